// Copyright (c) 2024, Jay Shah, Ganesh Bikshandi, Ying Zhang, Vijay Thakkar, Pradeep Ramani, Tri Dao.
// Splitting the different template instantiations to different files to speed up compilation.
// This file is auto-generated. See "generate_kernels.py"

#include "flash_fwd_hdim64_fp16_softcap_packgqa_sm90.cu"
#include "flash_fwd_hdim96_fp16_softcap_packgqa_sm90.cu"
#include "flash_fwd_hdim128_fp16_softcap_packgqa_sm90.cu"
#include "flash_fwd_hdim192_fp16_softcap_packgqa_sm90.cu"
#include "flash_fwd_hdim256_fp16_softcap_packgqa_sm90.cu"

// ===== COMPILED SASS (sm_90a) =====

	.target	sm_90a

	.elftype	@"ET_EXEC"


//--------------------- .note.nv.tkinfo           --------------------------
	.section	.note.nv.tkinfo,"",@"SHT_NOTE"
	.sectionflags	@"SHF_NOTE_NV_TKINFO"
	.tkinfo
        /*0018*/ 	.word	0x00000002
        /*0030*/ 	.string	""
        /*0030*/ 	.string	"ptxas"
        /*0030*/ 	.string	"Cuda compilation tools, release 13.0, V13.0.88"
        /*0030*/ 	.string	"Build cuda_13.0.r13.0/compiler.36424714_0"
        /*0030*/ 	.string	"-arch sm_90a -m 64 "



//--------------------- .note.nv.cuinfo           --------------------------
	.section	.note.nv.cuinfo,"",@"SHT_NOTE"
	.sectionflags	@"SHF_NOTE_NV_CUINFO"
        /*0018*/ 	.short	0x0002
        /*001a*/ 	.short	0x005a
        /*001c*/ 	.short	0x0082
	.zero		2


//--------------------- .nv.info                  --------------------------
	.section	.nv.info,"",@"SHT_CUDA_INFO"
	.align	4


	//----- nvinfo : EIATTR_REGCOUNT
	.align		4
        /*0000*/ 	.byte	0x04, 0x2f
        /*0002*/ 	.short	(.L_57 - .L_56)
	.align		4
.L_56:
        /*0004*/ 	.word	index@(_ZN7cutlass13device_kernelIN5flash11enable_sm90INS1_16FlashAttnFwdSm90INS1_25CollectiveMainloopFwdSm90ILi2EN4cute5tupleIJNS5_1CILi1EEES8_S8_EEENS6_IJNS7_ILi192EEENS7_ILi128EEENS7_ILi64EEEEEELi64ENS_6half_tEfNS_4arch4Sm90ELb1ELb0ELb1ELb1ELb0ELb1ELb0ELb1ELb1ELb1ELb0ELb0EEENS1_21CollectiveEpilogueFwdINS6_IJSA_SC_SB_EEES9_SE_SG_Li384ELb1ELb1ELb0ELb0EEENS1_36VarlenDynamicPersistentTileSchedulerILi192ELi128ELi384ELi128ELb0ELb1ELb1ELb1ELb1ELb1EEEEEEEEEvNT_6ParamsE)
        /*0008*/ 	.word	0x00000080


	//----- nvinfo : EIATTR_FRAME_SIZE
	.align		4
.L_57:
        /*000c*/ 	.byte	0x04, 0x11
        /*000e*/ 	.short	(.L_59 - .L_58)
	.align		4
.L_58:
        /*0010*/ 	.word	index@(_ZN7cutlass13device_kernelIN5flash11enable_sm90INS1_16FlashAttnFwdSm90INS1_25CollectiveMainloopFwdSm90ILi2EN4cute5tupleIJNS5_1CILi1EEES8_S8_EEENS6_IJNS7_ILi192EEENS7_ILi128EEENS7_ILi64EEEEEELi64ENS_6half_tEfNS_4arch4Sm90ELb1ELb0ELb1ELb1ELb0ELb1ELb0ELb1ELb1ELb1ELb0ELb0EEENS1_21CollectiveEpilogueFwdINS6_IJSA_SC_SB_EEES9_SE_SG_Li384ELb1ELb1ELb0ELb0EEENS1_36VarlenDynamicPersistentTileSchedulerILi192ELi128ELi384ELi128ELb0ELb1ELb1ELb1ELb1ELb1EEEEEEEEEvNT_6ParamsE)
        /*0014*/ 	.word	0x00000060


	//----- nvinfo : EIATTR_REGCOUNT
	.align		4
.L_59:
        /*0018*/ 	.byte	0x04, 0x2f
        /*001a*/ 	.short	(.L_61 - .L_60)
	.align		4
.L_60:
        /*001c*/ 	.word	index@(_ZN7cutlass13device_kernelIN5flash11enable_sm90INS1_16FlashAttnFwdSm90INS1_25CollectiveMainloopFwdSm90ILi2EN4cute5tupleIJNS5_1CILi1EEES8_S8_EEENS6_IJNS7_ILi192EEENS7_ILi128EEENS7_ILi64EEEEEELi64ENS_6half_tEfNS_4arch4Sm90ELb1ELb0ELb1ELb1ELb0ELb0ELb0ELb1ELb1ELb1ELb0ELb0EEENS1_21CollectiveEpilogueFwdINS6_IJSA_SC_SB_EEES9_SE_SG_Li384ELb1ELb1ELb0ELb0EEENS1_36VarlenDynamicPersistentTileSchedulerILi192ELi128ELi384ELi128ELb0ELb1ELb1ELb1ELb1ELb1EEEEEEEEEvNT_6ParamsE)
        /*0020*/ 	.word	0x00000080


	//----- nvinfo : EIATTR_FRAME_SIZE
	.align		4
.L_61:
        /*0024*/ 	.byte	0x04, 0x11
        /*0026*/ 	.short	(.L_63 - .L_62)
	.align		4
.L_62:
        /*0028*/ 	.word	index@(_ZN7cutlass13device_kernelIN5flash11enable_sm90INS1_16FlashAttnFwdSm90INS1_25CollectiveMainloopFwdSm90ILi2EN4cute5tupleIJNS5_1CILi1EEES8_S8_EEENS6_IJNS7_ILi192EEENS7_ILi128EEENS7_ILi64EEEEEELi64ENS_6half_tEfNS_4arch4Sm90ELb1ELb0ELb1ELb1ELb0ELb0ELb0ELb1ELb1ELb1ELb0ELb0EEENS1_21CollectiveEpilogueFwdINS6_IJSA_SC_SB_EEES9_SE_SG_Li384ELb1ELb1ELb0ELb0EEENS1_36VarlenDynamicPersistentTileSchedulerILi192ELi128ELi384ELi128ELb0ELb1ELb1ELb1ELb1ELb1EEEEEEEEEvNT_6ParamsE)
        /*002c*/ 	.word	0x00000038


	//----- nvinfo : EIATTR_REGCOUNT
	.align		4
.L_63:
        /*0030*/ 	.byte	0x04, 0x2f
        /*0032*/ 	.short	(.L_65 - .L_64)
	.align		4
.L_64:
        /*0034*/ 	.word	index@(_ZN7cutlass13device_kernelIN5flash11enable_sm90INS1_16FlashAttnFwdSm90INS1_25CollectiveMainloopFwdSm90ILi2EN4cute5tupleIJNS5_1CILi1EEES8_S8_EEENS6_IJNS7_ILi192EEENS7_ILi128EEENS7_ILi64EEEEEELi64ENS_6half_tEfNS_4arch4Sm90ELb1ELb0ELb1ELb0ELb0ELb0ELb0ELb1ELb1ELb1ELb0ELb0EEENS1_21CollectiveEpilogueFwdINS6_IJSA_SC_SB_EEES9_SE_SG_Li384ELb0ELb1ELb0ELb0EEENS1_30DynamicPersistentTileSchedulerILi384ELi128ELb0ELb1ELb1EEEEEEEEEvNT_6ParamsE)
        /*0038*/ 	.word	0x00000080


	//----- nvinfo : EIATTR_FRAME_SIZE
	.align		4
.L_65:
        /*003c*/ 	.byte	0x04, 0x11
        /*003e*/ 	.short	(.L_67 - .L_66)
	.align		4
.L_66:
        /*0040*/ 	.word	index@(_ZN7cutlass13device_kernelIN5flash11enable_sm90INS1_16FlashAttnFwdSm90INS1_25CollectiveMainloopFwdSm90ILi2EN4cute5tupleIJNS5_1CILi1EEES8_S8_EEENS6_IJNS7_ILi192EEENS7_ILi128EEENS7_ILi64EEEEEELi64ENS_6half_tEfNS_4arch4Sm90ELb1ELb0ELb1ELb0ELb0ELb0ELb0ELb1ELb1ELb1ELb0ELb0EEENS1_21CollectiveEpilogueFwdINS6_IJSA_SC_SB_EEES9_SE_SG_Li384ELb0ELb1ELb0ELb0EEENS1_30DynamicPersistentTileSchedulerILi384ELi128ELb0ELb1ELb1EEEEEEEEEvNT_6ParamsE)
        /*0044*/ 	.word	0x00000008


	//----- nvinfo : EIATTR_REGCOUNT
	.align		4
.L_67:
        /*0048*/ 	.byte	0x04, 0x2f
        /*004a*/ 	.short	(.L_69 - .L_68)
	.align		4
.L_68:
        /*004c*/ 	.word	index@(_ZN7cutlass13device_kernelIN5flash11enable_sm90INS1_16FlashAttnFwdSm90INS1_25CollectiveMainloopFwdSm90ILi2EN4cute5tupleIJNS5_1CILi1EEES8_S8_EEENS6_IJNS7_ILi192EEENS7_ILi128EEENS7_ILi64EEEEEELi64ENS_6half_tEfNS_4arch4Sm90ELb0ELb1ELb1ELb1ELb0ELb1ELb0ELb1ELb1ELb1ELb0ELb0EEENS1_21CollectiveEpilogueFwdINS6_IJSA_SC_SB_EEES9_SE_SG_Li384ELb1ELb1ELb0ELb0EEENS1_36VarlenDynamicPersistentTileSchedulerILi192ELi128ELi384ELi128ELb0ELb1ELb1ELb1ELb0ELb1EEEEEEEEEvNT_6ParamsE)
        /*0050*/ 	.word	0x00000080


	//----- nvinfo : EIATTR_FRAME_SIZE
	.align		4
.L_69:
        /*0054*/ 	.byte	0x04, 0x11
        /*0056*/ 	.short	(.L_71 - .L_70)
	.align		4
.L_70:
        /*0058*/ 	.word	index@(_ZN7cutlass13device_kernelIN5flash11enable_sm90INS1_16FlashAttnFwdSm90INS1_25CollectiveMainloopFwdSm90ILi2EN4cute5tupleIJNS5_1CILi1EEES8_S8_EEENS6_IJNS7_ILi192EEENS7_ILi128EEENS7_ILi64EEEEEELi64ENS_6half_tEfNS_4arch4Sm90ELb0ELb1ELb1ELb1ELb0ELb1ELb0ELb1ELb1ELb1ELb0ELb0EEENS1_21CollectiveEpilogueFwdINS6_IJSA_SC_SB_EEES9_SE_SG_Li384ELb1ELb1ELb0ELb0EEENS1_36VarlenDynamicPersistentTileSchedulerILi192ELi128ELi384ELi128ELb0ELb1ELb1ELb1ELb0ELb1EEEEEEEEEvNT_6ParamsE)
        /*005c*/ 	.word	0x00000068


	//----- nvinfo : EIATTR_REGCOUNT
	.align		4
.L_71:
        /*0060*/ 	.byte	0x04, 0x2f
        /*0062*/ 	.short	(.L_73 - .L_72)
	.align		4
.L_72:
        /*0064*/ 	.word	index@(_ZN7cutlass13device_kernelIN5flash11enable_sm90INS1_16FlashAttnFwdSm90INS1_25CollectiveMainloopFwdSm90ILi2EN4cute5tupleIJNS5_1CILi1EEES8_S8_EEENS6_IJNS7_ILi192EEENS7_ILi128EEENS7_ILi64EEEEEELi64ENS_6half_tEfNS_4arch4Sm90ELb0ELb1ELb1ELb1ELb0ELb0ELb0ELb1ELb1ELb1ELb0ELb0EEENS1_21CollectiveEpilogueFwdINS6_IJSA_SC_SB_EEES9_SE_SG_Li384ELb1ELb1ELb0ELb0EEENS1_36VarlenDynamicPersistentTileSchedulerILi192ELi128ELi384ELi128ELb0ELb1ELb1ELb1ELb0ELb1EEEEEEEEEvNT_6ParamsE)
        /*0068*/ 	.word	0x00000080


	//----- nvinfo : EIATTR_FRAME_SIZE
	.align		4
.L_73:
        /*006c*/ 	.byte	0x04, 0x11
        /*006e*/ 	.short	(.L_75 - .L_74)
	.align		4
.L_74:
        /*0070*/ 	.word	index@(_ZN7cutlass13device_kernelIN5flash11enable_sm90INS1_16FlashAttnFwdSm90INS1_25CollectiveMainloopFwdSm90ILi2EN4cute5tupleIJNS5_1CILi1EEES8_S8_EEENS6_IJNS7_ILi192EEENS7_ILi128EEENS7_ILi64EEEEEELi64ENS_6half_tEfNS_4arch4Sm90ELb0ELb1ELb1ELb1ELb0ELb0ELb0ELb1ELb1ELb1ELb0ELb0EEENS1_21CollectiveEpilogueFwdINS6_IJSA_SC_SB_EEES9_SE_SG_Li384ELb1ELb1ELb0ELb0EEENS1_36VarlenDynamicPersistentTileSchedulerILi192ELi128ELi384ELi128ELb0ELb1ELb1ELb1ELb0ELb1EEEEEEEEEvNT_6ParamsE)
        /*0074*/ 	.word	0x00000038


	//----- nvinfo : EIATTR_REGCOUNT
	.align		4
.L_75:
        /*0078*/ 	.byte	0x04, 0x2f
        /*007a*/ 	.short	(.L_77 - .L_76)
	.align		4
.L_76:
        /*007c*/ 	.word	index@(_ZN7cutlass13device_kernelIN5flash11enable_sm90INS1_16FlashAttnFwdSm90INS1_25CollectiveMainloopFwdSm90ILi2EN4cute5tupleIJNS5_1CILi1EEES8_S8_EEENS6_IJNS7_ILi192EEENS7_ILi128EEENS7_ILi64EEEEEELi64ENS_6half_tEfNS_4arch4Sm90ELb0ELb1ELb1ELb0ELb0ELb0ELb0ELb1ELb1ELb1ELb0ELb0EEENS1_21CollectiveEpilogueFwdINS6_IJSA_SC_SB_EEES9_SE_SG_Li384ELb0ELb1ELb0ELb0EEENS1_30DynamicPersistentTileSchedulerILi384ELi128ELb0ELb1ELb1EEEEEEEEEvNT_6ParamsE)
        /*0080*/ 	.word	0x00000080


	//----- nvinfo : EIATTR_FRAME_SIZE
	.align		4
.L_77:
        /*0084*/ 	.byte	0x04, 0x11
        /*0086*/ 	.short	(.L_79 - .L_78)
	.align		4
.L_78:
        /*0088*/ 	.word	index@(_ZN7cutlass13device_kernelIN5flash11enable_sm90INS1_16FlashAttnFwdSm90INS1_25CollectiveMainloopFwdSm90ILi2EN4cute5tupleIJNS5_1CILi1EEES8_S8_EEENS6_IJNS7_ILi192EEENS7_ILi128EEENS7_ILi64EEEEEELi64ENS_6half_tEfNS_4arch4Sm90ELb0ELb1ELb1ELb0ELb0ELb0ELb0ELb1ELb1ELb1ELb0ELb0EEENS1_21CollectiveEpilogueFwdINS6_IJSA_SC_SB_EEES9_SE_SG_Li384ELb0ELb1ELb0ELb0EEENS1_30DynamicPersistentTileSchedulerILi384ELi128ELb0ELb1ELb1EEEEEEEEEvNT_6ParamsE)
        /*008c*/ 	.word	0x00000000


	//----- nvinfo : EIATTR_REGCOUNT
	.align		4
.L_79:
        /*0090*/ 	.byte	0x04, 0x2f
        /*0092*/ 	.short	(.L_81 - .L_80)
	.align		4
.L_80:
        /*0094*/ 	.word	index@(_ZN7cutlass13device_kernelIN5flash11enable_sm90INS1_16FlashAttnFwdSm90INS1_25CollectiveMainloopFwdSm90ILi2EN4cute5tupleIJNS5_1CILi1EEES8_S8_EEENS6_IJNS7_ILi192EEESA_NS7_ILi64EEEEEELi64ENS_6half_tEfNS_4arch4Sm90ELb0ELb0ELb1ELb1ELb0ELb1ELb0ELb0ELb1ELb1ELb0ELb0EEENS1_21CollectiveEpilogueFwdINS6_IJSA_SB_SA_EEES9_SD_SF_Li384ELb1ELb1ELb0ELb0EEENS1_36VarlenDynamicPersistentTileSchedulerILi192ELi192ELi384ELi128ELb0ELb1ELb1ELb0ELb1ELb1EEEEEEEEEvNT_6ParamsE)
        /*0098*/ 	.word	0x00000080


	//----- nvinfo : EIATTR_FRAME_SIZE
	.align		4
.L_81:
        /*009c*/ 	.byte	0x04, 0x11
        /*009e*/ 	.short	(.L_83 - .L_82)
	.align		4
.L_82:
        /*00a0*/ 	.word	index@(_ZN7cutlass13device_kernelIN5flash11enable_sm90INS1_16FlashAttnFwdSm90INS1_25CollectiveMainloopFwdSm90ILi2EN4cute5tupleIJNS5_1CILi1EEES8_S8_EEENS6_IJNS7_ILi192EEESA_NS7_ILi64EEEEEELi64ENS_6half_tEfNS_4arch4Sm90ELb0ELb0ELb1ELb1ELb0ELb1ELb0ELb0ELb1ELb1ELb0ELb0EEENS1_21CollectiveEpilogueFwdINS6_IJSA_SB_SA_EEES9_SD_SF_Li384ELb1ELb1ELb0ELb0EEENS1_36VarlenDynamicPersistentTileSchedulerILi192ELi192ELi384ELi128ELb0ELb1ELb1ELb0ELb1ELb1EEEEEEEEEvNT_6ParamsE)
        /*00a4*/ 	.word	0x000000c8


	//----- nvinfo : EIATTR_REGCOUNT
	.align		4
.L_83:
        /*00a8*/ 	.byte	0x04, 0x2f
        /*00aa*/ 	.short	(.L_85 - .L_84)
	.align		4
.L_84:
        /*00ac*/ 	.word	index@(_ZN7cutlass13device_kernelIN5flash11enable_sm90INS1_16FlashAttnFwdSm90INS1_25CollectiveMainloopFwdSm90ILi2EN4cute5tupleIJNS5_1CILi1EEES8_S8_EEENS6_IJNS7_ILi192EEESA_NS7_ILi64EEEEEELi64ENS_6half_tEfNS_4arch4Sm90ELb0ELb0ELb1ELb1ELb0ELb0ELb0ELb0ELb1ELb1ELb0ELb0EEENS1_21CollectiveEpilogueFwdINS6_IJSA_SB_SA_EEES9_SD_SF_Li384ELb1ELb1ELb0ELb0EEENS1_36VarlenDynamicPersistentTileSchedulerILi192ELi192ELi384ELi128ELb0ELb1ELb1ELb0ELb1ELb1EEEEEEEEEvNT_6ParamsE)
        /*00b0*/ 	.word	0x00000080


	//----- nvinfo : EIATTR_FRAME_SIZE
	.align		4
.L_85:
        /*00b4*/ 	.byte	0x04, 0x11
        /*00b6*/ 	.short	(.L_87 - .L_86)
	.align		4
.L_86:
        /*00b8*/ 	.word	index@(_ZN7cutlass13device_kernelIN5flash11enable_sm90INS1_16FlashAttnFwdSm90INS1_25CollectiveMainloopFwdSm90ILi2EN4cute5tupleIJNS5_1CILi1EEES8_S8_EEENS6_IJNS7_ILi192EEESA_NS7_ILi64EEEEEELi64ENS_6half_tEfNS_4arch4Sm90ELb0ELb0ELb1ELb1ELb0ELb0ELb0ELb0ELb1ELb1ELb0ELb0EEENS1_21CollectiveEpilogueFwdINS6_IJSA_SB_SA_EEES9_SD_SF_Li384ELb1ELb1ELb0ELb0EEENS1_36VarlenDynamicPersistentTileSchedulerILi192ELi192ELi384ELi128ELb0ELb1ELb1ELb0ELb1ELb1EEEEEEEEEvNT_6ParamsE)
        /*00bc*/ 	.word	0x00000040


	//----- nvinfo : EIATTR_REGCOUNT
	.align		4
.L_87:
        /*00c0*/ 	.byte	0x04, 0x2f
        /*00c2*/ 	.short	(.L_89 - .L_88)
	.align		4
.L_88:
        /*00c4*/ 	.word	index@(_ZN7cutlass13device_kernelIN5flash11enable_sm90INS1_16FlashAttnFwdSm90INS1_25CollectiveMainloopFwdSm90ILi2EN4cute5tupleIJNS5_1CILi1EEES8_S8_EEENS6_IJNS7_ILi192EEESA_NS7_ILi64EEEEEELi64ENS_6half_tEfNS_4arch4Sm90ELb0ELb0ELb1ELb0ELb0ELb0ELb0ELb0ELb1ELb1ELb0ELb0EEENS1_21CollectiveEpilogueFwdINS6_IJSA_SB_SA_EEES9_SD_SF_Li384ELb0ELb1ELb0ELb0EEENS1_29StaticPersistentTileSchedulerILb0EEEEEEEEEvNT_6ParamsE)
        /*00c8*/ 	.word	0x00000080


	//----- nvinfo : EIATTR_FRAME_SIZE
	.align		4
.L_89:
        /*00cc*/ 	.byte	0x04, 0x11
        /*00ce*/ 	.short	(.L_91 - .L_90)
	.align		4
.L_90:
        /*00d0*/ 	.word	index@(_ZN7cutlass13device_kernelIN5flash11enable_sm90INS1_16FlashAttnFwdSm90INS1_25CollectiveMainloopFwdSm90ILi2EN4cute5tupleIJNS5_1CILi1EEES8_S8_EEENS6_IJNS7_ILi192EEESA_NS7_ILi64EEEEEELi64ENS_6half_tEfNS_4arch4Sm90ELb0ELb0ELb1ELb0ELb0ELb0ELb0ELb0ELb1ELb1ELb0ELb0EEENS1_21CollectiveEpilogueFwdINS6_IJSA_SB_SA_EEES9_SD_SF_Li384ELb0ELb1ELb0ELb0EEENS1_29StaticPersistentTileSchedulerILb0EEEEEEEEEvNT_6ParamsE)
        /*00d4*/ 	.word	0x00000030


	//----- nvinfo : EIATTR_REGCOUNT
	.align		4
.L_91:
        /*00d8*/ 	.byte	0x04, 0x2f
        /*00da*/ 	.short	(.L_93 - .L_92)
	.align		4
.L_92:
        /*00dc*/ 	.word	index@(_ZN7cutlass13device_kernelIN5flash11enable_sm90INS1_16FlashAttnFwdSm90INS1_25CollectiveMainloopFwdSm90ILi2EN4cute5tupleIJNS5_1CILi1EEES8_S8_EEENS6_IJNS7_ILi192EEENS7_ILi144EEENS7_ILi96EEEEEELi96ENS_6half_tEfNS_4arch4Sm90ELb1ELb0ELb1ELb1ELb0ELb1ELb0ELb0ELb1ELb1ELb0ELb0EEENS1_21CollectiveEpilogueFwdINS6_IJSA_SC_SB_EEES9_SE_SG_Li384ELb1ELb1ELb0ELb0EEENS1_36VarlenDynamicPersistentTileSchedulerILi192ELi144ELi384ELi128ELb0ELb1ELb1ELb1ELb1ELb1EEEEEEEEEvNT_6ParamsE)
        /*00e0*/ 	.word	0x00000080


	//----- nvinfo : EIATTR_FRAME_SIZE
	.align		4
.L_93:
        /*00e4*/ 	.byte	0x04, 0x11
        /*00e6*/ 	.short	(.L_95 - .L_94)
	.align		4
.L_94:
        /*00e8*/ 	.word	index@(_ZN7cutlass13device_kernelIN5flash11enable_sm90INS1_16FlashAttnFwdSm90INS1_25CollectiveMainloopFwdSm90ILi2EN4cute5tupleIJNS5_1CILi1EEES8_S8_EEENS6_IJNS7_ILi192EEENS7_ILi144EEENS7_ILi96EEEEEELi96ENS_6half_tEfNS_4arch4Sm90ELb1ELb0ELb1ELb1ELb0ELb1ELb0ELb0ELb1ELb1ELb0ELb0EEENS1_21CollectiveEpilogueFwdINS6_IJSA_SC_SB_EEES9_SE_SG_Li384ELb1ELb1ELb0ELb0EEENS1_36VarlenDynamicPersistentTileSchedulerILi192ELi144ELi384ELi128ELb0ELb1ELb1ELb1ELb1ELb1EEEEEEEEEvNT_6ParamsE)
        /*00ec*/ 	.word	0x000000c8


	//----- nvinfo : EIATTR_REGCOUNT
	.align		4
.L_95:
        /*00f0*/ 	.byte	0x04, 0x2f
        /*00f2*/ 	.short	(.L_97 - .L_96)
	.align		4
.L_96:
        /*00f4*/ 	.word	index@(_ZN7cutlass13device_kernelIN5flash11enable_sm90INS1_16FlashAttnFwdSm90INS1_25CollectiveMainloopFwdSm90ILi2EN4cute5tupleIJNS5_1CILi1EEES8_S8_EEENS6_IJNS7_ILi192EEENS7_ILi144EEENS7_ILi96EEEEEELi96ENS_6half_tEfNS_4arch4Sm90ELb1ELb0ELb1ELb1ELb0ELb0ELb0ELb0ELb1ELb1ELb0ELb0EEENS1_21CollectiveEpilogueFwdINS6_IJSA_SC_SB_EEES9_SE_SG_Li384ELb1ELb1ELb0ELb0EEENS1_36VarlenDynamicPersistentTileSchedulerILi192ELi144ELi384ELi128ELb0ELb1ELb1ELb1ELb1ELb1EEEEEEEEEvNT_6ParamsE)
        /*00f8*/ 	.word	0x00000080


	//----- nvinfo : EIATTR_FRAME_SIZE
	.align		4
.L_97:
        /*00fc*/ 	.byte	0x04, 0x11
        /*00fe*/ 	.short	(.L_99 - .L_98)
	.align		4
.L_98:
        /*0100*/ 	.word	index@(_ZN7cutlass13device_kernelIN5flash11enable_sm90INS1_16FlashAttnFwdSm90INS1_25CollectiveMainloopFwdSm90ILi2EN4cute5tupleIJNS5_1CILi1EEES8_S8_EEENS6_IJNS7_ILi192EEENS7_ILi144EEENS7_ILi96EEEEEELi96ENS_6half_tEfNS_4arch4Sm90ELb1ELb0ELb1ELb1ELb0ELb0ELb0ELb0ELb1ELb1ELb0ELb0EEENS1_21CollectiveEpilogueFwdINS6_IJSA_SC_SB_EEES9_SE_SG_Li384ELb1ELb1ELb0ELb0EEENS1_36VarlenDynamicPersistentTileSchedulerILi192ELi144ELi384ELi128ELb0ELb1ELb1ELb1ELb1ELb1EEEEEEEEEvNT_6ParamsE)
        /*0104*/ 	.word	0x00000038


	//----- nvinfo : EIATTR_REGCOUNT
	.align		4
.L_99:
        /*0108*/ 	.byte	0x04, 0x2f
        /*010a*/ 	.short	(.L_101 - .L_100)
	.align		4
.L_100:
        /*010c*/ 	.word	index@(_ZN7cutlass13device_kernelIN5flash11enable_sm90INS1_16FlashAttnFwdSm90INS1_25CollectiveMainloopFwdSm90ILi2EN4cute5tupleIJNS5_1CILi1EEES8_S8_EEENS6_IJNS7_ILi192EEENS7_ILi144EEENS7_ILi96EEEEEELi96ENS_6half_tEfNS_4arch4Sm90ELb1ELb0ELb1ELb0ELb0ELb0ELb0ELb0ELb1ELb1ELb0ELb0EEENS1_21CollectiveEpilogueFwdINS6_IJSA_SC_SB_EEES9_SE_SG_Li384ELb0ELb1ELb0ELb0EEENS1_30DynamicPersistentTileSchedulerILi384ELi128ELb0ELb1ELb1EEEEEEEEEvNT_6ParamsE)
        /*0110*/ 	.word	0x00000080


	//----- nvinfo : EIATTR_FRAME_SIZE
	.align		4
.L_101:
        /*0114*/ 	.byte	0x04, 0x11
        /*0116*/ 	.short	(.L_103 - .L_102)
	.align		4
.L_102:
        /*0118*/ 	.word	index@(_ZN7cutlass13device_kernelIN5flash11enable_sm90INS1_16FlashAttnFwdSm90INS1_25CollectiveMainloopFwdSm90ILi2EN4cute5tupleIJNS5_1CILi1EEES8_S8_EEENS6_IJNS7_ILi192EEENS7_ILi144EEENS7_ILi96EEEEEELi96ENS_6half_tEfNS_4arch4Sm90ELb1ELb0ELb1ELb0ELb0ELb0ELb0ELb0ELb1ELb1ELb0ELb0EEENS1_21CollectiveEpilogueFwdINS6_IJSA_SC_SB_EEES9_SE_SG_Li384ELb0ELb1ELb0ELb0EEENS1_30DynamicPersistentTileSchedulerILi384ELi128ELb0ELb1ELb1EEEEEEEEEvNT_6ParamsE)
        /*011c*/ 	.word	0x00000010


	//----- nvinfo : EIATTR_REGCOUNT
	.align		4
.L_103:
        /*0120*/ 	.byte	0x04, 0x2f
        /*0122*/ 	.short	(.L_105 - .L_104)
	.align		4
.L_104:
        /*0124*/ 	.word	index@(_ZN7cutlass13device_kernelIN5flash11enable_sm90INS1_16FlashAttnFwdSm90INS1_25CollectiveMainloopFwdSm90ILi2EN4cute5tupleIJNS5_1CILi1EEES8_S8_EEENS6_IJNS7_ILi192EEENS7_ILi128EEENS7_ILi96EEEEEELi96ENS_6half_tEfNS_4arch4Sm90ELb0ELb1ELb1ELb1ELb0ELb1ELb0ELb0ELb1ELb1ELb0ELb0EEENS1_21CollectiveEpilogueFwdINS6_IJSA_SC_SB_EEES9_SE_SG_Li384ELb1ELb1ELb0ELb0EEENS1_36VarlenDynamicPersistentTileSchedulerILi192ELi128ELi384ELi128ELb0ELb1ELb1ELb1ELb0ELb1EEEEEEEEEvNT_6ParamsE)
        /*0128*/ 	.word	0x00000080


	//----- nvinfo : EIATTR_FRAME_SIZE
	.align		4
.L_105:
        /*012c*/ 	.byte	0x04, 0x11
        /*012e*/ 	.short	(.L_107 - .L_106)
	.align		4
.L_106:
        /*0130*/ 	.word	index@(_ZN7cutlass13device_kernelIN5flash11enable_sm90INS1_16FlashAttnFwdSm90INS1_25CollectiveMainloopFwdSm90ILi2EN4cute5tupleIJNS5_1CILi1EEES8_S8_EEENS6_IJNS7_ILi192EEENS7_ILi128EEENS7_ILi96EEEEEELi96ENS_6half_tEfNS_4arch4Sm90ELb0ELb1ELb1ELb1ELb0ELb1ELb0ELb0ELb1ELb1ELb0ELb0EEENS1_21CollectiveEpilogueFwdINS6_IJSA_SC_SB_EEES9_SE_SG_Li384ELb1ELb1ELb0ELb0EEENS1_36VarlenDynamicPersistentTileSchedulerILi192ELi128ELi384ELi128ELb0ELb1ELb1ELb1ELb0ELb1EEEEEEEEEvNT_6ParamsE)
        /*0134*/ 	.word	0x00000068


	//----- nvinfo : EIATTR_REGCOUNT
	.align		4
.L_107:
        /*0138*/ 	.byte	0x04, 0x2f
        /*013a*/ 	.short	(.L_109 - .L_108)
	.align		4
.L_108:
        /*013c*/ 	.word	index@(_ZN7cutlass13device_kernelIN5flash11enable_sm90INS1_16FlashAttnFwdSm90INS1_25CollectiveMainloopFwdSm90ILi2EN4cute5tupleIJNS5_1CILi1EEES8_S8_EEENS6_IJNS7_ILi192EEENS7_ILi128EEENS7_ILi96EEEEEELi96ENS_6half_tEfNS_4arch4Sm90ELb0ELb1ELb1ELb1ELb0ELb0ELb0ELb0ELb1ELb1ELb0ELb0EEENS1_21CollectiveEpilogueFwdINS6_IJSA_SC_SB_EEES9_SE_SG_Li384ELb1ELb1ELb0ELb0EEENS1_36VarlenDynamicPersistentTileSchedulerILi192ELi128ELi384ELi128ELb0ELb1ELb1ELb1ELb0ELb1EEEEEEEEEvNT_6ParamsE)
        /*0140*/ 	.word	0x00000080


	//----- nvinfo : EIATTR_FRAME_SIZE
	.align		4
.L_109:
        /*0144*/ 	.byte	0x04, 0x11
        /*0146*/ 	.short	(.L_111 - .L_110)
	.align		4
.L_110:
        /*0148*/ 	.word	index@(_ZN7cutlass13device_kernelIN5flash11enable_sm90INS1_16FlashAttnFwdSm90INS1_25CollectiveMainloopFwdSm90ILi2EN4cute5tupleIJNS5_1CILi1EEES8_S8_EEENS6_IJNS7_ILi192EEENS7_ILi128EEENS7_ILi96EEEEEELi96ENS_6half_tEfNS_4arch4Sm90ELb0ELb1ELb1ELb1ELb0ELb0ELb0ELb0ELb1ELb1ELb0ELb0EEENS1_21CollectiveEpilogueFwdINS6_IJSA_SC_SB_EEES9_SE_SG_Li384ELb1ELb1ELb0ELb0EEENS1_36VarlenDynamicPersistentTileSchedulerILi192ELi128ELi384ELi128ELb0ELb1ELb1ELb1ELb0ELb1EEEEEEEEEvNT_6ParamsE)
        /*014c*/ 	.word	0x00000038


	//----- nvinfo : EIATTR_REGCOUNT
	.align		4
.L_111:
        /*0150*/ 	.byte	0x04, 0x2f
        /*0152*/ 	.short	(.L_113 - .L_112)
	.align		4
.L_112:
        /*0154*/ 	.word	index@(_ZN7cutlass13device_kernelIN5flash11enable_sm90INS1_16FlashAttnFwdSm90INS1_25CollectiveMainloopFwdSm90ILi2EN4cute5tupleIJNS5_1CILi1EEES8_S8_EEENS6_IJNS7_ILi192EEENS7_ILi128EEENS7_ILi96EEEEEELi96ENS_6half_tEfNS_4arch4Sm90ELb0ELb1ELb1ELb0ELb0ELb0ELb0ELb0ELb1ELb1ELb0ELb0EEENS1_21CollectiveEpilogueFwdINS6_IJSA_SC_SB_EEES9_SE_SG_Li384ELb0ELb1ELb0ELb0EEENS1_30DynamicPersistentTileSchedulerILi384ELi128ELb0ELb1ELb1EEEEEEEEEvNT_6ParamsE)
        /*0158*/ 	.word	0x00000080


	//----- nvinfo : EIATTR_FRAME_SIZE
	.align		4
.L_113:
        /*015c*/ 	.byte	0x04, 0x11
        /*015e*/ 	.short	(.L_115 - .L_114)
	.align		4
.L_114:
        /*0160*/ 	.word	index@(_ZN7cutlass13device_kernelIN5flash11enable_sm90INS1_16FlashAttnFwdSm90INS1_25CollectiveMainloopFwdSm90ILi2EN4cute5tupleIJNS5_1CILi1EEES8_S8_EEENS6_IJNS7_ILi192EEENS7_ILi128EEENS7_ILi96EEEEEELi96ENS_6half_tEfNS_4arch4Sm90ELb0ELb1ELb1ELb0ELb0ELb0ELb0ELb0ELb1ELb1ELb0ELb0EEENS1_21CollectiveEpilogueFwdINS6_IJSA_SC_SB_EEES9_SE_SG_Li384ELb0ELb1ELb0ELb0EEENS1_30DynamicPersistentTileSchedulerILi384ELi128ELb0ELb1ELb1EEEEEEEEEvNT_6ParamsE)
        /*0164*/ 	.word	0x00000000


	//----- nvinfo : EIATTR_REGCOUNT
	.align		4
.L_115:
        /*0168*/ 	.byte	0x04, 0x2f
        /*016a*/ 	.short	(.L_117 - .L_116)
	.align		4
.L_116:
        /*016c*/ 	.word	index@(_ZN7cutlass13device_kernelIN5flash11enable_sm90INS1_16FlashAttnFwdSm90INS1_25CollectiveMainloopFwdSm90ILi2EN4cute5tupleIJNS5_1CILi1EEES8_S8_EEENS6_IJNS7_ILi192EEENS7_ILi144EEENS7_ILi96EEEEEELi96ENS_6half_tEfNS_4arch4Sm90ELb0ELb0ELb1ELb1ELb0ELb1ELb0ELb0ELb1ELb1ELb0ELb0EEENS1_21CollectiveEpilogueFwdINS6_IJSA_SC_SB_EEES9_SE_SG_Li384ELb1ELb1ELb0ELb0EEENS1_36VarlenDynamicPersistentTileSchedulerILi192ELi144ELi384ELi128ELb0ELb1ELb1ELb0ELb1ELb1EEEEEEEEEvNT_6ParamsE)
        /*0170*/ 	.word	0x00000080


	//----- nvinfo : EIATTR_FRAME_SIZE
	.align		4
.L_117:
        /*0174*/ 	.byte	0x04, 0x11
        /*0176*/ 	.short	(.L_119 - .L_118)
	.align		4
.L_118:
        /*0178*/ 	.word	index@(_ZN7cutlass13device_kernelIN5flash11enable_sm90INS1_16FlashAttnFwdSm90INS1_25CollectiveMainloopFwdSm90ILi2EN4cute5tupleIJNS5_1CILi1EEES8_S8_EEENS6_IJNS7_ILi192EEENS7_ILi144EEENS7_ILi96EEEEEELi96ENS_6half_tEfNS_4arch4Sm90ELb0ELb0ELb1ELb1ELb0ELb1ELb0ELb0ELb1ELb1ELb0ELb0EEENS1_21CollectiveEpilogueFwdINS6_IJSA_SC_SB_EEES9_SE_SG_Li384ELb1ELb1ELb0ELb0EEENS1_36VarlenDynamicPersistentTileSchedulerILi192ELi144ELi384ELi128ELb0ELb1ELb1ELb0ELb1ELb1EEEEEEEEEvNT_6ParamsE)
        /*017c*/ 	.word	0x00000108


	//----- nvinfo : EIATTR_REGCOUNT
	.align		4
.L_119:
        /*0180*/ 	.byte	0x04, 0x2f
        /*0182*/ 	.short	(.L_121 - .L_120)
	.align		4
.L_120:
        /*0184*/ 	.word	index@(_ZN7cutlass13device_kernelIN5flash11enable_sm90INS1_16FlashAttnFwdSm90INS1_25CollectiveMainloopFwdSm90ILi2EN4cute5tupleIJNS5_1CILi1EEES8_S8_EEENS6_IJNS7_ILi192EEENS7_ILi144EEENS7_ILi96EEEEEELi96ENS_6half_tEfNS_4arch4Sm90ELb0ELb0ELb1ELb1ELb0ELb0ELb0ELb0ELb1ELb1ELb0ELb0EEENS1_21CollectiveEpilogueFwdINS6_IJSA_SC_SB_EEES9_SE_SG_Li384ELb1ELb1ELb0ELb0EEENS1_36VarlenDynamicPersistentTileSchedulerILi192ELi144ELi384ELi128ELb0ELb1ELb1ELb0ELb1ELb1EEEEEEEEEvNT_6ParamsE)
        /*0188*/ 	.word	0x00000080


	//----- nvinfo : EIATTR_FRAME_SIZE
	.align		4
.L_121:
        /*018c*/ 	.byte	0x04, 0x11
        /*018e*/ 	.short	(.L_123 - .L_122)
	.align		4
.L_122:
        /*0190*/ 	.word	index@(_ZN7cutlass13device_kernelIN5flash11enable_sm90INS1_16FlashAttnFwdSm90INS1_25CollectiveMainloopFwdSm90ILi2EN4cute5tupleIJNS5_1CILi1EEES8_S8_EEENS6_IJNS7_ILi192EEENS7_ILi144EEENS7_ILi96EEEEEELi96ENS_6half_tEfNS_4arch4Sm90ELb0ELb0ELb1ELb1ELb0ELb0ELb0ELb0ELb1ELb1ELb0ELb0EEENS1_21CollectiveEpilogueFwdINS6_IJSA_SC_SB_EEES9_SE_SG_Li384ELb1ELb1ELb0ELb0EEENS1_36VarlenDynamicPersistentTileSchedulerILi192ELi144ELi384ELi128ELb0ELb1ELb1ELb0ELb1ELb1EEEEEEEEEvNT_6ParamsE)
        /*0194*/ 	.word	0x00000040


	//----- nvinfo : EIATTR_REGCOUNT
	.align		4
.L_123:
        /*0198*/ 	.byte	0x04, 0x2f
        /*019a*/ 	.short	(.L_125 - .L_124)
	.align		4
.L_124:
        /*019c*/ 	.word	index@(_ZN7cutlass13device_kernelIN5flash11enable_sm90INS1_16FlashAttnFwdSm90INS1_25CollectiveMainloopFwdSm90ILi2EN4cute5tupleIJNS5_1CILi1EEES8_S8_EEENS6_IJNS7_ILi192EEENS7_ILi144EEENS7_ILi96EEEEEELi96ENS_6half_tEfNS_4arch4Sm90ELb0ELb0ELb1ELb0ELb0ELb0ELb0ELb0ELb1ELb1ELb0ELb0EEENS1_21CollectiveEpilogueFwdINS6_IJSA_SC_SB_EEES9_SE_SG_Li384ELb0ELb1ELb0ELb0EEENS1_29StaticPersistentTileSchedulerILb0EEEEEEEEEvNT_6ParamsE)
        /*01a0*/ 	.word	0x00000080


	//----- nvinfo : EIATTR_FRAME_SIZE
	.align		4
.L_125:
        /*01a4*/ 	.byte	0x04, 0x11
        /*01a6*/ 	.short	(.L_127 - .L_126)
	.align		4
.L_126:
        /*01a8*/ 	.word	index@(_ZN7cutlass13device_kernelIN5flash11enable_sm90INS1_16FlashAttnFwdSm90INS1_25CollectiveMainloopFwdSm90ILi2EN4cute5tupleIJNS5_1CILi1EEES8_S8_EEENS6_IJNS7_ILi192EEENS7_ILi144EEENS7_ILi96EEEEEELi96ENS_6half_tEfNS_4arch4Sm90ELb0ELb0ELb1ELb0ELb0ELb0ELb0ELb0ELb1ELb1ELb0ELb0EEENS1_21CollectiveEpilogueFwdINS6_IJSA_SC_SB_EEES9_SE_SG_Li384ELb0ELb1ELb0ELb0EEENS1_29StaticPersistentTileSchedulerILb0EEEEEEEEEvNT_6ParamsE)
        /*01ac*/ 	.word	0x00000030


	//----- nvinfo : EIATTR_REGCOUNT
	.align		4
.L_127:
        /*01b0*/ 	.byte	0x04, 0x2f
        /*01b2*/ 	.short	(.L_129 - .L_128)
	.align		4
.L_128:
        /*01b4*/ 	.word	index@(_ZN7cutlass13device_kernelIN5flash11enable_sm90INS1_16FlashAttnFwdSm90INS1_25CollectiveMainloopFwdSm90ILi2EN4cute5tupleIJNS5_1CILi1EEES8_S8_EEENS6_IJNS7_ILi128EEESA_SA_EEELi128ENS_6half_tEfNS_4arch4Sm90ELb1ELb0ELb1ELb1ELb0ELb1ELb0ELb1ELb1ELb1ELb0ELb0EEENS1_21CollectiveEpilogueFwdISB_S9_SC_SE_Li256ELb1ELb1ELb0ELb0EEENS1_36VarlenDynamicPersistentTileSchedulerILi128ELi128ELi256ELi128ELb0ELb1ELb1ELb1ELb1ELb1EEEEEEEEEvNT_6ParamsE)
        /*01b8*/ 	.word	0x000000a8


	//----- nvinfo : EIATTR_FRAME_SIZE
	.align		4
.L_129:
        /*01bc*/ 	.byte	0x04, 0x11
        /*01be*/ 	.short	(.L_131 - .L_130)
	.align		4
.L_130:
        /*01c0*/ 	.word	index@(_ZN7cutlass13device_kernelIN5flash11enable_sm90INS1_16FlashAttnFwdSm90INS1_25CollectiveMainloopFwdSm90ILi2EN4cute5tupleIJNS5_1CILi1EEES8_S8_EEENS6_IJNS7_ILi128EEESA_SA_EEELi128ENS_6half_tEfNS_4arch4Sm90ELb1ELb0ELb1ELb1ELb0ELb1ELb0ELb1ELb1ELb1ELb0ELb0EEENS1_21CollectiveEpilogueFwdISB_S9_SC_SE_Li256ELb1ELb1ELb0ELb0EEENS1_36VarlenDynamicPersistentTileSchedulerILi128ELi128ELi256ELi128ELb0ELb1ELb1ELb1ELb1ELb1EEEEEEEEEvNT_6ParamsE)
        /*01c4*/ 	.word	0x00000060


	//----- nvinfo : EIATTR_REGCOUNT
	.align		4
.L_131:
        /*01c8*/ 	.byte	0x04, 0x2f
        /*01ca*/ 	.short	(.L_133 - .L_132)
	.align		4
.L_132:
        /*01cc*/ 	.word	index@(_ZN7cutlass13device_kernelIN5flash11enable_sm90INS1_16FlashAttnFwdSm90INS1_25CollectiveMainloopFwdSm90ILi2EN4cute5tupleIJNS5_1CILi1EEES8_S8_EEENS6_IJNS7_ILi128EEESA_SA_EEELi128ENS_6half_tEfNS_4arch4Sm90ELb1ELb0ELb1ELb1ELb0ELb0ELb0ELb1ELb1ELb1ELb0ELb0EEENS1_21CollectiveEpilogueFwdISB_S9_SC_SE_Li256ELb1ELb1ELb0ELb0EEENS1_36VarlenDynamicPersistentTileSchedulerILi128ELi128ELi256ELi128ELb0ELb1ELb1ELb1ELb1ELb1EEEEEEEEEvNT_6ParamsE)
        /*01d0*/ 	.word	0x000000a8


	//----- nvinfo : EIATTR_FRAME_SIZE
	.align		4
.L_133:
        /*01d4*/ 	.byte	0x04, 0x11
        /*01d6*/ 	.short	(.L_135 - .L_134)
	.align		4
.L_134:
        /*01d8*/ 	.word	index@(_ZN7cutlass13device_kernelIN5flash11enable_sm90INS1_16FlashAttnFwdSm90INS1_25CollectiveMainloopFwdSm90ILi2EN4cute5tupleIJNS5_1CILi1EEES8_S8_EEENS6_IJNS7_ILi128EEESA_SA_EEELi128ENS_6half_tEfNS_4arch4Sm90ELb1ELb0ELb1ELb1ELb0ELb0ELb0ELb1ELb1ELb1ELb0ELb0EEENS1_21CollectiveEpilogueFwdISB_S9_SC_SE_Li256ELb1ELb1ELb0ELb0EEENS1_36VarlenDynamicPersistentTileSchedulerILi128ELi128ELi256ELi128ELb0ELb1ELb1ELb1ELb1ELb1EEEEEEEEEvNT_6ParamsE)
        /*01dc*/ 	.word	0x00000058


	//----- nvinfo : EIATTR_REGCOUNT
	.align		4
.L_135:
        /*01e0*/ 	.byte	0x04, 0x2f
        /*01e2*/ 	.short	(.L_137 - .L_136)
	.align		4
.L_136:
        /*01e4*/ 	.word	index@(_ZN7cutlass13device_kernelIN5flash11enable_sm90INS1_16FlashAttnFwdSm90INS1_25CollectiveMainloopFwdSm90ILi2EN4cute5tupleIJNS5_1CILi1EEES8_S8_EEENS6_IJNS7_ILi128EEESA_SA_EEELi128ENS_6half_tEfNS_4arch4Sm90ELb1ELb0ELb1ELb0ELb0ELb0ELb0ELb1ELb1ELb1ELb0ELb0EEENS1_21CollectiveEpilogueFwdISB_S9_SC_SE_Li256ELb0ELb1ELb0ELb0EEENS1_30DynamicPersistentTileSchedulerILi256ELi128ELb0ELb1ELb1EEEEEEEEEvNT_6ParamsE)
        /*01e8*/ 	.word	0x000000a8


	//----- nvinfo : EIATTR_FRAME_SIZE
	.align		4
.L_137:
        /*01ec*/ 	.byte	0x04, 0x11
        /*01ee*/ 	.short	(.L_139 - .L_138)
	.align		4
.L_138:
        /*01f0*/ 	.word	index@(_ZN7cutlass13device_kernelIN5flash11enable_sm90INS1_16FlashAttnFwdSm90INS1_25CollectiveMainloopFwdSm90ILi2EN4cute5tupleIJNS5_1CILi1EEES8_S8_EEENS6_IJNS7_ILi128EEESA_SA_EEELi128ENS_6half_tEfNS_4arch4Sm90ELb1ELb0ELb1ELb0ELb0ELb0ELb0ELb1ELb1ELb1ELb0ELb0EEENS1_21CollectiveEpilogueFwdISB_S9_SC_SE_Li256ELb0ELb1ELb0ELb0EEENS1_30DynamicPersistentTileSchedulerILi256ELi128ELb0ELb1ELb1EEEEEEEEEvNT_6ParamsE)
        /*01f4*/ 	.word	0x00000028


	//----- nvinfo : EIATTR_REGCOUNT
	.align		4
.L_139:
        /*01f8*/ 	.byte	0x04, 0x2f
        /*01fa*/ 	.short	(.L_141 - .L_140)
	.align		4
.L_140:
        /*01fc*/ 	.word	index@(_ZN7cutlass13device_kernelIN5flash11enable_sm90INS1_16FlashAttnFwdSm90INS1_25CollectiveMainloopFwdSm90ILi2EN4cute5tupleIJNS5_1CILi1EEES8_S8_EEENS6_IJNS7_ILi128EEESA_SA_EEELi128ENS_6half_tEfNS_4arch4Sm90ELb0ELb1ELb1ELb1ELb0ELb1ELb0ELb1ELb1ELb1ELb0ELb0EEENS1_21CollectiveEpilogueFwdISB_S9_SC_SE_Li256ELb1ELb1ELb0ELb0EEENS1_36VarlenDynamicPersistentTileSchedulerILi128ELi128ELi256ELi128ELb0ELb1ELb1ELb1ELb0ELb1EEEEEEEEEvNT_6ParamsE)
        /*0200*/ 	.word	0x000000a8


	//----- nvinfo : EIATTR_FRAME_SIZE
	.align		4
.L_141:
        /*0204*/ 	.byte	0x04, 0x11
        /*0206*/ 	.short	(.L_143 - .L_142)
	.align		4
.L_142:
        /*0208*/ 	.word	index@(_ZN7cutlass13device_kernelIN5flash11enable_sm90INS1_16FlashAttnFwdSm90INS1_25CollectiveMainloopFwdSm90ILi2EN4cute5tupleIJNS5_1CILi1EEES8_S8_EEENS6_IJNS7_ILi128EEESA_SA_EEELi128ENS_6half_tEfNS_4arch4Sm90ELb0ELb1ELb1ELb1ELb0ELb1ELb0ELb1ELb1ELb1ELb0ELb0EEENS1_21CollectiveEpilogueFwdISB_S9_SC_SE_Li256ELb1ELb1ELb0ELb0EEENS1_36VarlenDynamicPersistentTileSchedulerILi128ELi128ELi256ELi128ELb0ELb1ELb1ELb1ELb0ELb1EEEEEEEEEvNT_6ParamsE)
        /*020c*/ 	.word	0x00000058


	//----- nvinfo : EIATTR_REGCOUNT
	.align		4
.L_143:
        /*0210*/ 	.byte	0x04, 0x2f
        /*0212*/ 	.short	(.L_145 - .L_144)
	.align		4
.L_144:
        /*0214*/ 	.word	index@(_ZN7cutlass13device_kernelIN5flash11enable_sm90INS1_16FlashAttnFwdSm90INS1_25CollectiveMainloopFwdSm90ILi2EN4cute5tupleIJNS5_1CILi1EEES8_S8_EEENS6_IJNS7_ILi128EEESA_SA_EEELi128ENS_6half_tEfNS_4arch4Sm90ELb0ELb1ELb1ELb1ELb0ELb0ELb0ELb1ELb1ELb1ELb0ELb0EEENS1_21CollectiveEpilogueFwdISB_S9_SC_SE_Li256ELb1ELb1ELb0ELb0EEENS1_36VarlenDynamicPersistentTileSchedulerILi128ELi128ELi256ELi128ELb0ELb1ELb1ELb1ELb0ELb1EEEEEEEEEvNT_6ParamsE)
        /*0218*/ 	.word	0x000000a8


	//----- nvinfo : EIATTR_FRAME_SIZE
	.align		4
.L_145:
        /*021c*/ 	.byte	0x04, 0x11
        /*021e*/ 	.short	(.L_147 - .L_146)
	.align		4
.L_146:
        /*0220*/ 	.word	index@(_ZN7cutlass13device_kernelIN5flash11enable_sm90INS1_16FlashAttnFwdSm90INS1_25CollectiveMainloopFwdSm90ILi2EN4cute5tupleIJNS5_1CILi1EEES8_S8_EEENS6_IJNS7_ILi128EEESA_SA_EEELi128ENS_6half_tEfNS_4arch4Sm90ELb0ELb1ELb1ELb1ELb0ELb0ELb0ELb1ELb1ELb1ELb0ELb0EEENS1_21CollectiveEpilogueFwdISB_S9_SC_SE_Li256ELb1ELb1ELb0ELb0EEENS1_36VarlenDynamicPersistentTileSchedulerILi128ELi128ELi256ELi128ELb0ELb1ELb1ELb1ELb0ELb1EEEEEEEEEvNT_6ParamsE)
        /*0224*/ 	.word	0x00000048


	//----- nvinfo : EIATTR_REGCOUNT
	.align		4
.L_147:
        /*0228*/ 	.byte	0x04, 0x2f
        /*022a*/ 	.short	(.L_149 - .L_148)
	.align		4
.L_148:
        /*022c*/ 	.word	index@(_ZN7cutlass13device_kernelIN5flash11enable_sm90INS1_16FlashAttnFwdSm90INS1_25CollectiveMainloopFwdSm90ILi2EN4cute5tupleIJNS5_1CILi1EEES8_S8_EEENS6_IJNS7_ILi128EEESA_SA_EEELi128ENS_6half_tEfNS_4arch4Sm90ELb0ELb1ELb1ELb0ELb0ELb0ELb0ELb1ELb1ELb1ELb0ELb0EEENS1_21CollectiveEpilogueFwdISB_S9_SC_SE_Li256ELb0ELb1ELb0ELb0EEENS1_30DynamicPersistentTileSchedulerILi256ELi128ELb0ELb1ELb1EEEEEEEEEvNT_6ParamsE)
        /*0230*/ 	.word	0x000000a8


	//----- nvinfo : EIATTR_FRAME_SIZE
	.align		4
.L_149:
        /*0234*/ 	.byte	0x04, 0x11
        /*0236*/ 	.short	(.L_151 - .L_150)
	.align		4
.L_150:
        /*0238*/ 	.word	index@(_ZN7cutlass13device_kernelIN5flash11enable_sm90INS1_16FlashAttnFwdSm90INS1_25CollectiveMainloopFwdSm90ILi2EN4cute5tupleIJNS5_1CILi1EEES8_S8_EEENS6_IJNS7_ILi128EEESA_SA_EEELi128ENS_6half_tEfNS_4arch4Sm90ELb0ELb1ELb1ELb0ELb0ELb0ELb0ELb1ELb1ELb1ELb0ELb0EEENS1_21CollectiveEpilogueFwdISB_S9_SC_SE_Li256ELb0ELb1ELb0ELb0EEENS1_30DynamicPersistentTileSchedulerILi256ELi128ELb0ELb1ELb1EEEEEEEEEvNT_6ParamsE)
        /*023c*/ 	.word	0x00000020


	//----- nvinfo : EIATTR_REGCOUNT
	.align		4
.L_151:
        /*0240*/ 	.byte	0x04, 0x2f
        /*0242*/ 	.short	(.L_153 - .L_152)
	.align		4
.L_152:
        /*0244*/ 	.word	index@(_ZN7cutlass13device_kernelIN5flash11enable_sm90INS1_16FlashAttnFwdSm90INS1_25CollectiveMainloopFwdSm90ILi2EN4cute5tupleIJNS5_1CILi1EEES8_S8_EEENS6_IJNS7_ILi128EEENS7_ILi176EEESA_EEELi128ENS_6half_tEfNS_4arch4Sm90ELb0ELb0ELb1ELb1ELb0ELb1ELb0ELb1ELb1ELb1ELb0ELb0EEENS1_21CollectiveEpilogueFwdINS6_IJSA_SA_SB_EEES9_SD_SF_Li256ELb1ELb1ELb0ELb0EEENS1_36VarlenDynamicPersistentTileSchedulerILi128ELi176ELi256ELi128ELb0ELb1ELb1ELb0ELb1ELb1EEEEEEEEEvNT_6ParamsE)
        /*0248*/ 	.word	0x000000a8


	//----- nvinfo : EIATTR_FRAME_SIZE
	.align		4
.L_153:
        /*024c*/ 	.byte	0x04, 0x11
        /*024e*/ 	.short	(.L_155 - .L_154)
	.align		4
.L_154:
        /*0250*/ 	.word	index@(_ZN7cutlass13device_kernelIN5flash11enable_sm90INS1_16FlashAttnFwdSm90INS1_25CollectiveMainloopFwdSm90ILi2EN4cute5tupleIJNS5_1CILi1EEES8_S8_EEENS6_IJNS7_ILi128EEENS7_ILi176EEESA_EEELi128ENS_6half_tEfNS_4arch4Sm90ELb0ELb0ELb1ELb1ELb0ELb1ELb0ELb1ELb1ELb1ELb0ELb0EEENS1_21CollectiveEpilogueFwdINS6_IJSA_SA_SB_EEES9_SD_SF_Li256ELb1ELb1ELb0ELb0EEENS1_36VarlenDynamicPersistentTileSchedulerILi128ELi176ELi256ELi128ELb0ELb1ELb1ELb0ELb1ELb1EEEEEEEEEvNT_6ParamsE)
        /*0254*/ 	.word	0x00000090


	//----- nvinfo : EIATTR_REGCOUNT
	.align		4
.L_155:
        /*0258*/ 	.byte	0x04, 0x2f
        /*025a*/ 	.short	(.L_157 - .L_156)
	.align		4
.L_156:
        /*025c*/ 	.word	index@(_ZN7cutlass13device_kernelIN5flash11enable_sm90INS1_16FlashAttnFwdSm90INS1_25CollectiveMainloopFwdSm90ILi2EN4cute5tupleIJNS5_1CILi1EEES8_S8_EEENS6_IJNS7_ILi128EEENS7_ILi176EEESA_EEELi128ENS_6half_tEfNS_4arch4Sm90ELb0ELb0ELb1ELb1ELb0ELb0ELb0ELb1ELb1ELb1ELb0ELb0EEENS1_21CollectiveEpilogueFwdINS6_IJSA_SA_SB_EEES9_SD_SF_Li256ELb1ELb1ELb0ELb0EEENS1_36VarlenDynamicPersistentTileSchedulerILi128ELi176ELi256ELi128ELb0ELb1ELb1ELb0ELb1ELb1EEEEEEEEEvNT_6ParamsE)
        /*0260*/ 	.word	0x000000a8


	//----- nvinfo : EIATTR_FRAME_SIZE
	.align		4
.L_157:
        /*0264*/ 	.byte	0x04, 0x11
        /*0266*/ 	.short	(.L_159 - .L_158)
	.align		4
.L_158:
        /*0268*/ 	.word	index@(_ZN7cutlass13device_kernelIN5flash11enable_sm90INS1_16FlashAttnFwdSm90INS1_25CollectiveMainloopFwdSm90ILi2EN4cute5tupleIJNS5_1CILi1EEES8_S8_EEENS6_IJNS7_ILi128EEENS7_ILi176EEESA_EEELi128ENS_6half_tEfNS_4arch4Sm90ELb0ELb0ELb1ELb1ELb0ELb0ELb0ELb1ELb1ELb1ELb0ELb0EEENS1_21CollectiveEpilogueFwdINS6_IJSA_SA_SB_EEES9_SD_SF_Li256ELb1ELb1ELb0ELb0EEENS1_36VarlenDynamicPersistentTileSchedulerILi128ELi176ELi256ELi128ELb0ELb1ELb1ELb0ELb1ELb1EEEEEEEEEvNT_6ParamsE)
        /*026c*/ 	.word	0x00000060


	//----- nvinfo : EIATTR_REGCOUNT
	.align		4
.L_159:
        /*0270*/ 	.byte	0x04, 0x2f
        /*0272*/ 	.short	(.L_161 - .L_160)
	.align		4
.L_160:
        /*0274*/ 	.word	index@(_ZN7cutlass13device_kernelIN5flash11enable_sm90INS1_16FlashAttnFwdSm90INS1_25CollectiveMainloopFwdSm90ILi2EN4cute5tupleIJNS5_1CILi2EEENS7_ILi1EEES9_EEENS6_IJNS7_ILi128EEENS7_ILi176EEESB_EEELi128ENS_6half_tEfNS_4arch4Sm90ELb0ELb0ELb1ELb0ELb0ELb0ELb0ELb1ELb1ELb1ELb0ELb0EEENS1_21CollectiveEpilogueFwdINS6_IJSB_SB_SC_EEESA_SE_SG_Li256ELb0ELb1ELb0ELb0EEENS1_29StaticPersistentTileSchedulerILb0EEEEEEEEEvNT_6ParamsE)
        /*0278*/ 	.word	0x000000a8


	//----- nvinfo : EIATTR_FRAME_SIZE
	.align		4
.L_161:
        /*027c*/ 	.byte	0x04, 0x11
        /*027e*/ 	.short	(.L_163 - .L_162)
	.align		4
.L_162:
        /*0280*/ 	.word	index@(_ZN7cutlass13device_kernelIN5flash11enable_sm90INS1_16FlashAttnFwdSm90INS1_25CollectiveMainloopFwdSm90ILi2EN4cute5tupleIJNS5_1CILi2EEENS7_ILi1EEES9_EEENS6_IJNS7_ILi128EEENS7_ILi176EEESB_EEELi128ENS_6half_tEfNS_4arch4Sm90ELb0ELb0ELb1ELb0ELb0ELb0ELb0ELb1ELb1ELb1ELb0ELb0EEENS1_21CollectiveEpilogueFwdINS6_IJSB_SB_SC_EEESA_SE_SG_Li256ELb0ELb1ELb0ELb0EEENS1_29StaticPersistentTileSchedulerILb0EEEEEEEEEvNT_6ParamsE)
        /*0284*/ 	.word	0x00000038


	//----- nvinfo : EIATTR_REGCOUNT
	.align		4
.L_163:
        /*0288*/ 	.byte	0x04, 0x2f
        /*028a*/ 	.short	(.L_165 - .L_164)
	.align		4
.L_164:
        /*028c*/ 	.word	index@(_ZN7cutlass13device_kernelIN5flash11enable_sm90INS1_16FlashAttnFwdSm90INS1_25CollectiveMainloopFwdSm90ILi2EN4cute5tupleIJNS5_1CILi1EEES8_S8_EEENS6_IJNS7_ILi128EEENS7_ILi176EEESA_EEELi128ENS_6half_tEfNS_4arch4Sm90ELb0ELb0ELb1ELb0ELb0ELb0ELb0ELb1ELb1ELb1ELb0ELb0EEENS1_21CollectiveEpilogueFwdINS6_IJSA_SA_SB_EEES9_SD_SF_Li256ELb0ELb1ELb0ELb0EEENS1_29StaticPersistentTileSchedulerILb0EEEEEEEEEvNT_6ParamsE)
        /*0290*/ 	.word	0x000000a8


	//----- nvinfo : EIATTR_FRAME_SIZE
	.align		4
.L_165:
        /*0294*/ 	.byte	0x04, 0x11
        /*0296*/ 	.short	(.L_167 - .L_166)
	.align		4
.L_166:
        /*0298*/ 	.word	index@(_ZN7cutlass13device_kernelIN5flash11enable_sm90INS1_16FlashAttnFwdSm90INS1_25CollectiveMainloopFwdSm90ILi2EN4cute5tupleIJNS5_1CILi1EEES8_S8_EEENS6_IJNS7_ILi128EEENS7_ILi176EEESA_EEELi128ENS_6half_tEfNS_4arch4Sm90ELb0ELb0ELb1ELb0ELb0ELb0ELb0ELb1ELb1ELb1ELb0ELb0EEENS1_21CollectiveEpilogueFwdINS6_IJSA_SA_SB_EEES9_SD_SF_Li256ELb0ELb1ELb0ELb0EEENS1_29StaticPersistentTileSchedulerILb0EEEEEEEEEvNT_6ParamsE)
        /*029c*/ 	.word	0x00000038


	//----- nvinfo : EIATTR_REGCOUNT
	.align		4
.L_167:
        /*02a0*/ 	.byte	0x04, 0x2f
        /*02a2*/ 	.short	(.L_169 - .L_168)
	.align		4
.L_168:
        /*02a4*/ 	.word	index@(_ZN7cutlass13device_kernelIN5flash11enable_sm90INS1_16FlashAttnFwdSm90INS1_25CollectiveMainloopFwdSm90ILi2EN4cute5tupleIJNS5_1CILi1EEES8_S8_EEENS6_IJNS7_ILi128EEENS7_ILi112EEENS7_ILi192EEEEEELi192ENS_6half_tEfNS_4arch4Sm90ELb1ELb0ELb1ELb1ELb0ELb1ELb0ELb1ELb1ELb1ELb0ELb0EEENS1_21CollectiveEpilogueFwdINS6_IJSA_SC_SB_EEES9_SE_SG_Li256ELb1ELb1ELb0ELb0EEENS1_36VarlenDynamicPersistentTileSchedulerILi128ELi112ELi256ELi128ELb0ELb1ELb1ELb1ELb1ELb1EEEEEEEEEvNT_6ParamsE)
        /*02a8*/ 	.word	0x000000a8


	//----- nvinfo : EIATTR_FRAME_SIZE
	.align		4
.L_169:
        /*02ac*/ 	.byte	0x04, 0x11
        /*02ae*/ 	.short	(.L_171 - .L_170)
	.align		4
.L_170:
        /*02b0*/ 	.word	index@(_ZN7cutlass13device_kernelIN5flash11enable_sm90INS1_16FlashAttnFwdSm90INS1_25CollectiveMainloopFwdSm90ILi2EN4cute5tupleIJNS5_1CILi1EEES8_S8_EEENS6_IJNS7_ILi128EEENS7_ILi112EEENS7_ILi192EEEEEELi192ENS_6half_tEfNS_4arch4Sm90ELb1ELb0ELb1ELb1ELb0ELb1ELb0ELb1ELb1ELb1ELb0ELb0EEENS1_21CollectiveEpilogueFwdINS6_IJSA_SC_SB_EEES9_SE_SG_Li256ELb1ELb1ELb0ELb0EEENS1_36VarlenDynamicPersistentTileSchedulerILi128ELi112ELi256ELi128ELb0ELb1ELb1ELb1ELb1ELb1EEEEEEEEEvNT_6ParamsE)
        /*02b4*/ 	.word	0x000000a8


	//----- nvinfo : EIATTR_REGCOUNT
	.align		4
.L_171:
        /*02b8*/ 	.byte	0x04, 0x2f
        /*02ba*/ 	.short	(.L_173 - .L_172)
	.align		4
.L_172:
        /*02bc*/ 	.word	index@(_ZN7cutlass13device_kernelIN5flash11enable_sm90INS1_16FlashAttnFwdSm90INS1_25CollectiveMainloopFwdSm90ILi2EN4cute5tupleIJNS5_1CILi1EEES8_S8_EEENS6_IJNS7_ILi128EEENS7_ILi112EEENS7_ILi192EEEEEELi192ENS_6half_tEfNS_4arch4Sm90ELb1ELb0ELb1ELb1ELb0ELb0ELb0ELb1ELb1ELb1ELb0ELb0EEENS1_21CollectiveEpilogueFwdINS6_IJSA_SC_SB_EEES9_SE_SG_Li256ELb1ELb1ELb0ELb0EEENS1_36VarlenDynamicPersistentTileSchedulerILi128ELi112ELi256ELi128ELb0ELb1ELb1ELb1ELb1ELb1EEEEEEEEEvNT_6ParamsE)
        /*02c0*/ 	.word	0x000000a8


	//----- nvinfo : EIATTR_FRAME_SIZE
	.align		4
.L_173:
        /*02c4*/ 	.byte	0x04, 0x11
        /*02c6*/ 	.short	(.L_175 - .L_174)
	.align		4
.L_174:
        /*02c8*/ 	.word	index@(_ZN7cutlass13device_kernelIN5flash11enable_sm90INS1_16FlashAttnFwdSm90INS1_25CollectiveMainloopFwdSm90ILi2EN4cute5tupleIJNS5_1CILi1EEES8_S8_EEENS6_IJNS7_ILi128EEENS7_ILi112EEENS7_ILi192EEEEEELi192ENS_6half_tEfNS_4arch4Sm90ELb1ELb0ELb1ELb1ELb0ELb0ELb0ELb1ELb1ELb1ELb0ELb0EEENS1_21CollectiveEpilogueFwdINS6_IJSA_SC_SB_EEES9_SE_SG_Li256ELb1ELb1ELb0ELb0EEENS1_36VarlenDynamicPersistentTileSchedulerILi128ELi112ELi256ELi128ELb0ELb1ELb1ELb1ELb1ELb1EEEEEEEEEvNT_6ParamsE)
        /*02cc*/ 	.word	0x00000058


	//----- nvinfo : EIATTR_REGCOUNT
	.align		4
.L_175:
        /*02d0*/ 	.byte	0x04, 0x2f
        /*02d2*/ 	.short	(.L_177 - .L_176)
	.align		4
.L_176:
        /*02d4*/ 	.word	index@(_ZN7cutlass13device_kernelIN5flash11enable_sm90INS1_16FlashAttnFwdSm90INS1_25CollectiveMainloopFwdSm90ILi2EN4cute5tupleIJNS5_1CILi1EEES8_S8_EEENS6_IJNS7_ILi128EEENS7_ILi112EEENS7_ILi192EEEEEELi192ENS_6half_tEfNS_4arch4Sm90ELb1ELb0ELb1ELb0ELb0ELb0ELb0ELb1ELb1ELb1ELb0ELb0EEENS1_21CollectiveEpilogueFwdINS6_IJSA_SC_SB_EEES9_SE_SG_Li256ELb0ELb1ELb0ELb0EEENS1_30DynamicPersistentTileSchedulerILi256ELi128ELb0ELb1ELb1EEEEEEEEEvNT_6ParamsE)
        /*02d8*/ 	.word	0x000000a8


	//----- nvinfo : EIATTR_FRAME_SIZE
	.align		4
.L_177:
        /*02dc*/ 	.byte	0x04, 0x11
        /*02de*/ 	.short	(.L_179 - .L_178)
	.align		4
.L_178:
        /*02e0*/ 	.word	index@(_ZN7cutlass13device_kernelIN5flash11enable_sm90INS1_16FlashAttnFwdSm90INS1_25CollectiveMainloopFwdSm90ILi2EN4cute5tupleIJNS5_1CILi1EEES8_S8_EEENS6_IJNS7_ILi128EEENS7_ILi112EEENS7_ILi192EEEEEELi192ENS_6half_tEfNS_4arch4Sm90ELb1ELb0ELb1ELb0ELb0ELb0ELb0ELb1ELb1ELb1ELb0ELb0EEENS1_21CollectiveEpilogueFwdINS6_IJSA_SC_SB_EEES9_SE_SG_Li256ELb0ELb1ELb0ELb0EEENS1_30DynamicPersistentTileSchedulerILi256ELi128ELb0ELb1ELb1EEEEEEEEEvNT_6ParamsE)
        /*02e4*/ 	.word	0x00000038


	//----- nvinfo : EIATTR_REGCOUNT
	.align		4
.L_179:
        /*02e8*/ 	.byte	0x04, 0x2f
        /*02ea*/ 	.short	(.L_181 - .L_180)
	.align		4
.L_180:
        /*02ec*/ 	.word	index@(_ZN7cutlass13device_kernelIN5flash11enable_sm90INS1_16FlashAttnFwdSm90INS1_25CollectiveMainloopFwdSm90ILi2EN4cute5tupleIJNS5_1CILi1EEES8_S8_EEENS6_IJNS7_ILi128EEENS7_ILi96EEENS7_ILi192EEEEEELi192ENS_6half_tEfNS_4arch4Sm90ELb0ELb1ELb1ELb1ELb0ELb1ELb0ELb1ELb1ELb1ELb0ELb0EEENS1_21CollectiveEpilogueFwdINS6_IJSA_SC_SB_EEES9_SE_SG_Li256ELb1ELb1ELb0ELb0EEENS1_36VarlenDynamicPersistentTileSchedulerILi128ELi96ELi256ELi128ELb0ELb1ELb1ELb1ELb0ELb1EEEEEEEEEvNT_6ParamsE)
        /*02f0*/ 	.word	0x000000a8


	//----- nvinfo : EIATTR_FRAME_SIZE
	.align		4
.L_181:
        /*02f4*/ 	.byte	0x04, 0x11
        /*02f6*/ 	.short	(.L_183 - .L_182)
	.align		4
.L_182:
        /*02f8*/ 	.word	index@(_ZN7cutlass13device_kernelIN5flash11enable_sm90INS1_16FlashAttnFwdSm90INS1_25CollectiveMainloopFwdSm90ILi2EN4cute5tupleIJNS5_1CILi1EEES8_S8_EEENS6_IJNS7_ILi128EEENS7_ILi96EEENS7_ILi192EEEEEELi192ENS_6half_tEfNS_4arch4Sm90ELb0ELb1ELb1ELb1ELb0ELb1ELb0ELb1ELb1ELb1ELb0ELb0EEENS1_21CollectiveEpilogueFwdINS6_IJSA_SC_SB_EEES9_SE_SG_Li256ELb1ELb1ELb0ELb0EEENS1_36VarlenDynamicPersistentTileSchedulerILi128ELi96ELi256ELi128ELb0ELb1ELb1ELb1ELb0ELb1EEEEEEEEEvNT_6ParamsE)
        /*02fc*/ 	.word	0x00000080


	//----- nvinfo : EIATTR_REGCOUNT
	.align		4
.L_183:
        /*0300*/ 	.byte	0x04, 0x2f
        /*0302*/ 	.short	(.L_185 - .L_184)
	.align		4
.L_184:
        /*0304*/ 	.word	index@(_ZN7cutlass13device_kernelIN5flash11enable_sm90INS1_16FlashAttnFwdSm90INS1_25CollectiveMainloopFwdSm90ILi2EN4cute5tupleIJNS5_1CILi1EEES8_S8_EEENS6_IJNS7_ILi128EEENS7_ILi96EEENS7_ILi192EEEEEELi192ENS_6half_tEfNS_4arch4Sm90ELb0ELb1ELb1ELb1ELb0ELb0ELb0ELb1ELb1ELb1ELb0ELb0EEENS1_21CollectiveEpilogueFwdINS6_IJSA_SC_SB_EEES9_SE_SG_Li256ELb1ELb1ELb0ELb0EEENS1_36VarlenDynamicPersistentTileSchedulerILi128ELi96ELi256ELi128ELb0ELb1ELb1ELb1ELb0ELb1EEEEEEEEEvNT_6ParamsE)
        /*0308*/ 	.word	0x000000a8


	//----- nvinfo : EIATTR_FRAME_SIZE
	.align		4
.L_185:
        /*030c*/ 	.byte	0x04, 0x11
        /*030e*/ 	.short	(.L_187 - .L_186)
	.align		4
.L_186:
        /*0310*/ 	.word	index@(_ZN7cutlass13device_kernelIN5flash11enable_sm90INS1_16FlashAttnFwdSm90INS1_25CollectiveMainloopFwdSm90ILi2EN4cute5tupleIJNS5_1CILi1EEES8_S8_EEENS6_IJNS7_ILi128EEENS7_ILi96EEENS7_ILi192EEEEEELi192ENS_6half_tEfNS_4arch4Sm90ELb0ELb1ELb1ELb1ELb0ELb0ELb0ELb1ELb1ELb1ELb0ELb0EEENS1_21CollectiveEpilogueFwdINS6_IJSA_SC_SB_EEES9_SE_SG_Li256ELb1ELb1ELb0ELb0EEENS1_36VarlenDynamicPersistentTileSchedulerILi128ELi96ELi256ELi128ELb0ELb1ELb1ELb1ELb0ELb1EEEEEEEEEvNT_6ParamsE)
        /*0314*/ 	.word	0x00000050


	//----- nvinfo : EIATTR_REGCOUNT
	.align		4
.L_187:
        /*0318*/ 	.byte	0x04, 0x2f
        /*031a*/ 	.short	(.L_189 - .L_188)
	.align		4
.L_188:
        /*031c*/ 	.word	index@(_ZN7cutlass13device_kernelIN5flash11enable_sm90INS1_16FlashAttnFwdSm90INS1_25CollectiveMainloopFwdSm90ILi2EN4cute5tupleIJNS5_1CILi1EEES8_S8_EEENS6_IJNS7_ILi128EEENS7_ILi96EEENS7_ILi192EEEEEELi192ENS_6half_tEfNS_4arch4Sm90ELb0ELb1ELb1ELb0ELb0ELb0ELb0ELb1ELb1ELb1ELb0ELb0EEENS1_21CollectiveEpilogueFwdINS6_IJSA_SC_SB_EEES9_SE_SG_Li256ELb0ELb1ELb0ELb0EEENS1_30DynamicPersistentTileSchedulerILi256ELi128ELb0ELb1ELb1EEEEEEEEEvNT_6ParamsE)
        /*0320*/ 	.word	0x000000a8


	//----- nvinfo : EIATTR_FRAME_SIZE
	.align		4
.L_189:
        /*0324*/ 	.byte	0x04, 0x11
        /*0326*/ 	.short	(.L_191 - .L_190)
	.align		4
.L_190:
        /*0328*/ 	.word	index@(_ZN7cutlass13device_kernelIN5flash11enable_sm90INS1_16FlashAttnFwdSm90INS1_25CollectiveMainloopFwdSm90ILi2EN4cute5tupleIJNS5_1CILi1EEES8_S8_EEENS6_IJNS7_ILi128EEENS7_ILi96EEENS7_ILi192EEEEEELi192ENS_6half_tEfNS_4arch4Sm90ELb0ELb1ELb1ELb0ELb0ELb0ELb0ELb1ELb1ELb1ELb0ELb0EEENS1_21CollectiveEpilogueFwdINS6_IJSA_SC_SB_EEES9_SE_SG_Li256ELb0ELb1ELb0ELb0EEENS1_30DynamicPersistentTileSchedulerILi256ELi128ELb0ELb1ELb1EEEEEEEEEvNT_6ParamsE)
        /*032c*/ 	.word	0x00000020


	//----- nvinfo : EIATTR_REGCOUNT
	.align		4
.L_191:
        /*0330*/ 	.byte	0x04, 0x2f
        /*0332*/ 	.short	(.L_193 - .L_192)
	.align		4
.L_192:
        /*0334*/ 	.word	index@(_ZN7cutlass13device_kernelIN5flash11enable_sm90INS1_16FlashAttnFwdSm90INS1_25CollectiveMainloopFwdSm90ILi2EN4cute5tupleIJNS5_1CILi1EEES8_S8_EEENS6_IJNS7_ILi128EEENS7_ILi112EEENS7_ILi192EEEEEELi192ENS_6half_tEfNS_4arch4Sm90ELb0ELb0ELb1ELb1ELb0ELb1ELb0ELb1ELb1ELb1ELb0ELb0EEENS1_21CollectiveEpilogueFwdINS6_IJSA_SC_SB_EEES9_SE_SG_Li256ELb1ELb1ELb0ELb0EEENS1_36VarlenDynamicPersistentTileSchedulerILi128ELi112ELi256ELi128ELb0ELb1ELb1ELb0ELb1ELb1EEEEEEEEEvNT_6ParamsE)
        /*0338*/ 	.word	0x000000a8


	//----- nvinfo : EIATTR_FRAME_SIZE
	.align		4
.L_193:
        /*033c*/ 	.byte	0x04, 0x11
        /*033e*/ 	.short	(.L_195 - .L_194)
	.align		4
.L_194:
        /*0340*/ 	.word	index@(_ZN7cutlass13device_kernelIN5flash11enable_sm90INS1_16FlashAttnFwdSm90INS1_25CollectiveMainloopFwdSm90ILi2EN4cute5tupleIJNS5_1CILi1EEES8_S8_EEENS6_IJNS7_ILi128EEENS7_ILi112EEENS7_ILi192EEEEEELi192ENS_6half_tEfNS_4arch4Sm90ELb0ELb0ELb1ELb1ELb0ELb1ELb0ELb1ELb1ELb1ELb0ELb0EEENS1_21CollectiveEpilogueFwdINS6_IJSA_SC_SB_EEES9_SE_SG_Li256ELb1ELb1ELb0ELb0EEENS1_36VarlenDynamicPersistentTileSchedulerILi128ELi112ELi256ELi128ELb0ELb1ELb1ELb0ELb1ELb1EEEEEEEEEvNT_6ParamsE)
        /*0344*/ 	.word	0x000000a0


	//----- nvinfo : EIATTR_REGCOUNT
	.align		4
.L_195:
        /*0348*/ 	.byte	0x04, 0x2f
        /*034a*/ 	.short	(.L_197 - .L_196)
	.align		4
.L_196:
        /*034c*/ 	.word	index@(_ZN7cutlass13device_kernelIN5flash11enable_sm90INS1_16FlashAttnFwdSm90INS1_25CollectiveMainloopFwdSm90ILi2EN4cute5tupleIJNS5_1CILi1EEES8_S8_EEENS6_IJNS7_ILi128EEENS7_ILi112EEENS7_ILi192EEEEEELi192ENS_6half_tEfNS_4arch4Sm90ELb0ELb0ELb1ELb1ELb0ELb0ELb0ELb1ELb1ELb1ELb0ELb0EEENS1_21CollectiveEpilogueFwdINS6_IJSA_SC_SB_EEES9_SE_SG_Li256ELb1ELb1ELb0ELb0EEENS1_36VarlenDynamicPersistentTileSchedulerILi128ELi112ELi256ELi128ELb0ELb1ELb1ELb0ELb1ELb1EEEEEEEEEvNT_6ParamsE)
        /*0350*/ 	.word	0x000000a8


	//----- nvinfo : EIATTR_FRAME_SIZE
	.align		4
.L_197:
        /*0354*/ 	.byte	0x04, 0x11
        /*0356*/ 	.short	(.L_199 - .L_198)
	.align		4
.L_198:
        /*0358*/ 	.word	index@(_ZN7cutlass13device_kernelIN5flash11enable_sm90INS1_16FlashAttnFwdSm90INS1_25CollectiveMainloopFwdSm90ILi2EN4cute5tupleIJNS5_1CILi1EEES8_S8_EEENS6_IJNS7_ILi128EEENS7_ILi112EEENS7_ILi192EEEEEELi192ENS_6half_tEfNS_4arch4Sm90ELb0ELb0ELb1ELb1ELb0ELb0ELb0ELb1ELb1ELb1ELb0ELb0EEENS1_21CollectiveEpilogueFwdINS6_IJSA_SC_SB_EEES9_SE_SG_Li256ELb1ELb1ELb0ELb0EEENS1_36VarlenDynamicPersistentTileSchedulerILi128ELi112ELi256ELi128ELb0ELb1ELb1ELb0ELb1ELb1EEEEEEEEEvNT_6ParamsE)
        /*035c*/ 	.word	0x00000060


	//----- nvinfo : EIATTR_REGCOUNT
	.align		4
.L_199:
        /*0360*/ 	.byte	0x04, 0x2f
        /*0362*/ 	.short	(.L_201 - .L_200)
	.align		4
.L_200:
        /*0364*/ 	.word	index@(_ZN7cutlass13device_kernelIN5flash11enable_sm90INS1_16FlashAttnFwdSm90INS1_25CollectiveMainloopFwdSm90ILi2EN4cute5tupleIJNS5_1CILi2EEENS7_ILi1EEES9_EEENS6_IJNS7_ILi128EEENS7_ILi112EEENS7_ILi192EEEEEELi192ENS_6half_tEfNS_4arch4Sm90ELb0ELb0ELb1ELb0ELb0ELb0ELb0ELb1ELb1ELb1ELb0ELb0EEENS1_21CollectiveEpilogueFwdINS6_IJSB_SD_SC_EEESA_SF_SH_Li256ELb0ELb1ELb0ELb0EEENS1_29StaticPersistentTileSchedulerILb0EEEEEEEEEvNT_6ParamsE)
        /*0368*/ 	.word	0x000000a8


	//----- nvinfo : EIATTR_FRAME_SIZE
	.align		4
.L_201:
        /*036c*/ 	.byte	0x04, 0x11
        /*036e*/ 	.short	(.L_203 - .L_202)
	.align		4
.L_202:
        /*0370*/ 	.word	index@(_ZN7cutlass13device_kernelIN5flash11enable_sm90INS1_16FlashAttnFwdSm90INS1_25CollectiveMainloopFwdSm90ILi2EN4cute5tupleIJNS5_1CILi2EEENS7_ILi1EEES9_EEENS6_IJNS7_ILi128EEENS7_ILi112EEENS7_ILi192EEEEEELi192ENS_6half_tEfNS_4arch4Sm90ELb0ELb0ELb1ELb0ELb0ELb0ELb0ELb1ELb1ELb1ELb0ELb0EEENS1_21CollectiveEpilogueFwdINS6_IJSB_SD_SC_EEESA_SF_SH_Li256ELb0ELb1ELb0ELb0EEENS1_29StaticPersistentTileSchedulerILb0EEEEEEEEEvNT_6ParamsE)
        /*0374*/ 	.word	0x00000038


	//----- nvinfo : EIATTR_REGCOUNT
	.align		4
.L_203:
        /*0378*/ 	.byte	0x04, 0x2f
        /*037a*/ 	.short	(.L_205 - .L_204)
	.align		4
.L_204:
        /*037c*/ 	.word	index@(_ZN7cutlass13device_kernelIN5flash11enable_sm90INS1_16FlashAttnFwdSm90INS1_25CollectiveMainloopFwdSm90ILi2EN4cute5tupleIJNS5_1CILi1EEES8_S8_EEENS6_IJNS7_ILi128EEENS7_ILi112EEENS7_ILi192EEEEEELi192ENS_6half_tEfNS_4arch4Sm90ELb0ELb0ELb1ELb0ELb0ELb0ELb0ELb1ELb1ELb1ELb0ELb0EEENS1_21CollectiveEpilogueFwdINS6_IJSA_SC_SB_EEES9_SE_SG_Li256ELb0ELb1ELb0ELb0EEENS1_29StaticPersistentTileSchedulerILb0EEEEEEEEEvNT_6ParamsE)
        /*0380*/ 	.word	0x000000a8


	//----- nvinfo : EIATTR_FRAME_SIZE
	.align		4
.L_205:
        /*0384*/ 	.byte	0x04, 0x11
        /*0386*/ 	.short	(.L_207 - .L_206)
	.align		4
.L_206:
        /*0388*/ 	.word	index@(_ZN7cutlass13device_kernelIN5flash11enable_sm90INS1_16FlashAttnFwdSm90INS1_25CollectiveMainloopFwdSm90ILi2EN4cute5tupleIJNS5_1CILi1EEES8_S8_EEENS6_IJNS7_ILi128EEENS7_ILi112EEENS7_ILi192EEEEEELi192ENS_6half_tEfNS_4arch4Sm90ELb0ELb0ELb1ELb0ELb0ELb0ELb0ELb1ELb1ELb1ELb0ELb0EEENS1_21CollectiveEpilogueFwdINS6_IJSA_SC_SB_EEES9_SE_SG_Li256ELb0ELb1ELb0ELb0EEENS1_29StaticPersistentTileSchedulerILb0EEEEEEEEEvNT_6ParamsE)
        /*038c*/ 	.word	0x00000038


	//----- nvinfo : EIATTR_REGCOUNT
	.align		4
.L_207:
        /*0390*/ 	.byte	0x04, 0x2f
        /*0392*/ 	.short	(.L_209 - .L_208)
	.align		4
.L_208:
        /*0394*/ 	.word	index@(_ZN7cutlass13device_kernelIN5flash11enable_sm90INS1_16FlashAttnFwdSm90INS1_25CollectiveMainloopFwdSm90ILi2EN4cute5tupleIJNS5_1CILi1EEES8_S8_EEENS6_IJNS7_ILi128EEENS7_ILi80EEENS7_ILi256EEEEEELi256ENS_6half_tEfNS_4arch4Sm90ELb1ELb0ELb1ELb1ELb0ELb1ELb0ELb1ELb1ELb1ELb0ELb0EEENS1_21CollectiveEpilogueFwdINS6_IJSA_SC_SB_EEES9_SE_SG_Li256ELb1ELb1ELb0ELb0EEENS1_36VarlenDynamicPersistentTileSchedulerILi128ELi80ELi256ELi128ELb0ELb1ELb1ELb1ELb1ELb1EEEEEEEEEvNT_6ParamsE)
        /*0398*/ 	.word	0x000000a8


	//----- nvinfo : EIATTR_FRAME_SIZE
	.align		4
.L_209:
        /*039c*/ 	.byte	0x04, 0x11
        /*039e*/ 	.short	(.L_211 - .L_210)
	.align		4
.L_210:
        /*03a0*/ 	.word	index@(_ZN7cutlass13device_kernelIN5flash11enable_sm90INS1_16FlashAttnFwdSm90INS1_25CollectiveMainloopFwdSm90ILi2EN4cute5tupleIJNS5_1CILi1EEES8_S8_EEENS6_IJNS7_ILi128EEENS7_ILi80EEENS7_ILi256EEEEEELi256ENS_6half_tEfNS_4arch4Sm90ELb1ELb0ELb1ELb1ELb0ELb1ELb0ELb1ELb1ELb1ELb0ELb0EEENS1_21CollectiveEpilogueFwdINS6_IJSA_SC_SB_EEES9_SE_SG_Li256ELb1ELb1ELb0ELb0EEENS1_36VarlenDynamicPersistentTileSchedulerILi128ELi80ELi256ELi128ELb0ELb1ELb1ELb1ELb1ELb1EEEEEEEEEvNT_6ParamsE)
        /*03a4*/ 	.word	0x000000a0


	//----- nvinfo : EIATTR_REGCOUNT
	.align		4
.L_211:
        /*03a8*/ 	.byte	0x04, 0x2f
        /*03aa*/ 	.short	(.L_213 - .L_212)
	.align		4
.L_212:
        /*03ac*/ 	.word	index@(_ZN7cutlass13device_kernelIN5flash11enable_sm90INS1_16FlashAttnFwdSm90INS1_25CollectiveMainloopFwdSm90ILi2EN4cute5tupleIJNS5_1CILi1EEES8_S8_EEENS6_IJNS7_ILi128EEENS7_ILi80EEENS7_ILi256EEEEEELi256ENS_6half_tEfNS_4arch4Sm90ELb1ELb0ELb1ELb1ELb0ELb0ELb0ELb1ELb1ELb1ELb0ELb0EEENS1_21CollectiveEpilogueFwdINS6_IJSA_SC_SB_EEES9_SE_SG_Li256ELb1ELb1ELb0ELb0EEENS1_36VarlenDynamicPersistentTileSchedulerILi128ELi80ELi256ELi128ELb0ELb1ELb1ELb1ELb1ELb1EEEEEEEEEvNT_6ParamsE)
        /*03b0*/ 	.word	0x000000a8


	//----- nvinfo : EIATTR_FRAME_SIZE
	.align		4
.L_213:
        /*03b4*/ 	.byte	0x04, 0x11
        /*03b6*/ 	.short	(.L_215 - .L_214)
	.align		4
.L_214:
        /*03b8*/ 	.word	index@(_ZN7cutlass13device_kernelIN5flash11enable_sm90INS1_16FlashAttnFwdSm90INS1_25CollectiveMainloopFwdSm90ILi2EN4cute5tupleIJNS5_1CILi1EEES8_S8_EEENS6_IJNS7_ILi128EEENS7_ILi80EEENS7_ILi256EEEEEELi256ENS_6half_tEfNS_4arch4Sm90ELb1ELb0ELb1ELb1ELb0ELb0ELb0ELb1ELb1ELb1ELb0ELb0EEENS1_21CollectiveEpilogueFwdINS6_IJSA_SC_SB_EEES9_SE_SG_Li256ELb1ELb1ELb0ELb0EEENS1_36VarlenDynamicPersistentTileSchedulerILi128ELi80ELi256ELi128ELb0ELb1ELb1ELb1ELb1ELb1EEEEEEEEEvNT_6ParamsE)
        /*03bc*/ 	.word	0x00000058


	//----- nvinfo : EIATTR_REGCOUNT
	.align		4
.L_215:
        /*03c0*/ 	.byte	0x04, 0x2f
        /*03c2*/ 	.short	(.L_217 - .L_216)
	.align		4
.L_216:
        /*03c4*/ 	.word	index@(_ZN7cutlass13device_kernelIN5flash11enable_sm90INS1_16FlashAttnFwdSm90INS1_25CollectiveMainloopFwdSm90ILi2EN4cute5tupleIJNS5_1CILi1EEES8_S8_EEENS6_IJNS7_ILi128EEENS7_ILi80EEENS7_ILi256EEEEEELi256ENS_6half_tEfNS_4arch4Sm90ELb1ELb0ELb1ELb0ELb0ELb0ELb0ELb1ELb1ELb1ELb0ELb0EEENS1_21CollectiveEpilogueFwdINS6_IJSA_SC_SB_EEES9_SE_SG_Li256ELb0ELb1ELb0ELb0EEENS1_30DynamicPersistentTileSchedulerILi256ELi128ELb0ELb1ELb1EEEEEEEEEvNT_6ParamsE)
        /*03c8*/ 	.word	0x000000a8


	//----- nvinfo : EIATTR_FRAME_SIZE
	.align		4
.L_217:
        /*03cc*/ 	.byte	0x04, 0x11
        /*03ce*/ 	.short	(.L_219 - .L_218)
	.align		4
.L_218:
        /*03d0*/ 	.word	index@(_ZN7cutlass13device_kernelIN5flash11enable_sm90INS1_16FlashAttnFwdSm90INS1_25CollectiveMainloopFwdSm90ILi2EN4cute5tupleIJNS5_1CILi1EEES8_S8_EEENS6_IJNS7_ILi128EEENS7_ILi80EEENS7_ILi256EEEEEELi256ENS_6half_tEfNS_4arch4Sm90ELb1ELb0ELb1ELb0ELb0ELb0ELb0ELb1ELb1ELb1ELb0ELb0EEENS1_21CollectiveEpilogueFwdINS6_IJSA_SC_SB_EEES9_SE_SG_Li256ELb0ELb1ELb0ELb0EEENS1_30DynamicPersistentTileSchedulerILi256ELi128ELb0ELb1ELb1EEEEEEEEEvNT_6ParamsE)
        /*03d4*/ 	.word	0x00000028


	//----- nvinfo : EIATTR_REGCOUNT
	.align		4
.L_219:
        /*03d8*/ 	.byte	0x04, 0x2f
        /*03da*/ 	.short	(.L_221 - .L_220)
	.align		4
.L_220:
        /*03dc*/ 	.word	index@(_ZN7cutlass13device_kernelIN5flash11enable_sm90INS1_16FlashAttnFwdSm90INS1_25CollectiveMainloopFwdSm90ILi2EN4cute5tupleIJNS5_1CILi1EEES8_S8_EEENS6_IJNS7_ILi128EEENS7_ILi64EEENS7_ILi256EEEEEELi256ENS_6half_tEfNS_4arch4Sm90ELb0ELb1ELb1ELb1ELb0ELb1ELb0ELb1ELb1ELb1ELb0ELb0EEENS1_21CollectiveEpilogueFwdINS6_IJSA_SC_SB_EEES9_SE_SG_Li256ELb1ELb1ELb0ELb0EEENS1_36VarlenDynamicPersistentTileSchedulerILi128ELi64ELi256ELi128ELb0ELb1ELb1ELb1ELb0ELb1EEEEEEEEEvNT_6ParamsE)
        /*03e0*/ 	.word	0x000000a8


	//----- nvinfo : EIATTR_FRAME_SIZE
	.align		4
.L_221:
        /*03e4*/ 	.byte	0x04, 0x11
        /*03e6*/ 	.short	(.L_223 - .L_222)
	.align		4
.L_222:
        /*03e8*/ 	.word	index@(_ZN7cutlass13device_kernelIN5flash11enable_sm90INS1_16FlashAttnFwdSm90INS1_25CollectiveMainloopFwdSm90ILi2EN4cute5tupleIJNS5_1CILi1EEES8_S8_EEENS6_IJNS7_ILi128EEENS7_ILi64EEENS7_ILi256EEEEEELi256ENS_6half_tEfNS_4arch4Sm90ELb0ELb1ELb1ELb1ELb0ELb1ELb0ELb1ELb1ELb1ELb0ELb0EEENS1_21CollectiveEpilogueFwdINS6_IJSA_SC_SB_EEES9_SE_SG_Li256ELb1ELb1ELb0ELb0EEENS1_36VarlenDynamicPersistentTileSchedulerILi128ELi64ELi256ELi128ELb0ELb1ELb1ELb1ELb0ELb1EEEEEEEEEvNT_6ParamsE)
        /*03ec*/ 	.word	0x000000c8


	//----- nvinfo : EIATTR_REGCOUNT
	.align		4
.L_223:
        /*03f0*/ 	.byte	0x04, 0x2f
        /*03f2*/ 	.short	(.L_225 - .L_224)
	.align		4
.L_224:
        /*03f4*/ 	.word	index@(_ZN7cutlass13device_kernelIN5flash11enable_sm90INS1_16FlashAttnFwdSm90INS1_25CollectiveMainloopFwdSm90ILi2EN4cute5tupleIJNS5_1CILi1EEES8_S8_EEENS6_IJNS7_ILi128EEENS7_ILi64EEENS7_ILi256EEEEEELi256ENS_6half_tEfNS_4arch4Sm90ELb0ELb1ELb1ELb1ELb0ELb0ELb0ELb1ELb1ELb1ELb0ELb0EEENS1_21CollectiveEpilogueFwdINS6_IJSA_SC_SB_EEES9_SE_SG_Li256ELb1ELb1ELb0ELb0EEENS1_36VarlenDynamicPersistentTileSchedulerILi128ELi64ELi256ELi128ELb0ELb1ELb1ELb1ELb0ELb1EEEEEEEEEvNT_6ParamsE)
        /*03f8*/ 	.word	0x000000a8


	//----- nvinfo : EIATTR_FRAME_SIZE
	.align		4
.L_225:
        /*03fc*/ 	.byte	0x04, 0x11
        /*03fe*/ 	.short	(.L_227 - .L_226)
	.align		4
.L_226:
        /*0400*/ 	.word	index@(_ZN7cutlass13device_kernelIN5flash11enable_sm90INS1_16FlashAttnFwdSm90INS1_25CollectiveMainloopFwdSm90ILi2EN4cute5tupleIJNS5_1CILi1EEES8_S8_EEENS6_IJNS7_ILi128EEENS7_ILi64EEENS7_ILi256EEEEEELi256ENS_6half_tEfNS_4arch4Sm90ELb0ELb1ELb1ELb1ELb0ELb0ELb0ELb1ELb1ELb1ELb0ELb0EEENS1_21CollectiveEpilogueFwdINS6_IJSA_SC_SB_EEES9_SE_SG_Li256ELb1ELb1ELb0ELb0EEENS1_36VarlenDynamicPersistentTileSchedulerILi128ELi64ELi256ELi128ELb0ELb1ELb1ELb1ELb0ELb1EEEEEEEEEvNT_6ParamsE)
        /*0404*/ 	.word	0x00000050


	//----- nvinfo : EIATTR_REGCOUNT
	.align		4
.L_227:
        /*0408*/ 	.byte	0x04, 0x2f
        /*040a*/ 	.short	(.L_229 - .L_228)
	.align		4
.L_228:
        /*040c*/ 	.word	index@(_ZN7cutlass13device_kernelIN5flash11enable_sm90INS1_16FlashAttnFwdSm90INS1_25CollectiveMainloopFwdSm90ILi2EN4cute5tupleIJNS5_1CILi1EEES8_S8_EEENS6_IJNS7_ILi128EEENS7_ILi64EEENS7_ILi256EEEEEELi256ENS_6half_tEfNS_4arch4Sm90ELb0ELb1ELb1ELb0ELb0ELb0ELb0ELb1ELb1ELb1ELb0ELb0EEENS1_21CollectiveEpilogueFwdINS6_IJSA_SC_SB_EEES9_SE_SG_Li256ELb0ELb1ELb0ELb0EEENS1_30DynamicPersistentTileSchedulerILi256ELi128ELb0ELb1ELb1EEEEEEEEEvNT_6ParamsE)
        /*0410*/ 	.word	0x000000a8


	//----- nvinfo : EIATTR_FRAME_SIZE
	.align		4
.L_229:
        /*0414*/ 	.byte	0x04, 0x11
        /*0416*/ 	.short	(.L_231 - .L_230)
	.align		4
.L_230:
        /*0418*/ 	.word	index@(_ZN7cutlass13device_kernelIN5flash11enable_sm90INS1_16FlashAttnFwdSm90INS1_25CollectiveMainloopFwdSm90ILi2EN4cute5tupleIJNS5_1CILi1EEES8_S8_EEENS6_IJNS7_ILi128EEENS7_ILi64EEENS7_ILi256EEEEEELi256ENS_6half_tEfNS_4arch4Sm90ELb0ELb1ELb1ELb0ELb0ELb0ELb0ELb1ELb1ELb1ELb0ELb0EEENS1_21CollectiveEpilogueFwdINS6_IJSA_SC_SB_EEES9_SE_SG_Li256ELb0ELb1ELb0ELb0EEENS1_30DynamicPersistentTileSchedulerILi256ELi128ELb0ELb1ELb1EEEEEEEEEvNT_6ParamsE)
        /*041c*/ 	.word	0x00000020


	//----- nvinfo : EIATTR_REGCOUNT
	.align		4
.L_231:
        /*0420*/ 	.byte	0x04, 0x2f
        /*0422*/ 	.short	(.L_233 - .L_232)
	.align		4
.L_232:
        /*0424*/ 	.word	index@(_ZN7cutlass13device_kernelIN5flash11enable_sm90INS1_16FlashAttnFwdSm90INS1_25CollectiveMainloopFwdSm90ILi2EN4cute5tupleIJNS5_1CILi1EEES8_S8_EEENS6_IJNS7_ILi128EEENS7_ILi80EEENS7_ILi256EEEEEELi256ENS_6half_tEfNS_4arch4Sm90ELb0ELb0ELb1ELb1ELb0ELb1ELb0ELb1ELb1ELb1ELb0ELb0EEENS1_21CollectiveEpilogueFwdINS6_IJSA_SC_SB_EEES9_SE_SG_Li256ELb1ELb1ELb0ELb0EEENS1_36VarlenDynamicPersistentTileSchedulerILi128ELi80ELi256ELi128ELb0ELb1ELb1ELb0ELb1ELb1EEEEEEEEEvNT_6ParamsE)
        /*0428*/ 	.word	0x000000a8


	//----- nvinfo : EIATTR_FRAME_SIZE
	.align		4
.L_233:
        /*042c*/ 	.byte	0x04, 0x11
        /*042e*/ 	.short	(.L_235 - .L_234)
	.align		4
.L_234:
        /*0430*/ 	.word	index@(_ZN7cutlass13device_kernelIN5flash11enable_sm90INS1_16FlashAttnFwdSm90INS1_25CollectiveMainloopFwdSm90ILi2EN4cute5tupleIJNS5_1CILi1EEES8_S8_EEENS6_IJNS7_ILi128EEENS7_ILi80EEENS7_ILi256EEEEEELi256ENS_6half_tEfNS_4arch4Sm90ELb0ELb0ELb1ELb1ELb0ELb1ELb0ELb1ELb1ELb1ELb0ELb0EEENS1_21CollectiveEpilogueFwdINS6_IJSA_SC_SB_EEES9_SE_SG_Li256ELb1ELb1ELb0ELb0EEENS1_36VarlenDynamicPersistentTileSchedulerILi128ELi80ELi256ELi128ELb0ELb1ELb1ELb0ELb1ELb1EEEEEEEEEvNT_6ParamsE)
        /*0434*/ 	.word	0x00000098


	//----- nvinfo : EIATTR_REGCOUNT
	.align		4
.L_235:
        /*0438*/ 	.byte	0x04, 0x2f
        /*043a*/ 	.short	(.L_237 - .L_236)
	.align		4
.L_236:
        /*043c*/ 	.word	index@(_ZN7cutlass13device_kernelIN5flash11enable_sm90INS1_16FlashAttnFwdSm90INS1_25CollectiveMainloopFwdSm90ILi2EN4cute5tupleIJNS5_1CILi1EEES8_S8_EEENS6_IJNS7_ILi128EEENS7_ILi80EEENS7_ILi256EEEEEELi256ENS_6half_tEfNS_4arch4Sm90ELb0ELb0ELb1ELb1ELb0ELb0ELb0ELb1ELb1ELb1ELb0ELb0EEENS1_21CollectiveEpilogueFwdINS6_IJSA_SC_SB_EEES9_SE_SG_Li256ELb1ELb1ELb0ELb0EEENS1_36VarlenDynamicPersistentTileSchedulerILi128ELi80ELi256ELi128ELb0ELb1ELb1ELb0ELb1ELb1EEEEEEEEEvNT_6ParamsE)
        /*0440*/ 	.word	0x000000a8


	//----- nvinfo : EIATTR_FRAME_SIZE
	.align		4
.L_237:
        /*0444*/ 	.byte	0x04, 0x11
        /*0446*/ 	.short	(.L_239 - .L_238)
	.align		4
.L_238:
        /*0448*/ 	.word	index@(_ZN7cutlass13device_kernelIN5flash11enable_sm90INS1_16FlashAttnFwdSm90INS1_25CollectiveMainloopFwdSm90ILi2EN4cute5tupleIJNS5_1CILi1EEES8_S8_EEENS6_IJNS7_ILi128EEENS7_ILi80EEENS7_ILi256EEEEEELi256ENS_6half_tEfNS_4arch4Sm90ELb0ELb0ELb1ELb1ELb0ELb0ELb0ELb1ELb1ELb1ELb0ELb0EEENS1_21CollectiveEpilogueFwdINS6_IJSA_SC_SB_EEES9_SE_SG_Li256ELb1ELb1ELb0ELb0EEENS1_36VarlenDynamicPersistentTileSchedulerILi128ELi80ELi256ELi128ELb0ELb1ELb1ELb0ELb1ELb1EEEEEEEEEvNT_6ParamsE)
        /*044c*/ 	.word	0x00000060


	//----- nvinfo : EIATTR_REGCOUNT
	.align		4
.L_239:
        /*0450*/ 	.byte	0x04, 0x2f
        /*0452*/ 	.short	(.L_241 - .L_240)
	.align		4
.L_240:
        /*0454*/ 	.word	index@(_ZN7cutlass13device_kernelIN5flash11enable_sm90INS1_16FlashAttnFwdSm90INS1_25CollectiveMainloopFwdSm90ILi2EN4cute5tupleIJNS5_1CILi2EEENS7_ILi1EEES9_EEENS6_IJNS7_ILi128EEENS7_ILi80EEENS7_ILi256EEEEEELi256ENS_6half_tEfNS_4arch4Sm90ELb0ELb0ELb1ELb0ELb0ELb0ELb0ELb1ELb1ELb1ELb0ELb0EEENS1_21CollectiveEpilogueFwdINS6_IJSB_SD_SC_EEESA_SF_SH_Li256ELb0ELb1ELb0ELb0EEENS1_29StaticPersistentTileSchedulerILb0EEEEEEEEEvNT_6ParamsE)
        /*0458*/ 	.word	0x000000a8


	//----- nvinfo : EIATTR_FRAME_SIZE
	.align		4
.L_241:
        /*045c*/ 	.byte	0x04, 0x11
        /*045e*/ 	.short	(.L_243 - .L_242)
	.align		4
.L_242:
        /*0460*/ 	.word	index@(_ZN7cutlass13device_kernelIN5flash11enable_sm90INS1_16FlashAttnFwdSm90INS1_25CollectiveMainloopFwdSm90ILi2EN4cute5tupleIJNS5_1CILi2EEENS7_ILi1EEES9_EEENS6_IJNS7_ILi128EEENS7_ILi80EEENS7_ILi256EEEEEELi256ENS_6half_tEfNS_4arch4Sm90ELb0ELb0ELb1ELb0ELb0ELb0ELb0ELb1ELb1ELb1ELb0ELb0EEENS1_21CollectiveEpilogueFwdINS6_IJSB_SD_SC_EEESA_SF_SH_Li256ELb0ELb1ELb0ELb0EEENS1_29StaticPersistentTileSchedulerILb0EEEEEEEEEvNT_6ParamsE)
        /*0464*/ 	.word	0x00000038


	//----- nvinfo : EIATTR_REGCOUNT
	.align		4
.L_243:
        /*0468*/ 	.byte	0x04, 0x2f
        /*046a*/ 	.short	(.L_245 - .L_244)
	.align		4
.L_244:
        /*046c*/ 	.word	index@(_ZN7cutlass13device_kernelIN5flash11enable_sm90INS1_16FlashAttnFwdSm90INS1_25CollectiveMainloopFwdSm90ILi2EN4cute5tupleIJNS5_1CILi1EEES8_S8_EEENS6_IJNS7_ILi128EEENS7_ILi80EEENS7_ILi256EEEEEELi256ENS_6half_tEfNS_4arch4Sm90ELb0ELb0ELb1ELb0ELb0ELb0ELb0ELb1ELb1ELb1ELb0ELb0EEENS1_21CollectiveEpilogueFwdINS6_IJSA_SC_SB_EEES9_SE_SG_Li256ELb0ELb1ELb0ELb0EEENS1_29StaticPersistentTileSchedulerILb0EEEEEEEEEvNT_6ParamsE)
        /*0470*/ 	.word	0x000000a8


	//----- nvinfo : EIATTR_FRAME_SIZE
	.align		4
.L_245:
        /*0474*/ 	.byte	0x04, 0x11
        /*0476*/ 	.short	(.L_247 - .L_246)
	.align		4
.L_246:
        /*0478*/ 	.word	index@(_ZN7cutlass13device_kernelIN5flash11enable_sm90INS1_16FlashAttnFwdSm90INS1_25CollectiveMainloopFwdSm90ILi2EN4cute5tupleIJNS5_1CILi1EEES8_S8_EEENS6_IJNS7_ILi128EEENS7_ILi80EEENS7_ILi256EEEEEELi256ENS_6half_tEfNS_4arch4Sm90ELb0ELb0ELb1ELb0ELb0ELb0ELb0ELb1ELb1ELb1ELb0ELb0EEENS1_21CollectiveEpilogueFwdINS6_IJSA_SC_SB_EEES9_SE_SG_Li256ELb0ELb1ELb0ELb0EEENS1_29StaticPersistentTileSchedulerILb0EEEEEEEEEvNT_6ParamsE)
        /*047c*/ 	.word	0x00000038


	//----- nvinfo : EIATTR_MIN_STACK_SIZE
	.align		4
.L_247:
        /*0480*/ 	.byte	0x04, 0x12
        /*0482*/ 	.short	(.L_249 - .L_248)
	.align		4
.L_248:
        /*0484*/ 	.word	index@(_ZN7cutlass13device_kernelIN5flash11enable_sm90INS1_16FlashAttnFwdSm90INS1_25CollectiveMainloopFwdSm90ILi2EN4cute5tupleIJNS5_1CILi1EEES8_S8_EEENS6_IJNS7_ILi128EEENS7_ILi80EEENS7_ILi256EEEEEELi256ENS_6half_tEfNS_4arch4Sm90ELb0ELb0ELb1ELb0ELb0ELb0ELb0ELb1ELb1ELb1ELb0ELb0EEENS1_21CollectiveEpilogueFwdINS6_IJSA_SC_SB_EEES9_SE_SG_Li256ELb0ELb1ELb0ELb0EEENS1_29StaticPersistentTileSchedulerILb0EEEEEEEEEvNT_6ParamsE)
        /*0488*/ 	.word	0x00000038


	//----- nvinfo : EIATTR_MIN_STACK_SIZE
	.align		4
.L_249:
        /*048c*/ 	.byte	0x04, 0x12
        /*048e*/ 	.short	(.L_251 - .L_250)
	.align		4
.L_250:
        /*0490*/ 	.word	index@(_ZN7cutlass13device_kernelIN5flash11enable_sm90INS1_16FlashAttnFwdSm90INS1_25CollectiveMainloopFwdSm90ILi2EN4cute5tupleIJNS5_1CILi2EEENS7_ILi1EEES9_EEENS6_IJNS7_ILi128EEENS7_ILi80EEENS7_ILi256EEEEEELi256ENS_6half_tEfNS_4arch4Sm90ELb0ELb0ELb1ELb0ELb0ELb0ELb0ELb1ELb1ELb1ELb0ELb0EEENS1_21CollectiveEpilogueFwdINS6_IJSB_SD_SC_EEESA_SF_SH_Li256ELb0ELb1ELb0ELb0EEENS1_29StaticPersistentTileSchedulerILb0EEEEEEEEEvNT_6ParamsE)
        /*0494*/ 	.word	0x00000038


	//----- nvinfo : EIATTR_MIN_STACK_SIZE
	.align		4
.L_251:
        /*0498*/ 	.byte	0x04, 0x12
        /*049a*/ 	.short	(.L_253 - .L_252)
	.align		4
.L_252:
        /*049c*/ 	.word	index@(_ZN7cutlass13device_kernelIN5flash11enable_sm90INS1_16FlashAttnFwdSm90INS1_25CollectiveMainloopFwdSm90ILi2EN4cute5tupleIJNS5_1CILi1EEES8_S8_EEENS6_IJNS7_ILi128EEENS7_ILi80EEENS7_ILi256EEEEEELi256ENS_6half_tEfNS_4arch4Sm90ELb0ELb0ELb1ELb1ELb0ELb0ELb0ELb1ELb1ELb1ELb0ELb0EEENS1_21CollectiveEpilogueFwdINS6_IJSA_SC_SB_EEES9_SE_SG_Li256ELb1ELb1ELb0ELb0EEENS1_36VarlenDynamicPersistentTileSchedulerILi128ELi80ELi256ELi128ELb0ELb1ELb1ELb0ELb1ELb1EEEEEEEEEvNT_6ParamsE)
        /*04a0*/ 	.word	0x00000060


	//----- nvinfo : EIATTR_MIN_STACK_SIZE
	.align		4
.L_253:
        /*04a4*/ 	.byte	0x04, 0x12
        /*04a6*/ 	.short	(.L_255 - .L_254)
	.align		4
.L_254:
        /*04a8*/ 	.word	index@(_ZN7cutlass13device_kernelIN5flash11enable_sm90INS1_16FlashAttnFwdSm90INS1_25CollectiveMainloopFwdSm90ILi2EN4cute5tupleIJNS5_1CILi1EEES8_S8_EEENS6_IJNS7_ILi128EEENS7_ILi80EEENS7_ILi256EEEEEELi256ENS_6half_tEfNS_4arch4Sm90ELb0ELb0ELb1ELb1ELb0ELb1ELb0ELb1ELb1ELb1ELb0ELb0EEENS1_21CollectiveEpilogueFwdINS6_IJSA_SC_SB_EEES9_SE_SG_Li256ELb1ELb1ELb0ELb0EEENS1_36VarlenDynamicPersistentTileSchedulerILi128ELi80ELi256ELi128ELb0ELb1ELb1ELb0ELb1ELb1EEEEEEEEEvNT_6ParamsE)
        /*04ac*/ 	.word	0x00000098


	//----- nvinfo : EIATTR_MIN_STACK_SIZE
	.align		4
.L_255:
        /*04b0*/ 	.byte	0x04, 0x12
        /*04b2*/ 	.short	(.L_257 - .L_256)
	.align		4
.L_256:
        /*04b4*/ 	.word	index@(_ZN7cutlass13device_kernelIN5flash11enable_sm90INS1_16FlashAttnFwdSm90INS1_25CollectiveMainloopFwdSm90ILi2EN4cute5tupleIJNS5_1CILi1EEES8_S8_EEENS6_IJNS7_ILi128EEENS7_ILi64EEENS7_ILi256EEEEEELi256ENS_6half_tEfNS_4arch4Sm90ELb0ELb1ELb1ELb0ELb0ELb0ELb0ELb1ELb1ELb1ELb0ELb0EEENS1_21CollectiveEpilogueFwdINS6_IJSA_SC_SB_EEES9_SE_SG_Li256ELb0ELb1ELb0ELb0EEENS1_30DynamicPersistentTileSchedulerILi256ELi128ELb0ELb1ELb1EEEEEEEEEvNT_6ParamsE)
        /*04b8*/ 	.word	0x00000020


	//----- nvinfo : EIATTR_MIN_STACK_SIZE
	.align		4
.L_257:
        /*04bc*/ 	.byte	0x04, 0x12
        /*04be*/ 	.short	(.L_259 - .L_258)
	.align		4
.L_258:
        /*04c0*/ 	.word	index@(_ZN7cutlass13device_kernelIN5flash11enable_sm90INS1_16FlashAttnFwdSm90INS1_25CollectiveMainloopFwdSm90ILi2EN4cute5tupleIJNS5_1CILi1EEES8_S8_EEENS6_IJNS7_ILi128EEENS7_ILi64EEENS7_ILi256EEEEEELi256ENS_6half_tEfNS_4arch4Sm90ELb0ELb1ELb1ELb1ELb0ELb0ELb0ELb1ELb1ELb1ELb0ELb0EEENS1_21CollectiveEpilogueFwdINS6_IJSA_SC_SB_EEES9_SE_SG_Li256ELb1ELb1ELb0ELb0EEENS1_36VarlenDynamicPersistentTileSchedulerILi128ELi64ELi256ELi128ELb0ELb1ELb1ELb1ELb0ELb1EEEEEEEEEvNT_6ParamsE)
        /*04c4*/ 	.word	0x00000050


	//----- nvinfo : EIATTR_MIN_STACK_SIZE
	.align		4
.L_259:
        /*04c8*/ 	.byte	0x04, 0x12
        /*04ca*/ 	.short	(.L_261 - .L_260)
	.align		4
.L_260:
        /*04cc*/ 	.word	index@(_ZN7cutlass13device_kernelIN5flash11enable_sm90INS1_16FlashAttnFwdSm90INS1_25CollectiveMainloopFwdSm90ILi2EN4cute5tupleIJNS5_1CILi1EEES8_S8_EEENS6_IJNS7_ILi128EEENS7_ILi64EEENS7_ILi256EEEEEELi256ENS_6half_tEfNS_4arch4Sm90ELb0ELb1ELb1ELb1ELb0ELb1ELb0ELb1ELb1ELb1ELb0ELb0EEENS1_21CollectiveEpilogueFwdINS6_IJSA_SC_SB_EEES9_SE_SG_Li256ELb1ELb1ELb0ELb0EEENS1_36VarlenDynamicPersistentTileSchedulerILi128ELi64ELi256ELi128ELb0ELb1ELb1ELb1ELb0ELb1EEEEEEEEEvNT_6ParamsE)
        /*04d0*/ 	.word	0x000000c8


	//----- nvinfo : EIATTR_MIN_STACK_SIZE
	.align		4
.L_261:
        /*04d4*/ 	.byte	0x04, 0x12
        /*04d6*/ 	.short	(.L_263 - .L_262)
	.align		4
.L_262:
        /*04d8*/ 	.word	index@(_ZN7cutlass13device_kernelIN5flash11enable_sm90INS1_16FlashAttnFwdSm90INS1_25CollectiveMainloopFwdSm90ILi2EN4cute5tupleIJNS5_1CILi1EEES8_S8_EEENS6_IJNS7_ILi128EEENS7_ILi80EEENS7_ILi256EEEEEELi256ENS_6half_tEfNS_4arch4Sm90ELb1ELb0ELb1ELb0ELb0ELb0ELb0ELb1ELb1ELb1ELb0ELb0EEENS1_21CollectiveEpilogueFwdINS6_IJSA_SC_SB_EEES9_SE_SG_Li256ELb0ELb1ELb0ELb0EEENS1_30DynamicPersistentTileSchedulerILi256ELi128ELb0ELb1ELb1EEEEEEEEEvNT_6ParamsE)
        /*04dc*/ 	.word	0x00000028


	//----- nvinfo : EIATTR_MIN_STACK_SIZE
	.align		4
.L_263:
        /*04e0*/ 	.byte	0x04, 0x12
        /*04e2*/ 	.short	(.L_265 - .L_264)
	.align		4
.L_264:
        /*04e4*/ 	.word	index@(_ZN7cutlass13device_kernelIN5flash11enable_sm90INS1_16FlashAttnFwdSm90INS1_25CollectiveMainloopFwdSm90ILi2EN4cute5tupleIJNS5_1CILi1EEES8_S8_EEENS6_IJNS7_ILi128EEENS7_ILi80EEENS7_ILi256EEEEEELi256ENS_6half_tEfNS_4arch4Sm90ELb1ELb0ELb1ELb1ELb0ELb0ELb0ELb1ELb1ELb1ELb0ELb0EEENS1_21CollectiveEpilogueFwdINS6_IJSA_SC_SB_EEES9_SE_SG_Li256ELb1ELb1ELb0ELb0EEENS1_36VarlenDynamicPersistentTileSchedulerILi128ELi80ELi256ELi128ELb0ELb1ELb1ELb1ELb1ELb1EEEEEEEEEvNT_6ParamsE)
        /*04e8*/ 	.word	0x00000058


	//----- nvinfo : EIATTR_MIN_STACK_SIZE
	.align		4
.L_265:
        /*04ec*/ 	.byte	0x04, 0x12
        /*04ee*/ 	.short	(.L_267 - .L_266)
	.align		4
.L_266:
        /*04f0*/ 	.word	index@(_ZN7cutlass13device_kernelIN5flash11enable_sm90INS1_16FlashAttnFwdSm90INS1_25CollectiveMainloopFwdSm90ILi2EN4cute5tupleIJNS5_1CILi1EEES8_S8_EEENS6_IJNS7_ILi128EEENS7_ILi80EEENS7_ILi256EEEEEELi256ENS_6half_tEfNS_4arch4Sm90ELb1ELb0ELb1ELb1ELb0ELb1ELb0ELb1ELb1ELb1ELb0ELb0EEENS1_21CollectiveEpilogueFwdINS6_IJSA_SC_SB_EEES9_SE_SG_Li256ELb1ELb1ELb0ELb0EEENS1_36VarlenDynamicPersistentTileSchedulerILi128ELi80ELi256ELi128ELb0ELb1ELb1ELb1ELb1ELb1EEEEEEEEEvNT_6ParamsE)
        /*04f4*/ 	.word	0x000000a0


	//----- nvinfo : EIATTR_MIN_STACK_SIZE
	.align		4
.L_267:
        /*04f8*/ 	.byte	0x04, 0x12
        /*04fa*/ 	.short	(.L_269 - .L_268)
	.align		4
.L_268:
        /*04fc*/ 	.word	index@(_ZN7cutlass13device_kernelIN5flash11enable_sm90INS1_16FlashAttnFwdSm90INS1_25CollectiveMainloopFwdSm90ILi2EN4cute5tupleIJNS5_1CILi1EEES8_S8_EEENS6_IJNS7_ILi128EEENS7_ILi112EEENS7_ILi192EEEEEELi192ENS_6half_tEfNS_4arch4Sm90ELb0ELb0ELb1ELb0ELb0ELb0ELb0ELb1ELb1ELb1ELb0ELb0EEENS1_21CollectiveEpilogueFwdINS6_IJSA_SC_SB_EEES9_SE_SG_Li256ELb0ELb1ELb0ELb0EEENS1_29StaticPersistentTileSchedulerILb0EEEEEEEEEvNT_6ParamsE)
        /*0500*/ 	.word	0x00000038


	//----- nvinfo : EIATTR_MIN_STACK_SIZE
	.align		4
.L_269:
        /*0504*/ 	.byte	0x04, 0x12
        /*0506*/ 	.short	(.L_271 - .L_270)
	.align		4
.L_270:
        /*0508*/ 	.word	index@(_ZN7cutlass13device_kernelIN5flash11enable_sm90INS1_16FlashAttnFwdSm90INS1_25CollectiveMainloopFwdSm90ILi2EN4cute5tupleIJNS5_1CILi2EEENS7_ILi1EEES9_EEENS6_IJNS7_ILi128EEENS7_ILi112EEENS7_ILi192EEEEEELi192ENS_6half_tEfNS_4arch4Sm90ELb0ELb0ELb1ELb0ELb0ELb0ELb0ELb1ELb1ELb1ELb0ELb0EEENS1_21CollectiveEpilogueFwdINS6_IJSB_SD_SC_EEESA_SF_SH_Li256ELb0ELb1ELb0ELb0EEENS1_29StaticPersistentTileSchedulerILb0EEEEEEEEEvNT_6ParamsE)
        /*050c*/ 	.word	0x00000038


	//----- nvinfo : EIATTR_MIN_STACK_SIZE
	.align		4
.L_271:
        /*0510*/ 	.byte	0x04, 0x12
        /*0512*/ 	.short	(.L_273 - .L_272)
	.align		4
.L_272:
        /*0514*/ 	.word	index@(_ZN7cutlass13device_kernelIN5flash11enable_sm90INS1_16FlashAttnFwdSm90INS1_25CollectiveMainloopFwdSm90ILi2EN4cute5tupleIJNS5_1CILi1EEES8_S8_EEENS6_IJNS7_ILi128EEENS7_ILi112EEENS7_ILi192EEEEEELi192ENS_6half_tEfNS_4arch4Sm90ELb0ELb0ELb1ELb1ELb0ELb0ELb0ELb1ELb1ELb1ELb0ELb0EEENS1_21CollectiveEpilogueFwdINS6_IJSA_SC_SB_EEES9_SE_SG_Li256ELb1ELb1ELb0ELb0EEENS1_36VarlenDynamicPersistentTileSchedulerILi128ELi112ELi256ELi128ELb0ELb1ELb1ELb0ELb1ELb1EEEEEEEEEvNT_6ParamsE)
        /*0518*/ 	.word	0x00000060


	//----- nvinfo : EIATTR_MIN_STACK_SIZE
	.align		4
.L_273:
        /*051c*/ 	.byte	0x04, 0x12
        /*051e*/ 	.short	(.L_275 - .L_274)
	.align		4
.L_274:
        /*0520*/ 	.word	index@(_ZN7cutlass13device_kernelIN5flash11enable_sm90INS1_16FlashAttnFwdSm90INS1_25CollectiveMainloopFwdSm90ILi2EN4cute5tupleIJNS5_1CILi1EEES8_S8_EEENS6_IJNS7_ILi128EEENS7_ILi112EEENS7_ILi192EEEEEELi192ENS_6half_tEfNS_4arch4Sm90ELb0ELb0ELb1ELb1ELb0ELb1ELb0ELb1ELb1ELb1ELb0ELb0EEENS1_21CollectiveEpilogueFwdINS6_IJSA_SC_SB_EEES9_SE_SG_Li256ELb1ELb1ELb0ELb0EEENS1_36VarlenDynamicPersistentTileSchedulerILi128ELi112ELi256ELi128ELb0ELb1ELb1ELb0ELb1ELb1EEEEEEEEEvNT_6ParamsE)
        /*0524*/ 	.word	0x000000a0


	//----- nvinfo : EIATTR_MIN_STACK_SIZE
	.align		4
.L_275:
        /*0528*/ 	.byte	0x04, 0x12
        /*052a*/ 	.short	(.L_277 - .L_276)
	.align		4
.L_276:
        /*052c*/ 	.word	index@(_ZN7cutlass13device_kernelIN5flash11enable_sm90INS1_16FlashAttnFwdSm90INS1_25CollectiveMainloopFwdSm90ILi2EN4cute5tupleIJNS5_1CILi1EEES8_S8_EEENS6_IJNS7_ILi128EEENS7_ILi96EEENS7_ILi192EEEEEELi192ENS_6half_tEfNS_4arch4Sm90ELb0ELb1ELb1ELb0ELb0ELb0ELb0ELb1ELb1ELb1ELb0ELb0EEENS1_21CollectiveEpilogueFwdINS6_IJSA_SC_SB_EEES9_SE_SG_Li256ELb0ELb1ELb0ELb0EEENS1_30DynamicPersistentTileSchedulerILi256ELi128ELb0ELb1ELb1EEEEEEEEEvNT_6ParamsE)
        /*0530*/ 	.word	0x00000020


	//----- nvinfo : EIATTR_MIN_STACK_SIZE
	.align		4
.L_277:
        /*0534*/ 	.byte	0x04, 0x12
        /*0536*/ 	.short	(.L_279 - .L_278)
	.align		4
.L_278:
        /*0538*/ 	.word	index@(_ZN7cutlass13device_kernelIN5flash11enable_sm90INS1_16FlashAttnFwdSm90INS1_25CollectiveMainloopFwdSm90ILi2EN4cute5tupleIJNS5_1CILi1EEES8_S8_EEENS6_IJNS7_ILi128EEENS7_ILi96EEENS7_ILi192EEEEEELi192ENS_6half_tEfNS_4arch4Sm90ELb0ELb1ELb1ELb1ELb0ELb0ELb0ELb1ELb1ELb1ELb0ELb0EEENS1_21CollectiveEpilogueFwdINS6_IJSA_SC_SB_EEES9_SE_SG_Li256ELb1ELb1ELb0ELb0EEENS1_36VarlenDynamicPersistentTileSchedulerILi128ELi96ELi256ELi128ELb0ELb1ELb1ELb1ELb0ELb1EEEEEEEEEvNT_6ParamsE)
        /*053c*/ 	.word	0x00000050


	//----- nvinfo : EIATTR_MIN_STACK_SIZE
	.align		4
.L_279:
        /*0540*/ 	.byte	0x04, 0x12
        /*0542*/ 	.short	(.L_281 - .L_280)
	.align		4
.L_280:
        /*0544*/ 	.word	index@(_ZN7cutlass13device_kernelIN5flash11enable_sm90INS1_16FlashAttnFwdSm90INS1_25CollectiveMainloopFwdSm90ILi2EN4cute5tupleIJNS5_1CILi1EEES8_S8_EEENS6_IJNS7_ILi128EEENS7_ILi96EEENS7_ILi192EEEEEELi192ENS_6half_tEfNS_4arch4Sm90ELb0ELb1ELb1ELb1ELb0ELb1ELb0ELb1ELb1ELb1ELb0ELb0EEENS1_21CollectiveEpilogueFwdINS6_IJSA_SC_SB_EEES9_SE_SG_Li256ELb1ELb1ELb0ELb0EEENS1_36VarlenDynamicPersistentTileSchedulerILi128ELi96ELi256ELi128ELb0ELb1ELb1ELb1ELb0ELb1EEEEEEEEEvNT_6ParamsE)
        /*0548*/ 	.word	0x00000080


	//----- nvinfo : EIATTR_MIN_STACK_SIZE
	.align		4
.L_281:
        /*054c*/ 	.byte	0x04, 0x12
        /*054e*/ 	.short	(.L_283 - .L_282)
	.align		4
.L_282:
        /*0550*/ 	.word	index@(_ZN7cutlass13device_kernelIN5flash11enable_sm90INS1_16FlashAttnFwdSm90INS1_25CollectiveMainloopFwdSm90ILi2EN4cute5tupleIJNS5_1CILi1EEES8_S8_EEENS6_IJNS7_ILi128EEENS7_ILi112EEENS7_ILi192EEEEEELi192ENS_6half_tEfNS_4arch4Sm90ELb1ELb0ELb1ELb0ELb0ELb0ELb0ELb1ELb1ELb1ELb0ELb0EEENS1_21CollectiveEpilogueFwdINS6_IJSA_SC_SB_EEES9_SE_SG_Li256ELb0ELb1ELb0ELb0EEENS1_30DynamicPersistentTileSchedulerILi256ELi128ELb0ELb1ELb1EEEEEEEEEvNT_6ParamsE)
        /*0554*/ 	.word	0x00000038


	//----- nvinfo : EIATTR_MIN_STACK_SIZE
	.align		4
.L_283:
        /*0558*/ 	.byte	0x04, 0x12
        /*055a*/ 	.short	(.L_285 - .L_284)
	.align		4
.L_284:
        /*055c*/ 	.word	index@(_ZN7cutlass13device_kernelIN5flash11enable_sm90INS1_16FlashAttnFwdSm90INS1_25CollectiveMainloopFwdSm90ILi2EN4cute5tupleIJNS5_1CILi1EEES8_S8_EEENS6_IJNS7_ILi128EEENS7_ILi112EEENS7_ILi192EEEEEELi192ENS_6half_tEfNS_4arch4Sm90ELb1ELb0ELb1ELb1ELb0ELb0ELb0ELb1ELb1ELb1ELb0ELb0EEENS1_21CollectiveEpilogueFwdINS6_IJSA_SC_SB_EEES9_SE_SG_Li256ELb1ELb1ELb0ELb0EEENS1_36VarlenDynamicPersistentTileSchedulerILi128ELi112ELi256ELi128ELb0ELb1ELb1ELb1ELb1ELb1EEEEEEEEEvNT_6ParamsE)
        /*0560*/ 	.word	0x00000058


	//----- nvinfo : EIATTR_MIN_STACK_SIZE
	.align		4
.L_285:
        /*0564*/ 	.byte	0x04, 0x12
        /*0566*/ 	.short	(.L_287 - .L_286)
	.align		4
.L_286:
        /*0568*/ 	.word	index@(_ZN7cutlass13device_kernelIN5flash11enable_sm90INS1_16FlashAttnFwdSm90INS1_25CollectiveMainloopFwdSm90ILi2EN4cute5tupleIJNS5_1CILi1EEES8_S8_EEENS6_IJNS7_ILi128EEENS7_ILi112EEENS7_ILi192EEEEEELi192ENS_6half_tEfNS_4arch4Sm90ELb1ELb0ELb1ELb1ELb0ELb1ELb0ELb1ELb1ELb1ELb0ELb0EEENS1_21CollectiveEpilogueFwdINS6_IJSA_SC_SB_EEES9_SE_SG_Li256ELb1ELb1ELb0ELb0EEENS1_36VarlenDynamicPersistentTileSchedulerILi128ELi112ELi256ELi128ELb0ELb1ELb1ELb1ELb1ELb1EEEEEEEEEvNT_6ParamsE)
        /*056c*/ 	.word	0x000000a8


	//----- nvinfo : EIATTR_MIN_STACK_SIZE
	.align		4
.L_287:
        /*0570*/ 	.byte	0x04, 0x12
        /*0572*/ 	.short	(.L_289 - .L_288)
	.align		4
.L_288:
        /*0574*/ 	.word	index@(_ZN7cutlass13device_kernelIN5flash11enable_sm90INS1_16FlashAttnFwdSm90INS1_25CollectiveMainloopFwdSm90ILi2EN4cute5tupleIJNS5_1CILi1EEES8_S8_EEENS6_IJNS7_ILi128EEENS7_ILi176EEESA_EEELi128ENS_6half_tEfNS_4arch4Sm90ELb0ELb0ELb1ELb0ELb0ELb0ELb0ELb1ELb1ELb1ELb0ELb0EEENS1_21CollectiveEpilogueFwdINS6_IJSA_SA_SB_EEES9_SD_SF_Li256ELb0ELb1ELb0ELb0EEENS1_29StaticPersistentTileSchedulerILb0EEEEEEEEEvNT_6ParamsE)
        /*0578*/ 	.word	0x00000038


	//----- nvinfo : EIATTR_MIN_STACK_SIZE
	.align		4
.L_289:
        /*057c*/ 	.byte	0x04, 0x12
        /*057e*/ 	.short	(.L_291 - .L_290)
	.align		4
.L_290:
        /*0580*/ 	.word	index@(_ZN7cutlass13device_kernelIN5flash11enable_sm90INS1_16FlashAttnFwdSm90INS1_25CollectiveMainloopFwdSm90ILi2EN4cute5tupleIJNS5_1CILi2EEENS7_ILi1EEES9_EEENS6_IJNS7_ILi128EEENS7_ILi176EEESB_EEELi128ENS_6half_tEfNS_4arch4Sm90ELb0ELb0ELb1ELb0ELb0ELb0ELb0ELb1ELb1ELb1ELb0ELb0EEENS1_21CollectiveEpilogueFwdINS6_IJSB_SB_SC_EEESA_SE_SG_Li256ELb0ELb1ELb0ELb0EEENS1_29StaticPersistentTileSchedulerILb0EEEEEEEEEvNT_6ParamsE)
        /*0584*/ 	.word	0x00000038


	//----- nvinfo : EIATTR_MIN_STACK_SIZE
	.align		4
.L_291:
        /*0588*/ 	.byte	0x04, 0x12
        /*058a*/ 	.short	(.L_293 - .L_292)
	.align		4
.L_292:
        /*058c*/ 	.word	index@(_ZN7cutlass13device_kernelIN5flash11enable_sm90INS1_16FlashAttnFwdSm90INS1_25CollectiveMainloopFwdSm90ILi2EN4cute5tupleIJNS5_1CILi1EEES8_S8_EEENS6_IJNS7_ILi128EEENS7_ILi176EEESA_EEELi128ENS_6half_tEfNS_4arch4Sm90ELb0ELb0ELb1ELb1ELb0ELb0ELb0ELb1ELb1ELb1ELb0ELb0EEENS1_21CollectiveEpilogueFwdINS6_IJSA_SA_SB_EEES9_SD_SF_Li256ELb1ELb1ELb0ELb0EEENS1_36VarlenDynamicPersistentTileSchedulerILi128ELi176ELi256ELi128ELb0ELb1ELb1ELb0ELb1ELb1EEEEEEEEEvNT_6ParamsE)
        /*0590*/ 	.word	0x00000060


	//----- nvinfo : EIATTR_MIN_STACK_SIZE
	.align		4
.L_293:
        /*0594*/ 	.byte	0x04, 0x12
        /*0596*/ 	.short	(.L_295 - .L_294)
	.align		4
.L_294:
        /*0598*/ 	.word	index@(_ZN7cutlass13device_kernelIN5flash11enable_sm90INS1_16FlashAttnFwdSm90INS1_25CollectiveMainloopFwdSm90ILi2EN4cute5tupleIJNS5_1CILi1EEES8_S8_EEENS6_IJNS7_ILi128EEENS7_ILi176EEESA_EEELi128ENS_6half_tEfNS_4arch4Sm90ELb0ELb0ELb1ELb1ELb0ELb1ELb0ELb1ELb1ELb1ELb0ELb0EEENS1_21CollectiveEpilogueFwdINS6_IJSA_SA_SB_EEES9_SD_SF_Li256ELb1ELb1ELb0ELb0EEENS1_36VarlenDynamicPersistentTileSchedulerILi128ELi176ELi256ELi128ELb0ELb1ELb1ELb0ELb1ELb1EEEEEEEEEvNT_6ParamsE)
        /*059c*/ 	.word	0x00000090


	//----- nvinfo : EIATTR_MIN_STACK_SIZE
	.align		4
.L_295:
        /*05a0*/ 	.byte	0x04, 0x12
        /*05a2*/ 	.short	(.L_297 - .L_296)
	.align		4
.L_296:
        /*05a4*/ 	.word	index@(_ZN7cutlass13device_kernelIN5flash11enable_sm90INS1_16FlashAttnFwdSm90INS1_25CollectiveMainloopFwdSm90ILi2EN4cute5tupleIJNS5_1CILi1EEES8_S8_EEENS6_IJNS7_ILi128EEESA_SA_EEELi128ENS_6half_tEfNS_4arch4Sm90ELb0ELb1ELb1ELb0ELb0ELb0ELb0ELb1ELb1ELb1ELb0ELb0EEENS1_21CollectiveEpilogueFwdISB_S9_SC_SE_Li256ELb0ELb1ELb0ELb0EEENS1_30DynamicPersistentTileSchedulerILi256ELi128ELb0ELb1ELb1EEEEEEEEEvNT_6ParamsE)
        /*05a8*/ 	.word	0x00000020


	//----- nvinfo : EIATTR_MIN_STACK_SIZE
	.align		4
.L_297:
        /*05ac*/ 	.byte	0x04, 0x12
        /*05ae*/ 	.short	(.L_299 - .L_298)
	.align		4
.L_298:
        /*05b0*/ 	.word	index@(_ZN7cutlass13device_kernelIN5flash11enable_sm90INS1_16FlashAttnFwdSm90INS1_25CollectiveMainloopFwdSm90ILi2EN4cute5tupleIJNS5_1CILi1EEES8_S8_EEENS6_IJNS7_ILi128EEESA_SA_EEELi128ENS_6half_tEfNS_4arch4Sm90ELb0ELb1ELb1ELb1ELb0ELb0ELb0ELb1ELb1ELb1ELb0ELb0EEENS1_21CollectiveEpilogueFwdISB_S9_SC_SE_Li256ELb1ELb1ELb0ELb0EEENS1_36VarlenDynamicPersistentTileSchedulerILi128ELi128ELi256ELi128ELb0ELb1ELb1ELb1ELb0ELb1EEEEEEEEEvNT_6ParamsE)
        /*05b4*/ 	.word	0x00000048


	//----- nvinfo : EIATTR_MIN_STACK_SIZE
	.align		4
.L_299:
        /*05b8*/ 	.byte	0x04, 0x12
        /*05ba*/ 	.short	(.L_301 - .L_300)
	.align		4
.L_300:
        /*05bc*/ 	.word	index@(_ZN7cutlass13device_kernelIN5flash11enable_sm90INS1_16FlashAttnFwdSm90INS1_25CollectiveMainloopFwdSm90ILi2EN4cute5tupleIJNS5_1CILi1EEES8_S8_EEENS6_IJNS7_ILi128EEESA_SA_EEELi128ENS_6half_tEfNS_4arch4Sm90ELb0ELb1ELb1ELb1ELb0ELb1ELb0ELb1ELb1ELb1ELb0ELb0EEENS1_21CollectiveEpilogueFwdISB_S9_SC_SE_Li256ELb1ELb1ELb0ELb0EEENS1_36VarlenDynamicPersistentTileSchedulerILi128ELi128ELi256ELi128ELb0ELb1ELb1ELb1ELb0ELb1EEEEEEEEEvNT_6ParamsE)
        /*05c0*/ 	.word	0x00000058


	//----- nvinfo : EIATTR_MIN_STACK_SIZE
	.align		4
.L_301:
        /*05c4*/ 	.byte	0x04, 0x12
        /*05c6*/ 	.short	(.L_303 - .L_302)
	.align		4
.L_302:
        /*05c8*/ 	.word	index@(_ZN7cutlass13device_kernelIN5flash11enable_sm90INS1_16FlashAttnFwdSm90INS1_25CollectiveMainloopFwdSm90ILi2EN4cute5tupleIJNS5_1CILi1EEES8_S8_EEENS6_IJNS7_ILi128EEESA_SA_EEELi128ENS_6half_tEfNS_4arch4Sm90ELb1ELb0ELb1ELb0ELb0ELb0ELb0ELb1ELb1ELb1ELb0ELb0EEENS1_21CollectiveEpilogueFwdISB_S9_SC_SE_Li256ELb0ELb1ELb0ELb0EEENS1_30DynamicPersistentTileSchedulerILi256ELi128ELb0ELb1ELb1EEEEEEEEEvNT_6ParamsE)
        /*05cc*/ 	.word	0x00000028


	//----- nvinfo : EIATTR_MIN_STACK_SIZE
	.align		4
.L_303:
        /*05d0*/ 	.byte	0x04, 0x12
        /*05d2*/ 	.short	(.L_305 - .L_304)
	.align		4
.L_304:
        /*05d4*/ 	.word	index@(_ZN7cutlass13device_kernelIN5flash11enable_sm90INS1_16FlashAttnFwdSm90INS1_25CollectiveMainloopFwdSm90ILi2EN4cute5tupleIJNS5_1CILi1EEES8_S8_EEENS6_IJNS7_ILi128EEESA_SA_EEELi128ENS_6half_tEfNS_4arch4Sm90ELb1ELb0ELb1ELb1ELb0ELb0ELb0ELb1ELb1ELb1ELb0ELb0EEENS1_21CollectiveEpilogueFwdISB_S9_SC_SE_Li256ELb1ELb1ELb0ELb0EEENS1_36VarlenDynamicPersistentTileSchedulerILi128ELi128ELi256ELi128ELb0ELb1ELb1ELb1ELb1ELb1EEEEEEEEEvNT_6ParamsE)
        /*05d8*/ 	.word	0x00000058


	//----- nvinfo : EIATTR_MIN_STACK_SIZE
	.align		4
.L_305:
        /*05dc*/ 	.byte	0x04, 0x12
        /*05de*/ 	.short	(.L_307 - .L_306)
	.align		4
.L_306:
        /*05e0*/ 	.word	index@(_ZN7cutlass13device_kernelIN5flash11enable_sm90INS1_16FlashAttnFwdSm90INS1_25CollectiveMainloopFwdSm90ILi2EN4cute5tupleIJNS5_1CILi1EEES8_S8_EEENS6_IJNS7_ILi128EEESA_SA_EEELi128ENS_6half_tEfNS_4arch4Sm90ELb1ELb0ELb1ELb1ELb0ELb1ELb0ELb1ELb1ELb1ELb0ELb0EEENS1_21CollectiveEpilogueFwdISB_S9_SC_SE_Li256ELb1ELb1ELb0ELb0EEENS1_36VarlenDynamicPersistentTileSchedulerILi128ELi128ELi256ELi128ELb0ELb1ELb1ELb1ELb1ELb1EEEEEEEEEvNT_6ParamsE)
        /*05e4*/ 	.word	0x00000060


	//----- nvinfo : EIATTR_MIN_STACK_SIZE
	.align		4
.L_307:
        /*05e8*/ 	.byte	0x04, 0x12
        /*05ea*/ 	.short	(.L_309 - .L_308)
	.align		4
.L_308:
        /*05ec*/ 	.word	index@(_ZN7cutlass13device_kernelIN5flash11enable_sm90INS1_16FlashAttnFwdSm90INS1_25CollectiveMainloopFwdSm90ILi2EN4cute5tupleIJNS5_1CILi1EEES8_S8_EEENS6_IJNS7_ILi192EEENS7_ILi144EEENS7_ILi96EEEEEELi96ENS_6half_tEfNS_4arch4Sm90ELb0ELb0ELb1ELb0ELb0ELb0ELb0ELb0ELb1ELb1ELb0ELb0EEENS1_21CollectiveEpilogueFwdINS6_IJSA_SC_SB_EEES9_SE_SG_Li384ELb0ELb1ELb0ELb0EEENS1_29StaticPersistentTileSchedulerILb0EEEEEEEEEvNT_6ParamsE)
        /*05f0*/ 	.word	0x00000030


	//----- nvinfo : EIATTR_MIN_STACK_SIZE
	.align		4
.L_309:
        /*05f4*/ 	.byte	0x04, 0x12
        /*05f6*/ 	.short	(.L_311 - .L_310)
	.align		4
.L_310:
        /*05f8*/ 	.word	index@(_ZN7cutlass13device_kernelIN5flash11enable_sm90INS1_16FlashAttnFwdSm90INS1_25CollectiveMainloopFwdSm90ILi2EN4cute5tupleIJNS5_1CILi1EEES8_S8_EEENS6_IJNS7_ILi192EEENS7_ILi144EEENS7_ILi96EEEEEELi96ENS_6half_tEfNS_4arch4Sm90ELb0ELb0ELb1ELb1ELb0ELb0ELb0ELb0ELb1ELb1ELb0ELb0EEENS1_21CollectiveEpilogueFwdINS6_IJSA_SC_SB_EEES9_SE_SG_Li384ELb1ELb1ELb0ELb0EEENS1_36VarlenDynamicPersistentTileSchedulerILi192ELi144ELi384ELi128ELb0ELb1ELb1ELb0ELb1ELb1EEEEEEEEEvNT_6ParamsE)
        /*05fc*/ 	.word	0x00000040


	//----- nvinfo : EIATTR_MIN_STACK_SIZE
	.align		4
.L_311:
        /*0600*/ 	.byte	0x04, 0x12
        /*0602*/ 	.short	(.L_313 - .L_312)
	.align		4
.L_312:
        /*0604*/ 	.word	index@(_ZN7cutlass13device_kernelIN5flash11enable_sm90INS1_16FlashAttnFwdSm90INS1_25CollectiveMainloopFwdSm90ILi2EN4cute5tupleIJNS5_1CILi1EEES8_S8_EEENS6_IJNS7_ILi192EEENS7_ILi144EEENS7_ILi96EEEEEELi96ENS_6half_tEfNS_4arch4Sm90ELb0ELb0ELb1ELb1ELb0ELb1ELb0ELb0ELb1ELb1ELb0ELb0EEENS1_21CollectiveEpilogueFwdINS6_IJSA_SC_SB_EEES9_SE_SG_Li384ELb1ELb1ELb0ELb0EEENS1_36VarlenDynamicPersistentTileSchedulerILi192ELi144ELi384ELi128ELb0ELb1ELb1ELb0ELb1ELb1EEEEEEEEEvNT_6ParamsE)
        /*0608*/ 	.word	0x00000108


	//----- nvinfo : EIATTR_MIN_STACK_SIZE
	.align		4
.L_313:
        /*060c*/ 	.byte	0x04, 0x12
        /*060e*/ 	.short	(.L_315 - .L_314)
	.align		4
.L_314:
        /*0610*/ 	.word	index@(_ZN7cutlass13device_kernelIN5flash11enable_sm90INS1_16FlashAttnFwdSm90INS1_25CollectiveMainloopFwdSm90ILi2EN4cute5tupleIJNS5_1CILi1EEES8_S8_EEENS6_IJNS7_ILi192EEENS7_ILi128EEENS7_ILi96EEEEEELi96ENS_6half_tEfNS_4arch4Sm90ELb0ELb1ELb1ELb0ELb0ELb0ELb0ELb0ELb1ELb1ELb0ELb0EEENS1_21CollectiveEpilogueFwdINS6_IJSA_SC_SB_EEES9_SE_SG_Li384ELb0ELb1ELb0ELb0EEENS1_30DynamicPersistentTileSchedulerILi384ELi128ELb0ELb1ELb1EEEEEEEEEvNT_6ParamsE)
        /*0614*/ 	.word	0x00000000


	//----- nvinfo : EIATTR_MIN_STACK_SIZE
	.align		4
.L_315:
        /*0618*/ 	.byte	0x04, 0x12
        /*061a*/ 	.short	(.L_317 - .L_316)
	.align		4
.L_316:
        /*061c*/ 	.word	index@(_ZN7cutlass13device_kernelIN5flash11enable_sm90INS1_16FlashAttnFwdSm90INS1_25CollectiveMainloopFwdSm90ILi2EN4cute5tupleIJNS5_1CILi1EEES8_S8_EEENS6_IJNS7_ILi192EEENS7_ILi128EEENS7_ILi96EEEEEELi96ENS_6half_tEfNS_4arch4Sm90ELb0ELb1ELb1ELb1ELb0ELb0ELb0ELb0ELb1ELb1ELb0ELb0EEENS1_21CollectiveEpilogueFwdINS6_IJSA_SC_SB_EEES9_SE_SG_Li384ELb1ELb1ELb0ELb0EEENS1_36VarlenDynamicPersistentTileSchedulerILi192ELi128ELi384ELi128ELb0ELb1ELb1ELb1ELb0ELb1EEEEEEEEEvNT_6ParamsE)
        /*0620*/ 	.word	0x00000038


	//----- nvinfo : EIATTR_MIN_STACK_SIZE
	.align		4
.L_317:
        /*0624*/ 	.byte	0x04, 0x12
        /*0626*/ 	.short	(.L_319 - .L_318)
	.align		4
.L_318:
        /*0628*/ 	.word	index@(_ZN7cutlass13device_kernelIN5flash11enable_sm90INS1_16FlashAttnFwdSm90INS1_25CollectiveMainloopFwdSm90ILi2EN4cute5tupleIJNS5_1CILi1EEES8_S8_EEENS6_IJNS7_ILi192EEENS7_ILi128EEENS7_ILi96EEEEEELi96ENS_6half_tEfNS_4arch4Sm90ELb0ELb1ELb1ELb1ELb0ELb1ELb0ELb0ELb1ELb1ELb0ELb0EEENS1_21CollectiveEpilogueFwdINS6_IJSA_SC_SB_EEES9_SE_SG_Li384ELb1ELb1ELb0ELb0EEENS1_36VarlenDynamicPersistentTileSchedulerILi192ELi128ELi384ELi128ELb0ELb1ELb1ELb1ELb0ELb1EEEEEEEEEvNT_6ParamsE)
        /*062c*/ 	.word	0x00000068


	//----- nvinfo : EIATTR_MIN_STACK_SIZE
	.align		4
.L_319:
        /*0630*/ 	.byte	0x04, 0x12
        /*0632*/ 	.short	(.L_321 - .L_320)
	.align		4
.L_320:
        /*0634*/ 	.word	index@(_ZN7cutlass13device_kernelIN5flash11enable_sm90INS1_16FlashAttnFwdSm90INS1_25CollectiveMainloopFwdSm90ILi2EN4cute5tupleIJNS5_1CILi1EEES8_S8_EEENS6_IJNS7_ILi192EEENS7_ILi144EEENS7_ILi96EEEEEELi96ENS_6half_tEfNS_4arch4Sm90ELb1ELb0ELb1ELb0ELb0ELb0ELb0ELb0ELb1ELb1ELb0ELb0EEENS1_21CollectiveEpilogueFwdINS6_IJSA_SC_SB_EEES9_SE_SG_Li384ELb0ELb1ELb0ELb0EEENS1_30DynamicPersistentTileSchedulerILi384ELi128ELb0ELb1ELb1EEEEEEEEEvNT_6ParamsE)
        /*0638*/ 	.word	0x00000010


	//----- nvinfo : EIATTR_MIN_STACK_SIZE
	.align		4
.L_321:
        /*063c*/ 	.byte	0x04, 0x12
        /*063e*/ 	.short	(.L_323 - .L_322)
	.align		4
.L_322:
        /*0640*/ 	.word	index@(_ZN7cutlass13device_kernelIN5flash11enable_sm90INS1_16FlashAttnFwdSm90INS1_25CollectiveMainloopFwdSm90ILi2EN4cute5tupleIJNS5_1CILi1EEES8_S8_EEENS6_IJNS7_ILi192EEENS7_ILi144EEENS7_ILi96EEEEEELi96ENS_6half_tEfNS_4arch4Sm90ELb1ELb0ELb1ELb1ELb0ELb0ELb0ELb0ELb1ELb1ELb0ELb0EEENS1_21CollectiveEpilogueFwdINS6_IJSA_SC_SB_EEES9_SE_SG_Li384ELb1ELb1ELb0ELb0EEENS1_36VarlenDynamicPersistentTileSchedulerILi192ELi144ELi384ELi128ELb0ELb1ELb1ELb1ELb1ELb1EEEEEEEEEvNT_6ParamsE)
        /*0644*/ 	.word	0x00000038


	//----- nvinfo : EIATTR_MIN_STACK_SIZE
	.align		4
.L_323:
        /*0648*/ 	.byte	0x04, 0x12
        /*064a*/ 	.short	(.L_325 - .L_324)
	.align		4
.L_324:
        /*064c*/ 	.word	index@(_ZN7cutlass13device_kernelIN5flash11enable_sm90INS1_16FlashAttnFwdSm90INS1_25CollectiveMainloopFwdSm90ILi2EN4cute5tupleIJNS5_1CILi1EEES8_S8_EEENS6_IJNS7_ILi192EEENS7_ILi144EEENS7_ILi96EEEEEELi96ENS_6half_tEfNS_4arch4Sm90ELb1ELb0ELb1ELb1ELb0ELb1ELb0ELb0ELb1ELb1ELb0ELb0EEENS1_21CollectiveEpilogueFwdINS6_IJSA_SC_SB_EEES9_SE_SG_Li384ELb1ELb1ELb0ELb0EEENS1_36VarlenDynamicPersistentTileSchedulerILi192ELi144ELi384ELi128ELb0ELb1ELb1ELb1ELb1ELb1EEEEEEEEEvNT_6ParamsE)
        /*0650*/ 	.word	0x000000c8


	//----- nvinfo : EIATTR_MIN_STACK_SIZE
	.align		4
.L_325:
        /*0654*/ 	.byte	0x04, 0x12
        /*0656*/ 	.short	(.L_327 - .L_326)
	.align		4
.L_326:
        /*0658*/ 	.word	index@(_ZN7cutlass13device_kernelIN5flash11enable_sm90INS1_16FlashAttnFwdSm90INS1_25CollectiveMainloopFwdSm90ILi2EN4cute5tupleIJNS5_1CILi1EEES8_S8_EEENS6_IJNS7_ILi192EEESA_NS7_ILi64EEEEEELi64ENS_6half_tEfNS_4arch4Sm90ELb0ELb0ELb1ELb0ELb0ELb0ELb0ELb0ELb1ELb1ELb0ELb0EEENS1_21CollectiveEpilogueFwdINS6_IJSA_SB_SA_EEES9_SD_SF_Li384ELb0ELb1ELb0ELb0EEENS1_29StaticPersistentTileSchedulerILb0EEEEEEEEEvNT_6ParamsE)
        /*065c*/ 	.word	0x00000030


	//----- nvinfo : EIATTR_MIN_STACK_SIZE
	.align		4
.L_327:
        /*0660*/ 	.byte	0x04, 0x12
        /*0662*/ 	.short	(.L_329 - .L_328)
	.align		4
.L_328:
        /*0664*/ 	.word	index@(_ZN7cutlass13device_kernelIN5flash11enable_sm90INS1_16FlashAttnFwdSm90INS1_25CollectiveMainloopFwdSm90ILi2EN4cute5tupleIJNS5_1CILi1EEES8_S8_EEENS6_IJNS7_ILi192EEESA_NS7_ILi64EEEEEELi64ENS_6half_tEfNS_4arch4Sm90ELb0ELb0ELb1ELb1ELb0ELb0ELb0ELb0ELb1ELb1ELb0ELb0EEENS1_21CollectiveEpilogueFwdINS6_IJSA_SB_SA_EEES9_SD_SF_Li384ELb1ELb1ELb0ELb0EEENS1_36VarlenDynamicPersistentTileSchedulerILi192ELi192ELi384ELi128ELb0ELb1ELb1ELb0ELb1ELb1EEEEEEEEEvNT_6ParamsE)
        /*0668*/ 	.word	0x00000040


	//----- nvinfo : EIATTR_MIN_STACK_SIZE
	.align		4
.L_329:
        /*066c*/ 	.byte	0x04, 0x12
        /*066e*/ 	.short	(.L_331 - .L_330)
	.align		4
.L_330:
        /*0670*/ 	.word	index@(_ZN7cutlass13device_kernelIN5flash11enable_sm90INS1_16FlashAttnFwdSm90INS1_25CollectiveMainloopFwdSm90ILi2EN4cute5tupleIJNS5_1CILi1EEES8_S8_EEENS6_IJNS7_ILi192EEESA_NS7_ILi64EEEEEELi64ENS_6half_tEfNS_4arch4Sm90ELb0ELb0ELb1ELb1ELb0ELb1ELb0ELb0ELb1ELb1ELb0ELb0EEENS1_21CollectiveEpilogueFwdINS6_IJSA_SB_SA_EEES9_SD_SF_Li384ELb1ELb1ELb0ELb0EEENS1_36VarlenDynamicPersistentTileSchedulerILi192ELi192ELi384ELi128ELb0ELb1ELb1ELb0ELb1ELb1EEEEEEEEEvNT_6ParamsE)
        /*0674*/ 	.word	0x000000c8


	//----- nvinfo : EIATTR_MIN_STACK_SIZE
	.align		4
.L_331:
        /*0678*/ 	.byte	0x04, 0x12
        /*067a*/ 	.short	(.L_333 - .L_332)
	.align		4
.L_332:
        /*067c*/ 	.word	index@(_ZN7cutlass13device_kernelIN5flash11enable_sm90INS1_16FlashAttnFwdSm90INS1_25CollectiveMainloopFwdSm90ILi2EN4cute5tupleIJNS5_1CILi1EEES8_S8_EEENS6_IJNS7_ILi192EEENS7_ILi128EEENS7_ILi64EEEEEELi64ENS_6half_tEfNS_4arch4Sm90ELb0ELb1ELb1ELb0ELb0ELb0ELb0ELb1ELb1ELb1ELb0ELb0EEENS1_21CollectiveEpilogueFwdINS6_IJSA_SC_SB_EEES9_SE_SG_Li384ELb0ELb1ELb0ELb0EEENS1_30DynamicPersistentTileSchedulerILi384ELi128ELb0ELb1ELb1EEEEEEEEEvNT_6ParamsE)
        /*0680*/ 	.word	0x00000000


	//----- nvinfo : EIATTR_MIN_STACK_SIZE
	.align		4
.L_333:
        /*0684*/ 	.byte	0x04, 0x12
        /*0686*/ 	.short	(.L_335 - .L_334)
	.align		4
.L_334:
        /*0688*/ 	.word	index@(_ZN7cutlass13device_kernelIN5flash11enable_sm90INS1_16FlashAttnFwdSm90INS1_25CollectiveMainloopFwdSm90ILi2EN4cute5tupleIJNS5_1CILi1EEES8_S8_EEENS6_IJNS7_ILi192EEENS7_ILi128EEENS7_ILi64EEEEEELi64ENS_6half_tEfNS_4arch4Sm90ELb0ELb1ELb1ELb1ELb0ELb0ELb0ELb1ELb1ELb1ELb0ELb0EEENS1_21CollectiveEpilogueFwdINS6_IJSA_SC_SB_EEES9_SE_SG_Li384ELb1ELb1ELb0ELb0EEENS1_36VarlenDynamicPersistentTileSchedulerILi192ELi128ELi384ELi128ELb0ELb1ELb1ELb1ELb0ELb1EEEEEEEEEvNT_6ParamsE)
        /*068c*/ 	.word	0x00000038


	//----- nvinfo : EIATTR_MIN_STACK_SIZE
	.align		4
.L_335:
        /*0690*/ 	.byte	0x04, 0x12
        /*0692*/ 	.short	(.L_337 - .L_336)
	.align		4
.L_336:
        /*0694*/ 	.word	index@(_ZN7cutlass13device_kernelIN5flash11enable_sm90INS1_16FlashAttnFwdSm90INS1_25CollectiveMainloopFwdSm90ILi2EN4cute5tupleIJNS5_1CILi1EEES8_S8_EEENS6_IJNS7_ILi192EEENS7_ILi128EEENS7_ILi64EEEEEELi64ENS_6half_tEfNS_4arch4Sm90ELb0ELb1ELb1ELb1ELb0ELb1ELb0ELb1ELb1ELb1ELb0ELb0EEENS1_21CollectiveEpilogueFwdINS6_IJSA_SC_SB_EEES9_SE_SG_Li384ELb1ELb1ELb0ELb0EEENS1_36VarlenDynamicPersistentTileSchedulerILi192ELi128ELi384ELi128ELb0ELb1ELb1ELb1ELb0ELb1EEEEEEEEEvNT_6ParamsE)
        /*0698*/ 	.word	0x00000068


	//----- nvinfo : EIATTR_MIN_STACK_SIZE
	.align		4
.L_337:
        /*069c*/ 	.byte	0x04, 0x12
        /*069e*/ 	.short	(.L_339 - .L_338)
	.align		4
.L_338:
        /*06a0*/ 	.word	index@(_ZN7cutlass13device_kernelIN5flash11enable_sm90INS1_16FlashAttnFwdSm90INS1_25CollectiveMainloopFwdSm90ILi2EN4cute5tupleIJNS5_1CILi1EEES8_S8_EEENS6_IJNS7_ILi192EEENS7_ILi128EEENS7_ILi64EEEEEELi64ENS_6half_tEfNS_4arch4Sm90ELb1ELb0ELb1ELb0ELb0ELb0ELb0ELb1ELb1ELb1ELb0ELb0EEENS1_21CollectiveEpilogueFwdINS6_IJSA_SC_SB_EEES9_SE_SG_Li384ELb0ELb1ELb0ELb0EEENS1_30DynamicPersistentTileSchedulerILi384ELi128ELb0ELb1ELb1EEEEEEEEEvNT_6ParamsE)
        /*06a4*/ 	.word	0x00000008


	//----- nvinfo : EIATTR_MIN_STACK_SIZE
	.align		4
.L_339:
        /*06a8*/ 	.byte	0x04, 0x12
        /*06aa*/ 	.short	(.L_341 - .L_340)
	.align		4
.L_340:
        /*06ac*/ 	.word	index@(_ZN7cutlass13device_kernelIN5flash11enable_sm90INS1_16FlashAttnFwdSm90INS1_25CollectiveMainloopFwdSm90ILi2EN4cute5tupleIJNS5_1CILi1EEES8_S8_EEENS6_IJNS7_ILi192EEENS7_ILi128EEENS7_ILi64EEEEEELi64ENS_6half_tEfNS_4arch4Sm90ELb1ELb0ELb1ELb1ELb0ELb0ELb0ELb1ELb1ELb1ELb0ELb0EEENS1_21CollectiveEpilogueFwdINS6_IJSA_SC_SB_EEES9_SE_SG_Li384ELb1ELb1ELb0ELb0EEENS1_36VarlenDynamicPersistentTileSchedulerILi192ELi128ELi384ELi128ELb0ELb1ELb1ELb1ELb1ELb1EEEEEEEEEvNT_6ParamsE)
        /*06b0*/ 	.word	0x00000038


	//----- nvinfo : EIATTR_MIN_STACK_SIZE
	.align		4
.L_341:
        /*06b4*/ 	.byte	0x04, 0x12
        /*06b6*/ 	.short	(.L_343 - .L_342)
	.align		4
.L_342:
        /*06b8*/ 	.word	index@(_ZN7cutlass13device_kernelIN5flash11enable_sm90INS1_16FlashAttnFwdSm90INS1_25CollectiveMainloopFwdSm90ILi2EN4cute5tupleIJNS5_1CILi1EEES8_S8_EEENS6_IJNS7_ILi192EEENS7_ILi128EEENS7_ILi64EEEEEELi64ENS_6half_tEfNS_4arch4Sm90ELb1ELb0ELb1ELb1ELb0ELb1ELb0ELb1ELb1ELb1ELb0ELb0EEENS1_21CollectiveEpilogueFwdINS6_IJSA_SC_SB_EEES9_SE_SG_Li384ELb1ELb1ELb0ELb0EEENS1_36VarlenDynamicPersistentTileSchedulerILi192ELi128ELi384ELi128ELb0ELb1ELb1ELb1ELb1ELb1EEEEEEEEEvNT_6ParamsE)
        /*06bc*/ 	.word	0x00000060
.L_343:


//--------------------- .nv.compat                --------------------------
	.section	.nv.compat,"",@"SHT_CUDA_COMPAT_INFO"
	.align	4
        /*0000*/ 	.byte	0x02, 0x09, 0x01, 0x00, 0x02, 0x02, 0x04, 0x00, 0x02, 0x05, 0x05, 0x00, 0x03, 0x07, 0x01, 0x01
        /*0010*/ 	.byte	0x02, 0x03, 0x01, 0x00, 0x02, 0x06, 0x01, 0x00, 0x04, 0x0b, 0x08, 0x00, 0x00, 0x00, 0x00, 0x00
        /*0020*/ 	.byte	0x00, 0x00, 0x00, 0x00


//--------------------- .nv.info._ZN7cutlass13device_kernelIN5flash11enable_sm90INS1_16FlashAttnFwdSm90INS1_25CollectiveMainloopFwdSm90ILi2EN4cute5tupleIJNS5_1CILi1EEES8_S8_EEENS6_IJNS7_ILi128EEENS7_ILi80EEENS7_ILi256EEEEEELi256ENS_6half_tEfNS_4arch4Sm90ELb0ELb0ELb1ELb0ELb0ELb0ELb0ELb1ELb1ELb1ELb0ELb0EEENS1_21CollectiveEpilogueFwdINS6_IJSA_SC_SB_EEES9_SE_SG_Li256ELb0ELb1ELb0ELb0EEENS1_29StaticPersistentTileSchedulerILb0EEEEEEEEEvNT_6ParamsE --------------------------
	.section	.nv.info._ZN7cutlass13device_kernelIN5flash11enable_sm90INS1_16FlashAttnFwdSm90INS1_25CollectiveMainloopFwdSm90ILi2EN4cute5tupleIJNS5_1CILi1EEES8_S8_EEENS6_IJNS7_ILi128EEENS7_ILi80EEENS7_ILi256EEEEEELi256ENS_6half_tEfNS_4arch4Sm90ELb0ELb0ELb1ELb0ELb0ELb0ELb0ELb1ELb1ELb1ELb0ELb0EEENS1_21CollectiveEpilogueFwdINS6_IJSA_SC_SB_EEES9_SE_SG_Li256ELb0ELb1ELb0ELb0EEENS1_29StaticPersistentTileSchedulerILb0EEEEEEEEEvNT_6ParamsE,"",@"SHT_CUDA_INFO"
	.sectionflags	@""
	.align	4


	//----- nvinfo : EIATTR_CUDA_API_VERSION
	.align		4
        /*0000*/ 	.byte	0x04, 0x37
        /*0002*/ 	.short	(.L_345 - .L_344)
.L_344:
        /*0004*/ 	.word	0x00000082


	//----- nvinfo : EIATTR_KPARAM_INFO
	.align		4
.L_345:
        /*0008*/ 	.byte	0x04, 0x17
        /*000a*/ 	.short	(.L_347 - .L_346)
.L_346:
        /*000c*/ 	.word	0x00000000
        /*0010*/ 	.short	0x0000
        /*0012*/ 	.short	0x0070
        /*0014*/ 	.byte	0x00, 0xf0, 0x01, 0x28


	//----- nvinfo : EIATTR_SPARSE_MMA_MASK
	.align		4
.L_347:
        /*0018*/ 	.byte	0x03, 0x50
        /*001a*/ 	.short	0x0000


	//----- nvinfo : EIATTR_MAXREG_COUNT
	.align		4
        /*001c*/ 	.byte	0x03, 0x1b
        /*001e*/ 	.short	0x00a8


	//----- nvinfo : EIATTR_NUM_BARRIERS
	.align		4
        /*0020*/ 	.byte	0x02, 0x4c
        /*0022*/ 	.byte	0x09
	.zero		1


	//----- nvinfo : EIATTR_EXTERNS
	.align		4
        /*0024*/ 	.byte	0x04, 0x0f
        /*0026*/ 	.short	(.L_349 - .L_348)


	//   ....[0]....
	.align		4
.L_348:
        /*0028*/ 	.word	index@(__assertfail)


	//----- nvinfo : EIATTR_ANNOTATIONS
	.align		4
.L_349:
        /*002c*/ 	.byte	0x04, 0x55
        /*002e*/ 	.short	(.L_351 - .L_350)


	//   ....[0]....
.L_350:
        /*0030*/ 	.word	0x00000001
        /*0034*/ 	.byte	0x50, 0x09, 0x00, 0x00, 0x01, 0x00, 0x00, 0x00, 0x10, 0x0a, 0x00, 0x00, 0x01, 0x00, 0x00, 0x00
        /* <DEDUP_REMOVED lines=30> */
        /*0224*/ 	.byte	0xd0, 0x18, 0x01, 0x00


	//----- nvinfo : EIATTR_MERCURY_ISA_VERSION
	.align		4
.L_351:
        /*0228*/ 	.byte	0x03, 0x5f
        /*022a*/ 	.short	0x0101


	//----- nvinfo : EIATTR_INT_WARP_WIDE_INSTR_OFFSETS
	.align		4
        /*022c*/ 	.byte	0x04, 0x31
        /*022e*/ 	.short	(.L_353 - .L_352)


	//   ....[0]....
.L_352:
        /*0230*/ 	.word	0x00000130


	//   ....[1]....
        /*0234*/ 	.word	0x00000170


	//   ....[2]....
        /*0238*/ 	.word	0x000001e0


	//----- nvinfo : EIATTR_COOP_GROUP_MASK_REGIDS
	.align		4
.L_353:
        /*023c*/ 	.byte	0x04, 0x29
        /*023e*/ 	.short	(.L_355 - .L_354)


	//   ....[0]....
.L_354:
        /*0240*/ 	.word	0xffffffff


	//   ....[1]....
        /*0244*/ 	.word	0xffffffff


	//   ....[2]....
        /*0248*/ 	.word	0xffffffff


	//   ....[3]....
        /*024c*/ 	.word	0xffffffff


	//   ....[4]....
        /*0250*/ 	.word	0xffffffff


	//   ....[5]....
        /*0254*/ 	.word	0xffffffff


	//   ....[6]....
        /*0258*/ 	.word	0xffffffff


	//   ....[7]....
        /*025c*/ 	.word	0xffffffff


	//   ....[8]....
        /*0260*/ 	.word	0xffffffff


	//   ....[9]....
        /*0264*/ 	.word	0xffffffff


	//   ....[10]....
        /*0268*/ 	.word	0xffffffff


	//   ....[11]....
        /*026c*/ 	.word	0xffffffff


	//   ....[12]....
        /*0270*/ 	.word	0xffffffff


	//   ....[13]....
        /*0274*/ 	.word	0xffffffff


	//   ....[14]....
        /*0278*/ 	.word	0xffffffff


	//   ....[15]....
        /*027c*/ 	.word	0xffffffff


	//   ....[16]....
        /*0280*/ 	.word	0xffffffff


	//   ....[17]....
        /*0284*/ 	.word	0xffffffff


	//   ....[18]....
        /*0288*/ 	.word	0xffffffff


	//   ....[19]....
        /*028c*/ 	.word	0xffffffff


	//   ....[20]....
        /*0290*/ 	.word	0xffffffff


	//   ....[21]....
        /*0294*/ 	.word	0xffffffff


	//   ....[22]....
        /*0298*/ 	.word	0xffffffff


	//   ....[23]....
        /*029c*/ 	.word	0xffffffff


	//   ....[24]....
        /*02a0*/ 	.word	0xffffffff


	//   ....[25]....
        /*02a4*/ 	.word	0xffffffff


	//   ....[26]....
        /*02a8*/ 	.word	0xffffffff


	//   ....[27]....
        /*02ac*/ 	.word	0xffffffff


	//   ....[28]....
        /*02b0*/ 	.word	0xffffffff


	//   ....[29]....
        /*02b4*/ 	.word	0xffffffff


	//   ....[30]....
        /*02b8*/ 	.word	0xffffffff


	//   ....[31]....
        /*02bc*/ 	.word	0xffffffff


	//   ....[32]....
        /*02c0*/ 	.word	0xffffffff


	//   ....[33]....
        /*02c4*/ 	.word	0xffffffff


	//   ....[34]....
        /*02c8*/ 	.word	0xffffffff


	//   ....[35]....
        /*02cc*/ 	.word	0xffffffff


	//   ....[36]....
        /*02d0*/ 	.word	0xffffffff


	//   ....[37]....
        /*02d4*/ 	.word	0xffffffff


	//   ....[38]....
        /*02d8*/ 	.word	0xffffffff


	//   ....[39]....
        /*02dc*/ 	.word	0xffffffff


	//   ....[40]....
        /*02e0*/ 	.word	0xffffffff


	//   ....[41]....
        /*02e4*/ 	.word	0xffffffff


	//   ....[42]....
        /*02e8*/ 	.word	0xffffffff


	//   ....[43]....
        /*02ec*/ 	.word	0xffffffff


	//   ....[44]....
        /*02f0*/ 	.word	0xffffffff


	//   ....[45]....
        /*02f4*/ 	.word	0xffffffff


	//   ....[46]....
        /*02f8*/ 	.word	0xffffffff


	//   ....[47]....
        /*02fc*/ 	.word	0xffffffff


	//   ....[48]....
        /*0300*/ 	.word	0xffffffff


	//   ....[49]....
        /*0304*/ 	.word	0xffffffff


	//   ....[50]....
        /*0308*/ 	.word	0x0500000f


	//   ....[51]....
        /*030c*/ 	.word	0x0500000f


	//   ....[52]....
        /*0310*/ 	.word	0x0500000f


	//   ....[53]....
        /*0314*/ 	.word	0x0500000f


	//   ....[54]....
        /*0318*/ 	.word	0x0500000f


	//   ....[55]....
        /*031c*/ 	.word	0x0500000f


	//   ....[56]....
        /*0320*/ 	.word	0x0500000f


	//   ....[57]....
        /*0324*/ 	.word	0x0500000f


	//   ....[58]....
        /*0328*/ 	.word	0x0500000f


	//   ....[59]....
        /*032c*/ 	.word	0x0500000f


	//   ....[60]....
        /*0330*/ 	.word	0x0500000f


	//   ....[61]....
        /*0334*/ 	.word	0x0500000f


	//   ....[62]....
        /*0338*/ 	.word	0x0500000f


	//   ....[63]....
        /*033c*/ 	.word	0x0500000f


	//   ....[64]....
        /*0340*/ 	.word	0x0500000f


	//   ....[65]....
        /*0344*/ 	.word	0x0500000f


	//   ....[66]....
        /*0348*/ 	.word	0x0500000f


	//   ....[67]....
        /*034c*/ 	.word	0x0500000f


	//----- nvinfo : EIATTR_COOP_GROUP_INSTR_OFFSETS
	.align		4
.L_355:
        /*0350*/ 	.byte	0x04, 0x28
        /*0352*/ 	.short	(.L_357 - .L_356)


	//   ....[0]....
.L_356:
        /*0354*/ 	.word	0x00000060


	//   ....[1]....
        /*0358*/ 	.word	0x00000140


	//   ....[2]....
        /*035c*/ 	.word	0x00000190


	//   ....[3]....
        /*0360*/ 	.word	0x000003c0


	//   ....[4]....
        /*0364*/ 	.word	0x00000520


	//   ....[5]....
        /*0368*/ 	.word	0x00000640


	//   ....[6]....
        /*036c*/ 	.word	0x000007a0


	//   ....[7]....
        /*0370*/ 	.word	0x00000e00


	//   ....[8]....
        /*0374*/ 	.word	0x00004680


	//   ....[9]....
        /*0378*/ 	.word	0x000046f0


	//   ....[10]....
        /*037c*/ 	.word	0x00004a90


	//   ....[11]....
        /*0380*/ 	.word	0x00004b10


	//   ....[12]....
        /*0384*/ 	.word	0x000089c0


	//   ....[13]....
        /*0388*/ 	.word	0x00008a20


	//   ....[14]....
        /*038c*/ 	.word	0x00009010


	//   ....[15]....
        /*0390*/ 	.word	0x00009070


	//   ....[16]....
        /*0394*/ 	.word	0x0000a160


	//   ....[17]....
        /*0398*/ 	.word	0x0000a1a0


	//   ....[18]....
        /*039c*/ 	.word	0x0000a2a0


	//   ....[19]....
        /*03a0*/ 	.word	0x0000a2b0


	//   ....[20]....
        /*03a4*/ 	.word	0x0000c000


	//   ....[21]....
        /*03a8*/ 	.word	0x0000c060


	//   ....[22]....
        /*03ac*/ 	.word	0x0000c170


	//   ....[23]....
        /*03b0*/ 	.word	0x0000c180


	//   ....[24]....
        /*03b4*/ 	.word	0x0000c5e0


	//   ....[25]....
        /*03b8*/ 	.word	0x0000c620


	//   ....[26]....
        /*03bc*/ 	.word	0x0000c760


	//   ....[27]....
        /*03c0*/ 	.word	0x0000c780


	//   ....[28]....
        /*03c4*/ 	.word	0x0000c8c0


	//   ....[29]....
        /*03c8*/ 	.word	0x0000c8e0


	//   ....[30]....
        /*03cc*/ 	.word	0x0000ca40


	//   ....[31]....
        /*03d0*/ 	.word	0x0000ca70


	//   ....[32]....
        /*03d4*/ 	.word	0x0000d540


	//   ....[33]....
        /*03d8*/ 	.word	0x0000e050


	//   ....[34]....
        /*03dc*/ 	.word	0x0000e080


	//   ....[35]....
        /*03e0*/ 	.word	0x0000e140


	//   ....[36]....
        /*03e4*/ 	.word	0x0000e150


	//   ....[37]....
        /*03e8*/ 	.word	0x0000e1f0


	//   ....[38]....
        /*03ec*/ 	.word	0x0000e200


	//   ....[39]....
        /*03f0*/ 	.word	0x0000e2a0


	//   ....[40]....
        /*03f4*/ 	.word	0x0000e2b0


	//   ....[41]....
        /*03f8*/ 	.word	0x0000e350


	//   ....[42]....
        /*03fc*/ 	.word	0x0000e360


	//   ....[43]....
        /*0400*/ 	.word	0x0000e400


	//   ....[44]....
        /*0404*/ 	.word	0x0000e410


	//   ....[45]....
        /*0408*/ 	.word	0x0000e4b0


	//   ....[46]....
        /*040c*/ 	.word	0x0000e4c0


	//   ....[47]....
        /*0410*/ 	.word	0x0000e500


	//   ....[48]....
        /*0414*/ 	.word	0x0000e550


	//   ....[49]....
        /*0418*/ 	.word	0x000117e0


	//   ....[50]....
        /*041c*/ 	.word	0x00011d00


	//   ....[51]....
        /*0420*/ 	.word	0x00011e70


	//   ....[52]....
        /*0424*/ 	.word	0x00011ed0


	//   ....[53]....
        /*0428*/ 	.word	0x00012040


	//   ....[54]....
        /*042c*/ 	.word	0x00012090


	//   ....[55]....
        /*0430*/ 	.word	0x000121c0


	//   ....[56]....
        /*0434*/ 	.word	0x00012210


	//   ....[57]....
        /*0438*/ 	.word	0x00012340


	//   ....[58]....
        /*043c*/ 	.word	0x00012390


	//   ....[59]....
        /*0440*/ 	.word	0x000124c0


	//   ....[60]....
        /*0444*/ 	.word	0x00012510


	//   ....[61]....
        /*0448*/ 	.word	0x00012640


	//   ....[62]....
        /*044c*/ 	.word	0x00012690


	//   ....[63]....
        /*0450*/ 	.word	0x000127c0


	//   ....[64]....
        /*0454*/ 	.word	0x00012810


	//   ....[65]....
        /*0458*/ 	.word	0x00012920


	//   ....[66]....
        /*045c*/ 	.word	0x00012970


	//   ....[67]....
        /*0460*/ 	.word	0x00012d10


	//----- nvinfo : EIATTR_REG_RECONFIG
	.align		4
.L_357:
        /*0464*/ 	.byte	0x01, 0x54
	.zero		2


	//----- nvinfo : EIATTR_SYSCALL_OFFSETS
	.align		4
        /*0468*/ 	.byte	0x04, 0x46
        /*046a*/ 	.short	(.L_359 - .L_358)


	//   ....[0]....
.L_358:
        /*046c*/ 	.word	0x000011c0


	//   ....[1]....
        /*0470*/ 	.word	0x0000d190


	//   ....[2]....
        /*0474*/ 	.word	0x0000d2d0


	//   ....[3]....
        /*0478*/ 	.word	0x0000d3c0


	//   ....[4]....
        /*047c*/ 	.word	0x0000dbd0


	//----- nvinfo : EIATTR_MBARRIER_INSTR_OFFSETS
	.align		4
.L_359:
        /*0480*/ 	.byte	0x04, 0x39
        /*0482*/ 	.short	(.L_361 - .L_360)


	//   ....[0]....
.L_360:
        /*0484*/ 	.word	0x00000270
        /*0488*/ 	.word	0x000000ff
        /*048c*/ 	.word	0x00038800
        /*0490*/ 	.short	0x0100
        /*0492*/ 	.byte	0x08
	.zero		1


	//   ....[1]....
        /*0494*/ 	.word	0x00000280
        /*0498*/ 	.word	0x000000ff
        /*049c*/ 	.word	0x00038820
        /*04a0*/ 	.short	0x0100
        /*04a2*/ 	.byte	0x08
	.zero		1


	//   ....[2]....
        /*04a4*/ 	.word	0x00000370
        /*04a8*/ 	.word	0x000000ff
        /*04ac*/ 	.word	0x00038830
        /*04b0*/ 	.short	0x0100
        /*04b2*/ 	.byte	0x08
	.zero		1


	//   ....[3]....
        /*04b4*/ 	.word	0x00000380
        /*04b8*/ 	.word	0x000000ff
        /*04bc*/ 	.word	0x00038840
        /*04c0*/ 	.short	0x0100
        /*04c2*/ 	.byte	0x08
	.zero		1


	//   ....[4]....
        /*04c4*/ 	.word	0x00000390
        /*04c8*/ 	.word	0x000000ff
        /*04cc*/ 	.word	0x00038838
        /*04d0*/ 	.short	0x0100
        /*04d2*/ 	.byte	0x08
	.zero		1


	//   ....[5]....
        /*04d4*/ 	.word	0x000003a0
        /*04d8*/ 	.word	0x000000ff
        /*04dc*/ 	.word	0x00038848
        /*04e0*/ 	.short	0x0100
        /*04e2*/ 	.byte	0x08
	.zero		1


	//   ....[6]....
        /*04e4*/ 	.word	0x000004d0
        /*04e8*/ 	.word	0x000000ff
        /*04ec*/ 	.word	0x00038850
        /*04f0*/ 	.short	0x0100
        /*04f2*/ 	.byte	0x08
	.zero		1


	//   ....[7]....
        /*04f4*/ 	.word	0x000004e0
        /*04f8*/ 	.word	0x000000ff
        /*04fc*/ 	.word	0x00038860
        /*0500*/ 	.short	0x0100
        /*0502*/ 	.byte	0x08
	.zero		1


	//   ....[8]....
        /*0504*/ 	.word	0x000004f0
        /*0508*/ 	.word	0x000000ff
        /*050c*/ 	.word	0x00038858
        /*0510*/ 	.short	0x0100
        /*0512*/ 	.byte	0x08
	.zero		1


	//   ....[9]....
        /*0514*/ 	.word	0x00000500
        /*0518*/ 	.word	0x000000ff
        /*051c*/ 	.word	0x00038868
        /*0520*/ 	.short	0x0100
        /*0522*/ 	.byte	0x08
	.zero		1


	//   ....[10]....
        /*0524*/ 	.word	0x000005f0
        /*0528*/ 	.word	0x000000ff
        /*052c*/ 	.word	0x00038870
        /*0530*/ 	.short	0x0100
        /*0532*/ 	.byte	0x06
	.zero		1


	//   ....[11]....
        /*0534*/ 	.word	0x00000600
        /*0538*/ 	.word	0x000000ff
        /*053c*/ 	.word	0x00038880
        /*0540*/ 	.short	0x0100
        /*0542*/ 	.byte	0x06
	.zero		1


	//   ....[12]....
        /*0544*/ 	.word	0x00000610
        /*0548*/ 	.word	0x000000ff
        /*054c*/ 	.word	0x00038878
        /*0550*/ 	.short	0x0100
        /*0552*/ 	.byte	0x06
	.zero		1


	//   ....[13]....
        /*0554*/ 	.word	0x00000620
        /*0558*/ 	.word	0x000000ff
        /*055c*/ 	.word	0x00038888
        /*0560*/ 	.short	0x0100
        /*0562*/ 	.byte	0x06
	.zero		1


	//   ....[14]....
        /*0564*/ 	.word	0x00000750
        /*0568*/ 	.word	0x000000ff
        /*056c*/ 	.word	0x00038890
        /*0570*/ 	.short	0x0100
        /*0572*/ 	.byte	0x08
	.zero		1


	//   ....[15]....
        /*0574*/ 	.word	0x00000760
        /*0578*/ 	.word	0x000000ff
        /*057c*/ 	.word	0x000388a0
        /*0580*/ 	.short	0x0100
        /*0582*/ 	.byte	0x08
	.zero		1


	//   ....[16]....
        /*0584*/ 	.word	0x00000770
        /*0588*/ 	.word	0x000000ff
        /*058c*/ 	.word	0x00038898
        /*0590*/ 	.short	0x0100
        /*0592*/ 	.byte	0x08
	.zero		1


	//   ....[17]....
        /*0594*/ 	.word	0x00000780
        /*0598*/ 	.word	0x000000ff
        /*059c*/ 	.word	0x000388a8
        /*05a0*/ 	.short	0x0100
        /*05a2*/ 	.byte	0x08
	.zero		1


	//   ....[18]....
        /*05a4*/ 	.word	0x000008b0
        /*05a8*/ 	.word	0x000000ff
        /*05ac*/ 	.word	0x000388b0
        /*05b0*/ 	.short	0x0100
        /*05b2*/ 	.byte	0x08
	.zero		1


	//   ....[19]....
        /*05b4*/ 	.word	0x000008c0
        /*05b8*/ 	.word	0x000000ff
        /*05bc*/ 	.word	0x000388c0
        /*05c0*/ 	.short	0x0100
        /*05c2*/ 	.byte	0x08
	.zero		1


	//   ....[20]....
        /*05c4*/ 	.word	0x000008d0
        /*05c8*/ 	.word	0x000000ff
        /*05cc*/ 	.word	0x000388b8
        /*05d0*/ 	.short	0x0100
        /*05d2*/ 	.byte	0x08
	.zero		1


	//   ....[21]....
        /*05d4*/ 	.word	0x000008e0
        /*05d8*/ 	.word	0x000000ff
        /*05dc*/ 	.word	0x000388c8
        /*05e0*/ 	.short	0x0100
        /*05e2*/ 	.byte	0x08
	.zero		1


	//   ....[22]....
        /*05e4*/ 	.word	0x00001240
        /*05e8*/ 	.word	0x000000ff
        /*05ec*/ 	.word	0x00038800
        /*05f0*/ 	.short	0x010a
        /*05f2*/ 	.byte	0x24
	.zero		1


	//   ....[23]....
        /*05f4*/ 	.word	0x000012d0
        /*05f8*/ 	.word	0x00000000
        /*05fc*/ 	.word	0x00038830
        /*0600*/ 	.short	0x010a
        /*0602*/ 	.byte	0x3f
	.zero		1


	//   ....[24]....
        /*0604*/ 	.word	0x00001350
        /*0608*/ 	.word	0x00000000
        /*060c*/ 	.word	0x00038830
        /*0610*/ 	.short	0x010a
        /*0612*/ 	.byte	0x3f
	.zero		1


	//   ....[25]....
        /*0614*/ 	.word	0x00004500
        /*0618*/ 	.word	0x00000000
        /*061c*/ 	.word	0x00000000
        /*0620*/ 	.short	0x0101
        /*0622*/ 	.byte	0x3f
	.zero		1


	//   ....[26]....
        /*0624*/ 	.word	0x00005a30
        /*0628*/ 	.word	0x000000ff
        /*062c*/ 	.word	0x00038830
        /*0630*/ 	.short	0x010a
        /*0632*/ 	.byte	0x06
	.zero		1


	//   ....[27]....
        /*0634*/ 	.word	0x00005a80
        /*0638*/ 	.word	0x000000ff
        /*063c*/ 	.word	0x00038830
        /*0640*/ 	.short	0x010a
        /*0642*/ 	.byte	0x04
	.zero		1


	//   ....[28]....
        /*0644*/ 	.word	0x00008330
        /*0648*/ 	.word	0x000000ff
        /*064c*/ 	.word	0x00038850
        /*0650*/ 	.short	0x010a
        /*0652*/ 	.byte	0x04
	.zero		1


	//   ....[29]....
        /*0654*/ 	.word	0x00008370
        /*0658*/ 	.word	0x000000ff
        /*065c*/ 	.word	0x00038850
        /*0660*/ 	.short	0x010a
        /*0662*/ 	.byte	0x04
	.zero		1


	//   ....[30]....
        /*0664*/ 	.word	0x000093d0
        /*0668*/ 	.word	0x0000009d
        /*066c*/ 	.word	0x00000000
        /*0670*/ 	.short	0x0101
        /*0672*/ 	.byte	0x3f
	.zero		1


	//   ....[31]....
        /*0674*/ 	.word	0x00009440
        /*0678*/ 	.word	0x000000a5
        /*067c*/ 	.word	0x00000000
        /*0680*/ 	.short	0x0101
        /*0682*/ 	.byte	0x3f
	.zero		1


	//   ....[32]....
        /*0684*/ 	.word	0x0000a0d0
        /*0688*/ 	.word	0x000000ff
        /*068c*/ 	.word	0x00038850
        /*0690*/ 	.short	0x010a
        /*0692*/ 	.byte	0x0c
	.zero		1


	//   ....[33]....
        /*0694*/ 	.word	0x0000a110
        /*0698*/ 	.word	0x000000ff
        /*069c*/ 	.word	0x00038850
        /*06a0*/ 	.short	0x010a
        /*06a2*/ 	.byte	0x0c
	.zero		1


	//   ....[34]....
        /*06a4*/ 	.word	0x0000b250
        /*06a8*/ 	.word	0x0000009b
        /*06ac*/ 	.word	0x00000000
        /*06b0*/ 	.short	0x0101
        /*06b2*/ 	.byte	0x3f
	.zero		1


	//   ....[35]....
        /*06b4*/ 	.word	0x0000c500
        /*06b8*/ 	.word	0x000000ff
        /*06bc*/ 	.word	0x00000000
        /*06c0*/ 	.short	0x0101
        /*06c2*/ 	.byte	0x04
	.zero		1


	//   ....[36]....
        /*06c4*/ 	.word	0x0000d780
        /*06c8*/ 	.word	0x00000000
        /*06cc*/ 	.word	0x00038840
        /*06d0*/ 	.short	0x010a
        /*06d2*/ 	.byte	0x3f
	.zero		1


	//   ....[37]....
        /*06d4*/ 	.word	0x0000e660
        /*06d8*/ 	.word	0x000000ff
        /*06dc*/ 	.word	0x00038800
        /*06e0*/ 	.short	0x0107
        /*06e2*/ 	.byte	0x24
	.zero		1


	//   ....[38]....
        /*06e4*/ 	.word	0x0000e6d0
        /*06e8*/ 	.word	0x000000ff
        /*06ec*/ 	.word	0x00038800
        /*06f0*/ 	.short	0x0101
        /*06f2*/ 	.byte	0x24
	.zero		1


	//   ....[39]....
        /*06f4*/ 	.word	0x0000e700
        /*06f8*/ 	.word	0x000000ff
        /*06fc*/ 	.word	0x00038820
        /*0700*/ 	.short	0x010a
        /*0702*/ 	.byte	0x24
	.zero		1


	//   ....[40]....
        /*0704*/ 	.word	0x0000ea40
        /*0708*/ 	.word	0x00000003
        /*070c*/ 	.word	0x00038840
        /*0710*/ 	.short	0x010a
        /*0712*/ 	.byte	0x3f
	.zero		1


	//   ....[41]....
        /*0714*/ 	.word	0x0000efd0
        /*0718*/ 	.word	0x00000003
        /*071c*/ 	.word	0x00000060
        /*0720*/ 	.short	0x010a
        /*0722*/ 	.byte	0x3f
	.zero		1


	//   ....[42]....
        /*0724*/ 	.word	0x0000f820
        /*0728*/ 	.word	0x00000003
        /*072c*/ 	.word	0x00038840
        /*0730*/ 	.short	0x010a
        /*0732*/ 	.byte	0x3f
	.zero		1


	//   ....[43]....
        /*0734*/ 	.word	0x0000fdb0
        /*0738*/ 	.word	0x00000005
        /*073c*/ 	.word	0x00000060
        /*0740*/ 	.short	0x010a
        /*0742*/ 	.byte	0x3f
	.zero		1


	//   ....[44]....
        /*0744*/ 	.word	0x00010540
        /*0748*/ 	.word	0x00000002
        /*074c*/ 	.word	0x00038840
        /*0750*/ 	.short	0x010a
        /*0752*/ 	.byte	0x3f
	.zero		1


	//   ....[45]....
        /*0754*/ 	.word	0x00010ad0
        /*0758*/ 	.word	0x00000005
        /*075c*/ 	.word	0x00000060
        /*0760*/ 	.short	0x010a
        /*0762*/ 	.byte	0x3f
	.zero		1


	//   ....[46]....
        /*0764*/ 	.word	0x00011100
        /*0768*/ 	.word	0x00000002
        /*076c*/ 	.word	0x00038860
        /*0770*/ 	.short	0x010a
        /*0772*/ 	.byte	0x3f
	.zero		1


	//   ....[47]....
        /*0774*/ 	.word	0x00011760
        /*0778*/ 	.word	0x00000000
        /*077c*/ 	.word	0x00038820
        /*0780*/ 	.short	0x010a
        /*0782*/ 	.byte	0x3f
	.zero		1


	//   ....[48]....
        /*0784*/ 	.word	0x00011950
        /*0788*/ 	.word	0x00000006
        /*078c*/ 	.word	0x00000000
        /*0790*/ 	.short	0x010a
        /*0792*/ 	.byte	0x3f
	.zero		1


	//   ....[49]....
        /*0794*/ 	.word	0x000119a0
        /*0798*/ 	.word	0x00000003
        /*079c*/ 	.word	0x00000000
        /*07a0*/ 	.short	0x010a
        /*07a2*/ 	.byte	0x3f
	.zero		1


	//   ....[50]....
        /*07a4*/ 	.word	0x00011a00
        /*07a8*/ 	.word	0x00000012
        /*07ac*/ 	.word	0x00000000
        /*07b0*/ 	.short	0x010a
        /*07b2*/ 	.byte	0x3f
	.zero		1


	//   ....[51]....
        /*07b4*/ 	.word	0x00011a30
        /*07b8*/ 	.word	0x00000003
        /*07bc*/ 	.word	0x00000000
        /*07c0*/ 	.short	0x010a
        /*07c2*/ 	.byte	0x3f
	.zero		1


	//   ....[52]....
        /*07c4*/ 	.word	0x00011aa0
        /*07c8*/ 	.word	0x00000003
        /*07cc*/ 	.word	0x00038800
        /*07d0*/ 	.short	0x010a
        /*07d2*/ 	.byte	0x3f
	.zero		1


	//   ....[53]....
        /*07d4*/ 	.word	0x00011af0
        /*07d8*/ 	.word	0x00000000
        /*07dc*/ 	.word	0x00038830
        /*07e0*/ 	.short	0x010a
        /*07e2*/ 	.byte	0x3f
	.zero		1


	//   ....[54]....
        /*07e4*/ 	.word	0x00011b60
        /*07e8*/ 	.word	0x00000004
        /*07ec*/ 	.word	0x00038830
        /*07f0*/ 	.short	0x010a
        /*07f2*/ 	.byte	0x3f
	.zero		1


	//   ....[55]....
        /*07f4*/ 	.word	0x00011bc0
        /*07f8*/ 	.word	0x00000003
        /*07fc*/ 	.word	0x00038850
        /*0800*/ 	.short	0x010a
        /*0802*/ 	.byte	0x3f
	.zero		1


	//   ....[56]....
        /*0804*/ 	.word	0x00011c20
        /*0808*/ 	.word	0x00000007
        /*080c*/ 	.word	0x00038850
        /*0810*/ 	.short	0x010a
        /*0812*/ 	.byte	0x3f
	.zero		1


	//   ....[57]....
        /*0814*/ 	.word	0x00011dc0
        /*0818*/ 	.word	0x00000000
        /*081c*/ 	.word	0x00038840
        /*0820*/ 	.short	0x010a
        /*0822*/ 	.byte	0x3f
	.zero		1


	//   ....[58]....
        /*0824*/ 	.word	0x000129b0
        /*0828*/ 	.word	0x00000009
        /*082c*/ 	.word	0x00038820
        /*0830*/ 	.short	0x010a
        /*0832*/ 	.byte	0x3f
	.zero		1


	//   ....[59]....
        /*0834*/ 	.word	0x00012a00
        /*0838*/ 	.word	0x00000003
        /*083c*/ 	.word	0x00038840
        /*0840*/ 	.short	0x010a
        /*0842*/ 	.byte	0x3f
	.zero		1


	//   ....[60]....
        /*0844*/ 	.word	0x00012a50
        /*0848*/ 	.word	0x00000003
        /*084c*/ 	.word	0x00000060
        /*0850*/ 	.short	0x010a
        /*0852*/ 	.byte	0x3f
	.zero		1


	//   ....[61]....
        /*0854*/ 	.word	0x00012aa0
        /*0858*/ 	.word	0x00000003
        /*085c*/ 	.word	0x00038840
        /*0860*/ 	.short	0x010a
        /*0862*/ 	.byte	0x3f
	.zero		1


	//   ....[62]....
        /*0864*/ 	.word	0x00012af0
        /*0868*/ 	.word	0x00000005
        /*086c*/ 	.word	0x00000060
        /*0870*/ 	.short	0x010a
        /*0872*/ 	.byte	0x3f
	.zero		1


	//   ....[63]....
        /*0874*/ 	.word	0x00012b40
        /*0878*/ 	.word	0x00000002
        /*087c*/ 	.word	0x00038840
        /*0880*/ 	.short	0x010a
        /*0882*/ 	.byte	0x3f
	.zero		1


	//   ....[64]....
        /*0884*/ 	.word	0x00012b90
        /*0888*/ 	.word	0x00000005
        /*088c*/ 	.word	0x00000060
        /*0890*/ 	.short	0x010a
        /*0892*/ 	.byte	0x3f
	.zero		1


	//   ....[65]....
        /*0894*/ 	.word	0x00012be0
        /*0898*/ 	.word	0x00000002
        /*089c*/ 	.word	0x00038860
        /*08a0*/ 	.short	0x010a
        /*08a2*/ 	.byte	0x3f
	.zero		1


	//   ....[66]....
        /*08a4*/ 	.word	0x00012c30
        /*08a8*/ 	.word	0x00000000
        /*08ac*/ 	.word	0x00038820
        /*08b0*/ 	.short	0x010a
        /*08b2*/ 	.byte	0x3f
	.zero		1


	//   ....[67]....
        /*08b4*/ 	.word	0x00012dd0
        /*08b8*/ 	.word	0x00000006
        /*08bc*/ 	.word	0x00000000
        /*08c0*/ 	.short	0x010a
        /*08c2*/ 	.byte	0x3f
	.zero		1


	//   ....[68]....
        /*08c4*/ 	.word	0x00012e20
        /*08c8*/ 	.word	0x00000003
        /*08cc*/ 	.word	0x00000000
        /*08d0*/ 	.short	0x010a
        /*08d2*/ 	.byte	0x3f
	.zero		1


	//   ....[69]....
        /*08d4*/ 	.word	0x00012e70
        /*08d8*/ 	.word	0x00000012
        /*08dc*/ 	.word	0x00000000
        /*08e0*/ 	.short	0x010a
        /*08e2*/ 	.byte	0x3f
	.zero		1


	//----- nvinfo : EIATTR_NUM_MBARRIERS
	.align		4
.L_361:
        /*08e4*/ 	.byte	0x03, 0x38
        /*08e6*/ 	.short	0x0016


	//----- nvinfo : EIATTR_EXIT_INSTR_OFFSETS
	.align		4
        /*08e8*/ 	.byte	0x04, 0x1c
        /*08ea*/ 	.short	(.L_363 - .L_362)


	//   ....[0]....
.L_362:
        /*08ec*/ 	.word	0x00000a00


	//   ....[1]....
        /*08f0*/ 	.word	0x0000cc10


	//   ....[2]....
        /*08f4*/ 	.word	0x00011a80


	//----- nvinfo : EIATTR_MAX_THREADS
	.align		4
.L_363:
        /*08f8*/ 	.byte	0x04, 0x05
        /*08fa*/ 	.short	(.L_365 - .L_364)
.L_364:
        /*08fc*/ 	.word	0x00000180
        /*0900*/ 	.word	0x00000001
        /*0904*/ 	.word	0x00000001


	//----- nvinfo : EIATTR_CRS_STACK_SIZE
	.align		4
.L_365:
        /*0908*/ 	.byte	0x04, 0x1e
        /*090a*/ 	.short	(.L_367 - .L_366)
.L_366:
        /*090c*/ 	.word	0x00000000


	//----- nvinfo : EIATTR_CBANK_PARAM_SIZE
	.align		4
.L_367:
        /*0910*/ 	.byte	0x03, 0x19
        /*0912*/ 	.short	0x0a70


	//----- nvinfo : EIATTR_PARAM_CBANK
	.align		4
        /*0914*/ 	.byte	0x04, 0x0a
        /*0916*/ 	.short	(.L_369 - .L_368)
	.align		4
.L_368:
        /*0918*/ 	.word	index@(.nv.constant0._ZN7cutlass13device_kernelIN5flash11enable_sm90INS1_16FlashAttnFwdSm90INS1_25CollectiveMainloopFwdSm90ILi2EN4cute5tupleIJNS5_1CILi1EEES8_S8_EEENS6_IJNS7_ILi128EEENS7_ILi80EEENS7_ILi256EEEEEELi256ENS_6half_tEfNS_4arch4Sm90ELb0ELb0ELb1ELb0ELb0ELb0ELb0ELb1ELb1ELb1ELb0ELb0EEENS1_21CollectiveEpilogueFwdINS6_IJSA_SC_SB_EEES9_SE_SG_Li256ELb0ELb1ELb0ELb0EEENS1_29StaticPersistentTileSchedulerILb0EEEEEEEEEvNT_6ParamsE)
        /*091c*/ 	.short	0x0210
        /*091e*/ 	.short	0x0a70


	//----- nvinfo : EIATTR_SW_WAR
	.align		4
.L_369:
        /*0920*/ 	.byte	0x04, 0x36
        /*0922*/ 	.short	(.L_371 - .L_370)
.L_370:
        /*0924*/ 	.word	0x00000008
.L_371:


//--------------------- .nv.info._ZN7cutlass13device_kernelIN5flash11enable_sm90INS1_16FlashAttnFwdSm90INS1_25CollectiveMainloopFwdSm90ILi2EN4cute5tupleIJNS5_1CILi2EEENS7_ILi1EEES9_EEENS6_IJNS7_ILi128EEENS7_ILi80EEENS7_ILi256EEEEEELi256ENS_6half_tEfNS_4arch4Sm90ELb0ELb0ELb1ELb0ELb0ELb0ELb0ELb1ELb1ELb1ELb0ELb0EEENS1_21CollectiveEpilogueFwdINS6_IJSB_SD_SC_EEESA_SF_SH_Li256ELb0ELb1ELb0ELb0EEENS1_29StaticPersistentTileSchedulerILb0EEEEEEEEEvNT_6ParamsE --------------------------
	.section	.nv.info._ZN7cutlass13device_kernelIN5flash11enable_sm90INS1_16FlashAttnFwdSm90INS1_25CollectiveMainloopFwdSm90ILi2EN4cute5tupleIJNS5_1CILi2EEENS7_ILi1EEES9_EEENS6_IJNS7_ILi128EEENS7_ILi80EEENS7_ILi256EEEEEELi256ENS_6half_tEfNS_4arch4Sm90ELb0ELb0ELb1ELb0ELb0ELb0ELb0ELb1ELb1ELb1ELb0ELb0EEENS1_21CollectiveEpilogueFwdINS6_IJSB_SD_SC_EEESA_SF_SH_Li256ELb0ELb1ELb0ELb0EEENS1_29StaticPersistentTileSchedulerILb0EEEEEEEEEvNT_6ParamsE,"",@"SHT_CUDA_INFO"
	.sectionflags	@""
	.align	4


	//----- nvinfo : EIATTR_CUDA_API_VERSION
	.align		4
        /*0000*/ 	.byte	0x04, 0x37
        /*0002*/ 	.short	(.L_373 - .L_372)
.L_372:
        /*0004*/ 	.word	0x00000082


	//----- nvinfo : EIATTR_KPARAM_INFO
	.align		4
.L_373:
        /*0008*/ 	.byte	0x04, 0x17
        /*000a*/ 	.short	(.L_375 - .L_374)
.L_374:
        /*000c*/ 	.word	0x00000000
        /*0010*/ 	.short	0x0000
        /*0012*/ 	.short	0x0070
        /*0014*/ 	.byte	0x00, 0xf0, 0x01, 0x28


	//----- nvinfo : EIATTR_SPARSE_MMA_MASK
	.align		4
.L_375:
        /*0018*/ 	.byte	0x03, 0x50
        /*001a*/ 	.short	0x0000


	//----- nvinfo : EIATTR_MAXREG_COUNT
	.align		4
        /*001c*/ 	.byte	0x03, 0x1b
        /*001e*/ 	.short	0x00a8


	//----- nvinfo : EIATTR_NUM_BARRIERS
	.align		4
        /*0020*/ 	.byte	0x02, 0x4c
        /*0022*/ 	.byte	0x09
	.zero		1


	//----- nvinfo : EIATTR_EXTERNS
	.align		4
        /*0024*/ 	.byte	0x04, 0x0f
        /*0026*/ 	.short	(.L_377 - .L_376)


	//   ....[0]....
	.align		4
.L_376:
        /*0028*/ 	.word	index@(__assertfail)


	//----- nvinfo : EIATTR_ANNOTATIONS
	.align		4
.L_377:
        /*002c*/ 	.byte	0x04, 0x55
        /*002e*/ 	.short	(.L_379 - .L_378)


	//   ....[0]....
.L_378:
        /* <DEDUP_REMOVED lines=32> */


	//----- nvinfo : EIATTR_MERCURY_ISA_VERSION
	.align		4
.L_379:
        /*0218*/ 	.byte	0x03, 0x5f
        /*021a*/ 	.short	0x0101


	//----- nvinfo : EIATTR_INT_WARP_WIDE_INSTR_OFFSETS
	.align		4
        /*021c*/ 	.byte	0x04, 0x31
        /*021e*/ 	.short	(.L_381 - .L_380)


	//   ....[0]....
.L_380:
        /*0220*/ 	.word	0x00000130


	//   ....[1]....
        /*0224*/ 	.word	0x00000170


	//   ....[2]....
        /*0228*/ 	.word	0x000001e0


	//----- nvinfo : EIATTR_COOP_GROUP_MASK_REGIDS
	.align		4
.L_381:
        /*022c*/ 	.byte	0x04, 0x29
        /*022e*/ 	.short	(.L_383 - .L_382)


	//   ....[0]....
.L_382:
        /*0230*/ 	.word	0xffffffff


	//   ....[1]....
        /*0234*/ 	.word	0xffffffff


	//   ....[2]....
        /*0238*/ 	.word	0xffffffff


	//   ....[3]....
        /*023c*/ 	.word	0xffffffff


	//   ....[4]....
        /*0240*/ 	.word	0xffffffff


	//   ....[5]....
        /*0244*/ 	.word	0xffffffff


	//   ....[6]....
        /*0248*/ 	.word	0xffffffff


	//   ....[7]....
        /*024c*/ 	.word	0xffffffff


	//   ....[8]....
        /*0250*/ 	.word	0xffffffff


	//   ....[9]....
        /*0254*/ 	.word	0xffffffff


	//   ....[10]....
        /*0258*/ 	.word	0xffffffff


	//   ....[11]....
        /*025c*/ 	.word	0xffffffff


	//   ....[12]....
        /*0260*/ 	.word	0xffffffff


	//   ....[13]....
        /*0264*/ 	.word	0xffffffff


	//   ....[14]....
        /*0268*/ 	.word	0xffffffff


	//   ....[15]....
        /*026c*/ 	.word	0xffffffff


	//   ....[16]....
        /*0270*/ 	.word	0xffffffff


	//   ....[17]....
        /*0274*/ 	.word	0xffffffff


	//   ....[18]....
        /*0278*/ 	.word	0xffffffff


	//   ....[19]....
        /*027c*/ 	.word	0xffffffff


	//   ....[20]....
        /*0280*/ 	.word	0xffffffff


	//   ....[21]....
        /*0284*/ 	.word	0xffffffff


	//   ....[22]....
        /*0288*/ 	.word	0xffffffff


	//   ....[23]....
        /*028c*/ 	.word	0xffffffff


	//   ....[24]....
        /*0290*/ 	.word	0xffffffff


	//   ....[25]....
        /*0294*/ 	.word	0xffffffff


	//   ....[26]....
        /*0298*/ 	.word	0xffffffff


	//   ....[27]....
        /*029c*/ 	.word	0xffffffff


	//   ....[28]....
        /*02a0*/ 	.word	0xffffffff


	//   ....[29]....
        /*02a4*/ 	.word	0xffffffff


	//   ....[30]....
        /*02a8*/ 	.word	0xffffffff


	//   ....[31]....
        /*02ac*/ 	.word	0xffffffff


	//   ....[32]....
        /*02b0*/ 	.word	0xffffffff


	//   ....[33]....
        /*02b4*/ 	.word	0xffffffff


	//   ....[34]....
        /*02b8*/ 	.word	0xffffffff


	//   ....[35]....
        /*02bc*/ 	.word	0xffffffff


	//   ....[36]....
        /*02c0*/ 	.word	0xffffffff


	//   ....[37]....
        /*02c4*/ 	.word	0xffffffff


	//   ....[38]....
        /*02c8*/ 	.word	0xffffffff


	//   ....[39]....
        /*02cc*/ 	.word	0xffffffff


	//   ....[40]....
        /*02d0*/ 	.word	0xffffffff


	//   ....[41]....
        /*02d4*/ 	.word	0xffffffff


	//   ....[42]....
        /*02d8*/ 	.word	0xffffffff


	//   ....[43]....
        /*02dc*/ 	.word	0xffffffff


	//   ....[44]....
        /*02e0*/ 	.word	0xffffffff


	//   ....[45]....
        /*02e4*/ 	.word	0xffffffff


	//   ....[46]....
        /*02e8*/ 	.word	0xffffffff


	//   ....[47]....
        /*02ec*/ 	.word	0xffffffff


	//   ....[48]....
        /*02f0*/ 	.word	0xffffffff


	//   ....[49]....
        /*02f4*/ 	.word	0xffffffff


	//   ....[50]....
        /*02f8*/ 	.word	0xffffffff


	//   ....[51]....
        /*02fc*/ 	.word	0x0500000f


	//   ....[52]....
        /*0300*/ 	.word	0x0500000f


	//   ....[53]....
        /*0304*/ 	.word	0x0500000f


	//   ....[54]....
        /*0308*/ 	.word	0x0500000f


	//   ....[55]....
        /*030c*/ 	.word	0x0500000f


	//   ....[56]....
        /*0310*/ 	.word	0x0500000f


	//   ....[57]....
        /*0314*/ 	.word	0x0500000f


	//   ....[58]....
        /*0318*/ 	.word	0x0500000f


	//   ....[59]....
        /*031c*/ 	.word	0x0500000f


	//   ....[60]....
        /*0320*/ 	.word	0x0500000f


	//   ....[61]....
        /*0324*/ 	.word	0x0500000f


	//   ....[62]....
        /*0328*/ 	.word	0x0500000f


	//   ....[63]....
        /*032c*/ 	.word	0x0500000f


	//   ....[64]....
        /*0330*/ 	.word	0x0500000f


	//   ....[65]....
        /*0334*/ 	.word	0x0500000f


	//   ....[66]....
        /*0338*/ 	.word	0x0500000f


	//   ....[67]....
        /*033c*/ 	.word	0x0500000f


	//   ....[68]....
        /*0340*/ 	.word	0x0500000f


	//----- nvinfo : EIATTR_COOP_GROUP_INSTR_OFFSETS
	.align		4
.L_383:
        /*0344*/ 	.byte	0x04, 0x28
        /*0346*/ 	.short	(.L_385 - .L_384)


	//   ....[0]....
.L_384:
        /*0348*/ 	.word	0x00000060


	//   ....[1]....
        /*034c*/ 	.word	0x00000140


	//   ....[2]....
        /*0350*/ 	.word	0x00000190


	//   ....[3]....
        /*0354*/ 	.word	0x000003d0


	//   ....[4]....
        /*0358*/ 	.word	0x00000600


	//   ....[5]....
        /*035c*/ 	.word	0x00000830


	//   ....[6]....
        /*0360*/ 	.word	0x00000ac0


	//   ....[7]....
        /*0364*/ 	.word	0x00000dd0


	//   ....[8]....
        /*0368*/ 	.word	0x00001310


	//   ....[9]....
        /*036c*/ 	.word	0x00004850


	//   ....[10]....
        /*0370*/ 	.word	0x000048d0


	//   ....[11]....
        /*0374*/ 	.word	0x00004c70


	//   ....[12]....
        /*0378*/ 	.word	0x00004cf0


	//   ....[13]....
        /*037c*/ 	.word	0x00008a90


	//   ....[14]....
        /*0380*/ 	.word	0x00008ab0


	//   ....[15]....
        /*0384*/ 	.word	0x00008ad0


	//   ....[16]....
        /*0388*/ 	.word	0x00008af0


	//   ....[17]....
        /*038c*/ 	.word	0x00009ee0


	//   ....[18]....
        /*0390*/ 	.word	0x00009f10


	//   ....[19]....
        /*0394*/ 	.word	0x00009fd0


	//   ....[20]....
        /*0398*/ 	.word	0x00009fe0


	//   ....[21]....
        /*039c*/ 	.word	0x0000bb80


	//   ....[22]....
        /*03a0*/ 	.word	0x0000bbb0


	//   ....[23]....
        /*03a4*/ 	.word	0x0000bcd0


	//   ....[24]....
        /*03a8*/ 	.word	0x0000bd00


	//   ....[25]....
        /*03ac*/ 	.word	0x0000c3d0


	//   ....[26]....
        /*03b0*/ 	.word	0x0000c400


	//   ....[27]....
        /*03b4*/ 	.word	0x0000c560


	//   ....[28]....
        /*03b8*/ 	.word	0x0000c580


	//   ....[29]....
        /*03bc*/ 	.word	0x0000c6c0


	//   ....[30]....
        /*03c0*/ 	.word	0x0000c6e0


	//   ....[31]....
        /*03c4*/ 	.word	0x0000c840


	//   ....[32]....
        /*03c8*/ 	.word	0x0000c870


	//   ....[33]....
        /*03cc*/ 	.word	0x0000d420


	//   ....[34]....
        /*03d0*/ 	.word	0x0000dfb0


	//   ....[35]....
        /*03d4*/ 	.word	0x0000dff0


	//   ....[36]....
        /*03d8*/ 	.word	0x0000e0f0


	//   ....[37]....
        /*03dc*/ 	.word	0x0000e100


	//   ....[38]....
        /*03e0*/ 	.word	0x0000e1b0


	//   ....[39]....
        /*03e4*/ 	.word	0x0000e1c0


	//   ....[40]....
        /*03e8*/ 	.word	0x0000e280


	//   ....[41]....
        /*03ec*/ 	.word	0x0000e290


	//   ....[42]....
        /*03f0*/ 	.word	0x0000e350


	//   ....[43]....
        /*03f4*/ 	.word	0x0000e360


	//   ....[44]....
        /*03f8*/ 	.word	0x0000e420


	//   ....[45]....
        /*03fc*/ 	.word	0x0000e430


	//   ....[46]....
        /*0400*/ 	.word	0x0000e4f0


	//   ....[47]....
        /*0404*/ 	.word	0x0000e500


	//   ....[48]....
        /*0408*/ 	.word	0x0000e570


	//   ....[49]....
        /*040c*/ 	.word	0x0000e5c0


	//   ....[50]....
        /*0410*/ 	.word	0x00011d20


	//   ....[51]....
        /*0414*/ 	.word	0x00012240


	//   ....[52]....
        /*0418*/ 	.word	0x000123c0


	//   ....[53]....
        /*041c*/ 	.word	0x00012420


	//   ....[54]....
        /*0420*/ 	.word	0x000125d0


	//   ....[55]....
        /*0424*/ 	.word	0x00012620


	//   ....[56]....
        /*0428*/ 	.word	0x00012770


	//   ....[57]....
        /*042c*/ 	.word	0x000127c0


	//   ....[58]....
        /*0430*/ 	.word	0x00012910


	//   ....[59]....
        /*0434*/ 	.word	0x00012960


	//   ....[60]....
        /*0438*/ 	.word	0x00012ab0


	//   ....[61]....
        /*043c*/ 	.word	0x00012b00


	//   ....[62]....
        /*0440*/ 	.word	0x00012c50


	//   ....[63]....
        /*0444*/ 	.word	0x00012ca0


	//   ....[64]....
        /*0448*/ 	.word	0x00012de0


	//   ....[65]....
        /*044c*/ 	.word	0x00012e30


	//   ....[66]....
        /*0450*/ 	.word	0x00012f60


	//   ....[67]....
        /*0454*/ 	.word	0x00012fb0


	//   ....[68]....
        /*0458*/ 	.word	0x00013360


	//----- nvinfo : EIATTR_REG_RECONFIG
	.align		4
.L_385:
        /*045c*/ 	.byte	0x01, 0x54
	.zero		2


	//----- nvinfo : EIATTR_SYSCALL_OFFSETS
	.align		4
        /*0460*/ 	.byte	0x04, 0x46
        /*0462*/ 	.short	(.L_387 - .L_386)


	//   ....[0]....
.L_386:
        /*0464*/ 	.word	0x000016d0


	//   ....[1]....
        /*0468*/ 	.word	0x0000d040


	//   ....[2]....
        /*046c*/ 	.word	0x0000d180


	//   ....[3]....
        /*0470*/ 	.word	0x0000d270


	//   ....[4]....
        /*0474*/ 	.word	0x0000db50


	//----- nvinfo : EIATTR_MBARRIER_INSTR_OFFSETS
	.align		4
.L_387:
        /*0478*/ 	.byte	0x04, 0x39
        /*047a*/ 	.short	(.L_389 - .L_388)


	//   ....[0]....
.L_388:
        /*047c*/ 	.word	0x00000270
        /*0480*/ 	.word	0x000000ff
        /*0484*/ 	.word	0x00038800
        /*0488*/ 	.short	0x0100
        /*048a*/ 	.byte	0x08
	.zero		1


	//   ....[1]....
        /*048c*/ 	.word	0x00000280
        /*0490*/ 	.word	0x000000ff
        /*0494*/ 	.word	0x00038820
        /*0498*/ 	.short	0x0100
        /*049a*/ 	.byte	0x08
	.zero		1


	//   ....[2]....
        /*049c*/ 	.word	0x00000370
        /*04a0*/ 	.word	0x000000ff
        /*04a4*/ 	.word	0x00038830
        /*04a8*/ 	.short	0x0100
        /*04aa*/ 	.byte	0x08
	.zero		1


	//   ....[3]....
        /*04ac*/ 	.word	0x00000380
        /*04b0*/ 	.word	0x000000ff
        /*04b4*/ 	.word	0x00038840
        /*04b8*/ 	.short	0x0100
        /*04ba*/ 	.byte	0x08
	.zero		1


	//   ....[4]....
        /*04bc*/ 	.word	0x00000390
        /*04c0*/ 	.word	0x000000ff
        /*04c4*/ 	.word	0x00038838
        /*04c8*/ 	.short	0x0100
        /*04ca*/ 	.byte	0x08
	.zero		1


	//   ....[5]....
        /*04cc*/ 	.word	0x000003a0
        /*04d0*/ 	.word	0x000000ff
        /*04d4*/ 	.word	0x00038848
        /*04d8*/ 	.short	0x0100
        /*04da*/ 	.byte	0x08
	.zero		1


	//   ....[6]....
        /*04dc*/ 	.word	0x000005b0
        /*04e0*/ 	.word	0x000000ff
        /*04e4*/ 	.word	0x00038850
        /*04e8*/ 	.short	0x0100
        /*04ea*/ 	.byte	0x08
	.zero		1


	//   ....[7]....
        /*04ec*/ 	.word	0x000005c0
        /*04f0*/ 	.word	0x000000ff
        /*04f4*/ 	.word	0x00038860
        /*04f8*/ 	.short	0x0100
        /*04fa*/ 	.byte	0x08
	.zero		1


	//   ....[8]....
        /*04fc*/ 	.word	0x000005d0
        /*0500*/ 	.word	0x000000ff
        /*0504*/ 	.word	0x00038858
        /*0508*/ 	.short	0x0100
        /*050a*/ 	.byte	0x08
	.zero		1


	//   ....[9]....
        /*050c*/ 	.word	0x000005e0
        /*0510*/ 	.word	0x000000ff
        /*0514*/ 	.word	0x00038868
        /*0518*/ 	.short	0x0100
        /*051a*/ 	.byte	0x08
	.zero		1


	//   ....[10]....
        /*051c*/ 	.word	0x000007e0
        /*0520*/ 	.word	0x000000ff
        /*0524*/ 	.word	0x00038870
        /*0528*/ 	.short	0x0100
        /*052a*/ 	.byte	0x08
	.zero		1


	//   ....[11]....
        /*052c*/ 	.word	0x000007f0
        /*0530*/ 	.word	0x000000ff
        /*0534*/ 	.word	0x00038880
        /*0538*/ 	.short	0x0100
        /*053a*/ 	.byte	0x08
	.zero		1


	//   ....[12]....
        /*053c*/ 	.word	0x00000800
        /*0540*/ 	.word	0x000000ff
        /*0544*/ 	.word	0x00038878
        /*0548*/ 	.short	0x0100
        /*054a*/ 	.byte	0x08
	.zero		1


	//   ....[13]....
        /*054c*/ 	.word	0x00000810
        /*0550*/ 	.word	0x000000ff
        /*0554*/ 	.word	0x00038888
        /*0558*/ 	.short	0x0100
        /*055a*/ 	.byte	0x08
	.zero		1


	//   ....[14]....
        /*055c*/ 	.word	0x00000a70
        /*0560*/ 	.word	0x000000ff
        /*0564*/ 	.word	0x00038890
        /*0568*/ 	.short	0x0100
        /*056a*/ 	.byte	0x08
	.zero		1


	//   ....[15]....
        /*056c*/ 	.word	0x00000a80
        /*0570*/ 	.word	0x000000ff
        /*0574*/ 	.word	0x000388a0
        /*0578*/ 	.short	0x0100
        /*057a*/ 	.byte	0x08
	.zero		1


	//   ....[16]....
        /*057c*/ 	.word	0x00000a90
        /*0580*/ 	.word	0x000000ff
        /*0584*/ 	.word	0x00038898
        /*0588*/ 	.short	0x0100
        /*058a*/ 	.byte	0x08
	.zero		1


	//   ....[17]....
        /*058c*/ 	.word	0x00000aa0
        /*0590*/ 	.word	0x000000ff
        /*0594*/ 	.word	0x000388a8
        /*0598*/ 	.short	0x0100
        /*059a*/ 	.byte	0x08
	.zero		1


	//   ....[18]....
        /*059c*/ 	.word	0x00000d30
        /*05a0*/ 	.word	0x000000ff
        /*05a4*/ 	.word	0x000388b0
        /*05a8*/ 	.short	0x0100
        /*05aa*/ 	.byte	0x08
	.zero		1


	//   ....[19]....
        /*05ac*/ 	.word	0x00000d40
        /*05b0*/ 	.word	0x000000ff
        /*05b4*/ 	.word	0x000388c0
        /*05b8*/ 	.short	0x0100
        /*05ba*/ 	.byte	0x08
	.zero		1


	//   ....[20]....
        /*05bc*/ 	.word	0x00000d50
        /*05c0*/ 	.word	0x000000ff
        /*05c4*/ 	.word	0x000388b8
        /*05c8*/ 	.short	0x0100
        /*05ca*/ 	.byte	0x08
	.zero		1


	//   ....[21]....
        /*05cc*/ 	.word	0x00000d60
        /*05d0*/ 	.word	0x000000ff
        /*05d4*/ 	.word	0x000388c8
        /*05d8*/ 	.short	0x0100
        /*05da*/ 	.byte	0x08
	.zero		1


	//   ....[22]....
        /*05dc*/ 	.word	0x00001750
        /*05e0*/ 	.word	0x000000ff
        /*05e4*/ 	.word	0x00038800
        /*05e8*/ 	.short	0x010a
        /*05ea*/ 	.byte	0x24
	.zero		1


	//   ....[23]....
        /*05ec*/ 	.word	0x000017e0
        /*05f0*/ 	.word	0x00000000
        /*05f4*/ 	.word	0x00038830
        /*05f8*/ 	.short	0x010a
        /*05fa*/ 	.byte	0x3f
	.zero		1


	//   ....[24]....
        /*05fc*/ 	.word	0x00001820
        /*0600*/ 	.word	0x00000000
        /*0604*/ 	.word	0x00038830
        /*0608*/ 	.short	0x010a
        /*060a*/ 	.byte	0x3f
	.zero		1


	//   ....[25]....
        /*060c*/ 	.word	0x00004f60
        /*0610*/ 	.word	0x00000000
        /*0614*/ 	.word	0x00000000
        /*0618*/ 	.short	0x0101
        /*061a*/ 	.byte	0x3f
	.zero		1


	//   ....[26]....
        /*061c*/ 	.word	0x00005730
        /*0620*/ 	.word	0x000000ff
        /*0624*/ 	.word	0x00038830
        /*0628*/ 	.short	0x010a
        /*062a*/ 	.byte	0x06
	.zero		1


	//   ....[27]....
        /*062c*/ 	.word	0x00005780
        /*0630*/ 	.word	0x000000ff
        /*0634*/ 	.word	0x00038830
        /*0638*/ 	.short	0x010a
        /*063a*/ 	.byte	0x04
	.zero		1


	//   ....[28]....
        /*063c*/ 	.word	0x00008030
        /*0640*/ 	.word	0x000000ff
        /*0644*/ 	.word	0x00038850
        /*0648*/ 	.short	0x010a
        /*064a*/ 	.byte	0x04
	.zero		1


	//   ....[29]....
        /*064c*/ 	.word	0x00008070
        /*0650*/ 	.word	0x000000ff
        /*0654*/ 	.word	0x00038850
        /*0658*/ 	.short	0x010a
        /*065a*/ 	.byte	0x04
	.zero		1


	//   ....[30]....
        /*065c*/ 	.word	0x000091d0
        /*0660*/ 	.word	0x0000000e
        /*0664*/ 	.word	0x00000000
        /*0668*/ 	.short	0x0101
        /*066a*/ 	.byte	0x3f
	.zero		1


	//   ....[31]....
        /*066c*/ 	.word	0x000094a0
        /*0670*/ 	.word	0x0000009b
        /*0674*/ 	.word	0x00000000
        /*0678*/ 	.short	0x0101
        /*067a*/ 	.byte	0x3f
	.zero		1


	//   ....[32]....
        /*067c*/ 	.word	0x00009e50
        /*0680*/ 	.word	0x000000ff
        /*0684*/ 	.word	0x00038850
        /*0688*/ 	.short	0x010a
        /*068a*/ 	.byte	0x09
	.zero		1


	//   ....[33]....
        /*068c*/ 	.word	0x00009e90
        /*0690*/ 	.word	0x000000ff
        /*0694*/ 	.word	0x00038850
        /*0698*/ 	.short	0x010a
        /*069a*/ 	.byte	0x09
	.zero		1


	//   ....[34]....
        /*069c*/ 	.word	0x0000a850
        /*06a0*/ 	.word	0x00000007
        /*06a4*/ 	.word	0x00000000
        /*06a8*/ 	.short	0x0101
        /*06aa*/ 	.byte	0x3f
	.zero		1


	//   ....[35]....
        /*06ac*/ 	.word	0x0000c3a0
        /*06b0*/ 	.word	0x000000ff
        /*06b4*/ 	.word	0x00000000
        /*06b8*/ 	.short	0x0101
        /*06ba*/ 	.byte	0x05
	.zero		1


	//   ....[36]....
        /*06bc*/ 	.word	0x0000c410
        /*06c0*/ 	.word	0x000000ff
        /*06c4*/ 	.word	0x00000000
        /*06c8*/ 	.short	0x0101
        /*06ca*/ 	.byte	0x04
	.zero		1


	//   ....[37]....
        /*06cc*/ 	.word	0x0000d640
        /*06d0*/ 	.word	0x00000002
        /*06d4*/ 	.word	0x00038840
        /*06d8*/ 	.short	0x010a
        /*06da*/ 	.byte	0x3f
	.zero		1


	//   ....[38]....
        /*06dc*/ 	.word	0x0000e6e0
        /*06e0*/ 	.word	0x000000ff
        /*06e4*/ 	.word	0x00038800
        /*06e8*/ 	.short	0x0107
        /*06ea*/ 	.byte	0x24
	.zero		1


	//   ....[39]....
        /*06ec*/ 	.word	0x0000e750
        /*06f0*/ 	.word	0x000000ff
        /*06f4*/ 	.word	0x00038800
        /*06f8*/ 	.short	0x0101
        /*06fa*/ 	.byte	0x24
	.zero		1


	//   ....[40]....
        /*06fc*/ 	.word	0x0000e770
        /*0700*/ 	.word	0x000000ff
        /*0704*/ 	.word	0x00038820
        /*0708*/ 	.short	0x010a
        /*070a*/ 	.byte	0x24
	.zero		1


	//   ....[41]....
        /*070c*/ 	.word	0x0000ea90
        /*0710*/ 	.word	0x00000003
        /*0714*/ 	.word	0x00038840
        /*0718*/ 	.short	0x010a
        /*071a*/ 	.byte	0x3f
	.zero		1


	//   ....[42]....
        /*071c*/ 	.word	0x0000f0f0
        /*0720*/ 	.word	0x00000002
        /*0724*/ 	.word	0x00038860
        /*0728*/ 	.short	0x010a
        /*072a*/ 	.byte	0x3f
	.zero		1


	//   ....[43]....
        /*072c*/ 	.word	0x0000f9c0
        /*0730*/ 	.word	0x00000003
        /*0734*/ 	.word	0x00038840
        /*0738*/ 	.short	0x010a
        /*073a*/ 	.byte	0x3f
	.zero		1


	//   ....[44]....
        /*073c*/ 	.word	0x00010020
        /*0740*/ 	.word	0x00000002
        /*0744*/ 	.word	0x00038860
        /*0748*/ 	.short	0x010a
        /*074a*/ 	.byte	0x3f
	.zero		1


	//   ....[45]....
        /*074c*/ 	.word	0x00010850
        /*0750*/ 	.word	0x00000003
        /*0754*/ 	.word	0x00038840
        /*0758*/ 	.short	0x010a
        /*075a*/ 	.byte	0x3f
	.zero		1


	//   ....[46]....
        /*075c*/ 	.word	0x00010ea0
        /*0760*/ 	.word	0x00000002
        /*0764*/ 	.word	0x00038860
        /*0768*/ 	.short	0x010a
        /*076a*/ 	.byte	0x3f
	.zero		1


	//   ....[47]....
        /*076c*/ 	.word	0x00011540
        /*0770*/ 	.word	0x00000000
        /*0774*/ 	.word	0x00038860
        /*0778*/ 	.short	0x010a
        /*077a*/ 	.byte	0x3f
	.zero		1


	//   ....[48]....
        /*077c*/ 	.word	0x00011ca0
        /*0780*/ 	.word	0x00000000
        /*0784*/ 	.word	0x00038820
        /*0788*/ 	.short	0x010a
        /*078a*/ 	.byte	0x3f
	.zero		1


	//   ....[49]....
        /*078c*/ 	.word	0x00011eb0
        /*0790*/ 	.word	0x00000006
        /*0794*/ 	.word	0x00000000
        /*0798*/ 	.short	0x010a
        /*079a*/ 	.byte	0x3f
	.zero		1


	//   ....[50]....
        /*079c*/ 	.word	0x00011ee0
        /*07a0*/ 	.word	0x00000007
        /*07a4*/ 	.word	0x00000000
        /*07a8*/ 	.short	0x010a
        /*07aa*/ 	.byte	0x3f
	.zero		1


	//   ....[51]....
        /*07ac*/ 	.word	0x00011f40
        /*07b0*/ 	.word	0x00000004
        /*07b4*/ 	.word	0x00000000
        /*07b8*/ 	.short	0x010a
        /*07ba*/ 	.byte	0x3f
	.zero		1


	//   ....[52]....
        /*07bc*/ 	.word	0x00011f70
        /*07c0*/ 	.word	0x00000003
        /*07c4*/ 	.word	0x00000000
        /*07c8*/ 	.short	0x010a
        /*07ca*/ 	.byte	0x3f
	.zero		1


	//   ....[53]....
        /*07cc*/ 	.word	0x00011fe0
        /*07d0*/ 	.word	0x00000003
        /*07d4*/ 	.word	0x00038800
        /*07d8*/ 	.short	0x010a
        /*07da*/ 	.byte	0x3f
	.zero		1


	//   ....[54]....
        /*07dc*/ 	.word	0x00012030
        /*07e0*/ 	.word	0x00000000
        /*07e4*/ 	.word	0x00038830
        /*07e8*/ 	.short	0x010a
        /*07ea*/ 	.byte	0x3f
	.zero		1


	//   ....[55]....
        /*07ec*/ 	.word	0x000120a0
        /*07f0*/ 	.word	0x00000098
        /*07f4*/ 	.word	0x00038830
        /*07f8*/ 	.short	0x010a
        /*07fa*/ 	.byte	0x3f
	.zero		1


	//   ....[56]....
        /*07fc*/ 	.word	0x00012100
        /*0800*/ 	.word	0x00000003
        /*0804*/ 	.word	0x00038850
        /*0808*/ 	.short	0x010a
        /*080a*/ 	.byte	0x3f
	.zero		1


	//   ....[57]....
        /*080c*/ 	.word	0x00012160
        /*0810*/ 	.word	0x00000007
        /*0814*/ 	.word	0x00038850
        /*0818*/ 	.short	0x010a
        /*081a*/ 	.byte	0x3f
	.zero		1


	//   ....[58]....
        /*081c*/ 	.word	0x00012300
        /*0820*/ 	.word	0x00000002
        /*0824*/ 	.word	0x00038840
        /*0828*/ 	.short	0x010a
        /*082a*/ 	.byte	0x3f
	.zero		1


	//   ....[59]....
        /*082c*/ 	.word	0x00013000
        /*0830*/ 	.word	0x00000002
        /*0834*/ 	.word	0x00038820
        /*0838*/ 	.short	0x010a
        /*083a*/ 	.byte	0x3f
	.zero		1


	//   ....[60]....
        /*083c*/ 	.word	0x00013050
        /*0840*/ 	.word	0x00000003
        /*0844*/ 	.word	0x00038840
        /*0848*/ 	.short	0x010a
        /*084a*/ 	.byte	0x3f
	.zero		1


	//   ....[61]....
        /*084c*/ 	.word	0x000130a0
        /*0850*/ 	.word	0x00000002
        /*0854*/ 	.word	0x00038860
        /*0858*/ 	.short	0x010a
        /*085a*/ 	.byte	0x3f
	.zero		1


	//   ....[62]....
        /*085c*/ 	.word	0x000130f0
        /*0860*/ 	.word	0x00000003
        /*0864*/ 	.word	0x00038840
        /*0868*/ 	.short	0x010a
        /*086a*/ 	.byte	0x3f
	.zero		1


	//   ....[63]....
        /*086c*/ 	.word	0x00013140
        /*0870*/ 	.word	0x00000002
        /*0874*/ 	.word	0x00038860
        /*0878*/ 	.short	0x010a
        /*087a*/ 	.byte	0x3f
	.zero		1


	//   ....[64]....
        /*087c*/ 	.word	0x00013190
        /*0880*/ 	.word	0x00000003
        /*0884*/ 	.word	0x00038840
        /*0888*/ 	.short	0x010a
        /*088a*/ 	.byte	0x3f
	.zero		1


	//   ....[65]....
        /*088c*/ 	.word	0x000131e0
        /*0890*/ 	.word	0x00000002
        /*0894*/ 	.word	0x00038860
        /*0898*/ 	.short	0x010a
        /*089a*/ 	.byte	0x3f
	.zero		1


	//   ....[66]....
        /*089c*/ 	.word	0x00013230
        /*08a0*/ 	.word	0x00000000
        /*08a4*/ 	.word	0x00038860
        /*08a8*/ 	.short	0x010a
        /*08aa*/ 	.byte	0x3f
	.zero		1


	//   ....[67]....
        /*08ac*/ 	.word	0x00013280
        /*08b0*/ 	.word	0x00000000
        /*08b4*/ 	.word	0x00038820
        /*08b8*/ 	.short	0x010a
        /*08ba*/ 	.byte	0x3f
	.zero		1


	//   ....[68]....
        /*08bc*/ 	.word	0x00013420
        /*08c0*/ 	.word	0x00000006
        /*08c4*/ 	.word	0x00000000
        /*08c8*/ 	.short	0x010a
        /*08ca*/ 	.byte	0x3f
	.zero		1


	//   ....[69]....
        /*08cc*/ 	.word	0x00013470
        /*08d0*/ 	.word	0x00000007
        /*08d4*/ 	.word	0x00000000
        /*08d8*/ 	.short	0x010a
        /*08da*/ 	.byte	0x3f
	.zero		1


	//   ....[70]....
        /*08dc*/ 	.word	0x000134c0
        /*08e0*/ 	.word	0x00000004
        /*08e4*/ 	.word	0x00000000
        /*08e8*/ 	.short	0x010a
        /*08ea*/ 	.byte	0x3f
	.zero		1


	//----- nvinfo : EIATTR_NUM_MBARRIERS
	.align		4
.L_389:
        /*08ec*/ 	.byte	0x03, 0x38
        /*08ee*/ 	.short	0x0016


	//----- nvinfo : EIATTR_EXIT_INSTR_OFFSETS
	.align		4
        /*08f0*/ 	.byte	0x04, 0x1c
        /*08f2*/ 	.short	(.L_391 - .L_390)


	//   ....[0]....
.L_390:
        /*08f4*/ 	.word	0x00000f10


	//   ....[1]....
        /*08f8*/ 	.word	0x0000ca10


	//   ....[2]....
        /*08fc*/ 	.word	0x00011fc0


	//----- nvinfo : EIATTR_MAX_THREADS
	.align		4
.L_391:
        /*0900*/ 	.byte	0x04, 0x05
        /*0902*/ 	.short	(.L_393 - .L_392)
.L_392:
        /*0904*/ 	.word	0x00000180
        /*0908*/ 	.word	0x00000001
        /*090c*/ 	.word	0x00000001


	//----- nvinfo : EIATTR_CRS_STACK_SIZE
	.align		4
.L_393:
        /*0910*/ 	.byte	0x04, 0x1e
        /*0912*/ 	.short	(.L_395 - .L_394)
.L_394:
        /*0914*/ 	.word	0x00000000


	//----- nvinfo : EIATTR_CBANK_PARAM_SIZE
	.align		4
.L_395:
        /*0918*/ 	.byte	0x03, 0x19
        /*091a*/ 	.short	0x0a70


	//----- nvinfo : EIATTR_PARAM_CBANK
	.align		4
        /*091c*/ 	.byte	0x04, 0x0a
        /*091e*/ 	.short	(.L_397 - .L_396)
	.align		4
.L_396:
        /*0920*/ 	.word	index@(.nv.constant0._ZN7cutlass13device_kernelIN5flash11enable_sm90INS1_16FlashAttnFwdSm90INS1_25CollectiveMainloopFwdSm90ILi2EN4cute5tupleIJNS5_1CILi2EEENS7_ILi1EEES9_EEENS6_IJNS7_ILi128EEENS7_ILi80EEENS7_ILi256EEEEEELi256ENS_6half_tEfNS_4arch4Sm90ELb0ELb0ELb1ELb0ELb0ELb0ELb0ELb1ELb1ELb1ELb0ELb0EEENS1_21CollectiveEpilogueFwdINS6_IJSB_SD_SC_EEESA_SF_SH_Li256ELb0ELb1ELb0ELb0EEENS1_29StaticPersistentTileSchedulerILb0EEEEEEEEEvNT_6ParamsE)
        /*0924*/ 	.short	0x0210
        /*0926*/ 	.short	0x0a70


	//----- nvinfo : EIATTR_SW_WAR
	.align		4
.L_397:
        /*0928*/ 	.byte	0x04, 0x36
        /*092a*/ 	.short	(.L_399 - .L_398)
.L_398:
        /*092c*/ 	.word	0x00000008
.L_399:


//--------------------- .nv.info._ZN7cutlass13device_kernelIN5flash11enable_sm90INS1_16FlashAttnFwdSm90INS1_25CollectiveMainloopFwdSm90ILi2EN4cute5tupleIJNS5_1CILi1EEES8_S8_EEENS6_IJNS7_ILi128EEENS7_ILi80EEENS7_ILi256EEEEEELi256ENS_6half_tEfNS_4arch4Sm90ELb0ELb0ELb1ELb1ELb0ELb0ELb0ELb1ELb1ELb1ELb0ELb0EEENS1_21CollectiveEpilogueFwdINS6_IJSA_SC_SB_EEES9_SE_SG_Li256ELb1ELb1ELb0ELb0EEENS1_36VarlenDynamicPersistentTileSchedulerILi128ELi80ELi256ELi128ELb0ELb1ELb1ELb0ELb1ELb1EEEEEEEEEvNT_6ParamsE --------------------------
	.section	.nv.info._ZN7cutlass13device_kernelIN5flash11enable_sm90INS1_16FlashAttnFwdSm90INS1_25CollectiveMainloopFwdSm90ILi2EN4cute5tupleIJNS5_1CILi1EEES8_S8_EEENS6_IJNS7_ILi128EEENS7_ILi80EEENS7_ILi256EEEEEELi256ENS_6half_tEfNS_4arch4Sm90ELb0ELb0ELb1ELb1ELb0ELb0ELb0ELb1ELb1ELb1ELb0ELb0EEENS1_21CollectiveEpilogueFwdINS6_IJSA_SC_SB_EEES9_SE_SG_Li256ELb1ELb1ELb0ELb0EEENS1_36VarlenDynamicPersistentTileSchedulerILi128ELi80ELi256ELi128ELb0ELb1ELb1ELb0ELb1ELb1EEEEEEEEEvNT_6ParamsE,"",@"SHT_CUDA_INFO"
	.sectionflags	@""
	.align	4


	//----- nvinfo : EIATTR_CUDA_API_VERSION
	.align		4
        /*0000*/ 	.byte	0x04, 0x37
        /*0002*/ 	.short	(.L_401 - .L_400)
.L_400:
        /*0004*/ 	.word	0x00000082


	//----- nvinfo : EIATTR_KPARAM_INFO
	.align		4
.L_401:
        /*0008*/ 	.byte	0x04, 0x17
        /*000a*/ 	.short	(.L_403 - .L_402)
.L_402:
        /*000c*/ 	.word	0x00000000
        /*0010*/ 	.short	0x0000
        /*0012*/ 	.short	0x0070
        /*0014*/ 	.byte	0x00, 0xf0, 0x01, 0x2a


	//----- nvinfo : EIATTR_SPARSE_MMA_MASK
	.align		4
.L_403:
        /*0018*/ 	.byte	0x03, 0x50
        /*001a*/ 	.short	0x0000


	//----- nvinfo : EIATTR_MAXREG_COUNT
	.align		4
        /*001c*/ 	.byte	0x03, 0x1b
        /*001e*/ 	.short	0x00a8


	//----- nvinfo : EIATTR_NUM_BARRIERS
	.align		4
        /*0020*/ 	.byte	0x02, 0x4c
        /*0022*/ 	.byte	0x09
	.zero		1


	//----- nvinfo : EIATTR_EXTERNS
	.align		4
        /*0024*/ 	.byte	0x04, 0x0f
        /*0026*/ 	.short	(.L_405 - .L_404)


	//   ....[0]....
	.align		4
.L_404:
        /*0028*/ 	.word	index@(__assertfail)


	//----- nvinfo : EIATTR_ANNOTATIONS
	.align		4
.L_405:
        /*002c*/ 	.byte	0x04, 0x55
        /*002e*/ 	.short	(.L_407 - .L_406)


	//   ....[0]....
.L_406:
        /* <DEDUP_REMOVED lines=80> */
        /*0524*/ 	.byte	0xd0, 0x55, 0x01, 0x00, 0x01, 0x00, 0x00, 0x00, 0xf0, 0x61, 0x01, 0x00


	//----- nvinfo : EIATTR_MERCURY_ISA_VERSION
	.align		4
.L_407:
        /*0530*/ 	.byte	0x03, 0x5f
        /*0532*/ 	.short	0x0101


	//----- nvinfo : EIATTR_UNUSED_LOAD_BYTE_OFFSET
	.align		4
        /*0534*/ 	.byte	0x04, 0x44
        /*0536*/ 	.short	(.L_409 - .L_408)


	//   ....[0]....
.L_408:
        /*0538*/ 	.word	0x00000a10
        /*053c*/ 	.word	0x0000fff0


	//   ....[1]....
        /*0540*/ 	.word	0x0000b4a0
        /*0544*/ 	.word	0x0000fff0


	//----- nvinfo : EIATTR_INT_WARP_WIDE_INSTR_OFFSETS
	.align		4
.L_409:
        /*0548*/ 	.byte	0x04, 0x31
        /*054a*/ 	.short	(.L_411 - .L_410)


	//   ....[0]....
.L_410:
        /*054c*/ 	.word	0x00000130


	//   ....[1]....
        /*0550*/ 	.word	0x00000170


	//   ....[2]....
        /*0554*/ 	.word	0x000001e0


	//   ....[3]....
        /*0558*/ 	.word	0x00008e90


	//   ....[4]....
        /*055c*/ 	.word	0x0000f560


	//   ....[5]....
        /*0560*/ 	.word	0x0000f600


	//   ....[6]....
        /*0564*/ 	.word	0x00013ca0


	//   ....[7]....
        /*0568*/ 	.word	0x00013d10


	//----- nvinfo : EIATTR_COOP_GROUP_MASK_REGIDS
	.align		4
.L_411:
        /*056c*/ 	.byte	0x04, 0x29
        /*056e*/ 	.short	(.L_413 - .L_412)


	//   ....[0]....
.L_412:
        /*0570*/ 	.word	0xffffffff


	//   ....[1]....
        /*0574*/ 	.word	0xffffffff


	//   ....[2]....
        /*0578*/ 	.word	0xffffffff


	//   ....[3]....
        /*057c*/ 	.word	0xffffffff


	//   ....[4]....
        /*0580*/ 	.word	0xffffffff


	//   ....[5]....
        /*0584*/ 	.word	0xffffffff


	//   ....[6]....
        /*0588*/ 	.word	0xffffffff


	//   ....[7]....
        /*058c*/ 	.word	0xffffffff


	//   ....[8]....
        /*0590*/ 	.word	0xffffffff


	//   ....[9]....
        /*0594*/ 	.word	0xffffffff


	//   ....[10]....
        /*0598*/ 	.word	0xffffffff


	//   ....[11]....
        /*059c*/ 	.word	0xffffffff


	//   ....[12]....
        /*05a0*/ 	.word	0xffffffff


	//   ....[13]....
        /*05a4*/ 	.word	0xffffffff


	//   ....[14]....
        /*05a8*/ 	.word	0xffffffff


	//   ....[15]....
        /*05ac*/ 	.word	0xffffffff


	//   ....[16]....
        /*05b0*/ 	.word	0xffffffff


	//   ....[17]....
        /*05b4*/ 	.word	0xffffffff


	//   ....[18]....
        /*05b8*/ 	.word	0xffffffff


	//   ....[19]....
        /*05bc*/ 	.word	0xffffffff


	//   ....[20]....
        /*05c0*/ 	.word	0xffffffff


	//   ....[21]....
        /*05c4*/ 	.word	0xffffffff


	//   ....[22]....
        /*05c8*/ 	.word	0xffffffff


	//   ....[23]....
        /*05cc*/ 	.word	0xffffffff


	//   ....[24]....
        /*05d0*/ 	.word	0xffffffff


	//   ....[25]....
        /*05d4*/ 	.word	0xffffffff


	//   ....[26]....
        /*05d8*/ 	.word	0xffffffff


	//   ....[27]....
        /*05dc*/ 	.word	0xffffffff


	//   ....[28]....
        /*05e0*/ 	.word	0xffffffff


	//   ....[29]....
        /*05e4*/ 	.word	0xffffffff


	//   ....[30]....
        /*05e8*/ 	.word	0xffffffff


	//   ....[31]....
        /*05ec*/ 	.word	0xffffffff


	//   ....[32]....
        /*05f0*/ 	.word	0xffffffff


	//   ....[33]....
        /*05f4*/ 	.word	0xffffffff


	//   ....[34]....
        /*05f8*/ 	.word	0xffffffff


	//   ....[35]....
        /*05fc*/ 	.word	0xffffffff


	//   ....[36]....
        /*0600*/ 	.word	0xffffffff


	//   ....[37]....
        /*0604*/ 	.word	0xffffffff


	//   ....[38]....
        /*0608*/ 	.word	0xffffffff


	//   ....[39]....
        /*060c*/ 	.word	0xffffffff


	//   ....[40]....
        /*0610*/ 	.word	0xffffffff


	//   ....[41]....
        /*0614*/ 	.word	0xffffffff


	//   ....[42]....
        /*0618*/ 	.word	0xffffffff


	//   ....[43]....
        /*061c*/ 	.word	0xffffffff


	//   ....[44]....
        /*0620*/ 	.word	0xffffffff


	//   ....[45]....
        /*0624*/ 	.word	0xffffffff


	//   ....[46]....
        /*0628*/ 	.word	0xffffffff


	//   ....[47]....
        /*062c*/ 	.word	0xffffffff


	//   ....[48]....
        /*0630*/ 	.word	0xffffffff


	//   ....[49]....
        /*0634*/ 	.word	0xffffffff


	//   ....[50]....
        /*0638*/ 	.word	0xffffffff


	//   ....[51]....
        /*063c*/ 	.word	0xffffffff


	//   ....[52]....
        /*0640*/ 	.word	0xffffffff


	//   ....[53]....
        /*0644*/ 	.word	0xffffffff


	//   ....[54]....
        /*0648*/ 	.word	0xffffffff


	//   ....[55]....
        /*064c*/ 	.word	0xffffffff


	//   ....[56]....
        /*0650*/ 	.word	0xffffffff


	//   ....[57]....
        /*0654*/ 	.word	0xffffffff


	//   ....[58]....
        /*0658*/ 	.word	0xffffffff


	//   ....[59]....
        /*065c*/ 	.word	0xffffffff


	//   ....[60]....
        /*0660*/ 	.word	0xffffffff


	//   ....[61]....
        /*0664*/ 	.word	0xffffffff


	//   ....[62]....
        /*0668*/ 	.word	0xffffffff


	//   ....[63]....
        /*066c*/ 	.word	0xffffffff


	//   ....[64]....
        /*0670*/ 	.word	0xffffffff


	//   ....[65]....
        /*0674*/ 	.word	0xffffffff


	//   ....[66]....
        /*0678*/ 	.word	0xffffffff


	//   ....[67]....
        /*067c*/ 	.word	0xffffffff


	//   ....[68]....
        /*0680*/ 	.word	0xffffffff


	//   ....[69]....
        /*0684*/ 	.word	0xffffffff


	//   ....[70]....
        /*0688*/ 	.word	0xffffffff


	//   ....[71]....
        /*068c*/ 	.word	0xffffffff


	//   ....[72]....
        /*0690*/ 	.word	0xffffffff


	//   ....[73]....
        /*0694*/ 	.word	0xffffffff


	//   ....[74]....
        /*0698*/ 	.word	0xffffffff


	//   ....[75]....
        /*069c*/ 	.word	0xffffffff


	//   ....[76]....
        /*06a0*/ 	.word	0xffffffff


	//   ....[77]....
        /*06a4*/ 	.word	0xffffffff


	//   ....[78]....
        /*06a8*/ 	.word	0xffffffff


	//   ....[79]....
        /*06ac*/ 	.word	0xffffffff


	//   ....[80]....
        /*06b0*/ 	.word	0xffffffff


	//   ....[81]....
        /*06b4*/ 	.word	0xffffffff


	//   ....[82]....
        /*06b8*/ 	.word	0xffffffff


	//   ....[83]....
        /*06bc*/ 	.word	0xffffffff


	//   ....[84]....
        /*06c0*/ 	.word	0xffffffff


	//   ....[85]....
        /*06c4*/ 	.word	0xffffffff


	//   ....[86]....
        /*06c8*/ 	.word	0xffffffff


	//   ....[87]....
        /*06cc*/ 	.word	0xffffffff


	//   ....[88]....
        /*06d0*/ 	.word	0xffffffff


	//   ....[89]....
        /*06d4*/ 	.word	0xffffffff


	//   ....[90]....
        /*06d8*/ 	.word	0xffffffff


	//   ....[91]....
        /*06dc*/ 	.word	0x0500000f


	//   ....[92]....
        /*06e0*/ 	.word	0x0500000f


	//   ....[93]....
        /*06e4*/ 	.word	0x0500000f


	//   ....[94]....
        /*06e8*/ 	.word	0x0500000f


	//   ....[95]....
        /*06ec*/ 	.word	0x0500000f


	//   ....[96]....
        /*06f0*/ 	.word	0x0500000f


	//   ....[97]....
        /*06f4*/ 	.word	0x0500000f


	//   ....[98]....
        /*06f8*/ 	.word	0x0500000f


	//   ....[99]....
        /*06fc*/ 	.word	0x0500000f


	//   ....[100]....
        /*0700*/ 	.word	0x0500000f


	//   ....[101]....
        /*0704*/ 	.word	0x0500000f


	//   ....[102]....
        /*0708*/ 	.word	0x0500000f


	//   ....[103]....
        /*070c*/ 	.word	0x0500000f


	//   ....[104]....
        /*0710*/ 	.word	0x0500000f


	//   ....[105]....
        /*0714*/ 	.word	0x0500000f


	//   ....[106]....
        /*0718*/ 	.word	0x0500000f


	//   ....[107]....
        /*071c*/ 	.word	0x0500000f


	//   ....[108]....
        /*0720*/ 	.word	0x0500000f


	//   ....[109]....
        /*0724*/ 	.word	0x0500000f


	//   ....[110]....
        /*0728*/ 	.word	0x0500000f


	//   ....[111]....
        /*072c*/ 	.word	0x0500000f


	//   ....[112]....
        /*0730*/ 	.word	0x0500000f


	//   ....[113]....
        /*0734*/ 	.word	0x0500000f


	//   ....[114]....
        /*0738*/ 	.word	0x0500000f


	//   ....[115]....
        /*073c*/ 	.word	0x0500000f


	//   ....[116]....
        /*0740*/ 	.word	0x0500000f


	//   ....[117]....
        /*0744*/ 	.word	0x0500000f


	//   ....[118]....
        /*0748*/ 	.word	0x0500000f


	//   ....[119]....
        /*074c*/ 	.word	0x0500000f


	//   ....[120]....
        /*0750*/ 	.word	0x0500000f


	//   ....[121]....
        /*0754*/ 	.word	0x0500000f


	//   ....[122]....
        /*0758*/ 	.word	0x0500000f


	//   ....[123]....
        /*075c*/ 	.word	0x0500000f


	//   ....[124]....
        /*0760*/ 	.word	0x0500000f


	//   ....[125]....
        /*0764*/ 	.word	0x0500000f


	//----- nvinfo : EIATTR_COOP_GROUP_INSTR_OFFSETS
	.align		4
.L_413:
        /*0768*/ 	.byte	0x04, 0x28
        /*076a*/ 	.short	(.L_415 - .L_414)


	//   ....[0]....
.L_414:
        /*076c*/ 	.word	0x00000060


	//   ....[1]....
        /*0770*/ 	.word	0x00000140


	//   ....[2]....
        /*0774*/ 	.word	0x00000190


	//   ....[3]....
        /*0778*/ 	.word	0x000003c0


	//   ....[4]....
        /*077c*/ 	.word	0x00000520


	//   ....[5]....
        /*0780*/ 	.word	0x00000640


	//   ....[6]....
        /*0784*/ 	.word	0x000007a0


	//   ....[7]....
        /*0788*/ 	.word	0x000016c0


	//   ....[8]....
        /*078c*/ 	.word	0x00004d90


	//   ....[9]....
        /*0790*/ 	.word	0x00004e10


	//   ....[10]....
        /*0794*/ 	.word	0x00005180


	//   ....[11]....
        /*0798*/ 	.word	0x00005200


	//   ....[12]....
        /*079c*/ 	.word	0x000090a0


	//   ....[13]....
        /*07a0*/ 	.word	0x00009100


	//   ....[14]....
        /*07a4*/ 	.word	0x000096f0


	//   ....[15]....
        /*07a8*/ 	.word	0x00009750


	//   ....[16]....
        /*07ac*/ 	.word	0x0000a7b0


	//   ....[17]....
        /*07b0*/ 	.word	0x0000a880


	//   ....[18]....
        /*07b4*/ 	.word	0x0000a940


	//   ....[19]....
        /*07b8*/ 	.word	0x0000ab20


	//   ....[20]....
        /*07bc*/ 	.word	0x0000c670


	//   ....[21]....
        /*07c0*/ 	.word	0x0000c6a0


	//   ....[22]....
        /*07c4*/ 	.word	0x0000c750


	//   ....[23]....
        /*07c8*/ 	.word	0x0000c790


	//   ....[24]....
        /*07cc*/ 	.word	0x0000cf20


	//   ....[25]....
        /*07d0*/ 	.word	0x0000cf60


	//   ....[26]....
        /*07d4*/ 	.word	0x0000d0d0


	//   ....[27]....
        /*07d8*/ 	.word	0x0000d0f0


	//   ....[28]....
        /*07dc*/ 	.word	0x0000d240


	//   ....[29]....
        /*07e0*/ 	.word	0x0000d260


	//   ....[30]....
        /*07e4*/ 	.word	0x0000d3c0


	//   ....[31]....
        /*07e8*/ 	.word	0x0000d3e0


	//   ....[32]....
        /*07ec*/ 	.word	0x0000de30


	//   ....[33]....
        /*07f0*/ 	.word	0x0000de60


	//   ....[34]....
        /*07f4*/ 	.word	0x0000dfc0


	//   ....[35]....
        /*07f8*/ 	.word	0x0000dfe0


	//   ....[36]....
        /*07fc*/ 	.word	0x0000e130


	//   ....[37]....
        /*0800*/ 	.word	0x0000e150


	//   ....[38]....
        /*0804*/ 	.word	0x0000e2b0


	//   ....[39]....
        /*0808*/ 	.word	0x0000e2d0


	//   ....[40]....
        /*080c*/ 	.word	0x0000e490


	//   ....[41]....
        /*0810*/ 	.word	0x0000e680


	//   ....[42]....
        /*0814*/ 	.word	0x0000e6b0


	//   ....[43]....
        /*0818*/ 	.word	0x0000e6e0


	//   ....[44]....
        /*081c*/ 	.word	0x0000e710


	//   ....[45]....
        /*0820*/ 	.word	0x0000e740


	//   ....[46]....
        /*0824*/ 	.word	0x0000e770


	//   ....[47]....
        /*0828*/ 	.word	0x0000e8f0


	//   ....[48]....
        /*082c*/ 	.word	0x0000e920


	//   ....[49]....
        /*0830*/ 	.word	0x0000e950


	//   ....[50]....
        /*0834*/ 	.word	0x0000e980


	//   ....[51]....
        /*0838*/ 	.word	0x0000e9b0


	//   ....[52]....
        /*083c*/ 	.word	0x0000e9e0


	//   ....[53]....
        /*0840*/ 	.word	0x0000ea80


	//   ....[54]....
        /*0844*/ 	.word	0x0000eab0


	//   ....[55]....
        /*0848*/ 	.word	0x0000eb40


	//   ....[56]....
        /*084c*/ 	.word	0x0000fb90


	//   ....[57]....
        /*0850*/ 	.word	0x00010890


	//   ....[58]....
        /*0854*/ 	.word	0x000108c0


	//   ....[59]....
        /*0858*/ 	.word	0x000108e0


	//   ....[60]....
        /*085c*/ 	.word	0x00010990


	//   ....[61]....
        /*0860*/ 	.word	0x000109a0


	//   ....[62]....
        /*0864*/ 	.word	0x00010a50


	//   ....[63]....
        /*0868*/ 	.word	0x00010a60


	//   ....[64]....
        /*086c*/ 	.word	0x00010b10


	//   ....[65]....
        /*0870*/ 	.word	0x00010b20


	//   ....[66]....
        /*0874*/ 	.word	0x00010bd0


	//   ....[67]....
        /*0878*/ 	.word	0x00010be0


	//   ....[68]....
        /*087c*/ 	.word	0x00010c90


	//   ....[69]....
        /*0880*/ 	.word	0x00010ca0


	//   ....[70]....
        /*0884*/ 	.word	0x00010d50


	//   ....[71]....
        /*0888*/ 	.word	0x00010d60


	//   ....[72]....
        /*088c*/ 	.word	0x00010db0


	//   ....[73]....
        /*0890*/ 	.word	0x000145e0


	//   ....[74]....
        /*0894*/ 	.word	0x00014610


	//   ....[75]....
        /*0898*/ 	.word	0x00014650


	//   ....[76]....
        /*089c*/ 	.word	0x00014680


	//   ....[77]....
        /*08a0*/ 	.word	0x000146b0


	//   ....[78]....
        /*08a4*/ 	.word	0x000146e0


	//   ....[79]....
        /*08a8*/ 	.word	0x00014710


	//   ....[80]....
        /*08ac*/ 	.word	0x00014740


	//   ....[81]....
        /*08b0*/ 	.word	0x000148d0


	//   ....[82]....
        /*08b4*/ 	.word	0x00014900


	//   ....[83]....
        /*08b8*/ 	.word	0x00014930


	//   ....[84]....
        /*08bc*/ 	.word	0x00014960


	//   ....[85]....
        /*08c0*/ 	.word	0x00014990


	//   ....[86]....
        /*08c4*/ 	.word	0x000149c0


	//   ....[87]....
        /*08c8*/ 	.word	0x00014a80


	//   ....[88]....
        /*08cc*/ 	.word	0x00014aa0


	//   ....[89]....
        /*08d0*/ 	.word	0x00014b10


	//   ....[90]....
        /*08d4*/ 	.word	0x00014fa0


	//   ....[91]....
        /*08d8*/ 	.word	0x000154c0


	//   ....[92]....
        /*08dc*/ 	.word	0x00015690


	//   ....[93]....
        /*08e0*/ 	.word	0x000156e0


	//   ....[94]....
        /*08e4*/ 	.word	0x00015820


	//   ....[95]....
        /*08e8*/ 	.word	0x00015870


	//   ....[96]....
        /*08ec*/ 	.word	0x000159b0


	//   ....[97]....
        /*08f0*/ 	.word	0x00015a00


	//   ....[98]....
        /*08f4*/ 	.word	0x00015b40


	//   ....[99]....
        /*08f8*/ 	.word	0x00015b90


	//   ....[100]....
        /*08fc*/ 	.word	0x00015cd0


	//   ....[101]....
        /*0900*/ 	.word	0x00015d20


	//   ....[102]....
        /*0904*/ 	.word	0x00015e60


	//   ....[103]....
        /*0908*/ 	.word	0x00015eb0


	//   ....[104]....
        /*090c*/ 	.word	0x00015fd0


	//   ....[105]....
        /*0910*/ 	.word	0x00016040


	//   ....[106]....
        /*0914*/ 	.word	0x00016160


	//   ....[107]....
        /*0918*/ 	.word	0x000161b0


	//   ....[108]....
        /*091c*/ 	.word	0x000164e0


	//   ....[109]....
        /*0920*/ 	.word	0x00016580


	//   ....[110]....
        /*0924*/ 	.word	0x000166b0


	//   ....[111]....
        /*0928*/ 	.word	0x00016730


	//   ....[112]....
        /*092c*/ 	.word	0x000167b0


	//   ....[113]....
        /*0930*/ 	.word	0x00016830


	//   ....[114]....
        /*0934*/ 	.word	0x000168b0


	//   ....[115]....
        /*0938*/ 	.word	0x00016940


	//   ....[116]....
        /*093c*/ 	.word	0x000169e0


	//   ....[117]....
        /*0940*/ 	.word	0x00016a90


	//   ....[118]....
        /*0944*/ 	.word	0x00016b10


	//   ....[119]....
        /*0948*/ 	.word	0x00016b90


	//   ....[120]....
        /*094c*/ 	.word	0x00016c10


	//   ....[121]....
        /*0950*/ 	.word	0x00016ca0


	//   ....[122]....
        /*0954*/ 	.word	0x00016d20


	//   ....[123]....
        /*0958*/ 	.word	0x00016dc0


	//   ....[124]....
        /*095c*/ 	.word	0x00016e50


	//   ....[125]....
        /*0960*/ 	.word	0x00016f80


	//----- nvinfo : EIATTR_REG_RECONFIG
	.align		4
.L_415:
        /*0964*/ 	.byte	0x01, 0x54
	.zero		2


	//----- nvinfo : EIATTR_SYSCALL_OFFSETS
	.align		4
        /*0968*/ 	.byte	0x04, 0x46
        /*096a*/ 	.short	(.L_417 - .L_416)


	//   ....[0]....
.L_416:
        /*096c*/ 	.word	0x000018a0


	//   ....[1]....
        /*0970*/ 	.word	0x0000f770


	//   ....[2]....
        /*0974*/ 	.word	0x0000f8d0


	//   ....[3]....
        /*0978*/ 	.word	0x0000f9d0


	//   ....[4]....
        /*097c*/ 	.word	0x00010410


	//----- nvinfo : EIATTR_MBARRIER_INSTR_OFFSETS
	.align		4
.L_417:
        /*0980*/ 	.byte	0x04, 0x39
        /*0982*/ 	.short	(.L_419 - .L_418)


	//   ....[0]....
.L_418:
        /*0984*/ 	.word	0x00000270
        /*0988*/ 	.word	0x000000ff
        /*098c*/ 	.word	0x00038800
        /*0990*/ 	.short	0x0100
        /*0992*/ 	.byte	0x08
	.zero		1


	//   ....[1]....
        /*0994*/ 	.word	0x00000280
        /*0998*/ 	.word	0x000000ff
        /*099c*/ 	.word	0x00038820
        /*09a0*/ 	.short	0x0100
        /*09a2*/ 	.byte	0x08
	.zero		1


	//   ....[2]....
        /*09a4*/ 	.word	0x00000370
        /*09a8*/ 	.word	0x000000ff
        /*09ac*/ 	.word	0x00038830
        /*09b0*/ 	.short	0x0100
        /*09b2*/ 	.byte	0x08
	.zero		1


	//   ....[3]....
        /*09b4*/ 	.word	0x00000380
        /*09b8*/ 	.word	0x000000ff
        /*09bc*/ 	.word	0x00038840
        /*09c0*/ 	.short	0x0100
        /*09c2*/ 	.byte	0x08
	.zero		1


	//   ....[4]....
        /*09c4*/ 	.word	0x00000390
        /*09c8*/ 	.word	0x000000ff
        /*09cc*/ 	.word	0x00038838
        /*09d0*/ 	.short	0x0100
        /*09d2*/ 	.byte	0x08
	.zero		1


	//   ....[5]....
        /*09d4*/ 	.word	0x000003a0
        /*09d8*/ 	.word	0x000000ff
        /*09dc*/ 	.word	0x00038848
        /*09e0*/ 	.short	0x0100
        /*09e2*/ 	.byte	0x08
	.zero		1


	//   ....[6]....
        /*09e4*/ 	.word	0x000004d0
        /*09e8*/ 	.word	0x000000ff
        /*09ec*/ 	.word	0x00038850
        /*09f0*/ 	.short	0x0100
        /*09f2*/ 	.byte	0x08
	.zero		1


	//   ....[7]....
        /*09f4*/ 	.word	0x000004e0
        /*09f8*/ 	.word	0x000000ff
        /*09fc*/ 	.word	0x00038860
        /*0a00*/ 	.short	0x0100
        /*0a02*/ 	.byte	0x08
	.zero		1


	//   ....[8]....
        /*0a04*/ 	.word	0x000004f0
        /*0a08*/ 	.word	0x000000ff
        /*0a0c*/ 	.word	0x00038858
        /*0a10*/ 	.short	0x0100
        /*0a12*/ 	.byte	0x08
	.zero		1


	//   ....[9]....
        /*0a14*/ 	.word	0x00000500
        /*0a18*/ 	.word	0x000000ff
        /*0a1c*/ 	.word	0x00038868
        /*0a20*/ 	.short	0x0100
        /*0a22*/ 	.byte	0x08
	.zero		1


	//   ....[10]....
        /*0a24*/ 	.word	0x000005f0
        /*0a28*/ 	.word	0x000000ff
        /*0a2c*/ 	.word	0x00038870
        /*0a30*/ 	.short	0x0100
        /*0a32*/ 	.byte	0x06
	.zero		1


	//   ....[11]....
        /*0a34*/ 	.word	0x00000600
        /*0a38*/ 	.word	0x000000ff
        /*0a3c*/ 	.word	0x00038880
        /*0a40*/ 	.short	0x0100
        /*0a42*/ 	.byte	0x06
	.zero		1


	//   ....[12]....
        /*0a44*/ 	.word	0x00000610
        /*0a48*/ 	.word	0x000000ff
        /*0a4c*/ 	.word	0x00038878
        /*0a50*/ 	.short	0x0100
        /*0a52*/ 	.byte	0x06
	.zero		1


	//   ....[13]....
        /*0a54*/ 	.word	0x00000620
        /*0a58*/ 	.word	0x000000ff
        /*0a5c*/ 	.word	0x00038888
        /*0a60*/ 	.short	0x0100
        /*0a62*/ 	.byte	0x06
	.zero		1


	//   ....[14]....
        /*0a64*/ 	.word	0x00000750
        /*0a68*/ 	.word	0x000000ff
        /*0a6c*/ 	.word	0x00038890
        /*0a70*/ 	.short	0x0100
        /*0a72*/ 	.byte	0x08
	.zero		1


	//   ....[15]....
        /*0a74*/ 	.word	0x00000760
        /*0a78*/ 	.word	0x000000ff
        /*0a7c*/ 	.word	0x000388a0
        /*0a80*/ 	.short	0x0100
        /*0a82*/ 	.byte	0x08
	.zero		1


	//   ....[16]....
        /*0a84*/ 	.word	0x00000770
        /*0a88*/ 	.word	0x000000ff
        /*0a8c*/ 	.word	0x00038898
        /*0a90*/ 	.short	0x0100
        /*0a92*/ 	.byte	0x08
	.zero		1


	//   ....[17]....
        /*0a94*/ 	.word	0x00000780
        /*0a98*/ 	.word	0x000000ff
        /*0a9c*/ 	.word	0x000388a8
        /*0aa0*/ 	.short	0x0100
        /*0aa2*/ 	.byte	0x08
	.zero		1


	//   ....[18]....
        /*0aa4*/ 	.word	0x000008b0
        /*0aa8*/ 	.word	0x000000ff
        /*0aac*/ 	.word	0x000388b0
        /*0ab0*/ 	.short	0x0100
        /*0ab2*/ 	.byte	0x08
	.zero		1


	//   ....[19]....
        /*0ab4*/ 	.word	0x000008c0
        /*0ab8*/ 	.word	0x000000ff
        /*0abc*/ 	.word	0x000388c0
        /*0ac0*/ 	.short	0x0100
        /*0ac2*/ 	.byte	0x08
	.zero		1


	//   ....[20]....
        /*0ac4*/ 	.word	0x000008d0
        /*0ac8*/ 	.word	0x000000ff
        /*0acc*/ 	.word	0x000388b8
        /*0ad0*/ 	.short	0x0100
        /*0ad2*/ 	.byte	0x08
	.zero		1


	//   ....[21]....
        /*0ad4*/ 	.word	0x000008e0
        /*0ad8*/ 	.word	0x000000ff
        /*0adc*/ 	.word	0x000388c8
        /*0ae0*/ 	.short	0x0100
        /*0ae2*/ 	.byte	0x08
	.zero		1


	//   ....[22]....
        /*0ae4*/ 	.word	0x00001970
        /*0ae8*/ 	.word	0x00000005
        /*0aec*/ 	.word	0x00038800
        /*0af0*/ 	.short	0x010a
        /*0af2*/ 	.byte	0x3f
	.zero		1


	//   ....[23]....
        /*0af4*/ 	.word	0x000019e0
        /*0af8*/ 	.word	0x00000000
        /*0afc*/ 	.word	0x00038830
        /*0b00*/ 	.short	0x010a
        /*0b02*/ 	.byte	0x3f
	.zero		1


	//   ....[24]....
        /*0b04*/ 	.word	0x00001a50
        /*0b08*/ 	.word	0x00000000
        /*0b0c*/ 	.word	0x00038830
        /*0b10*/ 	.short	0x010a
        /*0b12*/ 	.byte	0x3f
	.zero		1


	//   ....[25]....
        /*0b14*/ 	.word	0x00004c10
        /*0b18*/ 	.word	0x00000000
        /*0b1c*/ 	.word	0x00000000
        /*0b20*/ 	.short	0x0101
        /*0b22*/ 	.byte	0x3f
	.zero		1


	//   ....[26]....
        /*0b24*/ 	.word	0x00006100
        /*0b28*/ 	.word	0x000000ff
        /*0b2c*/ 	.word	0x00038830
        /*0b30*/ 	.short	0x010a
        /*0b32*/ 	.byte	0x04
	.zero		1


	//   ....[27]....
        /*0b34*/ 	.word	0x00006150
        /*0b38*/ 	.word	0x000000ff
        /*0b3c*/ 	.word	0x00038830
        /*0b40*/ 	.short	0x010a
        /*0b42*/ 	.byte	0x04
	.zero		1


	//   ....[28]....
        /*0b44*/ 	.word	0x000089f0
        /*0b48*/ 	.word	0x000000ff
        /*0b4c*/ 	.word	0x00038850
        /*0b50*/ 	.short	0x010a
        /*0b52*/ 	.byte	0x04
	.zero		1


	//   ....[29]....
        /*0b54*/ 	.word	0x00008a30
        /*0b58*/ 	.word	0x000000ff
        /*0b5c*/ 	.word	0x00038850
        /*0b60*/ 	.short	0x010a
        /*0b62*/ 	.byte	0x04
	.zero		1


	//   ....[30]....
        /*0b64*/ 	.word	0x00009c80
        /*0b68*/ 	.word	0x000000ff
        /*0b6c*/ 	.word	0x00000000
        /*0b70*/ 	.short	0x0101
        /*0b72*/ 	.byte	0x06
	.zero		1


	//   ....[31]....
        /*0b74*/ 	.word	0x00009ca0
        /*0b78*/ 	.word	0x000000ff
        /*0b7c*/ 	.word	0x00000000
        /*0b80*/ 	.short	0x0101
        /*0b82*/ 	.byte	0x04
	.zero		1


	//   ....[32]....
        /*0b84*/ 	.word	0x0000a710
        /*0b88*/ 	.word	0x0000000b
        /*0b8c*/ 	.word	0x00038850
        /*0b90*/ 	.short	0x010a
        /*0b92*/ 	.byte	0x3f
	.zero		1


	//   ....[33]....
        /*0b94*/ 	.word	0x0000a750
        /*0b98*/ 	.word	0x0000000b
        /*0b9c*/ 	.word	0x00038850
        /*0ba0*/ 	.short	0x010a
        /*0ba2*/ 	.byte	0x3f
	.zero		1


	//   ....[34]....
        /*0ba4*/ 	.word	0x0000ac40
        /*0ba8*/ 	.word	0x0000000b
        /*0bac*/ 	.word	0x00000000
        /*0bb0*/ 	.short	0x0101
        /*0bb2*/ 	.byte	0x3f
	.zero		1


	//   ....[35]....
        /*0bb4*/ 	.word	0x0000cf70
        /*0bb8*/ 	.word	0x00000098
        /*0bbc*/ 	.word	0x00000000
        /*0bc0*/ 	.short	0x0101
        /*0bc2*/ 	.byte	0x3f
	.zero		1


	//   ....[36]....
        /*0bc4*/ 	.word	0x0000fe20
        /*0bc8*/ 	.word	0x00000000
        /*0bcc*/ 	.word	0x00038840
        /*0bd0*/ 	.short	0x010a
        /*0bd2*/ 	.byte	0x3f
	.zero		1


	//   ....[37]....
        /*0bd4*/ 	.word	0x00010f10
        /*0bd8*/ 	.word	0x00000009
        /*0bdc*/ 	.word	0x00038800
        /*0be0*/ 	.short	0x0107
        /*0be2*/ 	.byte	0x3f
	.zero		1


	//   ....[38]....
        /*0be4*/ 	.word	0x00011020
        /*0be8*/ 	.word	0x00000002
        /*0bec*/ 	.word	0x00038800
        /*0bf0*/ 	.short	0x0101
        /*0bf2*/ 	.byte	0x3f
	.zero		1


	//   ....[39]....
        /*0bf4*/ 	.word	0x00011040
        /*0bf8*/ 	.word	0x00000002
        /*0bfc*/ 	.word	0x00038820
        /*0c00*/ 	.short	0x010a
        /*0c02*/ 	.byte	0x3f
	.zero		1


	//   ....[40]....
        /*0c04*/ 	.word	0x000113d0
        /*0c08*/ 	.word	0x00000003
        /*0c0c*/ 	.word	0x00038840
        /*0c10*/ 	.short	0x010a
        /*0c12*/ 	.byte	0x3f
	.zero		1


	//   ....[41]....
        /*0c14*/ 	.word	0x00011990
        /*0c18*/ 	.word	0x00000003
        /*0c1c*/ 	.word	0x00000060
        /*0c20*/ 	.short	0x010a
        /*0c22*/ 	.byte	0x3f
	.zero		1


	//   ....[42]....
        /*0c24*/ 	.word	0x000122b0
        /*0c28*/ 	.word	0x00000003
        /*0c2c*/ 	.word	0x00038840
        /*0c30*/ 	.short	0x010a
        /*0c32*/ 	.byte	0x3f
	.zero		1


	//   ....[43]....
        /*0c34*/ 	.word	0x00012870
        /*0c38*/ 	.word	0x00000002
        /*0c3c*/ 	.word	0x00000060
        /*0c40*/ 	.short	0x010a
        /*0c42*/ 	.byte	0x3f
	.zero		1


	//   ....[44]....
        /*0c44*/ 	.word	0x000130a0
        /*0c48*/ 	.word	0x00000002
        /*0c4c*/ 	.word	0x00038840
        /*0c50*/ 	.short	0x010a
        /*0c52*/ 	.byte	0x3f
	.zero		1


	//   ....[45]....
        /*0c54*/ 	.word	0x00013660
        /*0c58*/ 	.word	0x00000002
        /*0c5c*/ 	.word	0x00000060
        /*0c60*/ 	.short	0x010a
        /*0c62*/ 	.byte	0x3f
	.zero		1


	//   ....[46]....
        /*0c64*/ 	.word	0x00013e20
        /*0c68*/ 	.word	0x00000002
        /*0c6c*/ 	.word	0x00038860
        /*0c70*/ 	.short	0x010a
        /*0c72*/ 	.byte	0x3f
	.zero		1


	//   ....[47]....
        /*0c74*/ 	.word	0x00014f20
        /*0c78*/ 	.word	0x00000000
        /*0c7c*/ 	.word	0x00038820
        /*0c80*/ 	.short	0x010a
        /*0c82*/ 	.byte	0x3f
	.zero		1


	//   ....[48]....
        /*0c84*/ 	.word	0x00015100
        /*0c88*/ 	.word	0x00000006
        /*0c8c*/ 	.word	0x00000000
        /*0c90*/ 	.short	0x010a
        /*0c92*/ 	.byte	0x3f
	.zero		1


	//   ....[49]....
        /*0c94*/ 	.word	0x00015170
        /*0c98*/ 	.word	0x00000007
        /*0c9c*/ 	.word	0x00000000
        /*0ca0*/ 	.short	0x010a
        /*0ca2*/ 	.byte	0x3f
	.zero		1


	//   ....[50]....
        /*0ca4*/ 	.word	0x000151e0
        /*0ca8*/ 	.word	0x00000004
        /*0cac*/ 	.word	0x00000000
        /*0cb0*/ 	.short	0x010a
        /*0cb2*/ 	.byte	0x3f
	.zero		1


	//   ....[51]....
        /*0cb4*/ 	.word	0x00015210
        /*0cb8*/ 	.word	0x00000003
        /*0cbc*/ 	.word	0x00000000
        /*0cc0*/ 	.short	0x010a
        /*0cc2*/ 	.byte	0x3f
	.zero		1


	//   ....[52]....
        /*0cc4*/ 	.word	0x00015270
        /*0cc8*/ 	.word	0x00000005
        /*0ccc*/ 	.word	0x00038800
        /*0cd0*/ 	.short	0x010a
        /*0cd2*/ 	.byte	0x3f
	.zero		1


	//   ....[53]....
        /*0cd4*/ 	.word	0x000152c0
        /*0cd8*/ 	.word	0x00000000
        /*0cdc*/ 	.word	0x00038830
        /*0ce0*/ 	.short	0x010a
        /*0ce2*/ 	.byte	0x3f
	.zero		1


	//   ....[54]....
        /*0ce4*/ 	.word	0x00015330
        /*0ce8*/ 	.word	0x00000004
        /*0cec*/ 	.word	0x00038830
        /*0cf0*/ 	.short	0x010a
        /*0cf2*/ 	.byte	0x3f
	.zero		1


	//   ....[55]....
        /*0cf4*/ 	.word	0x00015390
        /*0cf8*/ 	.word	0x00000003
        /*0cfc*/ 	.word	0x00038850
        /*0d00*/ 	.short	0x010a
        /*0d02*/ 	.byte	0x3f
	.zero		1


	//   ....[56]....
        /*0d04*/ 	.word	0x000153e0
        /*0d08*/ 	.word	0x0000000b
        /*0d0c*/ 	.word	0x00038850
        /*0d10*/ 	.short	0x010a
        /*0d12*/ 	.byte	0x3f
	.zero		1


	//   ....[57]....
        /*0d14*/ 	.word	0x00015580
        /*0d18*/ 	.word	0x00000000
        /*0d1c*/ 	.word	0x00038840
        /*0d20*/ 	.short	0x010a
        /*0d22*/ 	.byte	0x3f
	.zero		1


	//   ....[58]....
        /*0d24*/ 	.word	0x00016200
        /*0d28*/ 	.word	0x00000002
        /*0d2c*/ 	.word	0x00038820
        /*0d30*/ 	.short	0x010a
        /*0d32*/ 	.byte	0x3f
	.zero		1


	//   ....[59]....
        /*0d34*/ 	.word	0x00016250
        /*0d38*/ 	.word	0x00000003
        /*0d3c*/ 	.word	0x00038840
        /*0d40*/ 	.short	0x010a
        /*0d42*/ 	.byte	0x3f
	.zero		1


	//   ....[60]....
        /*0d44*/ 	.word	0x000162a0
        /*0d48*/ 	.word	0x00000003
        /*0d4c*/ 	.word	0x00000060
        /*0d50*/ 	.short	0x010a
        /*0d52*/ 	.byte	0x3f
	.zero		1


	//   ....[61]....
        /*0d54*/ 	.word	0x000162f0
        /*0d58*/ 	.word	0x00000003
        /*0d5c*/ 	.word	0x00038840
        /*0d60*/ 	.short	0x010a
        /*0d62*/ 	.byte	0x3f
	.zero		1


	//   ....[62]....
        /*0d64*/ 	.word	0x00016340
        /*0d68*/ 	.word	0x00000002
        /*0d6c*/ 	.word	0x00000060
        /*0d70*/ 	.short	0x010a
        /*0d72*/ 	.byte	0x3f
	.zero		1


	//   ....[63]....
        /*0d74*/ 	.word	0x00016390
        /*0d78*/ 	.word	0x00000002
        /*0d7c*/ 	.word	0x00038840
        /*0d80*/ 	.short	0x010a
        /*0d82*/ 	.byte	0x3f
	.zero		1


	//   ....[64]....
        /*0d84*/ 	.word	0x000163e0
        /*0d88*/ 	.word	0x00000002
        /*0d8c*/ 	.word	0x00000060
        /*0d90*/ 	.short	0x010a
        /*0d92*/ 	.byte	0x3f
	.zero		1


	//   ....[65]....
        /*0d94*/ 	.word	0x00016430
        /*0d98*/ 	.word	0x00000002
        /*0d9c*/ 	.word	0x00038860
        /*0da0*/ 	.short	0x010a
        /*0da2*/ 	.byte	0x3f
	.zero		1


	//   ....[66]....
        /*0da4*/ 	.word	0x00016ea0
        /*0da8*/ 	.word	0x00000000
        /*0dac*/ 	.word	0x00038820
        /*0db0*/ 	.short	0x010a
        /*0db2*/ 	.byte	0x3f
	.zero		1


	//   ....[67]....
        /*0db4*/ 	.word	0x00017040
        /*0db8*/ 	.word	0x00000006
        /*0dbc*/ 	.word	0x00000000
        /*0dc0*/ 	.short	0x010a
        /*0dc2*/ 	.byte	0x3f
	.zero		1


	//   ....[68]....
        /*0dc4*/ 	.word	0x00017090
        /*0dc8*/ 	.word	0x00000007
        /*0dcc*/ 	.word	0x00000000
        /*0dd0*/ 	.short	0x010a
        /*0dd2*/ 	.byte	0x3f
	.zero		1


	//   ....[69]....
        /*0dd4*/ 	.word	0x000170e0
        /*0dd8*/ 	.word	0x00000004
        /*0ddc*/ 	.word	0x00000000
        /*0de0*/ 	.short	0x010a
        /*0de2*/ 	.byte	0x3f
	.zero		1


	//----- nvinfo : EIATTR_NUM_MBARRIERS
	.align		4
.L_419:
        /*0de4*/ 	.byte	0x03, 0x38
        /*0de6*/ 	.short	0x0016


	//----- nvinfo : EIATTR_EXIT_INSTR_OFFSETS
	.align		4
        /*0de8*/ 	.byte	0x04, 0x1c
        /*0dea*/ 	.short	(.L_421 - .L_420)


	//   ....[0]....
.L_420:
        /*0dec*/ 	.word	0x00000a50


	//   ....[1]....
        /*0df0*/ 	.word	0x0000e450


	//   ....[2]....
        /*0df4*/ 	.word	0x00015260


	//----- nvinfo : EIATTR_MAX_THREADS
	.align		4
.L_421:
        /*0df8*/ 	.byte	0x04, 0x05
        /*0dfa*/ 	.short	(.L_423 - .L_422)
.L_422:
        /*0dfc*/ 	.word	0x00000180
        /*0e00*/ 	.word	0x00000001
        /*0e04*/ 	.word	0x00000001


	//----- nvinfo : EIATTR_CRS_STACK_SIZE
	.align		4
.L_423:
        /*0e08*/ 	.byte	0x04, 0x1e
        /*0e0a*/ 	.short	(.L_425 - .L_424)
.L_424:
        /*0e0c*/ 	.word	0x00000000


	//----- nvinfo : EIATTR_CBANK_PARAM_SIZE
	.align		4
.L_425:
        /*0e10*/ 	.byte	0x03, 0x19
        /*0e12*/ 	.short	0x0af0


	//----- nvinfo : EIATTR_PARAM_CBANK
	.align		4
        /*0e14*/ 	.byte	0x04, 0x0a
        /*0e16*/ 	.short	(.L_427 - .L_426)
	.align		4
.L_426:
        /*0e18*/ 	.word	index@(.nv.constant0._ZN7cutlass13device_kernelIN5flash11enable_sm90INS1_16FlashAttnFwdSm90INS1_25CollectiveMainloopFwdSm90ILi2EN4cute5tupleIJNS5_1CILi1EEES8_S8_EEENS6_IJNS7_ILi128EEENS7_ILi80EEENS7_ILi256EEEEEELi256ENS_6half_tEfNS_4arch4Sm90ELb0ELb0ELb1ELb1ELb0ELb0ELb0ELb1ELb1ELb1ELb0ELb0EEENS1_21CollectiveEpilogueFwdINS6_IJSA_SC_SB_EEES9_SE_SG_Li256ELb1ELb1ELb0ELb0EEENS1_36VarlenDynamicPersistentTileSchedulerILi128ELi80ELi256ELi128ELb0ELb1ELb1ELb0ELb1ELb1EEEEEEEEEvNT_6ParamsE)
        /*0e1c*/ 	.short	0x0210
        /*0e1e*/ 	.short	0x0af0


	//----- nvinfo : EIATTR_SW_WAR
	.align		4
.L_427:
        /*0e20*/ 	.byte	0x04, 0x36
        /*0e22*/ 	.short	(.L_429 - .L_428)
.L_428:
        /*0e24*/ 	.word	0x00000008
.L_429:


//--------------------- .nv.info._ZN7cutlass13device_kernelIN5flash11enable_sm90INS1_16FlashAttnFwdSm90INS1_25CollectiveMainloopFwdSm90ILi2EN4cute5tupleIJNS5_1CILi1EEES8_S8_EEENS6_IJNS7_ILi128EEENS7_ILi80EEENS7_ILi256EEEEEELi256ENS_6half_tEfNS_4arch4Sm90ELb0ELb0ELb1ELb1ELb0ELb1ELb0ELb1ELb1ELb1ELb0ELb0EEENS1_21CollectiveEpilogueFwdINS6_IJSA_SC_SB_EEES9_SE_SG_Li256ELb1ELb1ELb0ELb0EEENS1_36VarlenDynamicPersistentTileSchedulerILi128ELi80ELi256ELi128ELb0ELb1ELb1ELb0ELb1ELb1EEEEEEEEEvNT_6ParamsE --------------------------
	.section	.nv.info._ZN7cutlass13device_kernelIN5flash11enable_sm90INS1_16FlashAttnFwdSm90INS1_25CollectiveMainloopFwdSm90ILi2EN4cute5tupleIJNS5_1CILi1EEES8_S8_EEENS6_IJNS7_ILi128EEENS7_ILi80EEENS7_ILi256EEEEEELi256ENS_6half_tEfNS_4arch4Sm90ELb0ELb0ELb1ELb1ELb0ELb1ELb0ELb1ELb1ELb1ELb0ELb0EEENS1_21CollectiveEpilogueFwdINS6_IJSA_SC_SB_EEES9_SE_SG_Li256ELb1ELb1ELb0ELb0EEENS1_36VarlenDynamicPersistentTileSchedulerILi128ELi80ELi256ELi128ELb0ELb1ELb1ELb0ELb1ELb1EEEEEEEEEvNT_6ParamsE,"",@"SHT_CUDA_INFO"
	.sectionflags	@""
	.align	4


	//----- nvinfo : EIATTR_CUDA_API_VERSION
	.align		4
        /*0000*/ 	.byte	0x04, 0x37
        /*0002*/ 	.short	(.L_431 - .L_430)
.L_430:
        /*0004*/ 	.word	0x00000082


	//----- nvinfo : EIATTR_KPARAM_INFO
	.align		4
.L_431:
        /*0008*/ 	.byte	0x04, 0x17
        /*000a*/ 	.short	(.L_433 - .L_432)
.L_432:
        /*000c*/ 	.word	0x00000000
        /*0010*/ 	.short	0x0000
        /*0012*/ 	.short	0x0070
        /*0014*/ 	.byte	0x00, 0xf0, 0x01, 0x2a


	//----- nvinfo : EIATTR_SPARSE_MMA_MASK
	.align		4
.L_433:
        /*0018*/ 	.byte	0x03, 0x50
        /*001a*/ 	.short	0x0000


	//----- nvinfo : EIATTR_MAXREG_COUNT
	.align		4
        /*001c*/ 	.byte	0x03, 0x1b
        /*001e*/ 	.short	0x00a8


	//----- nvinfo : EIATTR_NUM_BARRIERS
	.align		4
        /*0020*/ 	.byte	0x02, 0x4c
        /*0022*/ 	.byte	0x10
	.zero		1


	//----- nvinfo : EIATTR_EXTERNS
	.align		4
        /*0024*/ 	.byte	0x04, 0x0f
        /*0026*/ 	.short	(.L_435 - .L_434)


	//   ....[0]....
	.align		4
.L_434:
        /*0028*/ 	.word	index@(__assertfail)


	//----- nvinfo : EIATTR_ANNOTATIONS
	.align		4
.L_435:
        /*002c*/ 	.byte	0x04, 0x55
        /*002e*/ 	.short	(.L_437 - .L_436)


	//   ....[0]....
.L_436:
        /* <DEDUP_REMOVED lines=133> */


	//----- nvinfo : EIATTR_MERCURY_ISA_VERSION
	.align		4
.L_437:
        /*0870*/ 	.byte	0x03, 0x5f
        /*0872*/ 	.short	0x0101


	//----- nvinfo : EIATTR_UNUSED_LOAD_BYTE_OFFSET
	.align		4
        /*0874*/ 	.byte	0x04, 0x44
        /*0876*/ 	.short	(.L_439 - .L_438)


	//   ....[0]....
.L_438:
        /*0878*/ 	.word	0x00000a80
        /*087c*/ 	.word	0x0000fff0


	//   ....[1]....
        /*0880*/ 	.word	0x0001d490
        /*0884*/ 	.word	0x0000fff0


	//----- nvinfo : EIATTR_INT_WARP_WIDE_INSTR_OFFSETS
	.align		4
.L_439:
        /*0888*/ 	.byte	0x04, 0x31
        /*088a*/ 	.short	(.L_441 - .L_440)


	//   ....[0]....
.L_440:
        /*088c*/ 	.word	0x00000190


	//   ....[1]....
        /*0890*/ 	.word	0x000001d0


	//   ....[2]....
        /*0894*/ 	.word	0x00000240


	//   ....[3]....
        /*0898*/ 	.word	0x00022f50


	//   ....[4]....
        /*089c*/ 	.word	0x00022ff0


	//   ....[5]....
        /*08a0*/ 	.word	0x00027730


	//   ....[6]....
        /*08a4*/ 	.word	0x000277a0


	//----- nvinfo : EIATTR_COOP_GROUP_MASK_REGIDS
	.align		4
.L_441:
        /*08a8*/ 	.byte	0x04, 0x29
        /*08aa*/ 	.short	(.L_443 - .L_442)


	//   ....[0]....
.L_442:
        /*08ac*/ 	.word	0xffffffff


	//   ....[1]....
        /*08b0*/ 	.word	0xffffffff


	//   ....[2]....
        /*08b4*/ 	.word	0xffffffff


	//   ....[3]....
        /*08b8*/ 	.word	0xffffffff


	//   ....[4]....
        /*08bc*/ 	.word	0xffffffff


	//   ....[5]....
        /*08c0*/ 	.word	0xffffffff


	//   ....[6]....
        /*08c4*/ 	.word	0xffffffff


	//   ....[7]....
        /*08c8*/ 	.word	0xffffffff


	//   ....[8]....
        /*08cc*/ 	.word	0xffffffff


	//   ....[9]....
        /*08d0*/ 	.word	0xffffffff


	//   ....[10]....
        /*08d4*/ 	.word	0xffffffff


	//   ....[11]....
        /*08d8*/ 	.word	0xffffffff


	//   ....[12]....
        /*08dc*/ 	.word	0xffffffff


	//   ....[13]....
        /*08e0*/ 	.word	0xffffffff


	//   ....[14]....
        /*08e4*/ 	.word	0xffffffff


	//   ....[15]....
        /*08e8*/ 	.word	0xffffffff


	//   ....[16]....
        /*08ec*/ 	.word	0xffffffff


	//   ....[17]....
        /*08f0*/ 	.word	0xffffffff


	//   ....[18]....
        /*08f4*/ 	.word	0xffffffff


	//   ....[19]....
        /*08f8*/ 	.word	0xffffffff


	//   ....[20]....
        /*08fc*/ 	.word	0xffffffff


	//   ....[21]....
        /*0900*/ 	.word	0xffffffff


	//   ....[22]....
        /*0904*/ 	.word	0xffffffff


	//   ....[23]....
        /*0908*/ 	.word	0xffffffff


	//   ....[24]....
        /*090c*/ 	.word	0xffffffff


	//   ....[25]....
        /*0910*/ 	.word	0xffffffff


	//   ....[26]....
        /*0914*/ 	.word	0xffffffff


	//   ....[27]....
        /*0918*/ 	.word	0xffffffff


	//   ....[28]....
        /*091c*/ 	.word	0xffffffff


	//   ....[29]....
        /*0920*/ 	.word	0xffffffff


	//   ....[30]....
        /*0924*/ 	.word	0xffffffff


	//   ....[31]....
        /*0928*/ 	.word	0xffffffff


	//   ....[32]....
        /*092c*/ 	.word	0xffffffff


	//   ....[33]....
        /*0930*/ 	.word	0xffffffff


	//   ....[34]....
        /*0934*/ 	.word	0xffffffff


	//   ....[35]....
        /*0938*/ 	.word	0xffffffff


	//   ....[36]....
        /*093c*/ 	.word	0xffffffff


	//   ....[37]....
        /*0940*/ 	.word	0xffffffff


	//   ....[38]....
        /*0944*/ 	.word	0xffffffff


	//   ....[39]....
        /*0948*/ 	.word	0xffffffff


	//   ....[40]....
        /*094c*/ 	.word	0xffffffff


	//   ....[41]....
        /*0950*/ 	.word	0xffffffff


	//   ....[42]....
        /*0954*/ 	.word	0xffffffff


	//   ....[43]....
        /*0958*/ 	.word	0xffffffff


	//   ....[44]....
        /*095c*/ 	.word	0xffffffff


	//   ....[45]....
        /*0960*/ 	.word	0xffffffff


	//   ....[46]....
        /*0964*/ 	.word	0xffffffff


	//   ....[47]....
        /*0968*/ 	.word	0xffffffff


	//   ....[48]....
        /*096c*/ 	.word	0xffffffff


	//   ....[49]....
        /*0970*/ 	.word	0xffffffff


	//   ....[50]....
        /*0974*/ 	.word	0xffffffff


	//   ....[51]....
        /*0978*/ 	.word	0xffffffff


	//   ....[52]....
        /*097c*/ 	.word	0xffffffff


	//   ....[53]....
        /*0980*/ 	.word	0xffffffff


	//   ....[54]....
        /*0984*/ 	.word	0xffffffff


	//   ....[55]....
        /*0988*/ 	.word	0xffffffff


	//   ....[56]....
        /*098c*/ 	.word	0xffffffff


	//   ....[57]....
        /*0990*/ 	.word	0xffffffff


	//   ....[58]....
        /*0994*/ 	.word	0xffffffff


	//   ....[59]....
        /*0998*/ 	.word	0xffffffff


	//   ....[60]....
        /*099c*/ 	.word	0xffffffff


	//   ....[61]....
        /*09a0*/ 	.word	0xffffffff


	//   ....[62]....
        /*09a4*/ 	.word	0xffffffff


	//   ....[63]....
        /*09a8*/ 	.word	0xffffffff


	//   ....[64]....
        /*09ac*/ 	.word	0xffffffff


	//   ....[65]....
        /*09b0*/ 	.word	0xffffffff


	//   ....[66]....
        /*09b4*/ 	.word	0xffffffff


	//   ....[67]....
        /*09b8*/ 	.word	0xffffffff


	//   ....[68]....
        /*09bc*/ 	.word	0xffffffff


	//   ....[69]....
        /*09c0*/ 	.word	0xffffffff


	//   ....[70]....
        /*09c4*/ 	.word	0xffffffff


	//   ....[71]....
        /*09c8*/ 	.word	0xffffffff


	//   ....[72]....
        /*09cc*/ 	.word	0xffffffff


	//   ....[73]....
        /*09d0*/ 	.word	0xffffffff


	//   ....[74]....
        /*09d4*/ 	.word	0xffffffff


	//   ....[75]....
        /*09d8*/ 	.word	0xffffffff


	//   ....[76]....
        /*09dc*/ 	.word	0xffffffff


	//   ....[77]....
        /*09e0*/ 	.word	0xffffffff


	//   ....[78]....
        /*09e4*/ 	.word	0xffffffff


	//   ....[79]....
        /*09e8*/ 	.word	0xffffffff


	//   ....[80]....
        /*09ec*/ 	.word	0xffffffff


	//   ....[81]....
        /*09f0*/ 	.word	0xffffffff


	//   ....[82]....
        /*09f4*/ 	.word	0xffffffff


	//   ....[83]....
        /*09f8*/ 	.word	0xffffffff


	//   ....[84]....
        /*09fc*/ 	.word	0xffffffff


	//   ....[85]....
        /*0a00*/ 	.word	0xffffffff


	//   ....[86]....
        /*0a04*/ 	.word	0xffffffff


	//   ....[87]....
        /*0a08*/ 	.word	0xffffffff


	//   ....[88]....
        /*0a0c*/ 	.word	0xffffffff


	//   ....[89]....
        /*0a10*/ 	.word	0xffffffff


	//   ....[90]....
        /*0a14*/ 	.word	0xffffffff


	//   ....[91]....
        /*0a18*/ 	.word	0xffffffff


	//   ....[92]....
        /*0a1c*/ 	.word	0xffffffff


	//   ....[93]....
        /*0a20*/ 	.word	0xffffffff


	//   ....[94]....
        /*0a24*/ 	.word	0xffffffff


	//   ....[95]....
        /*0a28*/ 	.word	0xffffffff


	//   ....[96]....
        /*0a2c*/ 	.word	0xffffffff


	//   ....[97]....
        /*0a30*/ 	.word	0xffffffff


	//   ....[98]....
        /*0a34*/ 	.word	0xffffffff


	//   ....[99]....
        /*0a38*/ 	.word	0xffffffff


	//   ....[100]....
        /*0a3c*/ 	.word	0x0500000f


	//   ....[101]....
        /*0a40*/ 	.word	0x0500000f


	//   ....[102]....
        /*0a44*/ 	.word	0x0500000f


	//   ....[103]....
        /*0a48*/ 	.word	0x0500000f


	//   ....[104]....
        /*0a4c*/ 	.word	0x0500000f


	//   ....[105]....
        /*0a50*/ 	.word	0x0500000f


	//   ....[106]....
        /*0a54*/ 	.word	0x0500000f


	//   ....[107]....
        /*0a58*/ 	.word	0x0500000f


	//   ....[108]....
        /*0a5c*/ 	.word	0x0500000f


	//   ....[109]....
        /*0a60*/ 	.word	0x0500000f


	//   ....[110]....
        /*0a64*/ 	.word	0x0500000f


	//   ....[111]....
        /*0a68*/ 	.word	0x0500000f


	//   ....[112]....
        /*0a6c*/ 	.word	0x0500000f


	//   ....[113]....
        /*0a70*/ 	.word	0x0500000f


	//   ....[114]....
        /*0a74*/ 	.word	0x0500000f


	//   ....[115]....
        /*0a78*/ 	.word	0x0500000f


	//   ....[116]....
        /*0a7c*/ 	.word	0x0500000f


	//   ....[117]....
        /*0a80*/ 	.word	0x0500000f


	//   ....[118]....
        /*0a84*/ 	.word	0x0500000f


	//   ....[119]....
        /*0a88*/ 	.word	0x0500000f


	//   ....[120]....
        /*0a8c*/ 	.word	0x0500000f


	//   ....[121]....
        /*0a90*/ 	.word	0x0500000f


	//   ....[122]....
        /*0a94*/ 	.word	0x0500000f


	//   ....[123]....
        /*0a98*/ 	.word	0x0500000f


	//   ....[124]....
        /*0a9c*/ 	.word	0x0500000f


	//   ....[125]....
        /*0aa0*/ 	.word	0x0500000f


	//   ....[126]....
        /*0aa4*/ 	.word	0x0500000f


	//   ....[127]....
        /*0aa8*/ 	.word	0x0500000f


	//   ....[128]....
        /*0aac*/ 	.word	0x0500000f


	//   ....[129]....
        /*0ab0*/ 	.word	0x0500000f


	//   ....[130]....
        /*0ab4*/ 	.word	0x0500000f


	//   ....[131]....
        /*0ab8*/ 	.word	0x0500000f


	//   ....[132]....
        /*0abc*/ 	.word	0x0500000f


	//   ....[133]....
        /*0ac0*/ 	.word	0x0500000f


	//   ....[134]....
        /*0ac4*/ 	.word	0x0500000f


	//   ....[135]....
        /*0ac8*/ 	.word	0x0500000f


	//   ....[136]....
        /*0acc*/ 	.word	0x0500000f


	//   ....[137]....
        /*0ad0*/ 	.word	0x0500000f


	//   ....[138]....
        /*0ad4*/ 	.word	0x0500000f


	//   ....[139]....
        /*0ad8*/ 	.word	0x0500000f


	//   ....[140]....
        /*0adc*/ 	.word	0x0500000f


	//   ....[141]....
        /*0ae0*/ 	.word	0x0500000f


	//   ....[142]....
        /*0ae4*/ 	.word	0x0500000f


	//   ....[143]....
        /*0ae8*/ 	.word	0x0500000f


	//----- nvinfo : EIATTR_COOP_GROUP_INSTR_OFFSETS
	.align		4
.L_443:
        /*0aec*/ 	.byte	0x04, 0x28
        /*0aee*/ 	.short	(.L_445 - .L_444)


	//   ....[0]....
.L_444:
        /*0af0*/ 	.word	0x00000060


	//   ....[1]....
        /*0af4*/ 	.word	0x000001a0


	//   ....[2]....
        /*0af8*/ 	.word	0x000001f0


	//   ....[3]....
        /*0afc*/ 	.word	0x00000420


	//   ....[4]....
        /*0b00*/ 	.word	0x00000580


	//   ....[5]....
        /*0b04*/ 	.word	0x000006a0


	//   ....[6]....
        /*0b08*/ 	.word	0x00000800


	//   ....[7]....
        /*0b0c*/ 	.word	0x0000af40


	//   ....[8]....
        /*0b10*/ 	.word	0x0000b500


	//   ....[9]....
        /*0b14*/ 	.word	0x0000b510


	//   ....[10]....
        /*0b18*/ 	.word	0x0000b520


	//   ....[11]....
        /*0b1c*/ 	.word	0x0000b530


	//   ....[12]....
        /*0b20*/ 	.word	0x0000e7c0


	//   ....[13]....
        /*0b24*/ 	.word	0x0000e7d0


	//   ....[14]....
        /*0b28*/ 	.word	0x0000e7e0


	//   ....[15]....
        /*0b2c*/ 	.word	0x0000e7f0


	//   ....[16]....
        /*0b30*/ 	.word	0x000158a0


	//   ....[17]....
        /*0b34*/ 	.word	0x000158c0


	//   ....[18]....
        /*0b38*/ 	.word	0x00015ba0


	//   ....[19]....
        /*0b3c*/ 	.word	0x00015be0


	//   ....[20]....
        /*0b40*/ 	.word	0x0001b2b0


	//   ....[21]....
        /*0b44*/ 	.word	0x0001b2e0


	//   ....[22]....
        /*0b48*/ 	.word	0x0001b660


	//   ....[23]....
        /*0b4c*/ 	.word	0x0001b700


	//   ....[24]....
        /*0b50*/ 	.word	0x0001c9e0


	//   ....[25]....
        /*0b54*/ 	.word	0x0001ca60


	//   ....[26]....
        /*0b58*/ 	.word	0x0001ca70


	//   ....[27]....
        /*0b5c*/ 	.word	0x0001caa0


	//   ....[28]....
        /*0b60*/ 	.word	0x0001e6b0


	//   ....[29]....
        /*0b64*/ 	.word	0x0001e6f0


	//   ....[30]....
        /*0b68*/ 	.word	0x0001e7a0


	//   ....[31]....
        /*0b6c*/ 	.word	0x0001e7d0


	//   ....[32]....
        /*0b70*/ 	.word	0x0001eec0


	//   ....[33]....
        /*0b74*/ 	.word	0x0001eee0


	//   ....[34]....
        /*0b78*/ 	.word	0x0001f030


	//   ....[35]....
        /*0b7c*/ 	.word	0x0001f050


	//   ....[36]....
        /*0b80*/ 	.word	0x0001f1a0


	//   ....[37]....
        /*0b84*/ 	.word	0x0001f1c0


	//   ....[38]....
        /*0b88*/ 	.word	0x0001f320


	//   ....[39]....
        /*0b8c*/ 	.word	0x0001f340


	//   ....[40]....
        /*0b90*/ 	.word	0x0001fc70


	//   ....[41]....
        /*0b94*/ 	.word	0x0001fc90


	//   ....[42]....
        /*0b98*/ 	.word	0x0001fdf0


	//   ....[43]....
        /*0b9c*/ 	.word	0x0001fe10


	//   ....[44]....
        /*0ba0*/ 	.word	0x0001ff60


	//   ....[45]....
        /*0ba4*/ 	.word	0x0001ff80


	//   ....[46]....
        /*0ba8*/ 	.word	0x000200e0


	//   ....[47]....
        /*0bac*/ 	.word	0x00020100


	//   ....[48]....
        /*0bb0*/ 	.word	0x000202e0


	//   ....[49]....
        /*0bb4*/ 	.word	0x000204c0


	//   ....[50]....
        /*0bb8*/ 	.word	0x000204f0


	//   ....[51]....
        /*0bbc*/ 	.word	0x00020520


	//   ....[52]....
        /*0bc0*/ 	.word	0x00020550


	//   ....[53]....
        /*0bc4*/ 	.word	0x00020580


	//   ....[54]....
        /*0bc8*/ 	.word	0x000205b0


	//   ....[55]....
        /*0bcc*/ 	.word	0x00020730


	//   ....[56]....
        /*0bd0*/ 	.word	0x00020760


	//   ....[57]....
        /*0bd4*/ 	.word	0x00020790


	//   ....[58]....
        /*0bd8*/ 	.word	0x000207c0


	//   ....[59]....
        /*0bdc*/ 	.word	0x000207f0


	//   ....[60]....
        /*0be0*/ 	.word	0x00020820


	//   ....[61]....
        /*0be4*/ 	.word	0x000208b0


	//   ....[62]....
        /*0be8*/ 	.word	0x000208e0


	//   ....[63]....
        /*0bec*/ 	.word	0x00020970


	//   ....[64]....
        /*0bf0*/ 	.word	0x00021620


	//   ....[65]....
        /*0bf4*/ 	.word	0x00023580


	//   ....[66]....
        /*0bf8*/ 	.word	0x000242b0


	//   ....[67]....
        /*0bfc*/ 	.word	0x000242d0


	//   ....[68]....
        /*0c00*/ 	.word	0x000242f0


	//   ....[69]....
        /*0c04*/ 	.word	0x00024390


	//   ....[70]....
        /*0c08*/ 	.word	0x00024400


	//   ....[71]....
        /*0c0c*/ 	.word	0x00024450


	//   ....[72]....
        /*0c10*/ 	.word	0x000244c0


	//   ....[73]....
        /*0c14*/ 	.word	0x00024510


	//   ....[74]....
        /*0c18*/ 	.word	0x00024580


	//   ....[75]....
        /*0c1c*/ 	.word	0x000245d0


	//   ....[76]....
        /*0c20*/ 	.word	0x00024640


	//   ....[77]....
        /*0c24*/ 	.word	0x00024690


	//   ....[78]....
        /*0c28*/ 	.word	0x00024700


	//   ....[79]....
        /*0c2c*/ 	.word	0x00024750


	//   ....[80]....
        /*0c30*/ 	.word	0x000247c0


	//   ....[81]....
        /*0c34*/ 	.word	0x00024810


	//   ....[82]....
        /*0c38*/ 	.word	0x000280c0


	//   ....[83]....
        /*0c3c*/ 	.word	0x000280e0


	//   ....[84]....
        /*0c40*/ 	.word	0x00028120


	//   ....[85]....
        /*0c44*/ 	.word	0x00028150


	//   ....[86]....
        /*0c48*/ 	.word	0x00028180


	//   ....[87]....
        /*0c4c*/ 	.word	0x000281b0


	//   ....[88]....
        /*0c50*/ 	.word	0x000281e0


	//   ....[89]....
        /*0c54*/ 	.word	0x00028210


	//   ....[90]....
        /*0c58*/ 	.word	0x000283b0


	//   ....[91]....
        /*0c5c*/ 	.word	0x000283e0


	//   ....[92]....
        /*0c60*/ 	.word	0x00028410


	//   ....[93]....
        /*0c64*/ 	.word	0x00028440


	//   ....[94]....
        /*0c68*/ 	.word	0x00028470


	//   ....[95]....
        /*0c6c*/ 	.word	0x000284a0


	//   ....[96]....
        /*0c70*/ 	.word	0x00028560


	//   ....[97]....
        /*0c74*/ 	.word	0x00028580


	//   ....[98]....
        /*0c78*/ 	.word	0x000285f0


	//   ....[99]....
        /*0c7c*/ 	.word	0x00028a70


	//   ....[100]....
        /*0c80*/ 	.word	0x00028eb0


	//   ....[101]....
        /*0c84*/ 	.word	0x00028f40


	//   ....[102]....
        /*0c88*/ 	.word	0x00028f90


	//   ....[103]....
        /*0c8c*/ 	.word	0x00028fe0


	//   ....[104]....
        /*0c90*/ 	.word	0x000290c0


	//   ....[105]....
        /*0c94*/ 	.word	0x00029150


	//   ....[106]....
        /*0c98*/ 	.word	0x000291a0


	//   ....[107]....
        /*0c9c*/ 	.word	0x000291f0


	//   ....[108]....
        /*0ca0*/ 	.word	0x00029450


	//   ....[109]....
        /*0ca4*/ 	.word	0x00029750


	//   ....[110]....
        /*0ca8*/ 	.word	0x000298c0


	//   ....[111]....
        /*0cac*/ 	.word	0x00029910


	//   ....[112]....
        /*0cb0*/ 	.word	0x00029aa0


	//   ....[113]....
        /*0cb4*/ 	.word	0x00029af0


	//   ....[114]....
        /*0cb8*/ 	.word	0x00029c30


	//   ....[115]....
        /*0cbc*/ 	.word	0x00029c80


	//   ....[116]....
        /*0cc0*/ 	.word	0x00029dc0


	//   ....[117]....
        /*0cc4*/ 	.word	0x00029e10


	//   ....[118]....
        /*0cc8*/ 	.word	0x00029f50


	//   ....[119]....
        /*0ccc*/ 	.word	0x00029fa0


	//   ....[120]....
        /*0cd0*/ 	.word	0x0002a0e0


	//   ....[121]....
        /*0cd4*/ 	.word	0x0002a130


	//   ....[122]....
        /*0cd8*/ 	.word	0x0002a270


	//   ....[123]....
        /*0cdc*/ 	.word	0x0002a2c0


	//   ....[124]....
        /*0ce0*/ 	.word	0x0002a3e0


	//   ....[125]....
        /*0ce4*/ 	.word	0x0002a430


	//   ....[126]....
        /*0ce8*/ 	.word	0x0002a760


	//   ....[127]....
        /*0cec*/ 	.word	0x0002a810


	//   ....[128]....
        /*0cf0*/ 	.word	0x0002a920


	//   ....[129]....
        /*0cf4*/ 	.word	0x0002a9b0


	//   ....[130]....
        /*0cf8*/ 	.word	0x0002aa30


	//   ....[131]....
        /*0cfc*/ 	.word	0x0002aab0


	//   ....[132]....
        /*0d00*/ 	.word	0x0002ab30


	//   ....[133]....
        /*0d04*/ 	.word	0x0002abc0


	//   ....[134]....
        /*0d08*/ 	.word	0x0002ac60


	//   ....[135]....
        /*0d0c*/ 	.word	0x0002ad30


	//   ....[136]....
        /*0d10*/ 	.word	0x0002adb0


	//   ....[137]....
        /*0d14*/ 	.word	0x0002ae30


	//   ....[138]....
        /*0d18*/ 	.word	0x0002aeb0


	//   ....[139]....
        /*0d1c*/ 	.word	0x0002af40


	//   ....[140]....
        /*0d20*/ 	.word	0x0002afc0


	//   ....[141]....
        /*0d24*/ 	.word	0x0002b060


	//   ....[142]....
        /*0d28*/ 	.word	0x0002b0f0


	//   ....[143]....
        /*0d2c*/ 	.word	0x0002b220


	//----- nvinfo : EIATTR_REG_RECONFIG
	.align		4
.L_445:
        /*0d30*/ 	.byte	0x01, 0x54
	.zero		2


	//----- nvinfo : EIATTR_SYSCALL_OFFSETS
	.align		4
        /*0d34*/ 	.byte	0x04, 0x46
        /*0d36*/ 	.short	(.L_447 - .L_446)


	//   ....[0]....
.L_446:
        /*0d38*/ 	.word	0x00001b80


	//   ....[1]....
        /*0d3c*/ 	.word	0x00001cd0


	//   ....[2]....
        /*0d40*/ 	.word	0x0000b0e0


	//   ....[3]....
        /*0d44*/ 	.word	0x0000b460


	//   ....[4]....
        /*0d48*/ 	.word	0x00023160


	//   ....[5]....
        /*0d4c*/ 	.word	0x000232c0


	//   ....[6]....
        /*0d50*/ 	.word	0x000233c0


	//   ....[7]....
        /*0d54*/ 	.word	0x00023e20


	//----- nvinfo : EIATTR_MBARRIER_INSTR_OFFSETS
	.align		4
.L_447:
        /*0d58*/ 	.byte	0x04, 0x39
        /*0d5a*/ 	.short	(.L_449 - .L_448)


	//   ....[0]....
.L_448:
        /*0d5c*/ 	.word	0x000002d0
        /*0d60*/ 	.word	0x000000ff
        /*0d64*/ 	.word	0x00038800
        /*0d68*/ 	.short	0x0100
        /*0d6a*/ 	.byte	0x08
	.zero		1


	//   ....[1]....
        /*0d6c*/ 	.word	0x000002e0
        /*0d70*/ 	.word	0x000000ff
        /*0d74*/ 	.word	0x00038820
        /*0d78*/ 	.short	0x0100
        /*0d7a*/ 	.byte	0x08
	.zero		1


	//   ....[2]....
        /*0d7c*/ 	.word	0x000003d0
        /*0d80*/ 	.word	0x000000ff
        /*0d84*/ 	.word	0x00038830
        /*0d88*/ 	.short	0x0100
        /*0d8a*/ 	.byte	0x08
	.zero		1


	//   ....[3]....
        /*0d8c*/ 	.word	0x000003e0
        /*0d90*/ 	.word	0x000000ff
        /*0d94*/ 	.word	0x00038840
        /*0d98*/ 	.short	0x0100
        /*0d9a*/ 	.byte	0x08
	.zero		1


	//   ....[4]....
        /*0d9c*/ 	.word	0x000003f0
        /*0da0*/ 	.word	0x000000ff
        /*0da4*/ 	.word	0x00038838
        /*0da8*/ 	.short	0x0100
        /*0daa*/ 	.byte	0x08
	.zero		1


	//   ....[5]....
        /*0dac*/ 	.word	0x00000400
        /*0db0*/ 	.word	0x000000ff
        /*0db4*/ 	.word	0x00038848
        /*0db8*/ 	.short	0x0100
        /*0dba*/ 	.byte	0x08
	.zero		1


	//   ....[6]....
        /*0dbc*/ 	.word	0x00000530
        /*0dc0*/ 	.word	0x000000ff
        /*0dc4*/ 	.word	0x00038850
        /*0dc8*/ 	.short	0x0100
        /*0dca*/ 	.byte	0x08
	.zero		1


	//   ....[7]....
        /*0dcc*/ 	.word	0x00000540
        /*0dd0*/ 	.word	0x000000ff
        /*0dd4*/ 	.word	0x00038860
        /*0dd8*/ 	.short	0x0100
        /*0dda*/ 	.byte	0x08
	.zero		1


	//   ....[8]....
        /*0ddc*/ 	.word	0x00000550
        /*0de0*/ 	.word	0x000000ff
        /*0de4*/ 	.word	0x00038858
        /*0de8*/ 	.short	0x0100
        /*0dea*/ 	.byte	0x08
	.zero		1


	//   ....[9]....
        /*0dec*/ 	.word	0x00000560
        /*0df0*/ 	.word	0x000000ff
        /*0df4*/ 	.word	0x00038868
        /*0df8*/ 	.short	0x0100
        /*0dfa*/ 	.byte	0x08
	.zero		1


	//   ....[10]....
        /*0dfc*/ 	.word	0x00000650
        /*0e00*/ 	.word	0x000000ff
        /*0e04*/ 	.word	0x00038870
        /*0e08*/ 	.short	0x0100
        /*0e0a*/ 	.byte	0x06
	.zero		1


	//   ....[11]....
        /*0e0c*/ 	.word	0x00000660
        /*0e10*/ 	.word	0x000000ff
        /*0e14*/ 	.word	0x00038880
        /*0e18*/ 	.short	0x0100
        /*0e1a*/ 	.byte	0x06
	.zero		1


	//   ....[12]....
        /*0e1c*/ 	.word	0x00000670
        /*0e20*/ 	.word	0x000000ff
        /*0e24*/ 	.word	0x00038878
        /*0e28*/ 	.short	0x0100
        /*0e2a*/ 	.byte	0x06
	.zero		1


	//   ....[13]....
        /*0e2c*/ 	.word	0x00000680
        /*0e30*/ 	.word	0x000000ff
        /*0e34*/ 	.word	0x00038888
        /*0e38*/ 	.short	0x0100
        /*0e3a*/ 	.byte	0x06
	.zero		1


	//   ....[14]....
        /*0e3c*/ 	.word	0x000007b0
        /*0e40*/ 	.word	0x000000ff
        /*0e44*/ 	.word	0x00038890
        /*0e48*/ 	.short	0x0100
        /*0e4a*/ 	.byte	0x08
	.zero		1


	//   ....[15]....
        /*0e4c*/ 	.word	0x000007c0
        /*0e50*/ 	.word	0x000000ff
        /*0e54*/ 	.word	0x000388a0
        /*0e58*/ 	.short	0x0100
        /*0e5a*/ 	.byte	0x08
	.zero		1


	//   ....[16]....
        /*0e5c*/ 	.word	0x000007d0
        /*0e60*/ 	.word	0x000000ff
        /*0e64*/ 	.word	0x00038898
        /*0e68*/ 	.short	0x0100
        /*0e6a*/ 	.byte	0x08
	.zero		1


	//   ....[17]....
        /*0e6c*/ 	.word	0x000007e0
        /*0e70*/ 	.word	0x000000ff
        /*0e74*/ 	.word	0x000388a8
        /*0e78*/ 	.short	0x0100
        /*0e7a*/ 	.byte	0x08
	.zero		1


	//   ....[18]....
        /*0e7c*/ 	.word	0x00000910
        /*0e80*/ 	.word	0x000000ff
        /*0e84*/ 	.word	0x000388b0
        /*0e88*/ 	.short	0x0100
        /*0e8a*/ 	.byte	0x08
	.zero		1


	//   ....[19]....
        /*0e8c*/ 	.word	0x00000920
        /*0e90*/ 	.word	0x000000ff
        /*0e94*/ 	.word	0x000388c0
        /*0e98*/ 	.short	0x0100
        /*0e9a*/ 	.byte	0x08
	.zero		1


	//   ....[20]....
        /*0e9c*/ 	.word	0x00000930
        /*0ea0*/ 	.word	0x000000ff
        /*0ea4*/ 	.word	0x000388b8
        /*0ea8*/ 	.short	0x0100
        /*0eaa*/ 	.byte	0x08
	.zero		1


	//   ....[21]....
        /*0eac*/ 	.word	0x00000940
        /*0eb0*/ 	.word	0x000000ff
        /*0eb4*/ 	.word	0x000388c8
        /*0eb8*/ 	.short	0x0100
        /*0eba*/ 	.byte	0x08
	.zero		1


	//   ....[22]....
        /*0ebc*/ 	.word	0x00003880
        /*0ec0*/ 	.word	0x00000000
        /*0ec4*/ 	.word	0x00038890
        /*0ec8*/ 	.short	0x010a
        /*0eca*/ 	.byte	0x3f
	.zero		1


	//   ....[23]....
        /*0ecc*/ 	.word	0x00006ce0
        /*0ed0*/ 	.word	0x00000000
        /*0ed4*/ 	.word	0x00038890
        /*0ed8*/ 	.short	0x010a
        /*0eda*/ 	.byte	0x3f
	.zero		1


	//   ....[24]....
        /*0edc*/ 	.word	0x00009ec0
        /*0ee0*/ 	.word	0x00000000
        /*0ee4*/ 	.word	0x00038890
        /*0ee8*/ 	.short	0x010a
        /*0eea*/ 	.byte	0x3f
	.zero		1


	//   ....[25]....
        /*0eec*/ 	.word	0x0000a320
        /*0ef0*/ 	.word	0x00000024
        /*0ef4*/ 	.word	0x00000000
        /*0ef8*/ 	.short	0x0101
        /*0efa*/ 	.byte	0x3f
	.zero		1


	//   ....[26]....
        /*0efc*/ 	.word	0x0000a360
        /*0f00*/ 	.word	0x00000000
        /*0f04*/ 	.word	0x000388b0
        /*0f08*/ 	.short	0x010a
        /*0f0a*/ 	.byte	0x3f
	.zero		1


	//   ....[27]....
        /*0f0c*/ 	.word	0x0000a9b0
        /*0f10*/ 	.word	0x00000000
        /*0f14*/ 	.word	0x00000000
        /*0f18*/ 	.short	0x0101
        /*0f1a*/ 	.byte	0x3f
	.zero		1


	//   ....[28]....
        /*0f1c*/ 	.word	0x0000b160
        /*0f20*/ 	.word	0x00000012
        /*0f24*/ 	.word	0x00038800
        /*0f28*/ 	.short	0x010a
        /*0f2a*/ 	.byte	0x3f
	.zero		1


	//   ....[29]....
        /*0f2c*/ 	.word	0x0000b1b0
        /*0f30*/ 	.word	0x00000012
        /*0f34*/ 	.word	0x00038800
        /*0f38*/ 	.short	0x010a
        /*0f3a*/ 	.byte	0x3f
	.zero		1


	//   ....[30]....
        /*0f3c*/ 	.word	0x0000ba50
        /*0f40*/ 	.word	0x00000012
        /*0f44*/ 	.word	0x00038800
        /*0f48*/ 	.short	0x010a
        /*0f4a*/ 	.byte	0x3f
	.zero		1


	//   ....[31]....
        /*0f4c*/ 	.word	0x0000ebb0
        /*0f50*/ 	.word	0x00000012
        /*0f54*/ 	.word	0x00038800
        /*0f58*/ 	.short	0x010a
        /*0f5a*/ 	.byte	0x3f
	.zero		1


	//   ....[32]....
        /*0f5c*/ 	.word	0x00011e50
        /*0f60*/ 	.word	0x00000000
        /*0f64*/ 	.word	0x00038830
        /*0f68*/ 	.short	0x010a
        /*0f6a*/ 	.byte	0x3f
	.zero		1


	//   ....[33]....
        /*0f6c*/ 	.word	0x00011ed0
        /*0f70*/ 	.word	0x00000000
        /*0f74*/ 	.word	0x00038830
        /*0f78*/ 	.short	0x010a
        /*0f7a*/ 	.byte	0x3f
	.zero		1


	//   ....[34]....
        /*0f7c*/ 	.word	0x000161a0
        /*0f80*/ 	.word	0x00000000
        /*0f84*/ 	.word	0x00000000
        /*0f88*/ 	.short	0x0101
        /*0f8a*/ 	.byte	0x3f
	.zero		1


	//   ....[35]....
        /*0f8c*/ 	.word	0x000171c0
        /*0f90*/ 	.word	0x0000000b
        /*0f94*/ 	.word	0x00038830
        /*0f98*/ 	.short	0x010a
        /*0f9a*/ 	.byte	0x3f
	.zero		1


	//   ....[36]....
        /*0f9c*/ 	.word	0x00017240
        /*0fa0*/ 	.word	0x0000000b
        /*0fa4*/ 	.word	0x00038830
        /*0fa8*/ 	.short	0x010a
        /*0faa*/ 	.byte	0x3f
	.zero		1


	//   ....[37]....
        /*0fac*/ 	.word	0x0001a960
        /*0fb0*/ 	.word	0x00000009
        /*0fb4*/ 	.word	0x00038850
        /*0fb8*/ 	.short	0x010a
        /*0fba*/ 	.byte	0x3f
	.zero		1


	//   ....[38]....
        /*0fbc*/ 	.word	0x0001a9b0
        /*0fc0*/ 	.word	0x00000009
        /*0fc4*/ 	.word	0x00038850
        /*0fc8*/ 	.short	0x010a
        /*0fca*/ 	.byte	0x3f
	.zero		1


	//   ....[39]....
        /*0fcc*/ 	.word	0x0001b930
        /*0fd0*/ 	.word	0x000000a4
        /*0fd4*/ 	.word	0x00000000
        /*0fd8*/ 	.short	0x0101
        /*0fda*/ 	.byte	0x3f
	.zero		1


	//   ....[40]....
        /*0fdc*/ 	.word	0x0001ba50
        /*0fe0*/ 	.word	0x00000009
        /*0fe4*/ 	.word	0x00000000
        /*0fe8*/ 	.short	0x0101
        /*0fea*/ 	.byte	0x3f
	.zero		1


	//   ....[41]....
        /*0fec*/ 	.word	0x0001c6e0
        /*0ff0*/ 	.word	0x00000000
        /*0ff4*/ 	.word	0x00038850
        /*0ff8*/ 	.short	0x010a
        /*0ffa*/ 	.byte	0x3f
	.zero		1


	//   ....[42]....
        /*0ffc*/ 	.word	0x0001c780
        /*1000*/ 	.word	0x00000000
        /*1004*/ 	.word	0x00038850
        /*1008*/ 	.short	0x010a
        /*100a*/ 	.byte	0x3f
	.zero		1


	//   ....[43]....
        /*100c*/ 	.word	0x0001cc20
        /*1010*/ 	.word	0x0000000c
        /*1014*/ 	.word	0x00000000
        /*1018*/ 	.short	0x0101
        /*101a*/ 	.byte	0x3f
	.zero		1


	//   ....[44]....
        /*101c*/ 	.word	0x0001eeb0
        /*1020*/ 	.word	0x00000000
        /*1024*/ 	.word	0x00000000
        /*1028*/ 	.short	0x0101
        /*102a*/ 	.byte	0x3f
	.zero		1


	//   ....[45]....
        /*102c*/ 	.word	0x00021710
        /*1030*/ 	.word	0x00000004
        /*1034*/ 	.word	0x00038820
        /*1038*/ 	.short	0x010a
        /*103a*/ 	.byte	0x3f
	.zero		1


	//   ....[46]....
        /*103c*/ 	.word	0x000217f0
        /*1040*/ 	.word	0x00000006
        /*1044*/ 	.word	0x000388a0
        /*1048*/ 	.short	0x010a
        /*104a*/ 	.byte	0x3f
	.zero		1


	//   ....[47]....
        /*104c*/ 	.word	0x00021d30
        /*1050*/ 	.word	0x00000006
        /*1054*/ 	.word	0x000388c0
        /*1058*/ 	.short	0x010a
        /*105a*/ 	.byte	0x3f
	.zero		1


	//   ....[48]....
        /*105c*/ 	.word	0x000223b0
        /*1060*/ 	.word	0x00000006
        /*1064*/ 	.word	0x000388a0
        /*1068*/ 	.short	0x010a
        /*106a*/ 	.byte	0x3f
	.zero		1


	//   ....[49]....
        /*106c*/ 	.word	0x000228e0
        /*1070*/ 	.word	0x00000006
        /*1074*/ 	.word	0x000388c0
        /*1078*/ 	.short	0x010a
        /*107a*/ 	.byte	0x3f
	.zero		1


	//   ....[50]....
        /*107c*/ 	.word	0x00023830
        /*1080*/ 	.word	0x00000000
        /*1084*/ 	.word	0x00038840
        /*1088*/ 	.short	0x010a
        /*108a*/ 	.byte	0x3f
	.zero		1


	//   ....[51]....
        /*108c*/ 	.word	0x00024940
        /*1090*/ 	.word	0x00000008
        /*1094*/ 	.word	0x00038800
        /*1098*/ 	.short	0x0107
        /*109a*/ 	.byte	0x3f
	.zero		1


	//   ....[52]....
        /*109c*/ 	.word	0x00024a40
        /*10a0*/ 	.word	0x00000002
        /*10a4*/ 	.word	0x00038800
        /*10a8*/ 	.short	0x0101
        /*10aa*/ 	.byte	0x3f
	.zero		1


	//   ....[53]....
        /*10ac*/ 	.word	0x00024a60
        /*10b0*/ 	.word	0x00000002
        /*10b4*/ 	.word	0x00038820
        /*10b8*/ 	.short	0x010a
        /*10ba*/ 	.byte	0x3f
	.zero		1


	//   ....[54]....
        /*10bc*/ 	.word	0x00024df0
        /*10c0*/ 	.word	0x00000003
        /*10c4*/ 	.word	0x00038840
        /*10c8*/ 	.short	0x010a
        /*10ca*/ 	.byte	0x3f
	.zero		1


	//   ....[55]....
        /*10cc*/ 	.word	0x000253b0
        /*10d0*/ 	.word	0x00000002
        /*10d4*/ 	.word	0x00038860
        /*10d8*/ 	.short	0x010a
        /*10da*/ 	.byte	0x3f
	.zero		1


	//   ....[56]....
        /*10dc*/ 	.word	0x00025cd0
        /*10e0*/ 	.word	0x00000003
        /*10e4*/ 	.word	0x00038840
        /*10e8*/ 	.short	0x010a
        /*10ea*/ 	.byte	0x3f
	.zero		1


	//   ....[57]....
        /*10ec*/ 	.word	0x00026290
        /*10f0*/ 	.word	0x00000002
        /*10f4*/ 	.word	0x00038860
        /*10f8*/ 	.short	0x010a
        /*10fa*/ 	.byte	0x3f
	.zero		1


	//   ....[58]....
        /*10fc*/ 	.word	0x00026b00
        /*1100*/ 	.word	0x00000003
        /*1104*/ 	.word	0x00038840
        /*1108*/ 	.short	0x010a
        /*110a*/ 	.byte	0x3f
	.zero		1


	//   ....[59]....
        /*110c*/ 	.word	0x000270b0
        /*1110*/ 	.word	0x00000002
        /*1114*/ 	.word	0x00038860
        /*1118*/ 	.short	0x010a
        /*111a*/ 	.byte	0x3f
	.zero		1


	//   ....[60]....
        /*111c*/ 	.word	0x000278a0
        /*1120*/ 	.word	0x00000002
        /*1124*/ 	.word	0x00038860
        /*1128*/ 	.short	0x010a
        /*112a*/ 	.byte	0x3f
	.zero		1


	//   ....[61]....
        /*112c*/ 	.word	0x000289f0
        /*1130*/ 	.word	0x00000000
        /*1134*/ 	.word	0x00038820
        /*1138*/ 	.short	0x010a
        /*113a*/ 	.byte	0x3f
	.zero		1


	//   ....[62]....
        /*113c*/ 	.word	0x00028ba0
        /*1140*/ 	.word	0x00000006
        /*1144*/ 	.word	0x00000000
        /*1148*/ 	.short	0x010a
        /*114a*/ 	.byte	0x3f
	.zero		1


	//   ....[63]....
        /*114c*/ 	.word	0x00028c10
        /*1150*/ 	.word	0x00000007
        /*1154*/ 	.word	0x00000000
        /*1158*/ 	.short	0x010a
        /*115a*/ 	.byte	0x3f
	.zero		1


	//   ....[64]....
        /*115c*/ 	.word	0x00028c80
        /*1160*/ 	.word	0x00000004
        /*1164*/ 	.word	0x00000000
        /*1168*/ 	.short	0x010a
        /*116a*/ 	.byte	0x3f
	.zero		1


	//   ....[65]....
        /*116c*/ 	.word	0x00028cb0
        /*1170*/ 	.word	0x00000003
        /*1174*/ 	.word	0x00000000
        /*1178*/ 	.short	0x010a
        /*117a*/ 	.byte	0x3f
	.zero		1


	//   ....[66]....
        /*117c*/ 	.word	0x00028d10
        /*1180*/ 	.word	0x00000000
        /*1184*/ 	.word	0x00038890
        /*1188*/ 	.short	0x010a
        /*118a*/ 	.byte	0x3f
	.zero		1


	//   ....[67]....
        /*118c*/ 	.word	0x00028d60
        /*1190*/ 	.word	0x00000000
        /*1194*/ 	.word	0x00038890
        /*1198*/ 	.short	0x010a
        /*119a*/ 	.byte	0x3f
	.zero		1


	//   ....[68]....
        /*119c*/ 	.word	0x00028db0
        /*11a0*/ 	.word	0x00000000
        /*11a4*/ 	.word	0x00038890
        /*11a8*/ 	.short	0x010a
        /*11aa*/ 	.byte	0x3f
	.zero		1


	//   ....[69]....
        /*11ac*/ 	.word	0x00028e00
        /*11b0*/ 	.word	0x00000000
        /*11b4*/ 	.word	0x000388b0
        /*11b8*/ 	.short	0x010a
        /*11ba*/ 	.byte	0x3f
	.zero		1


	//   ....[70]....
        /*11bc*/ 	.word	0x00029010
        /*11c0*/ 	.word	0x00000012
        /*11c4*/ 	.word	0x00038800
        /*11c8*/ 	.short	0x010a
        /*11ca*/ 	.byte	0x3f
	.zero		1


	//   ....[71]....
        /*11cc*/ 	.word	0x00029230
        /*11d0*/ 	.word	0x00000012
        /*11d4*/ 	.word	0x00038800
        /*11d8*/ 	.short	0x010a
        /*11da*/ 	.byte	0x3f
	.zero		1


	//   ....[72]....
        /*11dc*/ 	.word	0x00029280
        /*11e0*/ 	.word	0x00000000
        /*11e4*/ 	.word	0x00038830
        /*11e8*/ 	.short	0x010a
        /*11ea*/ 	.byte	0x3f
	.zero		1


	//   ....[73]....
        /*11ec*/ 	.word	0x000292d0
        /*11f0*/ 	.word	0x0000000b
        /*11f4*/ 	.word	0x00038830
        /*11f8*/ 	.short	0x010a
        /*11fa*/ 	.byte	0x3f
	.zero		1


	//   ....[74]....
        /*11fc*/ 	.word	0x00029320
        /*1200*/ 	.word	0x00000009
        /*1204*/ 	.word	0x00038850
        /*1208*/ 	.short	0x010a
        /*120a*/ 	.byte	0x3f
	.zero		1


	//   ....[75]....
        /*120c*/ 	.word	0x00029370
        /*1210*/ 	.word	0x00000000
        /*1214*/ 	.word	0x00038850
        /*1218*/ 	.short	0x010a
        /*121a*/ 	.byte	0x3f
	.zero		1


	//   ....[76]....
        /*121c*/ 	.word	0x00029530
        /*1220*/ 	.word	0x00000003
        /*1224*/ 	.word	0x00038820
        /*1228*/ 	.short	0x010a
        /*122a*/ 	.byte	0x3f
	.zero		1


	//   ....[77]....
        /*122c*/ 	.word	0x00029580
        /*1230*/ 	.word	0x00000006
        /*1234*/ 	.word	0x000388a0
        /*1238*/ 	.short	0x010a
        /*123a*/ 	.byte	0x3f
	.zero		1


	//   ....[78]....
        /*123c*/ 	.word	0x000295d0
        /*1240*/ 	.word	0x00000006
        /*1244*/ 	.word	0x000388c0
        /*1248*/ 	.short	0x010a
        /*124a*/ 	.byte	0x3f
	.zero		1


	//   ....[79]....
        /*124c*/ 	.word	0x00029620
        /*1250*/ 	.word	0x00000006
        /*1254*/ 	.word	0x000388a0
        /*1258*/ 	.short	0x010a
        /*125a*/ 	.byte	0x3f
	.zero		1


	//   ....[80]....
        /*125c*/ 	.word	0x00029670
        /*1260*/ 	.word	0x00000006
        /*1264*/ 	.word	0x000388c0
        /*1268*/ 	.short	0x010a
        /*126a*/ 	.byte	0x3f
	.zero		1


	//   ....[81]....
        /*126c*/ 	.word	0x00029810
        /*1270*/ 	.word	0x00000000
        /*1274*/ 	.word	0x00038840
        /*1278*/ 	.short	0x010a
        /*127a*/ 	.byte	0x3f
	.zero		1


	//   ....[82]....
        /*127c*/ 	.word	0x0002a480
        /*1280*/ 	.word	0x00000002
        /*1284*/ 	.word	0x00038820
        /*1288*/ 	.short	0x010a
        /*128a*/ 	.byte	0x3f
	.zero		1


	//   ....[83]....
        /*128c*/ 	.word	0x0002a4d0
        /*1290*/ 	.word	0x00000003
        /*1294*/ 	.word	0x00038840
        /*1298*/ 	.short	0x010a
        /*129a*/ 	.byte	0x3f
	.zero		1


	//   ....[84]....
        /*129c*/ 	.word	0x0002a520
        /*12a0*/ 	.word	0x00000002
        /*12a4*/ 	.word	0x00038860
        /*12a8*/ 	.short	0x010a
        /*12aa*/ 	.byte	0x3f
	.zero		1


	//   ....[85]....
        /*12ac*/ 	.word	0x0002a570
        /*12b0*/ 	.word	0x00000003
        /*12b4*/ 	.word	0x00038840
        /*12b8*/ 	.short	0x010a
        /*12ba*/ 	.byte	0x3f
	.zero		1


	//   ....[86]....
        /*12bc*/ 	.word	0x0002a5c0
        /*12c0*/ 	.word	0x00000002
        /*12c4*/ 	.word	0x00038860
        /*12c8*/ 	.short	0x010a
        /*12ca*/ 	.byte	0x3f
	.zero		1


	//   ....[87]....
        /*12cc*/ 	.word	0x0002a610
        /*12d0*/ 	.word	0x00000003
        /*12d4*/ 	.word	0x00038840
        /*12d8*/ 	.short	0x010a
        /*12da*/ 	.byte	0x3f
	.zero		1


	//   ....[88]....
        /*12dc*/ 	.word	0x0002a660
        /*12e0*/ 	.word	0x00000002
        /*12e4*/ 	.word	0x00038860
        /*12e8*/ 	.short	0x010a
        /*12ea*/ 	.byte	0x3f
	.zero		1


	//   ....[89]....
        /*12ec*/ 	.word	0x0002a6b0
        /*12f0*/ 	.word	0x00000002
        /*12f4*/ 	.word	0x00038860
        /*12f8*/ 	.short	0x010a
        /*12fa*/ 	.byte	0x3f
	.zero		1


	//   ....[90]....
        /*12fc*/ 	.word	0x0002b140
        /*1300*/ 	.word	0x00000000
        /*1304*/ 	.word	0x00038820
        /*1308*/ 	.short	0x010a
        /*130a*/ 	.byte	0x3f
	.zero		1


	//   ....[91]....
        /*130c*/ 	.word	0x0002b2e0
        /*1310*/ 	.word	0x00000006
        /*1314*/ 	.word	0x00000000
        /*1318*/ 	.short	0x010a
        /*131a*/ 	.byte	0x3f
	.zero		1


	//   ....[92]....
        /*131c*/ 	.word	0x0002b330
        /*1320*/ 	.word	0x00000007
        /*1324*/ 	.word	0x00000000
        /*1328*/ 	.short	0x010a
        /*132a*/ 	.byte	0x3f
	.zero		1


	//   ....[93]....
        /*132c*/ 	.word	0x0002b380
        /*1330*/ 	.word	0x00000004
        /*1334*/ 	.word	0x00000000
        /*1338*/ 	.short	0x010a
        /*133a*/ 	.byte	0x3f
	.zero		1


	//----- nvinfo : EIATTR_NUM_MBARRIERS
	.align		4
.L_449:
        /*133c*/ 	.byte	0x03, 0x38
        /*133e*/ 	.short	0x0016


	//----- nvinfo : EIATTR_EXIT_INSTR_OFFSETS
	.align		4
        /*1340*/ 	.byte	0x04, 0x1c
        /*1342*/ 	.short	(.L_451 - .L_450)


	//   ....[0]....
.L_450:
        /*1344*/ 	.word	0x00028d00


	//----- nvinfo : EIATTR_MAX_THREADS
	.align		4
.L_451:
        /*1348*/ 	.byte	0x04, 0x05
        /*134a*/ 	.short	(.L_453 - .L_452)
.L_452:
        /*134c*/ 	.word	0x00000180
        /*1350*/ 	.word	0x00000001
        /*1354*/ 	.word	0x00000001


	//----- nvinfo : EIATTR_CRS_STACK_SIZE
	.align		4
.L_453:
        /*1358*/ 	.byte	0x04, 0x1e
        /*135a*/ 	.short	(.L_455 - .L_454)
.L_454:
        /*135c*/ 	.word	0x00000000


	//----- nvinfo : EIATTR_CBANK_PARAM_SIZE
	.align		4
.L_455:
        /*1360*/ 	.byte	0x03, 0x19
        /*1362*/ 	.short	0x0af0


	//----- nvinfo : EIATTR_PARAM_CBANK
	.align		4
        /*1364*/ 	.byte	0x04, 0x0a
        /*1366*/ 	.short	(.L_457 - .L_456)
	.align		4
.L_456:
        /*1368*/ 	.word	index@(.nv.constant0._ZN7cutlass13device_kernelIN5flash11enable_sm90INS1_16FlashAttnFwdSm90INS1_25CollectiveMainloopFwdSm90ILi2EN4cute5tupleIJNS5_1CILi1EEES8_S8_EEENS6_IJNS7_ILi128EEENS7_ILi80EEENS7_ILi256EEEEEELi256ENS_6half_tEfNS_4arch4Sm90ELb0ELb0ELb1ELb1ELb0ELb1ELb0ELb1ELb1ELb1ELb0ELb0EEENS1_21CollectiveEpilogueFwdINS6_IJSA_SC_SB_EEES9_SE_SG_Li256ELb1ELb1ELb0ELb0EEENS1_36VarlenDynamicPersistentTileSchedulerILi128ELi80ELi256ELi128ELb0ELb1ELb1ELb0ELb1ELb1EEEEEEEEEvNT_6ParamsE)
        /*136c*/ 	.short	0x0210
        /*136e*/ 	.short	0x0af0


	//----- nvinfo : EIATTR_SW_WAR
	.align		4
.L_457:
        /*1370*/ 	.byte	0x04, 0x36
        /*1372*/ 	.short	(.L_459 - .L_458)
.L_458:
        /*1374*/ 	.word	0x00000008
.L_459:


//--------------------- .nv.info._ZN7cutlass13device_kernelIN5flash11enable_sm90INS1_16FlashAttnFwdSm90INS1_25CollectiveMainloopFwdSm90ILi2EN4cute5tupleIJNS5_1CILi1EEES8_S8_EEENS6_IJNS7_ILi128EEENS7_ILi64EEENS7_ILi256EEEEEELi256ENS_6half_tEfNS_4arch4Sm90ELb0ELb1ELb1ELb0ELb0ELb0ELb0ELb1ELb1ELb1ELb0ELb0EEENS1_21CollectiveEpilogueFwdINS6_IJSA_SC_SB_EEES9_SE_SG_Li256ELb0ELb1ELb0ELb0EEENS1_30DynamicPersistentTileSchedulerILi256ELi128ELb0ELb1ELb1EEEEEEEEEvNT_6ParamsE --------------------------
	.section	.nv.info._ZN7cutlass13device_kernelIN5flash11enable_sm90INS1_16FlashAttnFwdSm90INS1_25CollectiveMainloopFwdSm90ILi2EN4cute5tupleIJNS5_1CILi1EEES8_S8_EEENS6_IJNS7_ILi128EEENS7_ILi64EEENS7_ILi256EEEEEELi256ENS_6half_tEfNS_4arch4Sm90ELb0ELb1ELb1ELb0ELb0ELb0ELb0ELb1ELb1ELb1ELb0ELb0EEENS1_21CollectiveEpilogueFwdINS6_IJSA_SC_SB_EEES9_SE_SG_Li256ELb0ELb1ELb0ELb0EEENS1_30DynamicPersistentTileSchedulerILi256ELi128ELb0ELb1ELb1EEEEEEEEEvNT_6ParamsE,"",@"SHT_CUDA_INFO"
	.sectionflags	@""
	.align	4


	//----- nvinfo : EIATTR_CUDA_API_VERSION
	.align		4
        /*0000*/ 	.byte	0x04, 0x37
        /*0002*/ 	.short	(.L_461 - .L_460)
.L_460:
        /*0004*/ 	.word	0x00000082


	//----- nvinfo : EIATTR_KPARAM_INFO
	.align		4
.L_461:
        /*0008*/ 	.byte	0x04, 0x17
        /*000a*/ 	.short	(.L_463 - .L_462)
.L_462:
        /*000c*/ 	.word	0x00000000
        /*0010*/ 	.short	0x0000
        /*0012*/ 	.short	0x0070
        /*0014*/ 	.byte	0x00, 0xf0, 0x01, 0x2a


	//----- nvinfo : EIATTR_SPARSE_MMA_MASK
	.align		4
.L_463:
        /*0018*/ 	.byte	0x03, 0x50
        /*001a*/ 	.short	0x0000


	//----- nvinfo : EIATTR_MAXREG_COUNT
	.align		4
        /*001c*/ 	.byte	0x03, 0x1b
        /*001e*/ 	.short	0x00a8


	//----- nvinfo : EIATTR_NUM_BARRIERS
	.align		4
        /*0020*/ 	.byte	0x02, 0x4c
        /*0022*/ 	.byte	0x09
	.zero		1


	//----- nvinfo : EIATTR_EXTERNS
	.align		4
        /*0024*/ 	.byte	0x04, 0x0f
        /*0026*/ 	.short	(.L_465 - .L_464)


	//   ....[0]....
	.align		4
.L_464:
        /*0028*/ 	.word	index@(__assertfail)


	//----- nvinfo : EIATTR_ANNOTATIONS
	.align		4
.L_465:
        /*002c*/ 	.byte	0x04, 0x55
        /*002e*/ 	.short	(.L_467 - .L_466)


	//   ....[0]....
.L_466:
        /* <DEDUP_REMOVED lines=26> */


	//----- nvinfo : EIATTR_MERCURY_ISA_VERSION
	.align		4
.L_467:
        /*01b8*/ 	.byte	0x03, 0x5f
        /*01ba*/ 	.short	0x0101


	//----- nvinfo : EIATTR_INT_WARP_WIDE_INSTR_OFFSETS
	.align		4
        /*01bc*/ 	.byte	0x04, 0x31
        /*01be*/ 	.short	(.L_469 - .L_468)


	//   ....[0]....
.L_468:
        /*01c0*/ 	.word	0x00000130


	//   ....[1]....
        /*01c4*/ 	.word	0x00000170


	//   ....[2]....
        /*01c8*/ 	.word	0x000001e0


	//   ....[3]....
        /*01cc*/ 	.word	0x00010ea0


	//   ....[4]....
        /*01d0*/ 	.word	0x00010f40


	//   ....[5]....
        /*01d4*/ 	.word	0x000151a0


	//   ....[6]....
        /*01d8*/ 	.word	0x00015240


	//----- nvinfo : EIATTR_COOP_GROUP_MASK_REGIDS
	.align		4
.L_469:
        /*01dc*/ 	.byte	0x04, 0x29
        /*01de*/ 	.short	(.L_471 - .L_470)


	//   ....[0]....
.L_470:
        /*01e0*/ 	.word	0xffffffff


	//   ....[1]....
        /*01e4*/ 	.word	0xffffffff


	//   ....[2]....
        /*01e8*/ 	.word	0xffffffff


	//   ....[3]....
        /*01ec*/ 	.word	0xffffffff


	//   ....[4]....
        /*01f0*/ 	.word	0xffffffff


	//   ....[5]....
        /*01f4*/ 	.word	0xffffffff


	//   ....[6]....
        /*01f8*/ 	.word	0xffffffff


	//   ....[7]....
        /*01fc*/ 	.word	0xffffffff


	//   ....[8]....
        /*0200*/ 	.word	0xffffffff


	//   ....[9]....
        /*0204*/ 	.word	0xffffffff


	//   ....[10]....
        /*0208*/ 	.word	0xffffffff


	//   ....[11]....
        /*020c*/ 	.word	0xffffffff


	//   ....[12]....
        /*0210*/ 	.word	0xffffffff


	//   ....[13]....
        /*0214*/ 	.word	0xffffffff


	//   ....[14]....
        /*0218*/ 	.word	0xffffffff


	//   ....[15]....
        /*021c*/ 	.word	0xffffffff


	//   ....[16]....
        /*0220*/ 	.word	0xffffffff


	//   ....[17]....
        /*0224*/ 	.word	0xffffffff


	//   ....[18]....
        /*0228*/ 	.word	0xffffffff


	//   ....[19]....
        /*022c*/ 	.word	0xffffffff


	//   ....[20]....
        /*0230*/ 	.word	0xffffffff


	//   ....[21]....
        /*0234*/ 	.word	0xffffffff


	//   ....[22]....
        /*0238*/ 	.word	0xffffffff


	//   ....[23]....
        /*023c*/ 	.word	0xffffffff


	//   ....[24]....
        /*0240*/ 	.word	0xffffffff


	//   ....[25]....
        /*0244*/ 	.word	0xffffffff


	//   ....[26]....
        /*0248*/ 	.word	0xffffffff


	//   ....[27]....
        /*024c*/ 	.word	0xffffffff


	//   ....[28]....
        /*0250*/ 	.word	0xffffffff


	//   ....[29]....
        /*0254*/ 	.word	0xffffffff


	//   ....[30]....
        /*0258*/ 	.word	0xffffffff


	//   ....[31]....
        /*025c*/ 	.word	0xffffffff


	//   ....[32]....
        /*0260*/ 	.word	0xffffffff


	//   ....[33]....
        /*0264*/ 	.word	0xffffffff


	//   ....[34]....
        /*0268*/ 	.word	0xffffffff


	//   ....[35]....
        /*026c*/ 	.word	0xffffffff


	//   ....[36]....
        /*0270*/ 	.word	0xffffffff


	//   ....[37]....
        /*0274*/ 	.word	0xffffffff


	//   ....[38]....
        /*0278*/ 	.word	0xffffffff


	//   ....[39]....
        /*027c*/ 	.word	0xffffffff


	//   ....[40]....
        /*0280*/ 	.word	0xffffffff


	//   ....[41]....
        /*0284*/ 	.word	0xffffffff


	//   ....[42]....
        /*0288*/ 	.word	0xffffffff


	//   ....[43]....
        /*028c*/ 	.word	0xffffffff


	//   ....[44]....
        /*0290*/ 	.word	0xffffffff


	//   ....[45]....
        /*0294*/ 	.word	0xffffffff


	//   ....[46]....
        /*0298*/ 	.word	0xffffffff


	//   ....[47]....
        /*029c*/ 	.word	0xffffffff


	//   ....[48]....
        /*02a0*/ 	.word	0xffffffff


	//   ....[49]....
        /*02a4*/ 	.word	0xffffffff


	//   ....[50]....
        /*02a8*/ 	.word	0xffffffff


	//   ....[51]....
        /*02ac*/ 	.word	0xffffffff


	//   ....[52]....
        /*02b0*/ 	.word	0xffffffff


	//   ....[53]....
        /*02b4*/ 	.word	0xffffffff


	//   ....[54]....
        /*02b8*/ 	.word	0xffffffff


	//   ....[55]....
        /*02bc*/ 	.word	0xffffffff


	//   ....[56]....
        /*02c0*/ 	.word	0xffffffff


	//   ....[57]....
        /*02c4*/ 	.word	0xffffffff


	//   ....[58]....
        /*02c8*/ 	.word	0xffffffff


	//   ....[59]....
        /*02cc*/ 	.word	0xffffffff


	//   ....[60]....
        /*02d0*/ 	.word	0xffffffff


	//   ....[61]....
        /*02d4*/ 	.word	0xffffffff


	//   ....[62]....
        /*02d8*/ 	.word	0xffffffff


	//   ....[63]....
        /*02dc*/ 	.word	0xffffffff


	//   ....[64]....
        /*02e0*/ 	.word	0xffffffff


	//   ....[65]....
        /*02e4*/ 	.word	0xffffffff


	//   ....[66]....
        /*02e8*/ 	.word	0xffffffff


	//   ....[67]....
        /*02ec*/ 	.word	0xffffffff


	//   ....[68]....
        /*02f0*/ 	.word	0xffffffff


	//   ....[69]....
        /*02f4*/ 	.word	0xffffffff


	//   ....[70]....
        /*02f8*/ 	.word	0xffffffff


	//   ....[71]....
        /*02fc*/ 	.word	0xffffffff


	//   ....[72]....
        /*0300*/ 	.word	0xffffffff


	//   ....[73]....
        /*0304*/ 	.word	0xffffffff


	//   ....[74]....
        /*0308*/ 	.word	0x0500000f


	//   ....[75]....
        /*030c*/ 	.word	0x0500000f


	//   ....[76]....
        /*0310*/ 	.word	0x0500000f


	//   ....[77]....
        /*0314*/ 	.word	0x0500000f


	//   ....[78]....
        /*0318*/ 	.word	0x0500000f


	//   ....[79]....
        /*031c*/ 	.word	0x0500000f


	//   ....[80]....
        /*0320*/ 	.word	0x0500000f


	//   ....[81]....
        /*0324*/ 	.word	0x0500000f


	//   ....[82]....
        /*0328*/ 	.word	0x0500000f


	//   ....[83]....
        /*032c*/ 	.word	0x0500000f


	//   ....[84]....
        /*0330*/ 	.word	0x0500000f


	//   ....[85]....
        /*0334*/ 	.word	0x0500000f


	//   ....[86]....
        /*0338*/ 	.word	0x0500000f


	//   ....[87]....
        /*033c*/ 	.word	0x0500000f


	//   ....[88]....
        /*0340*/ 	.word	0x0500000f


	//   ....[89]....
        /*0344*/ 	.word	0x0500000f


	//   ....[90]....
        /*0348*/ 	.word	0x0500000f


	//   ....[91]....
        /*034c*/ 	.word	0x0500000f


	//   ....[92]....
        /*0350*/ 	.word	0x0500000f


	//----- nvinfo : EIATTR_COOP_GROUP_INSTR_OFFSETS
	.align		4
.L_471:
        /*0354*/ 	.byte	0x04, 0x28
        /*0356*/ 	.short	(.L_473 - .L_472)


	//   ....[0]....
.L_472:
        /*0358*/ 	.word	0x00000060


	//   ....[1]....
        /*035c*/ 	.word	0x00000140


	//   ....[2]....
        /*0360*/ 	.word	0x00000190


	//   ....[3]....
        /*0364*/ 	.word	0x000003c0


	//   ....[4]....
        /*0368*/ 	.word	0x00000520


	//   ....[5]....
        /*036c*/ 	.word	0x00000640


	//   ....[6]....
        /*0370*/ 	.word	0x000007a0


	//   ....[7]....
        /*0374*/ 	.word	0x00001a50


	//   ....[8]....
        /*0378*/ 	.word	0x00002570


	//   ....[9]....
        /*037c*/ 	.word	0x00002e30


	//   ....[10]....
        /*0380*/ 	.word	0x000037b0


	//   ....[11]....
        /*0384*/ 	.word	0x000038c0


	//   ....[12]....
        /*0388*/ 	.word	0x00003c60


	//   ....[13]....
        /*038c*/ 	.word	0x00003cf0


	//   ....[14]....
        /*0390*/ 	.word	0x00005cd0


	//   ....[15]....
        /*0394*/ 	.word	0x00006150


	//   ....[16]....
        /*0398*/ 	.word	0x00006850


	//   ....[17]....
        /*039c*/ 	.word	0x00006950


	//   ....[18]....
        /*03a0*/ 	.word	0x00006c90


	//   ....[19]....
        /*03a4*/ 	.word	0x00006d50


	//   ....[20]....
        /*03a8*/ 	.word	0x00008d80


	//   ....[21]....
        /*03ac*/ 	.word	0x00008e40


	//   ....[22]....
        /*03b0*/ 	.word	0x00009090


	//   ....[23]....
        /*03b4*/ 	.word	0x000090e0


	//   ....[24]....
        /*03b8*/ 	.word	0x0000aad0


	//   ....[25]....
        /*03bc*/ 	.word	0x0000b0d0


	//   ....[26]....
        /*03c0*/ 	.word	0x0000b7b0


	//   ....[27]....
        /*03c4*/ 	.word	0x0000b8b0


	//   ....[28]....
        /*03c8*/ 	.word	0x0000bc40


	//   ....[29]....
        /*03cc*/ 	.word	0x0000bcc0


	//   ....[30]....
        /*03d0*/ 	.word	0x0000cca0


	//   ....[31]....
        /*03d4*/ 	.word	0x0000cce0


	//   ....[32]....
        /*03d8*/ 	.word	0x0000ce20


	//   ....[33]....
        /*03dc*/ 	.word	0x0000ce40


	//   ....[34]....
        /*03e0*/ 	.word	0x0000ea00


	//   ....[35]....
        /*03e4*/ 	.word	0x0000ea30


	//   ....[36]....
        /*03e8*/ 	.word	0x0000eb20


	//   ....[37]....
        /*03ec*/ 	.word	0x0000eb50


	//   ....[38]....
        /*03f0*/ 	.word	0x0000f0f0


	//   ....[39]....
        /*03f4*/ 	.word	0x0000f130


	//   ....[40]....
        /*03f8*/ 	.word	0x0000f280


	//   ....[41]....
        /*03fc*/ 	.word	0x0000f2a0


	//   ....[42]....
        /*0400*/ 	.word	0x0000f3f0


	//   ....[43]....
        /*0404*/ 	.word	0x0000f410


	//   ....[44]....
        /*0408*/ 	.word	0x0000f570


	//   ....[45]....
        /*040c*/ 	.word	0x0000f590


	//   ....[46]....
        /*0410*/ 	.word	0x0000fd40


	//   ....[47]....
        /*0414*/ 	.word	0x0000fd60


	//   ....[48]....
        /*0418*/ 	.word	0x0000feb0


	//   ....[49]....
        /*041c*/ 	.word	0x0000fed0


	//   ....[50]....
        /*0420*/ 	.word	0x00010020


	//   ....[51]....
        /*0424*/ 	.word	0x00010040


	//   ....[52]....
        /*0428*/ 	.word	0x000101a0


	//   ....[53]....
        /*042c*/ 	.word	0x000101c0


	//   ....[54]....
        /*0430*/ 	.word	0x000103d0


	//   ....[55]....
        /*0434*/ 	.word	0x000114c0


	//   ....[56]....
        /*0438*/ 	.word	0x00011fd0


	//   ....[57]....
        /*043c*/ 	.word	0x00012010


	//   ....[58]....
        /*0440*/ 	.word	0x00012030


	//   ....[59]....
        /*0444*/ 	.word	0x000120f0


	//   ....[60]....
        /*0448*/ 	.word	0x00012110


	//   ....[61]....
        /*044c*/ 	.word	0x000121c0


	//   ....[62]....
        /*0450*/ 	.word	0x000121e0


	//   ....[63]....
        /*0454*/ 	.word	0x00012290


	//   ....[64]....
        /*0458*/ 	.word	0x000122b0


	//   ....[65]....
        /*045c*/ 	.word	0x00012360


	//   ....[66]....
        /*0460*/ 	.word	0x00012380


	//   ....[67]....
        /*0464*/ 	.word	0x00012430


	//   ....[68]....
        /*0468*/ 	.word	0x00012450


	//   ....[69]....
        /*046c*/ 	.word	0x00012500


	//   ....[70]....
        /*0470*/ 	.word	0x00012520


	//   ....[71]....
        /*0474*/ 	.word	0x000125c0


	//   ....[72]....
        /*0478*/ 	.word	0x00015970


	//   ....[73]....
        /*047c*/ 	.word	0x00015b60


	//   ....[74]....
        /*0480*/ 	.word	0x000161b0


	//   ....[75]....
        /*0484*/ 	.word	0x00016310


	//   ....[76]....
        /*0488*/ 	.word	0x00016360


	//   ....[77]....
        /*048c*/ 	.word	0x000164e0


	//   ....[78]....
        /*0490*/ 	.word	0x00016530


	//   ....[79]....
        /*0494*/ 	.word	0x00016660


	//   ....[80]....
        /*0498*/ 	.word	0x000166d0


	//   ....[81]....
        /*049c*/ 	.word	0x00016800


	//   ....[82]....
        /*04a0*/ 	.word	0x00016870


	//   ....[83]....
        /*04a4*/ 	.word	0x000169a0


	//   ....[84]....
        /*04a8*/ 	.word	0x00016a10


	//   ....[85]....
        /*04ac*/ 	.word	0x00016b40


	//   ....[86]....
        /*04b0*/ 	.word	0x00016bb0


	//   ....[87]....
        /*04b4*/ 	.word	0x00016ce0


	//   ....[88]....
        /*04b8*/ 	.word	0x00016d50


	//   ....[89]....
        /*04bc*/ 	.word	0x00016e80


	//   ....[90]....
        /*04c0*/ 	.word	0x00016ed0


	//   ....[91]....
        /*04c4*/ 	.word	0x000171f0


	//   ....[92]....
        /*04c8*/ 	.word	0x00017310


	//----- nvinfo : EIATTR_REG_RECONFIG
	.align		4
.L_473:
        /*04cc*/ 	.byte	0x01, 0x54
	.zero		2


	//----- nvinfo : EIATTR_SYSCALL_OFFSETS
	.align		4
        /*04d0*/ 	.byte	0x04, 0x46
        /*04d2*/ 	.short	(.L_475 - .L_474)


	//   ....[0]....
.L_474:
        /*04d4*/ 	.word	0x00001c30


	//   ....[1]....
        /*04d8*/ 	.word	0x000110b0


	//   ....[2]....
        /*04dc*/ 	.word	0x00011200


	//   ....[3]....
        /*04e0*/ 	.word	0x000112f0


	//   ....[4]....
        /*04e4*/ 	.word	0x00011ba0


	//----- nvinfo : EIATTR_MBARRIER_INSTR_OFFSETS
	.align		4
.L_475:
        /*04e8*/ 	.byte	0x04, 0x39
        /*04ea*/ 	.short	(.L_477 - .L_476)


	//   ....[0]....
.L_476:
        /*04ec*/ 	.word	0x00000270
        /*04f0*/ 	.word	0x000000ff
        /*04f4*/ 	.word	0x00030800
        /*04f8*/ 	.short	0x0100
        /*04fa*/ 	.byte	0x08
	.zero		1


	//   ....[1]....
        /*04fc*/ 	.word	0x00000280
        /*0500*/ 	.word	0x000000ff
        /*0504*/ 	.word	0x00030820
        /*0508*/ 	.short	0x0100
        /*050a*/ 	.byte	0x08
	.zero		1


	//   ....[2]....
        /*050c*/ 	.word	0x00000370
        /*0510*/ 	.word	0x000000ff
        /*0514*/ 	.word	0x00030830
        /*0518*/ 	.short	0x0100
        /*051a*/ 	.byte	0x08
	.zero		1


	//   ....[3]....
        /*051c*/ 	.word	0x00000380
        /*0520*/ 	.word	0x000000ff
        /*0524*/ 	.word	0x00030840
        /*0528*/ 	.short	0x0100
        /*052a*/ 	.byte	0x08
	.zero		1


	//   ....[4]....
        /*052c*/ 	.word	0x00000390
        /*0530*/ 	.word	0x000000ff
        /*0534*/ 	.word	0x00030838
        /*0538*/ 	.short	0x0100
        /*053a*/ 	.byte	0x08
	.zero		1


	//   ....[5]....
        /*053c*/ 	.word	0x000003a0
        /*0540*/ 	.word	0x000000ff
        /*0544*/ 	.word	0x00030848
        /*0548*/ 	.short	0x0100
        /*054a*/ 	.byte	0x08
	.zero		1


	//   ....[6]....
        /*054c*/ 	.word	0x000004d0
        /*0550*/ 	.word	0x000000ff
        /*0554*/ 	.word	0x00030850
        /*0558*/ 	.short	0x0100
        /*055a*/ 	.byte	0x08
	.zero		1


	//   ....[7]....
        /*055c*/ 	.word	0x000004e0
        /*0560*/ 	.word	0x000000ff
        /*0564*/ 	.word	0x00030860
        /*0568*/ 	.short	0x0100
        /*056a*/ 	.byte	0x08
	.zero		1


	//   ....[8]....
        /*056c*/ 	.word	0x000004f0
        /*0570*/ 	.word	0x000000ff
        /*0574*/ 	.word	0x00030858
        /*0578*/ 	.short	0x0100
        /*057a*/ 	.byte	0x08
	.zero		1


	//   ....[9]....
        /*057c*/ 	.word	0x00000500
        /*0580*/ 	.word	0x000000ff
        /*0584*/ 	.word	0x00030868
        /*0588*/ 	.short	0x0100
        /*058a*/ 	.byte	0x08
	.zero		1


	//   ....[10]....
        /*058c*/ 	.word	0x000005f0
        /*0590*/ 	.word	0x000000ff
        /*0594*/ 	.word	0x00030870
        /*0598*/ 	.short	0x0100
        /*059a*/ 	.byte	0x06
	.zero		1


	//   ....[11]....
        /*059c*/ 	.word	0x00000600
        /*05a0*/ 	.word	0x000000ff
        /*05a4*/ 	.word	0x00030880
        /*05a8*/ 	.short	0x0100
        /*05aa*/ 	.byte	0x06
	.zero		1


	//   ....[12]....
        /*05ac*/ 	.word	0x00000610
        /*05b0*/ 	.word	0x000000ff
        /*05b4*/ 	.word	0x00030878
        /*05b8*/ 	.short	0x0100
        /*05ba*/ 	.byte	0x06
	.zero		1


	//   ....[13]....
        /*05bc*/ 	.word	0x00000620
        /*05c0*/ 	.word	0x000000ff
        /*05c4*/ 	.word	0x00030888
        /*05c8*/ 	.short	0x0100
        /*05ca*/ 	.byte	0x06
	.zero		1


	//   ....[14]....
        /*05cc*/ 	.word	0x00000750
        /*05d0*/ 	.word	0x000000ff
        /*05d4*/ 	.word	0x00030890
        /*05d8*/ 	.short	0x0100
        /*05da*/ 	.byte	0x08
	.zero		1


	//   ....[15]....
        /*05dc*/ 	.word	0x00000760
        /*05e0*/ 	.word	0x000000ff
        /*05e4*/ 	.word	0x000308a0
        /*05e8*/ 	.short	0x0100
        /*05ea*/ 	.byte	0x08
	.zero		1


	//   ....[16]....
        /*05ec*/ 	.word	0x00000770
        /*05f0*/ 	.word	0x000000ff
        /*05f4*/ 	.word	0x00030898
        /*05f8*/ 	.short	0x0100
        /*05fa*/ 	.byte	0x08
	.zero		1


	//   ....[17]....
        /*05fc*/ 	.word	0x00000780
        /*0600*/ 	.word	0x000000ff
        /*0604*/ 	.word	0x000308a8
        /*0608*/ 	.short	0x0100
        /*060a*/ 	.byte	0x08
	.zero		1


	//   ....[18]....
        /*060c*/ 	.word	0x000008b0
        /*0610*/ 	.word	0x000000ff
        /*0614*/ 	.word	0x000308b0
        /*0618*/ 	.short	0x0100
        /*061a*/ 	.byte	0x08
	.zero		1


	//   ....[19]....
        /*061c*/ 	.word	0x000008c0
        /*0620*/ 	.word	0x000000ff
        /*0624*/ 	.word	0x000308c0
        /*0628*/ 	.short	0x0100
        /*062a*/ 	.byte	0x08
	.zero		1


	//   ....[20]....
        /*062c*/ 	.word	0x000008d0
        /*0630*/ 	.word	0x000000ff
        /*0634*/ 	.word	0x000308b8
        /*0638*/ 	.short	0x0100
        /*063a*/ 	.byte	0x08
	.zero		1


	//   ....[21]....
        /*063c*/ 	.word	0x000008e0
        /*0640*/ 	.word	0x000000ff
        /*0644*/ 	.word	0x000308c8
        /*0648*/ 	.short	0x0100
        /*064a*/ 	.byte	0x08
	.zero		1


	//   ....[22]....
        /*064c*/ 	.word	0x00001cd0
        /*0650*/ 	.word	0x000000ff
        /*0654*/ 	.word	0x00030800
        /*0658*/ 	.short	0x010a
        /*065a*/ 	.byte	0x26
	.zero		1


	//   ....[23]....
        /*065c*/ 	.word	0x00001d50
        /*0660*/ 	.word	0x00000039
        /*0664*/ 	.word	0x00030830
        /*0668*/ 	.short	0x010a
        /*066a*/ 	.byte	0x3f
	.zero		1


	//   ....[24]....
        /*066c*/ 	.word	0x00001db0
        /*0670*/ 	.word	0x00000039
        /*0674*/ 	.word	0x00030830
        /*0678*/ 	.short	0x010a
        /*067a*/ 	.byte	0x3f
	.zero		1


	//   ....[25]....
        /*067c*/ 	.word	0x00002a40
        /*0680*/ 	.word	0x00000000
        /*0684*/ 	.word	0x00000000
        /*0688*/ 	.short	0x0101
        /*068a*/ 	.byte	0x3f
	.zero		1


	//   ....[26]....
        /*068c*/ 	.word	0x00004980
        /*0690*/ 	.word	0x000000ff
        /*0694*/ 	.word	0x00030830
        /*0698*/ 	.short	0x010a
        /*069a*/ 	.byte	0x07
	.zero		1


	//   ....[27]....
        /*069c*/ 	.word	0x000049c0
        /*06a0*/ 	.word	0x000000ff
        /*06a4*/ 	.word	0x00030830
        /*06a8*/ 	.short	0x010a
        /*06aa*/ 	.byte	0x07
	.zero		1


	//   ....[28]....
        /*06ac*/ 	.word	0x00005850
        /*06b0*/ 	.word	0x000000ff
        /*06b4*/ 	.word	0x00030850
        /*06b8*/ 	.short	0x010a
        /*06ba*/ 	.byte	0x0e
	.zero		1


	//   ....[29]....
        /*06bc*/ 	.word	0x00005890
        /*06c0*/ 	.word	0x000000ff
        /*06c4*/ 	.word	0x00030850
        /*06c8*/ 	.short	0x010a
        /*06ca*/ 	.byte	0x0e
	.zero		1


	//   ....[30]....
        /*06cc*/ 	.word	0x00005ed0
        /*06d0*/ 	.word	0x00000098
        /*06d4*/ 	.word	0x00000000
        /*06d8*/ 	.short	0x0101
        /*06da*/ 	.byte	0x3f
	.zero		1


	//   ....[31]....
        /*06dc*/ 	.word	0x00007040
        /*06e0*/ 	.word	0x0000009d
        /*06e4*/ 	.word	0x00000000
        /*06e8*/ 	.short	0x0101
        /*06ea*/ 	.byte	0x3f
	.zero		1


	//   ....[32]....
        /*06ec*/ 	.word	0x000077e0
        /*06f0*/ 	.word	0x000000ff
        /*06f4*/ 	.word	0x00030830
        /*06f8*/ 	.short	0x010a
        /*06fa*/ 	.byte	0x06
	.zero		1


	//   ....[33]....
        /*06fc*/ 	.word	0x00007820
        /*0700*/ 	.word	0x000000ff
        /*0704*/ 	.word	0x00030830
        /*0708*/ 	.short	0x010a
        /*070a*/ 	.byte	0x06
	.zero		1


	//   ....[34]....
        /*070c*/ 	.word	0x000086b0
        /*0710*/ 	.word	0x000000ff
        /*0714*/ 	.word	0x00030850
        /*0718*/ 	.short	0x010a
        /*071a*/ 	.byte	0x0e
	.zero		1


	//   ....[35]....
        /*071c*/ 	.word	0x000086f0
        /*0720*/ 	.word	0x000000ff
        /*0724*/ 	.word	0x00030850
        /*0728*/ 	.short	0x010a
        /*072a*/ 	.byte	0x0e
	.zero		1


	//   ....[36]....
        /*072c*/ 	.word	0x00009340
        /*0730*/ 	.word	0x00000099
        /*0734*/ 	.word	0x00000000
        /*0738*/ 	.short	0x0101
        /*073a*/ 	.byte	0x3f
	.zero		1


	//   ....[37]....
        /*073c*/ 	.word	0x000093e0
        /*0740*/ 	.word	0x00000010
        /*0744*/ 	.word	0x00000000
        /*0748*/ 	.short	0x0101
        /*074a*/ 	.byte	0x3f
	.zero		1


	//   ....[38]....
        /*074c*/ 	.word	0x00009920
        /*0750*/ 	.word	0x000000ff
        /*0754*/ 	.word	0x00030830
        /*0758*/ 	.short	0x010a
        /*075a*/ 	.byte	0x06
	.zero		1


	//   ....[39]....
        /*075c*/ 	.word	0x00009960
        /*0760*/ 	.word	0x000000ff
        /*0764*/ 	.word	0x00030830
        /*0768*/ 	.short	0x010a
        /*076a*/ 	.byte	0x06
	.zero		1


	//   ....[40]....
        /*076c*/ 	.word	0x0000a7f0
        /*0770*/ 	.word	0x000000ff
        /*0774*/ 	.word	0x00030850
        /*0778*/ 	.short	0x010a
        /*077a*/ 	.byte	0x0a
	.zero		1


	//   ....[41]....
        /*077c*/ 	.word	0x0000a830
        /*0780*/ 	.word	0x000000ff
        /*0784*/ 	.word	0x00030850
        /*0788*/ 	.short	0x010a
        /*078a*/ 	.byte	0x0a
	.zero		1


	//   ....[42]....
        /*078c*/ 	.word	0x0000ae40
        /*0790*/ 	.word	0x00000002
        /*0794*/ 	.word	0x00000000
        /*0798*/ 	.short	0x0101
        /*079a*/ 	.byte	0x3f
	.zero		1


	//   ....[43]....
        /*079c*/ 	.word	0x0000bf80
        /*07a0*/ 	.word	0x0000009b
        /*07a4*/ 	.word	0x00000000
        /*07a8*/ 	.short	0x0101
        /*07aa*/ 	.byte	0x3f
	.zero		1


	//   ....[44]....
        /*07ac*/ 	.word	0x0000cc10
        /*07b0*/ 	.word	0x000000ff
        /*07b4*/ 	.word	0x00030850
        /*07b8*/ 	.short	0x010a
        /*07ba*/ 	.byte	0x05
	.zero		1


	//   ....[45]....
        /*07bc*/ 	.word	0x0000cc50
        /*07c0*/ 	.word	0x000000ff
        /*07c4*/ 	.word	0x00030850
        /*07c8*/ 	.short	0x010a
        /*07ca*/ 	.byte	0x05
	.zero		1


	//   ....[46]....
        /*07cc*/ 	.word	0x0000d0b0
        /*07d0*/ 	.word	0x00000009
        /*07d4*/ 	.word	0x00000000
        /*07d8*/ 	.short	0x0101
        /*07da*/ 	.byte	0x3f
	.zero		1


	//   ....[47]....
        /*07dc*/ 	.word	0x0000f120
        /*07e0*/ 	.word	0x000000cf
        /*07e4*/ 	.word	0x00000000
        /*07e8*/ 	.short	0x0101
        /*07ea*/ 	.byte	0x3f
	.zero		1


	//   ....[48]....
        /*07ec*/ 	.word	0x00011700
        /*07f0*/ 	.word	0x00000000
        /*07f4*/ 	.word	0x00030840
        /*07f8*/ 	.short	0x010a
        /*07fa*/ 	.byte	0x3f
	.zero		1


	//   ....[49]....
        /*07fc*/ 	.word	0x000126c0
        /*0800*/ 	.word	0x00000011
        /*0804*/ 	.word	0x00030800
        /*0808*/ 	.short	0x0107
        /*080a*/ 	.byte	0x3f
	.zero		1


	//   ....[50]....
        /*080c*/ 	.word	0x000127d0
        /*0810*/ 	.word	0x00000011
        /*0814*/ 	.word	0x00030800
        /*0818*/ 	.short	0x0101
        /*081a*/ 	.byte	0x3f
	.zero		1


	//   ....[51]....
        /*081c*/ 	.word	0x000127f0
        /*0820*/ 	.word	0x00000011
        /*0824*/ 	.word	0x00030820
        /*0828*/ 	.short	0x010a
        /*082a*/ 	.byte	0x3f
	.zero		1


	//   ....[52]....
        /*082c*/ 	.word	0x00012b30
        /*0830*/ 	.word	0x00000003
        /*0834*/ 	.word	0x00030840
        /*0838*/ 	.short	0x010a
        /*083a*/ 	.byte	0x3f
	.zero		1


	//   ....[53]....
        /*083c*/ 	.word	0x000130c0
        /*0840*/ 	.word	0x00000003
        /*0844*/ 	.word	0x00000060
        /*0848*/ 	.short	0x010a
        /*084a*/ 	.byte	0x3f
	.zero		1


	//   ....[54]....
        /*084c*/ 	.word	0x00013910
        /*0850*/ 	.word	0x00000003
        /*0854*/ 	.word	0x00030840
        /*0858*/ 	.short	0x010a
        /*085a*/ 	.byte	0x3f
	.zero		1


	//   ....[55]....
        /*085c*/ 	.word	0x00013ea0
        /*0860*/ 	.word	0x00000009
        /*0864*/ 	.word	0x00000060
        /*0868*/ 	.short	0x010a
        /*086a*/ 	.byte	0x3f
	.zero		1


	//   ....[56]....
        /*086c*/ 	.word	0x00014630
        /*0870*/ 	.word	0x00000002
        /*0874*/ 	.word	0x00030840
        /*0878*/ 	.short	0x010a
        /*087a*/ 	.byte	0x3f
	.zero		1


	//   ....[57]....
        /*087c*/ 	.word	0x00014bc0
        /*0880*/ 	.word	0x00000002
        /*0884*/ 	.word	0x00000060
        /*0888*/ 	.short	0x010a
        /*088a*/ 	.byte	0x3f
	.zero		1


	//   ....[58]....
        /*088c*/ 	.word	0x00015300
        /*0890*/ 	.word	0x00000000
        /*0894*/ 	.word	0x00030860
        /*0898*/ 	.short	0x010a
        /*089a*/ 	.byte	0x3f
	.zero		1


	//   ....[59]....
        /*089c*/ 	.word	0x00015ae0
        /*08a0*/ 	.word	0x00000000
        /*08a4*/ 	.word	0x00030820
        /*08a8*/ 	.short	0x010a
        /*08aa*/ 	.byte	0x3f
	.zero		1


	//   ....[60]....
        /*08ac*/ 	.word	0x00015cd0
        /*08b0*/ 	.word	0x00000006
        /*08b4*/ 	.word	0x00000000
        /*08b8*/ 	.short	0x010a
        /*08ba*/ 	.byte	0x3f
	.zero		1


	//   ....[61]....
        /*08bc*/ 	.word	0x00015d20
        /*08c0*/ 	.word	0x00000003
        /*08c4*/ 	.word	0x00000000
        /*08c8*/ 	.short	0x010a
        /*08ca*/ 	.byte	0x3f
	.zero		1


	//   ....[62]....
        /*08cc*/ 	.word	0x00015d80
        /*08d0*/ 	.word	0x00000012
        /*08d4*/ 	.word	0x00000000
        /*08d8*/ 	.short	0x010a
        /*08da*/ 	.byte	0x3f
	.zero		1


	//   ....[63]....
        /*08dc*/ 	.word	0x00015db0
        /*08e0*/ 	.word	0x00000003
        /*08e4*/ 	.word	0x00000000
        /*08e8*/ 	.short	0x010a
        /*08ea*/ 	.byte	0x3f
	.zero		1


	//   ....[64]....
        /*08ec*/ 	.word	0x00015e20
        /*08f0*/ 	.word	0x00000003
        /*08f4*/ 	.word	0x00030800
        /*08f8*/ 	.short	0x010a
        /*08fa*/ 	.byte	0x3f
	.zero		1


	//   ....[65]....
        /*08fc*/ 	.word	0x00015e70
        /*0900*/ 	.word	0x00000039
        /*0904*/ 	.word	0x00030830
        /*0908*/ 	.short	0x010a
        /*090a*/ 	.byte	0x3f
	.zero		1


	//   ....[66]....
        /*090c*/ 	.word	0x00015ed0
        /*0910*/ 	.word	0x00000098
        /*0914*/ 	.word	0x00030830
        /*0918*/ 	.short	0x010a
        /*091a*/ 	.byte	0x3f
	.zero		1


	//   ....[67]....
        /*091c*/ 	.word	0x00015f30
        /*0920*/ 	.word	0x00000015
        /*0924*/ 	.word	0x00030850
        /*0928*/ 	.short	0x010a
        /*092a*/ 	.byte	0x3f
	.zero		1


	//   ....[68]....
        /*092c*/ 	.word	0x00015f90
        /*0930*/ 	.word	0x00000004
        /*0934*/ 	.word	0x00030830
        /*0938*/ 	.short	0x010a
        /*093a*/ 	.byte	0x3f
	.zero		1


	//   ....[69]....
        /*093c*/ 	.word	0x00015ff0
        /*0940*/ 	.word	0x00000003
        /*0944*/ 	.word	0x00030850
        /*0948*/ 	.short	0x010a
        /*094a*/ 	.byte	0x3f
	.zero		1


	//   ....[70]....
        /*094c*/ 	.word	0x00016050
        /*0950*/ 	.word	0x00000004
        /*0954*/ 	.word	0x00030830
        /*0958*/ 	.short	0x010a
        /*095a*/ 	.byte	0x3f
	.zero		1


	//   ....[71]....
        /*095c*/ 	.word	0x000160b0
        /*0960*/ 	.word	0x00000003
        /*0964*/ 	.word	0x00030850
        /*0968*/ 	.short	0x010a
        /*096a*/ 	.byte	0x3f
	.zero		1


	//   ....[72]....
        /*096c*/ 	.word	0x00016110
        /*0970*/ 	.word	0x00000007
        /*0974*/ 	.word	0x00030850
        /*0978*/ 	.short	0x010a
        /*097a*/ 	.byte	0x3f
	.zero		1


	//   ....[73]....
        /*097c*/ 	.word	0x00016260
        /*0980*/ 	.word	0x00000000
        /*0984*/ 	.word	0x00030840
        /*0988*/ 	.short	0x010a
        /*098a*/ 	.byte	0x3f
	.zero		1


	//   ....[74]....
        /*098c*/ 	.word	0x00016f10
        /*0990*/ 	.word	0x00000011
        /*0994*/ 	.word	0x00030820
        /*0998*/ 	.short	0x010a
        /*099a*/ 	.byte	0x3f
	.zero		1


	//   ....[75]....
        /*099c*/ 	.word	0x00016f60
        /*09a0*/ 	.word	0x00000003
        /*09a4*/ 	.word	0x00030840
        /*09a8*/ 	.short	0x010a
        /*09aa*/ 	.byte	0x3f
	.zero		1


	//   ....[76]....
        /*09ac*/ 	.word	0x00016fb0
        /*09b0*/ 	.word	0x00000003
        /*09b4*/ 	.word	0x00000060
        /*09b8*/ 	.short	0x010a
        /*09ba*/ 	.byte	0x3f
	.zero		1


	//   ....[77]....
        /*09bc*/ 	.word	0x00017000
        /*09c0*/ 	.word	0x00000003
        /*09c4*/ 	.word	0x00030840
        /*09c8*/ 	.short	0x010a
        /*09ca*/ 	.byte	0x3f
	.zero		1


	//   ....[78]....
        /*09cc*/ 	.word	0x00017050
        /*09d0*/ 	.word	0x00000009
        /*09d4*/ 	.word	0x00000060
        /*09d8*/ 	.short	0x010a
        /*09da*/ 	.byte	0x3f
	.zero		1


	//   ....[79]....
        /*09dc*/ 	.word	0x000170a0
        /*09e0*/ 	.word	0x00000002
        /*09e4*/ 	.word	0x00030840
        /*09e8*/ 	.short	0x010a
        /*09ea*/ 	.byte	0x3f
	.zero		1


	//   ....[80]....
        /*09ec*/ 	.word	0x000170f0
        /*09f0*/ 	.word	0x00000002
        /*09f4*/ 	.word	0x00000060
        /*09f8*/ 	.short	0x010a
        /*09fa*/ 	.byte	0x3f
	.zero		1


	//   ....[81]....
        /*09fc*/ 	.word	0x00017140
        /*0a00*/ 	.word	0x00000000
        /*0a04*/ 	.word	0x00030860
        /*0a08*/ 	.short	0x010a
        /*0a0a*/ 	.byte	0x3f
	.zero		1


	//   ....[82]....
        /*0a0c*/ 	.word	0x00017230
        /*0a10*/ 	.word	0x00000000
        /*0a14*/ 	.word	0x00030820
        /*0a18*/ 	.short	0x010a
        /*0a1a*/ 	.byte	0x3f
	.zero		1


	//   ....[83]....
        /*0a1c*/ 	.word	0x000173d0
        /*0a20*/ 	.word	0x00000006
        /*0a24*/ 	.word	0x00000000
        /*0a28*/ 	.short	0x010a
        /*0a2a*/ 	.byte	0x3f
	.zero		1


	//   ....[84]....
        /*0a2c*/ 	.word	0x00017420
        /*0a30*/ 	.word	0x00000003
        /*0a34*/ 	.word	0x00000000
        /*0a38*/ 	.short	0x010a
        /*0a3a*/ 	.byte	0x3f
	.zero		1


	//   ....[85]....
        /*0a3c*/ 	.word	0x00017470
        /*0a40*/ 	.word	0x00000012
        /*0a44*/ 	.word	0x00000000
        /*0a48*/ 	.short	0x010a
        /*0a4a*/ 	.byte	0x3f
	.zero		1


	//----- nvinfo : EIATTR_NUM_MBARRIERS
	.align		4
.L_477:
        /*0a4c*/ 	.byte	0x03, 0x38
        /*0a4e*/ 	.short	0x0016


	//----- nvinfo : EIATTR_EXIT_INSTR_OFFSETS
	.align		4
        /*0a50*/ 	.byte	0x04, 0x1c
        /*0a52*/ 	.short	(.L_479 - .L_478)


	//   ....[0]....
.L_478:
        /*0a54*/ 	.word	0x00000a10


	//   ....[1]....
        /*0a58*/ 	.word	0x00010350


	//   ....[2]....
        /*0a5c*/ 	.word	0x00015e00


	//----- nvinfo : EIATTR_MAX_THREADS
	.align		4
.L_479:
        /*0a60*/ 	.byte	0x04, 0x05
        /*0a62*/ 	.short	(.L_481 - .L_480)
.L_480:
        /*0a64*/ 	.word	0x00000180
        /*0a68*/ 	.word	0x00000001
        /*0a6c*/ 	.word	0x00000001


	//----- nvinfo : EIATTR_CRS_STACK_SIZE
	.align		4
.L_481:
        /*0a70*/ 	.byte	0x04, 0x1e
        /*0a72*/ 	.short	(.L_483 - .L_482)
.L_482:
        /*0a74*/ 	.word	0x00000000


	//----- nvinfo : EIATTR_CBANK_PARAM_SIZE
	.align		4
.L_483:
        /*0a78*/ 	.byte	0x03, 0x19
        /*0a7a*/ 	.short	0x0af0


	//----- nvinfo : EIATTR_PARAM_CBANK
	.align		4
        /*0a7c*/ 	.byte	0x04, 0x0a
        /*0a7e*/ 	.short	(.L_485 - .L_484)
	.align		4
.L_484:
        /*0a80*/ 	.word	index@(.nv.constant0._ZN7cutlass13device_kernelIN5flash11enable_sm90INS1_16FlashAttnFwdSm90INS1_25CollectiveMainloopFwdSm90ILi2EN4cute5tupleIJNS5_1CILi1EEES8_S8_EEENS6_IJNS7_ILi128EEENS7_ILi64EEENS7_ILi256EEEEEELi256ENS_6half_tEfNS_4arch4Sm90ELb0ELb1ELb1ELb0ELb0ELb0ELb0ELb1ELb1ELb1ELb0ELb0EEENS1_21CollectiveEpilogueFwdINS6_IJSA_SC_SB_EEES9_SE_SG_Li256ELb0ELb1ELb0ELb0EEENS1_30DynamicPersistentTileSchedulerILi256ELi128ELb0ELb1ELb1EEEEEEEEEvNT_6ParamsE)
        /*0a84*/ 	.short	0x0210
        /*0a86*/ 	.short	0x0af0


	//----- nvinfo : EIATTR_SW_WAR
	.align		4
.L_485:
        /*0a88*/ 	.byte	0x04, 0x36
        /*0a8a*/ 	.short	(.L_487 - .L_486)
.L_486:
        /*0a8c*/ 	.word	0x00000008
.L_487:


//--------------------- .nv.info._ZN7cutlass13device_kernelIN5flash11enable_sm90INS1_16FlashAttnFwdSm90INS1_25CollectiveMainloopFwdSm90ILi2EN4cute5tupleIJNS5_1CILi1EEES8_S8_EEENS6_IJNS7_ILi128EEENS7_ILi64EEENS7_ILi256EEEEEELi256ENS_6half_tEfNS_4arch4Sm90ELb0ELb1ELb1ELb1ELb0ELb0ELb0ELb1ELb1ELb1ELb0ELb0EEENS1_21CollectiveEpilogueFwdINS6_IJSA_SC_SB_EEES9_SE_SG_Li256ELb1ELb1ELb0ELb0EEENS1_36VarlenDynamicPersistentTileSchedulerILi128ELi64ELi256ELi128ELb0ELb1ELb1ELb1ELb0ELb1EEEEEEEEEvNT_6ParamsE --------------------------
	.section	.nv.info._ZN7cutlass13device_kernelIN5flash11enable_sm90INS1_16FlashAttnFwdSm90INS1_25CollectiveMainloopFwdSm90ILi2EN4cute5tupleIJNS5_1CILi1EEES8_S8_EEENS6_IJNS7_ILi128EEENS7_ILi64EEENS7_ILi256EEEEEELi256ENS_6half_tEfNS_4arch4Sm90ELb0ELb1ELb1ELb1ELb0ELb0ELb0ELb1ELb1ELb1ELb0ELb0EEENS1_21CollectiveEpilogueFwdINS6_IJSA_SC_SB_EEES9_SE_SG_Li256ELb1ELb1ELb0ELb0EEENS1_36VarlenDynamicPersistentTileSchedulerILi128ELi64ELi256ELi128ELb0ELb1ELb1ELb1ELb0ELb1EEEEEEEEEvNT_6ParamsE,"",@"SHT_CUDA_INFO"
	.sectionflags	@""
	.align	4


	//----- nvinfo : EIATTR_CUDA_API_VERSION
	.align		4
        /*0000*/ 	.byte	0x04, 0x37
        /*0002*/ 	.short	(.L_489 - .L_488)
.L_488:
        /*0004*/ 	.word	0x00000082


	//----- nvinfo : EIATTR_KPARAM_INFO
	.align		4
.L_489:
        /*0008*/ 	.byte	0x04, 0x17
        /*000a*/ 	.short	(.L_491 - .L_490)
.L_490:
        /*000c*/ 	.word	0x00000000
        /*0010*/ 	.short	0x0000
        /*0012*/ 	.short	0x0070
        /*0014*/ 	.byte	0x00, 0xf0, 0x01, 0x2a


	//----- nvinfo : EIATTR_SPARSE_MMA_MASK
	.align		4
.L_491:
        /*0018*/ 	.byte	0x03, 0x50
        /*001a*/ 	.short	0x0000


	//----- nvinfo : EIATTR_MAXREG_COUNT
	.align		4
        /*001c*/ 	.byte	0x03, 0x1b
        /*001e*/ 	.short	0x00a8


	//----- nvinfo : EIATTR_NUM_BARRIERS
	.align		4
        /*0020*/ 	.byte	0x02, 0x4c
        /*0022*/ 	.byte	0x09
	.zero		1


	//----- nvinfo : EIATTR_EXTERNS
	.align		4
        /*0024*/ 	.byte	0x04, 0x0f
        /*0026*/ 	.short	(.L_493 - .L_492)


	//   ....[0]....
	.align		4
.L_492:
        /*0028*/ 	.word	index@(__assertfail)


	//----- nvinfo : EIATTR_ANNOTATIONS
	.align		4
.L_493:
        /*002c*/ 	.byte	0x04, 0x55
        /*002e*/ 	.short	(.L_495 - .L_494)


	//   ....[0]....
.L_494:
        /* <DEDUP_REMOVED lines=64> */


	//----- nvinfo : EIATTR_MERCURY_ISA_VERSION
	.align		4
.L_495:
        /*0418*/ 	.byte	0x03, 0x5f
        /*041a*/ 	.short	0x0101


	//----- nvinfo : EIATTR_UNUSED_LOAD_BYTE_OFFSET
	.align		4
        /*041c*/ 	.byte	0x04, 0x44
        /*041e*/ 	.short	(.L_497 - .L_496)


	//   ....[0]....
.L_496:
        /*0420*/ 	.word	0x00000a10
        /*0424*/ 	.word	0x0000fff0


	//   ....[1]....
        /*0428*/ 	.word	0x0000db20
        /*042c*/ 	.word	0x0000fff0


	//----- nvinfo : EIATTR_INT_WARP_WIDE_INSTR_OFFSETS
	.align		4
.L_497:
        /*0430*/ 	.byte	0x04, 0x31
        /*0432*/ 	.short	(.L_499 - .L_498)


	//   ....[0]....
.L_498:
        /*0434*/ 	.word	0x00000130


	//   ....[1]....
        /*0438*/ 	.word	0x00000170


	//   ....[2]....
        /*043c*/ 	.word	0x000001e0


	//   ....[3]....
        /*0440*/ 	.word	0x00012110


	//   ....[4]....
        /*0444*/ 	.word	0x000121b0


	//   ....[5]....
        /*0448*/ 	.word	0x000167b0


	//   ....[6]....
        /*044c*/ 	.word	0x00016820


	//----- nvinfo : EIATTR_COOP_GROUP_MASK_REGIDS
	.align		4
.L_499:
        /*0450*/ 	.byte	0x04, 0x29
        /*0452*/ 	.short	(.L_501 - .L_500)


	//   ....[0]....
.L_500:
        /*0454*/ 	.word	0xffffffff


	//   ....[1]....
        /*0458*/ 	.word	0xffffffff


	//   ....[2]....
        /*045c*/ 	.word	0xffffffff


	//   ....[3]....
        /*0460*/ 	.word	0xffffffff


	//   ....[4]....
        /*0464*/ 	.word	0xffffffff


	//   ....[5]....
        /*0468*/ 	.word	0xffffffff


	//   ....[6]....
        /*046c*/ 	.word	0xffffffff


	//   ....[7]....
        /*0470*/ 	.word	0xffffffff


	//   ....[8]....
        /*0474*/ 	.word	0xffffffff


	//   ....[9]....
        /*0478*/ 	.word	0xffffffff


	//   ....[10]....
        /*047c*/ 	.word	0xffffffff


	//   ....[11]....
        /*0480*/ 	.word	0xffffffff


	//   ....[12]....
        /*0484*/ 	.word	0xffffffff


	//   ....[13]....
        /*0488*/ 	.word	0xffffffff


	//   ....[14]....
        /*048c*/ 	.word	0xffffffff


	//   ....[15]....
        /*0490*/ 	.word	0xffffffff


	//   ....[16]....
        /*0494*/ 	.word	0xffffffff


	//   ....[17]....
        /*0498*/ 	.word	0xffffffff


	//   ....[18]....
        /*049c*/ 	.word	0xffffffff


	//   ....[19]....
        /*04a0*/ 	.word	0xffffffff


	//   ....[20]....
        /*04a4*/ 	.word	0xffffffff


	//   ....[21]....
        /*04a8*/ 	.word	0xffffffff


	//   ....[22]....
        /*04ac*/ 	.word	0xffffffff


	//   ....[23]....
        /*04b0*/ 	.word	0xffffffff


	//   ....[24]....
        /*04b4*/ 	.word	0xffffffff


	//   ....[25]....
        /*04b8*/ 	.word	0xffffffff


	//   ....[26]....
        /*04bc*/ 	.word	0xffffffff


	//   ....[27]....
        /*04c0*/ 	.word	0xffffffff


	//   ....[28]....
        /*04c4*/ 	.word	0xffffffff


	//   ....[29]....
        /*04c8*/ 	.word	0xffffffff


	//   ....[30]....
        /*04cc*/ 	.word	0xffffffff


	//   ....[31]....
        /*04d0*/ 	.word	0xffffffff


	//   ....[32]....
        /*04d4*/ 	.word	0xffffffff


	//   ....[33]....
        /*04d8*/ 	.word	0xffffffff


	//   ....[34]....
        /*04dc*/ 	.word	0xffffffff


	//   ....[35]....
        /*04e0*/ 	.word	0xffffffff


	//   ....[36]....
        /*04e4*/ 	.word	0xffffffff


	//   ....[37]....
        /*04e8*/ 	.word	0xffffffff


	//   ....[38]....
        /*04ec*/ 	.word	0xffffffff


	//   ....[39]....
        /*04f0*/ 	.word	0xffffffff


	//   ....[40]....
        /*04f4*/ 	.word	0xffffffff


	//   ....[41]....
        /*04f8*/ 	.word	0xffffffff


	//   ....[42]....
        /*04fc*/ 	.word	0xffffffff


	//   ....[43]....
        /*0500*/ 	.word	0xffffffff


	//   ....[44]....
        /*0504*/ 	.word	0xffffffff


	//   ....[45]....
        /*0508*/ 	.word	0xffffffff


	//   ....[46]....
        /*050c*/ 	.word	0xffffffff


	//   ....[47]....
        /*0510*/ 	.word	0xffffffff


	//   ....[48]....
        /*0514*/ 	.word	0xffffffff


	//   ....[49]....
        /*0518*/ 	.word	0xffffffff


	//   ....[50]....
        /*051c*/ 	.word	0xffffffff


	//   ....[51]....
        /*0520*/ 	.word	0xffffffff


	//   ....[52]....
        /*0524*/ 	.word	0xffffffff


	//   ....[53]....
        /*0528*/ 	.word	0xffffffff


	//   ....[54]....
        /*052c*/ 	.word	0xffffffff


	//   ....[55]....
        /*0530*/ 	.word	0xffffffff


	//   ....[56]....
        /*0534*/ 	.word	0xffffffff


	//   ....[57]....
        /*0538*/ 	.word	0xffffffff


	//   ....[58]....
        /*053c*/ 	.word	0xffffffff


	//   ....[59]....
        /*0540*/ 	.word	0xffffffff


	//   ....[60]....
        /*0544*/ 	.word	0xffffffff


	//   ....[61]....
        /*0548*/ 	.word	0xffffffff


	//   ....[62]....
        /*054c*/ 	.word	0xffffffff


	//   ....[63]....
        /*0550*/ 	.word	0xffffffff


	//   ....[64]....
        /*0554*/ 	.word	0xffffffff


	//   ....[65]....
        /*0558*/ 	.word	0xffffffff


	//   ....[66]....
        /*055c*/ 	.word	0xffffffff


	//   ....[67]....
        /*0560*/ 	.word	0xffffffff


	//   ....[68]....
        /*0564*/ 	.word	0xffffffff


	//   ....[69]....
        /*0568*/ 	.word	0xffffffff


	//   ....[70]....
        /*056c*/ 	.word	0xffffffff


	//   ....[71]....
        /*0570*/ 	.word	0xffffffff


	//   ....[72]....
        /*0574*/ 	.word	0xffffffff


	//   ....[73]....
        /*0578*/ 	.word	0xffffffff


	//   ....[74]....
        /*057c*/ 	.word	0xffffffff


	//   ....[75]....
        /*0580*/ 	.word	0xffffffff


	//   ....[76]....
        /*0584*/ 	.word	0xffffffff


	//   ....[77]....
        /*0588*/ 	.word	0xffffffff


	//   ....[78]....
        /*058c*/ 	.word	0xffffffff


	//   ....[79]....
        /*0590*/ 	.word	0xffffffff


	//   ....[80]....
        /*0594*/ 	.word	0xffffffff


	//   ....[81]....
        /*0598*/ 	.word	0xffffffff


	//   ....[82]....
        /*059c*/ 	.word	0xffffffff


	//   ....[83]....
        /*05a0*/ 	.word	0xffffffff


	//   ....[84]....
        /*05a4*/ 	.word	0xffffffff


	//   ....[85]....
        /*05a8*/ 	.word	0xffffffff


	//   ....[86]....
        /*05ac*/ 	.word	0xffffffff


	//   ....[87]....
        /*05b0*/ 	.word	0xffffffff


	//   ....[88]....
        /*05b4*/ 	.word	0xffffffff


	//   ....[89]....
        /*05b8*/ 	.word	0xffffffff


	//   ....[90]....
        /*05bc*/ 	.word	0xffffffff


	//   ....[91]....
        /*05c0*/ 	.word	0xffffffff


	//   ....[92]....
        /*05c4*/ 	.word	0xffffffff


	//   ....[93]....
        /*05c8*/ 	.word	0xffffffff


	//   ....[94]....
        /*05cc*/ 	.word	0xffffffff


	//   ....[95]....
        /*05d0*/ 	.word	0xffffffff


	//   ....[96]....
        /*05d4*/ 	.word	0xffffffff


	//   ....[97]....
        /*05d8*/ 	.word	0xffffffff


	//   ....[98]....
        /*05dc*/ 	.word	0xffffffff


	//   ....[99]....
        /*05e0*/ 	.word	0xffffffff


	//   ....[100]....
        /*05e4*/ 	.word	0xffffffff


	//   ....[101]....
        /*05e8*/ 	.word	0xffffffff


	//   ....[102]....
        /*05ec*/ 	.word	0xffffffff


	//   ....[103]....
        /*05f0*/ 	.word	0xffffffff


	//   ....[104]....
        /*05f4*/ 	.word	0xffffffff


	//   ....[105]....
        /*05f8*/ 	.word	0x0500000f


	//   ....[106]....
        /*05fc*/ 	.word	0x0500000f


	//   ....[107]....
        /*0600*/ 	.word	0x0500000f


	//   ....[108]....
        /*0604*/ 	.word	0x0500000f


	//   ....[109]....
        /*0608*/ 	.word	0x0500000f


	//   ....[110]....
        /*060c*/ 	.word	0x0500000f


	//   ....[111]....
        /*0610*/ 	.word	0x0500000f


	//   ....[112]....
        /*0614*/ 	.word	0x0500000f


	//   ....[113]....
        /*0618*/ 	.word	0x0500000f


	//   ....[114]....
        /*061c*/ 	.word	0x0500000f


	//   ....[115]....
        /*0620*/ 	.word	0x0500000f


	//   ....[116]....
        /*0624*/ 	.word	0x0500000f


	//   ....[117]....
        /*0628*/ 	.word	0x0500000f


	//   ....[118]....
        /*062c*/ 	.word	0x0500000f


	//   ....[119]....
        /*0630*/ 	.word	0x0500000f


	//   ....[120]....
        /*0634*/ 	.word	0x0500000f


	//   ....[121]....
        /*0638*/ 	.word	0x0500000f


	//   ....[122]....
        /*063c*/ 	.word	0x0500000f


	//   ....[123]....
        /*0640*/ 	.word	0x0500000f


	//   ....[124]....
        /*0644*/ 	.word	0x0500000f


	//   ....[125]....
        /*0648*/ 	.word	0x0500000f


	//   ....[126]....
        /*064c*/ 	.word	0x0500000f


	//   ....[127]....
        /*0650*/ 	.word	0x0500000f


	//   ....[128]....
        /*0654*/ 	.word	0x0500000f


	//   ....[129]....
        /*0658*/ 	.word	0x0500000f


	//   ....[130]....
        /*065c*/ 	.word	0x0500000f


	//   ....[131]....
        /*0660*/ 	.word	0x0500000f


	//   ....[132]....
        /*0664*/ 	.word	0x0500000f


	//   ....[133]....
        /*0668*/ 	.word	0x0500000f


	//   ....[134]....
        /*066c*/ 	.word	0x0500000f


	//   ....[135]....
        /*0670*/ 	.word	0x0500000f


	//   ....[136]....
        /*0674*/ 	.word	0x0500000f


	//   ....[137]....
        /*0678*/ 	.word	0x0500000f


	//   ....[138]....
        /*067c*/ 	.word	0x0500000f


	//   ....[139]....
        /*0680*/ 	.word	0x0500000f


	//----- nvinfo : EIATTR_COOP_GROUP_INSTR_OFFSETS
	.align		4
.L_501:
        /*0684*/ 	.byte	0x04, 0x28
        /*0686*/ 	.short	(.L_503 - .L_502)


	//   ....[0]....
.L_502:
        /*0688*/ 	.word	0x00000060


	//   ....[1]....
        /*068c*/ 	.word	0x00000140


	//   ....[2]....
        /*0690*/ 	.word	0x00000190


	//   ....[3]....
        /*0694*/ 	.word	0x000003c0


	//   ....[4]....
        /*0698*/ 	.word	0x00000520


	//   ....[5]....
        /*069c*/ 	.word	0x00000640


	//   ....[6]....
        /*06a0*/ 	.word	0x000007a0


	//   ....[7]....
        /*06a4*/ 	.word	0x00001c30


	//   ....[8]....
        /*06a8*/ 	.word	0x00002750


	//   ....[9]....
        /*06ac*/ 	.word	0x00003000


	//   ....[10]....
        /*06b0*/ 	.word	0x00003950


	//   ....[11]....
        /*06b4*/ 	.word	0x00003a70


	//   ....[12]....
        /*06b8*/ 	.word	0x00003de0


	//   ....[13]....
        /*06bc*/ 	.word	0x00003e90


	//   ....[14]....
        /*06c0*/ 	.word	0x00005e80


	//   ....[15]....
        /*06c4*/ 	.word	0x00006320


	//   ....[16]....
        /*06c8*/ 	.word	0x00006a20


	//   ....[17]....
        /*06cc*/ 	.word	0x00006b20


	//   ....[18]....
        /*06d0*/ 	.word	0x00006e60


	//   ....[19]....
        /*06d4*/ 	.word	0x00006f20


	//   ....[20]....
        /*06d8*/ 	.word	0x00008f90


	//   ....[21]....
        /*06dc*/ 	.word	0x00009050


	//   ....[22]....
        /*06e0*/ 	.word	0x00009290


	//   ....[23]....
        /*06e4*/ 	.word	0x000092e0


	//   ....[24]....
        /*06e8*/ 	.word	0x0000ad80


	//   ....[25]....
        /*06ec*/ 	.word	0x0000b340


	//   ....[26]....
        /*06f0*/ 	.word	0x0000b9c0


	//   ....[27]....
        /*06f4*/ 	.word	0x0000ba90


	//   ....[28]....
        /*06f8*/ 	.word	0x0000be70


	//   ....[29]....
        /*06fc*/ 	.word	0x0000bed0


	//   ....[30]....
        /*0700*/ 	.word	0x0000ceb0


	//   ....[31]....
        /*0704*/ 	.word	0x0000cef0


	//   ....[32]....
        /*0708*/ 	.word	0x0000d030


	//   ....[33]....
        /*070c*/ 	.word	0x0000d050


	//   ....[34]....
        /*0710*/ 	.word	0x0000ec40


	//   ....[35]....
        /*0714*/ 	.word	0x0000ec80


	//   ....[36]....
        /*0718*/ 	.word	0x0000ecc0


	//   ....[37]....
        /*071c*/ 	.word	0x0000ed00


	//   ....[38]....
        /*0720*/ 	.word	0x0000f570


	//   ....[39]....
        /*0724*/ 	.word	0x0000f5a0


	//   ....[40]....
        /*0728*/ 	.word	0x0000f700


	//   ....[41]....
        /*072c*/ 	.word	0x0000f720


	//   ....[42]....
        /*0730*/ 	.word	0x0000f870


	//   ....[43]....
        /*0734*/ 	.word	0x0000f890


	//   ....[44]....
        /*0738*/ 	.word	0x0000f9f0


	//   ....[45]....
        /*073c*/ 	.word	0x0000fa10


	//   ....[46]....
        /*0740*/ 	.word	0x00010420


	//   ....[47]....
        /*0744*/ 	.word	0x00010440


	//   ....[48]....
        /*0748*/ 	.word	0x00010590


	//   ....[49]....
        /*074c*/ 	.word	0x000105b0


	//   ....[50]....
        /*0750*/ 	.word	0x00010700


	//   ....[51]....
        /*0754*/ 	.word	0x00010720


	//   ....[52]....
        /*0758*/ 	.word	0x00010880


	//   ....[53]....
        /*075c*/ 	.word	0x000108a0


	//   ....[54]....
        /*0760*/ 	.word	0x00010a90


	//   ....[55]....
        /*0764*/ 	.word	0x00010c80


	//   ....[56]....
        /*0768*/ 	.word	0x00010cb0


	//   ....[57]....
        /*076c*/ 	.word	0x00010ce0


	//   ....[58]....
        /*0770*/ 	.word	0x00010d10


	//   ....[59]....
        /*0774*/ 	.word	0x00010d40


	//   ....[60]....
        /*0778*/ 	.word	0x00010d70


	//   ....[61]....
        /*077c*/ 	.word	0x00010ef0


	//   ....[62]....
        /*0780*/ 	.word	0x00010f20


	//   ....[63]....
        /*0784*/ 	.word	0x00010f50


	//   ....[64]....
        /*0788*/ 	.word	0x00010f80


	//   ....[65]....
        /*078c*/ 	.word	0x00010fb0


	//   ....[66]....
        /*0790*/ 	.word	0x00010fe0


	//   ....[67]....
        /*0794*/ 	.word	0x00011090


	//   ....[68]....
        /*0798*/ 	.word	0x000110f0


	//   ....[69]....
        /*079c*/ 	.word	0x00011180


	//   ....[70]....
        /*07a0*/ 	.word	0x000126f0


	//   ....[71]....
        /*07a4*/ 	.word	0x000133c0


	//   ....[72]....
        /*07a8*/ 	.word	0x000133e0


	//   ....[73]....
        /*07ac*/ 	.word	0x000134d0


	//   ....[74]....
        /*07b0*/ 	.word	0x000134e0


	//   ....[75]....
        /*07b4*/ 	.word	0x000135a0


	//   ....[76]....
        /*07b8*/ 	.word	0x000135b0


	//   ....[77]....
        /*07bc*/ 	.word	0x00013670


	//   ....[78]....
        /*07c0*/ 	.word	0x00013680


	//   ....[79]....
        /*07c4*/ 	.word	0x00013740


	//   ....[80]....
        /*07c8*/ 	.word	0x00013750


	//   ....[81]....
        /*07cc*/ 	.word	0x00013810


	//   ....[82]....
        /*07d0*/ 	.word	0x00013820


	//   ....[83]....
        /*07d4*/ 	.word	0x000138d0


	//   ....[84]....
        /*07d8*/ 	.word	0x000138e0


	//   ....[85]....
        /*07dc*/ 	.word	0x00013910


	//   ....[86]....
        /*07e0*/ 	.word	0x00013930


	//   ....[87]....
        /*07e4*/ 	.word	0x000170b0


	//   ....[88]....
        /*07e8*/ 	.word	0x00017110


	//   ....[89]....
        /*07ec*/ 	.word	0x00017140


	//   ....[90]....
        /*07f0*/ 	.word	0x00017150


	//   ....[91]....
        /*07f4*/ 	.word	0x00017180


	//   ....[92]....
        /*07f8*/ 	.word	0x000171b0


	//   ....[93]....
        /*07fc*/ 	.word	0x000171e0


	//   ....[94]....
        /*0800*/ 	.word	0x00017210


	//   ....[95]....
        /*0804*/ 	.word	0x000173a0


	//   ....[96]....
        /*0808*/ 	.word	0x000173d0


	//   ....[97]....
        /*080c*/ 	.word	0x00017400


	//   ....[98]....
        /*0810*/ 	.word	0x00017430


	//   ....[99]....
        /*0814*/ 	.word	0x00017460


	//   ....[100]....
        /*0818*/ 	.word	0x00017490


	//   ....[101]....
        /*081c*/ 	.word	0x00017550


	//   ....[102]....
        /*0820*/ 	.word	0x00017570


	//   ....[103]....
        /*0824*/ 	.word	0x000175e0


	//   ....[104]....
        /*0828*/ 	.word	0x00017cc0


	//   ....[105]....
        /*082c*/ 	.word	0x00018370


	//   ....[106]....
        /*0830*/ 	.word	0x00018550


	//   ....[107]....
        /*0834*/ 	.word	0x000185a0


	//   ....[108]....
        /*0838*/ 	.word	0x000186f0


	//   ....[109]....
        /*083c*/ 	.word	0x00018740


	//   ....[110]....
        /*0840*/ 	.word	0x00018890


	//   ....[111]....
        /*0844*/ 	.word	0x000188e0


	//   ....[112]....
        /*0848*/ 	.word	0x00018a30


	//   ....[113]....
        /*084c*/ 	.word	0x00018a80


	//   ....[114]....
        /*0850*/ 	.word	0x00018bd0


	//   ....[115]....
        /*0854*/ 	.word	0x00018c20


	//   ....[116]....
        /*0858*/ 	.word	0x00018d60


	//   ....[117]....
        /*085c*/ 	.word	0x00018db0


	//   ....[118]....
        /*0860*/ 	.word	0x00018ef0


	//   ....[119]....
        /*0864*/ 	.word	0x00018f40


	//   ....[120]....
        /*0868*/ 	.word	0x00019070


	//   ....[121]....
        /*086c*/ 	.word	0x000190c0


	//   ....[122]....
        /*0870*/ 	.word	0x000193f0


	//   ....[123]....
        /*0874*/ 	.word	0x00019490


	//   ....[124]....
        /*0878*/ 	.word	0x000195c0


	//   ....[125]....
        /*087c*/ 	.word	0x00019640


	//   ....[126]....
        /*0880*/ 	.word	0x000196c0


	//   ....[127]....
        /*0884*/ 	.word	0x00019740


	//   ....[128]....
        /*0888*/ 	.word	0x000197c0


	//   ....[129]....
        /*088c*/ 	.word	0x00019850


	//   ....[130]....
        /*0890*/ 	.word	0x000198f0


	//   ....[131]....
        /*0894*/ 	.word	0x00019990


	//   ....[132]....
        /*0898*/ 	.word	0x00019a10


	//   ....[133]....
        /*089c*/ 	.word	0x00019a90


	//   ....[134]....
        /*08a0*/ 	.word	0x00019b10


	//   ....[135]....
        /*08a4*/ 	.word	0x00019ba0


	//   ....[136]....
        /*08a8*/ 	.word	0x00019c20


	//   ....[137]....
        /*08ac*/ 	.word	0x00019cc0


	//   ....[138]....
        /*08b0*/ 	.word	0x00019d50


	//   ....[139]....
        /*08b4*/ 	.word	0x00019e80


	//----- nvinfo : EIATTR_REG_RECONFIG
	.align		4
.L_503:
        /*08b8*/ 	.byte	0x01, 0x54
	.zero		2


	//----- nvinfo : EIATTR_SYSCALL_OFFSETS
	.align		4
        /*08bc*/ 	.byte	0x04, 0x46
        /*08be*/ 	.short	(.L_505 - .L_504)


	//   ....[0]....
.L_504:
        /*08c0*/ 	.word	0x00001e10


	//   ....[1]....
        /*08c4*/ 	.word	0x00012320


	//   ....[2]....
        /*08c8*/ 	.word	0x00012470


	//   ....[3]....
        /*08cc*/ 	.word	0x00012560


	//   ....[4]....
        /*08d0*/ 	.word	0x00012ee0


	//----- nvinfo : EIATTR_MBARRIER_INSTR_OFFSETS
	.align		4
.L_505:
        /*08d4*/ 	.byte	0x04, 0x39
        /*08d6*/ 	.short	(.L_507 - .L_506)


	//   ....[0]....
.L_506:
        /*08d8*/ 	.word	0x00000270
        /*08dc*/ 	.word	0x000000ff
        /*08e0*/ 	.word	0x00030800
        /*08e4*/ 	.short	0x0100
        /*08e6*/ 	.byte	0x08
	.zero		1


	//   ....[1]....
        /*08e8*/ 	.word	0x00000280
        /*08ec*/ 	.word	0x000000ff
        /*08f0*/ 	.word	0x00030820
        /*08f4*/ 	.short	0x0100
        /*08f6*/ 	.byte	0x08
	.zero		1


	//   ....[2]....
        /*08f8*/ 	.word	0x00000370
        /*08fc*/ 	.word	0x000000ff
        /*0900*/ 	.word	0x00030830
        /*0904*/ 	.short	0x0100
        /*0906*/ 	.byte	0x08
	.zero		1


	//   ....[3]....
        /*0908*/ 	.word	0x00000380
        /*090c*/ 	.word	0x000000ff
        /*0910*/ 	.word	0x00030840
        /*0914*/ 	.short	0x0100
        /*0916*/ 	.byte	0x08
	.zero		1


	//   ....[4]....
        /*0918*/ 	.word	0x00000390
        /*091c*/ 	.word	0x000000ff
        /*0920*/ 	.word	0x00030838
        /*0924*/ 	.short	0x0100
        /*0926*/ 	.byte	0x08
	.zero		1


	//   ....[5]....
        /*0928*/ 	.word	0x000003a0
        /*092c*/ 	.word	0x000000ff
        /*0930*/ 	.word	0x00030848
        /*0934*/ 	.short	0x0100
        /*0936*/ 	.byte	0x08
	.zero		1


	//   ....[6]....
        /*0938*/ 	.word	0x000004d0
        /*093c*/ 	.word	0x000000ff
        /*0940*/ 	.word	0x00030850
        /*0944*/ 	.short	0x0100
        /*0946*/ 	.byte	0x08
	.zero		1


	//   ....[7]....
        /*0948*/ 	.word	0x000004e0
        /*094c*/ 	.word	0x000000ff
        /*0950*/ 	.word	0x00030860
        /*0954*/ 	.short	0x0100
        /*0956*/ 	.byte	0x08
	.zero		1


	//   ....[8]....
        /*0958*/ 	.word	0x000004f0
        /*095c*/ 	.word	0x000000ff
        /*0960*/ 	.word	0x00030858
        /*0964*/ 	.short	0x0100
        /*0966*/ 	.byte	0x08
	.zero		1


	//   ....[9]....
        /*0968*/ 	.word	0x00000500
        /*096c*/ 	.word	0x000000ff
        /*0970*/ 	.word	0x00030868
        /*0974*/ 	.short	0x0100
        /*0976*/ 	.byte	0x08
	.zero		1


	//   ....[10]....
        /*0978*/ 	.word	0x000005f0
        /*097c*/ 	.word	0x000000ff
        /*0980*/ 	.word	0x00030870
        /*0984*/ 	.short	0x0100
        /*0986*/ 	.byte	0x06
	.zero		1


	//   ....[11]....
        /*0988*/ 	.word	0x00000600
        /*098c*/ 	.word	0x000000ff
        /*0990*/ 	.word	0x00030880
        /*0994*/ 	.short	0x0100
        /*0996*/ 	.byte	0x06
	.zero		1


	//   ....[12]....
        /*0998*/ 	.word	0x00000610
        /*099c*/ 	.word	0x000000ff
        /*09a0*/ 	.word	0x00030878
        /*09a4*/ 	.short	0x0100
        /*09a6*/ 	.byte	0x06
	.zero		1


	//   ....[13]....
        /*09a8*/ 	.word	0x00000620
        /*09ac*/ 	.word	0x000000ff
        /*09b0*/ 	.word	0x00030888
        /*09b4*/ 	.short	0x0100
        /*09b6*/ 	.byte	0x06
	.zero		1


	//   ....[14]....
        /*09b8*/ 	.word	0x00000750
        /*09bc*/ 	.word	0x000000ff
        /*09c0*/ 	.word	0x00030890
        /*09c4*/ 	.short	0x0100
        /*09c6*/ 	.byte	0x08
	.zero		1


	//   ....[15]....
        /*09c8*/ 	.word	0x00000760
        /*09cc*/ 	.word	0x000000ff
        /*09d0*/ 	.word	0x000308a0
        /*09d4*/ 	.short	0x0100
        /*09d6*/ 	.byte	0x08
	.zero		1


	//   ....[16]....
        /*09d8*/ 	.word	0x00000770
        /*09dc*/ 	.word	0x000000ff
        /*09e0*/ 	.word	0x00030898
        /*09e4*/ 	.short	0x0100
        /*09e6*/ 	.byte	0x08
	.zero		1


	//   ....[17]....
        /*09e8*/ 	.word	0x00000780
        /*09ec*/ 	.word	0x000000ff
        /*09f0*/ 	.word	0x000308a8
        /*09f4*/ 	.short	0x0100
        /*09f6*/ 	.byte	0x08
	.zero		1


	//   ....[18]....
        /*09f8*/ 	.word	0x000008b0
        /*09fc*/ 	.word	0x000000ff
        /*0a00*/ 	.word	0x000308b0
        /*0a04*/ 	.short	0x0100
        /*0a06*/ 	.byte	0x08
	.zero		1


	//   ....[19]....
        /*0a08*/ 	.word	0x000008c0
        /*0a0c*/ 	.word	0x000000ff
        /*0a10*/ 	.word	0x000308c0
        /*0a14*/ 	.short	0x0100
        /*0a16*/ 	.byte	0x08
	.zero		1


	//   ....[20]....
        /*0a18*/ 	.word	0x000008d0
        /*0a1c*/ 	.word	0x000000ff
        /*0a20*/ 	.word	0x000308b8
        /*0a24*/ 	.short	0x0100
        /*0a26*/ 	.byte	0x08
	.zero		1


	//   ....[21]....
        /*0a28*/ 	.word	0x000008e0
        /*0a2c*/ 	.word	0x000000ff
        /*0a30*/ 	.word	0x000308c8
        /*0a34*/ 	.short	0x0100
        /*0a36*/ 	.byte	0x08
	.zero		1


	//   ....[22]....
        /*0a38*/ 	.word	0x00001eb0
        /*0a3c*/ 	.word	0x000000ff
        /*0a40*/ 	.word	0x00030800
        /*0a44*/ 	.short	0x010a
        /*0a46*/ 	.byte	0x26
	.zero		1


	//   ....[23]....
        /*0a48*/ 	.word	0x00001f30
        /*0a4c*/ 	.word	0x00000005
        /*0a50*/ 	.word	0x00030830
        /*0a54*/ 	.short	0x010a
        /*0a56*/ 	.byte	0x3f
	.zero		1


	//   ....[24]....
        /*0a58*/ 	.word	0x00001f90
        /*0a5c*/ 	.word	0x00000005
        /*0a60*/ 	.word	0x00030830
        /*0a64*/ 	.short	0x010a
        /*0a66*/ 	.byte	0x3f
	.zero		1


	//   ....[25]....
        /*0a68*/ 	.word	0x000029d0
        /*0a6c*/ 	.word	0x00000000
        /*0a70*/ 	.word	0x00000000
        /*0a74*/ 	.short	0x0101
        /*0a76*/ 	.byte	0x3f
	.zero		1


	//   ....[26]....
        /*0a78*/ 	.word	0x00004b40
        /*0a7c*/ 	.word	0x000000ff
        /*0a80*/ 	.word	0x00030830
        /*0a84*/ 	.short	0x010a
        /*0a86*/ 	.byte	0x07
	.zero		1


	//   ....[27]....
        /*0a88*/ 	.word	0x00004b80
        /*0a8c*/ 	.word	0x000000ff
        /*0a90*/ 	.word	0x00030830
        /*0a94*/ 	.short	0x010a
        /*0a96*/ 	.byte	0x07
	.zero		1


	//   ....[28]....
        /*0a98*/ 	.word	0x00005a10
        /*0a9c*/ 	.word	0x000000ff
        /*0aa0*/ 	.word	0x00030850
        /*0aa4*/ 	.short	0x010a
        /*0aa6*/ 	.byte	0x0e
	.zero		1


	//   ....[29]....
        /*0aa8*/ 	.word	0x00005a50
        /*0aac*/ 	.word	0x000000ff
        /*0ab0*/ 	.word	0x00030850
        /*0ab4*/ 	.short	0x010a
        /*0ab6*/ 	.byte	0x0e
	.zero		1


	//   ....[30]....
        /*0ab8*/ 	.word	0x00006090
        /*0abc*/ 	.word	0x00000098
        /*0ac0*/ 	.word	0x00000000
        /*0ac4*/ 	.short	0x0101
        /*0ac6*/ 	.byte	0x3f
	.zero		1


	//   ....[31]....
        /*0ac8*/ 	.word	0x000071d0
        /*0acc*/ 	.word	0x00000015
        /*0ad0*/ 	.word	0x00000000
        /*0ad4*/ 	.short	0x0101
        /*0ad6*/ 	.byte	0x3f
	.zero		1


	//   ....[32]....
        /*0ad8*/ 	.word	0x000079f0
        /*0adc*/ 	.word	0x000000ff
        /*0ae0*/ 	.word	0x00030830
        /*0ae4*/ 	.short	0x010a
        /*0ae6*/ 	.byte	0x06
	.zero		1


	//   ....[33]....
        /*0ae8*/ 	.word	0x00007a30
        /*0aec*/ 	.word	0x000000ff
        /*0af0*/ 	.word	0x00030830
        /*0af4*/ 	.short	0x010a
        /*0af6*/ 	.byte	0x06
	.zero		1


	//   ....[34]....
        /*0af8*/ 	.word	0x000088c0
        /*0afc*/ 	.word	0x000000ff
        /*0b00*/ 	.word	0x00030850
        /*0b04*/ 	.short	0x010a
        /*0b06*/ 	.byte	0x0e
	.zero		1


	//   ....[35]....
        /*0b08*/ 	.word	0x00008900
        /*0b0c*/ 	.word	0x000000ff
        /*0b10*/ 	.word	0x00030850
        /*0b14*/ 	.short	0x010a
        /*0b16*/ 	.byte	0x0e
	.zero		1


	//   ....[36]....
        /*0b18*/ 	.word	0x00009540
        /*0b1c*/ 	.word	0x00000099
        /*0b20*/ 	.word	0x00000000
        /*0b24*/ 	.short	0x0101
        /*0b26*/ 	.byte	0x3f
	.zero		1


	//   ....[37]....
        /*0b28*/ 	.word	0x000095e0
        /*0b2c*/ 	.word	0x00000010
        /*0b30*/ 	.word	0x00000000
        /*0b34*/ 	.short	0x0101
        /*0b36*/ 	.byte	0x3f
	.zero		1


	//   ....[38]....
        /*0b38*/ 	.word	0x00009b20
        /*0b3c*/ 	.word	0x000000ff
        /*0b40*/ 	.word	0x00030830
        /*0b44*/ 	.short	0x010a
        /*0b46*/ 	.byte	0x06
	.zero		1


	//   ....[39]....
        /*0b48*/ 	.word	0x00009b60
        /*0b4c*/ 	.word	0x000000ff
        /*0b50*/ 	.word	0x00030830
        /*0b54*/ 	.short	0x010a
        /*0b56*/ 	.byte	0x06
	.zero		1


	//   ....[40]....
        /*0b58*/ 	.word	0x0000a9f0
        /*0b5c*/ 	.word	0x000000ff
        /*0b60*/ 	.word	0x00030850
        /*0b64*/ 	.short	0x010a
        /*0b66*/ 	.byte	0x0a
	.zero		1


	//   ....[41]....
        /*0b68*/ 	.word	0x0000aa30
        /*0b6c*/ 	.word	0x000000ff
        /*0b70*/ 	.word	0x00030850
        /*0b74*/ 	.short	0x010a
        /*0b76*/ 	.byte	0x0a
	.zero		1


	//   ....[42]....
        /*0b78*/ 	.word	0x0000b070
        /*0b7c*/ 	.word	0x00000002
        /*0b80*/ 	.word	0x00000000
        /*0b84*/ 	.short	0x0101
        /*0b86*/ 	.byte	0x3f
	.zero		1


	//   ....[43]....
        /*0b88*/ 	.word	0x0000c210
        /*0b8c*/ 	.word	0x0000009b
        /*0b90*/ 	.word	0x00000000
        /*0b94*/ 	.short	0x0101
        /*0b96*/ 	.byte	0x3f
	.zero		1


	//   ....[44]....
        /*0b98*/ 	.word	0x0000ce20
        /*0b9c*/ 	.word	0x000000ff
        /*0ba0*/ 	.word	0x00030850
        /*0ba4*/ 	.short	0x010a
        /*0ba6*/ 	.byte	0x05
	.zero		1


	//   ....[45]....
        /*0ba8*/ 	.word	0x0000ce60
        /*0bac*/ 	.word	0x000000ff
        /*0bb0*/ 	.word	0x00030850
        /*0bb4*/ 	.short	0x010a
        /*0bb6*/ 	.byte	0x05
	.zero		1


	//   ....[46]....
        /*0bb8*/ 	.word	0x0000d2c0
        /*0bbc*/ 	.word	0x00000009
        /*0bc0*/ 	.word	0x00000000
        /*0bc4*/ 	.short	0x0101
        /*0bc6*/ 	.byte	0x3f
	.zero		1


	//   ....[47]....
        /*0bc8*/ 	.word	0x0000f5b0
        /*0bcc*/ 	.word	0x000000a8
        /*0bd0*/ 	.word	0x00000000
        /*0bd4*/ 	.short	0x0101
        /*0bd6*/ 	.byte	0x3f
	.zero		1


	//   ....[48]....
        /*0bd8*/ 	.word	0x00012990
        /*0bdc*/ 	.word	0x00000000
        /*0be0*/ 	.word	0x00030840
        /*0be4*/ 	.short	0x010a
        /*0be6*/ 	.byte	0x3f
	.zero		1


	//   ....[49]....
        /*0be8*/ 	.word	0x00013ab0
        /*0bec*/ 	.word	0x00000008
        /*0bf0*/ 	.word	0x00030800
        /*0bf4*/ 	.short	0x0107
        /*0bf6*/ 	.byte	0x3f
	.zero		1


	//   ....[50]....
        /*0bf8*/ 	.word	0x00013bc0
        /*0bfc*/ 	.word	0x00000002
        /*0c00*/ 	.word	0x00030800
        /*0c04*/ 	.short	0x0101
        /*0c06*/ 	.byte	0x3f
	.zero		1


	//   ....[51]....
        /*0c08*/ 	.word	0x00013be0
        /*0c0c*/ 	.word	0x00000002
        /*0c10*/ 	.word	0x00030820
        /*0c14*/ 	.short	0x010a
        /*0c16*/ 	.byte	0x3f
	.zero		1


	//   ....[52]....
        /*0c18*/ 	.word	0x00013f70
        /*0c1c*/ 	.word	0x00000003
        /*0c20*/ 	.word	0x00030840
        /*0c24*/ 	.short	0x010a
        /*0c26*/ 	.byte	0x3f
	.zero		1


	//   ....[53]....
        /*0c28*/ 	.word	0x00014530
        /*0c2c*/ 	.word	0x00000003
        /*0c30*/ 	.word	0x00000060
        /*0c34*/ 	.short	0x010a
        /*0c36*/ 	.byte	0x3f
	.zero		1


	//   ....[54]....
        /*0c38*/ 	.word	0x00014e20
        /*0c3c*/ 	.word	0x00000003
        /*0c40*/ 	.word	0x00030840
        /*0c44*/ 	.short	0x010a
        /*0c46*/ 	.byte	0x3f
	.zero		1


	//   ....[55]....
        /*0c48*/ 	.word	0x000153e0
        /*0c4c*/ 	.word	0x00000002
        /*0c50*/ 	.word	0x00000060
        /*0c54*/ 	.short	0x010a
        /*0c56*/ 	.byte	0x3f
	.zero		1


	//   ....[56]....
        /*0c58*/ 	.word	0x00015be0
        /*0c5c*/ 	.word	0x00000002
        /*0c60*/ 	.word	0x00030840
        /*0c64*/ 	.short	0x010a
        /*0c66*/ 	.byte	0x3f
	.zero		1


	//   ....[57]....
        /*0c68*/ 	.word	0x000161a0
        /*0c6c*/ 	.word	0x00000002
        /*0c70*/ 	.word	0x00000060
        /*0c74*/ 	.short	0x010a
        /*0c76*/ 	.byte	0x3f
	.zero		1


	//   ....[58]....
        /*0c78*/ 	.word	0x00016930
        /*0c7c*/ 	.word	0x00000000
        /*0c80*/ 	.word	0x00030860
        /*0c84*/ 	.short	0x010a
        /*0c86*/ 	.byte	0x3f
	.zero		1


	//   ....[59]....
        /*0c88*/ 	.word	0x00017c40
        /*0c8c*/ 	.word	0x00000000
        /*0c90*/ 	.word	0x00030820
        /*0c94*/ 	.short	0x010a
        /*0c96*/ 	.byte	0x3f
	.zero		1


	//   ....[60]....
        /*0c98*/ 	.word	0x00017e20
        /*0c9c*/ 	.word	0x00000006
        /*0ca0*/ 	.word	0x00000000
        /*0ca4*/ 	.short	0x010a
        /*0ca6*/ 	.byte	0x3f
	.zero		1


	//   ....[61]....
        /*0ca8*/ 	.word	0x00017e90
        /*0cac*/ 	.word	0x00000007
        /*0cb0*/ 	.word	0x00000000
        /*0cb4*/ 	.short	0x010a
        /*0cb6*/ 	.byte	0x3f
	.zero		1


	//   ....[62]....
        /*0cb8*/ 	.word	0x00017f00
        /*0cbc*/ 	.word	0x00000004
        /*0cc0*/ 	.word	0x00000000
        /*0cc4*/ 	.short	0x010a
        /*0cc6*/ 	.byte	0x3f
	.zero		1


	//   ....[63]....
        /*0cc8*/ 	.word	0x00017f30
        /*0ccc*/ 	.word	0x00000003
        /*0cd0*/ 	.word	0x00000000
        /*0cd4*/ 	.short	0x010a
        /*0cd6*/ 	.byte	0x3f
	.zero		1


	//   ....[64]....
        /*0cd8*/ 	.word	0x00017fa0
        /*0cdc*/ 	.word	0x00000003
        /*0ce0*/ 	.word	0x00030800
        /*0ce4*/ 	.short	0x010a
        /*0ce6*/ 	.byte	0x3f
	.zero		1


	//   ....[65]....
        /*0ce8*/ 	.word	0x00017ff0
        /*0cec*/ 	.word	0x00000005
        /*0cf0*/ 	.word	0x00030830
        /*0cf4*/ 	.short	0x010a
        /*0cf6*/ 	.byte	0x3f
	.zero		1


	//   ....[66]....
        /*0cf8*/ 	.word	0x00018050
        /*0cfc*/ 	.word	0x00000098
        /*0d00*/ 	.word	0x00030830
        /*0d04*/ 	.short	0x010a
        /*0d06*/ 	.byte	0x3f
	.zero		1


	//   ....[67]....
        /*0d08*/ 	.word	0x000180b0
        /*0d0c*/ 	.word	0x00000015
        /*0d10*/ 	.word	0x00030850
        /*0d14*/ 	.short	0x010a
        /*0d16*/ 	.byte	0x3f
	.zero		1


	//   ....[68]....
        /*0d18*/ 	.word	0x00018110
        /*0d1c*/ 	.word	0x00000004
        /*0d20*/ 	.word	0x00030830
        /*0d24*/ 	.short	0x010a
        /*0d26*/ 	.byte	0x3f
	.zero		1


	//   ....[69]....
        /*0d28*/ 	.word	0x00018170
        /*0d2c*/ 	.word	0x00000003
        /*0d30*/ 	.word	0x00030850
        /*0d34*/ 	.short	0x010a
        /*0d36*/ 	.byte	0x3f
	.zero		1


	//   ....[70]....
        /*0d38*/ 	.word	0x000181d0
        /*0d3c*/ 	.word	0x00000004
        /*0d40*/ 	.word	0x00030830
        /*0d44*/ 	.short	0x010a
        /*0d46*/ 	.byte	0x3f
	.zero		1


	//   ....[71]....
        /*0d48*/ 	.word	0x00018230
        /*0d4c*/ 	.word	0x00000003
        /*0d50*/ 	.word	0x00030850
        /*0d54*/ 	.short	0x010a
        /*0d56*/ 	.byte	0x3f
	.zero		1


	//   ....[72]....
        /*0d58*/ 	.word	0x00018290
        /*0d5c*/ 	.word	0x00000007
        /*0d60*/ 	.word	0x00030850
        /*0d64*/ 	.short	0x010a
        /*0d66*/ 	.byte	0x3f
	.zero		1


	//   ....[73]....
        /*0d68*/ 	.word	0x00018430
        /*0d6c*/ 	.word	0x00000000
        /*0d70*/ 	.word	0x00030840
        /*0d74*/ 	.short	0x010a
        /*0d76*/ 	.byte	0x3f
	.zero		1


	//   ....[74]....
        /*0d78*/ 	.word	0x00019110
        /*0d7c*/ 	.word	0x00000002
        /*0d80*/ 	.word	0x00030820
        /*0d84*/ 	.short	0x010a
        /*0d86*/ 	.byte	0x3f
	.zero		1


	//   ....[75]....
        /*0d88*/ 	.word	0x00019160
        /*0d8c*/ 	.word	0x00000003
        /*0d90*/ 	.word	0x00030840
        /*0d94*/ 	.short	0x010a
        /*0d96*/ 	.byte	0x3f
	.zero		1


	//   ....[76]....
        /*0d98*/ 	.word	0x000191b0
        /*0d9c*/ 	.word	0x00000003
        /*0da0*/ 	.word	0x00000060
        /*0da4*/ 	.short	0x010a
        /*0da6*/ 	.byte	0x3f
	.zero		1


	//   ....[77]....
        /*0da8*/ 	.word	0x00019200
        /*0dac*/ 	.word	0x00000003
        /*0db0*/ 	.word	0x00030840
        /*0db4*/ 	.short	0x010a
        /*0db6*/ 	.byte	0x3f
	.zero		1


	//   ....[78]....
        /*0db8*/ 	.word	0x00019250
        /*0dbc*/ 	.word	0x00000002
        /*0dc0*/ 	.word	0x00000060
        /*0dc4*/ 	.short	0x010a
        /*0dc6*/ 	.byte	0x3f
	.zero		1


	//   ....[79]....
        /*0dc8*/ 	.word	0x000192a0
        /*0dcc*/ 	.word	0x00000002
        /*0dd0*/ 	.word	0x00030840
        /*0dd4*/ 	.short	0x010a
        /*0dd6*/ 	.byte	0x3f
	.zero		1


	//   ....[80]....
        /*0dd8*/ 	.word	0x000192f0
        /*0ddc*/ 	.word	0x00000002
        /*0de0*/ 	.word	0x00000060
        /*0de4*/ 	.short	0x010a
        /*0de6*/ 	.byte	0x3f
	.zero		1


	//   ....[81]....
        /*0de8*/ 	.word	0x00019340
        /*0dec*/ 	.word	0x00000000
        /*0df0*/ 	.word	0x00030860
        /*0df4*/ 	.short	0x010a
        /*0df6*/ 	.byte	0x3f
	.zero		1


	//   ....[82]....
        /*0df8*/ 	.word	0x00019da0
        /*0dfc*/ 	.word	0x00000000
        /*0e00*/ 	.word	0x00030820
        /*0e04*/ 	.short	0x010a
        /*0e06*/ 	.byte	0x3f
	.zero		1


	//   ....[83]....
        /*0e08*/ 	.word	0x00019f40
        /*0e0c*/ 	.word	0x00000006
        /*0e10*/ 	.word	0x00000000
        /*0e14*/ 	.short	0x010a
        /*0e16*/ 	.byte	0x3f
	.zero		1


	//   ....[84]....
        /*0e18*/ 	.word	0x00019f90
        /*0e1c*/ 	.word	0x00000007
        /*0e20*/ 	.word	0x00000000
        /*0e24*/ 	.short	0x010a
        /*0e26*/ 	.byte	0x3f
	.zero		1


	//   ....[85]....
        /*0e28*/ 	.word	0x00019fe0
        /*0e2c*/ 	.word	0x00000004
        /*0e30*/ 	.word	0x00000000
        /*0e34*/ 	.short	0x010a
        /*0e36*/ 	.byte	0x3f
	.zero		1


	//----- nvinfo : EIATTR_NUM_MBARRIERS
	.align		4
.L_507:
        /*0e38*/ 	.byte	0x03, 0x38
        /*0e3a*/ 	.short	0x0016


	//----- nvinfo : EIATTR_EXIT_INSTR_OFFSETS
	.align		4
        /*0e3c*/ 	.byte	0x04, 0x1c
        /*0e3e*/ 	.short	(.L_509 - .L_508)


	//   ....[0]....
.L_508:
        /*0e40*/ 	.word	0x00000a50


	//   ....[1]....
        /*0e44*/ 	.word	0x00010a30


	//   ....[2]....
        /*0e48*/ 	.word	0x00017f80


	//----- nvinfo : EIATTR_MAX_THREADS
	.align		4
.L_509:
        /*0e4c*/ 	.byte	0x04, 0x05
        /*0e4e*/ 	.short	(.L_511 - .L_510)
.L_510:
        /*0e50*/ 	.word	0x00000180
        /*0e54*/ 	.word	0x00000001
        /*0e58*/ 	.word	0x00000001


	//----- nvinfo : EIATTR_CRS_STACK_SIZE
	.align		4
.L_511:
        /*0e5c*/ 	.byte	0x04, 0x1e
        /*0e5e*/ 	.short	(.L_513 - .L_512)
.L_512:
        /*0e60*/ 	.word	0x00000000


	//----- nvinfo : EIATTR_CBANK_PARAM_SIZE
	.align		4
.L_513:
        /*0e64*/ 	.byte	0x03, 0x19
        /*0e66*/ 	.short	0x0af0


	//----- nvinfo : EIATTR_PARAM_CBANK
	.align		4
        /*0e68*/ 	.byte	0x04, 0x0a
        /*0e6a*/ 	.short	(.L_515 - .L_514)
	.align		4
.L_514:
        /*0e6c*/ 	.word	index@(.nv.constant0._ZN7cutlass13device_kernelIN5flash11enable_sm90INS1_16FlashAttnFwdSm90INS1_25CollectiveMainloopFwdSm90ILi2EN4cute5tupleIJNS5_1CILi1EEES8_S8_EEENS6_IJNS7_ILi128EEENS7_ILi64EEENS7_ILi256EEEEEELi256ENS_6half_tEfNS_4arch4Sm90ELb0ELb1ELb1ELb1ELb0ELb0ELb0ELb1ELb1ELb1ELb0ELb0EEENS1_21CollectiveEpilogueFwdINS6_IJSA_SC_SB_EEES9_SE_SG_Li256ELb1ELb1ELb0ELb0EEENS1_36VarlenDynamicPersistentTileSchedulerILi128ELi64ELi256ELi128ELb0ELb1ELb1ELb1ELb0ELb1EEEEEEEEEvNT_6ParamsE)
        /*0e70*/ 	.short	0x0210
        /*0e72*/ 	.short	0x0af0


	//----- nvinfo : EIATTR_SW_WAR
	.align		4
.L_515:
        /*0e74*/ 	.byte	0x04, 0x36
        /*0e76*/ 	.short	(.L_517 - .L_516)
.L_516:
        /*0e78*/ 	.word	0x00000008
.L_517:


//--------------------- .nv.info._ZN7cutlass13device_kernelIN5flash11enable_sm90INS1_16FlashAttnFwdSm90INS1_25CollectiveMainloopFwdSm90ILi2EN4cute5tupleIJNS5_1CILi1EEES8_S8_EEENS6_IJNS7_ILi128EEENS7_ILi64EEENS7_ILi256EEEEEELi256ENS_6half_tEfNS_4arch4Sm90ELb0ELb1ELb1ELb1ELb0ELb1ELb0ELb1ELb1ELb1ELb0ELb0EEENS1_21CollectiveEpilogueFwdINS6_IJSA_SC_SB_EEES9_SE_SG_Li256ELb1ELb1ELb0ELb0EEENS1_36VarlenDynamicPersistentTileSchedulerILi128ELi64ELi256ELi128ELb0ELb1ELb1ELb1ELb0ELb1EEEEEEEEEvNT_6ParamsE --------------------------
	.section	.nv.info._ZN7cutlass13device_kernelIN5flash11enable_sm90INS1_16FlashAttnFwdSm90INS1_25CollectiveMainloopFwdSm90ILi2EN4cute5tupleIJNS5_1CILi1EEES8_S8_EEENS6_IJNS7_ILi128EEENS7_ILi64EEENS7_ILi256EEEEEELi256ENS_6half_tEfNS_4arch4Sm90ELb0ELb1ELb1ELb1ELb0ELb1ELb0ELb1ELb1ELb1ELb0ELb0EEENS1_21CollectiveEpilogueFwdINS6_IJSA_SC_SB_EEES9_SE_SG_Li256ELb1ELb1ELb0ELb0EEENS1_36VarlenDynamicPersistentTileSchedulerILi128ELi64ELi256ELi128ELb0ELb1ELb1ELb1ELb0ELb1EEEEEEEEEvNT_6ParamsE,"",@"SHT_CUDA_INFO"
	.sectionflags	@""
	.align	4


	//----- nvinfo : EIATTR_CUDA_API_VERSION
	.align		4
        /*0000*/ 	.byte	0x04, 0x37
        /*0002*/ 	.short	(.L_519 - .L_518)
.L_518:
        /*0004*/ 	.word	0x00000082


	//----- nvinfo : EIATTR_KPARAM_INFO
	.align		4
.L_519:
        /*0008*/ 	.byte	0x04, 0x17
        /*000a*/ 	.short	(.L_521 - .L_520)
.L_520:
        /*000c*/ 	.word	0x00000000
        /*0010*/ 	.short	0x0000
        /*0012*/ 	.short	0x0070
        /*0014*/ 	.byte	0x00, 0xf0, 0x01, 0x2a


	//----- nvinfo : EIATTR_SPARSE_MMA_MASK
	.align		4
.L_521:
        /*0018*/ 	.byte	0x03, 0x50
        /*001a*/ 	.short	0x0000


	//----- nvinfo : EIATTR_MAXREG_COUNT
	.align		4
        /*001c*/ 	.byte	0x03, 0x1b
        /*001e*/ 	.short	0x00a8


	//----- nvinfo : EIATTR_NUM_BARRIERS
	.align		4
        /*0020*/ 	.byte	0x02, 0x4c
        /*0022*/ 	.byte	0x10
	.zero		1


	//----- nvinfo : EIATTR_EXTERNS
	.align		4
        /*0024*/ 	.byte	0x04, 0x0f
        /*0026*/ 	.short	(.L_523 - .L_522)


	//   ....[0]....
	.align		4
.L_522:
        /*0028*/ 	.word	index@(__assertfail)


	//----- nvinfo : EIATTR_ANNOTATIONS
	.align		4
.L_523:
        /*002c*/ 	.byte	0x04, 0x55
        /*002e*/ 	.short	(.L_525 - .L_524)


	//   ....[0]....
.L_524:
        /* <DEDUP_REMOVED lines=172> */


	//----- nvinfo : EIATTR_MERCURY_ISA_VERSION
	.align		4
.L_525:
        /*0ae0*/ 	.byte	0x03, 0x5f
        /*0ae2*/ 	.short	0x0101


	//----- nvinfo : EIATTR_UNUSED_LOAD_BYTE_OFFSET
	.align		4
        /*0ae4*/ 	.byte	0x04, 0x44
        /*0ae6*/ 	.short	(.L_527 - .L_526)


	//   ....[0]....
.L_526:
        /*0ae8*/ 	.word	0x00000a80
        /*0aec*/ 	.word	0x0000fff0


	//   ....[1]....
        /*0af0*/ 	.word	0x0001f0d0
        /*0af4*/ 	.word	0x0000fff0


	//----- nvinfo : EIATTR_INT_WARP_WIDE_INSTR_OFFSETS
	.align		4
.L_527:
        /*0af8*/ 	.byte	0x04, 0x31
        /*0afa*/ 	.short	(.L_529 - .L_528)


	//   ....[0]....
.L_528:
        /*0afc*/ 	.word	0x00000180


	//   ....[1]....
        /*0b00*/ 	.word	0x000001c0


	//   ....[2]....
        /*0b04*/ 	.word	0x00000280


	//   ....[3]....
        /*0b08*/ 	.word	0x000254c0


	//   ....[4]....
        /*0b0c*/ 	.word	0x00025520


	//   ....[5]....
        /*0b10*/ 	.word	0x00029ac0


	//   ....[6]....
        /*0b14*/ 	.word	0x00029b20


	//----- nvinfo : EIATTR_COOP_GROUP_MASK_REGIDS
	.align		4
.L_529:
        /*0b18*/ 	.byte	0x04, 0x29
        /*0b1a*/ 	.short	(.L_531 - .L_530)


	//   ....[0]....
.L_530:
        /*0b1c*/ 	.word	0xffffffff


	//   ....[1]....
        /*0b20*/ 	.word	0xffffffff


	//   ....[2]....
        /*0b24*/ 	.word	0xffffffff


	//   ....[3]....
        /*0b28*/ 	.word	0xffffffff


	//   ....[4]....
        /*0b2c*/ 	.word	0xffffffff


	//   ....[5]....
        /*0b30*/ 	.word	0xffffffff


	//   ....[6]....
        /*0b34*/ 	.word	0xffffffff


	//   ....[7]....
        /*0b38*/ 	.word	0xffffffff


	//   ....[8]....
        /*0b3c*/ 	.word	0xffffffff


	//   ....[9]....
        /*0b40*/ 	.word	0xffffffff


	//   ....[10]....
        /*0b44*/ 	.word	0xffffffff


	//   ....[11]....
        /*0b48*/ 	.word	0xffffffff


	//   ....[12]....
        /*0b4c*/ 	.word	0xffffffff


	//   ....[13]....
        /*0b50*/ 	.word	0xffffffff


	//   ....[14]....
        /*0b54*/ 	.word	0xffffffff


	//   ....[15]....
        /*0b58*/ 	.word	0xffffffff


	//   ....[16]....
        /*0b5c*/ 	.word	0xffffffff


	//   ....[17]....
        /*0b60*/ 	.word	0xffffffff


	//   ....[18]....
        /*0b64*/ 	.word	0xffffffff


	//   ....[19]....
        /*0b68*/ 	.word	0xffffffff


	//   ....[20]....
        /*0b6c*/ 	.word	0xffffffff


	//   ....[21]....
        /*0b70*/ 	.word	0xffffffff


	//   ....[22]....
        /*0b74*/ 	.word	0xffffffff


	//   ....[23]....
        /*0b78*/ 	.word	0xffffffff


	//   ....[24]....
        /*0b7c*/ 	.word	0xffffffff


	//   ....[25]....
        /*0b80*/ 	.word	0xffffffff


	//   ....[26]....
        /*0b84*/ 	.word	0xffffffff


	//   ....[27]....
        /*0b88*/ 	.word	0xffffffff


	//   ....[28]....
        /*0b8c*/ 	.word	0xffffffff


	//   ....[29]....
        /*0b90*/ 	.word	0xffffffff


	//   ....[30]....
        /*0b94*/ 	.word	0xffffffff


	//   ....[31]....
        /*0b98*/ 	.word	0xffffffff


	//   ....[32]....
        /*0b9c*/ 	.word	0xffffffff


	//   ....[33]....
        /*0ba0*/ 	.word	0xffffffff


	//   ....[34]....
        /*0ba4*/ 	.word	0xffffffff


	//   ....[35]....
        /*0ba8*/ 	.word	0xffffffff


	//   ....[36]....
        /*0bac*/ 	.word	0xffffffff


	//   ....[37]....
        /*0bb0*/ 	.word	0xffffffff


	//   ....[38]....
        /*0bb4*/ 	.word	0xffffffff


	//   ....[39]....
        /*0bb8*/ 	.word	0xffffffff


	//   ....[40]....
        /*0bbc*/ 	.word	0xffffffff


	//   ....[41]....
        /*0bc0*/ 	.word	0xffffffff


	//   ....[42]....
        /*0bc4*/ 	.word	0xffffffff


	//   ....[43]....
        /*0bc8*/ 	.word	0xffffffff


	//   ....[44]....
        /*0bcc*/ 	.word	0xffffffff


	//   ....[45]....
        /*0bd0*/ 	.word	0xffffffff


	//   ....[46]....
        /*0bd4*/ 	.word	0xffffffff


	//   ....[47]....
        /*0bd8*/ 	.word	0xffffffff


	//   ....[48]....
        /*0bdc*/ 	.word	0xffffffff


	//   ....[49]....
        /*0be0*/ 	.word	0xffffffff


	//   ....[50]....
        /*0be4*/ 	.word	0xffffffff


	//   ....[51]....
        /*0be8*/ 	.word	0xffffffff


	//   ....[52]....
        /*0bec*/ 	.word	0xffffffff


	//   ....[53]....
        /*0bf0*/ 	.word	0xffffffff


	//   ....[54]....
        /*0bf4*/ 	.word	0xffffffff


	//   ....[55]....
        /*0bf8*/ 	.word	0xffffffff


	//   ....[56]....
        /*0bfc*/ 	.word	0xffffffff


	//   ....[57]....
        /*0c00*/ 	.word	0xffffffff


	//   ....[58]....
        /*0c04*/ 	.word	0xffffffff


	//   ....[59]....
        /*0c08*/ 	.word	0xffffffff


	//   ....[60]....
        /*0c0c*/ 	.word	0xffffffff


	//   ....[61]....
        /*0c10*/ 	.word	0xffffffff


	//   ....[62]....
        /*0c14*/ 	.word	0xffffffff


	//   ....[63]....
        /*0c18*/ 	.word	0xffffffff


	//   ....[64]....
        /*0c1c*/ 	.word	0xffffffff


	//   ....[65]....
        /*0c20*/ 	.word	0xffffffff


	//   ....[66]....
        /*0c24*/ 	.word	0xffffffff


	//   ....[67]....
        /*0c28*/ 	.word	0xffffffff


	//   ....[68]....
        /*0c2c*/ 	.word	0xffffffff


	//   ....[69]....
        /*0c30*/ 	.word	0xffffffff


	//   ....[70]....
        /*0c34*/ 	.word	0xffffffff


	//   ....[71]....
        /*0c38*/ 	.word	0xffffffff


	//   ....[72]....
        /*0c3c*/ 	.word	0xffffffff


	//   ....[73]....
        /*0c40*/ 	.word	0xffffffff


	//   ....[74]....
        /*0c44*/ 	.word	0xffffffff


	//   ....[75]....
        /*0c48*/ 	.word	0xffffffff


	//   ....[76]....
        /*0c4c*/ 	.word	0xffffffff


	//   ....[77]....
        /*0c50*/ 	.word	0xffffffff


	//   ....[78]....
        /*0c54*/ 	.word	0xffffffff


	//   ....[79]....
        /*0c58*/ 	.word	0xffffffff


	//   ....[80]....
        /*0c5c*/ 	.word	0xffffffff


	//   ....[81]....
        /*0c60*/ 	.word	0xffffffff


	//   ....[82]....
        /*0c64*/ 	.word	0xffffffff


	//   ....[83]....
        /*0c68*/ 	.word	0xffffffff


	//   ....[84]....
        /*0c6c*/ 	.word	0xffffffff


	//   ....[85]....
        /*0c70*/ 	.word	0xffffffff


	//   ....[86]....
        /*0c74*/ 	.word	0xffffffff


	//   ....[87]....
        /*0c78*/ 	.word	0xffffffff


	//   ....[88]....
        /*0c7c*/ 	.word	0xffffffff


	//   ....[89]....
        /*0c80*/ 	.word	0xffffffff


	//   ....[90]....
        /*0c84*/ 	.word	0xffffffff


	//   ....[91]....
        /*0c88*/ 	.word	0xffffffff


	//   ....[92]....
        /*0c8c*/ 	.word	0xffffffff


	//   ....[93]....
        /*0c90*/ 	.word	0xffffffff


	//   ....[94]....
        /*0c94*/ 	.word	0xffffffff


	//   ....[95]....
        /*0c98*/ 	.word	0xffffffff


	//   ....[96]....
        /*0c9c*/ 	.word	0xffffffff


	//   ....[97]....
        /*0ca0*/ 	.word	0xffffffff


	//   ....[98]....
        /*0ca4*/ 	.word	0xffffffff


	//   ....[99]....
        /*0ca8*/ 	.word	0xffffffff


	//   ....[100]....
        /*0cac*/ 	.word	0xffffffff


	//   ....[101]....
        /*0cb0*/ 	.word	0xffffffff


	//   ....[102]....
        /*0cb4*/ 	.word	0xffffffff


	//   ....[103]....
        /*0cb8*/ 	.word	0xffffffff


	//   ....[104]....
        /*0cbc*/ 	.word	0xffffffff


	//   ....[105]....
        /*0cc0*/ 	.word	0xffffffff


	//   ....[106]....
        /*0cc4*/ 	.word	0xffffffff


	//   ....[107]....
        /*0cc8*/ 	.word	0xffffffff


	//   ....[108]....
        /*0ccc*/ 	.word	0xffffffff


	//   ....[109]....
        /*0cd0*/ 	.word	0xffffffff


	//   ....[110]....
        /*0cd4*/ 	.word	0xffffffff


	//   ....[111]....
        /*0cd8*/ 	.word	0xffffffff


	//   ....[112]....
        /*0cdc*/ 	.word	0xffffffff


	//   ....[113]....
        /*0ce0*/ 	.word	0xffffffff


	//   ....[114]....
        /*0ce4*/ 	.word	0xffffffff


	//   ....[115]....
        /*0ce8*/ 	.word	0xffffffff


	//   ....[116]....
        /*0cec*/ 	.word	0xffffffff


	//   ....[117]....
        /*0cf0*/ 	.word	0xffffffff


	//   ....[118]....
        /*0cf4*/ 	.word	0xffffffff


	//   ....[119]....
        /*0cf8*/ 	.word	0xffffffff


	//   ....[120]....
        /*0cfc*/ 	.word	0xffffffff


	//   ....[121]....
        /*0d00*/ 	.word	0xffffffff


	//   ....[122]....
        /*0d04*/ 	.word	0xffffffff


	//   ....[123]....
        /*0d08*/ 	.word	0xffffffff


	//   ....[124]....
        /*0d0c*/ 	.word	0xffffffff


	//   ....[125]....
        /*0d10*/ 	.word	0xffffffff


	//   ....[126]....
        /*0d14*/ 	.word	0xffffffff


	//   ....[127]....
        /*0d18*/ 	.word	0xffffffff


	//   ....[128]....
        /*0d1c*/ 	.word	0xffffffff


	//   ....[129]....
        /*0d20*/ 	.word	0xffffffff


	//   ....[130]....
        /*0d24*/ 	.word	0xffffffff


	//   ....[131]....
        /*0d28*/ 	.word	0xffffffff


	//   ....[132]....
        /*0d2c*/ 	.word	0xffffffff


	//   ....[133]....
        /*0d30*/ 	.word	0xffffffff


	//   ....[134]....
        /*0d34*/ 	.word	0xffffffff


	//   ....[135]....
        /*0d38*/ 	.word	0xffffffff


	//   ....[136]....
        /*0d3c*/ 	.word	0xffffffff


	//   ....[137]....
        /*0d40*/ 	.word	0xffffffff


	//   ....[138]....
        /*0d44*/ 	.word	0x0500000f


	//   ....[139]....
        /*0d48*/ 	.word	0x0500000f


	//   ....[140]....
        /*0d4c*/ 	.word	0x0500000f


	//   ....[141]....
        /*0d50*/ 	.word	0x0500000f


	//   ....[142]....
        /*0d54*/ 	.word	0x0500000f


	//   ....[143]....
        /*0d58*/ 	.word	0x0500000f


	//   ....[144]....
        /*0d5c*/ 	.word	0x0500000f


	//   ....[145]....
        /*0d60*/ 	.word	0x0500000f


	//   ....[146]....
        /*0d64*/ 	.word	0x0500000f


	//   ....[147]....
        /*0d68*/ 	.word	0x0500000f


	//   ....[148]....
        /*0d6c*/ 	.word	0x0500000f


	//   ....[149]....
        /*0d70*/ 	.word	0x0500000f


	//   ....[150]....
        /*0d74*/ 	.word	0x0500000f


	//   ....[151]....
        /*0d78*/ 	.word	0x0500000f


	//   ....[152]....
        /*0d7c*/ 	.word	0x0500000f


	//   ....[153]....
        /*0d80*/ 	.word	0x0500000f


	//   ....[154]....
        /*0d84*/ 	.word	0x0500000f


	//   ....[155]....
        /*0d88*/ 	.word	0x0500000f


	//   ....[156]....
        /*0d8c*/ 	.word	0x0500000f


	//   ....[157]....
        /*0d90*/ 	.word	0x0500000f


	//   ....[158]....
        /*0d94*/ 	.word	0x0500000f


	//   ....[159]....
        /*0d98*/ 	.word	0x0500000f


	//   ....[160]....
        /*0d9c*/ 	.word	0x0500000f


	//   ....[161]....
        /*0da0*/ 	.word	0x0500000f


	//   ....[162]....
        /*0da4*/ 	.word	0x0500000f


	//   ....[163]....
        /*0da8*/ 	.word	0x0500000f


	//   ....[164]....
        /*0dac*/ 	.word	0x0500000f


	//   ....[165]....
        /*0db0*/ 	.word	0x0500000f


	//   ....[166]....
        /*0db4*/ 	.word	0x0500000f


	//   ....[167]....
        /*0db8*/ 	.word	0x0500000f


	//   ....[168]....
        /*0dbc*/ 	.word	0x0500000f


	//   ....[169]....
        /*0dc0*/ 	.word	0x0500000f


	//   ....[170]....
        /*0dc4*/ 	.word	0x0500000f


	//   ....[171]....
        /*0dc8*/ 	.word	0x0500000f


	//   ....[172]....
        /*0dcc*/ 	.word	0x0500000f


	//   ....[173]....
        /*0dd0*/ 	.word	0x0500000f


	//   ....[174]....
        /*0dd4*/ 	.word	0x0500000f


	//   ....[175]....
        /*0dd8*/ 	.word	0x0500000f


	//   ....[176]....
        /*0ddc*/ 	.word	0x0500000f


	//   ....[177]....
        /*0de0*/ 	.word	0x0500000f


	//   ....[178]....
        /*0de4*/ 	.word	0x0500000f


	//   ....[179]....
        /*0de8*/ 	.word	0x0500000f


	//   ....[180]....
        /*0dec*/ 	.word	0x0500000f


	//   ....[181]....
        /*0df0*/ 	.word	0x0500000f


	//   ....[182]....
        /*0df4*/ 	.word	0x0500000f


	//   ....[183]....
        /*0df8*/ 	.word	0x0500000f


	//   ....[184]....
        /*0dfc*/ 	.word	0x0500000f


	//   ....[185]....
        /*0e00*/ 	.word	0x0500000f


	//   ....[186]....
        /*0e04*/ 	.word	0x0500000f


	//   ....[187]....
        /*0e08*/ 	.word	0x0500000f


	//   ....[188]....
        /*0e0c*/ 	.word	0x0500000f


	//   ....[189]....
        /*0e10*/ 	.word	0x0500000f


	//   ....[190]....
        /*0e14*/ 	.word	0x0500000f


	//   ....[191]....
        /*0e18*/ 	.word	0x0500000f


	//   ....[192]....
        /*0e1c*/ 	.word	0x0500000f


	//   ....[193]....
        /*0e20*/ 	.word	0x0500000f


	//   ....[194]....
        /*0e24*/ 	.word	0x0500000f


	//   ....[195]....
        /*0e28*/ 	.word	0x0500000f


	//   ....[196]....
        /*0e2c*/ 	.word	0x0500000f


	//   ....[197]....
        /*0e30*/ 	.word	0x0500000f


	//   ....[198]....
        /*0e34*/ 	.word	0x0500000f


	//   ....[199]....
        /*0e38*/ 	.word	0x0500000f


	//   ....[200]....
        /*0e3c*/ 	.word	0x0500000f


	//   ....[201]....
        /*0e40*/ 	.word	0x0500000f


	//   ....[202]....
        /*0e44*/ 	.word	0x0500000f


	//   ....[203]....
        /*0e48*/ 	.word	0x0500000f


	//   ....[204]....
        /*0e4c*/ 	.word	0x0500000f


	//   ....[205]....
        /*0e50*/ 	.word	0x0500000f


	//----- nvinfo : EIATTR_COOP_GROUP_INSTR_OFFSETS
	.align		4
.L_531:
        /*0e54*/ 	.byte	0x04, 0x28
        /*0e56*/ 	.short	(.L_533 - .L_532)


	//   ....[0]....
.L_532:
        /*0e58*/ 	.word	0x00000060


	//   ....[1]....
        /*0e5c*/ 	.word	0x00000190


	//   ....[2]....
        /*0e60*/ 	.word	0x00000290


	//   ....[3]....
        /*0e64*/ 	.word	0x00000400


	//   ....[4]....
        /*0e68*/ 	.word	0x00000560


	//   ....[5]....
        /*0e6c*/ 	.word	0x00000680


	//   ....[6]....
        /*0e70*/ 	.word	0x000007e0


	//   ....[7]....
        /*0e74*/ 	.word	0x00008ca0


	//   ....[8]....
        /*0e78*/ 	.word	0x000093f0


	//   ....[9]....
        /*0e7c*/ 	.word	0x00009400


	//   ....[10]....
        /*0e80*/ 	.word	0x00009410


	//   ....[11]....
        /*0e84*/ 	.word	0x00009420


	//   ....[12]....
        /*0e88*/ 	.word	0x00009980


	//   ....[13]....
        /*0e8c*/ 	.word	0x00009990


	//   ....[14]....
        /*0e90*/ 	.word	0x000099a0


	//   ....[15]....
        /*0e94*/ 	.word	0x000099b0


	//   ....[16]....
        /*0e98*/ 	.word	0x00009ed0


	//   ....[17]....
        /*0e9c*/ 	.word	0x00009ee0


	//   ....[18]....
        /*0ea0*/ 	.word	0x00009ef0


	//   ....[19]....
        /*0ea4*/ 	.word	0x00009f00


	//   ....[20]....
        /*0ea8*/ 	.word	0x0000a440


	//   ....[21]....
        /*0eac*/ 	.word	0x0000a450


	//   ....[22]....
        /*0eb0*/ 	.word	0x0000a460


	//   ....[23]....
        /*0eb4*/ 	.word	0x0000a470


	//   ....[24]....
        /*0eb8*/ 	.word	0x0000db10


	//   ....[25]....
        /*0ebc*/ 	.word	0x0000db20


	//   ....[26]....
        /*0ec0*/ 	.word	0x0000db30


	//   ....[27]....
        /*0ec4*/ 	.word	0x0000db40


	//   ....[28]....
        /*0ec8*/ 	.word	0x0000e000


	//   ....[29]....
        /*0ecc*/ 	.word	0x0000e010


	//   ....[30]....
        /*0ed0*/ 	.word	0x0000e020


	//   ....[31]....
        /*0ed4*/ 	.word	0x0000e030


	//   ....[32]....
        /*0ed8*/ 	.word	0x0000e460


	//   ....[33]....
        /*0edc*/ 	.word	0x0000e470


	//   ....[34]....
        /*0ee0*/ 	.word	0x0000e480


	//   ....[35]....
        /*0ee4*/ 	.word	0x0000e490


	//   ....[36]....
        /*0ee8*/ 	.word	0x0000e8e0


	//   ....[37]....
        /*0eec*/ 	.word	0x0000e8f0


	//   ....[38]....
        /*0ef0*/ 	.word	0x0000e900


	//   ....[39]....
        /*0ef4*/ 	.word	0x0000e910


	//   ....[40]....
        /*0ef8*/ 	.word	0x000133a0


	//   ....[41]....
        /*0efc*/ 	.word	0x00013700


	//   ....[42]....
        /*0f00*/ 	.word	0x00013fe0


	//   ....[43]....
        /*0f04*/ 	.word	0x000140b0


	//   ....[44]....
        /*0f08*/ 	.word	0x00014550


	//   ....[45]....
        /*0f0c*/ 	.word	0x000145d0


	//   ....[46]....
        /*0f10*/ 	.word	0x000169e0


	//   ....[47]....
        /*0f14*/ 	.word	0x00016ea0


	//   ....[48]....
        /*0f18*/ 	.word	0x000174c0


	//   ....[49]....
        /*0f1c*/ 	.word	0x000174e0


	//   ....[50]....
        /*0f20*/ 	.word	0x00017bd0


	//   ....[51]....
        /*0f24*/ 	.word	0x00017c00


	//   ....[52]....
        /*0f28*/ 	.word	0x00019e50


	//   ....[53]....
        /*0f2c*/ 	.word	0x00019ee0


	//   ....[54]....
        /*0f30*/ 	.word	0x0001a320


	//   ....[55]....
        /*0f34*/ 	.word	0x0001a380


	//   ....[56]....
        /*0f38*/ 	.word	0x0001c340


	//   ....[57]....
        /*0f3c*/ 	.word	0x0001c840


	//   ....[58]....
        /*0f40*/ 	.word	0x0001ce70


	//   ....[59]....
        /*0f44*/ 	.word	0x0001ce90


	//   ....[60]....
        /*0f48*/ 	.word	0x0001d590


	//   ....[61]....
        /*0f4c*/ 	.word	0x0001d5d0


	//   ....[62]....
        /*0f50*/ 	.word	0x0001e620


	//   ....[63]....
        /*0f54*/ 	.word	0x0001e6a0


	//   ....[64]....
        /*0f58*/ 	.word	0x0001e6c0


	//   ....[65]....
        /*0f5c*/ 	.word	0x0001e6d0


	//   ....[66]....
        /*0f60*/ 	.word	0x000201e0


	//   ....[67]....
        /*0f64*/ 	.word	0x000202f0


	//   ....[68]....
        /*0f68*/ 	.word	0x000204c0


	//   ....[69]....
        /*0f6c*/ 	.word	0x00020500


	//   ....[70]....
        /*0f70*/ 	.word	0x00020ac0


	//   ....[71]....
        /*0f74*/ 	.word	0x00020af0


	//   ....[72]....
        /*0f78*/ 	.word	0x00020c40


	//   ....[73]....
        /*0f7c*/ 	.word	0x00020c60


	//   ....[74]....
        /*0f80*/ 	.word	0x00020da0


	//   ....[75]....
        /*0f84*/ 	.word	0x00020dc0


	//   ....[76]....
        /*0f88*/ 	.word	0x00020f10


	//   ....[77]....
        /*0f8c*/ 	.word	0x00020f30


	//   ....[78]....
        /*0f90*/ 	.word	0x00021850


	//   ....[79]....
        /*0f94*/ 	.word	0x00021870


	//   ....[80]....
        /*0f98*/ 	.word	0x000219d0


	//   ....[81]....
        /*0f9c*/ 	.word	0x000219f0


	//   ....[82]....
        /*0fa0*/ 	.word	0x00021b30


	//   ....[83]....
        /*0fa4*/ 	.word	0x00021b50


	//   ....[84]....
        /*0fa8*/ 	.word	0x00021ca0


	//   ....[85]....
        /*0fac*/ 	.word	0x00021cc0


	//   ....[86]....
        /*0fb0*/ 	.word	0x00021e90


	//   ....[87]....
        /*0fb4*/ 	.word	0x00022060


	//   ....[88]....
        /*0fb8*/ 	.word	0x00022090


	//   ....[89]....
        /*0fbc*/ 	.word	0x000220c0


	//   ....[90]....
        /*0fc0*/ 	.word	0x000220f0


	//   ....[91]....
        /*0fc4*/ 	.word	0x00022120


	//   ....[92]....
        /*0fc8*/ 	.word	0x00022150


	//   ....[93]....
        /*0fcc*/ 	.word	0x000222c0


	//   ....[94]....
        /*0fd0*/ 	.word	0x000222f0


	//   ....[95]....
        /*0fd4*/ 	.word	0x00022320


	//   ....[96]....
        /*0fd8*/ 	.word	0x00022350


	//   ....[97]....
        /*0fdc*/ 	.word	0x00022380


	//   ....[98]....
        /*0fe0*/ 	.word	0x000223b0


	//   ....[99]....
        /*0fe4*/ 	.word	0x00022450


	//   ....[100]....
        /*0fe8*/ 	.word	0x000224b0


	//   ....[101]....
        /*0fec*/ 	.word	0x00022540


	//   ....[102]....
        /*0ff0*/ 	.word	0x00023720


	//   ....[103]....
        /*0ff4*/ 	.word	0x00025a80


	//   ....[104]....
        /*0ff8*/ 	.word	0x00026700


	//   ....[105]....
        /*0ffc*/ 	.word	0x00026720


	//   ....[106]....
        /*1000*/ 	.word	0x00026740


	//   ....[107]....
        /*1004*/ 	.word	0x000267f0


	//   ....[108]....
        /*1008*/ 	.word	0x00026860


	//   ....[109]....
        /*100c*/ 	.word	0x000268b0


	//   ....[110]....
        /*1010*/ 	.word	0x00026920


	//   ....[111]....
        /*1014*/ 	.word	0x00026970


	//   ....[112]....
        /*1018*/ 	.word	0x000269e0


	//   ....[113]....
        /*101c*/ 	.word	0x00026a30


	//   ....[114]....
        /*1020*/ 	.word	0x00026aa0


	//   ....[115]....
        /*1024*/ 	.word	0x00026af0


	//   ....[116]....
        /*1028*/ 	.word	0x00026b60


	//   ....[117]....
        /*102c*/ 	.word	0x00026bb0


	//   ....[118]....
        /*1030*/ 	.word	0x00026c20


	//   ....[119]....
        /*1034*/ 	.word	0x00026c70


	//   ....[120]....
        /*1038*/ 	.word	0x0002a3f0


	//   ....[121]....
        /*103c*/ 	.word	0x0002a410


	//   ....[122]....
        /*1040*/ 	.word	0x0002a450


	//   ....[123]....
        /*1044*/ 	.word	0x0002a480


	//   ....[124]....
        /*1048*/ 	.word	0x0002a4b0


	//   ....[125]....
        /*104c*/ 	.word	0x0002a4e0


	//   ....[126]....
        /*1050*/ 	.word	0x0002a510


	//   ....[127]....
        /*1054*/ 	.word	0x0002a540


	//   ....[128]....
        /*1058*/ 	.word	0x0002a6c0


	//   ....[129]....
        /*105c*/ 	.word	0x0002a700


	//   ....[130]....
        /*1060*/ 	.word	0x0002a730


	//   ....[131]....
        /*1064*/ 	.word	0x0002a760


	//   ....[132]....
        /*1068*/ 	.word	0x0002a790


	//   ....[133]....
        /*106c*/ 	.word	0x0002a7c0


	//   ....[134]....
        /*1070*/ 	.word	0x0002a880


	//   ....[135]....
        /*1074*/ 	.word	0x0002a8a0


	//   ....[136]....
        /*1078*/ 	.word	0x0002a910


	//   ....[137]....
        /*107c*/ 	.word	0x0002afe0


	//   ....[138]....
        /*1080*/ 	.word	0x0002b420


	//   ....[139]....
        /*1084*/ 	.word	0x0002b4b0


	//   ....[140]....
        /*1088*/ 	.word	0x0002b500


	//   ....[141]....
        /*108c*/ 	.word	0x0002b550


	//   ....[142]....
        /*1090*/ 	.word	0x0002b5e0


	//   ....[143]....
        /*1094*/ 	.word	0x0002b670


	//   ....[144]....
        /*1098*/ 	.word	0x0002b6c0


	//   ....[145]....
        /*109c*/ 	.word	0x0002b710


	//   ....[146]....
        /*10a0*/ 	.word	0x0002b7a0


	//   ....[147]....
        /*10a4*/ 	.word	0x0002b830


	//   ....[148]....
        /*10a8*/ 	.word	0x0002b880


	//   ....[149]....
        /*10ac*/ 	.word	0x0002b8d0


	//   ....[150]....
        /*10b0*/ 	.word	0x0002b960


	//   ....[151]....
        /*10b4*/ 	.word	0x0002b9f0


	//   ....[152]....
        /*10b8*/ 	.word	0x0002ba40


	//   ....[153]....
        /*10bc*/ 	.word	0x0002ba90


	//   ....[154]....
        /*10c0*/ 	.word	0x0002bb80


	//   ....[155]....
        /*10c4*/ 	.word	0x0002bc10


	//   ....[156]....
        /*10c8*/ 	.word	0x0002bc60


	//   ....[157]....
        /*10cc*/ 	.word	0x0002bcb0


	//   ....[158]....
        /*10d0*/ 	.word	0x0002bd40


	//   ....[159]....
        /*10d4*/ 	.word	0x0002bdd0


	//   ....[160]....
        /*10d8*/ 	.word	0x0002be20


	//   ....[161]....
        /*10dc*/ 	.word	0x0002be70


	//   ....[162]....
        /*10e0*/ 	.word	0x0002bf00


	//   ....[163]....
        /*10e4*/ 	.word	0x0002bf90


	//   ....[164]....
        /*10e8*/ 	.word	0x0002bfe0


	//   ....[165]....
        /*10ec*/ 	.word	0x0002c030


	//   ....[166]....
        /*10f0*/ 	.word	0x0002c0c0


	//   ....[167]....
        /*10f4*/ 	.word	0x0002c150


	//   ....[168]....
        /*10f8*/ 	.word	0x0002c1a0


	//   ....[169]....
        /*10fc*/ 	.word	0x0002c1f0


	//   ....[170]....
        /*1100*/ 	.word	0x0002c590


	//   ....[171]....
        /*1104*/ 	.word	0x0002c890


	//   ....[172]....
        /*1108*/ 	.word	0x0002ca10


	//   ....[173]....
        /*110c*/ 	.word	0x0002ca60


	//   ....[174]....
        /*1110*/ 	.word	0x0002cb10


	//   ....[175]....
        /*1114*/ 	.word	0x0002cc30


	//   ....[176]....
        /*1118*/ 	.word	0x0002cc90


	//   ....[177]....
        /*111c*/ 	.word	0x0002cdb0


	//   ....[178]....
        /*1120*/ 	.word	0x0002ce10


	//   ....[179]....
        /*1124*/ 	.word	0x0002cf30


	//   ....[180]....
        /*1128*/ 	.word	0x0002cf90


	//   ....[181]....
        /*112c*/ 	.word	0x0002d0b0


	//   ....[182]....
        /*1130*/ 	.word	0x0002d110


	//   ....[183]....
        /*1134*/ 	.word	0x0002d230


	//   ....[184]....
        /*1138*/ 	.word	0x0002d290


	//   ....[185]....
        /*113c*/ 	.word	0x0002d3b0


	//   ....[186]....
        /*1140*/ 	.word	0x0002d410


	//   ....[187]....
        /*1144*/ 	.word	0x0002d4f0


	//   ....[188]....
        /*1148*/ 	.word	0x0002d870


	//   ....[189]....
        /*114c*/ 	.word	0x0002d920


	//   ....[190]....
        /*1150*/ 	.word	0x0002da20


	//   ....[191]....
        /*1154*/ 	.word	0x0002dab0


	//   ....[192]....
        /*1158*/ 	.word	0x0002db30


	//   ....[193]....
        /*115c*/ 	.word	0x0002dbb0


	//   ....[194]....
        /*1160*/ 	.word	0x0002dc30


	//   ....[195]....
        /*1164*/ 	.word	0x0002dcc0


	//   ....[196]....
        /*1168*/ 	.word	0x0002dd60


	//   ....[197]....
        /*116c*/ 	.word	0x0002de30


	//   ....[198]....
        /*1170*/ 	.word	0x0002deb0


	//   ....[199]....
        /*1174*/ 	.word	0x0002df30


	//   ....[200]....
        /*1178*/ 	.word	0x0002dfb0


	//   ....[201]....
        /*117c*/ 	.word	0x0002e040


	//   ....[202]....
        /*1180*/ 	.word	0x0002e0c0


	//   ....[203]....
        /*1184*/ 	.word	0x0002e160


	//   ....[204]....
        /*1188*/ 	.word	0x0002e1f0


	//   ....[205]....
        /*118c*/ 	.word	0x0002e320


	//----- nvinfo : EIATTR_REG_RECONFIG
	.align		4
.L_533:
        /*1190*/ 	.byte	0x01, 0x54
	.zero		2


	//----- nvinfo : EIATTR_SYSCALL_OFFSETS
	.align		4
        /*1194*/ 	.byte	0x04, 0x46
        /*1196*/ 	.short	(.L_535 - .L_534)


	//   ....[0]....
.L_534:
        /*1198*/ 	.word	0x00002000


	//   ....[1]....
        /*119c*/ 	.word	0x00002150


	//   ....[2]....
        /*11a0*/ 	.word	0x00008e40


	//   ....[3]....
        /*11a4*/ 	.word	0x00009160


	//   ....[4]....
        /*11a8*/ 	.word	0x000256c0


	//   ....[5]....
        /*11ac*/ 	.word	0x00025810


	//   ....[6]....
        /*11b0*/ 	.word	0x00025900


	//   ....[7]....
        /*11b4*/ 	.word	0x00026240


	//----- nvinfo : EIATTR_MBARRIER_INSTR_OFFSETS
	.align		4
.L_535:
        /*11b8*/ 	.byte	0x04, 0x39
        /*11ba*/ 	.short	(.L_537 - .L_536)


	//   ....[0]....
.L_536:
        /*11bc*/ 	.word	0x000002b0
        /*11c0*/ 	.word	0x000000ff
        /*11c4*/ 	.word	0x00030800
        /*11c8*/ 	.short	0x0100
        /*11ca*/ 	.byte	0x08
	.zero		1


	//   ....[1]....
        /*11cc*/ 	.word	0x000002c0
        /*11d0*/ 	.word	0x000000ff
        /*11d4*/ 	.word	0x00030820
        /*11d8*/ 	.short	0x0100
        /*11da*/ 	.byte	0x08
	.zero		1


	//   ....[2]....
        /*11dc*/ 	.word	0x000003b0
        /*11e0*/ 	.word	0x000000ff
        /*11e4*/ 	.word	0x00030830
        /*11e8*/ 	.short	0x0100
        /*11ea*/ 	.byte	0x08
	.zero		1


	//   ....[3]....
        /*11ec*/ 	.word	0x000003c0
        /*11f0*/ 	.word	0x000000ff
        /*11f4*/ 	.word	0x00030840
        /*11f8*/ 	.short	0x0100
        /*11fa*/ 	.byte	0x08
	.zero		1


	//   ....[4]....
        /*11fc*/ 	.word	0x000003d0
        /*1200*/ 	.word	0x000000ff
        /*1204*/ 	.word	0x00030838
        /*1208*/ 	.short	0x0100
        /*120a*/ 	.byte	0x08
	.zero		1


	//   ....[5]....
        /*120c*/ 	.word	0x000003e0
        /*1210*/ 	.word	0x000000ff
        /*1214*/ 	.word	0x00030848
        /*1218*/ 	.short	0x0100
        /*121a*/ 	.byte	0x08
	.zero		1


	//   ....[6]....
        /*121c*/ 	.word	0x00000510
        /*1220*/ 	.word	0x000000ff
        /*1224*/ 	.word	0x00030850
        /*1228*/ 	.short	0x0100
        /*122a*/ 	.byte	0x08
	.zero		1


	//   ....[7]....
        /*122c*/ 	.word	0x00000520
        /*1230*/ 	.word	0x000000ff
        /*1234*/ 	.word	0x00030860
        /*1238*/ 	.short	0x0100
        /*123a*/ 	.byte	0x08
	.zero		1


	//   ....[8]....
        /*123c*/ 	.word	0x00000530
        /*1240*/ 	.word	0x000000ff
        /*1244*/ 	.word	0x00030858
        /*1248*/ 	.short	0x0100
        /*124a*/ 	.byte	0x08
	.zero		1


	//   ....[9]....
        /*124c*/ 	.word	0x00000540
        /*1250*/ 	.word	0x000000ff
        /*1254*/ 	.word	0x00030868
        /*1258*/ 	.short	0x0100
        /*125a*/ 	.byte	0x08
	.zero		1


	//   ....[10]....
        /*125c*/ 	.word	0x00000630
        /*1260*/ 	.word	0x000000ff
        /*1264*/ 	.word	0x00030870
        /*1268*/ 	.short	0x0100
        /*126a*/ 	.byte	0x06
	.zero		1


	//   ....[11]....
        /*126c*/ 	.word	0x00000640
        /*1270*/ 	.word	0x000000ff
        /*1274*/ 	.word	0x00030880
        /*1278*/ 	.short	0x0100
        /*127a*/ 	.byte	0x06
	.zero		1


	//   ....[12]....
        /*127c*/ 	.word	0x00000650
        /*1280*/ 	.word	0x000000ff
        /*1284*/ 	.word	0x00030878
        /*1288*/ 	.short	0x0100
        /*128a*/ 	.byte	0x06
	.zero		1


	//   ....[13]....
        /*128c*/ 	.word	0x00000660
        /*1290*/ 	.word	0x000000ff
        /*1294*/ 	.word	0x00030888
        /*1298*/ 	.short	0x0100
        /*129a*/ 	.byte	0x06
	.zero		1


	//   ....[14]....
        /*129c*/ 	.word	0x00000790
        /*12a0*/ 	.word	0x000000ff
        /*12a4*/ 	.word	0x00030890
        /*12a8*/ 	.short	0x0100
        /*12aa*/ 	.byte	0x08
	.zero		1


	//   ....[15]....
        /*12ac*/ 	.word	0x000007a0
        /*12b0*/ 	.word	0x000000ff
        /*12b4*/ 	.word	0x000308a0
        /*12b8*/ 	.short	0x0100
        /*12ba*/ 	.byte	0x08
	.zero		1


	//   ....[16]....
        /*12bc*/ 	.word	0x000007b0
        /*12c0*/ 	.word	0x000000ff
        /*12c4*/ 	.word	0x00030898
        /*12c8*/ 	.short	0x0100
        /*12ca*/ 	.byte	0x08
	.zero		1


	//   ....[17]....
        /*12cc*/ 	.word	0x000007c0
        /*12d0*/ 	.word	0x000000ff
        /*12d4*/ 	.word	0x000308a8
        /*12d8*/ 	.short	0x0100
        /*12da*/ 	.byte	0x08
	.zero		1


	//   ....[18]....
        /*12dc*/ 	.word	0x000008f0
        /*12e0*/ 	.word	0x000000ff
        /*12e4*/ 	.word	0x000308b0
        /*12e8*/ 	.short	0x0100
        /*12ea*/ 	.byte	0x08
	.zero		1


	//   ....[19]....
        /*12ec*/ 	.word	0x00000900
        /*12f0*/ 	.word	0x000000ff
        /*12f4*/ 	.word	0x000308c0
        /*12f8*/ 	.short	0x0100
        /*12fa*/ 	.byte	0x08
	.zero		1


	//   ....[20]....
        /*12fc*/ 	.word	0x00000910
        /*1300*/ 	.word	0x000000ff
        /*1304*/ 	.word	0x000308b8
        /*1308*/ 	.short	0x0100
        /*130a*/ 	.byte	0x08
	.zero		1


	//   ....[21]....
        /*130c*/ 	.word	0x00000920
        /*1310*/ 	.word	0x000000ff
        /*1314*/ 	.word	0x000308c8
        /*1318*/ 	.short	0x0100
        /*131a*/ 	.byte	0x08
	.zero		1


	//   ....[22]....
        /*131c*/ 	.word	0x000036e0
        /*1320*/ 	.word	0x00000063
        /*1324*/ 	.word	0x00030890
        /*1328*/ 	.short	0x010a
        /*132a*/ 	.byte	0x3f
	.zero		1


	//   ....[23]....
        /*132c*/ 	.word	0x00005920
        /*1330*/ 	.word	0x00000063
        /*1334*/ 	.word	0x00030890
        /*1338*/ 	.short	0x010a
        /*133a*/ 	.byte	0x3f
	.zero		1


	//   ....[24]....
        /*133c*/ 	.word	0x00007b20
        /*1340*/ 	.word	0x00000063
        /*1344*/ 	.word	0x00030890
        /*1348*/ 	.short	0x010a
        /*134a*/ 	.byte	0x3f
	.zero		1


	//   ....[25]....
        /*134c*/ 	.word	0x00007e20
        /*1350*/ 	.word	0x00000024
        /*1354*/ 	.word	0x00000000
        /*1358*/ 	.short	0x0101
        /*135a*/ 	.byte	0x3f
	.zero		1


	//   ....[26]....
        /*135c*/ 	.word	0x00007e60
        /*1360*/ 	.word	0x00000063
        /*1364*/ 	.word	0x000308b0
        /*1368*/ 	.short	0x010a
        /*136a*/ 	.byte	0x3f
	.zero		1


	//   ....[27]....
        /*136c*/ 	.word	0x00008350
        /*1370*/ 	.word	0x00000063
        /*1374*/ 	.word	0x00000000
        /*1378*/ 	.short	0x0101
        /*137a*/ 	.byte	0x3f
	.zero		1


	//   ....[28]....
        /*137c*/ 	.word	0x00008ee0
        /*1380*/ 	.word	0x00000010
        /*1384*/ 	.word	0x00030800
        /*1388*/ 	.short	0x010a
        /*138a*/ 	.byte	0x3f
	.zero		1


	//   ....[29]....
        /*138c*/ 	.word	0x00008f30
        /*1390*/ 	.word	0x00000010
        /*1394*/ 	.word	0x00030800
        /*1398*/ 	.short	0x010a
        /*139a*/ 	.byte	0x3f
	.zero		1


	//   ....[30]....
        /*139c*/ 	.word	0x0000a850
        /*13a0*/ 	.word	0x00000010
        /*13a4*/ 	.word	0x00030800
        /*13a8*/ 	.short	0x010a
        /*13aa*/ 	.byte	0x3f
	.zero		1


	//   ....[31]....
        /*13ac*/ 	.word	0x0000ec10
        /*13b0*/ 	.word	0x00000010
        /*13b4*/ 	.word	0x00030800
        /*13b8*/ 	.short	0x010a
        /*13ba*/ 	.byte	0x3f
	.zero		1


	//   ....[32]....
        /*13bc*/ 	.word	0x000123a0
        /*13c0*/ 	.word	0x00000039
        /*13c4*/ 	.word	0x00030830
        /*13c8*/ 	.short	0x010a
        /*13ca*/ 	.byte	0x3f
	.zero		1


	//   ....[33]....
        /*13cc*/ 	.word	0x00012410
        /*13d0*/ 	.word	0x00000039
        /*13d4*/ 	.word	0x00030830
        /*13d8*/ 	.short	0x010a
        /*13da*/ 	.byte	0x3f
	.zero		1


	//   ....[34]....
        /*13dc*/ 	.word	0x000133d0
        /*13e0*/ 	.word	0x00000002
        /*13e4*/ 	.word	0x00000000
        /*13e8*/ 	.short	0x0101
        /*13ea*/ 	.byte	0x3f
	.zero		1


	//   ....[35]....
        /*13ec*/ 	.word	0x00015210
        /*13f0*/ 	.word	0x00000002
        /*13f4*/ 	.word	0x00030830
        /*13f8*/ 	.short	0x010a
        /*13fa*/ 	.byte	0x3f
	.zero		1


	//   ....[36]....
        /*13fc*/ 	.word	0x000152a0
        /*1400*/ 	.word	0x00000002
        /*1404*/ 	.word	0x00030830
        /*1408*/ 	.short	0x010a
        /*140a*/ 	.byte	0x3f
	.zero		1


	//   ....[37]....
        /*140c*/ 	.word	0x00016500
        /*1410*/ 	.word	0x00000000
        /*1414*/ 	.word	0x00030850
        /*1418*/ 	.short	0x010a
        /*141a*/ 	.byte	0x3f
	.zero		1


	//   ....[38]....
        /*141c*/ 	.word	0x00016550
        /*1420*/ 	.word	0x00000000
        /*1424*/ 	.word	0x00030850
        /*1428*/ 	.short	0x010a
        /*142a*/ 	.byte	0x3f
	.zero		1


	//   ....[39]....
        /*142c*/ 	.word	0x00016960
        /*1430*/ 	.word	0x00000002
        /*1434*/ 	.word	0x00000000
        /*1438*/ 	.short	0x0101
        /*143a*/ 	.byte	0x3f
	.zero		1


	//   ....[40]....
        /*143c*/ 	.word	0x000173b0
        /*1440*/ 	.word	0x00000000
        /*1444*/ 	.word	0x00000000
        /*1448*/ 	.short	0x0101
        /*144a*/ 	.byte	0x3f
	.zero		1


	//   ....[41]....
        /*144c*/ 	.word	0x00018590
        /*1450*/ 	.word	0x00000003
        /*1454*/ 	.word	0x00030830
        /*1458*/ 	.short	0x010a
        /*145a*/ 	.byte	0x3f
	.zero		1


	//   ....[42]....
        /*145c*/ 	.word	0x00018620
        /*1460*/ 	.word	0x00000003
        /*1464*/ 	.word	0x00030830
        /*1468*/ 	.short	0x010a
        /*146a*/ 	.byte	0x3f
	.zero		1


	//   ....[43]....
        /*146c*/ 	.word	0x00019870
        /*1470*/ 	.word	0x000000e8
        /*1474*/ 	.word	0x00030850
        /*1478*/ 	.short	0x010a
        /*147a*/ 	.byte	0x3f
	.zero		1


	//   ....[44]....
        /*147c*/ 	.word	0x000198c0
        /*1480*/ 	.word	0x000000e8
        /*1484*/ 	.word	0x00030850
        /*1488*/ 	.short	0x010a
        /*148a*/ 	.byte	0x3f
	.zero		1


	//   ....[45]....
        /*148c*/ 	.word	0x0001a540
        /*1490*/ 	.word	0x0000009c
        /*1494*/ 	.word	0x00000000
        /*1498*/ 	.short	0x0101
        /*149a*/ 	.byte	0x3f
	.zero		1


	//   ....[46]....
        /*149c*/ 	.word	0x0001a590
        /*14a0*/ 	.word	0x000000e8
        /*14a4*/ 	.word	0x00000000
        /*14a8*/ 	.short	0x0101
        /*14aa*/ 	.byte	0x3f
	.zero		1


	//   ....[47]....
        /*14ac*/ 	.word	0x0001ab80
        /*14b0*/ 	.word	0x00000003
        /*14b4*/ 	.word	0x00030830
        /*14b8*/ 	.short	0x010a
        /*14ba*/ 	.byte	0x3f
	.zero		1


	//   ....[48]....
        /*14bc*/ 	.word	0x0001ac10
        /*14c0*/ 	.word	0x00000003
        /*14c4*/ 	.word	0x00030830
        /*14c8*/ 	.short	0x010a
        /*14ca*/ 	.byte	0x3f
	.zero		1


	//   ....[49]....
        /*14cc*/ 	.word	0x0001be90
        /*14d0*/ 	.word	0x00000000
        /*14d4*/ 	.word	0x00030850
        /*14d8*/ 	.short	0x010a
        /*14da*/ 	.byte	0x3f
	.zero		1


	//   ....[50]....
        /*14dc*/ 	.word	0x0001bee0
        /*14e0*/ 	.word	0x00000000
        /*14e4*/ 	.word	0x00030850
        /*14e8*/ 	.short	0x010a
        /*14ea*/ 	.byte	0x3f
	.zero		1


	//   ....[51]....
        /*14ec*/ 	.word	0x0001c420
        /*14f0*/ 	.word	0x00000004
        /*14f4*/ 	.word	0x00000000
        /*14f8*/ 	.short	0x0101
        /*14fa*/ 	.byte	0x3f
	.zero		1


	//   ....[52]....
        /*14fc*/ 	.word	0x0001cd60
        /*1500*/ 	.word	0x00000000
        /*1504*/ 	.word	0x00000000
        /*1508*/ 	.short	0x0101
        /*150a*/ 	.byte	0x3f
	.zero		1


	//   ....[53]....
        /*150c*/ 	.word	0x0001e390
        /*1510*/ 	.word	0x00000000
        /*1514*/ 	.word	0x00030850
        /*1518*/ 	.short	0x010a
        /*151a*/ 	.byte	0x3f
	.zero		1


	//   ....[54]....
        /*151c*/ 	.word	0x0001e430
        /*1520*/ 	.word	0x00000000
        /*1524*/ 	.word	0x00030850
        /*1528*/ 	.short	0x010a
        /*152a*/ 	.byte	0x3f
	.zero		1


	//   ....[55]....
        /*152c*/ 	.word	0x0001e880
        /*1530*/ 	.word	0x0000000c
        /*1534*/ 	.word	0x00000000
        /*1538*/ 	.short	0x0101
        /*153a*/ 	.byte	0x3f
	.zero		1


	//   ....[56]....
        /*153c*/ 	.word	0x00020ad0
        /*1540*/ 	.word	0x00000000
        /*1544*/ 	.word	0x00000000
        /*1548*/ 	.short	0x0101
        /*154a*/ 	.byte	0x3f
	.zero		1


	//   ....[57]....
        /*154c*/ 	.word	0x00023810
        /*1550*/ 	.word	0x00000006
        /*1554*/ 	.word	0x00030820
        /*1558*/ 	.short	0x010a
        /*155a*/ 	.byte	0x3f
	.zero		1


	//   ....[58]....
        /*155c*/ 	.word	0x000238f0
        /*1560*/ 	.word	0x00000006
        /*1564*/ 	.word	0x000308a0
        /*1568*/ 	.short	0x010a
        /*156a*/ 	.byte	0x3f
	.zero		1


	//   ....[59]....
        /*156c*/ 	.word	0x00023e40
        /*1570*/ 	.word	0x00000006
        /*1574*/ 	.word	0x000308c0
        /*1578*/ 	.short	0x010a
        /*157a*/ 	.byte	0x3f
	.zero		1


	//   ....[60]....
        /*157c*/ 	.word	0x000244e0
        /*1580*/ 	.word	0x00000007
        /*1584*/ 	.word	0x000308a0
        /*1588*/ 	.short	0x010a
        /*158a*/ 	.byte	0x3f
	.zero		1


	//   ....[61]....
        /*158c*/ 	.word	0x00024a10
        /*1590*/ 	.word	0x00000007
        /*1594*/ 	.word	0x000308c0
        /*1598*/ 	.short	0x010a
        /*159a*/ 	.byte	0x3f
	.zero		1


	//   ....[62]....
        /*159c*/ 	.word	0x00025d10
        /*15a0*/ 	.word	0x00000000
        /*15a4*/ 	.word	0x00030840
        /*15a8*/ 	.short	0x010a
        /*15aa*/ 	.byte	0x3f
	.zero		1


	//   ....[63]....
        /*15ac*/ 	.word	0x00026d90
        /*15b0*/ 	.word	0x00000008
        /*15b4*/ 	.word	0x00030800
        /*15b8*/ 	.short	0x0107
        /*15ba*/ 	.byte	0x3f
	.zero		1


	//   ....[64]....
        /*15bc*/ 	.word	0x00026e90
        /*15c0*/ 	.word	0x00000002
        /*15c4*/ 	.word	0x00030800
        /*15c8*/ 	.short	0x0101
        /*15ca*/ 	.byte	0x3f
	.zero		1


	//   ....[65]....
        /*15cc*/ 	.word	0x00026eb0
        /*15d0*/ 	.word	0x00000002
        /*15d4*/ 	.word	0x00030820
        /*15d8*/ 	.short	0x010a
        /*15da*/ 	.byte	0x3f
	.zero		1


	//   ....[66]....
        /*15dc*/ 	.word	0x00027230
        /*15e0*/ 	.word	0x00000003
        /*15e4*/ 	.word	0x00030840
        /*15e8*/ 	.short	0x010a
        /*15ea*/ 	.byte	0x3f
	.zero		1


	//   ....[67]....
        /*15ec*/ 	.word	0x000277f0
        /*15f0*/ 	.word	0x00000002
        /*15f4*/ 	.word	0x00030860
        /*15f8*/ 	.short	0x010a
        /*15fa*/ 	.byte	0x3f
	.zero		1


	//   ....[68]....
        /*15fc*/ 	.word	0x000280d0
        /*1600*/ 	.word	0x00000003
        /*1604*/ 	.word	0x00030840
        /*1608*/ 	.short	0x010a
        /*160a*/ 	.byte	0x3f
	.zero		1


	//   ....[69]....
        /*160c*/ 	.word	0x00028690
        /*1610*/ 	.word	0x00000002
        /*1614*/ 	.word	0x00030860
        /*1618*/ 	.short	0x010a
        /*161a*/ 	.byte	0x3f
	.zero		1


	//   ....[70]....
        /*161c*/ 	.word	0x00028ec0
        /*1620*/ 	.word	0x00000003
        /*1624*/ 	.word	0x00030840
        /*1628*/ 	.short	0x010a
        /*162a*/ 	.byte	0x3f
	.zero		1


	//   ....[71]....
        /*162c*/ 	.word	0x00029470
        /*1630*/ 	.word	0x00000002
        /*1634*/ 	.word	0x00030860
        /*1638*/ 	.short	0x010a
        /*163a*/ 	.byte	0x3f
	.zero		1


	//   ....[72]....
        /*163c*/ 	.word	0x00029c20
        /*1640*/ 	.word	0x00000000
        /*1644*/ 	.word	0x00030860
        /*1648*/ 	.short	0x010a
        /*164a*/ 	.byte	0x3f
	.zero		1


	//   ....[73]....
        /*164c*/ 	.word	0x0002af60
        /*1650*/ 	.word	0x00000000
        /*1654*/ 	.word	0x00030820
        /*1658*/ 	.short	0x010a
        /*165a*/ 	.byte	0x3f
	.zero		1


	//   ....[74]....
        /*165c*/ 	.word	0x0002b110
        /*1660*/ 	.word	0x00000006
        /*1664*/ 	.word	0x00000000
        /*1668*/ 	.short	0x010a
        /*166a*/ 	.byte	0x3f
	.zero		1


	//   ....[75]....
        /*166c*/ 	.word	0x0002b180
        /*1670*/ 	.word	0x00000007
        /*1674*/ 	.word	0x00000000
        /*1678*/ 	.short	0x010a
        /*167a*/ 	.byte	0x3f
	.zero		1


	//   ....[76]....
        /*167c*/ 	.word	0x0002b1f0
        /*1680*/ 	.word	0x00000004
        /*1684*/ 	.word	0x00000000
        /*1688*/ 	.short	0x010a
        /*168a*/ 	.byte	0x3f
	.zero		1


	//   ....[77]....
        /*168c*/ 	.word	0x0002b220
        /*1690*/ 	.word	0x00000003
        /*1694*/ 	.word	0x00000000
        /*1698*/ 	.short	0x010a
        /*169a*/ 	.byte	0x3f
	.zero		1


	//   ....[78]....
        /*169c*/ 	.word	0x0002b280
        /*16a0*/ 	.word	0x00000063
        /*16a4*/ 	.word	0x00030890
        /*16a8*/ 	.short	0x010a
        /*16aa*/ 	.byte	0x3f
	.zero		1


	//   ....[79]....
        /*16ac*/ 	.word	0x0002b2d0
        /*16b0*/ 	.word	0x00000063
        /*16b4*/ 	.word	0x00030890
        /*16b8*/ 	.short	0x010a
        /*16ba*/ 	.byte	0x3f
	.zero		1


	//   ....[80]....
        /*16bc*/ 	.word	0x0002b320
        /*16c0*/ 	.word	0x00000063
        /*16c4*/ 	.word	0x00030890
        /*16c8*/ 	.short	0x010a
        /*16ca*/ 	.byte	0x3f
	.zero		1


	//   ....[81]....
        /*16cc*/ 	.word	0x0002b370
        /*16d0*/ 	.word	0x00000063
        /*16d4*/ 	.word	0x000308b0
        /*16d8*/ 	.short	0x010a
        /*16da*/ 	.byte	0x3f
	.zero		1


	//   ....[82]....
        /*16dc*/ 	.word	0x0002bad0
        /*16e0*/ 	.word	0x00000010
        /*16e4*/ 	.word	0x00030800
        /*16e8*/ 	.short	0x010a
        /*16ea*/ 	.byte	0x3f
	.zero		1


	//   ....[83]....
        /*16ec*/ 	.word	0x0002c230
        /*16f0*/ 	.word	0x00000010
        /*16f4*/ 	.word	0x00030800
        /*16f8*/ 	.short	0x010a
        /*16fa*/ 	.byte	0x3f
	.zero		1


	//   ....[84]....
        /*16fc*/ 	.word	0x0002c280
        /*1700*/ 	.word	0x00000039
        /*1704*/ 	.word	0x00030830
        /*1708*/ 	.short	0x010a
        /*170a*/ 	.byte	0x3f
	.zero		1


	//   ....[85]....
        /*170c*/ 	.word	0x0002c2d0
        /*1710*/ 	.word	0x00000002
        /*1714*/ 	.word	0x00030830
        /*1718*/ 	.short	0x010a
        /*171a*/ 	.byte	0x3f
	.zero		1


	//   ....[86]....
        /*171c*/ 	.word	0x0002c320
        /*1720*/ 	.word	0x00000000
        /*1724*/ 	.word	0x00030850
        /*1728*/ 	.short	0x010a
        /*172a*/ 	.byte	0x3f
	.zero		1


	//   ....[87]....
        /*172c*/ 	.word	0x0002c370
        /*1730*/ 	.word	0x00000003
        /*1734*/ 	.word	0x00030830
        /*1738*/ 	.short	0x010a
        /*173a*/ 	.byte	0x3f
	.zero		1


	//   ....[88]....
        /*173c*/ 	.word	0x0002c3c0
        /*1740*/ 	.word	0x000000e8
        /*1744*/ 	.word	0x00030850
        /*1748*/ 	.short	0x010a
        /*174a*/ 	.byte	0x3f
	.zero		1


	//   ....[89]....
        /*174c*/ 	.word	0x0002c410
        /*1750*/ 	.word	0x00000003
        /*1754*/ 	.word	0x00030830
        /*1758*/ 	.short	0x010a
        /*175a*/ 	.byte	0x3f
	.zero		1


	//   ....[90]....
        /*175c*/ 	.word	0x0002c460
        /*1760*/ 	.word	0x00000000
        /*1764*/ 	.word	0x00030850
        /*1768*/ 	.short	0x010a
        /*176a*/ 	.byte	0x3f
	.zero		1


	//   ....[91]....
        /*176c*/ 	.word	0x0002c4b0
        /*1770*/ 	.word	0x00000000
        /*1774*/ 	.word	0x00030850
        /*1778*/ 	.short	0x010a
        /*177a*/ 	.byte	0x3f
	.zero		1


	//   ....[92]....
        /*177c*/ 	.word	0x0002c670
        /*1780*/ 	.word	0x00000005
        /*1784*/ 	.word	0x00030820
        /*1788*/ 	.short	0x010a
        /*178a*/ 	.byte	0x3f
	.zero		1


	//   ....[93]....
        /*178c*/ 	.word	0x0002c6c0
        /*1790*/ 	.word	0x00000006
        /*1794*/ 	.word	0x000308a0
        /*1798*/ 	.short	0x010a
        /*179a*/ 	.byte	0x3f
	.zero		1


	//   ....[94]....
        /*179c*/ 	.word	0x0002c710
        /*17a0*/ 	.word	0x00000006
        /*17a4*/ 	.word	0x000308c0
        /*17a8*/ 	.short	0x010a
        /*17aa*/ 	.byte	0x3f
	.zero		1


	//   ....[95]....
        /*17ac*/ 	.word	0x0002c760
        /*17b0*/ 	.word	0x00000007
        /*17b4*/ 	.word	0x000308a0
        /*17b8*/ 	.short	0x010a
        /*17ba*/ 	.byte	0x3f
	.zero		1


	//   ....[96]....
        /*17bc*/ 	.word	0x0002c7b0
        /*17c0*/ 	.word	0x00000007
        /*17c4*/ 	.word	0x000308c0
        /*17c8*/ 	.short	0x010a
        /*17ca*/ 	.byte	0x3f
	.zero		1


	//   ....[97]....
        /*17cc*/ 	.word	0x0002c950
        /*17d0*/ 	.word	0x00000000
        /*17d4*/ 	.word	0x00030840
        /*17d8*/ 	.short	0x010a
        /*17da*/ 	.byte	0x3f
	.zero		1


	//   ....[98]....
        /*17dc*/ 	.word	0x0002d590
        /*17e0*/ 	.word	0x00000002
        /*17e4*/ 	.word	0x00030820
        /*17e8*/ 	.short	0x010a
        /*17ea*/ 	.byte	0x3f
	.zero		1


	//   ....[99]....
        /*17ec*/ 	.word	0x0002d5e0
        /*17f0*/ 	.word	0x00000003
        /*17f4*/ 	.word	0x00030840
        /*17f8*/ 	.short	0x010a
        /*17fa*/ 	.byte	0x3f
	.zero		1


	//   ....[100]....
        /*17fc*/ 	.word	0x0002d630
        /*1800*/ 	.word	0x00000002
        /*1804*/ 	.word	0x00030860
        /*1808*/ 	.short	0x010a
        /*180a*/ 	.byte	0x3f
	.zero		1


	//   ....[101]....
        /*180c*/ 	.word	0x0002d680
        /*1810*/ 	.word	0x00000003
        /*1814*/ 	.word	0x00030840
        /*1818*/ 	.short	0x010a
        /*181a*/ 	.byte	0x3f
	.zero		1


	//   ....[102]....
        /*181c*/ 	.word	0x0002d6d0
        /*1820*/ 	.word	0x00000002
        /*1824*/ 	.word	0x00030860
        /*1828*/ 	.short	0x010a
        /*182a*/ 	.byte	0x3f
	.zero		1


	//   ....[103]....
        /*182c*/ 	.word	0x0002d720
        /*1830*/ 	.word	0x00000003
        /*1834*/ 	.word	0x00030840
        /*1838*/ 	.short	0x010a
        /*183a*/ 	.byte	0x3f
	.zero		1


	//   ....[104]....
        /*183c*/ 	.word	0x0002d770
        /*1840*/ 	.word	0x00000002
        /*1844*/ 	.word	0x00030860
        /*1848*/ 	.short	0x010a
        /*184a*/ 	.byte	0x3f
	.zero		1


	//   ....[105]....
        /*184c*/ 	.word	0x0002d7c0
        /*1850*/ 	.word	0x00000000
        /*1854*/ 	.word	0x00030860
        /*1858*/ 	.short	0x010a
        /*185a*/ 	.byte	0x3f
	.zero		1


	//   ....[106]....
        /*185c*/ 	.word	0x0002e240
        /*1860*/ 	.word	0x00000000
        /*1864*/ 	.word	0x00030820
        /*1868*/ 	.short	0x010a
        /*186a*/ 	.byte	0x3f
	.zero		1


	//   ....[107]....
        /*186c*/ 	.word	0x0002e3e0
        /*1870*/ 	.word	0x00000006
        /*1874*/ 	.word	0x00000000
        /*1878*/ 	.short	0x010a
        /*187a*/ 	.byte	0x3f
	.zero		1


	//   ....[108]....
        /*187c*/ 	.word	0x0002e430
        /*1880*/ 	.word	0x00000007
        /*1884*/ 	.word	0x00000000
        /*1888*/ 	.short	0x010a
        /*188a*/ 	.byte	0x3f
	.zero		1


	//   ....[109]....
        /*188c*/ 	.word	0x0002e480
        /*1890*/ 	.word	0x00000004
        /*1894*/ 	.word	0x00000000
        /*1898*/ 	.short	0x010a
        /*189a*/ 	.byte	0x3f
	.zero		1


	//----- nvinfo : EIATTR_NUM_MBARRIERS
	.align		4
.L_537:
        /*189c*/ 	.byte	0x03, 0x38
        /*189e*/ 	.short	0x0016


	//----- nvinfo : EIATTR_EXIT_INSTR_OFFSETS
	.align		4
        /*18a0*/ 	.byte	0x04, 0x1c
        /*18a2*/ 	.short	(.L_539 - .L_538)


	//   ....[0]....
.L_538:
        /*18a4*/ 	.word	0x0002b270


	//----- nvinfo : EIATTR_MAX_THREADS
	.align		4
.L_539:
        /*18a8*/ 	.byte	0x04, 0x05
        /*18aa*/ 	.short	(.L_541 - .L_540)
.L_540:
        /*18ac*/ 	.word	0x00000180
        /*18b0*/ 	.word	0x00000001
        /*18b4*/ 	.word	0x00000001


	//----- nvinfo : EIATTR_CRS_STACK_SIZE
	.align		4
.L_541:
        /*18b8*/ 	.byte	0x04, 0x1e
        /*18ba*/ 	.short	(.L_543 - .L_542)
.L_542:
        /*18bc*/ 	.word	0x00000000


	//----- nvinfo : EIATTR_CBANK_PARAM_SIZE
	.align		4
.L_543:
        /*18c0*/ 	.byte	0x03, 0x19
        /*18c2*/ 	.short	0x0af0


	//----- nvinfo : EIATTR_PARAM_CBANK
	.align		4
        /*18c4*/ 	.byte	0x04, 0x0a
        /*18c6*/ 	.short	(.L_545 - .L_544)
	.align		4
.L_544:
        /*18c8*/ 	.word	index@(.nv.constant0._ZN7cutlass13device_kernelIN5flash11enable_sm90INS1_16FlashAttnFwdSm90INS1_25CollectiveMainloopFwdSm90ILi2EN4cute5tupleIJNS5_1CILi1EEES8_S8_EEENS6_IJNS7_ILi128EEENS7_ILi64EEENS7_ILi256EEEEEELi256ENS_6half_tEfNS_4arch4Sm90ELb0ELb1ELb1ELb1ELb0ELb1ELb0ELb1ELb1ELb1ELb0ELb0EEENS1_21CollectiveEpilogueFwdINS6_IJSA_SC_SB_EEES9_SE_SG_Li256ELb1ELb1ELb0ELb0EEENS1_36VarlenDynamicPersistentTileSchedulerILi128ELi64ELi256ELi128ELb0ELb1ELb1ELb1ELb0ELb1EEEEEEEEEvNT_6ParamsE)
        /*18cc*/ 	.short	0x0210
        /*18ce*/ 	.short	0x0af0


	//----- nvinfo : EIATTR_SW_WAR
	.align		4
.L_545:
        /*18d0*/ 	.byte	0x04, 0x36
        /*18d2*/ 	.short	(.L_547 - .L_546)
.L_546:
        /*18d4*/ 	.word	0x00000008
.L_547:


//--------------------- .nv.info._ZN7cutlass13device_kernelIN5flash11enable_sm90INS1_16FlashAttnFwdSm90INS1_25CollectiveMainloopFwdSm90ILi2EN4cute5tupleIJNS5_1CILi1EEES8_S8_EEENS6_IJNS7_ILi128EEENS7_ILi80EEENS7_ILi256EEEEEELi256ENS_6half_tEfNS_4arch4Sm90ELb1ELb0ELb1ELb0ELb0ELb0ELb0ELb1ELb1ELb1ELb0ELb0EEENS1_21CollectiveEpilogueFwdINS6_IJSA_SC_SB_EEES9_SE_SG_Li256ELb0ELb1ELb0ELb0EEENS1_30DynamicPersistentTileSchedulerILi256ELi128ELb0ELb1ELb1EEEEEEEEEvNT_6ParamsE --------------------------
	.section	.nv.info._ZN7cutlass13device_kernelIN5flash11enable_sm90INS1_16FlashAttnFwdSm90INS1_25CollectiveMainloopFwdSm90ILi2EN4cute5tupleIJNS5_1CILi1EEES8_S8_EEENS6_IJNS7_ILi128EEENS7_ILi80EEENS7_ILi256EEEEEELi256ENS_6half_tEfNS_4arch4Sm90ELb1ELb0ELb1ELb0ELb0ELb0ELb0ELb1ELb1ELb1ELb0ELb0EEENS1_21CollectiveEpilogueFwdINS6_IJSA_SC_SB_EEES9_SE_SG_Li256ELb0ELb1ELb0ELb0EEENS1_30DynamicPersistentTileSchedulerILi256ELi128ELb0ELb1ELb1EEEEEEEEEvNT_6ParamsE,"",@"SHT_CUDA_INFO"
	.sectionflags	@""
	.align	4


	//----- nvinfo : EIATTR_CUDA_API_VERSION
	.align		4
        /*0000*/ 	.byte	0x04, 0x37
        /*0002*/ 	.short	(.L_549 - .L_548)
.L_548:
        /*0004*/ 	.word	0x00000082


	//----- nvinfo : EIATTR_KPARAM_INFO
	.align		4
.L_549:
        /*0008*/ 	.byte	0x04, 0x17
        /*000a*/ 	.short	(.L_551 - .L_550)
.L_550:
        /*000c*/ 	.word	0x00000000
        /*0010*/ 	.short	0x0000
        /*0012*/ 	.short	0x0070
        /*0014*/ 	.byte	0x00, 0xf0, 0x01, 0x2a


	//----- nvinfo : EIATTR_SPARSE_MMA_MASK
	.align		4
.L_551:
        /*0018*/ 	.byte	0x03, 0x50
        /*001a*/ 	.short	0x0000


	//----- nvinfo : EIATTR_MAXREG_COUNT
	.align		4
        /*001c*/ 	.byte	0x03, 0x1b
        /*001e*/ 	.short	0x00a8


	//----- nvinfo : EIATTR_NUM_BARRIERS
	.align		4
        /*0020*/ 	.byte	0x02, 0x4c
        /*0022*/ 	.byte	0x09
	.zero		1


	//----- nvinfo : EIATTR_EXTERNS
	.align		4
        /*0024*/ 	.byte	0x04, 0x0f
        /*0026*/ 	.short	(.L_553 - .L_552)


	//   ....[0]....
	.align		4
.L_552:
        /*0028*/ 	.word	index@(__assertfail)


	//----- nvinfo : EIATTR_ANNOTATIONS
	.align		4
.L_553:
        /*002c*/ 	.byte	0x04, 0x55
        /*002e*/ 	.short	(.L_555 - .L_554)


	//   ....[0]....
.L_554:
        /* <DEDUP_REMOVED lines=27> */


	//----- nvinfo : EIATTR_MERCURY_ISA_VERSION
	.align		4
.L_555:
        /*01c8*/ 	.byte	0x03, 0x5f
        /*01ca*/ 	.short	0x0101


	//----- nvinfo : EIATTR_INT_WARP_WIDE_INSTR_OFFSETS
	.align		4
        /*01cc*/ 	.byte	0x04, 0x31
        /*01ce*/ 	.short	(.L_557 - .L_556)


	//   ....[0]....
.L_556:
        /*01d0*/ 	.word	0x00000130


	//   ....[1]....
        /*01d4*/ 	.word	0x00000170


	//   ....[2]....
        /*01d8*/ 	.word	0x000001e0


	//   ....[3]....
        /*01dc*/ 	.word	0x000125c0


	//   ....[4]....
        /*01e0*/ 	.word	0x00012660


	//   ....[5]....
        /*01e4*/ 	.word	0x00016790


	//   ....[6]....
        /*01e8*/ 	.word	0x00016830


	//----- nvinfo : EIATTR_COOP_GROUP_MASK_REGIDS
	.align		4
.L_557:
        /*01ec*/ 	.byte	0x04, 0x29
        /*01ee*/ 	.short	(.L_559 - .L_558)


	//   ....[0]....
.L_558:
        /*01f0*/ 	.word	0xffffffff


	//   ....[1]....
        /*01f4*/ 	.word	0xffffffff


	//   ....[2]....
        /*01f8*/ 	.word	0xffffffff


	//   ....[3]....
        /*01fc*/ 	.word	0xffffffff


	//   ....[4]....
        /*0200*/ 	.word	0xffffffff


	//   ....[5]....
        /*0204*/ 	.word	0xffffffff


	//   ....[6]....
        /*0208*/ 	.word	0xffffffff


	//   ....[7]....
        /*020c*/ 	.word	0xffffffff


	//   ....[8]....
        /*0210*/ 	.word	0xffffffff


	//   ....[9]....
        /*0214*/ 	.word	0xffffffff


	//   ....[10]....
        /*0218*/ 	.word	0xffffffff


	//   ....[11]....
        /*021c*/ 	.word	0xffffffff


	//   ....[12]....
        /*0220*/ 	.word	0xffffffff


	//   ....[13]....
        /*0224*/ 	.word	0xffffffff


	//   ....[14]....
        /*0228*/ 	.word	0xffffffff


	//   ....[15]....
        /*022c*/ 	.word	0xffffffff


	//   ....[16]....
        /*0230*/ 	.word	0xffffffff


	//   ....[17]....
        /*0234*/ 	.word	0xffffffff


	//   ....[18]....
        /*0238*/ 	.word	0xffffffff


	//   ....[19]....
        /*023c*/ 	.word	0xffffffff


	//   ....[20]....
        /*0240*/ 	.word	0xffffffff


	//   ....[21]....
        /*0244*/ 	.word	0xffffffff


	//   ....[22]....
        /*0248*/ 	.word	0xffffffff


	//   ....[23]....
        /*024c*/ 	.word	0xffffffff


	//   ....[24]....
        /*0250*/ 	.word	0xffffffff


	//   ....[25]....
        /*0254*/ 	.word	0xffffffff


	//   ....[26]....
        /*0258*/ 	.word	0xffffffff


	//   ....[27]....
        /*025c*/ 	.word	0xffffffff


	//   ....[28]....
        /*0260*/ 	.word	0xffffffff


	//   ....[29]....
        /*0264*/ 	.word	0xffffffff


	//   ....[30]....
        /*0268*/ 	.word	0xffffffff


	//   ....[31]....
        /*026c*/ 	.word	0xffffffff


	//   ....[32]....
        /*0270*/ 	.word	0xffffffff


	//   ....[33]....
        /*0274*/ 	.word	0xffffffff


	//   ....[34]....
        /*0278*/ 	.word	0xffffffff


	//   ....[35]....
        /*027c*/ 	.word	0xffffffff


	//   ....[36]....
        /*0280*/ 	.word	0xffffffff


	//   ....[37]....
        /*0284*/ 	.word	0xffffffff


	//   ....[38]....
        /*0288*/ 	.word	0xffffffff


	//   ....[39]....
        /*028c*/ 	.word	0xffffffff


	//   ....[40]....
        /*0290*/ 	.word	0xffffffff


	//   ....[41]....
        /*0294*/ 	.word	0xffffffff


	//   ....[42]....
        /*0298*/ 	.word	0xffffffff


	//   ....[43]....
        /*029c*/ 	.word	0xffffffff


	//   ....[44]....
        /*02a0*/ 	.word	0xffffffff


	//   ....[45]....
        /*02a4*/ 	.word	0xffffffff


	//   ....[46]....
        /*02a8*/ 	.word	0xffffffff


	//   ....[47]....
        /*02ac*/ 	.word	0xffffffff


	//   ....[48]....
        /*02b0*/ 	.word	0xffffffff


	//   ....[49]....
        /*02b4*/ 	.word	0xffffffff


	//   ....[50]....
        /*02b8*/ 	.word	0xffffffff


	//   ....[51]....
        /*02bc*/ 	.word	0xffffffff


	//   ....[52]....
        /*02c0*/ 	.word	0xffffffff


	//   ....[53]....
        /*02c4*/ 	.word	0xffffffff


	//   ....[54]....
        /*02c8*/ 	.word	0xffffffff


	//   ....[55]....
        /*02cc*/ 	.word	0xffffffff


	//   ....[56]....
        /*02d0*/ 	.word	0xffffffff


	//   ....[57]....
        /*02d4*/ 	.word	0xffffffff


	//   ....[58]....
        /*02d8*/ 	.word	0xffffffff


	//   ....[59]....
        /*02dc*/ 	.word	0xffffffff


	//   ....[60]....
        /*02e0*/ 	.word	0xffffffff


	//   ....[61]....
        /*02e4*/ 	.word	0xffffffff


	//   ....[62]....
        /*02e8*/ 	.word	0xffffffff


	//   ....[63]....
        /*02ec*/ 	.word	0xffffffff


	//   ....[64]....
        /*02f0*/ 	.word	0xffffffff


	//   ....[65]....
        /*02f4*/ 	.word	0xffffffff


	//   ....[66]....
        /*02f8*/ 	.word	0xffffffff


	//   ....[67]....
        /*02fc*/ 	.word	0xffffffff


	//   ....[68]....
        /*0300*/ 	.word	0x0500000f


	//   ....[69]....
        /*0304*/ 	.word	0x0500000f


	//   ....[70]....
        /*0308*/ 	.word	0x0500000f


	//   ....[71]....
        /*030c*/ 	.word	0x0500000f


	//   ....[72]....
        /*0310*/ 	.word	0x0500000f


	//   ....[73]....
        /*0314*/ 	.word	0x0500000f


	//   ....[74]....
        /*0318*/ 	.word	0x0500000f


	//   ....[75]....
        /*031c*/ 	.word	0x0500000f


	//   ....[76]....
        /*0320*/ 	.word	0x0500000f


	//   ....[77]....
        /*0324*/ 	.word	0x0500000f


	//   ....[78]....
        /*0328*/ 	.word	0x0500000f


	//   ....[79]....
        /*032c*/ 	.word	0x0500000f


	//   ....[80]....
        /*0330*/ 	.word	0x0500000f


	//   ....[81]....
        /*0334*/ 	.word	0x0500000f


	//   ....[82]....
        /*0338*/ 	.word	0x0500000f


	//   ....[83]....
        /*033c*/ 	.word	0x0500000f


	//   ....[84]....
        /*0340*/ 	.word	0x0500000f


	//   ....[85]....
        /*0344*/ 	.word	0x0500000f


	//   ....[86]....
        /*0348*/ 	.word	0x0500000f


	//----- nvinfo : EIATTR_COOP_GROUP_INSTR_OFFSETS
	.align		4
.L_559:
        /*034c*/ 	.byte	0x04, 0x28
        /*034e*/ 	.short	(.L_561 - .L_560)


	//   ....[0]....
.L_560:
        /*0350*/ 	.word	0x00000060


	//   ....[1]....
        /*0354*/ 	.word	0x00000140


	//   ....[2]....
        /*0358*/ 	.word	0x00000190


	//   ....[3]....
        /*035c*/ 	.word	0x000003c0


	//   ....[4]....
        /*0360*/ 	.word	0x00000520


	//   ....[5]....
        /*0364*/ 	.word	0x00000640


	//   ....[6]....
        /*0368*/ 	.word	0x000007a0


	//   ....[7]....
        /*036c*/ 	.word	0x00001710


	//   ....[8]....
        /*0370*/ 	.word	0x00003f70


	//   ....[9]....
        /*0374*/ 	.word	0x00003fa0


	//   ....[10]....
        /*0378*/ 	.word	0x00004cb0


	//   ....[11]....
        /*037c*/ 	.word	0x00004d20


	//   ....[12]....
        /*0380*/ 	.word	0x000052d0


	//   ....[13]....
        /*0384*/ 	.word	0x00005340


	//   ....[14]....
        /*0388*/ 	.word	0x00008670


	//   ....[15]....
        /*038c*/ 	.word	0x00008680


	//   ....[16]....
        /*0390*/ 	.word	0x00008dc0


	//   ....[17]....
        /*0394*/ 	.word	0x00008ec0


	//   ....[18]....
        /*0398*/ 	.word	0x000094a0


	//   ....[19]....
        /*039c*/ 	.word	0x00009520


	//   ....[20]....
        /*03a0*/ 	.word	0x0000ced0


	//   ....[21]....
        /*03a4*/ 	.word	0x0000cf30


	//   ....[22]....
        /*03a8*/ 	.word	0x0000d4c0


	//   ....[23]....
        /*03ac*/ 	.word	0x0000d520


	//   ....[24]....
        /*03b0*/ 	.word	0x0000e680


	//   ....[25]....
        /*03b4*/ 	.word	0x0000e6c0


	//   ....[26]....
        /*03b8*/ 	.word	0x0000e790


	//   ....[27]....
        /*03bc*/ 	.word	0x0000e7c0


	//   ....[28]....
        /*03c0*/ 	.word	0x00010520


	//   ....[29]....
        /*03c4*/ 	.word	0x00010550


	//   ....[30]....
        /*03c8*/ 	.word	0x000105f0


	//   ....[31]....
        /*03cc*/ 	.word	0x00010620


	//   ....[32]....
        /*03d0*/ 	.word	0x00010b70


	//   ....[33]....
        /*03d4*/ 	.word	0x00010ba0


	//   ....[34]....
        /*03d8*/ 	.word	0x00010d00


	//   ....[35]....
        /*03dc*/ 	.word	0x00010d20


	//   ....[36]....
        /*03e0*/ 	.word	0x00010e70


	//   ....[37]....
        /*03e4*/ 	.word	0x00010e90


	//   ....[38]....
        /*03e8*/ 	.word	0x00010ff0


	//   ....[39]....
        /*03ec*/ 	.word	0x00011010


	//   ....[40]....
        /*03f0*/ 	.word	0x000117e0


	//   ....[41]....
        /*03f4*/ 	.word	0x00011800


	//   ....[42]....
        /*03f8*/ 	.word	0x00011950


	//   ....[43]....
        /*03fc*/ 	.word	0x00011970


	//   ....[44]....
        /*0400*/ 	.word	0x00011ac0


	//   ....[45]....
        /*0404*/ 	.word	0x00011ae0


	//   ....[46]....
        /*0408*/ 	.word	0x00011c40


	//   ....[47]....
        /*040c*/ 	.word	0x00011c60


	//   ....[48]....
        /*0410*/ 	.word	0x00011e50


	//   ....[49]....
        /*0414*/ 	.word	0x00012be0


	//   ....[50]....
        /*0418*/ 	.word	0x000136d0


	//   ....[51]....
        /*041c*/ 	.word	0x00013710


	//   ....[52]....
        /*0420*/ 	.word	0x000137f0


	//   ....[53]....
        /*0424*/ 	.word	0x00013800


	//   ....[54]....
        /*0428*/ 	.word	0x000138a0


	//   ....[55]....
        /*042c*/ 	.word	0x000138b0


	//   ....[56]....
        /*0430*/ 	.word	0x00013950


	//   ....[57]....
        /*0434*/ 	.word	0x00013960


	//   ....[58]....
        /*0438*/ 	.word	0x00013a00


	//   ....[59]....
        /*043c*/ 	.word	0x00013a10


	//   ....[60]....
        /*0440*/ 	.word	0x00013ab0


	//   ....[61]....
        /*0444*/ 	.word	0x00013ac0


	//   ....[62]....
        /*0448*/ 	.word	0x00013b60


	//   ....[63]....
        /*044c*/ 	.word	0x00013b70


	//   ....[64]....
        /*0450*/ 	.word	0x00013bb0


	//   ....[65]....
        /*0454*/ 	.word	0x00013c00


	//   ....[66]....
        /*0458*/ 	.word	0x00016f70


	//   ....[67]....
        /*045c*/ 	.word	0x00017160


	//   ....[68]....
        /*0460*/ 	.word	0x00017710


	//   ....[69]....
        /*0464*/ 	.word	0x00017870


	//   ....[70]....
        /*0468*/ 	.word	0x000178d0


	//   ....[71]....
        /*046c*/ 	.word	0x00017a30


	//   ....[72]....
        /*0470*/ 	.word	0x00017a80


	//   ....[73]....
        /*0474*/ 	.word	0x00017bb0


	//   ....[74]....
        /*0478*/ 	.word	0x00017c00


	//   ....[75]....
        /*047c*/ 	.word	0x00017d30


	//   ....[76]....
        /*0480*/ 	.word	0x00017d80


	//   ....[77]....
        /*0484*/ 	.word	0x00017eb0


	//   ....[78]....
        /*0488*/ 	.word	0x00017f00


	//   ....[79]....
        /*048c*/ 	.word	0x00018030


	//   ....[80]....
        /*0490*/ 	.word	0x00018080


	//   ....[81]....
        /*0494*/ 	.word	0x000181b0


	//   ....[82]....
        /*0498*/ 	.word	0x00018200


	//   ....[83]....
        /*049c*/ 	.word	0x00018310


	//   ....[84]....
        /*04a0*/ 	.word	0x00018360


	//   ....[85]....
        /*04a4*/ 	.word	0x00018680


	//   ....[86]....
        /*04a8*/ 	.word	0x000187a0


	//----- nvinfo : EIATTR_REG_RECONFIG
	.align		4
.L_561:
        /*04ac*/ 	.byte	0x01, 0x54
	.zero		2


	//----- nvinfo : EIATTR_SYSCALL_OFFSETS
	.align		4
        /*04b0*/ 	.byte	0x04, 0x46
        /*04b2*/ 	.short	(.L_563 - .L_562)


	//   ....[0]....
.L_562:
        /*04b4*/ 	.word	0x00001900


	//   ....[1]....
        /*04b8*/ 	.word	0x000127d0


	//   ....[2]....
        /*04bc*/ 	.word	0x00012920


	//   ....[3]....
        /*04c0*/ 	.word	0x00012a10


	//   ....[4]....
        /*04c4*/ 	.word	0x00013280


	//----- nvinfo : EIATTR_MBARRIER_INSTR_OFFSETS
	.align		4
.L_563:
        /*04c8*/ 	.byte	0x04, 0x39
        /*04ca*/ 	.short	(.L_565 - .L_564)


	//   ....[0]....
.L_564:
        /*04cc*/ 	.word	0x00000270
        /*04d0*/ 	.word	0x000000ff
        /*04d4*/ 	.word	0x00038800
        /*04d8*/ 	.short	0x0100
        /*04da*/ 	.byte	0x08
	.zero		1


	//   ....[1]....
        /*04dc*/ 	.word	0x00000280
        /*04e0*/ 	.word	0x000000ff
        /*04e4*/ 	.word	0x00038820
        /*04e8*/ 	.short	0x0100
        /*04ea*/ 	.byte	0x08
	.zero		1


	//   ....[2]....
        /*04ec*/ 	.word	0x00000370
        /*04f0*/ 	.word	0x000000ff
        /*04f4*/ 	.word	0x00038830
        /*04f8*/ 	.short	0x0100
        /*04fa*/ 	.byte	0x08
	.zero		1


	//   ....[3]....
        /*04fc*/ 	.word	0x00000380
        /*0500*/ 	.word	0x000000ff
        /*0504*/ 	.word	0x00038840
        /*0508*/ 	.short	0x0100
        /*050a*/ 	.byte	0x08
	.zero		1


	//   ....[4]....
        /*050c*/ 	.word	0x00000390
        /*0510*/ 	.word	0x000000ff
        /*0514*/ 	.word	0x00038838
        /*0518*/ 	.short	0x0100
        /*051a*/ 	.byte	0x08
	.zero		1


	//   ....[5]....
        /*051c*/ 	.word	0x000003a0
        /*0520*/ 	.word	0x000000ff
        /*0524*/ 	.word	0x00038848
        /*0528*/ 	.short	0x0100
        /*052a*/ 	.byte	0x08
	.zero		1


	//   ....[6]....
        /*052c*/ 	.word	0x000004d0
        /*0530*/ 	.word	0x000000ff
        /*0534*/ 	.word	0x00038850
        /*0538*/ 	.short	0x0100
        /*053a*/ 	.byte	0x08
	.zero		1


	//   ....[7]....
        /*053c*/ 	.word	0x000004e0
        /*0540*/ 	.word	0x000000ff
        /*0544*/ 	.word	0x00038860
        /*0548*/ 	.short	0x0100
        /*054a*/ 	.byte	0x08
	.zero		1


	//   ....[8]....
        /*054c*/ 	.word	0x000004f0
        /*0550*/ 	.word	0x000000ff
        /*0554*/ 	.word	0x00038858
        /*0558*/ 	.short	0x0100
        /*055a*/ 	.byte	0x08
	.zero		1


	//   ....[9]....
        /*055c*/ 	.word	0x00000500
        /*0560*/ 	.word	0x000000ff
        /*0564*/ 	.word	0x00038868
        /*0568*/ 	.short	0x0100
        /*056a*/ 	.byte	0x08
	.zero		1


	//   ....[10]....
        /*056c*/ 	.word	0x000005f0
        /*0570*/ 	.word	0x000000ff
        /*0574*/ 	.word	0x00038870
        /*0578*/ 	.short	0x0100
        /*057a*/ 	.byte	0x06
	.zero		1


	//   ....[11]....
        /*057c*/ 	.word	0x00000600
        /*0580*/ 	.word	0x000000ff
        /*0584*/ 	.word	0x00038880
        /*0588*/ 	.short	0x0100
        /*058a*/ 	.byte	0x06
	.zero		1


	//   ....[12]....
        /*058c*/ 	.word	0x00000610
        /*0590*/ 	.word	0x000000ff
        /*0594*/ 	.word	0x00038878
        /*0598*/ 	.short	0x0100
        /*059a*/ 	.byte	0x06
	.zero		1


	//   ....[13]....
        /*059c*/ 	.word	0x00000620
        /*05a0*/ 	.word	0x000000ff
        /*05a4*/ 	.word	0x00038888
        /*05a8*/ 	.short	0x0100
        /*05aa*/ 	.byte	0x06
	.zero		1


	//   ....[14]....
        /*05ac*/ 	.word	0x00000750
        /*05b0*/ 	.word	0x000000ff
        /*05b4*/ 	.word	0x00038890
        /*05b8*/ 	.short	0x0100
        /*05ba*/ 	.byte	0x08
	.zero		1


	//   ....[15]....
        /*05bc*/ 	.word	0x00000760
        /*05c0*/ 	.word	0x000000ff
        /*05c4*/ 	.word	0x000388a0
        /*05c8*/ 	.short	0x0100
        /*05ca*/ 	.byte	0x08
	.zero		1


	//   ....[16]....
        /*05cc*/ 	.word	0x00000770
        /*05d0*/ 	.word	0x000000ff
        /*05d4*/ 	.word	0x00038898
        /*05d8*/ 	.short	0x0100
        /*05da*/ 	.byte	0x08
	.zero		1


	//   ....[17]....
        /*05dc*/ 	.word	0x00000780
        /*05e0*/ 	.word	0x000000ff
        /*05e4*/ 	.word	0x000388a8
        /*05e8*/ 	.short	0x0100
        /*05ea*/ 	.byte	0x08
	.zero		1


	//   ....[18]....
        /*05ec*/ 	.word	0x000008b0
        /*05f0*/ 	.word	0x000000ff
        /*05f4*/ 	.word	0x000388b0
        /*05f8*/ 	.short	0x0100
        /*05fa*/ 	.byte	0x08
	.zero		1


	//   ....[19]....
        /*05fc*/ 	.word	0x000008c0
        /*0600*/ 	.word	0x000000ff
        /*0604*/ 	.word	0x000388c0
        /*0608*/ 	.short	0x0100
        /*060a*/ 	.byte	0x08
	.zero		1


	//   ....[20]....
        /*060c*/ 	.word	0x000008d0
        /*0610*/ 	.word	0x000000ff
        /*0614*/ 	.word	0x000388b8
        /*0618*/ 	.short	0x0100
        /*061a*/ 	.byte	0x08
	.zero		1


	//   ....[21]....
        /*061c*/ 	.word	0x000008e0
        /*0620*/ 	.word	0x000000ff
        /*0624*/ 	.word	0x000388c8
        /*0628*/ 	.short	0x0100
        /*062a*/ 	.byte	0x08
	.zero		1


	//   ....[22]....
        /*062c*/ 	.word	0x000019b0
        /*0630*/ 	.word	0x000000ff
        /*0634*/ 	.word	0x00038800
        /*0638*/ 	.short	0x010a
        /*063a*/ 	.byte	0x06
	.zero		1


	//   ....[23]....
        /*063c*/ 	.word	0x00001a50
        /*0640*/ 	.word	0x00000000
        /*0644*/ 	.word	0x00038830
        /*0648*/ 	.short	0x010a
        /*064a*/ 	.byte	0x3f
	.zero		1


	//   ....[24]....
        /*064c*/ 	.word	0x00001ab0
        /*0650*/ 	.word	0x00000000
        /*0654*/ 	.word	0x00038830
        /*0658*/ 	.short	0x010a
        /*065a*/ 	.byte	0x3f
	.zero		1


	//   ....[25]....
        /*065c*/ 	.word	0x00004ae0
        /*0660*/ 	.word	0x00000000
        /*0664*/ 	.word	0x00000000
        /*0668*/ 	.short	0x0101
        /*066a*/ 	.byte	0x3f
	.zero		1


	//   ....[26]....
        /*066c*/ 	.word	0x00005d10
        /*0670*/ 	.word	0x000000ff
        /*0674*/ 	.word	0x00038830
        /*0678*/ 	.short	0x010a
        /*067a*/ 	.byte	0x04
	.zero		1


	//   ....[27]....
        /*067c*/ 	.word	0x00005d60
        /*0680*/ 	.word	0x000000ff
        /*0684*/ 	.word	0x00038830
        /*0688*/ 	.short	0x010a
        /*068a*/ 	.byte	0x04
	.zero		1


	//   ....[28]....
        /*068c*/ 	.word	0x00008230
        /*0690*/ 	.word	0x000000ff
        /*0694*/ 	.word	0x00038850
        /*0698*/ 	.short	0x010a
        /*069a*/ 	.byte	0x04
	.zero		1


	//   ....[29]....
        /*069c*/ 	.word	0x00008270
        /*06a0*/ 	.word	0x000000ff
        /*06a4*/ 	.word	0x00038850
        /*06a8*/ 	.short	0x010a
        /*06aa*/ 	.byte	0x04
	.zero		1


	//   ....[30]....
        /*06ac*/ 	.word	0x00009900
        /*06b0*/ 	.word	0x00000014
        /*06b4*/ 	.word	0x00000000
        /*06b8*/ 	.short	0x0101
        /*06ba*/ 	.byte	0x3f
	.zero		1


	//   ....[31]....
        /*06bc*/ 	.word	0x00009960
        /*06c0*/ 	.word	0x00000098
        /*06c4*/ 	.word	0x00000000
        /*06c8*/ 	.short	0x0101
        /*06ca*/ 	.byte	0x3f
	.zero		1


	//   ....[32]....
        /*06cc*/ 	.word	0x00009f60
        /*06d0*/ 	.word	0x000000ff
        /*06d4*/ 	.word	0x00038830
        /*06d8*/ 	.short	0x010a
        /*06da*/ 	.byte	0x04
	.zero		1


	//   ....[33]....
        /*06dc*/ 	.word	0x00009fa0
        /*06e0*/ 	.word	0x000000ff
        /*06e4*/ 	.word	0x00038830
        /*06e8*/ 	.short	0x010a
        /*06ea*/ 	.byte	0x04
	.zero		1


	//   ....[34]....
        /*06ec*/ 	.word	0x0000c860
        /*06f0*/ 	.word	0x000000ff
        /*06f4*/ 	.word	0x00038850
        /*06f8*/ 	.short	0x010a
        /*06fa*/ 	.byte	0x04
	.zero		1


	//   ....[35]....
        /*06fc*/ 	.word	0x0000c8a0
        /*0700*/ 	.word	0x000000ff
        /*0704*/ 	.word	0x00038850
        /*0708*/ 	.short	0x010a
        /*070a*/ 	.byte	0x04
	.zero		1


	//   ....[36]....
        /*070c*/ 	.word	0x0000d920
        /*0710*/ 	.word	0x00000015
        /*0714*/ 	.word	0x00000000
        /*0718*/ 	.short	0x0101
        /*071a*/ 	.byte	0x3f
	.zero		1


	//   ....[37]....
        /*071c*/ 	.word	0x0000d9d0
        /*0720*/ 	.word	0x0000009d
        /*0724*/ 	.word	0x00000000
        /*0728*/ 	.short	0x0101
        /*072a*/ 	.byte	0x3f
	.zero		1


	//   ....[38]....
        /*072c*/ 	.word	0x0000e5f0
        /*0730*/ 	.word	0x000000ff
        /*0734*/ 	.word	0x00038850
        /*0738*/ 	.short	0x010a
        /*073a*/ 	.byte	0x07
	.zero		1


	//   ....[39]....
        /*073c*/ 	.word	0x0000e630
        /*0740*/ 	.word	0x000000ff
        /*0744*/ 	.word	0x00038850
        /*0748*/ 	.short	0x010a
        /*074a*/ 	.byte	0x07
	.zero		1


	//   ....[40]....
        /*074c*/ 	.word	0x0000eb20
        /*0750*/ 	.word	0x00000009
        /*0754*/ 	.word	0x00000000
        /*0758*/ 	.short	0x0101
        /*075a*/ 	.byte	0x3f
	.zero		1


	//   ....[41]....
        /*075c*/ 	.word	0x00010bb0
        /*0760*/ 	.word	0x000000c7
        /*0764*/ 	.word	0x00000000
        /*0768*/ 	.short	0x0101
        /*076a*/ 	.byte	0x3f
	.zero		1


	//   ....[42]....
        /*076c*/ 	.word	0x00012df0
        /*0770*/ 	.word	0x00000000
        /*0774*/ 	.word	0x00038840
        /*0778*/ 	.short	0x010a
        /*077a*/ 	.byte	0x3f
	.zero		1


	//   ....[43]....
        /*077c*/ 	.word	0x00013d00
        /*0780*/ 	.word	0x00000011
        /*0784*/ 	.word	0x00038800
        /*0788*/ 	.short	0x0107
        /*078a*/ 	.byte	0x3f
	.zero		1


	//   ....[44]....
        /*078c*/ 	.word	0x00013e10
        /*0790*/ 	.word	0x00000011
        /*0794*/ 	.word	0x00038800
        /*0798*/ 	.short	0x0101
        /*079a*/ 	.byte	0x3f
	.zero		1


	//   ....[45]....
        /*079c*/ 	.word	0x00013e30
        /*07a0*/ 	.word	0x00000011
        /*07a4*/ 	.word	0x00038820
        /*07a8*/ 	.short	0x010a
        /*07aa*/ 	.byte	0x3f
	.zero		1


	//   ....[46]....
        /*07ac*/ 	.word	0x00014170
        /*07b0*/ 	.word	0x00000002
        /*07b4*/ 	.word	0x00038840
        /*07b8*/ 	.short	0x010a
        /*07ba*/ 	.byte	0x3f
	.zero		1


	//   ....[47]....
        /*07bc*/ 	.word	0x000146d0
        /*07c0*/ 	.word	0x00000003
        /*07c4*/ 	.word	0x00000060
        /*07c8*/ 	.short	0x010a
        /*07ca*/ 	.byte	0x3f
	.zero		1


	//   ....[48]....
        /*07cc*/ 	.word	0x00014f10
        /*07d0*/ 	.word	0x00000003
        /*07d4*/ 	.word	0x00038840
        /*07d8*/ 	.short	0x010a
        /*07da*/ 	.byte	0x3f
	.zero		1


	//   ....[49]....
        /*07dc*/ 	.word	0x000154a0
        /*07e0*/ 	.word	0x00000002
        /*07e4*/ 	.word	0x00000060
        /*07e8*/ 	.short	0x010a
        /*07ea*/ 	.byte	0x3f
	.zero		1


	//   ....[50]....
        /*07ec*/ 	.word	0x00015c30
        /*07f0*/ 	.word	0x00000002
        /*07f4*/ 	.word	0x00038840
        /*07f8*/ 	.short	0x010a
        /*07fa*/ 	.byte	0x3f
	.zero		1


	//   ....[51]....
        /*07fc*/ 	.word	0x000161c0
        /*0800*/ 	.word	0x00000002
        /*0804*/ 	.word	0x00000060
        /*0808*/ 	.short	0x010a
        /*080a*/ 	.byte	0x3f
	.zero		1


	//   ....[52]....
        /*080c*/ 	.word	0x00016900
        /*0810*/ 	.word	0x00000002
        /*0814*/ 	.word	0x00038860
        /*0818*/ 	.short	0x010a
        /*081a*/ 	.byte	0x3f
	.zero		1


	//   ....[53]....
        /*081c*/ 	.word	0x000170e0
        /*0820*/ 	.word	0x00000000
        /*0824*/ 	.word	0x00038820
        /*0828*/ 	.short	0x010a
        /*082a*/ 	.byte	0x3f
	.zero		1


	//   ....[54]....
        /*082c*/ 	.word	0x000172d0
        /*0830*/ 	.word	0x00000006
        /*0834*/ 	.word	0x00000000
        /*0838*/ 	.short	0x010a
        /*083a*/ 	.byte	0x3f
	.zero		1


	//   ....[55]....
        /*083c*/ 	.word	0x00017320
        /*0840*/ 	.word	0x00000003
        /*0844*/ 	.word	0x00000000
        /*0848*/ 	.short	0x010a
        /*084a*/ 	.byte	0x3f
	.zero		1


	//   ....[56]....
        /*084c*/ 	.word	0x00017380
        /*0850*/ 	.word	0x00000012
        /*0854*/ 	.word	0x00000000
        /*0858*/ 	.short	0x010a
        /*085a*/ 	.byte	0x3f
	.zero		1


	//   ....[57]....
        /*085c*/ 	.word	0x000173b0
        /*0860*/ 	.word	0x00000003
        /*0864*/ 	.word	0x00000000
        /*0868*/ 	.short	0x010a
        /*086a*/ 	.byte	0x3f
	.zero		1


	//   ....[58]....
        /*086c*/ 	.word	0x00017430
        /*0870*/ 	.word	0x00000003
        /*0874*/ 	.word	0x00038800
        /*0878*/ 	.short	0x010a
        /*087a*/ 	.byte	0x3f
	.zero		1


	//   ....[59]....
        /*087c*/ 	.word	0x00017480
        /*0880*/ 	.word	0x00000000
        /*0884*/ 	.word	0x00038830
        /*0888*/ 	.short	0x010a
        /*088a*/ 	.byte	0x3f
	.zero		1


	//   ....[60]....
        /*088c*/ 	.word	0x000174f0
        /*0890*/ 	.word	0x00000004
        /*0894*/ 	.word	0x00038830
        /*0898*/ 	.short	0x010a
        /*089a*/ 	.byte	0x3f
	.zero		1


	//   ....[61]....
        /*089c*/ 	.word	0x00017550
        /*08a0*/ 	.word	0x00000003
        /*08a4*/ 	.word	0x00038850
        /*08a8*/ 	.short	0x010a
        /*08aa*/ 	.byte	0x3f
	.zero		1


	//   ....[62]....
        /*08ac*/ 	.word	0x000175b0
        /*08b0*/ 	.word	0x00000004
        /*08b4*/ 	.word	0x00038830
        /*08b8*/ 	.short	0x010a
        /*08ba*/ 	.byte	0x3f
	.zero		1


	//   ....[63]....
        /*08bc*/ 	.word	0x00017610
        /*08c0*/ 	.word	0x00000003
        /*08c4*/ 	.word	0x00038850
        /*08c8*/ 	.short	0x010a
        /*08ca*/ 	.byte	0x3f
	.zero		1


	//   ....[64]....
        /*08cc*/ 	.word	0x00017670
        /*08d0*/ 	.word	0x00000007
        /*08d4*/ 	.word	0x00038850
        /*08d8*/ 	.short	0x010a
        /*08da*/ 	.byte	0x3f
	.zero		1


	//   ....[65]....
        /*08dc*/ 	.word	0x000177c0
        /*08e0*/ 	.word	0x00000000
        /*08e4*/ 	.word	0x00038840
        /*08e8*/ 	.short	0x010a
        /*08ea*/ 	.byte	0x3f
	.zero		1


	//   ....[66]....
        /*08ec*/ 	.word	0x000183a0
        /*08f0*/ 	.word	0x00000011
        /*08f4*/ 	.word	0x00038820
        /*08f8*/ 	.short	0x010a
        /*08fa*/ 	.byte	0x3f
	.zero		1


	//   ....[67]....
        /*08fc*/ 	.word	0x000183f0
        /*0900*/ 	.word	0x00000002
        /*0904*/ 	.word	0x00038840
        /*0908*/ 	.short	0x010a
        /*090a*/ 	.byte	0x3f
	.zero		1


	//   ....[68]....
        /*090c*/ 	.word	0x00018440
        /*0910*/ 	.word	0x00000003
        /*0914*/ 	.word	0x00000060
        /*0918*/ 	.short	0x010a
        /*091a*/ 	.byte	0x3f
	.zero		1


	//   ....[69]....
        /*091c*/ 	.word	0x00018490
        /*0920*/ 	.word	0x00000003
        /*0924*/ 	.word	0x00038840
        /*0928*/ 	.short	0x010a
        /*092a*/ 	.byte	0x3f
	.zero		1


	//   ....[70]....
        /*092c*/ 	.word	0x000184e0
        /*0930*/ 	.word	0x00000002
        /*0934*/ 	.word	0x00000060
        /*0938*/ 	.short	0x010a
        /*093a*/ 	.byte	0x3f
	.zero		1


	//   ....[71]....
        /*093c*/ 	.word	0x00018530
        /*0940*/ 	.word	0x00000002
        /*0944*/ 	.word	0x00038840
        /*0948*/ 	.short	0x010a
        /*094a*/ 	.byte	0x3f
	.zero		1


	//   ....[72]....
        /*094c*/ 	.word	0x00018580
        /*0950*/ 	.word	0x00000002
        /*0954*/ 	.word	0x00000060
        /*0958*/ 	.short	0x010a
        /*095a*/ 	.byte	0x3f
	.zero		1


	//   ....[73]....
        /*095c*/ 	.word	0x000185d0
        /*0960*/ 	.word	0x00000002
        /*0964*/ 	.word	0x00038860
        /*0968*/ 	.short	0x010a
        /*096a*/ 	.byte	0x3f
	.zero		1


	//   ....[74]....
        /*096c*/ 	.word	0x000186c0
        /*0970*/ 	.word	0x00000000
        /*0974*/ 	.word	0x00038820
        /*0978*/ 	.short	0x010a
        /*097a*/ 	.byte	0x3f
	.zero		1


	//   ....[75]....
        /*097c*/ 	.word	0x00018860
        /*0980*/ 	.word	0x00000006
        /*0984*/ 	.word	0x00000000
        /*0988*/ 	.short	0x010a
        /*098a*/ 	.byte	0x3f
	.zero		1


	//   ....[76]....
        /*098c*/ 	.word	0x000188b0
        /*0990*/ 	.word	0x00000003
        /*0994*/ 	.word	0x00000000
        /*0998*/ 	.short	0x010a
        /*099a*/ 	.byte	0x3f
	.zero		1


	//   ....[77]....
        /*099c*/ 	.word	0x00018900
        /*09a0*/ 	.word	0x00000012
        /*09a4*/ 	.word	0x00000000
        /*09a8*/ 	.short	0x010a
        /*09aa*/ 	.byte	0x3f
	.zero		1


	//----- nvinfo : EIATTR_NUM_MBARRIERS
	.align		4
.L_565:
        /*09ac*/ 	.byte	0x03, 0x38
        /*09ae*/ 	.short	0x0016


	//----- nvinfo : EIATTR_EXIT_INSTR_OFFSETS
	.align		4
        /*09b0*/ 	.byte	0x04, 0x1c
        /*09b2*/ 	.short	(.L_567 - .L_566)


	//   ....[0]....
.L_566:
        /*09b4*/ 	.word	0x00000a10


	//   ....[1]....
        /*09b8*/ 	.word	0x00011df0


	//   ....[2]....
        /*09bc*/ 	.word	0x00017400


	//----- nvinfo : EIATTR_MAX_THREADS
	.align		4
.L_567:
        /*09c0*/ 	.byte	0x04, 0x05
        /*09c2*/ 	.short	(.L_569 - .L_568)
.L_568:
        /*09c4*/ 	.word	0x00000180
        /*09c8*/ 	.word	0x00000001
        /*09cc*/ 	.word	0x00000001


	//----- nvinfo : EIATTR_CRS_STACK_SIZE
	.align		4
.L_569:
        /*09d0*/ 	.byte	0x04, 0x1e
        /*09d2*/ 	.short	(.L_571 - .L_570)
.L_570:
        /*09d4*/ 	.word	0x00000000


	//----- nvinfo : EIATTR_CBANK_PARAM_SIZE
	.align		4
.L_571:
        /*09d8*/ 	.byte	0x03, 0x19
        /*09da*/ 	.short	0x0af0


	//----- nvinfo : EIATTR_PARAM_CBANK
	.align		4
        /*09dc*/ 	.byte	0x04, 0x0a
        /*09de*/ 	.short	(.L_573 - .L_572)
	.align		4
.L_572:
        /*09e0*/ 	.word	index@(.nv.constant0._ZN7cutlass13device_kernelIN5flash11enable_sm90INS1_16FlashAttnFwdSm90INS1_25CollectiveMainloopFwdSm90ILi2EN4cute5tupleIJNS5_1CILi1EEES8_S8_EEENS6_IJNS7_ILi128EEENS7_ILi80EEENS7_ILi256EEEEEELi256ENS_6half_tEfNS_4arch4Sm90ELb1ELb0ELb1ELb0ELb0ELb0ELb0ELb1ELb1ELb1ELb0ELb0EEENS1_21CollectiveEpilogueFwdINS6_IJSA_SC_SB_EEES9_SE_SG_Li256ELb0ELb1ELb0ELb0EEENS1_30DynamicPersistentTileSchedulerILi256ELi128ELb0ELb1ELb1EEEEEEEEEvNT_6ParamsE)
        /*09e4*/ 	.short	0x0210
        /*09e6*/ 	.short	0x0af0


	//----- nvinfo : EIATTR_SW_WAR
	.align		4
.L_573:
        /*09e8*/ 	.byte	0x04, 0x36
        /*09ea*/ 	.short	(.L_575 - .L_574)
.L_574:
        /*09ec*/ 	.word	0x00000008
.L_575:


//--------------------- .nv.info._ZN7cutlass13device_kernelIN5flash11enable_sm90INS1_16FlashAttnFwdSm90INS1_25CollectiveMainloopFwdSm90ILi2EN4cute5tupleIJNS5_1CILi1EEES8_S8_EEENS6_IJNS7_ILi128EEENS7_ILi80EEENS7_ILi256EEEEEELi256ENS_6half_tEfNS_4arch4Sm90ELb1ELb0ELb1ELb1ELb0ELb0ELb0ELb1ELb1ELb1ELb0ELb0EEENS1_21CollectiveEpilogueFwdINS6_IJSA_SC_SB_EEES9_SE_SG_Li256ELb1ELb1ELb0ELb0EEENS1_36VarlenDynamicPersistentTileSchedulerILi128ELi80ELi256ELi128ELb0ELb1ELb1ELb1ELb1ELb1EEEEEEEEEvNT_6ParamsE --------------------------
	.section	.nv.info._ZN7cutlass13device_kernelIN5flash11enable_sm90INS1_16FlashAttnFwdSm90INS1_25CollectiveMainloopFwdSm90ILi2EN4cute5tupleIJNS5_1CILi1EEES8_S8_EEENS6_IJNS7_ILi128EEENS7_ILi80EEENS7_ILi256EEEEEELi256ENS_6half_tEfNS_4arch4Sm90ELb1ELb0ELb1ELb1ELb0ELb0ELb0ELb1ELb1ELb1ELb0ELb0EEENS1_21CollectiveEpilogueFwdINS6_IJSA_SC_SB_EEES9_SE_SG_Li256ELb1ELb1ELb0ELb0EEENS1_36VarlenDynamicPersistentTileSchedulerILi128ELi80ELi256ELi128ELb0ELb1ELb1ELb1ELb1ELb1EEEEEEEEEvNT_6ParamsE,"",@"SHT_CUDA_INFO"
	.sectionflags	@""
	.align	4


	//----- nvinfo : EIATTR_CUDA_API_VERSION
	.align		4
        /*0000*/ 	.byte	0x04, 0x37
        /*0002*/ 	.short	(.L_577 - .L_576)
.L_576:
        /*0004*/ 	.word	0x00000082


	//----- nvinfo : EIATTR_KPARAM_INFO
	.align		4
.L_577:
        /*0008*/ 	.byte	0x04, 0x17
        /*000a*/ 	.short	(.L_579 - .L_578)
.L_578:
        /*000c*/ 	.word	0x00000000
        /*0010*/ 	.short	0x0000
        /*0012*/ 	.short	0x0070
        /*0014*/ 	.byte	0x00, 0xf0, 0x01, 0x2a


	//----- nvinfo : EIATTR_SPARSE_MMA_MASK
	.align		4
.L_579:
        /*0018*/ 	.byte	0x03, 0x50
        /*001a*/ 	.short	0x0000


	//----- nvinfo : EIATTR_MAXREG_COUNT
	.align		4
        /*001c*/ 	.byte	0x03, 0x1b
        /*001e*/ 	.short	0x00a8


	//----- nvinfo : EIATTR_NUM_BARRIERS
	.align		4
        /*0020*/ 	.byte	0x02, 0x4c
        /*0022*/ 	.byte	0x09
	.zero		1


	//----- nvinfo : EIATTR_EXTERNS
	.align		4
        /*0024*/ 	.byte	0x04, 0x0f
        /*0026*/ 	.short	(.L_581 - .L_580)


	//   ....[0]....
	.align		4
.L_580:
        /*0028*/ 	.word	index@(__assertfail)


	//----- nvinfo : EIATTR_ANNOTATIONS
	.align		4
.L_581:
        /*002c*/ 	.byte	0x04, 0x55
        /*002e*/ 	.short	(.L_583 - .L_582)


	//   ....[0]....
.L_582:
        /* <DEDUP_REMOVED lines=79> */


	//----- nvinfo : EIATTR_MERCURY_ISA_VERSION
	.align		4
.L_583:
        /*0510*/ 	.byte	0x03, 0x5f
        /*0512*/ 	.short	0x0101


	//----- nvinfo : EIATTR_UNUSED_LOAD_BYTE_OFFSET
	.align		4
        /*0514*/ 	.byte	0x04, 0x44
        /*0516*/ 	.short	(.L_585 - .L_584)


	//   ....[0]....
.L_584:
        /*0518*/ 	.word	0x00000a10
        /*051c*/ 	.word	0x0000fff0


	//   ....[1]....
        /*0520*/ 	.word	0x0000f5b0
        /*0524*/ 	.word	0x0000fff0


	//----- nvinfo : EIATTR_INT_WARP_WIDE_INSTR_OFFSETS
	.align		4
.L_585:
        /*0528*/ 	.byte	0x04, 0x31
        /*052a*/ 	.short	(.L_587 - .L_586)


	//   ....[0]....
.L_586:
        /*052c*/ 	.word	0x00000130


	//   ....[1]....
        /*0530*/ 	.word	0x00000170


	//   ....[2]....
        /*0534*/ 	.word	0x000001e0


	//   ....[3]....
        /*0538*/ 	.word	0x00013900


	//   ....[4]....
        /*053c*/ 	.word	0x000139a0


	//   ....[5]....
        /*0540*/ 	.word	0x00018050


	//   ....[6]....
        /*0544*/ 	.word	0x000180c0


	//----- nvinfo : EIATTR_COOP_GROUP_MASK_REGIDS
	.align		4
.L_587:
        /*0548*/ 	.byte	0x04, 0x29
        /*054a*/ 	.short	(.L_589 - .L_588)


	//   ....[0]....
.L_588:
        /*054c*/ 	.word	0xffffffff


	//   ....[1]....
        /*0550*/ 	.word	0xffffffff


	//   ....[2]....
        /*0554*/ 	.word	0xffffffff


	//   ....[3]....
        /*0558*/ 	.word	0xffffffff


	//   ....[4]....
        /*055c*/ 	.word	0xffffffff


	//   ....[5]....
        /*0560*/ 	.word	0xffffffff


	//   ....[6]....
        /*0564*/ 	.word	0xffffffff


	//   ....[7]....
        /*0568*/ 	.word	0xffffffff


	//   ....[8]....
        /*056c*/ 	.word	0xffffffff


	//   ....[9]....
        /*0570*/ 	.word	0xffffffff


	//   ....[10]....
        /*0574*/ 	.word	0xffffffff


	//   ....[11]....
        /*0578*/ 	.word	0xffffffff


	//   ....[12]....
        /*057c*/ 	.word	0xffffffff


	//   ....[13]....
        /*0580*/ 	.word	0xffffffff


	//   ....[14]....
        /*0584*/ 	.word	0xffffffff


	//   ....[15]....
        /*0588*/ 	.word	0xffffffff


	//   ....[16]....
        /*058c*/ 	.word	0xffffffff


	//   ....[17]....
        /*0590*/ 	.word	0xffffffff


	//   ....[18]....
        /*0594*/ 	.word	0xffffffff


	//   ....[19]....
        /*0598*/ 	.word	0xffffffff


	//   ....[20]....
        /*059c*/ 	.word	0xffffffff


	//   ....[21]....
        /*05a0*/ 	.word	0xffffffff


	//   ....[22]....
        /*05a4*/ 	.word	0xffffffff


	//   ....[23]....
        /*05a8*/ 	.word	0xffffffff


	//   ....[24]....
        /*05ac*/ 	.word	0xffffffff


	//   ....[25]....
        /*05b0*/ 	.word	0xffffffff


	//   ....[26]....
        /*05b4*/ 	.word	0xffffffff


	//   ....[27]....
        /*05b8*/ 	.word	0xffffffff


	//   ....[28]....
        /*05bc*/ 	.word	0xffffffff


	//   ....[29]....
        /*05c0*/ 	.word	0xffffffff


	//   ....[30]....
        /*05c4*/ 	.word	0xffffffff


	//   ....[31]....
        /*05c8*/ 	.word	0xffffffff


	//   ....[32]....
        /*05cc*/ 	.word	0xffffffff


	//   ....[33]....
        /*05d0*/ 	.word	0xffffffff


	//   ....[34]....
        /*05d4*/ 	.word	0xffffffff


	//   ....[35]....
        /*05d8*/ 	.word	0xffffffff


	//   ....[36]....
        /*05dc*/ 	.word	0xffffffff


	//   ....[37]....
        /*05e0*/ 	.word	0xffffffff


	//   ....[38]....
        /*05e4*/ 	.word	0xffffffff


	//   ....[39]....
        /*05e8*/ 	.word	0xffffffff


	//   ....[40]....
        /*05ec*/ 	.word	0xffffffff


	//   ....[41]....
        /*05f0*/ 	.word	0xffffffff


	//   ....[42]....
        /*05f4*/ 	.word	0xffffffff


	//   ....[43]....
        /*05f8*/ 	.word	0xffffffff


	//   ....[44]....
        /*05fc*/ 	.word	0xffffffff


	//   ....[45]....
        /*0600*/ 	.word	0xffffffff


	//   ....[46]....
        /*0604*/ 	.word	0xffffffff


	//   ....[47]....
        /*0608*/ 	.word	0xffffffff


	//   ....[48]....
        /*060c*/ 	.word	0xffffffff


	//   ....[49]....
        /*0610*/ 	.word	0xffffffff


	//   ....[50]....
        /*0614*/ 	.word	0xffffffff


	//   ....[51]....
        /*0618*/ 	.word	0xffffffff


	//   ....[52]....
        /*061c*/ 	.word	0xffffffff


	//   ....[53]....
        /*0620*/ 	.word	0xffffffff


	//   ....[54]....
        /*0624*/ 	.word	0xffffffff


	//   ....[55]....
        /*0628*/ 	.word	0xffffffff


	//   ....[56]....
        /*062c*/ 	.word	0xffffffff


	//   ....[57]....
        /*0630*/ 	.word	0xffffffff


	//   ....[58]....
        /*0634*/ 	.word	0xffffffff


	//   ....[59]....
        /*0638*/ 	.word	0xffffffff


	//   ....[60]....
        /*063c*/ 	.word	0xffffffff


	//   ....[61]....
        /*0640*/ 	.word	0xffffffff


	//   ....[62]....
        /*0644*/ 	.word	0xffffffff


	//   ....[63]....
        /*0648*/ 	.word	0xffffffff


	//   ....[64]....
        /*064c*/ 	.word	0xffffffff


	//   ....[65]....
        /*0650*/ 	.word	0xffffffff


	//   ....[66]....
        /*0654*/ 	.word	0xffffffff


	//   ....[67]....
        /*0658*/ 	.word	0xffffffff


	//   ....[68]....
        /*065c*/ 	.word	0xffffffff


	//   ....[69]....
        /*0660*/ 	.word	0xffffffff


	//   ....[70]....
        /*0664*/ 	.word	0xffffffff


	//   ....[71]....
        /*0668*/ 	.word	0xffffffff


	//   ....[72]....
        /*066c*/ 	.word	0xffffffff


	//   ....[73]....
        /*0670*/ 	.word	0xffffffff


	//   ....[74]....
        /*0674*/ 	.word	0xffffffff


	//   ....[75]....
        /*0678*/ 	.word	0xffffffff


	//   ....[76]....
        /*067c*/ 	.word	0xffffffff


	//   ....[77]....
        /*0680*/ 	.word	0xffffffff


	//   ....[78]....
        /*0684*/ 	.word	0xffffffff


	//   ....[79]....
        /*0688*/ 	.word	0xffffffff


	//   ....[80]....
        /*068c*/ 	.word	0xffffffff


	//   ....[81]....
        /*0690*/ 	.word	0xffffffff


	//   ....[82]....
        /*0694*/ 	.word	0xffffffff


	//   ....[83]....
        /*0698*/ 	.word	0xffffffff


	//   ....[84]....
        /*069c*/ 	.word	0xffffffff


	//   ....[85]....
        /*06a0*/ 	.word	0xffffffff


	//   ....[86]....
        /*06a4*/ 	.word	0xffffffff


	//   ....[87]....
        /*06a8*/ 	.word	0xffffffff


	//   ....[88]....
        /*06ac*/ 	.word	0xffffffff


	//   ....[89]....
        /*06b0*/ 	.word	0xffffffff


	//   ....[90]....
        /*06b4*/ 	.word	0xffffffff


	//   ....[91]....
        /*06b8*/ 	.word	0xffffffff


	//   ....[92]....
        /*06bc*/ 	.word	0xffffffff


	//   ....[93]....
        /*06c0*/ 	.word	0xffffffff


	//   ....[94]....
        /*06c4*/ 	.word	0xffffffff


	//   ....[95]....
        /*06c8*/ 	.word	0xffffffff


	//   ....[96]....
        /*06cc*/ 	.word	0xffffffff


	//   ....[97]....
        /*06d0*/ 	.word	0xffffffff


	//   ....[98]....
        /*06d4*/ 	.word	0xffffffff


	//   ....[99]....
        /*06d8*/ 	.word	0x0500000f


	//   ....[100]....
        /*06dc*/ 	.word	0x0500000f


	//   ....[101]....
        /*06e0*/ 	.word	0x0500000f


	//   ....[102]....
        /*06e4*/ 	.word	0x0500000f


	//   ....[103]....
        /*06e8*/ 	.word	0x0500000f


	//   ....[104]....
        /*06ec*/ 	.word	0x0500000f


	//   ....[105]....
        /*06f0*/ 	.word	0x0500000f


	//   ....[106]....
        /*06f4*/ 	.word	0x0500000f


	//   ....[107]....
        /*06f8*/ 	.word	0x0500000f


	//   ....[108]....
        /*06fc*/ 	.word	0x0500000f


	//   ....[109]....
        /*0700*/ 	.word	0x0500000f


	//   ....[110]....
        /*0704*/ 	.word	0x0500000f


	//   ....[111]....
        /*0708*/ 	.word	0x0500000f


	//   ....[112]....
        /*070c*/ 	.word	0x0500000f


	//   ....[113]....
        /*0710*/ 	.word	0x0500000f


	//   ....[114]....
        /*0714*/ 	.word	0x0500000f


	//   ....[115]....
        /*0718*/ 	.word	0x0500000f


	//   ....[116]....
        /*071c*/ 	.word	0x0500000f


	//   ....[117]....
        /*0720*/ 	.word	0x0500000f


	//   ....[118]....
        /*0724*/ 	.word	0x0500000f


	//   ....[119]....
        /*0728*/ 	.word	0x0500000f


	//   ....[120]....
        /*072c*/ 	.word	0x0500000f


	//   ....[121]....
        /*0730*/ 	.word	0x0500000f


	//   ....[122]....
        /*0734*/ 	.word	0x0500000f


	//   ....[123]....
        /*0738*/ 	.word	0x0500000f


	//   ....[124]....
        /*073c*/ 	.word	0x0500000f


	//   ....[125]....
        /*0740*/ 	.word	0x0500000f


	//   ....[126]....
        /*0744*/ 	.word	0x0500000f


	//   ....[127]....
        /*0748*/ 	.word	0x0500000f


	//   ....[128]....
        /*074c*/ 	.word	0x0500000f


	//   ....[129]....
        /*0750*/ 	.word	0x0500000f


	//   ....[130]....
        /*0754*/ 	.word	0x0500000f


	//   ....[131]....
        /*0758*/ 	.word	0x0500000f


	//   ....[132]....
        /*075c*/ 	.word	0x0500000f


	//   ....[133]....
        /*0760*/ 	.word	0x0500000f


	//----- nvinfo : EIATTR_COOP_GROUP_INSTR_OFFSETS
	.align		4
.L_589:
        /*0764*/ 	.byte	0x04, 0x28
        /*0766*/ 	.short	(.L_591 - .L_590)


	//   ....[0]....
.L_590:
        /*0768*/ 	.word	0x00000060


	//   ....[1]....
        /*076c*/ 	.word	0x00000140


	//   ....[2]....
        /*0770*/ 	.word	0x00000190


	//   ....[3]....
        /*0774*/ 	.word	0x000003c0


	//   ....[4]....
        /*0778*/ 	.word	0x00000520


	//   ....[5]....
        /*077c*/ 	.word	0x00000640


	//   ....[6]....
        /*0780*/ 	.word	0x000007a0


	//   ....[7]....
        /*0784*/ 	.word	0x000019a0


	//   ....[8]....
        /*0788*/ 	.word	0x00004250


	//   ....[9]....
        /*078c*/ 	.word	0x00004280


	//   ....[10]....
        /*0790*/ 	.word	0x00004ed0


	//   ....[11]....
        /*0794*/ 	.word	0x00004f20


	//   ....[12]....
        /*0798*/ 	.word	0x00005510


	//   ....[13]....
        /*079c*/ 	.word	0x00005580


	//   ....[14]....
        /*07a0*/ 	.word	0x00008af0


	//   ....[15]....
        /*07a4*/ 	.word	0x00009030


	//   ....[16]....
        /*07a8*/ 	.word	0x00009050


	//   ....[17]....
        /*07ac*/ 	.word	0x000090f0


	//   ....[18]....
        /*07b0*/ 	.word	0x000096d0


	//   ....[19]....
        /*07b4*/ 	.word	0x00009720


	//   ....[20]....
        /*07b8*/ 	.word	0x0000d100


	//   ....[21]....
        /*07bc*/ 	.word	0x0000d160


	//   ....[22]....
        /*07c0*/ 	.word	0x0000d6f0


	//   ....[23]....
        /*07c4*/ 	.word	0x0000d750


	//   ....[24]....
        /*07c8*/ 	.word	0x0000e8b0


	//   ....[25]....
        /*07cc*/ 	.word	0x0000e8f0


	//   ....[26]....
        /*07d0*/ 	.word	0x0000e9c0


	//   ....[27]....
        /*07d4*/ 	.word	0x0000e9f0


	//   ....[28]....
        /*07d8*/ 	.word	0x00010720


	//   ....[29]....
        /*07dc*/ 	.word	0x00010750


	//   ....[30]....
        /*07e0*/ 	.word	0x00010790


	//   ....[31]....
        /*07e4*/ 	.word	0x000107c0


	//   ....[32]....
        /*07e8*/ 	.word	0x00011010


	//   ....[33]....
        /*07ec*/ 	.word	0x00011040


	//   ....[34]....
        /*07f0*/ 	.word	0x00011190


	//   ....[35]....
        /*07f4*/ 	.word	0x000111b0


	//   ....[36]....
        /*07f8*/ 	.word	0x00011300


	//   ....[37]....
        /*07fc*/ 	.word	0x00011320


	//   ....[38]....
        /*0800*/ 	.word	0x00011480


	//   ....[39]....
        /*0804*/ 	.word	0x000114a0


	//   ....[40]....
        /*0808*/ 	.word	0x00011ec0


	//   ....[41]....
        /*080c*/ 	.word	0x00011ef0


	//   ....[42]....
        /*0810*/ 	.word	0x00012050


	//   ....[43]....
        /*0814*/ 	.word	0x00012070


	//   ....[44]....
        /*0818*/ 	.word	0x000121c0


	//   ....[45]....
        /*081c*/ 	.word	0x000121e0


	//   ....[46]....
        /*0820*/ 	.word	0x00012340


	//   ....[47]....
        /*0824*/ 	.word	0x00012360


	//   ....[48]....
        /*0828*/ 	.word	0x00012530


	//   ....[49]....
        /*082c*/ 	.word	0x00012710


	//   ....[50]....
        /*0830*/ 	.word	0x00012740


	//   ....[51]....
        /*0834*/ 	.word	0x00012770


	//   ....[52]....
        /*0838*/ 	.word	0x000127a0


	//   ....[53]....
        /*083c*/ 	.word	0x000127d0


	//   ....[54]....
        /*0840*/ 	.word	0x00012800


	//   ....[55]....
        /*0844*/ 	.word	0x00012980


	//   ....[56]....
        /*0848*/ 	.word	0x000129b0


	//   ....[57]....
        /*084c*/ 	.word	0x000129e0


	//   ....[58]....
        /*0850*/ 	.word	0x00012a10


	//   ....[59]....
        /*0854*/ 	.word	0x00012a40


	//   ....[60]....
        /*0858*/ 	.word	0x00012a70


	//   ....[61]....
        /*085c*/ 	.word	0x00012b20


	//   ....[62]....
        /*0860*/ 	.word	0x00012b80


	//   ....[63]....
        /*0864*/ 	.word	0x00012c10


	//   ....[64]....
        /*0868*/ 	.word	0x00013f20


	//   ....[65]....
        /*086c*/ 	.word	0x00014c20


	//   ....[66]....
        /*0870*/ 	.word	0x00014c30


	//   ....[67]....
        /*0874*/ 	.word	0x00014c50


	//   ....[68]....
        /*0878*/ 	.word	0x00014d10


	//   ....[69]....
        /*087c*/ 	.word	0x00014d30


	//   ....[70]....
        /*0880*/ 	.word	0x00014de0


	//   ....[71]....
        /*0884*/ 	.word	0x00014e00


	//   ....[72]....
        /*0888*/ 	.word	0x00014eb0


	//   ....[73]....
        /*088c*/ 	.word	0x00014ed0


	//   ....[74]....
        /*0890*/ 	.word	0x00014f80


	//   ....[75]....
        /*0894*/ 	.word	0x00014fa0


	//   ....[76]....
        /*0898*/ 	.word	0x00015050


	//   ....[77]....
        /*089c*/ 	.word	0x00015070


	//   ....[78]....
        /*08a0*/ 	.word	0x00015110


	//   ....[79]....
        /*08a4*/ 	.word	0x00015130


	//   ....[80]....
        /*08a8*/ 	.word	0x00015170


	//   ....[81]....
        /*08ac*/ 	.word	0x00018990


	//   ....[82]....
        /*08b0*/ 	.word	0x000189f0


	//   ....[83]....
        /*08b4*/ 	.word	0x00018a20


	//   ....[84]....
        /*08b8*/ 	.word	0x00018a30


	//   ....[85]....
        /*08bc*/ 	.word	0x00018a60


	//   ....[86]....
        /*08c0*/ 	.word	0x00018a90


	//   ....[87]....
        /*08c4*/ 	.word	0x00018ac0


	//   ....[88]....
        /*08c8*/ 	.word	0x00018af0


	//   ....[89]....
        /*08cc*/ 	.word	0x00018c80


	//   ....[90]....
        /*08d0*/ 	.word	0x00018cb0


	//   ....[91]....
        /*08d4*/ 	.word	0x00018ce0


	//   ....[92]....
        /*08d8*/ 	.word	0x00018d10


	//   ....[93]....
        /*08dc*/ 	.word	0x00018d40


	//   ....[94]....
        /*08e0*/ 	.word	0x00018d70


	//   ....[95]....
        /*08e4*/ 	.word	0x00018e30


	//   ....[96]....
        /*08e8*/ 	.word	0x00018e50


	//   ....[97]....
        /*08ec*/ 	.word	0x00018ec0


	//   ....[98]....
        /*08f0*/ 	.word	0x000195a0


	//   ....[99]....
        /*08f4*/ 	.word	0x00019bb0


	//   ....[100]....
        /*08f8*/ 	.word	0x00019d60


	//   ....[101]....
        /*08fc*/ 	.word	0x00019db0


	//   ....[102]....
        /*0900*/ 	.word	0x00019ee0


	//   ....[103]....
        /*0904*/ 	.word	0x00019f50


	//   ....[104]....
        /*0908*/ 	.word	0x0001a080


	//   ....[105]....
        /*090c*/ 	.word	0x0001a0f0


	//   ....[106]....
        /*0910*/ 	.word	0x0001a220


	//   ....[107]....
        /*0914*/ 	.word	0x0001a290


	//   ....[108]....
        /*0918*/ 	.word	0x0001a3c0


	//   ....[109]....
        /*091c*/ 	.word	0x0001a430


	//   ....[110]....
        /*0920*/ 	.word	0x0001a560


	//   ....[111]....
        /*0924*/ 	.word	0x0001a5d0


	//   ....[112]....
        /*0928*/ 	.word	0x0001a710


	//   ....[113]....
        /*092c*/ 	.word	0x0001a760


	//   ....[114]....
        /*0930*/ 	.word	0x0001a890


	//   ....[115]....
        /*0934*/ 	.word	0x0001a8e0


	//   ....[116]....
        /*0938*/ 	.word	0x0001ac10


	//   ....[117]....
        /*093c*/ 	.word	0x0001acb0


	//   ....[118]....
        /*0940*/ 	.word	0x0001ade0


	//   ....[119]....
        /*0944*/ 	.word	0x0001ae60


	//   ....[120]....
        /*0948*/ 	.word	0x0001aee0


	//   ....[121]....
        /*094c*/ 	.word	0x0001af60


	//   ....[122]....
        /*0950*/ 	.word	0x0001afe0


	//   ....[123]....
        /*0954*/ 	.word	0x0001b070


	//   ....[124]....
        /*0958*/ 	.word	0x0001b110


	//   ....[125]....
        /*095c*/ 	.word	0x0001b1b0


	//   ....[126]....
        /*0960*/ 	.word	0x0001b230


	//   ....[127]....
        /*0964*/ 	.word	0x0001b2b0


	//   ....[128]....
        /*0968*/ 	.word	0x0001b330


	//   ....[129]....
        /*096c*/ 	.word	0x0001b3c0


	//   ....[130]....
        /*0970*/ 	.word	0x0001b440


	//   ....[131]....
        /*0974*/ 	.word	0x0001b4e0


	//   ....[132]....
        /*0978*/ 	.word	0x0001b570


	//   ....[133]....
        /*097c*/ 	.word	0x0001b6a0


	//----- nvinfo : EIATTR_REG_RECONFIG
	.align		4
.L_591:
        /*0980*/ 	.byte	0x01, 0x54
	.zero		2


	//----- nvinfo : EIATTR_SYSCALL_OFFSETS
	.align		4
        /*0984*/ 	.byte	0x04, 0x46
        /*0986*/ 	.short	(.L_593 - .L_592)


	//   ....[0]....
.L_592:
        /*0988*/ 	.word	0x00001b90


	//   ....[1]....
        /*098c*/ 	.word	0x00013b10


	//   ....[2]....
        /*0990*/ 	.word	0x00013c70


	//   ....[3]....
        /*0994*/ 	.word	0x00013d70


	//   ....[4]....
        /*0998*/ 	.word	0x000147b0


	//----- nvinfo : EIATTR_MBARRIER_INSTR_OFFSETS
	.align		4
.L_593:
        /*099c*/ 	.byte	0x04, 0x39
        /*099e*/ 	.short	(.L_595 - .L_594)


	//   ....[0]....
.L_594:
        /*09a0*/ 	.word	0x00000270
        /*09a4*/ 	.word	0x000000ff
        /*09a8*/ 	.word	0x00038800
        /*09ac*/ 	.short	0x0100
        /*09ae*/ 	.byte	0x08
	.zero		1


	//   ....[1]....
        /*09b0*/ 	.word	0x00000280
        /*09b4*/ 	.word	0x000000ff
        /*09b8*/ 	.word	0x00038820
        /*09bc*/ 	.short	0x0100
        /*09be*/ 	.byte	0x08
	.zero		1


	//   ....[2]....
        /*09c0*/ 	.word	0x00000370
        /*09c4*/ 	.word	0x000000ff
        /*09c8*/ 	.word	0x00038830
        /*09cc*/ 	.short	0x0100
        /*09ce*/ 	.byte	0x08
	.zero		1


	//   ....[3]....
        /*09d0*/ 	.word	0x00000380
        /*09d4*/ 	.word	0x000000ff
        /*09d8*/ 	.word	0x00038840
        /*09dc*/ 	.short	0x0100
        /*09de*/ 	.byte	0x08
	.zero		1


	//   ....[4]....
        /*09e0*/ 	.word	0x00000390
        /*09e4*/ 	.word	0x000000ff
        /*09e8*/ 	.word	0x00038838
        /*09ec*/ 	.short	0x0100
        /*09ee*/ 	.byte	0x08
	.zero		1


	//   ....[5]....
        /*09f0*/ 	.word	0x000003a0
        /*09f4*/ 	.word	0x000000ff
        /*09f8*/ 	.word	0x00038848
        /*09fc*/ 	.short	0x0100
        /*09fe*/ 	.byte	0x08
	.zero		1


	//   ....[6]....
        /*0a00*/ 	.word	0x000004d0
        /*0a04*/ 	.word	0x000000ff
        /*0a08*/ 	.word	0x00038850
        /*0a0c*/ 	.short	0x0100
        /*0a0e*/ 	.byte	0x08
	.zero		1


	//   ....[7]....
        /*0a10*/ 	.word	0x000004e0
        /*0a14*/ 	.word	0x000000ff
        /*0a18*/ 	.word	0x00038860
        /*0a1c*/ 	.short	0x0100
        /*0a1e*/ 	.byte	0x08
	.zero		1


	//   ....[8]....
        /*0a20*/ 	.word	0x000004f0
        /*0a24*/ 	.word	0x000000ff
        /*0a28*/ 	.word	0x00038858
        /*0a2c*/ 	.short	0x0100
        /*0a2e*/ 	.byte	0x08
	.zero		1


	//   ....[9]....
        /*0a30*/ 	.word	0x00000500
        /*0a34*/ 	.word	0x000000ff
        /*0a38*/ 	.word	0x00038868
        /*0a3c*/ 	.short	0x0100
        /*0a3e*/ 	.byte	0x08
	.zero		1


	//   ....[10]....
        /*0a40*/ 	.word	0x000005f0
        /*0a44*/ 	.word	0x000000ff
        /*0a48*/ 	.word	0x00038870
        /*0a4c*/ 	.short	0x0100
        /*0a4e*/ 	.byte	0x06
	.zero		1


	//   ....[11]....
        /*0a50*/ 	.word	0x00000600
        /*0a54*/ 	.word	0x000000ff
        /*0a58*/ 	.word	0x00038880
        /*0a5c*/ 	.short	0x0100
        /*0a5e*/ 	.byte	0x06
	.zero		1


	//   ....[12]....
        /*0a60*/ 	.word	0x00000610
        /*0a64*/ 	.word	0x000000ff
        /*0a68*/ 	.word	0x00038878
        /*0a6c*/ 	.short	0x0100
        /*0a6e*/ 	.byte	0x06
	.zero		1


	//   ....[13]....
        /*0a70*/ 	.word	0x00000620
        /*0a74*/ 	.word	0x000000ff
        /*0a78*/ 	.word	0x00038888
        /*0a7c*/ 	.short	0x0100
        /*0a7e*/ 	.byte	0x06
	.zero		1


	//   ....[14]....
        /*0a80*/ 	.word	0x00000750
        /*0a84*/ 	.word	0x000000ff
        /*0a88*/ 	.word	0x00038890
        /*0a8c*/ 	.short	0x0100
        /*0a8e*/ 	.byte	0x08
	.zero		1


	//   ....[15]....
        /*0a90*/ 	.word	0x00000760
        /*0a94*/ 	.word	0x000000ff
        /*0a98*/ 	.word	0x000388a0
        /*0a9c*/ 	.short	0x0100
        /*0a9e*/ 	.byte	0x08
	.zero		1


	//   ....[16]....
        /*0aa0*/ 	.word	0x00000770
        /*0aa4*/ 	.word	0x000000ff
        /*0aa8*/ 	.word	0x00038898
        /*0aac*/ 	.short	0x0100
        /*0aae*/ 	.byte	0x08
	.zero		1


	//   ....[17]....
        /*0ab0*/ 	.word	0x00000780
        /*0ab4*/ 	.word	0x000000ff
        /*0ab8*/ 	.word	0x000388a8
        /*0abc*/ 	.short	0x0100
        /*0abe*/ 	.byte	0x08
	.zero		1


	//   ....[18]....
        /*0ac0*/ 	.word	0x000008b0
        /*0ac4*/ 	.word	0x000000ff
        /*0ac8*/ 	.word	0x000388b0
        /*0acc*/ 	.short	0x0100
        /*0ace*/ 	.byte	0x08
	.zero		1


	//   ....[19]....
        /*0ad0*/ 	.word	0x000008c0
        /*0ad4*/ 	.word	0x000000ff
        /*0ad8*/ 	.word	0x000388c0
        /*0adc*/ 	.short	0x0100
        /*0ade*/ 	.byte	0x08
	.zero		1


	//   ....[20]....
        /*0ae0*/ 	.word	0x000008d0
        /*0ae4*/ 	.word	0x000000ff
        /*0ae8*/ 	.word	0x000388b8
        /*0aec*/ 	.short	0x0100
        /*0aee*/ 	.byte	0x08
	.zero		1


	//   ....[21]....
        /*0af0*/ 	.word	0x000008e0
        /*0af4*/ 	.word	0x000000ff
        /*0af8*/ 	.word	0x000388c8
        /*0afc*/ 	.short	0x0100
        /*0afe*/ 	.byte	0x08
	.zero		1


	//   ....[22]....
        /*0b00*/ 	.word	0x00001c40
        /*0b04*/ 	.word	0x000000ff
        /*0b08*/ 	.word	0x00038800
        /*0b0c*/ 	.short	0x010a
        /*0b0e*/ 	.byte	0x06
	.zero		1


	//   ....[23]....
        /*0b10*/ 	.word	0x00001ce0
        /*0b14*/ 	.word	0x00000000
        /*0b18*/ 	.word	0x00038830
        /*0b1c*/ 	.short	0x010a
        /*0b1e*/ 	.byte	0x3f
	.zero		1


	//   ....[24]....
        /*0b20*/ 	.word	0x00001d40
        /*0b24*/ 	.word	0x00000000
        /*0b28*/ 	.word	0x00038830
        /*0b2c*/ 	.short	0x010a
        /*0b2e*/ 	.byte	0x3f
	.zero		1


	//   ....[25]....
        /*0b30*/ 	.word	0x00004d20
        /*0b34*/ 	.word	0x00000000
        /*0b38*/ 	.word	0x00000000
        /*0b3c*/ 	.short	0x0101
        /*0b3e*/ 	.byte	0x3f
	.zero		1


	//   ....[26]....
        /*0b40*/ 	.word	0x00005f60
        /*0b44*/ 	.word	0x000000ff
        /*0b48*/ 	.word	0x00038830
        /*0b4c*/ 	.short	0x010a
        /*0b4e*/ 	.byte	0x04
	.zero		1


	//   ....[27]....
        /*0b50*/ 	.word	0x00005fb0
        /*0b54*/ 	.word	0x000000ff
        /*0b58*/ 	.word	0x00038830
        /*0b5c*/ 	.short	0x010a
        /*0b5e*/ 	.byte	0x04
	.zero		1


	//   ....[28]....
        /*0b60*/ 	.word	0x00008470
        /*0b64*/ 	.word	0x000000ff
        /*0b68*/ 	.word	0x00038850
        /*0b6c*/ 	.short	0x010a
        /*0b6e*/ 	.byte	0x04
	.zero		1


	//   ....[29]....
        /*0b70*/ 	.word	0x000084b0
        /*0b74*/ 	.word	0x000000ff
        /*0b78*/ 	.word	0x00038850
        /*0b7c*/ 	.short	0x010a
        /*0b7e*/ 	.byte	0x04
	.zero		1


	//   ....[30]....
        /*0b80*/ 	.word	0x00009c30
        /*0b84*/ 	.word	0x00000014
        /*0b88*/ 	.word	0x00000000
        /*0b8c*/ 	.short	0x0101
        /*0b8e*/ 	.byte	0x3f
	.zero		1


	//   ....[31]....
        /*0b90*/ 	.word	0x00009c90
        /*0b94*/ 	.word	0x000000a0
        /*0b98*/ 	.word	0x00000000
        /*0b9c*/ 	.short	0x0101
        /*0b9e*/ 	.byte	0x3f
	.zero		1


	//   ....[32]....
        /*0ba0*/ 	.word	0x0000a1a0
        /*0ba4*/ 	.word	0x000000ff
        /*0ba8*/ 	.word	0x00038830
        /*0bac*/ 	.short	0x010a
        /*0bae*/ 	.byte	0x04
	.zero		1


	//   ....[33]....
        /*0bb0*/ 	.word	0x0000a1e0
        /*0bb4*/ 	.word	0x000000ff
        /*0bb8*/ 	.word	0x00038830
        /*0bbc*/ 	.short	0x010a
        /*0bbe*/ 	.byte	0x04
	.zero		1


	//   ....[34]....
        /*0bc0*/ 	.word	0x0000ca90
        /*0bc4*/ 	.word	0x000000ff
        /*0bc8*/ 	.word	0x00038850
        /*0bcc*/ 	.short	0x010a
        /*0bce*/ 	.byte	0x04
	.zero		1


	//   ....[35]....
        /*0bd0*/ 	.word	0x0000cad0
        /*0bd4*/ 	.word	0x000000ff
        /*0bd8*/ 	.word	0x00038850
        /*0bdc*/ 	.short	0x010a
        /*0bde*/ 	.byte	0x04
	.zero		1


	//   ....[36]....
        /*0be0*/ 	.word	0x0000db40
        /*0be4*/ 	.word	0x00000015
        /*0be8*/ 	.word	0x00000000
        /*0bec*/ 	.short	0x0101
        /*0bee*/ 	.byte	0x3f
	.zero		1


	//   ....[37]....
        /*0bf0*/ 	.word	0x0000dbf0
        /*0bf4*/ 	.word	0x0000009d
        /*0bf8*/ 	.word	0x00000000
        /*0bfc*/ 	.short	0x0101
        /*0bfe*/ 	.byte	0x3f
	.zero		1


	//   ....[38]....
        /*0c00*/ 	.word	0x0000e820
        /*0c04*/ 	.word	0x000000ff
        /*0c08*/ 	.word	0x00038850
        /*0c0c*/ 	.short	0x010a
        /*0c0e*/ 	.byte	0x07
	.zero		1


	//   ....[39]....
        /*0c10*/ 	.word	0x0000e860
        /*0c14*/ 	.word	0x000000ff
        /*0c18*/ 	.word	0x00038850
        /*0c1c*/ 	.short	0x010a
        /*0c1e*/ 	.byte	0x07
	.zero		1


	//   ....[40]....
        /*0c20*/ 	.word	0x0000ed50
        /*0c24*/ 	.word	0x00000009
        /*0c28*/ 	.word	0x00000000
        /*0c2c*/ 	.short	0x0101
        /*0c2e*/ 	.byte	0x3f
	.zero		1


	//   ....[41]....
        /*0c30*/ 	.word	0x00011000
        /*0c34*/ 	.word	0x00000013
        /*0c38*/ 	.word	0x00000000
        /*0c3c*/ 	.short	0x0101
        /*0c3e*/ 	.byte	0x3f
	.zero		1


	//   ....[42]....
        /*0c40*/ 	.word	0x000141c0
        /*0c44*/ 	.word	0x00000000
        /*0c48*/ 	.word	0x00038840
        /*0c4c*/ 	.short	0x010a
        /*0c4e*/ 	.byte	0x3f
	.zero		1


	//   ....[43]....
        /*0c50*/ 	.word	0x00015300
        /*0c54*/ 	.word	0x00000008
        /*0c58*/ 	.word	0x00038800
        /*0c5c*/ 	.short	0x0107
        /*0c5e*/ 	.byte	0x3f
	.zero		1


	//   ....[44]....
        /*0c60*/ 	.word	0x00015410
        /*0c64*/ 	.word	0x00000002
        /*0c68*/ 	.word	0x00038800
        /*0c6c*/ 	.short	0x0101
        /*0c6e*/ 	.byte	0x3f
	.zero		1


	//   ....[45]....
        /*0c70*/ 	.word	0x00015430
        /*0c74*/ 	.word	0x00000002
        /*0c78*/ 	.word	0x00038820
        /*0c7c*/ 	.short	0x010a
        /*0c7e*/ 	.byte	0x3f
	.zero		1


	//   ....[46]....
        /*0c80*/ 	.word	0x000157a0
        /*0c84*/ 	.word	0x00000002
        /*0c88*/ 	.word	0x00038840
        /*0c8c*/ 	.short	0x010a
        /*0c8e*/ 	.byte	0x3f
	.zero		1


	//   ....[47]....
        /*0c90*/ 	.word	0x00015d60
        /*0c94*/ 	.word	0x00000002
        /*0c98*/ 	.word	0x00000060
        /*0c9c*/ 	.short	0x010a
        /*0c9e*/ 	.byte	0x3f
	.zero		1


	//   ....[48]....
        /*0ca0*/ 	.word	0x00016660
        /*0ca4*/ 	.word	0x00000003
        /*0ca8*/ 	.word	0x00038840
        /*0cac*/ 	.short	0x010a
        /*0cae*/ 	.byte	0x3f
	.zero		1


	//   ....[49]....
        /*0cb0*/ 	.word	0x00016c20
        /*0cb4*/ 	.word	0x00000002
        /*0cb8*/ 	.word	0x00000060
        /*0cbc*/ 	.short	0x010a
        /*0cbe*/ 	.byte	0x3f
	.zero		1


	//   ....[50]....
        /*0cc0*/ 	.word	0x00017450
        /*0cc4*/ 	.word	0x00000002
        /*0cc8*/ 	.word	0x00038840
        /*0ccc*/ 	.short	0x010a
        /*0cce*/ 	.byte	0x3f
	.zero		1


	//   ....[51]....
        /*0cd0*/ 	.word	0x00017a10
        /*0cd4*/ 	.word	0x00000002
        /*0cd8*/ 	.word	0x00000060
        /*0cdc*/ 	.short	0x010a
        /*0cde*/ 	.byte	0x3f
	.zero		1


	//   ....[52]....
        /*0ce0*/ 	.word	0x000181d0
        /*0ce4*/ 	.word	0x00000000
        /*0ce8*/ 	.word	0x00038860
        /*0cec*/ 	.short	0x010a
        /*0cee*/ 	.byte	0x3f
	.zero		1


	//   ....[53]....
        /*0cf0*/ 	.word	0x00019520
        /*0cf4*/ 	.word	0x00000000
        /*0cf8*/ 	.word	0x00038820
        /*0cfc*/ 	.short	0x010a
        /*0cfe*/ 	.byte	0x3f
	.zero		1


	//   ....[54]....
        /*0d00*/ 	.word	0x00019700
        /*0d04*/ 	.word	0x00000006
        /*0d08*/ 	.word	0x00000000
        /*0d0c*/ 	.short	0x010a
        /*0d0e*/ 	.byte	0x3f
	.zero		1


	//   ....[55]....
        /*0d10*/ 	.word	0x00019770
        /*0d14*/ 	.word	0x00000007
        /*0d18*/ 	.word	0x00000000
        /*0d1c*/ 	.short	0x010a
        /*0d1e*/ 	.byte	0x3f
	.zero		1


	//   ....[56]....
        /*0d20*/ 	.word	0x000197e0
        /*0d24*/ 	.word	0x00000004
        /*0d28*/ 	.word	0x00000000
        /*0d2c*/ 	.short	0x010a
        /*0d2e*/ 	.byte	0x3f
	.zero		1


	//   ....[57]....
        /*0d30*/ 	.word	0x00019810
        /*0d34*/ 	.word	0x00000003
        /*0d38*/ 	.word	0x00000000
        /*0d3c*/ 	.short	0x010a
        /*0d3e*/ 	.byte	0x3f
	.zero		1


	//   ....[58]....
        /*0d40*/ 	.word	0x00019890
        /*0d44*/ 	.word	0x00000003
        /*0d48*/ 	.word	0x00038800
        /*0d4c*/ 	.short	0x010a
        /*0d4e*/ 	.byte	0x3f
	.zero		1


	//   ....[59]....
        /*0d50*/ 	.word	0x000198e0
        /*0d54*/ 	.word	0x00000000
        /*0d58*/ 	.word	0x00038830
        /*0d5c*/ 	.short	0x010a
        /*0d5e*/ 	.byte	0x3f
	.zero		1


	//   ....[60]....
        /*0d60*/ 	.word	0x00019950
        /*0d64*/ 	.word	0x00000098
        /*0d68*/ 	.word	0x00038830
        /*0d6c*/ 	.short	0x010a
        /*0d6e*/ 	.byte	0x3f
	.zero		1


	//   ....[61]....
        /*0d70*/ 	.word	0x000199b0
        /*0d74*/ 	.word	0x00000003
        /*0d78*/ 	.word	0x00038850
        /*0d7c*/ 	.short	0x010a
        /*0d7e*/ 	.byte	0x3f
	.zero		1


	//   ....[62]....
        /*0d80*/ 	.word	0x00019a10
        /*0d84*/ 	.word	0x00000004
        /*0d88*/ 	.word	0x00038830
        /*0d8c*/ 	.short	0x010a
        /*0d8e*/ 	.byte	0x3f
	.zero		1


	//   ....[63]....
        /*0d90*/ 	.word	0x00019a70
        /*0d94*/ 	.word	0x00000003
        /*0d98*/ 	.word	0x00038850
        /*0d9c*/ 	.short	0x010a
        /*0d9e*/ 	.byte	0x3f
	.zero		1


	//   ....[64]....
        /*0da0*/ 	.word	0x00019ad0
        /*0da4*/ 	.word	0x00000007
        /*0da8*/ 	.word	0x00038850
        /*0dac*/ 	.short	0x010a
        /*0dae*/ 	.byte	0x3f
	.zero		1


	//   ....[65]....
        /*0db0*/ 	.word	0x00019c70
        /*0db4*/ 	.word	0x00000000
        /*0db8*/ 	.word	0x00038840
        /*0dbc*/ 	.short	0x010a
        /*0dbe*/ 	.byte	0x3f
	.zero		1


	//   ....[66]....
        /*0dc0*/ 	.word	0x0001a930
        /*0dc4*/ 	.word	0x00000002
        /*0dc8*/ 	.word	0x00038820
        /*0dcc*/ 	.short	0x010a
        /*0dce*/ 	.byte	0x3f
	.zero		1


	//   ....[67]....
        /*0dd0*/ 	.word	0x0001a980
        /*0dd4*/ 	.word	0x00000002
        /*0dd8*/ 	.word	0x00038840
        /*0ddc*/ 	.short	0x010a
        /*0dde*/ 	.byte	0x3f
	.zero		1


	//   ....[68]....
        /*0de0*/ 	.word	0x0001a9d0
        /*0de4*/ 	.word	0x00000002
        /*0de8*/ 	.word	0x00000060
        /*0dec*/ 	.short	0x010a
        /*0dee*/ 	.byte	0x3f
	.zero		1


	//   ....[69]....
        /*0df0*/ 	.word	0x0001aa20
        /*0df4*/ 	.word	0x00000003
        /*0df8*/ 	.word	0x00038840
        /*0dfc*/ 	.short	0x010a
        /*0dfe*/ 	.byte	0x3f
	.zero		1


	//   ....[70]....
        /*0e00*/ 	.word	0x0001aa70
        /*0e04*/ 	.word	0x00000002
        /*0e08*/ 	.word	0x00000060
        /*0e0c*/ 	.short	0x010a
        /*0e0e*/ 	.byte	0x3f
	.zero		1


	//   ....[71]....
        /*0e10*/ 	.word	0x0001aac0
        /*0e14*/ 	.word	0x00000002
        /*0e18*/ 	.word	0x00038840
        /*0e1c*/ 	.short	0x010a
        /*0e1e*/ 	.byte	0x3f
	.zero		1


	//   ....[72]....
        /*0e20*/ 	.word	0x0001ab10
        /*0e24*/ 	.word	0x00000002
        /*0e28*/ 	.word	0x00000060
        /*0e2c*/ 	.short	0x010a
        /*0e2e*/ 	.byte	0x3f
	.zero		1


	//   ....[73]....
        /*0e30*/ 	.word	0x0001ab60
        /*0e34*/ 	.word	0x00000000
        /*0e38*/ 	.word	0x00038860
        /*0e3c*/ 	.short	0x010a
        /*0e3e*/ 	.byte	0x3f
	.zero		1


	//   ....[74]....
        /*0e40*/ 	.word	0x0001b5c0
        /*0e44*/ 	.word	0x00000000
        /*0e48*/ 	.word	0x00038820
        /*0e4c*/ 	.short	0x010a
        /*0e4e*/ 	.byte	0x3f
	.zero		1


	//   ....[75]....
        /*0e50*/ 	.word	0x0001b760
        /*0e54*/ 	.word	0x00000006
        /*0e58*/ 	.word	0x00000000
        /*0e5c*/ 	.short	0x010a
        /*0e5e*/ 	.byte	0x3f
	.zero		1


	//   ....[76]....
        /*0e60*/ 	.word	0x0001b7b0
        /*0e64*/ 	.word	0x00000007
        /*0e68*/ 	.word	0x00000000
        /*0e6c*/ 	.short	0x010a
        /*0e6e*/ 	.byte	0x3f
	.zero		1


	//   ....[77]....
        /*0e70*/ 	.word	0x0001b800
        /*0e74*/ 	.word	0x00000004
        /*0e78*/ 	.word	0x00000000
        /*0e7c*/ 	.short	0x010a
        /*0e7e*/ 	.byte	0x3f
	.zero		1


	//----- nvinfo : EIATTR_NUM_MBARRIERS
	.align		4
.L_595:
        /*0e80*/ 	.byte	0x03, 0x38
        /*0e82*/ 	.short	0x0016


	//----- nvinfo : EIATTR_EXIT_INSTR_OFFSETS
	.align		4
        /*0e84*/ 	.byte	0x04, 0x1c
        /*0e86*/ 	.short	(.L_597 - .L_596)


	//   ....[0]....
.L_596:
        /*0e88*/ 	.word	0x00000a50


	//   ....[1]....
        /*0e8c*/ 	.word	0x000124e0


	//   ....[2]....
        /*0e90*/ 	.word	0x00019860


	//----- nvinfo : EIATTR_MAX_THREADS
	.align		4
.L_597:
        /*0e94*/ 	.byte	0x04, 0x05
        /*0e96*/ 	.short	(.L_599 - .L_598)
.L_598:
        /*0e98*/ 	.word	0x00000180
        /*0e9c*/ 	.word	0x00000001
        /*0ea0*/ 	.word	0x00000001


	//----- nvinfo : EIATTR_CRS_STACK_SIZE
	.align		4
.L_599:
        /*0ea4*/ 	.byte	0x04, 0x1e
        /*0ea6*/ 	.short	(.L_601 - .L_600)
.L_600:
        /*0ea8*/ 	.word	0x00000000


	//----- nvinfo : EIATTR_CBANK_PARAM_SIZE
	.align		4
.L_601:
        /*0eac*/ 	.byte	0x03, 0x19
        /*0eae*/ 	.short	0x0af0


	//----- nvinfo : EIATTR_PARAM_CBANK
	.align		4
        /*0eb0*/ 	.byte	0x04, 0x0a
        /*0eb2*/ 	.short	(.L_603 - .L_602)
	.align		4
.L_602:
        /*0eb4*/ 	.word	index@(.nv.constant0._ZN7cutlass13device_kernelIN5flash11enable_sm90INS1_16FlashAttnFwdSm90INS1_25CollectiveMainloopFwdSm90ILi2EN4cute5tupleIJNS5_1CILi1EEES8_S8_EEENS6_IJNS7_ILi128EEENS7_ILi80EEENS7_ILi256EEEEEELi256ENS_6half_tEfNS_4arch4Sm90ELb1ELb0ELb1ELb1ELb0ELb0ELb0ELb1ELb1ELb1ELb0ELb0EEENS1_21CollectiveEpilogueFwdINS6_IJSA_SC_SB_EEES9_SE_SG_Li256ELb1ELb1ELb0ELb0EEENS1_36VarlenDynamicPersistentTileSchedulerILi128ELi80ELi256ELi128ELb0ELb1ELb1ELb1ELb1ELb1EEEEEEEEEvNT_6ParamsE)
        /*0eb8*/ 	.short	0x0210
        /*0eba*/ 	.short	0x0af0


	//----- nvinfo : EIATTR_SW_WAR
	.align		4
.L_603:
        /*0ebc*/ 	.byte	0x04, 0x36
        /*0ebe*/ 	.short	(.L_605 - .L_604)
.L_604:
        /*0ec0*/ 	.word	0x00000008
.L_605:


//--------------------- .nv.info._ZN7cutlass13device_kernelIN5flash11enable_sm90INS1_16FlashAttnFwdSm90INS1_25CollectiveMainloopFwdSm90ILi2EN4cute5tupleIJNS5_1CILi1EEES8_S8_EEENS6_IJNS7_ILi128EEENS7_ILi80EEENS7_ILi256EEEEEELi256ENS_6half_tEfNS_4arch4Sm90ELb1ELb0ELb1ELb1ELb0ELb1ELb0ELb1ELb1ELb1ELb0ELb0EEENS1_21CollectiveEpilogueFwdINS6_IJSA_SC_SB_EEES9_SE_SG_Li256ELb1ELb1ELb0ELb0EEENS1_36VarlenDynamicPersistentTileSchedulerILi128ELi80ELi256ELi128ELb0ELb1ELb1ELb1ELb1ELb1EEEEEEEEEvNT_6ParamsE --------------------------
	.section	.nv.info._ZN7cutlass13device_kernelIN5flash11enable_sm90INS1_16FlashAttnFwdSm90INS1_25CollectiveMainloopFwdSm90ILi2EN4cute5tupleIJNS5_1CILi1EEES8_S8_EEENS6_IJNS7_ILi128EEENS7_ILi80EEENS7_ILi256EEEEEELi256ENS_6half_tEfNS_4arch4Sm90ELb1ELb0ELb1ELb1ELb0ELb1ELb0ELb1ELb1ELb1ELb0ELb0EEENS1_21CollectiveEpilogueFwdINS6_IJSA_SC_SB_EEES9_SE_SG_Li256ELb1ELb1ELb0ELb0EEENS1_36VarlenDynamicPersistentTileSchedulerILi128ELi80ELi256ELi128ELb0ELb1ELb1ELb1ELb1ELb1EEEEEEEEEvNT_6ParamsE,"",@"SHT_CUDA_INFO"
	.sectionflags	@""
	.align	4


	//----- nvinfo : EIATTR_CUDA_API_VERSION
	.align		4
        /*0000*/ 	.byte	0x04, 0x37
        /*0002*/ 	.short	(.L_607 - .L_606)
.L_606:
        /*0004*/ 	.word	0x00000082


	//----- nvinfo : EIATTR_KPARAM_INFO
	.align		4
.L_607:
        /*0008*/ 	.byte	0x04, 0x17
        /*000a*/ 	.short	(.L_609 - .L_608)
.L_608:
        /*000c*/ 	.word	0x00000000
        /*0010*/ 	.short	0x0000
        /*0012*/ 	.short	0x0070
        /*0014*/ 	.byte	0x00, 0xf0, 0x01, 0x2a


	//----- nvinfo : EIATTR_SPARSE_MMA_MASK
	.align		4
.L_609:
        /*0018*/ 	.byte	0x03, 0x50
        /*001a*/ 	.short	0x0000


	//----- nvinfo : EIATTR_MAXREG_COUNT
	.align		4
        /*001c*/ 	.byte	0x03, 0x1b
        /*001e*/ 	.short	0x00a8


	//----- nvinfo : EIATTR_NUM_BARRIERS
	.align		4
        /*0020*/ 	.byte	0x02, 0x4c
        /*0022*/ 	.byte	0x10
	.zero		1


	//----- nvinfo : EIATTR_EXTERNS
	.align		4
        /*0024*/ 	.byte	0x04, 0x0f
        /*0026*/ 	.short	(.L_611 - .L_610)


	//   ....[0]....
	.align		4
.L_610:
        /*0028*/ 	.word	index@(__assertfail)


	//----- nvinfo : EIATTR_ANNOTATIONS
	.align		4
.L_611:
        /*002c*/ 	.byte	0x04, 0x55
        /*002e*/ 	.short	(.L_613 - .L_612)


	//   ....[0]....
.L_612:
        /* <DEDUP_REMOVED lines=149> */


	//----- nvinfo : EIATTR_MERCURY_ISA_VERSION
	.align		4
.L_613:
        /*0968*/ 	.byte	0x03, 0x5f
        /*096a*/ 	.short	0x0101


	//----- nvinfo : EIATTR_UNUSED_LOAD_BYTE_OFFSET
	.align		4
        /*096c*/ 	.byte	0x04, 0x44
        /*096e*/ 	.short	(.L_615 - .L_614)


	//   ....[0]....
.L_614:
        /*0970*/ 	.word	0x00000aa0
        /*0974*/ 	.word	0x0000fff0


	//   ....[1]....
        /*0978*/ 	.word	0x00024d30
        /*097c*/ 	.word	0x0000fff0


	//----- nvinfo : EIATTR_INT_WARP_WIDE_INSTR_OFFSETS
	.align		4
.L_615:
        /*0980*/ 	.byte	0x04, 0x31
        /*0982*/ 	.short	(.L_617 - .L_616)


	//   ....[0]....
.L_616:
        /*0984*/ 	.word	0x00000190


	//   ....[1]....
        /*0988*/ 	.word	0x000001d0


	//   ....[2]....
        /*098c*/ 	.word	0x00000240


	//   ....[3]....
        /*0990*/ 	.word	0x0002ac20


	//   ....[4]....
        /*0994*/ 	.word	0x0002acc0


	//   ....[5]....
        /*0998*/ 	.word	0x0002f410


	//   ....[6]....
        /*099c*/ 	.word	0x0002f480


	//----- nvinfo : EIATTR_COOP_GROUP_MASK_REGIDS
	.align		4
.L_617:
        /*09a0*/ 	.byte	0x04, 0x29
        /*09a2*/ 	.short	(.L_619 - .L_618)


	//   ....[0]....
.L_618:
        /*09a4*/ 	.word	0xffffffff


	//   ....[1]....
        /*09a8*/ 	.word	0xffffffff


	//   ....[2]....
        /*09ac*/ 	.word	0xffffffff


	//   ....[3]....
        /*09b0*/ 	.word	0xffffffff


	//   ....[4]....
        /*09b4*/ 	.word	0xffffffff


	//   ....[5]....
        /*09b8*/ 	.word	0xffffffff


	//   ....[6]....
        /*09bc*/ 	.word	0xffffffff


	//   ....[7]....
        /*09c0*/ 	.word	0xffffffff


	//   ....[8]....
        /*09c4*/ 	.word	0xffffffff


	//   ....[9]....
        /*09c8*/ 	.word	0xffffffff


	//   ....[10]....
        /*09cc*/ 	.word	0xffffffff


	//   ....[11]....
        /*09d0*/ 	.word	0xffffffff


	//   ....[12]....
        /*09d4*/ 	.word	0xffffffff


	//   ....[13]....
        /*09d8*/ 	.word	0xffffffff


	//   ....[14]....
        /*09dc*/ 	.word	0xffffffff


	//   ....[15]....
        /*09e0*/ 	.word	0xffffffff


	//   ....[16]....
        /*09e4*/ 	.word	0xffffffff


	//   ....[17]....
        /*09e8*/ 	.word	0xffffffff


	//   ....[18]....
        /*09ec*/ 	.word	0xffffffff


	//   ....[19]....
        /*09f0*/ 	.word	0xffffffff


	//   ....[20]....
        /*09f4*/ 	.word	0xffffffff


	//   ....[21]....
        /*09f8*/ 	.word	0xffffffff


	//   ....[22]....
        /*09fc*/ 	.word	0xffffffff


	//   ....[23]....
        /*0a00*/ 	.word	0xffffffff


	//   ....[24]....
        /*0a04*/ 	.word	0xffffffff


	//   ....[25]....
        /*0a08*/ 	.word	0xffffffff


	//   ....[26]....
        /*0a0c*/ 	.word	0xffffffff


	//   ....[27]....
        /*0a10*/ 	.word	0xffffffff


	//   ....[28]....
        /*0a14*/ 	.word	0xffffffff


	//   ....[29]....
        /*0a18*/ 	.word	0xffffffff


	//   ....[30]....
        /*0a1c*/ 	.word	0xffffffff


	//   ....[31]....
        /*0a20*/ 	.word	0xffffffff


	//   ....[32]....
        /*0a24*/ 	.word	0xffffffff


	//   ....[33]....
        /*0a28*/ 	.word	0xffffffff


	//   ....[34]....
        /*0a2c*/ 	.word	0xffffffff


	//   ....[35]....
        /*0a30*/ 	.word	0xffffffff


	//   ....[36]....
        /*0a34*/ 	.word	0xffffffff


	//   ....[37]....
        /*0a38*/ 	.word	0xffffffff


	//   ....[38]....
        /*0a3c*/ 	.word	0xffffffff


	//   ....[39]....
        /*0a40*/ 	.word	0xffffffff


	//   ....[40]....
        /*0a44*/ 	.word	0xffffffff


	//   ....[41]....
        /*0a48*/ 	.word	0xffffffff


	//   ....[42]....
        /*0a4c*/ 	.word	0xffffffff


	//   ....[43]....
        /*0a50*/ 	.word	0xffffffff


	//   ....[44]....
        /*0a54*/ 	.word	0xffffffff


	//   ....[45]....
        /*0a58*/ 	.word	0xffffffff


	//   ....[46]....
        /*0a5c*/ 	.word	0xffffffff


	//   ....[47]....
        /*0a60*/ 	.word	0xffffffff


	//   ....[48]....
        /*0a64*/ 	.word	0xffffffff


	//   ....[49]....
        /*0a68*/ 	.word	0xffffffff


	//   ....[50]....
        /*0a6c*/ 	.word	0xffffffff


	//   ....[51]....
        /*0a70*/ 	.word	0xffffffff


	//   ....[52]....
        /*0a74*/ 	.word	0xffffffff


	//   ....[53]....
        /*0a78*/ 	.word	0xffffffff


	//   ....[54]....
        /*0a7c*/ 	.word	0xffffffff


	//   ....[55]....
        /*0a80*/ 	.word	0xffffffff


	//   ....[56]....
        /*0a84*/ 	.word	0xffffffff


	//   ....[57]....
        /*0a88*/ 	.word	0xffffffff


	//   ....[58]....
        /*0a8c*/ 	.word	0xffffffff


	//   ....[59]....
        /*0a90*/ 	.word	0xffffffff


	//   ....[60]....
        /*0a94*/ 	.word	0xffffffff


	//   ....[61]....
        /*0a98*/ 	.word	0xffffffff


	//   ....[62]....
        /*0a9c*/ 	.word	0xffffffff


	//   ....[63]....
        /*0aa0*/ 	.word	0xffffffff


	//   ....[64]....
        /*0aa4*/ 	.word	0xffffffff


	//   ....[65]....
        /*0aa8*/ 	.word	0xffffffff


	//   ....[66]....
        /*0aac*/ 	.word	0xffffffff


	//   ....[67]....
        /*0ab0*/ 	.word	0xffffffff


	//   ....[68]....
        /*0ab4*/ 	.word	0xffffffff


	//   ....[69]....
        /*0ab8*/ 	.word	0xffffffff


	//   ....[70]....
        /*0abc*/ 	.word	0xffffffff


	//   ....[71]....
        /*0ac0*/ 	.word	0xffffffff


	//   ....[72]....
        /*0ac4*/ 	.word	0xffffffff


	//   ....[73]....
        /*0ac8*/ 	.word	0xffffffff


	//   ....[74]....
        /*0acc*/ 	.word	0xffffffff


	//   ....[75]....
        /*0ad0*/ 	.word	0xffffffff


	//   ....[76]....
        /*0ad4*/ 	.word	0xffffffff


	//   ....[77]....
        /*0ad8*/ 	.word	0xffffffff


	//   ....[78]....
        /*0adc*/ 	.word	0xffffffff


	//   ....[79]....
        /*0ae0*/ 	.word	0xffffffff


	//   ....[80]....
        /*0ae4*/ 	.word	0xffffffff


	//   ....[81]....
        /*0ae8*/ 	.word	0xffffffff


	//   ....[82]....
        /*0aec*/ 	.word	0xffffffff


	//   ....[83]....
        /*0af0*/ 	.word	0xffffffff


	//   ....[84]....
        /*0af4*/ 	.word	0xffffffff


	//   ....[85]....
        /*0af8*/ 	.word	0xffffffff


	//   ....[86]....
        /*0afc*/ 	.word	0xffffffff


	//   ....[87]....
        /*0b00*/ 	.word	0xffffffff


	//   ....[88]....
        /*0b04*/ 	.word	0xffffffff


	//   ....[89]....
        /*0b08*/ 	.word	0xffffffff


	//   ....[90]....
        /*0b0c*/ 	.word	0xffffffff


	//   ....[91]....
        /*0b10*/ 	.word	0xffffffff


	//   ....[92]....
        /*0b14*/ 	.word	0xffffffff


	//   ....[93]....
        /*0b18*/ 	.word	0xffffffff


	//   ....[94]....
        /*0b1c*/ 	.word	0xffffffff


	//   ....[95]....
        /*0b20*/ 	.word	0xffffffff


	//   ....[96]....
        /*0b24*/ 	.word	0xffffffff


	//   ....[97]....
        /*0b28*/ 	.word	0xffffffff


	//   ....[98]....
        /*0b2c*/ 	.word	0xffffffff


	//   ....[99]....
        /*0b30*/ 	.word	0xffffffff


	//   ....[100]....
        /*0b34*/ 	.word	0xffffffff


	//   ....[101]....
        /*0b38*/ 	.word	0xffffffff


	//   ....[102]....
        /*0b3c*/ 	.word	0xffffffff


	//   ....[103]....
        /*0b40*/ 	.word	0xffffffff


	//   ....[104]....
        /*0b44*/ 	.word	0xffffffff


	//   ....[105]....
        /*0b48*/ 	.word	0xffffffff


	//   ....[106]....
        /*0b4c*/ 	.word	0xffffffff


	//   ....[107]....
        /*0b50*/ 	.word	0xffffffff


	//   ....[108]....
        /*0b54*/ 	.word	0xffffffff


	//   ....[109]....
        /*0b58*/ 	.word	0xffffffff


	//   ....[110]....
        /*0b5c*/ 	.word	0xffffffff


	//   ....[111]....
        /*0b60*/ 	.word	0xffffffff


	//   ....[112]....
        /*0b64*/ 	.word	0xffffffff


	//   ....[113]....
        /*0b68*/ 	.word	0xffffffff


	//   ....[114]....
        /*0b6c*/ 	.word	0xffffffff


	//   ....[115]....
        /*0b70*/ 	.word	0xffffffff


	//   ....[116]....
        /*0b74*/ 	.word	0xffffffff


	//   ....[117]....
        /*0b78*/ 	.word	0xffffffff


	//   ....[118]....
        /*0b7c*/ 	.word	0xffffffff


	//   ....[119]....
        /*0b80*/ 	.word	0xffffffff


	//   ....[120]....
        /*0b84*/ 	.word	0xffffffff


	//   ....[121]....
        /*0b88*/ 	.word	0xffffffff


	//   ....[122]....
        /*0b8c*/ 	.word	0xffffffff


	//   ....[123]....
        /*0b90*/ 	.word	0xffffffff


	//   ....[124]....
        /*0b94*/ 	.word	0xffffffff


	//   ....[125]....
        /*0b98*/ 	.word	0xffffffff


	//   ....[126]....
        /*0b9c*/ 	.word	0xffffffff


	//   ....[127]....
        /*0ba0*/ 	.word	0xffffffff


	//   ....[128]....
        /*0ba4*/ 	.word	0xffffffff


	//   ....[129]....
        /*0ba8*/ 	.word	0xffffffff


	//   ....[130]....
        /*0bac*/ 	.word	0xffffffff


	//   ....[131]....
        /*0bb0*/ 	.word	0xffffffff


	//   ....[132]....
        /*0bb4*/ 	.word	0x0500000f


	//   ....[133]....
        /*0bb8*/ 	.word	0x0500000f


	//   ....[134]....
        /*0bbc*/ 	.word	0x0500000f


	//   ....[135]....
        /*0bc0*/ 	.word	0x0500000f


	//   ....[136]....
        /*0bc4*/ 	.word	0x0500000f


	//   ....[137]....
        /*0bc8*/ 	.word	0x0500000f


	//   ....[138]....
        /*0bcc*/ 	.word	0x0500000f


	//   ....[139]....
        /*0bd0*/ 	.word	0x0500000f


	//   ....[140]....
        /*0bd4*/ 	.word	0x0500000f


	//   ....[141]....
        /*0bd8*/ 	.word	0x0500000f


	//   ....[142]....
        /*0bdc*/ 	.word	0x0500000f


	//   ....[143]....
        /*0be0*/ 	.word	0x0500000f


	//   ....[144]....
        /*0be4*/ 	.word	0x0500000f


	//   ....[145]....
        /*0be8*/ 	.word	0x0500000f


	//   ....[146]....
        /*0bec*/ 	.word	0x0500000f


	//   ....[147]....
        /*0bf0*/ 	.word	0x0500000f


	//   ....[148]....
        /*0bf4*/ 	.word	0x0500000f


	//   ....[149]....
        /*0bf8*/ 	.word	0x0500000f


	//   ....[150]....
        /*0bfc*/ 	.word	0x0500000f


	//   ....[151]....
        /*0c00*/ 	.word	0x0500000f


	//   ....[152]....
        /*0c04*/ 	.word	0x0500000f


	//   ....[153]....
        /*0c08*/ 	.word	0x0500000f


	//   ....[154]....
        /*0c0c*/ 	.word	0x0500000f


	//   ....[155]....
        /*0c10*/ 	.word	0x0500000f


	//   ....[156]....
        /*0c14*/ 	.word	0x0500000f


	//   ....[157]....
        /*0c18*/ 	.word	0x0500000f


	//   ....[158]....
        /*0c1c*/ 	.word	0x0500000f


	//   ....[159]....
        /*0c20*/ 	.word	0x0500000f


	//   ....[160]....
        /*0c24*/ 	.word	0x0500000f


	//   ....[161]....
        /*0c28*/ 	.word	0x0500000f


	//   ....[162]....
        /*0c2c*/ 	.word	0x0500000f


	//   ....[163]....
        /*0c30*/ 	.word	0x0500000f


	//   ....[164]....
        /*0c34*/ 	.word	0x0500000f


	//   ....[165]....
        /*0c38*/ 	.word	0x0500000f


	//   ....[166]....
        /*0c3c*/ 	.word	0x0500000f


	//   ....[167]....
        /*0c40*/ 	.word	0x0500000f


	//   ....[168]....
        /*0c44*/ 	.word	0x0500000f


	//   ....[169]....
        /*0c48*/ 	.word	0x0500000f


	//   ....[170]....
        /*0c4c*/ 	.word	0x0500000f


	//   ....[171]....
        /*0c50*/ 	.word	0x0500000f


	//   ....[172]....
        /*0c54*/ 	.word	0x0500000f


	//   ....[173]....
        /*0c58*/ 	.word	0x0500000f


	//   ....[174]....
        /*0c5c*/ 	.word	0x0500000f


	//   ....[175]....
        /*0c60*/ 	.word	0x0500000f


	//   ....[176]....
        /*0c64*/ 	.word	0x0500000f


	//   ....[177]....
        /*0c68*/ 	.word	0x0500000f


	//   ....[178]....
        /*0c6c*/ 	.word	0x0500000f


	//   ....[179]....
        /*0c70*/ 	.word	0x0500000f


	//   ....[180]....
        /*0c74*/ 	.word	0x0500000f


	//   ....[181]....
        /*0c78*/ 	.word	0x0500000f


	//   ....[182]....
        /*0c7c*/ 	.word	0x0500000f


	//   ....[183]....
        /*0c80*/ 	.word	0x0500000f


	//   ....[184]....
        /*0c84*/ 	.word	0x0500000f


	//   ....[185]....
        /*0c88*/ 	.word	0x0500000f


	//   ....[186]....
        /*0c8c*/ 	.word	0x0500000f


	//   ....[187]....
        /*0c90*/ 	.word	0x0500000f


	//   ....[188]....
        /*0c94*/ 	.word	0x0500000f


	//   ....[189]....
        /*0c98*/ 	.word	0x0500000f


	//   ....[190]....
        /*0c9c*/ 	.word	0x0500000f


	//   ....[191]....
        /*0ca0*/ 	.word	0x0500000f


	//   ....[192]....
        /*0ca4*/ 	.word	0x0500000f


	//   ....[193]....
        /*0ca8*/ 	.word	0x0500000f


	//   ....[194]....
        /*0cac*/ 	.word	0x0500000f


	//   ....[195]....
        /*0cb0*/ 	.word	0x0500000f


	//   ....[196]....
        /*0cb4*/ 	.word	0x0500000f


	//   ....[197]....
        /*0cb8*/ 	.word	0x0500000f


	//   ....[198]....
        /*0cbc*/ 	.word	0x0500000f


	//   ....[199]....
        /*0cc0*/ 	.word	0x0500000f


	//----- nvinfo : EIATTR_COOP_GROUP_INSTR_OFFSETS
	.align		4
.L_619:
        /*0cc4*/ 	.byte	0x04, 0x28
        /*0cc6*/ 	.short	(.L_621 - .L_620)


	//   ....[0]....
.L_620:
        /*0cc8*/ 	.word	0x00000060


	//   ....[1]....
        /*0ccc*/ 	.word	0x000001a0


	//   ....[2]....
        /*0cd0*/ 	.word	0x000001f0


	//   ....[3]....
        /*0cd4*/ 	.word	0x00000420


	//   ....[4]....
        /*0cd8*/ 	.word	0x00000580


	//   ....[5]....
        /*0cdc*/ 	.word	0x000006a0


	//   ....[6]....
        /*0ce0*/ 	.word	0x00000800


	//   ....[7]....
        /*0ce4*/ 	.word	0x0000b170


	//   ....[8]....
        /*0ce8*/ 	.word	0x0000b8e0


	//   ....[9]....
        /*0cec*/ 	.word	0x0000b8f0


	//   ....[10]....
        /*0cf0*/ 	.word	0x0000b900


	//   ....[11]....
        /*0cf4*/ 	.word	0x0000b910


	//   ....[12]....
        /*0cf8*/ 	.word	0x0000be80


	//   ....[13]....
        /*0cfc*/ 	.word	0x0000be90


	//   ....[14]....
        /*0d00*/ 	.word	0x0000bea0


	//   ....[15]....
        /*0d04*/ 	.word	0x0000beb0


	//   ....[16]....
        /*0d08*/ 	.word	0x0000c400


	//   ....[17]....
        /*0d0c*/ 	.word	0x0000c410


	//   ....[18]....
        /*0d10*/ 	.word	0x0000c420


	//   ....[19]....
        /*0d14*/ 	.word	0x0000c430


	//   ....[20]....
        /*0d18*/ 	.word	0x0000c9a0


	//   ....[21]....
        /*0d1c*/ 	.word	0x0000c9b0


	//   ....[22]....
        /*0d20*/ 	.word	0x0000c9c0


	//   ....[23]....
        /*0d24*/ 	.word	0x0000c9d0


	//   ....[24]....
        /*0d28*/ 	.word	0x00010050


	//   ....[25]....
        /*0d2c*/ 	.word	0x00010060


	//   ....[26]....
        /*0d30*/ 	.word	0x00010070


	//   ....[27]....
        /*0d34*/ 	.word	0x00010080


	//   ....[28]....
        /*0d38*/ 	.word	0x00010510


	//   ....[29]....
        /*0d3c*/ 	.word	0x00010520


	//   ....[30]....
        /*0d40*/ 	.word	0x00010530


	//   ....[31]....
        /*0d44*/ 	.word	0x00010540


	//   ....[32]....
        /*0d48*/ 	.word	0x00010980


	//   ....[33]....
        /*0d4c*/ 	.word	0x00010990


	//   ....[34]....
        /*0d50*/ 	.word	0x000109a0


	//   ....[35]....
        /*0d54*/ 	.word	0x000109b0


	//   ....[36]....
        /*0d58*/ 	.word	0x00010e10


	//   ....[37]....
        /*0d5c*/ 	.word	0x00010e20


	//   ....[38]....
        /*0d60*/ 	.word	0x00010e30


	//   ....[39]....
        /*0d64*/ 	.word	0x00010e40


	//   ....[40]....
        /*0d68*/ 	.word	0x00017d70


	//   ....[41]....
        /*0d6c*/ 	.word	0x00017dd0


	//   ....[42]....
        /*0d70*/ 	.word	0x000184f0


	//   ....[43]....
        /*0d74*/ 	.word	0x00018610


	//   ....[44]....
        /*0d78*/ 	.word	0x00018af0


	//   ....[45]....
        /*0d7c*/ 	.word	0x00018bd0


	//   ....[46]....
        /*0d80*/ 	.word	0x0001d430


	//   ....[47]....
        /*0d84*/ 	.word	0x0001d910


	//   ....[48]....
        /*0d88*/ 	.word	0x0001dab0


	//   ....[49]....
        /*0d8c*/ 	.word	0x0001dbb0


	//   ....[50]....
        /*0d90*/ 	.word	0x0001e030


	//   ....[51]....
        /*0d94*/ 	.word	0x0001e080


	//   ....[52]....
        /*0d98*/ 	.word	0x00022b40


	//   ....[53]....
        /*0d9c*/ 	.word	0x00022b70


	//   ....[54]....
        /*0da0*/ 	.word	0x00022e60


	//   ....[55]....
        /*0da4*/ 	.word	0x00022f20


	//   ....[56]....
        /*0da8*/ 	.word	0x000242a0


	//   ....[57]....
        /*0dac*/ 	.word	0x00024320


	//   ....[58]....
        /*0db0*/ 	.word	0x00024340


	//   ....[59]....
        /*0db4*/ 	.word	0x00024350


	//   ....[60]....
        /*0db8*/ 	.word	0x00025f40


	//   ....[61]....
        /*0dbc*/ 	.word	0x00025f90


	//   ....[62]....
        /*0dc0*/ 	.word	0x00026050


	//   ....[63]....
        /*0dc4*/ 	.word	0x000260b0


	//   ....[64]....
        /*0dc8*/ 	.word	0x00026710


	//   ....[65]....
        /*0dcc*/ 	.word	0x00026750


	//   ....[66]....
        /*0dd0*/ 	.word	0x000268c0


	//   ....[67]....
        /*0dd4*/ 	.word	0x000268e0


	//   ....[68]....
        /*0dd8*/ 	.word	0x00026a30


	//   ....[69]....
        /*0ddc*/ 	.word	0x00026a50


	//   ....[70]....
        /*0de0*/ 	.word	0x00026bb0


	//   ....[71]....
        /*0de4*/ 	.word	0x00026bd0


	//   ....[72]....
        /*0de8*/ 	.word	0x000274f0


	//   ....[73]....
        /*0dec*/ 	.word	0x00027510


	//   ....[74]....
        /*0df0*/ 	.word	0x00027690


	//   ....[75]....
        /*0df4*/ 	.word	0x000276b0


	//   ....[76]....
        /*0df8*/ 	.word	0x00027800


	//   ....[77]....
        /*0dfc*/ 	.word	0x00027820


	//   ....[78]....
        /*0e00*/ 	.word	0x00027980


	//   ....[79]....
        /*0e04*/ 	.word	0x000279a0


	//   ....[80]....
        /*0e08*/ 	.word	0x00027b80


	//   ....[81]....
        /*0e0c*/ 	.word	0x00027d60


	//   ....[82]....
        /*0e10*/ 	.word	0x00027d90


	//   ....[83]....
        /*0e14*/ 	.word	0x00027dc0


	//   ....[84]....
        /*0e18*/ 	.word	0x00027df0


	//   ....[85]....
        /*0e1c*/ 	.word	0x00027e20


	//   ....[86]....
        /*0e20*/ 	.word	0x00027e50


	//   ....[87]....
        /*0e24*/ 	.word	0x00027fd0


	//   ....[88]....
        /*0e28*/ 	.word	0x00028000


	//   ....[89]....
        /*0e2c*/ 	.word	0x00028030


	//   ....[90]....
        /*0e30*/ 	.word	0x00028060


	//   ....[91]....
        /*0e34*/ 	.word	0x00028090


	//   ....[92]....
        /*0e38*/ 	.word	0x000280c0


	//   ....[93]....
        /*0e3c*/ 	.word	0x00028170


	//   ....[94]....
        /*0e40*/ 	.word	0x000281d0


	//   ....[95]....
        /*0e44*/ 	.word	0x00028260


	//   ....[96]....
        /*0e48*/ 	.word	0x00029210


	//   ....[97]....
        /*0e4c*/ 	.word	0x0002b240


	//   ....[98]....
        /*0e50*/ 	.word	0x0002bf70


	//   ....[99]....
        /*0e54*/ 	.word	0x0002bf80


	//   ....[100]....
        /*0e58*/ 	.word	0x0002bfa0


	//   ....[101]....
        /*0e5c*/ 	.word	0x0002c050


	//   ....[102]....
        /*0e60*/ 	.word	0x0002c0a0


	//   ....[103]....
        /*0e64*/ 	.word	0x0002c120


	//   ....[104]....
        /*0e68*/ 	.word	0x0002c170


	//   ....[105]....
        /*0e6c*/ 	.word	0x0002c1f0


	//   ....[106]....
        /*0e70*/ 	.word	0x0002c240


	//   ....[107]....
        /*0e74*/ 	.word	0x0002c2c0


	//   ....[108]....
        /*0e78*/ 	.word	0x0002c310


	//   ....[109]....
        /*0e7c*/ 	.word	0x0002c390


	//   ....[110]....
        /*0e80*/ 	.word	0x0002c3e0


	//   ....[111]....
        /*0e84*/ 	.word	0x0002c460


	//   ....[112]....
        /*0e88*/ 	.word	0x0002c480


	//   ....[113]....
        /*0e8c*/ 	.word	0x0002c4c0


	//   ....[114]....
        /*0e90*/ 	.word	0x0002fda0


	//   ....[115]....
        /*0e94*/ 	.word	0x0002fdc0


	//   ....[116]....
        /*0e98*/ 	.word	0x0002fe00


	//   ....[117]....
        /*0e9c*/ 	.word	0x0002fe30


	//   ....[118]....
        /*0ea0*/ 	.word	0x0002fe60


	//   ....[119]....
        /*0ea4*/ 	.word	0x0002fe90


	//   ....[120]....
        /*0ea8*/ 	.word	0x0002fec0


	//   ....[121]....
        /*0eac*/ 	.word	0x0002fef0


	//   ....[122]....
        /*0eb0*/ 	.word	0x00030080


	//   ....[123]....
        /*0eb4*/ 	.word	0x000300c0


	//   ....[124]....
        /*0eb8*/ 	.word	0x000300f0


	//   ....[125]....
        /*0ebc*/ 	.word	0x00030120


	//   ....[126]....
        /*0ec0*/ 	.word	0x00030150


	//   ....[127]....
        /*0ec4*/ 	.word	0x00030180


	//   ....[128]....
        /*0ec8*/ 	.word	0x00030240


	//   ....[129]....
        /*0ecc*/ 	.word	0x00030260


	//   ....[130]....
        /*0ed0*/ 	.word	0x000302d0


	//   ....[131]....
        /*0ed4*/ 	.word	0x000309b0


	//   ....[132]....
        /*0ed8*/ 	.word	0x00030e10


	//   ....[133]....
        /*0edc*/ 	.word	0x00030ea0


	//   ....[134]....
        /*0ee0*/ 	.word	0x00030ef0


	//   ....[135]....
        /*0ee4*/ 	.word	0x00030f40


	//   ....[136]....
        /*0ee8*/ 	.word	0x00030fd0


	//   ....[137]....
        /*0eec*/ 	.word	0x00031060


	//   ....[138]....
        /*0ef0*/ 	.word	0x000310b0


	//   ....[139]....
        /*0ef4*/ 	.word	0x00031100


	//   ....[140]....
        /*0ef8*/ 	.word	0x00031190


	//   ....[141]....
        /*0efc*/ 	.word	0x00031220


	//   ....[142]....
        /*0f00*/ 	.word	0x00031270


	//   ....[143]....
        /*0f04*/ 	.word	0x000312c0


	//   ....[144]....
        /*0f08*/ 	.word	0x00031350


	//   ....[145]....
        /*0f0c*/ 	.word	0x000313e0


	//   ....[146]....
        /*0f10*/ 	.word	0x00031430


	//   ....[147]....
        /*0f14*/ 	.word	0x00031480


	//   ....[148]....
        /*0f18*/ 	.word	0x00031570


	//   ....[149]....
        /*0f1c*/ 	.word	0x00031600


	//   ....[150]....
        /*0f20*/ 	.word	0x00031650


	//   ....[151]....
        /*0f24*/ 	.word	0x000316a0


	//   ....[152]....
        /*0f28*/ 	.word	0x00031730


	//   ....[153]....
        /*0f2c*/ 	.word	0x000317c0


	//   ....[154]....
        /*0f30*/ 	.word	0x00031810


	//   ....[155]....
        /*0f34*/ 	.word	0x00031860


	//   ....[156]....
        /*0f38*/ 	.word	0x000318f0


	//   ....[157]....
        /*0f3c*/ 	.word	0x00031980


	//   ....[158]....
        /*0f40*/ 	.word	0x000319d0


	//   ....[159]....
        /*0f44*/ 	.word	0x00031a20


	//   ....[160]....
        /*0f48*/ 	.word	0x00031ab0


	//   ....[161]....
        /*0f4c*/ 	.word	0x00031b40


	//   ....[162]....
        /*0f50*/ 	.word	0x00031b90


	//   ....[163]....
        /*0f54*/ 	.word	0x00031be0


	//   ....[164]....
        /*0f58*/ 	.word	0x00031ee0


	//   ....[165]....
        /*0f5c*/ 	.word	0x000321e0


	//   ....[166]....
        /*0f60*/ 	.word	0x00032350


	//   ....[167]....
        /*0f64*/ 	.word	0x000323a0


	//   ....[168]....
        /*0f68*/ 	.word	0x00032530


	//   ....[169]....
        /*0f6c*/ 	.word	0x00032580


	//   ....[170]....
        /*0f70*/ 	.word	0x000326b0


	//   ....[171]....
        /*0f74*/ 	.word	0x00032720


	//   ....[172]....
        /*0f78*/ 	.word	0x00032850


	//   ....[173]....
        /*0f7c*/ 	.word	0x000328c0


	//   ....[174]....
        /*0f80*/ 	.word	0x000329f0


	//   ....[175]....
        /*0f84*/ 	.word	0x00032a60


	//   ....[176]....
        /*0f88*/ 	.word	0x00032b90


	//   ....[177]....
        /*0f8c*/ 	.word	0x00032c00


	//   ....[178]....
        /*0f90*/ 	.word	0x00032d30


	//   ....[179]....
        /*0f94*/ 	.word	0x00032da0


	//   ....[180]....
        /*0f98*/ 	.word	0x00032ed0


	//   ....[181]....
        /*0f9c*/ 	.word	0x00032f20


	//   ....[182]....
        /*0fa0*/ 	.word	0x00033250


	//   ....[183]....
        /*0fa4*/ 	.word	0x00033300


	//   ....[184]....
        /*0fa8*/ 	.word	0x00033410


	//   ....[185]....
        /*0fac*/ 	.word	0x000334a0


	//   ....[186]....
        /*0fb0*/ 	.word	0x00033520


	//   ....[187]....
        /*0fb4*/ 	.word	0x000335a0


	//   ....[188]....
        /*0fb8*/ 	.word	0x00033620


	//   ....[189]....
        /*0fbc*/ 	.word	0x000336b0


	//   ....[190]....
        /*0fc0*/ 	.word	0x00033750


	//   ....[191]....
        /*0fc4*/ 	.word	0x00033820


	//   ....[192]....
        /*0fc8*/ 	.word	0x000338a0


	//   ....[193]....
        /*0fcc*/ 	.word	0x00033920


	//   ....[194]....
        /*0fd0*/ 	.word	0x000339a0


	//   ....[195]....
        /*0fd4*/ 	.word	0x00033a30


	//   ....[196]....
        /*0fd8*/ 	.word	0x00033ab0


	//   ....[197]....
        /*0fdc*/ 	.word	0x00033b50


	//   ....[198]....
        /*0fe0*/ 	.word	0x00033be0


	//   ....[199]....
        /*0fe4*/ 	.word	0x00033d10


	//----- nvinfo : EIATTR_REG_RECONFIG
	.align		4
.L_621:
        /*0fe8*/ 	.byte	0x01, 0x54
	.zero		2


	//----- nvinfo : EIATTR_SYSCALL_OFFSETS
	.align		4
        /*0fec*/ 	.byte	0x04, 0x46
        /*0fee*/ 	.short	(.L_623 - .L_622)


	//   ....[0]....
.L_622:
        /*0ff0*/ 	.word	0x00001bf0


	//   ....[1]....
        /*0ff4*/ 	.word	0x00001d40


	//   ....[2]....
        /*0ff8*/ 	.word	0x0000b310


	//   ....[3]....
        /*0ffc*/ 	.word	0x0000b640


	//   ....[4]....
        /*1000*/ 	.word	0x0002ae30


	//   ....[5]....
        /*1004*/ 	.word	0x0002af90


	//   ....[6]....
        /*1008*/ 	.word	0x0002b090


	//   ....[7]....
        /*100c*/ 	.word	0x0002baf0


	//----- nvinfo : EIATTR_MBARRIER_INSTR_OFFSETS
	.align		4
.L_623:
        /*1010*/ 	.byte	0x04, 0x39
        /*1012*/ 	.short	(.L_625 - .L_624)


	//   ....[0]....
.L_624:
        /*1014*/ 	.word	0x000002d0
        /*1018*/ 	.word	0x000000ff
        /*101c*/ 	.word	0x00038800
        /*1020*/ 	.short	0x0100
        /*1022*/ 	.byte	0x08
	.zero		1


	//   ....[1]....
        /*1024*/ 	.word	0x000002e0
        /*1028*/ 	.word	0x000000ff
        /*102c*/ 	.word	0x00038820
        /*1030*/ 	.short	0x0100
        /*1032*/ 	.byte	0x08
	.zero		1


	//   ....[2]....
        /*1034*/ 	.word	0x000003d0
        /*1038*/ 	.word	0x000000ff
        /*103c*/ 	.word	0x00038830
        /*1040*/ 	.short	0x0100
        /*1042*/ 	.byte	0x08
	.zero		1


	//   ....[3]....
        /*1044*/ 	.word	0x000003e0
        /*1048*/ 	.word	0x000000ff
        /*104c*/ 	.word	0x00038840
        /*1050*/ 	.short	0x0100
        /*1052*/ 	.byte	0x08
	.zero		1


	//   ....[4]....
        /*1054*/ 	.word	0x000003f0
        /*1058*/ 	.word	0x000000ff
        /*105c*/ 	.word	0x00038838
        /*1060*/ 	.short	0x0100
        /*1062*/ 	.byte	0x08
	.zero		1


	//   ....[5]....
        /*1064*/ 	.word	0x00000400
        /*1068*/ 	.word	0x000000ff
        /*106c*/ 	.word	0x00038848
        /*1070*/ 	.short	0x0100
        /*1072*/ 	.byte	0x08
	.zero		1


	//   ....[6]....
        /*1074*/ 	.word	0x00000530
        /*1078*/ 	.word	0x000000ff
        /*107c*/ 	.word	0x00038850
        /*1080*/ 	.short	0x0100
        /*1082*/ 	.byte	0x08
	.zero		1


	//   ....[7]....
        /*1084*/ 	.word	0x00000540
        /*1088*/ 	.word	0x000000ff
        /*108c*/ 	.word	0x00038860
        /*1090*/ 	.short	0x0100
        /*1092*/ 	.byte	0x08
	.zero		1


	//   ....[8]....
        /*1094*/ 	.word	0x00000550
        /*1098*/ 	.word	0x000000ff
        /*109c*/ 	.word	0x00038858
        /*10a0*/ 	.short	0x0100
        /*10a2*/ 	.byte	0x08
	.zero		1


	//   ....[9]....
        /*10a4*/ 	.word	0x00000560
        /*10a8*/ 	.word	0x000000ff
        /*10ac*/ 	.word	0x00038868
        /*10b0*/ 	.short	0x0100
        /*10b2*/ 	.byte	0x08
	.zero		1


	//   ....[10]....
        /*10b4*/ 	.word	0x00000650
        /*10b8*/ 	.word	0x000000ff
        /*10bc*/ 	.word	0x00038870
        /*10c0*/ 	.short	0x0100
        /*10c2*/ 	.byte	0x06
	.zero		1


	//   ....[11]....
        /*10c4*/ 	.word	0x00000660
        /*10c8*/ 	.word	0x000000ff
        /*10cc*/ 	.word	0x00038880
        /*10d0*/ 	.short	0x0100
        /*10d2*/ 	.byte	0x06
	.zero		1


	//   ....[12]....
        /*10d4*/ 	.word	0x00000670
        /*10d8*/ 	.word	0x000000ff
        /*10dc*/ 	.word	0x00038878
        /*10e0*/ 	.short	0x0100
        /*10e2*/ 	.byte	0x06
	.zero		1


	//   ....[13]....
        /*10e4*/ 	.word	0x00000680
        /*10e8*/ 	.word	0x000000ff
        /*10ec*/ 	.word	0x00038888
        /*10f0*/ 	.short	0x0100
        /*10f2*/ 	.byte	0x06
	.zero		1


	//   ....[14]....
        /*10f4*/ 	.word	0x000007b0
        /*10f8*/ 	.word	0x000000ff
        /*10fc*/ 	.word	0x00038890
        /*1100*/ 	.short	0x0100
        /*1102*/ 	.byte	0x08
	.zero		1


	//   ....[15]....
        /*1104*/ 	.word	0x000007c0
        /*1108*/ 	.word	0x000000ff
        /*110c*/ 	.word	0x000388a0
        /*1110*/ 	.short	0x0100
        /*1112*/ 	.byte	0x08
	.zero		1


	//   ....[16]....
        /*1114*/ 	.word	0x000007d0
        /*1118*/ 	.word	0x000000ff
        /*111c*/ 	.word	0x00038898
        /*1120*/ 	.short	0x0100
        /*1122*/ 	.byte	0x08
	.zero		1


	//   ....[17]....
        /*1124*/ 	.word	0x000007e0
        /*1128*/ 	.word	0x000000ff
        /*112c*/ 	.word	0x000388a8
        /*1130*/ 	.short	0x0100
        /*1132*/ 	.byte	0x08
	.zero		1


	//   ....[18]....
        /*1134*/ 	.word	0x00000910
        /*1138*/ 	.word	0x000000ff
        /*113c*/ 	.word	0x000388b0
        /*1140*/ 	.short	0x0100
        /*1142*/ 	.byte	0x08
	.zero		1


	//   ....[19]....
        /*1144*/ 	.word	0x00000920
        /*1148*/ 	.word	0x000000ff
        /*114c*/ 	.word	0x000388c0
        /*1150*/ 	.short	0x0100
        /*1152*/ 	.byte	0x08
	.zero		1


	//   ....[20]....
        /*1154*/ 	.word	0x00000930
        /*1158*/ 	.word	0x000000ff
        /*115c*/ 	.word	0x000388b8
        /*1160*/ 	.short	0x0100
        /*1162*/ 	.byte	0x08
	.zero		1


	//   ....[21]....
        /*1164*/ 	.word	0x00000940
        /*1168*/ 	.word	0x000000ff
        /*116c*/ 	.word	0x000388c8
        /*1170*/ 	.short	0x0100
        /*1172*/ 	.byte	0x08
	.zero		1


	//   ....[22]....
        /*1174*/ 	.word	0x000038f0
        /*1178*/ 	.word	0x00000000
        /*117c*/ 	.word	0x00038890
        /*1180*/ 	.short	0x010a
        /*1182*/ 	.byte	0x3f
	.zero		1


	//   ....[23]....
        /*1184*/ 	.word	0x00006d20
        /*1188*/ 	.word	0x00000000
        /*118c*/ 	.word	0x00038890
        /*1190*/ 	.short	0x010a
        /*1192*/ 	.byte	0x3f
	.zero		1


	//   ....[24]....
        /*1194*/ 	.word	0x00009f30
        /*1198*/ 	.word	0x00000000
        /*119c*/ 	.word	0x00038890
        /*11a0*/ 	.short	0x010a
        /*11a2*/ 	.byte	0x3f
	.zero		1


	//   ....[25]....
        /*11a4*/ 	.word	0x0000a390
        /*11a8*/ 	.word	0x00000024
        /*11ac*/ 	.word	0x00000000
        /*11b0*/ 	.short	0x0101
        /*11b2*/ 	.byte	0x3f
	.zero		1


	//   ....[26]....
        /*11b4*/ 	.word	0x0000a3d0
        /*11b8*/ 	.word	0x00000000
        /*11bc*/ 	.word	0x000388b0
        /*11c0*/ 	.short	0x010a
        /*11c2*/ 	.byte	0x3f
	.zero		1


	//   ....[27]....
        /*11c4*/ 	.word	0x0000ab40
        /*11c8*/ 	.word	0x00000000
        /*11cc*/ 	.word	0x00000000
        /*11d0*/ 	.short	0x0101
        /*11d2*/ 	.byte	0x3f
	.zero		1


	//   ....[28]....
        /*11d4*/ 	.word	0x0000b3a0
        /*11d8*/ 	.word	0x00000010
        /*11dc*/ 	.word	0x00038800
        /*11e0*/ 	.short	0x010a
        /*11e2*/ 	.byte	0x3f
	.zero		1


	//   ....[29]....
        /*11e4*/ 	.word	0x0000b3f0
        /*11e8*/ 	.word	0x00000010
        /*11ec*/ 	.word	0x00038800
        /*11f0*/ 	.short	0x010a
        /*11f2*/ 	.byte	0x3f
	.zero		1


	//   ....[30]....
        /*11f4*/ 	.word	0x0000cdd0
        /*11f8*/ 	.word	0x00000010
        /*11fc*/ 	.word	0x00038800
        /*1200*/ 	.short	0x010a
        /*1202*/ 	.byte	0x3f
	.zero		1


	//   ....[31]....
        /*1204*/ 	.word	0x00011120
        /*1208*/ 	.word	0x00000010
        /*120c*/ 	.word	0x00038800
        /*1210*/ 	.short	0x010a
        /*1212*/ 	.byte	0x3f
	.zero		1


	//   ....[32]....
        /*1214*/ 	.word	0x000147f0
        /*1218*/ 	.word	0x00000000
        /*121c*/ 	.word	0x00038830
        /*1220*/ 	.short	0x010a
        /*1222*/ 	.byte	0x3f
	.zero		1


	//   ....[33]....
        /*1224*/ 	.word	0x00014860
        /*1228*/ 	.word	0x00000000
        /*122c*/ 	.word	0x00038830
        /*1230*/ 	.short	0x010a
        /*1232*/ 	.byte	0x3f
	.zero		1


	//   ....[34]....
        /*1234*/ 	.word	0x00018360
        /*1238*/ 	.word	0x00000000
        /*123c*/ 	.word	0x00000000
        /*1240*/ 	.short	0x0101
        /*1242*/ 	.byte	0x3f
	.zero		1


	//   ....[35]....
        /*1244*/ 	.word	0x00019620
        /*1248*/ 	.word	0x0000000b
        /*124c*/ 	.word	0x00038830
        /*1250*/ 	.short	0x010a
        /*1252*/ 	.byte	0x3f
	.zero		1


	//   ....[36]....
        /*1254*/ 	.word	0x000196a0
        /*1258*/ 	.word	0x0000000b
        /*125c*/ 	.word	0x00038830
        /*1260*/ 	.short	0x010a
        /*1262*/ 	.byte	0x3f
	.zero		1


	//   ....[37]....
        /*1264*/ 	.word	0x0001cdc0
        /*1268*/ 	.word	0x00000009
        /*126c*/ 	.word	0x00038850
        /*1270*/ 	.short	0x010a
        /*1272*/ 	.byte	0x3f
	.zero		1


	//   ....[38]....
        /*1274*/ 	.word	0x0001ce10
        /*1278*/ 	.word	0x00000009
        /*127c*/ 	.word	0x00038850
        /*1280*/ 	.short	0x010a
        /*1282*/ 	.byte	0x3f
	.zero		1


	//   ....[39]....
        /*1284*/ 	.word	0x0001e360
        /*1288*/ 	.word	0x0000000b
        /*128c*/ 	.word	0x00000000
        /*1290*/ 	.short	0x0101
        /*1292*/ 	.byte	0x3f
	.zero		1


	//   ....[40]....
        /*1294*/ 	.word	0x0001e3a0
        /*1298*/ 	.word	0x00000009
        /*129c*/ 	.word	0x00000000
        /*12a0*/ 	.short	0x0101
        /*12a2*/ 	.byte	0x3f
	.zero		1


	//   ....[41]....
        /*12a4*/ 	.word	0x0001ea40
        /*12a8*/ 	.word	0x00000003
        /*12ac*/ 	.word	0x00038830
        /*12b0*/ 	.short	0x010a
        /*12b2*/ 	.byte	0x3f
	.zero		1


	//   ....[42]....
        /*12b4*/ 	.word	0x0001eac0
        /*12b8*/ 	.word	0x00000003
        /*12bc*/ 	.word	0x00038830
        /*12c0*/ 	.short	0x010a
        /*12c2*/ 	.byte	0x3f
	.zero		1


	//   ....[43]....
        /*12c4*/ 	.word	0x000221e0
        /*12c8*/ 	.word	0x00000009
        /*12cc*/ 	.word	0x00038850
        /*12d0*/ 	.short	0x010a
        /*12d2*/ 	.byte	0x3f
	.zero		1


	//   ....[44]....
        /*12d4*/ 	.word	0x00022230
        /*12d8*/ 	.word	0x00000009
        /*12dc*/ 	.word	0x00038850
        /*12e0*/ 	.short	0x010a
        /*12e2*/ 	.byte	0x3f
	.zero		1


	//   ....[45]....
        /*12e4*/ 	.word	0x00023300
        /*12e8*/ 	.word	0x0000009d
        /*12ec*/ 	.word	0x00000000
        /*12f0*/ 	.short	0x0101
        /*12f2*/ 	.byte	0x3f
	.zero		1


	//   ....[46]....
        /*12f4*/ 	.word	0x00023380
        /*12f8*/ 	.word	0x00000009
        /*12fc*/ 	.word	0x00000000
        /*1300*/ 	.short	0x0101
        /*1302*/ 	.byte	0x3f
	.zero		1


	//   ....[47]....
        /*1304*/ 	.word	0x00023f70
        /*1308*/ 	.word	0x00000000
        /*130c*/ 	.word	0x00038850
        /*1310*/ 	.short	0x010a
        /*1312*/ 	.byte	0x3f
	.zero		1


	//   ....[48]....
        /*1314*/ 	.word	0x00024010
        /*1318*/ 	.word	0x00000000
        /*131c*/ 	.word	0x00038850
        /*1320*/ 	.short	0x010a
        /*1322*/ 	.byte	0x3f
	.zero		1


	//   ....[49]....
        /*1324*/ 	.word	0x00024510
        /*1328*/ 	.word	0x0000000b
        /*132c*/ 	.word	0x00000000
        /*1330*/ 	.short	0x0101
        /*1332*/ 	.byte	0x3f
	.zero		1


	//   ....[50]....
        /*1334*/ 	.word	0x00026740
        /*1338*/ 	.word	0x00000000
        /*133c*/ 	.word	0x00000000
        /*1340*/ 	.short	0x0101
        /*1342*/ 	.byte	0x3f
	.zero		1


	//   ....[51]....
        /*1344*/ 	.word	0x00029300
        /*1348*/ 	.word	0x00000004
        /*134c*/ 	.word	0x00038820
        /*1350*/ 	.short	0x010a
        /*1352*/ 	.byte	0x3f
	.zero		1


	//   ....[52]....
        /*1354*/ 	.word	0x000293e0
        /*1358*/ 	.word	0x00000006
        /*135c*/ 	.word	0x000388a0
        /*1360*/ 	.short	0x010a
        /*1362*/ 	.byte	0x3f
	.zero		1


	//   ....[53]....
        /*1364*/ 	.word	0x00029920
        /*1368*/ 	.word	0x00000006
        /*136c*/ 	.word	0x000388c0
        /*1370*/ 	.short	0x010a
        /*1372*/ 	.byte	0x3f
	.zero		1


	//   ....[54]....
        /*1374*/ 	.word	0x00029fb0
        /*1378*/ 	.word	0x00000006
        /*137c*/ 	.word	0x000388a0
        /*1380*/ 	.short	0x010a
        /*1382*/ 	.byte	0x3f
	.zero		1


	//   ....[55]....
        /*1384*/ 	.word	0x0002a4e0
        /*1388*/ 	.word	0x00000006
        /*138c*/ 	.word	0x000388c0
        /*1390*/ 	.short	0x010a
        /*1392*/ 	.byte	0x3f
	.zero		1


	//   ....[56]....
        /*1394*/ 	.word	0x0002b500
        /*1398*/ 	.word	0x00000000
        /*139c*/ 	.word	0x00038840
        /*13a0*/ 	.short	0x010a
        /*13a2*/ 	.byte	0x3f
	.zero		1


	//   ....[57]....
        /*13a4*/ 	.word	0x0002c660
        /*13a8*/ 	.word	0x00000008
        /*13ac*/ 	.word	0x00038800
        /*13b0*/ 	.short	0x0107
        /*13b2*/ 	.byte	0x3f
	.zero		1


	//   ....[58]....
        /*13b4*/ 	.word	0x0002c760
        /*13b8*/ 	.word	0x00000002
        /*13bc*/ 	.word	0x00038800
        /*13c0*/ 	.short	0x0101
        /*13c2*/ 	.byte	0x3f
	.zero		1


	//   ....[59]....
        /*13c4*/ 	.word	0x0002c780
        /*13c8*/ 	.word	0x00000002
        /*13cc*/ 	.word	0x00038820
        /*13d0*/ 	.short	0x010a
        /*13d2*/ 	.byte	0x3f
	.zero		1


	//   ....[60]....
        /*13d4*/ 	.word	0x0002caf0
        /*13d8*/ 	.word	0x00000003
        /*13dc*/ 	.word	0x00038840
        /*13e0*/ 	.short	0x010a
        /*13e2*/ 	.byte	0x3f
	.zero		1


	//   ....[61]....
        /*13e4*/ 	.word	0x0002d0b0
        /*13e8*/ 	.word	0x00000000
        /*13ec*/ 	.word	0x00038860
        /*13f0*/ 	.short	0x010a
        /*13f2*/ 	.byte	0x3f
	.zero		1


	//   ....[62]....
        /*13f4*/ 	.word	0x0002d9b0
        /*13f8*/ 	.word	0x00000003
        /*13fc*/ 	.word	0x00038840
        /*1400*/ 	.short	0x010a
        /*1402*/ 	.byte	0x3f
	.zero		1


	//   ....[63]....
        /*1404*/ 	.word	0x0002df70
        /*1408*/ 	.word	0x00000002
        /*140c*/ 	.word	0x00038860
        /*1410*/ 	.short	0x010a
        /*1412*/ 	.byte	0x3f
	.zero		1


	//   ....[64]....
        /*1414*/ 	.word	0x0002e7e0
        /*1418*/ 	.word	0x00000003
        /*141c*/ 	.word	0x00038840
        /*1420*/ 	.short	0x010a
        /*1422*/ 	.byte	0x3f
	.zero		1


	//   ....[65]....
        /*1424*/ 	.word	0x0002ed90
        /*1428*/ 	.word	0x00000002
        /*142c*/ 	.word	0x00038860
        /*1430*/ 	.short	0x010a
        /*1432*/ 	.byte	0x3f
	.zero		1


	//   ....[66]....
        /*1434*/ 	.word	0x0002f580
        /*1438*/ 	.word	0x00000000
        /*143c*/ 	.word	0x00038860
        /*1440*/ 	.short	0x010a
        /*1442*/ 	.byte	0x3f
	.zero		1


	//   ....[67]....
        /*1444*/ 	.word	0x00030930
        /*1448*/ 	.word	0x00000000
        /*144c*/ 	.word	0x00038820
        /*1450*/ 	.short	0x010a
        /*1452*/ 	.byte	0x3f
	.zero		1


	//   ....[68]....
        /*1454*/ 	.word	0x00030b00
        /*1458*/ 	.word	0x00000006
        /*145c*/ 	.word	0x00000000
        /*1460*/ 	.short	0x010a
        /*1462*/ 	.byte	0x3f
	.zero		1


	//   ....[69]....
        /*1464*/ 	.word	0x00030b70
        /*1468*/ 	.word	0x00000007
        /*146c*/ 	.word	0x00000000
        /*1470*/ 	.short	0x010a
        /*1472*/ 	.byte	0x3f
	.zero		1


	//   ....[70]....
        /*1474*/ 	.word	0x00030be0
        /*1478*/ 	.word	0x00000004
        /*147c*/ 	.word	0x00000000
        /*1480*/ 	.short	0x010a
        /*1482*/ 	.byte	0x3f
	.zero		1


	//   ....[71]....
        /*1484*/ 	.word	0x00030c10
        /*1488*/ 	.word	0x00000003
        /*148c*/ 	.word	0x00000000
        /*1490*/ 	.short	0x010a
        /*1492*/ 	.byte	0x3f
	.zero		1


	//   ....[72]....
        /*1494*/ 	.word	0x00030c70
        /*1498*/ 	.word	0x00000000
        /*149c*/ 	.word	0x00038890
        /*14a0*/ 	.short	0x010a
        /*14a2*/ 	.byte	0x3f
	.zero		1


	//   ....[73]....
        /*14a4*/ 	.word	0x00030cc0
        /*14a8*/ 	.word	0x00000000
        /*14ac*/ 	.word	0x00038890
        /*14b0*/ 	.short	0x010a
        /*14b2*/ 	.byte	0x3f
	.zero		1


	//   ....[74]....
        /*14b4*/ 	.word	0x00030d10
        /*14b8*/ 	.word	0x00000000
        /*14bc*/ 	.word	0x00038890
        /*14c0*/ 	.short	0x010a
        /*14c2*/ 	.byte	0x3f
	.zero		1


	//   ....[75]....
        /*14c4*/ 	.word	0x00030d60
        /*14c8*/ 	.word	0x00000000
        /*14cc*/ 	.word	0x000388b0
        /*14d0*/ 	.short	0x010a
        /*14d2*/ 	.byte	0x3f
	.zero		1


	//   ....[76]....
        /*14d4*/ 	.word	0x000314c0
        /*14d8*/ 	.word	0x00000010
        /*14dc*/ 	.word	0x00038800
        /*14e0*/ 	.short	0x010a
        /*14e2*/ 	.byte	0x3f
	.zero		1


	//   ....[77]....
        /*14e4*/ 	.word	0x00031c20
        /*14e8*/ 	.word	0x00000010
        /*14ec*/ 	.word	0x00038800
        /*14f0*/ 	.short	0x010a
        /*14f2*/ 	.byte	0x3f
	.zero		1


	//   ....[78]....
        /*14f4*/ 	.word	0x00031c70
        /*14f8*/ 	.word	0x00000000
        /*14fc*/ 	.word	0x00038830
        /*1500*/ 	.short	0x010a
        /*1502*/ 	.byte	0x3f
	.zero		1


	//   ....[79]....
        /*1504*/ 	.word	0x00031cc0
        /*1508*/ 	.word	0x0000000b
        /*150c*/ 	.word	0x00038830
        /*1510*/ 	.short	0x010a
        /*1512*/ 	.byte	0x3f
	.zero		1


	//   ....[80]....
        /*1514*/ 	.word	0x00031d10
        /*1518*/ 	.word	0x00000009
        /*151c*/ 	.word	0x00038850
        /*1520*/ 	.short	0x010a
        /*1522*/ 	.byte	0x3f
	.zero		1


	//   ....[81]....
        /*1524*/ 	.word	0x00031d60
        /*1528*/ 	.word	0x00000003
        /*152c*/ 	.word	0x00038830
        /*1530*/ 	.short	0x010a
        /*1532*/ 	.byte	0x3f
	.zero		1


	//   ....[82]....
        /*1534*/ 	.word	0x00031db0
        /*1538*/ 	.word	0x00000009
        /*153c*/ 	.word	0x00038850
        /*1540*/ 	.short	0x010a
        /*1542*/ 	.byte	0x3f
	.zero		1


	//   ....[83]....
        /*1544*/ 	.word	0x00031e00
        /*1548*/ 	.word	0x00000000
        /*154c*/ 	.word	0x00038850
        /*1550*/ 	.short	0x010a
        /*1552*/ 	.byte	0x3f
	.zero		1


	//   ....[84]....
        /*1554*/ 	.word	0x00031fc0
        /*1558*/ 	.word	0x00000003
        /*155c*/ 	.word	0x00038820
        /*1560*/ 	.short	0x010a
        /*1562*/ 	.byte	0x3f
	.zero		1


	//   ....[85]....
        /*1564*/ 	.word	0x00032010
        /*1568*/ 	.word	0x00000006
        /*156c*/ 	.word	0x000388a0
        /*1570*/ 	.short	0x010a
        /*1572*/ 	.byte	0x3f
	.zero		1


	//   ....[86]....
        /*1574*/ 	.word	0x00032060
        /*1578*/ 	.word	0x00000006
        /*157c*/ 	.word	0x000388c0
        /*1580*/ 	.short	0x010a
        /*1582*/ 	.byte	0x3f
	.zero		1


	//   ....[87]....
        /*1584*/ 	.word	0x000320b0
        /*1588*/ 	.word	0x00000006
        /*158c*/ 	.word	0x000388a0
        /*1590*/ 	.short	0x010a
        /*1592*/ 	.byte	0x3f
	.zero		1


	//   ....[88]....
        /*1594*/ 	.word	0x00032100
        /*1598*/ 	.word	0x00000006
        /*159c*/ 	.word	0x000388c0
        /*15a0*/ 	.short	0x010a
        /*15a2*/ 	.byte	0x3f
	.zero		1


	//   ....[89]....
        /*15a4*/ 	.word	0x000322a0
        /*15a8*/ 	.word	0x00000000
        /*15ac*/ 	.word	0x00038840
        /*15b0*/ 	.short	0x010a
        /*15b2*/ 	.byte	0x3f
	.zero		1


	//   ....[90]....
        /*15b4*/ 	.word	0x00032f70
        /*15b8*/ 	.word	0x00000002
        /*15bc*/ 	.word	0x00038820
        /*15c0*/ 	.short	0x010a
        /*15c2*/ 	.byte	0x3f
	.zero		1


	//   ....[91]....
        /*15c4*/ 	.word	0x00032fc0
        /*15c8*/ 	.word	0x00000003
        /*15cc*/ 	.word	0x00038840
        /*15d0*/ 	.short	0x010a
        /*15d2*/ 	.byte	0x3f
	.zero		1


	//   ....[92]....
        /*15d4*/ 	.word	0x00033010
        /*15d8*/ 	.word	0x00000000
        /*15dc*/ 	.word	0x00038860
        /*15e0*/ 	.short	0x010a
        /*15e2*/ 	.byte	0x3f
	.zero		1


	//   ....[93]....
        /*15e4*/ 	.word	0x00033060
        /*15e8*/ 	.word	0x00000003
        /*15ec*/ 	.word	0x00038840
        /*15f0*/ 	.short	0x010a
        /*15f2*/ 	.byte	0x3f
	.zero		1


	//   ....[94]....
        /*15f4*/ 	.word	0x000330b0
        /*15f8*/ 	.word	0x00000002
        /*15fc*/ 	.word	0x00038860
        /*1600*/ 	.short	0x010a
        /*1602*/ 	.byte	0x3f
	.zero		1


	//   ....[95]....
        /*1604*/ 	.word	0x00033100
        /*1608*/ 	.word	0x00000003
        /*160c*/ 	.word	0x00038840
        /*1610*/ 	.short	0x010a
        /*1612*/ 	.byte	0x3f
	.zero		1


	//   ....[96]....
        /*1614*/ 	.word	0x00033150
        /*1618*/ 	.word	0x00000002
        /*161c*/ 	.word	0x00038860
        /*1620*/ 	.short	0x010a
        /*1622*/ 	.byte	0x3f
	.zero		1


	//   ....[97]....
        /*1624*/ 	.word	0x000331a0
        /*1628*/ 	.word	0x00000000
        /*162c*/ 	.word	0x00038860
        /*1630*/ 	.short	0x010a
        /*1632*/ 	.byte	0x3f
	.zero		1


	//   ....[98]....
        /*1634*/ 	.word	0x00033c30
        /*1638*/ 	.word	0x00000000
        /*163c*/ 	.word	0x00038820
        /*1640*/ 	.short	0x010a
        /*1642*/ 	.byte	0x3f
	.zero		1


	//   ....[99]....
        /*1644*/ 	.word	0x00033dd0
        /*1648*/ 	.word	0x00000006
        /*164c*/ 	.word	0x00000000
        /*1650*/ 	.short	0x010a
        /*1652*/ 	.byte	0x3f
	.zero		1


	//   ....[100]....
        /*1654*/ 	.word	0x00033e20
        /*1658*/ 	.word	0x00000007
        /*165c*/ 	.word	0x00000000
        /*1660*/ 	.short	0x010a
        /*1662*/ 	.byte	0x3f
	.zero		1


	//   ....[101]....
        /*1664*/ 	.word	0x00033e70
        /*1668*/ 	.word	0x00000004
        /*166c*/ 	.word	0x00000000
        /*1670*/ 	.short	0x010a
        /*1672*/ 	.byte	0x3f
	.zero		1


	//----- nvinfo : EIATTR_NUM_MBARRIERS
	.align		4
.L_625:
        /*1674*/ 	.byte	0x03, 0x38
        /*1676*/ 	.short	0x0016


	//----- nvinfo : EIATTR_EXIT_INSTR_OFFSETS
	.align		4
        /*1678*/ 	.byte	0x04, 0x1c
        /*167a*/ 	.short	(.L_627 - .L_626)


	//   ....[0]....
.L_626:
        /*167c*/ 	.word	0x00030c60


	//----- nvinfo : EIATTR_MAX_THREADS
	.align		4
.L_627:
        /*1680*/ 	.byte	0x04, 0x05
        /*1682*/ 	.short	(.L_629 - .L_628)
.L_628:
        /*1684*/ 	.word	0x00000180
        /*1688*/ 	.word	0x00000001
        /*168c*/ 	.word	0x00000001


	//----- nvinfo : EIATTR_CRS_STACK_SIZE
	.align		4
.L_629:
        /*1690*/ 	.byte	0x04, 0x1e
        /*1692*/ 	.short	(.L_631 - .L_630)
.L_630:
        /*1694*/ 	.word	0x00000000


	//----- nvinfo : EIATTR_CBANK_PARAM_SIZE
	.align		4
.L_631:
        /*1698*/ 	.byte	0x03, 0x19
        /*169a*/ 	.short	0x0af0


	//----- nvinfo : EIATTR_PARAM_CBANK
	.align		4
        /*169c*/ 	.byte	0x04, 0x0a
        /*169e*/ 	.short	(.L_633 - .L_632)
	.align		4
.L_632:
        /*16a0*/ 	.word	index@(.nv.constant0._ZN7cutlass13device_kernelIN5flash11enable_sm90INS1_16FlashAttnFwdSm90INS1_25CollectiveMainloopFwdSm90ILi2EN4cute5tupleIJNS5_1CILi1EEES8_S8_EEENS6_IJNS7_ILi128EEENS7_ILi80EEENS7_ILi256EEEEEELi256ENS_6half_tEfNS_4arch4Sm90ELb1ELb0ELb1ELb1ELb0ELb1ELb0ELb1ELb1ELb1ELb0ELb0EEENS1_21CollectiveEpilogueFwdINS6_IJSA_SC_SB_EEES9_SE_SG_Li256ELb1ELb1ELb0ELb0EEENS1_36VarlenDynamicPersistentTileSchedulerILi128ELi80ELi256ELi128ELb0ELb1ELb1ELb1ELb1ELb1EEEEEEEEEvNT_6ParamsE)
        /*16a4*/ 	.short	0x0210
        /*16a6*/ 	.short	0x0af0


	//----- nvinfo : EIATTR_SW_WAR
	.align		4
.L_633:
        /*16a8*/ 	.byte	0x04, 0x36
        /*16aa*/ 	.short	(.L_635 - .L_634)
.L_634:
        /*16ac*/ 	.word	0x00000008
.L_635:


//--------------------- .nv.info._ZN7cutlass13device_kernelIN5flash11enable_sm90INS1_16FlashAttnFwdSm90INS1_25CollectiveMainloopFwdSm90ILi2EN4cute5tupleIJNS5_1CILi1EEES8_S8_EEENS6_IJNS7_ILi128EEENS7_ILi112EEENS7_ILi192EEEEEELi192ENS_6half_tEfNS_4arch4Sm90ELb0ELb0ELb1ELb0ELb0ELb0ELb0ELb1ELb1ELb1ELb0ELb0EEENS1_21CollectiveEpilogueFwdINS6_IJSA_SC_SB_EEES9_SE_SG_Li256ELb0ELb1ELb0ELb0EEENS1_29StaticPersistentTileSchedulerILb0EEEEEEEEEvNT_6ParamsE --------------------------
	.section	.nv.info._ZN7cutlass13device_kernelIN5flash11enable_sm90INS1_16FlashAttnFwdSm90INS1_25CollectiveMainloopFwdSm90ILi2EN4cute5tupleIJNS5_1CILi1EEES8_S8_EEENS6_IJNS7_ILi128EEENS7_ILi112EEENS7_ILi192EEEEEELi192ENS_6half_tEfNS_4arch4Sm90ELb0ELb0ELb1ELb0ELb0ELb0ELb0ELb1ELb1ELb1ELb0ELb0EEENS1_21CollectiveEpilogueFwdINS6_IJSA_SC_SB_EEES9_SE_SG_Li256ELb0ELb1ELb0ELb0EEENS1_29StaticPersistentTileSchedulerILb0EEEEEEEEEvNT_6ParamsE,"",@"SHT_CUDA_INFO"
	.sectionflags	@""
	.align	4


	//----- nvinfo : EIATTR_CUDA_API_VERSION
	.align		4
        /*0000*/ 	.byte	0x04, 0x37
        /*0002*/ 	.short	(.L_637 - .L_636)
.L_636:
        /*0004*/ 	.word	0x00000082


	//----- nvinfo : EIATTR_KPARAM_INFO
	.align		4
.L_637:
        /*0008*/ 	.byte	0x04, 0x17
        /*000a*/ 	.short	(.L_639 - .L_638)
.L_638:
        /*000c*/ 	.word	0x00000000
        /*0010*/ 	.short	0x0000
        /*0012*/ 	.short	0x0070
        /*0014*/ 	.byte	0x00, 0xf0, 0x01, 0x28


	//----- nvinfo : EIATTR_SPARSE_MMA_MASK
	.align		4
.L_639:
        /*0018*/ 	.byte	0x03, 0x50
        /*001a*/ 	.short	0x0000


	//----- nvinfo : EIATTR_MAXREG_COUNT
	.align		4
        /*001c*/ 	.byte	0x03, 0x1b
        /*001e*/ 	.short	0x00a8


	//----- nvinfo : EIATTR_NUM_BARRIERS
	.align		4
        /*0020*/ 	.byte	0x02, 0x4c
        /*0022*/ 	.byte	0x09
	.zero		1


	//----- nvinfo : EIATTR_EXTERNS
	.align		4
        /*0024*/ 	.byte	0x04, 0x0f
        /*0026*/ 	.short	(.L_641 - .L_640)


	//   ....[0]....
	.align		4
.L_640:
        /*0028*/ 	.word	index@(__assertfail)


	//----- nvinfo : EIATTR_ANNOTATIONS
	.align		4
.L_641:
        /*002c*/ 	.byte	0x04, 0x55
        /*002e*/ 	.short	(.L_643 - .L_642)


	//   ....[0]....
.L_642:
        /* <DEDUP_REMOVED lines=33> */


	//----- nvinfo : EIATTR_MERCURY_ISA_VERSION
	.align		4
.L_643:
        /*0228*/ 	.byte	0x03, 0x5f
        /*022a*/ 	.short	0x0101


	//----- nvinfo : EIATTR_INT_WARP_WIDE_INSTR_OFFSETS
	.align		4
        /*022c*/ 	.byte	0x04, 0x31
        /*022e*/ 	.short	(.L_645 - .L_644)


	//   ....[0]....
.L_644:
        /*0230*/ 	.word	0x00000120


	//   ....[1]....
        /*0234*/ 	.word	0x00000160


	//   ....[2]....
        /*0238*/ 	.word	0x00000220


	//----- nvinfo : EIATTR_COOP_GROUP_MASK_REGIDS
	.align		4
.L_645:
        /*023c*/ 	.byte	0x04, 0x29
        /*023e*/ 	.short	(.L_647 - .L_646)


	//   ....[0]....
.L_646:
        /*0240*/ 	.word	0xffffffff


	//   ....[1]....
        /*0244*/ 	.word	0xffffffff


	//   ....[2]....
        /*0248*/ 	.word	0xffffffff


	//   ....[3]....
        /*024c*/ 	.word	0xffffffff


	//   ....[4]....
        /*0250*/ 	.word	0xffffffff


	//   ....[5]....
        /*0254*/ 	.word	0xffffffff


	//   ....[6]....
        /*0258*/ 	.word	0xffffffff


	//   ....[7]....
        /*025c*/ 	.word	0xffffffff


	//   ....[8]....
        /*0260*/ 	.word	0xffffffff


	//   ....[9]....
        /*0264*/ 	.word	0xffffffff


	//   ....[10]....
        /*0268*/ 	.word	0xffffffff


	//   ....[11]....
        /*026c*/ 	.word	0xffffffff


	//   ....[12]....
        /*0270*/ 	.word	0xffffffff


	//   ....[13]....
        /*0274*/ 	.word	0xffffffff


	//   ....[14]....
        /*0278*/ 	.word	0xffffffff


	//   ....[15]....
        /*027c*/ 	.word	0xffffffff


	//   ....[16]....
        /*0280*/ 	.word	0xffffffff


	//   ....[17]....
        /*0284*/ 	.word	0xffffffff


	//   ....[18]....
        /*0288*/ 	.word	0xffffffff


	//   ....[19]....
        /*028c*/ 	.word	0xffffffff


	//   ....[20]....
        /*0290*/ 	.word	0xffffffff


	//   ....[21]....
        /*0294*/ 	.word	0xffffffff


	//   ....[22]....
        /*0298*/ 	.word	0xffffffff


	//   ....[23]....
        /*029c*/ 	.word	0xffffffff


	//   ....[24]....
        /*02a0*/ 	.word	0xffffffff


	//   ....[25]....
        /*02a4*/ 	.word	0xffffffff


	//   ....[26]....
        /*02a8*/ 	.word	0xffffffff


	//   ....[27]....
        /*02ac*/ 	.word	0xffffffff


	//   ....[28]....
        /*02b0*/ 	.word	0xffffffff


	//   ....[29]....
        /*02b4*/ 	.word	0xffffffff


	//   ....[30]....
        /*02b8*/ 	.word	0xffffffff


	//   ....[31]....
        /*02bc*/ 	.word	0xffffffff


	//   ....[32]....
        /*02c0*/ 	.word	0xffffffff


	//   ....[33]....
        /*02c4*/ 	.word	0xffffffff


	//   ....[34]....
        /*02c8*/ 	.word	0xffffffff


	//   ....[35]....
        /*02cc*/ 	.word	0xffffffff


	//   ....[36]....
        /*02d0*/ 	.word	0xffffffff


	//   ....[37]....
        /*02d4*/ 	.word	0xffffffff


	//   ....[38]....
        /*02d8*/ 	.word	0xffffffff


	//   ....[39]....
        /*02dc*/ 	.word	0xffffffff


	//   ....[40]....
        /*02e0*/ 	.word	0xffffffff


	//   ....[41]....
        /*02e4*/ 	.word	0xffffffff


	//   ....[42]....
        /*02e8*/ 	.word	0xffffffff


	//   ....[43]....
        /*02ec*/ 	.word	0xffffffff


	//   ....[44]....
        /*02f0*/ 	.word	0xffffffff


	//   ....[45]....
        /*02f4*/ 	.word	0xffffffff


	//   ....[46]....
        /*02f8*/ 	.word	0xffffffff


	//   ....[47]....
        /*02fc*/ 	.word	0xffffffff


	//   ....[48]....
        /*0300*/ 	.word	0xffffffff


	//   ....[49]....
        /*0304*/ 	.word	0xffffffff


	//   ....[50]....
        /*0308*/ 	.word	0x0500000f


	//   ....[51]....
        /*030c*/ 	.word	0x0500000f


	//   ....[52]....
        /*0310*/ 	.word	0x0500000f


	//   ....[53]....
        /*0314*/ 	.word	0x0500000f


	//   ....[54]....
        /*0318*/ 	.word	0x0500000f


	//   ....[55]....
        /*031c*/ 	.word	0x0500000f


	//   ....[56]....
        /*0320*/ 	.word	0x0500000f


	//   ....[57]....
        /*0324*/ 	.word	0x0500000f


	//   ....[58]....
        /*0328*/ 	.word	0x0500000f


	//   ....[59]....
        /*032c*/ 	.word	0x0500000f


	//   ....[60]....
        /*0330*/ 	.word	0x0500000f


	//   ....[61]....
        /*0334*/ 	.word	0x0500000f


	//   ....[62]....
        /*0338*/ 	.word	0x0500000f


	//   ....[63]....
        /*033c*/ 	.word	0x0500000f


	//   ....[64]....
        /*0340*/ 	.word	0x0500000f


	//   ....[65]....
        /*0344*/ 	.word	0x0500000f


	//   ....[66]....
        /*0348*/ 	.word	0x0500000f


	//   ....[67]....
        /*034c*/ 	.word	0x0500000f


	//----- nvinfo : EIATTR_COOP_GROUP_INSTR_OFFSETS
	.align		4
.L_647:
        /*0350*/ 	.byte	0x04, 0x28
        /*0352*/ 	.short	(.L_649 - .L_648)


	//   ....[0]....
.L_648:
        /*0354*/ 	.word	0x00000060


	//   ....[1]....
        /*0358*/ 	.word	0x00000130


	//   ....[2]....
        /*035c*/ 	.word	0x00000230


	//   ....[3]....
        /*0360*/ 	.word	0x000003a0


	//   ....[4]....
        /*0364*/ 	.word	0x00000500


	//   ....[5]....
        /*0368*/ 	.word	0x00000620


	//   ....[6]....
        /*036c*/ 	.word	0x00000780


	//   ....[7]....
        /*0370*/ 	.word	0x00000d90


	//   ....[8]....
        /*0374*/ 	.word	0x00004780


	//   ....[9]....
        /*0378*/ 	.word	0x00004860


	//   ....[10]....
        /*037c*/ 	.word	0x00004ad0


	//   ....[11]....
        /*0380*/ 	.word	0x00004c50


	//   ....[12]....
        /*0384*/ 	.word	0x00009000


	//   ....[13]....
        /*0388*/ 	.word	0x00009030


	//   ....[14]....
        /*038c*/ 	.word	0x00009410


	//   ....[15]....
        /*0390*/ 	.word	0x00009490


	//   ....[16]....
        /*0394*/ 	.word	0x0000a700


	//   ....[17]....
        /*0398*/ 	.word	0x0000a740


	//   ....[18]....
        /*039c*/ 	.word	0x0000a840


	//   ....[19]....
        /*03a0*/ 	.word	0x0000a850


	//   ....[20]....
        /*03a4*/ 	.word	0x0000bf70


	//   ....[21]....
        /*03a8*/ 	.word	0x0000bfe0


	//   ....[22]....
        /*03ac*/ 	.word	0x0000c010


	//   ....[23]....
        /*03b0*/ 	.word	0x0000c070


	//   ....[24]....
        /*03b4*/ 	.word	0x0000c540


	//   ....[25]....
        /*03b8*/ 	.word	0x0000c580


	//   ....[26]....
        /*03bc*/ 	.word	0x0000c680


	//   ....[27]....
        /*03c0*/ 	.word	0x0000c6a0


	//   ....[28]....
        /*03c4*/ 	.word	0x0000c790


	//   ....[29]....
        /*03c8*/ 	.word	0x0000c7b0


	//   ....[30]....
        /*03cc*/ 	.word	0x0000c8b0


	//   ....[31]....
        /*03d0*/ 	.word	0x0000c8f0


	//   ....[32]....
        /*03d4*/ 	.word	0x0000d340


	//   ....[33]....
        /*03d8*/ 	.word	0x0000ddb0


	//   ....[34]....
        /*03dc*/ 	.word	0x0000ddc0


	//   ....[35]....
        /*03e0*/ 	.word	0x0000de20


	//   ....[36]....
        /*03e4*/ 	.word	0x0000de60


	//   ....[37]....
        /*03e8*/ 	.word	0x0000df30


	//   ....[38]....
        /*03ec*/ 	.word	0x0000df90


	//   ....[39]....
        /*03f0*/ 	.word	0x0000e030


	//   ....[40]....
        /*03f4*/ 	.word	0x0000e040


	//   ....[41]....
        /*03f8*/ 	.word	0x0000e0d0


	//   ....[42]....
        /*03fc*/ 	.word	0x0000e0e0


	//   ....[43]....
        /*0400*/ 	.word	0x0000e170


	//   ....[44]....
        /*0404*/ 	.word	0x0000e180


	//   ....[45]....
        /*0408*/ 	.word	0x0000e210


	//   ....[46]....
        /*040c*/ 	.word	0x0000e220


	//   ....[47]....
        /*0410*/ 	.word	0x0000e230


	//   ....[48]....
        /*0414*/ 	.word	0x0000e270


	//   ....[49]....
        /*0418*/ 	.word	0x00010e50


	//   ....[50]....
        /*041c*/ 	.word	0x00011340


	//   ....[51]....
        /*0420*/ 	.word	0x000114b0


	//   ....[52]....
        /*0424*/ 	.word	0x00011500


	//   ....[53]....
        /*0428*/ 	.word	0x000115e0


	//   ....[54]....
        /*042c*/ 	.word	0x00011670


	//   ....[55]....
        /*0430*/ 	.word	0x00011770


	//   ....[56]....
        /*0434*/ 	.word	0x00011890


	//   ....[57]....
        /*0438*/ 	.word	0x00011910


	//   ....[58]....
        /*043c*/ 	.word	0x00011a40


	//   ....[59]....
        /*0440*/ 	.word	0x00011ac0


	//   ....[60]....
        /*0444*/ 	.word	0x00011bc0


	//   ....[61]....
        /*0448*/ 	.word	0x00011c20


	//   ....[62]....
        /*044c*/ 	.word	0x00011d20


	//   ....[63]....
        /*0450*/ 	.word	0x00011d80


	//   ....[64]....
        /*0454*/ 	.word	0x00011e70


	//   ....[65]....
        /*0458*/ 	.word	0x00011ed0


	//   ....[66]....
        /*045c*/ 	.word	0x00011fa0


	//   ....[67]....
        /*0460*/ 	.word	0x00012380


	//----- nvinfo : EIATTR_REG_RECONFIG
	.align		4
.L_649:
        /*0464*/ 	.byte	0x01, 0x54
	.zero		2


	//----- nvinfo : EIATTR_SYSCALL_OFFSETS
	.align		4
        /*0468*/ 	.byte	0x04, 0x46
        /*046a*/ 	.short	(.L_651 - .L_650)


	//   ....[0]....
.L_650:
        /*046c*/ 	.word	0x00001150


	//   ....[1]....
        /*0470*/ 	.word	0x0000cfa0


	//   ....[2]....
        /*0474*/ 	.word	0x0000d0e0


	//   ....[3]....
        /*0478*/ 	.word	0x0000d1d0


	//   ....[4]....
        /*047c*/ 	.word	0x0000d980


	//----- nvinfo : EIATTR_MBARRIER_INSTR_OFFSETS
	.align		4
.L_651:
        /*0480*/ 	.byte	0x04, 0x39
        /*0482*/ 	.short	(.L_653 - .L_652)


	//   ....[0]....
.L_652:
        /*0484*/ 	.word	0x00000250
        /*0488*/ 	.word	0x000000ff
        /*048c*/ 	.word	0x00036800
        /*0490*/ 	.short	0x0100
        /*0492*/ 	.byte	0x08
	.zero		1


	//   ....[1]....
        /*0494*/ 	.word	0x00000260
        /*0498*/ 	.word	0x000000ff
        /*049c*/ 	.word	0x00036820
        /*04a0*/ 	.short	0x0100
        /*04a2*/ 	.byte	0x08
	.zero		1


	//   ....[2]....
        /*04a4*/ 	.word	0x00000350
        /*04a8*/ 	.word	0x000000ff
        /*04ac*/ 	.word	0x00036830
        /*04b0*/ 	.short	0x0100
        /*04b2*/ 	.byte	0x08
	.zero		1


	//   ....[3]....
        /*04b4*/ 	.word	0x00000360
        /*04b8*/ 	.word	0x000000ff
        /*04bc*/ 	.word	0x00036840
        /*04c0*/ 	.short	0x0100
        /*04c2*/ 	.byte	0x08
	.zero		1


	//   ....[4]....
        /*04c4*/ 	.word	0x00000370
        /*04c8*/ 	.word	0x000000ff
        /*04cc*/ 	.word	0x00036838
        /*04d0*/ 	.short	0x0100
        /*04d2*/ 	.byte	0x08
	.zero		1


	//   ....[5]....
        /*04d4*/ 	.word	0x00000380
        /*04d8*/ 	.word	0x000000ff
        /*04dc*/ 	.word	0x00036848
        /*04e0*/ 	.short	0x0100
        /*04e2*/ 	.byte	0x08
	.zero		1


	//   ....[6]....
        /*04e4*/ 	.word	0x000004b0
        /*04e8*/ 	.word	0x000000ff
        /*04ec*/ 	.word	0x00036850
        /*04f0*/ 	.short	0x0100
        /*04f2*/ 	.byte	0x08
	.zero		1


	//   ....[7]....
        /*04f4*/ 	.word	0x000004c0
        /*04f8*/ 	.word	0x000000ff
        /*04fc*/ 	.word	0x00036860
        /*0500*/ 	.short	0x0100
        /*0502*/ 	.byte	0x08
	.zero		1


	//   ....[8]....
        /*0504*/ 	.word	0x000004d0
        /*0508*/ 	.word	0x000000ff
        /*050c*/ 	.word	0x00036858
        /*0510*/ 	.short	0x0100
        /*0512*/ 	.byte	0x08
	.zero		1


	//   ....[9]....
        /*0514*/ 	.word	0x000004e0
        /*0518*/ 	.word	0x000000ff
        /*051c*/ 	.word	0x00036868
        /*0520*/ 	.short	0x0100
        /*0522*/ 	.byte	0x08
	.zero		1


	//   ....[10]....
        /*0524*/ 	.word	0x000005d0
        /*0528*/ 	.word	0x000000ff
        /*052c*/ 	.word	0x00036870
        /*0530*/ 	.short	0x0100
        /*0532*/ 	.byte	0x06
	.zero		1


	//   ....[11]....
        /*0534*/ 	.word	0x000005e0
        /*0538*/ 	.word	0x000000ff
        /*053c*/ 	.word	0x00036880
        /*0540*/ 	.short	0x0100
        /*0542*/ 	.byte	0x06
	.zero		1


	//   ....[12]....
        /*0544*/ 	.word	0x000005f0
        /*0548*/ 	.word	0x000000ff
        /*054c*/ 	.word	0x00036878
        /*0550*/ 	.short	0x0100
        /*0552*/ 	.byte	0x06
	.zero		1


	//   ....[13]....
        /*0554*/ 	.word	0x00000600
        /*0558*/ 	.word	0x000000ff
        /*055c*/ 	.word	0x00036888
        /*0560*/ 	.short	0x0100
        /*0562*/ 	.byte	0x06
	.zero		1


	//   ....[14]....
        /*0564*/ 	.word	0x00000730
        /*0568*/ 	.word	0x000000ff
        /*056c*/ 	.word	0x00036890
        /*0570*/ 	.short	0x0100
        /*0572*/ 	.byte	0x08
	.zero		1


	//   ....[15]....
        /*0574*/ 	.word	0x00000740
        /*0578*/ 	.word	0x000000ff
        /*057c*/ 	.word	0x000368a0
        /*0580*/ 	.short	0x0100
        /*0582*/ 	.byte	0x08
	.zero		1


	//   ....[16]....
        /*0584*/ 	.word	0x00000750
        /*0588*/ 	.word	0x000000ff
        /*058c*/ 	.word	0x00036898
        /*0590*/ 	.short	0x0100
        /*0592*/ 	.byte	0x08
	.zero		1


	//   ....[17]....
        /*0594*/ 	.word	0x00000760
        /*0598*/ 	.word	0x000000ff
        /*059c*/ 	.word	0x000368a8
        /*05a0*/ 	.short	0x0100
        /*05a2*/ 	.byte	0x08
	.zero		1


	//   ....[18]....
        /*05a4*/ 	.word	0x00000890
        /*05a8*/ 	.word	0x000000ff
        /*05ac*/ 	.word	0x000368b0
        /*05b0*/ 	.short	0x0100
        /*05b2*/ 	.byte	0x08
	.zero		1


	//   ....[19]....
        /*05b4*/ 	.word	0x000008a0
        /*05b8*/ 	.word	0x000000ff
        /*05bc*/ 	.word	0x000368c0
        /*05c0*/ 	.short	0x0100
        /*05c2*/ 	.byte	0x08
	.zero		1


	//   ....[20]....
        /*05c4*/ 	.word	0x000008b0
        /*05c8*/ 	.word	0x000000ff
        /*05cc*/ 	.word	0x000368b8
        /*05d0*/ 	.short	0x0100
        /*05d2*/ 	.byte	0x08
	.zero		1


	//   ....[21]....
        /*05d4*/ 	.word	0x000008c0
        /*05d8*/ 	.word	0x000000ff
        /*05dc*/ 	.word	0x000368c8
        /*05e0*/ 	.short	0x0100
        /*05e2*/ 	.byte	0x08
	.zero		1


	//   ....[22]....
        /*05e4*/ 	.word	0x00001190
        /*05e8*/ 	.word	0x000000ff
        /*05ec*/ 	.word	0x00036800
        /*05f0*/ 	.short	0x010a
        /*05f2*/ 	.byte	0x25
	.zero		1


	//   ....[23]....
        /*05f4*/ 	.word	0x00001210
        /*05f8*/ 	.word	0x00000000
        /*05fc*/ 	.word	0x00036830
        /*0600*/ 	.short	0x010a
        /*0602*/ 	.byte	0x3f
	.zero		1


	//   ....[24]....
        /*0604*/ 	.word	0x00001290
        /*0608*/ 	.word	0x00000000
        /*060c*/ 	.word	0x00036830
        /*0610*/ 	.short	0x010a
        /*0612*/ 	.byte	0x3f
	.zero		1


	//   ....[25]....
        /*0614*/ 	.word	0x00004490
        /*0618*/ 	.word	0x00000000
        /*061c*/ 	.word	0x00000000
        /*0620*/ 	.short	0x0101
        /*0622*/ 	.byte	0x3f
	.zero		1


	//   ....[26]....
        /*0624*/ 	.word	0x00005e50
        /*0628*/ 	.word	0x000000ff
        /*062c*/ 	.word	0x00036830
        /*0630*/ 	.short	0x010a
        /*0632*/ 	.byte	0x07
	.zero		1


	//   ....[27]....
        /*0634*/ 	.word	0x00005e90
        /*0638*/ 	.word	0x000000ff
        /*063c*/ 	.word	0x00036830
        /*0640*/ 	.short	0x010a
        /*0642*/ 	.byte	0x07
	.zero		1


	//   ....[28]....
        /*0644*/ 	.word	0x000083e0
        /*0648*/ 	.word	0x000000ff
        /*064c*/ 	.word	0x00036850
        /*0650*/ 	.short	0x010a
        /*0652*/ 	.byte	0x0a
	.zero		1


	//   ....[29]....
        /*0654*/ 	.word	0x00008420
        /*0658*/ 	.word	0x000000ff
        /*065c*/ 	.word	0x00036850
        /*0660*/ 	.short	0x010a
        /*0662*/ 	.byte	0x0a
	.zero		1


	//   ....[30]....
        /*0664*/ 	.word	0x00009a10
        /*0668*/ 	.word	0x00000092
        /*066c*/ 	.word	0x00000000
        /*0670*/ 	.short	0x0101
        /*0672*/ 	.byte	0x3f
	.zero		1


	//   ....[31]....
        /*0674*/ 	.word	0x00009ac0
        /*0678*/ 	.word	0x00000092
        /*067c*/ 	.word	0x00000000
        /*0680*/ 	.short	0x0101
        /*0682*/ 	.byte	0x3f
	.zero		1


	//   ....[32]....
        /*0684*/ 	.word	0x0000a670
        /*0688*/ 	.word	0x000000ff
        /*068c*/ 	.word	0x00036850
        /*0690*/ 	.short	0x010a
        /*0692*/ 	.byte	0x0c
	.zero		1


	//   ....[33]....
        /*0694*/ 	.word	0x0000a6b0
        /*0698*/ 	.word	0x000000ff
        /*069c*/ 	.word	0x00036850
        /*06a0*/ 	.short	0x010a
        /*06a2*/ 	.byte	0x0c
	.zero		1


	//   ....[34]....
        /*06a4*/ 	.word	0x0000b5a0
        /*06a8*/ 	.word	0x00000096
        /*06ac*/ 	.word	0x00000000
        /*06b0*/ 	.short	0x0101
        /*06b2*/ 	.byte	0x3f
	.zero		1


	//   ....[35]....
        /*06b4*/ 	.word	0x0000c590
        /*06b8*/ 	.word	0x000000ff
        /*06bc*/ 	.word	0x00000000
        /*06c0*/ 	.short	0x0101
        /*06c2*/ 	.byte	0x04
	.zero		1


	//   ....[36]....
        /*06c4*/ 	.word	0x0000d570
        /*06c8*/ 	.word	0x00000000
        /*06cc*/ 	.word	0x00036840
        /*06d0*/ 	.short	0x010a
        /*06d2*/ 	.byte	0x3f
	.zero		1


	//   ....[37]....
        /*06d4*/ 	.word	0x0000e3c0
        /*06d8*/ 	.word	0x000000ff
        /*06dc*/ 	.word	0x00036800
        /*06e0*/ 	.short	0x0107
        /*06e2*/ 	.byte	0x24
	.zero		1


	//   ....[38]....
        /*06e4*/ 	.word	0x0000e430
        /*06e8*/ 	.word	0x000000ff
        /*06ec*/ 	.word	0x00036800
        /*06f0*/ 	.short	0x0101
        /*06f2*/ 	.byte	0x24
	.zero		1


	//   ....[39]....
        /*06f4*/ 	.word	0x0000e460
        /*06f8*/ 	.word	0x000000ff
        /*06fc*/ 	.word	0x00036820
        /*0700*/ 	.short	0x010a
        /*0702*/ 	.byte	0x24
	.zero		1


	//   ....[40]....
        /*0704*/ 	.word	0x0000e790
        /*0708*/ 	.word	0x00000003
        /*070c*/ 	.word	0x00036840
        /*0710*/ 	.short	0x010a
        /*0712*/ 	.byte	0x3f
	.zero		1


	//   ....[41]....
        /*0714*/ 	.word	0x0000ec20
        /*0718*/ 	.word	0x00000003
        /*071c*/ 	.word	0x00000060
        /*0720*/ 	.short	0x010a
        /*0722*/ 	.byte	0x3f
	.zero		1


	//   ....[42]....
        /*0724*/ 	.word	0x0000f370
        /*0728*/ 	.word	0x00000003
        /*072c*/ 	.word	0x00036840
        /*0730*/ 	.short	0x010a
        /*0732*/ 	.byte	0x3f
	.zero		1


	//   ....[43]....
        /*0734*/ 	.word	0x0000f800
        /*0738*/ 	.word	0x00000002
        /*073c*/ 	.word	0x00000060
        /*0740*/ 	.short	0x010a
        /*0742*/ 	.byte	0x3f
	.zero		1


	//   ....[44]....
        /*0744*/ 	.word	0x0000fe90
        /*0748*/ 	.word	0x00000002
        /*074c*/ 	.word	0x00036840
        /*0750*/ 	.short	0x010a
        /*0752*/ 	.byte	0x3f
	.zero		1


	//   ....[45]....
        /*0754*/ 	.word	0x00010320
        /*0758*/ 	.word	0x00000002
        /*075c*/ 	.word	0x00000060
        /*0760*/ 	.short	0x010a
        /*0762*/ 	.byte	0x3f
	.zero		1


	//   ....[46]....
        /*0764*/ 	.word	0x00010860
        /*0768*/ 	.word	0x00000000
        /*076c*/ 	.word	0x00036860
        /*0770*/ 	.short	0x010a
        /*0772*/ 	.byte	0x3f
	.zero		1


	//   ....[47]....
        /*0774*/ 	.word	0x00010dd0
        /*0778*/ 	.word	0x00000000
        /*077c*/ 	.word	0x00036820
        /*0780*/ 	.short	0x010a
        /*0782*/ 	.byte	0x3f
	.zero		1


	//   ....[48]....
        /*0784*/ 	.word	0x00010fa0
        /*0788*/ 	.word	0x00000006
        /*078c*/ 	.word	0x00000000
        /*0790*/ 	.short	0x010a
        /*0792*/ 	.byte	0x3f
	.zero		1


	//   ....[49]....
        /*0794*/ 	.word	0x00010ff0
        /*0798*/ 	.word	0x00000003
        /*079c*/ 	.word	0x00000000
        /*07a0*/ 	.short	0x010a
        /*07a2*/ 	.byte	0x3f
	.zero		1


	//   ....[50]....
        /*07a4*/ 	.word	0x00011050
        /*07a8*/ 	.word	0x00000012
        /*07ac*/ 	.word	0x00000000
        /*07b0*/ 	.short	0x010a
        /*07b2*/ 	.byte	0x3f
	.zero		1


	//   ....[51]....
        /*07b4*/ 	.word	0x00011080
        /*07b8*/ 	.word	0x00000003
        /*07bc*/ 	.word	0x00000000
        /*07c0*/ 	.short	0x010a
        /*07c2*/ 	.byte	0x3f
	.zero		1


	//   ....[52]....
        /*07c4*/ 	.word	0x000110f0
        /*07c8*/ 	.word	0x00000003
        /*07cc*/ 	.word	0x00036800
        /*07d0*/ 	.short	0x010a
        /*07d2*/ 	.byte	0x3f
	.zero		1


	//   ....[53]....
        /*07d4*/ 	.word	0x00011140
        /*07d8*/ 	.word	0x00000000
        /*07dc*/ 	.word	0x00036830
        /*07e0*/ 	.short	0x010a
        /*07e2*/ 	.byte	0x3f
	.zero		1


	//   ....[54]....
        /*07e4*/ 	.word	0x000111a0
        /*07e8*/ 	.word	0x00000008
        /*07ec*/ 	.word	0x00036830
        /*07f0*/ 	.short	0x010a
        /*07f2*/ 	.byte	0x3f
	.zero		1


	//   ....[55]....
        /*07f4*/ 	.word	0x00011200
        /*07f8*/ 	.word	0x00000005
        /*07fc*/ 	.word	0x00036850
        /*0800*/ 	.short	0x010a
        /*0802*/ 	.byte	0x3f
	.zero		1


	//   ....[56]....
        /*0804*/ 	.word	0x00011260
        /*0808*/ 	.word	0x00000009
        /*080c*/ 	.word	0x00036850
        /*0810*/ 	.short	0x010a
        /*0812*/ 	.byte	0x3f
	.zero		1


	//   ....[57]....
        /*0814*/ 	.word	0x00011400
        /*0818*/ 	.word	0x00000000
        /*081c*/ 	.word	0x00036840
        /*0820*/ 	.short	0x010a
        /*0822*/ 	.byte	0x3f
	.zero		1


	//   ....[58]....
        /*0824*/ 	.word	0x00012020
        /*0828*/ 	.word	0x00000009
        /*082c*/ 	.word	0x00036820
        /*0830*/ 	.short	0x010a
        /*0832*/ 	.byte	0x3f
	.zero		1


	//   ....[59]....
        /*0834*/ 	.word	0x00012070
        /*0838*/ 	.word	0x00000003
        /*083c*/ 	.word	0x00036840
        /*0840*/ 	.short	0x010a
        /*0842*/ 	.byte	0x3f
	.zero		1


	//   ....[60]....
        /*0844*/ 	.word	0x000120c0
        /*0848*/ 	.word	0x00000003
        /*084c*/ 	.word	0x00000060
        /*0850*/ 	.short	0x010a
        /*0852*/ 	.byte	0x3f
	.zero		1


	//   ....[61]....
        /*0854*/ 	.word	0x00012110
        /*0858*/ 	.word	0x00000003
        /*085c*/ 	.word	0x00036840
        /*0860*/ 	.short	0x010a
        /*0862*/ 	.byte	0x3f
	.zero		1


	//   ....[62]....
        /*0864*/ 	.word	0x00012160
        /*0868*/ 	.word	0x00000002
        /*086c*/ 	.word	0x00000060
        /*0870*/ 	.short	0x010a
        /*0872*/ 	.byte	0x3f
	.zero		1


	//   ....[63]....
        /*0874*/ 	.word	0x000121b0
        /*0878*/ 	.word	0x00000002
        /*087c*/ 	.word	0x00036840
        /*0880*/ 	.short	0x010a
        /*0882*/ 	.byte	0x3f
	.zero		1


	//   ....[64]....
        /*0884*/ 	.word	0x00012200
        /*0888*/ 	.word	0x00000002
        /*088c*/ 	.word	0x00000060
        /*0890*/ 	.short	0x010a
        /*0892*/ 	.byte	0x3f
	.zero		1


	//   ....[65]....
        /*0894*/ 	.word	0x00012250
        /*0898*/ 	.word	0x00000000
        /*089c*/ 	.word	0x00036860
        /*08a0*/ 	.short	0x010a
        /*08a2*/ 	.byte	0x3f
	.zero		1


	//   ....[66]....
        /*08a4*/ 	.word	0x000122a0
        /*08a8*/ 	.word	0x00000000
        /*08ac*/ 	.word	0x00036820
        /*08b0*/ 	.short	0x010a
        /*08b2*/ 	.byte	0x3f
	.zero		1


	//   ....[67]....
        /*08b4*/ 	.word	0x00012440
        /*08b8*/ 	.word	0x00000006
        /*08bc*/ 	.word	0x00000000
        /*08c0*/ 	.short	0x010a
        /*08c2*/ 	.byte	0x3f
	.zero		1


	//   ....[68]....
        /*08c4*/ 	.word	0x00012490
        /*08c8*/ 	.word	0x00000003
        /*08cc*/ 	.word	0x00000000
        /*08d0*/ 	.short	0x010a
        /*08d2*/ 	.byte	0x3f
	.zero		1


	//   ....[69]....
        /*08d4*/ 	.word	0x000124e0
        /*08d8*/ 	.word	0x00000012
        /*08dc*/ 	.word	0x00000000
        /*08e0*/ 	.short	0x010a
        /*08e2*/ 	.byte	0x3f
	.zero		1


	//----- nvinfo : EIATTR_NUM_MBARRIERS
	.align		4
.L_653:
        /*08e4*/ 	.byte	0x03, 0x38
        /*08e6*/ 	.short	0x0016


	//----- nvinfo : EIATTR_EXIT_INSTR_OFFSETS
	.align		4
        /*08e8*/ 	.byte	0x04, 0x1c
        /*08ea*/ 	.short	(.L_655 - .L_654)


	//   ....[0]....
.L_654:
        /*08ec*/ 	.word	0x000009e0


	//   ....[1]....
        /*08f0*/ 	.word	0x0000ca20


	//   ....[2]....
        /*08f4*/ 	.word	0x000110d0


	//----- nvinfo : EIATTR_MAX_THREADS
	.align		4
.L_655:
        /*08f8*/ 	.byte	0x04, 0x05
        /*08fa*/ 	.short	(.L_657 - .L_656)
.L_656:
        /*08fc*/ 	.word	0x00000180
        /*0900*/ 	.word	0x00000001
        /*0904*/ 	.word	0x00000001


	//----- nvinfo : EIATTR_CRS_STACK_SIZE
	.align		4
.L_657:
        /*0908*/ 	.byte	0x04, 0x1e
        /*090a*/ 	.short	(.L_659 - .L_658)
.L_658:
        /*090c*/ 	.word	0x00000000


	//----- nvinfo : EIATTR_CBANK_PARAM_SIZE
	.align		4
.L_659:
        /*0910*/ 	.byte	0x03, 0x19
        /*0912*/ 	.short	0x0a70


	//----- nvinfo : EIATTR_PARAM_CBANK
	.align		4
        /*0914*/ 	.byte	0x04, 0x0a
        /*0916*/ 	.short	(.L_661 - .L_660)
	.align		4
.L_660:
        /*0918*/ 	.word	index@(.nv.constant0._ZN7cutlass13device_kernelIN5flash11enable_sm90INS1_16FlashAttnFwdSm90INS1_25CollectiveMainloopFwdSm90ILi2EN4cute5tupleIJNS5_1CILi1EEES8_S8_EEENS6_IJNS7_ILi128EEENS7_ILi112EEENS7_ILi192EEEEEELi192ENS_6half_tEfNS_4arch4Sm90ELb0ELb0ELb1ELb0ELb0ELb0ELb0ELb1ELb1ELb1ELb0ELb0EEENS1_21CollectiveEpilogueFwdINS6_IJSA_SC_SB_EEES9_SE_SG_Li256ELb0ELb1ELb0ELb0EEENS1_29StaticPersistentTileSchedulerILb0EEEEEEEEEvNT_6ParamsE)
        /*091c*/ 	.short	0x0210
        /*091e*/ 	.short	0x0a70


	//----- nvinfo : EIATTR_SW_WAR
	.align		4
.L_661:
        /*0920*/ 	.byte	0x04, 0x36
        /*0922*/ 	.short	(.L_663 - .L_662)
.L_662:
        /*0924*/ 	.word	0x00000008
.L_663:


//--------------------- .nv.info._ZN7cutlass13device_kernelIN5flash11enable_sm90INS1_16FlashAttnFwdSm90INS1_25CollectiveMainloopFwdSm90ILi2EN4cute5tupleIJNS5_1CILi2EEENS7_ILi1EEES9_EEENS6_IJNS7_ILi128EEENS7_ILi112EEENS7_ILi192EEEEEELi192ENS_6half_tEfNS_4arch4Sm90ELb0ELb0ELb1ELb0ELb0ELb0ELb0ELb1ELb1ELb1ELb0ELb0EEENS1_21CollectiveEpilogueFwdINS6_IJSB_SD_SC_EEESA_SF_SH_Li256ELb0ELb1ELb0ELb0EEENS1_29StaticPersistentTileSchedulerILb0EEEEEEEEEvNT_6ParamsE --------------------------
	.section	.nv.info._ZN7cutlass13device_kernelIN5flash11enable_sm90INS1_16FlashAttnFwdSm90INS1_25CollectiveMainloopFwdSm90ILi2EN4cute5tupleIJNS5_1CILi2EEENS7_ILi1EEES9_EEENS6_IJNS7_ILi128EEENS7_ILi112EEENS7_ILi192EEEEEELi192ENS_6half_tEfNS_4arch4Sm90ELb0ELb0ELb1ELb0ELb0ELb0ELb0ELb1ELb1ELb1ELb0ELb0EEENS1_21CollectiveEpilogueFwdINS6_IJSB_SD_SC_EEESA_SF_SH_Li256ELb0ELb1ELb0ELb0EEENS1_29StaticPersistentTileSchedulerILb0EEEEEEEEEvNT_6ParamsE,"",@"SHT_CUDA_INFO"
	.sectionflags	@""
	.align	4


	//----- nvinfo : EIATTR_CUDA_API_VERSION
	.align		4
        /*0000*/ 	.byte	0x04, 0x37
        /*0002*/ 	.short	(.L_665 - .L_664)
.L_664:
        /*0004*/ 	.word	0x00000082


	//----- nvinfo : EIATTR_KPARAM_INFO
	.align		4
.L_665:
        /*0008*/ 	.byte	0x04, 0x17
        /*000a*/ 	.short	(.L_667 - .L_666)
.L_666:
        /*000c*/ 	.word	0x00000000
        /*0010*/ 	.short	0x0000
        /*0012*/ 	.short	0x0070
        /*0014*/ 	.byte	0x00, 0xf0, 0x01, 0x28


	//----- nvinfo : EIATTR_SPARSE_MMA_MASK
	.align		4
.L_667:
        /*0018*/ 	.byte	0x03, 0x50
        /*001a*/ 	.short	0x0000


	//----- nvinfo : EIATTR_MAXREG_COUNT
	.align		4
        /*001c*/ 	.byte	0x03, 0x1b
        /*001e*/ 	.short	0x00a8


	//----- nvinfo : EIATTR_NUM_BARRIERS
	.align		4
        /*0020*/ 	.byte	0x02, 0x4c
        /*0022*/ 	.byte	0x09
	.zero		1


	//----- nvinfo : EIATTR_EXTERNS
	.align		4
        /*0024*/ 	.byte	0x04, 0x0f
        /*0026*/ 	.short	(.L_669 - .L_668)


	//   ....[0]....
	.align		4
.L_668:
        /*0028*/ 	.word	index@(__assertfail)


	//----- nvinfo : EIATTR_ANNOTATIONS
	.align		4
.L_669:
        /*002c*/ 	.byte	0x04, 0x55
        /*002e*/ 	.short	(.L_671 - .L_670)


	//   ....[0]....
.L_670:
        /* <DEDUP_REMOVED lines=34> */


	//----- nvinfo : EIATTR_MERCURY_ISA_VERSION
	.align		4
.L_671:
        /*0238*/ 	.byte	0x03, 0x5f
        /*023a*/ 	.short	0x0101


	//----- nvinfo : EIATTR_INT_WARP_WIDE_INSTR_OFFSETS
	.align		4
        /*023c*/ 	.byte	0x04, 0x31
        /*023e*/ 	.short	(.L_673 - .L_672)


	//   ....[0]....
.L_672:
        /*0240*/ 	.word	0x00000120


	//   ....[1]....
        /*0244*/ 	.word	0x000001c0


	//   ....[2]....
        /*0248*/ 	.word	0x00000230


	//----- nvinfo : EIATTR_COOP_GROUP_MASK_REGIDS
	.align		4
.L_673:
        /*024c*/ 	.byte	0x04, 0x29
        /*024e*/ 	.short	(.L_675 - .L_674)


	//   ....[0]....
.L_674:
        /*0250*/ 	.word	0xffffffff


	//   ....[1]....
        /*0254*/ 	.word	0xffffffff


	//   ....[2]....
        /*0258*/ 	.word	0xffffffff


	//   ....[3]....
        /*025c*/ 	.word	0xffffffff


	//   ....[4]....
        /*0260*/ 	.word	0xffffffff


	//   ....[5]....
        /*0264*/ 	.word	0xffffffff


	//   ....[6]....
        /*0268*/ 	.word	0xffffffff


	//   ....[7]....
        /*026c*/ 	.word	0xffffffff


	//   ....[8]....
        /*0270*/ 	.word	0xffffffff


	//   ....[9]....
        /*0274*/ 	.word	0xffffffff


	//   ....[10]....
        /*0278*/ 	.word	0xffffffff


	//   ....[11]....
        /*027c*/ 	.word	0xffffffff


	//   ....[12]....
        /*0280*/ 	.word	0xffffffff


	//   ....[13]....
        /*0284*/ 	.word	0xffffffff


	//   ....[14]....
        /*0288*/ 	.word	0xffffffff


	//   ....[15]....
        /*028c*/ 	.word	0xffffffff


	//   ....[16]....
        /*0290*/ 	.word	0xffffffff


	//   ....[17]....
        /*0294*/ 	.word	0xffffffff


	//   ....[18]....
        /*0298*/ 	.word	0xffffffff


	//   ....[19]....
        /*029c*/ 	.word	0xffffffff


	//   ....[20]....
        /*02a0*/ 	.word	0xffffffff


	//   ....[21]....
        /*02a4*/ 	.word	0xffffffff


	//   ....[22]....
        /*02a8*/ 	.word	0xffffffff


	//   ....[23]....
        /*02ac*/ 	.word	0xffffffff


	//   ....[24]....
        /*02b0*/ 	.word	0xffffffff


	//   ....[25]....
        /*02b4*/ 	.word	0xffffffff


	//   ....[26]....
        /*02b8*/ 	.word	0xffffffff


	//   ....[27]....
        /*02bc*/ 	.word	0xffffffff


	//   ....[28]....
        /*02c0*/ 	.word	0xffffffff


	//   ....[29]....
        /*02c4*/ 	.word	0xffffffff


	//   ....[30]....
        /*02c8*/ 	.word	0xffffffff


	//   ....[31]....
        /*02cc*/ 	.word	0xffffffff


	//   ....[32]....
        /*02d0*/ 	.word	0xffffffff


	//   ....[33]....
        /*02d4*/ 	.word	0xffffffff


	//   ....[34]....
        /*02d8*/ 	.word	0xffffffff


	//   ....[35]....
        /*02dc*/ 	.word	0xffffffff


	//   ....[36]....
        /*02e0*/ 	.word	0xffffffff


	//   ....[37]....
        /*02e4*/ 	.word	0xffffffff


	//   ....[38]....
        /*02e8*/ 	.word	0xffffffff


	//   ....[39]....
        /*02ec*/ 	.word	0xffffffff


	//   ....[40]....
        /*02f0*/ 	.word	0xffffffff


	//   ....[41]....
        /*02f4*/ 	.word	0xffffffff


	//   ....[42]....
        /*02f8*/ 	.word	0xffffffff


	//   ....[43]....
        /*02fc*/ 	.word	0xffffffff


	//   ....[44]....
        /*0300*/ 	.word	0xffffffff


	//   ....[45]....
        /*0304*/ 	.word	0xffffffff


	//   ....[46]....
        /*0308*/ 	.word	0xffffffff


	//   ....[47]....
        /*030c*/ 	.word	0xffffffff


	//   ....[48]....
        /*0310*/ 	.word	0xffffffff


	//   ....[49]....
        /*0314*/ 	.word	0xffffffff


	//   ....[50]....
        /*0318*/ 	.word	0xffffffff


	//   ....[51]....
        /*031c*/ 	.word	0x0500000f


	//   ....[52]....
        /*0320*/ 	.word	0x0500000f


	//   ....[53]....
        /*0324*/ 	.word	0x0500000f


	//   ....[54]....
        /*0328*/ 	.word	0x0500000f


	//   ....[55]....
        /*032c*/ 	.word	0x0500000f


	//   ....[56]....
        /*0330*/ 	.word	0x0500000f


	//   ....[57]....
        /*0334*/ 	.word	0x0500000f


	//   ....[58]....
        /*0338*/ 	.word	0x0500000f


	//   ....[59]....
        /*033c*/ 	.word	0x0500000f


	//   ....[60]....
        /*0340*/ 	.word	0x0500000f


	//   ....[61]....
        /*0344*/ 	.word	0x0500000f


	//   ....[62]....
        /*0348*/ 	.word	0x0500000f


	//   ....[63]....
        /*034c*/ 	.word	0x0500000f


	//   ....[64]....
        /*0350*/ 	.word	0x0500000f


	//   ....[65]....
        /*0354*/ 	.word	0x0500000f


	//   ....[66]....
        /*0358*/ 	.word	0x0500000f


	//   ....[67]....
        /*035c*/ 	.word	0x0500000f


	//   ....[68]....
        /*0360*/ 	.word	0x0500000f


	//----- nvinfo : EIATTR_COOP_GROUP_INSTR_OFFSETS
	.align		4
.L_675:
        /*0364*/ 	.byte	0x04, 0x28
        /*0366*/ 	.short	(.L_677 - .L_676)


	//   ....[0]....
.L_676:
        /*0368*/ 	.word	0x00000060


	//   ....[1]....
        /*036c*/ 	.word	0x00000130


	//   ....[2]....
        /*0370*/ 	.word	0x000001d0


	//   ....[3]....
        /*0374*/ 	.word	0x000003b0


	//   ....[4]....
        /*0378*/ 	.word	0x000005e0


	//   ....[5]....
        /*037c*/ 	.word	0x00000810


	//   ....[6]....
        /*0380*/ 	.word	0x00000aa0


	//   ....[7]....
        /*0384*/ 	.word	0x00000dc0


	//   ....[8]....
        /*0388*/ 	.word	0x000012a0


	//   ....[9]....
        /*038c*/ 	.word	0x00004900


	//   ....[10]....
        /*0390*/ 	.word	0x00004970


	//   ....[11]....
        /*0394*/ 	.word	0x00004ed0


	//   ....[12]....
        /*0398*/ 	.word	0x00004f60


	//   ....[13]....
        /*039c*/ 	.word	0x00009070


	//   ....[14]....
        /*03a0*/ 	.word	0x00009080


	//   ....[15]....
        /*03a4*/ 	.word	0x000090c0


	//   ....[16]....
        /*03a8*/ 	.word	0x000090d0


	//   ....[17]....
        /*03ac*/ 	.word	0x0000a620


	//   ....[18]....
        /*03b0*/ 	.word	0x0000a650


	//   ....[19]....
        /*03b4*/ 	.word	0x0000a700


	//   ....[20]....
        /*03b8*/ 	.word	0x0000a710


	//   ....[21]....
        /*03bc*/ 	.word	0x0000bcb0


	//   ....[22]....
        /*03c0*/ 	.word	0x0000bd50


	//   ....[23]....
        /*03c4*/ 	.word	0x0000bd80


	//   ....[24]....
        /*03c8*/ 	.word	0x0000bde0


	//   ....[25]....
        /*03cc*/ 	.word	0x0000c4d0


	//   ....[26]....
        /*03d0*/ 	.word	0x0000c500


	//   ....[27]....
        /*03d4*/ 	.word	0x0000c610


	//   ....[28]....
        /*03d8*/ 	.word	0x0000c630


	//   ....[29]....
        /*03dc*/ 	.word	0x0000c720


	//   ....[30]....
        /*03e0*/ 	.word	0x0000c740


	//   ....[31]....
        /*03e4*/ 	.word	0x0000c840


	//   ....[32]....
        /*03e8*/ 	.word	0x0000c880


	//   ....[33]....
        /*03ec*/ 	.word	0x0000d3b0


	//   ....[34]....
        /*03f0*/ 	.word	0x0000dee0


	//   ....[35]....
        /*03f4*/ 	.word	0x0000df10


	//   ....[36]....
        /*03f8*/ 	.word	0x0000dff0


	//   ....[37]....
        /*03fc*/ 	.word	0x0000e000


	//   ....[38]....
        /*0400*/ 	.word	0x0000e0a0


	//   ....[39]....
        /*0404*/ 	.word	0x0000e0b0


	//   ....[40]....
        /*0408*/ 	.word	0x0000e150


	//   ....[41]....
        /*040c*/ 	.word	0x0000e160


	//   ....[42]....
        /*0410*/ 	.word	0x0000e200


	//   ....[43]....
        /*0414*/ 	.word	0x0000e210


	//   ....[44]....
        /*0418*/ 	.word	0x0000e2b0


	//   ....[45]....
        /*041c*/ 	.word	0x0000e2c0


	//   ....[46]....
        /*0420*/ 	.word	0x0000e360


	//   ....[47]....
        /*0424*/ 	.word	0x0000e370


	//   ....[48]....
        /*0428*/ 	.word	0x0000e380


	//   ....[49]....
        /*042c*/ 	.word	0x0000e3d0


	//   ....[50]....
        /*0430*/ 	.word	0x000113d0


	//   ....[51]....
        /*0434*/ 	.word	0x000118c0


	//   ....[52]....
        /*0438*/ 	.word	0x00011a30


	//   ....[53]....
        /*043c*/ 	.word	0x00011a90


	//   ....[54]....
        /*0440*/ 	.word	0x00011b50


	//   ....[55]....
        /*0444*/ 	.word	0x00011c60


	//   ....[56]....
        /*0448*/ 	.word	0x00011cc0


	//   ....[57]....
        /*044c*/ 	.word	0x00011dd0


	//   ....[58]....
        /*0450*/ 	.word	0x00011e30


	//   ....[59]....
        /*0454*/ 	.word	0x00011f40


	//   ....[60]....
        /*0458*/ 	.word	0x00011fa0


	//   ....[61]....
        /*045c*/ 	.word	0x000120b0


	//   ....[62]....
        /*0460*/ 	.word	0x00012110


	//   ....[63]....
        /*0464*/ 	.word	0x00012220


	//   ....[64]....
        /*0468*/ 	.word	0x00012280


	//   ....[65]....
        /*046c*/ 	.word	0x00012390


	//   ....[66]....
        /*0470*/ 	.word	0x000123f0


	//   ....[67]....
        /*0474*/ 	.word	0x000124d0


	//   ....[68]....
        /*0478*/ 	.word	0x000128c0


	//----- nvinfo : EIATTR_REG_RECONFIG
	.align		4
.L_677:
        /*047c*/ 	.byte	0x01, 0x54
	.zero		2


	//----- nvinfo : EIATTR_SYSCALL_OFFSETS
	.align		4
        /*0480*/ 	.byte	0x04, 0x46
        /*0482*/ 	.short	(.L_679 - .L_678)


	//   ....[0]....
.L_678:
        /*0484*/ 	.word	0x00001660


	//   ....[1]....
        /*0488*/ 	.word	0x0000cfe0


	//   ....[2]....
        /*048c*/ 	.word	0x0000d120


	//   ....[3]....
        /*0490*/ 	.word	0x0000d210


	//   ....[4]....
        /*0494*/ 	.word	0x0000da90


	//----- nvinfo : EIATTR_MBARRIER_INSTR_OFFSETS
	.align		4
.L_679:
        /*0498*/ 	.byte	0x04, 0x39
        /*049a*/ 	.short	(.L_681 - .L_680)


	//   ....[0]....
.L_680:
        /*049c*/ 	.word	0x00000250
        /*04a0*/ 	.word	0x000000ff
        /*04a4*/ 	.word	0x00036800
        /*04a8*/ 	.short	0x0100
        /*04aa*/ 	.byte	0x08
	.zero		1


	//   ....[1]....
        /*04ac*/ 	.word	0x00000260
        /*04b0*/ 	.word	0x000000ff
        /*04b4*/ 	.word	0x00036820
        /*04b8*/ 	.short	0x0100
        /*04ba*/ 	.byte	0x08
	.zero		1


	//   ....[2]....
        /*04bc*/ 	.word	0x00000350
        /*04c0*/ 	.word	0x000000ff
        /*04c4*/ 	.word	0x00036830
        /*04c8*/ 	.short	0x0100
        /*04ca*/ 	.byte	0x08
	.zero		1


	//   ....[3]....
        /*04cc*/ 	.word	0x00000360
        /*04d0*/ 	.word	0x000000ff
        /*04d4*/ 	.word	0x00036840
        /*04d8*/ 	.short	0x0100
        /*04da*/ 	.byte	0x08
	.zero		1


	//   ....[4]....
        /*04dc*/ 	.word	0x00000370
        /*04e0*/ 	.word	0x000000ff
        /*04e4*/ 	.word	0x00036838
        /*04e8*/ 	.short	0x0100
        /*04ea*/ 	.byte	0x08
	.zero		1


	//   ....[5]....
        /*04ec*/ 	.word	0x00000380
        /*04f0*/ 	.word	0x000000ff
        /*04f4*/ 	.word	0x00036848
        /*04f8*/ 	.short	0x0100
        /*04fa*/ 	.byte	0x08
	.zero		1


	//   ....[6]....
        /*04fc*/ 	.word	0x00000590
        /*0500*/ 	.word	0x000000ff
        /*0504*/ 	.word	0x00036850
        /*0508*/ 	.short	0x0100
        /*050a*/ 	.byte	0x08
	.zero		1


	//   ....[7]....
        /*050c*/ 	.word	0x000005a0
        /*0510*/ 	.word	0x000000ff
        /*0514*/ 	.word	0x00036860
        /*0518*/ 	.short	0x0100
        /*051a*/ 	.byte	0x08
	.zero		1


	//   ....[8]....
        /*051c*/ 	.word	0x000005b0
        /*0520*/ 	.word	0x000000ff
        /*0524*/ 	.word	0x00036858
        /*0528*/ 	.short	0x0100
        /*052a*/ 	.byte	0x08
	.zero		1


	//   ....[9]....
        /*052c*/ 	.word	0x000005c0
        /*0530*/ 	.word	0x000000ff
        /*0534*/ 	.word	0x00036868
        /*0538*/ 	.short	0x0100
        /*053a*/ 	.byte	0x08
	.zero		1


	//   ....[10]....
        /*053c*/ 	.word	0x000007c0
        /*0540*/ 	.word	0x000000ff
        /*0544*/ 	.word	0x00036870
        /*0548*/ 	.short	0x0100
        /*054a*/ 	.byte	0x08
	.zero		1


	//   ....[11]....
        /*054c*/ 	.word	0x000007d0
        /*0550*/ 	.word	0x000000ff
        /*0554*/ 	.word	0x00036880
        /*0558*/ 	.short	0x0100
        /*055a*/ 	.byte	0x08
	.zero		1


	//   ....[12]....
        /*055c*/ 	.word	0x000007e0
        /*0560*/ 	.word	0x000000ff
        /*0564*/ 	.word	0x00036878
        /*0568*/ 	.short	0x0100
        /*056a*/ 	.byte	0x08
	.zero		1


	//   ....[13]....
        /*056c*/ 	.word	0x000007f0
        /*0570*/ 	.word	0x000000ff
        /*0574*/ 	.word	0x00036888
        /*0578*/ 	.short	0x0100
        /*057a*/ 	.byte	0x08
	.zero		1


	//   ....[14]....
        /*057c*/ 	.word	0x00000a50
        /*0580*/ 	.word	0x000000ff
        /*0584*/ 	.word	0x00036890
        /*0588*/ 	.short	0x0100
        /*058a*/ 	.byte	0x08
	.zero		1


	//   ....[15]....
        /*058c*/ 	.word	0x00000a60
        /*0590*/ 	.word	0x000000ff
        /*0594*/ 	.word	0x000368a0
        /*0598*/ 	.short	0x0100
        /*059a*/ 	.byte	0x08
	.zero		1


	//   ....[16]....
        /*059c*/ 	.word	0x00000a70
        /*05a0*/ 	.word	0x000000ff
        /*05a4*/ 	.word	0x00036898
        /*05a8*/ 	.short	0x0100
        /*05aa*/ 	.byte	0x08
	.zero		1


	//   ....[17]....
        /*05ac*/ 	.word	0x00000a80
        /*05b0*/ 	.word	0x000000ff
        /*05b4*/ 	.word	0x000368a8
        /*05b8*/ 	.short	0x0100
        /*05ba*/ 	.byte	0x08
	.zero		1


	//   ....[18]....
        /*05bc*/ 	.word	0x00000d20
        /*05c0*/ 	.word	0x000000ff
        /*05c4*/ 	.word	0x000368b0
        /*05c8*/ 	.short	0x0100
        /*05ca*/ 	.byte	0x08
	.zero		1


	//   ....[19]....
        /*05cc*/ 	.word	0x00000d30
        /*05d0*/ 	.word	0x000000ff
        /*05d4*/ 	.word	0x000368c0
        /*05d8*/ 	.short	0x0100
        /*05da*/ 	.byte	0x08
	.zero		1


	//   ....[20]....
        /*05dc*/ 	.word	0x00000d40
        /*05e0*/ 	.word	0x000000ff
        /*05e4*/ 	.word	0x000368b8
        /*05e8*/ 	.short	0x0100
        /*05ea*/ 	.byte	0x08
	.zero		1


	//   ....[21]....
        /*05ec*/ 	.word	0x00000d50
        /*05f0*/ 	.word	0x000000ff
        /*05f4*/ 	.word	0x000368c8
        /*05f8*/ 	.short	0x0100
        /*05fa*/ 	.byte	0x08
	.zero		1


	//   ....[22]....
        /*05fc*/ 	.word	0x000016a0
        /*0600*/ 	.word	0x000000ff
        /*0604*/ 	.word	0x00036800
        /*0608*/ 	.short	0x010a
        /*060a*/ 	.byte	0x25
	.zero		1


	//   ....[23]....
        /*060c*/ 	.word	0x00001720
        /*0610*/ 	.word	0x00000000
        /*0614*/ 	.word	0x00036830
        /*0618*/ 	.short	0x010a
        /*061a*/ 	.byte	0x3f
	.zero		1


	//   ....[24]....
        /*061c*/ 	.word	0x00001760
        /*0620*/ 	.word	0x00000000
        /*0624*/ 	.word	0x00036830
        /*0628*/ 	.short	0x010a
        /*062a*/ 	.byte	0x3f
	.zero		1


	//   ....[25]....
        /*062c*/ 	.word	0x000054e0
        /*0630*/ 	.word	0x00000003
        /*0634*/ 	.word	0x00000000
        /*0638*/ 	.short	0x0101
        /*063a*/ 	.byte	0x3f
	.zero		1


	//   ....[26]....
        /*063c*/ 	.word	0x00005cf0
        /*0640*/ 	.word	0x000000ff
        /*0644*/ 	.word	0x00036830
        /*0648*/ 	.short	0x010a
        /*064a*/ 	.byte	0x07
	.zero		1


	//   ....[27]....
        /*064c*/ 	.word	0x00005d30
        /*0650*/ 	.word	0x000000ff
        /*0654*/ 	.word	0x00036830
        /*0658*/ 	.short	0x010a
        /*065a*/ 	.byte	0x07
	.zero		1


	//   ....[28]....
        /*065c*/ 	.word	0x00008280
        /*0660*/ 	.word	0x000000ff
        /*0664*/ 	.word	0x00036850
        /*0668*/ 	.short	0x010a
        /*066a*/ 	.byte	0x0a
	.zero		1


	//   ....[29]....
        /*066c*/ 	.word	0x000082c0
        /*0670*/ 	.word	0x000000ff
        /*0674*/ 	.word	0x00036850
        /*0678*/ 	.short	0x010a
        /*067a*/ 	.byte	0x0a
	.zero		1


	//   ....[30]....
        /*067c*/ 	.word	0x00009a70
        /*0680*/ 	.word	0x00000003
        /*0684*/ 	.word	0x00000000
        /*0688*/ 	.short	0x0101
        /*068a*/ 	.byte	0x3f
	.zero		1


	//   ....[31]....
        /*068c*/ 	.word	0x00009d60
        /*0690*/ 	.word	0x0000007a
        /*0694*/ 	.word	0x00000000
        /*0698*/ 	.short	0x0101
        /*069a*/ 	.byte	0x3f
	.zero		1


	//   ....[32]....
        /*069c*/ 	.word	0x0000a570
        /*06a0*/ 	.word	0x000000ff
        /*06a4*/ 	.word	0x00036850
        /*06a8*/ 	.short	0x010a
        /*06aa*/ 	.byte	0x09
	.zero		1


	//   ....[33]....
        /*06ac*/ 	.word	0x0000a5b0
        /*06b0*/ 	.word	0x000000ff
        /*06b4*/ 	.word	0x00036850
        /*06b8*/ 	.short	0x010a
        /*06ba*/ 	.byte	0x09
	.zero		1


	//   ....[34]....
        /*06bc*/ 	.word	0x0000ae60
        /*06c0*/ 	.word	0x0000001a
        /*06c4*/ 	.word	0x00000000
        /*06c8*/ 	.short	0x0101
        /*06ca*/ 	.byte	0x3f
	.zero		1


	//   ....[35]....
        /*06cc*/ 	.word	0x0000c4a0
        /*06d0*/ 	.word	0x000000ff
        /*06d4*/ 	.word	0x00000000
        /*06d8*/ 	.short	0x0101
        /*06da*/ 	.byte	0x05
	.zero		1


	//   ....[36]....
        /*06dc*/ 	.word	0x0000c510
        /*06e0*/ 	.word	0x000000ff
        /*06e4*/ 	.word	0x00000000
        /*06e8*/ 	.short	0x0101
        /*06ea*/ 	.byte	0x04
	.zero		1


	//   ....[37]....
        /*06ec*/ 	.word	0x0000d5c0
        /*06f0*/ 	.word	0x00000002
        /*06f4*/ 	.word	0x00036840
        /*06f8*/ 	.short	0x010a
        /*06fa*/ 	.byte	0x3f
	.zero		1


	//   ....[38]....
        /*06fc*/ 	.word	0x0000e4f0
        /*0700*/ 	.word	0x000000ff
        /*0704*/ 	.word	0x00036800
        /*0708*/ 	.short	0x0107
        /*070a*/ 	.byte	0x24
	.zero		1


	//   ....[39]....
        /*070c*/ 	.word	0x0000e560
        /*0710*/ 	.word	0x000000ff
        /*0714*/ 	.word	0x00036800
        /*0718*/ 	.short	0x0101
        /*071a*/ 	.byte	0x24
	.zero		1


	//   ....[40]....
        /*071c*/ 	.word	0x0000e580
        /*0720*/ 	.word	0x000000ff
        /*0724*/ 	.word	0x00036820
        /*0728*/ 	.short	0x010a
        /*072a*/ 	.byte	0x24
	.zero		1


	//   ....[41]....
        /*072c*/ 	.word	0x0000e890
        /*0730*/ 	.word	0x00000003
        /*0734*/ 	.word	0x00036840
        /*0738*/ 	.short	0x010a
        /*073a*/ 	.byte	0x3f
	.zero		1


	//   ....[42]....
        /*073c*/ 	.word	0x0000ede0
        /*0740*/ 	.word	0x00000002
        /*0744*/ 	.word	0x00036860
        /*0748*/ 	.short	0x010a
        /*074a*/ 	.byte	0x3f
	.zero		1


	//   ....[43]....
        /*074c*/ 	.word	0x0000f5a0
        /*0750*/ 	.word	0x00000003
        /*0754*/ 	.word	0x00036840
        /*0758*/ 	.short	0x010a
        /*075a*/ 	.byte	0x3f
	.zero		1


	//   ....[44]....
        /*075c*/ 	.word	0x0000faf0
        /*0760*/ 	.word	0x00000002
        /*0764*/ 	.word	0x00036860
        /*0768*/ 	.short	0x010a
        /*076a*/ 	.byte	0x3f
	.zero		1


	//   ....[45]....
        /*076c*/ 	.word	0x00010210
        /*0770*/ 	.word	0x00000003
        /*0774*/ 	.word	0x00036840
        /*0778*/ 	.short	0x010a
        /*077a*/ 	.byte	0x3f
	.zero		1


	//   ....[46]....
        /*077c*/ 	.word	0x00010750
        /*0780*/ 	.word	0x00000002
        /*0784*/ 	.word	0x00036860
        /*0788*/ 	.short	0x010a
        /*078a*/ 	.byte	0x3f
	.zero		1


	//   ....[47]....
        /*078c*/ 	.word	0x00010cf0
        /*0790*/ 	.word	0x00000000
        /*0794*/ 	.word	0x00036860
        /*0798*/ 	.short	0x010a
        /*079a*/ 	.byte	0x3f
	.zero		1


	//   ....[48]....
        /*079c*/ 	.word	0x00011350
        /*07a0*/ 	.word	0x00000000
        /*07a4*/ 	.word	0x00036820
        /*07a8*/ 	.short	0x010a
        /*07aa*/ 	.byte	0x3f
	.zero		1


	//   ....[49]....
        /*07ac*/ 	.word	0x00011540
        /*07b0*/ 	.word	0x00000006
        /*07b4*/ 	.word	0x00000000
        /*07b8*/ 	.short	0x010a
        /*07ba*/ 	.byte	0x3f
	.zero		1


	//   ....[50]....
        /*07bc*/ 	.word	0x00011570
        /*07c0*/ 	.word	0x00000007
        /*07c4*/ 	.word	0x00000000
        /*07c8*/ 	.short	0x010a
        /*07ca*/ 	.byte	0x3f
	.zero		1


	//   ....[51]....
        /*07cc*/ 	.word	0x000115d0
        /*07d0*/ 	.word	0x00000004
        /*07d4*/ 	.word	0x00000000
        /*07d8*/ 	.short	0x010a
        /*07da*/ 	.byte	0x3f
	.zero		1


	//   ....[52]....
        /*07dc*/ 	.word	0x00011600
        /*07e0*/ 	.word	0x00000003
        /*07e4*/ 	.word	0x00000000
        /*07e8*/ 	.short	0x010a
        /*07ea*/ 	.byte	0x3f
	.zero		1


	//   ....[53]....
        /*07ec*/ 	.word	0x00011670
        /*07f0*/ 	.word	0x00000003
        /*07f4*/ 	.word	0x00036800
        /*07f8*/ 	.short	0x010a
        /*07fa*/ 	.byte	0x3f
	.zero		1


	//   ....[54]....
        /*07fc*/ 	.word	0x000116c0
        /*0800*/ 	.word	0x00000000
        /*0804*/ 	.word	0x00036830
        /*0808*/ 	.short	0x010a
        /*080a*/ 	.byte	0x3f
	.zero		1


	//   ....[55]....
        /*080c*/ 	.word	0x00011720
        /*0810*/ 	.word	0x00000007
        /*0814*/ 	.word	0x00036830
        /*0818*/ 	.short	0x010a
        /*081a*/ 	.byte	0x3f
	.zero		1


	//   ....[56]....
        /*081c*/ 	.word	0x00011780
        /*0820*/ 	.word	0x00000005
        /*0824*/ 	.word	0x00036850
        /*0828*/ 	.short	0x010a
        /*082a*/ 	.byte	0x3f
	.zero		1


	//   ....[57]....
        /*082c*/ 	.word	0x000117e0
        /*0830*/ 	.word	0x00000005
        /*0834*/ 	.word	0x00036850
        /*0838*/ 	.short	0x010a
        /*083a*/ 	.byte	0x3f
	.zero		1


	//   ....[58]....
        /*083c*/ 	.word	0x00011980
        /*0840*/ 	.word	0x00000002
        /*0844*/ 	.word	0x00036840
        /*0848*/ 	.short	0x010a
        /*084a*/ 	.byte	0x3f
	.zero		1


	//   ....[59]....
        /*084c*/ 	.word	0x00012560
        /*0850*/ 	.word	0x00000002
        /*0854*/ 	.word	0x00036820
        /*0858*/ 	.short	0x010a
        /*085a*/ 	.byte	0x3f
	.zero		1


	//   ....[60]....
        /*085c*/ 	.word	0x000125b0
        /*0860*/ 	.word	0x00000003
        /*0864*/ 	.word	0x00036840
        /*0868*/ 	.short	0x010a
        /*086a*/ 	.byte	0x3f
	.zero		1


	//   ....[61]....
        /*086c*/ 	.word	0x00012600
        /*0870*/ 	.word	0x00000002
        /*0874*/ 	.word	0x00036860
        /*0878*/ 	.short	0x010a
        /*087a*/ 	.byte	0x3f
	.zero		1


	//   ....[62]....
        /*087c*/ 	.word	0x00012650
        /*0880*/ 	.word	0x00000003
        /*0884*/ 	.word	0x00036840
        /*0888*/ 	.short	0x010a
        /*088a*/ 	.byte	0x3f
	.zero		1


	//   ....[63]....
        /*088c*/ 	.word	0x000126a0
        /*0890*/ 	.word	0x00000002
        /*0894*/ 	.word	0x00036860
        /*0898*/ 	.short	0x010a
        /*089a*/ 	.byte	0x3f
	.zero		1


	//   ....[64]....
        /*089c*/ 	.word	0x000126f0
        /*08a0*/ 	.word	0x00000003
        /*08a4*/ 	.word	0x00036840
        /*08a8*/ 	.short	0x010a
        /*08aa*/ 	.byte	0x3f
	.zero		1


	//   ....[65]....
        /*08ac*/ 	.word	0x00012740
        /*08b0*/ 	.word	0x00000002
        /*08b4*/ 	.word	0x00036860
        /*08b8*/ 	.short	0x010a
        /*08ba*/ 	.byte	0x3f
	.zero		1


	//   ....[66]....
        /*08bc*/ 	.word	0x00012790
        /*08c0*/ 	.word	0x00000000
        /*08c4*/ 	.word	0x00036860
        /*08c8*/ 	.short	0x010a
        /*08ca*/ 	.byte	0x3f
	.zero		1


	//   ....[67]....
        /*08cc*/ 	.word	0x000127e0
        /*08d0*/ 	.word	0x00000000
        /*08d4*/ 	.word	0x00036820
        /*08d8*/ 	.short	0x010a
        /*08da*/ 	.byte	0x3f
	.zero		1


	//   ....[68]....
        /*08dc*/ 	.word	0x00012980
        /*08e0*/ 	.word	0x00000006
        /*08e4*/ 	.word	0x00000000
        /*08e8*/ 	.short	0x010a
        /*08ea*/ 	.byte	0x3f
	.zero		1


	//   ....[69]....
        /*08ec*/ 	.word	0x000129d0
        /*08f0*/ 	.word	0x00000007
        /*08f4*/ 	.word	0x00000000
        /*08f8*/ 	.short	0x010a
        /*08fa*/ 	.byte	0x3f
	.zero		1


	//   ....[70]....
        /*08fc*/ 	.word	0x00012a20
        /*0900*/ 	.word	0x00000004
        /*0904*/ 	.word	0x00000000
        /*0908*/ 	.short	0x010a
        /*090a*/ 	.byte	0x3f
	.zero		1


	//----- nvinfo : EIATTR_NUM_MBARRIERS
	.align		4
.L_681:
        /*090c*/ 	.byte	0x03, 0x38
        /*090e*/ 	.short	0x0016


	//----- nvinfo : EIATTR_EXIT_INSTR_OFFSETS
	.align		4
        /*0910*/ 	.byte	0x04, 0x1c
        /*0912*/ 	.short	(.L_683 - .L_682)


	//   ....[0]....
.L_682:
        /*0914*/ 	.word	0x00000ef0


	//   ....[1]....
        /*0918*/ 	.word	0x0000c9b0


	//   ....[2]....
        /*091c*/ 	.word	0x00011650


	//----- nvinfo : EIATTR_MAX_THREADS
	.align		4
.L_683:
        /*0920*/ 	.byte	0x04, 0x05
        /*0922*/ 	.short	(.L_685 - .L_684)
.L_684:
        /*0924*/ 	.word	0x00000180
        /*0928*/ 	.word	0x00000001
        /*092c*/ 	.word	0x00000001


	//----- nvinfo : EIATTR_CRS_STACK_SIZE
	.align		4
.L_685:
        /*0930*/ 	.byte	0x04, 0x1e
        /*0932*/ 	.short	(.L_687 - .L_686)
.L_686:
        /*0934*/ 	.word	0x00000000


	//----- nvinfo : EIATTR_CBANK_PARAM_SIZE
	.align		4
.L_687:
        /*0938*/ 	.byte	0x03, 0x19
        /*093a*/ 	.short	0x0a70


	//----- nvinfo : EIATTR_PARAM_CBANK
	.align		4
        /*093c*/ 	.byte	0x04, 0x0a
        /*093e*/ 	.short	(.L_689 - .L_688)
	.align		4
.L_688:
        /*0940*/ 	.word	index@(.nv.constant0._ZN7cutlass13device_kernelIN5flash11enable_sm90INS1_16FlashAttnFwdSm90INS1_25CollectiveMainloopFwdSm90ILi2EN4cute5tupleIJNS5_1CILi2EEENS7_ILi1EEES9_EEENS6_IJNS7_ILi128EEENS7_ILi112EEENS7_ILi192EEEEEELi192ENS_6half_tEfNS_4arch4Sm90ELb0ELb0ELb1ELb0ELb0ELb0ELb0ELb1ELb1ELb1ELb0ELb0EEENS1_21CollectiveEpilogueFwdINS6_IJSB_SD_SC_EEESA_SF_SH_Li256ELb0ELb1ELb0ELb0EEENS1_29StaticPersistentTileSchedulerILb0EEEEEEEEEvNT_6ParamsE)
        /*0944*/ 	.short	0x0210
        /*0946*/ 	.short	0x0a70


	//----- nvinfo : EIATTR_SW_WAR
	.align		4
.L_689:
        /*0948*/ 	.byte	0x04, 0x36
        /*094a*/ 	.short	(.L_691 - .L_690)
.L_690:
        /*094c*/ 	.word	0x00000008
.L_691:


//--------------------- .nv.info._ZN7cutlass13device_kernelIN5flash11enable_sm90INS1_16FlashAttnFwdSm90INS1_25CollectiveMainloopFwdSm90ILi2EN4cute5tupleIJNS5_1CILi1EEES8_S8_EEENS6_IJNS7_ILi128EEENS7_ILi112EEENS7_ILi192EEEEEELi192ENS_6half_tEfNS_4arch4Sm90ELb0ELb0ELb1ELb1ELb0ELb0ELb0ELb1ELb1ELb1ELb0ELb0EEENS1_21CollectiveEpilogueFwdINS6_IJSA_SC_SB_EEES9_SE_SG_Li256ELb1ELb1ELb0ELb0EEENS1_36VarlenDynamicPersistentTileSchedulerILi128ELi112ELi256ELi128ELb0ELb1ELb1ELb0ELb1ELb1EEEEEEEEEvNT_6ParamsE --------------------------
	.section	.nv.info._ZN7cutlass13device_kernelIN5flash11enable_sm90INS1_16FlashAttnFwdSm90INS1_25CollectiveMainloopFwdSm90ILi2EN4cute5tupleIJNS5_1CILi1EEES8_S8_EEENS6_IJNS7_ILi128EEENS7_ILi112EEENS7_ILi192EEEEEELi192ENS_6half_tEfNS_4arch4Sm90ELb0ELb0ELb1ELb1ELb0ELb0ELb0ELb1ELb1ELb1ELb0ELb0EEENS1_21CollectiveEpilogueFwdINS6_IJSA_SC_SB_EEES9_SE_SG_Li256ELb1ELb1ELb0ELb0EEENS1_36VarlenDynamicPersistentTileSchedulerILi128ELi112ELi256ELi128ELb0ELb1ELb1ELb0ELb1ELb1EEEEEEEEEvNT_6ParamsE,"",@"SHT_CUDA_INFO"
	.sectionflags	@""
	.align	4


	//----- nvinfo : EIATTR_CUDA_API_VERSION
	.align		4
        /*0000*/ 	.byte	0x04, 0x37
        /*0002*/ 	.short	(.L_693 - .L_692)
.L_692:
        /*0004*/ 	.word	0x00000082


	//----- nvinfo : EIATTR_KPARAM_INFO
	.align		4
.L_693:
        /*0008*/ 	.byte	0x04, 0x17
        /*000a*/ 	.short	(.L_695 - .L_694)
.L_694:
        /*000c*/ 	.word	0x00000000
        /*0010*/ 	.short	0x0000
        /*0012*/ 	.short	0x0070
        /*0014*/ 	.byte	0x00, 0xf0, 0x01, 0x2a


	//----- nvinfo : EIATTR_SPARSE_MMA_MASK
	.align		4
.L_695:
        /*0018*/ 	.byte	0x03, 0x50
        /*001a*/ 	.short	0x0000


	//----- nvinfo : EIATTR_MAXREG_COUNT
	.align		4
        /*001c*/ 	.byte	0x03, 0x1b
        /*001e*/ 	.short	0x00a8


	//----- nvinfo : EIATTR_NUM_BARRIERS
	.align		4
        /*0020*/ 	.byte	0x02, 0x4c
        /*0022*/ 	.byte	0x09
	.zero		1


	//----- nvinfo : EIATTR_EXTERNS
	.align		4
        /*0024*/ 	.byte	0x04, 0x0f
        /*0026*/ 	.short	(.L_697 - .L_696)


	//   ....[0]....
	.align		4
.L_696:
        /*0028*/ 	.word	index@(__assertfail)


	//----- nvinfo : EIATTR_ANNOTATIONS
	.align		4
.L_697:
        /*002c*/ 	.byte	0x04, 0x55
        /*002e*/ 	.short	(.L_699 - .L_698)


	//   ....[0]....
.L_698:
        /* <DEDUP_REMOVED lines=79> */


	//----- nvinfo : EIATTR_MERCURY_ISA_VERSION
	.align		4
.L_699:
        /*0508*/ 	.byte	0x03, 0x5f
        /*050a*/ 	.short	0x0101


	//----- nvinfo : EIATTR_UNUSED_LOAD_BYTE_OFFSET
	.align		4
        /*050c*/ 	.byte	0x04, 0x44
        /*050e*/ 	.short	(.L_701 - .L_700)


	//   ....[0]....
.L_700:
        /*0510*/ 	.word	0x000009f0
        /*0514*/ 	.word	0x0000fff0


	//   ....[1]....
        /*0518*/ 	.word	0x0000b680
        /*051c*/ 	.word	0x0000fff0


	//----- nvinfo : EIATTR_INT_WARP_WIDE_INSTR_OFFSETS
	.align		4
.L_701:
        /*0520*/ 	.byte	0x04, 0x31
        /*0522*/ 	.short	(.L_703 - .L_702)


	//   ....[0]....
.L_702:
        /*0524*/ 	.word	0x00000120


	//   ....[1]....
        /*0528*/ 	.word	0x00000160


	//   ....[2]....
        /*052c*/ 	.word	0x00000220


	//   ....[3]....
        /*0530*/ 	.word	0x0000eca0


	//   ....[4]....
        /*0534*/ 	.word	0x0000ed30


	//   ....[5]....
        /*0538*/ 	.word	0x00012ca0


	//   ....[6]....
        /*053c*/ 	.word	0x00012d00


	//----- nvinfo : EIATTR_COOP_GROUP_MASK_REGIDS
	.align		4
.L_703:
        /*0540*/ 	.byte	0x04, 0x29
        /*0542*/ 	.short	(.L_705 - .L_704)


	//   ....[0]....
.L_704:
        /*0544*/ 	.word	0xffffffff


	//   ....[1]....
        /*0548*/ 	.word	0xffffffff


	//   ....[2]....
        /*054c*/ 	.word	0xffffffff


	//   ....[3]....
        /*0550*/ 	.word	0xffffffff


	//   ....[4]....
        /*0554*/ 	.word	0xffffffff


	//   ....[5]....
        /*0558*/ 	.word	0xffffffff


	//   ....[6]....
        /*055c*/ 	.word	0xffffffff


	//   ....[7]....
        /*0560*/ 	.word	0xffffffff


	//   ....[8]....
        /*0564*/ 	.word	0xffffffff


	//   ....[9]....
        /*0568*/ 	.word	0xffffffff


	//   ....[10]....
        /*056c*/ 	.word	0xffffffff


	//   ....[11]....
        /*0570*/ 	.word	0xffffffff


	//   ....[12]....
        /*0574*/ 	.word	0xffffffff


	//   ....[13]....
        /*0578*/ 	.word	0xffffffff


	//   ....[14]....
        /*057c*/ 	.word	0xffffffff


	//   ....[15]....
        /*0580*/ 	.word	0xffffffff


	//   ....[16]....
        /*0584*/ 	.word	0xffffffff


	//   ....[17]....
        /*0588*/ 	.word	0xffffffff


	//   ....[18]....
        /*058c*/ 	.word	0xffffffff


	//   ....[19]....
        /*0590*/ 	.word	0xffffffff


	//   ....[20]....
        /*0594*/ 	.word	0xffffffff


	//   ....[21]....
        /*0598*/ 	.word	0xffffffff


	//   ....[22]....
        /*059c*/ 	.word	0xffffffff


	//   ....[23]....
        /*05a0*/ 	.word	0xffffffff


	//   ....[24]....
        /*05a4*/ 	.word	0xffffffff


	//   ....[25]....
        /*05a8*/ 	.word	0xffffffff


	//   ....[26]....
        /*05ac*/ 	.word	0xffffffff


	//   ....[27]....
        /*05b0*/ 	.word	0xffffffff


	//   ....[28]....
        /*05b4*/ 	.word	0xffffffff


	//   ....[29]....
        /*05b8*/ 	.word	0xffffffff


	//   ....[30]....
        /*05bc*/ 	.word	0xffffffff


	//   ....[31]....
        /*05c0*/ 	.word	0xffffffff


	//   ....[32]....
        /*05c4*/ 	.word	0xffffffff


	//   ....[33]....
        /*05c8*/ 	.word	0xffffffff


	//   ....[34]....
        /*05cc*/ 	.word	0xffffffff


	//   ....[35]....
        /*05d0*/ 	.word	0xffffffff


	//   ....[36]....
        /*05d4*/ 	.word	0xffffffff


	//   ....[37]....
        /*05d8*/ 	.word	0xffffffff


	//   ....[38]....
        /*05dc*/ 	.word	0xffffffff


	//   ....[39]....
        /*05e0*/ 	.word	0xffffffff


	//   ....[40]....
        /*05e4*/ 	.word	0xffffffff


	//   ....[41]....
        /*05e8*/ 	.word	0xffffffff


	//   ....[42]....
        /*05ec*/ 	.word	0xffffffff


	//   ....[43]....
        /*05f0*/ 	.word	0xffffffff


	//   ....[44]....
        /*05f4*/ 	.word	0xffffffff


	//   ....[45]....
        /*05f8*/ 	.word	0xffffffff


	//   ....[46]....
        /*05fc*/ 	.word	0xffffffff


	//   ....[47]....
        /*0600*/ 	.word	0xffffffff


	//   ....[48]....
        /*0604*/ 	.word	0xffffffff


	//   ....[49]....
        /*0608*/ 	.word	0xffffffff


	//   ....[50]....
        /*060c*/ 	.word	0xffffffff


	//   ....[51]....
        /*0610*/ 	.word	0xffffffff


	//   ....[52]....
        /*0614*/ 	.word	0xffffffff


	//   ....[53]....
        /*0618*/ 	.word	0xffffffff


	//   ....[54]....
        /*061c*/ 	.word	0xffffffff


	//   ....[55]....
        /*0620*/ 	.word	0xffffffff


	//   ....[56]....
        /*0624*/ 	.word	0xffffffff


	//   ....[57]....
        /*0628*/ 	.word	0xffffffff


	//   ....[58]....
        /*062c*/ 	.word	0xffffffff


	//   ....[59]....
        /*0630*/ 	.word	0xffffffff


	//   ....[60]....
        /*0634*/ 	.word	0xffffffff


	//   ....[61]....
        /*0638*/ 	.word	0xffffffff


	//   ....[62]....
        /*063c*/ 	.word	0xffffffff


	//   ....[63]....
        /*0640*/ 	.word	0xffffffff


	//   ....[64]....
        /*0644*/ 	.word	0xffffffff


	//   ....[65]....
        /*0648*/ 	.word	0xffffffff


	//   ....[66]....
        /*064c*/ 	.word	0xffffffff


	//   ....[67]....
        /*0650*/ 	.word	0xffffffff


	//   ....[68]....
        /*0654*/ 	.word	0xffffffff


	//   ....[69]....
        /*0658*/ 	.word	0xffffffff


	//   ....[70]....
        /*065c*/ 	.word	0xffffffff


	//   ....[71]....
        /*0660*/ 	.word	0xffffffff


	//   ....[72]....
        /*0664*/ 	.word	0xffffffff


	//   ....[73]....
        /*0668*/ 	.word	0xffffffff


	//   ....[74]....
        /*066c*/ 	.word	0xffffffff


	//   ....[75]....
        /*0670*/ 	.word	0xffffffff


	//   ....[76]....
        /*0674*/ 	.word	0xffffffff


	//   ....[77]....
        /*0678*/ 	.word	0xffffffff


	//   ....[78]....
        /*067c*/ 	.word	0xffffffff


	//   ....[79]....
        /*0680*/ 	.word	0xffffffff


	//   ....[80]....
        /*0684*/ 	.word	0xffffffff


	//   ....[81]....
        /*0688*/ 	.word	0xffffffff


	//   ....[82]....
        /*068c*/ 	.word	0xffffffff


	//   ....[83]....
        /*0690*/ 	.word	0xffffffff


	//   ....[84]....
        /*0694*/ 	.word	0xffffffff


	//   ....[85]....
        /*0698*/ 	.word	0xffffffff


	//   ....[86]....
        /*069c*/ 	.word	0xffffffff


	//   ....[87]....
        /*06a0*/ 	.word	0xffffffff


	//   ....[88]....
        /*06a4*/ 	.word	0xffffffff


	//   ....[89]....
        /*06a8*/ 	.word	0xffffffff


	//   ....[90]....
        /*06ac*/ 	.word	0xffffffff


	//   ....[91]....
        /*06b0*/ 	.word	0x0500000f


	//   ....[92]....
        /*06b4*/ 	.word	0x0500000f


	//   ....[93]....
        /*06b8*/ 	.word	0x0500000f


	//   ....[94]....
        /*06bc*/ 	.word	0x0500000f


	//   ....[95]....
        /*06c0*/ 	.word	0x0500000f


	//   ....[96]....
        /*06c4*/ 	.word	0x0500000f


	//   ....[97]....
        /*06c8*/ 	.word	0x0500000f


	//   ....[98]....
        /*06cc*/ 	.word	0x0500000f


	//   ....[99]....
        /*06d0*/ 	.word	0x0500000f


	//   ....[100]....
        /*06d4*/ 	.word	0x0500000f


	//   ....[101]....
        /*06d8*/ 	.word	0x0500000f


	//   ....[102]....
        /*06dc*/ 	.word	0x0500000f


	//   ....[103]....
        /*06e0*/ 	.word	0x0500000f


	//   ....[104]....
        /*06e4*/ 	.word	0x0500000f


	//   ....[105]....
        /*06e8*/ 	.word	0x0500000f


	//   ....[106]....
        /*06ec*/ 	.word	0x0500000f


	//   ....[107]....
        /*06f0*/ 	.word	0x0500000f


	//   ....[108]....
        /*06f4*/ 	.word	0x0500000f


	//   ....[109]....
        /*06f8*/ 	.word	0x0500000f


	//   ....[110]....
        /*06fc*/ 	.word	0x0500000f


	//   ....[111]....
        /*0700*/ 	.word	0x0500000f


	//   ....[112]....
        /*0704*/ 	.word	0x0500000f


	//   ....[113]....
        /*0708*/ 	.word	0x0500000f


	//   ....[114]....
        /*070c*/ 	.word	0x0500000f


	//   ....[115]....
        /*0710*/ 	.word	0x0500000f


	//   ....[116]....
        /*0714*/ 	.word	0x0500000f


	//   ....[117]....
        /*0718*/ 	.word	0x0500000f


	//   ....[118]....
        /*071c*/ 	.word	0x0500000f


	//   ....[119]....
        /*0720*/ 	.word	0x0500000f


	//   ....[120]....
        /*0724*/ 	.word	0x0500000f


	//   ....[121]....
        /*0728*/ 	.word	0x0500000f


	//   ....[122]....
        /*072c*/ 	.word	0x0500000f


	//   ....[123]....
        /*0730*/ 	.word	0x0500000f


	//   ....[124]....
        /*0734*/ 	.word	0x0500000f


	//   ....[125]....
        /*0738*/ 	.word	0x0500000f


	//----- nvinfo : EIATTR_COOP_GROUP_INSTR_OFFSETS
	.align		4
.L_705:
        /*073c*/ 	.byte	0x04, 0x28
        /*073e*/ 	.short	(.L_707 - .L_706)


	//   ....[0]....
.L_706:
        /*0740*/ 	.word	0x00000060


	//   ....[1]....
        /*0744*/ 	.word	0x00000130


	//   ....[2]....
        /*0748*/ 	.word	0x00000230


	//   ....[3]....
        /*074c*/ 	.word	0x000003a0


	//   ....[4]....
        /*0750*/ 	.word	0x00000500


	//   ....[5]....
        /*0754*/ 	.word	0x00000620


	//   ....[6]....
        /*0758*/ 	.word	0x00000780


	//   ....[7]....
        /*075c*/ 	.word	0x00001400


	//   ....[8]....
        /*0760*/ 	.word	0x00004bf0


	//   ....[9]....
        /*0764*/ 	.word	0x00004c90


	//   ....[10]....
        /*0768*/ 	.word	0x00005030


	//   ....[11]....
        /*076c*/ 	.word	0x000050f0


	//   ....[12]....
        /*0770*/ 	.word	0x00009400


	//   ....[13]....
        /*0774*/ 	.word	0x00009440


	//   ....[14]....
        /*0778*/ 	.word	0x00009860


	//   ....[15]....
        /*077c*/ 	.word	0x00009900


	//   ....[16]....
        /*0780*/ 	.word	0x0000ab00


	//   ....[17]....
        /*0784*/ 	.word	0x0000ab30


	//   ....[18]....
        /*0788*/ 	.word	0x0000ac00


	//   ....[19]....
        /*078c*/ 	.word	0x0000ac20


	//   ....[20]....
        /*0790*/ 	.word	0x0000c390


	//   ....[21]....
        /*0794*/ 	.word	0x0000c3d0


	//   ....[22]....
        /*0798*/ 	.word	0x0000c410


	//   ....[23]....
        /*079c*/ 	.word	0x0000c440


	//   ....[24]....
        /*07a0*/ 	.word	0x0000cb20


	//   ....[25]....
        /*07a4*/ 	.word	0x0000cb60


	//   ....[26]....
        /*07a8*/ 	.word	0x0000cc60


	//   ....[27]....
        /*07ac*/ 	.word	0x0000cc80


	//   ....[28]....
        /*07b0*/ 	.word	0x0000cd80


	//   ....[29]....
        /*07b4*/ 	.word	0x0000cda0


	//   ....[30]....
        /*07b8*/ 	.word	0x0000ceb0


	//   ....[31]....
        /*07bc*/ 	.word	0x0000ced0


	//   ....[32]....
        /*07c0*/ 	.word	0x0000d740


	//   ....[33]....
        /*07c4*/ 	.word	0x0000d760


	//   ....[34]....
        /*07c8*/ 	.word	0x0000d860


	//   ....[35]....
        /*07cc*/ 	.word	0x0000d880


	//   ....[36]....
        /*07d0*/ 	.word	0x0000d980


	//   ....[37]....
        /*07d4*/ 	.word	0x0000d9a0


	//   ....[38]....
        /*07d8*/ 	.word	0x0000dab0


	//   ....[39]....
        /*07dc*/ 	.word	0x0000dad0


	//   ....[40]....
        /*07e0*/ 	.word	0x0000dc40


	//   ....[41]....
        /*07e4*/ 	.word	0x0000de20


	//   ....[42]....
        /*07e8*/ 	.word	0x0000de50


	//   ....[43]....
        /*07ec*/ 	.word	0x0000de80


	//   ....[44]....
        /*07f0*/ 	.word	0x0000deb0


	//   ....[45]....
        /*07f4*/ 	.word	0x0000dee0


	//   ....[46]....
        /*07f8*/ 	.word	0x0000df10


	//   ....[47]....
        /*07fc*/ 	.word	0x0000e080


	//   ....[48]....
        /*0800*/ 	.word	0x0000e0b0


	//   ....[49]....
        /*0804*/ 	.word	0x0000e0e0


	//   ....[50]....
        /*0808*/ 	.word	0x0000e110


	//   ....[51]....
        /*080c*/ 	.word	0x0000e140


	//   ....[52]....
        /*0810*/ 	.word	0x0000e170


	//   ....[53]....
        /*0814*/ 	.word	0x0000e210


	//   ....[54]....
        /*0818*/ 	.word	0x0000e240


	//   ....[55]....
        /*081c*/ 	.word	0x0000e2d0


	//   ....[56]....
        /*0820*/ 	.word	0x0000f2b0


	//   ....[57]....
        /*0824*/ 	.word	0x0000ff10


	//   ....[58]....
        /*0828*/ 	.word	0x0000ff30


	//   ....[59]....
        /*082c*/ 	.word	0x0000ff60


	//   ....[60]....
        /*0830*/ 	.word	0x0000ffa0


	//   ....[61]....
        /*0834*/ 	.word	0x00010070


	//   ....[62]....
        /*0838*/ 	.word	0x000100d0


	//   ....[63]....
        /*083c*/ 	.word	0x00010170


	//   ....[64]....
        /*0840*/ 	.word	0x00010180


	//   ....[65]....
        /*0844*/ 	.word	0x00010220


	//   ....[66]....
        /*0848*/ 	.word	0x00010230


	//   ....[67]....
        /*084c*/ 	.word	0x000102d0


	//   ....[68]....
        /*0850*/ 	.word	0x000102e0


	//   ....[69]....
        /*0854*/ 	.word	0x00010360


	//   ....[70]....
        /*0858*/ 	.word	0x00010390


	//   ....[71]....
        /*085c*/ 	.word	0x000103a0


	//   ....[72]....
        /*0860*/ 	.word	0x000103c0


	//   ....[73]....
        /*0864*/ 	.word	0x000134c0


	//   ....[74]....
        /*0868*/ 	.word	0x00013520


	//   ....[75]....
        /*086c*/ 	.word	0x00013550


	//   ....[76]....
        /*0870*/ 	.word	0x00013580


	//   ....[77]....
        /*0874*/ 	.word	0x000135b0


	//   ....[78]....
        /*0878*/ 	.word	0x000135e0


	//   ....[79]....
        /*087c*/ 	.word	0x00013610


	//   ....[80]....
        /*0880*/ 	.word	0x00013620


	//   ....[81]....
        /*0884*/ 	.word	0x000137a0


	//   ....[82]....
        /*0888*/ 	.word	0x000137d0


	//   ....[83]....
        /*088c*/ 	.word	0x00013800


	//   ....[84]....
        /*0890*/ 	.word	0x00013830


	//   ....[85]....
        /*0894*/ 	.word	0x00013860


	//   ....[86]....
        /*0898*/ 	.word	0x00013890


	//   ....[87]....
        /*089c*/ 	.word	0x00013950


	//   ....[88]....
        /*08a0*/ 	.word	0x00013970


	//   ....[89]....
        /*08a4*/ 	.word	0x000139e0


	//   ....[90]....
        /*08a8*/ 	.word	0x00013e70


	//   ....[91]....
        /*08ac*/ 	.word	0x00014340


	//   ....[92]....
        /*08b0*/ 	.word	0x000144c0


	//   ....[93]....
        /*08b4*/ 	.word	0x00014510


	//   ....[94]....
        /*08b8*/ 	.word	0x00014590


	//   ....[95]....
        /*08bc*/ 	.word	0x000145e0


	//   ....[96]....
        /*08c0*/ 	.word	0x00014770


	//   ....[97]....
        /*08c4*/ 	.word	0x00014800


	//   ....[98]....
        /*08c8*/ 	.word	0x000148e0


	//   ....[99]....
        /*08cc*/ 	.word	0x00014a00


	//   ....[100]....
        /*08d0*/ 	.word	0x00014a60


	//   ....[101]....
        /*08d4*/ 	.word	0x00014b70


	//   ....[102]....
        /*08d8*/ 	.word	0x00014bd0


	//   ....[103]....
        /*08dc*/ 	.word	0x00014ce0


	//   ....[104]....
        /*08e0*/ 	.word	0x00014d40


	//   ....[105]....
        /*08e4*/ 	.word	0x00014e40


	//   ....[106]....
        /*08e8*/ 	.word	0x00014ea0


	//   ....[107]....
        /*08ec*/ 	.word	0x00014f80


	//   ....[108]....
        /*08f0*/ 	.word	0x000152f0


	//   ....[109]....
        /*08f4*/ 	.word	0x00015390


	//   ....[110]....
        /*08f8*/ 	.word	0x000154b0


	//   ....[111]....
        /*08fc*/ 	.word	0x00015530


	//   ....[112]....
        /*0900*/ 	.word	0x000155b0


	//   ....[113]....
        /*0904*/ 	.word	0x00015630


	//   ....[114]....
        /*0908*/ 	.word	0x000156b0


	//   ....[115]....
        /*090c*/ 	.word	0x00015740


	//   ....[116]....
        /*0910*/ 	.word	0x000157e0


	//   ....[117]....
        /*0914*/ 	.word	0x00015880


	//   ....[118]....
        /*0918*/ 	.word	0x00015900


	//   ....[119]....
        /*091c*/ 	.word	0x00015980


	//   ....[120]....
        /*0920*/ 	.word	0x00015a00


	//   ....[121]....
        /*0924*/ 	.word	0x00015a90


	//   ....[122]....
        /*0928*/ 	.word	0x00015b10


	//   ....[123]....
        /*092c*/ 	.word	0x00015bb0


	//   ....[124]....
        /*0930*/ 	.word	0x00015c40


	//   ....[125]....
        /*0934*/ 	.word	0x00015d70


	//----- nvinfo : EIATTR_REG_RECONFIG
	.align		4
.L_707:
        /*0938*/ 	.byte	0x01, 0x54
	.zero		2


	//----- nvinfo : EIATTR_SYSCALL_OFFSETS
	.align		4
        /*093c*/ 	.byte	0x04, 0x46
        /*093e*/ 	.short	(.L_709 - .L_708)


	//   ....[0]....
.L_708:
        /*0940*/ 	.word	0x000015e0


	//   ....[1]....
        /*0944*/ 	.word	0x0000eea0


	//   ....[2]....
        /*0948*/ 	.word	0x0000f000


	//   ....[3]....
        /*094c*/ 	.word	0x0000f100


	//   ....[4]....
        /*0950*/ 	.word	0x0000fae0


	//----- nvinfo : EIATTR_MBARRIER_INSTR_OFFSETS
	.align		4
.L_709:
        /*0954*/ 	.byte	0x04, 0x39
        /*0956*/ 	.short	(.L_711 - .L_710)


	//   ....[0]....
.L_710:
        /*0958*/ 	.word	0x00000250
        /*095c*/ 	.word	0x000000ff
        /*0960*/ 	.word	0x00036800
        /*0964*/ 	.short	0x0100
        /*0966*/ 	.byte	0x08
	.zero		1


	//   ....[1]....
        /*0968*/ 	.word	0x00000260
        /*096c*/ 	.word	0x000000ff
        /*0970*/ 	.word	0x00036820
        /*0974*/ 	.short	0x0100
        /*0976*/ 	.byte	0x08
	.zero		1


	//   ....[2]....
        /*0978*/ 	.word	0x00000350
        /*097c*/ 	.word	0x000000ff
        /*0980*/ 	.word	0x00036830
        /*0984*/ 	.short	0x0100
        /*0986*/ 	.byte	0x08
	.zero		1


	//   ....[3]....
        /*0988*/ 	.word	0x00000360
        /*098c*/ 	.word	0x000000ff
        /*0990*/ 	.word	0x00036840
        /*0994*/ 	.short	0x0100
        /*0996*/ 	.byte	0x08
	.zero		1


	//   ....[4]....
        /*0998*/ 	.word	0x00000370
        /*099c*/ 	.word	0x000000ff
        /*09a0*/ 	.word	0x00036838
        /*09a4*/ 	.short	0x0100
        /*09a6*/ 	.byte	0x08
	.zero		1


	//   ....[5]....
        /*09a8*/ 	.word	0x00000380
        /*09ac*/ 	.word	0x000000ff
        /*09b0*/ 	.word	0x00036848
        /*09b4*/ 	.short	0x0100
        /*09b6*/ 	.byte	0x08
	.zero		1


	//   ....[6]....
        /*09b8*/ 	.word	0x000004b0
        /*09bc*/ 	.word	0x000000ff
        /*09c0*/ 	.word	0x00036850
        /*09c4*/ 	.short	0x0100
        /*09c6*/ 	.byte	0x08
	.zero		1


	//   ....[7]....
        /*09c8*/ 	.word	0x000004c0
        /*09cc*/ 	.word	0x000000ff
        /*09d0*/ 	.word	0x00036860
        /*09d4*/ 	.short	0x0100
        /*09d6*/ 	.byte	0x08
	.zero		1


	//   ....[8]....
        /*09d8*/ 	.word	0x000004d0
        /*09dc*/ 	.word	0x000000ff
        /*09e0*/ 	.word	0x00036858
        /*09e4*/ 	.short	0x0100
        /*09e6*/ 	.byte	0x08
	.zero		1


	//   ....[9]....
        /*09e8*/ 	.word	0x000004e0
        /*09ec*/ 	.word	0x000000ff
        /*09f0*/ 	.word	0x00036868
        /*09f4*/ 	.short	0x0100
        /*09f6*/ 	.byte	0x08
	.zero		1


	//   ....[10]....
        /*09f8*/ 	.word	0x000005d0
        /*09fc*/ 	.word	0x000000ff
        /*0a00*/ 	.word	0x00036870
        /*0a04*/ 	.short	0x0100
        /*0a06*/ 	.byte	0x06
	.zero		1


	//   ....[11]....
        /*0a08*/ 	.word	0x000005e0
        /*0a0c*/ 	.word	0x000000ff
        /*0a10*/ 	.word	0x00036880
        /*0a14*/ 	.short	0x0100
        /*0a16*/ 	.byte	0x06
	.zero		1


	//   ....[12]....
        /*0a18*/ 	.word	0x000005f0
        /*0a1c*/ 	.word	0x000000ff
        /*0a20*/ 	.word	0x00036878
        /*0a24*/ 	.short	0x0100
        /*0a26*/ 	.byte	0x06
	.zero		1


	//   ....[13]....
        /*0a28*/ 	.word	0x00000600
        /*0a2c*/ 	.word	0x000000ff
        /*0a30*/ 	.word	0x00036888
        /*0a34*/ 	.short	0x0100
        /*0a36*/ 	.byte	0x06
	.zero		1


	//   ....[14]....
        /*0a38*/ 	.word	0x00000730
        /*0a3c*/ 	.word	0x000000ff
        /*0a40*/ 	.word	0x00036890
        /*0a44*/ 	.short	0x0100
        /*0a46*/ 	.byte	0x08
	.zero		1


	//   ....[15]....
        /*0a48*/ 	.word	0x00000740
        /*0a4c*/ 	.word	0x000000ff
        /*0a50*/ 	.word	0x000368a0
        /*0a54*/ 	.short	0x0100
        /*0a56*/ 	.byte	0x08
	.zero		1


	//   ....[16]....
        /*0a58*/ 	.word	0x00000750
        /*0a5c*/ 	.word	0x000000ff
        /*0a60*/ 	.word	0x00036898
        /*0a64*/ 	.short	0x0100
        /*0a66*/ 	.byte	0x08
	.zero		1


	//   ....[17]....
        /*0a68*/ 	.word	0x00000760
        /*0a6c*/ 	.word	0x000000ff
        /*0a70*/ 	.word	0x000368a8
        /*0a74*/ 	.short	0x0100
        /*0a76*/ 	.byte	0x08
	.zero		1


	//   ....[18]....
        /*0a78*/ 	.word	0x00000890
        /*0a7c*/ 	.word	0x000000ff
        /*0a80*/ 	.word	0x000368b0
        /*0a84*/ 	.short	0x0100
        /*0a86*/ 	.byte	0x08
	.zero		1


	//   ....[19]....
        /*0a88*/ 	.word	0x000008a0
        /*0a8c*/ 	.word	0x000000ff
        /*0a90*/ 	.word	0x000368c0
        /*0a94*/ 	.short	0x0100
        /*0a96*/ 	.byte	0x08
	.zero		1


	//   ....[20]....
        /*0a98*/ 	.word	0x000008b0
        /*0a9c*/ 	.word	0x000000ff
        /*0aa0*/ 	.word	0x000368b8
        /*0aa4*/ 	.short	0x0100
        /*0aa6*/ 	.byte	0x08
	.zero		1


	//   ....[21]....
        /*0aa8*/ 	.word	0x000008c0
        /*0aac*/ 	.word	0x000000ff
        /*0ab0*/ 	.word	0x000368c8
        /*0ab4*/ 	.short	0x0100
        /*0ab6*/ 	.byte	0x08
	.zero		1


	//   ....[22]....
        /*0ab8*/ 	.word	0x00001690
        /*0abc*/ 	.word	0x00000002
        /*0ac0*/ 	.word	0x00036800
        /*0ac4*/ 	.short	0x010a
        /*0ac6*/ 	.byte	0x3f
	.zero		1


	//   ....[23]....
        /*0ac8*/ 	.word	0x00001700
        /*0acc*/ 	.word	0x00000000
        /*0ad0*/ 	.word	0x00036830
        /*0ad4*/ 	.short	0x010a
        /*0ad6*/ 	.byte	0x3f
	.zero		1


	//   ....[24]....
        /*0ad8*/ 	.word	0x00001770
        /*0adc*/ 	.word	0x00000000
        /*0ae0*/ 	.word	0x00036830
        /*0ae4*/ 	.short	0x010a
        /*0ae6*/ 	.byte	0x3f
	.zero		1


	//   ....[25]....
        /*0ae8*/ 	.word	0x00004960
        /*0aec*/ 	.word	0x00000000
        /*0af0*/ 	.word	0x00000000
        /*0af4*/ 	.short	0x0101
        /*0af6*/ 	.byte	0x3f
	.zero		1


	//   ....[26]....
        /*0af8*/ 	.word	0x00006300
        /*0afc*/ 	.word	0x0000000c
        /*0b00*/ 	.word	0x00036830
        /*0b04*/ 	.short	0x010a
        /*0b06*/ 	.byte	0x3f
	.zero		1


	//   ....[27]....
        /*0b08*/ 	.word	0x00006350
        /*0b0c*/ 	.word	0x0000000c
        /*0b10*/ 	.word	0x00036830
        /*0b14*/ 	.short	0x010a
        /*0b16*/ 	.byte	0x3f
	.zero		1


	//   ....[28]....
        /*0b18*/ 	.word	0x00008890
        /*0b1c*/ 	.word	0x0000000e
        /*0b20*/ 	.word	0x00036850
        /*0b24*/ 	.short	0x010a
        /*0b26*/ 	.byte	0x3f
	.zero		1


	//   ....[29]....
        /*0b28*/ 	.word	0x000088d0
        /*0b2c*/ 	.word	0x0000000e
        /*0b30*/ 	.word	0x00036850
        /*0b34*/ 	.short	0x010a
        /*0b36*/ 	.byte	0x3f
	.zero		1


	//   ....[30]....
        /*0b38*/ 	.word	0x00009e20
        /*0b3c*/ 	.word	0x0000000c
        /*0b40*/ 	.word	0x00000000
        /*0b44*/ 	.short	0x0101
        /*0b46*/ 	.byte	0x3f
	.zero		1


	//   ....[31]....
        /*0b48*/ 	.word	0x00009e70
        /*0b4c*/ 	.word	0x0000000c
        /*0b50*/ 	.word	0x00000000
        /*0b54*/ 	.short	0x0101
        /*0b56*/ 	.byte	0x3f
	.zero		1


	//   ....[32]....
        /*0b58*/ 	.word	0x0000aa60
        /*0b5c*/ 	.word	0x0000000d
        /*0b60*/ 	.word	0x00036850
        /*0b64*/ 	.short	0x010a
        /*0b66*/ 	.byte	0x3f
	.zero		1


	//   ....[33]....
        /*0b68*/ 	.word	0x0000aaa0
        /*0b6c*/ 	.word	0x0000000d
        /*0b70*/ 	.word	0x00036850
        /*0b74*/ 	.short	0x010a
        /*0b76*/ 	.byte	0x3f
	.zero		1


	//   ....[34]....
        /*0b78*/ 	.word	0x0000b020
        /*0b7c*/ 	.word	0x0000000b
        /*0b80*/ 	.word	0x00000000
        /*0b84*/ 	.short	0x0101
        /*0b86*/ 	.byte	0x3f
	.zero		1


	//   ....[35]....
        /*0b88*/ 	.word	0x0000cb50
        /*0b8c*/ 	.word	0x00000026
        /*0b90*/ 	.word	0x00000000
        /*0b94*/ 	.short	0x0101
        /*0b96*/ 	.byte	0x3f
	.zero		1


	//   ....[36]....
        /*0b98*/ 	.word	0x0000f530
        /*0b9c*/ 	.word	0x00000000
        /*0ba0*/ 	.word	0x00036840
        /*0ba4*/ 	.short	0x010a
        /*0ba6*/ 	.byte	0x3f
	.zero		1


	//   ....[37]....
        /*0ba8*/ 	.word	0x00010550
        /*0bac*/ 	.word	0x0000000a
        /*0bb0*/ 	.word	0x00036800
        /*0bb4*/ 	.short	0x0107
        /*0bb6*/ 	.byte	0x3f
	.zero		1


	//   ....[38]....
        /*0bb8*/ 	.word	0x00010660
        /*0bbc*/ 	.word	0x00000002
        /*0bc0*/ 	.word	0x00036800
        /*0bc4*/ 	.short	0x0101
        /*0bc6*/ 	.byte	0x3f
	.zero		1


	//   ....[39]....
        /*0bc8*/ 	.word	0x00010680
        /*0bcc*/ 	.word	0x00000002
        /*0bd0*/ 	.word	0x00036820
        /*0bd4*/ 	.short	0x010a
        /*0bd6*/ 	.byte	0x3f
	.zero		1


	//   ....[40]....
        /*0bd8*/ 	.word	0x00010a00
        /*0bdc*/ 	.word	0x00000003
        /*0be0*/ 	.word	0x00036840
        /*0be4*/ 	.short	0x010a
        /*0be6*/ 	.byte	0x3f
	.zero		1


	//   ....[41]....
        /*0be8*/ 	.word	0x00010ec0
        /*0bec*/ 	.word	0x00000003
        /*0bf0*/ 	.word	0x00000060
        /*0bf4*/ 	.short	0x010a
        /*0bf6*/ 	.byte	0x3f
	.zero		1


	//   ....[42]....
        /*0bf8*/ 	.word	0x000116c0
        /*0bfc*/ 	.word	0x00000003
        /*0c00*/ 	.word	0x00036840
        /*0c04*/ 	.short	0x010a
        /*0c06*/ 	.byte	0x3f
	.zero		1


	//   ....[43]....
        /*0c08*/ 	.word	0x00011b80
        /*0c0c*/ 	.word	0x00000002
        /*0c10*/ 	.word	0x00000060
        /*0c14*/ 	.short	0x010a
        /*0c16*/ 	.byte	0x3f
	.zero		1


	//   ....[44]....
        /*0c18*/ 	.word	0x000122a0
        /*0c1c*/ 	.word	0x00000002
        /*0c20*/ 	.word	0x00036840
        /*0c24*/ 	.short	0x010a
        /*0c26*/ 	.byte	0x3f
	.zero		1


	//   ....[45]....
        /*0c28*/ 	.word	0x00012760
        /*0c2c*/ 	.word	0x00000002
        /*0c30*/ 	.word	0x00000060
        /*0c34*/ 	.short	0x010a
        /*0c36*/ 	.byte	0x3f
	.zero		1


	//   ....[46]....
        /*0c38*/ 	.word	0x00012e10
        /*0c3c*/ 	.word	0x00000002
        /*0c40*/ 	.word	0x00036860
        /*0c44*/ 	.short	0x010a
        /*0c46*/ 	.byte	0x3f
	.zero		1


	//   ....[47]....
        /*0c48*/ 	.word	0x00013df0
        /*0c4c*/ 	.word	0x00000000
        /*0c50*/ 	.word	0x00036820
        /*0c54*/ 	.short	0x010a
        /*0c56*/ 	.byte	0x3f
	.zero		1


	//   ....[48]....
        /*0c58*/ 	.word	0x00013fb0
        /*0c5c*/ 	.word	0x00000006
        /*0c60*/ 	.word	0x00000000
        /*0c64*/ 	.short	0x010a
        /*0c66*/ 	.byte	0x3f
	.zero		1


	//   ....[49]....
        /*0c68*/ 	.word	0x00014020
        /*0c6c*/ 	.word	0x00000007
        /*0c70*/ 	.word	0x00000000
        /*0c74*/ 	.short	0x010a
        /*0c76*/ 	.byte	0x3f
	.zero		1


	//   ....[50]....
        /*0c78*/ 	.word	0x00014090
        /*0c7c*/ 	.word	0x00000004
        /*0c80*/ 	.word	0x00000000
        /*0c84*/ 	.short	0x010a
        /*0c86*/ 	.byte	0x3f
	.zero		1


	//   ....[51]....
        /*0c88*/ 	.word	0x000140c0
        /*0c8c*/ 	.word	0x00000003
        /*0c90*/ 	.word	0x00000000
        /*0c94*/ 	.short	0x010a
        /*0c96*/ 	.byte	0x3f
	.zero		1


	//   ....[52]....
        /*0c98*/ 	.word	0x00014120
        /*0c9c*/ 	.word	0x00000002
        /*0ca0*/ 	.word	0x00036800
        /*0ca4*/ 	.short	0x010a
        /*0ca6*/ 	.byte	0x3f
	.zero		1


	//   ....[53]....
        /*0ca8*/ 	.word	0x00014170
        /*0cac*/ 	.word	0x00000000
        /*0cb0*/ 	.word	0x00036830
        /*0cb4*/ 	.short	0x010a
        /*0cb6*/ 	.byte	0x3f
	.zero		1


	//   ....[54]....
        /*0cb8*/ 	.word	0x000141c0
        /*0cbc*/ 	.word	0x0000000c
        /*0cc0*/ 	.word	0x00036830
        /*0cc4*/ 	.short	0x010a
        /*0cc6*/ 	.byte	0x3f
	.zero		1


	//   ....[55]....
        /*0cc8*/ 	.word	0x00014210
        /*0ccc*/ 	.word	0x0000000e
        /*0cd0*/ 	.word	0x00036850
        /*0cd4*/ 	.short	0x010a
        /*0cd6*/ 	.byte	0x3f
	.zero		1


	//   ....[56]....
        /*0cd8*/ 	.word	0x00014260
        /*0cdc*/ 	.word	0x0000000d
        /*0ce0*/ 	.word	0x00036850
        /*0ce4*/ 	.short	0x010a
        /*0ce6*/ 	.byte	0x3f
	.zero		1


	//   ....[57]....
        /*0ce8*/ 	.word	0x00014400
        /*0cec*/ 	.word	0x00000000
        /*0cf0*/ 	.word	0x00036840
        /*0cf4*/ 	.short	0x010a
        /*0cf6*/ 	.byte	0x3f
	.zero		1


	//   ....[58]....
        /*0cf8*/ 	.word	0x00015010
        /*0cfc*/ 	.word	0x00000002
        /*0d00*/ 	.word	0x00036820
        /*0d04*/ 	.short	0x010a
        /*0d06*/ 	.byte	0x3f
	.zero		1


	//   ....[59]....
        /*0d08*/ 	.word	0x00015060
        /*0d0c*/ 	.word	0x00000003
        /*0d10*/ 	.word	0x00036840
        /*0d14*/ 	.short	0x010a
        /*0d16*/ 	.byte	0x3f
	.zero		1


	//   ....[60]....
        /*0d18*/ 	.word	0x000150b0
        /*0d1c*/ 	.word	0x00000003
        /*0d20*/ 	.word	0x00000060
        /*0d24*/ 	.short	0x010a
        /*0d26*/ 	.byte	0x3f
	.zero		1


	//   ....[61]....
        /*0d28*/ 	.word	0x00015100
        /*0d2c*/ 	.word	0x00000003
        /*0d30*/ 	.word	0x00036840
        /*0d34*/ 	.short	0x010a
        /*0d36*/ 	.byte	0x3f
	.zero		1


	//   ....[62]....
        /*0d38*/ 	.word	0x00015150
        /*0d3c*/ 	.word	0x00000002
        /*0d40*/ 	.word	0x00000060
        /*0d44*/ 	.short	0x010a
        /*0d46*/ 	.byte	0x3f
	.zero		1


	//   ....[63]....
        /*0d48*/ 	.word	0x000151a0
        /*0d4c*/ 	.word	0x00000002
        /*0d50*/ 	.word	0x00036840
        /*0d54*/ 	.short	0x010a
        /*0d56*/ 	.byte	0x3f
	.zero		1


	//   ....[64]....
        /*0d58*/ 	.word	0x000151f0
        /*0d5c*/ 	.word	0x00000002
        /*0d60*/ 	.word	0x00000060
        /*0d64*/ 	.short	0x010a
        /*0d66*/ 	.byte	0x3f
	.zero		1


	//   ....[65]....
        /*0d68*/ 	.word	0x00015240
        /*0d6c*/ 	.word	0x00000002
        /*0d70*/ 	.word	0x00036860
        /*0d74*/ 	.short	0x010a
        /*0d76*/ 	.byte	0x3f
	.zero		1


	//   ....[66]....
        /*0d78*/ 	.word	0x00015c90
        /*0d7c*/ 	.word	0x00000000
        /*0d80*/ 	.word	0x00036820
        /*0d84*/ 	.short	0x010a
        /*0d86*/ 	.byte	0x3f
	.zero		1


	//   ....[67]....
        /*0d88*/ 	.word	0x00015e30
        /*0d8c*/ 	.word	0x00000006
        /*0d90*/ 	.word	0x00000000
        /*0d94*/ 	.short	0x010a
        /*0d96*/ 	.byte	0x3f
	.zero		1


	//   ....[68]....
        /*0d98*/ 	.word	0x00015e80
        /*0d9c*/ 	.word	0x00000007
        /*0da0*/ 	.word	0x00000000
        /*0da4*/ 	.short	0x010a
        /*0da6*/ 	.byte	0x3f
	.zero		1


	//   ....[69]....
        /*0da8*/ 	.word	0x00015ed0
        /*0dac*/ 	.word	0x00000004
        /*0db0*/ 	.word	0x00000000
        /*0db4*/ 	.short	0x010a
        /*0db6*/ 	.byte	0x3f
	.zero		1


	//----- nvinfo : EIATTR_NUM_MBARRIERS
	.align		4
.L_711:
        /*0db8*/ 	.byte	0x03, 0x38
        /*0dba*/ 	.short	0x0016


	//----- nvinfo : EIATTR_EXIT_INSTR_OFFSETS
	.align		4
        /*0dbc*/ 	.byte	0x04, 0x1c
        /*0dbe*/ 	.short	(.L_713 - .L_712)


	//   ....[0]....
.L_712:
        /*0dc0*/ 	.word	0x00000a30


	//   ....[1]....
        /*0dc4*/ 	.word	0x0000dc00


	//   ....[2]....
        /*0dc8*/ 	.word	0x00014110


	//----- nvinfo : EIATTR_MAX_THREADS
	.align		4
.L_713:
        /*0dcc*/ 	.byte	0x04, 0x05
        /*0dce*/ 	.short	(.L_715 - .L_714)
.L_714:
        /*0dd0*/ 	.word	0x00000180
        /*0dd4*/ 	.word	0x00000001
        /*0dd8*/ 	.word	0x00000001


	//----- nvinfo : EIATTR_CRS_STACK_SIZE
	.align		4
.L_715:
        /*0ddc*/ 	.byte	0x04, 0x1e
        /*0dde*/ 	.short	(.L_717 - .L_716)
.L_716:
        /*0de0*/ 	.word	0x00000000


	//----- nvinfo : EIATTR_CBANK_PARAM_SIZE
	.align		4
.L_717:
        /*0de4*/ 	.byte	0x03, 0x19
        /*0de6*/ 	.short	0x0af0


	//----- nvinfo : EIATTR_PARAM_CBANK
	.align		4
        /*0de8*/ 	.byte	0x04, 0x0a
        /*0dea*/ 	.short	(.L_719 - .L_718)
	.align		4
.L_718:
        /*0dec*/ 	.word	index@(.nv.constant0._ZN7cutlass13device_kernelIN5flash11enable_sm90INS1_16FlashAttnFwdSm90INS1_25CollectiveMainloopFwdSm90ILi2EN4cute5tupleIJNS5_1CILi1EEES8_S8_EEENS6_IJNS7_ILi128EEENS7_ILi112EEENS7_ILi192EEEEEELi192ENS_6half_tEfNS_4arch4Sm90ELb0ELb0ELb1ELb1ELb0ELb0ELb0ELb1ELb1ELb1ELb0ELb0EEENS1_21CollectiveEpilogueFwdINS6_IJSA_SC_SB_EEES9_SE_SG_Li256ELb1ELb1ELb0ELb0EEENS1_36VarlenDynamicPersistentTileSchedulerILi128ELi112ELi256ELi128ELb0ELb1ELb1ELb0ELb1ELb1EEEEEEEEEvNT_6ParamsE)
        /*0df0*/ 	.short	0x0210
        /*0df2*/ 	.short	0x0af0


	//----- nvinfo : EIATTR_SW_WAR
	.align		4
.L_719:
        /*0df4*/ 	.byte	0x04, 0x36
        /*0df6*/ 	.short	(.L_721 - .L_720)
.L_720:
        /*0df8*/ 	.word	0x00000008
.L_721:


//--------------------- .nv.info._ZN7cutlass13device_kernelIN5flash11enable_sm90INS1_16FlashAttnFwdSm90INS1_25CollectiveMainloopFwdSm90ILi2EN4cute5tupleIJNS5_1CILi1EEES8_S8_EEENS6_IJNS7_ILi128EEENS7_ILi112EEENS7_ILi192EEEEEELi192ENS_6half_tEfNS_4arch4Sm90ELb0ELb0ELb1ELb1ELb0ELb1ELb0ELb1ELb1ELb1ELb0ELb0EEENS1_21CollectiveEpilogueFwdINS6_IJSA_SC_SB_EEES9_SE_SG_Li256ELb1ELb1ELb0ELb0EEENS1_36VarlenDynamicPersistentTileSchedulerILi128ELi112ELi256ELi128ELb0ELb1ELb1ELb0ELb1ELb1EEEEEEEEEvNT_6ParamsE --------------------------
	.section	.nv.info._ZN7cutlass13device_kernelIN5flash11enable_sm90INS1_16FlashAttnFwdSm90INS1_25CollectiveMainloopFwdSm90ILi2EN4cute5tupleIJNS5_1CILi1EEES8_S8_EEENS6_IJNS7_ILi128EEENS7_ILi112EEENS7_ILi192EEEEEELi192ENS_6half_tEfNS_4arch4Sm90ELb0ELb0ELb1ELb1ELb0ELb1ELb0ELb1ELb1ELb1ELb0ELb0EEENS1_21CollectiveEpilogueFwdINS6_IJSA_SC_SB_EEES9_SE_SG_Li256ELb1ELb1ELb0ELb0EEENS1_36VarlenDynamicPersistentTileSchedulerILi128ELi112ELi256ELi128ELb0ELb1ELb1ELb0ELb1ELb1EEEEEEEEEvNT_6ParamsE,"",@"SHT_CUDA_INFO"
	.sectionflags	@""
	.align	4


	//----- nvinfo : EIATTR_CUDA_API_VERSION
	.align		4
        /*0000*/ 	.byte	0x04, 0x37
        /*0002*/ 	.short	(.L_723 - .L_722)
.L_722:
        /*0004*/ 	.word	0x00000082


	//----- nvinfo : EIATTR_KPARAM_INFO
	.align		4
.L_723:
        /*0008*/ 	.byte	0x04, 0x17
        /*000a*/ 	.short	(.L_725 - .L_724)
.L_724:
        /*000c*/ 	.word	0x00000000
        /*0010*/ 	.short	0x0000
        /*0012*/ 	.short	0x0070
        /*0014*/ 	.byte	0x00, 0xf0, 0x01, 0x2a


	//----- nvinfo : EIATTR_SPARSE_MMA_MASK
	.align		4
.L_725:
        /*0018*/ 	.byte	0x03, 0x50
        /*001a*/ 	.short	0x0000


	//----- nvinfo : EIATTR_MAXREG_COUNT
	.align		4
        /*001c*/ 	.byte	0x03, 0x1b
        /*001e*/ 	.short	0x00a8


	//----- nvinfo : EIATTR_NUM_BARRIERS
	.align		4
        /*0020*/ 	.byte	0x02, 0x4c
        /*0022*/ 	.byte	0x10
	.zero		1


	//----- nvinfo : EIATTR_EXTERNS
	.align		4
        /*0024*/ 	.byte	0x04, 0x0f
        /*0026*/ 	.short	(.L_727 - .L_726)


	//   ....[0]....
	.align		4
.L_726:
        /*0028*/ 	.word	index@(__assertfail)


	//----- nvinfo : EIATTR_ANNOTATIONS
	.align		4
.L_727:
        /*002c*/ 	.byte	0x04, 0x55
        /*002e*/ 	.short	(.L_729 - .L_728)


	//   ....[0]....
.L_728:
        /* <DEDUP_REMOVED lines=140> */


	//----- nvinfo : EIATTR_MERCURY_ISA_VERSION
	.align		4
.L_729:
        /*08d8*/ 	.byte	0x03, 0x5f
        /*08da*/ 	.short	0x0101


	//----- nvinfo : EIATTR_UNUSED_LOAD_BYTE_OFFSET
	.align		4
        /*08dc*/ 	.byte	0x04, 0x44
        /*08de*/ 	.short	(.L_731 - .L_730)


	//   ....[0]....
.L_730:
        /*08e0*/ 	.word	0x00000ab0
        /*08e4*/ 	.word	0x0000fff0


	//   ....[1]....
        /*08e8*/ 	.word	0x0001ca40
        /*08ec*/ 	.word	0x0000fff0


	//----- nvinfo : EIATTR_INT_WARP_WIDE_INSTR_OFFSETS
	.align		4
.L_731:
        /*08f0*/ 	.byte	0x04, 0x31
        /*08f2*/ 	.short	(.L_733 - .L_732)


	//   ....[0]....
.L_732:
        /*08f4*/ 	.word	0x00000190


	//   ....[1]....
        /*08f8*/ 	.word	0x000001d0


	//   ....[2]....
        /*08fc*/ 	.word	0x00000240


	//   ....[3]....
        /*0900*/ 	.word	0x00021900


	//   ....[4]....
        /*0904*/ 	.word	0x00021990


	//   ....[5]....
        /*0908*/ 	.word	0x00025990


	//   ....[6]....
        /*090c*/ 	.word	0x000259f0


	//----- nvinfo : EIATTR_COOP_GROUP_MASK_REGIDS
	.align		4
.L_733:
        /*0910*/ 	.byte	0x04, 0x29
        /*0912*/ 	.short	(.L_735 - .L_734)


	//   ....[0]....
.L_734:
        /*0914*/ 	.word	0xffffffff


	//   ....[1]....
        /*0918*/ 	.word	0xffffffff


	//   ....[2]....
        /*091c*/ 	.word	0xffffffff


	//   ....[3]....
        /*0920*/ 	.word	0xffffffff


	//   ....[4]....
        /*0924*/ 	.word	0xffffffff


	//   ....[5]....
        /*0928*/ 	.word	0xffffffff


	//   ....[6]....
        /*092c*/ 	.word	0xffffffff


	//   ....[7]....
        /*0930*/ 	.word	0xffffffff


	//   ....[8]....
        /*0934*/ 	.word	0xffffffff


	//   ....[9]....
        /*0938*/ 	.word	0xffffffff


	//   ....[10]....
        /*093c*/ 	.word	0xffffffff


	//   ....[11]....
        /*0940*/ 	.word	0xffffffff


	//   ....[12]....
        /*0944*/ 	.word	0xffffffff


	//   ....[13]....
        /*0948*/ 	.word	0xffffffff


	//   ....[14]....
        /*094c*/ 	.word	0xffffffff


	//   ....[15]....
        /*0950*/ 	.word	0xffffffff


	//   ....[16]....
        /*0954*/ 	.word	0xffffffff


	//   ....[17]....
        /*0958*/ 	.word	0xffffffff


	//   ....[18]....
        /*095c*/ 	.word	0xffffffff


	//   ....[19]....
        /*0960*/ 	.word	0xffffffff


	//   ....[20]....
        /*0964*/ 	.word	0xffffffff


	//   ....[21]....
        /*0968*/ 	.word	0xffffffff


	//   ....[22]....
        /*096c*/ 	.word	0xffffffff


	//   ....[23]....
        /*0970*/ 	.word	0xffffffff


	//   ....[24]....
        /*0974*/ 	.word	0xffffffff


	//   ....[25]....
        /*0978*/ 	.word	0xffffffff


	//   ....[26]....
        /*097c*/ 	.word	0xffffffff


	//   ....[27]....
        /*0980*/ 	.word	0xffffffff


	//   ....[28]....
        /*0984*/ 	.word	0xffffffff


	//   ....[29]....
        /*0988*/ 	.word	0xffffffff


	//   ....[30]....
        /*098c*/ 	.word	0xffffffff


	//   ....[31]....
        /*0990*/ 	.word	0xffffffff


	//   ....[32]....
        /*0994*/ 	.word	0xffffffff


	//   ....[33]....
        /*0998*/ 	.word	0xffffffff


	//   ....[34]....
        /*099c*/ 	.word	0xffffffff


	//   ....[35]....
        /*09a0*/ 	.word	0xffffffff


	//   ....[36]....
        /*09a4*/ 	.word	0xffffffff


	//   ....[37]....
        /*09a8*/ 	.word	0xffffffff


	//   ....[38]....
        /*09ac*/ 	.word	0xffffffff


	//   ....[39]....
        /*09b0*/ 	.word	0xffffffff


	//   ....[40]....
        /*09b4*/ 	.word	0xffffffff


	//   ....[41]....
        /*09b8*/ 	.word	0xffffffff


	//   ....[42]....
        /*09bc*/ 	.word	0xffffffff


	//   ....[43]....
        /*09c0*/ 	.word	0xffffffff


	//   ....[44]....
        /*09c4*/ 	.word	0xffffffff


	//   ....[45]....
        /*09c8*/ 	.word	0xffffffff


	//   ....[46]....
        /*09cc*/ 	.word	0xffffffff


	//   ....[47]....
        /*09d0*/ 	.word	0xffffffff


	//   ....[48]....
        /*09d4*/ 	.word	0xffffffff


	//   ....[49]....
        /*09d8*/ 	.word	0xffffffff


	//   ....[50]....
        /*09dc*/ 	.word	0xffffffff


	//   ....[51]....
        /*09e0*/ 	.word	0xffffffff


	//   ....[52]....
        /*09e4*/ 	.word	0xffffffff


	//   ....[53]....
        /*09e8*/ 	.word	0xffffffff


	//   ....[54]....
        /*09ec*/ 	.word	0xffffffff


	//   ....[55]....
        /*09f0*/ 	.word	0xffffffff


	//   ....[56]....
        /*09f4*/ 	.word	0xffffffff


	//   ....[57]....
        /*09f8*/ 	.word	0xffffffff


	//   ....[58]....
        /*09fc*/ 	.word	0xffffffff


	//   ....[59]....
        /*0a00*/ 	.word	0xffffffff


	//   ....[60]....
        /*0a04*/ 	.word	0xffffffff


	//   ....[61]....
        /*0a08*/ 	.word	0xffffffff


	//   ....[62]....
        /*0a0c*/ 	.word	0xffffffff


	//   ....[63]....
        /*0a10*/ 	.word	0xffffffff


	//   ....[64]....
        /*0a14*/ 	.word	0xffffffff


	//   ....[65]....
        /*0a18*/ 	.word	0xffffffff


	//   ....[66]....
        /*0a1c*/ 	.word	0xffffffff


	//   ....[67]....
        /*0a20*/ 	.word	0xffffffff


	//   ....[68]....
        /*0a24*/ 	.word	0xffffffff


	//   ....[69]....
        /*0a28*/ 	.word	0xffffffff


	//   ....[70]....
        /*0a2c*/ 	.word	0xffffffff


	//   ....[71]....
        /*0a30*/ 	.word	0xffffffff


	//   ....[72]....
        /*0a34*/ 	.word	0xffffffff


	//   ....[73]....
        /*0a38*/ 	.word	0xffffffff


	//   ....[74]....
        /*0a3c*/ 	.word	0xffffffff


	//   ....[75]....
        /*0a40*/ 	.word	0xffffffff


	//   ....[76]....
        /*0a44*/ 	.word	0xffffffff


	//   ....[77]....
        /*0a48*/ 	.word	0xffffffff


	//   ....[78]....
        /*0a4c*/ 	.word	0xffffffff


	//   ....[79]....
        /*0a50*/ 	.word	0xffffffff


	//   ....[80]....
        /*0a54*/ 	.word	0xffffffff


	//   ....[81]....
        /*0a58*/ 	.word	0xffffffff


	//   ....[82]....
        /*0a5c*/ 	.word	0xffffffff


	//   ....[83]....
        /*0a60*/ 	.word	0xffffffff


	//   ....[84]....
        /*0a64*/ 	.word	0xffffffff


	//   ....[85]....
        /*0a68*/ 	.word	0xffffffff


	//   ....[86]....
        /*0a6c*/ 	.word	0xffffffff


	//   ....[87]....
        /*0a70*/ 	.word	0xffffffff


	//   ....[88]....
        /*0a74*/ 	.word	0xffffffff


	//   ....[89]....
        /*0a78*/ 	.word	0xffffffff


	//   ....[90]....
        /*0a7c*/ 	.word	0xffffffff


	//   ....[91]....
        /*0a80*/ 	.word	0xffffffff


	//   ....[92]....
        /*0a84*/ 	.word	0xffffffff


	//   ....[93]....
        /*0a88*/ 	.word	0xffffffff


	//   ....[94]....
        /*0a8c*/ 	.word	0xffffffff


	//   ....[95]....
        /*0a90*/ 	.word	0xffffffff


	//   ....[96]....
        /*0a94*/ 	.word	0xffffffff


	//   ....[97]....
        /*0a98*/ 	.word	0xffffffff


	//   ....[98]....
        /*0a9c*/ 	.word	0xffffffff


	//   ....[99]....
        /*0aa0*/ 	.word	0xffffffff


	//   ....[100]....
        /*0aa4*/ 	.word	0x0500000f


	//   ....[101]....
        /*0aa8*/ 	.word	0x0500000f


	//   ....[102]....
        /*0aac*/ 	.word	0x0500000f


	//   ....[103]....
        /*0ab0*/ 	.word	0x0500000f


	//   ....[104]....
        /*0ab4*/ 	.word	0x0500000f


	//   ....[105]....
        /*0ab8*/ 	.word	0x0500000f


	//   ....[106]....
        /*0abc*/ 	.word	0x0500000f


	//   ....[107]....
        /*0ac0*/ 	.word	0x0500000f


	//   ....[108]....
        /*0ac4*/ 	.word	0x0500000f


	//   ....[109]....
        /*0ac8*/ 	.word	0x0500000f


	//   ....[110]....
        /*0acc*/ 	.word	0x0500000f


	//   ....[111]....
        /*0ad0*/ 	.word	0x0500000f


	//   ....[112]....
        /*0ad4*/ 	.word	0x0500000f


	//   ....[113]....
        /*0ad8*/ 	.word	0x0500000f


	//   ....[114]....
        /*0adc*/ 	.word	0x0500000f


	//   ....[115]....
        /*0ae0*/ 	.word	0x0500000f


	//   ....[116]....
        /*0ae4*/ 	.word	0x0500000f


	//   ....[117]....
        /*0ae8*/ 	.word	0x0500000f


	//   ....[118]....
        /*0aec*/ 	.word	0x0500000f


	//   ....[119]....
        /*0af0*/ 	.word	0x0500000f


	//   ....[120]....
        /*0af4*/ 	.word	0x0500000f


	//   ....[121]....
        /*0af8*/ 	.word	0x0500000f


	//   ....[122]....
        /*0afc*/ 	.word	0x0500000f


	//   ....[123]....
        /*0b00*/ 	.word	0x0500000f


	//   ....[124]....
        /*0b04*/ 	.word	0x0500000f


	//   ....[125]....
        /*0b08*/ 	.word	0x0500000f


	//   ....[126]....
        /*0b0c*/ 	.word	0x0500000f


	//   ....[127]....
        /*0b10*/ 	.word	0x0500000f


	//   ....[128]....
        /*0b14*/ 	.word	0x0500000f


	//   ....[129]....
        /*0b18*/ 	.word	0x0500000f


	//   ....[130]....
        /*0b1c*/ 	.word	0x0500000f


	//   ....[131]....
        /*0b20*/ 	.word	0x0500000f


	//   ....[132]....
        /*0b24*/ 	.word	0x0500000f


	//   ....[133]....
        /*0b28*/ 	.word	0x0500000f


	//   ....[134]....
        /*0b2c*/ 	.word	0x0500000f


	//   ....[135]....
        /*0b30*/ 	.word	0x0500000f


	//   ....[136]....
        /*0b34*/ 	.word	0x0500000f


	//   ....[137]....
        /*0b38*/ 	.word	0x0500000f


	//   ....[138]....
        /*0b3c*/ 	.word	0x0500000f


	//   ....[139]....
        /*0b40*/ 	.word	0x0500000f


	//   ....[140]....
        /*0b44*/ 	.word	0x0500000f


	//   ....[141]....
        /*0b48*/ 	.word	0x0500000f


	//   ....[142]....
        /*0b4c*/ 	.word	0x0500000f


	//   ....[143]....
        /*0b50*/ 	.word	0x0500000f


	//----- nvinfo : EIATTR_COOP_GROUP_INSTR_OFFSETS
	.align		4
.L_735:
        /*0b54*/ 	.byte	0x04, 0x28
        /*0b56*/ 	.short	(.L_737 - .L_736)


	//   ....[0]....
.L_736:
        /*0b58*/ 	.word	0x00000070


	//   ....[1]....
        /*0b5c*/ 	.word	0x000001a0


	//   ....[2]....
        /*0b60*/ 	.word	0x000001f0


	//   ....[3]....
        /*0b64*/ 	.word	0x00000420


	//   ....[4]....
        /*0b68*/ 	.word	0x00000580


	//   ....[5]....
        /*0b6c*/ 	.word	0x000006a0


	//   ....[6]....
        /*0b70*/ 	.word	0x00000800


	//   ....[7]....
        /*0b74*/ 	.word	0x0000ac50


	//   ....[8]....
        /*0b78*/ 	.word	0x0000b1f0


	//   ....[9]....
        /*0b7c*/ 	.word	0x0000b200


	//   ....[10]....
        /*0b80*/ 	.word	0x0000b210


	//   ....[11]....
        /*0b84*/ 	.word	0x0000b220


	//   ....[12]....
        /*0b88*/ 	.word	0x0000dcd0


	//   ....[13]....
        /*0b8c*/ 	.word	0x0000dce0


	//   ....[14]....
        /*0b90*/ 	.word	0x0000dcf0


	//   ....[15]....
        /*0b94*/ 	.word	0x0000dd00


	//   ....[16]....
        /*0b98*/ 	.word	0x000149c0


	//   ....[17]....
        /*0b9c*/ 	.word	0x000149e0


	//   ....[18]....
        /*0ba0*/ 	.word	0x00014d50


	//   ....[19]....
        /*0ba4*/ 	.word	0x00014d70


	//   ....[20]....
        /*0ba8*/ 	.word	0x0001a720


	//   ....[21]....
        /*0bac*/ 	.word	0x0001a740


	//   ....[22]....
        /*0bb0*/ 	.word	0x0001ad60


	//   ....[23]....
        /*0bb4*/ 	.word	0x0001ae00


	//   ....[24]....
        /*0bb8*/ 	.word	0x0001c1c0


	//   ....[25]....
        /*0bbc*/ 	.word	0x0001c1d0


	//   ....[26]....
        /*0bc0*/ 	.word	0x0001c200


	//   ....[27]....
        /*0bc4*/ 	.word	0x0001c210


	//   ....[28]....
        /*0bc8*/ 	.word	0x0001d870


	//   ....[29]....
        /*0bcc*/ 	.word	0x0001d8e0


	//   ....[30]....
        /*0bd0*/ 	.word	0x0001d990


	//   ....[31]....
        /*0bd4*/ 	.word	0x0001d9a0


	//   ....[32]....
        /*0bd8*/ 	.word	0x0001df60


	//   ....[33]....
        /*0bdc*/ 	.word	0x0001df80


	//   ....[34]....
        /*0be0*/ 	.word	0x0001e080


	//   ....[35]....
        /*0be4*/ 	.word	0x0001e0a0


	//   ....[36]....
        /*0be8*/ 	.word	0x0001e1a0


	//   ....[37]....
        /*0bec*/ 	.word	0x0001e1c0


	//   ....[38]....
        /*0bf0*/ 	.word	0x0001e2d0


	//   ....[39]....
        /*0bf4*/ 	.word	0x0001e2f0


	//   ....[40]....
        /*0bf8*/ 	.word	0x0001eba0


	//   ....[41]....
        /*0bfc*/ 	.word	0x0001ebb0


	//   ....[42]....
        /*0c00*/ 	.word	0x0001ecb0


	//   ....[43]....
        /*0c04*/ 	.word	0x0001ecd0


	//   ....[44]....
        /*0c08*/ 	.word	0x0001edd0


	//   ....[45]....
        /*0c0c*/ 	.word	0x0001edf0


	//   ....[46]....
        /*0c10*/ 	.word	0x0001ef00


	//   ....[47]....
        /*0c14*/ 	.word	0x0001ef20


	//   ....[48]....
        /*0c18*/ 	.word	0x0001f0b0


	//   ....[49]....
        /*0c1c*/ 	.word	0x0001f280


	//   ....[50]....
        /*0c20*/ 	.word	0x0001f2b0


	//   ....[51]....
        /*0c24*/ 	.word	0x0001f2e0


	//   ....[52]....
        /*0c28*/ 	.word	0x0001f310


	//   ....[53]....
        /*0c2c*/ 	.word	0x0001f340


	//   ....[54]....
        /*0c30*/ 	.word	0x0001f370


	//   ....[55]....
        /*0c34*/ 	.word	0x0001f4e0


	//   ....[56]....
        /*0c38*/ 	.word	0x0001f510


	//   ....[57]....
        /*0c3c*/ 	.word	0x0001f540


	//   ....[58]....
        /*0c40*/ 	.word	0x0001f570


	//   ....[59]....
        /*0c44*/ 	.word	0x0001f5a0


	//   ....[60]....
        /*0c48*/ 	.word	0x0001f5d0


	//   ....[61]....
        /*0c4c*/ 	.word	0x0001f660


	//   ....[62]....
        /*0c50*/ 	.word	0x0001f690


	//   ....[63]....
        /*0c54*/ 	.word	0x0001f720


	//   ....[64]....
        /*0c58*/ 	.word	0x000203b0


	//   ....[65]....
        /*0c5c*/ 	.word	0x00021f10


	//   ....[66]....
        /*0c60*/ 	.word	0x00022be0


	//   ....[67]....
        /*0c64*/ 	.word	0x00022c00


	//   ....[68]....
        /*0c68*/ 	.word	0x00022cb0


	//   ....[69]....
        /*0c6c*/ 	.word	0x00022cc0


	//   ....[70]....
        /*0c70*/ 	.word	0x00022d60


	//   ....[71]....
        /*0c74*/ 	.word	0x00022d70


	//   ....[72]....
        /*0c78*/ 	.word	0x00022e10


	//   ....[73]....
        /*0c7c*/ 	.word	0x00022e20


	//   ....[74]....
        /*0c80*/ 	.word	0x00022ec0


	//   ....[75]....
        /*0c84*/ 	.word	0x00022ed0


	//   ....[76]....
        /*0c88*/ 	.word	0x00022f70


	//   ....[77]....
        /*0c8c*/ 	.word	0x00022f80


	//   ....[78]....
        /*0c90*/ 	.word	0x00023020


	//   ....[79]....
        /*0c94*/ 	.word	0x00023030


	//   ....[80]....
        /*0c98*/ 	.word	0x00023080


	//   ....[81]....
        /*0c9c*/ 	.word	0x000230c0


	//   ....[82]....
        /*0ca0*/ 	.word	0x00026200


	//   ....[83]....
        /*0ca4*/ 	.word	0x00026220


	//   ....[84]....
        /*0ca8*/ 	.word	0x00026260


	//   ....[85]....
        /*0cac*/ 	.word	0x00026290


	//   ....[86]....
        /*0cb0*/ 	.word	0x000262c0


	//   ....[87]....
        /*0cb4*/ 	.word	0x000262f0


	//   ....[88]....
        /*0cb8*/ 	.word	0x00026320


	//   ....[89]....
        /*0cbc*/ 	.word	0x00026350


	//   ....[90]....
        /*0cc0*/ 	.word	0x000264e0


	//   ....[91]....
        /*0cc4*/ 	.word	0x00026510


	//   ....[92]....
        /*0cc8*/ 	.word	0x00026540


	//   ....[93]....
        /*0ccc*/ 	.word	0x00026570


	//   ....[94]....
        /*0cd0*/ 	.word	0x000265a0


	//   ....[95]....
        /*0cd4*/ 	.word	0x000265d0


	//   ....[96]....
        /*0cd8*/ 	.word	0x00026690


	//   ....[97]....
        /*0cdc*/ 	.word	0x000266b0


	//   ....[98]....
        /*0ce0*/ 	.word	0x00026720


	//   ....[99]....
        /*0ce4*/ 	.word	0x00026ba0


	//   ....[100]....
        /*0ce8*/ 	.word	0x00027000


	//   ....[101]....
        /*0cec*/ 	.word	0x00027090


	//   ....[102]....
        /*0cf0*/ 	.word	0x000270e0


	//   ....[103]....
        /*0cf4*/ 	.word	0x00027130


	//   ....[104]....
        /*0cf8*/ 	.word	0x00027210


	//   ....[105]....
        /*0cfc*/ 	.word	0x000272b0


	//   ....[106]....
        /*0d00*/ 	.word	0x00027300


	//   ....[107]....
        /*0d04*/ 	.word	0x00027360


	//   ....[108]....
        /*0d08*/ 	.word	0x000275b0


	//   ....[109]....
        /*0d0c*/ 	.word	0x000278b0


	//   ....[110]....
        /*0d10*/ 	.word	0x00027a20


	//   ....[111]....
        /*0d14*/ 	.word	0x00027a70


	//   ....[112]....
        /*0d18*/ 	.word	0x00027b20


	//   ....[113]....
        /*0d1c*/ 	.word	0x00027c30


	//   ....[114]....
        /*0d20*/ 	.word	0x00027c90


	//   ....[115]....
        /*0d24*/ 	.word	0x00027da0


	//   ....[116]....
        /*0d28*/ 	.word	0x00027e00


	//   ....[117]....
        /*0d2c*/ 	.word	0x00027f10


	//   ....[118]....
        /*0d30*/ 	.word	0x00027f70


	//   ....[119]....
        /*0d34*/ 	.word	0x00028080


	//   ....[120]....
        /*0d38*/ 	.word	0x000280e0


	//   ....[121]....
        /*0d3c*/ 	.word	0x000281f0


	//   ....[122]....
        /*0d40*/ 	.word	0x00028250


	//   ....[123]....
        /*0d44*/ 	.word	0x00028360


	//   ....[124]....
        /*0d48*/ 	.word	0x000283c0


	//   ....[125]....
        /*0d4c*/ 	.word	0x000284a0


	//   ....[126]....
        /*0d50*/ 	.word	0x00028810


	//   ....[127]....
        /*0d54*/ 	.word	0x000288c0


	//   ....[128]....
        /*0d58*/ 	.word	0x000289c0


	//   ....[129]....
        /*0d5c*/ 	.word	0x00028a50


	//   ....[130]....
        /*0d60*/ 	.word	0x00028ad0


	//   ....[131]....
        /*0d64*/ 	.word	0x00028b50


	//   ....[132]....
        /*0d68*/ 	.word	0x00028bd0


	//   ....[133]....
        /*0d6c*/ 	.word	0x00028c60


	//   ....[134]....
        /*0d70*/ 	.word	0x00028d00


	//   ....[135]....
        /*0d74*/ 	.word	0x00028dd0


	//   ....[136]....
        /*0d78*/ 	.word	0x00028e50


	//   ....[137]....
        /*0d7c*/ 	.word	0x00028ed0


	//   ....[138]....
        /*0d80*/ 	.word	0x00028f50


	//   ....[139]....
        /*0d84*/ 	.word	0x00028fe0


	//   ....[140]....
        /*0d88*/ 	.word	0x00029060


	//   ....[141]....
        /*0d8c*/ 	.word	0x00029100


	//   ....[142]....
        /*0d90*/ 	.word	0x00029190


	//   ....[143]....
        /*0d94*/ 	.word	0x000292c0


	//----- nvinfo : EIATTR_REG_RECONFIG
	.align		4
.L_737:
        /*0d98*/ 	.byte	0x01, 0x54
	.zero		2


	//----- nvinfo : EIATTR_SYSCALL_OFFSETS
	.align		4
        /*0d9c*/ 	.byte	0x04, 0x46
        /*0d9e*/ 	.short	(.L_739 - .L_738)


	//   ....[0]....
.L_738:
        /*0da0*/ 	.word	0x00001c30


	//   ....[1]....
        /*0da4*/ 	.word	0x00001d80


	//   ....[2]....
        /*0da8*/ 	.word	0x0000adf0


	//   ....[3]....
        /*0dac*/ 	.word	0x0000b170


	//   ....[4]....
        /*0db0*/ 	.word	0x00021b00


	//   ....[5]....
        /*0db4*/ 	.word	0x00021c60


	//   ....[6]....
        /*0db8*/ 	.word	0x00021d60


	//   ....[7]....
        /*0dbc*/ 	.word	0x00022760


	//----- nvinfo : EIATTR_MBARRIER_INSTR_OFFSETS
	.align		4
.L_739:
        /*0dc0*/ 	.byte	0x04, 0x39
        /*0dc2*/ 	.short	(.L_741 - .L_740)


	//   ....[0]....
.L_740:
        /*0dc4*/ 	.word	0x000002d0
        /*0dc8*/ 	.word	0x000000ff
        /*0dcc*/ 	.word	0x00036800
        /*0dd0*/ 	.short	0x0100
        /*0dd2*/ 	.byte	0x08
	.zero		1


	//   ....[1]....
        /*0dd4*/ 	.word	0x000002e0
        /*0dd8*/ 	.word	0x000000ff
        /*0ddc*/ 	.word	0x00036820
        /*0de0*/ 	.short	0x0100
        /*0de2*/ 	.byte	0x08
	.zero		1


	//   ....[2]....
        /*0de4*/ 	.word	0x000003d0
        /*0de8*/ 	.word	0x000000ff
        /*0dec*/ 	.word	0x00036830
        /*0df0*/ 	.short	0x0100
        /*0df2*/ 	.byte	0x08
	.zero		1


	//   ....[3]....
        /*0df4*/ 	.word	0x000003e0
        /*0df8*/ 	.word	0x000000ff
        /*0dfc*/ 	.word	0x00036840
        /*0e00*/ 	.short	0x0100
        /*0e02*/ 	.byte	0x08
	.zero		1


	//   ....[4]....
        /*0e04*/ 	.word	0x000003f0
        /*0e08*/ 	.word	0x000000ff
        /*0e0c*/ 	.word	0x00036838
        /*0e10*/ 	.short	0x0100
        /*0e12*/ 	.byte	0x08
	.zero		1


	//   ....[5]....
        /*0e14*/ 	.word	0x00000400
        /*0e18*/ 	.word	0x000000ff
        /*0e1c*/ 	.word	0x00036848
        /*0e20*/ 	.short	0x0100
        /*0e22*/ 	.byte	0x08
	.zero		1


	//   ....[6]....
        /*0e24*/ 	.word	0x00000530
        /*0e28*/ 	.word	0x000000ff
        /*0e2c*/ 	.word	0x00036850
        /*0e30*/ 	.short	0x0100
        /*0e32*/ 	.byte	0x08
	.zero		1


	//   ....[7]....
        /*0e34*/ 	.word	0x00000540
        /*0e38*/ 	.word	0x000000ff
        /*0e3c*/ 	.word	0x00036860
        /*0e40*/ 	.short	0x0100
        /*0e42*/ 	.byte	0x08
	.zero		1


	//   ....[8]....
        /*0e44*/ 	.word	0x00000550
        /*0e48*/ 	.word	0x000000ff
        /*0e4c*/ 	.word	0x00036858
        /*0e50*/ 	.short	0x0100
        /*0e52*/ 	.byte	0x08
	.zero		1


	//   ....[9]....
        /*0e54*/ 	.word	0x00000560
        /*0e58*/ 	.word	0x000000ff
        /*0e5c*/ 	.word	0x00036868
        /*0e60*/ 	.short	0x0100
        /*0e62*/ 	.byte	0x08
	.zero		1


	//   ....[10]....
        /*0e64*/ 	.word	0x00000650
        /*0e68*/ 	.word	0x000000ff
        /*0e6c*/ 	.word	0x00036870
        /*0e70*/ 	.short	0x0100
        /*0e72*/ 	.byte	0x06
	.zero		1


	//   ....[11]....
        /*0e74*/ 	.word	0x00000660
        /*0e78*/ 	.word	0x000000ff
        /*0e7c*/ 	.word	0x00036880
        /*0e80*/ 	.short	0x0100
        /*0e82*/ 	.byte	0x06
	.zero		1


	//   ....[12]....
        /*0e84*/ 	.word	0x00000670
        /*0e88*/ 	.word	0x000000ff
        /*0e8c*/ 	.word	0x00036878
        /*0e90*/ 	.short	0x0100
        /*0e92*/ 	.byte	0x06
	.zero		1


	//   ....[13]....
        /*0e94*/ 	.word	0x00000680
        /*0e98*/ 	.word	0x000000ff
        /*0e9c*/ 	.word	0x00036888
        /*0ea0*/ 	.short	0x0100
        /*0ea2*/ 	.byte	0x06
	.zero		1


	//   ....[14]....
        /*0ea4*/ 	.word	0x000007b0
        /*0ea8*/ 	.word	0x000000ff
        /*0eac*/ 	.word	0x00036890
        /*0eb0*/ 	.short	0x0100
        /*0eb2*/ 	.byte	0x08
	.zero		1


	//   ....[15]....
        /*0eb4*/ 	.word	0x000007c0
        /*0eb8*/ 	.word	0x000000ff
        /*0ebc*/ 	.word	0x000368a0
        /*0ec0*/ 	.short	0x0100
        /*0ec2*/ 	.byte	0x08
	.zero		1


	//   ....[16]....
        /*0ec4*/ 	.word	0x000007d0
        /*0ec8*/ 	.word	0x000000ff
        /*0ecc*/ 	.word	0x00036898
        /*0ed0*/ 	.short	0x0100
        /*0ed2*/ 	.byte	0x08
	.zero		1


	//   ....[17]....
        /*0ed4*/ 	.word	0x000007e0
        /*0ed8*/ 	.word	0x000000ff
        /*0edc*/ 	.word	0x000368a8
        /*0ee0*/ 	.short	0x0100
        /*0ee2*/ 	.byte	0x08
	.zero		1


	//   ....[18]....
        /*0ee4*/ 	.word	0x00000910
        /*0ee8*/ 	.word	0x000000ff
        /*0eec*/ 	.word	0x000368b0
        /*0ef0*/ 	.short	0x0100
        /*0ef2*/ 	.byte	0x08
	.zero		1


	//   ....[19]....
        /*0ef4*/ 	.word	0x00000920
        /*0ef8*/ 	.word	0x000000ff
        /*0efc*/ 	.word	0x000368c0
        /*0f00*/ 	.short	0x0100
        /*0f02*/ 	.byte	0x08
	.zero		1


	//   ....[20]....
        /*0f04*/ 	.word	0x00000930
        /*0f08*/ 	.word	0x000000ff
        /*0f0c*/ 	.word	0x000368b8
        /*0f10*/ 	.short	0x0100
        /*0f12*/ 	.byte	0x08
	.zero		1


	//   ....[21]....
        /*0f14*/ 	.word	0x00000940
        /*0f18*/ 	.word	0x000000ff
        /*0f1c*/ 	.word	0x000368c8
        /*0f20*/ 	.short	0x0100
        /*0f22*/ 	.byte	0x08
	.zero		1


	//   ....[22]....
        /*0f24*/ 	.word	0x000038f0
        /*0f28*/ 	.word	0x00000064
        /*0f2c*/ 	.word	0x00036890
        /*0f30*/ 	.short	0x010a
        /*0f32*/ 	.byte	0x3f
	.zero		1


	//   ....[23]....
        /*0f34*/ 	.word	0x00006c50
        /*0f38*/ 	.word	0x00000064
        /*0f3c*/ 	.word	0x00036890
        /*0f40*/ 	.short	0x010a
        /*0f42*/ 	.byte	0x3f
	.zero		1


	//   ....[24]....
        /*0f44*/ 	.word	0x00009d30
        /*0f48*/ 	.word	0x00000064
        /*0f4c*/ 	.word	0x00036890
        /*0f50*/ 	.short	0x010a
        /*0f52*/ 	.byte	0x3f
	.zero		1


	//   ....[25]....
        /*0f54*/ 	.word	0x0000a100
        /*0f58*/ 	.word	0x0000002c
        /*0f5c*/ 	.word	0x00000000
        /*0f60*/ 	.short	0x0101
        /*0f62*/ 	.byte	0x3f
	.zero		1


	//   ....[26]....
        /*0f64*/ 	.word	0x0000a140
        /*0f68*/ 	.word	0x00000064
        /*0f6c*/ 	.word	0x000368b0
        /*0f70*/ 	.short	0x010a
        /*0f72*/ 	.byte	0x3f
	.zero		1


	//   ....[27]....
        /*0f74*/ 	.word	0x0000a7b0
        /*0f78*/ 	.word	0x00000064
        /*0f7c*/ 	.word	0x00000000
        /*0f80*/ 	.short	0x0101
        /*0f82*/ 	.byte	0x3f
	.zero		1


	//   ....[28]....
        /*0f84*/ 	.word	0x0000ae70
        /*0f88*/ 	.word	0x00000002
        /*0f8c*/ 	.word	0x00036800
        /*0f90*/ 	.short	0x010a
        /*0f92*/ 	.byte	0x3f
	.zero		1


	//   ....[29]....
        /*0f94*/ 	.word	0x0000aec0
        /*0f98*/ 	.word	0x00000002
        /*0f9c*/ 	.word	0x00036800
        /*0fa0*/ 	.short	0x010a
        /*0fa2*/ 	.byte	0x3f
	.zero		1


	//   ....[30]....
        /*0fa4*/ 	.word	0x0000b9c0
        /*0fa8*/ 	.word	0x00000002
        /*0fac*/ 	.word	0x00036800
        /*0fb0*/ 	.short	0x010a
        /*0fb2*/ 	.byte	0x3f
	.zero		1


	//   ....[31]....
        /*0fb4*/ 	.word	0x0000e210
        /*0fb8*/ 	.word	0x00000002
        /*0fbc*/ 	.word	0x00036800
        /*0fc0*/ 	.short	0x010a
        /*0fc2*/ 	.byte	0x3f
	.zero		1


	//   ....[32]....
        /*0fc4*/ 	.word	0x00010980
        /*0fc8*/ 	.word	0x00000000
        /*0fcc*/ 	.word	0x00036830
        /*0fd0*/ 	.short	0x010a
        /*0fd2*/ 	.byte	0x3f
	.zero		1


	//   ....[33]....
        /*0fd4*/ 	.word	0x00010a00
        /*0fd8*/ 	.word	0x00000000
        /*0fdc*/ 	.word	0x00036830
        /*0fe0*/ 	.short	0x010a
        /*0fe2*/ 	.byte	0x3f
	.zero		1


	//   ....[34]....
        /*0fe4*/ 	.word	0x000151d0
        /*0fe8*/ 	.word	0x00000000
        /*0fec*/ 	.word	0x00000000
        /*0ff0*/ 	.short	0x0101
        /*0ff2*/ 	.byte	0x3f
	.zero		1


	//   ....[35]....
        /*0ff4*/ 	.word	0x000163e0
        /*0ff8*/ 	.word	0x0000000c
        /*0ffc*/ 	.word	0x00036830
        /*1000*/ 	.short	0x010a
        /*1002*/ 	.byte	0x3f
	.zero		1


	//   ....[36]....
        /*1004*/ 	.word	0x00016460
        /*1008*/ 	.word	0x0000000c
        /*100c*/ 	.word	0x00036830
        /*1010*/ 	.short	0x010a
        /*1012*/ 	.byte	0x3f
	.zero		1


	//   ....[37]....
        /*1014*/ 	.word	0x00019af0
        /*1018*/ 	.word	0x0000000e
        /*101c*/ 	.word	0x00036850
        /*1020*/ 	.short	0x010a
        /*1022*/ 	.byte	0x3f
	.zero		1


	//   ....[38]....
        /*1024*/ 	.word	0x00019b40
        /*1028*/ 	.word	0x0000000e
        /*102c*/ 	.word	0x00036850
        /*1030*/ 	.short	0x010a
        /*1032*/ 	.byte	0x3f
	.zero		1


	//   ....[39]....
        /*1034*/ 	.word	0x0001b370
        /*1038*/ 	.word	0x0000000c
        /*103c*/ 	.word	0x00000000
        /*1040*/ 	.short	0x0101
        /*1042*/ 	.byte	0x3f
	.zero		1


	//   ....[40]....
        /*1044*/ 	.word	0x0001b3b0
        /*1048*/ 	.word	0x0000000e
        /*104c*/ 	.word	0x00000000
        /*1050*/ 	.short	0x0101
        /*1052*/ 	.byte	0x3f
	.zero		1


	//   ....[41]....
        /*1054*/ 	.word	0x0001bde0
        /*1058*/ 	.word	0x00000000
        /*105c*/ 	.word	0x00036850
        /*1060*/ 	.short	0x010a
        /*1062*/ 	.byte	0x3f
	.zero		1


	//   ....[42]....
        /*1064*/ 	.word	0x0001be80
        /*1068*/ 	.word	0x00000000
        /*106c*/ 	.word	0x00036850
        /*1070*/ 	.short	0x010a
        /*1072*/ 	.byte	0x3f
	.zero		1


	//   ....[43]....
        /*1074*/ 	.word	0x0001c3d0
        /*1078*/ 	.word	0x00000008
        /*107c*/ 	.word	0x00000000
        /*1080*/ 	.short	0x0101
        /*1082*/ 	.byte	0x3f
	.zero		1


	//   ....[44]....
        /*1084*/ 	.word	0x0001df50
        /*1088*/ 	.word	0x00000000
        /*108c*/ 	.word	0x00000000
        /*1090*/ 	.short	0x0101
        /*1092*/ 	.byte	0x3f
	.zero		1


	//   ....[45]....
        /*1094*/ 	.word	0x000204a0
        /*1098*/ 	.word	0x00000004
        /*109c*/ 	.word	0x00036820
        /*10a0*/ 	.short	0x010a
        /*10a2*/ 	.byte	0x3f
	.zero		1


	//   ....[46]....
        /*10a4*/ 	.word	0x00020580
        /*10a8*/ 	.word	0x00000005
        /*10ac*/ 	.word	0x000368a0
        /*10b0*/ 	.short	0x010a
        /*10b2*/ 	.byte	0x3f
	.zero		1


	//   ....[47]....
        /*10b4*/ 	.word	0x000209c0
        /*10b8*/ 	.word	0x00000005
        /*10bc*/ 	.word	0x000368c0
        /*10c0*/ 	.short	0x010a
        /*10c2*/ 	.byte	0x3f
	.zero		1


	//   ....[48]....
        /*10c4*/ 	.word	0x00020f50
        /*10c8*/ 	.word	0x00000006
        /*10cc*/ 	.word	0x000368a0
        /*10d0*/ 	.short	0x010a
        /*10d2*/ 	.byte	0x3f
	.zero		1


	//   ....[49]....
        /*10d4*/ 	.word	0x00021380
        /*10d8*/ 	.word	0x00000006
        /*10dc*/ 	.word	0x000368c0
        /*10e0*/ 	.short	0x010a
        /*10e2*/ 	.byte	0x3f
	.zero		1


	//   ....[50]....
        /*10e4*/ 	.word	0x000221b0
        /*10e8*/ 	.word	0x00000000
        /*10ec*/ 	.word	0x00036840
        /*10f0*/ 	.short	0x010a
        /*10f2*/ 	.byte	0x3f
	.zero		1


	//   ....[51]....
        /*10f4*/ 	.word	0x000231d0
        /*10f8*/ 	.word	0x00000008
        /*10fc*/ 	.word	0x00036800
        /*1100*/ 	.short	0x0107
        /*1102*/ 	.byte	0x3f
	.zero		1


	//   ....[52]....
        /*1104*/ 	.word	0x000232d0
        /*1108*/ 	.word	0x00000002
        /*110c*/ 	.word	0x00036800
        /*1110*/ 	.short	0x0101
        /*1112*/ 	.byte	0x3f
	.zero		1


	//   ....[53]....
        /*1114*/ 	.word	0x000232f0
        /*1118*/ 	.word	0x00000002
        /*111c*/ 	.word	0x00036820
        /*1120*/ 	.short	0x010a
        /*1122*/ 	.byte	0x3f
	.zero		1


	//   ....[54]....
        /*1124*/ 	.word	0x00023670
        /*1128*/ 	.word	0x00000003
        /*112c*/ 	.word	0x00036840
        /*1130*/ 	.short	0x010a
        /*1132*/ 	.byte	0x3f
	.zero		1


	//   ....[55]....
        /*1134*/ 	.word	0x00023b30
        /*1138*/ 	.word	0x00000002
        /*113c*/ 	.word	0x00036860
        /*1140*/ 	.short	0x010a
        /*1142*/ 	.byte	0x3f
	.zero		1


	//   ....[56]....
        /*1144*/ 	.word	0x00024340
        /*1148*/ 	.word	0x00000003
        /*114c*/ 	.word	0x00036840
        /*1150*/ 	.short	0x010a
        /*1152*/ 	.byte	0x3f
	.zero		1


	//   ....[57]....
        /*1154*/ 	.word	0x00024800
        /*1158*/ 	.word	0x00000002
        /*115c*/ 	.word	0x00036860
        /*1160*/ 	.short	0x010a
        /*1162*/ 	.byte	0x3f
	.zero		1


	//   ....[58]....
        /*1164*/ 	.word	0x00024f60
        /*1168*/ 	.word	0x00000003
        /*116c*/ 	.word	0x00036840
        /*1170*/ 	.short	0x010a
        /*1172*/ 	.byte	0x3f
	.zero		1


	//   ....[59]....
        /*1174*/ 	.word	0x00025410
        /*1178*/ 	.word	0x00000002
        /*117c*/ 	.word	0x00036860
        /*1180*/ 	.short	0x010a
        /*1182*/ 	.byte	0x3f
	.zero		1


	//   ....[60]....
        /*1184*/ 	.word	0x00025af0
        /*1188*/ 	.word	0x00000002
        /*118c*/ 	.word	0x00036860
        /*1190*/ 	.short	0x010a
        /*1192*/ 	.byte	0x3f
	.zero		1


	//   ....[61]....
        /*1194*/ 	.word	0x00026b20
        /*1198*/ 	.word	0x00000000
        /*119c*/ 	.word	0x00036820
        /*11a0*/ 	.short	0x010a
        /*11a2*/ 	.byte	0x3f
	.zero		1


	//   ....[62]....
        /*11a4*/ 	.word	0x00026cf0
        /*11a8*/ 	.word	0x00000006
        /*11ac*/ 	.word	0x00000000
        /*11b0*/ 	.short	0x010a
        /*11b2*/ 	.byte	0x3f
	.zero		1


	//   ....[63]....
        /*11b4*/ 	.word	0x00026d60
        /*11b8*/ 	.word	0x00000007
        /*11bc*/ 	.word	0x00000000
        /*11c0*/ 	.short	0x010a
        /*11c2*/ 	.byte	0x3f
	.zero		1


	//   ....[64]....
        /*11c4*/ 	.word	0x00026dd0
        /*11c8*/ 	.word	0x00000004
        /*11cc*/ 	.word	0x00000000
        /*11d0*/ 	.short	0x010a
        /*11d2*/ 	.byte	0x3f
	.zero		1


	//   ....[65]....
        /*11d4*/ 	.word	0x00026e00
        /*11d8*/ 	.word	0x00000003
        /*11dc*/ 	.word	0x00000000
        /*11e0*/ 	.short	0x010a
        /*11e2*/ 	.byte	0x3f
	.zero		1


	//   ....[66]....
        /*11e4*/ 	.word	0x00026e60
        /*11e8*/ 	.word	0x00000064
        /*11ec*/ 	.word	0x00036890
        /*11f0*/ 	.short	0x010a
        /*11f2*/ 	.byte	0x3f
	.zero		1


	//   ....[67]....
        /*11f4*/ 	.word	0x00026eb0
        /*11f8*/ 	.word	0x00000064
        /*11fc*/ 	.word	0x00036890
        /*1200*/ 	.short	0x010a
        /*1202*/ 	.byte	0x3f
	.zero		1


	//   ....[68]....
        /*1204*/ 	.word	0x00026f00
        /*1208*/ 	.word	0x00000064
        /*120c*/ 	.word	0x00036890
        /*1210*/ 	.short	0x010a
        /*1212*/ 	.byte	0x3f
	.zero		1


	//   ....[69]....
        /*1214*/ 	.word	0x00026f50
        /*1218*/ 	.word	0x00000064
        /*121c*/ 	.word	0x000368b0
        /*1220*/ 	.short	0x010a
        /*1222*/ 	.byte	0x3f
	.zero		1


	//   ....[70]....
        /*1224*/ 	.word	0x00027160
        /*1228*/ 	.word	0x00000002
        /*122c*/ 	.word	0x00036800
        /*1230*/ 	.short	0x010a
        /*1232*/ 	.byte	0x3f
	.zero		1


	//   ....[71]....
        /*1234*/ 	.word	0x00027390
        /*1238*/ 	.word	0x00000002
        /*123c*/ 	.word	0x00036800
        /*1240*/ 	.short	0x010a
        /*1242*/ 	.byte	0x3f
	.zero		1


	//   ....[72]....
        /*1244*/ 	.word	0x000273e0
        /*1248*/ 	.word	0x00000000
        /*124c*/ 	.word	0x00036830
        /*1250*/ 	.short	0x010a
        /*1252*/ 	.byte	0x3f
	.zero		1


	//   ....[73]....
        /*1254*/ 	.word	0x00027430
        /*1258*/ 	.word	0x0000000c
        /*125c*/ 	.word	0x00036830
        /*1260*/ 	.short	0x010a
        /*1262*/ 	.byte	0x3f
	.zero		1


	//   ....[74]....
        /*1264*/ 	.word	0x00027480
        /*1268*/ 	.word	0x0000000e
        /*126c*/ 	.word	0x00036850
        /*1270*/ 	.short	0x010a
        /*1272*/ 	.byte	0x3f
	.zero		1


	//   ....[75]....
        /*1274*/ 	.word	0x000274d0
        /*1278*/ 	.word	0x00000000
        /*127c*/ 	.word	0x00036850
        /*1280*/ 	.short	0x010a
        /*1282*/ 	.byte	0x3f
	.zero		1


	//   ....[76]....
        /*1284*/ 	.word	0x00027690
        /*1288*/ 	.word	0x00000003
        /*128c*/ 	.word	0x00036820
        /*1290*/ 	.short	0x010a
        /*1292*/ 	.byte	0x3f
	.zero		1


	//   ....[77]....
        /*1294*/ 	.word	0x000276e0
        /*1298*/ 	.word	0x00000005
        /*129c*/ 	.word	0x000368a0
        /*12a0*/ 	.short	0x010a
        /*12a2*/ 	.byte	0x3f
	.zero		1


	//   ....[78]....
        /*12a4*/ 	.word	0x00027730
        /*12a8*/ 	.word	0x00000005
        /*12ac*/ 	.word	0x000368c0
        /*12b0*/ 	.short	0x010a
        /*12b2*/ 	.byte	0x3f
	.zero		1


	//   ....[79]....
        /*12b4*/ 	.word	0x00027780
        /*12b8*/ 	.word	0x00000006
        /*12bc*/ 	.word	0x000368a0
        /*12c0*/ 	.short	0x010a
        /*12c2*/ 	.byte	0x3f
	.zero		1


	//   ....[80]....
        /*12c4*/ 	.word	0x000277d0
        /*12c8*/ 	.word	0x00000006
        /*12cc*/ 	.word	0x000368c0
        /*12d0*/ 	.short	0x010a
        /*12d2*/ 	.byte	0x3f
	.zero		1


	//   ....[81]....
        /*12d4*/ 	.word	0x00027970
        /*12d8*/ 	.word	0x00000000
        /*12dc*/ 	.word	0x00036840
        /*12e0*/ 	.short	0x010a
        /*12e2*/ 	.byte	0x3f
	.zero		1


	//   ....[82]....
        /*12e4*/ 	.word	0x00028530
        /*12e8*/ 	.word	0x00000002
        /*12ec*/ 	.word	0x00036820
        /*12f0*/ 	.short	0x010a
        /*12f2*/ 	.byte	0x3f
	.zero		1


	//   ....[83]....
        /*12f4*/ 	.word	0x00028580
        /*12f8*/ 	.word	0x00000003
        /*12fc*/ 	.word	0x00036840
        /*1300*/ 	.short	0x010a
        /*1302*/ 	.byte	0x3f
	.zero		1


	//   ....[84]....
        /*1304*/ 	.word	0x000285d0
        /*1308*/ 	.word	0x00000002
        /*130c*/ 	.word	0x00036860
        /*1310*/ 	.short	0x010a
        /*1312*/ 	.byte	0x3f
	.zero		1


	//   ....[85]....
        /*1314*/ 	.word	0x00028620
        /*1318*/ 	.word	0x00000003
        /*131c*/ 	.word	0x00036840
        /*1320*/ 	.short	0x010a
        /*1322*/ 	.byte	0x3f
	.zero		1


	//   ....[86]....
        /*1324*/ 	.word	0x00028670
        /*1328*/ 	.word	0x00000002
        /*132c*/ 	.word	0x00036860
        /*1330*/ 	.short	0x010a
        /*1332*/ 	.byte	0x3f
	.zero		1


	//   ....[87]....
        /*1334*/ 	.word	0x000286c0
        /*1338*/ 	.word	0x00000003
        /*133c*/ 	.word	0x00036840
        /*1340*/ 	.short	0x010a
        /*1342*/ 	.byte	0x3f
	.zero		1


	//   ....[88]....
        /*1344*/ 	.word	0x00028710
        /*1348*/ 	.word	0x00000002
        /*134c*/ 	.word	0x00036860
        /*1350*/ 	.short	0x010a
        /*1352*/ 	.byte	0x3f
	.zero		1


	//   ....[89]....
        /*1354*/ 	.word	0x00028760
        /*1358*/ 	.word	0x00000002
        /*135c*/ 	.word	0x00036860
        /*1360*/ 	.short	0x010a
        /*1362*/ 	.byte	0x3f
	.zero		1


	//   ....[90]....
        /*1364*/ 	.word	0x000291e0
        /*1368*/ 	.word	0x00000000
        /*136c*/ 	.word	0x00036820
        /*1370*/ 	.short	0x010a
        /*1372*/ 	.byte	0x3f
	.zero		1


	//   ....[91]....
        /*1374*/ 	.word	0x00029380
        /*1378*/ 	.word	0x00000006
        /*137c*/ 	.word	0x00000000
        /*1380*/ 	.short	0x010a
        /*1382*/ 	.byte	0x3f
	.zero		1


	//   ....[92]....
        /*1384*/ 	.word	0x000293d0
        /*1388*/ 	.word	0x00000007
        /*138c*/ 	.word	0x00000000
        /*1390*/ 	.short	0x010a
        /*1392*/ 	.byte	0x3f
	.zero		1


	//   ....[93]....
        /*1394*/ 	.word	0x00029420
        /*1398*/ 	.word	0x00000004
        /*139c*/ 	.word	0x00000000
        /*13a0*/ 	.short	0x010a
        /*13a2*/ 	.byte	0x3f
	.zero		1


	//----- nvinfo : EIATTR_NUM_MBARRIERS
	.align		4
.L_741:
        /*13a4*/ 	.byte	0x03, 0x38
        /*13a6*/ 	.short	0x0016


	//----- nvinfo : EIATTR_EXIT_INSTR_OFFSETS
	.align		4
        /*13a8*/ 	.byte	0x04, 0x1c
        /*13aa*/ 	.short	(.L_743 - .L_742)


	//   ....[0]....
.L_742:
        /*13ac*/ 	.word	0x00026e50


	//----- nvinfo : EIATTR_MAX_THREADS
	.align		4
.L_743:
        /*13b0*/ 	.byte	0x04, 0x05
        /*13b2*/ 	.short	(.L_745 - .L_744)
.L_744:
        /*13b4*/ 	.word	0x00000180
        /*13b8*/ 	.word	0x00000001
        /*13bc*/ 	.word	0x00000001


	//----- nvinfo : EIATTR_CRS_STACK_SIZE
	.align		4
.L_745:
        /*13c0*/ 	.byte	0x04, 0x1e
        /*13c2*/ 	.short	(.L_747 - .L_746)
.L_746:
        /*13c4*/ 	.word	0x00000000


	//----- nvinfo : EIATTR_CBANK_PARAM_SIZE
	.align		4
.L_747:
        /*13c8*/ 	.byte	0x03, 0x19
        /*13ca*/ 	.short	0x0af0


	//----- nvinfo : EIATTR_PARAM_CBANK
	.align		4
        /*13cc*/ 	.byte	0x04, 0x0a
        /*13ce*/ 	.short	(.L_749 - .L_748)
	.align		4
.L_748:
        /*13d0*/ 	.word	index@(.nv.constant0._ZN7cutlass13device_kernelIN5flash11enable_sm90INS1_16FlashAttnFwdSm90INS1_25CollectiveMainloopFwdSm90ILi2EN4cute5tupleIJNS5_1CILi1EEES8_S8_EEENS6_IJNS7_ILi128EEENS7_ILi112EEENS7_ILi192EEEEEELi192ENS_6half_tEfNS_4arch4Sm90ELb0ELb0ELb1ELb1ELb0ELb1ELb0ELb1ELb1ELb1ELb0ELb0EEENS1_21CollectiveEpilogueFwdINS6_IJSA_SC_SB_EEES9_SE_SG_Li256ELb1ELb1ELb0ELb0EEENS1_36VarlenDynamicPersistentTileSchedulerILi128ELi112ELi256ELi128ELb0ELb1ELb1ELb0ELb1ELb1EEEEEEEEEvNT_6ParamsE)
        /*13d4*/ 	.short	0x0210
        /*13d6*/ 	.short	0x0af0


	//----- nvinfo : EIATTR_SW_WAR
	.align		4
.L_749:
        /*13d8*/ 	.byte	0x04, 0x36
        /*13da*/ 	.short	(.L_751 - .L_750)
.L_750:
        /*13dc*/ 	.word	0x00000008
.L_751:


//--------------------- .nv.info._ZN7cutlass13device_kernelIN5flash11enable_sm90INS1_16FlashAttnFwdSm90INS1_25CollectiveMainloopFwdSm90ILi2EN4cute5tupleIJNS5_1CILi1EEES8_S8_EEENS6_IJNS7_ILi128EEENS7_ILi96EEENS7_ILi192EEEEEELi192ENS_6half_tEfNS_4arch4Sm90ELb0ELb1ELb1ELb0ELb0ELb0ELb0ELb1ELb1ELb1ELb0ELb0EEENS1_21CollectiveEpilogueFwdINS6_IJSA_SC_SB_EEES9_SE_SG_Li256ELb0ELb1ELb0ELb0EEENS1_30DynamicPersistentTileSchedulerILi256ELi128ELb0ELb1ELb1EEEEEEEEEvNT_6ParamsE --------------------------
	.section	.nv.info._ZN7cutlass13device_kernelIN5flash11enable_sm90INS1_16FlashAttnFwdSm90INS1_25CollectiveMainloopFwdSm90ILi2EN4cute5tupleIJNS5_1CILi1EEES8_S8_EEENS6_IJNS7_ILi128EEENS7_ILi96EEENS7_ILi192EEEEEELi192ENS_6half_tEfNS_4arch4Sm90ELb0ELb1ELb1ELb0ELb0ELb0ELb0ELb1ELb1ELb1ELb0ELb0EEENS1_21CollectiveEpilogueFwdINS6_IJSA_SC_SB_EEES9_SE_SG_Li256ELb0ELb1ELb0ELb0EEENS1_30DynamicPersistentTileSchedulerILi256ELi128ELb0ELb1ELb1EEEEEEEEEvNT_6ParamsE,"",@"SHT_CUDA_INFO"
	.sectionflags	@""
	.align	4


	//----- nvinfo : EIATTR_CUDA_API_VERSION
	.align		4
        /*0000*/ 	.byte	0x04, 0x37
        /*0002*/ 	.short	(.L_753 - .L_752)
.L_752:
        /*0004*/ 	.word	0x00000082


	//----- nvinfo : EIATTR_KPARAM_INFO
	.align		4
.L_753:
        /*0008*/ 	.byte	0x04, 0x17
        /*000a*/ 	.short	(.L_755 - .L_754)
.L_754:
        /*000c*/ 	.word	0x00000000
        /*0010*/ 	.short	0x0000
        /*0012*/ 	.short	0x0070
        /*0014*/ 	.byte	0x00, 0xf0, 0x01, 0x2a


	//----- nvinfo : EIATTR_SPARSE_MMA_MASK
	.align		4
.L_755:
        /*0018*/ 	.byte	0x03, 0x50
        /*001a*/ 	.short	0x0000


	//----- nvinfo : EIATTR_MAXREG_COUNT
	.align		4
        /*001c*/ 	.byte	0x03, 0x1b
        /*001e*/ 	.short	0x00a8


	//----- nvinfo : EIATTR_NUM_BARRIERS
	.align		4
        /*0020*/ 	.byte	0x02, 0x4c
        /*0022*/ 	.byte	0x09
	.zero		1


	//----- nvinfo : EIATTR_EXTERNS
	.align		4
        /*0024*/ 	.byte	0x04, 0x0f
        /*0026*/ 	.short	(.L_757 - .L_756)


	//   ....[0]....
	.align		4
.L_756:
        /*0028*/ 	.word	index@(__assertfail)


	//----- nvinfo : EIATTR_ANNOTATIONS
	.align		4
.L_757:
        /*002c*/ 	.byte	0x04, 0x55
        /*002e*/ 	.short	(.L_759 - .L_758)


	//   ....[0]....
.L_758:
        /* <DEDUP_REMOVED lines=28> */


	//----- nvinfo : EIATTR_MERCURY_ISA_VERSION
	.align		4
.L_759:
        /*01d8*/ 	.byte	0x03, 0x5f
        /*01da*/ 	.short	0x0101


	//----- nvinfo : EIATTR_INT_WARP_WIDE_INSTR_OFFSETS
	.align		4
        /*01dc*/ 	.byte	0x04, 0x31
        /*01de*/ 	.short	(.L_761 - .L_760)


	//   ....[0]....
.L_760:
        /*01e0*/ 	.word	0x00000130


	//   ....[1]....
        /*01e4*/ 	.word	0x00000170


	//   ....[2]....
        /*01e8*/ 	.word	0x000001e0


	//   ....[3]....
        /*01ec*/ 	.word	0x00012290


	//   ....[4]....
        /*01f0*/ 	.word	0x00012330


	//   ....[5]....
        /*01f4*/ 	.word	0x00015ed0


	//   ....[6]....
        /*01f8*/ 	.word	0x00015f70


	//----- nvinfo : EIATTR_COOP_GROUP_MASK_REGIDS
	.align		4
.L_761:
        /*01fc*/ 	.byte	0x04, 0x29
        /*01fe*/ 	.short	(.L_763 - .L_762)


	//   ....[0]....
.L_762:
        /*0200*/ 	.word	0xffffffff


	//   ....[1]....
        /*0204*/ 	.word	0xffffffff


	//   ....[2]....
        /*0208*/ 	.word	0xffffffff


	//   ....[3]....
        /*020c*/ 	.word	0xffffffff


	//   ....[4]....
        /*0210*/ 	.word	0xffffffff


	//   ....[5]....
        /*0214*/ 	.word	0xffffffff


	//   ....[6]....
        /*0218*/ 	.word	0xffffffff


	//   ....[7]....
        /*021c*/ 	.word	0xffffffff


	//   ....[8]....
        /*0220*/ 	.word	0xffffffff


	//   ....[9]....
        /*0224*/ 	.word	0xffffffff


	//   ....[10]....
        /*0228*/ 	.word	0xffffffff


	//   ....[11]....
        /*022c*/ 	.word	0xffffffff


	//   ....[12]....
        /*0230*/ 	.word	0xffffffff


	//   ....[13]....
        /*0234*/ 	.word	0xffffffff


	//   ....[14]....
        /*0238*/ 	.word	0xffffffff


	//   ....[15]....
        /*023c*/ 	.word	0xffffffff


	//   ....[16]....
        /*0240*/ 	.word	0xffffffff


	//   ....[17]....
        /*0244*/ 	.word	0xffffffff


	//   ....[18]....
        /*0248*/ 	.word	0xffffffff


	//   ....[19]....
        /*024c*/ 	.word	0xffffffff


	//   ....[20]....
        /*0250*/ 	.word	0xffffffff


	//   ....[21]....
        /*0254*/ 	.word	0xffffffff


	//   ....[22]....
        /*0258*/ 	.word	0xffffffff


	//   ....[23]....
        /*025c*/ 	.word	0xffffffff


	//   ....[24]....
        /*0260*/ 	.word	0xffffffff


	//   ....[25]....
        /*0264*/ 	.word	0xffffffff


	//   ....[26]....
        /*0268*/ 	.word	0xffffffff


	//   ....[27]....
        /*026c*/ 	.word	0xffffffff


	//   ....[28]....
        /*0270*/ 	.word	0xffffffff


	//   ....[29]....
        /*0274*/ 	.word	0xffffffff


	//   ....[30]....
        /*0278*/ 	.word	0xffffffff


	//   ....[31]....
        /*027c*/ 	.word	0xffffffff


	//   ....[32]....
        /*0280*/ 	.word	0xffffffff


	//   ....[33]....
        /*0284*/ 	.word	0xffffffff


	//   ....[34]....
        /*0288*/ 	.word	0xffffffff


	//   ....[35]....
        /*028c*/ 	.word	0xffffffff


	//   ....[36]....
        /*0290*/ 	.word	0xffffffff


	//   ....[37]....
        /*0294*/ 	.word	0xffffffff


	//   ....[38]....
        /*0298*/ 	.word	0xffffffff


	//   ....[39]....
        /*029c*/ 	.word	0xffffffff


	//   ....[40]....
        /*02a0*/ 	.word	0xffffffff


	//   ....[41]....
        /*02a4*/ 	.word	0xffffffff


	//   ....[42]....
        /*02a8*/ 	.word	0xffffffff


	//   ....[43]....
        /*02ac*/ 	.word	0xffffffff


	//   ....[44]....
        /*02b0*/ 	.word	0xffffffff


	//   ....[45]....
        /*02b4*/ 	.word	0xffffffff


	//   ....[46]....
        /*02b8*/ 	.word	0xffffffff


	//   ....[47]....
        /*02bc*/ 	.word	0xffffffff


	//   ....[48]....
        /*02c0*/ 	.word	0xffffffff


	//   ....[49]....
        /*02c4*/ 	.word	0xffffffff


	//   ....[50]....
        /*02c8*/ 	.word	0xffffffff


	//   ....[51]....
        /*02cc*/ 	.word	0xffffffff


	//   ....[52]....
        /*02d0*/ 	.word	0xffffffff


	//   ....[53]....
        /*02d4*/ 	.word	0xffffffff


	//   ....[54]....
        /*02d8*/ 	.word	0xffffffff


	//   ....[55]....
        /*02dc*/ 	.word	0xffffffff


	//   ....[56]....
        /*02e0*/ 	.word	0xffffffff


	//   ....[57]....
        /*02e4*/ 	.word	0xffffffff


	//   ....[58]....
        /*02e8*/ 	.word	0xffffffff


	//   ....[59]....
        /*02ec*/ 	.word	0xffffffff


	//   ....[60]....
        /*02f0*/ 	.word	0xffffffff


	//   ....[61]....
        /*02f4*/ 	.word	0xffffffff


	//   ....[62]....
        /*02f8*/ 	.word	0xffffffff


	//   ....[63]....
        /*02fc*/ 	.word	0xffffffff


	//   ....[64]....
        /*0300*/ 	.word	0xffffffff


	//   ....[65]....
        /*0304*/ 	.word	0xffffffff


	//   ....[66]....
        /*0308*/ 	.word	0xffffffff


	//   ....[67]....
        /*030c*/ 	.word	0xffffffff


	//   ....[68]....
        /*0310*/ 	.word	0xffffffff


	//   ....[69]....
        /*0314*/ 	.word	0xffffffff


	//   ....[70]....
        /*0318*/ 	.word	0xffffffff


	//   ....[71]....
        /*031c*/ 	.word	0xffffffff


	//   ....[72]....
        /*0320*/ 	.word	0xffffffff


	//   ....[73]....
        /*0324*/ 	.word	0xffffffff


	//   ....[74]....
        /*0328*/ 	.word	0x0500000f


	//   ....[75]....
        /*032c*/ 	.word	0x0500000f


	//   ....[76]....
        /*0330*/ 	.word	0x0500000f


	//   ....[77]....
        /*0334*/ 	.word	0x0500000f


	//   ....[78]....
        /*0338*/ 	.word	0x0500000f


	//   ....[79]....
        /*033c*/ 	.word	0x0500000f


	//   ....[80]....
        /*0340*/ 	.word	0x0500000f


	//   ....[81]....
        /*0344*/ 	.word	0x0500000f


	//   ....[82]....
        /*0348*/ 	.word	0x0500000f


	//   ....[83]....
        /*034c*/ 	.word	0x0500000f


	//   ....[84]....
        /*0350*/ 	.word	0x0500000f


	//   ....[85]....
        /*0354*/ 	.word	0x0500000f


	//   ....[86]....
        /*0358*/ 	.word	0x0500000f


	//   ....[87]....
        /*035c*/ 	.word	0x0500000f


	//   ....[88]....
        /*0360*/ 	.word	0x0500000f


	//   ....[89]....
        /*0364*/ 	.word	0x0500000f


	//   ....[90]....
        /*0368*/ 	.word	0x0500000f


	//   ....[91]....
        /*036c*/ 	.word	0x0500000f


	//   ....[92]....
        /*0370*/ 	.word	0x0500000f


	//----- nvinfo : EIATTR_COOP_GROUP_INSTR_OFFSETS
	.align		4
.L_763:
        /*0374*/ 	.byte	0x04, 0x28
        /*0376*/ 	.short	(.L_765 - .L_764)


	//   ....[0]....
.L_764:
        /*0378*/ 	.word	0x00000060


	//   ....[1]....
        /*037c*/ 	.word	0x00000140


	//   ....[2]....
        /*0380*/ 	.word	0x00000190


	//   ....[3]....
        /*0384*/ 	.word	0x000003c0


	//   ....[4]....
        /*0388*/ 	.word	0x00000520


	//   ....[5]....
        /*038c*/ 	.word	0x00000640


	//   ....[6]....
        /*0390*/ 	.word	0x000007a0


	//   ....[7]....
        /*0394*/ 	.word	0x00001940


	//   ....[8]....
        /*0398*/ 	.word	0x00002710


	//   ....[9]....
        /*039c*/ 	.word	0x00003390


	//   ....[10]....
        /*03a0*/ 	.word	0x000039d0


	//   ....[11]....
        /*03a4*/ 	.word	0x00003b00


	//   ....[12]....
        /*03a8*/ 	.word	0x00004050


	//   ....[13]....
        /*03ac*/ 	.word	0x00004100


	//   ....[14]....
        /*03b0*/ 	.word	0x00006480


	//   ....[15]....
        /*03b4*/ 	.word	0x00006630


	//   ....[16]....
        /*03b8*/ 	.word	0x000073a0


	//   ....[17]....
        /*03bc*/ 	.word	0x000074c0


	//   ....[18]....
        /*03c0*/ 	.word	0x00007a50


	//   ....[19]....
        /*03c4*/ 	.word	0x00007ae0


	//   ....[20]....
        /*03c8*/ 	.word	0x00009ca0


	//   ....[21]....
        /*03cc*/ 	.word	0x00009cc0


	//   ....[22]....
        /*03d0*/ 	.word	0x0000a150


	//   ....[23]....
        /*03d4*/ 	.word	0x0000a1c0


	//   ....[24]....
        /*03d8*/ 	.word	0x0000be80


	//   ....[25]....
        /*03dc*/ 	.word	0x0000c350


	//   ....[26]....
        /*03e0*/ 	.word	0x0000d0e0


	//   ....[27]....
        /*03e4*/ 	.word	0x0000d1f0


	//   ....[28]....
        /*03e8*/ 	.word	0x0000d790


	//   ....[29]....
        /*03ec*/ 	.word	0x0000d7f0


	//   ....[30]....
        /*03f0*/ 	.word	0x0000e870


	//   ....[31]....
        /*03f4*/ 	.word	0x0000e8b0


	//   ....[32]....
        /*03f8*/ 	.word	0x0000e9c0


	//   ....[33]....
        /*03fc*/ 	.word	0x0000e9e0


	//   ....[34]....
        /*0400*/ 	.word	0x0000fe50


	//   ....[35]....
        /*0404*/ 	.word	0x0000ff30


	//   ....[36]....
        /*0408*/ 	.word	0x0000ff60


	//   ....[37]....
        /*040c*/ 	.word	0x0000ff90


	//   ....[38]....
        /*0410*/ 	.word	0x000106c0


	//   ....[39]....
        /*0414*/ 	.word	0x00010700


	//   ....[40]....
        /*0418*/ 	.word	0x00010810


	//   ....[41]....
        /*041c*/ 	.word	0x00010830


	//   ....[42]....
        /*0420*/ 	.word	0x00010940


	//   ....[43]....
        /*0424*/ 	.word	0x00010960


	//   ....[44]....
        /*0428*/ 	.word	0x00010a80


	//   ....[45]....
        /*042c*/ 	.word	0x00010aa0


	//   ....[46]....
        /*0430*/ 	.word	0x00011210


	//   ....[47]....
        /*0434*/ 	.word	0x00011230


	//   ....[48]....
        /*0438*/ 	.word	0x00011340


	//   ....[49]....
        /*043c*/ 	.word	0x00011360


	//   ....[50]....
        /*0440*/ 	.word	0x00011470


	//   ....[51]....
        /*0444*/ 	.word	0x00011490


	//   ....[52]....
        /*0448*/ 	.word	0x000115b0


	//   ....[53]....
        /*044c*/ 	.word	0x000115d0


	//   ....[54]....
        /*0450*/ 	.word	0x00011790


	//   ....[55]....
        /*0454*/ 	.word	0x000128d0


	//   ....[56]....
        /*0458*/ 	.word	0x00013360


	//   ....[57]....
        /*045c*/ 	.word	0x00013390


	//   ....[58]....
        /*0460*/ 	.word	0x00013460


	//   ....[59]....
        /*0464*/ 	.word	0x00013480


	//   ....[60]....
        /*0468*/ 	.word	0x00013520


	//   ....[61]....
        /*046c*/ 	.word	0x00013540


	//   ....[62]....
        /*0470*/ 	.word	0x000135e0


	//   ....[63]....
        /*0474*/ 	.word	0x00013600


	//   ....[64]....
        /*0478*/ 	.word	0x000136a0


	//   ....[65]....
        /*047c*/ 	.word	0x000136c0


	//   ....[66]....
        /*0480*/ 	.word	0x00013760


	//   ....[67]....
        /*0484*/ 	.word	0x00013780


	//   ....[68]....
        /*0488*/ 	.word	0x00013820


	//   ....[69]....
        /*048c*/ 	.word	0x00013840


	//   ....[70]....
        /*0490*/ 	.word	0x00013850


	//   ....[71]....
        /*0494*/ 	.word	0x00013860


	//   ....[72]....
        /*0498*/ 	.word	0x000165c0


	//   ....[73]....
        /*049c*/ 	.word	0x000167b0


	//   ....[74]....
        /*04a0*/ 	.word	0x00016e00


	//   ....[75]....
        /*04a4*/ 	.word	0x00016f80


	//   ....[76]....
        /*04a8*/ 	.word	0x00016fe0


	//   ....[77]....
        /*04ac*/ 	.word	0x00017140


	//   ....[78]....
        /*04b0*/ 	.word	0x00017190


	//   ....[79]....
        /*04b4*/ 	.word	0x000172b0


	//   ....[80]....
        /*04b8*/ 	.word	0x00017320


	//   ....[81]....
        /*04bc*/ 	.word	0x00017440


	//   ....[82]....
        /*04c0*/ 	.word	0x000174b0


	//   ....[83]....
        /*04c4*/ 	.word	0x000175d0


	//   ....[84]....
        /*04c8*/ 	.word	0x00017640


	//   ....[85]....
        /*04cc*/ 	.word	0x00017760


	//   ....[86]....
        /*04d0*/ 	.word	0x000177d0


	//   ....[87]....
        /*04d4*/ 	.word	0x000178f0


	//   ....[88]....
        /*04d8*/ 	.word	0x00017960


	//   ....[89]....
        /*04dc*/ 	.word	0x00017a80


	//   ....[90]....
        /*04e0*/ 	.word	0x00017ad0


	//   ....[91]....
        /*04e4*/ 	.word	0x00017df0


	//   ....[92]....
        /*04e8*/ 	.word	0x00017f10


	//----- nvinfo : EIATTR_REG_RECONFIG
	.align		4
.L_765:
        /*04ec*/ 	.byte	0x01, 0x54
	.zero		2


	//----- nvinfo : EIATTR_SYSCALL_OFFSETS
	.align		4
        /*04f0*/ 	.byte	0x04, 0x46
        /*04f2*/ 	.short	(.L_767 - .L_766)


	//   ....[0]....
.L_766:
        /*04f4*/ 	.word	0x00001b20


	//   ....[1]....
        /*04f8*/ 	.word	0x000124a0


	//   ....[2]....
        /*04fc*/ 	.word	0x000125f0


	//   ....[3]....
        /*0500*/ 	.word	0x000126e0


	//   ....[4]....
        /*0504*/ 	.word	0x00012f30


	//----- nvinfo : EIATTR_MBARRIER_INSTR_OFFSETS
	.align		4
.L_767:
        /*0508*/ 	.byte	0x04, 0x39
        /*050a*/ 	.short	(.L_769 - .L_768)


	//   ....[0]....
.L_768:
        /*050c*/ 	.word	0x00000270
        /*0510*/ 	.word	0x000000ff
        /*0514*/ 	.word	0x00030800
        /*0518*/ 	.short	0x0100
        /*051a*/ 	.byte	0x08
	.zero		1


	//   ....[1]....
        /*051c*/ 	.word	0x00000280
        /*0520*/ 	.word	0x000000ff
        /*0524*/ 	.word	0x00030820
        /*0528*/ 	.short	0x0100
        /*052a*/ 	.byte	0x08
	.zero		1


	//   ....[2]....
        /*052c*/ 	.word	0x00000370
        /*0530*/ 	.word	0x000000ff
        /*0534*/ 	.word	0x00030830
        /*0538*/ 	.short	0x0100
        /*053a*/ 	.byte	0x08
	.zero		1


	//   ....[3]....
        /*053c*/ 	.word	0x00000380
        /*0540*/ 	.word	0x000000ff
        /*0544*/ 	.word	0x00030840
        /*0548*/ 	.short	0x0100
        /*054a*/ 	.byte	0x08
	.zero		1


	//   ....[4]....
        /*054c*/ 	.word	0x00000390
        /*0550*/ 	.word	0x000000ff
        /*0554*/ 	.word	0x00030838
        /*0558*/ 	.short	0x0100
        /*055a*/ 	.byte	0x08
	.zero		1


	//   ....[5]....
        /*055c*/ 	.word	0x000003a0
        /*0560*/ 	.word	0x000000ff
        /*0564*/ 	.word	0x00030848
        /*0568*/ 	.short	0x0100
        /*056a*/ 	.byte	0x08
	.zero		1


	//   ....[6]....
        /*056c*/ 	.word	0x000004d0
        /*0570*/ 	.word	0x000000ff
        /*0574*/ 	.word	0x00030850
        /*0578*/ 	.short	0x0100
        /*057a*/ 	.byte	0x08
	.zero		1


	//   ....[7]....
        /*057c*/ 	.word	0x000004e0
        /*0580*/ 	.word	0x000000ff
        /*0584*/ 	.word	0x00030860
        /*0588*/ 	.short	0x0100
        /*058a*/ 	.byte	0x08
	.zero		1


	//   ....[8]....
        /*058c*/ 	.word	0x000004f0
        /*0590*/ 	.word	0x000000ff
        /*0594*/ 	.word	0x00030858
        /*0598*/ 	.short	0x0100
        /*059a*/ 	.byte	0x08
	.zero		1


	//   ....[9]....
        /*059c*/ 	.word	0x00000500
        /*05a0*/ 	.word	0x000000ff
        /*05a4*/ 	.word	0x00030868
        /*05a8*/ 	.short	0x0100
        /*05aa*/ 	.byte	0x08
	.zero		1


	//   ....[10]....
        /*05ac*/ 	.word	0x000005f0
        /*05b0*/ 	.word	0x000000ff
        /*05b4*/ 	.word	0x00030870
        /*05b8*/ 	.short	0x0100
        /*05ba*/ 	.byte	0x06
	.zero		1


	//   ....[11]....
        /*05bc*/ 	.word	0x00000600
        /*05c0*/ 	.word	0x000000ff
        /*05c4*/ 	.word	0x00030880
        /*05c8*/ 	.short	0x0100
        /*05ca*/ 	.byte	0x06
	.zero		1


	//   ....[12]....
        /*05cc*/ 	.word	0x00000610
        /*05d0*/ 	.word	0x000000ff
        /*05d4*/ 	.word	0x00030878
        /*05d8*/ 	.short	0x0100
        /*05da*/ 	.byte	0x06
	.zero		1


	//   ....[13]....
        /*05dc*/ 	.word	0x00000620
        /*05e0*/ 	.word	0x000000ff
        /*05e4*/ 	.word	0x00030888
        /*05e8*/ 	.short	0x0100
        /*05ea*/ 	.byte	0x06
	.zero		1


	//   ....[14]....
        /*05ec*/ 	.word	0x00000750
        /*05f0*/ 	.word	0x000000ff
        /*05f4*/ 	.word	0x00030890
        /*05f8*/ 	.short	0x0100
        /*05fa*/ 	.byte	0x08
	.zero		1


	//   ....[15]....
        /*05fc*/ 	.word	0x00000760
        /*0600*/ 	.word	0x000000ff
        /*0604*/ 	.word	0x000308a0
        /*0608*/ 	.short	0x0100
        /*060a*/ 	.byte	0x08
	.zero		1


	//   ....[16]....
        /*060c*/ 	.word	0x00000770
        /*0610*/ 	.word	0x000000ff
        /*0614*/ 	.word	0x00030898
        /*0618*/ 	.short	0x0100
        /*061a*/ 	.byte	0x08
	.zero		1


	//   ....[17]....
        /*061c*/ 	.word	0x00000780
        /*0620*/ 	.word	0x000000ff
        /*0624*/ 	.word	0x000308a8
        /*0628*/ 	.short	0x0100
        /*062a*/ 	.byte	0x08
	.zero		1


	//   ....[18]....
        /*062c*/ 	.word	0x000008b0
        /*0630*/ 	.word	0x000000ff
        /*0634*/ 	.word	0x000308b0
        /*0638*/ 	.short	0x0100
        /*063a*/ 	.byte	0x08
	.zero		1


	//   ....[19]....
        /*063c*/ 	.word	0x000008c0
        /*0640*/ 	.word	0x000000ff
        /*0644*/ 	.word	0x000308c0
        /*0648*/ 	.short	0x0100
        /*064a*/ 	.byte	0x08
	.zero		1


	//   ....[20]....
        /*064c*/ 	.word	0x000008d0
        /*0650*/ 	.word	0x000000ff
        /*0654*/ 	.word	0x000308b8
        /*0658*/ 	.short	0x0100
        /*065a*/ 	.byte	0x08
	.zero		1


	//   ....[21]....
        /*065c*/ 	.word	0x000008e0
        /*0660*/ 	.word	0x000000ff
        /*0664*/ 	.word	0x000308c8
        /*0668*/ 	.short	0x0100
        /*066a*/ 	.byte	0x08
	.zero		1


	//   ....[22]....
        /*066c*/ 	.word	0x00001bc0
        /*0670*/ 	.word	0x000000ff
        /*0674*/ 	.word	0x00030800
        /*0678*/ 	.short	0x010a
        /*067a*/ 	.byte	0x26
	.zero		1


	//   ....[23]....
        /*067c*/ 	.word	0x00001c40
        /*0680*/ 	.word	0x0000000b
        /*0684*/ 	.word	0x00030830
        /*0688*/ 	.short	0x010a
        /*068a*/ 	.byte	0x3f
	.zero		1


	//   ....[24]....
        /*068c*/ 	.word	0x00001ce0
        /*0690*/ 	.word	0x0000000b
        /*0694*/ 	.word	0x00030830
        /*0698*/ 	.short	0x010a
        /*069a*/ 	.byte	0x3f
	.zero		1


	//   ....[25]....
        /*069c*/ 	.word	0x00002750
        /*06a0*/ 	.word	0x00000004
        /*06a4*/ 	.word	0x00000000
        /*06a8*/ 	.short	0x0101
        /*06aa*/ 	.byte	0x3f
	.zero		1


	//   ....[26]....
        /*06ac*/ 	.word	0x00004fa0
        /*06b0*/ 	.word	0x000000ff
        /*06b4*/ 	.word	0x00030830
        /*06b8*/ 	.short	0x010a
        /*06ba*/ 	.byte	0x07
	.zero		1


	//   ....[27]....
        /*06bc*/ 	.word	0x00004fe0
        /*06c0*/ 	.word	0x000000ff
        /*06c4*/ 	.word	0x00030830
        /*06c8*/ 	.short	0x010a
        /*06ca*/ 	.byte	0x07
	.zero		1


	//   ....[28]....
        /*06cc*/ 	.word	0x00005aa0
        /*06d0*/ 	.word	0x000000ff
        /*06d4*/ 	.word	0x00030850
        /*06d8*/ 	.short	0x010a
        /*06da*/ 	.byte	0x06
	.zero		1


	//   ....[29]....
        /*06dc*/ 	.word	0x00005ae0
        /*06e0*/ 	.word	0x000000ff
        /*06e4*/ 	.word	0x00030850
        /*06e8*/ 	.short	0x010a
        /*06ea*/ 	.byte	0x06
	.zero		1


	//   ....[30]....
        /*06ec*/ 	.word	0x00006490
        /*06f0*/ 	.word	0x0000000c
        /*06f4*/ 	.word	0x00000000
        /*06f8*/ 	.short	0x0101
        /*06fa*/ 	.byte	0x3f
	.zero		1


	//   ....[31]....
        /*06fc*/ 	.word	0x00007f50
        /*0700*/ 	.word	0x00000005
        /*0704*/ 	.word	0x00000000
        /*0708*/ 	.short	0x0101
        /*070a*/ 	.byte	0x3f
	.zero		1


	//   ....[32]....
        /*070c*/ 	.word	0x00008830
        /*0710*/ 	.word	0x000000ff
        /*0714*/ 	.word	0x00030830
        /*0718*/ 	.short	0x010a
        /*071a*/ 	.byte	0x06
	.zero		1


	//   ....[33]....
        /*071c*/ 	.word	0x00008870
        /*0720*/ 	.word	0x000000ff
        /*0724*/ 	.word	0x00030830
        /*0728*/ 	.short	0x010a
        /*072a*/ 	.byte	0x06
	.zero		1


	//   ....[34]....
        /*072c*/ 	.word	0x00009330
        /*0730*/ 	.word	0x000000ff
        /*0734*/ 	.word	0x00030850
        /*0738*/ 	.short	0x010a
        /*073a*/ 	.byte	0x0a
	.zero		1


	//   ....[35]....
        /*073c*/ 	.word	0x00009370
        /*0740*/ 	.word	0x000000ff
        /*0744*/ 	.word	0x00030850
        /*0748*/ 	.short	0x010a
        /*074a*/ 	.byte	0x0a
	.zero		1


	//   ....[36]....
        /*074c*/ 	.word	0x0000a6b0
        /*0750*/ 	.word	0x0000000d
        /*0754*/ 	.word	0x00000000
        /*0758*/ 	.short	0x0101
        /*075a*/ 	.byte	0x3f
	.zero		1


	//   ....[37]....
        /*075c*/ 	.word	0x0000a6f0
        /*0760*/ 	.word	0x00000088
        /*0764*/ 	.word	0x00000000
        /*0768*/ 	.short	0x0101
        /*076a*/ 	.byte	0x3f
	.zero		1


	//   ....[38]....
        /*076c*/ 	.word	0x0000acc0
        /*0770*/ 	.word	0x000000ff
        /*0774*/ 	.word	0x00030830
        /*0778*/ 	.short	0x010a
        /*077a*/ 	.byte	0x06
	.zero		1


	//   ....[39]....
        /*077c*/ 	.word	0x0000ad00
        /*0780*/ 	.word	0x000000ff
        /*0784*/ 	.word	0x00030830
        /*0788*/ 	.short	0x010a
        /*078a*/ 	.byte	0x06
	.zero		1


	//   ....[40]....
        /*078c*/ 	.word	0x0000b7c0
        /*0790*/ 	.word	0x000000ff
        /*0794*/ 	.word	0x00030850
        /*0798*/ 	.short	0x010a
        /*079a*/ 	.byte	0x0a
	.zero		1


	//   ....[41]....
        /*079c*/ 	.word	0x0000b800
        /*07a0*/ 	.word	0x000000ff
        /*07a4*/ 	.word	0x00030850
        /*07a8*/ 	.short	0x010a
        /*07aa*/ 	.byte	0x0a
	.zero		1


	//   ....[42]....
        /*07ac*/ 	.word	0x0000c1d0
        /*07b0*/ 	.word	0x00000002
        /*07b4*/ 	.word	0x00000000
        /*07b8*/ 	.short	0x0101
        /*07ba*/ 	.byte	0x3f
	.zero		1


	//   ....[43]....
        /*07bc*/ 	.word	0x0000db50
        /*07c0*/ 	.word	0x0000007d
        /*07c4*/ 	.word	0x00000000
        /*07c8*/ 	.short	0x0101
        /*07ca*/ 	.byte	0x3f
	.zero		1


	//   ....[44]....
        /*07cc*/ 	.word	0x0000e7e0
        /*07d0*/ 	.word	0x000000ff
        /*07d4*/ 	.word	0x00030850
        /*07d8*/ 	.short	0x010a
        /*07da*/ 	.byte	0x05
	.zero		1


	//   ....[45]....
        /*07dc*/ 	.word	0x0000e820
        /*07e0*/ 	.word	0x000000ff
        /*07e4*/ 	.word	0x00030850
        /*07e8*/ 	.short	0x010a
        /*07ea*/ 	.byte	0x05
	.zero		1


	//   ....[46]....
        /*07ec*/ 	.word	0x0000eff0
        /*07f0*/ 	.word	0x00000007
        /*07f4*/ 	.word	0x00000000
        /*07f8*/ 	.short	0x0101
        /*07fa*/ 	.byte	0x3f
	.zero		1


	//   ....[47]....
        /*07fc*/ 	.word	0x000106f0
        /*0800*/ 	.word	0x00000010
        /*0804*/ 	.word	0x00000000
        /*0808*/ 	.short	0x0101
        /*080a*/ 	.byte	0x3f
	.zero		1


	//   ....[48]....
        /*080c*/ 	.word	0x00012af0
        /*0810*/ 	.word	0x00000000
        /*0814*/ 	.word	0x00030840
        /*0818*/ 	.short	0x010a
        /*081a*/ 	.byte	0x3f
	.zero		1


	//   ....[49]....
        /*081c*/ 	.word	0x000139d0
        /*0820*/ 	.word	0x00000011
        /*0824*/ 	.word	0x00030800
        /*0828*/ 	.short	0x0107
        /*082a*/ 	.byte	0x3f
	.zero		1


	//   ....[50]....
        /*082c*/ 	.word	0x00013ae0
        /*0830*/ 	.word	0x00000011
        /*0834*/ 	.word	0x00030800
        /*0838*/ 	.short	0x0101
        /*083a*/ 	.byte	0x3f
	.zero		1


	//   ....[51]....
        /*083c*/ 	.word	0x00013b00
        /*0840*/ 	.word	0x00000011
        /*0844*/ 	.word	0x00030820
        /*0848*/ 	.short	0x010a
        /*084a*/ 	.byte	0x3f
	.zero		1


	//   ....[52]....
        /*084c*/ 	.word	0x00013e40
        /*0850*/ 	.word	0x00000003
        /*0854*/ 	.word	0x00030840
        /*0858*/ 	.short	0x010a
        /*085a*/ 	.byte	0x3f
	.zero		1


	//   ....[53]....
        /*085c*/ 	.word	0x000142d0
        /*0860*/ 	.word	0x00000003
        /*0864*/ 	.word	0x00000060
        /*0868*/ 	.short	0x010a
        /*086a*/ 	.byte	0x3f
	.zero		1


	//   ....[54]....
        /*086c*/ 	.word	0x00014a30
        /*0870*/ 	.word	0x00000003
        /*0874*/ 	.word	0x00030840
        /*0878*/ 	.short	0x010a
        /*087a*/ 	.byte	0x3f
	.zero		1


	//   ....[55]....
        /*087c*/ 	.word	0x00014ec0
        /*0880*/ 	.word	0x00000009
        /*0884*/ 	.word	0x00000060
        /*0888*/ 	.short	0x010a
        /*088a*/ 	.byte	0x3f
	.zero		1


	//   ....[56]....
        /*088c*/ 	.word	0x00015560
        /*0890*/ 	.word	0x00000002
        /*0894*/ 	.word	0x00030840
        /*0898*/ 	.short	0x010a
        /*089a*/ 	.byte	0x3f
	.zero		1


	//   ....[57]....
        /*089c*/ 	.word	0x000159f0
        /*08a0*/ 	.word	0x00000002
        /*08a4*/ 	.word	0x00000060
        /*08a8*/ 	.short	0x010a
        /*08aa*/ 	.byte	0x3f
	.zero		1


	//   ....[58]....
        /*08ac*/ 	.word	0x00016040
        /*08b0*/ 	.word	0x00000002
        /*08b4*/ 	.word	0x00030860
        /*08b8*/ 	.short	0x010a
        /*08ba*/ 	.byte	0x3f
	.zero		1


	//   ....[59]....
        /*08bc*/ 	.word	0x00016730
        /*08c0*/ 	.word	0x00000000
        /*08c4*/ 	.word	0x00030820
        /*08c8*/ 	.short	0x010a
        /*08ca*/ 	.byte	0x3f
	.zero		1


	//   ....[60]....
        /*08cc*/ 	.word	0x00016920
        /*08d0*/ 	.word	0x00000006
        /*08d4*/ 	.word	0x00000000
        /*08d8*/ 	.short	0x010a
        /*08da*/ 	.byte	0x3f
	.zero		1


	//   ....[61]....
        /*08dc*/ 	.word	0x00016970
        /*08e0*/ 	.word	0x00000003
        /*08e4*/ 	.word	0x00000000
        /*08e8*/ 	.short	0x010a
        /*08ea*/ 	.byte	0x3f
	.zero		1


	//   ....[62]....
        /*08ec*/ 	.word	0x000169d0
        /*08f0*/ 	.word	0x00000012
        /*08f4*/ 	.word	0x00000000
        /*08f8*/ 	.short	0x010a
        /*08fa*/ 	.byte	0x3f
	.zero		1


	//   ....[63]....
        /*08fc*/ 	.word	0x00016a00
        /*0900*/ 	.word	0x00000003
        /*0904*/ 	.word	0x00000000
        /*0908*/ 	.short	0x010a
        /*090a*/ 	.byte	0x3f
	.zero		1


	//   ....[64]....
        /*090c*/ 	.word	0x00016a70
        /*0910*/ 	.word	0x00000003
        /*0914*/ 	.word	0x00030800
        /*0918*/ 	.short	0x010a
        /*091a*/ 	.byte	0x3f
	.zero		1


	//   ....[65]....
        /*091c*/ 	.word	0x00016ac0
        /*0920*/ 	.word	0x0000000b
        /*0924*/ 	.word	0x00030830
        /*0928*/ 	.short	0x010a
        /*092a*/ 	.byte	0x3f
	.zero		1


	//   ....[66]....
        /*092c*/ 	.word	0x00016b20
        /*0930*/ 	.word	0x0000000c
        /*0934*/ 	.word	0x00030830
        /*0938*/ 	.short	0x010a
        /*093a*/ 	.byte	0x3f
	.zero		1


	//   ....[67]....
        /*093c*/ 	.word	0x00016b80
        /*0940*/ 	.word	0x00000009
        /*0944*/ 	.word	0x00030850
        /*0948*/ 	.short	0x010a
        /*094a*/ 	.byte	0x3f
	.zero		1


	//   ....[68]....
        /*094c*/ 	.word	0x00016be0
        /*0950*/ 	.word	0x00000004
        /*0954*/ 	.word	0x00030830
        /*0958*/ 	.short	0x010a
        /*095a*/ 	.byte	0x3f
	.zero		1


	//   ....[69]....
        /*095c*/ 	.word	0x00016c40
        /*0960*/ 	.word	0x00000003
        /*0964*/ 	.word	0x00030850
        /*0968*/ 	.short	0x010a
        /*096a*/ 	.byte	0x3f
	.zero		1


	//   ....[70]....
        /*096c*/ 	.word	0x00016ca0
        /*0970*/ 	.word	0x00000004
        /*0974*/ 	.word	0x00030830
        /*0978*/ 	.short	0x010a
        /*097a*/ 	.byte	0x3f
	.zero		1


	//   ....[71]....
        /*097c*/ 	.word	0x00016d00
        /*0980*/ 	.word	0x00000003
        /*0984*/ 	.word	0x00030850
        /*0988*/ 	.short	0x010a
        /*098a*/ 	.byte	0x3f
	.zero		1


	//   ....[72]....
        /*098c*/ 	.word	0x00016d60
        /*0990*/ 	.word	0x00000007
        /*0994*/ 	.word	0x00030850
        /*0998*/ 	.short	0x010a
        /*099a*/ 	.byte	0x3f
	.zero		1


	//   ....[73]....
        /*099c*/ 	.word	0x00016eb0
        /*09a0*/ 	.word	0x00000000
        /*09a4*/ 	.word	0x00030840
        /*09a8*/ 	.short	0x010a
        /*09aa*/ 	.byte	0x3f
	.zero		1


	//   ....[74]....
        /*09ac*/ 	.word	0x00017b10
        /*09b0*/ 	.word	0x00000011
        /*09b4*/ 	.word	0x00030820
        /*09b8*/ 	.short	0x010a
        /*09ba*/ 	.byte	0x3f
	.zero		1


	//   ....[75]....
        /*09bc*/ 	.word	0x00017b60
        /*09c0*/ 	.word	0x00000003
        /*09c4*/ 	.word	0x00030840
        /*09c8*/ 	.short	0x010a
        /*09ca*/ 	.byte	0x3f
	.zero		1


	//   ....[76]....
        /*09cc*/ 	.word	0x00017bb0
        /*09d0*/ 	.word	0x00000003
        /*09d4*/ 	.word	0x00000060
        /*09d8*/ 	.short	0x010a
        /*09da*/ 	.byte	0x3f
	.zero		1


	//   ....[77]....
        /*09dc*/ 	.word	0x00017c00
        /*09e0*/ 	.word	0x00000003
        /*09e4*/ 	.word	0x00030840
        /*09e8*/ 	.short	0x010a
        /*09ea*/ 	.byte	0x3f
	.zero		1


	//   ....[78]....
        /*09ec*/ 	.word	0x00017c50
        /*09f0*/ 	.word	0x00000009
        /*09f4*/ 	.word	0x00000060
        /*09f8*/ 	.short	0x010a
        /*09fa*/ 	.byte	0x3f
	.zero		1


	//   ....[79]....
        /*09fc*/ 	.word	0x00017ca0
        /*0a00*/ 	.word	0x00000002
        /*0a04*/ 	.word	0x00030840
        /*0a08*/ 	.short	0x010a
        /*0a0a*/ 	.byte	0x3f
	.zero		1


	//   ....[80]....
        /*0a0c*/ 	.word	0x00017cf0
        /*0a10*/ 	.word	0x00000002
        /*0a14*/ 	.word	0x00000060
        /*0a18*/ 	.short	0x010a
        /*0a1a*/ 	.byte	0x3f
	.zero		1


	//   ....[81]....
        /*0a1c*/ 	.word	0x00017d40
        /*0a20*/ 	.word	0x00000002
        /*0a24*/ 	.word	0x00030860
        /*0a28*/ 	.short	0x010a
        /*0a2a*/ 	.byte	0x3f
	.zero		1


	//   ....[82]....
        /*0a2c*/ 	.word	0x00017e30
        /*0a30*/ 	.word	0x00000000
        /*0a34*/ 	.word	0x00030820
        /*0a38*/ 	.short	0x010a
        /*0a3a*/ 	.byte	0x3f
	.zero		1


	//   ....[83]....
        /*0a3c*/ 	.word	0x00017fd0
        /*0a40*/ 	.word	0x00000006
        /*0a44*/ 	.word	0x00000000
        /*0a48*/ 	.short	0x010a
        /*0a4a*/ 	.byte	0x3f
	.zero		1


	//   ....[84]....
        /*0a4c*/ 	.word	0x00018020
        /*0a50*/ 	.word	0x00000003
        /*0a54*/ 	.word	0x00000000
        /*0a58*/ 	.short	0x010a
        /*0a5a*/ 	.byte	0x3f
	.zero		1


	//   ....[85]....
        /*0a5c*/ 	.word	0x00018070
        /*0a60*/ 	.word	0x00000012
        /*0a64*/ 	.word	0x00000000
        /*0a68*/ 	.short	0x010a
        /*0a6a*/ 	.byte	0x3f
	.zero		1


	//----- nvinfo : EIATTR_NUM_MBARRIERS
	.align		4
.L_769:
        /*0a6c*/ 	.byte	0x03, 0x38
        /*0a6e*/ 	.short	0x0016


	//----- nvinfo : EIATTR_EXIT_INSTR_OFFSETS
	.align		4
        /*0a70*/ 	.byte	0x04, 0x1c
        /*0a72*/ 	.short	(.L_771 - .L_770)


	//   ....[0]....
.L_770:
        /*0a74*/ 	.word	0x00000a10


	//   ....[1]....
        /*0a78*/ 	.word	0x00011720


	//   ....[2]....
        /*0a7c*/ 	.word	0x00016a50


	//----- nvinfo : EIATTR_MAX_THREADS
	.align		4
.L_771:
        /*0a80*/ 	.byte	0x04, 0x05
        /*0a82*/ 	.short	(.L_773 - .L_772)
.L_772:
        /*0a84*/ 	.word	0x00000180
        /*0a88*/ 	.word	0x00000001
        /*0a8c*/ 	.word	0x00000001


	//----- nvinfo : EIATTR_CRS_STACK_SIZE
	.align		4
.L_773:
        /*0a90*/ 	.byte	0x04, 0x1e
        /*0a92*/ 	.short	(.L_775 - .L_774)
.L_774:
        /*0a94*/ 	.word	0x00000000


	//----- nvinfo : EIATTR_CBANK_PARAM_SIZE
	.align		4
.L_775:
        /*0a98*/ 	.byte	0x03, 0x19
        /*0a9a*/ 	.short	0x0af0


	//----- nvinfo : EIATTR_PARAM_CBANK
	.align		4
        /*0a9c*/ 	.byte	0x04, 0x0a
        /*0a9e*/ 	.short	(.L_777 - .L_776)
	.align		4
.L_776:
        /*0aa0*/ 	.word	index@(.nv.constant0._ZN7cutlass13device_kernelIN5flash11enable_sm90INS1_16FlashAttnFwdSm90INS1_25CollectiveMainloopFwdSm90ILi2EN4cute5tupleIJNS5_1CILi1EEES8_S8_EEENS6_IJNS7_ILi128EEENS7_ILi96EEENS7_ILi192EEEEEELi192ENS_6half_tEfNS_4arch4Sm90ELb0ELb1ELb1ELb0ELb0ELb0ELb0ELb1ELb1ELb1ELb0ELb0EEENS1_21CollectiveEpilogueFwdINS6_IJSA_SC_SB_EEES9_SE_SG_Li256ELb0ELb1ELb0ELb0EEENS1_30DynamicPersistentTileSchedulerILi256ELi128ELb0ELb1ELb1EEEEEEEEEvNT_6ParamsE)
        /*0aa4*/ 	.short	0x0210
        /*0aa6*/ 	.short	0x0af0


	//----- nvinfo : EIATTR_SW_WAR
	.align		4
.L_777:
        /*0aa8*/ 	.byte	0x04, 0x36
        /*0aaa*/ 	.short	(.L_779 - .L_778)
.L_778:
        /*0aac*/ 	.word	0x00000008
.L_779:


//--------------------- .nv.info._ZN7cutlass13device_kernelIN5flash11enable_sm90INS1_16FlashAttnFwdSm90INS1_25CollectiveMainloopFwdSm90ILi2EN4cute5tupleIJNS5_1CILi1EEES8_S8_EEENS6_IJNS7_ILi128EEENS7_ILi96EEENS7_ILi192EEEEEELi192ENS_6half_tEfNS_4arch4Sm90ELb0ELb1ELb1ELb1ELb0ELb0ELb0ELb1ELb1ELb1ELb0ELb0EEENS1_21CollectiveEpilogueFwdINS6_IJSA_SC_SB_EEES9_SE_SG_Li256ELb1ELb1ELb0ELb0EEENS1_36VarlenDynamicPersistentTileSchedulerILi128ELi96ELi256ELi128ELb0ELb1ELb1ELb1ELb0ELb1EEEEEEEEEvNT_6ParamsE --------------------------
	.section	.nv.info._ZN7cutlass13device_kernelIN5flash11enable_sm90INS1_16FlashAttnFwdSm90INS1_25CollectiveMainloopFwdSm90ILi2EN4cute5tupleIJNS5_1CILi1EEES8_S8_EEENS6_IJNS7_ILi128EEENS7_ILi96EEENS7_ILi192EEEEEELi192ENS_6half_tEfNS_4arch4Sm90ELb0ELb1ELb1ELb1ELb0ELb0ELb0ELb1ELb1ELb1ELb0ELb0EEENS1_21CollectiveEpilogueFwdINS6_IJSA_SC_SB_EEES9_SE_SG_Li256ELb1ELb1ELb0ELb0EEENS1_36VarlenDynamicPersistentTileSchedulerILi128ELi96ELi256ELi128ELb0ELb1ELb1ELb1ELb0ELb1EEEEEEEEEvNT_6ParamsE,"",@"SHT_CUDA_INFO"
	.sectionflags	@""
	.align	4


	//----- nvinfo : EIATTR_CUDA_API_VERSION
	.align		4
        /*0000*/ 	.byte	0x04, 0x37
        /*0002*/ 	.short	(.L_781 - .L_780)
.L_780:
        /*0004*/ 	.word	0x00000082


	//----- nvinfo : EIATTR_KPARAM_INFO
	.align		4
.L_781:
        /*0008*/ 	.byte	0x04, 0x17
        /*000a*/ 	.short	(.L_783 - .L_782)
.L_782:
        /*000c*/ 	.word	0x00000000
        /*0010*/ 	.short	0x0000
        /*0012*/ 	.short	0x0070
        /*0014*/ 	.byte	0x00, 0xf0, 0x01, 0x2a


	//----- nvinfo : EIATTR_SPARSE_MMA_MASK
	.align		4
.L_783:
        /*0018*/ 	.byte	0x03, 0x50
        /*001a*/ 	.short	0x0000


	//----- nvinfo : EIATTR_MAXREG_COUNT
	.align		4
        /*001c*/ 	.byte	0x03, 0x1b
        /*001e*/ 	.short	0x00a8


	//----- nvinfo : EIATTR_NUM_BARRIERS
	.align		4
        /*0020*/ 	.byte	0x02, 0x4c
        /*0022*/ 	.byte	0x09
	.zero		1


	//----- nvinfo : EIATTR_EXTERNS
	.align		4
        /*0024*/ 	.byte	0x04, 0x0f
        /*0026*/ 	.short	(.L_785 - .L_784)


	//   ....[0]....
	.align		4
.L_784:
        /*0028*/ 	.word	index@(__assertfail)


	//----- nvinfo : EIATTR_ANNOTATIONS
	.align		4
.L_785:
        /*002c*/ 	.byte	0x04, 0x55
        /*002e*/ 	.short	(.L_787 - .L_786)


	//   ....[0]....
.L_786:
        /* <DEDUP_REMOVED lines=65> */


	//----- nvinfo : EIATTR_MERCURY_ISA_VERSION
	.align		4
.L_787:
        /*0428*/ 	.byte	0x03, 0x5f
        /*042a*/ 	.short	0x0101


	//----- nvinfo : EIATTR_UNUSED_LOAD_BYTE_OFFSET
	.align		4
        /*042c*/ 	.byte	0x04, 0x44
        /*042e*/ 	.short	(.L_789 - .L_788)


	//   ....[0]....
.L_788:
        /*0430*/ 	.word	0x00000a10
        /*0434*/ 	.word	0x0000fff0


	//   ....[1]....
        /*0438*/ 	.word	0x0000f470
        /*043c*/ 	.word	0x0000fff0


	//----- nvinfo : EIATTR_INT_WARP_WIDE_INSTR_OFFSETS
	.align		4
.L_789:
        /*0440*/ 	.byte	0x04, 0x31
        /*0442*/ 	.short	(.L_791 - .L_790)


	//   ....[0]....
.L_790:
        /*0444*/ 	.word	0x00000130


	//   ....[1]....
        /*0448*/ 	.word	0x00000170


	//   ....[2]....
        /*044c*/ 	.word	0x000001e0


	//   ....[3]....
        /*0450*/ 	.word	0x000133e0


	//   ....[4]....
        /*0454*/ 	.word	0x00013480


	//   ....[5]....
        /*0458*/ 	.word	0x000173c0


	//   ....[6]....
        /*045c*/ 	.word	0x00017430


	//----- nvinfo : EIATTR_COOP_GROUP_MASK_REGIDS
	.align		4
.L_791:
        /*0460*/ 	.byte	0x04, 0x29
        /*0462*/ 	.short	(.L_793 - .L_792)


	//   ....[0]....
.L_792:
        /*0464*/ 	.word	0xffffffff


	//   ....[1]....
        /*0468*/ 	.word	0xffffffff


	//   ....[2]....
        /*046c*/ 	.word	0xffffffff


	//   ....[3]....
        /*0470*/ 	.word	0xffffffff


	//   ....[4]....
        /*0474*/ 	.word	0xffffffff


	//   ....[5]....
        /*0478*/ 	.word	0xffffffff


	//   ....[6]....
        /*047c*/ 	.word	0xffffffff


	//   ....[7]....
        /*0480*/ 	.word	0xffffffff


	//   ....[8]....
        /*0484*/ 	.word	0xffffffff


	//   ....[9]....
        /*0488*/ 	.word	0xffffffff


	//   ....[10]....
        /*048c*/ 	.word	0xffffffff


	//   ....[11]....
        /*0490*/ 	.word	0xffffffff


	//   ....[12]....
        /*0494*/ 	.word	0xffffffff


	//   ....[13]....
        /*0498*/ 	.word	0xffffffff


	//   ....[14]....
        /*049c*/ 	.word	0xffffffff


	//   ....[15]....
        /*04a0*/ 	.word	0xffffffff


	//   ....[16]....
        /*04a4*/ 	.word	0xffffffff


	//   ....[17]....
        /*04a8*/ 	.word	0xffffffff


	//   ....[18]....
        /*04ac*/ 	.word	0xffffffff


	//   ....[19]....
        /*04b0*/ 	.word	0xffffffff


	//   ....[20]....
        /*04b4*/ 	.word	0xffffffff


	//   ....[21]....
        /*04b8*/ 	.word	0xffffffff


	//   ....[22]....
        /*04bc*/ 	.word	0xffffffff


	//   ....[23]....
        /*04c0*/ 	.word	0xffffffff


	//   ....[24]....
        /*04c4*/ 	.word	0xffffffff


	//   ....[25]....
        /*04c8*/ 	.word	0xffffffff


	//   ....[26]....
        /*04cc*/ 	.word	0xffffffff


	//   ....[27]....
        /*04d0*/ 	.word	0xffffffff


	//   ....[28]....
        /*04d4*/ 	.word	0xffffffff


	//   ....[29]....
        /*04d8*/ 	.word	0xffffffff


	//   ....[30]....
        /*04dc*/ 	.word	0xffffffff


	//   ....[31]....
        /*04e0*/ 	.word	0xffffffff


	//   ....[32]....
        /*04e4*/ 	.word	0xffffffff


	//   ....[33]....
        /*04e8*/ 	.word	0xffffffff


	//   ....[34]....
        /*04ec*/ 	.word	0xffffffff


	//   ....[35]....
        /*04f0*/ 	.word	0xffffffff


	//   ....[36]....
        /*04f4*/ 	.word	0xffffffff


	//   ....[37]....
        /*04f8*/ 	.word	0xffffffff


	//   ....[38]....
        /*04fc*/ 	.word	0xffffffff


	//   ....[39]....
        /*0500*/ 	.word	0xffffffff


	//   ....[40]....
        /*0504*/ 	.word	0xffffffff


	//   ....[41]....
        /*0508*/ 	.word	0xffffffff


	//   ....[42]....
        /*050c*/ 	.word	0xffffffff


	//   ....[43]....
        /*0510*/ 	.word	0xffffffff


	//   ....[44]....
        /*0514*/ 	.word	0xffffffff


	//   ....[45]....
        /*0518*/ 	.word	0xffffffff


	//   ....[46]....
        /*051c*/ 	.word	0xffffffff


	//   ....[47]....
        /*0520*/ 	.word	0xffffffff


	//   ....[48]....
        /*0524*/ 	.word	0xffffffff


	//   ....[49]....
        /*0528*/ 	.word	0xffffffff


	//   ....[50]....
        /*052c*/ 	.word	0xffffffff


	//   ....[51]....
        /*0530*/ 	.word	0xffffffff


	//   ....[52]....
        /*0534*/ 	.word	0xffffffff


	//   ....[53]....
        /*0538*/ 	.word	0xffffffff


	//   ....[54]....
        /*053c*/ 	.word	0xffffffff


	//   ....[55]....
        /*0540*/ 	.word	0xffffffff


	//   ....[56]....
        /*0544*/ 	.word	0xffffffff


	//   ....[57]....
        /*0548*/ 	.word	0xffffffff


	//   ....[58]....
        /*054c*/ 	.word	0xffffffff


	//   ....[59]....
        /*0550*/ 	.word	0xffffffff


	//   ....[60]....
        /*0554*/ 	.word	0xffffffff


	//   ....[61]....
        /*0558*/ 	.word	0xffffffff


	//   ....[62]....
        /*055c*/ 	.word	0xffffffff


	//   ....[63]....
        /*0560*/ 	.word	0xffffffff


	//   ....[64]....
        /*0564*/ 	.word	0xffffffff


	//   ....[65]....
        /*0568*/ 	.word	0xffffffff


	//   ....[66]....
        /*056c*/ 	.word	0xffffffff


	//   ....[67]....
        /*0570*/ 	.word	0xffffffff


	//   ....[68]....
        /*0574*/ 	.word	0xffffffff


	//   ....[69]....
        /*0578*/ 	.word	0xffffffff


	//   ....[70]....
        /*057c*/ 	.word	0xffffffff


	//   ....[71]....
        /*0580*/ 	.word	0xffffffff


	//   ....[72]....
        /*0584*/ 	.word	0xffffffff


	//   ....[73]....
        /*0588*/ 	.word	0xffffffff


	//   ....[74]....
        /*058c*/ 	.word	0xffffffff


	//   ....[75]....
        /*0590*/ 	.word	0xffffffff


	//   ....[76]....
        /*0594*/ 	.word	0xffffffff


	//   ....[77]....
        /*0598*/ 	.word	0xffffffff


	//   ....[78]....
        /*059c*/ 	.word	0xffffffff


	//   ....[79]....
        /*05a0*/ 	.word	0xffffffff


	//   ....[80]....
        /*05a4*/ 	.word	0xffffffff


	//   ....[81]....
        /*05a8*/ 	.word	0xffffffff


	//   ....[82]....
        /*05ac*/ 	.word	0xffffffff


	//   ....[83]....
        /*05b0*/ 	.word	0xffffffff


	//   ....[84]....
        /*05b4*/ 	.word	0xffffffff


	//   ....[85]....
        /*05b8*/ 	.word	0xffffffff


	//   ....[86]....
        /*05bc*/ 	.word	0xffffffff


	//   ....[87]....
        /*05c0*/ 	.word	0xffffffff


	//   ....[88]....
        /*05c4*/ 	.word	0xffffffff


	//   ....[89]....
        /*05c8*/ 	.word	0xffffffff


	//   ....[90]....
        /*05cc*/ 	.word	0xffffffff


	//   ....[91]....
        /*05d0*/ 	.word	0xffffffff


	//   ....[92]....
        /*05d4*/ 	.word	0xffffffff


	//   ....[93]....
        /*05d8*/ 	.word	0xffffffff


	//   ....[94]....
        /*05dc*/ 	.word	0xffffffff


	//   ....[95]....
        /*05e0*/ 	.word	0xffffffff


	//   ....[96]....
        /*05e4*/ 	.word	0xffffffff


	//   ....[97]....
        /*05e8*/ 	.word	0xffffffff


	//   ....[98]....
        /*05ec*/ 	.word	0xffffffff


	//   ....[99]....
        /*05f0*/ 	.word	0xffffffff


	//   ....[100]....
        /*05f4*/ 	.word	0xffffffff


	//   ....[101]....
        /*05f8*/ 	.word	0xffffffff


	//   ....[102]....
        /*05fc*/ 	.word	0xffffffff


	//   ....[103]....
        /*0600*/ 	.word	0xffffffff


	//   ....[104]....
        /*0604*/ 	.word	0xffffffff


	//   ....[105]....
        /*0608*/ 	.word	0x0500000f


	//   ....[106]....
        /*060c*/ 	.word	0x0500000f


	//   ....[107]....
        /*0610*/ 	.word	0x0500000f


	//   ....[108]....
        /*0614*/ 	.word	0x0500000f


	//   ....[109]....
        /*0618*/ 	.word	0x0500000f


	//   ....[110]....
        /*061c*/ 	.word	0x0500000f


	//   ....[111]....
        /*0620*/ 	.word	0x0500000f


	//   ....[112]....
        /*0624*/ 	.word	0x0500000f


	//   ....[113]....
        /*0628*/ 	.word	0x0500000f


	//   ....[114]....
        /*062c*/ 	.word	0x0500000f


	//   ....[115]....
        /*0630*/ 	.word	0x0500000f


	//   ....[116]....
        /*0634*/ 	.word	0x0500000f


	//   ....[117]....
        /*0638*/ 	.word	0x0500000f


	//   ....[118]....
        /*063c*/ 	.word	0x0500000f


	//   ....[119]....
        /*0640*/ 	.word	0x0500000f


	//   ....[120]....
        /*0644*/ 	.word	0x0500000f


	//   ....[121]....
        /*0648*/ 	.word	0x0500000f


	//   ....[122]....
        /*064c*/ 	.word	0x0500000f


	//   ....[123]....
        /*0650*/ 	.word	0x0500000f


	//   ....[124]....
        /*0654*/ 	.word	0x0500000f


	//   ....[125]....
        /*0658*/ 	.word	0x0500000f


	//   ....[126]....
        /*065c*/ 	.word	0x0500000f


	//   ....[127]....
        /*0660*/ 	.word	0x0500000f


	//   ....[128]....
        /*0664*/ 	.word	0x0500000f


	//   ....[129]....
        /*0668*/ 	.word	0x0500000f


	//   ....[130]....
        /*066c*/ 	.word	0x0500000f


	//   ....[131]....
        /*0670*/ 	.word	0x0500000f


	//   ....[132]....
        /*0674*/ 	.word	0x0500000f


	//   ....[133]....
        /*0678*/ 	.word	0x0500000f


	//   ....[134]....
        /*067c*/ 	.word	0x0500000f


	//   ....[135]....
        /*0680*/ 	.word	0x0500000f


	//   ....[136]....
        /*0684*/ 	.word	0x0500000f


	//   ....[137]....
        /*0688*/ 	.word	0x0500000f


	//   ....[138]....
        /*068c*/ 	.word	0x0500000f


	//   ....[139]....
        /*0690*/ 	.word	0x0500000f


	//----- nvinfo : EIATTR_COOP_GROUP_INSTR_OFFSETS
	.align		4
.L_793:
        /*0694*/ 	.byte	0x04, 0x28
        /*0696*/ 	.short	(.L_795 - .L_794)


	//   ....[0]....
.L_794:
        /*0698*/ 	.word	0x00000060


	//   ....[1]....
        /*069c*/ 	.word	0x00000140


	//   ....[2]....
        /*06a0*/ 	.word	0x00000190


	//   ....[3]....
        /*06a4*/ 	.word	0x000003c0


	//   ....[4]....
        /*06a8*/ 	.word	0x00000520


	//   ....[5]....
        /*06ac*/ 	.word	0x00000640


	//   ....[6]....
        /*06b0*/ 	.word	0x000007a0


	//   ....[7]....
        /*06b4*/ 	.word	0x00001aa0


	//   ....[8]....
        /*06b8*/ 	.word	0x00002860


	//   ....[9]....
        /*06bc*/ 	.word	0x000034e0


	//   ....[10]....
        /*06c0*/ 	.word	0x00003b20


	//   ....[11]....
        /*06c4*/ 	.word	0x00003c50


	//   ....[12]....
        /*06c8*/ 	.word	0x000041c0


	//   ....[13]....
        /*06cc*/ 	.word	0x00004260


	//   ....[14]....
        /*06d0*/ 	.word	0x000064b0


	//   ....[15]....
        /*06d4*/ 	.word	0x00006770


	//   ....[16]....
        /*06d8*/ 	.word	0x000074c0


	//   ....[17]....
        /*06dc*/ 	.word	0x000075d0


	//   ....[18]....
        /*06e0*/ 	.word	0x00007ba0


	//   ....[19]....
        /*06e4*/ 	.word	0x00007c30


	//   ....[20]....
        /*06e8*/ 	.word	0x00009de0


	//   ....[21]....
        /*06ec*/ 	.word	0x00009e00


	//   ....[22]....
        /*06f0*/ 	.word	0x0000a280


	//   ....[23]....
        /*06f4*/ 	.word	0x0000a2f0


	//   ....[24]....
        /*06f8*/ 	.word	0x0000c030


	//   ....[25]....
        /*06fc*/ 	.word	0x0000c480


	//   ....[26]....
        /*0700*/ 	.word	0x0000d1e0


	//   ....[27]....
        /*0704*/ 	.word	0x0000d300


	//   ....[28]....
        /*0708*/ 	.word	0x0000d8c0


	//   ....[29]....
        /*070c*/ 	.word	0x0000d920


	//   ....[30]....
        /*0710*/ 	.word	0x0000e9a0


	//   ....[31]....
        /*0714*/ 	.word	0x0000e9e0


	//   ....[32]....
        /*0718*/ 	.word	0x0000eae0


	//   ....[33]....
        /*071c*/ 	.word	0x0000eb00


	//   ....[34]....
        /*0720*/ 	.word	0x000102f0


	//   ....[35]....
        /*0724*/ 	.word	0x00010320


	//   ....[36]....
        /*0728*/ 	.word	0x00010350


	//   ....[37]....
        /*072c*/ 	.word	0x000103c0


	//   ....[38]....
        /*0730*/ 	.word	0x00010a80


	//   ....[39]....
        /*0734*/ 	.word	0x00010aa0


	//   ....[40]....
        /*0738*/ 	.word	0x00010bc0


	//   ....[41]....
        /*073c*/ 	.word	0x00010be0


	//   ....[42]....
        /*0740*/ 	.word	0x00010cf0


	//   ....[43]....
        /*0744*/ 	.word	0x00010d10


	//   ....[44]....
        /*0748*/ 	.word	0x00010e30


	//   ....[45]....
        /*074c*/ 	.word	0x00010e50


	//   ....[46]....
        /*0750*/ 	.word	0x000117e0


	//   ....[47]....
        /*0754*/ 	.word	0x00011810


	//   ....[48]....
        /*0758*/ 	.word	0x00011930


	//   ....[49]....
        /*075c*/ 	.word	0x00011950


	//   ....[50]....
        /*0760*/ 	.word	0x00011a60


	//   ....[51]....
        /*0764*/ 	.word	0x00011a80


	//   ....[52]....
        /*0768*/ 	.word	0x00011ba0


	//   ....[53]....
        /*076c*/ 	.word	0x00011bc0


	//   ....[54]....
        /*0770*/ 	.word	0x00011d70


	//   ....[55]....
        /*0774*/ 	.word	0x00011f60


	//   ....[56]....
        /*0778*/ 	.word	0x00011f90


	//   ....[57]....
        /*077c*/ 	.word	0x00011fc0


	//   ....[58]....
        /*0780*/ 	.word	0x00011ff0


	//   ....[59]....
        /*0784*/ 	.word	0x00012020


	//   ....[60]....
        /*0788*/ 	.word	0x00012050


	//   ....[61]....
        /*078c*/ 	.word	0x000121d0


	//   ....[62]....
        /*0790*/ 	.word	0x00012200


	//   ....[63]....
        /*0794*/ 	.word	0x00012230


	//   ....[64]....
        /*0798*/ 	.word	0x00012260


	//   ....[65]....
        /*079c*/ 	.word	0x00012290


	//   ....[66]....
        /*07a0*/ 	.word	0x000122c0


	//   ....[67]....
        /*07a4*/ 	.word	0x00012370


	//   ....[68]....
        /*07a8*/ 	.word	0x000123d0


	//   ....[69]....
        /*07ac*/ 	.word	0x00012460


	//   ....[70]....
        /*07b0*/ 	.word	0x000139c0


	//   ....[71]....
        /*07b4*/ 	.word	0x00014610


	//   ....[72]....
        /*07b8*/ 	.word	0x00014660


	//   ....[73]....
        /*07bc*/ 	.word	0x00014680


	//   ....[74]....
        /*07c0*/ 	.word	0x000146c0


	//   ....[75]....
        /*07c4*/ 	.word	0x000147f0


	//   ....[76]....
        /*07c8*/ 	.word	0x00014800


	//   ....[77]....
        /*07cc*/ 	.word	0x000148a0


	//   ....[78]....
        /*07d0*/ 	.word	0x000148b0


	//   ....[79]....
        /*07d4*/ 	.word	0x00014950


	//   ....[80]....
        /*07d8*/ 	.word	0x00014960


	//   ....[81]....
        /*07dc*/ 	.word	0x00014a00


	//   ....[82]....
        /*07e0*/ 	.word	0x00014a10


	//   ....[83]....
        /*07e4*/ 	.word	0x00014a90


	//   ....[84]....
        /*07e8*/ 	.word	0x00014ac0


	//   ....[85]....
        /*07ec*/ 	.word	0x00014ae0


	//   ....[86]....
        /*07f0*/ 	.word	0x00014af0


	//   ....[87]....
        /*07f4*/ 	.word	0x00017bd0


	//   ....[88]....
        /*07f8*/ 	.word	0x00017c30


	//   ....[89]....
        /*07fc*/ 	.word	0x00017c60


	//   ....[90]....
        /*0800*/ 	.word	0x00017c70


	//   ....[91]....
        /*0804*/ 	.word	0x00017ca0


	//   ....[92]....
        /*0808*/ 	.word	0x00017cd0


	//   ....[93]....
        /*080c*/ 	.word	0x00017d00


	//   ....[94]....
        /*0810*/ 	.word	0x00017d30


	//   ....[95]....
        /*0814*/ 	.word	0x00017ec0


	//   ....[96]....
        /*0818*/ 	.word	0x00017ef0


	//   ....[97]....
        /*081c*/ 	.word	0x00017f20


	//   ....[98]....
        /*0820*/ 	.word	0x00017f50


	//   ....[99]....
        /*0824*/ 	.word	0x00017f80


	//   ....[100]....
        /*0828*/ 	.word	0x00017fb0


	//   ....[101]....
        /*082c*/ 	.word	0x00018070


	//   ....[102]....
        /*0830*/ 	.word	0x00018090


	//   ....[103]....
        /*0834*/ 	.word	0x00018100


	//   ....[104]....
        /*0838*/ 	.word	0x000187e0


	//   ....[105]....
        /*083c*/ 	.word	0x00018e90


	//   ....[106]....
        /*0840*/ 	.word	0x00019060


	//   ....[107]....
        /*0844*/ 	.word	0x000190b0


	//   ....[108]....
        /*0848*/ 	.word	0x000191e0


	//   ....[109]....
        /*084c*/ 	.word	0x00019230


	//   ....[110]....
        /*0850*/ 	.word	0x00019370


	//   ....[111]....
        /*0854*/ 	.word	0x000193e0


	//   ....[112]....
        /*0858*/ 	.word	0x00019510


	//   ....[113]....
        /*085c*/ 	.word	0x00019560


	//   ....[114]....
        /*0860*/ 	.word	0x00019690


	//   ....[115]....
        /*0864*/ 	.word	0x000196e0


	//   ....[116]....
        /*0868*/ 	.word	0x00019810


	//   ....[117]....
        /*086c*/ 	.word	0x00019860


	//   ....[118]....
        /*0870*/ 	.word	0x00019970


	//   ....[119]....
        /*0874*/ 	.word	0x000199e0


	//   ....[120]....
        /*0878*/ 	.word	0x00019af0


	//   ....[121]....
        /*087c*/ 	.word	0x00019b40


	//   ....[122]....
        /*0880*/ 	.word	0x00019e70


	//   ....[123]....
        /*0884*/ 	.word	0x00019f10


	//   ....[124]....
        /*0888*/ 	.word	0x0001a040


	//   ....[125]....
        /*088c*/ 	.word	0x0001a0b0


	//   ....[126]....
        /*0890*/ 	.word	0x0001a130


	//   ....[127]....
        /*0894*/ 	.word	0x0001a1b0


	//   ....[128]....
        /*0898*/ 	.word	0x0001a230


	//   ....[129]....
        /*089c*/ 	.word	0x0001a2c0


	//   ....[130]....
        /*08a0*/ 	.word	0x0001a360


	//   ....[131]....
        /*08a4*/ 	.word	0x0001a400


	//   ....[132]....
        /*08a8*/ 	.word	0x0001a470


	//   ....[133]....
        /*08ac*/ 	.word	0x0001a4e0


	//   ....[134]....
        /*08b0*/ 	.word	0x0001a550


	//   ....[135]....
        /*08b4*/ 	.word	0x0001a5d0


	//   ....[136]....
        /*08b8*/ 	.word	0x0001a650


	//   ....[137]....
        /*08bc*/ 	.word	0x0001a6f0


	//   ....[138]....
        /*08c0*/ 	.word	0x0001a780


	//   ....[139]....
        /*08c4*/ 	.word	0x0001a8b0


	//----- nvinfo : EIATTR_REG_RECONFIG
	.align		4
.L_795:
        /*08c8*/ 	.byte	0x01, 0x54
	.zero		2


	//----- nvinfo : EIATTR_SYSCALL_OFFSETS
	.align		4
        /*08cc*/ 	.byte	0x04, 0x46
        /*08ce*/ 	.short	(.L_797 - .L_796)


	//   ....[0]....
.L_796:
        /*08d0*/ 	.word	0x00001c80


	//   ....[1]....
        /*08d4*/ 	.word	0x000135f0


	//   ....[2]....
        /*08d8*/ 	.word	0x00013740


	//   ....[3]....
        /*08dc*/ 	.word	0x00013830


	//   ....[4]....
        /*08e0*/ 	.word	0x00014170


	//----- nvinfo : EIATTR_MBARRIER_INSTR_OFFSETS
	.align		4
.L_797:
        /*08e4*/ 	.byte	0x04, 0x39
        /*08e6*/ 	.short	(.L_799 - .L_798)


	//   ....[0]....
.L_798:
        /*08e8*/ 	.word	0x00000270
        /*08ec*/ 	.word	0x000000ff
        /*08f0*/ 	.word	0x00030800
        /*08f4*/ 	.short	0x0100
        /*08f6*/ 	.byte	0x08
	.zero		1


	//   ....[1]....
        /*08f8*/ 	.word	0x00000280
        /*08fc*/ 	.word	0x000000ff
        /*0900*/ 	.word	0x00030820
        /*0904*/ 	.short	0x0100
        /*0906*/ 	.byte	0x08
	.zero		1


	//   ....[2]....
        /*0908*/ 	.word	0x00000370
        /*090c*/ 	.word	0x000000ff
        /*0910*/ 	.word	0x00030830
        /*0914*/ 	.short	0x0100
        /*0916*/ 	.byte	0x08
	.zero		1


	//   ....[3]....
        /*0918*/ 	.word	0x00000380
        /*091c*/ 	.word	0x000000ff
        /*0920*/ 	.word	0x00030840
        /*0924*/ 	.short	0x0100
        /*0926*/ 	.byte	0x08
	.zero		1


	//   ....[4]....
        /*0928*/ 	.word	0x00000390
        /*092c*/ 	.word	0x000000ff
        /*0930*/ 	.word	0x00030838
        /*0934*/ 	.short	0x0100
        /*0936*/ 	.byte	0x08
	.zero		1


	//   ....[5]....
        /*0938*/ 	.word	0x000003a0
        /*093c*/ 	.word	0x000000ff
        /*0940*/ 	.word	0x00030848
        /*0944*/ 	.short	0x0100
        /*0946*/ 	.byte	0x08
	.zero		1


	//   ....[6]....
        /*0948*/ 	.word	0x000004d0
        /*094c*/ 	.word	0x000000ff
        /*0950*/ 	.word	0x00030850
        /*0954*/ 	.short	0x0100
        /*0956*/ 	.byte	0x08
	.zero		1


	//   ....[7]....
        /*0958*/ 	.word	0x000004e0
        /*095c*/ 	.word	0x000000ff
        /*0960*/ 	.word	0x00030860
        /*0964*/ 	.short	0x0100
        /*0966*/ 	.byte	0x08
	.zero		1


	//   ....[8]....
        /*0968*/ 	.word	0x000004f0
        /*096c*/ 	.word	0x000000ff
        /*0970*/ 	.word	0x00030858
        /*0974*/ 	.short	0x0100
        /*0976*/ 	.byte	0x08
	.zero		1


	//   ....[9]....
        /*0978*/ 	.word	0x00000500
        /*097c*/ 	.word	0x000000ff
        /*0980*/ 	.word	0x00030868
        /*0984*/ 	.short	0x0100
        /*0986*/ 	.byte	0x08
	.zero		1


	//   ....[10]....
        /*0988*/ 	.word	0x000005f0
        /*098c*/ 	.word	0x000000ff
        /*0990*/ 	.word	0x00030870
        /*0994*/ 	.short	0x0100
        /*0996*/ 	.byte	0x06
	.zero		1


	//   ....[11]....
        /*0998*/ 	.word	0x00000600
        /*099c*/ 	.word	0x000000ff
        /*09a0*/ 	.word	0x00030880
        /*09a4*/ 	.short	0x0100
        /*09a6*/ 	.byte	0x06
	.zero		1


	//   ....[12]....
        /*09a8*/ 	.word	0x00000610
        /*09ac*/ 	.word	0x000000ff
        /*09b0*/ 	.word	0x00030878
        /*09b4*/ 	.short	0x0100
        /*09b6*/ 	.byte	0x06
	.zero		1


	//   ....[13]....
        /*09b8*/ 	.word	0x00000620
        /*09bc*/ 	.word	0x000000ff
        /*09c0*/ 	.word	0x00030888
        /*09c4*/ 	.short	0x0100
        /*09c6*/ 	.byte	0x06
	.zero		1


	//   ....[14]....
        /*09c8*/ 	.word	0x00000750
        /*09cc*/ 	.word	0x000000ff
        /*09d0*/ 	.word	0x00030890
        /*09d4*/ 	.short	0x0100
        /*09d6*/ 	.byte	0x08
	.zero		1


	//   ....[15]....
        /*09d8*/ 	.word	0x00000760
        /*09dc*/ 	.word	0x000000ff
        /*09e0*/ 	.word	0x000308a0
        /*09e4*/ 	.short	0x0100
        /*09e6*/ 	.byte	0x08
	.zero		1


	//   ....[16]....
        /*09e8*/ 	.word	0x00000770
        /*09ec*/ 	.word	0x000000ff
        /*09f0*/ 	.word	0x00030898
        /*09f4*/ 	.short	0x0100
        /*09f6*/ 	.byte	0x08
	.zero		1


	//   ....[17]....
        /*09f8*/ 	.word	0x00000780
        /*09fc*/ 	.word	0x000000ff
        /*0a00*/ 	.word	0x000308a8
        /*0a04*/ 	.short	0x0100
        /*0a06*/ 	.byte	0x08
	.zero		1


	//   ....[18]....
        /*0a08*/ 	.word	0x000008b0
        /*0a0c*/ 	.word	0x000000ff
        /*0a10*/ 	.word	0x000308b0
        /*0a14*/ 	.short	0x0100
        /*0a16*/ 	.byte	0x08
	.zero		1


	//   ....[19]....
        /*0a18*/ 	.word	0x000008c0
        /*0a1c*/ 	.word	0x000000ff
        /*0a20*/ 	.word	0x000308c0
        /*0a24*/ 	.short	0x0100
        /*0a26*/ 	.byte	0x08
	.zero		1


	//   ....[20]....
        /*0a28*/ 	.word	0x000008d0
        /*0a2c*/ 	.word	0x000000ff
        /*0a30*/ 	.word	0x000308b8
        /*0a34*/ 	.short	0x0100
        /*0a36*/ 	.byte	0x08
	.zero		1


	//   ....[21]....
        /*0a38*/ 	.word	0x000008e0
        /*0a3c*/ 	.word	0x000000ff
        /*0a40*/ 	.word	0x000308c8
        /*0a44*/ 	.short	0x0100
        /*0a46*/ 	.byte	0x08
	.zero		1


	//   ....[22]....
        /*0a48*/ 	.word	0x00001d20
        /*0a4c*/ 	.word	0x000000ff
        /*0a50*/ 	.word	0x00030800
        /*0a54*/ 	.short	0x010a
        /*0a56*/ 	.byte	0x26
	.zero		1


	//   ....[23]....
        /*0a58*/ 	.word	0x00001da0
        /*0a5c*/ 	.word	0x0000000b
        /*0a60*/ 	.word	0x00030830
        /*0a64*/ 	.short	0x010a
        /*0a66*/ 	.byte	0x3f
	.zero		1


	//   ....[24]....
        /*0a68*/ 	.word	0x00001e40
        /*0a6c*/ 	.word	0x0000000b
        /*0a70*/ 	.word	0x00030830
        /*0a74*/ 	.short	0x010a
        /*0a76*/ 	.byte	0x3f
	.zero		1


	//   ....[25]....
        /*0a78*/ 	.word	0x000028a0
        /*0a7c*/ 	.word	0x00000004
        /*0a80*/ 	.word	0x00000000
        /*0a84*/ 	.short	0x0101
        /*0a86*/ 	.byte	0x3f
	.zero		1


	//   ....[26]....
        /*0a88*/ 	.word	0x000050f0
        /*0a8c*/ 	.word	0x000000ff
        /*0a90*/ 	.word	0x00030830
        /*0a94*/ 	.short	0x010a
        /*0a96*/ 	.byte	0x07
	.zero		1


	//   ....[27]....
        /*0a98*/ 	.word	0x00005130
        /*0a9c*/ 	.word	0x000000ff
        /*0aa0*/ 	.word	0x00030830
        /*0aa4*/ 	.short	0x010a
        /*0aa6*/ 	.byte	0x07
	.zero		1


	//   ....[28]....
        /*0aa8*/ 	.word	0x00005bf0
        /*0aac*/ 	.word	0x000000ff
        /*0ab0*/ 	.word	0x00030850
        /*0ab4*/ 	.short	0x010a
        /*0ab6*/ 	.byte	0x06
	.zero		1


	//   ....[29]....
        /*0ab8*/ 	.word	0x00005c30
        /*0abc*/ 	.word	0x000000ff
        /*0ac0*/ 	.word	0x00030850
        /*0ac4*/ 	.short	0x010a
        /*0ac6*/ 	.byte	0x06
	.zero		1


	//   ....[30]....
        /*0ac8*/ 	.word	0x000065f0
        /*0acc*/ 	.word	0x0000000c
        /*0ad0*/ 	.word	0x00000000
        /*0ad4*/ 	.short	0x0101
        /*0ad6*/ 	.byte	0x3f
	.zero		1


	//   ....[31]....
        /*0ad8*/ 	.word	0x00008030
        /*0adc*/ 	.word	0x00000084
        /*0ae0*/ 	.word	0x00000000
        /*0ae4*/ 	.short	0x0101
        /*0ae6*/ 	.byte	0x3f
	.zero		1


	//   ....[32]....
        /*0ae8*/ 	.word	0x00008970
        /*0aec*/ 	.word	0x000000ff
        /*0af0*/ 	.word	0x00030830
        /*0af4*/ 	.short	0x010a
        /*0af6*/ 	.byte	0x06
	.zero		1


	//   ....[33]....
        /*0af8*/ 	.word	0x000089b0
        /*0afc*/ 	.word	0x000000ff
        /*0b00*/ 	.word	0x00030830
        /*0b04*/ 	.short	0x010a
        /*0b06*/ 	.byte	0x06
	.zero		1


	//   ....[34]....
        /*0b08*/ 	.word	0x00009470
        /*0b0c*/ 	.word	0x000000ff
        /*0b10*/ 	.word	0x00030850
        /*0b14*/ 	.short	0x010a
        /*0b16*/ 	.byte	0x0a
	.zero		1


	//   ....[35]....
        /*0b18*/ 	.word	0x000094b0
        /*0b1c*/ 	.word	0x000000ff
        /*0b20*/ 	.word	0x00030850
        /*0b24*/ 	.short	0x010a
        /*0b26*/ 	.byte	0x0a
	.zero		1


	//   ....[36]....
        /*0b28*/ 	.word	0x0000a7f0
        /*0b2c*/ 	.word	0x0000000d
        /*0b30*/ 	.word	0x00000000
        /*0b34*/ 	.short	0x0101
        /*0b36*/ 	.byte	0x3f
	.zero		1


	//   ....[37]....
        /*0b38*/ 	.word	0x0000a830
        /*0b3c*/ 	.word	0x0000008a
        /*0b40*/ 	.word	0x00000000
        /*0b44*/ 	.short	0x0101
        /*0b46*/ 	.byte	0x3f
	.zero		1


	//   ....[38]....
        /*0b48*/ 	.word	0x0000adf0
        /*0b4c*/ 	.word	0x000000ff
        /*0b50*/ 	.word	0x00030830
        /*0b54*/ 	.short	0x010a
        /*0b56*/ 	.byte	0x06
	.zero		1


	//   ....[39]....
        /*0b58*/ 	.word	0x0000ae30
        /*0b5c*/ 	.word	0x000000ff
        /*0b60*/ 	.word	0x00030830
        /*0b64*/ 	.short	0x010a
        /*0b66*/ 	.byte	0x06
	.zero		1


	//   ....[40]....
        /*0b68*/ 	.word	0x0000b8f0
        /*0b6c*/ 	.word	0x000000ff
        /*0b70*/ 	.word	0x00030850
        /*0b74*/ 	.short	0x010a
        /*0b76*/ 	.byte	0x0a
	.zero		1


	//   ....[41]....
        /*0b78*/ 	.word	0x0000b930
        /*0b7c*/ 	.word	0x000000ff
        /*0b80*/ 	.word	0x00030850
        /*0b84*/ 	.short	0x010a
        /*0b86*/ 	.byte	0x0a
	.zero		1


	//   ....[42]....
        /*0b88*/ 	.word	0x0000c300
        /*0b8c*/ 	.word	0x0000000e
        /*0b90*/ 	.word	0x00000000
        /*0b94*/ 	.short	0x0101
        /*0b96*/ 	.byte	0x3f
	.zero		1


	//   ....[43]....
        /*0b98*/ 	.word	0x0000dc80
        /*0b9c*/ 	.word	0x0000007d
        /*0ba0*/ 	.word	0x00000000
        /*0ba4*/ 	.short	0x0101
        /*0ba6*/ 	.byte	0x3f
	.zero		1


	//   ....[44]....
        /*0ba8*/ 	.word	0x0000e910
        /*0bac*/ 	.word	0x000000ff
        /*0bb0*/ 	.word	0x00030850
        /*0bb4*/ 	.short	0x010a
        /*0bb6*/ 	.byte	0x05
	.zero		1


	//   ....[45]....
        /*0bb8*/ 	.word	0x0000e950
        /*0bbc*/ 	.word	0x000000ff
        /*0bc0*/ 	.word	0x00030850
        /*0bc4*/ 	.short	0x010a
        /*0bc6*/ 	.byte	0x05
	.zero		1


	//   ....[46]....
        /*0bc8*/ 	.word	0x0000ee10
        /*0bcc*/ 	.word	0x00000009
        /*0bd0*/ 	.word	0x00000000
        /*0bd4*/ 	.short	0x0101
        /*0bd6*/ 	.byte	0x3f
	.zero		1


	//   ....[47]....
        /*0bd8*/ 	.word	0x00010a70
        /*0bdc*/ 	.word	0x00000017
        /*0be0*/ 	.word	0x00000000
        /*0be4*/ 	.short	0x0101
        /*0be6*/ 	.byte	0x3f
	.zero		1


	//   ....[48]....
        /*0be8*/ 	.word	0x00013c60
        /*0bec*/ 	.word	0x00000000
        /*0bf0*/ 	.word	0x00030840
        /*0bf4*/ 	.short	0x010a
        /*0bf6*/ 	.byte	0x3f
	.zero		1


	//   ....[49]....
        /*0bf8*/ 	.word	0x00014c90
        /*0bfc*/ 	.word	0x0000000a
        /*0c00*/ 	.word	0x00030800
        /*0c04*/ 	.short	0x0107
        /*0c06*/ 	.byte	0x3f
	.zero		1


	//   ....[50]....
        /*0c08*/ 	.word	0x00014da0
        /*0c0c*/ 	.word	0x00000002
        /*0c10*/ 	.word	0x00030800
        /*0c14*/ 	.short	0x0101
        /*0c16*/ 	.byte	0x3f
	.zero		1


	//   ....[51]....
        /*0c18*/ 	.word	0x00014dc0
        /*0c1c*/ 	.word	0x00000002
        /*0c20*/ 	.word	0x00030820
        /*0c24*/ 	.short	0x010a
        /*0c26*/ 	.byte	0x3f
	.zero		1


	//   ....[52]....
        /*0c28*/ 	.word	0x00015150
        /*0c2c*/ 	.word	0x00000003
        /*0c30*/ 	.word	0x00030840
        /*0c34*/ 	.short	0x010a
        /*0c36*/ 	.byte	0x3f
	.zero		1


	//   ....[53]....
        /*0c38*/ 	.word	0x00015610
        /*0c3c*/ 	.word	0x00000003
        /*0c40*/ 	.word	0x00000060
        /*0c44*/ 	.short	0x010a
        /*0c46*/ 	.byte	0x3f
	.zero		1


	//   ....[54]....
        /*0c48*/ 	.word	0x00015e10
        /*0c4c*/ 	.word	0x00000003
        /*0c50*/ 	.word	0x00030840
        /*0c54*/ 	.short	0x010a
        /*0c56*/ 	.byte	0x3f
	.zero		1


	//   ....[55]....
        /*0c58*/ 	.word	0x000162d0
        /*0c5c*/ 	.word	0x00000002
        /*0c60*/ 	.word	0x00000060
        /*0c64*/ 	.short	0x010a
        /*0c66*/ 	.byte	0x3f
	.zero		1


	//   ....[56]....
        /*0c68*/ 	.word	0x000169e0
        /*0c6c*/ 	.word	0x00000002
        /*0c70*/ 	.word	0x00030840
        /*0c74*/ 	.short	0x010a
        /*0c76*/ 	.byte	0x3f
	.zero		1


	//   ....[57]....
        /*0c78*/ 	.word	0x00016ea0
        /*0c7c*/ 	.word	0x00000002
        /*0c80*/ 	.word	0x00000060
        /*0c84*/ 	.short	0x010a
        /*0c86*/ 	.byte	0x3f
	.zero		1


	//   ....[58]....
        /*0c88*/ 	.word	0x00017540
        /*0c8c*/ 	.word	0x00000000
        /*0c90*/ 	.word	0x00030860
        /*0c94*/ 	.short	0x010a
        /*0c96*/ 	.byte	0x3f
	.zero		1


	//   ....[59]....
        /*0c98*/ 	.word	0x00018760
        /*0c9c*/ 	.word	0x00000000
        /*0ca0*/ 	.word	0x00030820
        /*0ca4*/ 	.short	0x010a
        /*0ca6*/ 	.byte	0x3f
	.zero		1


	//   ....[60]....
        /*0ca8*/ 	.word	0x00018940
        /*0cac*/ 	.word	0x00000006
        /*0cb0*/ 	.word	0x00000000
        /*0cb4*/ 	.short	0x010a
        /*0cb6*/ 	.byte	0x3f
	.zero		1


	//   ....[61]....
        /*0cb8*/ 	.word	0x000189b0
        /*0cbc*/ 	.word	0x00000007
        /*0cc0*/ 	.word	0x00000000
        /*0cc4*/ 	.short	0x010a
        /*0cc6*/ 	.byte	0x3f
	.zero		1


	//   ....[62]....
        /*0cc8*/ 	.word	0x00018a20
        /*0ccc*/ 	.word	0x00000004
        /*0cd0*/ 	.word	0x00000000
        /*0cd4*/ 	.short	0x010a
        /*0cd6*/ 	.byte	0x3f
	.zero		1


	//   ....[63]....
        /*0cd8*/ 	.word	0x00018a50
        /*0cdc*/ 	.word	0x00000003
        /*0ce0*/ 	.word	0x00000000
        /*0ce4*/ 	.short	0x010a
        /*0ce6*/ 	.byte	0x3f
	.zero		1


	//   ....[64]....
        /*0ce8*/ 	.word	0x00018ac0
        /*0cec*/ 	.word	0x00000003
        /*0cf0*/ 	.word	0x00030800
        /*0cf4*/ 	.short	0x010a
        /*0cf6*/ 	.byte	0x3f
	.zero		1


	//   ....[65]....
        /*0cf8*/ 	.word	0x00018b10
        /*0cfc*/ 	.word	0x0000000b
        /*0d00*/ 	.word	0x00030830
        /*0d04*/ 	.short	0x010a
        /*0d06*/ 	.byte	0x3f
	.zero		1


	//   ....[66]....
        /*0d08*/ 	.word	0x00018b70
        /*0d0c*/ 	.word	0x0000000c
        /*0d10*/ 	.word	0x00030830
        /*0d14*/ 	.short	0x010a
        /*0d16*/ 	.byte	0x3f
	.zero		1


	//   ....[67]....
        /*0d18*/ 	.word	0x00018bd0
        /*0d1c*/ 	.word	0x00000009
        /*0d20*/ 	.word	0x00030850
        /*0d24*/ 	.short	0x010a
        /*0d26*/ 	.byte	0x3f
	.zero		1


	//   ....[68]....
        /*0d28*/ 	.word	0x00018c30
        /*0d2c*/ 	.word	0x00000004
        /*0d30*/ 	.word	0x00030830
        /*0d34*/ 	.short	0x010a
        /*0d36*/ 	.byte	0x3f
	.zero		1


	//   ....[69]....
        /*0d38*/ 	.word	0x00018c90
        /*0d3c*/ 	.word	0x00000003
        /*0d40*/ 	.word	0x00030850
        /*0d44*/ 	.short	0x010a
        /*0d46*/ 	.byte	0x3f
	.zero		1


	//   ....[70]....
        /*0d48*/ 	.word	0x00018cf0
        /*0d4c*/ 	.word	0x00000004
        /*0d50*/ 	.word	0x00030830
        /*0d54*/ 	.short	0x010a
        /*0d56*/ 	.byte	0x3f
	.zero		1


	//   ....[71]....
        /*0d58*/ 	.word	0x00018d50
        /*0d5c*/ 	.word	0x00000003
        /*0d60*/ 	.word	0x00030850
        /*0d64*/ 	.short	0x010a
        /*0d66*/ 	.byte	0x3f
	.zero		1


	//   ....[72]....
        /*0d68*/ 	.word	0x00018db0
        /*0d6c*/ 	.word	0x00000007
        /*0d70*/ 	.word	0x00030850
        /*0d74*/ 	.short	0x010a
        /*0d76*/ 	.byte	0x3f
	.zero		1


	//   ....[73]....
        /*0d78*/ 	.word	0x00018f50
        /*0d7c*/ 	.word	0x00000000
        /*0d80*/ 	.word	0x00030840
        /*0d84*/ 	.short	0x010a
        /*0d86*/ 	.byte	0x3f
	.zero		1


	//   ....[74]....
        /*0d88*/ 	.word	0x00019b90
        /*0d8c*/ 	.word	0x00000002
        /*0d90*/ 	.word	0x00030820
        /*0d94*/ 	.short	0x010a
        /*0d96*/ 	.byte	0x3f
	.zero		1


	//   ....[75]....
        /*0d98*/ 	.word	0x00019be0
        /*0d9c*/ 	.word	0x00000003
        /*0da0*/ 	.word	0x00030840
        /*0da4*/ 	.short	0x010a
        /*0da6*/ 	.byte	0x3f
	.zero		1


	//   ....[76]....
        /*0da8*/ 	.word	0x00019c30
        /*0dac*/ 	.word	0x00000003
        /*0db0*/ 	.word	0x00000060
        /*0db4*/ 	.short	0x010a
        /*0db6*/ 	.byte	0x3f
	.zero		1


	//   ....[77]....
        /*0db8*/ 	.word	0x00019c80
        /*0dbc*/ 	.word	0x00000003
        /*0dc0*/ 	.word	0x00030840
        /*0dc4*/ 	.short	0x010a
        /*0dc6*/ 	.byte	0x3f
	.zero		1


	//   ....[78]....
        /*0dc8*/ 	.word	0x00019cd0
        /*0dcc*/ 	.word	0x00000002
        /*0dd0*/ 	.word	0x00000060
        /*0dd4*/ 	.short	0x010a
        /*0dd6*/ 	.byte	0x3f
	.zero		1


	//   ....[79]....
        /*0dd8*/ 	.word	0x00019d20
        /*0ddc*/ 	.word	0x00000002
        /*0de0*/ 	.word	0x00030840
        /*0de4*/ 	.short	0x010a
        /*0de6*/ 	.byte	0x3f
	.zero		1


	//   ....[80]....
        /*0de8*/ 	.word	0x00019d70
        /*0dec*/ 	.word	0x00000002
        /*0df0*/ 	.word	0x00000060
        /*0df4*/ 	.short	0x010a
        /*0df6*/ 	.byte	0x3f
	.zero		1


	//   ....[81]....
        /*0df8*/ 	.word	0x00019dc0
        /*0dfc*/ 	.word	0x00000000
        /*0e00*/ 	.word	0x00030860
        /*0e04*/ 	.short	0x010a
        /*0e06*/ 	.byte	0x3f
	.zero		1


	//   ....[82]....
        /*0e08*/ 	.word	0x0001a7d0
        /*0e0c*/ 	.word	0x00000000
        /*0e10*/ 	.word	0x00030820
        /*0e14*/ 	.short	0x010a
        /*0e16*/ 	.byte	0x3f
	.zero		1


	//   ....[83]....
        /*0e18*/ 	.word	0x0001a970
        /*0e1c*/ 	.word	0x00000006
        /*0e20*/ 	.word	0x00000000
        /*0e24*/ 	.short	0x010a
        /*0e26*/ 	.byte	0x3f
	.zero		1


	//   ....[84]....
        /*0e28*/ 	.word	0x0001a9c0
        /*0e2c*/ 	.word	0x00000007
        /*0e30*/ 	.word	0x00000000
        /*0e34*/ 	.short	0x010a
        /*0e36*/ 	.byte	0x3f
	.zero		1


	//   ....[85]....
        /*0e38*/ 	.word	0x0001aa10
        /*0e3c*/ 	.word	0x00000004
        /*0e40*/ 	.word	0x00000000
        /*0e44*/ 	.short	0x010a
        /*0e46*/ 	.byte	0x3f
	.zero		1


	//----- nvinfo : EIATTR_NUM_MBARRIERS
	.align		4
.L_799:
        /*0e48*/ 	.byte	0x03, 0x38
        /*0e4a*/ 	.short	0x0016


	//----- nvinfo : EIATTR_EXIT_INSTR_OFFSETS
	.align		4
        /*0e4c*/ 	.byte	0x04, 0x1c
        /*0e4e*/ 	.short	(.L_801 - .L_800)


	//   ....[0]....
.L_800:
        /*0e50*/ 	.word	0x00000a50


	//   ....[1]....
        /*0e54*/ 	.word	0x00011d10


	//   ....[2]....
        /*0e58*/ 	.word	0x00018aa0


	//----- nvinfo : EIATTR_MAX_THREADS
	.align		4
.L_801:
        /*0e5c*/ 	.byte	0x04, 0x05
        /*0e5e*/ 	.short	(.L_803 - .L_802)
.L_802:
        /*0e60*/ 	.word	0x00000180
        /*0e64*/ 	.word	0x00000001
        /*0e68*/ 	.word	0x00000001


	//----- nvinfo : EIATTR_CRS_STACK_SIZE
	.align		4
.L_803:
        /*0e6c*/ 	.byte	0x04, 0x1e
        /*0e6e*/ 	.short	(.L_805 - .L_804)
.L_804:
        /*0e70*/ 	.word	0x00000000


	//----- nvinfo : EIATTR_CBANK_PARAM_SIZE
	.align		4
.L_805:
        /*0e74*/ 	.byte	0x03, 0x19
        /*0e76*/ 	.short	0x0af0


	//----- nvinfo : EIATTR_PARAM_CBANK
	.align		4
        /*0e78*/ 	.byte	0x04, 0x0a
        /*0e7a*/ 	.short	(.L_807 - .L_806)
	.align		4
.L_806:
        /*0e7c*/ 	.word	index@(.nv.constant0._ZN7cutlass13device_kernelIN5flash11enable_sm90INS1_16FlashAttnFwdSm90INS1_25CollectiveMainloopFwdSm90ILi2EN4cute5tupleIJNS5_1CILi1EEES8_S8_EEENS6_IJNS7_ILi128EEENS7_ILi96EEENS7_ILi192EEEEEELi192ENS_6half_tEfNS_4arch4Sm90ELb0ELb1ELb1ELb1ELb0ELb0ELb0ELb1ELb1ELb1ELb0ELb0EEENS1_21CollectiveEpilogueFwdINS6_IJSA_SC_SB_EEES9_SE_SG_Li256ELb1ELb1ELb0ELb0EEENS1_36VarlenDynamicPersistentTileSchedulerILi128ELi96ELi256ELi128ELb0ELb1ELb1ELb1ELb0ELb1EEEEEEEEEvNT_6ParamsE)
        /*0e80*/ 	.short	0x0210
        /*0e82*/ 	.short	0x0af0


	//----- nvinfo : EIATTR_SW_WAR
	.align		4
.L_807:
        /*0e84*/ 	.byte	0x04, 0x36
        /*0e86*/ 	.short	(.L_809 - .L_808)
.L_808:
        /*0e88*/ 	.word	0x00000008
.L_809:


//--------------------- .nv.info._ZN7cutlass13device_kernelIN5flash11enable_sm90INS1_16FlashAttnFwdSm90INS1_25CollectiveMainloopFwdSm90ILi2EN4cute5tupleIJNS5_1CILi1EEES8_S8_EEENS6_IJNS7_ILi128EEENS7_ILi96EEENS7_ILi192EEEEEELi192ENS_6half_tEfNS_4arch4Sm90ELb0ELb1ELb1ELb1ELb0ELb1ELb0ELb1ELb1ELb1ELb0ELb0EEENS1_21CollectiveEpilogueFwdINS6_IJSA_SC_SB_EEES9_SE_SG_Li256ELb1ELb1ELb0ELb0EEENS1_36VarlenDynamicPersistentTileSchedulerILi128ELi96ELi256ELi128ELb0ELb1ELb1ELb1ELb0ELb1EEEEEEEEEvNT_6ParamsE --------------------------
	.section	.nv.info._ZN7cutlass13device_kernelIN5flash11enable_sm90INS1_16FlashAttnFwdSm90INS1_25CollectiveMainloopFwdSm90ILi2EN4cute5tupleIJNS5_1CILi1EEES8_S8_EEENS6_IJNS7_ILi128EEENS7_ILi96EEENS7_ILi192EEEEEELi192ENS_6half_tEfNS_4arch4Sm90ELb0ELb1ELb1ELb1ELb0ELb1ELb0ELb1ELb1ELb1ELb0ELb0EEENS1_21CollectiveEpilogueFwdINS6_IJSA_SC_SB_EEES9_SE_SG_Li256ELb1ELb1ELb0ELb0EEENS1_36VarlenDynamicPersistentTileSchedulerILi128ELi96ELi256ELi128ELb0ELb1ELb1ELb1ELb0ELb1EEEEEEEEEvNT_6ParamsE,"",@"SHT_CUDA_INFO"
	.sectionflags	@""
	.align	4


	//----- nvinfo : EIATTR_CUDA_API_VERSION
	.align		4
        /*0000*/ 	.byte	0x04, 0x37
        /*0002*/ 	.short	(.L_811 - .L_810)
.L_810:
        /*0004*/ 	.word	0x00000082


	//----- nvinfo : EIATTR_KPARAM_INFO
	.align		4
.L_811:
        /*0008*/ 	.byte	0x04, 0x17
        /*000a*/ 	.short	(.L_813 - .L_812)
.L_812:
        /*000c*/ 	.word	0x00000000
        /*0010*/ 	.short	0x0000
        /*0012*/ 	.short	0x0070
        /*0014*/ 	.byte	0x00, 0xf0, 0x01, 0x2a


	//----- nvinfo : EIATTR_SPARSE_MMA_MASK
	.align		4
.L_813:
        /*0018*/ 	.byte	0x03, 0x50
        /*001a*/ 	.short	0x0000


	//----- nvinfo : EIATTR_MAXREG_COUNT
	.align		4
        /*001c*/ 	.byte	0x03, 0x1b
        /*001e*/ 	.short	0x00a8


	//----- nvinfo : EIATTR_NUM_BARRIERS
	.align		4
        /*0020*/ 	.byte	0x02, 0x4c
        /*0022*/ 	.byte	0x10
	.zero		1


	//----- nvinfo : EIATTR_EXTERNS
	.align		4
        /*0024*/ 	.byte	0x04, 0x0f
        /*0026*/ 	.short	(.L_815 - .L_814)


	//   ....[0]....
	.align		4
.L_814:
        /*0028*/ 	.word	index@(__assertfail)


	//----- nvinfo : EIATTR_ANNOTATIONS
	.align		4
.L_815:
        /*002c*/ 	.byte	0x04, 0x55
        /*002e*/ 	.short	(.L_817 - .L_816)


	//   ....[0]....
.L_816:
        /* <DEDUP_REMOVED lines=130> */


	//----- nvinfo : EIATTR_MERCURY_ISA_VERSION
	.align		4
.L_817:
        /*0840*/ 	.byte	0x03, 0x5f
        /*0842*/ 	.short	0x0101


	//----- nvinfo : EIATTR_UNUSED_LOAD_BYTE_OFFSET
	.align		4
        /*0844*/ 	.byte	0x04, 0x44
        /*0846*/ 	.short	(.L_819 - .L_818)


	//   ....[0]....
.L_818:
        /*0848*/ 	.word	0x00000ab0
        /*084c*/ 	.word	0x0000fff0


	//   ....[1]....
        /*0850*/ 	.word	0x00020620
        /*0854*/ 	.word	0x0000fff0


	//----- nvinfo : EIATTR_INT_WARP_WIDE_INSTR_OFFSETS
	.align		4
.L_819:
        /*0858*/ 	.byte	0x04, 0x31
        /*085a*/ 	.short	(.L_821 - .L_820)


	//   ....[0]....
.L_820:
        /*085c*/ 	.word	0x00000190


	//   ....[1]....
        /*0860*/ 	.word	0x000001d0


	//   ....[2]....
        /*0864*/ 	.word	0x00000240


	//   ....[3]....
        /*0868*/ 	.word	0x00025e90


	//   ....[4]....
        /*086c*/ 	.word	0x00025f20


	//   ....[5]....
        /*0870*/ 	.word	0x00029df0


	//   ....[6]....
        /*0874*/ 	.word	0x00029e50


	//----- nvinfo : EIATTR_COOP_GROUP_MASK_REGIDS
	.align		4
.L_821:
        /*0878*/ 	.byte	0x04, 0x29
        /*087a*/ 	.short	(.L_823 - .L_822)


	//   ....[0]....
.L_822:
        /*087c*/ 	.word	0xffffffff


	//   ....[1]....
        /*0880*/ 	.word	0xffffffff


	//   ....[2]....
        /*0884*/ 	.word	0xffffffff


	//   ....[3]....
        /*0888*/ 	.word	0xffffffff


	//   ....[4]....
        /*088c*/ 	.word	0xffffffff


	//   ....[5]....
        /*0890*/ 	.word	0xffffffff


	//   ....[6]....
        /*0894*/ 	.word	0xffffffff


	//   ....[7]....
        /*0898*/ 	.word	0xffffffff


	//   ....[8]....
        /*089c*/ 	.word	0xffffffff


	//   ....[9]....
        /*08a0*/ 	.word	0xffffffff


	//   ....[10]....
        /*08a4*/ 	.word	0xffffffff


	//   ....[11]....
        /*08a8*/ 	.word	0xffffffff


	//   ....[12]....
        /*08ac*/ 	.word	0xffffffff


	//   ....[13]....
        /*08b0*/ 	.word	0xffffffff


	//   ....[14]....
        /*08b4*/ 	.word	0xffffffff


	//   ....[15]....
        /*08b8*/ 	.word	0xffffffff


	//   ....[16]....
        /*08bc*/ 	.word	0xffffffff


	//   ....[17]....
        /*08c0*/ 	.word	0xffffffff


	//   ....[18]....
        /*08c4*/ 	.word	0xffffffff


	//   ....[19]....
        /*08c8*/ 	.word	0xffffffff


	//   ....[20]....
        /*08cc*/ 	.word	0xffffffff


	//   ....[21]....
        /*08d0*/ 	.word	0xffffffff


	//   ....[22]....
        /*08d4*/ 	.word	0xffffffff


	//   ....[23]....
        /*08d8*/ 	.word	0xffffffff


	//   ....[24]....
        /*08dc*/ 	.word	0xffffffff


	//   ....[25]....
        /*08e0*/ 	.word	0xffffffff


	//   ....[26]....
        /*08e4*/ 	.word	0xffffffff


	//   ....[27]....
        /*08e8*/ 	.word	0xffffffff


	//   ....[28]....
        /*08ec*/ 	.word	0xffffffff


	//   ....[29]....
        /*08f0*/ 	.word	0xffffffff


	//   ....[30]....
        /*08f4*/ 	.word	0xffffffff


	//   ....[31]....
        /*08f8*/ 	.word	0xffffffff


	//   ....[32]....
        /*08fc*/ 	.word	0xffffffff


	//   ....[33]....
        /*0900*/ 	.word	0xffffffff


	//   ....[34]....
        /*0904*/ 	.word	0xffffffff


	//   ....[35]....
        /*0908*/ 	.word	0xffffffff


	//   ....[36]....
        /*090c*/ 	.word	0xffffffff


	//   ....[37]....
        /*0910*/ 	.word	0xffffffff


	//   ....[38]....
        /*0914*/ 	.word	0xffffffff


	//   ....[39]....
        /*0918*/ 	.word	0xffffffff


	//   ....[40]....
        /*091c*/ 	.word	0xffffffff


	//   ....[41]....
        /*0920*/ 	.word	0xffffffff


	//   ....[42]....
        /*0924*/ 	.word	0xffffffff


	//   ....[43]....
        /*0928*/ 	.word	0xffffffff


	//   ....[44]....
        /*092c*/ 	.word	0xffffffff


	//   ....[45]....
        /*0930*/ 	.word	0xffffffff


	//   ....[46]....
        /*0934*/ 	.word	0xffffffff


	//   ....[47]....
        /*0938*/ 	.word	0xffffffff


	//   ....[48]....
        /*093c*/ 	.word	0xffffffff


	//   ....[49]....
        /*0940*/ 	.word	0xffffffff


	//   ....[50]....
        /*0944*/ 	.word	0xffffffff


	//   ....[51]....
        /*0948*/ 	.word	0xffffffff


	//   ....[52]....
        /*094c*/ 	.word	0xffffffff


	//   ....[53]....
        /*0950*/ 	.word	0xffffffff


	//   ....[54]....
        /*0954*/ 	.word	0xffffffff


	//   ....[55]....
        /*0958*/ 	.word	0xffffffff


	//   ....[56]....
        /*095c*/ 	.word	0xffffffff


	//   ....[57]....
        /*0960*/ 	.word	0xffffffff


	//   ....[58]....
        /*0964*/ 	.word	0xffffffff


	//   ....[59]....
        /*0968*/ 	.word	0xffffffff


	//   ....[60]....
        /*096c*/ 	.word	0xffffffff


	//   ....[61]....
        /*0970*/ 	.word	0xffffffff


	//   ....[62]....
        /*0974*/ 	.word	0xffffffff


	//   ....[63]....
        /*0978*/ 	.word	0xffffffff


	//   ....[64]....
        /*097c*/ 	.word	0xffffffff


	//   ....[65]....
        /*0980*/ 	.word	0xffffffff


	//   ....[66]....
        /*0984*/ 	.word	0xffffffff


	//   ....[67]....
        /*0988*/ 	.word	0xffffffff


	//   ....[68]....
        /*098c*/ 	.word	0xffffffff


	//   ....[69]....
        /*0990*/ 	.word	0xffffffff


	//   ....[70]....
        /*0994*/ 	.word	0xffffffff


	//   ....[71]....
        /*0998*/ 	.word	0xffffffff


	//   ....[72]....
        /*099c*/ 	.word	0xffffffff


	//   ....[73]....
        /*09a0*/ 	.word	0xffffffff


	//   ....[74]....
        /*09a4*/ 	.word	0xffffffff


	//   ....[75]....
        /*09a8*/ 	.word	0xffffffff


	//   ....[76]....
        /*09ac*/ 	.word	0xffffffff


	//   ....[77]....
        /*09b0*/ 	.word	0xffffffff


	//   ....[78]....
        /*09b4*/ 	.word	0xffffffff


	//   ....[79]....
        /*09b8*/ 	.word	0xffffffff


	//   ....[80]....
        /*09bc*/ 	.word	0xffffffff


	//   ....[81]....
        /*09c0*/ 	.word	0xffffffff


	//   ....[82]....
        /*09c4*/ 	.word	0xffffffff


	//   ....[83]....
        /*09c8*/ 	.word	0xffffffff


	//   ....[84]....
        /*09cc*/ 	.word	0xffffffff


	//   ....[85]....
        /*09d0*/ 	.word	0xffffffff


	//   ....[86]....
        /*09d4*/ 	.word	0xffffffff


	//   ....[87]....
        /*09d8*/ 	.word	0xffffffff


	//   ....[88]....
        /*09dc*/ 	.word	0xffffffff


	//   ....[89]....
        /*09e0*/ 	.word	0xffffffff


	//   ....[90]....
        /*09e4*/ 	.word	0xffffffff


	//   ....[91]....
        /*09e8*/ 	.word	0xffffffff


	//   ....[92]....
        /*09ec*/ 	.word	0xffffffff


	//   ....[93]....
        /*09f0*/ 	.word	0xffffffff


	//   ....[94]....
        /*09f4*/ 	.word	0xffffffff


	//   ....[95]....
        /*09f8*/ 	.word	0xffffffff


	//   ....[96]....
        /*09fc*/ 	.word	0xffffffff


	//   ....[97]....
        /*0a00*/ 	.word	0xffffffff


	//   ....[98]....
        /*0a04*/ 	.word	0xffffffff


	//   ....[99]....
        /*0a08*/ 	.word	0xffffffff


	//   ....[100]....
        /*0a0c*/ 	.word	0xffffffff


	//   ....[101]....
        /*0a10*/ 	.word	0xffffffff


	//   ....[102]....
        /*0a14*/ 	.word	0xffffffff


	//   ....[103]....
        /*0a18*/ 	.word	0xffffffff


	//   ....[104]....
        /*0a1c*/ 	.word	0xffffffff


	//   ....[105]....
        /*0a20*/ 	.word	0xffffffff


	//   ....[106]....
        /*0a24*/ 	.word	0xffffffff


	//   ....[107]....
        /*0a28*/ 	.word	0xffffffff


	//   ....[108]....
        /*0a2c*/ 	.word	0xffffffff


	//   ....[109]....
        /*0a30*/ 	.word	0xffffffff


	//   ....[110]....
        /*0a34*/ 	.word	0xffffffff


	//   ....[111]....
        /*0a38*/ 	.word	0xffffffff


	//   ....[112]....
        /*0a3c*/ 	.word	0xffffffff


	//   ....[113]....
        /*0a40*/ 	.word	0xffffffff


	//   ....[114]....
        /*0a44*/ 	.word	0xffffffff


	//   ....[115]....
        /*0a48*/ 	.word	0xffffffff


	//   ....[116]....
        /*0a4c*/ 	.word	0xffffffff


	//   ....[117]....
        /*0a50*/ 	.word	0xffffffff


	//   ....[118]....
        /*0a54*/ 	.word	0xffffffff


	//   ....[119]....
        /*0a58*/ 	.word	0xffffffff


	//   ....[120]....
        /*0a5c*/ 	.word	0xffffffff


	//   ....[121]....
        /*0a60*/ 	.word	0xffffffff


	//   ....[122]....
        /*0a64*/ 	.word	0x0500000f


	//   ....[123]....
        /*0a68*/ 	.word	0x0500000f


	//   ....[124]....
        /*0a6c*/ 	.word	0x0500000f


	//   ....[125]....
        /*0a70*/ 	.word	0x0500000f


	//   ....[126]....
        /*0a74*/ 	.word	0x0500000f


	//   ....[127]....
        /*0a78*/ 	.word	0x0500000f


	//   ....[128]....
        /*0a7c*/ 	.word	0x0500000f


	//   ....[129]....
        /*0a80*/ 	.word	0x0500000f


	//   ....[130]....
        /*0a84*/ 	.word	0x0500000f


	//   ....[131]....
        /*0a88*/ 	.word	0x0500000f


	//   ....[132]....
        /*0a8c*/ 	.word	0x0500000f


	//   ....[133]....
        /*0a90*/ 	.word	0x0500000f


	//   ....[134]....
        /*0a94*/ 	.word	0x0500000f


	//   ....[135]....
        /*0a98*/ 	.word	0x0500000f


	//   ....[136]....
        /*0a9c*/ 	.word	0x0500000f


	//   ....[137]....
        /*0aa0*/ 	.word	0x0500000f


	//   ....[138]....
        /*0aa4*/ 	.word	0x0500000f


	//   ....[139]....
        /*0aa8*/ 	.word	0x0500000f


	//   ....[140]....
        /*0aac*/ 	.word	0x0500000f


	//   ....[141]....
        /*0ab0*/ 	.word	0x0500000f


	//   ....[142]....
        /*0ab4*/ 	.word	0x0500000f


	//   ....[143]....
        /*0ab8*/ 	.word	0x0500000f


	//   ....[144]....
        /*0abc*/ 	.word	0x0500000f


	//   ....[145]....
        /*0ac0*/ 	.word	0x0500000f


	//   ....[146]....
        /*0ac4*/ 	.word	0x0500000f


	//   ....[147]....
        /*0ac8*/ 	.word	0x0500000f


	//   ....[148]....
        /*0acc*/ 	.word	0x0500000f


	//   ....[149]....
        /*0ad0*/ 	.word	0x0500000f


	//   ....[150]....
        /*0ad4*/ 	.word	0x0500000f


	//   ....[151]....
        /*0ad8*/ 	.word	0x0500000f


	//   ....[152]....
        /*0adc*/ 	.word	0x0500000f


	//   ....[153]....
        /*0ae0*/ 	.word	0x0500000f


	//   ....[154]....
        /*0ae4*/ 	.word	0x0500000f


	//   ....[155]....
        /*0ae8*/ 	.word	0x0500000f


	//   ....[156]....
        /*0aec*/ 	.word	0x0500000f


	//   ....[157]....
        /*0af0*/ 	.word	0x0500000f


	//   ....[158]....
        /*0af4*/ 	.word	0x0500000f


	//   ....[159]....
        /*0af8*/ 	.word	0x0500000f


	//   ....[160]....
        /*0afc*/ 	.word	0x0500000f


	//   ....[161]....
        /*0b00*/ 	.word	0x0500000f


	//   ....[162]....
        /*0b04*/ 	.word	0x0500000f


	//   ....[163]....
        /*0b08*/ 	.word	0x0500000f


	//   ....[164]....
        /*0b0c*/ 	.word	0x0500000f


	//   ....[165]....
        /*0b10*/ 	.word	0x0500000f


	//   ....[166]....
        /*0b14*/ 	.word	0x0500000f


	//   ....[167]....
        /*0b18*/ 	.word	0x0500000f


	//   ....[168]....
        /*0b1c*/ 	.word	0x0500000f


	//   ....[169]....
        /*0b20*/ 	.word	0x0500000f


	//   ....[170]....
        /*0b24*/ 	.word	0x0500000f


	//   ....[171]....
        /*0b28*/ 	.word	0x0500000f


	//   ....[172]....
        /*0b2c*/ 	.word	0x0500000f


	//   ....[173]....
        /*0b30*/ 	.word	0x0500000f


	//----- nvinfo : EIATTR_COOP_GROUP_INSTR_OFFSETS
	.align		4
.L_823:
        /*0b34*/ 	.byte	0x04, 0x28
        /*0b36*/ 	.short	(.L_825 - .L_824)


	//   ....[0]....
.L_824:
        /*0b38*/ 	.word	0x00000060


	//   ....[1]....
        /*0b3c*/ 	.word	0x000001a0


	//   ....[2]....
        /*0b40*/ 	.word	0x000001f0


	//   ....[3]....
        /*0b44*/ 	.word	0x00000420


	//   ....[4]....
        /*0b48*/ 	.word	0x00000580


	//   ....[5]....
        /*0b4c*/ 	.word	0x000006a0


	//   ....[6]....
        /*0b50*/ 	.word	0x00000800


	//   ....[7]....
        /*0b54*/ 	.word	0x0000aeb0


	//   ....[8]....
        /*0b58*/ 	.word	0x0000b5b0


	//   ....[9]....
        /*0b5c*/ 	.word	0x0000b5c0


	//   ....[10]....
        /*0b60*/ 	.word	0x0000b5d0


	//   ....[11]....
        /*0b64*/ 	.word	0x0000b5e0


	//   ....[12]....
        /*0b68*/ 	.word	0x0000bdb0


	//   ....[13]....
        /*0b6c*/ 	.word	0x0000bdc0


	//   ....[14]....
        /*0b70*/ 	.word	0x0000bdd0


	//   ....[15]....
        /*0b74*/ 	.word	0x0000bde0


	//   ....[16]....
        /*0b78*/ 	.word	0x0000eb40


	//   ....[17]....
        /*0b7c*/ 	.word	0x0000eb50


	//   ....[18]....
        /*0b80*/ 	.word	0x0000eb60


	//   ....[19]....
        /*0b84*/ 	.word	0x0000eb70


	//   ....[20]....
        /*0b88*/ 	.word	0x0000f160


	//   ....[21]....
        /*0b8c*/ 	.word	0x0000f170


	//   ....[22]....
        /*0b90*/ 	.word	0x0000f180


	//   ....[23]....
        /*0b94*/ 	.word	0x0000f190


	//   ....[24]....
        /*0b98*/ 	.word	0x00012c10


	//   ....[25]....
        /*0b9c*/ 	.word	0x00013140


	//   ....[26]....
        /*0ba0*/ 	.word	0x00013eb0


	//   ....[27]....
        /*0ba4*/ 	.word	0x00013fa0


	//   ....[28]....
        /*0ba8*/ 	.word	0x000144a0


	//   ....[29]....
        /*0bac*/ 	.word	0x00014580


	//   ....[30]....
        /*0bb0*/ 	.word	0x00016c30


	//   ....[31]....
        /*0bb4*/ 	.word	0x00016e50


	//   ....[32]....
        /*0bb8*/ 	.word	0x00017d10


	//   ....[33]....
        /*0bbc*/ 	.word	0x00017e30


	//   ....[34]....
        /*0bc0*/ 	.word	0x00018470


	//   ....[35]....
        /*0bc4*/ 	.word	0x000184d0


	//   ....[36]....
        /*0bc8*/ 	.word	0x0001aa70


	//   ....[37]....
        /*0bcc*/ 	.word	0x0001aa90


	//   ....[38]....
        /*0bd0*/ 	.word	0x0001af20


	//   ....[39]....
        /*0bd4*/ 	.word	0x0001af80


	//   ....[40]....
        /*0bd8*/ 	.word	0x0001d180


	//   ....[41]....
        /*0bdc*/ 	.word	0x0001dc60


	//   ....[42]....
        /*0be0*/ 	.word	0x0001e2f0


	//   ....[43]....
        /*0be4*/ 	.word	0x0001e410


	//   ....[44]....
        /*0be8*/ 	.word	0x0001ea20


	//   ....[45]....
        /*0bec*/ 	.word	0x0001ea80


	//   ....[46]....
        /*0bf0*/ 	.word	0x0001fb30


	//   ....[47]....
        /*0bf4*/ 	.word	0x0001fd80


	//   ....[48]....
        /*0bf8*/ 	.word	0x0001fe30


	//   ....[49]....
        /*0bfc*/ 	.word	0x0001fe50


	//   ....[50]....
        /*0c00*/ 	.word	0x00021360


	//   ....[51]....
        /*0c04*/ 	.word	0x00021420


	//   ....[52]....
        /*0c08*/ 	.word	0x00021460


	//   ....[53]....
        /*0c0c*/ 	.word	0x00021490


	//   ....[54]....
        /*0c10*/ 	.word	0x000218d0


	//   ....[55]....
        /*0c14*/ 	.word	0x00021b60


	//   ....[56]....
        /*0c18*/ 	.word	0x00021c60


	//   ....[57]....
        /*0c1c*/ 	.word	0x00021c80


	//   ....[58]....
        /*0c20*/ 	.word	0x00021d80


	//   ....[59]....
        /*0c24*/ 	.word	0x00021da0


	//   ....[60]....
        /*0c28*/ 	.word	0x00021eb0


	//   ....[61]....
        /*0c2c*/ 	.word	0x00021ed0


	//   ....[62]....
        /*0c30*/ 	.word	0x00022770


	//   ....[63]....
        /*0c34*/ 	.word	0x00022780


	//   ....[64]....
        /*0c38*/ 	.word	0x00022880


	//   ....[65]....
        /*0c3c*/ 	.word	0x000228a0


	//   ....[66]....
        /*0c40*/ 	.word	0x000229a0


	//   ....[67]....
        /*0c44*/ 	.word	0x000229c0


	//   ....[68]....
        /*0c48*/ 	.word	0x00022ad0


	//   ....[69]....
        /*0c4c*/ 	.word	0x00022af0


	//   ....[70]....
        /*0c50*/ 	.word	0x00022c80


	//   ....[71]....
        /*0c54*/ 	.word	0x00022e50


	//   ....[72]....
        /*0c58*/ 	.word	0x00022e80


	//   ....[73]....
        /*0c5c*/ 	.word	0x00022eb0


	//   ....[74]....
        /*0c60*/ 	.word	0x00022ee0


	//   ....[75]....
        /*0c64*/ 	.word	0x00022f10


	//   ....[76]....
        /*0c68*/ 	.word	0x00022f40


	//   ....[77]....
        /*0c6c*/ 	.word	0x000230b0


	//   ....[78]....
        /*0c70*/ 	.word	0x000230e0


	//   ....[79]....
        /*0c74*/ 	.word	0x00023110


	//   ....[80]....
        /*0c78*/ 	.word	0x00023140


	//   ....[81]....
        /*0c7c*/ 	.word	0x00023170


	//   ....[82]....
        /*0c80*/ 	.word	0x000231a0


	//   ....[83]....
        /*0c84*/ 	.word	0x00023240


	//   ....[84]....
        /*0c88*/ 	.word	0x000232a0


	//   ....[85]....
        /*0c8c*/ 	.word	0x00023330


	//   ....[86]....
        /*0c90*/ 	.word	0x00024510


	//   ....[87]....
        /*0c94*/ 	.word	0x00026450


	//   ....[88]....
        /*0c98*/ 	.word	0x00027080


	//   ....[89]....
        /*0c9c*/ 	.word	0x000270a0


	//   ....[90]....
        /*0ca0*/ 	.word	0x00027170


	//   ....[91]....
        /*0ca4*/ 	.word	0x00027180


	//   ....[92]....
        /*0ca8*/ 	.word	0x00027220


	//   ....[93]....
        /*0cac*/ 	.word	0x00027230


	//   ....[94]....
        /*0cb0*/ 	.word	0x000272d0


	//   ....[95]....
        /*0cb4*/ 	.word	0x000272e0


	//   ....[96]....
        /*0cb8*/ 	.word	0x00027380


	//   ....[97]....
        /*0cbc*/ 	.word	0x00027390


	//   ....[98]....
        /*0cc0*/ 	.word	0x00027430


	//   ....[99]....
        /*0cc4*/ 	.word	0x00027440


	//   ....[100]....
        /*0cc8*/ 	.word	0x000274e0


	//   ....[101]....
        /*0ccc*/ 	.word	0x000274f0


	//   ....[102]....
        /*0cd0*/ 	.word	0x00027540


	//   ....[103]....
        /*0cd4*/ 	.word	0x00027580


	//   ....[104]....
        /*0cd8*/ 	.word	0x0002a630


	//   ....[105]....
        /*0cdc*/ 	.word	0x0002a680


	//   ....[106]....
        /*0ce0*/ 	.word	0x0002a6b0


	//   ....[107]....
        /*0ce4*/ 	.word	0x0002a6c0


	//   ....[108]....
        /*0ce8*/ 	.word	0x0002a6f0


	//   ....[109]....
        /*0cec*/ 	.word	0x0002a720


	//   ....[110]....
        /*0cf0*/ 	.word	0x0002a750


	//   ....[111]....
        /*0cf4*/ 	.word	0x0002a780


	//   ....[112]....
        /*0cf8*/ 	.word	0x0002a900


	//   ....[113]....
        /*0cfc*/ 	.word	0x0002a940


	//   ....[114]....
        /*0d00*/ 	.word	0x0002a970


	//   ....[115]....
        /*0d04*/ 	.word	0x0002a9a0


	//   ....[116]....
        /*0d08*/ 	.word	0x0002a9d0


	//   ....[117]....
        /*0d0c*/ 	.word	0x0002aa00


	//   ....[118]....
        /*0d10*/ 	.word	0x0002aac0


	//   ....[119]....
        /*0d14*/ 	.word	0x0002aae0


	//   ....[120]....
        /*0d18*/ 	.word	0x0002ab50


	//   ....[121]....
        /*0d1c*/ 	.word	0x0002b220


	//   ....[122]....
        /*0d20*/ 	.word	0x0002b680


	//   ....[123]....
        /*0d24*/ 	.word	0x0002b710


	//   ....[124]....
        /*0d28*/ 	.word	0x0002b760


	//   ....[125]....
        /*0d2c*/ 	.word	0x0002b7b0


	//   ....[126]....
        /*0d30*/ 	.word	0x0002b840


	//   ....[127]....
        /*0d34*/ 	.word	0x0002b8d0


	//   ....[128]....
        /*0d38*/ 	.word	0x0002b920


	//   ....[129]....
        /*0d3c*/ 	.word	0x0002b970


	//   ....[130]....
        /*0d40*/ 	.word	0x0002ba60


	//   ....[131]....
        /*0d44*/ 	.word	0x0002baf0


	//   ....[132]....
        /*0d48*/ 	.word	0x0002bb40


	//   ....[133]....
        /*0d4c*/ 	.word	0x0002bb90


	//   ....[134]....
        /*0d50*/ 	.word	0x0002bc40


	//   ....[135]....
        /*0d54*/ 	.word	0x0002bcd0


	//   ....[136]....
        /*0d58*/ 	.word	0x0002bd30


	//   ....[137]....
        /*0d5c*/ 	.word	0x0002bd90


	//   ....[138]....
        /*0d60*/ 	.word	0x0002c120


	//   ....[139]....
        /*0d64*/ 	.word	0x0002c420


	//   ....[140]....
        /*0d68*/ 	.word	0x0002c5a0


	//   ....[141]....
        /*0d6c*/ 	.word	0x0002c5f0


	//   ....[142]....
        /*0d70*/ 	.word	0x0002c6a0


	//   ....[143]....
        /*0d74*/ 	.word	0x0002c7b0


	//   ....[144]....
        /*0d78*/ 	.word	0x0002c810


	//   ....[145]....
        /*0d7c*/ 	.word	0x0002c920


	//   ....[146]....
        /*0d80*/ 	.word	0x0002c980


	//   ....[147]....
        /*0d84*/ 	.word	0x0002ca90


	//   ....[148]....
        /*0d88*/ 	.word	0x0002caf0


	//   ....[149]....
        /*0d8c*/ 	.word	0x0002cc00


	//   ....[150]....
        /*0d90*/ 	.word	0x0002cc60


	//   ....[151]....
        /*0d94*/ 	.word	0x0002cd70


	//   ....[152]....
        /*0d98*/ 	.word	0x0002cdd0


	//   ....[153]....
        /*0d9c*/ 	.word	0x0002cee0


	//   ....[154]....
        /*0da0*/ 	.word	0x0002cf40


	//   ....[155]....
        /*0da4*/ 	.word	0x0002d020


	//   ....[156]....
        /*0da8*/ 	.word	0x0002d390


	//   ....[157]....
        /*0dac*/ 	.word	0x0002d440


	//   ....[158]....
        /*0db0*/ 	.word	0x0002d540


	//   ....[159]....
        /*0db4*/ 	.word	0x0002d5d0


	//   ....[160]....
        /*0db8*/ 	.word	0x0002d650


	//   ....[161]....
        /*0dbc*/ 	.word	0x0002d6d0


	//   ....[162]....
        /*0dc0*/ 	.word	0x0002d750


	//   ....[163]....
        /*0dc4*/ 	.word	0x0002d7e0


	//   ....[164]....
        /*0dc8*/ 	.word	0x0002d880


	//   ....[165]....
        /*0dcc*/ 	.word	0x0002d950


	//   ....[166]....
        /*0dd0*/ 	.word	0x0002d9d0


	//   ....[167]....
        /*0dd4*/ 	.word	0x0002da50


	//   ....[168]....
        /*0dd8*/ 	.word	0x0002dad0


	//   ....[169]....
        /*0ddc*/ 	.word	0x0002db60


	//   ....[170]....
        /*0de0*/ 	.word	0x0002dbe0


	//   ....[171]....
        /*0de4*/ 	.word	0x0002dc80


	//   ....[172]....
        /*0de8*/ 	.word	0x0002dd10


	//   ....[173]....
        /*0dec*/ 	.word	0x0002de40


	//----- nvinfo : EIATTR_REG_RECONFIG
	.align		4
.L_825:
        /*0df0*/ 	.byte	0x01, 0x54
	.zero		2


	//----- nvinfo : EIATTR_SYSCALL_OFFSETS
	.align		4
        /*0df4*/ 	.byte	0x04, 0x46
        /*0df6*/ 	.short	(.L_827 - .L_826)


	//   ....[0]....
.L_826:
        /*0df8*/ 	.word	0x00001e30


	//   ....[1]....
        /*0dfc*/ 	.word	0x00001f80


	//   ....[2]....
        /*0e00*/ 	.word	0x0000b050


	//   ....[3]....
        /*0e04*/ 	.word	0x0000b370


	//   ....[4]....
        /*0e08*/ 	.word	0x00026090


	//   ....[5]....
        /*0e0c*/ 	.word	0x000261e0


	//   ....[6]....
        /*0e10*/ 	.word	0x000262d0


	//   ....[7]....
        /*0e14*/ 	.word	0x00026bd0


	//----- nvinfo : EIATTR_MBARRIER_INSTR_OFFSETS
	.align		4
.L_827:
        /*0e18*/ 	.byte	0x04, 0x39
        /*0e1a*/ 	.short	(.L_829 - .L_828)


	//   ....[0]....
.L_828:
        /*0e1c*/ 	.word	0x000002d0
        /*0e20*/ 	.word	0x000000ff
        /*0e24*/ 	.word	0x00030800
        /*0e28*/ 	.short	0x0100
        /*0e2a*/ 	.byte	0x08
	.zero		1


	//   ....[1]....
        /*0e2c*/ 	.word	0x000002e0
        /*0e30*/ 	.word	0x000000ff
        /*0e34*/ 	.word	0x00030820
        /*0e38*/ 	.short	0x0100
        /*0e3a*/ 	.byte	0x08
	.zero		1


	//   ....[2]....
        /*0e3c*/ 	.word	0x000003d0
        /*0e40*/ 	.word	0x000000ff
        /*0e44*/ 	.word	0x00030830
        /*0e48*/ 	.short	0x0100
        /*0e4a*/ 	.byte	0x08
	.zero		1


	//   ....[3]....
        /*0e4c*/ 	.word	0x000003e0
        /*0e50*/ 	.word	0x000000ff
        /*0e54*/ 	.word	0x00030840
        /*0e58*/ 	.short	0x0100
        /*0e5a*/ 	.byte	0x08
	.zero		1


	//   ....[4]....
        /*0e5c*/ 	.word	0x000003f0
        /*0e60*/ 	.word	0x000000ff
        /*0e64*/ 	.word	0x00030838
        /*0e68*/ 	.short	0x0100
        /*0e6a*/ 	.byte	0x08
	.zero		1


	//   ....[5]....
        /*0e6c*/ 	.word	0x00000400
        /*0e70*/ 	.word	0x000000ff
        /*0e74*/ 	.word	0x00030848
        /*0e78*/ 	.short	0x0100
        /*0e7a*/ 	.byte	0x08
	.zero		1


	//   ....[6]....
        /*0e7c*/ 	.word	0x00000530
        /*0e80*/ 	.word	0x000000ff
        /*0e84*/ 	.word	0x00030850
        /*0e88*/ 	.short	0x0100
        /*0e8a*/ 	.byte	0x08
	.zero		1


	//   ....[7]....
        /*0e8c*/ 	.word	0x00000540
        /*0e90*/ 	.word	0x000000ff
        /*0e94*/ 	.word	0x00030860
        /*0e98*/ 	.short	0x0100
        /*0e9a*/ 	.byte	0x08
	.zero		1


	//   ....[8]....
        /*0e9c*/ 	.word	0x00000550
        /*0ea0*/ 	.word	0x000000ff
        /*0ea4*/ 	.word	0x00030858
        /*0ea8*/ 	.short	0x0100
        /*0eaa*/ 	.byte	0x08
	.zero		1


	//   ....[9]....
        /*0eac*/ 	.word	0x00000560
        /*0eb0*/ 	.word	0x000000ff
        /*0eb4*/ 	.word	0x00030868
        /*0eb8*/ 	.short	0x0100
        /*0eba*/ 	.byte	0x08
	.zero		1


	//   ....[10]....
        /*0ebc*/ 	.word	0x00000650
        /*0ec0*/ 	.word	0x000000ff
        /*0ec4*/ 	.word	0x00030870
        /*0ec8*/ 	.short	0x0100
        /*0eca*/ 	.byte	0x06
	.zero		1


	//   ....[11]....
        /*0ecc*/ 	.word	0x00000660
        /*0ed0*/ 	.word	0x000000ff
        /*0ed4*/ 	.word	0x00030880
        /*0ed8*/ 	.short	0x0100
        /*0eda*/ 	.byte	0x06
	.zero		1


	//   ....[12]....
        /*0edc*/ 	.word	0x00000670
        /*0ee0*/ 	.word	0x000000ff
        /*0ee4*/ 	.word	0x00030878
        /*0ee8*/ 	.short	0x0100
        /*0eea*/ 	.byte	0x06
	.zero		1


	//   ....[13]....
        /*0eec*/ 	.word	0x00000680
        /*0ef0*/ 	.word	0x000000ff
        /*0ef4*/ 	.word	0x00030888
        /*0ef8*/ 	.short	0x0100
        /*0efa*/ 	.byte	0x06
	.zero		1


	//   ....[14]....
        /*0efc*/ 	.word	0x000007b0
        /*0f00*/ 	.word	0x000000ff
        /*0f04*/ 	.word	0x00030890
        /*0f08*/ 	.short	0x0100
        /*0f0a*/ 	.byte	0x08
	.zero		1


	//   ....[15]....
        /*0f0c*/ 	.word	0x000007c0
        /*0f10*/ 	.word	0x000000ff
        /*0f14*/ 	.word	0x000308a0
        /*0f18*/ 	.short	0x0100
        /*0f1a*/ 	.byte	0x08
	.zero		1


	//   ....[16]....
        /*0f1c*/ 	.word	0x000007d0
        /*0f20*/ 	.word	0x000000ff
        /*0f24*/ 	.word	0x00030898
        /*0f28*/ 	.short	0x0100
        /*0f2a*/ 	.byte	0x08
	.zero		1


	//   ....[17]....
        /*0f2c*/ 	.word	0x000007e0
        /*0f30*/ 	.word	0x000000ff
        /*0f34*/ 	.word	0x000308a8
        /*0f38*/ 	.short	0x0100
        /*0f3a*/ 	.byte	0x08
	.zero		1


	//   ....[18]....
        /*0f3c*/ 	.word	0x00000910
        /*0f40*/ 	.word	0x000000ff
        /*0f44*/ 	.word	0x000308b0
        /*0f48*/ 	.short	0x0100
        /*0f4a*/ 	.byte	0x08
	.zero		1


	//   ....[19]....
        /*0f4c*/ 	.word	0x00000920
        /*0f50*/ 	.word	0x000000ff
        /*0f54*/ 	.word	0x000308c0
        /*0f58*/ 	.short	0x0100
        /*0f5a*/ 	.byte	0x08
	.zero		1


	//   ....[20]....
        /*0f5c*/ 	.word	0x00000930
        /*0f60*/ 	.word	0x000000ff
        /*0f64*/ 	.word	0x000308b8
        /*0f68*/ 	.short	0x0100
        /*0f6a*/ 	.byte	0x08
	.zero		1


	//   ....[21]....
        /*0f6c*/ 	.word	0x00000940
        /*0f70*/ 	.word	0x000000ff
        /*0f74*/ 	.word	0x000308c8
        /*0f78*/ 	.short	0x0100
        /*0f7a*/ 	.byte	0x08
	.zero		1


	//   ....[22]....
        /*0f7c*/ 	.word	0x00003a70
        /*0f80*/ 	.word	0x0000005a
        /*0f84*/ 	.word	0x00030890
        /*0f88*/ 	.short	0x010a
        /*0f8a*/ 	.byte	0x3f
	.zero		1


	//   ....[23]....
        /*0f8c*/ 	.word	0x00006c40
        /*0f90*/ 	.word	0x0000005a
        /*0f94*/ 	.word	0x00030890
        /*0f98*/ 	.short	0x010a
        /*0f9a*/ 	.byte	0x3f
	.zero		1


	//   ....[24]....
        /*0f9c*/ 	.word	0x00009cf0
        /*0fa0*/ 	.word	0x0000005a
        /*0fa4*/ 	.word	0x00030890
        /*0fa8*/ 	.short	0x010a
        /*0faa*/ 	.byte	0x3f
	.zero		1


	//   ....[25]....
        /*0fac*/ 	.word	0x0000a0c0
        /*0fb0*/ 	.word	0x00000020
        /*0fb4*/ 	.word	0x00000000
        /*0fb8*/ 	.short	0x0101
        /*0fba*/ 	.byte	0x3f
	.zero		1


	//   ....[26]....
        /*0fbc*/ 	.word	0x0000a100
        /*0fc0*/ 	.word	0x0000005a
        /*0fc4*/ 	.word	0x000308b0
        /*0fc8*/ 	.short	0x010a
        /*0fca*/ 	.byte	0x3f
	.zero		1


	//   ....[27]....
        /*0fcc*/ 	.word	0x0000a630
        /*0fd0*/ 	.word	0x0000005a
        /*0fd4*/ 	.word	0x00000000
        /*0fd8*/ 	.short	0x0101
        /*0fda*/ 	.byte	0x3f
	.zero		1


	//   ....[28]....
        /*0fdc*/ 	.word	0x0000b0d0
        /*0fe0*/ 	.word	0x00000002
        /*0fe4*/ 	.word	0x00030800
        /*0fe8*/ 	.short	0x010a
        /*0fea*/ 	.byte	0x3f
	.zero		1


	//   ....[29]....
        /*0fec*/ 	.word	0x0000b120
        /*0ff0*/ 	.word	0x00000002
        /*0ff4*/ 	.word	0x00030800
        /*0ff8*/ 	.short	0x010a
        /*0ffa*/ 	.byte	0x3f
	.zero		1


	//   ....[30]....
        /*0ffc*/ 	.word	0x0000c470
        /*1000*/ 	.word	0x00000002
        /*1004*/ 	.word	0x00030800
        /*1008*/ 	.short	0x010a
        /*100a*/ 	.byte	0x3f
	.zero		1


	//   ....[31]....
        /*100c*/ 	.word	0x0000f630
        /*1010*/ 	.word	0x00000002
        /*1014*/ 	.word	0x00030800
        /*1018*/ 	.short	0x010a
        /*101a*/ 	.byte	0x3f
	.zero		1


	//   ....[32]....
        /*101c*/ 	.word	0x00011e20
        /*1020*/ 	.word	0x0000004a
        /*1024*/ 	.word	0x00030830
        /*1028*/ 	.short	0x010a
        /*102a*/ 	.byte	0x3f
	.zero		1


	//   ....[33]....
        /*102c*/ 	.word	0x00011e90
        /*1030*/ 	.word	0x0000004a
        /*1034*/ 	.word	0x00030830
        /*1038*/ 	.short	0x010a
        /*103a*/ 	.byte	0x3f
	.zero		1


	//   ....[34]....
        /*103c*/ 	.word	0x00012860
        /*1040*/ 	.word	0x0000004a
        /*1044*/ 	.word	0x00000000
        /*1048*/ 	.short	0x0101
        /*104a*/ 	.byte	0x3f
	.zero		1


	//   ....[35]....
        /*104c*/ 	.word	0x00015430
        /*1050*/ 	.word	0x00000006
        /*1054*/ 	.word	0x00030830
        /*1058*/ 	.short	0x010a
        /*105a*/ 	.byte	0x3f
	.zero		1


	//   ....[36]....
        /*105c*/ 	.word	0x000154b0
        /*1060*/ 	.word	0x00000006
        /*1064*/ 	.word	0x00030830
        /*1068*/ 	.short	0x010a
        /*106a*/ 	.byte	0x3f
	.zero		1


	//   ....[37]....
        /*106c*/ 	.word	0x000161d0
        /*1070*/ 	.word	0x00000015
        /*1074*/ 	.word	0x00030850
        /*1078*/ 	.short	0x010a
        /*107a*/ 	.byte	0x3f
	.zero		1


	//   ....[38]....
        /*107c*/ 	.word	0x00016220
        /*1080*/ 	.word	0x00000015
        /*1084*/ 	.word	0x00030850
        /*1088*/ 	.short	0x010a
        /*108a*/ 	.byte	0x3f
	.zero		1


	//   ....[39]....
        /*108c*/ 	.word	0x00016c40
        /*1090*/ 	.word	0x00000006
        /*1094*/ 	.word	0x00000000
        /*1098*/ 	.short	0x0101
        /*109a*/ 	.byte	0x3f
	.zero		1


	//   ....[40]....
        /*109c*/ 	.word	0x00017eb0
        /*10a0*/ 	.word	0x00000015
        /*10a4*/ 	.word	0x00000000
        /*10a8*/ 	.short	0x0101
        /*10aa*/ 	.byte	0x3f
	.zero		1


	//   ....[41]....
        /*10ac*/ 	.word	0x00019220
        /*10b0*/ 	.word	0x00000000
        /*10b4*/ 	.word	0x00030830
        /*10b8*/ 	.short	0x010a
        /*10ba*/ 	.byte	0x3f
	.zero		1


	//   ....[42]....
        /*10bc*/ 	.word	0x000192a0
        /*10c0*/ 	.word	0x00000000
        /*10c4*/ 	.word	0x00030830
        /*10c8*/ 	.short	0x010a
        /*10ca*/ 	.byte	0x3f
	.zero		1


	//   ....[43]....
        /*10cc*/ 	.word	0x00019fe0
        /*10d0*/ 	.word	0x00000014
        /*10d4*/ 	.word	0x00030850
        /*10d8*/ 	.short	0x010a
        /*10da*/ 	.byte	0x3f
	.zero		1


	//   ....[44]....
        /*10dc*/ 	.word	0x0001a030
        /*10e0*/ 	.word	0x00000014
        /*10e4*/ 	.word	0x00030850
        /*10e8*/ 	.short	0x010a
        /*10ea*/ 	.byte	0x3f
	.zero		1


	//   ....[45]....
        /*10ec*/ 	.word	0x0001b410
        /*10f0*/ 	.word	0x00000080
        /*10f4*/ 	.word	0x00000000
        /*10f8*/ 	.short	0x0101
        /*10fa*/ 	.byte	0x3f
	.zero		1


	//   ....[46]....
        /*10fc*/ 	.word	0x0001b460
        /*1100*/ 	.word	0x00000014
        /*1104*/ 	.word	0x00000000
        /*1108*/ 	.short	0x0101
        /*110a*/ 	.byte	0x3f
	.zero		1


	//   ....[47]....
        /*110c*/ 	.word	0x0001ba00
        /*1110*/ 	.word	0x00000003
        /*1114*/ 	.word	0x00030830
        /*1118*/ 	.short	0x010a
        /*111a*/ 	.byte	0x3f
	.zero		1


	//   ....[48]....
        /*111c*/ 	.word	0x0001ba80
        /*1120*/ 	.word	0x00000003
        /*1124*/ 	.word	0x00030830
        /*1128*/ 	.short	0x010a
        /*112a*/ 	.byte	0x3f
	.zero		1


	//   ....[49]....
        /*112c*/ 	.word	0x0001c7a0
        /*1130*/ 	.word	0x00000014
        /*1134*/ 	.word	0x00030850
        /*1138*/ 	.short	0x010a
        /*113a*/ 	.byte	0x3f
	.zero		1


	//   ....[50]....
        /*113c*/ 	.word	0x0001c7f0
        /*1140*/ 	.word	0x00000014
        /*1144*/ 	.word	0x00030850
        /*1148*/ 	.short	0x010a
        /*114a*/ 	.byte	0x3f
	.zero		1


	//   ....[51]....
        /*114c*/ 	.word	0x0001d200
        /*1150*/ 	.word	0x0000000a
        /*1154*/ 	.word	0x00000000
        /*1158*/ 	.short	0x0101
        /*115a*/ 	.byte	0x3f
	.zero		1


	//   ....[52]....
        /*115c*/ 	.word	0x0001e460
        /*1160*/ 	.word	0x00000014
        /*1164*/ 	.word	0x00000000
        /*1168*/ 	.short	0x0101
        /*116a*/ 	.byte	0x3f
	.zero		1


	//   ....[53]....
        /*116c*/ 	.word	0x0001fa30
        /*1170*/ 	.word	0x0000000c
        /*1174*/ 	.word	0x00030850
        /*1178*/ 	.short	0x010a
        /*117a*/ 	.byte	0x3f
	.zero		1


	//   ....[54]....
        /*117c*/ 	.word	0x0001fad0
        /*1180*/ 	.word	0x0000000c
        /*1184*/ 	.word	0x00030850
        /*1188*/ 	.short	0x010a
        /*118a*/ 	.byte	0x3f
	.zero		1


	//   ....[55]....
        /*118c*/ 	.word	0x00020010
        /*1190*/ 	.word	0x0000000c
        /*1194*/ 	.word	0x00000000
        /*1198*/ 	.short	0x0101
        /*119a*/ 	.byte	0x3f
	.zero		1


	//   ....[56]....
        /*119c*/ 	.word	0x00021b40
        /*11a0*/ 	.word	0x00000000
        /*11a4*/ 	.word	0x00000000
        /*11a8*/ 	.short	0x0101
        /*11aa*/ 	.byte	0x3f
	.zero		1


	//   ....[57]....
        /*11ac*/ 	.word	0x00024600
        /*11b0*/ 	.word	0x00000006
        /*11b4*/ 	.word	0x00030820
        /*11b8*/ 	.short	0x010a
        /*11ba*/ 	.byte	0x3f
	.zero		1


	//   ....[58]....
        /*11bc*/ 	.word	0x000246e0
        /*11c0*/ 	.word	0x00000007
        /*11c4*/ 	.word	0x000308a0
        /*11c8*/ 	.short	0x010a
        /*11ca*/ 	.byte	0x3f
	.zero		1


	//   ....[59]....
        /*11cc*/ 	.word	0x00024b20
        /*11d0*/ 	.word	0x00000007
        /*11d4*/ 	.word	0x000308c0
        /*11d8*/ 	.short	0x010a
        /*11da*/ 	.byte	0x3f
	.zero		1


	//   ....[60]....
        /*11dc*/ 	.word	0x000250b0
        /*11e0*/ 	.word	0x00000008
        /*11e4*/ 	.word	0x000308a0
        /*11e8*/ 	.short	0x010a
        /*11ea*/ 	.byte	0x3f
	.zero		1


	//   ....[61]....
        /*11ec*/ 	.word	0x000254e0
        /*11f0*/ 	.word	0x00000008
        /*11f4*/ 	.word	0x000308c0
        /*11f8*/ 	.short	0x010a
        /*11fa*/ 	.byte	0x3f
	.zero		1


	//   ....[62]....
        /*11fc*/ 	.word	0x000266e0
        /*1200*/ 	.word	0x00000000
        /*1204*/ 	.word	0x00030840
        /*1208*/ 	.short	0x010a
        /*120a*/ 	.byte	0x3f
	.zero		1


	//   ....[63]....
        /*120c*/ 	.word	0x00027690
        /*1210*/ 	.word	0x00000008
        /*1214*/ 	.word	0x00030800
        /*1218*/ 	.short	0x0107
        /*121a*/ 	.byte	0x3f
	.zero		1


	//   ....[64]....
        /*121c*/ 	.word	0x00027790
        /*1220*/ 	.word	0x00000002
        /*1224*/ 	.word	0x00030800
        /*1228*/ 	.short	0x0101
        /*122a*/ 	.byte	0x3f
	.zero		1


	//   ....[65]....
        /*122c*/ 	.word	0x000277b0
        /*1230*/ 	.word	0x00000002
        /*1234*/ 	.word	0x00030820
        /*1238*/ 	.short	0x010a
        /*123a*/ 	.byte	0x3f
	.zero		1


	//   ....[66]....
        /*123c*/ 	.word	0x00027b30
        /*1240*/ 	.word	0x00000003
        /*1244*/ 	.word	0x00030840
        /*1248*/ 	.short	0x010a
        /*124a*/ 	.byte	0x3f
	.zero		1


	//   ....[67]....
        /*124c*/ 	.word	0x00027ff0
        /*1250*/ 	.word	0x00000002
        /*1254*/ 	.word	0x00030860
        /*1258*/ 	.short	0x010a
        /*125a*/ 	.byte	0x3f
	.zero		1


	//   ....[68]....
        /*125c*/ 	.word	0x000287e0
        /*1260*/ 	.word	0x00000003
        /*1264*/ 	.word	0x00030840
        /*1268*/ 	.short	0x010a
        /*126a*/ 	.byte	0x3f
	.zero		1


	//   ....[69]....
        /*126c*/ 	.word	0x00028ca0
        /*1270*/ 	.word	0x00000002
        /*1274*/ 	.word	0x00030860
        /*1278*/ 	.short	0x010a
        /*127a*/ 	.byte	0x3f
	.zero		1


	//   ....[70]....
        /*127c*/ 	.word	0x000293e0
        /*1280*/ 	.word	0x00000003
        /*1284*/ 	.word	0x00030840
        /*1288*/ 	.short	0x010a
        /*128a*/ 	.byte	0x3f
	.zero		1


	//   ....[71]....
        /*128c*/ 	.word	0x00029890
        /*1290*/ 	.word	0x00000002
        /*1294*/ 	.word	0x00030860
        /*1298*/ 	.short	0x010a
        /*129a*/ 	.byte	0x3f
	.zero		1


	//   ....[72]....
        /*129c*/ 	.word	0x00029f50
        /*12a0*/ 	.word	0x00000000
        /*12a4*/ 	.word	0x00030860
        /*12a8*/ 	.short	0x010a
        /*12aa*/ 	.byte	0x3f
	.zero		1


	//   ....[73]....
        /*12ac*/ 	.word	0x0002b1a0
        /*12b0*/ 	.word	0x00000000
        /*12b4*/ 	.word	0x00030820
        /*12b8*/ 	.short	0x010a
        /*12ba*/ 	.byte	0x3f
	.zero		1


	//   ....[74]....
        /*12bc*/ 	.word	0x0002b370
        /*12c0*/ 	.word	0x00000006
        /*12c4*/ 	.word	0x00000000
        /*12c8*/ 	.short	0x010a
        /*12ca*/ 	.byte	0x3f
	.zero		1


	//   ....[75]....
        /*12cc*/ 	.word	0x0002b3e0
        /*12d0*/ 	.word	0x00000007
        /*12d4*/ 	.word	0x00000000
        /*12d8*/ 	.short	0x010a
        /*12da*/ 	.byte	0x3f
	.zero		1


	//   ....[76]....
        /*12dc*/ 	.word	0x0002b450
        /*12e0*/ 	.word	0x00000004
        /*12e4*/ 	.word	0x00000000
        /*12e8*/ 	.short	0x010a
        /*12ea*/ 	.byte	0x3f
	.zero		1


	//   ....[77]....
        /*12ec*/ 	.word	0x0002b480
        /*12f0*/ 	.word	0x00000003
        /*12f4*/ 	.word	0x00000000
        /*12f8*/ 	.short	0x010a
        /*12fa*/ 	.byte	0x3f
	.zero		1


	//   ....[78]....
        /*12fc*/ 	.word	0x0002b4e0
        /*1300*/ 	.word	0x0000005a
        /*1304*/ 	.word	0x00030890
        /*1308*/ 	.short	0x010a
        /*130a*/ 	.byte	0x3f
	.zero		1


	//   ....[79]....
        /*130c*/ 	.word	0x0002b530
        /*1310*/ 	.word	0x0000005a
        /*1314*/ 	.word	0x00030890
        /*1318*/ 	.short	0x010a
        /*131a*/ 	.byte	0x3f
	.zero		1


	//   ....[80]....
        /*131c*/ 	.word	0x0002b580
        /*1320*/ 	.word	0x0000005a
        /*1324*/ 	.word	0x00030890
        /*1328*/ 	.short	0x010a
        /*132a*/ 	.byte	0x3f
	.zero		1


	//   ....[81]....
        /*132c*/ 	.word	0x0002b5d0
        /*1330*/ 	.word	0x0000005a
        /*1334*/ 	.word	0x000308b0
        /*1338*/ 	.short	0x010a
        /*133a*/ 	.byte	0x3f
	.zero		1


	//   ....[82]....
        /*133c*/ 	.word	0x0002b9b0
        /*1340*/ 	.word	0x00000002
        /*1344*/ 	.word	0x00030800
        /*1348*/ 	.short	0x010a
        /*134a*/ 	.byte	0x3f
	.zero		1


	//   ....[83]....
        /*134c*/ 	.word	0x0002bdc0
        /*1350*/ 	.word	0x00000002
        /*1354*/ 	.word	0x00030800
        /*1358*/ 	.short	0x010a
        /*135a*/ 	.byte	0x3f
	.zero		1


	//   ....[84]....
        /*135c*/ 	.word	0x0002be10
        /*1360*/ 	.word	0x0000004a
        /*1364*/ 	.word	0x00030830
        /*1368*/ 	.short	0x010a
        /*136a*/ 	.byte	0x3f
	.zero		1


	//   ....[85]....
        /*136c*/ 	.word	0x0002be60
        /*1370*/ 	.word	0x00000006
        /*1374*/ 	.word	0x00030830
        /*1378*/ 	.short	0x010a
        /*137a*/ 	.byte	0x3f
	.zero		1


	//   ....[86]....
        /*137c*/ 	.word	0x0002beb0
        /*1380*/ 	.word	0x00000015
        /*1384*/ 	.word	0x00030850
        /*1388*/ 	.short	0x010a
        /*138a*/ 	.byte	0x3f
	.zero		1


	//   ....[87]....
        /*138c*/ 	.word	0x0002bf00
        /*1390*/ 	.word	0x00000000
        /*1394*/ 	.word	0x00030830
        /*1398*/ 	.short	0x010a
        /*139a*/ 	.byte	0x3f
	.zero		1


	//   ....[88]....
        /*139c*/ 	.word	0x0002bf50
        /*13a0*/ 	.word	0x00000014
        /*13a4*/ 	.word	0x00030850
        /*13a8*/ 	.short	0x010a
        /*13aa*/ 	.byte	0x3f
	.zero		1


	//   ....[89]....
        /*13ac*/ 	.word	0x0002bfa0
        /*13b0*/ 	.word	0x00000003
        /*13b4*/ 	.word	0x00030830
        /*13b8*/ 	.short	0x010a
        /*13ba*/ 	.byte	0x3f
	.zero		1


	//   ....[90]....
        /*13bc*/ 	.word	0x0002bff0
        /*13c0*/ 	.word	0x00000014
        /*13c4*/ 	.word	0x00030850
        /*13c8*/ 	.short	0x010a
        /*13ca*/ 	.byte	0x3f
	.zero		1


	//   ....[91]....
        /*13cc*/ 	.word	0x0002c040
        /*13d0*/ 	.word	0x0000000c
        /*13d4*/ 	.word	0x00030850
        /*13d8*/ 	.short	0x010a
        /*13da*/ 	.byte	0x3f
	.zero		1


	//   ....[92]....
        /*13dc*/ 	.word	0x0002c200
        /*13e0*/ 	.word	0x00000005
        /*13e4*/ 	.word	0x00030820
        /*13e8*/ 	.short	0x010a
        /*13ea*/ 	.byte	0x3f
	.zero		1


	//   ....[93]....
        /*13ec*/ 	.word	0x0002c250
        /*13f0*/ 	.word	0x00000007
        /*13f4*/ 	.word	0x000308a0
        /*13f8*/ 	.short	0x010a
        /*13fa*/ 	.byte	0x3f
	.zero		1


	//   ....[94]....
        /*13fc*/ 	.word	0x0002c2a0
        /*1400*/ 	.word	0x00000007
        /*1404*/ 	.word	0x000308c0
        /*1408*/ 	.short	0x010a
        /*140a*/ 	.byte	0x3f
	.zero		1


	//   ....[95]....
        /*140c*/ 	.word	0x0002c2f0
        /*1410*/ 	.word	0x00000008
        /*1414*/ 	.word	0x000308a0
        /*1418*/ 	.short	0x010a
        /*141a*/ 	.byte	0x3f
	.zero		1


	//   ....[96]....
        /*141c*/ 	.word	0x0002c340
        /*1420*/ 	.word	0x00000008
        /*1424*/ 	.word	0x000308c0
        /*1428*/ 	.short	0x010a
        /*142a*/ 	.byte	0x3f
	.zero		1


	//   ....[97]....
        /*142c*/ 	.word	0x0002c4e0
        /*1430*/ 	.word	0x00000000
        /*1434*/ 	.word	0x00030840
        /*1438*/ 	.short	0x010a
        /*143a*/ 	.byte	0x3f
	.zero		1


	//   ....[98]....
        /*143c*/ 	.word	0x0002d0b0
        /*1440*/ 	.word	0x00000002
        /*1444*/ 	.word	0x00030820
        /*1448*/ 	.short	0x010a
        /*144a*/ 	.byte	0x3f
	.zero		1


	//   ....[99]....
        /*144c*/ 	.word	0x0002d100
        /*1450*/ 	.word	0x00000003
        /*1454*/ 	.word	0x00030840
        /*1458*/ 	.short	0x010a
        /*145a*/ 	.byte	0x3f
	.zero		1


	//   ....[100]....
        /*145c*/ 	.word	0x0002d150
        /*1460*/ 	.word	0x00000002
        /*1464*/ 	.word	0x00030860
        /*1468*/ 	.short	0x010a
        /*146a*/ 	.byte	0x3f
	.zero		1


	//   ....[101]....
        /*146c*/ 	.word	0x0002d1a0
        /*1470*/ 	.word	0x00000003
        /*1474*/ 	.word	0x00030840
        /*1478*/ 	.short	0x010a
        /*147a*/ 	.byte	0x3f
	.zero		1


	//   ....[102]....
        /*147c*/ 	.word	0x0002d1f0
        /*1480*/ 	.word	0x00000002
        /*1484*/ 	.word	0x00030860
        /*1488*/ 	.short	0x010a
        /*148a*/ 	.byte	0x3f
	.zero		1


	//   ....[103]....
        /*148c*/ 	.word	0x0002d240
        /*1490*/ 	.word	0x00000003
        /*1494*/ 	.word	0x00030840
        /*1498*/ 	.short	0x010a
        /*149a*/ 	.byte	0x3f
	.zero		1


	//   ....[104]....
        /*149c*/ 	.word	0x0002d290
        /*14a0*/ 	.word	0x00000002
        /*14a4*/ 	.word	0x00030860
        /*14a8*/ 	.short	0x010a
        /*14aa*/ 	.byte	0x3f
	.zero		1


	//   ....[105]....
        /*14ac*/ 	.word	0x0002d2e0
        /*14b0*/ 	.word	0x00000000
        /*14b4*/ 	.word	0x00030860
        /*14b8*/ 	.short	0x010a
        /*14ba*/ 	.byte	0x3f
	.zero		1


	//   ....[106]....
        /*14bc*/ 	.word	0x0002dd60
        /*14c0*/ 	.word	0x00000000
        /*14c4*/ 	.word	0x00030820
        /*14c8*/ 	.short	0x010a
        /*14ca*/ 	.byte	0x3f
	.zero		1


	//   ....[107]....
        /*14cc*/ 	.word	0x0002df00
        /*14d0*/ 	.word	0x00000006
        /*14d4*/ 	.word	0x00000000
        /*14d8*/ 	.short	0x010a
        /*14da*/ 	.byte	0x3f
	.zero		1


	//   ....[108]....
        /*14dc*/ 	.word	0x0002df50
        /*14e0*/ 	.word	0x00000007
        /*14e4*/ 	.word	0x00000000
        /*14e8*/ 	.short	0x010a
        /*14ea*/ 	.byte	0x3f
	.zero		1


	//   ....[109]....
        /*14ec*/ 	.word	0x0002dfa0
        /*14f0*/ 	.word	0x00000004
        /*14f4*/ 	.word	0x00000000
        /*14f8*/ 	.short	0x010a
        /*14fa*/ 	.byte	0x3f
	.zero		1


	//----- nvinfo : EIATTR_NUM_MBARRIERS
	.align		4
.L_829:
        /*14fc*/ 	.byte	0x03, 0x38
        /*14fe*/ 	.short	0x0016


	//----- nvinfo : EIATTR_EXIT_INSTR_OFFSETS
	.align		4
        /*1500*/ 	.byte	0x04, 0x1c
        /*1502*/ 	.short	(.L_831 - .L_830)


	//   ....[0]....
.L_830:
        /*1504*/ 	.word	0x0002b4d0


	//----- nvinfo : EIATTR_MAX_THREADS
	.align		4
.L_831:
        /*1508*/ 	.byte	0x04, 0x05
        /*150a*/ 	.short	(.L_833 - .L_832)
.L_832:
        /*150c*/ 	.word	0x00000180
        /*1510*/ 	.word	0x00000001
        /*1514*/ 	.word	0x00000001


	//----- nvinfo : EIATTR_CRS_STACK_SIZE
	.align		4
.L_833:
        /*1518*/ 	.byte	0x04, 0x1e
        /*151a*/ 	.short	(.L_835 - .L_834)
.L_834:
        /*151c*/ 	.word	0x00000000


	//----- nvinfo : EIATTR_CBANK_PARAM_SIZE
	.align		4
.L_835:
        /*1520*/ 	.byte	0x03, 0x19
        /*1522*/ 	.short	0x0af0


	//----- nvinfo : EIATTR_PARAM_CBANK
	.align		4
        /*1524*/ 	.byte	0x04, 0x0a
        /*1526*/ 	.short	(.L_837 - .L_836)
	.align		4
.L_836:
        /*1528*/ 	.word	index@(.nv.constant0._ZN7cutlass13device_kernelIN5flash11enable_sm90INS1_16FlashAttnFwdSm90INS1_25CollectiveMainloopFwdSm90ILi2EN4cute5tupleIJNS5_1CILi1EEES8_S8_EEENS6_IJNS7_ILi128EEENS7_ILi96EEENS7_ILi192EEEEEELi192ENS_6half_tEfNS_4arch4Sm90ELb0ELb1ELb1ELb1ELb0ELb1ELb0ELb1ELb1ELb1ELb0ELb0EEENS1_21CollectiveEpilogueFwdINS6_IJSA_SC_SB_EEES9_SE_SG_Li256ELb1ELb1ELb0ELb0EEENS1_36VarlenDynamicPersistentTileSchedulerILi128ELi96ELi256ELi128ELb0ELb1ELb1ELb1ELb0ELb1EEEEEEEEEvNT_6ParamsE)
        /*152c*/ 	.short	0x0210
        /*152e*/ 	.short	0x0af0


	//----- nvinfo : EIATTR_SW_WAR
	.align		4
.L_837:
        /*1530*/ 	.byte	0x04, 0x36
        /*1532*/ 	.short	(.L_839 - .L_838)
.L_838:
        /*1534*/ 	.word	0x00000008
.L_839:


//--------------------- .nv.info._ZN7cutlass13device_kernelIN5flash11enable_sm90INS1_16FlashAttnFwdSm90INS1_25CollectiveMainloopFwdSm90ILi2EN4cute5tupleIJNS5_1CILi1EEES8_S8_EEENS6_IJNS7_ILi128EEENS7_ILi112EEENS7_ILi192EEEEEELi192ENS_6half_tEfNS_4arch4Sm90ELb1ELb0ELb1ELb0ELb0ELb0ELb0ELb1ELb1ELb1ELb0ELb0EEENS1_21CollectiveEpilogueFwdINS6_IJSA_SC_SB_EEES9_SE_SG_Li256ELb0ELb1ELb0ELb0EEENS1_30DynamicPersistentTileSchedulerILi256ELi128ELb0ELb1ELb1EEEEEEEEEvNT_6ParamsE --------------------------
	.section	.nv.info._ZN7cutlass13device_kernelIN5flash11enable_sm90INS1_16FlashAttnFwdSm90INS1_25CollectiveMainloopFwdSm90ILi2EN4cute5tupleIJNS5_1CILi1EEES8_S8_EEENS6_IJNS7_ILi128EEENS7_ILi112EEENS7_ILi192EEEEEELi192ENS_6half_tEfNS_4arch4Sm90ELb1ELb0ELb1ELb0ELb0ELb0ELb0ELb1ELb1ELb1ELb0ELb0EEENS1_21CollectiveEpilogueFwdINS6_IJSA_SC_SB_EEES9_SE_SG_Li256ELb0ELb1ELb0ELb0EEENS1_30DynamicPersistentTileSchedulerILi256ELi128ELb0ELb1ELb1EEEEEEEEEvNT_6ParamsE,"",@"SHT_CUDA_INFO"
	.sectionflags	@""
	.align	4


	//----- nvinfo : EIATTR_CUDA_API_VERSION
	.align		4
        /*0000*/ 	.byte	0x04, 0x37
        /*0002*/ 	.short	(.L_841 - .L_840)
.L_840:
        /*0004*/ 	.word	0x00000082


	//----- nvinfo : EIATTR_KPARAM_INFO
	.align		4
.L_841:
        /*0008*/ 	.byte	0x04, 0x17
        /*000a*/ 	.short	(.L_843 - .L_842)
.L_842:
        /*000c*/ 	.word	0x00000000
        /*0010*/ 	.short	0x0000
        /*0012*/ 	.short	0x0070
        /*0014*/ 	.byte	0x00, 0xf0, 0x01, 0x2a


	//----- nvinfo : EIATTR_SPARSE_MMA_MASK
	.align		4
.L_843:
        /*0018*/ 	.byte	0x03, 0x50
        /*001a*/ 	.short	0x0000


	//----- nvinfo : EIATTR_MAXREG_COUNT
	.align		4
        /*001c*/ 	.byte	0x03, 0x1b
        /*001e*/ 	.short	0x00a8


	//----- nvinfo : EIATTR_NUM_BARRIERS
	.align		4
        /*0020*/ 	.byte	0x02, 0x4c
        /*0022*/ 	.byte	0x09
	.zero		1


	//----- nvinfo : EIATTR_EXTERNS
	.align		4
        /*0024*/ 	.byte	0x04, 0x0f
        /*0026*/ 	.short	(.L_845 - .L_844)


	//   ....[0]....
	.align		4
.L_844:
        /*0028*/ 	.word	index@(__assertfail)


	//----- nvinfo : EIATTR_ANNOTATIONS
	.align		4
.L_845:
        /*002c*/ 	.byte	0x04, 0x55
        /*002e*/ 	.short	(.L_847 - .L_846)


	//   ....[0]....
.L_846:
        /* <DEDUP_REMOVED lines=31> */


	//----- nvinfo : EIATTR_MERCURY_ISA_VERSION
	.align		4
.L_847:
        /*0210*/ 	.byte	0x03, 0x5f
        /*0212*/ 	.short	0x0101


	//----- nvinfo : EIATTR_INT_WARP_WIDE_INSTR_OFFSETS
	.align		4
        /*0214*/ 	.byte	0x04, 0x31
        /*0216*/ 	.short	(.L_849 - .L_848)


	//   ....[0]....
.L_848:
        /*0218*/ 	.word	0x00000120


	//   ....[1]....
        /*021c*/ 	.word	0x00000160


	//   ....[2]....
        /*0220*/ 	.word	0x00000220


	//   ....[3]....
        /*0224*/ 	.word	0x00012aa0


	//   ....[4]....
        /*0228*/ 	.word	0x00012b40


	//   ....[5]....
        /*022c*/ 	.word	0x00016520


	//   ....[6]....
        /*0230*/ 	.word	0x000165c0


	//----- nvinfo : EIATTR_COOP_GROUP_MASK_REGIDS
	.align		4
.L_849:
        /*0234*/ 	.byte	0x04, 0x29
        /*0236*/ 	.short	(.L_851 - .L_850)


	//   ....[0]....
.L_850:
        /*0238*/ 	.word	0xffffffff


	//   ....[1]....
        /*023c*/ 	.word	0xffffffff


	//   ....[2]....
        /*0240*/ 	.word	0xffffffff


	//   ....[3]....
        /*0244*/ 	.word	0xffffffff


	//   ....[4]....
        /*0248*/ 	.word	0xffffffff


	//   ....[5]....
        /*024c*/ 	.word	0xffffffff


	//   ....[6]....
        /*0250*/ 	.word	0xffffffff


	//   ....[7]....
        /*0254*/ 	.word	0xffffffff


	//   ....[8]....
        /*0258*/ 	.word	0xffffffff


	//   ....[9]....
        /*025c*/ 	.word	0xffffffff


	//   ....[10]....
        /*0260*/ 	.word	0xffffffff


	//   ....[11]....
        /*0264*/ 	.word	0xffffffff


	//   ....[12]....
        /*0268*/ 	.word	0xffffffff


	//   ....[13]....
        /*026c*/ 	.word	0xffffffff


	//   ....[14]....
        /*0270*/ 	.word	0xffffffff


	//   ....[15]....
        /*0274*/ 	.word	0xffffffff


	//   ....[16]....
        /*0278*/ 	.word	0xffffffff


	//   ....[17]....
        /*027c*/ 	.word	0xffffffff


	//   ....[18]....
        /*0280*/ 	.word	0xffffffff


	//   ....[19]....
        /*0284*/ 	.word	0xffffffff


	//   ....[20]....
        /*0288*/ 	.word	0xffffffff


	//   ....[21]....
        /*028c*/ 	.word	0xffffffff


	//   ....[22]....
        /*0290*/ 	.word	0xffffffff


	//   ....[23]....
        /*0294*/ 	.word	0xffffffff


	//   ....[24]....
        /*0298*/ 	.word	0xffffffff


	//   ....[25]....
        /*029c*/ 	.word	0xffffffff


	//   ....[26]....
        /*02a0*/ 	.word	0xffffffff


	//   ....[27]....
        /*02a4*/ 	.word	0xffffffff


	//   ....[28]....
        /*02a8*/ 	.word	0xffffffff


	//   ....[29]....
        /*02ac*/ 	.word	0xffffffff


	//   ....[30]....
        /*02b0*/ 	.word	0xffffffff


	//   ....[31]....
        /*02b4*/ 	.word	0xffffffff


	//   ....[32]....
        /*02b8*/ 	.word	0xffffffff


	//   ....[33]....
        /*02bc*/ 	.word	0xffffffff


	//   ....[34]....
        /*02c0*/ 	.word	0xffffffff


	//   ....[35]....
        /*02c4*/ 	.word	0xffffffff


	//   ....[36]....
        /*02c8*/ 	.word	0xffffffff


	//   ....[37]....
        /*02cc*/ 	.word	0xffffffff


	//   ....[38]....
        /*02d0*/ 	.word	0xffffffff


	//   ....[39]....
        /*02d4*/ 	.word	0xffffffff


	//   ....[40]....
        /*02d8*/ 	.word	0xffffffff


	//   ....[41]....
        /*02dc*/ 	.word	0xffffffff


	//   ....[42]....
        /*02e0*/ 	.word	0xffffffff


	//   ....[43]....
        /*02e4*/ 	.word	0xffffffff


	//   ....[44]....
        /*02e8*/ 	.word	0xffffffff


	//   ....[45]....
        /*02ec*/ 	.word	0xffffffff


	//   ....[46]....
        /*02f0*/ 	.word	0xffffffff


	//   ....[47]....
        /*02f4*/ 	.word	0xffffffff


	//   ....[48]....
        /*02f8*/ 	.word	0xffffffff


	//   ....[49]....
        /*02fc*/ 	.word	0xffffffff


	//   ....[50]....
        /*0300*/ 	.word	0xffffffff


	//   ....[51]....
        /*0304*/ 	.word	0xffffffff


	//   ....[52]....
        /*0308*/ 	.word	0xffffffff


	//   ....[53]....
        /*030c*/ 	.word	0xffffffff


	//   ....[54]....
        /*0310*/ 	.word	0xffffffff


	//   ....[55]....
        /*0314*/ 	.word	0xffffffff


	//   ....[56]....
        /*0318*/ 	.word	0xffffffff


	//   ....[57]....
        /*031c*/ 	.word	0xffffffff


	//   ....[58]....
        /*0320*/ 	.word	0xffffffff


	//   ....[59]....
        /*0324*/ 	.word	0xffffffff


	//   ....[60]....
        /*0328*/ 	.word	0xffffffff


	//   ....[61]....
        /*032c*/ 	.word	0xffffffff


	//   ....[62]....
        /*0330*/ 	.word	0xffffffff


	//   ....[63]....
        /*0334*/ 	.word	0xffffffff


	//   ....[64]....
        /*0338*/ 	.word	0xffffffff


	//   ....[65]....
        /*033c*/ 	.word	0xffffffff


	//   ....[66]....
        /*0340*/ 	.word	0xffffffff


	//   ....[67]....
        /*0344*/ 	.word	0xffffffff


	//   ....[68]....
        /*0348*/ 	.word	0x0500000f


	//   ....[69]....
        /*034c*/ 	.word	0x0500000f


	//   ....[70]....
        /*0350*/ 	.word	0x0500000f


	//   ....[71]....
        /*0354*/ 	.word	0x0500000f


	//   ....[72]....
        /*0358*/ 	.word	0x0500000f


	//   ....[73]....
        /*035c*/ 	.word	0x0500000f


	//   ....[74]....
        /*0360*/ 	.word	0x0500000f


	//   ....[75]....
        /*0364*/ 	.word	0x0500000f


	//   ....[76]....
        /*0368*/ 	.word	0x0500000f


	//   ....[77]....
        /*036c*/ 	.word	0x0500000f


	//   ....[78]....
        /*0370*/ 	.word	0x0500000f


	//   ....[79]....
        /*0374*/ 	.word	0x0500000f


	//   ....[80]....
        /*0378*/ 	.word	0x0500000f


	//   ....[81]....
        /*037c*/ 	.word	0x0500000f


	//   ....[82]....
        /*0380*/ 	.word	0x0500000f


	//   ....[83]....
        /*0384*/ 	.word	0x0500000f


	//   ....[84]....
        /*0388*/ 	.word	0x0500000f


	//   ....[85]....
        /*038c*/ 	.word	0x0500000f


	//   ....[86]....
        /*0390*/ 	.word	0x0500000f


	//----- nvinfo : EIATTR_COOP_GROUP_INSTR_OFFSETS
	.align		4
.L_851:
        /*0394*/ 	.byte	0x04, 0x28
        /*0396*/ 	.short	(.L_853 - .L_852)


	//   ....[0]....
.L_852:
        /*0398*/ 	.word	0x00000060


	//   ....[1]....
        /*039c*/ 	.word	0x00000130


	//   ....[2]....
        /*03a0*/ 	.word	0x00000230


	//   ....[3]....
        /*03a4*/ 	.word	0x000003a0


	//   ....[4]....
        /*03a8*/ 	.word	0x00000500


	//   ....[5]....
        /*03ac*/ 	.word	0x00000620


	//   ....[6]....
        /*03b0*/ 	.word	0x00000780


	//   ....[7]....
        /*03b4*/ 	.word	0x00001580


	//   ....[8]....
        /*03b8*/ 	.word	0x00003fa0


	//   ....[9]....
        /*03bc*/ 	.word	0x00003fe0


	//   ....[10]....
        /*03c0*/ 	.word	0x00004ad0


	//   ....[11]....
        /*03c4*/ 	.word	0x00004ba0


	//   ....[12]....
        /*03c8*/ 	.word	0x00005430


	//   ....[13]....
        /*03cc*/ 	.word	0x000054a0


	//   ....[14]....
        /*03d0*/ 	.word	0x00009040


	//   ....[15]....
        /*03d4*/ 	.word	0x00009070


	//   ....[16]....
        /*03d8*/ 	.word	0x00009830


	//   ....[17]....
        /*03dc*/ 	.word	0x000098f0


	//   ....[18]....
        /*03e0*/ 	.word	0x00009fd0


	//   ....[19]....
        /*03e4*/ 	.word	0x0000a030


	//   ....[20]....
        /*03e8*/ 	.word	0x0000de10


	//   ....[21]....
        /*03ec*/ 	.word	0x0000de40


	//   ....[22]....
        /*03f0*/ 	.word	0x0000e200


	//   ....[23]....
        /*03f4*/ 	.word	0x0000e360


	//   ....[24]....
        /*03f8*/ 	.word	0x0000f510


	//   ....[25]....
        /*03fc*/ 	.word	0x0000f550


	//   ....[26]....
        /*0400*/ 	.word	0x0000f620


	//   ....[27]....
        /*0404*/ 	.word	0x0000f630


	//   ....[28]....
        /*0408*/ 	.word	0x00010b30


	//   ....[29]....
        /*040c*/ 	.word	0x00010ba0


	//   ....[30]....
        /*0410*/ 	.word	0x00010c10


	//   ....[31]....
        /*0414*/ 	.word	0x00010c40


	//   ....[32]....
        /*0418*/ 	.word	0x00011300


	//   ....[33]....
        /*041c*/ 	.word	0x00011320


	//   ....[34]....
        /*0420*/ 	.word	0x00011440


	//   ....[35]....
        /*0424*/ 	.word	0x00011460


	//   ....[36]....
        /*0428*/ 	.word	0x00011570


	//   ....[37]....
        /*042c*/ 	.word	0x00011590


	//   ....[38]....
        /*0430*/ 	.word	0x000116b0


	//   ....[39]....
        /*0434*/ 	.word	0x000116d0


	//   ....[40]....
        /*0438*/ 	.word	0x00011d70


	//   ....[41]....
        /*043c*/ 	.word	0x00011da0


	//   ....[42]....
        /*0440*/ 	.word	0x00011ec0


	//   ....[43]....
        /*0444*/ 	.word	0x00011ee0


	//   ....[44]....
        /*0448*/ 	.word	0x00011ff0


	//   ....[45]....
        /*044c*/ 	.word	0x00012010


	//   ....[46]....
        /*0450*/ 	.word	0x00012130


	//   ....[47]....
        /*0454*/ 	.word	0x00012150


	//   ....[48]....
        /*0458*/ 	.word	0x000122f0


	//   ....[49]....
        /*045c*/ 	.word	0x00013090


	//   ....[50]....
        /*0460*/ 	.word	0x00013ac0


	//   ....[51]....
        /*0464*/ 	.word	0x00013b00


	//   ....[52]....
        /*0468*/ 	.word	0x00013bd0


	//   ....[53]....
        /*046c*/ 	.word	0x00013be0


	//   ....[54]....
        /*0470*/ 	.word	0x00013c70


	//   ....[55]....
        /*0474*/ 	.word	0x00013c80


	//   ....[56]....
        /*0478*/ 	.word	0x00013d10


	//   ....[57]....
        /*047c*/ 	.word	0x00013d20


	//   ....[58]....
        /*0480*/ 	.word	0x00013db0


	//   ....[59]....
        /*0484*/ 	.word	0x00013dc0


	//   ....[60]....
        /*0488*/ 	.word	0x00013e50


	//   ....[61]....
        /*048c*/ 	.word	0x00013e60


	//   ....[62]....
        /*0490*/ 	.word	0x00013ef0


	//   ....[63]....
        /*0494*/ 	.word	0x00013f00


	//   ....[64]....
        /*0498*/ 	.word	0x00013f10


	//   ....[65]....
        /*049c*/ 	.word	0x00013f20


	//   ....[66]....
        /*04a0*/ 	.word	0x00016c10


	//   ....[67]....
        /*04a4*/ 	.word	0x00016e00


	//   ....[68]....
        /*04a8*/ 	.word	0x00017370


	//   ....[69]....
        /*04ac*/ 	.word	0x000174e0


	//   ....[70]....
        /*04b0*/ 	.word	0x00017550


	//   ....[71]....
        /*04b4*/ 	.word	0x00017690


	//   ....[72]....
        /*04b8*/ 	.word	0x000176e0


	//   ....[73]....
        /*04bc*/ 	.word	0x00017800


	//   ....[74]....
        /*04c0*/ 	.word	0x00017850


	//   ....[75]....
        /*04c4*/ 	.word	0x00017970


	//   ....[76]....
        /*04c8*/ 	.word	0x000179c0


	//   ....[77]....
        /*04cc*/ 	.word	0x00017ae0


	//   ....[78]....
        /*04d0*/ 	.word	0x00017b30


	//   ....[79]....
        /*04d4*/ 	.word	0x00017c50


	//   ....[80]....
        /*04d8*/ 	.word	0x00017ca0


	//   ....[81]....
        /*04dc*/ 	.word	0x00017dc0


	//   ....[82]....
        /*04e0*/ 	.word	0x00017e10


	//   ....[83]....
        /*04e4*/ 	.word	0x00017f10


	//   ....[84]....
        /*04e8*/ 	.word	0x00017f60


	//   ....[85]....
        /*04ec*/ 	.word	0x00018280


	//   ....[86]....
        /*04f0*/ 	.word	0x000183a0


	//----- nvinfo : EIATTR_REG_RECONFIG
	.align		4
.L_853:
        /*04f4*/ 	.byte	0x01, 0x54
	.zero		2


	//----- nvinfo : EIATTR_SYSCALL_OFFSETS
	.align		4
        /*04f8*/ 	.byte	0x04, 0x46
        /*04fa*/ 	.short	(.L_855 - .L_854)


	//   ....[0]....
.L_854:
        /*04fc*/ 	.word	0x00001760


	//   ....[1]....
        /*0500*/ 	.word	0x00012cb0


	//   ....[2]....
        /*0504*/ 	.word	0x00012e00


	//   ....[3]....
        /*0508*/ 	.word	0x00012ef0


	//   ....[4]....
        /*050c*/ 	.word	0x000136c0


	//----- nvinfo : EIATTR_MBARRIER_INSTR_OFFSETS
	.align		4
.L_855:
        /*0510*/ 	.byte	0x04, 0x39
        /*0512*/ 	.short	(.L_857 - .L_856)


	//   ....[0]....
.L_856:
        /*0514*/ 	.word	0x00000250
        /*0518*/ 	.word	0x000000ff
        /*051c*/ 	.word	0x00036800
        /*0520*/ 	.short	0x0100
        /*0522*/ 	.byte	0x08
	.zero		1


	//   ....[1]....
        /*0524*/ 	.word	0x00000260
        /*0528*/ 	.word	0x000000ff
        /*052c*/ 	.word	0x00036820
        /*0530*/ 	.short	0x0100
        /*0532*/ 	.byte	0x08
	.zero		1


	//   ....[2]....
        /*0534*/ 	.word	0x00000350
        /*0538*/ 	.word	0x000000ff
        /*053c*/ 	.word	0x00036830
        /*0540*/ 	.short	0x0100
        /*0542*/ 	.byte	0x08
	.zero		1


	//   ....[3]....
        /*0544*/ 	.word	0x00000360
        /*0548*/ 	.word	0x000000ff
        /*054c*/ 	.word	0x00036840
        /*0550*/ 	.short	0x0100
        /*0552*/ 	.byte	0x08
	.zero		1


	//   ....[4]....
        /*0554*/ 	.word	0x00000370
        /*0558*/ 	.word	0x000000ff
        /*055c*/ 	.word	0x00036838
        /*0560*/ 	.short	0x0100
        /*0562*/ 	.byte	0x08
	.zero		1


	//   ....[5]....
        /*0564*/ 	.word	0x00000380
        /*0568*/ 	.word	0x000000ff
        /*056c*/ 	.word	0x00036848
        /*0570*/ 	.short	0x0100
        /*0572*/ 	.byte	0x08
	.zero		1


	//   ....[6]....
        /*0574*/ 	.word	0x000004b0
        /*0578*/ 	.word	0x000000ff
        /*057c*/ 	.word	0x00036850
        /*0580*/ 	.short	0x0100
        /*0582*/ 	.byte	0x08
	.zero		1


	//   ....[7]....
        /*0584*/ 	.word	0x000004c0
        /*0588*/ 	.word	0x000000ff
        /*058c*/ 	.word	0x00036860
        /*0590*/ 	.short	0x0100
        /*0592*/ 	.byte	0x08
	.zero		1


	//   ....[8]....
        /*0594*/ 	.word	0x000004d0
        /*0598*/ 	.word	0x000000ff
        /*059c*/ 	.word	0x00036858
        /*05a0*/ 	.short	0x0100
        /*05a2*/ 	.byte	0x08
	.zero		1


	//   ....[9]....
        /*05a4*/ 	.word	0x000004e0
        /*05a8*/ 	.word	0x000000ff
        /*05ac*/ 	.word	0x00036868
        /*05b0*/ 	.short	0x0100
        /*05b2*/ 	.byte	0x08
	.zero		1


	//   ....[10]....
        /*05b4*/ 	.word	0x000005d0
        /*05b8*/ 	.word	0x000000ff
        /*05bc*/ 	.word	0x00036870
        /*05c0*/ 	.short	0x0100
        /*05c2*/ 	.byte	0x06
	.zero		1


	//   ....[11]....
        /*05c4*/ 	.word	0x000005e0
        /*05c8*/ 	.word	0x000000ff
        /*05cc*/ 	.word	0x00036880
        /*05d0*/ 	.short	0x0100
        /*05d2*/ 	.byte	0x06
	.zero		1


	//   ....[12]....
        /*05d4*/ 	.word	0x000005f0
        /*05d8*/ 	.word	0x000000ff
        /*05dc*/ 	.word	0x00036878
        /*05e0*/ 	.short	0x0100
        /*05e2*/ 	.byte	0x06
	.zero		1


	//   ....[13]....
        /*05e4*/ 	.word	0x00000600
        /*05e8*/ 	.word	0x000000ff
        /*05ec*/ 	.word	0x00036888
        /*05f0*/ 	.short	0x0100
        /*05f2*/ 	.byte	0x06
	.zero		1


	//   ....[14]....
        /*05f4*/ 	.word	0x00000730
        /*05f8*/ 	.word	0x000000ff
        /*05fc*/ 	.word	0x00036890
        /*0600*/ 	.short	0x0100
        /*0602*/ 	.byte	0x08
	.zero		1


	//   ....[15]....
        /*0604*/ 	.word	0x00000740
        /*0608*/ 	.word	0x000000ff
        /*060c*/ 	.word	0x000368a0
        /*0610*/ 	.short	0x0100
        /*0612*/ 	.byte	0x08
	.zero		1


	//   ....[16]....
        /*0614*/ 	.word	0x00000750
        /*0618*/ 	.word	0x000000ff
        /*061c*/ 	.word	0x00036898
        /*0620*/ 	.short	0x0100
        /*0622*/ 	.byte	0x08
	.zero		1


	//   ....[17]....
        /*0624*/ 	.word	0x00000760
        /*0628*/ 	.word	0x000000ff
        /*062c*/ 	.word	0x000368a8
        /*0630*/ 	.short	0x0100
        /*0632*/ 	.byte	0x08
	.zero		1


	//   ....[18]....
        /*0634*/ 	.word	0x00000890
        /*0638*/ 	.word	0x000000ff
        /*063c*/ 	.word	0x000368b0
        /*0640*/ 	.short	0x0100
        /*0642*/ 	.byte	0x08
	.zero		1


	//   ....[19]....
        /*0644*/ 	.word	0x000008a0
        /*0648*/ 	.word	0x000000ff
        /*064c*/ 	.word	0x000368c0
        /*0650*/ 	.short	0x0100
        /*0652*/ 	.byte	0x08
	.zero		1


	//   ....[20]....
        /*0654*/ 	.word	0x000008b0
        /*0658*/ 	.word	0x000000ff
        /*065c*/ 	.word	0x000368b8
        /*0660*/ 	.short	0x0100
        /*0662*/ 	.byte	0x08
	.zero		1


	//   ....[21]....
        /*0664*/ 	.word	0x000008c0
        /*0668*/ 	.word	0x000000ff
        /*066c*/ 	.word	0x000368c8
        /*0670*/ 	.short	0x0100
        /*0672*/ 	.byte	0x08
	.zero		1


	//   ....[22]....
        /*0674*/ 	.word	0x000017c0
        /*0678*/ 	.word	0x000000ff
        /*067c*/ 	.word	0x00036800
        /*0680*/ 	.short	0x010a
        /*0682*/ 	.byte	0x25
	.zero		1


	//   ....[23]....
        /*0684*/ 	.word	0x00001840
        /*0688*/ 	.word	0x00000000
        /*068c*/ 	.word	0x00036830
        /*0690*/ 	.short	0x010a
        /*0692*/ 	.byte	0x3f
	.zero		1


	//   ....[24]....
        /*0694*/ 	.word	0x000018a0
        /*0698*/ 	.word	0x00000000
        /*069c*/ 	.word	0x00036830
        /*06a0*/ 	.short	0x010a
        /*06a2*/ 	.byte	0x3f
	.zero		1


	//   ....[25]....
        /*06a4*/ 	.word	0x000048c0
        /*06a8*/ 	.word	0x00000000
        /*06ac*/ 	.word	0x00000000
        /*06b0*/ 	.short	0x0101
        /*06b2*/ 	.byte	0x3f
	.zero		1


	//   ....[26]....
        /*06b4*/ 	.word	0x00006200
        /*06b8*/ 	.word	0x000000ff
        /*06bc*/ 	.word	0x00036830
        /*06c0*/ 	.short	0x010a
        /*06c2*/ 	.byte	0x07
	.zero		1


	//   ....[27]....
        /*06c4*/ 	.word	0x00006240
        /*06c8*/ 	.word	0x000000ff
        /*06cc*/ 	.word	0x00036830
        /*06d0*/ 	.short	0x010a
        /*06d2*/ 	.byte	0x07
	.zero		1


	//   ....[28]....
        /*06d4*/ 	.word	0x00008780
        /*06d8*/ 	.word	0x000000ff
        /*06dc*/ 	.word	0x00036850
        /*06e0*/ 	.short	0x010a
        /*06e2*/ 	.byte	0x0a
	.zero		1


	//   ....[29]....
        /*06e4*/ 	.word	0x000087c0
        /*06e8*/ 	.word	0x000000ff
        /*06ec*/ 	.word	0x00036850
        /*06f0*/ 	.short	0x010a
        /*06f2*/ 	.byte	0x0a
	.zero		1


	//   ....[30]....
        /*06f4*/ 	.word	0x0000a620
        /*06f8*/ 	.word	0x0000000a
        /*06fc*/ 	.word	0x00000000
        /*0700*/ 	.short	0x0101
        /*0702*/ 	.byte	0x3f
	.zero		1


	//   ....[31]....
        /*0704*/ 	.word	0x0000a6b0
        /*0708*/ 	.word	0x00000004
        /*070c*/ 	.word	0x00000000
        /*0710*/ 	.short	0x0101
        /*0712*/ 	.byte	0x3f
	.zero		1


	//   ....[32]....
        /*0714*/ 	.word	0x0000ace0
        /*0718*/ 	.word	0x000000ff
        /*071c*/ 	.word	0x00036830
        /*0720*/ 	.short	0x010a
        /*0722*/ 	.byte	0x04
	.zero		1


	//   ....[33]....
        /*0724*/ 	.word	0x0000ad20
        /*0728*/ 	.word	0x000000ff
        /*072c*/ 	.word	0x00036830
        /*0730*/ 	.short	0x010a
        /*0732*/ 	.byte	0x04
	.zero		1


	//   ....[34]....
        /*0734*/ 	.word	0x0000d260
        /*0738*/ 	.word	0x000000ff
        /*073c*/ 	.word	0x00036850
        /*0740*/ 	.short	0x010a
        /*0742*/ 	.byte	0x0a
	.zero		1


	//   ....[35]....
        /*0744*/ 	.word	0x0000d2a0
        /*0748*/ 	.word	0x000000ff
        /*074c*/ 	.word	0x00036850
        /*0750*/ 	.short	0x010a
        /*0752*/ 	.byte	0x0a
	.zero		1


	//   ....[36]....
        /*0754*/ 	.word	0x0000e880
        /*0758*/ 	.word	0x00000092
        /*075c*/ 	.word	0x00000000
        /*0760*/ 	.short	0x0101
        /*0762*/ 	.byte	0x3f
	.zero		1


	//   ....[37]....
        /*0764*/ 	.word	0x0000e920
        /*0768*/ 	.word	0x00000092
        /*076c*/ 	.word	0x00000000
        /*0770*/ 	.short	0x0101
        /*0772*/ 	.byte	0x3f
	.zero		1


	//   ....[38]....
        /*0774*/ 	.word	0x0000f480
        /*0778*/ 	.word	0x000000ff
        /*077c*/ 	.word	0x00036850
        /*0780*/ 	.short	0x010a
        /*0782*/ 	.byte	0x05
	.zero		1


	//   ....[39]....
        /*0784*/ 	.word	0x0000f4c0
        /*0788*/ 	.word	0x000000ff
        /*078c*/ 	.word	0x00036850
        /*0790*/ 	.short	0x010a
        /*0792*/ 	.byte	0x05
	.zero		1


	//   ....[40]....
        /*0794*/ 	.word	0x0000f9c0
        /*0798*/ 	.word	0x00000079
        /*079c*/ 	.word	0x00000000
        /*07a0*/ 	.short	0x0101
        /*07a2*/ 	.byte	0x3f
	.zero		1


	//   ....[41]....
        /*07a4*/ 	.word	0x000112f0
        /*07a8*/ 	.word	0x0000005a
        /*07ac*/ 	.word	0x00000000
        /*07b0*/ 	.short	0x0101
        /*07b2*/ 	.byte	0x3f
	.zero		1


	//   ....[42]....
        /*07b4*/ 	.word	0x000132a0
        /*07b8*/ 	.word	0x00000002
        /*07bc*/ 	.word	0x00036840
        /*07c0*/ 	.short	0x010a
        /*07c2*/ 	.byte	0x3f
	.zero		1


	//   ....[43]....
        /*07c4*/ 	.word	0x00014070
        /*07c8*/ 	.word	0x00000011
        /*07cc*/ 	.word	0x00036800
        /*07d0*/ 	.short	0x0107
        /*07d2*/ 	.byte	0x3f
	.zero		1


	//   ....[44]....
        /*07d4*/ 	.word	0x00014180
        /*07d8*/ 	.word	0x00000011
        /*07dc*/ 	.word	0x00036800
        /*07e0*/ 	.short	0x0101
        /*07e2*/ 	.byte	0x3f
	.zero		1


	//   ....[45]....
        /*07e4*/ 	.word	0x000141a0
        /*07e8*/ 	.word	0x00000011
        /*07ec*/ 	.word	0x00036820
        /*07f0*/ 	.short	0x010a
        /*07f2*/ 	.byte	0x3f
	.zero		1


	//   ....[46]....
        /*07f4*/ 	.word	0x000144c0
        /*07f8*/ 	.word	0x00000002
        /*07fc*/ 	.word	0x00036840
        /*0800*/ 	.short	0x010a
        /*0802*/ 	.byte	0x3f
	.zero		1


	//   ....[47]....
        /*0804*/ 	.word	0x00014930
        /*0808*/ 	.word	0x00000003
        /*080c*/ 	.word	0x00000060
        /*0810*/ 	.short	0x010a
        /*0812*/ 	.byte	0x3f
	.zero		1


	//   ....[48]....
        /*0814*/ 	.word	0x00015080
        /*0818*/ 	.word	0x00000003
        /*081c*/ 	.word	0x00036840
        /*0820*/ 	.short	0x010a
        /*0822*/ 	.byte	0x3f
	.zero		1


	//   ....[49]....
        /*0824*/ 	.word	0x00015510
        /*0828*/ 	.word	0x00000002
        /*082c*/ 	.word	0x00000060
        /*0830*/ 	.short	0x010a
        /*0832*/ 	.byte	0x3f
	.zero		1


	//   ....[50]....
        /*0834*/ 	.word	0x00015bb0
        /*0838*/ 	.word	0x00000002
        /*083c*/ 	.word	0x00036840
        /*0840*/ 	.short	0x010a
        /*0842*/ 	.byte	0x3f
	.zero		1


	//   ....[51]....
        /*0844*/ 	.word	0x00016040
        /*0848*/ 	.word	0x00000002
        /*084c*/ 	.word	0x00000060
        /*0850*/ 	.short	0x010a
        /*0852*/ 	.byte	0x3f
	.zero		1


	//   ....[52]....
        /*0854*/ 	.word	0x00016690
        /*0858*/ 	.word	0x00000002
        /*085c*/ 	.word	0x00036860
        /*0860*/ 	.short	0x010a
        /*0862*/ 	.byte	0x3f
	.zero		1


	//   ....[53]....
        /*0864*/ 	.word	0x00016d80
        /*0868*/ 	.word	0x00000000
        /*086c*/ 	.word	0x00036820
        /*0870*/ 	.short	0x010a
        /*0872*/ 	.byte	0x3f
	.zero		1


	//   ....[54]....
        /*0874*/ 	.word	0x00016f50
        /*0878*/ 	.word	0x00000006
        /*087c*/ 	.word	0x00000000
        /*0880*/ 	.short	0x010a
        /*0882*/ 	.byte	0x3f
	.zero		1


	//   ....[55]....
        /*0884*/ 	.word	0x00016fa0
        /*0888*/ 	.word	0x00000003
        /*088c*/ 	.word	0x00000000
        /*0890*/ 	.short	0x010a
        /*0892*/ 	.byte	0x3f
	.zero		1


	//   ....[56]....
        /*0894*/ 	.word	0x00017000
        /*0898*/ 	.word	0x00000012
        /*089c*/ 	.word	0x00000000
        /*08a0*/ 	.short	0x010a
        /*08a2*/ 	.byte	0x3f
	.zero		1


	//   ....[57]....
        /*08a4*/ 	.word	0x00017030
        /*08a8*/ 	.word	0x00000003
        /*08ac*/ 	.word	0x00000000
        /*08b0*/ 	.short	0x010a
        /*08b2*/ 	.byte	0x3f
	.zero		1


	//   ....[58]....
        /*08b4*/ 	.word	0x000170a0
        /*08b8*/ 	.word	0x00000003
        /*08bc*/ 	.word	0x00036800
        /*08c0*/ 	.short	0x010a
        /*08c2*/ 	.byte	0x3f
	.zero		1


	//   ....[59]....
        /*08c4*/ 	.word	0x000170f0
        /*08c8*/ 	.word	0x00000000
        /*08cc*/ 	.word	0x00036830
        /*08d0*/ 	.short	0x010a
        /*08d2*/ 	.byte	0x3f
	.zero		1


	//   ....[60]....
        /*08d4*/ 	.word	0x00017150
        /*08d8*/ 	.word	0x00000006
        /*08dc*/ 	.word	0x00036830
        /*08e0*/ 	.short	0x010a
        /*08e2*/ 	.byte	0x3f
	.zero		1


	//   ....[61]....
        /*08e4*/ 	.word	0x000171b0
        /*08e8*/ 	.word	0x00000005
        /*08ec*/ 	.word	0x00036850
        /*08f0*/ 	.short	0x010a
        /*08f2*/ 	.byte	0x3f
	.zero		1


	//   ....[62]....
        /*08f4*/ 	.word	0x00017210
        /*08f8*/ 	.word	0x00000006
        /*08fc*/ 	.word	0x00036830
        /*0900*/ 	.short	0x010a
        /*0902*/ 	.byte	0x3f
	.zero		1


	//   ....[63]....
        /*0904*/ 	.word	0x00017270
        /*0908*/ 	.word	0x00000005
        /*090c*/ 	.word	0x00036850
        /*0910*/ 	.short	0x010a
        /*0912*/ 	.byte	0x3f
	.zero		1


	//   ....[64]....
        /*0914*/ 	.word	0x000172d0
        /*0918*/ 	.word	0x00000009
        /*091c*/ 	.word	0x00036850
        /*0920*/ 	.short	0x010a
        /*0922*/ 	.byte	0x3f
	.zero		1


	//   ....[65]....
        /*0924*/ 	.word	0x00017420
        /*0928*/ 	.word	0x00000002
        /*092c*/ 	.word	0x00036840
        /*0930*/ 	.short	0x010a
        /*0932*/ 	.byte	0x3f
	.zero		1


	//   ....[66]....
        /*0934*/ 	.word	0x00017fa0
        /*0938*/ 	.word	0x00000011
        /*093c*/ 	.word	0x00036820
        /*0940*/ 	.short	0x010a
        /*0942*/ 	.byte	0x3f
	.zero		1


	//   ....[67]....
        /*0944*/ 	.word	0x00017ff0
        /*0948*/ 	.word	0x00000002
        /*094c*/ 	.word	0x00036840
        /*0950*/ 	.short	0x010a
        /*0952*/ 	.byte	0x3f
	.zero		1


	//   ....[68]....
        /*0954*/ 	.word	0x00018040
        /*0958*/ 	.word	0x00000003
        /*095c*/ 	.word	0x00000060
        /*0960*/ 	.short	0x010a
        /*0962*/ 	.byte	0x3f
	.zero		1


	//   ....[69]....
        /*0964*/ 	.word	0x00018090
        /*0968*/ 	.word	0x00000003
        /*096c*/ 	.word	0x00036840
        /*0970*/ 	.short	0x010a
        /*0972*/ 	.byte	0x3f
	.zero		1


	//   ....[70]....
        /*0974*/ 	.word	0x000180e0
        /*0978*/ 	.word	0x00000002
        /*097c*/ 	.word	0x00000060
        /*0980*/ 	.short	0x010a
        /*0982*/ 	.byte	0x3f
	.zero		1


	//   ....[71]....
        /*0984*/ 	.word	0x00018130
        /*0988*/ 	.word	0x00000002
        /*098c*/ 	.word	0x00036840
        /*0990*/ 	.short	0x010a
        /*0992*/ 	.byte	0x3f
	.zero		1


	//   ....[72]....
        /*0994*/ 	.word	0x00018180
        /*0998*/ 	.word	0x00000002
        /*099c*/ 	.word	0x00000060
        /*09a0*/ 	.short	0x010a
        /*09a2*/ 	.byte	0x3f
	.zero		1


	//   ....[73]....
        /*09a4*/ 	.word	0x000181d0
        /*09a8*/ 	.word	0x00000002
        /*09ac*/ 	.word	0x00036860
        /*09b0*/ 	.short	0x010a
        /*09b2*/ 	.byte	0x3f
	.zero		1


	//   ....[74]....
        /*09b4*/ 	.word	0x000182c0
        /*09b8*/ 	.word	0x00000000
        /*09bc*/ 	.word	0x00036820
        /*09c0*/ 	.short	0x010a
        /*09c2*/ 	.byte	0x3f
	.zero		1


	//   ....[75]....
        /*09c4*/ 	.word	0x00018460
        /*09c8*/ 	.word	0x00000006
        /*09cc*/ 	.word	0x00000000
        /*09d0*/ 	.short	0x010a
        /*09d2*/ 	.byte	0x3f
	.zero		1


	//   ....[76]....
        /*09d4*/ 	.word	0x000184b0
        /*09d8*/ 	.word	0x00000003
        /*09dc*/ 	.word	0x00000000
        /*09e0*/ 	.short	0x010a
        /*09e2*/ 	.byte	0x3f
	.zero		1


	//   ....[77]....
        /*09e4*/ 	.word	0x00018500
        /*09e8*/ 	.word	0x00000012
        /*09ec*/ 	.word	0x00000000
        /*09f0*/ 	.short	0x010a
        /*09f2*/ 	.byte	0x3f
	.zero		1


	//----- nvinfo : EIATTR_NUM_MBARRIERS
	.align		4
.L_857:
        /*09f4*/ 	.byte	0x03, 0x38
        /*09f6*/ 	.short	0x0016


	//----- nvinfo : EIATTR_EXIT_INSTR_OFFSETS
	.align		4
        /*09f8*/ 	.byte	0x04, 0x1c
        /*09fa*/ 	.short	(.L_859 - .L_858)


	//   ....[0]....
.L_858:
        /*09fc*/ 	.word	0x000009e0


	//   ....[1]....
        /*0a00*/ 	.word	0x00012290


	//   ....[2]....
        /*0a04*/ 	.word	0x00017080


	//----- nvinfo : EIATTR_MAX_THREADS
	.align		4
.L_859:
        /*0a08*/ 	.byte	0x04, 0x05
        /*0a0a*/ 	.short	(.L_861 - .L_860)
.L_860:
        /*0a0c*/ 	.word	0x00000180
        /*0a10*/ 	.word	0x00000001
        /*0a14*/ 	.word	0x00000001


	//----- nvinfo : EIATTR_CRS_STACK_SIZE
	.align		4
.L_861:
        /*0a18*/ 	.byte	0x04, 0x1e
        /*0a1a*/ 	.short	(.L_863 - .L_862)
.L_862:
        /*0a1c*/ 	.word	0x00000000


	//----- nvinfo : EIATTR_CBANK_PARAM_SIZE
	.align		4
.L_863:
        /*0a20*/ 	.byte	0x03, 0x19
        /*0a22*/ 	.short	0x0af0


	//----- nvinfo : EIATTR_PARAM_CBANK
	.align		4
        /*0a24*/ 	.byte	0x04, 0x0a
        /*0a26*/ 	.short	(.L_865 - .L_864)
	.align		4
.L_864:
        /*0a28*/ 	.word	index@(.nv.constant0._ZN7cutlass13device_kernelIN5flash11enable_sm90INS1_16FlashAttnFwdSm90INS1_25CollectiveMainloopFwdSm90ILi2EN4cute5tupleIJNS5_1CILi1EEES8_S8_EEENS6_IJNS7_ILi128EEENS7_ILi112EEENS7_ILi192EEEEEELi192ENS_6half_tEfNS_4arch4Sm90ELb1ELb0ELb1ELb0ELb0ELb0ELb0ELb1ELb1ELb1ELb0ELb0EEENS1_21CollectiveEpilogueFwdINS6_IJSA_SC_SB_EEES9_SE_SG_Li256ELb0ELb1ELb0ELb0EEENS1_30DynamicPersistentTileSchedulerILi256ELi128ELb0ELb1ELb1EEEEEEEEEvNT_6ParamsE)
        /*0a2c*/ 	.short	0x0210
        /*0a2e*/ 	.short	0x0af0


	//----- nvinfo : EIATTR_SW_WAR
	.align		4
.L_865:
        /*0a30*/ 	.byte	0x04, 0x36
        /*0a32*/ 	.short	(.L_867 - .L_866)
.L_866:
        /*0a34*/ 	.word	0x00000008
.L_867:


//--------------------- .nv.info._ZN7cutlass13device_kernelIN5flash11enable_sm90INS1_16FlashAttnFwdSm90INS1_25CollectiveMainloopFwdSm90ILi2EN4cute5tupleIJNS5_1CILi1EEES8_S8_EEENS6_IJNS7_ILi128EEENS7_ILi112EEENS7_ILi192EEEEEELi192ENS_6half_tEfNS_4arch4Sm90ELb1ELb0ELb1ELb1ELb0ELb0ELb0ELb1ELb1ELb1ELb0ELb0EEENS1_21CollectiveEpilogueFwdINS6_IJSA_SC_SB_EEES9_SE_SG_Li256ELb1ELb1ELb0ELb0EEENS1_36VarlenDynamicPersistentTileSchedulerILi128ELi112ELi256ELi128ELb0ELb1ELb1ELb1ELb1ELb1EEEEEEEEEvNT_6ParamsE --------------------------
	.section	.nv.info._ZN7cutlass13device_kernelIN5flash11enable_sm90INS1_16FlashAttnFwdSm90INS1_25CollectiveMainloopFwdSm90ILi2EN4cute5tupleIJNS5_1CILi1EEES8_S8_EEENS6_IJNS7_ILi128EEENS7_ILi112EEENS7_ILi192EEEEEELi192ENS_6half_tEfNS_4arch4Sm90ELb1ELb0ELb1ELb1ELb0ELb0ELb0ELb1ELb1ELb1ELb0ELb0EEENS1_21CollectiveEpilogueFwdINS6_IJSA_SC_SB_EEES9_SE_SG_Li256ELb1ELb1ELb0ELb0EEENS1_36VarlenDynamicPersistentTileSchedulerILi128ELi112ELi256ELi128ELb0ELb1ELb1ELb1ELb1ELb1EEEEEEEEEvNT_6ParamsE,"",@"SHT_CUDA_INFO"
	.sectionflags	@""
	.align	4


	//----- nvinfo : EIATTR_CUDA_API_VERSION
	.align		4
        /*0000*/ 	.byte	0x04, 0x37
        /*0002*/ 	.short	(.L_869 - .L_868)
.L_868:
        /*0004*/ 	.word	0x00000082


	//----- nvinfo : EIATTR_KPARAM_INFO
	.align		4
.L_869:
        /*0008*/ 	.byte	0x04, 0x17
        /*000a*/ 	.short	(.L_871 - .L_870)
.L_870:
        /*000c*/ 	.word	0x00000000
        /*0010*/ 	.short	0x0000
        /*0012*/ 	.short	0x0070
        /*0014*/ 	.byte	0x00, 0xf0, 0x01, 0x2a


	//----- nvinfo : EIATTR_SPARSE_MMA_MASK
	.align		4
.L_871:
        /*0018*/ 	.byte	0x03, 0x50
        /*001a*/ 	.short	0x0000


	//----- nvinfo : EIATTR_MAXREG_COUNT
	.align		4
        /*001c*/ 	.byte	0x03, 0x1b
        /*001e*/ 	.short	0x00a8


	//----- nvinfo : EIATTR_NUM_BARRIERS
	.align		4
        /*0020*/ 	.byte	0x02, 0x4c
        /*0022*/ 	.byte	0x09
	.zero		1


	//----- nvinfo : EIATTR_EXTERNS
	.align		4
        /*0024*/ 	.byte	0x04, 0x0f
        /*0026*/ 	.short	(.L_873 - .L_872)


	//   ....[0]....
	.align		4
.L_872:
        /*0028*/ 	.word	index@(__assertfail)


	//----- nvinfo : EIATTR_ANNOTATIONS
	.align		4
.L_873:
        /*002c*/ 	.byte	0x04, 0x55
        /*002e*/ 	.short	(.L_875 - .L_874)


	//   ....[0]....
.L_874:
        /* <DEDUP_REMOVED lines=77> */


	//----- nvinfo : EIATTR_MERCURY_ISA_VERSION
	.align		4
.L_875:
        /*04e8*/ 	.byte	0x03, 0x5f
        /*04ea*/ 	.short	0x0101


	//----- nvinfo : EIATTR_UNUSED_LOAD_BYTE_OFFSET
	.align		4
        /*04ec*/ 	.byte	0x04, 0x44
        /*04ee*/ 	.short	(.L_877 - .L_876)


	//   ....[0]....
.L_876:
        /*04f0*/ 	.word	0x00000a10
        /*04f4*/ 	.word	0x0000fff0


	//   ....[1]....
        /*04f8*/ 	.word	0x000103e0
        /*04fc*/ 	.word	0x0000fff0


	//----- nvinfo : EIATTR_INT_WARP_WIDE_INSTR_OFFSETS
	.align		4
.L_877:
        /*0500*/ 	.byte	0x04, 0x31
        /*0502*/ 	.short	(.L_879 - .L_878)


	//   ....[0]....
.L_878:
        /*0504*/ 	.word	0x00000130


	//   ....[1]....
        /*0508*/ 	.word	0x00000170


	//   ....[2]....
        /*050c*/ 	.word	0x000001e0


	//   ....[3]....
        /*0510*/ 	.word	0x00014100


	//   ....[4]....
        /*0514*/ 	.word	0x000141a0


	//   ....[5]....
        /*0518*/ 	.word	0x00018150


	//   ....[6]....
        /*051c*/ 	.word	0x000181c0


	//----- nvinfo : EIATTR_COOP_GROUP_MASK_REGIDS
	.align		4
.L_879:
        /*0520*/ 	.byte	0x04, 0x29
        /*0522*/ 	.short	(.L_881 - .L_880)


	//   ....[0]....
.L_880:
        /*0524*/ 	.word	0xffffffff


	//   ....[1]....
        /*0528*/ 	.word	0xffffffff


	//   ....[2]....
        /*052c*/ 	.word	0xffffffff


	//   ....[3]....
        /*0530*/ 	.word	0xffffffff


	//   ....[4]....
        /*0534*/ 	.word	0xffffffff


	//   ....[5]....
        /*0538*/ 	.word	0xffffffff


	//   ....[6]....
        /*053c*/ 	.word	0xffffffff


	//   ....[7]....
        /*0540*/ 	.word	0xffffffff


	//   ....[8]....
        /*0544*/ 	.word	0xffffffff


	//   ....[9]....
        /*0548*/ 	.word	0xffffffff


	//   ....[10]....
        /*054c*/ 	.word	0xffffffff


	//   ....[11]....
        /*0550*/ 	.word	0xffffffff


	//   ....[12]....
        /*0554*/ 	.word	0xffffffff


	//   ....[13]....
        /*0558*/ 	.word	0xffffffff


	//   ....[14]....
        /*055c*/ 	.word	0xffffffff


	//   ....[15]....
        /*0560*/ 	.word	0xffffffff


	//   ....[16]....
        /*0564*/ 	.word	0xffffffff


	//   ....[17]....
        /*0568*/ 	.word	0xffffffff


	//   ....[18]....
        /*056c*/ 	.word	0xffffffff


	//   ....[19]....
        /*0570*/ 	.word	0xffffffff


	//   ....[20]....
        /*0574*/ 	.word	0xffffffff


	//   ....[21]....
        /*0578*/ 	.word	0xffffffff


	//   ....[22]....
        /*057c*/ 	.word	0xffffffff


	//   ....[23]....
        /*0580*/ 	.word	0xffffffff


	//   ....[24]....
        /*0584*/ 	.word	0xffffffff


	//   ....[25]....
        /*0588*/ 	.word	0xffffffff


	//   ....[26]....
        /*058c*/ 	.word	0xffffffff


	//   ....[27]....
        /*0590*/ 	.word	0xffffffff


	//   ....[28]....
        /*0594*/ 	.word	0xffffffff


	//   ....[29]....
        /*0598*/ 	.word	0xffffffff


	//   ....[30]....
        /*059c*/ 	.word	0xffffffff


	//   ....[31]....
        /*05a0*/ 	.word	0xffffffff


	//   ....[32]....
        /*05a4*/ 	.word	0xffffffff


	//   ....[33]....
        /*05a8*/ 	.word	0xffffffff


	//   ....[34]....
        /*05ac*/ 	.word	0xffffffff


	//   ....[35]....
        /*05b0*/ 	.word	0xffffffff


	//   ....[36]....
        /*05b4*/ 	.word	0xffffffff


	//   ....[37]....
        /*05b8*/ 	.word	0xffffffff


	//   ....[38]....
        /*05bc*/ 	.word	0xffffffff


	//   ....[39]....
        /*05c0*/ 	.word	0xffffffff


	//   ....[40]....
        /*05c4*/ 	.word	0xffffffff


	//   ....[41]....
        /*05c8*/ 	.word	0xffffffff


	//   ....[42]....
        /*05cc*/ 	.word	0xffffffff


	//   ....[43]....
        /*05d0*/ 	.word	0xffffffff


	//   ....[44]....
        /*05d4*/ 	.word	0xffffffff


	//   ....[45]....
        /*05d8*/ 	.word	0xffffffff


	//   ....[46]....
        /*05dc*/ 	.word	0xffffffff


	//   ....[47]....
        /*05e0*/ 	.word	0xffffffff


	//   ....[48]....
        /*05e4*/ 	.word	0xffffffff


	//   ....[49]....
        /*05e8*/ 	.word	0xffffffff


	//   ....[50]....
        /*05ec*/ 	.word	0xffffffff


	//   ....[51]....
        /*05f0*/ 	.word	0xffffffff


	//   ....[52]....
        /*05f4*/ 	.word	0xffffffff


	//   ....[53]....
        /*05f8*/ 	.word	0xffffffff


	//   ....[54]....
        /*05fc*/ 	.word	0xffffffff


	//   ....[55]....
        /*0600*/ 	.word	0xffffffff


	//   ....[56]....
        /*0604*/ 	.word	0xffffffff


	//   ....[57]....
        /*0608*/ 	.word	0xffffffff


	//   ....[58]....
        /*060c*/ 	.word	0xffffffff


	//   ....[59]....
        /*0610*/ 	.word	0xffffffff


	//   ....[60]....
        /*0614*/ 	.word	0xffffffff


	//   ....[61]....
        /*0618*/ 	.word	0xffffffff


	//   ....[62]....
        /*061c*/ 	.word	0xffffffff


	//   ....[63]....
        /*0620*/ 	.word	0xffffffff


	//   ....[64]....
        /*0624*/ 	.word	0xffffffff


	//   ....[65]....
        /*0628*/ 	.word	0xffffffff


	//   ....[66]....
        /*062c*/ 	.word	0xffffffff


	//   ....[67]....
        /*0630*/ 	.word	0xffffffff


	//   ....[68]....
        /*0634*/ 	.word	0xffffffff


	//   ....[69]....
        /*0638*/ 	.word	0xffffffff


	//   ....[70]....
        /*063c*/ 	.word	0xffffffff


	//   ....[71]....
        /*0640*/ 	.word	0xffffffff


	//   ....[72]....
        /*0644*/ 	.word	0xffffffff


	//   ....[73]....
        /*0648*/ 	.word	0xffffffff


	//   ....[74]....
        /*064c*/ 	.word	0xffffffff


	//   ....[75]....
        /*0650*/ 	.word	0xffffffff


	//   ....[76]....
        /*0654*/ 	.word	0xffffffff


	//   ....[77]....
        /*0658*/ 	.word	0xffffffff


	//   ....[78]....
        /*065c*/ 	.word	0xffffffff


	//   ....[79]....
        /*0660*/ 	.word	0xffffffff


	//   ....[80]....
        /*0664*/ 	.word	0xffffffff


	//   ....[81]....
        /*0668*/ 	.word	0xffffffff


	//   ....[82]....
        /*066c*/ 	.word	0xffffffff


	//   ....[83]....
        /*0670*/ 	.word	0xffffffff


	//   ....[84]....
        /*0674*/ 	.word	0xffffffff


	//   ....[85]....
        /*0678*/ 	.word	0xffffffff


	//   ....[86]....
        /*067c*/ 	.word	0xffffffff


	//   ....[87]....
        /*0680*/ 	.word	0xffffffff


	//   ....[88]....
        /*0684*/ 	.word	0xffffffff


	//   ....[89]....
        /*0688*/ 	.word	0xffffffff


	//   ....[90]....
        /*068c*/ 	.word	0xffffffff


	//   ....[91]....
        /*0690*/ 	.word	0xffffffff


	//   ....[92]....
        /*0694*/ 	.word	0xffffffff


	//   ....[93]....
        /*0698*/ 	.word	0xffffffff


	//   ....[94]....
        /*069c*/ 	.word	0xffffffff


	//   ....[95]....
        /*06a0*/ 	.word	0xffffffff


	//   ....[96]....
        /*06a4*/ 	.word	0xffffffff


	//   ....[97]....
        /*06a8*/ 	.word	0xffffffff


	//   ....[98]....
        /*06ac*/ 	.word	0xffffffff


	//   ....[99]....
        /*06b0*/ 	.word	0x0500000f


	//   ....[100]....
        /*06b4*/ 	.word	0x0500000f


	//   ....[101]....
        /*06b8*/ 	.word	0x0500000f


	//   ....[102]....
        /*06bc*/ 	.word	0x0500000f


	//   ....[103]....
        /*06c0*/ 	.word	0x0500000f


	//   ....[104]....
        /*06c4*/ 	.word	0x0500000f


	//   ....[105]....
        /*06c8*/ 	.word	0x0500000f


	//   ....[106]....
        /*06cc*/ 	.word	0x0500000f


	//   ....[107]....
        /*06d0*/ 	.word	0x0500000f


	//   ....[108]....
        /*06d4*/ 	.word	0x0500000f


	//   ....[109]....
        /*06d8*/ 	.word	0x0500000f


	//   ....[110]....
        /*06dc*/ 	.word	0x0500000f


	//   ....[111]....
        /*06e0*/ 	.word	0x0500000f


	//   ....[112]....
        /*06e4*/ 	.word	0x0500000f


	//   ....[113]....
        /*06e8*/ 	.word	0x0500000f


	//   ....[114]....
        /*06ec*/ 	.word	0x0500000f


	//   ....[115]....
        /*06f0*/ 	.word	0x0500000f


	//   ....[116]....
        /*06f4*/ 	.word	0x0500000f


	//   ....[117]....
        /*06f8*/ 	.word	0x0500000f


	//   ....[118]....
        /*06fc*/ 	.word	0x0500000f


	//   ....[119]....
        /*0700*/ 	.word	0x0500000f


	//   ....[120]....
        /*0704*/ 	.word	0x0500000f


	//   ....[121]....
        /*0708*/ 	.word	0x0500000f


	//   ....[122]....
        /*070c*/ 	.word	0x0500000f


	//   ....[123]....
        /*0710*/ 	.word	0x0500000f


	//   ....[124]....
        /*0714*/ 	.word	0x0500000f


	//   ....[125]....
        /*0718*/ 	.word	0x0500000f


	//   ....[126]....
        /*071c*/ 	.word	0x0500000f


	//   ....[127]....
        /*0720*/ 	.word	0x0500000f


	//   ....[128]....
        /*0724*/ 	.word	0x0500000f


	//   ....[129]....
        /*0728*/ 	.word	0x0500000f


	//   ....[130]....
        /*072c*/ 	.word	0x0500000f


	//   ....[131]....
        /*0730*/ 	.word	0x0500000f


	//   ....[132]....
        /*0734*/ 	.word	0x0500000f


	//   ....[133]....
        /*0738*/ 	.word	0x0500000f


	//----- nvinfo : EIATTR_COOP_GROUP_INSTR_OFFSETS
	.align		4
.L_881:
        /*073c*/ 	.byte	0x04, 0x28
        /*073e*/ 	.short	(.L_883 - .L_882)


	//   ....[0]....
.L_882:
        /*0740*/ 	.word	0x00000060


	//   ....[1]....
        /*0744*/ 	.word	0x00000140


	//   ....[2]....
        /*0748*/ 	.word	0x00000190


	//   ....[3]....
        /*074c*/ 	.word	0x000003c0


	//   ....[4]....
        /*0750*/ 	.word	0x00000520


	//   ....[5]....
        /*0754*/ 	.word	0x00000640


	//   ....[6]....
        /*0758*/ 	.word	0x000007a0


	//   ....[7]....
        /*075c*/ 	.word	0x00001880


	//   ....[8]....
        /*0760*/ 	.word	0x00004330


	//   ....[9]....
        /*0764*/ 	.word	0x00004430


	//   ....[10]....
        /*0768*/ 	.word	0x00004f10


	//   ....[11]....
        /*076c*/ 	.word	0x00004f60


	//   ....[12]....
        /*0770*/ 	.word	0x00005870


	//   ....[13]....
        /*0774*/ 	.word	0x000058d0


	//   ....[14]....
        /*0778*/ 	.word	0x000092d0


	//   ....[15]....
        /*077c*/ 	.word	0x00009320


	//   ....[16]....
        /*0780*/ 	.word	0x00009b50


	//   ....[17]....
        /*0784*/ 	.word	0x00009c70


	//   ....[18]....
        /*0788*/ 	.word	0x0000a380


	//   ....[19]....
        /*078c*/ 	.word	0x0000a400


	//   ....[20]....
        /*0790*/ 	.word	0x0000e130


	//   ....[21]....
        /*0794*/ 	.word	0x0000e1b0


	//   ....[22]....
        /*0798*/ 	.word	0x0000e5c0


	//   ....[23]....
        /*079c*/ 	.word	0x0000e620


	//   ....[24]....
        /*07a0*/ 	.word	0x0000f8e0


	//   ....[25]....
        /*07a4*/ 	.word	0x0000f920


	//   ....[26]....
        /*07a8*/ 	.word	0x0000fa10


	//   ....[27]....
        /*07ac*/ 	.word	0x0000fa30


	//   ....[28]....
        /*07b0*/ 	.word	0x00011230


	//   ....[29]....
        /*07b4*/ 	.word	0x00011260


	//   ....[30]....
        /*07b8*/ 	.word	0x00011290


	//   ....[31]....
        /*07bc*/ 	.word	0x000112c0


	//   ....[32]....
        /*07c0*/ 	.word	0x000119f0


	//   ....[33]....
        /*07c4*/ 	.word	0x00011a30


	//   ....[34]....
        /*07c8*/ 	.word	0x00011b40


	//   ....[35]....
        /*07cc*/ 	.word	0x00011b60


	//   ....[36]....
        /*07d0*/ 	.word	0x00011c70


	//   ....[37]....
        /*07d4*/ 	.word	0x00011c90


	//   ....[38]....
        /*07d8*/ 	.word	0x00011db0


	//   ....[39]....
        /*07dc*/ 	.word	0x00011dd0


	//   ....[40]....
        /*07e0*/ 	.word	0x000127d0


	//   ....[41]....
        /*07e4*/ 	.word	0x000127f0


	//   ....[42]....
        /*07e8*/ 	.word	0x00012900


	//   ....[43]....
        /*07ec*/ 	.word	0x00012920


	//   ....[44]....
        /*07f0*/ 	.word	0x00012a30


	//   ....[45]....
        /*07f4*/ 	.word	0x00012a50


	//   ....[46]....
        /*07f8*/ 	.word	0x00012b70


	//   ....[47]....
        /*07fc*/ 	.word	0x00012b90


	//   ....[48]....
        /*0800*/ 	.word	0x00012d20


	//   ....[49]....
        /*0804*/ 	.word	0x00012f00


	//   ....[50]....
        /*0808*/ 	.word	0x00012f30


	//   ....[51]....
        /*080c*/ 	.word	0x00012f60


	//   ....[52]....
        /*0810*/ 	.word	0x00012f90


	//   ....[53]....
        /*0814*/ 	.word	0x00012fc0


	//   ....[54]....
        /*0818*/ 	.word	0x00012ff0


	//   ....[55]....
        /*081c*/ 	.word	0x00013170


	//   ....[56]....
        /*0820*/ 	.word	0x000131a0


	//   ....[57]....
        /*0824*/ 	.word	0x000131d0


	//   ....[58]....
        /*0828*/ 	.word	0x00013200


	//   ....[59]....
        /*082c*/ 	.word	0x00013230


	//   ....[60]....
        /*0830*/ 	.word	0x00013260


	//   ....[61]....
        /*0834*/ 	.word	0x00013310


	//   ....[62]....
        /*0838*/ 	.word	0x00013370


	//   ....[63]....
        /*083c*/ 	.word	0x00013400


	//   ....[64]....
        /*0840*/ 	.word	0x00014720


	//   ....[65]....
        /*0844*/ 	.word	0x000153d0


	//   ....[66]....
        /*0848*/ 	.word	0x000153e0


	//   ....[67]....
        /*084c*/ 	.word	0x000153f0


	//   ....[68]....
        /*0850*/ 	.word	0x00015440


	//   ....[69]....
        /*0854*/ 	.word	0x00015510


	//   ....[70]....
        /*0858*/ 	.word	0x00015550


	//   ....[71]....
        /*085c*/ 	.word	0x00015600


	//   ....[72]....
        /*0860*/ 	.word	0x00015620


	//   ....[73]....
        /*0864*/ 	.word	0x000156c0


	//   ....[74]....
        /*0868*/ 	.word	0x000156e0


	//   ....[75]....
        /*086c*/ 	.word	0x00015780


	//   ....[76]....
        /*0870*/ 	.word	0x000157a0


	//   ....[77]....
        /*0874*/ 	.word	0x00015840


	//   ....[78]....
        /*0878*/ 	.word	0x00015860


	//   ....[79]....
        /*087c*/ 	.word	0x00015870


	//   ....[80]....
        /*0880*/ 	.word	0x00015880


	//   ....[81]....
        /*0884*/ 	.word	0x00018990


	//   ....[82]....
        /*0888*/ 	.word	0x000189f0


	//   ....[83]....
        /*088c*/ 	.word	0x00018a20


	//   ....[84]....
        /*0890*/ 	.word	0x00018a30


	//   ....[85]....
        /*0894*/ 	.word	0x00018a60


	//   ....[86]....
        /*0898*/ 	.word	0x00018a90


	//   ....[87]....
        /*089c*/ 	.word	0x00018ac0


	//   ....[88]....
        /*08a0*/ 	.word	0x00018af0


	//   ....[89]....
        /*08a4*/ 	.word	0x00018c80


	//   ....[90]....
        /*08a8*/ 	.word	0x00018cb0


	//   ....[91]....
        /*08ac*/ 	.word	0x00018ce0


	//   ....[92]....
        /*08b0*/ 	.word	0x00018d10


	//   ....[93]....
        /*08b4*/ 	.word	0x00018d40


	//   ....[94]....
        /*08b8*/ 	.word	0x00018d70


	//   ....[95]....
        /*08bc*/ 	.word	0x00018e30


	//   ....[96]....
        /*08c0*/ 	.word	0x00018e50


	//   ....[97]....
        /*08c4*/ 	.word	0x00018ec0


	//   ....[98]....
        /*08c8*/ 	.word	0x000195a0


	//   ....[99]....
        /*08cc*/ 	.word	0x00019b90


	//   ....[100]....
        /*08d0*/ 	.word	0x00019d50


	//   ....[101]....
        /*08d4*/ 	.word	0x00019da0


	//   ....[102]....
        /*08d8*/ 	.word	0x00019ec0


	//   ....[103]....
        /*08dc*/ 	.word	0x00019f30


	//   ....[104]....
        /*08e0*/ 	.word	0x0001a040


	//   ....[105]....
        /*08e4*/ 	.word	0x0001a0b0


	//   ....[106]....
        /*08e8*/ 	.word	0x0001a1d0


	//   ....[107]....
        /*08ec*/ 	.word	0x0001a240


	//   ....[108]....
        /*08f0*/ 	.word	0x0001a360


	//   ....[109]....
        /*08f4*/ 	.word	0x0001a3d0


	//   ....[110]....
        /*08f8*/ 	.word	0x0001a4f0


	//   ....[111]....
        /*08fc*/ 	.word	0x0001a560


	//   ....[112]....
        /*0900*/ 	.word	0x0001a690


	//   ....[113]....
        /*0904*/ 	.word	0x0001a6e0


	//   ....[114]....
        /*0908*/ 	.word	0x0001a800


	//   ....[115]....
        /*090c*/ 	.word	0x0001a850


	//   ....[116]....
        /*0910*/ 	.word	0x0001ab80


	//   ....[117]....
        /*0914*/ 	.word	0x0001ac20


	//   ....[118]....
        /*0918*/ 	.word	0x0001ad50


	//   ....[119]....
        /*091c*/ 	.word	0x0001adc0


	//   ....[120]....
        /*0920*/ 	.word	0x0001ae40


	//   ....[121]....
        /*0924*/ 	.word	0x0001aec0


	//   ....[122]....
        /*0928*/ 	.word	0x0001af40


	//   ....[123]....
        /*092c*/ 	.word	0x0001afd0


	//   ....[124]....
        /*0930*/ 	.word	0x0001b070


	//   ....[125]....
        /*0934*/ 	.word	0x0001b110


	//   ....[126]....
        /*0938*/ 	.word	0x0001b180


	//   ....[127]....
        /*093c*/ 	.word	0x0001b1f0


	//   ....[128]....
        /*0940*/ 	.word	0x0001b260


	//   ....[129]....
        /*0944*/ 	.word	0x0001b2e0


	//   ....[130]....
        /*0948*/ 	.word	0x0001b360


	//   ....[131]....
        /*094c*/ 	.word	0x0001b400


	//   ....[132]....
        /*0950*/ 	.word	0x0001b490


	//   ....[133]....
        /*0954*/ 	.word	0x0001b5c0


	//----- nvinfo : EIATTR_REG_RECONFIG
	.align		4
.L_883:
        /*0958*/ 	.byte	0x01, 0x54
	.zero		2


	//----- nvinfo : EIATTR_SYSCALL_OFFSETS
	.align		4
        /*095c*/ 	.byte	0x04, 0x46
        /*095e*/ 	.short	(.L_885 - .L_884)


	//   ....[0]....
.L_884:
        /*0960*/ 	.word	0x00001a60


	//   ....[1]....
        /*0964*/ 	.word	0x00014310


	//   ....[2]....
        /*0968*/ 	.word	0x00014470


	//   ....[3]....
        /*096c*/ 	.word	0x00014570


	//   ....[4]....
        /*0970*/ 	.word	0x00014f70


	//----- nvinfo : EIATTR_MBARRIER_INSTR_OFFSETS
	.align		4
.L_885:
        /*0974*/ 	.byte	0x04, 0x39
        /*0976*/ 	.short	(.L_887 - .L_886)


	//   ....[0]....
.L_886:
        /*0978*/ 	.word	0x00000270
        /*097c*/ 	.word	0x000000ff
        /*0980*/ 	.word	0x00036800
        /*0984*/ 	.short	0x0100
        /*0986*/ 	.byte	0x08
	.zero		1


	//   ....[1]....
        /*0988*/ 	.word	0x00000280
        /*098c*/ 	.word	0x000000ff
        /*0990*/ 	.word	0x00036820
        /*0994*/ 	.short	0x0100
        /*0996*/ 	.byte	0x08
	.zero		1


	//   ....[2]....
        /*0998*/ 	.word	0x00000370
        /*099c*/ 	.word	0x000000ff
        /*09a0*/ 	.word	0x00036830
        /*09a4*/ 	.short	0x0100
        /*09a6*/ 	.byte	0x08
	.zero		1


	//   ....[3]....
        /*09a8*/ 	.word	0x00000380
        /*09ac*/ 	.word	0x000000ff
        /*09b0*/ 	.word	0x00036840
        /*09b4*/ 	.short	0x0100
        /*09b6*/ 	.byte	0x08
	.zero		1


	//   ....[4]....
        /*09b8*/ 	.word	0x00000390
        /*09bc*/ 	.word	0x000000ff
        /*09c0*/ 	.word	0x00036838
        /*09c4*/ 	.short	0x0100
        /*09c6*/ 	.byte	0x08
	.zero		1


	//   ....[5]....
        /*09c8*/ 	.word	0x000003a0
        /*09cc*/ 	.word	0x000000ff
        /*09d0*/ 	.word	0x00036848
        /*09d4*/ 	.short	0x0100
        /*09d6*/ 	.byte	0x08
	.zero		1


	//   ....[6]....
        /*09d8*/ 	.word	0x000004d0
        /*09dc*/ 	.word	0x000000ff
        /*09e0*/ 	.word	0x00036850
        /*09e4*/ 	.short	0x0100
        /*09e6*/ 	.byte	0x08
	.zero		1


	//   ....[7]....
        /*09e8*/ 	.word	0x000004e0
        /*09ec*/ 	.word	0x000000ff
        /*09f0*/ 	.word	0x00036860
        /*09f4*/ 	.short	0x0100
        /*09f6*/ 	.byte	0x08
	.zero		1


	//   ....[8]....
        /*09f8*/ 	.word	0x000004f0
        /*09fc*/ 	.word	0x000000ff
        /*0a00*/ 	.word	0x00036858
        /*0a04*/ 	.short	0x0100
        /*0a06*/ 	.byte	0x08
	.zero		1


	//   ....[9]....
        /*0a08*/ 	.word	0x00000500
        /*0a0c*/ 	.word	0x000000ff
        /*0a10*/ 	.word	0x00036868
        /*0a14*/ 	.short	0x0100
        /*0a16*/ 	.byte	0x08
	.zero		1


	//   ....[10]....
        /*0a18*/ 	.word	0x000005f0
        /*0a1c*/ 	.word	0x000000ff
        /*0a20*/ 	.word	0x00036870
        /*0a24*/ 	.short	0x0100
        /*0a26*/ 	.byte	0x06
	.zero		1


	//   ....[11]....
        /*0a28*/ 	.word	0x00000600
        /*0a2c*/ 	.word	0x000000ff
        /*0a30*/ 	.word	0x00036880
        /*0a34*/ 	.short	0x0100
        /*0a36*/ 	.byte	0x06
	.zero		1


	//   ....[12]....
        /*0a38*/ 	.word	0x00000610
        /*0a3c*/ 	.word	0x000000ff
        /*0a40*/ 	.word	0x00036878
        /*0a44*/ 	.short	0x0100
        /*0a46*/ 	.byte	0x06
	.zero		1


	//   ....[13]....
        /*0a48*/ 	.word	0x00000620
        /*0a4c*/ 	.word	0x000000ff
        /*0a50*/ 	.word	0x00036888
        /*0a54*/ 	.short	0x0100
        /*0a56*/ 	.byte	0x06
	.zero		1


	//   ....[14]....
        /*0a58*/ 	.word	0x00000750
        /*0a5c*/ 	.word	0x000000ff
        /*0a60*/ 	.word	0x00036890
        /*0a64*/ 	.short	0x0100
        /*0a66*/ 	.byte	0x08
	.zero		1


	//   ....[15]....
        /*0a68*/ 	.word	0x00000760
        /*0a6c*/ 	.word	0x000000ff
        /*0a70*/ 	.word	0x000368a0
        /*0a74*/ 	.short	0x0100
        /*0a76*/ 	.byte	0x08
	.zero		1


	//   ....[16]....
        /*0a78*/ 	.word	0x00000770
        /*0a7c*/ 	.word	0x000000ff
        /*0a80*/ 	.word	0x00036898
        /*0a84*/ 	.short	0x0100
        /*0a86*/ 	.byte	0x08
	.zero		1


	//   ....[17]....
        /*0a88*/ 	.word	0x00000780
        /*0a8c*/ 	.word	0x000000ff
        /*0a90*/ 	.word	0x000368a8
        /*0a94*/ 	.short	0x0100
        /*0a96*/ 	.byte	0x08
	.zero		1


	//   ....[18]....
        /*0a98*/ 	.word	0x000008b0
        /*0a9c*/ 	.word	0x000000ff
        /*0aa0*/ 	.word	0x000368b0
        /*0aa4*/ 	.short	0x0100
        /*0aa6*/ 	.byte	0x08
	.zero		1


	//   ....[19]....
        /*0aa8*/ 	.word	0x000008c0
        /*0aac*/ 	.word	0x000000ff
        /*0ab0*/ 	.word	0x000368c0
        /*0ab4*/ 	.short	0x0100
        /*0ab6*/ 	.byte	0x08
	.zero		1


	//   ....[20]....
        /*0ab8*/ 	.word	0x000008d0
        /*0abc*/ 	.word	0x000000ff
        /*0ac0*/ 	.word	0x000368b8
        /*0ac4*/ 	.short	0x0100
        /*0ac6*/ 	.byte	0x08
	.zero		1


	//   ....[21]....
        /*0ac8*/ 	.word	0x000008e0
        /*0acc*/ 	.word	0x000000ff
        /*0ad0*/ 	.word	0x000368c8
        /*0ad4*/ 	.short	0x0100
        /*0ad6*/ 	.byte	0x08
	.zero		1


	//   ....[22]....
        /*0ad8*/ 	.word	0x00001b00
        /*0adc*/ 	.word	0x000000ff
        /*0ae0*/ 	.word	0x00036800
        /*0ae4*/ 	.short	0x010a
        /*0ae6*/ 	.byte	0x26
	.zero		1


	//   ....[23]....
        /*0ae8*/ 	.word	0x00001b80
        /*0aec*/ 	.word	0x00000000
        /*0af0*/ 	.word	0x00036830
        /*0af4*/ 	.short	0x010a
        /*0af6*/ 	.byte	0x3f
	.zero		1


	//   ....[24]....
        /*0af8*/ 	.word	0x00001be0
        /*0afc*/ 	.word	0x00000000
        /*0b00*/ 	.word	0x00036830
        /*0b04*/ 	.short	0x010a
        /*0b06*/ 	.byte	0x3f
	.zero		1


	//   ....[25]....
        /*0b08*/ 	.word	0x00004d90
        /*0b0c*/ 	.word	0x00000000
        /*0b10*/ 	.word	0x00000000
        /*0b14*/ 	.short	0x0101
        /*0b16*/ 	.byte	0x3f
	.zero		1


	//   ....[26]....
        /*0b18*/ 	.word	0x000065d0
        /*0b1c*/ 	.word	0x000000ff
        /*0b20*/ 	.word	0x00036830
        /*0b24*/ 	.short	0x010a
        /*0b26*/ 	.byte	0x25
	.zero		1


	//   ....[27]....
        /*0b28*/ 	.word	0x00006610
        /*0b2c*/ 	.word	0x000000ff
        /*0b30*/ 	.word	0x00036830
        /*0b34*/ 	.short	0x010a
        /*0b36*/ 	.byte	0x25
	.zero		1


	//   ....[28]....
        /*0b38*/ 	.word	0x00008b60
        /*0b3c*/ 	.word	0x000000ff
        /*0b40*/ 	.word	0x00036850
        /*0b44*/ 	.short	0x010a
        /*0b46*/ 	.byte	0x04
	.zero		1


	//   ....[29]....
        /*0b48*/ 	.word	0x00008ba0
        /*0b4c*/ 	.word	0x000000ff
        /*0b50*/ 	.word	0x00036850
        /*0b54*/ 	.short	0x010a
        /*0b56*/ 	.byte	0x04
	.zero		1


	//   ....[30]....
        /*0b58*/ 	.word	0x0000aa00
        /*0b5c*/ 	.word	0x0000000a
        /*0b60*/ 	.word	0x00000000
        /*0b64*/ 	.short	0x0101
        /*0b66*/ 	.byte	0x3f
	.zero		1


	//   ....[31]....
        /*0b68*/ 	.word	0x0000aa20
        /*0b6c*/ 	.word	0x00000004
        /*0b70*/ 	.word	0x00000000
        /*0b74*/ 	.short	0x0101
        /*0b76*/ 	.byte	0x3f
	.zero		1


	//   ....[32]....
        /*0b78*/ 	.word	0x0000b0a0
        /*0b7c*/ 	.word	0x000000ff
        /*0b80*/ 	.word	0x00036830
        /*0b84*/ 	.short	0x010a
        /*0b86*/ 	.byte	0x04
	.zero		1


	//   ....[33]....
        /*0b88*/ 	.word	0x0000b0e0
        /*0b8c*/ 	.word	0x000000ff
        /*0b90*/ 	.word	0x00036830
        /*0b94*/ 	.short	0x010a
        /*0b96*/ 	.byte	0x04
	.zero		1


	//   ....[34]....
        /*0b98*/ 	.word	0x0000d630
        /*0b9c*/ 	.word	0x000000ff
        /*0ba0*/ 	.word	0x00036850
        /*0ba4*/ 	.short	0x010a
        /*0ba6*/ 	.byte	0x0e
	.zero		1


	//   ....[35]....
        /*0ba8*/ 	.word	0x0000d670
        /*0bac*/ 	.word	0x000000ff
        /*0bb0*/ 	.word	0x00036850
        /*0bb4*/ 	.short	0x010a
        /*0bb6*/ 	.byte	0x0e
	.zero		1


	//   ....[36]....
        /*0bb8*/ 	.word	0x0000ebe0
        /*0bbc*/ 	.word	0x0000000f
        /*0bc0*/ 	.word	0x00000000
        /*0bc4*/ 	.short	0x0101
        /*0bc6*/ 	.byte	0x3f
	.zero		1


	//   ....[37]....
        /*0bc8*/ 	.word	0x0000ec60
        /*0bcc*/ 	.word	0x00000004
        /*0bd0*/ 	.word	0x00000000
        /*0bd4*/ 	.short	0x0101
        /*0bd6*/ 	.byte	0x3f
	.zero		1


	//   ....[38]....
        /*0bd8*/ 	.word	0x0000f850
        /*0bdc*/ 	.word	0x000000ff
        /*0be0*/ 	.word	0x00036850
        /*0be4*/ 	.short	0x010a
        /*0be6*/ 	.byte	0x05
	.zero		1


	//   ....[39]....
        /*0be8*/ 	.word	0x0000f890
        /*0bec*/ 	.word	0x000000ff
        /*0bf0*/ 	.word	0x00036850
        /*0bf4*/ 	.short	0x010a
        /*0bf6*/ 	.byte	0x05
	.zero		1


	//   ....[40]....
        /*0bf8*/ 	.word	0x0000fd80
        /*0bfc*/ 	.word	0x00000005
        /*0c00*/ 	.word	0x00000000
        /*0c04*/ 	.short	0x0101
        /*0c06*/ 	.byte	0x3f
	.zero		1


	//   ....[41]....
        /*0c08*/ 	.word	0x00011a20
        /*0c0c*/ 	.word	0x00000011
        /*0c10*/ 	.word	0x00000000
        /*0c14*/ 	.short	0x0101
        /*0c16*/ 	.byte	0x3f
	.zero		1


	//   ....[42]....
        /*0c18*/ 	.word	0x000149c0
        /*0c1c*/ 	.word	0x00000000
        /*0c20*/ 	.word	0x00036840
        /*0c24*/ 	.short	0x010a
        /*0c26*/ 	.byte	0x3f
	.zero		1


	//   ....[43]....
        /*0c28*/ 	.word	0x00015a10
        /*0c2c*/ 	.word	0x00000009
        /*0c30*/ 	.word	0x00036800
        /*0c34*/ 	.short	0x0107
        /*0c36*/ 	.byte	0x3f
	.zero		1


	//   ....[44]....
        /*0c38*/ 	.word	0x00015b20
        /*0c3c*/ 	.word	0x00000002
        /*0c40*/ 	.word	0x00036800
        /*0c44*/ 	.short	0x0101
        /*0c46*/ 	.byte	0x3f
	.zero		1


	//   ....[45]....
        /*0c48*/ 	.word	0x00015b40
        /*0c4c*/ 	.word	0x00000002
        /*0c50*/ 	.word	0x00036820
        /*0c54*/ 	.short	0x010a
        /*0c56*/ 	.byte	0x3f
	.zero		1


	//   ....[46]....
        /*0c58*/ 	.word	0x00015eb0
        /*0c5c*/ 	.word	0x00000002
        /*0c60*/ 	.word	0x00036840
        /*0c64*/ 	.short	0x010a
        /*0c66*/ 	.byte	0x3f
	.zero		1


	//   ....[47]....
        /*0c68*/ 	.word	0x00016370
        /*0c6c*/ 	.word	0x00000002
        /*0c70*/ 	.word	0x00000060
        /*0c74*/ 	.short	0x010a
        /*0c76*/ 	.byte	0x3f
	.zero		1


	//   ....[48]....
        /*0c78*/ 	.word	0x00016b60
        /*0c7c*/ 	.word	0x00000003
        /*0c80*/ 	.word	0x00036840
        /*0c84*/ 	.short	0x010a
        /*0c86*/ 	.byte	0x3f
	.zero		1


	//   ....[49]....
        /*0c88*/ 	.word	0x00017020
        /*0c8c*/ 	.word	0x00000002
        /*0c90*/ 	.word	0x00000060
        /*0c94*/ 	.short	0x010a
        /*0c96*/ 	.byte	0x3f
	.zero		1


	//   ....[50]....
        /*0c98*/ 	.word	0x00017750
        /*0c9c*/ 	.word	0x00000002
        /*0ca0*/ 	.word	0x00036840
        /*0ca4*/ 	.short	0x010a
        /*0ca6*/ 	.byte	0x3f
	.zero		1


	//   ....[51]....
        /*0ca8*/ 	.word	0x00017c10
        /*0cac*/ 	.word	0x00000002
        /*0cb0*/ 	.word	0x00000060
        /*0cb4*/ 	.short	0x010a
        /*0cb6*/ 	.byte	0x3f
	.zero		1


	//   ....[52]....
        /*0cb8*/ 	.word	0x000182d0
        /*0cbc*/ 	.word	0x00000000
        /*0cc0*/ 	.word	0x00036860
        /*0cc4*/ 	.short	0x010a
        /*0cc6*/ 	.byte	0x3f
	.zero		1


	//   ....[53]....
        /*0cc8*/ 	.word	0x00019520
        /*0ccc*/ 	.word	0x00000000
        /*0cd0*/ 	.word	0x00036820
        /*0cd4*/ 	.short	0x010a
        /*0cd6*/ 	.byte	0x3f
	.zero		1


	//   ....[54]....
        /*0cd8*/ 	.word	0x00019700
        /*0cdc*/ 	.word	0x00000006
        /*0ce0*/ 	.word	0x00000000
        /*0ce4*/ 	.short	0x010a
        /*0ce6*/ 	.byte	0x3f
	.zero		1


	//   ....[55]....
        /*0ce8*/ 	.word	0x00019770
        /*0cec*/ 	.word	0x00000007
        /*0cf0*/ 	.word	0x00000000
        /*0cf4*/ 	.short	0x010a
        /*0cf6*/ 	.byte	0x3f
	.zero		1


	//   ....[56]....
        /*0cf8*/ 	.word	0x000197e0
        /*0cfc*/ 	.word	0x00000004
        /*0d00*/ 	.word	0x00000000
        /*0d04*/ 	.short	0x010a
        /*0d06*/ 	.byte	0x3f
	.zero		1


	//   ....[57]....
        /*0d08*/ 	.word	0x00019810
        /*0d0c*/ 	.word	0x00000003
        /*0d10*/ 	.word	0x00000000
        /*0d14*/ 	.short	0x010a
        /*0d16*/ 	.byte	0x3f
	.zero		1


	//   ....[58]....
        /*0d18*/ 	.word	0x00019880
        /*0d1c*/ 	.word	0x00000003
        /*0d20*/ 	.word	0x00036800
        /*0d24*/ 	.short	0x010a
        /*0d26*/ 	.byte	0x3f
	.zero		1


	//   ....[59]....
        /*0d28*/ 	.word	0x000198d0
        /*0d2c*/ 	.word	0x00000000
        /*0d30*/ 	.word	0x00036830
        /*0d34*/ 	.short	0x010a
        /*0d36*/ 	.byte	0x3f
	.zero		1


	//   ....[60]....
        /*0d38*/ 	.word	0x00019930
        /*0d3c*/ 	.word	0x00000007
        /*0d40*/ 	.word	0x00036830
        /*0d44*/ 	.short	0x010a
        /*0d46*/ 	.byte	0x3f
	.zero		1


	//   ....[61]....
        /*0d48*/ 	.word	0x00019990
        /*0d4c*/ 	.word	0x00000007
        /*0d50*/ 	.word	0x00036850
        /*0d54*/ 	.short	0x010a
        /*0d56*/ 	.byte	0x3f
	.zero		1


	//   ....[62]....
        /*0d58*/ 	.word	0x000199f0
        /*0d5c*/ 	.word	0x00000007
        /*0d60*/ 	.word	0x00036830
        /*0d64*/ 	.short	0x010a
        /*0d66*/ 	.byte	0x3f
	.zero		1


	//   ....[63]....
        /*0d68*/ 	.word	0x00019a50
        /*0d6c*/ 	.word	0x00000007
        /*0d70*/ 	.word	0x00036850
        /*0d74*/ 	.short	0x010a
        /*0d76*/ 	.byte	0x3f
	.zero		1


	//   ....[64]....
        /*0d78*/ 	.word	0x00019ab0
        /*0d7c*/ 	.word	0x00000005
        /*0d80*/ 	.word	0x00036850
        /*0d84*/ 	.short	0x010a
        /*0d86*/ 	.byte	0x3f
	.zero		1


	//   ....[65]....
        /*0d88*/ 	.word	0x00019c50
        /*0d8c*/ 	.word	0x00000000
        /*0d90*/ 	.word	0x00036840
        /*0d94*/ 	.short	0x010a
        /*0d96*/ 	.byte	0x3f
	.zero		1


	//   ....[66]....
        /*0d98*/ 	.word	0x0001a8a0
        /*0d9c*/ 	.word	0x00000002
        /*0da0*/ 	.word	0x00036820
        /*0da4*/ 	.short	0x010a
        /*0da6*/ 	.byte	0x3f
	.zero		1


	//   ....[67]....
        /*0da8*/ 	.word	0x0001a8f0
        /*0dac*/ 	.word	0x00000002
        /*0db0*/ 	.word	0x00036840
        /*0db4*/ 	.short	0x010a
        /*0db6*/ 	.byte	0x3f
	.zero		1


	//   ....[68]....
        /*0db8*/ 	.word	0x0001a940
        /*0dbc*/ 	.word	0x00000002
        /*0dc0*/ 	.word	0x00000060
        /*0dc4*/ 	.short	0x010a
        /*0dc6*/ 	.byte	0x3f
	.zero		1


	//   ....[69]....
        /*0dc8*/ 	.word	0x0001a990
        /*0dcc*/ 	.word	0x00000003
        /*0dd0*/ 	.word	0x00036840
        /*0dd4*/ 	.short	0x010a
        /*0dd6*/ 	.byte	0x3f
	.zero		1


	//   ....[70]....
        /*0dd8*/ 	.word	0x0001a9e0
        /*0ddc*/ 	.word	0x00000002
        /*0de0*/ 	.word	0x00000060
        /*0de4*/ 	.short	0x010a
        /*0de6*/ 	.byte	0x3f
	.zero		1


	//   ....[71]....
        /*0de8*/ 	.word	0x0001aa30
        /*0dec*/ 	.word	0x00000002
        /*0df0*/ 	.word	0x00036840
        /*0df4*/ 	.short	0x010a
        /*0df6*/ 	.byte	0x3f
	.zero		1


	//   ....[72]....
        /*0df8*/ 	.word	0x0001aa80
        /*0dfc*/ 	.word	0x00000002
        /*0e00*/ 	.word	0x00000060
        /*0e04*/ 	.short	0x010a
        /*0e06*/ 	.byte	0x3f
	.zero		1


	//   ....[73]....
        /*0e08*/ 	.word	0x0001aad0
        /*0e0c*/ 	.word	0x00000000
        /*0e10*/ 	.word	0x00036860
        /*0e14*/ 	.short	0x010a
        /*0e16*/ 	.byte	0x3f
	.zero		1


	//   ....[74]....
        /*0e18*/ 	.word	0x0001b4e0
        /*0e1c*/ 	.word	0x00000000
        /*0e20*/ 	.word	0x00036820
        /*0e24*/ 	.short	0x010a
        /*0e26*/ 	.byte	0x3f
	.zero		1


	//   ....[75]....
        /*0e28*/ 	.word	0x0001b680
        /*0e2c*/ 	.word	0x00000006
        /*0e30*/ 	.word	0x00000000
        /*0e34*/ 	.short	0x010a
        /*0e36*/ 	.byte	0x3f
	.zero		1


	//   ....[76]....
        /*0e38*/ 	.word	0x0001b6d0
        /*0e3c*/ 	.word	0x00000007
        /*0e40*/ 	.word	0x00000000
        /*0e44*/ 	.short	0x010a
        /*0e46*/ 	.byte	0x3f
	.zero		1


	//   ....[77]....
        /*0e48*/ 	.word	0x0001b720
        /*0e4c*/ 	.word	0x00000004
        /*0e50*/ 	.word	0x00000000
        /*0e54*/ 	.short	0x010a
        /*0e56*/ 	.byte	0x3f
	.zero		1


	//----- nvinfo : EIATTR_NUM_MBARRIERS
	.align		4
.L_887:
        /*0e58*/ 	.byte	0x03, 0x38
        /*0e5a*/ 	.short	0x0016


	//----- nvinfo : EIATTR_EXIT_INSTR_OFFSETS
	.align		4
        /*0e5c*/ 	.byte	0x04, 0x1c
        /*0e5e*/ 	.short	(.L_889 - .L_888)


	//   ....[0]....
.L_888:
        /*0e60*/ 	.word	0x00000a50


	//   ....[1]....
        /*0e64*/ 	.word	0x00012cd0


	//   ....[2]....
        /*0e68*/ 	.word	0x00019860


	//----- nvinfo : EIATTR_MAX_THREADS
	.align		4
.L_889:
        /*0e6c*/ 	.byte	0x04, 0x05
        /*0e6e*/ 	.short	(.L_891 - .L_890)
.L_890:
        /*0e70*/ 	.word	0x00000180
        /*0e74*/ 	.word	0x00000001
        /*0e78*/ 	.word	0x00000001


	//----- nvinfo : EIATTR_CRS_STACK_SIZE
	.align		4
.L_891:
        /*0e7c*/ 	.byte	0x04, 0x1e
        /*0e7e*/ 	.short	(.L_893 - .L_892)
.L_892:
        /*0e80*/ 	.word	0x00000000


	//----- nvinfo : EIATTR_CBANK_PARAM_SIZE
	.align		4
.L_893:
        /*0e84*/ 	.byte	0x03, 0x19
        /*0e86*/ 	.short	0x0af0


	//----- nvinfo : EIATTR_PARAM_CBANK
	.align		4
        /*0e88*/ 	.byte	0x04, 0x0a
        /*0e8a*/ 	.short	(.L_895 - .L_894)
	.align		4
.L_894:
        /*0e8c*/ 	.word	index@(.nv.constant0._ZN7cutlass13device_kernelIN5flash11enable_sm90INS1_16FlashAttnFwdSm90INS1_25CollectiveMainloopFwdSm90ILi2EN4cute5tupleIJNS5_1CILi1EEES8_S8_EEENS6_IJNS7_ILi128EEENS7_ILi112EEENS7_ILi192EEEEEELi192ENS_6half_tEfNS_4arch4Sm90ELb1ELb0ELb1ELb1ELb0ELb0ELb0ELb1ELb1ELb1ELb0ELb0EEENS1_21CollectiveEpilogueFwdINS6_IJSA_SC_SB_EEES9_SE_SG_Li256ELb1ELb1ELb0ELb0EEENS1_36VarlenDynamicPersistentTileSchedulerILi128ELi112ELi256ELi128ELb0ELb1ELb1ELb1ELb1ELb1EEEEEEEEEvNT_6ParamsE)
        /*0e90*/ 	.short	0x0210
        /*0e92*/ 	.short	0x0af0


	//----- nvinfo : EIATTR_SW_WAR
	.align		4
.L_895:
        /*0e94*/ 	.byte	0x04, 0x36
        /*0e96*/ 	.short	(.L_897 - .L_896)
.L_896:
        /*0e98*/ 	.word	0x00000008
.L_897:


//--------------------- .nv.info._ZN7cutlass13device_kernelIN5flash11enable_sm90INS1_16FlashAttnFwdSm90INS1_25CollectiveMainloopFwdSm90ILi2EN4cute5tupleIJNS5_1CILi1EEES8_S8_EEENS6_IJNS7_ILi128EEENS7_ILi112EEENS7_ILi192EEEEEELi192ENS_6half_tEfNS_4arch4Sm90ELb1ELb0ELb1ELb1ELb0ELb1ELb0ELb1ELb1ELb1ELb0ELb0EEENS1_21CollectiveEpilogueFwdINS6_IJSA_SC_SB_EEES9_SE_SG_Li256ELb1ELb1ELb0ELb0EEENS1_36VarlenDynamicPersistentTileSchedulerILi128ELi112ELi256ELi128ELb0ELb1ELb1ELb1ELb1ELb1EEEEEEEEEvNT_6ParamsE --------------------------
	.section	.nv.info._ZN7cutlass13device_kernelIN5flash11enable_sm90INS1_16FlashAttnFwdSm90INS1_25CollectiveMainloopFwdSm90ILi2EN4cute5tupleIJNS5_1CILi1EEES8_S8_EEENS6_IJNS7_ILi128EEENS7_ILi112EEENS7_ILi192EEEEEELi192ENS_6half_tEfNS_4arch4Sm90ELb1ELb0ELb1ELb1ELb0ELb1ELb0ELb1ELb1ELb1ELb0ELb0EEENS1_21CollectiveEpilogueFwdINS6_IJSA_SC_SB_EEES9_SE_SG_Li256ELb1ELb1ELb0ELb0EEENS1_36VarlenDynamicPersistentTileSchedulerILi128ELi112ELi256ELi128ELb0ELb1ELb1ELb1ELb1ELb1EEEEEEEEEvNT_6ParamsE,"",@"SHT_CUDA_INFO"
	.sectionflags	@""
	.align	4


	//----- nvinfo : EIATTR_CUDA_API_VERSION
	.align		4
        /*0000*/ 	.byte	0x04, 0x37
        /*0002*/ 	.short	(.L_899 - .L_898)
.L_898:
        /*0004*/ 	.word	0x00000082


	//----- nvinfo : EIATTR_KPARAM_INFO
	.align		4
.L_899:
        /*0008*/ 	.byte	0x04, 0x17
        /*000a*/ 	.short	(.L_901 - .L_900)
.L_900:
        /*000c*/ 	.word	0x00000000
        /*0010*/ 	.short	0x0000
        /*0012*/ 	.short	0x0070
        /*0014*/ 	.byte	0x00, 0xf0, 0x01, 0x2a


	//----- nvinfo : EIATTR_SPARSE_MMA_MASK
	.align		4
.L_901:
        /*0018*/ 	.byte	0x03, 0x50
        /*001a*/ 	.short	0x0000


	//----- nvinfo : EIATTR_MAXREG_COUNT
	.align		4
        /*001c*/ 	.byte	0x03, 0x1b
        /*001e*/ 	.short	0x00a8


	//----- nvinfo : EIATTR_NUM_BARRIERS
	.align		4
        /*0020*/ 	.byte	0x02, 0x4c
        /*0022*/ 	.byte	0x10
	.zero		1


	//----- nvinfo : EIATTR_EXTERNS
	.align		4
        /*0024*/ 	.byte	0x04, 0x0f
        /*0026*/ 	.short	(.L_903 - .L_902)


	//   ....[0]....
	.align		4
.L_902:
        /*0028*/ 	.word	index@(__assertfail)


	//----- nvinfo : EIATTR_ANNOTATIONS
	.align		4
.L_903:
        /*002c*/ 	.byte	0x04, 0x55
        /*002e*/ 	.short	(.L_905 - .L_904)


	//   ....[0]....
.L_904:
        /* <DEDUP_REMOVED lines=150> */


	//----- nvinfo : EIATTR_MERCURY_ISA_VERSION
	.align		4
.L_905:
        /*0980*/ 	.byte	0x03, 0x5f
        /*0982*/ 	.short	0x0101


	//----- nvinfo : EIATTR_UNUSED_LOAD_BYTE_OFFSET
	.align		4
        /*0984*/ 	.byte	0x04, 0x44
        /*0986*/ 	.short	(.L_907 - .L_906)


	//   ....[0]....
.L_906:
        /*0988*/ 	.word	0x00000ab0
        /*098c*/ 	.word	0x0000fff0


	//   ....[1]....
        /*0990*/ 	.word	0x00023a90
        /*0994*/ 	.word	0x0000fff0


	//----- nvinfo : EIATTR_INT_WARP_WIDE_INSTR_OFFSETS
	.align		4
.L_907:
        /*0998*/ 	.byte	0x04, 0x31
        /*099a*/ 	.short	(.L_909 - .L_908)


	//   ....[0]....
.L_908:
        /*099c*/ 	.word	0x00000190


	//   ....[1]....
        /*09a0*/ 	.word	0x000001d0


	//   ....[2]....
        /*09a4*/ 	.word	0x00000240


	//   ....[3]....
        /*09a8*/ 	.word	0x00028e10


	//   ....[4]....
        /*09ac*/ 	.word	0x00028ea0


	//   ....[5]....
        /*09b0*/ 	.word	0x0002cea0


	//   ....[6]....
        /*09b4*/ 	.word	0x0002cf00


	//----- nvinfo : EIATTR_COOP_GROUP_MASK_REGIDS
	.align		4
.L_909:
        /*09b8*/ 	.byte	0x04, 0x29
        /*09ba*/ 	.short	(.L_911 - .L_910)


	//   ....[0]....
.L_910:
        /*09bc*/ 	.word	0xffffffff


	//   ....[1]....
        /*09c0*/ 	.word	0xffffffff


	//   ....[2]....
        /*09c4*/ 	.word	0xffffffff


	//   ....[3]....
        /*09c8*/ 	.word	0xffffffff


	//   ....[4]....
        /*09cc*/ 	.word	0xffffffff


	//   ....[5]....
        /*09d0*/ 	.word	0xffffffff


	//   ....[6]....
        /*09d4*/ 	.word	0xffffffff


	//   ....[7]....
        /*09d8*/ 	.word	0xffffffff


	//   ....[8]....
        /*09dc*/ 	.word	0xffffffff


	//   ....[9]....
        /*09e0*/ 	.word	0xffffffff


	//   ....[10]....
        /*09e4*/ 	.word	0xffffffff


	//   ....[11]....
        /*09e8*/ 	.word	0xffffffff


	//   ....[12]....
        /*09ec*/ 	.word	0xffffffff


	//   ....[13]....
        /*09f0*/ 	.word	0xffffffff


	//   ....[14]....
        /*09f4*/ 	.word	0xffffffff


	//   ....[15]....
        /*09f8*/ 	.word	0xffffffff


	//   ....[16]....
        /*09fc*/ 	.word	0xffffffff


	//   ....[17]....
        /*0a00*/ 	.word	0xffffffff


	//   ....[18]....
        /*0a04*/ 	.word	0xffffffff


	//   ....[19]....
        /*0a08*/ 	.word	0xffffffff


	//   ....[20]....
        /*0a0c*/ 	.word	0xffffffff


	//   ....[21]....
        /*0a10*/ 	.word	0xffffffff


	//   ....[22]....
        /*0a14*/ 	.word	0xffffffff


	//   ....[23]....
        /*0a18*/ 	.word	0xffffffff


	//   ....[24]....
        /*0a1c*/ 	.word	0xffffffff


	//   ....[25]....
        /*0a20*/ 	.word	0xffffffff


	//   ....[26]....
        /*0a24*/ 	.word	0xffffffff


	//   ....[27]....
        /*0a28*/ 	.word	0xffffffff


	//   ....[28]....
        /*0a2c*/ 	.word	0xffffffff


	//   ....[29]....
        /*0a30*/ 	.word	0xffffffff


	//   ....[30]....
        /*0a34*/ 	.word	0xffffffff


	//   ....[31]....
        /*0a38*/ 	.word	0xffffffff


	//   ....[32]....
        /*0a3c*/ 	.word	0xffffffff


	//   ....[33]....
        /*0a40*/ 	.word	0xffffffff


	//   ....[34]....
        /*0a44*/ 	.word	0xffffffff


	//   ....[35]....
        /*0a48*/ 	.word	0xffffffff


	//   ....[36]....
        /*0a4c*/ 	.word	0xffffffff


	//   ....[37]....
        /*0a50*/ 	.word	0xffffffff


	//   ....[38]....
        /*0a54*/ 	.word	0xffffffff


	//   ....[39]....
        /*0a58*/ 	.word	0xffffffff


	//   ....[40]....
        /*0a5c*/ 	.word	0xffffffff


	//   ....[41]....
        /*0a60*/ 	.word	0xffffffff


	//   ....[42]....
        /*0a64*/ 	.word	0xffffffff


	//   ....[43]....
        /*0a68*/ 	.word	0xffffffff


	//   ....[44]....
        /*0a6c*/ 	.word	0xffffffff


	//   ....[45]....
        /*0a70*/ 	.word	0xffffffff


	//   ....[46]....
        /*0a74*/ 	.word	0xffffffff


	//   ....[47]....
        /*0a78*/ 	.word	0xffffffff


	//   ....[48]....
        /*0a7c*/ 	.word	0xffffffff


	//   ....[49]....
        /*0a80*/ 	.word	0xffffffff


	//   ....[50]....
        /*0a84*/ 	.word	0xffffffff


	//   ....[51]....
        /*0a88*/ 	.word	0xffffffff


	//   ....[52]....
        /*0a8c*/ 	.word	0xffffffff


	//   ....[53]....
        /*0a90*/ 	.word	0xffffffff


	//   ....[54]....
        /*0a94*/ 	.word	0xffffffff


	//   ....[55]....
        /*0a98*/ 	.word	0xffffffff


	//   ....[56]....
        /*0a9c*/ 	.word	0xffffffff


	//   ....[57]....
        /*0aa0*/ 	.word	0xffffffff


	//   ....[58]....
        /*0aa4*/ 	.word	0xffffffff


	//   ....[59]....
        /*0aa8*/ 	.word	0xffffffff


	//   ....[60]....
        /*0aac*/ 	.word	0xffffffff


	//   ....[61]....
        /*0ab0*/ 	.word	0xffffffff


	//   ....[62]....
        /*0ab4*/ 	.word	0xffffffff


	//   ....[63]....
        /*0ab8*/ 	.word	0xffffffff


	//   ....[64]....
        /*0abc*/ 	.word	0xffffffff


	//   ....[65]....
        /*0ac0*/ 	.word	0xffffffff


	//   ....[66]....
        /*0ac4*/ 	.word	0xffffffff


	//   ....[67]....
        /*0ac8*/ 	.word	0xffffffff


	//   ....[68]....
        /*0acc*/ 	.word	0xffffffff


	//   ....[69]....
        /*0ad0*/ 	.word	0xffffffff


	//   ....[70]....
        /*0ad4*/ 	.word	0xffffffff


	//   ....[71]....
        /*0ad8*/ 	.word	0xffffffff


	//   ....[72]....
        /*0adc*/ 	.word	0xffffffff


	//   ....[73]....
        /*0ae0*/ 	.word	0xffffffff


	//   ....[74]....
        /*0ae4*/ 	.word	0xffffffff


	//   ....[75]....
        /*0ae8*/ 	.word	0xffffffff


	//   ....[76]....
        /*0aec*/ 	.word	0xffffffff


	//   ....[77]....
        /*0af0*/ 	.word	0xffffffff


	//   ....[78]....
        /*0af4*/ 	.word	0xffffffff


	//   ....[79]....
        /*0af8*/ 	.word	0xffffffff


	//   ....[80]....
        /*0afc*/ 	.word	0xffffffff


	//   ....[81]....
        /*0b00*/ 	.word	0xffffffff


	//   ....[82]....
        /*0b04*/ 	.word	0xffffffff


	//   ....[83]....
        /*0b08*/ 	.word	0xffffffff


	//   ....[84]....
        /*0b0c*/ 	.word	0xffffffff


	//   ....[85]....
        /*0b10*/ 	.word	0xffffffff


	//   ....[86]....
        /*0b14*/ 	.word	0xffffffff


	//   ....[87]....
        /*0b18*/ 	.word	0xffffffff


	//   ....[88]....
        /*0b1c*/ 	.word	0xffffffff


	//   ....[89]....
        /*0b20*/ 	.word	0xffffffff


	//   ....[90]....
        /*0b24*/ 	.word	0xffffffff


	//   ....[91]....
        /*0b28*/ 	.word	0xffffffff


	//   ....[92]....
        /*0b2c*/ 	.word	0xffffffff


	//   ....[93]....
        /*0b30*/ 	.word	0xffffffff


	//   ....[94]....
        /*0b34*/ 	.word	0xffffffff


	//   ....[95]....
        /*0b38*/ 	.word	0xffffffff


	//   ....[96]....
        /*0b3c*/ 	.word	0xffffffff


	//   ....[97]....
        /*0b40*/ 	.word	0xffffffff


	//   ....[98]....
        /*0b44*/ 	.word	0xffffffff


	//   ....[99]....
        /*0b48*/ 	.word	0xffffffff


	//   ....[100]....
        /*0b4c*/ 	.word	0xffffffff


	//   ....[101]....
        /*0b50*/ 	.word	0xffffffff


	//   ....[102]....
        /*0b54*/ 	.word	0xffffffff


	//   ....[103]....
        /*0b58*/ 	.word	0xffffffff


	//   ....[104]....
        /*0b5c*/ 	.word	0xffffffff


	//   ....[105]....
        /*0b60*/ 	.word	0xffffffff


	//   ....[106]....
        /*0b64*/ 	.word	0xffffffff


	//   ....[107]....
        /*0b68*/ 	.word	0xffffffff


	//   ....[108]....
        /*0b6c*/ 	.word	0xffffffff


	//   ....[109]....
        /*0b70*/ 	.word	0xffffffff


	//   ....[110]....
        /*0b74*/ 	.word	0xffffffff


	//   ....[111]....
        /*0b78*/ 	.word	0xffffffff


	//   ....[112]....
        /*0b7c*/ 	.word	0xffffffff


	//   ....[113]....
        /*0b80*/ 	.word	0xffffffff


	//   ....[114]....
        /*0b84*/ 	.word	0xffffffff


	//   ....[115]....
        /*0b88*/ 	.word	0xffffffff


	//   ....[116]....
        /*0b8c*/ 	.word	0x0500000f


	//   ....[117]....
        /*0b90*/ 	.word	0x0500000f


	//   ....[118]....
        /*0b94*/ 	.word	0x0500000f


	//   ....[119]....
        /*0b98*/ 	.word	0x0500000f


	//   ....[120]....
        /*0b9c*/ 	.word	0x0500000f


	//   ....[121]....
        /*0ba0*/ 	.word	0x0500000f


	//   ....[122]....
        /*0ba4*/ 	.word	0x0500000f


	//   ....[123]....
        /*0ba8*/ 	.word	0x0500000f


	//   ....[124]....
        /*0bac*/ 	.word	0x0500000f


	//   ....[125]....
        /*0bb0*/ 	.word	0x0500000f


	//   ....[126]....
        /*0bb4*/ 	.word	0x0500000f


	//   ....[127]....
        /*0bb8*/ 	.word	0x0500000f


	//   ....[128]....
        /*0bbc*/ 	.word	0x0500000f


	//   ....[129]....
        /*0bc0*/ 	.word	0x0500000f


	//   ....[130]....
        /*0bc4*/ 	.word	0x0500000f


	//   ....[131]....
        /*0bc8*/ 	.word	0x0500000f


	//   ....[132]....
        /*0bcc*/ 	.word	0x0500000f


	//   ....[133]....
        /*0bd0*/ 	.word	0x0500000f


	//   ....[134]....
        /*0bd4*/ 	.word	0x0500000f


	//   ....[135]....
        /*0bd8*/ 	.word	0x0500000f


	//   ....[136]....
        /*0bdc*/ 	.word	0x0500000f


	//   ....[137]....
        /*0be0*/ 	.word	0x0500000f


	//   ....[138]....
        /*0be4*/ 	.word	0x0500000f


	//   ....[139]....
        /*0be8*/ 	.word	0x0500000f


	//   ....[140]....
        /*0bec*/ 	.word	0x0500000f


	//   ....[141]....
        /*0bf0*/ 	.word	0x0500000f


	//   ....[142]....
        /*0bf4*/ 	.word	0x0500000f


	//   ....[143]....
        /*0bf8*/ 	.word	0x0500000f


	//   ....[144]....
        /*0bfc*/ 	.word	0x0500000f


	//   ....[145]....
        /*0c00*/ 	.word	0x0500000f


	//   ....[146]....
        /*0c04*/ 	.word	0x0500000f


	//   ....[147]....
        /*0c08*/ 	.word	0x0500000f


	//   ....[148]....
        /*0c0c*/ 	.word	0x0500000f


	//   ....[149]....
        /*0c10*/ 	.word	0x0500000f


	//   ....[150]....
        /*0c14*/ 	.word	0x0500000f


	//   ....[151]....
        /*0c18*/ 	.word	0x0500000f


	//   ....[152]....
        /*0c1c*/ 	.word	0x0500000f


	//   ....[153]....
        /*0c20*/ 	.word	0x0500000f


	//   ....[154]....
        /*0c24*/ 	.word	0x0500000f


	//   ....[155]....
        /*0c28*/ 	.word	0x0500000f


	//   ....[156]....
        /*0c2c*/ 	.word	0x0500000f


	//   ....[157]....
        /*0c30*/ 	.word	0x0500000f


	//   ....[158]....
        /*0c34*/ 	.word	0x0500000f


	//   ....[159]....
        /*0c38*/ 	.word	0x0500000f


	//   ....[160]....
        /*0c3c*/ 	.word	0x0500000f


	//   ....[161]....
        /*0c40*/ 	.word	0x0500000f


	//   ....[162]....
        /*0c44*/ 	.word	0x0500000f


	//   ....[163]....
        /*0c48*/ 	.word	0x0500000f


	//   ....[164]....
        /*0c4c*/ 	.word	0x0500000f


	//   ....[165]....
        /*0c50*/ 	.word	0x0500000f


	//   ....[166]....
        /*0c54*/ 	.word	0x0500000f


	//   ....[167]....
        /*0c58*/ 	.word	0x0500000f


	//----- nvinfo : EIATTR_COOP_GROUP_INSTR_OFFSETS
	.align		4
.L_911:
        /*0c5c*/ 	.byte	0x04, 0x28
        /*0c5e*/ 	.short	(.L_913 - .L_912)


	//   ....[0]....
.L_912:
        /*0c60*/ 	.word	0x00000060


	//   ....[1]....
        /*0c64*/ 	.word	0x000001a0


	//   ....[2]....
        /*0c68*/ 	.word	0x000001f0


	//   ....[3]....
        /*0c6c*/ 	.word	0x00000420


	//   ....[4]....
        /*0c70*/ 	.word	0x00000580


	//   ....[5]....
        /*0c74*/ 	.word	0x000006a0


	//   ....[6]....
        /*0c78*/ 	.word	0x00000800


	//   ....[7]....
        /*0c7c*/ 	.word	0x0000ac20


	//   ....[8]....
        /*0c80*/ 	.word	0x0000b390


	//   ....[9]....
        /*0c84*/ 	.word	0x0000b3a0


	//   ....[10]....
        /*0c88*/ 	.word	0x0000b3b0


	//   ....[11]....
        /*0c8c*/ 	.word	0x0000b3c0


	//   ....[12]....
        /*0c90*/ 	.word	0x0000bc00


	//   ....[13]....
        /*0c94*/ 	.word	0x0000bc10


	//   ....[14]....
        /*0c98*/ 	.word	0x0000bc20


	//   ....[15]....
        /*0c9c*/ 	.word	0x0000bc30


	//   ....[16]....
        /*0ca0*/ 	.word	0x0000ea70


	//   ....[17]....
        /*0ca4*/ 	.word	0x0000ea80


	//   ....[18]....
        /*0ca8*/ 	.word	0x0000ea90


	//   ....[19]....
        /*0cac*/ 	.word	0x0000eaa0


	//   ....[20]....
        /*0cb0*/ 	.word	0x0000f090


	//   ....[21]....
        /*0cb4*/ 	.word	0x0000f0a0


	//   ....[22]....
        /*0cb8*/ 	.word	0x0000f0b0


	//   ....[23]....
        /*0cbc*/ 	.word	0x0000f0c0


	//   ....[24]....
        /*0cc0*/ 	.word	0x00015560


	//   ....[25]....
        /*0cc4*/ 	.word	0x000155b0


	//   ....[26]....
        /*0cc8*/ 	.word	0x00015f80


	//   ....[27]....
        /*0ccc*/ 	.word	0x00016030


	//   ....[28]....
        /*0cd0*/ 	.word	0x000168d0


	//   ....[29]....
        /*0cd4*/ 	.word	0x00016960


	//   ....[30]....
        /*0cd8*/ 	.word	0x0001b790


	//   ....[31]....
        /*0cdc*/ 	.word	0x0001b7d0


	//   ....[32]....
        /*0ce0*/ 	.word	0x0001bf50


	//   ....[33]....
        /*0ce4*/ 	.word	0x0001c050


	//   ....[34]....
        /*0ce8*/ 	.word	0x0001c630


	//   ....[35]....
        /*0cec*/ 	.word	0x0001c6c0


	//   ....[36]....
        /*0cf0*/ 	.word	0x00021740


	//   ....[37]....
        /*0cf4*/ 	.word	0x00021760


	//   ....[38]....
        /*0cf8*/ 	.word	0x00021c30


	//   ....[39]....
        /*0cfc*/ 	.word	0x00021c80


	//   ....[40]....
        /*0d00*/ 	.word	0x000231c0


	//   ....[41]....
        /*0d04*/ 	.word	0x00023260


	//   ....[42]....
        /*0d08*/ 	.word	0x00023290


	//   ....[43]....
        /*0d0c*/ 	.word	0x000232a0


	//   ....[44]....
        /*0d10*/ 	.word	0x000249a0


	//   ....[45]....
        /*0d14*/ 	.word	0x00024a00


	//   ....[46]....
        /*0d18*/ 	.word	0x00024a30


	//   ....[47]....
        /*0d1c*/ 	.word	0x00024a50


	//   ....[48]....
        /*0d20*/ 	.word	0x00025040


	//   ....[49]....
        /*0d24*/ 	.word	0x00025070


	//   ....[50]....
        /*0d28*/ 	.word	0x00025170


	//   ....[51]....
        /*0d2c*/ 	.word	0x00025190


	//   ....[52]....
        /*0d30*/ 	.word	0x00025290


	//   ....[53]....
        /*0d34*/ 	.word	0x000252b0


	//   ....[54]....
        /*0d38*/ 	.word	0x000253c0


	//   ....[55]....
        /*0d3c*/ 	.word	0x000253e0


	//   ....[56]....
        /*0d40*/ 	.word	0x00025cb0


	//   ....[57]....
        /*0d44*/ 	.word	0x00025cd0


	//   ....[58]....
        /*0d48*/ 	.word	0x00025dd0


	//   ....[59]....
        /*0d4c*/ 	.word	0x00025df0


	//   ....[60]....
        /*0d50*/ 	.word	0x00025ef0


	//   ....[61]....
        /*0d54*/ 	.word	0x00025f10


	//   ....[62]....
        /*0d58*/ 	.word	0x00026020


	//   ....[63]....
        /*0d5c*/ 	.word	0x00026040


	//   ....[64]....
        /*0d60*/ 	.word	0x000261d0


	//   ....[65]....
        /*0d64*/ 	.word	0x000263a0


	//   ....[66]....
        /*0d68*/ 	.word	0x000263d0


	//   ....[67]....
        /*0d6c*/ 	.word	0x00026400


	//   ....[68]....
        /*0d70*/ 	.word	0x00026430


	//   ....[69]....
        /*0d74*/ 	.word	0x00026460


	//   ....[70]....
        /*0d78*/ 	.word	0x00026490


	//   ....[71]....
        /*0d7c*/ 	.word	0x00026600


	//   ....[72]....
        /*0d80*/ 	.word	0x00026630


	//   ....[73]....
        /*0d84*/ 	.word	0x00026660


	//   ....[74]....
        /*0d88*/ 	.word	0x00026690


	//   ....[75]....
        /*0d8c*/ 	.word	0x000266c0


	//   ....[76]....
        /*0d90*/ 	.word	0x000266f0


	//   ....[77]....
        /*0d94*/ 	.word	0x00026790


	//   ....[78]....
        /*0d98*/ 	.word	0x000267f0


	//   ....[79]....
        /*0d9c*/ 	.word	0x00026880


	//   ....[80]....
        /*0da0*/ 	.word	0x000277f0


	//   ....[81]....
        /*0da4*/ 	.word	0x00029410


	//   ....[82]....
        /*0da8*/ 	.word	0x0002a0c0


	//   ....[83]....
        /*0dac*/ 	.word	0x0002a0d0


	//   ....[84]....
        /*0db0*/ 	.word	0x0002a0f0


	//   ....[85]....
        /*0db4*/ 	.word	0x0002a1b0


	//   ....[86]....
        /*0db8*/ 	.word	0x0002a1e0


	//   ....[87]....
        /*0dbc*/ 	.word	0x0002a270


	//   ....[88]....
        /*0dc0*/ 	.word	0x0002a2a0


	//   ....[89]....
        /*0dc4*/ 	.word	0x0002a330


	//   ....[90]....
        /*0dc8*/ 	.word	0x0002a360


	//   ....[91]....
        /*0dcc*/ 	.word	0x0002a3f0


	//   ....[92]....
        /*0dd0*/ 	.word	0x0002a420


	//   ....[93]....
        /*0dd4*/ 	.word	0x0002a4b0


	//   ....[94]....
        /*0dd8*/ 	.word	0x0002a4e0


	//   ....[95]....
        /*0ddc*/ 	.word	0x0002a570


	//   ....[96]....
        /*0de0*/ 	.word	0x0002a580


	//   ....[97]....
        /*0de4*/ 	.word	0x0002a610


	//   ....[98]....
        /*0de8*/ 	.word	0x0002d710


	//   ....[99]....
        /*0dec*/ 	.word	0x0002d760


	//   ....[100]....
        /*0df0*/ 	.word	0x0002d790


	//   ....[101]....
        /*0df4*/ 	.word	0x0002d7a0


	//   ....[102]....
        /*0df8*/ 	.word	0x0002d7d0


	//   ....[103]....
        /*0dfc*/ 	.word	0x0002d800


	//   ....[104]....
        /*0e00*/ 	.word	0x0002d830


	//   ....[105]....
        /*0e04*/ 	.word	0x0002d860


	//   ....[106]....
        /*0e08*/ 	.word	0x0002d9e0


	//   ....[107]....
        /*0e0c*/ 	.word	0x0002da20


	//   ....[108]....
        /*0e10*/ 	.word	0x0002da50


	//   ....[109]....
        /*0e14*/ 	.word	0x0002da80


	//   ....[110]....
        /*0e18*/ 	.word	0x0002dab0


	//   ....[111]....
        /*0e1c*/ 	.word	0x0002dae0


	//   ....[112]....
        /*0e20*/ 	.word	0x0002dba0


	//   ....[113]....
        /*0e24*/ 	.word	0x0002dbc0


	//   ....[114]....
        /*0e28*/ 	.word	0x0002dc30


	//   ....[115]....
        /*0e2c*/ 	.word	0x0002e300


	//   ....[116]....
        /*0e30*/ 	.word	0x0002e760


	//   ....[117]....
        /*0e34*/ 	.word	0x0002e7f0


	//   ....[118]....
        /*0e38*/ 	.word	0x0002e840


	//   ....[119]....
        /*0e3c*/ 	.word	0x0002e890


	//   ....[120]....
        /*0e40*/ 	.word	0x0002e920


	//   ....[121]....
        /*0e44*/ 	.word	0x0002e9b0


	//   ....[122]....
        /*0e48*/ 	.word	0x0002ea00


	//   ....[123]....
        /*0e4c*/ 	.word	0x0002ea50


	//   ....[124]....
        /*0e50*/ 	.word	0x0002eb40


	//   ....[125]....
        /*0e54*/ 	.word	0x0002ebd0


	//   ....[126]....
        /*0e58*/ 	.word	0x0002ec30


	//   ....[127]....
        /*0e5c*/ 	.word	0x0002ec90


	//   ....[128]....
        /*0e60*/ 	.word	0x0002ed20


	//   ....[129]....
        /*0e64*/ 	.word	0x0002edb0


	//   ....[130]....
        /*0e68*/ 	.word	0x0002ee10


	//   ....[131]....
        /*0e6c*/ 	.word	0x0002ee70


	//   ....[132]....
        /*0e70*/ 	.word	0x0002f160


	//   ....[133]....
        /*0e74*/ 	.word	0x0002f460


	//   ....[134]....
        /*0e78*/ 	.word	0x0002f5d0


	//   ....[135]....
        /*0e7c*/ 	.word	0x0002f620


	//   ....[136]....
        /*0e80*/ 	.word	0x0002f6d0


	//   ....[137]....
        /*0e84*/ 	.word	0x0002f760


	//   ....[138]....
        /*0e88*/ 	.word	0x0002f840


	//   ....[139]....
        /*0e8c*/ 	.word	0x0002f920


	//   ....[140]....
        /*0e90*/ 	.word	0x0002f9f0


	//   ....[141]....
        /*0e94*/ 	.word	0x0002fa80


	//   ....[142]....
        /*0e98*/ 	.word	0x0002fb70


	//   ....[143]....
        /*0e9c*/ 	.word	0x0002fc00


	//   ....[144]....
        /*0ea0*/ 	.word	0x0002fcf0


	//   ....[145]....
        /*0ea4*/ 	.word	0x0002fd80


	//   ....[146]....
        /*0ea8*/ 	.word	0x0002fe70


	//   ....[147]....
        /*0eac*/ 	.word	0x0002ff00


	//   ....[148]....
        /*0eb0*/ 	.word	0x0002fff0


	//   ....[149]....
        /*0eb4*/ 	.word	0x000300f0


	//   ....[150]....
        /*0eb8*/ 	.word	0x00030420


	//   ....[151]....
        /*0ebc*/ 	.word	0x000304d0


	//   ....[152]....
        /*0ec0*/ 	.word	0x000305d0


	//   ....[153]....
        /*0ec4*/ 	.word	0x00030660


	//   ....[154]....
        /*0ec8*/ 	.word	0x000306e0


	//   ....[155]....
        /*0ecc*/ 	.word	0x00030760


	//   ....[156]....
        /*0ed0*/ 	.word	0x000307e0


	//   ....[157]....
        /*0ed4*/ 	.word	0x00030870


	//   ....[158]....
        /*0ed8*/ 	.word	0x00030910


	//   ....[159]....
        /*0edc*/ 	.word	0x000309e0


	//   ....[160]....
        /*0ee0*/ 	.word	0x00030a60


	//   ....[161]....
        /*0ee4*/ 	.word	0x00030ae0


	//   ....[162]....
        /*0ee8*/ 	.word	0x00030b60


	//   ....[163]....
        /*0eec*/ 	.word	0x00030bf0


	//   ....[164]....
        /*0ef0*/ 	.word	0x00030c70


	//   ....[165]....
        /*0ef4*/ 	.word	0x00030d10


	//   ....[166]....
        /*0ef8*/ 	.word	0x00030da0


	//   ....[167]....
        /*0efc*/ 	.word	0x00030ed0


	//----- nvinfo : EIATTR_REG_RECONFIG
	.align		4
.L_913:
        /*0f00*/ 	.byte	0x01, 0x54
	.zero		2


	//----- nvinfo : EIATTR_SYSCALL_OFFSETS
	.align		4
        /*0f04*/ 	.byte	0x04, 0x46
        /*0f06*/ 	.short	(.L_915 - .L_914)


	//   ....[0]....
.L_914:
        /*0f08*/ 	.word	0x00001c20


	//   ....[1]....
        /*0f0c*/ 	.word	0x00001d70


	//   ....[2]....
        /*0f10*/ 	.word	0x0000adc0


	//   ....[3]....
        /*0f14*/ 	.word	0x0000b0f0


	//   ....[4]....
        /*0f18*/ 	.word	0x00029010


	//   ....[5]....
        /*0f1c*/ 	.word	0x00029170


	//   ....[6]....
        /*0f20*/ 	.word	0x00029270


	//   ....[7]....
        /*0f24*/ 	.word	0x00029c70


	//----- nvinfo : EIATTR_MBARRIER_INSTR_OFFSETS
	.align		4
.L_915:
        /*0f28*/ 	.byte	0x04, 0x39
        /*0f2a*/ 	.short	(.L_917 - .L_916)


	//   ....[0]....
.L_916:
        /*0f2c*/ 	.word	0x000002d0
        /*0f30*/ 	.word	0x000000ff
        /*0f34*/ 	.word	0x00036800
        /*0f38*/ 	.short	0x0100
        /*0f3a*/ 	.byte	0x08
	.zero		1


	//   ....[1]....
        /*0f3c*/ 	.word	0x000002e0
        /*0f40*/ 	.word	0x000000ff
        /*0f44*/ 	.word	0x00036820
        /*0f48*/ 	.short	0x0100
        /*0f4a*/ 	.byte	0x08
	.zero		1


	//   ....[2]....
        /*0f4c*/ 	.word	0x000003d0
        /*0f50*/ 	.word	0x000000ff
        /*0f54*/ 	.word	0x00036830
        /*0f58*/ 	.short	0x0100
        /*0f5a*/ 	.byte	0x08
	.zero		1


	//   ....[3]....
        /*0f5c*/ 	.word	0x000003e0
        /*0f60*/ 	.word	0x000000ff
        /*0f64*/ 	.word	0x00036840
        /*0f68*/ 	.short	0x0100
        /*0f6a*/ 	.byte	0x08
	.zero		1


	//   ....[4]....
        /*0f6c*/ 	.word	0x000003f0
        /*0f70*/ 	.word	0x000000ff
        /*0f74*/ 	.word	0x00036838
        /*0f78*/ 	.short	0x0100
        /*0f7a*/ 	.byte	0x08
	.zero		1


	//   ....[5]....
        /*0f7c*/ 	.word	0x00000400
        /*0f80*/ 	.word	0x000000ff
        /*0f84*/ 	.word	0x00036848
        /*0f88*/ 	.short	0x0100
        /*0f8a*/ 	.byte	0x08
	.zero		1


	//   ....[6]....
        /*0f8c*/ 	.word	0x00000530
        /*0f90*/ 	.word	0x000000ff
        /*0f94*/ 	.word	0x00036850
        /*0f98*/ 	.short	0x0100
        /*0f9a*/ 	.byte	0x08
	.zero		1


	//   ....[7]....
        /*0f9c*/ 	.word	0x00000540
        /*0fa0*/ 	.word	0x000000ff
        /*0fa4*/ 	.word	0x00036860
        /*0fa8*/ 	.short	0x0100
        /*0faa*/ 	.byte	0x08
	.zero		1


	//   ....[8]....
        /*0fac*/ 	.word	0x00000550
        /*0fb0*/ 	.word	0x000000ff
        /*0fb4*/ 	.word	0x00036858
        /*0fb8*/ 	.short	0x0100
        /*0fba*/ 	.byte	0x08
	.zero		1


	//   ....[9]....
        /*0fbc*/ 	.word	0x00000560
        /*0fc0*/ 	.word	0x000000ff
        /*0fc4*/ 	.word	0x00036868
        /*0fc8*/ 	.short	0x0100
        /*0fca*/ 	.byte	0x08
	.zero		1


	//   ....[10]....
        /*0fcc*/ 	.word	0x00000650
        /*0fd0*/ 	.word	0x000000ff
        /*0fd4*/ 	.word	0x00036870
        /*0fd8*/ 	.short	0x0100
        /*0fda*/ 	.byte	0x06
	.zero		1


	//   ....[11]....
        /*0fdc*/ 	.word	0x00000660
        /*0fe0*/ 	.word	0x000000ff
        /*0fe4*/ 	.word	0x00036880
        /*0fe8*/ 	.short	0x0100
        /*0fea*/ 	.byte	0x06
	.zero		1


	//   ....[12]....
        /*0fec*/ 	.word	0x00000670
        /*0ff0*/ 	.word	0x000000ff
        /*0ff4*/ 	.word	0x00036878
        /*0ff8*/ 	.short	0x0100
        /*0ffa*/ 	.byte	0x06
	.zero		1


	//   ....[13]....
        /*0ffc*/ 	.word	0x00000680
        /*1000*/ 	.word	0x000000ff
        /*1004*/ 	.word	0x00036888
        /*1008*/ 	.short	0x0100
        /*100a*/ 	.byte	0x06
	.zero		1


	//   ....[14]....
        /*100c*/ 	.word	0x000007b0
        /*1010*/ 	.word	0x000000ff
        /*1014*/ 	.word	0x00036890
        /*1018*/ 	.short	0x0100
        /*101a*/ 	.byte	0x08
	.zero		1


	//   ....[15]....
        /*101c*/ 	.word	0x000007c0
        /*1020*/ 	.word	0x000000ff
        /*1024*/ 	.word	0x000368a0
        /*1028*/ 	.short	0x0100
        /*102a*/ 	.byte	0x08
	.zero		1


	//   ....[16]....
        /*102c*/ 	.word	0x000007d0
        /*1030*/ 	.word	0x000000ff
        /*1034*/ 	.word	0x00036898
        /*1038*/ 	.short	0x0100
        /*103a*/ 	.byte	0x08
	.zero		1


	//   ....[17]....
        /*103c*/ 	.word	0x000007e0
        /*1040*/ 	.word	0x000000ff
        /*1044*/ 	.word	0x000368a8
        /*1048*/ 	.short	0x0100
        /*104a*/ 	.byte	0x08
	.zero		1


	//   ....[18]....
        /*104c*/ 	.word	0x00000910
        /*1050*/ 	.word	0x000000ff
        /*1054*/ 	.word	0x000368b0
        /*1058*/ 	.short	0x0100
        /*105a*/ 	.byte	0x08
	.zero		1


	//   ....[19]....
        /*105c*/ 	.word	0x00000920
        /*1060*/ 	.word	0x000000ff
        /*1064*/ 	.word	0x000368c0
        /*1068*/ 	.short	0x0100
        /*106a*/ 	.byte	0x08
	.zero		1


	//   ....[20]....
        /*106c*/ 	.word	0x00000930
        /*1070*/ 	.word	0x000000ff
        /*1074*/ 	.word	0x000368b8
        /*1078*/ 	.short	0x0100
        /*107a*/ 	.byte	0x08
	.zero		1


	//   ....[21]....
        /*107c*/ 	.word	0x00000940
        /*1080*/ 	.word	0x000000ff
        /*1084*/ 	.word	0x000368c8
        /*1088*/ 	.short	0x0100
        /*108a*/ 	.byte	0x08
	.zero		1


	//   ....[22]....
        /*108c*/ 	.word	0x000038e0
        /*1090*/ 	.word	0x00000062
        /*1094*/ 	.word	0x00036890
        /*1098*/ 	.short	0x010a
        /*109a*/ 	.byte	0x3f
	.zero		1


	//   ....[23]....
        /*109c*/ 	.word	0x00006b10
        /*10a0*/ 	.word	0x00000062
        /*10a4*/ 	.word	0x00036890
        /*10a8*/ 	.short	0x010a
        /*10aa*/ 	.byte	0x3f
	.zero		1


	//   ....[24]....
        /*10ac*/ 	.word	0x00009be0
        /*10b0*/ 	.word	0x00000062
        /*10b4*/ 	.word	0x00036890
        /*10b8*/ 	.short	0x010a
        /*10ba*/ 	.byte	0x3f
	.zero		1


	//   ....[25]....
        /*10bc*/ 	.word	0x00009fc0
        /*10c0*/ 	.word	0x00000028
        /*10c4*/ 	.word	0x00000000
        /*10c8*/ 	.short	0x0101
        /*10ca*/ 	.byte	0x3f
	.zero		1


	//   ....[26]....
        /*10cc*/ 	.word	0x0000a000
        /*10d0*/ 	.word	0x00000062
        /*10d4*/ 	.word	0x000368b0
        /*10d8*/ 	.short	0x010a
        /*10da*/ 	.byte	0x3f
	.zero		1


	//   ....[27]....
        /*10dc*/ 	.word	0x0000a680
        /*10e0*/ 	.word	0x00000062
        /*10e4*/ 	.word	0x00000000
        /*10e8*/ 	.short	0x0101
        /*10ea*/ 	.byte	0x3f
	.zero		1


	//   ....[28]....
        /*10ec*/ 	.word	0x0000ae50
        /*10f0*/ 	.word	0x00000010
        /*10f4*/ 	.word	0x00036800
        /*10f8*/ 	.short	0x010a
        /*10fa*/ 	.byte	0x3f
	.zero		1


	//   ....[29]....
        /*10fc*/ 	.word	0x0000aea0
        /*1100*/ 	.word	0x00000010
        /*1104*/ 	.word	0x00036800
        /*1108*/ 	.short	0x010a
        /*110a*/ 	.byte	0x3f
	.zero		1


	//   ....[30]....
        /*110c*/ 	.word	0x0000c400
        /*1110*/ 	.word	0x00000010
        /*1114*/ 	.word	0x00036800
        /*1118*/ 	.short	0x010a
        /*111a*/ 	.byte	0x3f
	.zero		1


	//   ....[31]....
        /*111c*/ 	.word	0x0000f5b0
        /*1120*/ 	.word	0x00000010
        /*1124*/ 	.word	0x00036800
        /*1128*/ 	.short	0x010a
        /*112a*/ 	.byte	0x3f
	.zero		1


	//   ....[32]....
        /*112c*/ 	.word	0x00011ee0
        /*1130*/ 	.word	0x00000000
        /*1134*/ 	.word	0x00036830
        /*1138*/ 	.short	0x010a
        /*113a*/ 	.byte	0x3f
	.zero		1


	//   ....[33]....
        /*113c*/ 	.word	0x00011f50
        /*1140*/ 	.word	0x00000000
        /*1144*/ 	.word	0x00036830
        /*1148*/ 	.short	0x010a
        /*114a*/ 	.byte	0x3f
	.zero		1


	//   ....[34]....
        /*114c*/ 	.word	0x00015de0
        /*1150*/ 	.word	0x00000000
        /*1154*/ 	.word	0x00000000
        /*1158*/ 	.short	0x0101
        /*115a*/ 	.byte	0x3f
	.zero		1


	//   ....[35]....
        /*115c*/ 	.word	0x00017660
        /*1160*/ 	.word	0x0000000d
        /*1164*/ 	.word	0x00036830
        /*1168*/ 	.short	0x010a
        /*116a*/ 	.byte	0x3f
	.zero		1


	//   ....[36]....
        /*116c*/ 	.word	0x000176e0
        /*1170*/ 	.word	0x0000000d
        /*1174*/ 	.word	0x00036830
        /*1178*/ 	.short	0x010a
        /*117a*/ 	.byte	0x3f
	.zero		1


	//   ....[37]....
        /*117c*/ 	.word	0x0001ade0
        /*1180*/ 	.word	0x0000000b
        /*1184*/ 	.word	0x00036850
        /*1188*/ 	.short	0x010a
        /*118a*/ 	.byte	0x3f
	.zero		1


	//   ....[38]....
        /*118c*/ 	.word	0x0001ae30
        /*1190*/ 	.word	0x0000000b
        /*1194*/ 	.word	0x00036850
        /*1198*/ 	.short	0x010a
        /*119a*/ 	.byte	0x3f
	.zero		1


	//   ....[39]....
        /*119c*/ 	.word	0x0001cc20
        /*11a0*/ 	.word	0x0000000d
        /*11a4*/ 	.word	0x00000000
        /*11a8*/ 	.short	0x0101
        /*11aa*/ 	.byte	0x3f
	.zero		1


	//   ....[40]....
        /*11ac*/ 	.word	0x0001cc50
        /*11b0*/ 	.word	0x0000000b
        /*11b4*/ 	.word	0x00000000
        /*11b8*/ 	.short	0x0101
        /*11ba*/ 	.byte	0x3f
	.zero		1


	//   ....[41]....
        /*11bc*/ 	.word	0x0001d3c0
        /*11c0*/ 	.word	0x00000004
        /*11c4*/ 	.word	0x00036830
        /*11c8*/ 	.short	0x010a
        /*11ca*/ 	.byte	0x3f
	.zero		1


	//   ....[42]....
        /*11cc*/ 	.word	0x0001d440
        /*11d0*/ 	.word	0x00000004
        /*11d4*/ 	.word	0x00036830
        /*11d8*/ 	.short	0x010a
        /*11da*/ 	.byte	0x3f
	.zero		1


	//   ....[43]....
        /*11dc*/ 	.word	0x00020b20
        /*11e0*/ 	.word	0x0000000b
        /*11e4*/ 	.word	0x00036850
        /*11e8*/ 	.short	0x010a
        /*11ea*/ 	.byte	0x3f
	.zero		1


	//   ....[44]....
        /*11ec*/ 	.word	0x00020b70
        /*11f0*/ 	.word	0x0000000b
        /*11f4*/ 	.word	0x00036850
        /*11f8*/ 	.short	0x010a
        /*11fa*/ 	.byte	0x3f
	.zero		1


	//   ....[45]....
        /*11fc*/ 	.word	0x00022220
        /*1200*/ 	.word	0x0000000f
        /*1204*/ 	.word	0x00000000
        /*1208*/ 	.short	0x0101
        /*120a*/ 	.byte	0x3f
	.zero		1


	//   ....[46]....
        /*120c*/ 	.word	0x00022270
        /*1210*/ 	.word	0x0000000b
        /*1214*/ 	.word	0x00000000
        /*1218*/ 	.short	0x0101
        /*121a*/ 	.byte	0x3f
	.zero		1


	//   ....[47]....
        /*121c*/ 	.word	0x00022e10
        /*1220*/ 	.word	0x00000000
        /*1224*/ 	.word	0x00036850
        /*1228*/ 	.short	0x010a
        /*122a*/ 	.byte	0x3f
	.zero		1


	//   ....[48]....
        /*122c*/ 	.word	0x00022eb0
        /*1230*/ 	.word	0x00000000
        /*1234*/ 	.word	0x00036850
        /*1238*/ 	.short	0x010a
        /*123a*/ 	.byte	0x3f
	.zero		1


	//   ....[49]....
        /*123c*/ 	.word	0x00023480
        /*1240*/ 	.word	0x0000000a
        /*1244*/ 	.word	0x00000000
        /*1248*/ 	.short	0x0101
        /*124a*/ 	.byte	0x3f
	.zero		1


	//   ....[50]....
        /*124c*/ 	.word	0x00025050
        /*1250*/ 	.word	0x00000000
        /*1254*/ 	.word	0x00000000
        /*1258*/ 	.short	0x0101
        /*125a*/ 	.byte	0x3f
	.zero		1


	//   ....[51]....
        /*125c*/ 	.word	0x000278e0
        /*1260*/ 	.word	0x00000004
        /*1264*/ 	.word	0x00036820
        /*1268*/ 	.short	0x010a
        /*126a*/ 	.byte	0x3f
	.zero		1


	//   ....[52]....
        /*126c*/ 	.word	0x000279c0
        /*1270*/ 	.word	0x00000004
        /*1274*/ 	.word	0x000368a0
        /*1278*/ 	.short	0x010a
        /*127a*/ 	.byte	0x3f
	.zero		1


	//   ....[53]....
        /*127c*/ 	.word	0x00027e00
        /*1280*/ 	.word	0x00000004
        /*1284*/ 	.word	0x000368c0
        /*1288*/ 	.short	0x010a
        /*128a*/ 	.byte	0x3f
	.zero		1


	//   ....[54]....
        /*128c*/ 	.word	0x00028390
        /*1290*/ 	.word	0x00000006
        /*1294*/ 	.word	0x000368a0
        /*1298*/ 	.short	0x010a
        /*129a*/ 	.byte	0x3f
	.zero		1


	//   ....[55]....
        /*129c*/ 	.word	0x000287c0
        /*12a0*/ 	.word	0x00000006
        /*12a4*/ 	.word	0x000368c0
        /*12a8*/ 	.short	0x010a
        /*12aa*/ 	.byte	0x3f
	.zero		1


	//   ....[56]....
        /*12ac*/ 	.word	0x000296c0
        /*12b0*/ 	.word	0x00000000
        /*12b4*/ 	.word	0x00036840
        /*12b8*/ 	.short	0x010a
        /*12ba*/ 	.byte	0x3f
	.zero		1


	//   ....[57]....
        /*12bc*/ 	.word	0x0002a720
        /*12c0*/ 	.word	0x00000008
        /*12c4*/ 	.word	0x00036800
        /*12c8*/ 	.short	0x0107
        /*12ca*/ 	.byte	0x3f
	.zero		1


	//   ....[58]....
        /*12cc*/ 	.word	0x0002a820
        /*12d0*/ 	.word	0x00000002
        /*12d4*/ 	.word	0x00036800
        /*12d8*/ 	.short	0x0101
        /*12da*/ 	.byte	0x3f
	.zero		1


	//   ....[59]....
        /*12dc*/ 	.word	0x0002a840
        /*12e0*/ 	.word	0x00000002
        /*12e4*/ 	.word	0x00036820
        /*12e8*/ 	.short	0x010a
        /*12ea*/ 	.byte	0x3f
	.zero		1


	//   ....[60]....
        /*12ec*/ 	.word	0x0002aba0
        /*12f0*/ 	.word	0x00000003
        /*12f4*/ 	.word	0x00036840
        /*12f8*/ 	.short	0x010a
        /*12fa*/ 	.byte	0x3f
	.zero		1


	//   ....[61]....
        /*12fc*/ 	.word	0x0002b060
        /*1300*/ 	.word	0x00000000
        /*1304*/ 	.word	0x00036860
        /*1308*/ 	.short	0x010a
        /*130a*/ 	.byte	0x3f
	.zero		1


	//   ....[62]....
        /*130c*/ 	.word	0x0002b850
        /*1310*/ 	.word	0x00000003
        /*1314*/ 	.word	0x00036840
        /*1318*/ 	.short	0x010a
        /*131a*/ 	.byte	0x3f
	.zero		1


	//   ....[63]....
        /*131c*/ 	.word	0x0002bd10
        /*1320*/ 	.word	0x00000002
        /*1324*/ 	.word	0x00036860
        /*1328*/ 	.short	0x010a
        /*132a*/ 	.byte	0x3f
	.zero		1


	//   ....[64]....
        /*132c*/ 	.word	0x0002c470
        /*1330*/ 	.word	0x00000003
        /*1334*/ 	.word	0x00036840
        /*1338*/ 	.short	0x010a
        /*133a*/ 	.byte	0x3f
	.zero		1


	//   ....[65]....
        /*133c*/ 	.word	0x0002c920
        /*1340*/ 	.word	0x00000002
        /*1344*/ 	.word	0x00036860
        /*1348*/ 	.short	0x010a
        /*134a*/ 	.byte	0x3f
	.zero		1


	//   ....[66]....
        /*134c*/ 	.word	0x0002d000
        /*1350*/ 	.word	0x00000000
        /*1354*/ 	.word	0x00036860
        /*1358*/ 	.short	0x010a
        /*135a*/ 	.byte	0x3f
	.zero		1


	//   ....[67]....
        /*135c*/ 	.word	0x0002e280
        /*1360*/ 	.word	0x00000000
        /*1364*/ 	.word	0x00036820
        /*1368*/ 	.short	0x010a
        /*136a*/ 	.byte	0x3f
	.zero		1


	//   ....[68]....
        /*136c*/ 	.word	0x0002e450
        /*1370*/ 	.word	0x00000006
        /*1374*/ 	.word	0x00000000
        /*1378*/ 	.short	0x010a
        /*137a*/ 	.byte	0x3f
	.zero		1


	//   ....[69]....
        /*137c*/ 	.word	0x0002e4c0
        /*1380*/ 	.word	0x00000007
        /*1384*/ 	.word	0x00000000
        /*1388*/ 	.short	0x010a
        /*138a*/ 	.byte	0x3f
	.zero		1


	//   ....[70]....
        /*138c*/ 	.word	0x0002e530
        /*1390*/ 	.word	0x00000004
        /*1394*/ 	.word	0x00000000
        /*1398*/ 	.short	0x010a
        /*139a*/ 	.byte	0x3f
	.zero		1


	//   ....[71]....
        /*139c*/ 	.word	0x0002e560
        /*13a0*/ 	.word	0x00000003
        /*13a4*/ 	.word	0x00000000
        /*13a8*/ 	.short	0x010a
        /*13aa*/ 	.byte	0x3f
	.zero		1


	//   ....[72]....
        /*13ac*/ 	.word	0x0002e5c0
        /*13b0*/ 	.word	0x00000062
        /*13b4*/ 	.word	0x00036890
        /*13b8*/ 	.short	0x010a
        /*13ba*/ 	.byte	0x3f
	.zero		1


	//   ....[73]....
        /*13bc*/ 	.word	0x0002e610
        /*13c0*/ 	.word	0x00000062
        /*13c4*/ 	.word	0x00036890
        /*13c8*/ 	.short	0x010a
        /*13ca*/ 	.byte	0x3f
	.zero		1


	//   ....[74]....
        /*13cc*/ 	.word	0x0002e660
        /*13d0*/ 	.word	0x00000062
        /*13d4*/ 	.word	0x00036890
        /*13d8*/ 	.short	0x010a
        /*13da*/ 	.byte	0x3f
	.zero		1


	//   ....[75]....
        /*13dc*/ 	.word	0x0002e6b0
        /*13e0*/ 	.word	0x00000062
        /*13e4*/ 	.word	0x000368b0
        /*13e8*/ 	.short	0x010a
        /*13ea*/ 	.byte	0x3f
	.zero		1


	//   ....[76]....
        /*13ec*/ 	.word	0x0002ea90
        /*13f0*/ 	.word	0x00000010
        /*13f4*/ 	.word	0x00036800
        /*13f8*/ 	.short	0x010a
        /*13fa*/ 	.byte	0x3f
	.zero		1


	//   ....[77]....
        /*13fc*/ 	.word	0x0002eea0
        /*1400*/ 	.word	0x00000010
        /*1404*/ 	.word	0x00036800
        /*1408*/ 	.short	0x010a
        /*140a*/ 	.byte	0x3f
	.zero		1


	//   ....[78]....
        /*140c*/ 	.word	0x0002eef0
        /*1410*/ 	.word	0x00000000
        /*1414*/ 	.word	0x00036830
        /*1418*/ 	.short	0x010a
        /*141a*/ 	.byte	0x3f
	.zero		1


	//   ....[79]....
        /*141c*/ 	.word	0x0002ef40
        /*1420*/ 	.word	0x0000000d
        /*1424*/ 	.word	0x00036830
        /*1428*/ 	.short	0x010a
        /*142a*/ 	.byte	0x3f
	.zero		1


	//   ....[80]....
        /*142c*/ 	.word	0x0002ef90
        /*1430*/ 	.word	0x0000000b
        /*1434*/ 	.word	0x00036850
        /*1438*/ 	.short	0x010a
        /*143a*/ 	.byte	0x3f
	.zero		1


	//   ....[81]....
        /*143c*/ 	.word	0x0002efe0
        /*1440*/ 	.word	0x00000004
        /*1444*/ 	.word	0x00036830
        /*1448*/ 	.short	0x010a
        /*144a*/ 	.byte	0x3f
	.zero		1


	//   ....[82]....
        /*144c*/ 	.word	0x0002f030
        /*1450*/ 	.word	0x0000000b
        /*1454*/ 	.word	0x00036850
        /*1458*/ 	.short	0x010a
        /*145a*/ 	.byte	0x3f
	.zero		1


	//   ....[83]....
        /*145c*/ 	.word	0x0002f080
        /*1460*/ 	.word	0x00000000
        /*1464*/ 	.word	0x00036850
        /*1468*/ 	.short	0x010a
        /*146a*/ 	.byte	0x3f
	.zero		1


	//   ....[84]....
        /*146c*/ 	.word	0x0002f240
        /*1470*/ 	.word	0x00000003
        /*1474*/ 	.word	0x00036820
        /*1478*/ 	.short	0x010a
        /*147a*/ 	.byte	0x3f
	.zero		1


	//   ....[85]....
        /*147c*/ 	.word	0x0002f290
        /*1480*/ 	.word	0x00000004
        /*1484*/ 	.word	0x000368a0
        /*1488*/ 	.short	0x010a
        /*148a*/ 	.byte	0x3f
	.zero		1


	//   ....[86]....
        /*148c*/ 	.word	0x0002f2e0
        /*1490*/ 	.word	0x00000004
        /*1494*/ 	.word	0x000368c0
        /*1498*/ 	.short	0x010a
        /*149a*/ 	.byte	0x3f
	.zero		1


	//   ....[87]....
        /*149c*/ 	.word	0x0002f330
        /*14a0*/ 	.word	0x00000006
        /*14a4*/ 	.word	0x000368a0
        /*14a8*/ 	.short	0x010a
        /*14aa*/ 	.byte	0x3f
	.zero		1


	//   ....[88]....
        /*14ac*/ 	.word	0x0002f380
        /*14b0*/ 	.word	0x00000006
        /*14b4*/ 	.word	0x000368c0
        /*14b8*/ 	.short	0x010a
        /*14ba*/ 	.byte	0x3f
	.zero		1


	//   ....[89]....
        /*14bc*/ 	.word	0x0002f520
        /*14c0*/ 	.word	0x00000000
        /*14c4*/ 	.word	0x00036840
        /*14c8*/ 	.short	0x010a
        /*14ca*/ 	.byte	0x3f
	.zero		1


	//   ....[90]....
        /*14cc*/ 	.word	0x00030140
        /*14d0*/ 	.word	0x00000002
        /*14d4*/ 	.word	0x00036820
        /*14d8*/ 	.short	0x010a
        /*14da*/ 	.byte	0x3f
	.zero		1


	//   ....[91]....
        /*14dc*/ 	.word	0x00030190
        /*14e0*/ 	.word	0x00000003
        /*14e4*/ 	.word	0x00036840
        /*14e8*/ 	.short	0x010a
        /*14ea*/ 	.byte	0x3f
	.zero		1


	//   ....[92]....
        /*14ec*/ 	.word	0x000301e0
        /*14f0*/ 	.word	0x00000000
        /*14f4*/ 	.word	0x00036860
        /*14f8*/ 	.short	0x010a
        /*14fa*/ 	.byte	0x3f
	.zero		1


	//   ....[93]....
        /*14fc*/ 	.word	0x00030230
        /*1500*/ 	.word	0x00000003
        /*1504*/ 	.word	0x00036840
        /*1508*/ 	.short	0x010a
        /*150a*/ 	.byte	0x3f
	.zero		1


	//   ....[94]....
        /*150c*/ 	.word	0x00030280
        /*1510*/ 	.word	0x00000002
        /*1514*/ 	.word	0x00036860
        /*1518*/ 	.short	0x010a
        /*151a*/ 	.byte	0x3f
	.zero		1


	//   ....[95]....
        /*151c*/ 	.word	0x000302d0
        /*1520*/ 	.word	0x00000003
        /*1524*/ 	.word	0x00036840
        /*1528*/ 	.short	0x010a
        /*152a*/ 	.byte	0x3f
	.zero		1


	//   ....[96]....
        /*152c*/ 	.word	0x00030320
        /*1530*/ 	.word	0x00000002
        /*1534*/ 	.word	0x00036860
        /*1538*/ 	.short	0x010a
        /*153a*/ 	.byte	0x3f
	.zero		1


	//   ....[97]....
        /*153c*/ 	.word	0x00030370
        /*1540*/ 	.word	0x00000000
        /*1544*/ 	.word	0x00036860
        /*1548*/ 	.short	0x010a
        /*154a*/ 	.byte	0x3f
	.zero		1


	//   ....[98]....
        /*154c*/ 	.word	0x00030df0
        /*1550*/ 	.word	0x00000000
        /*1554*/ 	.word	0x00036820
        /*1558*/ 	.short	0x010a
        /*155a*/ 	.byte	0x3f
	.zero		1


	//   ....[99]....
        /*155c*/ 	.word	0x00030f90
        /*1560*/ 	.word	0x00000006
        /*1564*/ 	.word	0x00000000
        /*1568*/ 	.short	0x010a
        /*156a*/ 	.byte	0x3f
	.zero		1


	//   ....[100]....
        /*156c*/ 	.word	0x00030fe0
        /*1570*/ 	.word	0x00000007
        /*1574*/ 	.word	0x00000000
        /*1578*/ 	.short	0x010a
        /*157a*/ 	.byte	0x3f
	.zero		1


	//   ....[101]....
        /*157c*/ 	.word	0x00031030
        /*1580*/ 	.word	0x00000004
        /*1584*/ 	.word	0x00000000
        /*1588*/ 	.short	0x010a
        /*158a*/ 	.byte	0x3f
	.zero		1


	//----- nvinfo : EIATTR_NUM_MBARRIERS
	.align		4
.L_917:
        /*158c*/ 	.byte	0x03, 0x38
        /*158e*/ 	.short	0x0016


	//----- nvinfo : EIATTR_EXIT_INSTR_OFFSETS
	.align		4
        /*1590*/ 	.byte	0x04, 0x1c
        /*1592*/ 	.short	(.L_919 - .L_918)


	//   ....[0]....
.L_918:
        /*1594*/ 	.word	0x0002e5b0


	//----- nvinfo : EIATTR_MAX_THREADS
	.align		4
.L_919:
        /*1598*/ 	.byte	0x04, 0x05
        /*159a*/ 	.short	(.L_921 - .L_920)
.L_920:
        /*159c*/ 	.word	0x00000180
        /*15a0*/ 	.word	0x00000001
        /*15a4*/ 	.word	0x00000001


	//----- nvinfo : EIATTR_CRS_STACK_SIZE
	.align		4
.L_921:
        /*15a8*/ 	.byte	0x04, 0x1e
        /*15aa*/ 	.short	(.L_923 - .L_922)
.L_922:
        /*15ac*/ 	.word	0x00000000


	//----- nvinfo : EIATTR_CBANK_PARAM_SIZE
	.align		4
.L_923:
        /*15b0*/ 	.byte	0x03, 0x19
        /*15b2*/ 	.short	0x0af0


	//----- nvinfo : EIATTR_PARAM_CBANK
	.align		4
        /*15b4*/ 	.byte	0x04, 0x0a
        /*15b6*/ 	.short	(.L_925 - .L_924)
	.align		4
.L_924:
        /*15b8*/ 	.word	index@(.nv.constant0._ZN7cutlass13device_kernelIN5flash11enable_sm90INS1_16FlashAttnFwdSm90INS1_25CollectiveMainloopFwdSm90ILi2EN4cute5tupleIJNS5_1CILi1EEES8_S8_EEENS6_IJNS7_ILi128EEENS7_ILi112EEENS7_ILi192EEEEEELi192ENS_6half_tEfNS_4arch4Sm90ELb1ELb0ELb1ELb1ELb0ELb1ELb0ELb1ELb1ELb1ELb0ELb0EEENS1_21CollectiveEpilogueFwdINS6_IJSA_SC_SB_EEES9_SE_SG_Li256ELb1ELb1ELb0ELb0EEENS1_36VarlenDynamicPersistentTileSchedulerILi128ELi112ELi256ELi128ELb0ELb1ELb1ELb1ELb1ELb1EEEEEEEEEvNT_6ParamsE)
        /*15bc*/ 	.short	0x0210
        /*15be*/ 	.short	0x0af0


	//----- nvinfo : EIATTR_SW_WAR
	.align		4
.L_925:
        /*15c0*/ 	.byte	0x04, 0x36
        /*15c2*/ 	.short	(.L_927 - .L_926)
.L_926:
        /*15c4*/ 	.word	0x00000008
.L_927:


//--------------------- .nv.info._ZN7cutlass13device_kernelIN5flash11enable_sm90INS1_16FlashAttnFwdSm90INS1_25CollectiveMainloopFwdSm90ILi2EN4cute5tupleIJNS5_1CILi1EEES8_S8_EEENS6_IJNS7_ILi128EEENS7_ILi176EEESA_EEELi128ENS_6half_tEfNS_4arch4Sm90ELb0ELb0ELb1ELb0ELb0ELb0ELb0ELb1ELb1ELb1ELb0ELb0EEENS1_21CollectiveEpilogueFwdINS6_IJSA_SA_SB_EEES9_SD_SF_Li256ELb0ELb1ELb0ELb0EEENS1_29StaticPersistentTileSchedulerILb0EEEEEEEEEvNT_6ParamsE --------------------------
	.section	.nv.info._ZN7cutlass13device_kernelIN5flash11enable_sm90INS1_16FlashAttnFwdSm90INS1_25CollectiveMainloopFwdSm90ILi2EN4cute5tupleIJNS5_1CILi1EEES8_S8_EEENS6_IJNS7_ILi128EEENS7_ILi176EEESA_EEELi128ENS_6half_tEfNS_4arch4Sm90ELb0ELb0ELb1ELb0ELb0ELb0ELb0ELb1ELb1ELb1ELb0ELb0EEENS1_21CollectiveEpilogueFwdINS6_IJSA_SA_SB_EEES9_SD_SF_Li256ELb0ELb1ELb0ELb0EEENS1_29StaticPersistentTileSchedulerILb0EEEEEEEEEvNT_6ParamsE,"",@"SHT_CUDA_INFO"
	.sectionflags	@""
	.align	4


	//----- nvinfo : EIATTR_CUDA_API_VERSION
	.align		4
        /*0000*/ 	.byte	0x04, 0x37
        /*0002*/ 	.short	(.L_929 - .L_928)
.L_928:
        /*0004*/ 	.word	0x00000082


	//----- nvinfo : EIATTR_KPARAM_INFO
	.align		4
.L_929:
        /*0008*/ 	.byte	0x04, 0x17
        /*000a*/ 	.short	(.L_931 - .L_930)
.L_930:
        /*000c*/ 	.word	0x00000000
        /*0010*/ 	.short	0x0000
        /*0012*/ 	.short	0x0070
        /*0014*/ 	.byte	0x00, 0xf0, 0x01, 0x28


	//----- nvinfo : EIATTR_SPARSE_MMA_MASK
	.align		4
.L_931:
        /*0018*/ 	.byte	0x03, 0x50
        /*001a*/ 	.short	0x0000


	//----- nvinfo : EIATTR_MAXREG_COUNT
	.align		4
        /*001c*/ 	.byte	0x03, 0x1b
        /*001e*/ 	.short	0x00a8


	//----- nvinfo : EIATTR_NUM_BARRIERS
	.align		4
        /*0020*/ 	.byte	0x02, 0x4c
        /*0022*/ 	.byte	0x10
	.zero		1


	//----- nvinfo : EIATTR_EXTERNS
	.align		4
        /*0024*/ 	.byte	0x04, 0x0f
        /*0026*/ 	.short	(.L_933 - .L_932)


	//   ....[0]....
	.align		4
.L_932:
        /*0028*/ 	.word	index@(__assertfail)


	//----- nvinfo : EIATTR_ANNOTATIONS
	.align		4
.L_933:
        /*002c*/ 	.byte	0x04, 0x55
        /*002e*/ 	.short	(.L_935 - .L_934)


	//   ....[0]....
.L_934:
        /* <DEDUP_REMOVED lines=33> */


	//----- nvinfo : EIATTR_MERCURY_ISA_VERSION
	.align		4
.L_935:
        /*0228*/ 	.byte	0x03, 0x5f
        /*022a*/ 	.short	0x0101


	//----- nvinfo : EIATTR_INT_WARP_WIDE_INSTR_OFFSETS
	.align		4
        /*022c*/ 	.byte	0x04, 0x31
        /*022e*/ 	.short	(.L_937 - .L_936)


	//   ....[0]....
.L_936:
        /*0230*/ 	.word	0x00000120


	//   ....[1]....
        /*0234*/ 	.word	0x000001c0


	//   ....[2]....
        /*0238*/ 	.word	0x00000230


	//----- nvinfo : EIATTR_COOP_GROUP_MASK_REGIDS
	.align		4
.L_937:
        /*023c*/ 	.byte	0x04, 0x29
        /*023e*/ 	.short	(.L_939 - .L_938)


	//   ....[0]....
.L_938:
        /*0240*/ 	.word	0xffffffff


	//   ....[1]....
        /*0244*/ 	.word	0xffffffff


	//   ....[2]....
        /*0248*/ 	.word	0xffffffff


	//   ....[3]....
        /*024c*/ 	.word	0xffffffff


	//   ....[4]....
        /*0250*/ 	.word	0xffffffff


	//   ....[5]....
        /*0254*/ 	.word	0xffffffff


	//   ....[6]....
        /*0258*/ 	.word	0xffffffff


	//   ....[7]....
        /*025c*/ 	.word	0xffffffff


	//   ....[8]....
        /*0260*/ 	.word	0xffffffff


	//   ....[9]....
        /*0264*/ 	.word	0xffffffff


	//   ....[10]....
        /*0268*/ 	.word	0xffffffff


	//   ....[11]....
        /*026c*/ 	.word	0xffffffff


	//   ....[12]....
        /*0270*/ 	.word	0xffffffff


	//   ....[13]....
        /*0274*/ 	.word	0xffffffff


	//   ....[14]....
        /*0278*/ 	.word	0xffffffff


	//   ....[15]....
        /*027c*/ 	.word	0xffffffff


	//   ....[16]....
        /*0280*/ 	.word	0xffffffff


	//   ....[17]....
        /*0284*/ 	.word	0xffffffff


	//   ....[18]....
        /*0288*/ 	.word	0xffffffff


	//   ....[19]....
        /*028c*/ 	.word	0xffffffff


	//   ....[20]....
        /*0290*/ 	.word	0xffffffff


	//   ....[21]....
        /*0294*/ 	.word	0xffffffff


	//   ....[22]....
        /*0298*/ 	.word	0xffffffff


	//   ....[23]....
        /*029c*/ 	.word	0xffffffff


	//   ....[24]....
        /*02a0*/ 	.word	0xffffffff


	//   ....[25]....
        /*02a4*/ 	.word	0xffffffff


	//   ....[26]....
        /*02a8*/ 	.word	0xffffffff


	//   ....[27]....
        /*02ac*/ 	.word	0xffffffff


	//   ....[28]....
        /*02b0*/ 	.word	0xffffffff


	//   ....[29]....
        /*02b4*/ 	.word	0xffffffff


	//   ....[30]....
        /*02b8*/ 	.word	0xffffffff


	//   ....[31]....
        /*02bc*/ 	.word	0xffffffff


	//   ....[32]....
        /*02c0*/ 	.word	0xffffffff


	//   ....[33]....
        /*02c4*/ 	.word	0xffffffff


	//   ....[34]....
        /*02c8*/ 	.word	0xffffffff


	//   ....[35]....
        /*02cc*/ 	.word	0xffffffff


	//   ....[36]....
        /*02d0*/ 	.word	0xffffffff


	//   ....[37]....
        /*02d4*/ 	.word	0xffffffff


	//   ....[38]....
        /*02d8*/ 	.word	0xffffffff


	//   ....[39]....
        /*02dc*/ 	.word	0xffffffff


	//   ....[40]....
        /*02e0*/ 	.word	0xffffffff


	//   ....[41]....
        /*02e4*/ 	.word	0xffffffff


	//   ....[42]....
        /*02e8*/ 	.word	0xffffffff


	//   ....[43]....
        /*02ec*/ 	.word	0xffffffff


	//   ....[44]....
        /*02f0*/ 	.word	0xffffffff


	//   ....[45]....
        /*02f4*/ 	.word	0xffffffff


	//   ....[46]....
        /*02f8*/ 	.word	0xffffffff


	//   ....[47]....
        /*02fc*/ 	.word	0xffffffff


	//   ....[48]....
        /*0300*/ 	.word	0xffffffff


	//   ....[49]....
        /*0304*/ 	.word	0xffffffff


	//   ....[50]....
        /*0308*/ 	.word	0x0500000f


	//   ....[51]....
        /*030c*/ 	.word	0x0500000f


	//   ....[52]....
        /*0310*/ 	.word	0x0500000f


	//   ....[53]....
        /*0314*/ 	.word	0x0500000f


	//   ....[54]....
        /*0318*/ 	.word	0x0500000f


	//   ....[55]....
        /*031c*/ 	.word	0x0500000f


	//   ....[56]....
        /*0320*/ 	.word	0x0500000f


	//   ....[57]....
        /*0324*/ 	.word	0x0500000f


	//   ....[58]....
        /*0328*/ 	.word	0x0500000f


	//   ....[59]....
        /*032c*/ 	.word	0x0500000f


	//   ....[60]....
        /*0330*/ 	.word	0x0500000f


	//   ....[61]....
        /*0334*/ 	.word	0x0500000f


	//   ....[62]....
        /*0338*/ 	.word	0x0500000f


	//   ....[63]....
        /*033c*/ 	.word	0x0500000f


	//   ....[64]....
        /*0340*/ 	.word	0x0500000f


	//   ....[65]....
        /*0344*/ 	.word	0x0500000f


	//   ....[66]....
        /*0348*/ 	.word	0x0500000f


	//   ....[67]....
        /*034c*/ 	.word	0x0500000f


	//----- nvinfo : EIATTR_COOP_GROUP_INSTR_OFFSETS
	.align		4
.L_939:
        /*0350*/ 	.byte	0x04, 0x28
        /*0352*/ 	.short	(.L_941 - .L_940)


	//   ....[0]....
.L_940:
        /*0354*/ 	.word	0x00000060


	//   ....[1]....
        /*0358*/ 	.word	0x00000130


	//   ....[2]....
        /*035c*/ 	.word	0x000001e0


	//   ....[3]....
        /*0360*/ 	.word	0x000003a0


	//   ....[4]....
        /*0364*/ 	.word	0x00000500


	//   ....[5]....
        /*0368*/ 	.word	0x00000620


	//   ....[6]....
        /*036c*/ 	.word	0x00000780


	//   ....[7]....
        /*0370*/ 	.word	0x00000da0


	//   ....[8]....
        /*0374*/ 	.word	0x00004fe0


	//   ....[9]....
        /*0378*/ 	.word	0x00005020


	//   ....[10]....
        /*037c*/ 	.word	0x000057a0


	//   ....[11]....
        /*0380*/ 	.word	0x000057f0


	//   ....[12]....
        /*0384*/ 	.word	0x0000a3a0


	//   ....[13]....
        /*0388*/ 	.word	0x0000a3f0


	//   ....[14]....
        /*038c*/ 	.word	0x0000afc0


	//   ....[15]....
        /*0390*/ 	.word	0x0000b000


	//   ....[16]....
        /*0394*/ 	.word	0x0000c4b0


	//   ....[17]....
        /*0398*/ 	.word	0x0000c4f0


	//   ....[18]....
        /*039c*/ 	.word	0x0000c5d0


	//   ....[19]....
        /*03a0*/ 	.word	0x0000c620


	//   ....[20]....
        /*03a4*/ 	.word	0x0000d900


	//   ....[21]....
        /*03a8*/ 	.word	0x0000d930


	//   ....[22]....
        /*03ac*/ 	.word	0x0000d960


	//   ....[23]....
        /*03b0*/ 	.word	0x0000d9d0


	//   ....[24]....
        /*03b4*/ 	.word	0x0000dea0


	//   ....[25]....
        /*03b8*/ 	.word	0x0000dee0


	//   ....[26]....
        /*03bc*/ 	.word	0x0000dfc0


	//   ....[27]....
        /*03c0*/ 	.word	0x0000dfe0


	//   ....[28]....
        /*03c4*/ 	.word	0x0000e0a0


	//   ....[29]....
        /*03c8*/ 	.word	0x0000e0c0


	//   ....[30]....
        /*03cc*/ 	.word	0x0000e190


	//   ....[31]....
        /*03d0*/ 	.word	0x0000e1d0


	//   ....[32]....
        /*03d4*/ 	.word	0x0000ebe0


	//   ....[33]....
        /*03d8*/ 	.word	0x0000f610


	//   ....[34]....
        /*03dc*/ 	.word	0x0000f620


	//   ....[35]....
        /*03e0*/ 	.word	0x0000f660


	//   ....[36]....
        /*03e4*/ 	.word	0x0000f6a0


	//   ....[37]....
        /*03e8*/ 	.word	0x0000f7a0


	//   ....[38]....
        /*03ec*/ 	.word	0x0000f7b0


	//   ....[39]....
        /*03f0*/ 	.word	0x0000f830


	//   ....[40]....
        /*03f4*/ 	.word	0x0000f840


	//   ....[41]....
        /*03f8*/ 	.word	0x0000f8c0


	//   ....[42]....
        /*03fc*/ 	.word	0x0000f8d0


	//   ....[43]....
        /*0400*/ 	.word	0x0000f950


	//   ....[44]....
        /*0404*/ 	.word	0x0000f960


	//   ....[45]....
        /*0408*/ 	.word	0x0000f9e0


	//   ....[46]....
        /*040c*/ 	.word	0x0000f9f0


	//   ....[47]....
        /*0410*/ 	.word	0x0000fa00


	//   ....[48]....
        /*0414*/ 	.word	0x0000fa40


	//   ....[49]....
        /*0418*/ 	.word	0x00011f50


	//   ....[50]....
        /*041c*/ 	.word	0x00012450


	//   ....[51]....
        /*0420*/ 	.word	0x000125c0


	//   ....[52]....
        /*0424*/ 	.word	0x00012610


	//   ....[53]....
        /*0428*/ 	.word	0x000127a0


	//   ....[54]....
        /*042c*/ 	.word	0x000127f0


	//   ....[55]....
        /*0430*/ 	.word	0x00012920


	//   ....[56]....
        /*0434*/ 	.word	0x00012970


	//   ....[57]....
        /*0438*/ 	.word	0x00012a80


	//   ....[58]....
        /*043c*/ 	.word	0x00012ad0


	//   ....[59]....
        /*0440*/ 	.word	0x00012be0


	//   ....[60]....
        /*0444*/ 	.word	0x00012c30


	//   ....[61]....
        /*0448*/ 	.word	0x00012d40


	//   ....[62]....
        /*044c*/ 	.word	0x00012d90


	//   ....[63]....
        /*0450*/ 	.word	0x00012e90


	//   ....[64]....
        /*0454*/ 	.word	0x00012ee0


	//   ....[65]....
        /*0458*/ 	.word	0x00012fd0


	//   ....[66]....
        /*045c*/ 	.word	0x00013020


	//   ....[67]....
        /*0460*/ 	.word	0x000133c0


	//----- nvinfo : EIATTR_REG_RECONFIG
	.align		4
.L_941:
        /*0464*/ 	.byte	0x01, 0x54
	.zero		2


	//----- nvinfo : EIATTR_SYSCALL_OFFSETS
	.align		4
        /*0468*/ 	.byte	0x04, 0x46
        /*046a*/ 	.short	(.L_943 - .L_942)


	//   ....[0]....
.L_942:
        /*046c*/ 	.word	0x00001170


	//   ....[1]....
        /*0470*/ 	.word	0x0000e830


	//   ....[2]....
        /*0474*/ 	.word	0x0000e970


	//   ....[3]....
        /*0478*/ 	.word	0x0000ea60


	//   ....[4]....
        /*047c*/ 	.word	0x0000f1d0


	//----- nvinfo : EIATTR_MBARRIER_INSTR_OFFSETS
	.align		4
.L_943:
        /*0480*/ 	.byte	0x04, 0x39
        /*0482*/ 	.short	(.L_945 - .L_944)


	//   ....[0]....
.L_944:
        /*0484*/ 	.word	0x00000250
        /*0488*/ 	.word	0x000000ff
        /*048c*/ 	.word	0x00034800
        /*0490*/ 	.short	0x0100
        /*0492*/ 	.byte	0x08
	.zero		1


	//   ....[1]....
        /*0494*/ 	.word	0x00000260
        /*0498*/ 	.word	0x000000ff
        /*049c*/ 	.word	0x00034820
        /*04a0*/ 	.short	0x0100
        /*04a2*/ 	.byte	0x08
	.zero		1


	//   ....[2]....
        /*04a4*/ 	.word	0x00000350
        /*04a8*/ 	.word	0x000000ff
        /*04ac*/ 	.word	0x00034830
        /*04b0*/ 	.short	0x0100
        /*04b2*/ 	.byte	0x08
	.zero		1


	//   ....[3]....
        /*04b4*/ 	.word	0x00000360
        /*04b8*/ 	.word	0x000000ff
        /*04bc*/ 	.word	0x00034840
        /*04c0*/ 	.short	0x0100
        /*04c2*/ 	.byte	0x08
	.zero		1


	//   ....[4]....
        /*04c4*/ 	.word	0x00000370
        /*04c8*/ 	.word	0x000000ff
        /*04cc*/ 	.word	0x00034838
        /*04d0*/ 	.short	0x0100
        /*04d2*/ 	.byte	0x08
	.zero		1


	//   ....[5]....
        /*04d4*/ 	.word	0x00000380
        /*04d8*/ 	.word	0x000000ff
        /*04dc*/ 	.word	0x00034848
        /*04e0*/ 	.short	0x0100
        /*04e2*/ 	.byte	0x08
	.zero		1


	//   ....[6]....
        /*04e4*/ 	.word	0x000004b0
        /*04e8*/ 	.word	0x000000ff
        /*04ec*/ 	.word	0x00034850
        /*04f0*/ 	.short	0x0100
        /*04f2*/ 	.byte	0x08
	.zero		1


	//   ....[7]....
        /*04f4*/ 	.word	0x000004c0
        /*04f8*/ 	.word	0x000000ff
        /*04fc*/ 	.word	0x00034860
        /*0500*/ 	.short	0x0100
        /*0502*/ 	.byte	0x08
	.zero		1


	//   ....[8]....
        /*0504*/ 	.word	0x000004d0
        /*0508*/ 	.word	0x000000ff
        /*050c*/ 	.word	0x00034858
        /*0510*/ 	.short	0x0100
        /*0512*/ 	.byte	0x08
	.zero		1


	//   ....[9]....
        /*0514*/ 	.word	0x000004e0
        /*0518*/ 	.word	0x000000ff
        /*051c*/ 	.word	0x00034868
        /*0520*/ 	.short	0x0100
        /*0522*/ 	.byte	0x08
	.zero		1


	//   ....[10]....
        /*0524*/ 	.word	0x000005d0
        /*0528*/ 	.word	0x000000ff
        /*052c*/ 	.word	0x00034870
        /*0530*/ 	.short	0x0100
        /*0532*/ 	.byte	0x06
	.zero		1


	//   ....[11]....
        /*0534*/ 	.word	0x000005e0
        /*0538*/ 	.word	0x000000ff
        /*053c*/ 	.word	0x00034880
        /*0540*/ 	.short	0x0100
        /*0542*/ 	.byte	0x06
	.zero		1


	//   ....[12]....
        /*0544*/ 	.word	0x000005f0
        /*0548*/ 	.word	0x000000ff
        /*054c*/ 	.word	0x00034878
        /*0550*/ 	.short	0x0100
        /*0552*/ 	.byte	0x06
	.zero		1


	//   ....[13]....
        /*0554*/ 	.word	0x00000600
        /*0558*/ 	.word	0x000000ff
        /*055c*/ 	.word	0x00034888
        /*0560*/ 	.short	0x0100
        /*0562*/ 	.byte	0x06
	.zero		1


	//   ....[14]....
        /*0564*/ 	.word	0x00000730
        /*0568*/ 	.word	0x000000ff
        /*056c*/ 	.word	0x00034890
        /*0570*/ 	.short	0x0100
        /*0572*/ 	.byte	0x08
	.zero		1


	//   ....[15]....
        /*0574*/ 	.word	0x00000740
        /*0578*/ 	.word	0x000000ff
        /*057c*/ 	.word	0x000348a0
        /*0580*/ 	.short	0x0100
        /*0582*/ 	.byte	0x08
	.zero		1


	//   ....[16]....
        /*0584*/ 	.word	0x00000750
        /*0588*/ 	.word	0x000000ff
        /*058c*/ 	.word	0x00034898
        /*0590*/ 	.short	0x0100
        /*0592*/ 	.byte	0x08
	.zero		1


	//   ....[17]....
        /*0594*/ 	.word	0x00000760
        /*0598*/ 	.word	0x000000ff
        /*059c*/ 	.word	0x000348a8
        /*05a0*/ 	.short	0x0100
        /*05a2*/ 	.byte	0x08
	.zero		1


	//   ....[18]....
        /*05a4*/ 	.word	0x00000890
        /*05a8*/ 	.word	0x000000ff
        /*05ac*/ 	.word	0x000348b0
        /*05b0*/ 	.short	0x0100
        /*05b2*/ 	.byte	0x08
	.zero		1


	//   ....[19]....
        /*05b4*/ 	.word	0x000008a0
        /*05b8*/ 	.word	0x000000ff
        /*05bc*/ 	.word	0x000348c0
        /*05c0*/ 	.short	0x0100
        /*05c2*/ 	.byte	0x08
	.zero		1


	//   ....[20]....
        /*05c4*/ 	.word	0x000008b0
        /*05c8*/ 	.word	0x000000ff
        /*05cc*/ 	.word	0x000348b8
        /*05d0*/ 	.short	0x0100
        /*05d2*/ 	.byte	0x08
	.zero		1


	//   ....[21]....
        /*05d4*/ 	.word	0x000008c0
        /*05d8*/ 	.word	0x000000ff
        /*05dc*/ 	.word	0x000348c8
        /*05e0*/ 	.short	0x0100
        /*05e2*/ 	.byte	0x08
	.zero		1


	//   ....[22]....
        /*05e4*/ 	.word	0x000011c0
        /*05e8*/ 	.word	0x000000ff
        /*05ec*/ 	.word	0x00034800
        /*05f0*/ 	.short	0x010a
        /*05f2*/ 	.byte	0x04
	.zero		1


	//   ....[23]....
        /*05f4*/ 	.word	0x00001260
        /*05f8*/ 	.word	0x00000003
        /*05fc*/ 	.word	0x00034830
        /*0600*/ 	.short	0x010a
        /*0602*/ 	.byte	0x3f
	.zero		1


	//   ....[24]....
        /*0604*/ 	.word	0x000012e0
        /*0608*/ 	.word	0x00000003
        /*060c*/ 	.word	0x00034830
        /*0610*/ 	.short	0x010a
        /*0612*/ 	.byte	0x3f
	.zero		1


	//   ....[25]....
        /*0614*/ 	.word	0x00004930
        /*0618*/ 	.word	0x00000003
        /*061c*/ 	.word	0x00000000
        /*0620*/ 	.short	0x0101
        /*0622*/ 	.byte	0x3f
	.zero		1


	//   ....[26]....
        /*0624*/ 	.word	0x00006e00
        /*0628*/ 	.word	0x000000ff
        /*062c*/ 	.word	0x00034830
        /*0630*/ 	.short	0x010a
        /*0632*/ 	.byte	0x06
	.zero		1


	//   ....[27]....
        /*0634*/ 	.word	0x00006e40
        /*0638*/ 	.word	0x000000ff
        /*063c*/ 	.word	0x00034830
        /*0640*/ 	.short	0x010a
        /*0642*/ 	.byte	0x06
	.zero		1


	//   ....[28]....
        /*0644*/ 	.word	0x00009520
        /*0648*/ 	.word	0x000000ff
        /*064c*/ 	.word	0x00034850
        /*0650*/ 	.short	0x010a
        /*0652*/ 	.byte	0x06
	.zero		1


	//   ....[29]....
        /*0654*/ 	.word	0x00009560
        /*0658*/ 	.word	0x000000ff
        /*065c*/ 	.word	0x00034850
        /*0660*/ 	.short	0x010a
        /*0662*/ 	.byte	0x06
	.zero		1


	//   ....[30]....
        /*0664*/ 	.word	0x0000b630
        /*0668*/ 	.word	0x0000007c
        /*066c*/ 	.word	0x00000000
        /*0670*/ 	.short	0x0101
        /*0672*/ 	.byte	0x3f
	.zero		1


	//   ....[31]....
        /*0674*/ 	.word	0x0000b6d0
        /*0678*/ 	.word	0x00000080
        /*067c*/ 	.word	0x00000000
        /*0680*/ 	.short	0x0101
        /*0682*/ 	.byte	0x3f
	.zero		1


	//   ....[32]....
        /*0684*/ 	.word	0x0000c410
        /*0688*/ 	.word	0x000000ff
        /*068c*/ 	.word	0x00034850
        /*0690*/ 	.short	0x010a
        /*0692*/ 	.byte	0x08
	.zero		1


	//   ....[33]....
        /*0694*/ 	.word	0x0000c450
        /*0698*/ 	.word	0x000000ff
        /*069c*/ 	.word	0x00034850
        /*06a0*/ 	.short	0x010a
        /*06a2*/ 	.byte	0x08
	.zero		1


	//   ....[34]....
        /*06a4*/ 	.word	0x0000d270
        /*06a8*/ 	.word	0x00000066
        /*06ac*/ 	.word	0x00000000
        /*06b0*/ 	.short	0x0101
        /*06b2*/ 	.byte	0x3f
	.zero		1


	//   ....[35]....
        /*06b4*/ 	.word	0x0000dec0
        /*06b8*/ 	.word	0x000000ff
        /*06bc*/ 	.word	0x00000000
        /*06c0*/ 	.short	0x0101
        /*06c2*/ 	.byte	0x04
	.zero		1


	//   ....[36]....
        /*06c4*/ 	.word	0x0000ee20
        /*06c8*/ 	.word	0x00000000
        /*06cc*/ 	.word	0x00034840
        /*06d0*/ 	.short	0x010a
        /*06d2*/ 	.byte	0x3f
	.zero		1


	//   ....[37]....
        /*06d4*/ 	.word	0x0000fb50
        /*06d8*/ 	.word	0x000000ff
        /*06dc*/ 	.word	0x00034800
        /*06e0*/ 	.short	0x0107
        /*06e2*/ 	.byte	0x24
	.zero		1


	//   ....[38]....
        /*06e4*/ 	.word	0x0000fbc0
        /*06e8*/ 	.word	0x000000ff
        /*06ec*/ 	.word	0x00034800
        /*06f0*/ 	.short	0x0101
        /*06f2*/ 	.byte	0x24
	.zero		1


	//   ....[39]....
        /*06f4*/ 	.word	0x0000fbf0
        /*06f8*/ 	.word	0x000000ff
        /*06fc*/ 	.word	0x00034820
        /*0700*/ 	.short	0x010a
        /*0702*/ 	.byte	0x24
	.zero		1


	//   ....[40]....
        /*0704*/ 	.word	0x0000ff30
        /*0708*/ 	.word	0x00000003
        /*070c*/ 	.word	0x00034840
        /*0710*/ 	.short	0x010a
        /*0712*/ 	.byte	0x3f
	.zero		1


	//   ....[41]....
        /*0714*/ 	.word	0x000102c0
        /*0718*/ 	.word	0x00000003
        /*071c*/ 	.word	0x00000060
        /*0720*/ 	.short	0x010a
        /*0722*/ 	.byte	0x3f
	.zero		1


	//   ....[42]....
        /*0724*/ 	.word	0x00010930
        /*0728*/ 	.word	0x00000003
        /*072c*/ 	.word	0x00034840
        /*0730*/ 	.short	0x010a
        /*0732*/ 	.byte	0x3f
	.zero		1


	//   ....[43]....
        /*0734*/ 	.word	0x00010cc0
        /*0738*/ 	.word	0x00000002
        /*073c*/ 	.word	0x00000060
        /*0740*/ 	.short	0x010a
        /*0742*/ 	.byte	0x3f
	.zero		1


	//   ....[44]....
        /*0744*/ 	.word	0x00011270
        /*0748*/ 	.word	0x00000002
        /*074c*/ 	.word	0x00034840
        /*0750*/ 	.short	0x010a
        /*0752*/ 	.byte	0x3f
	.zero		1


	//   ....[45]....
        /*0754*/ 	.word	0x00011600
        /*0758*/ 	.word	0x00000002
        /*075c*/ 	.word	0x00000060
        /*0760*/ 	.short	0x010a
        /*0762*/ 	.byte	0x3f
	.zero		1


	//   ....[46]....
        /*0764*/ 	.word	0x00011a50
        /*0768*/ 	.word	0x00000003
        /*076c*/ 	.word	0x00034860
        /*0770*/ 	.short	0x010a
        /*0772*/ 	.byte	0x3f
	.zero		1


	//   ....[47]....
        /*0774*/ 	.word	0x00011ed0
        /*0778*/ 	.word	0x00000000
        /*077c*/ 	.word	0x00034820
        /*0780*/ 	.short	0x010a
        /*0782*/ 	.byte	0x3f
	.zero		1


	//   ....[48]....
        /*0784*/ 	.word	0x000120a0
        /*0788*/ 	.word	0x00000006
        /*078c*/ 	.word	0x00000000
        /*0790*/ 	.short	0x010a
        /*0792*/ 	.byte	0x3f
	.zero		1


	//   ....[49]....
        /*0794*/ 	.word	0x000120f0
        /*0798*/ 	.word	0x00000003
        /*079c*/ 	.word	0x00000000
        /*07a0*/ 	.short	0x010a
        /*07a2*/ 	.byte	0x3f
	.zero		1


	//   ....[50]....
        /*07a4*/ 	.word	0x00012150
        /*07a8*/ 	.word	0x00000012
        /*07ac*/ 	.word	0x00000000
        /*07b0*/ 	.short	0x010a
        /*07b2*/ 	.byte	0x3f
	.zero		1


	//   ....[51]....
        /*07b4*/ 	.word	0x00012180
        /*07b8*/ 	.word	0x00000003
        /*07bc*/ 	.word	0x00000000
        /*07c0*/ 	.short	0x010a
        /*07c2*/ 	.byte	0x3f
	.zero		1


	//   ....[52]....
        /*07c4*/ 	.word	0x00012200
        /*07c8*/ 	.word	0x00000003
        /*07cc*/ 	.word	0x00034800
        /*07d0*/ 	.short	0x010a
        /*07d2*/ 	.byte	0x3f
	.zero		1


	//   ....[53]....
        /*07d4*/ 	.word	0x00012250
        /*07d8*/ 	.word	0x00000003
        /*07dc*/ 	.word	0x00034830
        /*07e0*/ 	.short	0x010a
        /*07e2*/ 	.byte	0x3f
	.zero		1


	//   ....[54]....
        /*07e4*/ 	.word	0x000122b0
        /*07e8*/ 	.word	0x00000015
        /*07ec*/ 	.word	0x00034830
        /*07f0*/ 	.short	0x010a
        /*07f2*/ 	.byte	0x3f
	.zero		1


	//   ....[55]....
        /*07f4*/ 	.word	0x00012310
        /*07f8*/ 	.word	0x0000000f
        /*07fc*/ 	.word	0x00034850
        /*0800*/ 	.short	0x010a
        /*0802*/ 	.byte	0x3f
	.zero		1


	//   ....[56]....
        /*0804*/ 	.word	0x00012370
        /*0808*/ 	.word	0x00000005
        /*080c*/ 	.word	0x00034850
        /*0810*/ 	.short	0x010a
        /*0812*/ 	.byte	0x3f
	.zero		1


	//   ....[57]....
        /*0814*/ 	.word	0x00012510
        /*0818*/ 	.word	0x00000000
        /*081c*/ 	.word	0x00034840
        /*0820*/ 	.short	0x010a
        /*0822*/ 	.byte	0x3f
	.zero		1


	//   ....[58]....
        /*0824*/ 	.word	0x00013060
        /*0828*/ 	.word	0x0000000b
        /*082c*/ 	.word	0x00034820
        /*0830*/ 	.short	0x010a
        /*0832*/ 	.byte	0x3f
	.zero		1


	//   ....[59]....
        /*0834*/ 	.word	0x000130b0
        /*0838*/ 	.word	0x00000003
        /*083c*/ 	.word	0x00034840
        /*0840*/ 	.short	0x010a
        /*0842*/ 	.byte	0x3f
	.zero		1


	//   ....[60]....
        /*0844*/ 	.word	0x00013100
        /*0848*/ 	.word	0x00000003
        /*084c*/ 	.word	0x00000060
        /*0850*/ 	.short	0x010a
        /*0852*/ 	.byte	0x3f
	.zero		1


	//   ....[61]....
        /*0854*/ 	.word	0x00013150
        /*0858*/ 	.word	0x00000003
        /*085c*/ 	.word	0x00034840
        /*0860*/ 	.short	0x010a
        /*0862*/ 	.byte	0x3f
	.zero		1


	//   ....[62]....
        /*0864*/ 	.word	0x000131a0
        /*0868*/ 	.word	0x00000002
        /*086c*/ 	.word	0x00000060
        /*0870*/ 	.short	0x010a
        /*0872*/ 	.byte	0x3f
	.zero		1


	//   ....[63]....
        /*0874*/ 	.word	0x000131f0
        /*0878*/ 	.word	0x00000002
        /*087c*/ 	.word	0x00034840
        /*0880*/ 	.short	0x010a
        /*0882*/ 	.byte	0x3f
	.zero		1


	//   ....[64]....
        /*0884*/ 	.word	0x00013240
        /*0888*/ 	.word	0x00000002
        /*088c*/ 	.word	0x00000060
        /*0890*/ 	.short	0x010a
        /*0892*/ 	.byte	0x3f
	.zero		1


	//   ....[65]....
        /*0894*/ 	.word	0x00013290
        /*0898*/ 	.word	0x00000003
        /*089c*/ 	.word	0x00034860
        /*08a0*/ 	.short	0x010a
        /*08a2*/ 	.byte	0x3f
	.zero		1


	//   ....[66]....
        /*08a4*/ 	.word	0x000132e0
        /*08a8*/ 	.word	0x00000000
        /*08ac*/ 	.word	0x00034820
        /*08b0*/ 	.short	0x010a
        /*08b2*/ 	.byte	0x3f
	.zero		1


	//   ....[67]....
        /*08b4*/ 	.word	0x00013480
        /*08b8*/ 	.word	0x00000006
        /*08bc*/ 	.word	0x00000000
        /*08c0*/ 	.short	0x010a
        /*08c2*/ 	.byte	0x3f
	.zero		1


	//   ....[68]....
        /*08c4*/ 	.word	0x000134d0
        /*08c8*/ 	.word	0x00000003
        /*08cc*/ 	.word	0x00000000
        /*08d0*/ 	.short	0x010a
        /*08d2*/ 	.byte	0x3f
	.zero		1


	//   ....[69]....
        /*08d4*/ 	.word	0x00013520
        /*08d8*/ 	.word	0x00000012
        /*08dc*/ 	.word	0x00000000
        /*08e0*/ 	.short	0x010a
        /*08e2*/ 	.byte	0x3f
	.zero		1


	//----- nvinfo : EIATTR_NUM_MBARRIERS
	.align		4
.L_945:
        /*08e4*/ 	.byte	0x03, 0x38
        /*08e6*/ 	.short	0x0016


	//----- nvinfo : EIATTR_EXIT_INSTR_OFFSETS
	.align		4
        /*08e8*/ 	.byte	0x04, 0x1c
        /*08ea*/ 	.short	(.L_947 - .L_946)


	//   ....[0]....
.L_946:
        /*08ec*/ 	.word	0x00000a00


	//   ....[1]....
        /*08f0*/ 	.word	0x0000e2d0


	//   ....[2]....
        /*08f4*/ 	.word	0x000121d0


	//----- nvinfo : EIATTR_MAX_THREADS
	.align		4
.L_947:
        /*08f8*/ 	.byte	0x04, 0x05
        /*08fa*/ 	.short	(.L_949 - .L_948)
.L_948:
        /*08fc*/ 	.word	0x00000180
        /*0900*/ 	.word	0x00000001
        /*0904*/ 	.word	0x00000001


	//----- nvinfo : EIATTR_CRS_STACK_SIZE
	.align		4
.L_949:
        /*0908*/ 	.byte	0x04, 0x1e
        /*090a*/ 	.short	(.L_951 - .L_950)
.L_950:
        /*090c*/ 	.word	0x00000000


	//----- nvinfo : EIATTR_CBANK_PARAM_SIZE
	.align		4
.L_951:
        /*0910*/ 	.byte	0x03, 0x19
        /*0912*/ 	.short	0x0a70


	//----- nvinfo : EIATTR_PARAM_CBANK
	.align		4
        /*0914*/ 	.byte	0x04, 0x0a
        /*0916*/ 	.short	(.L_953 - .L_952)
	.align		4
.L_952:
        /*0918*/ 	.word	index@(.nv.constant0._ZN7cutlass13device_kernelIN5flash11enable_sm90INS1_16FlashAttnFwdSm90INS1_25CollectiveMainloopFwdSm90ILi2EN4cute5tupleIJNS5_1CILi1EEES8_S8_EEENS6_IJNS7_ILi128EEENS7_ILi176EEESA_EEELi128ENS_6half_tEfNS_4arch4Sm90ELb0ELb0ELb1ELb0ELb0ELb0ELb0ELb1ELb1ELb1ELb0ELb0EEENS1_21CollectiveEpilogueFwdINS6_IJSA_SA_SB_EEES9_SD_SF_Li256ELb0ELb1ELb0ELb0EEENS1_29StaticPersistentTileSchedulerILb0EEEEEEEEEvNT_6ParamsE)
        /*091c*/ 	.short	0x0210
        /*091e*/ 	.short	0x0a70


	//----- nvinfo : EIATTR_SW_WAR
	.align		4
.L_953:
        /*0920*/ 	.byte	0x04, 0x36
        /*0922*/ 	.short	(.L_955 - .L_954)
.L_954:
        /*0924*/ 	.word	0x00000008
.L_955:


//--------------------- .nv.info._ZN7cutlass13device_kernelIN5flash11enable_sm90INS1_16FlashAttnFwdSm90INS1_25CollectiveMainloopFwdSm90ILi2EN4cute5tupleIJNS5_1CILi2EEENS7_ILi1EEES9_EEENS6_IJNS7_ILi128EEENS7_ILi176EEESB_EEELi128ENS_6half_tEfNS_4arch4Sm90ELb0ELb0ELb1ELb0ELb0ELb0ELb0ELb1ELb1ELb1ELb0ELb0EEENS1_21CollectiveEpilogueFwdINS6_IJSB_SB_SC_EEESA_SE_SG_Li256ELb0ELb1ELb0ELb0EEENS1_29StaticPersistentTileSchedulerILb0EEEEEEEEEvNT_6ParamsE --------------------------
	.section	.nv.info._ZN7cutlass13device_kernelIN5flash11enable_sm90INS1_16FlashAttnFwdSm90INS1_25CollectiveMainloopFwdSm90ILi2EN4cute5tupleIJNS5_1CILi2EEENS7_ILi1EEES9_EEENS6_IJNS7_ILi128EEENS7_ILi176EEESB_EEELi128ENS_6half_tEfNS_4arch4Sm90ELb0ELb0ELb1ELb0ELb0ELb0ELb0ELb1ELb1ELb1ELb0ELb0EEENS1_21CollectiveEpilogueFwdINS6_IJSB_SB_SC_EEESA_SE_SG_Li256ELb0ELb1ELb0ELb0EEENS1_29StaticPersistentTileSchedulerILb0EEEEEEEEEvNT_6ParamsE,"",@"SHT_CUDA_INFO"
	.sectionflags	@""
	.align	4


	//----- nvinfo : EIATTR_CUDA_API_VERSION
	.align		4
        /*0000*/ 	.byte	0x04, 0x37
        /*0002*/ 	.short	(.L_957 - .L_956)
.L_956:
        /*0004*/ 	.word	0x00000082


	//----- nvinfo : EIATTR_KPARAM_INFO
	.align		4
.L_957:
        /*0008*/ 	.byte	0x04, 0x17
        /*000a*/ 	.short	(.L_959 - .L_958)
.L_958:
        /*000c*/ 	.word	0x00000000
        /*0010*/ 	.short	0x0000
        /*0012*/ 	.short	0x0070
        /*0014*/ 	.byte	0x00, 0xf0, 0x01, 0x28


	//----- nvinfo : EIATTR_SPARSE_MMA_MASK
	.align		4
.L_959:
        /*0018*/ 	.byte	0x03, 0x50
        /*001a*/ 	.short	0x0000


	//----- nvinfo : EIATTR_MAXREG_COUNT
	.align		4
        /*001c*/ 	.byte	0x03, 0x1b
        /*001e*/ 	.short	0x00a8


	//----- nvinfo : EIATTR_NUM_BARRIERS
	.align		4
        /*0020*/ 	.byte	0x02, 0x4c
        /*0022*/ 	.byte	0x10
	.zero		1


	//----- nvinfo : EIATTR_EXTERNS
	.align		4
        /*0024*/ 	.byte	0x04, 0x0f
        /*0026*/ 	.short	(.L_961 - .L_960)


	//   ....[0]....
	.align		4
.L_960:
        /*0028*/ 	.word	index@(__assertfail)


	//----- nvinfo : EIATTR_ANNOTATIONS
	.align		4
.L_961:
        /*002c*/ 	.byte	0x04, 0x55
        /*002e*/ 	.short	(.L_963 - .L_962)


	//   ....[0]....
.L_962:
        /* <DEDUP_REMOVED lines=35> */


	//----- nvinfo : EIATTR_MERCURY_ISA_VERSION
	.align		4
.L_963:
        /*0250*/ 	.byte	0x03, 0x5f
        /*0252*/ 	.short	0x0101


	//----- nvinfo : EIATTR_INT_WARP_WIDE_INSTR_OFFSETS
	.align		4
        /*0254*/ 	.byte	0x04, 0x31
        /*0256*/ 	.short	(.L_965 - .L_964)


	//   ....[0]....
.L_964:
        /*0258*/ 	.word	0x00000120


	//   ....[1]....
        /*025c*/ 	.word	0x000001c0


	//   ....[2]....
        /*0260*/ 	.word	0x00000230


	//----- nvinfo : EIATTR_COOP_GROUP_MASK_REGIDS
	.align		4
.L_965:
        /*0264*/ 	.byte	0x04, 0x29
        /*0266*/ 	.short	(.L_967 - .L_966)


	//   ....[0]....
.L_966:
        /*0268*/ 	.word	0xffffffff


	//   ....[1]....
        /*026c*/ 	.word	0xffffffff


	//   ....[2]....
        /*0270*/ 	.word	0xffffffff


	//   ....[3]....
        /*0274*/ 	.word	0xffffffff


	//   ....[4]....
        /*0278*/ 	.word	0xffffffff


	//   ....[5]....
        /*027c*/ 	.word	0xffffffff


	//   ....[6]....
        /*0280*/ 	.word	0xffffffff


	//   ....[7]....
        /*0284*/ 	.word	0xffffffff


	//   ....[8]....
        /*0288*/ 	.word	0xffffffff


	//   ....[9]....
        /*028c*/ 	.word	0xffffffff


	//   ....[10]....
        /*0290*/ 	.word	0xffffffff


	//   ....[11]....
        /*0294*/ 	.word	0xffffffff


	//   ....[12]....
        /*0298*/ 	.word	0xffffffff


	//   ....[13]....
        /*029c*/ 	.word	0xffffffff


	//   ....[14]....
        /*02a0*/ 	.word	0xffffffff


	//   ....[15]....
        /*02a4*/ 	.word	0xffffffff


	//   ....[16]....
        /*02a8*/ 	.word	0xffffffff


	//   ....[17]....
        /*02ac*/ 	.word	0xffffffff


	//   ....[18]....
        /*02b0*/ 	.word	0xffffffff


	//   ....[19]....
        /*02b4*/ 	.word	0xffffffff


	//   ....[20]....
        /*02b8*/ 	.word	0xffffffff


	//   ....[21]....
        /*02bc*/ 	.word	0xffffffff


	//   ....[22]....
        /*02c0*/ 	.word	0xffffffff


	//   ....[23]....
        /*02c4*/ 	.word	0xffffffff


	//   ....[24]....
        /*02c8*/ 	.word	0xffffffff


	//   ....[25]....
        /*02cc*/ 	.word	0xffffffff


	//   ....[26]....
        /*02d0*/ 	.word	0xffffffff


	//   ....[27]....
        /*02d4*/ 	.word	0xffffffff


	//   ....[28]....
        /*02d8*/ 	.word	0xffffffff


	//   ....[29]....
        /*02dc*/ 	.word	0xffffffff


	//   ....[30]....
        /*02e0*/ 	.word	0xffffffff


	//   ....[31]....
        /*02e4*/ 	.word	0xffffffff


	//   ....[32]....
        /*02e8*/ 	.word	0xffffffff


	//   ....[33]....
        /*02ec*/ 	.word	0xffffffff


	//   ....[34]....
        /*02f0*/ 	.word	0xffffffff


	//   ....[35]....
        /*02f4*/ 	.word	0xffffffff


	//   ....[36]....
        /*02f8*/ 	.word	0xffffffff


	//   ....[37]....
        /*02fc*/ 	.word	0xffffffff


	//   ....[38]....
        /*0300*/ 	.word	0xffffffff


	//   ....[39]....
        /*0304*/ 	.word	0xffffffff


	//   ....[40]....
        /*0308*/ 	.word	0xffffffff


	//   ....[41]....
        /*030c*/ 	.word	0xffffffff


	//   ....[42]....
        /*0310*/ 	.word	0xffffffff


	//   ....[43]....
        /*0314*/ 	.word	0xffffffff


	//   ....[44]....
        /*0318*/ 	.word	0xffffffff


	//   ....[45]....
        /*031c*/ 	.word	0xffffffff


	//   ....[46]....
        /*0320*/ 	.word	0xffffffff


	//   ....[47]....
        /*0324*/ 	.word	0xffffffff


	//   ....[48]....
        /*0328*/ 	.word	0xffffffff


	//   ....[49]....
        /*032c*/ 	.word	0xffffffff


	//   ....[50]....
        /*0330*/ 	.word	0xffffffff


	//   ....[51]....
        /*0334*/ 	.word	0x0500000f


	//   ....[52]....
        /*0338*/ 	.word	0x0500000f


	//   ....[53]....
        /*033c*/ 	.word	0x0500000f


	//   ....[54]....
        /*0340*/ 	.word	0x0500000f


	//   ....[55]....
        /*0344*/ 	.word	0x0500000f


	//   ....[56]....
        /*0348*/ 	.word	0x0500000f


	//   ....[57]....
        /*034c*/ 	.word	0x0500000f


	//   ....[58]....
        /*0350*/ 	.word	0x0500000f


	//   ....[59]....
        /*0354*/ 	.word	0x0500000f


	//   ....[60]....
        /*0358*/ 	.word	0x0500000f


	//   ....[61]....
        /*035c*/ 	.word	0x0500000f


	//   ....[62]....
        /*0360*/ 	.word	0x0500000f


	//   ....[63]....
        /*0364*/ 	.word	0x0500000f


	//   ....[64]....
        /*0368*/ 	.word	0x0500000f


	//   ....[65]....
        /*036c*/ 	.word	0x0500000f


	//   ....[66]....
        /*0370*/ 	.word	0x0500000f


	//   ....[67]....
        /*0374*/ 	.word	0x0500000f


	//   ....[68]....
        /*0378*/ 	.word	0x0500000f


	//----- nvinfo : EIATTR_COOP_GROUP_INSTR_OFFSETS
	.align		4
.L_967:
        /*037c*/ 	.byte	0x04, 0x28
        /*037e*/ 	.short	(.L_969 - .L_968)


	//   ....[0]....
.L_968:
        /*0380*/ 	.word	0x00000060


	//   ....[1]....
        /*0384*/ 	.word	0x00000130


	//   ....[2]....
        /*0388*/ 	.word	0x000001d0


	//   ....[3]....
        /*038c*/ 	.word	0x000003b0


	//   ....[4]....
        /*0390*/ 	.word	0x000005e0


	//   ....[5]....
        /*0394*/ 	.word	0x00000810


	//   ....[6]....
        /*0398*/ 	.word	0x00000aa0


	//   ....[7]....
        /*039c*/ 	.word	0x00000dd0


	//   ....[8]....
        /*03a0*/ 	.word	0x000012c0


	//   ....[9]....
        /*03a4*/ 	.word	0x00005660


	//   ....[10]....
        /*03a8*/ 	.word	0x00005700


	//   ....[11]....
        /*03ac*/ 	.word	0x00005a00


	//   ....[12]....
        /*03b0*/ 	.word	0x00005bd0


	//   ....[13]....
        /*03b4*/ 	.word	0x0000ac80


	//   ....[14]....
        /*03b8*/ 	.word	0x0000acb0


	//   ....[15]....
        /*03bc*/ 	.word	0x0000acf0


	//   ....[16]....
        /*03c0*/ 	.word	0x0000ad00


	//   ....[17]....
        /*03c4*/ 	.word	0x0000c780


	//   ....[18]....
        /*03c8*/ 	.word	0x0000c7b0


	//   ....[19]....
        /*03cc*/ 	.word	0x0000c850


	//   ....[20]....
        /*03d0*/ 	.word	0x0000c8b0


	//   ....[21]....
        /*03d4*/ 	.word	0x0000db40


	//   ....[22]....
        /*03d8*/ 	.word	0x0000db70


	//   ....[23]....
        /*03dc*/ 	.word	0x0000dba0


	//   ....[24]....
        /*03e0*/ 	.word	0x0000dbd0


	//   ....[25]....
        /*03e4*/ 	.word	0x0000e210


	//   ....[26]....
        /*03e8*/ 	.word	0x0000e250


	//   ....[27]....
        /*03ec*/ 	.word	0x0000e320


	//   ....[28]....
        /*03f0*/ 	.word	0x0000e340


	//   ....[29]....
        /*03f4*/ 	.word	0x0000e400


	//   ....[30]....
        /*03f8*/ 	.word	0x0000e420


	//   ....[31]....
        /*03fc*/ 	.word	0x0000e4f0


	//   ....[32]....
        /*0400*/ 	.word	0x0000e530


	//   ....[33]....
        /*0404*/ 	.word	0x0000f020


	//   ....[34]....
        /*0408*/ 	.word	0x0000faf0


	//   ....[35]....
        /*040c*/ 	.word	0x0000fb20


	//   ....[36]....
        /*0410*/ 	.word	0x0000fbf0


	//   ....[37]....
        /*0414*/ 	.word	0x0000fc00


	//   ....[38]....
        /*0418*/ 	.word	0x0000fc90


	//   ....[39]....
        /*041c*/ 	.word	0x0000fca0


	//   ....[40]....
        /*0420*/ 	.word	0x0000fd30


	//   ....[41]....
        /*0424*/ 	.word	0x0000fd40


	//   ....[42]....
        /*0428*/ 	.word	0x0000fdd0


	//   ....[43]....
        /*042c*/ 	.word	0x0000fde0


	//   ....[44]....
        /*0430*/ 	.word	0x0000fe70


	//   ....[45]....
        /*0434*/ 	.word	0x0000fe80


	//   ....[46]....
        /*0438*/ 	.word	0x0000ff10


	//   ....[47]....
        /*043c*/ 	.word	0x0000ff20


	//   ....[48]....
        /*0440*/ 	.word	0x0000ff30


	//   ....[49]....
        /*0444*/ 	.word	0x0000ff80


	//   ....[50]....
        /*0448*/ 	.word	0x00012870


	//   ....[51]....
        /*044c*/ 	.word	0x00012d70


	//   ....[52]....
        /*0450*/ 	.word	0x00012ee0


	//   ....[53]....
        /*0454*/ 	.word	0x00012f40


	//   ....[54]....
        /*0458*/ 	.word	0x000130c0


	//   ....[55]....
        /*045c*/ 	.word	0x00013110


	//   ....[56]....
        /*0460*/ 	.word	0x00013230


	//   ....[57]....
        /*0464*/ 	.word	0x00013280


	//   ....[58]....
        /*0468*/ 	.word	0x000133a0


	//   ....[59]....
        /*046c*/ 	.word	0x000133f0


	//   ....[60]....
        /*0470*/ 	.word	0x00013510


	//   ....[61]....
        /*0474*/ 	.word	0x00013560


	//   ....[62]....
        /*0478*/ 	.word	0x00013680


	//   ....[63]....
        /*047c*/ 	.word	0x000136d0


	//   ....[64]....
        /*0480*/ 	.word	0x000137f0


	//   ....[65]....
        /*0484*/ 	.word	0x00013840


	//   ....[66]....
        /*0488*/ 	.word	0x00013940


	//   ....[67]....
        /*048c*/ 	.word	0x00013990


	//   ....[68]....
        /*0490*/ 	.word	0x00013d40


	//----- nvinfo : EIATTR_REG_RECONFIG
	.align		4
.L_969:
        /*0494*/ 	.byte	0x01, 0x54
	.zero		2


	//----- nvinfo : EIATTR_SYSCALL_OFFSETS
	.align		4
        /*0498*/ 	.byte	0x04, 0x46
        /*049a*/ 	.short	(.L_971 - .L_970)


	//   ....[0]....
.L_970:
        /*049c*/ 	.word	0x00001690


	//   ....[1]....
        /*04a0*/ 	.word	0x0000ec40


	//   ....[2]....
        /*04a4*/ 	.word	0x0000ed80


	//   ....[3]....
        /*04a8*/ 	.word	0x0000ee70


	//   ....[4]....
        /*04ac*/ 	.word	0x0000f6b0


	//----- nvinfo : EIATTR_MBARRIER_INSTR_OFFSETS
	.align		4
.L_971:
        /*04b0*/ 	.byte	0x04, 0x39
        /*04b2*/ 	.short	(.L_973 - .L_972)


	//   ....[0]....
.L_972:
        /*04b4*/ 	.word	0x00000250
        /*04b8*/ 	.word	0x000000ff
        /*04bc*/ 	.word	0x00034800
        /*04c0*/ 	.short	0x0100
        /*04c2*/ 	.byte	0x08
	.zero		1


	//   ....[1]....
        /*04c4*/ 	.word	0x00000260
        /*04c8*/ 	.word	0x000000ff
        /*04cc*/ 	.word	0x00034820
        /*04d0*/ 	.short	0x0100
        /*04d2*/ 	.byte	0x08
	.zero		1


	//   ....[2]....
        /*04d4*/ 	.word	0x00000350
        /*04d8*/ 	.word	0x000000ff
        /*04dc*/ 	.word	0x00034830
        /*04e0*/ 	.short	0x0100
        /*04e2*/ 	.byte	0x08
	.zero		1


	//   ....[3]....
        /*04e4*/ 	.word	0x00000360
        /*04e8*/ 	.word	0x000000ff
        /*04ec*/ 	.word	0x00034840
        /*04f0*/ 	.short	0x0100
        /*04f2*/ 	.byte	0x08
	.zero		1


	//   ....[4]....
        /*04f4*/ 	.word	0x00000370
        /*04f8*/ 	.word	0x000000ff
        /*04fc*/ 	.word	0x00034838
        /*0500*/ 	.short	0x0100
        /*0502*/ 	.byte	0x08
	.zero		1


	//   ....[5]....
        /*0504*/ 	.word	0x00000380
        /*0508*/ 	.word	0x000000ff
        /*050c*/ 	.word	0x00034848
        /*0510*/ 	.short	0x0100
        /*0512*/ 	.byte	0x08
	.zero		1


	//   ....[6]....
        /*0514*/ 	.word	0x00000590
        /*0518*/ 	.word	0x000000ff
        /*051c*/ 	.word	0x00034850
        /*0520*/ 	.short	0x0100
        /*0522*/ 	.byte	0x08
	.zero		1


	//   ....[7]....
        /*0524*/ 	.word	0x000005a0
        /*0528*/ 	.word	0x000000ff
        /*052c*/ 	.word	0x00034860
        /*0530*/ 	.short	0x0100
        /*0532*/ 	.byte	0x08
	.zero		1


	//   ....[8]....
        /*0534*/ 	.word	0x000005b0
        /*0538*/ 	.word	0x000000ff
        /*053c*/ 	.word	0x00034858
        /*0540*/ 	.short	0x0100
        /*0542*/ 	.byte	0x08
	.zero		1


	//   ....[9]....
        /*0544*/ 	.word	0x000005c0
        /*0548*/ 	.word	0x000000ff
        /*054c*/ 	.word	0x00034868
        /*0550*/ 	.short	0x0100
        /*0552*/ 	.byte	0x08
	.zero		1


	//   ....[10]....
        /*0554*/ 	.word	0x000007c0
        /*0558*/ 	.word	0x000000ff
        /*055c*/ 	.word	0x00034870
        /*0560*/ 	.short	0x0100
        /*0562*/ 	.byte	0x08
	.zero		1


	//   ....[11]....
        /*0564*/ 	.word	0x000007d0
        /*0568*/ 	.word	0x000000ff
        /*056c*/ 	.word	0x00034880
        /*0570*/ 	.short	0x0100
        /*0572*/ 	.byte	0x08
	.zero		1


	//   ....[12]....
        /*0574*/ 	.word	0x000007e0
        /*0578*/ 	.word	0x000000ff
        /*057c*/ 	.word	0x00034878
        /*0580*/ 	.short	0x0100
        /*0582*/ 	.byte	0x08
	.zero		1


	//   ....[13]....
        /*0584*/ 	.word	0x000007f0
        /*0588*/ 	.word	0x000000ff
        /*058c*/ 	.word	0x00034888
        /*0590*/ 	.short	0x0100
        /*0592*/ 	.byte	0x08
	.zero		1


	//   ....[14]....
        /*0594*/ 	.word	0x00000a50
        /*0598*/ 	.word	0x000000ff
        /*059c*/ 	.word	0x00034890
        /*05a0*/ 	.short	0x0100
        /*05a2*/ 	.byte	0x08
	.zero		1


	//   ....[15]....
        /*05a4*/ 	.word	0x00000a60
        /*05a8*/ 	.word	0x000000ff
        /*05ac*/ 	.word	0x000348a0
        /*05b0*/ 	.short	0x0100
        /*05b2*/ 	.byte	0x08
	.zero		1


	//   ....[16]....
        /*05b4*/ 	.word	0x00000a70
        /*05b8*/ 	.word	0x000000ff
        /*05bc*/ 	.word	0x00034898
        /*05c0*/ 	.short	0x0100
        /*05c2*/ 	.byte	0x08
	.zero		1


	//   ....[17]....
        /*05c4*/ 	.word	0x00000a80
        /*05c8*/ 	.word	0x000000ff
        /*05cc*/ 	.word	0x000348a8
        /*05d0*/ 	.short	0x0100
        /*05d2*/ 	.byte	0x08
	.zero		1


	//   ....[18]....
        /*05d4*/ 	.word	0x00000d30
        /*05d8*/ 	.word	0x000000ff
        /*05dc*/ 	.word	0x000348b0
        /*05e0*/ 	.short	0x0100
        /*05e2*/ 	.byte	0x08
	.zero		1


	//   ....[19]....
        /*05e4*/ 	.word	0x00000d40
        /*05e8*/ 	.word	0x000000ff
        /*05ec*/ 	.word	0x000348c0
        /*05f0*/ 	.short	0x0100
        /*05f2*/ 	.byte	0x08
	.zero		1


	//   ....[20]....
        /*05f4*/ 	.word	0x00000d50
        /*05f8*/ 	.word	0x000000ff
        /*05fc*/ 	.word	0x000348b8
        /*0600*/ 	.short	0x0100
        /*0602*/ 	.byte	0x08
	.zero		1


	//   ....[21]....
        /*0604*/ 	.word	0x00000d60
        /*0608*/ 	.word	0x000000ff
        /*060c*/ 	.word	0x000348c8
        /*0610*/ 	.short	0x0100
        /*0612*/ 	.byte	0x08
	.zero		1


	//   ....[22]....
        /*0614*/ 	.word	0x000016e0
        /*0618*/ 	.word	0x000000ff
        /*061c*/ 	.word	0x00034800
        /*0620*/ 	.short	0x010a
        /*0622*/ 	.byte	0x04
	.zero		1


	//   ....[23]....
        /*0624*/ 	.word	0x00001780
        /*0628*/ 	.word	0x00000003
        /*062c*/ 	.word	0x00034830
        /*0630*/ 	.short	0x010a
        /*0632*/ 	.byte	0x3f
	.zero		1


	//   ....[24]....
        /*0634*/ 	.word	0x000017c0
        /*0638*/ 	.word	0x00000003
        /*063c*/ 	.word	0x00034830
        /*0640*/ 	.short	0x010a
        /*0642*/ 	.byte	0x3f
	.zero		1


	//   ....[25]....
        /*0644*/ 	.word	0x00005f20
        /*0648*/ 	.word	0x00000003
        /*064c*/ 	.word	0x00000000
        /*0650*/ 	.short	0x0101
        /*0652*/ 	.byte	0x3f
	.zero		1


	//   ....[26]....
        /*0654*/ 	.word	0x00007050
        /*0658*/ 	.word	0x000000ff
        /*065c*/ 	.word	0x00034830
        /*0660*/ 	.short	0x010a
        /*0662*/ 	.byte	0x06
	.zero		1


	//   ....[27]....
        /*0664*/ 	.word	0x00007090
        /*0668*/ 	.word	0x000000ff
        /*066c*/ 	.word	0x00034830
        /*0670*/ 	.short	0x010a
        /*0672*/ 	.byte	0x06
	.zero		1


	//   ....[28]....
        /*0674*/ 	.word	0x00009770
        /*0678*/ 	.word	0x000000ff
        /*067c*/ 	.word	0x00034850
        /*0680*/ 	.short	0x010a
        /*0682*/ 	.byte	0x06
	.zero		1


	//   ....[29]....
        /*0684*/ 	.word	0x000097b0
        /*0688*/ 	.word	0x000000ff
        /*068c*/ 	.word	0x00034850
        /*0690*/ 	.short	0x010a
        /*0692*/ 	.byte	0x06
	.zero		1


	//   ....[30]....
        /*0694*/ 	.word	0x0000bdd0
        /*0698*/ 	.word	0x00000003
        /*069c*/ 	.word	0x00000000
        /*06a0*/ 	.short	0x0101
        /*06a2*/ 	.byte	0x3f
	.zero		1


	//   ....[31]....
        /*06a4*/ 	.word	0x0000c090
        /*06a8*/ 	.word	0x00000066
        /*06ac*/ 	.word	0x00000000
        /*06b0*/ 	.short	0x0101
        /*06b2*/ 	.byte	0x3f
	.zero		1


	//   ....[32]....
        /*06b4*/ 	.word	0x0000c6f0
        /*06b8*/ 	.word	0x000000ff
        /*06bc*/ 	.word	0x00034850
        /*06c0*/ 	.short	0x010a
        /*06c2*/ 	.byte	0x07
	.zero		1


	//   ....[33]....
        /*06c4*/ 	.word	0x0000c730
        /*06c8*/ 	.word	0x000000ff
        /*06cc*/ 	.word	0x00034850
        /*06d0*/ 	.short	0x010a
        /*06d2*/ 	.byte	0x07
	.zero		1


	//   ....[34]....
        /*06d4*/ 	.word	0x0000d070
        /*06d8*/ 	.word	0x0000000a
        /*06dc*/ 	.word	0x00000000
        /*06e0*/ 	.short	0x0101
        /*06e2*/ 	.byte	0x3f
	.zero		1


	//   ....[35]....
        /*06e4*/ 	.word	0x0000e1c0
        /*06e8*/ 	.word	0x000000ff
        /*06ec*/ 	.word	0x00000000
        /*06f0*/ 	.short	0x0101
        /*06f2*/ 	.byte	0x05
	.zero		1


	//   ....[36]....
        /*06f4*/ 	.word	0x0000e240
        /*06f8*/ 	.word	0x000000ff
        /*06fc*/ 	.word	0x00000000
        /*0700*/ 	.short	0x0101
        /*0702*/ 	.byte	0x04
	.zero		1


	//   ....[37]....
        /*0704*/ 	.word	0x0000f240
        /*0708*/ 	.word	0x00000002
        /*070c*/ 	.word	0x00034840
        /*0710*/ 	.short	0x010a
        /*0712*/ 	.byte	0x3f
	.zero		1


	//   ....[38]....
        /*0714*/ 	.word	0x00010090
        /*0718*/ 	.word	0x000000ff
        /*071c*/ 	.word	0x00034800
        /*0720*/ 	.short	0x0107
        /*0722*/ 	.byte	0x24
	.zero		1


	//   ....[39]....
        /*0724*/ 	.word	0x00010100
        /*0728*/ 	.word	0x000000ff
        /*072c*/ 	.word	0x00034800
        /*0730*/ 	.short	0x0101
        /*0732*/ 	.byte	0x24
	.zero		1


	//   ....[40]....
        /*0734*/ 	.word	0x00010120
        /*0738*/ 	.word	0x000000ff
        /*073c*/ 	.word	0x00034820
        /*0740*/ 	.short	0x010a
        /*0742*/ 	.byte	0x24
	.zero		1


	//   ....[41]....
        /*0744*/ 	.word	0x00010440
        /*0748*/ 	.word	0x00000003
        /*074c*/ 	.word	0x00034840
        /*0750*/ 	.short	0x010a
        /*0752*/ 	.byte	0x3f
	.zero		1


	//   ....[42]....
        /*0754*/ 	.word	0x00010880
        /*0758*/ 	.word	0x00000002
        /*075c*/ 	.word	0x00034860
        /*0760*/ 	.short	0x010a
        /*0762*/ 	.byte	0x3f
	.zero		1


	//   ....[43]....
        /*0764*/ 	.word	0x00010f50
        /*0768*/ 	.word	0x00000003
        /*076c*/ 	.word	0x00034840
        /*0770*/ 	.short	0x010a
        /*0772*/ 	.byte	0x3f
	.zero		1


	//   ....[44]....
        /*0774*/ 	.word	0x00011390
        /*0778*/ 	.word	0x00000002
        /*077c*/ 	.word	0x00034860
        /*0780*/ 	.short	0x010a
        /*0782*/ 	.byte	0x3f
	.zero		1


	//   ....[45]....
        /*0784*/ 	.word	0x000119c0
        /*0788*/ 	.word	0x00000003
        /*078c*/ 	.word	0x00034840
        /*0790*/ 	.short	0x010a
        /*0792*/ 	.byte	0x3f
	.zero		1


	//   ....[46]....
        /*0794*/ 	.word	0x00011df0
        /*0798*/ 	.word	0x00000002
        /*079c*/ 	.word	0x00034860
        /*07a0*/ 	.short	0x010a
        /*07a2*/ 	.byte	0x3f
	.zero		1


	//   ....[47]....
        /*07a4*/ 	.word	0x00012290
        /*07a8*/ 	.word	0x00000000
        /*07ac*/ 	.word	0x00034860
        /*07b0*/ 	.short	0x010a
        /*07b2*/ 	.byte	0x3f
	.zero		1


	//   ....[48]....
        /*07b4*/ 	.word	0x000127f0
        /*07b8*/ 	.word	0x00000000
        /*07bc*/ 	.word	0x00034820
        /*07c0*/ 	.short	0x010a
        /*07c2*/ 	.byte	0x3f
	.zero		1


	//   ....[49]....
        /*07c4*/ 	.word	0x000129e0
        /*07c8*/ 	.word	0x00000006
        /*07cc*/ 	.word	0x00000000
        /*07d0*/ 	.short	0x010a
        /*07d2*/ 	.byte	0x3f
	.zero		1


	//   ....[50]....
        /*07d4*/ 	.word	0x00012a10
        /*07d8*/ 	.word	0x00000007
        /*07dc*/ 	.word	0x00000000
        /*07e0*/ 	.short	0x010a
        /*07e2*/ 	.byte	0x3f
	.zero		1


	//   ....[51]....
        /*07e4*/ 	.word	0x00012a70
        /*07e8*/ 	.word	0x00000004
        /*07ec*/ 	.word	0x00000000
        /*07f0*/ 	.short	0x010a
        /*07f2*/ 	.byte	0x3f
	.zero		1


	//   ....[52]....
        /*07f4*/ 	.word	0x00012aa0
        /*07f8*/ 	.word	0x00000003
        /*07fc*/ 	.word	0x00000000
        /*0800*/ 	.short	0x010a
        /*0802*/ 	.byte	0x3f
	.zero		1


	//   ....[53]....
        /*0804*/ 	.word	0x00012b20
        /*0808*/ 	.word	0x00000003
        /*080c*/ 	.word	0x00034800
        /*0810*/ 	.short	0x010a
        /*0812*/ 	.byte	0x3f
	.zero		1


	//   ....[54]....
        /*0814*/ 	.word	0x00012b70
        /*0818*/ 	.word	0x00000003
        /*081c*/ 	.word	0x00034830
        /*0820*/ 	.short	0x010a
        /*0822*/ 	.byte	0x3f
	.zero		1


	//   ....[55]....
        /*0824*/ 	.word	0x00012bd0
        /*0828*/ 	.word	0x00000014
        /*082c*/ 	.word	0x00034830
        /*0830*/ 	.short	0x010a
        /*0832*/ 	.byte	0x3f
	.zero		1


	//   ....[56]....
        /*0834*/ 	.word	0x00012c30
        /*0838*/ 	.word	0x0000000f
        /*083c*/ 	.word	0x00034850
        /*0840*/ 	.short	0x010a
        /*0842*/ 	.byte	0x3f
	.zero		1


	//   ....[57]....
        /*0844*/ 	.word	0x00012c90
        /*0848*/ 	.word	0x00000005
        /*084c*/ 	.word	0x00034850
        /*0850*/ 	.short	0x010a
        /*0852*/ 	.byte	0x3f
	.zero		1


	//   ....[58]....
        /*0854*/ 	.word	0x00012e30
        /*0858*/ 	.word	0x00000002
        /*085c*/ 	.word	0x00034840
        /*0860*/ 	.short	0x010a
        /*0862*/ 	.byte	0x3f
	.zero		1


	//   ....[59]....
        /*0864*/ 	.word	0x000139e0
        /*0868*/ 	.word	0x00000003
        /*086c*/ 	.word	0x00034820
        /*0870*/ 	.short	0x010a
        /*0872*/ 	.byte	0x3f
	.zero		1


	//   ....[60]....
        /*0874*/ 	.word	0x00013a30
        /*0878*/ 	.word	0x00000003
        /*087c*/ 	.word	0x00034840
        /*0880*/ 	.short	0x010a
        /*0882*/ 	.byte	0x3f
	.zero		1


	//   ....[61]....
        /*0884*/ 	.word	0x00013a80
        /*0888*/ 	.word	0x00000002
        /*088c*/ 	.word	0x00034860
        /*0890*/ 	.short	0x010a
        /*0892*/ 	.byte	0x3f
	.zero		1


	//   ....[62]....
        /*0894*/ 	.word	0x00013ad0
        /*0898*/ 	.word	0x00000003
        /*089c*/ 	.word	0x00034840
        /*08a0*/ 	.short	0x010a
        /*08a2*/ 	.byte	0x3f
	.zero		1


	//   ....[63]....
        /*08a4*/ 	.word	0x00013b20
        /*08a8*/ 	.word	0x00000002
        /*08ac*/ 	.word	0x00034860
        /*08b0*/ 	.short	0x010a
        /*08b2*/ 	.byte	0x3f
	.zero		1


	//   ....[64]....
        /*08b4*/ 	.word	0x00013b70
        /*08b8*/ 	.word	0x00000003
        /*08bc*/ 	.word	0x00034840
        /*08c0*/ 	.short	0x010a
        /*08c2*/ 	.byte	0x3f
	.zero		1


	//   ....[65]....
        /*08c4*/ 	.word	0x00013bc0
        /*08c8*/ 	.word	0x00000002
        /*08cc*/ 	.word	0x00034860
        /*08d0*/ 	.short	0x010a
        /*08d2*/ 	.byte	0x3f
	.zero		1


	//   ....[66]....
        /*08d4*/ 	.word	0x00013c10
        /*08d8*/ 	.word	0x00000000
        /*08dc*/ 	.word	0x00034860
        /*08e0*/ 	.short	0x010a
        /*08e2*/ 	.byte	0x3f
	.zero		1


	//   ....[67]....
        /*08e4*/ 	.word	0x00013c60
        /*08e8*/ 	.word	0x00000000
        /*08ec*/ 	.word	0x00034820
        /*08f0*/ 	.short	0x010a
        /*08f2*/ 	.byte	0x3f
	.zero		1


	//   ....[68]....
        /*08f4*/ 	.word	0x00013e00
        /*08f8*/ 	.word	0x00000006
        /*08fc*/ 	.word	0x00000000
        /*0900*/ 	.short	0x010a
        /*0902*/ 	.byte	0x3f
	.zero		1


	//   ....[69]....
        /*0904*/ 	.word	0x00013e50
        /*0908*/ 	.word	0x00000007
        /*090c*/ 	.word	0x00000000
        /*0910*/ 	.short	0x010a
        /*0912*/ 	.byte	0x3f
	.zero		1


	//   ....[70]....
        /*0914*/ 	.word	0x00013ea0
        /*0918*/ 	.word	0x00000004
        /*091c*/ 	.word	0x00000000
        /*0920*/ 	.short	0x010a
        /*0922*/ 	.byte	0x3f
	.zero		1


	//----- nvinfo : EIATTR_NUM_MBARRIERS
	.align		4
.L_973:
        /*0924*/ 	.byte	0x03, 0x38
        /*0926*/ 	.short	0x0016


	//----- nvinfo : EIATTR_EXIT_INSTR_OFFSETS
	.align		4
        /*0928*/ 	.byte	0x04, 0x1c
        /*092a*/ 	.short	(.L_975 - .L_974)


	//   ....[0]....
.L_974:
        /*092c*/ 	.word	0x00000f20


	//   ....[1]....
        /*0930*/ 	.word	0x0000e630


	//   ....[2]....
        /*0934*/ 	.word	0x00012af0


	//----- nvinfo : EIATTR_MAX_THREADS
	.align		4
.L_975:
        /*0938*/ 	.byte	0x04, 0x05
        /*093a*/ 	.short	(.L_977 - .L_976)
.L_976:
        /*093c*/ 	.word	0x00000180
        /*0940*/ 	.word	0x00000001
        /*0944*/ 	.word	0x00000001


	//----- nvinfo : EIATTR_CRS_STACK_SIZE
	.align		4
.L_977:
        /*0948*/ 	.byte	0x04, 0x1e
        /*094a*/ 	.short	(.L_979 - .L_978)
.L_978:
        /*094c*/ 	.word	0x00000000


	//----- nvinfo : EIATTR_CBANK_PARAM_SIZE
	.align		4
.L_979:
        /*0950*/ 	.byte	0x03, 0x19
        /*0952*/ 	.short	0x0a70


	//----- nvinfo : EIATTR_PARAM_CBANK
	.align		4
        /*0954*/ 	.byte	0x04, 0x0a
        /*0956*/ 	.short	(.L_981 - .L_980)
	.align		4
.L_980:
        /*0958*/ 	.word	index@(.nv.constant0._ZN7cutlass13device_kernelIN5flash11enable_sm90INS1_16FlashAttnFwdSm90INS1_25CollectiveMainloopFwdSm90ILi2EN4cute5tupleIJNS5_1CILi2EEENS7_ILi1EEES9_EEENS6_IJNS7_ILi128EEENS7_ILi176EEESB_EEELi128ENS_6half_tEfNS_4arch4Sm90ELb0ELb0ELb1ELb0ELb0ELb0ELb0ELb1ELb1ELb1ELb0ELb0EEENS1_21CollectiveEpilogueFwdINS6_IJSB_SB_SC_EEESA_SE_SG_Li256ELb0ELb1ELb0ELb0EEENS1_29StaticPersistentTileSchedulerILb0EEEEEEEEEvNT_6ParamsE)
        /*095c*/ 	.short	0x0210
        /*095e*/ 	.short	0x0a70


	//----- nvinfo : EIATTR_SW_WAR
	.align		4
.L_981:
        /*0960*/ 	.byte	0x04, 0x36
        /*0962*/ 	.short	(.L_983 - .L_982)
.L_982:
        /*0964*/ 	.word	0x00000008
.L_983:


//--------------------- .nv.info._ZN7cutlass13device_kernelIN5flash11enable_sm90INS1_16FlashAttnFwdSm90INS1_25CollectiveMainloopFwdSm90ILi2EN4cute5tupleIJNS5_1CILi1EEES8_S8_EEENS6_IJNS7_ILi128EEENS7_ILi176EEESA_EEELi128ENS_6half_tEfNS_4arch4Sm90ELb0ELb0ELb1ELb1ELb0ELb0ELb0ELb1ELb1ELb1ELb0ELb0EEENS1_21CollectiveEpilogueFwdINS6_IJSA_SA_SB_EEES9_SD_SF_Li256ELb1ELb1ELb0ELb0EEENS1_36VarlenDynamicPersistentTileSchedulerILi128ELi176ELi256ELi128ELb0ELb1ELb1ELb0ELb1ELb1EEEEEEEEEvNT_6ParamsE --------------------------
	.section	.nv.info._ZN7cutlass13device_kernelIN5flash11enable_sm90INS1_16FlashAttnFwdSm90INS1_25CollectiveMainloopFwdSm90ILi2EN4cute5tupleIJNS5_1CILi1EEES8_S8_EEENS6_IJNS7_ILi128EEENS7_ILi176EEESA_EEELi128ENS_6half_tEfNS_4arch4Sm90ELb0ELb0ELb1ELb1ELb0ELb0ELb0ELb1ELb1ELb1ELb0ELb0EEENS1_21CollectiveEpilogueFwdINS6_IJSA_SA_SB_EEES9_SD_SF_Li256ELb1ELb1ELb0ELb0EEENS1_36VarlenDynamicPersistentTileSchedulerILi128ELi176ELi256ELi128ELb0ELb1ELb1ELb0ELb1ELb1EEEEEEEEEvNT_6ParamsE,"",@"SHT_CUDA_INFO"
	.sectionflags	@""
	.align	4


	//----- nvinfo : EIATTR_CUDA_API_VERSION
	.align		4
        /*0000*/ 	.byte	0x04, 0x37
        /*0002*/ 	.short	(.L_985 - .L_984)
.L_984:
        /*0004*/ 	.word	0x00000082


	//----- nvinfo : EIATTR_KPARAM_INFO
	.align		4
.L_985:
        /*0008*/ 	.byte	0x04, 0x17
        /*000a*/ 	.short	(.L_987 - .L_986)
.L_986:
        /*000c*/ 	.word	0x00000000
        /*0010*/ 	.short	0x0000
        /*0012*/ 	.short	0x0070
        /*0014*/ 	.byte	0x00, 0xf0, 0x01, 0x2a


	//----- nvinfo : EIATTR_SPARSE_MMA_MASK
	.align		4
.L_987:
        /*0018*/ 	.byte	0x03, 0x50
        /*001a*/ 	.short	0x0000


	//----- nvinfo : EIATTR_MAXREG_COUNT
	.align		4
        /*001c*/ 	.byte	0x03, 0x1b
        /*001e*/ 	.short	0x00a8


	//----- nvinfo : EIATTR_NUM_BARRIERS
	.align		4
        /*0020*/ 	.byte	0x02, 0x4c
        /*0022*/ 	.byte	0x10
	.zero		1


	//----- nvinfo : EIATTR_EXTERNS
	.align		4
        /*0024*/ 	.byte	0x04, 0x0f
        /*0026*/ 	.short	(.L_989 - .L_988)


	//   ....[0]....
	.align		4
.L_988:
        /*0028*/ 	.word	index@(__assertfail)


	//----- nvinfo : EIATTR_ANNOTATIONS
	.align		4
.L_989:
        /*002c*/ 	.byte	0x04, 0x55
        /*002e*/ 	.short	(.L_991 - .L_990)


	//   ....[0]....
.L_990:
        /* <DEDUP_REMOVED lines=76> */


	//----- nvinfo : EIATTR_MERCURY_ISA_VERSION
	.align		4
.L_991:
        /*04e0*/ 	.byte	0x03, 0x5f
        /*04e2*/ 	.short	0x0101


	//----- nvinfo : EIATTR_UNUSED_LOAD_BYTE_OFFSET
	.align		4
        /*04e4*/ 	.byte	0x04, 0x44
        /*04e6*/ 	.short	(.L_993 - .L_992)


	//   ....[0]....
.L_992:
        /*04e8*/ 	.word	0x00000a20
        /*04ec*/ 	.word	0x0000fff0


	//   ....[1]....
        /*04f0*/ 	.word	0x0000d380
        /*04f4*/ 	.word	0x0000fff0


	//----- nvinfo : EIATTR_INT_WARP_WIDE_INSTR_OFFSETS
	.align		4
.L_993:
        /*04f8*/ 	.byte	0x04, 0x31
        /*04fa*/ 	.short	(.L_995 - .L_994)


	//   ....[0]....
.L_994:
        /*04fc*/ 	.word	0x00000120


	//   ....[1]....
        /*0500*/ 	.word	0x000001c0


	//   ....[2]....
        /*0504*/ 	.word	0x00000230


	//   ....[3]....
        /*0508*/ 	.word	0x000104b0


	//   ....[4]....
        /*050c*/ 	.word	0x00010550


	//   ....[5]....
        /*0510*/ 	.word	0x00013e00


	//   ....[6]....
        /*0514*/ 	.word	0x00013e70


	//----- nvinfo : EIATTR_COOP_GROUP_MASK_REGIDS
	.align		4
.L_995:
        /*0518*/ 	.byte	0x04, 0x29
        /*051a*/ 	.short	(.L_997 - .L_996)


	//   ....[0]....
.L_996:
        /*051c*/ 	.word	0xffffffff


	//   ....[1]....
        /*0520*/ 	.word	0xffffffff


	//   ....[2]....
        /*0524*/ 	.word	0xffffffff


	//   ....[3]....
        /*0528*/ 	.word	0xffffffff


	//   ....[4]....
        /*052c*/ 	.word	0xffffffff


	//   ....[5]....
        /*0530*/ 	.word	0xffffffff


	//   ....[6]....
        /*0534*/ 	.word	0xffffffff


	//   ....[7]....
        /*0538*/ 	.word	0xffffffff


	//   ....[8]....
        /*053c*/ 	.word	0xffffffff


	//   ....[9]....
        /*0540*/ 	.word	0xffffffff


	//   ....[10]....
        /*0544*/ 	.word	0xffffffff


	//   ....[11]....
        /*0548*/ 	.word	0xffffffff


	//   ....[12]....
        /*054c*/ 	.word	0xffffffff


	//   ....[13]....
        /*0550*/ 	.word	0xffffffff


	//   ....[14]....
        /*0554*/ 	.word	0xffffffff


	//   ....[15]....
        /*0558*/ 	.word	0xffffffff


	//   ....[16]....
        /*055c*/ 	.word	0xffffffff


	//   ....[17]....
        /*0560*/ 	.word	0xffffffff


	//   ....[18]....
        /*0564*/ 	.word	0xffffffff


	//   ....[19]....
        /*0568*/ 	.word	0xffffffff


	//   ....[20]....
        /*056c*/ 	.word	0xffffffff


	//   ....[21]....
        /*0570*/ 	.word	0xffffffff


	//   ....[22]....
        /*0574*/ 	.word	0xffffffff


	//   ....[23]....
        /*0578*/ 	.word	0xffffffff


	//   ....[24]....
        /*057c*/ 	.word	0xffffffff


	//   ....[25]....
        /*0580*/ 	.word	0xffffffff


	//   ....[26]....
        /*0584*/ 	.word	0xffffffff


	//   ....[27]....
        /*0588*/ 	.word	0xffffffff


	//   ....[28]....
        /*058c*/ 	.word	0xffffffff


	//   ....[29]....
        /*0590*/ 	.word	0xffffffff


	//   ....[30]....
        /*0594*/ 	.word	0xffffffff


	//   ....[31]....
        /*0598*/ 	.word	0xffffffff


	//   ....[32]....
        /*059c*/ 	.word	0xffffffff


	//   ....[33]....
        /*05a0*/ 	.word	0xffffffff


	//   ....[34]....
        /*05a4*/ 	.word	0xffffffff


	//   ....[35]....
        /*05a8*/ 	.word	0xffffffff


	//   ....[36]....
        /*05ac*/ 	.word	0xffffffff


	//   ....[37]....
        /*05b0*/ 	.word	0xffffffff


	//   ....[38]....
        /*05b4*/ 	.word	0xffffffff


	//   ....[39]....
        /*05b8*/ 	.word	0xffffffff


	//   ....[40]....
        /*05bc*/ 	.word	0xffffffff


	//   ....[41]....
        /*05c0*/ 	.word	0xffffffff


	//   ....[42]....
        /*05c4*/ 	.word	0xffffffff


	//   ....[43]....
        /*05c8*/ 	.word	0xffffffff


	//   ....[44]....
        /*05cc*/ 	.word	0xffffffff


	//   ....[45]....
        /*05d0*/ 	.word	0xffffffff


	//   ....[46]....
        /*05d4*/ 	.word	0xffffffff


	//   ....[47]....
        /*05d8*/ 	.word	0xffffffff


	//   ....[48]....
        /*05dc*/ 	.word	0xffffffff


	//   ....[49]....
        /*05e0*/ 	.word	0xffffffff


	//   ....[50]....
        /*05e4*/ 	.word	0xffffffff


	//   ....[51]....
        /*05e8*/ 	.word	0xffffffff


	//   ....[52]....
        /*05ec*/ 	.word	0xffffffff


	//   ....[53]....
        /*05f0*/ 	.word	0xffffffff


	//   ....[54]....
        /*05f4*/ 	.word	0xffffffff


	//   ....[55]....
        /*05f8*/ 	.word	0xffffffff


	//   ....[56]....
        /*05fc*/ 	.word	0xffffffff


	//   ....[57]....
        /*0600*/ 	.word	0xffffffff


	//   ....[58]....
        /*0604*/ 	.word	0xffffffff


	//   ....[59]....
        /*0608*/ 	.word	0xffffffff


	//   ....[60]....
        /*060c*/ 	.word	0xffffffff


	//   ....[61]....
        /*0610*/ 	.word	0xffffffff


	//   ....[62]....
        /*0614*/ 	.word	0xffffffff


	//   ....[63]....
        /*0618*/ 	.word	0xffffffff


	//   ....[64]....
        /*061c*/ 	.word	0xffffffff


	//   ....[65]....
        /*0620*/ 	.word	0xffffffff


	//   ....[66]....
        /*0624*/ 	.word	0xffffffff


	//   ....[67]....
        /*0628*/ 	.word	0xffffffff


	//   ....[68]....
        /*062c*/ 	.word	0xffffffff


	//   ....[69]....
        /*0630*/ 	.word	0xffffffff


	//   ....[70]....
        /*0634*/ 	.word	0xffffffff


	//   ....[71]....
        /*0638*/ 	.word	0xffffffff


	//   ....[72]....
        /*063c*/ 	.word	0xffffffff


	//   ....[73]....
        /*0640*/ 	.word	0xffffffff


	//   ....[74]....
        /*0644*/ 	.word	0xffffffff


	//   ....[75]....
        /*0648*/ 	.word	0xffffffff


	//   ....[76]....
        /*064c*/ 	.word	0xffffffff


	//   ....[77]....
        /*0650*/ 	.word	0xffffffff


	//   ....[78]....
        /*0654*/ 	.word	0xffffffff


	//   ....[79]....
        /*0658*/ 	.word	0xffffffff


	//   ....[80]....
        /*065c*/ 	.word	0xffffffff


	//   ....[81]....
        /*0660*/ 	.word	0xffffffff


	//   ....[82]....
        /*0664*/ 	.word	0xffffffff


	//   ....[83]....
        /*0668*/ 	.word	0xffffffff


	//   ....[84]....
        /*066c*/ 	.word	0xffffffff


	//   ....[85]....
        /*0670*/ 	.word	0xffffffff


	//   ....[86]....
        /*0674*/ 	.word	0xffffffff


	//   ....[87]....
        /*0678*/ 	.word	0xffffffff


	//   ....[88]....
        /*067c*/ 	.word	0xffffffff


	//   ....[89]....
        /*0680*/ 	.word	0xffffffff


	//   ....[90]....
        /*0684*/ 	.word	0xffffffff


	//   ....[91]....
        /*0688*/ 	.word	0x0500000f


	//   ....[92]....
        /*068c*/ 	.word	0x0500000f


	//   ....[93]....
        /*0690*/ 	.word	0x0500000f


	//   ....[94]....
        /*0694*/ 	.word	0x0500000f


	//   ....[95]....
        /*0698*/ 	.word	0x0500000f


	//   ....[96]....
        /*069c*/ 	.word	0x0500000f


	//   ....[97]....
        /*06a0*/ 	.word	0x0500000f


	//   ....[98]....
        /*06a4*/ 	.word	0x0500000f


	//   ....[99]....
        /*06a8*/ 	.word	0x0500000f


	//   ....[100]....
        /*06ac*/ 	.word	0x0500000f


	//   ....[101]....
        /*06b0*/ 	.word	0x0500000f


	//   ....[102]....
        /*06b4*/ 	.word	0x0500000f


	//   ....[103]....
        /*06b8*/ 	.word	0x0500000f


	//   ....[104]....
        /*06bc*/ 	.word	0x0500000f


	//   ....[105]....
        /*06c0*/ 	.word	0x0500000f


	//   ....[106]....
        /*06c4*/ 	.word	0x0500000f


	//   ....[107]....
        /*06c8*/ 	.word	0x0500000f


	//   ....[108]....
        /*06cc*/ 	.word	0x0500000f


	//   ....[109]....
        /*06d0*/ 	.word	0x0500000f


	//   ....[110]....
        /*06d4*/ 	.word	0x0500000f


	//   ....[111]....
        /*06d8*/ 	.word	0x0500000f


	//   ....[112]....
        /*06dc*/ 	.word	0x0500000f


	//   ....[113]....
        /*06e0*/ 	.word	0x0500000f


	//   ....[114]....
        /*06e4*/ 	.word	0x0500000f


	//   ....[115]....
        /*06e8*/ 	.word	0x0500000f


	//   ....[116]....
        /*06ec*/ 	.word	0x0500000f


	//   ....[117]....
        /*06f0*/ 	.word	0x0500000f


	//   ....[118]....
        /*06f4*/ 	.word	0x0500000f


	//   ....[119]....
        /*06f8*/ 	.word	0x0500000f


	//   ....[120]....
        /*06fc*/ 	.word	0x0500000f


	//   ....[121]....
        /*0700*/ 	.word	0x0500000f


	//   ....[122]....
        /*0704*/ 	.word	0x0500000f


	//   ....[123]....
        /*0708*/ 	.word	0x0500000f


	//   ....[124]....
        /*070c*/ 	.word	0x0500000f


	//   ....[125]....
        /*0710*/ 	.word	0x0500000f


	//----- nvinfo : EIATTR_COOP_GROUP_INSTR_OFFSETS
	.align		4
.L_997:
        /*0714*/ 	.byte	0x04, 0x28
        /*0716*/ 	.short	(.L_999 - .L_998)


	//   ....[0]....
.L_998:
        /*0718*/ 	.word	0x00000060


	//   ....[1]....
        /*071c*/ 	.word	0x00000130


	//   ....[2]....
        /*0720*/ 	.word	0x000001e0


	//   ....[3]....
        /*0724*/ 	.word	0x000003a0


	//   ....[4]....
        /*0728*/ 	.word	0x00000500


	//   ....[5]....
        /*072c*/ 	.word	0x00000620


	//   ....[6]....
        /*0730*/ 	.word	0x00000780


	//   ....[7]....
        /*0734*/ 	.word	0x00001350


	//   ....[8]....
        /*0738*/ 	.word	0x000054f0


	//   ....[9]....
        /*073c*/ 	.word	0x00005590


	//   ....[10]....
        /*0740*/ 	.word	0x00005880


	//   ....[11]....
        /*0744*/ 	.word	0x00005a50


	//   ....[12]....
        /*0748*/ 	.word	0x0000a780


	//   ....[13]....
        /*074c*/ 	.word	0x0000a7d0


	//   ....[14]....
        /*0750*/ 	.word	0x0000b320


	//   ....[15]....
        /*0754*/ 	.word	0x0000b360


	//   ....[16]....
        /*0758*/ 	.word	0x0000c830


	//   ....[17]....
        /*075c*/ 	.word	0x0000c890


	//   ....[18]....
        /*0760*/ 	.word	0x0000cd80


	//   ....[19]....
        /*0764*/ 	.word	0x0000cd90


	//   ....[20]....
        /*0768*/ 	.word	0x0000de10


	//   ....[21]....
        /*076c*/ 	.word	0x0000de50


	//   ....[22]....
        /*0770*/ 	.word	0x0000de90


	//   ....[23]....
        /*0774*/ 	.word	0x0000dec0


	//   ....[24]....
        /*0778*/ 	.word	0x0000e450


	//   ....[25]....
        /*077c*/ 	.word	0x0000e460


	//   ....[26]....
        /*0780*/ 	.word	0x0000e530


	//   ....[27]....
        /*0784*/ 	.word	0x0000e550


	//   ....[28]....
        /*0788*/ 	.word	0x0000e620


	//   ....[29]....
        /*078c*/ 	.word	0x0000e640


	//   ....[30]....
        /*0790*/ 	.word	0x0000e720


	//   ....[31]....
        /*0794*/ 	.word	0x0000e740


	//   ....[32]....
        /*0798*/ 	.word	0x0000efc0


	//   ....[33]....
        /*079c*/ 	.word	0x0000efe0


	//   ....[34]....
        /*07a0*/ 	.word	0x0000f0b0


	//   ....[35]....
        /*07a4*/ 	.word	0x0000f0d0


	//   ....[36]....
        /*07a8*/ 	.word	0x0000f1a0


	//   ....[37]....
        /*07ac*/ 	.word	0x0000f1c0


	//   ....[38]....
        /*07b0*/ 	.word	0x0000f2a0


	//   ....[39]....
        /*07b4*/ 	.word	0x0000f2c0


	//   ....[40]....
        /*07b8*/ 	.word	0x0000f400


	//   ....[41]....
        /*07bc*/ 	.word	0x0000f5f0


	//   ....[42]....
        /*07c0*/ 	.word	0x0000f620


	//   ....[43]....
        /*07c4*/ 	.word	0x0000f650


	//   ....[44]....
        /*07c8*/ 	.word	0x0000f680


	//   ....[45]....
        /*07cc*/ 	.word	0x0000f6b0


	//   ....[46]....
        /*07d0*/ 	.word	0x0000f6e0


	//   ....[47]....
        /*07d4*/ 	.word	0x0000f860


	//   ....[48]....
        /*07d8*/ 	.word	0x0000f890


	//   ....[49]....
        /*07dc*/ 	.word	0x0000f8c0


	//   ....[50]....
        /*07e0*/ 	.word	0x0000f8f0


	//   ....[51]....
        /*07e4*/ 	.word	0x0000f920


	//   ....[52]....
        /*07e8*/ 	.word	0x0000f950


	//   ....[53]....
        /*07ec*/ 	.word	0x0000f9f0


	//   ....[54]....
        /*07f0*/ 	.word	0x0000fa20


	//   ....[55]....
        /*07f4*/ 	.word	0x0000fab0


	//   ....[56]....
        /*07f8*/ 	.word	0x00010ae0


	//   ....[57]....
        /*07fc*/ 	.word	0x00011700


	//   ....[58]....
        /*0800*/ 	.word	0x00011710


	//   ....[59]....
        /*0804*/ 	.word	0x00011730


	//   ....[60]....
        /*0808*/ 	.word	0x00011770


	//   ....[61]....
        /*080c*/ 	.word	0x00011880


	//   ....[62]....
        /*0810*/ 	.word	0x00011890


	//   ....[63]....
        /*0814*/ 	.word	0x00011920


	//   ....[64]....
        /*0818*/ 	.word	0x00011930


	//   ....[65]....
        /*081c*/ 	.word	0x000119c0


	//   ....[66]....
        /*0820*/ 	.word	0x000119d0


	//   ....[67]....
        /*0824*/ 	.word	0x00011a60


	//   ....[68]....
        /*0828*/ 	.word	0x00011a70


	//   ....[69]....
        /*082c*/ 	.word	0x00011b00


	//   ....[70]....
        /*0830*/ 	.word	0x00011b10


	//   ....[71]....
        /*0834*/ 	.word	0x00011b20


	//   ....[72]....
        /*0838*/ 	.word	0x00011b30


	//   ....[73]....
        /*083c*/ 	.word	0x00014540


	//   ....[74]....
        /*0840*/ 	.word	0x000145a0


	//   ....[75]....
        /*0844*/ 	.word	0x000145d0


	//   ....[76]....
        /*0848*/ 	.word	0x00014600


	//   ....[77]....
        /*084c*/ 	.word	0x00014630


	//   ....[78]....
        /*0850*/ 	.word	0x00014660


	//   ....[79]....
        /*0854*/ 	.word	0x00014690


	//   ....[80]....
        /*0858*/ 	.word	0x000146a0


	//   ....[81]....
        /*085c*/ 	.word	0x00014830


	//   ....[82]....
        /*0860*/ 	.word	0x00014860


	//   ....[83]....
        /*0864*/ 	.word	0x00014890


	//   ....[84]....
        /*0868*/ 	.word	0x000148c0


	//   ....[85]....
        /*086c*/ 	.word	0x000148f0


	//   ....[86]....
        /*0870*/ 	.word	0x00014920


	//   ....[87]....
        /*0874*/ 	.word	0x000149e0


	//   ....[88]....
        /*0878*/ 	.word	0x00014a00


	//   ....[89]....
        /*087c*/ 	.word	0x00014a70


	//   ....[90]....
        /*0880*/ 	.word	0x00014f00


	//   ....[91]....
        /*0884*/ 	.word	0x000153e0


	//   ....[92]....
        /*0888*/ 	.word	0x000155b0


	//   ....[93]....
        /*088c*/ 	.word	0x00015600


	//   ....[94]....
        /*0890*/ 	.word	0x00015720


	//   ....[95]....
        /*0894*/ 	.word	0x00015770


	//   ....[96]....
        /*0898*/ 	.word	0x000158b0


	//   ....[97]....
        /*089c*/ 	.word	0x00015900


	//   ....[98]....
        /*08a0*/ 	.word	0x00015a20


	//   ....[99]....
        /*08a4*/ 	.word	0x00015a70


	//   ....[100]....
        /*08a8*/ 	.word	0x00015b90


	//   ....[101]....
        /*08ac*/ 	.word	0x00015be0


	//   ....[102]....
        /*08b0*/ 	.word	0x00015d00


	//   ....[103]....
        /*08b4*/ 	.word	0x00015d50


	//   ....[104]....
        /*08b8*/ 	.word	0x00015e60


	//   ....[105]....
        /*08bc*/ 	.word	0x00015eb0


	//   ....[106]....
        /*08c0*/ 	.word	0x00015fb0


	//   ....[107]....
        /*08c4*/ 	.word	0x00016000


	//   ....[108]....
        /*08c8*/ 	.word	0x00016330


	//   ....[109]....
        /*08cc*/ 	.word	0x000163d0


	//   ....[110]....
        /*08d0*/ 	.word	0x00016500


	//   ....[111]....
        /*08d4*/ 	.word	0x00016570


	//   ....[112]....
        /*08d8*/ 	.word	0x000165f0


	//   ....[113]....
        /*08dc*/ 	.word	0x00016670


	//   ....[114]....
        /*08e0*/ 	.word	0x000166f0


	//   ....[115]....
        /*08e4*/ 	.word	0x00016780


	//   ....[116]....
        /*08e8*/ 	.word	0x00016820


	//   ....[117]....
        /*08ec*/ 	.word	0x000168c0


	//   ....[118]....
        /*08f0*/ 	.word	0x00016930


	//   ....[119]....
        /*08f4*/ 	.word	0x000169a0


	//   ....[120]....
        /*08f8*/ 	.word	0x00016a10


	//   ....[121]....
        /*08fc*/ 	.word	0x00016a90


	//   ....[122]....
        /*0900*/ 	.word	0x00016b10


	//   ....[123]....
        /*0904*/ 	.word	0x00016bb0


	//   ....[124]....
        /*0908*/ 	.word	0x00016c40


	//   ....[125]....
        /*090c*/ 	.word	0x00016d70


	//----- nvinfo : EIATTR_REG_RECONFIG
	.align		4
.L_999:
        /*0910*/ 	.byte	0x01, 0x54
	.zero		2


	//----- nvinfo : EIATTR_SYSCALL_OFFSETS
	.align		4
        /*0914*/ 	.byte	0x04, 0x46
        /*0916*/ 	.short	(.L_1001 - .L_1000)


	//   ....[0]....
.L_1000:
        /*0918*/ 	.word	0x00001530


	//   ....[1]....
        /*091c*/ 	.word	0x000106c0


	//   ....[2]....
        /*0920*/ 	.word	0x00010820


	//   ....[3]....
        /*0924*/ 	.word	0x00010920


	//   ....[4]....
        /*0928*/ 	.word	0x000112c0


	//----- nvinfo : EIATTR_MBARRIER_INSTR_OFFSETS
	.align		4
.L_1001:
        /*092c*/ 	.byte	0x04, 0x39
        /*092e*/ 	.short	(.L_1003 - .L_1002)


	//   ....[0]....
.L_1002:
        /*0930*/ 	.word	0x00000250
        /*0934*/ 	.word	0x000000ff
        /*0938*/ 	.word	0x00034800
        /*093c*/ 	.short	0x0100
        /*093e*/ 	.byte	0x08
	.zero		1


	//   ....[1]....
        /*0940*/ 	.word	0x00000260
        /*0944*/ 	.word	0x000000ff
        /*0948*/ 	.word	0x00034820
        /*094c*/ 	.short	0x0100
        /*094e*/ 	.byte	0x08
	.zero		1


	//   ....[2]....
        /*0950*/ 	.word	0x00000350
        /*0954*/ 	.word	0x000000ff
        /*0958*/ 	.word	0x00034830
        /*095c*/ 	.short	0x0100
        /*095e*/ 	.byte	0x08
	.zero		1


	//   ....[3]....
        /*0960*/ 	.word	0x00000360
        /*0964*/ 	.word	0x000000ff
        /*0968*/ 	.word	0x00034840
        /*096c*/ 	.short	0x0100
        /*096e*/ 	.byte	0x08
	.zero		1


	//   ....[4]....
        /*0970*/ 	.word	0x00000370
        /*0974*/ 	.word	0x000000ff
        /*0978*/ 	.word	0x00034838
        /*097c*/ 	.short	0x0100
        /*097e*/ 	.byte	0x08
	.zero		1


	//   ....[5]....
        /*0980*/ 	.word	0x00000380
        /*0984*/ 	.word	0x000000ff
        /*0988*/ 	.word	0x00034848
        /*098c*/ 	.short	0x0100
        /*098e*/ 	.byte	0x08
	.zero		1


	//   ....[6]....
        /*0990*/ 	.word	0x000004b0
        /*0994*/ 	.word	0x000000ff
        /*0998*/ 	.word	0x00034850
        /*099c*/ 	.short	0x0100
        /*099e*/ 	.byte	0x08
	.zero		1


	//   ....[7]....
        /*09a0*/ 	.word	0x000004c0
        /*09a4*/ 	.word	0x000000ff
        /*09a8*/ 	.word	0x00034860
        /*09ac*/ 	.short	0x0100
        /*09ae*/ 	.byte	0x08
	.zero		1


	//   ....[8]....
        /*09b0*/ 	.word	0x000004d0
        /*09b4*/ 	.word	0x000000ff
        /*09b8*/ 	.word	0x00034858
        /*09bc*/ 	.short	0x0100
        /*09be*/ 	.byte	0x08
	.zero		1


	//   ....[9]....
        /*09c0*/ 	.word	0x000004e0
        /*09c4*/ 	.word	0x000000ff
        /*09c8*/ 	.word	0x00034868
        /*09cc*/ 	.short	0x0100
        /*09ce*/ 	.byte	0x08
	.zero		1


	//   ....[10]....
        /*09d0*/ 	.word	0x000005d0
        /*09d4*/ 	.word	0x000000ff
        /*09d8*/ 	.word	0x00034870
        /*09dc*/ 	.short	0x0100
        /*09de*/ 	.byte	0x06
	.zero		1


	//   ....[11]....
        /*09e0*/ 	.word	0x000005e0
        /*09e4*/ 	.word	0x000000ff
        /*09e8*/ 	.word	0x00034880
        /*09ec*/ 	.short	0x0100
        /*09ee*/ 	.byte	0x06
	.zero		1


	//   ....[12]....
        /*09f0*/ 	.word	0x000005f0
        /*09f4*/ 	.word	0x000000ff
        /*09f8*/ 	.word	0x00034878
        /*09fc*/ 	.short	0x0100
        /*09fe*/ 	.byte	0x06
	.zero		1


	//   ....[13]....
        /*0a00*/ 	.word	0x00000600
        /*0a04*/ 	.word	0x000000ff
        /*0a08*/ 	.word	0x00034888
        /*0a0c*/ 	.short	0x0100
        /*0a0e*/ 	.byte	0x06
	.zero		1


	//   ....[14]....
        /*0a10*/ 	.word	0x00000730
        /*0a14*/ 	.word	0x000000ff
        /*0a18*/ 	.word	0x00034890
        /*0a1c*/ 	.short	0x0100
        /*0a1e*/ 	.byte	0x08
	.zero		1


	//   ....[15]....
        /*0a20*/ 	.word	0x00000740
        /*0a24*/ 	.word	0x000000ff
        /*0a28*/ 	.word	0x000348a0
        /*0a2c*/ 	.short	0x0100
        /*0a2e*/ 	.byte	0x08
	.zero		1


	//   ....[16]....
        /*0a30*/ 	.word	0x00000750
        /*0a34*/ 	.word	0x000000ff
        /*0a38*/ 	.word	0x00034898
        /*0a3c*/ 	.short	0x0100
        /*0a3e*/ 	.byte	0x08
	.zero		1


	//   ....[17]....
        /*0a40*/ 	.word	0x00000760
        /*0a44*/ 	.word	0x000000ff
        /*0a48*/ 	.word	0x000348a8
        /*0a4c*/ 	.short	0x0100
        /*0a4e*/ 	.byte	0x08
	.zero		1


	//   ....[18]....
        /*0a50*/ 	.word	0x00000890
        /*0a54*/ 	.word	0x000000ff
        /*0a58*/ 	.word	0x000348b0
        /*0a5c*/ 	.short	0x0100
        /*0a5e*/ 	.byte	0x08
	.zero		1


	//   ....[19]....
        /*0a60*/ 	.word	0x000008a0
        /*0a64*/ 	.word	0x000000ff
        /*0a68*/ 	.word	0x000348c0
        /*0a6c*/ 	.short	0x0100
        /*0a6e*/ 	.byte	0x08
	.zero		1


	//   ....[20]....
        /*0a70*/ 	.word	0x000008b0
        /*0a74*/ 	.word	0x000000ff
        /*0a78*/ 	.word	0x000348b8
        /*0a7c*/ 	.short	0x0100
        /*0a7e*/ 	.byte	0x08
	.zero		1


	//   ....[21]....
        /*0a80*/ 	.word	0x000008c0
        /*0a84*/ 	.word	0x000000ff
        /*0a88*/ 	.word	0x000348c8
        /*0a8c*/ 	.short	0x0100
        /*0a8e*/ 	.byte	0x08
	.zero		1


	//   ....[22]....
        /*0a90*/ 	.word	0x000015e0
        /*0a94*/ 	.word	0x00000000
        /*0a98*/ 	.word	0x00034800
        /*0a9c*/ 	.short	0x010a
        /*0a9e*/ 	.byte	0x3f
	.zero		1


	//   ....[23]....
        /*0aa0*/ 	.word	0x00001650
        /*0aa4*/ 	.word	0x0000000a
        /*0aa8*/ 	.word	0x00034830
        /*0aac*/ 	.short	0x010a
        /*0aae*/ 	.byte	0x3f
	.zero		1


	//   ....[24]....
        /*0ab0*/ 	.word	0x000016c0
        /*0ab4*/ 	.word	0x0000000a
        /*0ab8*/ 	.word	0x00034830
        /*0abc*/ 	.short	0x010a
        /*0abe*/ 	.byte	0x3f
	.zero		1


	//   ....[25]....
        /*0ac0*/ 	.word	0x000063f0
        /*0ac4*/ 	.word	0x0000000b
        /*0ac8*/ 	.word	0x00000000
        /*0acc*/ 	.short	0x0101
        /*0ace*/ 	.byte	0x3f
	.zero		1


	//   ....[26]....
        /*0ad0*/ 	.word	0x000071a0
        /*0ad4*/ 	.word	0x00000000
        /*0ad8*/ 	.word	0x00034830
        /*0adc*/ 	.short	0x010a
        /*0ade*/ 	.byte	0x3f
	.zero		1


	//   ....[27]....
        /*0ae0*/ 	.word	0x000071e0
        /*0ae4*/ 	.word	0x00000000
        /*0ae8*/ 	.word	0x00034830
        /*0aec*/ 	.short	0x010a
        /*0aee*/ 	.byte	0x3f
	.zero		1


	//   ....[28]....
        /*0af0*/ 	.word	0x000098b0
        /*0af4*/ 	.word	0x000000ff
        /*0af8*/ 	.word	0x00034850
        /*0afc*/ 	.short	0x010a
        /*0afe*/ 	.byte	0x06
	.zero		1


	//   ....[29]....
        /*0b00*/ 	.word	0x000098f0
        /*0b04*/ 	.word	0x000000ff
        /*0b08*/ 	.word	0x00034850
        /*0b0c*/ 	.short	0x010a
        /*0b0e*/ 	.byte	0x06
	.zero		1


	//   ....[30]....
        /*0b10*/ 	.word	0x0000b990
        /*0b14*/ 	.word	0x00000080
        /*0b18*/ 	.word	0x00000000
        /*0b1c*/ 	.short	0x0101
        /*0b1e*/ 	.byte	0x3f
	.zero		1


	//   ....[31]....
        /*0b20*/ 	.word	0x0000ba20
        /*0b24*/ 	.word	0x00000082
        /*0b28*/ 	.word	0x00000000
        /*0b2c*/ 	.short	0x0101
        /*0b2e*/ 	.byte	0x3f
	.zero		1


	//   ....[32]....
        /*0b30*/ 	.word	0x0000c790
        /*0b34*/ 	.word	0x00000008
        /*0b38*/ 	.word	0x00034850
        /*0b3c*/ 	.short	0x010a
        /*0b3e*/ 	.byte	0x3f
	.zero		1


	//   ....[33]....
        /*0b40*/ 	.word	0x0000c7d0
        /*0b44*/ 	.word	0x00000008
        /*0b48*/ 	.word	0x00034850
        /*0b4c*/ 	.short	0x010a
        /*0b4e*/ 	.byte	0x3f
	.zero		1


	//   ....[34]....
        /*0b50*/ 	.word	0x0000d060
        /*0b54*/ 	.word	0x00000007
        /*0b58*/ 	.word	0x00000000
        /*0b5c*/ 	.short	0x0101
        /*0b5e*/ 	.byte	0x3f
	.zero		1


	//   ....[35]....
        /*0b60*/ 	.word	0x0000e440
        /*0b64*/ 	.word	0x0000001c
        /*0b68*/ 	.word	0x00000000
        /*0b6c*/ 	.short	0x0101
        /*0b6e*/ 	.byte	0x3f
	.zero		1


	//   ....[36]....
        /*0b70*/ 	.word	0x00010d70
        /*0b74*/ 	.word	0x00000000
        /*0b78*/ 	.word	0x00034840
        /*0b7c*/ 	.short	0x010a
        /*0b7e*/ 	.byte	0x3f
	.zero		1


	//   ....[37]....
        /*0b80*/ 	.word	0x00011c90
        /*0b84*/ 	.word	0x00000009
        /*0b88*/ 	.word	0x00034800
        /*0b8c*/ 	.short	0x0107
        /*0b8e*/ 	.byte	0x3f
	.zero		1


	//   ....[38]....
        /*0b90*/ 	.word	0x00011da0
        /*0b94*/ 	.word	0x00000002
        /*0b98*/ 	.word	0x00034800
        /*0b9c*/ 	.short	0x0101
        /*0b9e*/ 	.byte	0x3f
	.zero		1


	//   ....[39]....
        /*0ba0*/ 	.word	0x00011dc0
        /*0ba4*/ 	.word	0x00000002
        /*0ba8*/ 	.word	0x00034820
        /*0bac*/ 	.short	0x010a
        /*0bae*/ 	.byte	0x3f
	.zero		1


	//   ....[40]....
        /*0bb0*/ 	.word	0x00012150
        /*0bb4*/ 	.word	0x00000003
        /*0bb8*/ 	.word	0x00034840
        /*0bbc*/ 	.short	0x010a
        /*0bbe*/ 	.byte	0x3f
	.zero		1


	//   ....[41]....
        /*0bc0*/ 	.word	0x00012510
        /*0bc4*/ 	.word	0x00000003
        /*0bc8*/ 	.word	0x00000060
        /*0bcc*/ 	.short	0x010a
        /*0bce*/ 	.byte	0x3f
	.zero		1


	//   ....[42]....
        /*0bd0*/ 	.word	0x00012c10
        /*0bd4*/ 	.word	0x00000003
        /*0bd8*/ 	.word	0x00034840
        /*0bdc*/ 	.short	0x010a
        /*0bde*/ 	.byte	0x3f
	.zero		1


	//   ....[43]....
        /*0be0*/ 	.word	0x00012fd0
        /*0be4*/ 	.word	0x00000002
        /*0be8*/ 	.word	0x00000060
        /*0bec*/ 	.short	0x010a
        /*0bee*/ 	.byte	0x3f
	.zero		1


	//   ....[44]....
        /*0bf0*/ 	.word	0x00013600
        /*0bf4*/ 	.word	0x00000002
        /*0bf8*/ 	.word	0x00034840
        /*0bfc*/ 	.short	0x010a
        /*0bfe*/ 	.byte	0x3f
	.zero		1


	//   ....[45]....
        /*0c00*/ 	.word	0x000139c0
        /*0c04*/ 	.word	0x00000002
        /*0c08*/ 	.word	0x00000060
        /*0c0c*/ 	.short	0x010a
        /*0c0e*/ 	.byte	0x3f
	.zero		1


	//   ....[46]....
        /*0c10*/ 	.word	0x00013f80
        /*0c14*/ 	.word	0x00000002
        /*0c18*/ 	.word	0x00034860
        /*0c1c*/ 	.short	0x010a
        /*0c1e*/ 	.byte	0x3f
	.zero		1


	//   ....[47]....
        /*0c20*/ 	.word	0x00014e80
        /*0c24*/ 	.word	0x00000000
        /*0c28*/ 	.word	0x00034820
        /*0c2c*/ 	.short	0x010a
        /*0c2e*/ 	.byte	0x3f
	.zero		1


	//   ....[48]....
        /*0c30*/ 	.word	0x00015040
        /*0c34*/ 	.word	0x00000006
        /*0c38*/ 	.word	0x00000000
        /*0c3c*/ 	.short	0x010a
        /*0c3e*/ 	.byte	0x3f
	.zero		1


	//   ....[49]....
        /*0c40*/ 	.word	0x000150b0
        /*0c44*/ 	.word	0x00000007
        /*0c48*/ 	.word	0x00000000
        /*0c4c*/ 	.short	0x010a
        /*0c4e*/ 	.byte	0x3f
	.zero		1


	//   ....[50]....
        /*0c50*/ 	.word	0x00015120
        /*0c54*/ 	.word	0x00000004
        /*0c58*/ 	.word	0x00000000
        /*0c5c*/ 	.short	0x010a
        /*0c5e*/ 	.byte	0x3f
	.zero		1


	//   ....[51]....
        /*0c60*/ 	.word	0x00015150
        /*0c64*/ 	.word	0x00000003
        /*0c68*/ 	.word	0x00000000
        /*0c6c*/ 	.short	0x010a
        /*0c6e*/ 	.byte	0x3f
	.zero		1


	//   ....[52]....
        /*0c70*/ 	.word	0x000151b0
        /*0c74*/ 	.word	0x00000000
        /*0c78*/ 	.word	0x00034800
        /*0c7c*/ 	.short	0x010a
        /*0c7e*/ 	.byte	0x3f
	.zero		1


	//   ....[53]....
        /*0c80*/ 	.word	0x00015200
        /*0c84*/ 	.word	0x0000000a
        /*0c88*/ 	.word	0x00034830
        /*0c8c*/ 	.short	0x010a
        /*0c8e*/ 	.byte	0x3f
	.zero		1


	//   ....[54]....
        /*0c90*/ 	.word	0x00015250
        /*0c94*/ 	.word	0x00000000
        /*0c98*/ 	.word	0x00034830
        /*0c9c*/ 	.short	0x010a
        /*0c9e*/ 	.byte	0x3f
	.zero		1


	//   ....[55]....
        /*0ca0*/ 	.word	0x000152b0
        /*0ca4*/ 	.word	0x0000000f
        /*0ca8*/ 	.word	0x00034850
        /*0cac*/ 	.short	0x010a
        /*0cae*/ 	.byte	0x3f
	.zero		1


	//   ....[56]....
        /*0cb0*/ 	.word	0x00015300
        /*0cb4*/ 	.word	0x00000008
        /*0cb8*/ 	.word	0x00034850
        /*0cbc*/ 	.short	0x010a
        /*0cbe*/ 	.byte	0x3f
	.zero		1


	//   ....[57]....
        /*0cc0*/ 	.word	0x000154a0
        /*0cc4*/ 	.word	0x00000000
        /*0cc8*/ 	.word	0x00034840
        /*0ccc*/ 	.short	0x010a
        /*0cce*/ 	.byte	0x3f
	.zero		1


	//   ....[58]....
        /*0cd0*/ 	.word	0x00016050
        /*0cd4*/ 	.word	0x00000002
        /*0cd8*/ 	.word	0x00034820
        /*0cdc*/ 	.short	0x010a
        /*0cde*/ 	.byte	0x3f
	.zero		1


	//   ....[59]....
        /*0ce0*/ 	.word	0x000160a0
        /*0ce4*/ 	.word	0x00000003
        /*0ce8*/ 	.word	0x00034840
        /*0cec*/ 	.short	0x010a
        /*0cee*/ 	.byte	0x3f
	.zero		1


	//   ....[60]....
        /*0cf0*/ 	.word	0x000160f0
        /*0cf4*/ 	.word	0x00000003
        /*0cf8*/ 	.word	0x00000060
        /*0cfc*/ 	.short	0x010a
        /*0cfe*/ 	.byte	0x3f
	.zero		1


	//   ....[61]....
        /*0d00*/ 	.word	0x00016140
        /*0d04*/ 	.word	0x00000003
        /*0d08*/ 	.word	0x00034840
        /*0d0c*/ 	.short	0x010a
        /*0d0e*/ 	.byte	0x3f
	.zero		1


	//   ....[62]....
        /*0d10*/ 	.word	0x00016190
        /*0d14*/ 	.word	0x00000002
        /*0d18*/ 	.word	0x00000060
        /*0d1c*/ 	.short	0x010a
        /*0d1e*/ 	.byte	0x3f
	.zero		1


	//   ....[63]....
        /*0d20*/ 	.word	0x000161e0
        /*0d24*/ 	.word	0x00000002
        /*0d28*/ 	.word	0x00034840
        /*0d2c*/ 	.short	0x010a
        /*0d2e*/ 	.byte	0x3f
	.zero		1


	//   ....[64]....
        /*0d30*/ 	.word	0x00016230
        /*0d34*/ 	.word	0x00000002
        /*0d38*/ 	.word	0x00000060
        /*0d3c*/ 	.short	0x010a
        /*0d3e*/ 	.byte	0x3f
	.zero		1


	//   ....[65]....
        /*0d40*/ 	.word	0x00016280
        /*0d44*/ 	.word	0x00000002
        /*0d48*/ 	.word	0x00034860
        /*0d4c*/ 	.short	0x010a
        /*0d4e*/ 	.byte	0x3f
	.zero		1


	//   ....[66]....
        /*0d50*/ 	.word	0x00016c90
        /*0d54*/ 	.word	0x00000000
        /*0d58*/ 	.word	0x00034820
        /*0d5c*/ 	.short	0x010a
        /*0d5e*/ 	.byte	0x3f
	.zero		1


	//   ....[67]....
        /*0d60*/ 	.word	0x00016e30
        /*0d64*/ 	.word	0x00000006
        /*0d68*/ 	.word	0x00000000
        /*0d6c*/ 	.short	0x010a
        /*0d6e*/ 	.byte	0x3f
	.zero		1


	//   ....[68]....
        /*0d70*/ 	.word	0x00016e80
        /*0d74*/ 	.word	0x00000007
        /*0d78*/ 	.word	0x00000000
        /*0d7c*/ 	.short	0x010a
        /*0d7e*/ 	.byte	0x3f
	.zero		1


	//   ....[69]....
        /*0d80*/ 	.word	0x00016ed0
        /*0d84*/ 	.word	0x00000004
        /*0d88*/ 	.word	0x00000000
        /*0d8c*/ 	.short	0x010a
        /*0d8e*/ 	.byte	0x3f
	.zero		1


	//----- nvinfo : EIATTR_NUM_MBARRIERS
	.align		4
.L_1003:
        /*0d90*/ 	.byte	0x03, 0x38
        /*0d92*/ 	.short	0x0016


	//----- nvinfo : EIATTR_EXIT_INSTR_OFFSETS
	.align		4
        /*0d94*/ 	.byte	0x04, 0x1c
        /*0d96*/ 	.short	(.L_1005 - .L_1004)


	//   ....[0]....
.L_1004:
        /*0d98*/ 	.word	0x00000a60


	//   ....[1]....
        /*0d9c*/ 	.word	0x0000f3c0


	//   ....[2]....
        /*0da0*/ 	.word	0x000151a0


	//----- nvinfo : EIATTR_MAX_THREADS
	.align		4
.L_1005:
        /*0da4*/ 	.byte	0x04, 0x05
        /*0da6*/ 	.short	(.L_1007 - .L_1006)
.L_1006:
        /*0da8*/ 	.word	0x00000180
        /*0dac*/ 	.word	0x00000001
        /*0db0*/ 	.word	0x00000001


	//----- nvinfo : EIATTR_CRS_STACK_SIZE
	.align		4
.L_1007:
        /*0db4*/ 	.byte	0x04, 0x1e
        /*0db6*/ 	.short	(.L_1009 - .L_1008)
.L_1008:
        /*0db8*/ 	.word	0x00000000


	//----- nvinfo : EIATTR_CBANK_PARAM_SIZE
	.align		4
.L_1009:
        /*0dbc*/ 	.byte	0x03, 0x19
        /*0dbe*/ 	.short	0x0af0


	//----- nvinfo : EIATTR_PARAM_CBANK
	.align		4
        /*0dc0*/ 	.byte	0x04, 0x0a
        /*0dc2*/ 	.short	(.L_1011 - .L_1010)
	.align		4
.L_1010:
        /*0dc4*/ 	.word	index@(.nv.constant0._ZN7cutlass13device_kernelIN5flash11enable_sm90INS1_16FlashAttnFwdSm90INS1_25CollectiveMainloopFwdSm90ILi2EN4cute5tupleIJNS5_1CILi1EEES8_S8_EEENS6_IJNS7_ILi128EEENS7_ILi176EEESA_EEELi128ENS_6half_tEfNS_4arch4Sm90ELb0ELb0ELb1ELb1ELb0ELb0ELb0ELb1ELb1ELb1ELb0ELb0EEENS1_21CollectiveEpilogueFwdINS6_IJSA_SA_SB_EEES9_SD_SF_Li256ELb1ELb1ELb0ELb0EEENS1_36VarlenDynamicPersistentTileSchedulerILi128ELi176ELi256ELi128ELb0ELb1ELb1ELb0ELb1ELb1EEEEEEEEEvNT_6ParamsE)
        /*0dc8*/ 	.short	0x0210
        /*0dca*/ 	.short	0x0af0


	//----- nvinfo : EIATTR_SW_WAR
	.align		4
.L_1011:
        /*0dcc*/ 	.byte	0x04, 0x36
        /*0dce*/ 	.short	(.L_1013 - .L_1012)
.L_1012:
        /*0dd0*/ 	.word	0x00000008
.L_1013:


//--------------------- .nv.info._ZN7cutlass13device_kernelIN5flash11enable_sm90INS1_16FlashAttnFwdSm90INS1_25CollectiveMainloopFwdSm90ILi2EN4cute5tupleIJNS5_1CILi1EEES8_S8_EEENS6_IJNS7_ILi128EEENS7_ILi176EEESA_EEELi128ENS_6half_tEfNS_4arch4Sm90ELb0ELb0ELb1ELb1ELb0ELb1ELb0ELb1ELb1ELb1ELb0ELb0EEENS1_21CollectiveEpilogueFwdINS6_IJSA_SA_SB_EEES9_SD_SF_Li256ELb1ELb1ELb0ELb0EEENS1_36VarlenDynamicPersistentTileSchedulerILi128ELi176ELi256ELi128ELb0ELb1ELb1ELb0ELb1ELb1EEEEEEEEEvNT_6ParamsE --------------------------
	.section	.nv.info._ZN7cutlass13device_kernelIN5flash11enable_sm90INS1_16FlashAttnFwdSm90INS1_25CollectiveMainloopFwdSm90ILi2EN4cute5tupleIJNS5_1CILi1EEES8_S8_EEENS6_IJNS7_ILi128EEENS7_ILi176EEESA_EEELi128ENS_6half_tEfNS_4arch4Sm90ELb0ELb0ELb1ELb1ELb0ELb1ELb0ELb1ELb1ELb1ELb0ELb0EEENS1_21CollectiveEpilogueFwdINS6_IJSA_SA_SB_EEES9_SD_SF_Li256ELb1ELb1ELb0ELb0EEENS1_36VarlenDynamicPersistentTileSchedulerILi128ELi176ELi256ELi128ELb0ELb1ELb1ELb0ELb1ELb1EEEEEEEEEvNT_6ParamsE,"",@"SHT_CUDA_INFO"
	.sectionflags	@""
	.align	4


	//----- nvinfo : EIATTR_CUDA_API_VERSION
	.align		4
        /*0000*/ 	.byte	0x04, 0x37
        /*0002*/ 	.short	(.L_1015 - .L_1014)
.L_1014:
        /*0004*/ 	.word	0x00000082


	//----- nvinfo : EIATTR_KPARAM_INFO
	.align		4
.L_1015:
        /*0008*/ 	.byte	0x04, 0x17
        /*000a*/ 	.short	(.L_1017 - .L_1016)
.L_1016:
        /*000c*/ 	.word	0x00000000
        /*0010*/ 	.short	0x0000
        /*0012*/ 	.short	0x0070
        /*0014*/ 	.byte	0x00, 0xf0, 0x01, 0x2a


	//----- nvinfo : EIATTR_SPARSE_MMA_MASK
	.align		4
.L_1017:
        /*0018*/ 	.byte	0x03, 0x50
        /*001a*/ 	.short	0x0000


	//----- nvinfo : EIATTR_MAXREG_COUNT
	.align		4
        /*001c*/ 	.byte	0x03, 0x1b
        /*001e*/ 	.short	0x00a8


	//----- nvinfo : EIATTR_NUM_BARRIERS
	.align		4
        /*0020*/ 	.byte	0x02, 0x4c
        /*0022*/ 	.byte	0x10
	.zero		1


	//----- nvinfo : EIATTR_EXTERNS
	.align		4
        /*0024*/ 	.byte	0x04, 0x0f
        /*0026*/ 	.short	(.L_1019 - .L_1018)


	//   ....[0]....
	.align		4
.L_1018:
        /*0028*/ 	.word	index@(__assertfail)


	//----- nvinfo : EIATTR_ANNOTATIONS
	.align		4
.L_1019:
        /*002c*/ 	.byte	0x04, 0x55
        /*002e*/ 	.short	(.L_1021 - .L_1020)


	//   ....[0]....
.L_1020:
        /* <DEDUP_REMOVED lines=142> */


	//----- nvinfo : EIATTR_MERCURY_ISA_VERSION
	.align		4
.L_1021:
        /*0900*/ 	.byte	0x03, 0x5f
        /*0902*/ 	.short	0x0101


	//----- nvinfo : EIATTR_UNUSED_LOAD_BYTE_OFFSET
	.align		4
        /*0904*/ 	.byte	0x04, 0x44
        /*0906*/ 	.short	(.L_1023 - .L_1022)


	//   ....[0]....
.L_1022:
        /*0908*/ 	.word	0x00000ac0
        /*090c*/ 	.word	0x0000fff0


	//   ....[1]....
        /*0910*/ 	.word	0x0001dee0
        /*0914*/ 	.word	0x0000fff0


	//----- nvinfo : EIATTR_INT_WARP_WIDE_INSTR_OFFSETS
	.align		4
.L_1023:
        /*0918*/ 	.byte	0x04, 0x31
        /*091a*/ 	.short	(.L_1025 - .L_1024)


	//   ....[0]....
.L_1024:
        /*091c*/ 	.word	0x00000190


	//   ....[1]....
        /*0920*/ 	.word	0x000001d0


	//   ....[2]....
        /*0924*/ 	.word	0x00000240


	//   ....[3]....
        /*0928*/ 	.word	0x00022640


	//   ....[4]....
        /*092c*/ 	.word	0x000226e0


	//   ....[5]....
        /*0930*/ 	.word	0x00026040


	//   ....[6]....
        /*0934*/ 	.word	0x000260b0


	//----- nvinfo : EIATTR_COOP_GROUP_MASK_REGIDS
	.align		4
.L_1025:
        /*0938*/ 	.byte	0x04, 0x29
        /*093a*/ 	.short	(.L_1027 - .L_1026)


	//   ....[0]....
.L_1026:
        /*093c*/ 	.word	0xffffffff


	//   ....[1]....
        /*0940*/ 	.word	0xffffffff


	//   ....[2]....
        /*0944*/ 	.word	0xffffffff


	//   ....[3]....
        /*0948*/ 	.word	0xffffffff


	//   ....[4]....
        /*094c*/ 	.word	0xffffffff


	//   ....[5]....
        /*0950*/ 	.word	0xffffffff


	//   ....[6]....
        /*0954*/ 	.word	0xffffffff


	//   ....[7]....
        /*0958*/ 	.word	0xffffffff


	//   ....[8]....
        /*095c*/ 	.word	0xffffffff


	//   ....[9]....
        /*0960*/ 	.word	0xffffffff


	//   ....[10]....
        /*0964*/ 	.word	0xffffffff


	//   ....[11]....
        /*0968*/ 	.word	0xffffffff


	//   ....[12]....
        /*096c*/ 	.word	0xffffffff


	//   ....[13]....
        /*0970*/ 	.word	0xffffffff


	//   ....[14]....
        /*0974*/ 	.word	0xffffffff


	//   ....[15]....
        /*0978*/ 	.word	0xffffffff


	//   ....[16]....
        /*097c*/ 	.word	0xffffffff


	//   ....[17]....
        /*0980*/ 	.word	0xffffffff


	//   ....[18]....
        /*0984*/ 	.word	0xffffffff


	//   ....[19]....
        /*0988*/ 	.word	0xffffffff


	//   ....[20]....
        /*098c*/ 	.word	0xffffffff


	//   ....[21]....
        /*0990*/ 	.word	0xffffffff


	//   ....[22]....
        /*0994*/ 	.word	0xffffffff


	//   ....[23]....
        /*0998*/ 	.word	0xffffffff


	//   ....[24]....
        /*099c*/ 	.word	0xffffffff


	//   ....[25]....
        /*09a0*/ 	.word	0xffffffff


	//   ....[26]....
        /*09a4*/ 	.word	0xffffffff


	//   ....[27]....
        /*09a8*/ 	.word	0xffffffff


	//   ....[28]....
        /*09ac*/ 	.word	0xffffffff


	//   ....[29]....
        /*09b0*/ 	.word	0xffffffff


	//   ....[30]....
        /*09b4*/ 	.word	0xffffffff


	//   ....[31]....
        /*09b8*/ 	.word	0xffffffff


	//   ....[32]....
        /*09bc*/ 	.word	0xffffffff


	//   ....[33]....
        /*09c0*/ 	.word	0xffffffff


	//   ....[34]....
        /*09c4*/ 	.word	0xffffffff


	//   ....[35]....
        /*09c8*/ 	.word	0xffffffff


	//   ....[36]....
        /*09cc*/ 	.word	0xffffffff


	//   ....[37]....
        /*09d0*/ 	.word	0xffffffff


	//   ....[38]....
        /*09d4*/ 	.word	0xffffffff


	//   ....[39]....
        /*09d8*/ 	.word	0xffffffff


	//   ....[40]....
        /*09dc*/ 	.word	0xffffffff


	//   ....[41]....
        /*09e0*/ 	.word	0xffffffff


	//   ....[42]....
        /*09e4*/ 	.word	0xffffffff


	//   ....[43]....
        /*09e8*/ 	.word	0xffffffff


	//   ....[44]....
        /*09ec*/ 	.word	0xffffffff


	//   ....[45]....
        /*09f0*/ 	.word	0xffffffff


	//   ....[46]....
        /*09f4*/ 	.word	0xffffffff


	//   ....[47]....
        /*09f8*/ 	.word	0xffffffff


	//   ....[48]....
        /*09fc*/ 	.word	0xffffffff


	//   ....[49]....
        /*0a00*/ 	.word	0xffffffff


	//   ....[50]....
        /*0a04*/ 	.word	0xffffffff


	//   ....[51]....
        /*0a08*/ 	.word	0xffffffff


	//   ....[52]....
        /*0a0c*/ 	.word	0xffffffff


	//   ....[53]....
        /*0a10*/ 	.word	0xffffffff


	//   ....[54]....
        /*0a14*/ 	.word	0xffffffff


	//   ....[55]....
        /*0a18*/ 	.word	0xffffffff


	//   ....[56]....
        /*0a1c*/ 	.word	0xffffffff


	//   ....[57]....
        /*0a20*/ 	.word	0xffffffff


	//   ....[58]....
        /*0a24*/ 	.word	0xffffffff


	//   ....[59]....
        /*0a28*/ 	.word	0xffffffff


	//   ....[60]....
        /*0a2c*/ 	.word	0xffffffff


	//   ....[61]....
        /*0a30*/ 	.word	0xffffffff


	//   ....[62]....
        /*0a34*/ 	.word	0xffffffff


	//   ....[63]....
        /*0a38*/ 	.word	0xffffffff


	//   ....[64]....
        /*0a3c*/ 	.word	0xffffffff


	//   ....[65]....
        /*0a40*/ 	.word	0xffffffff


	//   ....[66]....
        /*0a44*/ 	.word	0xffffffff


	//   ....[67]....
        /*0a48*/ 	.word	0xffffffff


	//   ....[68]....
        /*0a4c*/ 	.word	0xffffffff


	//   ....[69]....
        /*0a50*/ 	.word	0xffffffff


	//   ....[70]....
        /*0a54*/ 	.word	0xffffffff


	//   ....[71]....
        /*0a58*/ 	.word	0xffffffff


	//   ....[72]....
        /*0a5c*/ 	.word	0xffffffff


	//   ....[73]....
        /*0a60*/ 	.word	0xffffffff


	//   ....[74]....
        /*0a64*/ 	.word	0xffffffff


	//   ....[75]....
        /*0a68*/ 	.word	0xffffffff


	//   ....[76]....
        /*0a6c*/ 	.word	0xffffffff


	//   ....[77]....
        /*0a70*/ 	.word	0xffffffff


	//   ....[78]....
        /*0a74*/ 	.word	0xffffffff


	//   ....[79]....
        /*0a78*/ 	.word	0xffffffff


	//   ....[80]....
        /*0a7c*/ 	.word	0xffffffff


	//   ....[81]....
        /*0a80*/ 	.word	0xffffffff


	//   ....[82]....
        /*0a84*/ 	.word	0xffffffff


	//   ....[83]....
        /*0a88*/ 	.word	0xffffffff


	//   ....[84]....
        /*0a8c*/ 	.word	0xffffffff


	//   ....[85]....
        /*0a90*/ 	.word	0xffffffff


	//   ....[86]....
        /*0a94*/ 	.word	0xffffffff


	//   ....[87]....
        /*0a98*/ 	.word	0xffffffff


	//   ....[88]....
        /*0a9c*/ 	.word	0xffffffff


	//   ....[89]....
        /*0aa0*/ 	.word	0xffffffff


	//   ....[90]....
        /*0aa4*/ 	.word	0xffffffff


	//   ....[91]....
        /*0aa8*/ 	.word	0xffffffff


	//   ....[92]....
        /*0aac*/ 	.word	0xffffffff


	//   ....[93]....
        /*0ab0*/ 	.word	0xffffffff


	//   ....[94]....
        /*0ab4*/ 	.word	0xffffffff


	//   ....[95]....
        /*0ab8*/ 	.word	0xffffffff


	//   ....[96]....
        /*0abc*/ 	.word	0xffffffff


	//   ....[97]....
        /*0ac0*/ 	.word	0xffffffff


	//   ....[98]....
        /*0ac4*/ 	.word	0xffffffff


	//   ....[99]....
        /*0ac8*/ 	.word	0xffffffff


	//   ....[100]....
        /*0acc*/ 	.word	0x0500000f


	//   ....[101]....
        /*0ad0*/ 	.word	0x0500000f


	//   ....[102]....
        /*0ad4*/ 	.word	0x0500000f


	//   ....[103]....
        /*0ad8*/ 	.word	0x0500000f


	//   ....[104]....
        /*0adc*/ 	.word	0x0500000f


	//   ....[105]....
        /*0ae0*/ 	.word	0x0500000f


	//   ....[106]....
        /*0ae4*/ 	.word	0x0500000f


	//   ....[107]....
        /*0ae8*/ 	.word	0x0500000f


	//   ....[108]....
        /*0aec*/ 	.word	0x0500000f


	//   ....[109]....
        /*0af0*/ 	.word	0x0500000f


	//   ....[110]....
        /*0af4*/ 	.word	0x0500000f


	//   ....[111]....
        /*0af8*/ 	.word	0x0500000f


	//   ....[112]....
        /*0afc*/ 	.word	0x0500000f


	//   ....[113]....
        /*0b00*/ 	.word	0x0500000f


	//   ....[114]....
        /*0b04*/ 	.word	0x0500000f


	//   ....[115]....
        /*0b08*/ 	.word	0x0500000f


	//   ....[116]....
        /*0b0c*/ 	.word	0x0500000f


	//   ....[117]....
        /*0b10*/ 	.word	0x0500000f


	//   ....[118]....
        /*0b14*/ 	.word	0x0500000f


	//   ....[119]....
        /*0b18*/ 	.word	0x0500000f


	//   ....[120]....
        /*0b1c*/ 	.word	0x0500000f


	//   ....[121]....
        /*0b20*/ 	.word	0x0500000f


	//   ....[122]....
        /*0b24*/ 	.word	0x0500000f


	//   ....[123]....
        /*0b28*/ 	.word	0x0500000f


	//   ....[124]....
        /*0b2c*/ 	.word	0x0500000f


	//   ....[125]....
        /*0b30*/ 	.word	0x0500000f


	//   ....[126]....
        /*0b34*/ 	.word	0x0500000f


	//   ....[127]....
        /*0b38*/ 	.word	0x0500000f


	//   ....[128]....
        /*0b3c*/ 	.word	0x0500000f


	//   ....[129]....
        /*0b40*/ 	.word	0x0500000f


	//   ....[130]....
        /*0b44*/ 	.word	0x0500000f


	//   ....[131]....
        /*0b48*/ 	.word	0x0500000f


	//   ....[132]....
        /*0b4c*/ 	.word	0x0500000f


	//   ....[133]....
        /*0b50*/ 	.word	0x0500000f


	//   ....[134]....
        /*0b54*/ 	.word	0x0500000f


	//   ....[135]....
        /*0b58*/ 	.word	0x0500000f


	//   ....[136]....
        /*0b5c*/ 	.word	0x0500000f


	//   ....[137]....
        /*0b60*/ 	.word	0x0500000f


	//   ....[138]....
        /*0b64*/ 	.word	0x0500000f


	//   ....[139]....
        /*0b68*/ 	.word	0x0500000f


	//   ....[140]....
        /*0b6c*/ 	.word	0x0500000f


	//   ....[141]....
        /*0b70*/ 	.word	0x0500000f


	//   ....[142]....
        /*0b74*/ 	.word	0x0500000f


	//   ....[143]....
        /*0b78*/ 	.word	0x0500000f


	//   ....[144]....
        /*0b7c*/ 	.word	0x0500000f


	//   ....[145]....
        /*0b80*/ 	.word	0x0500000f


	//   ....[146]....
        /*0b84*/ 	.word	0x0500000f


	//   ....[147]....
        /*0b88*/ 	.word	0x0500000f


	//   ....[148]....
        /*0b8c*/ 	.word	0x0500000f


	//   ....[149]....
        /*0b90*/ 	.word	0x0500000f


	//   ....[150]....
        /*0b94*/ 	.word	0x0500000f


	//   ....[151]....
        /*0b98*/ 	.word	0x0500000f


	//   ....[152]....
        /*0b9c*/ 	.word	0x0500000f


	//----- nvinfo : EIATTR_COOP_GROUP_INSTR_OFFSETS
	.align		4
.L_1027:
        /*0ba0*/ 	.byte	0x04, 0x28
        /*0ba2*/ 	.short	(.L_1029 - .L_1028)


	//   ....[0]....
.L_1028:
        /*0ba4*/ 	.word	0x00000070


	//   ....[1]....
        /*0ba8*/ 	.word	0x000001a0


	//   ....[2]....
        /*0bac*/ 	.word	0x000001f0


	//   ....[3]....
        /*0bb0*/ 	.word	0x00000420


	//   ....[4]....
        /*0bb4*/ 	.word	0x00000580


	//   ....[5]....
        /*0bb8*/ 	.word	0x000006a0


	//   ....[6]....
        /*0bbc*/ 	.word	0x00000800


	//   ....[7]....
        /*0bc0*/ 	.word	0x0000c5e0


	//   ....[8]....
        /*0bc4*/ 	.word	0x0000cbf0


	//   ....[9]....
        /*0bc8*/ 	.word	0x0000cc00


	//   ....[10]....
        /*0bcc*/ 	.word	0x0000cc10


	//   ....[11]....
        /*0bd0*/ 	.word	0x0000cc20


	//   ....[12]....
        /*0bd4*/ 	.word	0x0000e680


	//   ....[13]....
        /*0bd8*/ 	.word	0x0000e690


	//   ....[14]....
        /*0bdc*/ 	.word	0x0000e6a0


	//   ....[15]....
        /*0be0*/ 	.word	0x0000e6b0


	//   ....[16]....
        /*0be4*/ 	.word	0x00014de0


	//   ....[17]....
        /*0be8*/ 	.word	0x00014e00


	//   ....[18]....
        /*0bec*/ 	.word	0x00015280


	//   ....[19]....
        /*0bf0*/ 	.word	0x000152c0


	//   ....[20]....
        /*0bf4*/ 	.word	0x0001b340


	//   ....[21]....
        /*0bf8*/ 	.word	0x0001b390


	//   ....[22]....
        /*0bfc*/ 	.word	0x0001bce0


	//   ....[23]....
        /*0c00*/ 	.word	0x0001bdd0


	//   ....[24]....
        /*0c04*/ 	.word	0x0001d800


	//   ....[25]....
        /*0c08*/ 	.word	0x0001d830


	//   ....[26]....
        /*0c0c*/ 	.word	0x0001d900


	//   ....[27]....
        /*0c10*/ 	.word	0x0001d920


	//   ....[28]....
        /*0c14*/ 	.word	0x0001eab0


	//   ....[29]....
        /*0c18*/ 	.word	0x0001eaf0


	//   ....[30]....
        /*0c1c*/ 	.word	0x0001eb80


	//   ....[31]....
        /*0c20*/ 	.word	0x0001eba0


	//   ....[32]....
        /*0c24*/ 	.word	0x0001f0e0


	//   ....[33]....
        /*0c28*/ 	.word	0x0001f100


	//   ....[34]....
        /*0c2c*/ 	.word	0x0001f1d0


	//   ....[35]....
        /*0c30*/ 	.word	0x0001f1f0


	//   ....[36]....
        /*0c34*/ 	.word	0x0001f2c0


	//   ....[37]....
        /*0c38*/ 	.word	0x0001f2e0


	//   ....[38]....
        /*0c3c*/ 	.word	0x0001f3c0


	//   ....[39]....
        /*0c40*/ 	.word	0x0001f3e0


	//   ....[40]....
        /*0c44*/ 	.word	0x0001fc90


	//   ....[41]....
        /*0c48*/ 	.word	0x0001fca0


	//   ....[42]....
        /*0c4c*/ 	.word	0x0001fdc0


	//   ....[43]....
        /*0c50*/ 	.word	0x0001fdd0


	//   ....[44]....
        /*0c54*/ 	.word	0x0001fef0


	//   ....[45]....
        /*0c58*/ 	.word	0x0001ff00


	//   ....[46]....
        /*0c5c*/ 	.word	0x00020020


	//   ....[47]....
        /*0c60*/ 	.word	0x00020030


	//   ....[48]....
        /*0c64*/ 	.word	0x000201b0


	//   ....[49]....
        /*0c68*/ 	.word	0x00020390


	//   ....[50]....
        /*0c6c*/ 	.word	0x000203c0


	//   ....[51]....
        /*0c70*/ 	.word	0x000203f0


	//   ....[52]....
        /*0c74*/ 	.word	0x00020420


	//   ....[53]....
        /*0c78*/ 	.word	0x00020450


	//   ....[54]....
        /*0c7c*/ 	.word	0x00020480


	//   ....[55]....
        /*0c80*/ 	.word	0x00020600


	//   ....[56]....
        /*0c84*/ 	.word	0x00020630


	//   ....[57]....
        /*0c88*/ 	.word	0x00020660


	//   ....[58]....
        /*0c8c*/ 	.word	0x00020690


	//   ....[59]....
        /*0c90*/ 	.word	0x000206c0


	//   ....[60]....
        /*0c94*/ 	.word	0x000206f0


	//   ....[61]....
        /*0c98*/ 	.word	0x00020780


	//   ....[62]....
        /*0c9c*/ 	.word	0x000207b0


	//   ....[63]....
        /*0ca0*/ 	.word	0x00020840


	//   ....[64]....
        /*0ca4*/ 	.word	0x000214d0


	//   ....[65]....
        /*0ca8*/ 	.word	0x00022c70


	//   ....[66]....
        /*0cac*/ 	.word	0x000238e0


	//   ....[67]....
        /*0cb0*/ 	.word	0x00023900


	//   ....[68]....
        /*0cb4*/ 	.word	0x000239a0


	//   ....[69]....
        /*0cb8*/ 	.word	0x000239b0


	//   ....[70]....
        /*0cbc*/ 	.word	0x00023a40


	//   ....[71]....
        /*0cc0*/ 	.word	0x00023a50


	//   ....[72]....
        /*0cc4*/ 	.word	0x00023ae0


	//   ....[73]....
        /*0cc8*/ 	.word	0x00023af0


	//   ....[74]....
        /*0ccc*/ 	.word	0x00023b80


	//   ....[75]....
        /*0cd0*/ 	.word	0x00023b90


	//   ....[76]....
        /*0cd4*/ 	.word	0x00023c20


	//   ....[77]....
        /*0cd8*/ 	.word	0x00023c30


	//   ....[78]....
        /*0cdc*/ 	.word	0x00023cc0


	//   ....[79]....
        /*0ce0*/ 	.word	0x00023cd0


	//   ....[80]....
        /*0ce4*/ 	.word	0x00023d20


	//   ....[81]....
        /*0ce8*/ 	.word	0x00023d50


	//   ....[82]....
        /*0cec*/ 	.word	0x000267d0


	//   ....[83]....
        /*0cf0*/ 	.word	0x00026820


	//   ....[84]....
        /*0cf4*/ 	.word	0x00026850


	//   ....[85]....
        /*0cf8*/ 	.word	0x00026880


	//   ....[86]....
        /*0cfc*/ 	.word	0x000268b0


	//   ....[87]....
        /*0d00*/ 	.word	0x000268e0


	//   ....[88]....
        /*0d04*/ 	.word	0x00026910


	//   ....[89]....
        /*0d08*/ 	.word	0x00026920


	//   ....[90]....
        /*0d0c*/ 	.word	0x00026ab0


	//   ....[91]....
        /*0d10*/ 	.word	0x00026af0


	//   ....[92]....
        /*0d14*/ 	.word	0x00026b20


	//   ....[93]....
        /*0d18*/ 	.word	0x00026b50


	//   ....[94]....
        /*0d1c*/ 	.word	0x00026b80


	//   ....[95]....
        /*0d20*/ 	.word	0x00026bb0


	//   ....[96]....
        /*0d24*/ 	.word	0x00026c70


	//   ....[97]....
        /*0d28*/ 	.word	0x00026c90


	//   ....[98]....
        /*0d2c*/ 	.word	0x00026d00


	//   ....[99]....
        /*0d30*/ 	.word	0x00027180


	//   ....[100]....
        /*0d34*/ 	.word	0x00027610


	//   ....[101]....
        /*0d38*/ 	.word	0x000276c0


	//   ....[102]....
        /*0d3c*/ 	.word	0x00027750


	//   ....[103]....
        /*0d40*/ 	.word	0x000277a0


	//   ....[104]....
        /*0d44*/ 	.word	0x000277f0


	//   ....[105]....
        /*0d48*/ 	.word	0x000278d0


	//   ....[106]....
        /*0d4c*/ 	.word	0x00027960


	//   ....[107]....
        /*0d50*/ 	.word	0x000279b0


	//   ....[108]....
        /*0d54*/ 	.word	0x00027a00


	//   ....[109]....
        /*0d58*/ 	.word	0x00027c10


	//   ....[110]....
        /*0d5c*/ 	.word	0x00027c60


	//   ....[111]....
        /*0d60*/ 	.word	0x00027cf0


	//   ....[112]....
        /*0d64*/ 	.word	0x00027d80


	//   ....[113]....
        /*0d68*/ 	.word	0x00027e10


	//   ....[114]....
        /*0d6c*/ 	.word	0x00027ea0


	//   ....[115]....
        /*0d70*/ 	.word	0x00027f30


	//   ....[116]....
        /*0d74*/ 	.word	0x00027fc0


	//   ....[117]....
        /*0d78*/ 	.word	0x00028080


	//   ....[118]....
        /*0d7c*/ 	.word	0x00028380


	//   ....[119]....
        /*0d80*/ 	.word	0x00028530


	//   ....[120]....
        /*0d84*/ 	.word	0x00028580


	//   ....[121]....
        /*0d88*/ 	.word	0x000286a0


	//   ....[122]....
        /*0d8c*/ 	.word	0x000286f0


	//   ....[123]....
        /*0d90*/ 	.word	0x00028810


	//   ....[124]....
        /*0d94*/ 	.word	0x00028860


	//   ....[125]....
        /*0d98*/ 	.word	0x00028980


	//   ....[126]....
        /*0d9c*/ 	.word	0x000289d0


	//   ....[127]....
        /*0da0*/ 	.word	0x00028af0


	//   ....[128]....
        /*0da4*/ 	.word	0x00028b40


	//   ....[129]....
        /*0da8*/ 	.word	0x00028c60


	//   ....[130]....
        /*0dac*/ 	.word	0x00028cb0


	//   ....[131]....
        /*0db0*/ 	.word	0x00028dd0


	//   ....[132]....
        /*0db4*/ 	.word	0x00028e20


	//   ....[133]....
        /*0db8*/ 	.word	0x00028f20


	//   ....[134]....
        /*0dbc*/ 	.word	0x00028f70


	//   ....[135]....
        /*0dc0*/ 	.word	0x000292a0


	//   ....[136]....
        /*0dc4*/ 	.word	0x00029350


	//   ....[137]....
        /*0dc8*/ 	.word	0x00029460


	//   ....[138]....
        /*0dcc*/ 	.word	0x000294f0


	//   ....[139]....
        /*0dd0*/ 	.word	0x00029570


	//   ....[140]....
        /*0dd4*/ 	.word	0x000295f0


	//   ....[141]....
        /*0dd8*/ 	.word	0x00029670


	//   ....[142]....
        /*0ddc*/ 	.word	0x00029700


	//   ....[143]....
        /*0de0*/ 	.word	0x000297a0


	//   ....[144]....
        /*0de4*/ 	.word	0x00029860


	//   ....[145]....
        /*0de8*/ 	.word	0x000298e0


	//   ....[146]....
        /*0dec*/ 	.word	0x00029960


	//   ....[147]....
        /*0df0*/ 	.word	0x000299e0


	//   ....[148]....
        /*0df4*/ 	.word	0x00029a70


	//   ....[149]....
        /*0df8*/ 	.word	0x00029af0


	//   ....[150]....
        /*0dfc*/ 	.word	0x00029b90


	//   ....[151]....
        /*0e00*/ 	.word	0x00029c20


	//   ....[152]....
        /*0e04*/ 	.word	0x00029d50


	//----- nvinfo : EIATTR_REG_RECONFIG
	.align		4
.L_1029:
        /*0e08*/ 	.byte	0x01, 0x54
	.zero		2


	//----- nvinfo : EIATTR_SYSCALL_OFFSETS
	.align		4
        /*0e0c*/ 	.byte	0x04, 0x46
        /*0e0e*/ 	.short	(.L_1031 - .L_1030)


	//   ....[0]....
.L_1030:
        /*0e10*/ 	.word	0x00001ba0


	//   ....[1]....
        /*0e14*/ 	.word	0x00001cf0


	//   ....[2]....
        /*0e18*/ 	.word	0x0000c7b0


	//   ....[3]....
        /*0e1c*/ 	.word	0x0000cb40


	//   ....[4]....
        /*0e20*/ 	.word	0x00022850


	//   ....[5]....
        /*0e24*/ 	.word	0x000229b0


	//   ....[6]....
        /*0e28*/ 	.word	0x00022ab0


	//   ....[7]....
        /*0e2c*/ 	.word	0x00023470


	//----- nvinfo : EIATTR_MBARRIER_INSTR_OFFSETS
	.align		4
.L_1031:
        /*0e30*/ 	.byte	0x04, 0x39
        /*0e32*/ 	.short	(.L_1033 - .L_1032)


	//   ....[0]....
.L_1032:
        /*0e34*/ 	.word	0x000002d0
        /*0e38*/ 	.word	0x000000ff
        /*0e3c*/ 	.word	0x00034800
        /*0e40*/ 	.short	0x0100
        /*0e42*/ 	.byte	0x08
	.zero		1


	//   ....[1]....
        /*0e44*/ 	.word	0x000002e0
        /*0e48*/ 	.word	0x000000ff
        /*0e4c*/ 	.word	0x00034820
        /*0e50*/ 	.short	0x0100
        /*0e52*/ 	.byte	0x08
	.zero		1


	//   ....[2]....
        /*0e54*/ 	.word	0x000003d0
        /*0e58*/ 	.word	0x000000ff
        /*0e5c*/ 	.word	0x00034830
        /*0e60*/ 	.short	0x0100
        /*0e62*/ 	.byte	0x08
	.zero		1


	//   ....[3]....
        /*0e64*/ 	.word	0x000003e0
        /*0e68*/ 	.word	0x000000ff
        /*0e6c*/ 	.word	0x00034840
        /*0e70*/ 	.short	0x0100
        /*0e72*/ 	.byte	0x08
	.zero		1


	//   ....[4]....
        /*0e74*/ 	.word	0x000003f0
        /*0e78*/ 	.word	0x000000ff
        /*0e7c*/ 	.word	0x00034838
        /*0e80*/ 	.short	0x0100
        /*0e82*/ 	.byte	0x08
	.zero		1


	//   ....[5]....
        /*0e84*/ 	.word	0x00000400
        /*0e88*/ 	.word	0x000000ff
        /*0e8c*/ 	.word	0x00034848
        /*0e90*/ 	.short	0x0100
        /*0e92*/ 	.byte	0x08
	.zero		1


	//   ....[6]....
        /*0e94*/ 	.word	0x00000530
        /*0e98*/ 	.word	0x000000ff
        /*0e9c*/ 	.word	0x00034850
        /*0ea0*/ 	.short	0x0100
        /*0ea2*/ 	.byte	0x08
	.zero		1


	//   ....[7]....
        /*0ea4*/ 	.word	0x00000540
        /*0ea8*/ 	.word	0x000000ff
        /*0eac*/ 	.word	0x00034860
        /*0eb0*/ 	.short	0x0100
        /*0eb2*/ 	.byte	0x08
	.zero		1


	//   ....[8]....
        /*0eb4*/ 	.word	0x00000550
        /*0eb8*/ 	.word	0x000000ff
        /*0ebc*/ 	.word	0x00034858
        /*0ec0*/ 	.short	0x0100
        /*0ec2*/ 	.byte	0x08
	.zero		1


	//   ....[9]....
        /*0ec4*/ 	.word	0x00000560
        /*0ec8*/ 	.word	0x000000ff
        /*0ecc*/ 	.word	0x00034868
        /*0ed0*/ 	.short	0x0100
        /*0ed2*/ 	.byte	0x08
	.zero		1


	//   ....[10]....
        /*0ed4*/ 	.word	0x00000650
        /*0ed8*/ 	.word	0x000000ff
        /*0edc*/ 	.word	0x00034870
        /*0ee0*/ 	.short	0x0100
        /*0ee2*/ 	.byte	0x06
	.zero		1


	//   ....[11]....
        /*0ee4*/ 	.word	0x00000660
        /*0ee8*/ 	.word	0x000000ff
        /*0eec*/ 	.word	0x00034880
        /*0ef0*/ 	.short	0x0100
        /*0ef2*/ 	.byte	0x06
	.zero		1


	//   ....[12]....
        /*0ef4*/ 	.word	0x00000670
        /*0ef8*/ 	.word	0x000000ff
        /*0efc*/ 	.word	0x00034878
        /*0f00*/ 	.short	0x0100
        /*0f02*/ 	.byte	0x06
	.zero		1


	//   ....[13]....
        /*0f04*/ 	.word	0x00000680
        /*0f08*/ 	.word	0x000000ff
        /*0f0c*/ 	.word	0x00034888
        /*0f10*/ 	.short	0x0100
        /*0f12*/ 	.byte	0x06
	.zero		1


	//   ....[14]....
        /*0f14*/ 	.word	0x000007b0
        /*0f18*/ 	.word	0x000000ff
        /*0f1c*/ 	.word	0x00034890
        /*0f20*/ 	.short	0x0100
        /*0f22*/ 	.byte	0x08
	.zero		1


	//   ....[15]....
        /*0f24*/ 	.word	0x000007c0
        /*0f28*/ 	.word	0x000000ff
        /*0f2c*/ 	.word	0x000348a0
        /*0f30*/ 	.short	0x0100
        /*0f32*/ 	.byte	0x08
	.zero		1


	//   ....[16]....
        /*0f34*/ 	.word	0x000007d0
        /*0f38*/ 	.word	0x000000ff
        /*0f3c*/ 	.word	0x00034898
        /*0f40*/ 	.short	0x0100
        /*0f42*/ 	.byte	0x08
	.zero		1


	//   ....[17]....
        /*0f44*/ 	.word	0x000007e0
        /*0f48*/ 	.word	0x000000ff
        /*0f4c*/ 	.word	0x000348a8
        /*0f50*/ 	.short	0x0100
        /*0f52*/ 	.byte	0x08
	.zero		1


	//   ....[18]....
        /*0f54*/ 	.word	0x00000910
        /*0f58*/ 	.word	0x000000ff
        /*0f5c*/ 	.word	0x000348b0
        /*0f60*/ 	.short	0x0100
        /*0f62*/ 	.byte	0x08
	.zero		1


	//   ....[19]....
        /*0f64*/ 	.word	0x00000920
        /*0f68*/ 	.word	0x000000ff
        /*0f6c*/ 	.word	0x000348c0
        /*0f70*/ 	.short	0x0100
        /*0f72*/ 	.byte	0x08
	.zero		1


	//   ....[20]....
        /*0f74*/ 	.word	0x00000930
        /*0f78*/ 	.word	0x000000ff
        /*0f7c*/ 	.word	0x000348b8
        /*0f80*/ 	.short	0x0100
        /*0f82*/ 	.byte	0x08
	.zero		1


	//   ....[21]....
        /*0f84*/ 	.word	0x00000940
        /*0f88*/ 	.word	0x000000ff
        /*0f8c*/ 	.word	0x000348c8
        /*0f90*/ 	.short	0x0100
        /*0f92*/ 	.byte	0x08
	.zero		1


	//   ....[22]....
        /*0f94*/ 	.word	0x00003ef0
        /*0f98*/ 	.word	0x00000003
        /*0f9c*/ 	.word	0x00034890
        /*0fa0*/ 	.short	0x010a
        /*0fa2*/ 	.byte	0x3f
	.zero		1


	//   ....[23]....
        /*0fa4*/ 	.word	0x00007960
        /*0fa8*/ 	.word	0x00000003
        /*0fac*/ 	.word	0x00034890
        /*0fb0*/ 	.short	0x010a
        /*0fb2*/ 	.byte	0x3f
	.zero		1


	//   ....[24]....
        /*0fb4*/ 	.word	0x0000ae90
        /*0fb8*/ 	.word	0x00000003
        /*0fbc*/ 	.word	0x00034890
        /*0fc0*/ 	.short	0x010a
        /*0fc2*/ 	.byte	0x3f
	.zero		1


	//   ....[25]....
        /*0fc4*/ 	.word	0x0000b860
        /*0fc8*/ 	.word	0x0000002c
        /*0fcc*/ 	.word	0x00000000
        /*0fd0*/ 	.short	0x0101
        /*0fd2*/ 	.byte	0x3f
	.zero		1


	//   ....[26]....
        /*0fd4*/ 	.word	0x0000b8a0
        /*0fd8*/ 	.word	0x00000003
        /*0fdc*/ 	.word	0x000348b0
        /*0fe0*/ 	.short	0x010a
        /*0fe2*/ 	.byte	0x3f
	.zero		1


	//   ....[27]....
        /*0fe4*/ 	.word	0x0000c200
        /*0fe8*/ 	.word	0x00000003
        /*0fec*/ 	.word	0x00000000
        /*0ff0*/ 	.short	0x0101
        /*0ff2*/ 	.byte	0x3f
	.zero		1


	//   ....[28]....
        /*0ff4*/ 	.word	0x0000c840
        /*0ff8*/ 	.word	0x00000002
        /*0ffc*/ 	.word	0x00034800
        /*1000*/ 	.short	0x010a
        /*1002*/ 	.byte	0x3f
	.zero		1


	//   ....[29]....
        /*1004*/ 	.word	0x0000c890
        /*1008*/ 	.word	0x00000002
        /*100c*/ 	.word	0x00034800
        /*1010*/ 	.short	0x010a
        /*1012*/ 	.byte	0x3f
	.zero		1


	//   ....[30]....
        /*1014*/ 	.word	0x0000cea0
        /*1018*/ 	.word	0x00000002
        /*101c*/ 	.word	0x00034800
        /*1020*/ 	.short	0x010a
        /*1022*/ 	.byte	0x3f
	.zero		1


	//   ....[31]....
        /*1024*/ 	.word	0x0000e910
        /*1028*/ 	.word	0x00000002
        /*102c*/ 	.word	0x00034800
        /*1030*/ 	.short	0x010a
        /*1032*/ 	.byte	0x3f
	.zero		1


	//   ....[32]....
        /*1034*/ 	.word	0x000105e0
        /*1038*/ 	.word	0x00000000
        /*103c*/ 	.word	0x00034830
        /*1040*/ 	.short	0x010a
        /*1042*/ 	.byte	0x3f
	.zero		1


	//   ....[33]....
        /*1044*/ 	.word	0x00010660
        /*1048*/ 	.word	0x00000000
        /*104c*/ 	.word	0x00034830
        /*1050*/ 	.short	0x010a
        /*1052*/ 	.byte	0x3f
	.zero		1


	//   ....[34]....
        /*1054*/ 	.word	0x00015a40
        /*1058*/ 	.word	0x00000003
        /*105c*/ 	.word	0x00000000
        /*1060*/ 	.short	0x0101
        /*1062*/ 	.byte	0x3f
	.zero		1


	//   ....[35]....
        /*1064*/ 	.word	0x00016d40
        /*1068*/ 	.word	0x00000008
        /*106c*/ 	.word	0x00034830
        /*1070*/ 	.short	0x010a
        /*1072*/ 	.byte	0x3f
	.zero		1


	//   ....[36]....
        /*1074*/ 	.word	0x00016d90
        /*1078*/ 	.word	0x00000008
        /*107c*/ 	.word	0x00034830
        /*1080*/ 	.short	0x010a
        /*1082*/ 	.byte	0x3f
	.zero		1


	//   ....[37]....
        /*1084*/ 	.word	0x0001a280
        /*1088*/ 	.word	0x00000008
        /*108c*/ 	.word	0x00034850
        /*1090*/ 	.short	0x010a
        /*1092*/ 	.byte	0x3f
	.zero		1


	//   ....[38]....
        /*1094*/ 	.word	0x0001a2c0
        /*1098*/ 	.word	0x00000008
        /*109c*/ 	.word	0x00034850
        /*10a0*/ 	.short	0x010a
        /*10a2*/ 	.byte	0x3f
	.zero		1


	//   ....[39]....
        /*10a4*/ 	.word	0x0001c5b0
        /*10a8*/ 	.word	0x00000082
        /*10ac*/ 	.word	0x00000000
        /*10b0*/ 	.short	0x0101
        /*10b2*/ 	.byte	0x3f
	.zero		1


	//   ....[40]....
        /*10b4*/ 	.word	0x0001c630
        /*10b8*/ 	.word	0x0000000b
        /*10bc*/ 	.word	0x00000000
        /*10c0*/ 	.short	0x0101
        /*10c2*/ 	.byte	0x3f
	.zero		1


	//   ....[41]....
        /*10c4*/ 	.word	0x0001d280
        /*10c8*/ 	.word	0x0000000a
        /*10cc*/ 	.word	0x00034850
        /*10d0*/ 	.short	0x010a
        /*10d2*/ 	.byte	0x3f
	.zero		1


	//   ....[42]....
        /*10d4*/ 	.word	0x0001d300
        /*10d8*/ 	.word	0x0000000a
        /*10dc*/ 	.word	0x00034850
        /*10e0*/ 	.short	0x010a
        /*10e2*/ 	.byte	0x3f
	.zero		1


	//   ....[43]....
        /*10e4*/ 	.word	0x0001dba0
        /*10e8*/ 	.word	0x0000000a
        /*10ec*/ 	.word	0x00000000
        /*10f0*/ 	.short	0x0101
        /*10f2*/ 	.byte	0x3f
	.zero		1


	//   ....[44]....
        /*10f4*/ 	.word	0x0001f0f0
        /*10f8*/ 	.word	0x00000000
        /*10fc*/ 	.word	0x00000000
        /*1100*/ 	.short	0x0101
        /*1102*/ 	.byte	0x3f
	.zero		1


	//   ....[45]....
        /*1104*/ 	.word	0x000215c0
        /*1108*/ 	.word	0x00000004
        /*110c*/ 	.word	0x00034820
        /*1110*/ 	.short	0x010a
        /*1112*/ 	.byte	0x3f
	.zero		1


	//   ....[46]....
        /*1114*/ 	.word	0x000216a0
        /*1118*/ 	.word	0x00000005
        /*111c*/ 	.word	0x000348a0
        /*1120*/ 	.short	0x010a
        /*1122*/ 	.byte	0x3f
	.zero		1


	//   ....[47]....
        /*1124*/ 	.word	0x000219e0
        /*1128*/ 	.word	0x00000005
        /*112c*/ 	.word	0x000348c0
        /*1130*/ 	.short	0x010a
        /*1132*/ 	.byte	0x3f
	.zero		1


	//   ....[48]....
        /*1134*/ 	.word	0x00021e80
        /*1138*/ 	.word	0x00000006
        /*113c*/ 	.word	0x000348a0
        /*1140*/ 	.short	0x010a
        /*1142*/ 	.byte	0x3f
	.zero		1


	//   ....[49]....
        /*1144*/ 	.word	0x000221b0
        /*1148*/ 	.word	0x00000006
        /*114c*/ 	.word	0x000348c0
        /*1150*/ 	.short	0x010a
        /*1152*/ 	.byte	0x3f
	.zero		1


	//   ....[50]....
        /*1154*/ 	.word	0x00022f20
        /*1158*/ 	.word	0x00000000
        /*115c*/ 	.word	0x00034840
        /*1160*/ 	.short	0x010a
        /*1162*/ 	.byte	0x3f
	.zero		1


	//   ....[51]....
        /*1164*/ 	.word	0x00023e50
        /*1168*/ 	.word	0x00000008
        /*116c*/ 	.word	0x00034800
        /*1170*/ 	.short	0x0107
        /*1172*/ 	.byte	0x3f
	.zero		1


	//   ....[52]....
        /*1174*/ 	.word	0x00023f50
        /*1178*/ 	.word	0x00000002
        /*117c*/ 	.word	0x00034800
        /*1180*/ 	.short	0x0101
        /*1182*/ 	.byte	0x3f
	.zero		1


	//   ....[53]....
        /*1184*/ 	.word	0x00023f70
        /*1188*/ 	.word	0x00000002
        /*118c*/ 	.word	0x00034820
        /*1190*/ 	.short	0x010a
        /*1192*/ 	.byte	0x3f
	.zero		1


	//   ....[54]....
        /*1194*/ 	.word	0x00024300
        /*1198*/ 	.word	0x00000003
        /*119c*/ 	.word	0x00034840
        /*11a0*/ 	.short	0x010a
        /*11a2*/ 	.byte	0x3f
	.zero		1


	//   ....[55]....
        /*11a4*/ 	.word	0x000246c0
        /*11a8*/ 	.word	0x00000002
        /*11ac*/ 	.word	0x00034860
        /*11b0*/ 	.short	0x010a
        /*11b2*/ 	.byte	0x3f
	.zero		1


	//   ....[56]....
        /*11b4*/ 	.word	0x00024de0
        /*11b8*/ 	.word	0x00000003
        /*11bc*/ 	.word	0x00034840
        /*11c0*/ 	.short	0x010a
        /*11c2*/ 	.byte	0x3f
	.zero		1


	//   ....[57]....
        /*11c4*/ 	.word	0x000251a0
        /*11c8*/ 	.word	0x00000002
        /*11cc*/ 	.word	0x00034860
        /*11d0*/ 	.short	0x010a
        /*11d2*/ 	.byte	0x3f
	.zero		1


	//   ....[58]....
        /*11d4*/ 	.word	0x00025810
        /*11d8*/ 	.word	0x00000003
        /*11dc*/ 	.word	0x00034840
        /*11e0*/ 	.short	0x010a
        /*11e2*/ 	.byte	0x3f
	.zero		1


	//   ....[59]....
        /*11e4*/ 	.word	0x00025bc0
        /*11e8*/ 	.word	0x00000002
        /*11ec*/ 	.word	0x00034860
        /*11f0*/ 	.short	0x010a
        /*11f2*/ 	.byte	0x3f
	.zero		1


	//   ....[60]....
        /*11f4*/ 	.word	0x000261b0
        /*11f8*/ 	.word	0x00000002
        /*11fc*/ 	.word	0x00034860
        /*1200*/ 	.short	0x010a
        /*1202*/ 	.byte	0x3f
	.zero		1


	//   ....[61]....
        /*1204*/ 	.word	0x00027100
        /*1208*/ 	.word	0x00000000
        /*120c*/ 	.word	0x00034820
        /*1210*/ 	.short	0x010a
        /*1212*/ 	.byte	0x3f
	.zero		1


	//   ....[62]....
        /*1214*/ 	.word	0x000272b0
        /*1218*/ 	.word	0x00000006
        /*121c*/ 	.word	0x00000000
        /*1220*/ 	.short	0x010a
        /*1222*/ 	.byte	0x3f
	.zero		1


	//   ....[63]....
        /*1224*/ 	.word	0x00027320
        /*1228*/ 	.word	0x00000007
        /*122c*/ 	.word	0x00000000
        /*1230*/ 	.short	0x010a
        /*1232*/ 	.byte	0x3f
	.zero		1


	//   ....[64]....
        /*1234*/ 	.word	0x00027390
        /*1238*/ 	.word	0x00000004
        /*123c*/ 	.word	0x00000000
        /*1240*/ 	.short	0x010a
        /*1242*/ 	.byte	0x3f
	.zero		1


	//   ....[65]....
        /*1244*/ 	.word	0x000273c0
        /*1248*/ 	.word	0x00000003
        /*124c*/ 	.word	0x00000000
        /*1250*/ 	.short	0x010a
        /*1252*/ 	.byte	0x3f
	.zero		1


	//   ....[66]....
        /*1254*/ 	.word	0x00027420
        /*1258*/ 	.word	0x00000003
        /*125c*/ 	.word	0x00034890
        /*1260*/ 	.short	0x010a
        /*1262*/ 	.byte	0x3f
	.zero		1


	//   ....[67]....
        /*1264*/ 	.word	0x00027470
        /*1268*/ 	.word	0x00000003
        /*126c*/ 	.word	0x00034890
        /*1270*/ 	.short	0x010a
        /*1272*/ 	.byte	0x3f
	.zero		1


	//   ....[68]....
        /*1274*/ 	.word	0x000274c0
        /*1278*/ 	.word	0x00000003
        /*127c*/ 	.word	0x00034890
        /*1280*/ 	.short	0x010a
        /*1282*/ 	.byte	0x3f
	.zero		1


	//   ....[69]....
        /*1284*/ 	.word	0x00027510
        /*1288*/ 	.word	0x00000003
        /*128c*/ 	.word	0x000348b0
        /*1290*/ 	.short	0x010a
        /*1292*/ 	.byte	0x3f
	.zero		1


	//   ....[70]....
        /*1294*/ 	.word	0x00027820
        /*1298*/ 	.word	0x00000002
        /*129c*/ 	.word	0x00034800
        /*12a0*/ 	.short	0x010a
        /*12a2*/ 	.byte	0x3f
	.zero		1


	//   ....[71]....
        /*12a4*/ 	.word	0x00027a30
        /*12a8*/ 	.word	0x00000002
        /*12ac*/ 	.word	0x00034800
        /*12b0*/ 	.short	0x010a
        /*12b2*/ 	.byte	0x3f
	.zero		1


	//   ....[72]....
        /*12b4*/ 	.word	0x00027a80
        /*12b8*/ 	.word	0x00000000
        /*12bc*/ 	.word	0x00034830
        /*12c0*/ 	.short	0x010a
        /*12c2*/ 	.byte	0x3f
	.zero		1


	//   ....[73]....
        /*12c4*/ 	.word	0x00027ad0
        /*12c8*/ 	.word	0x00000008
        /*12cc*/ 	.word	0x00034830
        /*12d0*/ 	.short	0x010a
        /*12d2*/ 	.byte	0x3f
	.zero		1


	//   ....[74]....
        /*12d4*/ 	.word	0x00027b20
        /*12d8*/ 	.word	0x00000008
        /*12dc*/ 	.word	0x00034850
        /*12e0*/ 	.short	0x010a
        /*12e2*/ 	.byte	0x3f
	.zero		1


	//   ....[75]....
        /*12e4*/ 	.word	0x00027b70
        /*12e8*/ 	.word	0x0000000a
        /*12ec*/ 	.word	0x00034850
        /*12f0*/ 	.short	0x010a
        /*12f2*/ 	.byte	0x3f
	.zero		1


	//   ....[76]....
        /*12f4*/ 	.word	0x00028160
        /*12f8*/ 	.word	0x00000003
        /*12fc*/ 	.word	0x00034820
        /*1300*/ 	.short	0x010a
        /*1302*/ 	.byte	0x3f
	.zero		1


	//   ....[77]....
        /*1304*/ 	.word	0x000281b0
        /*1308*/ 	.word	0x00000005
        /*130c*/ 	.word	0x000348a0
        /*1310*/ 	.short	0x010a
        /*1312*/ 	.byte	0x3f
	.zero		1


	//   ....[78]....
        /*1314*/ 	.word	0x00028200
        /*1318*/ 	.word	0x00000005
        /*131c*/ 	.word	0x000348c0
        /*1320*/ 	.short	0x010a
        /*1322*/ 	.byte	0x3f
	.zero		1


	//   ....[79]....
        /*1324*/ 	.word	0x00028250
        /*1328*/ 	.word	0x00000006
        /*132c*/ 	.word	0x000348a0
        /*1330*/ 	.short	0x010a
        /*1332*/ 	.byte	0x3f
	.zero		1


	//   ....[80]....
        /*1334*/ 	.word	0x000282a0
        /*1338*/ 	.word	0x00000006
        /*133c*/ 	.word	0x000348c0
        /*1340*/ 	.short	0x010a
        /*1342*/ 	.byte	0x3f
	.zero		1


	//   ....[81]....
        /*1344*/ 	.word	0x00028440
        /*1348*/ 	.word	0x00000000
        /*134c*/ 	.word	0x00034840
        /*1350*/ 	.short	0x010a
        /*1352*/ 	.byte	0x3f
	.zero		1


	//   ....[82]....
        /*1354*/ 	.word	0x00028fc0
        /*1358*/ 	.word	0x00000002
        /*135c*/ 	.word	0x00034820
        /*1360*/ 	.short	0x010a
        /*1362*/ 	.byte	0x3f
	.zero		1


	//   ....[83]....
        /*1364*/ 	.word	0x00029010
        /*1368*/ 	.word	0x00000003
        /*136c*/ 	.word	0x00034840
        /*1370*/ 	.short	0x010a
        /*1372*/ 	.byte	0x3f
	.zero		1


	//   ....[84]....
        /*1374*/ 	.word	0x00029060
        /*1378*/ 	.word	0x00000002
        /*137c*/ 	.word	0x00034860
        /*1380*/ 	.short	0x010a
        /*1382*/ 	.byte	0x3f
	.zero		1


	//   ....[85]....
        /*1384*/ 	.word	0x000290b0
        /*1388*/ 	.word	0x00000003
        /*138c*/ 	.word	0x00034840
        /*1390*/ 	.short	0x010a
        /*1392*/ 	.byte	0x3f
	.zero		1


	//   ....[86]....
        /*1394*/ 	.word	0x00029100
        /*1398*/ 	.word	0x00000002
        /*139c*/ 	.word	0x00034860
        /*13a0*/ 	.short	0x010a
        /*13a2*/ 	.byte	0x3f
	.zero		1


	//   ....[87]....
        /*13a4*/ 	.word	0x00029150
        /*13a8*/ 	.word	0x00000003
        /*13ac*/ 	.word	0x00034840
        /*13b0*/ 	.short	0x010a
        /*13b2*/ 	.byte	0x3f
	.zero		1


	//   ....[88]....
        /*13b4*/ 	.word	0x000291a0
        /*13b8*/ 	.word	0x00000002
        /*13bc*/ 	.word	0x00034860
        /*13c0*/ 	.short	0x010a
        /*13c2*/ 	.byte	0x3f
	.zero		1


	//   ....[89]....
        /*13c4*/ 	.word	0x000291f0
        /*13c8*/ 	.word	0x00000002
        /*13cc*/ 	.word	0x00034860
        /*13d0*/ 	.short	0x010a
        /*13d2*/ 	.byte	0x3f
	.zero		1


	//   ....[90]....
        /*13d4*/ 	.word	0x00029c70
        /*13d8*/ 	.word	0x00000000
        /*13dc*/ 	.word	0x00034820
        /*13e0*/ 	.short	0x010a
        /*13e2*/ 	.byte	0x3f
	.zero		1


	//   ....[91]....
        /*13e4*/ 	.word	0x00029e10
        /*13e8*/ 	.word	0x00000006
        /*13ec*/ 	.word	0x00000000
        /*13f0*/ 	.short	0x010a
        /*13f2*/ 	.byte	0x3f
	.zero		1


	//   ....[92]....
        /*13f4*/ 	.word	0x00029e60
        /*13f8*/ 	.word	0x00000007
        /*13fc*/ 	.word	0x00000000
        /*1400*/ 	.short	0x010a
        /*1402*/ 	.byte	0x3f
	.zero		1


	//   ....[93]....
        /*1404*/ 	.word	0x00029eb0
        /*1408*/ 	.word	0x00000004
        /*140c*/ 	.word	0x00000000
        /*1410*/ 	.short	0x010a
        /*1412*/ 	.byte	0x3f
	.zero		1


	//----- nvinfo : EIATTR_NUM_MBARRIERS
	.align		4
.L_1033:
        /*1414*/ 	.byte	0x03, 0x38
        /*1416*/ 	.short	0x0016


	//----- nvinfo : EIATTR_EXIT_INSTR_OFFSETS
	.align		4
        /*1418*/ 	.byte	0x04, 0x1c
        /*141a*/ 	.short	(.L_1035 - .L_1034)


	//   ....[0]....
.L_1034:
        /*141c*/ 	.word	0x00027410


	//----- nvinfo : EIATTR_MAX_THREADS
	.align		4
.L_1035:
        /*1420*/ 	.byte	0x04, 0x05
        /*1422*/ 	.short	(.L_1037 - .L_1036)
.L_1036:
        /*1424*/ 	.word	0x00000180
        /*1428*/ 	.word	0x00000001
        /*142c*/ 	.word	0x00000001


	//----- nvinfo : EIATTR_CRS_STACK_SIZE
	.align		4
.L_1037:
        /*1430*/ 	.byte	0x04, 0x1e
        /*1432*/ 	.short	(.L_1039 - .L_1038)
.L_1038:
        /*1434*/ 	.word	0x00000000


	//----- nvinfo : EIATTR_CBANK_PARAM_SIZE
	.align		4
.L_1039:
        /*1438*/ 	.byte	0x03, 0x19
        /*143a*/ 	.short	0x0af0


	//----- nvinfo : EIATTR_PARAM_CBANK
	.align		4
        /*143c*/ 	.byte	0x04, 0x0a
        /*143e*/ 	.short	(.L_1041 - .L_1040)
	.align		4
.L_1040:
        /*1440*/ 	.word	index@(.nv.constant0._ZN7cutlass13device_kernelIN5flash11enable_sm90INS1_16FlashAttnFwdSm90INS1_25CollectiveMainloopFwdSm90ILi2EN4cute5tupleIJNS5_1CILi1EEES8_S8_EEENS6_IJNS7_ILi128EEENS7_ILi176EEESA_EEELi128ENS_6half_tEfNS_4arch4Sm90ELb0ELb0ELb1ELb1ELb0ELb1ELb0ELb1ELb1ELb1ELb0ELb0EEENS1_21CollectiveEpilogueFwdINS6_IJSA_SA_SB_EEES9_SD_SF_Li256ELb1ELb1ELb0ELb0EEENS1_36VarlenDynamicPersistentTileSchedulerILi128ELi176ELi256ELi128ELb0ELb1ELb1ELb0ELb1ELb1EEEEEEEEEvNT_6ParamsE)
        /*1444*/ 	.short	0x0210
        /*1446*/ 	.short	0x0af0


	//----- nvinfo : EIATTR_SW_WAR
	.align		4
.L_1041:
        /*1448*/ 	.byte	0x04, 0x36
        /*144a*/ 	.short	(.L_1043 - .L_1042)
.L_1042:
        /*144c*/ 	.word	0x00000008
.L_1043:


//--------------------- .nv.info._ZN7cutlass13device_kernelIN5flash11enable_sm90INS1_16FlashAttnFwdSm90INS1_25CollectiveMainloopFwdSm90ILi2EN4cute5tupleIJNS5_1CILi1EEES8_S8_EEENS6_IJNS7_ILi128EEESA_SA_EEELi128ENS_6half_tEfNS_4arch4Sm90ELb0ELb1ELb1ELb0ELb0ELb0ELb0ELb1ELb1ELb1ELb0ELb0EEENS1_21CollectiveEpilogueFwdISB_S9_SC_SE_Li256ELb0ELb1ELb0ELb0EEENS1_30DynamicPersistentTileSchedulerILi256ELi128ELb0ELb1ELb1EEEEEEEEEvNT_6ParamsE --------------------------
	.section	.nv.info._ZN7cutlass13device_kernelIN5flash11enable_sm90INS1_16FlashAttnFwdSm90INS1_25CollectiveMainloopFwdSm90ILi2EN4cute5tupleIJNS5_1CILi1EEES8_S8_EEENS6_IJNS7_ILi128EEESA_SA_EEELi128ENS_6half_tEfNS_4arch4Sm90ELb0ELb1ELb1ELb0ELb0ELb0ELb0ELb1ELb1ELb1ELb0ELb0EEENS1_21CollectiveEpilogueFwdISB_S9_SC_SE_Li256ELb0ELb1ELb0ELb0EEENS1_30DynamicPersistentTileSchedulerILi256ELi128ELb0ELb1ELb1EEEEEEEEEvNT_6ParamsE,"",@"SHT_CUDA_INFO"
	.sectionflags	@""
	.align	4


	//----- nvinfo : EIATTR_CUDA_API_VERSION
	.align		4
        /*0000*/ 	.byte	0x04, 0x37
        /*0002*/ 	.short	(.L_1045 - .L_1044)
.L_1044:
        /*0004*/ 	.word	0x00000082


	//----- nvinfo : EIATTR_KPARAM_INFO
	.align		4
.L_1045:
        /*0008*/ 	.byte	0x04, 0x17
        /*000a*/ 	.short	(.L_1047 - .L_1046)
.L_1046:
        /*000c*/ 	.word	0x00000000
        /*0010*/ 	.short	0x0000
        /*0012*/ 	.short	0x0070
        /*0014*/ 	.byte	0x00, 0xf0, 0x01, 0x2a


	//----- nvinfo : EIATTR_SPARSE_MMA_MASK
	.align		4
.L_1047:
        /*0018*/ 	.byte	0x03, 0x50
        /*001a*/ 	.short	0x0000


	//----- nvinfo : EIATTR_MAXREG_COUNT
	.align		4
        /*001c*/ 	.byte	0x03, 0x1b
        /*001e*/ 	.short	0x00a8


	//----- nvinfo : EIATTR_NUM_BARRIERS
	.align		4
        /*0020*/ 	.byte	0x02, 0x4c
        /*0022*/ 	.byte	0x10
	.zero		1


	//----- nvinfo : EIATTR_EXTERNS
	.align		4
        /*0024*/ 	.byte	0x04, 0x0f
        /*0026*/ 	.short	(.L_1049 - .L_1048)


	//   ....[0]....
	.align		4
.L_1048:
        /*0028*/ 	.word	index@(__assertfail)


	//----- nvinfo : EIATTR_ANNOTATIONS
	.align		4
.L_1049:
        /*002c*/ 	.byte	0x04, 0x55
        /*002e*/ 	.short	(.L_1051 - .L_1050)


	//   ....[0]....
.L_1050:
        /* <DEDUP_REMOVED lines=24> */


	//----- nvinfo : EIATTR_MERCURY_ISA_VERSION
	.align		4
.L_1051:
        /*01a0*/ 	.byte	0x03, 0x5f
        /*01a2*/ 	.short	0x0101


	//----- nvinfo : EIATTR_INT_WARP_WIDE_INSTR_OFFSETS
	.align		4
        /*01a4*/ 	.byte	0x04, 0x31
        /*01a6*/ 	.short	(.L_1053 - .L_1052)


	//   ....[0]....
.L_1052:
        /*01a8*/ 	.word	0x00000130


	//   ....[1]....
        /*01ac*/ 	.word	0x00000170


	//   ....[2]....
        /*01b0*/ 	.word	0x000001e0


	//   ....[3]....
        /*01b4*/ 	.word	0x000122b0


	//   ....[4]....
        /*01b8*/ 	.word	0x00012340


	//   ....[5]....
        /*01bc*/ 	.word	0x000156a0


	//   ....[6]....
        /*01c0*/ 	.word	0x00015730


	//----- nvinfo : EIATTR_COOP_GROUP_MASK_REGIDS
	.align		4
.L_1053:
        /*01c4*/ 	.byte	0x04, 0x29
        /*01c6*/ 	.short	(.L_1055 - .L_1054)


	//   ....[0]....
.L_1054:
        /*01c8*/ 	.word	0xffffffff


	//   ....[1]....
        /*01cc*/ 	.word	0xffffffff


	//   ....[2]....
        /*01d0*/ 	.word	0xffffffff


	//   ....[3]....
        /*01d4*/ 	.word	0xffffffff


	//   ....[4]....
        /*01d8*/ 	.word	0xffffffff


	//   ....[5]....
        /*01dc*/ 	.word	0xffffffff


	//   ....[6]....
        /*01e0*/ 	.word	0xffffffff


	//   ....[7]....
        /*01e4*/ 	.word	0xffffffff


	//   ....[8]....
        /*01e8*/ 	.word	0xffffffff


	//   ....[9]....
        /*01ec*/ 	.word	0xffffffff


	//   ....[10]....
        /*01f0*/ 	.word	0xffffffff


	//   ....[11]....
        /*01f4*/ 	.word	0xffffffff


	//   ....[12]....
        /*01f8*/ 	.word	0xffffffff


	//   ....[13]....
        /*01fc*/ 	.word	0xffffffff


	//   ....[14]....
        /*0200*/ 	.word	0xffffffff


	//   ....[15]....
        /*0204*/ 	.word	0xffffffff


	//   ....[16]....
        /*0208*/ 	.word	0xffffffff


	//   ....[17]....
        /*020c*/ 	.word	0xffffffff


	//   ....[18]....
        /*0210*/ 	.word	0xffffffff


	//   ....[19]....
        /*0214*/ 	.word	0xffffffff


	//   ....[20]....
        /*0218*/ 	.word	0xffffffff


	//   ....[21]....
        /*021c*/ 	.word	0xffffffff


	//   ....[22]....
        /*0220*/ 	.word	0xffffffff


	//   ....[23]....
        /*0224*/ 	.word	0xffffffff


	//   ....[24]....
        /*0228*/ 	.word	0xffffffff


	//   ....[25]....
        /*022c*/ 	.word	0xffffffff


	//   ....[26]....
        /*0230*/ 	.word	0xffffffff


	//   ....[27]....
        /*0234*/ 	.word	0xffffffff


	//   ....[28]....
        /*0238*/ 	.word	0xffffffff


	//   ....[29]....
        /*023c*/ 	.word	0xffffffff


	//   ....[30]....
        /*0240*/ 	.word	0xffffffff


	//   ....[31]....
        /*0244*/ 	.word	0xffffffff


	//   ....[32]....
        /*0248*/ 	.word	0xffffffff


	//   ....[33]....
        /*024c*/ 	.word	0xffffffff


	//   ....[34]....
        /*0250*/ 	.word	0xffffffff


	//   ....[35]....
        /*0254*/ 	.word	0xffffffff


	//   ....[36]....
        /*0258*/ 	.word	0xffffffff


	//   ....[37]....
        /*025c*/ 	.word	0xffffffff


	//   ....[38]....
        /*0260*/ 	.word	0xffffffff


	//   ....[39]....
        /*0264*/ 	.word	0xffffffff


	//   ....[40]....
        /*0268*/ 	.word	0xffffffff


	//   ....[41]....
        /*026c*/ 	.word	0xffffffff


	//   ....[42]....
        /*0270*/ 	.word	0xffffffff


	//   ....[43]....
        /*0274*/ 	.word	0xffffffff


	//   ....[44]....
        /*0278*/ 	.word	0xffffffff


	//   ....[45]....
        /*027c*/ 	.word	0xffffffff


	//   ....[46]....
        /*0280*/ 	.word	0xffffffff


	//   ....[47]....
        /*0284*/ 	.word	0xffffffff


	//   ....[48]....
        /*0288*/ 	.word	0xffffffff


	//   ....[49]....
        /*028c*/ 	.word	0xffffffff


	//   ....[50]....
        /*0290*/ 	.word	0xffffffff


	//   ....[51]....
        /*0294*/ 	.word	0xffffffff


	//   ....[52]....
        /*0298*/ 	.word	0xffffffff


	//   ....[53]....
        /*029c*/ 	.word	0xffffffff


	//   ....[54]....
        /*02a0*/ 	.word	0xffffffff


	//   ....[55]....
        /*02a4*/ 	.word	0xffffffff


	//   ....[56]....
        /*02a8*/ 	.word	0xffffffff


	//   ....[57]....
        /*02ac*/ 	.word	0xffffffff


	//   ....[58]....
        /*02b0*/ 	.word	0xffffffff


	//   ....[59]....
        /*02b4*/ 	.word	0xffffffff


	//   ....[60]....
        /*02b8*/ 	.word	0xffffffff


	//   ....[61]....
        /*02bc*/ 	.word	0xffffffff


	//   ....[62]....
        /*02c0*/ 	.word	0xffffffff


	//   ....[63]....
        /*02c4*/ 	.word	0xffffffff


	//   ....[64]....
        /*02c8*/ 	.word	0xffffffff


	//   ....[65]....
        /*02cc*/ 	.word	0xffffffff


	//   ....[66]....
        /*02d0*/ 	.word	0xffffffff


	//   ....[67]....
        /*02d4*/ 	.word	0xffffffff


	//   ....[68]....
        /*02d8*/ 	.word	0xffffffff


	//   ....[69]....
        /*02dc*/ 	.word	0xffffffff


	//   ....[70]....
        /*02e0*/ 	.word	0xffffffff


	//   ....[71]....
        /*02e4*/ 	.word	0xffffffff


	//   ....[72]....
        /*02e8*/ 	.word	0xffffffff


	//   ....[73]....
        /*02ec*/ 	.word	0xffffffff


	//   ....[74]....
        /*02f0*/ 	.word	0x0500000f


	//   ....[75]....
        /*02f4*/ 	.word	0x0500000f


	//   ....[76]....
        /*02f8*/ 	.word	0x0500000f


	//   ....[77]....
        /*02fc*/ 	.word	0x0500000f


	//   ....[78]....
        /*0300*/ 	.word	0x0500000f


	//   ....[79]....
        /*0304*/ 	.word	0x0500000f


	//   ....[80]....
        /*0308*/ 	.word	0x0500000f


	//   ....[81]....
        /*030c*/ 	.word	0x0500000f


	//   ....[82]....
        /*0310*/ 	.word	0x0500000f


	//   ....[83]....
        /*0314*/ 	.word	0x0500000f


	//   ....[84]....
        /*0318*/ 	.word	0x0500000f


	//   ....[85]....
        /*031c*/ 	.word	0x0500000f


	//   ....[86]....
        /*0320*/ 	.word	0x0500000f


	//   ....[87]....
        /*0324*/ 	.word	0x0500000f


	//   ....[88]....
        /*0328*/ 	.word	0x0500000f


	//   ....[89]....
        /*032c*/ 	.word	0x0500000f


	//   ....[90]....
        /*0330*/ 	.word	0x0500000f


	//   ....[91]....
        /*0334*/ 	.word	0x0500000f


	//   ....[92]....
        /*0338*/ 	.word	0x0500000f


	//----- nvinfo : EIATTR_COOP_GROUP_INSTR_OFFSETS
	.align		4
.L_1055:
        /*033c*/ 	.byte	0x04, 0x28
        /*033e*/ 	.short	(.L_1057 - .L_1056)


	//   ....[0]....
.L_1056:
        /*0340*/ 	.word	0x00000070


	//   ....[1]....
        /*0344*/ 	.word	0x00000140


	//   ....[2]....
        /*0348*/ 	.word	0x00000190


	//   ....[3]....
        /*034c*/ 	.word	0x000003c0


	//   ....[4]....
        /*0350*/ 	.word	0x00000520


	//   ....[5]....
        /*0354*/ 	.word	0x00000640


	//   ....[6]....
        /*0358*/ 	.word	0x000007a0


	//   ....[7]....
        /*035c*/ 	.word	0x000017c0


	//   ....[8]....
        /*0360*/ 	.word	0x00002100


	//   ....[9]....
        /*0364*/ 	.word	0x00002ab0


	//   ....[10]....
        /*0368*/ 	.word	0x00003c70


	//   ....[11]....
        /*036c*/ 	.word	0x00003d10


	//   ....[12]....
        /*0370*/ 	.word	0x000046c0


	//   ....[13]....
        /*0374*/ 	.word	0x00004730


	//   ....[14]....
        /*0378*/ 	.word	0x00006560


	//   ....[15]....
        /*037c*/ 	.word	0x000067b0


	//   ....[16]....
        /*0380*/ 	.word	0x00007330


	//   ....[17]....
        /*0384*/ 	.word	0x00007350


	//   ....[18]....
        /*0388*/ 	.word	0x00007db0


	//   ....[19]....
        /*038c*/ 	.word	0x00007e50


	//   ....[20]....
        /*0390*/ 	.word	0x0000a250


	//   ....[21]....
        /*0394*/ 	.word	0x0000a2f0


	//   ....[22]....
        /*0398*/ 	.word	0x0000a3f0


	//   ....[23]....
        /*039c*/ 	.word	0x0000a580


	//   ....[24]....
        /*03a0*/ 	.word	0x0000c6c0


	//   ....[25]....
        /*03a4*/ 	.word	0x0000cb80


	//   ....[26]....
        /*03a8*/ 	.word	0x0000d6f0


	//   ....[27]....
        /*03ac*/ 	.word	0x0000d7f0


	//   ....[28]....
        /*03b0*/ 	.word	0x0000e050


	//   ....[29]....
        /*03b4*/ 	.word	0x0000e160


	//   ....[30]....
        /*03b8*/ 	.word	0x0000f1e0


	//   ....[31]....
        /*03bc*/ 	.word	0x0000f220


	//   ....[32]....
        /*03c0*/ 	.word	0x0000f320


	//   ....[33]....
        /*03c4*/ 	.word	0x0000f340


	//   ....[34]....
        /*03c8*/ 	.word	0x00010440


	//   ....[35]....
        /*03cc*/ 	.word	0x000104a0


	//   ....[36]....
        /*03d0*/ 	.word	0x000104f0


	//   ....[37]....
        /*03d4*/ 	.word	0x00010550


	//   ....[38]....
        /*03d8*/ 	.word	0x00010a20


	//   ....[39]....
        /*03dc*/ 	.word	0x00010a60


	//   ....[40]....
        /*03e0*/ 	.word	0x00010b20


	//   ....[41]....
        /*03e4*/ 	.word	0x00010b40


	//   ....[42]....
        /*03e8*/ 	.word	0x00010c00


	//   ....[43]....
        /*03ec*/ 	.word	0x00010c20


	//   ....[44]....
        /*03f0*/ 	.word	0x00010cf0


	//   ....[45]....
        /*03f4*/ 	.word	0x00010d10


	//   ....[46]....
        /*03f8*/ 	.word	0x000113b0


	//   ....[47]....
        /*03fc*/ 	.word	0x000113d0


	//   ....[48]....
        /*0400*/ 	.word	0x00011490


	//   ....[49]....
        /*0404*/ 	.word	0x000114b0


	//   ....[50]....
        /*0408*/ 	.word	0x00011570


	//   ....[51]....
        /*040c*/ 	.word	0x00011590


	//   ....[52]....
        /*0410*/ 	.word	0x00011660


	//   ....[53]....
        /*0414*/ 	.word	0x00011680


	//   ....[54]....
        /*0418*/ 	.word	0x00011800


	//   ....[55]....
        /*041c*/ 	.word	0x000128b0


	//   ....[56]....
        /*0420*/ 	.word	0x000132a0


	//   ....[57]....
        /*0424*/ 	.word	0x000132b0


	//   ....[58]....
        /*0428*/ 	.word	0x00013320


	//   ....[59]....
        /*042c*/ 	.word	0x00013360


	//   ....[60]....
        /*0430*/ 	.word	0x00013400


	//   ....[61]....
        /*0434*/ 	.word	0x00013410


	//   ....[62]....
        /*0438*/ 	.word	0x00013490


	//   ....[63]....
        /*043c*/ 	.word	0x000134a0


	//   ....[64]....
        /*0440*/ 	.word	0x00013520


	//   ....[65]....
        /*0444*/ 	.word	0x00013530


	//   ....[66]....
        /*0448*/ 	.word	0x000135b0


	//   ....[67]....
        /*044c*/ 	.word	0x000135c0


	//   ....[68]....
        /*0450*/ 	.word	0x00013640


	//   ....[69]....
        /*0454*/ 	.word	0x00013650


	//   ....[70]....
        /*0458*/ 	.word	0x00013660


	//   ....[71]....
        /*045c*/ 	.word	0x00013670


	//   ....[72]....
        /*0460*/ 	.word	0x00015c80


	//   ....[73]....
        /*0464*/ 	.word	0x00015e70


	//   ....[74]....
        /*0468*/ 	.word	0x000164a0


	//   ....[75]....
        /*046c*/ 	.word	0x00016620


	//   ....[76]....
        /*0470*/ 	.word	0x00016670


	//   ....[77]....
        /*0474*/ 	.word	0x00016700


	//   ....[78]....
        /*0478*/ 	.word	0x000167e0


	//   ....[79]....
        /*047c*/ 	.word	0x00016840


	//   ....[80]....
        /*0480*/ 	.word	0x00016950


	//   ....[81]....
        /*0484*/ 	.word	0x000169b0


	//   ....[82]....
        /*0488*/ 	.word	0x00016aa0


	//   ....[83]....
        /*048c*/ 	.word	0x00016b00


	//   ....[84]....
        /*0490*/ 	.word	0x00016bf0


	//   ....[85]....
        /*0494*/ 	.word	0x00016c50


	//   ....[86]....
        /*0498*/ 	.word	0x00016d40


	//   ....[87]....
        /*049c*/ 	.word	0x00016da0


	//   ....[88]....
        /*04a0*/ 	.word	0x00016e80


	//   ....[89]....
        /*04a4*/ 	.word	0x00016ee0


	//   ....[90]....
        /*04a8*/ 	.word	0x00016fb0


	//   ....[91]....
        /*04ac*/ 	.word	0x000172d0


	//   ....[92]....
        /*04b0*/ 	.word	0x000173f0


	//----- nvinfo : EIATTR_REG_RECONFIG
	.align		4
.L_1057:
        /*04b4*/ 	.byte	0x01, 0x54
	.zero		2


	//----- nvinfo : EIATTR_SYSCALL_OFFSETS
	.align		4
        /*04b8*/ 	.byte	0x04, 0x46
        /*04ba*/ 	.short	(.L_1059 - .L_1058)


	//   ....[0]....
.L_1058:
        /*04bc*/ 	.word	0x000019a0


	//   ....[1]....
        /*04c0*/ 	.word	0x000124b0


	//   ....[2]....
        /*04c4*/ 	.word	0x00012600


	//   ....[3]....
        /*04c8*/ 	.word	0x000126f0


	//   ....[4]....
        /*04cc*/ 	.word	0x00012ea0


	//----- nvinfo : EIATTR_MBARRIER_INSTR_OFFSETS
	.align		4
.L_1059:
        /*04d0*/ 	.byte	0x04, 0x39
        /*04d2*/ 	.short	(.L_1061 - .L_1060)


	//   ....[0]....
.L_1060:
        /*04d4*/ 	.word	0x00000270
        /*04d8*/ 	.word	0x000000ff
        /*04dc*/ 	.word	0x00028800
        /*04e0*/ 	.short	0x0100
        /*04e2*/ 	.byte	0x08
	.zero		1


	//   ....[1]....
        /*04e4*/ 	.word	0x00000280
        /*04e8*/ 	.word	0x000000ff
        /*04ec*/ 	.word	0x00028820
        /*04f0*/ 	.short	0x0100
        /*04f2*/ 	.byte	0x08
	.zero		1


	//   ....[2]....
        /*04f4*/ 	.word	0x00000370
        /*04f8*/ 	.word	0x000000ff
        /*04fc*/ 	.word	0x00028830
        /*0500*/ 	.short	0x0100
        /*0502*/ 	.byte	0x08
	.zero		1


	//   ....[3]....
        /*0504*/ 	.word	0x00000380
        /*0508*/ 	.word	0x000000ff
        /*050c*/ 	.word	0x00028840
        /*0510*/ 	.short	0x0100
        /*0512*/ 	.byte	0x08
	.zero		1


	//   ....[4]....
        /*0514*/ 	.word	0x00000390
        /*0518*/ 	.word	0x000000ff
        /*051c*/ 	.word	0x00028838
        /*0520*/ 	.short	0x0100
        /*0522*/ 	.byte	0x08
	.zero		1


	//   ....[5]....
        /*0524*/ 	.word	0x000003a0
        /*0528*/ 	.word	0x000000ff
        /*052c*/ 	.word	0x00028848
        /*0530*/ 	.short	0x0100
        /*0532*/ 	.byte	0x08
	.zero		1


	//   ....[6]....
        /*0534*/ 	.word	0x000004d0
        /*0538*/ 	.word	0x000000ff
        /*053c*/ 	.word	0x00028850
        /*0540*/ 	.short	0x0100
        /*0542*/ 	.byte	0x08
	.zero		1


	//   ....[7]....
        /*0544*/ 	.word	0x000004e0
        /*0548*/ 	.word	0x000000ff
        /*054c*/ 	.word	0x00028860
        /*0550*/ 	.short	0x0100
        /*0552*/ 	.byte	0x08
	.zero		1


	//   ....[8]....
        /*0554*/ 	.word	0x000004f0
        /*0558*/ 	.word	0x000000ff
        /*055c*/ 	.word	0x00028858
        /*0560*/ 	.short	0x0100
        /*0562*/ 	.byte	0x08
	.zero		1


	//   ....[9]....
        /*0564*/ 	.word	0x00000500
        /*0568*/ 	.word	0x000000ff
        /*056c*/ 	.word	0x00028868
        /*0570*/ 	.short	0x0100
        /*0572*/ 	.byte	0x08
	.zero		1


	//   ....[10]....
        /*0574*/ 	.word	0x000005f0
        /*0578*/ 	.word	0x000000ff
        /*057c*/ 	.word	0x00028870
        /*0580*/ 	.short	0x0100
        /*0582*/ 	.byte	0x06
	.zero		1


	//   ....[11]....
        /*0584*/ 	.word	0x00000600
        /*0588*/ 	.word	0x000000ff
        /*058c*/ 	.word	0x00028880
        /*0590*/ 	.short	0x0100
        /*0592*/ 	.byte	0x06
	.zero		1


	//   ....[12]....
        /*0594*/ 	.word	0x00000610
        /*0598*/ 	.word	0x000000ff
        /*059c*/ 	.word	0x00028878
        /*05a0*/ 	.short	0x0100
        /*05a2*/ 	.byte	0x06
	.zero		1


	//   ....[13]....
        /*05a4*/ 	.word	0x00000620
        /*05a8*/ 	.word	0x000000ff
        /*05ac*/ 	.word	0x00028888
        /*05b0*/ 	.short	0x0100
        /*05b2*/ 	.byte	0x06
	.zero		1


	//   ....[14]....
        /*05b4*/ 	.word	0x00000750
        /*05b8*/ 	.word	0x000000ff
        /*05bc*/ 	.word	0x00028890
        /*05c0*/ 	.short	0x0100
        /*05c2*/ 	.byte	0x08
	.zero		1


	//   ....[15]....
        /*05c4*/ 	.word	0x00000760
        /*05c8*/ 	.word	0x000000ff
        /*05cc*/ 	.word	0x000288a0
        /*05d0*/ 	.short	0x0100
        /*05d2*/ 	.byte	0x08
	.zero		1


	//   ....[16]....
        /*05d4*/ 	.word	0x00000770
        /*05d8*/ 	.word	0x000000ff
        /*05dc*/ 	.word	0x00028898
        /*05e0*/ 	.short	0x0100
        /*05e2*/ 	.byte	0x08
	.zero		1


	//   ....[17]....
        /*05e4*/ 	.word	0x00000780
        /*05e8*/ 	.word	0x000000ff
        /*05ec*/ 	.word	0x000288a8
        /*05f0*/ 	.short	0x0100
        /*05f2*/ 	.byte	0x08
	.zero		1


	//   ....[18]....
        /*05f4*/ 	.word	0x000008b0
        /*05f8*/ 	.word	0x000000ff
        /*05fc*/ 	.word	0x000288b0
        /*0600*/ 	.short	0x0100
        /*0602*/ 	.byte	0x08
	.zero		1


	//   ....[19]....
        /*0604*/ 	.word	0x000008c0
        /*0608*/ 	.word	0x000000ff
        /*060c*/ 	.word	0x000288c0
        /*0610*/ 	.short	0x0100
        /*0612*/ 	.byte	0x08
	.zero		1


	//   ....[20]....
        /*0614*/ 	.word	0x000008d0
        /*0618*/ 	.word	0x000000ff
        /*061c*/ 	.word	0x000288b8
        /*0620*/ 	.short	0x0100
        /*0622*/ 	.byte	0x08
	.zero		1


	//   ....[21]....
        /*0624*/ 	.word	0x000008e0
        /*0628*/ 	.word	0x000000ff
        /*062c*/ 	.word	0x000288c8
        /*0630*/ 	.short	0x0100
        /*0632*/ 	.byte	0x08
	.zero		1


	//   ....[22]....
        /*0634*/ 	.word	0x00001a20
        /*0638*/ 	.word	0x000000ff
        /*063c*/ 	.word	0x00028800
        /*0640*/ 	.short	0x010a
        /*0642*/ 	.byte	0x29
	.zero		1


	//   ....[23]....
        /*0644*/ 	.word	0x00001aa0
        /*0648*/ 	.word	0x0000000b
        /*064c*/ 	.word	0x00028830
        /*0650*/ 	.short	0x010a
        /*0652*/ 	.byte	0x3f
	.zero		1


	//   ....[24]....
        /*0654*/ 	.word	0x00001b00
        /*0658*/ 	.word	0x0000000b
        /*065c*/ 	.word	0x00028830
        /*0660*/ 	.short	0x010a
        /*0662*/ 	.byte	0x3f
	.zero		1


	//   ....[25]....
        /*0664*/ 	.word	0x00002500
        /*0668*/ 	.word	0x00000003
        /*066c*/ 	.word	0x00000000
        /*0670*/ 	.short	0x0101
        /*0672*/ 	.byte	0x3f
	.zero		1


	//   ....[26]....
        /*0674*/ 	.word	0x000055e0
        /*0678*/ 	.word	0x000000ff
        /*067c*/ 	.word	0x00028830
        /*0680*/ 	.short	0x010a
        /*0682*/ 	.byte	0x06
	.zero		1


	//   ....[27]....
        /*0684*/ 	.word	0x00005620
        /*0688*/ 	.word	0x000000ff
        /*068c*/ 	.word	0x00028830
        /*0690*/ 	.short	0x010a
        /*0692*/ 	.byte	0x06
	.zero		1


	//   ....[28]....
        /*0694*/ 	.word	0x00005940
        /*0698*/ 	.word	0x000000ff
        /*069c*/ 	.word	0x00028850
        /*06a0*/ 	.short	0x010a
        /*06a2*/ 	.byte	0x06
	.zero		1


	//   ....[29]....
        /*06a4*/ 	.word	0x00005980
        /*06a8*/ 	.word	0x000000ff
        /*06ac*/ 	.word	0x00028850
        /*06b0*/ 	.short	0x010a
        /*06b2*/ 	.byte	0x06
	.zero		1


	//   ....[30]....
        /*06b4*/ 	.word	0x000065f0
        /*06b8*/ 	.word	0x00000031
        /*06bc*/ 	.word	0x00000000
        /*06c0*/ 	.short	0x0101
        /*06c2*/ 	.byte	0x3f
	.zero		1


	//   ....[31]....
        /*06c4*/ 	.word	0x00008370
        /*06c8*/ 	.word	0x0000001e
        /*06cc*/ 	.word	0x00000000
        /*06d0*/ 	.short	0x0101
        /*06d2*/ 	.byte	0x3f
	.zero		1


	//   ....[32]....
        /*06d4*/ 	.word	0x00009150
        /*06d8*/ 	.word	0x000000ff
        /*06dc*/ 	.word	0x00028830
        /*06e0*/ 	.short	0x010a
        /*06e2*/ 	.byte	0x06
	.zero		1


	//   ....[33]....
        /*06e4*/ 	.word	0x00009190
        /*06e8*/ 	.word	0x000000ff
        /*06ec*/ 	.word	0x00028830
        /*06f0*/ 	.short	0x010a
        /*06f2*/ 	.byte	0x06
	.zero		1


	//   ....[34]....
        /*06f4*/ 	.word	0x000094b0
        /*06f8*/ 	.word	0x000000ff
        /*06fc*/ 	.word	0x00028850
        /*0700*/ 	.short	0x010a
        /*0702*/ 	.byte	0x06
	.zero		1


	//   ....[35]....
        /*0704*/ 	.word	0x000094f0
        /*0708*/ 	.word	0x000000ff
        /*070c*/ 	.word	0x00028850
        /*0710*/ 	.short	0x010a
        /*0712*/ 	.byte	0x06
	.zero		1


	//   ....[36]....
        /*0714*/ 	.word	0x0000ae00
        /*0718*/ 	.word	0x00000015
        /*071c*/ 	.word	0x00000000
        /*0720*/ 	.short	0x0101
        /*0722*/ 	.byte	0x3f
	.zero		1


	//   ....[37]....
        /*0724*/ 	.word	0x0000ae90
        /*0728*/ 	.word	0x00000023
        /*072c*/ 	.word	0x00000000
        /*0730*/ 	.short	0x0101
        /*0732*/ 	.byte	0x3f
	.zero		1


	//   ....[38]....
        /*0734*/ 	.word	0x0000b980
        /*0738*/ 	.word	0x000000ff
        /*073c*/ 	.word	0x00028830
        /*0740*/ 	.short	0x010a
        /*0742*/ 	.byte	0x06
	.zero		1


	//   ....[39]....
        /*0744*/ 	.word	0x0000b9c0
        /*0748*/ 	.word	0x000000ff
        /*074c*/ 	.word	0x00028830
        /*0750*/ 	.short	0x010a
        /*0752*/ 	.byte	0x06
	.zero		1


	//   ....[40]....
        /*0754*/ 	.word	0x0000bce0
        /*0758*/ 	.word	0x000000ff
        /*075c*/ 	.word	0x00028850
        /*0760*/ 	.short	0x010a
        /*0762*/ 	.byte	0x06
	.zero		1


	//   ....[41]....
        /*0764*/ 	.word	0x0000bd20
        /*0768*/ 	.word	0x000000ff
        /*076c*/ 	.word	0x00028850
        /*0770*/ 	.short	0x010a
        /*0772*/ 	.byte	0x06
	.zero		1


	//   ....[42]....
        /*0774*/ 	.word	0x0000c910
        /*0778*/ 	.word	0x00000036
        /*077c*/ 	.word	0x00000000
        /*0780*/ 	.short	0x0101
        /*0782*/ 	.byte	0x3f
	.zero		1


	//   ....[43]....
        /*0784*/ 	.word	0x0000e890
        /*0788*/ 	.word	0x00000019
        /*078c*/ 	.word	0x00000000
        /*0790*/ 	.short	0x0101
        /*0792*/ 	.byte	0x3f
	.zero		1


	//   ....[44]....
        /*0794*/ 	.word	0x0000f150
        /*0798*/ 	.word	0x000000ff
        /*079c*/ 	.word	0x00028850
        /*07a0*/ 	.short	0x010a
        /*07a2*/ 	.byte	0x05
	.zero		1


	//   ....[45]....
        /*07a4*/ 	.word	0x0000f190
        /*07a8*/ 	.word	0x000000ff
        /*07ac*/ 	.word	0x00028850
        /*07b0*/ 	.short	0x010a
        /*07b2*/ 	.byte	0x05
	.zero		1


	//   ....[46]....
        /*07b4*/ 	.word	0x0000f6b0
        /*07b8*/ 	.word	0x00000003
        /*07bc*/ 	.word	0x00000000
        /*07c0*/ 	.short	0x0101
        /*07c2*/ 	.byte	0x3f
	.zero		1


	//   ....[47]....
        /*07c4*/ 	.word	0x00010a50
        /*07c8*/ 	.word	0x00000025
        /*07cc*/ 	.word	0x00000000
        /*07d0*/ 	.short	0x0101
        /*07d2*/ 	.byte	0x3f
	.zero		1


	//   ....[48]....
        /*07d4*/ 	.word	0x00012ae0
        /*07d8*/ 	.word	0x00000003
        /*07dc*/ 	.word	0x00028840
        /*07e0*/ 	.short	0x010a
        /*07e2*/ 	.byte	0x3f
	.zero		1


	//   ....[49]....
        /*07e4*/ 	.word	0x00013790
        /*07e8*/ 	.word	0x00000011
        /*07ec*/ 	.word	0x00028800
        /*07f0*/ 	.short	0x0107
        /*07f2*/ 	.byte	0x3f
	.zero		1


	//   ....[50]....
        /*07f4*/ 	.word	0x000138a0
        /*07f8*/ 	.word	0x00000011
        /*07fc*/ 	.word	0x00028800
        /*0800*/ 	.short	0x0101
        /*0802*/ 	.byte	0x3f
	.zero		1


	//   ....[51]....
        /*0804*/ 	.word	0x000138c0
        /*0808*/ 	.word	0x00000011
        /*080c*/ 	.word	0x00028820
        /*0810*/ 	.short	0x010a
        /*0812*/ 	.byte	0x3f
	.zero		1


	//   ....[52]....
        /*0814*/ 	.word	0x00013bf0
        /*0818*/ 	.word	0x00000007
        /*081c*/ 	.word	0x00028840
        /*0820*/ 	.short	0x010a
        /*0822*/ 	.byte	0x3f
	.zero		1


	//   ....[53]....
        /*0824*/ 	.word	0x00013f80
        /*0828*/ 	.word	0x00000007
        /*082c*/ 	.word	0x00000060
        /*0830*/ 	.short	0x010a
        /*0832*/ 	.byte	0x3f
	.zero		1


	//   ....[54]....
        /*0834*/ 	.word	0x000145e0
        /*0838*/ 	.word	0x00000003
        /*083c*/ 	.word	0x00028840
        /*0840*/ 	.short	0x010a
        /*0842*/ 	.byte	0x3f
	.zero		1


	//   ....[55]....
        /*0844*/ 	.word	0x00014970
        /*0848*/ 	.word	0x00000002
        /*084c*/ 	.word	0x00000060
        /*0850*/ 	.short	0x010a
        /*0852*/ 	.byte	0x3f
	.zero		1


	//   ....[56]....
        /*0854*/ 	.word	0x00014f10
        /*0858*/ 	.word	0x00000002
        /*085c*/ 	.word	0x00028840
        /*0860*/ 	.short	0x010a
        /*0862*/ 	.byte	0x3f
	.zero		1


	//   ....[57]....
        /*0864*/ 	.word	0x000152a0
        /*0868*/ 	.word	0x00000002
        /*086c*/ 	.word	0x00000060
        /*0870*/ 	.short	0x010a
        /*0872*/ 	.byte	0x3f
	.zero		1


	//   ....[58]....
        /*0874*/ 	.word	0x000157f0
        /*0878*/ 	.word	0x00000003
        /*087c*/ 	.word	0x00028860
        /*0880*/ 	.short	0x010a
        /*0882*/ 	.byte	0x3f
	.zero		1


	//   ....[59]....
        /*0884*/ 	.word	0x00015df0
        /*0888*/ 	.word	0x00000000
        /*088c*/ 	.word	0x00028820
        /*0890*/ 	.short	0x010a
        /*0892*/ 	.byte	0x3f
	.zero		1


	//   ....[60]....
        /*0894*/ 	.word	0x00015fc0
        /*0898*/ 	.word	0x00000006
        /*089c*/ 	.word	0x00000000
        /*08a0*/ 	.short	0x010a
        /*08a2*/ 	.byte	0x3f
	.zero		1


	//   ....[61]....
        /*08a4*/ 	.word	0x00016010
        /*08a8*/ 	.word	0x00000003
        /*08ac*/ 	.word	0x00000000
        /*08b0*/ 	.short	0x010a
        /*08b2*/ 	.byte	0x3f
	.zero		1


	//   ....[62]....
        /*08b4*/ 	.word	0x00016070
        /*08b8*/ 	.word	0x00000012
        /*08bc*/ 	.word	0x00000000
        /*08c0*/ 	.short	0x010a
        /*08c2*/ 	.byte	0x3f
	.zero		1


	//   ....[63]....
        /*08c4*/ 	.word	0x000160a0
        /*08c8*/ 	.word	0x00000003
        /*08cc*/ 	.word	0x00000000
        /*08d0*/ 	.short	0x010a
        /*08d2*/ 	.byte	0x3f
	.zero		1


	//   ....[64]....
        /*08d4*/ 	.word	0x00016110
        /*08d8*/ 	.word	0x00000003
        /*08dc*/ 	.word	0x00028800
        /*08e0*/ 	.short	0x010a
        /*08e2*/ 	.byte	0x3f
	.zero		1


	//   ....[65]....
        /*08e4*/ 	.word	0x00016160
        /*08e8*/ 	.word	0x0000000b
        /*08ec*/ 	.word	0x00028830
        /*08f0*/ 	.short	0x010a
        /*08f2*/ 	.byte	0x3f
	.zero		1


	//   ....[66]....
        /*08f4*/ 	.word	0x000161c0
        /*08f8*/ 	.word	0x00000007
        /*08fc*/ 	.word	0x00028830
        /*0900*/ 	.short	0x010a
        /*0902*/ 	.byte	0x3f
	.zero		1


	//   ....[67]....
        /*0904*/ 	.word	0x00016220
        /*0908*/ 	.word	0x00000007
        /*090c*/ 	.word	0x00028850
        /*0910*/ 	.short	0x010a
        /*0912*/ 	.byte	0x3f
	.zero		1


	//   ....[68]....
        /*0914*/ 	.word	0x00016280
        /*0918*/ 	.word	0x00000005
        /*091c*/ 	.word	0x00028830
        /*0920*/ 	.short	0x010a
        /*0922*/ 	.byte	0x3f
	.zero		1


	//   ....[69]....
        /*0924*/ 	.word	0x000162e0
        /*0928*/ 	.word	0x00000005
        /*092c*/ 	.word	0x00028850
        /*0930*/ 	.short	0x010a
        /*0932*/ 	.byte	0x3f
	.zero		1


	//   ....[70]....
        /*0934*/ 	.word	0x00016340
        /*0938*/ 	.word	0x00000005
        /*093c*/ 	.word	0x00028830
        /*0940*/ 	.short	0x010a
        /*0942*/ 	.byte	0x3f
	.zero		1


	//   ....[71]....
        /*0944*/ 	.word	0x000163a0
        /*0948*/ 	.word	0x00000005
        /*094c*/ 	.word	0x00028850
        /*0950*/ 	.short	0x010a
        /*0952*/ 	.byte	0x3f
	.zero		1


	//   ....[72]....
        /*0954*/ 	.word	0x00016400
        /*0958*/ 	.word	0x00000008
        /*095c*/ 	.word	0x00028850
        /*0960*/ 	.short	0x010a
        /*0962*/ 	.byte	0x3f
	.zero		1


	//   ....[73]....
        /*0964*/ 	.word	0x00016550
        /*0968*/ 	.word	0x00000003
        /*096c*/ 	.word	0x00028840
        /*0970*/ 	.short	0x010a
        /*0972*/ 	.byte	0x3f
	.zero		1


	//   ....[74]....
        /*0974*/ 	.word	0x00016ff0
        /*0978*/ 	.word	0x00000011
        /*097c*/ 	.word	0x00028820
        /*0980*/ 	.short	0x010a
        /*0982*/ 	.byte	0x3f
	.zero		1


	//   ....[75]....
        /*0984*/ 	.word	0x00017040
        /*0988*/ 	.word	0x00000007
        /*098c*/ 	.word	0x00028840
        /*0990*/ 	.short	0x010a
        /*0992*/ 	.byte	0x3f
	.zero		1


	//   ....[76]....
        /*0994*/ 	.word	0x00017090
        /*0998*/ 	.word	0x00000007
        /*099c*/ 	.word	0x00000060
        /*09a0*/ 	.short	0x010a
        /*09a2*/ 	.byte	0x3f
	.zero		1


	//   ....[77]....
        /*09a4*/ 	.word	0x000170e0
        /*09a8*/ 	.word	0x00000003
        /*09ac*/ 	.word	0x00028840
        /*09b0*/ 	.short	0x010a
        /*09b2*/ 	.byte	0x3f
	.zero		1


	//   ....[78]....
        /*09b4*/ 	.word	0x00017130
        /*09b8*/ 	.word	0x00000002
        /*09bc*/ 	.word	0x00000060
        /*09c0*/ 	.short	0x010a
        /*09c2*/ 	.byte	0x3f
	.zero		1


	//   ....[79]....
        /*09c4*/ 	.word	0x00017180
        /*09c8*/ 	.word	0x00000002
        /*09cc*/ 	.word	0x00028840
        /*09d0*/ 	.short	0x010a
        /*09d2*/ 	.byte	0x3f
	.zero		1


	//   ....[80]....
        /*09d4*/ 	.word	0x000171d0
        /*09d8*/ 	.word	0x00000002
        /*09dc*/ 	.word	0x00000060
        /*09e0*/ 	.short	0x010a
        /*09e2*/ 	.byte	0x3f
	.zero		1


	//   ....[81]....
        /*09e4*/ 	.word	0x00017220
        /*09e8*/ 	.word	0x00000003
        /*09ec*/ 	.word	0x00028860
        /*09f0*/ 	.short	0x010a
        /*09f2*/ 	.byte	0x3f
	.zero		1


	//   ....[82]....
        /*09f4*/ 	.word	0x00017310
        /*09f8*/ 	.word	0x00000000
        /*09fc*/ 	.word	0x00028820
        /*0a00*/ 	.short	0x010a
        /*0a02*/ 	.byte	0x3f
	.zero		1


	//   ....[83]....
        /*0a04*/ 	.word	0x000174b0
        /*0a08*/ 	.word	0x00000006
        /*0a0c*/ 	.word	0x00000000
        /*0a10*/ 	.short	0x010a
        /*0a12*/ 	.byte	0x3f
	.zero		1


	//   ....[84]....
        /*0a14*/ 	.word	0x00017500
        /*0a18*/ 	.word	0x00000003
        /*0a1c*/ 	.word	0x00000000
        /*0a20*/ 	.short	0x010a
        /*0a22*/ 	.byte	0x3f
	.zero		1


	//   ....[85]....
        /*0a24*/ 	.word	0x00017550
        /*0a28*/ 	.word	0x00000012
        /*0a2c*/ 	.word	0x00000000
        /*0a30*/ 	.short	0x010a
        /*0a32*/ 	.byte	0x3f
	.zero		1


	//----- nvinfo : EIATTR_NUM_MBARRIERS
	.align		4
.L_1061:
        /*0a34*/ 	.byte	0x03, 0x38
        /*0a36*/ 	.short	0x0016


	//----- nvinfo : EIATTR_EXIT_INSTR_OFFSETS
	.align		4
        /*0a38*/ 	.byte	0x04, 0x1c
        /*0a3a*/ 	.short	(.L_1063 - .L_1062)


	//   ....[0]....
.L_1062:
        /*0a3c*/ 	.word	0x00000a40


	//   ....[1]....
        /*0a40*/ 	.word	0x00011780


	//   ....[2]....
        /*0a44*/ 	.word	0x000160f0


	//----- nvinfo : EIATTR_MAX_THREADS
	.align		4
.L_1063:
        /*0a48*/ 	.byte	0x04, 0x05
        /*0a4a*/ 	.short	(.L_1065 - .L_1064)
.L_1064:
        /*0a4c*/ 	.word	0x00000180
        /*0a50*/ 	.word	0x00000001
        /*0a54*/ 	.word	0x00000001


	//----- nvinfo : EIATTR_CRS_STACK_SIZE
	.align		4
.L_1065:
        /*0a58*/ 	.byte	0x04, 0x1e
        /*0a5a*/ 	.short	(.L_1067 - .L_1066)
.L_1066:
        /*0a5c*/ 	.word	0x00000000


	//----- nvinfo : EIATTR_CBANK_PARAM_SIZE
	.align		4
.L_1067:
        /*0a60*/ 	.byte	0x03, 0x19
        /*0a62*/ 	.short	0x0af0


	//----- nvinfo : EIATTR_PARAM_CBANK
	.align		4
        /*0a64*/ 	.byte	0x04, 0x0a
        /*0a66*/ 	.short	(.L_1069 - .L_1068)
	.align		4
.L_1068:
        /*0a68*/ 	.word	index@(.nv.constant0._ZN7cutlass13device_kernelIN5flash11enable_sm90INS1_16FlashAttnFwdSm90INS1_25CollectiveMainloopFwdSm90ILi2EN4cute5tupleIJNS5_1CILi1EEES8_S8_EEENS6_IJNS7_ILi128EEESA_SA_EEELi128ENS_6half_tEfNS_4arch4Sm90ELb0ELb1ELb1ELb0ELb0ELb0ELb0ELb1ELb1ELb1ELb0ELb0EEENS1_21CollectiveEpilogueFwdISB_S9_SC_SE_Li256ELb0ELb1ELb0ELb0EEENS1_30DynamicPersistentTileSchedulerILi256ELi128ELb0ELb1ELb1EEEEEEEEEvNT_6ParamsE)
        /*0a6c*/ 	.short	0x0210
        /*0a6e*/ 	.short	0x0af0


	//----- nvinfo : EIATTR_SW_WAR
	.align		4
.L_1069:
        /*0a70*/ 	.byte	0x04, 0x36
        /*0a72*/ 	.short	(.L_1071 - .L_1070)
.L_1070:
        /*0a74*/ 	.word	0x00000008
.L_1071:


//--------------------- .nv.info._ZN7cutlass13device_kernelIN5flash11enable_sm90INS1_16FlashAttnFwdSm90INS1_25CollectiveMainloopFwdSm90ILi2EN4cute5tupleIJNS5_1CILi1EEES8_S8_EEENS6_IJNS7_ILi128EEESA_SA_EEELi128ENS_6half_tEfNS_4arch4Sm90ELb0ELb1ELb1ELb1ELb0ELb0ELb0ELb1ELb1ELb1ELb0ELb0EEENS1_21CollectiveEpilogueFwdISB_S9_SC_SE_Li256ELb1ELb1ELb0ELb0EEENS1_36VarlenDynamicPersistentTileSchedulerILi128ELi128ELi256ELi128ELb0ELb1ELb1ELb1ELb0ELb1EEEEEEEEEvNT_6ParamsE --------------------------
	.section	.nv.info._ZN7cutlass13device_kernelIN5flash11enable_sm90INS1_16FlashAttnFwdSm90INS1_25CollectiveMainloopFwdSm90ILi2EN4cute5tupleIJNS5_1CILi1EEES8_S8_EEENS6_IJNS7_ILi128EEESA_SA_EEELi128ENS_6half_tEfNS_4arch4Sm90ELb0ELb1ELb1ELb1ELb0ELb0ELb0ELb1ELb1ELb1ELb0ELb0EEENS1_21CollectiveEpilogueFwdISB_S9_SC_SE_Li256ELb1ELb1ELb0ELb0EEENS1_36VarlenDynamicPersistentTileSchedulerILi128ELi128ELi256ELi128ELb0ELb1ELb1ELb1ELb0ELb1EEEEEEEEEvNT_6ParamsE,"",@"SHT_CUDA_INFO"
	.sectionflags	@""
	.align	4


	//----- nvinfo : EIATTR_CUDA_API_VERSION
	.align		4
        /*0000*/ 	.byte	0x04, 0x37
        /*0002*/ 	.short	(.L_1073 - .L_1072)
.L_1072:
        /*0004*/ 	.word	0x00000082


	//----- nvinfo : EIATTR_KPARAM_INFO
	.align		4
.L_1073:
        /*0008*/ 	.byte	0x04, 0x17
        /*000a*/ 	.short	(.L_1075 - .L_1074)
.L_1074:
        /*000c*/ 	.word	0x00000000
        /*0010*/ 	.short	0x0000
        /*0012*/ 	.short	0x0070
        /*0014*/ 	.byte	0x00, 0xf0, 0x01, 0x2a


	//----- nvinfo : EIATTR_SPARSE_MMA_MASK
	.align		4
.L_1075:
        /*0018*/ 	.byte	0x03, 0x50
        /*001a*/ 	.short	0x0000


	//----- nvinfo : EIATTR_MAXREG_COUNT
	.align		4
        /*001c*/ 	.byte	0x03, 0x1b
        /*001e*/ 	.short	0x00a8


	//----- nvinfo : EIATTR_NUM_BARRIERS
	.align		4
        /*0020*/ 	.byte	0x02, 0x4c
        /*0022*/ 	.byte	0x10
	.zero		1


	//----- nvinfo : EIATTR_EXTERNS
	.align		4
        /*0024*/ 	.byte	0x04, 0x0f
        /*0026*/ 	.short	(.L_1077 - .L_1076)


	//   ....[0]....
	.align		4
.L_1076:
        /*0028*/ 	.word	index@(__assertfail)


	//----- nvinfo : EIATTR_ANNOTATIONS
	.align		4
.L_1077:
        /*002c*/ 	.byte	0x04, 0x55
        /*002e*/ 	.short	(.L_1079 - .L_1078)


	//   ....[0]....
.L_1078:
        /* <DEDUP_REMOVED lines=62> */


	//----- nvinfo : EIATTR_MERCURY_ISA_VERSION
	.align		4
.L_1079:
        /*03f8*/ 	.byte	0x03, 0x5f
        /*03fa*/ 	.short	0x0101


	//----- nvinfo : EIATTR_UNUSED_LOAD_BYTE_OFFSET
	.align		4
        /*03fc*/ 	.byte	0x04, 0x44
        /*03fe*/ 	.short	(.L_1081 - .L_1080)


	//   ....[0]....
.L_1080:
        /*0400*/ 	.word	0x00000a40
        /*0404*/ 	.word	0x0000fff0


	//   ....[1]....
        /*0408*/ 	.word	0x0000fc90
        /*040c*/ 	.word	0x0000fff0


	//----- nvinfo : EIATTR_INT_WARP_WIDE_INSTR_OFFSETS
	.align		4
.L_1081:
        /*0410*/ 	.byte	0x04, 0x31
        /*0412*/ 	.short	(.L_1083 - .L_1082)


	//   ....[0]....
.L_1082:
        /*0414*/ 	.word	0x00000130


	//   ....[1]....
        /*0418*/ 	.word	0x00000170


	//   ....[2]....
        /*041c*/ 	.word	0x000001e0


	//   ....[3]....
        /*0420*/ 	.word	0x000133c0


	//   ....[4]....
        /*0424*/ 	.word	0x00013450


	//   ....[5]....
        /*0428*/ 	.word	0x00016bf0


	//   ....[6]....
        /*042c*/ 	.word	0x00016c80


	//----- nvinfo : EIATTR_COOP_GROUP_MASK_REGIDS
	.align		4
.L_1083:
        /*0430*/ 	.byte	0x04, 0x29
        /*0432*/ 	.short	(.L_1085 - .L_1084)


	//   ....[0]....
.L_1084:
        /*0434*/ 	.word	0xffffffff


	//   ....[1]....
        /*0438*/ 	.word	0xffffffff


	//   ....[2]....
        /*043c*/ 	.word	0xffffffff


	//   ....[3]....
        /*0440*/ 	.word	0xffffffff


	//   ....[4]....
        /*0444*/ 	.word	0xffffffff


	//   ....[5]....
        /*0448*/ 	.word	0xffffffff


	//   ....[6]....
        /*044c*/ 	.word	0xffffffff


	//   ....[7]....
        /*0450*/ 	.word	0xffffffff


	//   ....[8]....
        /*0454*/ 	.word	0xffffffff


	//   ....[9]....
        /*0458*/ 	.word	0xffffffff


	//   ....[10]....
        /*045c*/ 	.word	0xffffffff


	//   ....[11]....
        /*0460*/ 	.word	0xffffffff


	//   ....[12]....
        /*0464*/ 	.word	0xffffffff


	//   ....[13]....
        /*0468*/ 	.word	0xffffffff


	//   ....[14]....
        /*046c*/ 	.word	0xffffffff


	//   ....[15]....
        /*0470*/ 	.word	0xffffffff


	//   ....[16]....
        /*0474*/ 	.word	0xffffffff


	//   ....[17]....
        /*0478*/ 	.word	0xffffffff


	//   ....[18]....
        /*047c*/ 	.word	0xffffffff


	//   ....[19]....
        /*0480*/ 	.word	0xffffffff


	//   ....[20]....
        /*0484*/ 	.word	0xffffffff


	//   ....[21]....
        /*0488*/ 	.word	0xffffffff


	//   ....[22]....
        /*048c*/ 	.word	0xffffffff


	//   ....[23]....
        /*0490*/ 	.word	0xffffffff


	//   ....[24]....
        /*0494*/ 	.word	0xffffffff


	//   ....[25]....
        /*0498*/ 	.word	0xffffffff


	//   ....[26]....
        /*049c*/ 	.word	0xffffffff


	//   ....[27]....
        /*04a0*/ 	.word	0xffffffff


	//   ....[28]....
        /*04a4*/ 	.word	0xffffffff


	//   ....[29]....
        /*04a8*/ 	.word	0xffffffff


	//   ....[30]....
        /*04ac*/ 	.word	0xffffffff


	//   ....[31]....
        /*04b0*/ 	.word	0xffffffff


	//   ....[32]....
        /*04b4*/ 	.word	0xffffffff


	//   ....[33]....
        /*04b8*/ 	.word	0xffffffff


	//   ....[34]....
        /*04bc*/ 	.word	0xffffffff


	//   ....[35]....
        /*04c0*/ 	.word	0xffffffff


	//   ....[36]....
        /*04c4*/ 	.word	0xffffffff


	//   ....[37]....
        /*04c8*/ 	.word	0xffffffff


	//   ....[38]....
        /*04cc*/ 	.word	0xffffffff


	//   ....[39]....
        /*04d0*/ 	.word	0xffffffff


	//   ....[40]....
        /*04d4*/ 	.word	0xffffffff


	//   ....[41]....
        /*04d8*/ 	.word	0xffffffff


	//   ....[42]....
        /*04dc*/ 	.word	0xffffffff


	//   ....[43]....
        /*04e0*/ 	.word	0xffffffff


	//   ....[44]....
        /*04e4*/ 	.word	0xffffffff


	//   ....[45]....
        /*04e8*/ 	.word	0xffffffff


	//   ....[46]....
        /*04ec*/ 	.word	0xffffffff


	//   ....[47]....
        /*04f0*/ 	.word	0xffffffff


	//   ....[48]....
        /*04f4*/ 	.word	0xffffffff


	//   ....[49]....
        /*04f8*/ 	.word	0xffffffff


	//   ....[50]....
        /*04fc*/ 	.word	0xffffffff


	//   ....[51]....
        /*0500*/ 	.word	0xffffffff


	//   ....[52]....
        /*0504*/ 	.word	0xffffffff


	//   ....[53]....
        /*0508*/ 	.word	0xffffffff


	//   ....[54]....
        /*050c*/ 	.word	0xffffffff


	//   ....[55]....
        /*0510*/ 	.word	0xffffffff


	//   ....[56]....
        /*0514*/ 	.word	0xffffffff


	//   ....[57]....
        /*0518*/ 	.word	0xffffffff


	//   ....[58]....
        /*051c*/ 	.word	0xffffffff


	//   ....[59]....
        /*0520*/ 	.word	0xffffffff


	//   ....[60]....
        /*0524*/ 	.word	0xffffffff


	//   ....[61]....
        /*0528*/ 	.word	0xffffffff


	//   ....[62]....
        /*052c*/ 	.word	0xffffffff


	//   ....[63]....
        /*0530*/ 	.word	0xffffffff


	//   ....[64]....
        /*0534*/ 	.word	0xffffffff


	//   ....[65]....
        /*0538*/ 	.word	0xffffffff


	//   ....[66]....
        /*053c*/ 	.word	0xffffffff


	//   ....[67]....
        /*0540*/ 	.word	0xffffffff


	//   ....[68]....
        /*0544*/ 	.word	0xffffffff


	//   ....[69]....
        /*0548*/ 	.word	0xffffffff


	//   ....[70]....
        /*054c*/ 	.word	0xffffffff


	//   ....[71]....
        /*0550*/ 	.word	0xffffffff


	//   ....[72]....
        /*0554*/ 	.word	0xffffffff


	//   ....[73]....
        /*0558*/ 	.word	0xffffffff


	//   ....[74]....
        /*055c*/ 	.word	0xffffffff


	//   ....[75]....
        /*0560*/ 	.word	0xffffffff


	//   ....[76]....
        /*0564*/ 	.word	0xffffffff


	//   ....[77]....
        /*0568*/ 	.word	0xffffffff


	//   ....[78]....
        /*056c*/ 	.word	0xffffffff


	//   ....[79]....
        /*0570*/ 	.word	0xffffffff


	//   ....[80]....
        /*0574*/ 	.word	0xffffffff


	//   ....[81]....
        /*0578*/ 	.word	0xffffffff


	//   ....[82]....
        /*057c*/ 	.word	0xffffffff


	//   ....[83]....
        /*0580*/ 	.word	0xffffffff


	//   ....[84]....
        /*0584*/ 	.word	0xffffffff


	//   ....[85]....
        /*0588*/ 	.word	0xffffffff


	//   ....[86]....
        /*058c*/ 	.word	0xffffffff


	//   ....[87]....
        /*0590*/ 	.word	0xffffffff


	//   ....[88]....
        /*0594*/ 	.word	0xffffffff


	//   ....[89]....
        /*0598*/ 	.word	0xffffffff


	//   ....[90]....
        /*059c*/ 	.word	0xffffffff


	//   ....[91]....
        /*05a0*/ 	.word	0xffffffff


	//   ....[92]....
        /*05a4*/ 	.word	0xffffffff


	//   ....[93]....
        /*05a8*/ 	.word	0xffffffff


	//   ....[94]....
        /*05ac*/ 	.word	0xffffffff


	//   ....[95]....
        /*05b0*/ 	.word	0xffffffff


	//   ....[96]....
        /*05b4*/ 	.word	0xffffffff


	//   ....[97]....
        /*05b8*/ 	.word	0xffffffff


	//   ....[98]....
        /*05bc*/ 	.word	0xffffffff


	//   ....[99]....
        /*05c0*/ 	.word	0xffffffff


	//   ....[100]....
        /*05c4*/ 	.word	0xffffffff


	//   ....[101]....
        /*05c8*/ 	.word	0xffffffff


	//   ....[102]....
        /*05cc*/ 	.word	0xffffffff


	//   ....[103]....
        /*05d0*/ 	.word	0xffffffff


	//   ....[104]....
        /*05d4*/ 	.word	0xffffffff


	//   ....[105]....
        /*05d8*/ 	.word	0x0500000f


	//   ....[106]....
        /*05dc*/ 	.word	0x0500000f


	//   ....[107]....
        /*05e0*/ 	.word	0x0500000f


	//   ....[108]....
        /*05e4*/ 	.word	0x0500000f


	//   ....[109]....
        /*05e8*/ 	.word	0x0500000f


	//   ....[110]....
        /*05ec*/ 	.word	0x0500000f


	//   ....[111]....
        /*05f0*/ 	.word	0x0500000f


	//   ....[112]....
        /*05f4*/ 	.word	0x0500000f


	//   ....[113]....
        /*05f8*/ 	.word	0x0500000f


	//   ....[114]....
        /*05fc*/ 	.word	0x0500000f


	//   ....[115]....
        /*0600*/ 	.word	0x0500000f


	//   ....[116]....
        /*0604*/ 	.word	0x0500000f


	//   ....[117]....
        /*0608*/ 	.word	0x0500000f


	//   ....[118]....
        /*060c*/ 	.word	0x0500000f


	//   ....[119]....
        /*0610*/ 	.word	0x0500000f


	//   ....[120]....
        /*0614*/ 	.word	0x0500000f


	//   ....[121]....
        /*0618*/ 	.word	0x0500000f


	//   ....[122]....
        /*061c*/ 	.word	0x0500000f


	//   ....[123]....
        /*0620*/ 	.word	0x0500000f


	//   ....[124]....
        /*0624*/ 	.word	0x0500000f


	//   ....[125]....
        /*0628*/ 	.word	0x0500000f


	//   ....[126]....
        /*062c*/ 	.word	0x0500000f


	//   ....[127]....
        /*0630*/ 	.word	0x0500000f


	//   ....[128]....
        /*0634*/ 	.word	0x0500000f


	//   ....[129]....
        /*0638*/ 	.word	0x0500000f


	//   ....[130]....
        /*063c*/ 	.word	0x0500000f


	//   ....[131]....
        /*0640*/ 	.word	0x0500000f


	//   ....[132]....
        /*0644*/ 	.word	0x0500000f


	//   ....[133]....
        /*0648*/ 	.word	0x0500000f


	//   ....[134]....
        /*064c*/ 	.word	0x0500000f


	//   ....[135]....
        /*0650*/ 	.word	0x0500000f


	//   ....[136]....
        /*0654*/ 	.word	0x0500000f


	//   ....[137]....
        /*0658*/ 	.word	0x0500000f


	//   ....[138]....
        /*065c*/ 	.word	0x0500000f


	//   ....[139]....
        /*0660*/ 	.word	0x0500000f


	//----- nvinfo : EIATTR_COOP_GROUP_INSTR_OFFSETS
	.align		4
.L_1085:
        /*0664*/ 	.byte	0x04, 0x28
        /*0666*/ 	.short	(.L_1087 - .L_1086)


	//   ....[0]....
.L_1086:
        /*0668*/ 	.word	0x00000070


	//   ....[1]....
        /*066c*/ 	.word	0x00000140


	//   ....[2]....
        /*0670*/ 	.word	0x00000190


	//   ....[3]....
        /*0674*/ 	.word	0x000003c0


	//   ....[4]....
        /*0678*/ 	.word	0x00000520


	//   ....[5]....
        /*067c*/ 	.word	0x00000640


	//   ....[6]....
        /*0680*/ 	.word	0x000007a0


	//   ....[7]....
        /*0684*/ 	.word	0x00001960


	//   ....[8]....
        /*0688*/ 	.word	0x000023b0


	//   ....[9]....
        /*068c*/ 	.word	0x000030d0


	//   ....[10]....
        /*0690*/ 	.word	0x00004110


	//   ....[11]....
        /*0694*/ 	.word	0x00004140


	//   ....[12]....
        /*0698*/ 	.word	0x00004840


	//   ....[13]....
        /*069c*/ 	.word	0x000048b0


	//   ....[14]....
        /*06a0*/ 	.word	0x000066f0


	//   ....[15]....
        /*06a4*/ 	.word	0x00006910


	//   ....[16]....
        /*06a8*/ 	.word	0x000073e0


	//   ....[17]....
        /*06ac*/ 	.word	0x00007400


	//   ....[18]....
        /*06b0*/ 	.word	0x00007f30


	//   ....[19]....
        /*06b4*/ 	.word	0x00007fd0


	//   ....[20]....
        /*06b8*/ 	.word	0x0000a3c0


	//   ....[21]....
        /*06bc*/ 	.word	0x0000a3f0


	//   ....[22]....
        /*06c0*/ 	.word	0x0000a6d0


	//   ....[23]....
        /*06c4*/ 	.word	0x0000a750


	//   ....[24]....
        /*06c8*/ 	.word	0x0000ca20


	//   ....[25]....
        /*06cc*/ 	.word	0x0000cc90


	//   ....[26]....
        /*06d0*/ 	.word	0x0000d760


	//   ....[27]....
        /*06d4*/ 	.word	0x0000d780


	//   ....[28]....
        /*06d8*/ 	.word	0x0000e280


	//   ....[29]....
        /*06dc*/ 	.word	0x0000e320


	//   ....[30]....
        /*06e0*/ 	.word	0x0000f360


	//   ....[31]....
        /*06e4*/ 	.word	0x0000f3a0


	//   ....[32]....
        /*06e8*/ 	.word	0x0000f480


	//   ....[33]....
        /*06ec*/ 	.word	0x0000f4a0


	//   ....[34]....
        /*06f0*/ 	.word	0x000107b0


	//   ....[35]....
        /*06f4*/ 	.word	0x000107f0


	//   ....[36]....
        /*06f8*/ 	.word	0x00010830


	//   ....[37]....
        /*06fc*/ 	.word	0x00010870


	//   ....[38]....
        /*0700*/ 	.word	0x00010df0


	//   ....[39]....
        /*0704*/ 	.word	0x00010e30


	//   ....[40]....
        /*0708*/ 	.word	0x00010ef0


	//   ....[41]....
        /*070c*/ 	.word	0x00010f10


	//   ....[42]....
        /*0710*/ 	.word	0x00010fd0


	//   ....[43]....
        /*0714*/ 	.word	0x00010ff0


	//   ....[44]....
        /*0718*/ 	.word	0x000110c0


	//   ....[45]....
        /*071c*/ 	.word	0x000110e0


	//   ....[46]....
        /*0720*/ 	.word	0x000119b0


	//   ....[47]....
        /*0724*/ 	.word	0x000119d0


	//   ....[48]....
        /*0728*/ 	.word	0x00011a90


	//   ....[49]....
        /*072c*/ 	.word	0x00011ab0


	//   ....[50]....
        /*0730*/ 	.word	0x00011b70


	//   ....[51]....
        /*0734*/ 	.word	0x00011b90


	//   ....[52]....
        /*0738*/ 	.word	0x00011c60


	//   ....[53]....
        /*073c*/ 	.word	0x00011c80


	//   ....[54]....
        /*0740*/ 	.word	0x00011de0


	//   ....[55]....
        /*0744*/ 	.word	0x00011fc0


	//   ....[56]....
        /*0748*/ 	.word	0x00011ff0


	//   ....[57]....
        /*074c*/ 	.word	0x00012020


	//   ....[58]....
        /*0750*/ 	.word	0x00012050


	//   ....[59]....
        /*0754*/ 	.word	0x00012080


	//   ....[60]....
        /*0758*/ 	.word	0x000120b0


	//   ....[61]....
        /*075c*/ 	.word	0x00012220


	//   ....[62]....
        /*0760*/ 	.word	0x00012250


	//   ....[63]....
        /*0764*/ 	.word	0x00012280


	//   ....[64]....
        /*0768*/ 	.word	0x000122b0


	//   ....[65]....
        /*076c*/ 	.word	0x000122e0


	//   ....[66]....
        /*0770*/ 	.word	0x00012310


	//   ....[67]....
        /*0774*/ 	.word	0x000123b0


	//   ....[68]....
        /*0778*/ 	.word	0x00012410


	//   ....[69]....
        /*077c*/ 	.word	0x000124a0


	//   ....[70]....
        /*0780*/ 	.word	0x00013980


	//   ....[71]....
        /*0784*/ 	.word	0x00014550


	//   ....[72]....
        /*0788*/ 	.word	0x00014570


	//   ....[73]....
        /*078c*/ 	.word	0x000145b0


	//   ....[74]....
        /*0790*/ 	.word	0x000145c0


	//   ....[75]....
        /*0794*/ 	.word	0x000146d0


	//   ....[76]....
        /*0798*/ 	.word	0x000146e0


	//   ....[77]....
        /*079c*/ 	.word	0x00014770


	//   ....[78]....
        /*07a0*/ 	.word	0x00014780


	//   ....[79]....
        /*07a4*/ 	.word	0x00014810


	//   ....[80]....
        /*07a8*/ 	.word	0x00014820


	//   ....[81]....
        /*07ac*/ 	.word	0x000148b0


	//   ....[82]....
        /*07b0*/ 	.word	0x000148c0


	//   ....[83]....
        /*07b4*/ 	.word	0x00014950


	//   ....[84]....
        /*07b8*/ 	.word	0x00014960


	//   ....[85]....
        /*07bc*/ 	.word	0x000149b0


	//   ....[86]....
        /*07c0*/ 	.word	0x000149e0


	//   ....[87]....
        /*07c4*/ 	.word	0x000172f0


	//   ....[88]....
        /*07c8*/ 	.word	0x00017350


	//   ....[89]....
        /*07cc*/ 	.word	0x00017380


	//   ....[90]....
        /*07d0*/ 	.word	0x00017390


	//   ....[91]....
        /*07d4*/ 	.word	0x000173c0


	//   ....[92]....
        /*07d8*/ 	.word	0x000173f0


	//   ....[93]....
        /*07dc*/ 	.word	0x00017420


	//   ....[94]....
        /*07e0*/ 	.word	0x00017450


	//   ....[95]....
        /*07e4*/ 	.word	0x000175d0


	//   ....[96]....
        /*07e8*/ 	.word	0x00017600


	//   ....[97]....
        /*07ec*/ 	.word	0x00017630


	//   ....[98]....
        /*07f0*/ 	.word	0x00017660


	//   ....[99]....
        /*07f4*/ 	.word	0x00017690


	//   ....[100]....
        /*07f8*/ 	.word	0x000176c0


	//   ....[101]....
        /*07fc*/ 	.word	0x00017780


	//   ....[102]....
        /*0800*/ 	.word	0x000177a0


	//   ....[103]....
        /*0804*/ 	.word	0x00017810


	//   ....[104]....
        /*0808*/ 	.word	0x00017ed0


	//   ....[105]....
        /*080c*/ 	.word	0x00018560


	//   ....[106]....
        /*0810*/ 	.word	0x00018730


	//   ....[107]....
        /*0814*/ 	.word	0x00018780


	//   ....[108]....
        /*0818*/ 	.word	0x000187e0


	//   ....[109]....
        /*081c*/ 	.word	0x00018880


	//   ....[110]....
        /*0820*/ 	.word	0x00018940


	//   ....[111]....
        /*0824*/ 	.word	0x00018a50


	//   ....[112]....
        /*0828*/ 	.word	0x00018ab0


	//   ....[113]....
        /*082c*/ 	.word	0x00018bb0


	//   ....[114]....
        /*0830*/ 	.word	0x00018c10


	//   ....[115]....
        /*0834*/ 	.word	0x00018d10


	//   ....[116]....
        /*0838*/ 	.word	0x00018d70


	//   ....[117]....
        /*083c*/ 	.word	0x00018e70


	//   ....[118]....
        /*0840*/ 	.word	0x00018ed0


	//   ....[119]....
        /*0844*/ 	.word	0x00018fb0


	//   ....[120]....
        /*0848*/ 	.word	0x00019030


	//   ....[121]....
        /*084c*/ 	.word	0x00019110


	//   ....[122]....
        /*0850*/ 	.word	0x00019440


	//   ....[123]....
        /*0854*/ 	.word	0x000194e0


	//   ....[124]....
        /*0858*/ 	.word	0x00019600


	//   ....[125]....
        /*085c*/ 	.word	0x00019670


	//   ....[126]....
        /*0860*/ 	.word	0x000196e0


	//   ....[127]....
        /*0864*/ 	.word	0x00019750


	//   ....[128]....
        /*0868*/ 	.word	0x000197c0


	//   ....[129]....
        /*086c*/ 	.word	0x00019840


	//   ....[130]....
        /*0870*/ 	.word	0x000198d0


	//   ....[131]....
        /*0874*/ 	.word	0x00019970


	//   ....[132]....
        /*0878*/ 	.word	0x000199e0


	//   ....[133]....
        /*087c*/ 	.word	0x00019a50


	//   ....[134]....
        /*0880*/ 	.word	0x00019ac0


	//   ....[135]....
        /*0884*/ 	.word	0x00019b40


	//   ....[136]....
        /*0888*/ 	.word	0x00019bb0


	//   ....[137]....
        /*088c*/ 	.word	0x00019c50


	//   ....[138]....
        /*0890*/ 	.word	0x00019ce0


	//   ....[139]....
        /*0894*/ 	.word	0x00019e10


	//----- nvinfo : EIATTR_REG_RECONFIG
	.align		4
.L_1087:
        /*0898*/ 	.byte	0x01, 0x54
	.zero		2


	//----- nvinfo : EIATTR_SYSCALL_OFFSETS
	.align		4
        /*089c*/ 	.byte	0x04, 0x46
        /*089e*/ 	.short	(.L_1089 - .L_1088)


	//   ....[0]....
.L_1088:
        /*08a0*/ 	.word	0x00001b40


	//   ....[1]....
        /*08a4*/ 	.word	0x000135c0


	//   ....[2]....
        /*08a8*/ 	.word	0x00013710


	//   ....[3]....
        /*08ac*/ 	.word	0x00013800


	//   ....[4]....
        /*08b0*/ 	.word	0x000140c0


	//----- nvinfo : EIATTR_MBARRIER_INSTR_OFFSETS
	.align		4
.L_1089:
        /*08b4*/ 	.byte	0x04, 0x39
        /*08b6*/ 	.short	(.L_1091 - .L_1090)


	//   ....[0]....
.L_1090:
        /*08b8*/ 	.word	0x00000270
        /*08bc*/ 	.word	0x000000ff
        /*08c0*/ 	.word	0x00028800
        /*08c4*/ 	.short	0x0100
        /*08c6*/ 	.byte	0x08
	.zero		1


	//   ....[1]....
        /*08c8*/ 	.word	0x00000280
        /*08cc*/ 	.word	0x000000ff
        /*08d0*/ 	.word	0x00028820
        /*08d4*/ 	.short	0x0100
        /*08d6*/ 	.byte	0x08
	.zero		1


	//   ....[2]....
        /*08d8*/ 	.word	0x00000370
        /*08dc*/ 	.word	0x000000ff
        /*08e0*/ 	.word	0x00028830
        /*08e4*/ 	.short	0x0100
        /*08e6*/ 	.byte	0x08
	.zero		1


	//   ....[3]....
        /*08e8*/ 	.word	0x00000380
        /*08ec*/ 	.word	0x000000ff
        /*08f0*/ 	.word	0x00028840
        /*08f4*/ 	.short	0x0100
        /*08f6*/ 	.byte	0x08
	.zero		1


	//   ....[4]....
        /*08f8*/ 	.word	0x00000390
        /*08fc*/ 	.word	0x000000ff
        /*0900*/ 	.word	0x00028838
        /*0904*/ 	.short	0x0100
        /*0906*/ 	.byte	0x08
	.zero		1


	//   ....[5]....
        /*0908*/ 	.word	0x000003a0
        /*090c*/ 	.word	0x000000ff
        /*0910*/ 	.word	0x00028848
        /*0914*/ 	.short	0x0100
        /*0916*/ 	.byte	0x08
	.zero		1


	//   ....[6]....
        /*0918*/ 	.word	0x000004d0
        /*091c*/ 	.word	0x000000ff
        /*0920*/ 	.word	0x00028850
        /*0924*/ 	.short	0x0100
        /*0926*/ 	.byte	0x08
	.zero		1


	//   ....[7]....
        /*0928*/ 	.word	0x000004e0
        /*092c*/ 	.word	0x000000ff
        /*0930*/ 	.word	0x00028860
        /*0934*/ 	.short	0x0100
        /*0936*/ 	.byte	0x08
	.zero		1


	//   ....[8]....
        /*0938*/ 	.word	0x000004f0
        /*093c*/ 	.word	0x000000ff
        /*0940*/ 	.word	0x00028858
        /*0944*/ 	.short	0x0100
        /*0946*/ 	.byte	0x08
	.zero		1


	//   ....[9]....
        /*0948*/ 	.word	0x00000500
        /*094c*/ 	.word	0x000000ff
        /*0950*/ 	.word	0x00028868
        /*0954*/ 	.short	0x0100
        /*0956*/ 	.byte	0x08
	.zero		1


	//   ....[10]....
        /*0958*/ 	.word	0x000005f0
        /*095c*/ 	.word	0x000000ff
        /*0960*/ 	.word	0x00028870
        /*0964*/ 	.short	0x0100
        /*0966*/ 	.byte	0x06
	.zero		1


	//   ....[11]....
        /*0968*/ 	.word	0x00000600
        /*096c*/ 	.word	0x000000ff
        /*0970*/ 	.word	0x00028880
        /*0974*/ 	.short	0x0100
        /*0976*/ 	.byte	0x06
	.zero		1


	//   ....[12]....
        /*0978*/ 	.word	0x00000610
        /*097c*/ 	.word	0x000000ff
        /*0980*/ 	.word	0x00028878
        /*0984*/ 	.short	0x0100
        /*0986*/ 	.byte	0x06
	.zero		1


	//   ....[13]....
        /*0988*/ 	.word	0x00000620
        /*098c*/ 	.word	0x000000ff
        /*0990*/ 	.word	0x00028888
        /*0994*/ 	.short	0x0100
        /*0996*/ 	.byte	0x06
	.zero		1


	//   ....[14]....
        /*0998*/ 	.word	0x00000750
        /*099c*/ 	.word	0x000000ff
        /*09a0*/ 	.word	0x00028890
        /*09a4*/ 	.short	0x0100
        /*09a6*/ 	.byte	0x08
	.zero		1


	//   ....[15]....
        /*09a8*/ 	.word	0x00000760
        /*09ac*/ 	.word	0x000000ff
        /*09b0*/ 	.word	0x000288a0
        /*09b4*/ 	.short	0x0100
        /*09b6*/ 	.byte	0x08
	.zero		1


	//   ....[16]....
        /*09b8*/ 	.word	0x00000770
        /*09bc*/ 	.word	0x000000ff
        /*09c0*/ 	.word	0x00028898
        /*09c4*/ 	.short	0x0100
        /*09c6*/ 	.byte	0x08
	.zero		1


	//   ....[17]....
        /*09c8*/ 	.word	0x00000780
        /*09cc*/ 	.word	0x000000ff
        /*09d0*/ 	.word	0x000288a8
        /*09d4*/ 	.short	0x0100
        /*09d6*/ 	.byte	0x08
	.zero		1


	//   ....[18]....
        /*09d8*/ 	.word	0x000008b0
        /*09dc*/ 	.word	0x000000ff
        /*09e0*/ 	.word	0x000288b0
        /*09e4*/ 	.short	0x0100
        /*09e6*/ 	.byte	0x08
	.zero		1


	//   ....[19]....
        /*09e8*/ 	.word	0x000008c0
        /*09ec*/ 	.word	0x000000ff
        /*09f0*/ 	.word	0x000288c0
        /*09f4*/ 	.short	0x0100
        /*09f6*/ 	.byte	0x08
	.zero		1


	//   ....[20]....
        /*09f8*/ 	.word	0x000008d0
        /*09fc*/ 	.word	0x000000ff
        /*0a00*/ 	.word	0x000288b8
        /*0a04*/ 	.short	0x0100
        /*0a06*/ 	.byte	0x08
	.zero		1


	//   ....[21]....
        /*0a08*/ 	.word	0x000008e0
        /*0a0c*/ 	.word	0x000000ff
        /*0a10*/ 	.word	0x000288c8
        /*0a14*/ 	.short	0x0100
        /*0a16*/ 	.byte	0x08
	.zero		1


	//   ....[22]....
        /*0a18*/ 	.word	0x00001bc0
        /*0a1c*/ 	.word	0x000000ff
        /*0a20*/ 	.word	0x00028800
        /*0a24*/ 	.short	0x010a
        /*0a26*/ 	.byte	0x29
	.zero		1


	//   ....[23]....
        /*0a28*/ 	.word	0x00001c40
        /*0a2c*/ 	.word	0x00000007
        /*0a30*/ 	.word	0x00028830
        /*0a34*/ 	.short	0x010a
        /*0a36*/ 	.byte	0x3f
	.zero		1


	//   ....[24]....
        /*0a38*/ 	.word	0x00001ca0
        /*0a3c*/ 	.word	0x00000007
        /*0a40*/ 	.word	0x00028830
        /*0a44*/ 	.short	0x010a
        /*0a46*/ 	.byte	0x3f
	.zero		1


	//   ....[25]....
        /*0a48*/ 	.word	0x00002360
        /*0a4c*/ 	.word	0x00000003
        /*0a50*/ 	.word	0x00000000
        /*0a54*/ 	.short	0x0101
        /*0a56*/ 	.byte	0x3f
	.zero		1


	//   ....[26]....
        /*0a58*/ 	.word	0x00005760
        /*0a5c*/ 	.word	0x000000ff
        /*0a60*/ 	.word	0x00028830
        /*0a64*/ 	.short	0x010a
        /*0a66*/ 	.byte	0x06
	.zero		1


	//   ....[27]....
        /*0a68*/ 	.word	0x000057a0
        /*0a6c*/ 	.word	0x000000ff
        /*0a70*/ 	.word	0x00028830
        /*0a74*/ 	.short	0x010a
        /*0a76*/ 	.byte	0x06
	.zero		1


	//   ....[28]....
        /*0a78*/ 	.word	0x00005ac0
        /*0a7c*/ 	.word	0x000000ff
        /*0a80*/ 	.word	0x00028850
        /*0a84*/ 	.short	0x010a
        /*0a86*/ 	.byte	0x06
	.zero		1


	//   ....[29]....
        /*0a88*/ 	.word	0x00005b00
        /*0a8c*/ 	.word	0x000000ff
        /*0a90*/ 	.word	0x00028850
        /*0a94*/ 	.short	0x010a
        /*0a96*/ 	.byte	0x06
	.zero		1


	//   ....[30]....
        /*0a98*/ 	.word	0x00006730
        /*0a9c*/ 	.word	0x00000033
        /*0aa0*/ 	.word	0x00000000
        /*0aa4*/ 	.short	0x0101
        /*0aa6*/ 	.byte	0x3f
	.zero		1


	//   ....[31]....
        /*0aa8*/ 	.word	0x00008480
        /*0aac*/ 	.word	0x0000001c
        /*0ab0*/ 	.word	0x00000000
        /*0ab4*/ 	.short	0x0101
        /*0ab6*/ 	.byte	0x3f
	.zero		1


	//   ....[32]....
        /*0ab8*/ 	.word	0x000092e0
        /*0abc*/ 	.word	0x000000ff
        /*0ac0*/ 	.word	0x00028830
        /*0ac4*/ 	.short	0x010a
        /*0ac6*/ 	.byte	0x06
	.zero		1


	//   ....[33]....
        /*0ac8*/ 	.word	0x00009320
        /*0acc*/ 	.word	0x000000ff
        /*0ad0*/ 	.word	0x00028830
        /*0ad4*/ 	.short	0x010a
        /*0ad6*/ 	.byte	0x06
	.zero		1


	//   ....[34]....
        /*0ad8*/ 	.word	0x00009640
        /*0adc*/ 	.word	0x000000ff
        /*0ae0*/ 	.word	0x00028850
        /*0ae4*/ 	.short	0x010a
        /*0ae6*/ 	.byte	0x06
	.zero		1


	//   ....[35]....
        /*0ae8*/ 	.word	0x00009680
        /*0aec*/ 	.word	0x000000ff
        /*0af0*/ 	.word	0x00028850
        /*0af4*/ 	.short	0x010a
        /*0af6*/ 	.byte	0x06
	.zero		1


	//   ....[36]....
        /*0af8*/ 	.word	0x0000af50
        /*0afc*/ 	.word	0x0000001b
        /*0b00*/ 	.word	0x00000000
        /*0b04*/ 	.short	0x0101
        /*0b06*/ 	.byte	0x3f
	.zero		1


	//   ....[37]....
        /*0b08*/ 	.word	0x0000b000
        /*0b0c*/ 	.word	0x00000023
        /*0b10*/ 	.word	0x00000000
        /*0b14*/ 	.short	0x0101
        /*0b16*/ 	.byte	0x3f
	.zero		1


	//   ....[38]....
        /*0b18*/ 	.word	0x0000bb00
        /*0b1c*/ 	.word	0x000000ff
        /*0b20*/ 	.word	0x00028830
        /*0b24*/ 	.short	0x010a
        /*0b26*/ 	.byte	0x06
	.zero		1


	//   ....[39]....
        /*0b28*/ 	.word	0x0000bb40
        /*0b2c*/ 	.word	0x000000ff
        /*0b30*/ 	.word	0x00028830
        /*0b34*/ 	.short	0x010a
        /*0b36*/ 	.byte	0x06
	.zero		1


	//   ....[40]....
        /*0b38*/ 	.word	0x0000be60
        /*0b3c*/ 	.word	0x000000ff
        /*0b40*/ 	.word	0x00028850
        /*0b44*/ 	.short	0x010a
        /*0b46*/ 	.byte	0x06
	.zero		1


	//   ....[41]....
        /*0b48*/ 	.word	0x0000bea0
        /*0b4c*/ 	.word	0x000000ff
        /*0b50*/ 	.word	0x00028850
        /*0b54*/ 	.short	0x010a
        /*0b56*/ 	.byte	0x06
	.zero		1


	//   ....[42]....
        /*0b58*/ 	.word	0x0000ca90
        /*0b5c*/ 	.word	0x00000036
        /*0b60*/ 	.word	0x00000000
        /*0b64*/ 	.short	0x0101
        /*0b66*/ 	.byte	0x3f
	.zero		1


	//   ....[43]....
        /*0b68*/ 	.word	0x0000e2e0
        /*0b6c*/ 	.word	0x00000022
        /*0b70*/ 	.word	0x00000000
        /*0b74*/ 	.short	0x0101
        /*0b76*/ 	.byte	0x3f
	.zero		1


	//   ....[44]....
        /*0b78*/ 	.word	0x0000f2d0
        /*0b7c*/ 	.word	0x000000ff
        /*0b80*/ 	.word	0x00028850
        /*0b84*/ 	.short	0x010a
        /*0b86*/ 	.byte	0x05
	.zero		1


	//   ....[45]....
        /*0b88*/ 	.word	0x0000f310
        /*0b8c*/ 	.word	0x000000ff
        /*0b90*/ 	.word	0x00028850
        /*0b94*/ 	.short	0x010a
        /*0b96*/ 	.byte	0x05
	.zero		1


	//   ....[46]....
        /*0b98*/ 	.word	0x0000f830
        /*0b9c*/ 	.word	0x00000007
        /*0ba0*/ 	.word	0x00000000
        /*0ba4*/ 	.short	0x0101
        /*0ba6*/ 	.byte	0x3f
	.zero		1


	//   ....[47]....
        /*0ba8*/ 	.word	0x00010e20
        /*0bac*/ 	.word	0x00000003
        /*0bb0*/ 	.word	0x00000000
        /*0bb4*/ 	.short	0x0101
        /*0bb6*/ 	.byte	0x3f
	.zero		1


	//   ....[48]....
        /*0bb8*/ 	.word	0x00013c10
        /*0bbc*/ 	.word	0x00000000
        /*0bc0*/ 	.word	0x00028840
        /*0bc4*/ 	.short	0x010a
        /*0bc6*/ 	.byte	0x3f
	.zero		1


	//   ....[49]....
        /*0bc8*/ 	.word	0x00014ad0
        /*0bcc*/ 	.word	0x00000009
        /*0bd0*/ 	.word	0x00028800
        /*0bd4*/ 	.short	0x0107
        /*0bd6*/ 	.byte	0x3f
	.zero		1


	//   ....[50]....
        /*0bd8*/ 	.word	0x00014be0
        /*0bdc*/ 	.word	0x00000002
        /*0be0*/ 	.word	0x00028800
        /*0be4*/ 	.short	0x0101
        /*0be6*/ 	.byte	0x3f
	.zero		1


	//   ....[51]....
        /*0be8*/ 	.word	0x00014c00
        /*0bec*/ 	.word	0x00000002
        /*0bf0*/ 	.word	0x00028820
        /*0bf4*/ 	.short	0x010a
        /*0bf6*/ 	.byte	0x3f
	.zero		1


	//   ....[52]....
        /*0bf8*/ 	.word	0x00014f80
        /*0bfc*/ 	.word	0x00000003
        /*0c00*/ 	.word	0x00028840
        /*0c04*/ 	.short	0x010a
        /*0c06*/ 	.byte	0x3f
	.zero		1


	//   ....[53]....
        /*0c08*/ 	.word	0x00015340
        /*0c0c*/ 	.word	0x00000003
        /*0c10*/ 	.word	0x00000060
        /*0c14*/ 	.short	0x010a
        /*0c16*/ 	.byte	0x3f
	.zero		1


	//   ....[54]....
        /*0c18*/ 	.word	0x00015a30
        /*0c1c*/ 	.word	0x00000003
        /*0c20*/ 	.word	0x00028840
        /*0c24*/ 	.short	0x010a
        /*0c26*/ 	.byte	0x3f
	.zero		1


	//   ....[55]....
        /*0c28*/ 	.word	0x00015df0
        /*0c2c*/ 	.word	0x00000002
        /*0c30*/ 	.word	0x00000060
        /*0c34*/ 	.short	0x010a
        /*0c36*/ 	.byte	0x3f
	.zero		1


	//   ....[56]....
        /*0c38*/ 	.word	0x00016400
        /*0c3c*/ 	.word	0x00000002
        /*0c40*/ 	.word	0x00028840
        /*0c44*/ 	.short	0x010a
        /*0c46*/ 	.byte	0x3f
	.zero		1


	//   ....[57]....
        /*0c48*/ 	.word	0x000167c0
        /*0c4c*/ 	.word	0x00000002
        /*0c50*/ 	.word	0x00000060
        /*0c54*/ 	.short	0x010a
        /*0c56*/ 	.byte	0x3f
	.zero		1


	//   ....[58]....
        /*0c58*/ 	.word	0x00016d60
        /*0c5c*/ 	.word	0x00000000
        /*0c60*/ 	.word	0x00028860
        /*0c64*/ 	.short	0x010a
        /*0c66*/ 	.byte	0x3f
	.zero		1


	//   ....[59]....
        /*0c68*/ 	.word	0x00017e50
        /*0c6c*/ 	.word	0x00000000
        /*0c70*/ 	.word	0x00028820
        /*0c74*/ 	.short	0x010a
        /*0c76*/ 	.byte	0x3f
	.zero		1


	//   ....[60]....
        /*0c78*/ 	.word	0x00018010
        /*0c7c*/ 	.word	0x00000006
        /*0c80*/ 	.word	0x00000000
        /*0c84*/ 	.short	0x010a
        /*0c86*/ 	.byte	0x3f
	.zero		1


	//   ....[61]....
        /*0c88*/ 	.word	0x00018080
        /*0c8c*/ 	.word	0x00000007
        /*0c90*/ 	.word	0x00000000
        /*0c94*/ 	.short	0x010a
        /*0c96*/ 	.byte	0x3f
	.zero		1


	//   ....[62]....
        /*0c98*/ 	.word	0x000180f0
        /*0c9c*/ 	.word	0x00000004
        /*0ca0*/ 	.word	0x00000000
        /*0ca4*/ 	.short	0x010a
        /*0ca6*/ 	.byte	0x3f
	.zero		1


	//   ....[63]....
        /*0ca8*/ 	.word	0x00018120
        /*0cac*/ 	.word	0x00000003
        /*0cb0*/ 	.word	0x00000000
        /*0cb4*/ 	.short	0x010a
        /*0cb6*/ 	.byte	0x3f
	.zero		1


	//   ....[64]....
        /*0cb8*/ 	.word	0x00018190
        /*0cbc*/ 	.word	0x00000003
        /*0cc0*/ 	.word	0x00028800
        /*0cc4*/ 	.short	0x010a
        /*0cc6*/ 	.byte	0x3f
	.zero		1


	//   ....[65]....
        /*0cc8*/ 	.word	0x000181e0
        /*0ccc*/ 	.word	0x00000007
        /*0cd0*/ 	.word	0x00028830
        /*0cd4*/ 	.short	0x010a
        /*0cd6*/ 	.byte	0x3f
	.zero		1


	//   ....[66]....
        /*0cd8*/ 	.word	0x00018240
        /*0cdc*/ 	.word	0x00000007
        /*0ce0*/ 	.word	0x00028830
        /*0ce4*/ 	.short	0x010a
        /*0ce6*/ 	.byte	0x3f
	.zero		1


	//   ....[67]....
        /*0ce8*/ 	.word	0x000182a0
        /*0cec*/ 	.word	0x00000007
        /*0cf0*/ 	.word	0x00028850
        /*0cf4*/ 	.short	0x010a
        /*0cf6*/ 	.byte	0x3f
	.zero		1


	//   ....[68]....
        /*0cf8*/ 	.word	0x00018300
        /*0cfc*/ 	.word	0x00000005
        /*0d00*/ 	.word	0x00028830
        /*0d04*/ 	.short	0x010a
        /*0d06*/ 	.byte	0x3f
	.zero		1


	//   ....[69]....
        /*0d08*/ 	.word	0x00018360
        /*0d0c*/ 	.word	0x00000005
        /*0d10*/ 	.word	0x00028850
        /*0d14*/ 	.short	0x010a
        /*0d16*/ 	.byte	0x3f
	.zero		1


	//   ....[70]....
        /*0d18*/ 	.word	0x000183c0
        /*0d1c*/ 	.word	0x00000005
        /*0d20*/ 	.word	0x00028830
        /*0d24*/ 	.short	0x010a
        /*0d26*/ 	.byte	0x3f
	.zero		1


	//   ....[71]....
        /*0d28*/ 	.word	0x00018420
        /*0d2c*/ 	.word	0x00000005
        /*0d30*/ 	.word	0x00028850
        /*0d34*/ 	.short	0x010a
        /*0d36*/ 	.byte	0x3f
	.zero		1


	//   ....[72]....
        /*0d38*/ 	.word	0x00018480
        /*0d3c*/ 	.word	0x00000008
        /*0d40*/ 	.word	0x00028850
        /*0d44*/ 	.short	0x010a
        /*0d46*/ 	.byte	0x3f
	.zero		1


	//   ....[73]....
        /*0d48*/ 	.word	0x00018620
        /*0d4c*/ 	.word	0x00000000
        /*0d50*/ 	.word	0x00028840
        /*0d54*/ 	.short	0x010a
        /*0d56*/ 	.byte	0x3f
	.zero		1


	//   ....[74]....
        /*0d58*/ 	.word	0x00019160
        /*0d5c*/ 	.word	0x00000002
        /*0d60*/ 	.word	0x00028820
        /*0d64*/ 	.short	0x010a
        /*0d66*/ 	.byte	0x3f
	.zero		1


	//   ....[75]....
        /*0d68*/ 	.word	0x000191b0
        /*0d6c*/ 	.word	0x00000003
        /*0d70*/ 	.word	0x00028840
        /*0d74*/ 	.short	0x010a
        /*0d76*/ 	.byte	0x3f
	.zero		1


	//   ....[76]....
        /*0d78*/ 	.word	0x00019200
        /*0d7c*/ 	.word	0x00000003
        /*0d80*/ 	.word	0x00000060
        /*0d84*/ 	.short	0x010a
        /*0d86*/ 	.byte	0x3f
	.zero		1


	//   ....[77]....
        /*0d88*/ 	.word	0x00019250
        /*0d8c*/ 	.word	0x00000003
        /*0d90*/ 	.word	0x00028840
        /*0d94*/ 	.short	0x010a
        /*0d96*/ 	.byte	0x3f
	.zero		1


	//   ....[78]....
        /*0d98*/ 	.word	0x000192a0
        /*0d9c*/ 	.word	0x00000002
        /*0da0*/ 	.word	0x00000060
        /*0da4*/ 	.short	0x010a
        /*0da6*/ 	.byte	0x3f
	.zero		1


	//   ....[79]....
        /*0da8*/ 	.word	0x000192f0
        /*0dac*/ 	.word	0x00000002
        /*0db0*/ 	.word	0x00028840
        /*0db4*/ 	.short	0x010a
        /*0db6*/ 	.byte	0x3f
	.zero		1


	//   ....[80]....
        /*0db8*/ 	.word	0x00019340
        /*0dbc*/ 	.word	0x00000002
        /*0dc0*/ 	.word	0x00000060
        /*0dc4*/ 	.short	0x010a
        /*0dc6*/ 	.byte	0x3f
	.zero		1


	//   ....[81]....
        /*0dc8*/ 	.word	0x00019390
        /*0dcc*/ 	.word	0x00000000
        /*0dd0*/ 	.word	0x00028860
        /*0dd4*/ 	.short	0x010a
        /*0dd6*/ 	.byte	0x3f
	.zero		1


	//   ....[82]....
        /*0dd8*/ 	.word	0x00019d30
        /*0ddc*/ 	.word	0x00000000
        /*0de0*/ 	.word	0x00028820
        /*0de4*/ 	.short	0x010a
        /*0de6*/ 	.byte	0x3f
	.zero		1


	//   ....[83]....
        /*0de8*/ 	.word	0x00019ed0
        /*0dec*/ 	.word	0x00000006
        /*0df0*/ 	.word	0x00000000
        /*0df4*/ 	.short	0x010a
        /*0df6*/ 	.byte	0x3f
	.zero		1


	//   ....[84]....
        /*0df8*/ 	.word	0x00019f20
        /*0dfc*/ 	.word	0x00000007
        /*0e00*/ 	.word	0x00000000
        /*0e04*/ 	.short	0x010a
        /*0e06*/ 	.byte	0x3f
	.zero		1


	//   ....[85]....
        /*0e08*/ 	.word	0x00019f70
        /*0e0c*/ 	.word	0x00000004
        /*0e10*/ 	.word	0x00000000
        /*0e14*/ 	.short	0x010a
        /*0e16*/ 	.byte	0x3f
	.zero		1


	//----- nvinfo : EIATTR_NUM_MBARRIERS
	.align		4
.L_1091:
        /*0e18*/ 	.byte	0x03, 0x38
        /*0e1a*/ 	.short	0x0016


	//----- nvinfo : EIATTR_EXIT_INSTR_OFFSETS
	.align		4
        /*0e1c*/ 	.byte	0x04, 0x1c
        /*0e1e*/ 	.short	(.L_1093 - .L_1092)


	//   ....[0]....
.L_1092:
        /*0e20*/ 	.word	0x00000a80


	//   ....[1]....
        /*0e24*/ 	.word	0x00011d80


	//   ....[2]....
        /*0e28*/ 	.word	0x00018170


	//----- nvinfo : EIATTR_MAX_THREADS
	.align		4
.L_1093:
        /*0e2c*/ 	.byte	0x04, 0x05
        /*0e2e*/ 	.short	(.L_1095 - .L_1094)
.L_1094:
        /*0e30*/ 	.word	0x00000180
        /*0e34*/ 	.word	0x00000001
        /*0e38*/ 	.word	0x00000001


	//----- nvinfo : EIATTR_CRS_STACK_SIZE
	.align		4
.L_1095:
        /*0e3c*/ 	.byte	0x04, 0x1e
        /*0e3e*/ 	.short	(.L_1097 - .L_1096)
.L_1096:
        /*0e40*/ 	.word	0x00000000


	//----- nvinfo : EIATTR_CBANK_PARAM_SIZE
	.align		4
.L_1097:
        /*0e44*/ 	.byte	0x03, 0x19
        /*0e46*/ 	.short	0x0af0


	//----- nvinfo : EIATTR_PARAM_CBANK
	.align		4
        /*0e48*/ 	.byte	0x04, 0x0a
        /*0e4a*/ 	.short	(.L_1099 - .L_1098)
	.align		4
.L_1098:
        /*0e4c*/ 	.word	index@(.nv.constant0._ZN7cutlass13device_kernelIN5flash11enable_sm90INS1_16FlashAttnFwdSm90INS1_25CollectiveMainloopFwdSm90ILi2EN4cute5tupleIJNS5_1CILi1EEES8_S8_EEENS6_IJNS7_ILi128EEESA_SA_EEELi128ENS_6half_tEfNS_4arch4Sm90ELb0ELb1ELb1ELb1ELb0ELb0ELb0ELb1ELb1ELb1ELb0ELb0EEENS1_21CollectiveEpilogueFwdISB_S9_SC_SE_Li256ELb1ELb1ELb0ELb0EEENS1_36VarlenDynamicPersistentTileSchedulerILi128ELi128ELi256ELi128ELb0ELb1ELb1ELb1ELb0ELb1EEEEEEEEEvNT_6ParamsE)
        /*0e50*/ 	.short	0x0210
        /*0e52*/ 	.short	0x0af0


	//----- nvinfo : EIATTR_SW_WAR
	.align		4
.L_1099:
        /*0e54*/ 	.byte	0x04, 0x36
        /*0e56*/ 	.short	(.L_1101 - .L_1100)
.L_1100:
        /*0e58*/ 	.word	0x00000008
.L_1101:


//--------------------- .nv.info._ZN7cutlass13device_kernelIN5flash11enable_sm90INS1_16FlashAttnFwdSm90INS1_25CollectiveMainloopFwdSm90ILi2EN4cute5tupleIJNS5_1CILi1EEES8_S8_EEENS6_IJNS7_ILi128EEESA_SA_EEELi128ENS_6half_tEfNS_4arch4Sm90ELb0ELb1ELb1ELb1ELb0ELb1ELb0ELb1ELb1ELb1ELb0ELb0EEENS1_21CollectiveEpilogueFwdISB_S9_SC_SE_Li256ELb1ELb1ELb0ELb0EEENS1_36VarlenDynamicPersistentTileSchedulerILi128ELi128ELi256ELi128ELb0ELb1ELb1ELb1ELb0ELb1EEEEEEEEEvNT_6ParamsE --------------------------
	.section	.nv.info._ZN7cutlass13device_kernelIN5flash11enable_sm90INS1_16FlashAttnFwdSm90INS1_25CollectiveMainloopFwdSm90ILi2EN4cute5tupleIJNS5_1CILi1EEES8_S8_EEENS6_IJNS7_ILi128EEESA_SA_EEELi128ENS_6half_tEfNS_4arch4Sm90ELb0ELb1ELb1ELb1ELb0ELb1ELb0ELb1ELb1ELb1ELb0ELb0EEENS1_21CollectiveEpilogueFwdISB_S9_SC_SE_Li256ELb1ELb1ELb0ELb0EEENS1_36VarlenDynamicPersistentTileSchedulerILi128ELi128ELi256ELi128ELb0ELb1ELb1ELb1ELb0ELb1EEEEEEEEEvNT_6ParamsE,"",@"SHT_CUDA_INFO"
	.sectionflags	@""
	.align	4


	//----- nvinfo : EIATTR_CUDA_API_VERSION
	.align		4
        /*0000*/ 	.byte	0x04, 0x37
        /*0002*/ 	.short	(.L_1103 - .L_1102)
.L_1102:
        /*0004*/ 	.word	0x00000082


	//----- nvinfo : EIATTR_KPARAM_INFO
	.align		4
.L_1103:
        /*0008*/ 	.byte	0x04, 0x17
        /*000a*/ 	.short	(.L_1105 - .L_1104)
.L_1104:
        /*000c*/ 	.word	0x00000000
        /*0010*/ 	.short	0x0000
        /*0012*/ 	.short	0x0070
        /*0014*/ 	.byte	0x00, 0xf0, 0x01, 0x2a


	//----- nvinfo : EIATTR_SPARSE_MMA_MASK
	.align		4
.L_1105:
        /*0018*/ 	.byte	0x03, 0x50
        /*001a*/ 	.short	0x0000


	//----- nvinfo : EIATTR_MAXREG_COUNT
	.align		4
        /*001c*/ 	.byte	0x03, 0x1b
        /*001e*/ 	.short	0x00a8


	//----- nvinfo : EIATTR_NUM_BARRIERS
	.align		4
        /*0020*/ 	.byte	0x02, 0x4c
        /*0022*/ 	.byte	0x10
	.zero		1


	//----- nvinfo : EIATTR_EXTERNS
	.align		4
        /*0024*/ 	.byte	0x04, 0x0f
        /*0026*/ 	.short	(.L_1107 - .L_1106)


	//   ....[0]....
	.align		4
.L_1106:
        /*0028*/ 	.word	index@(__assertfail)


	//----- nvinfo : EIATTR_ANNOTATIONS
	.align		4
.L_1107:
        /*002c*/ 	.byte	0x04, 0x55
        /*002e*/ 	.short	(.L_1109 - .L_1108)


	//   ....[0]....
.L_1108:
        /* <DEDUP_REMOVED lines=89> */


	//----- nvinfo : EIATTR_MERCURY_ISA_VERSION
	.align		4
.L_1109:
        /*05b0*/ 	.byte	0x03, 0x5f
        /*05b2*/ 	.short	0x0101


	//----- nvinfo : EIATTR_UNUSED_LOAD_BYTE_OFFSET
	.align		4
        /*05b4*/ 	.byte	0x04, 0x44
        /*05b6*/ 	.short	(.L_1111 - .L_1110)


	//   ....[0]....
.L_1110:
        /*05b8*/ 	.word	0x00000ab0
        /*05bc*/ 	.word	0x0000fff0


	//   ....[1]....
        /*05c0*/ 	.word	0x0001c7d0
        /*05c4*/ 	.word	0x0000fff0


	//----- nvinfo : EIATTR_INT_WARP_WIDE_INSTR_OFFSETS
	.align		4
.L_1111:
        /*05c8*/ 	.byte	0x04, 0x31
        /*05ca*/ 	.short	(.L_1113 - .L_1112)


	//   ....[0]....
.L_1112:
        /*05cc*/ 	.word	0x00000180


	//   ....[1]....
        /*05d0*/ 	.word	0x00000220


	//   ....[2]....
        /*05d4*/ 	.word	0x00000290


	//   ....[3]....
        /*05d8*/ 	.word	0x00021620


	//   ....[4]....
        /*05dc*/ 	.word	0x000216b0


	//   ....[5]....
        /*05e0*/ 	.word	0x00024ea0


	//   ....[6]....
        /*05e4*/ 	.word	0x00024f00


	//----- nvinfo : EIATTR_COOP_GROUP_MASK_REGIDS
	.align		4
.L_1113:
        /*05e8*/ 	.byte	0x04, 0x29
        /*05ea*/ 	.short	(.L_1115 - .L_1114)


	//   ....[0]....
.L_1114:
        /*05ec*/ 	.word	0xffffffff


	//   ....[1]....
        /*05f0*/ 	.word	0xffffffff


	//   ....[2]....
        /*05f4*/ 	.word	0xffffffff


	//   ....[3]....
        /*05f8*/ 	.word	0xffffffff


	//   ....[4]....
        /*05fc*/ 	.word	0xffffffff


	//   ....[5]....
        /*0600*/ 	.word	0xffffffff


	//   ....[6]....
        /*0604*/ 	.word	0xffffffff


	//   ....[7]....
        /*0608*/ 	.word	0xffffffff


	//   ....[8]....
        /*060c*/ 	.word	0xffffffff


	//   ....[9]....
        /*0610*/ 	.word	0xffffffff


	//   ....[10]....
        /*0614*/ 	.word	0xffffffff


	//   ....[11]....
        /*0618*/ 	.word	0xffffffff


	//   ....[12]....
        /*061c*/ 	.word	0xffffffff


	//   ....[13]....
        /*0620*/ 	.word	0xffffffff


	//   ....[14]....
        /*0624*/ 	.word	0xffffffff


	//   ....[15]....
        /*0628*/ 	.word	0xffffffff


	//   ....[16]....
        /*062c*/ 	.word	0xffffffff


	//   ....[17]....
        /*0630*/ 	.word	0xffffffff


	//   ....[18]....
        /*0634*/ 	.word	0xffffffff


	//   ....[19]....
        /*0638*/ 	.word	0xffffffff


	//   ....[20]....
        /*063c*/ 	.word	0xffffffff


	//   ....[21]....
        /*0640*/ 	.word	0xffffffff


	//   ....[22]....
        /*0644*/ 	.word	0xffffffff


	//   ....[23]....
        /*0648*/ 	.word	0xffffffff


	//   ....[24]....
        /*064c*/ 	.word	0xffffffff


	//   ....[25]....
        /*0650*/ 	.word	0xffffffff


	//   ....[26]....
        /*0654*/ 	.word	0xffffffff


	//   ....[27]....
        /*0658*/ 	.word	0xffffffff


	//   ....[28]....
        /*065c*/ 	.word	0xffffffff


	//   ....[29]....
        /*0660*/ 	.word	0xffffffff


	//   ....[30]....
        /*0664*/ 	.word	0xffffffff


	//   ....[31]....
        /*0668*/ 	.word	0xffffffff


	//   ....[32]....
        /*066c*/ 	.word	0xffffffff


	//   ....[33]....
        /*0670*/ 	.word	0xffffffff


	//   ....[34]....
        /*0674*/ 	.word	0xffffffff


	//   ....[35]....
        /*0678*/ 	.word	0xffffffff


	//   ....[36]....
        /*067c*/ 	.word	0xffffffff


	//   ....[37]....
        /*0680*/ 	.word	0xffffffff


	//   ....[38]....
        /*0684*/ 	.word	0xffffffff


	//   ....[39]....
        /*0688*/ 	.word	0xffffffff


	//   ....[40]....
        /*068c*/ 	.word	0xffffffff


	//   ....[41]....
        /*0690*/ 	.word	0xffffffff


	//   ....[42]....
        /*0694*/ 	.word	0xffffffff


	//   ....[43]....
        /*0698*/ 	.word	0xffffffff


	//   ....[44]....
        /*069c*/ 	.word	0xffffffff


	//   ....[45]....
        /*06a0*/ 	.word	0xffffffff


	//   ....[46]....
        /*06a4*/ 	.word	0xffffffff


	//   ....[47]....
        /*06a8*/ 	.word	0xffffffff


	//   ....[48]....
        /*06ac*/ 	.word	0xffffffff


	//   ....[49]....
        /*06b0*/ 	.word	0xffffffff


	//   ....[50]....
        /*06b4*/ 	.word	0xffffffff


	//   ....[51]....
        /*06b8*/ 	.word	0xffffffff


	//   ....[52]....
        /*06bc*/ 	.word	0xffffffff


	//   ....[53]....
        /*06c0*/ 	.word	0xffffffff


	//   ....[54]....
        /*06c4*/ 	.word	0xffffffff


	//   ....[55]....
        /*06c8*/ 	.word	0xffffffff


	//   ....[56]....
        /*06cc*/ 	.word	0xffffffff


	//   ....[57]....
        /*06d0*/ 	.word	0xffffffff


	//   ....[58]....
        /*06d4*/ 	.word	0xffffffff


	//   ....[59]....
        /*06d8*/ 	.word	0xffffffff


	//   ....[60]....
        /*06dc*/ 	.word	0xffffffff


	//   ....[61]....
        /*06e0*/ 	.word	0xffffffff


	//   ....[62]....
        /*06e4*/ 	.word	0xffffffff


	//   ....[63]....
        /*06e8*/ 	.word	0xffffffff


	//   ....[64]....
        /*06ec*/ 	.word	0xffffffff


	//   ....[65]....
        /*06f0*/ 	.word	0xffffffff


	//   ....[66]....
        /*06f4*/ 	.word	0xffffffff


	//   ....[67]....
        /*06f8*/ 	.word	0xffffffff


	//   ....[68]....
        /*06fc*/ 	.word	0xffffffff


	//   ....[69]....
        /*0700*/ 	.word	0xffffffff


	//   ....[70]....
        /*0704*/ 	.word	0xffffffff


	//   ....[71]....
        /*0708*/ 	.word	0xffffffff


	//   ....[72]....
        /*070c*/ 	.word	0xffffffff


	//   ....[73]....
        /*0710*/ 	.word	0xffffffff


	//   ....[74]....
        /*0714*/ 	.word	0xffffffff


	//   ....[75]....
        /*0718*/ 	.word	0xffffffff


	//   ....[76]....
        /*071c*/ 	.word	0xffffffff


	//   ....[77]....
        /*0720*/ 	.word	0xffffffff


	//   ....[78]....
        /*0724*/ 	.word	0xffffffff


	//   ....[79]....
        /*0728*/ 	.word	0xffffffff


	//   ....[80]....
        /*072c*/ 	.word	0xffffffff


	//   ....[81]....
        /*0730*/ 	.word	0xffffffff


	//   ....[82]....
        /*0734*/ 	.word	0xffffffff


	//   ....[83]....
        /*0738*/ 	.word	0xffffffff


	//   ....[84]....
        /*073c*/ 	.word	0xffffffff


	//   ....[85]....
        /*0740*/ 	.word	0xffffffff


	//   ....[86]....
        /*0744*/ 	.word	0xffffffff


	//   ....[87]....
        /*0748*/ 	.word	0xffffffff


	//   ....[88]....
        /*074c*/ 	.word	0xffffffff


	//   ....[89]....
        /*0750*/ 	.word	0xffffffff


	//   ....[90]....
        /*0754*/ 	.word	0xffffffff


	//   ....[91]....
        /*0758*/ 	.word	0xffffffff


	//   ....[92]....
        /*075c*/ 	.word	0xffffffff


	//   ....[93]....
        /*0760*/ 	.word	0xffffffff


	//   ....[94]....
        /*0764*/ 	.word	0xffffffff


	//   ....[95]....
        /*0768*/ 	.word	0xffffffff


	//   ....[96]....
        /*076c*/ 	.word	0xffffffff


	//   ....[97]....
        /*0770*/ 	.word	0xffffffff


	//   ....[98]....
        /*0774*/ 	.word	0xffffffff


	//   ....[99]....
        /*0778*/ 	.word	0xffffffff


	//   ....[100]....
        /*077c*/ 	.word	0xffffffff


	//   ....[101]....
        /*0780*/ 	.word	0xffffffff


	//   ....[102]....
        /*0784*/ 	.word	0xffffffff


	//   ....[103]....
        /*0788*/ 	.word	0xffffffff


	//   ....[104]....
        /*078c*/ 	.word	0xffffffff


	//   ....[105]....
        /*0790*/ 	.word	0xffffffff


	//   ....[106]....
        /*0794*/ 	.word	0xffffffff


	//   ....[107]....
        /*0798*/ 	.word	0xffffffff


	//   ....[108]....
        /*079c*/ 	.word	0xffffffff


	//   ....[109]....
        /*07a0*/ 	.word	0xffffffff


	//   ....[110]....
        /*07a4*/ 	.word	0xffffffff


	//   ....[111]....
        /*07a8*/ 	.word	0xffffffff


	//   ....[112]....
        /*07ac*/ 	.word	0xffffffff


	//   ....[113]....
        /*07b0*/ 	.word	0xffffffff


	//   ....[114]....
        /*07b4*/ 	.word	0xffffffff


	//   ....[115]....
        /*07b8*/ 	.word	0xffffffff


	//   ....[116]....
        /*07bc*/ 	.word	0xffffffff


	//   ....[117]....
        /*07c0*/ 	.word	0xffffffff


	//   ....[118]....
        /*07c4*/ 	.word	0xffffffff


	//   ....[119]....
        /*07c8*/ 	.word	0xffffffff


	//   ....[120]....
        /*07cc*/ 	.word	0xffffffff


	//   ....[121]....
        /*07d0*/ 	.word	0xffffffff


	//   ....[122]....
        /*07d4*/ 	.word	0xffffffff


	//   ....[123]....
        /*07d8*/ 	.word	0xffffffff


	//   ....[124]....
        /*07dc*/ 	.word	0xffffffff


	//   ....[125]....
        /*07e0*/ 	.word	0xffffffff


	//   ....[126]....
        /*07e4*/ 	.word	0xffffffff


	//   ....[127]....
        /*07e8*/ 	.word	0xffffffff


	//   ....[128]....
        /*07ec*/ 	.word	0xffffffff


	//   ....[129]....
        /*07f0*/ 	.word	0xffffffff


	//   ....[130]....
        /*07f4*/ 	.word	0xffffffff


	//   ....[131]....
        /*07f8*/ 	.word	0xffffffff


	//   ....[132]....
        /*07fc*/ 	.word	0xffffffff


	//   ....[133]....
        /*0800*/ 	.word	0xffffffff


	//   ....[134]....
        /*0804*/ 	.word	0xffffffff


	//   ....[135]....
        /*0808*/ 	.word	0xffffffff


	//   ....[136]....
        /*080c*/ 	.word	0xffffffff


	//   ....[137]....
        /*0810*/ 	.word	0xffffffff


	//   ....[138]....
        /*0814*/ 	.word	0x0500000f


	//   ....[139]....
        /*0818*/ 	.word	0x0500000f


	//   ....[140]....
        /*081c*/ 	.word	0x0500000f


	//   ....[141]....
        /*0820*/ 	.word	0x0500000f


	//   ....[142]....
        /*0824*/ 	.word	0x0500000f


	//   ....[143]....
        /*0828*/ 	.word	0x0500000f


	//   ....[144]....
        /*082c*/ 	.word	0x0500000f


	//   ....[145]....
        /*0830*/ 	.word	0x0500000f


	//   ....[146]....
        /*0834*/ 	.word	0x0500000f


	//   ....[147]....
        /*0838*/ 	.word	0x0500000f


	//   ....[148]....
        /*083c*/ 	.word	0x0500000f


	//   ....[149]....
        /*0840*/ 	.word	0x0500000f


	//   ....[150]....
        /*0844*/ 	.word	0x0500000f


	//   ....[151]....
        /*0848*/ 	.word	0x0500000f


	//   ....[152]....
        /*084c*/ 	.word	0x0500000f


	//   ....[153]....
        /*0850*/ 	.word	0x0500000f


	//   ....[154]....
        /*0854*/ 	.word	0x0500000f


	//   ....[155]....
        /*0858*/ 	.word	0x0500000f


	//   ....[156]....
        /*085c*/ 	.word	0x0500000f


	//   ....[157]....
        /*0860*/ 	.word	0x0500000f


	//   ....[158]....
        /*0864*/ 	.word	0x0500000f


	//   ....[159]....
        /*0868*/ 	.word	0x0500000f


	//   ....[160]....
        /*086c*/ 	.word	0x0500000f


	//   ....[161]....
        /*0870*/ 	.word	0x0500000f


	//   ....[162]....
        /*0874*/ 	.word	0x0500000f


	//   ....[163]....
        /*0878*/ 	.word	0x0500000f


	//   ....[164]....
        /*087c*/ 	.word	0x0500000f


	//   ....[165]....
        /*0880*/ 	.word	0x0500000f


	//   ....[166]....
        /*0884*/ 	.word	0x0500000f


	//   ....[167]....
        /*0888*/ 	.word	0x0500000f


	//   ....[168]....
        /*088c*/ 	.word	0x0500000f


	//   ....[169]....
        /*0890*/ 	.word	0x0500000f


	//   ....[170]....
        /*0894*/ 	.word	0x0500000f


	//   ....[171]....
        /*0898*/ 	.word	0x0500000f


	//   ....[172]....
        /*089c*/ 	.word	0x0500000f


	//   ....[173]....
        /*08a0*/ 	.word	0x0500000f


	//   ....[174]....
        /*08a4*/ 	.word	0x0500000f


	//   ....[175]....
        /*08a8*/ 	.word	0x0500000f


	//   ....[176]....
        /*08ac*/ 	.word	0x0500000f


	//   ....[177]....
        /*08b0*/ 	.word	0x0500000f


	//   ....[178]....
        /*08b4*/ 	.word	0x0500000f


	//   ....[179]....
        /*08b8*/ 	.word	0x0500000f


	//   ....[180]....
        /*08bc*/ 	.word	0x0500000f


	//   ....[181]....
        /*08c0*/ 	.word	0x0500000f


	//   ....[182]....
        /*08c4*/ 	.word	0x0500000f


	//   ....[183]....
        /*08c8*/ 	.word	0x0500000f


	//   ....[184]....
        /*08cc*/ 	.word	0x0500000f


	//   ....[185]....
        /*08d0*/ 	.word	0x0500000f


	//   ....[186]....
        /*08d4*/ 	.word	0x0500000f


	//   ....[187]....
        /*08d8*/ 	.word	0x0500000f


	//   ....[188]....
        /*08dc*/ 	.word	0x0500000f


	//   ....[189]....
        /*08e0*/ 	.word	0x0500000f


	//   ....[190]....
        /*08e4*/ 	.word	0x0500000f


	//   ....[191]....
        /*08e8*/ 	.word	0x0500000f


	//   ....[192]....
        /*08ec*/ 	.word	0x0500000f


	//   ....[193]....
        /*08f0*/ 	.word	0x0500000f


	//   ....[194]....
        /*08f4*/ 	.word	0x0500000f


	//   ....[195]....
        /*08f8*/ 	.word	0x0500000f


	//   ....[196]....
        /*08fc*/ 	.word	0x0500000f


	//   ....[197]....
        /*0900*/ 	.word	0x0500000f


	//   ....[198]....
        /*0904*/ 	.word	0x0500000f


	//   ....[199]....
        /*0908*/ 	.word	0x0500000f


	//   ....[200]....
        /*090c*/ 	.word	0x0500000f


	//   ....[201]....
        /*0910*/ 	.word	0x0500000f


	//   ....[202]....
        /*0914*/ 	.word	0x0500000f


	//   ....[203]....
        /*0918*/ 	.word	0x0500000f


	//   ....[204]....
        /*091c*/ 	.word	0x0500000f


	//   ....[205]....
        /*0920*/ 	.word	0x0500000f


	//   ....[206]....
        /*0924*/ 	.word	0x0500000f


	//   ....[207]....
        /*0928*/ 	.word	0x0500000f


	//   ....[208]....
        /*092c*/ 	.word	0x0500000f


	//   ....[209]....
        /*0930*/ 	.word	0x0500000f


	//   ....[210]....
        /*0934*/ 	.word	0x0500000f


	//   ....[211]....
        /*0938*/ 	.word	0x0500000f


	//   ....[212]....
        /*093c*/ 	.word	0x0500000f


	//   ....[213]....
        /*0940*/ 	.word	0x0500000f


	//   ....[214]....
        /*0944*/ 	.word	0x0500000f


	//----- nvinfo : EIATTR_COOP_GROUP_INSTR_OFFSETS
	.align		4
.L_1115:
        /*0948*/ 	.byte	0x04, 0x28
        /*094a*/ 	.short	(.L_1117 - .L_1116)


	//   ....[0]....
.L_1116:
        /*094c*/ 	.word	0x00000060


	//   ....[1]....
        /*0950*/ 	.word	0x00000190


	//   ....[2]....
        /*0954*/ 	.word	0x00000240


	//   ....[3]....
        /*0958*/ 	.word	0x00000400


	//   ....[4]....
        /*095c*/ 	.word	0x00000560


	//   ....[5]....
        /*0960*/ 	.word	0x00000680


	//   ....[6]....
        /*0964*/ 	.word	0x000007e0


	//   ....[7]....
        /*0968*/ 	.word	0x00008ee0


	//   ....[8]....
        /*096c*/ 	.word	0x000095a0


	//   ....[9]....
        /*0970*/ 	.word	0x000095b0


	//   ....[10]....
        /*0974*/ 	.word	0x000095c0


	//   ....[11]....
        /*0978*/ 	.word	0x000095d0


	//   ....[12]....
        /*097c*/ 	.word	0x00009910


	//   ....[13]....
        /*0980*/ 	.word	0x00009920


	//   ....[14]....
        /*0984*/ 	.word	0x00009930


	//   ....[15]....
        /*0988*/ 	.word	0x00009940


	//   ....[16]....
        /*098c*/ 	.word	0x00009c40


	//   ....[17]....
        /*0990*/ 	.word	0x00009c50


	//   ....[18]....
        /*0994*/ 	.word	0x00009c60


	//   ....[19]....
        /*0998*/ 	.word	0x00009c70


	//   ....[20]....
        /*099c*/ 	.word	0x00009f70


	//   ....[21]....
        /*09a0*/ 	.word	0x00009f80


	//   ....[22]....
        /*09a4*/ 	.word	0x00009f90


	//   ....[23]....
        /*09a8*/ 	.word	0x00009fa0


	//   ....[24]....
        /*09ac*/ 	.word	0x0000bc60


	//   ....[25]....
        /*09b0*/ 	.word	0x0000bc80


	//   ....[26]....
        /*09b4*/ 	.word	0x0000bc90


	//   ....[27]....
        /*09b8*/ 	.word	0x0000bca0


	//   ....[28]....
        /*09bc*/ 	.word	0x0000bdb0


	//   ....[29]....
        /*09c0*/ 	.word	0x0000bdd0


	//   ....[30]....
        /*09c4*/ 	.word	0x0000be80


	//   ....[31]....
        /*09c8*/ 	.word	0x0000bec0


	//   ....[32]....
        /*09cc*/ 	.word	0x0000c190


	//   ....[33]....
        /*09d0*/ 	.word	0x0000c1b0


	//   ....[34]....
        /*09d4*/ 	.word	0x0000c1d0


	//   ....[35]....
        /*09d8*/ 	.word	0x0000c1e0


	//   ....[36]....
        /*09dc*/ 	.word	0x0000c2b0


	//   ....[37]....
        /*09e0*/ 	.word	0x0000c2d0


	//   ....[38]....
        /*09e4*/ 	.word	0x0000c2e0


	//   ....[39]....
        /*09e8*/ 	.word	0x0000c380


	//   ....[40]....
        /*09ec*/ 	.word	0x0000e830


	//   ....[41]....
        /*09f0*/ 	.word	0x0000fa90


	//   ....[42]....
        /*09f4*/ 	.word	0x00010160


	//   ....[43]....
        /*09f8*/ 	.word	0x00010220


	//   ....[44]....
        /*09fc*/ 	.word	0x00010b70


	//   ....[45]....
        /*0a00*/ 	.word	0x00010be0


	//   ....[46]....
        /*0a04*/ 	.word	0x00012d10


	//   ....[47]....
        /*0a08*/ 	.word	0x00012fc0


	//   ....[48]....
        /*0a0c*/ 	.word	0x00013c80


	//   ....[49]....
        /*0a10*/ 	.word	0x00013d30


	//   ....[50]....
        /*0a14*/ 	.word	0x000144f0


	//   ....[51]....
        /*0a18*/ 	.word	0x00014580


	//   ....[52]....
        /*0a1c*/ 	.word	0x00016a90


	//   ....[53]....
        /*0a20*/ 	.word	0x00016ab0


	//   ....[54]....
        /*0a24*/ 	.word	0x00016fd0


	//   ....[55]....
        /*0a28*/ 	.word	0x00017050


	//   ....[56]....
        /*0a2c*/ 	.word	0x000193c0


	//   ....[57]....
        /*0a30*/ 	.word	0x00019700


	//   ....[58]....
        /*0a34*/ 	.word	0x0001a3c0


	//   ....[59]....
        /*0a38*/ 	.word	0x0001a470


	//   ....[60]....
        /*0a3c*/ 	.word	0x0001ae50


	//   ....[61]....
        /*0a40*/ 	.word	0x0001aee0


	//   ....[62]....
        /*0a44*/ 	.word	0x0001be20


	//   ....[63]....
        /*0a48*/ 	.word	0x0001c1c0


	//   ....[64]....
        /*0a4c*/ 	.word	0x0001c1f0


	//   ....[65]....
        /*0a50*/ 	.word	0x0001c200


	//   ....[66]....
        /*0a54*/ 	.word	0x0001d1f0


	//   ....[67]....
        /*0a58*/ 	.word	0x0001d230


	//   ....[68]....
        /*0a5c*/ 	.word	0x0001d270


	//   ....[69]....
        /*0a60*/ 	.word	0x0001d2a0


	//   ....[70]....
        /*0a64*/ 	.word	0x0001d860


	//   ....[71]....
        /*0a68*/ 	.word	0x0001d890


	//   ....[72]....
        /*0a6c*/ 	.word	0x0001d950


	//   ....[73]....
        /*0a70*/ 	.word	0x0001d970


	//   ....[74]....
        /*0a74*/ 	.word	0x0001da30


	//   ....[75]....
        /*0a78*/ 	.word	0x0001da50


	//   ....[76]....
        /*0a7c*/ 	.word	0x0001db20


	//   ....[77]....
        /*0a80*/ 	.word	0x0001db40


	//   ....[78]....
        /*0a84*/ 	.word	0x0001e310


	//   ....[79]....
        /*0a88*/ 	.word	0x0001e320


	//   ....[80]....
        /*0a8c*/ 	.word	0x0001e430


	//   ....[81]....
        /*0a90*/ 	.word	0x0001e440


	//   ....[82]....
        /*0a94*/ 	.word	0x0001e550


	//   ....[83]....
        /*0a98*/ 	.word	0x0001e560


	//   ....[84]....
        /*0a9c*/ 	.word	0x0001e670


	//   ....[85]....
        /*0aa0*/ 	.word	0x0001e680


	//   ....[86]....
        /*0aa4*/ 	.word	0x0001e7f0


	//   ....[87]....
        /*0aa8*/ 	.word	0x0001e9c0


	//   ....[88]....
        /*0aac*/ 	.word	0x0001e9f0


	//   ....[89]....
        /*0ab0*/ 	.word	0x0001ea20


	//   ....[90]....
        /*0ab4*/ 	.word	0x0001ea50


	//   ....[91]....
        /*0ab8*/ 	.word	0x0001ea80


	//   ....[92]....
        /*0abc*/ 	.word	0x0001eab0


	//   ....[93]....
        /*0ac0*/ 	.word	0x0001ec20


	//   ....[94]....
        /*0ac4*/ 	.word	0x0001ec50


	//   ....[95]....
        /*0ac8*/ 	.word	0x0001ec80


	//   ....[96]....
        /*0acc*/ 	.word	0x0001ecb0


	//   ....[97]....
        /*0ad0*/ 	.word	0x0001ece0


	//   ....[98]....
        /*0ad4*/ 	.word	0x0001ed10


	//   ....[99]....
        /*0ad8*/ 	.word	0x0001edb0


	//   ....[100]....
        /*0adc*/ 	.word	0x0001ee10


	//   ....[101]....
        /*0ae0*/ 	.word	0x0001eea0


	//   ....[102]....
        /*0ae4*/ 	.word	0x00020050


	//   ....[103]....
        /*0ae8*/ 	.word	0x00021be0


	//   ....[104]....
        /*0aec*/ 	.word	0x00022790


	//   ....[105]....
        /*0af0*/ 	.word	0x000227b0


	//   ....[106]....
        /*0af4*/ 	.word	0x00022870


	//   ....[107]....
        /*0af8*/ 	.word	0x00022880


	//   ....[108]....
        /*0afc*/ 	.word	0x00022910


	//   ....[109]....
        /*0b00*/ 	.word	0x00022920


	//   ....[110]....
        /*0b04*/ 	.word	0x000229b0


	//   ....[111]....
        /*0b08*/ 	.word	0x000229c0


	//   ....[112]....
        /*0b0c*/ 	.word	0x00022a50


	//   ....[113]....
        /*0b10*/ 	.word	0x00022a60


	//   ....[114]....
        /*0b14*/ 	.word	0x00022af0


	//   ....[115]....
        /*0b18*/ 	.word	0x00022b00


	//   ....[116]....
        /*0b1c*/ 	.word	0x00022b90


	//   ....[117]....
        /*0b20*/ 	.word	0x00022ba0


	//   ....[118]....
        /*0b24*/ 	.word	0x00022bf0


	//   ....[119]....
        /*0b28*/ 	.word	0x00022c20


	//   ....[120]....
        /*0b2c*/ 	.word	0x000255f0


	//   ....[121]....
        /*0b30*/ 	.word	0x00025640


	//   ....[122]....
        /*0b34*/ 	.word	0x00025670


	//   ....[123]....
        /*0b38*/ 	.word	0x00025680


	//   ....[124]....
        /*0b3c*/ 	.word	0x000256b0


	//   ....[125]....
        /*0b40*/ 	.word	0x000256e0


	//   ....[126]....
        /*0b44*/ 	.word	0x00025710


	//   ....[127]....
        /*0b48*/ 	.word	0x00025740


	//   ....[128]....
        /*0b4c*/ 	.word	0x000258c0


	//   ....[129]....
        /*0b50*/ 	.word	0x00025900


	//   ....[130]....
        /*0b54*/ 	.word	0x00025930


	//   ....[131]....
        /*0b58*/ 	.word	0x00025960


	//   ....[132]....
        /*0b5c*/ 	.word	0x00025990


	//   ....[133]....
        /*0b60*/ 	.word	0x000259c0


	//   ....[134]....
        /*0b64*/ 	.word	0x00025a80


	//   ....[135]....
        /*0b68*/ 	.word	0x00025aa0


	//   ....[136]....
        /*0b6c*/ 	.word	0x00025b10


	//   ....[137]....
        /*0b70*/ 	.word	0x000261e0


	//   ....[138]....
        /*0b74*/ 	.word	0x00026620


	//   ....[139]....
        /*0b78*/ 	.word	0x000266d0


	//   ....[140]....
        /*0b7c*/ 	.word	0x00026760


	//   ....[141]....
        /*0b80*/ 	.word	0x000267b0


	//   ....[142]....
        /*0b84*/ 	.word	0x00026800


	//   ....[143]....
        /*0b88*/ 	.word	0x00026890


	//   ....[144]....
        /*0b8c*/ 	.word	0x00026920


	//   ....[145]....
        /*0b90*/ 	.word	0x00026970


	//   ....[146]....
        /*0b94*/ 	.word	0x000269c0


	//   ....[147]....
        /*0b98*/ 	.word	0x00026a50


	//   ....[148]....
        /*0b9c*/ 	.word	0x00026ae0


	//   ....[149]....
        /*0ba0*/ 	.word	0x00026b30


	//   ....[150]....
        /*0ba4*/ 	.word	0x00026b80


	//   ....[151]....
        /*0ba8*/ 	.word	0x00026c10


	//   ....[152]....
        /*0bac*/ 	.word	0x00026ca0


	//   ....[153]....
        /*0bb0*/ 	.word	0x00026cf0


	//   ....[154]....
        /*0bb4*/ 	.word	0x00026d40


	//   ....[155]....
        /*0bb8*/ 	.word	0x00026e30


	//   ....[156]....
        /*0bbc*/ 	.word	0x00026ee0


	//   ....[157]....
        /*0bc0*/ 	.word	0x00026f60


	//   ....[158]....
        /*0bc4*/ 	.word	0x00027000


	//   ....[159]....
        /*0bc8*/ 	.word	0x00027090


	//   ....[160]....
        /*0bcc*/ 	.word	0x00027150


	//   ....[161]....
        /*0bd0*/ 	.word	0x000271d0


	//   ....[162]....
        /*0bd4*/ 	.word	0x00027220


	//   ....[163]....
        /*0bd8*/ 	.word	0x000273c0


	//   ....[164]....
        /*0bdc*/ 	.word	0x00027460


	//   ....[165]....
        /*0be0*/ 	.word	0x000274e0


	//   ....[166]....
        /*0be4*/ 	.word	0x00027550


	//   ....[167]....
        /*0be8*/ 	.word	0x000276e0


	//   ....[168]....
        /*0bec*/ 	.word	0x000277d0


	//   ....[169]....
        /*0bf0*/ 	.word	0x00027820


	//   ....[170]....
        /*0bf4*/ 	.word	0x00027870


	//   ....[171]....
        /*0bf8*/ 	.word	0x00027bf0


	//   ....[172]....
        /*0bfc*/ 	.word	0x00027c40


	//   ....[173]....
        /*0c00*/ 	.word	0x00027cd0


	//   ....[174]....
        /*0c04*/ 	.word	0x00027d60


	//   ....[175]....
        /*0c08*/ 	.word	0x00027df0


	//   ....[176]....
        /*0c0c*/ 	.word	0x00027e80


	//   ....[177]....
        /*0c10*/ 	.word	0x00027f10


	//   ....[178]....
        /*0c14*/ 	.word	0x00027fa0


	//   ....[179]....
        /*0c18*/ 	.word	0x00028060


	//   ....[180]....
        /*0c1c*/ 	.word	0x00028360


	//   ....[181]....
        /*0c20*/ 	.word	0x00028520


	//   ....[182]....
        /*0c24*/ 	.word	0x00028570


	//   ....[183]....
        /*0c28*/ 	.word	0x000285d0


	//   ....[184]....
        /*0c2c*/ 	.word	0x000286d0


	//   ....[185]....
        /*0c30*/ 	.word	0x00028730


	//   ....[186]....
        /*0c34*/ 	.word	0x00028830


	//   ....[187]....
        /*0c38*/ 	.word	0x00028890


	//   ....[188]....
        /*0c3c*/ 	.word	0x00028990


	//   ....[189]....
        /*0c40*/ 	.word	0x000289f0


	//   ....[190]....
        /*0c44*/ 	.word	0x00028af0


	//   ....[191]....
        /*0c48*/ 	.word	0x00028b50


	//   ....[192]....
        /*0c4c*/ 	.word	0x00028c50


	//   ....[193]....
        /*0c50*/ 	.word	0x00028cb0


	//   ....[194]....
        /*0c54*/ 	.word	0x00028db0


	//   ....[195]....
        /*0c58*/ 	.word	0x00028e10


	//   ....[196]....
        /*0c5c*/ 	.word	0x00028ef0


	//   ....[197]....
        /*0c60*/ 	.word	0x00029220


	//   ....[198]....
        /*0c64*/ 	.word	0x000292d0


	//   ....[199]....
        /*0c68*/ 	.word	0x000293d0


	//   ....[200]....
        /*0c6c*/ 	.word	0x00029460


	//   ....[201]....
        /*0c70*/ 	.word	0x000294e0


	//   ....[202]....
        /*0c74*/ 	.word	0x00029560


	//   ....[203]....
        /*0c78*/ 	.word	0x000295e0


	//   ....[204]....
        /*0c7c*/ 	.word	0x00029670


	//   ....[205]....
        /*0c80*/ 	.word	0x00029710


	//   ....[206]....
        /*0c84*/ 	.word	0x000297e0


	//   ....[207]....
        /*0c88*/ 	.word	0x00029860


	//   ....[208]....
        /*0c8c*/ 	.word	0x000298e0


	//   ....[209]....
        /*0c90*/ 	.word	0x00029960


	//   ....[210]....
        /*0c94*/ 	.word	0x000299f0


	//   ....[211]....
        /*0c98*/ 	.word	0x00029a70


	//   ....[212]....
        /*0c9c*/ 	.word	0x00029b10


	//   ....[213]....
        /*0ca0*/ 	.word	0x00029ba0


	//   ....[214]....
        /*0ca4*/ 	.word	0x00029cd0


	//----- nvinfo : EIATTR_REG_RECONFIG
	.align		4
.L_1117:
        /*0ca8*/ 	.byte	0x01, 0x54
	.zero		2


	//----- nvinfo : EIATTR_SYSCALL_OFFSETS
	.align		4
        /*0cac*/ 	.byte	0x04, 0x46
        /*0cae*/ 	.short	(.L_1119 - .L_1118)


	//   ....[0]....
.L_1118:
        /*0cb0*/ 	.word	0x00001cb0


	//   ....[1]....
        /*0cb4*/ 	.word	0x00001e00


	//   ....[2]....
        /*0cb8*/ 	.word	0x00009070


	//   ....[3]....
        /*0cbc*/ 	.word	0x00009360


	//   ....[4]....
        /*0cc0*/ 	.word	0x00021820


	//   ....[5]....
        /*0cc4*/ 	.word	0x00021970


	//   ....[6]....
        /*0cc8*/ 	.word	0x00021a60


	//   ....[7]....
        /*0ccc*/ 	.word	0x00022300


	//----- nvinfo : EIATTR_MBARRIER_INSTR_OFFSETS
	.align		4
.L_1119:
        /*0cd0*/ 	.byte	0x04, 0x39
        /*0cd2*/ 	.short	(.L_1121 - .L_1120)


	//   ....[0]....
.L_1120:
        /*0cd4*/ 	.word	0x000002b0
        /*0cd8*/ 	.word	0x000000ff
        /*0cdc*/ 	.word	0x00028800
        /*0ce0*/ 	.short	0x0100
        /*0ce2*/ 	.byte	0x08
	.zero		1


	//   ....[1]....
        /*0ce4*/ 	.word	0x000002c0
        /*0ce8*/ 	.word	0x000000ff
        /*0cec*/ 	.word	0x00028820
        /*0cf0*/ 	.short	0x0100
        /*0cf2*/ 	.byte	0x08
	.zero		1


	//   ....[2]....
        /*0cf4*/ 	.word	0x000003b0
        /*0cf8*/ 	.word	0x000000ff
        /*0cfc*/ 	.word	0x00028830
        /*0d00*/ 	.short	0x0100
        /*0d02*/ 	.byte	0x08
	.zero		1


	//   ....[3]....
        /*0d04*/ 	.word	0x000003c0
        /*0d08*/ 	.word	0x000000ff
        /*0d0c*/ 	.word	0x00028840
        /*0d10*/ 	.short	0x0100
        /*0d12*/ 	.byte	0x08
	.zero		1


	//   ....[4]....
        /*0d14*/ 	.word	0x000003d0
        /*0d18*/ 	.word	0x000000ff
        /*0d1c*/ 	.word	0x00028838
        /*0d20*/ 	.short	0x0100
        /*0d22*/ 	.byte	0x08
	.zero		1


	//   ....[5]....
        /*0d24*/ 	.word	0x000003e0
        /*0d28*/ 	.word	0x000000ff
        /*0d2c*/ 	.word	0x00028848
        /*0d30*/ 	.short	0x0100
        /*0d32*/ 	.byte	0x08
	.zero		1


	//   ....[6]....
        /*0d34*/ 	.word	0x00000510
        /*0d38*/ 	.word	0x000000ff
        /*0d3c*/ 	.word	0x00028850
        /*0d40*/ 	.short	0x0100
        /*0d42*/ 	.byte	0x08
	.zero		1


	//   ....[7]....
        /*0d44*/ 	.word	0x00000520
        /*0d48*/ 	.word	0x000000ff
        /*0d4c*/ 	.word	0x00028860
        /*0d50*/ 	.short	0x0100
        /*0d52*/ 	.byte	0x08
	.zero		1


	//   ....[8]....
        /*0d54*/ 	.word	0x00000530
        /*0d58*/ 	.word	0x000000ff
        /*0d5c*/ 	.word	0x00028858
        /*0d60*/ 	.short	0x0100
        /*0d62*/ 	.byte	0x08
	.zero		1


	//   ....[9]....
        /*0d64*/ 	.word	0x00000540
        /*0d68*/ 	.word	0x000000ff
        /*0d6c*/ 	.word	0x00028868
        /*0d70*/ 	.short	0x0100
        /*0d72*/ 	.byte	0x08
	.zero		1


	//   ....[10]....
        /*0d74*/ 	.word	0x00000630
        /*0d78*/ 	.word	0x000000ff
        /*0d7c*/ 	.word	0x00028870
        /*0d80*/ 	.short	0x0100
        /*0d82*/ 	.byte	0x06
	.zero		1


	//   ....[11]....
        /*0d84*/ 	.word	0x00000640
        /*0d88*/ 	.word	0x000000ff
        /*0d8c*/ 	.word	0x00028880
        /*0d90*/ 	.short	0x0100
        /*0d92*/ 	.byte	0x06
	.zero		1


	//   ....[12]....
        /*0d94*/ 	.word	0x00000650
        /*0d98*/ 	.word	0x000000ff
        /*0d9c*/ 	.word	0x00028878
        /*0da0*/ 	.short	0x0100
        /*0da2*/ 	.byte	0x06
	.zero		1


	//   ....[13]....
        /*0da4*/ 	.word	0x00000660
        /*0da8*/ 	.word	0x000000ff
        /*0dac*/ 	.word	0x00028888
        /*0db0*/ 	.short	0x0100
        /*0db2*/ 	.byte	0x06
	.zero		1


	//   ....[14]....
        /*0db4*/ 	.word	0x00000790
        /*0db8*/ 	.word	0x000000ff
        /*0dbc*/ 	.word	0x00028890
        /*0dc0*/ 	.short	0x0100
        /*0dc2*/ 	.byte	0x08
	.zero		1


	//   ....[15]....
        /*0dc4*/ 	.word	0x000007a0
        /*0dc8*/ 	.word	0x000000ff
        /*0dcc*/ 	.word	0x000288a0
        /*0dd0*/ 	.short	0x0100
        /*0dd2*/ 	.byte	0x08
	.zero		1


	//   ....[16]....
        /*0dd4*/ 	.word	0x000007b0
        /*0dd8*/ 	.word	0x000000ff
        /*0ddc*/ 	.word	0x00028898
        /*0de0*/ 	.short	0x0100
        /*0de2*/ 	.byte	0x08
	.zero		1


	//   ....[17]....
        /*0de4*/ 	.word	0x000007c0
        /*0de8*/ 	.word	0x000000ff
        /*0dec*/ 	.word	0x000288a8
        /*0df0*/ 	.short	0x0100
        /*0df2*/ 	.byte	0x08
	.zero		1


	//   ....[18]....
        /*0df4*/ 	.word	0x000008f0
        /*0df8*/ 	.word	0x000000ff
        /*0dfc*/ 	.word	0x000288b0
        /*0e00*/ 	.short	0x0100
        /*0e02*/ 	.byte	0x08
	.zero		1


	//   ....[19]....
        /*0e04*/ 	.word	0x00000900
        /*0e08*/ 	.word	0x000000ff
        /*0e0c*/ 	.word	0x000288c0
        /*0e10*/ 	.short	0x0100
        /*0e12*/ 	.byte	0x08
	.zero		1


	//   ....[20]....
        /*0e14*/ 	.word	0x00000910
        /*0e18*/ 	.word	0x000000ff
        /*0e1c*/ 	.word	0x000288b8
        /*0e20*/ 	.short	0x0100
        /*0e22*/ 	.byte	0x08
	.zero		1


	//   ....[21]....
        /*0e24*/ 	.word	0x00000920
        /*0e28*/ 	.word	0x000000ff
        /*0e2c*/ 	.word	0x000288c8
        /*0e30*/ 	.short	0x0100
        /*0e32*/ 	.byte	0x08
	.zero		1


	//   ....[22]....
        /*0e34*/ 	.word	0x000033e0
        /*0e38*/ 	.word	0x0000006a
        /*0e3c*/ 	.word	0x00028890
        /*0e40*/ 	.short	0x010a
        /*0e42*/ 	.byte	0x3f
	.zero		1


	//   ....[23]....
        /*0e44*/ 	.word	0x00005980
        /*0e48*/ 	.word	0x0000006a
        /*0e4c*/ 	.word	0x00028890
        /*0e50*/ 	.short	0x010a
        /*0e52*/ 	.byte	0x3f
	.zero		1


	//   ....[24]....
        /*0e54*/ 	.word	0x00007a80
        /*0e58*/ 	.word	0x0000006a
        /*0e5c*/ 	.word	0x00028890
        /*0e60*/ 	.short	0x010a
        /*0e62*/ 	.byte	0x3f
	.zero		1


	//   ....[25]....
        /*0e64*/ 	.word	0x000080d0
        /*0e68*/ 	.word	0x0000002c
        /*0e6c*/ 	.word	0x00000000
        /*0e70*/ 	.short	0x0101
        /*0e72*/ 	.byte	0x3f
	.zero		1


	//   ....[26]....
        /*0e74*/ 	.word	0x00008110
        /*0e78*/ 	.word	0x0000006a
        /*0e7c*/ 	.word	0x000288b0
        /*0e80*/ 	.short	0x010a
        /*0e82*/ 	.byte	0x3f
	.zero		1


	//   ....[27]....
        /*0e84*/ 	.word	0x00008760
        /*0e88*/ 	.word	0x0000006a
        /*0e8c*/ 	.word	0x00000000
        /*0e90*/ 	.short	0x0101
        /*0e92*/ 	.byte	0x3f
	.zero		1


	//   ....[28]....
        /*0e94*/ 	.word	0x000090f0
        /*0e98*/ 	.word	0x00000002
        /*0e9c*/ 	.word	0x00028800
        /*0ea0*/ 	.short	0x010a
        /*0ea2*/ 	.byte	0x3f
	.zero		1


	//   ....[29]....
        /*0ea4*/ 	.word	0x00009140
        /*0ea8*/ 	.word	0x00000002
        /*0eac*/ 	.word	0x00028800
        /*0eb0*/ 	.short	0x010a
        /*0eb2*/ 	.byte	0x3f
	.zero		1


	//   ....[30]....
        /*0eb4*/ 	.word	0x0000a1e0
        /*0eb8*/ 	.word	0x00000002
        /*0ebc*/ 	.word	0x00028800
        /*0ec0*/ 	.short	0x010a
        /*0ec2*/ 	.byte	0x3f
	.zero		1


	//   ....[31]....
        /*0ec4*/ 	.word	0x0000c5d0
        /*0ec8*/ 	.word	0x00000002
        /*0ecc*/ 	.word	0x00028800
        /*0ed0*/ 	.short	0x010a
        /*0ed2*/ 	.byte	0x3f
	.zero		1


	//   ....[32]....
        /*0ed4*/ 	.word	0x0000e030
        /*0ed8*/ 	.word	0x00000008
        /*0edc*/ 	.word	0x00028830
        /*0ee0*/ 	.short	0x010a
        /*0ee2*/ 	.byte	0x3f
	.zero		1


	//   ....[33]....
        /*0ee4*/ 	.word	0x0000e0a0
        /*0ee8*/ 	.word	0x00000008
        /*0eec*/ 	.word	0x00028830
        /*0ef0*/ 	.short	0x010a
        /*0ef2*/ 	.byte	0x3f
	.zero		1


	//   ....[34]....
        /*0ef4*/ 	.word	0x0000eae0
        /*0ef8*/ 	.word	0x00000008
        /*0efc*/ 	.word	0x00000000
        /*0f00*/ 	.short	0x0101
        /*0f02*/ 	.byte	0x3f
	.zero		1


	//   ....[35]....
        /*0f04*/ 	.word	0x00011c10
        /*0f08*/ 	.word	0x00000007
        /*0f0c*/ 	.word	0x00028830
        /*0f10*/ 	.short	0x010a
        /*0f12*/ 	.byte	0x3f
	.zero		1


	//   ....[36]....
        /*0f14*/ 	.word	0x00011c60
        /*0f18*/ 	.word	0x00000007
        /*0f1c*/ 	.word	0x00028830
        /*0f20*/ 	.short	0x010a
        /*0f22*/ 	.byte	0x3f
	.zero		1


	//   ....[37]....
        /*0f24*/ 	.word	0x000120b0
        /*0f28*/ 	.word	0x00000007
        /*0f2c*/ 	.word	0x00028850
        /*0f30*/ 	.short	0x010a
        /*0f32*/ 	.byte	0x3f
	.zero		1


	//   ....[38]....
        /*0f34*/ 	.word	0x000120f0
        /*0f38*/ 	.word	0x00000007
        /*0f3c*/ 	.word	0x00028850
        /*0f40*/ 	.short	0x010a
        /*0f42*/ 	.byte	0x3f
	.zero		1


	//   ....[39]....
        /*0f44*/ 	.word	0x00012e30
        /*0f48*/ 	.word	0x00000007
        /*0f4c*/ 	.word	0x00000000
        /*0f50*/ 	.short	0x0101
        /*0f52*/ 	.byte	0x3f
	.zero		1


	//   ....[40]....
        /*0f54*/ 	.word	0x00014c50
        /*0f58*/ 	.word	0x00000033
        /*0f5c*/ 	.word	0x00000000
        /*0f60*/ 	.short	0x0101
        /*0f62*/ 	.byte	0x3f
	.zero		1


	//   ....[41]....
        /*0f64*/ 	.word	0x00015920
        /*0f68*/ 	.word	0x00000006
        /*0f6c*/ 	.word	0x00028830
        /*0f70*/ 	.short	0x010a
        /*0f72*/ 	.byte	0x3f
	.zero		1


	//   ....[42]....
        /*0f74*/ 	.word	0x00015970
        /*0f78*/ 	.word	0x00000006
        /*0f7c*/ 	.word	0x00028830
        /*0f80*/ 	.short	0x010a
        /*0f82*/ 	.byte	0x3f
	.zero		1


	//   ....[43]....
        /*0f84*/ 	.word	0x00015dc0
        /*0f88*/ 	.word	0x00000007
        /*0f8c*/ 	.word	0x00028850
        /*0f90*/ 	.short	0x010a
        /*0f92*/ 	.byte	0x3f
	.zero		1


	//   ....[44]....
        /*0f94*/ 	.word	0x00015e00
        /*0f98*/ 	.word	0x00000007
        /*0f9c*/ 	.word	0x00028850
        /*0fa0*/ 	.short	0x010a
        /*0fa2*/ 	.byte	0x3f
	.zero		1


	//   ....[45]....
        /*0fa4*/ 	.word	0x00017850
        /*0fa8*/ 	.word	0x00000007
        /*0fac*/ 	.word	0x00000000
        /*0fb0*/ 	.short	0x0101
        /*0fb2*/ 	.byte	0x3f
	.zero		1


	//   ....[46]....
        /*0fb4*/ 	.word	0x000178e0
        /*0fb8*/ 	.word	0x0000000f
        /*0fbc*/ 	.word	0x00000000
        /*0fc0*/ 	.short	0x0101
        /*0fc2*/ 	.byte	0x3f
	.zero		1


	//   ....[47]....
        /*0fc4*/ 	.word	0x00018350
        /*0fc8*/ 	.word	0x00000006
        /*0fcc*/ 	.word	0x00028830
        /*0fd0*/ 	.short	0x010a
        /*0fd2*/ 	.byte	0x3f
	.zero		1


	//   ....[48]....
        /*0fd4*/ 	.word	0x000183a0
        /*0fd8*/ 	.word	0x00000006
        /*0fdc*/ 	.word	0x00028830
        /*0fe0*/ 	.short	0x010a
        /*0fe2*/ 	.byte	0x3f
	.zero		1


	//   ....[49]....
        /*0fe4*/ 	.word	0x000187f0
        /*0fe8*/ 	.word	0x00000007
        /*0fec*/ 	.word	0x00028850
        /*0ff0*/ 	.short	0x010a
        /*0ff2*/ 	.byte	0x3f
	.zero		1


	//   ....[50]....
        /*0ff4*/ 	.word	0x00018830
        /*0ff8*/ 	.word	0x00000007
        /*0ffc*/ 	.word	0x00028850
        /*1000*/ 	.short	0x010a
        /*1002*/ 	.byte	0x3f
	.zero		1


	//   ....[51]....
        /*1004*/ 	.word	0x00019550
        /*1008*/ 	.word	0x00000044
        /*100c*/ 	.word	0x00000000
        /*1010*/ 	.short	0x0101
        /*1012*/ 	.byte	0x3f
	.zero		1


	//   ....[52]....
        /*1014*/ 	.word	0x0001b440
        /*1018*/ 	.word	0x00000037
        /*101c*/ 	.word	0x00000000
        /*1020*/ 	.short	0x0101
        /*1022*/ 	.byte	0x3f
	.zero		1


	//   ....[53]....
        /*1024*/ 	.word	0x0001bd20
        /*1028*/ 	.word	0x00000009
        /*102c*/ 	.word	0x00028850
        /*1030*/ 	.short	0x010a
        /*1032*/ 	.byte	0x3f
	.zero		1


	//   ....[54]....
        /*1034*/ 	.word	0x0001bda0
        /*1038*/ 	.word	0x00000009
        /*103c*/ 	.word	0x00028850
        /*1040*/ 	.short	0x010a
        /*1042*/ 	.byte	0x3f
	.zero		1


	//   ....[55]....
        /*1044*/ 	.word	0x0001c350
        /*1048*/ 	.word	0x0000000c
        /*104c*/ 	.word	0x00000000
        /*1050*/ 	.short	0x0101
        /*1052*/ 	.byte	0x3f
	.zero		1


	//   ....[56]....
        /*1054*/ 	.word	0x0001d880
        /*1058*/ 	.word	0x00000000
        /*105c*/ 	.word	0x00000000
        /*1060*/ 	.short	0x0101
        /*1062*/ 	.byte	0x3f
	.zero		1


	//   ....[57]....
        /*1064*/ 	.word	0x00020140
        /*1068*/ 	.word	0x00000007
        /*106c*/ 	.word	0x00028820
        /*1070*/ 	.short	0x010a
        /*1072*/ 	.byte	0x3f
	.zero		1


	//   ....[58]....
        /*1074*/ 	.word	0x00020220
        /*1078*/ 	.word	0x00000007
        /*107c*/ 	.word	0x000288a0
        /*1080*/ 	.short	0x010a
        /*1082*/ 	.byte	0x3f
	.zero		1


	//   ....[59]....
        /*1084*/ 	.word	0x00020570
        /*1088*/ 	.word	0x00000007
        /*108c*/ 	.word	0x000288c0
        /*1090*/ 	.short	0x010a
        /*1092*/ 	.byte	0x3f
	.zero		1


	//   ....[60]....
        /*1094*/ 	.word	0x00020a30
        /*1098*/ 	.word	0x00000008
        /*109c*/ 	.word	0x000288a0
        /*10a0*/ 	.short	0x010a
        /*10a2*/ 	.byte	0x3f
	.zero		1


	//   ....[61]....
        /*10a4*/ 	.word	0x00020d60
        /*10a8*/ 	.word	0x00000008
        /*10ac*/ 	.word	0x000288c0
        /*10b0*/ 	.short	0x010a
        /*10b2*/ 	.byte	0x3f
	.zero		1


	//   ....[62]....
        /*10b4*/ 	.word	0x00021e70
        /*10b8*/ 	.word	0x00000000
        /*10bc*/ 	.word	0x00028840
        /*10c0*/ 	.short	0x010a
        /*10c2*/ 	.byte	0x3f
	.zero		1


	//   ....[63]....
        /*10c4*/ 	.word	0x00022d10
        /*10c8*/ 	.word	0x00000008
        /*10cc*/ 	.word	0x00028800
        /*10d0*/ 	.short	0x0107
        /*10d2*/ 	.byte	0x3f
	.zero		1


	//   ....[64]....
        /*10d4*/ 	.word	0x00022e10
        /*10d8*/ 	.word	0x00000002
        /*10dc*/ 	.word	0x00028800
        /*10e0*/ 	.short	0x0101
        /*10e2*/ 	.byte	0x3f
	.zero		1


	//   ....[65]....
        /*10e4*/ 	.word	0x00022e30
        /*10e8*/ 	.word	0x00000002
        /*10ec*/ 	.word	0x00028820
        /*10f0*/ 	.short	0x010a
        /*10f2*/ 	.byte	0x3f
	.zero		1


	//   ....[66]....
        /*10f4*/ 	.word	0x000231b0
        /*10f8*/ 	.word	0x00000003
        /*10fc*/ 	.word	0x00028840
        /*1100*/ 	.short	0x010a
        /*1102*/ 	.byte	0x3f
	.zero		1


	//   ....[67]....
        /*1104*/ 	.word	0x00023570
        /*1108*/ 	.word	0x00000002
        /*110c*/ 	.word	0x00028860
        /*1110*/ 	.short	0x010a
        /*1112*/ 	.byte	0x3f
	.zero		1


	//   ....[68]....
        /*1114*/ 	.word	0x00023c70
        /*1118*/ 	.word	0x00000003
        /*111c*/ 	.word	0x00028840
        /*1120*/ 	.short	0x010a
        /*1122*/ 	.byte	0x3f
	.zero		1


	//   ....[69]....
        /*1124*/ 	.word	0x00024030
        /*1128*/ 	.word	0x00000002
        /*112c*/ 	.word	0x00028860
        /*1130*/ 	.short	0x010a
        /*1132*/ 	.byte	0x3f
	.zero		1


	//   ....[70]....
        /*1134*/ 	.word	0x00024680
        /*1138*/ 	.word	0x00000002
        /*113c*/ 	.word	0x00028840
        /*1140*/ 	.short	0x010a
        /*1142*/ 	.byte	0x3f
	.zero		1


	//   ....[71]....
        /*1144*/ 	.word	0x00024a30
        /*1148*/ 	.word	0x00000002
        /*114c*/ 	.word	0x00028860
        /*1150*/ 	.short	0x010a
        /*1152*/ 	.byte	0x3f
	.zero		1


	//   ....[72]....
        /*1154*/ 	.word	0x00025000
        /*1158*/ 	.word	0x00000000
        /*115c*/ 	.word	0x00028860
        /*1160*/ 	.short	0x010a
        /*1162*/ 	.byte	0x3f
	.zero		1


	//   ....[73]....
        /*1164*/ 	.word	0x00026160
        /*1168*/ 	.word	0x00000000
        /*116c*/ 	.word	0x00028820
        /*1170*/ 	.short	0x010a
        /*1172*/ 	.byte	0x3f
	.zero		1


	//   ....[74]....
        /*1174*/ 	.word	0x00026310
        /*1178*/ 	.word	0x00000006
        /*117c*/ 	.word	0x00000000
        /*1180*/ 	.short	0x010a
        /*1182*/ 	.byte	0x3f
	.zero		1


	//   ....[75]....
        /*1184*/ 	.word	0x00026380
        /*1188*/ 	.word	0x00000007
        /*118c*/ 	.word	0x00000000
        /*1190*/ 	.short	0x010a
        /*1192*/ 	.byte	0x3f
	.zero		1


	//   ....[76]....
        /*1194*/ 	.word	0x000263f0
        /*1198*/ 	.word	0x00000004
        /*119c*/ 	.word	0x00000000
        /*11a0*/ 	.short	0x010a
        /*11a2*/ 	.byte	0x3f
	.zero		1


	//   ....[77]....
        /*11a4*/ 	.word	0x00026420
        /*11a8*/ 	.word	0x00000003
        /*11ac*/ 	.word	0x00000000
        /*11b0*/ 	.short	0x010a
        /*11b2*/ 	.byte	0x3f
	.zero		1


	//   ....[78]....
        /*11b4*/ 	.word	0x00026480
        /*11b8*/ 	.word	0x0000006a
        /*11bc*/ 	.word	0x00028890
        /*11c0*/ 	.short	0x010a
        /*11c2*/ 	.byte	0x3f
	.zero		1


	//   ....[79]....
        /*11c4*/ 	.word	0x000264d0
        /*11c8*/ 	.word	0x0000006a
        /*11cc*/ 	.word	0x00028890
        /*11d0*/ 	.short	0x010a
        /*11d2*/ 	.byte	0x3f
	.zero		1


	//   ....[80]....
        /*11d4*/ 	.word	0x00026520
        /*11d8*/ 	.word	0x0000006a
        /*11dc*/ 	.word	0x00028890
        /*11e0*/ 	.short	0x010a
        /*11e2*/ 	.byte	0x3f
	.zero		1


	//   ....[81]....
        /*11e4*/ 	.word	0x00026570
        /*11e8*/ 	.word	0x0000006a
        /*11ec*/ 	.word	0x000288b0
        /*11f0*/ 	.short	0x010a
        /*11f2*/ 	.byte	0x3f
	.zero		1


	//   ....[82]....
        /*11f4*/ 	.word	0x00026d70
        /*11f8*/ 	.word	0x00000002
        /*11fc*/ 	.word	0x00028800
        /*1200*/ 	.short	0x010a
        /*1202*/ 	.byte	0x3f
	.zero		1


	//   ....[83]....
        /*1204*/ 	.word	0x000278d0
        /*1208*/ 	.word	0x00000002
        /*120c*/ 	.word	0x00028800
        /*1210*/ 	.short	0x010a
        /*1212*/ 	.byte	0x3f
	.zero		1


	//   ....[84]....
        /*1214*/ 	.word	0x00027920
        /*1218*/ 	.word	0x00000008
        /*121c*/ 	.word	0x00028830
        /*1220*/ 	.short	0x010a
        /*1222*/ 	.byte	0x3f
	.zero		1


	//   ....[85]....
        /*1224*/ 	.word	0x00027970
        /*1228*/ 	.word	0x00000007
        /*122c*/ 	.word	0x00028830
        /*1230*/ 	.short	0x010a
        /*1232*/ 	.byte	0x3f
	.zero		1


	//   ....[86]....
        /*1234*/ 	.word	0x000279c0
        /*1238*/ 	.word	0x00000007
        /*123c*/ 	.word	0x00028850
        /*1240*/ 	.short	0x010a
        /*1242*/ 	.byte	0x3f
	.zero		1


	//   ....[87]....
        /*1244*/ 	.word	0x00027a10
        /*1248*/ 	.word	0x00000006
        /*124c*/ 	.word	0x00028830
        /*1250*/ 	.short	0x010a
        /*1252*/ 	.byte	0x3f
	.zero		1


	//   ....[88]....
        /*1254*/ 	.word	0x00027a60
        /*1258*/ 	.word	0x00000007
        /*125c*/ 	.word	0x00028850
        /*1260*/ 	.short	0x010a
        /*1262*/ 	.byte	0x3f
	.zero		1


	//   ....[89]....
        /*1264*/ 	.word	0x00027ab0
        /*1268*/ 	.word	0x00000006
        /*126c*/ 	.word	0x00028830
        /*1270*/ 	.short	0x010a
        /*1272*/ 	.byte	0x3f
	.zero		1


	//   ....[90]....
        /*1274*/ 	.word	0x00027b00
        /*1278*/ 	.word	0x00000007
        /*127c*/ 	.word	0x00028850
        /*1280*/ 	.short	0x010a
        /*1282*/ 	.byte	0x3f
	.zero		1


	//   ....[91]....
        /*1284*/ 	.word	0x00027b50
        /*1288*/ 	.word	0x00000009
        /*128c*/ 	.word	0x00028850
        /*1290*/ 	.short	0x010a
        /*1292*/ 	.byte	0x3f
	.zero		1


	//   ....[92]....
        /*1294*/ 	.word	0x00028140
        /*1298*/ 	.word	0x00000006
        /*129c*/ 	.word	0x00028820
        /*12a0*/ 	.short	0x010a
        /*12a2*/ 	.byte	0x3f
	.zero		1


	//   ....[93]....
        /*12a4*/ 	.word	0x00028190
        /*12a8*/ 	.word	0x00000007
        /*12ac*/ 	.word	0x000288a0
        /*12b0*/ 	.short	0x010a
        /*12b2*/ 	.byte	0x3f
	.zero		1


	//   ....[94]....
        /*12b4*/ 	.word	0x000281e0
        /*12b8*/ 	.word	0x00000007
        /*12bc*/ 	.word	0x000288c0
        /*12c0*/ 	.short	0x010a
        /*12c2*/ 	.byte	0x3f
	.zero		1


	//   ....[95]....
        /*12c4*/ 	.word	0x00028230
        /*12c8*/ 	.word	0x00000008
        /*12cc*/ 	.word	0x000288a0
        /*12d0*/ 	.short	0x010a
        /*12d2*/ 	.byte	0x3f
	.zero		1


	//   ....[96]....
        /*12d4*/ 	.word	0x00028280
        /*12d8*/ 	.word	0x00000008
        /*12dc*/ 	.word	0x000288c0
        /*12e0*/ 	.short	0x010a
        /*12e2*/ 	.byte	0x3f
	.zero		1


	//   ....[97]....
        /*12e4*/ 	.word	0x00028420
        /*12e8*/ 	.word	0x00000000
        /*12ec*/ 	.word	0x00028840
        /*12f0*/ 	.short	0x010a
        /*12f2*/ 	.byte	0x3f
	.zero		1


	//   ....[98]....
        /*12f4*/ 	.word	0x00028f40
        /*12f8*/ 	.word	0x00000002
        /*12fc*/ 	.word	0x00028820
        /*1300*/ 	.short	0x010a
        /*1302*/ 	.byte	0x3f
	.zero		1


	//   ....[99]....
        /*1304*/ 	.word	0x00028f90
        /*1308*/ 	.word	0x00000003
        /*130c*/ 	.word	0x00028840
        /*1310*/ 	.short	0x010a
        /*1312*/ 	.byte	0x3f
	.zero		1


	//   ....[100]....
        /*1314*/ 	.word	0x00028fe0
        /*1318*/ 	.word	0x00000002
        /*131c*/ 	.word	0x00028860
        /*1320*/ 	.short	0x010a
        /*1322*/ 	.byte	0x3f
	.zero		1


	//   ....[101]....
        /*1324*/ 	.word	0x00029030
        /*1328*/ 	.word	0x00000003
        /*132c*/ 	.word	0x00028840
        /*1330*/ 	.short	0x010a
        /*1332*/ 	.byte	0x3f
	.zero		1


	//   ....[102]....
        /*1334*/ 	.word	0x00029080
        /*1338*/ 	.word	0x00000002
        /*133c*/ 	.word	0x00028860
        /*1340*/ 	.short	0x010a
        /*1342*/ 	.byte	0x3f
	.zero		1


	//   ....[103]....
        /*1344*/ 	.word	0x000290d0
        /*1348*/ 	.word	0x00000002
        /*134c*/ 	.word	0x00028840
        /*1350*/ 	.short	0x010a
        /*1352*/ 	.byte	0x3f
	.zero		1


	//   ....[104]....
        /*1354*/ 	.word	0x00029120
        /*1358*/ 	.word	0x00000002
        /*135c*/ 	.word	0x00028860
        /*1360*/ 	.short	0x010a
        /*1362*/ 	.byte	0x3f
	.zero		1


	//   ....[105]....
        /*1364*/ 	.word	0x00029170
        /*1368*/ 	.word	0x00000000
        /*136c*/ 	.word	0x00028860
        /*1370*/ 	.short	0x010a
        /*1372*/ 	.byte	0x3f
	.zero		1


	//   ....[106]....
        /*1374*/ 	.word	0x00029bf0
        /*1378*/ 	.word	0x00000000
        /*137c*/ 	.word	0x00028820
        /*1380*/ 	.short	0x010a
        /*1382*/ 	.byte	0x3f
	.zero		1


	//   ....[107]....
        /*1384*/ 	.word	0x00029d90
        /*1388*/ 	.word	0x00000006
        /*138c*/ 	.word	0x00000000
        /*1390*/ 	.short	0x010a
        /*1392*/ 	.byte	0x3f
	.zero		1


	//   ....[108]....
        /*1394*/ 	.word	0x00029de0
        /*1398*/ 	.word	0x00000007
        /*139c*/ 	.word	0x00000000
        /*13a0*/ 	.short	0x010a
        /*13a2*/ 	.byte	0x3f
	.zero		1


	//   ....[109]....
        /*13a4*/ 	.word	0x00029e30
        /*13a8*/ 	.word	0x00000004
        /*13ac*/ 	.word	0x00000000
        /*13b0*/ 	.short	0x010a
        /*13b2*/ 	.byte	0x3f
	.zero		1


	//----- nvinfo : EIATTR_NUM_MBARRIERS
	.align		4
.L_1121:
        /*13b4*/ 	.byte	0x03, 0x38
        /*13b6*/ 	.short	0x0016


	//----- nvinfo : EIATTR_EXIT_INSTR_OFFSETS
	.align		4
        /*13b8*/ 	.byte	0x04, 0x1c
        /*13ba*/ 	.short	(.L_1123 - .L_1122)


	//   ....[0]....
.L_1122:
        /*13bc*/ 	.word	0x00026470


	//----- nvinfo : EIATTR_MAX_THREADS
	.align		4
.L_1123:
        /*13c0*/ 	.byte	0x04, 0x05
        /*13c2*/ 	.short	(.L_1125 - .L_1124)
.L_1124:
        /*13c4*/ 	.word	0x00000180
        /*13c8*/ 	.word	0x00000001
        /*13cc*/ 	.word	0x00000001


	//----- nvinfo : EIATTR_CRS_STACK_SIZE
	.align		4
.L_1125:
        /*13d0*/ 	.byte	0x04, 0x1e
        /*13d2*/ 	.short	(.L_1127 - .L_1126)
.L_1126:
        /*13d4*/ 	.word	0x00000000


	//----- nvinfo : EIATTR_CBANK_PARAM_SIZE
	.align		4
.L_1127:
        /*13d8*/ 	.byte	0x03, 0x19
        /*13da*/ 	.short	0x0af0


	//----- nvinfo : EIATTR_PARAM_CBANK
	.align		4
        /*13dc*/ 	.byte	0x04, 0x0a
        /*13de*/ 	.short	(.L_1129 - .L_1128)
	.align		4
.L_1128:
        /*13e0*/ 	.word	index@(.nv.constant0._ZN7cutlass13device_kernelIN5flash11enable_sm90INS1_16FlashAttnFwdSm90INS1_25CollectiveMainloopFwdSm90ILi2EN4cute5tupleIJNS5_1CILi1EEES8_S8_EEENS6_IJNS7_ILi128EEESA_SA_EEELi128ENS_6half_tEfNS_4arch4Sm90ELb0ELb1ELb1ELb1ELb0ELb1ELb0ELb1ELb1ELb1ELb0ELb0EEENS1_21CollectiveEpilogueFwdISB_S9_SC_SE_Li256ELb1ELb1ELb0ELb0EEENS1_36VarlenDynamicPersistentTileSchedulerILi128ELi128ELi256ELi128ELb0ELb1ELb1ELb1ELb0ELb1EEEEEEEEEvNT_6ParamsE)
        /*13e4*/ 	.short	0x0210
        /*13e6*/ 	.short	0x0af0


	//----- nvinfo : EIATTR_SW_WAR
	.align		4
.L_1129:
        /*13e8*/ 	.byte	0x04, 0x36
        /*13ea*/ 	.short	(.L_1131 - .L_1130)
.L_1130:
        /*13ec*/ 	.word	0x00000008
.L_1131:


//--------------------- .nv.info._ZN7cutlass13device_kernelIN5flash11enable_sm90INS1_16FlashAttnFwdSm90INS1_25CollectiveMainloopFwdSm90ILi2EN4cute5tupleIJNS5_1CILi1EEES8_S8_EEENS6_IJNS7_ILi128EEESA_SA_EEELi128ENS_6half_tEfNS_4arch4Sm90ELb1ELb0ELb1ELb0ELb0ELb0ELb0ELb1ELb1ELb1ELb0ELb0EEENS1_21CollectiveEpilogueFwdISB_S9_SC_SE_Li256ELb0ELb1ELb0ELb0EEENS1_30DynamicPersistentTileSchedulerILi256ELi128ELb0ELb1ELb1EEEEEEEEEvNT_6ParamsE --------------------------
	.section	.nv.info._ZN7cutlass13device_kernelIN5flash11enable_sm90INS1_16FlashAttnFwdSm90INS1_25CollectiveMainloopFwdSm90ILi2EN4cute5tupleIJNS5_1CILi1EEES8_S8_EEENS6_IJNS7_ILi128EEESA_SA_EEELi128ENS_6half_tEfNS_4arch4Sm90ELb1ELb0ELb1ELb0ELb0ELb0ELb0ELb1ELb1ELb1ELb0ELb0EEENS1_21CollectiveEpilogueFwdISB_S9_SC_SE_Li256ELb0ELb1ELb0ELb0EEENS1_30DynamicPersistentTileSchedulerILi256ELi128ELb0ELb1ELb1EEEEEEEEEvNT_6ParamsE,"",@"SHT_CUDA_INFO"
	.sectionflags	@""
	.align	4


	//----- nvinfo : EIATTR_CUDA_API_VERSION
	.align		4
        /*0000*/ 	.byte	0x04, 0x37
        /*0002*/ 	.short	(.L_1133 - .L_1132)
.L_1132:
        /*0004*/ 	.word	0x00000082


	//----- nvinfo : EIATTR_KPARAM_INFO
	.align		4
.L_1133:
        /*0008*/ 	.byte	0x04, 0x17
        /*000a*/ 	.short	(.L_1135 - .L_1134)
.L_1134:
        /*000c*/ 	.word	0x00000000
        /*0010*/ 	.short	0x0000
        /*0012*/ 	.short	0x0070
        /*0014*/ 	.byte	0x00, 0xf0, 0x01, 0x2a


	//----- nvinfo : EIATTR_SPARSE_MMA_MASK
	.align		4
.L_1135:
        /*0018*/ 	.byte	0x03, 0x50
        /*001a*/ 	.short	0x0000


	//----- nvinfo : EIATTR_MAXREG_COUNT
	.align		4
        /*001c*/ 	.byte	0x03, 0x1b
        /*001e*/ 	.short	0x00a8


	//----- nvinfo : EIATTR_NUM_BARRIERS
	.align		4
        /*0020*/ 	.byte	0x02, 0x4c
        /*0022*/ 	.byte	0x10
	.zero		1


	//----- nvinfo : EIATTR_EXTERNS
	.align		4
        /*0024*/ 	.byte	0x04, 0x0f
        /*0026*/ 	.short	(.L_1137 - .L_1136)


	//   ....[0]....
	.align		4
.L_1136:
        /*0028*/ 	.word	index@(__assertfail)


	//----- nvinfo : EIATTR_ANNOTATIONS
	.align		4
.L_1137:
        /*002c*/ 	.byte	0x04, 0x55
        /*002e*/ 	.short	(.L_1139 - .L_1138)


	//   ....[0]....
.L_1138:
        /* <DEDUP_REMOVED lines=25> */


	//----- nvinfo : EIATTR_MERCURY_ISA_VERSION
	.align		4
.L_1139:
        /*01b0*/ 	.byte	0x03, 0x5f
        /*01b2*/ 	.short	0x0101


	//----- nvinfo : EIATTR_INT_WARP_WIDE_INSTR_OFFSETS
	.align		4
        /*01b4*/ 	.byte	0x04, 0x31
        /*01b6*/ 	.short	(.L_1141 - .L_1140)


	//   ....[0]....
.L_1140:
        /*01b8*/ 	.word	0x00000130


	//   ....[1]....
        /*01bc*/ 	.word	0x00000170


	//   ....[2]....
        /*01c0*/ 	.word	0x000001e0


	//   ....[3]....
        /*01c4*/ 	.word	0x0000cb00


	//   ....[4]....
        /*01c8*/ 	.word	0x0000cb90


	//   ....[5]....
        /*01cc*/ 	.word	0x0000feb0


	//   ....[6]....
        /*01d0*/ 	.word	0x0000ff40


	//----- nvinfo : EIATTR_COOP_GROUP_MASK_REGIDS
	.align		4
.L_1141:
        /*01d4*/ 	.byte	0x04, 0x29
        /*01d6*/ 	.short	(.L_1143 - .L_1142)


	//   ....[0]....
.L_1142:
        /*01d8*/ 	.word	0xffffffff


	//   ....[1]....
        /*01dc*/ 	.word	0xffffffff


	//   ....[2]....
        /*01e0*/ 	.word	0xffffffff


	//   ....[3]....
        /*01e4*/ 	.word	0xffffffff


	//   ....[4]....
        /*01e8*/ 	.word	0xffffffff


	//   ....[5]....
        /*01ec*/ 	.word	0xffffffff


	//   ....[6]....
        /*01f0*/ 	.word	0xffffffff


	//   ....[7]....
        /*01f4*/ 	.word	0xffffffff


	//   ....[8]....
        /*01f8*/ 	.word	0xffffffff


	//   ....[9]....
        /*01fc*/ 	.word	0xffffffff


	//   ....[10]....
        /*0200*/ 	.word	0xffffffff


	//   ....[11]....
        /*0204*/ 	.word	0xffffffff


	//   ....[12]....
        /*0208*/ 	.word	0xffffffff


	//   ....[13]....
        /*020c*/ 	.word	0xffffffff


	//   ....[14]....
        /*0210*/ 	.word	0xffffffff


	//   ....[15]....
        /*0214*/ 	.word	0xffffffff


	//   ....[16]....
        /*0218*/ 	.word	0xffffffff


	//   ....[17]....
        /*021c*/ 	.word	0xffffffff


	//   ....[18]....
        /*0220*/ 	.word	0xffffffff


	//   ....[19]....
        /*0224*/ 	.word	0xffffffff


	//   ....[20]....
        /*0228*/ 	.word	0xffffffff


	//   ....[21]....
        /*022c*/ 	.word	0xffffffff


	//   ....[22]....
        /*0230*/ 	.word	0xffffffff


	//   ....[23]....
        /*0234*/ 	.word	0xffffffff


	//   ....[24]....
        /*0238*/ 	.word	0xffffffff


	//   ....[25]....
        /*023c*/ 	.word	0xffffffff


	//   ....[26]....
        /*0240*/ 	.word	0xffffffff


	//   ....[27]....
        /*0244*/ 	.word	0xffffffff


	//   ....[28]....
        /*0248*/ 	.word	0xffffffff


	//   ....[29]....
        /*024c*/ 	.word	0xffffffff


	//   ....[30]....
        /*0250*/ 	.word	0xffffffff


	//   ....[31]....
        /*0254*/ 	.word	0xffffffff


	//   ....[32]....
        /*0258*/ 	.word	0xffffffff


	//   ....[33]....
        /*025c*/ 	.word	0xffffffff


	//   ....[34]....
        /*0260*/ 	.word	0xffffffff


	//   ....[35]....
        /*0264*/ 	.word	0xffffffff


	//   ....[36]....
        /*0268*/ 	.word	0xffffffff


	//   ....[37]....
        /*026c*/ 	.word	0xffffffff


	//   ....[38]....
        /*0270*/ 	.word	0xffffffff


	//   ....[39]....
        /*0274*/ 	.word	0xffffffff


	//   ....[40]....
        /*0278*/ 	.word	0xffffffff


	//   ....[41]....
        /*027c*/ 	.word	0xffffffff


	//   ....[42]....
        /*0280*/ 	.word	0xffffffff


	//   ....[43]....
        /*0284*/ 	.word	0xffffffff


	//   ....[44]....
        /*0288*/ 	.word	0xffffffff


	//   ....[45]....
        /*028c*/ 	.word	0xffffffff


	//   ....[46]....
        /*0290*/ 	.word	0xffffffff


	//   ....[47]....
        /*0294*/ 	.word	0xffffffff


	//   ....[48]....
        /*0298*/ 	.word	0xffffffff


	//   ....[49]....
        /*029c*/ 	.word	0xffffffff


	//   ....[50]....
        /*02a0*/ 	.word	0xffffffff


	//   ....[51]....
        /*02a4*/ 	.word	0xffffffff


	//   ....[52]....
        /*02a8*/ 	.word	0xffffffff


	//   ....[53]....
        /*02ac*/ 	.word	0xffffffff


	//   ....[54]....
        /*02b0*/ 	.word	0xffffffff


	//   ....[55]....
        /*02b4*/ 	.word	0xffffffff


	//   ....[56]....
        /*02b8*/ 	.word	0xffffffff


	//   ....[57]....
        /*02bc*/ 	.word	0xffffffff


	//   ....[58]....
        /*02c0*/ 	.word	0xffffffff


	//   ....[59]....
        /*02c4*/ 	.word	0xffffffff


	//   ....[60]....
        /*02c8*/ 	.word	0xffffffff


	//   ....[61]....
        /*02cc*/ 	.word	0xffffffff


	//   ....[62]....
        /*02d0*/ 	.word	0xffffffff


	//   ....[63]....
        /*02d4*/ 	.word	0xffffffff


	//   ....[64]....
        /*02d8*/ 	.word	0xffffffff


	//   ....[65]....
        /*02dc*/ 	.word	0xffffffff


	//   ....[66]....
        /*02e0*/ 	.word	0xffffffff


	//   ....[67]....
        /*02e4*/ 	.word	0xffffffff


	//   ....[68]....
        /*02e8*/ 	.word	0x0500000f


	//   ....[69]....
        /*02ec*/ 	.word	0x0500000f


	//   ....[70]....
        /*02f0*/ 	.word	0x0500000f


	//   ....[71]....
        /*02f4*/ 	.word	0x0500000f


	//   ....[72]....
        /*02f8*/ 	.word	0x0500000f


	//   ....[73]....
        /*02fc*/ 	.word	0x0500000f


	//   ....[74]....
        /*0300*/ 	.word	0x0500000f


	//   ....[75]....
        /*0304*/ 	.word	0x0500000f


	//   ....[76]....
        /*0308*/ 	.word	0x0500000f


	//   ....[77]....
        /*030c*/ 	.word	0x0500000f


	//   ....[78]....
        /*0310*/ 	.word	0x0500000f


	//   ....[79]....
        /*0314*/ 	.word	0x0500000f


	//   ....[80]....
        /*0318*/ 	.word	0x0500000f


	//   ....[81]....
        /*031c*/ 	.word	0x0500000f


	//   ....[82]....
        /*0320*/ 	.word	0x0500000f


	//   ....[83]....
        /*0324*/ 	.word	0x0500000f


	//   ....[84]....
        /*0328*/ 	.word	0x0500000f


	//   ....[85]....
        /*032c*/ 	.word	0x0500000f


	//   ....[86]....
        /*0330*/ 	.word	0x0500000f


	//----- nvinfo : EIATTR_COOP_GROUP_INSTR_OFFSETS
	.align		4
.L_1143:
        /*0334*/ 	.byte	0x04, 0x28
        /*0336*/ 	.short	(.L_1145 - .L_1144)


	//   ....[0]....
.L_1144:
        /*0338*/ 	.word	0x00000070


	//   ....[1]....
        /*033c*/ 	.word	0x00000140


	//   ....[2]....
        /*0340*/ 	.word	0x00000190


	//   ....[3]....
        /*0344*/ 	.word	0x000003c0


	//   ....[4]....
        /*0348*/ 	.word	0x00000520


	//   ....[5]....
        /*034c*/ 	.word	0x00000640


	//   ....[6]....
        /*0350*/ 	.word	0x000007a0


	//   ....[7]....
        /*0354*/ 	.word	0x00001470


	//   ....[8]....
        /*0358*/ 	.word	0x00001ed0


	//   ....[9]....
        /*035c*/ 	.word	0x00002340


	//   ....[10]....
        /*0360*/ 	.word	0x00002b10


	//   ....[11]....
        /*0364*/ 	.word	0x00002be0


	//   ....[12]....
        /*0368*/ 	.word	0x000036f0


	//   ....[13]....
        /*036c*/ 	.word	0x00003750


	//   ....[14]....
        /*0370*/ 	.word	0x000050d0


	//   ....[15]....
        /*0374*/ 	.word	0x00005300


	//   ....[16]....
        /*0378*/ 	.word	0x000059f0


	//   ....[17]....
        /*037c*/ 	.word	0x00005b00


	//   ....[18]....
        /*0380*/ 	.word	0x00006380


	//   ....[19]....
        /*0384*/ 	.word	0x00006410


	//   ....[20]....
        /*0388*/ 	.word	0x000086e0


	//   ....[21]....
        /*038c*/ 	.word	0x00008710


	//   ....[22]....
        /*0390*/ 	.word	0x000089a0


	//   ....[23]....
        /*0394*/ 	.word	0x00008a50


	//   ....[24]....
        /*0398*/ 	.word	0x00009db0


	//   ....[25]....
        /*039c*/ 	.word	0x00009df0


	//   ....[26]....
        /*03a0*/ 	.word	0x00009ed0


	//   ....[27]....
        /*03a4*/ 	.word	0x00009ef0


	//   ....[28]....
        /*03a8*/ 	.word	0x0000aff0


	//   ....[29]....
        /*03ac*/ 	.word	0x0000b020


	//   ....[30]....
        /*03b0*/ 	.word	0x0000b050


	//   ....[31]....
        /*03b4*/ 	.word	0x0000b080


	//   ....[32]....
        /*03b8*/ 	.word	0x0000b5f0


	//   ....[33]....
        /*03bc*/ 	.word	0x0000b630


	//   ....[34]....
        /*03c0*/ 	.word	0x0000b6f0


	//   ....[35]....
        /*03c4*/ 	.word	0x0000b710


	//   ....[36]....
        /*03c8*/ 	.word	0x0000b7d0


	//   ....[37]....
        /*03cc*/ 	.word	0x0000b7f0


	//   ....[38]....
        /*03d0*/ 	.word	0x0000b8c0


	//   ....[39]....
        /*03d4*/ 	.word	0x0000b8e0


	//   ....[40]....
        /*03d8*/ 	.word	0x0000bf80


	//   ....[41]....
        /*03dc*/ 	.word	0x0000bfa0


	//   ....[42]....
        /*03e0*/ 	.word	0x0000c060


	//   ....[43]....
        /*03e4*/ 	.word	0x0000c080


	//   ....[44]....
        /*03e8*/ 	.word	0x0000c140


	//   ....[45]....
        /*03ec*/ 	.word	0x0000c160


	//   ....[46]....
        /*03f0*/ 	.word	0x0000c230


	//   ....[47]....
        /*03f4*/ 	.word	0x0000c250


	//   ....[48]....
        /*03f8*/ 	.word	0x0000c3b0


	//   ....[49]....
        /*03fc*/ 	.word	0x0000d100


	//   ....[50]....
        /*0400*/ 	.word	0x0000dae0


	//   ....[51]....
        /*0404*/ 	.word	0x0000daf0


	//   ....[52]....
        /*0408*/ 	.word	0x0000db60


	//   ....[53]....
        /*040c*/ 	.word	0x0000db90


	//   ....[54]....
        /*0410*/ 	.word	0x0000dc40


	//   ....[55]....
        /*0414*/ 	.word	0x0000dc50


	//   ....[56]....
        /*0418*/ 	.word	0x0000dcd0


	//   ....[57]....
        /*041c*/ 	.word	0x0000dce0


	//   ....[58]....
        /*0420*/ 	.word	0x0000dd60


	//   ....[59]....
        /*0424*/ 	.word	0x0000dd70


	//   ....[60]....
        /*0428*/ 	.word	0x0000ddf0


	//   ....[61]....
        /*042c*/ 	.word	0x0000de00


	//   ....[62]....
        /*0430*/ 	.word	0x0000de80


	//   ....[63]....
        /*0434*/ 	.word	0x0000de90


	//   ....[64]....
        /*0438*/ 	.word	0x0000dea0


	//   ....[65]....
        /*043c*/ 	.word	0x0000deb0


	//   ....[66]....
        /*0440*/ 	.word	0x000104a0


	//   ....[67]....
        /*0444*/ 	.word	0x00010690


	//   ....[68]....
        /*0448*/ 	.word	0x00010c00


	//   ....[69]....
        /*044c*/ 	.word	0x00010d80


	//   ....[70]....
        /*0450*/ 	.word	0x00010de0


	//   ....[71]....
        /*0454*/ 	.word	0x00010e70


	//   ....[72]....
        /*0458*/ 	.word	0x00010f50


	//   ....[73]....
        /*045c*/ 	.word	0x00010fb0


	//   ....[74]....
        /*0460*/ 	.word	0x000110c0


	//   ....[75]....
        /*0464*/ 	.word	0x00011120


	//   ....[76]....
        /*0468*/ 	.word	0x00011210


	//   ....[77]....
        /*046c*/ 	.word	0x00011270


	//   ....[78]....
        /*0470*/ 	.word	0x00011360


	//   ....[79]....
        /*0474*/ 	.word	0x000113c0


	//   ....[80]....
        /*0478*/ 	.word	0x000114b0


	//   ....[81]....
        /*047c*/ 	.word	0x00011510


	//   ....[82]....
        /*0480*/ 	.word	0x000115f0


	//   ....[83]....
        /*0484*/ 	.word	0x00011650


	//   ....[84]....
        /*0488*/ 	.word	0x00011720


	//   ....[85]....
        /*048c*/ 	.word	0x00011a40


	//   ....[86]....
        /*0490*/ 	.word	0x00011b60


	//----- nvinfo : EIATTR_REG_RECONFIG
	.align		4
.L_1145:
        /*0494*/ 	.byte	0x01, 0x54
	.zero		2


	//----- nvinfo : EIATTR_SYSCALL_OFFSETS
	.align		4
        /*0498*/ 	.byte	0x04, 0x46
        /*049a*/ 	.short	(.L_1147 - .L_1146)


	//   ....[0]....
.L_1146:
        /*049c*/ 	.word	0x00001650


	//   ....[1]....
        /*04a0*/ 	.word	0x0000cd00


	//   ....[2]....
        /*04a4*/ 	.word	0x0000ce50


	//   ....[3]....
        /*04a8*/ 	.word	0x0000cf40


	//   ....[4]....
        /*04ac*/ 	.word	0x0000d6b0


	//----- nvinfo : EIATTR_MBARRIER_INSTR_OFFSETS
	.align		4
.L_1147:
        /*04b0*/ 	.byte	0x04, 0x39
        /*04b2*/ 	.short	(.L_1149 - .L_1148)


	//   ....[0]....
.L_1148:
        /*04b4*/ 	.word	0x00000270
        /*04b8*/ 	.word	0x000000ff
        /*04bc*/ 	.word	0x00028800
        /*04c0*/ 	.short	0x0100
        /*04c2*/ 	.byte	0x08
	.zero		1


	//   ....[1]....
        /*04c4*/ 	.word	0x00000280
        /*04c8*/ 	.word	0x000000ff
        /*04cc*/ 	.word	0x00028820
        /*04d0*/ 	.short	0x0100
        /*04d2*/ 	.byte	0x08
	.zero		1


	//   ....[2]....
        /*04d4*/ 	.word	0x00000370
        /*04d8*/ 	.word	0x000000ff
        /*04dc*/ 	.word	0x00028830
        /*04e0*/ 	.short	0x0100
        /*04e2*/ 	.byte	0x08
	.zero		1


	//   ....[3]....
        /*04e4*/ 	.word	0x00000380
        /*04e8*/ 	.word	0x000000ff
        /*04ec*/ 	.word	0x00028840
        /*04f0*/ 	.short	0x0100
        /*04f2*/ 	.byte	0x08
	.zero		1


	//   ....[4]....
        /*04f4*/ 	.word	0x00000390
        /*04f8*/ 	.word	0x000000ff
        /*04fc*/ 	.word	0x00028838
        /*0500*/ 	.short	0x0100
        /*0502*/ 	.byte	0x08
	.zero		1


	//   ....[5]....
        /*0504*/ 	.word	0x000003a0
        /*0508*/ 	.word	0x000000ff
        /*050c*/ 	.word	0x00028848
        /*0510*/ 	.short	0x0100
        /*0512*/ 	.byte	0x08
	.zero		1


	//   ....[6]....
        /*0514*/ 	.word	0x000004d0
        /*0518*/ 	.word	0x000000ff
        /*051c*/ 	.word	0x00028850
        /*0520*/ 	.short	0x0100
        /*0522*/ 	.byte	0x08
	.zero		1


	//   ....[7]....
        /*0524*/ 	.word	0x000004e0
        /*0528*/ 	.word	0x000000ff
        /*052c*/ 	.word	0x00028860
        /*0530*/ 	.short	0x0100
        /*0532*/ 	.byte	0x08
	.zero		1


	//   ....[8]....
        /*0534*/ 	.word	0x000004f0
        /*0538*/ 	.word	0x000000ff
        /*053c*/ 	.word	0x00028858
        /*0540*/ 	.short	0x0100
        /*0542*/ 	.byte	0x08
	.zero		1


	//   ....[9]....
        /*0544*/ 	.word	0x00000500
        /*0548*/ 	.word	0x000000ff
        /*054c*/ 	.word	0x00028868
        /*0550*/ 	.short	0x0100
        /*0552*/ 	.byte	0x08
	.zero		1


	//   ....[10]....
        /*0554*/ 	.word	0x000005f0
        /*0558*/ 	.word	0x000000ff
        /*055c*/ 	.word	0x00028870
        /*0560*/ 	.short	0x0100
        /*0562*/ 	.byte	0x06
	.zero		1


	//   ....[11]....
        /*0564*/ 	.word	0x00000600
        /*0568*/ 	.word	0x000000ff
        /*056c*/ 	.word	0x00028880
        /*0570*/ 	.short	0x0100
        /*0572*/ 	.byte	0x06
	.zero		1


	//   ....[12]....
        /*0574*/ 	.word	0x00000610
        /*0578*/ 	.word	0x000000ff
        /*057c*/ 	.word	0x00028878
        /*0580*/ 	.short	0x0100
        /*0582*/ 	.byte	0x06
	.zero		1


	//   ....[13]....
        /*0584*/ 	.word	0x00000620
        /*0588*/ 	.word	0x000000ff
        /*058c*/ 	.word	0x00028888
        /*0590*/ 	.short	0x0100
        /*0592*/ 	.byte	0x06
	.zero		1


	//   ....[14]....
        /*0594*/ 	.word	0x00000750
        /*0598*/ 	.word	0x000000ff
        /*059c*/ 	.word	0x00028890
        /*05a0*/ 	.short	0x0100
        /*05a2*/ 	.byte	0x08
	.zero		1


	//   ....[15]....
        /*05a4*/ 	.word	0x00000760
        /*05a8*/ 	.word	0x000000ff
        /*05ac*/ 	.word	0x000288a0
        /*05b0*/ 	.short	0x0100
        /*05b2*/ 	.byte	0x08
	.zero		1


	//   ....[16]....
        /*05b4*/ 	.word	0x00000770
        /*05b8*/ 	.word	0x000000ff
        /*05bc*/ 	.word	0x00028898
        /*05c0*/ 	.short	0x0100
        /*05c2*/ 	.byte	0x08
	.zero		1


	//   ....[17]....
        /*05c4*/ 	.word	0x00000780
        /*05c8*/ 	.word	0x000000ff
        /*05cc*/ 	.word	0x000288a8
        /*05d0*/ 	.short	0x0100
        /*05d2*/ 	.byte	0x08
	.zero		1


	//   ....[18]....
        /*05d4*/ 	.word	0x000008b0
        /*05d8*/ 	.word	0x000000ff
        /*05dc*/ 	.word	0x000288b0
        /*05e0*/ 	.short	0x0100
        /*05e2*/ 	.byte	0x08
	.zero		1


	//   ....[19]....
        /*05e4*/ 	.word	0x000008c0
        /*05e8*/ 	.word	0x000000ff
        /*05ec*/ 	.word	0x000288c0
        /*05f0*/ 	.short	0x0100
        /*05f2*/ 	.byte	0x08
	.zero		1


	//   ....[20]....
        /*05f4*/ 	.word	0x000008d0
        /*05f8*/ 	.word	0x000000ff
        /*05fc*/ 	.word	0x000288b8
        /*0600*/ 	.short	0x0100
        /*0602*/ 	.byte	0x08
	.zero		1


	//   ....[21]....
        /*0604*/ 	.word	0x000008e0
        /*0608*/ 	.word	0x000000ff
        /*060c*/ 	.word	0x000288c8
        /*0610*/ 	.short	0x0100
        /*0612*/ 	.byte	0x08
	.zero		1


	//   ....[22]....
        /*0614*/ 	.word	0x000016d0
        /*0618*/ 	.word	0x000000ff
        /*061c*/ 	.word	0x00028800
        /*0620*/ 	.short	0x010a
        /*0622*/ 	.byte	0x29
	.zero		1


	//   ....[23]....
        /*0624*/ 	.word	0x00001750
        /*0628*/ 	.word	0x00000000
        /*062c*/ 	.word	0x00028830
        /*0630*/ 	.short	0x010a
        /*0632*/ 	.byte	0x3f
	.zero		1


	//   ....[24]....
        /*0634*/ 	.word	0x000017b0
        /*0638*/ 	.word	0x00000000
        /*063c*/ 	.word	0x00028830
        /*0640*/ 	.short	0x010a
        /*0642*/ 	.byte	0x3f
	.zero		1


	//   ....[25]....
        /*0644*/ 	.word	0x00002640
        /*0648*/ 	.word	0x00000000
        /*064c*/ 	.word	0x00000000
        /*0650*/ 	.short	0x0101
        /*0652*/ 	.byte	0x3f
	.zero		1


	//   ....[26]....
        /*0654*/ 	.word	0x00004480
        /*0658*/ 	.word	0x000000ff
        /*065c*/ 	.word	0x00028830
        /*0660*/ 	.short	0x010a
        /*0662*/ 	.byte	0x06
	.zero		1


	//   ....[27]....
        /*0664*/ 	.word	0x000044c0
        /*0668*/ 	.word	0x000000ff
        /*066c*/ 	.word	0x00028830
        /*0670*/ 	.short	0x010a
        /*0672*/ 	.byte	0x06
	.zero		1


	//   ....[28]....
        /*0674*/ 	.word	0x000047e0
        /*0678*/ 	.word	0x000000ff
        /*067c*/ 	.word	0x00028850
        /*0680*/ 	.short	0x010a
        /*0682*/ 	.byte	0x06
	.zero		1


	//   ....[29]....
        /*0684*/ 	.word	0x00004820
        /*0688*/ 	.word	0x000000ff
        /*068c*/ 	.word	0x00028850
        /*0690*/ 	.short	0x010a
        /*0692*/ 	.byte	0x06
	.zero		1


	//   ....[30]....
        /*0694*/ 	.word	0x00006700
        /*0698*/ 	.word	0x0000002d
        /*069c*/ 	.word	0x00000000
        /*06a0*/ 	.short	0x0101
        /*06a2*/ 	.byte	0x3f
	.zero		1


	//   ....[31]....
        /*06a4*/ 	.word	0x00006a10
        /*06a8*/ 	.word	0x0000002e
        /*06ac*/ 	.word	0x00000000
        /*06b0*/ 	.short	0x0101
        /*06b2*/ 	.byte	0x3f
	.zero		1


	//   ....[32]....
        /*06b4*/ 	.word	0x000075e0
        /*06b8*/ 	.word	0x000000ff
        /*06bc*/ 	.word	0x00028830
        /*06c0*/ 	.short	0x010a
        /*06c2*/ 	.byte	0x06
	.zero		1


	//   ....[33]....
        /*06c4*/ 	.word	0x00007620
        /*06c8*/ 	.word	0x000000ff
        /*06cc*/ 	.word	0x00028830
        /*06d0*/ 	.short	0x010a
        /*06d2*/ 	.byte	0x06
	.zero		1


	//   ....[34]....
        /*06d4*/ 	.word	0x00007940
        /*06d8*/ 	.word	0x000000ff
        /*06dc*/ 	.word	0x00028850
        /*06e0*/ 	.short	0x010a
        /*06e2*/ 	.byte	0x06
	.zero		1


	//   ....[35]....
        /*06e4*/ 	.word	0x00007980
        /*06e8*/ 	.word	0x000000ff
        /*06ec*/ 	.word	0x00028850
        /*06f0*/ 	.short	0x010a
        /*06f2*/ 	.byte	0x06
	.zero		1


	//   ....[36]....
        /*06f4*/ 	.word	0x00009320
        /*06f8*/ 	.word	0x0000001d
        /*06fc*/ 	.word	0x00000000
        /*0700*/ 	.short	0x0101
        /*0702*/ 	.byte	0x3f
	.zero		1


	//   ....[37]....
        /*0704*/ 	.word	0x000094d0
        /*0708*/ 	.word	0x0000001d
        /*070c*/ 	.word	0x00000000
        /*0710*/ 	.short	0x0101
        /*0712*/ 	.byte	0x3f
	.zero		1


	//   ....[38]....
        /*0714*/ 	.word	0x00009d20
        /*0718*/ 	.word	0x000000ff
        /*071c*/ 	.word	0x00028850
        /*0720*/ 	.short	0x010a
        /*0722*/ 	.byte	0x05
	.zero		1


	//   ....[39]....
        /*0724*/ 	.word	0x00009d60
        /*0728*/ 	.word	0x000000ff
        /*072c*/ 	.word	0x00028850
        /*0730*/ 	.short	0x010a
        /*0732*/ 	.byte	0x05
	.zero		1


	//   ....[40]....
        /*0734*/ 	.word	0x0000a280
        /*0738*/ 	.word	0x00000008
        /*073c*/ 	.word	0x00000000
        /*0740*/ 	.short	0x0101
        /*0742*/ 	.byte	0x3f
	.zero		1


	//   ....[41]....
        /*0744*/ 	.word	0x0000b620
        /*0748*/ 	.word	0x00000026
        /*074c*/ 	.word	0x00000000
        /*0750*/ 	.short	0x0101
        /*0752*/ 	.byte	0x3f
	.zero		1


	//   ....[42]....
        /*0754*/ 	.word	0x0000d300
        /*0758*/ 	.word	0x00000000
        /*075c*/ 	.word	0x00028840
        /*0760*/ 	.short	0x010a
        /*0762*/ 	.byte	0x3f
	.zero		1


	//   ....[43]....
        /*0764*/ 	.word	0x0000dfd0
        /*0768*/ 	.word	0x00000011
        /*076c*/ 	.word	0x00028800
        /*0770*/ 	.short	0x0107
        /*0772*/ 	.byte	0x3f
	.zero		1


	//   ....[44]....
        /*0774*/ 	.word	0x0000e0e0
        /*0778*/ 	.word	0x00000011
        /*077c*/ 	.word	0x00028800
        /*0780*/ 	.short	0x0101
        /*0782*/ 	.byte	0x3f
	.zero		1


	//   ....[45]....
        /*0784*/ 	.word	0x0000e100
        /*0788*/ 	.word	0x00000011
        /*078c*/ 	.word	0x00028820
        /*0790*/ 	.short	0x010a
        /*0792*/ 	.byte	0x3f
	.zero		1


	//   ....[46]....
        /*0794*/ 	.word	0x0000e430
        /*0798*/ 	.word	0x00000004
        /*079c*/ 	.word	0x00028840
        /*07a0*/ 	.short	0x010a
        /*07a2*/ 	.byte	0x3f
	.zero		1


	//   ....[47]....
        /*07a4*/ 	.word	0x0000e7b0
        /*07a8*/ 	.word	0x00000004
        /*07ac*/ 	.word	0x00000060
        /*07b0*/ 	.short	0x010a
        /*07b2*/ 	.byte	0x3f
	.zero		1


	//   ....[48]....
        /*07b4*/ 	.word	0x0000ee00
        /*07b8*/ 	.word	0x00000003
        /*07bc*/ 	.word	0x00028840
        /*07c0*/ 	.short	0x010a
        /*07c2*/ 	.byte	0x3f
	.zero		1


	//   ....[49]....
        /*07c4*/ 	.word	0x0000f190
        /*07c8*/ 	.word	0x00000002
        /*07cc*/ 	.word	0x00000060
        /*07d0*/ 	.short	0x010a
        /*07d2*/ 	.byte	0x3f
	.zero		1


	//   ....[50]....
        /*07d4*/ 	.word	0x0000f730
        /*07d8*/ 	.word	0x00000002
        /*07dc*/ 	.word	0x00028840
        /*07e0*/ 	.short	0x010a
        /*07e2*/ 	.byte	0x3f
	.zero		1


	//   ....[51]....
        /*07e4*/ 	.word	0x0000fac0
        /*07e8*/ 	.word	0x00000002
        /*07ec*/ 	.word	0x00000060
        /*07f0*/ 	.short	0x010a
        /*07f2*/ 	.byte	0x3f
	.zero		1


	//   ....[52]....
        /*07f4*/ 	.word	0x00010010
        /*07f8*/ 	.word	0x00000003
        /*07fc*/ 	.word	0x00028860
        /*0800*/ 	.short	0x010a
        /*0802*/ 	.byte	0x3f
	.zero		1


	//   ....[53]....
        /*0804*/ 	.word	0x00010610
        /*0808*/ 	.word	0x00000000
        /*080c*/ 	.word	0x00028820
        /*0810*/ 	.short	0x010a
        /*0812*/ 	.byte	0x3f
	.zero		1


	//   ....[54]....
        /*0814*/ 	.word	0x000107e0
        /*0818*/ 	.word	0x00000006
        /*081c*/ 	.word	0x00000000
        /*0820*/ 	.short	0x010a
        /*0822*/ 	.byte	0x3f
	.zero		1


	//   ....[55]....
        /*0824*/ 	.word	0x00010830
        /*0828*/ 	.word	0x00000003
        /*082c*/ 	.word	0x00000000
        /*0830*/ 	.short	0x010a
        /*0832*/ 	.byte	0x3f
	.zero		1


	//   ....[56]....
        /*0834*/ 	.word	0x00010890
        /*0838*/ 	.word	0x00000012
        /*083c*/ 	.word	0x00000000
        /*0840*/ 	.short	0x010a
        /*0842*/ 	.byte	0x3f
	.zero		1


	//   ....[57]....
        /*0844*/ 	.word	0x000108c0
        /*0848*/ 	.word	0x00000003
        /*084c*/ 	.word	0x00000000
        /*0850*/ 	.short	0x010a
        /*0852*/ 	.byte	0x3f
	.zero		1


	//   ....[58]....
        /*0854*/ 	.word	0x00010930
        /*0858*/ 	.word	0x00000003
        /*085c*/ 	.word	0x00028800
        /*0860*/ 	.short	0x010a
        /*0862*/ 	.byte	0x3f
	.zero		1


	//   ....[59]....
        /*0864*/ 	.word	0x00010980
        /*0868*/ 	.word	0x00000000
        /*086c*/ 	.word	0x00028830
        /*0870*/ 	.short	0x010a
        /*0872*/ 	.byte	0x3f
	.zero		1


	//   ....[60]....
        /*0874*/ 	.word	0x000109e0
        /*0878*/ 	.word	0x00000007
        /*087c*/ 	.word	0x00028830
        /*0880*/ 	.short	0x010a
        /*0882*/ 	.byte	0x3f
	.zero		1


	//   ....[61]....
        /*0884*/ 	.word	0x00010a40
        /*0888*/ 	.word	0x00000007
        /*088c*/ 	.word	0x00028850
        /*0890*/ 	.short	0x010a
        /*0892*/ 	.byte	0x3f
	.zero		1


	//   ....[62]....
        /*0894*/ 	.word	0x00010aa0
        /*0898*/ 	.word	0x00000005
        /*089c*/ 	.word	0x00028830
        /*08a0*/ 	.short	0x010a
        /*08a2*/ 	.byte	0x3f
	.zero		1


	//   ....[63]....
        /*08a4*/ 	.word	0x00010b00
        /*08a8*/ 	.word	0x00000005
        /*08ac*/ 	.word	0x00028850
        /*08b0*/ 	.short	0x010a
        /*08b2*/ 	.byte	0x3f
	.zero		1


	//   ....[64]....
        /*08b4*/ 	.word	0x00010b60
        /*08b8*/ 	.word	0x00000006
        /*08bc*/ 	.word	0x00028850
        /*08c0*/ 	.short	0x010a
        /*08c2*/ 	.byte	0x3f
	.zero		1


	//   ....[65]....
        /*08c4*/ 	.word	0x00010cb0
        /*08c8*/ 	.word	0x00000000
        /*08cc*/ 	.word	0x00028840
        /*08d0*/ 	.short	0x010a
        /*08d2*/ 	.byte	0x3f
	.zero		1


	//   ....[66]....
        /*08d4*/ 	.word	0x00011760
        /*08d8*/ 	.word	0x00000011
        /*08dc*/ 	.word	0x00028820
        /*08e0*/ 	.short	0x010a
        /*08e2*/ 	.byte	0x3f
	.zero		1


	//   ....[67]....
        /*08e4*/ 	.word	0x000117b0
        /*08e8*/ 	.word	0x00000004
        /*08ec*/ 	.word	0x00028840
        /*08f0*/ 	.short	0x010a
        /*08f2*/ 	.byte	0x3f
	.zero		1


	//   ....[68]....
        /*08f4*/ 	.word	0x00011800
        /*08f8*/ 	.word	0x00000004
        /*08fc*/ 	.word	0x00000060
        /*0900*/ 	.short	0x010a
        /*0902*/ 	.byte	0x3f
	.zero		1


	//   ....[69]....
        /*0904*/ 	.word	0x00011850
        /*0908*/ 	.word	0x00000003
        /*090c*/ 	.word	0x00028840
        /*0910*/ 	.short	0x010a
        /*0912*/ 	.byte	0x3f
	.zero		1


	//   ....[70]....
        /*0914*/ 	.word	0x000118a0
        /*0918*/ 	.word	0x00000002
        /*091c*/ 	.word	0x00000060
        /*0920*/ 	.short	0x010a
        /*0922*/ 	.byte	0x3f
	.zero		1


	//   ....[71]....
        /*0924*/ 	.word	0x000118f0
        /*0928*/ 	.word	0x00000002
        /*092c*/ 	.word	0x00028840
        /*0930*/ 	.short	0x010a
        /*0932*/ 	.byte	0x3f
	.zero		1


	//   ....[72]....
        /*0934*/ 	.word	0x00011940
        /*0938*/ 	.word	0x00000002
        /*093c*/ 	.word	0x00000060
        /*0940*/ 	.short	0x010a
        /*0942*/ 	.byte	0x3f
	.zero		1


	//   ....[73]....
        /*0944*/ 	.word	0x00011990
        /*0948*/ 	.word	0x00000003
        /*094c*/ 	.word	0x00028860
        /*0950*/ 	.short	0x010a
        /*0952*/ 	.byte	0x3f
	.zero		1


	//   ....[74]....
        /*0954*/ 	.word	0x00011a80
        /*0958*/ 	.word	0x00000000
        /*095c*/ 	.word	0x00028820
        /*0960*/ 	.short	0x010a
        /*0962*/ 	.byte	0x3f
	.zero		1


	//   ....[75]....
        /*0964*/ 	.word	0x00011c20
        /*0968*/ 	.word	0x00000006
        /*096c*/ 	.word	0x00000000
        /*0970*/ 	.short	0x010a
        /*0972*/ 	.byte	0x3f
	.zero		1


	//   ....[76]....
        /*0974*/ 	.word	0x00011c70
        /*0978*/ 	.word	0x00000003
        /*097c*/ 	.word	0x00000000
        /*0980*/ 	.short	0x010a
        /*0982*/ 	.byte	0x3f
	.zero		1


	//   ....[77]....
        /*0984*/ 	.word	0x00011cc0
        /*0988*/ 	.word	0x00000012
        /*098c*/ 	.word	0x00000000
        /*0990*/ 	.short	0x010a
        /*0992*/ 	.byte	0x3f
	.zero		1


	//----- nvinfo : EIATTR_NUM_MBARRIERS
	.align		4
.L_1149:
        /*0994*/ 	.byte	0x03, 0x38
        /*0996*/ 	.short	0x0016


	//----- nvinfo : EIATTR_EXIT_INSTR_OFFSETS
	.align		4
        /*0998*/ 	.byte	0x04, 0x1c
        /*099a*/ 	.short	(.L_1151 - .L_1150)


	//   ....[0]....
.L_1150:
        /*099c*/ 	.word	0x00000a40


	//   ....[1]....
        /*09a0*/ 	.word	0x0000c350


	//   ....[2]....
        /*09a4*/ 	.word	0x00010910


	//----- nvinfo : EIATTR_MAX_THREADS
	.align		4
.L_1151:
        /*09a8*/ 	.byte	0x04, 0x05
        /*09aa*/ 	.short	(.L_1153 - .L_1152)
.L_1152:
        /*09ac*/ 	.word	0x00000180
        /*09b0*/ 	.word	0x00000001
        /*09b4*/ 	.word	0x00000001


	//----- nvinfo : EIATTR_CRS_STACK_SIZE
	.align		4
.L_1153:
        /*09b8*/ 	.byte	0x04, 0x1e
        /*09ba*/ 	.short	(.L_1155 - .L_1154)
.L_1154:
        /*09bc*/ 	.word	0x00000000


	//----- nvinfo : EIATTR_CBANK_PARAM_SIZE
	.align		4
.L_1155:
        /*09c0*/ 	.byte	0x03, 0x19
        /*09c2*/ 	.short	0x0af0


	//----- nvinfo : EIATTR_PARAM_CBANK
	.align		4
        /*09c4*/ 	.byte	0x04, 0x0a
        /*09c6*/ 	.short	(.L_1157 - .L_1156)
	.align		4
.L_1156:
        /*09c8*/ 	.word	index@(.nv.constant0._ZN7cutlass13device_kernelIN5flash11enable_sm90INS1_16FlashAttnFwdSm90INS1_25CollectiveMainloopFwdSm90ILi2EN4cute5tupleIJNS5_1CILi1EEES8_S8_EEENS6_IJNS7_ILi128EEESA_SA_EEELi128ENS_6half_tEfNS_4arch4Sm90ELb1ELb0ELb1ELb0ELb0ELb0ELb0ELb1ELb1ELb1ELb0ELb0EEENS1_21CollectiveEpilogueFwdISB_S9_SC_SE_Li256ELb0ELb1ELb0ELb0EEENS1_30DynamicPersistentTileSchedulerILi256ELi128ELb0ELb1ELb1EEEEEEEEEvNT_6ParamsE)
        /*09cc*/ 	.short	0x0210
        /*09ce*/ 	.short	0x0af0


	//----- nvinfo : EIATTR_SW_WAR
	.align		4
.L_1157:
        /*09d0*/ 	.byte	0x04, 0x36
        /*09d2*/ 	.short	(.L_1159 - .L_1158)
.L_1158:
        /*09d4*/ 	.word	0x00000008
.L_1159:


//--------------------- .nv.info._ZN7cutlass13device_kernelIN5flash11enable_sm90INS1_16FlashAttnFwdSm90INS1_25CollectiveMainloopFwdSm90ILi2EN4cute5tupleIJNS5_1CILi1EEES8_S8_EEENS6_IJNS7_ILi128EEESA_SA_EEELi128ENS_6half_tEfNS_4arch4Sm90ELb1ELb0ELb1ELb1ELb0ELb0ELb0ELb1ELb1ELb1ELb0ELb0EEENS1_21CollectiveEpilogueFwdISB_S9_SC_SE_Li256ELb1ELb1ELb0ELb0EEENS1_36VarlenDynamicPersistentTileSchedulerILi128ELi128ELi256ELi128ELb0ELb1ELb1ELb1ELb1ELb1EEEEEEEEEvNT_6ParamsE --------------------------
	.section	.nv.info._ZN7cutlass13device_kernelIN5flash11enable_sm90INS1_16FlashAttnFwdSm90INS1_25CollectiveMainloopFwdSm90ILi2EN4cute5tupleIJNS5_1CILi1EEES8_S8_EEENS6_IJNS7_ILi128EEESA_SA_EEELi128ENS_6half_tEfNS_4arch4Sm90ELb1ELb0ELb1ELb1ELb0ELb0ELb0ELb1ELb1ELb1ELb0ELb0EEENS1_21CollectiveEpilogueFwdISB_S9_SC_SE_Li256ELb1ELb1ELb0ELb0EEENS1_36VarlenDynamicPersistentTileSchedulerILi128ELi128ELi256ELi128ELb0ELb1ELb1ELb1ELb1ELb1EEEEEEEEEvNT_6ParamsE,"",@"SHT_CUDA_INFO"
	.sectionflags	@""
	.align	4


	//----- nvinfo : EIATTR_CUDA_API_VERSION
	.align		4
        /*0000*/ 	.byte	0x04, 0x37
        /*0002*/ 	.short	(.L_1161 - .L_1160)
.L_1160:
        /*0004*/ 	.word	0x00000082


	//----- nvinfo : EIATTR_KPARAM_INFO
	.align		4
.L_1161:
        /*0008*/ 	.byte	0x04, 0x17
        /*000a*/ 	.short	(.L_1163 - .L_1162)
.L_1162:
        /*000c*/ 	.word	0x00000000
        /*0010*/ 	.short	0x0000
        /*0012*/ 	.short	0x0070
        /*0014*/ 	.byte	0x00, 0xf0, 0x01, 0x2a


	//----- nvinfo : EIATTR_SPARSE_MMA_MASK
	.align		4
.L_1163:
        /*0018*/ 	.byte	0x03, 0x50
        /*001a*/ 	.short	0x0000


	//----- nvinfo : EIATTR_MAXREG_COUNT
	.align		4
        /*001c*/ 	.byte	0x03, 0x1b
        /*001e*/ 	.short	0x00a8


	//----- nvinfo : EIATTR_NUM_BARRIERS
	.align		4
        /*0020*/ 	.byte	0x02, 0x4c
        /*0022*/ 	.byte	0x10
	.zero		1


	//----- nvinfo : EIATTR_EXTERNS
	.align		4
        /*0024*/ 	.byte	0x04, 0x0f
        /*0026*/ 	.short	(.L_1165 - .L_1164)


	//   ....[0]....
	.align		4
.L_1164:
        /*0028*/ 	.word	index@(__assertfail)


	//----- nvinfo : EIATTR_ANNOTATIONS
	.align		4
.L_1165:
        /*002c*/ 	.byte	0x04, 0x55
        /*002e*/ 	.short	(.L_1167 - .L_1166)


	//   ....[0]....
.L_1166:
        /* <DEDUP_REMOVED lines=74> */


	//----- nvinfo : EIATTR_MERCURY_ISA_VERSION
	.align		4
.L_1167:
        /*04b8*/ 	.byte	0x03, 0x5f
        /*04ba*/ 	.short	0x0101


	//----- nvinfo : EIATTR_UNUSED_LOAD_BYTE_OFFSET
	.align		4
        /*04bc*/ 	.byte	0x04, 0x44
        /*04be*/ 	.short	(.L_1169 - .L_1168)


	//   ....[0]....
.L_1168:
        /*04c0*/ 	.word	0x00000a30
        /*04c4*/ 	.word	0x0000fff0


	//   ....[1]....
        /*04c8*/ 	.word	0x0000a6a0
        /*04cc*/ 	.word	0x0000fff0


	//----- nvinfo : EIATTR_INT_WARP_WIDE_INSTR_OFFSETS
	.align		4
.L_1169:
        /*04d0*/ 	.byte	0x04, 0x31
        /*04d2*/ 	.short	(.L_1171 - .L_1170)


	//   ....[0]....
.L_1170:
        /*04d4*/ 	.word	0x00000120


	//   ....[1]....
        /*04d8*/ 	.word	0x000001c0


	//   ....[2]....
        /*04dc*/ 	.word	0x00000230


	//   ....[3]....
        /*04e0*/ 	.word	0x0000d950


	//   ....[4]....
        /*04e4*/ 	.word	0x0000d9e0


	//   ....[5]....
        /*04e8*/ 	.word	0x00011220


	//   ....[6]....
        /*04ec*/ 	.word	0x00011280


	//----- nvinfo : EIATTR_COOP_GROUP_MASK_REGIDS
	.align		4
.L_1171:
        /*04f0*/ 	.byte	0x04, 0x29
        /*04f2*/ 	.short	(.L_1173 - .L_1172)


	//   ....[0]....
.L_1172:
        /*04f4*/ 	.word	0xffffffff


	//   ....[1]....
        /*04f8*/ 	.word	0xffffffff


	//   ....[2]....
        /*04fc*/ 	.word	0xffffffff


	//   ....[3]....
        /*0500*/ 	.word	0xffffffff


	//   ....[4]....
        /*0504*/ 	.word	0xffffffff


	//   ....[5]....
        /*0508*/ 	.word	0xffffffff


	//   ....[6]....
        /*050c*/ 	.word	0xffffffff


	//   ....[7]....
        /*0510*/ 	.word	0xffffffff


	//   ....[8]....
        /*0514*/ 	.word	0xffffffff


	//   ....[9]....
        /*0518*/ 	.word	0xffffffff


	//   ....[10]....
        /*051c*/ 	.word	0xffffffff


	//   ....[11]....
        /*0520*/ 	.word	0xffffffff


	//   ....[12]....
        /*0524*/ 	.word	0xffffffff


	//   ....[13]....
        /*0528*/ 	.word	0xffffffff


	//   ....[14]....
        /*052c*/ 	.word	0xffffffff


	//   ....[15]....
        /*0530*/ 	.word	0xffffffff


	//   ....[16]....
        /*0534*/ 	.word	0xffffffff


	//   ....[17]....
        /*0538*/ 	.word	0xffffffff


	//   ....[18]....
        /*053c*/ 	.word	0xffffffff


	//   ....[19]....
        /*0540*/ 	.word	0xffffffff


	//   ....[20]....
        /*0544*/ 	.word	0xffffffff


	//   ....[21]....
        /*0548*/ 	.word	0xffffffff


	//   ....[22]....
        /*054c*/ 	.word	0xffffffff


	//   ....[23]....
        /*0550*/ 	.word	0xffffffff


	//   ....[24]....
        /*0554*/ 	.word	0xffffffff


	//   ....[25]....
        /*0558*/ 	.word	0xffffffff


	//   ....[26]....
        /*055c*/ 	.word	0xffffffff


	//   ....[27]....
        /*0560*/ 	.word	0xffffffff


	//   ....[28]....
        /*0564*/ 	.word	0xffffffff


	//   ....[29]....
        /*0568*/ 	.word	0xffffffff


	//   ....[30]....
        /*056c*/ 	.word	0xffffffff


	//   ....[31]....
        /*0570*/ 	.word	0xffffffff


	//   ....[32]....
        /*0574*/ 	.word	0xffffffff


	//   ....[33]....
        /*0578*/ 	.word	0xffffffff


	//   ....[34]....
        /*057c*/ 	.word	0xffffffff


	//   ....[35]....
        /*0580*/ 	.word	0xffffffff


	//   ....[36]....
        /*0584*/ 	.word	0xffffffff


	//   ....[37]....
        /*0588*/ 	.word	0xffffffff


	//   ....[38]....
        /*058c*/ 	.word	0xffffffff


	//   ....[39]....
        /*0590*/ 	.word	0xffffffff


	//   ....[40]....
        /*0594*/ 	.word	0xffffffff


	//   ....[41]....
        /*0598*/ 	.word	0xffffffff


	//   ....[42]....
        /*059c*/ 	.word	0xffffffff


	//   ....[43]....
        /*05a0*/ 	.word	0xffffffff


	//   ....[44]....
        /*05a4*/ 	.word	0xffffffff


	//   ....[45]....
        /*05a8*/ 	.word	0xffffffff


	//   ....[46]....
        /*05ac*/ 	.word	0xffffffff


	//   ....[47]....
        /*05b0*/ 	.word	0xffffffff


	//   ....[48]....
        /*05b4*/ 	.word	0xffffffff


	//   ....[49]....
        /*05b8*/ 	.word	0xffffffff


	//   ....[50]....
        /*05bc*/ 	.word	0xffffffff


	//   ....[51]....
        /*05c0*/ 	.word	0xffffffff


	//   ....[52]....
        /*05c4*/ 	.word	0xffffffff


	//   ....[53]....
        /*05c8*/ 	.word	0xffffffff


	//   ....[54]....
        /*05cc*/ 	.word	0xffffffff


	//   ....[55]....
        /*05d0*/ 	.word	0xffffffff


	//   ....[56]....
        /*05d4*/ 	.word	0xffffffff


	//   ....[57]....
        /*05d8*/ 	.word	0xffffffff


	//   ....[58]....
        /*05dc*/ 	.word	0xffffffff


	//   ....[59]....
        /*05e0*/ 	.word	0xffffffff


	//   ....[60]....
        /*05e4*/ 	.word	0xffffffff


	//   ....[61]....
        /*05e8*/ 	.word	0xffffffff


	//   ....[62]....
        /*05ec*/ 	.word	0xffffffff


	//   ....[63]....
        /*05f0*/ 	.word	0xffffffff


	//   ....[64]....
        /*05f4*/ 	.word	0xffffffff


	//   ....[65]....
        /*05f8*/ 	.word	0xffffffff


	//   ....[66]....
        /*05fc*/ 	.word	0xffffffff


	//   ....[67]....
        /*0600*/ 	.word	0xffffffff


	//   ....[68]....
        /*0604*/ 	.word	0xffffffff


	//   ....[69]....
        /*0608*/ 	.word	0xffffffff


	//   ....[70]....
        /*060c*/ 	.word	0xffffffff


	//   ....[71]....
        /*0610*/ 	.word	0xffffffff


	//   ....[72]....
        /*0614*/ 	.word	0xffffffff


	//   ....[73]....
        /*0618*/ 	.word	0xffffffff


	//   ....[74]....
        /*061c*/ 	.word	0xffffffff


	//   ....[75]....
        /*0620*/ 	.word	0xffffffff


	//   ....[76]....
        /*0624*/ 	.word	0xffffffff


	//   ....[77]....
        /*0628*/ 	.word	0xffffffff


	//   ....[78]....
        /*062c*/ 	.word	0xffffffff


	//   ....[79]....
        /*0630*/ 	.word	0xffffffff


	//   ....[80]....
        /*0634*/ 	.word	0xffffffff


	//   ....[81]....
        /*0638*/ 	.word	0xffffffff


	//   ....[82]....
        /*063c*/ 	.word	0xffffffff


	//   ....[83]....
        /*0640*/ 	.word	0xffffffff


	//   ....[84]....
        /*0644*/ 	.word	0xffffffff


	//   ....[85]....
        /*0648*/ 	.word	0xffffffff


	//   ....[86]....
        /*064c*/ 	.word	0xffffffff


	//   ....[87]....
        /*0650*/ 	.word	0xffffffff


	//   ....[88]....
        /*0654*/ 	.word	0xffffffff


	//   ....[89]....
        /*0658*/ 	.word	0xffffffff


	//   ....[90]....
        /*065c*/ 	.word	0xffffffff


	//   ....[91]....
        /*0660*/ 	.word	0xffffffff


	//   ....[92]....
        /*0664*/ 	.word	0xffffffff


	//   ....[93]....
        /*0668*/ 	.word	0xffffffff


	//   ....[94]....
        /*066c*/ 	.word	0xffffffff


	//   ....[95]....
        /*0670*/ 	.word	0xffffffff


	//   ....[96]....
        /*0674*/ 	.word	0xffffffff


	//   ....[97]....
        /*0678*/ 	.word	0xffffffff


	//   ....[98]....
        /*067c*/ 	.word	0xffffffff


	//   ....[99]....
        /*0680*/ 	.word	0x0500000f


	//   ....[100]....
        /*0684*/ 	.word	0x0500000f


	//   ....[101]....
        /*0688*/ 	.word	0x0500000f


	//   ....[102]....
        /*068c*/ 	.word	0x0500000f


	//   ....[103]....
        /*0690*/ 	.word	0x0500000f


	//   ....[104]....
        /*0694*/ 	.word	0x0500000f


	//   ....[105]....
        /*0698*/ 	.word	0x0500000f


	//   ....[106]....
        /*069c*/ 	.word	0x0500000f


	//   ....[107]....
        /*06a0*/ 	.word	0x0500000f


	//   ....[108]....
        /*06a4*/ 	.word	0x0500000f


	//   ....[109]....
        /*06a8*/ 	.word	0x0500000f


	//   ....[110]....
        /*06ac*/ 	.word	0x0500000f


	//   ....[111]....
        /*06b0*/ 	.word	0x0500000f


	//   ....[112]....
        /*06b4*/ 	.word	0x0500000f


	//   ....[113]....
        /*06b8*/ 	.word	0x0500000f


	//   ....[114]....
        /*06bc*/ 	.word	0x0500000f


	//   ....[115]....
        /*06c0*/ 	.word	0x0500000f


	//   ....[116]....
        /*06c4*/ 	.word	0x0500000f


	//   ....[117]....
        /*06c8*/ 	.word	0x0500000f


	//   ....[118]....
        /*06cc*/ 	.word	0x0500000f


	//   ....[119]....
        /*06d0*/ 	.word	0x0500000f


	//   ....[120]....
        /*06d4*/ 	.word	0x0500000f


	//   ....[121]....
        /*06d8*/ 	.word	0x0500000f


	//   ....[122]....
        /*06dc*/ 	.word	0x0500000f


	//   ....[123]....
        /*06e0*/ 	.word	0x0500000f


	//   ....[124]....
        /*06e4*/ 	.word	0x0500000f


	//   ....[125]....
        /*06e8*/ 	.word	0x0500000f


	//   ....[126]....
        /*06ec*/ 	.word	0x0500000f


	//   ....[127]....
        /*06f0*/ 	.word	0x0500000f


	//   ....[128]....
        /*06f4*/ 	.word	0x0500000f


	//   ....[129]....
        /*06f8*/ 	.word	0x0500000f


	//   ....[130]....
        /*06fc*/ 	.word	0x0500000f


	//   ....[131]....
        /*0700*/ 	.word	0x0500000f


	//   ....[132]....
        /*0704*/ 	.word	0x0500000f


	//   ....[133]....
        /*0708*/ 	.word	0x0500000f


	//----- nvinfo : EIATTR_COOP_GROUP_INSTR_OFFSETS
	.align		4
.L_1173:
        /*070c*/ 	.byte	0x04, 0x28
        /*070e*/ 	.short	(.L_1175 - .L_1174)


	//   ....[0]....
.L_1174:
        /*0710*/ 	.word	0x00000060


	//   ....[1]....
        /*0714*/ 	.word	0x00000130


	//   ....[2]....
        /*0718*/ 	.word	0x000001e0


	//   ....[3]....
        /*071c*/ 	.word	0x000003a0


	//   ....[4]....
        /*0720*/ 	.word	0x00000500


	//   ....[5]....
        /*0724*/ 	.word	0x00000620


	//   ....[6]....
        /*0728*/ 	.word	0x00000780


	//   ....[7]....
        /*072c*/ 	.word	0x000014f0


	//   ....[8]....
        /*0730*/ 	.word	0x00002060


	//   ....[9]....
        /*0734*/ 	.word	0x000021a0


	//   ....[10]....
        /*0738*/ 	.word	0x00002b00


	//   ....[11]....
        /*073c*/ 	.word	0x00002b70


	//   ....[12]....
        /*0740*/ 	.word	0x000035f0


	//   ....[13]....
        /*0744*/ 	.word	0x00003660


	//   ....[14]....
        /*0748*/ 	.word	0x00004fa0


	//   ....[15]....
        /*074c*/ 	.word	0x000051d0


	//   ....[16]....
        /*0750*/ 	.word	0x000059f0


	//   ....[17]....
        /*0754*/ 	.word	0x00005af0


	//   ....[18]....
        /*0758*/ 	.word	0x00006380


	//   ....[19]....
        /*075c*/ 	.word	0x000063d0


	//   ....[20]....
        /*0760*/ 	.word	0x00008700


	//   ....[21]....
        /*0764*/ 	.word	0x00008740


	//   ....[22]....
        /*0768*/ 	.word	0x000089a0


	//   ....[23]....
        /*076c*/ 	.word	0x00008a40


	//   ....[24]....
        /*0770*/ 	.word	0x00009d70


	//   ....[25]....
        /*0774*/ 	.word	0x00009da0


	//   ....[26]....
        /*0778*/ 	.word	0x00009e90


	//   ....[27]....
        /*077c*/ 	.word	0x00009eb0


	//   ....[28]....
        /*0780*/ 	.word	0x0000b0f0


	//   ....[29]....
        /*0784*/ 	.word	0x0000b130


	//   ....[30]....
        /*0788*/ 	.word	0x0000b170


	//   ....[31]....
        /*078c*/ 	.word	0x0000b1a0


	//   ....[32]....
        /*0790*/ 	.word	0x0000b700


	//   ....[33]....
        /*0794*/ 	.word	0x0000b740


	//   ....[34]....
        /*0798*/ 	.word	0x0000b800


	//   ....[35]....
        /*079c*/ 	.word	0x0000b820


	//   ....[36]....
        /*07a0*/ 	.word	0x0000b8e0


	//   ....[37]....
        /*07a4*/ 	.word	0x0000b900


	//   ....[38]....
        /*07a8*/ 	.word	0x0000b9d0


	//   ....[39]....
        /*07ac*/ 	.word	0x0000b9f0


	//   ....[40]....
        /*07b0*/ 	.word	0x0000c210


	//   ....[41]....
        /*07b4*/ 	.word	0x0000c230


	//   ....[42]....
        /*07b8*/ 	.word	0x0000c2f0


	//   ....[43]....
        /*07bc*/ 	.word	0x0000c310


	//   ....[44]....
        /*07c0*/ 	.word	0x0000c3d0


	//   ....[45]....
        /*07c4*/ 	.word	0x0000c3f0


	//   ....[46]....
        /*07c8*/ 	.word	0x0000c4c0


	//   ....[47]....
        /*07cc*/ 	.word	0x0000c4e0


	//   ....[48]....
        /*07d0*/ 	.word	0x0000c620


	//   ....[49]....
        /*07d4*/ 	.word	0x0000c7f0


	//   ....[50]....
        /*07d8*/ 	.word	0x0000c820


	//   ....[51]....
        /*07dc*/ 	.word	0x0000c850


	//   ....[52]....
        /*07e0*/ 	.word	0x0000c880


	//   ....[53]....
        /*07e4*/ 	.word	0x0000c8b0


	//   ....[54]....
        /*07e8*/ 	.word	0x0000c8e0


	//   ....[55]....
        /*07ec*/ 	.word	0x0000ca50


	//   ....[56]....
        /*07f0*/ 	.word	0x0000ca80


	//   ....[57]....
        /*07f4*/ 	.word	0x0000cab0


	//   ....[58]....
        /*07f8*/ 	.word	0x0000cae0


	//   ....[59]....
        /*07fc*/ 	.word	0x0000cb10


	//   ....[60]....
        /*0800*/ 	.word	0x0000cb40


	//   ....[61]....
        /*0804*/ 	.word	0x0000cbe0


	//   ....[62]....
        /*0808*/ 	.word	0x0000cc40


	//   ....[63]....
        /*080c*/ 	.word	0x0000ccd0


	//   ....[64]....
        /*0810*/ 	.word	0x0000df50


	//   ....[65]....
        /*0814*/ 	.word	0x0000eb30


	//   ....[66]....
        /*0818*/ 	.word	0x0000eb40


	//   ....[67]....
        /*081c*/ 	.word	0x0000eb50


	//   ....[68]....
        /*0820*/ 	.word	0x0000ebc0


	//   ....[69]....
        /*0824*/ 	.word	0x0000ecc0


	//   ....[70]....
        /*0828*/ 	.word	0x0000ece0


	//   ....[71]....
        /*082c*/ 	.word	0x0000ed70


	//   ....[72]....
        /*0830*/ 	.word	0x0000ed90


	//   ....[73]....
        /*0834*/ 	.word	0x0000ee20


	//   ....[74]....
        /*0838*/ 	.word	0x0000ee40


	//   ....[75]....
        /*083c*/ 	.word	0x0000eed0


	//   ....[76]....
        /*0840*/ 	.word	0x0000eef0


	//   ....[77]....
        /*0844*/ 	.word	0x0000ef80


	//   ....[78]....
        /*0848*/ 	.word	0x0000efa0


	//   ....[79]....
        /*084c*/ 	.word	0x0000efb0


	//   ....[80]....
        /*0850*/ 	.word	0x0000efc0


	//   ....[81]....
        /*0854*/ 	.word	0x00011940


	//   ....[82]....
        /*0858*/ 	.word	0x000119a0


	//   ....[83]....
        /*085c*/ 	.word	0x000119d0


	//   ....[84]....
        /*0860*/ 	.word	0x000119e0


	//   ....[85]....
        /*0864*/ 	.word	0x00011a10


	//   ....[86]....
        /*0868*/ 	.word	0x00011a40


	//   ....[87]....
        /*086c*/ 	.word	0x00011a70


	//   ....[88]....
        /*0870*/ 	.word	0x00011aa0


	//   ....[89]....
        /*0874*/ 	.word	0x00011c20


	//   ....[90]....
        /*0878*/ 	.word	0x00011c50


	//   ....[91]....
        /*087c*/ 	.word	0x00011c80


	//   ....[92]....
        /*0880*/ 	.word	0x00011cb0


	//   ....[93]....
        /*0884*/ 	.word	0x00011ce0


	//   ....[94]....
        /*0888*/ 	.word	0x00011d10


	//   ....[95]....
        /*088c*/ 	.word	0x00011dd0


	//   ....[96]....
        /*0890*/ 	.word	0x00011df0


	//   ....[97]....
        /*0894*/ 	.word	0x00011e60


	//   ....[98]....
        /*0898*/ 	.word	0x00012520


	//   ....[99]....
        /*089c*/ 	.word	0x00012af0


	//   ....[100]....
        /*08a0*/ 	.word	0x00012c70


	//   ....[101]....
        /*08a4*/ 	.word	0x00012cd0


	//   ....[102]....
        /*08a8*/ 	.word	0x00012d60


	//   ....[103]....
        /*08ac*/ 	.word	0x00012e00


	//   ....[104]....
        /*08b0*/ 	.word	0x00012ed0


	//   ....[105]....
        /*08b4*/ 	.word	0x00012ff0


	//   ....[106]....
        /*08b8*/ 	.word	0x00013050


	//   ....[107]....
        /*08bc*/ 	.word	0x00013160


	//   ....[108]....
        /*08c0*/ 	.word	0x000131c0


	//   ....[109]....
        /*08c4*/ 	.word	0x000132d0


	//   ....[110]....
        /*08c8*/ 	.word	0x00013330


	//   ....[111]....
        /*08cc*/ 	.word	0x00013440


	//   ....[112]....
        /*08d0*/ 	.word	0x000134a0


	//   ....[113]....
        /*08d4*/ 	.word	0x000135a0


	//   ....[114]....
        /*08d8*/ 	.word	0x00013600


	//   ....[115]....
        /*08dc*/ 	.word	0x000136a0


	//   ....[116]....
        /*08e0*/ 	.word	0x00013a20


	//   ....[117]....
        /*08e4*/ 	.word	0x00013ac0


	//   ....[118]....
        /*08e8*/ 	.word	0x00013be0


	//   ....[119]....
        /*08ec*/ 	.word	0x00013c50


	//   ....[120]....
        /*08f0*/ 	.word	0x00013cc0


	//   ....[121]....
        /*08f4*/ 	.word	0x00013d30


	//   ....[122]....
        /*08f8*/ 	.word	0x00013da0


	//   ....[123]....
        /*08fc*/ 	.word	0x00013e20


	//   ....[124]....
        /*0900*/ 	.word	0x00013eb0


	//   ....[125]....
        /*0904*/ 	.word	0x00013f50


	//   ....[126]....
        /*0908*/ 	.word	0x00013fc0


	//   ....[127]....
        /*090c*/ 	.word	0x00014030


	//   ....[128]....
        /*0910*/ 	.word	0x000140a0


	//   ....[129]....
        /*0914*/ 	.word	0x00014120


	//   ....[130]....
        /*0918*/ 	.word	0x00014190


	//   ....[131]....
        /*091c*/ 	.word	0x00014230


	//   ....[132]....
        /*0920*/ 	.word	0x000142c0


	//   ....[133]....
        /*0924*/ 	.word	0x000143f0


	//----- nvinfo : EIATTR_REG_RECONFIG
	.align		4
.L_1175:
        /*0928*/ 	.byte	0x01, 0x54
	.zero		2


	//----- nvinfo : EIATTR_SYSCALL_OFFSETS
	.align		4
        /*092c*/ 	.byte	0x04, 0x46
        /*092e*/ 	.short	(.L_1177 - .L_1176)


	//   ....[0]....
.L_1176:
        /*0930*/ 	.word	0x000016d0


	//   ....[1]....
        /*0934*/ 	.word	0x0000db50


	//   ....[2]....
        /*0938*/ 	.word	0x0000dcb0


	//   ....[3]....
        /*093c*/ 	.word	0x0000ddb0


	//   ....[4]....
        /*0940*/ 	.word	0x0000e730


	//----- nvinfo : EIATTR_MBARRIER_INSTR_OFFSETS
	.align		4
.L_1177:
        /*0944*/ 	.byte	0x04, 0x39
        /*0946*/ 	.short	(.L_1179 - .L_1178)


	//   ....[0]....
.L_1178:
        /*0948*/ 	.word	0x00000250
        /*094c*/ 	.word	0x000000ff
        /*0950*/ 	.word	0x00028800
        /*0954*/ 	.short	0x0100
        /*0956*/ 	.byte	0x08
	.zero		1


	//   ....[1]....
        /*0958*/ 	.word	0x00000260
        /*095c*/ 	.word	0x000000ff
        /*0960*/ 	.word	0x00028820
        /*0964*/ 	.short	0x0100
        /*0966*/ 	.byte	0x08
	.zero		1


	//   ....[2]....
        /*0968*/ 	.word	0x00000350
        /*096c*/ 	.word	0x000000ff
        /*0970*/ 	.word	0x00028830
        /*0974*/ 	.short	0x0100
        /*0976*/ 	.byte	0x08
	.zero		1


	//   ....[3]....
        /*0978*/ 	.word	0x00000360
        /*097c*/ 	.word	0x000000ff
        /*0980*/ 	.word	0x00028840
        /*0984*/ 	.short	0x0100
        /*0986*/ 	.byte	0x08
	.zero		1


	//   ....[4]....
        /*0988*/ 	.word	0x00000370
        /*098c*/ 	.word	0x000000ff
        /*0990*/ 	.word	0x00028838
        /*0994*/ 	.short	0x0100
        /*0996*/ 	.byte	0x08
	.zero		1


	//   ....[5]....
        /*0998*/ 	.word	0x00000380
        /*099c*/ 	.word	0x000000ff
        /*09a0*/ 	.word	0x00028848
        /*09a4*/ 	.short	0x0100
        /*09a6*/ 	.byte	0x08
	.zero		1


	//   ....[6]....
        /*09a8*/ 	.word	0x000004b0
        /*09ac*/ 	.word	0x000000ff
        /*09b0*/ 	.word	0x00028850
        /*09b4*/ 	.short	0x0100
        /*09b6*/ 	.byte	0x08
	.zero		1


	//   ....[7]....
        /*09b8*/ 	.word	0x000004c0
        /*09bc*/ 	.word	0x000000ff
        /*09c0*/ 	.word	0x00028860
        /*09c4*/ 	.short	0x0100
        /*09c6*/ 	.byte	0x08
	.zero		1


	//   ....[8]....
        /*09c8*/ 	.word	0x000004d0
        /*09cc*/ 	.word	0x000000ff
        /*09d0*/ 	.word	0x00028858
        /*09d4*/ 	.short	0x0100
        /*09d6*/ 	.byte	0x08
	.zero		1


	//   ....[9]....
        /*09d8*/ 	.word	0x000004e0
        /*09dc*/ 	.word	0x000000ff
        /*09e0*/ 	.word	0x00028868
        /*09e4*/ 	.short	0x0100
        /*09e6*/ 	.byte	0x08
	.zero		1


	//   ....[10]....
        /*09e8*/ 	.word	0x000005d0
        /*09ec*/ 	.word	0x000000ff
        /*09f0*/ 	.word	0x00028870
        /*09f4*/ 	.short	0x0100
        /*09f6*/ 	.byte	0x06
	.zero		1


	//   ....[11]....
        /*09f8*/ 	.word	0x000005e0
        /*09fc*/ 	.word	0x000000ff
        /*0a00*/ 	.word	0x00028880
        /*0a04*/ 	.short	0x0100
        /*0a06*/ 	.byte	0x06
	.zero		1


	//   ....[12]....
        /*0a08*/ 	.word	0x000005f0
        /*0a0c*/ 	.word	0x000000ff
        /*0a10*/ 	.word	0x00028878
        /*0a14*/ 	.short	0x0100
        /*0a16*/ 	.byte	0x06
	.zero		1


	//   ....[13]....
        /*0a18*/ 	.word	0x00000600
        /*0a1c*/ 	.word	0x000000ff
        /*0a20*/ 	.word	0x00028888
        /*0a24*/ 	.short	0x0100
        /*0a26*/ 	.byte	0x06
	.zero		1


	//   ....[14]....
        /*0a28*/ 	.word	0x00000730
        /*0a2c*/ 	.word	0x000000ff
        /*0a30*/ 	.word	0x00028890
        /*0a34*/ 	.short	0x0100
        /*0a36*/ 	.byte	0x08
	.zero		1


	//   ....[15]....
        /*0a38*/ 	.word	0x00000740
        /*0a3c*/ 	.word	0x000000ff
        /*0a40*/ 	.word	0x000288a0
        /*0a44*/ 	.short	0x0100
        /*0a46*/ 	.byte	0x08
	.zero		1


	//   ....[16]....
        /*0a48*/ 	.word	0x00000750
        /*0a4c*/ 	.word	0x000000ff
        /*0a50*/ 	.word	0x00028898
        /*0a54*/ 	.short	0x0100
        /*0a56*/ 	.byte	0x08
	.zero		1


	//   ....[17]....
        /*0a58*/ 	.word	0x00000760
        /*0a5c*/ 	.word	0x000000ff
        /*0a60*/ 	.word	0x000288a8
        /*0a64*/ 	.short	0x0100
        /*0a66*/ 	.byte	0x08
	.zero		1


	//   ....[18]....
        /*0a68*/ 	.word	0x00000890
        /*0a6c*/ 	.word	0x000000ff
        /*0a70*/ 	.word	0x000288b0
        /*0a74*/ 	.short	0x0100
        /*0a76*/ 	.byte	0x08
	.zero		1


	//   ....[19]....
        /*0a78*/ 	.word	0x000008a0
        /*0a7c*/ 	.word	0x000000ff
        /*0a80*/ 	.word	0x000288c0
        /*0a84*/ 	.short	0x0100
        /*0a86*/ 	.byte	0x08
	.zero		1


	//   ....[20]....
        /*0a88*/ 	.word	0x000008b0
        /*0a8c*/ 	.word	0x000000ff
        /*0a90*/ 	.word	0x000288b8
        /*0a94*/ 	.short	0x0100
        /*0a96*/ 	.byte	0x08
	.zero		1


	//   ....[21]....
        /*0a98*/ 	.word	0x000008c0
        /*0a9c*/ 	.word	0x000000ff
        /*0aa0*/ 	.word	0x000288c8
        /*0aa4*/ 	.short	0x0100
        /*0aa6*/ 	.byte	0x08
	.zero		1


	//   ....[22]....
        /*0aa8*/ 	.word	0x00001730
        /*0aac*/ 	.word	0x000000ff
        /*0ab0*/ 	.word	0x00028800
        /*0ab4*/ 	.short	0x010a
        /*0ab6*/ 	.byte	0x26
	.zero		1


	//   ....[23]....
        /*0ab8*/ 	.word	0x000017b0
        /*0abc*/ 	.word	0x00000000
        /*0ac0*/ 	.word	0x00028830
        /*0ac4*/ 	.short	0x010a
        /*0ac6*/ 	.byte	0x3f
	.zero		1


	//   ....[24]....
        /*0ac8*/ 	.word	0x00001810
        /*0acc*/ 	.word	0x00000000
        /*0ad0*/ 	.word	0x00028830
        /*0ad4*/ 	.short	0x010a
        /*0ad6*/ 	.byte	0x3f
	.zero		1


	//   ....[25]....
        /*0ad8*/ 	.word	0x000024b0
        /*0adc*/ 	.word	0x00000000
        /*0ae0*/ 	.word	0x00000000
        /*0ae4*/ 	.short	0x0101
        /*0ae6*/ 	.byte	0x3f
	.zero		1


	//   ....[26]....
        /*0ae8*/ 	.word	0x00004420
        /*0aec*/ 	.word	0x000000ff
        /*0af0*/ 	.word	0x00028830
        /*0af4*/ 	.short	0x010a
        /*0af6*/ 	.byte	0x06
	.zero		1


	//   ....[27]....
        /*0af8*/ 	.word	0x00004460
        /*0afc*/ 	.word	0x000000ff
        /*0b00*/ 	.word	0x00028830
        /*0b04*/ 	.short	0x010a
        /*0b06*/ 	.byte	0x06
	.zero		1


	//   ....[28]....
        /*0b08*/ 	.word	0x000047a0
        /*0b0c*/ 	.word	0x000000ff
        /*0b10*/ 	.word	0x00028850
        /*0b14*/ 	.short	0x010a
        /*0b16*/ 	.byte	0x06
	.zero		1


	//   ....[29]....
        /*0b18*/ 	.word	0x000047e0
        /*0b1c*/ 	.word	0x000000ff
        /*0b20*/ 	.word	0x00028850
        /*0b24*/ 	.short	0x010a
        /*0b26*/ 	.byte	0x06
	.zero		1


	//   ....[30]....
        /*0b28*/ 	.word	0x000067d0
        /*0b2c*/ 	.word	0x00000034
        /*0b30*/ 	.word	0x00000000
        /*0b34*/ 	.short	0x0101
        /*0b36*/ 	.byte	0x3f
	.zero		1


	//   ....[31]....
        /*0b38*/ 	.word	0x000069b0
        /*0b3c*/ 	.word	0x00000034
        /*0b40*/ 	.word	0x00000000
        /*0b44*/ 	.short	0x0101
        /*0b46*/ 	.byte	0x3f
	.zero		1


	//   ....[32]....
        /*0b48*/ 	.word	0x00007580
        /*0b4c*/ 	.word	0x000000ff
        /*0b50*/ 	.word	0x00028830
        /*0b54*/ 	.short	0x010a
        /*0b56*/ 	.byte	0x06
	.zero		1


	//   ....[33]....
        /*0b58*/ 	.word	0x000075c0
        /*0b5c*/ 	.word	0x000000ff
        /*0b60*/ 	.word	0x00028830
        /*0b64*/ 	.short	0x010a
        /*0b66*/ 	.byte	0x06
	.zero		1


	//   ....[34]....
        /*0b68*/ 	.word	0x00007900
        /*0b6c*/ 	.word	0x000000ff
        /*0b70*/ 	.word	0x00028850
        /*0b74*/ 	.short	0x010a
        /*0b76*/ 	.byte	0x06
	.zero		1


	//   ....[35]....
        /*0b78*/ 	.word	0x00007940
        /*0b7c*/ 	.word	0x000000ff
        /*0b80*/ 	.word	0x00028850
        /*0b84*/ 	.short	0x010a
        /*0b86*/ 	.byte	0x06
	.zero		1


	//   ....[36]....
        /*0b88*/ 	.word	0x00009240
        /*0b8c*/ 	.word	0x0000001f
        /*0b90*/ 	.word	0x00000000
        /*0b94*/ 	.short	0x0101
        /*0b96*/ 	.byte	0x3f
	.zero		1


	//   ....[37]....
        /*0b98*/ 	.word	0x000093f0
        /*0b9c*/ 	.word	0x00000021
        /*0ba0*/ 	.word	0x00000000
        /*0ba4*/ 	.short	0x0101
        /*0ba6*/ 	.byte	0x3f
	.zero		1


	//   ....[38]....
        /*0ba8*/ 	.word	0x00009ce0
        /*0bac*/ 	.word	0x000000ff
        /*0bb0*/ 	.word	0x00028850
        /*0bb4*/ 	.short	0x010a
        /*0bb6*/ 	.byte	0x05
	.zero		1


	//   ....[39]....
        /*0bb8*/ 	.word	0x00009d20
        /*0bbc*/ 	.word	0x000000ff
        /*0bc0*/ 	.word	0x00028850
        /*0bc4*/ 	.short	0x010a
        /*0bc6*/ 	.byte	0x05
	.zero		1


	//   ....[40]....
        /*0bc8*/ 	.word	0x0000a240
        /*0bcc*/ 	.word	0x00000004
        /*0bd0*/ 	.word	0x00000000
        /*0bd4*/ 	.short	0x0101
        /*0bd6*/ 	.byte	0x3f
	.zero		1


	//   ....[41]....
        /*0bd8*/ 	.word	0x0000b730
        /*0bdc*/ 	.word	0x00000014
        /*0be0*/ 	.word	0x00000000
        /*0be4*/ 	.short	0x0101
        /*0be6*/ 	.byte	0x3f
	.zero		1


	//   ....[42]....
        /*0be8*/ 	.word	0x0000e1e0
        /*0bec*/ 	.word	0x00000000
        /*0bf0*/ 	.word	0x00028840
        /*0bf4*/ 	.short	0x010a
        /*0bf6*/ 	.byte	0x3f
	.zero		1


	//   ....[43]....
        /*0bf8*/ 	.word	0x0000f120
        /*0bfc*/ 	.word	0x00000008
        /*0c00*/ 	.word	0x00028800
        /*0c04*/ 	.short	0x0107
        /*0c06*/ 	.byte	0x3f
	.zero		1


	//   ....[44]....
        /*0c08*/ 	.word	0x0000f230
        /*0c0c*/ 	.word	0x00000002
        /*0c10*/ 	.word	0x00028800
        /*0c14*/ 	.short	0x0101
        /*0c16*/ 	.byte	0x3f
	.zero		1


	//   ....[45]....
        /*0c18*/ 	.word	0x0000f250
        /*0c1c*/ 	.word	0x00000002
        /*0c20*/ 	.word	0x00028820
        /*0c24*/ 	.short	0x010a
        /*0c26*/ 	.byte	0x3f
	.zero		1


	//   ....[46]....
        /*0c28*/ 	.word	0x0000f5b0
        /*0c2c*/ 	.word	0x00000002
        /*0c30*/ 	.word	0x00028840
        /*0c34*/ 	.short	0x010a
        /*0c36*/ 	.byte	0x3f
	.zero		1


	//   ....[47]....
        /*0c38*/ 	.word	0x0000f970
        /*0c3c*/ 	.word	0x00000002
        /*0c40*/ 	.word	0x00000060
        /*0c44*/ 	.short	0x010a
        /*0c46*/ 	.byte	0x3f
	.zero		1


	//   ....[48]....
        /*0c48*/ 	.word	0x00010040
        /*0c4c*/ 	.word	0x00000003
        /*0c50*/ 	.word	0x00028840
        /*0c54*/ 	.short	0x010a
        /*0c56*/ 	.byte	0x3f
	.zero		1


	//   ....[49]....
        /*0c58*/ 	.word	0x00010400
        /*0c5c*/ 	.word	0x00000002
        /*0c60*/ 	.word	0x00000060
        /*0c64*/ 	.short	0x010a
        /*0c66*/ 	.byte	0x3f
	.zero		1


	//   ....[50]....
        /*0c68*/ 	.word	0x00010a20
        /*0c6c*/ 	.word	0x00000002
        /*0c70*/ 	.word	0x00028840
        /*0c74*/ 	.short	0x010a
        /*0c76*/ 	.byte	0x3f
	.zero		1


	//   ....[51]....
        /*0c78*/ 	.word	0x00010de0
        /*0c7c*/ 	.word	0x00000002
        /*0c80*/ 	.word	0x00000060
        /*0c84*/ 	.short	0x010a
        /*0c86*/ 	.byte	0x3f
	.zero		1


	//   ....[52]....
        /*0c88*/ 	.word	0x00011390
        /*0c8c*/ 	.word	0x00000000
        /*0c90*/ 	.word	0x00028860
        /*0c94*/ 	.short	0x010a
        /*0c96*/ 	.byte	0x3f
	.zero		1


	//   ....[53]....
        /*0c98*/ 	.word	0x000124a0
        /*0c9c*/ 	.word	0x00000000
        /*0ca0*/ 	.word	0x00028820
        /*0ca4*/ 	.short	0x010a
        /*0ca6*/ 	.byte	0x3f
	.zero		1


	//   ....[54]....
        /*0ca8*/ 	.word	0x00012660
        /*0cac*/ 	.word	0x00000006
        /*0cb0*/ 	.word	0x00000000
        /*0cb4*/ 	.short	0x010a
        /*0cb6*/ 	.byte	0x3f
	.zero		1


	//   ....[55]....
        /*0cb8*/ 	.word	0x000126d0
        /*0cbc*/ 	.word	0x00000007
        /*0cc0*/ 	.word	0x00000000
        /*0cc4*/ 	.short	0x010a
        /*0cc6*/ 	.byte	0x3f
	.zero		1


	//   ....[56]....
        /*0cc8*/ 	.word	0x00012740
        /*0ccc*/ 	.word	0x00000004
        /*0cd0*/ 	.word	0x00000000
        /*0cd4*/ 	.short	0x010a
        /*0cd6*/ 	.byte	0x3f
	.zero		1


	//   ....[57]....
        /*0cd8*/ 	.word	0x00012770
        /*0cdc*/ 	.word	0x00000003
        /*0ce0*/ 	.word	0x00000000
        /*0ce4*/ 	.short	0x010a
        /*0ce6*/ 	.byte	0x3f
	.zero		1


	//   ....[58]....
        /*0ce8*/ 	.word	0x000127e0
        /*0cec*/ 	.word	0x00000003
        /*0cf0*/ 	.word	0x00028800
        /*0cf4*/ 	.short	0x010a
        /*0cf6*/ 	.byte	0x3f
	.zero		1


	//   ....[59]....
        /*0cf8*/ 	.word	0x00012830
        /*0cfc*/ 	.word	0x00000000
        /*0d00*/ 	.word	0x00028830
        /*0d04*/ 	.short	0x010a
        /*0d06*/ 	.byte	0x3f
	.zero		1


	//   ....[60]....
        /*0d08*/ 	.word	0x00012890
        /*0d0c*/ 	.word	0x00000009
        /*0d10*/ 	.word	0x00028830
        /*0d14*/ 	.short	0x010a
        /*0d16*/ 	.byte	0x3f
	.zero		1


	//   ....[61]....
        /*0d18*/ 	.word	0x000128f0
        /*0d1c*/ 	.word	0x00000009
        /*0d20*/ 	.word	0x00028850
        /*0d24*/ 	.short	0x010a
        /*0d26*/ 	.byte	0x3f
	.zero		1


	//   ....[62]....
        /*0d28*/ 	.word	0x00012950
        /*0d2c*/ 	.word	0x00000008
        /*0d30*/ 	.word	0x00028830
        /*0d34*/ 	.short	0x010a
        /*0d36*/ 	.byte	0x3f
	.zero		1


	//   ....[63]....
        /*0d38*/ 	.word	0x000129b0
        /*0d3c*/ 	.word	0x00000008
        /*0d40*/ 	.word	0x00028850
        /*0d44*/ 	.short	0x010a
        /*0d46*/ 	.byte	0x3f
	.zero		1


	//   ....[64]....
        /*0d48*/ 	.word	0x00012a10
        /*0d4c*/ 	.word	0x00000005
        /*0d50*/ 	.word	0x00028850
        /*0d54*/ 	.short	0x010a
        /*0d56*/ 	.byte	0x3f
	.zero		1


	//   ....[65]....
        /*0d58*/ 	.word	0x00012bb0
        /*0d5c*/ 	.word	0x00000000
        /*0d60*/ 	.word	0x00028840
        /*0d64*/ 	.short	0x010a
        /*0d66*/ 	.byte	0x3f
	.zero		1


	//   ....[66]....
        /*0d68*/ 	.word	0x00013740
        /*0d6c*/ 	.word	0x00000002
        /*0d70*/ 	.word	0x00028820
        /*0d74*/ 	.short	0x010a
        /*0d76*/ 	.byte	0x3f
	.zero		1


	//   ....[67]....
        /*0d78*/ 	.word	0x00013790
        /*0d7c*/ 	.word	0x00000002
        /*0d80*/ 	.word	0x00028840
        /*0d84*/ 	.short	0x010a
        /*0d86*/ 	.byte	0x3f
	.zero		1


	//   ....[68]....
        /*0d88*/ 	.word	0x000137e0
        /*0d8c*/ 	.word	0x00000002
        /*0d90*/ 	.word	0x00000060
        /*0d94*/ 	.short	0x010a
        /*0d96*/ 	.byte	0x3f
	.zero		1


	//   ....[69]....
        /*0d98*/ 	.word	0x00013830
        /*0d9c*/ 	.word	0x00000003
        /*0da0*/ 	.word	0x00028840
        /*0da4*/ 	.short	0x010a
        /*0da6*/ 	.byte	0x3f
	.zero		1


	//   ....[70]....
        /*0da8*/ 	.word	0x00013880
        /*0dac*/ 	.word	0x00000002
        /*0db0*/ 	.word	0x00000060
        /*0db4*/ 	.short	0x010a
        /*0db6*/ 	.byte	0x3f
	.zero		1


	//   ....[71]....
        /*0db8*/ 	.word	0x000138d0
        /*0dbc*/ 	.word	0x00000002
        /*0dc0*/ 	.word	0x00028840
        /*0dc4*/ 	.short	0x010a
        /*0dc6*/ 	.byte	0x3f
	.zero		1


	//   ....[72]....
        /*0dc8*/ 	.word	0x00013920
        /*0dcc*/ 	.word	0x00000002
        /*0dd0*/ 	.word	0x00000060
        /*0dd4*/ 	.short	0x010a
        /*0dd6*/ 	.byte	0x3f
	.zero		1


	//   ....[73]....
        /*0dd8*/ 	.word	0x00013970
        /*0ddc*/ 	.word	0x00000000
        /*0de0*/ 	.word	0x00028860
        /*0de4*/ 	.short	0x010a
        /*0de6*/ 	.byte	0x3f
	.zero		1


	//   ....[74]....
        /*0de8*/ 	.word	0x00014310
        /*0dec*/ 	.word	0x00000000
        /*0df0*/ 	.word	0x00028820
        /*0df4*/ 	.short	0x010a
        /*0df6*/ 	.byte	0x3f
	.zero		1


	//   ....[75]....
        /*0df8*/ 	.word	0x000144b0
        /*0dfc*/ 	.word	0x00000006
        /*0e00*/ 	.word	0x00000000
        /*0e04*/ 	.short	0x010a
        /*0e06*/ 	.byte	0x3f
	.zero		1


	//   ....[76]....
        /*0e08*/ 	.word	0x00014500
        /*0e0c*/ 	.word	0x00000007
        /*0e10*/ 	.word	0x00000000
        /*0e14*/ 	.short	0x010a
        /*0e16*/ 	.byte	0x3f
	.zero		1


	//   ....[77]....
        /*0e18*/ 	.word	0x00014550
        /*0e1c*/ 	.word	0x00000004
        /*0e20*/ 	.word	0x00000000
        /*0e24*/ 	.short	0x010a
        /*0e26*/ 	.byte	0x3f
	.zero		1


	//----- nvinfo : EIATTR_NUM_MBARRIERS
	.align		4
.L_1179:
        /*0e28*/ 	.byte	0x03, 0x38
        /*0e2a*/ 	.short	0x0016


	//----- nvinfo : EIATTR_EXIT_INSTR_OFFSETS
	.align		4
        /*0e2c*/ 	.byte	0x04, 0x1c
        /*0e2e*/ 	.short	(.L_1181 - .L_1180)


	//   ....[0]....
.L_1180:
        /*0e30*/ 	.word	0x00000a70


	//   ....[1]....
        /*0e34*/ 	.word	0x0000c5d0


	//   ....[2]....
        /*0e38*/ 	.word	0x000127c0


	//----- nvinfo : EIATTR_MAX_THREADS
	.align		4
.L_1181:
        /*0e3c*/ 	.byte	0x04, 0x05
        /*0e3e*/ 	.short	(.L_1183 - .L_1182)
.L_1182:
        /*0e40*/ 	.word	0x00000180
        /*0e44*/ 	.word	0x00000001
        /*0e48*/ 	.word	0x00000001


	//----- nvinfo : EIATTR_CRS_STACK_SIZE
	.align		4
.L_1183:
        /*0e4c*/ 	.byte	0x04, 0x1e
        /*0e4e*/ 	.short	(.L_1185 - .L_1184)
.L_1184:
        /*0e50*/ 	.word	0x00000000


	//----- nvinfo : EIATTR_CBANK_PARAM_SIZE
	.align		4
.L_1185:
        /*0e54*/ 	.byte	0x03, 0x19
        /*0e56*/ 	.short	0x0af0


	//----- nvinfo : EIATTR_PARAM_CBANK
	.align		4
        /*0e58*/ 	.byte	0x04, 0x0a
        /*0e5a*/ 	.short	(.L_1187 - .L_1186)
	.align		4
.L_1186:
        /*0e5c*/ 	.word	index@(.nv.constant0._ZN7cutlass13device_kernelIN5flash11enable_sm90INS1_16FlashAttnFwdSm90INS1_25CollectiveMainloopFwdSm90ILi2EN4cute5tupleIJNS5_1CILi1EEES8_S8_EEENS6_IJNS7_ILi128EEESA_SA_EEELi128ENS_6half_tEfNS_4arch4Sm90ELb1ELb0ELb1ELb1ELb0ELb0ELb0ELb1ELb1ELb1ELb0ELb0EEENS1_21CollectiveEpilogueFwdISB_S9_SC_SE_Li256ELb1ELb1ELb0ELb0EEENS1_36VarlenDynamicPersistentTileSchedulerILi128ELi128ELi256ELi128ELb0ELb1ELb1ELb1ELb1ELb1EEEEEEEEEvNT_6ParamsE)
        /*0e60*/ 	.short	0x0210
        /*0e62*/ 	.short	0x0af0


	//----- nvinfo : EIATTR_SW_WAR
	.align		4
.L_1187:
        /*0e64*/ 	.byte	0x04, 0x36
        /*0e66*/ 	.short	(.L_1189 - .L_1188)
.L_1188:
        /*0e68*/ 	.word	0x00000008
.L_1189:


//--------------------- .nv.info._ZN7cutlass13device_kernelIN5flash11enable_sm90INS1_16FlashAttnFwdSm90INS1_25CollectiveMainloopFwdSm90ILi2EN4cute5tupleIJNS5_1CILi1EEES8_S8_EEENS6_IJNS7_ILi128EEESA_SA_EEELi128ENS_6half_tEfNS_4arch4Sm90ELb1ELb0ELb1ELb1ELb0ELb1ELb0ELb1ELb1ELb1ELb0ELb0EEENS1_21CollectiveEpilogueFwdISB_S9_SC_SE_Li256ELb1ELb1ELb0ELb0EEENS1_36VarlenDynamicPersistentTileSchedulerILi128ELi128ELi256ELi128ELb0ELb1ELb1ELb1ELb1ELb1EEEEEEEEEvNT_6ParamsE --------------------------
	.section	.nv.info._ZN7cutlass13device_kernelIN5flash11enable_sm90INS1_16FlashAttnFwdSm90INS1_25CollectiveMainloopFwdSm90ILi2EN4cute5tupleIJNS5_1CILi1EEES8_S8_EEENS6_IJNS7_ILi128EEESA_SA_EEELi128ENS_6half_tEfNS_4arch4Sm90ELb1ELb0ELb1ELb1ELb0ELb1ELb0ELb1ELb1ELb1ELb0ELb0EEENS1_21CollectiveEpilogueFwdISB_S9_SC_SE_Li256ELb1ELb1ELb0ELb0EEENS1_36VarlenDynamicPersistentTileSchedulerILi128ELi128ELi256ELi128ELb0ELb1ELb1ELb1ELb1ELb1EEEEEEEEEvNT_6ParamsE,"",@"SHT_CUDA_INFO"
	.sectionflags	@""
	.align	4


	//----- nvinfo : EIATTR_CUDA_API_VERSION
	.align		4
        /*0000*/ 	.byte	0x04, 0x37
        /*0002*/ 	.short	(.L_1191 - .L_1190)
.L_1190:
        /*0004*/ 	.word	0x00000082


	//----- nvinfo : EIATTR_KPARAM_INFO
	.align		4
.L_1191:
        /*0008*/ 	.byte	0x04, 0x17
        /*000a*/ 	.short	(.L_1193 - .L_1192)
.L_1192:
        /*000c*/ 	.word	0x00000000
        /*0010*/ 	.short	0x0000
        /*0012*/ 	.short	0x0070
        /*0014*/ 	.byte	0x00, 0xf0, 0x01, 0x2a


	//----- nvinfo : EIATTR_SPARSE_MMA_MASK
	.align		4
.L_1193:
        /*0018*/ 	.byte	0x03, 0x50
        /*001a*/ 	.short	0x0000


	//----- nvinfo : EIATTR_MAXREG_COUNT
	.align		4
        /*001c*/ 	.byte	0x03, 0x1b
        /*001e*/ 	.short	0x00a8


	//----- nvinfo : EIATTR_NUM_BARRIERS
	.align		4
        /*0020*/ 	.byte	0x02, 0x4c
        /*0022*/ 	.byte	0x10
	.zero		1


	//----- nvinfo : EIATTR_EXTERNS
	.align		4
        /*0024*/ 	.byte	0x04, 0x0f
        /*0026*/ 	.short	(.L_1195 - .L_1194)


	//   ....[0]....
	.align		4
.L_1194:
        /*0028*/ 	.word	index@(__assertfail)


	//----- nvinfo : EIATTR_ANNOTATIONS
	.align		4
.L_1195:
        /*002c*/ 	.byte	0x04, 0x55
        /*002e*/ 	.short	(.L_1197 - .L_1196)


	//   ....[0]....
.L_1196:
        /* <DEDUP_REMOVED lines=103> */


	//----- nvinfo : EIATTR_MERCURY_ISA_VERSION
	.align		4
.L_1197:
        /*0688*/ 	.byte	0x03, 0x5f
        /*068a*/ 	.short	0x0101


	//----- nvinfo : EIATTR_UNUSED_LOAD_BYTE_OFFSET
	.align		4
        /*068c*/ 	.byte	0x04, 0x44
        /*068e*/ 	.short	(.L_1199 - .L_1198)


	//   ....[0]....
.L_1198:
        /*0690*/ 	.word	0x00000ab0
        /*0694*/ 	.word	0x0000fff0


	//   ....[1]....
        /*0698*/ 	.word	0x00016ee0
        /*069c*/ 	.word	0x0000fff0


	//----- nvinfo : EIATTR_INT_WARP_WIDE_INSTR_OFFSETS
	.align		4
.L_1199:
        /*06a0*/ 	.byte	0x04, 0x31
        /*06a2*/ 	.short	(.L_1201 - .L_1200)


	//   ....[0]....
.L_1200:
        /*06a4*/ 	.word	0x00000180


	//   ....[1]....
        /*06a8*/ 	.word	0x00000220


	//   ....[2]....
        /*06ac*/ 	.word	0x00000290


	//   ....[3]....
        /*06b0*/ 	.word	0x0001b700


	//   ....[4]....
        /*06b4*/ 	.word	0x0001b790


	//   ....[5]....
        /*06b8*/ 	.word	0x0001f080


	//   ....[6]....
        /*06bc*/ 	.word	0x0001f0e0


	//----- nvinfo : EIATTR_COOP_GROUP_MASK_REGIDS
	.align		4
.L_1201:
        /*06c0*/ 	.byte	0x04, 0x29
        /*06c2*/ 	.short	(.L_1203 - .L_1202)


	//   ....[0]....
.L_1202:
        /*06c4*/ 	.word	0xffffffff


	//   ....[1]....
        /*06c8*/ 	.word	0xffffffff


	//   ....[2]....
        /*06cc*/ 	.word	0xffffffff


	//   ....[3]....
        /*06d0*/ 	.word	0xffffffff


	//   ....[4]....
        /*06d4*/ 	.word	0xffffffff


	//   ....[5]....
        /*06d8*/ 	.word	0xffffffff


	//   ....[6]....
        /*06dc*/ 	.word	0xffffffff


	//   ....[7]....
        /*06e0*/ 	.word	0xffffffff


	//   ....[8]....
        /*06e4*/ 	.word	0xffffffff


	//   ....[9]....
        /*06e8*/ 	.word	0xffffffff


	//   ....[10]....
        /*06ec*/ 	.word	0xffffffff


	//   ....[11]....
        /*06f0*/ 	.word	0xffffffff


	//   ....[12]....
        /*06f4*/ 	.word	0xffffffff


	//   ....[13]....
        /*06f8*/ 	.word	0xffffffff


	//   ....[14]....
        /*06fc*/ 	.word	0xffffffff


	//   ....[15]....
        /*0700*/ 	.word	0xffffffff


	//   ....[16]....
        /*0704*/ 	.word	0xffffffff


	//   ....[17]....
        /*0708*/ 	.word	0xffffffff


	//   ....[18]....
        /*070c*/ 	.word	0xffffffff


	//   ....[19]....
        /*0710*/ 	.word	0xffffffff


	//   ....[20]....
        /*0714*/ 	.word	0xffffffff


	//   ....[21]....
        /*0718*/ 	.word	0xffffffff


	//   ....[22]....
        /*071c*/ 	.word	0xffffffff


	//   ....[23]....
        /*0720*/ 	.word	0xffffffff


	//   ....[24]....
        /*0724*/ 	.word	0xffffffff


	//   ....[25]....
        /*0728*/ 	.word	0xffffffff


	//   ....[26]....
        /*072c*/ 	.word	0xffffffff


	//   ....[27]....
        /*0730*/ 	.word	0xffffffff


	//   ....[28]....
        /*0734*/ 	.word	0xffffffff


	//   ....[29]....
        /*0738*/ 	.word	0xffffffff


	//   ....[30]....
        /*073c*/ 	.word	0xffffffff


	//   ....[31]....
        /*0740*/ 	.word	0xffffffff


	//   ....[32]....
        /*0744*/ 	.word	0xffffffff


	//   ....[33]....
        /*0748*/ 	.word	0xffffffff


	//   ....[34]....
        /*074c*/ 	.word	0xffffffff


	//   ....[35]....
        /*0750*/ 	.word	0xffffffff


	//   ....[36]....
        /*0754*/ 	.word	0xffffffff


	//   ....[37]....
        /*0758*/ 	.word	0xffffffff


	//   ....[38]....
        /*075c*/ 	.word	0xffffffff


	//   ....[39]....
        /*0760*/ 	.word	0xffffffff


	//   ....[40]....
        /*0764*/ 	.word	0xffffffff


	//   ....[41]....
        /*0768*/ 	.word	0xffffffff


	//   ....[42]....
        /*076c*/ 	.word	0xffffffff


	//   ....[43]....
        /*0770*/ 	.word	0xffffffff


	//   ....[44]....
        /*0774*/ 	.word	0xffffffff


	//   ....[45]....
        /*0778*/ 	.word	0xffffffff


	//   ....[46]....
        /*077c*/ 	.word	0xffffffff


	//   ....[47]....
        /*0780*/ 	.word	0xffffffff


	//   ....[48]....
        /*0784*/ 	.word	0xffffffff


	//   ....[49]....
        /*0788*/ 	.word	0xffffffff


	//   ....[50]....
        /*078c*/ 	.word	0xffffffff


	//   ....[51]....
        /*0790*/ 	.word	0xffffffff


	//   ....[52]....
        /*0794*/ 	.word	0xffffffff


	//   ....[53]....
        /*0798*/ 	.word	0xffffffff


	//   ....[54]....
        /*079c*/ 	.word	0xffffffff


	//   ....[55]....
        /*07a0*/ 	.word	0xffffffff


	//   ....[56]....
        /*07a4*/ 	.word	0xffffffff


	//   ....[57]....
        /*07a8*/ 	.word	0xffffffff


	//   ....[58]....
        /*07ac*/ 	.word	0xffffffff


	//   ....[59]....
        /*07b0*/ 	.word	0xffffffff


	//   ....[60]....
        /*07b4*/ 	.word	0xffffffff


	//   ....[61]....
        /*07b8*/ 	.word	0xffffffff


	//   ....[62]....
        /*07bc*/ 	.word	0xffffffff


	//   ....[63]....
        /*07c0*/ 	.word	0xffffffff


	//   ....[64]....
        /*07c4*/ 	.word	0xffffffff


	//   ....[65]....
        /*07c8*/ 	.word	0xffffffff


	//   ....[66]....
        /*07cc*/ 	.word	0xffffffff


	//   ....[67]....
        /*07d0*/ 	.word	0xffffffff


	//   ....[68]....
        /*07d4*/ 	.word	0xffffffff


	//   ....[69]....
        /*07d8*/ 	.word	0xffffffff


	//   ....[70]....
        /*07dc*/ 	.word	0xffffffff


	//   ....[71]....
        /*07e0*/ 	.word	0xffffffff


	//   ....[72]....
        /*07e4*/ 	.word	0xffffffff


	//   ....[73]....
        /*07e8*/ 	.word	0xffffffff


	//   ....[74]....
        /*07ec*/ 	.word	0xffffffff


	//   ....[75]....
        /*07f0*/ 	.word	0xffffffff


	//   ....[76]....
        /*07f4*/ 	.word	0xffffffff


	//   ....[77]....
        /*07f8*/ 	.word	0xffffffff


	//   ....[78]....
        /*07fc*/ 	.word	0xffffffff


	//   ....[79]....
        /*0800*/ 	.word	0xffffffff


	//   ....[80]....
        /*0804*/ 	.word	0xffffffff


	//   ....[81]....
        /*0808*/ 	.word	0xffffffff


	//   ....[82]....
        /*080c*/ 	.word	0xffffffff


	//   ....[83]....
        /*0810*/ 	.word	0xffffffff


	//   ....[84]....
        /*0814*/ 	.word	0xffffffff


	//   ....[85]....
        /*0818*/ 	.word	0xffffffff


	//   ....[86]....
        /*081c*/ 	.word	0xffffffff


	//   ....[87]....
        /*0820*/ 	.word	0xffffffff


	//   ....[88]....
        /*0824*/ 	.word	0xffffffff


	//   ....[89]....
        /*0828*/ 	.word	0xffffffff


	//   ....[90]....
        /*082c*/ 	.word	0xffffffff


	//   ....[91]....
        /*0830*/ 	.word	0xffffffff


	//   ....[92]....
        /*0834*/ 	.word	0xffffffff


	//   ....[93]....
        /*0838*/ 	.word	0xffffffff


	//   ....[94]....
        /*083c*/ 	.word	0xffffffff


	//   ....[95]....
        /*0840*/ 	.word	0xffffffff


	//   ....[96]....
        /*0844*/ 	.word	0xffffffff


	//   ....[97]....
        /*0848*/ 	.word	0xffffffff


	//   ....[98]....
        /*084c*/ 	.word	0xffffffff


	//   ....[99]....
        /*0850*/ 	.word	0xffffffff


	//   ....[100]....
        /*0854*/ 	.word	0xffffffff


	//   ....[101]....
        /*0858*/ 	.word	0xffffffff


	//   ....[102]....
        /*085c*/ 	.word	0xffffffff


	//   ....[103]....
        /*0860*/ 	.word	0xffffffff


	//   ....[104]....
        /*0864*/ 	.word	0xffffffff


	//   ....[105]....
        /*0868*/ 	.word	0xffffffff


	//   ....[106]....
        /*086c*/ 	.word	0xffffffff


	//   ....[107]....
        /*0870*/ 	.word	0xffffffff


	//   ....[108]....
        /*0874*/ 	.word	0xffffffff


	//   ....[109]....
        /*0878*/ 	.word	0xffffffff


	//   ....[110]....
        /*087c*/ 	.word	0xffffffff


	//   ....[111]....
        /*0880*/ 	.word	0xffffffff


	//   ....[112]....
        /*0884*/ 	.word	0xffffffff


	//   ....[113]....
        /*0888*/ 	.word	0xffffffff


	//   ....[114]....
        /*088c*/ 	.word	0xffffffff


	//   ....[115]....
        /*0890*/ 	.word	0xffffffff


	//   ....[116]....
        /*0894*/ 	.word	0xffffffff


	//   ....[117]....
        /*0898*/ 	.word	0xffffffff


	//   ....[118]....
        /*089c*/ 	.word	0xffffffff


	//   ....[119]....
        /*08a0*/ 	.word	0xffffffff


	//   ....[120]....
        /*08a4*/ 	.word	0xffffffff


	//   ....[121]....
        /*08a8*/ 	.word	0xffffffff


	//   ....[122]....
        /*08ac*/ 	.word	0xffffffff


	//   ....[123]....
        /*08b0*/ 	.word	0xffffffff


	//   ....[124]....
        /*08b4*/ 	.word	0xffffffff


	//   ....[125]....
        /*08b8*/ 	.word	0xffffffff


	//   ....[126]....
        /*08bc*/ 	.word	0xffffffff


	//   ....[127]....
        /*08c0*/ 	.word	0xffffffff


	//   ....[128]....
        /*08c4*/ 	.word	0xffffffff


	//   ....[129]....
        /*08c8*/ 	.word	0xffffffff


	//   ....[130]....
        /*08cc*/ 	.word	0xffffffff


	//   ....[131]....
        /*08d0*/ 	.word	0xffffffff


	//   ....[132]....
        /*08d4*/ 	.word	0x0500000f


	//   ....[133]....
        /*08d8*/ 	.word	0x0500000f


	//   ....[134]....
        /*08dc*/ 	.word	0x0500000f


	//   ....[135]....
        /*08e0*/ 	.word	0x0500000f


	//   ....[136]....
        /*08e4*/ 	.word	0x0500000f


	//   ....[137]....
        /*08e8*/ 	.word	0x0500000f


	//   ....[138]....
        /*08ec*/ 	.word	0x0500000f


	//   ....[139]....
        /*08f0*/ 	.word	0x0500000f


	//   ....[140]....
        /*08f4*/ 	.word	0x0500000f


	//   ....[141]....
        /*08f8*/ 	.word	0x0500000f


	//   ....[142]....
        /*08fc*/ 	.word	0x0500000f


	//   ....[143]....
        /*0900*/ 	.word	0x0500000f


	//   ....[144]....
        /*0904*/ 	.word	0x0500000f


	//   ....[145]....
        /*0908*/ 	.word	0x0500000f


	//   ....[146]....
        /*090c*/ 	.word	0x0500000f


	//   ....[147]....
        /*0910*/ 	.word	0x0500000f


	//   ....[148]....
        /*0914*/ 	.word	0x0500000f


	//   ....[149]....
        /*0918*/ 	.word	0x0500000f


	//   ....[150]....
        /*091c*/ 	.word	0x0500000f


	//   ....[151]....
        /*0920*/ 	.word	0x0500000f


	//   ....[152]....
        /*0924*/ 	.word	0x0500000f


	//   ....[153]....
        /*0928*/ 	.word	0x0500000f


	//   ....[154]....
        /*092c*/ 	.word	0x0500000f


	//   ....[155]....
        /*0930*/ 	.word	0x0500000f


	//   ....[156]....
        /*0934*/ 	.word	0x0500000f


	//   ....[157]....
        /*0938*/ 	.word	0x0500000f


	//   ....[158]....
        /*093c*/ 	.word	0x0500000f


	//   ....[159]....
        /*0940*/ 	.word	0x0500000f


	//   ....[160]....
        /*0944*/ 	.word	0x0500000f


	//   ....[161]....
        /*0948*/ 	.word	0x0500000f


	//   ....[162]....
        /*094c*/ 	.word	0x0500000f


	//   ....[163]....
        /*0950*/ 	.word	0x0500000f


	//   ....[164]....
        /*0954*/ 	.word	0x0500000f


	//   ....[165]....
        /*0958*/ 	.word	0x0500000f


	//   ....[166]....
        /*095c*/ 	.word	0x0500000f


	//   ....[167]....
        /*0960*/ 	.word	0x0500000f


	//   ....[168]....
        /*0964*/ 	.word	0x0500000f


	//   ....[169]....
        /*0968*/ 	.word	0x0500000f


	//   ....[170]....
        /*096c*/ 	.word	0x0500000f


	//   ....[171]....
        /*0970*/ 	.word	0x0500000f


	//   ....[172]....
        /*0974*/ 	.word	0x0500000f


	//   ....[173]....
        /*0978*/ 	.word	0x0500000f


	//   ....[174]....
        /*097c*/ 	.word	0x0500000f


	//   ....[175]....
        /*0980*/ 	.word	0x0500000f


	//   ....[176]....
        /*0984*/ 	.word	0x0500000f


	//   ....[177]....
        /*0988*/ 	.word	0x0500000f


	//   ....[178]....
        /*098c*/ 	.word	0x0500000f


	//   ....[179]....
        /*0990*/ 	.word	0x0500000f


	//   ....[180]....
        /*0994*/ 	.word	0x0500000f


	//   ....[181]....
        /*0998*/ 	.word	0x0500000f


	//   ....[182]....
        /*099c*/ 	.word	0x0500000f


	//   ....[183]....
        /*09a0*/ 	.word	0x0500000f


	//   ....[184]....
        /*09a4*/ 	.word	0x0500000f


	//   ....[185]....
        /*09a8*/ 	.word	0x0500000f


	//   ....[186]....
        /*09ac*/ 	.word	0x0500000f


	//   ....[187]....
        /*09b0*/ 	.word	0x0500000f


	//   ....[188]....
        /*09b4*/ 	.word	0x0500000f


	//   ....[189]....
        /*09b8*/ 	.word	0x0500000f


	//   ....[190]....
        /*09bc*/ 	.word	0x0500000f


	//   ....[191]....
        /*09c0*/ 	.word	0x0500000f


	//   ....[192]....
        /*09c4*/ 	.word	0x0500000f


	//   ....[193]....
        /*09c8*/ 	.word	0x0500000f


	//   ....[194]....
        /*09cc*/ 	.word	0x0500000f


	//   ....[195]....
        /*09d0*/ 	.word	0x0500000f


	//   ....[196]....
        /*09d4*/ 	.word	0x0500000f


	//   ....[197]....
        /*09d8*/ 	.word	0x0500000f


	//   ....[198]....
        /*09dc*/ 	.word	0x0500000f


	//   ....[199]....
        /*09e0*/ 	.word	0x0500000f


	//   ....[200]....
        /*09e4*/ 	.word	0x0500000f


	//   ....[201]....
        /*09e8*/ 	.word	0x0500000f


	//   ....[202]....
        /*09ec*/ 	.word	0x0500000f


	//   ....[203]....
        /*09f0*/ 	.word	0x0500000f


	//   ....[204]....
        /*09f4*/ 	.word	0x0500000f


	//   ....[205]....
        /*09f8*/ 	.word	0x0500000f


	//   ....[206]....
        /*09fc*/ 	.word	0x0500000f


	//   ....[207]....
        /*0a00*/ 	.word	0x0500000f


	//   ....[208]....
        /*0a04*/ 	.word	0x0500000f


	//----- nvinfo : EIATTR_COOP_GROUP_INSTR_OFFSETS
	.align		4
.L_1203:
        /*0a08*/ 	.byte	0x04, 0x28
        /*0a0a*/ 	.short	(.L_1205 - .L_1204)


	//   ....[0]....
.L_1204:
        /*0a0c*/ 	.word	0x00000060


	//   ....[1]....
        /*0a10*/ 	.word	0x00000190


	//   ....[2]....
        /*0a14*/ 	.word	0x00000240


	//   ....[3]....
        /*0a18*/ 	.word	0x00000400


	//   ....[4]....
        /*0a1c*/ 	.word	0x00000560


	//   ....[5]....
        /*0a20*/ 	.word	0x00000680


	//   ....[6]....
        /*0a24*/ 	.word	0x000007e0


	//   ....[7]....
        /*0a28*/ 	.word	0x00008860


	//   ....[8]....
        /*0a2c*/ 	.word	0x00008f20


	//   ....[9]....
        /*0a30*/ 	.word	0x00008f30


	//   ....[10]....
        /*0a34*/ 	.word	0x00008f40


	//   ....[11]....
        /*0a38*/ 	.word	0x00008f50


	//   ....[12]....
        /*0a3c*/ 	.word	0x00009290


	//   ....[13]....
        /*0a40*/ 	.word	0x000092a0


	//   ....[14]....
        /*0a44*/ 	.word	0x000092b0


	//   ....[15]....
        /*0a48*/ 	.word	0x000092c0


	//   ....[16]....
        /*0a4c*/ 	.word	0x000095c0


	//   ....[17]....
        /*0a50*/ 	.word	0x000095d0


	//   ....[18]....
        /*0a54*/ 	.word	0x000095e0


	//   ....[19]....
        /*0a58*/ 	.word	0x000095f0


	//   ....[20]....
        /*0a5c*/ 	.word	0x000098f0


	//   ....[21]....
        /*0a60*/ 	.word	0x00009900


	//   ....[22]....
        /*0a64*/ 	.word	0x00009910


	//   ....[23]....
        /*0a68*/ 	.word	0x00009920


	//   ....[24]....
        /*0a6c*/ 	.word	0x0000b5e0


	//   ....[25]....
        /*0a70*/ 	.word	0x0000b600


	//   ....[26]....
        /*0a74*/ 	.word	0x0000b610


	//   ....[27]....
        /*0a78*/ 	.word	0x0000b620


	//   ....[28]....
        /*0a7c*/ 	.word	0x0000b730


	//   ....[29]....
        /*0a80*/ 	.word	0x0000b750


	//   ....[30]....
        /*0a84*/ 	.word	0x0000b800


	//   ....[31]....
        /*0a88*/ 	.word	0x0000b830


	//   ....[32]....
        /*0a8c*/ 	.word	0x0000bb10


	//   ....[33]....
        /*0a90*/ 	.word	0x0000bb30


	//   ....[34]....
        /*0a94*/ 	.word	0x0000bb50


	//   ....[35]....
        /*0a98*/ 	.word	0x0000bb60


	//   ....[36]....
        /*0a9c*/ 	.word	0x0000bc30


	//   ....[37]....
        /*0aa0*/ 	.word	0x0000bc50


	//   ....[38]....
        /*0aa4*/ 	.word	0x0000bc60


	//   ....[39]....
        /*0aa8*/ 	.word	0x0000bd00


	//   ....[40]....
        /*0aac*/ 	.word	0x0000e370


	//   ....[41]....
        /*0ab0*/ 	.word	0x0000e4b0


	//   ....[42]....
        /*0ab4*/ 	.word	0x0000ee40


	//   ....[43]....
        /*0ab8*/ 	.word	0x0000eec0


	//   ....[44]....
        /*0abc*/ 	.word	0x0000f920


	//   ....[45]....
        /*0ac0*/ 	.word	0x0000f9a0


	//   ....[46]....
        /*0ac4*/ 	.word	0x000115c0


	//   ....[47]....
        /*0ac8*/ 	.word	0x00011830


	//   ....[48]....
        /*0acc*/ 	.word	0x00011e20


	//   ....[49]....
        /*0ad0*/ 	.word	0x00011e70


	//   ....[50]....
        /*0ad4*/ 	.word	0x000128c0


	//   ....[51]....
        /*0ad8*/ 	.word	0x00012930


	//   ....[52]....
        /*0adc*/ 	.word	0x00014bd0


	//   ....[53]....
        /*0ae0*/ 	.word	0x00014bf0


	//   ....[54]....
        /*0ae4*/ 	.word	0x00015170


	//   ....[55]....
        /*0ae8*/ 	.word	0x00015250


	//   ....[56]....
        /*0aec*/ 	.word	0x00016540


	//   ....[57]....
        /*0af0*/ 	.word	0x000168d0


	//   ....[58]....
        /*0af4*/ 	.word	0x00016900


	//   ....[59]....
        /*0af8*/ 	.word	0x00016910


	//   ....[60]....
        /*0afc*/ 	.word	0x000178f0


	//   ....[61]....
        /*0b00*/ 	.word	0x00017930


	//   ....[62]....
        /*0b04*/ 	.word	0x00017970


	//   ....[63]....
        /*0b08*/ 	.word	0x000179a0


	//   ....[64]....
        /*0b0c*/ 	.word	0x00017f70


	//   ....[65]....
        /*0b10*/ 	.word	0x00017f90


	//   ....[66]....
        /*0b14*/ 	.word	0x00018050


	//   ....[67]....
        /*0b18*/ 	.word	0x00018070


	//   ....[68]....
        /*0b1c*/ 	.word	0x00018130


	//   ....[69]....
        /*0b20*/ 	.word	0x00018150


	//   ....[70]....
        /*0b24*/ 	.word	0x00018220


	//   ....[71]....
        /*0b28*/ 	.word	0x00018240


	//   ....[72]....
        /*0b2c*/ 	.word	0x00018a00


	//   ....[73]....
        /*0b30*/ 	.word	0x00018a10


	//   ....[74]....
        /*0b34*/ 	.word	0x00018b20


	//   ....[75]....
        /*0b38*/ 	.word	0x00018b30


	//   ....[76]....
        /*0b3c*/ 	.word	0x00018c40


	//   ....[77]....
        /*0b40*/ 	.word	0x00018c50


	//   ....[78]....
        /*0b44*/ 	.word	0x00018d60


	//   ....[79]....
        /*0b48*/ 	.word	0x00018d70


	//   ....[80]....
        /*0b4c*/ 	.word	0x00018ee0


	//   ....[81]....
        /*0b50*/ 	.word	0x000190b0


	//   ....[82]....
        /*0b54*/ 	.word	0x000190e0


	//   ....[83]....
        /*0b58*/ 	.word	0x00019110


	//   ....[84]....
        /*0b5c*/ 	.word	0x00019140


	//   ....[85]....
        /*0b60*/ 	.word	0x00019170


	//   ....[86]....
        /*0b64*/ 	.word	0x000191a0


	//   ....[87]....
        /*0b68*/ 	.word	0x00019310


	//   ....[88]....
        /*0b6c*/ 	.word	0x00019340


	//   ....[89]....
        /*0b70*/ 	.word	0x00019370


	//   ....[90]....
        /*0b74*/ 	.word	0x000193a0


	//   ....[91]....
        /*0b78*/ 	.word	0x000193d0


	//   ....[92]....
        /*0b7c*/ 	.word	0x00019400


	//   ....[93]....
        /*0b80*/ 	.word	0x000194a0


	//   ....[94]....
        /*0b84*/ 	.word	0x00019500


	//   ....[95]....
        /*0b88*/ 	.word	0x00019590


	//   ....[96]....
        /*0b8c*/ 	.word	0x0001a4a0


	//   ....[97]....
        /*0b90*/ 	.word	0x0001bd00


	//   ....[98]....
        /*0b94*/ 	.word	0x0001c930


	//   ....[99]....
        /*0b98*/ 	.word	0x0001c940


	//   ....[100]....
        /*0b9c*/ 	.word	0x0001c960


	//   ....[101]....
        /*0ba0*/ 	.word	0x0001ca10


	//   ....[102]....
        /*0ba4*/ 	.word	0x0001ca40


	//   ....[103]....
        /*0ba8*/ 	.word	0x0001cac0


	//   ....[104]....
        /*0bac*/ 	.word	0x0001caf0


	//   ....[105]....
        /*0bb0*/ 	.word	0x0001cb70


	//   ....[106]....
        /*0bb4*/ 	.word	0x0001cba0


	//   ....[107]....
        /*0bb8*/ 	.word	0x0001cc20


	//   ....[108]....
        /*0bbc*/ 	.word	0x0001cc50


	//   ....[109]....
        /*0bc0*/ 	.word	0x0001ccd0


	//   ....[110]....
        /*0bc4*/ 	.word	0x0001cd00


	//   ....[111]....
        /*0bc8*/ 	.word	0x0001cd80


	//   ....[112]....
        /*0bcc*/ 	.word	0x0001cd90


	//   ....[113]....
        /*0bd0*/ 	.word	0x0001ce10


	//   ....[114]....
        /*0bd4*/ 	.word	0x0001f7f0


	//   ....[115]....
        /*0bd8*/ 	.word	0x0001f840


	//   ....[116]....
        /*0bdc*/ 	.word	0x0001f870


	//   ....[117]....
        /*0be0*/ 	.word	0x0001f880


	//   ....[118]....
        /*0be4*/ 	.word	0x0001f8b0


	//   ....[119]....
        /*0be8*/ 	.word	0x0001f8e0


	//   ....[120]....
        /*0bec*/ 	.word	0x0001f910


	//   ....[121]....
        /*0bf0*/ 	.word	0x0001f940


	//   ....[122]....
        /*0bf4*/ 	.word	0x0001fac0


	//   ....[123]....
        /*0bf8*/ 	.word	0x0001fb00


	//   ....[124]....
        /*0bfc*/ 	.word	0x0001fb30


	//   ....[125]....
        /*0c00*/ 	.word	0x0001fb60


	//   ....[126]....
        /*0c04*/ 	.word	0x0001fb90


	//   ....[127]....
        /*0c08*/ 	.word	0x0001fbc0


	//   ....[128]....
        /*0c0c*/ 	.word	0x0001fc80


	//   ....[129]....
        /*0c10*/ 	.word	0x0001fca0


	//   ....[130]....
        /*0c14*/ 	.word	0x0001fd10


	//   ....[131]....
        /*0c18*/ 	.word	0x000203e0


	//   ....[132]....
        /*0c1c*/ 	.word	0x00020820


	//   ....[133]....
        /*0c20*/ 	.word	0x000208d0


	//   ....[134]....
        /*0c24*/ 	.word	0x00020960


	//   ....[135]....
        /*0c28*/ 	.word	0x000209b0


	//   ....[136]....
        /*0c2c*/ 	.word	0x00020a00


	//   ....[137]....
        /*0c30*/ 	.word	0x00020a90


	//   ....[138]....
        /*0c34*/ 	.word	0x00020b20


	//   ....[139]....
        /*0c38*/ 	.word	0x00020b70


	//   ....[140]....
        /*0c3c*/ 	.word	0x00020bc0


	//   ....[141]....
        /*0c40*/ 	.word	0x00020c50


	//   ....[142]....
        /*0c44*/ 	.word	0x00020ce0


	//   ....[143]....
        /*0c48*/ 	.word	0x00020d30


	//   ....[144]....
        /*0c4c*/ 	.word	0x00020d80


	//   ....[145]....
        /*0c50*/ 	.word	0x00020e10


	//   ....[146]....
        /*0c54*/ 	.word	0x00020ea0


	//   ....[147]....
        /*0c58*/ 	.word	0x00020ef0


	//   ....[148]....
        /*0c5c*/ 	.word	0x00020f40


	//   ....[149]....
        /*0c60*/ 	.word	0x00021030


	//   ....[150]....
        /*0c64*/ 	.word	0x000210e0


	//   ....[151]....
        /*0c68*/ 	.word	0x00021160


	//   ....[152]....
        /*0c6c*/ 	.word	0x00021200


	//   ....[153]....
        /*0c70*/ 	.word	0x00021290


	//   ....[154]....
        /*0c74*/ 	.word	0x00021350


	//   ....[155]....
        /*0c78*/ 	.word	0x000213d0


	//   ....[156]....
        /*0c7c*/ 	.word	0x00021420


	//   ....[157]....
        /*0c80*/ 	.word	0x000215c0


	//   ....[158]....
        /*0c84*/ 	.word	0x00021670


	//   ....[159]....
        /*0c88*/ 	.word	0x000216e0


	//   ....[160]....
        /*0c8c*/ 	.word	0x00021750


	//   ....[161]....
        /*0c90*/ 	.word	0x000218f0


	//   ....[162]....
        /*0c94*/ 	.word	0x000219d0


	//   ....[163]....
        /*0c98*/ 	.word	0x00021a20


	//   ....[164]....
        /*0c9c*/ 	.word	0x00021a70


	//   ....[165]....
        /*0ca0*/ 	.word	0x00021d50


	//   ....[166]....
        /*0ca4*/ 	.word	0x00021da0


	//   ....[167]....
        /*0ca8*/ 	.word	0x00021e30


	//   ....[168]....
        /*0cac*/ 	.word	0x00021ec0


	//   ....[169]....
        /*0cb0*/ 	.word	0x00021f50


	//   ....[170]....
        /*0cb4*/ 	.word	0x00021fe0


	//   ....[171]....
        /*0cb8*/ 	.word	0x00022070


	//   ....[172]....
        /*0cbc*/ 	.word	0x00022100


	//   ....[173]....
        /*0cc0*/ 	.word	0x000221c0


	//   ....[174]....
        /*0cc4*/ 	.word	0x000224c0


	//   ....[175]....
        /*0cc8*/ 	.word	0x00022670


	//   ....[176]....
        /*0ccc*/ 	.word	0x000226c0


	//   ....[177]....
        /*0cd0*/ 	.word	0x00022720


	//   ....[178]....
        /*0cd4*/ 	.word	0x00022800


	//   ....[179]....
        /*0cd8*/ 	.word	0x000228b0


	//   ....[180]....
        /*0cdc*/ 	.word	0x00022990


	//   ....[181]....
        /*0ce0*/ 	.word	0x00022a50


	//   ....[182]....
        /*0ce4*/ 	.word	0x00022ae0


	//   ....[183]....
        /*0ce8*/ 	.word	0x00022bc0


	//   ....[184]....
        /*0cec*/ 	.word	0x00022c50


	//   ....[185]....
        /*0cf0*/ 	.word	0x00022d30


	//   ....[186]....
        /*0cf4*/ 	.word	0x00022dc0


	//   ....[187]....
        /*0cf8*/ 	.word	0x00022ea0


	//   ....[188]....
        /*0cfc*/ 	.word	0x00022f30


	//   ....[189]....
        /*0d00*/ 	.word	0x00023010


	//   ....[190]....
        /*0d04*/ 	.word	0x00023100


	//   ....[191]....
        /*0d08*/ 	.word	0x00023430


	//   ....[192]....
        /*0d0c*/ 	.word	0x000234e0


	//   ....[193]....
        /*0d10*/ 	.word	0x000235e0


	//   ....[194]....
        /*0d14*/ 	.word	0x00023670


	//   ....[195]....
        /*0d18*/ 	.word	0x000236f0


	//   ....[196]....
        /*0d1c*/ 	.word	0x00023770


	//   ....[197]....
        /*0d20*/ 	.word	0x000237f0


	//   ....[198]....
        /*0d24*/ 	.word	0x00023880


	//   ....[199]....
        /*0d28*/ 	.word	0x00023920


	//   ....[200]....
        /*0d2c*/ 	.word	0x000239f0


	//   ....[201]....
        /*0d30*/ 	.word	0x00023a70


	//   ....[202]....
        /*0d34*/ 	.word	0x00023af0


	//   ....[203]....
        /*0d38*/ 	.word	0x00023b70


	//   ....[204]....
        /*0d3c*/ 	.word	0x00023c00


	//   ....[205]....
        /*0d40*/ 	.word	0x00023c80


	//   ....[206]....
        /*0d44*/ 	.word	0x00023d20


	//   ....[207]....
        /*0d48*/ 	.word	0x00023db0


	//   ....[208]....
        /*0d4c*/ 	.word	0x00023ee0


	//----- nvinfo : EIATTR_REG_RECONFIG
	.align		4
.L_1205:
        /*0d50*/ 	.byte	0x01, 0x54
	.zero		2


	//----- nvinfo : EIATTR_SYSCALL_OFFSETS
	.align		4
        /*0d54*/ 	.byte	0x04, 0x46
        /*0d56*/ 	.short	(.L_1207 - .L_1206)


	//   ....[0]....
.L_1206:
        /*0d58*/ 	.word	0x000019a0


	//   ....[1]....
        /*0d5c*/ 	.word	0x00001af0


	//   ....[2]....
        /*0d60*/ 	.word	0x000089f0


	//   ....[3]....
        /*0d64*/ 	.word	0x00008ce0


	//   ....[4]....
        /*0d68*/ 	.word	0x0001b900


	//   ....[5]....
        /*0d6c*/ 	.word	0x0001ba60


	//   ....[6]....
        /*0d70*/ 	.word	0x0001bb60


	//   ....[7]....
        /*0d74*/ 	.word	0x0001c500


	//----- nvinfo : EIATTR_MBARRIER_INSTR_OFFSETS
	.align		4
.L_1207:
        /*0d78*/ 	.byte	0x04, 0x39
        /*0d7a*/ 	.short	(.L_1209 - .L_1208)


	//   ....[0]....
.L_1208:
        /*0d7c*/ 	.word	0x000002b0
        /*0d80*/ 	.word	0x000000ff
        /*0d84*/ 	.word	0x00028800
        /*0d88*/ 	.short	0x0100
        /*0d8a*/ 	.byte	0x08
	.zero		1


	//   ....[1]....
        /*0d8c*/ 	.word	0x000002c0
        /*0d90*/ 	.word	0x000000ff
        /*0d94*/ 	.word	0x00028820
        /*0d98*/ 	.short	0x0100
        /*0d9a*/ 	.byte	0x08
	.zero		1


	//   ....[2]....
        /*0d9c*/ 	.word	0x000003b0
        /*0da0*/ 	.word	0x000000ff
        /*0da4*/ 	.word	0x00028830
        /*0da8*/ 	.short	0x0100
        /*0daa*/ 	.byte	0x08
	.zero		1


	//   ....[3]....
        /*0dac*/ 	.word	0x000003c0
        /*0db0*/ 	.word	0x000000ff
        /*0db4*/ 	.word	0x00028840
        /*0db8*/ 	.short	0x0100
        /*0dba*/ 	.byte	0x08
	.zero		1


	//   ....[4]....
        /*0dbc*/ 	.word	0x000003d0
        /*0dc0*/ 	.word	0x000000ff
        /*0dc4*/ 	.word	0x00028838
        /*0dc8*/ 	.short	0x0100
        /*0dca*/ 	.byte	0x08
	.zero		1


	//   ....[5]....
        /*0dcc*/ 	.word	0x000003e0
        /*0dd0*/ 	.word	0x000000ff
        /*0dd4*/ 	.word	0x00028848
        /*0dd8*/ 	.short	0x0100
        /*0dda*/ 	.byte	0x08
	.zero		1


	//   ....[6]....
        /*0ddc*/ 	.word	0x00000510
        /*0de0*/ 	.word	0x000000ff
        /*0de4*/ 	.word	0x00028850
        /*0de8*/ 	.short	0x0100
        /*0dea*/ 	.byte	0x08
	.zero		1


	//   ....[7]....
        /*0dec*/ 	.word	0x00000520
        /*0df0*/ 	.word	0x000000ff
        /*0df4*/ 	.word	0x00028860
        /*0df8*/ 	.short	0x0100
        /*0dfa*/ 	.byte	0x08
	.zero		1


	//   ....[8]....
        /*0dfc*/ 	.word	0x00000530
        /*0e00*/ 	.word	0x000000ff
        /*0e04*/ 	.word	0x00028858
        /*0e08*/ 	.short	0x0100
        /*0e0a*/ 	.byte	0x08
	.zero		1


	//   ....[9]....
        /*0e0c*/ 	.word	0x00000540
        /*0e10*/ 	.word	0x000000ff
        /*0e14*/ 	.word	0x00028868
        /*0e18*/ 	.short	0x0100
        /*0e1a*/ 	.byte	0x08
	.zero		1


	//   ....[10]....
        /*0e1c*/ 	.word	0x00000630
        /*0e20*/ 	.word	0x000000ff
        /*0e24*/ 	.word	0x00028870
        /*0e28*/ 	.short	0x0100
        /*0e2a*/ 	.byte	0x06
	.zero		1


	//   ....[11]....
        /*0e2c*/ 	.word	0x00000640
        /*0e30*/ 	.word	0x000000ff
        /*0e34*/ 	.word	0x00028880
        /*0e38*/ 	.short	0x0100
        /*0e3a*/ 	.byte	0x06
	.zero		1


	//   ....[12]....
        /*0e3c*/ 	.word	0x00000650
        /*0e40*/ 	.word	0x000000ff
        /*0e44*/ 	.word	0x00028878
        /*0e48*/ 	.short	0x0100
        /*0e4a*/ 	.byte	0x06
	.zero		1


	//   ....[13]....
        /*0e4c*/ 	.word	0x00000660
        /*0e50*/ 	.word	0x000000ff
        /*0e54*/ 	.word	0x00028888
        /*0e58*/ 	.short	0x0100
        /*0e5a*/ 	.byte	0x06
	.zero		1


	//   ....[14]....
        /*0e5c*/ 	.word	0x00000790
        /*0e60*/ 	.word	0x000000ff
        /*0e64*/ 	.word	0x00028890
        /*0e68*/ 	.short	0x0100
        /*0e6a*/ 	.byte	0x08
	.zero		1


	//   ....[15]....
        /*0e6c*/ 	.word	0x000007a0
        /*0e70*/ 	.word	0x000000ff
        /*0e74*/ 	.word	0x000288a0
        /*0e78*/ 	.short	0x0100
        /*0e7a*/ 	.byte	0x08
	.zero		1


	//   ....[16]....
        /*0e7c*/ 	.word	0x000007b0
        /*0e80*/ 	.word	0x000000ff
        /*0e84*/ 	.word	0x00028898
        /*0e88*/ 	.short	0x0100
        /*0e8a*/ 	.byte	0x08
	.zero		1


	//   ....[17]....
        /*0e8c*/ 	.word	0x000007c0
        /*0e90*/ 	.word	0x000000ff
        /*0e94*/ 	.word	0x000288a8
        /*0e98*/ 	.short	0x0100
        /*0e9a*/ 	.byte	0x08
	.zero		1


	//   ....[18]....
        /*0e9c*/ 	.word	0x000008f0
        /*0ea0*/ 	.word	0x000000ff
        /*0ea4*/ 	.word	0x000288b0
        /*0ea8*/ 	.short	0x0100
        /*0eaa*/ 	.byte	0x08
	.zero		1


	//   ....[19]....
        /*0eac*/ 	.word	0x00000900
        /*0eb0*/ 	.word	0x000000ff
        /*0eb4*/ 	.word	0x000288c0
        /*0eb8*/ 	.short	0x0100
        /*0eba*/ 	.byte	0x08
	.zero		1


	//   ....[20]....
        /*0ebc*/ 	.word	0x00000910
        /*0ec0*/ 	.word	0x000000ff
        /*0ec4*/ 	.word	0x000288b8
        /*0ec8*/ 	.short	0x0100
        /*0eca*/ 	.byte	0x08
	.zero		1


	//   ....[21]....
        /*0ecc*/ 	.word	0x00000920
        /*0ed0*/ 	.word	0x000000ff
        /*0ed4*/ 	.word	0x000288c8
        /*0ed8*/ 	.short	0x0100
        /*0eda*/ 	.byte	0x08
	.zero		1


	//   ....[22]....
        /*0edc*/ 	.word	0x000030d0
        /*0ee0*/ 	.word	0x0000006e
        /*0ee4*/ 	.word	0x00028890
        /*0ee8*/ 	.short	0x010a
        /*0eea*/ 	.byte	0x3f
	.zero		1


	//   ....[23]....
        /*0eec*/ 	.word	0x00005670
        /*0ef0*/ 	.word	0x0000006e
        /*0ef4*/ 	.word	0x00028890
        /*0ef8*/ 	.short	0x010a
        /*0efa*/ 	.byte	0x3f
	.zero		1


	//   ....[24]....
        /*0efc*/ 	.word	0x00007750
        /*0f00*/ 	.word	0x0000006e
        /*0f04*/ 	.word	0x00028890
        /*0f08*/ 	.short	0x010a
        /*0f0a*/ 	.byte	0x3f
	.zero		1


	//   ....[25]....
        /*0f0c*/ 	.word	0x00007db0
        /*0f10*/ 	.word	0x00000030
        /*0f14*/ 	.word	0x00000000
        /*0f18*/ 	.short	0x0101
        /*0f1a*/ 	.byte	0x3f
	.zero		1


	//   ....[26]....
        /*0f1c*/ 	.word	0x00007df0
        /*0f20*/ 	.word	0x0000006e
        /*0f24*/ 	.word	0x000288b0
        /*0f28*/ 	.short	0x010a
        /*0f2a*/ 	.byte	0x3f
	.zero		1


	//   ....[27]....
        /*0f2c*/ 	.word	0x00008440
        /*0f30*/ 	.word	0x0000006e
        /*0f34*/ 	.word	0x00000000
        /*0f38*/ 	.short	0x0101
        /*0f3a*/ 	.byte	0x3f
	.zero		1


	//   ....[28]....
        /*0f3c*/ 	.word	0x00008a70
        /*0f40*/ 	.word	0x00000002
        /*0f44*/ 	.word	0x00028800
        /*0f48*/ 	.short	0x010a
        /*0f4a*/ 	.byte	0x3f
	.zero		1


	//   ....[29]....
        /*0f4c*/ 	.word	0x00008ac0
        /*0f50*/ 	.word	0x00000002
        /*0f54*/ 	.word	0x00028800
        /*0f58*/ 	.short	0x010a
        /*0f5a*/ 	.byte	0x3f
	.zero		1


	//   ....[30]....
        /*0f5c*/ 	.word	0x00009b60
        /*0f60*/ 	.word	0x00000002
        /*0f64*/ 	.word	0x00028800
        /*0f68*/ 	.short	0x010a
        /*0f6a*/ 	.byte	0x3f
	.zero		1


	//   ....[31]....
        /*0f6c*/ 	.word	0x0000bf50
        /*0f70*/ 	.word	0x00000002
        /*0f74*/ 	.word	0x00028800
        /*0f78*/ 	.short	0x010a
        /*0f7a*/ 	.byte	0x3f
	.zero		1


	//   ....[32]....
        /*0f7c*/ 	.word	0x0000d9b0
        /*0f80*/ 	.word	0x00000000
        /*0f84*/ 	.word	0x00028830
        /*0f88*/ 	.short	0x010a
        /*0f8a*/ 	.byte	0x3f
	.zero		1


	//   ....[33]....
        /*0f8c*/ 	.word	0x0000da20
        /*0f90*/ 	.word	0x00000000
        /*0f94*/ 	.word	0x00028830
        /*0f98*/ 	.short	0x010a
        /*0f9a*/ 	.byte	0x3f
	.zero		1


	//   ....[34]....
        /*0f9c*/ 	.word	0x0000e7e0
        /*0fa0*/ 	.word	0x00000000
        /*0fa4*/ 	.word	0x00000000
        /*0fa8*/ 	.short	0x0101
        /*0faa*/ 	.byte	0x3f
	.zero		1


	//   ....[35]....
        /*0fac*/ 	.word	0x00010760
        /*0fb0*/ 	.word	0x00000006
        /*0fb4*/ 	.word	0x00028830
        /*0fb8*/ 	.short	0x010a
        /*0fba*/ 	.byte	0x3f
	.zero		1


	//   ....[36]....
        /*0fbc*/ 	.word	0x000107b0
        /*0fc0*/ 	.word	0x00000006
        /*0fc4*/ 	.word	0x00028830
        /*0fc8*/ 	.short	0x010a
        /*0fca*/ 	.byte	0x3f
	.zero		1


	//   ....[37]....
        /*0fcc*/ 	.word	0x00010c00
        /*0fd0*/ 	.word	0x00000007
        /*0fd4*/ 	.word	0x00028850
        /*0fd8*/ 	.short	0x010a
        /*0fda*/ 	.byte	0x3f
	.zero		1


	//   ....[38]....
        /*0fdc*/ 	.word	0x00010c40
        /*0fe0*/ 	.word	0x00000007
        /*0fe4*/ 	.word	0x00028850
        /*0fe8*/ 	.short	0x010a
        /*0fea*/ 	.byte	0x3f
	.zero		1


	//   ....[39]....
        /*0fec*/ 	.word	0x00012e60
        /*0ff0*/ 	.word	0x0000000a
        /*0ff4*/ 	.word	0x00000000
        /*0ff8*/ 	.short	0x0101
        /*0ffa*/ 	.byte	0x3f
	.zero		1


	//   ....[40]....
        /*0ffc*/ 	.word	0x00012ef0
        /*1000*/ 	.word	0x00000008
        /*1004*/ 	.word	0x00000000
        /*1008*/ 	.short	0x0101
        /*100a*/ 	.byte	0x3f
	.zero		1


	//   ....[41]....
        /*100c*/ 	.word	0x00013ac0
        /*1010*/ 	.word	0x00000006
        /*1014*/ 	.word	0x00028830
        /*1018*/ 	.short	0x010a
        /*101a*/ 	.byte	0x3f
	.zero		1


	//   ....[42]....
        /*101c*/ 	.word	0x00013b10
        /*1020*/ 	.word	0x00000006
        /*1024*/ 	.word	0x00028830
        /*1028*/ 	.short	0x010a
        /*102a*/ 	.byte	0x3f
	.zero		1


	//   ....[43]....
        /*102c*/ 	.word	0x00013f60
        /*1030*/ 	.word	0x00000007
        /*1034*/ 	.word	0x00028850
        /*1038*/ 	.short	0x010a
        /*103a*/ 	.byte	0x3f
	.zero		1


	//   ....[44]....
        /*103c*/ 	.word	0x00013fa0
        /*1040*/ 	.word	0x00000007
        /*1044*/ 	.word	0x00028850
        /*1048*/ 	.short	0x010a
        /*104a*/ 	.byte	0x3f
	.zero		1


	//   ....[45]....
        /*104c*/ 	.word	0x00015940
        /*1050*/ 	.word	0x0000001d
        /*1054*/ 	.word	0x00000000
        /*1058*/ 	.short	0x0101
        /*105a*/ 	.byte	0x3f
	.zero		1


	//   ....[46]....
        /*105c*/ 	.word	0x00015a90
        /*1060*/ 	.word	0x0000001f
        /*1064*/ 	.word	0x00000000
        /*1068*/ 	.short	0x0101
        /*106a*/ 	.byte	0x3f
	.zero		1


	//   ....[47]....
        /*106c*/ 	.word	0x00016430
        /*1070*/ 	.word	0x0000000b
        /*1074*/ 	.word	0x00028850
        /*1078*/ 	.short	0x010a
        /*107a*/ 	.byte	0x3f
	.zero		1


	//   ....[48]....
        /*107c*/ 	.word	0x000164b0
        /*1080*/ 	.word	0x0000000b
        /*1084*/ 	.word	0x00028850
        /*1088*/ 	.short	0x010a
        /*108a*/ 	.byte	0x3f
	.zero		1


	//   ....[49]....
        /*108c*/ 	.word	0x00016a50
        /*1090*/ 	.word	0x0000000a
        /*1094*/ 	.word	0x00000000
        /*1098*/ 	.short	0x0101
        /*109a*/ 	.byte	0x3f
	.zero		1


	//   ....[50]....
        /*109c*/ 	.word	0x00017f60
        /*10a0*/ 	.word	0x00000000
        /*10a4*/ 	.word	0x00000000
        /*10a8*/ 	.short	0x0101
        /*10aa*/ 	.byte	0x3f
	.zero		1


	//   ....[51]....
        /*10ac*/ 	.word	0x0001a590
        /*10b0*/ 	.word	0x00000004
        /*10b4*/ 	.word	0x00028820
        /*10b8*/ 	.short	0x010a
        /*10ba*/ 	.byte	0x3f
	.zero		1


	//   ....[52]....
        /*10bc*/ 	.word	0x0001a670
        /*10c0*/ 	.word	0x00000004
        /*10c4*/ 	.word	0x000288a0
        /*10c8*/ 	.short	0x010a
        /*10ca*/ 	.byte	0x3f
	.zero		1


	//   ....[53]....
        /*10cc*/ 	.word	0x0001a9c0
        /*10d0*/ 	.word	0x00000004
        /*10d4*/ 	.word	0x000288c0
        /*10d8*/ 	.short	0x010a
        /*10da*/ 	.byte	0x3f
	.zero		1


	//   ....[54]....
        /*10dc*/ 	.word	0x0001ae80
        /*10e0*/ 	.word	0x00000006
        /*10e4*/ 	.word	0x000288a0
        /*10e8*/ 	.short	0x010a
        /*10ea*/ 	.byte	0x3f
	.zero		1


	//   ....[55]....
        /*10ec*/ 	.word	0x0001b1b0
        /*10f0*/ 	.word	0x00000006
        /*10f4*/ 	.word	0x000288c0
        /*10f8*/ 	.short	0x010a
        /*10fa*/ 	.byte	0x3f
	.zero		1


	//   ....[56]....
        /*10fc*/ 	.word	0x0001bfb0
        /*1100*/ 	.word	0x00000000
        /*1104*/ 	.word	0x00028840
        /*1108*/ 	.short	0x010a
        /*110a*/ 	.byte	0x3f
	.zero		1


	//   ....[57]....
        /*110c*/ 	.word	0x0001cf00
        /*1110*/ 	.word	0x00000008
        /*1114*/ 	.word	0x00028800
        /*1118*/ 	.short	0x0107
        /*111a*/ 	.byte	0x3f
	.zero		1


	//   ....[58]....
        /*111c*/ 	.word	0x0001d000
        /*1120*/ 	.word	0x00000002
        /*1124*/ 	.word	0x00028800
        /*1128*/ 	.short	0x0101
        /*112a*/ 	.byte	0x3f
	.zero		1


	//   ....[59]....
        /*112c*/ 	.word	0x0001d020
        /*1130*/ 	.word	0x00000002
        /*1134*/ 	.word	0x00028820
        /*1138*/ 	.short	0x010a
        /*113a*/ 	.byte	0x3f
	.zero		1


	//   ....[60]....
        /*113c*/ 	.word	0x0001d380
        /*1140*/ 	.word	0x00000003
        /*1144*/ 	.word	0x00028840
        /*1148*/ 	.short	0x010a
        /*114a*/ 	.byte	0x3f
	.zero		1


	//   ....[61]....
        /*114c*/ 	.word	0x0001d740
        /*1150*/ 	.word	0x00000000
        /*1154*/ 	.word	0x00028860
        /*1158*/ 	.short	0x010a
        /*115a*/ 	.byte	0x3f
	.zero		1


	//   ....[62]....
        /*115c*/ 	.word	0x0001de30
        /*1160*/ 	.word	0x00000003
        /*1164*/ 	.word	0x00028840
        /*1168*/ 	.short	0x010a
        /*116a*/ 	.byte	0x3f
	.zero		1


	//   ....[63]....
        /*116c*/ 	.word	0x0001e1f0
        /*1170*/ 	.word	0x00000002
        /*1174*/ 	.word	0x00028860
        /*1178*/ 	.short	0x010a
        /*117a*/ 	.byte	0x3f
	.zero		1


	//   ....[64]....
        /*117c*/ 	.word	0x0001e850
        /*1180*/ 	.word	0x00000003
        /*1184*/ 	.word	0x00028840
        /*1188*/ 	.short	0x010a
        /*118a*/ 	.byte	0x3f
	.zero		1


	//   ....[65]....
        /*118c*/ 	.word	0x0001ec00
        /*1190*/ 	.word	0x00000002
        /*1194*/ 	.word	0x00028860
        /*1198*/ 	.short	0x010a
        /*119a*/ 	.byte	0x3f
	.zero		1


	//   ....[66]....
        /*119c*/ 	.word	0x0001f1e0
        /*11a0*/ 	.word	0x00000000
        /*11a4*/ 	.word	0x00028860
        /*11a8*/ 	.short	0x010a
        /*11aa*/ 	.byte	0x3f
	.zero		1


	//   ....[67]....
        /*11ac*/ 	.word	0x00020360
        /*11b0*/ 	.word	0x00000000
        /*11b4*/ 	.word	0x00028820
        /*11b8*/ 	.short	0x010a
        /*11ba*/ 	.byte	0x3f
	.zero		1


	//   ....[68]....
        /*11bc*/ 	.word	0x00020510
        /*11c0*/ 	.word	0x00000006
        /*11c4*/ 	.word	0x00000000
        /*11c8*/ 	.short	0x010a
        /*11ca*/ 	.byte	0x3f
	.zero		1


	//   ....[69]....
        /*11cc*/ 	.word	0x00020580
        /*11d0*/ 	.word	0x00000007
        /*11d4*/ 	.word	0x00000000
        /*11d8*/ 	.short	0x010a
        /*11da*/ 	.byte	0x3f
	.zero		1


	//   ....[70]....
        /*11dc*/ 	.word	0x000205f0
        /*11e0*/ 	.word	0x00000004
        /*11e4*/ 	.word	0x00000000
        /*11e8*/ 	.short	0x010a
        /*11ea*/ 	.byte	0x3f
	.zero		1


	//   ....[71]....
        /*11ec*/ 	.word	0x00020620
        /*11f0*/ 	.word	0x00000003
        /*11f4*/ 	.word	0x00000000
        /*11f8*/ 	.short	0x010a
        /*11fa*/ 	.byte	0x3f
	.zero		1


	//   ....[72]....
        /*11fc*/ 	.word	0x00020680
        /*1200*/ 	.word	0x0000006e
        /*1204*/ 	.word	0x00028890
        /*1208*/ 	.short	0x010a
        /*120a*/ 	.byte	0x3f
	.zero		1


	//   ....[73]....
        /*120c*/ 	.word	0x000206d0
        /*1210*/ 	.word	0x0000006e
        /*1214*/ 	.word	0x00028890
        /*1218*/ 	.short	0x010a
        /*121a*/ 	.byte	0x3f
	.zero		1


	//   ....[74]....
        /*121c*/ 	.word	0x00020720
        /*1220*/ 	.word	0x0000006e
        /*1224*/ 	.word	0x00028890
        /*1228*/ 	.short	0x010a
        /*122a*/ 	.byte	0x3f
	.zero		1


	//   ....[75]....
        /*122c*/ 	.word	0x00020770
        /*1230*/ 	.word	0x0000006e
        /*1234*/ 	.word	0x000288b0
        /*1238*/ 	.short	0x010a
        /*123a*/ 	.byte	0x3f
	.zero		1


	//   ....[76]....
        /*123c*/ 	.word	0x00020f70
        /*1240*/ 	.word	0x00000002
        /*1244*/ 	.word	0x00028800
        /*1248*/ 	.short	0x010a
        /*124a*/ 	.byte	0x3f
	.zero		1


	//   ....[77]....
        /*124c*/ 	.word	0x00021ad0
        /*1250*/ 	.word	0x00000002
        /*1254*/ 	.word	0x00028800
        /*1258*/ 	.short	0x010a
        /*125a*/ 	.byte	0x3f
	.zero		1


	//   ....[78]....
        /*125c*/ 	.word	0x00021b20
        /*1260*/ 	.word	0x00000000
        /*1264*/ 	.word	0x00028830
        /*1268*/ 	.short	0x010a
        /*126a*/ 	.byte	0x3f
	.zero		1


	//   ....[79]....
        /*126c*/ 	.word	0x00021b70
        /*1270*/ 	.word	0x00000006
        /*1274*/ 	.word	0x00028830
        /*1278*/ 	.short	0x010a
        /*127a*/ 	.byte	0x3f
	.zero		1


	//   ....[80]....
        /*127c*/ 	.word	0x00021bc0
        /*1280*/ 	.word	0x00000007
        /*1284*/ 	.word	0x00028850
        /*1288*/ 	.short	0x010a
        /*128a*/ 	.byte	0x3f
	.zero		1


	//   ....[81]....
        /*128c*/ 	.word	0x00021c10
        /*1290*/ 	.word	0x00000006
        /*1294*/ 	.word	0x00028830
        /*1298*/ 	.short	0x010a
        /*129a*/ 	.byte	0x3f
	.zero		1


	//   ....[82]....
        /*129c*/ 	.word	0x00021c60
        /*12a0*/ 	.word	0x00000007
        /*12a4*/ 	.word	0x00028850
        /*12a8*/ 	.short	0x010a
        /*12aa*/ 	.byte	0x3f
	.zero		1


	//   ....[83]....
        /*12ac*/ 	.word	0x00021cb0
        /*12b0*/ 	.word	0x0000000b
        /*12b4*/ 	.word	0x00028850
        /*12b8*/ 	.short	0x010a
        /*12ba*/ 	.byte	0x3f
	.zero		1


	//   ....[84]....
        /*12bc*/ 	.word	0x000222a0
        /*12c0*/ 	.word	0x00000003
        /*12c4*/ 	.word	0x00028820
        /*12c8*/ 	.short	0x010a
        /*12ca*/ 	.byte	0x3f
	.zero		1


	//   ....[85]....
        /*12cc*/ 	.word	0x000222f0
        /*12d0*/ 	.word	0x00000004
        /*12d4*/ 	.word	0x000288a0
        /*12d8*/ 	.short	0x010a
        /*12da*/ 	.byte	0x3f
	.zero		1


	//   ....[86]....
        /*12dc*/ 	.word	0x00022340
        /*12e0*/ 	.word	0x00000004
        /*12e4*/ 	.word	0x000288c0
        /*12e8*/ 	.short	0x010a
        /*12ea*/ 	.byte	0x3f
	.zero		1


	//   ....[87]....
        /*12ec*/ 	.word	0x00022390
        /*12f0*/ 	.word	0x00000006
        /*12f4*/ 	.word	0x000288a0
        /*12f8*/ 	.short	0x010a
        /*12fa*/ 	.byte	0x3f
	.zero		1


	//   ....[88]....
        /*12fc*/ 	.word	0x000223e0
        /*1300*/ 	.word	0x00000006
        /*1304*/ 	.word	0x000288c0
        /*1308*/ 	.short	0x010a
        /*130a*/ 	.byte	0x3f
	.zero		1


	//   ....[89]....
        /*130c*/ 	.word	0x00022580
        /*1310*/ 	.word	0x00000000
        /*1314*/ 	.word	0x00028840
        /*1318*/ 	.short	0x010a
        /*131a*/ 	.byte	0x3f
	.zero		1


	//   ....[90]....
        /*131c*/ 	.word	0x00023150
        /*1320*/ 	.word	0x00000002
        /*1324*/ 	.word	0x00028820
        /*1328*/ 	.short	0x010a
        /*132a*/ 	.byte	0x3f
	.zero		1


	//   ....[91]....
        /*132c*/ 	.word	0x000231a0
        /*1330*/ 	.word	0x00000003
        /*1334*/ 	.word	0x00028840
        /*1338*/ 	.short	0x010a
        /*133a*/ 	.byte	0x3f
	.zero		1


	//   ....[92]....
        /*133c*/ 	.word	0x000231f0
        /*1340*/ 	.word	0x00000000
        /*1344*/ 	.word	0x00028860
        /*1348*/ 	.short	0x010a
        /*134a*/ 	.byte	0x3f
	.zero		1


	//   ....[93]....
        /*134c*/ 	.word	0x00023240
        /*1350*/ 	.word	0x00000003
        /*1354*/ 	.word	0x00028840
        /*1358*/ 	.short	0x010a
        /*135a*/ 	.byte	0x3f
	.zero		1


	//   ....[94]....
        /*135c*/ 	.word	0x00023290
        /*1360*/ 	.word	0x00000002
        /*1364*/ 	.word	0x00028860
        /*1368*/ 	.short	0x010a
        /*136a*/ 	.byte	0x3f
	.zero		1


	//   ....[95]....
        /*136c*/ 	.word	0x000232e0
        /*1370*/ 	.word	0x00000003
        /*1374*/ 	.word	0x00028840
        /*1378*/ 	.short	0x010a
        /*137a*/ 	.byte	0x3f
	.zero		1


	//   ....[96]....
        /*137c*/ 	.word	0x00023330
        /*1380*/ 	.word	0x00000002
        /*1384*/ 	.word	0x00028860
        /*1388*/ 	.short	0x010a
        /*138a*/ 	.byte	0x3f
	.zero		1


	//   ....[97]....
        /*138c*/ 	.word	0x00023380
        /*1390*/ 	.word	0x00000000
        /*1394*/ 	.word	0x00028860
        /*1398*/ 	.short	0x010a
        /*139a*/ 	.byte	0x3f
	.zero		1


	//   ....[98]....
        /*139c*/ 	.word	0x00023e00
        /*13a0*/ 	.word	0x00000000
        /*13a4*/ 	.word	0x00028820
        /*13a8*/ 	.short	0x010a
        /*13aa*/ 	.byte	0x3f
	.zero		1


	//   ....[99]....
        /*13ac*/ 	.word	0x00023fa0
        /*13b0*/ 	.word	0x00000006
        /*13b4*/ 	.word	0x00000000
        /*13b8*/ 	.short	0x010a
        /*13ba*/ 	.byte	0x3f
	.zero		1


	//   ....[100]....
        /*13bc*/ 	.word	0x00023ff0
        /*13c0*/ 	.word	0x00000007
        /*13c4*/ 	.word	0x00000000
        /*13c8*/ 	.short	0x010a
        /*13ca*/ 	.byte	0x3f
	.zero		1


	//   ....[101]....
        /*13cc*/ 	.word	0x00024040
        /*13d0*/ 	.word	0x00000004
        /*13d4*/ 	.word	0x00000000
        /*13d8*/ 	.short	0x010a
        /*13da*/ 	.byte	0x3f
	.zero		1


	//----- nvinfo : EIATTR_NUM_MBARRIERS
	.align		4
.L_1209:
        /*13dc*/ 	.byte	0x03, 0x38
        /*13de*/ 	.short	0x0016


	//----- nvinfo : EIATTR_EXIT_INSTR_OFFSETS
	.align		4
        /*13e0*/ 	.byte	0x04, 0x1c
        /*13e2*/ 	.short	(.L_1211 - .L_1210)


	//   ....[0]....
.L_1210:
        /*13e4*/ 	.word	0x00020670


	//----- nvinfo : EIATTR_MAX_THREADS
	.align		4
.L_1211:
        /*13e8*/ 	.byte	0x04, 0x05
        /*13ea*/ 	.short	(.L_1213 - .L_1212)
.L_1212:
        /*13ec*/ 	.word	0x00000180
        /*13f0*/ 	.word	0x00000001
        /*13f4*/ 	.word	0x00000001


	//----- nvinfo : EIATTR_CRS_STACK_SIZE
	.align		4
.L_1213:
        /*13f8*/ 	.byte	0x04, 0x1e
        /*13fa*/ 	.short	(.L_1215 - .L_1214)
.L_1214:
        /*13fc*/ 	.word	0x00000000


	//----- nvinfo : EIATTR_CBANK_PARAM_SIZE
	.align		4
.L_1215:
        /*1400*/ 	.byte	0x03, 0x19
        /*1402*/ 	.short	0x0af0


	//----- nvinfo : EIATTR_PARAM_CBANK
	.align		4
        /*1404*/ 	.byte	0x04, 0x0a
        /*1406*/ 	.short	(.L_1217 - .L_1216)
	.align		4
.L_1216:
        /*1408*/ 	.word	index@(.nv.constant0._ZN7cutlass13device_kernelIN5flash11enable_sm90INS1_16FlashAttnFwdSm90INS1_25CollectiveMainloopFwdSm90ILi2EN4cute5tupleIJNS5_1CILi1EEES8_S8_EEENS6_IJNS7_ILi128EEESA_SA_EEELi128ENS_6half_tEfNS_4arch4Sm90ELb1ELb0ELb1ELb1ELb0ELb1ELb0ELb1ELb1ELb1ELb0ELb0EEENS1_21CollectiveEpilogueFwdISB_S9_SC_SE_Li256ELb1ELb1ELb0ELb0EEENS1_36VarlenDynamicPersistentTileSchedulerILi128ELi128ELi256ELi128ELb0ELb1ELb1ELb1ELb1ELb1EEEEEEEEEvNT_6ParamsE)
        /*140c*/ 	.short	0x0210
        /*140e*/ 	.short	0x0af0


	//----- nvinfo : EIATTR_SW_WAR
	.align		4
.L_1217:
        /*1410*/ 	.byte	0x04, 0x36
        /*1412*/ 	.short	(.L_1219 - .L_1218)
.L_1218:
        /*1414*/ 	.word	0x00000008
.L_1219:


//--------------------- .nv.info._ZN7cutlass13device_kernelIN5flash11enable_sm90INS1_16FlashAttnFwdSm90INS1_25CollectiveMainloopFwdSm90ILi2EN4cute5tupleIJNS5_1CILi1EEES8_S8_EEENS6_IJNS7_ILi192EEENS7_ILi144EEENS7_ILi96EEEEEELi96ENS_6half_tEfNS_4arch4Sm90ELb0ELb0ELb1ELb0ELb0ELb0ELb0ELb0ELb1ELb1ELb0ELb0EEENS1_21CollectiveEpilogueFwdINS6_IJSA_SC_SB_EEES9_SE_SG_Li384ELb0ELb1ELb0ELb0EEENS1_29StaticPersistentTileSchedulerILb0EEEEEEEEEvNT_6ParamsE --------------------------
	.section	.nv.info._ZN7cutlass13device_kernelIN5flash11enable_sm90INS1_16FlashAttnFwdSm90INS1_25CollectiveMainloopFwdSm90ILi2EN4cute5tupleIJNS5_1CILi1EEES8_S8_EEENS6_IJNS7_ILi192EEENS7_ILi144EEENS7_ILi96EEEEEELi96ENS_6half_tEfNS_4arch4Sm90ELb0ELb0ELb1ELb0ELb0ELb0ELb0ELb0ELb1ELb1ELb0ELb0EEENS1_21CollectiveEpilogueFwdINS6_IJSA_SC_SB_EEES9_SE_SG_Li384ELb0ELb1ELb0ELb0EEENS1_29StaticPersistentTileSchedulerILb0EEEEEEEEEvNT_6ParamsE,"",@"SHT_CUDA_INFO"
	.sectionflags	@""
	.align	4


	//----- nvinfo : EIATTR_CUDA_API_VERSION
	.align		4
        /*0000*/ 	.byte	0x04, 0x37
        /*0002*/ 	.short	(.L_1221 - .L_1220)
.L_1220:
        /*0004*/ 	.word	0x00000082


	//----- nvinfo : EIATTR_KPARAM_INFO
	.align		4
.L_1221:
        /*0008*/ 	.byte	0x04, 0x17
        /*000a*/ 	.short	(.L_1223 - .L_1222)
.L_1222:
        /*000c*/ 	.word	0x00000000
        /*0010*/ 	.short	0x0000
        /*0012*/ 	.short	0x0070
        /*0014*/ 	.byte	0x00, 0xf0, 0x01, 0x28


	//----- nvinfo : EIATTR_SPARSE_MMA_MASK
	.align		4
.L_1223:
        /*0018*/ 	.byte	0x03, 0x50
        /*001a*/ 	.short	0x0000


	//----- nvinfo : EIATTR_MAXREG_COUNT
	.align		4
        /*001c*/ 	.byte	0x03, 0x1b
        /*001e*/ 	.short	0x0080


	//----- nvinfo : EIATTR_NUM_BARRIERS
	.align		4
        /*0020*/ 	.byte	0x02, 0x4c
        /*0022*/ 	.byte	0x10
	.zero		1


	//----- nvinfo : EIATTR_EXTERNS
	.align		4
        /*0024*/ 	.byte	0x04, 0x0f
        /*0026*/ 	.short	(.L_1225 - .L_1224)


	//   ....[0]....
	.align		4
.L_1224:
        /*0028*/ 	.word	index@(__assertfail)


	//----- nvinfo : EIATTR_ANNOTATIONS
	.align		4
.L_1225:
        /*002c*/ 	.byte	0x04, 0x55
        /*002e*/ 	.short	(.L_1227 - .L_1226)


	//   ....[0]....
.L_1226:
        /* <DEDUP_REMOVED lines=14> */


	//----- nvinfo : EIATTR_MERCURY_ISA_VERSION
	.align		4
.L_1227:
        /*00f8*/ 	.byte	0x03, 0x5f
        /*00fa*/ 	.short	0x0101


	//----- nvinfo : EIATTR_INT_WARP_WIDE_INSTR_OFFSETS
	.align		4
        /*00fc*/ 	.byte	0x04, 0x31
        /*00fe*/ 	.short	(.L_1229 - .L_1228)


	//   ....[0]....
.L_1228:
        /*0100*/ 	.word	0x00000120


	//   ....[1]....
        /*0104*/ 	.word	0x000001c0


	//   ....[2]....
        /*0108*/ 	.word	0x00000230


	//----- nvinfo : EIATTR_COOP_GROUP_MASK_REGIDS
	.align		4
.L_1229:
        /*010c*/ 	.byte	0x04, 0x29
        /*010e*/ 	.short	(.L_1231 - .L_1230)


	//   ....[0]....
.L_1230:
        /*0110*/ 	.word	0xffffffff


	//   ....[1]....
        /*0114*/ 	.word	0xffffffff


	//   ....[2]....
        /*0118*/ 	.word	0xffffffff


	//   ....[3]....
        /*011c*/ 	.word	0xffffffff


	//   ....[4]....
        /*0120*/ 	.word	0xffffffff


	//   ....[5]....
        /*0124*/ 	.word	0xffffffff


	//   ....[6]....
        /*0128*/ 	.word	0xffffffff


	//   ....[7]....
        /*012c*/ 	.word	0xffffffff


	//   ....[8]....
        /*0130*/ 	.word	0xffffffff


	//   ....[9]....
        /*0134*/ 	.word	0xffffffff


	//   ....[10]....
        /*0138*/ 	.word	0xffffffff


	//   ....[11]....
        /*013c*/ 	.word	0xffffffff


	//   ....[12]....
        /*0140*/ 	.word	0xffffffff


	//   ....[13]....
        /*0144*/ 	.word	0xffffffff


	//   ....[14]....
        /*0148*/ 	.word	0xffffffff


	//   ....[15]....
        /*014c*/ 	.word	0xffffffff


	//   ....[16]....
        /*0150*/ 	.word	0xffffffff


	//   ....[17]....
        /*0154*/ 	.word	0xffffffff


	//   ....[18]....
        /*0158*/ 	.word	0xffffffff


	//   ....[19]....
        /*015c*/ 	.word	0xffffffff


	//   ....[20]....
        /*0160*/ 	.word	0xffffffff


	//   ....[21]....
        /*0164*/ 	.word	0xffffffff


	//   ....[22]....
        /*0168*/ 	.word	0xffffffff


	//   ....[23]....
        /*016c*/ 	.word	0xffffffff


	//   ....[24]....
        /*0170*/ 	.word	0xffffffff


	//   ....[25]....
        /*0174*/ 	.word	0xffffffff


	//   ....[26]....
        /*0178*/ 	.word	0xffffffff


	//   ....[27]....
        /*017c*/ 	.word	0xffffffff


	//   ....[28]....
        /*0180*/ 	.word	0xffffffff


	//   ....[29]....
        /*0184*/ 	.word	0xffffffff


	//   ....[30]....
        /*0188*/ 	.word	0xffffffff


	//   ....[31]....
        /*018c*/ 	.word	0xffffffff


	//   ....[32]....
        /*0190*/ 	.word	0xffffffff


	//   ....[33]....
        /*0194*/ 	.word	0xffffffff


	//   ....[34]....
        /*0198*/ 	.word	0xffffffff


	//   ....[35]....
        /*019c*/ 	.word	0xffffffff


	//   ....[36]....
        /*01a0*/ 	.word	0xffffffff


	//   ....[37]....
        /*01a4*/ 	.word	0xffffffff


	//   ....[38]....
        /*01a8*/ 	.word	0xffffffff


	//   ....[39]....
        /*01ac*/ 	.word	0xffffffff


	//   ....[40]....
        /*01b0*/ 	.word	0xffffffff


	//   ....[41]....
        /*01b4*/ 	.word	0xffffffff


	//   ....[42]....
        /*01b8*/ 	.word	0xffffffff


	//   ....[43]....
        /*01bc*/ 	.word	0xffffffff


	//   ....[44]....
        /*01c0*/ 	.word	0x0500000f


	//   ....[45]....
        /*01c4*/ 	.word	0x0500000f


	//   ....[46]....
        /*01c8*/ 	.word	0x0500000f


	//   ....[47]....
        /*01cc*/ 	.word	0x0500000f


	//   ....[48]....
        /*01d0*/ 	.word	0x0500000f


	//   ....[49]....
        /*01d4*/ 	.word	0x0500000f


	//   ....[50]....
        /*01d8*/ 	.word	0x0500000f


	//   ....[51]....
        /*01dc*/ 	.word	0x0500000f


	//   ....[52]....
        /*01e0*/ 	.word	0x0500000f


	//   ....[53]....
        /*01e4*/ 	.word	0x0500000f


	//   ....[54]....
        /*01e8*/ 	.word	0x0500000f


	//   ....[55]....
        /*01ec*/ 	.word	0x0500000f


	//   ....[56]....
        /*01f0*/ 	.word	0x0500000f


	//   ....[57]....
        /*01f4*/ 	.word	0x0500000f


	//----- nvinfo : EIATTR_COOP_GROUP_INSTR_OFFSETS
	.align		4
.L_1231:
        /*01f8*/ 	.byte	0x04, 0x28
        /*01fa*/ 	.short	(.L_1233 - .L_1232)


	//   ....[0]....
.L_1232:
        /*01fc*/ 	.word	0x00000060


	//   ....[1]....
        /*0200*/ 	.word	0x00000130


	//   ....[2]....
        /*0204*/ 	.word	0x000001e0


	//   ....[3]....
        /*0208*/ 	.word	0x000003a0


	//   ....[4]....
        /*020c*/ 	.word	0x00000500


	//   ....[5]....
        /*0210*/ 	.word	0x00000620


	//   ....[6]....
        /*0214*/ 	.word	0x00000780


	//   ....[7]....
        /*0218*/ 	.word	0x00000ee0


	//   ....[8]....
        /*021c*/ 	.word	0x00003a50


	//   ....[9]....
        /*0220*/ 	.word	0x00003a90


	//   ....[10]....
        /*0224*/ 	.word	0x00004050


	//   ....[11]....
        /*0228*/ 	.word	0x000040c0


	//   ....[12]....
        /*022c*/ 	.word	0x00005150


	//   ....[13]....
        /*0230*/ 	.word	0x00007630


	//   ....[14]....
        /*0234*/ 	.word	0x000076c0


	//   ....[15]....
        /*0238*/ 	.word	0x00007ed0


	//   ....[16]....
        /*023c*/ 	.word	0x00007f50


	//   ....[17]....
        /*0240*/ 	.word	0x00009310


	//   ....[18]....
        /*0244*/ 	.word	0x00009410


	//   ....[19]....
        /*0248*/ 	.word	0x00009470


	//   ....[20]....
        /*024c*/ 	.word	0x000095b0


	//   ....[21]....
        /*0250*/ 	.word	0x000095d0


	//   ....[22]....
        /*0254*/ 	.word	0x0000a500


	//   ....[23]....
        /*0258*/ 	.word	0x0000a530


	//   ....[24]....
        /*025c*/ 	.word	0x0000a590


	//   ....[25]....
        /*0260*/ 	.word	0x0000a5f0


	//   ....[26]....
        /*0264*/ 	.word	0x0000aa90


	//   ....[27]....
        /*0268*/ 	.word	0x0000aad0


	//   ....[28]....
        /*026c*/ 	.word	0x0000ac00


	//   ....[29]....
        /*0270*/ 	.word	0x0000ac40


	//   ....[30]....
        /*0274*/ 	.word	0x0000b630


	//   ....[31]....
        /*0278*/ 	.word	0x0000c1c0


	//   ....[32]....
        /*027c*/ 	.word	0x0000c1f0


	//   ....[33]....
        /*0280*/ 	.word	0x0000c210


	//   ....[34]....
        /*0284*/ 	.word	0x0000c2c0


	//   ....[35]....
        /*0288*/ 	.word	0x0000c2e0


	//   ....[36]....
        /*028c*/ 	.word	0x0000c380


	//   ....[37]....
        /*0290*/ 	.word	0x0000c3a0


	//   ....[38]....
        /*0294*/ 	.word	0x0000c3b0


	//   ....[39]....
        /*0298*/ 	.word	0x0000c440


	//   ....[40]....
        /*029c*/ 	.word	0x0000c490


	//   ....[41]....
        /*02a0*/ 	.word	0x0000c4a0


	//   ....[42]....
        /*02a4*/ 	.word	0x0000c4d0


	//   ....[43]....
        /*02a8*/ 	.word	0x0000ef50


	//   ....[44]....
        /*02ac*/ 	.word	0x0000f430


	//   ....[45]....
        /*02b0*/ 	.word	0x0000f5a0


	//   ....[46]....
        /*02b4*/ 	.word	0x0000f5f0


	//   ....[47]....
        /*02b8*/ 	.word	0x0000f690


	//   ....[48]....
        /*02bc*/ 	.word	0x0000f7a0


	//   ....[49]....
        /*02c0*/ 	.word	0x0000f800


	//   ....[50]....
        /*02c4*/ 	.word	0x0000f920


	//   ....[51]....
        /*02c8*/ 	.word	0x0000f980


	//   ....[52]....
        /*02cc*/ 	.word	0x0000fa30


	//   ....[53]....
        /*02d0*/ 	.word	0x0000fb00


	//   ....[54]....
        /*02d4*/ 	.word	0x0000fbd0


	//   ....[55]....
        /*02d8*/ 	.word	0x0000fc50


	//   ....[56]....
        /*02dc*/ 	.word	0x0000fd40


	//   ....[57]....
        /*02e0*/ 	.word	0x000100d0


	//----- nvinfo : EIATTR_REG_RECONFIG
	.align		4
.L_1233:
        /*02e4*/ 	.byte	0x01, 0x54
	.zero		2


	//----- nvinfo : EIATTR_SYSCALL_OFFSETS
	.align		4
        /*02e8*/ 	.byte	0x04, 0x46
        /*02ea*/ 	.short	(.L_1235 - .L_1234)


	//   ....[0]....
.L_1234:
        /*02ec*/ 	.word	0x00001260


	//   ....[1]....
        /*02f0*/ 	.word	0x0000b2c0


	//   ....[2]....
        /*02f4*/ 	.word	0x0000b400


	//   ....[3]....
        /*02f8*/ 	.word	0x0000b4f0


	//   ....[4]....
        /*02fc*/ 	.word	0x0000bcb0


	//----- nvinfo : EIATTR_MBARRIER_INSTR_OFFSETS
	.align		4
.L_1235:
        /*0300*/ 	.byte	0x04, 0x39
        /*0302*/ 	.short	(.L_1237 - .L_1236)


	//   ....[0]....
.L_1236:
        /*0304*/ 	.word	0x00000250
        /*0308*/ 	.word	0x000000ff
        /*030c*/ 	.word	0x00031c00
        /*0310*/ 	.short	0x0100
        /*0312*/ 	.byte	0x08
	.zero		1


	//   ....[1]....
        /*0314*/ 	.word	0x00000260
        /*0318*/ 	.word	0x000000ff
        /*031c*/ 	.word	0x00031c20
        /*0320*/ 	.short	0x0100
        /*0322*/ 	.byte	0x08
	.zero		1


	//   ....[2]....
        /*0324*/ 	.word	0x00000350
        /*0328*/ 	.word	0x000000ff
        /*032c*/ 	.word	0x00031c30
        /*0330*/ 	.short	0x0100
        /*0332*/ 	.byte	0x08
	.zero		1


	//   ....[3]....
        /*0334*/ 	.word	0x00000360
        /*0338*/ 	.word	0x000000ff
        /*033c*/ 	.word	0x00031c40
        /*0340*/ 	.short	0x0100
        /*0342*/ 	.byte	0x08
	.zero		1


	//   ....[4]....
        /*0344*/ 	.word	0x00000370
        /*0348*/ 	.word	0x000000ff
        /*034c*/ 	.word	0x00031c38
        /*0350*/ 	.short	0x0100
        /*0352*/ 	.byte	0x08
	.zero		1


	//   ....[5]....
        /*0354*/ 	.word	0x00000380
        /*0358*/ 	.word	0x000000ff
        /*035c*/ 	.word	0x00031c48
        /*0360*/ 	.short	0x0100
        /*0362*/ 	.byte	0x08
	.zero		1


	//   ....[6]....
        /*0364*/ 	.word	0x000004b0
        /*0368*/ 	.word	0x000000ff
        /*036c*/ 	.word	0x00031c50
        /*0370*/ 	.short	0x0100
        /*0372*/ 	.byte	0x08
	.zero		1


	//   ....[7]....
        /*0374*/ 	.word	0x000004c0
        /*0378*/ 	.word	0x000000ff
        /*037c*/ 	.word	0x00031c60
        /*0380*/ 	.short	0x0100
        /*0382*/ 	.byte	0x08
	.zero		1


	//   ....[8]....
        /*0384*/ 	.word	0x000004d0
        /*0388*/ 	.word	0x000000ff
        /*038c*/ 	.word	0x00031c58
        /*0390*/ 	.short	0x0100
        /*0392*/ 	.byte	0x08
	.zero		1


	//   ....[9]....
        /*0394*/ 	.word	0x000004e0
        /*0398*/ 	.word	0x000000ff
        /*039c*/ 	.word	0x00031c68
        /*03a0*/ 	.short	0x0100
        /*03a2*/ 	.byte	0x08
	.zero		1


	//   ....[10]....
        /*03a4*/ 	.word	0x000005d0
        /*03a8*/ 	.word	0x000000ff
        /*03ac*/ 	.word	0x00031c70
        /*03b0*/ 	.short	0x0100
        /*03b2*/ 	.byte	0x06
	.zero		1


	//   ....[11]....
        /*03b4*/ 	.word	0x000005e0
        /*03b8*/ 	.word	0x000000ff
        /*03bc*/ 	.word	0x00031c80
        /*03c0*/ 	.short	0x0100
        /*03c2*/ 	.byte	0x06
	.zero		1


	//   ....[12]....
        /*03c4*/ 	.word	0x000005f0
        /*03c8*/ 	.word	0x000000ff
        /*03cc*/ 	.word	0x00031c78
        /*03d0*/ 	.short	0x0100
        /*03d2*/ 	.byte	0x06
	.zero		1


	//   ....[13]....
        /*03d4*/ 	.word	0x00000600
        /*03d8*/ 	.word	0x000000ff
        /*03dc*/ 	.word	0x00031c88
        /*03e0*/ 	.short	0x0100
        /*03e2*/ 	.byte	0x06
	.zero		1


	//   ....[14]....
        /*03e4*/ 	.word	0x00000730
        /*03e8*/ 	.word	0x000000ff
        /*03ec*/ 	.word	0x00031c90
        /*03f0*/ 	.short	0x0100
        /*03f2*/ 	.byte	0x08
	.zero		1


	//   ....[15]....
        /*03f4*/ 	.word	0x00000740
        /*03f8*/ 	.word	0x000000ff
        /*03fc*/ 	.word	0x00031ca0
        /*0400*/ 	.short	0x0100
        /*0402*/ 	.byte	0x08
	.zero		1


	//   ....[16]....
        /*0404*/ 	.word	0x00000750
        /*0408*/ 	.word	0x000000ff
        /*040c*/ 	.word	0x00031c98
        /*0410*/ 	.short	0x0100
        /*0412*/ 	.byte	0x08
	.zero		1


	//   ....[17]....
        /*0414*/ 	.word	0x00000760
        /*0418*/ 	.word	0x000000ff
        /*041c*/ 	.word	0x00031ca8
        /*0420*/ 	.short	0x0100
        /*0422*/ 	.byte	0x08
	.zero		1


	//   ....[18]....
        /*0424*/ 	.word	0x00000890
        /*0428*/ 	.word	0x000000ff
        /*042c*/ 	.word	0x00031cb0
        /*0430*/ 	.short	0x0100
        /*0432*/ 	.byte	0x08
	.zero		1


	//   ....[19]....
        /*0434*/ 	.word	0x000008a0
        /*0438*/ 	.word	0x000000ff
        /*043c*/ 	.word	0x00031cc0
        /*0440*/ 	.short	0x0100
        /*0442*/ 	.byte	0x08
	.zero		1


	//   ....[20]....
        /*0444*/ 	.word	0x000008b0
        /*0448*/ 	.word	0x000000ff
        /*044c*/ 	.word	0x00031cb8
        /*0450*/ 	.short	0x0100
        /*0452*/ 	.byte	0x08
	.zero		1


	//   ....[21]....
        /*0454*/ 	.word	0x000008c0
        /*0458*/ 	.word	0x000000ff
        /*045c*/ 	.word	0x00031cc8
        /*0460*/ 	.short	0x0100
        /*0462*/ 	.byte	0x08
	.zero		1


	//   ....[22]....
        /*0464*/ 	.word	0x000012a0
        /*0468*/ 	.word	0x000000ff
        /*046c*/ 	.word	0x00031c00
        /*0470*/ 	.short	0x010a
        /*0472*/ 	.byte	0x25
	.zero		1


	//   ....[23]....
        /*0474*/ 	.word	0x00001310
        /*0478*/ 	.word	0x00000000
        /*047c*/ 	.word	0x00031c30
        /*0480*/ 	.short	0x010a
        /*0482*/ 	.byte	0x3f
	.zero		1


	//   ....[24]....
        /*0484*/ 	.word	0x00001380
        /*0488*/ 	.word	0x00000000
        /*048c*/ 	.word	0x00031c30
        /*0490*/ 	.short	0x010a
        /*0492*/ 	.byte	0x3f
	.zero		1


	//   ....[25]....
        /*0494*/ 	.word	0x00004300
        /*0498*/ 	.word	0x00000004
        /*049c*/ 	.word	0x00000000
        /*04a0*/ 	.short	0x0101
        /*04a2*/ 	.byte	0x3f
	.zero		1


	//   ....[26]....
        /*04a4*/ 	.word	0x00005400
        /*04a8*/ 	.word	0x000000ff
        /*04ac*/ 	.word	0x00031c30
        /*04b0*/ 	.short	0x010a
        /*04b2*/ 	.byte	0x04
	.zero		1


	//   ....[27]....
        /*04b4*/ 	.word	0x00005440
        /*04b8*/ 	.word	0x000000ff
        /*04bc*/ 	.word	0x00031c30
        /*04c0*/ 	.short	0x010a
        /*04c2*/ 	.byte	0x04
	.zero		1


	//   ....[28]....
        /*04c4*/ 	.word	0x00006ac0
        /*04c8*/ 	.word	0x000000ff
        /*04cc*/ 	.word	0x00031c50
        /*04d0*/ 	.short	0x010a
        /*04d2*/ 	.byte	0x04
	.zero		1


	//   ....[29]....
        /*04d4*/ 	.word	0x00006b00
        /*04d8*/ 	.word	0x000000ff
        /*04dc*/ 	.word	0x00031c50
        /*04e0*/ 	.short	0x010a
        /*04e2*/ 	.byte	0x04
	.zero		1


	//   ....[30]....
        /*04e4*/ 	.word	0x00008590
        /*04e8*/ 	.word	0x0000000d
        /*04ec*/ 	.word	0x00000000
        /*04f0*/ 	.short	0x0101
        /*04f2*/ 	.byte	0x3f
	.zero		1


	//   ....[31]....
        /*04f4*/ 	.word	0x00008850
        /*04f8*/ 	.word	0x00000006
        /*04fc*/ 	.word	0x00000000
        /*0500*/ 	.short	0x0101
        /*0502*/ 	.byte	0x3f
	.zero		1


	//   ....[32]....
        /*0504*/ 	.word	0x00009380
        /*0508*/ 	.word	0x000000ff
        /*050c*/ 	.word	0x00031c50
        /*0510*/ 	.short	0x010a
        /*0512*/ 	.byte	0x0c
	.zero		1


	//   ....[33]....
        /*0514*/ 	.word	0x000093c0
        /*0518*/ 	.word	0x000000ff
        /*051c*/ 	.word	0x00031c50
        /*0520*/ 	.short	0x010a
        /*0522*/ 	.byte	0x0c
	.zero		1


	//   ....[34]....
        /*0524*/ 	.word	0x0000a110
        /*0528*/ 	.word	0x00000014
        /*052c*/ 	.word	0x00000000
        /*0530*/ 	.short	0x0101
        /*0532*/ 	.byte	0x3f
	.zero		1


	//   ....[35]....
        /*0534*/ 	.word	0x0000aab0
        /*0538*/ 	.word	0x000000ff
        /*053c*/ 	.word	0x00000000
        /*0540*/ 	.short	0x0101
        /*0542*/ 	.byte	0x04
	.zero		1


	//   ....[36]....
        /*0544*/ 	.word	0x0000b850
        /*0548*/ 	.word	0x00000003
        /*054c*/ 	.word	0x00031c40
        /*0550*/ 	.short	0x010a
        /*0552*/ 	.byte	0x3f
	.zero		1


	//   ....[37]....
        /*0554*/ 	.word	0x0000c630
        /*0558*/ 	.word	0x000000ff
        /*055c*/ 	.word	0x00031c00
        /*0560*/ 	.short	0x0107
        /*0562*/ 	.byte	0x24
	.zero		1


	//   ....[38]....
        /*0564*/ 	.word	0x0000c6a0
        /*0568*/ 	.word	0x000000ff
        /*056c*/ 	.word	0x00031c00
        /*0570*/ 	.short	0x0101
        /*0572*/ 	.byte	0x24
	.zero		1


	//   ....[39]....
        /*0574*/ 	.word	0x0000c6d0
        /*0578*/ 	.word	0x000000ff
        /*057c*/ 	.word	0x00031c20
        /*0580*/ 	.short	0x010a
        /*0582*/ 	.byte	0x24
	.zero		1


	//   ....[40]....
        /*0584*/ 	.word	0x0000c9c0
        /*0588*/ 	.word	0x00000003
        /*058c*/ 	.word	0x00031c40
        /*0590*/ 	.short	0x010a
        /*0592*/ 	.byte	0x3f
	.zero		1


	//   ....[41]....
        /*0594*/ 	.word	0x0000ce40
        /*0598*/ 	.word	0x00000003
        /*059c*/ 	.word	0x00000060
        /*05a0*/ 	.short	0x010a
        /*05a2*/ 	.byte	0x3f
	.zero		1


	//   ....[42]....
        /*05a4*/ 	.word	0x0000d530
        /*05a8*/ 	.word	0x00000003
        /*05ac*/ 	.word	0x00031c40
        /*05b0*/ 	.short	0x010a
        /*05b2*/ 	.byte	0x3f
	.zero		1


	//   ....[43]....
        /*05b4*/ 	.word	0x0000d9b0
        /*05b8*/ 	.word	0x0000000d
        /*05bc*/ 	.word	0x00000060
        /*05c0*/ 	.short	0x010a
        /*05c2*/ 	.byte	0x3f
	.zero		1


	//   ....[44]....
        /*05c4*/ 	.word	0x0000dff0
        /*05c8*/ 	.word	0x00000002
        /*05cc*/ 	.word	0x00031c40
        /*05d0*/ 	.short	0x010a
        /*05d2*/ 	.byte	0x3f
	.zero		1


	//   ....[45]....
        /*05d4*/ 	.word	0x0000e480
        /*05d8*/ 	.word	0x00000007
        /*05dc*/ 	.word	0x00000060
        /*05e0*/ 	.short	0x010a
        /*05e2*/ 	.byte	0x3f
	.zero		1


	//   ....[46]....
        /*05e4*/ 	.word	0x0000e990
        /*05e8*/ 	.word	0x00000003
        /*05ec*/ 	.word	0x00031c60
        /*05f0*/ 	.short	0x010a
        /*05f2*/ 	.byte	0x3f
	.zero		1


	//   ....[47]....
        /*05f4*/ 	.word	0x0000eed0
        /*05f8*/ 	.word	0x00000009
        /*05fc*/ 	.word	0x00031c20
        /*0600*/ 	.short	0x010a
        /*0602*/ 	.byte	0x3f
	.zero		1


	//   ....[48]....
        /*0604*/ 	.word	0x0000f070
        /*0608*/ 	.word	0x00000007
        /*060c*/ 	.word	0x00000000
        /*0610*/ 	.short	0x010a
        /*0612*/ 	.byte	0x3f
	.zero		1


	//   ....[49]....
        /*0614*/ 	.word	0x0000f0e0
        /*0618*/ 	.word	0x00000003
        /*061c*/ 	.word	0x00000000
        /*0620*/ 	.short	0x010a
        /*0622*/ 	.byte	0x3f
	.zero		1


	//   ....[50]....
        /*0624*/ 	.word	0x0000f140
        /*0628*/ 	.word	0x00000005
        /*062c*/ 	.word	0x00000000
        /*0630*/ 	.short	0x010a
        /*0632*/ 	.byte	0x3f
	.zero		1


	//   ....[51]....
        /*0634*/ 	.word	0x0000f170
        /*0638*/ 	.word	0x00000003
        /*063c*/ 	.word	0x00000000
        /*0640*/ 	.short	0x010a
        /*0642*/ 	.byte	0x3f
	.zero		1


	//   ....[52]....
        /*0644*/ 	.word	0x0000f1e0
        /*0648*/ 	.word	0x00000003
        /*064c*/ 	.word	0x00031c00
        /*0650*/ 	.short	0x010a
        /*0652*/ 	.byte	0x3f
	.zero		1


	//   ....[53]....
        /*0654*/ 	.word	0x0000f230
        /*0658*/ 	.word	0x00000000
        /*065c*/ 	.word	0x00031c30
        /*0660*/ 	.short	0x010a
        /*0662*/ 	.byte	0x3f
	.zero		1


	//   ....[54]....
        /*0664*/ 	.word	0x0000f290
        /*0668*/ 	.word	0x00000009
        /*066c*/ 	.word	0x00031c30
        /*0670*/ 	.short	0x010a
        /*0672*/ 	.byte	0x3f
	.zero		1


	//   ....[55]....
        /*0674*/ 	.word	0x0000f2f0
        /*0678*/ 	.word	0x00000008
        /*067c*/ 	.word	0x00031c50
        /*0680*/ 	.short	0x010a
        /*0682*/ 	.byte	0x3f
	.zero		1


	//   ....[56]....
        /*0684*/ 	.word	0x0000f350
        /*0688*/ 	.word	0x00000005
        /*068c*/ 	.word	0x00031c50
        /*0690*/ 	.short	0x010a
        /*0692*/ 	.byte	0x3f
	.zero		1


	//   ....[57]....
        /*0694*/ 	.word	0x0000f4f0
        /*0698*/ 	.word	0x00000003
        /*069c*/ 	.word	0x00031c40
        /*06a0*/ 	.short	0x010a
        /*06a2*/ 	.byte	0x3f
	.zero		1


	//   ....[58]....
        /*06a4*/ 	.word	0x0000fd70
        /*06a8*/ 	.word	0x00000009
        /*06ac*/ 	.word	0x00031c20
        /*06b0*/ 	.short	0x010a
        /*06b2*/ 	.byte	0x3f
	.zero		1


	//   ....[59]....
        /*06b4*/ 	.word	0x0000fdc0
        /*06b8*/ 	.word	0x00000003
        /*06bc*/ 	.word	0x00031c40
        /*06c0*/ 	.short	0x010a
        /*06c2*/ 	.byte	0x3f
	.zero		1


	//   ....[60]....
        /*06c4*/ 	.word	0x0000fe10
        /*06c8*/ 	.word	0x00000003
        /*06cc*/ 	.word	0x00000060
        /*06d0*/ 	.short	0x010a
        /*06d2*/ 	.byte	0x3f
	.zero		1


	//   ....[61]....
        /*06d4*/ 	.word	0x0000fe60
        /*06d8*/ 	.word	0x00000003
        /*06dc*/ 	.word	0x00031c40
        /*06e0*/ 	.short	0x010a
        /*06e2*/ 	.byte	0x3f
	.zero		1


	//   ....[62]....
        /*06e4*/ 	.word	0x0000feb0
        /*06e8*/ 	.word	0x0000000d
        /*06ec*/ 	.word	0x00000060
        /*06f0*/ 	.short	0x010a
        /*06f2*/ 	.byte	0x3f
	.zero		1


	//   ....[63]....
        /*06f4*/ 	.word	0x0000ff00
        /*06f8*/ 	.word	0x00000002
        /*06fc*/ 	.word	0x00031c40
        /*0700*/ 	.short	0x010a
        /*0702*/ 	.byte	0x3f
	.zero		1


	//   ....[64]....
        /*0704*/ 	.word	0x0000ff50
        /*0708*/ 	.word	0x00000007
        /*070c*/ 	.word	0x00000060
        /*0710*/ 	.short	0x010a
        /*0712*/ 	.byte	0x3f
	.zero		1


	//   ....[65]....
        /*0714*/ 	.word	0x0000ffa0
        /*0718*/ 	.word	0x00000003
        /*071c*/ 	.word	0x00031c60
        /*0720*/ 	.short	0x010a
        /*0722*/ 	.byte	0x3f
	.zero		1


	//   ....[66]....
        /*0724*/ 	.word	0x0000fff0
        /*0728*/ 	.word	0x00000009
        /*072c*/ 	.word	0x00031c20
        /*0730*/ 	.short	0x010a
        /*0732*/ 	.byte	0x3f
	.zero		1


	//   ....[67]....
        /*0734*/ 	.word	0x00010190
        /*0738*/ 	.word	0x00000007
        /*073c*/ 	.word	0x00000000
        /*0740*/ 	.short	0x010a
        /*0742*/ 	.byte	0x3f
	.zero		1


	//   ....[68]....
        /*0744*/ 	.word	0x000101e0
        /*0748*/ 	.word	0x00000003
        /*074c*/ 	.word	0x00000000
        /*0750*/ 	.short	0x010a
        /*0752*/ 	.byte	0x3f
	.zero		1


	//   ....[69]....
        /*0754*/ 	.word	0x00010230
        /*0758*/ 	.word	0x00000005
        /*075c*/ 	.word	0x00000000
        /*0760*/ 	.short	0x010a
        /*0762*/ 	.byte	0x3f
	.zero		1


	//----- nvinfo : EIATTR_NUM_MBARRIERS
	.align		4
.L_1237:
        /*0764*/ 	.byte	0x03, 0x38
        /*0766*/ 	.short	0x0016


	//----- nvinfo : EIATTR_EXIT_INSTR_OFFSETS
	.align		4
        /*0768*/ 	.byte	0x04, 0x1c
        /*076a*/ 	.short	(.L_1239 - .L_1238)


	//   ....[0]....
.L_1238:
        /*076c*/ 	.word	0x00000a20


	//   ....[1]....
        /*0770*/ 	.word	0x0000ad70


	//   ....[2]....
        /*0774*/ 	.word	0x0000f1c0


	//----- nvinfo : EIATTR_MAX_THREADS
	.align		4
.L_1239:
        /*0778*/ 	.byte	0x04, 0x05
        /*077a*/ 	.short	(.L_1241 - .L_1240)
.L_1240:
        /*077c*/ 	.word	0x00000200
        /*0780*/ 	.word	0x00000001
        /*0784*/ 	.word	0x00000001


	//----- nvinfo : EIATTR_CRS_STACK_SIZE
	.align		4
.L_1241:
        /*0788*/ 	.byte	0x04, 0x1e
        /*078a*/ 	.short	(.L_1243 - .L_1242)
.L_1242:
        /*078c*/ 	.word	0x00000000


	//----- nvinfo : EIATTR_CBANK_PARAM_SIZE
	.align		4
.L_1243:
        /*0790*/ 	.byte	0x03, 0x19
        /*0792*/ 	.short	0x0a70


	//----- nvinfo : EIATTR_PARAM_CBANK
	.align		4
        /*0794*/ 	.byte	0x04, 0x0a
        /*0796*/ 	.short	(.L_1245 - .L_1244)
	.align		4
.L_1244:
        /*0798*/ 	.word	index@(.nv.constant0._ZN7cutlass13device_kernelIN5flash11enable_sm90INS1_16FlashAttnFwdSm90INS1_25CollectiveMainloopFwdSm90ILi2EN4cute5tupleIJNS5_1CILi1EEES8_S8_EEENS6_IJNS7_ILi192EEENS7_ILi144EEENS7_ILi96EEEEEELi96ENS_6half_tEfNS_4arch4Sm90ELb0ELb0ELb1ELb0ELb0ELb0ELb0ELb0ELb1ELb1ELb0ELb0EEENS1_21CollectiveEpilogueFwdINS6_IJSA_SC_SB_EEES9_SE_SG_Li384ELb0ELb1ELb0ELb0EEENS1_29StaticPersistentTileSchedulerILb0EEEEEEEEEvNT_6ParamsE)
        /*079c*/ 	.short	0x0210
        /*079e*/ 	.short	0x0a70


	//----- nvinfo : EIATTR_SW_WAR
	.align		4
.L_1245:
        /*07a0*/ 	.byte	0x04, 0x36
        /*07a2*/ 	.short	(.L_1247 - .L_1246)
.L_1246:
        /*07a4*/ 	.word	0x00000008
.L_1247:


//--------------------- .nv.info._ZN7cutlass13device_kernelIN5flash11enable_sm90INS1_16FlashAttnFwdSm90INS1_25CollectiveMainloopFwdSm90ILi2EN4cute5tupleIJNS5_1CILi1EEES8_S8_EEENS6_IJNS7_ILi192EEENS7_ILi144EEENS7_ILi96EEEEEELi96ENS_6half_tEfNS_4arch4Sm90ELb0ELb0ELb1ELb1ELb0ELb0ELb0ELb0ELb1ELb1ELb0ELb0EEENS1_21CollectiveEpilogueFwdINS6_IJSA_SC_SB_EEES9_SE_SG_Li384ELb1ELb1ELb0ELb0EEENS1_36VarlenDynamicPersistentTileSchedulerILi192ELi144ELi384ELi128ELb0ELb1ELb1ELb0ELb1ELb1EEEEEEEEEvNT_6ParamsE --------------------------
	.section	.nv.info._ZN7cutlass13device_kernelIN5flash11enable_sm90INS1_16FlashAttnFwdSm90INS1_25CollectiveMainloopFwdSm90ILi2EN4cute5tupleIJNS5_1CILi1EEES8_S8_EEENS6_IJNS7_ILi192EEENS7_ILi144EEENS7_ILi96EEEEEELi96ENS_6half_tEfNS_4arch4Sm90ELb0ELb0ELb1ELb1ELb0ELb0ELb0ELb0ELb1ELb1ELb0ELb0EEENS1_21CollectiveEpilogueFwdINS6_IJSA_SC_SB_EEES9_SE_SG_Li384ELb1ELb1ELb0ELb0EEENS1_36VarlenDynamicPersistentTileSchedulerILi192ELi144ELi384ELi128ELb0ELb1ELb1ELb0ELb1ELb1EEEEEEEEEvNT_6ParamsE,"",@"SHT_CUDA_INFO"
	.sectionflags	@""
	.align	4


	//----- nvinfo : EIATTR_CUDA_API_VERSION
	.align		4
        /*0000*/ 	.byte	0x04, 0x37
        /*0002*/ 	.short	(.L_1249 - .L_1248)
.L_1248:
        /*0004*/ 	.word	0x00000082


	//----- nvinfo : EIATTR_KPARAM_INFO
	.align		4
.L_1249:
        /*0008*/ 	.byte	0x04, 0x17
        /*000a*/ 	.short	(.L_1251 - .L_1250)
.L_1250:
        /*000c*/ 	.word	0x00000000
        /*0010*/ 	.short	0x0000
        /*0012*/ 	.short	0x0070
        /*0014*/ 	.byte	0x00, 0xf0, 0x01, 0x2a


	//----- nvinfo : EIATTR_SPARSE_MMA_MASK
	.align		4
.L_1251:
        /*0018*/ 	.byte	0x03, 0x50
        /*001a*/ 	.short	0x0000


	//----- nvinfo : EIATTR_MAXREG_COUNT
	.align		4
        /*001c*/ 	.byte	0x03, 0x1b
        /*001e*/ 	.short	0x0080


	//----- nvinfo : EIATTR_NUM_BARRIERS
	.align		4
        /*0020*/ 	.byte	0x02, 0x4c
        /*0022*/ 	.byte	0x10
	.zero		1


	//----- nvinfo : EIATTR_EXTERNS
	.align		4
        /*0024*/ 	.byte	0x04, 0x0f
        /*0026*/ 	.short	(.L_1253 - .L_1252)


	//   ....[0]....
	.align		4
.L_1252:
        /*0028*/ 	.word	index@(__assertfail)


	//----- nvinfo : EIATTR_ANNOTATIONS
	.align		4
.L_1253:
        /*002c*/ 	.byte	0x04, 0x55
        /*002e*/ 	.short	(.L_1255 - .L_1254)


	//   ....[0]....
.L_1254:
        /* <DEDUP_REMOVED lines=24> */


	//----- nvinfo : EIATTR_MERCURY_ISA_VERSION
	.align		4
.L_1255:
        /*01a0*/ 	.byte	0x03, 0x5f
        /*01a2*/ 	.short	0x0101


	//----- nvinfo : EIATTR_UNUSED_LOAD_BYTE_OFFSET
	.align		4
        /*01a4*/ 	.byte	0x04, 0x44
        /*01a6*/ 	.short	(.L_1257 - .L_1256)


	//   ....[0]....
.L_1256:
        /*01a8*/ 	.word	0x00000a40
        /*01ac*/ 	.word	0x0000fff0


	//   ....[1]....
        /*01b0*/ 	.word	0x0000a1c0
        /*01b4*/ 	.word	0x0000fff0


	//----- nvinfo : EIATTR_INT_WARP_WIDE_INSTR_OFFSETS
	.align		4
.L_1257:
        /*01b8*/ 	.byte	0x04, 0x31
        /*01ba*/ 	.short	(.L_1259 - .L_1258)


	//   ....[0]....
.L_1258:
        /*01bc*/ 	.word	0x00000120


	//   ....[1]....
        /*01c0*/ 	.word	0x000001c0


	//   ....[2]....
        /*01c4*/ 	.word	0x00000230


	//   ....[3]....
        /*01c8*/ 	.word	0x0000cc40


	//   ....[4]....
        /*01cc*/ 	.word	0x0000ccd0


	//   ....[5]....
        /*01d0*/ 	.word	0x00010770


	//   ....[6]....
        /*01d4*/ 	.word	0x00010800


	//----- nvinfo : EIATTR_COOP_GROUP_MASK_REGIDS
	.align		4
.L_1259:
        /*01d8*/ 	.byte	0x04, 0x29
        /*01da*/ 	.short	(.L_1261 - .L_1260)


	//   ....[0]....
.L_1260:
        /*01dc*/ 	.word	0xffffffff


	//   ....[1]....
        /*01e0*/ 	.word	0xffffffff


	//   ....[2]....
        /*01e4*/ 	.word	0xffffffff


	//   ....[3]....
        /*01e8*/ 	.word	0xffffffff


	//   ....[4]....
        /*01ec*/ 	.word	0xffffffff


	//   ....[5]....
        /*01f0*/ 	.word	0xffffffff


	//   ....[6]....
        /*01f4*/ 	.word	0xffffffff


	//   ....[7]....
        /*01f8*/ 	.word	0xffffffff


	//   ....[8]....
        /*01fc*/ 	.word	0xffffffff


	//   ....[9]....
        /*0200*/ 	.word	0xffffffff


	//   ....[10]....
        /*0204*/ 	.word	0xffffffff


	//   ....[11]....
        /*0208*/ 	.word	0xffffffff


	//   ....[12]....
        /*020c*/ 	.word	0xffffffff


	//   ....[13]....
        /*0210*/ 	.word	0xffffffff


	//   ....[14]....
        /*0214*/ 	.word	0xffffffff


	//   ....[15]....
        /*0218*/ 	.word	0xffffffff


	//   ....[16]....
        /*021c*/ 	.word	0xffffffff


	//   ....[17]....
        /*0220*/ 	.word	0xffffffff


	//   ....[18]....
        /*0224*/ 	.word	0xffffffff


	//   ....[19]....
        /*0228*/ 	.word	0xffffffff


	//   ....[20]....
        /*022c*/ 	.word	0xffffffff


	//   ....[21]....
        /*0230*/ 	.word	0xffffffff


	//   ....[22]....
        /*0234*/ 	.word	0xffffffff


	//   ....[23]....
        /*0238*/ 	.word	0xffffffff


	//   ....[24]....
        /*023c*/ 	.word	0xffffffff


	//   ....[25]....
        /*0240*/ 	.word	0xffffffff


	//   ....[26]....
        /*0244*/ 	.word	0xffffffff


	//   ....[27]....
        /*0248*/ 	.word	0xffffffff


	//   ....[28]....
        /*024c*/ 	.word	0xffffffff


	//   ....[29]....
        /*0250*/ 	.word	0xffffffff


	//   ....[30]....
        /*0254*/ 	.word	0xffffffff


	//   ....[31]....
        /*0258*/ 	.word	0xffffffff


	//   ....[32]....
        /*025c*/ 	.word	0xffffffff


	//   ....[33]....
        /*0260*/ 	.word	0xffffffff


	//   ....[34]....
        /*0264*/ 	.word	0xffffffff


	//   ....[35]....
        /*0268*/ 	.word	0xffffffff


	//   ....[36]....
        /*026c*/ 	.word	0xffffffff


	//   ....[37]....
        /*0270*/ 	.word	0xffffffff


	//   ....[38]....
        /*0274*/ 	.word	0xffffffff


	//   ....[39]....
        /*0278*/ 	.word	0xffffffff


	//   ....[40]....
        /*027c*/ 	.word	0xffffffff


	//   ....[41]....
        /*0280*/ 	.word	0xffffffff


	//   ....[42]....
        /*0284*/ 	.word	0xffffffff


	//   ....[43]....
        /*0288*/ 	.word	0xffffffff


	//   ....[44]....
        /*028c*/ 	.word	0xffffffff


	//   ....[45]....
        /*0290*/ 	.word	0xffffffff


	//   ....[46]....
        /*0294*/ 	.word	0xffffffff


	//   ....[47]....
        /*0298*/ 	.word	0xffffffff


	//   ....[48]....
        /*029c*/ 	.word	0xffffffff


	//   ....[49]....
        /*02a0*/ 	.word	0xffffffff


	//   ....[50]....
        /*02a4*/ 	.word	0xffffffff


	//   ....[51]....
        /*02a8*/ 	.word	0xffffffff


	//   ....[52]....
        /*02ac*/ 	.word	0xffffffff


	//   ....[53]....
        /*02b0*/ 	.word	0xffffffff


	//   ....[54]....
        /*02b4*/ 	.word	0xffffffff


	//   ....[55]....
        /*02b8*/ 	.word	0xffffffff


	//   ....[56]....
        /*02bc*/ 	.word	0xffffffff


	//   ....[57]....
        /*02c0*/ 	.word	0xffffffff


	//   ....[58]....
        /*02c4*/ 	.word	0xffffffff


	//   ....[59]....
        /*02c8*/ 	.word	0xffffffff


	//   ....[60]....
        /*02cc*/ 	.word	0xffffffff


	//   ....[61]....
        /*02d0*/ 	.word	0xffffffff


	//   ....[62]....
        /*02d4*/ 	.word	0xffffffff


	//   ....[63]....
        /*02d8*/ 	.word	0xffffffff


	//   ....[64]....
        /*02dc*/ 	.word	0xffffffff


	//   ....[65]....
        /*02e0*/ 	.word	0xffffffff


	//   ....[66]....
        /*02e4*/ 	.word	0xffffffff


	//   ....[67]....
        /*02e8*/ 	.word	0xffffffff


	//   ....[68]....
        /*02ec*/ 	.word	0xffffffff


	//   ....[69]....
        /*02f0*/ 	.word	0xffffffff


	//   ....[70]....
        /*02f4*/ 	.word	0xffffffff


	//   ....[71]....
        /*02f8*/ 	.word	0xffffffff


	//   ....[72]....
        /*02fc*/ 	.word	0xffffffff


	//   ....[73]....
        /*0300*/ 	.word	0xffffffff


	//   ....[74]....
        /*0304*/ 	.word	0xffffffff


	//   ....[75]....
        /*0308*/ 	.word	0xffffffff


	//   ....[76]....
        /*030c*/ 	.word	0xffffffff


	//   ....[77]....
        /*0310*/ 	.word	0xffffffff


	//   ....[78]....
        /*0314*/ 	.word	0xffffffff


	//   ....[79]....
        /*0318*/ 	.word	0xffffffff


	//   ....[80]....
        /*031c*/ 	.word	0xffffffff


	//   ....[81]....
        /*0320*/ 	.word	0x0500000f


	//   ....[82]....
        /*0324*/ 	.word	0x0500000f


	//   ....[83]....
        /*0328*/ 	.word	0x0500000f


	//   ....[84]....
        /*032c*/ 	.word	0x0500000f


	//   ....[85]....
        /*0330*/ 	.word	0x0500000f


	//   ....[86]....
        /*0334*/ 	.word	0x0500000f


	//   ....[87]....
        /*0338*/ 	.word	0x0500000f


	//   ....[88]....
        /*033c*/ 	.word	0x0500000f


	//   ....[89]....
        /*0340*/ 	.word	0x0500000f


	//   ....[90]....
        /*0344*/ 	.word	0x0500000f


	//   ....[91]....
        /*0348*/ 	.word	0x0500000f


	//   ....[92]....
        /*034c*/ 	.word	0x0500000f


	//   ....[93]....
        /*0350*/ 	.word	0x0500000f


	//   ....[94]....
        /*0354*/ 	.word	0x0500000f


	//   ....[95]....
        /*0358*/ 	.word	0x0500000f


	//   ....[96]....
        /*035c*/ 	.word	0x0500000f


	//   ....[97]....
        /*0360*/ 	.word	0x0500000f


	//   ....[98]....
        /*0364*/ 	.word	0x0500000f


	//   ....[99]....
        /*0368*/ 	.word	0x0500000f


	//   ....[100]....
        /*036c*/ 	.word	0x0500000f


	//   ....[101]....
        /*0370*/ 	.word	0x0500000f


	//   ....[102]....
        /*0374*/ 	.word	0x0500000f


	//   ....[103]....
        /*0378*/ 	.word	0x0500000f


	//   ....[104]....
        /*037c*/ 	.word	0x0500000f


	//   ....[105]....
        /*0380*/ 	.word	0x0500000f


	//   ....[106]....
        /*0384*/ 	.word	0x0500000f


	//   ....[107]....
        /*0388*/ 	.word	0x0500000f


	//   ....[108]....
        /*038c*/ 	.word	0x0500000f


	//   ....[109]....
        /*0390*/ 	.word	0x0500000f


	//   ....[110]....
        /*0394*/ 	.word	0x0500000f


	//   ....[111]....
        /*0398*/ 	.word	0x0500000f


	//----- nvinfo : EIATTR_COOP_GROUP_INSTR_OFFSETS
	.align		4
.L_1261:
        /*039c*/ 	.byte	0x04, 0x28
        /*039e*/ 	.short	(.L_1263 - .L_1262)


	//   ....[0]....
.L_1262:
        /*03a0*/ 	.word	0x00000060


	//   ....[1]....
        /*03a4*/ 	.word	0x00000130


	//   ....[2]....
        /*03a8*/ 	.word	0x000001e0


	//   ....[3]....
        /*03ac*/ 	.word	0x000003a0


	//   ....[4]....
        /*03b0*/ 	.word	0x00000500


	//   ....[5]....
        /*03b4*/ 	.word	0x00000620


	//   ....[6]....
        /*03b8*/ 	.word	0x00000780


	//   ....[7]....
        /*03bc*/ 	.word	0x000013a0


	//   ....[8]....
        /*03c0*/ 	.word	0x00003e60


	//   ....[9]....
        /*03c4*/ 	.word	0x00003ea0


	//   ....[10]....
        /*03c8*/ 	.word	0x00004480


	//   ....[11]....
        /*03cc*/ 	.word	0x000044e0


	//   ....[12]....
        /*03d0*/ 	.word	0x00005560


	//   ....[13]....
        /*03d4*/ 	.word	0x00007ee0


	//   ....[14]....
        /*03d8*/ 	.word	0x00007ff0


	//   ....[15]....
        /*03dc*/ 	.word	0x00008080


	//   ....[16]....
        /*03e0*/ 	.word	0x00008120


	//   ....[17]....
        /*03e4*/ 	.word	0x00009720


	//   ....[18]....
        /*03e8*/ 	.word	0x00009820


	//   ....[19]....
        /*03ec*/ 	.word	0x00009880


	//   ....[20]....
        /*03f0*/ 	.word	0x00009990


	//   ....[21]....
        /*03f4*/ 	.word	0x000099b0


	//   ....[22]....
        /*03f8*/ 	.word	0x0000aaf0


	//   ....[23]....
        /*03fc*/ 	.word	0x0000ab30


	//   ....[24]....
        /*0400*/ 	.word	0x0000ab70


	//   ....[25]....
        /*0404*/ 	.word	0x0000aba0


	//   ....[26]....
        /*0408*/ 	.word	0x0000aff0


	//   ....[27]....
        /*040c*/ 	.word	0x0000b030


	//   ....[28]....
        /*0410*/ 	.word	0x0000b130


	//   ....[29]....
        /*0414*/ 	.word	0x0000b150


	//   ....[30]....
        /*0418*/ 	.word	0x0000b9a0


	//   ....[31]....
        /*041c*/ 	.word	0x0000b9b0


	//   ....[32]....
        /*0420*/ 	.word	0x0000bab0


	//   ....[33]....
        /*0424*/ 	.word	0x0000bad0


	//   ....[34]....
        /*0428*/ 	.word	0x0000bc30


	//   ....[35]....
        /*042c*/ 	.word	0x0000be10


	//   ....[36]....
        /*0430*/ 	.word	0x0000be40


	//   ....[37]....
        /*0434*/ 	.word	0x0000be70


	//   ....[38]....
        /*0438*/ 	.word	0x0000bea0


	//   ....[39]....
        /*043c*/ 	.word	0x0000bed0


	//   ....[40]....
        /*0440*/ 	.word	0x0000bf00


	//   ....[41]....
        /*0444*/ 	.word	0x0000c070


	//   ....[42]....
        /*0448*/ 	.word	0x0000c0a0


	//   ....[43]....
        /*044c*/ 	.word	0x0000c0d0


	//   ....[44]....
        /*0450*/ 	.word	0x0000c100


	//   ....[45]....
        /*0454*/ 	.word	0x0000c130


	//   ....[46]....
        /*0458*/ 	.word	0x0000c160


	//   ....[47]....
        /*045c*/ 	.word	0x0000c1f0


	//   ....[48]....
        /*0460*/ 	.word	0x0000c220


	//   ....[49]....
        /*0464*/ 	.word	0x0000c2a0


	//   ....[50]....
        /*0468*/ 	.word	0x0000d1e0


	//   ....[51]....
        /*046c*/ 	.word	0x0000dec0


	//   ....[52]....
        /*0470*/ 	.word	0x0000dee0


	//   ....[53]....
        /*0474*/ 	.word	0x0000dfa0


	//   ....[54]....
        /*0478*/ 	.word	0x0000dfc0


	//   ....[55]....
        /*047c*/ 	.word	0x0000e060


	//   ....[56]....
        /*0480*/ 	.word	0x0000e080


	//   ....[57]....
        /*0484*/ 	.word	0x0000e090


	//   ....[58]....
        /*0488*/ 	.word	0x0000e120


	//   ....[59]....
        /*048c*/ 	.word	0x0000e170


	//   ....[60]....
        /*0490*/ 	.word	0x0000e180


	//   ....[61]....
        /*0494*/ 	.word	0x0000e1b0


	//   ....[62]....
        /*0498*/ 	.word	0x0000e260


	//   ....[63]....
        /*049c*/ 	.word	0x00010ea0


	//   ....[64]....
        /*04a0*/ 	.word	0x00010ed0


	//   ....[65]....
        /*04a4*/ 	.word	0x00010f10


	//   ....[66]....
        /*04a8*/ 	.word	0x00010f40


	//   ....[67]....
        /*04ac*/ 	.word	0x00010f70


	//   ....[68]....
        /*04b0*/ 	.word	0x00010fa0


	//   ....[69]....
        /*04b4*/ 	.word	0x00010fd0


	//   ....[70]....
        /*04b8*/ 	.word	0x00011000


	//   ....[71]....
        /*04bc*/ 	.word	0x00011180


	//   ....[72]....
        /*04c0*/ 	.word	0x000111b0


	//   ....[73]....
        /*04c4*/ 	.word	0x000111e0


	//   ....[74]....
        /*04c8*/ 	.word	0x00011210


	//   ....[75]....
        /*04cc*/ 	.word	0x00011240


	//   ....[76]....
        /*04d0*/ 	.word	0x00011270


	//   ....[77]....
        /*04d4*/ 	.word	0x00011330


	//   ....[78]....
        /*04d8*/ 	.word	0x00011350


	//   ....[79]....
        /*04dc*/ 	.word	0x000113c0


	//   ....[80]....
        /*04e0*/ 	.word	0x00011830


	//   ....[81]....
        /*04e4*/ 	.word	0x00011d10


	//   ....[82]....
        /*04e8*/ 	.word	0x00011ec0


	//   ....[83]....
        /*04ec*/ 	.word	0x00011f10


	//   ....[84]....
        /*04f0*/ 	.word	0x00011f70


	//   ....[85]....
        /*04f4*/ 	.word	0x00012080


	//   ....[86]....
        /*04f8*/ 	.word	0x000120e0


	//   ....[87]....
        /*04fc*/ 	.word	0x00012200


	//   ....[88]....
        /*0500*/ 	.word	0x00012260


	//   ....[89]....
        /*0504*/ 	.word	0x00012310


	//   ....[90]....
        /*0508*/ 	.word	0x000123e0


	//   ....[91]....
        /*050c*/ 	.word	0x000124b0


	//   ....[92]....
        /*0510*/ 	.word	0x00012530


	//   ....[93]....
        /*0514*/ 	.word	0x00012620


	//   ....[94]....
        /*0518*/ 	.word	0x00012940


	//   ....[95]....
        /*051c*/ 	.word	0x000129e0


	//   ....[96]....
        /*0520*/ 	.word	0x00012b00


	//   ....[97]....
        /*0524*/ 	.word	0x00012b70


	//   ....[98]....
        /*0528*/ 	.word	0x00012be0


	//   ....[99]....
        /*052c*/ 	.word	0x00012c50


	//   ....[100]....
        /*0530*/ 	.word	0x00012cc0


	//   ....[101]....
        /*0534*/ 	.word	0x00012d40


	//   ....[102]....
        /*0538*/ 	.word	0x00012dd0


	//   ....[103]....
        /*053c*/ 	.word	0x00012e60


	//   ....[104]....
        /*0540*/ 	.word	0x00012ed0


	//   ....[105]....
        /*0544*/ 	.word	0x00012f40


	//   ....[106]....
        /*0548*/ 	.word	0x00012fb0


	//   ....[107]....
        /*054c*/ 	.word	0x00013030


	//   ....[108]....
        /*0550*/ 	.word	0x000130a0


	//   ....[109]....
        /*0554*/ 	.word	0x00013140


	//   ....[110]....
        /*0558*/ 	.word	0x000131d0


	//   ....[111]....
        /*055c*/ 	.word	0x000132f0


	//----- nvinfo : EIATTR_REG_RECONFIG
	.align		4
.L_1263:
        /*0560*/ 	.byte	0x01, 0x54
	.zero		2


	//----- nvinfo : EIATTR_SYSCALL_OFFSETS
	.align		4
        /*0564*/ 	.byte	0x04, 0x46
        /*0566*/ 	.short	(.L_1265 - .L_1264)


	//   ....[0]....
.L_1264:
        /*0568*/ 	.word	0x00001550


	//   ....[1]....
        /*056c*/ 	.word	0x0000ce30


	//   ....[2]....
        /*0570*/ 	.word	0x0000cf80


	//   ....[3]....
        /*0574*/ 	.word	0x0000d080


	//   ....[4]....
        /*0578*/ 	.word	0x0000d940


	//----- nvinfo : EIATTR_MBARRIER_INSTR_OFFSETS
	.align		4
.L_1265:
        /*057c*/ 	.byte	0x04, 0x39
        /*057e*/ 	.short	(.L_1267 - .L_1266)


	//   ....[0]....
.L_1266:
        /*0580*/ 	.word	0x00000250
        /*0584*/ 	.word	0x000000ff
        /*0588*/ 	.word	0x00031c00
        /*058c*/ 	.short	0x0100
        /*058e*/ 	.byte	0x08
	.zero		1


	//   ....[1]....
        /*0590*/ 	.word	0x00000260
        /*0594*/ 	.word	0x000000ff
        /*0598*/ 	.word	0x00031c20
        /*059c*/ 	.short	0x0100
        /*059e*/ 	.byte	0x08
	.zero		1


	//   ....[2]....
        /*05a0*/ 	.word	0x00000350
        /*05a4*/ 	.word	0x000000ff
        /*05a8*/ 	.word	0x00031c30
        /*05ac*/ 	.short	0x0100
        /*05ae*/ 	.byte	0x08
	.zero		1


	//   ....[3]....
        /*05b0*/ 	.word	0x00000360
        /*05b4*/ 	.word	0x000000ff
        /*05b8*/ 	.word	0x00031c40
        /*05bc*/ 	.short	0x0100
        /*05be*/ 	.byte	0x08
	.zero		1


	//   ....[4]....
        /*05c0*/ 	.word	0x00000370
        /*05c4*/ 	.word	0x000000ff
        /*05c8*/ 	.word	0x00031c38
        /*05cc*/ 	.short	0x0100
        /*05ce*/ 	.byte	0x08
	.zero		1


	//   ....[5]....
        /*05d0*/ 	.word	0x00000380
        /*05d4*/ 	.word	0x000000ff
        /*05d8*/ 	.word	0x00031c48
        /*05dc*/ 	.short	0x0100
        /*05de*/ 	.byte	0x08
	.zero		1


	//   ....[6]....
        /*05e0*/ 	.word	0x000004b0
        /*05e4*/ 	.word	0x000000ff
        /*05e8*/ 	.word	0x00031c50
        /*05ec*/ 	.short	0x0100
        /*05ee*/ 	.byte	0x08
	.zero		1


	//   ....[7]....
        /*05f0*/ 	.word	0x000004c0
        /*05f4*/ 	.word	0x000000ff
        /*05f8*/ 	.word	0x00031c60
        /*05fc*/ 	.short	0x0100
        /*05fe*/ 	.byte	0x08
	.zero		1


	//   ....[8]....
        /*0600*/ 	.word	0x000004d0
        /*0604*/ 	.word	0x000000ff
        /*0608*/ 	.word	0x00031c58
        /*060c*/ 	.short	0x0100
        /*060e*/ 	.byte	0x08
	.zero		1


	//   ....[9]....
        /*0610*/ 	.word	0x000004e0
        /*0614*/ 	.word	0x000000ff
        /*0618*/ 	.word	0x00031c68
        /*061c*/ 	.short	0x0100
        /*061e*/ 	.byte	0x08
	.zero		1


	//   ....[10]....
        /*0620*/ 	.word	0x000005d0
        /*0624*/ 	.word	0x000000ff
        /*0628*/ 	.word	0x00031c70
        /*062c*/ 	.short	0x0100
        /*062e*/ 	.byte	0x06
	.zero		1


	//   ....[11]....
        /*0630*/ 	.word	0x000005e0
        /*0634*/ 	.word	0x000000ff
        /*0638*/ 	.word	0x00031c80
        /*063c*/ 	.short	0x0100
        /*063e*/ 	.byte	0x06
	.zero		1


	//   ....[12]....
        /*0640*/ 	.word	0x000005f0
        /*0644*/ 	.word	0x000000ff
        /*0648*/ 	.word	0x00031c78
        /*064c*/ 	.short	0x0100
        /*064e*/ 	.byte	0x06
	.zero		1


	//   ....[13]....
        /*0650*/ 	.word	0x00000600
        /*0654*/ 	.word	0x000000ff
        /*0658*/ 	.word	0x00031c88
        /*065c*/ 	.short	0x0100
        /*065e*/ 	.byte	0x06
	.zero		1


	//   ....[14]....
        /*0660*/ 	.word	0x00000730
        /*0664*/ 	.word	0x000000ff
        /*0668*/ 	.word	0x00031c90
        /*066c*/ 	.short	0x0100
        /*066e*/ 	.byte	0x08
	.zero		1


	//   ....[15]....
        /*0670*/ 	.word	0x00000740
        /*0674*/ 	.word	0x000000ff
        /*0678*/ 	.word	0x00031ca0
        /*067c*/ 	.short	0x0100
        /*067e*/ 	.byte	0x08
	.zero		1


	//   ....[16]....
        /*0680*/ 	.word	0x00000750
        /*0684*/ 	.word	0x000000ff
        /*0688*/ 	.word	0x00031c98
        /*068c*/ 	.short	0x0100
        /*068e*/ 	.byte	0x08
	.zero		1


	//   ....[17]....
        /*0690*/ 	.word	0x00000760
        /*0694*/ 	.word	0x000000ff
        /*0698*/ 	.word	0x00031ca8
        /*069c*/ 	.short	0x0100
        /*069e*/ 	.byte	0x08
	.zero		1


	//   ....[18]....
        /*06a0*/ 	.word	0x00000890
        /*06a4*/ 	.word	0x000000ff
        /*06a8*/ 	.word	0x00031cb0
        /*06ac*/ 	.short	0x0100
        /*06ae*/ 	.byte	0x08
	.zero		1


	//   ....[19]....
        /*06b0*/ 	.word	0x000008a0
        /*06b4*/ 	.word	0x000000ff
        /*06b8*/ 	.word	0x00031cc0
        /*06bc*/ 	.short	0x0100
        /*06be*/ 	.byte	0x08
	.zero		1


	//   ....[20]....
        /*06c0*/ 	.word	0x000008b0
        /*06c4*/ 	.word	0x000000ff
        /*06c8*/ 	.word	0x00031cb8
        /*06cc*/ 	.short	0x0100
        /*06ce*/ 	.byte	0x08
	.zero		1


	//   ....[21]....
        /*06d0*/ 	.word	0x000008c0
        /*06d4*/ 	.word	0x000000ff
        /*06d8*/ 	.word	0x00031cc8
        /*06dc*/ 	.short	0x0100
        /*06de*/ 	.byte	0x08
	.zero		1


	//   ....[22]....
        /*06e0*/ 	.word	0x000015b0
        /*06e4*/ 	.word	0x000000ff
        /*06e8*/ 	.word	0x00031c00
        /*06ec*/ 	.short	0x010a
        /*06ee*/ 	.byte	0x24
	.zero		1


	//   ....[23]....
        /*06f0*/ 	.word	0x00001620
        /*06f4*/ 	.word	0x00000000
        /*06f8*/ 	.word	0x00031c30
        /*06fc*/ 	.short	0x010a
        /*06fe*/ 	.byte	0x3f
	.zero		1


	//   ....[24]....
        /*0700*/ 	.word	0x00001690
        /*0704*/ 	.word	0x00000000
        /*0708*/ 	.word	0x00031c30
        /*070c*/ 	.short	0x010a
        /*070e*/ 	.byte	0x3f
	.zero		1


	//   ....[25]....
        /*0710*/ 	.word	0x000046b0
        /*0714*/ 	.word	0x00000004
        /*0718*/ 	.word	0x00000000
        /*071c*/ 	.short	0x0101
        /*071e*/ 	.byte	0x3f
	.zero		1


	//   ....[26]....
        /*0720*/ 	.word	0x00005810
        /*0724*/ 	.word	0x000000ff
        /*0728*/ 	.word	0x00031c30
        /*072c*/ 	.short	0x010a
        /*072e*/ 	.byte	0x06
	.zero		1


	//   ....[27]....
        /*0730*/ 	.word	0x00005850
        /*0734*/ 	.word	0x000000ff
        /*0738*/ 	.word	0x00031c30
        /*073c*/ 	.short	0x010a
        /*073e*/ 	.byte	0x06
	.zero		1


	//   ....[28]....
        /*0740*/ 	.word	0x00006ed0
        /*0744*/ 	.word	0x000000ff
        /*0748*/ 	.word	0x00031c50
        /*074c*/ 	.short	0x010a
        /*074e*/ 	.byte	0x06
	.zero		1


	//   ....[29]....
        /*0750*/ 	.word	0x00006f10
        /*0754*/ 	.word	0x000000ff
        /*0758*/ 	.word	0x00031c50
        /*075c*/ 	.short	0x010a
        /*075e*/ 	.byte	0x06
	.zero		1


	//   ....[30]....
        /*0760*/ 	.word	0x000086c0
        /*0764*/ 	.word	0x00000007
        /*0768*/ 	.word	0x00000000
        /*076c*/ 	.short	0x0101
        /*076e*/ 	.byte	0x3f
	.zero		1


	//   ....[31]....
        /*0770*/ 	.word	0x00008870
        /*0774*/ 	.word	0x00000007
        /*0778*/ 	.word	0x00000000
        /*077c*/ 	.short	0x0101
        /*077e*/ 	.byte	0x3f
	.zero		1


	//   ....[32]....
        /*0780*/ 	.word	0x00009790
        /*0784*/ 	.word	0x000000ff
        /*0788*/ 	.word	0x00031c50
        /*078c*/ 	.short	0x010a
        /*078e*/ 	.byte	0x09
	.zero		1


	//   ....[33]....
        /*0790*/ 	.word	0x000097d0
        /*0794*/ 	.word	0x000000ff
        /*0798*/ 	.word	0x00031c50
        /*079c*/ 	.short	0x010a
        /*079e*/ 	.byte	0x09
	.zero		1


	//   ....[34]....
        /*07a0*/ 	.word	0x00009e60
        /*07a4*/ 	.word	0x00000004
        /*07a8*/ 	.word	0x00000000
        /*07ac*/ 	.short	0x0101
        /*07ae*/ 	.byte	0x3f
	.zero		1


	//   ....[35]....
        /*07b0*/ 	.word	0x0000b020
        /*07b4*/ 	.word	0x000000ff
        /*07b8*/ 	.word	0x00000000
        /*07bc*/ 	.short	0x0101
        /*07be*/ 	.byte	0x04
	.zero		1


	//   ....[36]....
        /*07c0*/ 	.word	0x0000d3f0
        /*07c4*/ 	.word	0x00000000
        /*07c8*/ 	.word	0x00031c40
        /*07cc*/ 	.short	0x010a
        /*07ce*/ 	.byte	0x3f
	.zero		1


	//   ....[37]....
        /*07d0*/ 	.word	0x0000e330
        /*07d4*/ 	.word	0x00000016
        /*07d8*/ 	.word	0x00031c00
        /*07dc*/ 	.short	0x0107
        /*07de*/ 	.byte	0x3f
	.zero		1


	//   ....[38]....
        /*07e0*/ 	.word	0x0000e430
        /*07e4*/ 	.word	0x00000016
        /*07e8*/ 	.word	0x00031c00
        /*07ec*/ 	.short	0x0101
        /*07ee*/ 	.byte	0x3f
	.zero		1


	//   ....[39]....
        /*07f0*/ 	.word	0x0000e450
        /*07f4*/ 	.word	0x00000016
        /*07f8*/ 	.word	0x00031c20
        /*07fc*/ 	.short	0x010a
        /*07fe*/ 	.byte	0x3f
	.zero		1


	//   ....[40]....
        /*0800*/ 	.word	0x0000e770
        /*0804*/ 	.word	0x00000003
        /*0808*/ 	.word	0x00031c40
        /*080c*/ 	.short	0x010a
        /*080e*/ 	.byte	0x3f
	.zero		1


	//   ....[41]....
        /*0810*/ 	.word	0x0000ebf0
        /*0814*/ 	.word	0x00000003
        /*0818*/ 	.word	0x00000060
        /*081c*/ 	.short	0x010a
        /*081e*/ 	.byte	0x3f
	.zero		1


	//   ....[42]....
        /*0820*/ 	.word	0x0000f320
        /*0824*/ 	.word	0x00000003
        /*0828*/ 	.word	0x00031c40
        /*082c*/ 	.short	0x010a
        /*082e*/ 	.byte	0x3f
	.zero		1


	//   ....[43]....
        /*0830*/ 	.word	0x0000f7a0
        /*0834*/ 	.word	0x0000000c
        /*0838*/ 	.word	0x00000060
        /*083c*/ 	.short	0x010a
        /*083e*/ 	.byte	0x3f
	.zero		1


	//   ....[44]....
        /*0840*/ 	.word	0x0000fe00
        /*0844*/ 	.word	0x00000002
        /*0848*/ 	.word	0x00031c40
        /*084c*/ 	.short	0x010a
        /*084e*/ 	.byte	0x3f
	.zero		1


	//   ....[45]....
        /*0850*/ 	.word	0x00010290
        /*0854*/ 	.word	0x00000008
        /*0858*/ 	.word	0x00000060
        /*085c*/ 	.short	0x010a
        /*085e*/ 	.byte	0x3f
	.zero		1


	//   ....[46]....
        /*0860*/ 	.word	0x000108b0
        /*0864*/ 	.word	0x00000003
        /*0868*/ 	.word	0x00031c60
        /*086c*/ 	.short	0x010a
        /*086e*/ 	.byte	0x3f
	.zero		1


	//   ....[47]....
        /*0870*/ 	.word	0x000117b0
        /*0874*/ 	.word	0x00000009
        /*0878*/ 	.word	0x00031c20
        /*087c*/ 	.short	0x010a
        /*087e*/ 	.byte	0x3f
	.zero		1


	//   ....[48]....
        /*0880*/ 	.word	0x00011950
        /*0884*/ 	.word	0x00000005
        /*0888*/ 	.word	0x00000000
        /*088c*/ 	.short	0x010a
        /*088e*/ 	.byte	0x3f
	.zero		1


	//   ....[49]....
        /*0890*/ 	.word	0x000119c0
        /*0894*/ 	.word	0x00000003
        /*0898*/ 	.word	0x00000000
        /*089c*/ 	.short	0x010a
        /*089e*/ 	.byte	0x3f
	.zero		1


	//   ....[50]....
        /*08a0*/ 	.word	0x00011a20
        /*08a4*/ 	.word	0x00000017
        /*08a8*/ 	.word	0x00000000
        /*08ac*/ 	.short	0x010a
        /*08ae*/ 	.byte	0x3f
	.zero		1


	//   ....[51]....
        /*08b0*/ 	.word	0x00011a50
        /*08b4*/ 	.word	0x00000007
        /*08b8*/ 	.word	0x00000000
        /*08bc*/ 	.short	0x010a
        /*08be*/ 	.byte	0x3f
	.zero		1


	//   ....[52]....
        /*08c0*/ 	.word	0x00011ac0
        /*08c4*/ 	.word	0x00000003
        /*08c8*/ 	.word	0x00031c00
        /*08cc*/ 	.short	0x010a
        /*08ce*/ 	.byte	0x3f
	.zero		1


	//   ....[53]....
        /*08d0*/ 	.word	0x00011b10
        /*08d4*/ 	.word	0x00000000
        /*08d8*/ 	.word	0x00031c30
        /*08dc*/ 	.short	0x010a
        /*08de*/ 	.byte	0x3f
	.zero		1


	//   ....[54]....
        /*08e0*/ 	.word	0x00011b70
        /*08e4*/ 	.word	0x00000009
        /*08e8*/ 	.word	0x00031c30
        /*08ec*/ 	.short	0x010a
        /*08ee*/ 	.byte	0x3f
	.zero		1


	//   ....[55]....
        /*08f0*/ 	.word	0x00011bd0
        /*08f4*/ 	.word	0x00000008
        /*08f8*/ 	.word	0x00031c50
        /*08fc*/ 	.short	0x010a
        /*08fe*/ 	.byte	0x3f
	.zero		1


	//   ....[56]....
        /*0900*/ 	.word	0x00011c30
        /*0904*/ 	.word	0x00000005
        /*0908*/ 	.word	0x00031c50
        /*090c*/ 	.short	0x010a
        /*090e*/ 	.byte	0x3f
	.zero		1


	//   ....[57]....
        /*0910*/ 	.word	0x00011dd0
        /*0914*/ 	.word	0x00000000
        /*0918*/ 	.word	0x00031c40
        /*091c*/ 	.short	0x010a
        /*091e*/ 	.byte	0x3f
	.zero		1


	//   ....[58]....
        /*0920*/ 	.word	0x00012660
        /*0924*/ 	.word	0x00000016
        /*0928*/ 	.word	0x00031c20
        /*092c*/ 	.short	0x010a
        /*092e*/ 	.byte	0x3f
	.zero		1


	//   ....[59]....
        /*0930*/ 	.word	0x000126b0
        /*0934*/ 	.word	0x00000003
        /*0938*/ 	.word	0x00031c40
        /*093c*/ 	.short	0x010a
        /*093e*/ 	.byte	0x3f
	.zero		1


	//   ....[60]....
        /*0940*/ 	.word	0x00012700
        /*0944*/ 	.word	0x00000003
        /*0948*/ 	.word	0x00000060
        /*094c*/ 	.short	0x010a
        /*094e*/ 	.byte	0x3f
	.zero		1


	//   ....[61]....
        /*0950*/ 	.word	0x00012750
        /*0954*/ 	.word	0x00000003
        /*0958*/ 	.word	0x00031c40
        /*095c*/ 	.short	0x010a
        /*095e*/ 	.byte	0x3f
	.zero		1


	//   ....[62]....
        /*0960*/ 	.word	0x000127a0
        /*0964*/ 	.word	0x0000000c
        /*0968*/ 	.word	0x00000060
        /*096c*/ 	.short	0x010a
        /*096e*/ 	.byte	0x3f
	.zero		1


	//   ....[63]....
        /*0970*/ 	.word	0x000127f0
        /*0974*/ 	.word	0x00000002
        /*0978*/ 	.word	0x00031c40
        /*097c*/ 	.short	0x010a
        /*097e*/ 	.byte	0x3f
	.zero		1


	//   ....[64]....
        /*0980*/ 	.word	0x00012840
        /*0984*/ 	.word	0x00000008
        /*0988*/ 	.word	0x00000060
        /*098c*/ 	.short	0x010a
        /*098e*/ 	.byte	0x3f
	.zero		1


	//   ....[65]....
        /*0990*/ 	.word	0x00012890
        /*0994*/ 	.word	0x00000003
        /*0998*/ 	.word	0x00031c60
        /*099c*/ 	.short	0x010a
        /*099e*/ 	.byte	0x3f
	.zero		1


	//   ....[66]....
        /*09a0*/ 	.word	0x00013210
        /*09a4*/ 	.word	0x00000009
        /*09a8*/ 	.word	0x00031c20
        /*09ac*/ 	.short	0x010a
        /*09ae*/ 	.byte	0x3f
	.zero		1


	//   ....[67]....
        /*09b0*/ 	.word	0x000133b0
        /*09b4*/ 	.word	0x00000005
        /*09b8*/ 	.word	0x00000000
        /*09bc*/ 	.short	0x010a
        /*09be*/ 	.byte	0x3f
	.zero		1


	//   ....[68]....
        /*09c0*/ 	.word	0x00013400
        /*09c4*/ 	.word	0x00000003
        /*09c8*/ 	.word	0x00000000
        /*09cc*/ 	.short	0x010a
        /*09ce*/ 	.byte	0x3f
	.zero		1


	//   ....[69]....
        /*09d0*/ 	.word	0x00013450
        /*09d4*/ 	.word	0x00000017
        /*09d8*/ 	.word	0x00000000
        /*09dc*/ 	.short	0x010a
        /*09de*/ 	.byte	0x3f
	.zero		1


	//----- nvinfo : EIATTR_NUM_MBARRIERS
	.align		4
.L_1267:
        /*09e0*/ 	.byte	0x03, 0x38
        /*09e2*/ 	.short	0x0016


	//----- nvinfo : EIATTR_EXIT_INSTR_OFFSETS
	.align		4
        /*09e4*/ 	.byte	0x04, 0x1c
        /*09e6*/ 	.short	(.L_1269 - .L_1268)


	//   ....[0]....
.L_1268:
        /*09e8*/ 	.word	0x00000a70


	//   ....[1]....
        /*09ec*/ 	.word	0x0000bbf0


	//   ....[2]....
        /*09f0*/ 	.word	0x00011aa0


	//----- nvinfo : EIATTR_MAX_THREADS
	.align		4
.L_1269:
        /*09f4*/ 	.byte	0x04, 0x05
        /*09f6*/ 	.short	(.L_1271 - .L_1270)
.L_1270:
        /*09f8*/ 	.word	0x00000200
        /*09fc*/ 	.word	0x00000001
        /*0a00*/ 	.word	0x00000001


	//----- nvinfo : EIATTR_CRS_STACK_SIZE
	.align		4
.L_1271:
        /*0a04*/ 	.byte	0x04, 0x1e
        /*0a06*/ 	.short	(.L_1273 - .L_1272)
.L_1272:
        /*0a08*/ 	.word	0x00000000


	//----- nvinfo : EIATTR_CBANK_PARAM_SIZE
	.align		4
.L_1273:
        /*0a0c*/ 	.byte	0x03, 0x19
        /*0a0e*/ 	.short	0x0af0


	//----- nvinfo : EIATTR_PARAM_CBANK
	.align		4
        /*0a10*/ 	.byte	0x04, 0x0a
        /*0a12*/ 	.short	(.L_1275 - .L_1274)
	.align		4
.L_1274:
        /*0a14*/ 	.word	index@(.nv.constant0._ZN7cutlass13device_kernelIN5flash11enable_sm90INS1_16FlashAttnFwdSm90INS1_25CollectiveMainloopFwdSm90ILi2EN4cute5tupleIJNS5_1CILi1EEES8_S8_EEENS6_IJNS7_ILi192EEENS7_ILi144EEENS7_ILi96EEEEEELi96ENS_6half_tEfNS_4arch4Sm90ELb0ELb0ELb1ELb1ELb0ELb0ELb0ELb0ELb1ELb1ELb0ELb0EEENS1_21CollectiveEpilogueFwdINS6_IJSA_SC_SB_EEES9_SE_SG_Li384ELb1ELb1ELb0ELb0EEENS1_36VarlenDynamicPersistentTileSchedulerILi192ELi144ELi384ELi128ELb0ELb1ELb1ELb0ELb1ELb1EEEEEEEEEvNT_6ParamsE)
        /*0a18*/ 	.short	0x0210
        /*0a1a*/ 	.short	0x0af0


	//----- nvinfo : EIATTR_SW_WAR
	.align		4
.L_1275:
        /*0a1c*/ 	.byte	0x04, 0x36
        /*0a1e*/ 	.short	(.L_1277 - .L_1276)
.L_1276:
        /*0a20*/ 	.word	0x00000008
.L_1277:


//--------------------- .nv.info._ZN7cutlass13device_kernelIN5flash11enable_sm90INS1_16FlashAttnFwdSm90INS1_25CollectiveMainloopFwdSm90ILi2EN4cute5tupleIJNS5_1CILi1EEES8_S8_EEENS6_IJNS7_ILi192EEENS7_ILi144EEENS7_ILi96EEEEEELi96ENS_6half_tEfNS_4arch4Sm90ELb0ELb0ELb1ELb1ELb0ELb1ELb0ELb0ELb1ELb1ELb0ELb0EEENS1_21CollectiveEpilogueFwdINS6_IJSA_SC_SB_EEES9_SE_SG_Li384ELb1ELb1ELb0ELb0EEENS1_36VarlenDynamicPersistentTileSchedulerILi192ELi144ELi384ELi128ELb0ELb1ELb1ELb0ELb1ELb1EEEEEEEEEvNT_6ParamsE --------------------------
	.section	.nv.info._ZN7cutlass13device_kernelIN5flash11enable_sm90INS1_16FlashAttnFwdSm90INS1_25CollectiveMainloopFwdSm90ILi2EN4cute5tupleIJNS5_1CILi1EEES8_S8_EEENS6_IJNS7_ILi192EEENS7_ILi144EEENS7_ILi96EEEEEELi96ENS_6half_tEfNS_4arch4Sm90ELb0ELb0ELb1ELb1ELb0ELb1ELb0ELb0ELb1ELb1ELb0ELb0EEENS1_21CollectiveEpilogueFwdINS6_IJSA_SC_SB_EEES9_SE_SG_Li384ELb1ELb1ELb0ELb0EEENS1_36VarlenDynamicPersistentTileSchedulerILi192ELi144ELi384ELi128ELb0ELb1ELb1ELb0ELb1ELb1EEEEEEEEEvNT_6ParamsE,"",@"SHT_CUDA_INFO"
	.sectionflags	@""
	.align	4


	//----- nvinfo : EIATTR_CUDA_API_VERSION
	.align		4
        /*0000*/ 	.byte	0x04, 0x37
        /*0002*/ 	.short	(.L_1279 - .L_1278)
.L_1278:
        /*0004*/ 	.word	0x00000082


	//----- nvinfo : EIATTR_KPARAM_INFO
	.align		4
.L_1279:
        /*0008*/ 	.byte	0x04, 0x17
        /*000a*/ 	.short	(.L_1281 - .L_1280)
.L_1280:
        /*000c*/ 	.word	0x00000000
        /*0010*/ 	.short	0x0000
        /*0012*/ 	.short	0x0070
        /*0014*/ 	.byte	0x00, 0xf0, 0x01, 0x2a


	//----- nvinfo : EIATTR_SPARSE_MMA_MASK
	.align		4
.L_1281:
        /*0018*/ 	.byte	0x03, 0x50
        /*001a*/ 	.short	0x0000


	//----- nvinfo : EIATTR_MAXREG_COUNT
	.align		4
        /*001c*/ 	.byte	0x03, 0x1b
        /*001e*/ 	.short	0x0080


	//----- nvinfo : EIATTR_NUM_BARRIERS
	.align		4
        /*0020*/ 	.byte	0x02, 0x4c
        /*0022*/ 	.byte	0x10
	.zero		1


	//----- nvinfo : EIATTR_EXTERNS
	.align		4
        /*0024*/ 	.byte	0x04, 0x0f
        /*0026*/ 	.short	(.L_1283 - .L_1282)


	//   ....[0]....
	.align		4
.L_1282:
        /*0028*/ 	.word	index@(__assertfail)


	//----- nvinfo : EIATTR_ANNOTATIONS
	.align		4
.L_1283:
        /*002c*/ 	.byte	0x04, 0x55
        /*002e*/ 	.short	(.L_1285 - .L_1284)


	//   ....[0]....
.L_1284:
        /* <DEDUP_REMOVED lines=133> */


	//----- nvinfo : EIATTR_MERCURY_ISA_VERSION
	.align		4
.L_1285:
        /*0868*/ 	.byte	0x03, 0x5f
        /*086a*/ 	.short	0x0101


	//----- nvinfo : EIATTR_UNUSED_LOAD_BYTE_OFFSET
	.align		4
        /*086c*/ 	.byte	0x04, 0x44
        /*086e*/ 	.short	(.L_1287 - .L_1286)


	//   ....[0]....
.L_1286:
        /*0870*/ 	.word	0x00000ad0
        /*0874*/ 	.word	0x0000fff0


	//   ....[1]....
        /*0878*/ 	.word	0x000158f0
        /*087c*/ 	.word	0x0000fff0


	//----- nvinfo : EIATTR_INT_WARP_WIDE_INSTR_OFFSETS
	.align		4
.L_1287:
        /*0880*/ 	.byte	0x04, 0x31
        /*0882*/ 	.short	(.L_1289 - .L_1288)


	//   ....[0]....
.L_1288:
        /*0884*/ 	.word	0x00000180


	//   ....[1]....
        /*0888*/ 	.word	0x00000220


	//   ....[2]....
        /*088c*/ 	.word	0x00000290


	//   ....[3]....
        /*0890*/ 	.word	0x00019c40


	//   ....[4]....
        /*0894*/ 	.word	0x00019cd0


	//   ....[5]....
        /*0898*/ 	.word	0x0001d840


	//   ....[6]....
        /*089c*/ 	.word	0x0001d8d0


	//----- nvinfo : EIATTR_COOP_GROUP_MASK_REGIDS
	.align		4
.L_1289:
        /*08a0*/ 	.byte	0x04, 0x29
        /*08a2*/ 	.short	(.L_1291 - .L_1290)


	//   ....[0]....
.L_1290:
        /*08a4*/ 	.word	0xffffffff


	//   ....[1]....
        /*08a8*/ 	.word	0xffffffff


	//   ....[2]....
        /*08ac*/ 	.word	0xffffffff


	//   ....[3]....
        /*08b0*/ 	.word	0xffffffff


	//   ....[4]....
        /*08b4*/ 	.word	0xffffffff


	//   ....[5]....
        /*08b8*/ 	.word	0xffffffff


	//   ....[6]....
        /*08bc*/ 	.word	0xffffffff


	//   ....[7]....
        /*08c0*/ 	.word	0xffffffff


	//   ....[8]....
        /*08c4*/ 	.word	0xffffffff


	//   ....[9]....
        /*08c8*/ 	.word	0xffffffff


	//   ....[10]....
        /*08cc*/ 	.word	0xffffffff


	//   ....[11]....
        /*08d0*/ 	.word	0xffffffff


	//   ....[12]....
        /*08d4*/ 	.word	0xffffffff


	//   ....[13]....
        /*08d8*/ 	.word	0xffffffff


	//   ....[14]....
        /*08dc*/ 	.word	0xffffffff


	//   ....[15]....
        /*08e0*/ 	.word	0xffffffff


	//   ....[16]....
        /*08e4*/ 	.word	0xffffffff


	//   ....[17]....
        /*08e8*/ 	.word	0xffffffff


	//   ....[18]....
        /*08ec*/ 	.word	0xffffffff


	//   ....[19]....
        /*08f0*/ 	.word	0xffffffff


	//   ....[20]....
        /*08f4*/ 	.word	0xffffffff


	//   ....[21]....
        /*08f8*/ 	.word	0xffffffff


	//   ....[22]....
        /*08fc*/ 	.word	0xffffffff


	//   ....[23]....
        /*0900*/ 	.word	0xffffffff


	//   ....[24]....
        /*0904*/ 	.word	0xffffffff


	//   ....[25]....
        /*0908*/ 	.word	0xffffffff


	//   ....[26]....
        /*090c*/ 	.word	0xffffffff


	//   ....[27]....
        /*0910*/ 	.word	0xffffffff


	//   ....[28]....
        /*0914*/ 	.word	0xffffffff


	//   ....[29]....
        /*0918*/ 	.word	0xffffffff


	//   ....[30]....
        /*091c*/ 	.word	0xffffffff


	//   ....[31]....
        /*0920*/ 	.word	0xffffffff


	//   ....[32]....
        /*0924*/ 	.word	0xffffffff


	//   ....[33]....
        /*0928*/ 	.word	0xffffffff


	//   ....[34]....
        /*092c*/ 	.word	0xffffffff


	//   ....[35]....
        /*0930*/ 	.word	0xffffffff


	//   ....[36]....
        /*0934*/ 	.word	0xffffffff


	//   ....[37]....
        /*0938*/ 	.word	0xffffffff


	//   ....[38]....
        /*093c*/ 	.word	0xffffffff


	//   ....[39]....
        /*0940*/ 	.word	0xffffffff


	//   ....[40]....
        /*0944*/ 	.word	0xffffffff


	//   ....[41]....
        /*0948*/ 	.word	0xffffffff


	//   ....[42]....
        /*094c*/ 	.word	0xffffffff


	//   ....[43]....
        /*0950*/ 	.word	0xffffffff


	//   ....[44]....
        /*0954*/ 	.word	0xffffffff


	//   ....[45]....
        /*0958*/ 	.word	0xffffffff


	//   ....[46]....
        /*095c*/ 	.word	0xffffffff


	//   ....[47]....
        /*0960*/ 	.word	0xffffffff


	//   ....[48]....
        /*0964*/ 	.word	0xffffffff


	//   ....[49]....
        /*0968*/ 	.word	0xffffffff


	//   ....[50]....
        /*096c*/ 	.word	0xffffffff


	//   ....[51]....
        /*0970*/ 	.word	0xffffffff


	//   ....[52]....
        /*0974*/ 	.word	0xffffffff


	//   ....[53]....
        /*0978*/ 	.word	0xffffffff


	//   ....[54]....
        /*097c*/ 	.word	0xffffffff


	//   ....[55]....
        /*0980*/ 	.word	0xffffffff


	//   ....[56]....
        /*0984*/ 	.word	0xffffffff


	//   ....[57]....
        /*0988*/ 	.word	0xffffffff


	//   ....[58]....
        /*098c*/ 	.word	0xffffffff


	//   ....[59]....
        /*0990*/ 	.word	0xffffffff


	//   ....[60]....
        /*0994*/ 	.word	0xffffffff


	//   ....[61]....
        /*0998*/ 	.word	0xffffffff


	//   ....[62]....
        /*099c*/ 	.word	0xffffffff


	//   ....[63]....
        /*09a0*/ 	.word	0xffffffff


	//   ....[64]....
        /*09a4*/ 	.word	0xffffffff


	//   ....[65]....
        /*09a8*/ 	.word	0xffffffff


	//   ....[66]....
        /*09ac*/ 	.word	0xffffffff


	//   ....[67]....
        /*09b0*/ 	.word	0xffffffff


	//   ....[68]....
        /*09b4*/ 	.word	0xffffffff


	//   ....[69]....
        /*09b8*/ 	.word	0xffffffff


	//   ....[70]....
        /*09bc*/ 	.word	0xffffffff


	//   ....[71]....
        /*09c0*/ 	.word	0xffffffff


	//   ....[72]....
        /*09c4*/ 	.word	0xffffffff


	//   ....[73]....
        /*09c8*/ 	.word	0xffffffff


	//   ....[74]....
        /*09cc*/ 	.word	0xffffffff


	//   ....[75]....
        /*09d0*/ 	.word	0xffffffff


	//   ....[76]....
        /*09d4*/ 	.word	0xffffffff


	//   ....[77]....
        /*09d8*/ 	.word	0xffffffff


	//   ....[78]....
        /*09dc*/ 	.word	0xffffffff


	//   ....[79]....
        /*09e0*/ 	.word	0xffffffff


	//   ....[80]....
        /*09e4*/ 	.word	0xffffffff


	//   ....[81]....
        /*09e8*/ 	.word	0xffffffff


	//   ....[82]....
        /*09ec*/ 	.word	0xffffffff


	//   ....[83]....
        /*09f0*/ 	.word	0xffffffff


	//   ....[84]....
        /*09f4*/ 	.word	0xffffffff


	//   ....[85]....
        /*09f8*/ 	.word	0xffffffff


	//   ....[86]....
        /*09fc*/ 	.word	0xffffffff


	//   ....[87]....
        /*0a00*/ 	.word	0xffffffff


	//   ....[88]....
        /*0a04*/ 	.word	0xffffffff


	//   ....[89]....
        /*0a08*/ 	.word	0xffffffff


	//   ....[90]....
        /*0a0c*/ 	.word	0x0500000f


	//   ....[91]....
        /*0a10*/ 	.word	0x0500000f


	//   ....[92]....
        /*0a14*/ 	.word	0x0500000f


	//   ....[93]....
        /*0a18*/ 	.word	0x0500000f


	//   ....[94]....
        /*0a1c*/ 	.word	0x0500000f


	//   ....[95]....
        /*0a20*/ 	.word	0x0500000f


	//   ....[96]....
        /*0a24*/ 	.word	0x0500000f


	//   ....[97]....
        /*0a28*/ 	.word	0x0500000f


	//   ....[98]....
        /*0a2c*/ 	.word	0x0500000f


	//   ....[99]....
        /*0a30*/ 	.word	0x0500000f


	//   ....[100]....
        /*0a34*/ 	.word	0x0500000f


	//   ....[101]....
        /*0a38*/ 	.word	0x0500000f


	//   ....[102]....
        /*0a3c*/ 	.word	0x0500000f


	//   ....[103]....
        /*0a40*/ 	.word	0x0500000f


	//   ....[104]....
        /*0a44*/ 	.word	0x0500000f


	//   ....[105]....
        /*0a48*/ 	.word	0x0500000f


	//   ....[106]....
        /*0a4c*/ 	.word	0x0500000f


	//   ....[107]....
        /*0a50*/ 	.word	0x0500000f


	//   ....[108]....
        /*0a54*/ 	.word	0x0500000f


	//   ....[109]....
        /*0a58*/ 	.word	0x0500000f


	//   ....[110]....
        /*0a5c*/ 	.word	0x0500000f


	//   ....[111]....
        /*0a60*/ 	.word	0x0500000f


	//   ....[112]....
        /*0a64*/ 	.word	0x0500000f


	//   ....[113]....
        /*0a68*/ 	.word	0x0500000f


	//   ....[114]....
        /*0a6c*/ 	.word	0x0500000f


	//   ....[115]....
        /*0a70*/ 	.word	0x0500000f


	//   ....[116]....
        /*0a74*/ 	.word	0x0500000f


	//   ....[117]....
        /*0a78*/ 	.word	0x0500000f


	//   ....[118]....
        /*0a7c*/ 	.word	0x0500000f


	//   ....[119]....
        /*0a80*/ 	.word	0x0500000f


	//   ....[120]....
        /*0a84*/ 	.word	0x0500000f


	//   ....[121]....
        /*0a88*/ 	.word	0x0500000f


	//   ....[122]....
        /*0a8c*/ 	.word	0x0500000f


	//   ....[123]....
        /*0a90*/ 	.word	0x0500000f


	//   ....[124]....
        /*0a94*/ 	.word	0x0500000f


	//   ....[125]....
        /*0a98*/ 	.word	0x0500000f


	//   ....[126]....
        /*0a9c*/ 	.word	0x0500000f


	//   ....[127]....
        /*0aa0*/ 	.word	0x0500000f


	//   ....[128]....
        /*0aa4*/ 	.word	0x0500000f


	//   ....[129]....
        /*0aa8*/ 	.word	0x0500000f


	//   ....[130]....
        /*0aac*/ 	.word	0x0500000f


	//   ....[131]....
        /*0ab0*/ 	.word	0x0500000f


	//   ....[132]....
        /*0ab4*/ 	.word	0x0500000f


	//   ....[133]....
        /*0ab8*/ 	.word	0x0500000f


	//   ....[134]....
        /*0abc*/ 	.word	0x0500000f


	//----- nvinfo : EIATTR_COOP_GROUP_INSTR_OFFSETS
	.align		4
.L_1291:
        /*0ac0*/ 	.byte	0x04, 0x28
        /*0ac2*/ 	.short	(.L_1293 - .L_1292)


	//   ....[0]....
.L_1292:
        /*0ac4*/ 	.word	0x00000060


	//   ....[1]....
        /*0ac8*/ 	.word	0x00000190


	//   ....[2]....
        /*0acc*/ 	.word	0x00000240


	//   ....[3]....
        /*0ad0*/ 	.word	0x00000400


	//   ....[4]....
        /*0ad4*/ 	.word	0x00000560


	//   ....[5]....
        /*0ad8*/ 	.word	0x00000680


	//   ....[6]....
        /*0adc*/ 	.word	0x000007e0


	//   ....[7]....
        /*0ae0*/ 	.word	0x00006f90


	//   ....[8]....
        /*0ae4*/ 	.word	0x00007560


	//   ....[9]....
        /*0ae8*/ 	.word	0x00007570


	//   ....[10]....
        /*0aec*/ 	.word	0x00007580


	//   ....[11]....
        /*0af0*/ 	.word	0x00007590


	//   ....[12]....
        /*0af4*/ 	.word	0x000090c0


	//   ....[13]....
        /*0af8*/ 	.word	0x000090d0


	//   ....[14]....
        /*0afc*/ 	.word	0x000090e0


	//   ....[15]....
        /*0b00*/ 	.word	0x000090f0


	//   ....[16]....
        /*0b04*/ 	.word	0x0000ddc0


	//   ....[17]....
        /*0b08*/ 	.word	0x0000dde0


	//   ....[18]....
        /*0b0c*/ 	.word	0x0000e240


	//   ....[19]....
        /*0b10*/ 	.word	0x0000e280


	//   ....[20]....
        /*0b14*/ 	.word	0x0000f5b0


	//   ....[21]....
        /*0b18*/ 	.word	0x00012770


	//   ....[22]....
        /*0b1c*/ 	.word	0x000127d0


	//   ....[23]....
        /*0b20*/ 	.word	0x000131d0


	//   ....[24]....
        /*0b24*/ 	.word	0x000131f0


	//   ....[25]....
        /*0b28*/ 	.word	0x00014ad0


	//   ....[26]....
        /*0b2c*/ 	.word	0x00015230


	//   ....[27]....
        /*0b30*/ 	.word	0x00015260


	//   ....[28]....
        /*0b34*/ 	.word	0x000152a0


	//   ....[29]....
        /*0b38*/ 	.word	0x000152b0


	//   ....[30]....
        /*0b3c*/ 	.word	0x00016350


	//   ....[31]....
        /*0b40*/ 	.word	0x00016370


	//   ....[32]....
        /*0b44*/ 	.word	0x000163b0


	//   ....[33]....
        /*0b48*/ 	.word	0x000163d0


	//   ....[34]....
        /*0b4c*/ 	.word	0x00016820


	//   ....[35]....
        /*0b50*/ 	.word	0x00016840


	//   ....[36]....
        /*0b54*/ 	.word	0x00016940


	//   ....[37]....
        /*0b58*/ 	.word	0x00016960


	//   ....[38]....
        /*0b5c*/ 	.word	0x000171b0


	//   ....[39]....
        /*0b60*/ 	.word	0x000171c0


	//   ....[40]....
        /*0b64*/ 	.word	0x00017320


	//   ....[41]....
        /*0b68*/ 	.word	0x00017330


	//   ....[42]....
        /*0b6c*/ 	.word	0x000174d0


	//   ....[43]....
        /*0b70*/ 	.word	0x000176c0


	//   ....[44]....
        /*0b74*/ 	.word	0x000176f0


	//   ....[45]....
        /*0b78*/ 	.word	0x00017720


	//   ....[46]....
        /*0b7c*/ 	.word	0x00017750


	//   ....[47]....
        /*0b80*/ 	.word	0x00017780


	//   ....[48]....
        /*0b84*/ 	.word	0x000177b0


	//   ....[49]....
        /*0b88*/ 	.word	0x00017920


	//   ....[50]....
        /*0b8c*/ 	.word	0x00017950


	//   ....[51]....
        /*0b90*/ 	.word	0x00017980


	//   ....[52]....
        /*0b94*/ 	.word	0x000179b0


	//   ....[53]....
        /*0b98*/ 	.word	0x000179e0


	//   ....[54]....
        /*0b9c*/ 	.word	0x00017a10


	//   ....[55]....
        /*0ba0*/ 	.word	0x00017aa0


	//   ....[56]....
        /*0ba4*/ 	.word	0x00017ad0


	//   ....[57]....
        /*0ba8*/ 	.word	0x00017b50


	//   ....[58]....
        /*0bac*/ 	.word	0x000187c0


	//   ....[59]....
        /*0bb0*/ 	.word	0x0001a200


	//   ....[60]....
        /*0bb4*/ 	.word	0x0001af00


	//   ....[61]....
        /*0bb8*/ 	.word	0x0001af10


	//   ....[62]....
        /*0bbc*/ 	.word	0x0001b000


	//   ....[63]....
        /*0bc0*/ 	.word	0x0001b010


	//   ....[64]....
        /*0bc4*/ 	.word	0x0001b0c0


	//   ....[65]....
        /*0bc8*/ 	.word	0x0001b0d0


	//   ....[66]....
        /*0bcc*/ 	.word	0x0001b0e0


	//   ....[67]....
        /*0bd0*/ 	.word	0x0001b0f0


	//   ....[68]....
        /*0bd4*/ 	.word	0x0001b1c0


	//   ....[69]....
        /*0bd8*/ 	.word	0x0001b200


	//   ....[70]....
        /*0bdc*/ 	.word	0x0001b210


	//   ....[71]....
        /*0be0*/ 	.word	0x0001b230


	//   ....[72]....
        /*0be4*/ 	.word	0x0001dfc0


	//   ....[73]....
        /*0be8*/ 	.word	0x0001dfe0


	//   ....[74]....
        /*0bec*/ 	.word	0x0001e020


	//   ....[75]....
        /*0bf0*/ 	.word	0x0001e050


	//   ....[76]....
        /*0bf4*/ 	.word	0x0001e080


	//   ....[77]....
        /*0bf8*/ 	.word	0x0001e0b0


	//   ....[78]....
        /*0bfc*/ 	.word	0x0001e0e0


	//   ....[79]....
        /*0c00*/ 	.word	0x0001e110


	//   ....[80]....
        /*0c04*/ 	.word	0x0001e290


	//   ....[81]....
        /*0c08*/ 	.word	0x0001e2d0


	//   ....[82]....
        /*0c0c*/ 	.word	0x0001e300


	//   ....[83]....
        /*0c10*/ 	.word	0x0001e330


	//   ....[84]....
        /*0c14*/ 	.word	0x0001e360


	//   ....[85]....
        /*0c18*/ 	.word	0x0001e390


	//   ....[86]....
        /*0c1c*/ 	.word	0x0001e450


	//   ....[87]....
        /*0c20*/ 	.word	0x0001e470


	//   ....[88]....
        /*0c24*/ 	.word	0x0001e4e0


	//   ....[89]....
        /*0c28*/ 	.word	0x0001e940


	//   ....[90]....
        /*0c2c*/ 	.word	0x0001eda0


	//   ....[91]....
        /*0c30*/ 	.word	0x0001ee50


	//   ....[92]....
        /*0c34*/ 	.word	0x0001eee0


	//   ....[93]....
        /*0c38*/ 	.word	0x0001ef30


	//   ....[94]....
        /*0c3c*/ 	.word	0x0001ef80


	//   ....[95]....
        /*0c40*/ 	.word	0x0001f070


	//   ....[96]....
        /*0c44*/ 	.word	0x0001f100


	//   ....[97]....
        /*0c48*/ 	.word	0x0001f160


	//   ....[98]....
        /*0c4c*/ 	.word	0x0001f1c0


	//   ....[99]....
        /*0c50*/ 	.word	0x0001f3d0


	//   ....[100]....
        /*0c54*/ 	.word	0x0001f420


	//   ....[101]....
        /*0c58*/ 	.word	0x0001f4b0


	//   ....[102]....
        /*0c5c*/ 	.word	0x0001f540


	//   ....[103]....
        /*0c60*/ 	.word	0x0001f600


	//   ....[104]....
        /*0c64*/ 	.word	0x0001f8f0


	//   ....[105]....
        /*0c68*/ 	.word	0x0001faa0


	//   ....[106]....
        /*0c6c*/ 	.word	0x0001faf0


	//   ....[107]....
        /*0c70*/ 	.word	0x0001fb60


	//   ....[108]....
        /*0c74*/ 	.word	0x0001fc60


	//   ....[109]....
        /*0c78*/ 	.word	0x0001fcd0


	//   ....[110]....
        /*0c7c*/ 	.word	0x0001fdd0


	//   ....[111]....
        /*0c80*/ 	.word	0x0001fe50


	//   ....[112]....
        /*0c84*/ 	.word	0x0001fed0


	//   ....[113]....
        /*0c88*/ 	.word	0x0001ffd0


	//   ....[114]....
        /*0c8c*/ 	.word	0x000200d0


	//   ....[115]....
        /*0c90*/ 	.word	0x00020130


	//   ....[116]....
        /*0c94*/ 	.word	0x00020210


	//   ....[117]....
        /*0c98*/ 	.word	0x00020530


	//   ....[118]....
        /*0c9c*/ 	.word	0x000205e0


	//   ....[119]....
        /*0ca0*/ 	.word	0x000206e0


	//   ....[120]....
        /*0ca4*/ 	.word	0x00020760


	//   ....[121]....
        /*0ca8*/ 	.word	0x000207d0


	//   ....[122]....
        /*0cac*/ 	.word	0x00020840


	//   ....[123]....
        /*0cb0*/ 	.word	0x000208b0


	//   ....[124]....
        /*0cb4*/ 	.word	0x00020930


	//   ....[125]....
        /*0cb8*/ 	.word	0x000209c0


	//   ....[126]....
        /*0cbc*/ 	.word	0x00020a70


	//   ....[127]....
        /*0cc0*/ 	.word	0x00020ae0


	//   ....[128]....
        /*0cc4*/ 	.word	0x00020b50


	//   ....[129]....
        /*0cc8*/ 	.word	0x00020bc0


	//   ....[130]....
        /*0ccc*/ 	.word	0x00020c40


	//   ....[131]....
        /*0cd0*/ 	.word	0x00020cb0


	//   ....[132]....
        /*0cd4*/ 	.word	0x00020d50


	//   ....[133]....
        /*0cd8*/ 	.word	0x00020de0


	//   ....[134]....
        /*0cdc*/ 	.word	0x00020f00


	//----- nvinfo : EIATTR_REG_RECONFIG
	.align		4
.L_1293:
        /*0ce0*/ 	.byte	0x01, 0x54
	.zero		2


	//----- nvinfo : EIATTR_SYSCALL_OFFSETS
	.align		4
        /*0ce4*/ 	.byte	0x04, 0x46
        /*0ce6*/ 	.short	(.L_1295 - .L_1294)


	//   ....[0]....
.L_1294:
        /*0ce8*/ 	.word	0x00001c80


	//   ....[1]....
        /*0cec*/ 	.word	0x00001dd0


	//   ....[2]....
        /*0cf0*/ 	.word	0x00007160


	//   ....[3]....
        /*0cf4*/ 	.word	0x000074e0


	//   ....[4]....
        /*0cf8*/ 	.word	0x00019e30


	//   ....[5]....
        /*0cfc*/ 	.word	0x00019f80


	//   ....[6]....
        /*0d00*/ 	.word	0x0001a080


	//   ....[7]....
        /*0d04*/ 	.word	0x0001a990


	//----- nvinfo : EIATTR_MBARRIER_INSTR_OFFSETS
	.align		4
.L_1295:
        /*0d08*/ 	.byte	0x04, 0x39
        /*0d0a*/ 	.short	(.L_1297 - .L_1296)


	//   ....[0]....
.L_1296:
        /*0d0c*/ 	.word	0x000002b0
        /*0d10*/ 	.word	0x000000ff
        /*0d14*/ 	.word	0x00031c00
        /*0d18*/ 	.short	0x0100
        /*0d1a*/ 	.byte	0x08
	.zero		1


	//   ....[1]....
        /*0d1c*/ 	.word	0x000002c0
        /*0d20*/ 	.word	0x000000ff
        /*0d24*/ 	.word	0x00031c20
        /*0d28*/ 	.short	0x0100
        /*0d2a*/ 	.byte	0x08
	.zero		1


	//   ....[2]....
        /*0d2c*/ 	.word	0x000003b0
        /*0d30*/ 	.word	0x000000ff
        /*0d34*/ 	.word	0x00031c30
        /*0d38*/ 	.short	0x0100
        /*0d3a*/ 	.byte	0x08
	.zero		1


	//   ....[3]....
        /*0d3c*/ 	.word	0x000003c0
        /*0d40*/ 	.word	0x000000ff
        /*0d44*/ 	.word	0x00031c40
        /*0d48*/ 	.short	0x0100
        /*0d4a*/ 	.byte	0x08
	.zero		1


	//   ....[4]....
        /*0d4c*/ 	.word	0x000003d0
        /*0d50*/ 	.word	0x000000ff
        /*0d54*/ 	.word	0x00031c38
        /*0d58*/ 	.short	0x0100
        /*0d5a*/ 	.byte	0x08
	.zero		1


	//   ....[5]....
        /*0d5c*/ 	.word	0x000003e0
        /*0d60*/ 	.word	0x000000ff
        /*0d64*/ 	.word	0x00031c48
        /*0d68*/ 	.short	0x0100
        /*0d6a*/ 	.byte	0x08
	.zero		1


	//   ....[6]....
        /*0d6c*/ 	.word	0x00000510
        /*0d70*/ 	.word	0x000000ff
        /*0d74*/ 	.word	0x00031c50
        /*0d78*/ 	.short	0x0100
        /*0d7a*/ 	.byte	0x08
	.zero		1


	//   ....[7]....
        /*0d7c*/ 	.word	0x00000520
        /*0d80*/ 	.word	0x000000ff
        /*0d84*/ 	.word	0x00031c60
        /*0d88*/ 	.short	0x0100
        /*0d8a*/ 	.byte	0x08
	.zero		1


	//   ....[8]....
        /*0d8c*/ 	.word	0x00000530
        /*0d90*/ 	.word	0x000000ff
        /*0d94*/ 	.word	0x00031c58
        /*0d98*/ 	.short	0x0100
        /*0d9a*/ 	.byte	0x08
	.zero		1


	//   ....[9]....
        /*0d9c*/ 	.word	0x00000540
        /*0da0*/ 	.word	0x000000ff
        /*0da4*/ 	.word	0x00031c68
        /*0da8*/ 	.short	0x0100
        /*0daa*/ 	.byte	0x08
	.zero		1


	//   ....[10]....
        /*0dac*/ 	.word	0x00000630
        /*0db0*/ 	.word	0x000000ff
        /*0db4*/ 	.word	0x00031c70
        /*0db8*/ 	.short	0x0100
        /*0dba*/ 	.byte	0x06
	.zero		1


	//   ....[11]....
        /*0dbc*/ 	.word	0x00000640
        /*0dc0*/ 	.word	0x000000ff
        /*0dc4*/ 	.word	0x00031c80
        /*0dc8*/ 	.short	0x0100
        /*0dca*/ 	.byte	0x06
	.zero		1


	//   ....[12]....
        /*0dcc*/ 	.word	0x00000650
        /*0dd0*/ 	.word	0x000000ff
        /*0dd4*/ 	.word	0x00031c78
        /*0dd8*/ 	.short	0x0100
        /*0dda*/ 	.byte	0x06
	.zero		1


	//   ....[13]....
        /*0ddc*/ 	.word	0x00000660
        /*0de0*/ 	.word	0x000000ff
        /*0de4*/ 	.word	0x00031c88
        /*0de8*/ 	.short	0x0100
        /*0dea*/ 	.byte	0x06
	.zero		1


	//   ....[14]....
        /*0dec*/ 	.word	0x00000790
        /*0df0*/ 	.word	0x000000ff
        /*0df4*/ 	.word	0x00031c90
        /*0df8*/ 	.short	0x0100
        /*0dfa*/ 	.byte	0x08
	.zero		1


	//   ....[15]....
        /*0dfc*/ 	.word	0x000007a0
        /*0e00*/ 	.word	0x000000ff
        /*0e04*/ 	.word	0x00031ca0
        /*0e08*/ 	.short	0x0100
        /*0e0a*/ 	.byte	0x08
	.zero		1


	//   ....[16]....
        /*0e0c*/ 	.word	0x000007b0
        /*0e10*/ 	.word	0x000000ff
        /*0e14*/ 	.word	0x00031c98
        /*0e18*/ 	.short	0x0100
        /*0e1a*/ 	.byte	0x08
	.zero		1


	//   ....[17]....
        /*0e1c*/ 	.word	0x000007c0
        /*0e20*/ 	.word	0x000000ff
        /*0e24*/ 	.word	0x00031ca8
        /*0e28*/ 	.short	0x0100
        /*0e2a*/ 	.byte	0x08
	.zero		1


	//   ....[18]....
        /*0e2c*/ 	.word	0x000008f0
        /*0e30*/ 	.word	0x000000ff
        /*0e34*/ 	.word	0x00031cb0
        /*0e38*/ 	.short	0x0100
        /*0e3a*/ 	.byte	0x08
	.zero		1


	//   ....[19]....
        /*0e3c*/ 	.word	0x00000900
        /*0e40*/ 	.word	0x000000ff
        /*0e44*/ 	.word	0x00031cc0
        /*0e48*/ 	.short	0x0100
        /*0e4a*/ 	.byte	0x08
	.zero		1


	//   ....[20]....
        /*0e4c*/ 	.word	0x00000910
        /*0e50*/ 	.word	0x000000ff
        /*0e54*/ 	.word	0x00031cb8
        /*0e58*/ 	.short	0x0100
        /*0e5a*/ 	.byte	0x08
	.zero		1


	//   ....[21]....
        /*0e5c*/ 	.word	0x00000920
        /*0e60*/ 	.word	0x000000ff
        /*0e64*/ 	.word	0x00031cc8
        /*0e68*/ 	.short	0x0100
        /*0e6a*/ 	.byte	0x08
	.zero		1


	//   ....[22]....
        /*0e6c*/ 	.word	0x00003220
        /*0e70*/ 	.word	0x00000014
        /*0e74*/ 	.word	0x00031c90
        /*0e78*/ 	.short	0x010a
        /*0e7a*/ 	.byte	0x3f
	.zero		1


	//   ....[23]....
        /*0e7c*/ 	.word	0x00004c40
        /*0e80*/ 	.word	0x00000014
        /*0e84*/ 	.word	0x00031c90
        /*0e88*/ 	.short	0x010a
        /*0e8a*/ 	.byte	0x3f
	.zero		1


	//   ....[24]....
        /*0e8c*/ 	.word	0x00006670
        /*0e90*/ 	.word	0x00000014
        /*0e94*/ 	.word	0x00031c90
        /*0e98*/ 	.short	0x010a
        /*0e9a*/ 	.byte	0x3f
	.zero		1


	//   ....[25]....
        /*0e9c*/ 	.word	0x000068e0
        /*0ea0*/ 	.word	0x00000020
        /*0ea4*/ 	.word	0x00000000
        /*0ea8*/ 	.short	0x0101
        /*0eaa*/ 	.byte	0x3f
	.zero		1


	//   ....[26]....
        /*0eac*/ 	.word	0x00006920
        /*0eb0*/ 	.word	0x00000014
        /*0eb4*/ 	.word	0x00031cb0
        /*0eb8*/ 	.short	0x010a
        /*0eba*/ 	.byte	0x3f
	.zero		1


	//   ....[27]....
        /*0ebc*/ 	.word	0x00006c40
        /*0ec0*/ 	.word	0x00000014
        /*0ec4*/ 	.word	0x00000000
        /*0ec8*/ 	.short	0x0101
        /*0eca*/ 	.byte	0x3f
	.zero		1


	//   ....[28]....
        /*0ecc*/ 	.word	0x00007200
        /*0ed0*/ 	.word	0x00000010
        /*0ed4*/ 	.word	0x00031c00
        /*0ed8*/ 	.short	0x010a
        /*0eda*/ 	.byte	0x3f
	.zero		1


	//   ....[29]....
        /*0edc*/ 	.word	0x00007250
        /*0ee0*/ 	.word	0x00000010
        /*0ee4*/ 	.word	0x00031c00
        /*0ee8*/ 	.short	0x010a
        /*0eea*/ 	.byte	0x3f
	.zero		1


	//   ....[30]....
        /*0eec*/ 	.word	0x00007c70
        /*0ef0*/ 	.word	0x00000010
        /*0ef4*/ 	.word	0x00031c00
        /*0ef8*/ 	.short	0x010a
        /*0efa*/ 	.byte	0x3f
	.zero		1


	//   ....[31]....
        /*0efc*/ 	.word	0x000095a0
        /*0f00*/ 	.word	0x00000010
        /*0f04*/ 	.word	0x00031c00
        /*0f08*/ 	.short	0x010a
        /*0f0a*/ 	.byte	0x3f
	.zero		1


	//   ....[32]....
        /*0f0c*/ 	.word	0x0000ac40
        /*0f10*/ 	.word	0x00000000
        /*0f14*/ 	.word	0x00031c30
        /*0f18*/ 	.short	0x010a
        /*0f1a*/ 	.byte	0x3f
	.zero		1


	//   ....[33]....
        /*0f1c*/ 	.word	0x0000ad10
        /*0f20*/ 	.word	0x00000000
        /*0f24*/ 	.word	0x00031c30
        /*0f28*/ 	.short	0x010a
        /*0f2a*/ 	.byte	0x3f
	.zero		1


	//   ....[34]....
        /*0f2c*/ 	.word	0x0000e770
        /*0f30*/ 	.word	0x00000000
        /*0f34*/ 	.word	0x00000000
        /*0f38*/ 	.short	0x0101
        /*0f3a*/ 	.byte	0x3f
	.zero		1


	//   ....[35]....
        /*0f3c*/ 	.word	0x0000f890
        /*0f40*/ 	.word	0x0000000e
        /*0f44*/ 	.word	0x00031c30
        /*0f48*/ 	.short	0x010a
        /*0f4a*/ 	.byte	0x3f
	.zero		1


	//   ....[36]....
        /*0f4c*/ 	.word	0x0000f8e0
        /*0f50*/ 	.word	0x0000000e
        /*0f54*/ 	.word	0x00031c30
        /*0f58*/ 	.short	0x010a
        /*0f5a*/ 	.byte	0x3f
	.zero		1


	//   ....[37]....
        /*0f5c*/ 	.word	0x00011ee0
        /*0f60*/ 	.word	0x0000000f
        /*0f64*/ 	.word	0x00031c50
        /*0f68*/ 	.short	0x010a
        /*0f6a*/ 	.byte	0x3f
	.zero		1


	//   ....[38]....
        /*0f6c*/ 	.word	0x00011f20
        /*0f70*/ 	.word	0x0000000f
        /*0f74*/ 	.word	0x00031c50
        /*0f78*/ 	.short	0x010a
        /*0f7a*/ 	.byte	0x3f
	.zero		1


	//   ....[39]....
        /*0f7c*/ 	.word	0x00013b60
        /*0f80*/ 	.word	0x0000006f
        /*0f84*/ 	.word	0x00000000
        /*0f88*/ 	.short	0x0101
        /*0f8a*/ 	.byte	0x3f
	.zero		1


	//   ....[40]....
        /*0f8c*/ 	.word	0x00013b70
        /*0f90*/ 	.word	0x0000006c
        /*0f94*/ 	.word	0x00000000
        /*0f98*/ 	.short	0x0101
        /*0f9a*/ 	.byte	0x3f
	.zero		1


	//   ....[41]....
        /*0f9c*/ 	.word	0x00014b60
        /*0fa0*/ 	.word	0x00000000
        /*0fa4*/ 	.word	0x00031c50
        /*0fa8*/ 	.short	0x010a
        /*0faa*/ 	.byte	0x3f
	.zero		1


	//   ....[42]....
        /*0fac*/ 	.word	0x00014c10
        /*0fb0*/ 	.word	0x00000000
        /*0fb4*/ 	.word	0x00031c50
        /*0fb8*/ 	.short	0x010a
        /*0fba*/ 	.byte	0x3f
	.zero		1


	//   ....[43]....
        /*0fbc*/ 	.word	0x000155c0
        /*0fc0*/ 	.word	0x00000008
        /*0fc4*/ 	.word	0x00000000
        /*0fc8*/ 	.short	0x0101
        /*0fca*/ 	.byte	0x3f
	.zero		1


	//   ....[44]....
        /*0fcc*/ 	.word	0x00016830
        /*0fd0*/ 	.word	0x00000000
        /*0fd4*/ 	.word	0x00000000
        /*0fd8*/ 	.short	0x0101
        /*0fda*/ 	.byte	0x3f
	.zero		1


	//   ....[45]....
        /*0fdc*/ 	.word	0x000188a0
        /*0fe0*/ 	.word	0x00000016
        /*0fe4*/ 	.word	0x00031c20
        /*0fe8*/ 	.short	0x010a
        /*0fea*/ 	.byte	0x3f
	.zero		1


	//   ....[46]....
        /*0fec*/ 	.word	0x00018960
        /*0ff0*/ 	.word	0x00000008
        /*0ff4*/ 	.word	0x00031ca0
        /*0ff8*/ 	.short	0x010a
        /*0ffa*/ 	.byte	0x3f
	.zero		1


	//   ....[47]....
        /*0ffc*/ 	.word	0x00018d80
        /*1000*/ 	.word	0x00000008
        /*1004*/ 	.word	0x00031cc0
        /*1008*/ 	.short	0x010a
        /*100a*/ 	.byte	0x3f
	.zero		1


	//   ....[48]....
        /*100c*/ 	.word	0x000192d0
        /*1010*/ 	.word	0x00000008
        /*1014*/ 	.word	0x00031ca0
        /*1018*/ 	.short	0x010a
        /*101a*/ 	.byte	0x3f
	.zero		1


	//   ....[49]....
        /*101c*/ 	.word	0x000196e0
        /*1020*/ 	.word	0x00000008
        /*1024*/ 	.word	0x00031cc0
        /*1028*/ 	.short	0x010a
        /*102a*/ 	.byte	0x3f
	.zero		1


	//   ....[50]....
        /*102c*/ 	.word	0x0001a440
        /*1030*/ 	.word	0x00000000
        /*1034*/ 	.word	0x00031c40
        /*1038*/ 	.short	0x010a
        /*103a*/ 	.byte	0x3f
	.zero		1


	//   ....[51]....
        /*103c*/ 	.word	0x0001b370
        /*1040*/ 	.word	0x00000016
        /*1044*/ 	.word	0x00031c00
        /*1048*/ 	.short	0x0107
        /*104a*/ 	.byte	0x3f
	.zero		1


	//   ....[52]....
        /*104c*/ 	.word	0x0001b460
        /*1050*/ 	.word	0x00000016
        /*1054*/ 	.word	0x00031c00
        /*1058*/ 	.short	0x0101
        /*105a*/ 	.byte	0x3f
	.zero		1


	//   ....[53]....
        /*105c*/ 	.word	0x0001b480
        /*1060*/ 	.word	0x00000016
        /*1064*/ 	.word	0x00031c20
        /*1068*/ 	.short	0x010a
        /*106a*/ 	.byte	0x3f
	.zero		1


	//   ....[54]....
        /*106c*/ 	.word	0x0001b7c0
        /*1070*/ 	.word	0x00000003
        /*1074*/ 	.word	0x00031c40
        /*1078*/ 	.short	0x010a
        /*107a*/ 	.byte	0x3f
	.zero		1


	//   ....[55]....
        /*107c*/ 	.word	0x0001bc30
        /*1080*/ 	.word	0x00000002
        /*1084*/ 	.word	0x00031c60
        /*1088*/ 	.short	0x010a
        /*108a*/ 	.byte	0x3f
	.zero		1


	//   ....[56]....
        /*108c*/ 	.word	0x0001c390
        /*1090*/ 	.word	0x00000005
        /*1094*/ 	.word	0x00031c40
        /*1098*/ 	.short	0x010a
        /*109a*/ 	.byte	0x3f
	.zero		1


	//   ....[57]....
        /*109c*/ 	.word	0x0001c800
        /*10a0*/ 	.word	0x00000003
        /*10a4*/ 	.word	0x00031c60
        /*10a8*/ 	.short	0x010a
        /*10aa*/ 	.byte	0x3f
	.zero		1


	//   ....[58]....
        /*10ac*/ 	.word	0x0001ceb0
        /*10b0*/ 	.word	0x00000005
        /*10b4*/ 	.word	0x00031c40
        /*10b8*/ 	.short	0x010a
        /*10ba*/ 	.byte	0x3f
	.zero		1


	//   ....[59]....
        /*10bc*/ 	.word	0x0001d320
        /*10c0*/ 	.word	0x00000003
        /*10c4*/ 	.word	0x00031c60
        /*10c8*/ 	.short	0x010a
        /*10ca*/ 	.byte	0x3f
	.zero		1


	//   ....[60]....
        /*10cc*/ 	.word	0x0001d970
        /*10d0*/ 	.word	0x00000000
        /*10d4*/ 	.word	0x00031c60
        /*10d8*/ 	.short	0x010a
        /*10da*/ 	.byte	0x3f
	.zero		1


	//   ....[61]....
        /*10dc*/ 	.word	0x0001e8c0
        /*10e0*/ 	.word	0x00000009
        /*10e4*/ 	.word	0x00031c20
        /*10e8*/ 	.short	0x010a
        /*10ea*/ 	.byte	0x3f
	.zero		1


	//   ....[62]....
        /*10ec*/ 	.word	0x0001ea50
        /*10f0*/ 	.word	0x00000005
        /*10f4*/ 	.word	0x00000000
        /*10f8*/ 	.short	0x010a
        /*10fa*/ 	.byte	0x3f
	.zero		1


	//   ....[63]....
        /*10fc*/ 	.word	0x0001eac0
        /*1100*/ 	.word	0x00000003
        /*1104*/ 	.word	0x00000000
        /*1108*/ 	.short	0x010a
        /*110a*/ 	.byte	0x3f
	.zero		1


	//   ....[64]....
        /*110c*/ 	.word	0x0001eb20
        /*1110*/ 	.word	0x00000017
        /*1114*/ 	.word	0x00000000
        /*1118*/ 	.short	0x010a
        /*111a*/ 	.byte	0x3f
	.zero		1


	//   ....[65]....
        /*111c*/ 	.word	0x0001eb50
        /*1120*/ 	.word	0x00000007
        /*1124*/ 	.word	0x00000000
        /*1128*/ 	.short	0x010a
        /*112a*/ 	.byte	0x3f
	.zero		1


	//   ....[66]....
        /*112c*/ 	.word	0x0001ebb0
        /*1130*/ 	.word	0x00000014
        /*1134*/ 	.word	0x00031c90
        /*1138*/ 	.short	0x010a
        /*113a*/ 	.byte	0x3f
	.zero		1


	//   ....[67]....
        /*113c*/ 	.word	0x0001ec00
        /*1140*/ 	.word	0x00000014
        /*1144*/ 	.word	0x00031c90
        /*1148*/ 	.short	0x010a
        /*114a*/ 	.byte	0x3f
	.zero		1


	//   ....[68]....
        /*114c*/ 	.word	0x0001ec50
        /*1150*/ 	.word	0x00000014
        /*1154*/ 	.word	0x00031c90
        /*1158*/ 	.short	0x010a
        /*115a*/ 	.byte	0x3f
	.zero		1


	//   ....[69]....
        /*115c*/ 	.word	0x0001eca0
        /*1160*/ 	.word	0x00000014
        /*1164*/ 	.word	0x00031cb0
        /*1168*/ 	.short	0x010a
        /*116a*/ 	.byte	0x3f
	.zero		1


	//   ....[70]....
        /*116c*/ 	.word	0x0001efc0
        /*1170*/ 	.word	0x00000010
        /*1174*/ 	.word	0x00031c00
        /*1178*/ 	.short	0x010a
        /*117a*/ 	.byte	0x3f
	.zero		1


	//   ....[71]....
        /*117c*/ 	.word	0x0001f1f0
        /*1180*/ 	.word	0x00000010
        /*1184*/ 	.word	0x00031c00
        /*1188*/ 	.short	0x010a
        /*118a*/ 	.byte	0x3f
	.zero		1


	//   ....[72]....
        /*118c*/ 	.word	0x0001f240
        /*1190*/ 	.word	0x00000000
        /*1194*/ 	.word	0x00031c30
        /*1198*/ 	.short	0x010a
        /*119a*/ 	.byte	0x3f
	.zero		1


	//   ....[73]....
        /*119c*/ 	.word	0x0001f290
        /*11a0*/ 	.word	0x0000000e
        /*11a4*/ 	.word	0x00031c30
        /*11a8*/ 	.short	0x010a
        /*11aa*/ 	.byte	0x3f
	.zero		1


	//   ....[74]....
        /*11ac*/ 	.word	0x0001f2e0
        /*11b0*/ 	.word	0x0000000f
        /*11b4*/ 	.word	0x00031c50
        /*11b8*/ 	.short	0x010a
        /*11ba*/ 	.byte	0x3f
	.zero		1


	//   ....[75]....
        /*11bc*/ 	.word	0x0001f330
        /*11c0*/ 	.word	0x00000000
        /*11c4*/ 	.word	0x00031c50
        /*11c8*/ 	.short	0x010a
        /*11ca*/ 	.byte	0x3f
	.zero		1


	//   ....[76]....
        /*11cc*/ 	.word	0x0001f6d0
        /*11d0*/ 	.word	0x00000016
        /*11d4*/ 	.word	0x00031c20
        /*11d8*/ 	.short	0x010a
        /*11da*/ 	.byte	0x3f
	.zero		1


	//   ....[77]....
        /*11dc*/ 	.word	0x0001f720
        /*11e0*/ 	.word	0x00000008
        /*11e4*/ 	.word	0x00031ca0
        /*11e8*/ 	.short	0x010a
        /*11ea*/ 	.byte	0x3f
	.zero		1


	//   ....[78]....
        /*11ec*/ 	.word	0x0001f770
        /*11f0*/ 	.word	0x00000008
        /*11f4*/ 	.word	0x00031cc0
        /*11f8*/ 	.short	0x010a
        /*11fa*/ 	.byte	0x3f
	.zero		1


	//   ....[79]....
        /*11fc*/ 	.word	0x0001f7c0
        /*1200*/ 	.word	0x00000008
        /*1204*/ 	.word	0x00031ca0
        /*1208*/ 	.short	0x010a
        /*120a*/ 	.byte	0x3f
	.zero		1


	//   ....[80]....
        /*120c*/ 	.word	0x0001f810
        /*1210*/ 	.word	0x00000008
        /*1214*/ 	.word	0x00031cc0
        /*1218*/ 	.short	0x010a
        /*121a*/ 	.byte	0x3f
	.zero		1


	//   ....[81]....
        /*121c*/ 	.word	0x0001f9b0
        /*1220*/ 	.word	0x00000000
        /*1224*/ 	.word	0x00031c40
        /*1228*/ 	.short	0x010a
        /*122a*/ 	.byte	0x3f
	.zero		1


	//   ....[82]....
        /*122c*/ 	.word	0x00020250
        /*1230*/ 	.word	0x00000016
        /*1234*/ 	.word	0x00031c20
        /*1238*/ 	.short	0x010a
        /*123a*/ 	.byte	0x3f
	.zero		1


	//   ....[83]....
        /*123c*/ 	.word	0x000202a0
        /*1240*/ 	.word	0x00000003
        /*1244*/ 	.word	0x00031c40
        /*1248*/ 	.short	0x010a
        /*124a*/ 	.byte	0x3f
	.zero		1


	//   ....[84]....
        /*124c*/ 	.word	0x000202f0
        /*1250*/ 	.word	0x00000002
        /*1254*/ 	.word	0x00031c60
        /*1258*/ 	.short	0x010a
        /*125a*/ 	.byte	0x3f
	.zero		1


	//   ....[85]....
        /*125c*/ 	.word	0x00020340
        /*1260*/ 	.word	0x00000005
        /*1264*/ 	.word	0x00031c40
        /*1268*/ 	.short	0x010a
        /*126a*/ 	.byte	0x3f
	.zero		1


	//   ....[86]....
        /*126c*/ 	.word	0x00020390
        /*1270*/ 	.word	0x00000003
        /*1274*/ 	.word	0x00031c60
        /*1278*/ 	.short	0x010a
        /*127a*/ 	.byte	0x3f
	.zero		1


	//   ....[87]....
        /*127c*/ 	.word	0x000203e0
        /*1280*/ 	.word	0x00000005
        /*1284*/ 	.word	0x00031c40
        /*1288*/ 	.short	0x010a
        /*128a*/ 	.byte	0x3f
	.zero		1


	//   ....[88]....
        /*128c*/ 	.word	0x00020430
        /*1290*/ 	.word	0x00000003
        /*1294*/ 	.word	0x00031c60
        /*1298*/ 	.short	0x010a
        /*129a*/ 	.byte	0x3f
	.zero		1


	//   ....[89]....
        /*129c*/ 	.word	0x00020480
        /*12a0*/ 	.word	0x00000000
        /*12a4*/ 	.word	0x00031c60
        /*12a8*/ 	.short	0x010a
        /*12aa*/ 	.byte	0x3f
	.zero		1


	//   ....[90]....
        /*12ac*/ 	.word	0x00020e20
        /*12b0*/ 	.word	0x00000009
        /*12b4*/ 	.word	0x00031c20
        /*12b8*/ 	.short	0x010a
        /*12ba*/ 	.byte	0x3f
	.zero		1


	//   ....[91]....
        /*12bc*/ 	.word	0x00020fc0
        /*12c0*/ 	.word	0x00000005
        /*12c4*/ 	.word	0x00000000
        /*12c8*/ 	.short	0x010a
        /*12ca*/ 	.byte	0x3f
	.zero		1


	//   ....[92]....
        /*12cc*/ 	.word	0x00021010
        /*12d0*/ 	.word	0x00000003
        /*12d4*/ 	.word	0x00000000
        /*12d8*/ 	.short	0x010a
        /*12da*/ 	.byte	0x3f
	.zero		1


	//   ....[93]....
        /*12dc*/ 	.word	0x00021060
        /*12e0*/ 	.word	0x00000017
        /*12e4*/ 	.word	0x00000000
        /*12e8*/ 	.short	0x010a
        /*12ea*/ 	.byte	0x3f
	.zero		1


	//----- nvinfo : EIATTR_NUM_MBARRIERS
	.align		4
.L_1297:
        /*12ec*/ 	.byte	0x03, 0x38
        /*12ee*/ 	.short	0x0016


	//----- nvinfo : EIATTR_EXIT_INSTR_OFFSETS
	.align		4
        /*12f0*/ 	.byte	0x04, 0x1c
        /*12f2*/ 	.short	(.L_1299 - .L_1298)


	//   ....[0]....
.L_1298:
        /*12f4*/ 	.word	0x0001eba0


	//----- nvinfo : EIATTR_MAX_THREADS
	.align		4
.L_1299:
        /*12f8*/ 	.byte	0x04, 0x05
        /*12fa*/ 	.short	(.L_1301 - .L_1300)
.L_1300:
        /*12fc*/ 	.word	0x00000200
        /*1300*/ 	.word	0x00000001
        /*1304*/ 	.word	0x00000001


	//----- nvinfo : EIATTR_CRS_STACK_SIZE
	.align		4
.L_1301:
        /*1308*/ 	.byte	0x04, 0x1e
        /*130a*/ 	.short	(.L_1303 - .L_1302)
.L_1302:
        /*130c*/ 	.word	0x00000000


	//----- nvinfo : EIATTR_CBANK_PARAM_SIZE
	.align		4
.L_1303:
        /*1310*/ 	.byte	0x03, 0x19
        /*1312*/ 	.short	0x0af0


	//----- nvinfo : EIATTR_PARAM_CBANK
	.align		4
        /*1314*/ 	.byte	0x04, 0x0a
        /*1316*/ 	.short	(.L_1305 - .L_1304)
	.align		4
.L_1304:
        /*1318*/ 	.word	index@(.nv.constant0._ZN7cutlass13device_kernelIN5flash11enable_sm90INS1_16FlashAttnFwdSm90INS1_25CollectiveMainloopFwdSm90ILi2EN4cute5tupleIJNS5_1CILi1EEES8_S8_EEENS6_IJNS7_ILi192EEENS7_ILi144EEENS7_ILi96EEEEEELi96ENS_6half_tEfNS_4arch4Sm90ELb0ELb0ELb1ELb1ELb0ELb1ELb0ELb0ELb1ELb1ELb0ELb0EEENS1_21CollectiveEpilogueFwdINS6_IJSA_SC_SB_EEES9_SE_SG_Li384ELb1ELb1ELb0ELb0EEENS1_36VarlenDynamicPersistentTileSchedulerILi192ELi144ELi384ELi128ELb0ELb1ELb1ELb0ELb1ELb1EEEEEEEEEvNT_6ParamsE)
        /*131c*/ 	.short	0x0210
        /*131e*/ 	.short	0x0af0


	//----- nvinfo : EIATTR_SW_WAR
	.align		4
.L_1305:
        /*1320*/ 	.byte	0x04, 0x36
        /*1322*/ 	.short	(.L_1307 - .L_1306)
.L_1306:
        /*1324*/ 	.word	0x00000008
.L_1307:


//--------------------- .nv.info._ZN7cutlass13device_kernelIN5flash11enable_sm90INS1_16FlashAttnFwdSm90INS1_25CollectiveMainloopFwdSm90ILi2EN4cute5tupleIJNS5_1CILi1EEES8_S8_EEENS6_IJNS7_ILi192EEENS7_ILi128EEENS7_ILi96EEEEEELi96ENS_6half_tEfNS_4arch4Sm90ELb0ELb1ELb1ELb0ELb0ELb0ELb0ELb0ELb1ELb1ELb0ELb0EEENS1_21CollectiveEpilogueFwdINS6_IJSA_SC_SB_EEES9_SE_SG_Li384ELb0ELb1ELb0ELb0EEENS1_30DynamicPersistentTileSchedulerILi384ELi128ELb0ELb1ELb1EEEEEEEEEvNT_6ParamsE --------------------------
	.section	.nv.info._ZN7cutlass13device_kernelIN5flash11enable_sm90INS1_16FlashAttnFwdSm90INS1_25CollectiveMainloopFwdSm90ILi2EN4cute5tupleIJNS5_1CILi1EEES8_S8_EEENS6_IJNS7_ILi192EEENS7_ILi128EEENS7_ILi96EEEEEELi96ENS_6half_tEfNS_4arch4Sm90ELb0ELb1ELb1ELb0ELb0ELb0ELb0ELb0ELb1ELb1ELb0ELb0EEENS1_21CollectiveEpilogueFwdINS6_IJSA_SC_SB_EEES9_SE_SG_Li384ELb0ELb1ELb0ELb0EEENS1_30DynamicPersistentTileSchedulerILi384ELi128ELb0ELb1ELb1EEEEEEEEEvNT_6ParamsE,"",@"SHT_CUDA_INFO"
	.sectionflags	@""
	.align	4


	//----- nvinfo : EIATTR_CUDA_API_VERSION
	.align		4
        /*0000*/ 	.byte	0x04, 0x37
        /*0002*/ 	.short	(.L_1309 - .L_1308)
.L_1308:
        /*0004*/ 	.word	0x00000082


	//----- nvinfo : EIATTR_KPARAM_INFO
	.align		4
.L_1309:
        /*0008*/ 	.byte	0x04, 0x17
        /*000a*/ 	.short	(.L_1311 - .L_1310)
.L_1310:
        /*000c*/ 	.word	0x00000000
        /*0010*/ 	.short	0x0000
        /*0012*/ 	.short	0x0070
        /*0014*/ 	.byte	0x00, 0xf0, 0x01, 0x2a


	//----- nvinfo : EIATTR_SPARSE_MMA_MASK
	.align		4
.L_1311:
        /*0018*/ 	.byte	0x03, 0x50
        /*001a*/ 	.short	0x0000


	//----- nvinfo : EIATTR_MAXREG_COUNT
	.align		4
        /*001c*/ 	.byte	0x03, 0x1b
        /*001e*/ 	.short	0x0080


	//----- nvinfo : EIATTR_NUM_BARRIERS
	.align		4
        /*0020*/ 	.byte	0x02, 0x4c
        /*0022*/ 	.byte	0x10
	.zero		1


	//----- nvinfo : EIATTR_EXTERNS
	.align		4
        /*0024*/ 	.byte	0x04, 0x0f
        /*0026*/ 	.short	(.L_1313 - .L_1312)


	//   ....[0]....
	.align		4
.L_1312:
        /*0028*/ 	.word	index@(__assertfail)


	//----- nvinfo : EIATTR_MERCURY_ISA_VERSION
	.align		4
.L_1313:
        /*002c*/ 	.byte	0x03, 0x5f
        /*002e*/ 	.short	0x0101


	//----- nvinfo : EIATTR_INT_WARP_WIDE_INSTR_OFFSETS
	.align		4
        /*0030*/ 	.byte	0x04, 0x31
        /*0032*/ 	.short	(.L_1315 - .L_1314)


	//   ....[0]....
.L_1314:
        /*0034*/ 	.word	0x00000120


	//   ....[1]....
        /*0038*/ 	.word	0x00000160


	//   ....[2]....
        /*003c*/ 	.word	0x000001d0


	//   ....[3]....
        /*0040*/ 	.word	0x000121b0


	//   ....[4]....
        /*0044*/ 	.word	0x00012240


	//   ....[5]....
        /*0048*/ 	.word	0x00015a20


	//   ....[6]....
        /*004c*/ 	.word	0x00015ab0


	//----- nvinfo : EIATTR_COOP_GROUP_MASK_REGIDS
	.align		4
.L_1315:
        /*0050*/ 	.byte	0x04, 0x29
        /*0052*/ 	.short	(.L_1317 - .L_1316)


	//   ....[0]....
.L_1316:
        /*0054*/ 	.word	0xffffffff


	//   ....[1]....
        /*0058*/ 	.word	0xffffffff


	//   ....[2]....
        /*005c*/ 	.word	0xffffffff


	//   ....[3]....
        /*0060*/ 	.word	0xffffffff


	//   ....[4]....
        /*0064*/ 	.word	0xffffffff


	//   ....[5]....
        /*0068*/ 	.word	0xffffffff


	//   ....[6]....
        /*006c*/ 	.word	0xffffffff


	//   ....[7]....
        /*0070*/ 	.word	0xffffffff


	//   ....[8]....
        /*0074*/ 	.word	0xffffffff


	//   ....[9]....
        /*0078*/ 	.word	0xffffffff


	//   ....[10]....
        /*007c*/ 	.word	0xffffffff


	//   ....[11]....
        /*0080*/ 	.word	0xffffffff


	//   ....[12]....
        /*0084*/ 	.word	0xffffffff


	//   ....[13]....
        /*0088*/ 	.word	0xffffffff


	//   ....[14]....
        /*008c*/ 	.word	0xffffffff


	//   ....[15]....
        /*0090*/ 	.word	0xffffffff


	//   ....[16]....
        /*0094*/ 	.word	0xffffffff


	//   ....[17]....
        /*0098*/ 	.word	0xffffffff


	//   ....[18]....
        /*009c*/ 	.word	0xffffffff


	//   ....[19]....
        /*00a0*/ 	.word	0xffffffff


	//   ....[20]....
        /*00a4*/ 	.word	0xffffffff


	//   ....[21]....
        /*00a8*/ 	.word	0xffffffff


	//   ....[22]....
        /*00ac*/ 	.word	0xffffffff


	//   ....[23]....
        /*00b0*/ 	.word	0xffffffff


	//   ....[24]....
        /*00b4*/ 	.word	0xffffffff


	//   ....[25]....
        /*00b8*/ 	.word	0xffffffff


	//   ....[26]....
        /*00bc*/ 	.word	0xffffffff


	//   ....[27]....
        /*00c0*/ 	.word	0xffffffff


	//   ....[28]....
        /*00c4*/ 	.word	0xffffffff


	//   ....[29]....
        /*00c8*/ 	.word	0xffffffff


	//   ....[30]....
        /*00cc*/ 	.word	0xffffffff


	//   ....[31]....
        /*00d0*/ 	.word	0xffffffff


	//   ....[32]....
        /*00d4*/ 	.word	0xffffffff


	//   ....[33]....
        /*00d8*/ 	.word	0xffffffff


	//   ....[34]....
        /*00dc*/ 	.word	0xffffffff


	//   ....[35]....
        /*00e0*/ 	.word	0xffffffff


	//   ....[36]....
        /*00e4*/ 	.word	0xffffffff


	//   ....[37]....
        /*00e8*/ 	.word	0xffffffff


	//   ....[38]....
        /*00ec*/ 	.word	0xffffffff


	//   ....[39]....
        /*00f0*/ 	.word	0xffffffff


	//   ....[40]....
        /*00f4*/ 	.word	0xffffffff


	//   ....[41]....
        /*00f8*/ 	.word	0xffffffff


	//   ....[42]....
        /*00fc*/ 	.word	0xffffffff


	//   ....[43]....
        /*0100*/ 	.word	0xffffffff


	//   ....[44]....
        /*0104*/ 	.word	0xffffffff


	//   ....[45]....
        /*0108*/ 	.word	0xffffffff


	//   ....[46]....
        /*010c*/ 	.word	0xffffffff


	//   ....[47]....
        /*0110*/ 	.word	0xffffffff


	//   ....[48]....
        /*0114*/ 	.word	0xffffffff


	//   ....[49]....
        /*0118*/ 	.word	0xffffffff


	//   ....[50]....
        /*011c*/ 	.word	0xffffffff


	//   ....[51]....
        /*0120*/ 	.word	0xffffffff


	//   ....[52]....
        /*0124*/ 	.word	0xffffffff


	//   ....[53]....
        /*0128*/ 	.word	0xffffffff


	//   ....[54]....
        /*012c*/ 	.word	0xffffffff


	//   ....[55]....
        /*0130*/ 	.word	0xffffffff


	//   ....[56]....
        /*0134*/ 	.word	0xffffffff


	//   ....[57]....
        /*0138*/ 	.word	0xffffffff


	//   ....[58]....
        /*013c*/ 	.word	0xffffffff


	//   ....[59]....
        /*0140*/ 	.word	0xffffffff


	//   ....[60]....
        /*0144*/ 	.word	0xffffffff


	//   ....[61]....
        /*0148*/ 	.word	0xffffffff


	//   ....[62]....
        /*014c*/ 	.word	0xffffffff


	//   ....[63]....
        /*0150*/ 	.word	0xffffffff


	//   ....[64]....
        /*0154*/ 	.word	0xffffffff


	//   ....[65]....
        /*0158*/ 	.word	0xffffffff


	//   ....[66]....
        /*015c*/ 	.word	0x0500000f


	//   ....[67]....
        /*0160*/ 	.word	0x0500000f


	//   ....[68]....
        /*0164*/ 	.word	0x0500000f


	//   ....[69]....
        /*0168*/ 	.word	0x0500000f


	//   ....[70]....
        /*016c*/ 	.word	0x0500000f


	//   ....[71]....
        /*0170*/ 	.word	0x0500000f


	//   ....[72]....
        /*0174*/ 	.word	0x0500000f


	//   ....[73]....
        /*0178*/ 	.word	0x0500000f


	//   ....[74]....
        /*017c*/ 	.word	0x0500000f


	//   ....[75]....
        /*0180*/ 	.word	0x0500000f


	//   ....[76]....
        /*0184*/ 	.word	0x0500000f


	//   ....[77]....
        /*0188*/ 	.word	0x0500000f


	//   ....[78]....
        /*018c*/ 	.word	0x0500000f


	//   ....[79]....
        /*0190*/ 	.word	0x0500000f


	//   ....[80]....
        /*0194*/ 	.word	0x0500000f


	//----- nvinfo : EIATTR_COOP_GROUP_INSTR_OFFSETS
	.align		4
.L_1317:
        /*0198*/ 	.byte	0x04, 0x28
        /*019a*/ 	.short	(.L_1319 - .L_1318)


	//   ....[0]....
.L_1318:
        /*019c*/ 	.word	0x00000060


	//   ....[1]....
        /*01a0*/ 	.word	0x00000130


	//   ....[2]....
        /*01a4*/ 	.word	0x00000180


	//   ....[3]....
        /*01a8*/ 	.word	0x000003b0


	//   ....[4]....
        /*01ac*/ 	.word	0x00000510


	//   ....[5]....
        /*01b0*/ 	.word	0x00000630


	//   ....[6]....
        /*01b4*/ 	.word	0x00000790


	//   ....[7]....
        /*01b8*/ 	.word	0x000018e0


	//   ....[8]....
        /*01bc*/ 	.word	0x00002180


	//   ....[9]....
        /*01c0*/ 	.word	0x00003630


	//   ....[10]....
        /*01c4*/ 	.word	0x000041d0


	//   ....[11]....
        /*01c8*/ 	.word	0x000041f0


	//   ....[12]....
        /*01cc*/ 	.word	0x000047d0


	//   ....[13]....
        /*01d0*/ 	.word	0x00004830


	//   ....[14]....
        /*01d4*/ 	.word	0x000053f0


	//   ....[15]....
        /*01d8*/ 	.word	0x00006890


	//   ....[16]....
        /*01dc*/ 	.word	0x00006b00


	//   ....[17]....
        /*01e0*/ 	.word	0x000076e0


	//   ....[18]....
        /*01e4*/ 	.word	0x000077e0


	//   ....[19]....
        /*01e8*/ 	.word	0x00007fd0


	//   ....[20]....
        /*01ec*/ 	.word	0x00008060


	//   ....[21]....
        /*01f0*/ 	.word	0x00009070


	//   ....[22]....
        /*01f4*/ 	.word	0x0000a1b0


	//   ....[23]....
        /*01f8*/ 	.word	0x0000a220


	//   ....[24]....
        /*01fc*/ 	.word	0x0000a910


	//   ....[25]....
        /*0200*/ 	.word	0x0000a9f0


	//   ....[26]....
        /*0204*/ 	.word	0x0000bbb0


	//   ....[27]....
        /*0208*/ 	.word	0x0000c410


	//   ....[28]....
        /*020c*/ 	.word	0x0000cfa0


	//   ....[29]....
        /*0210*/ 	.word	0x0000db70


	//   ....[30]....
        /*0214*/ 	.word	0x0000dc70


	//   ....[31]....
        /*0218*/ 	.word	0x0000e4a0


	//   ....[32]....
        /*021c*/ 	.word	0x0000e530


	//   ....[33]....
        /*0220*/ 	.word	0x0000f500


	//   ....[34]....
        /*0224*/ 	.word	0x0000f610


	//   ....[35]....
        /*0228*/ 	.word	0x0000f670


	//   ....[36]....
        /*022c*/ 	.word	0x0000f7b0


	//   ....[37]....
        /*0230*/ 	.word	0x0000f7d0


	//   ....[38]....
        /*0234*/ 	.word	0x000106a0


	//   ....[39]....
        /*0238*/ 	.word	0x000106d0


	//   ....[40]....
        /*023c*/ 	.word	0x00010700


	//   ....[41]....
        /*0240*/ 	.word	0x00010730


	//   ....[42]....
        /*0244*/ 	.word	0x00010c40


	//   ....[43]....
        /*0248*/ 	.word	0x00010c60


	//   ....[44]....
        /*024c*/ 	.word	0x00010d70


	//   ....[45]....
        /*0250*/ 	.word	0x00010d90


	//   ....[46]....
        /*0254*/ 	.word	0x00011430


	//   ....[47]....
        /*0258*/ 	.word	0x00011440


	//   ....[48]....
        /*025c*/ 	.word	0x00011540


	//   ....[49]....
        /*0260*/ 	.word	0x00011560


	//   ....[50]....
        /*0264*/ 	.word	0x00011700


	//   ....[51]....
        /*0268*/ 	.word	0x00012780


	//   ....[52]....
        /*026c*/ 	.word	0x000132d0


	//   ....[53]....
        /*0270*/ 	.word	0x00013300


	//   ....[54]....
        /*0274*/ 	.word	0x00013370


	//   ....[55]....
        /*0278*/ 	.word	0x000133d0


	//   ....[56]....
        /*027c*/ 	.word	0x00013420


	//   ....[57]....
        /*0280*/ 	.word	0x00013480


	//   ....[58]....
        /*0284*/ 	.word	0x000134a0


	//   ....[59]....
        /*0288*/ 	.word	0x000134d0


	//   ....[60]....
        /*028c*/ 	.word	0x000134f0


	//   ....[61]....
        /*0290*/ 	.word	0x00013550


	//   ....[62]....
        /*0294*/ 	.word	0x00013590


	//   ....[63]....
        /*0298*/ 	.word	0x00013630


	//   ....[64]....
        /*029c*/ 	.word	0x00016060


	//   ....[65]....
        /*02a0*/ 	.word	0x00016230


	//   ....[66]....
        /*02a4*/ 	.word	0x00016850


	//   ....[67]....
        /*02a8*/ 	.word	0x000169b0


	//   ....[68]....
        /*02ac*/ 	.word	0x00016a10


	//   ....[69]....
        /*02b0*/ 	.word	0x00016ac0


	//   ....[70]....
        /*02b4*/ 	.word	0x00016b90


	//   ....[71]....
        /*02b8*/ 	.word	0x00016c10


	//   ....[72]....
        /*02bc*/ 	.word	0x00016ce0


	//   ....[73]....
        /*02c0*/ 	.word	0x00016d60


	//   ....[74]....
        /*02c4*/ 	.word	0x00016e50


	//   ....[75]....
        /*02c8*/ 	.word	0x00016ec0


	//   ....[76]....
        /*02cc*/ 	.word	0x00016fa0


	//   ....[77]....
        /*02d0*/ 	.word	0x00017010


	//   ....[78]....
        /*02d4*/ 	.word	0x000170e0


	//   ....[79]....
        /*02d8*/ 	.word	0x000173f0


	//   ....[80]....
        /*02dc*/ 	.word	0x00017510


	//----- nvinfo : EIATTR_REG_RECONFIG
	.align		4
.L_1319:
        /*02e0*/ 	.byte	0x01, 0x54
	.zero		2


	//----- nvinfo : EIATTR_SYSCALL_OFFSETS
	.align		4
        /*02e4*/ 	.byte	0x04, 0x46
        /*02e6*/ 	.short	(.L_1321 - .L_1320)


	//   ....[0]....
.L_1320:
        /*02e8*/ 	.word	0x00001ad0


	//   ....[1]....
        /*02ec*/ 	.word	0x000123a0


	//   ....[2]....
        /*02f0*/ 	.word	0x000124f0


	//   ....[3]....
        /*02f4*/ 	.word	0x000125e0


	//   ....[4]....
        /*02f8*/ 	.word	0x00012df0


	//----- nvinfo : EIATTR_MBARRIER_INSTR_OFFSETS
	.align		4
.L_1321:
        /*02fc*/ 	.byte	0x04, 0x39
        /*02fe*/ 	.short	(.L_1323 - .L_1322)


	//   ....[0]....
.L_1322:
        /*0300*/ 	.word	0x00000260
        /*0304*/ 	.word	0x000000ff
        /*0308*/ 	.word	0x0002d800
        /*030c*/ 	.short	0x0100
        /*030e*/ 	.byte	0x08
	.zero		1


	//   ....[1]....
        /*0310*/ 	.word	0x00000270
        /*0314*/ 	.word	0x000000ff
        /*0318*/ 	.word	0x0002d820
        /*031c*/ 	.short	0x0100
        /*031e*/ 	.byte	0x08
	.zero		1


	//   ....[2]....
        /*0320*/ 	.word	0x00000360
        /*0324*/ 	.word	0x000000ff
        /*0328*/ 	.word	0x0002d830
        /*032c*/ 	.short	0x0100
        /*032e*/ 	.byte	0x08
	.zero		1


	//   ....[3]....
        /*0330*/ 	.word	0x00000370
        /*0334*/ 	.word	0x000000ff
        /*0338*/ 	.word	0x0002d840
        /*033c*/ 	.short	0x0100
        /*033e*/ 	.byte	0x08
	.zero		1


	//   ....[4]....
        /*0340*/ 	.word	0x00000380
        /*0344*/ 	.word	0x000000ff
        /*0348*/ 	.word	0x0002d838
        /*034c*/ 	.short	0x0100
        /*034e*/ 	.byte	0x08
	.zero		1


	//   ....[5]....
        /*0350*/ 	.word	0x00000390
        /*0354*/ 	.word	0x000000ff
        /*0358*/ 	.word	0x0002d848
        /*035c*/ 	.short	0x0100
        /*035e*/ 	.byte	0x08
	.zero		1


	//   ....[6]....
        /*0360*/ 	.word	0x000004c0
        /*0364*/ 	.word	0x000000ff
        /*0368*/ 	.word	0x0002d850
        /*036c*/ 	.short	0x0100
        /*036e*/ 	.byte	0x08
	.zero		1


	//   ....[7]....
        /*0370*/ 	.word	0x000004d0
        /*0374*/ 	.word	0x000000ff
        /*0378*/ 	.word	0x0002d860
        /*037c*/ 	.short	0x0100
        /*037e*/ 	.byte	0x08
	.zero		1


	//   ....[8]....
        /*0380*/ 	.word	0x000004e0
        /*0384*/ 	.word	0x000000ff
        /*0388*/ 	.word	0x0002d858
        /*038c*/ 	.short	0x0100
        /*038e*/ 	.byte	0x08
	.zero		1


	//   ....[9]....
        /*0390*/ 	.word	0x000004f0
        /*0394*/ 	.word	0x000000ff
        /*0398*/ 	.word	0x0002d868
        /*039c*/ 	.short	0x0100
        /*039e*/ 	.byte	0x08
	.zero		1


	//   ....[10]....
        /*03a0*/ 	.word	0x000005e0
        /*03a4*/ 	.word	0x000000ff
        /*03a8*/ 	.word	0x0002d870
        /*03ac*/ 	.short	0x0100
        /*03ae*/ 	.byte	0x06
	.zero		1


	//   ....[11]....
        /*03b0*/ 	.word	0x000005f0
        /*03b4*/ 	.word	0x000000ff
        /*03b8*/ 	.word	0x0002d880
        /*03bc*/ 	.short	0x0100
        /*03be*/ 	.byte	0x06
	.zero		1


	//   ....[12]....
        /*03c0*/ 	.word	0x00000600
        /*03c4*/ 	.word	0x000000ff
        /*03c8*/ 	.word	0x0002d878
        /*03cc*/ 	.short	0x0100
        /*03ce*/ 	.byte	0x06
	.zero		1


	//   ....[13]....
        /*03d0*/ 	.word	0x00000610
        /*03d4*/ 	.word	0x000000ff
        /*03d8*/ 	.word	0x0002d888
        /*03dc*/ 	.short	0x0100
        /*03de*/ 	.byte	0x06
	.zero		1


	//   ....[14]....
        /*03e0*/ 	.word	0x00000740
        /*03e4*/ 	.word	0x000000ff
        /*03e8*/ 	.word	0x0002d890
        /*03ec*/ 	.short	0x0100
        /*03ee*/ 	.byte	0x08
	.zero		1


	//   ....[15]....
        /*03f0*/ 	.word	0x00000750
        /*03f4*/ 	.word	0x000000ff
        /*03f8*/ 	.word	0x0002d8a0
        /*03fc*/ 	.short	0x0100
        /*03fe*/ 	.byte	0x08
	.zero		1


	//   ....[16]....
        /*0400*/ 	.word	0x00000760
        /*0404*/ 	.word	0x000000ff
        /*0408*/ 	.word	0x0002d898
        /*040c*/ 	.short	0x0100
        /*040e*/ 	.byte	0x08
	.zero		1


	//   ....[17]....
        /*0410*/ 	.word	0x00000770
        /*0414*/ 	.word	0x000000ff
        /*0418*/ 	.word	0x0002d8a8
        /*041c*/ 	.short	0x0100
        /*041e*/ 	.byte	0x08
	.zero		1


	//   ....[18]....
        /*0420*/ 	.word	0x000008a0
        /*0424*/ 	.word	0x000000ff
        /*0428*/ 	.word	0x0002d8b0
        /*042c*/ 	.short	0x0100
        /*042e*/ 	.byte	0x08
	.zero		1


	//   ....[19]....
        /*0430*/ 	.word	0x000008b0
        /*0434*/ 	.word	0x000000ff
        /*0438*/ 	.word	0x0002d8c0
        /*043c*/ 	.short	0x0100
        /*043e*/ 	.byte	0x08
	.zero		1


	//   ....[20]....
        /*0440*/ 	.word	0x000008c0
        /*0444*/ 	.word	0x000000ff
        /*0448*/ 	.word	0x0002d8b8
        /*044c*/ 	.short	0x0100
        /*044e*/ 	.byte	0x08
	.zero		1


	//   ....[21]....
        /*0450*/ 	.word	0x000008d0
        /*0454*/ 	.word	0x000000ff
        /*0458*/ 	.word	0x0002d8c8
        /*045c*/ 	.short	0x0100
        /*045e*/ 	.byte	0x08
	.zero		1


	//   ....[22]....
        /*0460*/ 	.word	0x00001b50
        /*0464*/ 	.word	0x000000ff
        /*0468*/ 	.word	0x0002d800
        /*046c*/ 	.short	0x010a
        /*046e*/ 	.byte	0x2a
	.zero		1


	//   ....[23]....
        /*0470*/ 	.word	0x00001bd0
        /*0474*/ 	.word	0x0000005a
        /*0478*/ 	.word	0x0002d830
        /*047c*/ 	.short	0x010a
        /*047e*/ 	.byte	0x3f
	.zero		1


	//   ....[24]....
        /*0480*/ 	.word	0x00001c30
        /*0484*/ 	.word	0x0000005a
        /*0488*/ 	.word	0x0002d830
        /*048c*/ 	.short	0x010a
        /*048e*/ 	.byte	0x3f
	.zero		1


	//   ....[25]....
        /*0490*/ 	.word	0x000024f0
        /*0494*/ 	.word	0x0000005a
        /*0498*/ 	.word	0x00000000
        /*049c*/ 	.short	0x0101
        /*049e*/ 	.byte	0x3f
	.zero		1


	//   ....[26]....
        /*04a0*/ 	.word	0x00005820
        /*04a4*/ 	.word	0x000000ff
        /*04a8*/ 	.word	0x0002d830
        /*04ac*/ 	.short	0x010a
        /*04ae*/ 	.byte	0x06
	.zero		1


	//   ....[27]....
        /*04b0*/ 	.word	0x00005860
        /*04b4*/ 	.word	0x000000ff
        /*04b8*/ 	.word	0x0002d830
        /*04bc*/ 	.short	0x010a
        /*04be*/ 	.byte	0x06
	.zero		1


	//   ....[28]....
        /*04c0*/ 	.word	0x00005b00
        /*04c4*/ 	.word	0x000000ff
        /*04c8*/ 	.word	0x0002d850
        /*04cc*/ 	.short	0x010a
        /*04ce*/ 	.byte	0x06
	.zero		1


	//   ....[29]....
        /*04d0*/ 	.word	0x00005b40
        /*04d4*/ 	.word	0x000000ff
        /*04d8*/ 	.word	0x0002d850
        /*04dc*/ 	.short	0x010a
        /*04de*/ 	.byte	0x06
	.zero		1


	//   ....[30]....
        /*04e0*/ 	.word	0x00006960
        /*04e4*/ 	.word	0x0000002f
        /*04e8*/ 	.word	0x00000000
        /*04ec*/ 	.short	0x0101
        /*04ee*/ 	.byte	0x3f
	.zero		1


	//   ....[31]....
        /*04f0*/ 	.word	0x00008360
        /*04f4*/ 	.word	0x00000026
        /*04f8*/ 	.word	0x00000000
        /*04fc*/ 	.short	0x0101
        /*04fe*/ 	.byte	0x3f
	.zero		1


	//   ....[32]....
        /*0500*/ 	.word	0x00009450
        /*0504*/ 	.word	0x000000ff
        /*0508*/ 	.word	0x0002d830
        /*050c*/ 	.short	0x010a
        /*050e*/ 	.byte	0x06
	.zero		1


	//   ....[33]....
        /*0510*/ 	.word	0x00009490
        /*0514*/ 	.word	0x000000ff
        /*0518*/ 	.word	0x0002d830
        /*051c*/ 	.short	0x010a
        /*051e*/ 	.byte	0x06
	.zero		1


	//   ....[34]....
        /*0520*/ 	.word	0x00009730
        /*0524*/ 	.word	0x000000ff
        /*0528*/ 	.word	0x0002d850
        /*052c*/ 	.short	0x010a
        /*052e*/ 	.byte	0x06
	.zero		1


	//   ....[35]....
        /*0530*/ 	.word	0x00009770
        /*0534*/ 	.word	0x000000ff
        /*0538*/ 	.word	0x0002d850
        /*053c*/ 	.short	0x010a
        /*053e*/ 	.byte	0x06
	.zero		1


	//   ....[36]....
        /*0540*/ 	.word	0x0000b020
        /*0544*/ 	.word	0x00000025
        /*0548*/ 	.word	0x00000000
        /*054c*/ 	.short	0x0101
        /*054e*/ 	.byte	0x3f
	.zero		1


	//   ....[37]....
        /*0550*/ 	.word	0x0000b0e0
        /*0554*/ 	.word	0x00000026
        /*0558*/ 	.word	0x00000000
        /*055c*/ 	.short	0x0101
        /*055e*/ 	.byte	0x3f
	.zero		1


	//   ....[38]....
        /*0560*/ 	.word	0x0000bd40
        /*0564*/ 	.word	0x000000ff
        /*0568*/ 	.word	0x0002d830
        /*056c*/ 	.short	0x010a
        /*056e*/ 	.byte	0x06
	.zero		1


	//   ....[39]....
        /*0570*/ 	.word	0x0000bd80
        /*0574*/ 	.word	0x000000ff
        /*0578*/ 	.word	0x0002d830
        /*057c*/ 	.short	0x010a
        /*057e*/ 	.byte	0x06
	.zero		1


	//   ....[40]....
        /*0580*/ 	.word	0x0000c020
        /*0584*/ 	.word	0x000000ff
        /*0588*/ 	.word	0x0002d850
        /*058c*/ 	.short	0x010a
        /*058e*/ 	.byte	0x06
	.zero		1


	//   ....[41]....
        /*0590*/ 	.word	0x0000c060
        /*0594*/ 	.word	0x000000ff
        /*0598*/ 	.word	0x0002d850
        /*059c*/ 	.short	0x010a
        /*059e*/ 	.byte	0x06
	.zero		1


	//   ....[42]....
        /*05a0*/ 	.word	0x0000cdd0
        /*05a4*/ 	.word	0x00000051
        /*05a8*/ 	.word	0x00000000
        /*05ac*/ 	.short	0x0101
        /*05ae*/ 	.byte	0x3f
	.zero		1


	//   ....[43]....
        /*05b0*/ 	.word	0x0000e850
        /*05b4*/ 	.word	0x00000026
        /*05b8*/ 	.word	0x00000000
        /*05bc*/ 	.short	0x0101
        /*05be*/ 	.byte	0x3f
	.zero		1


	//   ....[44]....
        /*05c0*/ 	.word	0x0000f580
        /*05c4*/ 	.word	0x000000ff
        /*05c8*/ 	.word	0x0002d850
        /*05cc*/ 	.short	0x010a
        /*05ce*/ 	.byte	0x09
	.zero		1


	//   ....[45]....
        /*05d0*/ 	.word	0x0000f5c0
        /*05d4*/ 	.word	0x000000ff
        /*05d8*/ 	.word	0x0002d850
        /*05dc*/ 	.short	0x010a
        /*05de*/ 	.byte	0x09
	.zero		1


	//   ....[46]....
        /*05e0*/ 	.word	0x0000fc00
        /*05e4*/ 	.word	0x00000005
        /*05e8*/ 	.word	0x00000000
        /*05ec*/ 	.short	0x0101
        /*05ee*/ 	.byte	0x3f
	.zero		1


	//   ....[47]....
        /*05f0*/ 	.word	0x00010c70
        /*05f4*/ 	.word	0x000000ff
        /*05f8*/ 	.word	0x00000000
        /*05fc*/ 	.short	0x0101
        /*05fe*/ 	.byte	0x05
	.zero		1


	//   ....[48]....
        /*0600*/ 	.word	0x000129b0
        /*0604*/ 	.word	0x00000003
        /*0608*/ 	.word	0x0002d840
        /*060c*/ 	.short	0x010a
        /*060e*/ 	.byte	0x3f
	.zero		1


	//   ....[49]....
        /*0610*/ 	.word	0x00013730
        /*0614*/ 	.word	0x00000011
        /*0618*/ 	.word	0x0002d800
        /*061c*/ 	.short	0x0107
        /*061e*/ 	.byte	0x3f
	.zero		1


	//   ....[50]....
        /*0620*/ 	.word	0x00013800
        /*0624*/ 	.word	0x00000011
        /*0628*/ 	.word	0x0002d800
        /*062c*/ 	.short	0x0101
        /*062e*/ 	.byte	0x3f
	.zero		1


	//   ....[51]....
        /*0630*/ 	.word	0x00013820
        /*0634*/ 	.word	0x00000011
        /*0638*/ 	.word	0x0002d820
        /*063c*/ 	.short	0x010a
        /*063e*/ 	.byte	0x3f
	.zero		1


	//   ....[52]....
        /*0640*/ 	.word	0x00013b40
        /*0644*/ 	.word	0x00000003
        /*0648*/ 	.word	0x0002d840
        /*064c*/ 	.short	0x010a
        /*064e*/ 	.byte	0x3f
	.zero		1


	//   ....[53]....
        /*0650*/ 	.word	0x00013f70
        /*0654*/ 	.word	0x00000002
        /*0658*/ 	.word	0x00000060
        /*065c*/ 	.short	0x010a
        /*065e*/ 	.byte	0x3f
	.zero		1


	//   ....[54]....
        /*0660*/ 	.word	0x00014690
        /*0664*/ 	.word	0x00000003
        /*0668*/ 	.word	0x0002d840
        /*066c*/ 	.short	0x010a
        /*066e*/ 	.byte	0x3f
	.zero		1


	//   ....[55]....
        /*0670*/ 	.word	0x00014ac0
        /*0674*/ 	.word	0x0000000c
        /*0678*/ 	.word	0x00000060
        /*067c*/ 	.short	0x010a
        /*067e*/ 	.byte	0x3f
	.zero		1


	//   ....[56]....
        /*0680*/ 	.word	0x000150f0
        /*0684*/ 	.word	0x00000002
        /*0688*/ 	.word	0x0002d840
        /*068c*/ 	.short	0x010a
        /*068e*/ 	.byte	0x3f
	.zero		1


	//   ....[57]....
        /*0690*/ 	.word	0x00015560
        /*0694*/ 	.word	0x00000008
        /*0698*/ 	.word	0x00000060
        /*069c*/ 	.short	0x010a
        /*069e*/ 	.byte	0x3f
	.zero		1


	//   ....[58]....
        /*06a0*/ 	.word	0x00015b50
        /*06a4*/ 	.word	0x00000003
        /*06a8*/ 	.word	0x0002d860
        /*06ac*/ 	.short	0x010a
        /*06ae*/ 	.byte	0x3f
	.zero		1


	//   ....[59]....
        /*06b0*/ 	.word	0x000161b0
        /*06b4*/ 	.word	0x00000009
        /*06b8*/ 	.word	0x0002d820
        /*06bc*/ 	.short	0x010a
        /*06be*/ 	.byte	0x3f
	.zero		1


	//   ....[60]....
        /*06c0*/ 	.word	0x00016350
        /*06c4*/ 	.word	0x00000007
        /*06c8*/ 	.word	0x00000000
        /*06cc*/ 	.short	0x010a
        /*06ce*/ 	.byte	0x3f
	.zero		1


	//   ....[61]....
        /*06d0*/ 	.word	0x000163c0
        /*06d4*/ 	.word	0x00000003
        /*06d8*/ 	.word	0x00000000
        /*06dc*/ 	.short	0x010a
        /*06de*/ 	.byte	0x3f
	.zero		1


	//   ....[62]....
        /*06e0*/ 	.word	0x00016420
        /*06e4*/ 	.word	0x00000005
        /*06e8*/ 	.word	0x00000000
        /*06ec*/ 	.short	0x010a
        /*06ee*/ 	.byte	0x3f
	.zero		1


	//   ....[63]....
        /*06f0*/ 	.word	0x00016450
        /*06f4*/ 	.word	0x00000003
        /*06f8*/ 	.word	0x00000000
        /*06fc*/ 	.short	0x010a
        /*06fe*/ 	.byte	0x3f
	.zero		1


	//   ....[64]....
        /*0700*/ 	.word	0x000164c0
        /*0704*/ 	.word	0x00000003
        /*0708*/ 	.word	0x0002d800
        /*070c*/ 	.short	0x010a
        /*070e*/ 	.byte	0x3f
	.zero		1


	//   ....[65]....
        /*0710*/ 	.word	0x00016510
        /*0714*/ 	.word	0x0000005a
        /*0718*/ 	.word	0x0002d830
        /*071c*/ 	.short	0x010a
        /*071e*/ 	.byte	0x3f
	.zero		1


	//   ....[66]....
        /*0720*/ 	.word	0x00016570
        /*0724*/ 	.word	0x00000006
        /*0728*/ 	.word	0x0002d830
        /*072c*/ 	.short	0x010a
        /*072e*/ 	.byte	0x3f
	.zero		1


	//   ....[67]....
        /*0730*/ 	.word	0x000165d0
        /*0734*/ 	.word	0x00000006
        /*0738*/ 	.word	0x0002d850
        /*073c*/ 	.short	0x010a
        /*073e*/ 	.byte	0x3f
	.zero		1


	//   ....[68]....
        /*0740*/ 	.word	0x00016630
        /*0744*/ 	.word	0x00000009
        /*0748*/ 	.word	0x0002d830
        /*074c*/ 	.short	0x010a
        /*074e*/ 	.byte	0x3f
	.zero		1


	//   ....[69]....
        /*0750*/ 	.word	0x00016690
        /*0754*/ 	.word	0x00000009
        /*0758*/ 	.word	0x0002d850
        /*075c*/ 	.short	0x010a
        /*075e*/ 	.byte	0x3f
	.zero		1


	//   ....[70]....
        /*0760*/ 	.word	0x000166f0
        /*0764*/ 	.word	0x00000007
        /*0768*/ 	.word	0x0002d830
        /*076c*/ 	.short	0x010a
        /*076e*/ 	.byte	0x3f
	.zero		1


	//   ....[71]....
        /*0770*/ 	.word	0x00016750
        /*0774*/ 	.word	0x00000007
        /*0778*/ 	.word	0x0002d850
        /*077c*/ 	.short	0x010a
        /*077e*/ 	.byte	0x3f
	.zero		1


	//   ....[72]....
        /*0780*/ 	.word	0x000167b0
        /*0784*/ 	.word	0x00000005
        /*0788*/ 	.word	0x0002d850
        /*078c*/ 	.short	0x010a
        /*078e*/ 	.byte	0x3f
	.zero		1


	//   ....[73]....
        /*0790*/ 	.word	0x00016900
        /*0794*/ 	.word	0x00000003
        /*0798*/ 	.word	0x0002d840
        /*079c*/ 	.short	0x010a
        /*079e*/ 	.byte	0x3f
	.zero		1


	//   ....[74]....
        /*07a0*/ 	.word	0x00017110
        /*07a4*/ 	.word	0x00000011
        /*07a8*/ 	.word	0x0002d820
        /*07ac*/ 	.short	0x010a
        /*07ae*/ 	.byte	0x3f
	.zero		1


	//   ....[75]....
        /*07b0*/ 	.word	0x00017160
        /*07b4*/ 	.word	0x00000003
        /*07b8*/ 	.word	0x0002d840
        /*07bc*/ 	.short	0x010a
        /*07be*/ 	.byte	0x3f
	.zero		1


	//   ....[76]....
        /*07c0*/ 	.word	0x000171b0
        /*07c4*/ 	.word	0x00000002
        /*07c8*/ 	.word	0x00000060
        /*07cc*/ 	.short	0x010a
        /*07ce*/ 	.byte	0x3f
	.zero		1


	//   ....[77]....
        /*07d0*/ 	.word	0x00017200
        /*07d4*/ 	.word	0x00000003
        /*07d8*/ 	.word	0x0002d840
        /*07dc*/ 	.short	0x010a
        /*07de*/ 	.byte	0x3f
	.zero		1


	//   ....[78]....
        /*07e0*/ 	.word	0x00017250
        /*07e4*/ 	.word	0x0000000c
        /*07e8*/ 	.word	0x00000060
        /*07ec*/ 	.short	0x010a
        /*07ee*/ 	.byte	0x3f
	.zero		1


	//   ....[79]....
        /*07f0*/ 	.word	0x000172a0
        /*07f4*/ 	.word	0x00000002
        /*07f8*/ 	.word	0x0002d840
        /*07fc*/ 	.short	0x010a
        /*07fe*/ 	.byte	0x3f
	.zero		1


	//   ....[80]....
        /*0800*/ 	.word	0x000172f0
        /*0804*/ 	.word	0x00000008
        /*0808*/ 	.word	0x00000060
        /*080c*/ 	.short	0x010a
        /*080e*/ 	.byte	0x3f
	.zero		1


	//   ....[81]....
        /*0810*/ 	.word	0x00017340
        /*0814*/ 	.word	0x00000003
        /*0818*/ 	.word	0x0002d860
        /*081c*/ 	.short	0x010a
        /*081e*/ 	.byte	0x3f
	.zero		1


	//   ....[82]....
        /*0820*/ 	.word	0x00017430
        /*0824*/ 	.word	0x00000009
        /*0828*/ 	.word	0x0002d820
        /*082c*/ 	.short	0x010a
        /*082e*/ 	.byte	0x3f
	.zero		1


	//   ....[83]....
        /*0830*/ 	.word	0x000175d0
        /*0834*/ 	.word	0x00000007
        /*0838*/ 	.word	0x00000000
        /*083c*/ 	.short	0x010a
        /*083e*/ 	.byte	0x3f
	.zero		1


	//   ....[84]....
        /*0840*/ 	.word	0x00017620
        /*0844*/ 	.word	0x00000003
        /*0848*/ 	.word	0x00000000
        /*084c*/ 	.short	0x010a
        /*084e*/ 	.byte	0x3f
	.zero		1


	//   ....[85]....
        /*0850*/ 	.word	0x00017670
        /*0854*/ 	.word	0x00000005
        /*0858*/ 	.word	0x00000000
        /*085c*/ 	.short	0x010a
        /*085e*/ 	.byte	0x3f
	.zero		1


	//----- nvinfo : EIATTR_NUM_MBARRIERS
	.align		4
.L_1323:
        /*0860*/ 	.byte	0x03, 0x38
        /*0862*/ 	.short	0x0016


	//----- nvinfo : EIATTR_EXIT_INSTR_OFFSETS
	.align		4
        /*0864*/ 	.byte	0x04, 0x1c
        /*0866*/ 	.short	(.L_1325 - .L_1324)


	//   ....[0]....
.L_1324:
        /*0868*/ 	.word	0x00000a30


	//   ....[1]....
        /*086c*/ 	.word	0x00011690


	//   ....[2]....
        /*0870*/ 	.word	0x000164a0


	//----- nvinfo : EIATTR_MAX_THREADS
	.align		4
.L_1325:
        /*0874*/ 	.byte	0x04, 0x05
        /*0876*/ 	.short	(.L_1327 - .L_1326)
.L_1326:
        /*0878*/ 	.word	0x00000200
        /*087c*/ 	.word	0x00000001
        /*0880*/ 	.word	0x00000001


	//----- nvinfo : EIATTR_CRS_STACK_SIZE
	.align		4
.L_1327:
        /*0884*/ 	.byte	0x04, 0x1e
        /*0886*/ 	.short	(.L_1329 - .L_1328)
.L_1328:
        /*0888*/ 	.word	0x00000000


	//----- nvinfo : EIATTR_CBANK_PARAM_SIZE
	.align		4
.L_1329:
        /*088c*/ 	.byte	0x03, 0x19
        /*088e*/ 	.short	0x0af0


	//----- nvinfo : EIATTR_PARAM_CBANK
	.align		4
        /*0890*/ 	.byte	0x04, 0x0a
        /*0892*/ 	.short	(.L_1331 - .L_1330)
	.align		4
.L_1330:
        /*0894*/ 	.word	index@(.nv.constant0._ZN7cutlass13device_kernelIN5flash11enable_sm90INS1_16FlashAttnFwdSm90INS1_25CollectiveMainloopFwdSm90ILi2EN4cute5tupleIJNS5_1CILi1EEES8_S8_EEENS6_IJNS7_ILi192EEENS7_ILi128EEENS7_ILi96EEEEEELi96ENS_6half_tEfNS_4arch4Sm90ELb0ELb1ELb1ELb0ELb0ELb0ELb0ELb0ELb1ELb1ELb0ELb0EEENS1_21CollectiveEpilogueFwdINS6_IJSA_SC_SB_EEES9_SE_SG_Li384ELb0ELb1ELb0ELb0EEENS1_30DynamicPersistentTileSchedulerILi384ELi128ELb0ELb1ELb1EEEEEEEEEvNT_6ParamsE)
        /*0898*/ 	.short	0x0210
        /*089a*/ 	.short	0x0af0


	//----- nvinfo : EIATTR_SW_WAR
	.align		4
.L_1331:
        /*089c*/ 	.byte	0x04, 0x36
        /*089e*/ 	.short	(.L_1333 - .L_1332)
.L_1332:
        /*08a0*/ 	.word	0x00000008
.L_1333:


//--------------------- .nv.info._ZN7cutlass13device_kernelIN5flash11enable_sm90INS1_16FlashAttnFwdSm90INS1_25CollectiveMainloopFwdSm90ILi2EN4cute5tupleIJNS5_1CILi1EEES8_S8_EEENS6_IJNS7_ILi192EEENS7_ILi128EEENS7_ILi96EEEEEELi96ENS_6half_tEfNS_4arch4Sm90ELb0ELb1ELb1ELb1ELb0ELb0ELb0ELb0ELb1ELb1ELb0ELb0EEENS1_21CollectiveEpilogueFwdINS6_IJSA_SC_SB_EEES9_SE_SG_Li384ELb1ELb1ELb0ELb0EEENS1_36VarlenDynamicPersistentTileSchedulerILi192ELi128ELi384ELi128ELb0ELb1ELb1ELb1ELb0ELb1EEEEEEEEEvNT_6ParamsE --------------------------
	.section	.nv.info._ZN7cutlass13device_kernelIN5flash11enable_sm90INS1_16FlashAttnFwdSm90INS1_25CollectiveMainloopFwdSm90ILi2EN4cute5tupleIJNS5_1CILi1EEES8_S8_EEENS6_IJNS7_ILi192EEENS7_ILi128EEENS7_ILi96EEEEEELi96ENS_6half_tEfNS_4arch4Sm90ELb0ELb1ELb1ELb1ELb0ELb0ELb0ELb0ELb1ELb1ELb0ELb0EEENS1_21CollectiveEpilogueFwdINS6_IJSA_SC_SB_EEES9_SE_SG_Li384ELb1ELb1ELb0ELb0EEENS1_36VarlenDynamicPersistentTileSchedulerILi192ELi128ELi384ELi128ELb0ELb1ELb1ELb1ELb0ELb1EEEEEEEEEvNT_6ParamsE,"",@"SHT_CUDA_INFO"
	.sectionflags	@""
	.align	4


	//----- nvinfo : EIATTR_CUDA_API_VERSION
	.align		4
        /*0000*/ 	.byte	0x04, 0x37
        /*0002*/ 	.short	(.L_1335 - .L_1334)
.L_1334:
        /*0004*/ 	.word	0x00000082


	//----- nvinfo : EIATTR_KPARAM_INFO
	.align		4
.L_1335:
        /*0008*/ 	.byte	0x04, 0x17
        /*000a*/ 	.short	(.L_1337 - .L_1336)
.L_1336:
        /*000c*/ 	.word	0x00000000
        /*0010*/ 	.short	0x0000
        /*0012*/ 	.short	0x0070
        /*0014*/ 	.byte	0x00, 0xf0, 0x01, 0x2a


	//----- nvinfo : EIATTR_SPARSE_MMA_MASK
	.align		4
.L_1337:
        /*0018*/ 	.byte	0x03, 0x50
        /*001a*/ 	.short	0x0000


	//----- nvinfo : EIATTR_MAXREG_COUNT
	.align		4
        /*001c*/ 	.byte	0x03, 0x1b
        /*001e*/ 	.short	0x0080


	//----- nvinfo : EIATTR_NUM_BARRIERS
	.align		4
        /*0020*/ 	.byte	0x02, 0x4c
        /*0022*/ 	.byte	0x10
	.zero		1


	//----- nvinfo : EIATTR_EXTERNS
	.align		4
        /*0024*/ 	.byte	0x04, 0x0f
        /*0026*/ 	.short	(.L_1339 - .L_1338)


	//   ....[0]....
	.align		4
.L_1338:
        /*0028*/ 	.word	index@(__assertfail)


	//----- nvinfo : EIATTR_ANNOTATIONS
	.align		4
.L_1339:
        /*002c*/ 	.byte	0x04, 0x55
        /*002e*/ 	.short	(.L_1341 - .L_1340)


	//   ....[0]....
.L_1340:
        /* <DEDUP_REMOVED lines=23> */


	//----- nvinfo : EIATTR_MERCURY_ISA_VERSION
	.align		4
.L_1341:
        /*0190*/ 	.byte	0x03, 0x5f
        /*0192*/ 	.short	0x0101


	//----- nvinfo : EIATTR_UNUSED_LOAD_BYTE_OFFSET
	.align		4
        /*0194*/ 	.byte	0x04, 0x44
        /*0196*/ 	.short	(.L_1343 - .L_1342)


	//   ....[0]....
.L_1342:
        /*0198*/ 	.word	0x00000a50
        /*019c*/ 	.word	0x0000fff0


	//   ....[1]....
        /*01a0*/ 	.word	0x000100c0
        /*01a4*/ 	.word	0x0000fff0


	//----- nvinfo : EIATTR_INT_WARP_WIDE_INSTR_OFFSETS
	.align		4
.L_1343:
        /*01a8*/ 	.byte	0x04, 0x31
        /*01aa*/ 	.short	(.L_1345 - .L_1344)


	//   ....[0]....
.L_1344:
        /*01ac*/ 	.word	0x00000130


	//   ....[1]....
        /*01b0*/ 	.word	0x00000170


	//   ....[2]....
        /*01b4*/ 	.word	0x000001e0


	//   ....[3]....
        /*01b8*/ 	.word	0x000132e0


	//   ....[4]....
        /*01bc*/ 	.word	0x00013370


	//   ....[5]....
        /*01c0*/ 	.word	0x00016e60


	//   ....[6]....
        /*01c4*/ 	.word	0x00016ef0


	//----- nvinfo : EIATTR_COOP_GROUP_MASK_REGIDS
	.align		4
.L_1345:
        /*01c8*/ 	.byte	0x04, 0x29
        /*01ca*/ 	.short	(.L_1347 - .L_1346)


	//   ....[0]....
.L_1346:
        /*01cc*/ 	.word	0xffffffff


	//   ....[1]....
        /*01d0*/ 	.word	0xffffffff


	//   ....[2]....
        /*01d4*/ 	.word	0xffffffff


	//   ....[3]....
        /*01d8*/ 	.word	0xffffffff


	//   ....[4]....
        /*01dc*/ 	.word	0xffffffff


	//   ....[5]....
        /*01e0*/ 	.word	0xffffffff


	//   ....[6]....
        /*01e4*/ 	.word	0xffffffff


	//   ....[7]....
        /*01e8*/ 	.word	0xffffffff


	//   ....[8]....
        /*01ec*/ 	.word	0xffffffff


	//   ....[9]....
        /*01f0*/ 	.word	0xffffffff


	//   ....[10]....
        /*01f4*/ 	.word	0xffffffff


	//   ....[11]....
        /*01f8*/ 	.word	0xffffffff


	//   ....[12]....
        /*01fc*/ 	.word	0xffffffff


	//   ....[13]....
        /*0200*/ 	.word	0xffffffff


	//   ....[14]....
        /*0204*/ 	.word	0xffffffff


	//   ....[15]....
        /*0208*/ 	.word	0xffffffff


	//   ....[16]....
        /*020c*/ 	.word	0xffffffff


	//   ....[17]....
        /*0210*/ 	.word	0xffffffff


	//   ....[18]....
        /*0214*/ 	.word	0xffffffff


	//   ....[19]....
        /*0218*/ 	.word	0xffffffff


	//   ....[20]....
        /*021c*/ 	.word	0xffffffff


	//   ....[21]....
        /*0220*/ 	.word	0xffffffff


	//   ....[22]....
        /*0224*/ 	.word	0xffffffff


	//   ....[23]....
        /*0228*/ 	.word	0xffffffff


	//   ....[24]....
        /*022c*/ 	.word	0xffffffff


	//   ....[25]....
        /*0230*/ 	.word	0xffffffff


	//   ....[26]....
        /*0234*/ 	.word	0xffffffff


	//   ....[27]....
        /*0238*/ 	.word	0xffffffff


	//   ....[28]....
        /*023c*/ 	.word	0xffffffff


	//   ....[29]....
        /*0240*/ 	.word	0xffffffff


	//   ....[30]....
        /*0244*/ 	.word	0xffffffff


	//   ....[31]....
        /*0248*/ 	.word	0xffffffff


	//   ....[32]....
        /*024c*/ 	.word	0xffffffff


	//   ....[33]....
        /*0250*/ 	.word	0xffffffff


	//   ....[34]....
        /*0254*/ 	.word	0xffffffff


	//   ....[35]....
        /*0258*/ 	.word	0xffffffff


	//   ....[36]....
        /*025c*/ 	.word	0xffffffff


	//   ....[37]....
        /*0260*/ 	.word	0xffffffff


	//   ....[38]....
        /*0264*/ 	.word	0xffffffff


	//   ....[39]....
        /*0268*/ 	.word	0xffffffff


	//   ....[40]....
        /*026c*/ 	.word	0xffffffff


	//   ....[41]....
        /*0270*/ 	.word	0xffffffff


	//   ....[42]....
        /*0274*/ 	.word	0xffffffff


	//   ....[43]....
        /*0278*/ 	.word	0xffffffff


	//   ....[44]....
        /*027c*/ 	.word	0xffffffff


	//   ....[45]....
        /*0280*/ 	.word	0xffffffff


	//   ....[46]....
        /*0284*/ 	.word	0xffffffff


	//   ....[47]....
        /*0288*/ 	.word	0xffffffff


	//   ....[48]....
        /*028c*/ 	.word	0xffffffff


	//   ....[49]....
        /*0290*/ 	.word	0xffffffff


	//   ....[50]....
        /*0294*/ 	.word	0xffffffff


	//   ....[51]....
        /*0298*/ 	.word	0xffffffff


	//   ....[52]....
        /*029c*/ 	.word	0xffffffff


	//   ....[53]....
        /*02a0*/ 	.word	0xffffffff


	//   ....[54]....
        /*02a4*/ 	.word	0xffffffff


	//   ....[55]....
        /*02a8*/ 	.word	0xffffffff


	//   ....[56]....
        /*02ac*/ 	.word	0xffffffff


	//   ....[57]....
        /*02b0*/ 	.word	0xffffffff


	//   ....[58]....
        /*02b4*/ 	.word	0xffffffff


	//   ....[59]....
        /*02b8*/ 	.word	0xffffffff


	//   ....[60]....
        /*02bc*/ 	.word	0xffffffff


	//   ....[61]....
        /*02c0*/ 	.word	0xffffffff


	//   ....[62]....
        /*02c4*/ 	.word	0xffffffff


	//   ....[63]....
        /*02c8*/ 	.word	0xffffffff


	//   ....[64]....
        /*02cc*/ 	.word	0xffffffff


	//   ....[65]....
        /*02d0*/ 	.word	0xffffffff


	//   ....[66]....
        /*02d4*/ 	.word	0xffffffff


	//   ....[67]....
        /*02d8*/ 	.word	0xffffffff


	//   ....[68]....
        /*02dc*/ 	.word	0xffffffff


	//   ....[69]....
        /*02e0*/ 	.word	0xffffffff


	//   ....[70]....
        /*02e4*/ 	.word	0xffffffff


	//   ....[71]....
        /*02e8*/ 	.word	0xffffffff


	//   ....[72]....
        /*02ec*/ 	.word	0xffffffff


	//   ....[73]....
        /*02f0*/ 	.word	0xffffffff


	//   ....[74]....
        /*02f4*/ 	.word	0xffffffff


	//   ....[75]....
        /*02f8*/ 	.word	0xffffffff


	//   ....[76]....
        /*02fc*/ 	.word	0xffffffff


	//   ....[77]....
        /*0300*/ 	.word	0xffffffff


	//   ....[78]....
        /*0304*/ 	.word	0xffffffff


	//   ....[79]....
        /*0308*/ 	.word	0xffffffff


	//   ....[80]....
        /*030c*/ 	.word	0xffffffff


	//   ....[81]....
        /*0310*/ 	.word	0xffffffff


	//   ....[82]....
        /*0314*/ 	.word	0xffffffff


	//   ....[83]....
        /*0318*/ 	.word	0xffffffff


	//   ....[84]....
        /*031c*/ 	.word	0xffffffff


	//   ....[85]....
        /*0320*/ 	.word	0xffffffff


	//   ....[86]....
        /*0324*/ 	.word	0xffffffff


	//   ....[87]....
        /*0328*/ 	.word	0xffffffff


	//   ....[88]....
        /*032c*/ 	.word	0xffffffff


	//   ....[89]....
        /*0330*/ 	.word	0xffffffff


	//   ....[90]....
        /*0334*/ 	.word	0xffffffff


	//   ....[91]....
        /*0338*/ 	.word	0xffffffff


	//   ....[92]....
        /*033c*/ 	.word	0xffffffff


	//   ....[93]....
        /*0340*/ 	.word	0xffffffff


	//   ....[94]....
        /*0344*/ 	.word	0xffffffff


	//   ....[95]....
        /*0348*/ 	.word	0xffffffff


	//   ....[96]....
        /*034c*/ 	.word	0xffffffff


	//   ....[97]....
        /*0350*/ 	.word	0x0500000f


	//   ....[98]....
        /*0354*/ 	.word	0x0500000f


	//   ....[99]....
        /*0358*/ 	.word	0x0500000f


	//   ....[100]....
        /*035c*/ 	.word	0x0500000f


	//   ....[101]....
        /*0360*/ 	.word	0x0500000f


	//   ....[102]....
        /*0364*/ 	.word	0x0500000f


	//   ....[103]....
        /*0368*/ 	.word	0x0500000f


	//   ....[104]....
        /*036c*/ 	.word	0x0500000f


	//   ....[105]....
        /*0370*/ 	.word	0x0500000f


	//   ....[106]....
        /*0374*/ 	.word	0x0500000f


	//   ....[107]....
        /*0378*/ 	.word	0x0500000f


	//   ....[108]....
        /*037c*/ 	.word	0x0500000f


	//   ....[109]....
        /*0380*/ 	.word	0x0500000f


	//   ....[110]....
        /*0384*/ 	.word	0x0500000f


	//   ....[111]....
        /*0388*/ 	.word	0x0500000f


	//   ....[112]....
        /*038c*/ 	.word	0x0500000f


	//   ....[113]....
        /*0390*/ 	.word	0x0500000f


	//   ....[114]....
        /*0394*/ 	.word	0x0500000f


	//   ....[115]....
        /*0398*/ 	.word	0x0500000f


	//   ....[116]....
        /*039c*/ 	.word	0x0500000f


	//   ....[117]....
        /*03a0*/ 	.word	0x0500000f


	//   ....[118]....
        /*03a4*/ 	.word	0x0500000f


	//   ....[119]....
        /*03a8*/ 	.word	0x0500000f


	//   ....[120]....
        /*03ac*/ 	.word	0x0500000f


	//   ....[121]....
        /*03b0*/ 	.word	0x0500000f


	//   ....[122]....
        /*03b4*/ 	.word	0x0500000f


	//   ....[123]....
        /*03b8*/ 	.word	0x0500000f


	//   ....[124]....
        /*03bc*/ 	.word	0x0500000f


	//   ....[125]....
        /*03c0*/ 	.word	0x0500000f


	//   ....[126]....
        /*03c4*/ 	.word	0x0500000f


	//   ....[127]....
        /*03c8*/ 	.word	0x0500000f


	//----- nvinfo : EIATTR_COOP_GROUP_INSTR_OFFSETS
	.align		4
.L_1347:
        /*03cc*/ 	.byte	0x04, 0x28
        /*03ce*/ 	.short	(.L_1349 - .L_1348)


	//   ....[0]....
.L_1348:
        /*03d0*/ 	.word	0x00000070


	//   ....[1]....
        /*03d4*/ 	.word	0x00000140


	//   ....[2]....
        /*03d8*/ 	.word	0x00000190


	//   ....[3]....
        /*03dc*/ 	.word	0x000003c0


	//   ....[4]....
        /*03e0*/ 	.word	0x00000520


	//   ....[5]....
        /*03e4*/ 	.word	0x00000640


	//   ....[6]....
        /*03e8*/ 	.word	0x000007a0


	//   ....[7]....
        /*03ec*/ 	.word	0x00001a40


	//   ....[8]....
        /*03f0*/ 	.word	0x00002240


	//   ....[9]....
        /*03f4*/ 	.word	0x000031f0


	//   ....[10]....
        /*03f8*/ 	.word	0x00004020


	//   ....[11]....
        /*03fc*/ 	.word	0x000040f0


	//   ....[12]....
        /*0400*/ 	.word	0x00004920


	//   ....[13]....
        /*0404*/ 	.word	0x00004980


	//   ....[14]....
        /*0408*/ 	.word	0x00005550


	//   ....[15]....
        /*040c*/ 	.word	0x00006a00


	//   ....[16]....
        /*0410*/ 	.word	0x00006c40


	//   ....[17]....
        /*0414*/ 	.word	0x000077c0


	//   ....[18]....
        /*0418*/ 	.word	0x000077e0


	//   ....[19]....
        /*041c*/ 	.word	0x000081e0


	//   ....[20]....
        /*0420*/ 	.word	0x00008250


	//   ....[21]....
        /*0424*/ 	.word	0x000091b0


	//   ....[22]....
        /*0428*/ 	.word	0x0000a320


	//   ....[23]....
        /*042c*/ 	.word	0x0000a390


	//   ....[24]....
        /*0430*/ 	.word	0x0000aa80


	//   ....[25]....
        /*0434*/ 	.word	0x0000ab20


	//   ....[26]....
        /*0438*/ 	.word	0x0000bd20


	//   ....[27]....
        /*043c*/ 	.word	0x0000ceb0


	//   ....[28]....
        /*0440*/ 	.word	0x0000d100


	//   ....[29]....
        /*0444*/ 	.word	0x0000dcd0


	//   ....[30]....
        /*0448*/ 	.word	0x0000dd80


	//   ....[31]....
        /*044c*/ 	.word	0x0000e600


	//   ....[32]....
        /*0450*/ 	.word	0x0000e6a0


	//   ....[33]....
        /*0454*/ 	.word	0x0000f660


	//   ....[34]....
        /*0458*/ 	.word	0x0000f770


	//   ....[35]....
        /*045c*/ 	.word	0x0000f7d0


	//   ....[36]....
        /*0460*/ 	.word	0x0000f8e0


	//   ....[37]....
        /*0464*/ 	.word	0x0000f900


	//   ....[38]....
        /*0468*/ 	.word	0x00010a90


	//   ....[39]....
        /*046c*/ 	.word	0x00010ad0


	//   ....[40]....
        /*0470*/ 	.word	0x00010b00


	//   ....[41]....
        /*0474*/ 	.word	0x00010b40


	//   ....[42]....
        /*0478*/ 	.word	0x00010ff0


	//   ....[43]....
        /*047c*/ 	.word	0x00011010


	//   ....[44]....
        /*0480*/ 	.word	0x00011120


	//   ....[45]....
        /*0484*/ 	.word	0x00011140


	//   ....[46]....
        /*0488*/ 	.word	0x00011a10


	//   ....[47]....
        /*048c*/ 	.word	0x00011a20


	//   ....[48]....
        /*0490*/ 	.word	0x00011b20


	//   ....[49]....
        /*0494*/ 	.word	0x00011b40


	//   ....[50]....
        /*0498*/ 	.word	0x00011cc0


	//   ....[51]....
        /*049c*/ 	.word	0x00011eb0


	//   ....[52]....
        /*04a0*/ 	.word	0x00011ee0


	//   ....[53]....
        /*04a4*/ 	.word	0x00011f10


	//   ....[54]....
        /*04a8*/ 	.word	0x00011f40


	//   ....[55]....
        /*04ac*/ 	.word	0x00011f70


	//   ....[56]....
        /*04b0*/ 	.word	0x00011fa0


	//   ....[57]....
        /*04b4*/ 	.word	0x00012110


	//   ....[58]....
        /*04b8*/ 	.word	0x00012140


	//   ....[59]....
        /*04bc*/ 	.word	0x00012170


	//   ....[60]....
        /*04c0*/ 	.word	0x000121a0


	//   ....[61]....
        /*04c4*/ 	.word	0x000121d0


	//   ....[62]....
        /*04c8*/ 	.word	0x00012200


	//   ....[63]....
        /*04cc*/ 	.word	0x000122a0


	//   ....[64]....
        /*04d0*/ 	.word	0x00012300


	//   ....[65]....
        /*04d4*/ 	.word	0x000123a0


	//   ....[66]....
        /*04d8*/ 	.word	0x00013860


	//   ....[67]....
        /*04dc*/ 	.word	0x00014570


	//   ....[68]....
        /*04e0*/ 	.word	0x00014580


	//   ....[69]....
        /*04e4*/ 	.word	0x000145a0


	//   ....[70]....
        /*04e8*/ 	.word	0x00014660


	//   ....[71]....
        /*04ec*/ 	.word	0x00014680


	//   ....[72]....
        /*04f0*/ 	.word	0x00014720


	//   ....[73]....
        /*04f4*/ 	.word	0x00014740


	//   ....[74]....
        /*04f8*/ 	.word	0x00014750


	//   ....[75]....
        /*04fc*/ 	.word	0x000147e0


	//   ....[76]....
        /*0500*/ 	.word	0x00014830


	//   ....[77]....
        /*0504*/ 	.word	0x00014840


	//   ....[78]....
        /*0508*/ 	.word	0x00014870


	//   ....[79]....
        /*050c*/ 	.word	0x000175a0


	//   ....[80]....
        /*0510*/ 	.word	0x000175f0


	//   ....[81]....
        /*0514*/ 	.word	0x00017620


	//   ....[82]....
        /*0518*/ 	.word	0x00017650


	//   ....[83]....
        /*051c*/ 	.word	0x00017660


	//   ....[84]....
        /*0520*/ 	.word	0x00017690


	//   ....[85]....
        /*0524*/ 	.word	0x000176c0


	//   ....[86]....
        /*0528*/ 	.word	0x000176f0


	//   ....[87]....
        /*052c*/ 	.word	0x00017870


	//   ....[88]....
        /*0530*/ 	.word	0x000178a0


	//   ....[89]....
        /*0534*/ 	.word	0x000178d0


	//   ....[90]....
        /*0538*/ 	.word	0x00017900


	//   ....[91]....
        /*053c*/ 	.word	0x00017930


	//   ....[92]....
        /*0540*/ 	.word	0x00017960


	//   ....[93]....
        /*0544*/ 	.word	0x00017a20


	//   ....[94]....
        /*0548*/ 	.word	0x00017a40


	//   ....[95]....
        /*054c*/ 	.word	0x00017ab0


	//   ....[96]....
        /*0550*/ 	.word	0x00018150


	//   ....[97]....
        /*0554*/ 	.word	0x000187b0


	//   ....[98]....
        /*0558*/ 	.word	0x00018970


	//   ....[99]....
        /*055c*/ 	.word	0x000189c0


	//   ....[100]....
        /*0560*/ 	.word	0x00018a20


	//   ....[101]....
        /*0564*/ 	.word	0x00018b30


	//   ....[102]....
        /*0568*/ 	.word	0x00018b90


	//   ....[103]....
        /*056c*/ 	.word	0x00018cb0


	//   ....[104]....
        /*0570*/ 	.word	0x00018d10


	//   ....[105]....
        /*0574*/ 	.word	0x00018db0


	//   ....[106]....
        /*0578*/ 	.word	0x00018e80


	//   ....[107]....
        /*057c*/ 	.word	0x00018f80


	//   ....[108]....
        /*0580*/ 	.word	0x00019000


	//   ....[109]....
        /*0584*/ 	.word	0x000190f0


	//   ....[110]....
        /*0588*/ 	.word	0x00019400


	//   ....[111]....
        /*058c*/ 	.word	0x000194a0


	//   ....[112]....
        /*0590*/ 	.word	0x000195c0


	//   ....[113]....
        /*0594*/ 	.word	0x00019630


	//   ....[114]....
        /*0598*/ 	.word	0x000196a0


	//   ....[115]....
        /*059c*/ 	.word	0x00019710


	//   ....[116]....
        /*05a0*/ 	.word	0x00019780


	//   ....[117]....
        /*05a4*/ 	.word	0x00019800


	//   ....[118]....
        /*05a8*/ 	.word	0x00019890


	//   ....[119]....
        /*05ac*/ 	.word	0x00019920


	//   ....[120]....
        /*05b0*/ 	.word	0x00019990


	//   ....[121]....
        /*05b4*/ 	.word	0x00019a00


	//   ....[122]....
        /*05b8*/ 	.word	0x00019a70


	//   ....[123]....
        /*05bc*/ 	.word	0x00019af0


	//   ....[124]....
        /*05c0*/ 	.word	0x00019b60


	//   ....[125]....
        /*05c4*/ 	.word	0x00019c00


	//   ....[126]....
        /*05c8*/ 	.word	0x00019c90


	//   ....[127]....
        /*05cc*/ 	.word	0x00019db0


	//----- nvinfo : EIATTR_REG_RECONFIG
	.align		4
.L_1349:
        /*05d0*/ 	.byte	0x01, 0x54
	.zero		2


	//----- nvinfo : EIATTR_SYSCALL_OFFSETS
	.align		4
        /*05d4*/ 	.byte	0x04, 0x46
        /*05d6*/ 	.short	(.L_1351 - .L_1350)


	//   ....[0]....
.L_1350:
        /*05d8*/ 	.word	0x00001c30


	//   ....[1]....
        /*05dc*/ 	.word	0x000134d0


	//   ....[2]....
        /*05e0*/ 	.word	0x00013620


	//   ....[3]....
        /*05e4*/ 	.word	0x00013710


	//   ....[4]....
        /*05e8*/ 	.word	0x00013fe0


	//----- nvinfo : EIATTR_MBARRIER_INSTR_OFFSETS
	.align		4
.L_1351:
        /*05ec*/ 	.byte	0x04, 0x39
        /*05ee*/ 	.short	(.L_1353 - .L_1352)


	//   ....[0]....
.L_1352:
        /*05f0*/ 	.word	0x00000270
        /*05f4*/ 	.word	0x000000ff
        /*05f8*/ 	.word	0x0002d800
        /*05fc*/ 	.short	0x0100
        /*05fe*/ 	.byte	0x08
	.zero		1


	//   ....[1]....
        /*0600*/ 	.word	0x00000280
        /*0604*/ 	.word	0x000000ff
        /*0608*/ 	.word	0x0002d820
        /*060c*/ 	.short	0x0100
        /*060e*/ 	.byte	0x08
	.zero		1


	//   ....[2]....
        /*0610*/ 	.word	0x00000370
        /*0614*/ 	.word	0x000000ff
        /*0618*/ 	.word	0x0002d830
        /*061c*/ 	.short	0x0100
        /*061e*/ 	.byte	0x08
	.zero		1


	//   ....[3]....
        /*0620*/ 	.word	0x00000380
        /*0624*/ 	.word	0x000000ff
        /*0628*/ 	.word	0x0002d840
        /*062c*/ 	.short	0x0100
        /*062e*/ 	.byte	0x08
	.zero		1


	//   ....[4]....
        /*0630*/ 	.word	0x00000390
        /*0634*/ 	.word	0x000000ff
        /*0638*/ 	.word	0x0002d838
        /*063c*/ 	.short	0x0100
        /*063e*/ 	.byte	0x08
	.zero		1


	//   ....[5]....
        /*0640*/ 	.word	0x000003a0
        /*0644*/ 	.word	0x000000ff
        /*0648*/ 	.word	0x0002d848
        /*064c*/ 	.short	0x0100
        /*064e*/ 	.byte	0x08
	.zero		1


	//   ....[6]....
        /*0650*/ 	.word	0x000004d0
        /*0654*/ 	.word	0x000000ff
        /*0658*/ 	.word	0x0002d850
        /*065c*/ 	.short	0x0100
        /*065e*/ 	.byte	0x08
	.zero		1


	//   ....[7]....
        /*0660*/ 	.word	0x000004e0
        /*0664*/ 	.word	0x000000ff
        /*0668*/ 	.word	0x0002d860
        /*066c*/ 	.short	0x0100
        /*066e*/ 	.byte	0x08
	.zero		1


	//   ....[8]....
        /*0670*/ 	.word	0x000004f0
        /*0674*/ 	.word	0x000000ff
        /*0678*/ 	.word	0x0002d858
        /*067c*/ 	.short	0x0100
        /*067e*/ 	.byte	0x08
	.zero		1


	//   ....[9]....
        /*0680*/ 	.word	0x00000500
        /*0684*/ 	.word	0x000000ff
        /*0688*/ 	.word	0x0002d868
        /*068c*/ 	.short	0x0100
        /*068e*/ 	.byte	0x08
	.zero		1


	//   ....[10]....
        /*0690*/ 	.word	0x000005f0
        /*0694*/ 	.word	0x000000ff
        /*0698*/ 	.word	0x0002d870
        /*069c*/ 	.short	0x0100
        /*069e*/ 	.byte	0x06
	.zero		1


	//   ....[11]....
        /*06a0*/ 	.word	0x00000600
        /*06a4*/ 	.word	0x000000ff
        /*06a8*/ 	.word	0x0002d880
        /*06ac*/ 	.short	0x0100
        /*06ae*/ 	.byte	0x06
	.zero		1


	//   ....[12]....
        /*06b0*/ 	.word	0x00000610
        /*06b4*/ 	.word	0x000000ff
        /*06b8*/ 	.word	0x0002d878
        /*06bc*/ 	.short	0x0100
        /*06be*/ 	.byte	0x06
	.zero		1


	//   ....[13]....
        /*06c0*/ 	.word	0x00000620
        /*06c4*/ 	.word	0x000000ff
        /*06c8*/ 	.word	0x0002d888
        /*06cc*/ 	.short	0x0100
        /*06ce*/ 	.byte	0x06
	.zero		1


	//   ....[14]....
        /*06d0*/ 	.word	0x00000750
        /*06d4*/ 	.word	0x000000ff
        /*06d8*/ 	.word	0x0002d890
        /*06dc*/ 	.short	0x0100
        /*06de*/ 	.byte	0x08
	.zero		1


	//   ....[15]....
        /*06e0*/ 	.word	0x00000760
        /*06e4*/ 	.word	0x000000ff
        /*06e8*/ 	.word	0x0002d8a0
        /*06ec*/ 	.short	0x0100
        /*06ee*/ 	.byte	0x08
	.zero		1


	//   ....[16]....
        /*06f0*/ 	.word	0x00000770
        /*06f4*/ 	.word	0x000000ff
        /*06f8*/ 	.word	0x0002d898
        /*06fc*/ 	.short	0x0100
        /*06fe*/ 	.byte	0x08
	.zero		1


	//   ....[17]....
        /*0700*/ 	.word	0x00000780
        /*0704*/ 	.word	0x000000ff
        /*0708*/ 	.word	0x0002d8a8
        /*070c*/ 	.short	0x0100
        /*070e*/ 	.byte	0x08
	.zero		1


	//   ....[18]....
        /*0710*/ 	.word	0x000008b0
        /*0714*/ 	.word	0x000000ff
        /*0718*/ 	.word	0x0002d8b0
        /*071c*/ 	.short	0x0100
        /*071e*/ 	.byte	0x08
	.zero		1


	//   ....[19]....
        /*0720*/ 	.word	0x000008c0
        /*0724*/ 	.word	0x000000ff
        /*0728*/ 	.word	0x0002d8c0
        /*072c*/ 	.short	0x0100
        /*072e*/ 	.byte	0x08
	.zero		1


	//   ....[20]....
        /*0730*/ 	.word	0x000008d0
        /*0734*/ 	.word	0x000000ff
        /*0738*/ 	.word	0x0002d8b8
        /*073c*/ 	.short	0x0100
        /*073e*/ 	.byte	0x08
	.zero		1


	//   ....[21]....
        /*0740*/ 	.word	0x000008e0
        /*0744*/ 	.word	0x000000ff
        /*0748*/ 	.word	0x0002d8c8
        /*074c*/ 	.short	0x0100
        /*074e*/ 	.byte	0x08
	.zero		1


	//   ....[22]....
        /*0750*/ 	.word	0x00001cb0
        /*0754*/ 	.word	0x000000ff
        /*0758*/ 	.word	0x0002d800
        /*075c*/ 	.short	0x010a
        /*075e*/ 	.byte	0x2a
	.zero		1


	//   ....[23]....
        /*0760*/ 	.word	0x00001d30
        /*0764*/ 	.word	0x0000005a
        /*0768*/ 	.word	0x0002d830
        /*076c*/ 	.short	0x010a
        /*076e*/ 	.byte	0x3f
	.zero		1


	//   ....[24]....
        /*0770*/ 	.word	0x00001d90
        /*0774*/ 	.word	0x0000005a
        /*0778*/ 	.word	0x0002d830
        /*077c*/ 	.short	0x010a
        /*077e*/ 	.byte	0x3f
	.zero		1


	//   ....[25]....
        /*0780*/ 	.word	0x00002640
        /*0784*/ 	.word	0x0000005a
        /*0788*/ 	.word	0x00000000
        /*078c*/ 	.short	0x0101
        /*078e*/ 	.byte	0x3f
	.zero		1


	//   ....[26]....
        /*0790*/ 	.word	0x00005980
        /*0794*/ 	.word	0x000000ff
        /*0798*/ 	.word	0x0002d830
        /*079c*/ 	.short	0x010a
        /*079e*/ 	.byte	0x06
	.zero		1


	//   ....[27]....
        /*07a0*/ 	.word	0x000059c0
        /*07a4*/ 	.word	0x000000ff
        /*07a8*/ 	.word	0x0002d830
        /*07ac*/ 	.short	0x010a
        /*07ae*/ 	.byte	0x06
	.zero		1


	//   ....[28]....
        /*07b0*/ 	.word	0x00005c60
        /*07b4*/ 	.word	0x000000ff
        /*07b8*/ 	.word	0x0002d850
        /*07bc*/ 	.short	0x010a
        /*07be*/ 	.byte	0x06
	.zero		1


	//   ....[29]....
        /*07c0*/ 	.word	0x00005ca0
        /*07c4*/ 	.word	0x000000ff
        /*07c8*/ 	.word	0x0002d850
        /*07cc*/ 	.short	0x010a
        /*07ce*/ 	.byte	0x06
	.zero		1


	//   ....[30]....
        /*07d0*/ 	.word	0x00006aa0
        /*07d4*/ 	.word	0x0000002f
        /*07d8*/ 	.word	0x00000000
        /*07dc*/ 	.short	0x0101
        /*07de*/ 	.byte	0x3f
	.zero		1


	//   ....[31]....
        /*07e0*/ 	.word	0x00008500
        /*07e4*/ 	.word	0x0000001e
        /*07e8*/ 	.word	0x00000000
        /*07ec*/ 	.short	0x0101
        /*07ee*/ 	.byte	0x3f
	.zero		1


	//   ....[32]....
        /*07f0*/ 	.word	0x000095c0
        /*07f4*/ 	.word	0x000000ff
        /*07f8*/ 	.word	0x0002d830
        /*07fc*/ 	.short	0x010a
        /*07fe*/ 	.byte	0x06
	.zero		1


	//   ....[33]....
        /*0800*/ 	.word	0x00009600
        /*0804*/ 	.word	0x000000ff
        /*0808*/ 	.word	0x0002d830
        /*080c*/ 	.short	0x010a
        /*080e*/ 	.byte	0x06
	.zero		1


	//   ....[34]....
        /*0810*/ 	.word	0x000098a0
        /*0814*/ 	.word	0x000000ff
        /*0818*/ 	.word	0x0002d850
        /*081c*/ 	.short	0x010a
        /*081e*/ 	.byte	0x06
	.zero		1


	//   ....[35]....
        /*0820*/ 	.word	0x000098e0
        /*0824*/ 	.word	0x000000ff
        /*0828*/ 	.word	0x0002d850
        /*082c*/ 	.short	0x010a
        /*082e*/ 	.byte	0x06
	.zero		1


	//   ....[36]....
        /*0830*/ 	.word	0x0000b1b0
        /*0834*/ 	.word	0x00000008
        /*0838*/ 	.word	0x00000000
        /*083c*/ 	.short	0x0101
        /*083e*/ 	.byte	0x3f
	.zero		1


	//   ....[37]....
        /*0840*/ 	.word	0x0000b240
        /*0844*/ 	.word	0x0000000a
        /*0848*/ 	.word	0x00000000
        /*084c*/ 	.short	0x0101
        /*084e*/ 	.byte	0x3f
	.zero		1


	//   ....[38]....
        /*0850*/ 	.word	0x0000bea0
        /*0854*/ 	.word	0x000000ff
        /*0858*/ 	.word	0x0002d830
        /*085c*/ 	.short	0x010a
        /*085e*/ 	.byte	0x06
	.zero		1


	//   ....[39]....
        /*0860*/ 	.word	0x0000bee0
        /*0864*/ 	.word	0x000000ff
        /*0868*/ 	.word	0x0002d830
        /*086c*/ 	.short	0x010a
        /*086e*/ 	.byte	0x06
	.zero		1


	//   ....[40]....
        /*0870*/ 	.word	0x0000c180
        /*0874*/ 	.word	0x000000ff
        /*0878*/ 	.word	0x0002d850
        /*087c*/ 	.short	0x010a
        /*087e*/ 	.byte	0x06
	.zero		1


	//   ....[41]....
        /*0880*/ 	.word	0x0000c1c0
        /*0884*/ 	.word	0x000000ff
        /*0888*/ 	.word	0x0002d850
        /*088c*/ 	.short	0x010a
        /*088e*/ 	.byte	0x06
	.zero		1


	//   ....[42]....
        /*0890*/ 	.word	0x0000cf40
        /*0894*/ 	.word	0x0000004d
        /*0898*/ 	.word	0x00000000
        /*089c*/ 	.short	0x0101
        /*089e*/ 	.byte	0x3f
	.zero		1


	//   ....[43]....
        /*08a0*/ 	.word	0x0000eae0
        /*08a4*/ 	.word	0x0000002d
        /*08a8*/ 	.word	0x00000000
        /*08ac*/ 	.short	0x0101
        /*08ae*/ 	.byte	0x3f
	.zero		1


	//   ....[44]....
        /*08b0*/ 	.word	0x0000f6e0
        /*08b4*/ 	.word	0x000000ff
        /*08b8*/ 	.word	0x0002d850
        /*08bc*/ 	.short	0x010a
        /*08be*/ 	.byte	0x09
	.zero		1


	//   ....[45]....
        /*08c0*/ 	.word	0x0000f720
        /*08c4*/ 	.word	0x000000ff
        /*08c8*/ 	.word	0x0002d850
        /*08cc*/ 	.short	0x010a
        /*08ce*/ 	.byte	0x09
	.zero		1


	//   ....[46]....
        /*08d0*/ 	.word	0x0000fd60
        /*08d4*/ 	.word	0x00000006
        /*08d8*/ 	.word	0x00000000
        /*08dc*/ 	.short	0x0101
        /*08de*/ 	.byte	0x3f
	.zero		1


	//   ....[47]....
        /*08e0*/ 	.word	0x00011020
        /*08e4*/ 	.word	0x000000ff
        /*08e8*/ 	.word	0x00000000
        /*08ec*/ 	.short	0x0101
        /*08ee*/ 	.byte	0x04
	.zero		1


	//   ....[48]....
        /*08f0*/ 	.word	0x00013a80
        /*08f4*/ 	.word	0x00000000
        /*08f8*/ 	.word	0x0002d840
        /*08fc*/ 	.short	0x010a
        /*08fe*/ 	.byte	0x3f
	.zero		1


	//   ....[49]....
        /*0900*/ 	.word	0x00014a00
        /*0904*/ 	.word	0x00000016
        /*0908*/ 	.word	0x0002d800
        /*090c*/ 	.short	0x0107
        /*090e*/ 	.byte	0x3f
	.zero		1


	//   ....[50]....
        /*0910*/ 	.word	0x00014b00
        /*0914*/ 	.word	0x00000016
        /*0918*/ 	.word	0x0002d800
        /*091c*/ 	.short	0x0101
        /*091e*/ 	.byte	0x3f
	.zero		1


	//   ....[51]....
        /*0920*/ 	.word	0x00014b20
        /*0924*/ 	.word	0x00000016
        /*0928*/ 	.word	0x0002d820
        /*092c*/ 	.short	0x010a
        /*092e*/ 	.byte	0x3f
	.zero		1


	//   ....[52]....
        /*0930*/ 	.word	0x00014e40
        /*0934*/ 	.word	0x00000003
        /*0938*/ 	.word	0x0002d840
        /*093c*/ 	.short	0x010a
        /*093e*/ 	.byte	0x3f
	.zero		1


	//   ....[53]....
        /*0940*/ 	.word	0x000152c0
        /*0944*/ 	.word	0x00000003
        /*0948*/ 	.word	0x00000060
        /*094c*/ 	.short	0x010a
        /*094e*/ 	.byte	0x3f
	.zero		1


	//   ....[54]....
        /*0950*/ 	.word	0x00015a00
        /*0954*/ 	.word	0x00000003
        /*0958*/ 	.word	0x0002d840
        /*095c*/ 	.short	0x010a
        /*095e*/ 	.byte	0x3f
	.zero		1


	//   ....[55]....
        /*0960*/ 	.word	0x00015e80
        /*0964*/ 	.word	0x0000000c
        /*0968*/ 	.word	0x00000060
        /*096c*/ 	.short	0x010a
        /*096e*/ 	.byte	0x3f
	.zero		1


	//   ....[56]....
        /*0970*/ 	.word	0x000164f0
        /*0974*/ 	.word	0x00000002
        /*0978*/ 	.word	0x0002d840
        /*097c*/ 	.short	0x010a
        /*097e*/ 	.byte	0x3f
	.zero		1


	//   ....[57]....
        /*0980*/ 	.word	0x00016980
        /*0984*/ 	.word	0x00000007
        /*0988*/ 	.word	0x00000060
        /*098c*/ 	.short	0x010a
        /*098e*/ 	.byte	0x3f
	.zero		1


	//   ....[58]....
        /*0990*/ 	.word	0x00016fa0
        /*0994*/ 	.word	0x00000003
        /*0998*/ 	.word	0x0002d860
        /*099c*/ 	.short	0x010a
        /*099e*/ 	.byte	0x3f
	.zero		1


	//   ....[59]....
        /*09a0*/ 	.word	0x000180d0
        /*09a4*/ 	.word	0x00000009
        /*09a8*/ 	.word	0x0002d820
        /*09ac*/ 	.short	0x010a
        /*09ae*/ 	.byte	0x3f
	.zero		1


	//   ....[60]....
        /*09b0*/ 	.word	0x00018270
        /*09b4*/ 	.word	0x00000005
        /*09b8*/ 	.word	0x00000000
        /*09bc*/ 	.short	0x010a
        /*09be*/ 	.byte	0x3f
	.zero		1


	//   ....[61]....
        /*09c0*/ 	.word	0x000182e0
        /*09c4*/ 	.word	0x00000003
        /*09c8*/ 	.word	0x00000000
        /*09cc*/ 	.short	0x010a
        /*09ce*/ 	.byte	0x3f
	.zero		1


	//   ....[62]....
        /*09d0*/ 	.word	0x00018340
        /*09d4*/ 	.word	0x00000017
        /*09d8*/ 	.word	0x00000000
        /*09dc*/ 	.short	0x010a
        /*09de*/ 	.byte	0x3f
	.zero		1


	//   ....[63]....
        /*09e0*/ 	.word	0x00018370
        /*09e4*/ 	.word	0x00000007
        /*09e8*/ 	.word	0x00000000
        /*09ec*/ 	.short	0x010a
        /*09ee*/ 	.byte	0x3f
	.zero		1


	//   ....[64]....
        /*09f0*/ 	.word	0x000183e0
        /*09f4*/ 	.word	0x00000003
        /*09f8*/ 	.word	0x0002d800
        /*09fc*/ 	.short	0x010a
        /*09fe*/ 	.byte	0x3f
	.zero		1


	//   ....[65]....
        /*0a00*/ 	.word	0x00018430
        /*0a04*/ 	.word	0x0000005a
        /*0a08*/ 	.word	0x0002d830
        /*0a0c*/ 	.short	0x010a
        /*0a0e*/ 	.byte	0x3f
	.zero		1


	//   ....[66]....
        /*0a10*/ 	.word	0x00018490
        /*0a14*/ 	.word	0x00000006
        /*0a18*/ 	.word	0x0002d830
        /*0a1c*/ 	.short	0x010a
        /*0a1e*/ 	.byte	0x3f
	.zero		1


	//   ....[67]....
        /*0a20*/ 	.word	0x000184f0
        /*0a24*/ 	.word	0x00000006
        /*0a28*/ 	.word	0x0002d850
        /*0a2c*/ 	.short	0x010a
        /*0a2e*/ 	.byte	0x3f
	.zero		1


	//   ....[68]....
        /*0a30*/ 	.word	0x00018550
        /*0a34*/ 	.word	0x00000007
        /*0a38*/ 	.word	0x0002d830
        /*0a3c*/ 	.short	0x010a
        /*0a3e*/ 	.byte	0x3f
	.zero		1


	//   ....[69]....
        /*0a40*/ 	.word	0x000185b0
        /*0a44*/ 	.word	0x00000007
        /*0a48*/ 	.word	0x0002d850
        /*0a4c*/ 	.short	0x010a
        /*0a4e*/ 	.byte	0x3f
	.zero		1


	//   ....[70]....
        /*0a50*/ 	.word	0x00018610
        /*0a54*/ 	.word	0x00000007
        /*0a58*/ 	.word	0x0002d830
        /*0a5c*/ 	.short	0x010a
        /*0a5e*/ 	.byte	0x3f
	.zero		1


	//   ....[71]....
        /*0a60*/ 	.word	0x00018670
        /*0a64*/ 	.word	0x00000007
        /*0a68*/ 	.word	0x0002d850
        /*0a6c*/ 	.short	0x010a
        /*0a6e*/ 	.byte	0x3f
	.zero		1


	//   ....[72]....
        /*0a70*/ 	.word	0x000186d0
        /*0a74*/ 	.word	0x00000005
        /*0a78*/ 	.word	0x0002d850
        /*0a7c*/ 	.short	0x010a
        /*0a7e*/ 	.byte	0x3f
	.zero		1


	//   ....[73]....
        /*0a80*/ 	.word	0x00018870
        /*0a84*/ 	.word	0x00000000
        /*0a88*/ 	.word	0x0002d840
        /*0a8c*/ 	.short	0x010a
        /*0a8e*/ 	.byte	0x3f
	.zero		1


	//   ....[74]....
        /*0a90*/ 	.word	0x00019120
        /*0a94*/ 	.word	0x00000016
        /*0a98*/ 	.word	0x0002d820
        /*0a9c*/ 	.short	0x010a
        /*0a9e*/ 	.byte	0x3f
	.zero		1


	//   ....[75]....
        /*0aa0*/ 	.word	0x00019170
        /*0aa4*/ 	.word	0x00000003
        /*0aa8*/ 	.word	0x0002d840
        /*0aac*/ 	.short	0x010a
        /*0aae*/ 	.byte	0x3f
	.zero		1


	//   ....[76]....
        /*0ab0*/ 	.word	0x000191c0
        /*0ab4*/ 	.word	0x00000003
        /*0ab8*/ 	.word	0x00000060
        /*0abc*/ 	.short	0x010a
        /*0abe*/ 	.byte	0x3f
	.zero		1


	//   ....[77]....
        /*0ac0*/ 	.word	0x00019210
        /*0ac4*/ 	.word	0x00000003
        /*0ac8*/ 	.word	0x0002d840
        /*0acc*/ 	.short	0x010a
        /*0ace*/ 	.byte	0x3f
	.zero		1


	//   ....[78]....
        /*0ad0*/ 	.word	0x00019260
        /*0ad4*/ 	.word	0x0000000c
        /*0ad8*/ 	.word	0x00000060
        /*0adc*/ 	.short	0x010a
        /*0ade*/ 	.byte	0x3f
	.zero		1


	//   ....[79]....
        /*0ae0*/ 	.word	0x000192b0
        /*0ae4*/ 	.word	0x00000002
        /*0ae8*/ 	.word	0x0002d840
        /*0aec*/ 	.short	0x010a
        /*0aee*/ 	.byte	0x3f
	.zero		1


	//   ....[80]....
        /*0af0*/ 	.word	0x00019300
        /*0af4*/ 	.word	0x00000007
        /*0af8*/ 	.word	0x00000060
        /*0afc*/ 	.short	0x010a
        /*0afe*/ 	.byte	0x3f
	.zero		1


	//   ....[81]....
        /*0b00*/ 	.word	0x00019350
        /*0b04*/ 	.word	0x00000003
        /*0b08*/ 	.word	0x0002d860
        /*0b0c*/ 	.short	0x010a
        /*0b0e*/ 	.byte	0x3f
	.zero		1


	//   ....[82]....
        /*0b10*/ 	.word	0x00019cd0
        /*0b14*/ 	.word	0x00000009
        /*0b18*/ 	.word	0x0002d820
        /*0b1c*/ 	.short	0x010a
        /*0b1e*/ 	.byte	0x3f
	.zero		1


	//   ....[83]....
        /*0b20*/ 	.word	0x00019e70
        /*0b24*/ 	.word	0x00000005
        /*0b28*/ 	.word	0x00000000
        /*0b2c*/ 	.short	0x010a
        /*0b2e*/ 	.byte	0x3f
	.zero		1


	//   ....[84]....
        /*0b30*/ 	.word	0x00019ec0
        /*0b34*/ 	.word	0x00000003
        /*0b38*/ 	.word	0x00000000
        /*0b3c*/ 	.short	0x010a
        /*0b3e*/ 	.byte	0x3f
	.zero		1


	//   ....[85]....
        /*0b40*/ 	.word	0x00019f10
        /*0b44*/ 	.word	0x00000017
        /*0b48*/ 	.word	0x00000000
        /*0b4c*/ 	.short	0x010a
        /*0b4e*/ 	.byte	0x3f
	.zero		1


	//----- nvinfo : EIATTR_NUM_MBARRIERS
	.align		4
.L_1353:
        /*0b50*/ 	.byte	0x03, 0x38
        /*0b52*/ 	.short	0x0016


	//----- nvinfo : EIATTR_EXIT_INSTR_OFFSETS
	.align		4
        /*0b54*/ 	.byte	0x04, 0x1c
        /*0b56*/ 	.short	(.L_1355 - .L_1354)


	//   ....[0]....
.L_1354:
        /*0b58*/ 	.word	0x00000a80


	//   ....[1]....
        /*0b5c*/ 	.word	0x00011c70


	//   ....[2]....
        /*0b60*/ 	.word	0x000183c0


	//----- nvinfo : EIATTR_MAX_THREADS
	.align		4
.L_1355:
        /*0b64*/ 	.byte	0x04, 0x05
        /*0b66*/ 	.short	(.L_1357 - .L_1356)
.L_1356:
        /*0b68*/ 	.word	0x00000200
        /*0b6c*/ 	.word	0x00000001
        /*0b70*/ 	.word	0x00000001


	//----- nvinfo : EIATTR_CRS_STACK_SIZE
	.align		4
.L_1357:
        /*0b74*/ 	.byte	0x04, 0x1e
        /*0b76*/ 	.short	(.L_1359 - .L_1358)
.L_1358:
        /*0b78*/ 	.word	0x00000000


	//----- nvinfo : EIATTR_CBANK_PARAM_SIZE
	.align		4
.L_1359:
        /*0b7c*/ 	.byte	0x03, 0x19
        /*0b7e*/ 	.short	0x0af0


	//----- nvinfo : EIATTR_PARAM_CBANK
	.align		4
        /*0b80*/ 	.byte	0x04, 0x0a
        /*0b82*/ 	.short	(.L_1361 - .L_1360)
	.align		4
.L_1360:
        /*0b84*/ 	.word	index@(.nv.constant0._ZN7cutlass13device_kernelIN5flash11enable_sm90INS1_16FlashAttnFwdSm90INS1_25CollectiveMainloopFwdSm90ILi2EN4cute5tupleIJNS5_1CILi1EEES8_S8_EEENS6_IJNS7_ILi192EEENS7_ILi128EEENS7_ILi96EEEEEELi96ENS_6half_tEfNS_4arch4Sm90ELb0ELb1ELb1ELb1ELb0ELb0ELb0ELb0ELb1ELb1ELb0ELb0EEENS1_21CollectiveEpilogueFwdINS6_IJSA_SC_SB_EEES9_SE_SG_Li384ELb1ELb1ELb0ELb0EEENS1_36VarlenDynamicPersistentTileSchedulerILi192ELi128ELi384ELi128ELb0ELb1ELb1ELb1ELb0ELb1EEEEEEEEEvNT_6ParamsE)
        /*0b88*/ 	.short	0x0210
        /*0b8a*/ 	.short	0x0af0


	//----- nvinfo : EIATTR_SW_WAR
	.align		4
.L_1361:
        /*0b8c*/ 	.byte	0x04, 0x36
        /*0b8e*/ 	.short	(.L_1363 - .L_1362)
.L_1362:
        /*0b90*/ 	.word	0x00000008
.L_1363:


//--------------------- .nv.info._ZN7cutlass13device_kernelIN5flash11enable_sm90INS1_16FlashAttnFwdSm90INS1_25CollectiveMainloopFwdSm90ILi2EN4cute5tupleIJNS5_1CILi1EEES8_S8_EEENS6_IJNS7_ILi192EEENS7_ILi128EEENS7_ILi96EEEEEELi96ENS_6half_tEfNS_4arch4Sm90ELb0ELb1ELb1ELb1ELb0ELb1ELb0ELb0ELb1ELb1ELb0ELb0EEENS1_21CollectiveEpilogueFwdINS6_IJSA_SC_SB_EEES9_SE_SG_Li384ELb1ELb1ELb0ELb0EEENS1_36VarlenDynamicPersistentTileSchedulerILi192ELi128ELi384ELi128ELb0ELb1ELb1ELb1ELb0ELb1EEEEEEEEEvNT_6ParamsE --------------------------
	.section	.nv.info._ZN7cutlass13device_kernelIN5flash11enable_sm90INS1_16FlashAttnFwdSm90INS1_25CollectiveMainloopFwdSm90ILi2EN4cute5tupleIJNS5_1CILi1EEES8_S8_EEENS6_IJNS7_ILi192EEENS7_ILi128EEENS7_ILi96EEEEEELi96ENS_6half_tEfNS_4arch4Sm90ELb0ELb1ELb1ELb1ELb0ELb1ELb0ELb0ELb1ELb1ELb0ELb0EEENS1_21CollectiveEpilogueFwdINS6_IJSA_SC_SB_EEES9_SE_SG_Li384ELb1ELb1ELb0ELb0EEENS1_36VarlenDynamicPersistentTileSchedulerILi192ELi128ELi384ELi128ELb0ELb1ELb1ELb1ELb0ELb1EEEEEEEEEvNT_6ParamsE,"",@"SHT_CUDA_INFO"
	.sectionflags	@""
	.align	4


	//----- nvinfo : EIATTR_CUDA_API_VERSION
	.align		4
        /*0000*/ 	.byte	0x04, 0x37
        /*0002*/ 	.short	(.L_1365 - .L_1364)
.L_1364:
        /*0004*/ 	.word	0x00000082


	//----- nvinfo : EIATTR_KPARAM_INFO
	.align		4
.L_1365:
        /*0008*/ 	.byte	0x04, 0x17
        /*000a*/ 	.short	(.L_1367 - .L_1366)
.L_1366:
        /*000c*/ 	.word	0x00000000
        /*0010*/ 	.short	0x0000
        /*0012*/ 	.short	0x0070
        /*0014*/ 	.byte	0x00, 0xf0, 0x01, 0x2a


	//----- nvinfo : EIATTR_SPARSE_MMA_MASK
	.align		4
.L_1367:
        /*0018*/ 	.byte	0x03, 0x50
        /*001a*/ 	.short	0x0000


	//----- nvinfo : EIATTR_MAXREG_COUNT
	.align		4
        /*001c*/ 	.byte	0x03, 0x1b
        /*001e*/ 	.short	0x0080


	//----- nvinfo : EIATTR_NUM_BARRIERS
	.align		4
        /*0020*/ 	.byte	0x02, 0x4c
        /*0022*/ 	.byte	0x10
	.zero		1


	//----- nvinfo : EIATTR_EXTERNS
	.align		4
        /*0024*/ 	.byte	0x04, 0x0f
        /*0026*/ 	.short	(.L_1369 - .L_1368)


	//   ....[0]....
	.align		4
.L_1368:
        /*0028*/ 	.word	index@(__assertfail)


	//----- nvinfo : EIATTR_ANNOTATIONS
	.align		4
.L_1369:
        /*002c*/ 	.byte	0x04, 0x55
        /*002e*/ 	.short	(.L_1371 - .L_1370)


	//   ....[0]....
.L_1370:
        /* <DEDUP_REMOVED lines=85> */


	//----- nvinfo : EIATTR_MERCURY_ISA_VERSION
	.align		4
.L_1371:
        /*0570*/ 	.byte	0x03, 0x5f
        /*0572*/ 	.short	0x0101


	//----- nvinfo : EIATTR_UNUSED_LOAD_BYTE_OFFSET
	.align		4
        /*0574*/ 	.byte	0x04, 0x44
        /*0576*/ 	.short	(.L_1373 - .L_1372)


	//   ....[0]....
.L_1372:
        /*0578*/ 	.word	0x00000af0
        /*057c*/ 	.word	0x0000fff0


	//   ....[1]....
        /*0580*/ 	.word	0x0001a5d0
        /*0584*/ 	.word	0x0000fff0


	//----- nvinfo : EIATTR_INT_WARP_WIDE_INSTR_OFFSETS
	.align		4
.L_1373:
        /*0588*/ 	.byte	0x04, 0x31
        /*058a*/ 	.short	(.L_1375 - .L_1374)


	//   ....[0]....
.L_1374:
        /*058c*/ 	.word	0x00000190


	//   ....[1]....
        /*0590*/ 	.word	0x000001d0


	//   ....[2]....
        /*0594*/ 	.word	0x00000240


	//   ....[3]....
        /*0598*/ 	.word	0x0001f320


	//   ....[4]....
        /*059c*/ 	.word	0x0001f3b0


	//   ....[5]....
        /*05a0*/ 	.word	0x00022e40


	//   ....[6]....
        /*05a4*/ 	.word	0x00022ed0


	//----- nvinfo : EIATTR_COOP_GROUP_MASK_REGIDS
	.align		4
.L_1375:
        /*05a8*/ 	.byte	0x04, 0x29
        /*05aa*/ 	.short	(.L_1377 - .L_1376)


	//   ....[0]....
.L_1376:
        /*05ac*/ 	.word	0xffffffff


	//   ....[1]....
        /*05b0*/ 	.word	0xffffffff


	//   ....[2]....
        /*05b4*/ 	.word	0xffffffff


	//   ....[3]....
        /*05b8*/ 	.word	0xffffffff


	//   ....[4]....
        /*05bc*/ 	.word	0xffffffff


	//   ....[5]....
        /*05c0*/ 	.word	0xffffffff


	//   ....[6]....
        /*05c4*/ 	.word	0xffffffff


	//   ....[7]....
        /*05c8*/ 	.word	0xffffffff


	//   ....[8]....
        /*05cc*/ 	.word	0xffffffff


	//   ....[9]....
        /*05d0*/ 	.word	0xffffffff


	//   ....[10]....
        /*05d4*/ 	.word	0xffffffff


	//   ....[11]....
        /*05d8*/ 	.word	0xffffffff


	//   ....[12]....
        /*05dc*/ 	.word	0xffffffff


	//   ....[13]....
        /*05e0*/ 	.word	0xffffffff


	//   ....[14]....
        /*05e4*/ 	.word	0xffffffff


	//   ....[15]....
        /*05e8*/ 	.word	0xffffffff


	//   ....[16]....
        /*05ec*/ 	.word	0xffffffff


	//   ....[17]....
        /*05f0*/ 	.word	0xffffffff


	//   ....[18]....
        /*05f4*/ 	.word	0xffffffff


	//   ....[19]....
        /*05f8*/ 	.word	0xffffffff


	//   ....[20]....
        /*05fc*/ 	.word	0xffffffff


	//   ....[21]....
        /*0600*/ 	.word	0xffffffff


	//   ....[22]....
        /*0604*/ 	.word	0xffffffff


	//   ....[23]....
        /*0608*/ 	.word	0xffffffff


	//   ....[24]....
        /*060c*/ 	.word	0xffffffff


	//   ....[25]....
        /*0610*/ 	.word	0xffffffff


	//   ....[26]....
        /*0614*/ 	.word	0xffffffff


	//   ....[27]....
        /*0618*/ 	.word	0xffffffff


	//   ....[28]....
        /*061c*/ 	.word	0xffffffff


	//   ....[29]....
        /*0620*/ 	.word	0xffffffff


	//   ....[30]....
        /*0624*/ 	.word	0xffffffff


	//   ....[31]....
        /*0628*/ 	.word	0xffffffff


	//   ....[32]....
        /*062c*/ 	.word	0xffffffff


	//   ....[33]....
        /*0630*/ 	.word	0xffffffff


	//   ....[34]....
        /*0634*/ 	.word	0xffffffff


	//   ....[35]....
        /*0638*/ 	.word	0xffffffff


	//   ....[36]....
        /*063c*/ 	.word	0xffffffff


	//   ....[37]....
        /*0640*/ 	.word	0xffffffff


	//   ....[38]....
        /*0644*/ 	.word	0xffffffff


	//   ....[39]....
        /*0648*/ 	.word	0xffffffff


	//   ....[40]....
        /*064c*/ 	.word	0xffffffff


	//   ....[41]....
        /*0650*/ 	.word	0xffffffff


	//   ....[42]....
        /*0654*/ 	.word	0xffffffff


	//   ....[43]....
        /*0658*/ 	.word	0xffffffff


	//   ....[44]....
        /*065c*/ 	.word	0xffffffff


	//   ....[45]....
        /*0660*/ 	.word	0xffffffff


	//   ....[46]....
        /*0664*/ 	.word	0xffffffff


	//   ....[47]....
        /*0668*/ 	.word	0xffffffff


	//   ....[48]....
        /*066c*/ 	.word	0xffffffff


	//   ....[49]....
        /*0670*/ 	.word	0xffffffff


	//   ....[50]....
        /*0674*/ 	.word	0xffffffff


	//   ....[51]....
        /*0678*/ 	.word	0xffffffff


	//   ....[52]....
        /*067c*/ 	.word	0xffffffff


	//   ....[53]....
        /*0680*/ 	.word	0xffffffff


	//   ....[54]....
        /*0684*/ 	.word	0xffffffff


	//   ....[55]....
        /*0688*/ 	.word	0xffffffff


	//   ....[56]....
        /*068c*/ 	.word	0xffffffff


	//   ....[57]....
        /*0690*/ 	.word	0xffffffff


	//   ....[58]....
        /*0694*/ 	.word	0xffffffff


	//   ....[59]....
        /*0698*/ 	.word	0xffffffff


	//   ....[60]....
        /*069c*/ 	.word	0xffffffff


	//   ....[61]....
        /*06a0*/ 	.word	0xffffffff


	//   ....[62]....
        /*06a4*/ 	.word	0xffffffff


	//   ....[63]....
        /*06a8*/ 	.word	0xffffffff


	//   ....[64]....
        /*06ac*/ 	.word	0xffffffff


	//   ....[65]....
        /*06b0*/ 	.word	0xffffffff


	//   ....[66]....
        /*06b4*/ 	.word	0xffffffff


	//   ....[67]....
        /*06b8*/ 	.word	0xffffffff


	//   ....[68]....
        /*06bc*/ 	.word	0xffffffff


	//   ....[69]....
        /*06c0*/ 	.word	0xffffffff


	//   ....[70]....
        /*06c4*/ 	.word	0xffffffff


	//   ....[71]....
        /*06c8*/ 	.word	0xffffffff


	//   ....[72]....
        /*06cc*/ 	.word	0xffffffff


	//   ....[73]....
        /*06d0*/ 	.word	0xffffffff


	//   ....[74]....
        /*06d4*/ 	.word	0xffffffff


	//   ....[75]....
        /*06d8*/ 	.word	0xffffffff


	//   ....[76]....
        /*06dc*/ 	.word	0xffffffff


	//   ....[77]....
        /*06e0*/ 	.word	0xffffffff


	//   ....[78]....
        /*06e4*/ 	.word	0xffffffff


	//   ....[79]....
        /*06e8*/ 	.word	0xffffffff


	//   ....[80]....
        /*06ec*/ 	.word	0xffffffff


	//   ....[81]....
        /*06f0*/ 	.word	0xffffffff


	//   ....[82]....
        /*06f4*/ 	.word	0xffffffff


	//   ....[83]....
        /*06f8*/ 	.word	0xffffffff


	//   ....[84]....
        /*06fc*/ 	.word	0xffffffff


	//   ....[85]....
        /*0700*/ 	.word	0xffffffff


	//   ....[86]....
        /*0704*/ 	.word	0xffffffff


	//   ....[87]....
        /*0708*/ 	.word	0xffffffff


	//   ....[88]....
        /*070c*/ 	.word	0xffffffff


	//   ....[89]....
        /*0710*/ 	.word	0xffffffff


	//   ....[90]....
        /*0714*/ 	.word	0xffffffff


	//   ....[91]....
        /*0718*/ 	.word	0xffffffff


	//   ....[92]....
        /*071c*/ 	.word	0xffffffff


	//   ....[93]....
        /*0720*/ 	.word	0xffffffff


	//   ....[94]....
        /*0724*/ 	.word	0xffffffff


	//   ....[95]....
        /*0728*/ 	.word	0xffffffff


	//   ....[96]....
        /*072c*/ 	.word	0xffffffff


	//   ....[97]....
        /*0730*/ 	.word	0xffffffff


	//   ....[98]....
        /*0734*/ 	.word	0xffffffff


	//   ....[99]....
        /*0738*/ 	.word	0xffffffff


	//   ....[100]....
        /*073c*/ 	.word	0xffffffff


	//   ....[101]....
        /*0740*/ 	.word	0xffffffff


	//   ....[102]....
        /*0744*/ 	.word	0xffffffff


	//   ....[103]....
        /*0748*/ 	.word	0xffffffff


	//   ....[104]....
        /*074c*/ 	.word	0xffffffff


	//   ....[105]....
        /*0750*/ 	.word	0xffffffff


	//   ....[106]....
        /*0754*/ 	.word	0x0500000f


	//   ....[107]....
        /*0758*/ 	.word	0x0500000f


	//   ....[108]....
        /*075c*/ 	.word	0x0500000f


	//   ....[109]....
        /*0760*/ 	.word	0x0500000f


	//   ....[110]....
        /*0764*/ 	.word	0x0500000f


	//   ....[111]....
        /*0768*/ 	.word	0x0500000f


	//   ....[112]....
        /*076c*/ 	.word	0x0500000f


	//   ....[113]....
        /*0770*/ 	.word	0x0500000f


	//   ....[114]....
        /*0774*/ 	.word	0x0500000f


	//   ....[115]....
        /*0778*/ 	.word	0x0500000f


	//   ....[116]....
        /*077c*/ 	.word	0x0500000f


	//   ....[117]....
        /*0780*/ 	.word	0x0500000f


	//   ....[118]....
        /*0784*/ 	.word	0x0500000f


	//   ....[119]....
        /*0788*/ 	.word	0x0500000f


	//   ....[120]....
        /*078c*/ 	.word	0x0500000f


	//   ....[121]....
        /*0790*/ 	.word	0x0500000f


	//   ....[122]....
        /*0794*/ 	.word	0x0500000f


	//   ....[123]....
        /*0798*/ 	.word	0x0500000f


	//   ....[124]....
        /*079c*/ 	.word	0x0500000f


	//   ....[125]....
        /*07a0*/ 	.word	0x0500000f


	//   ....[126]....
        /*07a4*/ 	.word	0x0500000f


	//   ....[127]....
        /*07a8*/ 	.word	0x0500000f


	//   ....[128]....
        /*07ac*/ 	.word	0x0500000f


	//   ....[129]....
        /*07b0*/ 	.word	0x0500000f


	//   ....[130]....
        /*07b4*/ 	.word	0x0500000f


	//   ....[131]....
        /*07b8*/ 	.word	0x0500000f


	//   ....[132]....
        /*07bc*/ 	.word	0x0500000f


	//   ....[133]....
        /*07c0*/ 	.word	0x0500000f


	//   ....[134]....
        /*07c4*/ 	.word	0x0500000f


	//   ....[135]....
        /*07c8*/ 	.word	0x0500000f


	//   ....[136]....
        /*07cc*/ 	.word	0x0500000f


	//   ....[137]....
        /*07d0*/ 	.word	0x0500000f


	//   ....[138]....
        /*07d4*/ 	.word	0x0500000f


	//   ....[139]....
        /*07d8*/ 	.word	0x0500000f


	//   ....[140]....
        /*07dc*/ 	.word	0x0500000f


	//   ....[141]....
        /*07e0*/ 	.word	0x0500000f


	//   ....[142]....
        /*07e4*/ 	.word	0x0500000f


	//   ....[143]....
        /*07e8*/ 	.word	0x0500000f


	//   ....[144]....
        /*07ec*/ 	.word	0x0500000f


	//   ....[145]....
        /*07f0*/ 	.word	0x0500000f


	//   ....[146]....
        /*07f4*/ 	.word	0x0500000f


	//   ....[147]....
        /*07f8*/ 	.word	0x0500000f


	//   ....[148]....
        /*07fc*/ 	.word	0x0500000f


	//   ....[149]....
        /*0800*/ 	.word	0x0500000f


	//   ....[150]....
        /*0804*/ 	.word	0x0500000f


	//----- nvinfo : EIATTR_COOP_GROUP_INSTR_OFFSETS
	.align		4
.L_1377:
        /*0808*/ 	.byte	0x04, 0x28
        /*080a*/ 	.short	(.L_1379 - .L_1378)


	//   ....[0]....
.L_1378:
        /*080c*/ 	.word	0x00000070


	//   ....[1]....
        /*0810*/ 	.word	0x000001a0


	//   ....[2]....
        /*0814*/ 	.word	0x000001f0


	//   ....[3]....
        /*0818*/ 	.word	0x00000420


	//   ....[4]....
        /*081c*/ 	.word	0x00000580


	//   ....[5]....
        /*0820*/ 	.word	0x000006a0


	//   ....[6]....
        /*0824*/ 	.word	0x00000800


	//   ....[7]....
        /*0828*/ 	.word	0x00007490


	//   ....[8]....
        /*082c*/ 	.word	0x00007c00


	//   ....[9]....
        /*0830*/ 	.word	0x00007c10


	//   ....[10]....
        /*0834*/ 	.word	0x00007c20


	//   ....[11]....
        /*0838*/ 	.word	0x00007c30


	//   ....[12]....
        /*083c*/ 	.word	0x00009a10


	//   ....[13]....
        /*0840*/ 	.word	0x00009a20


	//   ....[14]....
        /*0844*/ 	.word	0x00009a30


	//   ....[15]....
        /*0848*/ 	.word	0x00009a40


	//   ....[16]....
        /*084c*/ 	.word	0x0000bfe0


	//   ....[17]....
        /*0850*/ 	.word	0x0000d140


	//   ....[18]....
        /*0854*/ 	.word	0x0000d8d0


	//   ....[19]....
        /*0858*/ 	.word	0x0000d970


	//   ....[20]....
        /*085c*/ 	.word	0x0000e260


	//   ....[21]....
        /*0860*/ 	.word	0x0000e2c0


	//   ....[22]....
        /*0864*/ 	.word	0x0000ef20


	//   ....[23]....
        /*0868*/ 	.word	0x0000fcf0


	//   ....[24]....
        /*086c*/ 	.word	0x000108d0


	//   ....[25]....
        /*0870*/ 	.word	0x000112e0


	//   ....[26]....
        /*0874*/ 	.word	0x00011300


	//   ....[27]....
        /*0878*/ 	.word	0x00011fb0


	//   ....[28]....
        /*087c*/ 	.word	0x00011fe0


	//   ....[29]....
        /*0880*/ 	.word	0x00012e60


	//   ....[30]....
        /*0884*/ 	.word	0x000140c0


	//   ....[31]....
        /*0888*/ 	.word	0x00014120


	//   ....[32]....
        /*088c*/ 	.word	0x00014830


	//   ....[33]....
        /*0890*/ 	.word	0x00014850


	//   ....[34]....
        /*0894*/ 	.word	0x00015cd0


	//   ....[35]....
        /*0898*/ 	.word	0x00016720


	//   ....[36]....
        /*089c*/ 	.word	0x00017380


	//   ....[37]....
        /*08a0*/ 	.word	0x00017d80


	//   ....[38]....
        /*08a4*/ 	.word	0x00017da0


	//   ....[39]....
        /*08a8*/ 	.word	0x00018ab0


	//   ....[40]....
        /*08ac*/ 	.word	0x00018ad0


	//   ....[41]....
        /*08b0*/ 	.word	0x00019900


	//   ....[42]....
        /*08b4*/ 	.word	0x00019b10


	//   ....[43]....
        /*08b8*/ 	.word	0x00019b40


	//   ....[44]....
        /*08bc*/ 	.word	0x00019c60


	//   ....[45]....
        /*08c0*/ 	.word	0x0001a060


	//   ....[46]....
        /*08c4*/ 	.word	0x0001af90


	//   ....[47]....
        /*08c8*/ 	.word	0x0001afc0


	//   ....[48]....
        /*08cc*/ 	.word	0x0001aff0


	//   ....[49]....
        /*08d0*/ 	.word	0x0001b000


	//   ....[50]....
        /*08d4*/ 	.word	0x0001b560


	//   ....[51]....
        /*08d8*/ 	.word	0x0001b580


	//   ....[52]....
        /*08dc*/ 	.word	0x0001b6a0


	//   ....[53]....
        /*08e0*/ 	.word	0x0001b6c0


	//   ....[54]....
        /*08e4*/ 	.word	0x0001bf30


	//   ....[55]....
        /*08e8*/ 	.word	0x0001bf40


	//   ....[56]....
        /*08ec*/ 	.word	0x0001c0a0


	//   ....[57]....
        /*08f0*/ 	.word	0x0001c0b0


	//   ....[58]....
        /*08f4*/ 	.word	0x0001c250


	//   ....[59]....
        /*08f8*/ 	.word	0x0001c420


	//   ....[60]....
        /*08fc*/ 	.word	0x0001c450


	//   ....[61]....
        /*0900*/ 	.word	0x0001c480


	//   ....[62]....
        /*0904*/ 	.word	0x0001c4b0


	//   ....[63]....
        /*0908*/ 	.word	0x0001c4e0


	//   ....[64]....
        /*090c*/ 	.word	0x0001c510


	//   ....[65]....
        /*0910*/ 	.word	0x0001c680


	//   ....[66]....
        /*0914*/ 	.word	0x0001c6b0


	//   ....[67]....
        /*0918*/ 	.word	0x0001c6e0


	//   ....[68]....
        /*091c*/ 	.word	0x0001c710


	//   ....[69]....
        /*0920*/ 	.word	0x0001c740


	//   ....[70]....
        /*0924*/ 	.word	0x0001c770


	//   ....[71]....
        /*0928*/ 	.word	0x0001c810


	//   ....[72]....
        /*092c*/ 	.word	0x0001c870


	//   ....[73]....
        /*0930*/ 	.word	0x0001c910


	//   ....[74]....
        /*0934*/ 	.word	0x0001dab0


	//   ....[75]....
        /*0938*/ 	.word	0x0001f8b0


	//   ....[76]....
        /*093c*/ 	.word	0x00020550


	//   ....[77]....
        /*0940*/ 	.word	0x00020570


	//   ....[78]....
        /*0944*/ 	.word	0x00020640


	//   ....[79]....
        /*0948*/ 	.word	0x00020660


	//   ....[80]....
        /*094c*/ 	.word	0x00020700


	//   ....[81]....
        /*0950*/ 	.word	0x00020720


	//   ....[82]....
        /*0954*/ 	.word	0x00020730


	//   ....[83]....
        /*0958*/ 	.word	0x00020740


	//   ....[84]....
        /*095c*/ 	.word	0x00020820


	//   ....[85]....
        /*0960*/ 	.word	0x00020860


	//   ....[86]....
        /*0964*/ 	.word	0x00020870


	//   ....[87]....
        /*0968*/ 	.word	0x00020900


	//   ....[88]....
        /*096c*/ 	.word	0x00023590


	//   ....[89]....
        /*0970*/ 	.word	0x000235b0


	//   ....[90]....
        /*0974*/ 	.word	0x000235f0


	//   ....[91]....
        /*0978*/ 	.word	0x00023620


	//   ....[92]....
        /*097c*/ 	.word	0x00023650


	//   ....[93]....
        /*0980*/ 	.word	0x00023680


	//   ....[94]....
        /*0984*/ 	.word	0x000236b0


	//   ....[95]....
        /*0988*/ 	.word	0x000236e0


	//   ....[96]....
        /*098c*/ 	.word	0x00023850


	//   ....[97]....
        /*0990*/ 	.word	0x00023890


	//   ....[98]....
        /*0994*/ 	.word	0x000238c0


	//   ....[99]....
        /*0998*/ 	.word	0x000238f0


	//   ....[100]....
        /*099c*/ 	.word	0x00023920


	//   ....[101]....
        /*09a0*/ 	.word	0x00023950


	//   ....[102]....
        /*09a4*/ 	.word	0x00023a10


	//   ....[103]....
        /*09a8*/ 	.word	0x00023a30


	//   ....[104]....
        /*09ac*/ 	.word	0x00023aa0


	//   ....[105]....
        /*09b0*/ 	.word	0x00024130


	//   ....[106]....
        /*09b4*/ 	.word	0x00024590


	//   ....[107]....
        /*09b8*/ 	.word	0x00024630


	//   ....[108]....
        /*09bc*/ 	.word	0x000246c0


	//   ....[109]....
        /*09c0*/ 	.word	0x00024710


	//   ....[110]....
        /*09c4*/ 	.word	0x00024760


	//   ....[111]....
        /*09c8*/ 	.word	0x00024830


	//   ....[112]....
        /*09cc*/ 	.word	0x000248c0


	//   ....[113]....
        /*09d0*/ 	.word	0x00024920


	//   ....[114]....
        /*09d4*/ 	.word	0x00024980


	//   ....[115]....
        /*09d8*/ 	.word	0x00024cd0


	//   ....[116]....
        /*09dc*/ 	.word	0x00024d20


	//   ....[117]....
        /*09e0*/ 	.word	0x00024db0


	//   ....[118]....
        /*09e4*/ 	.word	0x00024e40


	//   ....[119]....
        /*09e8*/ 	.word	0x00024f00


	//   ....[120]....
        /*09ec*/ 	.word	0x000251f0


	//   ....[121]....
        /*09f0*/ 	.word	0x000253a0


	//   ....[122]....
        /*09f4*/ 	.word	0x000253f0


	//   ....[123]....
        /*09f8*/ 	.word	0x00025460


	//   ....[124]....
        /*09fc*/ 	.word	0x00025560


	//   ....[125]....
        /*0a00*/ 	.word	0x000255f0


	//   ....[126]....
        /*0a04*/ 	.word	0x00025700


	//   ....[127]....
        /*0a08*/ 	.word	0x00025760


	//   ....[128]....
        /*0a0c*/ 	.word	0x000257f0


	//   ....[129]....
        /*0a10*/ 	.word	0x000258e0


	//   ....[130]....
        /*0a14*/ 	.word	0x000259e0


	//   ....[131]....
        /*0a18*/ 	.word	0x00025a40


	//   ....[132]....
        /*0a1c*/ 	.word	0x00025aa0


	//   ....[133]....
        /*0a20*/ 	.word	0x00025e40


	//   ....[134]....
        /*0a24*/ 	.word	0x00025ef0


	//   ....[135]....
        /*0a28*/ 	.word	0x00025ff0


	//   ....[136]....
        /*0a2c*/ 	.word	0x00026070


	//   ....[137]....
        /*0a30*/ 	.word	0x000260e0


	//   ....[138]....
        /*0a34*/ 	.word	0x00026150


	//   ....[139]....
        /*0a38*/ 	.word	0x000261c0


	//   ....[140]....
        /*0a3c*/ 	.word	0x00026240


	//   ....[141]....
        /*0a40*/ 	.word	0x000262d0


	//   ....[142]....
        /*0a44*/ 	.word	0x00026370


	//   ....[143]....
        /*0a48*/ 	.word	0x000263e0


	//   ....[144]....
        /*0a4c*/ 	.word	0x00026450


	//   ....[145]....
        /*0a50*/ 	.word	0x000264c0


	//   ....[146]....
        /*0a54*/ 	.word	0x00026540


	//   ....[147]....
        /*0a58*/ 	.word	0x000265b0


	//   ....[148]....
        /*0a5c*/ 	.word	0x00026650


	//   ....[149]....
        /*0a60*/ 	.word	0x000266e0


	//   ....[150]....
        /*0a64*/ 	.word	0x00026810


	//----- nvinfo : EIATTR_REG_RECONFIG
	.align		4
.L_1379:
        /*0a68*/ 	.byte	0x01, 0x54
	.zero		2


	//----- nvinfo : EIATTR_SYSCALL_OFFSETS
	.align		4
        /*0a6c*/ 	.byte	0x04, 0x46
        /*0a6e*/ 	.short	(.L_1381 - .L_1380)


	//   ....[0]....
.L_1380:
        /*0a70*/ 	.word	0x00001e70


	//   ....[1]....
        /*0a74*/ 	.word	0x00001fc0


	//   ....[2]....
        /*0a78*/ 	.word	0x00007690


	//   ....[3]....
        /*0a7c*/ 	.word	0x000079b0


	//   ....[4]....
        /*0a80*/ 	.word	0x0001f510


	//   ....[5]....
        /*0a84*/ 	.word	0x0001f660


	//   ....[6]....
        /*0a88*/ 	.word	0x0001f750


	//   ....[7]....
        /*0a8c*/ 	.word	0x0001ffd0


	//----- nvinfo : EIATTR_MBARRIER_INSTR_OFFSETS
	.align		4
.L_1381:
        /*0a90*/ 	.byte	0x04, 0x39
        /*0a92*/ 	.short	(.L_1383 - .L_1382)


	//   ....[0]....
.L_1382:
        /*0a94*/ 	.word	0x000002d0
        /*0a98*/ 	.word	0x000000ff
        /*0a9c*/ 	.word	0x0002d800
        /*0aa0*/ 	.short	0x0100
        /*0aa2*/ 	.byte	0x08
	.zero		1


	//   ....[1]....
        /*0aa4*/ 	.word	0x000002e0
        /*0aa8*/ 	.word	0x000000ff
        /*0aac*/ 	.word	0x0002d820
        /*0ab0*/ 	.short	0x0100
        /*0ab2*/ 	.byte	0x08
	.zero		1


	//   ....[2]....
        /*0ab4*/ 	.word	0x000003d0
        /*0ab8*/ 	.word	0x000000ff
        /*0abc*/ 	.word	0x0002d830
        /*0ac0*/ 	.short	0x0100
        /*0ac2*/ 	.byte	0x08
	.zero		1


	//   ....[3]....
        /*0ac4*/ 	.word	0x000003e0
        /*0ac8*/ 	.word	0x000000ff
        /*0acc*/ 	.word	0x0002d840
        /*0ad0*/ 	.short	0x0100
        /*0ad2*/ 	.byte	0x08
	.zero		1


	//   ....[4]....
        /*0ad4*/ 	.word	0x000003f0
        /*0ad8*/ 	.word	0x000000ff
        /*0adc*/ 	.word	0x0002d838
        /*0ae0*/ 	.short	0x0100
        /*0ae2*/ 	.byte	0x08
	.zero		1


	//   ....[5]....
        /*0ae4*/ 	.word	0x00000400
        /*0ae8*/ 	.word	0x000000ff
        /*0aec*/ 	.word	0x0002d848
        /*0af0*/ 	.short	0x0100
        /*0af2*/ 	.byte	0x08
	.zero		1


	//   ....[6]....
        /*0af4*/ 	.word	0x00000530
        /*0af8*/ 	.word	0x000000ff
        /*0afc*/ 	.word	0x0002d850
        /*0b00*/ 	.short	0x0100
        /*0b02*/ 	.byte	0x08
	.zero		1


	//   ....[7]....
        /*0b04*/ 	.word	0x00000540
        /*0b08*/ 	.word	0x000000ff
        /*0b0c*/ 	.word	0x0002d860
        /*0b10*/ 	.short	0x0100
        /*0b12*/ 	.byte	0x08
	.zero		1


	//   ....[8]....
        /*0b14*/ 	.word	0x00000550
        /*0b18*/ 	.word	0x000000ff
        /*0b1c*/ 	.word	0x0002d858
        /*0b20*/ 	.short	0x0100
        /*0b22*/ 	.byte	0x08
	.zero		1


	//   ....[9]....
        /*0b24*/ 	.word	0x00000560
        /*0b28*/ 	.word	0x000000ff
        /*0b2c*/ 	.word	0x0002d868
        /*0b30*/ 	.short	0x0100
        /*0b32*/ 	.byte	0x08
	.zero		1


	//   ....[10]....
        /*0b34*/ 	.word	0x00000650
        /*0b38*/ 	.word	0x000000ff
        /*0b3c*/ 	.word	0x0002d870
        /*0b40*/ 	.short	0x0100
        /*0b42*/ 	.byte	0x06
	.zero		1


	//   ....[11]....
        /*0b44*/ 	.word	0x00000660
        /*0b48*/ 	.word	0x000000ff
        /*0b4c*/ 	.word	0x0002d880
        /*0b50*/ 	.short	0x0100
        /*0b52*/ 	.byte	0x06
	.zero		1


	//   ....[12]....
        /*0b54*/ 	.word	0x00000670
        /*0b58*/ 	.word	0x000000ff
        /*0b5c*/ 	.word	0x0002d878
        /*0b60*/ 	.short	0x0100
        /*0b62*/ 	.byte	0x06
	.zero		1


	//   ....[13]....
        /*0b64*/ 	.word	0x00000680
        /*0b68*/ 	.word	0x000000ff
        /*0b6c*/ 	.word	0x0002d888
        /*0b70*/ 	.short	0x0100
        /*0b72*/ 	.byte	0x06
	.zero		1


	//   ....[14]....
        /*0b74*/ 	.word	0x000007b0
        /*0b78*/ 	.word	0x000000ff
        /*0b7c*/ 	.word	0x0002d890
        /*0b80*/ 	.short	0x0100
        /*0b82*/ 	.byte	0x08
	.zero		1


	//   ....[15]....
        /*0b84*/ 	.word	0x000007c0
        /*0b88*/ 	.word	0x000000ff
        /*0b8c*/ 	.word	0x0002d8a0
        /*0b90*/ 	.short	0x0100
        /*0b92*/ 	.byte	0x08
	.zero		1


	//   ....[16]....
        /*0b94*/ 	.word	0x000007d0
        /*0b98*/ 	.word	0x000000ff
        /*0b9c*/ 	.word	0x0002d898
        /*0ba0*/ 	.short	0x0100
        /*0ba2*/ 	.byte	0x08
	.zero		1


	//   ....[17]....
        /*0ba4*/ 	.word	0x000007e0
        /*0ba8*/ 	.word	0x000000ff
        /*0bac*/ 	.word	0x0002d8a8
        /*0bb0*/ 	.short	0x0100
        /*0bb2*/ 	.byte	0x08
	.zero		1


	//   ....[18]....
        /*0bb4*/ 	.word	0x00000910
        /*0bb8*/ 	.word	0x000000ff
        /*0bbc*/ 	.word	0x0002d8b0
        /*0bc0*/ 	.short	0x0100
        /*0bc2*/ 	.byte	0x08
	.zero		1


	//   ....[19]....
        /*0bc4*/ 	.word	0x00000920
        /*0bc8*/ 	.word	0x000000ff
        /*0bcc*/ 	.word	0x0002d8c0
        /*0bd0*/ 	.short	0x0100
        /*0bd2*/ 	.byte	0x08
	.zero		1


	//   ....[20]....
        /*0bd4*/ 	.word	0x00000930
        /*0bd8*/ 	.word	0x000000ff
        /*0bdc*/ 	.word	0x0002d8b8
        /*0be0*/ 	.short	0x0100
        /*0be2*/ 	.byte	0x08
	.zero		1


	//   ....[21]....
        /*0be4*/ 	.word	0x00000940
        /*0be8*/ 	.word	0x000000ff
        /*0bec*/ 	.word	0x0002d8c8
        /*0bf0*/ 	.short	0x0100
        /*0bf2*/ 	.byte	0x08
	.zero		1


	//   ....[22]....
        /*0bf4*/ 	.word	0x000033a0
        /*0bf8*/ 	.word	0x0000000e
        /*0bfc*/ 	.word	0x0002d890
        /*0c00*/ 	.short	0x010a
        /*0c02*/ 	.byte	0x3f
	.zero		1


	//   ....[23]....
        /*0c04*/ 	.word	0x00004da0
        /*0c08*/ 	.word	0x0000000e
        /*0c0c*/ 	.word	0x0002d890
        /*0c10*/ 	.short	0x010a
        /*0c12*/ 	.byte	0x3f
	.zero		1


	//   ....[24]....
        /*0c14*/ 	.word	0x00006750
        /*0c18*/ 	.word	0x0000000e
        /*0c1c*/ 	.word	0x0002d890
        /*0c20*/ 	.short	0x010a
        /*0c22*/ 	.byte	0x3f
	.zero		1


	//   ....[25]....
        /*0c24*/ 	.word	0x000069c0
        /*0c28*/ 	.word	0x0000001c
        /*0c2c*/ 	.word	0x00000000
        /*0c30*/ 	.short	0x0101
        /*0c32*/ 	.byte	0x3f
	.zero		1


	//   ....[26]....
        /*0c34*/ 	.word	0x00006a00
        /*0c38*/ 	.word	0x0000000e
        /*0c3c*/ 	.word	0x0002d8b0
        /*0c40*/ 	.short	0x010a
        /*0c42*/ 	.byte	0x3f
	.zero		1


	//   ....[27]....
        /*0c44*/ 	.word	0x00006d40
        /*0c48*/ 	.word	0x0000000e
        /*0c4c*/ 	.word	0x00000000
        /*0c50*/ 	.short	0x0101
        /*0c52*/ 	.byte	0x3f
	.zero		1


	//   ....[28]....
        /*0c54*/ 	.word	0x00007730
        /*0c58*/ 	.word	0x00000002
        /*0c5c*/ 	.word	0x0002d800
        /*0c60*/ 	.short	0x010a
        /*0c62*/ 	.byte	0x3f
	.zero		1


	//   ....[29]....
        /*0c64*/ 	.word	0x00007780
        /*0c68*/ 	.word	0x00000002
        /*0c6c*/ 	.word	0x0002d800
        /*0c70*/ 	.short	0x010a
        /*0c72*/ 	.byte	0x3f
	.zero		1


	//   ....[30]....
        /*0c74*/ 	.word	0x00008360
        /*0c78*/ 	.word	0x00000002
        /*0c7c*/ 	.word	0x0002d800
        /*0c80*/ 	.short	0x010a
        /*0c82*/ 	.byte	0x3f
	.zero		1


	//   ....[31]....
        /*0c84*/ 	.word	0x00009ec0
        /*0c88*/ 	.word	0x00000002
        /*0c8c*/ 	.word	0x0002d800
        /*0c90*/ 	.short	0x010a
        /*0c92*/ 	.byte	0x3f
	.zero		1


	//   ....[32]....
        /*0c94*/ 	.word	0x0000b580
        /*0c98*/ 	.word	0x00000000
        /*0c9c*/ 	.word	0x0002d830
        /*0ca0*/ 	.short	0x010a
        /*0ca2*/ 	.byte	0x3f
	.zero		1


	//   ....[33]....
        /*0ca4*/ 	.word	0x0000b5f0
        /*0ca8*/ 	.word	0x00000000
        /*0cac*/ 	.word	0x0002d830
        /*0cb0*/ 	.short	0x010a
        /*0cb2*/ 	.byte	0x3f
	.zero		1


	//   ....[34]....
        /*0cb4*/ 	.word	0x0000bf70
        /*0cb8*/ 	.word	0x00000000
        /*0cbc*/ 	.word	0x00000000
        /*0cc0*/ 	.short	0x0101
        /*0cc2*/ 	.byte	0x3f
	.zero		1


	//   ....[35]....
        /*0cc4*/ 	.word	0x0000f400
        /*0cc8*/ 	.word	0x0000000b
        /*0ccc*/ 	.word	0x0002d830
        /*0cd0*/ 	.short	0x010a
        /*0cd2*/ 	.byte	0x3f
	.zero		1


	//   ....[36]....
        /*0cd4*/ 	.word	0x0000f450
        /*0cd8*/ 	.word	0x0000000b
        /*0cdc*/ 	.word	0x0002d830
        /*0ce0*/ 	.short	0x010a
        /*0ce2*/ 	.byte	0x3f
	.zero		1


	//   ....[37]....
        /*0ce4*/ 	.word	0x0000f860
        /*0ce8*/ 	.word	0x0000000b
        /*0cec*/ 	.word	0x0002d850
        /*0cf0*/ 	.short	0x010a
        /*0cf2*/ 	.byte	0x3f
	.zero		1


	//   ....[38]....
        /*0cf4*/ 	.word	0x0000f8a0
        /*0cf8*/ 	.word	0x0000000b
        /*0cfc*/ 	.word	0x0002d850
        /*0d00*/ 	.short	0x010a
        /*0d02*/ 	.byte	0x3f
	.zero		1


	//   ....[39]....
        /*0d04*/ 	.word	0x000106d0
        /*0d08*/ 	.word	0x00000032
        /*0d0c*/ 	.word	0x00000000
        /*0d10*/ 	.short	0x0101
        /*0d12*/ 	.byte	0x3f
	.zero		1


	//   ....[40]....
        /*0d14*/ 	.word	0x000110d0
        /*0d18*/ 	.word	0x0000000a
        /*0d1c*/ 	.word	0x00000000
        /*0d20*/ 	.short	0x0101
        /*0d22*/ 	.byte	0x3f
	.zero		1


	//   ....[41]....
        /*0d24*/ 	.word	0x00013240
        /*0d28*/ 	.word	0x0000000c
        /*0d2c*/ 	.word	0x0002d830
        /*0d30*/ 	.short	0x010a
        /*0d32*/ 	.byte	0x3f
	.zero		1


	//   ....[42]....
        /*0d34*/ 	.word	0x00013290
        /*0d38*/ 	.word	0x0000000c
        /*0d3c*/ 	.word	0x0002d830
        /*0d40*/ 	.short	0x010a
        /*0d42*/ 	.byte	0x3f
	.zero		1


	//   ....[43]....
        /*0d44*/ 	.word	0x000136a0
        /*0d48*/ 	.word	0x0000000d
        /*0d4c*/ 	.word	0x0002d850
        /*0d50*/ 	.short	0x010a
        /*0d52*/ 	.byte	0x3f
	.zero		1


	//   ....[44]....
        /*0d54*/ 	.word	0x000136e0
        /*0d58*/ 	.word	0x0000000d
        /*0d5c*/ 	.word	0x0002d850
        /*0d60*/ 	.short	0x010a
        /*0d62*/ 	.byte	0x3f
	.zero		1


	//   ....[45]....
        /*0d64*/ 	.word	0x00014f90
        /*0d68*/ 	.word	0x0000001b
        /*0d6c*/ 	.word	0x00000000
        /*0d70*/ 	.short	0x0101
        /*0d72*/ 	.byte	0x3f
	.zero		1


	//   ....[46]....
        /*0d74*/ 	.word	0x00014fb0
        /*0d78*/ 	.word	0x0000000a
        /*0d7c*/ 	.word	0x00000000
        /*0d80*/ 	.short	0x0101
        /*0d82*/ 	.byte	0x3f
	.zero		1


	//   ....[47]....
        /*0d84*/ 	.word	0x00015e20
        /*0d88*/ 	.word	0x0000000c
        /*0d8c*/ 	.word	0x0002d830
        /*0d90*/ 	.short	0x010a
        /*0d92*/ 	.byte	0x3f
	.zero		1


	//   ....[48]....
        /*0d94*/ 	.word	0x00015e70
        /*0d98*/ 	.word	0x0000000c
        /*0d9c*/ 	.word	0x0002d830
        /*0da0*/ 	.short	0x010a
        /*0da2*/ 	.byte	0x3f
	.zero		1


	//   ....[49]....
        /*0da4*/ 	.word	0x00016280
        /*0da8*/ 	.word	0x0000000d
        /*0dac*/ 	.word	0x0002d850
        /*0db0*/ 	.short	0x010a
        /*0db2*/ 	.byte	0x3f
	.zero		1


	//   ....[50]....
        /*0db4*/ 	.word	0x000162c0
        /*0db8*/ 	.word	0x0000000d
        /*0dbc*/ 	.word	0x0002d850
        /*0dc0*/ 	.short	0x010a
        /*0dc2*/ 	.byte	0x3f
	.zero		1


	//   ....[51]....
        /*0dc4*/ 	.word	0x00017180
        /*0dc8*/ 	.word	0x00000032
        /*0dcc*/ 	.word	0x00000000
        /*0dd0*/ 	.short	0x0101
        /*0dd2*/ 	.byte	0x3f
	.zero		1


	//   ....[52]....
        /*0dd4*/ 	.word	0x00017b70
        /*0dd8*/ 	.word	0x0000000b
        /*0ddc*/ 	.word	0x00000000
        /*0de0*/ 	.short	0x0101
        /*0de2*/ 	.byte	0x3f
	.zero		1


	//   ....[53]....
        /*0de4*/ 	.word	0x00019980
        /*0de8*/ 	.word	0x0000000b
        /*0dec*/ 	.word	0x0002d850
        /*0df0*/ 	.short	0x010a
        /*0df2*/ 	.byte	0x3f
	.zero		1


	//   ....[54]....
        /*0df4*/ 	.word	0x00019a30
        /*0df8*/ 	.word	0x0000000b
        /*0dfc*/ 	.word	0x0002d850
        /*0e00*/ 	.short	0x010a
        /*0e02*/ 	.byte	0x3f
	.zero		1


	//   ....[55]....
        /*0e04*/ 	.word	0x0001a210
        /*0e08*/ 	.word	0x00000009
        /*0e0c*/ 	.word	0x00000000
        /*0e10*/ 	.short	0x0101
        /*0e12*/ 	.byte	0x3f
	.zero		1


	//   ....[56]....
        /*0e14*/ 	.word	0x0001b570
        /*0e18*/ 	.word	0x00000000
        /*0e1c*/ 	.word	0x00000000
        /*0e20*/ 	.short	0x0101
        /*0e22*/ 	.byte	0x3f
	.zero		1


	//   ....[57]....
        /*0e24*/ 	.word	0x0001db90
        /*0e28*/ 	.word	0x00000016
        /*0e2c*/ 	.word	0x0002d820
        /*0e30*/ 	.short	0x010a
        /*0e32*/ 	.byte	0x3f
	.zero		1


	//   ....[58]....
        /*0e34*/ 	.word	0x0001dc50
        /*0e38*/ 	.word	0x0000000b
        /*0e3c*/ 	.word	0x0002d8a0
        /*0e40*/ 	.short	0x010a
        /*0e42*/ 	.byte	0x3f
	.zero		1


	//   ....[59]....
        /*0e44*/ 	.word	0x0001e060
        /*0e48*/ 	.word	0x0000000b
        /*0e4c*/ 	.word	0x0002d8c0
        /*0e50*/ 	.short	0x010a
        /*0e52*/ 	.byte	0x3f
	.zero		1


	//   ....[60]....
        /*0e54*/ 	.word	0x0001e5a0
        /*0e58*/ 	.word	0x00000006
        /*0e5c*/ 	.word	0x0002d8a0
        /*0e60*/ 	.short	0x010a
        /*0e62*/ 	.byte	0x3f
	.zero		1


	//   ....[61]....
        /*0e64*/ 	.word	0x0001e9a0
        /*0e68*/ 	.word	0x00000006
        /*0e6c*/ 	.word	0x0002d8c0
        /*0e70*/ 	.short	0x010a
        /*0e72*/ 	.byte	0x3f
	.zero		1


	//   ....[62]....
        /*0e74*/ 	.word	0x0001fab0
        /*0e78*/ 	.word	0x00000000
        /*0e7c*/ 	.word	0x0002d840
        /*0e80*/ 	.short	0x010a
        /*0e82*/ 	.byte	0x3f
	.zero		1


	//   ....[63]....
        /*0e84*/ 	.word	0x000209d0
        /*0e88*/ 	.word	0x00000016
        /*0e8c*/ 	.word	0x0002d800
        /*0e90*/ 	.short	0x0107
        /*0e92*/ 	.byte	0x3f
	.zero		1


	//   ....[64]....
        /*0e94*/ 	.word	0x00020ac0
        /*0e98*/ 	.word	0x00000016
        /*0e9c*/ 	.word	0x0002d800
        /*0ea0*/ 	.short	0x0101
        /*0ea2*/ 	.byte	0x3f
	.zero		1


	//   ....[65]....
        /*0ea4*/ 	.word	0x00020ae0
        /*0ea8*/ 	.word	0x00000016
        /*0eac*/ 	.word	0x0002d820
        /*0eb0*/ 	.short	0x010a
        /*0eb2*/ 	.byte	0x3f
	.zero		1


	//   ....[66]....
        /*0eb4*/ 	.word	0x00020e10
        /*0eb8*/ 	.word	0x00000003
        /*0ebc*/ 	.word	0x0002d840
        /*0ec0*/ 	.short	0x010a
        /*0ec2*/ 	.byte	0x3f
	.zero		1


	//   ....[67]....
        /*0ec4*/ 	.word	0x00021270
        /*0ec8*/ 	.word	0x00000002
        /*0ecc*/ 	.word	0x0002d860
        /*0ed0*/ 	.short	0x010a
        /*0ed2*/ 	.byte	0x3f
	.zero		1


	//   ....[68]....
        /*0ed4*/ 	.word	0x000219c0
        /*0ed8*/ 	.word	0x00000004
        /*0edc*/ 	.word	0x0002d840
        /*0ee0*/ 	.short	0x010a
        /*0ee2*/ 	.byte	0x3f
	.zero		1


	//   ....[69]....
        /*0ee4*/ 	.word	0x00021e20
        /*0ee8*/ 	.word	0x00000003
        /*0eec*/ 	.word	0x0002d860
        /*0ef0*/ 	.short	0x010a
        /*0ef2*/ 	.byte	0x3f
	.zero		1


	//   ....[70]....
        /*0ef4*/ 	.word	0x000224c0
        /*0ef8*/ 	.word	0x00000004
        /*0efc*/ 	.word	0x0002d840
        /*0f00*/ 	.short	0x010a
        /*0f02*/ 	.byte	0x3f
	.zero		1


	//   ....[71]....
        /*0f04*/ 	.word	0x00022920
        /*0f08*/ 	.word	0x00000003
        /*0f0c*/ 	.word	0x0002d860
        /*0f10*/ 	.short	0x010a
        /*0f12*/ 	.byte	0x3f
	.zero		1


	//   ....[72]....
        /*0f14*/ 	.word	0x00022f60
        /*0f18*/ 	.word	0x00000003
        /*0f1c*/ 	.word	0x0002d860
        /*0f20*/ 	.short	0x010a
        /*0f22*/ 	.byte	0x3f
	.zero		1


	//   ....[73]....
        /*0f24*/ 	.word	0x000240b0
        /*0f28*/ 	.word	0x00000007
        /*0f2c*/ 	.word	0x0002d820
        /*0f30*/ 	.short	0x010a
        /*0f32*/ 	.byte	0x3f
	.zero		1


	//   ....[74]....
        /*0f34*/ 	.word	0x00024240
        /*0f38*/ 	.word	0x00000005
        /*0f3c*/ 	.word	0x00000000
        /*0f40*/ 	.short	0x010a
        /*0f42*/ 	.byte	0x3f
	.zero		1


	//   ....[75]....
        /*0f44*/ 	.word	0x000242b0
        /*0f48*/ 	.word	0x00000003
        /*0f4c*/ 	.word	0x00000000
        /*0f50*/ 	.short	0x010a
        /*0f52*/ 	.byte	0x3f
	.zero		1


	//   ....[76]....
        /*0f54*/ 	.word	0x00024310
        /*0f58*/ 	.word	0x00000005
        /*0f5c*/ 	.word	0x00000000
        /*0f60*/ 	.short	0x010a
        /*0f62*/ 	.byte	0x3f
	.zero		1


	//   ....[77]....
        /*0f64*/ 	.word	0x00024340
        /*0f68*/ 	.word	0x00000003
        /*0f6c*/ 	.word	0x00000000
        /*0f70*/ 	.short	0x010a
        /*0f72*/ 	.byte	0x3f
	.zero		1


	//   ....[78]....
        /*0f74*/ 	.word	0x000243a0
        /*0f78*/ 	.word	0x0000000e
        /*0f7c*/ 	.word	0x0002d890
        /*0f80*/ 	.short	0x010a
        /*0f82*/ 	.byte	0x3f
	.zero		1


	//   ....[79]....
        /*0f84*/ 	.word	0x000243f0
        /*0f88*/ 	.word	0x0000000e
        /*0f8c*/ 	.word	0x0002d890
        /*0f90*/ 	.short	0x010a
        /*0f92*/ 	.byte	0x3f
	.zero		1


	//   ....[80]....
        /*0f94*/ 	.word	0x00024440
        /*0f98*/ 	.word	0x0000000e
        /*0f9c*/ 	.word	0x0002d890
        /*0fa0*/ 	.short	0x010a
        /*0fa2*/ 	.byte	0x3f
	.zero		1


	//   ....[81]....
        /*0fa4*/ 	.word	0x00024490
        /*0fa8*/ 	.word	0x0000000e
        /*0fac*/ 	.word	0x0002d8b0
        /*0fb0*/ 	.short	0x010a
        /*0fb2*/ 	.byte	0x3f
	.zero		1


	//   ....[82]....
        /*0fb4*/ 	.word	0x00024790
        /*0fb8*/ 	.word	0x00000002
        /*0fbc*/ 	.word	0x0002d800
        /*0fc0*/ 	.short	0x010a
        /*0fc2*/ 	.byte	0x3f
	.zero		1


	//   ....[83]....
        /*0fc4*/ 	.word	0x000249b0
        /*0fc8*/ 	.word	0x00000002
        /*0fcc*/ 	.word	0x0002d800
        /*0fd0*/ 	.short	0x010a
        /*0fd2*/ 	.byte	0x3f
	.zero		1


	//   ....[84]....
        /*0fd4*/ 	.word	0x00024a00
        /*0fd8*/ 	.word	0x00000000
        /*0fdc*/ 	.word	0x0002d830
        /*0fe0*/ 	.short	0x010a
        /*0fe2*/ 	.byte	0x3f
	.zero		1


	//   ....[85]....
        /*0fe4*/ 	.word	0x00024a50
        /*0fe8*/ 	.word	0x0000000b
        /*0fec*/ 	.word	0x0002d830
        /*0ff0*/ 	.short	0x010a
        /*0ff2*/ 	.byte	0x3f
	.zero		1


	//   ....[86]....
        /*0ff4*/ 	.word	0x00024aa0
        /*0ff8*/ 	.word	0x0000000b
        /*0ffc*/ 	.word	0x0002d850
        /*1000*/ 	.short	0x010a
        /*1002*/ 	.byte	0x3f
	.zero		1


	//   ....[87]....
        /*1004*/ 	.word	0x00024af0
        /*1008*/ 	.word	0x0000000c
        /*100c*/ 	.word	0x0002d830
        /*1010*/ 	.short	0x010a
        /*1012*/ 	.byte	0x3f
	.zero		1


	//   ....[88]....
        /*1014*/ 	.word	0x00024b40
        /*1018*/ 	.word	0x0000000d
        /*101c*/ 	.word	0x0002d850
        /*1020*/ 	.short	0x010a
        /*1022*/ 	.byte	0x3f
	.zero		1


	//   ....[89]....
        /*1024*/ 	.word	0x00024b90
        /*1028*/ 	.word	0x0000000c
        /*102c*/ 	.word	0x0002d830
        /*1030*/ 	.short	0x010a
        /*1032*/ 	.byte	0x3f
	.zero		1


	//   ....[90]....
        /*1034*/ 	.word	0x00024be0
        /*1038*/ 	.word	0x0000000d
        /*103c*/ 	.word	0x0002d850
        /*1040*/ 	.short	0x010a
        /*1042*/ 	.byte	0x3f
	.zero		1


	//   ....[91]....
        /*1044*/ 	.word	0x00024c30
        /*1048*/ 	.word	0x0000000b
        /*104c*/ 	.word	0x0002d850
        /*1050*/ 	.short	0x010a
        /*1052*/ 	.byte	0x3f
	.zero		1


	//   ....[92]....
        /*1054*/ 	.word	0x00024fd0
        /*1058*/ 	.word	0x00000016
        /*105c*/ 	.word	0x0002d820
        /*1060*/ 	.short	0x010a
        /*1062*/ 	.byte	0x3f
	.zero		1


	//   ....[93]....
        /*1064*/ 	.word	0x00025020
        /*1068*/ 	.word	0x0000000b
        /*106c*/ 	.word	0x0002d8a0
        /*1070*/ 	.short	0x010a
        /*1072*/ 	.byte	0x3f
	.zero		1


	//   ....[94]....
        /*1074*/ 	.word	0x00025070
        /*1078*/ 	.word	0x0000000b
        /*107c*/ 	.word	0x0002d8c0
        /*1080*/ 	.short	0x010a
        /*1082*/ 	.byte	0x3f
	.zero		1


	//   ....[95]....
        /*1084*/ 	.word	0x000250c0
        /*1088*/ 	.word	0x00000006
        /*108c*/ 	.word	0x0002d8a0
        /*1090*/ 	.short	0x010a
        /*1092*/ 	.byte	0x3f
	.zero		1


	//   ....[96]....
        /*1094*/ 	.word	0x00025110
        /*1098*/ 	.word	0x00000006
        /*109c*/ 	.word	0x0002d8c0
        /*10a0*/ 	.short	0x010a
        /*10a2*/ 	.byte	0x3f
	.zero		1


	//   ....[97]....
        /*10a4*/ 	.word	0x000252b0
        /*10a8*/ 	.word	0x00000000
        /*10ac*/ 	.word	0x0002d840
        /*10b0*/ 	.short	0x010a
        /*10b2*/ 	.byte	0x3f
	.zero		1


	//   ....[98]....
        /*10b4*/ 	.word	0x00025b60
        /*10b8*/ 	.word	0x00000016
        /*10bc*/ 	.word	0x0002d820
        /*10c0*/ 	.short	0x010a
        /*10c2*/ 	.byte	0x3f
	.zero		1


	//   ....[99]....
        /*10c4*/ 	.word	0x00025bb0
        /*10c8*/ 	.word	0x00000003
        /*10cc*/ 	.word	0x0002d840
        /*10d0*/ 	.short	0x010a
        /*10d2*/ 	.byte	0x3f
	.zero		1


	//   ....[100]....
        /*10d4*/ 	.word	0x00025c00
        /*10d8*/ 	.word	0x00000002
        /*10dc*/ 	.word	0x0002d860
        /*10e0*/ 	.short	0x010a
        /*10e2*/ 	.byte	0x3f
	.zero		1


	//   ....[101]....
        /*10e4*/ 	.word	0x00025c50
        /*10e8*/ 	.word	0x00000004
        /*10ec*/ 	.word	0x0002d840
        /*10f0*/ 	.short	0x010a
        /*10f2*/ 	.byte	0x3f
	.zero		1


	//   ....[102]....
        /*10f4*/ 	.word	0x00025ca0
        /*10f8*/ 	.word	0x00000003
        /*10fc*/ 	.word	0x0002d860
        /*1100*/ 	.short	0x010a
        /*1102*/ 	.byte	0x3f
	.zero		1


	//   ....[103]....
        /*1104*/ 	.word	0x00025cf0
        /*1108*/ 	.word	0x00000004
        /*110c*/ 	.word	0x0002d840
        /*1110*/ 	.short	0x010a
        /*1112*/ 	.byte	0x3f
	.zero		1


	//   ....[104]....
        /*1114*/ 	.word	0x00025d40
        /*1118*/ 	.word	0x00000003
        /*111c*/ 	.word	0x0002d860
        /*1120*/ 	.short	0x010a
        /*1122*/ 	.byte	0x3f
	.zero		1


	//   ....[105]....
        /*1124*/ 	.word	0x00025d90
        /*1128*/ 	.word	0x00000003
        /*112c*/ 	.word	0x0002d860
        /*1130*/ 	.short	0x010a
        /*1132*/ 	.byte	0x3f
	.zero		1


	//   ....[106]....
        /*1134*/ 	.word	0x00026730
        /*1138*/ 	.word	0x00000007
        /*113c*/ 	.word	0x0002d820
        /*1140*/ 	.short	0x010a
        /*1142*/ 	.byte	0x3f
	.zero		1


	//   ....[107]....
        /*1144*/ 	.word	0x000268d0
        /*1148*/ 	.word	0x00000005
        /*114c*/ 	.word	0x00000000
        /*1150*/ 	.short	0x010a
        /*1152*/ 	.byte	0x3f
	.zero		1


	//   ....[108]....
        /*1154*/ 	.word	0x00026920
        /*1158*/ 	.word	0x00000003
        /*115c*/ 	.word	0x00000000
        /*1160*/ 	.short	0x010a
        /*1162*/ 	.byte	0x3f
	.zero		1


	//   ....[109]....
        /*1164*/ 	.word	0x00026970
        /*1168*/ 	.word	0x00000005
        /*116c*/ 	.word	0x00000000
        /*1170*/ 	.short	0x010a
        /*1172*/ 	.byte	0x3f
	.zero		1


	//----- nvinfo : EIATTR_NUM_MBARRIERS
	.align		4
.L_1383:
        /*1174*/ 	.byte	0x03, 0x38
        /*1176*/ 	.short	0x0016


	//----- nvinfo : EIATTR_EXIT_INSTR_OFFSETS
	.align		4
        /*1178*/ 	.byte	0x04, 0x1c
        /*117a*/ 	.short	(.L_1385 - .L_1384)


	//   ....[0]....
.L_1384:
        /*117c*/ 	.word	0x00024390


	//----- nvinfo : EIATTR_MAX_THREADS
	.align		4
.L_1385:
        /*1180*/ 	.byte	0x04, 0x05
        /*1182*/ 	.short	(.L_1387 - .L_1386)
.L_1386:
        /*1184*/ 	.word	0x00000200
        /*1188*/ 	.word	0x00000001
        /*118c*/ 	.word	0x00000001


	//----- nvinfo : EIATTR_CRS_STACK_SIZE
	.align		4
.L_1387:
        /*1190*/ 	.byte	0x04, 0x1e
        /*1192*/ 	.short	(.L_1389 - .L_1388)
.L_1388:
        /*1194*/ 	.word	0x00000000


	//----- nvinfo : EIATTR_CBANK_PARAM_SIZE
	.align		4
.L_1389:
        /*1198*/ 	.byte	0x03, 0x19
        /*119a*/ 	.short	0x0af0


	//----- nvinfo : EIATTR_PARAM_CBANK
	.align		4
        /*119c*/ 	.byte	0x04, 0x0a
        /*119e*/ 	.short	(.L_1391 - .L_1390)
	.align		4
.L_1390:
        /*11a0*/ 	.word	index@(.nv.constant0._ZN7cutlass13device_kernelIN5flash11enable_sm90INS1_16FlashAttnFwdSm90INS1_25CollectiveMainloopFwdSm90ILi2EN4cute5tupleIJNS5_1CILi1EEES8_S8_EEENS6_IJNS7_ILi192EEENS7_ILi128EEENS7_ILi96EEEEEELi96ENS_6half_tEfNS_4arch4Sm90ELb0ELb1ELb1ELb1ELb0ELb1ELb0ELb0ELb1ELb1ELb0ELb0EEENS1_21CollectiveEpilogueFwdINS6_IJSA_SC_SB_EEES9_SE_SG_Li384ELb1ELb1ELb0ELb0EEENS1_36VarlenDynamicPersistentTileSchedulerILi192ELi128ELi384ELi128ELb0ELb1ELb1ELb1ELb0ELb1EEEEEEEEEvNT_6ParamsE)
        /*11a4*/ 	.short	0x0210
        /*11a6*/ 	.short	0x0af0


	//----- nvinfo : EIATTR_SW_WAR
	.align		4
.L_1391:
        /*11a8*/ 	.byte	0x04, 0x36
        /*11aa*/ 	.short	(.L_1393 - .L_1392)
.L_1392:
        /*11ac*/ 	.word	0x00000008
.L_1393:


//--------------------- .nv.info._ZN7cutlass13device_kernelIN5flash11enable_sm90INS1_16FlashAttnFwdSm90INS1_25CollectiveMainloopFwdSm90ILi2EN4cute5tupleIJNS5_1CILi1EEES8_S8_EEENS6_IJNS7_ILi192EEENS7_ILi144EEENS7_ILi96EEEEEELi96ENS_6half_tEfNS_4arch4Sm90ELb1ELb0ELb1ELb0ELb0ELb0ELb0ELb0ELb1ELb1ELb0ELb0EEENS1_21CollectiveEpilogueFwdINS6_IJSA_SC_SB_EEES9_SE_SG_Li384ELb0ELb1ELb0ELb0EEENS1_30DynamicPersistentTileSchedulerILi384ELi128ELb0ELb1ELb1EEEEEEEEEvNT_6ParamsE --------------------------
	.section	.nv.info._ZN7cutlass13device_kernelIN5flash11enable_sm90INS1_16FlashAttnFwdSm90INS1_25CollectiveMainloopFwdSm90ILi2EN4cute5tupleIJNS5_1CILi1EEES8_S8_EEENS6_IJNS7_ILi192EEENS7_ILi144EEENS7_ILi96EEEEEELi96ENS_6half_tEfNS_4arch4Sm90ELb1ELb0ELb1ELb0ELb0ELb0ELb0ELb0ELb1ELb1ELb0ELb0EEENS1_21CollectiveEpilogueFwdINS6_IJSA_SC_SB_EEES9_SE_SG_Li384ELb0ELb1ELb0ELb0EEENS1_30DynamicPersistentTileSchedulerILi384ELi128ELb0ELb1ELb1EEEEEEEEEvNT_6ParamsE,"",@"SHT_CUDA_INFO"
	.sectionflags	@""
	.align	4


	//----- nvinfo : EIATTR_CUDA_API_VERSION
	.align		4
        /*0000*/ 	.byte	0x04, 0x37
        /*0002*/ 	.short	(.L_1395 - .L_1394)
.L_1394:
        /*0004*/ 	.word	0x00000082


	//----- nvinfo : EIATTR_KPARAM_INFO
	.align		4
.L_1395:
        /*0008*/ 	.byte	0x04, 0x17
        /*000a*/ 	.short	(.L_1397 - .L_1396)
.L_1396:
        /*000c*/ 	.word	0x00000000
        /*0010*/ 	.short	0x0000
        /*0012*/ 	.short	0x0070
        /*0014*/ 	.byte	0x00, 0xf0, 0x01, 0x2a


	//----- nvinfo : EIATTR_SPARSE_MMA_MASK
	.align		4
.L_1397:
        /*0018*/ 	.byte	0x03, 0x50
        /*001a*/ 	.short	0x0000


	//----- nvinfo : EIATTR_MAXREG_COUNT
	.align		4
        /*001c*/ 	.byte	0x03, 0x1b
        /*001e*/ 	.short	0x0080


	//----- nvinfo : EIATTR_NUM_BARRIERS
	.align		4
        /*0020*/ 	.byte	0x02, 0x4c
        /*0022*/ 	.byte	0x10
	.zero		1


	//----- nvinfo : EIATTR_EXTERNS
	.align		4
        /*0024*/ 	.byte	0x04, 0x0f
        /*0026*/ 	.short	(.L_1399 - .L_1398)


	//   ....[0]....
	.align		4
.L_1398:
        /*0028*/ 	.word	index@(__assertfail)


	//----- nvinfo : EIATTR_ANNOTATIONS
	.align		4
.L_1399:
        /*002c*/ 	.byte	0x04, 0x55
        /*002e*/ 	.short	(.L_1401 - .L_1400)


	//   ....[0]....
.L_1400:
        /*0030*/ 	.word	0x00000001
        /*0034*/ 	.byte	0x50, 0x09, 0x00, 0x00, 0x01, 0x00, 0x00, 0x00, 0x60, 0x0a, 0x00, 0x00, 0x01, 0x00, 0x00, 0x00
        /*0044*/ 	.byte	0xc0, 0x0b, 0x01, 0x00, 0x01, 0x00, 0x00, 0x00, 0xd0, 0x0b, 0x01, 0x00, 0x01, 0x00, 0x00, 0x00
        /*0054*/ 	.byte	0x50, 0x0c, 0x01, 0x00, 0x01, 0x00, 0x00, 0x00, 0x30, 0x29, 0x01, 0x00, 0x01, 0x00, 0x00, 0x00
        /*0064*/ 	.byte	0x50, 0x29, 0x01, 0x00, 0x01, 0x00, 0x00, 0x00, 0x20, 0x51, 0x01, 0x00, 0x01, 0x00, 0x00, 0x00
        /*0074*/ 	.byte	0xc0, 0x52, 0x01, 0x00, 0x01, 0x00, 0x00, 0x00, 0x60, 0x54, 0x01, 0x00


	//----- nvinfo : EIATTR_MERCURY_ISA_VERSION
	.align		4
.L_1401:
        /*0080*/ 	.byte	0x03, 0x5f
        /*0082*/ 	.short	0x0101


	//----- nvinfo : EIATTR_INT_WARP_WIDE_INSTR_OFFSETS
	.align		4
        /*0084*/ 	.byte	0x04, 0x31
        /*0086*/ 	.short	(.L_1403 - .L_1402)


	//   ....[0]....
.L_1402:
        /*0088*/ 	.word	0x00000130


	//   ....[1]....
        /*008c*/ 	.word	0x00000170


	//   ....[2]....
        /*0090*/ 	.word	0x000001e0


	//   ....[3]....
        /*0094*/ 	.word	0x000112b0


	//   ....[4]....
        /*0098*/ 	.word	0x00011350


	//   ....[5]....
        /*009c*/ 	.word	0x00014ba0


	//   ....[6]....
        /*00a0*/ 	.word	0x00014c40


	//----- nvinfo : EIATTR_COOP_GROUP_MASK_REGIDS
	.align		4
.L_1403:
        /*00a4*/ 	.byte	0x04, 0x29
        /*00a6*/ 	.short	(.L_1405 - .L_1404)


	//   ....[0]....
.L_1404:
        /*00a8*/ 	.word	0xffffffff


	//   ....[1]....
        /*00ac*/ 	.word	0xffffffff


	//   ....[2]....
        /*00b0*/ 	.word	0xffffffff


	//   ....[3]....
        /*00b4*/ 	.word	0xffffffff


	//   ....[4]....
        /*00b8*/ 	.word	0xffffffff


	//   ....[5]....
        /*00bc*/ 	.word	0xffffffff


	//   ....[6]....
        /*00c0*/ 	.word	0xffffffff


	//   ....[7]....
        /*00c4*/ 	.word	0xffffffff


	//   ....[8]....
        /*00c8*/ 	.word	0xffffffff


	//   ....[9]....
        /*00cc*/ 	.word	0xffffffff


	//   ....[10]....
        /*00d0*/ 	.word	0xffffffff


	//   ....[11]....
        /*00d4*/ 	.word	0xffffffff


	//   ....[12]....
        /*00d8*/ 	.word	0xffffffff


	//   ....[13]....
        /*00dc*/ 	.word	0xffffffff


	//   ....[14]....
        /*00e0*/ 	.word	0xffffffff


	//   ....[15]....
        /*00e4*/ 	.word	0xffffffff


	//   ....[16]....
        /*00e8*/ 	.word	0xffffffff


	//   ....[17]....
        /*00ec*/ 	.word	0xffffffff


	//   ....[18]....
        /*00f0*/ 	.word	0xffffffff


	//   ....[19]....
        /*00f4*/ 	.word	0xffffffff


	//   ....[20]....
        /*00f8*/ 	.word	0xffffffff


	//   ....[21]....
        /*00fc*/ 	.word	0xffffffff


	//   ....[22]....
        /*0100*/ 	.word	0xffffffff


	//   ....[23]....
        /*0104*/ 	.word	0xffffffff


	//   ....[24]....
        /*0108*/ 	.word	0xffffffff


	//   ....[25]....
        /*010c*/ 	.word	0xffffffff


	//   ....[26]....
        /*0110*/ 	.word	0xffffffff


	//   ....[27]....
        /*0114*/ 	.word	0xffffffff


	//   ....[28]....
        /*0118*/ 	.word	0xffffffff


	//   ....[29]....
        /*011c*/ 	.word	0xffffffff


	//   ....[30]....
        /*0120*/ 	.word	0xffffffff


	//   ....[31]....
        /*0124*/ 	.word	0xffffffff


	//   ....[32]....
        /*0128*/ 	.word	0xffffffff


	//   ....[33]....
        /*012c*/ 	.word	0xffffffff


	//   ....[34]....
        /*0130*/ 	.word	0xffffffff


	//   ....[35]....
        /*0134*/ 	.word	0xffffffff


	//   ....[36]....
        /*0138*/ 	.word	0xffffffff


	//   ....[37]....
        /*013c*/ 	.word	0xffffffff


	//   ....[38]....
        /*0140*/ 	.word	0xffffffff


	//   ....[39]....
        /*0144*/ 	.word	0xffffffff


	//   ....[40]....
        /*0148*/ 	.word	0xffffffff


	//   ....[41]....
        /*014c*/ 	.word	0xffffffff


	//   ....[42]....
        /*0150*/ 	.word	0xffffffff


	//   ....[43]....
        /*0154*/ 	.word	0xffffffff


	//   ....[44]....
        /*0158*/ 	.word	0xffffffff


	//   ....[45]....
        /*015c*/ 	.word	0xffffffff


	//   ....[46]....
        /*0160*/ 	.word	0xffffffff


	//   ....[47]....
        /*0164*/ 	.word	0xffffffff


	//   ....[48]....
        /*0168*/ 	.word	0xffffffff


	//   ....[49]....
        /*016c*/ 	.word	0xffffffff


	//   ....[50]....
        /*0170*/ 	.word	0xffffffff


	//   ....[51]....
        /*0174*/ 	.word	0xffffffff


	//   ....[52]....
        /*0178*/ 	.word	0xffffffff


	//   ....[53]....
        /*017c*/ 	.word	0xffffffff


	//   ....[54]....
        /*0180*/ 	.word	0xffffffff


	//   ....[55]....
        /*0184*/ 	.word	0xffffffff


	//   ....[56]....
        /*0188*/ 	.word	0xffffffff


	//   ....[57]....
        /*018c*/ 	.word	0xffffffff


	//   ....[58]....
        /*0190*/ 	.word	0xffffffff


	//   ....[59]....
        /*0194*/ 	.word	0x0500000f


	//   ....[60]....
        /*0198*/ 	.word	0x0500000f


	//   ....[61]....
        /*019c*/ 	.word	0x0500000f


	//   ....[62]....
        /*01a0*/ 	.word	0x0500000f


	//   ....[63]....
        /*01a4*/ 	.word	0x0500000f


	//   ....[64]....
        /*01a8*/ 	.word	0x0500000f


	//   ....[65]....
        /*01ac*/ 	.word	0x0500000f


	//   ....[66]....
        /*01b0*/ 	.word	0x0500000f


	//   ....[67]....
        /*01b4*/ 	.word	0x0500000f


	//   ....[68]....
        /*01b8*/ 	.word	0x0500000f


	//   ....[69]....
        /*01bc*/ 	.word	0x0500000f


	//   ....[70]....
        /*01c0*/ 	.word	0x0500000f


	//   ....[71]....
        /*01c4*/ 	.word	0x0500000f


	//   ....[72]....
        /*01c8*/ 	.word	0x0500000f


	//   ....[73]....
        /*01cc*/ 	.word	0x0500000f


	//----- nvinfo : EIATTR_COOP_GROUP_INSTR_OFFSETS
	.align		4
.L_1405:
        /*01d0*/ 	.byte	0x04, 0x28
        /*01d2*/ 	.short	(.L_1407 - .L_1406)


	//   ....[0]....
.L_1406:
        /*01d4*/ 	.word	0x00000070


	//   ....[1]....
        /*01d8*/ 	.word	0x00000140


	//   ....[2]....
        /*01dc*/ 	.word	0x00000190


	//   ....[3]....
        /*01e0*/ 	.word	0x000003c0


	//   ....[4]....
        /*01e4*/ 	.word	0x00000520


	//   ....[5]....
        /*01e8*/ 	.word	0x00000640


	//   ....[6]....
        /*01ec*/ 	.word	0x000007a0


	//   ....[7]....
        /*01f0*/ 	.word	0x000015a0


	//   ....[8]....
        /*01f4*/ 	.word	0x000033b0


	//   ....[9]....
        /*01f8*/ 	.word	0x00004030


	//   ....[10]....
        /*01fc*/ 	.word	0x000040b0


	//   ....[11]....
        /*0200*/ 	.word	0x00004110


	//   ....[12]....
        /*0204*/ 	.word	0x00004cd0


	//   ....[13]....
        /*0208*/ 	.word	0x00004d20


	//   ....[14]....
        /*020c*/ 	.word	0x00005bd0


	//   ....[15]....
        /*0210*/ 	.word	0x00007730


	//   ....[16]....
        /*0214*/ 	.word	0x000085f0


	//   ....[17]....
        /*0218*/ 	.word	0x00008650


	//   ....[18]....
        /*021c*/ 	.word	0x000086b0


	//   ....[19]....
        /*0220*/ 	.word	0x00009360


	//   ....[20]....
        /*0224*/ 	.word	0x000093c0


	//   ....[21]....
        /*0228*/ 	.word	0x0000a700


	//   ....[22]....
        /*022c*/ 	.word	0x0000caf0


	//   ....[23]....
        /*0230*/ 	.word	0x0000cb60


	//   ....[24]....
        /*0234*/ 	.word	0x0000d380


	//   ....[25]....
        /*0238*/ 	.word	0x0000d3e0


	//   ....[26]....
        /*023c*/ 	.word	0x0000e7b0


	//   ....[27]....
        /*0240*/ 	.word	0x0000e8c0


	//   ....[28]....
        /*0244*/ 	.word	0x0000e920


	//   ....[29]....
        /*0248*/ 	.word	0x0000ea30


	//   ....[30]....
        /*024c*/ 	.word	0x0000ea70


	//   ....[31]....
        /*0250*/ 	.word	0x0000f9f0


	//   ....[32]....
        /*0254*/ 	.word	0x0000fa20


	//   ....[33]....
        /*0258*/ 	.word	0x0000fa60


	//   ....[34]....
        /*025c*/ 	.word	0x0000fa90


	//   ....[35]....
        /*0260*/ 	.word	0x0000ffd0


	//   ....[36]....
        /*0264*/ 	.word	0x0000fff0


	//   ....[37]....
        /*0268*/ 	.word	0x00010100


	//   ....[38]....
        /*026c*/ 	.word	0x00010120


	//   ....[39]....
        /*0270*/ 	.word	0x00010890


	//   ....[40]....
        /*0274*/ 	.word	0x000108a0


	//   ....[41]....
        /*0278*/ 	.word	0x000109b0


	//   ....[42]....
        /*027c*/ 	.word	0x000109d0


	//   ....[43]....
        /*0280*/ 	.word	0x00010b80


	//   ....[44]....
        /*0284*/ 	.word	0x00011890


	//   ....[45]....
        /*0288*/ 	.word	0x000123f0


	//   ....[46]....
        /*028c*/ 	.word	0x00012430


	//   ....[47]....
        /*0290*/ 	.word	0x00012460


	//   ....[48]....
        /*0294*/ 	.word	0x00012530


	//   ....[49]....
        /*0298*/ 	.word	0x00012540


	//   ....[50]....
        /*029c*/ 	.word	0x000125f0


	//   ....[51]....
        /*02a0*/ 	.word	0x00012600


	//   ....[52]....
        /*02a4*/ 	.word	0x00012610


	//   ....[53]....
        /*02a8*/ 	.word	0x00012620


	//   ....[54]....
        /*02ac*/ 	.word	0x00012630


	//   ....[55]....
        /*02b0*/ 	.word	0x00012710


	//   ....[56]....
        /*02b4*/ 	.word	0x000127b0


	//   ....[57]....
        /*02b8*/ 	.word	0x00015200


	//   ....[58]....
        /*02bc*/ 	.word	0x000153e0


	//   ....[59]....
        /*02c0*/ 	.word	0x00015960


	//   ....[60]....
        /*02c4*/ 	.word	0x00015ac0


	//   ....[61]....
        /*02c8*/ 	.word	0x00015b30


	//   ....[62]....
        /*02cc*/ 	.word	0x00015ca0


	//   ....[63]....
        /*02d0*/ 	.word	0x00015cf0


	//   ....[64]....
        /*02d4*/ 	.word	0x00015e20


	//   ....[65]....
        /*02d8*/ 	.word	0x00015e70


	//   ....[66]....
        /*02dc*/ 	.word	0x00015f90


	//   ....[67]....
        /*02e0*/ 	.word	0x00016010


	//   ....[68]....
        /*02e4*/ 	.word	0x00016120


	//   ....[69]....
        /*02e8*/ 	.word	0x00016170


	//   ....[70]....
        /*02ec*/ 	.word	0x00016270


	//   ....[71]....
        /*02f0*/ 	.word	0x000162c0


	//   ....[72]....
        /*02f4*/ 	.word	0x000165d0


	//   ....[73]....
        /*02f8*/ 	.word	0x000166f0


	//----- nvinfo : EIATTR_REG_RECONFIG
	.align		4
.L_1407:
        /*02fc*/ 	.byte	0x01, 0x54
	.zero		2


	//----- nvinfo : EIATTR_SYSCALL_OFFSETS
	.align		4
        /*0300*/ 	.byte	0x04, 0x46
        /*0302*/ 	.short	(.L_1409 - .L_1408)


	//   ....[0]....
.L_1408:
        /*0304*/ 	.word	0x000017a0


	//   ....[1]....
        /*0308*/ 	.word	0x000114b0


	//   ....[2]....
        /*030c*/ 	.word	0x00011600


	//   ....[3]....
        /*0310*/ 	.word	0x000116f0


	//   ....[4]....
        /*0314*/ 	.word	0x00011ef0


	//----- nvinfo : EIATTR_MBARRIER_INSTR_OFFSETS
	.align		4
.L_1409:
        /*0318*/ 	.byte	0x04, 0x39
        /*031a*/ 	.short	(.L_1411 - .L_1410)


	//   ....[0]....
.L_1410:
        /*031c*/ 	.word	0x00000270
        /*0320*/ 	.word	0x000000ff
        /*0324*/ 	.word	0x00031c00
        /*0328*/ 	.short	0x0100
        /*032a*/ 	.byte	0x08
	.zero		1


	//   ....[1]....
        /*032c*/ 	.word	0x00000280
        /*0330*/ 	.word	0x000000ff
        /*0334*/ 	.word	0x00031c20
        /*0338*/ 	.short	0x0100
        /*033a*/ 	.byte	0x08
	.zero		1


	//   ....[2]....
        /*033c*/ 	.word	0x00000370
        /*0340*/ 	.word	0x000000ff
        /*0344*/ 	.word	0x00031c30
        /*0348*/ 	.short	0x0100
        /*034a*/ 	.byte	0x08
	.zero		1


	//   ....[3]....
        /*034c*/ 	.word	0x00000380
        /*0350*/ 	.word	0x000000ff
        /*0354*/ 	.word	0x00031c40
        /*0358*/ 	.short	0x0100
        /*035a*/ 	.byte	0x08
	.zero		1


	//   ....[4]....
        /*035c*/ 	.word	0x00000390
        /*0360*/ 	.word	0x000000ff
        /*0364*/ 	.word	0x00031c38
        /*0368*/ 	.short	0x0100
        /*036a*/ 	.byte	0x08
	.zero		1


	//   ....[5]....
        /*036c*/ 	.word	0x000003a0
        /*0370*/ 	.word	0x000000ff
        /*0374*/ 	.word	0x00031c48
        /*0378*/ 	.short	0x0100
        /*037a*/ 	.byte	0x08
	.zero		1


	//   ....[6]....
        /*037c*/ 	.word	0x000004d0
        /*0380*/ 	.word	0x000000ff
        /*0384*/ 	.word	0x00031c50
        /*0388*/ 	.short	0x0100
        /*038a*/ 	.byte	0x08
	.zero		1


	//   ....[7]....
        /*038c*/ 	.word	0x000004e0
        /*0390*/ 	.word	0x000000ff
        /*0394*/ 	.word	0x00031c60
        /*0398*/ 	.short	0x0100
        /*039a*/ 	.byte	0x08
	.zero		1


	//   ....[8]....
        /*039c*/ 	.word	0x000004f0
        /*03a0*/ 	.word	0x000000ff
        /*03a4*/ 	.word	0x00031c58
        /*03a8*/ 	.short	0x0100
        /*03aa*/ 	.byte	0x08
	.zero		1


	//   ....[9]....
        /*03ac*/ 	.word	0x00000500
        /*03b0*/ 	.word	0x000000ff
        /*03b4*/ 	.word	0x00031c68
        /*03b8*/ 	.short	0x0100
        /*03ba*/ 	.byte	0x08
	.zero		1


	//   ....[10]....
        /*03bc*/ 	.word	0x000005f0
        /*03c0*/ 	.word	0x000000ff
        /*03c4*/ 	.word	0x00031c70
        /*03c8*/ 	.short	0x0100
        /*03ca*/ 	.byte	0x06
	.zero		1


	//   ....[11]....
        /*03cc*/ 	.word	0x00000600
        /*03d0*/ 	.word	0x000000ff
        /*03d4*/ 	.word	0x00031c80
        /*03d8*/ 	.short	0x0100
        /*03da*/ 	.byte	0x06
	.zero		1


	//   ....[12]....
        /*03dc*/ 	.word	0x00000610
        /*03e0*/ 	.word	0x000000ff
        /*03e4*/ 	.word	0x00031c78
        /*03e8*/ 	.short	0x0100
        /*03ea*/ 	.byte	0x06
	.zero		1


	//   ....[13]....
        /*03ec*/ 	.word	0x00000620
        /*03f0*/ 	.word	0x000000ff
        /*03f4*/ 	.word	0x00031c88
        /*03f8*/ 	.short	0x0100
        /*03fa*/ 	.byte	0x06
	.zero		1


	//   ....[14]....
        /*03fc*/ 	.word	0x00000750
        /*0400*/ 	.word	0x000000ff
        /*0404*/ 	.word	0x00031c90
        /*0408*/ 	.short	0x0100
        /*040a*/ 	.byte	0x08
	.zero		1


	//   ....[15]....
        /*040c*/ 	.word	0x00000760
        /*0410*/ 	.word	0x000000ff
        /*0414*/ 	.word	0x00031ca0
        /*0418*/ 	.short	0x0100
        /*041a*/ 	.byte	0x08
	.zero		1


	//   ....[16]....
        /*041c*/ 	.word	0x00000770
        /*0420*/ 	.word	0x000000ff
        /*0424*/ 	.word	0x00031c98
        /*0428*/ 	.short	0x0100
        /*042a*/ 	.byte	0x08
	.zero		1


	//   ....[17]....
        /*042c*/ 	.word	0x00000780
        /*0430*/ 	.word	0x000000ff
        /*0434*/ 	.word	0x00031ca8
        /*0438*/ 	.short	0x0100
        /*043a*/ 	.byte	0x08
	.zero		1


	//   ....[18]....
        /*043c*/ 	.word	0x000008b0
        /*0440*/ 	.word	0x000000ff
        /*0444*/ 	.word	0x00031cb0
        /*0448*/ 	.short	0x0100
        /*044a*/ 	.byte	0x08
	.zero		1


	//   ....[19]....
        /*044c*/ 	.word	0x000008c0
        /*0450*/ 	.word	0x000000ff
        /*0454*/ 	.word	0x00031cc0
        /*0458*/ 	.short	0x0100
        /*045a*/ 	.byte	0x08
	.zero		1


	//   ....[20]....
        /*045c*/ 	.word	0x000008d0
        /*0460*/ 	.word	0x000000ff
        /*0464*/ 	.word	0x00031cb8
        /*0468*/ 	.short	0x0100
        /*046a*/ 	.byte	0x08
	.zero		1


	//   ....[21]....
        /*046c*/ 	.word	0x000008e0
        /*0470*/ 	.word	0x000000ff
        /*0474*/ 	.word	0x00031cc8
        /*0478*/ 	.short	0x0100
        /*047a*/ 	.byte	0x08
	.zero		1


	//   ....[22]....
        /*047c*/ 	.word	0x00001840
        /*0480*/ 	.word	0x000000ff
        /*0484*/ 	.word	0x00031c00
        /*0488*/ 	.short	0x010a
        /*048a*/ 	.byte	0x25
	.zero		1


	//   ....[23]....
        /*048c*/ 	.word	0x000018c0
        /*0490*/ 	.word	0x00000000
        /*0494*/ 	.word	0x00031c30
        /*0498*/ 	.short	0x010a
        /*049a*/ 	.byte	0x3f
	.zero		1


	//   ....[24]....
        /*049c*/ 	.word	0x00001920
        /*04a0*/ 	.word	0x00000000
        /*04a4*/ 	.word	0x00031c30
        /*04a8*/ 	.short	0x010a
        /*04aa*/ 	.byte	0x3f
	.zero		1


	//   ....[25]....
        /*04ac*/ 	.word	0x00004f30
        /*04b0*/ 	.word	0x00000004
        /*04b4*/ 	.word	0x00000000
        /*04b8*/ 	.short	0x0101
        /*04ba*/ 	.byte	0x3f
	.zero		1


	//   ....[26]....
        /*04bc*/ 	.word	0x00005d20
        /*04c0*/ 	.word	0x000000ff
        /*04c4*/ 	.word	0x00031c30
        /*04c8*/ 	.short	0x010a
        /*04ca*/ 	.byte	0x04
	.zero		1


	//   ....[27]....
        /*04cc*/ 	.word	0x00005d60
        /*04d0*/ 	.word	0x000000ff
        /*04d4*/ 	.word	0x00031c30
        /*04d8*/ 	.short	0x010a
        /*04da*/ 	.byte	0x04
	.zero		1


	//   ....[28]....
        /*04dc*/ 	.word	0x000073f0
        /*04e0*/ 	.word	0x000000ff
        /*04e4*/ 	.word	0x00031c50
        /*04e8*/ 	.short	0x010a
        /*04ea*/ 	.byte	0x04
	.zero		1


	//   ....[29]....
        /*04ec*/ 	.word	0x00007430
        /*04f0*/ 	.word	0x000000ff
        /*04f4*/ 	.word	0x00031c50
        /*04f8*/ 	.short	0x010a
        /*04fa*/ 	.byte	0x04
	.zero		1


	//   ....[30]....
        /*04fc*/ 	.word	0x00009970
        /*0500*/ 	.word	0x00000005
        /*0504*/ 	.word	0x00000000
        /*0508*/ 	.short	0x0101
        /*050a*/ 	.byte	0x3f
	.zero		1


	//   ....[31]....
        /*050c*/ 	.word	0x00009ac0
        /*0510*/ 	.word	0x0000004f
        /*0514*/ 	.word	0x00000000
        /*0518*/ 	.short	0x0101
        /*051a*/ 	.byte	0x3f
	.zero		1


	//   ....[32]....
        /*051c*/ 	.word	0x0000a870
        /*0520*/ 	.word	0x000000ff
        /*0524*/ 	.word	0x00031c30
        /*0528*/ 	.short	0x010a
        /*052a*/ 	.byte	0x04
	.zero		1


	//   ....[33]....
        /*052c*/ 	.word	0x0000a8b0
        /*0530*/ 	.word	0x000000ff
        /*0534*/ 	.word	0x00031c30
        /*0538*/ 	.short	0x010a
        /*053a*/ 	.byte	0x04
	.zero		1


	//   ....[34]....
        /*053c*/ 	.word	0x0000bf40
        /*0540*/ 	.word	0x000000ff
        /*0544*/ 	.word	0x00031c50
        /*0548*/ 	.short	0x010a
        /*054a*/ 	.byte	0x04
	.zero		1


	//   ....[35]....
        /*054c*/ 	.word	0x0000bf80
        /*0550*/ 	.word	0x000000ff
        /*0554*/ 	.word	0x00031c50
        /*0558*/ 	.short	0x010a
        /*055a*/ 	.byte	0x04
	.zero		1


	//   ....[36]....
        /*055c*/ 	.word	0x0000da60
        /*0560*/ 	.word	0x0000000d
        /*0564*/ 	.word	0x00000000
        /*0568*/ 	.short	0x0101
        /*056a*/ 	.byte	0x3f
	.zero		1


	//   ....[37]....
        /*056c*/ 	.word	0x0000dbb0
        /*0570*/ 	.word	0x0000000c
        /*0574*/ 	.word	0x00000000
        /*0578*/ 	.short	0x0101
        /*057a*/ 	.byte	0x3f
	.zero		1


	//   ....[38]....
        /*057c*/ 	.word	0x0000e830
        /*0580*/ 	.word	0x000000ff
        /*0584*/ 	.word	0x00031c50
        /*0588*/ 	.short	0x010a
        /*058a*/ 	.byte	0x05
	.zero		1


	//   ....[39]....
        /*058c*/ 	.word	0x0000e870
        /*0590*/ 	.word	0x000000ff
        /*0594*/ 	.word	0x00031c50
        /*0598*/ 	.short	0x010a
        /*059a*/ 	.byte	0x05
	.zero		1


	//   ....[40]....
        /*059c*/ 	.word	0x0000ef40
        /*05a0*/ 	.word	0x00000004
        /*05a4*/ 	.word	0x00000000
        /*05a8*/ 	.short	0x0101
        /*05aa*/ 	.byte	0x3f
	.zero		1


	//   ....[41]....
        /*05ac*/ 	.word	0x0000ffc0
        /*05b0*/ 	.word	0x000000ff
        /*05b4*/ 	.word	0x00000000
        /*05b8*/ 	.short	0x0101
        /*05ba*/ 	.byte	0x05
	.zero		1


	//   ....[42]....
        /*05bc*/ 	.word	0x00011ac0
        /*05c0*/ 	.word	0x00000003
        /*05c4*/ 	.word	0x00031c40
        /*05c8*/ 	.short	0x010a
        /*05ca*/ 	.byte	0x3f
	.zero		1


	//   ....[43]....
        /*05cc*/ 	.word	0x000128c0
        /*05d0*/ 	.word	0x00000011
        /*05d4*/ 	.word	0x00031c00
        /*05d8*/ 	.short	0x0107
        /*05da*/ 	.byte	0x3f
	.zero		1


	//   ....[44]....
        /*05dc*/ 	.word	0x000129b0
        /*05e0*/ 	.word	0x00000011
        /*05e4*/ 	.word	0x00031c00
        /*05e8*/ 	.short	0x0101
        /*05ea*/ 	.byte	0x3f
	.zero		1


	//   ....[45]....
        /*05ec*/ 	.word	0x000129d0
        /*05f0*/ 	.word	0x00000011
        /*05f4*/ 	.word	0x00031c20
        /*05f8*/ 	.short	0x010a
        /*05fa*/ 	.byte	0x3f
	.zero		1


	//   ....[46]....
        /*05fc*/ 	.word	0x00012cf0
        /*0600*/ 	.word	0x00000002
        /*0604*/ 	.word	0x00031c40
        /*0608*/ 	.short	0x010a
        /*060a*/ 	.byte	0x3f
	.zero		1


	//   ....[47]....
        /*060c*/ 	.word	0x00013100
        /*0610*/ 	.word	0x00000003
        /*0614*/ 	.word	0x00000060
        /*0618*/ 	.short	0x010a
        /*061a*/ 	.byte	0x3f
	.zero		1


	//   ....[48]....
        /*061c*/ 	.word	0x00013810
        /*0620*/ 	.word	0x00000003
        /*0624*/ 	.word	0x00031c40
        /*0628*/ 	.short	0x010a
        /*062a*/ 	.byte	0x3f
	.zero		1


	//   ....[49]....
        /*062c*/ 	.word	0x00013c40
        /*0630*/ 	.word	0x0000000c
        /*0634*/ 	.word	0x00000060
        /*0638*/ 	.short	0x010a
        /*063a*/ 	.byte	0x3f
	.zero		1


	//   ....[50]....
        /*063c*/ 	.word	0x000142a0
        /*0640*/ 	.word	0x00000002
        /*0644*/ 	.word	0x00031c40
        /*0648*/ 	.short	0x010a
        /*064a*/ 	.byte	0x3f
	.zero		1


	//   ....[51]....
        /*064c*/ 	.word	0x000146e0
        /*0650*/ 	.word	0x00000008
        /*0654*/ 	.word	0x00000060
        /*0658*/ 	.short	0x010a
        /*065a*/ 	.byte	0x3f
	.zero		1


	//   ....[52]....
        /*065c*/ 	.word	0x00014ce0
        /*0660*/ 	.word	0x00000003
        /*0664*/ 	.word	0x00031c60
        /*0668*/ 	.short	0x010a
        /*066a*/ 	.byte	0x3f
	.zero		1


	//   ....[53]....
        /*066c*/ 	.word	0x00015360
        /*0670*/ 	.word	0x00000007
        /*0674*/ 	.word	0x00031c20
        /*0678*/ 	.short	0x010a
        /*067a*/ 	.byte	0x3f
	.zero		1


	//   ....[54]....
        /*067c*/ 	.word	0x00015520
        /*0680*/ 	.word	0x00000005
        /*0684*/ 	.word	0x00000000
        /*0688*/ 	.short	0x010a
        /*068a*/ 	.byte	0x3f
	.zero		1


	//   ....[55]....
        /*068c*/ 	.word	0x00015590
        /*0690*/ 	.word	0x00000003
        /*0694*/ 	.word	0x00000000
        /*0698*/ 	.short	0x010a
        /*069a*/ 	.byte	0x3f
	.zero		1


	//   ....[56]....
        /*069c*/ 	.word	0x000155f0
        /*06a0*/ 	.word	0x00000005
        /*06a4*/ 	.word	0x00000000
        /*06a8*/ 	.short	0x010a
        /*06aa*/ 	.byte	0x3f
	.zero		1


	//   ....[57]....
        /*06ac*/ 	.word	0x00015620
        /*06b0*/ 	.word	0x00000003
        /*06b4*/ 	.word	0x00000000
        /*06b8*/ 	.short	0x010a
        /*06ba*/ 	.byte	0x3f
	.zero		1


	//   ....[58]....
        /*06bc*/ 	.word	0x00015690
        /*06c0*/ 	.word	0x00000003
        /*06c4*/ 	.word	0x00031c00
        /*06c8*/ 	.short	0x010a
        /*06ca*/ 	.byte	0x3f
	.zero		1


	//   ....[59]....
        /*06cc*/ 	.word	0x000156e0
        /*06d0*/ 	.word	0x00000000
        /*06d4*/ 	.word	0x00031c30
        /*06d8*/ 	.short	0x010a
        /*06da*/ 	.byte	0x3f
	.zero		1


	//   ....[60]....
        /*06dc*/ 	.word	0x00015740
        /*06e0*/ 	.word	0x00000008
        /*06e4*/ 	.word	0x00031c30
        /*06e8*/ 	.short	0x010a
        /*06ea*/ 	.byte	0x3f
	.zero		1


	//   ....[61]....
        /*06ec*/ 	.word	0x000157a0
        /*06f0*/ 	.word	0x00000008
        /*06f4*/ 	.word	0x00031c50
        /*06f8*/ 	.short	0x010a
        /*06fa*/ 	.byte	0x3f
	.zero		1


	//   ....[62]....
        /*06fc*/ 	.word	0x00015800
        /*0700*/ 	.word	0x00000007
        /*0704*/ 	.word	0x00031c30
        /*0708*/ 	.short	0x010a
        /*070a*/ 	.byte	0x3f
	.zero		1


	//   ....[63]....
        /*070c*/ 	.word	0x00015860
        /*0710*/ 	.word	0x00000007
        /*0714*/ 	.word	0x00031c50
        /*0718*/ 	.short	0x010a
        /*071a*/ 	.byte	0x3f
	.zero		1


	//   ....[64]....
        /*071c*/ 	.word	0x000158c0
        /*0720*/ 	.word	0x00000005
        /*0724*/ 	.word	0x00031c50
        /*0728*/ 	.short	0x010a
        /*072a*/ 	.byte	0x3f
	.zero		1


	//   ....[65]....
        /*072c*/ 	.word	0x00015a10
        /*0730*/ 	.word	0x00000003
        /*0734*/ 	.word	0x00031c40
        /*0738*/ 	.short	0x010a
        /*073a*/ 	.byte	0x3f
	.zero		1


	//   ....[66]....
        /*073c*/ 	.word	0x000162f0
        /*0740*/ 	.word	0x00000011
        /*0744*/ 	.word	0x00031c20
        /*0748*/ 	.short	0x010a
        /*074a*/ 	.byte	0x3f
	.zero		1


	//   ....[67]....
        /*074c*/ 	.word	0x00016340
        /*0750*/ 	.word	0x00000002
        /*0754*/ 	.word	0x00031c40
        /*0758*/ 	.short	0x010a
        /*075a*/ 	.byte	0x3f
	.zero		1


	//   ....[68]....
        /*075c*/ 	.word	0x00016390
        /*0760*/ 	.word	0x00000003
        /*0764*/ 	.word	0x00000060
        /*0768*/ 	.short	0x010a
        /*076a*/ 	.byte	0x3f
	.zero		1


	//   ....[69]....
        /*076c*/ 	.word	0x000163e0
        /*0770*/ 	.word	0x00000003
        /*0774*/ 	.word	0x00031c40
        /*0778*/ 	.short	0x010a
        /*077a*/ 	.byte	0x3f
	.zero		1


	//   ....[70]....
        /*077c*/ 	.word	0x00016430
        /*0780*/ 	.word	0x0000000c
        /*0784*/ 	.word	0x00000060
        /*0788*/ 	.short	0x010a
        /*078a*/ 	.byte	0x3f
	.zero		1


	//   ....[71]....
        /*078c*/ 	.word	0x00016480
        /*0790*/ 	.word	0x00000002
        /*0794*/ 	.word	0x00031c40
        /*0798*/ 	.short	0x010a
        /*079a*/ 	.byte	0x3f
	.zero		1


	//   ....[72]....
        /*079c*/ 	.word	0x000164d0
        /*07a0*/ 	.word	0x00000008
        /*07a4*/ 	.word	0x00000060
        /*07a8*/ 	.short	0x010a
        /*07aa*/ 	.byte	0x3f
	.zero		1


	//   ....[73]....
        /*07ac*/ 	.word	0x00016520
        /*07b0*/ 	.word	0x00000003
        /*07b4*/ 	.word	0x00031c60
        /*07b8*/ 	.short	0x010a
        /*07ba*/ 	.byte	0x3f
	.zero		1


	//   ....[74]....
        /*07bc*/ 	.word	0x00016610
        /*07c0*/ 	.word	0x00000007
        /*07c4*/ 	.word	0x00031c20
        /*07c8*/ 	.short	0x010a
        /*07ca*/ 	.byte	0x3f
	.zero		1


	//   ....[75]....
        /*07cc*/ 	.word	0x000167b0
        /*07d0*/ 	.word	0x00000005
        /*07d4*/ 	.word	0x00000000
        /*07d8*/ 	.short	0x010a
        /*07da*/ 	.byte	0x3f
	.zero		1


	//   ....[76]....
        /*07dc*/ 	.word	0x00016800
        /*07e0*/ 	.word	0x00000003
        /*07e4*/ 	.word	0x00000000
        /*07e8*/ 	.short	0x010a
        /*07ea*/ 	.byte	0x3f
	.zero		1


	//   ....[77]....
        /*07ec*/ 	.word	0x00016850
        /*07f0*/ 	.word	0x00000005
        /*07f4*/ 	.word	0x00000000
        /*07f8*/ 	.short	0x010a
        /*07fa*/ 	.byte	0x3f
	.zero		1


	//----- nvinfo : EIATTR_NUM_MBARRIERS
	.align		4
.L_1411:
        /*07fc*/ 	.byte	0x03, 0x38
        /*07fe*/ 	.short	0x0016


	//----- nvinfo : EIATTR_EXIT_INSTR_OFFSETS
	.align		4
        /*0800*/ 	.byte	0x04, 0x1c
        /*0802*/ 	.short	(.L_1413 - .L_1412)


	//   ....[0]....
.L_1412:
        /*0804*/ 	.word	0x00000a50


	//   ....[1]....
        /*0808*/ 	.word	0x00010b10


	//   ....[2]....
        /*080c*/ 	.word	0x00015670


	//----- nvinfo : EIATTR_MAX_THREADS
	.align		4
.L_1413:
        /*0810*/ 	.byte	0x04, 0x05
        /*0812*/ 	.short	(.L_1415 - .L_1414)
.L_1414:
        /*0814*/ 	.word	0x00000200
        /*0818*/ 	.word	0x00000001
        /*081c*/ 	.word	0x00000001


	//----- nvinfo : EIATTR_CRS_STACK_SIZE
	.align		4
.L_1415:
        /*0820*/ 	.byte	0x04, 0x1e
        /*0822*/ 	.short	(.L_1417 - .L_1416)
.L_1416:
        /*0824*/ 	.word	0x00000000


	//----- nvinfo : EIATTR_CBANK_PARAM_SIZE
	.align		4
.L_1417:
        /*0828*/ 	.byte	0x03, 0x19
        /*082a*/ 	.short	0x0af0


	//----- nvinfo : EIATTR_PARAM_CBANK
	.align		4
        /*082c*/ 	.byte	0x04, 0x0a
        /*082e*/ 	.short	(.L_1419 - .L_1418)
	.align		4
.L_1418:
        /*0830*/ 	.word	index@(.nv.constant0._ZN7cutlass13device_kernelIN5flash11enable_sm90INS1_16FlashAttnFwdSm90INS1_25CollectiveMainloopFwdSm90ILi2EN4cute5tupleIJNS5_1CILi1EEES8_S8_EEENS6_IJNS7_ILi192EEENS7_ILi144EEENS7_ILi96EEEEEELi96ENS_6half_tEfNS_4arch4Sm90ELb1ELb0ELb1ELb0ELb0ELb0ELb0ELb0ELb1ELb1ELb0ELb0EEENS1_21CollectiveEpilogueFwdINS6_IJSA_SC_SB_EEES9_SE_SG_Li384ELb0ELb1ELb0ELb0EEENS1_30DynamicPersistentTileSchedulerILi384ELi128ELb0ELb1ELb1EEEEEEEEEvNT_6ParamsE)
        /*0834*/ 	.short	0x0210
        /*0836*/ 	.short	0x0af0


	//----- nvinfo : EIATTR_SW_WAR
	.align		4
.L_1419:
        /*0838*/ 	.byte	0x04, 0x36
        /*083a*/ 	.short	(.L_1421 - .L_1420)
.L_1420:
        /*083c*/ 	.word	0x00000008
.L_1421:


//--------------------- .nv.info._ZN7cutlass13device_kernelIN5flash11enable_sm90INS1_16FlashAttnFwdSm90INS1_25CollectiveMainloopFwdSm90ILi2EN4cute5tupleIJNS5_1CILi1EEES8_S8_EEENS6_IJNS7_ILi192EEENS7_ILi144EEENS7_ILi96EEEEEELi96ENS_6half_tEfNS_4arch4Sm90ELb1ELb0ELb1ELb1ELb0ELb0ELb0ELb0ELb1ELb1ELb0ELb0EEENS1_21CollectiveEpilogueFwdINS6_IJSA_SC_SB_EEES9_SE_SG_Li384ELb1ELb1ELb0ELb0EEENS1_36VarlenDynamicPersistentTileSchedulerILi192ELi144ELi384ELi128ELb0ELb1ELb1ELb1ELb1ELb1EEEEEEEEEvNT_6ParamsE --------------------------
	.section	.nv.info._ZN7cutlass13device_kernelIN5flash11enable_sm90INS1_16FlashAttnFwdSm90INS1_25CollectiveMainloopFwdSm90ILi2EN4cute5tupleIJNS5_1CILi1EEES8_S8_EEENS6_IJNS7_ILi192EEENS7_ILi144EEENS7_ILi96EEEEEELi96ENS_6half_tEfNS_4arch4Sm90ELb1ELb0ELb1ELb1ELb0ELb0ELb0ELb0ELb1ELb1ELb0ELb0EEENS1_21CollectiveEpilogueFwdINS6_IJSA_SC_SB_EEES9_SE_SG_Li384ELb1ELb1ELb0ELb0EEENS1_36VarlenDynamicPersistentTileSchedulerILi192ELi144ELi384ELi128ELb0ELb1ELb1ELb1ELb1ELb1EEEEEEEEEvNT_6ParamsE,"",@"SHT_CUDA_INFO"
	.sectionflags	@""
	.align	4


	//----- nvinfo : EIATTR_CUDA_API_VERSION
	.align		4
        /*0000*/ 	.byte	0x04, 0x37
        /*0002*/ 	.short	(.L_1423 - .L_1422)
.L_1422:
        /*0004*/ 	.word	0x00000082


	//----- nvinfo : EIATTR_KPARAM_INFO
	.align		4
.L_1423:
        /*0008*/ 	.byte	0x04, 0x17
        /*000a*/ 	.short	(.L_1425 - .L_1424)
.L_1424:
        /*000c*/ 	.word	0x00000000
        /*0010*/ 	.short	0x0000
        /*0012*/ 	.short	0x0070
        /*0014*/ 	.byte	0x00, 0xf0, 0x01, 0x2a


	//----- nvinfo : EIATTR_SPARSE_MMA_MASK
	.align		4
.L_1425:
        /*0018*/ 	.byte	0x03, 0x50
        /*001a*/ 	.short	0x0000


	//----- nvinfo : EIATTR_MAXREG_COUNT
	.align		4
        /*001c*/ 	.byte	0x03, 0x1b
        /*001e*/ 	.short	0x0080


	//----- nvinfo : EIATTR_NUM_BARRIERS
	.align		4
        /*0020*/ 	.byte	0x02, 0x4c
        /*0022*/ 	.byte	0x10
	.zero		1


	//----- nvinfo : EIATTR_EXTERNS
	.align		4
        /*0024*/ 	.byte	0x04, 0x0f
        /*0026*/ 	.short	(.L_1427 - .L_1426)


	//   ....[0]....
	.align		4
.L_1426:
        /*0028*/ 	.word	index@(__assertfail)


	//----- nvinfo : EIATTR_ANNOTATIONS
	.align		4
.L_1427:
        /*002c*/ 	.byte	0x04, 0x55
        /*002e*/ 	.short	(.L_1429 - .L_1428)


	//   ....[0]....
.L_1428:
        /* <DEDUP_REMOVED lines=23> */


	//----- nvinfo : EIATTR_MERCURY_ISA_VERSION
	.align		4
.L_1429:
        /*0188*/ 	.byte	0x03, 0x5f
        /*018a*/ 	.short	0x0101


	//----- nvinfo : EIATTR_UNUSED_LOAD_BYTE_OFFSET
	.align		4
        /*018c*/ 	.byte	0x04, 0x44
        /*018e*/ 	.short	(.L_1431 - .L_1430)


	//   ....[0]....
.L_1430:
        /*0190*/ 	.word	0x00000a60
        /*0194*/ 	.word	0x0000fff0


	//   ....[1]....
        /*0198*/ 	.word	0x0000f4f0
        /*019c*/ 	.word	0x0000fff0


	//----- nvinfo : EIATTR_INT_WARP_WIDE_INSTR_OFFSETS
	.align		4
.L_1431:
        /*01a0*/ 	.byte	0x04, 0x31
        /*01a2*/ 	.short	(.L_1433 - .L_1432)


	//   ....[0]....
.L_1432:
        /*01a4*/ 	.word	0x00000130


	//   ....[1]....
        /*01a8*/ 	.word	0x00000170


	//   ....[2]....
        /*01ac*/ 	.word	0x000001e0


	//   ....[3]....
        /*01b0*/ 	.word	0x000126a0


	//   ....[4]....
        /*01b4*/ 	.word	0x00012740


	//   ....[5]....
        /*01b8*/ 	.word	0x000161d0


	//   ....[6]....
        /*01bc*/ 	.word	0x00016270


	//----- nvinfo : EIATTR_COOP_GROUP_MASK_REGIDS
	.align		4
.L_1433:
        /*01c0*/ 	.byte	0x04, 0x29
        /*01c2*/ 	.short	(.L_1435 - .L_1434)


	//   ....[0]....
.L_1434:
        /*01c4*/ 	.word	0xffffffff


	//   ....[1]....
        /*01c8*/ 	.word	0xffffffff


	//   ....[2]....
        /*01cc*/ 	.word	0xffffffff


	//   ....[3]....
        /*01d0*/ 	.word	0xffffffff


	//   ....[4]....
        /*01d4*/ 	.word	0xffffffff


	//   ....[5]....
        /*01d8*/ 	.word	0xffffffff


	//   ....[6]....
        /*01dc*/ 	.word	0xffffffff


	//   ....[7]....
        /*01e0*/ 	.word	0xffffffff


	//   ....[8]....
        /*01e4*/ 	.word	0xffffffff


	//   ....[9]....
        /*01e8*/ 	.word	0xffffffff


	//   ....[10]....
        /*01ec*/ 	.word	0xffffffff


	//   ....[11]....
        /*01f0*/ 	.word	0xffffffff


	//   ....[12]....
        /*01f4*/ 	.word	0xffffffff


	//   ....[13]....
        /*01f8*/ 	.word	0xffffffff


	//   ....[14]....
        /*01fc*/ 	.word	0xffffffff


	//   ....[15]....
        /*0200*/ 	.word	0xffffffff


	//   ....[16]....
        /*0204*/ 	.word	0xffffffff


	//   ....[17]....
        /*0208*/ 	.word	0xffffffff


	//   ....[18]....
        /*020c*/ 	.word	0xffffffff


	//   ....[19]....
        /*0210*/ 	.word	0xffffffff


	//   ....[20]....
        /*0214*/ 	.word	0xffffffff


	//   ....[21]....
        /*0218*/ 	.word	0xffffffff


	//   ....[22]....
        /*021c*/ 	.word	0xffffffff


	//   ....[23]....
        /*0220*/ 	.word	0xffffffff


	//   ....[24]....
        /*0224*/ 	.word	0xffffffff


	//   ....[25]....
        /*0228*/ 	.word	0xffffffff


	//   ....[26]....
        /*022c*/ 	.word	0xffffffff


	//   ....[27]....
        /*0230*/ 	.word	0xffffffff


	//   ....[28]....
        /*0234*/ 	.word	0xffffffff


	//   ....[29]....
        /*0238*/ 	.word	0xffffffff


	//   ....[30]....
        /*023c*/ 	.word	0xffffffff


	//   ....[31]....
        /*0240*/ 	.word	0xffffffff


	//   ....[32]....
        /*0244*/ 	.word	0xffffffff


	//   ....[33]....
        /*0248*/ 	.word	0xffffffff


	//   ....[34]....
        /*024c*/ 	.word	0xffffffff


	//   ....[35]....
        /*0250*/ 	.word	0xffffffff


	//   ....[36]....
        /*0254*/ 	.word	0xffffffff


	//   ....[37]....
        /*0258*/ 	.word	0xffffffff


	//   ....[38]....
        /*025c*/ 	.word	0xffffffff


	//   ....[39]....
        /*0260*/ 	.word	0xffffffff


	//   ....[40]....
        /*0264*/ 	.word	0xffffffff


	//   ....[41]....
        /*0268*/ 	.word	0xffffffff


	//   ....[42]....
        /*026c*/ 	.word	0xffffffff


	//   ....[43]....
        /*0270*/ 	.word	0xffffffff


	//   ....[44]....
        /*0274*/ 	.word	0xffffffff


	//   ....[45]....
        /*0278*/ 	.word	0xffffffff


	//   ....[46]....
        /*027c*/ 	.word	0xffffffff


	//   ....[47]....
        /*0280*/ 	.word	0xffffffff


	//   ....[48]....
        /*0284*/ 	.word	0xffffffff


	//   ....[49]....
        /*0288*/ 	.word	0xffffffff


	//   ....[50]....
        /*028c*/ 	.word	0xffffffff


	//   ....[51]....
        /*0290*/ 	.word	0xffffffff


	//   ....[52]....
        /*0294*/ 	.word	0xffffffff


	//   ....[53]....
        /*0298*/ 	.word	0xffffffff


	//   ....[54]....
        /*029c*/ 	.word	0xffffffff


	//   ....[55]....
        /*02a0*/ 	.word	0xffffffff


	//   ....[56]....
        /*02a4*/ 	.word	0xffffffff


	//   ....[57]....
        /*02a8*/ 	.word	0xffffffff


	//   ....[58]....
        /*02ac*/ 	.word	0xffffffff


	//   ....[59]....
        /*02b0*/ 	.word	0xffffffff


	//   ....[60]....
        /*02b4*/ 	.word	0xffffffff


	//   ....[61]....
        /*02b8*/ 	.word	0xffffffff


	//   ....[62]....
        /*02bc*/ 	.word	0xffffffff


	//   ....[63]....
        /*02c0*/ 	.word	0xffffffff


	//   ....[64]....
        /*02c4*/ 	.word	0xffffffff


	//   ....[65]....
        /*02c8*/ 	.word	0xffffffff


	//   ....[66]....
        /*02cc*/ 	.word	0xffffffff


	//   ....[67]....
        /*02d0*/ 	.word	0xffffffff


	//   ....[68]....
        /*02d4*/ 	.word	0xffffffff


	//   ....[69]....
        /*02d8*/ 	.word	0xffffffff


	//   ....[70]....
        /*02dc*/ 	.word	0xffffffff


	//   ....[71]....
        /*02e0*/ 	.word	0xffffffff


	//   ....[72]....
        /*02e4*/ 	.word	0xffffffff


	//   ....[73]....
        /*02e8*/ 	.word	0xffffffff


	//   ....[74]....
        /*02ec*/ 	.word	0xffffffff


	//   ....[75]....
        /*02f0*/ 	.word	0xffffffff


	//   ....[76]....
        /*02f4*/ 	.word	0xffffffff


	//   ....[77]....
        /*02f8*/ 	.word	0xffffffff


	//   ....[78]....
        /*02fc*/ 	.word	0xffffffff


	//   ....[79]....
        /*0300*/ 	.word	0xffffffff


	//   ....[80]....
        /*0304*/ 	.word	0xffffffff


	//   ....[81]....
        /*0308*/ 	.word	0xffffffff


	//   ....[82]....
        /*030c*/ 	.word	0xffffffff


	//   ....[83]....
        /*0310*/ 	.word	0xffffffff


	//   ....[84]....
        /*0314*/ 	.word	0xffffffff


	//   ....[85]....
        /*0318*/ 	.word	0xffffffff


	//   ....[86]....
        /*031c*/ 	.word	0xffffffff


	//   ....[87]....
        /*0320*/ 	.word	0xffffffff


	//   ....[88]....
        /*0324*/ 	.word	0xffffffff


	//   ....[89]....
        /*0328*/ 	.word	0xffffffff


	//   ....[90]....
        /*032c*/ 	.word	0x0500000f


	//   ....[91]....
        /*0330*/ 	.word	0x0500000f


	//   ....[92]....
        /*0334*/ 	.word	0x0500000f


	//   ....[93]....
        /*0338*/ 	.word	0x0500000f


	//   ....[94]....
        /*033c*/ 	.word	0x0500000f


	//   ....[95]....
        /*0340*/ 	.word	0x0500000f


	//   ....[96]....
        /*0344*/ 	.word	0x0500000f


	//   ....[97]....
        /*0348*/ 	.word	0x0500000f


	//   ....[98]....
        /*034c*/ 	.word	0x0500000f


	//   ....[99]....
        /*0350*/ 	.word	0x0500000f


	//   ....[100]....
        /*0354*/ 	.word	0x0500000f


	//   ....[101]....
        /*0358*/ 	.word	0x0500000f


	//   ....[102]....
        /*035c*/ 	.word	0x0500000f


	//   ....[103]....
        /*0360*/ 	.word	0x0500000f


	//   ....[104]....
        /*0364*/ 	.word	0x0500000f


	//   ....[105]....
        /*0368*/ 	.word	0x0500000f


	//   ....[106]....
        /*036c*/ 	.word	0x0500000f


	//   ....[107]....
        /*0370*/ 	.word	0x0500000f


	//   ....[108]....
        /*0374*/ 	.word	0x0500000f


	//   ....[109]....
        /*0378*/ 	.word	0x0500000f


	//   ....[110]....
        /*037c*/ 	.word	0x0500000f


	//   ....[111]....
        /*0380*/ 	.word	0x0500000f


	//   ....[112]....
        /*0384*/ 	.word	0x0500000f


	//   ....[113]....
        /*0388*/ 	.word	0x0500000f


	//   ....[114]....
        /*038c*/ 	.word	0x0500000f


	//   ....[115]....
        /*0390*/ 	.word	0x0500000f


	//   ....[116]....
        /*0394*/ 	.word	0x0500000f


	//   ....[117]....
        /*0398*/ 	.word	0x0500000f


	//   ....[118]....
        /*039c*/ 	.word	0x0500000f


	//   ....[119]....
        /*03a0*/ 	.word	0x0500000f


	//   ....[120]....
        /*03a4*/ 	.word	0x0500000f


	//----- nvinfo : EIATTR_COOP_GROUP_INSTR_OFFSETS
	.align		4
.L_1435:
        /*03a8*/ 	.byte	0x04, 0x28
        /*03aa*/ 	.short	(.L_1437 - .L_1436)


	//   ....[0]....
.L_1436:
        /*03ac*/ 	.word	0x00000070


	//   ....[1]....
        /*03b0*/ 	.word	0x00000140


	//   ....[2]....
        /*03b4*/ 	.word	0x00000190


	//   ....[3]....
        /*03b8*/ 	.word	0x000003c0


	//   ....[4]....
        /*03bc*/ 	.word	0x00000520


	//   ....[5]....
        /*03c0*/ 	.word	0x00000640


	//   ....[6]....
        /*03c4*/ 	.word	0x000007a0


	//   ....[7]....
        /*03c8*/ 	.word	0x00001830


	//   ....[8]....
        /*03cc*/ 	.word	0x000036a0


	//   ....[9]....
        /*03d0*/ 	.word	0x00003730


	//   ....[10]....
        /*03d4*/ 	.word	0x000042d0


	//   ....[11]....
        /*03d8*/ 	.word	0x00004360


	//   ....[12]....
        /*03dc*/ 	.word	0x00004ec0


	//   ....[13]....
        /*03e0*/ 	.word	0x00004f50


	//   ....[14]....
        /*03e4*/ 	.word	0x00005e20


	//   ....[15]....
        /*03e8*/ 	.word	0x00007980


	//   ....[16]....
        /*03ec*/ 	.word	0x00007c70


	//   ....[17]....
        /*03f0*/ 	.word	0x000088b0


	//   ....[18]....
        /*03f4*/ 	.word	0x00008960


	//   ....[19]....
        /*03f8*/ 	.word	0x000095d0


	//   ....[20]....
        /*03fc*/ 	.word	0x00009650


	//   ....[21]....
        /*0400*/ 	.word	0x0000a950


	//   ....[22]....
        /*0404*/ 	.word	0x0000cd40


	//   ....[23]....
        /*0408*/ 	.word	0x0000cdb0


	//   ....[24]....
        /*040c*/ 	.word	0x0000d5d0


	//   ....[25]....
        /*0410*/ 	.word	0x0000d630


	//   ....[26]....
        /*0414*/ 	.word	0x0000ea00


	//   ....[27]....
        /*0418*/ 	.word	0x0000eb10


	//   ....[28]....
        /*041c*/ 	.word	0x0000eb70


	//   ....[29]....
        /*0420*/ 	.word	0x0000ec90


	//   ....[30]....
        /*0424*/ 	.word	0x0000ecc0


	//   ....[31]....
        /*0428*/ 	.word	0x0000ff70


	//   ....[32]....
        /*042c*/ 	.word	0x0000ffb0


	//   ....[33]....
        /*0430*/ 	.word	0x0000ffe0


	//   ....[34]....
        /*0434*/ 	.word	0x00010010


	//   ....[35]....
        /*0438*/ 	.word	0x000104b0


	//   ....[36]....
        /*043c*/ 	.word	0x000104d0


	//   ....[37]....
        /*0440*/ 	.word	0x00010610


	//   ....[38]....
        /*0444*/ 	.word	0x00010630


	//   ....[39]....
        /*0448*/ 	.word	0x00011030


	//   ....[40]....
        /*044c*/ 	.word	0x00011040


	//   ....[41]....
        /*0450*/ 	.word	0x00011150


	//   ....[42]....
        /*0454*/ 	.word	0x00011170


	//   ....[43]....
        /*0458*/ 	.word	0x000112e0


	//   ....[44]....
        /*045c*/ 	.word	0x000114d0


	//   ....[45]....
        /*0460*/ 	.word	0x00011500


	//   ....[46]....
        /*0464*/ 	.word	0x00011530


	//   ....[47]....
        /*0468*/ 	.word	0x00011560


	//   ....[48]....
        /*046c*/ 	.word	0x00011590


	//   ....[49]....
        /*0470*/ 	.word	0x000115c0


	//   ....[50]....
        /*0474*/ 	.word	0x00011740


	//   ....[51]....
        /*0478*/ 	.word	0x00011770


	//   ....[52]....
        /*047c*/ 	.word	0x000117a0


	//   ....[53]....
        /*0480*/ 	.word	0x000117d0


	//   ....[54]....
        /*0484*/ 	.word	0x00011800


	//   ....[55]....
        /*0488*/ 	.word	0x00011830


	//   ....[56]....
        /*048c*/ 	.word	0x000118f0


	//   ....[57]....
        /*0490*/ 	.word	0x00011950


	//   ....[58]....
        /*0494*/ 	.word	0x000119f0


	//   ....[59]....
        /*0498*/ 	.word	0x00012c40


	//   ....[60]....
        /*049c*/ 	.word	0x00013930


	//   ....[61]....
        /*04a0*/ 	.word	0x00013940


	//   ....[62]....
        /*04a4*/ 	.word	0x00013960


	//   ....[63]....
        /*04a8*/ 	.word	0x00013a10


	//   ....[64]....
        /*04ac*/ 	.word	0x00013a30


	//   ....[65]....
        /*04b0*/ 	.word	0x00013ad0


	//   ....[66]....
        /*04b4*/ 	.word	0x00013af0


	//   ....[67]....
        /*04b8*/ 	.word	0x00013b00


	//   ....[68]....
        /*04bc*/ 	.word	0x00013b90


	//   ....[69]....
        /*04c0*/ 	.word	0x00013be0


	//   ....[70]....
        /*04c4*/ 	.word	0x00013bf0


	//   ....[71]....
        /*04c8*/ 	.word	0x00013c20


	//   ....[72]....
        /*04cc*/ 	.word	0x00016930


	//   ....[73]....
        /*04d0*/ 	.word	0x00016980


	//   ....[74]....
        /*04d4*/ 	.word	0x000169b0


	//   ....[75]....
        /*04d8*/ 	.word	0x000169e0


	//   ....[76]....
        /*04dc*/ 	.word	0x000169f0


	//   ....[77]....
        /*04e0*/ 	.word	0x00016a20


	//   ....[78]....
        /*04e4*/ 	.word	0x00016a50


	//   ....[79]....
        /*04e8*/ 	.word	0x00016a80


	//   ....[80]....
        /*04ec*/ 	.word	0x00016c10


	//   ....[81]....
        /*04f0*/ 	.word	0x00016c40


	//   ....[82]....
        /*04f4*/ 	.word	0x00016c70


	//   ....[83]....
        /*04f8*/ 	.word	0x00016ca0


	//   ....[84]....
        /*04fc*/ 	.word	0x00016cd0


	//   ....[85]....
        /*0500*/ 	.word	0x00016d00


	//   ....[86]....
        /*0504*/ 	.word	0x00016dc0


	//   ....[87]....
        /*0508*/ 	.word	0x00016de0


	//   ....[88]....
        /*050c*/ 	.word	0x00016e50


	//   ....[89]....
        /*0510*/ 	.word	0x00017500


	//   ....[90]....
        /*0514*/ 	.word	0x00017ac0


	//   ....[91]....
        /*0518*/ 	.word	0x00017c70


	//   ....[92]....
        /*051c*/ 	.word	0x00017cc0


	//   ....[93]....
        /*0520*/ 	.word	0x00017df0


	//   ....[94]....
        /*0524*/ 	.word	0x00017e40


	//   ....[95]....
        /*0528*/ 	.word	0x00017f60


	//   ....[96]....
        /*052c*/ 	.word	0x00017fd0


	//   ....[97]....
        /*0530*/ 	.word	0x000180f0


	//   ....[98]....
        /*0534*/ 	.word	0x00018160


	//   ....[99]....
        /*0538*/ 	.word	0x00018250


	//   ....[100]....
        /*053c*/ 	.word	0x000182c0


	//   ....[101]....
        /*0540*/ 	.word	0x000183d0


	//   ....[102]....
        /*0544*/ 	.word	0x00018420


	//   ....[103]....
        /*0548*/ 	.word	0x00018730


	//   ....[104]....
        /*054c*/ 	.word	0x000187d0


	//   ....[105]....
        /*0550*/ 	.word	0x00018900


	//   ....[106]....
        /*0554*/ 	.word	0x00018970


	//   ....[107]....
        /*0558*/ 	.word	0x000189e0


	//   ....[108]....
        /*055c*/ 	.word	0x00018a50


	//   ....[109]....
        /*0560*/ 	.word	0x00018ac0


	//   ....[110]....
        /*0564*/ 	.word	0x00018b40


	//   ....[111]....
        /*0568*/ 	.word	0x00018bd0


	//   ....[112]....
        /*056c*/ 	.word	0x00018c60


	//   ....[113]....
        /*0570*/ 	.word	0x00018cd0


	//   ....[114]....
        /*0574*/ 	.word	0x00018d40


	//   ....[115]....
        /*0578*/ 	.word	0x00018db0


	//   ....[116]....
        /*057c*/ 	.word	0x00018e30


	//   ....[117]....
        /*0580*/ 	.word	0x00018ea0


	//   ....[118]....
        /*0584*/ 	.word	0x00018f40


	//   ....[119]....
        /*0588*/ 	.word	0x00018fd0


	//   ....[120]....
        /*058c*/ 	.word	0x000190f0


	//----- nvinfo : EIATTR_REG_RECONFIG
	.align		4
.L_1437:
        /*0590*/ 	.byte	0x01, 0x54
	.zero		2


	//----- nvinfo : EIATTR_SYSCALL_OFFSETS
	.align		4
        /*0594*/ 	.byte	0x04, 0x46
        /*0596*/ 	.short	(.L_1439 - .L_1438)


	//   ....[0]....
.L_1438:
        /*0598*/ 	.word	0x00001a30


	//   ....[1]....
        /*059c*/ 	.word	0x000128a0


	//   ....[2]....
        /*05a0*/ 	.word	0x000129f0


	//   ....[3]....
        /*05a4*/ 	.word	0x00012ae0


	//   ....[4]....
        /*05a8*/ 	.word	0x000133a0


	//----- nvinfo : EIATTR_MBARRIER_INSTR_OFFSETS
	.align		4
.L_1439:
        /*05ac*/ 	.byte	0x04, 0x39
        /*05ae*/ 	.short	(.L_1441 - .L_1440)


	//   ....[0]....
.L_1440:
        /*05b0*/ 	.word	0x00000270
        /*05b4*/ 	.word	0x000000ff
        /*05b8*/ 	.word	0x00031c00
        /*05bc*/ 	.short	0x0100
        /*05be*/ 	.byte	0x08
	.zero		1


	//   ....[1]....
        /*05c0*/ 	.word	0x00000280
        /*05c4*/ 	.word	0x000000ff
        /*05c8*/ 	.word	0x00031c20
        /*05cc*/ 	.short	0x0100
        /*05ce*/ 	.byte	0x08
	.zero		1


	//   ....[2]....
        /*05d0*/ 	.word	0x00000370
        /*05d4*/ 	.word	0x000000ff
        /*05d8*/ 	.word	0x00031c30
        /*05dc*/ 	.short	0x0100
        /*05de*/ 	.byte	0x08
	.zero		1


	//   ....[3]....
        /*05e0*/ 	.word	0x00000380
        /*05e4*/ 	.word	0x000000ff
        /*05e8*/ 	.word	0x00031c40
        /*05ec*/ 	.short	0x0100
        /*05ee*/ 	.byte	0x08
	.zero		1


	//   ....[4]....
        /*05f0*/ 	.word	0x00000390
        /*05f4*/ 	.word	0x000000ff
        /*05f8*/ 	.word	0x00031c38
        /*05fc*/ 	.short	0x0100
        /*05fe*/ 	.byte	0x08
	.zero		1


	//   ....[5]....
        /*0600*/ 	.word	0x000003a0
        /*0604*/ 	.word	0x000000ff
        /*0608*/ 	.word	0x00031c48
        /*060c*/ 	.short	0x0100
        /*060e*/ 	.byte	0x08
	.zero		1


	//   ....[6]....
        /*0610*/ 	.word	0x000004d0
        /*0614*/ 	.word	0x000000ff
        /*0618*/ 	.word	0x00031c50
        /*061c*/ 	.short	0x0100
        /*061e*/ 	.byte	0x08
	.zero		1


	//   ....[7]....
        /*0620*/ 	.word	0x000004e0
        /*0624*/ 	.word	0x000000ff
        /*0628*/ 	.word	0x00031c60
        /*062c*/ 	.short	0x0100
        /*062e*/ 	.byte	0x08
	.zero		1


	//   ....[8]....
        /*0630*/ 	.word	0x000004f0
        /*0634*/ 	.word	0x000000ff
        /*0638*/ 	.word	0x00031c58
        /*063c*/ 	.short	0x0100
        /*063e*/ 	.byte	0x08
	.zero		1


	//   ....[9]....
        /*0640*/ 	.word	0x00000500
        /*0644*/ 	.word	0x000000ff
        /*0648*/ 	.word	0x00031c68
        /*064c*/ 	.short	0x0100
        /*064e*/ 	.byte	0x08
	.zero		1


	//   ....[10]....
        /*0650*/ 	.word	0x000005f0
        /*0654*/ 	.word	0x000000ff
        /*0658*/ 	.word	0x00031c70
        /*065c*/ 	.short	0x0100
        /*065e*/ 	.byte	0x06
	.zero		1


	//   ....[11]....
        /*0660*/ 	.word	0x00000600
        /*0664*/ 	.word	0x000000ff
        /*0668*/ 	.word	0x00031c80
        /*066c*/ 	.short	0x0100
        /*066e*/ 	.byte	0x06
	.zero		1


	//   ....[12]....
        /*0670*/ 	.word	0x00000610
        /*0674*/ 	.word	0x000000ff
        /*0678*/ 	.word	0x00031c78
        /*067c*/ 	.short	0x0100
        /*067e*/ 	.byte	0x06
	.zero		1


	//   ....[13]....
        /*0680*/ 	.word	0x00000620
        /*0684*/ 	.word	0x000000ff
        /*0688*/ 	.word	0x00031c88
        /*068c*/ 	.short	0x0100
        /*068e*/ 	.byte	0x06
	.zero		1


	//   ....[14]....
        /*0690*/ 	.word	0x00000750
        /*0694*/ 	.word	0x000000ff
        /*0698*/ 	.word	0x00031c90
        /*069c*/ 	.short	0x0100
        /*069e*/ 	.byte	0x08
	.zero		1


	//   ....[15]....
        /*06a0*/ 	.word	0x00000760
        /*06a4*/ 	.word	0x000000ff
        /*06a8*/ 	.word	0x00031ca0
        /*06ac*/ 	.short	0x0100
        /*06ae*/ 	.byte	0x08
	.zero		1


	//   ....[16]....
        /*06b0*/ 	.word	0x00000770
        /*06b4*/ 	.word	0x000000ff
        /*06b8*/ 	.word	0x00031c98
        /*06bc*/ 	.short	0x0100
        /*06be*/ 	.byte	0x08
	.zero		1


	//   ....[17]....
        /*06c0*/ 	.word	0x00000780
        /*06c4*/ 	.word	0x000000ff
        /*06c8*/ 	.word	0x00031ca8
        /*06cc*/ 	.short	0x0100
        /*06ce*/ 	.byte	0x08
	.zero		1


	//   ....[18]....
        /*06d0*/ 	.word	0x000008b0
        /*06d4*/ 	.word	0x000000ff
        /*06d8*/ 	.word	0x00031cb0
        /*06dc*/ 	.short	0x0100
        /*06de*/ 	.byte	0x08
	.zero		1


	//   ....[19]....
        /*06e0*/ 	.word	0x000008c0
        /*06e4*/ 	.word	0x000000ff
        /*06e8*/ 	.word	0x00031cc0
        /*06ec*/ 	.short	0x0100
        /*06ee*/ 	.byte	0x08
	.zero		1


	//   ....[20]....
        /*06f0*/ 	.word	0x000008d0
        /*06f4*/ 	.word	0x000000ff
        /*06f8*/ 	.word	0x00031cb8
        /*06fc*/ 	.short	0x0100
        /*06fe*/ 	.byte	0x08
	.zero		1


	//   ....[21]....
        /*0700*/ 	.word	0x000008e0
        /*0704*/ 	.word	0x000000ff
        /*0708*/ 	.word	0x00031cc8
        /*070c*/ 	.short	0x0100
        /*070e*/ 	.byte	0x08
	.zero		1


	//   ....[22]....
        /*0710*/ 	.word	0x00001ad0
        /*0714*/ 	.word	0x000000ff
        /*0718*/ 	.word	0x00031c00
        /*071c*/ 	.short	0x010a
        /*071e*/ 	.byte	0x25
	.zero		1


	//   ....[23]....
        /*0720*/ 	.word	0x00001b50
        /*0724*/ 	.word	0x00000000
        /*0728*/ 	.word	0x00031c30
        /*072c*/ 	.short	0x010a
        /*072e*/ 	.byte	0x3f
	.zero		1


	//   ....[24]....
        /*0730*/ 	.word	0x00001bb0
        /*0734*/ 	.word	0x00000000
        /*0738*/ 	.word	0x00031c30
        /*073c*/ 	.short	0x010a
        /*073e*/ 	.byte	0x3f
	.zero		1


	//   ....[25]....
        /*0740*/ 	.word	0x00005110
        /*0744*/ 	.word	0x00000004
        /*0748*/ 	.word	0x00000000
        /*074c*/ 	.short	0x0101
        /*074e*/ 	.byte	0x3f
	.zero		1


	//   ....[26]....
        /*0750*/ 	.word	0x00005f70
        /*0754*/ 	.word	0x000000ff
        /*0758*/ 	.word	0x00031c30
        /*075c*/ 	.short	0x010a
        /*075e*/ 	.byte	0x04
	.zero		1


	//   ....[27]....
        /*0760*/ 	.word	0x00005fb0
        /*0764*/ 	.word	0x000000ff
        /*0768*/ 	.word	0x00031c30
        /*076c*/ 	.short	0x010a
        /*076e*/ 	.byte	0x04
	.zero		1


	//   ....[28]....
        /*0770*/ 	.word	0x00007640
        /*0774*/ 	.word	0x000000ff
        /*0778*/ 	.word	0x00031c50
        /*077c*/ 	.short	0x010a
        /*077e*/ 	.byte	0x04
	.zero		1


	//   ....[29]....
        /*0780*/ 	.word	0x00007680
        /*0784*/ 	.word	0x000000ff
        /*0788*/ 	.word	0x00031c50
        /*078c*/ 	.short	0x010a
        /*078e*/ 	.byte	0x04
	.zero		1


	//   ....[30]....
        /*0790*/ 	.word	0x00009bb0
        /*0794*/ 	.word	0x0000000b
        /*0798*/ 	.word	0x00000000
        /*079c*/ 	.short	0x0101
        /*079e*/ 	.byte	0x3f
	.zero		1


	//   ....[31]....
        /*07a0*/ 	.word	0x00009d60
        /*07a4*/ 	.word	0x0000000b
        /*07a8*/ 	.word	0x00000000
        /*07ac*/ 	.short	0x0101
        /*07ae*/ 	.byte	0x3f
	.zero		1


	//   ....[32]....
        /*07b0*/ 	.word	0x0000aac0
        /*07b4*/ 	.word	0x000000ff
        /*07b8*/ 	.word	0x00031c30
        /*07bc*/ 	.short	0x010a
        /*07be*/ 	.byte	0x04
	.zero		1


	//   ....[33]....
        /*07c0*/ 	.word	0x0000ab00
        /*07c4*/ 	.word	0x000000ff
        /*07c8*/ 	.word	0x00031c30
        /*07cc*/ 	.short	0x010a
        /*07ce*/ 	.byte	0x04
	.zero		1


	//   ....[34]....
        /*07d0*/ 	.word	0x0000c190
        /*07d4*/ 	.word	0x000000ff
        /*07d8*/ 	.word	0x00031c50
        /*07dc*/ 	.short	0x010a
        /*07de*/ 	.byte	0x04
	.zero		1


	//   ....[35]....
        /*07e0*/ 	.word	0x0000c1d0
        /*07e4*/ 	.word	0x000000ff
        /*07e8*/ 	.word	0x00031c50
        /*07ec*/ 	.short	0x010a
        /*07ee*/ 	.byte	0x04
	.zero		1


	//   ....[36]....
        /*07f0*/ 	.word	0x0000dd50
        /*07f4*/ 	.word	0x0000000d
        /*07f8*/ 	.word	0x00000000
        /*07fc*/ 	.short	0x0101
        /*07fe*/ 	.byte	0x3f
	.zero		1


	//   ....[37]....
        /*0800*/ 	.word	0x0000dea0
        /*0804*/ 	.word	0x0000000c
        /*0808*/ 	.word	0x00000000
        /*080c*/ 	.short	0x0101
        /*080e*/ 	.byte	0x3f
	.zero		1


	//   ....[38]....
        /*0810*/ 	.word	0x0000ea80
        /*0814*/ 	.word	0x000000ff
        /*0818*/ 	.word	0x00031c50
        /*081c*/ 	.short	0x010a
        /*081e*/ 	.byte	0x06
	.zero		1


	//   ....[39]....
        /*0820*/ 	.word	0x0000eac0
        /*0824*/ 	.word	0x000000ff
        /*0828*/ 	.word	0x00031c50
        /*082c*/ 	.short	0x010a
        /*082e*/ 	.byte	0x06
	.zero		1


	//   ....[40]....
        /*0830*/ 	.word	0x0000f190
        /*0834*/ 	.word	0x00000004
        /*0838*/ 	.word	0x00000000
        /*083c*/ 	.short	0x0101
        /*083e*/ 	.byte	0x3f
	.zero		1


	//   ....[41]....
        /*0840*/ 	.word	0x000104e0
        /*0844*/ 	.word	0x000000ff
        /*0848*/ 	.word	0x00000000
        /*084c*/ 	.short	0x0101
        /*084e*/ 	.byte	0x04
	.zero		1


	//   ....[42]....
        /*0850*/ 	.word	0x00012e50
        /*0854*/ 	.word	0x00000000
        /*0858*/ 	.word	0x00031c40
        /*085c*/ 	.short	0x010a
        /*085e*/ 	.byte	0x3f
	.zero		1


	//   ....[43]....
        /*0860*/ 	.word	0x00013da0
        /*0864*/ 	.word	0x00000016
        /*0868*/ 	.word	0x00031c00
        /*086c*/ 	.short	0x0107
        /*086e*/ 	.byte	0x3f
	.zero		1


	//   ....[44]....
        /*0870*/ 	.word	0x00013ea0
        /*0874*/ 	.word	0x00000016
        /*0878*/ 	.word	0x00031c00
        /*087c*/ 	.short	0x0101
        /*087e*/ 	.byte	0x3f
	.zero		1


	//   ....[45]....
        /*0880*/ 	.word	0x00013ec0
        /*0884*/ 	.word	0x00000016
        /*0888*/ 	.word	0x00031c20
        /*088c*/ 	.short	0x010a
        /*088e*/ 	.byte	0x3f
	.zero		1


	//   ....[46]....
        /*0890*/ 	.word	0x000141d0
        /*0894*/ 	.word	0x00000003
        /*0898*/ 	.word	0x00031c40
        /*089c*/ 	.short	0x010a
        /*089e*/ 	.byte	0x3f
	.zero		1


	//   ....[47]....
        /*08a0*/ 	.word	0x00014650
        /*08a4*/ 	.word	0x00000003
        /*08a8*/ 	.word	0x00000060
        /*08ac*/ 	.short	0x010a
        /*08ae*/ 	.byte	0x3f
	.zero		1


	//   ....[48]....
        /*08b0*/ 	.word	0x00014d70
        /*08b4*/ 	.word	0x00000003
        /*08b8*/ 	.word	0x00031c40
        /*08bc*/ 	.short	0x010a
        /*08be*/ 	.byte	0x3f
	.zero		1


	//   ....[49]....
        /*08c0*/ 	.word	0x000151f0
        /*08c4*/ 	.word	0x0000000c
        /*08c8*/ 	.word	0x00000060
        /*08cc*/ 	.short	0x010a
        /*08ce*/ 	.byte	0x3f
	.zero		1


	//   ....[50]....
        /*08d0*/ 	.word	0x00015860
        /*08d4*/ 	.word	0x00000002
        /*08d8*/ 	.word	0x00031c40
        /*08dc*/ 	.short	0x010a
        /*08de*/ 	.byte	0x3f
	.zero		1


	//   ....[51]....
        /*08e0*/ 	.word	0x00015cf0
        /*08e4*/ 	.word	0x00000008
        /*08e8*/ 	.word	0x00000060
        /*08ec*/ 	.short	0x010a
        /*08ee*/ 	.byte	0x3f
	.zero		1


	//   ....[52]....
        /*08f0*/ 	.word	0x00016320
        /*08f4*/ 	.word	0x00000003
        /*08f8*/ 	.word	0x00031c60
        /*08fc*/ 	.short	0x010a
        /*08fe*/ 	.byte	0x3f
	.zero		1


	//   ....[53]....
        /*0900*/ 	.word	0x00017480
        /*0904*/ 	.word	0x00000009
        /*0908*/ 	.word	0x00031c20
        /*090c*/ 	.short	0x010a
        /*090e*/ 	.byte	0x3f
	.zero		1


	//   ....[54]....
        /*0910*/ 	.word	0x00017640
        /*0914*/ 	.word	0x00000006
        /*0918*/ 	.word	0x00000000
        /*091c*/ 	.short	0x010a
        /*091e*/ 	.byte	0x3f
	.zero		1


	//   ....[55]....
        /*0920*/ 	.word	0x000176b0
        /*0924*/ 	.word	0x00000007
        /*0928*/ 	.word	0x00000000
        /*092c*/ 	.short	0x010a
        /*092e*/ 	.byte	0x3f
	.zero		1


	//   ....[56]....
        /*0930*/ 	.word	0x00017710
        /*0934*/ 	.word	0x00000004
        /*0938*/ 	.word	0x00000000
        /*093c*/ 	.short	0x010a
        /*093e*/ 	.byte	0x3f
	.zero		1


	//   ....[57]....
        /*0940*/ 	.word	0x00017740
        /*0944*/ 	.word	0x00000005
        /*0948*/ 	.word	0x00000000
        /*094c*/ 	.short	0x010a
        /*094e*/ 	.byte	0x3f
	.zero		1


	//   ....[58]....
        /*0950*/ 	.word	0x000177b0
        /*0954*/ 	.word	0x00000003
        /*0958*/ 	.word	0x00031c00
        /*095c*/ 	.short	0x010a
        /*095e*/ 	.byte	0x3f
	.zero		1


	//   ....[59]....
        /*0960*/ 	.word	0x00017800
        /*0964*/ 	.word	0x00000000
        /*0968*/ 	.word	0x00031c30
        /*096c*/ 	.short	0x010a
        /*096e*/ 	.byte	0x3f
	.zero		1


	//   ....[60]....
        /*0970*/ 	.word	0x00017860
        /*0974*/ 	.word	0x00000008
        /*0978*/ 	.word	0x00031c30
        /*097c*/ 	.short	0x010a
        /*097e*/ 	.byte	0x3f
	.zero		1


	//   ....[61]....
        /*0980*/ 	.word	0x000178c0
        /*0984*/ 	.word	0x00000008
        /*0988*/ 	.word	0x00031c50
        /*098c*/ 	.short	0x010a
        /*098e*/ 	.byte	0x3f
	.zero		1


	//   ....[62]....
        /*0990*/ 	.word	0x00017920
        /*0994*/ 	.word	0x00000007
        /*0998*/ 	.word	0x00031c30
        /*099c*/ 	.short	0x010a
        /*099e*/ 	.byte	0x3f
	.zero		1


	//   ....[63]....
        /*09a0*/ 	.word	0x00017980
        /*09a4*/ 	.word	0x00000007
        /*09a8*/ 	.word	0x00031c50
        /*09ac*/ 	.short	0x010a
        /*09ae*/ 	.byte	0x3f
	.zero		1


	//   ....[64]....
        /*09b0*/ 	.word	0x000179e0
        /*09b4*/ 	.word	0x00000005
        /*09b8*/ 	.word	0x00031c50
        /*09bc*/ 	.short	0x010a
        /*09be*/ 	.byte	0x3f
	.zero		1


	//   ....[65]....
        /*09c0*/ 	.word	0x00017b80
        /*09c4*/ 	.word	0x00000000
        /*09c8*/ 	.word	0x00031c40
        /*09cc*/ 	.short	0x010a
        /*09ce*/ 	.byte	0x3f
	.zero		1


	//   ....[66]....
        /*09d0*/ 	.word	0x00018450
        /*09d4*/ 	.word	0x00000016
        /*09d8*/ 	.word	0x00031c20
        /*09dc*/ 	.short	0x010a
        /*09de*/ 	.byte	0x3f
	.zero		1


	//   ....[67]....
        /*09e0*/ 	.word	0x000184a0
        /*09e4*/ 	.word	0x00000003
        /*09e8*/ 	.word	0x00031c40
        /*09ec*/ 	.short	0x010a
        /*09ee*/ 	.byte	0x3f
	.zero		1


	//   ....[68]....
        /*09f0*/ 	.word	0x000184f0
        /*09f4*/ 	.word	0x00000003
        /*09f8*/ 	.word	0x00000060
        /*09fc*/ 	.short	0x010a
        /*09fe*/ 	.byte	0x3f
	.zero		1


	//   ....[69]....
        /*0a00*/ 	.word	0x00018540
        /*0a04*/ 	.word	0x00000003
        /*0a08*/ 	.word	0x00031c40
        /*0a0c*/ 	.short	0x010a
        /*0a0e*/ 	.byte	0x3f
	.zero		1


	//   ....[70]....
        /*0a10*/ 	.word	0x00018590
        /*0a14*/ 	.word	0x0000000c
        /*0a18*/ 	.word	0x00000060
        /*0a1c*/ 	.short	0x010a
        /*0a1e*/ 	.byte	0x3f
	.zero		1


	//   ....[71]....
        /*0a20*/ 	.word	0x000185e0
        /*0a24*/ 	.word	0x00000002
        /*0a28*/ 	.word	0x00031c40
        /*0a2c*/ 	.short	0x010a
        /*0a2e*/ 	.byte	0x3f
	.zero		1


	//   ....[72]....
        /*0a30*/ 	.word	0x00018630
        /*0a34*/ 	.word	0x00000008
        /*0a38*/ 	.word	0x00000060
        /*0a3c*/ 	.short	0x010a
        /*0a3e*/ 	.byte	0x3f
	.zero		1


	//   ....[73]....
        /*0a40*/ 	.word	0x00018680
        /*0a44*/ 	.word	0x00000003
        /*0a48*/ 	.word	0x00031c60
        /*0a4c*/ 	.short	0x010a
        /*0a4e*/ 	.byte	0x3f
	.zero		1


	//   ....[74]....
        /*0a50*/ 	.word	0x00019010
        /*0a54*/ 	.word	0x00000009
        /*0a58*/ 	.word	0x00031c20
        /*0a5c*/ 	.short	0x010a
        /*0a5e*/ 	.byte	0x3f
	.zero		1


	//   ....[75]....
        /*0a60*/ 	.word	0x000191b0
        /*0a64*/ 	.word	0x00000006
        /*0a68*/ 	.word	0x00000000
        /*0a6c*/ 	.short	0x010a
        /*0a6e*/ 	.byte	0x3f
	.zero		1


	//   ....[76]....
        /*0a70*/ 	.word	0x00019200
        /*0a74*/ 	.word	0x00000007
        /*0a78*/ 	.word	0x00000000
        /*0a7c*/ 	.short	0x010a
        /*0a7e*/ 	.byte	0x3f
	.zero		1


	//   ....[77]....
        /*0a80*/ 	.word	0x00019250
        /*0a84*/ 	.word	0x00000004
        /*0a88*/ 	.word	0x00000000
        /*0a8c*/ 	.short	0x010a
        /*0a8e*/ 	.byte	0x3f
	.zero		1


	//----- nvinfo : EIATTR_NUM_MBARRIERS
	.align		4
.L_1441:
        /*0a90*/ 	.byte	0x03, 0x38
        /*0a92*/ 	.short	0x0016


	//----- nvinfo : EIATTR_EXIT_INSTR_OFFSETS
	.align		4
        /*0a94*/ 	.byte	0x04, 0x1c
        /*0a96*/ 	.short	(.L_1443 - .L_1442)


	//   ....[0]....
.L_1442:
        /*0a98*/ 	.word	0x00000a90


	//   ....[1]....
        /*0a9c*/ 	.word	0x000112a0


	//   ....[2]....
        /*0aa0*/ 	.word	0x00017790


	//----- nvinfo : EIATTR_MAX_THREADS
	.align		4
.L_1443:
        /*0aa4*/ 	.byte	0x04, 0x05
        /*0aa6*/ 	.short	(.L_1445 - .L_1444)
.L_1444:
        /*0aa8*/ 	.word	0x00000200
        /*0aac*/ 	.word	0x00000001
        /*0ab0*/ 	.word	0x00000001


	//----- nvinfo : EIATTR_CRS_STACK_SIZE
	.align		4
.L_1445:
        /*0ab4*/ 	.byte	0x04, 0x1e
        /*0ab6*/ 	.short	(.L_1447 - .L_1446)
.L_1446:
        /*0ab8*/ 	.word	0x00000000


	//----- nvinfo : EIATTR_CBANK_PARAM_SIZE
	.align		4
.L_1447:
        /*0abc*/ 	.byte	0x03, 0x19
        /*0abe*/ 	.short	0x0af0


	//----- nvinfo : EIATTR_PARAM_CBANK
	.align		4
        /*0ac0*/ 	.byte	0x04, 0x0a
        /*0ac2*/ 	.short	(.L_1449 - .L_1448)
	.align		4
.L_1448:
        /*0ac4*/ 	.word	index@(.nv.constant0._ZN7cutlass13device_kernelIN5flash11enable_sm90INS1_16FlashAttnFwdSm90INS1_25CollectiveMainloopFwdSm90ILi2EN4cute5tupleIJNS5_1CILi1EEES8_S8_EEENS6_IJNS7_ILi192EEENS7_ILi144EEENS7_ILi96EEEEEELi96ENS_6half_tEfNS_4arch4Sm90ELb1ELb0ELb1ELb1ELb0ELb0ELb0ELb0ELb1ELb1ELb0ELb0EEENS1_21CollectiveEpilogueFwdINS6_IJSA_SC_SB_EEES9_SE_SG_Li384ELb1ELb1ELb0ELb0EEENS1_36VarlenDynamicPersistentTileSchedulerILi192ELi144ELi384ELi128ELb0ELb1ELb1ELb1ELb1ELb1EEEEEEEEEvNT_6ParamsE)
        /*0ac8*/ 	.short	0x0210
        /*0aca*/ 	.short	0x0af0


	//----- nvinfo : EIATTR_SW_WAR
	.align		4
.L_1449:
        /*0acc*/ 	.byte	0x04, 0x36
        /*0ace*/ 	.short	(.L_1451 - .L_1450)
.L_1450:
        /*0ad0*/ 	.word	0x00000008
.L_1451:


//--------------------- .nv.info._ZN7cutlass13device_kernelIN5flash11enable_sm90INS1_16FlashAttnFwdSm90INS1_25CollectiveMainloopFwdSm90ILi2EN4cute5tupleIJNS5_1CILi1EEES8_S8_EEENS6_IJNS7_ILi192EEENS7_ILi144EEENS7_ILi96EEEEEELi96ENS_6half_tEfNS_4arch4Sm90ELb1ELb0ELb1ELb1ELb0ELb1ELb0ELb0ELb1ELb1ELb0ELb0EEENS1_21CollectiveEpilogueFwdINS6_IJSA_SC_SB_EEES9_SE_SG_Li384ELb1ELb1ELb0ELb0EEENS1_36VarlenDynamicPersistentTileSchedulerILi192ELi144ELi384ELi128ELb0ELb1ELb1ELb1ELb1ELb1EEEEEEEEEvNT_6ParamsE --------------------------
	.section	.nv.info._ZN7cutlass13device_kernelIN5flash11enable_sm90INS1_16FlashAttnFwdSm90INS1_25CollectiveMainloopFwdSm90ILi2EN4cute5tupleIJNS5_1CILi1EEES8_S8_EEENS6_IJNS7_ILi192EEENS7_ILi144EEENS7_ILi96EEEEEELi96ENS_6half_tEfNS_4arch4Sm90ELb1ELb0ELb1ELb1ELb0ELb1ELb0ELb0ELb1ELb1ELb0ELb0EEENS1_21CollectiveEpilogueFwdINS6_IJSA_SC_SB_EEES9_SE_SG_Li384ELb1ELb1ELb0ELb0EEENS1_36VarlenDynamicPersistentTileSchedulerILi192ELi144ELi384ELi128ELb0ELb1ELb1ELb1ELb1ELb1EEEEEEEEEvNT_6ParamsE,"",@"SHT_CUDA_INFO"
	.sectionflags	@""
	.align	4


	//----- nvinfo : EIATTR_CUDA_API_VERSION
	.align		4
        /*0000*/ 	.byte	0x04, 0x37
        /*0002*/ 	.short	(.L_1453 - .L_1452)
.L_1452:
        /*0004*/ 	.word	0x00000082


	//----- nvinfo : EIATTR_KPARAM_INFO
	.align		4
.L_1453:
        /*0008*/ 	.byte	0x04, 0x17
        /*000a*/ 	.short	(.L_1455 - .L_1454)
.L_1454:
        /*000c*/ 	.word	0x00000000
        /*0010*/ 	.short	0x0000
        /*0012*/ 	.short	0x0070
        /*0014*/ 	.byte	0x00, 0xf0, 0x01, 0x2a


	//----- nvinfo : EIATTR_SPARSE_MMA_MASK
	.align		4
.L_1455:
        /*0018*/ 	.byte	0x03, 0x50
        /*001a*/ 	.short	0x0000


	//----- nvinfo : EIATTR_MAXREG_COUNT
	.align		4
        /*001c*/ 	.byte	0x03, 0x1b
        /*001e*/ 	.short	0x0080


	//----- nvinfo : EIATTR_NUM_BARRIERS
	.align		4
        /*0020*/ 	.byte	0x02, 0x4c
        /*0022*/ 	.byte	0x10
	.zero		1


	//----- nvinfo : EIATTR_EXTERNS
	.align		4
        /*0024*/ 	.byte	0x04, 0x0f
        /*0026*/ 	.short	(.L_1457 - .L_1456)


	//   ....[0]....
	.align		4
.L_1456:
        /*0028*/ 	.word	index@(__assertfail)


	//----- nvinfo : EIATTR_ANNOTATIONS
	.align		4
.L_1457:
        /*002c*/ 	.byte	0x04, 0x55
        /*002e*/ 	.short	(.L_1459 - .L_1458)


	//   ....[0]....
.L_1458:
        /* <DEDUP_REMOVED lines=128> */


	//----- nvinfo : EIATTR_MERCURY_ISA_VERSION
	.align		4
.L_1459:
        /*0818*/ 	.byte	0x03, 0x5f
        /*081a*/ 	.short	0x0101


	//----- nvinfo : EIATTR_UNUSED_LOAD_BYTE_OFFSET
	.align		4
        /*081c*/ 	.byte	0x04, 0x44
        /*081e*/ 	.short	(.L_1461 - .L_1460)


	//   ....[0]....
.L_1460:
        /*0820*/ 	.word	0x00000af0
        /*0824*/ 	.word	0x0000fff0


	//   ....[1]....
        /*0828*/ 	.word	0x0001b810
        /*082c*/ 	.word	0x0000fff0


	//----- nvinfo : EIATTR_INT_WARP_WIDE_INSTR_OFFSETS
	.align		4
.L_1461:
        /*0830*/ 	.byte	0x04, 0x31
        /*0832*/ 	.short	(.L_1463 - .L_1462)


	//   ....[0]....
.L_1462:
        /*0834*/ 	.word	0x00000190


	//   ....[1]....
        /*0838*/ 	.word	0x000001d0


	//   ....[2]....
        /*083c*/ 	.word	0x00000240


	//   ....[3]....
        /*0840*/ 	.word	0x000200d0


	//   ....[4]....
        /*0844*/ 	.word	0x00020170


	//   ....[5]....
        /*0848*/ 	.word	0x00023ce0


	//   ....[6]....
        /*084c*/ 	.word	0x00023d80


	//----- nvinfo : EIATTR_COOP_GROUP_MASK_REGIDS
	.align		4
.L_1463:
        /*0850*/ 	.byte	0x04, 0x29
        /*0852*/ 	.short	(.L_1465 - .L_1464)


	//   ....[0]....
.L_1464:
        /*0854*/ 	.word	0xffffffff


	//   ....[1]....
        /*0858*/ 	.word	0xffffffff


	//   ....[2]....
        /*085c*/ 	.word	0xffffffff


	//   ....[3]....
        /*0860*/ 	.word	0xffffffff


	//   ....[4]....
        /*0864*/ 	.word	0xffffffff


	//   ....[5]....
        /*0868*/ 	.word	0xffffffff


	//   ....[6]....
        /*086c*/ 	.word	0xffffffff


	//   ....[7]....
        /*0870*/ 	.word	0xffffffff


	//   ....[8]....
        /*0874*/ 	.word	0xffffffff


	//   ....[9]....
        /*0878*/ 	.word	0xffffffff


	//   ....[10]....
        /*087c*/ 	.word	0xffffffff


	//   ....[11]....
        /*0880*/ 	.word	0xffffffff


	//   ....[12]....
        /*0884*/ 	.word	0xffffffff


	//   ....[13]....
        /*0888*/ 	.word	0xffffffff


	//   ....[14]....
        /*088c*/ 	.word	0xffffffff


	//   ....[15]....
        /*0890*/ 	.word	0xffffffff


	//   ....[16]....
        /*0894*/ 	.word	0xffffffff


	//   ....[17]....
        /*0898*/ 	.word	0xffffffff


	//   ....[18]....
        /*089c*/ 	.word	0xffffffff


	//   ....[19]....
        /*08a0*/ 	.word	0xffffffff


	//   ....[20]....
        /*08a4*/ 	.word	0xffffffff


	//   ....[21]....
        /*08a8*/ 	.word	0xffffffff


	//   ....[22]....
        /*08ac*/ 	.word	0xffffffff


	//   ....[23]....
        /*08b0*/ 	.word	0xffffffff


	//   ....[24]....
        /*08b4*/ 	.word	0xffffffff


	//   ....[25]....
        /*08b8*/ 	.word	0xffffffff


	//   ....[26]....
        /*08bc*/ 	.word	0xffffffff


	//   ....[27]....
        /*08c0*/ 	.word	0xffffffff


	//   ....[28]....
        /*08c4*/ 	.word	0xffffffff


	//   ....[29]....
        /*08c8*/ 	.word	0xffffffff


	//   ....[30]....
        /*08cc*/ 	.word	0xffffffff


	//   ....[31]....
        /*08d0*/ 	.word	0xffffffff


	//   ....[32]....
        /*08d4*/ 	.word	0xffffffff


	//   ....[33]....
        /*08d8*/ 	.word	0xffffffff


	//   ....[34]....
        /*08dc*/ 	.word	0xffffffff


	//   ....[35]....
        /*08e0*/ 	.word	0xffffffff


	//   ....[36]....
        /*08e4*/ 	.word	0xffffffff


	//   ....[37]....
        /*08e8*/ 	.word	0xffffffff


	//   ....[38]....
        /*08ec*/ 	.word	0xffffffff


	//   ....[39]....
        /*08f0*/ 	.word	0xffffffff


	//   ....[40]....
        /*08f4*/ 	.word	0xffffffff


	//   ....[41]....
        /*08f8*/ 	.word	0xffffffff


	//   ....[42]....
        /*08fc*/ 	.word	0xffffffff


	//   ....[43]....
        /*0900*/ 	.word	0xffffffff


	//   ....[44]....
        /*0904*/ 	.word	0xffffffff


	//   ....[45]....
        /*0908*/ 	.word	0xffffffff


	//   ....[46]....
        /*090c*/ 	.word	0xffffffff


	//   ....[47]....
        /*0910*/ 	.word	0xffffffff


	//   ....[48]....
        /*0914*/ 	.word	0xffffffff


	//   ....[49]....
        /*0918*/ 	.word	0xffffffff


	//   ....[50]....
        /*091c*/ 	.word	0xffffffff


	//   ....[51]....
        /*0920*/ 	.word	0xffffffff


	//   ....[52]....
        /*0924*/ 	.word	0xffffffff


	//   ....[53]....
        /*0928*/ 	.word	0xffffffff


	//   ....[54]....
        /*092c*/ 	.word	0xffffffff


	//   ....[55]....
        /*0930*/ 	.word	0xffffffff


	//   ....[56]....
        /*0934*/ 	.word	0xffffffff


	//   ....[57]....
        /*0938*/ 	.word	0xffffffff


	//   ....[58]....
        /*093c*/ 	.word	0xffffffff


	//   ....[59]....
        /*0940*/ 	.word	0xffffffff


	//   ....[60]....
        /*0944*/ 	.word	0xffffffff


	//   ....[61]....
        /*0948*/ 	.word	0xffffffff


	//   ....[62]....
        /*094c*/ 	.word	0xffffffff


	//   ....[63]....
        /*0950*/ 	.word	0xffffffff


	//   ....[64]....
        /*0954*/ 	.word	0xffffffff


	//   ....[65]....
        /*0958*/ 	.word	0xffffffff


	//   ....[66]....
        /*095c*/ 	.word	0xffffffff


	//   ....[67]....
        /*0960*/ 	.word	0xffffffff


	//   ....[68]....
        /*0964*/ 	.word	0xffffffff


	//   ....[69]....
        /*0968*/ 	.word	0xffffffff


	//   ....[70]....
        /*096c*/ 	.word	0xffffffff


	//   ....[71]....
        /*0970*/ 	.word	0xffffffff


	//   ....[72]....
        /*0974*/ 	.word	0xffffffff


	//   ....[73]....
        /*0978*/ 	.word	0xffffffff


	//   ....[74]....
        /*097c*/ 	.word	0xffffffff


	//   ....[75]....
        /*0980*/ 	.word	0xffffffff


	//   ....[76]....
        /*0984*/ 	.word	0xffffffff


	//   ....[77]....
        /*0988*/ 	.word	0xffffffff


	//   ....[78]....
        /*098c*/ 	.word	0xffffffff


	//   ....[79]....
        /*0990*/ 	.word	0xffffffff


	//   ....[80]....
        /*0994*/ 	.word	0xffffffff


	//   ....[81]....
        /*0998*/ 	.word	0xffffffff


	//   ....[82]....
        /*099c*/ 	.word	0xffffffff


	//   ....[83]....
        /*09a0*/ 	.word	0xffffffff


	//   ....[84]....
        /*09a4*/ 	.word	0xffffffff


	//   ....[85]....
        /*09a8*/ 	.word	0xffffffff


	//   ....[86]....
        /*09ac*/ 	.word	0xffffffff


	//   ....[87]....
        /*09b0*/ 	.word	0xffffffff


	//   ....[88]....
        /*09b4*/ 	.word	0xffffffff


	//   ....[89]....
        /*09b8*/ 	.word	0xffffffff


	//   ....[90]....
        /*09bc*/ 	.word	0xffffffff


	//   ....[91]....
        /*09c0*/ 	.word	0xffffffff


	//   ....[92]....
        /*09c4*/ 	.word	0xffffffff


	//   ....[93]....
        /*09c8*/ 	.word	0xffffffff


	//   ....[94]....
        /*09cc*/ 	.word	0xffffffff


	//   ....[95]....
        /*09d0*/ 	.word	0xffffffff


	//   ....[96]....
        /*09d4*/ 	.word	0xffffffff


	//   ....[97]....
        /*09d8*/ 	.word	0xffffffff


	//   ....[98]....
        /*09dc*/ 	.word	0xffffffff


	//   ....[99]....
        /*09e0*/ 	.word	0x0500000f


	//   ....[100]....
        /*09e4*/ 	.word	0x0500000f


	//   ....[101]....
        /*09e8*/ 	.word	0x0500000f


	//   ....[102]....
        /*09ec*/ 	.word	0x0500000f


	//   ....[103]....
        /*09f0*/ 	.word	0x0500000f


	//   ....[104]....
        /*09f4*/ 	.word	0x0500000f


	//   ....[105]....
        /*09f8*/ 	.word	0x0500000f


	//   ....[106]....
        /*09fc*/ 	.word	0x0500000f


	//   ....[107]....
        /*0a00*/ 	.word	0x0500000f


	//   ....[108]....
        /*0a04*/ 	.word	0x0500000f


	//   ....[109]....
        /*0a08*/ 	.word	0x0500000f


	//   ....[110]....
        /*0a0c*/ 	.word	0x0500000f


	//   ....[111]....
        /*0a10*/ 	.word	0x0500000f


	//   ....[112]....
        /*0a14*/ 	.word	0x0500000f


	//   ....[113]....
        /*0a18*/ 	.word	0x0500000f


	//   ....[114]....
        /*0a1c*/ 	.word	0x0500000f


	//   ....[115]....
        /*0a20*/ 	.word	0x0500000f


	//   ....[116]....
        /*0a24*/ 	.word	0x0500000f


	//   ....[117]....
        /*0a28*/ 	.word	0x0500000f


	//   ....[118]....
        /*0a2c*/ 	.word	0x0500000f


	//   ....[119]....
        /*0a30*/ 	.word	0x0500000f


	//   ....[120]....
        /*0a34*/ 	.word	0x0500000f


	//   ....[121]....
        /*0a38*/ 	.word	0x0500000f


	//   ....[122]....
        /*0a3c*/ 	.word	0x0500000f


	//   ....[123]....
        /*0a40*/ 	.word	0x0500000f


	//   ....[124]....
        /*0a44*/ 	.word	0x0500000f


	//   ....[125]....
        /*0a48*/ 	.word	0x0500000f


	//   ....[126]....
        /*0a4c*/ 	.word	0x0500000f


	//   ....[127]....
        /*0a50*/ 	.word	0x0500000f


	//   ....[128]....
        /*0a54*/ 	.word	0x0500000f


	//   ....[129]....
        /*0a58*/ 	.word	0x0500000f


	//   ....[130]....
        /*0a5c*/ 	.word	0x0500000f


	//   ....[131]....
        /*0a60*/ 	.word	0x0500000f


	//   ....[132]....
        /*0a64*/ 	.word	0x0500000f


	//   ....[133]....
        /*0a68*/ 	.word	0x0500000f


	//   ....[134]....
        /*0a6c*/ 	.word	0x0500000f


	//   ....[135]....
        /*0a70*/ 	.word	0x0500000f


	//   ....[136]....
        /*0a74*/ 	.word	0x0500000f


	//   ....[137]....
        /*0a78*/ 	.word	0x0500000f


	//   ....[138]....
        /*0a7c*/ 	.word	0x0500000f


	//   ....[139]....
        /*0a80*/ 	.word	0x0500000f


	//   ....[140]....
        /*0a84*/ 	.word	0x0500000f


	//   ....[141]....
        /*0a88*/ 	.word	0x0500000f


	//   ....[142]....
        /*0a8c*/ 	.word	0x0500000f


	//   ....[143]....
        /*0a90*/ 	.word	0x0500000f


	//----- nvinfo : EIATTR_COOP_GROUP_INSTR_OFFSETS
	.align		4
.L_1465:
        /*0a94*/ 	.byte	0x04, 0x28
        /*0a96*/ 	.short	(.L_1467 - .L_1466)


	//   ....[0]....
.L_1466:
        /*0a98*/ 	.word	0x00000070


	//   ....[1]....
        /*0a9c*/ 	.word	0x000001a0


	//   ....[2]....
        /*0aa0*/ 	.word	0x000001f0


	//   ....[3]....
        /*0aa4*/ 	.word	0x00000420


	//   ....[4]....
        /*0aa8*/ 	.word	0x00000580


	//   ....[5]....
        /*0aac*/ 	.word	0x000006a0


	//   ....[6]....
        /*0ab0*/ 	.word	0x00000800


	//   ....[7]....
        /*0ab4*/ 	.word	0x000072c0


	//   ....[8]....
        /*0ab8*/ 	.word	0x00007a20


	//   ....[9]....
        /*0abc*/ 	.word	0x00007a30


	//   ....[10]....
        /*0ac0*/ 	.word	0x00007a40


	//   ....[11]....
        /*0ac4*/ 	.word	0x00007a50


	//   ....[12]....
        /*0ac8*/ 	.word	0x00009800


	//   ....[13]....
        /*0acc*/ 	.word	0x00009810


	//   ....[14]....
        /*0ad0*/ 	.word	0x00009820


	//   ....[15]....
        /*0ad4*/ 	.word	0x00009830


	//   ....[16]....
        /*0ad8*/ 	.word	0x0000d900


	//   ....[17]....
        /*0adc*/ 	.word	0x0000e320


	//   ....[18]....
        /*0ae0*/ 	.word	0x0000e350


	//   ....[19]....
        /*0ae4*/ 	.word	0x0000e370


	//   ....[20]....
        /*0ae8*/ 	.word	0x0000ee30


	//   ....[21]....
        /*0aec*/ 	.word	0x0000ee50


	//   ....[22]....
        /*0af0*/ 	.word	0x00010030


	//   ....[23]....
        /*0af4*/ 	.word	0x00012b10


	//   ....[24]....
        /*0af8*/ 	.word	0x00012e20


	//   ....[25]....
        /*0afc*/ 	.word	0x00013ab0


	//   ....[26]....
        /*0b00*/ 	.word	0x00013ad0


	//   ....[27]....
        /*0b04*/ 	.word	0x00014160


	//   ....[28]....
        /*0b08*/ 	.word	0x00014180


	//   ....[29]....
        /*0b0c*/ 	.word	0x00015a60


	//   ....[30]....
        /*0b10*/ 	.word	0x00018720


	//   ....[31]....
        /*0b14*/ 	.word	0x000187a0


	//   ....[32]....
        /*0b18*/ 	.word	0x00019160


	//   ....[33]....
        /*0b1c*/ 	.word	0x00019180


	//   ....[34]....
        /*0b20*/ 	.word	0x0001aa30


	//   ....[35]....
        /*0b24*/ 	.word	0x0001aeb0


	//   ....[36]....
        /*0b28*/ 	.word	0x0001b1b0


	//   ....[37]....
        /*0b2c*/ 	.word	0x0001b1e0


	//   ....[38]....
        /*0b30*/ 	.word	0x0001b220


	//   ....[39]....
        /*0b34*/ 	.word	0x0001c2a0


	//   ....[40]....
        /*0b38*/ 	.word	0x0001c2d0


	//   ....[41]....
        /*0b3c*/ 	.word	0x0001c300


	//   ....[42]....
        /*0b40*/ 	.word	0x0001c310


	//   ....[43]....
        /*0b44*/ 	.word	0x0001c7d0


	//   ....[44]....
        /*0b48*/ 	.word	0x0001c7f0


	//   ....[45]....
        /*0b4c*/ 	.word	0x0001c900


	//   ....[46]....
        /*0b50*/ 	.word	0x0001c920


	//   ....[47]....
        /*0b54*/ 	.word	0x0001d1a0


	//   ....[48]....
        /*0b58*/ 	.word	0x0001d1b0


	//   ....[49]....
        /*0b5c*/ 	.word	0x0001d320


	//   ....[50]....
        /*0b60*/ 	.word	0x0001d330


	//   ....[51]....
        /*0b64*/ 	.word	0x0001d4e0


	//   ....[52]....
        /*0b68*/ 	.word	0x0001d6e0


	//   ....[53]....
        /*0b6c*/ 	.word	0x0001d710


	//   ....[54]....
        /*0b70*/ 	.word	0x0001d740


	//   ....[55]....
        /*0b74*/ 	.word	0x0001d770


	//   ....[56]....
        /*0b78*/ 	.word	0x0001d7a0


	//   ....[57]....
        /*0b7c*/ 	.word	0x0001d7d0


	//   ....[58]....
        /*0b80*/ 	.word	0x0001d950


	//   ....[59]....
        /*0b84*/ 	.word	0x0001d980


	//   ....[60]....
        /*0b88*/ 	.word	0x0001d9b0


	//   ....[61]....
        /*0b8c*/ 	.word	0x0001d9e0


	//   ....[62]....
        /*0b90*/ 	.word	0x0001da10


	//   ....[63]....
        /*0b94*/ 	.word	0x0001da40


	//   ....[64]....
        /*0b98*/ 	.word	0x0001db00


	//   ....[65]....
        /*0b9c*/ 	.word	0x0001db60


	//   ....[66]....
        /*0ba0*/ 	.word	0x0001dc00


	//   ....[67]....
        /*0ba4*/ 	.word	0x0001eb80


	//   ....[68]....
        /*0ba8*/ 	.word	0x00020690


	//   ....[69]....
        /*0bac*/ 	.word	0x00021390


	//   ....[70]....
        /*0bb0*/ 	.word	0x000213b0


	//   ....[71]....
        /*0bb4*/ 	.word	0x00021470


	//   ....[72]....
        /*0bb8*/ 	.word	0x00021490


	//   ....[73]....
        /*0bbc*/ 	.word	0x00021530


	//   ....[74]....
        /*0bc0*/ 	.word	0x00021550


	//   ....[75]....
        /*0bc4*/ 	.word	0x00021560


	//   ....[76]....
        /*0bc8*/ 	.word	0x00021570


	//   ....[77]....
        /*0bcc*/ 	.word	0x00021690


	//   ....[78]....
        /*0bd0*/ 	.word	0x000216a0


	//   ....[79]....
        /*0bd4*/ 	.word	0x000216b0


	//   ....[80]....
        /*0bd8*/ 	.word	0x00021740


	//   ....[81]....
        /*0bdc*/ 	.word	0x00024480


	//   ....[82]....
        /*0be0*/ 	.word	0x000244a0


	//   ....[83]....
        /*0be4*/ 	.word	0x000244e0


	//   ....[84]....
        /*0be8*/ 	.word	0x00024510


	//   ....[85]....
        /*0bec*/ 	.word	0x00024540


	//   ....[86]....
        /*0bf0*/ 	.word	0x00024570


	//   ....[87]....
        /*0bf4*/ 	.word	0x000245a0


	//   ....[88]....
        /*0bf8*/ 	.word	0x000245d0


	//   ....[89]....
        /*0bfc*/ 	.word	0x00024760


	//   ....[90]....
        /*0c00*/ 	.word	0x000247a0


	//   ....[91]....
        /*0c04*/ 	.word	0x000247d0


	//   ....[92]....
        /*0c08*/ 	.word	0x00024800


	//   ....[93]....
        /*0c0c*/ 	.word	0x00024830


	//   ....[94]....
        /*0c10*/ 	.word	0x00024860


	//   ....[95]....
        /*0c14*/ 	.word	0x00024920


	//   ....[96]....
        /*0c18*/ 	.word	0x00024940


	//   ....[97]....
        /*0c1c*/ 	.word	0x000249b0


	//   ....[98]....
        /*0c20*/ 	.word	0x00025050


	//   ....[99]....
        /*0c24*/ 	.word	0x000254d0


	//   ....[100]....
        /*0c28*/ 	.word	0x00025570


	//   ....[101]....
        /*0c2c*/ 	.word	0x00025600


	//   ....[102]....
        /*0c30*/ 	.word	0x00025650


	//   ....[103]....
        /*0c34*/ 	.word	0x000256a0


	//   ....[104]....
        /*0c38*/ 	.word	0x00025770


	//   ....[105]....
        /*0c3c*/ 	.word	0x00025800


	//   ....[106]....
        /*0c40*/ 	.word	0x00025860


	//   ....[107]....
        /*0c44*/ 	.word	0x000258c0


	//   ....[108]....
        /*0c48*/ 	.word	0x00025b70


	//   ....[109]....
        /*0c4c*/ 	.word	0x00025bc0


	//   ....[110]....
        /*0c50*/ 	.word	0x00025c50


	//   ....[111]....
        /*0c54*/ 	.word	0x00025ce0


	//   ....[112]....
        /*0c58*/ 	.word	0x00025da0


	//   ....[113]....
        /*0c5c*/ 	.word	0x00026090


	//   ....[114]....
        /*0c60*/ 	.word	0x00026240


	//   ....[115]....
        /*0c64*/ 	.word	0x00026290


	//   ....[116]....
        /*0c68*/ 	.word	0x000263c0


	//   ....[117]....
        /*0c6c*/ 	.word	0x00026410


	//   ....[118]....
        /*0c70*/ 	.word	0x00026540


	//   ....[119]....
        /*0c74*/ 	.word	0x000265b0


	//   ....[120]....
        /*0c78*/ 	.word	0x000266d0


	//   ....[121]....
        /*0c7c*/ 	.word	0x00026720


	//   ....[122]....
        /*0c80*/ 	.word	0x00026830


	//   ....[123]....
        /*0c84*/ 	.word	0x000268a0


	//   ....[124]....
        /*0c88*/ 	.word	0x000269c0


	//   ....[125]....
        /*0c8c*/ 	.word	0x00026a10


	//   ....[126]....
        /*0c90*/ 	.word	0x00026d30


	//   ....[127]....
        /*0c94*/ 	.word	0x00026de0


	//   ....[128]....
        /*0c98*/ 	.word	0x00026ef0


	//   ....[129]....
        /*0c9c*/ 	.word	0x00026f70


	//   ....[130]....
        /*0ca0*/ 	.word	0x00026fe0


	//   ....[131]....
        /*0ca4*/ 	.word	0x00027050


	//   ....[132]....
        /*0ca8*/ 	.word	0x000270c0


	//   ....[133]....
        /*0cac*/ 	.word	0x00027140


	//   ....[134]....
        /*0cb0*/ 	.word	0x000271d0


	//   ....[135]....
        /*0cb4*/ 	.word	0x00027280


	//   ....[136]....
        /*0cb8*/ 	.word	0x000272f0


	//   ....[137]....
        /*0cbc*/ 	.word	0x00027360


	//   ....[138]....
        /*0cc0*/ 	.word	0x000273d0


	//   ....[139]....
        /*0cc4*/ 	.word	0x00027450


	//   ....[140]....
        /*0cc8*/ 	.word	0x000274c0


	//   ....[141]....
        /*0ccc*/ 	.word	0x00027560


	//   ....[142]....
        /*0cd0*/ 	.word	0x000275f0


	//   ....[143]....
        /*0cd4*/ 	.word	0x00027720


	//----- nvinfo : EIATTR_REG_RECONFIG
	.align		4
.L_1467:
        /*0cd8*/ 	.byte	0x01, 0x54
	.zero		2


	//----- nvinfo : EIATTR_SYSCALL_OFFSETS
	.align		4
        /*0cdc*/ 	.byte	0x04, 0x46
        /*0cde*/ 	.short	(.L_1469 - .L_1468)


	//   ....[0]....
.L_1468:
        /*0ce0*/ 	.word	0x00001d60


	//   ....[1]....
        /*0ce4*/ 	.word	0x00001eb0


	//   ....[2]....
        /*0ce8*/ 	.word	0x00007490


	//   ....[3]....
        /*0cec*/ 	.word	0x000077d0


	//   ....[4]....
        /*0cf0*/ 	.word	0x000202d0


	//   ....[5]....
        /*0cf4*/ 	.word	0x00020420


	//   ....[6]....
        /*0cf8*/ 	.word	0x00020520


	//   ....[7]....
        /*0cfc*/ 	.word	0x00020e10


	//----- nvinfo : EIATTR_MBARRIER_INSTR_OFFSETS
	.align		4
.L_1469:
        /*0d00*/ 	.byte	0x04, 0x39
        /*0d02*/ 	.short	(.L_1471 - .L_1470)


	//   ....[0]....
.L_1470:
        /*0d04*/ 	.word	0x000002d0
        /*0d08*/ 	.word	0x000000ff
        /*0d0c*/ 	.word	0x00031c00
        /*0d10*/ 	.short	0x0100
        /*0d12*/ 	.byte	0x08
	.zero		1


	//   ....[1]....
        /*0d14*/ 	.word	0x000002e0
        /*0d18*/ 	.word	0x000000ff
        /*0d1c*/ 	.word	0x00031c20
        /*0d20*/ 	.short	0x0100
        /*0d22*/ 	.byte	0x08
	.zero		1


	//   ....[2]....
        /*0d24*/ 	.word	0x000003d0
        /*0d28*/ 	.word	0x000000ff
        /*0d2c*/ 	.word	0x00031c30
        /*0d30*/ 	.short	0x0100
        /*0d32*/ 	.byte	0x08
	.zero		1


	//   ....[3]....
        /*0d34*/ 	.word	0x000003e0
        /*0d38*/ 	.word	0x000000ff
        /*0d3c*/ 	.word	0x00031c40
        /*0d40*/ 	.short	0x0100
        /*0d42*/ 	.byte	0x08
	.zero		1


	//   ....[4]....
        /*0d44*/ 	.word	0x000003f0
        /*0d48*/ 	.word	0x000000ff
        /*0d4c*/ 	.word	0x00031c38
        /*0d50*/ 	.short	0x0100
        /*0d52*/ 	.byte	0x08
	.zero		1


	//   ....[5]....
        /*0d54*/ 	.word	0x00000400
        /*0d58*/ 	.word	0x000000ff
        /*0d5c*/ 	.word	0x00031c48
        /*0d60*/ 	.short	0x0100
        /*0d62*/ 	.byte	0x08
	.zero		1


	//   ....[6]....
        /*0d64*/ 	.word	0x00000530
        /*0d68*/ 	.word	0x000000ff
        /*0d6c*/ 	.word	0x00031c50
        /*0d70*/ 	.short	0x0100
        /*0d72*/ 	.byte	0x08
	.zero		1


	//   ....[7]....
        /*0d74*/ 	.word	0x00000540
        /*0d78*/ 	.word	0x000000ff
        /*0d7c*/ 	.word	0x00031c60
        /*0d80*/ 	.short	0x0100
        /*0d82*/ 	.byte	0x08
	.zero		1


	//   ....[8]....
        /*0d84*/ 	.word	0x00000550
        /*0d88*/ 	.word	0x000000ff
        /*0d8c*/ 	.word	0x00031c58
        /*0d90*/ 	.short	0x0100
        /*0d92*/ 	.byte	0x08
	.zero		1


	//   ....[9]....
        /*0d94*/ 	.word	0x00000560
        /*0d98*/ 	.word	0x000000ff
        /*0d9c*/ 	.word	0x00031c68
        /*0da0*/ 	.short	0x0100
        /*0da2*/ 	.byte	0x08
	.zero		1


	//   ....[10]....
        /*0da4*/ 	.word	0x00000650
        /*0da8*/ 	.word	0x000000ff
        /*0dac*/ 	.word	0x00031c70
        /*0db0*/ 	.short	0x0100
        /*0db2*/ 	.byte	0x06
	.zero		1


	//   ....[11]....
        /*0db4*/ 	.word	0x00000660
        /*0db8*/ 	.word	0x000000ff
        /*0dbc*/ 	.word	0x00031c80
        /*0dc0*/ 	.short	0x0100
        /*0dc2*/ 	.byte	0x06
	.zero		1


	//   ....[12]....
        /*0dc4*/ 	.word	0x00000670
        /*0dc8*/ 	.word	0x000000ff
        /*0dcc*/ 	.word	0x00031c78
        /*0dd0*/ 	.short	0x0100
        /*0dd2*/ 	.byte	0x06
	.zero		1


	//   ....[13]....
        /*0dd4*/ 	.word	0x00000680
        /*0dd8*/ 	.word	0x000000ff
        /*0ddc*/ 	.word	0x00031c88
        /*0de0*/ 	.short	0x0100
        /*0de2*/ 	.byte	0x06
	.zero		1


	//   ....[14]....
        /*0de4*/ 	.word	0x000007b0
        /*0de8*/ 	.word	0x000000ff
        /*0dec*/ 	.word	0x00031c90
        /*0df0*/ 	.short	0x0100
        /*0df2*/ 	.byte	0x08
	.zero		1


	//   ....[15]....
        /*0df4*/ 	.word	0x000007c0
        /*0df8*/ 	.word	0x000000ff
        /*0dfc*/ 	.word	0x00031ca0
        /*0e00*/ 	.short	0x0100
        /*0e02*/ 	.byte	0x08
	.zero		1


	//   ....[16]....
        /*0e04*/ 	.word	0x000007d0
        /*0e08*/ 	.word	0x000000ff
        /*0e0c*/ 	.word	0x00031c98
        /*0e10*/ 	.short	0x0100
        /*0e12*/ 	.byte	0x08
	.zero		1


	//   ....[17]....
        /*0e14*/ 	.word	0x000007e0
        /*0e18*/ 	.word	0x000000ff
        /*0e1c*/ 	.word	0x00031ca8
        /*0e20*/ 	.short	0x0100
        /*0e22*/ 	.byte	0x08
	.zero		1


	//   ....[18]....
        /*0e24*/ 	.word	0x00000910
        /*0e28*/ 	.word	0x000000ff
        /*0e2c*/ 	.word	0x00031cb0
        /*0e30*/ 	.short	0x0100
        /*0e32*/ 	.byte	0x08
	.zero		1


	//   ....[19]....
        /*0e34*/ 	.word	0x00000920
        /*0e38*/ 	.word	0x000000ff
        /*0e3c*/ 	.word	0x00031cc0
        /*0e40*/ 	.short	0x0100
        /*0e42*/ 	.byte	0x08
	.zero		1


	//   ....[20]....
        /*0e44*/ 	.word	0x00000930
        /*0e48*/ 	.word	0x000000ff
        /*0e4c*/ 	.word	0x00031cb8
        /*0e50*/ 	.short	0x0100
        /*0e52*/ 	.byte	0x08
	.zero		1


	//   ....[21]....
        /*0e54*/ 	.word	0x00000940
        /*0e58*/ 	.word	0x000000ff
        /*0e5c*/ 	.word	0x00031cc8
        /*0e60*/ 	.short	0x0100
        /*0e62*/ 	.byte	0x08
	.zero		1


	//   ....[22]....
        /*0e64*/ 	.word	0x000033b0
        /*0e68*/ 	.word	0x00000019
        /*0e6c*/ 	.word	0x00031c90
        /*0e70*/ 	.short	0x010a
        /*0e72*/ 	.byte	0x3f
	.zero		1


	//   ....[23]....
        /*0e74*/ 	.word	0x00004e40
        /*0e78*/ 	.word	0x00000019
        /*0e7c*/ 	.word	0x00031c90
        /*0e80*/ 	.short	0x010a
        /*0e82*/ 	.byte	0x3f
	.zero		1


	//   ....[24]....
        /*0e84*/ 	.word	0x00006890
        /*0e88*/ 	.word	0x00000019
        /*0e8c*/ 	.word	0x00031c90
        /*0e90*/ 	.short	0x010a
        /*0e92*/ 	.byte	0x3f
	.zero		1


	//   ....[25]....
        /*0e94*/ 	.word	0x00006b00
        /*0e98*/ 	.word	0x00000024
        /*0e9c*/ 	.word	0x00000000
        /*0ea0*/ 	.short	0x0101
        /*0ea2*/ 	.byte	0x3f
	.zero		1


	//   ....[26]....
        /*0ea4*/ 	.word	0x00006b40
        /*0ea8*/ 	.word	0x00000019
        /*0eac*/ 	.word	0x00031cb0
        /*0eb0*/ 	.short	0x010a
        /*0eb2*/ 	.byte	0x3f
	.zero		1


	//   ....[27]....
        /*0eb4*/ 	.word	0x00006e90
        /*0eb8*/ 	.word	0x00000019
        /*0ebc*/ 	.word	0x00000000
        /*0ec0*/ 	.short	0x0101
        /*0ec2*/ 	.byte	0x3f
	.zero		1


	//   ....[28]....
        /*0ec4*/ 	.word	0x00007530
        /*0ec8*/ 	.word	0x00000010
        /*0ecc*/ 	.word	0x00031c00
        /*0ed0*/ 	.short	0x010a
        /*0ed2*/ 	.byte	0x3f
	.zero		1


	//   ....[29]....
        /*0ed4*/ 	.word	0x00007580
        /*0ed8*/ 	.word	0x00000010
        /*0edc*/ 	.word	0x00031c00
        /*0ee0*/ 	.short	0x010a
        /*0ee2*/ 	.byte	0x3f
	.zero		1


	//   ....[30]....
        /*0ee4*/ 	.word	0x000081a0
        /*0ee8*/ 	.word	0x00000010
        /*0eec*/ 	.word	0x00031c00
        /*0ef0*/ 	.short	0x010a
        /*0ef2*/ 	.byte	0x3f
	.zero		1


	//   ....[31]....
        /*0ef4*/ 	.word	0x00009cf0
        /*0ef8*/ 	.word	0x00000010
        /*0efc*/ 	.word	0x00031c00
        /*0f00*/ 	.short	0x010a
        /*0f02*/ 	.byte	0x3f
	.zero		1


	//   ....[32]....
        /*0f04*/ 	.word	0x0000b3b0
        /*0f08*/ 	.word	0x00000000
        /*0f0c*/ 	.word	0x00031c30
        /*0f10*/ 	.short	0x010a
        /*0f12*/ 	.byte	0x3f
	.zero		1


	//   ....[33]....
        /*0f14*/ 	.word	0x0000b420
        /*0f18*/ 	.word	0x00000000
        /*0f1c*/ 	.word	0x00031c30
        /*0f20*/ 	.short	0x010a
        /*0f22*/ 	.byte	0x3f
	.zero		1


	//   ....[34]....
        /*0f24*/ 	.word	0x0000f350
        /*0f28*/ 	.word	0x00000018
        /*0f2c*/ 	.word	0x00000000
        /*0f30*/ 	.short	0x0101
        /*0f32*/ 	.byte	0x3f
	.zero		1


	//   ....[35]....
        /*0f34*/ 	.word	0x00010190
        /*0f38*/ 	.word	0x00000017
        /*0f3c*/ 	.word	0x00031c30
        /*0f40*/ 	.short	0x010a
        /*0f42*/ 	.byte	0x3f
	.zero		1


	//   ....[36]....
        /*0f44*/ 	.word	0x000101e0
        /*0f48*/ 	.word	0x00000017
        /*0f4c*/ 	.word	0x00031c30
        /*0f50*/ 	.short	0x010a
        /*0f52*/ 	.byte	0x3f
	.zero		1


	//   ....[37]....
        /*0f54*/ 	.word	0x00012460
        /*0f58*/ 	.word	0x00000017
        /*0f5c*/ 	.word	0x00031c50
        /*0f60*/ 	.short	0x010a
        /*0f62*/ 	.byte	0x3f
	.zero		1


	//   ....[38]....
        /*0f64*/ 	.word	0x000124b0
        /*0f68*/ 	.word	0x00000017
        /*0f6c*/ 	.word	0x00031c50
        /*0f70*/ 	.short	0x010a
        /*0f72*/ 	.byte	0x3f
	.zero		1


	//   ....[39]....
        /*0f74*/ 	.word	0x00014ea0
        /*0f78*/ 	.word	0x0000006f
        /*0f7c*/ 	.word	0x00000000
        /*0f80*/ 	.short	0x0101
        /*0f82*/ 	.byte	0x3f
	.zero		1


	//   ....[40]....
        /*0f84*/ 	.word	0x00014ee0
        /*0f88*/ 	.word	0x0000006e
        /*0f8c*/ 	.word	0x00000000
        /*0f90*/ 	.short	0x0101
        /*0f92*/ 	.byte	0x3f
	.zero		1


	//   ....[41]....
        /*0f94*/ 	.word	0x00015bd0
        /*0f98*/ 	.word	0x00000015
        /*0f9c*/ 	.word	0x00031c30
        /*0fa0*/ 	.short	0x010a
        /*0fa2*/ 	.byte	0x3f
	.zero		1


	//   ....[42]....
        /*0fa4*/ 	.word	0x00015c20
        /*0fa8*/ 	.word	0x00000015
        /*0fac*/ 	.word	0x00031c30
        /*0fb0*/ 	.short	0x010a
        /*0fb2*/ 	.byte	0x3f
	.zero		1


	//   ....[43]....
        /*0fb4*/ 	.word	0x00017ea0
        /*0fb8*/ 	.word	0x00000015
        /*0fbc*/ 	.word	0x00031c50
        /*0fc0*/ 	.short	0x010a
        /*0fc2*/ 	.byte	0x3f
	.zero		1


	//   ....[44]....
        /*0fc4*/ 	.word	0x00017ef0
        /*0fc8*/ 	.word	0x00000015
        /*0fcc*/ 	.word	0x00031c50
        /*0fd0*/ 	.short	0x010a
        /*0fd2*/ 	.byte	0x3f
	.zero		1


	//   ....[45]....
        /*0fd4*/ 	.word	0x00019af0
        /*0fd8*/ 	.word	0x0000006e
        /*0fdc*/ 	.word	0x00000000
        /*0fe0*/ 	.short	0x0101
        /*0fe2*/ 	.byte	0x3f
	.zero		1


	//   ....[46]....
        /*0fe4*/ 	.word	0x00019b00
        /*0fe8*/ 	.word	0x0000006c
        /*0fec*/ 	.word	0x00000000
        /*0ff0*/ 	.short	0x0101
        /*0ff2*/ 	.byte	0x3f
	.zero		1


	//   ....[47]....
        /*0ff4*/ 	.word	0x0001aac0
        /*0ff8*/ 	.word	0x00000009
        /*0ffc*/ 	.word	0x00031c50
        /*1000*/ 	.short	0x010a
        /*1002*/ 	.byte	0x3f
	.zero		1


	//   ....[48]....
        /*1004*/ 	.word	0x0001ab70
        /*1008*/ 	.word	0x00000009
        /*100c*/ 	.word	0x00031c50
        /*1010*/ 	.short	0x010a
        /*1012*/ 	.byte	0x3f
	.zero		1


	//   ....[49]....
        /*1014*/ 	.word	0x0001b3f0
        /*1018*/ 	.word	0x00000009
        /*101c*/ 	.word	0x00000000
        /*1020*/ 	.short	0x0101
        /*1022*/ 	.byte	0x3f
	.zero		1


	//   ....[50]....
        /*1024*/ 	.word	0x0001c7e0
        /*1028*/ 	.word	0x00000000
        /*102c*/ 	.word	0x00000000
        /*1030*/ 	.short	0x0101
        /*1032*/ 	.byte	0x3f
	.zero		1


	//   ....[51]....
        /*1034*/ 	.word	0x0001ec60
        /*1038*/ 	.word	0x00000016
        /*103c*/ 	.word	0x00031c20
        /*1040*/ 	.short	0x010a
        /*1042*/ 	.byte	0x3f
	.zero		1


	//   ....[52]....
        /*1044*/ 	.word	0x0001ed20
        /*1048*/ 	.word	0x00000009
        /*104c*/ 	.word	0x00031ca0
        /*1050*/ 	.short	0x010a
        /*1052*/ 	.byte	0x3f
	.zero		1


	//   ....[53]....
        /*1054*/ 	.word	0x0001f140
        /*1058*/ 	.word	0x00000009
        /*105c*/ 	.word	0x00031cc0
        /*1060*/ 	.short	0x010a
        /*1062*/ 	.byte	0x3f
	.zero		1


	//   ....[54]....
        /*1064*/ 	.word	0x0001f690
        /*1068*/ 	.word	0x00000008
        /*106c*/ 	.word	0x00031ca0
        /*1070*/ 	.short	0x010a
        /*1072*/ 	.byte	0x3f
	.zero		1


	//   ....[55]....
        /*1074*/ 	.word	0x0001faa0
        /*1078*/ 	.word	0x00000008
        /*107c*/ 	.word	0x00031cc0
        /*1080*/ 	.short	0x010a
        /*1082*/ 	.byte	0x3f
	.zero		1


	//   ....[56]....
        /*1084*/ 	.word	0x000208c0
        /*1088*/ 	.word	0x00000000
        /*108c*/ 	.word	0x00031c40
        /*1090*/ 	.short	0x010a
        /*1092*/ 	.byte	0x3f
	.zero		1


	//   ....[57]....
        /*1094*/ 	.word	0x00021820
        /*1098*/ 	.word	0x00000016
        /*109c*/ 	.word	0x00031c00
        /*10a0*/ 	.short	0x0107
        /*10a2*/ 	.byte	0x3f
	.zero		1


	//   ....[58]....
        /*10a4*/ 	.word	0x00021920
        /*10a8*/ 	.word	0x00000016
        /*10ac*/ 	.word	0x00031c00
        /*10b0*/ 	.short	0x0101
        /*10b2*/ 	.byte	0x3f
	.zero		1


	//   ....[59]....
        /*10b4*/ 	.word	0x00021940
        /*10b8*/ 	.word	0x00000016
        /*10bc*/ 	.word	0x00031c20
        /*10c0*/ 	.short	0x010a
        /*10c2*/ 	.byte	0x3f
	.zero		1


	//   ....[60]....
        /*10c4*/ 	.word	0x00021c60
        /*10c8*/ 	.word	0x00000003
        /*10cc*/ 	.word	0x00031c40
        /*10d0*/ 	.short	0x010a
        /*10d2*/ 	.byte	0x3f
	.zero		1


	//   ....[61]....
        /*10d4*/ 	.word	0x000220d0
        /*10d8*/ 	.word	0x00000002
        /*10dc*/ 	.word	0x00031c60
        /*10e0*/ 	.short	0x010a
        /*10e2*/ 	.byte	0x3f
	.zero		1


	//   ....[62]....
        /*10e4*/ 	.word	0x00022820
        /*10e8*/ 	.word	0x00000005
        /*10ec*/ 	.word	0x00031c40
        /*10f0*/ 	.short	0x010a
        /*10f2*/ 	.byte	0x3f
	.zero		1


	//   ....[63]....
        /*10f4*/ 	.word	0x00022c90
        /*10f8*/ 	.word	0x00000003
        /*10fc*/ 	.word	0x00031c60
        /*1100*/ 	.short	0x010a
        /*1102*/ 	.byte	0x3f
	.zero		1


	//   ....[64]....
        /*1104*/ 	.word	0x00023350
        /*1108*/ 	.word	0x00000005
        /*110c*/ 	.word	0x00031c40
        /*1110*/ 	.short	0x010a
        /*1112*/ 	.byte	0x3f
	.zero		1


	//   ....[65]....
        /*1114*/ 	.word	0x000237c0
        /*1118*/ 	.word	0x00000003
        /*111c*/ 	.word	0x00031c60
        /*1120*/ 	.short	0x010a
        /*1122*/ 	.byte	0x3f
	.zero		1


	//   ....[66]....
        /*1124*/ 	.word	0x00023e20
        /*1128*/ 	.word	0x00000003
        /*112c*/ 	.word	0x00031c60
        /*1130*/ 	.short	0x010a
        /*1132*/ 	.byte	0x3f
	.zero		1


	//   ....[67]....
        /*1134*/ 	.word	0x00024fd0
        /*1138*/ 	.word	0x00000009
        /*113c*/ 	.word	0x00031c20
        /*1140*/ 	.short	0x010a
        /*1142*/ 	.byte	0x3f
	.zero		1


	//   ....[68]....
        /*1144*/ 	.word	0x00025180
        /*1148*/ 	.word	0x00000006
        /*114c*/ 	.word	0x00000000
        /*1150*/ 	.short	0x010a
        /*1152*/ 	.byte	0x3f
	.zero		1


	//   ....[69]....
        /*1154*/ 	.word	0x000251f0
        /*1158*/ 	.word	0x00000007
        /*115c*/ 	.word	0x00000000
        /*1160*/ 	.short	0x010a
        /*1162*/ 	.byte	0x3f
	.zero		1


	//   ....[70]....
        /*1164*/ 	.word	0x00025250
        /*1168*/ 	.word	0x00000004
        /*116c*/ 	.word	0x00000000
        /*1170*/ 	.short	0x010a
        /*1172*/ 	.byte	0x3f
	.zero		1


	//   ....[71]....
        /*1174*/ 	.word	0x00025280
        /*1178*/ 	.word	0x00000005
        /*117c*/ 	.word	0x00000000
        /*1180*/ 	.short	0x010a
        /*1182*/ 	.byte	0x3f
	.zero		1


	//   ....[72]....
        /*1184*/ 	.word	0x000252e0
        /*1188*/ 	.word	0x00000019
        /*118c*/ 	.word	0x00031c90
        /*1190*/ 	.short	0x010a
        /*1192*/ 	.byte	0x3f
	.zero		1


	//   ....[73]....
        /*1194*/ 	.word	0x00025330
        /*1198*/ 	.word	0x00000019
        /*119c*/ 	.word	0x00031c90
        /*11a0*/ 	.short	0x010a
        /*11a2*/ 	.byte	0x3f
	.zero		1


	//   ....[74]....
        /*11a4*/ 	.word	0x00025380
        /*11a8*/ 	.word	0x00000019
        /*11ac*/ 	.word	0x00031c90
        /*11b0*/ 	.short	0x010a
        /*11b2*/ 	.byte	0x3f
	.zero		1


	//   ....[75]....
        /*11b4*/ 	.word	0x000253d0
        /*11b8*/ 	.word	0x00000019
        /*11bc*/ 	.word	0x00031cb0
        /*11c0*/ 	.short	0x010a
        /*11c2*/ 	.byte	0x3f
	.zero		1


	//   ....[76]....
        /*11c4*/ 	.word	0x000256d0
        /*11c8*/ 	.word	0x00000010
        /*11cc*/ 	.word	0x00031c00
        /*11d0*/ 	.short	0x010a
        /*11d2*/ 	.byte	0x3f
	.zero		1


	//   ....[77]....
        /*11d4*/ 	.word	0x000258f0
        /*11d8*/ 	.word	0x00000010
        /*11dc*/ 	.word	0x00031c00
        /*11e0*/ 	.short	0x010a
        /*11e2*/ 	.byte	0x3f
	.zero		1


	//   ....[78]....
        /*11e4*/ 	.word	0x00025940
        /*11e8*/ 	.word	0x00000000
        /*11ec*/ 	.word	0x00031c30
        /*11f0*/ 	.short	0x010a
        /*11f2*/ 	.byte	0x3f
	.zero		1


	//   ....[79]....
        /*11f4*/ 	.word	0x00025990
        /*11f8*/ 	.word	0x00000017
        /*11fc*/ 	.word	0x00031c30
        /*1200*/ 	.short	0x010a
        /*1202*/ 	.byte	0x3f
	.zero		1


	//   ....[80]....
        /*1204*/ 	.word	0x000259e0
        /*1208*/ 	.word	0x00000017
        /*120c*/ 	.word	0x00031c50
        /*1210*/ 	.short	0x010a
        /*1212*/ 	.byte	0x3f
	.zero		1


	//   ....[81]....
        /*1214*/ 	.word	0x00025a30
        /*1218*/ 	.word	0x00000015
        /*121c*/ 	.word	0x00031c30
        /*1220*/ 	.short	0x010a
        /*1222*/ 	.byte	0x3f
	.zero		1


	//   ....[82]....
        /*1224*/ 	.word	0x00025a80
        /*1228*/ 	.word	0x00000015
        /*122c*/ 	.word	0x00031c50
        /*1230*/ 	.short	0x010a
        /*1232*/ 	.byte	0x3f
	.zero		1


	//   ....[83]....
        /*1234*/ 	.word	0x00025ad0
        /*1238*/ 	.word	0x00000009
        /*123c*/ 	.word	0x00031c50
        /*1240*/ 	.short	0x010a
        /*1242*/ 	.byte	0x3f
	.zero		1


	//   ....[84]....
        /*1244*/ 	.word	0x00025e70
        /*1248*/ 	.word	0x00000016
        /*124c*/ 	.word	0x00031c20
        /*1250*/ 	.short	0x010a
        /*1252*/ 	.byte	0x3f
	.zero		1


	//   ....[85]....
        /*1254*/ 	.word	0x00025ec0
        /*1258*/ 	.word	0x00000009
        /*125c*/ 	.word	0x00031ca0
        /*1260*/ 	.short	0x010a
        /*1262*/ 	.byte	0x3f
	.zero		1


	//   ....[86]....
        /*1264*/ 	.word	0x00025f10
        /*1268*/ 	.word	0x00000009
        /*126c*/ 	.word	0x00031cc0
        /*1270*/ 	.short	0x010a
        /*1272*/ 	.byte	0x3f
	.zero		1


	//   ....[87]....
        /*1274*/ 	.word	0x00025f60
        /*1278*/ 	.word	0x00000008
        /*127c*/ 	.word	0x00031ca0
        /*1280*/ 	.short	0x010a
        /*1282*/ 	.byte	0x3f
	.zero		1


	//   ....[88]....
        /*1284*/ 	.word	0x00025fb0
        /*1288*/ 	.word	0x00000008
        /*128c*/ 	.word	0x00031cc0
        /*1290*/ 	.short	0x010a
        /*1292*/ 	.byte	0x3f
	.zero		1


	//   ....[89]....
        /*1294*/ 	.word	0x00026150
        /*1298*/ 	.word	0x00000000
        /*129c*/ 	.word	0x00031c40
        /*12a0*/ 	.short	0x010a
        /*12a2*/ 	.byte	0x3f
	.zero		1


	//   ....[90]....
        /*12a4*/ 	.word	0x00026a50
        /*12a8*/ 	.word	0x00000016
        /*12ac*/ 	.word	0x00031c20
        /*12b0*/ 	.short	0x010a
        /*12b2*/ 	.byte	0x3f
	.zero		1


	//   ....[91]....
        /*12b4*/ 	.word	0x00026aa0
        /*12b8*/ 	.word	0x00000003
        /*12bc*/ 	.word	0x00031c40
        /*12c0*/ 	.short	0x010a
        /*12c2*/ 	.byte	0x3f
	.zero		1


	//   ....[92]....
        /*12c4*/ 	.word	0x00026af0
        /*12c8*/ 	.word	0x00000002
        /*12cc*/ 	.word	0x00031c60
        /*12d0*/ 	.short	0x010a
        /*12d2*/ 	.byte	0x3f
	.zero		1


	//   ....[93]....
        /*12d4*/ 	.word	0x00026b40
        /*12d8*/ 	.word	0x00000005
        /*12dc*/ 	.word	0x00031c40
        /*12e0*/ 	.short	0x010a
        /*12e2*/ 	.byte	0x3f
	.zero		1


	//   ....[94]....
        /*12e4*/ 	.word	0x00026b90
        /*12e8*/ 	.word	0x00000003
        /*12ec*/ 	.word	0x00031c60
        /*12f0*/ 	.short	0x010a
        /*12f2*/ 	.byte	0x3f
	.zero		1


	//   ....[95]....
        /*12f4*/ 	.word	0x00026be0
        /*12f8*/ 	.word	0x00000005
        /*12fc*/ 	.word	0x00031c40
        /*1300*/ 	.short	0x010a
        /*1302*/ 	.byte	0x3f
	.zero		1


	//   ....[96]....
        /*1304*/ 	.word	0x00026c30
        /*1308*/ 	.word	0x00000003
        /*130c*/ 	.word	0x00031c60
        /*1310*/ 	.short	0x010a
        /*1312*/ 	.byte	0x3f
	.zero		1


	//   ....[97]....
        /*1314*/ 	.word	0x00026c80
        /*1318*/ 	.word	0x00000003
        /*131c*/ 	.word	0x00031c60
        /*1320*/ 	.short	0x010a
        /*1322*/ 	.byte	0x3f
	.zero		1


	//   ....[98]....
        /*1324*/ 	.word	0x00027640
        /*1328*/ 	.word	0x00000009
        /*132c*/ 	.word	0x00031c20
        /*1330*/ 	.short	0x010a
        /*1332*/ 	.byte	0x3f
	.zero		1


	//   ....[99]....
        /*1334*/ 	.word	0x000277e0
        /*1338*/ 	.word	0x00000006
        /*133c*/ 	.word	0x00000000
        /*1340*/ 	.short	0x010a
        /*1342*/ 	.byte	0x3f
	.zero		1


	//   ....[100]....
        /*1344*/ 	.word	0x00027830
        /*1348*/ 	.word	0x00000007
        /*134c*/ 	.word	0x00000000
        /*1350*/ 	.short	0x010a
        /*1352*/ 	.byte	0x3f
	.zero		1


	//   ....[101]....
        /*1354*/ 	.word	0x00027880
        /*1358*/ 	.word	0x00000004
        /*135c*/ 	.word	0x00000000
        /*1360*/ 	.short	0x010a
        /*1362*/ 	.byte	0x3f
	.zero		1


	//----- nvinfo : EIATTR_NUM_MBARRIERS
	.align		4
.L_1471:
        /*1364*/ 	.byte	0x03, 0x38
        /*1366*/ 	.short	0x0016


	//----- nvinfo : EIATTR_EXIT_INSTR_OFFSETS
	.align		4
        /*1368*/ 	.byte	0x04, 0x1c
        /*136a*/ 	.short	(.L_1473 - .L_1472)


	//   ....[0]....
.L_1472:
        /*136c*/ 	.word	0x000252d0


	//----- nvinfo : EIATTR_MAX_THREADS
	.align		4
.L_1473:
        /*1370*/ 	.byte	0x04, 0x05
        /*1372*/ 	.short	(.L_1475 - .L_1474)
.L_1474:
        /*1374*/ 	.word	0x00000200
        /*1378*/ 	.word	0x00000001
        /*137c*/ 	.word	0x00000001


	//----- nvinfo : EIATTR_CRS_STACK_SIZE
	.align		4
.L_1475:
        /*1380*/ 	.byte	0x04, 0x1e
        /*1382*/ 	.short	(.L_1477 - .L_1476)
.L_1476:
        /*1384*/ 	.word	0x00000000


	//----- nvinfo : EIATTR_CBANK_PARAM_SIZE
	.align		4
.L_1477:
        /*1388*/ 	.byte	0x03, 0x19
        /*138a*/ 	.short	0x0af0


	//----- nvinfo : EIATTR_PARAM_CBANK
	.align		4
        /*138c*/ 	.byte	0x04, 0x0a
        /*138e*/ 	.short	(.L_1479 - .L_1478)
	.align		4
.L_1478:
        /*1390*/ 	.word	index@(.nv.constant0._ZN7cutlass13device_kernelIN5flash11enable_sm90INS1_16FlashAttnFwdSm90INS1_25CollectiveMainloopFwdSm90ILi2EN4cute5tupleIJNS5_1CILi1EEES8_S8_EEENS6_IJNS7_ILi192EEENS7_ILi144EEENS7_ILi96EEEEEELi96ENS_6half_tEfNS_4arch4Sm90ELb1ELb0ELb1ELb1ELb0ELb1ELb0ELb0ELb1ELb1ELb0ELb0EEENS1_21CollectiveEpilogueFwdINS6_IJSA_SC_SB_EEES9_SE_SG_Li384ELb1ELb1ELb0ELb0EEENS1_36VarlenDynamicPersistentTileSchedulerILi192ELi144ELi384ELi128ELb0ELb1ELb1ELb1ELb1ELb1EEEEEEEEEvNT_6ParamsE)
        /*1394*/ 	.short	0x0210
        /*1396*/ 	.short	0x0af0


	//----- nvinfo : EIATTR_SW_WAR
	.align		4
.L_1479:
        /*1398*/ 	.byte	0x04, 0x36
        /*139a*/ 	.short	(.L_1481 - .L_1480)
.L_1480:
        /*139c*/ 	.word	0x00000008
.L_1481:


//--------------------- .nv.info._ZN7cutlass13device_kernelIN5flash11enable_sm90INS1_16FlashAttnFwdSm90INS1_25CollectiveMainloopFwdSm90ILi2EN4cute5tupleIJNS5_1CILi1EEES8_S8_EEENS6_IJNS7_ILi192EEESA_NS7_ILi64EEEEEELi64ENS_6half_tEfNS_4arch4Sm90ELb0ELb0ELb1ELb0ELb0ELb0ELb0ELb0ELb1ELb1ELb0ELb0EEENS1_21CollectiveEpilogueFwdINS6_IJSA_SB_SA_EEES9_SD_SF_Li384ELb0ELb1ELb0ELb0EEENS1_29StaticPersistentTileSchedulerILb0EEEEEEEEEvNT_6ParamsE --------------------------
	.section	.nv.info._ZN7cutlass13device_kernelIN5flash11enable_sm90INS1_16FlashAttnFwdSm90INS1_25CollectiveMainloopFwdSm90ILi2EN4cute5tupleIJNS5_1CILi1EEES8_S8_EEENS6_IJNS7_ILi192EEESA_NS7_ILi64EEEEEELi64ENS_6half_tEfNS_4arch4Sm90ELb0ELb0ELb1ELb0ELb0ELb0ELb0ELb0ELb1ELb1ELb0ELb0EEENS1_21CollectiveEpilogueFwdINS6_IJSA_SB_SA_EEES9_SD_SF_Li384ELb0ELb1ELb0ELb0EEENS1_29StaticPersistentTileSchedulerILb0EEEEEEEEEvNT_6ParamsE,"",@"SHT_CUDA_INFO"
	.sectionflags	@""
	.align	4


	//----- nvinfo : EIATTR_CUDA_API_VERSION
	.align		4
        /*0000*/ 	.byte	0x04, 0x37
        /*0002*/ 	.short	(.L_1483 - .L_1482)
.L_1482:
        /*0004*/ 	.word	0x00000082


	//----- nvinfo : EIATTR_KPARAM_INFO
	.align		4
.L_1483:
        /*0008*/ 	.byte	0x04, 0x17
        /*000a*/ 	.short	(.L_1485 - .L_1484)
.L_1484:
        /*000c*/ 	.word	0x00000000
        /*0010*/ 	.short	0x0000
        /*0012*/ 	.short	0x0070
        /*0014*/ 	.byte	0x00, 0xf0, 0x01, 0x28


	//----- nvinfo : EIATTR_SPARSE_MMA_MASK
	.align		4
.L_1485:
        /*0018*/ 	.byte	0x03, 0x50
        /*001a*/ 	.short	0x0000


	//----- nvinfo : EIATTR_MAXREG_COUNT
	.align		4
        /*001c*/ 	.byte	0x03, 0x1b
        /*001e*/ 	.short	0x0080


	//----- nvinfo : EIATTR_NUM_BARRIERS
	.align		4
        /*0020*/ 	.byte	0x02, 0x4c
        /*0022*/ 	.byte	0x10
	.zero		1


	//----- nvinfo : EIATTR_EXTERNS
	.align		4
        /*0024*/ 	.byte	0x04, 0x0f
        /*0026*/ 	.short	(.L_1487 - .L_1486)


	//   ....[0]....
	.align		4
.L_1486:
        /*0028*/ 	.word	index@(__assertfail)


	//----- nvinfo : EIATTR_ANNOTATIONS
	.align		4
.L_1487:
        /*002c*/ 	.byte	0x04, 0x55
        /*002e*/ 	.short	(.L_1489 - .L_1488)


	//   ....[0]....
.L_1488:
        /* <DEDUP_REMOVED lines=20> */


	//----- nvinfo : EIATTR_MERCURY_ISA_VERSION
	.align		4
.L_1489:
        /*0158*/ 	.byte	0x03, 0x5f
        /*015a*/ 	.short	0x0101


	//----- nvinfo : EIATTR_INT_WARP_WIDE_INSTR_OFFSETS
	.align		4
        /*015c*/ 	.byte	0x04, 0x31
        /*015e*/ 	.short	(.L_1491 - .L_1490)


	//   ....[0]....
.L_1490:
        /*0160*/ 	.word	0x00000130


	//   ....[1]....
        /*0164*/ 	.word	0x00000170


	//   ....[2]....
        /*0168*/ 	.word	0x000001e0


	//----- nvinfo : EIATTR_COOP_GROUP_MASK_REGIDS
	.align		4
.L_1491:
        /*016c*/ 	.byte	0x04, 0x29
        /*016e*/ 	.short	(.L_1493 - .L_1492)


	//   ....[0]....
.L_1492:
        /*0170*/ 	.word	0xffffffff


	//   ....[1]....
        /*0174*/ 	.word	0xffffffff


	//   ....[2]....
        /*0178*/ 	.word	0xffffffff


	//   ....[3]....
        /*017c*/ 	.word	0xffffffff


	//   ....[4]....
        /*0180*/ 	.word	0xffffffff


	//   ....[5]....
        /*0184*/ 	.word	0xffffffff


	//   ....[6]....
        /*0188*/ 	.word	0xffffffff


	//   ....[7]....
        /*018c*/ 	.word	0xffffffff


	//   ....[8]....
        /*0190*/ 	.word	0xffffffff


	//   ....[9]....
        /*0194*/ 	.word	0xffffffff


	//   ....[10]....
        /*0198*/ 	.word	0xffffffff


	//   ....[11]....
        /*019c*/ 	.word	0xffffffff


	//   ....[12]....
        /*01a0*/ 	.word	0xffffffff


	//   ....[13]....
        /*01a4*/ 	.word	0xffffffff


	//   ....[14]....
        /*01a8*/ 	.word	0xffffffff


	//   ....[15]....
        /*01ac*/ 	.word	0xffffffff


	//   ....[16]....
        /*01b0*/ 	.word	0xffffffff


	//   ....[17]....
        /*01b4*/ 	.word	0xffffffff


	//   ....[18]....
        /*01b8*/ 	.word	0xffffffff


	//   ....[19]....
        /*01bc*/ 	.word	0xffffffff


	//   ....[20]....
        /*01c0*/ 	.word	0xffffffff


	//   ....[21]....
        /*01c4*/ 	.word	0xffffffff


	//   ....[22]....
        /*01c8*/ 	.word	0xffffffff


	//   ....[23]....
        /*01cc*/ 	.word	0xffffffff


	//   ....[24]....
        /*01d0*/ 	.word	0xffffffff


	//   ....[25]....
        /*01d4*/ 	.word	0xffffffff


	//   ....[26]....
        /*01d8*/ 	.word	0xffffffff


	//   ....[27]....
        /*01dc*/ 	.word	0xffffffff


	//   ....[28]....
        /*01e0*/ 	.word	0xffffffff


	//   ....[29]....
        /*01e4*/ 	.word	0xffffffff


	//   ....[30]....
        /*01e8*/ 	.word	0xffffffff


	//   ....[31]....
        /*01ec*/ 	.word	0xffffffff


	//   ....[32]....
        /*01f0*/ 	.word	0xffffffff


	//   ....[33]....
        /*01f4*/ 	.word	0xffffffff


	//   ....[34]....
        /*01f8*/ 	.word	0xffffffff


	//   ....[35]....
        /*01fc*/ 	.word	0xffffffff


	//   ....[36]....
        /*0200*/ 	.word	0xffffffff


	//   ....[37]....
        /*0204*/ 	.word	0xffffffff


	//   ....[38]....
        /*0208*/ 	.word	0xffffffff


	//   ....[39]....
        /*020c*/ 	.word	0xffffffff


	//   ....[40]....
        /*0210*/ 	.word	0xffffffff


	//   ....[41]....
        /*0214*/ 	.word	0xffffffff


	//   ....[42]....
        /*0218*/ 	.word	0xffffffff


	//   ....[43]....
        /*021c*/ 	.word	0xffffffff


	//   ....[44]....
        /*0220*/ 	.word	0xffffffff


	//   ....[45]....
        /*0224*/ 	.word	0xffffffff


	//   ....[46]....
        /*0228*/ 	.word	0xffffffff


	//   ....[47]....
        /*022c*/ 	.word	0xffffffff


	//   ....[48]....
        /*0230*/ 	.word	0xffffffff


	//   ....[49]....
        /*0234*/ 	.word	0xffffffff


	//   ....[50]....
        /*0238*/ 	.word	0xffffffff


	//   ....[51]....
        /*023c*/ 	.word	0xffffffff


	//   ....[52]....
        /*0240*/ 	.word	0xffffffff


	//   ....[53]....
        /*0244*/ 	.word	0xffffffff


	//   ....[54]....
        /*0248*/ 	.word	0xffffffff


	//   ....[55]....
        /*024c*/ 	.word	0xffffffff


	//   ....[56]....
        /*0250*/ 	.word	0xffffffff


	//   ....[57]....
        /*0254*/ 	.word	0xffffffff


	//   ....[58]....
        /*0258*/ 	.word	0xffffffff


	//   ....[59]....
        /*025c*/ 	.word	0xffffffff


	//   ....[60]....
        /*0260*/ 	.word	0x0500000f


	//   ....[61]....
        /*0264*/ 	.word	0x0500000f


	//   ....[62]....
        /*0268*/ 	.word	0x0500000f


	//   ....[63]....
        /*026c*/ 	.word	0x0500000f


	//   ....[64]....
        /*0270*/ 	.word	0x0500000f


	//   ....[65]....
        /*0274*/ 	.word	0x0500000f


	//   ....[66]....
        /*0278*/ 	.word	0x0500000f


	//   ....[67]....
        /*027c*/ 	.word	0x0500000f


	//   ....[68]....
        /*0280*/ 	.word	0x0500000f


	//   ....[69]....
        /*0284*/ 	.word	0x0500000f


	//   ....[70]....
        /*0288*/ 	.word	0x0500000f


	//   ....[71]....
        /*028c*/ 	.word	0x0500000f


	//   ....[72]....
        /*0290*/ 	.word	0x0500000f


	//   ....[73]....
        /*0294*/ 	.word	0x0500000f


	//   ....[74]....
        /*0298*/ 	.word	0x0500000f


	//   ....[75]....
        /*029c*/ 	.word	0x0500000f


	//   ....[76]....
        /*02a0*/ 	.word	0x0500000f


	//   ....[77]....
        /*02a4*/ 	.word	0x0500000f


	//   ....[78]....
        /*02a8*/ 	.word	0x0500000f


	//   ....[79]....
        /*02ac*/ 	.word	0x0500000f


	//   ....[80]....
        /*02b0*/ 	.word	0x0500000f


	//   ....[81]....
        /*02b4*/ 	.word	0x0500000f


	//   ....[82]....
        /*02b8*/ 	.word	0x0500000f


	//   ....[83]....
        /*02bc*/ 	.word	0x0500000f


	//   ....[84]....
        /*02c0*/ 	.word	0x0500000f


	//   ....[85]....
        /*02c4*/ 	.word	0x0500000f


	//----- nvinfo : EIATTR_COOP_GROUP_INSTR_OFFSETS
	.align		4
.L_1493:
        /*02c8*/ 	.byte	0x04, 0x28
        /*02ca*/ 	.short	(.L_1495 - .L_1494)


	//   ....[0]....
.L_1494:
        /*02cc*/ 	.word	0x00000070


	//   ....[1]....
        /*02d0*/ 	.word	0x00000140


	//   ....[2]....
        /*02d4*/ 	.word	0x00000190


	//   ....[3]....
        /*02d8*/ 	.word	0x000003c0


	//   ....[4]....
        /*02dc*/ 	.word	0x00000520


	//   ....[5]....
        /*02e0*/ 	.word	0x00000640


	//   ....[6]....
        /*02e4*/ 	.word	0x000007a0


	//   ....[7]....
        /*02e8*/ 	.word	0x000011a0


	//   ....[8]....
        /*02ec*/ 	.word	0x00002e90


	//   ....[9]....
        /*02f0*/ 	.word	0x00002eb0


	//   ....[10]....
        /*02f4*/ 	.word	0x00003400


	//   ....[11]....
        /*02f8*/ 	.word	0x00003430


	//   ....[12]....
        /*02fc*/ 	.word	0x00004b60


	//   ....[13]....
        /*0300*/ 	.word	0x000068e0


	//   ....[14]....
        /*0304*/ 	.word	0x00006970


	//   ....[15]....
        /*0308*/ 	.word	0x00006980


	//   ....[16]....
        /*030c*/ 	.word	0x000069b0


	//   ....[17]....
        /*0310*/ 	.word	0x000082a0


	//   ....[18]....
        /*0314*/ 	.word	0x00008440


	//   ....[19]....
        /*0318*/ 	.word	0x00008460


	//   ....[20]....
        /*031c*/ 	.word	0x00008970


	//   ....[21]....
        /*0320*/ 	.word	0x00008990


	//   ....[22]....
        /*0324*/ 	.word	0x000094a0


	//   ....[23]....
        /*0328*/ 	.word	0x000094d0


	//   ....[24]....
        /*032c*/ 	.word	0x000094f0


	//   ....[25]....
        /*0330*/ 	.word	0x00009520


	//   ....[26]....
        /*0334*/ 	.word	0x00009880


	//   ....[27]....
        /*0338*/ 	.word	0x00009890


	//   ....[28]....
        /*033c*/ 	.word	0x000098a0


	//   ....[29]....
        /*0340*/ 	.word	0x000098b0


	//   ....[30]....
        /*0344*/ 	.word	0x000098c0


	//   ....[31]....
        /*0348*/ 	.word	0x000098d0


	//   ....[32]....
        /*034c*/ 	.word	0x000098e0


	//   ....[33]....
        /*0350*/ 	.word	0x000098f0


	//   ....[34]....
        /*0354*/ 	.word	0x0000a340


	//   ....[35]....
        /*0358*/ 	.word	0x0000adc0


	//   ....[36]....
        /*035c*/ 	.word	0x0000adf0


	//   ....[37]....
        /*0360*/ 	.word	0x0000ae10


	//   ....[38]....
        /*0364*/ 	.word	0x0000ae90


	//   ....[39]....
        /*0368*/ 	.word	0x0000aeb0


	//   ....[40]....
        /*036c*/ 	.word	0x0000af10


	//   ....[41]....
        /*0370*/ 	.word	0x0000af30


	//   ....[42]....
        /*0374*/ 	.word	0x0000af90


	//   ....[43]....
        /*0378*/ 	.word	0x0000afb0


	//   ....[44]....
        /*037c*/ 	.word	0x0000b010


	//   ....[45]....
        /*0380*/ 	.word	0x0000b030


	//   ....[46]....
        /*0384*/ 	.word	0x0000b090


	//   ....[47]....
        /*0388*/ 	.word	0x0000b0b0


	//   ....[48]....
        /*038c*/ 	.word	0x0000b110


	//   ....[49]....
        /*0390*/ 	.word	0x0000b130


	//   ....[50]....
        /*0394*/ 	.word	0x0000b140


	//   ....[51]....
        /*0398*/ 	.word	0x0000b1c0


	//   ....[52]....
        /*039c*/ 	.word	0x0000b1d0


	//   ....[53]....
        /*03a0*/ 	.word	0x0000b1e0


	//   ....[54]....
        /*03a4*/ 	.word	0x0000b250


	//   ....[55]....
        /*03a8*/ 	.word	0x0000b2a0


	//   ....[56]....
        /*03ac*/ 	.word	0x0000b2c0


	//   ....[57]....
        /*03b0*/ 	.word	0x0000b2f0


	//   ....[58]....
        /*03b4*/ 	.word	0x0000b330


	//   ....[59]....
        /*03b8*/ 	.word	0x0000cf90


	//   ....[60]....
        /*03bc*/ 	.word	0x0000d470


	//   ....[61]....
        /*03c0*/ 	.word	0x0000d5e0


	//   ....[62]....
        /*03c4*/ 	.word	0x0000d630


	//   ....[63]....
        /*03c8*/ 	.word	0x0000d6c0


	//   ....[64]....
        /*03cc*/ 	.word	0x0000d7a0


	//   ....[65]....
        /*03d0*/ 	.word	0x0000d800


	//   ....[66]....
        /*03d4*/ 	.word	0x0000d8d0


	//   ....[67]....
        /*03d8*/ 	.word	0x0000d930


	//   ....[68]....
        /*03dc*/ 	.word	0x0000da00


	//   ....[69]....
        /*03e0*/ 	.word	0x0000da60


	//   ....[70]....
        /*03e4*/ 	.word	0x0000db30


	//   ....[71]....
        /*03e8*/ 	.word	0x0000db90


	//   ....[72]....
        /*03ec*/ 	.word	0x0000dc60


	//   ....[73]....
        /*03f0*/ 	.word	0x0000dcc0


	//   ....[74]....
        /*03f4*/ 	.word	0x0000dd90


	//   ....[75]....
        /*03f8*/ 	.word	0x0000ddf0


	//   ....[76]....
        /*03fc*/ 	.word	0x0000ded0


	//   ....[77]....
        /*0400*/ 	.word	0x0000df40


	//   ....[78]....
        /*0404*/ 	.word	0x0000dff0


	//   ....[79]....
        /*0408*/ 	.word	0x0000e050


	//   ....[80]....
        /*040c*/ 	.word	0x0000e120


	//   ....[81]....
        /*0410*/ 	.word	0x0000e1a0


	//   ....[82]....
        /*0414*/ 	.word	0x0000e260


	//   ....[83]....
        /*0418*/ 	.word	0x0000e2c0


	//   ....[84]....
        /*041c*/ 	.word	0x0000e360


	//   ....[85]....
        /*0420*/ 	.word	0x0000e6f0


	//----- nvinfo : EIATTR_REG_RECONFIG
	.align		4
.L_1495:
        /*0424*/ 	.byte	0x01, 0x54
	.zero		2


	//----- nvinfo : EIATTR_SYSCALL_OFFSETS
	.align		4
        /*0428*/ 	.byte	0x04, 0x46
        /*042a*/ 	.short	(.L_1497 - .L_1496)


	//   ....[0]....
.L_1496:
        /*042c*/ 	.word	0x000012f0


	//   ....[1]....
        /*0430*/ 	.word	0x00009fd0


	//   ....[2]....
        /*0434*/ 	.word	0x0000a110


	//   ....[3]....
        /*0438*/ 	.word	0x0000a200


	//   ....[4]....
        /*043c*/ 	.word	0x0000a920


	//----- nvinfo : EIATTR_MBARRIER_INSTR_OFFSETS
	.align		4
.L_1497:
        /*0440*/ 	.byte	0x04, 0x39
        /*0442*/ 	.short	(.L_1499 - .L_1498)


	//   ....[0]....
.L_1498:
        /*0444*/ 	.word	0x00000270
        /*0448*/ 	.word	0x000000ff
        /*044c*/ 	.word	0x00030800
        /*0450*/ 	.short	0x0100
        /*0452*/ 	.byte	0x08
	.zero		1


	//   ....[1]....
        /*0454*/ 	.word	0x00000280
        /*0458*/ 	.word	0x000000ff
        /*045c*/ 	.word	0x00030820
        /*0460*/ 	.short	0x0100
        /*0462*/ 	.byte	0x08
	.zero		1


	//   ....[2]....
        /*0464*/ 	.word	0x00000370
        /*0468*/ 	.word	0x000000ff
        /*046c*/ 	.word	0x00030830
        /*0470*/ 	.short	0x0100
        /*0472*/ 	.byte	0x08
	.zero		1


	//   ....[3]....
        /*0474*/ 	.word	0x00000380
        /*0478*/ 	.word	0x000000ff
        /*047c*/ 	.word	0x00030840
        /*0480*/ 	.short	0x0100
        /*0482*/ 	.byte	0x08
	.zero		1


	//   ....[4]....
        /*0484*/ 	.word	0x00000390
        /*0488*/ 	.word	0x000000ff
        /*048c*/ 	.word	0x00030838
        /*0490*/ 	.short	0x0100
        /*0492*/ 	.byte	0x08
	.zero		1


	//   ....[5]....
        /*0494*/ 	.word	0x000003a0
        /*0498*/ 	.word	0x000000ff
        /*049c*/ 	.word	0x00030848
        /*04a0*/ 	.short	0x0100
        /*04a2*/ 	.byte	0x08
	.zero		1


	//   ....[6]....
        /*04a4*/ 	.word	0x000004d0
        /*04a8*/ 	.word	0x000000ff
        /*04ac*/ 	.word	0x00030850
        /*04b0*/ 	.short	0x0100
        /*04b2*/ 	.byte	0x08
	.zero		1


	//   ....[7]....
        /*04b4*/ 	.word	0x000004e0
        /*04b8*/ 	.word	0x000000ff
        /*04bc*/ 	.word	0x00030860
        /*04c0*/ 	.short	0x0100
        /*04c2*/ 	.byte	0x08
	.zero		1


	//   ....[8]....
        /*04c4*/ 	.word	0x000004f0
        /*04c8*/ 	.word	0x000000ff
        /*04cc*/ 	.word	0x00030858
        /*04d0*/ 	.short	0x0100
        /*04d2*/ 	.byte	0x08
	.zero		1


	//   ....[9]....
        /*04d4*/ 	.word	0x00000500
        /*04d8*/ 	.word	0x000000ff
        /*04dc*/ 	.word	0x00030868
        /*04e0*/ 	.short	0x0100
        /*04e2*/ 	.byte	0x08
	.zero		1


	//   ....[10]....
        /*04e4*/ 	.word	0x000005f0
        /*04e8*/ 	.word	0x000000ff
        /*04ec*/ 	.word	0x00030870
        /*04f0*/ 	.short	0x0100
        /*04f2*/ 	.byte	0x06
	.zero		1


	//   ....[11]....
        /*04f4*/ 	.word	0x00000600
        /*04f8*/ 	.word	0x000000ff
        /*04fc*/ 	.word	0x00030880
        /*0500*/ 	.short	0x0100
        /*0502*/ 	.byte	0x06
	.zero		1


	//   ....[12]....
        /*0504*/ 	.word	0x00000610
        /*0508*/ 	.word	0x000000ff
        /*050c*/ 	.word	0x00030878
        /*0510*/ 	.short	0x0100
        /*0512*/ 	.byte	0x06
	.zero		1


	//   ....[13]....
        /*0514*/ 	.word	0x00000620
        /*0518*/ 	.word	0x000000ff
        /*051c*/ 	.word	0x00030888
        /*0520*/ 	.short	0x0100
        /*0522*/ 	.byte	0x06
	.zero		1


	//   ....[14]....
        /*0524*/ 	.word	0x00000750
        /*0528*/ 	.word	0x000000ff
        /*052c*/ 	.word	0x00030890
        /*0530*/ 	.short	0x0100
        /*0532*/ 	.byte	0x08
	.zero		1


	//   ....[15]....
        /*0534*/ 	.word	0x00000760
        /*0538*/ 	.word	0x000000ff
        /*053c*/ 	.word	0x000308a0
        /*0540*/ 	.short	0x0100
        /*0542*/ 	.byte	0x08
	.zero		1


	//   ....[16]....
        /*0544*/ 	.word	0x00000770
        /*0548*/ 	.word	0x000000ff
        /*054c*/ 	.word	0x00030898
        /*0550*/ 	.short	0x0100
        /*0552*/ 	.byte	0x08
	.zero		1


	//   ....[17]....
        /*0554*/ 	.word	0x00000780
        /*0558*/ 	.word	0x000000ff
        /*055c*/ 	.word	0x000308a8
        /*0560*/ 	.short	0x0100
        /*0562*/ 	.byte	0x08
	.zero		1


	//   ....[18]....
        /*0564*/ 	.word	0x000008b0
        /*0568*/ 	.word	0x000000ff
        /*056c*/ 	.word	0x000308b0
        /*0570*/ 	.short	0x0100
        /*0572*/ 	.byte	0x08
	.zero		1


	//   ....[19]....
        /*0574*/ 	.word	0x000008c0
        /*0578*/ 	.word	0x000000ff
        /*057c*/ 	.word	0x000308c0
        /*0580*/ 	.short	0x0100
        /*0582*/ 	.byte	0x08
	.zero		1


	//   ....[20]....
        /*0584*/ 	.word	0x000008d0
        /*0588*/ 	.word	0x000000ff
        /*058c*/ 	.word	0x000308b8
        /*0590*/ 	.short	0x0100
        /*0592*/ 	.byte	0x08
	.zero		1


	//   ....[21]....
        /*0594*/ 	.word	0x000008e0
        /*0598*/ 	.word	0x000000ff
        /*059c*/ 	.word	0x000308c8
        /*05a0*/ 	.short	0x0100
        /*05a2*/ 	.byte	0x08
	.zero		1


	//   ....[22]....
        /*05a4*/ 	.word	0x00001350
        /*05a8*/ 	.word	0x000000ff
        /*05ac*/ 	.word	0x00030800
        /*05b0*/ 	.short	0x010a
        /*05b2*/ 	.byte	0x28
	.zero		1


	//   ....[23]....
        /*05b4*/ 	.word	0x000013d0
        /*05b8*/ 	.word	0x00000000
        /*05bc*/ 	.word	0x00030830
        /*05c0*/ 	.short	0x010a
        /*05c2*/ 	.byte	0x3f
	.zero		1


	//   ....[24]....
        /*05c4*/ 	.word	0x00001480
        /*05c8*/ 	.word	0x00000000
        /*05cc*/ 	.word	0x00030830
        /*05d0*/ 	.short	0x010a
        /*05d2*/ 	.byte	0x3f
	.zero		1


	//   ....[25]....
        /*05d4*/ 	.word	0x00003d90
        /*05d8*/ 	.word	0x00000008
        /*05dc*/ 	.word	0x00000000
        /*05e0*/ 	.short	0x0101
        /*05e2*/ 	.byte	0x3f
	.zero		1


	//   ....[26]....
        /*05e4*/ 	.word	0x00004db0
        /*05e8*/ 	.word	0x000000ff
        /*05ec*/ 	.word	0x00030830
        /*05f0*/ 	.short	0x010a
        /*05f2*/ 	.byte	0x06
	.zero		1


	//   ....[27]....
        /*05f4*/ 	.word	0x00004df0
        /*05f8*/ 	.word	0x000000ff
        /*05fc*/ 	.word	0x00030830
        /*0600*/ 	.short	0x010a
        /*0602*/ 	.byte	0x06
	.zero		1


	//   ....[28]....
        /*0604*/ 	.word	0x00005010
        /*0608*/ 	.word	0x000000ff
        /*060c*/ 	.word	0x00030850
        /*0610*/ 	.short	0x010a
        /*0612*/ 	.byte	0x06
	.zero		1


	//   ....[29]....
        /*0614*/ 	.word	0x00005050
        /*0618*/ 	.word	0x000000ff
        /*061c*/ 	.word	0x00030850
        /*0620*/ 	.short	0x010a
        /*0622*/ 	.byte	0x06
	.zero		1


	//   ....[30]....
        /*0624*/ 	.word	0x00006470
        /*0628*/ 	.word	0x0000004c
        /*062c*/ 	.word	0x00000000
        /*0630*/ 	.short	0x0101
        /*0632*/ 	.byte	0x3f
	.zero		1


	//   ....[31]....
        /*0634*/ 	.word	0x00006530
        /*0638*/ 	.word	0x0000004c
        /*063c*/ 	.word	0x00000000
        /*0640*/ 	.short	0x0101
        /*0642*/ 	.byte	0x3f
	.zero		1


	//   ....[32]....
        /*0644*/ 	.word	0x00008320
        /*0648*/ 	.word	0x000000ff
        /*064c*/ 	.word	0x00030850
        /*0650*/ 	.short	0x010a
        /*0652*/ 	.byte	0x0c
	.zero		1


	//   ....[33]....
        /*0654*/ 	.word	0x00008360
        /*0658*/ 	.word	0x000000ff
        /*065c*/ 	.word	0x00030850
        /*0660*/ 	.short	0x010a
        /*0662*/ 	.byte	0x0c
	.zero		1


	//   ....[34]....
        /*0664*/ 	.word	0x00009050
        /*0668*/ 	.word	0x00000016
        /*066c*/ 	.word	0x00000000
        /*0670*/ 	.short	0x0101
        /*0672*/ 	.byte	0x3f
	.zero		1


	//   ....[35]....
        /*0674*/ 	.word	0x000099b0
        /*0678*/ 	.word	0x000000ff
        /*067c*/ 	.word	0x00000000
        /*0680*/ 	.short	0x0101
        /*0682*/ 	.byte	0x04
	.zero		1


	//   ....[36]....
        /*0684*/ 	.word	0x0000a570
        /*0688*/ 	.word	0x00000003
        /*068c*/ 	.word	0x00030840
        /*0690*/ 	.short	0x010a
        /*0692*/ 	.byte	0x3f
	.zero		1


	//   ....[37]....
        /*0694*/ 	.word	0x0000b3f0
        /*0698*/ 	.word	0x000000ff
        /*069c*/ 	.word	0x00030800
        /*06a0*/ 	.short	0x0107
        /*06a2*/ 	.byte	0x25
	.zero		1


	//   ....[38]....
        /*06a4*/ 	.word	0x0000b460
        /*06a8*/ 	.word	0x000000ff
        /*06ac*/ 	.word	0x00030800
        /*06b0*/ 	.short	0x0101
        /*06b2*/ 	.byte	0x25
	.zero		1


	//   ....[39]....
        /*06b4*/ 	.word	0x0000b490
        /*06b8*/ 	.word	0x000000ff
        /*06bc*/ 	.word	0x00030820
        /*06c0*/ 	.short	0x010a
        /*06c2*/ 	.byte	0x25
	.zero		1


	//   ....[40]....
        /*06c4*/ 	.word	0x0000b780
        /*06c8*/ 	.word	0x00000002
        /*06cc*/ 	.word	0x00030840
        /*06d0*/ 	.short	0x010a
        /*06d2*/ 	.byte	0x3f
	.zero		1


	//   ....[41]....
        /*06d4*/ 	.word	0x0000ba00
        /*06d8*/ 	.word	0x00000002
        /*06dc*/ 	.word	0x00000060
        /*06e0*/ 	.short	0x010a
        /*06e2*/ 	.byte	0x3f
	.zero		1


	//   ....[42]....
        /*06e4*/ 	.word	0x0000bf40
        /*06e8*/ 	.word	0x00000002
        /*06ec*/ 	.word	0x00030840
        /*06f0*/ 	.short	0x010a
        /*06f2*/ 	.byte	0x3f
	.zero		1


	//   ....[43]....
        /*06f4*/ 	.word	0x0000c190
        /*06f8*/ 	.word	0x00000005
        /*06fc*/ 	.word	0x00000060
        /*0700*/ 	.short	0x010a
        /*0702*/ 	.byte	0x3f
	.zero		1


	//   ....[44]....
        /*0704*/ 	.word	0x0000c620
        /*0708*/ 	.word	0x00000002
        /*070c*/ 	.word	0x00030840
        /*0710*/ 	.short	0x010a
        /*0712*/ 	.byte	0x3f
	.zero		1


	//   ....[45]....
        /*0714*/ 	.word	0x0000c880
        /*0718*/ 	.word	0x00000005
        /*071c*/ 	.word	0x00000060
        /*0720*/ 	.short	0x010a
        /*0722*/ 	.byte	0x3f
	.zero		1


	//   ....[46]....
        /*0724*/ 	.word	0x0000cbb0
        /*0728*/ 	.word	0x00000003
        /*072c*/ 	.word	0x00030860
        /*0730*/ 	.short	0x010a
        /*0732*/ 	.byte	0x3f
	.zero		1


	//   ....[47]....
        /*0734*/ 	.word	0x0000cf10
        /*0738*/ 	.word	0x00000009
        /*073c*/ 	.word	0x00030820
        /*0740*/ 	.short	0x010a
        /*0742*/ 	.byte	0x3f
	.zero		1


	//   ....[48]....
        /*0744*/ 	.word	0x0000d0b0
        /*0748*/ 	.word	0x00000007
        /*074c*/ 	.word	0x00000000
        /*0750*/ 	.short	0x010a
        /*0752*/ 	.byte	0x3f
	.zero		1


	//   ....[49]....
        /*0754*/ 	.word	0x0000d120
        /*0758*/ 	.word	0x00000003
        /*075c*/ 	.word	0x00000000
        /*0760*/ 	.short	0x010a
        /*0762*/ 	.byte	0x3f
	.zero		1


	//   ....[50]....
        /*0764*/ 	.word	0x0000d180
        /*0768*/ 	.word	0x00000005
        /*076c*/ 	.word	0x00000000
        /*0770*/ 	.short	0x010a
        /*0772*/ 	.byte	0x3f
	.zero		1


	//   ....[51]....
        /*0774*/ 	.word	0x0000d1b0
        /*0778*/ 	.word	0x00000003
        /*077c*/ 	.word	0x00000000
        /*0780*/ 	.short	0x010a
        /*0782*/ 	.byte	0x3f
	.zero		1


	//   ....[52]....
        /*0784*/ 	.word	0x0000d220
        /*0788*/ 	.word	0x00000003
        /*078c*/ 	.word	0x00030800
        /*0790*/ 	.short	0x010a
        /*0792*/ 	.byte	0x3f
	.zero		1


	//   ....[53]....
        /*0794*/ 	.word	0x0000d270
        /*0798*/ 	.word	0x00000000
        /*079c*/ 	.word	0x00030830
        /*07a0*/ 	.short	0x010a
        /*07a2*/ 	.byte	0x3f
	.zero		1


	//   ....[54]....
        /*07a4*/ 	.word	0x0000d2d0
        /*07a8*/ 	.word	0x00000009
        /*07ac*/ 	.word	0x00030830
        /*07b0*/ 	.short	0x010a
        /*07b2*/ 	.byte	0x3f
	.zero		1


	//   ....[55]....
        /*07b4*/ 	.word	0x0000d330
        /*07b8*/ 	.word	0x00000009
        /*07bc*/ 	.word	0x00030850
        /*07c0*/ 	.short	0x010a
        /*07c2*/ 	.byte	0x3f
	.zero		1


	//   ....[56]....
        /*07c4*/ 	.word	0x0000d390
        /*07c8*/ 	.word	0x00000005
        /*07cc*/ 	.word	0x00030850
        /*07d0*/ 	.short	0x010a
        /*07d2*/ 	.byte	0x3f
	.zero		1


	//   ....[57]....
        /*07d4*/ 	.word	0x0000d530
        /*07d8*/ 	.word	0x00000003
        /*07dc*/ 	.word	0x00030840
        /*07e0*/ 	.short	0x010a
        /*07e2*/ 	.byte	0x3f
	.zero		1


	//   ....[58]....
        /*07e4*/ 	.word	0x0000e390
        /*07e8*/ 	.word	0x00000009
        /*07ec*/ 	.word	0x00030820
        /*07f0*/ 	.short	0x010a
        /*07f2*/ 	.byte	0x3f
	.zero		1


	//   ....[59]....
        /*07f4*/ 	.word	0x0000e3e0
        /*07f8*/ 	.word	0x00000002
        /*07fc*/ 	.word	0x00030840
        /*0800*/ 	.short	0x010a
        /*0802*/ 	.byte	0x3f
	.zero		1


	//   ....[60]....
        /*0804*/ 	.word	0x0000e430
        /*0808*/ 	.word	0x00000002
        /*080c*/ 	.word	0x00000060
        /*0810*/ 	.short	0x010a
        /*0812*/ 	.byte	0x3f
	.zero		1


	//   ....[61]....
        /*0814*/ 	.word	0x0000e480
        /*0818*/ 	.word	0x00000002
        /*081c*/ 	.word	0x00030840
        /*0820*/ 	.short	0x010a
        /*0822*/ 	.byte	0x3f
	.zero		1


	//   ....[62]....
        /*0824*/ 	.word	0x0000e4d0
        /*0828*/ 	.word	0x00000005
        /*082c*/ 	.word	0x00000060
        /*0830*/ 	.short	0x010a
        /*0832*/ 	.byte	0x3f
	.zero		1


	//   ....[63]....
        /*0834*/ 	.word	0x0000e520
        /*0838*/ 	.word	0x00000002
        /*083c*/ 	.word	0x00030840
        /*0840*/ 	.short	0x010a
        /*0842*/ 	.byte	0x3f
	.zero		1


	//   ....[64]....
        /*0844*/ 	.word	0x0000e570
        /*0848*/ 	.word	0x00000005
        /*084c*/ 	.word	0x00000060
        /*0850*/ 	.short	0x010a
        /*0852*/ 	.byte	0x3f
	.zero		1


	//   ....[65]....
        /*0854*/ 	.word	0x0000e5c0
        /*0858*/ 	.word	0x00000003
        /*085c*/ 	.word	0x00030860
        /*0860*/ 	.short	0x010a
        /*0862*/ 	.byte	0x3f
	.zero		1


	//   ....[66]....
        /*0864*/ 	.word	0x0000e610
        /*0868*/ 	.word	0x00000009
        /*086c*/ 	.word	0x00030820
        /*0870*/ 	.short	0x010a
        /*0872*/ 	.byte	0x3f
	.zero		1


	//   ....[67]....
        /*0874*/ 	.word	0x0000e7b0
        /*0878*/ 	.word	0x00000007
        /*087c*/ 	.word	0x00000000
        /*0880*/ 	.short	0x010a
        /*0882*/ 	.byte	0x3f
	.zero		1


	//   ....[68]....
        /*0884*/ 	.word	0x0000e800
        /*0888*/ 	.word	0x00000003
        /*088c*/ 	.word	0x00000000
        /*0890*/ 	.short	0x010a
        /*0892*/ 	.byte	0x3f
	.zero		1


	//   ....[69]....
        /*0894*/ 	.word	0x0000e850
        /*0898*/ 	.word	0x00000005
        /*089c*/ 	.word	0x00000000
        /*08a0*/ 	.short	0x010a
        /*08a2*/ 	.byte	0x3f
	.zero		1


	//----- nvinfo : EIATTR_NUM_MBARRIERS
	.align		4
.L_1499:
        /*08a4*/ 	.byte	0x03, 0x38
        /*08a6*/ 	.short	0x0016


	//----- nvinfo : EIATTR_EXIT_INSTR_OFFSETS
	.align		4
        /*08a8*/ 	.byte	0x04, 0x1c
        /*08aa*/ 	.short	(.L_1501 - .L_1500)


	//   ....[0]....
.L_1500:
        /*08ac*/ 	.word	0x00000a30


	//   ....[1]....
        /*08b0*/ 	.word	0x00009ad0


	//   ....[2]....
        /*08b4*/ 	.word	0x0000d200


	//----- nvinfo : EIATTR_MAX_THREADS
	.align		4
.L_1501:
        /*08b8*/ 	.byte	0x04, 0x05
        /*08ba*/ 	.short	(.L_1503 - .L_1502)
.L_1502:
        /*08bc*/ 	.word	0x00000200
        /*08c0*/ 	.word	0x00000001
        /*08c4*/ 	.word	0x00000001


	//----- nvinfo : EIATTR_CRS_STACK_SIZE
	.align		4
.L_1503:
        /*08c8*/ 	.byte	0x04, 0x1e
        /*08ca*/ 	.short	(.L_1505 - .L_1504)
.L_1504:
        /*08cc*/ 	.word	0x00000000


	//----- nvinfo : EIATTR_CBANK_PARAM_SIZE
	.align		4
.L_1505:
        /*08d0*/ 	.byte	0x03, 0x19
        /*08d2*/ 	.short	0x0a70


	//----- nvinfo : EIATTR_PARAM_CBANK
	.align		4
        /*08d4*/ 	.byte	0x04, 0x0a
        /*08d6*/ 	.short	(.L_1507 - .L_1506)
	.align		4
.L_1506:
        /*08d8*/ 	.word	index@(.nv.constant0._ZN7cutlass13device_kernelIN5flash11enable_sm90INS1_16FlashAttnFwdSm90INS1_25CollectiveMainloopFwdSm90ILi2EN4cute5tupleIJNS5_1CILi1EEES8_S8_EEENS6_IJNS7_ILi192EEESA_NS7_ILi64EEEEEELi64ENS_6half_tEfNS_4arch4Sm90ELb0ELb0ELb1ELb0ELb0ELb0ELb0ELb0ELb1ELb1ELb0ELb0EEENS1_21CollectiveEpilogueFwdINS6_IJSA_SB_SA_EEES9_SD_SF_Li384ELb0ELb1ELb0ELb0EEENS1_29StaticPersistentTileSchedulerILb0EEEEEEEEEvNT_6ParamsE)
        /*08dc*/ 	.short	0x0210
        /*08de*/ 	.short	0x0a70


	//----- nvinfo : EIATTR_SW_WAR
	.align		4
.L_1507:
        /*08e0*/ 	.byte	0x04, 0x36
        /*08e2*/ 	.short	(.L_1509 - .L_1508)
.L_1508:
        /*08e4*/ 	.word	0x00000008
.L_1509:


//--------------------- .nv.info._ZN7cutlass13device_kernelIN5flash11enable_sm90INS1_16FlashAttnFwdSm90INS1_25CollectiveMainloopFwdSm90ILi2EN4cute5tupleIJNS5_1CILi1EEES8_S8_EEENS6_IJNS7_ILi192EEESA_NS7_ILi64EEEEEELi64ENS_6half_tEfNS_4arch4Sm90ELb0ELb0ELb1ELb1ELb0ELb0ELb0ELb0ELb1ELb1ELb0ELb0EEENS1_21CollectiveEpilogueFwdINS6_IJSA_SB_SA_EEES9_SD_SF_Li384ELb1ELb1ELb0ELb0EEENS1_36VarlenDynamicPersistentTileSchedulerILi192ELi192ELi384ELi128ELb0ELb1ELb1ELb0ELb1ELb1EEEEEEEEEvNT_6ParamsE --------------------------
	.section	.nv.info._ZN7cutlass13device_kernelIN5flash11enable_sm90INS1_16FlashAttnFwdSm90INS1_25CollectiveMainloopFwdSm90ILi2EN4cute5tupleIJNS5_1CILi1EEES8_S8_EEENS6_IJNS7_ILi192EEESA_NS7_ILi64EEEEEELi64ENS_6half_tEfNS_4arch4Sm90ELb0ELb0ELb1ELb1ELb0ELb0ELb0ELb0ELb1ELb1ELb0ELb0EEENS1_21CollectiveEpilogueFwdINS6_IJSA_SB_SA_EEES9_SD_SF_Li384ELb1ELb1ELb0ELb0EEENS1_36VarlenDynamicPersistentTileSchedulerILi192ELi192ELi384ELi128ELb0ELb1ELb1ELb0ELb1ELb1EEEEEEEEEvNT_6ParamsE,"",@"SHT_CUDA_INFO"
	.sectionflags	@""
	.align	4


	//----- nvinfo : EIATTR_CUDA_API_VERSION
	.align		4
        /*0000*/ 	.byte	0x04, 0x37
        /*0002*/ 	.short	(.L_1511 - .L_1510)
.L_1510:
        /*0004*/ 	.word	0x00000082


	//----- nvinfo : EIATTR_KPARAM_INFO
	.align		4
.L_1511:
        /*0008*/ 	.byte	0x04, 0x17
        /*000a*/ 	.short	(.L_1513 - .L_1512)
.L_1512:
        /*000c*/ 	.word	0x00000000
        /*0010*/ 	.short	0x0000
        /*0012*/ 	.short	0x0070
        /*0014*/ 	.byte	0x00, 0xf0, 0x01, 0x2a


	//----- nvinfo : EIATTR_SPARSE_MMA_MASK
	.align		4
.L_1513:
        /*0018*/ 	.byte	0x03, 0x50
        /*001a*/ 	.short	0x0000


	//----- nvinfo : EIATTR_MAXREG_COUNT
	.align		4
        /*001c*/ 	.byte	0x03, 0x1b
        /*001e*/ 	.short	0x0080


	//----- nvinfo : EIATTR_NUM_BARRIERS
	.align		4
        /*0020*/ 	.byte	0x02, 0x4c
        /*0022*/ 	.byte	0x10
	.zero		1


	//----- nvinfo : EIATTR_EXTERNS
	.align		4
        /*0024*/ 	.byte	0x04, 0x0f
        /*0026*/ 	.short	(.L_1515 - .L_1514)


	//   ....[0]....
	.align		4
.L_1514:
        /*0028*/ 	.word	index@(__assertfail)


	//----- nvinfo : EIATTR_ANNOTATIONS
	.align		4
.L_1515:
        /*002c*/ 	.byte	0x04, 0x55
        /*002e*/ 	.short	(.L_1517 - .L_1516)


	//   ....[0]....
.L_1516:
        /* <DEDUP_REMOVED lines=27> */


	//----- nvinfo : EIATTR_MERCURY_ISA_VERSION
	.align		4
.L_1517:
        /*01c8*/ 	.byte	0x03, 0x5f
        /*01ca*/ 	.short	0x0101


	//----- nvinfo : EIATTR_UNUSED_LOAD_BYTE_OFFSET
	.align		4
        /*01cc*/ 	.byte	0x04, 0x44
        /*01ce*/ 	.short	(.L_1519 - .L_1518)


	//   ....[0]....
.L_1518:
        /*01d0*/ 	.word	0x00000a50
        /*01d4*/ 	.word	0x0000fff0


	//   ....[1]....
        /*01d8*/ 	.word	0x000090e0
        /*01dc*/ 	.word	0x0000fff0


	//----- nvinfo : EIATTR_INT_WARP_WIDE_INSTR_OFFSETS
	.align		4
.L_1519:
        /*01e0*/ 	.byte	0x04, 0x31
        /*01e2*/ 	.short	(.L_1521 - .L_1520)


	//   ....[0]....
.L_1520:
        /*01e4*/ 	.word	0x00000130


	//   ....[1]....
        /*01e8*/ 	.word	0x00000170


	//   ....[2]....
        /*01ec*/ 	.word	0x000001e0


	//   ....[3]....
        /*01f0*/ 	.word	0x0000bac0


	//   ....[4]....
        /*01f4*/ 	.word	0x0000bb50


	//   ....[5]....
        /*01f8*/ 	.word	0x0000ebe0


	//   ....[6]....
        /*01fc*/ 	.word	0x0000ec70


	//----- nvinfo : EIATTR_COOP_GROUP_MASK_REGIDS
	.align		4
.L_1521:
        /*0200*/ 	.byte	0x04, 0x29
        /*0202*/ 	.short	(.L_1523 - .L_1522)


	//   ....[0]....
.L_1522:
        /*0204*/ 	.word	0xffffffff


	//   ....[1]....
        /*0208*/ 	.word	0xffffffff


	//   ....[2]....
        /*020c*/ 	.word	0xffffffff


	//   ....[3]....
        /*0210*/ 	.word	0xffffffff


	//   ....[4]....
        /*0214*/ 	.word	0xffffffff


	//   ....[5]....
        /*0218*/ 	.word	0xffffffff


	//   ....[6]....
        /*021c*/ 	.word	0xffffffff


	//   ....[7]....
        /*0220*/ 	.word	0xffffffff


	//   ....[8]....
        /*0224*/ 	.word	0xffffffff


	//   ....[9]....
        /*0228*/ 	.word	0xffffffff


	//   ....[10]....
        /*022c*/ 	.word	0xffffffff


	//   ....[11]....
        /*0230*/ 	.word	0xffffffff


	//   ....[12]....
        /*0234*/ 	.word	0xffffffff


	//   ....[13]....
        /*0238*/ 	.word	0xffffffff


	//   ....[14]....
        /*023c*/ 	.word	0xffffffff


	//   ....[15]....
        /*0240*/ 	.word	0xffffffff


	//   ....[16]....
        /*0244*/ 	.word	0xffffffff


	//   ....[17]....
        /*0248*/ 	.word	0xffffffff


	//   ....[18]....
        /*024c*/ 	.word	0xffffffff


	//   ....[19]....
        /*0250*/ 	.word	0xffffffff


	//   ....[20]....
        /*0254*/ 	.word	0xffffffff


	//   ....[21]....
        /*0258*/ 	.word	0xffffffff


	//   ....[22]....
        /*025c*/ 	.word	0xffffffff


	//   ....[23]....
        /*0260*/ 	.word	0xffffffff


	//   ....[24]....
        /*0264*/ 	.word	0xffffffff


	//   ....[25]....
        /*0268*/ 	.word	0xffffffff


	//   ....[26]....
        /*026c*/ 	.word	0xffffffff


	//   ....[27]....
        /*0270*/ 	.word	0xffffffff


	//   ....[28]....
        /*0274*/ 	.word	0xffffffff


	//   ....[29]....
        /*0278*/ 	.word	0xffffffff


	//   ....[30]....
        /*027c*/ 	.word	0xffffffff


	//   ....[31]....
        /*0280*/ 	.word	0xffffffff


	//   ....[32]....
        /*0284*/ 	.word	0xffffffff


	//   ....[33]....
        /*0288*/ 	.word	0xffffffff


	//   ....[34]....
        /*028c*/ 	.word	0xffffffff


	//   ....[35]....
        /*0290*/ 	.word	0xffffffff


	//   ....[36]....
        /*0294*/ 	.word	0xffffffff


	//   ....[37]....
        /*0298*/ 	.word	0xffffffff


	//   ....[38]....
        /*029c*/ 	.word	0xffffffff


	//   ....[39]....
        /*02a0*/ 	.word	0xffffffff


	//   ....[40]....
        /*02a4*/ 	.word	0xffffffff


	//   ....[41]....
        /*02a8*/ 	.word	0xffffffff


	//   ....[42]....
        /*02ac*/ 	.word	0xffffffff


	//   ....[43]....
        /*02b0*/ 	.word	0xffffffff


	//   ....[44]....
        /*02b4*/ 	.word	0xffffffff


	//   ....[45]....
        /*02b8*/ 	.word	0xffffffff


	//   ....[46]....
        /*02bc*/ 	.word	0xffffffff


	//   ....[47]....
        /*02c0*/ 	.word	0xffffffff


	//   ....[48]....
        /*02c4*/ 	.word	0xffffffff


	//   ....[49]....
        /*02c8*/ 	.word	0xffffffff


	//   ....[50]....
        /*02cc*/ 	.word	0xffffffff


	//   ....[51]....
        /*02d0*/ 	.word	0xffffffff


	//   ....[52]....
        /*02d4*/ 	.word	0xffffffff


	//   ....[53]....
        /*02d8*/ 	.word	0xffffffff


	//   ....[54]....
        /*02dc*/ 	.word	0xffffffff


	//   ....[55]....
        /*02e0*/ 	.word	0xffffffff


	//   ....[56]....
        /*02e4*/ 	.word	0xffffffff


	//   ....[57]....
        /*02e8*/ 	.word	0xffffffff


	//   ....[58]....
        /*02ec*/ 	.word	0xffffffff


	//   ....[59]....
        /*02f0*/ 	.word	0xffffffff


	//   ....[60]....
        /*02f4*/ 	.word	0xffffffff


	//   ....[61]....
        /*02f8*/ 	.word	0xffffffff


	//   ....[62]....
        /*02fc*/ 	.word	0xffffffff


	//   ....[63]....
        /*0300*/ 	.word	0xffffffff


	//   ....[64]....
        /*0304*/ 	.word	0xffffffff


	//   ....[65]....
        /*0308*/ 	.word	0xffffffff


	//   ....[66]....
        /*030c*/ 	.word	0xffffffff


	//   ....[67]....
        /*0310*/ 	.word	0xffffffff


	//   ....[68]....
        /*0314*/ 	.word	0xffffffff


	//   ....[69]....
        /*0318*/ 	.word	0xffffffff


	//   ....[70]....
        /*031c*/ 	.word	0xffffffff


	//   ....[71]....
        /*0320*/ 	.word	0xffffffff


	//   ....[72]....
        /*0324*/ 	.word	0xffffffff


	//   ....[73]....
        /*0328*/ 	.word	0xffffffff


	//   ....[74]....
        /*032c*/ 	.word	0xffffffff


	//   ....[75]....
        /*0330*/ 	.word	0xffffffff


	//   ....[76]....
        /*0334*/ 	.word	0xffffffff


	//   ....[77]....
        /*0338*/ 	.word	0xffffffff


	//   ....[78]....
        /*033c*/ 	.word	0xffffffff


	//   ....[79]....
        /*0340*/ 	.word	0xffffffff


	//   ....[80]....
        /*0344*/ 	.word	0xffffffff


	//   ....[81]....
        /*0348*/ 	.word	0xffffffff


	//   ....[82]....
        /*034c*/ 	.word	0xffffffff


	//   ....[83]....
        /*0350*/ 	.word	0xffffffff


	//   ....[84]....
        /*0354*/ 	.word	0xffffffff


	//   ....[85]....
        /*0358*/ 	.word	0xffffffff


	//   ....[86]....
        /*035c*/ 	.word	0xffffffff


	//   ....[87]....
        /*0360*/ 	.word	0xffffffff


	//   ....[88]....
        /*0364*/ 	.word	0xffffffff


	//   ....[89]....
        /*0368*/ 	.word	0xffffffff


	//   ....[90]....
        /*036c*/ 	.word	0xffffffff


	//   ....[91]....
        /*0370*/ 	.word	0xffffffff


	//   ....[92]....
        /*0374*/ 	.word	0xffffffff


	//   ....[93]....
        /*0378*/ 	.word	0xffffffff


	//   ....[94]....
        /*037c*/ 	.word	0xffffffff


	//   ....[95]....
        /*0380*/ 	.word	0xffffffff


	//   ....[96]....
        /*0384*/ 	.word	0xffffffff


	//   ....[97]....
        /*0388*/ 	.word	0xffffffff


	//   ....[98]....
        /*038c*/ 	.word	0xffffffff


	//   ....[99]....
        /*0390*/ 	.word	0xffffffff


	//   ....[100]....
        /*0394*/ 	.word	0xffffffff


	//   ....[101]....
        /*0398*/ 	.word	0x0500000f


	//   ....[102]....
        /*039c*/ 	.word	0x0500000f


	//   ....[103]....
        /*03a0*/ 	.word	0x0500000f


	//   ....[104]....
        /*03a4*/ 	.word	0x0500000f


	//   ....[105]....
        /*03a8*/ 	.word	0x0500000f


	//   ....[106]....
        /*03ac*/ 	.word	0x0500000f


	//   ....[107]....
        /*03b0*/ 	.word	0x0500000f


	//   ....[108]....
        /*03b4*/ 	.word	0x0500000f


	//   ....[109]....
        /*03b8*/ 	.word	0x0500000f


	//   ....[110]....
        /*03bc*/ 	.word	0x0500000f


	//   ....[111]....
        /*03c0*/ 	.word	0x0500000f


	//   ....[112]....
        /*03c4*/ 	.word	0x0500000f


	//   ....[113]....
        /*03c8*/ 	.word	0x0500000f


	//   ....[114]....
        /*03cc*/ 	.word	0x0500000f


	//   ....[115]....
        /*03d0*/ 	.word	0x0500000f


	//   ....[116]....
        /*03d4*/ 	.word	0x0500000f


	//   ....[117]....
        /*03d8*/ 	.word	0x0500000f


	//   ....[118]....
        /*03dc*/ 	.word	0x0500000f


	//   ....[119]....
        /*03e0*/ 	.word	0x0500000f


	//   ....[120]....
        /*03e4*/ 	.word	0x0500000f


	//   ....[121]....
        /*03e8*/ 	.word	0x0500000f


	//   ....[122]....
        /*03ec*/ 	.word	0x0500000f


	//   ....[123]....
        /*03f0*/ 	.word	0x0500000f


	//   ....[124]....
        /*03f4*/ 	.word	0x0500000f


	//   ....[125]....
        /*03f8*/ 	.word	0x0500000f


	//   ....[126]....
        /*03fc*/ 	.word	0x0500000f


	//   ....[127]....
        /*0400*/ 	.word	0x0500000f


	//   ....[128]....
        /*0404*/ 	.word	0x0500000f


	//   ....[129]....
        /*0408*/ 	.word	0x0500000f


	//   ....[130]....
        /*040c*/ 	.word	0x0500000f


	//   ....[131]....
        /*0410*/ 	.word	0x0500000f


	//   ....[132]....
        /*0414*/ 	.word	0x0500000f


	//   ....[133]....
        /*0418*/ 	.word	0x0500000f


	//   ....[134]....
        /*041c*/ 	.word	0x0500000f


	//   ....[135]....
        /*0420*/ 	.word	0x0500000f


	//   ....[136]....
        /*0424*/ 	.word	0x0500000f


	//   ....[137]....
        /*0428*/ 	.word	0x0500000f


	//   ....[138]....
        /*042c*/ 	.word	0x0500000f


	//   ....[139]....
        /*0430*/ 	.word	0x0500000f


	//   ....[140]....
        /*0434*/ 	.word	0x0500000f


	//   ....[141]....
        /*0438*/ 	.word	0x0500000f


	//   ....[142]....
        /*043c*/ 	.word	0x0500000f


	//   ....[143]....
        /*0440*/ 	.word	0x0500000f


	//----- nvinfo : EIATTR_COOP_GROUP_INSTR_OFFSETS
	.align		4
.L_1523:
        /*0444*/ 	.byte	0x04, 0x28
        /*0446*/ 	.short	(.L_1525 - .L_1524)


	//   ....[0]....
.L_1524:
        /*0448*/ 	.word	0x00000070


	//   ....[1]....
        /*044c*/ 	.word	0x00000140


	//   ....[2]....
        /*0450*/ 	.word	0x00000190


	//   ....[3]....
        /*0454*/ 	.word	0x000003c0


	//   ....[4]....
        /*0458*/ 	.word	0x00000520


	//   ....[5]....
        /*045c*/ 	.word	0x00000640


	//   ....[6]....
        /*0460*/ 	.word	0x000007a0


	//   ....[7]....
        /*0464*/ 	.word	0x00001510


	//   ....[8]....
        /*0468*/ 	.word	0x00003430


	//   ....[9]....
        /*046c*/ 	.word	0x000034a0


	//   ....[10]....
        /*0470*/ 	.word	0x00003c20


	//   ....[11]....
        /*0474*/ 	.word	0x00003cb0


	//   ....[12]....
        /*0478*/ 	.word	0x00004e80


	//   ....[13]....
        /*047c*/ 	.word	0x00006970


	//   ....[14]....
        /*0480*/ 	.word	0x00006ab0


	//   ....[15]....
        /*0484*/ 	.word	0x00006ae0


	//   ....[16]....
        /*0488*/ 	.word	0x00006b30


	//   ....[17]....
        /*048c*/ 	.word	0x000085c0


	//   ....[18]....
        /*0490*/ 	.word	0x000086d0


	//   ....[19]....
        /*0494*/ 	.word	0x00008710


	//   ....[20]....
        /*0498*/ 	.word	0x00008860


	//   ....[21]....
        /*049c*/ 	.word	0x00008880


	//   ....[22]....
        /*04a0*/ 	.word	0x000098d0


	//   ....[23]....
        /*04a4*/ 	.word	0x000098f0


	//   ....[24]....
        /*04a8*/ 	.word	0x00009900


	//   ....[25]....
        /*04ac*/ 	.word	0x00009950


	//   ....[26]....
        /*04b0*/ 	.word	0x00009e70


	//   ....[27]....
        /*04b4*/ 	.word	0x00009ea0


	//   ....[28]....
        /*04b8*/ 	.word	0x00009eb0


	//   ....[29]....
        /*04bc*/ 	.word	0x00009ed0


	//   ....[30]....
        /*04c0*/ 	.word	0x00009ef0


	//   ....[31]....
        /*04c4*/ 	.word	0x00009f10


	//   ....[32]....
        /*04c8*/ 	.word	0x0000a010


	//   ....[33]....
        /*04cc*/ 	.word	0x0000a020


	//   ....[34]....
        /*04d0*/ 	.word	0x0000a8c0


	//   ....[35]....
        /*04d4*/ 	.word	0x0000a8f0


	//   ....[36]....
        /*04d8*/ 	.word	0x0000a930


	//   ....[37]....
        /*04dc*/ 	.word	0x0000a960


	//   ....[38]....
        /*04e0*/ 	.word	0x0000a980


	//   ....[39]....
        /*04e4*/ 	.word	0x0000a990


	//   ....[40]....
        /*04e8*/ 	.word	0x0000a9a0


	//   ....[41]....
        /*04ec*/ 	.word	0x0000a9c0


	//   ....[42]....
        /*04f0*/ 	.word	0x0000ab00


	//   ....[43]....
        /*04f4*/ 	.word	0x0000ace0


	//   ....[44]....
        /*04f8*/ 	.word	0x0000ad10


	//   ....[45]....
        /*04fc*/ 	.word	0x0000ad40


	//   ....[46]....
        /*0500*/ 	.word	0x0000ad70


	//   ....[47]....
        /*0504*/ 	.word	0x0000ada0


	//   ....[48]....
        /*0508*/ 	.word	0x0000add0


	//   ....[49]....
        /*050c*/ 	.word	0x0000af40


	//   ....[50]....
        /*0510*/ 	.word	0x0000af70


	//   ....[51]....
        /*0514*/ 	.word	0x0000afa0


	//   ....[52]....
        /*0518*/ 	.word	0x0000afd0


	//   ....[53]....
        /*051c*/ 	.word	0x0000b000


	//   ....[54]....
        /*0520*/ 	.word	0x0000b030


	//   ....[55]....
        /*0524*/ 	.word	0x0000b0c0


	//   ....[56]....
        /*0528*/ 	.word	0x0000b0f0


	//   ....[57]....
        /*052c*/ 	.word	0x0000b170


	//   ....[58]....
        /*0530*/ 	.word	0x0000c060


	//   ....[59]....
        /*0534*/ 	.word	0x0000cc20


	//   ....[60]....
        /*0538*/ 	.word	0x0000cc30


	//   ....[61]....
        /*053c*/ 	.word	0x0000cc40


	//   ....[62]....
        /*0540*/ 	.word	0x0000cc60


	//   ....[63]....
        /*0544*/ 	.word	0x0000ccf0


	//   ....[64]....
        /*0548*/ 	.word	0x0000cd10


	//   ....[65]....
        /*054c*/ 	.word	0x0000cd90


	//   ....[66]....
        /*0550*/ 	.word	0x0000cdb0


	//   ....[67]....
        /*0554*/ 	.word	0x0000ce30


	//   ....[68]....
        /*0558*/ 	.word	0x0000ce50


	//   ....[69]....
        /*055c*/ 	.word	0x0000ced0


	//   ....[70]....
        /*0560*/ 	.word	0x0000cef0


	//   ....[71]....
        /*0564*/ 	.word	0x0000cf70


	//   ....[72]....
        /*0568*/ 	.word	0x0000cf90


	//   ....[73]....
        /*056c*/ 	.word	0x0000d010


	//   ....[74]....
        /*0570*/ 	.word	0x0000d030


	//   ....[75]....
        /*0574*/ 	.word	0x0000d040


	//   ....[76]....
        /*0578*/ 	.word	0x0000d0b0


	//   ....[77]....
        /*057c*/ 	.word	0x0000d100


	//   ....[78]....
        /*0580*/ 	.word	0x0000d1b0


	//   ....[79]....
        /*0584*/ 	.word	0x0000d1c0


	//   ....[80]....
        /*0588*/ 	.word	0x0000d230


	//   ....[81]....
        /*058c*/ 	.word	0x0000d240


	//   ....[82]....
        /*0590*/ 	.word	0x0000d280


	//   ....[83]....
        /*0594*/ 	.word	0x0000f140


	//   ....[84]....
        /*0598*/ 	.word	0x0000f170


	//   ....[85]....
        /*059c*/ 	.word	0x0000f1a0


	//   ....[86]....
        /*05a0*/ 	.word	0x0000f1d0


	//   ....[87]....
        /*05a4*/ 	.word	0x0000f200


	//   ....[88]....
        /*05a8*/ 	.word	0x0000f230


	//   ....[89]....
        /*05ac*/ 	.word	0x0000f260


	//   ....[90]....
        /*05b0*/ 	.word	0x0000f290


	//   ....[91]....
        /*05b4*/ 	.word	0x0000f410


	//   ....[92]....
        /*05b8*/ 	.word	0x0000f440


	//   ....[93]....
        /*05bc*/ 	.word	0x0000f470


	//   ....[94]....
        /*05c0*/ 	.word	0x0000f4a0


	//   ....[95]....
        /*05c4*/ 	.word	0x0000f4d0


	//   ....[96]....
        /*05c8*/ 	.word	0x0000f500


	//   ....[97]....
        /*05cc*/ 	.word	0x0000f5c0


	//   ....[98]....
        /*05d0*/ 	.word	0x0000f5e0


	//   ....[99]....
        /*05d4*/ 	.word	0x0000f650


	//   ....[100]....
        /*05d8*/ 	.word	0x0000fac0


	//   ....[101]....
        /*05dc*/ 	.word	0x0000ffa0


	//   ....[102]....
        /*05e0*/ 	.word	0x00010150


	//   ....[103]....
        /*05e4*/ 	.word	0x000101a0


	//   ....[104]....
        /*05e8*/ 	.word	0x00010200


	//   ....[105]....
        /*05ec*/ 	.word	0x000102f0


	//   ....[106]....
        /*05f0*/ 	.word	0x00010350


	//   ....[107]....
        /*05f4*/ 	.word	0x00010450


	//   ....[108]....
        /*05f8*/ 	.word	0x000104b0


	//   ....[109]....
        /*05fc*/ 	.word	0x000105b0


	//   ....[110]....
        /*0600*/ 	.word	0x00010610


	//   ....[111]....
        /*0604*/ 	.word	0x00010710


	//   ....[112]....
        /*0608*/ 	.word	0x00010770


	//   ....[113]....
        /*060c*/ 	.word	0x00010870


	//   ....[114]....
        /*0610*/ 	.word	0x000108d0


	//   ....[115]....
        /*0614*/ 	.word	0x000109d0


	//   ....[116]....
        /*0618*/ 	.word	0x00010a30


	//   ....[117]....
        /*061c*/ 	.word	0x00010b40


	//   ....[118]....
        /*0620*/ 	.word	0x00010bb0


	//   ....[119]....
        /*0624*/ 	.word	0x00010c80


	//   ....[120]....
        /*0628*/ 	.word	0x00010ce0


	//   ....[121]....
        /*062c*/ 	.word	0x00010dc0


	//   ....[122]....
        /*0630*/ 	.word	0x00010e20


	//   ....[123]....
        /*0634*/ 	.word	0x00010ef0


	//   ....[124]....
        /*0638*/ 	.word	0x00010f50


	//   ....[125]....
        /*063c*/ 	.word	0x00011010


	//   ....[126]....
        /*0640*/ 	.word	0x00011320


	//   ....[127]....
        /*0644*/ 	.word	0x000113c0


	//   ....[128]....
        /*0648*/ 	.word	0x000114e0


	//   ....[129]....
        /*064c*/ 	.word	0x00011550


	//   ....[130]....
        /*0650*/ 	.word	0x000115c0


	//   ....[131]....
        /*0654*/ 	.word	0x00011630


	//   ....[132]....
        /*0658*/ 	.word	0x000116a0


	//   ....[133]....
        /*065c*/ 	.word	0x00011720


	//   ....[134]....
        /*0660*/ 	.word	0x000117b0


	//   ....[135]....
        /*0664*/ 	.word	0x00011840


	//   ....[136]....
        /*0668*/ 	.word	0x000118b0


	//   ....[137]....
        /*066c*/ 	.word	0x00011920


	//   ....[138]....
        /*0670*/ 	.word	0x00011990


	//   ....[139]....
        /*0674*/ 	.word	0x00011a10


	//   ....[140]....
        /*0678*/ 	.word	0x00011a80


	//   ....[141]....
        /*067c*/ 	.word	0x00011b20


	//   ....[142]....
        /*0680*/ 	.word	0x00011bb0


	//   ....[143]....
        /*0684*/ 	.word	0x00011cd0


	//----- nvinfo : EIATTR_REG_RECONFIG
	.align		4
.L_1525:
        /*0688*/ 	.byte	0x01, 0x54
	.zero		2


	//----- nvinfo : EIATTR_SYSCALL_OFFSETS
	.align		4
        /*068c*/ 	.byte	0x04, 0x46
        /*068e*/ 	.short	(.L_1527 - .L_1526)


	//   ....[0]....
.L_1526:
        /*0690*/ 	.word	0x00001660


	//   ....[1]....
        /*0694*/ 	.word	0x0000bcb0


	//   ....[2]....
        /*0698*/ 	.word	0x0000be00


	//   ....[3]....
        /*069c*/ 	.word	0x0000bf00


	//   ....[4]....
        /*06a0*/ 	.word	0x0000c710


	//----- nvinfo : EIATTR_MBARRIER_INSTR_OFFSETS
	.align		4
.L_1527:
        /*06a4*/ 	.byte	0x04, 0x39
        /*06a6*/ 	.short	(.L_1529 - .L_1528)


	//   ....[0]....
.L_1528:
        /*06a8*/ 	.word	0x00000270
        /*06ac*/ 	.word	0x000000ff
        /*06b0*/ 	.word	0x00030800
        /*06b4*/ 	.short	0x0100
        /*06b6*/ 	.byte	0x08
	.zero		1


	//   ....[1]....
        /*06b8*/ 	.word	0x00000280
        /*06bc*/ 	.word	0x000000ff
        /*06c0*/ 	.word	0x00030820
        /*06c4*/ 	.short	0x0100
        /*06c6*/ 	.byte	0x08
	.zero		1


	//   ....[2]....
        /*06c8*/ 	.word	0x00000370
        /*06cc*/ 	.word	0x000000ff
        /*06d0*/ 	.word	0x00030830
        /*06d4*/ 	.short	0x0100
        /*06d6*/ 	.byte	0x08
	.zero		1


	//   ....[3]....
        /*06d8*/ 	.word	0x00000380
        /*06dc*/ 	.word	0x000000ff
        /*06e0*/ 	.word	0x00030840
        /*06e4*/ 	.short	0x0100
        /*06e6*/ 	.byte	0x08
	.zero		1


	//   ....[4]....
        /*06e8*/ 	.word	0x00000390
        /*06ec*/ 	.word	0x000000ff
        /*06f0*/ 	.word	0x00030838
        /*06f4*/ 	.short	0x0100
        /*06f6*/ 	.byte	0x08
	.zero		1


	//   ....[5]....
        /*06f8*/ 	.word	0x000003a0
        /*06fc*/ 	.word	0x000000ff
        /*0700*/ 	.word	0x00030848
        /*0704*/ 	.short	0x0100
        /*0706*/ 	.byte	0x08
	.zero		1


	//   ....[6]....
        /*0708*/ 	.word	0x000004d0
        /*070c*/ 	.word	0x000000ff
        /*0710*/ 	.word	0x00030850
        /*0714*/ 	.short	0x0100
        /*0716*/ 	.byte	0x08
	.zero		1


	//   ....[7]....
        /*0718*/ 	.word	0x000004e0
        /*071c*/ 	.word	0x000000ff
        /*0720*/ 	.word	0x00030860
        /*0724*/ 	.short	0x0100
        /*0726*/ 	.byte	0x08
	.zero		1


	//   ....[8]....
        /*0728*/ 	.word	0x000004f0
        /*072c*/ 	.word	0x000000ff
        /*0730*/ 	.word	0x00030858
        /*0734*/ 	.short	0x0100
        /*0736*/ 	.byte	0x08
	.zero		1


	//   ....[9]....
        /*0738*/ 	.word	0x00000500
        /*073c*/ 	.word	0x000000ff
        /*0740*/ 	.word	0x00030868
        /*0744*/ 	.short	0x0100
        /*0746*/ 	.byte	0x08
	.zero		1


	//   ....[10]....
        /*0748*/ 	.word	0x000005f0
        /*074c*/ 	.word	0x000000ff
        /*0750*/ 	.word	0x00030870
        /*0754*/ 	.short	0x0100
        /*0756*/ 	.byte	0x06
	.zero		1


	//   ....[11]....
        /*0758*/ 	.word	0x00000600
        /*075c*/ 	.word	0x000000ff
        /*0760*/ 	.word	0x00030880
        /*0764*/ 	.short	0x0100
        /*0766*/ 	.byte	0x06
	.zero		1


	//   ....[12]....
        /*0768*/ 	.word	0x00000610
        /*076c*/ 	.word	0x000000ff
        /*0770*/ 	.word	0x00030878
        /*0774*/ 	.short	0x0100
        /*0776*/ 	.byte	0x06
	.zero		1


	//   ....[13]....
        /*0778*/ 	.word	0x00000620
        /*077c*/ 	.word	0x000000ff
        /*0780*/ 	.word	0x00030888
        /*0784*/ 	.short	0x0100
        /*0786*/ 	.byte	0x06
	.zero		1


	//   ....[14]....
        /*0788*/ 	.word	0x00000750
        /*078c*/ 	.word	0x000000ff
        /*0790*/ 	.word	0x00030890
        /*0794*/ 	.short	0x0100
        /*0796*/ 	.byte	0x08
	.zero		1


	//   ....[15]....
        /*0798*/ 	.word	0x00000760
        /*079c*/ 	.word	0x000000ff
        /*07a0*/ 	.word	0x000308a0
        /*07a4*/ 	.short	0x0100
        /*07a6*/ 	.byte	0x08
	.zero		1


	//   ....[16]....
        /*07a8*/ 	.word	0x00000770
        /*07ac*/ 	.word	0x000000ff
        /*07b0*/ 	.word	0x00030898
        /*07b4*/ 	.short	0x0100
        /*07b6*/ 	.byte	0x08
	.zero		1


	//   ....[17]....
        /*07b8*/ 	.word	0x00000780
        /*07bc*/ 	.word	0x000000ff
        /*07c0*/ 	.word	0x000308a8
        /*07c4*/ 	.short	0x0100
        /*07c6*/ 	.byte	0x08
	.zero		1


	//   ....[18]....
        /*07c8*/ 	.word	0x000008b0
        /*07cc*/ 	.word	0x000000ff
        /*07d0*/ 	.word	0x000308b0
        /*07d4*/ 	.short	0x0100
        /*07d6*/ 	.byte	0x08
	.zero		1


	//   ....[19]....
        /*07d8*/ 	.word	0x000008c0
        /*07dc*/ 	.word	0x000000ff
        /*07e0*/ 	.word	0x000308c0
        /*07e4*/ 	.short	0x0100
        /*07e6*/ 	.byte	0x08
	.zero		1


	//   ....[20]....
        /*07e8*/ 	.word	0x000008d0
        /*07ec*/ 	.word	0x000000ff
        /*07f0*/ 	.word	0x000308b8
        /*07f4*/ 	.short	0x0100
        /*07f6*/ 	.byte	0x08
	.zero		1


	//   ....[21]....
        /*07f8*/ 	.word	0x000008e0
        /*07fc*/ 	.word	0x000000ff
        /*0800*/ 	.word	0x000308c8
        /*0804*/ 	.short	0x0100
        /*0806*/ 	.byte	0x08
	.zero		1


	//   ....[22]....
        /*0808*/ 	.word	0x000016e0
        /*080c*/ 	.word	0x000000ff
        /*0810*/ 	.word	0x00030800
        /*0814*/ 	.short	0x010a
        /*0816*/ 	.byte	0x27
	.zero		1


	//   ....[23]....
        /*0818*/ 	.word	0x00001760
        /*081c*/ 	.word	0x00000000
        /*0820*/ 	.word	0x00030830
        /*0824*/ 	.short	0x010a
        /*0826*/ 	.byte	0x3f
	.zero		1


	//   ....[24]....
        /*0828*/ 	.word	0x000017d0
        /*082c*/ 	.word	0x00000000
        /*0830*/ 	.word	0x00030830
        /*0834*/ 	.short	0x010a
        /*0836*/ 	.byte	0x3f
	.zero		1


	//   ....[25]....
        /*0838*/ 	.word	0x00003ee0
        /*083c*/ 	.word	0x00000006
        /*0840*/ 	.word	0x00000000
        /*0844*/ 	.short	0x0101
        /*0846*/ 	.byte	0x3f
	.zero		1


	//   ....[26]....
        /*0848*/ 	.word	0x000050d0
        /*084c*/ 	.word	0x000000ff
        /*0850*/ 	.word	0x00030830
        /*0854*/ 	.short	0x010a
        /*0856*/ 	.byte	0x06
	.zero		1


	//   ....[27]....
        /*0858*/ 	.word	0x00005110
        /*085c*/ 	.word	0x000000ff
        /*0860*/ 	.word	0x00030830
        /*0864*/ 	.short	0x010a
        /*0866*/ 	.byte	0x06
	.zero		1


	//   ....[28]....
        /*0868*/ 	.word	0x00005310
        /*086c*/ 	.word	0x000000ff
        /*0870*/ 	.word	0x00030850
        /*0874*/ 	.short	0x010a
        /*0876*/ 	.byte	0x06
	.zero		1


	//   ....[29]....
        /*0878*/ 	.word	0x00005350
        /*087c*/ 	.word	0x000000ff
        /*0880*/ 	.word	0x00030850
        /*0884*/ 	.short	0x010a
        /*0886*/ 	.byte	0x06
	.zero		1


	//   ....[30]....
        /*0888*/ 	.word	0x00007280
        /*088c*/ 	.word	0x0000000c
        /*0890*/ 	.word	0x00000000
        /*0894*/ 	.short	0x0101
        /*0896*/ 	.byte	0x3f
	.zero		1


	//   ....[31]....
        /*0898*/ 	.word	0x00007310
        /*089c*/ 	.word	0x0000006d
        /*08a0*/ 	.word	0x00000000
        /*08a4*/ 	.short	0x0101
        /*08a6*/ 	.byte	0x3f
	.zero		1


	//   ....[32]....
        /*08a8*/ 	.word	0x00008640
        /*08ac*/ 	.word	0x000000ff
        /*08b0*/ 	.word	0x00030850
        /*08b4*/ 	.short	0x010a
        /*08b6*/ 	.byte	0x0c
	.zero		1


	//   ....[33]....
        /*08b8*/ 	.word	0x00008680
        /*08bc*/ 	.word	0x000000ff
        /*08c0*/ 	.word	0x00030850
        /*08c4*/ 	.short	0x010a
        /*08c6*/ 	.byte	0x0c
	.zero		1


	//   ....[34]....
        /*08c8*/ 	.word	0x00008e80
        /*08cc*/ 	.word	0x00000006
        /*08d0*/ 	.word	0x00000000
        /*08d4*/ 	.short	0x0101
        /*08d6*/ 	.byte	0x3f
	.zero		1


	//   ....[35]....
        /*08d8*/ 	.word	0x00009fb0
        /*08dc*/ 	.word	0x000000ff
        /*08e0*/ 	.word	0x00000000
        /*08e4*/ 	.short	0x0101
        /*08e6*/ 	.byte	0x04
	.zero		1


	//   ....[36]....
        /*08e8*/ 	.word	0x0000c270
        /*08ec*/ 	.word	0x00000000
        /*08f0*/ 	.word	0x00030840
        /*08f4*/ 	.short	0x010a
        /*08f6*/ 	.byte	0x3f
	.zero		1


	//   ....[37]....
        /*08f8*/ 	.word	0x0000d340
        /*08fc*/ 	.word	0x00000016
        /*0900*/ 	.word	0x00030800
        /*0904*/ 	.short	0x0107
        /*0906*/ 	.byte	0x3f
	.zero		1


	//   ....[38]....
        /*0908*/ 	.word	0x0000d440
        /*090c*/ 	.word	0x00000016
        /*0910*/ 	.word	0x00030800
        /*0914*/ 	.short	0x0101
        /*0916*/ 	.byte	0x3f
	.zero		1


	//   ....[39]....
        /*0918*/ 	.word	0x0000d460
        /*091c*/ 	.word	0x00000016
        /*0920*/ 	.word	0x00030820
        /*0924*/ 	.short	0x010a
        /*0926*/ 	.byte	0x3f
	.zero		1


	//   ....[40]....
        /*0928*/ 	.word	0x0000d780
        /*092c*/ 	.word	0x00000002
        /*0930*/ 	.word	0x00030840
        /*0934*/ 	.short	0x010a
        /*0936*/ 	.byte	0x3f
	.zero		1


	//   ....[41]....
        /*0938*/ 	.word	0x0000da00
        /*093c*/ 	.word	0x00000003
        /*0940*/ 	.word	0x00000060
        /*0944*/ 	.short	0x010a
        /*0946*/ 	.byte	0x3f
	.zero		1


	//   ....[42]....
        /*0948*/ 	.word	0x0000df50
        /*094c*/ 	.word	0x00000002
        /*0950*/ 	.word	0x00030840
        /*0954*/ 	.short	0x010a
        /*0956*/ 	.byte	0x3f
	.zero		1


	//   ....[43]....
        /*0958*/ 	.word	0x0000e1d0
        /*095c*/ 	.word	0x0000000a
        /*0960*/ 	.word	0x00000060
        /*0964*/ 	.short	0x010a
        /*0966*/ 	.byte	0x3f
	.zero		1


	//   ....[44]....
        /*0968*/ 	.word	0x0000e650
        /*096c*/ 	.word	0x00000002
        /*0970*/ 	.word	0x00030840
        /*0974*/ 	.short	0x010a
        /*0976*/ 	.byte	0x3f
	.zero		1


	//   ....[45]....
        /*0978*/ 	.word	0x0000e8e0
        /*097c*/ 	.word	0x00000008
        /*0980*/ 	.word	0x00000060
        /*0984*/ 	.short	0x010a
        /*0986*/ 	.byte	0x3f
	.zero		1


	//   ....[46]....
        /*0988*/ 	.word	0x0000ed20
        /*098c*/ 	.word	0x00000003
        /*0990*/ 	.word	0x00030860
        /*0994*/ 	.short	0x010a
        /*0996*/ 	.byte	0x3f
	.zero		1


	//   ....[47]....
        /*0998*/ 	.word	0x0000fa40
        /*099c*/ 	.word	0x00000009
        /*09a0*/ 	.word	0x00030820
        /*09a4*/ 	.short	0x010a
        /*09a6*/ 	.byte	0x3f
	.zero		1


	//   ....[48]....
        /*09a8*/ 	.word	0x0000fbe0
        /*09ac*/ 	.word	0x00000005
        /*09b0*/ 	.word	0x00000000
        /*09b4*/ 	.short	0x010a
        /*09b6*/ 	.byte	0x3f
	.zero		1


	//   ....[49]....
        /*09b8*/ 	.word	0x0000fc50
        /*09bc*/ 	.word	0x00000003
        /*09c0*/ 	.word	0x00000000
        /*09c4*/ 	.short	0x010a
        /*09c6*/ 	.byte	0x3f
	.zero		1


	//   ....[50]....
        /*09c8*/ 	.word	0x0000fcb0
        /*09cc*/ 	.word	0x00000017
        /*09d0*/ 	.word	0x00000000
        /*09d4*/ 	.short	0x010a
        /*09d6*/ 	.byte	0x3f
	.zero		1


	//   ....[51]....
        /*09d8*/ 	.word	0x0000fce0
        /*09dc*/ 	.word	0x00000007
        /*09e0*/ 	.word	0x00000000
        /*09e4*/ 	.short	0x010a
        /*09e6*/ 	.byte	0x3f
	.zero		1


	//   ....[52]....
        /*09e8*/ 	.word	0x0000fd50
        /*09ec*/ 	.word	0x00000003
        /*09f0*/ 	.word	0x00030800
        /*09f4*/ 	.short	0x010a
        /*09f6*/ 	.byte	0x3f
	.zero		1


	//   ....[53]....
        /*09f8*/ 	.word	0x0000fda0
        /*09fc*/ 	.word	0x00000000
        /*0a00*/ 	.word	0x00030830
        /*0a04*/ 	.short	0x010a
        /*0a06*/ 	.byte	0x3f
	.zero		1


	//   ....[54]....
        /*0a08*/ 	.word	0x0000fe00
        /*0a0c*/ 	.word	0x00000007
        /*0a10*/ 	.word	0x00030830
        /*0a14*/ 	.short	0x010a
        /*0a16*/ 	.byte	0x3f
	.zero		1


	//   ....[55]....
        /*0a18*/ 	.word	0x0000fe60
        /*0a1c*/ 	.word	0x00000007
        /*0a20*/ 	.word	0x00030850
        /*0a24*/ 	.short	0x010a
        /*0a26*/ 	.byte	0x3f
	.zero		1


	//   ....[56]....
        /*0a28*/ 	.word	0x0000fec0
        /*0a2c*/ 	.word	0x00000005
        /*0a30*/ 	.word	0x00030850
        /*0a34*/ 	.short	0x010a
        /*0a36*/ 	.byte	0x3f
	.zero		1


	//   ....[57]....
        /*0a38*/ 	.word	0x00010060
        /*0a3c*/ 	.word	0x00000000
        /*0a40*/ 	.word	0x00030840
        /*0a44*/ 	.short	0x010a
        /*0a46*/ 	.byte	0x3f
	.zero		1


	//   ....[58]....
        /*0a48*/ 	.word	0x00011040
        /*0a4c*/ 	.word	0x00000016
        /*0a50*/ 	.word	0x00030820
        /*0a54*/ 	.short	0x010a
        /*0a56*/ 	.byte	0x3f
	.zero		1


	//   ....[59]....
        /*0a58*/ 	.word	0x00011090
        /*0a5c*/ 	.word	0x00000002
        /*0a60*/ 	.word	0x00030840
        /*0a64*/ 	.short	0x010a
        /*0a66*/ 	.byte	0x3f
	.zero		1


	//   ....[60]....
        /*0a68*/ 	.word	0x000110e0
        /*0a6c*/ 	.word	0x00000003
        /*0a70*/ 	.word	0x00000060
        /*0a74*/ 	.short	0x010a
        /*0a76*/ 	.byte	0x3f
	.zero		1


	//   ....[61]....
        /*0a78*/ 	.word	0x00011130
        /*0a7c*/ 	.word	0x00000002
        /*0a80*/ 	.word	0x00030840
        /*0a84*/ 	.short	0x010a
        /*0a86*/ 	.byte	0x3f
	.zero		1


	//   ....[62]....
        /*0a88*/ 	.word	0x00011180
        /*0a8c*/ 	.word	0x0000000a
        /*0a90*/ 	.word	0x00000060
        /*0a94*/ 	.short	0x010a
        /*0a96*/ 	.byte	0x3f
	.zero		1


	//   ....[63]....
        /*0a98*/ 	.word	0x000111d0
        /*0a9c*/ 	.word	0x00000002
        /*0aa0*/ 	.word	0x00030840
        /*0aa4*/ 	.short	0x010a
        /*0aa6*/ 	.byte	0x3f
	.zero		1


	//   ....[64]....
        /*0aa8*/ 	.word	0x00011220
        /*0aac*/ 	.word	0x00000008
        /*0ab0*/ 	.word	0x00000060
        /*0ab4*/ 	.short	0x010a
        /*0ab6*/ 	.byte	0x3f
	.zero		1


	//   ....[65]....
        /*0ab8*/ 	.word	0x00011270
        /*0abc*/ 	.word	0x00000003
        /*0ac0*/ 	.word	0x00030860
        /*0ac4*/ 	.short	0x010a
        /*0ac6*/ 	.byte	0x3f
	.zero		1


	//   ....[66]....
        /*0ac8*/ 	.word	0x00011bf0
        /*0acc*/ 	.word	0x00000009
        /*0ad0*/ 	.word	0x00030820
        /*0ad4*/ 	.short	0x010a
        /*0ad6*/ 	.byte	0x3f
	.zero		1


	//   ....[67]....
        /*0ad8*/ 	.word	0x00011d90
        /*0adc*/ 	.word	0x00000005
        /*0ae0*/ 	.word	0x00000000
        /*0ae4*/ 	.short	0x010a
        /*0ae6*/ 	.byte	0x3f
	.zero		1


	//   ....[68]....
        /*0ae8*/ 	.word	0x00011de0
        /*0aec*/ 	.word	0x00000003
        /*0af0*/ 	.word	0x00000000
        /*0af4*/ 	.short	0x010a
        /*0af6*/ 	.byte	0x3f
	.zero		1


	//   ....[69]....
        /*0af8*/ 	.word	0x00011e30
        /*0afc*/ 	.word	0x00000017
        /*0b00*/ 	.word	0x00000000
        /*0b04*/ 	.short	0x010a
        /*0b06*/ 	.byte	0x3f
	.zero		1


	//----- nvinfo : EIATTR_NUM_MBARRIERS
	.align		4
.L_1529:
        /*0b08*/ 	.byte	0x03, 0x38
        /*0b0a*/ 	.short	0x0016


	//----- nvinfo : EIATTR_EXIT_INSTR_OFFSETS
	.align		4
        /*0b0c*/ 	.byte	0x04, 0x1c
        /*0b0e*/ 	.short	(.L_1531 - .L_1530)


	//   ....[0]....
.L_1530:
        /*0b10*/ 	.word	0x00000a80


	//   ....[1]....
        /*0b14*/ 	.word	0x0000aac0


	//   ....[2]....
        /*0b18*/ 	.word	0x0000fd30


	//----- nvinfo : EIATTR_MAX_THREADS
	.align		4
.L_1531:
        /*0b1c*/ 	.byte	0x04, 0x05
        /*0b1e*/ 	.short	(.L_1533 - .L_1532)
.L_1532:
        /*0b20*/ 	.word	0x00000200
        /*0b24*/ 	.word	0x00000001
        /*0b28*/ 	.word	0x00000001


	//----- nvinfo : EIATTR_CRS_STACK_SIZE
	.align		4
.L_1533:
        /*0b2c*/ 	.byte	0x04, 0x1e
        /*0b2e*/ 	.short	(.L_1535 - .L_1534)
.L_1534:
        /*0b30*/ 	.word	0x00000000


	//----- nvinfo : EIATTR_CBANK_PARAM_SIZE
	.align		4
.L_1535:
        /*0b34*/ 	.byte	0x03, 0x19
        /*0b36*/ 	.short	0x0af0


	//----- nvinfo : EIATTR_PARAM_CBANK
	.align		4
        /*0b38*/ 	.byte	0x04, 0x0a
        /*0b3a*/ 	.short	(.L_1537 - .L_1536)
	.align		4
.L_1536:
        /*0b3c*/ 	.word	index@(.nv.constant0._ZN7cutlass13device_kernelIN5flash11enable_sm90INS1_16FlashAttnFwdSm90INS1_25CollectiveMainloopFwdSm90ILi2EN4cute5tupleIJNS5_1CILi1EEES8_S8_EEENS6_IJNS7_ILi192EEESA_NS7_ILi64EEEEEELi64ENS_6half_tEfNS_4arch4Sm90ELb0ELb0ELb1ELb1ELb0ELb0ELb0ELb0ELb1ELb1ELb0ELb0EEENS1_21CollectiveEpilogueFwdINS6_IJSA_SB_SA_EEES9_SD_SF_Li384ELb1ELb1ELb0ELb0EEENS1_36VarlenDynamicPersistentTileSchedulerILi192ELi192ELi384ELi128ELb0ELb1ELb1ELb0ELb1ELb1EEEEEEEEEvNT_6ParamsE)
        /*0b40*/ 	.short	0x0210
        /*0b42*/ 	.short	0x0af0


	//----- nvinfo : EIATTR_SW_WAR
	.align		4
.L_1537:
        /*0b44*/ 	.byte	0x04, 0x36
        /*0b46*/ 	.short	(.L_1539 - .L_1538)
.L_1538:
        /*0b48*/ 	.word	0x00000008
.L_1539:


//--------------------- .nv.info._ZN7cutlass13device_kernelIN5flash11enable_sm90INS1_16FlashAttnFwdSm90INS1_25CollectiveMainloopFwdSm90ILi2EN4cute5tupleIJNS5_1CILi1EEES8_S8_EEENS6_IJNS7_ILi192EEESA_NS7_ILi64EEEEEELi64ENS_6half_tEfNS_4arch4Sm90ELb0ELb0ELb1ELb1ELb0ELb1ELb0ELb0ELb1ELb1ELb0ELb0EEENS1_21CollectiveEpilogueFwdINS6_IJSA_SB_SA_EEES9_SD_SF_Li384ELb1ELb1ELb0ELb0EEENS1_36VarlenDynamicPersistentTileSchedulerILi192ELi192ELi384ELi128ELb0ELb1ELb1ELb0ELb1ELb1EEEEEEEEEvNT_6ParamsE --------------------------
	.section	.nv.info._ZN7cutlass13device_kernelIN5flash11enable_sm90INS1_16FlashAttnFwdSm90INS1_25CollectiveMainloopFwdSm90ILi2EN4cute5tupleIJNS5_1CILi1EEES8_S8_EEENS6_IJNS7_ILi192EEESA_NS7_ILi64EEEEEELi64ENS_6half_tEfNS_4arch4Sm90ELb0ELb0ELb1ELb1ELb0ELb1ELb0ELb0ELb1ELb1ELb0ELb0EEENS1_21CollectiveEpilogueFwdINS6_IJSA_SB_SA_EEES9_SD_SF_Li384ELb1ELb1ELb0ELb0EEENS1_36VarlenDynamicPersistentTileSchedulerILi192ELi192ELi384ELi128ELb0ELb1ELb1ELb0ELb1ELb1EEEEEEEEEvNT_6ParamsE,"",@"SHT_CUDA_INFO"
	.sectionflags	@""
	.align	4


	//----- nvinfo : EIATTR_CUDA_API_VERSION
	.align		4
        /*0000*/ 	.byte	0x04, 0x37
        /*0002*/ 	.short	(.L_1541 - .L_1540)
.L_1540:
        /*0004*/ 	.word	0x00000082


	//----- nvinfo : EIATTR_KPARAM_INFO
	.align		4
.L_1541:
        /*0008*/ 	.byte	0x04, 0x17
        /*000a*/ 	.short	(.L_1543 - .L_1542)
.L_1542:
        /*000c*/ 	.word	0x00000000
        /*0010*/ 	.short	0x0000
        /*0012*/ 	.short	0x0070
        /*0014*/ 	.byte	0x00, 0xf0, 0x01, 0x2a


	//----- nvinfo : EIATTR_SPARSE_MMA_MASK
	.align		4
.L_1543:
        /*0018*/ 	.byte	0x03, 0x50
        /*001a*/ 	.short	0x0000


	//----- nvinfo : EIATTR_MAXREG_COUNT
	.align		4
        /*001c*/ 	.byte	0x03, 0x1b
        /*001e*/ 	.short	0x0080


	//----- nvinfo : EIATTR_NUM_BARRIERS
	.align		4
        /*0020*/ 	.byte	0x02, 0x4c
        /*0022*/ 	.byte	0x10
	.zero		1


	//----- nvinfo : EIATTR_EXTERNS
	.align		4
        /*0024*/ 	.byte	0x04, 0x0f
        /*0026*/ 	.short	(.L_1545 - .L_1544)


	//   ....[0]....
	.align		4
.L_1544:
        /*0028*/ 	.word	index@(__assertfail)


	//----- nvinfo : EIATTR_ANNOTATIONS
	.align		4
.L_1545:
        /*002c*/ 	.byte	0x04, 0x55
        /*002e*/ 	.short	(.L_1547 - .L_1546)


	//   ....[0]....
.L_1546:
        /* <DEDUP_REMOVED lines=85> */


	//----- nvinfo : EIATTR_MERCURY_ISA_VERSION
	.align		4
.L_1547:
        /*0570*/ 	.byte	0x03, 0x5f
        /*0572*/ 	.short	0x0101


	//----- nvinfo : EIATTR_UNUSED_LOAD_BYTE_OFFSET
	.align		4
        /*0574*/ 	.byte	0x04, 0x44
        /*0576*/ 	.short	(.L_1549 - .L_1548)


	//   ....[0]....
.L_1548:
        /*0578*/ 	.word	0x00000ad0
        /*057c*/ 	.word	0x0000fff0


	//   ....[1]....
        /*0580*/ 	.word	0x000106c0
        /*0584*/ 	.word	0x0000fff0


	//----- nvinfo : EIATTR_INT_WARP_WIDE_INSTR_OFFSETS
	.align		4
.L_1549:
        /*0588*/ 	.byte	0x04, 0x31
        /*058a*/ 	.short	(.L_1551 - .L_1550)


	//   ....[0]....
.L_1550:
        /*058c*/ 	.word	0x00000180


	//   ....[1]....
        /*0590*/ 	.word	0x00000220


	//   ....[2]....
        /*0594*/ 	.word	0x00000290


	//   ....[3]....
        /*0598*/ 	.word	0x00013e10


	//   ....[4]....
        /*059c*/ 	.word	0x00013ea0


	//   ....[5]....
        /*05a0*/ 	.word	0x00016fd0


	//   ....[6]....
        /*05a4*/ 	.word	0x00017060


	//----- nvinfo : EIATTR_COOP_GROUP_MASK_REGIDS
	.align		4
.L_1551:
        /*05a8*/ 	.byte	0x04, 0x29
        /*05aa*/ 	.short	(.L_1553 - .L_1552)


	//   ....[0]....
.L_1552:
        /*05ac*/ 	.word	0xffffffff


	//   ....[1]....
        /*05b0*/ 	.word	0xffffffff


	//   ....[2]....
        /*05b4*/ 	.word	0xffffffff


	//   ....[3]....
        /*05b8*/ 	.word	0xffffffff


	//   ....[4]....
        /*05bc*/ 	.word	0xffffffff


	//   ....[5]....
        /*05c0*/ 	.word	0xffffffff


	//   ....[6]....
        /*05c4*/ 	.word	0xffffffff


	//   ....[7]....
        /*05c8*/ 	.word	0xffffffff


	//   ....[8]....
        /*05cc*/ 	.word	0xffffffff


	//   ....[9]....
        /*05d0*/ 	.word	0xffffffff


	//   ....[10]....
        /*05d4*/ 	.word	0xffffffff


	//   ....[11]....
        /*05d8*/ 	.word	0xffffffff


	//   ....[12]....
        /*05dc*/ 	.word	0xffffffff


	//   ....[13]....
        /*05e0*/ 	.word	0xffffffff


	//   ....[14]....
        /*05e4*/ 	.word	0xffffffff


	//   ....[15]....
        /*05e8*/ 	.word	0xffffffff


	//   ....[16]....
        /*05ec*/ 	.word	0xffffffff


	//   ....[17]....
        /*05f0*/ 	.word	0xffffffff


	//   ....[18]....
        /*05f4*/ 	.word	0xffffffff


	//   ....[19]....
        /*05f8*/ 	.word	0xffffffff


	//   ....[20]....
        /*05fc*/ 	.word	0xffffffff


	//   ....[21]....
        /*0600*/ 	.word	0xffffffff


	//   ....[22]....
        /*0604*/ 	.word	0xffffffff


	//   ....[23]....
        /*0608*/ 	.word	0xffffffff


	//   ....[24]....
        /*060c*/ 	.word	0xffffffff


	//   ....[25]....
        /*0610*/ 	.word	0xffffffff


	//   ....[26]....
        /*0614*/ 	.word	0xffffffff


	//   ....[27]....
        /*0618*/ 	.word	0xffffffff


	//   ....[28]....
        /*061c*/ 	.word	0xffffffff


	//   ....[29]....
        /*0620*/ 	.word	0xffffffff


	//   ....[30]....
        /*0624*/ 	.word	0xffffffff


	//   ....[31]....
        /*0628*/ 	.word	0xffffffff


	//   ....[32]....
        /*062c*/ 	.word	0xffffffff


	//   ....[33]....
        /*0630*/ 	.word	0xffffffff


	//   ....[34]....
        /*0634*/ 	.word	0xffffffff


	//   ....[35]....
        /*0638*/ 	.word	0xffffffff


	//   ....[36]....
        /*063c*/ 	.word	0xffffffff


	//   ....[37]....
        /*0640*/ 	.word	0xffffffff


	//   ....[38]....
        /*0644*/ 	.word	0xffffffff


	//   ....[39]....
        /*0648*/ 	.word	0xffffffff


	//   ....[40]....
        /*064c*/ 	.word	0xffffffff


	//   ....[41]....
        /*0650*/ 	.word	0xffffffff


	//   ....[42]....
        /*0654*/ 	.word	0xffffffff


	//   ....[43]....
        /*0658*/ 	.word	0xffffffff


	//   ....[44]....
        /*065c*/ 	.word	0xffffffff


	//   ....[45]....
        /*0660*/ 	.word	0xffffffff


	//   ....[46]....
        /*0664*/ 	.word	0xffffffff


	//   ....[47]....
        /*0668*/ 	.word	0xffffffff


	//   ....[48]....
        /*066c*/ 	.word	0xffffffff


	//   ....[49]....
        /*0670*/ 	.word	0xffffffff


	//   ....[50]....
        /*0674*/ 	.word	0xffffffff


	//   ....[51]....
        /*0678*/ 	.word	0xffffffff


	//   ....[52]....
        /*067c*/ 	.word	0xffffffff


	//   ....[53]....
        /*0680*/ 	.word	0xffffffff


	//   ....[54]....
        /*0684*/ 	.word	0xffffffff


	//   ....[55]....
        /*0688*/ 	.word	0xffffffff


	//   ....[56]....
        /*068c*/ 	.word	0xffffffff


	//   ....[57]....
        /*0690*/ 	.word	0xffffffff


	//   ....[58]....
        /*0694*/ 	.word	0xffffffff


	//   ....[59]....
        /*0698*/ 	.word	0xffffffff


	//   ....[60]....
        /*069c*/ 	.word	0xffffffff


	//   ....[61]....
        /*06a0*/ 	.word	0xffffffff


	//   ....[62]....
        /*06a4*/ 	.word	0xffffffff


	//   ....[63]....
        /*06a8*/ 	.word	0xffffffff


	//   ....[64]....
        /*06ac*/ 	.word	0xffffffff


	//   ....[65]....
        /*06b0*/ 	.word	0xffffffff


	//   ....[66]....
        /*06b4*/ 	.word	0xffffffff


	//   ....[67]....
        /*06b8*/ 	.word	0xffffffff


	//   ....[68]....
        /*06bc*/ 	.word	0xffffffff


	//   ....[69]....
        /*06c0*/ 	.word	0xffffffff


	//   ....[70]....
        /*06c4*/ 	.word	0xffffffff


	//   ....[71]....
        /*06c8*/ 	.word	0xffffffff


	//   ....[72]....
        /*06cc*/ 	.word	0xffffffff


	//   ....[73]....
        /*06d0*/ 	.word	0xffffffff


	//   ....[74]....
        /*06d4*/ 	.word	0xffffffff


	//   ....[75]....
        /*06d8*/ 	.word	0xffffffff


	//   ....[76]....
        /*06dc*/ 	.word	0xffffffff


	//   ....[77]....
        /*06e0*/ 	.word	0xffffffff


	//   ....[78]....
        /*06e4*/ 	.word	0xffffffff


	//   ....[79]....
        /*06e8*/ 	.word	0xffffffff


	//   ....[80]....
        /*06ec*/ 	.word	0xffffffff


	//   ....[81]....
        /*06f0*/ 	.word	0xffffffff


	//   ....[82]....
        /*06f4*/ 	.word	0xffffffff


	//   ....[83]....
        /*06f8*/ 	.word	0xffffffff


	//   ....[84]....
        /*06fc*/ 	.word	0xffffffff


	//   ....[85]....
        /*0700*/ 	.word	0xffffffff


	//   ....[86]....
        /*0704*/ 	.word	0xffffffff


	//   ....[87]....
        /*0708*/ 	.word	0xffffffff


	//   ....[88]....
        /*070c*/ 	.word	0xffffffff


	//   ....[89]....
        /*0710*/ 	.word	0xffffffff


	//   ....[90]....
        /*0714*/ 	.word	0xffffffff


	//   ....[91]....
        /*0718*/ 	.word	0xffffffff


	//   ....[92]....
        /*071c*/ 	.word	0xffffffff


	//   ....[93]....
        /*0720*/ 	.word	0xffffffff


	//   ....[94]....
        /*0724*/ 	.word	0xffffffff


	//   ....[95]....
        /*0728*/ 	.word	0xffffffff


	//   ....[96]....
        /*072c*/ 	.word	0xffffffff


	//   ....[97]....
        /*0730*/ 	.word	0xffffffff


	//   ....[98]....
        /*0734*/ 	.word	0xffffffff


	//   ....[99]....
        /*0738*/ 	.word	0xffffffff


	//   ....[100]....
        /*073c*/ 	.word	0xffffffff


	//   ....[101]....
        /*0740*/ 	.word	0xffffffff


	//   ....[102]....
        /*0744*/ 	.word	0xffffffff


	//   ....[103]....
        /*0748*/ 	.word	0xffffffff


	//   ....[104]....
        /*074c*/ 	.word	0xffffffff


	//   ....[105]....
        /*0750*/ 	.word	0xffffffff


	//   ....[106]....
        /*0754*/ 	.word	0xffffffff


	//   ....[107]....
        /*0758*/ 	.word	0xffffffff


	//   ....[108]....
        /*075c*/ 	.word	0xffffffff


	//   ....[109]....
        /*0760*/ 	.word	0xffffffff


	//   ....[110]....
        /*0764*/ 	.word	0x0500000f


	//   ....[111]....
        /*0768*/ 	.word	0x0500000f


	//   ....[112]....
        /*076c*/ 	.word	0x0500000f


	//   ....[113]....
        /*0770*/ 	.word	0x0500000f


	//   ....[114]....
        /*0774*/ 	.word	0x0500000f


	//   ....[115]....
        /*0778*/ 	.word	0x0500000f


	//   ....[116]....
        /*077c*/ 	.word	0x0500000f


	//   ....[117]....
        /*0780*/ 	.word	0x0500000f


	//   ....[118]....
        /*0784*/ 	.word	0x0500000f


	//   ....[119]....
        /*0788*/ 	.word	0x0500000f


	//   ....[120]....
        /*078c*/ 	.word	0x0500000f


	//   ....[121]....
        /*0790*/ 	.word	0x0500000f


	//   ....[122]....
        /*0794*/ 	.word	0x0500000f


	//   ....[123]....
        /*0798*/ 	.word	0x0500000f


	//   ....[124]....
        /*079c*/ 	.word	0x0500000f


	//   ....[125]....
        /*07a0*/ 	.word	0x0500000f


	//   ....[126]....
        /*07a4*/ 	.word	0x0500000f


	//   ....[127]....
        /*07a8*/ 	.word	0x0500000f


	//   ....[128]....
        /*07ac*/ 	.word	0x0500000f


	//   ....[129]....
        /*07b0*/ 	.word	0x0500000f


	//   ....[130]....
        /*07b4*/ 	.word	0x0500000f


	//   ....[131]....
        /*07b8*/ 	.word	0x0500000f


	//   ....[132]....
        /*07bc*/ 	.word	0x0500000f


	//   ....[133]....
        /*07c0*/ 	.word	0x0500000f


	//   ....[134]....
        /*07c4*/ 	.word	0x0500000f


	//   ....[135]....
        /*07c8*/ 	.word	0x0500000f


	//   ....[136]....
        /*07cc*/ 	.word	0x0500000f


	//   ....[137]....
        /*07d0*/ 	.word	0x0500000f


	//   ....[138]....
        /*07d4*/ 	.word	0x0500000f


	//   ....[139]....
        /*07d8*/ 	.word	0x0500000f


	//   ....[140]....
        /*07dc*/ 	.word	0x0500000f


	//   ....[141]....
        /*07e0*/ 	.word	0x0500000f


	//   ....[142]....
        /*07e4*/ 	.word	0x0500000f


	//   ....[143]....
        /*07e8*/ 	.word	0x0500000f


	//   ....[144]....
        /*07ec*/ 	.word	0x0500000f


	//   ....[145]....
        /*07f0*/ 	.word	0x0500000f


	//   ....[146]....
        /*07f4*/ 	.word	0x0500000f


	//   ....[147]....
        /*07f8*/ 	.word	0x0500000f


	//   ....[148]....
        /*07fc*/ 	.word	0x0500000f


	//   ....[149]....
        /*0800*/ 	.word	0x0500000f


	//   ....[150]....
        /*0804*/ 	.word	0x0500000f


	//   ....[151]....
        /*0808*/ 	.word	0x0500000f


	//   ....[152]....
        /*080c*/ 	.word	0x0500000f


	//   ....[153]....
        /*0810*/ 	.word	0x0500000f


	//   ....[154]....
        /*0814*/ 	.word	0x0500000f


	//   ....[155]....
        /*0818*/ 	.word	0x0500000f


	//   ....[156]....
        /*081c*/ 	.word	0x0500000f


	//   ....[157]....
        /*0820*/ 	.word	0x0500000f


	//   ....[158]....
        /*0824*/ 	.word	0x0500000f


	//   ....[159]....
        /*0828*/ 	.word	0x0500000f


	//   ....[160]....
        /*082c*/ 	.word	0x0500000f


	//   ....[161]....
        /*0830*/ 	.word	0x0500000f


	//   ....[162]....
        /*0834*/ 	.word	0x0500000f


	//   ....[163]....
        /*0838*/ 	.word	0x0500000f


	//   ....[164]....
        /*083c*/ 	.word	0x0500000f


	//   ....[165]....
        /*0840*/ 	.word	0x0500000f


	//   ....[166]....
        /*0844*/ 	.word	0x0500000f


	//   ....[167]....
        /*0848*/ 	.word	0x0500000f


	//   ....[168]....
        /*084c*/ 	.word	0x0500000f


	//   ....[169]....
        /*0850*/ 	.word	0x0500000f


	//   ....[170]....
        /*0854*/ 	.word	0x0500000f


	//----- nvinfo : EIATTR_COOP_GROUP_INSTR_OFFSETS
	.align		4
.L_1553:
        /*0858*/ 	.byte	0x04, 0x28
        /*085a*/ 	.short	(.L_1555 - .L_1554)


	//   ....[0]....
.L_1554:
        /*085c*/ 	.word	0x00000060


	//   ....[1]....
        /*0860*/ 	.word	0x00000190


	//   ....[2]....
        /*0864*/ 	.word	0x00000240


	//   ....[3]....
        /*0868*/ 	.word	0x00000400


	//   ....[4]....
        /*086c*/ 	.word	0x00000560


	//   ....[5]....
        /*0870*/ 	.word	0x00000680


	//   ....[6]....
        /*0874*/ 	.word	0x000007e0


	//   ....[7]....
        /*0878*/ 	.word	0x000058c0


	//   ....[8]....
        /*087c*/ 	.word	0x00005e70


	//   ....[9]....
        /*0880*/ 	.word	0x00005e80


	//   ....[10]....
        /*0884*/ 	.word	0x00005e90


	//   ....[11]....
        /*0888*/ 	.word	0x00005ea0


	//   ....[12]....
        /*088c*/ 	.word	0x00006f20


	//   ....[13]....
        /*0890*/ 	.word	0x00006f30


	//   ....[14]....
        /*0894*/ 	.word	0x00006f40


	//   ....[15]....
        /*0898*/ 	.word	0x00006f50


	//   ....[16]....
        /*089c*/ 	.word	0x00009bb0


	//   ....[17]....
        /*08a0*/ 	.word	0x00009bd0


	//   ....[18]....
        /*08a4*/ 	.word	0x0000a1b0


	//   ....[19]....
        /*08a8*/ 	.word	0x0000a1e0


	//   ....[20]....
        /*08ac*/ 	.word	0x0000b8d0


	//   ....[21]....
        /*08b0*/ 	.word	0x0000cb40


	//   ....[22]....
        /*08b4*/ 	.word	0x0000cba0


	//   ....[23]....
        /*08b8*/ 	.word	0x0000d800


	//   ....[24]....
        /*08bc*/ 	.word	0x0000d820


	//   ....[25]....
        /*08c0*/ 	.word	0x0000f7a0


	//   ....[26]....
        /*08c4*/ 	.word	0x0000fa30


	//   ....[27]....
        /*08c8*/ 	.word	0x0000fd10


	//   ....[28]....
        /*08cc*/ 	.word	0x00010180


	//   ....[29]....
        /*08d0*/ 	.word	0x000101b0


	//   ....[30]....
        /*08d4*/ 	.word	0x00010e80


	//   ....[31]....
        /*08d8*/ 	.word	0x00010ec0


	//   ....[32]....
        /*08dc*/ 	.word	0x00010ee0


	//   ....[33]....
        /*08e0*/ 	.word	0x00010f10


	//   ....[34]....
        /*08e4*/ 	.word	0x000113b0


	//   ....[35]....
        /*08e8*/ 	.word	0x000113e0


	//   ....[36]....
        /*08ec*/ 	.word	0x00011410


	//   ....[37]....
        /*08f0*/ 	.word	0x00011450


	//   ....[38]....
        /*08f4*/ 	.word	0x00011480


	//   ....[39]....
        /*08f8*/ 	.word	0x000114a0


	//   ....[40]....
        /*08fc*/ 	.word	0x000114b0


	//   ....[41]....
        /*0900*/ 	.word	0x000114d0


	//   ....[42]....
        /*0904*/ 	.word	0x00011ce0


	//   ....[43]....
        /*0908*/ 	.word	0x00011d10


	//   ....[44]....
        /*090c*/ 	.word	0x00011d30


	//   ....[45]....
        /*0910*/ 	.word	0x00011d60


	//   ....[46]....
        /*0914*/ 	.word	0x00011d90


	//   ....[47]....
        /*0918*/ 	.word	0x00011da0


	//   ....[48]....
        /*091c*/ 	.word	0x00011dd0


	//   ....[49]....
        /*0920*/ 	.word	0x00011e10


	//   ....[50]....
        /*0924*/ 	.word	0x00011f60


	//   ....[51]....
        /*0928*/ 	.word	0x00012150


	//   ....[52]....
        /*092c*/ 	.word	0x00012180


	//   ....[53]....
        /*0930*/ 	.word	0x000121b0


	//   ....[54]....
        /*0934*/ 	.word	0x000121e0


	//   ....[55]....
        /*0938*/ 	.word	0x00012210


	//   ....[56]....
        /*093c*/ 	.word	0x00012240


	//   ....[57]....
        /*0940*/ 	.word	0x000123b0


	//   ....[58]....
        /*0944*/ 	.word	0x000123e0


	//   ....[59]....
        /*0948*/ 	.word	0x00012410


	//   ....[60]....
        /*094c*/ 	.word	0x00012440


	//   ....[61]....
        /*0950*/ 	.word	0x00012470


	//   ....[62]....
        /*0954*/ 	.word	0x000124a0


	//   ....[63]....
        /*0958*/ 	.word	0x00012530


	//   ....[64]....
        /*095c*/ 	.word	0x00012560


	//   ....[65]....
        /*0960*/ 	.word	0x000125e0


	//   ....[66]....
        /*0964*/ 	.word	0x00013110


	//   ....[67]....
        /*0968*/ 	.word	0x000143d0


	//   ....[68]....
        /*096c*/ 	.word	0x00014fe0


	//   ....[69]....
        /*0970*/ 	.word	0x00014ff0


	//   ....[70]....
        /*0974*/ 	.word	0x00015010


	//   ....[71]....
        /*0978*/ 	.word	0x000150a0


	//   ....[72]....
        /*097c*/ 	.word	0x000150c0


	//   ....[73]....
        /*0980*/ 	.word	0x00015140


	//   ....[74]....
        /*0984*/ 	.word	0x00015160


	//   ....[75]....
        /*0988*/ 	.word	0x000151e0


	//   ....[76]....
        /*098c*/ 	.word	0x00015200


	//   ....[77]....
        /*0990*/ 	.word	0x00015280


	//   ....[78]....
        /*0994*/ 	.word	0x000152a0


	//   ....[79]....
        /*0998*/ 	.word	0x00015320


	//   ....[80]....
        /*099c*/ 	.word	0x00015340


	//   ....[81]....
        /*09a0*/ 	.word	0x000153c0


	//   ....[82]....
        /*09a4*/ 	.word	0x000153e0


	//   ....[83]....
        /*09a8*/ 	.word	0x000153f0


	//   ....[84]....
        /*09ac*/ 	.word	0x00015460


	//   ....[85]....
        /*09b0*/ 	.word	0x000154b0


	//   ....[86]....
        /*09b4*/ 	.word	0x00015560


	//   ....[87]....
        /*09b8*/ 	.word	0x00015570


	//   ....[88]....
        /*09bc*/ 	.word	0x000155e0


	//   ....[89]....
        /*09c0*/ 	.word	0x000155f0


	//   ....[90]....
        /*09c4*/ 	.word	0x00015630


	//   ....[91]....
        /*09c8*/ 	.word	0x00015650


	//   ....[92]....
        /*09cc*/ 	.word	0x00017520


	//   ....[93]....
        /*09d0*/ 	.word	0x00017550


	//   ....[94]....
        /*09d4*/ 	.word	0x00017590


	//   ....[95]....
        /*09d8*/ 	.word	0x000175c0


	//   ....[96]....
        /*09dc*/ 	.word	0x000175f0


	//   ....[97]....
        /*09e0*/ 	.word	0x00017620


	//   ....[98]....
        /*09e4*/ 	.word	0x00017650


	//   ....[99]....
        /*09e8*/ 	.word	0x00017680


	//   ....[100]....
        /*09ec*/ 	.word	0x00017800


	//   ....[101]....
        /*09f0*/ 	.word	0x00017830


	//   ....[102]....
        /*09f4*/ 	.word	0x00017860


	//   ....[103]....
        /*09f8*/ 	.word	0x00017890


	//   ....[104]....
        /*09fc*/ 	.word	0x000178c0


	//   ....[105]....
        /*0a00*/ 	.word	0x000178f0


	//   ....[106]....
        /*0a04*/ 	.word	0x000179b0


	//   ....[107]....
        /*0a08*/ 	.word	0x000179d0


	//   ....[108]....
        /*0a0c*/ 	.word	0x00017a40


	//   ....[109]....
        /*0a10*/ 	.word	0x00017eb0


	//   ....[110]....
        /*0a14*/ 	.word	0x00018310


	//   ....[111]....
        /*0a18*/ 	.word	0x000183c0


	//   ....[112]....
        /*0a1c*/ 	.word	0x00018450


	//   ....[113]....
        /*0a20*/ 	.word	0x000184a0


	//   ....[114]....
        /*0a24*/ 	.word	0x000184f0


	//   ....[115]....
        /*0a28*/ 	.word	0x000185d0


	//   ....[116]....
        /*0a2c*/ 	.word	0x00018660


	//   ....[117]....
        /*0a30*/ 	.word	0x000186b0


	//   ....[118]....
        /*0a34*/ 	.word	0x00018700


	//   ....[119]....
        /*0a38*/ 	.word	0x00018930


	//   ....[120]....
        /*0a3c*/ 	.word	0x000189d0


	//   ....[121]....
        /*0a40*/ 	.word	0x00018a30


	//   ....[122]....
        /*0a44*/ 	.word	0x00018aa0


	//   ....[123]....
        /*0a48*/ 	.word	0x00018b00


	//   ....[124]....
        /*0a4c*/ 	.word	0x00018b70


	//   ....[125]....
        /*0a50*/ 	.word	0x00018c30


	//   ....[126]....
        /*0a54*/ 	.word	0x00018c90


	//   ....[127]....
        /*0a58*/ 	.word	0x00018d50


	//   ....[128]....
        /*0a5c*/ 	.word	0x00019030


	//   ....[129]....
        /*0a60*/ 	.word	0x000191e0


	//   ....[130]....
        /*0a64*/ 	.word	0x00019230


	//   ....[131]....
        /*0a68*/ 	.word	0x00019290


	//   ....[132]....
        /*0a6c*/ 	.word	0x00019380


	//   ....[133]....
        /*0a70*/ 	.word	0x000193e0


	//   ....[134]....
        /*0a74*/ 	.word	0x000194e0


	//   ....[135]....
        /*0a78*/ 	.word	0x00019540


	//   ....[136]....
        /*0a7c*/ 	.word	0x00019640


	//   ....[137]....
        /*0a80*/ 	.word	0x000196a0


	//   ....[138]....
        /*0a84*/ 	.word	0x000197a0


	//   ....[139]....
        /*0a88*/ 	.word	0x00019800


	//   ....[140]....
        /*0a8c*/ 	.word	0x00019900


	//   ....[141]....
        /*0a90*/ 	.word	0x00019960


	//   ....[142]....
        /*0a94*/ 	.word	0x00019a60


	//   ....[143]....
        /*0a98*/ 	.word	0x00019ac0


	//   ....[144]....
        /*0a9c*/ 	.word	0x00019b70


	//   ....[145]....
        /*0aa0*/ 	.word	0x00019c40


	//   ....[146]....
        /*0aa4*/ 	.word	0x00019d10


	//   ....[147]....
        /*0aa8*/ 	.word	0x00019d70


	//   ....[148]....
        /*0aac*/ 	.word	0x00019e50


	//   ....[149]....
        /*0ab0*/ 	.word	0x00019eb0


	//   ....[150]....
        /*0ab4*/ 	.word	0x00019f80


	//   ....[151]....
        /*0ab8*/ 	.word	0x00019fe0


	//   ....[152]....
        /*0abc*/ 	.word	0x0001a0a0


	//   ....[153]....
        /*0ac0*/ 	.word	0x0001a3c0


	//   ....[154]....
        /*0ac4*/ 	.word	0x0001a460


	//   ....[155]....
        /*0ac8*/ 	.word	0x0001a580


	//   ....[156]....
        /*0acc*/ 	.word	0x0001a5f0


	//   ....[157]....
        /*0ad0*/ 	.word	0x0001a660


	//   ....[158]....
        /*0ad4*/ 	.word	0x0001a6d0


	//   ....[159]....
        /*0ad8*/ 	.word	0x0001a740


	//   ....[160]....
        /*0adc*/ 	.word	0x0001a7c0


	//   ....[161]....
        /*0ae0*/ 	.word	0x0001a850


	//   ....[162]....
        /*0ae4*/ 	.word	0x0001a8e0


	//   ....[163]....
        /*0ae8*/ 	.word	0x0001a950


	//   ....[164]....
        /*0aec*/ 	.word	0x0001a9c0


	//   ....[165]....
        /*0af0*/ 	.word	0x0001aa30


	//   ....[166]....
        /*0af4*/ 	.word	0x0001aab0


	//   ....[167]....
        /*0af8*/ 	.word	0x0001ab20


	//   ....[168]....
        /*0afc*/ 	.word	0x0001abc0


	//   ....[169]....
        /*0b00*/ 	.word	0x0001ac50


	//   ....[170]....
        /*0b04*/ 	.word	0x0001ad70


	//----- nvinfo : EIATTR_REG_RECONFIG
	.align		4
.L_1555:
        /*0b08*/ 	.byte	0x01, 0x54
	.zero		2


	//----- nvinfo : EIATTR_SYSCALL_OFFSETS
	.align		4
        /*0b0c*/ 	.byte	0x04, 0x46
        /*0b0e*/ 	.short	(.L_1557 - .L_1556)


	//   ....[0]....
.L_1556:
        /*0b10*/ 	.word	0x00001980


	//   ....[1]....
        /*0b14*/ 	.word	0x00001ad0


	//   ....[2]....
        /*0b18*/ 	.word	0x00005a50


	//   ....[3]....
        /*0b1c*/ 	.word	0x00005de0


	//   ....[4]....
        /*0b20*/ 	.word	0x00014000


	//   ....[5]....
        /*0b24*/ 	.word	0x00014150


	//   ....[6]....
        /*0b28*/ 	.word	0x00014250


	//   ....[7]....
        /*0b2c*/ 	.word	0x00014ad0


	//----- nvinfo : EIATTR_MBARRIER_INSTR_OFFSETS
	.align		4
.L_1557:
        /*0b30*/ 	.byte	0x04, 0x39
        /*0b32*/ 	.short	(.L_1559 - .L_1558)


	//   ....[0]....
.L_1558:
        /*0b34*/ 	.word	0x000002b0
        /*0b38*/ 	.word	0x000000ff
        /*0b3c*/ 	.word	0x00030800
        /*0b40*/ 	.short	0x0100
        /*0b42*/ 	.byte	0x08
	.zero		1


	//   ....[1]....
        /*0b44*/ 	.word	0x000002c0
        /*0b48*/ 	.word	0x000000ff
        /*0b4c*/ 	.word	0x00030820
        /*0b50*/ 	.short	0x0100
        /*0b52*/ 	.byte	0x08
	.zero		1


	//   ....[2]....
        /*0b54*/ 	.word	0x000003b0
        /*0b58*/ 	.word	0x000000ff
        /*0b5c*/ 	.word	0x00030830
        /*0b60*/ 	.short	0x0100
        /*0b62*/ 	.byte	0x08
	.zero		1


	//   ....[3]....
        /*0b64*/ 	.word	0x000003c0
        /*0b68*/ 	.word	0x000000ff
        /*0b6c*/ 	.word	0x00030840
        /*0b70*/ 	.short	0x0100
        /*0b72*/ 	.byte	0x08
	.zero		1


	//   ....[4]....
        /*0b74*/ 	.word	0x000003d0
        /*0b78*/ 	.word	0x000000ff
        /*0b7c*/ 	.word	0x00030838
        /*0b80*/ 	.short	0x0100
        /*0b82*/ 	.byte	0x08
	.zero		1


	//   ....[5]....
        /*0b84*/ 	.word	0x000003e0
        /*0b88*/ 	.word	0x000000ff
        /*0b8c*/ 	.word	0x00030848
        /*0b90*/ 	.short	0x0100
        /*0b92*/ 	.byte	0x08
	.zero		1


	//   ....[6]....
        /*0b94*/ 	.word	0x00000510
        /*0b98*/ 	.word	0x000000ff
        /*0b9c*/ 	.word	0x00030850
        /*0ba0*/ 	.short	0x0100
        /*0ba2*/ 	.byte	0x08
	.zero		1


	//   ....[7]....
        /*0ba4*/ 	.word	0x00000520
        /*0ba8*/ 	.word	0x000000ff
        /*0bac*/ 	.word	0x00030860
        /*0bb0*/ 	.short	0x0100
        /*0bb2*/ 	.byte	0x08
	.zero		1


	//   ....[8]....
        /*0bb4*/ 	.word	0x00000530
        /*0bb8*/ 	.word	0x000000ff
        /*0bbc*/ 	.word	0x00030858
        /*0bc0*/ 	.short	0x0100
        /*0bc2*/ 	.byte	0x08
	.zero		1


	//   ....[9]....
        /*0bc4*/ 	.word	0x00000540
        /*0bc8*/ 	.word	0x000000ff
        /*0bcc*/ 	.word	0x00030868
        /*0bd0*/ 	.short	0x0100
        /*0bd2*/ 	.byte	0x08
	.zero		1


	//   ....[10]....
        /*0bd4*/ 	.word	0x00000630
        /*0bd8*/ 	.word	0x000000ff
        /*0bdc*/ 	.word	0x00030870
        /*0be0*/ 	.short	0x0100
        /*0be2*/ 	.byte	0x06
	.zero		1


	//   ....[11]....
        /*0be4*/ 	.word	0x00000640
        /*0be8*/ 	.word	0x000000ff
        /*0bec*/ 	.word	0x00030880
        /*0bf0*/ 	.short	0x0100
        /*0bf2*/ 	.byte	0x06
	.zero		1


	//   ....[12]....
        /*0bf4*/ 	.word	0x00000650
        /*0bf8*/ 	.word	0x000000ff
        /*0bfc*/ 	.word	0x00030878
        /*0c00*/ 	.short	0x0100
        /*0c02*/ 	.byte	0x06
	.zero		1


	//   ....[13]....
        /*0c04*/ 	.word	0x00000660
        /*0c08*/ 	.word	0x000000ff
        /*0c0c*/ 	.word	0x00030888
        /*0c10*/ 	.short	0x0100
        /*0c12*/ 	.byte	0x06
	.zero		1


	//   ....[14]....
        /*0c14*/ 	.word	0x00000790
        /*0c18*/ 	.word	0x000000ff
        /*0c1c*/ 	.word	0x00030890
        /*0c20*/ 	.short	0x0100
        /*0c22*/ 	.byte	0x08
	.zero		1


	//   ....[15]....
        /*0c24*/ 	.word	0x000007a0
        /*0c28*/ 	.word	0x000000ff
        /*0c2c*/ 	.word	0x000308a0
        /*0c30*/ 	.short	0x0100
        /*0c32*/ 	.byte	0x08
	.zero		1


	//   ....[16]....
        /*0c34*/ 	.word	0x000007b0
        /*0c38*/ 	.word	0x000000ff
        /*0c3c*/ 	.word	0x00030898
        /*0c40*/ 	.short	0x0100
        /*0c42*/ 	.byte	0x08
	.zero		1


	//   ....[17]....
        /*0c44*/ 	.word	0x000007c0
        /*0c48*/ 	.word	0x000000ff
        /*0c4c*/ 	.word	0x000308a8
        /*0c50*/ 	.short	0x0100
        /*0c52*/ 	.byte	0x08
	.zero		1


	//   ....[18]....
        /*0c54*/ 	.word	0x000008f0
        /*0c58*/ 	.word	0x000000ff
        /*0c5c*/ 	.word	0x000308b0
        /*0c60*/ 	.short	0x0100
        /*0c62*/ 	.byte	0x08
	.zero		1


	//   ....[19]....
        /*0c64*/ 	.word	0x00000900
        /*0c68*/ 	.word	0x000000ff
        /*0c6c*/ 	.word	0x000308c0
        /*0c70*/ 	.short	0x0100
        /*0c72*/ 	.byte	0x08
	.zero		1


	//   ....[20]....
        /*0c74*/ 	.word	0x00000910
        /*0c78*/ 	.word	0x000000ff
        /*0c7c*/ 	.word	0x000308b8
        /*0c80*/ 	.short	0x0100
        /*0c82*/ 	.byte	0x08
	.zero		1


	//   ....[21]....
        /*0c84*/ 	.word	0x00000920
        /*0c88*/ 	.word	0x000000ff
        /*0c8c*/ 	.word	0x000308c8
        /*0c90*/ 	.short	0x0100
        /*0c92*/ 	.byte	0x08
	.zero		1


	//   ....[22]....
        /*0c94*/ 	.word	0x00002cf0
        /*0c98*/ 	.word	0x00000052
        /*0c9c*/ 	.word	0x00030890
        /*0ca0*/ 	.short	0x010a
        /*0ca2*/ 	.byte	0x3f
	.zero		1


	//   ....[23]....
        /*0ca4*/ 	.word	0x00003ef0
        /*0ca8*/ 	.word	0x00000052
        /*0cac*/ 	.word	0x00030890
        /*0cb0*/ 	.short	0x010a
        /*0cb2*/ 	.byte	0x3f
	.zero		1


	//   ....[24]....
        /*0cb4*/ 	.word	0x00004fd0
        /*0cb8*/ 	.word	0x00000052
        /*0cbc*/ 	.word	0x00030890
        /*0cc0*/ 	.short	0x010a
        /*0cc2*/ 	.byte	0x3f
	.zero		1


	//   ....[25]....
        /*0cc4*/ 	.word	0x000051f0
        /*0cc8*/ 	.word	0x0000000c
        /*0ccc*/ 	.word	0x00000000
        /*0cd0*/ 	.short	0x0101
        /*0cd2*/ 	.byte	0x3f
	.zero		1


	//   ....[26]....
        /*0cd4*/ 	.word	0x00005230
        /*0cd8*/ 	.word	0x00000052
        /*0cdc*/ 	.word	0x000308b0
        /*0ce0*/ 	.short	0x010a
        /*0ce2*/ 	.byte	0x3f
	.zero		1


	//   ....[27]....
        /*0ce4*/ 	.word	0x000055f0
        /*0ce8*/ 	.word	0x00000052
        /*0cec*/ 	.word	0x00000000
        /*0cf0*/ 	.short	0x0101
        /*0cf2*/ 	.byte	0x3f
	.zero		1


	//   ....[28]....
        /*0cf4*/ 	.word	0x00005af0
        /*0cf8*/ 	.word	0x00000002
        /*0cfc*/ 	.word	0x00030800
        /*0d00*/ 	.short	0x010a
        /*0d02*/ 	.byte	0x3f
	.zero		1


	//   ....[29]....
        /*0d04*/ 	.word	0x00005b40
        /*0d08*/ 	.word	0x00000002
        /*0d0c*/ 	.word	0x00030800
        /*0d10*/ 	.short	0x010a
        /*0d12*/ 	.byte	0x3f
	.zero		1


	//   ....[30]....
        /*0d14*/ 	.word	0x000061c0
        /*0d18*/ 	.word	0x00000002
        /*0d1c*/ 	.word	0x00030800
        /*0d20*/ 	.short	0x010a
        /*0d22*/ 	.byte	0x3f
	.zero		1


	//   ....[31]....
        /*0d24*/ 	.word	0x00007130
        /*0d28*/ 	.word	0x00000002
        /*0d2c*/ 	.word	0x00030800
        /*0d30*/ 	.short	0x010a
        /*0d32*/ 	.byte	0x3f
	.zero		1


	//   ....[32]....
        /*0d34*/ 	.word	0x00007ff0
        /*0d38*/ 	.word	0x00000000
        /*0d3c*/ 	.word	0x00030830
        /*0d40*/ 	.short	0x010a
        /*0d42*/ 	.byte	0x3f
	.zero		1


	//   ....[33]....
        /*0d44*/ 	.word	0x000080d0
        /*0d48*/ 	.word	0x00000000
        /*0d4c*/ 	.word	0x00030830
        /*0d50*/ 	.short	0x010a
        /*0d52*/ 	.byte	0x3f
	.zero		1


	//   ....[34]....
        /*0d54*/ 	.word	0x0000a4f0
        /*0d58*/ 	.word	0x0000000c
        /*0d5c*/ 	.word	0x00000000
        /*0d60*/ 	.short	0x0101
        /*0d62*/ 	.byte	0x3f
	.zero		1


	//   ....[35]....
        /*0d64*/ 	.word	0x0000bb30
        /*0d68*/ 	.word	0x00000005
        /*0d6c*/ 	.word	0x00030830
        /*0d70*/ 	.short	0x010a
        /*0d72*/ 	.byte	0x3f
	.zero		1


	//   ....[36]....
        /*0d74*/ 	.word	0x0000bb80
        /*0d78*/ 	.word	0x00000005
        /*0d7c*/ 	.word	0x00030830
        /*0d80*/ 	.short	0x010a
        /*0d82*/ 	.byte	0x3f
	.zero		1


	//   ....[37]....
        /*0d84*/ 	.word	0x0000bed0
        /*0d88*/ 	.word	0x00000006
        /*0d8c*/ 	.word	0x00030850
        /*0d90*/ 	.short	0x010a
        /*0d92*/ 	.byte	0x3f
	.zero		1


	//   ....[38]....
        /*0d94*/ 	.word	0x0000bf10
        /*0d98*/ 	.word	0x00000006
        /*0d9c*/ 	.word	0x00030850
        /*0da0*/ 	.short	0x010a
        /*0da2*/ 	.byte	0x3f
	.zero		1


	//   ....[39]....
        /*0da4*/ 	.word	0x0000e590
        /*0da8*/ 	.word	0x00000040
        /*0dac*/ 	.word	0x00000000
        /*0db0*/ 	.short	0x0101
        /*0db2*/ 	.byte	0x3f
	.zero		1


	//   ....[40]....
        /*0db4*/ 	.word	0x0000e800
        /*0db8*/ 	.word	0x00000000
        /*0dbc*/ 	.word	0x00000000
        /*0dc0*/ 	.short	0x0101
        /*0dc2*/ 	.byte	0x3f
	.zero		1


	//   ....[41]....
        /*0dc4*/ 	.word	0x0000f830
        /*0dc8*/ 	.word	0x0000000b
        /*0dcc*/ 	.word	0x00030850
        /*0dd0*/ 	.short	0x010a
        /*0dd2*/ 	.byte	0x3f
	.zero		1


	//   ....[42]....
        /*0dd4*/ 	.word	0x0000f8e0
        /*0dd8*/ 	.word	0x0000000b
        /*0ddc*/ 	.word	0x00030850
        /*0de0*/ 	.short	0x010a
        /*0de2*/ 	.byte	0x3f
	.zero		1


	//   ....[43]....
        /*0de4*/ 	.word	0x00010380
        /*0de8*/ 	.word	0x00000009
        /*0dec*/ 	.word	0x00000000
        /*0df0*/ 	.short	0x0101
        /*0df2*/ 	.byte	0x3f
	.zero		1


	//   ....[44]....
        /*0df4*/ 	.word	0x00011490
        /*0df8*/ 	.word	0x00000000
        /*0dfc*/ 	.word	0x00000000
        /*0e00*/ 	.short	0x0101
        /*0e02*/ 	.byte	0x3f
	.zero		1


	//   ....[45]....
        /*0e04*/ 	.word	0x000131f0
        /*0e08*/ 	.word	0x00000016
        /*0e0c*/ 	.word	0x00030820
        /*0e10*/ 	.short	0x010a
        /*0e12*/ 	.byte	0x3f
	.zero		1


	//   ....[46]....
        /*0e14*/ 	.word	0x000132b0
        /*0e18*/ 	.word	0x00000006
        /*0e1c*/ 	.word	0x000308a0
        /*0e20*/ 	.short	0x010a
        /*0e22*/ 	.byte	0x3f
	.zero		1


	//   ....[47]....
        /*0e24*/ 	.word	0x000134e0
        /*0e28*/ 	.word	0x00000006
        /*0e2c*/ 	.word	0x000308c0
        /*0e30*/ 	.short	0x010a
        /*0e32*/ 	.byte	0x3f
	.zero		1


	//   ....[48]....
        /*0e34*/ 	.word	0x00013860
        /*0e38*/ 	.word	0x00000005
        /*0e3c*/ 	.word	0x000308a0
        /*0e40*/ 	.short	0x010a
        /*0e42*/ 	.byte	0x3f
	.zero		1


	//   ....[49]....
        /*0e44*/ 	.word	0x00013a80
        /*0e48*/ 	.word	0x00000005
        /*0e4c*/ 	.word	0x000308c0
        /*0e50*/ 	.short	0x010a
        /*0e52*/ 	.byte	0x3f
	.zero		1


	//   ....[50]....
        /*0e54*/ 	.word	0x00014610
        /*0e58*/ 	.word	0x00000000
        /*0e5c*/ 	.word	0x00030840
        /*0e60*/ 	.short	0x010a
        /*0e62*/ 	.byte	0x3f
	.zero		1


	//   ....[51]....
        /*0e64*/ 	.word	0x00015700
        /*0e68*/ 	.word	0x00000016
        /*0e6c*/ 	.word	0x00030800
        /*0e70*/ 	.short	0x0107
        /*0e72*/ 	.byte	0x3f
	.zero		1


	//   ....[52]....
        /*0e74*/ 	.word	0x00015800
        /*0e78*/ 	.word	0x00000016
        /*0e7c*/ 	.word	0x00030800
        /*0e80*/ 	.short	0x0101
        /*0e82*/ 	.byte	0x3f
	.zero		1


	//   ....[53]....
        /*0e84*/ 	.word	0x00015820
        /*0e88*/ 	.word	0x00000016
        /*0e8c*/ 	.word	0x00030820
        /*0e90*/ 	.short	0x010a
        /*0e92*/ 	.byte	0x3f
	.zero		1


	//   ....[54]....
        /*0e94*/ 	.word	0x00015b50
        /*0e98*/ 	.word	0x00000002
        /*0e9c*/ 	.word	0x00030840
        /*0ea0*/ 	.short	0x010a
        /*0ea2*/ 	.byte	0x3f
	.zero		1


	//   ....[55]....
        /*0ea4*/ 	.word	0x00015dd0
        /*0ea8*/ 	.word	0x00000003
        /*0eac*/ 	.word	0x00000060
        /*0eb0*/ 	.short	0x010a
        /*0eb2*/ 	.byte	0x3f
	.zero		1


	//   ....[56]....
        /*0eb4*/ 	.word	0x00016330
        /*0eb8*/ 	.word	0x00000002
        /*0ebc*/ 	.word	0x00030840
        /*0ec0*/ 	.short	0x010a
        /*0ec2*/ 	.byte	0x3f
	.zero		1


	//   ....[57]....
        /*0ec4*/ 	.word	0x000165b0
        /*0ec8*/ 	.word	0x0000000a
        /*0ecc*/ 	.word	0x00000060
        /*0ed0*/ 	.short	0x010a
        /*0ed2*/ 	.byte	0x3f
	.zero		1


	//   ....[58]....
        /*0ed4*/ 	.word	0x00016a40
        /*0ed8*/ 	.word	0x00000002
        /*0edc*/ 	.word	0x00030840
        /*0ee0*/ 	.short	0x010a
        /*0ee2*/ 	.byte	0x3f
	.zero		1


	//   ....[59]....
        /*0ee4*/ 	.word	0x00016cd0
        /*0ee8*/ 	.word	0x00000007
        /*0eec*/ 	.word	0x00000060
        /*0ef0*/ 	.short	0x010a
        /*0ef2*/ 	.byte	0x3f
	.zero		1


	//   ....[60]....
        /*0ef4*/ 	.word	0x00017110
        /*0ef8*/ 	.word	0x00000003
        /*0efc*/ 	.word	0x00030860
        /*0f00*/ 	.short	0x010a
        /*0f02*/ 	.byte	0x3f
	.zero		1


	//   ....[61]....
        /*0f04*/ 	.word	0x00017e30
        /*0f08*/ 	.word	0x00000009
        /*0f0c*/ 	.word	0x00030820
        /*0f10*/ 	.short	0x010a
        /*0f12*/ 	.byte	0x3f
	.zero		1


	//   ....[62]....
        /*0f14*/ 	.word	0x00017fc0
        /*0f18*/ 	.word	0x00000005
        /*0f1c*/ 	.word	0x00000000
        /*0f20*/ 	.short	0x010a
        /*0f22*/ 	.byte	0x3f
	.zero		1


	//   ....[63]....
        /*0f24*/ 	.word	0x00018030
        /*0f28*/ 	.word	0x00000003
        /*0f2c*/ 	.word	0x00000000
        /*0f30*/ 	.short	0x010a
        /*0f32*/ 	.byte	0x3f
	.zero		1


	//   ....[64]....
        /*0f34*/ 	.word	0x00018090
        /*0f38*/ 	.word	0x00000017
        /*0f3c*/ 	.word	0x00000000
        /*0f40*/ 	.short	0x010a
        /*0f42*/ 	.byte	0x3f
	.zero		1


	//   ....[65]....
        /*0f44*/ 	.word	0x000180c0
        /*0f48*/ 	.word	0x00000007
        /*0f4c*/ 	.word	0x00000000
        /*0f50*/ 	.short	0x010a
        /*0f52*/ 	.byte	0x3f
	.zero		1


	//   ....[66]....
        /*0f54*/ 	.word	0x00018120
        /*0f58*/ 	.word	0x00000052
        /*0f5c*/ 	.word	0x00030890
        /*0f60*/ 	.short	0x010a
        /*0f62*/ 	.byte	0x3f
	.zero		1


	//   ....[67]....
        /*0f64*/ 	.word	0x00018170
        /*0f68*/ 	.word	0x00000052
        /*0f6c*/ 	.word	0x00030890
        /*0f70*/ 	.short	0x010a
        /*0f72*/ 	.byte	0x3f
	.zero		1


	//   ....[68]....
        /*0f74*/ 	.word	0x000181c0
        /*0f78*/ 	.word	0x00000052
        /*0f7c*/ 	.word	0x00030890
        /*0f80*/ 	.short	0x010a
        /*0f82*/ 	.byte	0x3f
	.zero		1


	//   ....[69]....
        /*0f84*/ 	.word	0x00018210
        /*0f88*/ 	.word	0x00000052
        /*0f8c*/ 	.word	0x000308b0
        /*0f90*/ 	.short	0x010a
        /*0f92*/ 	.byte	0x3f
	.zero		1


	//   ....[70]....
        /*0f94*/ 	.word	0x00018520
        /*0f98*/ 	.word	0x00000002
        /*0f9c*/ 	.word	0x00030800
        /*0fa0*/ 	.short	0x010a
        /*0fa2*/ 	.byte	0x3f
	.zero		1


	//   ....[71]....
        /*0fa4*/ 	.word	0x00018730
        /*0fa8*/ 	.word	0x00000002
        /*0fac*/ 	.word	0x00030800
        /*0fb0*/ 	.short	0x010a
        /*0fb2*/ 	.byte	0x3f
	.zero		1


	//   ....[72]....
        /*0fb4*/ 	.word	0x00018780
        /*0fb8*/ 	.word	0x00000000
        /*0fbc*/ 	.word	0x00030830
        /*0fc0*/ 	.short	0x010a
        /*0fc2*/ 	.byte	0x3f
	.zero		1


	//   ....[73]....
        /*0fc4*/ 	.word	0x000187d0
        /*0fc8*/ 	.word	0x00000005
        /*0fcc*/ 	.word	0x00030830
        /*0fd0*/ 	.short	0x010a
        /*0fd2*/ 	.byte	0x3f
	.zero		1


	//   ....[74]....
        /*0fd4*/ 	.word	0x00018820
        /*0fd8*/ 	.word	0x00000006
        /*0fdc*/ 	.word	0x00030850
        /*0fe0*/ 	.short	0x010a
        /*0fe2*/ 	.byte	0x3f
	.zero		1


	//   ....[75]....
        /*0fe4*/ 	.word	0x00018870
        /*0fe8*/ 	.word	0x0000000b
        /*0fec*/ 	.word	0x00030850
        /*0ff0*/ 	.short	0x010a
        /*0ff2*/ 	.byte	0x3f
	.zero		1


	//   ....[76]....
        /*0ff4*/ 	.word	0x00018e10
        /*0ff8*/ 	.word	0x00000016
        /*0ffc*/ 	.word	0x00030820
        /*1000*/ 	.short	0x010a
        /*1002*/ 	.byte	0x3f
	.zero		1


	//   ....[77]....
        /*1004*/ 	.word	0x00018e60
        /*1008*/ 	.word	0x00000006
        /*100c*/ 	.word	0x000308a0
        /*1010*/ 	.short	0x010a
        /*1012*/ 	.byte	0x3f
	.zero		1


	//   ....[78]....
        /*1014*/ 	.word	0x00018eb0
        /*1018*/ 	.word	0x00000006
        /*101c*/ 	.word	0x000308c0
        /*1020*/ 	.short	0x010a
        /*1022*/ 	.byte	0x3f
	.zero		1


	//   ....[79]....
        /*1024*/ 	.word	0x00018f00
        /*1028*/ 	.word	0x00000005
        /*102c*/ 	.word	0x000308a0
        /*1030*/ 	.short	0x010a
        /*1032*/ 	.byte	0x3f
	.zero		1


	//   ....[80]....
        /*1034*/ 	.word	0x00018f50
        /*1038*/ 	.word	0x00000005
        /*103c*/ 	.word	0x000308c0
        /*1040*/ 	.short	0x010a
        /*1042*/ 	.byte	0x3f
	.zero		1


	//   ....[81]....
        /*1044*/ 	.word	0x000190f0
        /*1048*/ 	.word	0x00000000
        /*104c*/ 	.word	0x00030840
        /*1050*/ 	.short	0x010a
        /*1052*/ 	.byte	0x3f
	.zero		1


	//   ....[82]....
        /*1054*/ 	.word	0x0001a0e0
        /*1058*/ 	.word	0x00000016
        /*105c*/ 	.word	0x00030820
        /*1060*/ 	.short	0x010a
        /*1062*/ 	.byte	0x3f
	.zero		1


	//   ....[83]....
        /*1064*/ 	.word	0x0001a130
        /*1068*/ 	.word	0x00000002
        /*106c*/ 	.word	0x00030840
        /*1070*/ 	.short	0x010a
        /*1072*/ 	.byte	0x3f
	.zero		1


	//   ....[84]....
        /*1074*/ 	.word	0x0001a180
        /*1078*/ 	.word	0x00000003
        /*107c*/ 	.word	0x00000060
        /*1080*/ 	.short	0x010a
        /*1082*/ 	.byte	0x3f
	.zero		1


	//   ....[85]....
        /*1084*/ 	.word	0x0001a1d0
        /*1088*/ 	.word	0x00000002
        /*108c*/ 	.word	0x00030840
        /*1090*/ 	.short	0x010a
        /*1092*/ 	.byte	0x3f
	.zero		1


	//   ....[86]....
        /*1094*/ 	.word	0x0001a220
        /*1098*/ 	.word	0x0000000a
        /*109c*/ 	.word	0x00000060
        /*10a0*/ 	.short	0x010a
        /*10a2*/ 	.byte	0x3f
	.zero		1


	//   ....[87]....
        /*10a4*/ 	.word	0x0001a270
        /*10a8*/ 	.word	0x00000002
        /*10ac*/ 	.word	0x00030840
        /*10b0*/ 	.short	0x010a
        /*10b2*/ 	.byte	0x3f
	.zero		1


	//   ....[88]....
        /*10b4*/ 	.word	0x0001a2c0
        /*10b8*/ 	.word	0x00000007
        /*10bc*/ 	.word	0x00000060
        /*10c0*/ 	.short	0x010a
        /*10c2*/ 	.byte	0x3f
	.zero		1


	//   ....[89]....
        /*10c4*/ 	.word	0x0001a310
        /*10c8*/ 	.word	0x00000003
        /*10cc*/ 	.word	0x00030860
        /*10d0*/ 	.short	0x010a
        /*10d2*/ 	.byte	0x3f
	.zero		1


	//   ....[90]....
        /*10d4*/ 	.word	0x0001ac90
        /*10d8*/ 	.word	0x00000009
        /*10dc*/ 	.word	0x00030820
        /*10e0*/ 	.short	0x010a
        /*10e2*/ 	.byte	0x3f
	.zero		1


	//   ....[91]....
        /*10e4*/ 	.word	0x0001ae30
        /*10e8*/ 	.word	0x00000005
        /*10ec*/ 	.word	0x00000000
        /*10f0*/ 	.short	0x010a
        /*10f2*/ 	.byte	0x3f
	.zero		1


	//   ....[92]....
        /*10f4*/ 	.word	0x0001ae80
        /*10f8*/ 	.word	0x00000003
        /*10fc*/ 	.word	0x00000000
        /*1100*/ 	.short	0x010a
        /*1102*/ 	.byte	0x3f
	.zero		1


	//   ....[93]....
        /*1104*/ 	.word	0x0001aed0
        /*1108*/ 	.word	0x00000017
        /*110c*/ 	.word	0x00000000
        /*1110*/ 	.short	0x010a
        /*1112*/ 	.byte	0x3f
	.zero		1


	//----- nvinfo : EIATTR_NUM_MBARRIERS
	.align		4
.L_1559:
        /*1114*/ 	.byte	0x03, 0x38
        /*1116*/ 	.short	0x0016


	//----- nvinfo : EIATTR_EXIT_INSTR_OFFSETS
	.align		4
        /*1118*/ 	.byte	0x04, 0x1c
        /*111a*/ 	.short	(.L_1561 - .L_1560)


	//   ....[0]....
.L_1560:
        /*111c*/ 	.word	0x00018110


	//----- nvinfo : EIATTR_MAX_THREADS
	.align		4
.L_1561:
        /*1120*/ 	.byte	0x04, 0x05
        /*1122*/ 	.short	(.L_1563 - .L_1562)
.L_1562:
        /*1124*/ 	.word	0x00000200
        /*1128*/ 	.word	0x00000001
        /*112c*/ 	.word	0x00000001


	//----- nvinfo : EIATTR_CRS_STACK_SIZE
	.align		4
.L_1563:
        /*1130*/ 	.byte	0x04, 0x1e
        /*1132*/ 	.short	(.L_1565 - .L_1564)
.L_1564:
        /*1134*/ 	.word	0x00000000


	//----- nvinfo : EIATTR_CBANK_PARAM_SIZE
	.align		4
.L_1565:
        /*1138*/ 	.byte	0x03, 0x19
        /*113a*/ 	.short	0x0af0


	//----- nvinfo : EIATTR_PARAM_CBANK
	.align		4
        /*113c*/ 	.byte	0x04, 0x0a
        /*113e*/ 	.short	(.L_1567 - .L_1566)
	.align		4
.L_1566:
        /*1140*/ 	.word	index@(.nv.constant0._ZN7cutlass13device_kernelIN5flash11enable_sm90INS1_16FlashAttnFwdSm90INS1_25CollectiveMainloopFwdSm90ILi2EN4cute5tupleIJNS5_1CILi1EEES8_S8_EEENS6_IJNS7_ILi192EEESA_NS7_ILi64EEEEEELi64ENS_6half_tEfNS_4arch4Sm90ELb0ELb0ELb1ELb1ELb0ELb1ELb0ELb0ELb1ELb1ELb0ELb0EEENS1_21CollectiveEpilogueFwdINS6_IJSA_SB_SA_EEES9_SD_SF_Li384ELb1ELb1ELb0ELb0EEENS1_36VarlenDynamicPersistentTileSchedulerILi192ELi192ELi384ELi128ELb0ELb1ELb1ELb0ELb1ELb1EEEEEEEEEvNT_6ParamsE)
        /*1144*/ 	.short	0x0210
        /*1146*/ 	.short	0x0af0


	//----- nvinfo : EIATTR_SW_WAR
	.align		4
.L_1567:
        /*1148*/ 	.byte	0x04, 0x36
        /*114a*/ 	.short	(.L_1569 - .L_1568)
.L_1568:
        /*114c*/ 	.word	0x00000008
.L_1569:


//--------------------- .nv.info._ZN7cutlass13device_kernelIN5flash11enable_sm90INS1_16FlashAttnFwdSm90INS1_25CollectiveMainloopFwdSm90ILi2EN4cute5tupleIJNS5_1CILi1EEES8_S8_EEENS6_IJNS7_ILi192EEENS7_ILi128EEENS7_ILi64EEEEEELi64ENS_6half_tEfNS_4arch4Sm90ELb0ELb1ELb1ELb0ELb0ELb0ELb0ELb1ELb1ELb1ELb0ELb0EEENS1_21CollectiveEpilogueFwdINS6_IJSA_SC_SB_EEES9_SE_SG_Li384ELb0ELb1ELb0ELb0EEENS1_30DynamicPersistentTileSchedulerILi384ELi128ELb0ELb1ELb1EEEEEEEEEvNT_6ParamsE --------------------------
	.section	.nv.info._ZN7cutlass13device_kernelIN5flash11enable_sm90INS1_16FlashAttnFwdSm90INS1_25CollectiveMainloopFwdSm90ILi2EN4cute5tupleIJNS5_1CILi1EEES8_S8_EEENS6_IJNS7_ILi192EEENS7_ILi128EEENS7_ILi64EEEEEELi64ENS_6half_tEfNS_4arch4Sm90ELb0ELb1ELb1ELb0ELb0ELb0ELb0ELb1ELb1ELb1ELb0ELb0EEENS1_21CollectiveEpilogueFwdINS6_IJSA_SC_SB_EEES9_SE_SG_Li384ELb0ELb1ELb0ELb0EEENS1_30DynamicPersistentTileSchedulerILi384ELi128ELb0ELb1ELb1EEEEEEEEEvNT_6ParamsE,"",@"SHT_CUDA_INFO"
	.sectionflags	@""
	.align	4


	//----- nvinfo : EIATTR_CUDA_API_VERSION
	.align		4
        /*0000*/ 	.byte	0x04, 0x37
        /*0002*/ 	.short	(.L_1571 - .L_1570)
.L_1570:
        /*0004*/ 	.word	0x00000082


	//----- nvinfo : EIATTR_KPARAM_INFO
	.align		4
.L_1571:
        /*0008*/ 	.byte	0x04, 0x17
        /*000a*/ 	.short	(.L_1573 - .L_1572)
.L_1572:
        /*000c*/ 	.word	0x00000000
        /*0010*/ 	.short	0x0000
        /*0012*/ 	.short	0x0070
        /*0014*/ 	.byte	0x00, 0xf0, 0x01, 0x2a


	//----- nvinfo : EIATTR_SPARSE_MMA_MASK
	.align		4
.L_1573:
        /*0018*/ 	.byte	0x03, 0x50
        /*001a*/ 	.short	0x0000


	//----- nvinfo : EIATTR_MAXREG_COUNT
	.align		4
        /*001c*/ 	.byte	0x03, 0x1b
        /*001e*/ 	.short	0x0080


	//----- nvinfo : EIATTR_NUM_BARRIERS
	.align		4
        /*0020*/ 	.byte	0x02, 0x4c
        /*0022*/ 	.byte	0x10
	.zero		1


	//----- nvinfo : EIATTR_EXTERNS
	.align		4
        /*0024*/ 	.byte	0x04, 0x0f
        /*0026*/ 	.short	(.L_1575 - .L_1574)


	//   ....[0]....
	.align		4
.L_1574:
        /*0028*/ 	.word	index@(__assertfail)


	//----- nvinfo : EIATTR_MERCURY_ISA_VERSION
	.align		4
.L_1575:
        /*002c*/ 	.byte	0x03, 0x5f
        /*002e*/ 	.short	0x0101


	//----- nvinfo : EIATTR_INT_WARP_WIDE_INSTR_OFFSETS
	.align		4
        /*0030*/ 	.byte	0x04, 0x31
        /*0032*/ 	.short	(.L_1577 - .L_1576)


	//   ....[0]....
.L_1576:
        /*0034*/ 	.word	0x00000120


	//   ....[1]....
        /*0038*/ 	.word	0x00000160


	//   ....[2]....
        /*003c*/ 	.word	0x000001d0


	//   ....[3]....
        /*0040*/ 	.word	0x00010cd0


	//   ....[4]....
        /*0044*/ 	.word	0x00010d60


	//   ....[5]....
        /*0048*/ 	.word	0x00013a00


	//   ....[6]....
        /*004c*/ 	.word	0x00013a90


	//----- nvinfo : EIATTR_COOP_GROUP_MASK_REGIDS
	.align		4
.L_1577:
        /*0050*/ 	.byte	0x04, 0x29
        /*0052*/ 	.short	(.L_1579 - .L_1578)


	//   ....[0]....
.L_1578:
        /*0054*/ 	.word	0xffffffff


	//   ....[1]....
        /*0058*/ 	.word	0xffffffff


	//   ....[2]....
        /*005c*/ 	.word	0xffffffff


	//   ....[3]....
        /*0060*/ 	.word	0xffffffff


	//   ....[4]....
        /*0064*/ 	.word	0xffffffff


	//   ....[5]....
        /*0068*/ 	.word	0xffffffff


	//   ....[6]....
        /*006c*/ 	.word	0xffffffff


	//   ....[7]....
        /*0070*/ 	.word	0xffffffff


	//   ....[8]....
        /*0074*/ 	.word	0xffffffff


	//   ....[9]....
        /*0078*/ 	.word	0xffffffff


	//   ....[10]....
        /*007c*/ 	.word	0xffffffff


	//   ....[11]....
        /*0080*/ 	.word	0xffffffff


	//   ....[12]....
        /*0084*/ 	.word	0xffffffff


	//   ....[13]....
        /*0088*/ 	.word	0xffffffff


	//   ....[14]....
        /*008c*/ 	.word	0xffffffff


	//   ....[15]....
        /*0090*/ 	.word	0xffffffff


	//   ....[16]....
        /*0094*/ 	.word	0xffffffff


	//   ....[17]....
        /*0098*/ 	.word	0xffffffff


	//   ....[18]....
        /*009c*/ 	.word	0xffffffff


	//   ....[19]....
        /*00a0*/ 	.word	0xffffffff


	//   ....[20]....
        /*00a4*/ 	.word	0xffffffff


	//   ....[21]....
        /*00a8*/ 	.word	0xffffffff


	//   ....[22]....
        /*00ac*/ 	.word	0xffffffff


	//   ....[23]....
        /*00b0*/ 	.word	0xffffffff


	//   ....[24]....
        /*00b4*/ 	.word	0xffffffff


	//   ....[25]....
        /*00b8*/ 	.word	0xffffffff


	//   ....[26]....
        /*00bc*/ 	.word	0xffffffff


	//   ....[27]....
        /*00c0*/ 	.word	0xffffffff


	//   ....[28]....
        /*00c4*/ 	.word	0xffffffff


	//   ....[29]....
        /*00c8*/ 	.word	0xffffffff


	//   ....[30]....
        /*00cc*/ 	.word	0xffffffff


	//   ....[31]....
        /*00d0*/ 	.word	0xffffffff


	//   ....[32]....
        /*00d4*/ 	.word	0xffffffff


	//   ....[33]....
        /*00d8*/ 	.word	0xffffffff


	//   ....[34]....
        /*00dc*/ 	.word	0xffffffff


	//   ....[35]....
        /*00e0*/ 	.word	0xffffffff


	//   ....[36]....
        /*00e4*/ 	.word	0xffffffff


	//   ....[37]....
        /*00e8*/ 	.word	0xffffffff


	//   ....[38]....
        /*00ec*/ 	.word	0xffffffff


	//   ....[39]....
        /*00f0*/ 	.word	0xffffffff


	//   ....[40]....
        /*00f4*/ 	.word	0xffffffff


	//   ....[41]....
        /*00f8*/ 	.word	0xffffffff


	//   ....[42]....
        /*00fc*/ 	.word	0xffffffff


	//   ....[43]....
        /*0100*/ 	.word	0xffffffff


	//   ....[44]....
        /*0104*/ 	.word	0xffffffff


	//   ....[45]....
        /*0108*/ 	.word	0xffffffff


	//   ....[46]....
        /*010c*/ 	.word	0xffffffff


	//   ....[47]....
        /*0110*/ 	.word	0xffffffff


	//   ....[48]....
        /*0114*/ 	.word	0xffffffff


	//   ....[49]....
        /*0118*/ 	.word	0xffffffff


	//   ....[50]....
        /*011c*/ 	.word	0xffffffff


	//   ....[51]....
        /*0120*/ 	.word	0xffffffff


	//   ....[52]....
        /*0124*/ 	.word	0xffffffff


	//   ....[53]....
        /*0128*/ 	.word	0xffffffff


	//   ....[54]....
        /*012c*/ 	.word	0xffffffff


	//   ....[55]....
        /*0130*/ 	.word	0xffffffff


	//   ....[56]....
        /*0134*/ 	.word	0xffffffff


	//   ....[57]....
        /*0138*/ 	.word	0xffffffff


	//   ....[58]....
        /*013c*/ 	.word	0xffffffff


	//   ....[59]....
        /*0140*/ 	.word	0xffffffff


	//   ....[60]....
        /*0144*/ 	.word	0xffffffff


	//   ....[61]....
        /*0148*/ 	.word	0xffffffff


	//   ....[62]....
        /*014c*/ 	.word	0xffffffff


	//   ....[63]....
        /*0150*/ 	.word	0xffffffff


	//   ....[64]....
        /*0154*/ 	.word	0xffffffff


	//   ....[65]....
        /*0158*/ 	.word	0xffffffff


	//   ....[66]....
        /*015c*/ 	.word	0xffffffff


	//   ....[67]....
        /*0160*/ 	.word	0xffffffff


	//   ....[68]....
        /*0164*/ 	.word	0xffffffff


	//   ....[69]....
        /*0168*/ 	.word	0xffffffff


	//   ....[70]....
        /*016c*/ 	.word	0xffffffff


	//   ....[71]....
        /*0170*/ 	.word	0xffffffff


	//   ....[72]....
        /*0174*/ 	.word	0xffffffff


	//   ....[73]....
        /*0178*/ 	.word	0xffffffff


	//   ....[74]....
        /*017c*/ 	.word	0xffffffff


	//   ....[75]....
        /*0180*/ 	.word	0xffffffff


	//   ....[76]....
        /*0184*/ 	.word	0xffffffff


	//   ....[77]....
        /*0188*/ 	.word	0xffffffff


	//   ....[78]....
        /*018c*/ 	.word	0xffffffff


	//   ....[79]....
        /*0190*/ 	.word	0xffffffff


	//   ....[80]....
        /*0194*/ 	.word	0xffffffff


	//   ....[81]....
        /*0198*/ 	.word	0xffffffff


	//   ....[82]....
        /*019c*/ 	.word	0x0500000f


	//   ....[83]....
        /*01a0*/ 	.word	0x0500000f


	//   ....[84]....
        /*01a4*/ 	.word	0x0500000f


	//   ....[85]....
        /*01a8*/ 	.word	0x0500000f


	//   ....[86]....
        /*01ac*/ 	.word	0x0500000f


	//   ....[87]....
        /*01b0*/ 	.word	0x0500000f


	//   ....[88]....
        /*01b4*/ 	.word	0x0500000f


	//   ....[89]....
        /*01b8*/ 	.word	0x0500000f


	//   ....[90]....
        /*01bc*/ 	.word	0x0500000f


	//   ....[91]....
        /*01c0*/ 	.word	0x0500000f


	//   ....[92]....
        /*01c4*/ 	.word	0x0500000f


	//   ....[93]....
        /*01c8*/ 	.word	0x0500000f


	//   ....[94]....
        /*01cc*/ 	.word	0x0500000f


	//   ....[95]....
        /*01d0*/ 	.word	0x0500000f


	//   ....[96]....
        /*01d4*/ 	.word	0x0500000f


	//   ....[97]....
        /*01d8*/ 	.word	0x0500000f


	//   ....[98]....
        /*01dc*/ 	.word	0x0500000f


	//   ....[99]....
        /*01e0*/ 	.word	0x0500000f


	//   ....[100]....
        /*01e4*/ 	.word	0x0500000f


	//   ....[101]....
        /*01e8*/ 	.word	0x0500000f


	//   ....[102]....
        /*01ec*/ 	.word	0x0500000f


	//   ....[103]....
        /*01f0*/ 	.word	0x0500000f


	//   ....[104]....
        /*01f4*/ 	.word	0x0500000f


	//   ....[105]....
        /*01f8*/ 	.word	0x0500000f


	//   ....[106]....
        /*01fc*/ 	.word	0x0500000f


	//   ....[107]....
        /*0200*/ 	.word	0x0500000f


	//   ....[108]....
        /*0204*/ 	.word	0x0500000f


	//----- nvinfo : EIATTR_COOP_GROUP_INSTR_OFFSETS
	.align		4
.L_1579:
        /*0208*/ 	.byte	0x04, 0x28
        /*020a*/ 	.short	(.L_1581 - .L_1580)


	//   ....[0]....
.L_1580:
        /*020c*/ 	.word	0x00000060


	//   ....[1]....
        /*0210*/ 	.word	0x00000130


	//   ....[2]....
        /*0214*/ 	.word	0x00000180


	//   ....[3]....
        /*0218*/ 	.word	0x000003b0


	//   ....[4]....
        /*021c*/ 	.word	0x00000510


	//   ....[5]....
        /*0220*/ 	.word	0x00000630


	//   ....[6]....
        /*0224*/ 	.word	0x00000790


	//   ....[7]....
        /*0228*/ 	.word	0x000016c0


	//   ....[8]....
        /*022c*/ 	.word	0x00001ed0


	//   ....[9]....
        /*0230*/ 	.word	0x00002bb0


	//   ....[10]....
        /*0234*/ 	.word	0x00003b70


	//   ....[11]....
        /*0238*/ 	.word	0x00003c40


	//   ....[12]....
        /*023c*/ 	.word	0x000044d0


	//   ....[13]....
        /*0240*/ 	.word	0x00004520


	//   ....[14]....
        /*0244*/ 	.word	0x00006250


	//   ....[15]....
        /*0248*/ 	.word	0x00006490


	//   ....[16]....
        /*024c*/ 	.word	0x00007070


	//   ....[17]....
        /*0250*/ 	.word	0x00007110


	//   ....[18]....
        /*0254*/ 	.word	0x00007990


	//   ....[19]....
        /*0258*/ 	.word	0x00007a00


	//   ....[20]....
        /*025c*/ 	.word	0x00009880


	//   ....[21]....
        /*0260*/ 	.word	0x000098f0


	//   ....[22]....
        /*0264*/ 	.word	0x00009ff0


	//   ....[23]....
        /*0268*/ 	.word	0x0000a070


	//   ....[24]....
        /*026c*/ 	.word	0x0000ba60


	//   ....[25]....
        /*0270*/ 	.word	0x0000c210


	//   ....[26]....
        /*0274*/ 	.word	0x0000cd80


	//   ....[27]....
        /*0278*/ 	.word	0x0000ce80


	//   ....[28]....
        /*027c*/ 	.word	0x0000d720


	//   ....[29]....
        /*0280*/ 	.word	0x0000d780


	//   ....[30]....
        /*0284*/ 	.word	0x0000e670


	//   ....[31]....
        /*0288*/ 	.word	0x0000e6b0


	//   ....[32]....
        /*028c*/ 	.word	0x0000e7a0


	//   ....[33]....
        /*0290*/ 	.word	0x0000e7b0


	//   ....[34]....
        /*0294*/ 	.word	0x0000f380


	//   ....[35]....
        /*0298*/ 	.word	0x0000f3b0


	//   ....[36]....
        /*029c*/ 	.word	0x0000f3e0


	//   ....[37]....
        /*02a0*/ 	.word	0x0000f440


	//   ....[38]....
        /*02a4*/ 	.word	0x0000f860


	//   ....[39]....
        /*02a8*/ 	.word	0x0000f8a0


	//   ....[40]....
        /*02ac*/ 	.word	0x0000f8c0


	//   ....[41]....
        /*02b0*/ 	.word	0x0000f900


	//   ....[42]....
        /*02b4*/ 	.word	0x0000f920


	//   ....[43]....
        /*02b8*/ 	.word	0x0000f930


	//   ....[44]....
        /*02bc*/ 	.word	0x0000f950


	//   ....[45]....
        /*02c0*/ 	.word	0x0000f970


	//   ....[46]....
        /*02c4*/ 	.word	0x0000ffe0


	//   ....[47]....
        /*02c8*/ 	.word	0x00010020


	//   ....[48]....
        /*02cc*/ 	.word	0x00010060


	//   ....[49]....
        /*02d0*/ 	.word	0x00010090


	//   ....[50]....
        /*02d4*/ 	.word	0x000100b0


	//   ....[51]....
        /*02d8*/ 	.word	0x000100c0


	//   ....[52]....
        /*02dc*/ 	.word	0x000100d0


	//   ....[53]....
        /*02e0*/ 	.word	0x000100f0


	//   ....[54]....
        /*02e4*/ 	.word	0x00010270


	//   ....[55]....
        /*02e8*/ 	.word	0x000112a0


	//   ....[56]....
        /*02ec*/ 	.word	0x00011cb0


	//   ....[57]....
        /*02f0*/ 	.word	0x00011cc0


	//   ....[58]....
        /*02f4*/ 	.word	0x00011cd0


	//   ....[59]....
        /*02f8*/ 	.word	0x00011d00


	//   ....[60]....
        /*02fc*/ 	.word	0x00011d60


	//   ....[61]....
        /*0300*/ 	.word	0x00011da0


	//   ....[62]....
        /*0304*/ 	.word	0x00011df0


	//   ....[63]....
        /*0308*/ 	.word	0x00011e50


	//   ....[64]....
        /*030c*/ 	.word	0x00011e70


	//   ....[65]....
        /*0310*/ 	.word	0x00011e90


	//   ....[66]....
        /*0314*/ 	.word	0x00011ee0


	//   ....[67]....
        /*0318*/ 	.word	0x00011f40


	//   ....[68]....
        /*031c*/ 	.word	0x00011f60


	//   ....[69]....
        /*0320*/ 	.word	0x00011f80


	//   ....[70]....
        /*0324*/ 	.word	0x00011fe0


	//   ....[71]....
        /*0328*/ 	.word	0x00012010


	//   ....[72]....
        /*032c*/ 	.word	0x00012050


	//   ....[73]....
        /*0330*/ 	.word	0x00012070


	//   ....[74]....
        /*0334*/ 	.word	0x00012090


	//   ....[75]....
        /*0338*/ 	.word	0x00012110


	//   ....[76]....
        /*033c*/ 	.word	0x00012120


	//   ....[77]....
        /*0340*/ 	.word	0x00012140


	//   ....[78]....
        /*0344*/ 	.word	0x00012160


	//   ....[79]....
        /*0348*/ 	.word	0x000121d0


	//   ....[80]....
        /*034c*/ 	.word	0x00013e60


	//   ....[81]....
        /*0350*/ 	.word	0x00014030


	//   ....[82]....
        /*0354*/ 	.word	0x00014650


	//   ....[83]....
        /*0358*/ 	.word	0x000147d0


	//   ....[84]....
        /*035c*/ 	.word	0x00014830


	//   ....[85]....
        /*0360*/ 	.word	0x000148e0


	//   ....[86]....
        /*0364*/ 	.word	0x00014980


	//   ....[87]....
        /*0368*/ 	.word	0x000149e0


	//   ....[88]....
        /*036c*/ 	.word	0x00014ad0


	//   ....[89]....
        /*0370*/ 	.word	0x00014b30


	//   ....[90]....
        /*0374*/ 	.word	0x00014be0


	//   ....[91]....
        /*0378*/ 	.word	0x00014c40


	//   ....[92]....
        /*037c*/ 	.word	0x00014d30


	//   ....[93]....
        /*0380*/ 	.word	0x00014d90


	//   ....[94]....
        /*0384*/ 	.word	0x00014e40


	//   ....[95]....
        /*0388*/ 	.word	0x00014ea0


	//   ....[96]....
        /*038c*/ 	.word	0x00014f80


	//   ....[97]....
        /*0390*/ 	.word	0x00014fe0


	//   ....[98]....
        /*0394*/ 	.word	0x000150b0


	//   ....[99]....
        /*0398*/ 	.word	0x00015110


	//   ....[100]....
        /*039c*/ 	.word	0x000151e0


	//   ....[101]....
        /*03a0*/ 	.word	0x00015240


	//   ....[102]....
        /*03a4*/ 	.word	0x000152f0


	//   ....[103]....
        /*03a8*/ 	.word	0x00015350


	//   ....[104]....
        /*03ac*/ 	.word	0x00015400


	//   ....[105]....
        /*03b0*/ 	.word	0x00015480


	//   ....[106]....
        /*03b4*/ 	.word	0x00015520


	//   ....[107]....
        /*03b8*/ 	.word	0x00015830


	//   ....[108]....
        /*03bc*/ 	.word	0x00015950


	//----- nvinfo : EIATTR_REG_RECONFIG
	.align		4
.L_1581:
        /*03c0*/ 	.byte	0x01, 0x54
	.zero		2


	//----- nvinfo : EIATTR_SYSCALL_OFFSETS
	.align		4
        /*03c4*/ 	.byte	0x04, 0x46
        /*03c6*/ 	.short	(.L_1583 - .L_1582)


	//   ....[0]....
.L_1582:
        /*03c8*/ 	.word	0x000018a0


	//   ....[1]....
        /*03cc*/ 	.word	0x00010ec0


	//   ....[2]....
        /*03d0*/ 	.word	0x00011010


	//   ....[3]....
        /*03d4*/ 	.word	0x00011100


	//   ....[4]....
        /*03d8*/ 	.word	0x00011830


	//----- nvinfo : EIATTR_MBARRIER_INSTR_OFFSETS
	.align		4
.L_1583:
        /*03dc*/ 	.byte	0x04, 0x39
        /*03de*/ 	.short	(.L_1585 - .L_1584)


	//   ....[0]....
.L_1584:
        /*03e0*/ 	.word	0x00000260
        /*03e4*/ 	.word	0x000000ff
        /*03e8*/ 	.word	0x00016800
        /*03ec*/ 	.short	0x0100
        /*03ee*/ 	.byte	0x08
	.zero		1


	//   ....[1]....
        /*03f0*/ 	.word	0x00000270
        /*03f4*/ 	.word	0x000000ff
        /*03f8*/ 	.word	0x00016820
        /*03fc*/ 	.short	0x0100
        /*03fe*/ 	.byte	0x08
	.zero		1


	//   ....[2]....
        /*0400*/ 	.word	0x00000360
        /*0404*/ 	.word	0x000000ff
        /*0408*/ 	.word	0x00016830
        /*040c*/ 	.short	0x0100
        /*040e*/ 	.byte	0x08
	.zero		1


	//   ....[3]....
        /*0410*/ 	.word	0x00000370
        /*0414*/ 	.word	0x000000ff
        /*0418*/ 	.word	0x00016840
        /*041c*/ 	.short	0x0100
        /*041e*/ 	.byte	0x08
	.zero		1


	//   ....[4]....
        /*0420*/ 	.word	0x00000380
        /*0424*/ 	.word	0x000000ff
        /*0428*/ 	.word	0x00016838
        /*042c*/ 	.short	0x0100
        /*042e*/ 	.byte	0x08
	.zero		1


	//   ....[5]....
        /*0430*/ 	.word	0x00000390
        /*0434*/ 	.word	0x000000ff
        /*0438*/ 	.word	0x00016848
        /*043c*/ 	.short	0x0100
        /*043e*/ 	.byte	0x08
	.zero		1


	//   ....[6]....
        /*0440*/ 	.word	0x000004c0
        /*0444*/ 	.word	0x000000ff
        /*0448*/ 	.word	0x00016850
        /*044c*/ 	.short	0x0100
        /*044e*/ 	.byte	0x08
	.zero		1


	//   ....[7]....
        /*0450*/ 	.word	0x000004d0
        /*0454*/ 	.word	0x000000ff
        /*0458*/ 	.word	0x00016860
        /*045c*/ 	.short	0x0100
        /*045e*/ 	.byte	0x08
	.zero		1


	//   ....[8]....
        /*0460*/ 	.word	0x000004e0
        /*0464*/ 	.word	0x000000ff
        /*0468*/ 	.word	0x00016858
        /*046c*/ 	.short	0x0100
        /*046e*/ 	.byte	0x08
	.zero		1


	//   ....[9]....
        /*0470*/ 	.word	0x000004f0
        /*0474*/ 	.word	0x000000ff
        /*0478*/ 	.word	0x00016868
        /*047c*/ 	.short	0x0100
        /*047e*/ 	.byte	0x08
	.zero		1


	//   ....[10]....
        /*0480*/ 	.word	0x000005e0
        /*0484*/ 	.word	0x000000ff
        /*0488*/ 	.word	0x00016870
        /*048c*/ 	.short	0x0100
        /*048e*/ 	.byte	0x06
	.zero		1


	//   ....[11]....
        /*0490*/ 	.word	0x000005f0
        /*0494*/ 	.word	0x000000ff
        /*0498*/ 	.word	0x00016880
        /*049c*/ 	.short	0x0100
        /*049e*/ 	.byte	0x06
	.zero		1


	//   ....[12]....
        /*04a0*/ 	.word	0x00000600
        /*04a4*/ 	.word	0x000000ff
        /*04a8*/ 	.word	0x00016878
        /*04ac*/ 	.short	0x0100
        /*04ae*/ 	.byte	0x06
	.zero		1


	//   ....[13]....
        /*04b0*/ 	.word	0x00000610
        /*04b4*/ 	.word	0x000000ff
        /*04b8*/ 	.word	0x00016888
        /*04bc*/ 	.short	0x0100
        /*04be*/ 	.byte	0x06
	.zero		1


	//   ....[14]....
        /*04c0*/ 	.word	0x00000740
        /*04c4*/ 	.word	0x000000ff
        /*04c8*/ 	.word	0x00016890
        /*04cc*/ 	.short	0x0100
        /*04ce*/ 	.byte	0x08
	.zero		1


	//   ....[15]....
        /*04d0*/ 	.word	0x00000750
        /*04d4*/ 	.word	0x000000ff
        /*04d8*/ 	.word	0x000168a0
        /*04dc*/ 	.short	0x0100
        /*04de*/ 	.byte	0x08
	.zero		1


	//   ....[16]....
        /*04e0*/ 	.word	0x00000760
        /*04e4*/ 	.word	0x000000ff
        /*04e8*/ 	.word	0x00016898
        /*04ec*/ 	.short	0x0100
        /*04ee*/ 	.byte	0x08
	.zero		1


	//   ....[17]....
        /*04f0*/ 	.word	0x00000770
        /*04f4*/ 	.word	0x000000ff
        /*04f8*/ 	.word	0x000168a8
        /*04fc*/ 	.short	0x0100
        /*04fe*/ 	.byte	0x08
	.zero		1


	//   ....[18]....
        /*0500*/ 	.word	0x000008a0
        /*0504*/ 	.word	0x000000ff
        /*0508*/ 	.word	0x000168b0
        /*050c*/ 	.short	0x0100
        /*050e*/ 	.byte	0x08
	.zero		1


	//   ....[19]....
        /*0510*/ 	.word	0x000008b0
        /*0514*/ 	.word	0x000000ff
        /*0518*/ 	.word	0x000168c0
        /*051c*/ 	.short	0x0100
        /*051e*/ 	.byte	0x08
	.zero		1


	//   ....[20]....
        /*0520*/ 	.word	0x000008c0
        /*0524*/ 	.word	0x000000ff
        /*0528*/ 	.word	0x000168b8
        /*052c*/ 	.short	0x0100
        /*052e*/ 	.byte	0x08
	.zero		1


	//   ....[21]....
        /*0530*/ 	.word	0x000008d0
        /*0534*/ 	.word	0x000000ff
        /*0538*/ 	.word	0x000168c8
        /*053c*/ 	.short	0x0100
        /*053e*/ 	.byte	0x08
	.zero		1


	//   ....[22]....
        /*0540*/ 	.word	0x00001920
        /*0544*/ 	.word	0x000000ff
        /*0548*/ 	.word	0x00016800
        /*054c*/ 	.short	0x010a
        /*054e*/ 	.byte	0x2d
	.zero		1


	//   ....[23]....
        /*0550*/ 	.word	0x000019a0
        /*0554*/ 	.word	0x0000000f
        /*0558*/ 	.word	0x00016830
        /*055c*/ 	.short	0x010a
        /*055e*/ 	.byte	0x3f
	.zero		1


	//   ....[24]....
        /*0560*/ 	.word	0x00001a00
        /*0564*/ 	.word	0x0000000f
        /*0568*/ 	.word	0x00016830
        /*056c*/ 	.short	0x010a
        /*056e*/ 	.byte	0x3f
	.zero		1


	//   ....[25]....
        /*0570*/ 	.word	0x00002030
        /*0574*/ 	.word	0x0000000f
        /*0578*/ 	.word	0x00000000
        /*057c*/ 	.short	0x0101
        /*057e*/ 	.byte	0x3f
	.zero		1


	//   ....[26]....
        /*0580*/ 	.word	0x000053e0
        /*0584*/ 	.word	0x000000ff
        /*0588*/ 	.word	0x00016830
        /*058c*/ 	.short	0x010a
        /*058e*/ 	.byte	0x06
	.zero		1


	//   ....[27]....
        /*0590*/ 	.word	0x00005420
        /*0594*/ 	.word	0x000000ff
        /*0598*/ 	.word	0x00016830
        /*059c*/ 	.short	0x010a
        /*059e*/ 	.byte	0x06
	.zero		1


	//   ....[28]....
        /*05a0*/ 	.word	0x00005600
        /*05a4*/ 	.word	0x000000ff
        /*05a8*/ 	.word	0x00016850
        /*05ac*/ 	.short	0x010a
        /*05ae*/ 	.byte	0x06
	.zero		1


	//   ....[29]....
        /*05b0*/ 	.word	0x00005640
        /*05b4*/ 	.word	0x000000ff
        /*05b8*/ 	.word	0x00016850
        /*05bc*/ 	.short	0x010a
        /*05be*/ 	.byte	0x06
	.zero		1


	//   ....[30]....
        /*05c0*/ 	.word	0x00006290
        /*05c4*/ 	.word	0x00000021
        /*05c8*/ 	.word	0x00000000
        /*05cc*/ 	.short	0x0101
        /*05ce*/ 	.byte	0x3f
	.zero		1


	//   ....[31]....
        /*05d0*/ 	.word	0x00007de0
        /*05d4*/ 	.word	0x00000015
        /*05d8*/ 	.word	0x00000000
        /*05dc*/ 	.short	0x0101
        /*05de*/ 	.byte	0x3f
	.zero		1


	//   ....[32]....
        /*05e0*/ 	.word	0x00008c30
        /*05e4*/ 	.word	0x000000ff
        /*05e8*/ 	.word	0x00016830
        /*05ec*/ 	.short	0x010a
        /*05ee*/ 	.byte	0x06
	.zero		1


	//   ....[33]....
        /*05f0*/ 	.word	0x00008c70
        /*05f4*/ 	.word	0x000000ff
        /*05f8*/ 	.word	0x00016830
        /*05fc*/ 	.short	0x010a
        /*05fe*/ 	.byte	0x06
	.zero		1


	//   ....[34]....
        /*0600*/ 	.word	0x00008e50
        /*0604*/ 	.word	0x000000ff
        /*0608*/ 	.word	0x00016850
        /*060c*/ 	.short	0x010a
        /*060e*/ 	.byte	0x06
	.zero		1


	//   ....[35]....
        /*0610*/ 	.word	0x00008e90
        /*0614*/ 	.word	0x000000ff
        /*0618*/ 	.word	0x00016850
        /*061c*/ 	.short	0x010a
        /*061e*/ 	.byte	0x06
	.zero		1


	//   ....[36]....
        /*0620*/ 	.word	0x0000a510
        /*0624*/ 	.word	0x0000000d
        /*0628*/ 	.word	0x00000000
        /*062c*/ 	.short	0x0101
        /*062e*/ 	.byte	0x3f
	.zero		1


	//   ....[37]....
        /*0630*/ 	.word	0x0000a6c0
        /*0634*/ 	.word	0x0000000f
        /*0638*/ 	.word	0x00000000
        /*063c*/ 	.short	0x0101
        /*063e*/ 	.byte	0x3f
	.zero		1


	//   ....[38]....
        /*0640*/ 	.word	0x0000b140
        /*0644*/ 	.word	0x000000ff
        /*0648*/ 	.word	0x00016830
        /*064c*/ 	.short	0x010a
        /*064e*/ 	.byte	0x06
	.zero		1


	//   ....[39]....
        /*0650*/ 	.word	0x0000b180
        /*0654*/ 	.word	0x000000ff
        /*0658*/ 	.word	0x00016830
        /*065c*/ 	.short	0x010a
        /*065e*/ 	.byte	0x06
	.zero		1


	//   ....[40]....
        /*0660*/ 	.word	0x0000b360
        /*0664*/ 	.word	0x000000ff
        /*0668*/ 	.word	0x00016850
        /*066c*/ 	.short	0x010a
        /*066e*/ 	.byte	0x06
	.zero		1


	//   ....[41]....
        /*0670*/ 	.word	0x0000b3a0
        /*0674*/ 	.word	0x000000ff
        /*0678*/ 	.word	0x00016850
        /*067c*/ 	.short	0x010a
        /*067e*/ 	.byte	0x06
	.zero		1


	//   ....[42]....
        /*0680*/ 	.word	0x0000bff0
        /*0684*/ 	.word	0x00000049
        /*0688*/ 	.word	0x00000000
        /*068c*/ 	.short	0x0101
        /*068e*/ 	.byte	0x3f
	.zero		1


	//   ....[43]....
        /*0690*/ 	.word	0x0000db10
        /*0694*/ 	.word	0x0000000d
        /*0698*/ 	.word	0x00000000
        /*069c*/ 	.short	0x0101
        /*069e*/ 	.byte	0x3f
	.zero		1


	//   ....[44]....
        /*06a0*/ 	.word	0x0000e5e0
        /*06a4*/ 	.word	0x000000ff
        /*06a8*/ 	.word	0x00016850
        /*06ac*/ 	.short	0x010a
        /*06ae*/ 	.byte	0x05
	.zero		1


	//   ....[45]....
        /*06b0*/ 	.word	0x0000e620
        /*06b4*/ 	.word	0x000000ff
        /*06b8*/ 	.word	0x00016850
        /*06bc*/ 	.short	0x010a
        /*06be*/ 	.byte	0x05
	.zero		1


	//   ....[46]....
        /*06c0*/ 	.word	0x0000eb40
        /*06c4*/ 	.word	0x00000007
        /*06c8*/ 	.word	0x00000000
        /*06cc*/ 	.short	0x0101
        /*06ce*/ 	.byte	0x3f
	.zero		1


	//   ....[47]....
        /*06d0*/ 	.word	0x0000f850
        /*06d4*/ 	.word	0x0000001f
        /*06d8*/ 	.word	0x00000000
        /*06dc*/ 	.short	0x0101
        /*06de*/ 	.byte	0x3f
	.zero		1


	//   ....[48]....
        /*06e0*/ 	.word	0x000114d0
        /*06e4*/ 	.word	0x00000003
        /*06e8*/ 	.word	0x00016840
        /*06ec*/ 	.short	0x010a
        /*06ee*/ 	.byte	0x3f
	.zero		1


	//   ....[49]....
        /*06f0*/ 	.word	0x000122a0
        /*06f4*/ 	.word	0x00000011
        /*06f8*/ 	.word	0x00016800
        /*06fc*/ 	.short	0x0107
        /*06fe*/ 	.byte	0x3f
	.zero		1


	//   ....[50]....
        /*0700*/ 	.word	0x00012370
        /*0704*/ 	.word	0x00000011
        /*0708*/ 	.word	0x00016800
        /*070c*/ 	.short	0x0101
        /*070e*/ 	.byte	0x3f
	.zero		1


	//   ....[51]....
        /*0710*/ 	.word	0x00012390
        /*0714*/ 	.word	0x00000011
        /*0718*/ 	.word	0x00016820
        /*071c*/ 	.short	0x010a
        /*071e*/ 	.byte	0x3f
	.zero		1


	//   ....[52]....
        /*0720*/ 	.word	0x000126b0
        /*0724*/ 	.word	0x00000003
        /*0728*/ 	.word	0x00016840
        /*072c*/ 	.short	0x010a
        /*072e*/ 	.byte	0x3f
	.zero		1


	//   ....[53]....
        /*0730*/ 	.word	0x000128e0
        /*0734*/ 	.word	0x00000002
        /*0738*/ 	.word	0x00000060
        /*073c*/ 	.short	0x010a
        /*073e*/ 	.byte	0x3f
	.zero		1


	//   ....[54]....
        /*0740*/ 	.word	0x00012e30
        /*0744*/ 	.word	0x00000003
        /*0748*/ 	.word	0x00016840
        /*074c*/ 	.short	0x010a
        /*074e*/ 	.byte	0x3f
	.zero		1


	//   ....[55]....
        /*0750*/ 	.word	0x00013060
        /*0754*/ 	.word	0x00000005
        /*0758*/ 	.word	0x00000060
        /*075c*/ 	.short	0x010a
        /*075e*/ 	.byte	0x3f
	.zero		1


	//   ....[56]....
        /*0760*/ 	.word	0x000134e0
        /*0764*/ 	.word	0x00000002
        /*0768*/ 	.word	0x00016840
        /*076c*/ 	.short	0x010a
        /*076e*/ 	.byte	0x3f
	.zero		1


	//   ....[57]....
        /*0770*/ 	.word	0x00013720
        /*0774*/ 	.word	0x00000005
        /*0778*/ 	.word	0x00000060
        /*077c*/ 	.short	0x010a
        /*077e*/ 	.byte	0x3f
	.zero		1


	//   ....[58]....
        /*0780*/ 	.word	0x00013b30
        /*0784*/ 	.word	0x00000003
        /*0788*/ 	.word	0x00016860
        /*078c*/ 	.short	0x010a
        /*078e*/ 	.byte	0x3f
	.zero		1


	//   ....[59]....
        /*0790*/ 	.word	0x00013fb0
        /*0794*/ 	.word	0x00000009
        /*0798*/ 	.word	0x00016820
        /*079c*/ 	.short	0x010a
        /*079e*/ 	.byte	0x3f
	.zero		1


	//   ....[60]....
        /*07a0*/ 	.word	0x00014150
        /*07a4*/ 	.word	0x00000007
        /*07a8*/ 	.word	0x00000000
        /*07ac*/ 	.short	0x010a
        /*07ae*/ 	.byte	0x3f
	.zero		1


	//   ....[61]....
        /*07b0*/ 	.word	0x000141c0
        /*07b4*/ 	.word	0x00000003
        /*07b8*/ 	.word	0x00000000
        /*07bc*/ 	.short	0x010a
        /*07be*/ 	.byte	0x3f
	.zero		1


	//   ....[62]....
        /*07c0*/ 	.word	0x00014220
        /*07c4*/ 	.word	0x00000005
        /*07c8*/ 	.word	0x00000000
        /*07cc*/ 	.short	0x010a
        /*07ce*/ 	.byte	0x3f
	.zero		1


	//   ....[63]....
        /*07d0*/ 	.word	0x00014250
        /*07d4*/ 	.word	0x00000003
        /*07d8*/ 	.word	0x00000000
        /*07dc*/ 	.short	0x010a
        /*07de*/ 	.byte	0x3f
	.zero		1


	//   ....[64]....
        /*07e0*/ 	.word	0x000142c0
        /*07e4*/ 	.word	0x00000003
        /*07e8*/ 	.word	0x00016800
        /*07ec*/ 	.short	0x010a
        /*07ee*/ 	.byte	0x3f
	.zero		1


	//   ....[65]....
        /*07f0*/ 	.word	0x00014310
        /*07f4*/ 	.word	0x0000000f
        /*07f8*/ 	.word	0x00016830
        /*07fc*/ 	.short	0x010a
        /*07fe*/ 	.byte	0x3f
	.zero		1


	//   ....[66]....
        /*0800*/ 	.word	0x00014370
        /*0804*/ 	.word	0x00000008
        /*0808*/ 	.word	0x00016830
        /*080c*/ 	.short	0x010a
        /*080e*/ 	.byte	0x3f
	.zero		1


	//   ....[67]....
        /*0810*/ 	.word	0x000143d0
        /*0814*/ 	.word	0x00000008
        /*0818*/ 	.word	0x00016850
        /*081c*/ 	.short	0x010a
        /*081e*/ 	.byte	0x3f
	.zero		1


	//   ....[68]....
        /*0820*/ 	.word	0x00014430
        /*0824*/ 	.word	0x0000000b
        /*0828*/ 	.word	0x00016830
        /*082c*/ 	.short	0x010a
        /*082e*/ 	.byte	0x3f
	.zero		1


	//   ....[69]....
        /*0830*/ 	.word	0x00014490
        /*0834*/ 	.word	0x0000000b
        /*0838*/ 	.word	0x00016850
        /*083c*/ 	.short	0x010a
        /*083e*/ 	.byte	0x3f
	.zero		1


	//   ....[70]....
        /*0840*/ 	.word	0x000144f0
        /*0844*/ 	.word	0x00000009
        /*0848*/ 	.word	0x00016830
        /*084c*/ 	.short	0x010a
        /*084e*/ 	.byte	0x3f
	.zero		1


	//   ....[71]....
        /*0850*/ 	.word	0x00014550
        /*0854*/ 	.word	0x00000009
        /*0858*/ 	.word	0x00016850
        /*085c*/ 	.short	0x010a
        /*085e*/ 	.byte	0x3f
	.zero		1


	//   ....[72]....
        /*0860*/ 	.word	0x000145b0
        /*0864*/ 	.word	0x00000005
        /*0868*/ 	.word	0x00016850
        /*086c*/ 	.short	0x010a
        /*086e*/ 	.byte	0x3f
	.zero		1


	//   ....[73]....
        /*0870*/ 	.word	0x00014700
        /*0874*/ 	.word	0x00000003
        /*0878*/ 	.word	0x00016840
        /*087c*/ 	.short	0x010a
        /*087e*/ 	.byte	0x3f
	.zero		1


	//   ....[74]....
        /*0880*/ 	.word	0x00015550
        /*0884*/ 	.word	0x00000011
        /*0888*/ 	.word	0x00016820
        /*088c*/ 	.short	0x010a
        /*088e*/ 	.byte	0x3f
	.zero		1


	//   ....[75]....
        /*0890*/ 	.word	0x000155a0
        /*0894*/ 	.word	0x00000003
        /*0898*/ 	.word	0x00016840
        /*089c*/ 	.short	0x010a
        /*089e*/ 	.byte	0x3f
	.zero		1


	//   ....[76]....
        /*08a0*/ 	.word	0x000155f0
        /*08a4*/ 	.word	0x00000002
        /*08a8*/ 	.word	0x00000060
        /*08ac*/ 	.short	0x010a
        /*08ae*/ 	.byte	0x3f
	.zero		1


	//   ....[77]....
        /*08b0*/ 	.word	0x00015640
        /*08b4*/ 	.word	0x00000003
        /*08b8*/ 	.word	0x00016840
        /*08bc*/ 	.short	0x010a
        /*08be*/ 	.byte	0x3f
	.zero		1


	//   ....[78]....
        /*08c0*/ 	.word	0x00015690
        /*08c4*/ 	.word	0x00000005
        /*08c8*/ 	.word	0x00000060
        /*08cc*/ 	.short	0x010a
        /*08ce*/ 	.byte	0x3f
	.zero		1


	//   ....[79]....
        /*08d0*/ 	.word	0x000156e0
        /*08d4*/ 	.word	0x00000002
        /*08d8*/ 	.word	0x00016840
        /*08dc*/ 	.short	0x010a
        /*08de*/ 	.byte	0x3f
	.zero		1


	//   ....[80]....
        /*08e0*/ 	.word	0x00015730
        /*08e4*/ 	.word	0x00000005
        /*08e8*/ 	.word	0x00000060
        /*08ec*/ 	.short	0x010a
        /*08ee*/ 	.byte	0x3f
	.zero		1


	//   ....[81]....
        /*08f0*/ 	.word	0x00015780
        /*08f4*/ 	.word	0x00000003
        /*08f8*/ 	.word	0x00016860
        /*08fc*/ 	.short	0x010a
        /*08fe*/ 	.byte	0x3f
	.zero		1


	//   ....[82]....
        /*0900*/ 	.word	0x00015870
        /*0904*/ 	.word	0x00000009
        /*0908*/ 	.word	0x00016820
        /*090c*/ 	.short	0x010a
        /*090e*/ 	.byte	0x3f
	.zero		1


	//   ....[83]....
        /*0910*/ 	.word	0x00015a10
        /*0914*/ 	.word	0x00000007
        /*0918*/ 	.word	0x00000000
        /*091c*/ 	.short	0x010a
        /*091e*/ 	.byte	0x3f
	.zero		1


	//   ....[84]....
        /*0920*/ 	.word	0x00015a60
        /*0924*/ 	.word	0x00000003
        /*0928*/ 	.word	0x00000000
        /*092c*/ 	.short	0x010a
        /*092e*/ 	.byte	0x3f
	.zero		1


	//   ....[85]....
        /*0930*/ 	.word	0x00015ab0
        /*0934*/ 	.word	0x00000005
        /*0938*/ 	.word	0x00000000
        /*093c*/ 	.short	0x010a
        /*093e*/ 	.byte	0x3f
	.zero		1


	//----- nvinfo : EIATTR_NUM_MBARRIERS
	.align		4
.L_1585:
        /*0940*/ 	.byte	0x03, 0x38
        /*0942*/ 	.short	0x0016


	//----- nvinfo : EIATTR_EXIT_INSTR_OFFSETS
	.align		4
        /*0944*/ 	.byte	0x04, 0x1c
        /*0946*/ 	.short	(.L_1587 - .L_1586)


	//   ....[0]....
.L_1586:
        /*0948*/ 	.word	0x00000a30


	//   ....[1]....
        /*094c*/ 	.word	0x00010200


	//   ....[2]....
        /*0950*/ 	.word	0x000142a0


	//----- nvinfo : EIATTR_MAX_THREADS
	.align		4
.L_1587:
        /*0954*/ 	.byte	0x04, 0x05
        /*0956*/ 	.short	(.L_1589 - .L_1588)
.L_1588:
        /*0958*/ 	.word	0x00000200
        /*095c*/ 	.word	0x00000001
        /*0960*/ 	.word	0x00000001


	//----- nvinfo : EIATTR_CRS_STACK_SIZE
	.align		4
.L_1589:
        /*0964*/ 	.byte	0x04, 0x1e
        /*0966*/ 	.short	(.L_1591 - .L_1590)
.L_1590:
        /*0968*/ 	.word	0x00000000


	//----- nvinfo : EIATTR_CBANK_PARAM_SIZE
	.align		4
.L_1591:
        /*096c*/ 	.byte	0x03, 0x19
        /*096e*/ 	.short	0x0af0


	//----- nvinfo : EIATTR_PARAM_CBANK
	.align		4
        /*0970*/ 	.byte	0x04, 0x0a
        /*0972*/ 	.short	(.L_1593 - .L_1592)
	.align		4
.L_1592:
        /*0974*/ 	.word	index@(.nv.constant0._ZN7cutlass13device_kernelIN5flash11enable_sm90INS1_16FlashAttnFwdSm90INS1_25CollectiveMainloopFwdSm90ILi2EN4cute5tupleIJNS5_1CILi1EEES8_S8_EEENS6_IJNS7_ILi192EEENS7_ILi128EEENS7_ILi64EEEEEELi64ENS_6half_tEfNS_4arch4Sm90ELb0ELb1ELb1ELb0ELb0ELb0ELb0ELb1ELb1ELb1ELb0ELb0EEENS1_21CollectiveEpilogueFwdINS6_IJSA_SC_SB_EEES9_SE_SG_Li384ELb0ELb1ELb0ELb0EEENS1_30DynamicPersistentTileSchedulerILi384ELi128ELb0ELb1ELb1EEEEEEEEEvNT_6ParamsE)
        /*0978*/ 	.short	0x0210
        /*097a*/ 	.short	0x0af0


	//----- nvinfo : EIATTR_SW_WAR
	.align		4
.L_1593:
        /*097c*/ 	.byte	0x04, 0x36
        /*097e*/ 	.short	(.L_1595 - .L_1594)
.L_1594:
        /*0980*/ 	.word	0x00000008
.L_1595:


//--------------------- .nv.info._ZN7cutlass13device_kernelIN5flash11enable_sm90INS1_16FlashAttnFwdSm90INS1_25CollectiveMainloopFwdSm90ILi2EN4cute5tupleIJNS5_1CILi1EEES8_S8_EEENS6_IJNS7_ILi192EEENS7_ILi128EEENS7_ILi64EEEEEELi64ENS_6half_tEfNS_4arch4Sm90ELb0ELb1ELb1ELb1ELb0ELb0ELb0ELb1ELb1ELb1ELb0ELb0EEENS1_21CollectiveEpilogueFwdINS6_IJSA_SC_SB_EEES9_SE_SG_Li384ELb1ELb1ELb0ELb0EEENS1_36VarlenDynamicPersistentTileSchedulerILi192ELi128ELi384ELi128ELb0ELb1ELb1ELb1ELb0ELb1EEEEEEEEEvNT_6ParamsE --------------------------
	.section	.nv.info._ZN7cutlass13device_kernelIN5flash11enable_sm90INS1_16FlashAttnFwdSm90INS1_25CollectiveMainloopFwdSm90ILi2EN4cute5tupleIJNS5_1CILi1EEES8_S8_EEENS6_IJNS7_ILi192EEENS7_ILi128EEENS7_ILi64EEEEEELi64ENS_6half_tEfNS_4arch4Sm90ELb0ELb1ELb1ELb1ELb0ELb0ELb0ELb1ELb1ELb1ELb0ELb0EEENS1_21CollectiveEpilogueFwdINS6_IJSA_SC_SB_EEES9_SE_SG_Li384ELb1ELb1ELb0ELb0EEENS1_36VarlenDynamicPersistentTileSchedulerILi192ELi128ELi384ELi128ELb0ELb1ELb1ELb1ELb0ELb1EEEEEEEEEvNT_6ParamsE,"",@"SHT_CUDA_INFO"
	.sectionflags	@""
	.align	4


	//----- nvinfo : EIATTR_CUDA_API_VERSION
	.align		4
        /*0000*/ 	.byte	0x04, 0x37
        /*0002*/ 	.short	(.L_1597 - .L_1596)
.L_1596:
        /*0004*/ 	.word	0x00000082


	//----- nvinfo : EIATTR_KPARAM_INFO
	.align		4
.L_1597:
        /*0008*/ 	.byte	0x04, 0x17
        /*000a*/ 	.short	(.L_1599 - .L_1598)
.L_1598:
        /*000c*/ 	.word	0x00000000
        /*0010*/ 	.short	0x0000
        /*0012*/ 	.short	0x0070
        /*0014*/ 	.byte	0x00, 0xf0, 0x01, 0x2a


	//----- nvinfo : EIATTR_SPARSE_MMA_MASK
	.align		4
.L_1599:
        /*0018*/ 	.byte	0x03, 0x50
        /*001a*/ 	.short	0x0000


	//----- nvinfo : EIATTR_MAXREG_COUNT
	.align		4
        /*001c*/ 	.byte	0x03, 0x1b
        /*001e*/ 	.short	0x0080


	//----- nvinfo : EIATTR_NUM_BARRIERS
	.align		4
        /*0020*/ 	.byte	0x02, 0x4c
        /*0022*/ 	.byte	0x10
	.zero		1


	//----- nvinfo : EIATTR_EXTERNS
	.align		4
        /*0024*/ 	.byte	0x04, 0x0f
        /*0026*/ 	.short	(.L_1601 - .L_1600)


	//   ....[0]....
	.align		4
.L_1600:
        /*0028*/ 	.word	index@(__assertfail)


	//----- nvinfo : EIATTR_ANNOTATIONS
	.align		4
.L_1601:
        /*002c*/ 	.byte	0x04, 0x55
        /*002e*/ 	.short	(.L_1603 - .L_1602)


	//   ....[0]....
.L_1602:
        /* <DEDUP_REMOVED lines=23> */


	//----- nvinfo : EIATTR_MERCURY_ISA_VERSION
	.align		4
.L_1603:
        /*0190*/ 	.byte	0x03, 0x5f
        /*0192*/ 	.short	0x0101


	//----- nvinfo : EIATTR_UNUSED_LOAD_BYTE_OFFSET
	.align		4
        /*0194*/ 	.byte	0x04, 0x44
        /*0196*/ 	.short	(.L_1605 - .L_1604)


	//   ....[0]....
.L_1604:
        /*0198*/ 	.word	0x00000a40
        /*019c*/ 	.word	0x0000fff0


	//   ....[1]....
        /*01a0*/ 	.word	0x0000ef20
        /*01a4*/ 	.word	0x0000fff0


	//----- nvinfo : EIATTR_INT_WARP_WIDE_INSTR_OFFSETS
	.align		4
.L_1605:
        /*01a8*/ 	.byte	0x04, 0x31
        /*01aa*/ 	.short	(.L_1607 - .L_1606)


	//   ....[0]....
.L_1606:
        /*01ac*/ 	.word	0x00000130


	//   ....[1]....
        /*01b0*/ 	.word	0x00000170


	//   ....[2]....
        /*01b4*/ 	.word	0x000001e0


	//   ....[3]....
        /*01b8*/ 	.word	0x00011de0


	//   ....[4]....
        /*01bc*/ 	.word	0x00011e70


	//   ....[5]....
        /*01c0*/ 	.word	0x00014e50


	//   ....[6]....
        /*01c4*/ 	.word	0x00014ee0


	//----- nvinfo : EIATTR_COOP_GROUP_MASK_REGIDS
	.align		4
.L_1607:
        /*01c8*/ 	.byte	0x04, 0x29
        /*01ca*/ 	.short	(.L_1609 - .L_1608)


	//   ....[0]....
.L_1608:
        /*01cc*/ 	.word	0xffffffff


	//   ....[1]....
        /*01d0*/ 	.word	0xffffffff


	//   ....[2]....
        /*01d4*/ 	.word	0xffffffff


	//   ....[3]....
        /*01d8*/ 	.word	0xffffffff


	//   ....[4]....
        /*01dc*/ 	.word	0xffffffff


	//   ....[5]....
        /*01e0*/ 	.word	0xffffffff


	//   ....[6]....
        /*01e4*/ 	.word	0xffffffff


	//   ....[7]....
        /*01e8*/ 	.word	0xffffffff


	//   ....[8]....
        /*01ec*/ 	.word	0xffffffff


	//   ....[9]....
        /*01f0*/ 	.word	0xffffffff


	//   ....[10]....
        /*01f4*/ 	.word	0xffffffff


	//   ....[11]....
        /*01f8*/ 	.word	0xffffffff


	//   ....[12]....
        /*01fc*/ 	.word	0xffffffff


	//   ....[13]....
        /*0200*/ 	.word	0xffffffff


	//   ....[14]....
        /*0204*/ 	.word	0xffffffff


	//   ....[15]....
        /*0208*/ 	.word	0xffffffff


	//   ....[16]....
        /*020c*/ 	.word	0xffffffff


	//   ....[17]....
        /*0210*/ 	.word	0xffffffff


	//   ....[18]....
        /*0214*/ 	.word	0xffffffff


	//   ....[19]....
        /*0218*/ 	.word	0xffffffff


	//   ....[20]....
        /*021c*/ 	.word	0xffffffff


	//   ....[21]....
        /*0220*/ 	.word	0xffffffff


	//   ....[22]....
        /*0224*/ 	.word	0xffffffff


	//   ....[23]....
        /*0228*/ 	.word	0xffffffff


	//   ....[24]....
        /*022c*/ 	.word	0xffffffff


	//   ....[25]....
        /*0230*/ 	.word	0xffffffff


	//   ....[26]....
        /*0234*/ 	.word	0xffffffff


	//   ....[27]....
        /*0238*/ 	.word	0xffffffff


	//   ....[28]....
        /*023c*/ 	.word	0xffffffff


	//   ....[29]....
        /*0240*/ 	.word	0xffffffff


	//   ....[30]....
        /*0244*/ 	.word	0xffffffff


	//   ....[31]....
        /*0248*/ 	.word	0xffffffff


	//   ....[32]....
        /*024c*/ 	.word	0xffffffff


	//   ....[33]....
        /*0250*/ 	.word	0xffffffff


	//   ....[34]....
        /*0254*/ 	.word	0xffffffff


	//   ....[35]....
        /*0258*/ 	.word	0xffffffff


	//   ....[36]....
        /*025c*/ 	.word	0xffffffff


	//   ....[37]....
        /*0260*/ 	.word	0xffffffff


	//   ....[38]....
        /*0264*/ 	.word	0xffffffff


	//   ....[39]....
        /*0268*/ 	.word	0xffffffff


	//   ....[40]....
        /*026c*/ 	.word	0xffffffff


	//   ....[41]....
        /*0270*/ 	.word	0xffffffff


	//   ....[42]....
        /*0274*/ 	.word	0xffffffff


	//   ....[43]....
        /*0278*/ 	.word	0xffffffff


	//   ....[44]....
        /*027c*/ 	.word	0xffffffff


	//   ....[45]....
        /*0280*/ 	.word	0xffffffff


	//   ....[46]....
        /*0284*/ 	.word	0xffffffff


	//   ....[47]....
        /*0288*/ 	.word	0xffffffff


	//   ....[48]....
        /*028c*/ 	.word	0xffffffff


	//   ....[49]....
        /*0290*/ 	.word	0xffffffff


	//   ....[50]....
        /*0294*/ 	.word	0xffffffff


	//   ....[51]....
        /*0298*/ 	.word	0xffffffff


	//   ....[52]....
        /*029c*/ 	.word	0xffffffff


	//   ....[53]....
        /*02a0*/ 	.word	0xffffffff


	//   ....[54]....
        /*02a4*/ 	.word	0xffffffff


	//   ....[55]....
        /*02a8*/ 	.word	0xffffffff


	//   ....[56]....
        /*02ac*/ 	.word	0xffffffff


	//   ....[57]....
        /*02b0*/ 	.word	0xffffffff


	//   ....[58]....
        /*02b4*/ 	.word	0xffffffff


	//   ....[59]....
        /*02b8*/ 	.word	0xffffffff


	//   ....[60]....
        /*02bc*/ 	.word	0xffffffff


	//   ....[61]....
        /*02c0*/ 	.word	0xffffffff


	//   ....[62]....
        /*02c4*/ 	.word	0xffffffff


	//   ....[63]....
        /*02c8*/ 	.word	0xffffffff


	//   ....[64]....
        /*02cc*/ 	.word	0xffffffff


	//   ....[65]....
        /*02d0*/ 	.word	0xffffffff


	//   ....[66]....
        /*02d4*/ 	.word	0xffffffff


	//   ....[67]....
        /*02d8*/ 	.word	0xffffffff


	//   ....[68]....
        /*02dc*/ 	.word	0xffffffff


	//   ....[69]....
        /*02e0*/ 	.word	0xffffffff


	//   ....[70]....
        /*02e4*/ 	.word	0xffffffff


	//   ....[71]....
        /*02e8*/ 	.word	0xffffffff


	//   ....[72]....
        /*02ec*/ 	.word	0xffffffff


	//   ....[73]....
        /*02f0*/ 	.word	0xffffffff


	//   ....[74]....
        /*02f4*/ 	.word	0xffffffff


	//   ....[75]....
        /*02f8*/ 	.word	0xffffffff


	//   ....[76]....
        /*02fc*/ 	.word	0xffffffff


	//   ....[77]....
        /*0300*/ 	.word	0xffffffff


	//   ....[78]....
        /*0304*/ 	.word	0xffffffff


	//   ....[79]....
        /*0308*/ 	.word	0xffffffff


	//   ....[80]....
        /*030c*/ 	.word	0xffffffff


	//   ....[81]....
        /*0310*/ 	.word	0xffffffff


	//   ....[82]....
        /*0314*/ 	.word	0xffffffff


	//   ....[83]....
        /*0318*/ 	.word	0xffffffff


	//   ....[84]....
        /*031c*/ 	.word	0xffffffff


	//   ....[85]....
        /*0320*/ 	.word	0xffffffff


	//   ....[86]....
        /*0324*/ 	.word	0xffffffff


	//   ....[87]....
        /*0328*/ 	.word	0xffffffff


	//   ....[88]....
        /*032c*/ 	.word	0xffffffff


	//   ....[89]....
        /*0330*/ 	.word	0xffffffff


	//   ....[90]....
        /*0334*/ 	.word	0xffffffff


	//   ....[91]....
        /*0338*/ 	.word	0xffffffff


	//   ....[92]....
        /*033c*/ 	.word	0xffffffff


	//   ....[93]....
        /*0340*/ 	.word	0xffffffff


	//   ....[94]....
        /*0344*/ 	.word	0xffffffff


	//   ....[95]....
        /*0348*/ 	.word	0xffffffff


	//   ....[96]....
        /*034c*/ 	.word	0xffffffff


	//   ....[97]....
        /*0350*/ 	.word	0xffffffff


	//   ....[98]....
        /*0354*/ 	.word	0xffffffff


	//   ....[99]....
        /*0358*/ 	.word	0xffffffff


	//   ....[100]....
        /*035c*/ 	.word	0xffffffff


	//   ....[101]....
        /*0360*/ 	.word	0xffffffff


	//   ....[102]....
        /*0364*/ 	.word	0xffffffff


	//   ....[103]....
        /*0368*/ 	.word	0xffffffff


	//   ....[104]....
        /*036c*/ 	.word	0xffffffff


	//   ....[105]....
        /*0370*/ 	.word	0xffffffff


	//   ....[106]....
        /*0374*/ 	.word	0xffffffff


	//   ....[107]....
        /*0378*/ 	.word	0xffffffff


	//   ....[108]....
        /*037c*/ 	.word	0xffffffff


	//   ....[109]....
        /*0380*/ 	.word	0xffffffff


	//   ....[110]....
        /*0384*/ 	.word	0xffffffff


	//   ....[111]....
        /*0388*/ 	.word	0xffffffff


	//   ....[112]....
        /*038c*/ 	.word	0xffffffff


	//   ....[113]....
        /*0390*/ 	.word	0x0500000f


	//   ....[114]....
        /*0394*/ 	.word	0x0500000f


	//   ....[115]....
        /*0398*/ 	.word	0x0500000f


	//   ....[116]....
        /*039c*/ 	.word	0x0500000f


	//   ....[117]....
        /*03a0*/ 	.word	0x0500000f


	//   ....[118]....
        /*03a4*/ 	.word	0x0500000f


	//   ....[119]....
        /*03a8*/ 	.word	0x0500000f


	//   ....[120]....
        /*03ac*/ 	.word	0x0500000f


	//   ....[121]....
        /*03b0*/ 	.word	0x0500000f


	//   ....[122]....
        /*03b4*/ 	.word	0x0500000f


	//   ....[123]....
        /*03b8*/ 	.word	0x0500000f


	//   ....[124]....
        /*03bc*/ 	.word	0x0500000f


	//   ....[125]....
        /*03c0*/ 	.word	0x0500000f


	//   ....[126]....
        /*03c4*/ 	.word	0x0500000f


	//   ....[127]....
        /*03c8*/ 	.word	0x0500000f


	//   ....[128]....
        /*03cc*/ 	.word	0x0500000f


	//   ....[129]....
        /*03d0*/ 	.word	0x0500000f


	//   ....[130]....
        /*03d4*/ 	.word	0x0500000f


	//   ....[131]....
        /*03d8*/ 	.word	0x0500000f


	//   ....[132]....
        /*03dc*/ 	.word	0x0500000f


	//   ....[133]....
        /*03e0*/ 	.word	0x0500000f


	//   ....[134]....
        /*03e4*/ 	.word	0x0500000f


	//   ....[135]....
        /*03e8*/ 	.word	0x0500000f


	//   ....[136]....
        /*03ec*/ 	.word	0x0500000f


	//   ....[137]....
        /*03f0*/ 	.word	0x0500000f


	//   ....[138]....
        /*03f4*/ 	.word	0x0500000f


	//   ....[139]....
        /*03f8*/ 	.word	0x0500000f


	//   ....[140]....
        /*03fc*/ 	.word	0x0500000f


	//   ....[141]....
        /*0400*/ 	.word	0x0500000f


	//   ....[142]....
        /*0404*/ 	.word	0x0500000f


	//   ....[143]....
        /*0408*/ 	.word	0x0500000f


	//   ....[144]....
        /*040c*/ 	.word	0x0500000f


	//   ....[145]....
        /*0410*/ 	.word	0x0500000f


	//   ....[146]....
        /*0414*/ 	.word	0x0500000f


	//   ....[147]....
        /*0418*/ 	.word	0x0500000f


	//   ....[148]....
        /*041c*/ 	.word	0x0500000f


	//   ....[149]....
        /*0420*/ 	.word	0x0500000f


	//   ....[150]....
        /*0424*/ 	.word	0x0500000f


	//   ....[151]....
        /*0428*/ 	.word	0x0500000f


	//   ....[152]....
        /*042c*/ 	.word	0x0500000f


	//   ....[153]....
        /*0430*/ 	.word	0x0500000f


	//   ....[154]....
        /*0434*/ 	.word	0x0500000f


	//   ....[155]....
        /*0438*/ 	.word	0x0500000f


	//----- nvinfo : EIATTR_COOP_GROUP_INSTR_OFFSETS
	.align		4
.L_1609:
        /*043c*/ 	.byte	0x04, 0x28
        /*043e*/ 	.short	(.L_1611 - .L_1610)


	//   ....[0]....
.L_1610:
        /*0440*/ 	.word	0x00000070


	//   ....[1]....
        /*0444*/ 	.word	0x00000140


	//   ....[2]....
        /*0448*/ 	.word	0x00000190


	//   ....[3]....
        /*044c*/ 	.word	0x000003c0


	//   ....[4]....
        /*0450*/ 	.word	0x00000520


	//   ....[5]....
        /*0454*/ 	.word	0x00000640


	//   ....[6]....
        /*0458*/ 	.word	0x000007a0


	//   ....[7]....
        /*045c*/ 	.word	0x00001850


	//   ....[8]....
        /*0460*/ 	.word	0x00002030


	//   ....[9]....
        /*0464*/ 	.word	0x000034c0


	//   ....[10]....
        /*0468*/ 	.word	0x00003c70


	//   ....[11]....
        /*046c*/ 	.word	0x00003d90


	//   ....[12]....
        /*0470*/ 	.word	0x00004670


	//   ....[13]....
        /*0474*/ 	.word	0x000046e0


	//   ....[14]....
        /*0478*/ 	.word	0x000063f0


	//   ....[15]....
        /*047c*/ 	.word	0x00006600


	//   ....[16]....
        /*0480*/ 	.word	0x000071f0


	//   ....[17]....
        /*0484*/ 	.word	0x000072c0


	//   ....[18]....
        /*0488*/ 	.word	0x00007b80


	//   ....[19]....
        /*048c*/ 	.word	0x00007c00


	//   ....[20]....
        /*0490*/ 	.word	0x00009a20


	//   ....[21]....
        /*0494*/ 	.word	0x00009a90


	//   ....[22]....
        /*0498*/ 	.word	0x0000a180


	//   ....[23]....
        /*049c*/ 	.word	0x0000a1f0


	//   ....[24]....
        /*04a0*/ 	.word	0x0000c110


	//   ....[25]....
        /*04a4*/ 	.word	0x0000c390


	//   ....[26]....
        /*04a8*/ 	.word	0x0000cf10


	//   ....[27]....
        /*04ac*/ 	.word	0x0000cf40


	//   ....[28]....
        /*04b0*/ 	.word	0x0000d910


	//   ....[29]....
        /*04b4*/ 	.word	0x0000da20


	//   ....[30]....
        /*04b8*/ 	.word	0x0000e800


	//   ....[31]....
        /*04bc*/ 	.word	0x0000e840


	//   ....[32]....
        /*04c0*/ 	.word	0x0000e920


	//   ....[33]....
        /*04c4*/ 	.word	0x0000e930


	//   ....[34]....
        /*04c8*/ 	.word	0x0000f6a0


	//   ....[35]....
        /*04cc*/ 	.word	0x0000f6e0


	//   ....[36]....
        /*04d0*/ 	.word	0x0000f720


	//   ....[37]....
        /*04d4*/ 	.word	0x0000f760


	//   ....[38]....
        /*04d8*/ 	.word	0x0000fc30


	//   ....[39]....
        /*04dc*/ 	.word	0x0000fc70


	//   ....[40]....
        /*04e0*/ 	.word	0x0000fc90


	//   ....[41]....
        /*04e4*/ 	.word	0x0000fcd0


	//   ....[42]....
        /*04e8*/ 	.word	0x0000fcf0


	//   ....[43]....
        /*04ec*/ 	.word	0x0000fd00


	//   ....[44]....
        /*04f0*/ 	.word	0x0000fd20


	//   ....[45]....
        /*04f4*/ 	.word	0x0000fd40


	//   ....[46]....
        /*04f8*/ 	.word	0x000105e0


	//   ....[47]....
        /*04fc*/ 	.word	0x00010610


	//   ....[48]....
        /*0500*/ 	.word	0x00010650


	//   ....[49]....
        /*0504*/ 	.word	0x00010680


	//   ....[50]....
        /*0508*/ 	.word	0x00010690


	//   ....[51]....
        /*050c*/ 	.word	0x000106a0


	//   ....[52]....
        /*0510*/ 	.word	0x000106b0


	//   ....[53]....
        /*0514*/ 	.word	0x000106d0


	//   ....[54]....
        /*0518*/ 	.word	0x00010830


	//   ....[55]....
        /*051c*/ 	.word	0x00010a20


	//   ....[56]....
        /*0520*/ 	.word	0x00010a50


	//   ....[57]....
        /*0524*/ 	.word	0x00010a80


	//   ....[58]....
        /*0528*/ 	.word	0x00010ab0


	//   ....[59]....
        /*052c*/ 	.word	0x00010ae0


	//   ....[60]....
        /*0530*/ 	.word	0x00010b10


	//   ....[61]....
        /*0534*/ 	.word	0x00010c80


	//   ....[62]....
        /*0538*/ 	.word	0x00010cb0


	//   ....[63]....
        /*053c*/ 	.word	0x00010ce0


	//   ....[64]....
        /*0540*/ 	.word	0x00010d10


	//   ....[65]....
        /*0544*/ 	.word	0x00010d40


	//   ....[66]....
        /*0548*/ 	.word	0x00010d70


	//   ....[67]....
        /*054c*/ 	.word	0x00010e10


	//   ....[68]....
        /*0550*/ 	.word	0x00010e70


	//   ....[69]....
        /*0554*/ 	.word	0x00010f10


	//   ....[70]....
        /*0558*/ 	.word	0x00012360


	//   ....[71]....
        /*055c*/ 	.word	0x00012f50


	//   ....[72]....
        /*0560*/ 	.word	0x00012f60


	//   ....[73]....
        /*0564*/ 	.word	0x00012f80


	//   ....[74]....
        /*0568*/ 	.word	0x00013010


	//   ....[75]....
        /*056c*/ 	.word	0x00013020


	//   ....[76]....
        /*0570*/ 	.word	0x00013090


	//   ....[77]....
        /*0574*/ 	.word	0x000130a0


	//   ....[78]....
        /*0578*/ 	.word	0x00013110


	//   ....[79]....
        /*057c*/ 	.word	0x00013120


	//   ....[80]....
        /*0580*/ 	.word	0x00013190


	//   ....[81]....
        /*0584*/ 	.word	0x000131a0


	//   ....[82]....
        /*0588*/ 	.word	0x00013210


	//   ....[83]....
        /*058c*/ 	.word	0x00013220


	//   ....[84]....
        /*0590*/ 	.word	0x00013290


	//   ....[85]....
        /*0594*/ 	.word	0x000132a0


	//   ....[86]....
        /*0598*/ 	.word	0x000132b0


	//   ....[87]....
        /*059c*/ 	.word	0x00013340


	//   ....[88]....
        /*05a0*/ 	.word	0x00013350


	//   ....[89]....
        /*05a4*/ 	.word	0x00013360


	//   ....[90]....
        /*05a8*/ 	.word	0x000133f0


	//   ....[91]....
        /*05ac*/ 	.word	0x00013430


	//   ....[92]....
        /*05b0*/ 	.word	0x00013450


	//   ....[93]....
        /*05b4*/ 	.word	0x000134b0


	//   ....[94]....
        /*05b8*/ 	.word	0x000134d0


	//   ....[95]....
        /*05bc*/ 	.word	0x000153b0


	//   ....[96]....
        /*05c0*/ 	.word	0x00015400


	//   ....[97]....
        /*05c4*/ 	.word	0x00015430


	//   ....[98]....
        /*05c8*/ 	.word	0x00015460


	//   ....[99]....
        /*05cc*/ 	.word	0x00015470


	//   ....[100]....
        /*05d0*/ 	.word	0x000154a0


	//   ....[101]....
        /*05d4*/ 	.word	0x000154d0


	//   ....[102]....
        /*05d8*/ 	.word	0x00015500


	//   ....[103]....
        /*05dc*/ 	.word	0x00015680


	//   ....[104]....
        /*05e0*/ 	.word	0x000156b0


	//   ....[105]....
        /*05e4*/ 	.word	0x000156e0


	//   ....[106]....
        /*05e8*/ 	.word	0x00015710


	//   ....[107]....
        /*05ec*/ 	.word	0x00015740


	//   ....[108]....
        /*05f0*/ 	.word	0x00015770


	//   ....[109]....
        /*05f4*/ 	.word	0x00015830


	//   ....[110]....
        /*05f8*/ 	.word	0x00015850


	//   ....[111]....
        /*05fc*/ 	.word	0x000158c0


	//   ....[112]....
        /*0600*/ 	.word	0x00015f60


	//   ....[113]....
        /*0604*/ 	.word	0x000165c0


	//   ....[114]....
        /*0608*/ 	.word	0x00016770


	//   ....[115]....
        /*060c*/ 	.word	0x000167c0


	//   ....[116]....
        /*0610*/ 	.word	0x00016820


	//   ....[117]....
        /*0614*/ 	.word	0x00016900


	//   ....[118]....
        /*0618*/ 	.word	0x00016960


	//   ....[119]....
        /*061c*/ 	.word	0x00016a40


	//   ....[120]....
        /*0620*/ 	.word	0x00016aa0


	//   ....[121]....
        /*0624*/ 	.word	0x00016b80


	//   ....[122]....
        /*0628*/ 	.word	0x00016be0


	//   ....[123]....
        /*062c*/ 	.word	0x00016cc0


	//   ....[124]....
        /*0630*/ 	.word	0x00016d20


	//   ....[125]....
        /*0634*/ 	.word	0x00016e00


	//   ....[126]....
        /*0638*/ 	.word	0x00016e60


	//   ....[127]....
        /*063c*/ 	.word	0x00016f40


	//   ....[128]....
        /*0640*/ 	.word	0x00016fa0


	//   ....[129]....
        /*0644*/ 	.word	0x00017090


	//   ....[130]....
        /*0648*/ 	.word	0x00017100


	//   ....[131]....
        /*064c*/ 	.word	0x000171c0


	//   ....[132]....
        /*0650*/ 	.word	0x00017220


	//   ....[133]....
        /*0654*/ 	.word	0x000172f0


	//   ....[134]....
        /*0658*/ 	.word	0x00017360


	//   ....[135]....
        /*065c*/ 	.word	0x00017430


	//   ....[136]....
        /*0660*/ 	.word	0x00017490


	//   ....[137]....
        /*0664*/ 	.word	0x00017530


	//   ....[138]....
        /*0668*/ 	.word	0x00017840


	//   ....[139]....
        /*066c*/ 	.word	0x000178e0


	//   ....[140]....
        /*0670*/ 	.word	0x00017a00


	//   ....[141]....
        /*0674*/ 	.word	0x00017a70


	//   ....[142]....
        /*0678*/ 	.word	0x00017ae0


	//   ....[143]....
        /*067c*/ 	.word	0x00017b50


	//   ....[144]....
        /*0680*/ 	.word	0x00017bc0


	//   ....[145]....
        /*0684*/ 	.word	0x00017c40


	//   ....[146]....
        /*0688*/ 	.word	0x00017cd0


	//   ....[147]....
        /*068c*/ 	.word	0x00017d60


	//   ....[148]....
        /*0690*/ 	.word	0x00017dd0


	//   ....[149]....
        /*0694*/ 	.word	0x00017e40


	//   ....[150]....
        /*0698*/ 	.word	0x00017eb0


	//   ....[151]....
        /*069c*/ 	.word	0x00017f30


	//   ....[152]....
        /*06a0*/ 	.word	0x00017fa0


	//   ....[153]....
        /*06a4*/ 	.word	0x00018040


	//   ....[154]....
        /*06a8*/ 	.word	0x000180d0


	//   ....[155]....
        /*06ac*/ 	.word	0x000181f0


	//----- nvinfo : EIATTR_REG_RECONFIG
	.align		4
.L_1611:
        /*06b0*/ 	.byte	0x01, 0x54
	.zero		2


	//----- nvinfo : EIATTR_SYSCALL_OFFSETS
	.align		4
        /*06b4*/ 	.byte	0x04, 0x46
        /*06b6*/ 	.short	(.L_1613 - .L_1612)


	//   ....[0]....
.L_1612:
        /*06b8*/ 	.word	0x00001a30


	//   ....[1]....
        /*06bc*/ 	.word	0x00011fd0


	//   ....[2]....
        /*06c0*/ 	.word	0x00012120


	//   ....[3]....
        /*06c4*/ 	.word	0x00012210


	//   ....[4]....
        /*06c8*/ 	.word	0x00012a30


	//----- nvinfo : EIATTR_MBARRIER_INSTR_OFFSETS
	.align		4
.L_1613:
        /*06cc*/ 	.byte	0x04, 0x39
        /*06ce*/ 	.short	(.L_1615 - .L_1614)


	//   ....[0]....
.L_1614:
        /*06d0*/ 	.word	0x00000270
        /*06d4*/ 	.word	0x000000ff
        /*06d8*/ 	.word	0x00016800
        /*06dc*/ 	.short	0x0100
        /*06de*/ 	.byte	0x08
	.zero		1


	//   ....[1]....
        /*06e0*/ 	.word	0x00000280
        /*06e4*/ 	.word	0x000000ff
        /*06e8*/ 	.word	0x00016820
        /*06ec*/ 	.short	0x0100
        /*06ee*/ 	.byte	0x08
	.zero		1


	//   ....[2]....
        /*06f0*/ 	.word	0x00000370
        /*06f4*/ 	.word	0x000000ff
        /*06f8*/ 	.word	0x00016830
        /*06fc*/ 	.short	0x0100
        /*06fe*/ 	.byte	0x08
	.zero		1


	//   ....[3]....
        /*0700*/ 	.word	0x00000380
        /*0704*/ 	.word	0x000000ff
        /*0708*/ 	.word	0x00016840
        /*070c*/ 	.short	0x0100
        /*070e*/ 	.byte	0x08
	.zero		1


	//   ....[4]....
        /*0710*/ 	.word	0x00000390
        /*0714*/ 	.word	0x000000ff
        /*0718*/ 	.word	0x00016838
        /*071c*/ 	.short	0x0100
        /*071e*/ 	.byte	0x08
	.zero		1


	//   ....[5]....
        /*0720*/ 	.word	0x000003a0
        /*0724*/ 	.word	0x000000ff
        /*0728*/ 	.word	0x00016848
        /*072c*/ 	.short	0x0100
        /*072e*/ 	.byte	0x08
	.zero		1


	//   ....[6]....
        /*0730*/ 	.word	0x000004d0
        /*0734*/ 	.word	0x000000ff
        /*0738*/ 	.word	0x00016850
        /*073c*/ 	.short	0x0100
        /*073e*/ 	.byte	0x08
	.zero		1


	//   ....[7]....
        /*0740*/ 	.word	0x000004e0
        /*0744*/ 	.word	0x000000ff
        /*0748*/ 	.word	0x00016860
        /*074c*/ 	.short	0x0100
        /*074e*/ 	.byte	0x08
	.zero		1


	//   ....[8]....
        /*0750*/ 	.word	0x000004f0
        /*0754*/ 	.word	0x000000ff
        /*0758*/ 	.word	0x00016858
        /*075c*/ 	.short	0x0100
        /*075e*/ 	.byte	0x08
	.zero		1


	//   ....[9]....
        /*0760*/ 	.word	0x00000500
        /*0764*/ 	.word	0x000000ff
        /*0768*/ 	.word	0x00016868
        /*076c*/ 	.short	0x0100
        /*076e*/ 	.byte	0x08
	.zero		1


	//   ....[10]....
        /*0770*/ 	.word	0x000005f0
        /*0774*/ 	.word	0x000000ff
        /*0778*/ 	.word	0x00016870
        /*077c*/ 	.short	0x0100
        /*077e*/ 	.byte	0x06
	.zero		1


	//   ....[11]....
        /*0780*/ 	.word	0x00000600
        /*0784*/ 	.word	0x000000ff
        /*0788*/ 	.word	0x00016880
        /*078c*/ 	.short	0x0100
        /*078e*/ 	.byte	0x06
	.zero		1


	//   ....[12]....
        /*0790*/ 	.word	0x00000610
        /*0794*/ 	.word	0x000000ff
        /*0798*/ 	.word	0x00016878
        /*079c*/ 	.short	0x0100
        /*079e*/ 	.byte	0x06
	.zero		1


	//   ....[13]....
        /*07a0*/ 	.word	0x00000620
        /*07a4*/ 	.word	0x000000ff
        /*07a8*/ 	.word	0x00016888
        /*07ac*/ 	.short	0x0100
        /*07ae*/ 	.byte	0x06
	.zero		1


	//   ....[14]....
        /*07b0*/ 	.word	0x00000750
        /*07b4*/ 	.word	0x000000ff
        /*07b8*/ 	.word	0x00016890
        /*07bc*/ 	.short	0x0100
        /*07be*/ 	.byte	0x08
	.zero		1


	//   ....[15]....
        /*07c0*/ 	.word	0x00000760
        /*07c4*/ 	.word	0x000000ff
        /*07c8*/ 	.word	0x000168a0
        /*07cc*/ 	.short	0x0100
        /*07ce*/ 	.byte	0x08
	.zero		1


	//   ....[16]....
        /*07d0*/ 	.word	0x00000770
        /*07d4*/ 	.word	0x000000ff
        /*07d8*/ 	.word	0x00016898
        /*07dc*/ 	.short	0x0100
        /*07de*/ 	.byte	0x08
	.zero		1


	//   ....[17]....
        /*07e0*/ 	.word	0x00000780
        /*07e4*/ 	.word	0x000000ff
        /*07e8*/ 	.word	0x000168a8
        /*07ec*/ 	.short	0x0100
        /*07ee*/ 	.byte	0x08
	.zero		1


	//   ....[18]....
        /*07f0*/ 	.word	0x000008b0
        /*07f4*/ 	.word	0x000000ff
        /*07f8*/ 	.word	0x000168b0
        /*07fc*/ 	.short	0x0100
        /*07fe*/ 	.byte	0x08
	.zero		1


	//   ....[19]....
        /*0800*/ 	.word	0x000008c0
        /*0804*/ 	.word	0x000000ff
        /*0808*/ 	.word	0x000168c0
        /*080c*/ 	.short	0x0100
        /*080e*/ 	.byte	0x08
	.zero		1


	//   ....[20]....
        /*0810*/ 	.word	0x000008d0
        /*0814*/ 	.word	0x000000ff
        /*0818*/ 	.word	0x000168b8
        /*081c*/ 	.short	0x0100
        /*081e*/ 	.byte	0x08
	.zero		1


	//   ....[21]....
        /*0820*/ 	.word	0x000008e0
        /*0824*/ 	.word	0x000000ff
        /*0828*/ 	.word	0x000168c8
        /*082c*/ 	.short	0x0100
        /*082e*/ 	.byte	0x08
	.zero		1


	//   ....[22]....
        /*0830*/ 	.word	0x00001ab0
        /*0834*/ 	.word	0x000000ff
        /*0838*/ 	.word	0x00016800
        /*083c*/ 	.short	0x010a
        /*083e*/ 	.byte	0x2d
	.zero		1


	//   ....[23]....
        /*0840*/ 	.word	0x00001b30
        /*0844*/ 	.word	0x0000000f
        /*0848*/ 	.word	0x00016830
        /*084c*/ 	.short	0x010a
        /*084e*/ 	.byte	0x3f
	.zero		1


	//   ....[24]....
        /*0850*/ 	.word	0x00001b90
        /*0854*/ 	.word	0x0000000f
        /*0858*/ 	.word	0x00016830
        /*085c*/ 	.short	0x010a
        /*085e*/ 	.byte	0x3f
	.zero		1


	//   ....[25]....
        /*0860*/ 	.word	0x00002190
        /*0864*/ 	.word	0x0000000f
        /*0868*/ 	.word	0x00000000
        /*086c*/ 	.short	0x0101
        /*086e*/ 	.byte	0x3f
	.zero		1


	//   ....[26]....
        /*0870*/ 	.word	0x00005570
        /*0874*/ 	.word	0x000000ff
        /*0878*/ 	.word	0x00016830
        /*087c*/ 	.short	0x010a
        /*087e*/ 	.byte	0x06
	.zero		1


	//   ....[27]....
        /*0880*/ 	.word	0x000055b0
        /*0884*/ 	.word	0x000000ff
        /*0888*/ 	.word	0x00016830
        /*088c*/ 	.short	0x010a
        /*088e*/ 	.byte	0x06
	.zero		1


	//   ....[28]....
        /*0890*/ 	.word	0x00005790
        /*0894*/ 	.word	0x000000ff
        /*0898*/ 	.word	0x00016850
        /*089c*/ 	.short	0x010a
        /*089e*/ 	.byte	0x06
	.zero		1


	//   ....[29]....
        /*08a0*/ 	.word	0x000057d0
        /*08a4*/ 	.word	0x000000ff
        /*08a8*/ 	.word	0x00016850
        /*08ac*/ 	.short	0x010a
        /*08ae*/ 	.byte	0x06
	.zero		1


	//   ....[30]....
        /*08b0*/ 	.word	0x00006460
        /*08b4*/ 	.word	0x00000021
        /*08b8*/ 	.word	0x00000000
        /*08bc*/ 	.short	0x0101
        /*08be*/ 	.byte	0x3f
	.zero		1


	//   ....[31]....
        /*08c0*/ 	.word	0x00007ed0
        /*08c4*/ 	.word	0x0000001d
        /*08c8*/ 	.word	0x00000000
        /*08cc*/ 	.short	0x0101
        /*08ce*/ 	.byte	0x3f
	.zero		1


	//   ....[32]....
        /*08d0*/ 	.word	0x00008dc0
        /*08d4*/ 	.word	0x000000ff
        /*08d8*/ 	.word	0x00016830
        /*08dc*/ 	.short	0x010a
        /*08de*/ 	.byte	0x06
	.zero		1


	//   ....[33]....
        /*08e0*/ 	.word	0x00008e00
        /*08e4*/ 	.word	0x000000ff
        /*08e8*/ 	.word	0x00016830
        /*08ec*/ 	.short	0x010a
        /*08ee*/ 	.byte	0x06
	.zero		1


	//   ....[34]....
        /*08f0*/ 	.word	0x00008fe0
        /*08f4*/ 	.word	0x000000ff
        /*08f8*/ 	.word	0x00016850
        /*08fc*/ 	.short	0x010a
        /*08fe*/ 	.byte	0x06
	.zero		1


	//   ....[35]....
        /*0900*/ 	.word	0x00009020
        /*0904*/ 	.word	0x000000ff
        /*0908*/ 	.word	0x00016850
        /*090c*/ 	.short	0x010a
        /*090e*/ 	.byte	0x06
	.zero		1


	//   ....[36]....
        /*0910*/ 	.word	0x0000a690
        /*0914*/ 	.word	0x00000015
        /*0918*/ 	.word	0x00000000
        /*091c*/ 	.short	0x0101
        /*091e*/ 	.byte	0x3f
	.zero		1


	//   ....[37]....
        /*0920*/ 	.word	0x0000a840
        /*0924*/ 	.word	0x00000015
        /*0928*/ 	.word	0x00000000
        /*092c*/ 	.short	0x0101
        /*092e*/ 	.byte	0x3f
	.zero		1


	//   ....[38]....
        /*0930*/ 	.word	0x0000b2c0
        /*0934*/ 	.word	0x000000ff
        /*0938*/ 	.word	0x00016830
        /*093c*/ 	.short	0x010a
        /*093e*/ 	.byte	0x06
	.zero		1


	//   ....[39]....
        /*0940*/ 	.word	0x0000b300
        /*0944*/ 	.word	0x000000ff
        /*0948*/ 	.word	0x00016830
        /*094c*/ 	.short	0x010a
        /*094e*/ 	.byte	0x06
	.zero		1


	//   ....[40]....
        /*0950*/ 	.word	0x0000b4e0
        /*0954*/ 	.word	0x000000ff
        /*0958*/ 	.word	0x00016850
        /*095c*/ 	.short	0x010a
        /*095e*/ 	.byte	0x06
	.zero		1


	//   ....[41]....
        /*0960*/ 	.word	0x0000b520
        /*0964*/ 	.word	0x000000ff
        /*0968*/ 	.word	0x00016850
        /*096c*/ 	.short	0x010a
        /*096e*/ 	.byte	0x06
	.zero		1


	//   ....[42]....
        /*0970*/ 	.word	0x0000c140
        /*0974*/ 	.word	0x00000047
        /*0978*/ 	.word	0x00000000
        /*097c*/ 	.short	0x0101
        /*097e*/ 	.byte	0x3f
	.zero		1


	//   ....[43]....
        /*0980*/ 	.word	0x0000d960
        /*0984*/ 	.word	0x0000001b
        /*0988*/ 	.word	0x00000000
        /*098c*/ 	.short	0x0101
        /*098e*/ 	.byte	0x3f
	.zero		1


	//   ....[44]....
        /*0990*/ 	.word	0x0000e770
        /*0994*/ 	.word	0x000000ff
        /*0998*/ 	.word	0x00016850
        /*099c*/ 	.short	0x010a
        /*099e*/ 	.byte	0x05
	.zero		1


	//   ....[45]....
        /*09a0*/ 	.word	0x0000e7b0
        /*09a4*/ 	.word	0x000000ff
        /*09a8*/ 	.word	0x00016850
        /*09ac*/ 	.short	0x010a
        /*09ae*/ 	.byte	0x05
	.zero		1


	//   ....[46]....
        /*09b0*/ 	.word	0x0000ecc0
        /*09b4*/ 	.word	0x00000005
        /*09b8*/ 	.word	0x00000000
        /*09bc*/ 	.short	0x0101
        /*09be*/ 	.byte	0x3f
	.zero		1


	//   ....[47]....
        /*09c0*/ 	.word	0x0000fbb0
        /*09c4*/ 	.word	0x00000015
        /*09c8*/ 	.word	0x00000000
        /*09cc*/ 	.short	0x0101
        /*09ce*/ 	.byte	0x3f
	.zero		1


	//   ....[48]....
        /*09d0*/ 	.word	0x000125b0
        /*09d4*/ 	.word	0x00000003
        /*09d8*/ 	.word	0x00016840
        /*09dc*/ 	.short	0x010a
        /*09de*/ 	.byte	0x3f
	.zero		1


	//   ....[49]....
        /*09e0*/ 	.word	0x00013590
        /*09e4*/ 	.word	0x00000016
        /*09e8*/ 	.word	0x00016800
        /*09ec*/ 	.short	0x0107
        /*09ee*/ 	.byte	0x3f
	.zero		1


	//   ....[50]....
        /*09f0*/ 	.word	0x00013690
        /*09f4*/ 	.word	0x00000016
        /*09f8*/ 	.word	0x00016800
        /*09fc*/ 	.short	0x0101
        /*09fe*/ 	.byte	0x3f
	.zero		1


	//   ....[51]....
        /*0a00*/ 	.word	0x000136b0
        /*0a04*/ 	.word	0x00000016
        /*0a08*/ 	.word	0x00016820
        /*0a0c*/ 	.short	0x010a
        /*0a0e*/ 	.byte	0x3f
	.zero		1


	//   ....[52]....
        /*0a10*/ 	.word	0x000139d0
        /*0a14*/ 	.word	0x00000002
        /*0a18*/ 	.word	0x00016840
        /*0a1c*/ 	.short	0x010a
        /*0a1e*/ 	.byte	0x3f
	.zero		1


	//   ....[53]....
        /*0a20*/ 	.word	0x00013c50
        /*0a24*/ 	.word	0x00000003
        /*0a28*/ 	.word	0x00000060
        /*0a2c*/ 	.short	0x010a
        /*0a2e*/ 	.byte	0x3f
	.zero		1


	//   ....[54]....
        /*0a30*/ 	.word	0x000141b0
        /*0a34*/ 	.word	0x00000002
        /*0a38*/ 	.word	0x00016840
        /*0a3c*/ 	.short	0x010a
        /*0a3e*/ 	.byte	0x3f
	.zero		1


	//   ....[55]....
        /*0a40*/ 	.word	0x00014430
        /*0a44*/ 	.word	0x0000000a
        /*0a48*/ 	.word	0x00000060
        /*0a4c*/ 	.short	0x010a
        /*0a4e*/ 	.byte	0x3f
	.zero		1


	//   ....[56]....
        /*0a50*/ 	.word	0x000148c0
        /*0a54*/ 	.word	0x00000002
        /*0a58*/ 	.word	0x00016840
        /*0a5c*/ 	.short	0x010a
        /*0a5e*/ 	.byte	0x3f
	.zero		1


	//   ....[57]....
        /*0a60*/ 	.word	0x00014b50
        /*0a64*/ 	.word	0x00000007
        /*0a68*/ 	.word	0x00000060
        /*0a6c*/ 	.short	0x010a
        /*0a6e*/ 	.byte	0x3f
	.zero		1


	//   ....[58]....
        /*0a70*/ 	.word	0x00014f90
        /*0a74*/ 	.word	0x00000003
        /*0a78*/ 	.word	0x00016860
        /*0a7c*/ 	.short	0x010a
        /*0a7e*/ 	.byte	0x3f
	.zero		1


	//   ....[59]....
        /*0a80*/ 	.word	0x00015ee0
        /*0a84*/ 	.word	0x00000009
        /*0a88*/ 	.word	0x00016820
        /*0a8c*/ 	.short	0x010a
        /*0a8e*/ 	.byte	0x3f
	.zero		1


	//   ....[60]....
        /*0a90*/ 	.word	0x00016080
        /*0a94*/ 	.word	0x00000005
        /*0a98*/ 	.word	0x00000000
        /*0a9c*/ 	.short	0x010a
        /*0a9e*/ 	.byte	0x3f
	.zero		1


	//   ....[61]....
        /*0aa0*/ 	.word	0x000160f0
        /*0aa4*/ 	.word	0x00000003
        /*0aa8*/ 	.word	0x00000000
        /*0aac*/ 	.short	0x010a
        /*0aae*/ 	.byte	0x3f
	.zero		1


	//   ....[62]....
        /*0ab0*/ 	.word	0x00016150
        /*0ab4*/ 	.word	0x00000017
        /*0ab8*/ 	.word	0x00000000
        /*0abc*/ 	.short	0x010a
        /*0abe*/ 	.byte	0x3f
	.zero		1


	//   ....[63]....
        /*0ac0*/ 	.word	0x00016180
        /*0ac4*/ 	.word	0x00000007
        /*0ac8*/ 	.word	0x00000000
        /*0acc*/ 	.short	0x010a
        /*0ace*/ 	.byte	0x3f
	.zero		1


	//   ....[64]....
        /*0ad0*/ 	.word	0x000161f0
        /*0ad4*/ 	.word	0x00000003
        /*0ad8*/ 	.word	0x00016800
        /*0adc*/ 	.short	0x010a
        /*0ade*/ 	.byte	0x3f
	.zero		1


	//   ....[65]....
        /*0ae0*/ 	.word	0x00016240
        /*0ae4*/ 	.word	0x0000000f
        /*0ae8*/ 	.word	0x00016830
        /*0aec*/ 	.short	0x010a
        /*0aee*/ 	.byte	0x3f
	.zero		1


	//   ....[66]....
        /*0af0*/ 	.word	0x000162a0
        /*0af4*/ 	.word	0x00000008
        /*0af8*/ 	.word	0x00016830
        /*0afc*/ 	.short	0x010a
        /*0afe*/ 	.byte	0x3f
	.zero		1


	//   ....[67]....
        /*0b00*/ 	.word	0x00016300
        /*0b04*/ 	.word	0x00000008
        /*0b08*/ 	.word	0x00016850
        /*0b0c*/ 	.short	0x010a
        /*0b0e*/ 	.byte	0x3f
	.zero		1


	//   ....[68]....
        /*0b10*/ 	.word	0x00016360
        /*0b14*/ 	.word	0x00000009
        /*0b18*/ 	.word	0x00016830
        /*0b1c*/ 	.short	0x010a
        /*0b1e*/ 	.byte	0x3f
	.zero		1


	//   ....[69]....
        /*0b20*/ 	.word	0x000163c0
        /*0b24*/ 	.word	0x00000009
        /*0b28*/ 	.word	0x00016850
        /*0b2c*/ 	.short	0x010a
        /*0b2e*/ 	.byte	0x3f
	.zero		1


	//   ....[70]....
        /*0b30*/ 	.word	0x00016420
        /*0b34*/ 	.word	0x00000009
        /*0b38*/ 	.word	0x00016830
        /*0b3c*/ 	.short	0x010a
        /*0b3e*/ 	.byte	0x3f
	.zero		1


	//   ....[71]....
        /*0b40*/ 	.word	0x00016480
        /*0b44*/ 	.word	0x00000009
        /*0b48*/ 	.word	0x00016850
        /*0b4c*/ 	.short	0x010a
        /*0b4e*/ 	.byte	0x3f
	.zero		1


	//   ....[72]....
        /*0b50*/ 	.word	0x000164e0
        /*0b54*/ 	.word	0x00000005
        /*0b58*/ 	.word	0x00016850
        /*0b5c*/ 	.short	0x010a
        /*0b5e*/ 	.byte	0x3f
	.zero		1


	//   ....[73]....
        /*0b60*/ 	.word	0x00016680
        /*0b64*/ 	.word	0x00000003
        /*0b68*/ 	.word	0x00016840
        /*0b6c*/ 	.short	0x010a
        /*0b6e*/ 	.byte	0x3f
	.zero		1


	//   ....[74]....
        /*0b70*/ 	.word	0x00017560
        /*0b74*/ 	.word	0x00000016
        /*0b78*/ 	.word	0x00016820
        /*0b7c*/ 	.short	0x010a
        /*0b7e*/ 	.byte	0x3f
	.zero		1


	//   ....[75]....
        /*0b80*/ 	.word	0x000175b0
        /*0b84*/ 	.word	0x00000002
        /*0b88*/ 	.word	0x00016840
        /*0b8c*/ 	.short	0x010a
        /*0b8e*/ 	.byte	0x3f
	.zero		1


	//   ....[76]....
        /*0b90*/ 	.word	0x00017600
        /*0b94*/ 	.word	0x00000003
        /*0b98*/ 	.word	0x00000060
        /*0b9c*/ 	.short	0x010a
        /*0b9e*/ 	.byte	0x3f
	.zero		1


	//   ....[77]....
        /*0ba0*/ 	.word	0x00017650
        /*0ba4*/ 	.word	0x00000002
        /*0ba8*/ 	.word	0x00016840
        /*0bac*/ 	.short	0x010a
        /*0bae*/ 	.byte	0x3f
	.zero		1


	//   ....[78]....
        /*0bb0*/ 	.word	0x000176a0
        /*0bb4*/ 	.word	0x0000000a
        /*0bb8*/ 	.word	0x00000060
        /*0bbc*/ 	.short	0x010a
        /*0bbe*/ 	.byte	0x3f
	.zero		1


	//   ....[79]....
        /*0bc0*/ 	.word	0x000176f0
        /*0bc4*/ 	.word	0x00000002
        /*0bc8*/ 	.word	0x00016840
        /*0bcc*/ 	.short	0x010a
        /*0bce*/ 	.byte	0x3f
	.zero		1


	//   ....[80]....
        /*0bd0*/ 	.word	0x00017740
        /*0bd4*/ 	.word	0x00000007
        /*0bd8*/ 	.word	0x00000060
        /*0bdc*/ 	.short	0x010a
        /*0bde*/ 	.byte	0x3f
	.zero		1


	//   ....[81]....
        /*0be0*/ 	.word	0x00017790
        /*0be4*/ 	.word	0x00000003
        /*0be8*/ 	.word	0x00016860
        /*0bec*/ 	.short	0x010a
        /*0bee*/ 	.byte	0x3f
	.zero		1


	//   ....[82]....
        /*0bf0*/ 	.word	0x00018110
        /*0bf4*/ 	.word	0x00000009
        /*0bf8*/ 	.word	0x00016820
        /*0bfc*/ 	.short	0x010a
        /*0bfe*/ 	.byte	0x3f
	.zero		1


	//   ....[83]....
        /*0c00*/ 	.word	0x000182b0
        /*0c04*/ 	.word	0x00000005
        /*0c08*/ 	.word	0x00000000
        /*0c0c*/ 	.short	0x010a
        /*0c0e*/ 	.byte	0x3f
	.zero		1


	//   ....[84]....
        /*0c10*/ 	.word	0x00018300
        /*0c14*/ 	.word	0x00000003
        /*0c18*/ 	.word	0x00000000
        /*0c1c*/ 	.short	0x010a
        /*0c1e*/ 	.byte	0x3f
	.zero		1


	//   ....[85]....
        /*0c20*/ 	.word	0x00018350
        /*0c24*/ 	.word	0x00000017
        /*0c28*/ 	.word	0x00000000
        /*0c2c*/ 	.short	0x010a
        /*0c2e*/ 	.byte	0x3f
	.zero		1


	//----- nvinfo : EIATTR_NUM_MBARRIERS
	.align		4
.L_1615:
        /*0c30*/ 	.byte	0x03, 0x38
        /*0c32*/ 	.short	0x0016


	//----- nvinfo : EIATTR_EXIT_INSTR_OFFSETS
	.align		4
        /*0c34*/ 	.byte	0x04, 0x1c
        /*0c36*/ 	.short	(.L_1617 - .L_1616)


	//   ....[0]....
.L_1616:
        /*0c38*/ 	.word	0x00000a80


	//   ....[1]....
        /*0c3c*/ 	.word	0x000107e0


	//   ....[2]....
        /*0c40*/ 	.word	0x000161d0


	//----- nvinfo : EIATTR_MAX_THREADS
	.align		4
.L_1617:
        /*0c44*/ 	.byte	0x04, 0x05
        /*0c46*/ 	.short	(.L_1619 - .L_1618)
.L_1618:
        /*0c48*/ 	.word	0x00000200
        /*0c4c*/ 	.word	0x00000001
        /*0c50*/ 	.word	0x00000001


	//----- nvinfo : EIATTR_CRS_STACK_SIZE
	.align		4
.L_1619:
        /*0c54*/ 	.byte	0x04, 0x1e
        /*0c56*/ 	.short	(.L_1621 - .L_1620)
.L_1620:
        /*0c58*/ 	.word	0x00000000


	//----- nvinfo : EIATTR_CBANK_PARAM_SIZE
	.align		4
.L_1621:
        /*0c5c*/ 	.byte	0x03, 0x19
        /*0c5e*/ 	.short	0x0af0


	//----- nvinfo : EIATTR_PARAM_CBANK
	.align		4
        /*0c60*/ 	.byte	0x04, 0x0a
        /*0c62*/ 	.short	(.L_1623 - .L_1622)
	.align		4
.L_1622:
        /*0c64*/ 	.word	index@(.nv.constant0._ZN7cutlass13device_kernelIN5flash11enable_sm90INS1_16FlashAttnFwdSm90INS1_25CollectiveMainloopFwdSm90ILi2EN4cute5tupleIJNS5_1CILi1EEES8_S8_EEENS6_IJNS7_ILi192EEENS7_ILi128EEENS7_ILi64EEEEEELi64ENS_6half_tEfNS_4arch4Sm90ELb0ELb1ELb1ELb1ELb0ELb0ELb0ELb1ELb1ELb1ELb0ELb0EEENS1_21CollectiveEpilogueFwdINS6_IJSA_SC_SB_EEES9_SE_SG_Li384ELb1ELb1ELb0ELb0EEENS1_36VarlenDynamicPersistentTileSchedulerILi192ELi128ELi384ELi128ELb0ELb1ELb1ELb1ELb0ELb1EEEEEEEEEvNT_6ParamsE)
        /*0c68*/ 	.short	0x0210
        /*0c6a*/ 	.short	0x0af0


	//----- nvinfo : EIATTR_SW_WAR
	.align		4
.L_1623:
        /*0c6c*/ 	.byte	0x04, 0x36
        /*0c6e*/ 	.short	(.L_1625 - .L_1624)
.L_1624:
        /*0c70*/ 	.word	0x00000008
.L_1625:


//--------------------- .nv.info._ZN7cutlass13device_kernelIN5flash11enable_sm90INS1_16FlashAttnFwdSm90INS1_25CollectiveMainloopFwdSm90ILi2EN4cute5tupleIJNS5_1CILi1EEES8_S8_EEENS6_IJNS7_ILi192EEENS7_ILi128EEENS7_ILi64EEEEEELi64ENS_6half_tEfNS_4arch4Sm90ELb0ELb1ELb1ELb1ELb0ELb1ELb0ELb1ELb1ELb1ELb0ELb0EEENS1_21CollectiveEpilogueFwdINS6_IJSA_SC_SB_EEES9_SE_SG_Li384ELb1ELb1ELb0ELb0EEENS1_36VarlenDynamicPersistentTileSchedulerILi192ELi128ELi384ELi128ELb0ELb1ELb1ELb1ELb0ELb1EEEEEEEEEvNT_6ParamsE --------------------------
	.section	.nv.info._ZN7cutlass13device_kernelIN5flash11enable_sm90INS1_16FlashAttnFwdSm90INS1_25CollectiveMainloopFwdSm90ILi2EN4cute5tupleIJNS5_1CILi1EEES8_S8_EEENS6_IJNS7_ILi192EEENS7_ILi128EEENS7_ILi64EEEEEELi64ENS_6half_tEfNS_4arch4Sm90ELb0ELb1ELb1ELb1ELb0ELb1ELb0ELb1ELb1ELb1ELb0ELb0EEENS1_21CollectiveEpilogueFwdINS6_IJSA_SC_SB_EEES9_SE_SG_Li384ELb1ELb1ELb0ELb0EEENS1_36VarlenDynamicPersistentTileSchedulerILi192ELi128ELi384ELi128ELb0ELb1ELb1ELb1ELb0ELb1EEEEEEEEEvNT_6ParamsE,"",@"SHT_CUDA_INFO"
	.sectionflags	@""
	.align	4


	//----- nvinfo : EIATTR_CUDA_API_VERSION
	.align		4
        /*0000*/ 	.byte	0x04, 0x37
        /*0002*/ 	.short	(.L_1627 - .L_1626)
.L_1626:
        /*0004*/ 	.word	0x00000082


	//----- nvinfo : EIATTR_KPARAM_INFO
	.align		4
.L_1627:
        /*0008*/ 	.byte	0x04, 0x17
        /*000a*/ 	.short	(.L_1629 - .L_1628)
.L_1628:
        /*000c*/ 	.word	0x00000000
        /*0010*/ 	.short	0x0000
        /*0012*/ 	.short	0x0070
        /*0014*/ 	.byte	0x00, 0xf0, 0x01, 0x2a


	//----- nvinfo : EIATTR_SPARSE_MMA_MASK
	.align		4
.L_1629:
        /*0018*/ 	.byte	0x03, 0x50
        /*001a*/ 	.short	0x0000


	//----- nvinfo : EIATTR_MAXREG_COUNT
	.align		4
        /*001c*/ 	.byte	0x03, 0x1b
        /*001e*/ 	.short	0x0080


	//----- nvinfo : EIATTR_NUM_BARRIERS
	.align		4
        /*0020*/ 	.byte	0x02, 0x4c
        /*0022*/ 	.byte	0x10
	.zero		1


	//----- nvinfo : EIATTR_EXTERNS
	.align		4
        /*0024*/ 	.byte	0x04, 0x0f
        /*0026*/ 	.short	(.L_1631 - .L_1630)


	//   ....[0]....
	.align		4
.L_1630:
        /*0028*/ 	.word	index@(__assertfail)


	//----- nvinfo : EIATTR_ANNOTATIONS
	.align		4
.L_1631:
        /*002c*/ 	.byte	0x04, 0x55
        /*002e*/ 	.short	(.L_1633 - .L_1632)


	//   ....[0]....
.L_1632:
        /* <DEDUP_REMOVED lines=75> */


	//----- nvinfo : EIATTR_MERCURY_ISA_VERSION
	.align		4
.L_1633:
        /*04d0*/ 	.byte	0x03, 0x5f
        /*04d2*/ 	.short	0x0101


	//----- nvinfo : EIATTR_UNUSED_LOAD_BYTE_OFFSET
	.align		4
        /*04d4*/ 	.byte	0x04, 0x44
        /*04d6*/ 	.short	(.L_1635 - .L_1634)


	//   ....[0]....
.L_1634:
        /*04d8*/ 	.word	0x00000ae0
        /*04dc*/ 	.word	0x0000fff0


	//   ....[1]....
        /*04e0*/ 	.word	0x00016f70
        /*04e4*/ 	.word	0x0000fff0


	//----- nvinfo : EIATTR_INT_WARP_WIDE_INSTR_OFFSETS
	.align		4
.L_1635:
        /*04e8*/ 	.byte	0x04, 0x31
        /*04ea*/ 	.short	(.L_1637 - .L_1636)


	//   ....[0]....
.L_1636:
        /*04ec*/ 	.word	0x00000190


	//   ....[1]....
        /*04f0*/ 	.word	0x000001d0


	//   ....[2]....
        /*04f4*/ 	.word	0x00000240


	//   ....[3]....
        /*04f8*/ 	.word	0x0001b180


	//   ....[4]....
        /*04fc*/ 	.word	0x0001b210


	//   ....[5]....
        /*0500*/ 	.word	0x0001e290


	//   ....[6]....
        /*0504*/ 	.word	0x0001e320


	//----- nvinfo : EIATTR_COOP_GROUP_MASK_REGIDS
	.align		4
.L_1637:
        /*0508*/ 	.byte	0x04, 0x29
        /*050a*/ 	.short	(.L_1639 - .L_1638)


	//   ....[0]....
.L_1638:
        /*050c*/ 	.word	0xffffffff


	//   ....[1]....
        /*0510*/ 	.word	0xffffffff


	//   ....[2]....
        /*0514*/ 	.word	0xffffffff


	//   ....[3]....
        /*0518*/ 	.word	0xffffffff


	//   ....[4]....
        /*051c*/ 	.word	0xffffffff


	//   ....[5]....
        /*0520*/ 	.word	0xffffffff


	//   ....[6]....
        /*0524*/ 	.word	0xffffffff


	//   ....[7]....
        /*0528*/ 	.word	0xffffffff


	//   ....[8]....
        /*052c*/ 	.word	0xffffffff


	//   ....[9]....
        /*0530*/ 	.word	0xffffffff


	//   ....[10]....
        /*0534*/ 	.word	0xffffffff


	//   ....[11]....
        /*0538*/ 	.word	0xffffffff


	//   ....[12]....
        /*053c*/ 	.word	0xffffffff


	//   ....[13]....
        /*0540*/ 	.word	0xffffffff


	//   ....[14]....
        /*0544*/ 	.word	0xffffffff


	//   ....[15]....
        /*0548*/ 	.word	0xffffffff


	//   ....[16]....
        /*054c*/ 	.word	0xffffffff


	//   ....[17]....
        /*0550*/ 	.word	0xffffffff


	//   ....[18]....
        /*0554*/ 	.word	0xffffffff


	//   ....[19]....
        /*0558*/ 	.word	0xffffffff


	//   ....[20]....
        /*055c*/ 	.word	0xffffffff


	//   ....[21]....
        /*0560*/ 	.word	0xffffffff


	//   ....[22]....
        /*0564*/ 	.word	0xffffffff


	//   ....[23]....
        /*0568*/ 	.word	0xffffffff


	//   ....[24]....
        /*056c*/ 	.word	0xffffffff


	//   ....[25]....
        /*0570*/ 	.word	0xffffffff


	//   ....[26]....
        /*0574*/ 	.word	0xffffffff


	//   ....[27]....
        /*0578*/ 	.word	0xffffffff


	//   ....[28]....
        /*057c*/ 	.word	0xffffffff


	//   ....[29]....
        /*0580*/ 	.word	0xffffffff


	//   ....[30]....
        /*0584*/ 	.word	0xffffffff


	//   ....[31]....
        /*0588*/ 	.word	0xffffffff


	//   ....[32]....
        /*058c*/ 	.word	0xffffffff


	//   ....[33]....
        /*0590*/ 	.word	0xffffffff


	//   ....[34]....
        /*0594*/ 	.word	0xffffffff


	//   ....[35]....
        /*0598*/ 	.word	0xffffffff


	//   ....[36]....
        /*059c*/ 	.word	0xffffffff


	//   ....[37]....
        /*05a0*/ 	.word	0xffffffff


	//   ....[38]....
        /*05a4*/ 	.word	0xffffffff


	//   ....[39]....
        /*05a8*/ 	.word	0xffffffff


	//   ....[40]....
        /*05ac*/ 	.word	0xffffffff


	//   ....[41]....
        /*05b0*/ 	.word	0xffffffff


	//   ....[42]....
        /*05b4*/ 	.word	0xffffffff


	//   ....[43]....
        /*05b8*/ 	.word	0xffffffff


	//   ....[44]....
        /*05bc*/ 	.word	0xffffffff


	//   ....[45]....
        /*05c0*/ 	.word	0xffffffff


	//   ....[46]....
        /*05c4*/ 	.word	0xffffffff


	//   ....[47]....
        /*05c8*/ 	.word	0xffffffff


	//   ....[48]....
        /*05cc*/ 	.word	0xffffffff


	//   ....[49]....
        /*05d0*/ 	.word	0xffffffff


	//   ....[50]....
        /*05d4*/ 	.word	0xffffffff


	//   ....[51]....
        /*05d8*/ 	.word	0xffffffff


	//   ....[52]....
        /*05dc*/ 	.word	0xffffffff


	//   ....[53]....
        /*05e0*/ 	.word	0xffffffff


	//   ....[54]....
        /*05e4*/ 	.word	0xffffffff


	//   ....[55]....
        /*05e8*/ 	.word	0xffffffff


	//   ....[56]....
        /*05ec*/ 	.word	0xffffffff


	//   ....[57]....
        /*05f0*/ 	.word	0xffffffff


	//   ....[58]....
        /*05f4*/ 	.word	0xffffffff


	//   ....[59]....
        /*05f8*/ 	.word	0xffffffff


	//   ....[60]....
        /*05fc*/ 	.word	0xffffffff


	//   ....[61]....
        /*0600*/ 	.word	0xffffffff


	//   ....[62]....
        /*0604*/ 	.word	0xffffffff


	//   ....[63]....
        /*0608*/ 	.word	0xffffffff


	//   ....[64]....
        /*060c*/ 	.word	0xffffffff


	//   ....[65]....
        /*0610*/ 	.word	0xffffffff


	//   ....[66]....
        /*0614*/ 	.word	0xffffffff


	//   ....[67]....
        /*0618*/ 	.word	0xffffffff


	//   ....[68]....
        /*061c*/ 	.word	0xffffffff


	//   ....[69]....
        /*0620*/ 	.word	0xffffffff


	//   ....[70]....
        /*0624*/ 	.word	0xffffffff


	//   ....[71]....
        /*0628*/ 	.word	0xffffffff


	//   ....[72]....
        /*062c*/ 	.word	0xffffffff


	//   ....[73]....
        /*0630*/ 	.word	0xffffffff


	//   ....[74]....
        /*0634*/ 	.word	0xffffffff


	//   ....[75]....
        /*0638*/ 	.word	0xffffffff


	//   ....[76]....
        /*063c*/ 	.word	0xffffffff


	//   ....[77]....
        /*0640*/ 	.word	0xffffffff


	//   ....[78]....
        /*0644*/ 	.word	0xffffffff


	//   ....[79]....
        /*0648*/ 	.word	0xffffffff


	//   ....[80]....
        /*064c*/ 	.word	0xffffffff


	//   ....[81]....
        /*0650*/ 	.word	0xffffffff


	//   ....[82]....
        /*0654*/ 	.word	0xffffffff


	//   ....[83]....
        /*0658*/ 	.word	0xffffffff


	//   ....[84]....
        /*065c*/ 	.word	0xffffffff


	//   ....[85]....
        /*0660*/ 	.word	0xffffffff


	//   ....[86]....
        /*0664*/ 	.word	0xffffffff


	//   ....[87]....
        /*0668*/ 	.word	0xffffffff


	//   ....[88]....
        /*066c*/ 	.word	0xffffffff


	//   ....[89]....
        /*0670*/ 	.word	0xffffffff


	//   ....[90]....
        /*0674*/ 	.word	0xffffffff


	//   ....[91]....
        /*0678*/ 	.word	0xffffffff


	//   ....[92]....
        /*067c*/ 	.word	0xffffffff


	//   ....[93]....
        /*0680*/ 	.word	0xffffffff


	//   ....[94]....
        /*0684*/ 	.word	0xffffffff


	//   ....[95]....
        /*0688*/ 	.word	0xffffffff


	//   ....[96]....
        /*068c*/ 	.word	0xffffffff


	//   ....[97]....
        /*0690*/ 	.word	0xffffffff


	//   ....[98]....
        /*0694*/ 	.word	0xffffffff


	//   ....[99]....
        /*0698*/ 	.word	0xffffffff


	//   ....[100]....
        /*069c*/ 	.word	0xffffffff


	//   ....[101]....
        /*06a0*/ 	.word	0xffffffff


	//   ....[102]....
        /*06a4*/ 	.word	0xffffffff


	//   ....[103]....
        /*06a8*/ 	.word	0xffffffff


	//   ....[104]....
        /*06ac*/ 	.word	0xffffffff


	//   ....[105]....
        /*06b0*/ 	.word	0xffffffff


	//   ....[106]....
        /*06b4*/ 	.word	0xffffffff


	//   ....[107]....
        /*06b8*/ 	.word	0xffffffff


	//   ....[108]....
        /*06bc*/ 	.word	0xffffffff


	//   ....[109]....
        /*06c0*/ 	.word	0xffffffff


	//   ....[110]....
        /*06c4*/ 	.word	0xffffffff


	//   ....[111]....
        /*06c8*/ 	.word	0xffffffff


	//   ....[112]....
        /*06cc*/ 	.word	0xffffffff


	//   ....[113]....
        /*06d0*/ 	.word	0xffffffff


	//   ....[114]....
        /*06d4*/ 	.word	0xffffffff


	//   ....[115]....
        /*06d8*/ 	.word	0xffffffff


	//   ....[116]....
        /*06dc*/ 	.word	0xffffffff


	//   ....[117]....
        /*06e0*/ 	.word	0xffffffff


	//   ....[118]....
        /*06e4*/ 	.word	0xffffffff


	//   ....[119]....
        /*06e8*/ 	.word	0xffffffff


	//   ....[120]....
        /*06ec*/ 	.word	0xffffffff


	//   ....[121]....
        /*06f0*/ 	.word	0xffffffff


	//   ....[122]....
        /*06f4*/ 	.word	0xffffffff


	//   ....[123]....
        /*06f8*/ 	.word	0xffffffff


	//   ....[124]....
        /*06fc*/ 	.word	0xffffffff


	//   ....[125]....
        /*0700*/ 	.word	0xffffffff


	//   ....[126]....
        /*0704*/ 	.word	0xffffffff


	//   ....[127]....
        /*0708*/ 	.word	0xffffffff


	//   ....[128]....
        /*070c*/ 	.word	0xffffffff


	//   ....[129]....
        /*0710*/ 	.word	0xffffffff


	//   ....[130]....
        /*0714*/ 	.word	0x0500000f


	//   ....[131]....
        /*0718*/ 	.word	0x0500000f


	//   ....[132]....
        /*071c*/ 	.word	0x0500000f


	//   ....[133]....
        /*0720*/ 	.word	0x0500000f


	//   ....[134]....
        /*0724*/ 	.word	0x0500000f


	//   ....[135]....
        /*0728*/ 	.word	0x0500000f


	//   ....[136]....
        /*072c*/ 	.word	0x0500000f


	//   ....[137]....
        /*0730*/ 	.word	0x0500000f


	//   ....[138]....
        /*0734*/ 	.word	0x0500000f


	//   ....[139]....
        /*0738*/ 	.word	0x0500000f


	//   ....[140]....
        /*073c*/ 	.word	0x0500000f


	//   ....[141]....
        /*0740*/ 	.word	0x0500000f


	//   ....[142]....
        /*0744*/ 	.word	0x0500000f


	//   ....[143]....
        /*0748*/ 	.word	0x0500000f


	//   ....[144]....
        /*074c*/ 	.word	0x0500000f


	//   ....[145]....
        /*0750*/ 	.word	0x0500000f


	//   ....[146]....
        /*0754*/ 	.word	0x0500000f


	//   ....[147]....
        /*0758*/ 	.word	0x0500000f


	//   ....[148]....
        /*075c*/ 	.word	0x0500000f


	//   ....[149]....
        /*0760*/ 	.word	0x0500000f


	//   ....[150]....
        /*0764*/ 	.word	0x0500000f


	//   ....[151]....
        /*0768*/ 	.word	0x0500000f


	//   ....[152]....
        /*076c*/ 	.word	0x0500000f


	//   ....[153]....
        /*0770*/ 	.word	0x0500000f


	//   ....[154]....
        /*0774*/ 	.word	0x0500000f


	//   ....[155]....
        /*0778*/ 	.word	0x0500000f


	//   ....[156]....
        /*077c*/ 	.word	0x0500000f


	//   ....[157]....
        /*0780*/ 	.word	0x0500000f


	//   ....[158]....
        /*0784*/ 	.word	0x0500000f


	//   ....[159]....
        /*0788*/ 	.word	0x0500000f


	//   ....[160]....
        /*078c*/ 	.word	0x0500000f


	//   ....[161]....
        /*0790*/ 	.word	0x0500000f


	//   ....[162]....
        /*0794*/ 	.word	0x0500000f


	//   ....[163]....
        /*0798*/ 	.word	0x0500000f


	//   ....[164]....
        /*079c*/ 	.word	0x0500000f


	//   ....[165]....
        /*07a0*/ 	.word	0x0500000f


	//   ....[166]....
        /*07a4*/ 	.word	0x0500000f


	//   ....[167]....
        /*07a8*/ 	.word	0x0500000f


	//   ....[168]....
        /*07ac*/ 	.word	0x0500000f


	//   ....[169]....
        /*07b0*/ 	.word	0x0500000f


	//   ....[170]....
        /*07b4*/ 	.word	0x0500000f


	//   ....[171]....
        /*07b8*/ 	.word	0x0500000f


	//   ....[172]....
        /*07bc*/ 	.word	0x0500000f


	//   ....[173]....
        /*07c0*/ 	.word	0x0500000f


	//   ....[174]....
        /*07c4*/ 	.word	0x0500000f


	//   ....[175]....
        /*07c8*/ 	.word	0x0500000f


	//   ....[176]....
        /*07cc*/ 	.word	0x0500000f


	//   ....[177]....
        /*07d0*/ 	.word	0x0500000f


	//   ....[178]....
        /*07d4*/ 	.word	0x0500000f


	//   ....[179]....
        /*07d8*/ 	.word	0x0500000f


	//   ....[180]....
        /*07dc*/ 	.word	0x0500000f


	//   ....[181]....
        /*07e0*/ 	.word	0x0500000f


	//   ....[182]....
        /*07e4*/ 	.word	0x0500000f


	//   ....[183]....
        /*07e8*/ 	.word	0x0500000f


	//   ....[184]....
        /*07ec*/ 	.word	0x0500000f


	//   ....[185]....
        /*07f0*/ 	.word	0x0500000f


	//   ....[186]....
        /*07f4*/ 	.word	0x0500000f


	//   ....[187]....
        /*07f8*/ 	.word	0x0500000f


	//   ....[188]....
        /*07fc*/ 	.word	0x0500000f


	//   ....[189]....
        /*0800*/ 	.word	0x0500000f


	//   ....[190]....
        /*0804*/ 	.word	0x0500000f


	//   ....[191]....
        /*0808*/ 	.word	0x0500000f


	//   ....[192]....
        /*080c*/ 	.word	0x0500000f


	//   ....[193]....
        /*0810*/ 	.word	0x0500000f


	//   ....[194]....
        /*0814*/ 	.word	0x0500000f


	//   ....[195]....
        /*0818*/ 	.word	0x0500000f


	//   ....[196]....
        /*081c*/ 	.word	0x0500000f


	//   ....[197]....
        /*0820*/ 	.word	0x0500000f


	//   ....[198]....
        /*0824*/ 	.word	0x0500000f


	//----- nvinfo : EIATTR_COOP_GROUP_INSTR_OFFSETS
	.align		4
.L_1639:
        /*0828*/ 	.byte	0x04, 0x28
        /*082a*/ 	.short	(.L_1641 - .L_1640)


	//   ....[0]....
.L_1640:
        /*082c*/ 	.word	0x00000070


	//   ....[1]....
        /*0830*/ 	.word	0x000001a0


	//   ....[2]....
        /*0834*/ 	.word	0x000001f0


	//   ....[3]....
        /*0838*/ 	.word	0x00000420


	//   ....[4]....
        /*083c*/ 	.word	0x00000580


	//   ....[5]....
        /*0840*/ 	.word	0x000006a0


	//   ....[6]....
        /*0844*/ 	.word	0x00000800


	//   ....[7]....
        /*0848*/ 	.word	0x00005eb0


	//   ....[8]....
        /*084c*/ 	.word	0x00006680


	//   ....[9]....
        /*0850*/ 	.word	0x00006690


	//   ....[10]....
        /*0854*/ 	.word	0x000066a0


	//   ....[11]....
        /*0858*/ 	.word	0x000066b0


	//   ....[12]....
        /*085c*/ 	.word	0x000069d0


	//   ....[13]....
        /*0860*/ 	.word	0x000069e0


	//   ....[14]....
        /*0864*/ 	.word	0x000069f0


	//   ....[15]....
        /*0868*/ 	.word	0x00006a00


	//   ....[16]....
        /*086c*/ 	.word	0x00007d00


	//   ....[17]....
        /*0870*/ 	.word	0x00007d10


	//   ....[18]....
        /*0874*/ 	.word	0x00007d20


	//   ....[19]....
        /*0878*/ 	.word	0x00007d30


	//   ....[20]....
        /*087c*/ 	.word	0x00007e30


	//   ....[21]....
        /*0880*/ 	.word	0x00007e50


	//   ....[22]....
        /*0884*/ 	.word	0x00007ee0


	//   ....[23]....
        /*0888*/ 	.word	0x00007f10


	//   ....[24]....
        /*088c*/ 	.word	0x00009670


	//   ....[25]....
        /*0890*/ 	.word	0x00009ff0


	//   ....[26]....
        /*0894*/ 	.word	0x0000b380


	//   ....[27]....
        /*0898*/ 	.word	0x0000b440


	//   ....[28]....
        /*089c*/ 	.word	0x0000bc80


	//   ....[29]....
        /*08a0*/ 	.word	0x0000bcf0


	//   ....[30]....
        /*08a4*/ 	.word	0x0000d850


	//   ....[31]....
        /*08a8*/ 	.word	0x0000df90


	//   ....[32]....
        /*08ac*/ 	.word	0x0000ec40


	//   ....[33]....
        /*08b0*/ 	.word	0x0000eda0


	//   ....[34]....
        /*08b4*/ 	.word	0x0000f5d0


	//   ....[35]....
        /*08b8*/ 	.word	0x0000f650


	//   ....[36]....
        /*08bc*/ 	.word	0x00011770


	//   ....[37]....
        /*08c0*/ 	.word	0x000117e0


	//   ....[38]....
        /*08c4*/ 	.word	0x00011e30


	//   ....[39]....
        /*08c8*/ 	.word	0x00011e90


	//   ....[40]....
        /*08cc*/ 	.word	0x00013c40


	//   ....[41]....
        /*08d0*/ 	.word	0x00014210


	//   ....[42]....
        /*08d4*/ 	.word	0x00014ee0


	//   ....[43]....
        /*08d8*/ 	.word	0x00014f90


	//   ....[44]....
        /*08dc*/ 	.word	0x000156f0


	//   ....[45]....
        /*08e0*/ 	.word	0x00015750


	//   ....[46]....
        /*08e4*/ 	.word	0x00016750


	//   ....[47]....
        /*08e8*/ 	.word	0x00016a80


	//   ....[48]....
        /*08ec*/ 	.word	0x00016aa0


	//   ....[49]....
        /*08f0*/ 	.word	0x00016b80


	//   ....[50]....
        /*08f4*/ 	.word	0x00017850


	//   ....[51]....
        /*08f8*/ 	.word	0x00017890


	//   ....[52]....
        /*08fc*/ 	.word	0x000178b0


	//   ....[53]....
        /*0900*/ 	.word	0x000178e0


	//   ....[54]....
        /*0904*/ 	.word	0x00017d50


	//   ....[55]....
        /*0908*/ 	.word	0x00017d90


	//   ....[56]....
        /*090c*/ 	.word	0x00017db0


	//   ....[57]....
        /*0910*/ 	.word	0x00017df0


	//   ....[58]....
        /*0914*/ 	.word	0x00017e10


	//   ....[59]....
        /*0918*/ 	.word	0x00017e30


	//   ....[60]....
        /*091c*/ 	.word	0x00017e50


	//   ....[61]....
        /*0920*/ 	.word	0x00017e80


	//   ....[62]....
        /*0924*/ 	.word	0x000186a0


	//   ....[63]....
        /*0928*/ 	.word	0x000186d0


	//   ....[64]....
        /*092c*/ 	.word	0x000186f0


	//   ....[65]....
        /*0930*/ 	.word	0x00018720


	//   ....[66]....
        /*0934*/ 	.word	0x00018750


	//   ....[67]....
        /*0938*/ 	.word	0x00018760


	//   ....[68]....
        /*093c*/ 	.word	0x00018790


	//   ....[69]....
        /*0940*/ 	.word	0x00018800


	//   ....[70]....
        /*0944*/ 	.word	0x00018920


	//   ....[71]....
        /*0948*/ 	.word	0x00018b10


	//   ....[72]....
        /*094c*/ 	.word	0x00018b40


	//   ....[73]....
        /*0950*/ 	.word	0x00018b70


	//   ....[74]....
        /*0954*/ 	.word	0x00018ba0


	//   ....[75]....
        /*0958*/ 	.word	0x00018bd0


	//   ....[76]....
        /*095c*/ 	.word	0x00018c00


	//   ....[77]....
        /*0960*/ 	.word	0x00018d70


	//   ....[78]....
        /*0964*/ 	.word	0x00018da0


	//   ....[79]....
        /*0968*/ 	.word	0x00018dd0


	//   ....[80]....
        /*096c*/ 	.word	0x00018e00


	//   ....[81]....
        /*0970*/ 	.word	0x00018e30


	//   ....[82]....
        /*0974*/ 	.word	0x00018e60


	//   ....[83]....
        /*0978*/ 	.word	0x00018f00


	//   ....[84]....
        /*097c*/ 	.word	0x00018f60


	//   ....[85]....
        /*0980*/ 	.word	0x00019000


	//   ....[86]....
        /*0984*/ 	.word	0x0001a090


	//   ....[87]....
        /*0988*/ 	.word	0x0001b710


	//   ....[88]....
        /*098c*/ 	.word	0x0001c310


	//   ....[89]....
        /*0990*/ 	.word	0x0001c320


	//   ....[90]....
        /*0994*/ 	.word	0x0001c340


	//   ....[91]....
        /*0998*/ 	.word	0x0001c3d0


	//   ....[92]....
        /*099c*/ 	.word	0x0001c3e0


	//   ....[93]....
        /*09a0*/ 	.word	0x0001c450


	//   ....[94]....
        /*09a4*/ 	.word	0x0001c460


	//   ....[95]....
        /*09a8*/ 	.word	0x0001c4d0


	//   ....[96]....
        /*09ac*/ 	.word	0x0001c4e0


	//   ....[97]....
        /*09b0*/ 	.word	0x0001c550


	//   ....[98]....
        /*09b4*/ 	.word	0x0001c560


	//   ....[99]....
        /*09b8*/ 	.word	0x0001c5d0


	//   ....[100]....
        /*09bc*/ 	.word	0x0001c5e0


	//   ....[101]....
        /*09c0*/ 	.word	0x0001c650


	//   ....[102]....
        /*09c4*/ 	.word	0x0001c660


	//   ....[103]....
        /*09c8*/ 	.word	0x0001c670


	//   ....[104]....
        /*09cc*/ 	.word	0x0001c6b0


	//   ....[105]....
        /*09d0*/ 	.word	0x0001c6d0


	//   ....[106]....
        /*09d4*/ 	.word	0x0001c720


	//   ....[107]....
        /*09d8*/ 	.word	0x0001c7e0


	//   ....[108]....
        /*09dc*/ 	.word	0x0001c7f0


	//   ....[109]....
        /*09e0*/ 	.word	0x0001c860


	//   ....[110]....
        /*09e4*/ 	.word	0x0001c870


	//   ....[111]....
        /*09e8*/ 	.word	0x0001c880


	//   ....[112]....
        /*09ec*/ 	.word	0x0001e7f0


	//   ....[113]....
        /*09f0*/ 	.word	0x0001e840


	//   ....[114]....
        /*09f4*/ 	.word	0x0001e870


	//   ....[115]....
        /*09f8*/ 	.word	0x0001e8a0


	//   ....[116]....
        /*09fc*/ 	.word	0x0001e8b0


	//   ....[117]....
        /*0a00*/ 	.word	0x0001e8e0


	//   ....[118]....
        /*0a04*/ 	.word	0x0001e910


	//   ....[119]....
        /*0a08*/ 	.word	0x0001e940


	//   ....[120]....
        /*0a0c*/ 	.word	0x0001eac0


	//   ....[121]....
        /*0a10*/ 	.word	0x0001eaf0


	//   ....[122]....
        /*0a14*/ 	.word	0x0001eb20


	//   ....[123]....
        /*0a18*/ 	.word	0x0001eb50


	//   ....[124]....
        /*0a1c*/ 	.word	0x0001eb80


	//   ....[125]....
        /*0a20*/ 	.word	0x0001ebb0


	//   ....[126]....
        /*0a24*/ 	.word	0x0001ec70


	//   ....[127]....
        /*0a28*/ 	.word	0x0001ec90


	//   ....[128]....
        /*0a2c*/ 	.word	0x0001ed00


	//   ....[129]....
        /*0a30*/ 	.word	0x0001f3a0


	//   ....[130]....
        /*0a34*/ 	.word	0x0001f800


	//   ....[131]....
        /*0a38*/ 	.word	0x0001f8b0


	//   ....[132]....
        /*0a3c*/ 	.word	0x0001f940


	//   ....[133]....
        /*0a40*/ 	.word	0x0001f990


	//   ....[134]....
        /*0a44*/ 	.word	0x0001f9e0


	//   ....[135]....
        /*0a48*/ 	.word	0x0001fa70


	//   ....[136]....
        /*0a4c*/ 	.word	0x0001fb00


	//   ....[137]....
        /*0a50*/ 	.word	0x0001fb50


	//   ....[138]....
        /*0a54*/ 	.word	0x0001fba0


	//   ....[139]....
        /*0a58*/ 	.word	0x0001fc90


	//   ....[140]....
        /*0a5c*/ 	.word	0x0001fd40


	//   ....[141]....
        /*0a60*/ 	.word	0x0001fd90


	//   ....[142]....
        /*0a64*/ 	.word	0x0001fde0


	//   ....[143]....
        /*0a68*/ 	.word	0x0001ff70


	//   ....[144]....
        /*0a6c*/ 	.word	0x000200b0


	//   ....[145]....
        /*0a70*/ 	.word	0x00020150


	//   ....[146]....
        /*0a74*/ 	.word	0x000201a0


	//   ....[147]....
        /*0a78*/ 	.word	0x00020510


	//   ....[148]....
        /*0a7c*/ 	.word	0x000205b0


	//   ....[149]....
        /*0a80*/ 	.word	0x00020610


	//   ....[150]....
        /*0a84*/ 	.word	0x00020680


	//   ....[151]....
        /*0a88*/ 	.word	0x000206e0


	//   ....[152]....
        /*0a8c*/ 	.word	0x00020750


	//   ....[153]....
        /*0a90*/ 	.word	0x00020810


	//   ....[154]....
        /*0a94*/ 	.word	0x00020870


	//   ....[155]....
        /*0a98*/ 	.word	0x00020930


	//   ....[156]....
        /*0a9c*/ 	.word	0x00020c10


	//   ....[157]....
        /*0aa0*/ 	.word	0x00020df0


	//   ....[158]....
        /*0aa4*/ 	.word	0x00020e40


	//   ....[159]....
        /*0aa8*/ 	.word	0x00020ea0


	//   ....[160]....
        /*0aac*/ 	.word	0x00020f70


	//   ....[161]....
        /*0ab0*/ 	.word	0x00020fd0


	//   ....[162]....
        /*0ab4*/ 	.word	0x000210b0


	//   ....[163]....
        /*0ab8*/ 	.word	0x00021110


	//   ....[164]....
        /*0abc*/ 	.word	0x000211f0


	//   ....[165]....
        /*0ac0*/ 	.word	0x00021250


	//   ....[166]....
        /*0ac4*/ 	.word	0x00021330


	//   ....[167]....
        /*0ac8*/ 	.word	0x00021390


	//   ....[168]....
        /*0acc*/ 	.word	0x00021470


	//   ....[169]....
        /*0ad0*/ 	.word	0x000214d0


	//   ....[170]....
        /*0ad4*/ 	.word	0x000215b0


	//   ....[171]....
        /*0ad8*/ 	.word	0x00021610


	//   ....[172]....
        /*0adc*/ 	.word	0x00021700


	//   ....[173]....
        /*0ae0*/ 	.word	0x00021770


	//   ....[174]....
        /*0ae4*/ 	.word	0x00021840


	//   ....[175]....
        /*0ae8*/ 	.word	0x000218a0


	//   ....[176]....
        /*0aec*/ 	.word	0x00021990


	//   ....[177]....
        /*0af0*/ 	.word	0x000219f0


	//   ....[178]....
        /*0af4*/ 	.word	0x00021ac0


	//   ....[179]....
        /*0af8*/ 	.word	0x00021b20


	//   ....[180]....
        /*0afc*/ 	.word	0x00021be0


	//   ....[181]....
        /*0b00*/ 	.word	0x00021ef0


	//   ....[182]....
        /*0b04*/ 	.word	0x00021f90


	//   ....[183]....
        /*0b08*/ 	.word	0x000220b0


	//   ....[184]....
        /*0b0c*/ 	.word	0x00022120


	//   ....[185]....
        /*0b10*/ 	.word	0x00022190


	//   ....[186]....
        /*0b14*/ 	.word	0x00022200


	//   ....[187]....
        /*0b18*/ 	.word	0x00022270


	//   ....[188]....
        /*0b1c*/ 	.word	0x000222f0


	//   ....[189]....
        /*0b20*/ 	.word	0x00022380


	//   ....[190]....
        /*0b24*/ 	.word	0x00022410


	//   ....[191]....
        /*0b28*/ 	.word	0x00022480


	//   ....[192]....
        /*0b2c*/ 	.word	0x000224f0


	//   ....[193]....
        /*0b30*/ 	.word	0x00022560


	//   ....[194]....
        /*0b34*/ 	.word	0x000225e0


	//   ....[195]....
        /*0b38*/ 	.word	0x00022650


	//   ....[196]....
        /*0b3c*/ 	.word	0x000226f0


	//   ....[197]....
        /*0b40*/ 	.word	0x00022780


	//   ....[198]....
        /*0b44*/ 	.word	0x000228a0


	//----- nvinfo : EIATTR_REG_RECONFIG
	.align		4
.L_1641:
        /*0b48*/ 	.byte	0x01, 0x54
	.zero		2


	//----- nvinfo : EIATTR_SYSCALL_OFFSETS
	.align		4
        /*0b4c*/ 	.byte	0x04, 0x46
        /*0b4e*/ 	.short	(.L_1643 - .L_1642)


	//   ....[0]....
.L_1642:
        /*0b50*/ 	.word	0x00001ae0


	//   ....[1]....
        /*0b54*/ 	.word	0x00001c30


	//   ....[2]....
        /*0b58*/ 	.word	0x00006080


	//   ....[3]....
        /*0b5c*/ 	.word	0x000063a0


	//   ....[4]....
        /*0b60*/ 	.word	0x0001b370


	//   ....[5]....
        /*0b64*/ 	.word	0x0001b4c0


	//   ....[6]....
        /*0b68*/ 	.word	0x0001b5b0


	//   ....[7]....
        /*0b6c*/ 	.word	0x0001bde0


	//----- nvinfo : EIATTR_MBARRIER_INSTR_OFFSETS
	.align		4
.L_1643:
        /*0b70*/ 	.byte	0x04, 0x39
        /*0b72*/ 	.short	(.L_1645 - .L_1644)


	//   ....[0]....
.L_1644:
        /*0b74*/ 	.word	0x000002d0
        /*0b78*/ 	.word	0x000000ff
        /*0b7c*/ 	.word	0x00016800
        /*0b80*/ 	.short	0x0100
        /*0b82*/ 	.byte	0x08
	.zero		1


	//   ....[1]....
        /*0b84*/ 	.word	0x000002e0
        /*0b88*/ 	.word	0x000000ff
        /*0b8c*/ 	.word	0x00016820
        /*0b90*/ 	.short	0x0100
        /*0b92*/ 	.byte	0x08
	.zero		1


	//   ....[2]....
        /*0b94*/ 	.word	0x000003d0
        /*0b98*/ 	.word	0x000000ff
        /*0b9c*/ 	.word	0x00016830
        /*0ba0*/ 	.short	0x0100
        /*0ba2*/ 	.byte	0x08
	.zero		1


	//   ....[3]....
        /*0ba4*/ 	.word	0x000003e0
        /*0ba8*/ 	.word	0x000000ff
        /*0bac*/ 	.word	0x00016840
        /*0bb0*/ 	.short	0x0100
        /*0bb2*/ 	.byte	0x08
	.zero		1


	//   ....[4]....
        /*0bb4*/ 	.word	0x000003f0
        /*0bb8*/ 	.word	0x000000ff
        /*0bbc*/ 	.word	0x00016838
        /*0bc0*/ 	.short	0x0100
        /*0bc2*/ 	.byte	0x08
	.zero		1


	//   ....[5]....
        /*0bc4*/ 	.word	0x00000400
        /*0bc8*/ 	.word	0x000000ff
        /*0bcc*/ 	.word	0x00016848
        /*0bd0*/ 	.short	0x0100
        /*0bd2*/ 	.byte	0x08
	.zero		1


	//   ....[6]....
        /*0bd4*/ 	.word	0x00000530
        /*0bd8*/ 	.word	0x000000ff
        /*0bdc*/ 	.word	0x00016850
        /*0be0*/ 	.short	0x0100
        /*0be2*/ 	.byte	0x08
	.zero		1


	//   ....[7]....
        /*0be4*/ 	.word	0x00000540
        /*0be8*/ 	.word	0x000000ff
        /*0bec*/ 	.word	0x00016860
        /*0bf0*/ 	.short	0x0100
        /*0bf2*/ 	.byte	0x08
	.zero		1


	//   ....[8]....
        /*0bf4*/ 	.word	0x00000550
        /*0bf8*/ 	.word	0x000000ff
        /*0bfc*/ 	.word	0x00016858
        /*0c00*/ 	.short	0x0100
        /*0c02*/ 	.byte	0x08
	.zero		1


	//   ....[9]....
        /*0c04*/ 	.word	0x00000560
        /*0c08*/ 	.word	0x000000ff
        /*0c0c*/ 	.word	0x00016868
        /*0c10*/ 	.short	0x0100
        /*0c12*/ 	.byte	0x08
	.zero		1


	//   ....[10]....
        /*0c14*/ 	.word	0x00000650
        /*0c18*/ 	.word	0x000000ff
        /*0c1c*/ 	.word	0x00016870
        /*0c20*/ 	.short	0x0100
        /*0c22*/ 	.byte	0x06
	.zero		1


	//   ....[11]....
        /*0c24*/ 	.word	0x00000660
        /*0c28*/ 	.word	0x000000ff
        /*0c2c*/ 	.word	0x00016880
        /*0c30*/ 	.short	0x0100
        /*0c32*/ 	.byte	0x06
	.zero		1


	//   ....[12]....
        /*0c34*/ 	.word	0x00000670
        /*0c38*/ 	.word	0x000000ff
        /*0c3c*/ 	.word	0x00016878
        /*0c40*/ 	.short	0x0100
        /*0c42*/ 	.byte	0x06
	.zero		1


	//   ....[13]....
        /*0c44*/ 	.word	0x00000680
        /*0c48*/ 	.word	0x000000ff
        /*0c4c*/ 	.word	0x00016888
        /*0c50*/ 	.short	0x0100
        /*0c52*/ 	.byte	0x06
	.zero		1


	//   ....[14]....
        /*0c54*/ 	.word	0x000007b0
        /*0c58*/ 	.word	0x000000ff
        /*0c5c*/ 	.word	0x00016890
        /*0c60*/ 	.short	0x0100
        /*0c62*/ 	.byte	0x08
	.zero		1


	//   ....[15]....
        /*0c64*/ 	.word	0x000007c0
        /*0c68*/ 	.word	0x000000ff
        /*0c6c*/ 	.word	0x000168a0
        /*0c70*/ 	.short	0x0100
        /*0c72*/ 	.byte	0x08
	.zero		1


	//   ....[16]....
        /*0c74*/ 	.word	0x000007d0
        /*0c78*/ 	.word	0x000000ff
        /*0c7c*/ 	.word	0x00016898
        /*0c80*/ 	.short	0x0100
        /*0c82*/ 	.byte	0x08
	.zero		1


	//   ....[17]....
        /*0c84*/ 	.word	0x000007e0
        /*0c88*/ 	.word	0x000000ff
        /*0c8c*/ 	.word	0x000168a8
        /*0c90*/ 	.short	0x0100
        /*0c92*/ 	.byte	0x08
	.zero		1


	//   ....[18]....
        /*0c94*/ 	.word	0x00000910
        /*0c98*/ 	.word	0x000000ff
        /*0c9c*/ 	.word	0x000168b0
        /*0ca0*/ 	.short	0x0100
        /*0ca2*/ 	.byte	0x08
	.zero		1


	//   ....[19]....
        /*0ca4*/ 	.word	0x00000920
        /*0ca8*/ 	.word	0x000000ff
        /*0cac*/ 	.word	0x000168c0
        /*0cb0*/ 	.short	0x0100
        /*0cb2*/ 	.byte	0x08
	.zero		1


	//   ....[20]....
        /*0cb4*/ 	.word	0x00000930
        /*0cb8*/ 	.word	0x000000ff
        /*0cbc*/ 	.word	0x000168b8
        /*0cc0*/ 	.short	0x0100
        /*0cc2*/ 	.byte	0x08
	.zero		1


	//   ....[21]....
        /*0cc4*/ 	.word	0x00000940
        /*0cc8*/ 	.word	0x000000ff
        /*0ccc*/ 	.word	0x000168c8
        /*0cd0*/ 	.short	0x0100
        /*0cd2*/ 	.byte	0x08
	.zero		1


	//   ....[22]....
        /*0cd4*/ 	.word	0x00002e20
        /*0cd8*/ 	.word	0x0000004f
        /*0cdc*/ 	.word	0x00016890
        /*0ce0*/ 	.short	0x010a
        /*0ce2*/ 	.byte	0x3f
	.zero		1


	//   ....[23]....
        /*0ce4*/ 	.word	0x00004070
        /*0ce8*/ 	.word	0x0000004f
        /*0cec*/ 	.word	0x00016890
        /*0cf0*/ 	.short	0x010a
        /*0cf2*/ 	.byte	0x3f
	.zero		1


	//   ....[24]....
        /*0cf4*/ 	.word	0x00005190
        /*0cf8*/ 	.word	0x0000004f
        /*0cfc*/ 	.word	0x00016890
        /*0d00*/ 	.short	0x010a
        /*0d02*/ 	.byte	0x3f
	.zero		1


	//   ....[25]....
        /*0d04*/ 	.word	0x000053a0
        /*0d08*/ 	.word	0x0000000c
        /*0d0c*/ 	.word	0x00000000
        /*0d10*/ 	.short	0x0101
        /*0d12*/ 	.byte	0x3f
	.zero		1


	//   ....[26]....
        /*0d14*/ 	.word	0x000053e0
        /*0d18*/ 	.word	0x0000004f
        /*0d1c*/ 	.word	0x000168b0
        /*0d20*/ 	.short	0x010a
        /*0d22*/ 	.byte	0x3f
	.zero		1


	//   ....[27]....
        /*0d24*/ 	.word	0x000057b0
        /*0d28*/ 	.word	0x0000004f
        /*0d2c*/ 	.word	0x00000000
        /*0d30*/ 	.short	0x0101
        /*0d32*/ 	.byte	0x3f
	.zero		1


	//   ....[28]....
        /*0d34*/ 	.word	0x00006120
        /*0d38*/ 	.word	0x00000002
        /*0d3c*/ 	.word	0x00016800
        /*0d40*/ 	.short	0x010a
        /*0d42*/ 	.byte	0x3f
	.zero		1


	//   ....[29]....
        /*0d44*/ 	.word	0x00006170
        /*0d48*/ 	.word	0x00000002
        /*0d4c*/ 	.word	0x00016800
        /*0d50*/ 	.short	0x010a
        /*0d52*/ 	.byte	0x3f
	.zero		1


	//   ....[30]....
        /*0d54*/ 	.word	0x00006c70
        /*0d58*/ 	.word	0x00000002
        /*0d5c*/ 	.word	0x00016800
        /*0d60*/ 	.short	0x010a
        /*0d62*/ 	.byte	0x3f
	.zero		1


	//   ....[31]....
        /*0d64*/ 	.word	0x00008180
        /*0d68*/ 	.word	0x00000002
        /*0d6c*/ 	.word	0x00016800
        /*0d70*/ 	.short	0x010a
        /*0d72*/ 	.byte	0x3f
	.zero		1


	//   ....[32]....
        /*0d74*/ 	.word	0x00009080
        /*0d78*/ 	.word	0x0000000f
        /*0d7c*/ 	.word	0x00016830
        /*0d80*/ 	.short	0x010a
        /*0d82*/ 	.byte	0x3f
	.zero		1


	//   ....[33]....
        /*0d84*/ 	.word	0x000090f0
        /*0d88*/ 	.word	0x0000000f
        /*0d8c*/ 	.word	0x00016830
        /*0d90*/ 	.short	0x010a
        /*0d92*/ 	.byte	0x3f
	.zero		1


	//   ....[34]....
        /*0d94*/ 	.word	0x00009510
        /*0d98*/ 	.word	0x0000000f
        /*0d9c*/ 	.word	0x00000000
        /*0da0*/ 	.short	0x0101
        /*0da2*/ 	.byte	0x3f
	.zero		1


	//   ....[35]....
        /*0da4*/ 	.word	0x0000ccb0
        /*0da8*/ 	.word	0x0000000b
        /*0dac*/ 	.word	0x00016830
        /*0db0*/ 	.short	0x010a
        /*0db2*/ 	.byte	0x3f
	.zero		1


	//   ....[36]....
        /*0db4*/ 	.word	0x0000cd00
        /*0db8*/ 	.word	0x0000000b
        /*0dbc*/ 	.word	0x00016830
        /*0dc0*/ 	.short	0x010a
        /*0dc2*/ 	.byte	0x3f
	.zero		1


	//   ....[37]....
        /*0dc4*/ 	.word	0x0000d010
        /*0dc8*/ 	.word	0x0000000b
        /*0dcc*/ 	.word	0x00016850
        /*0dd0*/ 	.short	0x010a
        /*0dd2*/ 	.byte	0x3f
	.zero		1


	//   ....[38]....
        /*0dd4*/ 	.word	0x0000d050
        /*0dd8*/ 	.word	0x0000000b
        /*0ddc*/ 	.word	0x00016850
        /*0de0*/ 	.short	0x010a
        /*0de2*/ 	.byte	0x3f
	.zero		1


	//   ....[39]....
        /*0de4*/ 	.word	0x0000dde0
        /*0de8*/ 	.word	0x0000000f
        /*0dec*/ 	.word	0x00000000
        /*0df0*/ 	.short	0x0101
        /*0df2*/ 	.byte	0x3f
	.zero		1


	//   ....[40]....
        /*0df4*/ 	.word	0x0000f8b0
        /*0df8*/ 	.word	0x00000020
        /*0dfc*/ 	.word	0x00000000
        /*0e00*/ 	.short	0x0101
        /*0e02*/ 	.byte	0x3f
	.zero		1


	//   ....[41]....
        /*0e04*/ 	.word	0x00010770
        /*0e08*/ 	.word	0x00000005
        /*0e0c*/ 	.word	0x00016830
        /*0e10*/ 	.short	0x010a
        /*0e12*/ 	.byte	0x3f
	.zero		1


	//   ....[42]....
        /*0e14*/ 	.word	0x000107c0
        /*0e18*/ 	.word	0x00000005
        /*0e1c*/ 	.word	0x00016830
        /*0e20*/ 	.short	0x010a
        /*0e22*/ 	.byte	0x3f
	.zero		1


	//   ....[43]....
        /*0e24*/ 	.word	0x00010ad0
        /*0e28*/ 	.word	0x0000000a
        /*0e2c*/ 	.word	0x00016850
        /*0e30*/ 	.short	0x010a
        /*0e32*/ 	.byte	0x3f
	.zero		1


	//   ....[44]....
        /*0e34*/ 	.word	0x00010b10
        /*0e38*/ 	.word	0x0000000a
        /*0e3c*/ 	.word	0x00016850
        /*0e40*/ 	.short	0x010a
        /*0e42*/ 	.byte	0x3f
	.zero		1


	//   ....[45]....
        /*0e44*/ 	.word	0x00012360
        /*0e48*/ 	.word	0x00000015
        /*0e4c*/ 	.word	0x00000000
        /*0e50*/ 	.short	0x0101
        /*0e52*/ 	.byte	0x3f
	.zero		1


	//   ....[46]....
        /*0e54*/ 	.word	0x00012420
        /*0e58*/ 	.word	0x00000024
        /*0e5c*/ 	.word	0x00000000
        /*0e60*/ 	.short	0x0101
        /*0e62*/ 	.byte	0x3f
	.zero		1


	//   ....[47]....
        /*0e64*/ 	.word	0x00012f30
        /*0e68*/ 	.word	0x00000005
        /*0e6c*/ 	.word	0x00016830
        /*0e70*/ 	.short	0x010a
        /*0e72*/ 	.byte	0x3f
	.zero		1


	//   ....[48]....
        /*0e74*/ 	.word	0x00012f80
        /*0e78*/ 	.word	0x00000005
        /*0e7c*/ 	.word	0x00016830
        /*0e80*/ 	.short	0x010a
        /*0e82*/ 	.byte	0x3f
	.zero		1


	//   ....[49]....
        /*0e84*/ 	.word	0x00013290
        /*0e88*/ 	.word	0x0000000a
        /*0e8c*/ 	.word	0x00016850
        /*0e90*/ 	.short	0x010a
        /*0e92*/ 	.byte	0x3f
	.zero		1


	//   ....[50]....
        /*0e94*/ 	.word	0x000132d0
        /*0e98*/ 	.word	0x0000000a
        /*0e9c*/ 	.word	0x00016850
        /*0ea0*/ 	.short	0x010a
        /*0ea2*/ 	.byte	0x3f
	.zero		1


	//   ....[51]....
        /*0ea4*/ 	.word	0x00014050
        /*0ea8*/ 	.word	0x00000056
        /*0eac*/ 	.word	0x00000000
        /*0eb0*/ 	.short	0x0101
        /*0eb2*/ 	.byte	0x3f
	.zero		1


	//   ....[52]....
        /*0eb4*/ 	.word	0x00015990
        /*0eb8*/ 	.word	0x0000001f
        /*0ebc*/ 	.word	0x00000000
        /*0ec0*/ 	.short	0x0101
        /*0ec2*/ 	.byte	0x3f
	.zero		1


	//   ....[53]....
        /*0ec4*/ 	.word	0x00016640
        /*0ec8*/ 	.word	0x0000000b
        /*0ecc*/ 	.word	0x00016850
        /*0ed0*/ 	.short	0x010a
        /*0ed2*/ 	.byte	0x3f
	.zero		1


	//   ....[54]....
        /*0ed4*/ 	.word	0x000166b0
        /*0ed8*/ 	.word	0x0000000b
        /*0edc*/ 	.word	0x00016850
        /*0ee0*/ 	.short	0x010a
        /*0ee2*/ 	.byte	0x3f
	.zero		1


	//   ....[55]....
        /*0ee4*/ 	.word	0x00016cb0
        /*0ee8*/ 	.word	0x00000002
        /*0eec*/ 	.word	0x00000000
        /*0ef0*/ 	.short	0x0101
        /*0ef2*/ 	.byte	0x3f
	.zero		1


	//   ....[56]....
        /*0ef4*/ 	.word	0x00017e20
        /*0ef8*/ 	.word	0x00000000
        /*0efc*/ 	.word	0x00000000
        /*0f00*/ 	.short	0x0101
        /*0f02*/ 	.byte	0x3f
	.zero		1


	//   ....[57]....
        /*0f04*/ 	.word	0x0001a170
        /*0f08*/ 	.word	0x00000016
        /*0f0c*/ 	.word	0x00016820
        /*0f10*/ 	.short	0x010a
        /*0f12*/ 	.byte	0x3f
	.zero		1


	//   ....[58]....
        /*0f14*/ 	.word	0x0001a220
        /*0f18*/ 	.word	0x00000005
        /*0f1c*/ 	.word	0x000168a0
        /*0f20*/ 	.short	0x010a
        /*0f22*/ 	.byte	0x3f
	.zero		1


	//   ....[59]....
        /*0f24*/ 	.word	0x0001a460
        /*0f28*/ 	.word	0x00000005
        /*0f2c*/ 	.word	0x000168c0
        /*0f30*/ 	.short	0x010a
        /*0f32*/ 	.byte	0x3f
	.zero		1


	//   ....[60]....
        /*0f34*/ 	.word	0x0001a7c0
        /*0f38*/ 	.word	0x00000005
        /*0f3c*/ 	.word	0x000168a0
        /*0f40*/ 	.short	0x010a
        /*0f42*/ 	.byte	0x3f
	.zero		1


	//   ....[61]....
        /*0f44*/ 	.word	0x0001a9e0
        /*0f48*/ 	.word	0x00000005
        /*0f4c*/ 	.word	0x000168c0
        /*0f50*/ 	.short	0x010a
        /*0f52*/ 	.byte	0x3f
	.zero		1


	//   ....[62]....
        /*0f54*/ 	.word	0x0001b930
        /*0f58*/ 	.word	0x00000000
        /*0f5c*/ 	.word	0x00016840
        /*0f60*/ 	.short	0x010a
        /*0f62*/ 	.byte	0x3f
	.zero		1


	//   ....[63]....
        /*0f64*/ 	.word	0x0001c970
        /*0f68*/ 	.word	0x00000016
        /*0f6c*/ 	.word	0x00016800
        /*0f70*/ 	.short	0x0107
        /*0f72*/ 	.byte	0x3f
	.zero		1


	//   ....[64]....
        /*0f74*/ 	.word	0x0001ca70
        /*0f78*/ 	.word	0x00000016
        /*0f7c*/ 	.word	0x00016800
        /*0f80*/ 	.short	0x0101
        /*0f82*/ 	.byte	0x3f
	.zero		1


	//   ....[65]....
        /*0f84*/ 	.word	0x0001caa0
        /*0f88*/ 	.word	0x00000016
        /*0f8c*/ 	.word	0x00016820
        /*0f90*/ 	.short	0x010a
        /*0f92*/ 	.byte	0x3f
	.zero		1


	//   ....[66]....
        /*0f94*/ 	.word	0x0001cde0
        /*0f98*/ 	.word	0x00000002
        /*0f9c*/ 	.word	0x00016840
        /*0fa0*/ 	.short	0x010a
        /*0fa2*/ 	.byte	0x3f
	.zero		1


	//   ....[67]....
        /*0fa4*/ 	.word	0x0001d060
        /*0fa8*/ 	.word	0x00000003
        /*0fac*/ 	.word	0x00000060
        /*0fb0*/ 	.short	0x010a
        /*0fb2*/ 	.byte	0x3f
	.zero		1


	//   ....[68]....
        /*0fb4*/ 	.word	0x0001d5d0
        /*0fb8*/ 	.word	0x00000002
        /*0fbc*/ 	.word	0x00016840
        /*0fc0*/ 	.short	0x010a
        /*0fc2*/ 	.byte	0x3f
	.zero		1


	//   ....[69]....
        /*0fc4*/ 	.word	0x0001d850
        /*0fc8*/ 	.word	0x0000000a
        /*0fcc*/ 	.word	0x00000060
        /*0fd0*/ 	.short	0x010a
        /*0fd2*/ 	.byte	0x3f
	.zero		1


	//   ....[70]....
        /*0fd4*/ 	.word	0x0001dcf0
        /*0fd8*/ 	.word	0x00000002
        /*0fdc*/ 	.word	0x00016840
        /*0fe0*/ 	.short	0x010a
        /*0fe2*/ 	.byte	0x3f
	.zero		1


	//   ....[71]....
        /*0fe4*/ 	.word	0x0001df80
        /*0fe8*/ 	.word	0x00000005
        /*0fec*/ 	.word	0x00000060
        /*0ff0*/ 	.short	0x010a
        /*0ff2*/ 	.byte	0x3f
	.zero		1


	//   ....[72]....
        /*0ff4*/ 	.word	0x0001e3d0
        /*0ff8*/ 	.word	0x00000003
        /*0ffc*/ 	.word	0x00016860
        /*1000*/ 	.short	0x010a
        /*1002*/ 	.byte	0x3f
	.zero		1


	//   ....[73]....
        /*1004*/ 	.word	0x0001f320
        /*1008*/ 	.word	0x00000009
        /*100c*/ 	.word	0x00016820
        /*1010*/ 	.short	0x010a
        /*1012*/ 	.byte	0x3f
	.zero		1


	//   ....[74]....
        /*1014*/ 	.word	0x0001f4b0
        /*1018*/ 	.word	0x00000005
        /*101c*/ 	.word	0x00000000
        /*1020*/ 	.short	0x010a
        /*1022*/ 	.byte	0x3f
	.zero		1


	//   ....[75]....
        /*1024*/ 	.word	0x0001f520
        /*1028*/ 	.word	0x00000003
        /*102c*/ 	.word	0x00000000
        /*1030*/ 	.short	0x010a
        /*1032*/ 	.byte	0x3f
	.zero		1


	//   ....[76]....
        /*1034*/ 	.word	0x0001f580
        /*1038*/ 	.word	0x00000017
        /*103c*/ 	.word	0x00000000
        /*1040*/ 	.short	0x010a
        /*1042*/ 	.byte	0x3f
	.zero		1


	//   ....[77]....
        /*1044*/ 	.word	0x0001f5b0
        /*1048*/ 	.word	0x00000007
        /*104c*/ 	.word	0x00000000
        /*1050*/ 	.short	0x010a
        /*1052*/ 	.byte	0x3f
	.zero		1


	//   ....[78]....
        /*1054*/ 	.word	0x0001f610
        /*1058*/ 	.word	0x0000004f
        /*105c*/ 	.word	0x00016890
        /*1060*/ 	.short	0x010a
        /*1062*/ 	.byte	0x3f
	.zero		1


	//   ....[79]....
        /*1064*/ 	.word	0x0001f660
        /*1068*/ 	.word	0x0000004f
        /*106c*/ 	.word	0x00016890
        /*1070*/ 	.short	0x010a
        /*1072*/ 	.byte	0x3f
	.zero		1


	//   ....[80]....
        /*1074*/ 	.word	0x0001f6b0
        /*1078*/ 	.word	0x0000004f
        /*107c*/ 	.word	0x00016890
        /*1080*/ 	.short	0x010a
        /*1082*/ 	.byte	0x3f
	.zero		1


	//   ....[81]....
        /*1084*/ 	.word	0x0001f700
        /*1088*/ 	.word	0x0000004f
        /*108c*/ 	.word	0x000168b0
        /*1090*/ 	.short	0x010a
        /*1092*/ 	.byte	0x3f
	.zero		1


	//   ....[82]....
        /*1094*/ 	.word	0x0001fbd0
        /*1098*/ 	.word	0x00000002
        /*109c*/ 	.word	0x00016800
        /*10a0*/ 	.short	0x010a
        /*10a2*/ 	.byte	0x3f
	.zero		1


	//   ....[83]....
        /*10a4*/ 	.word	0x000201d0
        /*10a8*/ 	.word	0x00000002
        /*10ac*/ 	.word	0x00016800
        /*10b0*/ 	.short	0x010a
        /*10b2*/ 	.byte	0x3f
	.zero		1


	//   ....[84]....
        /*10b4*/ 	.word	0x00020220
        /*10b8*/ 	.word	0x0000000f
        /*10bc*/ 	.word	0x00016830
        /*10c0*/ 	.short	0x010a
        /*10c2*/ 	.byte	0x3f
	.zero		1


	//   ....[85]....
        /*10c4*/ 	.word	0x00020270
        /*10c8*/ 	.word	0x0000000b
        /*10cc*/ 	.word	0x00016830
        /*10d0*/ 	.short	0x010a
        /*10d2*/ 	.byte	0x3f
	.zero		1


	//   ....[86]....
        /*10d4*/ 	.word	0x000202c0
        /*10d8*/ 	.word	0x0000000b
        /*10dc*/ 	.word	0x00016850
        /*10e0*/ 	.short	0x010a
        /*10e2*/ 	.byte	0x3f
	.zero		1


	//   ....[87]....
        /*10e4*/ 	.word	0x00020310
        /*10e8*/ 	.word	0x00000005
        /*10ec*/ 	.word	0x00016830
        /*10f0*/ 	.short	0x010a
        /*10f2*/ 	.byte	0x3f
	.zero		1


	//   ....[88]....
        /*10f4*/ 	.word	0x00020360
        /*10f8*/ 	.word	0x0000000a
        /*10fc*/ 	.word	0x00016850
        /*1100*/ 	.short	0x010a
        /*1102*/ 	.byte	0x3f
	.zero		1


	//   ....[89]....
        /*1104*/ 	.word	0x000203b0
        /*1108*/ 	.word	0x00000005
        /*110c*/ 	.word	0x00016830
        /*1110*/ 	.short	0x010a
        /*1112*/ 	.byte	0x3f
	.zero		1


	//   ....[90]....
        /*1114*/ 	.word	0x00020400
        /*1118*/ 	.word	0x0000000a
        /*111c*/ 	.word	0x00016850
        /*1120*/ 	.short	0x010a
        /*1122*/ 	.byte	0x3f
	.zero		1


	//   ....[91]....
        /*1124*/ 	.word	0x00020450
        /*1128*/ 	.word	0x0000000b
        /*112c*/ 	.word	0x00016850
        /*1130*/ 	.short	0x010a
        /*1132*/ 	.byte	0x3f
	.zero		1


	//   ....[92]....
        /*1134*/ 	.word	0x000209f0
        /*1138*/ 	.word	0x00000016
        /*113c*/ 	.word	0x00016820
        /*1140*/ 	.short	0x010a
        /*1142*/ 	.byte	0x3f
	.zero		1


	//   ....[93]....
        /*1144*/ 	.word	0x00020a40
        /*1148*/ 	.word	0x00000005
        /*114c*/ 	.word	0x000168a0
        /*1150*/ 	.short	0x010a
        /*1152*/ 	.byte	0x3f
	.zero		1


	//   ....[94]....
        /*1154*/ 	.word	0x00020a90
        /*1158*/ 	.word	0x00000005
        /*115c*/ 	.word	0x000168c0
        /*1160*/ 	.short	0x010a
        /*1162*/ 	.byte	0x3f
	.zero		1


	//   ....[95]....
        /*1164*/ 	.word	0x00020ae0
        /*1168*/ 	.word	0x00000005
        /*116c*/ 	.word	0x000168a0
        /*1170*/ 	.short	0x010a
        /*1172*/ 	.byte	0x3f
	.zero		1


	//   ....[96]....
        /*1174*/ 	.word	0x00020b30
        /*1178*/ 	.word	0x00000005
        /*117c*/ 	.word	0x000168c0
        /*1180*/ 	.short	0x010a
        /*1182*/ 	.byte	0x3f
	.zero		1


	//   ....[97]....
        /*1184*/ 	.word	0x00020cd0
        /*1188*/ 	.word	0x00000000
        /*118c*/ 	.word	0x00016840
        /*1190*/ 	.short	0x010a
        /*1192*/ 	.byte	0x3f
	.zero		1


	//   ....[98]....
        /*1194*/ 	.word	0x00021c10
        /*1198*/ 	.word	0x00000016
        /*119c*/ 	.word	0x00016820
        /*11a0*/ 	.short	0x010a
        /*11a2*/ 	.byte	0x3f
	.zero		1


	//   ....[99]....
        /*11a4*/ 	.word	0x00021c60
        /*11a8*/ 	.word	0x00000002
        /*11ac*/ 	.word	0x00016840
        /*11b0*/ 	.short	0x010a
        /*11b2*/ 	.byte	0x3f
	.zero		1


	//   ....[100]....
        /*11b4*/ 	.word	0x00021cb0
        /*11b8*/ 	.word	0x00000003
        /*11bc*/ 	.word	0x00000060
        /*11c0*/ 	.short	0x010a
        /*11c2*/ 	.byte	0x3f
	.zero		1


	//   ....[101]....
        /*11c4*/ 	.word	0x00021d00
        /*11c8*/ 	.word	0x00000002
        /*11cc*/ 	.word	0x00016840
        /*11d0*/ 	.short	0x010a
        /*11d2*/ 	.byte	0x3f
	.zero		1


	//   ....[102]....
        /*11d4*/ 	.word	0x00021d50
        /*11d8*/ 	.word	0x0000000a
        /*11dc*/ 	.word	0x00000060
        /*11e0*/ 	.short	0x010a
        /*11e2*/ 	.byte	0x3f
	.zero		1


	//   ....[103]....
        /*11e4*/ 	.word	0x00021da0
        /*11e8*/ 	.word	0x00000002
        /*11ec*/ 	.word	0x00016840
        /*11f0*/ 	.short	0x010a
        /*11f2*/ 	.byte	0x3f
	.zero		1


	//   ....[104]....
        /*11f4*/ 	.word	0x00021df0
        /*11f8*/ 	.word	0x00000005
        /*11fc*/ 	.word	0x00000060
        /*1200*/ 	.short	0x010a
        /*1202*/ 	.byte	0x3f
	.zero		1


	//   ....[105]....
        /*1204*/ 	.word	0x00021e40
        /*1208*/ 	.word	0x00000003
        /*120c*/ 	.word	0x00016860
        /*1210*/ 	.short	0x010a
        /*1212*/ 	.byte	0x3f
	.zero		1


	//   ....[106]....
        /*1214*/ 	.word	0x000227c0
        /*1218*/ 	.word	0x00000009
        /*121c*/ 	.word	0x00016820
        /*1220*/ 	.short	0x010a
        /*1222*/ 	.byte	0x3f
	.zero		1


	//   ....[107]....
        /*1224*/ 	.word	0x00022960
        /*1228*/ 	.word	0x00000005
        /*122c*/ 	.word	0x00000000
        /*1230*/ 	.short	0x010a
        /*1232*/ 	.byte	0x3f
	.zero		1


	//   ....[108]....
        /*1234*/ 	.word	0x000229b0
        /*1238*/ 	.word	0x00000003
        /*123c*/ 	.word	0x00000000
        /*1240*/ 	.short	0x010a
        /*1242*/ 	.byte	0x3f
	.zero		1


	//   ....[109]....
        /*1244*/ 	.word	0x00022a00
        /*1248*/ 	.word	0x00000017
        /*124c*/ 	.word	0x00000000
        /*1250*/ 	.short	0x010a
        /*1252*/ 	.byte	0x3f
	.zero		1


	//----- nvinfo : EIATTR_NUM_MBARRIERS
	.align		4
.L_1645:
        /*1254*/ 	.byte	0x03, 0x38
        /*1256*/ 	.short	0x0016


	//----- nvinfo : EIATTR_EXIT_INSTR_OFFSETS
	.align		4
        /*1258*/ 	.byte	0x04, 0x1c
        /*125a*/ 	.short	(.L_1647 - .L_1646)


	//   ....[0]....
.L_1646:
        /*125c*/ 	.word	0x0001f600


	//----- nvinfo : EIATTR_MAX_THREADS
	.align		4
.L_1647:
        /*1260*/ 	.byte	0x04, 0x05
        /*1262*/ 	.short	(.L_1649 - .L_1648)
.L_1648:
        /*1264*/ 	.word	0x00000200
        /*1268*/ 	.word	0x00000001
        /*126c*/ 	.word	0x00000001


	//----- nvinfo : EIATTR_CRS_STACK_SIZE
	.align		4
.L_1649:
        /*1270*/ 	.byte	0x04, 0x1e
        /*1272*/ 	.short	(.L_1651 - .L_1650)
.L_1650:
        /*1274*/ 	.word	0x00000000


	//----- nvinfo : EIATTR_CBANK_PARAM_SIZE
	.align		4
.L_1651:
        /*1278*/ 	.byte	0x03, 0x19
        /*127a*/ 	.short	0x0af0


	//----- nvinfo : EIATTR_PARAM_CBANK
	.align		4
        /*127c*/ 	.byte	0x04, 0x0a
        /*127e*/ 	.short	(.L_1653 - .L_1652)
	.align		4
.L_1652:
        /*1280*/ 	.word	index@(.nv.constant0._ZN7cutlass13device_kernelIN5flash11enable_sm90INS1_16FlashAttnFwdSm90INS1_25CollectiveMainloopFwdSm90ILi2EN4cute5tupleIJNS5_1CILi1EEES8_S8_EEENS6_IJNS7_ILi192EEENS7_ILi128EEENS7_ILi64EEEEEELi64ENS_6half_tEfNS_4arch4Sm90ELb0ELb1ELb1ELb1ELb0ELb1ELb0ELb1ELb1ELb1ELb0ELb0EEENS1_21CollectiveEpilogueFwdINS6_IJSA_SC_SB_EEES9_SE_SG_Li384ELb1ELb1ELb0ELb0EEENS1_36VarlenDynamicPersistentTileSchedulerILi192ELi128ELi384ELi128ELb0ELb1ELb1ELb1ELb0ELb1EEEEEEEEEvNT_6ParamsE)
        /*1284*/ 	.short	0x0210
        /*1286*/ 	.short	0x0af0


	//----- nvinfo : EIATTR_SW_WAR
	.align		4
.L_1653:
        /*1288*/ 	.byte	0x04, 0x36
        /*128a*/ 	.short	(.L_1655 - .L_1654)
.L_1654:
        /*128c*/ 	.word	0x00000008
.L_1655:


//--------------------- .nv.info._ZN7cutlass13device_kernelIN5flash11enable_sm90INS1_16FlashAttnFwdSm90INS1_25CollectiveMainloopFwdSm90ILi2EN4cute5tupleIJNS5_1CILi1EEES8_S8_EEENS6_IJNS7_ILi192EEENS7_ILi128EEENS7_ILi64EEEEEELi64ENS_6half_tEfNS_4arch4Sm90ELb1ELb0ELb1ELb0ELb0ELb0ELb0ELb1ELb1ELb1ELb0ELb0EEENS1_21CollectiveEpilogueFwdINS6_IJSA_SC_SB_EEES9_SE_SG_Li384ELb0ELb1ELb0ELb0EEENS1_30DynamicPersistentTileSchedulerILi384ELi128ELb0ELb1ELb1EEEEEEEEEvNT_6ParamsE --------------------------
	.section	.nv.info._ZN7cutlass13device_kernelIN5flash11enable_sm90INS1_16FlashAttnFwdSm90INS1_25CollectiveMainloopFwdSm90ILi2EN4cute5tupleIJNS5_1CILi1EEES8_S8_EEENS6_IJNS7_ILi192EEENS7_ILi128EEENS7_ILi64EEEEEELi64ENS_6half_tEfNS_4arch4Sm90ELb1ELb0ELb1ELb0ELb0ELb0ELb0ELb1ELb1ELb1ELb0ELb0EEENS1_21CollectiveEpilogueFwdINS6_IJSA_SC_SB_EEES9_SE_SG_Li384ELb0ELb1ELb0ELb0EEENS1_30DynamicPersistentTileSchedulerILi384ELi128ELb0ELb1ELb1EEEEEEEEEvNT_6ParamsE,"",@"SHT_CUDA_INFO"
	.sectionflags	@""
	.align	4


	//----- nvinfo : EIATTR_CUDA_API_VERSION
	.align		4
        /*0000*/ 	.byte	0x04, 0x37
        /*0002*/ 	.short	(.L_1657 - .L_1656)
.L_1656:
        /*0004*/ 	.word	0x00000082


	//----- nvinfo : EIATTR_KPARAM_INFO
	.align		4
.L_1657:
        /*0008*/ 	.byte	0x04, 0x17
        /*000a*/ 	.short	(.L_1659 - .L_1658)
.L_1658:
        /*000c*/ 	.word	0x00000000
        /*0010*/ 	.short	0x0000
        /*0012*/ 	.short	0x0070
        /*0014*/ 	.byte	0x00, 0xf0, 0x01, 0x2a


	//----- nvinfo : EIATTR_SPARSE_MMA_MASK
	.align		4
.L_1659:
        /*0018*/ 	.byte	0x03, 0x50
        /*001a*/ 	.short	0x0000


	//----- nvinfo : EIATTR_MAXREG_COUNT
	.align		4
        /*001c*/ 	.byte	0x03, 0x1b
        /*001e*/ 	.short	0x0080


	//----- nvinfo : EIATTR_NUM_BARRIERS
	.align		4
        /*0020*/ 	.byte	0x02, 0x4c
        /*0022*/ 	.byte	0x10
	.zero		1


	//----- nvinfo : EIATTR_EXTERNS
	.align		4
        /*0024*/ 	.byte	0x04, 0x0f
        /*0026*/ 	.short	(.L_1661 - .L_1660)


	//   ....[0]....
	.align		4
.L_1660:
        /*0028*/ 	.word	index@(__assertfail)


	//----- nvinfo : EIATTR_ANNOTATIONS
	.align		4
.L_1661:
        /*002c*/ 	.byte	0x04, 0x55
        /*002e*/ 	.short	(.L_1663 - .L_1662)


	//   ....[0]....
.L_1662:
        /*0030*/ 	.word	0x00000001
        /*0034*/ 	.byte	0xb0, 0xaf, 0x00, 0x00, 0x01, 0x00, 0x00, 0x00, 0xc0, 0xaf, 0x00, 0x00, 0x01, 0x00, 0x00, 0x00
        /*0044*/ 	.byte	0x40, 0xb0, 0x00, 0x00, 0x01, 0x00, 0x00, 0x00, 0x90, 0xcc, 0x00, 0x00, 0x01, 0x00, 0x00, 0x00
        /*0054*/ 	.byte	0xb0, 0xcc, 0x00, 0x00, 0x01, 0x00, 0x00, 0x00, 0xf0, 0xe6, 0x00, 0x00, 0x01, 0x00, 0x00, 0x00
        /*0064*/ 	.byte	0x90, 0xe8, 0x00, 0x00


	//----- nvinfo : EIATTR_MERCURY_ISA_VERSION
	.align		4
.L_1663:
        /*0068*/ 	.byte	0x03, 0x5f
        /*006a*/ 	.short	0x0101


	//----- nvinfo : EIATTR_INT_WARP_WIDE_INSTR_OFFSETS
	.align		4
        /*006c*/ 	.byte	0x04, 0x31
        /*006e*/ 	.short	(.L_1665 - .L_1664)


	//   ....[0]....
.L_1664:
        /*0070*/ 	.word	0x00000130


	//   ....[1]....
        /*0074*/ 	.word	0x00000170


	//   ....[2]....
        /*0078*/ 	.word	0x000001e0


	//   ....[3]....
        /*007c*/ 	.word	0x0000b650


	//   ....[4]....
        /*0080*/ 	.word	0x0000b6e0


	//   ....[5]....
        /*0084*/ 	.word	0x0000e360


	//   ....[6]....
        /*0088*/ 	.word	0x0000e3f0


	//----- nvinfo : EIATTR_COOP_GROUP_MASK_REGIDS
	.align		4
.L_1665:
        /*008c*/ 	.byte	0x04, 0x29
        /*008e*/ 	.short	(.L_1667 - .L_1666)


	//   ....[0]....
.L_1666:
        /*0090*/ 	.word	0xffffffff


	//   ....[1]....
        /*0094*/ 	.word	0xffffffff


	//   ....[2]....
        /*0098*/ 	.word	0xffffffff


	//   ....[3]....
        /*009c*/ 	.word	0xffffffff


	//   ....[4]....
        /*00a0*/ 	.word	0xffffffff


	//   ....[5]....
        /*00a4*/ 	.word	0xffffffff


	//   ....[6]....
        /*00a8*/ 	.word	0xffffffff


	//   ....[7]....
        /*00ac*/ 	.word	0xffffffff


	//   ....[8]....
        /*00b0*/ 	.word	0xffffffff


	//   ....[9]....
        /*00b4*/ 	.word	0xffffffff


	//   ....[10]....
        /*00b8*/ 	.word	0xffffffff


	//   ....[11]....
        /*00bc*/ 	.word	0xffffffff


	//   ....[12]....
        /*00c0*/ 	.word	0xffffffff


	//   ....[13]....
        /*00c4*/ 	.word	0xffffffff


	//   ....[14]....
        /*00c8*/ 	.word	0xffffffff


	//   ....[15]....
        /*00cc*/ 	.word	0xffffffff


	//   ....[16]....
        /*00d0*/ 	.word	0xffffffff


	//   ....[17]....
        /*00d4*/ 	.word	0xffffffff


	//   ....[18]....
        /*00d8*/ 	.word	0xffffffff


	//   ....[19]....
        /*00dc*/ 	.word	0xffffffff


	//   ....[20]....
        /*00e0*/ 	.word	0xffffffff


	//   ....[21]....
        /*00e4*/ 	.word	0xffffffff


	//   ....[22]....
        /*00e8*/ 	.word	0xffffffff


	//   ....[23]....
        /*00ec*/ 	.word	0xffffffff


	//   ....[24]....
        /*00f0*/ 	.word	0xffffffff


	//   ....[25]....
        /*00f4*/ 	.word	0xffffffff


	//   ....[26]....
        /*00f8*/ 	.word	0xffffffff


	//   ....[27]....
        /*00fc*/ 	.word	0xffffffff


	//   ....[28]....
        /*0100*/ 	.word	0xffffffff


	//   ....[29]....
        /*0104*/ 	.word	0xffffffff


	//   ....[30]....
        /*0108*/ 	.word	0xffffffff


	//   ....[31]....
        /*010c*/ 	.word	0xffffffff


	//   ....[32]....
        /*0110*/ 	.word	0xffffffff


	//   ....[33]....
        /*0114*/ 	.word	0xffffffff


	//   ....[34]....
        /*0118*/ 	.word	0xffffffff


	//   ....[35]....
        /*011c*/ 	.word	0xffffffff


	//   ....[36]....
        /*0120*/ 	.word	0xffffffff


	//   ....[37]....
        /*0124*/ 	.word	0xffffffff


	//   ....[38]....
        /*0128*/ 	.word	0xffffffff


	//   ....[39]....
        /*012c*/ 	.word	0xffffffff


	//   ....[40]....
        /*0130*/ 	.word	0xffffffff


	//   ....[41]....
        /*0134*/ 	.word	0xffffffff


	//   ....[42]....
        /*0138*/ 	.word	0xffffffff


	//   ....[43]....
        /*013c*/ 	.word	0xffffffff


	//   ....[44]....
        /*0140*/ 	.word	0xffffffff


	//   ....[45]....
        /*0144*/ 	.word	0xffffffff


	//   ....[46]....
        /*0148*/ 	.word	0xffffffff


	//   ....[47]....
        /*014c*/ 	.word	0xffffffff


	//   ....[48]....
        /*0150*/ 	.word	0xffffffff


	//   ....[49]....
        /*0154*/ 	.word	0xffffffff


	//   ....[50]....
        /*0158*/ 	.word	0xffffffff


	//   ....[51]....
        /*015c*/ 	.word	0xffffffff


	//   ....[52]....
        /*0160*/ 	.word	0xffffffff


	//   ....[53]....
        /*0164*/ 	.word	0xffffffff


	//   ....[54]....
        /*0168*/ 	.word	0xffffffff


	//   ....[55]....
        /*016c*/ 	.word	0xffffffff


	//   ....[56]....
        /*0170*/ 	.word	0xffffffff


	//   ....[57]....
        /*0174*/ 	.word	0xffffffff


	//   ....[58]....
        /*0178*/ 	.word	0xffffffff


	//   ....[59]....
        /*017c*/ 	.word	0xffffffff


	//   ....[60]....
        /*0180*/ 	.word	0xffffffff


	//   ....[61]....
        /*0184*/ 	.word	0xffffffff


	//   ....[62]....
        /*0188*/ 	.word	0xffffffff


	//   ....[63]....
        /*018c*/ 	.word	0xffffffff


	//   ....[64]....
        /*0190*/ 	.word	0xffffffff


	//   ....[65]....
        /*0194*/ 	.word	0xffffffff


	//   ....[66]....
        /*0198*/ 	.word	0xffffffff


	//   ....[67]....
        /*019c*/ 	.word	0xffffffff


	//   ....[68]....
        /*01a0*/ 	.word	0xffffffff


	//   ....[69]....
        /*01a4*/ 	.word	0xffffffff


	//   ....[70]....
        /*01a8*/ 	.word	0xffffffff


	//   ....[71]....
        /*01ac*/ 	.word	0xffffffff


	//   ....[72]....
        /*01b0*/ 	.word	0xffffffff


	//   ....[73]....
        /*01b4*/ 	.word	0xffffffff


	//   ....[74]....
        /*01b8*/ 	.word	0xffffffff


	//   ....[75]....
        /*01bc*/ 	.word	0xffffffff


	//   ....[76]....
        /*01c0*/ 	.word	0x0500000f


	//   ....[77]....
        /*01c4*/ 	.word	0x0500000f


	//   ....[78]....
        /*01c8*/ 	.word	0x0500000f


	//   ....[79]....
        /*01cc*/ 	.word	0x0500000f


	//   ....[80]....
        /*01d0*/ 	.word	0x0500000f


	//   ....[81]....
        /*01d4*/ 	.word	0x0500000f


	//   ....[82]....
        /*01d8*/ 	.word	0x0500000f


	//   ....[83]....
        /*01dc*/ 	.word	0x0500000f


	//   ....[84]....
        /*01e0*/ 	.word	0x0500000f


	//   ....[85]....
        /*01e4*/ 	.word	0x0500000f


	//   ....[86]....
        /*01e8*/ 	.word	0x0500000f


	//   ....[87]....
        /*01ec*/ 	.word	0x0500000f


	//   ....[88]....
        /*01f0*/ 	.word	0x0500000f


	//   ....[89]....
        /*01f4*/ 	.word	0x0500000f


	//   ....[90]....
        /*01f8*/ 	.word	0x0500000f


	//   ....[91]....
        /*01fc*/ 	.word	0x0500000f


	//   ....[92]....
        /*0200*/ 	.word	0x0500000f


	//   ....[93]....
        /*0204*/ 	.word	0x0500000f


	//   ....[94]....
        /*0208*/ 	.word	0x0500000f


	//   ....[95]....
        /*020c*/ 	.word	0x0500000f


	//   ....[96]....
        /*0210*/ 	.word	0x0500000f


	//   ....[97]....
        /*0214*/ 	.word	0x0500000f


	//   ....[98]....
        /*0218*/ 	.word	0x0500000f


	//   ....[99]....
        /*021c*/ 	.word	0x0500000f


	//   ....[100]....
        /*0220*/ 	.word	0x0500000f


	//   ....[101]....
        /*0224*/ 	.word	0x0500000f


	//   ....[102]....
        /*0228*/ 	.word	0x0500000f


	//----- nvinfo : EIATTR_COOP_GROUP_INSTR_OFFSETS
	.align		4
.L_1667:
        /*022c*/ 	.byte	0x04, 0x28
        /*022e*/ 	.short	(.L_1669 - .L_1668)


	//   ....[0]....
.L_1668:
        /*0230*/ 	.word	0x00000070


	//   ....[1]....
        /*0234*/ 	.word	0x00000140


	//   ....[2]....
        /*0238*/ 	.word	0x00000190


	//   ....[3]....
        /*023c*/ 	.word	0x000003c0


	//   ....[4]....
        /*0240*/ 	.word	0x00000520


	//   ....[5]....
        /*0244*/ 	.word	0x00000640


	//   ....[6]....
        /*0248*/ 	.word	0x000007a0


	//   ....[7]....
        /*024c*/ 	.word	0x00001360


	//   ....[8]....
        /*0250*/ 	.word	0x00001a10


	//   ....[9]....
        /*0254*/ 	.word	0x00001a30


	//   ....[10]....
        /*0258*/ 	.word	0x000027e0


	//   ....[11]....
        /*025c*/ 	.word	0x000028b0


	//   ....[12]....
        /*0260*/ 	.word	0x00003330


	//   ....[13]....
        /*0264*/ 	.word	0x00003380


	//   ....[14]....
        /*0268*/ 	.word	0x00004840


	//   ....[15]....
        /*026c*/ 	.word	0x00004890


	//   ....[16]....
        /*0270*/ 	.word	0x00005240


	//   ....[17]....
        /*0274*/ 	.word	0x000052f0


	//   ....[18]....
        /*0278*/ 	.word	0x00005d90


	//   ....[19]....
        /*027c*/ 	.word	0x00005e30


	//   ....[20]....
        /*0280*/ 	.word	0x00007b30


	//   ....[21]....
        /*0284*/ 	.word	0x00007ba0


	//   ....[22]....
        /*0288*/ 	.word	0x00008270


	//   ....[23]....
        /*028c*/ 	.word	0x000082f0


	//   ....[24]....
        /*0290*/ 	.word	0x00009380


	//   ....[25]....
        /*0294*/ 	.word	0x000093c0


	//   ....[26]....
        /*0298*/ 	.word	0x000094a0


	//   ....[27]....
        /*029c*/ 	.word	0x000094c0


	//   ....[28]....
        /*02a0*/ 	.word	0x0000a080


	//   ....[29]....
        /*02a4*/ 	.word	0x0000a0b0


	//   ....[30]....
        /*02a8*/ 	.word	0x0000a0e0


	//   ....[31]....
        /*02ac*/ 	.word	0x0000a110


	//   ....[32]....
        /*02b0*/ 	.word	0x0000a580


	//   ....[33]....
        /*02b4*/ 	.word	0x0000a5c0


	//   ....[34]....
        /*02b8*/ 	.word	0x0000a5e0


	//   ....[35]....
        /*02bc*/ 	.word	0x0000a610


	//   ....[36]....
        /*02c0*/ 	.word	0x0000a630


	//   ....[37]....
        /*02c4*/ 	.word	0x0000a650


	//   ....[38]....
        /*02c8*/ 	.word	0x0000a670


	//   ....[39]....
        /*02cc*/ 	.word	0x0000a690


	//   ....[40]....
        /*02d0*/ 	.word	0x0000acf0


	//   ....[41]....
        /*02d4*/ 	.word	0x0000ad30


	//   ....[42]....
        /*02d8*/ 	.word	0x0000ad60


	//   ....[43]....
        /*02dc*/ 	.word	0x0000ad90


	//   ....[44]....
        /*02e0*/ 	.word	0x0000adb0


	//   ....[45]....
        /*02e4*/ 	.word	0x0000adc0


	//   ....[46]....
        /*02e8*/ 	.word	0x0000add0


	//   ....[47]....
        /*02ec*/ 	.word	0x0000adf0


	//   ....[48]....
        /*02f0*/ 	.word	0x0000af70


	//   ....[49]....
        /*02f4*/ 	.word	0x0000bc10


	//   ....[50]....
        /*02f8*/ 	.word	0x0000c610


	//   ....[51]....
        /*02fc*/ 	.word	0x0000c640


	//   ....[52]....
        /*0300*/ 	.word	0x0000c670


	//   ....[53]....
        /*0304*/ 	.word	0x0000c700


	//   ....[54]....
        /*0308*/ 	.word	0x0000c730


	//   ....[55]....
        /*030c*/ 	.word	0x0000c740


	//   ....[56]....
        /*0310*/ 	.word	0x0000c780


	//   ....[57]....
        /*0314*/ 	.word	0x0000c7b0


	//   ....[58]....
        /*0318*/ 	.word	0x0000c820


	//   ....[59]....
        /*031c*/ 	.word	0x0000c830


	//   ....[60]....
        /*0320*/ 	.word	0x0000c870


	//   ....[61]....
        /*0324*/ 	.word	0x0000c8a0


	//   ....[62]....
        /*0328*/ 	.word	0x0000c910


	//   ....[63]....
        /*032c*/ 	.word	0x0000c920


	//   ....[64]....
        /*0330*/ 	.word	0x0000c940


	//   ....[65]....
        /*0334*/ 	.word	0x0000c970


	//   ....[66]....
        /*0338*/ 	.word	0x0000c9d0


	//   ....[67]....
        /*033c*/ 	.word	0x0000c9e0


	//   ....[68]....
        /*0340*/ 	.word	0x0000ca40


	//   ....[69]....
        /*0344*/ 	.word	0x0000ca90


	//   ....[70]....
        /*0348*/ 	.word	0x0000cab0


	//   ....[71]....
        /*034c*/ 	.word	0x0000caf0


	//   ....[72]....
        /*0350*/ 	.word	0x0000cb00


	//   ....[73]....
        /*0354*/ 	.word	0x0000cb50


	//   ....[74]....
        /*0358*/ 	.word	0x0000e7d0


	//   ....[75]....
        /*035c*/ 	.word	0x0000e9b0


	//   ....[76]....
        /*0360*/ 	.word	0x0000ef10


	//   ....[77]....
        /*0364*/ 	.word	0x0000f070


	//   ....[78]....
        /*0368*/ 	.word	0x0000f0d0


	//   ....[79]....
        /*036c*/ 	.word	0x0000f190


	//   ....[80]....
        /*0370*/ 	.word	0x0000f240


	//   ....[81]....
        /*0374*/ 	.word	0x0000f2c0


	//   ....[82]....
        /*0378*/ 	.word	0x0000f360


	//   ....[83]....
        /*037c*/ 	.word	0x0000f3c0


	//   ....[84]....
        /*0380*/ 	.word	0x0000f4a0


	//   ....[85]....
        /*0384*/ 	.word	0x0000f520


	//   ....[86]....
        /*0388*/ 	.word	0x0000f5c0


	//   ....[87]....
        /*038c*/ 	.word	0x0000f620


	//   ....[88]....
        /*0390*/ 	.word	0x0000f700


	//   ....[89]....
        /*0394*/ 	.word	0x0000f780


	//   ....[90]....
        /*0398*/ 	.word	0x0000f820


	//   ....[91]....
        /*039c*/ 	.word	0x0000f880


	//   ....[92]....
        /*03a0*/ 	.word	0x0000f930


	//   ....[93]....
        /*03a4*/ 	.word	0x0000f9b0


	//   ....[94]....
        /*03a8*/ 	.word	0x0000fa90


	//   ....[95]....
        /*03ac*/ 	.word	0x0000faf0


	//   ....[96]....
        /*03b0*/ 	.word	0x0000fba0


	//   ....[97]....
        /*03b4*/ 	.word	0x0000fc00


	//   ....[98]....
        /*03b8*/ 	.word	0x0000fcc0


	//   ....[99]....
        /*03bc*/ 	.word	0x0000fd40


	//   ....[100]....
        /*03c0*/ 	.word	0x0000fde0


	//   ....[101]....
        /*03c4*/ 	.word	0x000100f0


	//   ....[102]....
        /*03c8*/ 	.word	0x00010210


	//----- nvinfo : EIATTR_REG_RECONFIG
	.align		4
.L_1669:
        /*03cc*/ 	.byte	0x01, 0x54
	.zero		2


	//----- nvinfo : EIATTR_SYSCALL_OFFSETS
	.align		4
        /*03d0*/ 	.byte	0x04, 0x46
        /*03d2*/ 	.short	(.L_1671 - .L_1670)


	//   ....[0]....
.L_1670:
        /*03d4*/ 	.word	0x00001540


	//   ....[1]....
        /*03d8*/ 	.word	0x0000b840


	//   ....[2]....
        /*03dc*/ 	.word	0x0000b990


	//   ....[3]....
        /*03e0*/ 	.word	0x0000ba80


	//   ....[4]....
        /*03e4*/ 	.word	0x0000c180


	//----- nvinfo : EIATTR_MBARRIER_INSTR_OFFSETS
	.align		4
.L_1671:
        /*03e8*/ 	.byte	0x04, 0x39
        /*03ea*/ 	.short	(.L_1673 - .L_1672)


	//   ....[0]....
.L_1672:
        /*03ec*/ 	.word	0x00000270
        /*03f0*/ 	.word	0x000000ff
        /*03f4*/ 	.word	0x00016800
        /*03f8*/ 	.short	0x0100
        /*03fa*/ 	.byte	0x08
	.zero		1


	//   ....[1]....
        /*03fc*/ 	.word	0x00000280
        /*0400*/ 	.word	0x000000ff
        /*0404*/ 	.word	0x00016820
        /*0408*/ 	.short	0x0100
        /*040a*/ 	.byte	0x08
	.zero		1


	//   ....[2]....
        /*040c*/ 	.word	0x00000370
        /*0410*/ 	.word	0x000000ff
        /*0414*/ 	.word	0x00016830
        /*0418*/ 	.short	0x0100
        /*041a*/ 	.byte	0x08
	.zero		1


	//   ....[3]....
        /*041c*/ 	.word	0x00000380
        /*0420*/ 	.word	0x000000ff
        /*0424*/ 	.word	0x00016840
        /*0428*/ 	.short	0x0100
        /*042a*/ 	.byte	0x08
	.zero		1


	//   ....[4]....
        /*042c*/ 	.word	0x00000390
        /*0430*/ 	.word	0x000000ff
        /*0434*/ 	.word	0x00016838
        /*0438*/ 	.short	0x0100
        /*043a*/ 	.byte	0x08
	.zero		1


	//   ....[5]....
        /*043c*/ 	.word	0x000003a0
        /*0440*/ 	.word	0x000000ff
        /*0444*/ 	.word	0x00016848
        /*0448*/ 	.short	0x0100
        /*044a*/ 	.byte	0x08
	.zero		1


	//   ....[6]....
        /*044c*/ 	.word	0x000004d0
        /*0450*/ 	.word	0x000000ff
        /*0454*/ 	.word	0x00016850
        /*0458*/ 	.short	0x0100
        /*045a*/ 	.byte	0x08
	.zero		1


	//   ....[7]....
        /*045c*/ 	.word	0x000004e0
        /*0460*/ 	.word	0x000000ff
        /*0464*/ 	.word	0x00016860
        /*0468*/ 	.short	0x0100
        /*046a*/ 	.byte	0x08
	.zero		1


	//   ....[8]....
        /*046c*/ 	.word	0x000004f0
        /*0470*/ 	.word	0x000000ff
        /*0474*/ 	.word	0x00016858
        /*0478*/ 	.short	0x0100
        /*047a*/ 	.byte	0x08
	.zero		1


	//   ....[9]....
        /*047c*/ 	.word	0x00000500
        /*0480*/ 	.word	0x000000ff
        /*0484*/ 	.word	0x00016868
        /*0488*/ 	.short	0x0100
        /*048a*/ 	.byte	0x08
	.zero		1


	//   ....[10]....
        /*048c*/ 	.word	0x000005f0
        /*0490*/ 	.word	0x000000ff
        /*0494*/ 	.word	0x00016870
        /*0498*/ 	.short	0x0100
        /*049a*/ 	.byte	0x06
	.zero		1


	//   ....[11]....
        /*049c*/ 	.word	0x00000600
        /*04a0*/ 	.word	0x000000ff
        /*04a4*/ 	.word	0x00016880
        /*04a8*/ 	.short	0x0100
        /*04aa*/ 	.byte	0x06
	.zero		1


	//   ....[12]....
        /*04ac*/ 	.word	0x00000610
        /*04b0*/ 	.word	0x000000ff
        /*04b4*/ 	.word	0x00016878
        /*04b8*/ 	.short	0x0100
        /*04ba*/ 	.byte	0x06
	.zero		1


	//   ....[13]....
        /*04bc*/ 	.word	0x00000620
        /*04c0*/ 	.word	0x000000ff
        /*04c4*/ 	.word	0x00016888
        /*04c8*/ 	.short	0x0100
        /*04ca*/ 	.byte	0x06
	.zero		1


	//   ....[14]....
        /*04cc*/ 	.word	0x00000750
        /*04d0*/ 	.word	0x000000ff
        /*04d4*/ 	.word	0x00016890
        /*04d8*/ 	.short	0x0100
        /*04da*/ 	.byte	0x08
	.zero		1


	//   ....[15]....
        /*04dc*/ 	.word	0x00000760
        /*04e0*/ 	.word	0x000000ff
        /*04e4*/ 	.word	0x000168a0
        /*04e8*/ 	.short	0x0100
        /*04ea*/ 	.byte	0x08
	.zero		1


	//   ....[16]....
        /*04ec*/ 	.word	0x00000770
        /*04f0*/ 	.word	0x000000ff
        /*04f4*/ 	.word	0x00016898
        /*04f8*/ 	.short	0x0100
        /*04fa*/ 	.byte	0x08
	.zero		1


	//   ....[17]....
        /*04fc*/ 	.word	0x00000780
        /*0500*/ 	.word	0x000000ff
        /*0504*/ 	.word	0x000168a8
        /*0508*/ 	.short	0x0100
        /*050a*/ 	.byte	0x08
	.zero		1


	//   ....[18]....
        /*050c*/ 	.word	0x000008b0
        /*0510*/ 	.word	0x000000ff
        /*0514*/ 	.word	0x000168b0
        /*0518*/ 	.short	0x0100
        /*051a*/ 	.byte	0x08
	.zero		1


	//   ....[19]....
        /*051c*/ 	.word	0x000008c0
        /*0520*/ 	.word	0x000000ff
        /*0524*/ 	.word	0x000168c0
        /*0528*/ 	.short	0x0100
        /*052a*/ 	.byte	0x08
	.zero		1


	//   ....[20]....
        /*052c*/ 	.word	0x000008d0
        /*0530*/ 	.word	0x000000ff
        /*0534*/ 	.word	0x000168b8
        /*0538*/ 	.short	0x0100
        /*053a*/ 	.byte	0x08
	.zero		1


	//   ....[21]....
        /*053c*/ 	.word	0x000008e0
        /*0540*/ 	.word	0x000000ff
        /*0544*/ 	.word	0x000168c8
        /*0548*/ 	.short	0x0100
        /*054a*/ 	.byte	0x08
	.zero		1


	//   ....[22]....
        /*054c*/ 	.word	0x000015c0
        /*0550*/ 	.word	0x000000ff
        /*0554*/ 	.word	0x00016800
        /*0558*/ 	.short	0x010a
        /*055a*/ 	.byte	0x2d
	.zero		1


	//   ....[23]....
        /*055c*/ 	.word	0x00001640
        /*0560*/ 	.word	0x00000000
        /*0564*/ 	.word	0x00016830
        /*0568*/ 	.short	0x010a
        /*056a*/ 	.byte	0x3f
	.zero		1


	//   ....[24]....
        /*056c*/ 	.word	0x000016a0
        /*0570*/ 	.word	0x00000000
        /*0574*/ 	.word	0x00016830
        /*0578*/ 	.short	0x010a
        /*057a*/ 	.byte	0x3f
	.zero		1


	//   ....[25]....
        /*057c*/ 	.word	0x00001fa0
        /*0580*/ 	.word	0x00000000
        /*0584*/ 	.word	0x00000000
        /*0588*/ 	.short	0x0101
        /*058a*/ 	.byte	0x3f
	.zero		1


	//   ....[26]....
        /*058c*/ 	.word	0x000040a0
        /*0590*/ 	.word	0x000000ff
        /*0594*/ 	.word	0x00016830
        /*0598*/ 	.short	0x010a
        /*059a*/ 	.byte	0x06
	.zero		1


	//   ....[27]....
        /*059c*/ 	.word	0x000040e0
        /*05a0*/ 	.word	0x000000ff
        /*05a4*/ 	.word	0x00016830
        /*05a8*/ 	.short	0x010a
        /*05aa*/ 	.byte	0x06
	.zero		1


	//   ....[28]....
        /*05ac*/ 	.word	0x000042c0
        /*05b0*/ 	.word	0x000000ff
        /*05b4*/ 	.word	0x00016850
        /*05b8*/ 	.short	0x010a
        /*05ba*/ 	.byte	0x06
	.zero		1


	//   ....[29]....
        /*05bc*/ 	.word	0x00004300
        /*05c0*/ 	.word	0x000000ff
        /*05c4*/ 	.word	0x00016850
        /*05c8*/ 	.short	0x010a
        /*05ca*/ 	.byte	0x06
	.zero		1


	//   ....[30]....
        /*05cc*/ 	.word	0x000062b0
        /*05d0*/ 	.word	0x0000000a
        /*05d4*/ 	.word	0x00000000
        /*05d8*/ 	.short	0x0101
        /*05da*/ 	.byte	0x3f
	.zero		1


	//   ....[31]....
        /*05dc*/ 	.word	0x00006540
        /*05e0*/ 	.word	0x00000008
        /*05e4*/ 	.word	0x00000000
        /*05e8*/ 	.short	0x0101
        /*05ea*/ 	.byte	0x3f
	.zero		1


	//   ....[32]....
        /*05ec*/ 	.word	0x00006ee0
        /*05f0*/ 	.word	0x000000ff
        /*05f4*/ 	.word	0x00016830
        /*05f8*/ 	.short	0x010a
        /*05fa*/ 	.byte	0x06
	.zero		1


	//   ....[33]....
        /*05fc*/ 	.word	0x00006f20
        /*0600*/ 	.word	0x000000ff
        /*0604*/ 	.word	0x00016830
        /*0608*/ 	.short	0x010a
        /*060a*/ 	.byte	0x06
	.zero		1


	//   ....[34]....
        /*060c*/ 	.word	0x00007100
        /*0610*/ 	.word	0x000000ff
        /*0614*/ 	.word	0x00016850
        /*0618*/ 	.short	0x010a
        /*061a*/ 	.byte	0x06
	.zero		1


	//   ....[35]....
        /*061c*/ 	.word	0x00007140
        /*0620*/ 	.word	0x000000ff
        /*0624*/ 	.word	0x00016850
        /*0628*/ 	.short	0x010a
        /*062a*/ 	.byte	0x06
	.zero		1


	//   ....[36]....
        /*062c*/ 	.word	0x000087d0
        /*0630*/ 	.word	0x0000000f
        /*0634*/ 	.word	0x00000000
        /*0638*/ 	.short	0x0101
        /*063a*/ 	.byte	0x3f
	.zero		1


	//   ....[37]....
        /*063c*/ 	.word	0x00008980
        /*0640*/ 	.word	0x0000000f
        /*0644*/ 	.word	0x00000000
        /*0648*/ 	.short	0x0101
        /*064a*/ 	.byte	0x3f
	.zero		1


	//   ....[38]....
        /*064c*/ 	.word	0x000092f0
        /*0650*/ 	.word	0x000000ff
        /*0654*/ 	.word	0x00016850
        /*0658*/ 	.short	0x010a
        /*065a*/ 	.byte	0x05
	.zero		1


	//   ....[39]....
        /*065c*/ 	.word	0x00009330
        /*0660*/ 	.word	0x000000ff
        /*0664*/ 	.word	0x00016850
        /*0668*/ 	.short	0x010a
        /*066a*/ 	.byte	0x05
	.zero		1


	//   ....[40]....
        /*066c*/ 	.word	0x00009860
        /*0670*/ 	.word	0x00000006
        /*0674*/ 	.word	0x00000000
        /*0678*/ 	.short	0x0101
        /*067a*/ 	.byte	0x3f
	.zero		1


	//   ....[41]....
        /*067c*/ 	.word	0x0000a4c0
        /*0680*/ 	.word	0x0000001b
        /*0684*/ 	.word	0x00000000
        /*0688*/ 	.short	0x0101
        /*068a*/ 	.byte	0x3f
	.zero		1


	//   ....[42]....
        /*068c*/ 	.word	0x0000be30
        /*0690*/ 	.word	0x00000003
        /*0694*/ 	.word	0x00016840
        /*0698*/ 	.short	0x010a
        /*069a*/ 	.byte	0x3f
	.zero		1


	//   ....[43]....
        /*069c*/ 	.word	0x0000cc20
        /*06a0*/ 	.word	0x00000011
        /*06a4*/ 	.word	0x00016800
        /*06a8*/ 	.short	0x0107
        /*06aa*/ 	.byte	0x3f
	.zero		1


	//   ....[44]....
        /*06ac*/ 	.word	0x0000cd10
        /*06b0*/ 	.word	0x00000011
        /*06b4*/ 	.word	0x00016800
        /*06b8*/ 	.short	0x0101
        /*06ba*/ 	.byte	0x3f
	.zero		1


	//   ....[45]....
        /*06bc*/ 	.word	0x0000cd30
        /*06c0*/ 	.word	0x00000011
        /*06c4*/ 	.word	0x00016820
        /*06c8*/ 	.short	0x010a
        /*06ca*/ 	.byte	0x3f
	.zero		1


	//   ....[46]....
        /*06cc*/ 	.word	0x0000d040
        /*06d0*/ 	.word	0x00000002
        /*06d4*/ 	.word	0x00016840
        /*06d8*/ 	.short	0x010a
        /*06da*/ 	.byte	0x3f
	.zero		1


	//   ....[47]....
        /*06dc*/ 	.word	0x0000d270
        /*06e0*/ 	.word	0x00000002
        /*06e4*/ 	.word	0x00000060
        /*06e8*/ 	.short	0x010a
        /*06ea*/ 	.byte	0x3f
	.zero		1


	//   ....[48]....
        /*06ec*/ 	.word	0x0000d7a0
        /*06f0*/ 	.word	0x00000002
        /*06f4*/ 	.word	0x00016840
        /*06f8*/ 	.short	0x010a
        /*06fa*/ 	.byte	0x3f
	.zero		1


	//   ....[49]....
        /*06fc*/ 	.word	0x0000d9d0
        /*0700*/ 	.word	0x00000005
        /*0704*/ 	.word	0x00000060
        /*0708*/ 	.short	0x010a
        /*070a*/ 	.byte	0x3f
	.zero		1


	//   ....[50]....
        /*070c*/ 	.word	0x0000de40
        /*0710*/ 	.word	0x00000002
        /*0714*/ 	.word	0x00016840
        /*0718*/ 	.short	0x010a
        /*071a*/ 	.byte	0x3f
	.zero		1


	//   ....[51]....
        /*071c*/ 	.word	0x0000e080
        /*0720*/ 	.word	0x00000005
        /*0724*/ 	.word	0x00000060
        /*0728*/ 	.short	0x010a
        /*072a*/ 	.byte	0x3f
	.zero		1


	//   ....[52]....
        /*072c*/ 	.word	0x0000e490
        /*0730*/ 	.word	0x00000003
        /*0734*/ 	.word	0x00016860
        /*0738*/ 	.short	0x010a
        /*073a*/ 	.byte	0x3f
	.zero		1


	//   ....[53]....
        /*073c*/ 	.word	0x0000e930
        /*0740*/ 	.word	0x00000007
        /*0744*/ 	.word	0x00016820
        /*0748*/ 	.short	0x010a
        /*074a*/ 	.byte	0x3f
	.zero		1


	//   ....[54]....
        /*074c*/ 	.word	0x0000ead0
        /*0750*/ 	.word	0x00000005
        /*0754*/ 	.word	0x00000000
        /*0758*/ 	.short	0x010a
        /*075a*/ 	.byte	0x3f
	.zero		1


	//   ....[55]....
        /*075c*/ 	.word	0x0000eb40
        /*0760*/ 	.word	0x00000003
        /*0764*/ 	.word	0x00000000
        /*0768*/ 	.short	0x010a
        /*076a*/ 	.byte	0x3f
	.zero		1


	//   ....[56]....
        /*076c*/ 	.word	0x0000eba0
        /*0770*/ 	.word	0x00000005
        /*0774*/ 	.word	0x00000000
        /*0778*/ 	.short	0x010a
        /*077a*/ 	.byte	0x3f
	.zero		1


	//   ....[57]....
        /*077c*/ 	.word	0x0000ebd0
        /*0780*/ 	.word	0x00000003
        /*0784*/ 	.word	0x00000000
        /*0788*/ 	.short	0x010a
        /*078a*/ 	.byte	0x3f
	.zero		1


	//   ....[58]....
        /*078c*/ 	.word	0x0000ec40
        /*0790*/ 	.word	0x00000003
        /*0794*/ 	.word	0x00016800
        /*0798*/ 	.short	0x010a
        /*079a*/ 	.byte	0x3f
	.zero		1


	//   ....[59]....
        /*079c*/ 	.word	0x0000ec90
        /*07a0*/ 	.word	0x00000000
        /*07a4*/ 	.word	0x00016830
        /*07a8*/ 	.short	0x010a
        /*07aa*/ 	.byte	0x3f
	.zero		1


	//   ....[60]....
        /*07ac*/ 	.word	0x0000ecf0
        /*07b0*/ 	.word	0x00000006
        /*07b4*/ 	.word	0x00016830
        /*07b8*/ 	.short	0x010a
        /*07ba*/ 	.byte	0x3f
	.zero		1


	//   ....[61]....
        /*07bc*/ 	.word	0x0000ed50
        /*07c0*/ 	.word	0x00000006
        /*07c4*/ 	.word	0x00016850
        /*07c8*/ 	.short	0x010a
        /*07ca*/ 	.byte	0x3f
	.zero		1


	//   ....[62]....
        /*07cc*/ 	.word	0x0000edb0
        /*07d0*/ 	.word	0x00000006
        /*07d4*/ 	.word	0x00016830
        /*07d8*/ 	.short	0x010a
        /*07da*/ 	.byte	0x3f
	.zero		1


	//   ....[63]....
        /*07dc*/ 	.word	0x0000ee10
        /*07e0*/ 	.word	0x00000006
        /*07e4*/ 	.word	0x00016850
        /*07e8*/ 	.short	0x010a
        /*07ea*/ 	.byte	0x3f
	.zero		1


	//   ....[64]....
        /*07ec*/ 	.word	0x0000ee70
        /*07f0*/ 	.word	0x00000004
        /*07f4*/ 	.word	0x00016850
        /*07f8*/ 	.short	0x010a
        /*07fa*/ 	.byte	0x3f
	.zero		1


	//   ....[65]....
        /*07fc*/ 	.word	0x0000efc0
        /*0800*/ 	.word	0x00000003
        /*0804*/ 	.word	0x00016840
        /*0808*/ 	.short	0x010a
        /*080a*/ 	.byte	0x3f
	.zero		1


	//   ....[66]....
        /*080c*/ 	.word	0x0000fe10
        /*0810*/ 	.word	0x00000011
        /*0814*/ 	.word	0x00016820
        /*0818*/ 	.short	0x010a
        /*081a*/ 	.byte	0x3f
	.zero		1


	//   ....[67]....
        /*081c*/ 	.word	0x0000fe60
        /*0820*/ 	.word	0x00000002
        /*0824*/ 	.word	0x00016840
        /*0828*/ 	.short	0x010a
        /*082a*/ 	.byte	0x3f
	.zero		1


	//   ....[68]....
        /*082c*/ 	.word	0x0000feb0
        /*0830*/ 	.word	0x00000002
        /*0834*/ 	.word	0x00000060
        /*0838*/ 	.short	0x010a
        /*083a*/ 	.byte	0x3f
	.zero		1


	//   ....[69]....
        /*083c*/ 	.word	0x0000ff00
        /*0840*/ 	.word	0x00000002
        /*0844*/ 	.word	0x00016840
        /*0848*/ 	.short	0x010a
        /*084a*/ 	.byte	0x3f
	.zero		1


	//   ....[70]....
        /*084c*/ 	.word	0x0000ff50
        /*0850*/ 	.word	0x00000005
        /*0854*/ 	.word	0x00000060
        /*0858*/ 	.short	0x010a
        /*085a*/ 	.byte	0x3f
	.zero		1


	//   ....[71]....
        /*085c*/ 	.word	0x0000ffa0
        /*0860*/ 	.word	0x00000002
        /*0864*/ 	.word	0x00016840
        /*0868*/ 	.short	0x010a
        /*086a*/ 	.byte	0x3f
	.zero		1


	//   ....[72]....
        /*086c*/ 	.word	0x0000fff0
        /*0870*/ 	.word	0x00000005
        /*0874*/ 	.word	0x00000060
        /*0878*/ 	.short	0x010a
        /*087a*/ 	.byte	0x3f
	.zero		1


	//   ....[73]....
        /*087c*/ 	.word	0x00010040
        /*0880*/ 	.word	0x00000003
        /*0884*/ 	.word	0x00016860
        /*0888*/ 	.short	0x010a
        /*088a*/ 	.byte	0x3f
	.zero		1


	//   ....[74]....
        /*088c*/ 	.word	0x00010130
        /*0890*/ 	.word	0x00000007
        /*0894*/ 	.word	0x00016820
        /*0898*/ 	.short	0x010a
        /*089a*/ 	.byte	0x3f
	.zero		1


	//   ....[75]....
        /*089c*/ 	.word	0x000102d0
        /*08a0*/ 	.word	0x00000005
        /*08a4*/ 	.word	0x00000000
        /*08a8*/ 	.short	0x010a
        /*08aa*/ 	.byte	0x3f
	.zero		1


	//   ....[76]....
        /*08ac*/ 	.word	0x00010320
        /*08b0*/ 	.word	0x00000003
        /*08b4*/ 	.word	0x00000000
        /*08b8*/ 	.short	0x010a
        /*08ba*/ 	.byte	0x3f
	.zero		1


	//   ....[77]....
        /*08bc*/ 	.word	0x00010370
        /*08c0*/ 	.word	0x00000005
        /*08c4*/ 	.word	0x00000000
        /*08c8*/ 	.short	0x010a
        /*08ca*/ 	.byte	0x3f
	.zero		1


	//----- nvinfo : EIATTR_NUM_MBARRIERS
	.align		4
.L_1673:
        /*08cc*/ 	.byte	0x03, 0x38
        /*08ce*/ 	.short	0x0016


	//----- nvinfo : EIATTR_EXIT_INSTR_OFFSETS
	.align		4
        /*08d0*/ 	.byte	0x04, 0x1c
        /*08d2*/ 	.short	(.L_1675 - .L_1674)


	//   ....[0]....
.L_1674:
        /*08d4*/ 	.word	0x00000a40


	//   ....[1]....
        /*08d8*/ 	.word	0x0000af00


	//   ....[2]....
        /*08dc*/ 	.word	0x0000ec20


	//----- nvinfo : EIATTR_MAX_THREADS
	.align		4
.L_1675:
        /*08e0*/ 	.byte	0x04, 0x05
        /*08e2*/ 	.short	(.L_1677 - .L_1676)
.L_1676:
        /*08e4*/ 	.word	0x00000200
        /*08e8*/ 	.word	0x00000001
        /*08ec*/ 	.word	0x00000001


	//----- nvinfo : EIATTR_CRS_STACK_SIZE
	.align		4
.L_1677:
        /*08f0*/ 	.byte	0x04, 0x1e
        /*08f2*/ 	.short	(.L_1679 - .L_1678)
.L_1678:
        /*08f4*/ 	.word	0x00000000


	//----- nvinfo : EIATTR_CBANK_PARAM_SIZE
	.align		4
.L_1679:
        /*08f8*/ 	.byte	0x03, 0x19
        /*08fa*/ 	.short	0x0af0


	//----- nvinfo : EIATTR_PARAM_CBANK
	.align		4
        /*08fc*/ 	.byte	0x04, 0x0a
        /*08fe*/ 	.short	(.L_1681 - .L_1680)
	.align		4
.L_1680:
        /*0900*/ 	.word	index@(.nv.constant0._ZN7cutlass13device_kernelIN5flash11enable_sm90INS1_16FlashAttnFwdSm90INS1_25CollectiveMainloopFwdSm90ILi2EN4cute5tupleIJNS5_1CILi1EEES8_S8_EEENS6_IJNS7_ILi192EEENS7_ILi128EEENS7_ILi64EEEEEELi64ENS_6half_tEfNS_4arch4Sm90ELb1ELb0ELb1ELb0ELb0ELb0ELb0ELb1ELb1ELb1ELb0ELb0EEENS1_21CollectiveEpilogueFwdINS6_IJSA_SC_SB_EEES9_SE_SG_Li384ELb0ELb1ELb0ELb0EEENS1_30DynamicPersistentTileSchedulerILi384ELi128ELb0ELb1ELb1EEEEEEEEEvNT_6ParamsE)
        /*0904*/ 	.short	0x0210
        /*0906*/ 	.short	0x0af0


	//----- nvinfo : EIATTR_SW_WAR
	.align		4
.L_1681:
        /*0908*/ 	.byte	0x04, 0x36
        /*090a*/ 	.short	(.L_1683 - .L_1682)
.L_1682:
        /*090c*/ 	.word	0x00000008
.L_1683:


//--------------------- .nv.info._ZN7cutlass13device_kernelIN5flash11enable_sm90INS1_16FlashAttnFwdSm90INS1_25CollectiveMainloopFwdSm90ILi2EN4cute5tupleIJNS5_1CILi1EEES8_S8_EEENS6_IJNS7_ILi192EEENS7_ILi128EEENS7_ILi64EEEEEELi64ENS_6half_tEfNS_4arch4Sm90ELb1ELb0ELb1ELb1ELb0ELb0ELb0ELb1ELb1ELb1ELb0ELb0EEENS1_21CollectiveEpilogueFwdINS6_IJSA_SC_SB_EEES9_SE_SG_Li384ELb1ELb1ELb0ELb0EEENS1_36VarlenDynamicPersistentTileSchedulerILi192ELi128ELi384ELi128ELb0ELb1ELb1ELb1ELb1ELb1EEEEEEEEEvNT_6ParamsE --------------------------
	.section	.nv.info._ZN7cutlass13device_kernelIN5flash11enable_sm90INS1_16FlashAttnFwdSm90INS1_25CollectiveMainloopFwdSm90ILi2EN4cute5tupleIJNS5_1CILi1EEES8_S8_EEENS6_IJNS7_ILi192EEENS7_ILi128EEENS7_ILi64EEEEEELi64ENS_6half_tEfNS_4arch4Sm90ELb1ELb0ELb1ELb1ELb0ELb0ELb0ELb1ELb1ELb1ELb0ELb0EEENS1_21CollectiveEpilogueFwdINS6_IJSA_SC_SB_EEES9_SE_SG_Li384ELb1ELb1ELb0ELb0EEENS1_36VarlenDynamicPersistentTileSchedulerILi192ELi128ELi384ELi128ELb0ELb1ELb1ELb1ELb1ELb1EEEEEEEEEvNT_6ParamsE,"",@"SHT_CUDA_INFO"
	.sectionflags	@""
	.align	4


	//----- nvinfo : EIATTR_CUDA_API_VERSION
	.align		4
        /*0000*/ 	.byte	0x04, 0x37
        /*0002*/ 	.short	(.L_1685 - .L_1684)
.L_1684:
        /*0004*/ 	.word	0x00000082


	//----- nvinfo : EIATTR_KPARAM_INFO
	.align		4
.L_1685:
        /*0008*/ 	.byte	0x04, 0x17
        /*000a*/ 	.short	(.L_1687 - .L_1686)
.L_1686:
        /*000c*/ 	.word	0x00000000
        /*0010*/ 	.short	0x0000
        /*0012*/ 	.short	0x0070
        /*0014*/ 	.byte	0x00, 0xf0, 0x01, 0x2a


	//----- nvinfo : EIATTR_SPARSE_MMA_MASK
	.align		4
.L_1687:
        /*0018*/ 	.byte	0x03, 0x50
        /*001a*/ 	.short	0x0000


	//----- nvinfo : EIATTR_MAXREG_COUNT
	.align		4
        /*001c*/ 	.byte	0x03, 0x1b
        /*001e*/ 	.short	0x0080


	//----- nvinfo : EIATTR_NUM_BARRIERS
	.align		4
        /*0020*/ 	.byte	0x02, 0x4c
        /*0022*/ 	.byte	0x10
	.zero		1


	//----- nvinfo : EIATTR_EXTERNS
	.align		4
        /*0024*/ 	.byte	0x04, 0x0f
        /*0026*/ 	.short	(.L_1689 - .L_1688)


	//   ....[0]....
	.align		4
.L_1688:
        /*0028*/ 	.word	index@(__assertfail)


	//----- nvinfo : EIATTR_ANNOTATIONS
	.align		4
.L_1689:
        /*002c*/ 	.byte	0x04, 0x55
        /*002e*/ 	.short	(.L_1691 - .L_1690)


	//   ....[0]....
.L_1690:
        /* <DEDUP_REMOVED lines=21> */


	//----- nvinfo : EIATTR_MERCURY_ISA_VERSION
	.align		4
.L_1691:
        /*0170*/ 	.byte	0x03, 0x5f
        /*0172*/ 	.short	0x0101


	//----- nvinfo : EIATTR_UNUSED_LOAD_BYTE_OFFSET
	.align		4
        /*0174*/ 	.byte	0x04, 0x44
        /*0176*/ 	.short	(.L_1693 - .L_1692)


	//   ....[0]....
.L_1692:
        /*0178*/ 	.word	0x00000a40
        /*017c*/ 	.word	0x0000fff0


	//   ....[1]....
        /*0180*/ 	.word	0x00009c30
        /*0184*/ 	.word	0x0000fff0


	//----- nvinfo : EIATTR_INT_WARP_WIDE_INSTR_OFFSETS
	.align		4
.L_1693:
        /*0188*/ 	.byte	0x04, 0x31
        /*018a*/ 	.short	(.L_1695 - .L_1694)


	//   ....[0]....
.L_1694:
        /*018c*/ 	.word	0x00000130


	//   ....[1]....
        /*0190*/ 	.word	0x00000170


	//   ....[2]....
        /*0194*/ 	.word	0x000001e0


	//   ....[3]....
        /*0198*/ 	.word	0x0000c7d0


	//   ....[4]....
        /*019c*/ 	.word	0x0000c860


	//   ....[5]....
        /*01a0*/ 	.word	0x0000f860


	//   ....[6]....
        /*01a4*/ 	.word	0x0000f8f0


	//----- nvinfo : EIATTR_COOP_GROUP_MASK_REGIDS
	.align		4
.L_1695:
        /*01a8*/ 	.byte	0x04, 0x29
        /*01aa*/ 	.short	(.L_1697 - .L_1696)


	//   ....[0]....
.L_1696:
        /*01ac*/ 	.word	0xffffffff


	//   ....[1]....
        /*01b0*/ 	.word	0xffffffff


	//   ....[2]....
        /*01b4*/ 	.word	0xffffffff


	//   ....[3]....
        /*01b8*/ 	.word	0xffffffff


	//   ....[4]....
        /*01bc*/ 	.word	0xffffffff


	//   ....[5]....
        /*01c0*/ 	.word	0xffffffff


	//   ....[6]....
        /*01c4*/ 	.word	0xffffffff


	//   ....[7]....
        /*01c8*/ 	.word	0xffffffff


	//   ....[8]....
        /*01cc*/ 	.word	0xffffffff


	//   ....[9]....
        /*01d0*/ 	.word	0xffffffff


	//   ....[10]....
        /*01d4*/ 	.word	0xffffffff


	//   ....[11]....
        /*01d8*/ 	.word	0xffffffff


	//   ....[12]....
        /*01dc*/ 	.word	0xffffffff


	//   ....[13]....
        /*01e0*/ 	.word	0xffffffff


	//   ....[14]....
        /*01e4*/ 	.word	0xffffffff


	//   ....[15]....
        /*01e8*/ 	.word	0xffffffff


	//   ....[16]....
        /*01ec*/ 	.word	0xffffffff


	//   ....[17]....
        /*01f0*/ 	.word	0xffffffff


	//   ....[18]....
        /*01f4*/ 	.word	0xffffffff


	//   ....[19]....
        /*01f8*/ 	.word	0xffffffff


	//   ....[20]....
        /*01fc*/ 	.word	0xffffffff


	//   ....[21]....
        /*0200*/ 	.word	0xffffffff


	//   ....[22]....
        /*0204*/ 	.word	0xffffffff


	//   ....[23]....
        /*0208*/ 	.word	0xffffffff


	//   ....[24]....
        /*020c*/ 	.word	0xffffffff


	//   ....[25]....
        /*0210*/ 	.word	0xffffffff


	//   ....[26]....
        /*0214*/ 	.word	0xffffffff


	//   ....[27]....
        /*0218*/ 	.word	0xffffffff


	//   ....[28]....
        /*021c*/ 	.word	0xffffffff


	//   ....[29]....
        /*0220*/ 	.word	0xffffffff


	//   ....[30]....
        /*0224*/ 	.word	0xffffffff


	//   ....[31]....
        /*0228*/ 	.word	0xffffffff


	//   ....[32]....
        /*022c*/ 	.word	0xffffffff


	//   ....[33]....
        /*0230*/ 	.word	0xffffffff


	//   ....[34]....
        /*0234*/ 	.word	0xffffffff


	//   ....[35]....
        /*0238*/ 	.word	0xffffffff


	//   ....[36]....
        /*023c*/ 	.word	0xffffffff


	//   ....[37]....
        /*0240*/ 	.word	0xffffffff


	//   ....[38]....
        /*0244*/ 	.word	0xffffffff


	//   ....[39]....
        /*0248*/ 	.word	0xffffffff


	//   ....[40]....
        /*024c*/ 	.word	0xffffffff


	//   ....[41]....
        /*0250*/ 	.word	0xffffffff


	//   ....[42]....
        /*0254*/ 	.word	0xffffffff


	//   ....[43]....
        /*0258*/ 	.word	0xffffffff


	//   ....[44]....
        /*025c*/ 	.word	0xffffffff


	//   ....[45]....
        /*0260*/ 	.word	0xffffffff


	//   ....[46]....
        /*0264*/ 	.word	0xffffffff


	//   ....[47]....
        /*0268*/ 	.word	0xffffffff


	//   ....[48]....
        /*026c*/ 	.word	0xffffffff


	//   ....[49]....
        /*0270*/ 	.word	0xffffffff


	//   ....[50]....
        /*0274*/ 	.word	0xffffffff


	//   ....[51]....
        /*0278*/ 	.word	0xffffffff


	//   ....[52]....
        /*027c*/ 	.word	0xffffffff


	//   ....[53]....
        /*0280*/ 	.word	0xffffffff


	//   ....[54]....
        /*0284*/ 	.word	0xffffffff


	//   ....[55]....
        /*0288*/ 	.word	0xffffffff


	//   ....[56]....
        /*028c*/ 	.word	0xffffffff


	//   ....[57]....
        /*0290*/ 	.word	0xffffffff


	//   ....[58]....
        /*0294*/ 	.word	0xffffffff


	//   ....[59]....
        /*0298*/ 	.word	0xffffffff


	//   ....[60]....
        /*029c*/ 	.word	0xffffffff


	//   ....[61]....
        /*02a0*/ 	.word	0xffffffff


	//   ....[62]....
        /*02a4*/ 	.word	0xffffffff


	//   ....[63]....
        /*02a8*/ 	.word	0xffffffff


	//   ....[64]....
        /*02ac*/ 	.word	0xffffffff


	//   ....[65]....
        /*02b0*/ 	.word	0xffffffff


	//   ....[66]....
        /*02b4*/ 	.word	0xffffffff


	//   ....[67]....
        /*02b8*/ 	.word	0xffffffff


	//   ....[68]....
        /*02bc*/ 	.word	0xffffffff


	//   ....[69]....
        /*02c0*/ 	.word	0xffffffff


	//   ....[70]....
        /*02c4*/ 	.word	0xffffffff


	//   ....[71]....
        /*02c8*/ 	.word	0xffffffff


	//   ....[72]....
        /*02cc*/ 	.word	0xffffffff


	//   ....[73]....
        /*02d0*/ 	.word	0xffffffff


	//   ....[74]....
        /*02d4*/ 	.word	0xffffffff


	//   ....[75]....
        /*02d8*/ 	.word	0xffffffff


	//   ....[76]....
        /*02dc*/ 	.word	0xffffffff


	//   ....[77]....
        /*02e0*/ 	.word	0xffffffff


	//   ....[78]....
        /*02e4*/ 	.word	0xffffffff


	//   ....[79]....
        /*02e8*/ 	.word	0xffffffff


	//   ....[80]....
        /*02ec*/ 	.word	0xffffffff


	//   ....[81]....
        /*02f0*/ 	.word	0xffffffff


	//   ....[82]....
        /*02f4*/ 	.word	0xffffffff


	//   ....[83]....
        /*02f8*/ 	.word	0xffffffff


	//   ....[84]....
        /*02fc*/ 	.word	0xffffffff


	//   ....[85]....
        /*0300*/ 	.word	0xffffffff


	//   ....[86]....
        /*0304*/ 	.word	0xffffffff


	//   ....[87]....
        /*0308*/ 	.word	0xffffffff


	//   ....[88]....
        /*030c*/ 	.word	0xffffffff


	//   ....[89]....
        /*0310*/ 	.word	0xffffffff


	//   ....[90]....
        /*0314*/ 	.word	0xffffffff


	//   ....[91]....
        /*0318*/ 	.word	0xffffffff


	//   ....[92]....
        /*031c*/ 	.word	0xffffffff


	//   ....[93]....
        /*0320*/ 	.word	0xffffffff


	//   ....[94]....
        /*0324*/ 	.word	0xffffffff


	//   ....[95]....
        /*0328*/ 	.word	0xffffffff


	//   ....[96]....
        /*032c*/ 	.word	0xffffffff


	//   ....[97]....
        /*0330*/ 	.word	0xffffffff


	//   ....[98]....
        /*0334*/ 	.word	0xffffffff


	//   ....[99]....
        /*0338*/ 	.word	0xffffffff


	//   ....[100]....
        /*033c*/ 	.word	0xffffffff


	//   ....[101]....
        /*0340*/ 	.word	0xffffffff


	//   ....[102]....
        /*0344*/ 	.word	0xffffffff


	//   ....[103]....
        /*0348*/ 	.word	0xffffffff


	//   ....[104]....
        /*034c*/ 	.word	0xffffffff


	//   ....[105]....
        /*0350*/ 	.word	0xffffffff


	//   ....[106]....
        /*0354*/ 	.word	0xffffffff


	//   ....[107]....
        /*0358*/ 	.word	0x0500000f


	//   ....[108]....
        /*035c*/ 	.word	0x0500000f


	//   ....[109]....
        /*0360*/ 	.word	0x0500000f


	//   ....[110]....
        /*0364*/ 	.word	0x0500000f


	//   ....[111]....
        /*0368*/ 	.word	0x0500000f


	//   ....[112]....
        /*036c*/ 	.word	0x0500000f


	//   ....[113]....
        /*0370*/ 	.word	0x0500000f


	//   ....[114]....
        /*0374*/ 	.word	0x0500000f


	//   ....[115]....
        /*0378*/ 	.word	0x0500000f


	//   ....[116]....
        /*037c*/ 	.word	0x0500000f


	//   ....[117]....
        /*0380*/ 	.word	0x0500000f


	//   ....[118]....
        /*0384*/ 	.word	0x0500000f


	//   ....[119]....
        /*0388*/ 	.word	0x0500000f


	//   ....[120]....
        /*038c*/ 	.word	0x0500000f


	//   ....[121]....
        /*0390*/ 	.word	0x0500000f


	//   ....[122]....
        /*0394*/ 	.word	0x0500000f


	//   ....[123]....
        /*0398*/ 	.word	0x0500000f


	//   ....[124]....
        /*039c*/ 	.word	0x0500000f


	//   ....[125]....
        /*03a0*/ 	.word	0x0500000f


	//   ....[126]....
        /*03a4*/ 	.word	0x0500000f


	//   ....[127]....
        /*03a8*/ 	.word	0x0500000f


	//   ....[128]....
        /*03ac*/ 	.word	0x0500000f


	//   ....[129]....
        /*03b0*/ 	.word	0x0500000f


	//   ....[130]....
        /*03b4*/ 	.word	0x0500000f


	//   ....[131]....
        /*03b8*/ 	.word	0x0500000f


	//   ....[132]....
        /*03bc*/ 	.word	0x0500000f


	//   ....[133]....
        /*03c0*/ 	.word	0x0500000f


	//   ....[134]....
        /*03c4*/ 	.word	0x0500000f


	//   ....[135]....
        /*03c8*/ 	.word	0x0500000f


	//   ....[136]....
        /*03cc*/ 	.word	0x0500000f


	//   ....[137]....
        /*03d0*/ 	.word	0x0500000f


	//   ....[138]....
        /*03d4*/ 	.word	0x0500000f


	//   ....[139]....
        /*03d8*/ 	.word	0x0500000f


	//   ....[140]....
        /*03dc*/ 	.word	0x0500000f


	//   ....[141]....
        /*03e0*/ 	.word	0x0500000f


	//   ....[142]....
        /*03e4*/ 	.word	0x0500000f


	//   ....[143]....
        /*03e8*/ 	.word	0x0500000f


	//   ....[144]....
        /*03ec*/ 	.word	0x0500000f


	//   ....[145]....
        /*03f0*/ 	.word	0x0500000f


	//   ....[146]....
        /*03f4*/ 	.word	0x0500000f


	//   ....[147]....
        /*03f8*/ 	.word	0x0500000f


	//   ....[148]....
        /*03fc*/ 	.word	0x0500000f


	//   ....[149]....
        /*0400*/ 	.word	0x0500000f


	//----- nvinfo : EIATTR_COOP_GROUP_INSTR_OFFSETS
	.align		4
.L_1697:
        /*0404*/ 	.byte	0x04, 0x28
        /*0406*/ 	.short	(.L_1699 - .L_1698)


	//   ....[0]....
.L_1698:
        /*0408*/ 	.word	0x00000070


	//   ....[1]....
        /*040c*/ 	.word	0x00000140


	//   ....[2]....
        /*0410*/ 	.word	0x00000190


	//   ....[3]....
        /*0414*/ 	.word	0x000003c0


	//   ....[4]....
        /*0418*/ 	.word	0x00000520


	//   ....[5]....
        /*041c*/ 	.word	0x00000640


	//   ....[6]....
        /*0420*/ 	.word	0x000007a0


	//   ....[7]....
        /*0424*/ 	.word	0x00001530


	//   ....[8]....
        /*0428*/ 	.word	0x00001d10


	//   ....[9]....
        /*042c*/ 	.word	0x00002930


	//   ....[10]....
        /*0430*/ 	.word	0x00002950


	//   ....[11]....
        /*0434*/ 	.word	0x000029e0


	//   ....[12]....
        /*0438*/ 	.word	0x000034a0


	//   ....[13]....
        /*043c*/ 	.word	0x00003500


	//   ....[14]....
        /*0440*/ 	.word	0x00004a00


	//   ....[15]....
        /*0444*/ 	.word	0x00004a50


	//   ....[16]....
        /*0448*/ 	.word	0x000053d0


	//   ....[17]....
        /*044c*/ 	.word	0x00005480


	//   ....[18]....
        /*0450*/ 	.word	0x00005f40


	//   ....[19]....
        /*0454*/ 	.word	0x00005fd0


	//   ....[20]....
        /*0458*/ 	.word	0x00007ca0


	//   ....[21]....
        /*045c*/ 	.word	0x00007d10


	//   ....[22]....
        /*0460*/ 	.word	0x000083e0


	//   ....[23]....
        /*0464*/ 	.word	0x00008460


	//   ....[24]....
        /*0468*/ 	.word	0x000094f0


	//   ....[25]....
        /*046c*/ 	.word	0x00009530


	//   ....[26]....
        /*0470*/ 	.word	0x00009610


	//   ....[27]....
        /*0474*/ 	.word	0x00009630


	//   ....[28]....
        /*0478*/ 	.word	0x0000a390


	//   ....[29]....
        /*047c*/ 	.word	0x0000a3d0


	//   ....[30]....
        /*0480*/ 	.word	0x0000a410


	//   ....[31]....
        /*0484*/ 	.word	0x0000a450


	//   ....[32]....
        /*0488*/ 	.word	0x0000a900


	//   ....[33]....
        /*048c*/ 	.word	0x0000a930


	//   ....[34]....
        /*0490*/ 	.word	0x0000a960


	//   ....[35]....
        /*0494*/ 	.word	0x0000a9a0


	//   ....[36]....
        /*0498*/ 	.word	0x0000a9d0


	//   ....[37]....
        /*049c*/ 	.word	0x0000a9f0


	//   ....[38]....
        /*04a0*/ 	.word	0x0000aa10


	//   ....[39]....
        /*04a4*/ 	.word	0x0000aa30


	//   ....[40]....
        /*04a8*/ 	.word	0x0000b2c0


	//   ....[41]....
        /*04ac*/ 	.word	0x0000b2f0


	//   ....[42]....
        /*04b0*/ 	.word	0x0000b330


	//   ....[43]....
        /*04b4*/ 	.word	0x0000b360


	//   ....[44]....
        /*04b8*/ 	.word	0x0000b370


	//   ....[45]....
        /*04bc*/ 	.word	0x0000b380


	//   ....[46]....
        /*04c0*/ 	.word	0x0000b390


	//   ....[47]....
        /*04c4*/ 	.word	0x0000b3b0


	//   ....[48]....
        /*04c8*/ 	.word	0x0000b4f0


	//   ....[49]....
        /*04cc*/ 	.word	0x0000b6d0


	//   ....[50]....
        /*04d0*/ 	.word	0x0000b700


	//   ....[51]....
        /*04d4*/ 	.word	0x0000b730


	//   ....[52]....
        /*04d8*/ 	.word	0x0000b760


	//   ....[53]....
        /*04dc*/ 	.word	0x0000b790


	//   ....[54]....
        /*04e0*/ 	.word	0x0000b7c0


	//   ....[55]....
        /*04e4*/ 	.word	0x0000b930


	//   ....[56]....
        /*04e8*/ 	.word	0x0000b960


	//   ....[57]....
        /*04ec*/ 	.word	0x0000b990


	//   ....[58]....
        /*04f0*/ 	.word	0x0000b9c0


	//   ....[59]....
        /*04f4*/ 	.word	0x0000b9f0


	//   ....[60]....
        /*04f8*/ 	.word	0x0000ba20


	//   ....[61]....
        /*04fc*/ 	.word	0x0000bac0


	//   ....[62]....
        /*0500*/ 	.word	0x0000bb20


	//   ....[63]....
        /*0504*/ 	.word	0x0000bbc0


	//   ....[64]....
        /*0508*/ 	.word	0x0000cd50


	//   ....[65]....
        /*050c*/ 	.word	0x0000d900


	//   ....[66]....
        /*0510*/ 	.word	0x0000d920


	//   ....[67]....
        /*0514*/ 	.word	0x0000d940


	//   ....[68]....
        /*0518*/ 	.word	0x0000d9e0


	//   ....[69]....
        /*051c*/ 	.word	0x0000d9f0


	//   ....[70]....
        /*0520*/ 	.word	0x0000da80


	//   ....[71]....
        /*0524*/ 	.word	0x0000da90


	//   ....[72]....
        /*0528*/ 	.word	0x0000db20


	//   ....[73]....
        /*052c*/ 	.word	0x0000db30


	//   ....[74]....
        /*0530*/ 	.word	0x0000dbc0


	//   ....[75]....
        /*0534*/ 	.word	0x0000dbd0


	//   ....[76]....
        /*0538*/ 	.word	0x0000dc60


	//   ....[77]....
        /*053c*/ 	.word	0x0000dc70


	//   ....[78]....
        /*0540*/ 	.word	0x0000dd00


	//   ....[79]....
        /*0544*/ 	.word	0x0000dd10


	//   ....[80]....
        /*0548*/ 	.word	0x0000dd20


	//   ....[81]....
        /*054c*/ 	.word	0x0000ddc0


	//   ....[82]....
        /*0550*/ 	.word	0x0000ddd0


	//   ....[83]....
        /*0554*/ 	.word	0x0000dde0


	//   ....[84]....
        /*0558*/ 	.word	0x0000de70


	//   ....[85]....
        /*055c*/ 	.word	0x0000dea0


	//   ....[86]....
        /*0560*/ 	.word	0x0000df00


	//   ....[87]....
        /*0564*/ 	.word	0x0000df10


	//   ....[88]....
        /*0568*/ 	.word	0x0000df30


	//   ....[89]....
        /*056c*/ 	.word	0x0000fdb0


	//   ....[90]....
        /*0570*/ 	.word	0x0000fe10


	//   ....[91]....
        /*0574*/ 	.word	0x0000fe40


	//   ....[92]....
        /*0578*/ 	.word	0x0000fe70


	//   ....[93]....
        /*057c*/ 	.word	0x0000fe80


	//   ....[94]....
        /*0580*/ 	.word	0x0000feb0


	//   ....[95]....
        /*0584*/ 	.word	0x0000fee0


	//   ....[96]....
        /*0588*/ 	.word	0x0000ff10


	//   ....[97]....
        /*058c*/ 	.word	0x00010090


	//   ....[98]....
        /*0590*/ 	.word	0x000100c0


	//   ....[99]....
        /*0594*/ 	.word	0x000100f0


	//   ....[100]....
        /*0598*/ 	.word	0x00010120


	//   ....[101]....
        /*059c*/ 	.word	0x00010150


	//   ....[102]....
        /*05a0*/ 	.word	0x00010180


	//   ....[103]....
        /*05a4*/ 	.word	0x00010240


	//   ....[104]....
        /*05a8*/ 	.word	0x00010260


	//   ....[105]....
        /*05ac*/ 	.word	0x000102d0


	//   ....[106]....
        /*05b0*/ 	.word	0x00010970


	//   ....[107]....
        /*05b4*/ 	.word	0x00010f10


	//   ....[108]....
        /*05b8*/ 	.word	0x000110c0


	//   ....[109]....
        /*05bc*/ 	.word	0x00011110


	//   ....[110]....
        /*05c0*/ 	.word	0x00011170


	//   ....[111]....
        /*05c4*/ 	.word	0x00011270


	//   ....[112]....
        /*05c8*/ 	.word	0x000112d0


	//   ....[113]....
        /*05cc*/ 	.word	0x000113d0


	//   ....[114]....
        /*05d0*/ 	.word	0x00011430


	//   ....[115]....
        /*05d4*/ 	.word	0x00011530


	//   ....[116]....
        /*05d8*/ 	.word	0x00011590


	//   ....[117]....
        /*05dc*/ 	.word	0x00011690


	//   ....[118]....
        /*05e0*/ 	.word	0x000116f0


	//   ....[119]....
        /*05e4*/ 	.word	0x000117f0


	//   ....[120]....
        /*05e8*/ 	.word	0x00011850


	//   ....[121]....
        /*05ec*/ 	.word	0x00011940


	//   ....[122]....
        /*05f0*/ 	.word	0x000119a0


	//   ....[123]....
        /*05f4*/ 	.word	0x00011a50


	//   ....[124]....
        /*05f8*/ 	.word	0x00011b20


	//   ....[125]....
        /*05fc*/ 	.word	0x00011bd0


	//   ....[126]....
        /*0600*/ 	.word	0x00011c30


	//   ....[127]....
        /*0604*/ 	.word	0x00011d00


	//   ....[128]....
        /*0608*/ 	.word	0x00011d70


	//   ....[129]....
        /*060c*/ 	.word	0x00011e30


	//   ....[130]....
        /*0610*/ 	.word	0x00011ea0


	//   ....[131]....
        /*0614*/ 	.word	0x00011f40


	//   ....[132]....
        /*0618*/ 	.word	0x00012250


	//   ....[133]....
        /*061c*/ 	.word	0x000122f0


	//   ....[134]....
        /*0620*/ 	.word	0x00012410


	//   ....[135]....
        /*0624*/ 	.word	0x00012480


	//   ....[136]....
        /*0628*/ 	.word	0x000124f0


	//   ....[137]....
        /*062c*/ 	.word	0x00012560


	//   ....[138]....
        /*0630*/ 	.word	0x000125d0


	//   ....[139]....
        /*0634*/ 	.word	0x00012650


	//   ....[140]....
        /*0638*/ 	.word	0x000126e0


	//   ....[141]....
        /*063c*/ 	.word	0x00012770


	//   ....[142]....
        /*0640*/ 	.word	0x000127e0


	//   ....[143]....
        /*0644*/ 	.word	0x00012850


	//   ....[144]....
        /*0648*/ 	.word	0x000128c0


	//   ....[145]....
        /*064c*/ 	.word	0x00012940


	//   ....[146]....
        /*0650*/ 	.word	0x000129b0


	//   ....[147]....
        /*0654*/ 	.word	0x00012a50


	//   ....[148]....
        /*0658*/ 	.word	0x00012ae0


	//   ....[149]....
        /*065c*/ 	.word	0x00012c00


	//----- nvinfo : EIATTR_REG_RECONFIG
	.align		4
.L_1699:
        /*0660*/ 	.byte	0x01, 0x54
	.zero		2


	//----- nvinfo : EIATTR_SYSCALL_OFFSETS
	.align		4
        /*0664*/ 	.byte	0x04, 0x46
        /*0666*/ 	.short	(.L_1701 - .L_1700)


	//   ....[0]....
.L_1700:
        /*0668*/ 	.word	0x00001710


	//   ....[1]....
        /*066c*/ 	.word	0x0000c9c0


	//   ....[2]....
        /*0670*/ 	.word	0x0000cb10


	//   ....[3]....
        /*0674*/ 	.word	0x0000cc00


	//   ....[4]....
        /*0678*/ 	.word	0x0000d3f0


	//----- nvinfo : EIATTR_MBARRIER_INSTR_OFFSETS
	.align		4
.L_1701:
        /*067c*/ 	.byte	0x04, 0x39
        /*067e*/ 	.short	(.L_1703 - .L_1702)


	//   ....[0]....
.L_1702:
        /*0680*/ 	.word	0x00000270
        /*0684*/ 	.word	0x000000ff
        /*0688*/ 	.word	0x00016800
        /*068c*/ 	.short	0x0100
        /*068e*/ 	.byte	0x08
	.zero		1


	//   ....[1]....
        /*0690*/ 	.word	0x00000280
        /*0694*/ 	.word	0x000000ff
        /*0698*/ 	.word	0x00016820
        /*069c*/ 	.short	0x0100
        /*069e*/ 	.byte	0x08
	.zero		1


	//   ....[2]....
        /*06a0*/ 	.word	0x00000370
        /*06a4*/ 	.word	0x000000ff
        /*06a8*/ 	.word	0x00016830
        /*06ac*/ 	.short	0x0100
        /*06ae*/ 	.byte	0x08
	.zero		1


	//   ....[3]....
        /*06b0*/ 	.word	0x00000380
        /*06b4*/ 	.word	0x000000ff
        /*06b8*/ 	.word	0x00016840
        /*06bc*/ 	.short	0x0100
        /*06be*/ 	.byte	0x08
	.zero		1


	//   ....[4]....
        /*06c0*/ 	.word	0x00000390
        /*06c4*/ 	.word	0x000000ff
        /*06c8*/ 	.word	0x00016838
        /*06cc*/ 	.short	0x0100
        /*06ce*/ 	.byte	0x08
	.zero		1


	//   ....[5]....
        /*06d0*/ 	.word	0x000003a0
        /*06d4*/ 	.word	0x000000ff
        /*06d8*/ 	.word	0x00016848
        /*06dc*/ 	.short	0x0100
        /*06de*/ 	.byte	0x08
	.zero		1


	//   ....[6]....
        /*06e0*/ 	.word	0x000004d0
        /*06e4*/ 	.word	0x000000ff
        /*06e8*/ 	.word	0x00016850
        /*06ec*/ 	.short	0x0100
        /*06ee*/ 	.byte	0x08
	.zero		1


	//   ....[7]....
        /*06f0*/ 	.word	0x000004e0
        /*06f4*/ 	.word	0x000000ff
        /*06f8*/ 	.word	0x00016860
        /*06fc*/ 	.short	0x0100
        /*06fe*/ 	.byte	0x08
	.zero		1


	//   ....[8]....
        /*0700*/ 	.word	0x000004f0
        /*0704*/ 	.word	0x000000ff
        /*0708*/ 	.word	0x00016858
        /*070c*/ 	.short	0x0100
        /*070e*/ 	.byte	0x08
	.zero		1


	//   ....[9]....
        /*0710*/ 	.word	0x00000500
        /*0714*/ 	.word	0x000000ff
        /*0718*/ 	.word	0x00016868
        /*071c*/ 	.short	0x0100
        /*071e*/ 	.byte	0x08
	.zero		1


	//   ....[10]....
        /*0720*/ 	.word	0x000005f0
        /*0724*/ 	.word	0x000000ff
        /*0728*/ 	.word	0x00016870
        /*072c*/ 	.short	0x0100
        /*072e*/ 	.byte	0x06
	.zero		1


	//   ....[11]....
        /*0730*/ 	.word	0x00000600
        /*0734*/ 	.word	0x000000ff
        /*0738*/ 	.word	0x00016880
        /*073c*/ 	.short	0x0100
        /*073e*/ 	.byte	0x06
	.zero		1


	//   ....[12]....
        /*0740*/ 	.word	0x00000610
        /*0744*/ 	.word	0x000000ff
        /*0748*/ 	.word	0x00016878
        /*074c*/ 	.short	0x0100
        /*074e*/ 	.byte	0x06
	.zero		1


	//   ....[13]....
        /*0750*/ 	.word	0x00000620
        /*0754*/ 	.word	0x000000ff
        /*0758*/ 	.word	0x00016888
        /*075c*/ 	.short	0x0100
        /*075e*/ 	.byte	0x06
	.zero		1


	//   ....[14]....
        /*0760*/ 	.word	0x00000750
        /*0764*/ 	.word	0x000000ff
        /*0768*/ 	.word	0x00016890
        /*076c*/ 	.short	0x0100
        /*076e*/ 	.byte	0x08
	.zero		1


	//   ....[15]....
        /*0770*/ 	.word	0x00000760
        /*0774*/ 	.word	0x000000ff
        /*0778*/ 	.word	0x000168a0
        /*077c*/ 	.short	0x0100
        /*077e*/ 	.byte	0x08
	.zero		1


	//   ....[16]....
        /*0780*/ 	.word	0x00000770
        /*0784*/ 	.word	0x000000ff
        /*0788*/ 	.word	0x00016898
        /*078c*/ 	.short	0x0100
        /*078e*/ 	.byte	0x08
	.zero		1


	//   ....[17]....
        /*0790*/ 	.word	0x00000780
        /*0794*/ 	.word	0x000000ff
        /*0798*/ 	.word	0x000168a8
        /*079c*/ 	.short	0x0100
        /*079e*/ 	.byte	0x08
	.zero		1


	//   ....[18]....
        /*07a0*/ 	.word	0x000008b0
        /*07a4*/ 	.word	0x000000ff
        /*07a8*/ 	.word	0x000168b0
        /*07ac*/ 	.short	0x0100
        /*07ae*/ 	.byte	0x08
	.zero		1


	//   ....[19]....
        /*07b0*/ 	.word	0x000008c0
        /*07b4*/ 	.word	0x000000ff
        /*07b8*/ 	.word	0x000168c0
        /*07bc*/ 	.short	0x0100
        /*07be*/ 	.byte	0x08
	.zero		1


	//   ....[20]....
        /*07c0*/ 	.word	0x000008d0
        /*07c4*/ 	.word	0x000000ff
        /*07c8*/ 	.word	0x000168b8
        /*07cc*/ 	.short	0x0100
        /*07ce*/ 	.byte	0x08
	.zero		1


	//   ....[21]....
        /*07d0*/ 	.word	0x000008e0
        /*07d4*/ 	.word	0x000000ff
        /*07d8*/ 	.word	0x000168c8
        /*07dc*/ 	.short	0x0100
        /*07de*/ 	.byte	0x08
	.zero		1


	//   ....[22]....
        /*07e0*/ 	.word	0x00001790
        /*07e4*/ 	.word	0x000000ff
        /*07e8*/ 	.word	0x00016800
        /*07ec*/ 	.short	0x010a
        /*07ee*/ 	.byte	0x2d
	.zero		1


	//   ....[23]....
        /*07f0*/ 	.word	0x00001810
        /*07f4*/ 	.word	0x00000000
        /*07f8*/ 	.word	0x00016830
        /*07fc*/ 	.short	0x010a
        /*07fe*/ 	.byte	0x3f
	.zero		1


	//   ....[24]....
        /*0800*/ 	.word	0x00001870
        /*0804*/ 	.word	0x00000000
        /*0808*/ 	.word	0x00016830
        /*080c*/ 	.short	0x010a
        /*080e*/ 	.byte	0x3f
	.zero		1


	//   ....[25]....
        /*0810*/ 	.word	0x00002190
        /*0814*/ 	.word	0x00000000
        /*0818*/ 	.word	0x00000000
        /*081c*/ 	.short	0x0101
        /*081e*/ 	.byte	0x3f
	.zero		1


	//   ....[26]....
        /*0820*/ 	.word	0x00004210
        /*0824*/ 	.word	0x000000ff
        /*0828*/ 	.word	0x00016830
        /*082c*/ 	.short	0x010a
        /*082e*/ 	.byte	0x06
	.zero		1


	//   ....[27]....
        /*0830*/ 	.word	0x00004250
        /*0834*/ 	.word	0x000000ff
        /*0838*/ 	.word	0x00016830
        /*083c*/ 	.short	0x010a
        /*083e*/ 	.byte	0x06
	.zero		1


	//   ....[28]....
        /*0840*/ 	.word	0x00004430
        /*0844*/ 	.word	0x000000ff
        /*0848*/ 	.word	0x00016850
        /*084c*/ 	.short	0x010a
        /*084e*/ 	.byte	0x06
	.zero		1


	//   ....[29]....
        /*0850*/ 	.word	0x00004470
        /*0854*/ 	.word	0x000000ff
        /*0858*/ 	.word	0x00016850
        /*085c*/ 	.short	0x010a
        /*085e*/ 	.byte	0x06
	.zero		1


	//   ....[30]....
        /*0860*/ 	.word	0x00006400
        /*0864*/ 	.word	0x0000000a
        /*0868*/ 	.word	0x00000000
        /*086c*/ 	.short	0x0101
        /*086e*/ 	.byte	0x3f
	.zero		1


	//   ....[31]....
        /*0870*/ 	.word	0x00006590
        /*0874*/ 	.word	0x00000008
        /*0878*/ 	.word	0x00000000
        /*087c*/ 	.short	0x0101
        /*087e*/ 	.byte	0x3f
	.zero		1


	//   ....[32]....
        /*0880*/ 	.word	0x00007050
        /*0884*/ 	.word	0x000000ff
        /*0888*/ 	.word	0x00016830
        /*088c*/ 	.short	0x010a
        /*088e*/ 	.byte	0x06
	.zero		1


	//   ....[33]....
        /*0890*/ 	.word	0x00007090
        /*0894*/ 	.word	0x000000ff
        /*0898*/ 	.word	0x00016830
        /*089c*/ 	.short	0x010a
        /*089e*/ 	.byte	0x06
	.zero		1


	//   ....[34]....
        /*08a0*/ 	.word	0x00007270
        /*08a4*/ 	.word	0x000000ff
        /*08a8*/ 	.word	0x00016850
        /*08ac*/ 	.short	0x010a
        /*08ae*/ 	.byte	0x06
	.zero		1


	//   ....[35]....
        /*08b0*/ 	.word	0x000072b0
        /*08b4*/ 	.word	0x000000ff
        /*08b8*/ 	.word	0x00016850
        /*08bc*/ 	.short	0x010a
        /*08be*/ 	.byte	0x06
	.zero		1


	//   ....[36]....
        /*08c0*/ 	.word	0x00008940
        /*08c4*/ 	.word	0x0000000f
        /*08c8*/ 	.word	0x00000000
        /*08cc*/ 	.short	0x0101
        /*08ce*/ 	.byte	0x3f
	.zero		1


	//   ....[37]....
        /*08d0*/ 	.word	0x00008b00
        /*08d4*/ 	.word	0x0000000f
        /*08d8*/ 	.word	0x00000000
        /*08dc*/ 	.short	0x0101
        /*08de*/ 	.byte	0x3f
	.zero		1


	//   ....[38]....
        /*08e0*/ 	.word	0x00009460
        /*08e4*/ 	.word	0x000000ff
        /*08e8*/ 	.word	0x00016850
        /*08ec*/ 	.short	0x010a
        /*08ee*/ 	.byte	0x05
	.zero		1


	//   ....[39]....
        /*08f0*/ 	.word	0x000094a0
        /*08f4*/ 	.word	0x000000ff
        /*08f8*/ 	.word	0x00016850
        /*08fc*/ 	.short	0x010a
        /*08fe*/ 	.byte	0x05
	.zero		1


	//   ....[40]....
        /*0900*/ 	.word	0x000099d0
        /*0904*/ 	.word	0x00000006
        /*0908*/ 	.word	0x00000000
        /*090c*/ 	.short	0x0101
        /*090e*/ 	.byte	0x3f
	.zero		1


	//   ....[41]....
        /*0910*/ 	.word	0x0000a9e0
        /*0914*/ 	.word	0x00000015
        /*0918*/ 	.word	0x00000000
        /*091c*/ 	.short	0x0101
        /*091e*/ 	.byte	0x3f
	.zero		1


	//   ....[42]....
        /*0920*/ 	.word	0x0000cf50
        /*0924*/ 	.word	0x00000003
        /*0928*/ 	.word	0x00016840
        /*092c*/ 	.short	0x010a
        /*092e*/ 	.byte	0x3f
	.zero		1


	//   ....[43]....
        /*0930*/ 	.word	0x0000e000
        /*0934*/ 	.word	0x00000016
        /*0938*/ 	.word	0x00016800
        /*093c*/ 	.short	0x0107
        /*093e*/ 	.byte	0x3f
	.zero		1


	//   ....[44]....
        /*0940*/ 	.word	0x0000e100
        /*0944*/ 	.word	0x00000016
        /*0948*/ 	.word	0x00016800
        /*094c*/ 	.short	0x0101
        /*094e*/ 	.byte	0x3f
	.zero		1


	//   ....[45]....
        /*0950*/ 	.word	0x0000e120
        /*0954*/ 	.word	0x00000016
        /*0958*/ 	.word	0x00016820
        /*095c*/ 	.short	0x010a
        /*095e*/ 	.byte	0x3f
	.zero		1


	//   ....[46]....
        /*0960*/ 	.word	0x0000e420
        /*0964*/ 	.word	0x00000002
        /*0968*/ 	.word	0x00016840
        /*096c*/ 	.short	0x010a
        /*096e*/ 	.byte	0x3f
	.zero		1


	//   ....[47]....
        /*0970*/ 	.word	0x0000e6a0
        /*0974*/ 	.word	0x00000003
        /*0978*/ 	.word	0x00000060
        /*097c*/ 	.short	0x010a
        /*097e*/ 	.byte	0x3f
	.zero		1


	//   ....[48]....
        /*0980*/ 	.word	0x0000ebd0
        /*0984*/ 	.word	0x00000002
        /*0988*/ 	.word	0x00016840
        /*098c*/ 	.short	0x010a
        /*098e*/ 	.byte	0x3f
	.zero		1


	//   ....[49]....
        /*0990*/ 	.word	0x0000ee50
        /*0994*/ 	.word	0x0000000a
        /*0998*/ 	.word	0x00000060
        /*099c*/ 	.short	0x010a
        /*099e*/ 	.byte	0x3f
	.zero		1


	//   ....[50]....
        /*09a0*/ 	.word	0x0000f2d0
        /*09a4*/ 	.word	0x00000002
        /*09a8*/ 	.word	0x00016840
        /*09ac*/ 	.short	0x010a
        /*09ae*/ 	.byte	0x3f
	.zero		1


	//   ....[51]....
        /*09b0*/ 	.word	0x0000f560
        /*09b4*/ 	.word	0x00000008
        /*09b8*/ 	.word	0x00000060
        /*09bc*/ 	.short	0x010a
        /*09be*/ 	.byte	0x3f
	.zero		1


	//   ....[52]....
        /*09c0*/ 	.word	0x0000f9a0
        /*09c4*/ 	.word	0x00000003
        /*09c8*/ 	.word	0x00016860
        /*09cc*/ 	.short	0x010a
        /*09ce*/ 	.byte	0x3f
	.zero		1


	//   ....[53]....
        /*09d0*/ 	.word	0x000108f0
        /*09d4*/ 	.word	0x00000009
        /*09d8*/ 	.word	0x00016820
        /*09dc*/ 	.short	0x010a
        /*09de*/ 	.byte	0x3f
	.zero		1


	//   ....[54]....
        /*09e0*/ 	.word	0x00010a90
        /*09e4*/ 	.word	0x00000006
        /*09e8*/ 	.word	0x00000000
        /*09ec*/ 	.short	0x010a
        /*09ee*/ 	.byte	0x3f
	.zero		1


	//   ....[55]....
        /*09f0*/ 	.word	0x00010b00
        /*09f4*/ 	.word	0x00000007
        /*09f8*/ 	.word	0x00000000
        /*09fc*/ 	.short	0x010a
        /*09fe*/ 	.byte	0x3f
	.zero		1


	//   ....[56]....
        /*0a00*/ 	.word	0x00010b60
        /*0a04*/ 	.word	0x00000004
        /*0a08*/ 	.word	0x00000000
        /*0a0c*/ 	.short	0x010a
        /*0a0e*/ 	.byte	0x3f
	.zero		1


	//   ....[57]....
        /*0a10*/ 	.word	0x00010b90
        /*0a14*/ 	.word	0x00000005
        /*0a18*/ 	.word	0x00000000
        /*0a1c*/ 	.short	0x010a
        /*0a1e*/ 	.byte	0x3f
	.zero		1


	//   ....[58]....
        /*0a20*/ 	.word	0x00010c00
        /*0a24*/ 	.word	0x00000003
        /*0a28*/ 	.word	0x00016800
        /*0a2c*/ 	.short	0x010a
        /*0a2e*/ 	.byte	0x3f
	.zero		1


	//   ....[59]....
        /*0a30*/ 	.word	0x00010c50
        /*0a34*/ 	.word	0x00000000
        /*0a38*/ 	.word	0x00016830
        /*0a3c*/ 	.short	0x010a
        /*0a3e*/ 	.byte	0x3f
	.zero		1


	//   ....[60]....
        /*0a40*/ 	.word	0x00010cb0
        /*0a44*/ 	.word	0x00000006
        /*0a48*/ 	.word	0x00016830
        /*0a4c*/ 	.short	0x010a
        /*0a4e*/ 	.byte	0x3f
	.zero		1


	//   ....[61]....
        /*0a50*/ 	.word	0x00010d10
        /*0a54*/ 	.word	0x00000006
        /*0a58*/ 	.word	0x00016850
        /*0a5c*/ 	.short	0x010a
        /*0a5e*/ 	.byte	0x3f
	.zero		1


	//   ....[62]....
        /*0a60*/ 	.word	0x00010d70
        /*0a64*/ 	.word	0x00000006
        /*0a68*/ 	.word	0x00016830
        /*0a6c*/ 	.short	0x010a
        /*0a6e*/ 	.byte	0x3f
	.zero		1


	//   ....[63]....
        /*0a70*/ 	.word	0x00010dd0
        /*0a74*/ 	.word	0x00000006
        /*0a78*/ 	.word	0x00016850
        /*0a7c*/ 	.short	0x010a
        /*0a7e*/ 	.byte	0x3f
	.zero		1


	//   ....[64]....
        /*0a80*/ 	.word	0x00010e30
        /*0a84*/ 	.word	0x00000004
        /*0a88*/ 	.word	0x00016850
        /*0a8c*/ 	.short	0x010a
        /*0a8e*/ 	.byte	0x3f
	.zero		1


	//   ....[65]....
        /*0a90*/ 	.word	0x00010fd0
        /*0a94*/ 	.word	0x00000003
        /*0a98*/ 	.word	0x00016840
        /*0a9c*/ 	.short	0x010a
        /*0a9e*/ 	.byte	0x3f
	.zero		1


	//   ....[66]....
        /*0aa0*/ 	.word	0x00011f70
        /*0aa4*/ 	.word	0x00000016
        /*0aa8*/ 	.word	0x00016820
        /*0aac*/ 	.short	0x010a
        /*0aae*/ 	.byte	0x3f
	.zero		1


	//   ....[67]....
        /*0ab0*/ 	.word	0x00011fc0
        /*0ab4*/ 	.word	0x00000002
        /*0ab8*/ 	.word	0x00016840
        /*0abc*/ 	.short	0x010a
        /*0abe*/ 	.byte	0x3f
	.zero		1


	//   ....[68]....
        /*0ac0*/ 	.word	0x00012010
        /*0ac4*/ 	.word	0x00000003
        /*0ac8*/ 	.word	0x00000060
        /*0acc*/ 	.short	0x010a
        /*0ace*/ 	.byte	0x3f
	.zero		1


	//   ....[69]....
        /*0ad0*/ 	.word	0x00012060
        /*0ad4*/ 	.word	0x00000002
        /*0ad8*/ 	.word	0x00016840
        /*0adc*/ 	.short	0x010a
        /*0ade*/ 	.byte	0x3f
	.zero		1


	//   ....[70]....
        /*0ae0*/ 	.word	0x000120b0
        /*0ae4*/ 	.word	0x0000000a
        /*0ae8*/ 	.word	0x00000060
        /*0aec*/ 	.short	0x010a
        /*0aee*/ 	.byte	0x3f
	.zero		1


	//   ....[71]....
        /*0af0*/ 	.word	0x00012100
        /*0af4*/ 	.word	0x00000002
        /*0af8*/ 	.word	0x00016840
        /*0afc*/ 	.short	0x010a
        /*0afe*/ 	.byte	0x3f
	.zero		1


	//   ....[72]....
        /*0b00*/ 	.word	0x00012150
        /*0b04*/ 	.word	0x00000008
        /*0b08*/ 	.word	0x00000060
        /*0b0c*/ 	.short	0x010a
        /*0b0e*/ 	.byte	0x3f
	.zero		1


	//   ....[73]....
        /*0b10*/ 	.word	0x000121a0
        /*0b14*/ 	.word	0x00000003
        /*0b18*/ 	.word	0x00016860
        /*0b1c*/ 	.short	0x010a
        /*0b1e*/ 	.byte	0x3f
	.zero		1


	//   ....[74]....
        /*0b20*/ 	.word	0x00012b20
        /*0b24*/ 	.word	0x00000009
        /*0b28*/ 	.word	0x00016820
        /*0b2c*/ 	.short	0x010a
        /*0b2e*/ 	.byte	0x3f
	.zero		1


	//   ....[75]....
        /*0b30*/ 	.word	0x00012cc0
        /*0b34*/ 	.word	0x00000006
        /*0b38*/ 	.word	0x00000000
        /*0b3c*/ 	.short	0x010a
        /*0b3e*/ 	.byte	0x3f
	.zero		1


	//   ....[76]....
        /*0b40*/ 	.word	0x00012d10
        /*0b44*/ 	.word	0x00000007
        /*0b48*/ 	.word	0x00000000
        /*0b4c*/ 	.short	0x010a
        /*0b4e*/ 	.byte	0x3f
	.zero		1


	//   ....[77]....
        /*0b50*/ 	.word	0x00012d60
        /*0b54*/ 	.word	0x00000004
        /*0b58*/ 	.word	0x00000000
        /*0b5c*/ 	.short	0x010a
        /*0b5e*/ 	.byte	0x3f
	.zero		1


	//----- nvinfo : EIATTR_NUM_MBARRIERS
	.align		4
.L_1703:
        /*0b60*/ 	.byte	0x03, 0x38
        /*0b62*/ 	.short	0x0016


	//----- nvinfo : EIATTR_EXIT_INSTR_OFFSETS
	.align		4
        /*0b64*/ 	.byte	0x04, 0x1c
        /*0b66*/ 	.short	(.L_1705 - .L_1704)


	//   ....[0]....
.L_1704:
        /*0b68*/ 	.word	0x00000a80


	//   ....[1]....
        /*0b6c*/ 	.word	0x0000b4b0


	//   ....[2]....
        /*0b70*/ 	.word	0x00010be0


	//----- nvinfo : EIATTR_MAX_THREADS
	.align		4
.L_1705:
        /*0b74*/ 	.byte	0x04, 0x05
        /*0b76*/ 	.short	(.L_1707 - .L_1706)
.L_1706:
        /*0b78*/ 	.word	0x00000200
        /*0b7c*/ 	.word	0x00000001
        /*0b80*/ 	.word	0x00000001


	//----- nvinfo : EIATTR_CRS_STACK_SIZE
	.align		4
.L_1707:
        /*0b84*/ 	.byte	0x04, 0x1e
        /*0b86*/ 	.short	(.L_1709 - .L_1708)
.L_1708:
        /*0b88*/ 	.word	0x00000000


	//----- nvinfo : EIATTR_CBANK_PARAM_SIZE
	.align		4
.L_1709:
        /*0b8c*/ 	.byte	0x03, 0x19
        /*0b8e*/ 	.short	0x0af0


	//----- nvinfo : EIATTR_PARAM_CBANK
	.align		4
        /*0b90*/ 	.byte	0x04, 0x0a
        /*0b92*/ 	.short	(.L_1711 - .L_1710)
	.align		4
.L_1710:
        /*0b94*/ 	.word	index@(.nv.constant0._ZN7cutlass13device_kernelIN5flash11enable_sm90INS1_16FlashAttnFwdSm90INS1_25CollectiveMainloopFwdSm90ILi2EN4cute5tupleIJNS5_1CILi1EEES8_S8_EEENS6_IJNS7_ILi192EEENS7_ILi128EEENS7_ILi64EEEEEELi64ENS_6half_tEfNS_4arch4Sm90ELb1ELb0ELb1ELb1ELb0ELb0ELb0ELb1ELb1ELb1ELb0ELb0EEENS1_21CollectiveEpilogueFwdINS6_IJSA_SC_SB_EEES9_SE_SG_Li384ELb1ELb1ELb0ELb0EEENS1_36VarlenDynamicPersistentTileSchedulerILi192ELi128ELi384ELi128ELb0ELb1ELb1ELb1ELb1ELb1EEEEEEEEEvNT_6ParamsE)
        /*0b98*/ 	.short	0x0210
        /*0b9a*/ 	.short	0x0af0


	//----- nvinfo : EIATTR_SW_WAR
	.align		4
.L_1711:
        /*0b9c*/ 	.byte	0x04, 0x36
        /*0b9e*/ 	.short	(.L_1713 - .L_1712)
.L_1712:
        /*0ba0*/ 	.word	0x00000008
.L_1713:


//--------------------- .nv.info._ZN7cutlass13device_kernelIN5flash11enable_sm90INS1_16FlashAttnFwdSm90INS1_25CollectiveMainloopFwdSm90ILi2EN4cute5tupleIJNS5_1CILi1EEES8_S8_EEENS6_IJNS7_ILi192EEENS7_ILi128EEENS7_ILi64EEEEEELi64ENS_6half_tEfNS_4arch4Sm90ELb1ELb0ELb1ELb1ELb0ELb1ELb0ELb1ELb1ELb1ELb0ELb0EEENS1_21CollectiveEpilogueFwdINS6_IJSA_SC_SB_EEES9_SE_SG_Li384ELb1ELb1ELb0ELb0EEENS1_36VarlenDynamicPersistentTileSchedulerILi192ELi128ELi384ELi128ELb0ELb1ELb1ELb1ELb1ELb1EEEEEEEEEvNT_6ParamsE --------------------------
	.section	.nv.info._ZN7cutlass13device_kernelIN5flash11enable_sm90INS1_16FlashAttnFwdSm90INS1_25CollectiveMainloopFwdSm90ILi2EN4cute5tupleIJNS5_1CILi1EEES8_S8_EEENS6_IJNS7_ILi192EEENS7_ILi128EEENS7_ILi64EEEEEELi64ENS_6half_tEfNS_4arch4Sm90ELb1ELb0ELb1ELb1ELb0ELb1ELb0ELb1ELb1ELb1ELb0ELb0EEENS1_21CollectiveEpilogueFwdINS6_IJSA_SC_SB_EEES9_SE_SG_Li384ELb1ELb1ELb0ELb0EEENS1_36VarlenDynamicPersistentTileSchedulerILi192ELi128ELi384ELi128ELb0ELb1ELb1ELb1ELb1ELb1EEEEEEEEEvNT_6ParamsE,"",@"SHT_CUDA_INFO"
	.sectionflags	@""
	.align	4


	//----- nvinfo : EIATTR_CUDA_API_VERSION
	.align		4
        /*0000*/ 	.byte	0x04, 0x37
        /*0002*/ 	.short	(.L_1715 - .L_1714)
.L_1714:
        /*0004*/ 	.word	0x00000082


	//----- nvinfo : EIATTR_KPARAM_INFO
	.align		4
.L_1715:
        /*0008*/ 	.byte	0x04, 0x17
        /*000a*/ 	.short	(.L_1717 - .L_1716)
.L_1716:
        /*000c*/ 	.word	0x00000000
        /*0010*/ 	.short	0x0000
        /*0012*/ 	.short	0x0070
        /*0014*/ 	.byte	0x00, 0xf0, 0x01, 0x2a


	//----- nvinfo : EIATTR_SPARSE_MMA_MASK
	.align		4
.L_1717:
        /*0018*/ 	.byte	0x03, 0x50
        /*001a*/ 	.short	0x0000


	//----- nvinfo : EIATTR_MAXREG_COUNT
	.align		4
        /*001c*/ 	.byte	0x03, 0x1b
        /*001e*/ 	.short	0x0080


	//----- nvinfo : EIATTR_NUM_BARRIERS
	.align		4
        /*0020*/ 	.byte	0x02, 0x4c
        /*0022*/ 	.byte	0x10
	.zero		1


	//----- nvinfo : EIATTR_EXTERNS
	.align		4
        /*0024*/ 	.byte	0x04, 0x0f
        /*0026*/ 	.short	(.L_1719 - .L_1718)


	//   ....[0]....
	.align		4
.L_1718:
        /*0028*/ 	.word	index@(__assertfail)


	//----- nvinfo : EIATTR_ANNOTATIONS
	.align		4
.L_1719:
        /*002c*/ 	.byte	0x04, 0x55
        /*002e*/ 	.short	(.L_1721 - .L_1720)


	//   ....[0]....
.L_1720:
        /* <DEDUP_REMOVED lines=66> */


	//----- nvinfo : EIATTR_MERCURY_ISA_VERSION
	.align		4
.L_1721:
        /*0440*/ 	.byte	0x03, 0x5f
        /*0442*/ 	.short	0x0101


	//----- nvinfo : EIATTR_UNUSED_LOAD_BYTE_OFFSET
	.align		4
        /*0444*/ 	.byte	0x04, 0x44
        /*0446*/ 	.short	(.L_1723 - .L_1722)


	//   ....[0]....
.L_1722:
        /*0448*/ 	.word	0x00000ad0
        /*044c*/ 	.word	0x0000fff0


	//   ....[1]....
        /*0450*/ 	.word	0x000117a0
        /*0454*/ 	.word	0x0000fff0


	//----- nvinfo : EIATTR_INT_WARP_WIDE_INSTR_OFFSETS
	.align		4
.L_1723:
        /*0458*/ 	.byte	0x04, 0x31
        /*045a*/ 	.short	(.L_1725 - .L_1724)


	//   ....[0]....
.L_1724:
        /*045c*/ 	.word	0x00000180


	//   ....[1]....
        /*0460*/ 	.word	0x00000220


	//   ....[2]....
        /*0464*/ 	.word	0x00000290


	//   ....[3]....
        /*0468*/ 	.word	0x000152a0


	//   ....[4]....
        /*046c*/ 	.word	0x00015330


	//   ....[5]....
        /*0470*/ 	.word	0x000183e0


	//   ....[6]....
        /*0474*/ 	.word	0x00018470


	//----- nvinfo : EIATTR_COOP_GROUP_MASK_REGIDS
	.align		4
.L_1725:
        /*0478*/ 	.byte	0x04, 0x29
        /*047a*/ 	.short	(.L_1727 - .L_1726)


	//   ....[0]....
.L_1726:
        /*047c*/ 	.word	0xffffffff


	//   ....[1]....
        /*0480*/ 	.word	0xffffffff


	//   ....[2]....
        /*0484*/ 	.word	0xffffffff


	//   ....[3]....
        /*0488*/ 	.word	0xffffffff


	//   ....[4]....
        /*048c*/ 	.word	0xffffffff


	//   ....[5]....
        /*0490*/ 	.word	0xffffffff


	//   ....[6]....
        /*0494*/ 	.word	0xffffffff


	//   ....[7]....
        /*0498*/ 	.word	0xffffffff


	//   ....[8]....
        /*049c*/ 	.word	0xffffffff


	//   ....[9]....
        /*04a0*/ 	.word	0xffffffff


	//   ....[10]....
        /*04a4*/ 	.word	0xffffffff


	//   ....[11]....
        /*04a8*/ 	.word	0xffffffff


	//   ....[12]....
        /*04ac*/ 	.word	0xffffffff


	//   ....[13]....
        /*04b0*/ 	.word	0xffffffff


	//   ....[14]....
        /*04b4*/ 	.word	0xffffffff


	//   ....[15]....
        /*04b8*/ 	.word	0xffffffff


	//   ....[16]....
        /*04bc*/ 	.word	0xffffffff


	//   ....[17]....
        /*04c0*/ 	.word	0xffffffff


	//   ....[18]....
        /*04c4*/ 	.word	0xffffffff


	//   ....[19]....
        /*04c8*/ 	.word	0xffffffff


	//   ....[20]....
        /*04cc*/ 	.word	0xffffffff


	//   ....[21]....
        /*04d0*/ 	.word	0xffffffff


	//   ....[22]....
        /*04d4*/ 	.word	0xffffffff


	//   ....[23]....
        /*04d8*/ 	.word	0xffffffff


	//   ....[24]....
        /*04dc*/ 	.word	0xffffffff


	//   ....[25]....
        /*04e0*/ 	.word	0xffffffff


	//   ....[26]....
        /*04e4*/ 	.word	0xffffffff


	//   ....[27]....
        /*04e8*/ 	.word	0xffffffff


	//   ....[28]....
        /*04ec*/ 	.word	0xffffffff


	//   ....[29]....
        /*04f0*/ 	.word	0xffffffff


	//   ....[30]....
        /*04f4*/ 	.word	0xffffffff


	//   ....[31]....
        /*04f8*/ 	.word	0xffffffff


	//   ....[32]....
        /*04fc*/ 	.word	0xffffffff


	//   ....[33]....
        /*0500*/ 	.word	0xffffffff


	//   ....[34]....
        /*0504*/ 	.word	0xffffffff


	//   ....[35]....
        /*0508*/ 	.word	0xffffffff


	//   ....[36]....
        /*050c*/ 	.word	0xffffffff


	//   ....[37]....
        /*0510*/ 	.word	0xffffffff


	//   ....[38]....
        /*0514*/ 	.word	0xffffffff


	//   ....[39]....
        /*0518*/ 	.word	0xffffffff


	//   ....[40]....
        /*051c*/ 	.word	0xffffffff


	//   ....[41]....
        /*0520*/ 	.word	0xffffffff


	//   ....[42]....
        /*0524*/ 	.word	0xffffffff


	//   ....[43]....
        /*0528*/ 	.word	0xffffffff


	//   ....[44]....
        /*052c*/ 	.word	0xffffffff


	//   ....[45]....
        /*0530*/ 	.word	0xffffffff


	//   ....[46]....
        /*0534*/ 	.word	0xffffffff


	//   ....[47]....
        /*0538*/ 	.word	0xffffffff


	//   ....[48]....
        /*053c*/ 	.word	0xffffffff


	//   ....[49]....
        /*0540*/ 	.word	0xffffffff


	//   ....[50]....
        /*0544*/ 	.word	0xffffffff


	//   ....[51]....
        /*0548*/ 	.word	0xffffffff


	//   ....[52]....
        /*054c*/ 	.word	0xffffffff


	//   ....[53]....
        /*0550*/ 	.word	0xffffffff


	//   ....[54]....
        /*0554*/ 	.word	0xffffffff


	//   ....[55]....
        /*0558*/ 	.word	0xffffffff


	//   ....[56]....
        /*055c*/ 	.word	0xffffffff


	//   ....[57]....
        /*0560*/ 	.word	0xffffffff


	//   ....[58]....
        /*0564*/ 	.word	0xffffffff


	//   ....[59]....
        /*0568*/ 	.word	0xffffffff


	//   ....[60]....
        /*056c*/ 	.word	0xffffffff


	//   ....[61]....
        /*0570*/ 	.word	0xffffffff


	//   ....[62]....
        /*0574*/ 	.word	0xffffffff


	//   ....[63]....
        /*0578*/ 	.word	0xffffffff


	//   ....[64]....
        /*057c*/ 	.word	0xffffffff


	//   ....[65]....
        /*0580*/ 	.word	0xffffffff


	//   ....[66]....
        /*0584*/ 	.word	0xffffffff


	//   ....[67]....
        /*0588*/ 	.word	0xffffffff


	//   ....[68]....
        /*058c*/ 	.word	0xffffffff


	//   ....[69]....
        /*0590*/ 	.word	0xffffffff


	//   ....[70]....
        /*0594*/ 	.word	0xffffffff


	//   ....[71]....
        /*0598*/ 	.word	0xffffffff


	//   ....[72]....
        /*059c*/ 	.word	0xffffffff


	//   ....[73]....
        /*05a0*/ 	.word	0xffffffff


	//   ....[74]....
        /*05a4*/ 	.word	0xffffffff


	//   ....[75]....
        /*05a8*/ 	.word	0xffffffff


	//   ....[76]....
        /*05ac*/ 	.word	0xffffffff


	//   ....[77]....
        /*05b0*/ 	.word	0xffffffff


	//   ....[78]....
        /*05b4*/ 	.word	0xffffffff


	//   ....[79]....
        /*05b8*/ 	.word	0xffffffff


	//   ....[80]....
        /*05bc*/ 	.word	0xffffffff


	//   ....[81]....
        /*05c0*/ 	.word	0xffffffff


	//   ....[82]....
        /*05c4*/ 	.word	0xffffffff


	//   ....[83]....
        /*05c8*/ 	.word	0xffffffff


	//   ....[84]....
        /*05cc*/ 	.word	0xffffffff


	//   ....[85]....
        /*05d0*/ 	.word	0xffffffff


	//   ....[86]....
        /*05d4*/ 	.word	0xffffffff


	//   ....[87]....
        /*05d8*/ 	.word	0xffffffff


	//   ....[88]....
        /*05dc*/ 	.word	0xffffffff


	//   ....[89]....
        /*05e0*/ 	.word	0xffffffff


	//   ....[90]....
        /*05e4*/ 	.word	0xffffffff


	//   ....[91]....
        /*05e8*/ 	.word	0xffffffff


	//   ....[92]....
        /*05ec*/ 	.word	0xffffffff


	//   ....[93]....
        /*05f0*/ 	.word	0xffffffff


	//   ....[94]....
        /*05f4*/ 	.word	0xffffffff


	//   ....[95]....
        /*05f8*/ 	.word	0xffffffff


	//   ....[96]....
        /*05fc*/ 	.word	0xffffffff


	//   ....[97]....
        /*0600*/ 	.word	0xffffffff


	//   ....[98]....
        /*0604*/ 	.word	0xffffffff


	//   ....[99]....
        /*0608*/ 	.word	0xffffffff


	//   ....[100]....
        /*060c*/ 	.word	0xffffffff


	//   ....[101]....
        /*0610*/ 	.word	0xffffffff


	//   ....[102]....
        /*0614*/ 	.word	0xffffffff


	//   ....[103]....
        /*0618*/ 	.word	0xffffffff


	//   ....[104]....
        /*061c*/ 	.word	0xffffffff


	//   ....[105]....
        /*0620*/ 	.word	0xffffffff


	//   ....[106]....
        /*0624*/ 	.word	0xffffffff


	//   ....[107]....
        /*0628*/ 	.word	0xffffffff


	//   ....[108]....
        /*062c*/ 	.word	0xffffffff


	//   ....[109]....
        /*0630*/ 	.word	0xffffffff


	//   ....[110]....
        /*0634*/ 	.word	0xffffffff


	//   ....[111]....
        /*0638*/ 	.word	0xffffffff


	//   ....[112]....
        /*063c*/ 	.word	0xffffffff


	//   ....[113]....
        /*0640*/ 	.word	0xffffffff


	//   ....[114]....
        /*0644*/ 	.word	0xffffffff


	//   ....[115]....
        /*0648*/ 	.word	0xffffffff


	//   ....[116]....
        /*064c*/ 	.word	0xffffffff


	//   ....[117]....
        /*0650*/ 	.word	0xffffffff


	//   ....[118]....
        /*0654*/ 	.word	0xffffffff


	//   ....[119]....
        /*0658*/ 	.word	0xffffffff


	//   ....[120]....
        /*065c*/ 	.word	0xffffffff


	//   ....[121]....
        /*0660*/ 	.word	0xffffffff


	//   ....[122]....
        /*0664*/ 	.word	0xffffffff


	//   ....[123]....
        /*0668*/ 	.word	0xffffffff


	//   ....[124]....
        /*066c*/ 	.word	0x0500000f


	//   ....[125]....
        /*0670*/ 	.word	0x0500000f


	//   ....[126]....
        /*0674*/ 	.word	0x0500000f


	//   ....[127]....
        /*0678*/ 	.word	0x0500000f


	//   ....[128]....
        /*067c*/ 	.word	0x0500000f


	//   ....[129]....
        /*0680*/ 	.word	0x0500000f


	//   ....[130]....
        /*0684*/ 	.word	0x0500000f


	//   ....[131]....
        /*0688*/ 	.word	0x0500000f


	//   ....[132]....
        /*068c*/ 	.word	0x0500000f


	//   ....[133]....
        /*0690*/ 	.word	0x0500000f


	//   ....[134]....
        /*0694*/ 	.word	0x0500000f


	//   ....[135]....
        /*0698*/ 	.word	0x0500000f


	//   ....[136]....
        /*069c*/ 	.word	0x0500000f


	//   ....[137]....
        /*06a0*/ 	.word	0x0500000f


	//   ....[138]....
        /*06a4*/ 	.word	0x0500000f


	//   ....[139]....
        /*06a8*/ 	.word	0x0500000f


	//   ....[140]....
        /*06ac*/ 	.word	0x0500000f


	//   ....[141]....
        /*06b0*/ 	.word	0x0500000f


	//   ....[142]....
        /*06b4*/ 	.word	0x0500000f


	//   ....[143]....
        /*06b8*/ 	.word	0x0500000f


	//   ....[144]....
        /*06bc*/ 	.word	0x0500000f


	//   ....[145]....
        /*06c0*/ 	.word	0x0500000f


	//   ....[146]....
        /*06c4*/ 	.word	0x0500000f


	//   ....[147]....
        /*06c8*/ 	.word	0x0500000f


	//   ....[148]....
        /*06cc*/ 	.word	0x0500000f


	//   ....[149]....
        /*06d0*/ 	.word	0x0500000f


	//   ....[150]....
        /*06d4*/ 	.word	0x0500000f


	//   ....[151]....
        /*06d8*/ 	.word	0x0500000f


	//   ....[152]....
        /*06dc*/ 	.word	0x0500000f


	//   ....[153]....
        /*06e0*/ 	.word	0x0500000f


	//   ....[154]....
        /*06e4*/ 	.word	0x0500000f


	//   ....[155]....
        /*06e8*/ 	.word	0x0500000f


	//   ....[156]....
        /*06ec*/ 	.word	0x0500000f


	//   ....[157]....
        /*06f0*/ 	.word	0x0500000f


	//   ....[158]....
        /*06f4*/ 	.word	0x0500000f


	//   ....[159]....
        /*06f8*/ 	.word	0x0500000f


	//   ....[160]....
        /*06fc*/ 	.word	0x0500000f


	//   ....[161]....
        /*0700*/ 	.word	0x0500000f


	//   ....[162]....
        /*0704*/ 	.word	0x0500000f


	//   ....[163]....
        /*0708*/ 	.word	0x0500000f


	//   ....[164]....
        /*070c*/ 	.word	0x0500000f


	//   ....[165]....
        /*0710*/ 	.word	0x0500000f


	//   ....[166]....
        /*0714*/ 	.word	0x0500000f


	//   ....[167]....
        /*0718*/ 	.word	0x0500000f


	//   ....[168]....
        /*071c*/ 	.word	0x0500000f


	//   ....[169]....
        /*0720*/ 	.word	0x0500000f


	//   ....[170]....
        /*0724*/ 	.word	0x0500000f


	//   ....[171]....
        /*0728*/ 	.word	0x0500000f


	//   ....[172]....
        /*072c*/ 	.word	0x0500000f


	//   ....[173]....
        /*0730*/ 	.word	0x0500000f


	//   ....[174]....
        /*0734*/ 	.word	0x0500000f


	//   ....[175]....
        /*0738*/ 	.word	0x0500000f


	//   ....[176]....
        /*073c*/ 	.word	0x0500000f


	//   ....[177]....
        /*0740*/ 	.word	0x0500000f


	//   ....[178]....
        /*0744*/ 	.word	0x0500000f


	//   ....[179]....
        /*0748*/ 	.word	0x0500000f


	//   ....[180]....
        /*074c*/ 	.word	0x0500000f


	//   ....[181]....
        /*0750*/ 	.word	0x0500000f


	//   ....[182]....
        /*0754*/ 	.word	0x0500000f


	//   ....[183]....
        /*0758*/ 	.word	0x0500000f


	//   ....[184]....
        /*075c*/ 	.word	0x0500000f


	//   ....[185]....
        /*0760*/ 	.word	0x0500000f


	//   ....[186]....
        /*0764*/ 	.word	0x0500000f


	//   ....[187]....
        /*0768*/ 	.word	0x0500000f


	//   ....[188]....
        /*076c*/ 	.word	0x0500000f


	//   ....[189]....
        /*0770*/ 	.word	0x0500000f


	//   ....[190]....
        /*0774*/ 	.word	0x0500000f


	//   ....[191]....
        /*0778*/ 	.word	0x0500000f


	//   ....[192]....
        /*077c*/ 	.word	0x0500000f


	//----- nvinfo : EIATTR_COOP_GROUP_INSTR_OFFSETS
	.align		4
.L_1727:
        /*0780*/ 	.byte	0x04, 0x28
        /*0782*/ 	.short	(.L_1729 - .L_1728)


	//   ....[0]....
.L_1728:
        /*0784*/ 	.word	0x00000060


	//   ....[1]....
        /*0788*/ 	.word	0x00000190


	//   ....[2]....
        /*078c*/ 	.word	0x00000240


	//   ....[3]....
        /*0790*/ 	.word	0x00000400


	//   ....[4]....
        /*0794*/ 	.word	0x00000560


	//   ....[5]....
        /*0798*/ 	.word	0x00000680


	//   ....[6]....
        /*079c*/ 	.word	0x000007e0


	//   ....[7]....
        /*07a0*/ 	.word	0x000058c0


	//   ....[8]....
        /*07a4*/ 	.word	0x00006080


	//   ....[9]....
        /*07a8*/ 	.word	0x00006090


	//   ....[10]....
        /*07ac*/ 	.word	0x000060a0


	//   ....[11]....
        /*07b0*/ 	.word	0x000060b0


	//   ....[12]....
        /*07b4*/ 	.word	0x000063f0


	//   ....[13]....
        /*07b8*/ 	.word	0x00006400


	//   ....[14]....
        /*07bc*/ 	.word	0x00006410


	//   ....[15]....
        /*07c0*/ 	.word	0x00006420


	//   ....[16]....
        /*07c4*/ 	.word	0x00007700


	//   ....[17]....
        /*07c8*/ 	.word	0x00007710


	//   ....[18]....
        /*07cc*/ 	.word	0x00007720


	//   ....[19]....
        /*07d0*/ 	.word	0x00007730


	//   ....[20]....
        /*07d4*/ 	.word	0x00007830


	//   ....[21]....
        /*07d8*/ 	.word	0x00007850


	//   ....[22]....
        /*07dc*/ 	.word	0x000078f0


	//   ....[23]....
        /*07e0*/ 	.word	0x00007920


	//   ....[24]....
        /*07e4*/ 	.word	0x00008f90


	//   ....[25]....
        /*07e8*/ 	.word	0x00009a90


	//   ....[26]....
        /*07ec*/ 	.word	0x00009aa0


	//   ....[27]....
        /*07f0*/ 	.word	0x00009ad0


	//   ....[28]....
        /*07f4*/ 	.word	0x0000a610


	//   ....[29]....
        /*07f8*/ 	.word	0x0000a630


	//   ....[30]....
        /*07fc*/ 	.word	0x0000c1d0


	//   ....[31]....
        /*0800*/ 	.word	0x0000c960


	//   ....[32]....
        /*0804*/ 	.word	0x0000c980


	//   ....[33]....
        /*0808*/ 	.word	0x0000c9a0


	//   ....[34]....
        /*080c*/ 	.word	0x0000d370


	//   ....[35]....
        /*0810*/ 	.word	0x0000d3b0


	//   ....[36]....
        /*0814*/ 	.word	0x0000f690


	//   ....[37]....
        /*0818*/ 	.word	0x0000f6f0


	//   ....[38]....
        /*081c*/ 	.word	0x0000fd50


	//   ....[39]....
        /*0820*/ 	.word	0x0000fdf0


	//   ....[40]....
        /*0824*/ 	.word	0x00010f30


	//   ....[41]....
        /*0828*/ 	.word	0x00011250


	//   ....[42]....
        /*082c*/ 	.word	0x000112f0


	//   ....[43]....
        /*0830*/ 	.word	0x00011300


	//   ....[44]....
        /*0834*/ 	.word	0x00011fa0


	//   ....[45]....
        /*0838*/ 	.word	0x00011fe0


	//   ....[46]....
        /*083c*/ 	.word	0x00012010


	//   ....[47]....
        /*0840*/ 	.word	0x00012040


	//   ....[48]....
        /*0844*/ 	.word	0x00012490


	//   ....[49]....
        /*0848*/ 	.word	0x000124c0


	//   ....[50]....
        /*084c*/ 	.word	0x000124f0


	//   ....[51]....
        /*0850*/ 	.word	0x00012520


	//   ....[52]....
        /*0854*/ 	.word	0x00012540


	//   ....[53]....
        /*0858*/ 	.word	0x00012560


	//   ....[54]....
        /*085c*/ 	.word	0x00012580


	//   ....[55]....
        /*0860*/ 	.word	0x000125b0


	//   ....[56]....
        /*0864*/ 	.word	0x00012db0


	//   ....[57]....
        /*0868*/ 	.word	0x00012de0


	//   ....[58]....
        /*086c*/ 	.word	0x00012e10


	//   ....[59]....
        /*0870*/ 	.word	0x00012e30


	//   ....[60]....
        /*0874*/ 	.word	0x00012e60


	//   ....[61]....
        /*0878*/ 	.word	0x00012e70


	//   ....[62]....
        /*087c*/ 	.word	0x00012ea0


	//   ....[63]....
        /*0880*/ 	.word	0x00012f10


	//   ....[64]....
        /*0884*/ 	.word	0x00013030


	//   ....[65]....
        /*0888*/ 	.word	0x00013220


	//   ....[66]....
        /*088c*/ 	.word	0x00013250


	//   ....[67]....
        /*0890*/ 	.word	0x00013280


	//   ....[68]....
        /*0894*/ 	.word	0x000132b0


	//   ....[69]....
        /*0898*/ 	.word	0x000132e0


	//   ....[70]....
        /*089c*/ 	.word	0x00013310


	//   ....[71]....
        /*08a0*/ 	.word	0x00013480


	//   ....[72]....
        /*08a4*/ 	.word	0x000134b0


	//   ....[73]....
        /*08a8*/ 	.word	0x000134e0


	//   ....[74]....
        /*08ac*/ 	.word	0x00013510


	//   ....[75]....
        /*08b0*/ 	.word	0x00013540


	//   ....[76]....
        /*08b4*/ 	.word	0x00013570


	//   ....[77]....
        /*08b8*/ 	.word	0x00013620


	//   ....[78]....
        /*08bc*/ 	.word	0x00013680


	//   ....[79]....
        /*08c0*/ 	.word	0x00013720


	//   ....[80]....
        /*08c4*/ 	.word	0x000144b0


	//   ....[81]....
        /*08c8*/ 	.word	0x00015840


	//   ....[82]....
        /*08cc*/ 	.word	0x00016430


	//   ....[83]....
        /*08d0*/ 	.word	0x00016440


	//   ....[84]....
        /*08d4*/ 	.word	0x00016450


	//   ....[85]....
        /*08d8*/ 	.word	0x00016470


	//   ....[86]....
        /*08dc*/ 	.word	0x00016500


	//   ....[87]....
        /*08e0*/ 	.word	0x00016520


	//   ....[88]....
        /*08e4*/ 	.word	0x000165a0


	//   ....[89]....
        /*08e8*/ 	.word	0x000165c0


	//   ....[90]....
        /*08ec*/ 	.word	0x00016640


	//   ....[91]....
        /*08f0*/ 	.word	0x00016660


	//   ....[92]....
        /*08f4*/ 	.word	0x000166e0


	//   ....[93]....
        /*08f8*/ 	.word	0x00016700


	//   ....[94]....
        /*08fc*/ 	.word	0x00016780


	//   ....[95]....
        /*0900*/ 	.word	0x000167a0


	//   ....[96]....
        /*0904*/ 	.word	0x00016820


	//   ....[97]....
        /*0908*/ 	.word	0x00016840


	//   ....[98]....
        /*090c*/ 	.word	0x00016850


	//   ....[99]....
        /*0910*/ 	.word	0x000168c0


	//   ....[100]....
        /*0914*/ 	.word	0x00016910


	//   ....[101]....
        /*0918*/ 	.word	0x000169c0


	//   ....[102]....
        /*091c*/ 	.word	0x000169d0


	//   ....[103]....
        /*0920*/ 	.word	0x00016a40


	//   ....[104]....
        /*0924*/ 	.word	0x00016a50


	//   ....[105]....
        /*0928*/ 	.word	0x00016a90


	//   ....[106]....
        /*092c*/ 	.word	0x00018940


	//   ....[107]....
        /*0930*/ 	.word	0x00018990


	//   ....[108]....
        /*0934*/ 	.word	0x000189c0


	//   ....[109]....
        /*0938*/ 	.word	0x000189f0


	//   ....[110]....
        /*093c*/ 	.word	0x00018a00


	//   ....[111]....
        /*0940*/ 	.word	0x00018a30


	//   ....[112]....
        /*0944*/ 	.word	0x00018a60


	//   ....[113]....
        /*0948*/ 	.word	0x00018a90


	//   ....[114]....
        /*094c*/ 	.word	0x00018c10


	//   ....[115]....
        /*0950*/ 	.word	0x00018c40


	//   ....[116]....
        /*0954*/ 	.word	0x00018c70


	//   ....[117]....
        /*0958*/ 	.word	0x00018ca0


	//   ....[118]....
        /*095c*/ 	.word	0x00018cd0


	//   ....[119]....
        /*0960*/ 	.word	0x00018d00


	//   ....[120]....
        /*0964*/ 	.word	0x00018dc0


	//   ....[121]....
        /*0968*/ 	.word	0x00018de0


	//   ....[122]....
        /*096c*/ 	.word	0x00018e50


	//   ....[123]....
        /*0970*/ 	.word	0x000194f0


	//   ....[124]....
        /*0974*/ 	.word	0x00019950


	//   ....[125]....
        /*0978*/ 	.word	0x00019a00


	//   ....[126]....
        /*097c*/ 	.word	0x00019a90


	//   ....[127]....
        /*0980*/ 	.word	0x00019ae0


	//   ....[128]....
        /*0984*/ 	.word	0x00019b30


	//   ....[129]....
        /*0988*/ 	.word	0x00019bc0


	//   ....[130]....
        /*098c*/ 	.word	0x00019c50


	//   ....[131]....
        /*0990*/ 	.word	0x00019ca0


	//   ....[132]....
        /*0994*/ 	.word	0x00019cf0


	//   ....[133]....
        /*0998*/ 	.word	0x00019de0


	//   ....[134]....
        /*099c*/ 	.word	0x00019e90


	//   ....[135]....
        /*09a0*/ 	.word	0x00019ee0


	//   ....[136]....
        /*09a4*/ 	.word	0x00019f30


	//   ....[137]....
        /*09a8*/ 	.word	0x0001a0c0


	//   ....[138]....
        /*09ac*/ 	.word	0x0001a230


	//   ....[139]....
        /*09b0*/ 	.word	0x0001a2a0


	//   ....[140]....
        /*09b4*/ 	.word	0x0001a2f0


	//   ....[141]....
        /*09b8*/ 	.word	0x0001a5c0


	//   ....[142]....
        /*09bc*/ 	.word	0x0001a660


	//   ....[143]....
        /*09c0*/ 	.word	0x0001a6c0


	//   ....[144]....
        /*09c4*/ 	.word	0x0001a730


	//   ....[145]....
        /*09c8*/ 	.word	0x0001a790


	//   ....[146]....
        /*09cc*/ 	.word	0x0001a800


	//   ....[147]....
        /*09d0*/ 	.word	0x0001a8c0


	//   ....[148]....
        /*09d4*/ 	.word	0x0001a920


	//   ....[149]....
        /*09d8*/ 	.word	0x0001a9e0


	//   ....[150]....
        /*09dc*/ 	.word	0x0001acc0


	//   ....[151]....
        /*09e0*/ 	.word	0x0001ae70


	//   ....[152]....
        /*09e4*/ 	.word	0x0001aec0


	//   ....[153]....
        /*09e8*/ 	.word	0x0001af20


	//   ....[154]....
        /*09ec*/ 	.word	0x0001b010


	//   ....[155]....
        /*09f0*/ 	.word	0x0001b070


	//   ....[156]....
        /*09f4*/ 	.word	0x0001b170


	//   ....[157]....
        /*09f8*/ 	.word	0x0001b1d0


	//   ....[158]....
        /*09fc*/ 	.word	0x0001b2d0


	//   ....[159]....
        /*0a00*/ 	.word	0x0001b330


	//   ....[160]....
        /*0a04*/ 	.word	0x0001b430


	//   ....[161]....
        /*0a08*/ 	.word	0x0001b490


	//   ....[162]....
        /*0a0c*/ 	.word	0x0001b590


	//   ....[163]....
        /*0a10*/ 	.word	0x0001b5f0


	//   ....[164]....
        /*0a14*/ 	.word	0x0001b6f0


	//   ....[165]....
        /*0a18*/ 	.word	0x0001b750


	//   ....[166]....
        /*0a1c*/ 	.word	0x0001b800


	//   ....[167]....
        /*0a20*/ 	.word	0x0001b8d0


	//   ....[168]....
        /*0a24*/ 	.word	0x0001b9a0


	//   ....[169]....
        /*0a28*/ 	.word	0x0001ba00


	//   ....[170]....
        /*0a2c*/ 	.word	0x0001bae0


	//   ....[171]....
        /*0a30*/ 	.word	0x0001bb40


	//   ....[172]....
        /*0a34*/ 	.word	0x0001bc10


	//   ....[173]....
        /*0a38*/ 	.word	0x0001bc70


	//   ....[174]....
        /*0a3c*/ 	.word	0x0001bd30


	//   ....[175]....
        /*0a40*/ 	.word	0x0001c040


	//   ....[176]....
        /*0a44*/ 	.word	0x0001c0e0


	//   ....[177]....
        /*0a48*/ 	.word	0x0001c200


	//   ....[178]....
        /*0a4c*/ 	.word	0x0001c270


	//   ....[179]....
        /*0a50*/ 	.word	0x0001c2e0


	//   ....[180]....
        /*0a54*/ 	.word	0x0001c350


	//   ....[181]....
        /*0a58*/ 	.word	0x0001c3c0


	//   ....[182]....
        /*0a5c*/ 	.word	0x0001c440


	//   ....[183]....
        /*0a60*/ 	.word	0x0001c4d0


	//   ....[184]....
        /*0a64*/ 	.word	0x0001c560


	//   ....[185]....
        /*0a68*/ 	.word	0x0001c5d0


	//   ....[186]....
        /*0a6c*/ 	.word	0x0001c640


	//   ....[187]....
        /*0a70*/ 	.word	0x0001c6b0


	//   ....[188]....
        /*0a74*/ 	.word	0x0001c730


	//   ....[189]....
        /*0a78*/ 	.word	0x0001c7a0


	//   ....[190]....
        /*0a7c*/ 	.word	0x0001c840


	//   ....[191]....
        /*0a80*/ 	.word	0x0001c8d0


	//   ....[192]....
        /*0a84*/ 	.word	0x0001c9f0


	//----- nvinfo : EIATTR_REG_RECONFIG
	.align		4
.L_1729:
        /*0a88*/ 	.byte	0x01, 0x54
	.zero		2


	//----- nvinfo : EIATTR_SYSCALL_OFFSETS
	.align		4
        /*0a8c*/ 	.byte	0x04, 0x46
        /*0a8e*/ 	.short	(.L_1731 - .L_1730)


	//   ....[0]....
.L_1730:
        /*0a90*/ 	.word	0x000018b0


	//   ....[1]....
        /*0a94*/ 	.word	0x00001a00


	//   ....[2]....
        /*0a98*/ 	.word	0x00005a90


	//   ....[3]....
        /*0a9c*/ 	.word	0x00005db0


	//   ....[4]....
        /*0aa0*/ 	.word	0x00015490


	//   ....[5]....
        /*0aa4*/ 	.word	0x000155e0


	//   ....[6]....
        /*0aa8*/ 	.word	0x000156e0


	//   ....[7]....
        /*0aac*/ 	.word	0x00015f20


	//----- nvinfo : EIATTR_MBARRIER_INSTR_OFFSETS
	.align		4
.L_1731:
        /*0ab0*/ 	.byte	0x04, 0x39
        /*0ab2*/ 	.short	(.L_1733 - .L_1732)


	//   ....[0]....
.L_1732:
        /*0ab4*/ 	.word	0x000002b0
        /*0ab8*/ 	.word	0x000000ff
        /*0abc*/ 	.word	0x00016800
        /*0ac0*/ 	.short	0x0100
        /*0ac2*/ 	.byte	0x08
	.zero		1


	//   ....[1]....
        /*0ac4*/ 	.word	0x000002c0
        /*0ac8*/ 	.word	0x000000ff
        /*0acc*/ 	.word	0x00016820
        /*0ad0*/ 	.short	0x0100
        /*0ad2*/ 	.byte	0x08
	.zero		1


	//   ....[2]....
        /*0ad4*/ 	.word	0x000003b0
        /*0ad8*/ 	.word	0x000000ff
        /*0adc*/ 	.word	0x00016830
        /*0ae0*/ 	.short	0x0100
        /*0ae2*/ 	.byte	0x08
	.zero		1


	//   ....[3]....
        /*0ae4*/ 	.word	0x000003c0
        /*0ae8*/ 	.word	0x000000ff
        /*0aec*/ 	.word	0x00016840
        /*0af0*/ 	.short	0x0100
        /*0af2*/ 	.byte	0x08
	.zero		1


	//   ....[4]....
        /*0af4*/ 	.word	0x000003d0
        /*0af8*/ 	.word	0x000000ff
        /*0afc*/ 	.word	0x00016838
        /*0b00*/ 	.short	0x0100
        /*0b02*/ 	.byte	0x08
	.zero		1


	//   ....[5]....
        /*0b04*/ 	.word	0x000003e0
        /*0b08*/ 	.word	0x000000ff
        /*0b0c*/ 	.word	0x00016848
        /*0b10*/ 	.short	0x0100
        /*0b12*/ 	.byte	0x08
	.zero		1


	//   ....[6]....
        /*0b14*/ 	.word	0x00000510
        /*0b18*/ 	.word	0x000000ff
        /*0b1c*/ 	.word	0x00016850
        /*0b20*/ 	.short	0x0100
        /*0b22*/ 	.byte	0x08
	.zero		1


	//   ....[7]....
        /*0b24*/ 	.word	0x00000520
        /*0b28*/ 	.word	0x000000ff
        /*0b2c*/ 	.word	0x00016860
        /*0b30*/ 	.short	0x0100
        /*0b32*/ 	.byte	0x08
	.zero		1


	//   ....[8]....
        /*0b34*/ 	.word	0x00000530
        /*0b38*/ 	.word	0x000000ff
        /*0b3c*/ 	.word	0x00016858
        /*0b40*/ 	.short	0x0100
        /*0b42*/ 	.byte	0x08
	.zero		1


	//   ....[9]....
        /*0b44*/ 	.word	0x00000540
        /*0b48*/ 	.word	0x000000ff
        /*0b4c*/ 	.word	0x00016868
        /*0b50*/ 	.short	0x0100
        /*0b52*/ 	.byte	0x08
	.zero		1


	//   ....[10]....
        /*0b54*/ 	.word	0x00000630
        /*0b58*/ 	.word	0x000000ff
        /*0b5c*/ 	.word	0x00016870
        /*0b60*/ 	.short	0x0100
        /*0b62*/ 	.byte	0x06
	.zero		1


	//   ....[11]....
        /*0b64*/ 	.word	0x00000640
        /*0b68*/ 	.word	0x000000ff
        /*0b6c*/ 	.word	0x00016880
        /*0b70*/ 	.short	0x0100
        /*0b72*/ 	.byte	0x06
	.zero		1


	//   ....[12]....
        /*0b74*/ 	.word	0x00000650
        /*0b78*/ 	.word	0x000000ff
        /*0b7c*/ 	.word	0x00016878
        /*0b80*/ 	.short	0x0100
        /*0b82*/ 	.byte	0x06
	.zero		1


	//   ....[13]....
        /*0b84*/ 	.word	0x00000660
        /*0b88*/ 	.word	0x000000ff
        /*0b8c*/ 	.word	0x00016888
        /*0b90*/ 	.short	0x0100
        /*0b92*/ 	.byte	0x06
	.zero		1


	//   ....[14]....
        /*0b94*/ 	.word	0x00000790
        /*0b98*/ 	.word	0x000000ff
        /*0b9c*/ 	.word	0x00016890
        /*0ba0*/ 	.short	0x0100
        /*0ba2*/ 	.byte	0x08
	.zero		1


	//   ....[15]....
        /*0ba4*/ 	.word	0x000007a0
        /*0ba8*/ 	.word	0x000000ff
        /*0bac*/ 	.word	0x000168a0
        /*0bb0*/ 	.short	0x0100
        /*0bb2*/ 	.byte	0x08
	.zero		1


	//   ....[16]....
        /*0bb4*/ 	.word	0x000007b0
        /*0bb8*/ 	.word	0x000000ff
        /*0bbc*/ 	.word	0x00016898
        /*0bc0*/ 	.short	0x0100
        /*0bc2*/ 	.byte	0x08
	.zero		1


	//   ....[17]....
        /*0bc4*/ 	.word	0x000007c0
        /*0bc8*/ 	.word	0x000000ff
        /*0bcc*/ 	.word	0x000168a8
        /*0bd0*/ 	.short	0x0100
        /*0bd2*/ 	.byte	0x08
	.zero		1


	//   ....[18]....
        /*0bd4*/ 	.word	0x000008f0
        /*0bd8*/ 	.word	0x000000ff
        /*0bdc*/ 	.word	0x000168b0
        /*0be0*/ 	.short	0x0100
        /*0be2*/ 	.byte	0x08
	.zero		1


	//   ....[19]....
        /*0be4*/ 	.word	0x00000900
        /*0be8*/ 	.word	0x000000ff
        /*0bec*/ 	.word	0x000168c0
        /*0bf0*/ 	.short	0x0100
        /*0bf2*/ 	.byte	0x08
	.zero		1


	//   ....[20]....
        /*0bf4*/ 	.word	0x00000910
        /*0bf8*/ 	.word	0x000000ff
        /*0bfc*/ 	.word	0x000168b8
        /*0c00*/ 	.short	0x0100
        /*0c02*/ 	.byte	0x08
	.zero		1


	//   ....[21]....
        /*0c04*/ 	.word	0x00000920
        /*0c08*/ 	.word	0x000000ff
        /*0c0c*/ 	.word	0x000168c8
        /*0c10*/ 	.short	0x0100
        /*0c12*/ 	.byte	0x08
	.zero		1


	//   ....[22]....
        /*0c14*/ 	.word	0x00002bd0
        /*0c18*/ 	.word	0x0000004e
        /*0c1c*/ 	.word	0x00016890
        /*0c20*/ 	.short	0x010a
        /*0c22*/ 	.byte	0x3f
	.zero		1


	//   ....[23]....
        /*0c24*/ 	.word	0x00003de0
        /*0c28*/ 	.word	0x0000004e
        /*0c2c*/ 	.word	0x00016890
        /*0c30*/ 	.short	0x010a
        /*0c32*/ 	.byte	0x3f
	.zero		1


	//   ....[24]....
        /*0c34*/ 	.word	0x00004f00
        /*0c38*/ 	.word	0x0000004e
        /*0c3c*/ 	.word	0x00016890
        /*0c40*/ 	.short	0x010a
        /*0c42*/ 	.byte	0x3f
	.zero		1


	//   ....[25]....
        /*0c44*/ 	.word	0x00005120
        /*0c48*/ 	.word	0x0000000c
        /*0c4c*/ 	.word	0x00000000
        /*0c50*/ 	.short	0x0101
        /*0c52*/ 	.byte	0x3f
	.zero		1


	//   ....[26]....
        /*0c54*/ 	.word	0x00005160
        /*0c58*/ 	.word	0x0000004e
        /*0c5c*/ 	.word	0x000168b0
        /*0c60*/ 	.short	0x010a
        /*0c62*/ 	.byte	0x3f
	.zero		1


	//   ....[27]....
        /*0c64*/ 	.word	0x00005540
        /*0c68*/ 	.word	0x0000004e
        /*0c6c*/ 	.word	0x00000000
        /*0c70*/ 	.short	0x0101
        /*0c72*/ 	.byte	0x3f
	.zero		1


	//   ....[28]....
        /*0c74*/ 	.word	0x00005b30
        /*0c78*/ 	.word	0x00000002
        /*0c7c*/ 	.word	0x00016800
        /*0c80*/ 	.short	0x010a
        /*0c82*/ 	.byte	0x3f
	.zero		1


	//   ....[29]....
        /*0c84*/ 	.word	0x00005b80
        /*0c88*/ 	.word	0x00000002
        /*0c8c*/ 	.word	0x00016800
        /*0c90*/ 	.short	0x010a
        /*0c92*/ 	.byte	0x3f
	.zero		1


	//   ....[30]....
        /*0c94*/ 	.word	0x00006690
        /*0c98*/ 	.word	0x00000002
        /*0c9c*/ 	.word	0x00016800
        /*0ca0*/ 	.short	0x010a
        /*0ca2*/ 	.byte	0x3f
	.zero		1


	//   ....[31]....
        /*0ca4*/ 	.word	0x00007b80
        /*0ca8*/ 	.word	0x00000002
        /*0cac*/ 	.word	0x00016800
        /*0cb0*/ 	.short	0x010a
        /*0cb2*/ 	.byte	0x3f
	.zero		1


	//   ....[32]....
        /*0cb4*/ 	.word	0x00008a80
        /*0cb8*/ 	.word	0x00000000
        /*0cbc*/ 	.word	0x00016830
        /*0cc0*/ 	.short	0x010a
        /*0cc2*/ 	.byte	0x3f
	.zero		1


	//   ....[33]....
        /*0cc4*/ 	.word	0x00008af0
        /*0cc8*/ 	.word	0x00000000
        /*0ccc*/ 	.word	0x00016830
        /*0cd0*/ 	.short	0x010a
        /*0cd2*/ 	.byte	0x3f
	.zero		1


	//   ....[34]....
        /*0cd4*/ 	.word	0x0000a140
        /*0cd8*/ 	.word	0x00000000
        /*0cdc*/ 	.word	0x00000000
        /*0ce0*/ 	.short	0x0101
        /*0ce2*/ 	.byte	0x3f
	.zero		1


	//   ....[35]....
        /*0ce4*/ 	.word	0x0000b5e0
        /*0ce8*/ 	.word	0x00000009
        /*0cec*/ 	.word	0x00016830
        /*0cf0*/ 	.short	0x010a
        /*0cf2*/ 	.byte	0x3f
	.zero		1


	//   ....[36]....
        /*0cf4*/ 	.word	0x0000b630
        /*0cf8*/ 	.word	0x00000009
        /*0cfc*/ 	.word	0x00016830
        /*0d00*/ 	.short	0x010a
        /*0d02*/ 	.byte	0x3f
	.zero		1


	//   ....[37]....
        /*0d04*/ 	.word	0x0000b940
        /*0d08*/ 	.word	0x00000009
        /*0d0c*/ 	.word	0x00016850
        /*0d10*/ 	.short	0x010a
        /*0d12*/ 	.byte	0x3f
	.zero		1


	//   ....[38]....
        /*0d14*/ 	.word	0x0000b980
        /*0d18*/ 	.word	0x00000009
        /*0d1c*/ 	.word	0x00016850
        /*0d20*/ 	.short	0x010a
        /*0d22*/ 	.byte	0x3f
	.zero		1


	//   ....[39]....
        /*0d24*/ 	.word	0x0000d980
        /*0d28*/ 	.word	0x0000002e
        /*0d2c*/ 	.word	0x00000000
        /*0d30*/ 	.short	0x0101
        /*0d32*/ 	.byte	0x3f
	.zero		1


	//   ....[40]....
        /*0d34*/ 	.word	0x0000de30
        /*0d38*/ 	.word	0x0000000e
        /*0d3c*/ 	.word	0x00000000
        /*0d40*/ 	.short	0x0101
        /*0d42*/ 	.byte	0x3f
	.zero		1


	//   ....[41]....
        /*0d44*/ 	.word	0x0000e7a0
        /*0d48*/ 	.word	0x00000009
        /*0d4c*/ 	.word	0x00016830
        /*0d50*/ 	.short	0x010a
        /*0d52*/ 	.byte	0x3f
	.zero		1


	//   ....[42]....
        /*0d54*/ 	.word	0x0000e7f0
        /*0d58*/ 	.word	0x00000009
        /*0d5c*/ 	.word	0x00016830
        /*0d60*/ 	.short	0x010a
        /*0d62*/ 	.byte	0x3f
	.zero		1


	//   ....[43]....
        /*0d64*/ 	.word	0x0000eb00
        /*0d68*/ 	.word	0x00000009
        /*0d6c*/ 	.word	0x00016850
        /*0d70*/ 	.short	0x010a
        /*0d72*/ 	.byte	0x3f
	.zero		1


	//   ....[44]....
        /*0d74*/ 	.word	0x0000eb40
        /*0d78*/ 	.word	0x00000009
        /*0d7c*/ 	.word	0x00016850
        /*0d80*/ 	.short	0x010a
        /*0d82*/ 	.byte	0x3f
	.zero		1


	//   ....[45]....
        /*0d84*/ 	.word	0x00010370
        /*0d88*/ 	.word	0x00000019
        /*0d8c*/ 	.word	0x00000000
        /*0d90*/ 	.short	0x0101
        /*0d92*/ 	.byte	0x3f
	.zero		1


	//   ....[46]....
        /*0d94*/ 	.word	0x000104c0
        /*0d98*/ 	.word	0x00000027
        /*0d9c*/ 	.word	0x00000000
        /*0da0*/ 	.short	0x0101
        /*0da2*/ 	.byte	0x3f
	.zero		1


	//   ....[47]....
        /*0da4*/ 	.word	0x00010e20
        /*0da8*/ 	.word	0x0000000d
        /*0dac*/ 	.word	0x00016850
        /*0db0*/ 	.short	0x010a
        /*0db2*/ 	.byte	0x3f
	.zero		1


	//   ....[48]....
        /*0db4*/ 	.word	0x00010e90
        /*0db8*/ 	.word	0x0000000d
        /*0dbc*/ 	.word	0x00016850
        /*0dc0*/ 	.short	0x010a
        /*0dc2*/ 	.byte	0x3f
	.zero		1


	//   ....[49]....
        /*0dc4*/ 	.word	0x00011460
        /*0dc8*/ 	.word	0x00000007
        /*0dcc*/ 	.word	0x00000000
        /*0dd0*/ 	.short	0x0101
        /*0dd2*/ 	.byte	0x3f
	.zero		1


	//   ....[50]....
        /*0dd4*/ 	.word	0x00012550
        /*0dd8*/ 	.word	0x00000000
        /*0ddc*/ 	.word	0x00000000
        /*0de0*/ 	.short	0x0101
        /*0de2*/ 	.byte	0x3f
	.zero		1


	//   ....[51]....
        /*0de4*/ 	.word	0x00014590
        /*0de8*/ 	.word	0x00000016
        /*0dec*/ 	.word	0x00016820
        /*0df0*/ 	.short	0x010a
        /*0df2*/ 	.byte	0x3f
	.zero		1


	//   ....[52]....
        /*0df4*/ 	.word	0x00014650
        /*0df8*/ 	.word	0x00000005
        /*0dfc*/ 	.word	0x000168a0
        /*0e00*/ 	.short	0x010a
        /*0e02*/ 	.byte	0x3f
	.zero		1


	//   ....[53]....
        /*0e04*/ 	.word	0x00014890
        /*0e08*/ 	.word	0x00000005
        /*0e0c*/ 	.word	0x000168c0
        /*0e10*/ 	.short	0x010a
        /*0e12*/ 	.byte	0x3f
	.zero		1


	//   ....[54]....
        /*0e14*/ 	.word	0x00014c20
        /*0e18*/ 	.word	0x00000005
        /*0e1c*/ 	.word	0x000168a0
        /*0e20*/ 	.short	0x010a
        /*0e22*/ 	.byte	0x3f
	.zero		1


	//   ....[55]....
        /*0e24*/ 	.word	0x00014e40
        /*0e28*/ 	.word	0x00000005
        /*0e2c*/ 	.word	0x000168c0
        /*0e30*/ 	.short	0x010a
        /*0e32*/ 	.byte	0x3f
	.zero		1


	//   ....[56]....
        /*0e34*/ 	.word	0x00015a60
        /*0e38*/ 	.word	0x00000000
        /*0e3c*/ 	.word	0x00016840
        /*0e40*/ 	.short	0x010a
        /*0e42*/ 	.byte	0x3f
	.zero		1


	//   ....[57]....
        /*0e44*/ 	.word	0x00016b50
        /*0e48*/ 	.word	0x00000016
        /*0e4c*/ 	.word	0x00016800
        /*0e50*/ 	.short	0x0107
        /*0e52*/ 	.byte	0x3f
	.zero		1


	//   ....[58]....
        /*0e54*/ 	.word	0x00016c50
        /*0e58*/ 	.word	0x00000016
        /*0e5c*/ 	.word	0x00016800
        /*0e60*/ 	.short	0x0101
        /*0e62*/ 	.byte	0x3f
	.zero		1


	//   ....[59]....
        /*0e64*/ 	.word	0x00016c70
        /*0e68*/ 	.word	0x00000016
        /*0e6c*/ 	.word	0x00016820
        /*0e70*/ 	.short	0x010a
        /*0e72*/ 	.byte	0x3f
	.zero		1


	//   ....[60]....
        /*0e74*/ 	.word	0x00016f80
        /*0e78*/ 	.word	0x00000002
        /*0e7c*/ 	.word	0x00016840
        /*0e80*/ 	.short	0x010a
        /*0e82*/ 	.byte	0x3f
	.zero		1


	//   ....[61]....
        /*0e84*/ 	.word	0x00017200
        /*0e88*/ 	.word	0x00000003
        /*0e8c*/ 	.word	0x00000060
        /*0e90*/ 	.short	0x010a
        /*0e92*/ 	.byte	0x3f
	.zero		1


	//   ....[62]....
        /*0e94*/ 	.word	0x00017740
        /*0e98*/ 	.word	0x00000002
        /*0e9c*/ 	.word	0x00016840
        /*0ea0*/ 	.short	0x010a
        /*0ea2*/ 	.byte	0x3f
	.zero		1


	//   ....[63]....
        /*0ea4*/ 	.word	0x000179c0
        /*0ea8*/ 	.word	0x0000000a
        /*0eac*/ 	.word	0x00000060
        /*0eb0*/ 	.short	0x010a
        /*0eb2*/ 	.byte	0x3f
	.zero		1


	//   ....[64]....
        /*0eb4*/ 	.word	0x00017e50
        /*0eb8*/ 	.word	0x00000002
        /*0ebc*/ 	.word	0x00016840
        /*0ec0*/ 	.short	0x010a
        /*0ec2*/ 	.byte	0x3f
	.zero		1


	//   ....[65]....
        /*0ec4*/ 	.word	0x000180e0
        /*0ec8*/ 	.word	0x00000007
        /*0ecc*/ 	.word	0x00000060
        /*0ed0*/ 	.short	0x010a
        /*0ed2*/ 	.byte	0x3f
	.zero		1


	//   ....[66]....
        /*0ed4*/ 	.word	0x00018520
        /*0ed8*/ 	.word	0x00000003
        /*0edc*/ 	.word	0x00016860
        /*0ee0*/ 	.short	0x010a
        /*0ee2*/ 	.byte	0x3f
	.zero		1


	//   ....[67]....
        /*0ee4*/ 	.word	0x00019470
        /*0ee8*/ 	.word	0x00000009
        /*0eec*/ 	.word	0x00016820
        /*0ef0*/ 	.short	0x010a
        /*0ef2*/ 	.byte	0x3f
	.zero		1


	//   ....[68]....
        /*0ef4*/ 	.word	0x00019600
        /*0ef8*/ 	.word	0x00000006
        /*0efc*/ 	.word	0x00000000
        /*0f00*/ 	.short	0x010a
        /*0f02*/ 	.byte	0x3f
	.zero		1


	//   ....[69]....
        /*0f04*/ 	.word	0x00019670
        /*0f08*/ 	.word	0x00000007
        /*0f0c*/ 	.word	0x00000000
        /*0f10*/ 	.short	0x010a
        /*0f12*/ 	.byte	0x3f
	.zero		1


	//   ....[70]....
        /*0f14*/ 	.word	0x000196d0
        /*0f18*/ 	.word	0x00000004
        /*0f1c*/ 	.word	0x00000000
        /*0f20*/ 	.short	0x010a
        /*0f22*/ 	.byte	0x3f
	.zero		1


	//   ....[71]....
        /*0f24*/ 	.word	0x00019700
        /*0f28*/ 	.word	0x00000005
        /*0f2c*/ 	.word	0x00000000
        /*0f30*/ 	.short	0x010a
        /*0f32*/ 	.byte	0x3f
	.zero		1


	//   ....[72]....
        /*0f34*/ 	.word	0x00019760
        /*0f38*/ 	.word	0x0000004e
        /*0f3c*/ 	.word	0x00016890
        /*0f40*/ 	.short	0x010a
        /*0f42*/ 	.byte	0x3f
	.zero		1


	//   ....[73]....
        /*0f44*/ 	.word	0x000197b0
        /*0f48*/ 	.word	0x0000004e
        /*0f4c*/ 	.word	0x00016890
        /*0f50*/ 	.short	0x010a
        /*0f52*/ 	.byte	0x3f
	.zero		1


	//   ....[74]....
        /*0f54*/ 	.word	0x00019800
        /*0f58*/ 	.word	0x0000004e
        /*0f5c*/ 	.word	0x00016890
        /*0f60*/ 	.short	0x010a
        /*0f62*/ 	.byte	0x3f
	.zero		1


	//   ....[75]....
        /*0f64*/ 	.word	0x00019850
        /*0f68*/ 	.word	0x0000004e
        /*0f6c*/ 	.word	0x000168b0
        /*0f70*/ 	.short	0x010a
        /*0f72*/ 	.byte	0x3f
	.zero		1


	//   ....[76]....
        /*0f74*/ 	.word	0x00019d20
        /*0f78*/ 	.word	0x00000002
        /*0f7c*/ 	.word	0x00016800
        /*0f80*/ 	.short	0x010a
        /*0f82*/ 	.byte	0x3f
	.zero		1


	//   ....[77]....
        /*0f84*/ 	.word	0x0001a320
        /*0f88*/ 	.word	0x00000002
        /*0f8c*/ 	.word	0x00016800
        /*0f90*/ 	.short	0x010a
        /*0f92*/ 	.byte	0x3f
	.zero		1


	//   ....[78]....
        /*0f94*/ 	.word	0x0001a370
        /*0f98*/ 	.word	0x00000000
        /*0f9c*/ 	.word	0x00016830
        /*0fa0*/ 	.short	0x010a
        /*0fa2*/ 	.byte	0x3f
	.zero		1


	//   ....[79]....
        /*0fa4*/ 	.word	0x0001a3c0
        /*0fa8*/ 	.word	0x00000009
        /*0fac*/ 	.word	0x00016830
        /*0fb0*/ 	.short	0x010a
        /*0fb2*/ 	.byte	0x3f
	.zero		1


	//   ....[80]....
        /*0fb4*/ 	.word	0x0001a410
        /*0fb8*/ 	.word	0x00000009
        /*0fbc*/ 	.word	0x00016850
        /*0fc0*/ 	.short	0x010a
        /*0fc2*/ 	.byte	0x3f
	.zero		1


	//   ....[81]....
        /*0fc4*/ 	.word	0x0001a460
        /*0fc8*/ 	.word	0x00000009
        /*0fcc*/ 	.word	0x00016830
        /*0fd0*/ 	.short	0x010a
        /*0fd2*/ 	.byte	0x3f
	.zero		1


	//   ....[82]....
        /*0fd4*/ 	.word	0x0001a4b0
        /*0fd8*/ 	.word	0x00000009
        /*0fdc*/ 	.word	0x00016850
        /*0fe0*/ 	.short	0x010a
        /*0fe2*/ 	.byte	0x3f
	.zero		1


	//   ....[83]....
        /*0fe4*/ 	.word	0x0001a500
        /*0fe8*/ 	.word	0x0000000d
        /*0fec*/ 	.word	0x00016850
        /*0ff0*/ 	.short	0x010a
        /*0ff2*/ 	.byte	0x3f
	.zero		1


	//   ....[84]....
        /*0ff4*/ 	.word	0x0001aaa0
        /*0ff8*/ 	.word	0x00000016
        /*0ffc*/ 	.word	0x00016820
        /*1000*/ 	.short	0x010a
        /*1002*/ 	.byte	0x3f
	.zero		1


	//   ....[85]....
        /*1004*/ 	.word	0x0001aaf0
        /*1008*/ 	.word	0x00000005
        /*100c*/ 	.word	0x000168a0
        /*1010*/ 	.short	0x010a
        /*1012*/ 	.byte	0x3f
	.zero		1


	//   ....[86]....
        /*1014*/ 	.word	0x0001ab40
        /*1018*/ 	.word	0x00000005
        /*101c*/ 	.word	0x000168c0
        /*1020*/ 	.short	0x010a
        /*1022*/ 	.byte	0x3f
	.zero		1


	//   ....[87]....
        /*1024*/ 	.word	0x0001ab90
        /*1028*/ 	.word	0x00000005
        /*102c*/ 	.word	0x000168a0
        /*1030*/ 	.short	0x010a
        /*1032*/ 	.byte	0x3f
	.zero		1


	//   ....[88]....
        /*1034*/ 	.word	0x0001abe0
        /*1038*/ 	.word	0x00000005
        /*103c*/ 	.word	0x000168c0
        /*1040*/ 	.short	0x010a
        /*1042*/ 	.byte	0x3f
	.zero		1


	//   ....[89]....
        /*1044*/ 	.word	0x0001ad80
        /*1048*/ 	.word	0x00000000
        /*104c*/ 	.word	0x00016840
        /*1050*/ 	.short	0x010a
        /*1052*/ 	.byte	0x3f
	.zero		1


	//   ....[90]....
        /*1054*/ 	.word	0x0001bd60
        /*1058*/ 	.word	0x00000016
        /*105c*/ 	.word	0x00016820
        /*1060*/ 	.short	0x010a
        /*1062*/ 	.byte	0x3f
	.zero		1


	//   ....[91]....
        /*1064*/ 	.word	0x0001bdb0
        /*1068*/ 	.word	0x00000002
        /*106c*/ 	.word	0x00016840
        /*1070*/ 	.short	0x010a
        /*1072*/ 	.byte	0x3f
	.zero		1


	//   ....[92]....
        /*1074*/ 	.word	0x0001be00
        /*1078*/ 	.word	0x00000003
        /*107c*/ 	.word	0x00000060
        /*1080*/ 	.short	0x010a
        /*1082*/ 	.byte	0x3f
	.zero		1


	//   ....[93]....
        /*1084*/ 	.word	0x0001be50
        /*1088*/ 	.word	0x00000002
        /*108c*/ 	.word	0x00016840
        /*1090*/ 	.short	0x010a
        /*1092*/ 	.byte	0x3f
	.zero		1


	//   ....[94]....
        /*1094*/ 	.word	0x0001bea0
        /*1098*/ 	.word	0x0000000a
        /*109c*/ 	.word	0x00000060
        /*10a0*/ 	.short	0x010a
        /*10a2*/ 	.byte	0x3f
	.zero		1


	//   ....[95]....
        /*10a4*/ 	.word	0x0001bef0
        /*10a8*/ 	.word	0x00000002
        /*10ac*/ 	.word	0x00016840
        /*10b0*/ 	.short	0x010a
        /*10b2*/ 	.byte	0x3f
	.zero		1


	//   ....[96]....
        /*10b4*/ 	.word	0x0001bf40
        /*10b8*/ 	.word	0x00000007
        /*10bc*/ 	.word	0x00000060
        /*10c0*/ 	.short	0x010a
        /*10c2*/ 	.byte	0x3f
	.zero		1


	//   ....[97]....
        /*10c4*/ 	.word	0x0001bf90
        /*10c8*/ 	.word	0x00000003
        /*10cc*/ 	.word	0x00016860
        /*10d0*/ 	.short	0x010a
        /*10d2*/ 	.byte	0x3f
	.zero		1


	//   ....[98]....
        /*10d4*/ 	.word	0x0001c910
        /*10d8*/ 	.word	0x00000009
        /*10dc*/ 	.word	0x00016820
        /*10e0*/ 	.short	0x010a
        /*10e2*/ 	.byte	0x3f
	.zero		1


	//   ....[99]....
        /*10e4*/ 	.word	0x0001cab0
        /*10e8*/ 	.word	0x00000006
        /*10ec*/ 	.word	0x00000000
        /*10f0*/ 	.short	0x010a
        /*10f2*/ 	.byte	0x3f
	.zero		1


	//   ....[100]....
        /*10f4*/ 	.word	0x0001cb00
        /*10f8*/ 	.word	0x00000007
        /*10fc*/ 	.word	0x00000000
        /*1100*/ 	.short	0x010a
        /*1102*/ 	.byte	0x3f
	.zero		1


	//   ....[101]....
        /*1104*/ 	.word	0x0001cb50
        /*1108*/ 	.word	0x00000004
        /*110c*/ 	.word	0x00000000
        /*1110*/ 	.short	0x010a
        /*1112*/ 	.byte	0x3f
	.zero		1


	//----- nvinfo : EIATTR_NUM_MBARRIERS
	.align		4
.L_1733:
        /*1114*/ 	.byte	0x03, 0x38
        /*1116*/ 	.short	0x0016


	//----- nvinfo : EIATTR_EXIT_INSTR_OFFSETS
	.align		4
        /*1118*/ 	.byte	0x04, 0x1c
        /*111a*/ 	.short	(.L_1735 - .L_1734)


	//   ....[0]....
.L_1734:
        /*111c*/ 	.word	0x00019750


	//----- nvinfo : EIATTR_MAX_THREADS
	.align		4
.L_1735:
        /*1120*/ 	.byte	0x04, 0x05
        /*1122*/ 	.short	(.L_1737 - .L_1736)
.L_1736:
        /*1124*/ 	.word	0x00000200
        /*1128*/ 	.word	0x00000001
        /*112c*/ 	.word	0x00000001


	//----- nvinfo : EIATTR_CRS_STACK_SIZE
	.align		4
.L_1737:
        /*1130*/ 	.byte	0x04, 0x1e
        /*1132*/ 	.short	(.L_1739 - .L_1738)
.L_1738:
        /*1134*/ 	.word	0x00000000


	//----- nvinfo : EIATTR_CBANK_PARAM_SIZE
	.align		4
.L_1739:
        /*1138*/ 	.byte	0x03, 0x19
        /*113a*/ 	.short	0x0af0


	//----- nvinfo : EIATTR_PARAM_CBANK
	.align		4
        /*113c*/ 	.byte	0x04, 0x0a
        /*113e*/ 	.short	(.L_1741 - .L_1740)
	.align		4
.L_1740:
        /*1140*/ 	.word	index@(.nv.constant0._ZN7cutlass13device_kernelIN5flash11enable_sm90INS1_16FlashAttnFwdSm90INS1_25CollectiveMainloopFwdSm90ILi2EN4cute5tupleIJNS5_1CILi1EEES8_S8_EEENS6_IJNS7_ILi192EEENS7_ILi128EEENS7_ILi64EEEEEELi64ENS_6half_tEfNS_4arch4Sm90ELb1ELb0ELb1ELb1ELb0ELb1ELb0ELb1ELb1ELb1ELb0ELb0EEENS1_21CollectiveEpilogueFwdINS6_IJSA_SC_SB_EEES9_SE_SG_Li384ELb1ELb1ELb0ELb0EEENS1_36VarlenDynamicPersistentTileSchedulerILi192ELi128ELi384ELi128ELb0ELb1ELb1ELb1ELb1ELb1EEEEEEEEEvNT_6ParamsE)
        /*1144*/ 	.short	0x0210
        /*1146*/ 	.short	0x0af0


	//----- nvinfo : EIATTR_SW_WAR
	.align		4
.L_1741:
        /*1148*/ 	.byte	0x04, 0x36
        /*114a*/ 	.short	(.L_1743 - .L_1742)
.L_1742:
        /*114c*/ 	.word	0x00000008
.L_1743:


//--------------------- .nv.callgraph             --------------------------
	.section	.nv.callgraph,"",@"SHT_CUDA_CALLGRAPH"
	.align	4
	.sectionentsize	8
	.align		4
        /*0000*/ 	.word	0x00000000
	.align		4
        /*0004*/ 	.word	0xffffffff
	.align		4
        /*0008*/ 	.word	index@(_ZN7cutlass13device_kernelIN5flash11enable_sm90INS1_16FlashAttnFwdSm90INS1_25CollectiveMainloopFwdSm90ILi2EN4cute5tupleIJNS5_1CILi1EEES8_S8_EEENS6_IJNS7_ILi128EEENS7_ILi80EEENS7_ILi256EEEEEELi256ENS_6half_tEfNS_4arch4Sm90ELb0ELb0ELb1ELb0ELb0ELb0ELb0ELb1ELb1ELb1ELb0ELb0EEENS1_21CollectiveEpilogueFwdINS6_IJSA_SC_SB_EEES9_SE_SG_Li256ELb0ELb1ELb0ELb0EEENS1_29StaticPersistentTileSchedulerILb0EEEEEEEEEvNT_6ParamsE)
	.align		4
        /*000c*/ 	.word	index@(__assertfail)
	.align		4
        /*0010*/ 	.word	index@(_ZN7cutlass13device_kernelIN5flash11enable_sm90INS1_16FlashAttnFwdSm90INS1_25CollectiveMainloopFwdSm90ILi2EN4cute5tupleIJNS5_1CILi2EEENS7_ILi1EEES9_EEENS6_IJNS7_ILi128EEENS7_ILi80EEENS7_ILi256EEEEEELi256ENS_6half_tEfNS_4arch4Sm90ELb0ELb0ELb1ELb0ELb0ELb0ELb0ELb1ELb1ELb1ELb0ELb0EEENS1_21CollectiveEpilogueFwdINS6_IJSB_SD_SC_EEESA_SF_SH_Li256ELb0ELb1ELb0ELb0EEENS1_29StaticPersistentTileSchedulerILb0EEEEEEEEEvNT_6ParamsE)
	.align		4
        /*0014*/ 	.word	index@(__assertfail)
	.align		4
        /*0018*/ 	.word	index@(_ZN7cutlass13device_kernelIN5flash11enable_sm90INS1_16FlashAttnFwdSm90INS1_25CollectiveMainloopFwdSm90ILi2EN4cute5tupleIJNS5_1CILi1EEES8_S8_EEENS6_IJNS7_ILi128EEENS7_ILi80EEENS7_ILi256EEEEEELi256ENS_6half_tEfNS_4arch4Sm90ELb0ELb0ELb1ELb1ELb0ELb0ELb0ELb1ELb1ELb1ELb0ELb0EEENS1_21CollectiveEpilogueFwdINS6_IJSA_SC_SB_EEES9_SE_SG_Li256ELb1ELb1ELb0ELb0EEENS1_36VarlenDynamicPersistentTileSchedulerILi128ELi80ELi256ELi128ELb0ELb1ELb1ELb0ELb1ELb1EEEEEEEEEvNT_6ParamsE)
	.align		4
        /*001c*/ 	.word	index@(__assertfail)
	.align		4
        /*0020*/ 	.word	index@(_ZN7cutlass13device_kernelIN5flash11enable_sm90INS1_16FlashAttnFwdSm90INS1_25CollectiveMainloopFwdSm90ILi2EN4cute5tupleIJNS5_1CILi1EEES8_S8_EEENS6_IJNS7_ILi128EEENS7_ILi80EEENS7_ILi256EEEEEELi256ENS_6half_tEfNS_4arch4Sm90ELb0ELb0ELb1ELb1ELb0ELb1ELb0ELb1ELb1ELb1ELb0ELb0EEENS1_21CollectiveEpilogueFwdINS6_IJSA_SC_SB_EEES9_SE_SG_Li256ELb1ELb1ELb0ELb0EEENS1_36VarlenDynamicPersistentTileSchedulerILi128ELi80ELi256ELi128ELb0ELb1ELb1ELb0ELb1ELb1EEEEEEEEEvNT_6ParamsE)
	.align		4
        /*0024*/ 	.word	index@(__assertfail)
	.align		4
        /*0028*/ 	.word	index@(_ZN7cutlass13device_kernelIN5flash11enable_sm90INS1_16FlashAttnFwdSm90INS1_25CollectiveMainloopFwdSm90ILi2EN4cute5tupleIJNS5_1CILi1EEES8_S8_EEENS6_IJNS7_ILi128EEENS7_ILi64EEENS7_ILi256EEEEEELi256ENS_6half_tEfNS_4arch4Sm90ELb0ELb1ELb1ELb0ELb0ELb0ELb0ELb1ELb1ELb1ELb0ELb0EEENS1_21CollectiveEpilogueFwdINS6_IJSA_SC_SB_EEES9_SE_SG_Li256ELb0ELb1ELb0ELb0EEENS1_30DynamicPersistentTileSchedulerILi256ELi128ELb0ELb1ELb1EEEEEEEEEvNT_6ParamsE)
	.align		4
        /*002c*/ 	.word	index@(__assertfail)
	.align		4
        /*0030*/ 	.word	index@(_ZN7cutlass13device_kernelIN5flash11enable_sm90INS1_16FlashAttnFwdSm90INS1_25CollectiveMainloopFwdSm90ILi2EN4cute5tupleIJNS5_1CILi1EEES8_S8_EEENS6_IJNS7_ILi128EEENS7_ILi64EEENS7_ILi256EEEEEELi256ENS_6half_tEfNS_4arch4Sm90ELb0ELb1ELb1ELb1ELb0ELb0ELb0ELb1ELb1ELb1ELb0ELb0EEENS1_21CollectiveEpilogueFwdINS6_IJSA_SC_SB_EEES9_SE_SG_Li256ELb1ELb1ELb0ELb0EEENS1_36VarlenDynamicPersistentTileSchedulerILi128ELi64ELi256ELi128ELb0ELb1ELb1ELb1ELb0ELb1EEEEEEEEEvNT_6ParamsE)
	.align		4
        /*0034*/ 	.word	index@(__assertfail)
	.align		4
        /*0038*/ 	.word	index@(_ZN7cutlass13device_kernelIN5flash11enable_sm90INS1_16FlashAttnFwdSm90INS1_25CollectiveMainloopFwdSm90ILi2EN4cute5tupleIJNS5_1CILi1EEES8_S8_EEENS6_IJNS7_ILi128EEENS7_ILi64EEENS7_ILi256EEEEEELi256ENS_6half_tEfNS_4arch4Sm90ELb0ELb1ELb1ELb1ELb0ELb1ELb0ELb1ELb1ELb1ELb0ELb0EEENS1_21CollectiveEpilogueFwdINS6_IJSA_SC_SB_EEES9_SE_SG_Li256ELb1ELb1ELb0ELb0EEENS1_36VarlenDynamicPersistentTileSchedulerILi128ELi64ELi256ELi128ELb0ELb1ELb1ELb1ELb0ELb1EEEEEEEEEvNT_6ParamsE)
	.align		4
        /*003c*/ 	.word	index@(__assertfail)
	.align		4
        /*0040*/ 	.word	index@(_ZN7cutlass13device_kernelIN5flash11enable_sm90INS1_16FlashAttnFwdSm90INS1_25CollectiveMainloopFwdSm90ILi2EN4cute5tupleIJNS5_1CILi1EEES8_S8_EEENS6_IJNS7_ILi128EEENS7_ILi80EEENS7_ILi256EEEEEELi256ENS_6half_tEfNS_4arch4Sm90ELb1ELb0ELb1ELb0ELb0ELb0ELb0ELb1ELb1ELb1ELb0ELb0EEENS1_21CollectiveEpilogueFwdINS6_IJSA_SC_SB_EEES9_SE_SG_Li256ELb0ELb1ELb0ELb0EEENS1_30DynamicPersistentTileSchedulerILi256ELi128ELb0ELb1ELb1EEEEEEEEEvNT_6ParamsE)
	.align		4
        /*0044*/ 	.word	index@(__assertfail)
	.align		4
        /*0048*/ 	.word	index@(_ZN7cutlass13device_kernelIN5flash11enable_sm90INS1_16FlashAttnFwdSm90INS1_25CollectiveMainloopFwdSm90ILi2EN4cute5tupleIJNS5_1CILi1EEES8_S8_EEENS6_IJNS7_ILi128EEENS7_ILi80EEENS7_ILi256EEEEEELi256ENS_6half_tEfNS_4arch4Sm90ELb1ELb0ELb1ELb1ELb0ELb0ELb0ELb1ELb1ELb1ELb0ELb0EEENS1_21CollectiveEpilogueFwdINS6_IJSA_SC_SB_EEES9_SE_SG_Li256ELb1ELb1ELb0ELb0EEENS1_36VarlenDynamicPersistentTileSchedulerILi128ELi80ELi256ELi128ELb0ELb1ELb1ELb1ELb1ELb1EEEEEEEEEvNT_6ParamsE)
	.align		4
        /*004c*/ 	.word	index@(__assertfail)
	.align		4
        /*0050*/ 	.word	index@(_ZN7cutlass13device_kernelIN5flash11enable_sm90INS1_16FlashAttnFwdSm90INS1_25CollectiveMainloopFwdSm90ILi2EN4cute5tupleIJNS5_1CILi1EEES8_S8_EEENS6_IJNS7_ILi128EEENS7_ILi80EEENS7_ILi256EEEEEELi256ENS_6half_tEfNS_4arch4Sm90ELb1ELb0ELb1ELb1ELb0ELb1ELb0ELb1ELb1ELb1ELb0ELb0EEENS1_21CollectiveEpilogueFwdINS6_IJSA_SC_SB_EEES9_SE_SG_Li256ELb1ELb1ELb0ELb0EEENS1_36VarlenDynamicPersistentTileSchedulerILi128ELi80ELi256ELi128ELb0ELb1ELb1ELb1ELb1ELb1EEEEEEEEEvNT_6ParamsE)
	.align		4
        /*0054*/ 	.word	index@(__assertfail)
	.align		4
        /*0058*/ 	.word	index@(_ZN7cutlass13device_kernelIN5flash11enable_sm90INS1_16FlashAttnFwdSm90INS1_25CollectiveMainloopFwdSm90ILi2EN4cute5tupleIJNS5_1CILi1EEES8_S8_EEENS6_IJNS7_ILi128EEENS7_ILi112EEENS7_ILi192EEEEEELi192ENS_6half_tEfNS_4arch4Sm90ELb0ELb0ELb1ELb0ELb0ELb0ELb0ELb1ELb1ELb1ELb0ELb0EEENS1_21CollectiveEpilogueFwdINS6_IJSA_SC_SB_EEES9_SE_SG_Li256ELb0ELb1ELb0ELb0EEENS1_29StaticPersistentTileSchedulerILb0EEEEEEEEEvNT_6ParamsE)
	.align		4
        /*005c*/ 	.word	index@(__assertfail)
	.align		4
        /*0060*/ 	.word	index@(_ZN7cutlass13device_kernelIN5flash11enable_sm90INS1_16FlashAttnFwdSm90INS1_25CollectiveMainloopFwdSm90ILi2EN4cute5tupleIJNS5_1CILi2EEENS7_ILi1EEES9_EEENS6_IJNS7_ILi128EEENS7_ILi112EEENS7_ILi192EEEEEELi192ENS_6half_tEfNS_4arch4Sm90ELb0ELb0ELb1ELb0ELb0ELb0ELb0ELb1ELb1ELb1ELb0ELb0EEENS1_21CollectiveEpilogueFwdINS6_IJSB_SD_SC_EEESA_SF_SH_Li256ELb0ELb1ELb0ELb0EEENS1_29StaticPersistentTileSchedulerILb0EEEEEEEEEvNT_6ParamsE)
	.align		4
        /*0064*/ 	.word	index@(__assertfail)
	.align		4
        /*0068*/ 	.word	index@(_ZN7cutlass13device_kernelIN5flash11enable_sm90INS1_16FlashAttnFwdSm90INS1_25CollectiveMainloopFwdSm90ILi2EN4cute5tupleIJNS5_1CILi1EEES8_S8_EEENS6_IJNS7_ILi128EEENS7_ILi112EEENS7_ILi192EEEEEELi192ENS_6half_tEfNS_4arch4Sm90ELb0ELb0ELb1ELb1ELb0ELb0ELb0ELb1ELb1ELb1ELb0ELb0EEENS1_21CollectiveEpilogueFwdINS6_IJSA_SC_SB_EEES9_SE_SG_Li256ELb1ELb1ELb0ELb0EEENS1_36VarlenDynamicPersistentTileSchedulerILi128ELi112ELi256ELi128ELb0ELb1ELb1ELb0ELb1ELb1EEEEEEEEEvNT_6ParamsE)
	.align		4
        /*006c*/ 	.word	index@(__assertfail)
	.align		4
        /*0070*/ 	.word	index@(_ZN7cutlass13device_kernelIN5flash11enable_sm90INS1_16FlashAttnFwdSm90INS1_25CollectiveMainloopFwdSm90ILi2EN4cute5tupleIJNS5_1CILi1EEES8_S8_EEENS6_IJNS7_ILi128EEENS7_ILi112EEENS7_ILi192EEEEEELi192ENS_6half_tEfNS_4arch4Sm90ELb0ELb0ELb1ELb1ELb0ELb1ELb0ELb1ELb1ELb1ELb0ELb0EEENS1_21CollectiveEpilogueFwdINS6_IJSA_SC_SB_EEES9_SE_SG_Li256ELb1ELb1ELb0ELb0EEENS1_36VarlenDynamicPersistentTileSchedulerILi128ELi112ELi256ELi128ELb0ELb1ELb1ELb0ELb1ELb1EEEEEEEEEvNT_6ParamsE)
	.align		4
        /*0074*/ 	.word	index@(__assertfail)
	.align		4
        /*0078*/ 	.word	index@(_ZN7cutlass13device_kernelIN5flash11enable_sm90INS1_16FlashAttnFwdSm90INS1_25CollectiveMainloopFwdSm90ILi2EN4cute5tupleIJNS5_1CILi1EEES8_S8_EEENS6_IJNS7_ILi128EEENS7_ILi96EEENS7_ILi192EEEEEELi192ENS_6half_tEfNS_4arch4Sm90ELb0ELb1ELb1ELb0ELb0ELb0ELb0ELb1ELb1ELb1ELb0ELb0EEENS1_21CollectiveEpilogueFwdINS6_IJSA_SC_SB_EEES9_SE_SG_Li256ELb0ELb1ELb0ELb0EEENS1_30DynamicPersistentTileSchedulerILi256ELi128ELb0ELb1ELb1EEEEEEEEEvNT_6ParamsE)
	.align		4
        /*007c*/ 	.word	index@(__assertfail)
	.align		4
        /*0080*/ 	.word	index@(_ZN7cutlass13device_kernelIN5flash11enable_sm90INS1_16FlashAttnFwdSm90INS1_25CollectiveMainloopFwdSm90ILi2EN4cute5tupleIJNS5_1CILi1EEES8_S8_EEENS6_IJNS7_ILi128EEENS7_ILi96EEENS7_ILi192EEEEEELi192ENS_6half_tEfNS_4arch4Sm90ELb0ELb1ELb1ELb1ELb0ELb0ELb0ELb1ELb1ELb1ELb0ELb0EEENS1_21CollectiveEpilogueFwdINS6_IJSA_SC_SB_EEES9_SE_SG_Li256ELb1ELb1ELb0ELb0EEENS1_36VarlenDynamicPersistentTileSchedulerILi128ELi96ELi256ELi128ELb0ELb1ELb1ELb1ELb0ELb1EEEEEEEEEvNT_6ParamsE)
	.align		4
        /*0084*/ 	.word	index@(__assertfail)
	.align		4
        /*0088*/ 	.word	index@(_ZN7cutlass13device_kernelIN5flash11enable_sm90INS1_16FlashAttnFwdSm90INS1_25CollectiveMainloopFwdSm90ILi2EN4cute5tupleIJNS5_1CILi1EEES8_S8_EEENS6_IJNS7_ILi128EEENS7_ILi96EEENS7_ILi192EEEEEELi192ENS_6half_tEfNS_4arch4Sm90ELb0ELb1ELb1ELb1ELb0ELb1ELb0ELb1ELb1ELb1ELb0ELb0EEENS1_21CollectiveEpilogueFwdINS6_IJSA_SC_SB_EEES9_SE_SG_Li256ELb1ELb1ELb0ELb0EEENS1_36VarlenDynamicPersistentTileSchedulerILi128ELi96ELi256ELi128ELb0ELb1ELb1ELb1ELb0ELb1EEEEEEEEEvNT_6ParamsE)
	.align		4
        /*008c*/ 	.word	index@(__assertfail)
	.align		4
        /*0090*/ 	.word	index@(_ZN7cutlass13device_kernelIN5flash11enable_sm90INS1_16FlashAttnFwdSm90INS1_25CollectiveMainloopFwdSm90ILi2EN4cute5tupleIJNS5_1CILi1EEES8_S8_EEENS6_IJNS7_ILi128EEENS7_ILi112EEENS7_ILi192EEEEEELi192ENS_6half_tEfNS_4arch4Sm90ELb1ELb0ELb1ELb0ELb0ELb0ELb0ELb1ELb1ELb1ELb0ELb0EEENS1_21CollectiveEpilogueFwdINS6_IJSA_SC_SB_EEES9_SE_SG_Li256ELb0ELb1ELb0ELb0EEENS1_30DynamicPersistentTileSchedulerILi256ELi128ELb0ELb1ELb1EEEEEEEEEvNT_6ParamsE)
	.align		4
        /*0094*/ 	.word	index@(__assertfail)
	.align		4
        /*0098*/ 	.word	index@(_ZN7cutlass13device_kernelIN5flash11enable_sm90INS1_16FlashAttnFwdSm90INS1_25CollectiveMainloopFwdSm90ILi2EN4cute5tupleIJNS5_1CILi1EEES8_S8_EEENS6_IJNS7_ILi128EEENS7_ILi112EEENS7_ILi192EEEEEELi192ENS_6half_tEfNS_4arch4Sm90ELb1ELb0ELb1ELb1ELb0ELb0ELb0ELb1ELb1ELb1ELb0ELb0EEENS1_21CollectiveEpilogueFwdINS6_IJSA_SC_SB_EEES9_SE_SG_Li256ELb1ELb1ELb0ELb0EEENS1_36VarlenDynamicPersistentTileSchedulerILi128ELi112ELi256ELi128ELb0ELb1ELb1ELb1ELb1ELb1EEEEEEEEEvNT_6ParamsE)
	.align		4
        /*009c*/ 	.word	index@(__assertfail)
	.align		4
        /*00a0*/ 	.word	index@(_ZN7cutlass13device_kernelIN5flash11enable_sm90INS1_16FlashAttnFwdSm90INS1_25CollectiveMainloopFwdSm90ILi2EN4cute5tupleIJNS5_1CILi1EEES8_S8_EEENS6_IJNS7_ILi128EEENS7_ILi112EEENS7_ILi192EEEEEELi192ENS_6half_tEfNS_4arch4Sm90ELb1ELb0ELb1ELb1ELb0ELb1ELb0ELb1ELb1ELb1ELb0ELb0EEENS1_21CollectiveEpilogueFwdINS6_IJSA_SC_SB_EEES9_SE_SG_Li256ELb1ELb1ELb0ELb0EEENS1_36VarlenDynamicPersistentTileSchedulerILi128ELi112ELi256ELi128ELb0ELb1ELb1ELb1ELb1ELb1EEEEEEEEEvNT_6ParamsE)
	.align		4
        /*00a4*/ 	.word	index@(__assertfail)
	.align		4
        /*00a8*/ 	.word	index@(_ZN7cutlass13device_kernelIN5flash11enable_sm90INS1_16FlashAttnFwdSm90INS1_25CollectiveMainloopFwdSm90ILi2EN4cute5tupleIJNS5_1CILi1EEES8_S8_EEENS6_IJNS7_ILi128EEENS7_ILi176EEESA_EEELi128ENS_6half_tEfNS_4arch4Sm90ELb0ELb0ELb1ELb0ELb0ELb0ELb0ELb1ELb1ELb1ELb0ELb0EEENS1_21CollectiveEpilogueFwdINS6_IJSA_SA_SB_EEES9_SD_SF_Li256ELb0ELb1ELb0ELb0EEENS1_29StaticPersistentTileSchedulerILb0EEEEEEEEEvNT_6ParamsE)
	.align		4
        /*00ac*/ 	.word	index@(__assertfail)
	.align		4
        /*00b0*/ 	.word	index@(_ZN7cutlass13device_kernelIN5flash11enable_sm90INS1_16FlashAttnFwdSm90INS1_25CollectiveMainloopFwdSm90ILi2EN4cute5tupleIJNS5_1CILi2EEENS7_ILi1EEES9_EEENS6_IJNS7_ILi128EEENS7_ILi176EEESB_EEELi128ENS_6half_tEfNS_4arch4Sm90ELb0ELb0ELb1ELb0ELb0ELb0ELb0ELb1ELb1ELb1ELb0ELb0EEENS1_21CollectiveEpilogueFwdINS6_IJSB_SB_SC_EEESA_SE_SG_Li256ELb0ELb1ELb0ELb0EEENS1_29StaticPersistentTileSchedulerILb0EEEEEEEEEvNT_6ParamsE)
	.align		4
        /*00b4*/ 	.word	index@(__assertfail)
	.align		4
        /*00b8*/ 	.word	index@(_ZN7cutlass13device_kernelIN5flash11enable_sm90INS1_16FlashAttnFwdSm90INS1_25CollectiveMainloopFwdSm90ILi2EN4cute5tupleIJNS5_1CILi1EEES8_S8_EEENS6_IJNS7_ILi128EEENS7_ILi176EEESA_EEELi128ENS_6half_tEfNS_4arch4Sm90ELb0ELb0ELb1ELb1ELb0ELb0ELb0ELb1ELb1ELb1ELb0ELb0EEENS1_21CollectiveEpilogueFwdINS6_IJSA_SA_SB_EEES9_SD_SF_Li256ELb1ELb1ELb0ELb0EEENS1_36VarlenDynamicPersistentTileSchedulerILi128ELi176ELi256ELi128ELb0ELb1ELb1ELb0ELb1ELb1EEEEEEEEEvNT_6ParamsE)
	.align		4
        /*00bc*/ 	.word	index@(__assertfail)
	.align		4
        /*00c0*/ 	.word	index@(_ZN7cutlass13device_kernelIN5flash11enable_sm90INS1_16FlashAttnFwdSm90INS1_25CollectiveMainloopFwdSm90ILi2EN4cute5tupleIJNS5_1CILi1EEES8_S8_EEENS6_IJNS7_ILi128EEENS7_ILi176EEESA_EEELi128ENS_6half_tEfNS_4arch4Sm90ELb0ELb0ELb1ELb1ELb0ELb1ELb0ELb1ELb1ELb1ELb0ELb0EEENS1_21CollectiveEpilogueFwdINS6_IJSA_SA_SB_EEES9_SD_SF_Li256ELb1ELb1ELb0ELb0EEENS1_36VarlenDynamicPersistentTileSchedulerILi128ELi176ELi256ELi128ELb0ELb1ELb1ELb0ELb1ELb1EEEEEEEEEvNT_6ParamsE)
	.align		4
        /*00c4*/ 	.word	index@(__assertfail)
	.align		4
        /*00c8*/ 	.word	index@(_ZN7cutlass13device_kernelIN5flash11enable_sm90INS1_16FlashAttnFwdSm90INS1_25CollectiveMainloopFwdSm90ILi2EN4cute5tupleIJNS5_1CILi1EEES8_S8_EEENS6_IJNS7_ILi128EEESA_SA_EEELi128ENS_6half_tEfNS_4arch4Sm90ELb0ELb1ELb1ELb0ELb0ELb0ELb0ELb1ELb1ELb1ELb0ELb0EEENS1_21CollectiveEpilogueFwdISB_S9_SC_SE_Li256ELb0ELb1ELb0ELb0EEENS1_30DynamicPersistentTileSchedulerILi256ELi128ELb0ELb1ELb1EEEEEEEEEvNT_6ParamsE)
	.align		4
        /*00cc*/ 	.word	index@(__assertfail)
	.align		4
        /*00d0*/ 	.word	index@(_ZN7cutlass13device_kernelIN5flash11enable_sm90INS1_16FlashAttnFwdSm90INS1_25CollectiveMainloopFwdSm90ILi2EN4cute5tupleIJNS5_1CILi1EEES8_S8_EEENS6_IJNS7_ILi128EEESA_SA_EEELi128ENS_6half_tEfNS_4arch4Sm90ELb0ELb1ELb1ELb1ELb0ELb0ELb0ELb1ELb1ELb1ELb0ELb0EEENS1_21CollectiveEpilogueFwdISB_S9_SC_SE_Li256ELb1ELb1ELb0ELb0EEENS1_36VarlenDynamicPersistentTileSchedulerILi128ELi128ELi256ELi128ELb0ELb1ELb1ELb1ELb0ELb1EEEEEEEEEvNT_6ParamsE)
	.align		4
        /*00d4*/ 	.word	index@(__assertfail)
	.align		4
        /*00d8*/ 	.word	index@(_ZN7cutlass13device_kernelIN5flash11enable_sm90INS1_16FlashAttnFwdSm90INS1_25CollectiveMainloopFwdSm90ILi2EN4cute5tupleIJNS5_1CILi1EEES8_S8_EEENS6_IJNS7_ILi128EEESA_SA_EEELi128ENS_6half_tEfNS_4arch4Sm90ELb0ELb1ELb1ELb1ELb0ELb1ELb0ELb1ELb1ELb1ELb0ELb0EEENS1_21CollectiveEpilogueFwdISB_S9_SC_SE_Li256ELb1ELb1ELb0ELb0EEENS1_36VarlenDynamicPersistentTileSchedulerILi128ELi128ELi256ELi128ELb0ELb1ELb1ELb1ELb0ELb1EEEEEEEEEvNT_6ParamsE)
	.align		4
        /*00dc*/ 	.word	index@(__assertfail)
	.align		4
        /*00e0*/ 	.word	index@(_ZN7cutlass13device_kernelIN5flash11enable_sm90INS1_16FlashAttnFwdSm90INS1_25CollectiveMainloopFwdSm90ILi2EN4cute5tupleIJNS5_1CILi1EEES8_S8_EEENS6_IJNS7_ILi128EEESA_SA_EEELi128ENS_6half_tEfNS_4arch4Sm90ELb1ELb0ELb1ELb0ELb0ELb0ELb0ELb1ELb1ELb1ELb0ELb0EEENS1_21CollectiveEpilogueFwdISB_S9_SC_SE_Li256ELb0ELb1ELb0ELb0EEENS1_30DynamicPersistentTileSchedulerILi256ELi128ELb0ELb1ELb1EEEEEEEEEvNT_6ParamsE)
	.align		4
        /*00e4*/ 	.word	index@(__assertfail)
	.align		4
        /*00e8*/ 	.word	index@(_ZN7cutlass13device_kernelIN5flash11enable_sm90INS1_16FlashAttnFwdSm90INS1_25CollectiveMainloopFwdSm90ILi2EN4cute5tupleIJNS5_1CILi1EEES8_S8_EEENS6_IJNS7_ILi128EEESA_SA_EEELi128ENS_6half_tEfNS_4arch4Sm90ELb1ELb0ELb1ELb1ELb0ELb0ELb0ELb1ELb1ELb1ELb0ELb0EEENS1_21CollectiveEpilogueFwdISB_S9_SC_SE_Li256ELb1ELb1ELb0ELb0EEENS1_36VarlenDynamicPersistentTileSchedulerILi128ELi128ELi256ELi128ELb0ELb1ELb1ELb1ELb1ELb1EEEEEEEEEvNT_6ParamsE)
	.align		4
        /*00ec*/ 	.word	index@(__assertfail)
	.align		4
        /*00f0*/ 	.word	index@(_ZN7cutlass13device_kernelIN5flash11enable_sm90INS1_16FlashAttnFwdSm90INS1_25CollectiveMainloopFwdSm90ILi2EN4cute5tupleIJNS5_1CILi1EEES8_S8_EEENS6_IJNS7_ILi128EEESA_SA_EEELi128ENS_6half_tEfNS_4arch4Sm90ELb1ELb0ELb1ELb1ELb0ELb1ELb0ELb1ELb1ELb1ELb0ELb0EEENS1_21CollectiveEpilogueFwdISB_S9_SC_SE_Li256ELb1ELb1ELb0ELb0EEENS1_36VarlenDynamicPersistentTileSchedulerILi128ELi128ELi256ELi128ELb0ELb1ELb1ELb1ELb1ELb1EEEEEEEEEvNT_6ParamsE)
	.align		4
        /*00f4*/ 	.word	index@(__assertfail)
	.align		4
        /*00f8*/ 	.word	index@(_ZN7cutlass13device_kernelIN5flash11enable_sm90INS1_16FlashAttnFwdSm90INS1_25CollectiveMainloopFwdSm90ILi2EN4cute5tupleIJNS5_1CILi1EEES8_S8_EEENS6_IJNS7_ILi192EEENS7_ILi144EEENS7_ILi96EEEEEELi96ENS_6half_tEfNS_4arch4Sm90ELb0ELb0ELb1ELb0ELb0ELb0ELb0ELb0ELb1ELb1ELb0ELb0EEENS1_21CollectiveEpilogueFwdINS6_IJSA_SC_SB_EEES9_SE_SG_Li384ELb0ELb1ELb0ELb0EEENS1_29StaticPersistentTileSchedulerILb0EEEEEEEEEvNT_6ParamsE)
	.align		4
        /*00fc*/ 	.word	index@(__assertfail)
	.align		4
        /*0100*/ 	.word	index@(_ZN7cutlass13device_kernelIN5flash11enable_sm90INS1_16FlashAttnFwdSm90INS1_25CollectiveMainloopFwdSm90ILi2EN4cute5tupleIJNS5_1CILi1EEES8_S8_EEENS6_IJNS7_ILi192EEENS7_ILi144EEENS7_ILi96EEEEEELi96ENS_6half_tEfNS_4arch4Sm90ELb0ELb0ELb1ELb1ELb0ELb0ELb0ELb0ELb1ELb1ELb0ELb0EEENS1_21CollectiveEpilogueFwdINS6_IJSA_SC_SB_EEES9_SE_SG_Li384ELb1ELb1ELb0ELb0EEENS1_36VarlenDynamicPersistentTileSchedulerILi192ELi144ELi384ELi128ELb0ELb1ELb1ELb0ELb1ELb1EEEEEEEEEvNT_6ParamsE)
	.align		4
        /*0104*/ 	.word	index@(__assertfail)
	.align		4
        /*0108*/ 	.word	index@(_ZN7cutlass13device_kernelIN5flash11enable_sm90INS1_16FlashAttnFwdSm90INS1_25CollectiveMainloopFwdSm90ILi2EN4cute5tupleIJNS5_1CILi1EEES8_S8_EEENS6_IJNS7_ILi192EEENS7_ILi144EEENS7_ILi96EEEEEELi96ENS_6half_tEfNS_4arch4Sm90ELb0ELb0ELb1ELb1ELb0ELb1ELb0ELb0ELb1ELb1ELb0ELb0EEENS1_21CollectiveEpilogueFwdINS6_IJSA_SC_SB_EEES9_SE_SG_Li384ELb1ELb1ELb0ELb0EEENS1_36VarlenDynamicPersistentTileSchedulerILi192ELi144ELi384ELi128ELb0ELb1ELb1ELb0ELb1ELb1EEEEEEEEEvNT_6ParamsE)
	.align		4
        /*010c*/ 	.word	index@(__assertfail)
	.align		4
        /*0110*/ 	.word	index@(_ZN7cutlass13device_kernelIN5flash11enable_sm90INS1_16FlashAttnFwdSm90INS1_25CollectiveMainloopFwdSm90ILi2EN4cute5tupleIJNS5_1CILi1EEES8_S8_EEENS6_IJNS7_ILi192EEENS7_ILi128EEENS7_ILi96EEEEEELi96ENS_6half_tEfNS_4arch4Sm90ELb0ELb1ELb1ELb0ELb0ELb0ELb0ELb0ELb1ELb1ELb0ELb0EEENS1_21CollectiveEpilogueFwdINS6_IJSA_SC_SB_EEES9_SE_SG_Li384ELb0ELb1ELb0ELb0EEENS1_30DynamicPersistentTileSchedulerILi384ELi128ELb0ELb1ELb1EEEEEEEEEvNT_6ParamsE)
	.align		4
        /*0114*/ 	.word	index@(__assertfail)
	.align		4
        /*0118*/ 	.word	index@(_ZN7cutlass13device_kernelIN5flash11enable_sm90INS1_16FlashAttnFwdSm90INS1_25CollectiveMainloopFwdSm90ILi2EN4cute5tupleIJNS5_1CILi1EEES8_S8_EEENS6_IJNS7_ILi192EEENS7_ILi128EEENS7_ILi96EEEEEELi96ENS_6half_tEfNS_4arch4Sm90ELb0ELb1ELb1ELb1ELb0ELb0ELb0ELb0ELb1ELb1ELb0ELb0EEENS1_21CollectiveEpilogueFwdINS6_IJSA_SC_SB_EEES9_SE_SG_Li384ELb1ELb1ELb0ELb0EEENS1_36VarlenDynamicPersistentTileSchedulerILi192ELi128ELi384ELi128ELb0ELb1ELb1ELb1ELb0ELb1EEEEEEEEEvNT_6ParamsE)
	.align		4
        /*011c*/ 	.word	index@(__assertfail)
	.align		4
        /*0120*/ 	.word	index@(_ZN7cutlass13device_kernelIN5flash11enable_sm90INS1_16FlashAttnFwdSm90INS1_25CollectiveMainloopFwdSm90ILi2EN4cute5tupleIJNS5_1CILi1EEES8_S8_EEENS6_IJNS7_ILi192EEENS7_ILi128EEENS7_ILi96EEEEEELi96ENS_6half_tEfNS_4arch4Sm90ELb0ELb1ELb1ELb1ELb0ELb1ELb0ELb0ELb1ELb1ELb0ELb0EEENS1_21CollectiveEpilogueFwdINS6_IJSA_SC_SB_EEES9_SE_SG_Li384ELb1ELb1ELb0ELb0EEENS1_36VarlenDynamicPersistentTileSchedulerILi192ELi128ELi384ELi128ELb0ELb1ELb1ELb1ELb0ELb1EEEEEEEEEvNT_6ParamsE)
	.align		4
        /*0124*/ 	.word	index@(__assertfail)
	.align		4
        /*0128*/ 	.word	index@(_ZN7cutlass13device_kernelIN5flash11enable_sm90INS1_16FlashAttnFwdSm90INS1_25CollectiveMainloopFwdSm90ILi2EN4cute5tupleIJNS5_1CILi1EEES8_S8_EEENS6_IJNS7_ILi192EEENS7_ILi144EEENS7_ILi96EEEEEELi96ENS_6half_tEfNS_4arch4Sm90ELb1ELb0ELb1ELb0ELb0ELb0ELb0ELb0ELb1ELb1ELb0ELb0EEENS1_21CollectiveEpilogueFwdINS6_IJSA_SC_SB_EEES9_SE_SG_Li384ELb0ELb1ELb0ELb0EEENS1_30DynamicPersistentTileSchedulerILi384ELi128ELb0ELb1ELb1EEEEEEEEEvNT_6ParamsE)
	.align		4
        /*012c*/ 	.word	index@(__assertfail)
	.align		4
        /*0130*/ 	.word	index@(_ZN7cutlass13device_kernelIN5flash11enable_sm90INS1_16FlashAttnFwdSm90INS1_25CollectiveMainloopFwdSm90ILi2EN4cute5tupleIJNS5_1CILi1EEES8_S8_EEENS6_IJNS7_ILi192EEENS7_ILi144EEENS7_ILi96EEEEEELi96ENS_6half_tEfNS_4arch4Sm90ELb1ELb0ELb1ELb1ELb0ELb0ELb0ELb0ELb1ELb1ELb0ELb0EEENS1_21CollectiveEpilogueFwdINS6_IJSA_SC_SB_EEES9_SE_SG_Li384ELb1ELb1ELb0ELb0EEENS1_36VarlenDynamicPersistentTileSchedulerILi192ELi144ELi384ELi128ELb0ELb1ELb1ELb1ELb1ELb1EEEEEEEEEvNT_6ParamsE)
	.align		4
        /*0134*/ 	.word	index@(__assertfail)
	.align		4
        /*0138*/ 	.word	index@(_ZN7cutlass13device_kernelIN5flash11enable_sm90INS1_16FlashAttnFwdSm90INS1_25CollectiveMainloopFwdSm90ILi2EN4cute5tupleIJNS5_1CILi1EEES8_S8_EEENS6_IJNS7_ILi192EEENS7_ILi144EEENS7_ILi96EEEEEELi96ENS_6half_tEfNS_4arch4Sm90ELb1ELb0ELb1ELb1ELb0ELb1ELb0ELb0ELb1ELb1ELb0ELb0EEENS1_21CollectiveEpilogueFwdINS6_IJSA_SC_SB_EEES9_SE_SG_Li384ELb1ELb1ELb0ELb0EEENS1_36VarlenDynamicPersistentTileSchedulerILi192ELi144ELi384ELi128ELb0ELb1ELb1ELb1ELb1ELb1EEEEEEEEEvNT_6ParamsE)
	.align		4
        /*013c*/ 	.word	index@(__assertfail)
	.align		4
        /*0140*/ 	.word	index@(_ZN7cutlass13device_kernelIN5flash11enable_sm90INS1_16FlashAttnFwdSm90INS1_25CollectiveMainloopFwdSm90ILi2EN4cute5tupleIJNS5_1CILi1EEES8_S8_EEENS6_IJNS7_ILi192EEESA_NS7_ILi64EEEEEELi64ENS_6half_tEfNS_4arch4Sm90ELb0ELb0ELb1ELb0ELb0ELb0ELb0ELb0ELb1ELb1ELb0ELb0EEENS1_21CollectiveEpilogueFwdINS6_IJSA_SB_SA_EEES9_SD_SF_Li384ELb0ELb1ELb0ELb0EEENS1_29StaticPersistentTileSchedulerILb0EEEEEEEEEvNT_6ParamsE)
	.align		4
        /*0144*/ 	.word	index@(__assertfail)
	.align		4
        /*0148*/ 	.word	index@(_ZN7cutlass13device_kernelIN5flash11enable_sm90INS1_16FlashAttnFwdSm90INS1_25CollectiveMainloopFwdSm90ILi2EN4cute5tupleIJNS5_1CILi1EEES8_S8_EEENS6_IJNS7_ILi192EEESA_NS7_ILi64EEEEEELi64ENS_6half_tEfNS_4arch4Sm90ELb0ELb0ELb1ELb1ELb0ELb0ELb0ELb0ELb1ELb1ELb0ELb0EEENS1_21CollectiveEpilogueFwdINS6_IJSA_SB_SA_EEES9_SD_SF_Li384ELb1ELb1ELb0ELb0EEENS1_36VarlenDynamicPersistentTileSchedulerILi192ELi192ELi384ELi128ELb0ELb1ELb1ELb0ELb1ELb1EEEEEEEEEvNT_6ParamsE)
	.align		4
        /*014c*/ 	.word	index@(__assertfail)
	.align		4
        /*0150*/ 	.word	index@(_ZN7cutlass13device_kernelIN5flash11enable_sm90INS1_16FlashAttnFwdSm90INS1_25CollectiveMainloopFwdSm90ILi2EN4cute5tupleIJNS5_1CILi1EEES8_S8_EEENS6_IJNS7_ILi192EEESA_NS7_ILi64EEEEEELi64ENS_6half_tEfNS_4arch4Sm90ELb0ELb0ELb1ELb1ELb0ELb1ELb0ELb0ELb1ELb1ELb0ELb0EEENS1_21CollectiveEpilogueFwdINS6_IJSA_SB_SA_EEES9_SD_SF_Li384ELb1ELb1ELb0ELb0EEENS1_36VarlenDynamicPersistentTileSchedulerILi192ELi192ELi384ELi128ELb0ELb1ELb1ELb0ELb1ELb1EEEEEEEEEvNT_6ParamsE)
	.align		4
        /*0154*/ 	.word	index@(__assertfail)
	.align		4
        /*0158*/ 	.word	index@(_ZN7cutlass13device_kernelIN5flash11enable_sm90INS1_16FlashAttnFwdSm90INS1_25CollectiveMainloopFwdSm90ILi2EN4cute5tupleIJNS5_1CILi1EEES8_S8_EEENS6_IJNS7_ILi192EEENS7_ILi128EEENS7_ILi64EEEEEELi64ENS_6half_tEfNS_4arch4Sm90ELb0ELb1ELb1ELb0ELb0ELb0ELb0ELb1ELb1ELb1ELb0ELb0EEENS1_21CollectiveEpilogueFwdINS6_IJSA_SC_SB_EEES9_SE_SG_Li384ELb0ELb1ELb0ELb0EEENS1_30DynamicPersistentTileSchedulerILi384ELi128ELb0ELb1ELb1EEEEEEEEEvNT_6ParamsE)
	.align		4
        /*015c*/ 	.word	index@(__assertfail)
	.align		4
        /*0160*/ 	.word	index@(_ZN7cutlass13device_kernelIN5flash11enable_sm90INS1_16FlashAttnFwdSm90INS1_25CollectiveMainloopFwdSm90ILi2EN4cute5tupleIJNS5_1CILi1EEES8_S8_EEENS6_IJNS7_ILi192EEENS7_ILi128EEENS7_ILi64EEEEEELi64ENS_6half_tEfNS_4arch4Sm90ELb0ELb1ELb1ELb1ELb0ELb0ELb0ELb1ELb1ELb1ELb0ELb0EEENS1_21CollectiveEpilogueFwdINS6_IJSA_SC_SB_EEES9_SE_SG_Li384ELb1ELb1ELb0ELb0EEENS1_36VarlenDynamicPersistentTileSchedulerILi192ELi128ELi384ELi128ELb0ELb1ELb1ELb1ELb0ELb1EEEEEEEEEvNT_6ParamsE)
	.align		4
        /*0164*/ 	.word	index@(__assertfail)
	.align		4
        /*0168*/ 	.word	index@(_ZN7cutlass13device_kernelIN5flash11enable_sm90INS1_16FlashAttnFwdSm90INS1_25CollectiveMainloopFwdSm90ILi2EN4cute5tupleIJNS5_1CILi1EEES8_S8_EEENS6_IJNS7_ILi192EEENS7_ILi128EEENS7_ILi64EEEEEELi64ENS_6half_tEfNS_4arch4Sm90ELb0ELb1ELb1ELb1ELb0ELb1ELb0ELb1ELb1ELb1ELb0ELb0EEENS1_21CollectiveEpilogueFwdINS6_IJSA_SC_SB_EEES9_SE_SG_Li384ELb1ELb1ELb0ELb0EEENS1_36VarlenDynamicPersistentTileSchedulerILi192ELi128ELi384ELi128ELb0ELb1ELb1ELb1ELb0ELb1EEEEEEEEEvNT_6ParamsE)
	.align		4
        /*016c*/ 	.word	index@(__assertfail)
	.align		4
        /*0170*/ 	.word	index@(_ZN7cutlass13device_kernelIN5flash11enable_sm90INS1_16FlashAttnFwdSm90INS1_25CollectiveMainloopFwdSm90ILi2EN4cute5tupleIJNS5_1CILi1EEES8_S8_EEENS6_IJNS7_ILi192EEENS7_ILi128EEENS7_ILi64EEEEEELi64ENS_6half_tEfNS_4arch4Sm90ELb1ELb0ELb1ELb0ELb0ELb0ELb0ELb1ELb1ELb1ELb0ELb0EEENS1_21CollectiveEpilogueFwdINS6_IJSA_SC_SB_EEES9_SE_SG_Li384ELb0ELb1ELb0ELb0EEENS1_30DynamicPersistentTileSchedulerILi384ELi128ELb0ELb1ELb1EEEEEEEEEvNT_6ParamsE)
	.align		4
        /*0174*/ 	.word	index@(__assertfail)
	.align		4
        /*0178*/ 	.word	index@(_ZN7cutlass13device_kernelIN5flash11enable_sm90INS1_16FlashAttnFwdSm90INS1_25CollectiveMainloopFwdSm90ILi2EN4cute5tupleIJNS5_1CILi1EEES8_S8_EEENS6_IJNS7_ILi192EEENS7_ILi128EEENS7_ILi64EEEEEELi64ENS_6half_tEfNS_4arch4Sm90ELb1ELb0ELb1ELb1ELb0ELb0ELb0ELb1ELb1ELb1ELb0ELb0EEENS1_21CollectiveEpilogueFwdINS6_IJSA_SC_SB_EEES9_SE_SG_Li384ELb1ELb1ELb0ELb0EEENS1_36VarlenDynamicPersistentTileSchedulerILi192ELi128ELi384ELi128ELb0ELb1ELb1ELb1ELb1ELb1EEEEEEEEEvNT_6ParamsE)
	.align		4
        /*017c*/ 	.word	index@(__assertfail)
	.align		4
        /*0180*/ 	.word	index@(_ZN7cutlass13device_kernelIN5flash11enable_sm90INS1_16FlashAttnFwdSm90INS1_25CollectiveMainloopFwdSm90ILi2EN4cute5tupleIJNS5_1CILi1EEES8_S8_EEENS6_IJNS7_ILi192EEENS7_ILi128EEENS7_ILi64EEEEEELi64ENS_6half_tEfNS_4arch4Sm90ELb1ELb0ELb1ELb1ELb0ELb1ELb0ELb1ELb1ELb1ELb0ELb0EEENS1_21CollectiveEpilogueFwdINS6_IJSA_SC_SB_EEES9_SE_SG_Li384ELb1ELb1ELb0ELb0EEENS1_36VarlenDynamicPersistentTileSchedulerILi192ELi128ELi384ELi128ELb0ELb1ELb1ELb1ELb1ELb1EEEEEEEEEvNT_6ParamsE)
	.align		4
        /*0184*/ 	.word	index@(__assertfail)
	.align		4
        /*0188*/ 	.word	0x00000000
	.align		4
        /*018c*/ 	.word	0xfffffffe
	.align		4
        /*0190*/ 	.word	0x00000000
	.align		4
        /*0194*/ 	.word	0xfffffffd
	.align		4
        /*0198*/ 	.word	0x00000000
	.align		4
        /*019c*/ 	.word	0xfffffffc


//--------------------- .nv.constant4             --------------------------
	.section	.nv.constant4,"a",@progbits
	.align	8
	.align		8
.nv.constant4:
        /*0000*/ 	.dword	__assertfail
	.align		8
        /*0008*/ 	.dword	__unnamed_1
	.align		8
        /*0010*/ 	.dword	__unnamed_2
	.align		8
        /*0018*/ 	.dword	__unnamed_3
	.align		8
        /*0020*/ 	.dword	__unnamed_4
	.align		8
        /*0028*/ 	.dword	__unnamed_5
	.align		8
        /*0030*/ 	.dword	__unnamed_6
	.align		8
        /*0038*/ 	.dword	__unnamed_7
	.align		8
        /*0040*/ 	.dword	__unnamed_8
	.align		8
        /*0048*/ 	.dword	__unnamed_9
	.align		8
        /*0050*/ 	.dword	__unnamed_10
	.align		8
        /*0058*/ 	.dword	__unnamed_11
	.align		8
        /*0060*/ 	.dword	__unnamed_12
	.align		8
        /*0068*/ 	.dword	__unnamed_13
	.align		8
        /*0070*/ 	.dword	__unnamed_14
	.align		8
        /*0078*/ 	.dword	__unnamed_15
	.align		8
        /*0080*/ 	.dword	__unnamed_16
	.align		8
        /*0088*/ 	.dword	__unnamed_17
	.align		8
        /*0090*/ 	.dword	__unnamed_18
	.align		8
        /*0098*/ 	.dword	__unnamed_19
	.align		8
        /*00a0*/ 	.dword	__unnamed_20
	.align		8
        /*00a8*/ 	.dword	__unnamed_21
	.align		8
        /*00b0*/ 	.dword	__unnamed_22
	.align		8
        /*00b8*/ 	.dword	__unnamed_23
	.align		8
        /*00c0*/ 	.dword	__unnamed_24
	.align		8
        /*00c8*/ 	.dword	__unnamed_25
	.align		8
        /*00d0*/ 	.dword	__unnamed_26
	.align		8
        /*00d8*/ 	.dword	__unnamed_27
	.align		8
        /*00e0*/ 	.dword	__unnamed_28
	.align		8
        /*00e8*/ 	.dword	__unnamed_29
	.align		8
        /*00f0*/ 	.dword	__unnamed_30
	.align		8
        /*00f8*/ 	.dword	__unnamed_31
	.align		8
        /*0100*/ 	.dword	__unnamed_32
	.align		8
        /*0108*/ 	.dword	__unnamed_33
	.align		8
        /*0110*/ 	.dword	__unnamed_34
	.align		8
        /*0118*/ 	.dword	__unnamed_35
	.align		8
        /*0120*/ 	.dword	__unnamed_36
	.align		8
        /*0128*/ 	.dword	__unnamed_37
	.align		8
        /*0130*/ 	.dword	__unnamed_38
	.align		8
        /*0138*/ 	.dword	__unnamed_39
	.align		8
        /*0140*/ 	.dword	__unnamed_40
	.align		8
        /*0148*/ 	.dword	__unnamed_41
	.align		8
        /*0150*/ 	.dword	__unnamed_42
	.align		8
        /*0158*/ 	.dword	__unnamed_43
	.align		8
        /*0160*/ 	.dword	_ZN82_INTERNAL_2ba0c958_46_flash_fwd_hdimall_fp16_softcap_packgqa_sm90_cu_cb12e5b6_36654cuda3std3__45__cpo5beginE
	.align		8
        /*0168*/ 	.dword	_ZN82_INTERNAL_2ba0c958_46_flash_fwd_hdimall_fp16_softcap_packgqa_sm90_cu_cb12e5b6_36654cuda3std3__45__cpo3endE
	.align		8
        /*0170*/ 	.dword	_ZN82_INTERNAL_2ba0c958_46_flash_fwd_hdimall_fp16_softcap_packgqa_sm90_cu_cb12e5b6_36654cuda3std3__45__cpo6cbeginE
	.align		8
        /*0178*/ 	.dword	_ZN82_INTERNAL_2ba0c958_46_flash_fwd_hdimall_fp16_softcap_packgqa_sm90_cu_cb12e5b6_36654cuda3std3__45__cpo4cendE
	.align		8
        /*0180*/ 	.dword	_ZN82_INTERNAL_2ba0c958_46_flash_fwd_hdimall_fp16_softcap_packgqa_sm90_cu_cb12e5b6_36654cuda3std3__484_GLOBAL__N__2ba0c958_46_flash_fwd_hdimall_fp16_softcap_packgqa_sm90_cu_cb12e5b6_36656ignoreE
	.align		8
        /*0188*/ 	.dword	_ZN82_INTERNAL_2ba0c958_46_flash_fwd_hdimall_fp16_softcap_packgqa_sm90_cu_cb12e5b6_36654cuda3std3__419piecewise_constructE
	.align		8
        /*0190*/ 	.dword	_ZN82_INTERNAL_2ba0c958_46_flash_fwd_hdimall_fp16_softcap_packgqa_sm90_cu_cb12e5b6_36654cuda3std3__48in_placeE
	.align		8
        /*0198*/ 	.dword	_ZN82_INTERNAL_2ba0c958_46_flash_fwd_hdimall_fp16_softcap_packgqa_sm90_cu_cb12e5b6_36654cuda3std6ranges3__45__cpo4swapE
	.align		8
        /*01a0*/ 	.dword	_ZN82_INTERNAL_2ba0c958_46_flash_fwd_hdimall_fp16_softcap_packgqa_sm90_cu_cb12e5b6_36654cuda3std6ranges3__45__cpo9iter_moveE
	.align		8
        /*01a8*/ 	.dword	_ZN82_INTERNAL_2ba0c958_46_flash_fwd_hdimall_fp16_softcap_packgqa_sm90_cu_cb12e5b6_36654cute7productE
	.align		8
        /*01b0*/ 	.dword	_ZN82_INTERNAL_2ba0c958_46_flash_fwd_hdimall_fp16_softcap_packgqa_sm90_cu_cb12e5b6_36654cute1_E
	.align		8
        /*01b8*/ 	.dword	$str$23
	.align		8
        /*01c0*/ 	.dword	$str$24


//--------------------- .text._ZN7cutlass13device_kernelIN5flash11enable_sm90INS1_16FlashAttnFwdSm90INS1_25CollectiveMainloopFwdSm90ILi2EN4cute5tupleIJNS5_1CILi1EEES8_S8_EEENS6_IJNS7_ILi128EEENS7_ILi80EEENS7_ILi256EEEEEELi256ENS_6half_tEfNS_4arch4Sm90ELb0ELb0ELb1ELb0ELb0ELb0ELb0ELb1ELb1ELb1ELb0ELb0EEENS1_21CollectiveEpilogueFwdINS6_IJSA_SC_SB_EEES9_SE_SG_Li256ELb0ELb1ELb0ELb0EEENS1_29StaticPersistentTileSchedulerILb0EEEEEEEEEvNT_6ParamsE --------------------------
	.section	.text._ZN7cutlass13device_kernelIN5flash11enable_sm90INS1_16FlashAttnFwdSm90INS1_25CollectiveMainloopFwdSm90ILi2EN4cute5tupleIJNS5_1CILi1EEES8_S8_EEENS6_IJNS7_ILi128EEENS7_ILi80EEENS7_ILi256EEEEEELi256ENS_6half_tEfNS_4arch4Sm90ELb0ELb0ELb1ELb0ELb0ELb0ELb0ELb1ELb1ELb1ELb0ELb0EEENS1_21CollectiveEpilogueFwdINS6_IJSA_SC_SB_EEES9_SE_SG_Li256ELb0ELb1ELb0ELb0EEENS1_29StaticPersistentTileSchedulerILb0EEEEEEEEEvNT_6ParamsE,"ax",@progbits
	.align	128
.text._ZN7cutlass13device_kernelIN5flash11enable_sm90INS1_16FlashAttnFwdSm90INS1_25CollectiveMainloopFwdSm90ILi2EN4cute5tupleIJNS5_1CILi1EEES8_S8_EEENS6_IJNS7_ILi128EEENS7_ILi80EEENS7_ILi256EEEEEELi256ENS_6half_tEfNS_4arch4Sm90ELb0ELb0ELb1ELb0ELb0ELb0ELb0ELb1ELb1ELb1ELb0ELb0EEENS1_21CollectiveEpilogueFwdINS6_IJSA_SC_SB_EEES9_SE_SG_Li256ELb0ELb1ELb0ELb0EEENS1_29StaticPersistentTileSchedulerILb0EEEEEEEEEvNT_6ParamsE:
        .type           _ZN7cutlass13device_kernelIN5flash11enable_sm90INS1_16FlashAttnFwdSm90INS1_25CollectiveMainloopFwdSm90ILi2EN4cute5tupleIJNS5_1CILi1EEES8_S8_EEENS6_IJNS7_ILi128EEENS7_ILi80EEENS7_ILi256EEEEEELi256ENS_6half_tEfNS_4arch4Sm90ELb0ELb0ELb1ELb0ELb0ELb0ELb0ELb1ELb1ELb1ELb0ELb0EEENS1_21CollectiveEpilogueFwdINS6_IJSA_SC_SB_EEES9_SE_SG_Li256ELb0ELb1ELb0ELb0EEENS1_29StaticPersistentTileSchedulerILb0EEEEEEEEEvNT_6ParamsE,@function
        .size           _ZN7cutlass13device_kernelIN5flash11enable_sm90INS1_16FlashAttnFwdSm90INS1_25CollectiveMainloopFwdSm90ILi2EN4cute5tupleIJNS5_1CILi1EEES8_S8_EEENS6_IJNS7_ILi128EEENS7_ILi80EEENS7_ILi256EEEEEELi256ENS_6half_tEfNS_4arch4Sm90ELb0ELb0ELb1ELb0ELb0ELb0ELb0ELb1ELb1ELb1ELb0ELb0EEENS1_21CollectiveEpilogueFwdINS6_IJSA_SC_SB_EEES9_SE_SG_Li256ELb0ELb1ELb0ELb0EEENS1_29StaticPersistentTileSchedulerILb0EEEEEEEEEvNT_6ParamsE,(.L_x_15293 - _ZN7cutlass13device_kernelIN5flash11enable_sm90INS1_16FlashAttnFwdSm90INS1_25CollectiveMainloopFwdSm90ILi2EN4cute5tupleIJNS5_1CILi1EEES8_S8_EEENS6_IJNS7_ILi128EEENS7_ILi80EEENS7_ILi256EEEEEELi256ENS_6half_tEfNS_4arch4Sm90ELb0ELb0ELb1ELb0ELb0ELb0ELb0ELb1ELb1ELb1ELb0ELb0EEENS1_21CollectiveEpilogueFwdINS6_IJSA_SC_SB_EEES9_SE_SG_Li256ELb0ELb1ELb0ELb0EEENS1_29StaticPersistentTileSchedulerILb0EEEEEEEEEvNT_6ParamsE)
        .other          _ZN7cutlass13device_kernelIN5flash11enable_sm90INS1_16FlashAttnFwdSm90INS1_25CollectiveMainloopFwdSm90ILi2EN4cute5tupleIJNS5_1CILi1EEES8_S8_EEENS6_IJNS7_ILi128EEENS7_ILi80EEENS7_ILi256EEEEEELi256ENS_6half_tEfNS_4arch4Sm90ELb0ELb0ELb1ELb0ELb0ELb0ELb0ELb1ELb1ELb1ELb0ELb0EEENS1_21CollectiveEpilogueFwdINS6_IJSA_SC_SB_EEES9_SE_SG_Li256ELb0ELb1ELb0ELb0EEENS1_29StaticPersistentTileSchedulerILb0EEEEEEEEEvNT_6ParamsE,@"STO_CUDA_ENTRY STV_DEFAULT"
_ZN7cutlass13device_kernelIN5flash11enable_sm90INS1_16FlashAttnFwdSm90INS1_25CollectiveMainloopFwdSm90ILi2EN4cute5tupleIJNS5_1CILi1EEES8_S8_EEENS6_IJNS7_ILi128EEENS7_ILi80EEENS7_ILi256EEEEEELi256ENS_6half_tEfNS_4arch4Sm90ELb0ELb0ELb1ELb0ELb0ELb0ELb0ELb1ELb1ELb1ELb0ELb0EEENS1_21CollectiveEpilogueFwdINS6_IJSA_SC_SB_EEES9_SE_SG_Li256ELb0ELb1ELb0ELb0EEENS1_29StaticPersistentTileSchedulerILb0EEEEEEEEEvNT_6ParamsE:
[----:B------:R-:W0:Y:S02]  /*0000*/  LDC R1, c[0x0][0x28] ;  /* 0x00000a00ff017b82 */ /* 0x000e240000000800 */
[----:B0-----:R-:W-:Y:S01]  /*0010*/  VIADD R1, R1, 0xffffffc8 ;  /* 0xffffffc801017836 */ /* 0x001fe20000000000 */
[----:B------:R-:W0:Y:S01]  /*0020*/  S2R R0, SR_TID.X ;  /* 0x0000000000007919 */ /* 0x000e220000002100 */
[----:B------:R-:W-:Y:S01]  /*0030*/  ELECT P0, URZ, PT ;  /* 0x00000000003f782f */ /* 0x000fe20003800000 */
[----:B------:R-:W-:Y:S01]  /*0040*/  BSSY B0, `(.L_x_0) ;  /* 0x000000e000007945 */ /* 0x000fe20003800000 */
[----:B0-----:R-:W-:-:S05]  /*0050*/  SHF.R.U32.HI R2, RZ, 0x5, R0 ;  /* 0x00000005ff027819 */ /* 0x001fca0000011600 */
[----:B------:R-:W0:Y:S02]  /*0060*/  SHFL.IDX PT, R3, R2, RZ, 0x1f ;  /* 0x00001fff02037589 */ /* 0x000e2400000e0000 */
[----:B0-----:R-:W-:Y:S02]  /*0070*/  ISETP.EQ.AND P0, PT, R3, RZ, P0 ;  /* 0x000000ff0300720c */ /* 0x001fe40000702270 */
[----:B------:R-:W-:-:S11]  /*0080*/  SHF.R.U32.HI R3, RZ, 0x7, R0 ;  /* 0x00000007ff037819 */ /* 0x000fd60000011600 */
[----:B------:R-:W-:Y:S05]  /*0090*/  @!P0 BRA `(.L_x_1) ;  /* 0x0000000000208947 */ /* 0x000fea0003800000 */
[----:B------:R-:W-:Y:S02]  /*00a0*/  ULDC.64 UR4, c[0x0][0x198] ;  /* 0x0000660000047ab9 */ /* 0x000fe40000000a00 */
[----:B------:R-:W-:Y:S02]  /*00b0*/  UIADD3 UR6, UP0, UR4, 0x370, URZ ;  /* 0x0000037004067890 */ /* 0x000fe4000ff1e03f */
[----:B------:R-:W-:Y:S02]  /*00c0*/  UIADD3 UR4, UP1, UR4, 0x470, URZ ;  /* 0x0000047004047890 */ /* 0x000fe4000ff3e03f */
[----:B------:R-:W-:Y:S02]  /*00d0*/  UIADD3.X UR7, URZ, UR5, URZ, UP0, !UPT ;  /* 0x000000053f077290 */ /* 0x000fe400087fe43f */
[----:B------:R-:W-:-:S07]  /*00e0*/  UIADD3.X UR5, URZ, UR5, URZ, UP1, !UPT ;  /* 0x000000053f057290 */ /* 0x000fce0008ffe43f */
[----:B------:R0:W-:Y:S02]  /*00f0*/  UTMACCTL.PF [UR6] ;  /* 0x00000000060079b9 */ /* 0x0001e40008040000 */
[----:B------:R0:W-:Y:S02]  /*0100*/  UTMACCTL.PF [UR4] ;  /* 0x00000000040079b9 */ /* 0x0001e40008040000 */
[----:B0-----:R-:W-:Y:S01]  /*0110*/  NOP ;  /* 0x0000000000007918 */ /* 0x001fe20000000000 */
.L_x_1:
[----:B------:R-:W-:Y:S05]  /*0120*/  BSYNC B0 ;  /* 0x0000000000007941 */ /* 0x000fea0003800000 */
.L_x_0:
[----:B------:R-:W-:Y:S01]  /*0130*/  VOTEU.ANY UP0, P0 ;  /* 0x00000000003f7886 */ /* 0x000fe20000000100 */
[----:B------:R-:W0:Y:S01]  /*0140*/  SHFL.IDX PT, R3, R3, RZ, 0x1f ;  /* 0x00001fff03037589 */ /* 0x000e2200000e0000 */
[----:B------:R-:W-:Y:S01]  /*0150*/  UMOV UR4, 0x80 ;  /* 0x0000008000047882 */ /* 0x000fe20000000000 */
[----:B------:R-:W-:Y:S01]  /*0160*/  UMOV UR7, 0x100 ;  /* 0x0000010000077882 */ /* 0x000fe20000000000 */
[----:B------:R-:W-:Y:S01]  /*0170*/  VOTEU.ANY UP1, P0 ;  /* 0x00000000003f7886 */ /* 0x000fe20000020100 */
[----:B------:R-:W1:Y:S01]  /*0180*/  @UP0 S2UR UR8, SR_CgaCtaId ;  /* 0x00000000000809c3 */ /* 0x000e620000008800 */
[----:B------:R-:W2:Y:S01]  /*0190*/  SHFL.IDX PT, R4, R2, RZ, 0x1f ;  /* 0x00001fff02047589 */ /* 0x000ea200000e0000 */
[----:B------:R-:W-:Y:S01]  /*01a0*/  @UP0 UMOV UR6, 0x400 ;  /* 0x0000040000060882 */ /* 0x000fe20000000000 */
[----:B------:R-:W-:-:S04]  /*01b0*/  @UP0 UIADD3 UR4, -UR4, 0x100000, URZ ;  /* 0x0010000004040890 */ /* 0x000fc8000fffe13f */
[----:B------:R-:W-:Y:S02]  /*01c0*/  @UP0 USHF.L.U32 UR5, UR4, 0xb, URZ ;  /* 0x0000000b04050899 */ /* 0x000fe4000800063f */
[----:B------:R-:W-:Y:S01]  /*01d0*/  @UP0 USHF.L.U32 UR4, UR4, 0x1, URZ ;  /* 0x0000000104040899 */ /* 0x000fe2000800063f */
[----:B------:R-:W-:Y:S01]  /*01e0*/  VOTEU.ANY UP2, P0 ;  /* 0x00000000003f7886 */ /* 0x000fe20000040100 */
[----:B0-----:R-:W-:Y:S01]  /*01f0*/  R2UR UR9, R3 ;  /* 0x00000000030972ca */ /* 0x001fe200000e0000 */
[----:B-1----:R-:W-:Y:S01]  /*0200*/  @UP0 ULEA UR8, UR8, UR6, 0x18 ;  /* 0x0000000608080291 */ /* 0x002fe2000f8ec03f */
[----:B--2---:R-:W-:Y:S01]  /*0210*/  ISETP.NE.AND P1, PT, R4, RZ, PT ;  /* 0x000000ff0400720c */ /* 0x004fe20003f25270 */
[----:B------:R-:W-:-:S04]  /*0220*/  @UP0 UIADD3 UR6, -UR7, 0x100000, URZ ;  /* 0x0010000007060890 */ /* 0x000fc8000fffe13f */
[----:B------:R-:W-:Y:S02]  /*0230*/  @UP0 USHF.L.U32 UR7, UR6, 0xb, URZ ;  /* 0x0000000b06070899 */ /* 0x000fe4000800063f */
[----:B------:R-:W-:-:S04]  /*0240*/  @UP0 USHF.L.U32 UR6, UR6, 0x1, URZ ;  /* 0x0000000106060899 */ /* 0x000fc8000800063f */
[----:B------:R-:W-:Y:S01]  /*0250*/  UISETP.NE.AND UP0, UPT, UR9, URZ, UPT ;  /* 0x0000003f0900728c */ /* 0x000fe2000bf05270 */
[----:B------:R-:W0:Y:S02]  /*0260*/  FENCE.VIEW.ASYNC.S ;  /* 0x00000000000073c6 */ /* 0x000e240000000000 */
[----:B0-----:R0:W1:Y:S05]  /*0270*/  @UP1 SYNCS.EXCH.64 URZ, [UR8+0x38800], UR4 ;  /* 0x03880004083f15b2 */ /* 0x00106a0008000100 */
[----:B------:R0:W2:Y:S01]  /*0280*/  @UP2 SYNCS.EXCH.64 URZ, [UR8+0x38820], UR6 ;  /* 0x03882006083f25b2 */ /* 0x0000a20008000100 */
[----:B------:R-:W-:Y:S05]  /*0290*/  @P1 BRA `(.L_x_2) ;  /* 0x0000000000481947 */ /* 0x000fea0003800000 */
[----:B0-----:R-:W0:Y:S01]  /*02a0*/  S2UR UR5, SR_CgaCtaId ;  /* 0x00000000000579c3 */ /* 0x001e220000008800 */
[----:B------:R-:W-:Y:S01]  /*02b0*/  UMOV UR4, 0x400 ;  /* 0x0000040000047882 */ /* 0x000fe20000000000 */
[----:B------:R-:W-:Y:S01]  /*02c0*/  UMOV UR6, 0x1 ;  /* 0x0000000100067882 */ /* 0x000fe20000000000 */
[----:B------:R-:W-:Y:S01]  /*02d0*/  UMOV UR7, 0x2 ;  /* 0x0000000200077882 */ /* 0x000fe20000000000 */
[----:B------:R-:W-:Y:S01]  /*02e0*/  ELECT P0, URZ, PT ;  /* 0x00000000003f782f */ /* 0x000fe20003800000 */
[----:B0-----:R-:W-:Y:S02]  /*02f0*/  ULEA UR8, UR5, UR4, 0x18 ;  /* 0x0000000405087291 */ /* 0x001fe4000f8ec03f */
[----:B------:R-:W-:-:S04]  /*0300*/  UIADD3 UR4, -UR6, 0x100000, URZ ;  /* 0x0010000006047890 */ /* 0x000fc8000fffe13f */
[----:B------:R-:W-:Y:S02]  /*0310*/  USHF.L.U32 UR5, UR4, 0xb, URZ ;  /* 0x0000000b04057899 */ /* 0x000fe4000800063f */
[----:B------:R-:W-:Y:S02]  /*0320*/  USHF.L.U32 UR4, UR4, 0x1, URZ ;  /* 0x0000000104047899 */ /* 0x000fe4000800063f */
[----:B------:R-:W-:-:S04]  /*0330*/  UIADD3 UR6, -UR7, 0x100000, URZ ;  /* 0x0010000007067890 */ /* 0x000fc8000fffe13f */
[----:B------:R-:W-:Y:S02]  /*0340*/  USHF.L.U32 UR7, UR6, 0xb, URZ ;  /* 0x0000000b06077899 */ /* 0x000fe4000800063f */
[----:B------:R-:W-:Y:S01]  /*0350*/  USHF.L.U32 UR6, UR6, 0x1, URZ ;  /* 0x0000000106067899 */ /* 0x000fe2000800063f */
[----:B------:R-:W0:Y:S03]  /*0360*/  FENCE.VIEW.ASYNC.S ;  /* 0x00000000000073c6 */ /* 0x000e260000000000 */
[----:B0-----:R3:W4:Y:S08]  /*0370*/  SYNCS.EXCH.64 URZ, [UR8+0x38830], UR4 ;  /* 0x03883004083f75b2 */ /* 0x0017300008000100 */
[----:B------:R3:W0:Y:S01]  /*0380*/  SYNCS.EXCH.64 URZ, [UR8+0x38840], UR6 ;  /* 0x03884006083f75b2 */ /* 0x0006220008000100 */
[----:B------:R3:W0:Y:S01]  /*0390*/  SYNCS.EXCH.64 URZ, [UR8+0x38838], UR4 ;  /* 0x03883804083f75b2 */ /* 0x0006220008000100 */
[----:B------:R3:W0:Y:S02]  /*03a0*/  SYNCS.EXCH.64 URZ, [UR8+0x38848], UR6 ;  /* 0x03884806083f75b2 */ /* 0x0006240008000100 */
[----:B---3--:R-:W-:Y:S01]  /*03b0*/  NOP ;  /* 0x0000000000007918 */ /* 0x008fe20000000000 */
.L_x_2:
[----:B------:R-:W3:Y:S01]  /*03c0*/  SHFL.IDX PT, R3, R2, RZ, 0x1f ;  /* 0x00001fff02037589 */ /* 0x000ee200000e0000 */
[----:B------:R-:W-:Y:S01]  /*03d0*/  NOP ;  /* 0x0000000000007918 */ /* 0x000fe20000000000 */
[----:B---3--:R-:W-:-:S13]  /*03e0*/  ISETP.NE.AND P0, PT, R3, RZ, PT ;  /* 0x000000ff0300720c */ /* 0x008fda0003f05270 */
        /* <DEDUP_REMOVED lines=14> */
[----:B0-----:R3:W0:Y:S08]  /*04d0*/  SYNCS.EXCH.64 URZ, [UR8+0x38850], UR4 ;  /* 0x03885004083f75b2 */ /* 0x0016300008000100 */
[----:B------:R3:W0:Y:S01]  /*04e0*/  SYNCS.EXCH.64 URZ, [UR8+0x38860], UR6 ;  /* 0x03886006083f75b2 */ /* 0x0006220008000100 */
[----:B------:R3:W0:Y:S01]  /*04f0*/  SYNCS.EXCH.64 URZ, [UR8+0x38858], UR4 ;  /* 0x03885804083f75b2 */ /* 0x0006220008000100 */
[----:B------:R3:W0:Y:S02]  /*0500*/  SYNCS.EXCH.64 URZ, [UR8+0x38868], UR6 ;  /* 0x03886806083f75b2 */ /* 0x0006240008000100 */
[----:B---3--:R-:W-:Y:S01]  /*0510*/  NOP ;  /* 0x0000000000007918 */ /* 0x008fe20000000000 */
.L_x_3:
[----:B------:R-:W3:Y:S01]  /*0520*/  SHFL.IDX PT, R3, R2, RZ, 0x1f ;  /* 0x00001fff02037589 */ /* 0x000ee200000e0000 */
[----:B------:R-:W-:Y:S01]  /*0530*/  NOP ;  /* 0x0000000000007918 */ /* 0x000fe20000000000 */
[----:B---3--:R-:W-:-:S13]  /*0540*/  ISETP.NE.AND P0, PT, R3, RZ, PT ;  /* 0x000000ff0300720c */ /* 0x008fda0003f05270 */
[----:B------:R-:W-:Y:S05]  /*0550*/  @P0 BRA `(.L_x_4) ;  /* 0x0000000000380947 */ /* 0x000fea0003800000 */
[----:B0-----:R-:W0:Y:S01]  /*0560*/  S2UR UR5, SR_CgaCtaId ;  /* 0x00000000000579c3 */ /* 0x001e220000008800 */
[----:B------:R-:W-:Y:S01]  /*0570*/  UMOV UR4, 0x400 ;  /* 0x0000040000047882 */ /* 0x000fe20000000000 */
[----:B------:R-:W-:Y:S01]  /*0580*/  UMOV UR7, 0x1 ;  /* 0x0000000100077882 */ /* 0x000fe20000000000 */
[----:B------:R-:W-:Y:S01]  /*0590*/  ELECT P0, URZ, PT ;  /* 0x00000000003f782f */ /* 0x000fe20003800000 */
[----:B0-----:R-:W-:Y:S02]  /*05a0*/  ULEA UR6, UR5, UR4, 0x18 ;  /* 0x0000000405067291 */ /* 0x001fe4000f8ec03f */
[----:B------:R-:W-:-:S04]  /*05b0*/  UIADD3 UR4, -UR7, 0x100000, URZ ;  /* 0x0010000007047890 */ /* 0x000fc8000fffe13f */
[----:B------:R-:W-:Y:S02]  /*05c0*/  USHF.L.U32 UR5, UR4, 0xb, URZ ;  /* 0x0000000b04057899 */ /* 0x000fe4000800063f */
[----:B------:R-:W-:Y:S01]  /*05d0*/  USHF.L.U32 UR4, UR4, 0x1, URZ ;  /* 0x0000000104047899 */ /* 0x000fe2000800063f */
[----:B------:R-:W0:Y:S11]  /*05e0*/  FENCE.VIEW.ASYNC.S ;  /* 0x00000000000073c6 */ /* 0x000e360000000000 */
[----:B0-----:R3:W0:Y:S01]  /*05f0*/  SYNCS.EXCH.64 URZ, [UR6+0x38870], UR4 ;  /* 0x03887004063f75b2 */ /* 0x0016220008000100 */
[----:B------:R3:W0:Y:S01]  /*0600*/  SYNCS.EXCH.64 URZ, [UR6+0x38880], UR4 ;  /* 0x03888004063f75b2 */ /* 0x0006220008000100 */
[----:B------:R3:W0:Y:S01]  /*0610*/  SYNCS.EXCH.64 URZ, [UR6+0x38878], UR4 ;  /* 0x03887804063f75b2 */ /* 0x0006220008000100 */
[----:B------:R3:W0:Y:S02]  /*0620*/  SYNCS.EXCH.64 URZ, [UR6+0x38888], UR4 ;  /* 0x03888804063f75b2 */ /* 0x0006240008000100 */
[----:B---3--:R-:W-:Y:S01]  /*0630*/  NOP ;  /* 0x0000000000007918 */ /* 0x008fe20000000000 */
.L_x_4:
        /* <DEDUP_REMOVED lines=22> */
.L_x_5:
        /* <DEDUP_REMOVED lines=22> */
.L_x_6:
[----:B0-----:R-:W-:Y:S01]  /*0900*/  UMOV UR4, 0x1 ;  /* 0x0000000100047882 */ /* 0x001fe20000000000 */
[----:B------:R-:W-:Y:S01]  /*0910*/  PLOP3.LUT P0, PT, PT, PT, UP0, 0x80, 0x0 ;  /* 0x000000000000781c */ /* 0x000fe20003f0f008 */
[----:B------:R-:W-:Y:S01]  /*0920*/  USEL UR4, UR4, 0x2, !UP0 ;  /* 0x0000000204047887 */ /* 0x000fe2000c000000 */
[----:B------:R-:W-:-:S05]  /*0930*/  NOP ;  /* 0x0000000000007918 */ /* 0x000fca0000000000 */
[----:B------:R-:W-:-:S05]  /*0940*/  IMAD.U32 R3, RZ, RZ, UR4 ;  /* 0x00000004ff037e24 */ /* 0x000fca000f8e00ff */
[----:B------:R0:W-:Y:S01]  /*0950*/  STL [R1+0x34], R3 ;  /* 0x0000340301007387 */ /* 0x0001e20000100800 */
[----:B-12-4-:R-:W-:Y:S06]  /*0960*/  BAR.SYNC.DEFER_BLOCKING 0x0 ;  /* 0x0000000000007b1d */ /* 0x016fec0000010000 */
[----:B------:R-:W-:Y:S05]  /*0970*/  @!P0 BRA `(.L_x_7) ;  /* 0x000000c000a88947 */ /* 0x000fea0003800000 */
.L_x_8:
[----:B------:R-:W-:-:S08]  /*0980*/  NOP ;  /* 0x0000000000007918 */ /* 0x000fd00000000000 */
[----:B------:R-:W1:Y:S02]  /*0990*/  USETMAXREG.TRY_ALLOC.CTAPOOL UP0, 0xf0 ;  /* 0x000000f0000079c8 */ /* 0x000e640008000600 */
[----:B-1----:R-:W-:-:S13]  /*09a0*/  PLOP3.LUT P0, PT, PT, PT, UP0, 0x80, 0x0 ;  /* 0x000000000000781c */ /* 0x002fda0003f0f008 */
[----:B------:R-:W-:Y:S05]  /*09b0*/  @!P0 BRA `(.L_x_8) ;  /* 0xfffffffc00f08947 */ /* 0x000fea000383ffff */
[----:B------:R-:W1:Y:S08]  /*09c0*/  S2UR UR4, SR_CTAID.X ;  /* 0x00000000000479c3 */ /* 0x000e700000002500 */
[----:B------:R-:W-:Y:S08]  /*09d0*/  BAR.ARV 0x8, 0x180 ;  /* 0x0206000000007b1d */ /* 0x000ff00000002000 */
[----:B------:R-:W1:Y:S02]  /*09e0*/  LDC R2, c[0x0][0xc34] ;  /* 0x00030d00ff027b82 */ /* 0x000e640000000800 */
[----:B-1----:R-:W-:-:S13]  /*09f0*/  ISETP.LE.AND P0, PT, R2, UR4, PT ;  /* 0x0000000402007c0c */ /* 0x002fda000bf03270 */
[----:B------:R-:W-:Y:S05]  /*0a00*/  @P0 EXIT ;  /* 0x000000000000094d */ /* 0x000fea0003800000 */
[----:B0-----:R-:W2:Y:S01]  /*0a10*/  LDL R3, [R1+0x34] ;  /* 0x0000340001037983 */ /* 0x001ea20000100800 */
[----:B------:R-:W-:Y:S01]  /*0a20*/  VIADD R0, R0, 0xffffff80 ;  /* 0xffffff8000007836 */ /* 0x000fe20000000000 */
[----:B------:R-:W-:Y:S01]  /*0a30*/  UMOV UR60, URZ ;  /* 0x0000003f003c7c82 */ /* 0x000fe20008000000 */
[----:B------:R-:W-:Y:S01]  /*0a40*/  IMAD.U32 R212, RZ, RZ, UR4 ;  /* 0x00000004ffd47e24 */ /* 0x000fe2000f8e00ff */
[----:B------:R-:W-:Y:S02]  /*0a50*/  UMOV UR4, URZ ;  /* 0x0000003f00047c82 */ /* 0x000fe40008000000 */
[----:B------:R-:W-:Y:S02]  /*0a60*/  IMAD.U32 R214, RZ, RZ, UR4 ;  /* 0x00000004ffd67e24 */ /* 0x000fe4000f8e00ff */
[----:B------:R-:W-:Y:S01]  /*0a70*/  IMAD.U32 R16, RZ, RZ, UR4 ;  /* 0x00000004ff107e24 */ /* 0x000fe2000f8e00ff */
[----:B--2---:R-:W-:Y:S02]  /*0a80*/  R2UR UR5, R3 ;  /* 0x00000000030572ca */ /* 0x004fe400000e0000 */
[----:B------:R-:W-:-:S04]  /*0a90*/  SHF.R.S32.HI R3, RZ, 0x1f, R0 ;  /* 0x0000001fff037819 */ /* 0x000fc80000011400 */
[CC--:B------:R-:W-:Y:S02]  /*0aa0*/  LEA.HI R2, R3.reuse, R0.reuse, RZ, 0x7 ;  /* 0x0000000003027211 */ /* 0x0c0fe400078f38ff */
[CC--:B------:R-:W-:Y:S02]  /*0ab0*/  LEA.HI R6, R3.reuse, R0.reuse, RZ, 0x5 ;  /* 0x0000000003067211 */ /* 0x0c0fe400078f28ff */
[----:B------:R-:W-:Y:S02]  /*0ac0*/  LOP3.LUT R5, R2, 0xffffff80, RZ, 0xc0, !PT ;  /* 0xffffff8002057812 */ /* 0x000fe400078ec0ff */
[CC--:B------:R-:W-:Y:S01]  /*0ad0*/  LEA.HI R4, R3.reuse, R0.reuse, RZ, 0x4 ;  /* 0x0000000003047211 */ /* 0x0c0fe200078f20ff */
[----:B------:R-:W-:Y:S01]  /*0ae0*/  IMAD.SHL.U32 R6, R6, 0x20, RZ ;  /* 0x0000002006067824 */ /* 0x000fe200078e00ff */
[CC--:B------:R-:W-:Y:S01]  /*0af0*/  LEA.HI R7, R3.reuse, R0.reuse, RZ, 0x2 ;  /* 0x0000000003077211 */ /* 0x0c0fe200078f10ff */
[----:B------:R-:W-:Y:S01]  /*0b00*/  IMAD.IADD R218, R0, 0x1, -R5 ;  /* 0x0000000100da7824 */ /* 0x000fe200078e0a05 */
[----:B------:R-:W-:Y:S01]  /*0b10*/  LEA.HI R213, R3, R0, RZ, 0x3 ;  /* 0x0000000003d57211 */ /* 0x000fe200078f18ff */
[----:B------:R-:W-:Y:S01]  /*0b20*/  ULOP3.LUT UR5, UR5, 0x1, URZ, 0xfc, !UPT ;  /* 0x0000000105057892 */ /* 0x000fe2000f8efc3f */
[----:B------:R-:W-:-:S02]  /*0b30*/  LOP3.LUT R13, R7, 0xfffffffc, RZ, 0xc0, !PT ;  /* 0xfffffffc070d7812 */ /* 0x000fc400078ec0ff */
[----:B------:R-:W-:Y:S02]  /*0b40*/  SHF.R.S32.HI R5, RZ, 0x1f, R218 ;  /* 0x0000001fff057819 */ /* 0x000fe400000114da */
[----:B------:R-:W-:Y:S01]  /*0b50*/  SHF.R.S32.HI R219, RZ, 0x7, R2 ;  /* 0x00000007ffdb7819 */ /* 0x000fe20000011402 */
[----:B------:R-:W-:Y:S01]  /*0b60*/  IMAD.IADD R13, R0, 0x1, -R13 ;  /* 0x00000001000d7824 */ /* 0x000fe200078e0a0d */
[----:B------:R-:W-:Y:S01]  /*0b70*/  LEA.HI R3, R5, R218, RZ, 0x2 ;  /* 0x000000da05037211 */ /* 0x000fe200078f10ff */
[----:B------:R-:W-:Y:S01]  /*0b80*/  IMAD.U32 R226, RZ, RZ, UR5 ;  /* 0x00000005ffe27e24 */ /* 0x000fe2000f8e00ff */
[----:B------:R-:W-:Y:S02]  /*0b90*/  LOP3.LUT R7, R4, 0x3fffff0, RZ, 0xc0, !PT ;  /* 0x03fffff004077812 */ /* 0x000fe400078ec0ff */
[--C-:B------:R-:W-:Y:S02]  /*0ba0*/  SHF.R.S32.HI R8, RZ, 0x2, R3.reuse ;  /* 0x00000002ff087819 */ /* 0x100fe40000011403 */
[----:B------:R-:W-:Y:S01]  /*0bb0*/  SHF.R.S32.HI R11, RZ, 0x1f, R3 ;  /* 0x0000001fff0b7819 */ /* 0x000fe20000011403 */
[----:B------:R-:W-:Y:S01]  /*0bc0*/  IMAD.IADD R7, R0, 0x1, -R7 ;  /* 0x0000000100077824 */ /* 0x000fe200078e0a07 */
[----:B------:R-:W-:-:S02]  /*0bd0*/  LOP3.LUT R23, R213, 0xfffffff8, RZ, 0xc0, !PT ;  /* 0xfffffff8d5177812 */ /* 0x000fc400078ec0ff */
[----:B------:R-:W-:Y:S02]  /*0be0*/  LEA.HI R11, R11, R8, RZ, 0x3 ;  /* 0x000000080b0b7211 */ /* 0x000fe400078f18ff */
[----:B------:R-:W-:Y:S01]  /*0bf0*/  LEA.HI R2, R2, R219, RZ, 0x1 ;  /* 0x000000db02027211 */ /* 0x000fe200078f08ff */
[----:B------:R-:W-:Y:S01]  /*0c00*/  IMAD.IADD R23, R0, 0x1, -R23 ;  /* 0x0000000100177824 */ /* 0x000fe200078e0a17 */
[----:B------:R-:W-:Y:S02]  /*0c10*/  LOP3.LUT R11, R11, 0xfffffff8, RZ, 0xc0, !PT ;  /* 0xfffffff80b0b7812 */ /* 0x000fe400078ec0ff */
[----:B------:R-:W-:Y:S01]  /*0c20*/  LEA.HI R5, R5, R218, RZ, 0x5 ;  /* 0x000000da05057211 */ /* 0x000fe200078f28ff */
[----:B------:R-:W-:Y:S01]  /*0c30*/  IMAD.SHL.U32 R17, R23, 0x8, RZ ;  /* 0x0000000817117824 */ /* 0x000fe200078e00ff */
[----:B------:R-:W-:Y:S01]  /*0c40*/  SHF.R.S32.HI R9, RZ, 0x4, R4 ;  /* 0x00000004ff097819 */ /* 0x000fe20000011404 */
[----:B------:R-:W-:Y:S01]  /*0c50*/  IMAD.IADD R8, R8, 0x1, -R11 ;  /* 0x0000000108087824 */ /* 0x000fe200078e0a0b */
[----:B------:R-:W-:Y:S01]  /*0c60*/  LOP3.LUT R2, R2, 0x3fffffe, RZ, 0xc0, !PT ;  /* 0x03fffffe02027812 */ /* 0x000fe200078ec0ff */
[C---:B------:R-:W-:Y:S01]  /*0c70*/  VIADD R22, R17.reuse, 0x40 ;  /* 0x0000004011167836 */ /* 0x040fe20000000000 */
[----:B------:R-:W-:Y:S01]  /*0c80*/  SHF.R.S32.HI R5, RZ, 0x5, R5 ;  /* 0x00000005ff057819 */ /* 0x000fe20000011405 */
[----:B------:R-:W-:Y:S01]  /*0c90*/  VIADD R19, R17, 0x80 ;  /* 0x0000008011137836 */ /* 0x000fe20000000000 */
[----:B------:R-:W-:Y:S01]  /*0ca0*/  LEA.HI R4, R4, R9, RZ, 0x1 ;  /* 0x0000000904047211 */ /* 0x000fe200078f08ff */
[----:B------:R-:W-:Y:S01]  /*0cb0*/  IMAD.IADD R2, R219, 0x1, -R2 ;  /* 0x00000001db027824 */ /* 0x000fe200078e0a02 */
[----:B------:R-:W-:Y:S01]  /*0cc0*/  LEA.HI R0, R13, R13, RZ, 0x1 ;  /* 0x0000000d0d007211 */ /* 0x000fe200078f08ff */
[----:B------:R-:W-:Y:S01]  /*0cd0*/  IMAD R5, R5, 0x10, R8 ;  /* 0x0000001005057824 */ /* 0x000fe200078e0208 */
[----:B------:R-:W-:Y:S01]  /*0ce0*/  LOP3.LUT R6, R6, 0xfffffc00, RZ, 0xc0, !PT ;  /* 0xfffffc0006067812 */ /* 0x000fe200078ec0ff */
[----:B------:R-:W-:Y:S01]  /*0cf0*/  VIADD R18, R17, 0xc0 ;  /* 0x000000c011127836 */ /* 0x000fe20000000000 */
[----:B------:R-:W-:-:S02]  /*0d00*/  LOP3.LUT R4, R4, 0x1ffffffe, RZ, 0xc0, !PT ;  /* 0x1ffffffe04047812 */ /* 0x000fc400078ec0ff */
[----:B------:R-:W-:Y:S01]  /*0d10*/  LOP3.LUT R3, R3, 0x7ffffffc, RZ, 0xc0, !PT ;  /* 0x7ffffffc03037812 */ /* 0x000fe200078ec0ff */
[----:B------:R-:W-:Y:S01]  /*0d20*/  IMAD R7, R7, 0x40, R6 ;  /* 0x0000004007077824 */ /* 0x000fe200078e0206 */
[----:B------:R-:W-:Y:S01]  /*0d30*/  LOP3.LUT R0, R0, 0x1ffffffe, RZ, 0xc0, !PT ;  /* 0x1ffffffe00007812 */ /* 0x000fe200078ec0ff */
[----:B------:R-:W-:Y:S01]  /*0d40*/  IMAD.MOV.U32 R6, RZ, RZ, -0x2 ;  /* 0xfffffffeff067424 */ /* 0x000fe200078e00ff */
[----:B------:R-:W-:Y:S01]  /*0d50*/  IADD3 R4, R9, -R4, RZ ;  /* 0x8000000409047210 */ /* 0x000fe20007ffe0ff */
[----:B------:R-:W-:Y:S01]  /*0d60*/  IMAD.IADD R3, R218, 0x1, -R3 ;  /* 0x00000001da037824 */ /* 0x000fe200078e0a03 */
[----:B------:R-:W-:Y:S01]  /*0d70*/  LEA R220, R2, R5, 0x6 ;  /* 0x0000000502dc7211 */ /* 0x000fe200078e30ff */
[----:B------:R-:W-:Y:S01]  /*0d80*/  IMAD.IADD R221, R13, 0x1, -R0 ;  /* 0x000000010ddd7824 */ /* 0x000fe200078e0a00 */
[----:B------:R-:W-:Y:S01]  /*0d90*/  SHF.R.S32.HI R213, RZ, 0x3, R213 ;  /* 0x00000003ffd57819 */ /* 0x000fe200000114d5 */
[----:B------:R-:W-:Y:S01]  /*0da0*/  IMAD R224, R4, 0x8, R7 ;  /* 0x0000000804e07824 */ /* 0x000fe200078e0207 */
[----:B------:R-:W-:Y:S01]  /*0db0*/  SHF.R.S32.HI R229, RZ, 0x1f, R22 ;  /* 0x0000001fffe57819 */ /* 0x000fe20000011416 */
[----:B------:R-:W-:Y:S01]  /*0dc0*/  IMAD R225, R3, R6, 0x50 ;  /* 0x0000005003e17424 */ /* 0x000fe200078e0206 */
[----:B------:R-:W-:Y:S01]  /*0dd0*/  SHF.R.S32.HI R228, RZ, 0x1f, R19 ;  /* 0x0000001fffe47819 */ /* 0x000fe20000011413 */
[----:B------:R-:W-:Y:S01]  /*0de0*/  IMAD R221, R221, 0x8, R220 ;  /* 0x00000008dddd7824 */ /* 0x000fe200078e02dc */
[----:B------:R-:W-:-:S07]  /*0df0*/  SHF.R.S32.HI R227, RZ, 0x1f, R18 ;  /* 0x0000001fffe37819 */ /* 0x000fce0000011412 */
.L_x_37:
[----:B------:R-:W0:Y:S01]  /*0e00*/  SHFL.IDX PT, R0, R219, RZ, 0x1f ;  /* 0x00001fffdb007589 */ /* 0x000e2200000e0000 */
[----:B-1----:R-:W1:Y:S01]  /*0e10*/  S2UR UR4, SR_CgaCtaId ;  /* 0x00000000000479c3 */ /* 0x002e620000008800 */
[----:B------:R-:W-:Y:S01]  /*0e20*/  ULDC.64 UR6, c[0x0][0x418] ;  /* 0x0001060000067ab9 */ /* 0x000fe20000000a00 */
[----:B------:R-:W-:Y:S01]  /*0e30*/  ULDC UR5, c[0x0][0xc38] ;  /* 0x00030e0000057ab9 */ /* 0x000fe20000000800 */
[----:B------:R-:W-:Y:S01]  /*0e40*/  UISETP.NE.U32.AND UP0, UPT, UR6, URZ, UPT ;  /* 0x0000003f0600728c */ /* 0x000fe2000bf05070 */
[----:B------:R-:W-:Y:S01]  /*0e50*/  R2UR UR13, R212 ;  /* 0x00000000d40d72ca */ /* 0x000fe200000e0000 */
[----:B------:R-:W-:Y:S02]  /*0e60*/  UISETP.NE.AND UP1, UPT, UR5, 0x1, UPT ;  /* 0x000000010500788c */ /* 0x000fe4000bf25270 */
[----:B------:R-:W-:Y:S01]  /*0e70*/  UISETP.NE.AND.EX UP0, UPT, UR7, URZ, UPT, UP0 ;  /* 0x0000003f0700728c */ /* 0x000fe2000bf05300 */
[----:B------:R-:W-:Y:S01]  /*0e80*/  ULDC UR5, c[0x0][0xc44] ;  /* 0x0003110000057ab9 */ /* 0x000fe20000000800 */
[----:B------:R-:W-:Y:S01]  /*0e90*/  UMOV UR36, 0x400 ;  /* 0x0000040000247882 */ /* 0x000fe20000000000 */
[----:B------:R-:W-:Y:S01]  /*0ea0*/  UISETP.NE.AND UP2, UPT, UR5, 0x1, UPT ;  /* 0x000000010500788c */ /* 0x000fe2000bf45270 */
[----:B------:R-:W-:Y:S01]  /*0eb0*/  ULDC UR61, c[0x0][0x424] ;  /* 0x00010900003d7ab9 */ /* 0x000fe20000000800 */
[----:B------:R-:W-:Y:S01]  /*0ec0*/  ULDC UR10, c[0x0][0x2f0] ;  /* 0x0000bc00000a7ab9 */ /* 0x000fe20000000800 */
[----:B------:R-:W-:-:S03]  /*0ed0*/  USEL UR61, UR61, 0x1, UP0 ;  /* 0x000000013d3d7887 */ /* 0x000fc60008000000 */
[----:B------:R-:W-:Y:S01]  /*0ee0*/  @UP1 ULDC UR12, c[0x0][0xc40] ;  /* 0x00031000000c1ab9 */ /* 0x000fe20000000800 */
[----:B------:R-:W-:Y:S01]  /*0ef0*/  UMOV UR14, UR13 ;  /* 0x0000000d000e7c82 */ /* 0x000fe20008000000 */
[----:B------:R-:W-:-:S03]  /*0f00*/  UIMAD UR61, UR61, UR10, URZ ;  /* 0x0000000a3d3d72a4 */ /* 0x000fc6000f8e023f */
[----:B------:R-:W-:Y:S01]  /*0f10*/  @UP2 ULDC.64 UR8, c[0x0][0xc48] ;  /* 0x0003120000082ab9 */ /* 0x000fe20000000a00 */
[----:B0-----:R-:W-:Y:S01]  /*0f20*/  R2UR UR6, R0 ;  /* 0x00000000000672ca */ /* 0x001fe200000e0000 */
[----:B-1----:R-:W-:-:S03]  /*0f30*/  ULEA UR36, UR4, UR36, 0x18 ;  /* 0x0000002404247291 */ /* 0x002fc6000f8ec03f */
[----:B------:R-:W-:Y:S01]  /*0f40*/  @UP1 ULDC UR4, c[0x0][0xc3c] ;  /* 0x00030f0000041ab9 */ /* 0x000fe20000000800 */
[----:B------:R-:W-:Y:S02]  /*0f50*/  UIADD3 UR11, UR36, 0x14400, URZ ;  /* 0x00014400240b7890 */ /* 0x000fe4000fffe03f */
[----:B------:R-:W-:Y:S02]  /*0f60*/  UIMAD.WIDE.U32 UR4, UR13, UR4, URZ ;  /* 0x000000040d0472a5 */ /* 0x000fe4000f8e003f */
[----:B------:R-:W-:Y:S02]  /*0f70*/  ULOP3.LUT UP0, URZ, UR11, 0x9f, URZ, 0xc0, !UPT ;  /* 0x0000009f0b3f7892 */ /* 0x000fe4000f80c03f */
[----:B------:R-:W-:Y:S02]  /*0f80*/  @UP1 USHF.R.U32.HI UR14, URZ, UR12, UR5 ;  /* 0x0000000c3f0e1299 */ /* 0x000fe40008011605 */
[----:B------:R-:W-:Y:S02]  /*0f90*/  ULEA.HI UR7, UR6, UR6, URZ, 0x1 ;  /* 0x0000000606077291 */ /* 0x000fe4000f8f083f */
[----:B------:R-:W-:Y:S01]  /*0fa0*/  UIMAD.WIDE.U32 UR4, UR14, UR8, URZ ;  /* 0x000000080e0472a5 */ /* 0x000fe2000f8e003f */
[----:B------:R-:W-:Y:S01]  /*0fb0*/  PLOP3.LUT P0, PT, PT, PT, UP0, 0x80, 0x0 ;  /* 0x000000000000781c */ /* 0x000fe20003f0f008 */
[----:B------:R-:W-:Y:S01]  /*0fc0*/  ULOP3.LUT UR7, UR7, 0x1e, URZ, 0xc0, !UPT ;  /* 0x0000001e07077892 */ /* 0x000fe2000f8ec03f */
[----:B------:R-:W-:Y:S01]  /*0fd0*/  IMAD.U32 R216, RZ, RZ, UR14 ;  /* 0x0000000effd87e24 */ /* 0x000fe2000f8e00ff */
[----:B------:R-:W-:Y:S01]  /*0fe0*/  UMOV UR10, UR14 ;  /* 0x0000000e000a7c82 */ /* 0x000fe20008000000 */
[----:B------:R-:W-:-:S02]  /*0ff0*/  @UP2 USHF.R.U32.HI UR10, URZ, UR9, UR5 ;  /* 0x000000093f0a2299 */ /* 0x000fc40008011605 */
[----:B------:R-:W-:Y:S02]  /*1000*/  UIADD3 UR7, UR6, -UR7, URZ ;  /* 0x8000000706077290 */ /* 0x000fe4000fffe03f */
[----:B------:R-:W-:Y:S02]  /*1010*/  UIADD3 UR6, UR61, 0x4f, URZ ;  /* 0x0000004f3d067890 */ /* 0x000fe4000fffe03f */
[----:B------:R-:W-:Y:S01]  /*1020*/  ULEA UR8, UR7, UR11, 0xd ;  /* 0x0000000b07087291 */ /* 0x000fe2000f8e683f */
[----:B------:R-:W-:Y:S01]  /*1030*/  IMAD.U32 R215, RZ, RZ, UR10 ;  /* 0x0000000affd77e24 */ /* 0x000fe2000f8e00ff */
[----:B------:R-:W-:Y:S02]  /*1040*/  UIMAD.WIDE UR6, UR6, 0x66666667, URZ ;  /* 0x66666667060678a5 */ /* 0x000fe4000f8e023f */
[----:B------:R-:W-:Y:S02]  /*1050*/  USHF.R.U32.HI UR8, URZ, 0x4, UR8 ;  /* 0x000000043f087899 */ /* 0x000fe40008011608 */
[----:B------:R-:W-:-:S02]  /*1060*/  USHF.R.U32.HI UR4, URZ, 0x1f, UR7 ;  /* 0x0000001f3f047899 */ /* 0x000fc40008011607 */
[----:B------:R-:W-:Y:S02]  /*1070*/  ULOP3.LUT UR37, UR8, 0x3fff, URZ, 0xc0, !UPT ;  /* 0x00003fff08257892 */ /* 0x000fe4000f8ec03f */
[----:B------:R-:W-:-:S03]  /*1080*/  ULEA.HI.SX32 UR5, UR7, UR4, 0x1b ;  /* 0x0000000407057291 */ /* 0x000fc6000f8fda3f */
[----:B------:R-:W-:Y:S02]  /*1090*/  UMOV UR4, UR13 ;  /* 0x0000000d00047c82 */ /* 0x000fe40008000000 */
[----:B------:R-:W-:Y:S01]  /*10a0*/  MOV R217, UR4 ;  /* 0x0000000400d97c02 */ /* 0x000fe20008000f00 */
[----:B------:R-:W-:Y:S01]  /*10b0*/  IMAD.U32 R152, RZ, RZ, UR5 ;  /* 0x00000005ff987e24 */ /* 0x000fe2000f8e00ff */
[----:B---3--:R-:W-:Y:S06]  /*10c0*/  @!P0 BRA `(.L_x_9) ;  /* 0x0000000000408947 */ /* 0x008fec0003800000 */
[----:B------:R-:W-:Y:S01]  /*10d0*/  MOV R0, 0x0 ;  /* 0x0000000000007802 */ /* 0x000fe20000000f00 */
[----:B------:R-:W-:Y:S01]  /*10e0*/  ULDC.64 UR4, c[0x4][0x1b8] ;  /* 0x01006e0000047ab9 */ /* 0x000fe20000000a00 */
[----:B------:R-:W-:Y:S01]  /*10f0*/  ULDC.64 UR6, c[0x4][0x138] ;  /* 0x01004e0000067ab9 */ /* 0x000fe20000000a00 */
[----:B------:R-:W-:Y:S01]  /*1100*/  IMAD.U32 R4, RZ, RZ, UR4 ;  /* 0x00000004ff047e24 */ /* 0x000fe2000f8e00ff */
[----:B------:R0:W1:Y:S01]  /*1110*/  LDC.64 R2, c[0x4][R0] ;  /* 0x0100000000027b82 */ /* 0x0000620000000a00 */
[----:B------:R-:W-:Y:S01]  /*1120*/  IMAD.U32 R5, RZ, RZ, UR5 ;  /* 0x00000005ff057e24 */ /* 0x000fe2000f8e00ff */
[----:B------:R-:W-:Y:S01]  /*1130*/  ULDC.64 UR4, c[0x4][0x1c0] ;  /* 0x0100700000047ab9 */ /* 0x000fe20000000a00 */
[----:B------:R-:W-:Y:S01]  /*1140*/  IMAD.U32 R10, RZ, RZ, UR6 ;  /* 0x00000006ff0a7e24 */ /* 0x000fe2000f8e00ff */
[----:B------:R-:W-:Y:S01]  /*1150*/  MOV R13, RZ ;  /* 0x000000ff000d7202 */ /* 0x000fe20000000f00 */
[----:B------:R-:W-:Y:S02]  /*1160*/  IMAD.U32 R6, RZ, RZ, UR4 ;  /* 0x00000004ff067e24 */ /* 0x000fe4000f8e00ff */
[----:B------:R-:W-:-:S02]  /*1170*/  IMAD.U32 R7, RZ, RZ, UR5 ;  /* 0x00000005ff077e24 */ /* 0x000fc4000f8e00ff */
[----:B------:R-:W-:Y:S02]  /*1180*/  IMAD.U32 R11, RZ, RZ, UR7 ;  /* 0x00000007ff0b7e24 */ /* 0x000fe4000f8e00ff */
[----:B------:R-:W-:Y:S02]  /*1190*/  IMAD.MOV.U32 R8, RZ, RZ, 0x70 ;  /* 0x00000070ff087424 */ /* 0x000fe400078e00ff */
[----:B0-----:R-:W-:-:S07]  /*11a0*/  IMAD.MOV.U32 R12, RZ, RZ, 0x1 ;  /* 0x00000001ff0c7424 */ /* 0x001fce00078e00ff */
[----:B------:R-:W-:-:S07]  /*11b0*/  LEPC R20, `(.L_x_9) ;  /* 0x000000001014794e */ /* 0x000fce0000000000 */
[----:B-1----:R-:W-:Y:S05]  /*11c0*/  CALL.ABS.NOINC R2 ;  /* 0x0000000002007343 */ /* 0x002fea0003c00000 */
.L_x_9:
[----:B------:R-:W-:Y:S02]  /*11d0*/  R2UR UR4, R214 ;  /* 0x00000000d60472ca */ /* 0x000fe400000e0000 */
[----:B------:R-:W-:-:S11]  /*11e0*/  R2UR UR5, R226 ;  /* 0x00000000e20572ca */ /* 0x000fd600000e0000 */
[----:B------:R-:W-:Y:S02]  /*11f0*/  ULOP3.LUT UR4, UR4, 0x1, URZ, 0xc0, !UPT ;  /* 0x0000000104047892 */ /* 0x000fe4000f8ec03f */
[----:B------:R-:W-:-:S04]  /*1200*/  IMAD.U32 R2, RZ, RZ, UR5 ;  /* 0x00000005ff027e24 */ /* 0x000fc8000f8e00ff */
[----:B------:R-:W-:Y:S01]  /*1210*/  IMAD.U32 R0, RZ, RZ, UR4 ;  /* 0x00000004ff007e24 */ /* 0x000fe2000f8e00ff */
[----:B------:R-:W-:-:S04]  /*1220*/  ISETP.NE.AND P0, PT, R2, 0x3, PT ;  /* 0x000000030200780c */ /* 0x000fc80003f05270 */
[----:B------:R-:W-:-:S04]  /*1230*/  SHF.L.U32 R0, R0, 0x1f, RZ ;  /* 0x0000001f00007819 */ /* 0x000fc800000006ff */
[----:B------:R-:W0:Y:S02]  /*1240*/  SYNCS.PHASECHK.TRANS64.TRYWAIT P1, [UR36+0x38800], R0 ;  /* 0x03880000ff0075a7 */ /* 0x000e240008020164 */
[----:B0-----:R-:W-:Y:S05]  /*1250*/  @!P1 BRA `(.L_x_10) ;  /* 0x00000108000c9947 */ /* 0x001fea0003800000 */
.L_x_138:
[----:B------:R-:W-:Y:S05]  /*1260*/  @!P0 BRA `(.L_x_11) ;  /* 0x0000000000048947 */ /* 0x000fea0003800000 */
[----:B------:R-:W-:Y:S01]  /*1270*/  BPT.TRAP 0x1 ;  /* 0x000000040000795c */ /* 0x000fe20000300000 */
.L_x_11:
[----:B------:R-:W-:Y:S01]  /*1280*/  R2UR UR4, R16 ;  /* 0x00000000100472ca */ /* 0x000fe200000e0000 */
[----:B0-----:R-:W-:-:S05]  /*1290*/  IMAD.U32 R0, RZ, RZ, UR60 ;  /* 0x0000003cff007e24 */ /* 0x001fca000f8e00ff */
[----:B------:R-:W-:-:S07]  /*12a0*/  LEA R0, R0, UR36, 0x3 ;  /* 0x0000002400007c11 */ /* 0x000fce000f8e18ff */
[----:B------:R-:W-:-:S05]  /*12b0*/  IMAD.U32 R3, RZ, RZ, UR4 ;  /* 0x00000004ff037e24 */ /* 0x000fca000f8e00ff */
[----:B------:R-:W-:-:S04]  /*12c0*/  SHF.L.U32 R3, R3, 0x1f, RZ ;  /* 0x0000001f03037819 */ /* 0x000fc800000006ff */
[----:B------:R0:W1:Y:S01]  /*12d0*/  SYNCS.PHASECHK.TRANS64.TRYWAIT P2, [R0+URZ+0x38830], R3 ;  /* 0x03883003000075a7 */ /* 0x000062000804017f */
[----:B------:R-:W-:Y:S05]  /*12e0*/  @!P0 BRA `(.L_x_12) ;  /* 0x0000000000048947 */ /* 0x000fea0003800000 */
[----:B------:R-:W-:Y:S01]  /*12f0*/  BPT.TRAP 0x1 ;  /* 0x000000040000795c */ /* 0x000fe20000300000 */
.L_x_12:
[----:B------:R-:W2:Y:S01]  /*1300*/  S2R R2, SR_TID.X ;  /* 0x0000000000027919 */ /* 0x000ea20000002100 */
[----:B------:R-:W-:Y:S01]  /*1310*/  IMAD.MOV.U32 R151, RZ, RZ, RZ ;  /* 0x000000ffff977224 */ /* 0x000fe200078e00ff */
[----:B--2---:R-:W-:-:S04]  /*1320*/  LOP3.LUT R2, R2, 0x7f, RZ, 0xc0, !PT ;  /* 0x0000007f02027812 */ /* 0x004fc800078ec0ff */
[----:B------:R-:W-:Y:S01]  /*1330*/  ISETP.NE.AND P1, PT, R2, RZ, PT ;  /* 0x000000ff0200720c */ /* 0x000fe20003f25270 */
[----:B-1----:R-:W-:-:S12]  /*1340*/  @P2 BRA `(.L_x_13) ;  /* 0x0000000000082947 */ /* 0x002fd80003800000 */
[----:B------:R-:W1:Y:S02]  /*1350*/  SYNCS.PHASECHK.TRANS64.TRYWAIT P2, [R0+URZ+0x38830], R3 ;  /* 0x03883003000075a7 */ /* 0x000e64000804017f */
[----:B-1----:R-:W-:Y:S05]  /*1360*/  @!P2 BRA `(.L_x_14) ;  /* 0x0000010400e0a947 */ /* 0x002fea0003800000 */
.L_x_13:
[----:B------:R-:W-:Y:S05]  /*1370*/  WARPSYNC.ALL ;  /* 0x0000000000007948 */ /* 0x000fea0003800000 */
[----:B------:R-:W-:Y:S01]  /*1380*/  UIADD3 UR36, UR36, 0x24400, URZ ;  /* 0x0002440024247890 */ /* 0x000fe2000fffe03f */
[----:B------:R-:W-:Y:S01]  /*1390*/  WARPGROUP.ARRIVE ;  /* 0x00000000000079c5 */ /* 0x000fe20000000000 */
[----:B------:R-:W-:Y:S01]  /*13a0*/  ULOP3.LUT UR5, UR37, 0x10000, URZ, 0xfc, !UPT ;  /* 0x0001000025057892 */ /* 0x000fe2000f8efc3f */
[----:B------:R-:W-:Y:S01]  /*13b0*/  P2R R20, PR, RZ, 0x1 ;  /* 0x00000001ff147803 */ /* 0x000fe20000000000 */
[----:B------:R-:W-:Y:S01]  /*13c0*/  USHF.R.U32.HI UR36, URZ, 0x4, UR36 ;  /* 0x000000043f247899 */ /* 0x000fe20008011624 */
[----:B01----:R-:W-:Y:S01]  /*13d0*/  @!P1 VIADD R0, R0, 0x38840 ;  /* 0x0003884000009836 */ /* 0x003fe20000000000 */
[----:B------:R-:W-:Y:S01]  /*13e0*/  UMOV UR9, 0x40000040 ;  /* 0x4000004000097882 */ /* 0x000fe20000000000 */
[----:B------:R-:W-:Y:S01]  /*13f0*/  UMOV UR11, 0x40000040 ;  /* 0x40000040000b7882 */ /* 0x000fe20000000000 */
[----:B------:R-:W-:Y:S01]  /*1400*/  ULOP3.LUT UR36, UR36, 0x3fff, URZ, 0xc0, !UPT ;  /* 0x00003fff24247892 */ /* 0x000fe2000f8ec03f */
[----:B------:R-:W-:Y:S01]  /*1410*/  IMAD.U32 R13, RZ, RZ, UR9 ;  /* 0x00000009ff0d7e24 */ /* 0x000fe2000f8e00ff */
[----:B------:R-:W-:Y:S01]  /*1420*/  UMOV UR8, UR5 ;  /* 0x0000000500087c82 */ /* 0x000fe20008000000 */
[----:B------:R-:W-:Y:S01]  /*1430*/  UMOV UR21, UR9 ;  /* 0x0000000900157c82 */ /* 0x000fe20008000000 */
[----:B------:R-:W-:Y:S01]  /*1440*/  ULOP3.LUT UR4, UR36, 0x10000, URZ, 0xfc, !UPT ;  /* 0x0001000024047892 */ /* 0x000fe2000f8efc3f */
[----:B------:R-:W-:Y:S01]  /*1450*/  IMAD.U32 R12, RZ, RZ, UR8 ;  /* 0x00000008ff0c7e24 */ /* 0x000fe2000f8e00ff */
[----:B------:R-:W-:Y:S01]  /*1460*/  UMOV UR20, UR8 ;  /* 0x0000000800147c82 */ /* 0x000fe20008000000 */
[----:B------:R-:W-:Y:S01]  /*1470*/  UMOV UR13, UR21 ;  /* 0x00000015000d7c82 */ /* 0x000fe20008000000 */
[----:B------:R-:W-:Y:S01]  /*1480*/  UMOV UR12, UR20 ;  /* 0x00000014000c7c82 */ /* 0x000fe20008000000 */
[----:B------:R-:W-:Y:S01]  /*1490*/  UMOV UR15, 0x40000040 ;  /* 0x40000040000f7882 */ /* 0x000fe20000000000 */
[----:B------:R-:W-:Y:S01]  /*14a0*/  IMAD.U32 R15, RZ, RZ, UR4 ;  /* 0x00000004ff0f7e24 */ /* 0x000fe2000f8e00ff */
[----:B------:R-:W-:Y:S01]  /*14b0*/  UIMAD UR4, UR60, 0xa00, UR4 ;  /* 0x00000a003c0478a4 */ /* 0x000fe2000f8e0204 */
[----:B------:R-:W-:Y:S01]  /*14c0*/  @!P1 PRMT R0, RZ, 0x654, R0 ;  /* 0x00000654ff009816 */ /* 0x000fe20000000000 */
[----:B------:R-:W-:Y:S01]  /*14d0*/  UMOV UR16, UR20 ;  /* 0x0000001400107c82 */ /* 0x000fe20008000000 */
[----:B------:R-:W-:Y:S01]  /*14e0*/  UMOV UR17, UR21 ;  /* 0x0000001500117c82 */ /* 0x000fe20008000000 */
[----:B------:R-:W-:Y:S01]  /*14f0*/  UIADD3 UR14, UR4, 0x100, URZ ;  /* 0x00000100040e7890 */ /* 0x000fe2000fffe03f */
[-C--:B------:R-:W-:Y:S01]  /*1500*/  MOV R150, R151.reuse ;  /* 0x0000009700967202 */ /* 0x080fe20000000f00 */
[----:B------:R-:W-:Y:S01]  /*1510*/  UIADD3 UR18, UR4, 0x180, URZ ;  /* 0x0000018004127890 */ /* 0x000fe2000fffe03f */
[--C-:B------:R-:W-:Y:S01]  /*1520*/  IMAD.MOV.U32 R149, RZ, RZ, R151.reuse ;  /* 0x000000ffff957224 */ /* 0x100fe200078e0097 */
[----:B------:R-:W-:Y:S01]  /*1530*/  UMOV UR10, UR4 ;  /* 0x00000004000a7c82 */ /* 0x000fe20008000000 */
[----:B------:R-:W-:Y:S01]  /*1540*/  UMOV UR19, 0x40000040 ;  /* 0x4000004000137882 */ /* 0x000fe20000000000 */
[----:B------:R-:W-:Y:S01]  /*1550*/  HGMMA.64x16x16.F32 R56, gdesc[UR8], RZ, !UPT, gsb0 ;  /* 0x00200000083879f0 */ /* 0x000fe2000c0008ff */
[----:B------:R-:W-:Y:S01]  /*1560*/  UIADD3 UR10, UR4, 0x80, URZ ;  /* 0x00000080040a7890 */ /* 0x000fe2000fffe03f */
[--C-:B------:R-:W-:Y:S01]  /*1570*/  IMAD.MOV.U32 R148, RZ, RZ, R151.reuse ;  /* 0x000000ffff947224 */ /* 0x100fe200078e0097 */
[----:B------:R-:W-:Y:S01]  /*1580*/  UMOV UR8, UR20 ;  /* 0x0000001400087c82 */ /* 0x000fe20008000000 */
[----:B------:R-:W-:Y:S01]  /*1590*/  UMOV UR9, UR21 ;  /* 0x0000001500097c82 */ /* 0x000fe20008000000 */
[----:B------:R-:W-:Y:S01]  /*15a0*/  UMOV UR11, 0x40000040 ;  /* 0x40000040000b7882 */ /* 0x000fe20000000000 */
[----:B------:R-:W-:Y:S01]  /*15b0*/  UIADD3 UR6, UR5, 0x2, URZ ;  /* 0x0000000205067890 */ /* 0x000fe2000fffe03f */
[--C-:B------:R-:W-:Y:S01]  /*15c0*/  IMAD.MOV.U32 R147, RZ, RZ, R151.reuse ;  /* 0x000000ffff937224 */ /* 0x100fe200078e0097 */
[----:B------:R-:W-:Y:S01]  /*15d0*/  UIADD3 UR7, UR4, 0x2, URZ ;  /* 0x0000000204077890 */ /* 0x000fe2000fffe03f */
[--C-:B------:R-:W-:Y:S01]  /*15e0*/  IMAD.MOV.U32 R146, RZ, RZ, R151.reuse ;  /* 0x000000ffff927224 */ /* 0x100fe200078e0097 */
[----:B------:R-:W-:Y:S01]  /*15f0*/  UIADD3 UR22, UR4, 0x400, URZ ;  /* 0x0000040004167890 */ /* 0x000fe2000fffe03f */
[--C-:B------:R-:W-:Y:S01]  /*1600*/  IMAD.MOV.U32 R145, RZ, RZ, R151.reuse ;  /* 0x000000ffff917224 */ /* 0x100fe200078e0097 */
[----:B------:R-:W-:Y:S01]  /*1610*/  UMOV UR23, 0x40000040 ;  /* 0x4000004000177882 */ /* 0x000fe20000000000 */
        /* <DEDUP_REMOVED lines=13> */
[-C--:B------:R-:W-:Y:S01]  /*16f0*/  MOV R140, R151.reuse ;  /* 0x00000097008c7202 */ /* 0x080fe20000000f00 */
        /* <DEDUP_REMOVED lines=13> */
[----:B------:R-:W-:Y:S01]  /*17d0*/  UISETP.GE.AND UP0, UPT, UR61, 0x51, UPT ;  /* 0x000000513d00788c */ /* 0x000fe2000bf06270 */
[--C-:B------:R-:W-:Y:S01]  /*17e0*/  IMAD.MOV.U32 R135, RZ, RZ, R151.reuse ;  /* 0x000000ffff877224 */ /* 0x100fe200078e0097 */
[-C--:B------:R-:W-:Y:S01]  /*17f0*/  MOV R130, R151.reuse ;  /* 0x0000009700827202 */ /* 0x080fe20000000f00 */
[--C-:B------:R-:W-:Y:S01]  /*1800*/  IMAD.MOV.U32 R134, RZ, RZ, R151.reuse ;  /* 0x000000ffff867224 */ /* 0x100fe200078e0097 */
[-C--:B------:R-:W-:Y:S01]  /*1810*/  MOV R120, R151.reuse ;  /* 0x0000009700787202 */ /* 0x080fe20000000f00 */
[--C-:B------:R-:W-:Y:S01]  /*1820*/  IMAD.MOV.U32 R133, RZ, RZ, R151.reuse ;  /* 0x000000ffff857224 */ /* 0x100fe200078e0097 */
[-C--:B------:R-:W-:Y:S01]  /*1830*/  MOV R110, R151.reuse ;  /* 0x00000097006e7202 */ /* 0x080fe20000000f00 */
[--C-:B------:R-:W-:Y:S01]  /*1840*/  IMAD.MOV.U32 R132, RZ, RZ, R151.reuse ;  /* 0x000000ffff847224 */ /* 0x100fe200078e0097 */
[-C--:B------:R-:W-:Y:S01]  /*1850*/  MOV R100, R151.reuse ;  /* 0x0000009700647202 */ /* 0x080fe20000000f00 */
[--C-:B------:R-:W-:Y:S01]  /*1860*/  IMAD.MOV.U32 R131, RZ, RZ, R151.reuse ;  /* 0x000000ffff837224 */ /* 0x100fe200078e0097 */
[----:B------:R-:W-:Y:S01]  /*1870*/  MOV R90, R151 ;  /* 0x00000097005a7202 */ /* 0x000fe20000000f00 */
[----:B------:R-:W-:Y:S01]  /*1880*/  IMAD.MOV.U32 R129, RZ, RZ, R151 ;  /* 0x000000ffff817224 */ /* 0x000fe200078e0097 */
[----:B------:R-:W-:-:S02]  /*1890*/  WARPGROUP.DEPBAR.LE gsb0, 0x0 ;  /* 0x00008000000079c5 */ /* 0x000fc40000010000 */
[----:B------:R-:W-:Y:S01]  /*18a0*/  WARPGROUP.ARRIVE ;  /* 0x00000000000079c5 */ /* 0x000fe20000000000 */
[--C-:B------:R-:W-:Y:S01]  /*18b0*/  IMAD.MOV.U32 R128, RZ, RZ, R151.reuse ;  /* 0x000000ffff807224 */ /* 0x100fe200078e0097 */
[-C--:B------:R-:W-:Y:S01]  /*18c0*/  MOV R80, R151.reuse ;  /* 0x0000009700507202 */ /* 0x080fe20000000f00 */
[--C-:B------:R-:W-:Y:S01]  /*18d0*/  IMAD.MOV.U32 R127, RZ, RZ, R151.reuse ;  /* 0x000000ffff7f7224 */ /* 0x100fe200078e0097 */
[----:B------:R-:W-:Y:S01]  /*18e0*/  MOV R70, R151 ;  /* 0x0000009700467202 */ /* 0x000fe20000000f00 */
[--C-:B------:R-:W-:Y:S01]  /*18f0*/  IMAD.MOV.U32 R126, RZ, RZ, R151.reuse ;  /* 0x000000ffff7e7224 */ /* 0x100fe200078e0097 */
[----:B------:R-:W-:Y:S01]  /*1900*/  HGMMA.64x16x16.F32 R48, gdesc[UR8], RZ, !UPT, gsb0 ;  /* 0x00200000083079f0 */ /* 0x000fe2000c0008ff */
[----:B------:R-:W-:Y:S01]  /*1910*/  UIADD3 UR10, UR4, 0x200, URZ ;  /* 0x00000200040a7890 */ /* 0x000fe2000fffe03f */
[--C-:B------:R-:W-:Y:S01]  /*1920*/  IMAD.MOV.U32 R125, RZ, RZ, R151.reuse ;  /* 0x000000ffff7d7224 */ /* 0x100fe200078e0097 */
[----:B------:R-:W-:Y:S01]  /*1930*/  UMOV UR8, UR20 ;  /* 0x0000001400087c82 */ /* 0x000fe20008000000 */
[----:B------:R-:W-:Y:S01]  /*1940*/  UMOV UR9, UR21 ;  /* 0x0000001500097c82 */ /* 0x000fe20008000000 */
[----:B------:R-:W-:Y:S01]  /*1950*/  UMOV UR11, 0x40000040 ;  /* 0x40000040000b7882 */ /* 0x000fe20000000000 */
[----:B------:R-:W-:-:S02]  /*1960*/  IMAD.MOV.U32 R124, RZ, RZ, R151 ;  /* 0x000000ffff7c7224 */ /* 0x000fc400078e0097 */
[--C-:B------:R-:W-:Y:S02]  /*1970*/  IMAD.MOV.U32 R123, RZ, RZ, R151.reuse ;  /* 0x000000ffff7b7224 */ /* 0x100fe400078e0097 */
[--C-:B------:R-:W-:Y:S02]  /*1980*/  IMAD.MOV.U32 R122, RZ, RZ, R151.reuse ;  /* 0x000000ffff7a7224 */ /* 0x100fe400078e0097 */
[--C-:B------:R-:W-:Y:S02]  /*1990*/  IMAD.MOV.U32 R121, RZ, RZ, R151.reuse ;  /* 0x000000ffff797224 */ /* 0x100fe400078e0097 */
[--C-:B------:R-:W-:Y:S02]  /*19a0*/  IMAD.MOV.U32 R119, RZ, RZ, R151.reuse ;  /* 0x000000ffff777224 */ /* 0x100fe400078e0097 */
[--C-:B------:R-:W-:Y:S02]  /*19b0*/  IMAD.MOV.U32 R118, RZ, RZ, R151.reuse ;  /* 0x000000ffff767224 */ /* 0x100fe400078e0097 */
        /* <DEDUP_REMOVED lines=16> */
[--C-:B------:R-:W-:Y:S01]  /*1ac0*/  IMAD.MOV.U32 R99, RZ, RZ, R151.reuse ;  /* 0x000000ffff637224 */ /* 0x100fe200078e0097 */
[----:B------:R-:W-:Y:S02]  /*1ad0*/  WARPGROUP.DEPBAR.LE gsb0, 0x0 ;  /* 0x00008000000079c5 */ /* 0x000fe40000010000 */
[----:B------:R-:W-:Y:S01]  /*1ae0*/  WARPGROUP.ARRIVE ;  /* 0x00000000000079c5 */ /* 0x000fe20000000000 */
[----:B------:R-:W-:-:S02]  /*1af0*/  IMAD.MOV.U32 R98, RZ, RZ, R151 ;  /* 0x000000ffff627224 */ /* 0x000fc400078e0097 */
[--C-:B------:R-:W-:Y:S02]  /*1b00*/  IMAD.MOV.U32 R97, RZ, RZ, R151.reuse ;  /* 0x000000ffff617224 */ /* 0x100fe400078e0097 */
[--C-:B------:R-:W-:Y:S01]  /*1b10*/  IMAD.MOV.U32 R96, RZ, RZ, R151.reuse ;  /* 0x000000ffff607224 */ /* 0x100fe200078e0097 */
[----:B------:R-:W-:Y:S01]  /*1b20*/  HGMMA.64x16x16.F32 R40, gdesc[UR12], RZ, !UPT, gsb0 ;  /* 0x002000000c2879f0 */ /* 0x000fe2000c0008ff */
[----:B------:R-:W-:Y:S01]  /*1b30*/  UMOV UR12, UR6 ;  /* 0x00000006000c7c82 */ /* 0x000fe20008000000 */
[----:B------:R-:W-:Y:S01]  /*1b40*/  UMOV UR13, 0x40000040 ;  /* 0x40000040000d7882 */ /* 0x000fe20000000000 */
[----:B------:R-:W-:Y:S01]  /*1b50*/  UMOV UR14, UR7 ;  /* 0x00000007000e7c82 */ /* 0x000fe20008000000 */
[----:B------:R-:W-:Y:S01]  /*1b60*/  UMOV UR15, 0x40000040 ;  /* 0x40000040000f7882 */ /* 0x000fe20000000000 */
[----:B------:R-:W-:Y:S01]  /*1b70*/  UMOV UR20, UR12 ;  /* 0x0000000c00147c82 */ /* 0x000fe20008000000 */
[----:B------:R-:W-:Y:S01]  /*1b80*/  UMOV UR21, UR13 ;  /* 0x0000000d00157c82 */ /* 0x000fe20008000000 */
[----:B------:R-:W-:Y:S01]  /*1b90*/  IMAD.U32 R10, RZ, RZ, UR12 ;  /* 0x0000000cff0a7e24 */ /* 0x000fe2000f8e00ff */
[----:B------:R-:W-:Y:S01]  /*1ba0*/  MOV R11, UR13 ;  /* 0x0000000d000b7c02 */ /* 0x000fe20008000f00 */
[----:B------:R-:W-:Y:S01]  /*1bb0*/  UIADD3 UR6, UR5, 0x4, URZ ;  /* 0x0000000405067890 */ /* 0x000fe2000fffe03f */
[--C-:B------:R-:W-:Y:S01]  /*1bc0*/  IMAD.MOV.U32 R95, RZ, RZ, R151.reuse ;  /* 0x000000ffff5f7224 */ /* 0x100fe200078e0097 */
[----:B------:R-:W-:Y:S01]  /*1bd0*/  UIADD3 UR7, UR4, 0x4, URZ ;  /* 0x0000000404077890 */ /* 0x000fe2000fffe03f */
        /* <DEDUP_REMOVED lines=19> */
[--C-:B------:R-:W-:Y:S01]  /*1d10*/  IMAD.MOV.U32 R73, RZ, RZ, R151.reuse ;  /* 0x000000ffff497224 */ /* 0x100fe200078e0097 */
[----:B------:R-:W-:Y:S02]  /*1d20*/  WARPGROUP.DEPBAR.LE gsb0, 0x0 ;  /* 0x00008000000079c5 */ /* 0x000fe40000010000 */
[----:B------:R-:W-:Y:S01]  /*1d30*/  WARPGROUP.ARRIVE ;  /* 0x00000000000079c5 */ /* 0x000fe20000000000 */
[--C-:B------:R-:W-:Y:S02]  /*1d40*/  IMAD.MOV.U32 R72, RZ, RZ, R151.reuse ;  /* 0x000000ffff487224 */ /* 0x100fe400078e0097 */
[--C-:B------:R-:W-:Y:S02]  /*1d50*/  IMAD.MOV.U32 R71, RZ, RZ, R151.reuse ;  /* 0x000000ffff477224 */ /* 0x100fe400078e0097 */
        /* <DEDUP_REMOVED lines=10> */
[----:B------:R-:W-:Y:S01]  /*1e00*/  IMAD.MOV.U32 R64, RZ, RZ, R151 ;  /* 0x000000ffff407224 */ /* 0x000fe200078e0097 */
[----:B------:R-:W-:Y:S02]  /*1e10*/  WARPGROUP.DEPBAR.LE gsb0, 0x0 ;  /* 0x00008000000079c5 */ /* 0x000fe40000010000 */
[----:B------:R-:W-:-:S06]  /*1e20*/  WARPGROUP.ARRIVE ;  /* 0x00000000000079c5 */ /* 0x000fcc0000000000 */
[----:B------:R-:W-:Y:S01]  /*1e30*/  HGMMA.64x16x16.F32 R24, gdesc[UR8], RZ, !UPT, gsb0 ;  /* 0x00200000081879f0 */ /* 0x000fe2000c0008ff */
[----:B------:R-:W-:Y:S01]  /*1e40*/  UIADD3 UR10, UR4, 0x82, URZ ;  /* 0x00000082040a7890 */ /* 0x000fe2000fffe03f */
[----:B------:R-:W-:Y:S01]  /*1e50*/  UMOV UR8, UR20 ;  /* 0x0000001400087c82 */ /* 0x000fe20008000000 */
[----:B------:R-:W-:Y:S01]  /*1e60*/  UMOV UR9, UR21 ;  /* 0x0000001500097c82 */ /* 0x000fe20008000000 */
[----:B------:R-:W-:Y:S01]  /*1e70*/  UMOV UR11, 0x40000040 ;  /* 0x40000040000b7882 */ /* 0x000fe20000000000 */
[----:B------:R-:W-:Y:S02]  /*1e80*/  WARPGROUP.DEPBAR.LE gsb0, 0x0 ;  /* 0x00008000000079c5 */ /* 0x000fe40000010000 */
[----:B------:R-:W-:-:S06]  /*1e90*/  WARPGROUP.ARRIVE ;  /* 0x00000000000079c5 */ /* 0x000fcc0000000000 */
[----:B------:R-:W-:Y:S01]  /*1ea0*/  HGMMA.64x16x16.F32 R56, gdesc[UR12], R56, gsb0 ;  /* 0x002000000c3879f0 */ /* 0x000fe20008000838 */
        /* <DEDUP_REMOVED lines=14> */
[----:B------:R-:W-:Y:S01]  /*1f90*/  UMOV UR12, UR6 ;  /* 0x00000006000c7c82 */ /* 0x000fe20008000000 */
[----:B------:R-:W-:Y:S01]  /*1fa0*/  UMOV UR13, 0x40000040 ;  /* 0x40000040000d7882 */ /* 0x000fe20000000000 */
[----:B------:R-:W-:Y:S01]  /*1fb0*/  UMOV UR14, UR7 ;  /* 0x00000007000e7c82 */ /* 0x000fe20008000000 */
[----:B------:R-:W-:Y:S01]  /*1fc0*/  UMOV UR15, 0x40000040 ;  /* 0x40000040000f7882 */ /* 0x000fe20000000000 */
[----:B------:R-:W-:Y:S01]  /*1fd0*/  UMOV UR20, UR12 ;  /* 0x0000000c00147c82 */ /* 0x000fe20008000000 */
[----:B------:R-:W-:Y:S01]  /*1fe0*/  UMOV UR21, UR13 ;  /* 0x0000000d00157c82 */ /* 0x000fe20008000000 */
[----:B------:R-:W-:Y:S01]  /*1ff0*/  IMAD.U32 R8, RZ, RZ, UR12 ;  /* 0x0000000cff087e24 */ /* 0x000fe2000f8e00ff */
[----:B------:R-:W-:Y:S01]  /*2000*/  UIADD3 UR6, UR5, 0x6, URZ ;  /* 0x0000000605067890 */ /* 0x000fe2000fffe03f */
[----:B------:R-:W-:Y:S01]  /*2010*/  IMAD.U32 R9, RZ, RZ, UR13 ;  /* 0x0000000dff097e24 */ /* 0x000fe2000f8e00ff */
[----:B------:R-:W-:Y:S01]  /*2020*/  UIADD3 UR7, UR4, 0x6, URZ ;  /* 0x0000000604077890 */ /* 0x000fe2000fffe03f */
[----:B------:R-:W-:-:S02]  /*2030*/  WARPGROUP.DEPBAR.LE gsb0, 0x0 ;  /* 0x00008000000079c5 */ /* 0x000fc40000010000 */
        /* <DEDUP_REMOVED lines=46> */
[----:B------:R-:W-:Y:S01]  /*2320*/  UMOV UR16, UR8 ;  /* 0x0000000800107c82 */ /* 0x000fe20008000000 */
[----:B------:R-:W-:Y:S01]  /*2330*/  UMOV UR17, UR9 ;  /* 0x0000000900117c82 */ /* 0x000fe20008000000 */
[----:B------:R-:W-:Y:S02]  /*2340*/  UIADD3 UR6, UR5, 0x400, URZ ;  /* 0x0000040005067890 */ /* 0x000fe4000fffe03f */
[----:B------:R-:W-:Y:S01]  /*2350*/  UIADD3 UR7, UR4, 0x704, URZ ;  /* 0x0000070404077890 */ /* 0x000fe2000fffe03f */
[----:B------:R-:W-:-:S02]  /*2360*/  WARPGROUP.DEPBAR.LE gsb0, 0x0 ;  /* 0x00008000000079c5 */ /* 0x000fc40000010000 */
        /* <DEDUP_REMOVED lines=13> */
[----:B------:R-:W-:Y:S01]  /*2440*/  UMOV UR12, UR6 ;  /* 0x00000006000c7c82 */ /* 0x000fe20008000000 */
[----:B------:R-:W-:Y:S01]  /*2450*/  UMOV UR13, 0x40000040 ;  /* 0x40000040000d7882 */ /* 0x000fe20000000000 */
[----:B------:R-:W-:Y:S01]  /*2460*/  UMOV UR15, 0x40000040 ;  /* 0x40000040000f7882 */ /* 0x000fe20000000000 */
[----:B------:R-:W-:Y:S01]  /*2470*/  UMOV UR20, UR12 ;  /* 0x0000000c00147c82 */ /* 0x000fe20008000000 */
[----:B------:R-:W-:Y:S01]  /*2480*/  UMOV UR21, UR13 ;  /* 0x0000000d00157c82 */ /* 0x000fe20008000000 */
[----:B------:R-:W-:Y:S01]  /*2490*/  UIADD3 UR6, UR5, 0x402, URZ ;  /* 0x0000040205067890 */ /* 0x000fe2000fffe03f */
[----:B------:R-:W-:Y:S02]  /*24a0*/  MOV R2, UR13 ;  /* 0x0000000d00027c02 */ /* 0x000fe40008000f00 */
[----:B------:R-:W-:Y:S01]  /*24b0*/  MOV R3, UR12 ;  /* 0x0000000c00037c02 */ /* 0x000fe20008000f00 */
        /* <DEDUP_REMOVED lines=11> */
[----:B------:R-:W-:Y:S01]  /*2570*/  ULDC UR11, c[0x0][0x988] ;  /* 0x00026200000b7ab9 */ /* 0x000fe20000000800 */
        /* <DEDUP_REMOVED lines=30> */
[----:B------:R-:W-:Y:S02]  /*2760*/  UMOV UR15, 0x40000040 ;  /* 0x40000040000f7882 */ /* 0x000fe40000000000 */
        /* <DEDUP_REMOVED lines=29> */
[----:B------:R-:W-:Y:S03]  /*2940*/  HGMMA.64x16x16.F32 R24, gdesc[UR16], R24, gsb0 ;  /* 0x00200000101879f0 */ /* 0x000fe60008000818 */
        /* <DEDUP_REMOVED lines=135> */
[----:B------:R-:W-:Y:S01]  /*31c0*/  UIADD3 UR7, UR4, 0x706, URZ ;  /* 0x0000070604077890 */ /* 0x000fe2000fffe03f */
        /* <DEDUP_REMOVED lines=11> */
[----:B------:R-:W-:Y:S01]  /*3280*/  UIADD3 UR6, UR5, 0xc00, URZ ;  /* 0x00000c0005067890 */ /* 0x000fe2000fffe03f */
[----:B------:R-:W-:Y:S01]  /*3290*/  ULDC UR10, c[0x0][0x9d8] ;  /* 0x00027600000a7ab9 */ /* 0x000fe20000000800 */
[----:B------:R-:W-:-:S02]  /*32a0*/  WARPGROUP.DEPBAR.LE gsb0, 0x0 ;  /* 0x00008000000079c5 */ /* 0x000fc40000010000 */
        /* <DEDUP_REMOVED lines=21> */
[----:B------:R-:W-:Y:S01]  /*3400*/  UMOV UR48, UR44 ;  /* 0x0000002c00307c82 */ /* 0x000fe20008000000 */
[----:B------:R-:W-:Y:S01]  /*3410*/  UMOV UR49, UR45 ;  /* 0x0000002d00317c82 */ /* 0x000fe20008000000 */
[----:B------:R-:W-:Y:S01]  /*3420*/  UIADD3 UR6, UR5, 0xc02, URZ ;  /* 0x00000c0205067890 */ /* 0x000fe2000fffe03f */
[----:B------:R-:W-:-:S02]  /*3430*/  WARPGROUP.DEPBAR.LE gsb0, 0x0 ;  /* 0x00008000000079c5 */ /* 0x000fc40000010000 */
[----:B------:R-:W-:-:S06]  /*3440*/  WARPGROUP.ARRIVE ;  /* 0x00000000000079c5 */ /* 0x000fcc0000000000 */
[----:B------:R-:W-:Y:S01]  /*3450*/  HGMMA.64x16x16.F32 R32, gdesc[UR40], R32, gsb0 ;  /* 0x00200000282079f0 */ /* 0x000fe20008000820 */
[----:B------:R-:W-:Y:S01]  /*3460*/  UMOV UR42, UR7 ;  /* 0x00000007002a7c82 */ /* 0x000fe20008000000 */
[----:B------:R-:W-:Y:S01]  /*3470*/  UMOV UR43, 0x40000040 ;  /* 0x40000040002b7882 */ /* 0x000fe20000000000 */
[----:B------:R-:W-:Y:S01]  /*3480*/  UIADD3 UR7, UR4, 0x980, URZ ;  /* 0x0000098004077890 */ /* 0x000fe2000fffe03f */
        /* <DEDUP_REMOVED lines=52> */
[----:B------:R-:W-:Y:S01]  /*37d0*/  UIADD3 UR6, UR4, 0x804, URZ ;  /* 0x0000080404067890 */ /* 0x000fe2000fffe03f */
[----:B------:R-:W-:Y:S01]  /*37e0*/  UMOV UR12, UR52 ;  /* 0x00000034000c7c82 */ /* 0x000fe20008000000 */
[----:B------:R-:W-:Y:S01]  /*37f0*/  UMOV UR13, UR53 ;  /* 0x00000035000d7c82 */ /* 0x000fe20008000000 */
[----:B------:R-:W-:Y:S01]  /*3800*/  UMOV UR56, UR52 ;  /* 0x0000003400387c82 */ /* 0x000fe20008000000 */
[----:B------:R-:W-:-:S03]  /*3810*/  UMOV UR57, UR53 ;  /* 0x0000003500397c82 */ /* 0x000fc60008000000 */
[----:B------:R-:W-:Y:S01]  /*3820*/  UMOV UR14, UR6 ;  /* 0x00000006000e7c82 */ /* 0x000fe20008000000 */
[----:B------:R-:W-:Y:S01]  /*3830*/  UIADD3 UR6, UR4, 0x984, URZ ;  /* 0x0000098404067890 */ /* 0x000fe2000fffe03f */
        /* <DEDUP_REMOVED lines=17> */
[----:B------:R-:W-:Y:S02]  /*3950*/  R2UR UR12, R3 ;  /* 0x00000000030c72ca */ /* 0x000fe400000e0000 */
[----:B------:R-:W-:Y:S01]  /*3960*/  R2UR UR13, R2 ;  /* 0x00000000020d72ca */ /* 0x000fe200000e0000 */
[----:B------:R-:W-:Y:S01]  /*3970*/  VIADD R2, R225, UR61 ;  /* 0x0000003de1027c36 */ /* 0x000fe20008000000 */
        /* <DEDUP_REMOVED lines=10> */
[----:B------:R-:W-:Y:S01]  /*3a20*/  R2UR UR5, R152 ;  /* 0x00000000980572ca */ /* 0x000fe200000e0000 */
[----:B------:R-:W-:Y:S01]  /*3a30*/  IMAD.U32 R7, RZ, RZ, UR57 ;  /* 0x00000039ff077e24 */ /* 0x000fe2000f8e00ff */
[----:B------:R-:W-:-:S11]  /*3a40*/  UMOV UR7, 0x40000040 ;  /* 0x4000004000077882 */ /* 0x000fd60000000000 */
[----:B------:R-:W-:Y:S01]  /*3a50*/  IMAD.U32 R3, RZ, RZ, UR5 ;  /* 0x00000005ff037e24 */ /* 0x000fe2000f8e00ff */
[----:B------:R-:W-:-:S03]  /*3a60*/  UMOV UR5, UR15 ;  /* 0x0000000f00057c82 */ /* 0x000fc60008000000 */
[----:B------:R-:W-:-:S05]  /*3a70*/  IMAD R2, R3, -0x50, R2 ;  /* 0xffffffb003027824 */ /* 0x000fca00078e0202 */
[C---:B------:R-:W-:Y:S02]  /*3a80*/  ISETP.GT.AND P6, PT, R2.reuse, RZ, PT ;  /* 0x000000ff0200720c */ /* 0x040fe40003fc4270 */
[C---:B------:R-:W-:Y:S02]  /*3a90*/  ISETP.GT.AND P5, PT, R2.reuse, 0x1, PT ;  /* 0x000000010200780c */ /* 0x040fe40003fa4270 */
[C---:B------:R-:W-:Y:S02]  /*3aa0*/  ISETP.GT.AND P4, PT, R2.reuse, 0x8, PT ;  /* 0x000000080200780c */ /* 0x040fe40003f84270 */
[C---:B------:R-:W-:Y:S02]  /*3ab0*/  ISETP.GT.AND P2, PT, R2.reuse, 0x9, PT ;  /* 0x000000090200780c */ /* 0x040fe40003f44270 */
[----:B------:R-:W-:Y:S01]  /*3ac0*/  ISETP.GT.AND P3, PT, R2, 0x10, PT ;  /* 0x000000100200780c */ /* 0x000fe20003f64270 */
        /* <DEDUP_REMOVED lines=17> */
[----:B------:R-:W-:Y:S01]  /*3be0*/  WARPGROUP.ARRIVE ;  /* 0x00000000000079c5 */ /* 0x000fe20000000000 */
[----:B------:R-:W-:Y:S01]  /*3bf0*/  FMUL.FTZ R56, R56, UR10 ;  /* 0x0000000a38387c20 */ /* 0x000fe20008410000 */
[----:B------:R-:W-:Y:S01]  /*3c00*/  FMUL.FTZ R57, R57, UR10 ;  /* 0x0000000a39397c20 */ /* 0x000fe20008410000 */
[----:B------:R-:W-:Y:S01]  /*3c10*/  FMUL.FTZ R60, R60, UR10 ;  /* 0x0000000a3c3c7c20 */ /* 0x000fe20008410000 */
[----:B------:R-:W-:Y:S01]  /*3c20*/  FMUL.FTZ R61, R61, UR10 ;  /* 0x0000000a3d3d7c20 */ /* 0x000fe20008410000 */
[----:B------:R-:W-:Y:S01]  /*3c30*/  FMUL.FTZ R58, R58, UR10 ;  /* 0x0000000a3a3a7c20 */ /* 0x000fe20008410000 */
[----:B------:R-:W-:Y:S01]  /*3c40*/  HGMMA.64x16x16.F32 R48, gdesc[UR56], R48, gsb0 ;  /* 0x00200000383079f0 */ /* 0x000fe20008000830 */
[----:B------:R-:W-:Y:S01]  /*3c50*/  UIADD3 UR58, UR4, 0x886, URZ ;  /* 0x00000886043a7890 */ /* 0x000fe2000fffe03f */
[----:B------:R-:W0:Y:S01]  /*3c60*/  MUFU.TANH R56, R56 ;  /* 0x0000003800387308 */ /* 0x000e220000002400 */
[----:B------:R-:W-:Y:S01]  /*3c70*/  UMOV UR56, UR14 ;  /* 0x0000000e00387c82 */ /* 0x000fe20008000000 */
[----:B------:R-:W-:Y:S01]  /*3c80*/  UMOV UR57, UR15 ;  /* 0x0000000f00397c82 */ /* 0x000fe20008000000 */
[----:B------:R-:W-:Y:S01]  /*3c90*/  UMOV UR59, 0x40000040 ;  /* 0x40000040003b7882 */ /* 0x000fe20000000000 */
[----:B------:R-:W-:Y:S01]  /*3ca0*/  FMUL.FTZ R59, R59, UR10 ;  /* 0x0000000a3b3b7c20 */ /* 0x000fe20008410000 */
[----:B------:R-:W-:Y:S01]  /*3cb0*/  FMUL.FTZ R62, R62, UR10 ;  /* 0x0000000a3e3e7c20 */ /* 0x000fe20008410000 */
[----:B------:R-:W-:-:S02]  /*3cc0*/  FMUL.FTZ R63, R63, UR10 ;  /* 0x0000000a3f3f7c20 */ /* 0x000fc40008410000 */
[----:B------:R-:W1:Y:S08]  /*3cd0*/  MUFU.TANH R57, R57 ;  /* 0x0000003900397308 */ /* 0x000e700000002400 */
[----:B------:R-:W2:Y:S01]  /*3ce0*/  MUFU.TANH R60, R60 ;  /* 0x0000003c003c7308 */ /* 0x000ea20000002400 */
[----:B0-----:R-:W-:-:S07]  /*3cf0*/  FSEL R56, R56, -INF , P6 ;  /* 0xff80000038387808 */ /* 0x001fce0003000000 */
[----:B------:R-:W0:Y:S01]  /*3d00*/  MUFU.TANH R61, R61 ;  /* 0x0000003d003d7308 */ /* 0x000e220000002400 */
[----:B-1----:R-:W-:-:S04]  /*3d10*/  FSEL R57, R57, -INF , P5 ;  /* 0xff80000039397808 */ /* 0x002fc80002800000 */
[----:B------:R-:W-:-:S03]  /*3d20*/  FMNMX.FTZ R3, R56, R57, !PT ;  /* 0x0000003938037209 */ /* 0x000fc60007810000 */
[----:B------:R-:W1:Y:S01]  /*3d30*/  MUFU.TANH R58, R58 ;  /* 0x0000003a003a7308 */ /* 0x000e620000002400 */
[----:B--2---:R-:W-:-:S04]  /*3d40*/  FSEL R60, R60, -INF , P4 ;  /* 0xff8000003c3c7808 */ /* 0x004fc80002000000 */
[----:B------:R-:W-:-:S03]  /*3d50*/  FMNMX.FTZ R4, R60, R3, !PT ;  /* 0x000000033c047209 */ /* 0x000fc60007810000 */
[----:B------:R-:W2:Y:S01]  /*3d60*/  MUFU.TANH R59, R59 ;  /* 0x0000003b003b7308 */ /* 0x000ea20000002400 */
[----:B0-----:R-:W-:-:S04]  /*3d70*/  FSEL R61, R61, -INF , P2 ;  /* 0xff8000003d3d7808 */ /* 0x001fc80001000000 */
[----:B------:R-:W-:-:S03]  /*3d80*/  FMNMX.FTZ R3, R61, R4, !PT ;  /* 0x000000043d037209 */ /* 0x000fc60007810000 */
[----:B------:R-:W0:Y:S01]  /*3d90*/  MUFU.TANH R62, R62 ;  /* 0x0000003e003e7308 */ /* 0x000e220000002400 */
[----:B-1----:R-:W-:Y:S01]  /*3da0*/  FSEL R58, R58, -INF , P6 ;  /* 0xff8000003a3a7808 */ /* 0x002fe20003000000 */
        /* <DEDUP_REMOVED lines=9> */
[----:B------:R-:W1:Y:S01]  /*3e40*/  MUFU.TANH R48, R48 ;  /* 0x0000003000307308 */ /* 0x000e620000002400 */
[----:B------:R-:W-:Y:S01]  /*3e50*/  UMOV UR56, UR14 ;  /* 0x0000000e00387c82 */ /* 0x000fe20008000000 */
[----:B------:R-:W-:Y:S01]  /*3e60*/  UMOV UR57, UR15 ;  /* 0x0000000f00397c82 */ /* 0x000fe20008000000 */
[----:B------:R-:W-:Y:S01]  /*3e70*/  UMOV UR59, 0x40000040 ;  /* 0x40000040003b7882 */ /* 0x000fe20000000000 */
[----:B------:R-:W-:Y:S01]  /*3e80*/  UMOV UR4, UR14 ;  /* 0x0000000e00047c82 */ /* 0x000fe20008000000 */
[----:B------:R-:W-:Y:S01]  /*3e90*/  FMUL.FTZ R51, R51, UR10 ;  /* 0x0000000a33337c20 */ /* 0x000fe20008410000 */
[----:B------:R-:W-:Y:S01]  /*3ea0*/  FMUL.FTZ R54, R54, UR10 ;  /* 0x0000000a36367c20 */ /* 0x000fe20008410000 */
[C---:B------:R-:W-:Y:S01]  /*3eb0*/  ISETP.GT.AND P6, PT, R2.reuse, 0x11, PT ;  /* 0x000000110200780c */ /* 0x040fe20003fc4270 */
[----:B------:R-:W3:Y:S01]  /*3ec0*/  MUFU.TANH R49, R49 ;  /* 0x0000003100317308 */ /* 0x000ee20000002400 */
[----:B--2---:R-:W-:Y:S01]  /*3ed0*/  FSEL R59, R59, -INF , P5 ;  /* 0xff8000003b3b7808 */ /* 0x004fe20002800000 */
[----:B------:R-:W-:Y:S01]  /*3ee0*/  FMUL.FTZ R55, R55, UR10 ;  /* 0x0000000a37377c20 */ /* 0x000fe20008410000 */
[----:B------:R-:W-:-:S02]  /*3ef0*/  ISETP.GT.AND P5, PT, R2, 0x18, PT ;  /* 0x000000180200780c */ /* 0x000fc40003fa4270 */
[----:B0-----:R-:W-:Y:S02]  /*3f00*/  FSEL R62, R62, -INF , P4 ;  /* 0xff8000003e3e7808 */ /* 0x001fe40002000000 */
[----:B------:R-:W-:Y:S01]  /*3f10*/  ISETP.GT.AND P4, PT, R2, 0x19, PT ;  /* 0x000000190200780c */ /* 0x000fe20003f84270 */
[----:B------:R-:W0:Y:S01]  /*3f20*/  MUFU.TANH R52, R52 ;  /* 0x0000003400347308 */ /* 0x000e220000002400 */
[----:B-1----:R-:W-:-:S04]  /*3f30*/  FSEL R48, R48, -INF , P3 ;  /* 0xff80000030307808 */ /* 0x002fc80001800000 */
[----:B------:R-:W-:-:S03]  /*3f40*/  FMNMX.FTZ R4, R48, R3, !PT ;  /* 0x0000000330047209 */ /* 0x000fc60007810000 */
[----:B------:R-:W1:Y:S01]  /*3f50*/  MUFU.TANH R63, R63 ;  /* 0x0000003f003f7308 */ /* 0x000e620000002400 */
[----:B---3--:R-:W-:-:S04]  /*3f60*/  FSEL R49, R49, -INF , P6 ;  /* 0xff80000031317808 */ /* 0x008fc80003000000 */
[----:B------:R-:W-:-:S03]  /*3f70*/  FMNMX.FTZ R3, R49, R4, !PT ;  /* 0x0000000431037209 */ /* 0x000fc60007810000 */
[----:B------:R-:W2:Y:S01]  /*3f80*/  MUFU.TANH R53, R53 ;  /* 0x0000003500357308 */ /* 0x000ea20000002400 */
[----:B0-----:R-:W-:-:S04]  /*3f90*/  FSEL R52, R52, -INF , P5 ;  /* 0xff80000034347808 */ /* 0x001fc80002800000 */
[----:B------:R-:W-:-:S03]  /*3fa0*/  FMNMX.FTZ R4, R52, R3, !PT ;  /* 0x0000000334047209 */ /* 0x000fc60007810000 */
[----:B------:R-:W0:Y:S01]  /*3fb0*/  MUFU.TANH R50, R50 ;  /* 0x0000003200327308 */ /* 0x000e220000002400 */
[----:B-1----:R-:W-:Y:S02]  /*3fc0*/  FSEL R63, R63, -INF , P2 ;  /* 0xff8000003f3f7808 */ /* 0x002fe40001000000 */
[----:B------:R-:W-:-:S05]  /*3fd0*/  ISETP.GT.AND P2, PT, R2, 0x20, PT ;  /* 0x000000200200780c */ /* 0x000fca0003f44270 */
[----:B------:R-:W1:Y:S01]  /*3fe0*/  MUFU.TANH R51, R51 ;  /* 0x0000003300337308 */ /* 0x000e620000002400 */
[----:B--2---:R-:W-:Y:S01]  /*3ff0*/  FSEL R53, R53, -INF , P4 ;  /* 0xff80000035357808 */ /* 0x004fe20002000000 */
[----:B------:R-:W-:Y:S02]  /*4000*/  WARPGROUP.DEPBAR.LE gsb0, 0x0 ;  /* 0x00008000000079c5 */ /* 0x000fe40000010000 */
[----:B------:R-:W-:Y:S01]  /*4010*/  WARPGROUP.ARRIVE ;  /* 0x00000000000079c5 */ /* 0x000fe20000000000 */
[----:B------:R-:W-:Y:S01]  /*4020*/  FMUL.FTZ R40, R40, UR10 ;  /* 0x0000000a28287c20 */ /* 0x000fe20008410000 */
[----:B------:R-:W-:Y:S01]  /*4030*/  FMUL.FTZ R41, R41, UR10 ;  /* 0x0000000a29297c20 */ /* 0x000fe20008410000 */
[----:B------:R-:W-:Y:S01]  /*4040*/  FMUL.FTZ R44, R44, UR10 ;  /* 0x0000000a2c2c7c20 */ /* 0x000fe20008410000 */
[----:B------:R-:W-:Y:S01]  /*4050*/  FMUL.FTZ R45, R45, UR10 ;  /* 0x0000000a2d2d7c20 */ /* 0x000fe20008410000 */
[----:B------:R-:W2:Y:S01]  /*4060*/  MUFU.TANH R54, R54 ;  /* 0x0000003600367308 */ /* 0x000ea20000002400 */
[----:B------:R-:W-:Y:S01]  /*4070*/  HGMMA.64x16x16.F32 R32, gdesc[UR56], R32, gsb0 ;  /* 0x00200000382079f0 */ /* 0x000fe20008000820 */
[----:B------:R-:W-:Y:S01]  /*4080*/  FMUL.FTZ R43, R43, UR10 ;  /* 0x0000000a2b2b7c20 */ /* 0x000fe20008410000 */
[----:B------:R-:W-:Y:S01]  /*4090*/  FMUL.FTZ R42, R42, UR10 ;  /* 0x0000000a2a2a7c20 */ /* 0x000fe20008410000 */
[----:B0-----:R-:W-:Y:S01]  /*40a0*/  FSEL R50, R50, -INF , P3 ;  /* 0xff80000032327808 */ /* 0x001fe20001800000 */
[----:B------:R-:W-:Y:S01]  /*40b0*/  FMUL.FTZ R46, R46, UR10 ;  /* 0x0000000a2e2e7c20 */ /* 0x000fe20008410000 */
[----:B------:R-:W-:Y:S01]  /*40c0*/  ISETP.GT.AND P3, PT, R2, 0x21, PT ;  /* 0x000000210200780c */ /* 0x000fe20003f64270 */
[----:B------:R-:W-:Y:S01]  /*40d0*/  FMUL.FTZ R47, R47, UR10 ;  /* 0x0000000a2f2f7c20 */ /* 0x000fe20008410000 */
[----:B------:R-:W0:Y:S01]  /*40e0*/  MUFU.TANH R40, R40 ;  /* 0x0000002800287308 */ /* 0x000e220000002400 */
[----:B------:R-:W-:-:S02]  /*40f0*/  FMNMX.FTZ R3, R53, R4, !PT ;  /* 0x0000000435037209 */ /* 0x000fc40007810000 */
[----:B-1----:R-:W-:Y:S02]  /*4100*/  FSEL R51, R51, -INF , P6 ;  /* 0xff80000033337808 */ /* 0x002fe40003000000 */
[----:B------:R-:W-:-:S03]  /*4110*/  ISETP.GT.AND P6, PT, R2, 0x28, PT ;  /* 0x000000280200780c */ /* 0x000fc60003fc4270 */
[----:B------:R-:W1:Y:S01]  /*4120*/  MUFU.TANH R41, R41 ;  /* 0x0000002900297308 */ /* 0x000e620000002400 */
[----:B--2---:R-:W-:Y:S02]  /*4130*/  FSEL R54, R54, -INF , P5 ;  /* 0xff80000036367808 */ /* 0x004fe40002800000 */
[----:B------:R-:W-:-:S05]  /*4140*/  ISETP.GT.AND P5, PT, R2, 0x29, PT ;  /* 0x000000290200780c */ /* 0x000fca0003fa4270 */
[----:B------:R-:W2:Y:S01]  /*4150*/  MUFU.TANH R44, R44 ;  /* 0x0000002c002c7308 */ /* 0x000ea20000002400 */
[----:B0-----:R-:W-:-:S04]  /*4160*/  FSEL R40, R40, -INF , P2 ;  /* 0xff80000028287808 */ /* 0x001fc80001000000 */
[----:B------:R-:W-:-:S03]  /*4170*/  FMNMX.FTZ R4, R40, R3, !PT ;  /* 0x0000000328047209 */ /* 0x000fc60007810000 */
[----:B------:R-:W0:Y:S01]  /*4180*/  MUFU.TANH R55, R55 ;  /* 0x0000003700377308 */ /* 0x000e220000002400 */
[----:B-1----:R-:W-:-:S04]  /*4190*/  FSEL R41, R41, -INF , P3 ;  /* 0xff80000029297808 */ /* 0x002fc80001800000 */
[----:B------:R-:W-:-:S03]  /*41a0*/  FMNMX.FTZ R3, R41, R4, !PT ;  /* 0x0000000429037209 */ /* 0x000fc60007810000 */
[----:B------:R-:W1:Y:S01]  /*41b0*/  MUFU.TANH R45, R45 ;  /* 0x0000002d002d7308 */ /* 0x000e620000002400 */
[----:B--2---:R-:W-:-:S04]  /*41c0*/  FSEL R44, R44, -INF , P6 ;  /* 0xff8000002c2c7808 */ /* 0x004fc80003000000 */
[----:B------:R-:W-:-:S03]  /*41d0*/  FMNMX.FTZ R4, R44, R3, !PT ;  /* 0x000000032c047209 */ /* 0x000fc60007810000 */
[----:B------:R-:W2:Y:S01]  /*41e0*/  MUFU.TANH R43, R43 ;  /* 0x0000002b002b7308 */ /* 0x000ea20000002400 */
[----:B0-----:R-:W-:Y:S02]  /*41f0*/  FSEL R55, R55, -INF , P4 ;  /* 0xff80000037377808 */ /* 0x001fe40002000000 */
[----:B------:R-:W-:Y:S01]  /*4200*/  ISETP.GT.AND P4, PT, R2, 0x30, PT ;  /* 0x000000300200780c */ /* 0x000fe20003f84270 */
[----:B------:R-:W-:Y:S02]  /*4210*/  WARPGROUP.DEPBAR.LE gsb0, 0x0 ;  /* 0x00008000000079c5 */ /* 0x000fe40000010000 */
[----:B------:R-:W-:Y:S01]  /*4220*/  WARPGROUP.ARRIVE ;  /* 0x00000000000079c5 */ /* 0x000fe20000000000 */
[----:B------:R-:W-:Y:S01]  /*4230*/  FMUL.FTZ R32, R32, UR10 ;  /* 0x0000000a20207c20 */ /* 0x000fe20008410000 */
[----:B------:R-:W-:Y:S01]  /*4240*/  FMUL.FTZ R33, R33, UR10 ;  /* 0x0000000a21217c20 */ /* 0x000fe20008410000 */
[----:B------:R-:W-:Y:S01]  /*4250*/  FMUL.FTZ R36, R36, UR10 ;  /* 0x0000000a24247c20 */ /* 0x000fe20008410000 */
[----:B------:R-:W0:Y:S01]  /*4260*/  MUFU.TANH R42, R42 ;  /* 0x0000002a002a7308 */ /* 0x000e220000002400 */
[----:B------:R-:W-:Y:S01]  /*4270*/  FMUL.FTZ R37, R37, UR10 ;  /* 0x0000000a25257c20 */ /* 0x000fe20008410000 */
[----:B------:R-:W-:Y:S01]  /*4280*/  HGMMA.64x16x16.F32 R24, gdesc[UR4], R24, gsb0 ;  /* 0x00200000041879f0 */ /* 0x000fe20008000818 */
[----:B------:R-:W-:Y:S01]  /*4290*/  FMUL.FTZ R34, R34, UR10 ;  /* 0x0000000a22227c20 */ /* 0x000fe20008410000 */
[----:B------:R-:W-:Y:S01]  /*42a0*/  FMUL.FTZ R35, R35, UR10 ;  /* 0x0000000a23237c20 */ /* 0x000fe20008410000 */
[----:B-1----:R-:W-:Y:S01]  /*42b0*/  FSEL R45, R45, -INF , P5 ;  /* 0xff8000002d2d7808 */ /* 0x002fe20002800000 */
[----:B------:R-:W-:Y:S01]  /*42c0*/  FMUL.FTZ R38, R38, UR10 ;  /* 0x0000000a26267c20 */ /* 0x000fe20008410000 */
[----:B--2---:R-:W-:Y:S01]  /*42d0*/  FSEL R43, R43, -INF , P3 ;  /* 0xff8000002b2b7808 */ /* 0x004fe20001800000 */
[----:B------:R-:W1:Y:S01]  /*42e0*/  MUFU.TANH R32, R32 ;  /* 0x0000002000207308 */ /* 0x000e620000002400 */
[----:B------:R-:W-:Y:S01]  /*42f0*/  ISETP.GT.AND P3, PT, R2, 0x31, PT ;  /* 0x000000310200780c */ /* 0x000fe20003f64270 */
[----:B------:R-:W-:Y:S01]  /*4300*/  FMUL.FTZ R39, R39, UR10 ;  /* 0x0000000a27277c20 */ /* 0x000fe20008410000 */
[----:B------:R-:W-:-:S05]  /*4310*/  FMNMX.FTZ R3, R45, R4, !PT ;  /* 0x000000042d037209 */ /* 0x000fca0007810000 */
[----:B------:R-:W2:Y:S01]  /*4320*/  MUFU.TANH R33, R33 ;  /* 0x0000002100217308 */ /* 0x000ea20000002400 */
[----:B0-----:R-:W-:Y:S02]  /*4330*/  FSEL R42, R42, -INF , P2 ;  /* 0xff8000002a2a7808 */ /* 0x001fe40001000000 */
[----:B------:R-:W-:-:S05]  /*4340*/  ISETP.GT.AND P2, PT, R2, 0x38, PT ;  /* 0x000000380200780c */ /* 0x000fca0003f44270 */
        /* <DEDUP_REMOVED lines=8> */
[----:B------:R-:W-:-:S05]  /*43d0*/  ISETP.GT.AND P6, PT, R2, 0x39, PT ;  /* 0x000000390200780c */ /* 0x000fca0003fc4270 */
[----:B------:R-:W0:Y:S01]  /*43e0*/  MUFU.TANH R37, R37 ;  /* 0x0000002500257308 */ /* 0x000e220000002400 */
[----:B-1----:R-:W-:-:S04]  /*43f0*/  FSEL R36, R36, -INF , P2 ;  /* 0xff80000024247808 */ /* 0x002fc80001000000 */
[----:B------:R-:W-:Y:S01]  /*4400*/  FMNMX.FTZ R4, R36, R3, !PT ;  /* 0x0000000324047209 */ /* 0x000fe20007810000 */
[----:B------:R-:W-:Y:S02]  /*4410*/  WARPGROUP.DEPBAR.LE gsb0, 0x0 ;  /* 0x00008000000079c5 */ /* 0x000fe40000010000 */
[----:B------:R-:W-:Y:S01]  /*4420*/  FMUL.FTZ R24, R24, UR10 ;  /* 0x0000000a18187c20 */ /* 0x000fe20008410000 */
[----:B------:R-:W-:Y:S01]  /*4430*/  FMUL.FTZ R25, R25, UR10 ;  /* 0x0000000a19197c20 */ /* 0x000fe20008410000 */
[----:B------:R-:W1:Y:S01]  /*4440*/  MUFU.TANH R34, R34 ;  /* 0x0000002200227308 */ /* 0x000e620000002400 */
[----:B------:R-:W-:Y:S01]  /*4450*/  FMUL.FTZ R28, R28, UR10 ;  /* 0x0000000a1c1c7c20 */ /* 0x000fe20008410000 */
[----:B------:R-:W-:Y:S01]  /*4460*/  FMUL.FTZ R29, R29, UR10 ;  /* 0x0000000a1d1d7c20 */ /* 0x000fe20008410000 */
[----:B--2---:R-:W-:Y:S01]  /*4470*/  FSEL R47, R47, -INF , P5 ;  /* 0xff8000002f2f7808 */ /* 0x004fe20002800000 */
[----:B------:R-:W-:Y:S01]  /*4480*/  FMUL.FTZ R26, R26, UR10 ;  /* 0x0000000a1a1a7c20 */ /* 0x000fe20008410000 */
[----:B------:R-:W-:Y:S01]  /*4490*/  ISETP.GT.AND P5, PT, R2, 0x40, PT ;  /* 0x000000400200780c */ /* 0x000fe20003fa4270 */
[----:B------:R-:W-:Y:S01]  /*44a0*/  FMUL.FTZ R27, R27, UR10 ;  /* 0x0000000a1b1b7c20 */ /* 0x000fe20008410000 */
[----:B0-----:R-:W-:Y:S01]  /*44b0*/  FSEL R37, R37, -INF , P6 ;  /* 0xff80000025257808 */ /* 0x001fe20003000000 */
[----:B------:R-:W0:Y:S01]  /*44c0*/  MUFU.TANH R24, R24 ;  /* 0x0000001800187308 */ /* 0x000e220000002400 */
[----:B------:R-:W-:Y:S01]  /*44d0*/  FMUL.FTZ R30, R30, UR10 ;  /* 0x0000000a1e1e7c20 */ /* 0x000fe20008410000 */
[----:B------:R-:W-:Y:S01]  /*44e0*/  FMUL.FTZ R31, R31, UR10 ;  /* 0x0000000a1f1f7c20 */ /* 0x000fe20008410000 */
[----:B------:R-:W-:Y:S01]  /*44f0*/  FMNMX.FTZ R3, R37, R4, !PT ;  /* 0x0000000425037209 */ /* 0x000fe20007810000 */
[----:B------:R2:W-:Y:S04]  /*4500*/  @!P1 SYNCS.ARRIVE.TRANS64.RED.A1T0 RZ, [R0+URZ], RZ ;  /* 0x000000ff00ff99a7 */ /* 0x0005e8000810043f */
[----:B------:R-:W3:Y:S01]  /*4510*/  MUFU.TANH R35, R35 ;  /* 0x0000002300237308 */ /* 0x000ee20000002400 */
[----:B-1----:R-:W-:-:S02]  /*4520*/  FSEL R34, R34, -INF , P4 ;  /* 0xff80000022227808 */ /* 0x002fc40002000000 */
[----:B------:R-:W-:-:S05]  /*4530*/  ISETP.GT.AND P4, PT, R2, 0x41, PT ;  /* 0x000000410200780c */ /* 0x000fca0003f84270 */
[----:B------:R-:W1:Y:S01]  /*4540*/  MUFU.TANH R25, R25 ;  /* 0x0000001900197308 */ /* 0x000e620000002400 */
[----:B0-----:R-:W-:-:S04]  /*4550*/  FSEL R24, R24, -INF , P5 ;  /* 0xff80000018187808 */ /* 0x001fc80002800000 */
[----:B------:R-:W-:-:S03]  /*4560*/  FMNMX.FTZ R4, R24, R3, !PT ;  /* 0x0000000318047209 */ /* 0x000fc60007810000 */
[----:B------:R-:W0:Y:S01]  /*4570*/  MUFU.TANH R38, R38 ;  /* 0x0000002600267308 */ /* 0x000e220000002400 */
[----:B---3--:R-:W-:Y:S02]  /*4580*/  FSEL R35, R35, -INF , P3 ;  /* 0xff80000023237808 */ /* 0x008fe40001800000 */
[----:B------:R-:W-:-:S05]  /*4590*/  ISETP.GT.AND P3, PT, R2, 0x48, PT ;  /* 0x000000480200780c */ /* 0x000fca0003f64270 */
[----:B------:R-:W3:Y:S01]  /*45a0*/  MUFU.TANH R28, R28 ;  /* 0x0000001c001c7308 */ /* 0x000ee20000002400 */
[----:B-1----:R-:W-:-:S04]  /*45b0*/  FSEL R25, R25, -INF , P4 ;  /* 0xff80000019197808 */ /* 0x002fc80002000000 */
[----:B------:R-:W-:-:S03]  /*45c0*/  FMNMX.FTZ R3, R25, R4, !PT ;  /* 0x0000000419037209 */ /* 0x000fc60007810000 */
[----:B------:R-:W1:Y:S01]  /*45d0*/  MUFU.TANH R29, R29 ;  /* 0x0000001d001d7308 */ /* 0x000e620000002400 */
[----:B0-----:R-:W-:Y:S02]  /*45e0*/  FSEL R38, R38, -INF , P2 ;  /* 0xff80000026267808 */ /* 0x001fe40001000000 */
[----:B------:R-:W-:-:S05]  /*45f0*/  ISETP.GT.AND P2, PT, R2, 0x49, PT ;  /* 0x000000490200780c */ /* 0x000fca0003f44270 */
[----:B------:R-:W0:Y:S01]  /*4600*/  MUFU.TANH R39, R39 ;  /* 0x0000002700277308 */ /* 0x000e220000002400 */
[----:B---3--:R-:W-:-:S04]  /*4610*/  FSEL R28, R28, -INF , P3 ;  /* 0xff8000001c1c7808 */ /* 0x008fc80001800000 */
[----:B------:R-:W-:-:S03]  /*4620*/  FMNMX.FTZ R2, R28, R3, !PT ;  /* 0x000000031c027209 */ /* 0x000fc60007810000 */
[----:B------:R-:W3:Y:S01]  /*4630*/  MUFU.TANH R26, R26 ;  /* 0x0000001a001a7308 */ /* 0x000ee20000002400 */
[----:B-1----:R-:W-:-:S04]  /*4640*/  FSEL R29, R29, -INF , P2 ;  /* 0xff8000001d1d7808 */ /* 0x002fc80001000000 */
[----:B------:R-:W-:-:S03]  /*4650*/  FMNMX.FTZ R2, R29, R2, !PT ;  /* 0x000000021d027209 */ /* 0x000fc60007810000 */
[----:B------:R-:W1:Y:S01]  /*4660*/  MUFU.TANH R27, R27 ;  /* 0x0000001b001b7308 */ /* 0x000e620000002400 */
[----:B0-----:R-:W-:Y:S01]  /*4670*/  FSEL R39, R39, -INF , P6 ;  /* 0xff80000027277808 */ /* 0x001fe20003000000 */
[----:B------:R-:W0:Y:S06]  /*4680*/  SHFL.BFLY PT, R3, R2, 0x2, 0x1f ;  /* 0x0c401f0002037f89 */ /* 0x000e2c00000e0000 */
[----:B------:R-:W4:Y:S01]  /*4690*/  MUFU.TANH R30, R30 ;  /* 0x0000001e001e7308 */ /* 0x000f220000002400 */
[----:B---3--:R-:W-:-:S07]  /*46a0*/  FSEL R26, R26, -INF , P5 ;  /* 0xff8000001a1a7808 */ /* 0x008fce0002800000 */
[----:B------:R-:W3:Y:S01]  /*46b0*/  MUFU.TANH R31, R31 ;  /* 0x0000001f001f7308 */ /* 0x000ee20000002400 */
[----:B-1----:R-:W-:Y:S02]  /*46c0*/  FSEL R27, R27, -INF , P4 ;  /* 0xff8000001b1b7808 */ /* 0x002fe40002000000 */
[----:B----4-:R-:W-:Y:S02]  /*46d0*/  FSEL R30, R30, -INF , P3 ;  /* 0xff8000001e1e7808 */ /* 0x010fe40001800000 */
[----:B0-----:R-:W-:-:S05]  /*46e0*/  FMNMX.FTZ R3, R2, R3, !PT ;  /* 0x0000000302037209 */ /* 0x001fca0007810000 */
[----:B------:R-:W0:Y:S01]  /*46f0*/  SHFL.BFLY PT, R4, R3, 0x1, 0x1f ;  /* 0x0c201f0003047f89 */ /* 0x000e2200000e0000 */
[----:B---3--:R-:W-:Y:S02]  /*4700*/  FSEL R31, R31, -INF , P2 ;  /* 0xff8000001f1f7808 */ /* 0x008fe40001000000 */
[----:B0-----:R-:W-:Y:S02]  /*4710*/  FMNMX.FTZ R4, R3, R4, !PT ;  /* 0x0000000403047209 */ /* 0x001fe40007810000 */
[----:B------:R-:W-:Y:S02]  /*4720*/  FMNMX.FTZ R3, R58, R59, !PT ;  /* 0x0000003b3a037209 */ /* 0x000fe40007810000 */
[C---:B------:R-:W-:Y:S01]  /*4730*/  FSETP.NEU.FTZ.AND P0, PT, R4.reuse, -INF , PT ;  /* 0xff8000000400780b */ /* 0x040fe20003f1d000 */
[----:B------:R-:W-:Y:S01]  /*4740*/  FMUL.FTZ R5, R4, UR11 ;  /* 0x0000000b04057c20 */ /* 0x000fe20008410000 */
[----:B------:R-:W-:-:S04]  /*4750*/  FMNMX.FTZ R2, R62, R3, !PT ;  /* 0x000000033e027209 */ /* 0x000fc80007810000 */
[----:B------:R-:W-:Y:S02]  /*4760*/  FMNMX.FTZ R3, R63, R2, !PT ;  /* 0x000000023f037209 */ /* 0x000fe40007810000 */
[----:B------:R-:W-:Y:S02]  /*4770*/  FSEL R14, R5, RZ, P0 ;  /* 0x000000ff050e7208 */ /* 0x000fe40000000000 */
[----:B------:R-:W-:Y:S02]  /*4780*/  FMNMX.FTZ R2, R50, R3, !PT ;  /* 0x0000000332027209 */ /* 0x000fe40007810000 */
[----:B------:R-:W-:Y:S01]  /*4790*/  ISETP.NE.AND P0, PT, R20, RZ, PT ;  /* 0x000000ff1400720c */ /* 0x000fe20003f05270 */
[--C-:B------:R-:W-:Y:S01]  /*47a0*/  FFMA.FTZ R56, R56, UR11, -R14.reuse ;  /* 0x0000000b38387c23 */ /* 0x100fe2000801080e */
[----:B------:R-:W-:Y:S01]  /*47b0*/  FMNMX.FTZ R3, R51, R2, !PT ;  /* 0x0000000233037209 */ /* 0x000fe20007810000 */
[--C-:B------:R-:W-:Y:S01]  /*47c0*/  FFMA.FTZ R57, R57, UR11, -R14.reuse ;  /* 0x0000000b39397c23 */ /* 0x100fe2000801080e */
[--C-:B------:R-:W-:Y:S01]  /*47d0*/  FFMA.FTZ R60, R60, UR11, -R14.reuse ;  /* 0x0000000b3c3c7c23 */ /* 0x100fe2000801080e */
[--C-:B------:R-:W-:Y:S01]  /*47e0*/  FFMA.FTZ R61, R61, UR11, -R14.reuse ;  /* 0x0000000b3d3d7c23 */ /* 0x100fe2000801080e */
[----:B------:R-:W-:Y:S01]  /*47f0*/  FMNMX.FTZ R2, R54, R3, !PT ;  /* 0x0000000336027209 */ /* 0x000fe20007810000 */
[----:B------:R-:W-:Y:S01]  /*4800*/  MUFU.EX2 R56, R56 ;  /* 0x0000003800387308 */ /* 0x000fe20000000800 */
[--C-:B------:R-:W-:Y:S01]  /*4810*/  FFMA.FTZ R48, R48, UR11, -R14.reuse ;  /* 0x0000000b30307c23 */ /* 0x100fe2000801080e */
[--C-:B------:R-:W-:Y:S01]  /*4820*/  FFMA.FTZ R49, R49, UR11, -R14.reuse ;  /* 0x0000000b31317c23 */ /* 0x100fe2000801080e */
[----:B------:R-:W-:Y:S01]  /*4830*/  FMNMX.FTZ R3, R55, R2, !PT ;  /* 0x0000000237037209 */ /* 0x000fe20007810000 */
[--C-:B------:R-:W-:Y:S01]  /*4840*/  FFMA.FTZ R52, R52, UR11, -R14.reuse ;  /* 0x0000000b34347c23 */ /* 0x100fe2000801080e */
[--C-:B------:R-:W-:Y:S01]  /*4850*/  FFMA.FTZ R53, R53, UR11, -R14.reuse ;  /* 0x0000000b35357c23 */ /* 0x100fe2000801080e */
[--C-:B------:R-:W-:Y:S01]  /*4860*/  FFMA.FTZ R40, R40, UR11, -R14.reuse ;  /* 0x0000000b28287c23 */ /* 0x100fe2000801080e */
[----:B------:R-:W-:Y:S01]  /*4870*/  FMNMX.FTZ R2, R42, R3, !PT ;  /* 0x000000032a027209 */ /* 0x000fe20007810000 */
[----:B------:R-:W0:Y:S01]  /*4880*/  MUFU.EX2 R57, R57 ;  /* 0x0000003900397308 */ /* 0x000e220000000800 */
[--C-:B------:R-:W-:Y:S01]  /*4890*/  FFMA.FTZ R41, R41, UR11, -R14.reuse ;  /* 0x0000000b29297c23 */ /* 0x100fe2000801080e */
        /* <DEDUP_REMOVED lines=14> */
[----:B------:R-:W1:Y:S01]  /*4980*/  MUFU.EX2 R61, R61 ;  /* 0x0000003d003d7308 */ /* 0x000e620000000800 */
[----:B------:R-:W-:Y:S01]  /*4990*/  FFMA.FTZ R14, R29, UR11, -R14 ;  /* 0x0000000b1d0e7c23 */ /* 0x000fe2000801080e */
[----:B0-----:R-:W-:Y:S01]  /*49a0*/  FADD.FTZ R21, R56, R57 ;  /* 0x0000003938157221 */ /* 0x001fe20000010000 */
[----:B------:R-:W-:-:S02]  /*49b0*/  FMNMX.FTZ R3, R35, R2, !PT ;  /* 0x0000000223037209 */ /* 0x000fc40007810000 */
[----:B------:R-:W-:Y:S01]  /*49c0*/  F2FP.F16.F32.PACK_AB R208, R57, R56 ;  /* 0x0000003839d0723e */ /* 0x000fe200000000ff */
[--C-:B------:R-:W-:Y:S01]  /*49d0*/  IMAD.MOV.U32 R57, RZ, RZ, R151.reuse ;  /* 0x000000ffff397224 */ /* 0x100fe200078e0097 */
[----:B------:R-:W-:Y:S01]  /*49e0*/  FMNMX.FTZ R2, R38, R3, !PT ;  /* 0x0000000326027209 */ /* 0x000fe20007810000 */
[----:B------:R-:W-:Y:S01]  /*49f0*/  MUFU.EX2 R48, R48 ;  /* 0x0000003000307308 */ /* 0x000fe20000000800 */
[----:B------:R-:W-:Y:S02]  /*4a00*/  IMAD.MOV.U32 R56, RZ, RZ, R151 ;  /* 0x000000ffff387224 */ /* 0x000fe400078e0097 */
[----:B------:R-:W-:-:S04]  /*4a10*/  FMNMX.FTZ R3, R39, R2, !PT ;  /* 0x0000000227037209 */ /* 0x000fc80007810000 */
[----:B------:R-:W-:Y:S01]  /*4a20*/  FMNMX.FTZ R2, R26, R3, !PT ;  /* 0x000000031a027209 */ /* 0x000fe20007810000 */
[----:B------:R-:W0:Y:S01]  /*4a30*/  MUFU.EX2 R49, R49 ;  /* 0x0000003100317308 */ /* 0x000e220000000800 */
[----:B-1----:R-:W-:Y:S02]  /*4a40*/  F2FP.F16.F32.PACK_AB R210, R61, R60 ;  /* 0x0000003c3dd2723e */ /* 0x002fe400000000ff */
[----:B------:R-:W-:-:S04]  /*4a50*/  FMNMX.FTZ R3, R27, R2, !PT ;  /* 0x000000021b037209 */ /* 0x000fc80007810000 */
[----:B------:R-:W-:Y:S01]  /*4a60*/  FMNMX.FTZ R2, R30, R3, !PT ;  /* 0x000000031e027209 */ /* 0x000fe20007810000 */
[----:B------:R-:W-:Y:S03]  /*4a70*/  MUFU.EX2 R52, R52 ;  /* 0x0000003400347308 */ /* 0x000fe60000000800 */
[----:B------:R-:W-:-:S05]  /*4a80*/  FMNMX.FTZ R2, R31, R2, !PT ;  /* 0x000000021f027209 */ /* 0x000fca0007810000 */
[----:B------:R-:W1:Y:S01]  /*4a90*/  SHFL.BFLY PT, R3, R2, 0x2, 0x1f ;  /* 0x0c401f0002037f89 */ /* 0x000e6200000e0000 */
[----:B------:R-:W3:Y:S01]  /*4aa0*/  MUFU.EX2 R53, R53 ;  /* 0x0000003500357308 */ /* 0x000ee20000000800 */
[----:B0-----:R-:W-:-:S07]  /*4ab0*/  F2FP.F16.F32.PACK_AB R204, R49, R48 ;  /* 0x0000003031cc723e */ /* 0x001fce00000000ff */
[----:B------:R-:W-:Y:S08]  /*4ac0*/  MUFU.EX2 R40, R40 ;  /* 0x0000002800287308 */ /* 0x000ff00000000800 */
[----:B------:R-:W0:Y:S01]  /*4ad0*/  MUFU.EX2 R41, R41 ;  /* 0x0000002900297308 */ /* 0x000e220000000800 */
[----:B---3--:R-:W-:Y:S02]  /*4ae0*/  F2FP.F16.F32.PACK_AB R206, R53, R52 ;  /* 0x0000003435ce723e */ /* 0x008fe400000000ff */
[----:B-1----:R-:W-:-:S05]  /*4af0*/  FMNMX.FTZ R5, R2, R3, !PT ;  /* 0x0000000302057209 */ /* 0x002fca0007810000 */
[----:B------:R-:W-:Y:S01]  /*4b00*/  MUFU.EX2 R44, R44 ;  /* 0x0000002c002c7308 */ /* 0x000fe20000000800 */
[----:B------:R-:W1:Y:S07]  /*4b10*/  SHFL.BFLY PT, R2, R5, 0x1, 0x1f ;  /* 0x0c201f0005027f89 */ /* 0x000e6e00000e0000 */
[----:B------:R-:W3:Y:S01]  /*4b20*/  MUFU.EX2 R45, R45 ;  /* 0x0000002d002d7308 */ /* 0x000ee20000000800 */
[----:B0-----:R-:W-:-:S07]  /*4b30*/  F2FP.F16.F32.PACK_AB R200, R41, R40 ;  /* 0x0000002829c8723e */ /* 0x001fce00000000ff */
[----:B------:R-:W-:Y:S08]  /*4b40*/  MUFU.EX2 R32, R32 ;  /* 0x0000002000207308 */ /* 0x000ff00000000800 */
[----:B------:R-:W0:Y:S01]  /*4b50*/  MUFU.EX2 R33, R33 ;  /* 0x0000002100217308 */ /* 0x000e220000000800 */
[----:B---3--:R-:W-:Y:S02]  /*4b60*/  F2FP.F16.F32.PACK_AB R202, R45, R44 ;  /* 0x0000002c2dca723e */ /* 0x008fe400000000ff */
[----:B-1----:R-:W-:-:S04]  /*4b70*/  FMNMX.FTZ R3, R5, R2, !PT ;  /* 0x0000000205037209 */ /* 0x002fc80007810000 */
[C---:B------:R-:W-:Y:S01]  /*4b80*/  FSETP.NEU.FTZ.AND P2, PT, R3.reuse, -INF , PT ;  /* 0xff8000000300780b */ /* 0x040fe20003f5d000 */
[----:B------:R-:W-:Y:S01]  /*4b90*/  FMUL.FTZ R2, R3, UR11 ;  /* 0x0000000b03027c20 */ /* 0x000fe20008410000 */
[----:B------:R1:W-:Y:S04]  /*4ba0*/  MUFU.EX2 R5, R14 ;  /* 0x0000000e00057308 */ /* 0x0003e80000000800 */
[----:B------:R-:W-:Y:S02]  /*4bb0*/  FSEL R2, R2, RZ, P2 ;  /* 0x000000ff02027208 */ /* 0x000fe40001000000 */
[----:B------:R-:W-:Y:S02]  /*4bc0*/  PLOP3.LUT P2, PT, PT, PT, UP0, 0x80, 0x0 ;  /* 0x000000000000781c */ /* 0x000fe40003f4f008 */
[----:B------:R-:W-:Y:S01]  /*4bd0*/  MUFU.EX2 R36, R36 ;  /* 0x0000002400247308 */ /* 0x000fe20000000800 */
[--C-:B------:R-:W-:Y:S01]  /*4be0*/  FFMA.FTZ R58, R58, UR11, -R2.reuse ;  /* 0x0000000b3a3a7c23 */ /* 0x100fe20008010802 */
[--C-:B------:R-:W-:Y:S01]  /*4bf0*/  FFMA.FTZ R59, R59, UR11, -R2.reuse ;  /* 0x0000000b3b3b7c23 */ /* 0x100fe20008010802 */
[--C-:B------:R-:W-:Y:S01]  /*4c00*/  FFMA.FTZ R62, R62, UR11, -R2.reuse ;  /* 0x0000000b3e3e7c23 */ /* 0x100fe20008010802 */
[--C-:B------:R-:W-:Y:S01]  /*4c10*/  FFMA.FTZ R63, R63, UR11, -R2.reuse ;  /* 0x0000000b3f3f7c23 */ /* 0x100fe20008010802 */
[--C-:B------:R-:W-:Y:S01]  /*4c20*/  FFMA.FTZ R50, R50, UR11, -R2.reuse ;  /* 0x0000000b32327c23 */ /* 0x100fe20008010802 */
[----:B-1----:R-:W-:Y:S01]  /*4c30*/  FADD.FTZ R14, R60, R21 ;  /* 0x000000153c0e7221 */ /* 0x002fe20000010000 */
[--C-:B------:R-:W-:Y:S01]  /*4c40*/  FFMA.FTZ R51, R51, UR11, -R2.reuse ;  /* 0x0000000b33337c23 */ /* 0x100fe20008010802 */
[----:B------:R-:W-:Y:S01]  /*4c50*/  MUFU.EX2 R58, R58 ;  /* 0x0000003a003a7308 */ /* 0x000fe20000000800 */
[----:B------:R-:W-:Y:S01]  /*4c60*/  FFMA.FTZ R54, R54, UR11, -R2 ;  /* 0x0000000b36367c23 */ /* 0x000fe20008010802 */
[----:B------:R-:W-:Y:S01]  /*4c70*/  FADD.FTZ R21, R61, R14 ;  /* 0x0000000e3d157221 */ /* 0x000fe20000010000 */
[--C-:B------:R-:W-:Y:S01]  /*4c80*/  FFMA.FTZ R55, R55, UR11, -R2.reuse ;  /* 0x0000000b37377c23 */ /* 0x100fe20008010802 */
[--C-:B------:R-:W-:Y:S01]  /*4c90*/  FFMA.FTZ R42, R42, UR11, -R2.reuse ;  /* 0x0000000b2a2a7c23 */ /* 0x100fe20008010802 */
[--C-:B------:R-:W-:Y:S01]  /*4ca0*/  FFMA.FTZ R43, R43, UR11, -R2.reuse ;  /* 0x0000000b2b2b7c23 */ /* 0x100fe20008010802 */
[----:B------:R-:W-:Y:S01]  /*4cb0*/  FADD.FTZ R14, R48, R21 ;  /* 0x00000015300e7221 */ /* 0x000fe20000010000 */
[--C-:B------:R-:W-:Y:S01]  /*4cc0*/  FFMA.FTZ R46, R46, UR11, -R2.reuse ;  /* 0x0000000b2e2e7c23 */ /* 0x100fe20008010802 */
[----:B------:R-:W1:Y:S01]  /*4cd0*/  MUFU.EX2 R59, R59 ;  /* 0x0000003b003b7308 */ /* 0x000e620000000800 */
[----:B------:R-:W-:Y:S01]  /*4ce0*/  FFMA.FTZ R47, R47, UR11, -R2 ;  /* 0x0000000b2f2f7c23 */ /* 0x000fe20008010802 */
[----:B------:R-:W-:Y:S01]  /*4cf0*/  FADD.FTZ R29, R49, R14 ;  /* 0x0000000e311d7221 */ /* 0x000fe20000010000 */
[--C-:B------:R-:W-:Y:S01]  /*4d00*/  FFMA.FTZ R34, R34, UR11, -R2.reuse ;  /* 0x0000000b22227c23 */ /* 0x100fe20008010802 */
[--C-:B------:R-:W-:Y:S01]  /*4d10*/  FFMA.FTZ R35, R35, UR11, -R2.reuse ;  /* 0x0000000b23237c23 */ /* 0x100fe20008010802 */
[--C-:B------:R-:W-:Y:S01]  /*4d20*/  FFMA.FTZ R38, R38, UR11, -R2.reuse ;  /* 0x0000000b26267c23 */ /* 0x100fe20008010802 */
[----:B------:R-:W-:Y:S01]  /*4d30*/  FADD.FTZ R20, R52, R29 ;  /* 0x0000001d34147221 */ /* 0x000fe20000010000 */
[--C-:B------:R-:W-:Y:S01]  /*4d40*/  FFMA.FTZ R39, R39, UR11, -R2.reuse ;  /* 0x0000000b27277c23 */ /* 0x100fe20008010802 */
[----:B------:R-:W3:Y:S01]  /*4d50*/  MUFU.EX2 R62, R62 ;  /* 0x0000003e003e7308 */ /* 0x000ee20000000800 */
[----:B------:R-:W-:Y:S01]  /*4d60*/  FFMA.FTZ R26, R26, UR11, -R2 ;  /* 0x0000000b1a1a7c23 */ /* 0x000fe20008010802 */
[----:B------:R-:W-:Y:S01]  /*4d70*/  FADD.FTZ R29, R53, R20 ;  /* 0x00000014351d7221 */ /* 0x000fe20000010000 */
[--C-:B------:R-:W-:Y:S01]  /*4d80*/  FFMA.FTZ R27, R27, UR11, -R2.reuse ;  /* 0x0000000b1b1b7c23 */ /* 0x100fe20008010802 */
[--C-:B------:R-:W-:Y:S01]  /*4d90*/  FFMA.FTZ R30, R30, UR11, -R2.reuse ;  /* 0x0000000b1e1e7c23 */ /* 0x100fe20008010802 */
[----:B------:R-:W-:Y:S01]  /*4da0*/  FFMA.FTZ R2, R31, UR11, -R2 ;  /* 0x0000000b1f027c23 */ /* 0x000fe20008010802 */
[----:B------:R-:W-:Y:S01]  /*4db0*/  FADD.FTZ R20, R40, R29 ;  /* 0x0000001d28147221 */ /* 0x000fe20000010000 */
[----:B0-----:R-:W-:Y:S01]  /*4dc0*/  F2FP.F16.F32.PACK_AB R196, R33, R32 ;  /* 0x0000002021c4723e */ /* 0x001fe200000000ff */
[----:B------:R-:W0:Y:S01]  /*4dd0*/  MUFU.EX2 R63, R63 ;  /* 0x0000003f003f7308 */ /* 0x000e220000000800 */
[----:B-1----:R-:W-:Y:S01]  /*4de0*/  FADD.FTZ R21, R58, R59 ;  /* 0x0000003b3a157221 */ /* 0x002fe20000010000 */
[----:B------:R-:W-:Y:S01]  /*4df0*/  FADD.FTZ R29, R41, R20 ;  /* 0x00000014291d7221 */ /* 0x000fe20000010000 */
[----:B------:R-:W-:Y:S01]  /*4e00*/  F2FP.F16.F32.PACK_AB R209, R59, R58 ;  /* 0x0000003a3bd1723e */ /* 0x000fe200000000ff */
[----:B------:R-:W-:Y:S01]  /*4e10*/  IMAD.MOV.U32 R61, RZ, RZ, R151 ;  /* 0x000000ffff3d7224 */ /* 0x000fe200078e0097 */
[-C--:B------:R-:W-:Y:S01]  /*4e20*/  MOV R60, R151.reuse ;  /* 0x00000097003c7202 */ /* 0x080fe20000000f00 */
[----:B--2---:R-:W-:Y:S01]  /*4e30*/  FADD.FTZ R0, R44, R29 ;  /* 0x0000001d2c007221 */ /* 0x004fe20000010000 */
[----:B------:R-:W-:Y:S01]  /*4e40*/  IMAD.MOV.U32 R59, RZ, RZ, R151 ;  /* 0x000000ffff3b7224 */ /* 0x000fe200078e0097 */
[----:B------:R-:W1:Y:S01]  /*4e50*/  MUFU.EX2 R50, R50 ;  /* 0x0000003200327308 */ /* 0x000e620000000800 */
[----:B---3--:R-:W-:Y:S01]  /*4e60*/  FADD.FTZ R14, R62, R21 ;  /* 0x000000153e0e7221 */ /* 0x008fe20000010000 */
[----:B------:R-:W-:Y:S01]  /*4e70*/  FADD.FTZ R29, R45, R0 ;  /* 0x000000002d1d7221 */ /* 0x000fe20000010000 */
[--C-:B------:R-:W-:Y:S01]  /*4e80*/  IMAD.MOV.U32 R58, RZ, RZ, R151.reuse ;  /* 0x000000ffff3a7224 */ /* 0x100fe200078e0097 */
[----:B------:R-:W-:Y:S01]  /*4e90*/  MOV R40, R151 ;  /* 0x0000009700287202 */ /* 0x000fe20000000f00 */
[----:B------:R-:W-:-:S02]  /*4ea0*/  IMAD.MOV.U32 R53, RZ, RZ, R151 ;  /* 0x000000ffff357224 */ /* 0x000fc400078e0097 */
[--C-:B------:R-:W-:Y:S01]  /*4eb0*/  IMAD.MOV.U32 R52, RZ, RZ, R151.reuse ;  /* 0x000000ffff347224 */ /* 0x100fe200078e0097 */
[----:B------:R-:W2:Y:S01]  /*4ec0*/  MUFU.EX2 R51, R51 ;  /* 0x0000003300337308 */ /* 0x000ea20000000800 */
[C---:B0-----:R-:W-:Y:S01]  /*4ed0*/  FADD.FTZ R21, R63.reuse, R14 ;  /* 0x0000000e3f157221 */ /* 0x041fe20000010000 */
[----:B------:R-:W-:Y:S01]  /*4ee0*/  F2FP.F16.F32.PACK_AB R211, R63, R62 ;  /* 0x0000003e3fd3723e */ /* 0x000fe200000000ff */
[--C-:B------:R-:W-:Y:S02]  /*4ef0*/  IMAD.MOV.U32 R63, RZ, RZ, R151.reuse ;  /* 0x000000ffff3f7224 */ /* 0x100fe400078e0097 */
[--C-:B------:R-:W-:Y:S02]  /*4f00*/  IMAD.MOV.U32 R62, RZ, RZ, R151.reuse ;  /* 0x000000ffff3e7224 */ /* 0x100fe400078e0097 */
[----:B------:R-:W-:Y:S01]  /*4f10*/  IMAD.MOV.U32 R49, RZ, RZ, R151 ;  /* 0x000000ffff317224 */ /* 0x000fe200078e0097 */
[----:B------:R-:W0:Y:S01]  /*4f20*/  MUFU.EX2 R54, R54 ;  /* 0x0000003600367308 */ /* 0x000e220000000800 */
[----:B-1----:R-:W-:Y:S01]  /*4f30*/  FADD.FTZ R14, R50, R21 ;  /* 0x00000015320e7221 */ /* 0x002fe20000010000 */
[----:B------:R-:W-:-:S02]  /*4f40*/  IMAD.MOV.U32 R48, RZ, RZ, R151 ;  /* 0x000000ffff307224 */ /* 0x000fc400078e0097 */
[--C-:B------:R-:W-:Y:S02]  /*4f50*/  IMAD.MOV.U32 R45, RZ, RZ, R151.reuse ;  /* 0x000000ffff2d7224 */ /* 0x100fe400078e0097 */
[--C-:B------:R-:W-:Y:S02]  /*4f60*/  IMAD.MOV.U32 R44, RZ, RZ, R151.reuse ;  /* 0x000000ffff2c7224 */ /* 0x100fe400078e0097 */
[----:B------:R-:W1:Y:S01]  /*4f70*/  MUFU.EX2 R55, R55 ;  /* 0x0000003700377308 */ /* 0x000e620000000800 */
[C---:B--2---:R-:W-:Y:S01]  /*4f80*/  FADD.FTZ R21, R51.reuse, R14 ;  /* 0x0000000e33157221 */ /* 0x044fe20000010000 */
[----:B------:R-:W-:Y:S01]  /*4f90*/  F2FP.F16.F32.PACK_AB R205, R51, R50 ;  /* 0x0000003233cd723e */ /* 0x000fe200000000ff */
[--C-:B------:R-:W-:Y:S01]  /*4fa0*/  IMAD.MOV.U32 R51, RZ, RZ, R151.reuse ;  /* 0x000000ffff337224 */ /* 0x100fe200078e0097 */
[----:B------:R-:W-:Y:S01]  /*4fb0*/  MOV R50, R151 ;  /* 0x0000009700327202 */ /* 0x000fe20000000f00 */
[--C-:B------:R-:W-:Y:S02]  /*4fc0*/  IMAD.MOV.U32 R41, RZ, RZ, R151.reuse ;  /* 0x000000ffff297224 */ /* 0x100fe400078e0097 */
[----:B------:R-:W-:Y:S01]  /*4fd0*/  IMAD.MOV.U32 R31, RZ, RZ, R151 ;  /* 0x000000ffff1f7224 */ /* 0x000fe200078e0097 */
[----:B------:R-:W2:Y:S01]  /*4fe0*/  MUFU.EX2 R42, R42 ;  /* 0x0000002a002a7308 */ /* 0x000ea20000000800 */
[----:B0-----:R-:W-:-:S07]  /*4ff0*/  FADD.FTZ R14, R54, R21 ;  /* 0x00000015360e7221 */ /* 0x001fce0000010000 */
[----:B------:R-:W0:Y:S01]  /*5000*/  MUFU.EX2 R43, R43 ;  /* 0x0000002b002b7308 */ /* 0x000e220000000800 */
[C---:B-1----:R-:W-:Y:S01]  /*5010*/  FADD.FTZ R21, R55.reuse, R14 ;  /* 0x0000000e37157221 */ /* 0x042fe20000010000 */
[----:B------:R-:W-:Y:S01]  /*5020*/  FADD.FTZ R14, R32, R29 ;  /* 0x0000001d200e7221 */ /* 0x000fe20000010000 */
[----:B------:R-:W-:Y:S01]  /*5030*/  F2FP.F16.F32.PACK_AB R207, R55, R54 ;  /* 0x0000003637cf723e */ /* 0x000fe200000000ff */
[--C-:B------:R-:W-:Y:S02]  /*5040*/  IMAD.MOV.U32 R55, RZ, RZ, R151.reuse ;  /* 0x000000ffff377224 */ /* 0x100fe400078e0097 */
[----:B------:R-:W-:Y:S01]  /*5050*/  FADD.FTZ R29, R33, R14 ;  /* 0x0000000e211d7221 */ /* 0x000fe20000010000 */
[----:B------:R-:W-:Y:S01]  /*5060*/  IMAD.MOV.U32 R54, RZ, RZ, R151 ;  /* 0x000000ffff367224 */ /* 0x000fe200078e0097 */
[----:B------:R-:W1:Y:S01]  /*5070*/  MUFU.EX2 R46, R46 ;  /* 0x0000002e002e7308 */ /* 0x000e620000000800 */
[----:B--2---:R-:W-:Y:S01]  /*5080*/  FADD.FTZ R0, R42, R21 ;  /* 0x000000152a007221 */ /* 0x004fe20000010000 */
[----:B------:R-:W-:Y:S01]  /*5090*/  FADD.FTZ R14, R36, R29 ;  /* 0x0000001d240e7221 */ /* 0x000fe20000010000 */
[----:B------:R-:W-:-:S02]  /*50a0*/  IMAD.MOV.U32 R33, RZ, RZ, R151 ;  /* 0x000000ffff217224 */ /* 0x000fc400078e0097 */
[----:B------:R-:W-:-:S03]  /*50b0*/  IMAD.MOV.U32 R32, RZ, RZ, R151 ;  /* 0x000000ffff207224 */ /* 0x000fc600078e0097 */
[----:B------:R-:W2:Y:S01]  /*50c0*/  MUFU.EX2 R47, R47 ;  /* 0x0000002f002f7308 */ /* 0x000ea20000000800 */
[C---:B0-----:R-:W-:Y:S01]  /*50d0*/  FADD.FTZ R21, R43.reuse, R0 ;  /* 0x000000002b157221 */ /* 0x041fe20000010000 */
[----:B------:R-:W-:Y:S01]  /*50e0*/  F2FP.F16.F32.PACK_AB R201, R43, R42 ;  /* 0x0000002a2bc9723e */ /* 0x000fe200000000ff */
[--C-:B------:R-:W-:Y:S02]  /*50f0*/  IMAD.MOV.U32 R43, RZ, RZ, R151.reuse ;  /* 0x000000ffff2b7224 */ /* 0x100fe400078e0097 */
[----:B------:R-:W-:-:S03]  /*5100*/  IMAD.MOV.U32 R42, RZ, RZ, R151 ;  /* 0x000000ffff2a7224 */ /* 0x000fc600078e0097 */
[----:B------:R-:W0:Y:S01]  /*5110*/  MUFU.EX2 R34, R34 ;  /* 0x0000002200227308 */ /* 0x000e220000000800 */
[----:B-1----:R-:W-:-:S07]  /*5120*/  FADD.FTZ R0, R46, R21 ;  /* 0x000000152e007221 */ /* 0x002fce0000010000 */
[----:B------:R-:W1:Y:S01]  /*5130*/  MUFU.EX2 R37, R37 ;  /* 0x0000002500257308 */ /* 0x000e620000000800 */
[C---:B--2---:R-:W-:Y:S01]  /*5140*/  FADD.FTZ R21, R47.reuse, R0 ;  /* 0x000000002f157221 */ /* 0x044fe20000010000 */
[----:B------:R-:W-:Y:S01]  /*5150*/  F2FP.F16.F32.PACK_AB R203, R47, R46 ;  /* 0x0000002e2fcb723e */ /* 0x000fe200000000ff */
[--C-:B------:R-:W-:Y:S02]  /*5160*/  IMAD.MOV.U32 R47, RZ, RZ, R151.reuse ;  /* 0x000000ffff2f7224 */ /* 0x100fe400078e0097 */
[----:B------:R-:W-:-:S03]  /*5170*/  IMAD.MOV.U32 R46, RZ, RZ, R151 ;  /* 0x000000ffff2e7224 */ /* 0x000fc600078e0097 */
[----:B------:R-:W2:Y:S01]  /*5180*/  MUFU.EX2 R35, R35 ;  /* 0x0000002300237308 */ /* 0x000ea20000000800 */
[----:B0-----:R-:W-:-:S07]  /*5190*/  FADD.FTZ R0, R34, R21 ;  /* 0x0000001522007221 */ /* 0x001fce0000010000 */
[----:B------:R-:W0:Y:S01]  /*51a0*/  MUFU.EX2 R24, R24 ;  /* 0x0000001800187308 */ /* 0x000e220000000800 */
[C---:B-1----:R-:W-:Y:S01]  /*51b0*/  FADD.FTZ R29, R37.reuse, R14 ;  /* 0x0000000e251d7221 */ /* 0x042fe20000010000 */
[----:B------:R-:W-:Y:S01]  /*51c0*/  F2FP.F16.F32.PACK_AB R198, R37, R36 ;  /* 0x0000002425c6723e */ /* 0x000fe200000000ff */
[--C-:B------:R-:W-:Y:S02]  /*51d0*/  IMAD.MOV.U32 R37, RZ, RZ, R151.reuse ;  /* 0x000000ffff257224 */ /* 0x100fe400078e0097 */
[----:B------:R-:W-:-:S03]  /*51e0*/  IMAD.MOV.U32 R36, RZ, RZ, R151 ;  /* 0x000000ffff247224 */ /* 0x000fc600078e0097 */
        /* <DEDUP_REMOVED lines=15> */
[C---:B0-----:R-:W-:Y:S01]  /*52e0*/  FADD.FTZ R21, R39.reuse, R0 ;  /* 0x0000000027157221 */ /* 0x041fe20000010000 */
[----:B------:R-:W-:Y:S01]  /*52f0*/  F2FP.F16.F32.PACK_AB R199, R39, R38 ;  /* 0x0000002627c7723e */ /* 0x000fe200000000ff */
[--C-:B------:R-:W-:Y:S02]  /*5300*/  IMAD.MOV.U32 R39, RZ, RZ, R151.reuse ;  /* 0x000000ffff277224 */ /* 0x100fe400078e0097 */
[----:B------:R-:W-:-:S03]  /*5310*/  IMAD.MOV.U32 R38, RZ, RZ, R151 ;  /* 0x000000ffff267224 */ /* 0x000fc600078e0097 */
[----:B------:R-:W0:Y:S01]  /*5320*/  MUFU.EX2 R27, R27 ;  /* 0x0000001b001b7308 */ /* 0x000e220000000800 */
[----:B-1----:R-:W-:Y:S01]  /*5330*/  FADD.FTZ R14, R28, R29 ;  /* 0x0000001d1c0e7221 */ /* 0x002fe20000010000 */
[C---:B------:R-:W-:Y:S01]  /*5340*/  F2FP.F16.F32.PACK_AB R194, R5.reuse, R28 ;  /* 0x0000001c05c2723e */ /* 0x040fe200000000ff */
[--C-:B------:R-:W-:Y:S02]  /*5350*/  IMAD.MOV.U32 R29, RZ, RZ, R151.reuse ;  /* 0x000000ffff1d7224 */ /* 0x100fe400078e0097 */
[----:B------:R-:W-:Y:S01]  /*5360*/  FADD.FTZ R14, R5, R14 ;  /* 0x0000000e050e7221 */ /* 0x000fe20000010000 */
[----:B------:R-:W-:Y:S02]  /*5370*/  IMAD.MOV.U32 R28, RZ, RZ, R151 ;  /* 0x000000ffff1c7224 */ /* 0x000fe400078e0097 */
[----:B------:R-:W1:Y:S01]  /*5380*/  MUFU.EX2 R30, R30 ;  /* 0x0000001e001e7308 */ /* 0x000e620000000800 */
[----:B--2---:R-:W-:-:S07]  /*5390*/  FADD.FTZ R0, R26, R21 ;  /* 0x000000151a007221 */ /* 0x004fce0000010000 */
[----:B------:R2:W3:Y:S01]  /*53a0*/  MUFU.EX2 R195, R2 ;  /* 0x0000000200c37308 */ /* 0x0004e20000000800 */
[C---:B0-----:R-:W-:Y:S01]  /*53b0*/  FADD.FTZ R5, R27.reuse, R0 ;  /* 0x000000001b057221 */ /* 0x041fe20000010000 */
[----:B------:R-:W-:Y:S01]  /*53c0*/  F2FP.F16.F32.PACK_AB R193, R27, R26 ;  /* 0x0000001a1bc1723e */ /* 0x000fe200000000ff */
[--C-:B------:R-:W-:Y:S02]  /*53d0*/  IMAD.MOV.U32 R27, RZ, RZ, R151.reuse ;  /* 0x000000ffff1b7224 */ /* 0x100fe400078e0097 */
[----:B------:R-:W-:Y:S02]  /*53e0*/  IMAD.MOV.U32 R26, RZ, RZ, R151 ;  /* 0x000000ffff1a7224 */ /* 0x000fe400078e0097 */
[----:B-1----:R-:W-:Y:S01]  /*53f0*/  FADD.FTZ R0, R30, R5 ;  /* 0x000000051e007221 */ /* 0x002fe20000010000 */
[----:B--2---:R-:W-:-:S03]  /*5400*/  IMAD.MOV.U32 R2, RZ, RZ, 0x3f800000 ;  /* 0x3f800000ff027424 */ /* 0x004fc600078e00ff */
[C---:B---3--:R-:W-:Y:S01]  /*5410*/  FADD.FTZ R5, R195.reuse, R0 ;  /* 0x00000000c3057221 */ /* 0x048fe20000010000 */
[----:B------:R-:W-:Y:S01]  /*5420*/  F2FP.F16.F32.PACK_AB R195, R195, R30 ;  /* 0x0000001ec3c3723e */ /* 0x000fe200000000ff */
[----:B------:R-:W-:Y:S01]  /*5430*/  IMAD.MOV.U32 R0, RZ, RZ, 0x3f800000 ;  /* 0x3f800000ff007424 */ /* 0x000fe200078e00ff */
[----:B------:R-:W-:Y:S01]  /*5440*/  MOV R30, R151 ;  /* 0x00000097001e7202 */ /* 0x000fe20000000f00 */
[----:B------:R-:W-:Y:S06]  /*5450*/  @!P2 BRA `(.L_x_15) ;  /* 0x0000004000f4a947 */ /* 0x000fec0003800000 */
[----:B------:R-:W-:Y:S01]  /*5460*/  R2UR UR4, R152 ;  /* 0x00000000980472ca */ /* 0x000fe200000e0000 */
[----:B------:R-:W-:Y:S01]  /*5470*/  IMAD.MOV.U32 R20, RZ, RZ, R3 ;  /* 0x000000ffff147224 */ /* 0x000fe200078e0003 */
[----:B------:R-:W-:Y:S01]  /*5480*/  MOV R230, UR60 ;  /* 0x0000003c00e67c02 */ /* 0x000fe20008000f00 */
[----:B------:R-:W-:Y:S01]  /*5490*/  IMAD.MOV.U32 R21, RZ, RZ, R4 ;  /* 0x000000ffff157224 */ /* 0x000fe200078e0004 */
[----:B------:R-:W-:Y:S01]  /*54a0*/  CS2R R150, SRZ ;  /* 0x0000000000967805 */ /* 0x000fe2000001ff00 */
[----:B------:R-:W-:Y:S01]  /*54b0*/  IMAD.MOV.U32 R0, RZ, RZ, 0x3f800000 ;  /* 0x3f800000ff007424 */ /* 0x000fe200078e00ff */
[----:B------:R-:W-:Y:S02]  /*54c0*/  CS2R R146, SRZ ;  /* 0x0000000000927805 */ /* 0x000fe4000001ff00 */
[----:B------:R-:W-:Y:S02]  /*54d0*/  CS2R R142, SRZ ;  /* 0x00000000008e7805 */ /* 0x000fe4000001ff00 */
[----:B------:R-:W-:-:S02]  /*54e0*/  CS2R R138, SRZ ;  /* 0x00000000008a7805 */ /* 0x000fc4000001ff00 */
[----:B------:R-:W-:Y:S02]  /*54f0*/  CS2R R134, SRZ ;  /* 0x0000000000867805 */ /* 0x000fe4000001ff00 */
[----:B------:R-:W-:Y:S02]  /*5500*/  CS2R R130, SRZ ;  /* 0x0000000000827805 */ /* 0x000fe4000001ff00 */
[----:B------:R-:W-:Y:S02]  /*5510*/  CS2R R126, SRZ ;  /* 0x00000000007e7805 */ /* 0x000fe4000001ff00 */
[----:B------:R-:W-:Y:S01]  /*5520*/  CS2R R122, SRZ ;  /* 0x00000000007a7805 */ /* 0x000fe2000001ff00 */
[----:B------:R-:W-:Y:S01]  /*5530*/  UIADD3 UR4, UR4, -0x2, URZ ;  /* 0xfffffffe04047890 */ /* 0x000fe2000fffe03f */
[----:B------:R-:W-:Y:S02]  /*5540*/  CS2R R118, SRZ ;  /* 0x0000000000767805 */ /* 0x000fe4000001ff00 */
[----:B------:R-:W-:-:S02]  /*5550*/  CS2R R114, SRZ ;  /* 0x0000000000727805 */ /* 0x000fc4000001ff00 */
[----:B------:R-:W-:Y:S02]  /*5560*/  CS2R R110, SRZ ;  /* 0x00000000006e7805 */ /* 0x000fe4000001ff00 */
[----:B------:R-:W-:Y:S02]  /*5570*/  CS2R R106, SRZ ;  /* 0x00000000006a7805 */ /* 0x000fe4000001ff00 */
[----:B------:R-:W-:Y:S01]  /*5580*/  CS2R R102, SRZ ;  /* 0x0000000000667805 */ /* 0x000fe2000001ff00 */
[----:B------:R-:W-:Y:S01]  /*5590*/  IMAD.U32 R222, RZ, RZ, UR4 ;  /* 0x00000004ffde7e24 */ /* 0x000fe2000f8e00ff */
[----:B------:R-:W-:Y:S02]  /*55a0*/  R2UR UR4, R16 ;  /* 0x00000000100472ca */ /* 0x000fe400000e0000 */
[----:B------:R-:W-:Y:S02]  /*55b0*/  CS2R R98, SRZ ;  /* 0x0000000000627805 */ /* 0x000fe4000001ff00 */
[----:B------:R-:W-:-:S02]  /*55c0*/  CS2R R94, SRZ ;  /* 0x00000000005e7805 */ /* 0x000fc4000001ff00 */
[----:B------:R-:W-:Y:S02]  /*55d0*/  CS2R R90, SRZ ;  /* 0x00000000005a7805 */ /* 0x000fe4000001ff00 */
[----:B------:R-:W-:Y:S02]  /*55e0*/  CS2R R86, SRZ ;  /* 0x0000000000567805 */ /* 0x000fe4000001ff00 */
[----:B------:R-:W-:Y:S02]  /*55f0*/  CS2R R82, SRZ ;  /* 0x0000000000527805 */ /* 0x000fe4000001ff00 */
[----:B------:R-:W-:Y:S02]  /*5600*/  CS2R R78, SRZ ;  /* 0x00000000004e7805 */ /* 0x000fe4000001ff00 */
[----:B------:R-:W-:Y:S02]  /*5610*/  CS2R R74, SRZ ;  /* 0x00000000004a7805 */ /* 0x000fe4000001ff00 */
[----:B------:R-:W-:-:S02]  /*5620*/  CS2R R70, SRZ ;  /* 0x0000000000467805 */ /* 0x000fc4000001ff00 */
[----:B------:R-:W-:Y:S02]  /*5630*/  CS2R R66, SRZ ;  /* 0x0000000000427805 */ /* 0x000fe4000001ff00 */
[----:B------:R-:W-:Y:S02]  /*5640*/  CS2R R62, SRZ ;  /* 0x00000000003e7805 */ /* 0x000fe4000001ff00 */
[----:B------:R-:W-:Y:S02]  /*5650*/  CS2R R58, SRZ ;  /* 0x00000000003a7805 */ /* 0x000fe4000001ff00 */
[----:B------:R-:W-:Y:S01]  /*5660*/  CS2R R54, SRZ ;  /* 0x0000000000367805 */ /* 0x000fe2000001ff00 */
[----:B------:R-:W-:Y:S01]  /*5670*/  IMAD.U32 R232, RZ, RZ, UR4 ;  /* 0x00000004ffe87e24 */ /* 0x000fe2000f8e00ff */
        /* <DEDUP_REMOVED lines=38> */
[----:B------:R-:W-:Y:S01]  /*58e0*/  CS2R R24, SRZ ;  /* 0x0000000000187805 */ /* 0x000fe2000001ff00 */
[----:B------:R-:W-:-:S06]  /*58f0*/  ULDC UR61, c[0x0][0x9d8] ;  /* 0x00027600003d7ab9 */ /* 0x000fcc0000000800 */
.L_x_24:
[----:B------:R-:W-:Y:S02]  /*5900*/  R2UR UR4, R230 ;  /* 0x00000000e60472ca */ /* 0x000fe400000e0000 */
[----:B------:R-:W-:-:S11]  /*5910*/  R2UR UR6, R232 ;  /* 0x00000000e80672ca */ /* 0x000fd600000e0000 */
[----:B------:R-:W-:-:S04]  /*5920*/  UIADD3 UR4, UR4, 0x1, URZ ;  /* 0x0000000104047890 */ /* 0x000fc8000fffe03f */
[----:B------:R-:W-:-:S04]  /*5930*/  UISETP.NE.AND UP0, UPT, UR4, 0x2, UPT ;  /* 0x000000020400788c */ /* 0x000fc8000bf05270 */
[----:B------:R-:W-:Y:S02]  /*5940*/  USEL UR5, URZ, 0x1, UP0 ;  /* 0x000000013f057887 */ /* 0x000fe40008000000 */
[----:B------:R-:W-:Y:S02]  /*5950*/  USEL UR60, UR4, URZ, UP0 ;  /* 0x0000003f043c7287 */ /* 0x000fe40008000000 */
[----:B------:R-:W-:-:S06]  /*5960*/  ULOP3.LUT UR4, UR6, UR5, URZ, 0x3c, !UPT ;  /* 0x0000000506047292 */ /* 0x000fcc000f8e3c3f */
[----:B------:R-:W-:Y:S01]  /*5970*/  IMAD.U32 R16, RZ, RZ, UR4 ;  /* 0x00000004ff107e24 */ /* 0x000fe2000f8e00ff */
[----:B------:R-:W-:Y:S06]  /*5980*/  @!P0 BRA `(.L_x_16) ;  /* 0x0000000000048947 */ /* 0x000fec0003800000 */
[----:B------:R-:W-:Y:S01]  /*5990*/  BPT.TRAP 0x1 ;  /* 0x000000040000795c */ /* 0x000fe20000300000 */
.L_x_16:
[----:B------:R-:W0:Y:S01]  /*59a0*/  S2UR UR5, SR_CgaCtaId ;  /* 0x00000000000579c3 */ /* 0x000e220000008800 */
[----:B------:R-:W-:Y:S01]  /*59b0*/  R2UR UR7, R16 ;  /* 0x00000000100772ca */ /* 0x000fe200000e0000 */
[----:B------:R-:W-:-:S12]  /*59c0*/  UMOV UR4, 0x400 ;  /* 0x0000040000047882 */ /* 0x000fd80000000000 */
[----:B------:R-:W-:-:S05]  /*59d0*/  IMAD.U32 R3, RZ, RZ, UR7 ;  /* 0x00000007ff037e24 */ /* 0x000fca000f8e00ff */
[----:B------:R-:W-:Y:S01]  /*59e0*/  SHF.L.U32 R3, R3, 0x1f, RZ ;  /* 0x0000001f03037819 */ /* 0x000fe200000006ff */
[----:B0-----:R-:W-:-:S06]  /*59f0*/  ULEA UR6, UR5, UR4, 0x18 ;  /* 0x0000000405067291 */ /* 0x001fcc000f8ec03f */
[----:B------:R-:W-:Y:S01]  /*5a00*/  IMAD.U32 R231, RZ, RZ, UR6 ;  /* 0x00000006ffe77e24 */ /* 0x000fe2000f8e00ff */
[----:B------:R-:W-:-:S06]  /*5a10*/  ULEA UR6, UR60, UR6, 0x3 ;  /* 0x000000063c067291 */ /* 0x000fcc000f8e183f */
[----:B------:R-:W-:-:S03]  /*5a20*/  IMAD.U32 R223, RZ, RZ, UR6 ;  /* 0x00000006ffdf7e24 */ /* 0x000fc6000f8e00ff */
[----:B------:R0:W1:Y:S01]  /*5a30*/  SYNCS.PHASECHK.TRANS64.TRYWAIT P2, [UR6+0x38830], R3 ;  /* 0x03883003ff0075a7 */ /* 0x0000620008040146 */
[----:B------:R-:W-:Y:S05]  /*5a40*/  @!P0 BRA `(.L_x_17) ;  /* 0x0000000000048947 */ /* 0x000fea0003800000 */
[----:B------:R-:W-:Y:S01]  /*5a50*/  BPT.TRAP 0x1 ;  /* 0x000000040000795c */ /* 0x000fe20000300000 */
.L_x_17:
[----:B-1----:R-:W-:Y:S05]  /*5a60*/  @P2 BRA `(.L_x_18) ;  /* 0x00000000000c2947 */ /* 0x002fea0003800000 */
[----:B------:R-:W-:-:S13]  /*5a70*/  R2UR UR4, R223 ;  /* 0x00000000df0472ca */ /* 0x000fda00000e0000 */
[----:B------:R-:W1:Y:S02]  /*5a80*/  SYNCS.PHASECHK.TRANS64.TRYWAIT P2, [UR4+0x38830], R3 ;  /* 0x03883003ff0075a7 */ /* 0x000e640008040144 */
[----:B-1----:R-:W-:Y:S05]  /*5a90*/  @!P2 BRA `(.L_x_19) ;  /* 0x000000c00028a947 */ /* 0x002fea0003800000 */
.L_x_18:
[----:B------:R-:W-:Y:S01]  /*5aa0*/  R2UR UR4, R15 ;  /* 0x000000000f0472ca */ /* 0x000fe200000e0000 */
[----:B------:R-:W-:Y:S01]  /*5ab0*/  WARPGROUP.ARRIVE ;  /* 0x00000000000079c5 */ /* 0x000fe20000000000 */
[----:B------:R-:W-:Y:S01]  /*5ac0*/  R2UR UR18, R12 ;  /* 0x000000000c1272ca */ /* 0x000fe200000e0000 */
[----:B------:R-:W-:Y:S01]  /*5ad0*/  UMOV UR59, 0x40000040 ;  /* 0x40000040003b7882 */ /* 0x000fe20000000000 */
        /* <DEDUP_REMOVED lines=9> */
[----:B------:R-:W-:Y:S01]  /*5b70*/  UIMAD UR4, UR60, 0xa00, UR4 ;  /* 0x00000a003c0478a4 */ /* 0x000fe2000f8e0204 */
[-C--:B------:R-:W-:Y:S01]  /*5b80*/  FMUL.FTZ R24, R24, R2.reuse ;  /* 0x0000000218187220 */ /* 0x080fe20000410000 */
[----:B------:R-:W-:Y:S01]  /*5b90*/  UMOV UR56, UR18 ;  /* 0x0000001200387c82 */ /* 0x000fe20008000000 */
[----:B------:R-:W-:Y:S01]  /*5ba0*/  UMOV UR39, 0x40000040 ;  /* 0x4000004000277882 */ /* 0x000fe20000000000 */
[----:B------:R-:W-:Y:S01]  /*5bb0*/  UMOV UR57, UR19 ;  /* 0x0000001300397c82 */ /* 0x000fe20008000000 */
[----:B------:R-:W-:Y:S01]  /*5bc0*/  UIADD3 UR6, UR4, 0x80, URZ ;  /* 0x0000008004067890 */ /* 0x000fe2000fffe03f */
[-C--:B------:R-:W-:Y:S01]  /*5bd0*/  FMUL.FTZ R25, R25, R2.reuse ;  /* 0x0000000219197220 */ /* 0x080fe20000410000 */
[----:B------:R-:W-:Y:S01]  /*5be0*/  UMOV UR58, UR4 ;  /* 0x00000004003a7c82 */ /* 0x000fe20008000000 */
[----:B------:R-:W-:Y:S01]  /*5bf0*/  UIADD3 UR5, UR4, 0x100, URZ ;  /* 0x0000010004057890 */ /* 0x000fe2000fffe03f */
[----:B------:R-:W-:Y:S01]  /*5c00*/  HGMMA.64x16x16.F32 R184, gdesc[UR56], RZ, !UPT, gsb0 ;  /* 0x0020000038b879f0 */ /* 0x000fe2000c0008ff */
[----:B------:R-:W-:Y:S01]  /*5c10*/  UMOV UR56, UR18 ;  /* 0x0000001200387c82 */ /* 0x000fe20008000000 */
[----:B------:R-:W-:Y:S01]  /*5c20*/  UMOV UR57, UR19 ;  /* 0x0000001300397c82 */ /* 0x000fe20008000000 */
[----:B------:R-:W-:Y:S01]  /*5c30*/  UMOV UR58, UR6 ;  /* 0x00000006003a7c82 */ /* 0x000fe20008000000 */
[----:B------:R-:W-:Y:S01]  /*5c40*/  UMOV UR59, 0x40000040 ;  /* 0x40000040003b7882 */ /* 0x000fe20000000000 */
[----:B------:R-:W-:Y:S01]  /*5c50*/  UIADD3 UR6, UR4, 0x180, URZ ;  /* 0x0000018004067890 */ /* 0x000fe2000fffe03f */
[-C--:B------:R-:W-:Y:S01]  /*5c60*/  FMUL.FTZ R28, R28, R2.reuse ;  /* 0x000000021c1c7220 */ /* 0x080fe20000410000 */
        /* <DEDUP_REMOVED lines=12> */
[----:B------:R-:W-:Y:S01]  /*5d30*/  UMOV UR43, 0x40000040 ;  /* 0x40000040002b7882 */ /* 0x000fe20000000000 */
        /* <DEDUP_REMOVED lines=9> */
[----:B------:R-:W-:Y:S01]  /*5dd0*/  UMOV UR7, 0x40000040 ;  /* 0x4000004000077882 */ /* 0x000fe20000000000 */
[-C--:B------:R-:W-:Y:S01]  /*5de0*/  FMUL.FTZ R48, R48, R2.reuse ;  /* 0x0000000230307220 */ /* 0x080fe20000410000 */
        /* <DEDUP_REMOVED lines=20> */
[----:B------:R-:W-:Y:S01]  /*5f30*/  FMUL.FTZ R89, R89, R2 ;  /* 0x0000000259597220 */ /* 0x000fe20000410000 */
[----:B------:R-:W-:-:S02]  /*5f40*/  WARPGROUP.DEPBAR.LE gsb0, 0x0 ;  /* 0x00008000000079c5 */ /* 0x000fc40000010000 */
[----:B------:R-:W-:Y:S01]  /*5f50*/  WARPGROUP.ARRIVE ;  /* 0x00000000000079c5 */ /* 0x000fe20000000000 */
[-C--:B------:R-:W-:Y:S01]  /*5f60*/  FMUL.FTZ R92, R92, R2.reuse ;  /* 0x000000025c5c7220 */ /* 0x080fe20000410000 */
[-C--:B------:R-:W-:Y:S01]  /*5f70*/  FMUL.FTZ R93, R93, R2.reuse ;  /* 0x000000025d5d7220 */ /* 0x080fe20000410000 */
[-C--:B------:R-:W-:Y:S01]  /*5f80*/  FMUL.FTZ R96, R96, R2.reuse ;  /* 0x0000000260607220 */ /* 0x080fe20000410000 */
[-C--:B------:R-:W-:Y:S01]  /*5f90*/  FMUL.FTZ R97, R97, R2.reuse ;  /* 0x0000000261617220 */ /* 0x080fe20000410000 */
[-C--:B------:R-:W-:Y:S01]  /*5fa0*/  FMUL.FTZ R100, R100, R2.reuse ;  /* 0x0000000264647220 */ /* 0x080fe20000410000 */
[----:B------:R-:W-:Y:S01]  /*5fb0*/  HGMMA.64x16x16.F32 R176, gdesc[UR56], RZ, !UPT, gsb0 ;  /* 0x0020000038b079f0 */ /* 0x000fe2000c0008ff */
[----:B------:R-:W-:Y:S01]  /*5fc0*/  UMOV UR56, UR18 ;  /* 0x0000001200387c82 */ /* 0x000fe20008000000 */
[----:B------:R-:W-:Y:S01]  /*5fd0*/  UMOV UR57, UR19 ;  /* 0x0000001300397c82 */ /* 0x000fe20008000000 */
[----:B------:R-:W-:Y:S01]  /*5fe0*/  UMOV UR58, UR5 ;  /* 0x00000005003a7c82 */ /* 0x000fe20008000000 */
[----:B------:R-:W-:Y:S01]  /*5ff0*/  UMOV UR59, 0x40000040 ;  /* 0x40000040003b7882 */ /* 0x000fe20000000000 */
[----:B------:R-:W-:Y:S01]  /*6000*/  UIADD3 UR5, UR4, 0x200, URZ ;  /* 0x0000020004057890 */ /* 0x000fe2000fffe03f */
        /* <DEDUP_REMOVED lines=98> */
[----:B------:R-:W-:-:S06]  /*6630*/  WARPGROUP.ARRIVE ;  /* 0x00000000000079c5 */ /* 0x000fcc0000000000 */
[----:B------:R-:W-:Y:S01]  /*6640*/  HGMMA.64x16x16.F32 R160, gdesc[UR56], RZ, !UPT, gsb0 ;  /* 0x0020000038a079f0 */ /* 0x000fe2000c0008ff */
[----:B------:R-:W-:Y:S01]  /*6650*/  UMOV UR56, UR18 ;  /* 0x0000001200387c82 */ /* 0x000fe20008000000 */
[----:B------:R-:W-:Y:S01]  /*6660*/  UMOV UR57, UR19 ;  /* 0x0000001300397c82 */ /* 0x000fe20008000000 */
[----:B------:R-:W-:Y:S01]  /*6670*/  UMOV UR58, UR5 ;  /* 0x00000005003a7c82 */ /* 0x000fe20008000000 */
[----:B------:R-:W-:Y:S01]  /*6680*/  UMOV UR59, 0x40000040 ;  /* 0x40000040003b7882 */ /* 0x000fe20000000000 */
[----:B------:R-:W-:Y:S02]  /*6690*/  UIADD3 UR5, UR4, 0x102, URZ ;  /* 0x0000010204057890 */ /* 0x000fe4000fffe03f */
[----:B------:R-:W-:Y:S01]  /*66a0*/  UIADD3 UR18, UR4, 0x282, URZ ;  /* 0x0000028204127890 */ /* 0x000fe2000fffe03f */
[----:B------:R-:W-:Y:S01]  /*66b0*/  UMOV UR19, 0x40000040 ;  /* 0x4000004000137882 */ /* 0x000fe20000000000 */
        /* <DEDUP_REMOVED lines=11> */
[----:B------:R-:W-:Y:S01]  /*6770*/  UMOV UR57, UR15 ;  /* 0x0000000f00397c82 */ /* 0x000fe20008000000 */
[----:B------:R-:W-:Y:S01]  /*6780*/  UMOV UR58, UR6 ;  /* 0x00000006003a7c82 */ /* 0x000fe20008000000 */
[----:B------:R-:W-:Y:S01]  /*6790*/  UMOV UR59, 0x40000040 ;  /* 0x40000040003b7882 */ /* 0x000fe20000000000 */
[----:B------:R-:W-:Y:S01]  /*67a0*/  UIADD3 UR6, UR4, 0x182, URZ ;  /* 0x0000018204067890 */ /* 0x000fe2000fffe03f */
        /* <DEDUP_REMOVED lines=65> */
[----:B------:R-:W-:Y:S01]  /*6bc0*/  UMOV UR11, 0x40000040 ;  /* 0x40000040000b7882 */ /* 0x000fe20000000000 */
[----:B------:R-:W-:Y:S01]  /*6bd0*/  UIADD3 UR5, UR4, 0x106, URZ ;  /* 0x0000010604057890 */ /* 0x000fe2000fffe03f */
        /* <DEDUP_REMOVED lines=32> */
[----:B------:R-:W-:Y:S02]  /*6de0*/  UIADD3 UR10, UR4, 0x986, URZ ;  /* 0x00000986040a7890 */ /* 0x000fe4000fffe03f */
        /* <DEDUP_REMOVED lines=27> */
[----:B------:R-:W-:Y:S02]  /*6fa0*/  R2UR UR14, R6 ;  /* 0x00000000060e72ca */ /* 0x000fe400000e0000 */
[----:B------:R-:W-:-:S11]  /*6fb0*/  R2UR UR15, R7 ;  /* 0x00000000070f72ca */ /* 0x000fd600000e0000 */
[----:B------:R-:W-:Y:S02]  /*6fc0*/  UMOV UR56, UR14 ;  /* 0x0000000e00387c82 */ /* 0x000fe40008000000 */
[----:B------:R-:W-:Y:S01]  /*6fd0*/  UMOV UR57, UR15 ;  /* 0x0000000f00397c82 */ /* 0x000fe20008000000 */
        /* <DEDUP_REMOVED lines=274> */
[----:B------:R-:W-:Y:S01]  /*8100*/  UMOV UR57, UR15 ;  /* 0x0000000f00397c82 */ /* 0x000fe20008000000 */
[----:B------:R-:W-:Y:S01]  /*8110*/  UMOV UR58, UR6 ;  /* 0x00000006003a7c82 */ /* 0x000fe20008000000 */
[----:B------:R-:W-:Y:S01]  /*8120*/  UMOV UR59, 0x40000040 ;  /* 0x40000040003b7882 */ /* 0x000fe20000000000 */
[----:B------:R-:W-:-:S03]  /*8130*/  UIADD3 UR6, UR4, 0x906, URZ ;  /* 0x0000090604067890 */ /* 0x000fc6000fffe03f */
[----:B------:R-:W-:Y:S01]  /*8140*/  UMOV UR4, UR14 ;  /* 0x0000000e00047c82 */ /* 0x000fe20008000000 */
[----:B------:R-:W-:Y:S02]  /*8150*/  WARPGROUP.DEPBAR.LE gsb0, 0x0 ;  /* 0x00008000000079c5 */ /* 0x000fe40000010000 */
[----:B------:R-:W-:-:S06]  /*8160*/  WARPGROUP.ARRIVE ;  /* 0x00000000000079c5 */ /* 0x000fcc0000000000 */
[----:B------:R-:W-:Y:S01]  /*8170*/  HGMMA.64x16x16.F32 R176, gdesc[UR56], R176, gsb0 ;  /* 0x0020000038b079f0 */ /* 0x000fe200080008b0 */
[----:B------:R-:W-:Y:S01]  /*8180*/  UMOV UR56, UR14 ;  /* 0x0000000e00387c82 */ /* 0x000fe20008000000 */
[----:B------:R-:W-:Y:S01]  /*8190*/  UMOV UR57, UR15 ;  /* 0x0000000f00397c82 */ /* 0x000fe20008000000 */
[----:B------:R-:W-:Y:S01]  /*81a0*/  UMOV UR58, UR5 ;  /* 0x00000005003a7c82 */ /* 0x000fe20008000000 */
[----:B------:R-:W-:Y:S01]  /*81b0*/  UMOV UR59, 0x40000040 ;  /* 0x40000040003b7882 */ /* 0x000fe20000000000 */
[----:B------:R-:W-:Y:S01]  /*81c0*/  UMOV UR5, UR15 ;  /* 0x0000000f00057c82 */ /* 0x000fe20008000000 */
        /* <DEDUP_REMOVED lines=10> */
[----:B------:R-:W-:Y:S02]  /*8270*/  WARPGROUP.DEPBAR.LE gsb0, 0x0 ;  /* 0x00008000000079c5 */ /* 0x000fe40000010000 */
[----:B------:R-:W-:-:S06]  /*8280*/  WARPGROUP.ARRIVE ;  /* 0x00000000000079c5 */ /* 0x000fcc0000000000 */
[----:B------:R-:W-:Y:S03]  /*8290*/  HGMMA.64x16x16.F32 R152, gdesc[UR4], R152, gsb0 ;  /* 0x00200000049879f0 */ /* 0x000fe60008000898 */
[----:B------:R-:W-:Y:S02]  /*82a0*/  WARPGROUP.DEPBAR.LE gsb0, 0x0 ;  /* 0x00008000000079c5 */ /* 0x000fe40000010000 */
[----:B------:R-:W-:Y:S05]  /*82b0*/  @!P0 BRA `(.L_x_20) ;  /* 0x0000000000048947 */ /* 0x000fea0003800000 */
[----:B------:R-:W-:Y:S01]  /*82c0*/  BPT.TRAP 0x1 ;  /* 0x000000040000795c */ /* 0x000fe20000300000 */
.L_x_20:
[----:B------:R-:W-:Y:S02]  /*82d0*/  R2UR UR6, R231 ;  /* 0x00000000e70672ca */ /* 0x000fe400000e0000 */
[----:B------:R-:W-:Y:S02]  /*82e0*/  R2UR UR4, R230 ;  /* 0x00000000e60472ca */ /* 0x000fe400000e0000 */
[----:B------:R-:W-:-:S11]  /*82f0*/  R2UR UR5, R232 ;  /* 0x00000000e80572ca */ /* 0x000fd600000e0000 */
[----:B------:R-:W-:Y:S02]  /*8300*/  ULEA UR4, UR4, UR6, 0x3 ;  /* 0x0000000604047291 */ /* 0x000fe4000f8e183f */
[----:B------:R-:W-:-:S05]  /*8310*/  IMAD.U32 R0, RZ, RZ, UR5 ;  /* 0x00000005ff007e24 */ /* 0x000fca000f8e00ff */
[----:B------:R-:W-:-:S04]  /*8320*/  SHF.L.U32 R0, R0, 0x1f, RZ ;  /* 0x0000001f00007819 */ /* 0x000fc800000006ff */
[----:B------:R2:W3:Y:S01]  /*8330*/  SYNCS.PHASECHK.TRANS64.TRYWAIT P2, [UR4+0x38850], R0 ;  /* 0x03885000ff0075a7 */ /* 0x0004e20008040144 */
[----:B------:R-:W-:Y:S05]  /*8340*/  @!P0 BRA `(.L_x_21) ;  /* 0x0000000000048947 */ /* 0x000fea0003800000 */
[----:B------:R-:W-:Y:S01]  /*8350*/  BPT.TRAP 0x1 ;  /* 0x000000040000795c */ /* 0x000fe20000300000 */
.L_x_21:
[----:B---3--:R-:W-:Y:S05]  /*8360*/  @P2 BRA `(.L_x_22) ;  /* 0x0000000000082947 */ /* 0x008fea0003800000 */
[----:B------:R-:W3:Y:S02]  /*8370*/  SYNCS.PHASECHK.TRANS64.TRYWAIT P2, [UR4+0x38850], R0 ;  /* 0x03885000ff0075a7 */ /* 0x000ee40008040144 */
[----:B---3--:R-:W-:Y:S05]  /*8380*/  @!P2 BRA `(.L_x_23) ;  /* 0x000000980008a947 */ /* 0x008fea0003800000 */
.L_x_22:
[----:B------:R-:W-:Y:S01]  /*8390*/  R2UR UR5, R231 ;  /* 0x00000000e70572ca */ /* 0x000fe200000e0000 */
[----:B------:R-:W-:Y:S01]  /*83a0*/  WARPGROUP.ARRIVE ;  /* 0x00000000000079c5 */ /* 0x000fe20000000000 */
[----:B------:R-:W-:Y:S01]  /*83b0*/  R2UR UR6, R230 ;  /* 0x00000000e60672ca */ /* 0x000fe200000e0000 */
[----:B------:R-:W-:Y:S01]  /*83c0*/  UMOV UR7, 0x40000040 ;  /* 0x4000004000077882 */ /* 0x000fe20000000000 */
[----:B0-2---:R-:W-:Y:S01]  /*83d0*/  FMUL.FTZ R0, R184, UR61 ;  /* 0x0000003db8007c20 */ /* 0x005fe20008410000 */
[----:B-1----:R-:W-:Y:S01]  /*83e0*/  FMUL.FTZ R3, R185, UR61 ;  /* 0x0000003db9037c20 */ /* 0x002fe20008410000 */
[----:B------:R-:W-:Y:S01]  /*83f0*/  FMUL.FTZ R184, R187, UR61 ;  /* 0x0000003dbbb87c20 */ /* 0x000fe20008410000 */
[----:B------:R-:W-:Y:S01]  /*8400*/  FMUL.FTZ R187, R188, UR61 ;  /* 0x0000003dbcbb7c20 */ /* 0x000fe20008410000 */
[----:B------:R-:W-:Y:S01]  /*8410*/  FMUL.FTZ R188, R189, UR61 ;  /* 0x0000003dbdbc7c20 */ /* 0x000fe20008410000 */
[----:B------:R-:W-:Y:S01]  /*8420*/  FMUL.FTZ R185, R186, UR61 ;  /* 0x0000003dbab97c20 */ /* 0x000fe20008410000 */
[----:B------:R-:W0:Y:S01]  /*8430*/  MUFU.TANH R0, R0 ;  /* 0x0000000000007308 */ /* 0x000e220000002400 */
[----:B------:R-:W-:Y:S01]  /*8440*/  FMUL.FTZ R186, R190, UR61 ;  /* 0x0000003dbeba7c20 */ /* 0x000fe20008410000 */
[----:B------:R-:W-:Y:S01]  /*8450*/  FMUL.FTZ R190, R176, UR61 ;  /* 0x0000003db0be7c20 */ /* 0x000fe20008410000 */
[----:B------:R-:W-:Y:S01]  /*8460*/  UIADD3 UR5, UR5, 0x400, URZ ;  /* 0x0000040005057890 */ /* 0x000fe2000fffe03f */
[----:B------:R-:W-:Y:S01]  /*8470*/  FMUL.FTZ R177, R177, UR61 ;  /* 0x0000003db1b17c20 */ /* 0x000fe20008410000 */
[----:B------:R-:W-:Y:S01]  /*8480*/  FMUL.FTZ R180, R180, UR61 ;  /* 0x0000003db4b47c20 */ /* 0x000fe20008410000 */
[----:B------:R-:W-:Y:S01]  /*8490*/  FMUL.FTZ R181, R181, UR61 ;  /* 0x0000003db5b57c20 */ /* 0x000fe20008410000 */
[----:B------:R-:W-:Y:S01]  /*84a0*/  USHF.R.U32.HI UR5, URZ, 0x4, UR5 ;  /* 0x000000043f057899 */ /* 0x000fe20008011605 */
[----:B------:R-:W1:Y:S01]  /*84b0*/  MUFU.TANH R3, R3 ;  /* 0x0000000300037308 */ /* 0x000e620000002400 */
[----:B------:R-:W-:Y:S01]  /*84c0*/  FMUL.FTZ R189, R191, UR61 ;  /* 0x0000003dbfbd7c20 */ /* 0x000fe20008410000 */
[----:B------:R-:W-:Y:S01]  /*84d0*/  FMUL.FTZ R168, R168, UR61 ;  /* 0x0000003da8a87c20 */ /* 0x000fe20008410000 */
[----:B------:R-:W-:Y:S01]  /*84e0*/  ULOP3.LUT UR5, UR5, 0x3fff, URZ, 0xc0, !UPT ;  /* 0x00003fff05057892 */ /* 0x000fe2000f8ec03f */
[----:B------:R-:W-:Y:S01]  /*84f0*/  FMUL.FTZ R169, R169, UR61 ;  /* 0x0000003da9a97c20 */ /* 0x000fe20008410000 */
[----:B------:R-:W-:Y:S01]  /*8500*/  FMUL.FTZ R172, R172, UR61 ;  /* 0x0000003dacac7c20 */ /* 0x000fe20008410000 */
[----:B------:R-:W-:Y:S01]  /*8510*/  FMUL.FTZ R173, R173, UR61 ;  /* 0x0000003dadad7c20 */ /* 0x000fe20008410000 */
[----:B------:R-:W-:Y:S01]  /*8520*/  ULOP3.LUT UR5, UR5, 0x2800000, URZ, 0xfc, !UPT ;  /* 0x0280000005057892 */ /* 0x000fe2000f8efc3f */
[----:B------:R-:W2:Y:S01]  /*8530*/  MUFU.TANH R187, R187 ;  /* 0x000000bb00bb7308 */ /* 0x000ea20000002400 */
[----:B0-----:R-:W-:Y:S01]  /*8540*/  FMNMX.FTZ R2, R0, R21, !PT ;  /* 0x0000001500027209 */ /* 0x001fe20007810000 */
[----:B------:R-:W-:Y:S01]  /*8550*/  FMUL.FTZ R160, R160, UR61 ;  /* 0x0000003da0a07c20 */ /* 0x000fe20008410000 */
[----:B------:R-:W-:Y:S01]  /*8560*/  UIMAD UR5, UR6, 0xa00, UR5 ;  /* 0x00000a00060578a4 */ /* 0x000fe2000f8e0205 */
[----:B------:R-:W-:Y:S01]  /*8570*/  FMUL.FTZ R161, R161, UR61 ;  /* 0x0000003da1a17c20 */ /* 0x000fe20008410000 */
[----:B------:R-:W-:Y:S01]  /*8580*/  FMUL.FTZ R164, R164, UR61 ;  /* 0x0000003da4a47c20 */ /* 0x000fe20008410000 */
[----:B------:R-:W-:Y:S01]  /*8590*/  FMUL.FTZ R165, R165, UR61 ;  /* 0x0000003da5a57c20 */ /* 0x000fe20008410000 */
[----:B------:R-:W-:Y:S01]  /*85a0*/  FMUL.FTZ R152, R152, UR61 ;  /* 0x0000003d98987c20 */ /* 0x000fe20008410000 */
[----:B------:R-:W0:Y:S01]  /*85b0*/  MUFU.TANH R188, R188 ;  /* 0x000000bc00bc7308 */ /* 0x000e220000002400 */
[----:B-1----:R-:W-:Y:S01]  /*85c0*/  FMNMX.FTZ R2, R3, R2, !PT ;  /* 0x0000000203027209 */ /* 0x002fe20007810000 */
[----:B------:R-:W-:Y:S01]  /*85d0*/  UMOV UR6, UR5 ;  /* 0x0000000500067c82 */ /* 0x000fe20008000000 */
[----:B------:R-:W-:Y:S01]  /*85e0*/  FMUL.FTZ R153, R153, UR61 ;  /* 0x0000003d99997c20 */ /* 0x000fe20008410000 */
[----:B------:R-:W-:Y:S01]  /*85f0*/  HGMMA.64x256x16.F32 R24, R208, gdesc[UR4].tnspB, R24, gsb0 ;  /* 0x43e00004d0187df0 */ /* 0x000fe20008000818 */
[----:B------:R-:W-:Y:S01]  /*8600*/  UIADD3 UR6, UR5, 0x80, URZ ;  /* 0x0000008005067890 */ /* 0x000fe2000fffe03f */
[----:B------:R-:W-:Y:S01]  /*8610*/  FMUL.FTZ R176, R178, UR61 ;  /* 0x0000003db2b07c20 */ /* 0x000fe20008410000 */
[----:B------:R-:W-:Y:S01]  /*8620*/  UMOV UR7, 0x40000040 ;  /* 0x4000004000077882 */ /* 0x000fe20000000000 */
[----:B------:R-:W1:Y:S01]  /*8630*/  MUFU.TANH R190, R190 ;  /* 0x000000be00be7308 */ /* 0x000e620000002400 */
[----:B--2---:R-:W-:Y:S01]  /*8640*/  FMNMX.FTZ R191, R187, R2, !PT ;  /* 0x00000002bbbf7209 */ /* 0x004fe20007810000 */
[----:B------:R-:W-:Y:S01]  /*8650*/  FMUL.FTZ R178, R179, UR61 ;  /* 0x0000003db3b27c20 */ /* 0x000fe20008410000 */
[----:B------:R-:W-:Y:S01]  /*8660*/  FMUL.FTZ R156, R156, UR61 ;  /* 0x0000003d9c9c7c20 */ /* 0x000fe20008410000 */
[----:B------:R-:W-:Y:S01]  /*8670*/  FMUL.FTZ R179, R182, UR61 ;  /* 0x0000003db6b37c20 */ /* 0x000fe20008410000 */
[----:B------:R-:W-:Y:S01]  /*8680*/  FMUL.FTZ R182, R157, UR61 ;  /* 0x0000003d9db67c20 */ /* 0x000fe20008410000 */
[----:B------:R-:W-:Y:S01]  /*8690*/  FMUL.FTZ R170, R170, UR61 ;  /* 0x0000003daaaa7c20 */ /* 0x000fe20008410000 */
[----:B------:R-:W-:Y:S01]  /*86a0*/  ULDC UR10, c[0x0][0x988] ;  /* 0x00026200000a7ab9 */ /* 0x000fe20000000800 */
[----:B------:R-:W2:Y:S01]  /*86b0*/  MUFU.TANH R177, R177 ;  /* 0x000000b100b17308 */ /* 0x000ea20000002400 */
[----:B0-----:R-:W-:Y:S01]  /*86c0*/  FMNMX.FTZ R191, R188, R191, !PT ;  /* 0x000000bfbcbf7209 */ /* 0x001fe20007810000 */
[----:B------:R-:W-:Y:S01]  /*86d0*/  FMUL.FTZ R171, R171, UR61 ;  /* 0x0000003dabab7c20 */ /* 0x000fe20008410000 */
[----:B------:R-:W-:Y:S01]  /*86e0*/  UMOV UR11, UR10 ;  /* 0x0000000a000b7c82 */ /* 0x000fe20008000000 */
[----:B------:R-:W-:Y:S01]  /*86f0*/  FMUL.FTZ R174, R174, UR61 ;  /* 0x0000003daeae7c20 */ /* 0x000fe20008410000 */
[----:B------:R-:W-:Y:S01]  /*8700*/  FMUL.FTZ R175, R175, UR61 ;  /* 0x0000003dafaf7c20 */ /* 0x000fe20008410000 */
[----:B------:R-:W-:Y:S01]  /*8710*/  FMUL.FTZ R162, R162, UR61 ;  /* 0x0000003da2a27c20 */ /* 0x000fe20008410000 */
[----:B------:R-:W-:Y:S01]  /*8720*/  FMUL.FTZ R163, R163, UR61 ;  /* 0x0000003da3a37c20 */ /* 0x000fe20008410000 */
[----:B------:R-:W0:Y:S01]  /*8730*/  MUFU.TANH R180, R180 ;  /* 0x000000b400b47308 */ /* 0x000e220000002400 */
[----:B-1----:R-:W-:Y:S01]  /*8740*/  FMNMX.FTZ R2, R190, R191, !PT ;  /* 0x000000bfbe027209 */ /* 0x002fe20007810000 */
[----:B------:R-:W-:Y:S01]  /*8750*/  FMUL.FTZ R166, R166, UR61 ;  /* 0x0000003da6a67c20 */ /* 0x000fe20008410000 */
[----:B------:R-:W-:Y:S01]  /*8760*/  FMUL.FTZ R167, R167, UR61 ;  /* 0x0000003da7a77c20 */ /* 0x000fe20008410000 */
[----:B------:R-:W-:Y:S01]  /*8770*/  FMUL.FTZ R154, R154, UR61 ;  /* 0x0000003d9a9a7c20 */ /* 0x000fe20008410000 */
[----:B------:R-:W-:Y:S01]  /*8780*/  FMUL.FTZ R155, R155, UR61 ;  /* 0x0000003d9b9b7c20 */ /* 0x000fe20008410000 */
[----:B------:R-:W-:Y:S01]  /*8790*/  FMUL.FTZ R158, R158, UR61 ;  /* 0x0000003d9e9e7c20 */ /* 0x000fe20008410000 */
[----:B------:R-:W-:Y:S01]  /*87a0*/  FMUL.FTZ R159, R159, UR61 ;  /* 0x0000003d9f9f7c20 */ /* 0x000fe20008410000 */
[----:B------:R-:W1:Y:S01]  /*87b0*/  MUFU.TANH R181, R181 ;  /* 0x000000b500b57308 */ /* 0x000e620000002400 */
[----:B--2---:R-:W-:Y:S01]  /*87c0*/  FMNMX.FTZ R191, R177, R2, !PT ;  /* 0x00000002b1bf7209 */ /* 0x004fe20007810000 */
[----:B------:R-:W-:Y:S01]  /*87d0*/  IMAD.U32 R230, RZ, RZ, UR60 ;  /* 0x0000003cffe67e24 */ /* 0x000fe2000f8e00ff */
[----:B------:R-:W-:-:S05]  /*87e0*/  R2UR UR10, R223 ;  /* 0x00000000df0a72ca */ /* 0x000fca00000e0000 */
[----:B------:R-:W2:Y:S01]  /*87f0*/  MUFU.TANH R168, R168 ;  /* 0x000000a800a87308 */ /* 0x000ea20000002400 */
[----:B0-----:R-:W-:-:S07]  /*8800*/  FMNMX.FTZ R2, R180, R191, !PT ;  /* 0x000000bfb4027209 */ /* 0x001fce0007810000 */
[----:B------:R-:W0:Y:S01]  /*8810*/  MUFU.TANH R169, R169 ;  /* 0x000000a900a97308 */ /* 0x000e220000002400 */
[----:B-1----:R-:W-:-:S07]  /*8820*/  FMNMX.FTZ R191, R181, R2, !PT ;  /* 0x00000002b5bf7209 */ /* 0x002fce0007810000 */
[----:B------:R-:W1:Y:S01]  /*8830*/  MUFU.TANH R172, R172 ;  /* 0x000000ac00ac7308 */ /* 0x000e620000002400 */
[----:B--2---:R-:W-:-:S07]  /*8840*/  FMNMX.FTZ R2, R168, R191, !PT ;  /* 0x000000bfa8027209 */ /* 0x004fce0007810000 */
        /* <DEDUP_REMOVED lines=11> */
[----:B--2---:R-:W-:Y:S01]  /*8900*/  FMNMX.FTZ R2, R164, R157, !PT ;  /* 0x0000009da4027209 */ /* 0x004fe20007810000 */
[----:B------:R-:W-:-:S06]  /*8910*/  FMUL.FTZ R157, R183, UR61 ;  /* 0x0000003db79d7c20 */ /* 0x000fcc0008410000 */
        /* <DEDUP_REMOVED lines=9> */
[----:B-1----:R-:W-:-:S05]  /*89b0*/  FMNMX.FTZ R183, R182, R183, !PT ;  /* 0x000000b7b6b77209 */ /* 0x002fca0007810000 */
[----:B------:R-:W1:Y:S02]  /*89c0*/  SHFL.BFLY PT, R2, R183, 0x2, 0x1f ;  /* 0x0c401f00b7027f89 */ /* 0x000e6400000e0000 */
[----:B------:R-:W3:Y:S08]  /*89d0*/  MUFU.TANH R186, R186 ;  /* 0x000000ba00ba7308 */ /* 0x000ef00000002400 */
[----:B------:R-:W4:Y:S08]  /*89e0*/  MUFU.TANH R189, R189 ;  /* 0x000000bd00bd7308 */ /* 0x000f300000002400 */
[----:B------:R-:W5:Y:S01]  /*89f0*/  MUFU.TANH R176, R176 ;  /* 0x000000b000b07308 */ /* 0x000f620000002400 */
[----:B-1----:R-:W-:-:S07]  /*8a00*/  FMNMX.FTZ R2, R183, R2, !PT ;  /* 0x00000002b7027209 */ /* 0x002fce0007810000 */
[----:B------:R-:W1:Y:S01]  /*8a10*/  MUFU.TANH R178, R178 ;  /* 0x000000b200b27308 */ /* 0x000e620000002400 */
[----:B------:R-:W2:Y:S07]  /*8a20*/  SHFL.BFLY PT, R183, R2, 0x1, 0x1f ;  /* 0x0c201f0002b77f89 */ /* 0x000eae00000e0000 */
[----:B------:R-:W1:Y:S08]  /*8a30*/  MUFU.TANH R179, R179 ;  /* 0x000000b300b37308 */ /* 0x000e700000002400 */
[----:B------:R-:W1:Y:S08]  /*8a40*/  MUFU.TANH R157, R157 ;  /* 0x0000009d009d7308 */ /* 0x000e700000002400 */
[----:B------:R-:W1:Y:S01]  /*8a50*/  MUFU.TANH R170, R170 ;  /* 0x000000aa00aa7308 */ /* 0x000e620000002400 */
[----:B--2---:R-:W-:-:S02]  /*8a60*/  FMNMX.FTZ R4, R2, R183, !PT ;  /* 0x000000b702047209 */ /* 0x004fc40007810000 */
[----:B------:R-:W-:-:S03]  /*8a70*/  FMNMX.FTZ R183, R185, R20, !PT ;  /* 0x00000014b9b77209 */ /* 0x000fc60007810000 */
[----:B------:R-:W-:Y:S01]  /*8a80*/  FADD.FTZ R2, -R4, R21 ;  /* 0x0000001504027221 */ /* 0x000fe20000010100 */
[----:B0-----:R-:W-:Y:S01]  /*8a90*/  FMNMX.FTZ R183, R184, R183, !PT ;  /* 0x000000b7b8b77209 */ /* 0x001fe20007810000 */
[----:B------:R-:W0:Y:S02]  /*8aa0*/  MUFU.TANH R171, R171 ;  /* 0x000000ab00ab7308 */ /* 0x000e240000002400 */
[----:B------:R-:W-:-:S06]  /*8ab0*/  FMUL.FTZ R2, R2, UR11 ;  /* 0x0000000b02027c20 */ /* 0x000fcc0008410000 */
[----:B------:R-:W2:Y:S08]  /*8ac0*/  MUFU.TANH R174, R174 ;  /* 0x000000ae00ae7308 */ /* 0x000eb00000002400 */
[----:B------:R-:W2:Y:S08]  /*8ad0*/  MUFU.TANH R175, R175 ;  /* 0x000000af00af7308 */ /* 0x000eb00000002400 */
[----:B------:R-:W2:Y:S08]  /*8ae0*/  MUFU.TANH R162, R162 ;  /* 0x000000a200a27308 */ /* 0x000eb00000002400 */
[----:B------:R-:W2:Y:S08]  /*8af0*/  MUFU.TANH R163, R163 ;  /* 0x000000a300a37308 */ /* 0x000eb00000002400 */
[----:B------:R-:W2:Y:S08]  /*8b00*/  MUFU.TANH R166, R166 ;  /* 0x000000a600a67308 */ /* 0x000eb00000002400 */
[----:B------:R-:W2:Y:S08]  /*8b10*/  MUFU.TANH R167, R167 ;  /* 0x000000a700a77308 */ /* 0x000eb00000002400 */
[----:B------:R-:W2:Y:S01]  /*8b20*/  MUFU.TANH R154, R154 ;  /* 0x0000009a009a7308 */ /* 0x000ea20000002400 */
[----:B------:R-:W-:-:S02]  /*8b30*/  WARPGROUP.DEPBAR.LE gsb0, 0x0 ;  /* 0x00008000000079c5 */ /* 0x000fc40000010000 */
[----:B------:R-:W-:-:S05]  /*8b40*/  WARPGROUP.ARRIVE ;  /* 0x00000000000079c5 */ /* 0x000fca0000000000 */
[----:B------:R-:W2:Y:S01]  /*8b50*/  MUFU.TANH R155, R155 ;  /* 0x0000009b009b7308 */ /* 0x000ea20000002400 */
[----:B------:R-:W-:Y:S01]  /*8b60*/  HGMMA.64x256x16.F32 R24, R204, gdesc[UR4].tnspB, R24, gsb0 ;  /* 0x43e00004cc187df0 */ /* 0x000fe20008000818 */
[----:B------:R-:W-:Y:S01]  /*8b70*/  UIADD3 UR6, UR5, 0x100, URZ ;  /* 0x0000010005067890 */ /* 0x000fe2000fffe03f */
[----:B------:R-:W-:-:S05]  /*8b80*/  UMOV UR7, 0x40000040 ;  /* 0x4000004000077882 */ /* 0x000fca0000000000 */
[----:B------:R-:W2:Y:S08]  /*8b90*/  MUFU.TANH R158, R158 ;  /* 0x0000009e009e7308 */ /* 0x000eb00000002400 */
[----:B------:R-:W2:Y:S08]  /*8ba0*/  MUFU.TANH R159, R159 ;  /* 0x0000009f009f7308 */ /* 0x000eb00000002400 */
[----:B------:R-:W-:Y:S01]  /*8bb0*/  MUFU.EX2 R2, R2 ;  /* 0x0000000200027308 */ /* 0x000fe20000000800 */
[----:B------:R-:W-:-:S02]  /*8bc0*/  WARPGROUP.DEPBAR.LE gsb0, 0x0 ;  /* 0x00008000000079c5 */ /* 0x000fc40000010000 */
[----:B------:R-:W-:-:S06]  /*8bd0*/  WARPGROUP.ARRIVE ;  /* 0x00000000000079c5 */ /* 0x000fcc0000000000 */
[----:B------:R-:W-:Y:S01]  /*8be0*/  HGMMA.64x256x16.F32 R24, R200, gdesc[UR4].tnspB, R24, gsb0 ;  /* 0x43e00004c8187df0 */ /* 0x000fe20008000818 */
[----:B------:R-:W-:Y:S01]  /*8bf0*/  UIADD3 UR6, UR5, 0x180, URZ ;  /* 0x0000018005067890 */ /* 0x000fe2000fffe03f */
[----:B------:R-:W-:Y:S01]  /*8c00*/  UMOV UR7, 0x40000040 ;  /* 0x4000004000077882 */ /* 0x000fe20000000000 */
[----:B------:R-:W-:Y:S02]  /*8c10*/  WARPGROUP.DEPBAR.LE gsb0, 0x0 ;  /* 0x00008000000079c5 */ /* 0x000fe40000010000 */
[----:B------:R-:W-:-:S15]  /*8c20*/  WARPGROUP.ARRIVE ;  /* 0x00000000000079c5 */ /* 0x000fde0000000000 */
[----:B------:R-:W-:-:S08]  /*8c30*/  NOP ;  /* 0x0000000000007918 */ /* 0x000fd00000000000 */
[----:B------:R-:W-:Y:S01]  /*8c40*/  HGMMA.64x256x16.F32 R24, R196, gdesc[UR4].tnspB, R24, gsb0 ;  /* 0x43e00004c4187df0 */ /* 0x000fe20008000818 */
[----:B------:R-:W-:Y:S01]  /*8c50*/  UIADD3 UR6, UR5, 0x200, URZ ;  /* 0x0000020005067890 */ /* 0x000fe2000fffe03f */
[----:B------:R-:W-:Y:S01]  /*8c60*/  R2UR UR5, R222 ;  /* 0x00000000de0572ca */ /* 0x000fe200000e0000 */
[----:B------:R-:W-:-:S12]  /*8c70*/  UMOV UR7, 0x40000040 ;  /* 0x4000004000077882 */ /* 0x000fd80000000000 */
[----:B------:R-:W-:Y:S01]  /*8c80*/  ISETP.LT.AND P2, PT, RZ, UR5, PT ;  /* 0x00000005ff007c0c */ /* 0x000fe2000bf41270 */
[----:B------:R-:W-:Y:S02]  /*8c90*/  WARPGROUP.DEPBAR.LE gsb0, 0x0 ;  /* 0x00008000000079c5 */ /* 0x000fe40000010000 */
[----:B------:R-:W-:Y:S01]  /*8ca0*/  WARPGROUP.ARRIVE ;  /* 0x00000000000079c5 */ /* 0x000fe20000000000 */
[----:B---3--:R-:W-:Y:S01]  /*8cb0*/  FMNMX.FTZ R196, R186, R183, !PT ;  /* 0x000000b7bac47209 */ /* 0x008fe20007810000 */
[----:B------:R-:W-:-:S03]  /*8cc0*/  FMUL.FTZ R197, R4, UR11 ;  /* 0x0000000b04c57c20 */ /* 0x000fc60008410000 */
[----:B----4-:R-:W-:-:S05]  /*8cd0*/  FMNMX.FTZ R21, R189, R196, !PT ;  /* 0x000000c4bd157209 */ /* 0x010fca0007810000 */
[----:B------:R-:W-:Y:S01]  /*8ce0*/  HGMMA.64x256x16.F32 R24, R192, gdesc[UR4].tnspB, R24, gsb0 ;  /* 0x43e00004c0187df0 */ /* 0x000fe20008000818 */
[--C-:B------:R-:W-:Y:S01]  /*8cf0*/  FFMA.FTZ R183, R0, UR11, -R197.reuse ;  /* 0x0000000b00b77c23 */ /* 0x100fe200080108c5 */
[--C-:B------:R-:W-:Y:S01]  /*8d00*/  FFMA.FTZ R208, R3, UR11, -R197.reuse ;  /* 0x0000000b03d07c23 */ /* 0x100fe200080108c5 */
[----:B-----5:R-:W-:Y:S01]  /*8d10*/  FMNMX.FTZ R21, R176, R21, !PT ;  /* 0x00000015b0157209 */ /* 0x020fe20007810000 */
[--C-:B------:R-:W-:Y:S01]  /*8d20*/  FFMA.FTZ R196, R160, UR11, -R197.reuse ;  /* 0x0000000ba0c47c23 */ /* 0x100fe200080108c5 */
[--C-:B------:R-:W-:Y:S01]  /*8d30*/  FFMA.FTZ R202, R172, UR11, -R197.reuse ;  /* 0x0000000bacca7c23 */ /* 0x100fe200080108c5 */
[--C-:B------:R-:W-:Y:S01]  /*8d40*/  FFMA.FTZ R210, R187, UR11, -R197.reuse ;  /* 0x0000000bbbd27c23 */ /* 0x100fe200080108c5 */
[----:B-1----:R-:W-:Y:S01]  /*8d50*/  FMNMX.FTZ R0, R178, R21, !PT ;  /* 0x00000015b2007209 */ /* 0x002fe20007810000 */
        /* <DEDUP_REMOVED lines=15> */
[----:B0-----:R-:W-:Y:S01]  /*8e50*/  FMNMX.FTZ R3, R171, R0, !PT ;  /* 0x00000000ab037209 */ /* 0x001fe20007810000 */
[--C-:B------:R-:W-:Y:S01]  /*8e60*/  FFMA.FTZ R181, R161, UR11, -R197.reuse ;  /* 0x0000000ba1b57c23 */ /* 0x100fe200080108c5 */
[--C-:B------:R-:W-:Y:S01]  /*8e70*/  FFMA.FTZ R169, R169, UR11, -R197.reuse ;  /* 0x0000000ba9a97c23 */ /* 0x100fe200080108c5 */
[--C-:B------:R-:W-:Y:S01]  /*8e80*/  FFMA.FTZ R173, R173, UR11, -R197.reuse ;  /* 0x0000000badad7c23 */ /* 0x100fe200080108c5 */
[----:B--2---:R-:W-:Y:S01]  /*8e90*/  FMNMX.FTZ R0, R174, R3, !PT ;  /* 0x00000003ae007209 */ /* 0x004fe20007810000 */
[----:B------:R-:W-:Y:S01]  /*8ea0*/  MUFU.EX2 R210, R210 ;  /* 0x000000d200d27308 */ /* 0x000fe20000000800 */
[--C-:B------:R-:W-:Y:S01]  /*8eb0*/  FFMA.FTZ R161, R165, UR11, -R197.reuse ;  /* 0x0000000ba5a17c23 */ /* 0x100fe200080108c5 */
[----:B------:R-:W-:Y:S01]  /*8ec0*/  FFMA.FTZ R182, R182, UR11, -R197 ;  /* 0x0000000bb6b67c23 */ /* 0x000fe200080108c5 */
[----:B------:R-:W-:-:S02]  /*8ed0*/  FMNMX.FTZ R3, R175, R0, !PT ;  /* 0x00000000af037209 */ /* 0x000fc40007810000 */
[----:B------:R-:W-:Y:S01]  /*8ee0*/  MOV R165, UR4 ;  /* 0x0000000400a57c02 */ /* 0x000fe20008000f00 */
[----:B------:R-:W-:Y:S01]  /*8ef0*/  UIADD3 UR4, UR5, -0x1, URZ ;  /* 0xffffffff05047890 */ /* 0x000fe2000fffe03f */
[----:B------:R-:W-:Y:S01]  /*8f00*/  FMNMX.FTZ R0, R162, R3, !PT ;  /* 0x00000003a2007209 */ /* 0x000fe20007810000 */
[----:B------:R-:W-:Y:S01]  /*8f10*/  MUFU.EX2 R191, R191 ;  /* 0x000000bf00bf7308 */ /* 0x000fe20000000800 */
[----:B------:R-:W-:Y:S01]  /*8f20*/  R2UR UR5, R16 ;  /* 0x00000000100572ca */ /* 0x000fe200000e0000 */
[----:B------:R-:W-:Y:S01]  /*8f30*/  @!P1 VIADD R165, R165, 0x38860 ;  /* 0x00038860a5a59836 */ /* 0x000fe20000000000 */
[----:B------:R-:W-:Y:S01]  /*8f40*/  FMNMX.FTZ R3, R163, R0, !PT ;  /* 0x00000000a3037209 */ /* 0x000fe20007810000 */
[----:B------:R-:W-:-:S03]  /*8f50*/  IMAD.U32 R222, RZ, RZ, UR4 ;  /* 0x00000004ffde7e24 */ /* 0x000fc6000f8e00ff */
[----:B------:R-:W-:Y:S01]  /*8f60*/  FMNMX.FTZ R0, R166, R3, !PT ;  /* 0x00000003a6007209 */ /* 0x000fe20007810000 */
[----:B------:R-:W-:Y:S01]  /*8f70*/  MUFU.EX2 R204, R204 ;  /* 0x000000cc00cc7308 */ /* 0x000fe20000000800 */
[----:B------:R-:W-:Y:S02]  /*8f80*/  @!P1 PRMT R165, RZ, 0x654, R165 ;  /* 0x00000654ffa59816 */ /* 0x000fe400000000a5 */
[----:B------:R-:W-:-:S03]  /*8f90*/  FMNMX.FTZ R3, R167, R0, !PT ;  /* 0x00000000a7037209 */ /* 0x000fc60007810000 */
[----:B------:R-:W-:Y:S01]  /*8fa0*/  IMAD.U32 R232, RZ, RZ, UR5 ;  /* 0x00000005ffe87e24 */ /* 0x000fe2000f8e00ff */
[----:B------:R-:W-:Y:S01]  /*8fb0*/  FMNMX.FTZ R0, R154, R3, !PT ;  /* 0x000000039a007209 */ /* 0x000fe20007810000 */
[----:B------:R-:W-:Y:S03]  /*8fc0*/  MUFU.EX2 R187, R187 ;  /* 0x000000bb00bb7308 */ /* 0x000fe60000000800 */
[----:B------:R-:W-:-:S04]  /*8fd0*/  FMNMX.FTZ R3, R155, R0, !PT ;  /* 0x000000009b037209 */ /* 0x000fc80007810000 */
[----:B------:R-:W-:Y:S01]  /*8fe0*/  FMNMX.FTZ R0, R158, R3, !PT ;  /* 0x000000039e007209 */ /* 0x000fe20007810000 */
[----:B------:R-:W-:Y:S03]  /*8ff0*/  MUFU.EX2 R206, R206 ;  /* 0x000000ce00ce7308 */ /* 0x000fe60000000800 */
[----:B------:R-:W-:-:S05]  /*9000*/  FMNMX.FTZ R0, R159, R0, !PT ;  /* 0x000000009f007209 */ /* 0x000fca0007810000 */
[----:B------:R-:W0:Y:S01]  /*9010*/  SHFL.BFLY PT, R3, R0, 0x2, 0x1f ;  /* 0x0c401f0000037f89 */ /* 0x000e2200000e0000 */
[----:B------:R-:W-:Y:S08]  /*9020*/  MUFU.EX2 R177, R177 ;  /* 0x000000b100b17308 */ /* 0x000ff00000000800 */
[----:B------:R-:W-:Y:S08]  /*9030*/  MUFU.EX2 R200, R200 ;  /* 0x000000c800c87308 */ /* 0x000ff00000000800 */
[----:B------:R-:W-:Y:S01]  /*9040*/  MUFU.EX2 R169, R169 ;  /* 0x000000a900a97308 */ /* 0x000fe20000000800 */
[----:B0-----:R-:W-:-:S07]  /*9050*/  FMNMX.FTZ R3, R0, R3, !PT ;  /* 0x0000000300037209 */ /* 0x001fce0007810000 */
[----:B------:R-:W-:Y:S01]  /*9060*/  MUFU.EX2 R202, R202 ;  /* 0x000000ca00ca7308 */ /* 0x000fe20000000800 */
[----:B------:R-:W0:Y:S07]  /*9070*/  SHFL.BFLY PT, R0, R3, 0x1, 0x1f ;  /* 0x0c201f0003007f89 */ /* 0x000e2e00000e0000 */
[----:B------:R-:W-:Y:S08]  /*9080*/  MUFU.EX2 R173, R173 ;  /* 0x000000ad00ad7308 */ /* 0x000ff00000000800 */
[----:B------:R-:W-:Y:S08]  /*9090*/  MUFU.EX2 R196, R196 ;  /* 0x000000c400c47308 */ /* 0x000ff00000000800 */
[----:B------:R-:W-:Y:S01]  /*90a0*/  MUFU.EX2 R181, R181 ;  /* 0x000000b500b57308 */ /* 0x000fe20000000800 */
[----:B0-----:R-:W-:-:S07]  /*90b0*/  FMNMX.FTZ R3, R3, R0, !PT ;  /* 0x0000000003037209 */ /* 0x001fce0007810000 */
[----:B------:R-:W-:Y:S01]  /*90c0*/  MUFU.EX2 R198, R198 ;  /* 0x000000c600c67308 */ /* 0x000fe20000000800 */
[C---:B------:R-:W-:Y:S01]  /*90d0*/  FADD.FTZ R0, -R3.reuse, R20 ;  /* 0x0000001403007221 */ /* 0x040fe20000010100 */
[----:B------:R-:W-:-:S03]  /*90e0*/  FMUL.FTZ R156, R3, UR11 ;  /* 0x0000000b039c7c20 */ /* 0x000fc60008410000 */
[----:B------:R-:W-:Y:S01]  /*90f0*/  FMUL.FTZ R0, R0, UR11 ;  /* 0x0000000b00007c20 */ /* 0x000fe20008410000 */
[--C-:B------:R-:W-:Y:S01]  /*9100*/  FFMA.FTZ R209, R185, UR11, -R156.reuse ;  /* 0x0000000bb9d17c23 */ /* 0x100fe2000801089c */
[--C-:B------:R-:W-:Y:S01]  /*9110*/  FFMA.FTZ R160, R184, UR11, -R156.reuse ;  /* 0x0000000bb8a07c23 */ /* 0x100fe2000801089c */
[--C-:B------:R-:W-:Y:S01]  /*9120*/  FFMA.FTZ R172, R157, UR11, -R156.reuse ;  /* 0x0000000b9dac7c23 */ /* 0x100fe2000801089c */
[--C-:B------:R-:W-:Y:S01]  /*9130*/  FFMA.FTZ R211, R186, UR11, -R156.reuse ;  /* 0x0000000bbad37c23 */ /* 0x100fe2000801089c */
[----:B------:R-:W-:Y:S01]  /*9140*/  IMAD.U32 R157, RZ, RZ, UR10 ;  /* 0x0000000aff9d7e24 */ /* 0x000fe2000f8e00ff */
[----:B------:R-:W-:Y:S01]  /*9150*/  MUFU.EX2 R0, R0 ;  /* 0x0000000000007308 */ /* 0x000fe20000000800 */
[--C-:B------:R-:W-:Y:S01]  /*9160*/  FFMA.FTZ R164, R189, UR11, -R156.reuse ;  /* 0x0000000bbda47c23 */ /* 0x100fe2000801089c */
[--C-:B------:R-:W-:Y:S01]  /*9170*/  FFMA.FTZ R205, R176, UR11, -R156.reuse ;  /* 0x0000000bb0cd7c23 */ /* 0x100fe2000801089c */
[----:B------:R-:W-:Y:S02]  /*9180*/  @!P1 VIADD R157, R157, 0x38840 ;  /* 0x000388409d9d9836 */ /* 0x000fe40000000000 */
[--C-:B------:R-:W-:Y:S01]  /*9190*/  FFMA.FTZ R168, R178, UR11, -R156.reuse ;  /* 0x0000000bb2a87c23 */ /* 0x100fe2000801089c */
[--C-:B------:R-:W-:Y:S01]  /*91a0*/  FFMA.FTZ R207, R179, UR11, -R156.reuse ;  /* 0x0000000bb3cf7c23 */ /* 0x100fe2000801089c */
[--C-:B------:R-:W-:Y:S01]  /*91b0*/  FFMA.FTZ R197, R162, UR11, -R156.reuse ;  /* 0x0000000ba2c57c23 */ /* 0x100fe2000801089c */
[--C-:B------:R-:W-:Y:S01]  /*91c0*/  FFMA.FTZ R201, R170, UR11, -R156.reuse ;  /* 0x0000000baac97c23 */ /* 0x100fe2000801089c */
[----:B------:R-:W0:Y:S01]  /*91d0*/  MUFU.EX2 R209, R209 ;  /* 0x000000d100d17308 */ /* 0x000e220000000800 */
[----:B------:R-:W-:Y:S01]  /*91e0*/  @!P1 PRMT R157, RZ, 0x654, R157 ;  /* 0x00000654ff9d9816 */ /* 0x000fe2000000009d */
[--C-:B------:R-:W-:Y:S01]  /*91f0*/  FFMA.FTZ R170, R171, UR11, -R156.reuse ;  /* 0x0000000babaa7c23 */ /* 0x100fe2000801089c */
[--C-:B------:R-:W-:Y:S01]  /*9200*/  FFMA.FTZ R199, R166, UR11, -R156.reuse ;  /* 0x0000000ba6c77c23 */ /* 0x100fe2000801089c */
[--C-:B------:R-:W-:Y:S01]  /*9210*/  FFMA.FTZ R203, R174, UR11, -R156.reuse ;  /* 0x0000000baecb7c23 */ /* 0x100fe2000801089c */
[--C-:B------:R-:W-:Y:S01]  /*9220*/  FFMA.FTZ R174, R175, UR11, -R156.reuse ;  /* 0x0000000bafae7c23 */ /* 0x100fe2000801089c */
[--C-:B------:R-:W-:Y:S01]  /*9230*/  FFMA.FTZ R167, R167, UR11, -R156.reuse ;  /* 0x0000000ba7a77c23 */ /* 0x100fe2000801089c */
[--C-:B------:R-:W-:Y:S01]  /*9240*/  FFMA.FTZ R155, R155, UR11, -R156.reuse ;  /* 0x0000000b9b9b7c23 */ /* 0x100fe2000801089c */
[----:B------:R-:W1:Y:S01]  /*9250*/  MUFU.EX2 R160, R160 ;  /* 0x000000a000a07308 */ /* 0x000e620000000800 */
[----:B------:R-:W-:-:S07]  /*9260*/  FFMA.FTZ R158, R158, UR11, -R156 ;  /* 0x0000000b9e9e7c23 */ /* 0x000fce000801089c */
[----:B------:R-:W2:Y:S01]  /*9270*/  MUFU.EX2 R211, R211 ;  /* 0x000000d300d37308 */ /* 0x000ea20000000800 */
[----:B0-----:R-:W-:-:S07]  /*9280*/  FFMA.FTZ R5, R0, R5, R209 ;  /* 0x0000000500057223 */ /* 0x001fce00000100d1 */
[----:B------:R-:W0:Y:S01]  /*9290*/  MUFU.EX2 R164, R164 ;  /* 0x000000a400a47308 */ /* 0x000e220000000800 */
[C---:B-1----:R-:W-:Y:S01]  /*92a0*/  FADD.FTZ R162, R160.reuse, R5 ;  /* 0x00000005a0a27221 */ /* 0x042fe20000010000 */
[----:B------:R-:W-:-:S06]  /*92b0*/  F2FP.F16.F32.PACK_AB R209, R160, R209 ;  /* 0x000000d1a0d1723e */ /* 0x000fcc00000000ff */
[----:B------:R-:W1:Y:S01]  /*92c0*/  MUFU.EX2 R205, R205 ;  /* 0x000000cd00cd7308 */ /* 0x000e620000000800 */
[----:B--2---:R-:W-:-:S07]  /*92d0*/  FADD.FTZ R5, R211, R162 ;  /* 0x000000a2d3057221 */ /* 0x004fce0000010000 */
[----:B------:R-:W2:Y:S01]  /*92e0*/  MUFU.EX2 R168, R168 ;  /* 0x000000a800a87308 */ /* 0x000ea20000000800 */
[----:B0-----:R-:W-:Y:S01]  /*92f0*/  FADD.FTZ R162, R164, R5 ;  /* 0x00000005a4a27221 */ /* 0x001fe20000010000 */
[----:B------:R-:W-:Y:S01]  /*9300*/  FFMA.FTZ R5, R154, UR11, -R156 ;  /* 0x0000000b9a057c23 */ /* 0x000fe2000801089c */
[----:B------:R-:W-:-:S05]  /*9310*/  F2FP.F16.F32.PACK_AB R211, R164, R211 ;  /* 0x000000d3a4d3723e */ /* 0x000fca00000000ff */
[----:B------:R-:W-:Y:S08]  /*9320*/  MUFU.EX2 R207, R207 ;  /* 0x000000cf00cf7308 */ /* 0x000ff00000000800 */
        /* <DEDUP_REMOVED lines=8> */
[----:B------:R-:W-:Y:S01]  /*93b0*/  MUFU.EX2 R21, R21 ;  /* 0x0000001500157308 */ /* 0x000fe20000000800 */
[----:B------:R-:W-:-:S02]  /*93c0*/  WARPGROUP.DEPBAR.LE gsb0, 0x0 ;  /* 0x00008000000079c5 */ /* 0x000fc40000010000 */
[----:B------:R0:W-:Y:S05]  /*93d0*/  @!P1 SYNCS.ARRIVE.TRANS64.RED.A1T0 RZ, [R157+URZ], RZ ;  /* 0x000000ff9dff99a7 */ /* 0x0001ea000810043f */
[----:B------:R-:W-:Y:S01]  /*93e0*/  MUFU.EX2 R164, R5 ;  /* 0x0000000500a47308 */ /* 0x000fe20000000800 */
[----:B0-----:R-:W-:Y:S01]  /*93f0*/  FFMA.FTZ R157, R2, R14, R183 ;  /* 0x0000000e029d7223 */ /* 0x001fe200000100b7 */
[--C-:B------:R-:W-:Y:S01]  /*9400*/  FFMA.FTZ R14, R163, UR11, -R156.reuse ;  /* 0x0000000ba30e7c23 */ /* 0x100fe2000801089c */
[----:B------:R-:W-:-:S05]  /*9410*/  FFMA.FTZ R156, R159, UR11, -R156 ;  /* 0x0000000b9f9c7c23 */ /* 0x000fca000801089c */
[----:B------:R-:W0:Y:S01]  /*9420*/  MUFU.EX2 R152, R152 ;  /* 0x0000009800987308 */ /* 0x000e220000000800 */
[C---:B------:R-:W-:Y:S01]  /*9430*/  FADD.FTZ R157, R208.reuse, R157 ;  /* 0x0000009dd09d7221 */ /* 0x040fe20000010000 */
[----:B------:R3:W-:Y:S01]  /*9440*/  @!P1 SYNCS.ARRIVE.TRANS64.RED.A1T0 RZ, [R165+URZ], RZ ;  /* 0x000000ffa5ff99a7 */ /* 0x0007e2000810043f */
[----:B------:R-:W-:Y:S02]  /*9450*/  F2FP.F16.F32.PACK_AB R208, R208, R183 ;  /* 0x000000b7d0d0723e */ /* 0x000fe400000000ff */
[----:B------:R-:W-:Y:S01]  /*9460*/  FADD.FTZ R176, R210, R157 ;  /* 0x0000009dd2b07221 */ /* 0x000fe20000010000 */
[C---:B------:R-:W-:Y:S02]  /*9470*/  F2FP.F16.F32.PACK_AB R210, R191.reuse, R210 ;  /* 0x000000d2bfd2723e */ /* 0x040fe400000000ff */
[----:B------:R-:W4:Y:S01]  /*9480*/  MUFU.EX2 R14, R14 ;  /* 0x0000000e000e7308 */ /* 0x000f220000000800 */
[----:B------:R-:W-:-:S04]  /*9490*/  FADD.FTZ R157, R191, R176 ;  /* 0x000000b0bf9d7221 */ /* 0x000fc80000010000 */
[----:B------:R-:W-:Y:S01]  /*94a0*/  FADD.FTZ R166, R204, R157 ;  /* 0x0000009dcca67221 */ /* 0x000fe20000010000 */
[----:B-1----:R-:W-:Y:S01]  /*94b0*/  FADD.FTZ R157, R205, R162 ;  /* 0x000000a2cd9d7221 */ /* 0x002fe20000010000 */
[C---:B------:R-:W-:Y:S01]  /*94c0*/  F2FP.F16.F32.PACK_AB R204, R187.reuse, R204 ;  /* 0x000000ccbbcc723e */ /* 0x040fe200000000ff */
[----:B------:R-:W-:Y:S01]  /*94d0*/  MUFU.EX2 R193, R155 ;  /* 0x0000009b00c17308 */ /* 0x000fe20000000800 */
[----:B------:R-:W-:Y:S01]  /*94e0*/  FADD.FTZ R163, R187, R166 ;  /* 0x000000a6bba37221 */ /* 0x000fe20000010000 */
[----:B--2---:R-:W-:Y:S01]  /*94f0*/  FADD.FTZ R154, R168, R157 ;  /* 0x0000009da89a7221 */ /* 0x004fe20000010000 */
[----:B0-----:R-:W-:Y:S02]  /*9500*/  F2FP.F16.F32.PACK_AB R192, R152, R21 ;  /* 0x0000001598c0723e */ /* 0x001fe400000000ff */
[----:B------:R-:W-:Y:S01]  /*9510*/  FADD.FTZ R162, R206, R163 ;  /* 0x000000a3cea27221 */ /* 0x000fe20000010000 */
[----:B------:R-:W-:Y:S01]  /*9520*/  FADD.FTZ R157, R207, R154 ;  /* 0x0000009acf9d7221 */ /* 0x000fe20000010000 */
[----:B------:R-:W-:Y:S01]  /*9530*/  F2FP.F16.F32.PACK_AB R205, R168, R205 ;  /* 0x000000cda8cd723e */ /* 0x000fe200000000ff */
[----:B------:R-:W0:Y:S01]  /*9540*/  MUFU.EX2 R154, R167 ;  /* 0x000000a7009a7308 */ /* 0x000e220000000800 */
[C---:B------:R-:W-:Y:S01]  /*9550*/  FADD.FTZ R159, R177.reuse, R162 ;  /* 0x000000a2b19f7221 */ /* 0x040fe20000010000 */
[----:B------:R-:W-:Y:S01]  /*9560*/  FADD.FTZ R162, R172, R157 ;  /* 0x0000009daca27221 */ /* 0x000fe20000010000 */
[----:B------:R-:W-:-:S02]  /*9570*/  F2FP.F16.F32.PACK_AB R206, R177, R206 ;  /* 0x000000ceb1ce723e */ /* 0x000fc400000000ff */
[----:B------:R-:W-:Y:S01]  /*9580*/  FADD.FTZ R166, R200, R159 ;  /* 0x0000009fc8a67221 */ /* 0x000fe20000010000 */
[----:B------:R-:W-:Y:S01]  /*9590*/  FADD.FTZ R157, R201, R162 ;  /* 0x000000a2c99d7221 */ /* 0x000fe20000010000 */
[----:B------:R-:W-:Y:S01]  /*95a0*/  F2FP.F16.F32.PACK_AB R207, R172, R207 ;  /* 0x000000cfaccf723e */ /* 0x000fe200000000ff */
[----:B------:R-:W-:Y:S01]  /*95b0*/  MUFU.EX2 R153, R153 ;  /* 0x0000009900997308 */ /* 0x000fe20000000800 */
[C---:B------:R-:W-:Y:S01]  /*95c0*/  FADD.FTZ R159, R169.reuse, R166 ;  /* 0x000000a6a99f7221 */ /* 0x040fe20000010000 */
[----:B------:R-:W-:Y:S01]  /*95d0*/  FADD.FTZ R160, R170, R157 ;  /* 0x0000009daaa07221 */ /* 0x000fe20000010000 */
[----:B------:R-:W-:Y:S02]  /*95e0*/  F2FP.F16.F32.PACK_AB R200, R169, R200 ;  /* 0x000000c8a9c8723e */ /* 0x000fe400000000ff */
[----:B------:R-:W-:Y:S01]  /*95f0*/  FADD.FTZ R162, R202, R159 ;  /* 0x0000009fcaa27221 */ /* 0x000fe20000010000 */
[----:B------:R-:W-:Y:S01]  /*9600*/  FADD.FTZ R157, R203, R160 ;  /* 0x000000a0cb9d7221 */ /* 0x000fe20000010000 */
[----:B------:R-:W-:Y:S01]  /*9610*/  F2FP.F16.F32.PACK_AB R201, R170, R201 ;  /* 0x000000c9aac9723e */ /* 0x000fe200000000ff */
[----:B------:R-:W-:Y:S01]  /*9620*/  MUFU.EX2 R158, R158 ;  /* 0x0000009e009e7308 */ /* 0x000fe20000000800 */
[C---:B------:R-:W-:Y:S01]  /*9630*/  FADD.FTZ R159, R173.reuse, R162 ;  /* 0x000000a2ad9f7221 */ /* 0x040fe20000010000 */
[----:B------:R-:W-:Y:S01]  /*9640*/  FADD.FTZ R160, R174, R157 ;  /* 0x0000009daea07221 */ /* 0x000fe20000010000 */
[----:B------:R-:W-:-:S02]  /*9650*/  F2FP.F16.F32.PACK_AB R202, R173, R202 ;  /* 0x000000caadca723e */ /* 0x000fc400000000ff */
[----:B------:R-:W-:Y:S01]  /*9660*/  FADD.FTZ R162, R196, R159 ;  /* 0x0000009fc4a27221 */ /* 0x000fe20000010000 */
[----:B------:R-:W-:Y:S01]  /*9670*/  FADD.FTZ R5, R197, R160 ;  /* 0x000000a0c5057221 */ /* 0x000fe20000010000 */
[C---:B----4-:R-:W-:Y:S01]  /*9680*/  F2FP.F16.F32.PACK_AB R197, R14.reuse, R197 ;  /* 0x000000c50ec5723e */ /* 0x050fe200000000ff */
[----:B------:R-:W1:Y:S01]  /*9690*/  MUFU.EX2 R20, R182 ;  /* 0x000000b600147308 */ /* 0x000e620000000800 */
[----:B------:R-:W-:Y:S01]  /*96a0*/  FADD.FTZ R157, R181, R162 ;  /* 0x000000a2b59d7221 */ /* 0x000fe20000010000 */
[----:B------:R-:W-:Y:S01]  /*96b0*/  FADD.FTZ R160, R14, R5 ;  /* 0x000000050ea07221 */ /* 0x000fe20000010000 */
[----:B------:R-:W-:Y:S02]  /*96c0*/  F2FP.F16.F32.PACK_AB R203, R174, R203 ;  /* 0x000000cbaecb723e */ /* 0x000fe400000000ff */
[----:B------:R-:W-:Y:S01]  /*96d0*/  FADD.FTZ R162, R198, R157 ;  /* 0x0000009dc6a27221 */ /* 0x000fe20000010000 */
[----:B------:R-:W-:Y:S01]  /*96e0*/  FADD.FTZ R5, R199, R160 ;  /* 0x000000a0c7057221 */ /* 0x000fe20000010000 */
[----:B------:R-:W-:Y:S01]  /*96f0*/  F2FP.F16.F32.PACK_AB R196, R181, R196 ;  /* 0x000000c4b5c4723e */ /* 0x000fe200000000ff */
[----:B------:R-:W2:Y:S01]  /*9700*/  MUFU.EX2 R156, R156 ;  /* 0x0000009c009c7308 */ /* 0x000ea20000000800 */
[C---:B------:R-:W-:Y:S01]  /*9710*/  FADD.FTZ R162, R161.reuse, R162 ;  /* 0x000000a2a1a27221 */ /* 0x040fe20000010000 */
[----:B0-----:R-:W-:Y:S01]  /*9720*/  FADD.FTZ R5, R154, R5 ;  /* 0x000000059a057221 */ /* 0x001fe20000010000 */
[----:B------:R-:W-:-:S02]  /*9730*/  F2FP.F16.F32.PACK_AB R198, R161, R198 ;  /* 0x000000c6a1c6723e */ /* 0x000fc400000000ff */
[----:B------:R-:W-:Y:S01]  /*9740*/  FADD.FTZ R155, R21, R162 ;  /* 0x000000a2159b7221 */ /* 0x000fe20000010000 */
[----:B------:R-:W-:Y:S01]  /*9750*/  FADD.FTZ R5, R164, R5 ;  /* 0x00000005a4057221 */ /* 0x000fe20000010000 */
[----:B------:R-:W-:Y:S02]  /*9760*/  F2FP.F16.F32.PACK_AB R199, R154, R199 ;  /* 0x000000c79ac7723e */ /* 0x000fe400000000ff */
[----:B------:R-:W-:Y:S01]  /*9770*/  FADD.FTZ R14, R152, R155 ;  /* 0x0000009b980e7221 */ /* 0x000fe20000010000 */
[----:B------:R-:W-:Y:S01]  /*9780*/  FADD.FTZ R5, R193, R5 ;  /* 0x00000005c1057221 */ /* 0x000fe20000010000 */
[----:B-1----:R-:W-:Y:S02]  /*9790*/  F2FP.F16.F32.PACK_AB R194, R20, R153 ;  /* 0x0000009914c2723e */ /* 0x002fe400000000ff */
[----:B------:R-:W-:Y:S01]  /*97a0*/  FADD.FTZ R21, R153, R14 ;  /* 0x0000000e99157221 */ /* 0x000fe20000010000 */
[----:B------:R-:W-:Y:S01]  /*97b0*/  FADD.FTZ R5, R158, R5 ;  /* 0x000000059e057221 */ /* 0x000fe20000010000 */
[----:B------:R-:W-:-:S02]  /*97c0*/  F2FP.F16.F32.PACK_AB R193, R193, R164 ;  /* 0x000000a4c1c1723e */ /* 0x000fc400000000ff */
[----:B------:R-:W-:Y:S01]  /*97d0*/  FADD.FTZ R14, R20, R21 ;  /* 0x00000015140e7221 */ /* 0x000fe20000010000 */
[C---:B--2---:R-:W-:Y:S01]  /*97e0*/  FADD.FTZ R5, R156.reuse, R5 ;  /* 0x000000059c057221 */ /* 0x044fe20000010000 */
[----:B------:R-:W-:Y:S01]  /*97f0*/  F2FP.F16.F32.PACK_AB R195, R156, R158 ;  /* 0x0000009e9cc3723e */ /* 0x000fe200000000ff */
[----:B------:R-:W-:Y:S02]  /*9800*/  IMAD.MOV.U32 R20, RZ, RZ, R3 ;  /* 0x000000ffff147224 */ /* 0x000fe400078e0003 */
[----:B------:R-:W-:Y:S01]  /*9810*/  IMAD.MOV.U32 R21, RZ, RZ, R4 ;  /* 0x000000ffff157224 */ /* 0x000fe200078e0004 */
[----:B---3--:R-:W-:Y:S06]  /*9820*/  @P2 BRA `(.L_x_24) ;  /* 0xffffffc000342947 */ /* 0x008fec000383ffff */
.L_x_15:
[----:B------:R-:W-:Y:S06]  /*9830*/  BAR.ARV 0x8, 0x180 ;  /* 0x0206000000007b1d */ /* 0x000fec0000002000 */
        /* <DEDUP_REMOVED lines=128> */
[----:B------:R-:W-:Y:S06]  /*a040*/  @!P0 BRA `(.L_x_25) ;  /* 0x0000000000048947 */ /* 0x000fec0003800000 */
[----:B------:R-:W-:Y:S01]  /*a050*/  BPT.TRAP 0x1 ;  /* 0x000000040000795c */ /* 0x000fe20000300000 */
.L_x_25:
[----:B------:R-:W0:Y:S01]  /*a060*/  S2UR UR5, SR_CgaCtaId ;  /* 0x00000000000579c3 */ /* 0x000e220000008800 */
[----:B------:R-:W-:Y:S01]  /*a070*/  R2UR UR6, R16 ;  /* 0x00000000100672ca */ /* 0x000fe200000e0000 */
[----:B------:R-:W-:-:S12]  /*a080*/  UMOV UR4, 0x400 ;  /* 0x0000040000047882 */ /* 0x000fd80000000000 */
[----:B------:R-:W-:-:S05]  /*a090*/  IMAD.U32 R0, RZ, RZ, UR6 ;  /* 0x00000006ff007e24 */ /* 0x000fca000f8e00ff */
[----:B------:R-:W-:Y:S01]  /*a0a0*/  SHF.L.U32 R0, R0, 0x1f, RZ ;  /* 0x0000001f00007819 */ /* 0x000fe200000006ff */
[----:B0-----:R-:W-:-:S04]  /*a0b0*/  ULEA UR4, UR5, UR4, 0x18 ;  /* 0x0000000405047291 */ /* 0x001fc8000f8ec03f */
[----:B------:R-:W-:-:S09]  /*a0c0*/  ULEA UR12, UR60, UR4, 0x3 ;  /* 0x000000043c0c7291 */ /* 0x000fd2000f8e183f */
[----:B------:R0:W1:Y:S01]  /*a0d0*/  SYNCS.PHASECHK.TRANS64.TRYWAIT P2, [UR12+0x38850], R0 ;  /* 0x03885000ff0075a7 */ /* 0x000062000804014c */
[----:B------:R-:W-:Y:S05]  /*a0e0*/  @!P0 BRA `(.L_x_26) ;  /* 0x0000000000048947 */ /* 0x000fea0003800000 */
[----:B------:R-:W-:Y:S01]  /*a0f0*/  BPT.TRAP 0x1 ;  /* 0x000000040000795c */ /* 0x000fe20000300000 */
.L_x_26:
[----:B-1----:R-:W-:Y:S05]  /*a100*/  @P2 BRA `(.L_x_27) ;  /* 0x0000000000082947 */ /* 0x002fea0003800000 */
[----:B------:R-:W1:Y:S02]  /*a110*/  SYNCS.PHASECHK.TRANS64.TRYWAIT P0, [UR12+0x38850], R0 ;  /* 0x03885000ff0075a7 */ /* 0x000e64000800014c */
[----:B-1----:R-:W-:Y:S05]  /*a120*/  @!P0 BRA `(.L_x_28) ;  /* 0x0000007800b88947 */ /* 0x002fea0003800000 */
.L_x_27:
[----:B------:R-:W-:Y:S01]  /*a130*/  UIADD3 UR5, UR4, 0x400, URZ ;  /* 0x0000040004057890 */ /* 0x000fe2000fffe03f */
[----:B------:R-:W-:Y:S01]  /*a140*/  WARPGROUP.ARRIVE ;  /* 0x00000000000079c5 */ /* 0x000fe20000000000 */
[----:B------:R-:W-:Y:S01]  /*a150*/  UMOV UR7, 0x40000040 ;  /* 0x4000004000077882 */ /* 0x000fe20000000000 */
[----:B01----:R-:W0:Y:S01]  /*a160*/  SHFL.BFLY PT, R0, R5, 0x2, 0x1f ;  /* 0x0c401f0005007f89 */ /* 0x003e2200000e0000 */
[----:B------:R-:W-:Y:S01]  /*a170*/  USHF.R.U32.HI UR5, URZ, 0x4, UR5 ;  /* 0x000000043f057899 */ /* 0x000fe20008011605 */
[----:B------:R-:W-:Y:S01]  /*a180*/  IMAD R155, R213, 0x40, R17 ;  /* 0x00000040d59b7824 */ /* 0x000fe200078e0211 */
[----:B------:R-:W-:Y:S01]  /*a190*/  R2UR UR13, R215 ;  /* 0x00000000d70d72ca */ /* 0x000fe200000e0000 */
[----:B------:R-:W1:Y:S01]  /*a1a0*/  SHFL.BFLY PT, R7, R14, 0x2, 0x1f ;  /* 0x0c401f000e077f89 */ /* 0x000e6200000e0000 */
[----:B------:R-:W-:Y:S01]  /*a1b0*/  ULOP3.LUT UR5, UR5, 0x3fff, URZ, 0xc0, !UPT ;  /* 0x00003fff05057892 */ /* 0x000fe2000f8ec03f */
[----:B------:R-:W-:Y:S01]  /*a1c0*/  IMAD.MOV.U32 R6, RZ, RZ, RZ ;  /* 0x000000ffff067224 */ /* 0x000fe200078e00ff */
[----:B------:R-:W-:Y:S01]  /*a1d0*/  R2UR UR14, R216 ;  /* 0x00000000d80e72ca */ /* 0x000fe200000e0000 */
[----:B------:R-:W-:Y:S01]  /*a1e0*/  IMAD.U32 R13, RZ, RZ, UR11 ;  /* 0x0000000bff0d7e24 */ /* 0x000fe2000f8e00ff */
[----:B------:R-:W-:Y:S01]  /*a1f0*/  ULOP3.LUT UR5, UR5, 0x2800000, URZ, 0xfc, !UPT ;  /* 0x0280000005057892 */ /* 0x000fe2000f8efc3f */
[----:B------:R-:W-:-:S03]  /*a200*/  ULDC UR10, c[0x0][0xc44] ;  /* 0x00031100000a7ab9 */ /* 0x000fc60000000800 */
[----:B------:R-:W-:-:S07]  /*a210*/  UIMAD UR8, UR60, 0xa00, UR5 ;  /* 0x00000a003c0878a4 */ /* 0x000fce000f8e0205 */
[----:B------:R-:W-:Y:S01]  /*a220*/  UMOV UR6, UR8 ;  /* 0x0000000800067c82 */ /* 0x000fe20008000000 */
[----:B------:R-:W2:Y:S02]  /*a230*/  S2UR UR5, SR_SWINHI ;  /* 0x00000000000579c3 */ /* 0x000ea40000002f00 */
[----:B--2---:R-:W-:Y:S01]  /*a240*/  HGMMA.64x256x16.F32 R24, R208, gdesc[UR4].tnspB, R24, gsb0 ;  /* 0x43e00004d0187df0 */ /* 0x004fe20008000818 */
[----:B------:R-:W-:Y:S01]  /*a250*/  UIADD3 UR6, UR8, 0x80, URZ ;  /* 0x0000008008067890 */ /* 0x000fe2000fffe03f */
[----:B0-----:R-:W-:Y:S01]  /*a260*/  FADD.FTZ R2, R0, R5 ;  /* 0x0000000500027221 */ /* 0x001fe20000010000 */
[----:B------:R-:W-:Y:S01]  /*a270*/  UMOV UR7, 0x40000040 ;  /* 0x4000004000077882 */ /* 0x000fe20000000000 */
[----:B------:R-:W-:Y:S02]  /*a280*/  IMAD.MOV.U32 R5, RZ, RZ, RZ ;  /* 0x000000ffff057224 */ /* 0x000fe400078e00ff */
[----:B-1----:R-:W-:Y:S01]  /*a290*/  FADD.FTZ R7, R7, R14 ;  /* 0x0000000e07077221 */ /* 0x002fe20000010000 */
[----:B------:R-:W0:Y:S04]  /*a2a0*/  SHFL.BFLY PT, R9, R2, 0x1, 0x1f ;  /* 0x0c201f0002097f89 */ /* 0x000e2800000e0000 */
[----:B------:R-:W1:Y:S01]  /*a2b0*/  SHFL.BFLY PT, R0, R7, 0x1, 0x1f ;  /* 0x0c201f0007007f89 */ /* 0x000e6200000e0000 */
[----:B0-----:R-:W-:Y:S01]  /*a2c0*/  FADD.FTZ R11, R2, R9 ;  /* 0x00000009020b7221 */ /* 0x001fe20000010000 */
[----:B------:R-:W-:-:S02]  /*a2d0*/  IMAD.MOV.U32 R2, RZ, RZ, -0x800000 ;  /* 0xff800000ff027424 */ /* 0x000fc400078e00ff */
[----:B-1----:R-:W-:Y:S02]  /*a2e0*/  FADD.FTZ R10, R7, R0 ;  /* 0x00000000070a7221 */ /* 0x002fe40000010000 */
[----:B------:R-:W-:Y:S01]  /*a2f0*/  FSETP.NE.FTZ.AND P2, PT, R11, RZ, PT ;  /* 0x000000ff0b00720b */ /* 0x000fe20003f55000 */
[----:B------:R-:W-:Y:S02]  /*a300*/  IMAD.U32 R7, RZ, RZ, UR11 ;  /* 0x0000000bff077e24 */ /* 0x000fe4000f8e00ff */
[----:B------:R-:W-:Y:S01]  /*a310*/  IMAD.MOV.U32 R0, RZ, RZ, -0x800000 ;  /* 0xff800000ff007424 */ /* 0x000fe200078e00ff */
[----:B------:R-:W-:-:S09]  /*a320*/  FSETP.NE.FTZ.AND P0, PT, R10, RZ, PT ;  /* 0x000000ff0a00720b */ /* 0x000fd20003f15000 */
[----:B------:R-:W0:Y:S01]  /*a330*/  @P2 MUFU.LG2 R9, R11 ;  /* 0x0000000b00092308 */ /* 0x000e220000000c00 */
[----:B------:R-:W-:-:S03]  /*a340*/  @P2 FMUL.FTZ R13, R13, 0.69314718246459960938 ;  /* 0x3f3172180d0d2820 */ /* 0x000fc60000410000 */
[----:B------:R-:W-:-:S04]  /*a350*/  @P0 FMUL.FTZ R7, R7, 0.69314718246459960938 ;  /* 0x3f31721807070820 */ /* 0x000fc80000410000 */
[----:B------:R-:W1:Y:S08]  /*a360*/  @P0 MUFU.LG2 R8, R10 ;  /* 0x0000000a00080308 */ /* 0x000e700000000c00 */
[----:B------:R0:W2:Y:S08]  /*a370*/  @P0 MUFU.RCP R6, R10 ;  /* 0x0000000a00060308 */ /* 0x0000b00000001000 */
[----:B------:R3:W4:Y:S01]  /*a380*/  @P2 MUFU.RCP R5, R11 ;  /* 0x0000000b00052308 */ /* 0x0007220000001000 */
[----:B0-----:R-:W-:Y:S01]  /*a390*/  @P2 FMUL.FTZ R10, R9, 0.69314718246459960938 ;  /* 0x3f317218090a2820 */ /* 0x001fe20000410000 */
[----:B-1----:R-:W-:-:S03]  /*a3a0*/  @P0 FMUL.FTZ R8, R8, 0.69314718246459960938 ;  /* 0x3f31721808080820 */ /* 0x002fc60000410000 */
[----:B------:R-:W-:Y:S01]  /*a3b0*/  @P2 FFMA.FTZ R0, R13, R3, R10 ;  /* 0x000000030d002223 */ /* 0x000fe2000001000a */
[----:B------:R-:W-:Y:S01]  /*a3c0*/  @P0 FFMA.FTZ R2, R7, R4, R8 ;  /* 0x0000000407020223 */ /* 0x000fe20000010008 */
[----:B------:R-:W-:Y:S02]  /*a3d0*/  WARPGROUP.DEPBAR.LE gsb0, 0x0 ;  /* 0x00008000000079c5 */ /* 0x000fe40000010000 */
        /* <DEDUP_REMOVED lines=9> */
[----:B------:R-:W-:Y:S01]  /*a470*/  UMOV UR7, 0x40000040 ;  /* 0x4000004000077882 */ /* 0x000fe20000000000 */
[----:B------:R-:W-:Y:S01]  /*a480*/  UIADD3 UR8, UR8, 0x200, URZ ;  /* 0x0000020008087890 */ /* 0x000fe2000fffe03f */
[----:B------:R-:W-:Y:S02]  /*a490*/  WARPGROUP.DEPBAR.LE gsb0, 0x0 ;  /* 0x00008000000079c5 */ /* 0x000fe40000010000 */
[----:B------:R-:W-:-:S15]  /*a4a0*/  WARPGROUP.ARRIVE ;  /* 0x00000000000079c5 */ /* 0x000fde0000000000 */
[----:B------:R-:W-:-:S07]  /*a4b0*/  NOP ;  /* 0x0000000000007918 */ /* 0x000fce0000000000 */
[----:B------:R-:W-:Y:S01]  /*a4c0*/  HGMMA.64x256x16.F32 R24, R196, gdesc[UR4].tnspB, R24, gsb0 ;  /* 0x43e00004c4187df0 */ /* 0x000fe20008000818 */
[----:B------:R-:W-:Y:S01]  /*a4d0*/  UMOV UR6, UR4 ;  /* 0x0000000400067c82 */ /* 0x000fe20008000000 */
[----:B------:R-:W-:Y:S01]  /*a4e0*/  UMOV UR7, UR5 ;  /* 0x0000000500077c82 */ /* 0x000fe20008000000 */
[----:B------:R-:W-:Y:S01]  /*a4f0*/  UIADD3 UR5, -UR13, URZ, URZ ;  /* 0x0000003f0d057290 */ /* 0x000fe2000fffe13f */
[----:B------:R-:W-:Y:S01]  /*a500*/  IMAD.U32 R222, RZ, RZ, UR6 ;  /* 0x00000006ffde7e24 */ /* 0x000fe2000f8e00ff */
[----:B------:R-:W-:Y:S01]  /*a510*/  MOV R223, UR7 ;  /* 0x0000000700df7c02 */ /* 0x000fe20008000f00 */
[----:B------:R-:W-:Y:S01]  /*a520*/  UMOV UR6, UR8 ;  /* 0x0000000800067c82 */ /* 0x000fe20008000000 */
[----:B------:R-:W-:Y:S01]  /*a530*/  UMOV UR7, 0x40000040 ;  /* 0x4000004000077882 */ /* 0x000fe20000000000 */
[----:B------:R-:W-:Y:S01]  /*a540*/  UIMAD UR10, UR10, UR5, UR14 ;  /* 0x000000050a0a72a4 */ /* 0x000fe2000f8e020e */
[----:B------:R-:W-:Y:S01]  /*a550*/  IMAD.WIDE R154, R155, 0x2, R222 ;  /* 0x000000029b9a7825 */ /* 0x000fe200078e02de */
[----:B------:R-:W-:-:S02]  /*a560*/  ULDC.64 UR8, c[0x0][0xb90] ;  /* 0x0002e40000087ab9 */ /* 0x000fc40000000a00 */
[----:B------:R-:W-:Y:S01]  /*a570*/  USHF.R.S32.HI UR11, URZ, 0x1f, UR10 ;  /* 0x0000001f3f0b7899 */ /* 0x000fe2000801140a */
[----:B------:R-:W-:Y:S01]  /*a580*/  IMAD.WIDE R222, R224, 0x2, R222 ;  /* 0x00000002e0de7825 */ /* 0x000fe200078e02de */
[----:B------:R-:W-:Y:S02]  /*a590*/  LOP3.LUT R187, R154, 0x380, RZ, 0xc0, !PT ;  /* 0x000003809abb7812 */ /* 0x000fe400078ec0ff */
[----:B------:R-:W-:Y:S01]  /*a5a0*/  UIMAD UR5, UR11, UR8, URZ ;  /* 0x000000080b0572a4 */ /* 0x000fe2000f8e023f */
[----:B------:R-:W-:-:S03]  /*a5b0*/  IADD3 R211, P4, R222, 0xc060, RZ ;  /* 0x0000c060ded37810 */ /* 0x000fc60007f9e0ff */
[----:B------:R-:W-:Y:S01]  /*a5c0*/  UIMAD UR5, UR10, UR9, UR5 ;  /* 0x000000090a0572a4 */ /* 0x000fe2000f8e0205 */
[C---:B------:R-:W-:Y:S02]  /*a5d0*/  IADD3 R169, P3, R222.reuse, 0xc040, RZ ;  /* 0x0000c040dea97810 */ /* 0x040fe40007f7e0ff */
[----:B------:R-:W-:Y:S02]  /*a5e0*/  LOP3.LUT R210, R211, 0x380, RZ, 0xc0, !PT ;  /* 0x00000380d3d27812 */ /* 0x000fe400078ec0ff */
[----:B------:R-:W-:Y:S01]  /*a5f0*/  IADD3 R14, P2, R222, 0xc020, RZ ;  /* 0x0000c020de0e7810 */ /* 0x000fe20007f5e0ff */
[--C-:B------:R-:W-:Y:S01]  /*a600*/  IMAD.X R209, RZ, RZ, R223.reuse, P3 ;  /* 0x000000ffffd17224 */ /* 0x100fe200018e06df */
[----:B------:R-:W-:Y:S02]  /*a610*/  SHF.R.U64 R210, R210, 0x3, RZ ;  /* 0x00000003d2d27819 */ /* 0x000fe400000012ff */
[----:B------:R-:W-:Y:S01]  /*a620*/  LOP3.LUT R7, R222, 0x380, RZ, 0xc0, !PT ;  /* 0x00000380de077812 */ /* 0x000fe200078ec0ff */
[--C-:B------:R-:W-:Y:S01]  /*a630*/  IMAD.X R9, RZ, RZ, R223.reuse, P2 ;  /* 0x000000ffff097224 */ /* 0x100fe200010e06df */
[----:B------:R-:W-:Y:S01]  /*a640*/  LOP3.LUT R210, R210, R211, RZ, 0x3c, !PT ;  /* 0x000000d3d2d27212 */ /* 0x000fe200078e3cff */
[----:B------:R-:W-:Y:S01]  /*a650*/  IMAD.X R211, RZ, RZ, R223, P4 ;  /* 0x000000ffffd37224 */ /* 0x000fe200020e06df */
[----:B------:R-:W-:-:S02]  /*a660*/  IADD3 R167, P6, R222, 0x8060, RZ ;  /* 0x00008060dea77810 */ /* 0x000fc40007fde0ff */
[C---:B------:R-:W-:Y:S02]  /*a670*/  IADD3 R12, P5, R222.reuse, 0x20, RZ ;  /* 0x00000020de0c7810 */ /* 0x040fe40007fbe0ff */
[C---:B------:R-:W-:Y:S01]  /*a680*/  IADD3 R165, P4, R222.reuse, 0x8040, RZ ;  /* 0x00008040dea57810 */ /* 0x040fe20007f9e0ff */
[--C-:B------:R-:W-:Y:S01]  /*a690*/  IMAD.X R207, RZ, RZ, R223.reuse, P6 ;  /* 0x000000ffffcf7224 */ /* 0x100fe200030e06df */
[C---:B------:R-:W-:Y:S01]  /*a6a0*/  IADD3 R163, P3, R222.reuse, 0x8020, RZ ;  /* 0x00008020dea37810 */ /* 0x040fe20007f7e0ff */
[--C-:B------:R-:W-:Y:S01]  /*a6b0*/  IMAD.X R15, RZ, RZ, R223.reuse, P5 ;  /* 0x000000ffff0f7224 */ /* 0x100fe200028e06df */
[C---:B------:R-:W-:Y:S01]  /*a6c0*/  IADD3 R161, P2, R222.reuse, 0x8000, RZ ;  /* 0x00008000dea17810 */ /* 0x040fe20007f5e0ff */
[--C-:B------:R-:W-:Y:S01]  /*a6d0*/  IMAD.X R205, RZ, RZ, R223.reuse, P4 ;  /* 0x000000ffffcd7224 */ /* 0x100fe200020e06df */
[----:B------:R-:W-:Y:S01]  /*a6e0*/  IADD3 R156, P0, R222, 0xc000, RZ ;  /* 0x0000c000de9c7810 */ /* 0x000fe20007f1e0ff */
[--C-:B------:R-:W-:Y:S01]  /*a6f0*/  IMAD.X R13, RZ, RZ, R223.reuse, P3 ;  /* 0x000000ffff0d7224 */ /* 0x100fe200018e06df */
[----:B------:R-:W-:Y:S01]  /*a700*/  SHF.R.U64 R7, R7, 0x3, RZ ;  /* 0x0000000307077819 */ /* 0x000fe200000012ff */
[----:B------:R-:W-:Y:S01]  /*a710*/  IMAD.X R203, RZ, RZ, R223, P2 ;  /* 0x000000ffffcb7224 */ /* 0x000fe200010e06df */
[----:B------:R-:W-:-:S02]  /*a720*/  LOP3.LUT R8, R14, 0x380, RZ, 0xc0, !PT ;  /* 0x000003800e087812 */ /* 0x000fc400078ec0ff */
[----:B---3--:R-:W-:Y:S02]  /*a730*/  IADD3.X R11, RZ, R223, RZ, P0, !PT ;  /* 0x000000dfff0b7210 */ /* 0x008fe400007fe4ff */
[C---:B------:R-:W-:Y:S02]  /*a740*/  IADD3 R152, P0, R222.reuse, 0x4060, RZ ;  /* 0x00004060de987810 */ /* 0x040fe40007f1e0ff */
[C---:B------:R-:W-:Y:S02]  /*a750*/  IADD3 R20, P6, R222.reuse, 0x40, RZ ;  /* 0x00000040de147810 */ /* 0x040fe40007fde0ff */
[C---:B------:R-:W-:Y:S01]  /*a760*/  IADD3 R159, P5, R222.reuse, 0x4040, RZ ;  /* 0x00004040de9f7810 */ /* 0x040fe20007fbe0ff */
[--C-:B------:R-:W-:Y:S01]  /*a770*/  IMAD.X R201, RZ, RZ, R223.reuse, P0 ;  /* 0x000000ffffc97224 */ /* 0x100fe200000e06df */
[C---:B------:R-:W-:Y:S01]  /*a780*/  IADD3 R157, P4, R222.reuse, 0x4020, RZ ;  /* 0x00004020de9d7810 */ /* 0x040fe20007f9e0ff */
[--C-:B------:R-:W-:Y:S01]  /*a790*/  IMAD.X R153, RZ, RZ, R223.reuse, P6 ;  /* 0x000000ffff997224 */ /* 0x100fe200030e06df */
[C---:B------:R-:W-:Y:S01]  /*a7a0*/  IADD3 R4, P3, R222.reuse, 0x4000, RZ ;  /* 0x00004000de047810 */ /* 0x040fe20007f7e0ff */
[----:B------:R-:W-:Y:S01]  /*a7b0*/  IMAD.X R21, RZ, RZ, R223, P5 ;  /* 0x000000ffff157224 */ /* 0x000fe200028e06df */
[----:B------:R-:W-:-:S02]  /*a7c0*/  IADD3 R3, P2, R222, 0x60, RZ ;  /* 0x00000060de037810 */ /* 0x000fc40007f5e0ff */
[----:B------:R-:W-:Y:S02]  /*a7d0*/  LOP3.LUT R222, R7, R222, RZ, 0x3c, !PT ;  /* 0x000000de07de7212 */ /* 0x000fe400078e3cff */
[----:B------:R-:W-:Y:S01]  /*a7e0*/  SHF.R.U64 R7, R8, 0x3, RZ ;  /* 0x0000000308077819 */ /* 0x000fe200000012ff */
[----:B------:R-:W-:Y:S01]  /*a7f0*/  IMAD.X R191, RZ, RZ, R223, P2 ;  /* 0x000000ffffbf7224 */ /* 0x000fe200010e06df */
[----:B------:R-:W-:Y:S02]  /*a800*/  LOP3.LUT R10, R156, 0x380, RZ, 0xc0, !PT ;  /* 0x000003809c0a7812 */ /* 0x000fe400078ec0ff */
[----:B------:R-:W-:Y:S02]  /*a810*/  LOP3.LUT R8, R7, R14, RZ, 0x3c, !PT ;  /* 0x0000000e07087212 */ /* 0x000fe400078e3cff */
[----:B------:R-:W-:Y:S02]  /*a820*/  SHF.R.U64 R7, R10, 0x3, RZ ;  /* 0x000000030a077819 */ /* 0x000fe400000012ff */
[----:B------:R-:W-:-:S02]  /*a830*/  LOP3.LUT R14, R167, 0x380, RZ, 0xc0, !PT ;  /* 0x00000380a70e7812 */ /* 0x000fc400078ec0ff */
[----:B------:R-:W-:Y:S02]  /*a840*/  LOP3.LUT R10, R7, R156, RZ, 0x3c, !PT ;  /* 0x0000009c070a7212 */ /* 0x000fe400078e3cff */
[----:B------:R-:W-:Y:S02]  /*a850*/  LOP3.LUT R7, R12, 0x380, RZ, 0xc0, !PT ;  /* 0x000003800c077812 */ /* 0x000fe400078ec0ff */
[----:B------:R-:W-:Y:S02]  /*a860*/  LOP3.LUT R158, R169, 0x380, RZ, 0xc0, !PT ;  /* 0x00000380a99e7812 */ /* 0x000fe400078ec0ff */
[----:B------:R-:W-:Y:S02]  /*a870*/  LOP3.LUT R156, R165, 0x380, RZ, 0xc0, !PT ;  /* 0x00000380a59c7812 */ /* 0x000fe400078ec0ff */
[----:B------:R-:W-:Y:S02]  /*a880*/  SHF.R.U64 R14, R14, 0x3, RZ ;  /* 0x000000030e0e7819 */ /* 0x000fe400000012ff */
[----:B------:R-:W-:-:S02]  /*a890*/  SHF.R.U64 R7, R7, 0x3, RZ ;  /* 0x0000000307077819 */ /* 0x000fc400000012ff */
[----:B------:R-:W-:Y:S02]  /*a8a0*/  SHF.R.U64 R158, R158, 0x3, RZ ;  /* 0x000000039e9e7819 */ /* 0x000fe400000012ff */
[----:B------:R-:W-:Y:S02]  /*a8b0*/  SHF.R.U64 R156, R156, 0x3, RZ ;  /* 0x000000039c9c7819 */ /* 0x000fe400000012ff */
[----:B------:R-:W-:Y:S02]  /*a8c0*/  LOP3.LUT R206, R14, R167, RZ, 0x3c, !PT ;  /* 0x000000a70ece7212 */ /* 0x000fe400078e3cff */
[----:B------:R-:W-:Y:S02]  /*a8d0*/  LOP3.LUT R14, R7, R12, RZ, 0x3c, !PT ;  /* 0x0000000c070e7212 */ /* 0x000fe400078e3cff */
[----:B------:R-:W-:Y:S02]  /*a8e0*/  LOP3.LUT R208, R158, R169, RZ, 0x3c, !PT ;  /* 0x000000a99ed07212 */ /* 0x000fe400078e3cff */
[----:B------:R-:W-:-:S02]  /*a8f0*/  LOP3.LUT R204, R156, R165, RZ, 0x3c, !PT ;  /* 0x000000a59ccc7212 */ /* 0x000fc400078e3cff */
[----:B------:R-:W-:Y:S02]  /*a900*/  LOP3.LUT R7, R152, 0x380, RZ, 0xc0, !PT ;  /* 0x0000038098077812 */ /* 0x000fe400078ec0ff */
[----:B------:R-:W-:Y:S02]  /*a910*/  LOP3.LUT R158, R163, 0x380, RZ, 0xc0, !PT ;  /* 0x00000380a39e7812 */ /* 0x000fe400078ec0ff */
[----:B------:R-:W-:Y:S02]  /*a920*/  LOP3.LUT R156, R161, 0x380, RZ, 0xc0, !PT ;  /* 0x00000380a19c7812 */ /* 0x000fe400078ec0ff */
[----:B------:R-:W-:Y:S02]  /*a930*/  SHF.R.U64 R7, R7, 0x3, RZ ;  /* 0x0000000307077819 */ /* 0x000fe400000012ff */
[----:B------:R-:W-:Y:S02]  /*a940*/  SHF.R.U64 R158, R158, 0x3, RZ ;  /* 0x000000039e9e7819 */ /* 0x000fe400000012ff */
[----:B------:R-:W-:-:S02]  /*a950*/  SHF.R.U64 R156, R156, 0x3, RZ ;  /* 0x000000039c9c7819 */ /* 0x000fc400000012ff */
[----:B------:R-:W-:Y:S02]  /*a960*/  LOP3.LUT R200, R7, R152, RZ, 0x3c, !PT ;  /* 0x0000009807c87212 */ /* 0x000fe400078e3cff */
[----:B------:R-:W-:Y:S02]  /*a970*/  LOP3.LUT R12, R158, R163, RZ, 0x3c, !PT ;  /* 0x000000a39e0c7212 */ /* 0x000fe400078e3cff */
[----:B------:R-:W-:Y:S02]  /*a980*/  LOP3.LUT R202, R156, R161, RZ, 0x3c, !PT ;  /* 0x000000a19cca7212 */ /* 0x000fe400078e3cff */
[----:B------:R-:W-:Y:S02]  /*a990*/  LOP3.LUT R7, R20, 0x380, RZ, 0xc0, !PT ;  /* 0x0000038014077812 */ /* 0x000fe400078ec0ff */
[----:B------:R-:W-:Y:S02]  /*a9a0*/  LOP3.LUT R158, R159, 0x380, RZ, 0xc0, !PT ;  /* 0x000003809f9e7812 */ /* 0x000fe400078ec0ff */
[----:B------:R-:W-:-:S02]  /*a9b0*/  LOP3.LUT R156, R157, 0x380, RZ, 0xc0, !PT ;  /* 0x000003809d9c7812 */ /* 0x000fc400078ec0ff */
[----:B------:R-:W-:Y:S02]  /*a9c0*/  SHF.R.U64 R7, R7, 0x3, RZ ;  /* 0x0000000307077819 */ /* 0x000fe400000012ff */
[----:B------:R-:W-:Y:S02]  /*a9d0*/  SHF.R.U64 R158, R158, 0x3, RZ ;  /* 0x000000039e9e7819 */ /* 0x000fe400000012ff */
[----:B------:R-:W-:Y:S02]  /*a9e0*/  SHF.R.U64 R156, R156, 0x3, RZ ;  /* 0x000000039c9c7819 */ /* 0x000fe400000012ff */
[----:B------:R-:W-:Y:S02]  /*a9f0*/  LOP3.LUT R152, R7, R20, RZ, 0x3c, !PT ;  /* 0x0000001407987212 */ /* 0x000fe400078e3cff */
[----:B------:R-:W-:Y:S02]  /*aa00*/  LOP3.LUT R20, R158, R159, RZ, 0x3c, !PT ;  /* 0x0000009f9e147212 */ /* 0x000fe400078e3cff */
[----:B------:R-:W-:-:S02]  /*aa10*/  IADD3 R163, P2, R154, 0x3000, RZ ;  /* 0x000030009aa37810 */ /* 0x000fc40007f5e0ff */
[C---:B------:R-:W-:Y:S02]  /*aa20*/  IADD3 R167, P0, R154.reuse, 0x4000, RZ ;  /* 0x000040009aa77810 */ /* 0x040fe40007f1e0ff */
[----:B------:R-:W-:Y:S02]  /*aa30*/  LOP3.LUT R162, R163, 0x380, RZ, 0xc0, !PT ;  /* 0x00000380a3a27812 */ /* 0x000fe400078ec0ff */
[C---:B------:R-:W-:Y:S02]  /*aa40*/  IADD3 R171, P6, R154.reuse, 0x5000, RZ ;  /* 0x000050009aab7810 */ /* 0x040fe40007fde0ff */
[----:B------:R-:W-:Y:S02]  /*aa50*/  IADD3 R173, P5, R154, 0x6000, RZ ;  /* 0x000060009aad7810 */ /* 0x000fe40007fbe0ff */
[----:B------:R-:W-:Y:S02]  /*aa60*/  SHF.R.U64 R162, R162, 0x3, RZ ;  /* 0x00000003a2a27819 */ /* 0x000fe400000012ff */
[----:B------:R-:W-:-:S02]  /*aa70*/  LOP3.LUT R166, R167, 0x380, RZ, 0xc0, !PT ;  /* 0x00000380a7a67812 */ /* 0x000fc400078ec0ff */
[----:B------:R-:W-:Y:S02]  /*aa80*/  LOP3.LUT R170, R171, 0x380, RZ, 0xc0, !PT ;  /* 0x00000380abaa7812 */ /* 0x000fe400078ec0ff */
[----:B------:R-:W-:Y:S02]  /*aa90*/  LOP3.LUT R172, R173, 0x380, RZ, 0xc0, !PT ;  /* 0x00000380adac7812 */ /* 0x000fe400078ec0ff */
[----:B------:R-:W-:Y:S01]  /*aaa0*/  LOP3.LUT R162, R162, R163, RZ, 0x3c, !PT ;  /* 0x000000a3a2a27212 */ /* 0x000fe200078e3cff */
[----:B------:R-:W-:Y:S01]  /*aab0*/  IMAD.X R163, RZ, RZ, R155, P2 ;  /* 0x000000ffffa37224 */ /* 0x000fe200010e069b */
[----:B------:R-:W-:Y:S02]  /*aac0*/  SHF.R.U64 R166, R166, 0x3, RZ ;  /* 0x00000003a6a67819 */ /* 0x000fe400000012ff */
[----:B------:R-:W-:Y:S02]  /*aad0*/  SHF.R.U64 R170, R170, 0x3, RZ ;  /* 0x00000003aaaa7819 */ /* 0x000fe400000012ff */
[----:B------:R-:W-:-:S02]  /*aae0*/  SHF.R.U64 R172, R172, 0x3, RZ ;  /* 0x00000003acac7819 */ /* 0x000fc400000012ff */
[----:B------:R-:W-:Y:S02]  /*aaf0*/  IADD3 R185, P2, R154, 0x9000, RZ ;  /* 0x000090009ab97810 */ /* 0x000fe40007f5e0ff */
[----:B------:R-:W-:Y:S02]  /*ab00*/  LOP3.LUT R160, R3, 0x380, RZ, 0xc0, !PT ;  /* 0x0000038003a07812 */ /* 0x000fe400078ec0ff */
[----:B------:R-:W-:Y:S01]  /*ab10*/  LOP3.LUT R166, R166, R167, RZ, 0x3c, !PT ;  /* 0x000000a7a6a67212 */ /* 0x000fe200078e3cff */
[--C-:B------:R-:W-:Y:S01]  /*ab20*/  IMAD.X R167, RZ, RZ, R155.reuse, P0 ;  /* 0x000000ffffa77224 */ /* 0x100fe200000e069b */
[----:B------:R-:W-:Y:S01]  /*ab30*/  LOP3.LUT R170, R170, R171, RZ, 0x3c, !PT ;  /* 0x000000abaaaa7212 */ /* 0x000fe200078e3cff */
[----:B------:R-:W-:Y:S01]  /*ab40*/  IMAD.X R171, RZ, RZ, R155, P6 ;  /* 0x000000ffffab7224 */ /* 0x000fe200030e069b */
[----:B------:R-:W-:Y:S02]  /*ab50*/  LOP3.LUT R172, R172, R173, RZ, 0x3c, !PT ;  /* 0x000000adacac7212 */ /* 0x000fe400078e3cff */
[----:B------:R-:W-:-:S02]  /*ab60*/  LOP3.LUT R184, R185, 0x380, RZ, 0xc0, !PT ;  /* 0x00000380b9b87812 */ /* 0x000fc400078ec0ff */
[----:B------:R-:W-:Y:S02]  /*ab70*/  LOP3.LUT R7, R4, 0x380, RZ, 0xc0, !PT ;  /* 0x0000038004077812 */ /* 0x000fe400078ec0ff */
[----:B------:R-:W-:Y:S02]  /*ab80*/  SHF.R.U64 R160, R160, 0x3, RZ ;  /* 0x00000003a0a07819 */ /* 0x000fe400000012ff */
[----:B------:R-:W-:Y:S02]  /*ab90*/  IADD3.X R173, RZ, R155, RZ, P5, !PT ;  /* 0x0000009bffad7210 */ /* 0x000fe40002ffe4ff */
[C---:B------:R-:W-:Y:S02]  /*aba0*/  IADD3 R161, P0, R154.reuse, 0xa000, RZ ;  /* 0x0000a0009aa17810 */ /* 0x040fe40007f1e0ff */
[C---:B------:R-:W-:Y:S02]  /*abb0*/  IADD3 R169, P6, R154.reuse, 0xb000, RZ ;  /* 0x0000b0009aa97810 */ /* 0x040fe40007fde0ff */
[----:B------:R-:W-:-:S02]  /*abc0*/  IADD3 R175, P5, R154, 0xc000, RZ ;  /* 0x0000c0009aaf7810 */ /* 0x000fc40007fbe0ff */
[----:B------:R-:W-:Y:S02]  /*abd0*/  SHF.R.U64 R184, R184, 0x3, RZ ;  /* 0x00000003b8b87819 */ /* 0x000fe400000012ff */
[----:B------:R-:W-:Y:S02]  /*abe0*/  SHF.R.U64 R7, R7, 0x3, RZ ;  /* 0x0000000307077819 */ /* 0x000fe400000012ff */
[----:B------:R-:W-:Y:S02]  /*abf0*/  LOP3.LUT R190, R160, R3, RZ, 0x3c, !PT ;  /* 0x00000003a0be7212 */ /* 0x000fe400078e3cff */
[----:B------:R-:W-:Y:S02]  /*ac00*/  LOP3.LUT R160, R161, 0x380, RZ, 0xc0, !PT ;  /* 0x00000380a1a07812 */ /* 0x000fe400078ec0ff */
[----:B------:R-:W-:Y:S02]  /*ac10*/  LOP3.LUT R168, R169, 0x380, RZ, 0xc0, !PT ;  /* 0x00000380a9a87812 */ /* 0x000fe400078ec0ff */
[----:B------:R-:W-:-:S02]  /*ac20*/  LOP3.LUT R174, R175, 0x380, RZ, 0xc0, !PT ;  /* 0x00000380afae7812 */ /* 0x000fc400078ec0ff */
[----:B------:R-:W-:Y:S01]  /*ac30*/  MOV R10, R10 ;  /* 0x0000000a000a7202 */ /* 0x000fe20000000f00 */
[----:B------:R-:W-:Y:S01]  /*ac40*/  IMAD.U32 R11, RZ, RZ, UR12 ;  /* 0x0000000cff0b7e24 */ /* 0x000fe2000f8e00ff */
[----:B------:R-:W-:Y:S01]  /*ac50*/  LOP3.LUT R184, R184, R185, RZ, 0x3c, !PT ;  /* 0x000000b9b8b87212 */ /* 0x000fe200078e3cff */
[----:B------:R-:W-:Y:S01]  /*ac60*/  IMAD.X R185, RZ, RZ, R155, P2 ;  /* 0x000000ffffb97224 */ /* 0x000fe200010e069b */
[----:B------:R-:W-:Y:S01]  /*ac70*/  SHF.R.U64 R160, R160, 0x3, RZ ;  /* 0x00000003a0a07819 */ /* 0x000fe200000012ff */
[----:B------:R-:W-:Y:S01]  /*ac80*/  USHF.R.S32.HI UR12, URZ, 0x1f, UR13 ;  /* 0x0000001f3f0c7899 */ /* 0x000fe2000801140d */
[----:B------:R-:W-:Y:S02]  /*ac90*/  SHF.R.U64 R168, R168, 0x3, RZ ;  /* 0x00000003a8a87819 */ /* 0x000fe400000012ff */
[----:B------:R-:W-:Y:S02]  /*aca0*/  SHF.R.U64 R174, R174, 0x3, RZ ;  /* 0x00000003aeae7819 */ /* 0x000fe400000012ff */
[----:B------:R-:W-:-:S02]  /*acb0*/  SHF.R.U64 R187, R187, 0x3, RZ ;  /* 0x00000003bbbb7819 */ /* 0x000fc400000012ff */
[----:B------:R-:W-:Y:S01]  /*acc0*/  MOV R153, R152 ;  /* 0x0000009800997202 */ /* 0x000fe20000000f00 */
[----:B------:R-:W-:Y:S01]  /*acd0*/  @!P1 VIADD R152, R11, 0x38860 ;  /* 0x000388600b989836 */ /* 0x000fe20000000000 */
[----:B------:R-:W-:Y:S01]  /*ace0*/  LOP3.LUT R160, R160, R161, RZ, 0x3c, !PT ;  /* 0x000000a1a0a07212 */ /* 0x000fe200078e3cff */
[--C-:B------:R-:W-:Y:S01]  /*acf0*/  IMAD.X R161, RZ, RZ, R155.reuse, P0 ;  /* 0x000000ffffa17224 */ /* 0x100fe200000e069b */
[----:B------:R-:W-:Y:S01]  /*ad00*/  LOP3.LUT R168, R168, R169, RZ, 0x3c, !PT ;  /* 0x000000a9a8a87212 */ /* 0x000fe200078e3cff */
[--C-:B------:R-:W-:Y:S01]  /*ad10*/  IMAD.X R169, RZ, RZ, R155.reuse, P6 ;  /* 0x000000ffffa97224 */ /* 0x100fe200030e069b */
[----:B------:R-:W-:Y:S01]  /*ad20*/  LOP3.LUT R174, R174, R175, RZ, 0x3c, !PT ;  /* 0x000000afaeae7212 */ /* 0x000fe200078e3cff */
[----:B------:R-:W-:Y:S01]  /*ad30*/  IMAD.X R175, RZ, RZ, R155, P5 ;  /* 0x000000ffffaf7224 */ /* 0x000fe200028e069b */
[----:B------:R-:W-:Y:S02]  /*ad40*/  LOP3.LUT R186, R187, R154, RZ, 0x3c, !PT ;  /* 0x0000009abbba7212 */ /* 0x000fe400078e3cff */
[----:B------:R-:W-:-:S02]  /*ad50*/  MOV R187, R155 ;  /* 0x0000009b00bb7202 */ /* 0x000fc40000000f00 */
[----:B------:R-:W-:Y:S02]  /*ad60*/  MOV R15, R14 ;  /* 0x0000000e000f7202 */ /* 0x000fe40000000f00 */
[----:B------:R-:W-:Y:S02]  /*ad70*/  MOV R21, R20 ;  /* 0x0000001400157202 */ /* 0x000fe40000000f00 */
[----:B------:R-:W-:Y:S02]  /*ad80*/  MOV R13, R12 ;  /* 0x0000000c000d7202 */ /* 0x000fe40000000f00 */
[----:B------:R-:W-:Y:S02]  /*ad90*/  MOV R12, R200 ;  /* 0x000000c8000c7202 */ /* 0x000fe40000000f00 */
[----:B------:R-:W-:Y:S02]  /*ada0*/  MOV R14, R202 ;  /* 0x000000ca000e7202 */ /* 0x000fe40000000f00 */
[----:B------:R-:W-:-:S02]  /*adb0*/  MOV R8, R8 ;  /* 0x0000000800087202 */ /* 0x000fc40000000f00 */
[----:B------:R-:W-:Y:S01]  /*adc0*/  MOV R9, R204 ;  /* 0x000000cc00097202 */ /* 0x000fe20000000f00 */
[----:B------:R-:W-:Y:S02]  /*add0*/  WARPGROUP.DEPBAR.LE gsb0, 0x0 ;  /* 0x00008000000079c5 */ /* 0x000fe40000010000 */
[----:B------:R-:W-:Y:S01]  /*ade0*/  WARPGROUP.ARRIVE ;  /* 0x00000000000079c5 */ /* 0x000fe20000000000 */
[----:B------:R-:W-:Y:S01]  /*adf0*/  IMAD.X R199, RZ, RZ, R223, P4 ;  /* 0x000000ffffc77224 */ /* 0x000fe200020e06df */
[----:B------:R-:W-:Y:S02]  /*ae00*/  IADD3.X R197, RZ, R223, RZ, P3, !PT ;  /* 0x000000dfffc57210 */ /* 0x000fe40001ffe4ff */
[----:B------:R-:W-:Y:S02]  /*ae10*/  LOP3.LUT R198, R156, R157, RZ, 0x3c, !PT ;  /* 0x0000009d9cc67212 */ /* 0x000fe400078e3cff */
[----:B------:R-:W-:Y:S01]  /*ae20*/  HGMMA.64x256x16.F32 R24, R192, gdesc[UR4].tnspB, R24, gsb0 ;  /* 0x43e00004c0187df0 */ /* 0x000fe20008000818 */
[C---:B------:R-:W-:Y:S01]  /*ae30*/  IADD3 R157, P4, R154.reuse, 0x1000, RZ ;  /* 0x000010009a9d7810 */ /* 0x040fe20007f9e0ff */
[----:B------:R-:W-:Y:S01]  /*ae40*/  UIMAD.WIDE.U32 UR6, UR10, UR8, URZ ;  /* 0x000000080a0672a5 */ /* 0x000fe2000f8e003f */
[----:B------:R-:W-:-:S02]  /*ae50*/  IADD3 R159, P3, R154, 0x2000, RZ ;  /* 0x000020009a9f7810 */ /* 0x000fc40007f7e0ff */
[----:B------:R-:W-:Y:S01]  /*ae60*/  LOP3.LUT R156, R157, 0x380, RZ, 0xc0, !PT ;  /* 0x000003809d9c7812 */ /* 0x000fe200078ec0ff */
[----:B------:R-:W-:Y:S01]  /*ae70*/  ULDC.64 UR8, c[0x0][0x208] ;  /* 0x0000820000087ab9 */ /* 0x000fe20000000a00 */
[----:B------:R-:W-:Y:S01]  /*ae80*/  LOP3.LUT R158, R159, 0x380, RZ, 0xc0, !PT ;  /* 0x000003809f9e7812 */ /* 0x000fe200078ec0ff */
[----:B------:R-:W-:Y:S01]  /*ae90*/  IMAD.U32 R188, RZ, RZ, UR6 ;  /* 0x00000006ffbc7e24 */ /* 0x000fe2000f8e00ff */
[----:B------:R-:W-:Y:S01]  /*aea0*/  SHF.R.U64 R156, R156, 0x3, RZ ;  /* 0x000000039c9c7819 */ /* 0x000fe200000012ff */
[----:B------:R-:W-:Y:S01]  /*aeb0*/  UIADD3 UR6, UR7, UR5, URZ ;  /* 0x0000000507067290 */ /* 0x000fe2000fffe03f */
[----:B------:R-:W-:Y:S01]  /*aec0*/  SHF.R.U64 R158, R158, 0x3, RZ ;  /* 0x000000039e9e7819 */ /* 0x000fe200000012ff */
[----:B------:R-:W-:Y:S01]  /*aed0*/  IMAD.U32 R189, RZ, RZ, UR7 ;  /* 0x00000007ffbd7e24 */ /* 0x000fe2000f8e00ff */
[----:B------:R-:W-:Y:S01]  /*aee0*/  LOP3.LUT R156, R156, R157, RZ, 0x3c, !PT ;  /* 0x0000009d9c9c7212 */ /* 0x000fe200078e3cff */
[--C-:B------:R-:W-:Y:S01]  /*aef0*/  IMAD.X R157, RZ, RZ, R155.reuse, P4 ;  /* 0x000000ffff9d7224 */ /* 0x100fe200020e069b */
[----:B------:R-:W-:Y:S01]  /*af00*/  LOP3.LUT R158, R158, R159, RZ, 0x3c, !PT ;  /* 0x0000009f9e9e7212 */ /* 0x000fe200078e3cff */
[----:B------:R-:W-:Y:S01]  /*af10*/  IMAD.X R159, RZ, RZ, R155, P3 ;  /* 0x000000ffff9f7224 */ /* 0x000fe200018e069b */
[C---:B------:R-:W-:Y:S01]  /*af20*/  IADD3 R177, P4, R154.reuse, 0x7000, RZ ;  /* 0x000070009ab17810 */ /* 0x040fe20007f9e0ff */
[----:B------:R-:W-:Y:S01]  /*af30*/  IMAD.U32 R189, RZ, RZ, UR6 ;  /* 0x00000006ffbd7e24 */ /* 0x000fe2000f8e00ff */
[----:B------:R-:W-:Y:S01]  /*af40*/  IADD3 R181, P3, R154, 0x8000, RZ ;  /* 0x000080009ab57810 */ /* 0x000fe20007f7e0ff */
[----:B------:R-:W-:Y:S01]  /*af50*/  ULDC.64 UR6, c[0x0][0xb88] ;  /* 0x0002e20000067ab9 */ /* 0x000fe20000000a00 */
[----:B------:R-:W-:-:S02]  /*af60*/  LOP3.LUT R176, R177, 0x380, RZ, 0xc0, !PT ;  /* 0x00000380b1b07812 */ /* 0x000fc400078ec0ff */
[----:B------:R-:W-:Y:S02]  /*af70*/  LOP3.LUT R180, R181, 0x380, RZ, 0xc0, !PT ;  /* 0x00000380b5b47812 */ /* 0x000fe400078ec0ff */
[----:B------:R-:W-:Y:S02]  /*af80*/  SHF.R.U64 R176, R176, 0x3, RZ ;  /* 0x00000003b0b07819 */ /* 0x000fe400000012ff */
[----:B------:R-:W-:Y:S02]  /*af90*/  SHF.R.U64 R180, R180, 0x3, RZ ;  /* 0x00000003b4b47819 */ /* 0x000fe400000012ff */
[----:B------:R-:W-:Y:S01]  /*afa0*/  LOP3.LUT R176, R176, R177, RZ, 0x3c, !PT ;  /* 0x000000b1b0b07212 */ /* 0x000fe200078e3cff */
[--C-:B------:R-:W-:Y:S01]  /*afb0*/  IMAD.X R177, RZ, RZ, R155.reuse, P4 ;  /* 0x000000ffffb17224 */ /* 0x100fe200020e069b */
[----:B------:R-:W-:Y:S01]  /*afc0*/  LOP3.LUT R180, R180, R181, RZ, 0x3c, !PT ;  /* 0x000000b5b4b47212 */ /* 0x000fe200078e3cff */
[----:B------:R-:W-:Y:S01]  /*afd0*/  IMAD.X R181, RZ, RZ, R155, P3 ;  /* 0x000000ffffb57224 */ /* 0x000fe200018e069b */
[----:B------:R-:W-:-:S02]  /*afe0*/  IADD3 R183, P4, R154, 0xd000, RZ ;  /* 0x0000d0009ab77810 */ /* 0x000fc40007f9e0ff */
[----:B------:R-:W-:Y:S02]  /*aff0*/  IADD3 R165, P3, R154, 0xe000, RZ ;  /* 0x0000e0009aa57810 */ /* 0x000fe40007f7e0ff */
[----:B------:R-:W-:Y:S02]  /*b000*/  LOP3.LUT R182, R183, 0x380, RZ, 0xc0, !PT ;  /* 0x00000380b7b67812 */ /* 0x000fe400078ec0ff */
[----:B------:R-:W-:Y:S02]  /*b010*/  LOP3.LUT R164, R165, 0x380, RZ, 0xc0, !PT ;  /* 0x00000380a5a47812 */ /* 0x000fe400078ec0ff */
[----:B------:R-:W-:Y:S02]  /*b020*/  LOP3.LUT R196, R7, R4, RZ, 0x3c, !PT ;  /* 0x0000000407c47212 */ /* 0x000fe400078e3cff */
[----:B------:R-:W-:Y:S02]  /*b030*/  SHF.R.U64 R182, R182, 0x3, RZ ;  /* 0x00000003b6b67819 */ /* 0x000fe400000012ff */
[----:B------:R-:W-:-:S02]  /*b040*/  SHF.R.U64 R164, R164, 0x3, RZ ;  /* 0x00000003a4a47819 */ /* 0x000fc400000012ff */
[----:B------:R-:W-:Y:S02]  /*b050*/  IADD3 R4, P2, R154, 0xf000, RZ ;  /* 0x0000f0009a047810 */ /* 0x000fe40007f5e0ff */
[----:B------:R-:W-:Y:S01]  /*b060*/  LOP3.LUT R182, R182, R183, RZ, 0x3c, !PT ;  /* 0x000000b7b6b67212 */ /* 0x000fe200078e3cff */
[--C-:B------:R-:W-:Y:S01]  /*b070*/  IMAD.X R183, RZ, RZ, R155.reuse, P4 ;  /* 0x000000ffffb77224 */ /* 0x100fe200020e069b */
[----:B------:R-:W-:Y:S01]  /*b080*/  LOP3.LUT R164, R164, R165, RZ, 0x3c, !PT ;  /* 0x000000a5a4a47212 */ /* 0x000fe200078e3cff */
[--C-:B------:R-:W-:Y:S01]  /*b090*/  IMAD.X R165, RZ, RZ, R155.reuse, P3 ;  /* 0x000000ffffa57224 */ /* 0x100fe200018e069b */
[----:B------:R-:W-:Y:S01]  /*b0a0*/  MOV R154, R222 ;  /* 0x000000de009a7202 */ /* 0x000fe20000000f00 */
[----:B------:R-:W-:Y:S01]  /*b0b0*/  IMAD.X R179, RZ, RZ, R155, P2 ;  /* 0x000000ffffb37224 */ /* 0x000fe200010e069b */
[----:B------:R-:W-:Y:S02]  /*b0c0*/  @!P1 PRMT R155, RZ, 0x654, R152 ;  /* 0x00000654ff9b9816 */ /* 0x000fe40000000098 */
[----:B------:R-:W-:-:S02]  /*b0d0*/  R2UR UR5, R217 ;  /* 0x00000000d90572ca */ /* 0x000fc400000e0000 */
[----:B------:R-:W-:Y:S02]  /*b0e0*/  MOV R152, R190 ;  /* 0x000000be00987202 */ /* 0x000fe40000000f00 */
[----:B------:R-:W-:Y:S02]  /*b0f0*/  MOV R20, R196 ;  /* 0x000000c400147202 */ /* 0x000fe40000000f00 */
[----:B------:R-:W-:Y:S02]  /*b100*/  MOV R11, R198 ;  /* 0x000000c6000b7202 */ /* 0x000fe40000000f00 */
[----:B------:R-:W-:Y:S02]  /*b110*/  LOP3.LUT R3, R4, 0x380, RZ, 0xc0, !PT ;  /* 0x0000038004037812 */ /* 0x000fe400078ec0ff */
[----:B------:R-:W-:Y:S02]  /*b120*/  MOV R7, R208 ;  /* 0x000000d000077202 */ /* 0x000fe40000000f00 */
[----:B------:R-:W-:-:S04]  /*b130*/  SHF.R.U64 R3, R3, 0x3, RZ ;  /* 0x0000000303037819 */ /* 0x000fc800000012ff */
[----:B------:R-:W-:Y:S02]  /*b140*/  LOP3.LUT R178, R3, R4, RZ, 0x3c, !PT ;  /* 0x0000000403b27212 */ /* 0x000fe400078e3cff */
[----:B------:R-:W-:Y:S02]  /*b150*/  MOV R3, R206 ;  /* 0x000000ce00037202 */ /* 0x000fe40000000f00 */
[----:B------:R-:W-:Y:S01]  /*b160*/  MOV R4, R210 ;  /* 0x000000d200047202 */ /* 0x000fe20000000f00 */
[----:B------:R-:W-:Y:S02]  /*b170*/  UIADD3 UR60, UR60, 0x1, URZ ;  /* 0x000000013c3c7890 */ /* 0x000fe4000fffe03f */
[----:B------:R-:W-:Y:S02]  /*b180*/  UIADD3 UR4, UR4, 0x38820, URZ ;  /* 0x0003882004047890 */ /* 0x000fe4000fffe03f */
[----:B------:R-:W-:Y:S02]  /*b190*/  UISETP.NE.AND UP0, UPT, UR60, 0x2, UPT ;  /* 0x000000023c00788c */ /* 0x000fe4000bf05270 */
[----:B------:R-:W-:Y:S01]  /*b1a0*/  UPRMT UR4, URZ, 0x654, UR4 ;  /* 0x000006543f047896 */ /* 0x000fe20008000004 */
[----:B------:R-:W-:Y:S01]  /*b1b0*/  BSSY B0, `(.L_x_29) ;  /* 0x000015a000007945 */ /* 0x000fe20003800000 */
[----:B------:R-:W-:-:S02]  /*b1c0*/  WARPGROUP.DEPBAR.LE gsb0, 0x0 ;  /* 0x00008000000079c5 */ /* 0x000fc40000010000 */
[----:B------:R-:W0:Y:S01]  /*b1d0*/  LDC R192, c[0x0][0xbe8] ;  /* 0x0002fa00ffc07b82 */ /* 0x000e220000000800 */
[-C--:B--2---:R-:W-:Y:S01]  /*b1e0*/  FMUL.FTZ R25, R25, R6.reuse ;  /* 0x0000000619197220 */ /* 0x084fe20000410000 */
[-C--:B------:R-:W-:Y:S01]  /*b1f0*/  FMUL.FTZ R24, R24, R6.reuse ;  /* 0x0000000618187220 */ /* 0x080fe20000410000 */
[-C--:B------:R-:W-:Y:S01]  /*b200*/  FMUL.FTZ R28, R28, R6.reuse ;  /* 0x000000061c1c7220 */ /* 0x080fe20000410000 */
[-C--:B------:R-:W-:Y:S01]  /*b210*/  FMUL.FTZ R33, R33, R6.reuse ;  /* 0x0000000621217220 */ /* 0x080fe20000410000 */
[-C--:B------:R-:W-:Y:S01]  /*b220*/  FMUL.FTZ R32, R32, R6.reuse ;  /* 0x0000000620207220 */ /* 0x080fe20000410000 */
[-C--:B------:R-:W-:Y:S01]  /*b230*/  FMUL.FTZ R37, R37, R6.reuse ;  /* 0x0000000625257220 */ /* 0x080fe20000410000 */
[-C--:B------:R-:W-:Y:S01]  /*b240*/  FMUL.FTZ R36, R36, R6.reuse ;  /* 0x0000000624247220 */ /* 0x080fe20000410000 */
[----:B------:R4:W-:Y:S01]  /*b250*/  @!P1 SYNCS.ARRIVE.TRANS64.RED.A1T0 RZ, [R155+URZ], RZ ;  /* 0x000000ff9bff99a7 */ /* 0x0009e2000810043f */
[-C--:B------:R-:W-:Y:S01]  /*b260*/  FMUL.FTZ R41, R41, R6.reuse ;  /* 0x0000000629297220 */ /* 0x080fe20000410000 */
[-C--:B------:R-:W-:Y:S01]  /*b270*/  FMUL.FTZ R40, R40, R6.reuse ;  /* 0x0000000628287220 */ /* 0x080fe20000410000 */
[-C--:B------:R-:W-:Y:S01]  /*b280*/  FMUL.FTZ R45, R45, R6.reuse ;  /* 0x000000062d2d7220 */ /* 0x080fe20000410000 */
[-C--:B------:R-:W-:Y:S01]  /*b290*/  FMUL.FTZ R44, R44, R6.reuse ;  /* 0x000000062c2c7220 */ /* 0x080fe20000410000 */
[-C--:B------:R-:W-:Y:S01]  /*b2a0*/  FMUL.FTZ R49, R49, R6.reuse ;  /* 0x0000000631317220 */ /* 0x080fe20000410000 */
[-C--:B------:R-:W-:Y:S01]  /*b2b0*/  FMUL.FTZ R48, R48, R6.reuse ;  /* 0x0000000630307220 */ /* 0x080fe20000410000 */
[-C--:B------:R-:W-:Y:S01]  /*b2c0*/  FMUL.FTZ R53, R53, R6.reuse ;  /* 0x0000000635357220 */ /* 0x080fe20000410000 */
[-C--:B----4-:R-:W-:Y:S01]  /*b2d0*/  FMUL.FTZ R155, R26, R5.reuse ;  /* 0x000000051a9b7220 */ /* 0x090fe20000410000 */
[-C--:B------:R-:W-:Y:S01]  /*b2e0*/  FMUL.FTZ R26, R29, R6.reuse ;  /* 0x000000061d1a7220 */ /* 0x080fe20000410000 */
[-C--:B------:R-:W-:Y:S01]  /*b2f0*/  FMUL.FTZ R52, R52, R6.reuse ;  /* 0x0000000634347220 */ /* 0x080fe20000410000 */
[-C--:B------:R-:W-:Y:S01]  /*b300*/  FMUL.FTZ R57, R57, R6.reuse ;  /* 0x0000000639397220 */ /* 0x080fe20000410000 */
[-C--:B------:R-:W-:Y:S01]  /*b310*/  FMUL.FTZ R56, R56, R6.reuse ;  /* 0x0000000638387220 */ /* 0x080fe20000410000 */
[-C--:B------:R-:W-:Y:S01]  /*b320*/  FMUL.FTZ R61, R61, R6.reuse ;  /* 0x000000063d3d7220 */ /* 0x080fe20000410000 */
[-C--:B------:R-:W-:Y:S01]  /*b330*/  FMUL.FTZ R60, R60, R6.reuse ;  /* 0x000000063c3c7220 */ /* 0x080fe20000410000 */
[-C--:B------:R-:W-:Y:S01]  /*b340*/  FMUL.FTZ R65, R65, R6.reuse ;  /* 0x0000000641417220 */ /* 0x080fe20000410000 */
[----:B0-----:R-:W-:Y:S01]  /*b350*/  ISETP.NE.AND P2, PT, R192, 0x1, PT ;  /* 0x00000001c000780c */ /* 0x001fe20003f45270 */
        /* <DEDUP_REMOVED lines=44> */
[----:B------:R-:W0:Y:S01]  /*b620*/  LDC R148, c[0x0][0xc38] ;  /* 0x00030e00ff947b82 */ /* 0x000e220000000800 */
[-C--:B------:R-:W-:Y:S01]  /*b630*/  FMUL.FTZ R31, R31, R5.reuse ;  /* 0x000000051f1f7220 */ /* 0x080fe20000410000 */
[----:B------:R-:W-:Y:S01]  /*b640*/  FMUL.FTZ R30, R30, R5 ;  /* 0x000000051e1e7220 */ /* 0x000fe20000410000 */
[----:B------:R-:W-:Y:S01]  /*b650*/  F2FP.F16.F32.PACK_AB R24, R25, R24 ;  /* 0x000000181918723e */ /* 0x000fe200000000ff */
[----:B------:R-:W-:Y:S01]  /*b660*/  IMAD R29, RZ, RZ, -UR14 ;  /* 0x8000000eff1d7e24 */ /* 0x000fe2000f8e02ff */
[----:B------:R-:W-:Y:S01]  /*b670*/  F2FP.F16.F32.PACK_AB R25, R27, R155 ;  /* 0x0000009b1b19723e */ /* 0x000fe200000000ff */
[-C--:B------:R-:W-:Y:S01]  /*b680*/  FMUL.FTZ R35, R35, R5.reuse ;  /* 0x0000000523237220 */ /* 0x080fe20000410000 */
[----:B------:R-:W-:Y:S01]  /*b690*/  F2FP.F16.F32.PACK_AB R27, R31, R30 ;  /* 0x0000001e1f1b723e */ /* 0x000fe200000000ff */
[----:B------:R-:W-:Y:S01]  /*b6a0*/  FMUL.FTZ R34, R34, R5 ;  /* 0x0000000522227220 */ /* 0x000fe20000410000 */
[----:B------:R-:W1:Y:S01]  /*b6b0*/  @P2 LDC R31, c[0x0][0xbec] ;  /* 0x0002fb00ff1f2b82 */ /* 0x000e620000000800 */
[----:B------:R-:W-:-:S07]  /*b6c0*/  F2FP.F16.F32.PACK_AB R26, R26, R28 ;  /* 0x0000001c1a1a723e */ /* 0x000fce00000000ff */
[----:B------:R-:W-:Y:S01]  /*b6d0*/  BAR.SYNC.DEFER_BLOCKING 0x1, 0x100 ;  /* 0x0044000000007b1d */ /* 0x000fe20000010000 */
[----:B------:R-:W-:Y:S01]  /*b6e0*/  F2FP.F16.F32.PACK_AB R32, R33, R32 ;  /* 0x000000202120723e */ /* 0x000fe200000000ff */
[-C--:B------:R-:W-:Y:S01]  /*b6f0*/  FMUL.FTZ R39, R39, R5.reuse ;  /* 0x0000000527277220 */ /* 0x080fe20000410000 */
[----:B------:R-:W-:Y:S01]  /*b700*/  F2FP.F16.F32.PACK_AB R33, R35, R34 ;  /* 0x000000222321723e */ /* 0x000fe200000000ff */
[----:B------:R-:W-:Y:S01]  /*b710*/  FMUL.FTZ R38, R38, R5 ;  /* 0x0000000526267220 */ /* 0x000fe20000410000 */
[----:B------:R-:W-:-:S03]  /*b720*/  F2FP.F16.F32.PACK_AB R34, R37, R36 ;  /* 0x000000242522723e */ /* 0x000fc600000000ff */
[----:B------:R-:W2:Y:S01]  /*b730*/  @P2 LDC R30, c[0x0][0xbf0] ;  /* 0x0002fc00ff1e2b82 */ /* 0x000ea20000000800 */
[-C--:B------:R-:W-:Y:S01]  /*b740*/  FMUL.FTZ R43, R43, R5.reuse ;  /* 0x000000052b2b7220 */ /* 0x080fe20000410000 */
[-C--:B------:R-:W-:Y:S01]  /*b750*/  FMUL.FTZ R42, R42, R5.reuse ;  /* 0x000000052a2a7220 */ /* 0x080fe20000410000 */
[-C--:B------:R-:W-:Y:S01]  /*b760*/  FMUL.FTZ R47, R47, R5.reuse ;  /* 0x000000052f2f7220 */ /* 0x080fe20000410000 */
[-C--:B------:R-:W-:Y:S01]  /*b770*/  FMUL.FTZ R46, R46, R5.reuse ;  /* 0x000000052e2e7220 */ /* 0x080fe20000410000 */
[-C--:B------:R-:W-:Y:S01]  /*b780*/  FMUL.FTZ R28, R51, R5.reuse ;  /* 0x00000005331c7220 */ /* 0x080fe20000410000 */
[----:B------:R-:W-:Y:S01]  /*b790*/  FMUL.FTZ R50, R50, R5 ;  /* 0x0000000532327220 */ /* 0x000fe20000410000 */
[----:B0-----:R-:W-:Y:S01]  /*b7a0*/  IMAD R29, R148, R29, UR5 ;  /* 0x00000005941d7e24 */ /* 0x001fe2000f8e021d */
[----:B------:R-:W-:Y:S01]  /*b7b0*/  F2FP.F16.F32.PACK_AB R35, R39, R38 ;  /* 0x000000262723723e */ /* 0x000fe200000000ff */
[-C--:B------:R-:W-:Y:S01]  /*b7c0*/  FMUL.FTZ R51, R55, R5.reuse ;  /* 0x0000000537337220 */ /* 0x080fe20000410000 */
[----:B------:R-:W-:Y:S01]  /*b7d0*/  FMUL.FTZ R54, R54, R5 ;  /* 0x0000000536367220 */ /* 0x000fe20000410000 */
[----:B------:R-:W-:-:S02]  /*b7e0*/  IMAD R36, R29, 0x80, R221 ;  /* 0x000000801d247824 */ /* 0x000fc400078e02dd */
[-C--:B------:R-:W-:Y:S01]  /*b7f0*/  FMUL.FTZ R59, R59, R5.reuse ;  /* 0x000000053b3b7220 */ /* 0x080fe20000410000 */
[-C--:B------:R-:W-:Y:S01]  /*b800*/  FMUL.FTZ R58, R58, R5.reuse ;  /* 0x000000053a3a7220 */ /* 0x080fe20000410000 */
[-C--:B------:R-:W-:Y:S01]  /*b810*/  FMUL.FTZ R63, R63, R5.reuse ;  /* 0x000000053f3f7220 */ /* 0x080fe20000410000 */
[----:B------:R-:W-:Y:S01]  /*b820*/  FMUL.FTZ R62, R62, R5 ;  /* 0x000000053e3e7220 */ /* 0x000fe20000410000 */
[----:B-1----:R-:W-:-:S04]  /*b830*/  @P2 IMAD.HI.U32 R31, R36, R31, RZ ;  /* 0x0000001f241f2227 */ /* 0x002fc800078e00ff */
[-C--:B------:R-:W-:Y:S01]  /*b840*/  FMUL.FTZ R67, R67, R5.reuse ;  /* 0x0000000543437220 */ /* 0x080fe20000410000 */
[----:B------:R0:W-:Y:S01]  /*b850*/  STSM.16.M88.4 [R154], R24 ;  /* 0x000000189a007844 */ /* 0x0001e20000000200 */
[-C--:B------:R-:W-:Y:S01]  /*b860*/  FMUL.FTZ R66, R66, R5.reuse ;  /* 0x0000000542427220 */ /* 0x080fe20000410000 */
[-C--:B------:R-:W-:Y:S01]  /*b870*/  FMUL.FTZ R71, R71, R5.reuse ;  /* 0x0000000547477220 */ /* 0x080fe20000410000 */
[-C--:B------:R-:W-:Y:S01]  /*b880*/  FMUL.FTZ R70, R70, R5.reuse ;  /* 0x0000000546467220 */ /* 0x080fe20000410000 */
[-C--:B------:R-:W-:Y:S01]  /*b890*/  FMUL.FTZ R75, R75, R5.reuse ;  /* 0x000000054b4b7220 */ /* 0x080fe20000410000 */
[-C--:B------:R-:W-:Y:S01]  /*b8a0*/  FMUL.FTZ R74, R74, R5.reuse ;  /* 0x000000054a4a7220 */ /* 0x080fe20000410000 */
[----:B------:R-:W-:Y:S01]  /*b8b0*/  F2FP.F16.F32.PACK_AB R40, R41, R40 ;  /* 0x000000282928723e */ /* 0x000fe200000000ff */
[-C--:B------:R-:W-:Y:S01]  /*b8c0*/  FMUL.FTZ R79, R79, R5.reuse ;  /* 0x000000054f4f7220 */ /* 0x080fe20000410000 */
[-C--:B------:R-:W-:Y:S01]  /*b8d0*/  FMUL.FTZ R78, R78, R5.reuse ;  /* 0x000000054e4e7220 */ /* 0x080fe20000410000 */
[----:B------:R-:W-:Y:S01]  /*b8e0*/  F2FP.F16.F32.PACK_AB R41, R43, R42 ;  /* 0x0000002a2b29723e */ /* 0x000fe200000000ff */
[----:B------:R1:W-:Y:S01]  /*b8f0*/  STSM.16.M88.4 [R15], R32 ;  /* 0x000000200f007844 */ /* 0x0003e20000000200 */
[----:B------:R-:W-:Y:S01]  /*b900*/  F2FP.F16.F32.PACK_AB R48, R49, R48 ;  /* 0x000000303130723e */ /* 0x000fe200000000ff */
[-C--:B------:R-:W-:Y:S01]  /*b910*/  FMUL.FTZ R83, R83, R5.reuse ;  /* 0x0000000553537220 */ /* 0x080fe20000410000 */
[----:B------:R-:W-:Y:S01]  /*b920*/  F2FP.F16.F32.PACK_AB R42, R45, R44 ;  /* 0x0000002c2d2a723e */ /* 0x000fe200000000ff */
[-C--:B------:R-:W-:Y:S01]  /*b930*/  FMUL.FTZ R82, R82, R5.reuse ;  /* 0x0000000552527220 */ /* 0x080fe20000410000 */
[----:B------:R-:W-:Y:S01]  /*b940*/  F2FP.F16.F32.PACK_AB R43, R47, R46 ;  /* 0x0000002e2f2b723e */ /* 0x000fe200000000ff */
[----:B0-----:R-:W0:Y:S01]  /*b950*/  LDC.64 R24, c[0x0][0xb98] ;  /* 0x0002e600ff187b82 */ /* 0x001e220000000a00 */
[--C-:B------:R-:W-:Y:S01]  /*b960*/  IMAD.MOV.U32 R27, RZ, RZ, R36.reuse ;  /* 0x000000ffff1b7224 */ /* 0x100fe200078e0024 */
[----:B--2---:R-:W-:Y:S01]  /*b970*/  @P2 SHF.R.U32.HI R27, RZ, R30, R31 ;  /* 0x0000001eff1b2219 */ /* 0x004fe2000001161f */
[-C--:B------:R-:W-:Y:S01]  /*b980*/  FMUL.FTZ R87, R87, R5.reuse ;  /* 0x0000000557577220 */ /* 0x080fe20000410000 */
[----:B------:R-:W-:Y:S01]  /*b990*/  F2FP.F16.F32.PACK_AB R49, R28, R50 ;  /* 0x000000321c31723e */ /* 0x000fe200000000ff */
[----:B------:R-:W-:Y:S01]  /*b9a0*/  STSM.16.M88.4 [R153], R40 ;  /* 0x0000002899007844 */ /* 0x000fe20000000200 */
[----:B------:R-:W-:Y:S01]  /*b9b0*/  F2FP.F16.F32.PACK_AB R56, R57, R56 ;  /* 0x000000383938723e */ /* 0x000fe200000000ff */
[-C--:B------:R-:W-:Y:S01]  /*b9c0*/  FMUL.FTZ R86, R86, R5.reuse ;  /* 0x0000000556567220 */ /* 0x080fe20000410000 */
[----:B------:R-:W-:Y:S01]  /*b9d0*/  F2FP.F16.F32.PACK_AB R50, R53, R52 ;  /* 0x000000343532723e */ /* 0x000fe200000000ff */
[-C--:B------:R-:W-:Y:S01]  /*b9e0*/  FMUL.FTZ R91, R91, R5.reuse ;  /* 0x000000055b5b7220 */ /* 0x080fe20000410000 */
[----:B------:R-:W-:Y:S01]  /*b9f0*/  F2FP.F16.F32.PACK_AB R51, R51, R54 ;  /* 0x000000363333723e */ /* 0x000fe200000000ff */
[----:B-1----:R-:W-:Y:S01]  /*ba00*/  IMAD.MOV R15, RZ, RZ, -R27 ;  /* 0x000000ffff0f7224 */ /* 0x002fe200078e0a1b */
[----:B------:R-:W-:Y:S01]  /*ba10*/  F2FP.F16.F32.PACK_AB R57, R59, R58 ;  /* 0x0000003a3b39723e */ /* 0x000fe200000000ff */
[----:B------:R-:W-:Y:S01]  /*ba20*/  FMUL.FTZ R90, R90, R5 ;  /* 0x000000055a5a7220 */ /* 0x000fe20000410000 */
[----:B------:R-:W-:Y:S01]  /*ba30*/  F2FP.F16.F32.PACK_AB R64, R65, R64 ;  /* 0x000000404140723e */ /* 0x000fe200000000ff */
[----:B------:R-:W-:Y:S01]  /*ba40*/  IMAD R15, R192, R15, R36 ;  /* 0x0000000fc00f7224 */ /* 0x000fe200078e0224 */
[----:B------:R-:W-:Y:S01]  /*ba50*/  F2FP.F16.F32.PACK_AB R58, R61, R60 ;  /* 0x0000003c3d3a723e */ /* 0x000fe200000000ff */
[----:B------:R-:W-:Y:S01]  /*ba60*/  STSM.16.M88.4 [R152], R48 ;  /* 0x0000003098007844 */ /* 0x000fe20000000200 */
[----:B------:R-:W-:Y:S01]  /*ba70*/  F2FP.F16.F32.PACK_AB R59, R63, R62 ;  /* 0x0000003e3f3b723e */ /* 0x000fe200000000ff */
[-C--:B------:R-:W-:Y:S01]  /*ba80*/  FMUL.FTZ R95, R95, R5.reuse ;  /* 0x000000055f5f7220 */ /* 0x080fe20000410000 */
[----:B------:R-:W-:Y:S01]  /*ba90*/  F2FP.F16.F32.PACK_AB R65, R67, R66 ;  /* 0x000000424341723e */ /* 0x000fe200000000ff */
[-C--:B------:R-:W-:Y:S01]  /*baa0*/  FMUL.FTZ R94, R94, R5.reuse ;  /* 0x000000055e5e7220 */ /* 0x080fe20000410000 */
[----:B------:R-:W-:Y:S01]  /*bab0*/  F2FP.F16.F32.PACK_AB R72, R73, R72 ;  /* 0x000000484948723e */ /* 0x000fe200000000ff */
[----:B------:R-:W-:Y:S01]  /*bac0*/  STSM.16.M88.4 [R20], R56 ;  /* 0x0000003814007844 */ /* 0x000fe20000000200 */
[C---:B0-----:R-:W-:Y:S01]  /*bad0*/  IMAD R26, R24.reuse, UR12, RZ ;  /* 0x0000000c181a7c24 */ /* 0x041fe2000f8e02ff */
[----:B------:R-:W-:Y:S01]  /*bae0*/  F2FP.F16.F32.PACK_AB R66, R69, R68 ;  /* 0x000000444542723e */ /* 0x000fe200000000ff */
[-C--:B------:R-:W-:Y:S01]  /*baf0*/  FMUL.FTZ R99, R99, R5.reuse ;  /* 0x0000000563637220 */ /* 0x080fe20000410000 */
[----:B------:R-:W-:Y:S01]  /*bb00*/  F2FP.F16.F32.PACK_AB R67, R71, R70 ;  /* 0x000000464743723e */ /* 0x000fe200000000ff */
[----:B------:R-:W-:Y:S01]  /*bb10*/  IMAD R26, R25, UR13, R26 ;  /* 0x0000000d191a7c24 */ /* 0x000fe2000f8e021a */
[----:B------:R-:W-:Y:S01]  /*bb20*/  F2FP.F16.F32.PACK_AB R73, R75, R74 ;  /* 0x0000004a4b49723e */ /* 0x000fe200000000ff */
[----:B------:R-:W-:Y:S01]  /*bb30*/  IMAD.WIDE.U32 R24, R24, UR13, R188 ;  /* 0x0000000d18187c25 */ /* 0x000fe2000f8e00bc */
[----:B------:R-:W-:Y:S01]  /*bb40*/  F2FP.F16.F32.PACK_AB R74, R77, R76 ;  /* 0x0000004c4d4a723e */ /* 0x000fe200000000ff */
[----:B------:R0:W-:Y:S01]  /*bb50*/  STSM.16.M88.4 [R11], R64 ;  /* 0x000000400b007844 */ /* 0x0001e20000000200 */
[----:B------:R-:W-:Y:S01]  /*bb60*/  F2FP.F16.F32.PACK_AB R75, R79, R78 ;  /* 0x0000004e4f4b723e */ /* 0x000fe200000000ff */
[-C--:B------:R-:W-:Y:S01]  /*bb70*/  FMUL.FTZ R98, R98, R5.reuse ;  /* 0x0000000562627220 */ /* 0x080fe20000410000 */
[----:B------:R-:W-:Y:S01]  /*bb80*/  IADD3 R24, P0, R27, R24, RZ ;  /* 0x000000181b187210 */ /* 0x000fe20007f1e0ff */
[-C--:B------:R-:W-:Y:S01]  /*bb90*/  FMUL.FTZ R103, R103, R5.reuse ;  /* 0x0000000567677220 */ /* 0x080fe20000410000 */
[-C--:B------:R-:W-:Y:S01]  /*bba0*/  FMUL.FTZ R102, R102, R5.reuse ;  /* 0x0000000566667220 */ /* 0x080fe20000410000 */
[----:B------:R1:W-:Y:S01]  /*bbb0*/  STSM.16.M88.4 [R21], R72 ;  /* 0x0000004815007844 */ /* 0x0003e20000000200 */
[----:B------:R-:W-:Y:S01]  /*bbc0*/  F2FP.F16.F32.PACK_AB R80, R81, R80 ;  /* 0x000000505150723e */ /* 0x000fe200000000ff */
[-C--:B------:R-:W-:Y:S01]  /*bbd0*/  FMUL.FTZ R107, R107, R5.reuse ;  /* 0x000000056b6b7220 */ /* 0x080fe20000410000 */
        /* <DEDUP_REMOVED lines=8> */
[----:B0-----:R-:W-:Y:S01]  /*bc60*/  SHF.R.S32.HI R11, RZ, 0x1f, R15 ;  /* 0x0000001fff0b7819 */ /* 0x001fe2000001140f */
[-C--:B------:R-:W-:Y:S01]  /*bc70*/  FMUL.FTZ R114, R114, R5.reuse ;  /* 0x0000000572727220 */ /* 0x080fe20000410000 */
[----:B------:R-:W-:Y:S01]  /*bc80*/  F2FP.F16.F32.PACK_AB R89, R91, R90 ;  /* 0x0000005a5b59723e */ /* 0x000fe200000000ff */
[-C--:B------:R-:W-:Y:S01]  /*bc90*/  FMUL.FTZ R119, R119, R5.reuse ;  /* 0x0000000577777220 */ /* 0x080fe20000410000 */
[----:B------:R-:W-:Y:S01]  /*bca0*/  F2FP.F16.F32.PACK_AB R96, R97, R96 ;  /* 0x000000606160723e */ /* 0x000fe200000000ff */
[----:B------:R-:W-:Y:S01]  /*bcb0*/  IMAD R20, R11, UR6, RZ ;  /* 0x000000060b147c24 */ /* 0x000fe2000f8e02ff */
[----:B-1----:R-:W-:Y:S01]  /*bcc0*/  SHF.R.S32.HI R21, RZ, 0x1f, R27 ;  /* 0x0000001fff157819 */ /* 0x002fe2000001141b */
[-C--:B------:R-:W-:Y:S01]  /*bcd0*/  FMUL.FTZ R118, R118, R5.reuse ;  /* 0x0000000576767220 */ /* 0x080fe20000410000 */
[----:B------:R-:W-:Y:S01]  /*bce0*/  F2FP.F16.F32.PACK_AB R90, R93, R92 ;  /* 0x0000005c5d5a723e */ /* 0x000fe200000000ff */
[----:B------:R-:W-:Y:S01]  /*bcf0*/  FMUL.FTZ R123, R123, R5 ;  /* 0x000000057b7b7220 */ /* 0x000fe20000410000 */
[----:B------:R-:W-:Y:S01]  /*bd00*/  IADD3.X R25, R21, R25, R26, P0, !PT ;  /* 0x0000001915197210 */ /* 0x000fe200007fe41a */
        /* <DEDUP_REMOVED lines=8> */
[----:B------:R-:W-:Y:S01]  /*bd90*/  FMUL.FTZ R130, R130, R5 ;  /* 0x0000000582827220 */ /* 0x000fe20000410000 */
[----:B------:R-:W-:-:S02]  /*bda0*/  IMAD R21, R15, UR7, R20 ;  /* 0x000000070f157c24 */ /* 0x000fc4000f8e0214 */
[----:B------:R-:W-:Y:S01]  /*bdb0*/  FMUL.FTZ R135, R135, R5 ;  /* 0x0000000587877220 */ /* 0x000fe20000410000 */
[----:B------:R-:W-:-:S04]  /*bdc0*/  IMAD.WIDE.U32 R24, R15, UR6, R24 ;  /* 0x000000060f187c25 */ /* 0x000fc8000f8e0018 */
[-C--:B------:R-:W-:Y:S01]  /*bdd0*/  FMUL.FTZ R134, R134, R5.reuse ;  /* 0x0000000586867220 */ /* 0x080fe20000410000 */
[-C--:B------:R-:W-:Y:S01]  /*bde0*/  FMUL.FTZ R139, R139, R5.reuse ;  /* 0x000000058b8b7220 */ /* 0x080fe20000410000 */
[-C--:B------:R-:W-:Y:S01]  /*bdf0*/  FMUL.FTZ R138, R138, R5.reuse ;  /* 0x000000058a8a7220 */ /* 0x080fe20000410000 */
[----:B------:R-:W-:Y:S01]  /*be00*/  STSM.16.M88.4 [R12], R80 ;  /* 0x000000500c007844 */ /* 0x000fe20000000200 */
[----:B------:R-:W-:Y:S01]  /*be10*/  F2FP.F16.F32.PACK_AB R104, R105, R104 ;  /* 0x000000686968723e */ /* 0x000fe200000000ff */
[-C--:B------:R-:W-:Y:S01]  /*be20*/  FMUL.FTZ R143, R143, R5.reuse ;  /* 0x000000058f8f7220 */ /* 0x080fe20000410000 */
[-C--:B------:R-:W-:Y:S01]  /*be30*/  FMUL.FTZ R142, R142, R5.reuse ;  /* 0x000000058e8e7220 */ /* 0x080fe20000410000 */
[-C--:B------:R-:W-:Y:S01]  /*be40*/  FMUL.FTZ R147, R147, R5.reuse ;  /* 0x0000000593937220 */ /* 0x080fe20000410000 */
[-C--:B------:R-:W-:Y:S01]  /*be50*/  FMUL.FTZ R146, R146, R5.reuse ;  /* 0x0000000592927220 */ /* 0x080fe20000410000 */
[-C--:B------:R-:W-:Y:S01]  /*be60*/  FMUL.FTZ R151, R151, R5.reuse ;  /* 0x0000000597977220 */ /* 0x080fe20000410000 */
[----:B------:R-:W-:Y:S01]  /*be70*/  STSM.16.M88.4 [R14], R88 ;  /* 0x000000580e007844 */ /* 0x000fe20000000200 */
[----:B------:R-:W-:Y:S01]  /*be80*/  F2FP.F16.F32.PACK_AB R105, R107, R106 ;  /* 0x0000006a6b69723e */ /* 0x000fe200000000ff */
[----:B------:R-:W-:Y:S01]  /*be90*/  FMUL.FTZ R5, R150, R5 ;  /* 0x0000000596057220 */ /* 0x000fe20000410000 */
[----:B------:R-:W-:Y:S01]  /*bea0*/  F2FP.F16.F32.PACK_AB R112, R113, R112 ;  /* 0x000000707170723e */ /* 0x000fe200000000ff */
[----:B------:R0:W-:Y:S01]  /*beb0*/  STSM.16.M88.4 [R13], R96 ;  /* 0x000000600d007844 */ /* 0x0001e20000000200 */
[----:B------:R-:W-:Y:S01]  /*bec0*/  F2FP.F16.F32.PACK_AB R106, R109, R108 ;  /* 0x0000006c6d6a723e */ /* 0x000fe200000000ff */
[----:B------:R-:W-:Y:S01]  /*bed0*/  ULDC.64 UR6, c[0x0][0xb50] ;  /* 0x0002d40000067ab9 */ /* 0x000fe20000000a00 */
[----:B------:R-:W-:Y:S01]  /*bee0*/  F2FP.F16.F32.PACK_AB R107, R111, R110 ;  /* 0x0000006e6f6b723e */ /* 0x000fe200000000ff */
[----:B------:R-:W-:Y:S01]  /*bef0*/  IMAD R15, R29, 0x80, R220 ;  /* 0x000000801d0f7824 */ /* 0x000fe200078e02dc */
[----:B------:R-:W-:Y:S01]  /*bf00*/  F2FP.F16.F32.PACK_AB R113, R115, R114 ;  /* 0x000000727371723e */ /* 0x000fe200000000ff */
[----:B------:R-:W-:Y:S01]  /*bf10*/  ULDC UR5, c[0x0][0xa88] ;  /* 0x0002a20000057ab9 */ /* 0x000fe20000000800 */
[----:B------:R-:W-:Y:S01]  /*bf20*/  F2FP.F16.F32.PACK_AB R120, R121, R120 ;  /* 0x000000787978723e */ /* 0x000fe200000000ff */
[----:B------:R-:W-:Y:S01]  /*bf30*/  STSM.16.M88.4 [R9], R104 ;  /* 0x0000006809007844 */ /* 0x000fe20000000200 */
[----:B------:R-:W-:Y:S01]  /*bf40*/  F2FP.F16.F32.PACK_AB R114, R117, R116 ;  /* 0x000000747572723e */ /* 0x000fe200000000ff */
[----:B------:R-:W-:Y:S01]  /*bf50*/  IMAD R20, R192, UR5, RZ ;  /* 0x00000005c0147c24 */ /* 0x000fe2000f8e02ff */
[----:B------:R-:W-:Y:S01]  /*bf60*/  F2FP.F16.F32.PACK_AB R115, R119, R118 ;  /* 0x000000767773723e */ /* 0x000fe200000000ff */
[----:B------:R-:W-:Y:S01]  /*bf70*/  VIADD R11, R15, 0x8 ;  /* 0x000000080f0b7836 */ /* 0x000fe20000000000 */
[----:B------:R-:W-:-:S02]  /*bf80*/  F2FP.F16.F32.PACK_AB R121, R123, R122 ;  /* 0x0000007a7b79723e */ /* 0x000fc400000000ff */
[----:B------:R-:W-:Y:S01]  /*bf90*/  F2FP.F16.F32.PACK_AB R128, R129, R128 ;  /* 0x000000808180723e */ /* 0x000fe200000000ff */
[----:B0-----:R-:W-:Y:S01]  /*bfa0*/  IMAD.IADD R13, R25, 0x1, R21 ;  /* 0x00000001190d7824 */ /* 0x001fe200078e0215 */
[----:B------:R-:W-:Y:S01]  /*bfb0*/  LEA R12, P3, R24, UR6, 0x2 ;  /* 0x00000006180c7c11 */ /* 0x000fe2000f8610ff */
[----:B------:R0:W-:Y:S01]  /*bfc0*/  STSM.16.M88.4 [R3], R112 ;  /* 0x0000007003007844 */ /* 0x0001e20000000200 */
[----:B------:R-:W-:Y:S01]  /*bfd0*/  F2FP.F16.F32.PACK_AB R122, R125, R124 ;  /* 0x0000007c7d7a723e */ /* 0x000fe200000000ff */
[----:B------:R-:W1:Y:S01]  /*bfe0*/  @P2 LDC R21, c[0x0][0xbf0] ;  /* 0x0002fc00ff152b82 */ /* 0x000e620000000800 */
[----:B------:R-:W-:Y:S01]  /*bff0*/  F2FP.F16.F32.PACK_AB R123, R127, R126 ;  /* 0x0000007e7f7b723e */ /* 0x000fe200000000ff */
[----:B------:R-:W-:Y:S01]  /*c000*/  SHFL.IDX PT, R30, R12, RZ, 0x1c1f ;  /* 0x001c1fff0c1e7589 */ /* 0x000fe200000e0000 */
[----:B------:R-:W-:Y:S02]  /*c010*/  F2FP.F16.F32.PACK_AB R129, R131, R130 ;  /* 0x000000828381723e */ /* 0x000fe400000000ff */
[----:B------:R-:W-:Y:S01]  /*c020*/  F2FP.F16.F32.PACK_AB R136, R137, R136 ;  /* 0x000000888988723e */ /* 0x000fe200000000ff */
[----:B------:R-:W-:Y:S01]  /*c030*/  STSM.16.M88.4 [R10], R120 ;  /* 0x000000780a007844 */ /* 0x000fe20000000200 */
[----:B------:R-:W-:-:S02]  /*c040*/  F2FP.F16.F32.PACK_AB R130, R133, R132 ;  /* 0x000000848582723e */ /* 0x000fc400000000ff */
[----:B------:R-:W-:Y:S01]  /*c050*/  F2FP.F16.F32.PACK_AB R131, R135, R134 ;  /* 0x000000868783723e */ /* 0x000fe200000000ff */
[----:B------:R-:W-:Y:S01]  /*c060*/  SHFL.IDX PT, R48, R12, 0x1, 0x1c1f ;  /* 0x003c1f000c307f89 */ /* 0x000fe200000e0000 */
[----:B------:R-:W-:Y:S02]  /*c070*/  F2FP.F16.F32.PACK_AB R137, R139, R138 ;  /* 0x0000008a8b89723e */ /* 0x000fe400000000ff */
[----:B------:R-:W-:Y:S01]  /*c080*/  F2FP.F16.F32.PACK_AB R144, R145, R144 ;  /* 0x000000909190723e */ /* 0x000fe200000000ff */
[----:B------:R-:W-:Y:S01]  /*c090*/  STSM.16.M88.4 [R8], R128 ;  /* 0x0000008008007844 */ /* 0x000fe20000000200 */
[----:B------:R-:W-:Y:S01]  /*c0a0*/  F2FP.F16.F32.PACK_AB R138, R141, R140 ;  /* 0x0000008c8d8a723e */ /* 0x000fe200000000ff */
[----:B0-----:R-:W0:Y:S01]  /*c0b0*/  @P2 LDC R3, c[0x0][0xbec] ;  /* 0x0002fb00ff032b82 */ /* 0x001e220000000800 */
[----:B------:R-:W-:Y:S02]  /*c0c0*/  F2FP.F16.F32.PACK_AB R139, R143, R142 ;  /* 0x0000008e8f8b723e */ /* 0x000fe400000000ff */
[----:B------:R-:W-:-:S02]  /*c0d0*/  F2FP.F16.F32.PACK_AB R145, R147, R146 ;  /* 0x000000929391723e */ /* 0x000fc400000000ff */
[----:B------:R-:W-:Y:S01]  /*c0e0*/  F2FP.F16.F32.PACK_AB R146, R149, R6 ;  /* 0x000000069592723e */ /* 0x000fe200000000ff */
[----:B------:R-:W-:Y:S01]  /*c0f0*/  STSM.16.M88.4 [R7], R136 ;  /* 0x0000008807007844 */ /* 0x000fe20000000200 */
[----:B------:R-:W-:Y:S02]  /*c100*/  F2FP.F16.F32.PACK_AB R147, R151, R5 ;  /* 0x000000059793723e */ /* 0x000fe400000000ff */
[----:B------:R-:W-:Y:S02]  /*c110*/  LEA.HI.X R13, R24, UR7, R13, 0x2, P3 ;  /* 0x00000007180d7c11 */ /* 0x000fe400098f140d */
[----:B------:R-:W-:Y:S01]  /*c120*/  LOP3.LUT P0, RZ, R218, 0x3, RZ, 0xc0, !PT ;  /* 0x00000003daff7812 */ /* 0x000fe2000780c0ff */
[----:B------:R-:W-:Y:S01]  /*c130*/  STSM.16.M88.4 [R4], R144 ;  /* 0x0000009004007844 */ /* 0x000fe20000000200 */
[----:B------:R-:W-:Y:S02]  /*c140*/  BAR.SYNC.DEFER_BLOCKING 0x1, 0x100 ;  /* 0x0044000000007b1d */ /* 0x000fe40000010000 */
[----:B------:R-:W-:-:S02]  /*c150*/  ISETP.GE.OR P1, PT, R15, R20, P0 ;  /* 0x000000140f00720c */ /* 0x000fc40000726670 */
[----:B------:R-:W-:Y:S02]  /*c160*/  ISETP.GE.OR P0, PT, R11, R20, P0 ;  /* 0x000000140b00720c */ /* 0x000fe40000706670 */
[----:B------:R-:W2:Y:S04]  /*c170*/  SHFL.IDX PT, R31, R13, RZ, 0x1c1f ;  /* 0x001c1fff0d1f7589 */ /* 0x000ea800000e0000 */
[----:B------:R-:W3:Y:S05]  /*c180*/  SHFL.IDX PT, R49, R13, 0x1, 0x1c1f ;  /* 0x003c1f000d317f89 */ /* 0x000eea00000e0000 */
[----:B--2---:R2:W-:Y:S04]  /*c190*/  @!P1 ST.E desc[UR8][R30.64], R2 ;  /* 0x000000021e009985 */ /* 0x0045e8000c101908 */
[----:B---3--:R3:W-:Y:S04]  /*c1a0*/  @!P0 ST.E desc[UR8][R48.64], R0 ;  /* 0x0000000030008985 */ /* 0x0087e8000c101908 */
[----:B------:R4:W5:Y:S01]  /*c1b0*/  LD.E.128 R12, desc[UR8][R186.64] ;  /* 0x00000008ba0c7980 */ /* 0x000962000c101d00 */
[----:B--2---:R-:W2:Y:S03]  /*c1c0*/  LDC.64 R30, c[0x0][0xae0] ;  /* 0x0002b800ff1e7b82 */ /* 0x004ea60000000a00 */
[----:B------:R4:W5:Y:S01]  /*c1d0*/  LD.E.128 R24, desc[UR8][R156.64] ;  /* 0x000000089c187980 */ /* 0x000962000c101d00 */
[----:B---3--:R-:W-:-:S03]  /*c1e0*/  LEA R0, R23, R213, 0x5 ;  /* 0x000000d517007211 */ /* 0x008fc600078e28ff */
[----:B------:R4:W5:Y:S04]  /*c1f0*/  LD.E.128 R32, desc[UR8][R158.64] ;  /* 0x000000089e207980 */ /* 0x000968000c101d00 */
[----:B------:R4:W5:Y:S01]  /*c200*/  LD.E.128 R36, desc[UR8][R162.64] ;  /* 0x00000008a2247980 */ /* 0x000962000c101d00 */
[----:B------:R-:W-:-:S03]  /*c210*/  IMAD R28, R29, 0x80, R0 ;  /* 0x000000801d1c7824 */ /* 0x000fc600078e0200 */
[----:B------:R4:W5:Y:S04]  /*c220*/  LD.E.128 R44, desc[UR8][R166.64] ;  /* 0x00000008a62c7980 */ /* 0x000968000c101d00 */
        /* <DEDUP_REMOVED lines=10> */
[----:B------:R4:W5:Y:S01]  /*c2d0*/  LD.E.128 R60, desc[UR8][R178.64] ;  /* 0x00000008b23c7980 */ /* 0x000962000c101d00 */
[----:B------:R-:W-:Y:S01]  /*c2e0*/  ULDC.64 UR8, c[0x0][0xae8] ;  /* 0x0002ba0000087ab9 */ /* 0x000fe20000000a00 */
[----:B0-----:R-:W-:Y:S01]  /*c2f0*/  @P2 IMAD.HI.U32 R0, R28, R3, RZ ;  /* 0x000000031c002227 */ /* 0x001fe200078e00ff */
[----:B------:R-:W-:Y:S01]  /*c300*/  UIMAD UR5, UR11, UR8, URZ ;  /* 0x000000080b0572a4 */ /* 0x000fe2000f8e023f */
[----:B------:R-:W-:Y:S01]  /*c310*/  @!PT LDS RZ, [RZ] ;  /* 0x00000000fffff984 */ /* 0x000fe20000000800 */
[----:B------:R-:W-:Y:S01]  /*c320*/  @!PT LDS RZ, [RZ] ;  /* 0x00000000fffff984 */ /* 0x000fe20000000800 */
[----:B------:R-:W-:Y:S01]  /*c330*/  @!PT LDS RZ, [RZ] ;  /* 0x00000000fffff984 */ /* 0x000fe20000000800 */
[----:B------:R-:W-:Y:S01]  /*c340*/  @!PT LDS RZ, [RZ] ;  /* 0x00000000fffff984 */ /* 0x000fe20000000800 */
[----:B------:R0:W-:Y:S06]  /*c350*/  MEMBAR.ALL.CTA ;  /* 0x0000000000007992 */ /* 0x0001ec0000008000 */
[----:B0-----:R-:W0:Y:S01]  /*c360*/  FENCE.VIEW.ASYNC.S ;  /* 0x00000000000073c6 */ /* 0x001e220000000000 */
[----:B------:R-:W-:Y:S01]  /*c370*/  UIMAD.WIDE.U32 UR6, UR10, UR8, URZ ;  /* 0x000000080a0672a5 */ /* 0x000fe2000f8e003f */
[----:B------:R-:W-:Y:S01]  /*c380*/  IMAD.MOV.U32 R2, RZ, RZ, R28 ;  /* 0x000000ffff027224 */ /* 0x000fe200078e001c */
[----:B------:R-:W-:Y:S01]  /*c390*/  UIMAD UR5, UR10, UR9, UR5 ;  /* 0x000000090a0572a4 */ /* 0x000fe2000f8e0205 */
[----:B-1----:R-:W-:Y:S01]  /*c3a0*/  @P2 SHF.R.U32.HI R2, RZ, R21, R0 ;  /* 0x00000015ff022219 */ /* 0x002fe20000011600 */
[----:B------:R-:W-:Y:S01]  /*c3b0*/  IMAD R85, R29, 0x80, R213 ;  /* 0x000000801d557824 */ /* 0x000fe200078e02d5 */
[----:B------:R-:W-:Y:S01]  /*c3c0*/  ULDC.64 UR8, c[0x0][0xaf0] ;  /* 0x0002bc0000087ab9 */ /* 0x000fe20000000a00 */
[----:B------:R-:W-:Y:S01]  /*c3d0*/  UIADD3 UR7, UR7, UR5, URZ ;  /* 0x0000000507077290 */ /* 0x000fe2000fffe03f */
[--C-:B------:R-:W-:Y:S01]  /*c3e0*/  SHF.R.S32.HI R3, RZ, 0x1f, R2.reuse ;  /* 0x0000001fff037819 */ /* 0x100fe20000011402 */
[----:B------:R-:W-:Y:S01]  /*c3f0*/  UIMAD UR5, UR12, UR8, URZ ;  /* 0x000000080c0572a4 */ /* 0x000fe2000f8e023f */
[----:B------:R-:W-:Y:S01]  /*c400*/  IMAD.MOV R21, RZ, RZ, -R2 ;  /* 0x000000ffff157224 */ /* 0x000fe200078e0a02 */
[----:B------:R-:W-:Y:S01]  /*c410*/  UIMAD.WIDE.U32 UR6, UR13, UR8, UR6 ;  /* 0x000000080d0672a5 */ /* 0x000fe2000f8e0006 */
[----:B------:R-:W-:Y:S01]  /*c420*/  R2UR UR10, R212 ;  /* 0x00000000d40a72ca */ /* 0x000fe200000e0000 */
[----:B------:R-:W-:Y:S01]  /*c430*/  UIMAD UR5, UR13, UR9, UR5 ;  /* 0x000000090d0572a4 */ /* 0x000fe2000f8e0205 */
[----:B------:R-:W-:Y:S01]  /*c440*/  IMAD R21, R192, R21, R28 ;  /* 0x00000015c0157224 */ /* 0x000fe200078e021c */
[----:B------:R-:W-:Y:S01]  /*c450*/  R2UR UR9, R16 ;  /* 0x00000000100972ca */ /* 0x000fe200000e0000 */
[----:B--2---:R-:W-:Y:S01]  /*c460*/  IMAD R3, R3, R30, RZ ;  /* 0x0000001e03037224 */ /* 0x004fe200078e02ff */
[----:B------:R-:W-:Y:S01]  /*c470*/  UIADD3 UR7, UR7, UR5, URZ ;  /* 0x0000000507077290 */ /* 0x000fe2000fffe03f */
[----:B------:R-:W-:Y:S01]  /*c480*/  ISETP.GE.AND P2, PT, R85, R20, PT ;  /* 0x000000145500720c */ /* 0x000fe20003f46270 */
[----:B------:R-:W-:Y:S01]  /*c490*/  USEL UR60, UR60, URZ, UP0 ;  /* 0x0000003f3c3c7287 */ /* 0x000fe20008000000 */
[C---:B------:R-:W-:Y:S01]  /*c4a0*/  IMAD R31, R2.reuse, R31, R3 ;  /* 0x0000001f021f7224 */ /* 0x040fe200078e0203 */
[----:B------:R-:W-:Y:S01]  /*c4b0*/  SHF.R.S32.HI R0, RZ, 0x1f, R21 ;  /* 0x0000001fff007819 */ /* 0x000fe20000011415 */
[----:B------:R-:W-:Y:S01]  /*c4c0*/  ULDC UR5, c[0x0][0xc] ;  /* 0x0000030000057ab9 */ /* 0x000fe20000000800 */
[----:B------:R-:W-:Y:S01]  /*c4d0*/  IMAD.WIDE.U32 R2, R2, R30, UR6 ;  /* 0x0000000602027e25 */ /* 0x000fe2000f8e001e */
[----:B------:R-:W-:Y:S01]  /*c4e0*/  ULDC.64 UR6, c[0x0][0xad8] ;  /* 0x0002b60000067ab9 */ /* 0x000fe20000000a00 */
[----:B------:R-:W-:Y:S01]  /*c4f0*/  UIADD3 UR10, UR5, UR10, URZ ;  /* 0x0000000a050a7290 */ /* 0x000fe2000fffe03f */
[----:B0-----:R-:W-:Y:S01]  /*c500*/  SYNCS.ARRIVE.TRANS64.RED.A1T0 RZ, [UR4], RZ ;  /* 0x000000ffffff79a7 */ /* 0x001fe20008100404 */
[----:B------:R-:W-:-:S02]  /*c510*/  IMAD.IADD R3, R3, 0x1, R31 ;  /* 0x0000000103037824 */ /* 0x000fc400078e021f */
[----:B------:R-:W-:Y:S02]  /*c520*/  IMAD R0, R0, UR6, RZ ;  /* 0x0000000600007c24 */ /* 0x000fe4000f8e02ff */
[----:B------:R-:W-:-:S04]  /*c530*/  IMAD.WIDE.U32 R2, R21, UR6, R2 ;  /* 0x0000000615027c25 */ /* 0x000fc8000f8e0002 */
[----:B------:R-:W-:Y:S01]  /*c540*/  IMAD R29, R21, UR7, R0 ;  /* 0x00000007151d7c24 */ /* 0x000fe2000f8e0200 */
[----:B------:R-:W-:Y:S01]  /*c550*/  ULDC.64 UR6, c[0x0][0xa80] ;  /* 0x0002a00000067ab9 */ /* 0x000fe20000000a00 */
[----:B------:R-:W-:Y:S01]  /*c560*/  VIADD R21, R85, 0x20 ;  /* 0x0000002055157836 */ /* 0x000fe20000000000 */
[----:B------:R-:W-:Y:S01]  /*c570*/  LEA R0, P3, R2, UR6, 0x1 ;  /* 0x0000000602007c11 */ /* 0x000fe2000f8608ff */
[----:B------:R-:W-:Y:S01]  /*c580*/  IMAD.IADD R3, R3, 0x1, R29 ;  /* 0x0000000103037824 */ /* 0x000fe200078e021d */
[----:B------:R-:W-:Y:S01]  /*c590*/  USEL UR6, URZ, 0x1, UP0 ;  /* 0x000000013f067887 */ /* 0x000fe20008000000 */
[----:B------:R-:W-:Y:S01]  /*c5a0*/  IMAD.U32 R212, RZ, RZ, UR10 ;  /* 0x0000000affd47e24 */ /* 0x000fe2000f8e00ff */
[-C--:B------:R-:W-:Y:S01]  /*c5b0*/  ISETP.GE.AND P1, PT, R21, R20.reuse, PT ;  /* 0x000000141500720c */ /* 0x080fe20003f26270 */
[----:B------:R-:W-:Y:S01]  /*c5c0*/  VIADD R21, R85, 0x40 ;  /* 0x0000004055157836 */ /* 0x000fe20000000000 */
[----:B------:R-:W-:Y:S01]  /*c5d0*/  ULOP3.LUT UR9, UR9, UR6, URZ, 0x3c, !UPT ;  /* 0x0000000609097292 */ /* 0x000fe2000f8e3c3f */
[----:B------:R4:W0:Y:S03]  /*c5e0*/  SHFL.IDX PT, R28, R0, RZ, 0x181f ;  /* 0x00181fff001c7589 */ /* 0x00082600000e0000 */
[----:B------:R-:W-:-:S02]  /*c5f0*/  ISETP.GE.AND P0, PT, R21, R20, PT ;  /* 0x000000141500720c */ /* 0x000fc40003f06270 */
[----:B------:R-:W-:Y:S02]  /*c600*/  LEA.HI.X R21, R2, UR7, R3, 0x1, P3 ;  /* 0x0000000702157c11 */ /* 0x000fe400098f0c03 */
[----:B------:R-:W-:-:S03]  /*c610*/  MOV R16, UR9 ;  /* 0x0000000900107c02 */ /* 0x000fc60008000f00 */
[----:B------:R4:W1:Y:S01]  /*c620*/  SHFL.IDX PT, R29, R21, RZ, 0x181f ;  /* 0x00181fff151d7589 */ /* 0x00086200000e0000 */
[----:B------:R-:W-:Y:S05]  /*c630*/  @P2 BRA `(.L_x_30) ;  /* 0x0000000000442947 */ /* 0x000fea0003800000 */
[----:B------:R-:W-:Y:S01]  /*c640*/  ULDC UR4, c[0x0][0xac8] ;  /* 0x0002b20000047ab9 */ /* 0x000fe20000000800 */
[----:B------:R-:W-:Y:S01]  /*c650*/  ULDC.64 UR6, c[0x0][0x208] ;  /* 0x0000820000067ab9 */ /* 0x000fe20000000a00 */
[----:B------:R-:W-:Y:S02]  /*c660*/  ISETP.GE.AND P4, PT, R22, UR4, PT ;  /* 0x0000000416007c0c */ /* 0x000fe4000bf86270 */
[----:B------:R-:W-:Y:S02]  /*c670*/  ISETP.GE.AND P3, PT, R19, UR4, PT ;  /* 0x0000000413007c0c */ /* 0x000fe4000bf66270 */
[----:B------:R-:W-:Y:S02]  /*c680*/  ISETP.GE.AND P2, PT, R18, UR4, PT ;  /* 0x0000000412007c0c */ /* 0x000fe4000bf46270 */
[----:B------:R-:W-:-:S07]  /*c690*/  ISETP.GE.AND P5, PT, R17, UR4, PT ;  /* 0x0000000411007c0c */ /* 0x000fce000bfa6270 */
[----:B0-----:R-:W-:-:S04]  /*c6a0*/  @!P4 LEA R30, P6, R22, R28, 0x1 ;  /* 0x0000001c161ec211 */ /* 0x001fc800078c08ff */
[----:B-1----:R-:W-:Y:S02]  /*c6b0*/  @!P4 LEA.HI.X R31, R22, R29, R229, 0x1, P6 ;  /* 0x0000001d161fc211 */ /* 0x002fe400030f0ce5 */
[----:B------:R-:W-:Y:S01]  /*c6c0*/  @!P3 LEA R80, P6, R19, R28, 0x1 ;  /* 0x0000001c1350b211 */ /* 0x000fe200078c08ff */
[----:B------:R-:W-:-:S03]  /*c6d0*/  @!P5 IMAD.WIDE R2, R17, 0x2, R28 ;  /* 0x000000021102d825 */ /* 0x000fc600078e021c */
[-C--:B------:R-:W-:Y:S02]  /*c6e0*/  @!P3 LEA.HI.X R81, R19, R29.reuse, R228, 0x1, P6 ;  /* 0x0000001d1351b211 */ /* 0x080fe400030f0ce4 */
[C---:B------:R-:W-:Y:S01]  /*c6f0*/  @!P2 LEA R82, P6, R18.reuse, R28, 0x1 ;  /* 0x0000001c1252a211 */ /* 0x040fe200078c08ff */
[----:B-----5:R2:W-:Y:S03]  /*c700*/  @!P5 ST.E.128 desc[UR6][R2.64], R12 ;  /* 0x0000000c0200d985 */ /* 0x0205e6000c101d06 */
[----:B------:R-:W-:Y:S01]  /*c710*/  @!P2 LEA.HI.X R83, R18, R29, R227, 0x1, P6 ;  /* 0x0000001d1253a211 */ /* 0x000fe200030f0ce3 */
[----:B------:R2:W-:Y:S04]  /*c720*/  @!P4 ST.E.128 desc[UR6][R30.64], R44 ;  /* 0x0000002c1e00c985 */ /* 0x0005e8000c101d06 */
[----:B------:R2:W-:Y:S04]  /*c730*/  @!P3 ST.E.128 desc[UR6][R80.64], R68 ;  /* 0x000000445000b985 */ /* 0x0005e8000c101d06 */
[----:B------:R2:W-:Y:S02]  /*c740*/  @!P2 ST.E.128 desc[UR6][R82.64], R76 ;  /* 0x0000004c5200a985 */ /* 0x0005e4000c101d06 */
.L_x_30:
[----:B------:R-:W-:Y:S05]  /*c750*/  BSYNC B0 ;  /* 0x0000000000007941 */ /* 0x000fea0003800000 */
.L_x_29:
[----:B--2--5:R2:W3:Y:S01]  /*c760*/  SHFL.IDX PT, R13, R21, 0x1, 0x181f ;  /* 0x00381f00150d7f89 */ /* 0x0244e200000e0000 */
[----:B------:R-:W-:Y:S03]  /*c770*/  BSSY B0, `(.L_x_31) ;  /* 0x0000014000007945 */ /* 0x000fe60003800000 */
[----:B------:R2:W0:Y:S01]  /*c780*/  SHFL.IDX PT, R12, R0, 0x1, 0x181f ;  /* 0x00381f00000c7f89 */ /* 0x00042200000e0000 */
[----:B------:R-:W-:Y:S05]  /*c790*/  @P1 BRA `(.L_x_32) ;  /* 0x0000000000441947 */ /* 0x000fea0003800000 */
[----:B------:R-:W-:Y:S01]  /*c7a0*/  ULDC UR4, c[0x0][0xac8] ;  /* 0x0002b20000047ab9 */ /* 0x000fe20000000800 */
[----:B------:R-:W-:Y:S01]  /*c7b0*/  ULDC.64 UR6, c[0x0][0x208] ;  /* 0x0000820000067ab9 */ /* 0x000fe20000000a00 */
[----:B------:R-:W-:Y:S02]  /*c7c0*/  ISETP.GE.AND P3, PT, R22, UR4, PT ;  /* 0x0000000416007c0c */ /* 0x000fe4000bf66270 */
[----:B------:R-:W-:Y:S02]  /*c7d0*/  ISETP.GE.AND P2, PT, R19, UR4, PT ;  /* 0x0000000413007c0c */ /* 0x000fe4000bf46270 */
[----:B------:R-:W-:Y:S02]  /*c7e0*/  ISETP.GE.AND P1, PT, R18, UR4, PT ;  /* 0x0000000412007c0c */ /* 0x000fe4000bf26270 */
[----:B------:R-:W-:-:S07]  /*c7f0*/  ISETP.GE.AND P4, PT, R17, UR4, PT ;  /* 0x0000000411007c0c */ /* 0x000fce000bf86270 */
[CC--:B0-----:R-:W-:Y:S02]  /*c800*/  @!P3 LEA R14, P6, R22.reuse, R12.reuse, 0x1 ;  /* 0x0000000c160eb211 */ /* 0x0c1fe400078c08ff */
[-C--:B------:R-:W-:Y:S02]  /*c810*/  @!P2 LEA R28, P5, R19, R12.reuse, 0x1 ;  /* 0x0000000c131ca211 */ /* 0x080fe400078a08ff */
[-C--:B---3--:R-:W-:Y:S02]  /*c820*/  @!P3 LEA.HI.X R15, R22, R13.reuse, R229, 0x1, P6 ;  /* 0x0000000d160fb211 */ /* 0x088fe400030f0ce5 */
[C---:B------:R-:W-:Y:S01]  /*c830*/  @!P1 LEA R30, P6, R18.reuse, R12, 0x1 ;  /* 0x0000000c121e9211 */ /* 0x040fe200078c08ff */
[----:B------:R-:W-:Y:S01]  /*c840*/  @!P4 IMAD.WIDE R2, R17, 0x2, R12 ;  /* 0x000000021102c825 */ /* 0x000fe200078e020c */
[-C--:B-1----:R-:W-:Y:S02]  /*c850*/  @!P2 LEA.HI.X R29, R19, R13.reuse, R228, 0x1, P5 ;  /* 0x0000000d131da211 */ /* 0x082fe400028f0ce4 */
[----:B------:R-:W-:-:S02]  /*c860*/  @!P1 LEA.HI.X R31, R18, R13, R227, 0x1, P6 ;  /* 0x0000000d121f9211 */ /* 0x000fc400030f0ce3 */
[----:B------:R0:W-:Y:S04]  /*c870*/  @!P4 ST.E.128 desc[UR6][R2.64], R24 ;  /* 0x000000180200c985 */ /* 0x0001e8000c101d06 */
[----:B------:R0:W-:Y:S04]  /*c880*/  @!P3 ST.E.128 desc[UR6][R14.64], R8 ;  /* 0x000000080e00b985 */ /* 0x0001e8000c101d06 */
[----:B------:R0:W-:Y:S04]  /*c890*/  @!P2 ST.E.128 desc[UR6][R28.64], R56 ;  /* 0x000000381c00a985 */ /* 0x0001e8000c101d06 */
[----:B------:R0:W-:Y:S02]  /*c8a0*/  @!P1 ST.E.128 desc[UR6][R30.64], R72 ;  /* 0x000000481e009985 */ /* 0x0001e4000c101d06 */
.L_x_32:
[----:B------:R-:W-:Y:S05]  /*c8b0*/  BSYNC B0 ;  /* 0x0000000000007941 */ /* 0x000fea0003800000 */
.L_x_31:
[----:B0-----:R0:W0:Y:S01]  /*c8c0*/  SHFL.IDX PT, R9, R21, 0x2, 0x181f ;  /* 0x00581f0015097f89 */ /* 0x00102200000e0000 */
        /* <DEDUP_REMOVED lines=9> */
[-C--:B0-----:R-:W-:Y:S02]  /*c960*/  @!P4 LEA R10, P0, R22, R8.reuse, 0x1 ;  /* 0x00000008160ac211 */ /* 0x081fe400078008ff */
[-C--:B------:R-:W-:Y:S02]  /*c970*/  @!P5 LEA R12, P1, R19, R8.reuse, 0x1 ;  /* 0x00000008130cd211 */ /* 0x080fe400078208ff */
[----:B------:R-:W-:Y:S02]  /*c980*/  @!P6 LEA R14, P2, R18, R8, 0x1 ;  /* 0x00000008120ee211 */ /* 0x000fe400078408ff */
[----:B------:R-:W-:Y:S01]  /*c990*/  @!P3 IMAD.WIDE R2, R17, 0x2, R8 ;  /* 0x000000021102b825 */ /* 0x000fe200078e0208 */
[-C--:B------:R-:W-:Y:S02]  /*c9a0*/  @!P4 LEA.HI.X R11, R22, R9.reuse, R229, 0x1, P0 ;  /* 0x00000009160bc211 */ /* 0x080fe400000f0ce5 */
[-C--:B---3--:R-:W-:Y:S02]  /*c9b0*/  @!P5 LEA.HI.X R13, R19, R9.reuse, R228, 0x1, P1 ;  /* 0x00000009130dd211 */ /* 0x088fe400008f0ce4 */
[----:B------:R-:W-:Y:S01]  /*c9c0*/  @!P6 LEA.HI.X R15, R18, R9, R227, 0x1, P2 ;  /* 0x00000009120fe211 */ /* 0x000fe200010f0ce3 */
[----:B------:R0:W-:Y:S04]  /*c9d0*/  @!P3 ST.E.128 desc[UR6][R2.64], R32 ;  /* 0x000000200200b985 */ /* 0x0001e8000c101d06 */
[----:B------:R0:W-:Y:S04]  /*c9e0*/  @!P4 ST.E.128 desc[UR6][R10.64], R40 ;  /* 0x000000280a00c985 */ /* 0x0001e8000c101d06 */
[----:B------:R0:W-:Y:S04]  /*c9f0*/  @!P5 ST.E.128 desc[UR6][R12.64], R48 ;  /* 0x000000300c00d985 */ /* 0x0001e8000c101d06 */
[----:B------:R0:W-:Y:S02]  /*ca00*/  @!P6 ST.E.128 desc[UR6][R14.64], R64 ;  /* 0x000000400e00e985 */ /* 0x0001e4000c101d06 */
.L_x_34:
[----:B------:R-:W-:Y:S05]  /*ca10*/  BSYNC B0 ;  /* 0x0000000000007941 */ /* 0x000fea0003800000 */
.L_x_33:
[----:B------:R-:W-:Y:S01]  /*ca20*/  R2UR UR4, R214 ;  /* 0x00000000d60472ca */ /* 0x000fe200000e0000 */
[----:B0-----:R-:W-:Y:S01]  /*ca30*/  VIADD R3, R85, 0x60 ;  /* 0x0000006055037836 */ /* 0x001fe20000000000 */
[----:B------:R0:W0:Y:S01]  /*ca40*/  SHFL.IDX PT, R9, R21, 0x3, 0x181f ;  /* 0x00781f0015097f89 */ /* 0x00002200000e0000 */
[----:B------:R-:W-:Y:S03]  /*ca50*/  BSSY B0, `(.L_x_35) ;  /* 0x0000017000007945 */ /* 0x000fe60003800000 */
[----:B------:R-:W-:Y:S01]  /*ca60*/  ISETP.GE.AND P0, PT, R3, R20, PT ;  /* 0x000000140300720c */ /* 0x000fe20003f06270 */
[----:B------:R0:W0:Y:S06]  /*ca70*/  SHFL.IDX PT, R8, R0, 0x3, 0x181f ;  /* 0x00781f0000087f89 */ /* 0x00002c00000e0000 */
[----:B------:R-:W-:-:S06]  /*ca80*/  UIADD3 UR4, UR4, 0x1, URZ ;  /* 0x0000000104047890 */ /* 0x000fcc000fffe03f */
[----:B------:R-:W-:Y:S01]  /*ca90*/  IMAD.U32 R214, RZ, RZ, UR4 ;  /* 0x00000004ffd67e24 */ /* 0x000fe2000f8e00ff */
[----:B------:R-:W-:Y:S06]  /*caa0*/  @P0 BRA `(.L_x_36) ;  /* 0x0000000000440947 */ /* 0x000fec0003800000 */
        /* <DEDUP_REMOVED lines=17> */
.L_x_36:
[----:B------:R-:W-:Y:S05]  /*cbc0*/  BSYNC B0 ;  /* 0x0000000000007941 */ /* 0x000fea0003800000 */
.L_x_35:
[----:B0-2-4-:R-:W0:Y:S01]  /*cbd0*/  LDC R0, c[0x0][0xc34] ;  /* 0x00030d00ff007b82 */ /* 0x015e220000000800 */
[----:B------:R-:W-:-:S13]  /*cbe0*/  R2UR UR4, R212 ;  /* 0x00000000d40472ca */ /* 0x000fda00000e0000 */
[----:B0-----:R-:W-:-:S13]  /*cbf0*/  ISETP.LE.AND P0, PT, R0, UR4, PT ;  /* 0x0000000400007c0c */ /* 0x001fda000bf03270 */
[----:B------:R-:W-:Y:S05]  /*cc00*/  @!P0 BRA `(.L_x_37) ;  /* 0xffffff40007c8947 */ /* 0x000fea000383ffff */
[----:B------:R-:W-:Y:S05]  /*cc10*/  EXIT ;  /* 0x000000000000794d */ /* 0x000fea0003800000 */
.L_x_7:
[----:B------:R-:W-:-:S08]  /*cc20*/  NOP ;  /* 0x0000000000007918 */ /* 0x000fd00000000000 */
[----:B0-----:R-:W0:-:S00]  /*cc30*/  USETMAXREG.DEALLOC.CTAPOOL 0x18 ;  /* 0x00000018000079c8 */ /* 0x001e0000080e0500 */
[----:B------:R-:W1:Y:S01]  /*cc40*/  S2UR UR5, SR_CTAID.X ;  /* 0x00000000000579c3 */ /* 0x000e620000002500 */
[----:B0-----:R-:W-:Y:S02]  /*cc50*/  IMAD.MOV.U32 R2, RZ, RZ, 0x1 ;  /* 0x00000001ff027424 */ /* 0x001fe400078e00ff */
[----:B------:R-:W-:-:S05]  /*cc60*/  IMAD.MOV.U32 R18, RZ, RZ, RZ ;  /* 0x000000ffff127224 */ /* 0x000fca00078e00ff */
[----:B------:R-:W1:Y:S02]  /*cc70*/  LDC R3, c[0x0][0xc34] ;  /* 0x00030d00ff037b82 */ /* 0x000e640000000800 */
[----:B-1----:R-:W-:Y:S01]  /*cc80*/  ISETP.LE.AND P0, PT, R3, UR5, PT ;  /* 0x0000000503007c0c */ /* 0x002fe2000bf03270 */
[----:B------:R-:W-:-:S05]  /*cc90*/  IMAD.MOV.U32 R3, RZ, RZ, 0x1 ;  /* 0x00000001ff037424 */ /* 0x000fca00078e00ff */
[----:B------:R0:W-:Y:S07]  /*cca0*/  STL [R1], R3 ;  /* 0x0000000301007387 */ /* 0x0001ee0000100800 */
[----:B------:R-:W-:Y:S05]  /*ccb0*/  @P0 BRA `(.L_x_38) ;  /* 0x0000004800940947 */ /* 0x000fea0003800000 */
[----:B------:R-:W1:Y:S01]  /*ccc0*/  S2UR UR4, SR_CgaCtaId ;  /* 0x00000000000479c3 */ /* 0x000e620000008800 */
[C---:B------:R-:W-:Y:S01]  /*ccd0*/  IMAD.SHL.U32 R2, R0.reuse, 0x8, RZ ;  /* 0x0000000800027824 */ /* 0x040fe200078e00ff */
[----:B------:R-:W-:Y:S01]  /*cce0*/  LOP3.LUT R5, R0, 0x7f, RZ, 0xc0, !PT ;  /* 0x0000007f00057812 */ /* 0x000fe200078ec0ff */
[----:B------:R-:W-:Y:S01]  /*ccf0*/  UMOV UR36, 0x400 ;  /* 0x0000040000247882 */ /* 0x000fe20000000000 */
[----:B------:R-:W-:Y:S01]  /*cd00*/  IMAD.MOV.U32 R18, RZ, RZ, RZ ;  /* 0x000000ffff127224 */ /* 0x000fe200078e00ff */
[----:B------:R-:W-:Y:S01]  /*cd10*/  ULDC.64 UR38, c[0x0][0x198] ;  /* 0x0000660000267ab9 */ /* 0x000fe20000000a00 */
[C---:B0-----:R-:W-:Y:S01]  /*cd20*/  LOP3.LUT R3, R2.reuse, 0x1f8, RZ, 0xc0, !PT ;  /* 0x000001f802037812 */ /* 0x041fe200078ec0ff */
[----:B------:R-:W-:Y:S01]  /*cd30*/  ULDC UR37, c[0x0][0xc] ;  /* 0x0000030000257ab9 */ /* 0x000fe20000000800 */
[----:B------:R-:W-:Y:S02]  /*cd40*/  LOP3.LUT R2, R2, 0x38, RZ, 0xc0, !PT ;  /* 0x0000003802027812 */ /* 0x000fe400078ec0ff */
[----:B------:R-:W-:Y:S01]  /*cd50*/  LOP3.LUT R4, R3, 0x38, R0, 0x78, !PT ;  /* 0x0000003803047812 */ /* 0x000fe200078e7800 */
[----:B------:R-:W-:Y:S01]  /*cd60*/  IMAD.SHL.U32 R3, R5, 0x8, RZ ;  /* 0x0000000805037824 */ /* 0x000fe200078e00ff */
[----:B------:R-:W-:-:S04]  /*cd70*/  SHF.R.U32.HI R5, RZ, 0x3, R5 ;  /* 0x00000003ff057819 */ /* 0x000fc80000011605 */
[----:B------:R-:W-:Y:S01]  /*cd80*/  LOP3.LUT R4, R4, 0x200, R3, 0xf8, !PT ;  /* 0x0000020004047812 */ /* 0x000fe200078ef803 */
[----:B------:R-:W-:-:S05]  /*cd90*/  IMAD.SHL.U32 R3, R0, 0x10, RZ ;  /* 0x0000001000037824 */ /* 0x000fca00078e00ff */
[----:B------:R-:W-:Y:S01]  /*cda0*/  LOP3.LUT R0, R5, 0x70, R3, 0xf8, !PT ;  /* 0x0000007005007812 */ /* 0x000fe200078ef803 */
[----:B------:R-:W-:Y:S01]  /*cdb0*/  IMAD.U32 R3, RZ, RZ, UR5 ;  /* 0x00000005ff037e24 */ /* 0x000fe2000f8e00ff */
[----:B-1----:R-:W-:Y:S01]  /*cdc0*/  ULEA UR36, UR4, UR36, 0x18 ;  /* 0x0000002404247291 */ /* 0x002fe2000f8ec03f */
[----:B------:R-:W-:-:S05]  /*cdd0*/  MOV R0, 0x1 ;  /* 0x0000000100007802 */ /* 0x000fca0000000f00 */
[----:B------:R-:W-:-:S05]  /*cde0*/  LEA R4, R4, UR36, 0x1 ;  /* 0x0000002404047c11 */ /* 0x000fca000f8e08ff */
[----:B------:R0:W-:Y:S04]  /*cdf0*/  STL [R1+0x14], R4 ;  /* 0x0000140401007387 */ /* 0x0001e80000100800 */
[----:B------:R1:W-:Y:S04]  /*ce00*/  STL [R1+0x28], R3 ;  /* 0x0000280301007387 */ /* 0x0003e80000100800 */
[----:B------:R2:W-:Y:S01]  /*ce10*/  STL [R1], R0 ;  /* 0x0000000001007387 */ /* 0x0005e20000100800 */
[----:B0-----:R-:W-:-:S03]  /*ce20*/  LOP3.LUT R4, R2, 0x40, RZ, 0xfc, !PT ;  /* 0x0000004002047812 */ /* 0x001fc600078efcff */
[----:B------:R0:W-:Y:S01]  /*ce30*/  STL [R1+0x30], RZ ;  /* 0x000030ff01007387 */ /* 0x0001e20000100800 */
[C---:B-1----:R-:W-:Y:S02]  /*ce40*/  LOP3.LUT R3, R2.reuse, 0x80, RZ, 0xfc, !PT ;  /* 0x0000008002037812 */ /* 0x042fe400078efcff */
[----:B--2---:R-:W-:-:S07]  /*ce50*/  LOP3.LUT R0, R2, 0xc0, RZ, 0xfc, !PT ;  /* 0x000000c002007812 */ /* 0x004fce00078efcff */
.L_x_125:
[----:B------:R-:W2:Y:S01]  /*ce60*/  LDL R2, [R1+0x28] ;  /* 0x0000280001027983 */ /* 0x000ea20000100800 */
[----:B-1----:R-:W1:Y:S01]  /*ce70*/  LDC R0, c[0x0][0xc38] ;  /* 0x00030e00ff007b82 */ /* 0x002e620000000800 */
[----:B------:R-:W-:Y:S05]  /*ce80*/  YIELD ;  /* 0x0000000000007946 */ /* 0x000fea0003800000 */
[----:B------:R-:W-:Y:S02]  /*ce90*/  ULDC.64 UR4, c[0x0][0x418] ;  /* 0x0001060000047ab9 */ /* 0x000fe40000000a00 */
[----:B---3--:R-:W3:Y:S01]  /*cea0*/  LDC R16, c[0x0][0xc44] ;  /* 0x00031100ff107b82 */ /* 0x008ee20000000800 */
[----:B------:R-:W-:-:S03]  /*ceb0*/  UISETP.NE.U32.AND UP0, UPT, UR4, URZ, UPT ;  /* 0x0000003f0400728c */ /* 0x000fc6000bf05070 */
[----:B------:R-:W-:Y:S01]  /*cec0*/  ULDC UR4, c[0x0][0x424] ;  /* 0x0001090000047ab9 */ /* 0x000fe20000000800 */
[----:B------:R-:W-:-:S04]  /*ced0*/  UISETP.NE.AND.EX UP0, UPT, UR5, URZ, UPT, UP0 ;  /* 0x0000003f0500728c */ /* 0x000fc8000bf05300 */
[----:B------:R-:W-:Y:S01]  /*cee0*/  USEL UR4, UR4, 0x1, UP0 ;  /* 0x0000000104047887 */ /* 0x000fe20008000000 */
[----:B-1----:R-:W-:-:S13]  /*cef0*/  ISETP.NE.AND P0, PT, R0, 0x1, PT ;  /* 0x000000010000780c */ /* 0x002fda0003f05270 */
[----:B------:R-:W2:Y:S08]  /*cf00*/  @P0 LDC R0, c[0x0][0xc3c] ;  /* 0x00030f00ff000b82 */ /* 0x000eb00000000800 */
[----:B------:R-:W1:Y:S01]  /*cf10*/  @P0 LDC R3, c[0x0][0xc40] ;  /* 0x00031000ff030b82 */ /* 0x000e620000000800 */
[----:B--2---:R-:W-:-:S04]  /*cf20*/  @P0 IMAD.HI.U32 R0, R2, R0, RZ ;  /* 0x0000000002000227 */ /* 0x004fc800078e00ff */
[----:B------:R-:W-:Y:S01]  /*cf30*/  IMAD.MOV.U32 R4, RZ, RZ, R2 ;  /* 0x000000ffff047224 */ /* 0x000fe200078e0002 */
[----:B-1----:R-:W-:Y:S02]  /*cf40*/  @P0 SHF.R.U32.HI R4, RZ, R3, R0 ;  /* 0x00000003ff040219 */ /* 0x002fe40000011600 */
[----:B---3--:R-:W-:Y:S01]  /*cf50*/  ISETP.NE.AND P0, PT, R16, 0x1, PT ;  /* 0x000000011000780c */ /* 0x008fe20003f05270 */
[----:B------:R-:W1:Y:S02]  /*cf60*/  LDC R0, c[0x0][0x2f0] ;  /* 0x0000bc00ff007b82 */ /* 0x000e640000000800 */
[----:B------:R-:W-:Y:S01]  /*cf70*/  IMAD.MOV.U32 R19, RZ, RZ, R4 ;  /* 0x000000ffff137224 */ /* 0x000fe200078e0004 */
[----:B------:R-:W-:Y:S09]  /*cf80*/  STL [R1+0x20], R4 ;  /* 0x0000200401007387 */ /* 0x000ff20000100800 */
[----:B------:R-:W2:Y:S02]  /*cf90*/  @P0 LDC.64 R2, c[0x0][0xc48] ;  /* 0x00031200ff020b82 */ /* 0x000ea40000000a00 */
[----:B--2---:R-:W-:-:S05]  /*cfa0*/  @P0 IMAD.HI.U32 R2, R4, R2, RZ ;  /* 0x0000000204020227 */ /* 0x004fca00078e00ff */
[----:B------:R-:W-:Y:S01]  /*cfb0*/  @P0 SHF.R.U32.HI R19, RZ, R3, R2 ;  /* 0x00000003ff130219 */ /* 0x000fe20000011602 */
[----:B-1----:R-:W-:Y:S01]  /*cfc0*/  IMAD R2, R0, UR4, RZ ;  /* 0x0000000400027c24 */ /* 0x002fe2000f8e02ff */
[----:B------:R-:W-:-:S03]  /*cfd0*/  UIADD3 UR4, UR36, 0x24400, URZ ;  /* 0x0002440024047890 */ /* 0x000fc6000fffe03f */
[----:B------:R-:W-:Y:S01]  /*cfe0*/  VIADD R0, R2, 0x4f ;  /* 0x0000004f02007836 */ /* 0x000fe20000000000 */
[----:B------:R-:W-:Y:S01]  /*cff0*/  STL [R1+0x18], R19 ;  /* 0x0000181301007387 */ /* 0x000fe20000100800 */
[----:B------:R-:W-:Y:S01]  /*d000*/  ULOP3.LUT UP0, URZ, UR4, 0x3ff, URZ, 0xc0, !UPT ;  /* 0x000003ff043f7892 */ /* 0x000fe2000f80c03f */
[----:B------:R-:W-:Y:S02]  /*d010*/  IMAD.MOV R3, RZ, RZ, -R19 ;  /* 0x000000ffff037224 */ /* 0x000fe400078e0a13 */
[----:B------:R-:W-:Y:S01]  /*d020*/  IMAD.HI R0, R0, 0x66666667, RZ ;  /* 0x6666666700007827 */ /* 0x000fe200078e02ff */
[----:B------:R1:W-:Y:S02]  /*d030*/  STL [R1+0x2c], R2 ;  /* 0x00002c0201007387 */ /* 0x0003e40000100800 */
[----:B------:R-:W-:Y:S01]  /*d040*/  PLOP3.LUT P0, PT, PT, PT, UP0, 0x80, 0x0 ;  /* 0x000000000000781c */ /* 0x000fe20003f0f008 */
[----:B------:R-:W-:Y:S01]  /*d050*/  IMAD R16, R16, R3, R4 ;  /* 0x0000000310107224 */ /* 0x000fe200078e0204 */
[----:B-1----:R-:W-:-:S04]  /*d060*/  SHF.R.U32.HI R2, RZ, 0x1f, R0 ;  /* 0x0000001fff027819 */ /* 0x002fc80000011600 */
[----:B------:R-:W-:-:S05]  /*d070*/  LEA.HI.SX32 R0, R0, R2, 0x1b ;  /* 0x0000000200007211 */ /* 0x000fca00078fdaff */
[----:B------:R1:W-:Y:S02]  /*d080*/  STL [R1+0x24], R0 ;  /* 0x0000240001007387 */ /* 0x0003e40000100800 */
[----:B------:R-:W-:Y:S05]  /*d090*/  @!P0 BRA `(.L_x_39) ;  /* 0x0000000000408947 */ /* 0x000fea0003800000 */
[----:B------:R-:W-:Y:S01]  /*d0a0*/  MOV R2, 0x0 ;  /* 0x0000000000027802 */ /* 0x000fe20000000f00 */
[----:B------:R-:W-:Y:S01]  /*d0b0*/  ULDC.64 UR6, c[0x4][0x1b8] ;  /* 0x01006e0000067ab9 */ /* 0x000fe20000000a00 */
[----:B------:R-:W-:Y:S01]  /*d0c0*/  ULDC.64 UR8, c[0x4][0x1c0] ;  /* 0x0100700000087ab9 */ /* 0x000fe20000000a00 */
[----:B------:R-:W-:Y:S01]  /*d0d0*/  ULDC.64 UR4, c[0x4][0x118] ;  /* 0x0100460000047ab9 */ /* 0x000fe20000000a00 */
[----:B------:R-:W-:Y:S01]  /*d0e0*/  IMAD.U32 R4, RZ, RZ, UR6 ;  /* 0x00000006ff047e24 */ /* 0x000fe2000f8e00ff */
[----:B------:R-:W-:Y:S01]  /*d0f0*/  MOV R10, UR4 ;  /* 0x00000004000a7c02 */ /* 0x000fe20008000f00 */
[----:B------:R-:W2:Y:S01]  /*d100*/  LDC.64 R2, c[0x4][R2] ;  /* 0x0100000002027b82 */ /* 0x000ea20000000a00 */
[----:B------:R-:W-:Y:S02]  /*d110*/  IMAD.U32 R5, RZ, RZ, UR7 ;  /* 0x00000007ff057e24 */ /* 0x000fe4000f8e00ff */
[----:B------:R-:W-:Y:S02]  /*d120*/  IMAD.U32 R6, RZ, RZ, UR8 ;  /* 0x00000008ff067e24 */ /* 0x000fe4000f8e00ff */
[----:B------:R-:W-:-:S02]  /*d130*/  IMAD.U32 R7, RZ, RZ, UR9 ;  /* 0x00000009ff077e24 */ /* 0x000fc4000f8e00ff */
[----:B------:R-:W-:Y:S02]  /*d140*/  IMAD.U32 R11, RZ, RZ, UR5 ;  /* 0x00000005ff0b7e24 */ /* 0x000fe4000f8e00ff */
[----:B------:R-:W-:Y:S02]  /*d150*/  IMAD.MOV.U32 R8, RZ, RZ, 0x70 ;  /* 0x00000070ff087424 */ /* 0x000fe400078e00ff */
[----:B------:R-:W-:Y:S02]  /*d160*/  IMAD.MOV.U32 R12, RZ, RZ, 0x1 ;  /* 0x00000001ff0c7424 */ /* 0x000fe400078e00ff */
[----:B------:R-:W-:-:S07]  /*d170*/  IMAD.MOV.U32 R13, RZ, RZ, RZ ;  /* 0x000000ffff0d7224 */ /* 0x000fce00078e00ff */
[----:B------:R-:W-:-:S07]  /*d180*/  LEPC R20, `(.L_x_39) ;  /* 0x000000001014794e */ /* 0x000fce0000000000 */
[----:B012---:R-:W-:Y:S05]  /*d190*/  CALL.ABS.NOINC R2 ;  /* 0x0000000002007343 */ /* 0x007fea0003c00000 */
.L_x_39:
[----:B------:R-:W-:-:S04]  /*d1a0*/  UIADD3 UR4, UR36, 0x400, URZ ;  /* 0x0000040024047890 */ /* 0x000fc8000fffe03f */
[----:B------:R-:W-:-:S06]  /*d1b0*/  ULOP3.LUT UP0, URZ, UR4, 0x3ff, URZ, 0xc0, !UPT ;  /* 0x000003ff043f7892 */ /* 0x000fcc000f80c03f */
[----:B------:R-:W-:-:S13]  /*d1c0*/  PLOP3.LUT P0, PT, PT, PT, UP0, 0x80, 0x0 ;  /* 0x000000000000781c */ /* 0x000fda0003f0f008 */
[----:B------:R-:W-:Y:S05]  /*d1d0*/  @!P0 BRA `(.L_x_40) ;  /* 0x00000000007c8947 */ /* 0x000fea0003800000 */
[----:B------:R-:W-:Y:S01]  /*d1e0*/  MOV R17, 0x0 ;  /* 0x0000000000117802 */ /* 0x000fe20000000f00 */
[----:B------:R-:W-:Y:S01]  /*d1f0*/  ULDC.64 UR6, c[0x4][0x1b8] ;  /* 0x01006e0000067ab9 */ /* 0x000fe20000000a00 */
[----:B------:R-:W-:Y:S01]  /*d200*/  ULDC.64 UR8, c[0x4][0x1c0] ;  /* 0x0100700000087ab9 */ /* 0x000fe20000000a00 */
[----:B------:R-:W-:Y:S01]  /*d210*/  ULDC.64 UR4, c[0x4][0x120] ;  /* 0x0100480000047ab9 */ /* 0x000fe20000000a00 */
[----:B------:R2:W3:Y:S01]  /*d220*/  LDC.64 R2, c[0x4][R17] ;  /* 0x0100000011027b82 */ /* 0x0004e20000000a00 */
[----:B------:R-:W-:Y:S01]  /*d230*/  IMAD.U32 R4, RZ, RZ, UR6 ;  /* 0x00000006ff047e24 */ /* 0x000fe2000f8e00ff */
[----:B------:R-:W-:Y:S01]  /*d240*/  MOV R11, UR5 ;  /* 0x00000005000b7c02 */ /* 0x000fe20008000f00 */
[----:B------:R-:W-:Y:S02]  /*d250*/  IMAD.U32 R5, RZ, RZ, UR7 ;  /* 0x00000007ff057e24 */ /* 0x000fe4000f8e00ff */
[----:B------:R-:W-:Y:S02]  /*d260*/  IMAD.U32 R6, RZ, RZ, UR8 ;  /* 0x00000008ff067e24 */ /* 0x000fe4000f8e00ff */
[----:B------:R-:W-:-:S02]  /*d270*/  IMAD.U32 R7, RZ, RZ, UR9 ;  /* 0x00000009ff077e24 */ /* 0x000fc4000f8e00ff */
[----:B------:R-:W-:Y:S02]  /*d280*/  IMAD.U32 R10, RZ, RZ, UR4 ;  /* 0x00000004ff0a7e24 */ /* 0x000fe4000f8e00ff */
[----:B------:R-:W-:Y:S02]  /*d290*/  IMAD.MOV.U32 R8, RZ, RZ, 0x70 ;  /* 0x00000070ff087424 */ /* 0x000fe400078e00ff */
[----:B------:R-:W-:Y:S02]  /*d2a0*/  IMAD.MOV.U32 R12, RZ, RZ, 0x1 ;  /* 0x00000001ff0c7424 */ /* 0x000fe400078e00ff */
[----:B--2---:R-:W-:-:S07]  /*d2b0*/  IMAD.MOV.U32 R13, RZ, RZ, RZ ;  /* 0x000000ffff0d7224 */ /* 0x004fce00078e00ff */
[----:B------:R-:W-:-:S07]  /*d2c0*/  LEPC R20, `(.L_x_41) ;  /* 0x000000001014794e */ /* 0x000fce0000000000 */
[----:B01-3--:R-:W-:Y:S05]  /*d2d0*/  CALL.ABS.NOINC R2 ;  /* 0x0000000002007343 */ /* 0x00bfea0003c00000 */
.L_x_41:
[----:B------:R0:W1:Y:S01]  /*d2e0*/  LDC.64 R2, c[0x4][R17] ;  /* 0x0100000011027b82 */ /* 0x0000620000000a00 */
[----:B------:R-:W-:Y:S01]  /*d2f0*/  ULDC.64 UR6, c[0x4][0x1b8] ;  /* 0x01006e0000067ab9 */ /* 0x000fe20000000a00 */
[----:B------:R-:W-:Y:S01]  /*d300*/  ULDC.64 UR8, c[0x4][0x1c0] ;  /* 0x0100700000087ab9 */ /* 0x000fe20000000a00 */
[----:B------:R-:W-:Y:S01]  /*d310*/  ULDC.64 UR4, c[0x4][0x128] ;  /* 0x01004a0000047ab9 */ /* 0x000fe20000000a00 */
        /* <DEDUP_REMOVED lines=8> */
[----:B0-----:R-:W-:-:S07]  /*d3a0*/  IMAD.MOV.U32 R13, RZ, RZ, RZ ;  /* 0x000000ffff0d7224 */ /* 0x001fce00078e00ff */
[----:B------:R-:W-:-:S07]  /*d3b0*/  LEPC R20, `(.L_x_40) ;  /* 0x000000001014794e */ /* 0x000fce0000000000 */
[----:B-1----:R-:W-:Y:S05]  /*d3c0*/  CALL.ABS.NOINC R2 ;  /* 0x0000000002007343 */ /* 0x002fea0003c00000 */
.L_x_40:
[----:B------:R-:W-:Y:S01]  /*d3d0*/  ULDC.64 UR4, c[0x0][0x9f8] ;  /* 0x00027e0000047ab9 */ /* 0x000fe20000000a00 */
[----:B------:R-:W2:Y:S01]  /*d3e0*/  LDL R17, [R1+0x24] ;  /* 0x0000240001117983 */ /* 0x000ea20000100800 */
[----:B------:R-:W-:Y:S01]  /*d3f0*/  ISETP.NE.U32.AND P0, PT, RZ, UR4, PT ;  /* 0x00000004ff007c0c */ /* 0x000fe2000bf05070 */
[----:B------:R-:W-:-:S03]  /*d400*/  ULDC.64 UR6, c[0x0][0x208] ;  /* 0x0000820000067ab9 */ /* 0x000fc60000000a00 */
[----:B------:R-:W-:-:S13]  /*d410*/  ISETP.NE.AND.EX P0, PT, RZ, UR5, PT, P0 ;  /* 0x00000005ff007c0c */ /* 0x000fda000bf05300 */
[----:B------:R-:W3:Y:S02]  /*d420*/  @P0 LDC.64 R2, c[0x0][0x9f8] ;  /* 0x00027e00ff020b82 */ /* 0x000ee40000000a00 */
[----:B---3--:R-:W-:-:S05]  /*d430*/  @P0 IMAD.WIDE R2, R19, 0x4, R2 ;  /* 0x0000000413020825 */ /* 0x008fca00078e0202 */
[----:B------:R3:W4:Y:S01]  /*d440*/  @P0 LDG.E R19, desc[UR6][R2.64] ;  /* 0x0000000602130981 */ /* 0x000722000c1e1900 */
[----:B------:R-:W-:Y:S01]  /*d450*/  UMOV UR4, 0xffffffff ;  /* 0xffffffff00047882 */ /* 0x000fe20000000000 */
[----:B---3--:R-:W3:Y:S02]  /*d460*/  LDC.64 R2, c[0x0][0x418] ;  /* 0x00010600ff027b82 */ /* 0x008ee40000000a00 */
[----:B---3--:R-:W-:-:S04]  /*d470*/  ISETP.NE.U32.AND P0, PT, R2, RZ, PT ;  /* 0x000000ff0200720c */ /* 0x008fc80003f05070 */
[----:B------:R-:W-:-:S04]  /*d480*/  ISETP.NE.AND.EX P1, PT, R3, RZ, PT, P0 ;  /* 0x000000ff0300720c */ /* 0x000fc80003f25300 */
[----:B-1----:R-:W-:Y:S01]  /*d490*/  P2R R0, PR, RZ, 0x2 ;  /* 0x00000002ff007803 */ /* 0x002fe20000000000 */
[----:B--2---:R-:W-:-:S05]  /*d4a0*/  VIADD R8, R17, 0xffffffff ;  /* 0xffffffff11087836 */ /* 0x004fca0000000000 */
[----:B------:R1:W-:Y:S04]  /*d4b0*/  STL [R1+0x1c], R8 ;  /* 0x00001c0801007387 */ /* 0x0003e80000100800 */
[----:B------:R1:W-:Y:S01]  /*d4c0*/  STL [R1+0x10], R0 ;  /* 0x0000100001007387 */ /* 0x0003e20000100800 */
[----:B----4-:R-:W-:Y:S02]  /*d4d0*/  SHF.R.S32.HI R7, RZ, 0x1f, R19 ;  /* 0x0000001fff077819 */ /* 0x010fe40000011413 */
[----:B------:R-:W-:-:S03]  /*d4e0*/  SEL R17, R19, RZ, !P1 ;  /* 0x000000ff13117207 */ /* 0x000fc60004800000 */
[----:B------:R1:W-:Y:S01]  /*d4f0*/  STL [R1+0x8], R7 ;  /* 0x0000080701007387 */ /* 0x0003e20000100800 */
[----:B------:R-:W-:Y:S05]  /*d500*/  BRA.DIV UR4, `(.L_x_42) ;  /* 0x0000004604d87947 */ /* 0x000fea000b800000 */
[----:B-1----:R-:W1:Y:S02]  /*d510*/  S2R R0, SR_TID.X ;  /* 0x0000000000007919 */ /* 0x002e640000002100 */
[----:B-1----:R-:W-:-:S04]  /*d520*/  SHF.R.U32.HI R0, RZ, 0x5, R0 ;  /* 0x00000005ff007819 */ /* 0x002fc80000011600 */
[----:B------:R-:W-:-:S05]  /*d530*/  LOP3.LUT R0, R0, 0x3, RZ, 0xc0, !PT ;  /* 0x0000000300007812 */ /* 0x000fca00078ec0ff */
[----:B------:R1:W2:Y:S02]  /*d540*/  SHFL.IDX PT, R14, R0, RZ, 0x1f ;  /* 0x00001fff000e7589 */ /* 0x0002a400000e0000 */
.L_x_141:
[----:B------:R-:W-:Y:S02]  /*d550*/  PLOP3.LUT P2, PT, PT, PT, PT, 0x8, 0x0 ;  /* 0x000000000000781c */ /* 0x000fe40003f4e170 */
[----:B--2---:R-:W-:Y:S02]  /*d560*/  ISETP.NE.AND P0, PT, R14, RZ, PT ;  /* 0x000000ff0e00720c */ /* 0x004fe40003f05270 */
[----:B-1----:R-:W-:-:S05]  /*d570*/  P2R R0, PR, RZ, 0x4 ;  /* 0x00000004ff007803 */ /* 0x002fca0000000000 */
[----:B------:R1:W-:Y:S06]  /*d580*/  STL [R1+0xc], R0 ;  /* 0x00000c0001007387 */ /* 0x0003ec0000100800 */
[----:B------:R-:W-:Y:S05]  /*d590*/  @P0 BRA `(.L_x_43) ;  /* 0x0000000400380947 */ /* 0x000fea0003800000 */
[----:B------:R-:W-:-:S03]  /*d5a0*/  UMOV UR4, 0xffffffff ;  /* 0xffffffff00047882 */ /* 0x000fc60000000000 */
[----:B------:R-:W-:Y:S05]  /*d5b0*/  BRA.DIV UR4, `(.L_x_44) ;  /* 0x0000004604e07947 */ /* 0x000fea000b800000 */
[----:B------:R-:W-:-:S13]  /*d5c0*/  ELECT P6, URZ, PT ;  /* 0x00000000003f782f */ /* 0x000fda00038c0000 */
.L_x_144:
[----:B------:R-:W-:Y:S05]  /*d5d0*/  @!P6 BRA `(.L_x_43) ;  /* 0x000000040028e947 */ /* 0x000fea0003800000 */
[----:B------:R2:W-:Y:S01]  /*d5e0*/  STL [R1+0x4], R8 ;  /* 0x0000040801007387 */ /* 0x0005e20000100800 */
[----:B------:R-:W-:Y:S01]  /*d5f0*/  IMAD.MOV.U32 R17, RZ, RZ, R19 ;  /* 0x000000ffff117224 */ /* 0x000fe200078e0013 */
[----:B------:R-:W-:Y:S06]  /*d600*/  @!P1 BRA `(.L_x_45) ;  /* 0x0000000000509947 */ /* 0x000fec0003800000 */
[----:B------:R-:W3:Y:S01]  /*d610*/  LDC R6, c[0x0][0x43c] ;  /* 0x00010f00ff067b82 */ /* 0x000ee20000000800 */
[----:B-1----:R-:W-:Y:S01]  /*d620*/  IMAD.MOV.U32 R0, RZ, RZ, R8 ;  /* 0x000000ffff007224 */ /* 0x002fe200078e0008 */
[----:B------:R-:W-:Y:S01]  /*d630*/  ULDC.64 UR4, c[0x0][0x428] ;  /* 0x00010a0000047ab9 */ /* 0x000fe20000000a00 */
[----:B------:R-:W-:Y:S01]  /*d640*/  ULDC.64 UR6, c[0x0][0x208] ;  /* 0x0000820000067ab9 */ /* 0x000fe20000000a00 */
[----:B---3--:R-:W-:-:S13]  /*d650*/  ISETP.NE.AND P0, PT, R6, 0x1, PT ;  /* 0x000000010600780c */ /* 0x008fda0003f05270 */
[----:B------:R-:W1:Y:S02]  /*d660*/  @P0 LDC.64 R4, c[0x0][0x440] ;  /* 0x00011000ff040b82 */ /* 0x000e640000000a00 */
[----:B-1----:R-:W-:-:S05]  /*d670*/  @P0 IMAD.HI.U32 R4, R8, R4, RZ ;  /* 0x0000000408040227 */ /* 0x002fca00078e00ff */
[----:B------:R-:W-:-:S04]  /*d680*/  @P0 SHF.R.U32.HI R0, RZ, R5, R4 ;  /* 0x00000005ff000219 */ /* 0x000fc80000011604 */
[--C-:B------:R-:W-:Y:S01]  /*d690*/  SHF.R.S32.HI R5, RZ, 0x1f, R0.reuse ;  /* 0x0000001fff057819 */ /* 0x100fe20000011400 */
[----:B------:R-:W-:-:S04]  /*d6a0*/  IMAD.MOV R4, RZ, RZ, -R0 ;  /* 0x000000ffff047224 */ /* 0x000fc800078e0a00 */
[----:B------:R-:W-:Y:S02]  /*d6b0*/  IMAD R6, R6, R4, R8 ;  /* 0x0000000406067224 */ /* 0x000fe400078e0208 */
[----:B------:R-:W-:-:S03]  /*d6c0*/  IMAD.MOV.U32 R4, RZ, RZ, R0 ;  /* 0x000000ffff047224 */ /* 0x000fc600078e0000 */
[----:B------:R1:W-:Y:S01]  /*d6d0*/  STL [R1+0x4], R6 ;  /* 0x0000040601007387 */ /* 0x0003e20000100800 */
[----:B------:R-:W-:-:S03]  /*d6e0*/  IMAD.WIDE.U32 R4, R19, UR4, R4 ;  /* 0x0000000413047c25 */ /* 0x000fc6000f8e0004 */
[----:B------:R-:W-:Y:S01]  /*d6f0*/  LEA R2, P0, R4, R2, 0x2 ;  /* 0x0000000204027211 */ /* 0x000fe200078010ff */
[----:B-1----:R-:W-:-:S04]  /*d700*/  IMAD R6, R7, UR4, RZ ;  /* 0x0000000407067c24 */ /* 0x002fc8000f8e02ff */
[----:B------:R-:W-:-:S05]  /*d710*/  IMAD R0, R19, UR5, R6 ;  /* 0x0000000513007c24 */ /* 0x000fca000f8e0206 */
[----:B------:R-:W-:-:S04]  /*d720*/  IADD3 R0, R5, R0, RZ ;  /* 0x0000000005007210 */ /* 0x000fc80007ffe0ff */
[----:B------:R-:W-:-:S05]  /*d730*/  LEA.HI.X R3, R4, R3, R0, 0x2, P0 ;  /* 0x0000000304037211 */ /* 0x000fca00000f1400 */
[----:B------:R3:W5:Y:S02]  /*d740*/  LDG.E R17, desc[UR6][R2.64] ;  /* 0x0000000602117981 */ /* 0x000764000c1e1900 */
.L_x_45:
[----:B---3--:R-:W3:Y:S01]  /*d750*/  LDL R2, [R1] ;  /* 0x0000000001027983 */ /* 0x008ee20000100800 */
[----:B-1----:R-:W-:Y:S02]  /*d760*/  LEA R0, R18, UR36, 0x3 ;  /* 0x0000002412007c11 */ /* 0x002fe4000f8e18ff */
[----:B---3--:R-:W-:-:S04]  /*d770*/  SHF.L.U32 R2, R2, 0x1f, RZ ;  /* 0x0000001f02027819 */ /* 0x008fc800000006ff */
[----:B------:R-:W1:Y:S02]  /*d780*/  SYNCS.PHASECHK.TRANS64.TRYWAIT P0, [R0+URZ+0x38840], R2 ;  /* 0x03884002000075a7 */ /* 0x000e64000800017f */
[----:B-1----:R-:W-:Y:S05]  /*d790*/  @!P0 BRA `(.L_x_46) ;  /* 0x0000004400888947 */ /* 0x002fea0003800000 */
.L_x_145:
[----:B------:R-:W3:Y:S02]  /*d7a0*/  S2R R3, SR_TID.X ;  /* 0x0000000000037919 */ /* 0x000ee40000002100 */
[----:B---3--:R-:W-:-:S04]  /*d7b0*/  LOP3.LUT R3, R3, 0x7f, RZ, 0xc0, !PT ;  /* 0x0000007f03037812 */ /* 0x008fc800078ec0ff */
[----:B------:R-:W-:-:S13]  /*d7c0*/  ISETP.NE.AND P0, PT, R3, RZ, PT ;  /* 0x000000ff0300720c */ /* 0x000fda0003f05270 */
[----:B------:R-:W-:Y:S05]  /*d7d0*/  @P0 BRA `(.L_x_47) ;  /* 0x00000000001c0947 */ /* 0x000fea0003800000 */
[----:B------:R-:W3:Y:S01]  /*d7e0*/  S2R R3, SR_TID.X ;  /* 0x0000000000037919 */ /* 0x000ee20000002100 */
[----:B-1----:R-:W-:-:S04]  /*d7f0*/  IMAD.MOV.U32 R2, RZ, RZ, 0xa000 ;  /* 0x0000a000ff027424 */ /* 0x002fc800078e00ff */
[----:B------:R4:W-:Y:S01]  /*d800*/  SYNCS.ARRIVE.TRANS64 RZ, [R0+URZ+0x38830], R2 ;  /* 0x0388300200ff79a7 */ /* 0x0009e2000800003f */
[----:B---3--:R-:W-:-:S04]  /*d810*/  LOP3.LUT R3, R3, 0x1f, RZ, 0xc0, !PT ;  /* 0x0000001f03037812 */ /* 0x008fc800078ec0ff */
[----:B------:R-:W-:-:S13]  /*d820*/  ISETP.NE.AND P0, PT, R3, RZ, PT ;  /* 0x000000ff0300720c */ /* 0x000fda0003f05270 */
[----:B----4-:R-:W-:Y:S05]  /*d830*/  @!P0 BRA `(.L_x_47) ;  /* 0x0000000000048947 */ /* 0x010fea0003800000 */
[----:B------:R-:W-:Y:S01]  /*d840*/  BPT.TRAP 0x1 ;  /* 0x000000040000795c */ /* 0x000fe20000300000 */
.L_x_47:
[----:B-1----:R-:W3:Y:S01]  /*d850*/  LDL R2, [R1+0x4] ;  /* 0x0000040001027983 */ /* 0x002ee20000100800 */
[----:B------:R-:W-:Y:S01]  /*d860*/  R2UR UR14, R18 ;  /* 0x00000000120e72ca */ /* 0x000fe200000e0000 */
[----:B------:R-:W-:Y:S01]  /*d870*/  UIADD3 UR4, UP0, UR38, 0x370, URZ ;  /* 0x0000037026047890 */ /* 0x000fe2000ff1e03f */
[----:B------:R-:W-:Y:S01]  /*d880*/  R2UR UR9, R0 ;  /* 0x00000000000972ca */ /* 0x000fe200000e0000 */
[----:B------:R-:W-:Y:S01]  /*d890*/  UMOV UR10, URZ ;  /* 0x0000003f000a7c82 */ /* 0x000fe20008000000 */
[----:B------:R-:W-:Y:S01]  /*d8a0*/  R2UR UR12, R16 ;  /* 0x00000000100c72ca */ /* 0x000fe200000e0000 */
[----:B------:R-:W-:Y:S01]  /*d8b0*/  UIADD3.X UR5, URZ, UR39, URZ, UP0, !UPT ;  /* 0x000000273f057290 */ /* 0x000fe200087fe43f */
[----:B-----5:R-:W-:Y:S01]  /*d8c0*/  R2UR UR13, R17 ;  /* 0x00000000110d72ca */ /* 0x020fe200000e0000 */
[----:B------:R-:W-:Y:S01]  /*d8d0*/  UMOV UR6, 0x0 ;  /* 0x0000000000067882 */ /* 0x000fe20000000000 */
[----:B------:R-:W-:Y:S01]  /*d8e0*/  UMOV UR7, 0x14f00000 ;  /* 0x14f0000000077882 */ /* 0x000fe20000000000 */
[----:B------:R-:W-:Y:S01]  /*d8f0*/  UMOV UR16, 0x40 ;  /* 0x0000004000107882 */ /* 0x000fe20000000000 */
[----:B------:R-:W-:-:S03]  /*d900*/  PLOP3.LUT P0, PT, PT, PT, PT, 0x80, 0x0 ;  /* 0x000000000000781c */ /* 0x000fc60003f0f070 */
[----:B------:R-:W-:Y:S01]  /*d910*/  UIMAD UR14, UR14, 0xa000, UR36 ;  /* 0x0000a0000e0e78a4 */ /* 0x000fe2000f8e0224 */
[----:B------:R-:W-:Y:S01]  /*d920*/  P2R R0, PR, RZ, 0x1 ;  /* 0x00000001ff007803 */ /* 0x000fe20000000000 */
[----:B------:R-:W-:Y:S02]  /*d930*/  UIADD3 UR9, UR9, 0x38830, URZ ;  /* 0x0003883009097890 */ /* 0x000fe4000fffe03f */
[----:B------:R-:W-:Y:S02]  /*d940*/  UIADD3 UR8, UR14, 0x24400, URZ ;  /* 0x000244000e087890 */ /* 0x000fe4000fffe03f */
[----:B------:R-:W-:Y:S01]  /*d950*/  UIADD3 UR15, UR14, 0x26c00, URZ ;  /* 0x00026c000e0f7890 */ /* 0x000fe2000fffe03f */
[----:B------:R4:W-:Y:S01]  /*d960*/  STL [R1+0xc], R0 ;  /* 0x00000c0001007387 */ /* 0x0009e20000100800 */
[----:B------:R-:W-:Y:S02]  /*d970*/  UIADD3 UR17, UR14, 0x29400, URZ ;  /* 0x000294000e117890 */ /* 0x000fe4000fffe03f */
[----:B------:R-:W-:-:S03]  /*d980*/  UIADD3 UR18, UR14, 0x2bc00, URZ ;  /* 0x0002bc000e127890 */ /* 0x000fc6000fffe03f */
[----:B------:R-:W-:Y:S01]  /*d990*/  UMOV UR14, 0x80 ;  /* 0x00000080000e7882 */ /* 0x000fe20000000000 */
[----:B---3--:R-:W-:-:S13]  /*d9a0*/  R2UR UR11, R2 ;  /* 0x00000000020b72ca */ /* 0x008fda00000e0000 */
[----:B------:R-:W-:-:S09]  /*d9b0*/  UIMAD UR11, UR11, 0x50, URZ ;  /* 0x000000500b0b78a4 */ /* 0x000fd2000f8e023f */
[----:B------:R1:W-:Y:S02]  /*d9c0*/  UTMALDG.4D [UR8], [UR4], desc[UR6] ;  /* 0x00000608040075b4 */ /* 0x0003e40008019000 */
[----:B-1----:R-:W-:Y:S01]  /*d9d0*/  UMOV UR8, UR15 ;  /* 0x0000000f00087c82 */ /* 0x002fe20008000000 */
[----:B------:R-:W-:Y:S02]  /*d9e0*/  UMOV UR10, UR16 ;  /* 0x00000010000a7c82 */ /* 0x000fe40008000000 */
[----:B------:R1:W-:Y:S02]  /*d9f0*/  UTMALDG.4D [UR8], [UR4], desc[UR6] ;  /* 0x00000608040075b4 */ /* 0x0003e40008019000 */
[----:B-1----:R-:W-:Y:S01]  /*da00*/  UMOV UR8, UR17 ;  /* 0x0000001100087c82 */ /* 0x002fe20008000000 */
[----:B------:R-:W-:Y:S01]  /*da10*/  UMOV UR10, UR14 ;  /* 0x0000000e000a7c82 */ /* 0x000fe20008000000 */
[----:B------:R-:W-:Y:S01]  /*da20*/  UMOV UR14, 0xc0 ;  /* 0x000000c0000e7882 */ /* 0x000fe20000000000 */
[----:B------:R1:W-:Y:S02]  /*da30*/  UTMALDG.4D [UR8], [UR4], desc[UR6] ;  /* 0x00000608040075b4 */ /* 0x0003e40008019000 */
[----:B-1----:R-:W-:Y:S01]  /*da40*/  UMOV UR8, UR18 ;  /* 0x0000001200087c82 */ /* 0x002fe20008000000 */
[----:B------:R-:W-:-:S02]  /*da50*/  UMOV UR10, UR14 ;  /* 0x0000000e000a7c82 */ /* 0x000fc40008000000 */
[----:B------:R4:W-:Y:S02]  /*da60*/  UTMALDG.4D [UR8], [UR4], desc[UR6] ;  /* 0x00000608040075b4 */ /* 0x0009e40008019000 */
[----:B----4-:R-:W-:Y:S01]  /*da70*/  NOP ;  /* 0x0000000000007918 */ /* 0x010fe20000000000 */
.L_x_43:
[----:B------:R-:W-:Y:S05]  /*da80*/  WARPSYNC.ALL ;  /* 0x0000000000007948 */ /* 0x000fea0003800000 */
[----:B------:R-:W-:Y:S01]  /*da90*/  UIADD3 UR4, UR36, 0x14400, URZ ;  /* 0x0001440024047890 */ /* 0x000fe2000fffe03f */
[----:B------:R-:W-:Y:S03]  /*daa0*/  BAR.SYNC.DEFER_BLOCKING 0x8, 0x180 ;  /* 0x0206000000007b1d */ /* 0x000fe60000010000 */
[----:B------:R-:W-:-:S06]  /*dab0*/  ULOP3.LUT UP0, URZ, UR4, 0x3ff, URZ, 0xc0, !UPT ;  /* 0x000003ff043f7892 */ /* 0x000fcc000f80c03f */
[----:B------:R-:W-:-:S13]  /*dac0*/  PLOP3.LUT P0, PT, PT, PT, UP0, 0x80, 0x0 ;  /* 0x000000000000781c */ /* 0x000fda0003f0f008 */
[----:B------:R-:W-:Y:S05]  /*dad0*/  @!P0 BRA `(.L_x_48) ;  /* 0x0000000000408947 */ /* 0x000fea0003800000 */
[----:B------:R-:W-:Y:S01]  /*dae0*/  MOV R2, 0x0 ;  /* 0x0000000000027802 */ /* 0x000fe20000000f00 */
[----:B------:R-:W-:Y:S01]  /*daf0*/  ULDC.64 UR6, c[0x4][0x1b8] ;  /* 0x01006e0000067ab9 */ /* 0x000fe20000000a00 */
[----:B------:R-:W-:Y:S01]  /*db00*/  ULDC.64 UR8, c[0x4][0x1c0] ;  /* 0x0100700000087ab9 */ /* 0x000fe20000000a00 */
[----:B------:R-:W-:Y:S01]  /*db10*/  ULDC.64 UR4, c[0x4][0x130] ;  /* 0x01004c0000047ab9 */ /* 0x000fe20000000a00 */
[----:B------:R-:W-:Y:S01]  /*db20*/  IMAD.U32 R4, RZ, RZ, UR6 ;  /* 0x00000006ff047e24 */ /* 0x000fe2000f8e00ff */
[----:B------:R-:W-:Y:S01]  /*db30*/  MOV R12, 0x1 ;  /* 0x00000001000c7802 */ /* 0x000fe20000000f00 */
[----:B------:R-:W3:Y:S01]  /*db40*/  LDC.64 R2, c[0x4][R2] ;  /* 0x0100000002027b82 */ /* 0x000ee20000000a00 */
[----:B------:R-:W-:Y:S02]  /*db50*/  IMAD.U32 R5, RZ, RZ, UR7 ;  /* 0x00000007ff057e24 */ /* 0x000fe4000f8e00ff */
[----:B------:R-:W-:Y:S02]  /*db60*/  IMAD.U32 R6, RZ, RZ, UR8 ;  /* 0x00000008ff067e24 */ /* 0x000fe4000f8e00ff */
[----:B------:R-:W-:-:S02]  /*db70*/  IMAD.U32 R7, RZ, RZ, UR9 ;  /* 0x00000009ff077e24 */ /* 0x000fc4000f8e00ff */
[----:B------:R-:W-:Y:S02]  /*db80*/  IMAD.U32 R10, RZ, RZ, UR4 ;  /* 0x00000004ff0a7e24 */ /* 0x000fe4000f8e00ff */
[----:B------:R-:W-:Y:S02]  /*db90*/  IMAD.U32 R11, RZ, RZ, UR5 ;  /* 0x00000005ff0b7e24 */ /* 0x000fe4000f8e00ff */
[----:B--2---:R-:W-:Y:S02]  /*dba0*/  IMAD.MOV.U32 R8, RZ, RZ, 0x70 ;  /* 0x00000070ff087424 */ /* 0x004fe400078e00ff */
[----:B------:R-:W-:-:S07]  /*dbb0*/  IMAD.MOV.U32 R13, RZ, RZ, RZ ;  /* 0x000000ffff0d7224 */ /* 0x000fce00078e00ff */
[----:B------:R-:W-:-:S07]  /*dbc0*/  LEPC R20, `(.L_x_48) ;  /* 0x000000001014794e */ /* 0x000fce0000000000 */
[----:B01-3--:R-:W-:Y:S05]  /*dbd0*/  CALL.ABS.NOINC R2 ;  /* 0x0000000002007343 */ /* 0x00bfea0003c00000 */
.L_x_48:
[----:B------:R-:W3:Y:S01]  /*dbe0*/  LDL.LU R4, [R1+0x18] ;  /* 0x0000180001047983 */ /* 0x000ee20000300800 */
[----:B-1----:R-:W-:Y:S01]  /*dbf0*/  SHF.R.S32.HI R0, RZ, 0x1f, R16 ;  /* 0x0000001fff007819 */ /* 0x002fe20000011410 */
[----:B------:R-:W-:Y:S01]  /*dc00*/  ULDC.64 UR4, c[0x0][0x2d8] ;  /* 0x0000b60000047ab9 */ /* 0x000fe20000000a00 */
[----:B--2---:R-:W1:Y:S01]  /*dc10*/  LDC R8, c[0x0][0x448] ;  /* 0x00011200ff087b82 */ /* 0x004e620000000800 */
[----:B------:R-:W2:Y:S01]  /*dc20*/  LDL.LU R7, [R1+0x20] ;  /* 0x0000200001077983 */ /* 0x000ea20000300800 */
[----:B------:R-:W-:-:S03]  /*dc30*/  ULDC.64 UR6, c[0x0][0x280] ;  /* 0x0000a00000067ab9 */ /* 0x000fc60000000a00 */
[----:B------:R-:W4:Y:S01]  /*dc40*/  LDL R5, [R1+0x28] ;  /* 0x0000280001057983 */ /* 0x000f220000100800 */
[----:B------:R-:W-:Y:S02]  /*dc50*/  IMAD R0, R0, UR4, RZ ;  /* 0x0000000400007c24 */ /* 0x000fe4000f8e02ff */
[C---:B------:R-:W-:Y:S01]  /*dc60*/  IMAD.WIDE.U32 R2, R16.reuse, UR4, RZ ;  /* 0x0000000410027c25 */ /* 0x040fe2000f8e00ff */
[----:B------:R-:W0:Y:S03]  /*dc70*/  S2R R10, SR_TID.X ;  /* 0x00000000000a7919 */ /* 0x000e260000002100 */
[----:B------:R-:W-:Y:S01]  /*dc80*/  IMAD R0, R16, UR5, R0 ;  /* 0x0000000510007c24 */ /* 0x000fe2000f8e0200 */
[----:B------:R-:W-:-:S03]  /*dc90*/  ULDC.64 UR4, c[0x0][0x2e0] ;  /* 0x0000b80000047ab9 */ /* 0x000fc60000000a00 */
[----:B------:R-:W-:Y:S01]  /*dca0*/  IMAD.IADD R3, R3, 0x1, R0 ;  /* 0x0000000103037824 */ /* 0x000fe200078e0200 */
[----:B-1----:R-:W-:-:S13]  /*dcb0*/  ISETP.NE.AND P0, PT, R8, 0x1, PT ;  /* 0x000000010800780c */ /* 0x002fda0003f05270 */
[----:B------:R-:W1:Y:S01]  /*dcc0*/  @P0 LDC R6, c[0x0][0x44c] ;  /* 0x00011300ff060b82 */ /* 0x000e620000000800 */
[----:B0-----:R-:W-:-:S05]  /*dcd0*/  IMAD.SHL.U32 R10, R10, 0x8, RZ ;  /* 0x000000080a0a7824 */ /* 0x001fca00078e00ff */
[----:B------:R-:W-:Y:S02]  /*dce0*/  LOP3.LUT R10, R10, 0x38, RZ, 0xc0, !PT ;  /* 0x000000380a0a7812 */ /* 0x000fe400078ec0ff */
[----:B---3--:R-:W-:Y:S01]  /*dcf0*/  SHF.R.S32.HI R0, RZ, 0x1f, R4 ;  /* 0x0000001fff007819 */ /* 0x008fe20000011404 */
[----:B------:R-:W-:-:S04]  /*dd00*/  IMAD.WIDE.U32 R2, R4, UR4, R2 ;  /* 0x0000000404027c25 */ /* 0x000fc8000f8e0002 */
[----:B------:R-:W-:Y:S01]  /*dd10*/  IMAD R0, R0, UR4, RZ ;  /* 0x0000000400007c24 */ /* 0x000fe2000f8e02ff */
[----:B------:R-:W-:-:S03]  /*dd20*/  ULDC UR4, c[0x0][0xc38] ;  /* 0x00030e0000047ab9 */ /* 0x000fc60000000800 */
[----:B------:R-:W-:Y:S02]  /*dd30*/  IMAD R0, R4, UR5, R0 ;  /* 0x0000000504007c24 */ /* 0x000fe4000f8e0200 */
[----:B------:R-:W0:Y:S02]  /*dd40*/  S2R R4, SR_TID.X ;  /* 0x0000000000047919 */ /* 0x000e240000002100 */
[----:B------:R-:W-:Y:S02]  /*dd50*/  IMAD.IADD R3, R3, 0x1, R0 ;  /* 0x0000000103037824 */ /* 0x000fe400078e0200 */
[----:B--2---:R-:W-:Y:S02]  /*dd60*/  IMAD.MOV R0, RZ, RZ, -R7 ;  /* 0x000000ffff007224 */ /* 0x004fe400078e0a07 */
[----:B------:R-:W2:Y:S02]  /*dd70*/  @P0 LDC R7, c[0x0][0x450] ;  /* 0x00011400ff070b82 */ /* 0x000ea40000000800 */
[----:B----4-:R-:W-:Y:S01]  /*dd80*/  IMAD R0, R0, UR4, R5 ;  /* 0x0000000400007c24 */ /* 0x010fe2000f8e0205 */
[----:B------:R-:W-:-:S03]  /*dd90*/  ULDC.64 UR4, c[0x0][0x2d0] ;  /* 0x0000b40000047ab9 */ /* 0x000fc60000000a00 */
[----:B------:R-:W-:Y:S01]  /*dda0*/  IMAD.SHL.U32 R5, R0, 0x80, RZ ;  /* 0x0000008000057824 */ /* 0x000fe200078e00ff */
[----:B0-----:R-:W-:-:S04]  /*ddb0*/  LOP3.LUT R4, R4, 0x7f, RZ, 0xc0, !PT ;  /* 0x0000007f04047812 */ /* 0x001fc800078ec0ff */
[----:B------:R-:W-:Y:S02]  /*ddc0*/  SHF.R.U32.HI R9, RZ, 0x3, R4 ;  /* 0x00000003ff097819 */ /* 0x000fe40000011604 */
[----:B------:R-:W0:Y:S02]  /*ddd0*/  S2R R4, SR_TID.X ;  /* 0x0000000000047919 */ /* 0x000e240000002100 */
[----:B0-----:R-:W-:-:S05]  /*dde0*/  IMAD.SHL.U32 R4, R4, 0x10, RZ ;  /* 0x0000001004047824 */ /* 0x001fca00078e00ff */
[----:B------:R-:W-:Y:S02]  /*ddf0*/  LOP3.LUT R4, R9, 0x70, R4, 0xf8, !PT ;  /* 0x0000007009047812 */ /* 0x000fe400078ef804 */
[----:B------:R-:W0:Y:S02]  /*de00*/  S2R R9, SR_TID.X ;  /* 0x0000000000097919 */ /* 0x000e240000002100 */
[----:B------:R-:W-:-:S05]  /*de10*/  LOP3.LUT R0, R4, R5, RZ, 0xfc, !PT ;  /* 0x0000000504007212 */ /* 0x000fca00078efcff */
[----:B-1----:R-:W-:-:S04]  /*de20*/  @P0 IMAD.HI.U32 R6, R0, R6, RZ ;  /* 0x0000000600060227 */ /* 0x002fc800078e00ff */
[----:B------:R-:W-:Y:S01]  /*de30*/  IMAD.MOV.U32 R4, RZ, RZ, R0 ;  /* 0x000000ffff047224 */ /* 0x000fe200078e0000 */
[----:B--2---:R-:W-:-:S05]  /*de40*/  @P0 SHF.R.U32.HI R4, RZ, R7, R6 ;  /* 0x00000007ff040219 */ /* 0x004fca0000011606 */
[----:B------:R-:W-:Y:S02]  /*de50*/  IMAD.MOV R6, RZ, RZ, -R4 ;  /* 0x000000ffff067224 */ /* 0x000fe400078e0a04 */
[----:B------:R-:W-:-:S04]  /*de60*/  IMAD.WIDE.U32 R2, R4, UR4, R2 ;  /* 0x0000000404027c25 */ /* 0x000fc8000f8e0002 */
[----:B------:R-:W-:Y:S01]  /*de70*/  IMAD R0, R8, R6, R0 ;  /* 0x0000000608007224 */ /* 0x000fe200078e0200 */
[----:B------:R-:W-:-:S05]  /*de80*/  SHF.R.S32.HI R6, RZ, 0x1f, R4 ;  /* 0x0000001fff067819 */ /* 0x000fca0000011404 */
[----:B------:R-:W-:Y:S02]  /*de90*/  IMAD R6, R6, UR4, RZ ;  /* 0x0000000406067c24 */ /* 0x000fe4000f8e02ff */
[----:B0-----:R-:W-:Y:S02]  /*dea0*/  IMAD.SHL.U32 R9, R9, 0x8, RZ ;  /* 0x0000000809097824 */ /* 0x001fe400078e00ff */
[----:B------:R-:W-:Y:S01]  /*deb0*/  IMAD R6, R4, UR5, R6 ;  /* 0x0000000504067c24 */ /* 0x000fe2000f8e0206 */
[----:B------:R-:W-:Y:S01]  /*dec0*/  SHF.R.S32.HI R4, RZ, 0x1f, R0 ;  /* 0x0000001fff047819 */ /* 0x000fe20000011400 */
[----:B------:R-:W-:Y:S01]  /*ded0*/  ULDC.64 UR4, c[0x0][0x2c8] ;  /* 0x0000b20000047ab9 */ /* 0x000fe20000000a00 */
[----:B------:R-:W-:Y:S02]  /*dee0*/  LOP3.LUT R9, R9, 0x38, RZ, 0xc0, !PT ;  /* 0x0000003809097812 */ /* 0x000fe400078ec0ff */
[----:B------:R-:W-:Y:S01]  /*def0*/  IADD3 R3, R3, R6, RZ ;  /* 0x0000000603037210 */ /* 0x000fe20007ffe0ff */
[----:B------:R-:W-:Y:S01]  /*df00*/  IMAD R4, R4, UR4, RZ ;  /* 0x0000000404047c24 */ /* 0x000fe2000f8e02ff */
[----:B------:R-:W-:-:S02]  /*df10*/  LOP3.LUT R12, R9, 0x40, RZ, 0xfc, !PT ;  /* 0x00000040090c7812 */ /* 0x000fc400078efcff */
[C---:B------:R-:W-:Y:S01]  /*df20*/  LOP3.LUT R11, R9.reuse, 0x80, RZ, 0xfc, !PT ;  /* 0x00000080090b7812 */ /* 0x040fe200078efcff */
[C---:B------:R-:W-:Y:S01]  /*df30*/  IMAD.WIDE.U32 R2, R0.reuse, UR4, R2 ;  /* 0x0000000400027c25 */ /* 0x040fe2000f8e0002 */
[----:B------:R-:W-:Y:S01]  /*df40*/  LOP3.LUT R9, R9, 0xc0, RZ, 0xfc, !PT ;  /* 0x000000c009097812 */ /* 0x000fe200078efcff */
[----:B------:R-:W-:Y:S02]  /*df50*/  ULDC UR4, c[0x0][0x2b8] ;  /* 0x0000ae0000047ab9 */ /* 0x000fe40000000800 */
[----:B------:R-:W-:Y:S01]  /*df60*/  IMAD R0, R0, UR5, R4 ;  /* 0x0000000500007c24 */ /* 0x000fe2000f8e0204 */
[----:B------:R-:W-:Y:S02]  /*df70*/  ISETP.GE.AND P3, PT, R9, UR4, PT ;  /* 0x0000000409007c0c */ /* 0x000fe4000bf66270 */
[----:B------:R0:W5:Y:S01]  /*df80*/  LDL R9, [R1+0x14] ;  /* 0x0000140001097983 */ /* 0x0001620000100800 */
[----:B------:R-:W-:Y:S01]  /*df90*/  IMAD.IADD R0, R3, 0x1, R0 ;  /* 0x0000000103007824 */ /* 0x000fe200078e0200 */
[----:B------:R-:W-:-:S02]  /*dfa0*/  LEA R4, P4, R2, UR6, 0x1 ;  /* 0x0000000602047c11 */ /* 0x000fc4000f8808ff */
[----:B------:R-:W-:Y:S02]  /*dfb0*/  ISETP.GE.AND P0, PT, R10, UR4, PT ;  /* 0x000000040a007c0c */ /* 0x000fe4000bf06270 */
[----:B------:R-:W-:Y:S02]  /*dfc0*/  ISETP.GE.AND P1, PT, R12, UR4, PT ;  /* 0x000000040c007c0c */ /* 0x000fe4000bf26270 */
[----:B------:R-:W-:Y:S01]  /*dfd0*/  ISETP.GE.AND P2, PT, R11, UR4, PT ;  /* 0x000000040b007c0c */ /* 0x000fe2000bf46270 */
[----:B------:R-:W-:Y:S01]  /*dfe0*/  UMOV UR4, 0xffffffff ;  /* 0xffffffff00047882 */ /* 0x000fe20000000000 */
[----:B------:R-:W-:Y:S02]  /*dff0*/  LEA.HI.X R3, R2, UR7, R0, 0x1, P4 ;  /* 0x0000000702037c11 */ /* 0x000fe4000a0f0c00 */
[----:B0-----:R-:W-:Y:S09]  /*e000*/  BRA.DIV UR4, `(.L_x_49) ;  /* 0x0000003e04807947 */ /* 0x001ff2000b800000 */
[----:B------:R-:W0:Y:S01]  /*e010*/  S2R R7, SR_TID.X ;  /* 0x0000000000077919 */ /* 0x000e220000002100 */
[----:B------:R-:W-:Y:S01]  /*e020*/  ULDC UR4, c[0x0][0x288] ;  /* 0x0000a20000047ab9 */ /* 0x000fe20000000800 */
[----:B------:R-:W-:Y:S01]  /*e030*/  ULDC.64 UR6, c[0x0][0x208] ;  /* 0x0000820000067ab9 */ /* 0x000fe20000000a00 */
[----:B------:R-:W-:Y:S01]  /*e040*/  IMAD R2, R8, UR4, RZ ;  /* 0x0000000408027c24 */ /* 0x000fe2000f8e02ff */
[----:B------:R-:W1:Y:S01]  /*e050*/  SHFL.IDX PT, R6, R4, RZ, 0x181f ;  /* 0x00181fff04067589 */ /* 0x000e6200000e0000 */
[----:B0-----:R-:W-:-:S04]  /*e060*/  LOP3.LUT R7, R7, 0x7f, RZ, 0xc0, !PT ;  /* 0x0000007f07077812 */ /* 0x001fc800078ec0ff */
[----:B------:R-:W-:Y:S02]  /*e070*/  SHF.R.U32.HI R11, RZ, 0x3, R7 ;  /* 0x00000003ff0b7819 */ /* 0x000fe40000011607 */
[----:B------:R-:W0:Y:S03]  /*e080*/  SHFL.IDX PT, R7, R3, RZ, 0x181f ;  /* 0x00181fff03077589 */ /* 0x000e2600000e0000 */
[----:B------:R-:W-:-:S04]  /*e090*/  IMAD.IADD R0, R11, 0x1, R5 ;  /* 0x000000010b007824 */ /* 0x000fc800078e0205 */
[C---:B------:R-:W-:Y:S01]  /*e0a0*/  VIADD R5, R0.reuse, 0x10 ;  /* 0x0000001000057836 */ /* 0x040fe20000000000 */
[----:B------:R-:W-:-:S13]  /*e0b0*/  ISETP.GE.AND P4, PT, R0, R2, PT ;  /* 0x000000020000720c */ /* 0x000fda0003f86270 */
[----:B-1----:R-:W-:-:S05]  /*e0c0*/  @!P4 LEA R6, P5, R10, R6, 0x1 ;  /* 0x000000060a06c211 */ /* 0x002fca00078a08ff */
[----:B0-----:R-:W-:-:S05]  /*e0d0*/  @!P4 IMAD.X R7, RZ, RZ, R7, P5 ;  /* 0x000000ffff07c224 */ /* 0x001fca00028e0607 */
[----:B------:R-:W-:Y:S01]  /*e0e0*/  @!PT LDS RZ, [RZ] ;  /* 0x00000000fffff984 */ /* 0x000fe20000000800 */
[----:B-----5:R-:W-:Y:S04]  /*e0f0*/  @!P4 LDGSTS.E.BYPASS.LTC128B.128 [R9+0x14400], desc[UR6][R6.64], !P0 ;  /* 0x144000000609cfae */ /* 0x020fe8000c101d46 */
[----:B------:R-:W-:Y:S04]  /*e100*/  @!P4 LDGSTS.E.BYPASS.LTC128B.128 [R9+0x18400], desc[UR6][R6.64+0x80], !P1 ;  /* 0x184000800609cfae */ /* 0x000fe8000c901d46 */
[----:B------:R-:W-:Y:S04]  /*e110*/  @!P4 LDGSTS.E.BYPASS.LTC128B.128 [R9+0x1c400], desc[UR6][R6.64+0x100], !P2 ;  /* 0x1c4001000609cfae */ /* 0x000fe8000d101d46 */
[----:B------:R0:W-:Y:S01]  /*e120*/  @!P4 LDGSTS.E.BYPASS.LTC128B.128 [R9+0x20400], desc[UR6][R6.64+0x180], !P3 ;  /* 0x204001800609cfae */ /* 0x0001e2000d901d46 */
[----:B------:R-:W-:-:S03]  /*e130*/  ISETP.GE.AND P4, PT, R5, R2, PT ;  /* 0x000000020500720c */ /* 0x000fc60003f86270 */
[----:B------:R-:W-:Y:S04]  /*e140*/  SHFL.IDX PT, R5, R3, 0x1, 0x181f ;  /* 0x00381f0003057f89 */ /* 0x000fe800000e0000 */
[----:B0-----:R-:W0:Y:S06]  /*e150*/  SHFL.IDX PT, R6, R4, 0x1, 0x181f ;  /* 0x00381f0004067f89 */ /* 0x001e2c00000e0000 */
[----:B0-----:R-:W-:-:S05]  /*e160*/  @!P4 LEA R6, P5, R10, R6, 0x1 ;  /* 0x000000060a06c211 */ /* 0x001fca00078a08ff */
[----:B------:R-:W-:-:S04]  /*e170*/  @!P4 IMAD.X R5, RZ, RZ, R5, P5 ;  /* 0x000000ffff05c224 */ /* 0x000fc800028e0605 */
[----:B------:R-:W-:Y:S01]  /*e180*/  @!P4 IMAD.MOV.U32 R7, RZ, RZ, R5 ;  /* 0x000000ffff07c224 */ /* 0x000fe200078e0005 */
[----:B------:R-:W-:-:S04]  /*e190*/  IADD3 R5, R0, 0x20, RZ ;  /* 0x0000002000057810 */ /* 0x000fc80007ffe0ff */
[----:B------:R-:W-:Y:S04]  /*e1a0*/  @!P4 LDGSTS.E.BYPASS.LTC128B.128 [R9+0x14c00], desc[UR6][R6.64], !P0 ;  /* 0x14c000000609cfae */ /* 0x000fe8000c101d46 */
        /* <DEDUP_REMOVED lines=8> */
[----:B------:R-:W-:Y:S02]  /*e230*/  @!P4 IMAD.MOV.U32 R7, RZ, RZ, R5 ;  /* 0x000000ffff07c224 */ /* 0x000fe400078e0005 */
[----:B------:R-:W-:-:S03]  /*e240*/  VIADD R5, R0, 0x30 ;  /* 0x0000003000057836 */ /* 0x000fc60000000000 */
        /* <DEDUP_REMOVED lines=43> */
[----:B------:R0:W1:Y:S04]  /*e500*/  SHFL.IDX PT, R5, R3, 0x7, 0x181f ;  /* 0x00f81f0003057f89 */ /* 0x00006800000e0000 */
[----:B------:R0:W-:Y:S04]  /*e510*/  @!P4 LDGSTS.E.BYPASS.LTC128B.128 [R9+0x17400], desc[UR6][R6.64], !P0 ;  /* 0x174000000609cfae */ /* 0x0001e8000c101d46 */
[----:B------:R0:W-:Y:S04]  /*e520*/  @!P4 LDGSTS.E.BYPASS.LTC128B.128 [R9+0x1b400], desc[UR6][R6.64+0x80], !P1 ;  /* 0x1b4000800609cfae */ /* 0x0001e8000c901d46 */
[----:B------:R0:W-:Y:S04]  /*e530*/  @!P4 LDGSTS.E.BYPASS.LTC128B.128 [R9+0x1f400], desc[UR6][R6.64+0x100], !P2 ;  /* 0x1f4001000609cfae */ /* 0x0001e8000d101d46 */
[----:B------:R0:W-:Y:S04]  /*e540*/  @!P4 LDGSTS.E.BYPASS.LTC128B.128 [R9+0x23400], desc[UR6][R6.64+0x180], !P3 ;  /* 0x234001800609cfae */ /* 0x0001e8000d901d46 */
[----:B------:R0:W2:Y:S02]  /*e550*/  SHFL.IDX PT, R3, R4, 0x7, 0x181f ;  /* 0x00f81f0004037f89 */ /* 0x0000a400000e0000 */
.L_x_162:
[----:B------:R-:W-:Y:S01]  /*e560*/  VIADD R0, R0, 0x70 ;  /* 0x0000007000007836 */ /* 0x000fe20000000000 */
[----:B------:R-:W-:Y:S04]  /*e570*/  BSSY B0, `(.L_x_50) ;  /* 0x000000d000007945 */ /* 0x000fe80003800000 */
[----:B------:R-:W-:-:S13]  /*e580*/  ISETP.GE.AND P4, PT, R0, R2, PT ;  /* 0x000000020000720c */ /* 0x000fda0003f86270 */
[----:B------:R-:W-:Y:S05]  /*e590*/  @P4 BRA `(.L_x_51) ;  /* 0x0000000000284947 */ /* 0x000fea0003800000 */
[----:B--2---:R-:W-:Y:S01]  /*e5a0*/  LEA R2, P4, R10, R3, 0x1 ;  /* 0x000000030a027211 */ /* 0x004fe200078808ff */
[----:B------:R-:W-:-:S04]  /*e5b0*/  ULDC.64 UR4, c[0x0][0x208] ;  /* 0x0000820000047ab9 */ /* 0x000fc80000000a00 */
[----:B01----:R-:W-:-:S05]  /*e5c0*/  IMAD.X R3, RZ, RZ, R5, P4 ;  /* 0x000000ffff037224 */ /* 0x003fca00020e0605 */
[----:B------:R-:W-:Y:S01]  /*e5d0*/  @!PT LDS RZ, [RZ] ;  /* 0x00000000fffff984 */ /* 0x000fe20000000800 */
[----:B------:R-:W-:Y:S01]  /*e5e0*/  @!PT LDS RZ, [RZ] ;  /* 0x00000000fffff984 */ /* 0x000fe20000000800 */
[----:B------:R-:W-:Y:S01]  /*e5f0*/  @!PT LDS RZ, [RZ] ;  /* 0x00000000fffff984 */ /* 0x000fe20000000800 */
[----:B------:R3:W-:Y:S04]  /*e600*/  LDGSTS.E.BYPASS.LTC128B.128 [R9+0x17c00], desc[UR4][R2.64], !P0 ;  /* 0x17c0000002097fae */ /* 0x0007e8000c101d44 */
[----:B------:R3:W-:Y:S04]  /*e610*/  LDGSTS.E.BYPASS.LTC128B.128 [R9+0x1bc00], desc[UR4][R2.64+0x80], !P1 ;  /* 0x1bc0008002097fae */ /* 0x0007e8000c901d44 */
[----:B------:R3:W-:Y:S04]  /*e620*/  LDGSTS.E.BYPASS.LTC128B.128 [R9+0x1fc00], desc[UR4][R2.64+0x100], !P2 ;  /* 0x1fc0010002097fae */ /* 0x0007e8000d101d44 */
[----:B------:R3:W-:Y:S02]  /*e630*/  LDGSTS.E.BYPASS.LTC128B.128 [R9+0x23c00], desc[UR4][R2.64+0x180], !P3 ;  /* 0x23c0018002097fae */ /* 0x0007e4000d901d44 */
.L_x_51:
[----:B------:R-:W-:Y:S05]  /*e640*/  BSYNC B0 ;  /* 0x0000000000007941 */ /* 0x000fea0003800000 */
.L_x_50:
[----:B---3--:R-:W3:Y:S01]  /*e650*/  LDL R2, [R1+0x30] ;  /* 0x0000300001027983 */ /* 0x008ee20000100800 */
[----:B------:R-:W-:Y:S01]  /*e660*/  NOP ;  /* 0x0000000000007918 */ /* 0x000fe20000000000 */
[----:B------:R-:W-:Y:S02]  /*e670*/  SYNCS.ARRIVE.TRANS64.RED.A0T1 RZ, [UR36+0x38800], RZ ;  /* 0x038800ffffff79a7 */ /* 0x000fe40008200424 */
[----:B------:R-:W-:Y:S01]  /*e680*/  ARRIVES.LDGSTSBAR.64.TRANSCNT [UR36+0x38800] ;  /* 0x03880000ff0079b0 */ /* 0x000fe20008000aa4 */
[----:B---3--:R-:W-:-:S04]  /*e690*/  LOP3.LUT R0, R2, 0x1, RZ, 0xc, !PT ;  /* 0x0000000102007812 */ /* 0x008fc800078e0cff */
[----:B------:R-:W-:Y:S01]  /*e6a0*/  SHF.L.U32 R0, R0, 0x1f, RZ ;  /* 0x0000001f00007819 */ /* 0x000fe200000006ff */
[----:B------:R-:W-:Y:S01]  /*e6b0*/  NOP ;  /* 0x0000000000007918 */ /* 0x000fe20000000000 */
[----:B------:R-:W3:Y:S01]  /*e6c0*/  LDL.LU R2, [R1+0x2c] ;  /* 0x00002c0001027983 */ /* 0x000ee20000300800 */
[----:B------:R-:W-:Y:S01]  /*e6d0*/  SYNCS.ARRIVE.TRANS64.A1T0 RZ, [UR36+0x38800], RZ ;  /* 0x038800ffffff79a7 */ /* 0x000fe20008100024 */
[----:B------:R-:W-:Y:S01]  /*e6e0*/  BSSY B0, `(.L_x_52) ;  /* 0x0000005000007945 */ /* 0x000fe20003800000 */
[----:B0-----:R-:W-:Y:S01]  /*e6f0*/  IMAD.U32 R9, RZ, RZ, UR36 ;  /* 0x00000024ff097e24 */ /* 0x001fe2000f8e00ff */
[----:B------:R-:W0:Y:S01]  /*e700*/  SYNCS.PHASECHK.TRANS64.TRYWAIT P0, [UR36+0x38820], R0 ;  /* 0x03882000ff0075a7 */ /* 0x000e220008000164 */
[----:B---3--:R-:W-:Y:S01]  /*e710*/  ISETP.GE.AND P1, PT, R2, 0x51, PT ;  /* 0x000000510200780c */ /* 0x008fe20003f26270 */
[----:B0-----:R-:W-:-:S12]  /*e720*/  @!P0 BRA `(.L_x_53) ;  /* 0x0000004000a08947 */ /* 0x001fd80003800000 */
.L_x_163:
[----:B------:R-:W-:Y:S05]  /*e730*/  BSYNC B0 ;  /* 0x0000000000007941 */ /* 0x000fea0003800000 */
.L_x_52:
[----:B------:R-:W-:Y:S01]  /*e740*/  IADD3 R12, R9, 0x38800, RZ ;  /* 0x00038800090c7810 */ /* 0x000fe20007ffe0ff */
[----:B------:R-:W-:Y:S06]  /*e750*/  @!P1 BRA `(.L_x_54) ;  /* 0x00000028003c9947 */ /* 0x000fec0003800000 */
[----:B------:R-:W3:Y:S01]  /*e760*/  LDL R2, [R1+0x24] ;  /* 0x0000240001027983 */ /* 0x000ee20000100800 */
[----:B0-----:R-:W-:Y:S02]  /*e770*/  IMAD.MOV.U32 R0, RZ, RZ, 0x1 ;  /* 0x00000001ff007424 */ /* 0x001fe400078e00ff */
[----:B---3--:R-:W-:-:S05]  /*e780*/  IMAD.MOV R10, RZ, RZ, -R2 ;  /* 0x000000ffff0a7224 */ /* 0x008fca00078e0a02 */
[----:B------:R-:W-:-:S05]  /*e790*/  VIADDMNMX R10, R10, R0, 0xffffffff, !PT ;  /* 0xffffffff0a0a7446 */ /* 0x000fca0007800100 */
[----:B------:R-:W-:-:S05]  /*e7a0*/  IMAD.IADD R0, R2, 0x1, R10 ;  /* 0x0000000102007824 */ /* 0x000fca00078e020a */
[----:B------:R-:W-:-:S04]  /*e7b0*/  LOP3.LUT R0, R0, 0x1, RZ, 0xc0, !PT ;  /* 0x0000000100007812 */ /* 0x000fc800078ec0ff */
[----:B------:R-:W-:Y:S01]  /*e7c0*/  ISETP.NE.U32.AND P0, PT, R0, 0x1, PT ;  /* 0x000000010000780c */ /* 0x000fe20003f05070 */
[----:B------:R-:W-:-:S12]  /*e7d0*/  VIADD R0, R2, 0xfffffffe ;  /* 0xfffffffe02007836 */ /* 0x000fd80000000000 */
[----:B------:R-:W-:Y:S05]  /*e7e0*/  @P0 BRA `(.L_x_55) ;  /* 0x0000000c00600947 */ /* 0x000fea0003800000 */
[----:B--2---:R-:W2:Y:S04]  /*e7f0*/  LDL R3, [R1+0xc] ;  /* 0x00000c0001037983 */ /* 0x004ea80000100800 */
[----:B------:R-:W3:Y:S01]  /*e800*/  LDL R2, [R1] ;  /* 0x0000000001027983 */ /* 0x000ee20000100800 */
[----:B------:R-:W-:Y:S01]  /*e810*/  VIADD R4, R18, 0x1 ;  /* 0x0000000112047836 */ /* 0x000fe20000000000 */
[----:B------:R-:W-:Y:S04]  /*e820*/  BSSY B0, `(.L_x_56) ;  /* 0x00000d0000007945 */ /* 0x000fe80003800000 */
[----:B------:R-:W-:-:S04]  /*e830*/  ISETP.NE.AND P0, PT, R4, 0x2, PT ;  /* 0x000000020400780c */ /* 0x000fc80003f05270 */
[----:B------:R-:W-:Y:S02]  /*e840*/  SEL R8, RZ, 0x1, P0 ;  /* 0x00000001ff087807 */ /* 0x000fe40000000000 */
[----:B------:R-:W-:Y:S02]  /*e850*/  SEL R4, R4, RZ, P0 ;  /* 0x000000ff04047207 */ /* 0x000fe40000000000 */
[----:B--2---:R-:W-:Y:S02]  /*e860*/  ISETP.NE.AND P2, PT, R3, RZ, PT ;  /* 0x000000ff0300720c */ /* 0x004fe40003f45270 */
[----:B---3--:R-:W-:-:S11]  /*e870*/  LOP3.LUT R8, R2, R8, RZ, 0x3c, !PT ;  /* 0x0000000802087212 */ /* 0x008fd600078e3cff */
[----:B------:R-:W-:Y:S05]  /*e880*/  @!P2 BRA `(.L_x_57) ;  /* 0x0000000c0024a947 */ /* 0x000fea0003800000 */
[----:B------:R-:W2:Y:S01]  /*e890*/  LDL R2, [R1+0x10] ;  /* 0x0000100001027983 */ /* 0x000ea20000100800 */
[----:B------:R-:W-:Y:S01]  /*e8a0*/  IMAD.MOV.U32 R6, RZ, RZ, R17 ;  /* 0x000000ffff067224 */ /* 0x000fe200078e0011 */
[----:B--2---:R-:W-:-:S13]  /*e8b0*/  ISETP.NE.AND P2, PT, R2, RZ, PT ;  /* 0x000000ff0200720c */ /* 0x004fda0003f45270 */
[----:B------:R-:W-:Y:S05]  /*e8c0*/  @!P2 BRA `(.L_x_58) ;  /* 0x000000000050a947 */ /* 0x000fea0003800000 */
[----:B------:R-:W2:Y:S01]  /*e8d0*/  LDL R7, [R1+0x8] ;  /* 0x0000080001077983 */ /* 0x000ea20000100800 */
[----:B------:R-:W0:Y:S01]  /*e8e0*/  LDC R6, c[0x0][0x43c] ;  /* 0x00010f00ff067b82 */ /* 0x000e220000000800 */
[----:B------:R-:W-:Y:S01]  /*e8f0*/  ULDC.64 UR4, c[0x0][0x428] ;  /* 0x00010a0000047ab9 */ /* 0x000fe20000000a00 */
[----:B------:R-:W-:Y:S01]  /*e900*/  ULDC.64 UR6, c[0x0][0x208] ;  /* 0x0000820000067ab9 */ /* 0x000fe20000000a00 */
[----:B0-----:R-:W-:-:S13]  /*e910*/  ISETP.NE.AND P0, PT, R6, 0x1, PT ;  /* 0x000000010600780c */ /* 0x001fda0003f05270 */
[----:B------:R-:W1:Y:S02]  /*e920*/  @P0 LDC.64 R2, c[0x0][0x440] ;  /* 0x00011000ff020b82 */ /* 0x000e640000000a00 */
[----:B-1----:R-:W-:-:S04]  /*e930*/  @P0 IMAD.HI.U32 R5, R0, R2, RZ ;  /* 0x0000000200050227 */ /* 0x002fc800078e00ff */
[----:B------:R-:W-:Y:S01]  /*e940*/  IMAD.MOV.U32 R2, RZ, RZ, R0 ;  /* 0x000000ffff027224 */ /* 0x000fe200078e0000 */
[----:B------:R-:W-:-:S05]  /*e950*/  @P0 SHF.R.U32.HI R2, RZ, R3, R5 ;  /* 0x00000003ff020219 */ /* 0x000fca0000011605 */
[----:B------:R-:W-:-:S04]  /*e960*/  IMAD.MOV R3, RZ, RZ, -R2 ;  /* 0x000000ffff037224 */ /* 0x000fc800078e0a02 */
[----:B------:R-:W-:Y:S01]  /*e970*/  IMAD R0, R6, R3, R0 ;  /* 0x0000000306007224 */ /* 0x000fe200078e0200 */
[----:B------:R-:W-:-:S03]  /*e980*/  SHF.R.S32.HI R3, RZ, 0x1f, R2 ;  /* 0x0000001fff037819 */ /* 0x000fc60000011402 */
[----:B------:R-:W-:-:S04]  /*e990*/  IMAD.WIDE.U32 R2, R19, UR4, R2 ;  /* 0x0000000413027c25 */ /* 0x000fc8000f8e0002 */
[----:B--2---:R-:W-:-:S04]  /*e9a0*/  IMAD R5, R7, UR4, RZ ;  /* 0x0000000407057c24 */ /* 0x004fc8000f8e02ff */
[----:B------:R-:W-:Y:S01]  /*e9b0*/  IMAD R5, R19, UR5, R5 ;  /* 0x0000000513057c24 */ /* 0x000fe2000f8e0205 */
[----:B------:R-:W-:Y:S02]  /*e9c0*/  ULDC.64 UR4, c[0x0][0x418] ;  /* 0x0001060000047ab9 */ /* 0x000fe40000000a00 */
[----:B------:R-:W-:Y:S02]  /*e9d0*/  LEA R6, P0, R2, UR4, 0x2 ;  /* 0x0000000402067c11 */ /* 0x000fe4000f8010ff */
[----:B------:R-:W-:-:S04]  /*e9e0*/  IADD3 R3, R5, R3, RZ ;  /* 0x0000000305037210 */ /* 0x000fc80007ffe0ff */
[----:B------:R-:W-:-:S05]  /*e9f0*/  LEA.HI.X R7, R2, UR5, R3, 0x2, P0 ;  /* 0x0000000502077c11 */ /* 0x000fca00080f1403 */
[----:B------:R0:W5:Y:S02]  /*ea00*/  LDG.E R6, desc[UR6][R6.64] ;  /* 0x0000000606067981 */ /* 0x000164000c1e1900 */
.L_x_58:
[----:B------:R-:W-:Y:S01]  /*ea10*/  LEA R3, R4, UR36, 0x3 ;  /* 0x0000002404037c11 */ /* 0x000fe2000f8e18ff */
[----:B------:R-:W-:Y:S01]  /*ea20*/  BSSY B1, `(.L_x_59) ;  /* 0x0000004000017945 */ /* 0x000fe20003800000 */
[----:B------:R-:W-:-:S04]  /*ea30*/  SHF.L.U32 R2, R8, 0x1f, RZ ;  /* 0x0000001f08027819 */ /* 0x000fc800000006ff */
[----:B------:R-:W2:Y:S02]  /*ea40*/  SYNCS.PHASECHK.TRANS64.TRYWAIT P0, [R3+URZ+0x38840], R2 ;  /* 0x03884002030075a7 */ /* 0x000ea4000800017f */
[----:B--2---:R-:W-:Y:S05]  /*ea50*/  @!P0 BRA `(.L_x_60) ;  /* 0x0000003c00e88947 */ /* 0x004fea0003800000 */
.L_x_164:
[----:B------:R-:W-:Y:S05]  /*ea60*/  BSYNC B1 ;  /* 0x0000000000017941 */ /* 0x000fea0003800000 */
.L_x_59:
[----:B-1----:R-:W1:Y:S01]  /*ea70*/  S2R R5, SR_TID.X ;  /* 0x0000000000057919 */ /* 0x002e620000002100 */
[----:B------:R-:W-:Y:S01]  /*ea80*/  BSSY B1, `(.L_x_61) ;  /* 0x000000b000017945 */ /* 0x000fe20003800000 */
[----:B-1----:R-:W-:-:S04]  /*ea90*/  LOP3.LUT R5, R5, 0x7f, RZ, 0xc0, !PT ;  /* 0x0000007f05057812 */ /* 0x002fc800078ec0ff */
[----:B------:R-:W-:-:S13]  /*eaa0*/  ISETP.NE.AND P1, PT, R5, RZ, PT ;  /* 0x000000ff0500720c */ /* 0x000fda0003f25270 */
[----:B------:R-:W-:Y:S05]  /*eab0*/  @P1 BRA `(.L_x_62) ;  /* 0x00000000001c1947 */ /* 0x000fea0003800000 */
[----:B------:R-:W1:Y:S01]  /*eac0*/  S2R R5, SR_TID.X ;  /* 0x0000000000057919 */ /* 0x000e620000002100 */
[----:B--2---:R-:W-:-:S04]  /*ead0*/  IMAD.MOV.U32 R2, RZ, RZ, 0xa000 ;  /* 0x0000a000ff027424 */ /* 0x004fc800078e00ff */
[----:B------:R3:W-:Y:S01]  /*eae0*/  SYNCS.ARRIVE.TRANS64 RZ, [R3+URZ+0x38830], R2 ;  /* 0x0388300203ff79a7 */ /* 0x0007e2000800003f */
[----:B-1----:R-:W-:-:S04]  /*eaf0*/  LOP3.LUT R5, R5, 0x1f, RZ, 0xc0, !PT ;  /* 0x0000001f05057812 */ /* 0x002fc800078ec0ff */
[----:B------:R-:W-:-:S13]  /*eb00*/  ISETP.NE.AND P0, PT, R5, RZ, PT ;  /* 0x000000ff0500720c */ /* 0x000fda0003f05270 */
[----:B---3--:R-:W-:Y:S05]  /*eb10*/  @!P0 BRA `(.L_x_62) ;  /* 0x0000000000048947 */ /* 0x008fea0003800000 */
[----:B------:R-:W-:Y:S01]  /*eb20*/  BPT.TRAP 0x1 ;  /* 0x000000040000795c */ /* 0x000fe20000300000 */
.L_x_62:
[----:B------:R-:W-:Y:S05]  /*eb30*/  BSYNC B1 ;  /* 0x0000000000017941 */ /* 0x000fea0003800000 */
.L_x_61:
[----:B------:R-:W-:Y:S01]  /*eb40*/  IMAD.MOV.U32 R11, RZ, RZ, RZ ;  /* 0x000000ffff0b7224 */ /* 0x000fe200078e00ff */
[----:B------:R-:W-:Y:S01]  /*eb50*/  UIADD3 UR4, UP0, UR38, 0x370, URZ ;  /* 0x0000037026047890 */ /* 0x000fe2000ff1e03f */
[----:B------:R-:W-:Y:S01]  /*eb60*/  IMAD R5, R4, 0xa000, R9 ;  /* 0x0000a00004057824 */ /* 0x000fe200078e0209 */
[----:B------:R-:W-:Y:S01]  /*eb70*/  PLOP3.LUT P0, PT, PT, PT, PT, 0x80, 0x0 ;  /* 0x000000000000781c */ /* 0x000fe20003f0f070 */
[----:B--2---:R-:W-:Y:S01]  /*eb80*/  VIADD R3, R3, 0x38830 ;  /* 0x0003883003037836 */ /* 0x004fe20000000000 */
[----:B------:R-:W-:Y:S01]  /*eb90*/  R2UR UR10, R11 ;  /* 0x000000000b0a72ca */ /* 0x000fe200000e0000 */
[----:B------:R-:W-:Y:S01]  /*eba0*/  IMAD R2, R0, 0x50, RZ ;  /* 0x0000005000027824 */ /* 0x000fe200078e02ff */
[----:B------:R-:W-:Y:S01]  /*ebb0*/  UIADD3.X UR5, URZ, UR39, URZ, UP0, !UPT ;  /* 0x000000273f057290 */ /* 0x000fe200087fe43f */
[----:B0-----:R-:W-:Y:S01]  /*ebc0*/  VIADD R7, R5, 0x24400 ;  /* 0x0002440005077836 */ /* 0x001fe20000000000 */
[----:B------:R-:W-:Y:S01]  /*ebd0*/  UMOV UR6, 0x0 ;  /* 0x0000000000067882 */ /* 0x000fe20000000000 */
[----:B------:R-:W-:-:S10]  /*ebe0*/  UMOV UR7, 0x14f00000 ;  /* 0x14f0000000077882 */ /* 0x000fd40000000000 */
.L_x_63:
[----:B------:R-:W-:-:S13]  /*ebf0*/  @P0 ELECT P2, URZ, PT ;  /* 0x00000000003f082f */ /* 0x000fda0003840000 */
[----:B-----5:R-:W-:Y:S02]  /*ec00*/  @P2 R2UR UR13, R6 ;  /* 0x00000000060d22ca */ /* 0x020fe400000e0000 */
[----:B------:R-:W-:Y:S02]  /*ec10*/  @P2 R2UR UR12, R16 ;  /* 0x00000000100c22ca */ /* 0x000fe400000e0000 */
[----:B------:R-:W-:Y:S02]  /*ec20*/  @P2 R2UR UR11, R2 ;  /* 0x00000000020b22ca */ /* 0x000fe400000e0000 */
[----:B------:R-:W-:Y:S02]  /*ec30*/  @P2 R2UR UR9, R3 ;  /* 0x00000000030922ca */ /* 0x000fe400000e0000 */
[----:B------:R-:W-:Y:S02]  /*ec40*/  @P2 R2UR UR8, R7 ;  /* 0x00000000070822ca */ /* 0x000fe400000e0000 */
[----:B------:R-:W-:-:S02]  /*ec50*/  @P2 PLOP3.LUT P0, PT, P2, PT, PT, 0x8, 0x0 ;  /* 0x000000000000281c */ /* 0x000fc4000170e170 */
[----:B------:R-:W-:-:S09]  /*ec60*/  PLOP3.LUT P2, PT, PT, PT, PT, 0x8, 0x0 ;  /* 0x000000000000781c */ /* 0x000fd20003f4e170 */
[----:B------:R0:W-:Y:S02]  /*ec70*/  UTMALDG.4D [UR8], [UR4], desc[UR6] ;  /* 0x00000608040075b4 */ /* 0x0001e40008019000 */
[----:B0-----:R-:W-:Y:S05]  /*ec80*/  @P0 BRA.U.ANY `(.L_x_63) ;  /* 0xfffffffd00d80947 */ /* 0x001fea000393ffff */
[----:B------:R-:W-:Y:S01]  /*ec90*/  IMAD.MOV.U32 R21, RZ, RZ, 0x40 ;  /* 0x00000040ff157424 */ /* 0x000fe200078e00ff */
[----:B------:R-:W-:Y:S01]  /*eca0*/  PLOP3.LUT P0, PT, PT, PT, PT, 0x80, 0x0 ;  /* 0x000000000000781c */ /* 0x000fe20003f0f070 */
[----:B------:R-:W-:Y:S01]  /*ecb0*/  VIADD R7, R5, 0x26c00 ;  /* 0x00026c0005077836 */ /* 0x000fe20000000000 */
[----:B------:R-:W-:Y:S01]  /*ecc0*/  UMOV UR6, 0x0 ;  /* 0x0000000000067882 */ /* 0x000fe20000000000 */
[----:B------:R-:W-:Y:S01]  /*ecd0*/  UMOV UR7, 0x14f00000 ;  /* 0x14f0000000077882 */ /* 0x000fe20000000000 */
[----:B------:R-:W-:-:S15]  /*ece0*/  R2UR UR10, R21 ;  /* 0x00000000150a72ca */ /* 0x000fde00000e0000 */
.L_x_64:
[----:B------:R-:W-:-:S13]  /*ecf0*/  @P0 ELECT P2, URZ, PT ;  /* 0x00000000003f082f */ /* 0x000fda0003840000 */
[----:B------:R-:W-:Y:S02]  /*ed00*/  @P2 R2UR UR13, R6 ;  /* 0x00000000060d22ca */ /* 0x000fe400000e0000 */
        /* <DEDUP_REMOVED lines=14> */
.L_x_65:
        /* <DEDUP_REMOVED lines=10> */
[----:B------:R-:W-:Y:S01]  /*ee90*/  MOV R13, 0xc0 ;  /* 0x000000c0000d7802 */ /* 0x000fe20000000f00 */
[----:B------:R-:W-:Y:S01]  /*eea0*/  VIADD R5, R5, 0x2bc00 ;  /* 0x0002bc0005057836 */ /* 0x000fe20000000000 */
[----:B------:R-:W-:Y:S01]  /*eeb0*/  PLOP3.LUT P0, PT, PT, PT, PT, 0x80, 0x0 ;  /* 0x000000000000781c */ /* 0x000fe20003f0f070 */
[----:B------:R-:W-:Y:S01]  /*eec0*/  UMOV UR6, 0x0 ;  /* 0x0000000000067882 */ /* 0x000fe20000000000 */
[----:B------:R-:W-:Y:S01]  /*eed0*/  R2UR UR10, R13 ;  /* 0x000000000d0a72ca */ /* 0x000fe200000e0000 */
[----:B------:R-:W-:-:S14]  /*eee0*/  UMOV UR7, 0x14f00000 ;  /* 0x14f0000000077882 */ /* 0x000fdc0000000000 */
.L_x_66:
        /* <DEDUP_REMOVED lines=10> */
[----:B------:R-:W2:Y:S01]  /*ef90*/  LDL.LU R7, [R1] ;  /* 0x0000000001077983 */ /* 0x000ea20000300800 */
[----:B------:R-:W-:Y:S01]  /*efa0*/  IMAD R3, R18, 0x8, R12 ;  /* 0x0000000812037824 */ /* 0x000fe200078e020c */
[----:B------:R-:W-:Y:S01]  /*efb0*/  BSSY B1, `(.L_x_67) ;  /* 0x0000004000017945 */ /* 0x000fe20003800000 */
[----:B--2---:R-:W-:-:S04]  /*efc0*/  SHF.L.U32 R2, R7, 0x1f, RZ ;  /* 0x0000001f07027819 */ /* 0x004fc800000006ff */
[----:B------:R-:W0:Y:S02]  /*efd0*/  SYNCS.PHASECHK.TRANS64.TRYWAIT P0, [R3+URZ+0x60], R2 ;  /* 0x00006002030075a7 */ /* 0x000e24000800017f */
[----:B0-----:R-:W-:Y:S05]  /*efe0*/  @!P0 BRA `(.L_x_68) ;  /* 0x0000003800988947 */ /* 0x001fea0003800000 */
.L_x_165:
[----:B------:R-:W-:Y:S05]  /*eff0*/  BSYNC B1 ;  /* 0x0000000000017941 */ /* 0x000fea0003800000 */
.L_x_67:
[----:B------:R-:W-:Y:S01]  /*f000*/  BSSY B1, `(.L_x_69) ;  /* 0x000000c000017945 */ /* 0x000fe20003800000 */
[----:B------:R-:W-:Y:S02]  /*f010*/  IMAD.MOV.U32 R14, RZ, RZ, 0x0 ;  /* 0x00000000ff0e7424 */ /* 0x000fe400078e00ff */
[----:B------:R-:W-:Y:S01]  /*f020*/  IMAD.MOV.U32 R15, RZ, RZ, 0x14f00000 ;  /* 0x14f00000ff0f7424 */ /* 0x000fe200078e00ff */
[----:B------:R-:W-:Y:S06]  /*f030*/  @P1 BRA `(.L_x_70) ;  /* 0x0000000000201947 */ /* 0x000fec0003800000 */
[----:B------:R-:W1:Y:S01]  /*f040*/  S2R R5, SR_TID.X ;  /* 0x0000000000057919 */ /* 0x000e620000002100 */
[----:B0-----:R-:W-:Y:S01]  /*f050*/  LEA R2, R18, UR36, 0x3 ;  /* 0x0000002412027c11 */ /* 0x001fe2000f8e18ff */
[----:B------:R-:W-:-:S04]  /*f060*/  IMAD.MOV.U32 R3, RZ, RZ, 0xa000 ;  /* 0x0000a000ff037424 */ /* 0x000fc800078e00ff */
[----:B------:R2:W-:Y:S01]  /*f070*/  SYNCS.ARRIVE.TRANS64 RZ, [R2+URZ+0x38850], R3 ;  /* 0x0388500302ff79a7 */ /* 0x0005e2000800003f */
[----:B-1----:R-:W-:-:S04]  /*f080*/  LOP3.LUT R5, R5, 0x1f, RZ, 0xc0, !PT ;  /* 0x0000001f05057812 */ /* 0x002fc800078ec0ff */
[----:B------:R-:W-:-:S13]  /*f090*/  ISETP.NE.AND P0, PT, R5, RZ, PT ;  /* 0x000000ff0500720c */ /* 0x000fda0003f05270 */
[----:B--2---:R-:W-:Y:S05]  /*f0a0*/  @!P0 BRA `(.L_x_70) ;  /* 0x0000000000048947 */ /* 0x004fea0003800000 */
[----:B------:R-:W-:Y:S01]  /*f0b0*/  BPT.TRAP 0x1 ;  /* 0x000000040000795c */ /* 0x000fe20000300000 */
.L_x_70:
[----:B------:R-:W-:Y:S05]  /*f0c0*/  BSYNC B1 ;  /* 0x0000000000017941 */ /* 0x000fea0003800000 */
.L_x_69:
[----:B------:R-:W2:Y:S01]  /*f0d0*/  LDL.LU R5, [R1+0x4] ;  /* 0x0000040001057983 */ /* 0x000ea20000300800 */
[----:B------:R-:W-:Y:S01]  /*f0e0*/  R2UR UR10, R11 ;  /* 0x000000000b0a72ca */ /* 0x000fe200000e0000 */
[----:B0-----:R-:W-:Y:S01]  /*f0f0*/  IMAD R3, R18, 0xa000, R9 ;  /* 0x0000a00012037824 */ /* 0x001fe200078e0209 */
[----:B------:R-:W-:Y:S01]  /*f100*/  R2UR UR6, R14 ;  /* 0x000000000e0672ca */ /* 0x000fe200000e0000 */
[----:B------:R-:W-:Y:S01]  /*f110*/  UIADD3 UR4, UP0, UR38, 0x470, URZ ;  /* 0x0000047026047890 */ /* 0x000fe2000ff1e03f */
[----:B------:R-:W-:Y:S01]  /*f120*/  R2UR UR7, R15 ;  /* 0x000000000f0772ca */ /* 0x000fe200000e0000 */
[----:B------:R-:W-:Y:S01]  /*f130*/  VIADD R7, R3, 0x400 ;  /* 0x0000040003077836 */ /* 0x000fe20000000000 */
[----:B------:R-:W-:Y:S01]  /*f140*/  LEA R2, R18, UR36, 0x3 ;  /* 0x0000002412027c11 */ /* 0x000fe2000f8e18ff */
[----:B------:R-:W-:Y:S01]  /*f150*/  UIADD3.X UR5, URZ, UR39, URZ, UP0, !UPT ;  /* 0x000000273f057290 */ /* 0x000fe200087fe43f */
[----:B------:R-:W-:-:S03]  /*f160*/  PLOP3.LUT P0, PT, PT, PT, PT, 0x80, 0x0 ;  /* 0x000000000000781c */ /* 0x000fc60003f0f070 */
[----:B------:R-:W-:Y:S02]  /*f170*/  VIADD R2, R2, 0x38850 ;  /* 0x0003885002027836 */ /* 0x000fe40000000000 */
[----:B--2---:R-:W-:-:S08]  /*f180*/  IMAD R5, R5, 0x50, RZ ;  /* 0x0000005005057824 */ /* 0x004fd000078e02ff */
.L_x_71:
        /* <DEDUP_REMOVED lines=10> */
[----:B------:R-:W-:Y:S01]  /*f230*/  R2UR UR10, R21 ;  /* 0x00000000150a72ca */ /* 0x000fe200000e0000 */
[----:B------:R-:W-:Y:S01]  /*f240*/  VIADD R7, R3, 0x2c00 ;  /* 0x00002c0003077836 */ /* 0x000fe20000000000 */
[----:B------:R-:W-:Y:S02]  /*f250*/  R2UR UR6, R14 ;  /* 0x000000000e0672ca */ /* 0x000fe400000e0000 */
[----:B------:R-:W-:Y:S02]  /*f260*/  R2UR UR7, R15 ;  /* 0x000000000f0772ca */ /* 0x000fe400000e0000 */
[----:B------:R-:W-:-:S13]  /*f270*/  PLOP3.LUT P0, PT, PT, PT, PT, 0x80, 0x0 ;  /* 0x000000000000781c */ /* 0x000fda0003f0f070 */
.L_x_72:
        /* <DEDUP_REMOVED lines=10> */
[----:B------:R-:W-:Y:S02]  /*f320*/  R2UR UR10, R20 ;  /* 0x00000000140a72ca */ /* 0x000fe400000e0000 */
[----:B------:R-:W-:Y:S02]  /*f330*/  R2UR UR6, R14 ;  /* 0x000000000e0672ca */ /* 0x000fe400000e0000 */
[----:B------:R-:W-:Y:S02]  /*f340*/  R2UR UR7, R15 ;  /* 0x000000000f0772ca */ /* 0x000fe400000e0000 */
[----:B------:R-:W-:Y:S02]  /*f350*/  PLOP3.LUT P0, PT, PT, PT, PT, 0x80, 0x0 ;  /* 0x000000000000781c */ /* 0x000fe40003f0f070 */
[----:B------:R-:W-:-:S11]  /*f360*/  IADD3 R7, R3, 0x5400, RZ ;  /* 0x0000540003077810 */ /* 0x000fd60007ffe0ff */
.L_x_73:
        /* <DEDUP_REMOVED lines=15> */
.L_x_74:
        /* <DEDUP_REMOVED lines=10> */
[----:B------:R0:W-:Y:S01]  /*f500*/  STL [R1+0x4], R0 ;  /* 0x0000040001007387 */ /* 0x0001e20000100800 */
[----:B------:R-:W-:-:S07]  /*f510*/  IMAD.MOV.U32 R17, RZ, RZ, R6 ;  /* 0x000000ffff117224 */ /* 0x000fce00078e0006 */
.L_x_57:
[----:B------:R-:W-:Y:S05]  /*f520*/  BSYNC B0 ;  /* 0x0000000000007941 */ /* 0x000fea0003800000 */
.L_x_56:
[----:B0-----:R-:W2:Y:S01]  /*f530*/  LDL.LU R0, [R1+0x24] ;  /* 0x0000240001007983 */ /* 0x001ea20000300800 */
[----:B------:R-:W-:-:S03]  /*f540*/  IMAD.MOV.U32 R18, RZ, RZ, R4 ;  /* 0x000000ffff127224 */ /* 0x000fc600078e0004 */
[----:B------:R0:W-:Y:S02]  /*f550*/  STL [R1], R8 ;  /* 0x0000000801007387 */ /* 0x0001e40000100800 */
[----:B0-2---:R-:W-:-:S07]  /*f560*/  VIADD R0, R0, 0xfffffffd ;  /* 0xfffffffd00007836 */ /* 0x005fce0000000000 */
.L_x_55:
[----:B------:R-:W3:Y:S01]  /*f570*/  LDL.LU R2, [R1+0x1c] ;  /* 0x00001c0001027983 */ /* 0x000ee20000300800 */
[----:B------:R-:W-:Y:S01]  /*f580*/  IMAD.MOV R10, RZ, RZ, -R10 ;  /* 0x000000ffff0a7224 */ /* 0x000fe200078e0a0a */
[----:B------:R-:W-:Y:S04]  /*f590*/  BSSY B0, `(.L_x_54) ;  /* 0x00001ab000007945 */ /* 0x000fe80003800000 */
[----:B---3--:R-:W-:-:S13]  /*f5a0*/  ISETP.NE.AND P0, PT, R2, R10, PT ;  /* 0x0000000a0200720c */ /* 0x008fda0003f05270 */
[----:B------:R-:W-:Y:S05]  /*f5b0*/  @!P0 BRA `(.L_x_75) ;  /* 0x0000001800a08947 */ /* 0x000fea0003800000 */
[----:B------:R-:W-:-:S07]  /*f5c0*/  IMAD.MOV.U32 R4, RZ, RZ, R17 ;  /* 0x000000ffff047224 */ /* 0x000fce00078e0011 */
.L_x_114:
[----:B--2---:R-:W2:Y:S04]  /*f5d0*/  LDL R3, [R1+0xc] ;  /* 0x00000c0001037983 */ /* 0x004ea80000100800 */
[----:B---3--:R-:W3:Y:S01]  /*f5e0*/  LDL R2, [R1] ;  /* 0x0000000001027983 */ /* 0x008ee20000100800 */
[----:B------:R-:W-:Y:S01]  /*f5f0*/  VIADD R6, R18, 0x1 ;  /* 0x0000000112067836 */ /* 0x000fe20000000000 */
[----:B------:R-:W-:Y:S04]  /*f600*/  BSSY B1, `(.L_x_76) ;  /* 0x00000ce000017945 */ /* 0x000fe80003800000 */
[----:B------:R-:W-:-:S04]  /*f610*/  ISETP.NE.AND P0, PT, R6, 0x2, PT ;  /* 0x000000020600780c */ /* 0x000fc80003f05270 */
[----:B------:R-:W-:Y:S02]  /*f620*/  SEL R7, RZ, 0x1, P0 ;  /* 0x00000001ff077807 */ /* 0x000fe40000000000 */
[----:B------:R-:W-:Y:S02]  /*f630*/  SEL R6, R6, RZ, P0 ;  /* 0x000000ff06067207 */ /* 0x000fe40000000000 */
[----:B--2---:R-:W-:Y:S02]  /*f640*/  ISETP.NE.AND P1, PT, R3, RZ, PT ;  /* 0x000000ff0300720c */ /* 0x004fe40003f25270 */
[----:B---3--:R-:W-:-:S11]  /*f650*/  LOP3.LUT R7, R2, R7, RZ, 0x3c, !PT ;  /* 0x0000000702077212 */ /* 0x008fd600078e3cff */
[----:B0-----:R-:W-:Y:S05]  /*f660*/  @!P1 BRA `(.L_x_77) ;  /* 0x0000000c001c9947 */ /* 0x001fea0003800000 */
[----:B------:R-:W2:Y:S01]  /*f670*/  LDL R2, [R1+0x10] ;  /* 0x0000100001027983 */ /* 0x000ea20000100800 */
[----:B------:R-:W-:Y:S01]  /*f680*/  IMAD.MOV.U32 R8, RZ, RZ, R0 ;  /* 0x000000ffff087224 */ /* 0x000fe200078e0000 */
[----:B--2---:R-:W-:-:S13]  /*f690*/  ISETP.NE.AND P1, PT, R2, RZ, PT ;  /* 0x000000ff0200720c */ /* 0x004fda0003f25270 */
[----:B------:R-:W-:Y:S05]  /*f6a0*/  @!P1 BRA `(.L_x_78) ;  /* 0x0000000000509947 */ /* 0x000fea0003800000 */
[----:B------:R-:W2:Y:S01]  /*f6b0*/  LDL R10, [R1+0x8] ;  /* 0x00000800010a7983 */ /* 0x000ea20000100800 */
[----:B-1----:R-:W0:Y:S01]  /*f6c0*/  LDC R5, c[0x0][0x43c] ;  /* 0x00010f00ff057b82 */ /* 0x002e220000000800 */
[----:B------:R-:W-:Y:S01]  /*f6d0*/  ULDC.64 UR4, c[0x0][0x428] ;  /* 0x00010a0000047ab9 */ /* 0x000fe20000000a00 */
[----:B------:R-:W-:Y:S01]  /*f6e0*/  ULDC.64 UR6, c[0x0][0x208] ;  /* 0x0000820000067ab9 */ /* 0x000fe20000000a00 */
[----:B0-----:R-:W-:-:S13]  /*f6f0*/  ISETP.NE.AND P0, PT, R5, 0x1, PT ;  /* 0x000000010500780c */ /* 0x001fda0003f05270 */
[----:B------:R-:W0:Y:S02]  /*f700*/  @P0 LDC.64 R2, c[0x0][0x440] ;  /* 0x00011000ff020b82 */ /* 0x000e240000000a00 */
[----:B0-----:R-:W-:Y:S01]  /*f710*/  @P0 IMAD.HI.U32 R4, R0, R2, RZ ;  /* 0x0000000200040227 */ /* 0x001fe200078e00ff */
[----:B------:R-:W-:-:S04]  /*f720*/  MOV R2, R0 ;  /* 0x0000000000027202 */ /* 0x000fc80000000f00 */
[----:B------:R-:W-:-:S04]  /*f730*/  @P0 SHF.R.U32.HI R2, RZ, R3, R4 ;  /* 0x00000003ff020219 */ /* 0x000fc80000011604 */
[--C-:B------:R-:W-:Y:S01]  /*f740*/  SHF.R.S32.HI R3, RZ, 0x1f, R2.reuse ;  /* 0x0000001fff037819 */ /* 0x100fe20000011402 */
[--C-:B------:R-:W-:Y:S02]  /*f750*/  IMAD.MOV R8, RZ, RZ, -R2.reuse ;  /* 0x000000ffff087224 */ /* 0x100fe400078e0a02 */
[----:B------:R-:W-:-:S04]  /*f760*/  IMAD.WIDE.U32 R2, R19, UR4, R2 ;  /* 0x0000000413027c25 */ /* 0x000fc8000f8e0002 */
[----:B------:R-:W-:Y:S02]  /*f770*/  IMAD R8, R5, R8, R0 ;  /* 0x0000000805087224 */ /* 0x000fe400078e0200 */
[----:B--2---:R-:W-:-:S04]  /*f780*/  IMAD R4, R10, UR4, RZ ;  /* 0x000000040a047c24 */ /* 0x004fc8000f8e02ff */
[----:B------:R-:W-:Y:S01]  /*f790*/  IMAD R4, R19, UR5, R4 ;  /* 0x0000000513047c24 */ /* 0x000fe2000f8e0204 */
[----:B------:R-:W-:-:S03]  /*f7a0*/  ULDC.64 UR4, c[0x0][0x418] ;  /* 0x0001060000047ab9 */ /* 0x000fc60000000a00 */
[----:B------:R-:W-:Y:S01]  /*f7b0*/  IMAD.IADD R3, R4, 0x1, R3 ;  /* 0x0000000104037824 */ /* 0x000fe200078e0203 */
[----:B------:R-:W-:-:S04]  /*f7c0*/  LEA R4, P0, R2, UR4, 0x2 ;  /* 0x0000000402047c11 */ /* 0x000fc8000f8010ff */
[----:B------:R-:W-:-:S05]  /*f7d0*/  LEA.HI.X R5, R2, UR5, R3, 0x2, P0 ;  /* 0x0000000502057c11 */ /* 0x000fca00080f1403 */
[----:B------:R0:W5:Y:S04]  /*f7e0*/  LDG.E R4, desc[UR6][R4.64] ;  /* 0x0000000604047981 */ /* 0x000168000c1e1900 */
.L_x_78:
[----:B------:R-:W-:Y:S01]  /*f7f0*/  LEA R3, R6, UR36, 0x3 ;  /* 0x0000002406037c11 */ /* 0x000fe2000f8e18ff */
[----:B------:R-:W-:Y:S01]  /*f800*/  BSSY B2, `(.L_x_79) ;  /* 0x0000004000027945 */ /* 0x000fe20003800000 */
[----:B------:R-:W-:-:S04]  /*f810*/  SHF.L.U32 R2, R7, 0x1f, RZ ;  /* 0x0000001f07027819 */ /* 0x000fc800000006ff */
[----:B------:R-:W2:Y:S02]  /*f820*/  SYNCS.PHASECHK.TRANS64.TRYWAIT P0, [R3+URZ+0x38840], R2 ;  /* 0x03884002030075a7 */ /* 0x000ea4000800017f */
[----:B--2---:R-:W-:Y:S05]  /*f830*/  @!P0 BRA `(.L_x_80) ;  /* 0x0000003000988947 */ /* 0x004fea0003800000 */
.L_x_166:
[----:B------:R-:W-:Y:S05]  /*f840*/  BSYNC B2 ;  /* 0x0000000000027941 */ /* 0x000fea0003800000 */
.L_x_79:
[----:B01----:R-:W0:Y:S01]  /*f850*/  S2R R5, SR_TID.X ;  /* 0x0000000000057919 */ /* 0x003e220000002100 */
[----:B------:R-:W-:Y:S01]  /*f860*/  BSSY B2, `(.L_x_81) ;  /* 0x000000b000027945 */ /* 0x000fe20003800000 */
[----:B0-----:R-:W-:-:S04]  /*f870*/  LOP3.LUT R5, R5, 0x7f, RZ, 0xc0, !PT ;  /* 0x0000007f05057812 */ /* 0x001fc800078ec0ff */
[----:B------:R-:W-:-:S13]  /*f880*/  ISETP.NE.AND P1, PT, R5, RZ, PT ;  /* 0x000000ff0500720c */ /* 0x000fda0003f25270 */
[----:B------:R-:W-:Y:S05]  /*f890*/  @P1 BRA `(.L_x_82) ;  /* 0x00000000001c1947 */ /* 0x000fea0003800000 */
[----:B------:R-:W0:Y:S01]  /*f8a0*/  S2R R5, SR_TID.X ;  /* 0x0000000000057919 */ /* 0x000e220000002100 */
[----:B--2---:R-:W-:-:S04]  /*f8b0*/  IMAD.MOV.U32 R2, RZ, RZ, 0xa000 ;  /* 0x0000a000ff027424 */ /* 0x004fc800078e00ff */
[----:B------:R1:W-:Y:S01]  /*f8c0*/  SYNCS.ARRIVE.TRANS64 RZ, [R3+URZ+0x38830], R2 ;  /* 0x0388300203ff79a7 */ /* 0x0003e2000800003f */
[----:B0-----:R-:W-:-:S04]  /*f8d0*/  LOP3.LUT R5, R5, 0x1f, RZ, 0xc0, !PT ;  /* 0x0000001f05057812 */ /* 0x001fc800078ec0ff */
[----:B------:R-:W-:-:S13]  /*f8e0*/  ISETP.NE.AND P0, PT, R5, RZ, PT ;  /* 0x000000ff0500720c */ /* 0x000fda0003f05270 */
[----:B-1----:R-:W-:Y:S05]  /*f8f0*/  @!P0 BRA `(.L_x_82) ;  /* 0x0000000000048947 */ /* 0x002fea0003800000 */
[----:B------:R-:W-:Y:S01]  /*f900*/  BPT.TRAP 0x1 ;  /* 0x000000040000795c */ /* 0x000fe20000300000 */
.L_x_82:
[----:B------:R-:W-:Y:S05]  /*f910*/  BSYNC B2 ;  /* 0x0000000000027941 */ /* 0x000fea0003800000 */
.L_x_81:
        /* <DEDUP_REMOVED lines=8> */
[----:B------:R-:W-:Y:S01]  /*f9a0*/  VIADD R10, R5, 0x24400 ;  /* 0x00024400050a7836 */ /* 0x000fe20000000000 */
[----:B------:R-:W-:Y:S01]  /*f9b0*/  UMOV UR6, 0x0 ;  /* 0x0000000000067882 */ /* 0x000fe20000000000 */
[----:B------:R-:W-:-:S10]  /*f9c0*/  UMOV UR7, 0x14f00000 ;  /* 0x14f0000000077882 */ /* 0x000fd40000000000 */
.L_x_83:
        /* <DEDUP_REMOVED lines=16> */
.L_x_84:
        /* <DEDUP_REMOVED lines=16> */
.L_x_85:
        /* <DEDUP_REMOVED lines=16> */
.L_x_86:
        /* <DEDUP_REMOVED lines=16> */
.L_x_167:
[----:B------:R-:W-:Y:S05]  /*fdd0*/  BSYNC B2 ;  /* 0x0000000000027941 */ /* 0x000fea0003800000 */
.L_x_87:
[----:B------:R-:W-:Y:S01]  /*fde0*/  BSSY B2, `(.L_x_89) ;  /* 0x000000b000027945 */ /* 0x000fe20003800000 */
[----:B0-----:R-:W-:Y:S02]  /*fdf0*/  IMAD.MOV.U32 R2, RZ, RZ, 0x0 ;  /* 0x00000000ff027424 */ /* 0x001fe400078e00ff */
[----:B------:R-:W-:Y:S01]  /*fe00*/  IMAD.MOV.U32 R3, RZ, RZ, 0x14f00000 ;  /* 0x14f00000ff037424 */ /* 0x000fe200078e00ff */
[----:B------:R-:W-:Y:S06]  /*fe10*/  @P1 BRA `(.L_x_90) ;  /* 0x00000000001c1947 */ /* 0x000fec0003800000 */
[----:B------:R-:W-:-:S04]  /*fe20*/  IMAD.MOV.U32 R10, RZ, RZ, 0xa000 ;  /* 0x0000a000ff0a7424 */ /* 0x000fc800078e00ff */
[----:B------:R0:W-:Y:S02]  /*fe30*/  SYNCS.ARRIVE.TRANS64 RZ, [R5+URZ+0x50], R10 ;  /* 0x0000500a05ff79a7 */ /* 0x0001e4000800003f */
[----:B0-----:R-:W0:Y:S02]  /*fe40*/  S2R R10, SR_TID.X ;  /* 0x00000000000a7919 */ /* 0x001e240000002100 */
[----:B0-----:R-:W-:-:S04]  /*fe50*/  LOP3.LUT R10, R10, 0x1f, RZ, 0xc0, !PT ;  /* 0x0000001f0a0a7812 */ /* 0x001fc800078ec0ff */
[----:B------:R-:W-:-:S13]  /*fe60*/  ISETP.NE.AND P0, PT, R10, RZ, PT ;  /* 0x000000ff0a00720c */ /* 0x000fda0003f05270 */
[----:B------:R-:W-:Y:S05]  /*fe70*/  @!P0 BRA `(.L_x_90) ;  /* 0x0000000000048947 */ /* 0x000fea0003800000 */
[----:B------:R-:W-:Y:S01]  /*fe80*/  BPT.TRAP 0x1 ;  /* 0x000000040000795c */ /* 0x000fe20000300000 */
.L_x_90:
[----:B------:R-:W-:Y:S05]  /*fe90*/  BSYNC B2 ;  /* 0x0000000000027941 */ /* 0x000fea0003800000 */
.L_x_89:
[----:B------:R-:W2:Y:S01]  /*fea0*/  LDL.LU R10, [R1+0x4] ;  /* 0x00000400010a7983 */ /* 0x000ea20000300800 */
[----:B------:R-:W-:Y:S01]  /*feb0*/  R2UR UR6, R2 ;  /* 0x00000000020672ca */ /* 0x000fe200000e0000 */
[----:B------:R-:W-:Y:S01]  /*fec0*/  IMAD R18, R18, 0xa000, R9 ;  /* 0x0000a00012127824 */ /* 0x000fe200078e0209 */
[----:B------:R-:W-:Y:S01]  /*fed0*/  R2UR UR7, R3 ;  /* 0x00000000030772ca */ /* 0x000fe200000e0000 */
[----:B------:R-:W-:Y:S01]  /*fee0*/  UIADD3 UR4, UP0, UR38, 0x470, URZ ;  /* 0x0000047026047890 */ /* 0x000fe2000ff1e03f */
[----:B------:R-:W-:Y:S01]  /*fef0*/  R2UR UR10, R11 ;  /* 0x000000000b0a72ca */ /* 0x000fe200000e0000 */
[----:B------:R-:W-:Y:S01]  /*ff00*/  VIADD R5, R5, 0x50 ;  /* 0x0000005005057836 */ /* 0x000fe20000000000 */
[----:B------:R-:W-:Y:S01]  /*ff10*/  PLOP3.LUT P0, PT, PT, PT, PT, 0x80, 0x0 ;  /* 0x000000000000781c */ /* 0x000fe20003f0f070 */
[----:B------:R-:W-:Y:S01]  /*ff20*/  UIADD3.X UR5, URZ, UR39, URZ, UP0, !UPT ;  /* 0x000000273f057290 */ /* 0x000fe200087fe43f */
[----:B------:R-:W-:Y:S01]  /*ff30*/  IADD3 R11, R18, 0x400, RZ ;  /* 0x00000400120b7810 */ /* 0x000fe20007ffe0ff */
[----:B--2---:R-:W-:-:S10]  /*ff40*/  IMAD R10, R10, 0x50, RZ ;  /* 0x000000500a0a7824 */ /* 0x004fd400078e02ff */
.L_x_91:
        /* <DEDUP_REMOVED lines=15> */
.L_x_92:
        /* <DEDUP_REMOVED lines=15> */
.L_x_93:
        /* <DEDUP_REMOVED lines=15> */
.L_x_94:
        /* <DEDUP_REMOVED lines=12> */
.L_x_77:
[----:B------:R-:W-:Y:S05]  /*102e0*/  BSYNC B1 ;  /* 0x0000000000017941 */ /* 0x000fea0003800000 */
.L_x_76:
[----:B------:R-:W2:Y:S01]  /*102f0*/  LDL R2, [R1+0xc] ;  /* 0x00000c0001027983 */ /* 0x000ea20000100800 */
[----:B------:R-:W-:Y:S01]  /*10300*/  VIADD R18, R6, 0x1 ;  /* 0x0000000106127836 */ /* 0x000fe20000000000 */
[----:B------:R-:W-:Y:S04]  /*10310*/  BSSY B1, `(.L_x_95) ;  /* 0x00000cf000017945 */ /* 0x000fe80003800000 */
[----:B------:R-:W-:-:S04]  /*10320*/  ISETP.NE.AND P0, PT, R18, 0x2, PT ;  /* 0x000000021200780c */ /* 0x000fc80003f05270 */
[----:B------:R-:W-:Y:S02]  /*10330*/  SEL R18, R18, RZ, P0 ;  /* 0x000000ff12127207 */ /* 0x000fe40000000000 */
[----:B--2---:R-:W-:Y:S02]  /*10340*/  ISETP.NE.AND P1, PT, R2, RZ, PT ;  /* 0x000000ff0200720c */ /* 0x004fe40003f25270 */
[----:B------:R-:W-:-:S04]  /*10350*/  SEL R2, RZ, 0x1, P0 ;  /* 0x00000001ff027807 */ /* 0x000fc80000000000 */
[----:B------:R-:W-:-:S05]  /*10360*/  LOP3.LUT R10, R7, R2, RZ, 0x3c, !PT ;  /* 0x00000002070a7212 */ /* 0x000fca00078e3cff */
[----:B------:R2:W-:Y:S02]  /*10370*/  STL [R1], R10 ;  /* 0x0000000a01007387 */ /* 0x0005e40000100800 */
[----:B------:R-:W-:Y:S05]  /*10380*/  @!P1 BRA `(.L_x_96) ;  /* 0x0000000c001c9947 */ /* 0x000fea0003800000 */
[----:B------:R-:W3:Y:S01]  /*10390*/  LDL R3, [R1+0x10] ;  /* 0x0000100001037983 */ /* 0x000ee20000100800 */
[----:B0-----:R-:W-:Y:S01]  /*103a0*/  VIADD R8, R0, 0xffffffff ;  /* 0xffffffff00087836 */ /* 0x001fe20000000000 */
[----:B---3--:R-:W-:-:S13]  /*103b0*/  ISETP.NE.AND P1, PT, R3, RZ, PT ;  /* 0x000000ff0300720c */ /* 0x008fda0003f25270 */
[----:B------:R-:W-:Y:S05]  /*103c0*/  @!P1 BRA `(.L_x_97) ;  /* 0x0000000000509947 */ /* 0x000fea0003800000 */
[----:B------:R-:W3:Y:S01]  /*103d0*/  LDL R11, [R1+0x8] ;  /* 0x00000800010b7983 */ /* 0x000ee20000100800 */
[----:B-1----:R-:W0:Y:S01]  /*103e0*/  LDC R5, c[0x0][0x43c] ;  /* 0x00010f00ff057b82 */ /* 0x002e220000000800 */
[----:B------:R-:W-:Y:S01]  /*103f0*/  ULDC.64 UR4, c[0x0][0x428] ;  /* 0x00010a0000047ab9 */ /* 0x000fe20000000a00 */
[----:B------:R-:W-:Y:S01]  /*10400*/  ULDC.64 UR6, c[0x0][0x208] ;  /* 0x0000820000067ab9 */ /* 0x000fe20000000a00 */
[----:B0-----:R-:W-:-:S13]  /*10410*/  ISETP.NE.AND P0, PT, R5, 0x1, PT ;  /* 0x000000010500780c */ /* 0x001fda0003f05270 */
[----:B------:R-:W0:Y:S02]  /*10420*/  @P0 LDC.64 R2, c[0x0][0x440] ;  /* 0x00011000ff020b82 */ /* 0x000e240000000a00 */
[----:B0-----:R-:W-:-:S04]  /*10430*/  @P0 IMAD.HI.U32 R4, R8, R2, RZ ;  /* 0x0000000208040227 */ /* 0x001fc800078e00ff */
[----:B------:R-:W-:Y:S01]  /*10440*/  IMAD.MOV.U32 R2, RZ, RZ, R8 ;  /* 0x000000ffff027224 */ /* 0x000fe200078e0008 */
[----:B------:R-:W-:-:S05]  /*10450*/  @P0 SHF.R.U32.HI R2, RZ, R3, R4 ;  /* 0x00000003ff020219 */ /* 0x000fca0000011604 */
[----:B------:R-:W-:-:S04]  /*10460*/  IMAD.MOV R3, RZ, RZ, -R2 ;  /* 0x000000ffff037224 */ /* 0x000fc800078e0a02 */
[----:B------:R-:W-:Y:S01]  /*10470*/  IMAD R8, R5, R3, R8 ;  /* 0x0000000305087224 */ /* 0x000fe200078e0208 */
[----:B------:R-:W-:-:S03]  /*10480*/  SHF.R.S32.HI R3, RZ, 0x1f, R2 ;  /* 0x0000001fff037819 */ /* 0x000fc60000011402 */
[----:B------:R-:W-:-:S04]  /*10490*/  IMAD.WIDE.U32 R2, R19, UR4, R2 ;  /* 0x0000000413027c25 */ /* 0x000fc8000f8e0002 */
[----:B---3--:R-:W-:-:S04]  /*104a0*/  IMAD R4, R11, UR4, RZ ;  /* 0x000000040b047c24 */ /* 0x008fc8000f8e02ff */
[----:B------:R-:W-:Y:S01]  /*104b0*/  IMAD R4, R19, UR5, R4 ;  /* 0x0000000513047c24 */ /* 0x000fe2000f8e0204 */
[----:B------:R-:W-:-:S04]  /*104c0*/  ULDC.64 UR4, c[0x0][0x418] ;  /* 0x0001060000047ab9 */ /* 0x000fc80000000a00 */
[----:B------:R-:W-:Y:S02]  /*104d0*/  IADD3 R3, R4, R3, RZ ;  /* 0x0000000304037210 */ /* 0x000fe40007ffe0ff */
[----:B------:R-:W-:-:S04]  /*104e0*/  LEA R4, P0, R2, UR4, 0x2 ;  /* 0x0000000402047c11 */ /* 0x000fc8000f8010ff */
[----:B------:R-:W-:-:S05]  /*104f0*/  LEA.HI.X R5, R2, UR5, R3, 0x2, P0 ;  /* 0x0000000502057c11 */ /* 0x000fca00080f1403 */
[----:B------:R0:W5:Y:S04]  /*10500*/  LDG.E R4, desc[UR6][R4.64] ;  /* 0x0000000604047981 */ /* 0x000168000c1e1900 */
.L_x_97:
[----:B------:R-:W-:Y:S01]  /*10510*/  LEA R2, R18, UR36, 0x3 ;  /* 0x0000002412027c11 */ /* 0x000fe2000f8e18ff */
[----:B------:R-:W-:Y:S01]  /*10520*/  BSSY B2, `(.L_x_98) ;  /* 0x0000004000027945 */ /* 0x000fe20003800000 */
[----:B------:R-:W-:-:S04]  /*10530*/  SHF.L.U32 R3, R10, 0x1f, RZ ;  /* 0x0000001f0a037819 */ /* 0x000fc800000006ff */
[----:B------:R-:W3:Y:S02]  /*10540*/  SYNCS.PHASECHK.TRANS64.TRYWAIT P0, [R2+URZ+0x38840], R3 ;  /* 0x03884003020075a7 */ /* 0x000ee4000800017f */
[----:B---3--:R-:W-:Y:S05]  /*10550*/  @!P0 BRA `(.L_x_99) ;  /* 0x0000002400788947 */ /* 0x008fea0003800000 */
.L_x_168:
[----:B------:R-:W-:Y:S05]  /*10560*/  BSYNC B2 ;  /* 0x0000000000027941 */ /* 0x000fea0003800000 */
.L_x_98:
[----:B01----:R-:W0:Y:S01]  /*10570*/  S2R R5, SR_TID.X ;  /* 0x0000000000057919 */ /* 0x003e220000002100 */
[----:B------:R-:W-:Y:S01]  /*10580*/  BSSY B2, `(.L_x_100) ;  /* 0x000000b000027945 */ /* 0x000fe20003800000 */
[----:B0-----:R-:W-:-:S04]  /*10590*/  LOP3.LUT R5, R5, 0x7f, RZ, 0xc0, !PT ;  /* 0x0000007f05057812 */ /* 0x001fc800078ec0ff */
[----:B------:R-:W-:-:S13]  /*105a0*/  ISETP.NE.AND P1, PT, R5, RZ, PT ;  /* 0x000000ff0500720c */ /* 0x000fda0003f25270 */
[----:B------:R-:W-:Y:S05]  /*105b0*/  @P1 BRA `(.L_x_101) ;  /* 0x00000000001c1947 */ /* 0x000fea0003800000 */
[----:B------:R-:W0:Y:S01]  /*105c0*/  S2R R5, SR_TID.X ;  /* 0x0000000000057919 */ /* 0x000e220000002100 */
[----:B---3--:R-:W-:-:S04]  /*105d0*/  IMAD.MOV.U32 R3, RZ, RZ, 0xa000 ;  /* 0x0000a000ff037424 */ /* 0x008fc800078e00ff */
[----:B------:R1:W-:Y:S01]  /*105e0*/  SYNCS.ARRIVE.TRANS64 RZ, [R2+URZ+0x38830], R3 ;  /* 0x0388300302ff79a7 */ /* 0x0003e2000800003f */
[----:B0-----:R-:W-:-:S04]  /*105f0*/  LOP3.LUT R5, R5, 0x1f, RZ, 0xc0, !PT ;  /* 0x0000001f05057812 */ /* 0x001fc800078ec0ff */
[----:B------:R-:W-:-:S13]  /*10600*/  ISETP.NE.AND P0, PT, R5, RZ, PT ;  /* 0x000000ff0500720c */ /* 0x000fda0003f05270 */
[----:B-1----:R-:W-:Y:S05]  /*10610*/  @!P0 BRA `(.L_x_101) ;  /* 0x0000000000048947 */ /* 0x002fea0003800000 */
[----:B------:R-:W-:Y:S01]  /*10620*/  BPT.TRAP 0x1 ;  /* 0x000000040000795c */ /* 0x000fe20000300000 */
.L_x_101:
[----:B------:R-:W-:Y:S05]  /*10630*/  BSYNC B2 ;  /* 0x0000000000027941 */ /* 0x000fea0003800000 */
.L_x_100:
[----:B------:R-:W-:Y:S01]  /*10640*/  IMAD.MOV.U32 R11, RZ, RZ, RZ ;  /* 0x000000ffff0b7224 */ /* 0x000fe200078e00ff */
[----:B------:R-:W-:Y:S01]  /*10650*/  UIADD3 UR4, UP0, UR38, 0x370, URZ ;  /* 0x0000037026047890 */ /* 0x000fe2000ff1e03f */
[C---:B---3--:R-:W-:Y:S01]  /*10660*/  IMAD R3, R18.reuse, 0x8, R12 ;  /* 0x0000000812037824 */ /* 0x048fe200078e020c */
[----:B------:R-:W-:Y:S01]  /*10670*/  PLOP3.LUT P0, PT, PT, PT, PT, 0x80, 0x0 ;  /* 0x000000000000781c */ /* 0x000fe20003f0f070 */
[----:B------:R-:W-:Y:S01]  /*10680*/  IMAD R5, R18, 0xa000, R9 ;  /* 0x0000a00012057824 */ /* 0x000fe200078e0209 */
[----:B------:R-:W-:Y:S01]  /*10690*/  R2UR UR10, R11 ;  /* 0x000000000b0a72ca */ /* 0x000fe200000e0000 */
[----:B------:R-:W-:Y:S01]  /*106a0*/  VIADD R3, R3, 0x30 ;  /* 0x0000003003037836 */ /* 0x000fe20000000000 */
[----:B------:R-:W-:Y:S01]  /*106b0*/  UIADD3.X UR5, URZ, UR39, URZ, UP0, !UPT ;  /* 0x000000273f057290 */ /* 0x000fe200087fe43f */
[----:B------:R-:W-:Y:S01]  /*106c0*/  IMAD R2, R8, 0x50, RZ ;  /* 0x0000005008027824 */ /* 0x000fe200078e02ff */
[----:B------:R-:W-:Y:S01]  /*106d0*/  UMOV UR6, 0x0 ;  /* 0x0000000000067882 */ /* 0x000fe20000000000 */
[----:B--2---:R-:W-:Y:S01]  /*106e0*/  VIADD R10, R5, 0x24400 ;  /* 0x00024400050a7836 */ /* 0x004fe20000000000 */
[----:B------:R-:W-:-:S09]  /*106f0*/  UMOV UR7, 0x14f00000 ;  /* 0x14f0000000077882 */ /* 0x000fd20000000000 */
.L_x_102:
        /* <DEDUP_REMOVED lines=16> */
.L_x_103:
        /* <DEDUP_REMOVED lines=12> */
[----:B------:R-:W-:Y:S01]  /*108c0*/  UMOV UR6, 0x0 ;  /* 0x0000000000067882 */ /* 0x000fe20000000000 */
[----:B------:R-:W-:Y:S01]  /*108d0*/  IADD3 R10, R5, 0x29400, RZ ;  /* 0x00029400050a7810 */ /* 0x000fe20007ffe0ff */
[----:B------:R-:W-:Y:S01]  /*108e0*/  UMOV UR7, 0x14f00000 ;  /* 0x14f0000000077882 */ /* 0x000fe20000000000 */
[----:B------:R-:W-:-:S15]  /*108f0*/  R2UR UR10, R14 ;  /* 0x000000000e0a72ca */ /* 0x000fde00000e0000 */
.L_x_104:
        /* <DEDUP_REMOVED lines=16> */
.L_x_105:
        /* <DEDUP_REMOVED lines=10> */
[----:B------:R-:W-:Y:S01]  /*10aa0*/  SHF.L.U32 R7, R7, 0x1f, RZ ;  /* 0x0000001f07077819 */ /* 0x000fe200000006ff */
[----:B------:R-:W-:Y:S01]  /*10ab0*/  IMAD R5, R6, 0x8, R12 ;  /* 0x0000000806057824 */ /* 0x000fe200078e020c */
[----:B------:R-:W-:Y:S03]  /*10ac0*/  BSSY B2, `(.L_x_106) ;  /* 0x0000003000027945 */ /* 0x000fe60003800000 */
[----:B------:R-:W0:Y:S02]  /*10ad0*/  SYNCS.PHASECHK.TRANS64.TRYWAIT P0, [R5+URZ+0x60], R7 ;  /* 0x00006007050075a7 */ /* 0x000e24000800017f */
[----:B0-----:R-:W-:Y:S05]  /*10ae0*/  @!P0 BRA `(.L_x_107) ;  /* 0x0000002000288947 */ /* 0x001fea0003800000 */
.L_x_169:
[----:B------:R-:W-:Y:S05]  /*10af0*/  BSYNC B2 ;  /* 0x0000000000027941 */ /* 0x000fea0003800000 */
.L_x_106:
[----:B------:R-:W-:Y:S01]  /*10b00*/  BSSY B2, `(.L_x_108) ;  /* 0x000000b000027945 */ /* 0x000fe20003800000 */
[----:B------:R-:W-:Y:S02]  /*10b10*/  IMAD.MOV.U32 R2, RZ, RZ, 0x0 ;  /* 0x00000000ff027424 */ /* 0x000fe400078e00ff */
[----:B------:R-:W-:Y:S01]  /*10b20*/  IMAD.MOV.U32 R3, RZ, RZ, 0x14f00000 ;  /* 0x14f00000ff037424 */ /* 0x000fe200078e00ff */
[----:B------:R-:W-:Y:S06]  /*10b30*/  @P1 BRA `(.L_x_109) ;  /* 0x00000000001c1947 */ /* 0x000fec0003800000 */
[----:B------:R-:W1:Y:S01]  /*10b40*/  S2R R10, SR_TID.X ;  /* 0x00000000000a7919 */ /* 0x000e620000002100 */
[----:B0-----:R-:W-:-:S04]  /*10b50*/  IMAD.MOV.U32 R7, RZ, RZ, 0xa000 ;  /* 0x0000a000ff077424 */ /* 0x001fc800078e00ff */
[----:B------:R2:W-:Y:S01]  /*10b60*/  SYNCS.ARRIVE.TRANS64 RZ, [R5+URZ+0x50], R7 ;  /* 0x0000500705ff79a7 */ /* 0x0005e2000800003f */
[----:B-1----:R-:W-:-:S04]  /*10b70*/  LOP3.LUT R10, R10, 0x1f, RZ, 0xc0, !PT ;  /* 0x0000001f0a0a7812 */ /* 0x002fc800078ec0ff */
[----:B------:R-:W-:-:S13]  /*10b80*/  ISETP.NE.AND P0, PT, R10, RZ, PT ;  /* 0x000000ff0a00720c */ /* 0x000fda0003f05270 */
[----:B--2---:R-:W-:Y:S05]  /*10b90*/  @!P0 BRA `(.L_x_109) ;  /* 0x0000000000048947 */ /* 0x004fea0003800000 */
[----:B------:R-:W-:Y:S01]  /*10ba0*/  BPT.TRAP 0x1 ;  /* 0x000000040000795c */ /* 0x000fe20000300000 */
.L_x_109:
[----:B------:R-:W-:Y:S05]  /*10bb0*/  BSYNC B2 ;  /* 0x0000000000027941 */ /* 0x000fea0003800000 */
.L_x_108:
[----:B0-----:R-:W2:Y:S01]  /*10bc0*/  LDL.LU R7, [R1+0x4] ;  /* 0x0000040001077983 */ /* 0x001ea20000300800 */
[----:B------:R-:W-:Y:S01]  /*10bd0*/  R2UR UR10, R11 ;  /* 0x000000000b0a72ca */ /* 0x000fe200000e0000 */
[----:B------:R-:W-:Y:S01]  /*10be0*/  IMAD R6, R6, 0xa000, R9 ;  /* 0x0000a00006067824 */ /* 0x000fe200078e0209 */
[----:B------:R-:W-:Y:S01]  /*10bf0*/  R2UR UR6, R2 ;  /* 0x00000000020672ca */ /* 0x000fe200000e0000 */
[----:B------:R-:W-:Y:S01]  /*10c00*/  UIADD3 UR4, UP0, UR38, 0x470, URZ ;  /* 0x0000047026047890 */ /* 0x000fe2000ff1e03f */
[----:B------:R-:W-:Y:S01]  /*10c10*/  R2UR UR7, R3 ;  /* 0x00000000030772ca */ /* 0x000fe200000e0000 */
[----:B------:R-:W-:Y:S01]  /*10c20*/  VIADD R5, R5, 0x50 ;  /* 0x0000005005057836 */ /* 0x000fe20000000000 */
[----:B------:R-:W-:Y:S01]  /*10c30*/  PLOP3.LUT P0, PT, PT, PT, PT, 0x80, 0x0 ;  /* 0x000000000000781c */ /* 0x000fe20003f0f070 */
[----:B------:R-:W-:Y:S01]  /*10c40*/  VIADD R10, R6, 0x400 ;  /* 0x00000400060a7836 */ /* 0x000fe20000000000 */
[----:B------:R-:W-:Y:S01]  /*10c50*/  UIADD3.X UR5, URZ, UR39, URZ, UP0, !UPT ;  /* 0x000000273f057290 */ /* 0x000fe200087fe43f */
[----:B--2---:R-:W-:-:S11]  /*10c60*/  IMAD R7, R7, 0x50, RZ ;  /* 0x0000005007077824 */ /* 0x004fd600078e02ff */
.L_x_110:
        /* <DEDUP_REMOVED lines=15> */
.L_x_111:
        /* <DEDUP_REMOVED lines=15> */
.L_x_112:
        /* <DEDUP_REMOVED lines=15> */
.L_x_113:
        /* <DEDUP_REMOVED lines=12> */
.L_x_96:
[----:B------:R-:W-:Y:S05]  /*11000*/  BSYNC B1 ;  /* 0x0000000000017941 */ /* 0x000fea0003800000 */
.L_x_95:
[C---:B------:R-:W-:Y:S01]  /*11010*/  ISETP.GT.AND P0, PT, R0.reuse, 0x1, PT ;  /* 0x000000010000780c */ /* 0x040fe20003f04270 */
[----:B------:R-:W-:-:S12]  /*11020*/  VIADD R0, R0, 0xfffffffe ;  /* 0xfffffffe00007836 */ /* 0x000fd80000000000 */
[----:B------:R-:W-:Y:S05]  /*11030*/  @P0 BRA `(.L_x_114) ;  /* 0xffffffe400640947 */ /* 0x000fea000383ffff */
.L_x_75:
[----:B------:R-:W-:Y:S05]  /*11040*/  BSYNC B0 ;  /* 0x0000000000007941 */ /* 0x000fea0003800000 */
.L_x_54:
[----:B0-----:R-:W4:Y:S01]  /*11050*/  LDL.LU R0, [R1+0xc] ;  /* 0x00000c0001007983 */ /* 0x001f220000300800 */
[----:B------:R-:W-:Y:S01]  /*11060*/  BSSY B0, `(.L_x_115) ;  /* 0x0000059000007945 */ /* 0x000fe20003800000 */
[----:B----4-:R-:W-:-:S13]  /*11070*/  ISETP.NE.AND P0, PT, R0, RZ, PT ;  /* 0x000000ff0000720c */ /* 0x010fda0003f05270 */
[----:B------:R-:W-:Y:S05]  /*11080*/  @!P0 BRA `(.L_x_116) ;  /* 0x0000000400588947 */ /* 0x000fea0003800000 */
[----:B--2---:R-:W2:Y:S01]  /*11090*/  LDL R3, [R1] ;  /* 0x0000000001037983 */ /* 0x004ea20000100800 */
[----:B------:R-:W-:Y:S01]  /*110a0*/  LEA R2, R18, UR36, 0x3 ;  /* 0x0000002412027c11 */ /* 0x000fe2000f8e18ff */
[----:B------:R-:W-:Y:S01]  /*110b0*/  BSSY B1, `(.L_x_117) ;  /* 0x0000007000017945 */ /* 0x000fe20003800000 */
[----:B------:R-:W0:Y:S02]  /*110c0*/  S2R R0, SR_TID.X ;  /* 0x0000000000007919 */ /* 0x000e240000002100 */
[----:B0-----:R-:W-:-:S04]  /*110d0*/  LOP3.LUT R0, R0, 0x7f, RZ, 0xc0, !PT ;  /* 0x0000007f00007812 */ /* 0x001fc800078ec0ff */
[----:B------:R-:W-:Y:S02]  /*110e0*/  ISETP.NE.AND P1, PT, R0, RZ, PT ;  /* 0x000000ff0000720c */ /* 0x000fe40003f25270 */
[----:B--2---:R-:W-:-:S04]  /*110f0*/  SHF.L.U32 R3, R3, 0x1f, RZ ;  /* 0x0000001f03037819 */ /* 0x004fc800000006ff */
[----:B------:R-:W0:Y:S02]  /*11100*/  SYNCS.PHASECHK.TRANS64.TRYWAIT P0, [R2+URZ+0x38860], R3 ;  /* 0x03886003020075a7 */ /* 0x000e24000800017f */
[----:B0-----:R-:W-:Y:S05]  /*11110*/  @!P0 BRA `(.L_x_118) ;  /* 0x0000001800b08947 */ /* 0x001fea0003800000 */
.L_x_170:
[----:B------:R-:W-:Y:S05]  /*11120*/  BSYNC B1 ;  /* 0x0000000000017941 */ /* 0x000fea0003800000 */
.L_x_117:
[----:B------:R-:W-:Y:S04]  /*11130*/  BSSY B1, `(.L_x_119) ;  /* 0x0000009000017945 */ /* 0x000fe80003800000 */
[----:B------:R-:W-:Y:S05]  /*11140*/  @P1 BRA `(.L_x_120) ;  /* 0x00000000001c1947 */ /* 0x000fea0003800000 */
[----:B------:R-:W2:Y:S01]  /*11150*/  S2R R0, SR_TID.X ;  /* 0x0000000000007919 */ /* 0x000ea20000002100 */
[----:B0-----:R-:W-:-:S04]  /*11160*/  IMAD.MOV.U32 R3, RZ, RZ, 0xa000 ;  /* 0x0000a000ff037424 */ /* 0x001fc800078e00ff */
[----:B------:R4:W-:Y:S01]  /*11170*/  SYNCS.ARRIVE.TRANS64 RZ, [R2+URZ+0x38850], R3 ;  /* 0x0388500302ff79a7 */ /* 0x0009e2000800003f */
[----:B--2---:R-:W-:-:S04]  /*11180*/  LOP3.LUT R0, R0, 0x1f, RZ, 0xc0, !PT ;  /* 0x0000001f00007812 */ /* 0x004fc800078ec0ff */
[----:B------:R-:W-:-:S13]  /*11190*/  ISETP.NE.AND P0, PT, R0, RZ, PT ;  /* 0x000000ff0000720c */ /* 0x000fda0003f05270 */
[----:B----4-:R-:W-:Y:S05]  /*111a0*/  @!P0 BRA `(.L_x_120) ;  /* 0x0000000000048947 */ /* 0x010fea0003800000 */
[----:B------:R-:W-:Y:S01]  /*111b0*/  BPT.TRAP 0x1 ;  /* 0x000000040000795c */ /* 0x000fe20000300000 */
.L_x_120:
[----:B------:R-:W-:Y:S05]  /*111c0*/  BSYNC B1 ;  /* 0x0000000000017941 */ /* 0x000fea0003800000 */
.L_x_119:
[----:B------:R-:W2:Y:S01]  /*111d0*/  LDL R0, [R1+0x4] ;  /* 0x0000040001007983 */ /* 0x000ea20000100800 */
[----:B------:R-:W-:Y:S01]  /*111e0*/  IMAD R9, R18, 0xa000, R9 ;  /* 0x0000a00012097824 */ /* 0x000fe200078e0209 */
[----:B------:R-:W-:Y:S01]  /*111f0*/  UIADD3 UR4, UP0, UR38, 0x470, URZ ;  /* 0x0000047026047890 */ /* 0x000fe2000ff1e03f */
[----:B------:R-:W-:Y:S01]  /*11200*/  PLOP3.LUT P0, PT, PT, PT, PT, 0x80, 0x0 ;  /* 0x000000000000781c */ /* 0x000fe20003f0f070 */
[----:B0-----:R-:W-:Y:S01]  /*11210*/  VIADD R2, R2, 0x38850 ;  /* 0x0003885002027836 */ /* 0x001fe20000000000 */
[----:B------:R-:W-:Y:S01]  /*11220*/  UMOV UR6, 0x0 ;  /* 0x0000000000067882 */ /* 0x000fe20000000000 */
[----:B------:R-:W-:Y:S01]  /*11230*/  VIADD R3, R9, 0x400 ;  /* 0x0000040009037836 */ /* 0x000fe20000000000 */
[----:B------:R-:W-:Y:S01]  /*11240*/  UIADD3.X UR5, URZ, UR39, URZ, UP0, !UPT ;  /* 0x000000273f057290 */ /* 0x000fe200087fe43f */
[----:B------:R-:W-:Y:S01]  /*11250*/  UMOV UR7, 0x14f00000 ;  /* 0x14f0000000077882 */ /* 0x000fe20000000000 */
[----:B------:R-:W-:Y:S01]  /*11260*/  UMOV UR10, URZ ;  /* 0x0000003f000a7c82 */ /* 0x000fe20008000000 */
[----:B--2---:R-:W-:-:S09]  /*11270*/  IMAD R0, R0, 0x50, RZ ;  /* 0x0000005000007824 */ /* 0x004fd200078e02ff */
.L_x_121:
        /* <DEDUP_REMOVED lines=10> */
[----:B------:R-:W-:Y:S01]  /*11320*/  PLOP3.LUT P0, PT, PT, PT, PT, 0x80, 0x0 ;  /* 0x000000000000781c */ /* 0x000fe20003f0f070 */
[----:B------:R-:W-:Y:S01]  /*11330*/  VIADD R3, R9, 0x2c00 ;  /* 0x00002c0009037836 */ /* 0x000fe20000000000 */
[----:B------:R-:W-:Y:S01]  /*11340*/  UMOV UR6, 0x0 ;  /* 0x0000000000067882 */ /* 0x000fe20000000000 */
[----:B------:R-:W-:Y:S01]  /*11350*/  UMOV UR7, 0x14f00000 ;  /* 0x14f0000000077882 */ /* 0x000fe20000000000 */
[----:B------:R-:W-:-:S09]  /*11360*/  UMOV UR10, 0x40 ;  /* 0x00000040000a7882 */ /* 0x000fd20000000000 */
.L_x_122:
        /* <DEDUP_REMOVED lines=11> */
[----:B------:R-:W-:Y:S01]  /*11420*/  UMOV UR6, 0x0 ;  /* 0x0000000000067882 */ /* 0x000fe20000000000 */
[----:B------:R-:W-:Y:S01]  /*11430*/  IADD3 R3, R9, 0x5400, RZ ;  /* 0x0000540009037810 */ /* 0x000fe20007ffe0ff */
[----:B------:R-:W-:Y:S01]  /*11440*/  UMOV UR7, 0x14f00000 ;  /* 0x14f0000000077882 */ /* 0x000fe20000000000 */
[----:B------:R-:W-:-:S09]  /*11450*/  UMOV UR10, 0x80 ;  /* 0x00000080000a7882 */ /* 0x000fd20000000000 */
.L_x_123:
        /* <DEDUP_REMOVED lines=15> */
.L_x_124:
        /* <DEDUP_REMOVED lines=10> */
.L_x_116:
[----:B------:R-:W-:Y:S05]  /*115f0*/  BSYNC B0 ;  /* 0x0000000000007941 */ /* 0x000fea0003800000 */
.L_x_115:
[----:B-1----:R-:W4:Y:S01]  /*11600*/  LDL.LU R5, [R1+0x28] ;  /* 0x0000280001057983 */ /* 0x002f220000300800 */
[----:B------:R-:W-:Y:S01]  /*11610*/  VIADD R18, R18, 0x1 ;  /* 0x0000000112127836 */ /* 0x000fe20000000000 */
[----:B------:R-:W-:Y:S02]  /*11620*/  ULDC UR4, c[0x0][0xc34] ;  /* 0x00030d0000047ab9 */ /* 0x000fe40000000800 */
[----:B------:R-:W5:Y:S04]  /*11630*/  LDL.LU R4, [R1] ;  /* 0x0000000001047983 */ /* 0x000f680000300800 */
[----:B--2---:R-:W2:Y:S01]  /*11640*/  LDL.LU R3, [R1+0x30] ;  /* 0x0000300001037983 */ /* 0x004ea20000300800 */
[----:B------:R-:W-:-:S04]  /*11650*/  ISETP.NE.AND P0, PT, R18, 0x2, PT ;  /* 0x000000021200780c */ /* 0x000fc80003f05270 */
[----:B------:R-:W-:Y:S02]  /*11660*/  SEL R0, RZ, 0x1, P0 ;  /* 0x00000001ff007807 */ /* 0x000fe40000000000 */
[----:B------:R-:W-:Y:S01]  /*11670*/  SEL R18, R18, RZ, P0 ;  /* 0x000000ff12127207 */ /* 0x000fe20000000000 */
[----:B----4-:R-:W-:Y:S01]  /*11680*/  VIADD R5, R5, UR37 ;  /* 0x0000002505057c36 */ /* 0x010fe20008000000 */
[----:B-----5:R-:W-:-:S04]  /*11690*/  LOP3.LUT R4, R4, R0, RZ, 0x3c, !PT ;  /* 0x0000000004047212 */ /* 0x020fc800078e3cff */
[----:B------:R1:W-:Y:S01]  /*116a0*/  STL [R1+0x28], R5 ;  /* 0x0000280501007387 */ /* 0x0003e20000100800 */
[----:B------:R-:W-:Y:S01]  /*116b0*/  ISETP.GE.AND P1, PT, R5, UR4, PT ;  /* 0x0000000405007c0c */ /* 0x000fe2000bf26270 */
[----:B--2---:R-:W-:-:S05]  /*116c0*/  VIADD R3, R3, 0x1 ;  /* 0x0000000103037836 */ /* 0x004fca0000000000 */
[----:B------:R1:W-:Y:S04]  /*116d0*/  STL [R1+0x30], R3 ;  /* 0x0000300301007387 */ /* 0x0003e80000100800 */
[----:B------:R1:W-:Y:S03]  /*116e0*/  STL [R1], R4 ;  /* 0x0000000401007387 */ /* 0x0003e60000100800 */
[----:B------:R-:W-:Y:S05]  /*116f0*/  @!P1 BRA `(.L_x_125) ;  /* 0xffffffb400d89947 */ /* 0x000fea000383ffff */
[----:B------:R-:W-:-:S07]  /*11700*/  LOP3.LUT R2, R3, 0x1, RZ, 0xc, !PT ;  /* 0x0000000103027812 */ /* 0x000fce00078e0cff */
.L_x_38:
[----:B01----:R-:W0:Y:S01]  /*11710*/  S2R R3, SR_CgaCtaId ;  /* 0x0000000000037919 */ /* 0x003e220000008800 */
[----:B------:R-:W-:Y:S01]  /*11720*/  MOV R0, 0x400 ;  /* 0x0000040000007802 */ /* 0x000fe20000000f00 */
[----:B------:R-:W-:Y:S03]  /*11730*/  BSSY B0, `(.L_x_126) ;  /* 0x0000005000007945 */ /* 0x000fe60003800000 */
[----:B0-----:R-:W-:Y:S02]  /*11740*/  LEA R0, R3, R0, 0x18 ;  /* 0x0000000003007211 */ /* 0x001fe400078ec0ff */
[----:B------:R-:W-:-:S04]  /*11750*/  SHF.L.U32 R3, R2, 0x1f, RZ ;  /* 0x0000001f02037819 */ /* 0x000fc800000006ff */
[----:B------:R-:W0:Y:S02]  /*11760*/  SYNCS.PHASECHK.TRANS64.TRYWAIT P0, [R0+URZ+0x38820], R3 ;  /* 0x03882003000075a7 */ /* 0x000e24000800017f */
[----:B0-----:R-:W-:Y:S05]  /*11770*/  @!P0 BRA `(.L_x_127) ;  /* 0x00000014002c8947 */ /* 0x001fea0003800000 */
.L_x_171:
[----:B------:R-:W-:Y:S05]  /*11780*/  BSYNC B0 ;  /* 0x0000000000007941 */ /* 0x000fea0003800000 */
.L_x_126:
[----:B------:R-:W-:-:S03]  /*11790*/  UMOV UR4, 0xffffffff ;  /* 0xffffffff00047882 */ /* 0x000fc60000000000 */
[----:B------:R-:W-:Y:S05]  /*117a0*/  BRA.DIV UR4, `(.L_x_128) ;  /* 0x0000001604347947 */ /* 0x000fea000b800000 */
[----:B------:R-:W1:Y:S02]  /*117b0*/  S2R R2, SR_TID.X ;  /* 0x0000000000027919 */ /* 0x000e640000002100 */
[----:B-1----:R-:W-:-:S04]  /*117c0*/  SHF.R.U32.HI R2, RZ, 0x5, R2 ;  /* 0x00000005ff027819 */ /* 0x002fc80000011602 */
[----:B------:R-:W-:-:S05]  /*117d0*/  LOP3.LUT R2, R2, 0x3, RZ, 0xc0, !PT ;  /* 0x0000000302027812 */ /* 0x000fca00078ec0ff */
[----:B------:R1:W2:Y:S02]  /*117e0*/  SHFL.IDX PT, R14, R2, RZ, 0x1f ;  /* 0x00001fff020e7589 */ /* 0x0002a400000e0000 */
.L_x_174:
[----:B--2---:R-:W-:Y:S01]  /*117f0*/  ISETP.NE.AND P0, PT, R14, RZ, PT ;  /* 0x000000ff0e00720c */ /* 0x004fe20003f05270 */
[----:B------:R-:W-:-:S12]  /*11800*/  BSSY B0, `(.L_x_129) ;  /* 0x0000027000007945 */ /* 0x000fd80003800000 */
[----:B------:R-:W-:Y:S05]  /*11810*/  @P0 BRA `(.L_x_130) ;  /* 0x0000000000940947 */ /* 0x000fea0003800000 */
[----:B------:R-:W-:-:S03]  /*11820*/  UMOV UR4, 0xffffffff ;  /* 0xffffffff00047882 */ /* 0x000fc60000000000 */
[----:B------:R-:W-:Y:S05]  /*11830*/  BRA.DIV UR4, `(.L_x_131) ;  /* 0x0000001604447947 */ /* 0x000fea000b800000 */
[----:B------:R-:W-:-:S13]  /*11840*/  ELECT P6, URZ, PT ;  /* 0x00000000003f782f */ /* 0x000fda00038c0000 */
.L_x_177:
[----:B------:R-:W-:Y:S05]  /*11850*/  @!P6 BRA `(.L_x_130) ;  /* 0x000000000084e947 */ /* 0x000fea0003800000 */
[----:B-1----:R-:W2:Y:S02]  /*11860*/  LDL R2, [R1+0x34] ;  /* 0x0000340001027983 */ /* 0x002ea40000100800 */
[----:B--2---:R-:W-:-:S13]  /*11870*/  R2UR UR4, R2 ;  /* 0x00000000020472ca */ /* 0x004fda00000e0000 */
[----:B------:R-:W-:-:S06]  /*11880*/  ULOP3.LUT UR4, UR4, 0x2, URZ, 0xfc, !UPT ;  /* 0x0000000204047892 */ /* 0x000fcc000f8efc3f */
[----:B------:R-:W-:-:S05]  /*11890*/  IMAD.U32 R2, RZ, RZ, UR4 ;  /* 0x00000004ff027e24 */ /* 0x000fca000f8e00ff */
[----:B------:R-:W-:-:S13]  /*118a0*/  ISETP.NE.AND P2, PT, R2, 0x3, PT ;  /* 0x000000030200780c */ /* 0x000fda0003f45270 */
[----:B------:R-:W-:Y:S05]  /*118b0*/  @!P2 BRA `(.L_x_132) ;  /* 0x000000000004a947 */ /* 0x000fea0003800000 */
[----:B------:R-:W-:Y:S01]  /*118c0*/  BPT.TRAP 0x1 ;  /* 0x000000040000795c */ /* 0x000fe20000300000 */
.L_x_132:
[----:B------:R-:W2:Y:S01]  /*118d0*/  LDL.LU R7, [R1] ;  /* 0x0000000001077983 */ /* 0x000ea20000300800 */
[----:B0-----:R-:W-:Y:S02]  /*118e0*/  VIADD R3, R0, 0x38840 ;  /* 0x0003884000037836 */ /* 0x001fe40000000000 */
[C---:B------:R-:W-:Y:S02]  /*118f0*/  VIADD R2, R18.reuse, 0x1 ;  /* 0x0000000112027836 */ /* 0x040fe40000000000 */
[----:B------:R-:W-:-:S03]  /*11900*/  IMAD R6, R18, 0x8, R3 ;  /* 0x0000000812067824 */ /* 0x000fc600078e0203 */
[----:B------:R-:W-:-:S04]  /*11910*/  ISETP.NE.AND P1, PT, R2, 0x2, PT ;  /* 0x000000020200780c */ /* 0x000fc80003f25270 */
[----:B------:R-:W-:Y:S02]  /*11920*/  SEL R4, RZ, 0x1, P1 ;  /* 0x00000001ff047807 */ /* 0x000fe40000800000 */
[C---:B--2---:R-:W-:Y:S02]  /*11930*/  SHF.L.U32 R5, R7.reuse, 0x1f, RZ ;  /* 0x0000001f07057819 */ /* 0x044fe400000006ff */
[----:B------:R-:W-:Y:S02]  /*11940*/  LOP3.LUT R7, R7, R4, RZ, 0x3c, !PT ;  /* 0x0000000407077212 */ /* 0x000fe400078e3cff */
[----:B------:R-:W0:Y:S01]  /*11950*/  SYNCS.PHASECHK.TRANS64.TRYWAIT P0, [R6+URZ], R5 ;  /* 0x00000005060075a7 */ /* 0x000e22000800017f */
[----:B------:R-:W-:Y:S02]  /*11960*/  SEL R4, R2, RZ, P1 ;  /* 0x000000ff02047207 */ /* 0x000fe40000800000 */
[----:B------:R-:W-:Y:S02]  /*11970*/  SHF.L.U32 R2, R7, 0x1f, RZ ;  /* 0x0000001f07027819 */ /* 0x000fe400000006ff */
[----:B------:R-:W-:Y:S01]  /*11980*/  LEA R3, R4, R3, 0x3 ;  /* 0x0000000304037211 */ /* 0x000fe200078e18ff */
[----:B0-----:R-:W-:Y:S06]  /*11990*/  @!P0 BRA `(.L_x_133) ;  /* 0x00000014000c8947 */ /* 0x001fec0003800000 */
.L_x_178:
[----:B------:R-:W1:Y:S02]  /*119a0*/  SYNCS.PHASECHK.TRANS64.TRYWAIT P0, [R3+URZ], R2 ;  /* 0x00000002030075a7 */ /* 0x000e64000800017f */
[----:B-1----:R-:W-:Y:S05]  /*119b0*/  @!P0 BRA `(.L_x_134) ;  /* 0x0000001400188947 */ /* 0x002fea0003800000 */
.L_x_179:
[----:B------:R-:W-:Y:S05]  /*119c0*/  @!P2 BRA `(.L_x_135) ;  /* 0x000000000004a947 */ /* 0x000fea0003800000 */
[----:B------:R-:W-:Y:S01]  /*119d0*/  BPT.TRAP 0x1 ;  /* 0x000000040000795c */ /* 0x000fe20000300000 */
.L_x_135:
[----:B-1----:R-:W-:-:S04]  /*119e0*/  VIADD R3, R0, 0x38860 ;  /* 0x0003886000037836 */ /* 0x002fc80000000000 */
[----:B------:R-:W-:-:S04]  /*119f0*/  IMAD R18, R18, 0x8, R3 ;  /* 0x0000000812127824 */ /* 0x000fc800078e0203 */
[----:B------:R-:W1:Y:S02]  /*11a00*/  SYNCS.PHASECHK.TRANS64.TRYWAIT P0, [R18+URZ], R5 ;  /* 0x00000005120075a7 */ /* 0x000e64000800017f */
[----:B-1----:R-:W-:Y:S05]  /*11a10*/  @!P0 BRA `(.L_x_136) ;  /* 0x0000001400148947 */ /* 0x002fea0003800000 */
.L_x_180:
[----:B------:R-:W-:-:S07]  /*11a20*/  IMAD R3, R4, 0x8, R3 ;  /* 0x0000000804037824 */ /* 0x000fce00078e0203 */
.L_x_137:
[----:B--2---:R2:W4:Y:S02]  /*11a30*/  SYNCS.PHASECHK.TRANS64.TRYWAIT P0, [R3+URZ], R2 ;  /* 0x00000002030075a7 */ /* 0x004524000800017f */
[----:B----4-:R-:W-:Y:S05]  /*11a40*/  @!P0 NANOSLEEP.SYNCS 0x989680 ;  /* 0x009896800000895d */ /* 0x010fea0003900000 */
[----:B------:R-:W4:Y:S02]  /*11a50*/  @!P0 SYNCS.PHASECHK.TRANS64 P0, [R3+URZ], R2 ;  /* 0x00000002030085a7 */ /* 0x000f24000800007f */
[----:B----4-:R-:W-:Y:S05]  /*11a60*/  @!P0 BRA `(.L_x_137) ;  /* 0xfffffffc00f08947 */ /* 0x010fea000383ffff */
.L_x_130:
[----:B------:R-:W-:Y:S05]  /*11a70*/  BSYNC B0 ;  /* 0x0000000000007941 */ /* 0x000fea0003800000 */
.L_x_129:
[----:B------:R-:W-:Y:S05]  /*11a80*/  EXIT ;  /* 0x000000000000794d */ /* 0x000fea0003800000 */
.L_x_10:
[----:B0-----:R-:W-:-:S04]  /*11a90*/  IMAD.U32 R3, RZ, RZ, UR36 ;  /* 0x00000024ff037e24 */ /* 0x001fc8000f8e00ff */
[----:B------:R0:W1:Y:S03]  /*11aa0*/  SYNCS.PHASECHK.TRANS64.TRYWAIT P1, [R3+URZ+0x38800], R0 ;  /* 0x03880000030075a7 */ /* 0x000066000802017f */
[----:B-1----:R-:W-:Y:S05]  /*11ab0*/  @!P1 NANOSLEEP.SYNCS 0x989680 ;  /* 0x009896800000995d */ /* 0x002fea0003900000 */
[----:B------:R-:W1:Y:S02]  /*11ac0*/  @!P1 SYNCS.PHASECHK.TRANS64 P1, [R3+URZ+0x38800], R0 ;  /* 0x03880000030095a7 */ /* 0x000e64000802007f */
[----:B-1----:R-:W-:Y:S05]  /*11ad0*/  @!P1 BRA `(.L_x_10) ;  /* 0xfffffffc00ec9947 */ /* 0x002fea000383ffff */
[----:B------:R-:W-:Y:S05]  /*11ae0*/  BRA `(.L_x_138) ;  /* 0xfffffef400dc7947 */ /* 0x000fea000383ffff */
.L_x_14:
[----:B-1----:R1:W2:Y:S02]  /*11af0*/  SYNCS.PHASECHK.TRANS64.TRYWAIT P2, [R0+URZ+0x38830], R3 ;  /* 0x03883003000075a7 */ /* 0x0022a4000804017f */
[----:B--2---:R-:W-:Y:S05]  /*11b00*/  @!P2 NANOSLEEP.SYNCS 0x989680 ;  /* 0x009896800000a95d */ /* 0x004fea0003900000 */
[----:B------:R-:W2:Y:S02]  /*11b10*/  @!P2 SYNCS.PHASECHK.TRANS64 P2, [R0+URZ+0x38830], R3 ;  /* 0x038830030000a5a7 */ /* 0x000ea4000804007f */
[----:B--2---:R-:W-:Y:S05]  /*11b20*/  @!P2 BRA `(.L_x_14) ;  /* 0xfffffffc00f0a947 */ /* 0x004fea000383ffff */
[----:B------:R-:W-:Y:S05]  /*11b30*/  BRA `(.L_x_13) ;  /* 0xfffffef8000c7947 */ /* 0x000fea000383ffff */
.L_x_19:
[----:B------:R-:W-:-:S13]  /*11b40*/  R2UR UR4, R223 ;  /* 0x00000000df0472ca */ /* 0x000fda00000e0000 */
[----:B-1----:R-:W-:-:S04]  /*11b50*/  IMAD.U32 R4, RZ, RZ, UR4 ;  /* 0x00000004ff047e24 */ /* 0x002fc8000f8e00ff */
[----:B------:R1:W2:Y:S03]  /*11b60*/  SYNCS.PHASECHK.TRANS64.TRYWAIT P2, [R4+URZ+0x38830], R3 ;  /* 0x03883003040075a7 */ /* 0x0002a6000804017f */
[----:B--2---:R-:W-:Y:S05]  /*11b70*/  @!P2 NANOSLEEP.SYNCS 0x989680 ;  /* 0x009896800000a95d */ /* 0x004fea0003900000 */
[----:B------:R-:W2:Y:S02]  /*11b80*/  @!P2 SYNCS.PHASECHK.TRANS64 P2, [R4+URZ+0x38830], R3 ;  /* 0x038830030400a5a7 */ /* 0x000ea4000804007f */
[----:B--2---:R-:W-:Y:S05]  /*11b90*/  @!P2 BRA `(.L_x_19) ;  /* 0xfffffffc00e8a947 */ /* 0x004fea000383ffff */
[----:B------:R-:W-:Y:S05]  /*11ba0*/  BRA `(.L_x_18) ;  /* 0xffffff3c00bc7947 */ /* 0x000fea000383ffff */
.L_x_23:
[----:B01----:R-:W-:-:S04]  /*11bb0*/  IMAD.U32 R3, RZ, RZ, UR4 ;  /* 0x00000004ff037e24 */ /* 0x003fc8000f8e00ff */
[----:B------:R0:W1:Y:S03]  /*11bc0*/  SYNCS.PHASECHK.TRANS64.TRYWAIT P2, [R3+URZ+0x38850], R0 ;  /* 0x03885000030075a7 */ /* 0x000066000804017f */
[----:B-1----:R-:W-:Y:S05]  /*11bd0*/  @!P2 NANOSLEEP.SYNCS 0x989680 ;  /* 0x009896800000a95d */ /* 0x002fea0003900000 */
[----:B------:R-:W1:Y:S02]  /*11be0*/  @!P2 SYNCS.PHASECHK.TRANS64 P2, [R3+URZ+0x38850], R0 ;  /* 0x038850000300a5a7 */ /* 0x000e64000804007f */
[----:B-1----:R-:W-:Y:S05]  /*11bf0*/  @!P2 BRA `(.L_x_23) ;  /* 0xfffffffc00eca947 */ /* 0x002fea000383ffff */
[----:B------:R-:W-:Y:S05]  /*11c00*/  BRA `(.L_x_22) ;  /* 0xffffff6400e07947 */ /* 0x000fea000383ffff */
.L_x_28:
[----:B-1----:R-:W-:-:S04]  /*11c10*/  IMAD.U32 R7, RZ, RZ, UR12 ;  /* 0x0000000cff077e24 */ /* 0x002fc8000f8e00ff */
[----:B------:R1:W2:Y:S03]  /*11c20*/  SYNCS.PHASECHK.TRANS64.TRYWAIT P0, [R7+URZ+0x38850], R0 ;  /* 0x03885000070075a7 */ /* 0x0002a6000800017f */
[----:B--2---:R-:W-:Y:S05]  /*11c30*/  @!P0 NANOSLEEP.SYNCS 0x989680 ;  /* 0x009896800000895d */ /* 0x004fea0003900000 */
[----:B------:R-:W2:Y:S02]  /*11c40*/  @!P0 SYNCS.PHASECHK.TRANS64 P0, [R7+URZ+0x38850], R0 ;  /* 0x03885000070085a7 */ /* 0x000ea4000800007f */
[----:B--2---:R-:W-:Y:S05]  /*11c50*/  @!P0 BRA `(.L_x_28) ;  /* 0xfffffffc00ec8947 */ /* 0x004fea000383ffff */
[----:B------:R-:W-:Y:S05]  /*11c60*/  BRA `(.L_x_27) ;  /* 0xffffff8400307947 */ /* 0x000fea000383ffff */
.L_x_42:
[----:B-1----:R-:W1:Y:S01]  /*11c70*/  S2R R0, SR_TID.X ;  /* 0x0000000000007919 */ /* 0x002e620000002100 */
[----:B------:R-:W-:Y:S01]  /*11c80*/  BSSY B0, `(.L_x_139) ;  /* 0x000000a000007945 */ /* 0x000fe20003800000 */
[----:B------:R-:W-:Y:S01]  /*11c90*/  MOV R12, RZ ;  /* 0x000000ff000c7202 */ /* 0x000fe20000000f00 */
[----:B------:R-:W-:Y:S02]  /*11ca0*/  IMAD.MOV.U32 R11, RZ, RZ, 0x1f ;  /* 0x0000001fff0b7424 */ /* 0x000fe400078e00ff */
[----:B------:R-:W-:Y:S01]  /*11cb0*/  IMAD.MOV.U32 R15, RZ, RZ, -0x1 ;  /* 0xffffffffff0f7424 */ /* 0x000fe200078e00ff */
[----:B-1----:R-:W-:-:S04]  /*11cc0*/  SHF.R.U32.HI R0, RZ, 0x5, R0 ;  /* 0x00000005ff007819 */ /* 0x002fc80000011600 */
[----:B------:R-:W-:-:S05]  /*11cd0*/  LOP3.LUT R0, R0, 0x3, RZ, 0xc0, !PT ;  /* 0x0000000300007812 */ /* 0x000fca00078ec0ff */
[----:B------:R-:W-:-:S07]  /*11ce0*/  IMAD.MOV.U32 R13, RZ, RZ, R0 ;  /* 0x000000ffff0d7224 */ /* 0x000fce00078e0000 */
[----:B0-----:R-:W-:Y:S05]  /*11cf0*/  WARPSYNC.COLLECTIVE R15, `(.L_x_140) ;  /* 0x000000000f087348 */ /* 0x001fea0003c00000 */
[----:B------:R1:W2:Y:S02]  /*11d00*/  SHFL.IDX P6, R14, R13, R12, R11 ;  /* 0x0000000c0d0e7389 */ /* 0x0002a400000c000b */
[----:B012---:R-:W-:Y:S01]  /*11d10*/  ENDCOLLECTIVE ;  /* 0x000000000000791b */ /* 0x007fe20003800000 */
.L_x_140:
[----:B------:R-:W-:Y:S05]  /*11d20*/  BSYNC B0 ;  /* 0x0000000000007941 */ /* 0x000fea0003800000 */
.L_x_139:
[----:B------:R-:W-:Y:S05]  /*11d30*/  BRA `(.L_x_141) ;  /* 0xffffffb800047947 */ /* 0x000fea000383ffff */
.L_x_44:
[----:B------:R-:W-:Y:S01]  /*11d40*/  BSSY B0, `(.L_x_142) ;  /* 0x0000006000007945 */ /* 0x000fe20003800000 */
[----:B------:R-:W-:-:S07]  /*11d50*/  IMAD.MOV.U32 R15, RZ, RZ, -0x1 ;  /* 0xffffffffff0f7424 */ /* 0x000fce00078e00ff */
[----:B01----:R-:W-:Y:S05]  /*11d60*/  WARPSYNC.COLLECTIVE R15, `(.L_x_143) ;  /* 0x000000000f0c7348 */ /* 0x003fea0003c00000 */
[----:B------:R-:W-:Y:S02]  /*11d70*/  ELECT P6, UR62, PT ;  /* 0x00000000003e782f */ /* 0x000fe400038c0000 */
[----:B------:R-:W-:Y:S01]  /*11d80*/  MOV R14, UR62 ;  /* 0x0000003e000e7c02 */ /* 0x000fe20008000f00 */
[----:B01----:R-:W-:Y:S10]  /*11d90*/  ENDCOLLECTIVE ;  /* 0x000000000000791b */ /* 0x003ff40003800000 */
.L_x_143:
[----:B------:R-:W-:Y:S05]  /*11da0*/  BSYNC B0 ;  /* 0x0000000000007941 */ /* 0x000fea0003800000 */
.L_x_142:
[----:B------:R-:W-:Y:S05]  /*11db0*/  BRA `(.L_x_144) ;  /* 0xffffffb800047947 */ /* 0x000fea000383ffff */
.L_x_46:
[----:B-1----:R1:W3:Y:S02]  /*11dc0*/  SYNCS.PHASECHK.TRANS64.TRYWAIT P0, [R0+URZ+0x38840], R2 ;  /* 0x03884002000075a7 */ /* 0x0022e4000800017f */
[----:B---3--:R-:W-:Y:S05]  /*11dd0*/  @!P0 NANOSLEEP.SYNCS 0x989680 ;  /* 0x009896800000895d */ /* 0x008fea0003900000 */
[----:B------:R-:W3:Y:S02]  /*11de0*/  @!P0 SYNCS.PHASECHK.TRANS64 P0, [R0+URZ+0x38840], R2 ;  /* 0x03884002000085a7 */ /* 0x000ee4000800007f */
[----:B---3--:R-:W-:Y:S05]  /*11df0*/  @!P0 BRA `(.L_x_46) ;  /* 0xfffffffc00f08947 */ /* 0x008fea000383ffff */
[----:B------:R-:W-:Y:S05]  /*11e00*/  BRA `(.L_x_145) ;  /* 0xffffffb800647947 */ /* 0x000fea000383ffff */
.L_x_49:
[----:B------:R-:W-:Y:S01]  /*11e10*/  IMAD.MOV.U32 R13, RZ, RZ, R3 ;  /* 0x000000ffff0d7224 */ /* 0x000fe200078e0003 */
[----:B------:R-:W0:Y:S01]  /*11e20*/  S2R R6, SR_TID.X ;  /* 0x0000000000067919 */ /* 0x000e220000002100 */
[----:B------:R-:W-:Y:S02]  /*11e30*/  IMAD.MOV.U32 R12, RZ, RZ, RZ ;  /* 0x000000ffff0c7224 */ /* 0x000fe400078e00ff */
[----:B------:R-:W-:Y:S02]  /*11e40*/  IMAD.MOV.U32 R11, RZ, RZ, 0x181f ;  /* 0x0000181fff0b7424 */ /* 0x000fe400078e00ff */
[----:B------:R-:W-:-:S07]  /*11e50*/  IMAD.MOV.U32 R15, RZ, RZ, -0x1 ;  /* 0xffffffffff0f7424 */ /* 0x000fce00078e00ff */
[----:B0----5:R-:W-:Y:S05]  /*11e60*/  WARPSYNC.COLLECTIVE R15, `(.L_x_146) ;  /* 0x000000000f087348 */ /* 0x021fea0003c00000 */
[----:B------:R1:W2:Y:S02]  /*11e70*/  SHFL.IDX P6, R14, R13, R12, R11 ;  /* 0x0000000c0d0e7389 */ /* 0x0002a400000c000b */
[----:B012--5:R-:W-:Y:S01]  /*11e80*/  ENDCOLLECTIVE ;  /* 0x000000000000791b */ /* 0x027fe20003800000 */
.L_x_146:
[----:B------:R-:W-:Y:S02]  /*11e90*/  MOV R13, R4 ;  /* 0x00000004000d7202 */ /* 0x000fe40000000f00 */
[----:B------:R-:W-:Y:S01]  /*11ea0*/  LOP3.LUT R6, R6, 0x7f, RZ, 0xc0, !PT ;  /* 0x0000007f06067812 */ /* 0x000fe200078ec0ff */
[----:B------:R-:W-:-:S07]  /*11eb0*/  IMAD.MOV.U32 R7, RZ, RZ, R14 ;  /* 0x000000ffff077224 */ /* 0x000fce00078e000e */
[----:B------:R-:W-:Y:S05]  /*11ec0*/  WARPSYNC.COLLECTIVE R15, `(.L_x_147) ;  /* 0x000000000f087348 */ /* 0x000fea0003c00000 */
[----:B------:R0:W1:Y:S02]  /*11ed0*/  SHFL.IDX P6, R14, R13, R12, R11 ;  /* 0x0000000c0d0e7389 */ /* 0x00006400000c000b */
[----:B01----:R-:W-:Y:S01]  /*11ee0*/  ENDCOLLECTIVE ;  /* 0x000000000000791b */ /* 0x003fe20003800000 */
.L_x_147:
[----:B------:R-:W-:Y:S01]  /*11ef0*/  SHF.R.U32.HI R0, RZ, 0x3, R6 ;  /* 0x00000003ff007819 */ /* 0x000fe20000011606 */
[----:B------:R-:W-:Y:S01]  /*11f00*/  ULDC UR4, c[0x0][0x288] ;  /* 0x0000a20000047ab9 */ /* 0x000fe20000000800 */
[----:B------:R-:W-:Y:S01]  /*11f10*/  ULDC.64 UR6, c[0x0][0x208] ;  /* 0x0000820000067ab9 */ /* 0x000fe20000000a00 */
[----:B------:R-:W-:Y:S02]  /*11f20*/  IMAD R2, R8, UR4, RZ ;  /* 0x0000000408027c24 */ /* 0x000fe4000f8e02ff */
[----:B------:R-:W-:-:S04]  /*11f30*/  IMAD.IADD R0, R0, 0x1, R5 ;  /* 0x0000000100007824 */ /* 0x000fc800078e0205 */
[C---:B------:R-:W-:Y:S01]  /*11f40*/  VIADD R5, R0.reuse, 0x10 ;  /* 0x0000001000057836 */ /* 0x040fe20000000000 */
[----:B------:R-:W-:Y:S01]  /*11f50*/  ISETP.GE.AND P4, PT, R0, R2, PT ;  /* 0x000000020000720c */ /* 0x000fe20003f86270 */
[----:B------:R-:W-:Y:S02]  /*11f60*/  IMAD.MOV.U32 R13, RZ, RZ, R3 ;  /* 0x000000ffff0d7224 */ /* 0x000fe400078e0003 */
[----:B------:R-:W-:Y:S02]  /*11f70*/  IMAD.MOV.U32 R12, RZ, RZ, 0x1 ;  /* 0x00000001ff0c7424 */ /* 0x000fe400078e00ff */
[----:B------:R-:W-:-:S08]  /*11f80*/  IMAD.MOV.U32 R6, RZ, RZ, R14 ;  /* 0x000000ffff067224 */ /* 0x000fd000078e000e */
[----:B------:R-:W-:-:S05]  /*11f90*/  @!P4 LEA R6, P5, R10, R6, 0x1 ;  /* 0x000000060a06c211 */ /* 0x000fca00078a08ff */
[----:B------:R-:W-:-:S05]  /*11fa0*/  @!P4 IMAD.X R7, RZ, RZ, R7, P5 ;  /* 0x000000ffff07c224 */ /* 0x000fca00028e0607 */
[----:B------:R-:W-:Y:S01]  /*11fb0*/  @!PT LDS RZ, [RZ] ;  /* 0x00000000fffff984 */ /* 0x000fe20000000800 */
[----:B------:R-:W-:Y:S01]  /*11fc0*/  @!PT LDS RZ, [RZ] ;  /* 0x00000000fffff984 */ /* 0x000fe20000000800 */
[----:B------:R-:W-:Y:S01]  /*11fd0*/  @!PT LDS RZ, [RZ] ;  /* 0x00000000fffff984 */ /* 0x000fe20000000800 */
[----:B------:R0:W-:Y:S04]  /*11fe0*/  @!P4 LDGSTS.E.BYPASS.LTC128B.128 [R9+0x14400], desc[UR6][R6.64], !P0 ;  /* 0x144000000609cfae */ /* 0x0001e8000c101d46 */
[----:B------:R0:W-:Y:S04]  /*11ff0*/  @!P4 LDGSTS.E.BYPASS.LTC128B.128 [R9+0x18400], desc[UR6][R6.64+0x80], !P1 ;  /* 0x184000800609cfae */ /* 0x0001e8000c901d46 */
[----:B------:R0:W-:Y:S04]  /*12000*/  @!P4 LDGSTS.E.BYPASS.LTC128B.128 [R9+0x1c400], desc[UR6][R6.64+0x100], !P2 ;  /* 0x1c4001000609cfae */ /* 0x0001e8000d101d46 */
[----:B------:R0:W-:Y:S01]  /*12010*/  @!P4 LDGSTS.E.BYPASS.LTC128B.128 [R9+0x20400], desc[UR6][R6.64+0x180], !P3 ;  /* 0x204001800609cfae */ /* 0x0001e2000d901d46 */
[----:B------:R-:W-:-:S13]  /*12020*/  ISETP.GE.AND P4, PT, R5, R2, PT ;  /* 0x000000020500720c */ /* 0x000fda0003f86270 */
[----:B0-----:R-:W-:Y:S05]  /*12030*/  WARPSYNC.COLLECTIVE R15, `(.L_x_148) ;  /* 0x000000000f087348 */ /* 0x001fea0003c00000 */
[----:B------:R1:W2:Y:S02]  /*12040*/  SHFL.IDX P6, R14, R13, R12, R11 ;  /* 0x0000000c0d0e7389 */ /* 0x0002a400000c000b */
[----:B012---:R-:W-:Y:S01]  /*12050*/  ENDCOLLECTIVE ;  /* 0x000000000000791b */ /* 0x007fe20003800000 */
.L_x_148:
[----:B------:R-:W-:Y:S02]  /*12060*/  IMAD.MOV.U32 R13, RZ, RZ, R4 ;  /* 0x000000ffff0d7224 */ /* 0x000fe400078e0004 */
[----:B------:R-:W-:-:S07]  /*12070*/  IMAD.MOV.U32 R5, RZ, RZ, R14 ;  /* 0x000000ffff057224 */ /* 0x000fce00078e000e */
[----:B------:R-:W-:Y:S05]  /*12080*/  WARPSYNC.COLLECTIVE R15, `(.L_x_149) ;  /* 0x000000000f087348 */ /* 0x000fea0003c00000 */
[----:B------:R0:W1:Y:S02]  /*12090*/  SHFL.IDX P6, R14, R13, R12, R11 ;  /* 0x0000000c0d0e7389 */ /* 0x00006400000c000b */
[----:B01----:R-:W-:Y:S01]  /*120a0*/  ENDCOLLECTIVE ;  /* 0x000000000000791b */ /* 0x003fe20003800000 */
.L_x_149:
[----:B------:R-:W-:Y:S01]  /*120b0*/  ULDC.64 UR4, c[0x0][0x208] ;  /* 0x0000820000047ab9 */ /* 0x000fe20000000a00 */
[----:B------:R-:W-:Y:S02]  /*120c0*/  IMAD.MOV.U32 R13, RZ, RZ, R3 ;  /* 0x000000ffff0d7224 */ /* 0x000fe400078e0003 */
[----:B------:R-:W-:Y:S01]  /*120d0*/  IMAD.MOV.U32 R12, RZ, RZ, 0x2 ;  /* 0x00000002ff0c7424 */ /* 0x000fe200078e00ff */
[----:B------:R-:W-:-:S04]  /*120e0*/  MOV R6, R14 ;  /* 0x0000000e00067202 */ /* 0x000fc80000000f00 */
[----:B------:R-:W-:-:S05]  /*120f0*/  @!P4 LEA R6, P5, R10, R6, 0x1 ;  /* 0x000000060a06c211 */ /* 0x000fca00078a08ff */
[----:B------:R-:W-:-:S04]  /*12100*/  @!P4 IMAD.X R5, RZ, RZ, R5, P5 ;  /* 0x000000ffff05c224 */ /* 0x000fc800028e0605 */
[----:B------:R-:W-:Y:S02]  /*12110*/  @!P4 IMAD.MOV.U32 R7, RZ, RZ, R5 ;  /* 0x000000ffff07c224 */ /* 0x000fe400078e0005 */
[----:B------:R-:W-:-:S03]  /*12120*/  VIADD R5, R0, 0x20 ;  /* 0x0000002000057836 */ /* 0x000fc60000000000 */
        /* <DEDUP_REMOVED lines=11> */
.L_x_150:
[----:B------:R-:W-:Y:S02]  /*121e0*/  IMAD.MOV.U32 R13, RZ, RZ, R4 ;  /* 0x000000ffff0d7224 */ /* 0x000fe400078e0004 */
[----:B------:R-:W-:-:S07]  /*121f0*/  IMAD.MOV.U32 R5, RZ, RZ, R14 ;  /* 0x000000ffff057224 */ /* 0x000fce00078e000e */
[----:B------:R-:W-:Y:S05]  /*12200*/  WARPSYNC.COLLECTIVE R15, `(.L_x_151) ;  /* 0x000000000f087348 */ /* 0x000fea0003c00000 */
[----:B------:R0:W1:Y:S02]  /*12210*/  SHFL.IDX P6, R14, R13, R12, R11 ;  /* 0x0000000c0d0e7389 */ /* 0x00006400000c000b */
[----:B01----:R-:W-:Y:S01]  /*12220*/  ENDCOLLECTIVE ;  /* 0x000000000000791b */ /* 0x003fe20003800000 */
.L_x_151:
[----:B------:R-:W-:Y:S01]  /*12230*/  ULDC.64 UR4, c[0x0][0x208] ;  /* 0x0000820000047ab9 */ /* 0x000fe20000000a00 */
[----:B------:R-:W-:Y:S02]  /*12240*/  IMAD.MOV.U32 R13, RZ, RZ, R3 ;  /* 0x000000ffff0d7224 */ /* 0x000fe400078e0003 */
[----:B------:R-:W-:Y:S02]  /*12250*/  IMAD.MOV.U32 R12, RZ, RZ, 0x3 ;  /* 0x00000003ff0c7424 */ /* 0x000fe400078e00ff */
[----:B------:R-:W-:-:S05]  /*12260*/  IMAD.MOV.U32 R6, RZ, RZ, R14 ;  /* 0x000000ffff067224 */ /* 0x000fca00078e000e */
[----:B------:R-:W-:-:S04]  /*12270*/  @!P4 LEA R6, P5, R10, R6, 0x1 ;  /* 0x000000060a06c211 */ /* 0x000fc800078a08ff */
[----:B------:R-:W-:-:S05]  /*12280*/  @!P4 IADD3.X R5, RZ, R5, RZ, P5, !PT ;  /* 0x00000005ff05c210 */ /* 0x000fca0002ffe4ff */
        /* <DEDUP_REMOVED lines=13> */
.L_x_152:
[----:B------:R-:W-:Y:S02]  /*12360*/  IMAD.MOV.U32 R13, RZ, RZ, R4 ;  /* 0x000000ffff0d7224 */ /* 0x000fe400078e0004 */
[----:B------:R-:W-:-:S07]  /*12370*/  IMAD.MOV.U32 R5, RZ, RZ, R14 ;  /* 0x000000ffff057224 */ /* 0x000fce00078e000e */
[----:B------:R-:W-:Y:S05]  /*12380*/  WARPSYNC.COLLECTIVE R15, `(.L_x_153) ;  /* 0x000000000f087348 */ /* 0x000fea0003c00000 */
[----:B------:R0:W1:Y:S02]  /*12390*/  SHFL.IDX P6, R14, R13, R12, R11 ;  /* 0x0000000c0d0e7389 */ /* 0x00006400000c000b */
[----:B01----:R-:W-:Y:S01]  /*123a0*/  ENDCOLLECTIVE ;  /* 0x000000000000791b */ /* 0x003fe20003800000 */
.L_x_153:
[----:B------:R-:W-:Y:S01]  /*123b0*/  ULDC.64 UR4, c[0x0][0x208] ;  /* 0x0000820000047ab9 */ /* 0x000fe20000000a00 */
[----:B------:R-:W-:Y:S02]  /*123c0*/  IMAD.MOV.U32 R13, RZ, RZ, R3 ;  /* 0x000000ffff0d7224 */ /* 0x000fe400078e0003 */
[----:B------:R-:W-:Y:S02]  /*123d0*/  IMAD.MOV.U32 R12, RZ, RZ, 0x4 ;  /* 0x00000004ff0c7424 */ /* 0x000fe400078e00ff */
[----:B------:R-:W-:-:S05]  /*123e0*/  IMAD.MOV.U32 R6, RZ, RZ, R14 ;  /* 0x000000ffff067224 */ /* 0x000fca00078e000e */
[----:B------:R-:W-:-:S05]  /*123f0*/  @!P4 LEA R6, P5, R10, R6, 0x1 ;  /* 0x000000060a06c211 */ /* 0x000fca00078a08ff */
[----:B------:R-:W-:-:S05]  /*12400*/  @!P4 IMAD.X R5, RZ, RZ, R5, P5 ;  /* 0x000000ffff05c224 */ /* 0x000fca00028e0605 */
[----:B------:R-:W-:Y:S01]  /*12410*/  @!P4 MOV R7, R5 ;  /* 0x000000050007c202 */ /* 0x000fe20000000f00 */
[----:B------:R-:W-:-:S04]  /*12420*/  VIADD R5, R0, 0x40 ;  /* 0x0000004000057836 */ /* 0x000fc80000000000 */
        /* <DEDUP_REMOVED lines=11> */
.L_x_154:
[----:B------:R-:W-:Y:S02]  /*124e0*/  IMAD.MOV.U32 R13, RZ, RZ, R4 ;  /* 0x000000ffff0d7224 */ /* 0x000fe400078e0004 */
[----:B------:R-:W-:-:S07]  /*124f0*/  IMAD.MOV.U32 R5, RZ, RZ, R14 ;  /* 0x000000ffff057224 */ /* 0x000fce00078e000e */
[----:B------:R-:W-:Y:S05]  /*12500*/  WARPSYNC.COLLECTIVE R15, `(.L_x_155) ;  /* 0x000000000f087348 */ /* 0x000fea0003c00000 */
[----:B------:R0:W1:Y:S02]  /*12510*/  SHFL.IDX P6, R14, R13, R12, R11 ;  /* 0x0000000c0d0e7389 */ /* 0x00006400000c000b */
[----:B01----:R-:W-:Y:S01]  /*12520*/  ENDCOLLECTIVE ;  /* 0x000000000000791b */ /* 0x003fe20003800000 */
.L_x_155:
[----:B------:R-:W-:Y:S01]  /*12530*/  ULDC.64 UR4, c[0x0][0x208] ;  /* 0x0000820000047ab9 */ /* 0x000fe20000000a00 */
[----:B------:R-:W-:Y:S02]  /*12540*/  IMAD.MOV.U32 R13, RZ, RZ, R3 ;  /* 0x000000ffff0d7224 */ /* 0x000fe400078e0003 */
[----:B------:R-:W-:Y:S02]  /*12550*/  IMAD.MOV.U32 R12, RZ, RZ, 0x5 ;  /* 0x00000005ff0c7424 */ /* 0x000fe400078e00ff */
[----:B------:R-:W-:-:S05]  /*12560*/  IMAD.MOV.U32 R6, RZ, RZ, R14 ;  /* 0x000000ffff067224 */ /* 0x000fca00078e000e */
[----:B------:R-:W-:-:S05]  /*12570*/  @!P4 LEA R6, P5, R10, R6, 0x1 ;  /* 0x000000060a06c211 */ /* 0x000fca00078a08ff */
[----:B------:R-:W-:-:S04]  /*12580*/  @!P4 IMAD.X R5, RZ, RZ, R5, P5 ;  /* 0x000000ffff05c224 */ /* 0x000fc800028e0605 */
[----:B------:R-:W-:Y:S01]  /*12590*/  @!P4 IMAD.MOV.U32 R7, RZ, RZ, R5 ;  /* 0x000000ffff07c224 */ /* 0x000fe200078e0005 */
[----:B------:R-:W-:-:S04]  /*125a0*/  IADD3 R5, R0, 0x50, RZ ;  /* 0x0000005000057810 */ /* 0x000fc80007ffe0ff */
        /* <DEDUP_REMOVED lines=11> */
.L_x_156:
[----:B------:R-:W-:Y:S02]  /*12660*/  IMAD.MOV.U32 R13, RZ, RZ, R4 ;  /* 0x000000ffff0d7224 */ /* 0x000fe400078e0004 */
[----:B------:R-:W-:-:S07]  /*12670*/  IMAD.MOV.U32 R5, RZ, RZ, R14 ;  /* 0x000000ffff057224 */ /* 0x000fce00078e000e */
[----:B------:R-:W-:Y:S05]  /*12680*/  WARPSYNC.COLLECTIVE R15, `(.L_x_157) ;  /* 0x000000000f087348 */ /* 0x000fea0003c00000 */
[----:B------:R0:W1:Y:S02]  /*12690*/  SHFL.IDX P6, R14, R13, R12, R11 ;  /* 0x0000000c0d0e7389 */ /* 0x00006400000c000b */
[----:B01----:R-:W-:Y:S01]  /*126a0*/  ENDCOLLECTIVE ;  /* 0x000000000000791b */ /* 0x003fe20003800000 */
.L_x_157:
[----:B------:R-:W-:Y:S01]  /*126b0*/  ULDC.64 UR4, c[0x0][0x208] ;  /* 0x0000820000047ab9 */ /* 0x000fe20000000a00 */
[----:B------:R-:W-:Y:S01]  /*126c0*/  MOV R13, R3 ;  /* 0x00000003000d7202 */ /* 0x000fe20000000f00 */
[----:B------:R-:W-:Y:S02]  /*126d0*/  IMAD.MOV.U32 R12, RZ, RZ, 0x6 ;  /* 0x00000006ff0c7424 */ /* 0x000fe400078e00ff */
[----:B------:R-:W-:-:S05]  /*126e0*/  IMAD.MOV.U32 R6, RZ, RZ, R14 ;  /* 0x000000ffff067224 */ /* 0x000fca00078e000e */
        /* <DEDUP_REMOVED lines=15> */
.L_x_158:
[----:B------:R-:W-:Y:S02]  /*127e0*/  IMAD.MOV.U32 R13, RZ, RZ, R4 ;  /* 0x000000ffff0d7224 */ /* 0x000fe400078e0004 */
[----:B------:R-:W-:-:S07]  /*127f0*/  IMAD.MOV.U32 R5, RZ, RZ, R14 ;  /* 0x000000ffff057224 */ /* 0x000fce00078e000e */
[----:B------:R-:W-:Y:S05]  /*12800*/  WARPSYNC.COLLECTIVE R15, `(.L_x_159) ;  /* 0x000000000f087348 */ /* 0x000fea0003c00000 */
[----:B------:R0:W1:Y:S02]  /*12810*/  SHFL.IDX P6, R14, R13, R12, R11 ;  /* 0x0000000c0d0e7389 */ /* 0x00006400000c000b */
[----:B01----:R-:W-:Y:S01]  /*12820*/  ENDCOLLECTIVE ;  /* 0x000000000000791b */ /* 0x003fe20003800000 */
.L_x_159:
[----:B------:R-:W-:Y:S01]  /*12830*/  ULDC.64 UR4, c[0x0][0x208] ;  /* 0x0000820000047ab9 */ /* 0x000fe20000000a00 */
[----:B------:R-:W-:Y:S02]  /*12840*/  IMAD.MOV.U32 R13, RZ, RZ, R3 ;  /* 0x000000ffff0d7224 */ /* 0x000fe400078e0003 */
[----:B------:R-:W-:Y:S02]  /*12850*/  IMAD.MOV.U32 R12, RZ, RZ, 0x7 ;  /* 0x00000007ff0c7424 */ /* 0x000fe400078e00ff */
[----:B------:R-:W-:-:S05]  /*12860*/  IMAD.MOV.U32 R6, RZ, RZ, R14 ;  /* 0x000000ffff067224 */ /* 0x000fca00078e000e */
[----:B------:R-:W-:-:S05]  /*12870*/  @!P4 LEA R6, P5, R10, R6, 0x1 ;  /* 0x000000060a06c211 */ /* 0x000fca00078a08ff */
[----:B------:R-:W-:-:S04]  /*12880*/  @!P4 IMAD.X R5, RZ, RZ, R5, P5 ;  /* 0x000000ffff05c224 */ /* 0x000fc800028e0605 */
[----:B------:R-:W-:-:S05]  /*12890*/  @!P4 IMAD.MOV.U32 R7, RZ, RZ, R5 ;  /* 0x000000ffff07c224 */ /* 0x000fca00078e0005 */
[----:B------:R-:W-:Y:S01]  /*128a0*/  @!PT LDS RZ, [RZ] ;  /* 0x00000000fffff984 */ /* 0x000fe20000000800 */
[----:B------:R-:W-:Y:S01]  /*128b0*/  @!PT LDS RZ, [RZ] ;  /* 0x00000000fffff984 */ /* 0x000fe20000000800 */
[----:B------:R-:W-:Y:S01]  /*128c0*/  @!PT LDS RZ, [RZ] ;  /* 0x00000000fffff984 */ /* 0x000fe20000000800 */
[----:B------:R0:W-:Y:S04]  /*128d0*/  @!P4 LDGSTS.E.BYPASS.LTC128B.128 [R9+0x17400], desc[UR4][R6.64], !P0 ;  /* 0x174000000609cfae */ /* 0x0001e8000c101d44 */
[----:B------:R0:W-:Y:S04]  /*128e0*/  @!P4 LDGSTS.E.BYPASS.LTC128B.128 [R9+0x1b400], desc[UR4][R6.64+0x80], !P1 ;  /* 0x1b4000800609cfae */ /* 0x0001e8000c901d44 */
[----:B------:R0:W-:Y:S04]  /*128f0*/  @!P4 LDGSTS.E.BYPASS.LTC128B.128 [R9+0x1f400], desc[UR4][R6.64+0x100], !P2 ;  /* 0x1f4001000609cfae */ /* 0x0001e8000d101d44 */
[----:B------:R0:W-:Y:S02]  /*12900*/  @!P4 LDGSTS.E.BYPASS.LTC128B.128 [R9+0x23400], desc[UR4][R6.64+0x180], !P3 ;  /* 0x234001800609cfae */ /* 0x0001e4000d901d44 */
[----:B0-----:R-:W-:Y:S05]  /*12910*/  WARPSYNC.COLLECTIVE R15, `(.L_x_160) ;  /* 0x000000000f087348 */ /* 0x001fea0003c00000 */
[----:B------:R1:W2:Y:S02]  /*12920*/  SHFL.IDX P6, R14, R13, R12, R11 ;  /* 0x0000000c0d0e7389 */ /* 0x0002a400000c000b */
[----:B012---:R-:W-:Y:S01]  /*12930*/  ENDCOLLECTIVE ;  /* 0x000000000000791b */ /* 0x007fe20003800000 */
.L_x_160:
[----:B------:R-:W-:Y:S01]  /*12940*/  IMAD.MOV.U32 R13, RZ, RZ, R4 ;  /* 0x000000ffff0d7224 */ /* 0x000fe200078e0004 */
[----:B------:R-:W-:-:S07]  /*12950*/  MOV R5, R14 ;  /* 0x0000000e00057202 */ /* 0x000fce0000000f00 */
[----:B------:R-:W-:Y:S05]  /*12960*/  WARPSYNC.COLLECTIVE R15, `(.L_x_161) ;  /* 0x000000000f087348 */ /* 0x000fea0003c00000 */
[----:B------:R0:W1:Y:S02]  /*12970*/  SHFL.IDX P6, R14, R13, R12, R11 ;  /* 0x0000000c0d0e7389 */ /* 0x00006400000c000b */
[----:B01----:R-:W-:Y:S01]  /*12980*/  ENDCOLLECTIVE ;  /* 0x000000000000791b */ /* 0x003fe20003800000 */
.L_x_161:
[----:B------:R-:W-:Y:S01]  /*12990*/  IMAD.MOV.U32 R3, RZ, RZ, R14 ;  /* 0x000000ffff037224 */ /* 0x000fe200078e000e */
[----:B------:R-:W-:Y:S06]  /*129a0*/  BRA `(.L_x_162) ;  /* 0xffffffb800ec7947 */ /* 0x000fec000383ffff */
.L_x_53:
[----:B0-----:R0:W3:Y:S02]  /*129b0*/  SYNCS.PHASECHK.TRANS64.TRYWAIT P0, [R9+URZ+0x38820], R0 ;  /* 0x03882000090075a7 */ /* 0x0010e4000800017f */
[----:B---3--:R-:W-:Y:S05]  /*129c0*/  @!P0 NANOSLEEP.SYNCS 0x989680 ;  /* 0x009896800000895d */ /* 0x008fea0003900000 */
[----:B------:R-:W3:Y:S02]  /*129d0*/  @!P0 SYNCS.PHASECHK.TRANS64 P0, [R9+URZ+0x38820], R0 ;  /* 0x03882000090085a7 */ /* 0x000ee4000800007f */
[----:B---3--:R-:W-:Y:S05]  /*129e0*/  @!P0 BRA `(.L_x_53) ;  /* 0xfffffffc00f08947 */ /* 0x008fea000383ffff */
[----:B------:R-:W-:Y:S05]  /*129f0*/  BRA `(.L_x_163) ;  /* 0xffffffbc004c7947 */ /* 0x000fea000383ffff */
.L_x_60:
[----:B--2---:R2:W3:Y:S02]  /*12a00*/  SYNCS.PHASECHK.TRANS64.TRYWAIT P0, [R3+URZ+0x38840], R2 ;  /* 0x03884002030075a7 */ /* 0x0044e4000800017f */
[----:B---3--:R-:W-:Y:S05]  /*12a10*/  @!P0 NANOSLEEP.SYNCS 0x989680 ;  /* 0x009896800000895d */ /* 0x008fea0003900000 */
[----:B------:R-:W3:Y:S02]  /*12a20*/  @!P0 SYNCS.PHASECHK.TRANS64 P0, [R3+URZ+0x38840], R2 ;  /* 0x03884002030085a7 */ /* 0x000ee4000800007f */
[----:B---3--:R-:W-:Y:S05]  /*12a30*/  @!P0 BRA `(.L_x_60) ;  /* 0xfffffffc00f08947 */ /* 0x008fea000383ffff */
[----:B------:R-:W-:Y:S05]  /*12a40*/  BRA `(.L_x_164) ;  /* 0xffffffc000047947 */ /* 0x000fea000383ffff */
.L_x_68:
[----:B0-----:R0:W1:Y:S02]  /*12a50*/  SYNCS.PHASECHK.TRANS64.TRYWAIT P0, [R3+URZ+0x60], R2 ;  /* 0x00006002030075a7 */ /* 0x001064000800017f */
[----:B-1----:R-:W-:Y:S05]  /*12a60*/  @!P0 NANOSLEEP.SYNCS 0x989680 ;  /* 0x009896800000895d */ /* 0x002fea0003900000 */
[----:B------:R-:W1:Y:S02]  /*12a70*/  @!P0 SYNCS.PHASECHK.TRANS64 P0, [R3+URZ+0x60], R2 ;  /* 0x00006002030085a7 */ /* 0x000e64000800007f */
[----:B-1----:R-:W-:Y:S05]  /*12a80*/  @!P0 BRA `(.L_x_68) ;  /* 0xfffffffc00f08947 */ /* 0x002fea000383ffff */
[----:B------:R-:W-:Y:S05]  /*12a90*/  BRA `(.L_x_165) ;  /* 0xffffffc400547947 */ /* 0x000fea000383ffff */
.L_x_80:
[----:B--2---:R2:W3:Y:S02]  /*12aa0*/  SYNCS.PHASECHK.TRANS64.TRYWAIT P0, [R3+URZ+0x38840], R2 ;  /* 0x03884002030075a7 */ /* 0x0044e4000800017f */
[----:B---3--:R-:W-:Y:S05]  /*12ab0*/  @!P0 NANOSLEEP.SYNCS 0x989680 ;  /* 0x009896800000895d */ /* 0x008fea0003900000 */
[----:B------:R-:W3:Y:S02]  /*12ac0*/  @!P0 SYNCS.PHASECHK.TRANS64 P0, [R3+URZ+0x38840], R2 ;  /* 0x03884002030085a7 */ /* 0x000ee4000800007f */
[----:B---3--:R-:W-:Y:S05]  /*12ad0*/  @!P0 BRA `(.L_x_80) ;  /* 0xfffffffc00f08947 */ /* 0x008fea000383ffff */
[----:B------:R-:W-:Y:S05]  /*12ae0*/  BRA `(.L_x_166) ;  /* 0xffffffcc00547947 */ /* 0x000fea000383ffff */
.L_x_88:
[----:B0-----:R0:W1:Y:S02]  /*12af0*/  SYNCS.PHASECHK.TRANS64.TRYWAIT P0, [R5+URZ+0x60], R2 ;  /* 0x00006002050075a7 */ /* 0x001064000800017f */
[----:B-1----:R-:W-:Y:S05]  /*12b00*/  @!P0 NANOSLEEP.SYNCS 0x989680 ;  /* 0x009896800000895d */ /* 0x002fea0003900000 */
[----:B------:R-:W1:Y:S02]  /*12b10*/  @!P0 SYNCS.PHASECHK.TRANS64 P0, [R5+URZ+0x60], R2 ;  /* 0x00006002050085a7 */ /* 0x000e64000800007f */
[----:B-1----:R-:W-:Y:S05]  /*12b20*/  @!P0 BRA `(.L_x_88) ;  /* 0xfffffffc00f08947 */ /* 0x002fea000383ffff */
[----:B------:R-:W-:Y:S05]  /*12b30*/  BRA `(.L_x_167) ;  /* 0xffffffd000a47947 */ /* 0x000fea000383ffff */
.L_x_99:
[----:B---3--:R3:W4:Y:S02]  /*12b40*/  SYNCS.PHASECHK.TRANS64.TRYWAIT P0, [R2+URZ+0x38840], R3 ;  /* 0x03884003020075a7 */ /* 0x008724000800017f */
[----:B----4-:R-:W-:Y:S05]  /*12b50*/  @!P0 NANOSLEEP.SYNCS 0x989680 ;  /* 0x009896800000895d */ /* 0x010fea0003900000 */
[----:B------:R-:W4:Y:S02]  /*12b60*/  @!P0 SYNCS.PHASECHK.TRANS64 P0, [R2+URZ+0x38840], R3 ;  /* 0x03884003020085a7 */ /* 0x000f24000800007f */
[----:B----4-:R-:W-:Y:S05]  /*12b70*/  @!P0 BRA `(.L_x_99) ;  /* 0xfffffffc00f08947 */ /* 0x010fea000383ffff */
[----:B------:R-:W-:Y:S05]  /*12b80*/  BRA `(.L_x_168) ;  /* 0xffffffd800747947 */ /* 0x000fea000383ffff */
.L_x_107:
[----:B0-----:R0:W1:Y:S02]  /*12b90*/  SYNCS.PHASECHK.TRANS64.TRYWAIT P0, [R5+URZ+0x60], R7 ;  /* 0x00006007050075a7 */ /* 0x001064000800017f */
[----:B-1----:R-:W-:Y:S05]  /*12ba0*/  @!P0 NANOSLEEP.SYNCS 0x989680 ;  /* 0x009896800000895d */ /* 0x002fea0003900000 */
[----:B------:R-:W1:Y:S02]  /*12bb0*/  @!P0 SYNCS.PHASECHK.TRANS64 P0, [R5+URZ+0x60], R7 ;  /* 0x00006007050085a7 */ /* 0x000e64000800007f */
[----:B-1----:R-:W-:Y:S05]  /*12bc0*/  @!P0 BRA `(.L_x_107) ;  /* 0xfffffffc00f08947 */ /* 0x002fea000383ffff */
[----:B------:R-:W-:Y:S05]  /*12bd0*/  BRA `(.L_x_169) ;  /* 0xffffffdc00c47947 */ /* 0x000fea000383ffff */
.L_x_118:
[----:B0-----:R0:W2:Y:S02]  /*12be0*/  SYNCS.PHASECHK.TRANS64.TRYWAIT P0, [R2+URZ+0x38860], R3 ;  /* 0x03886003020075a7 */ /* 0x0010a4000800017f */
[----:B--2---:R-:W-:Y:S05]  /*12bf0*/  @!P0 NANOSLEEP.SYNCS 0x989680 ;  /* 0x009896800000895d */ /* 0x004fea0003900000 */
[----:B------:R-:W2:Y:S02]  /*12c00*/  @!P0 SYNCS.PHASECHK.TRANS64 P0, [R2+URZ+0x38860], R3 ;  /* 0x03886003020085a7 */ /* 0x000ea4000800007f */
[----:B--2---:R-:W-:Y:S05]  /*12c10*/  @!P0 BRA `(.L_x_118) ;  /* 0xfffffffc00f08947 */ /* 0x004fea000383ffff */
[----:B------:R-:W-:Y:S05]  /*12c20*/  BRA `(.L_x_170) ;  /* 0xffffffe4003c7947 */ /* 0x000fea000383ffff */
.L_x_127:
[----:B0-----:R0:W1:Y:S02]  /*12c30*/  SYNCS.PHASECHK.TRANS64.TRYWAIT P0, [R0+URZ+0x38820], R3 ;  /* 0x03882003000075a7 */ /* 0x001064000800017f */
[----:B-1----:R-:W-:Y:S05]  /*12c40*/  @!P0 NANOSLEEP.SYNCS 0x989680 ;  /* 0x009896800000895d */ /* 0x002fea0003900000 */
[----:B------:R-:W1:Y:S02]  /*12c50*/  @!P0 SYNCS.PHASECHK.TRANS64 P0, [R0+URZ+0x38820], R3 ;  /* 0x03882003000085a7 */ /* 0x000e64000800007f */
[----:B-1----:R-:W-:Y:S05]  /*12c60*/  @!P0 BRA `(.L_x_127) ;  /* 0xfffffffc00f08947 */ /* 0x002fea000383ffff */
[----:B------:R-:W-:Y:S05]  /*12c70*/  BRA `(.L_x_171) ;  /* 0xffffffe800c07947 */ /* 0x000fea000383ffff */
.L_x_128:
[----:B------:R-:W1:Y:S01]  /*12c80*/  S2R R2, SR_TID.X ;  /* 0x0000000000027919 */ /* 0x000e620000002100 */
[----:B------:R-:W-:Y:S01]  /*12c90*/  BSSY B0, `(.L_x_172) ;  /* 0x000000a000007945 */ /* 0x000fe20003800000 */
[----:B------:R-:W-:Y:S02]  /*12ca0*/  IMAD.MOV.U32 R12, RZ, RZ, RZ ;  /* 0x000000ffff0c7224 */ /* 0x000fe400078e00ff */
[----:B------:R-:W-:Y:S02]  /*12cb0*/  IMAD.MOV.U32 R11, RZ, RZ, 0x1f ;  /* 0x0000001fff0b7424 */ /* 0x000fe400078e00ff */
[----:B------:R-:W-:Y:S01]  /*12cc0*/  IMAD.MOV.U32 R15, RZ, RZ, -0x1 ;  /* 0xffffffffff0f7424 */ /* 0x000fe200078e00ff */
[----:B-1----:R-:W-:-:S04]  /*12cd0*/  SHF.R.U32.HI R2, RZ, 0x5, R2 ;  /* 0x00000005ff027819 */ /* 0x002fc80000011602 */
[----:B------:R-:W-:-:S05]  /*12ce0*/  LOP3.LUT R2, R2, 0x3, RZ, 0xc0, !PT ;  /* 0x0000000302027812 */ /* 0x000fca00078ec0ff */
[----:B------:R-:W-:-:S07]  /*12cf0*/  IMAD.MOV.U32 R13, RZ, RZ, R2 ;  /* 0x000000ffff0d7224 */ /* 0x000fce00078e0002 */
[----:B0--3--:R-:W-:Y:S05]  /*12d00*/  WARPSYNC.COLLECTIVE R15, `(.L_x_173) ;  /* 0x000000000f087348 */ /* 0x009fea0003c00000 */
[----:B------:R1:W2:Y:S02]  /*12d10*/  SHFL.IDX P6, R14, R13, R12, R11 ;  /* 0x0000000c0d0e7389 */ /* 0x0002a400000c000b */
[----:B0123--:R-:W-:Y:S01]  /*12d20*/  ENDCOLLECTIVE ;  /* 0x000000000000791b */ /* 0x00ffe20003800000 */
.L_x_173:
[----:B------:R-:W-:Y:S05]  /*12d30*/  BSYNC B0 ;  /* 0x0000000000007941 */ /* 0x000fea0003800000 */
.L_x_172:
[----:B------:R-:W-:Y:S05]  /*12d40*/  BRA `(.L_x_174) ;  /* 0xffffffe800a87947 */ /* 0x000fea000383ffff */
.L_x_131:
[----:B------:R-:W-:Y:S01]  /*12d50*/  BSSY B1, `(.L_x_175) ;  /* 0x0000006000017945 */ /* 0x000fe20003800000 */
[----:B------:R-:W-:-:S07]  /*12d60*/  IMAD.MOV.U32 R15, RZ, RZ, -0x1 ;  /* 0xffffffffff0f7424 */ /* 0x000fce00078e00ff */
[----:B01-3--:R-:W-:Y:S05]  /*12d70*/  WARPSYNC.COLLECTIVE R15, `(.L_x_176) ;  /* 0x000000000f0c7348 */ /* 0x00bfea0003c00000 */
[----:B------:R-:W-:Y:S02]  /*12d80*/  ELECT P6, UR62, PT ;  /* 0x00000000003e782f */ /* 0x000fe400038c0000 */
[----:B------:R-:W-:Y:S01]  /*12d90*/  MOV R14, UR62 ;  /* 0x0000003e000e7c02 */ /* 0x000fe20008000f00 */
[----:B01-3--:R-:W-:Y:S10]  /*12da0*/  ENDCOLLECTIVE ;  /* 0x000000000000791b */ /* 0x00bff40003800000 */
.L_x_176:
[----:B------:R-:W-:Y:S05]  /*12db0*/  BSYNC B1 ;  /* 0x0000000000017941 */ /* 0x000fea0003800000 */
.L_x_175:
[----:B------:R-:W-:Y:S05]  /*12dc0*/  BRA `(.L_x_177) ;  /* 0xffffffe800a07947 */ /* 0x000fea000383ffff */
.L_x_133:
[----:B0-----:R0:W1:Y:S02]  /*12dd0*/  SYNCS.PHASECHK.TRANS64.TRYWAIT P0, [R6+URZ], R5 ;  /* 0x00000005060075a7 */ /* 0x001064000800017f */
[----:B-1----:R-:W-:Y:S05]  /*12de0*/  @!P0 NANOSLEEP.SYNCS 0x989680 ;  /* 0x009896800000895d */ /* 0x002fea0003900000 */
[----:B------:R-:W1:Y:S02]  /*12df0*/  @!P0 SYNCS.PHASECHK.TRANS64 P0, [R6+URZ], R5 ;  /* 0x00000005060085a7 */ /* 0x000e64000800007f */
[----:B-1----:R-:W-:Y:S05]  /*12e00*/  @!P0 BRA `(.L_x_133) ;  /* 0xfffffffc00f08947 */ /* 0x002fea000383ffff */
[----:B------:R-:W-:Y:S05]  /*12e10*/  BRA `(.L_x_178) ;  /* 0xffffffe800e07947 */ /* 0x000fea000383ffff */
.L_x_134:
[----:B-1----:R1:W2:Y:S02]  /*12e20*/  SYNCS.PHASECHK.TRANS64.TRYWAIT P0, [R3+URZ], R2 ;  /* 0x00000002030075a7 */ /* 0x0022a4000800017f */
[----:B--2---:R-:W-:Y:S05]  /*12e30*/  @!P0 NANOSLEEP.SYNCS 0x989680 ;  /* 0x009896800000895d */ /* 0x004fea0003900000 */
[----:B------:R-:W2:Y:S02]  /*12e40*/  @!P0 SYNCS.PHASECHK.TRANS64 P0, [R3+URZ], R2 ;  /* 0x00000002030085a7 */ /* 0x000ea4000800007f */
[----:B--2---:R-:W-:Y:S05]  /*12e50*/  @!P0 BRA `(.L_x_134) ;  /* 0xfffffffc00f08947 */ /* 0x004fea000383ffff */
[----:B------:R-:W-:Y:S05]  /*12e60*/  BRA `(.L_x_179) ;  /* 0xffffffe800d47947 */ /* 0x000fea000383ffff */
.L_x_136:
[----:B-1----:R1:W2:Y:S02]  /*12e70*/  SYNCS.PHASECHK.TRANS64.TRYWAIT P0, [R18+URZ], R5 ;  /* 0x00000005120075a7 */ /* 0x0022a4000800017f */
[----:B--2---:R-:W-:Y:S05]  /*12e80*/  @!P0 NANOSLEEP.SYNCS 0x989680 ;  /* 0x009896800000895d */ /* 0x004fea0003900000 */
[----:B------:R-:W2:Y:S02]  /*12e90*/  @!P0 SYNCS.PHASECHK.TRANS64 P0, [R18+URZ], R5 ;  /* 0x00000005120085a7 */ /* 0x000ea4000800007f */
[----:B--2---:R-:W-:Y:S05]  /*12ea0*/  @!P0 BRA `(.L_x_136) ;  /* 0xfffffffc00f08947 */ /* 0x004fea000383ffff */
[----:B------:R-:W-:Y:S05]  /*12eb0*/  BRA `(.L_x_180) ;  /* 0xffffffe800d87947 */ /* 0x000fea000383ffff */
.L_x_181:
[----:B------:R-:W-:-:S00]  /*12ec0*/  BRA `(.L_x_181) ;  /* 0xfffffffc00fc7947 */ /* 0x000fc0000383ffff */
[----:B------:R-:W-:-:S00]  /*12ed0*/  NOP ;  /* 0x0000000000007918 */ /* 0x000fc00000000000 */
        /* <DEDUP_REMOVED lines=10> */
.L_x_15293:


//--------------------- .text._ZN7cutlass13device_kernelIN5flash11enable_sm90INS1_16FlashAttnFwdSm90INS1_25CollectiveMainloopFwdSm90ILi2EN4cute5tupleIJNS5_1CILi2EEENS7_ILi1EEES9_EEENS6_IJNS7_ILi128EEENS7_ILi80EEENS7_ILi256EEEEEELi256ENS_6half_tEfNS_4arch4Sm90ELb0ELb0ELb1ELb0ELb0ELb0ELb0ELb1ELb1ELb1ELb0ELb0EEENS1_21CollectiveEpilogueFwdINS6_IJSB_SD_SC_EEESA_SF_SH_Li256ELb0ELb1ELb0ELb0EEENS1_29StaticPersistentTileSchedulerILb0EEEEEEEEEvNT_6ParamsE --------------------------
	.section	.text._ZN7cutlass13device_kernelIN5flash11enable_sm90INS1_16FlashAttnFwdSm90INS1_25CollectiveMainloopFwdSm90ILi2EN4cute5tupleIJNS5_1CILi2EEENS7_ILi1EEES9_EEENS6_IJNS7_ILi128EEENS7_ILi80EEENS7_ILi256EEEEEELi256ENS_6half_tEfNS_4arch4Sm90ELb0ELb0ELb1ELb0ELb0ELb0ELb0ELb1ELb1ELb1ELb0ELb0EEENS1_21CollectiveEpilogueFwdINS6_IJSB_SD_SC_EEESA_SF_SH_Li256ELb0ELb1ELb0ELb0EEENS1_29StaticPersistentTileSchedulerILb0EEEEEEEEEvNT_6ParamsE,"ax",@progbits
	.align	128
.text._ZN7cutlass13device_kernelIN5flash11enable_sm90INS1_16FlashAttnFwdSm90INS1_25CollectiveMainloopFwdSm90ILi2EN4cute5tupleIJNS5_1CILi2EEENS7_ILi1EEES9_EEENS6_IJNS7_ILi128EEENS7_ILi80EEENS7_ILi256EEEEEELi256ENS_6half_tEfNS_4arch4Sm90ELb0ELb0ELb1ELb0ELb0ELb0ELb0ELb1ELb1ELb1ELb0ELb0EEENS1_21CollectiveEpilogueFwdINS6_IJSB_SD_SC_EEESA_SF_SH_Li256ELb0ELb1ELb0ELb0EEENS1_29StaticPersistentTileSchedulerILb0EEEEEEEEEvNT_6ParamsE:
        .type           _ZN7cutlass13device_kernelIN5flash11enable_sm90INS1_16FlashAttnFwdSm90INS1_25CollectiveMainloopFwdSm90ILi2EN4cute5tupleIJNS5_1CILi2EEENS7_ILi1EEES9_EEENS6_IJNS7_ILi128EEENS7_ILi80EEENS7_ILi256EEEEEELi256ENS_6half_tEfNS_4arch4Sm90ELb0ELb0ELb1ELb0ELb0ELb0ELb0ELb1ELb1ELb1ELb0ELb0EEENS1_21CollectiveEpilogueFwdINS6_IJSB_SD_SC_EEESA_SF_SH_Li256ELb0ELb1ELb0ELb0EEENS1_29StaticPersistentTileSchedulerILb0EEEEEEEEEvNT_6ParamsE,@function
        .size           _ZN7cutlass13device_kernelIN5flash11enable_sm90INS1_16FlashAttnFwdSm90INS1_25CollectiveMainloopFwdSm90ILi2EN4cute5tupleIJNS5_1CILi2EEENS7_ILi1EEES9_EEENS6_IJNS7_ILi128EEENS7_ILi80EEENS7_ILi256EEEEEELi256ENS_6half_tEfNS_4arch4Sm90ELb0ELb0ELb1ELb0ELb0ELb0ELb0ELb1ELb1ELb1ELb0ELb0EEENS1_21CollectiveEpilogueFwdINS6_IJSB_SD_SC_EEESA_SF_SH_Li256ELb0ELb1ELb0ELb0EEENS1_29StaticPersistentTileSchedulerILb0EEEEEEEEEvNT_6ParamsE,(.L_x_15294 - _ZN7cutlass13device_kernelIN5flash11enable_sm90INS1_16FlashAttnFwdSm90INS1_25CollectiveMainloopFwdSm90ILi2EN4cute5tupleIJNS5_1CILi2EEENS7_ILi1EEES9_EEENS6_IJNS7_ILi128EEENS7_ILi80EEENS7_ILi256EEEEEELi256ENS_6half_tEfNS_4arch4Sm90ELb0ELb0ELb1ELb0ELb0ELb0ELb0ELb1ELb1ELb1ELb0ELb0EEENS1_21CollectiveEpilogueFwdINS6_IJSB_SD_SC_EEESA_SF_SH_Li256ELb0ELb1ELb0ELb0EEENS1_29StaticPersistentTileSchedulerILb0EEEEEEEEEvNT_6ParamsE)
        .other          _ZN7cutlass13device_kernelIN5flash11enable_sm90INS1_16FlashAttnFwdSm90INS1_25CollectiveMainloopFwdSm90ILi2EN4cute5tupleIJNS5_1CILi2EEENS7_ILi1EEES9_EEENS6_IJNS7_ILi128EEENS7_ILi80EEENS7_ILi256EEEEEELi256ENS_6half_tEfNS_4arch4Sm90ELb0ELb0ELb1ELb0ELb0ELb0ELb0ELb1ELb1ELb1ELb0ELb0EEENS1_21CollectiveEpilogueFwdINS6_IJSB_SD_SC_EEESA_SF_SH_Li256ELb0ELb1ELb0ELb0EEENS1_29StaticPersistentTileSchedulerILb0EEEEEEEEEvNT_6ParamsE,@"STO_CUDA_ENTRY STV_DEFAULT"
_ZN7cutlass13device_kernelIN5flash11enable_sm90INS1_16FlashAttnFwdSm90INS1_25CollectiveMainloopFwdSm90ILi2EN4cute5tupleIJNS5_1CILi2EEENS7_ILi1EEES9_EEENS6_IJNS7_ILi128EEENS7_ILi80EEENS7_ILi256EEEEEELi256ENS_6half_tEfNS_4arch4Sm90ELb0ELb0ELb1ELb0ELb0ELb0ELb0ELb1ELb1ELb1ELb0ELb0EEENS1_21CollectiveEpilogueFwdINS6_IJSB_SD_SC_EEESA_SF_SH_Li256ELb0ELb1ELb0ELb0EEENS1_29StaticPersistentTileSchedulerILb0EEEEEEEEEvNT_6ParamsE:
        /* <DEDUP_REMOVED lines=18> */
.L_x_183:
[----:B------:R-:W-:Y:S05]  /*0120*/  BSYNC B0 ;  /* 0x0000000000007941 */ /* 0x000fea0003800000 */
.L_x_182:
        /* <DEDUP_REMOVED lines=41> */
.L_x_184:
[----:B0-----:R-:W0:Y:S01]  /*03c0*/  S2UR UR4, SR_CTAID.Y ;  /* 0x00000000000479c3 */ /* 0x001e220000002600 */
[----:B------:R-:W3:Y:S01]  /*03d0*/  SHFL.IDX PT, R8, R2, RZ, 0x1f ;  /* 0x00001fff02087589 */ /* 0x000ee200000e0000 */
[----:B------:R-:W-:Y:S01]  /*03e0*/  ULDC UR5, c[0x0][0x154] ;  /* 0x0000550000057ab9 */ /* 0x000fe20000000800 */
[----:B------:R-:W-:-:S05]  /*03f0*/  NOP ;  /* 0x0000000000007918 */ /* 0x000fca0000000000 */
[----:B------:R-:W5:Y:S08]  /*0400*/  S2UR UR6, SR_CTAID.X ;  /* 0x00000000000679c3 */ /* 0x000f700000002500 */
[----:B------:R-:W1:Y:S01]  /*0410*/  LDC R7, c[0x0][0x148] ;  /* 0x00005200ff077b82 */ /* 0x000e620000000800 */
[----:B0-----:R-:W-:Y:S02]  /*0420*/  I2FP.F32.U32 R3, UR4 ;  /* 0x0000000400037c45 */ /* 0x001fe40008201000 */
[----:B---3--:R-:W-:-:S03]  /*0430*/  ISETP.NE.AND P0, PT, R8, RZ, PT ;  /* 0x000000ff0800720c */ /* 0x008fc60003f05270 */
[----:B------:R-:W-:Y:S01]  /*0440*/  FMUL R6, R3, UR5 ;  /* 0x0000000503067c20 */ /* 0x000fe20008400000 */
[----:B------:R-:W-:Y:S02]  /*0450*/  SHF.R.S32.HI R3, RZ, 0x1f, R0 ;  /* 0x0000001fff037819 */ /* 0x000fe40000011400 */
[----:B-----5:R-:W-:Y:S02]  /*0460*/  I2FP.F32.U32 R5, UR6 ;  /* 0x0000000600057c45 */ /* 0x020fe40008201000 */
[----:B------:R-:W-:Y:S01]  /*0470*/  LEA.HI R3, R3, R0, RZ, 0x7 ;  /* 0x0000000003037211 */ /* 0x000fe200078f38ff */
[----:B------:R-:W0:Y:S02]  /*0480*/  F2I.U32.TRUNC.NTZ R6, R6 ;  /* 0x0000000600067305 */ /* 0x000e24000020f000 */
[----:B0-----:R-:W-:-:S04]  /*0490*/  IMAD.MOV R12, RZ, RZ, -R6 ;  /* 0x000000ffff0c7224 */ /* 0x001fc800078e0a06 */
[----:B-1----:R-:W-:Y:S01]  /*04a0*/  IMAD R12, R7, R12, UR4 ;  /* 0x00000004070c7e24 */ /* 0x002fe2000f8e020c */
[----:B------:R-:W-:Y:S02]  /*04b0*/  ULDC UR4, c[0x0][0x150] ;  /* 0x0000540000047ab9 */ /* 0x000fe40000000800 */
[----:B------:R-:W-:Y:S01]  /*04c0*/  FMUL R10, R5, UR4 ;  /* 0x00000004050a7c20 */ /* 0x000fe20008400000 */
[----:B------:R-:W-:Y:S06]  /*04d0*/  @P0 BRA `(.L_x_185) ;  /* 0x0000000000480947 */ /* 0x000fec0003800000 */
[----:B------:R-:W0:Y:S01]  /*04e0*/  S2UR UR5, SR_CgaCtaId ;  /* 0x00000000000579c3 */ /* 0x000e220000008800 */
        /* <DEDUP_REMOVED lines=12> */
[----:B0-----:R0:W1:Y:S08]  /*05b0*/  SYNCS.EXCH.64 URZ, [UR8+0x38850], UR4 ;  /* 0x03885004083f75b2 */ /* 0x0010700008000100 */
[----:B------:R0:W3:Y:S01]  /*05c0*/  SYNCS.EXCH.64 URZ, [UR8+0x38860], UR6 ;  /* 0x03886006083f75b2 */ /* 0x0000e20008000100 */
[----:B------:R0:W0:Y:S01]  /*05d0*/  SYNCS.EXCH.64 URZ, [UR8+0x38858], UR4 ;  /* 0x03885804083f75b2 */ /* 0x0000220008000100 */
[----:B------:R0:W0:Y:S01]  /*05e0*/  SYNCS.EXCH.64 URZ, [UR8+0x38868], UR6 ;  /* 0x03886806083f75b2 */ /* 0x0000220008000100 */
[----:B------:R-:W-:Y:S01]  /*05f0*/  NOP ;  /* 0x0000000000007918 */ /* 0x000fe20000000000 */
.L_x_185:
[----:B------:R-:W5:Y:S01]  /*0600*/  SHFL.IDX PT, R7, R2, RZ, 0x1f ;  /* 0x00001fff02077589 */ /* 0x000f6200000e0000 */
[----:B------:R-:W-:Y:S01]  /*0610*/  LOP3.LUT R3, R3, 0xffffff80, RZ, 0xc0, !PT ;  /* 0xffffff8003037812 */ /* 0x000fe200078ec0ff */
[----:B------:R-:W0:Y:S01]  /*0620*/  LDC R11, c[0x0][0x144] ;  /* 0x00005100ff0b7b82 */ /* 0x000e220000000800 */
[----:B------:R-:W0:Y:S01]  /*0630*/  F2I.U32.TRUNC.NTZ R10, R10 ;  /* 0x0000000a000a7305 */ /* 0x000e22000020f000 */
[----:B------:R-:W-:Y:S01]  /*0640*/  SHF.R.S32.HI R9, RZ, 0x1f, R8 ;  /* 0x0000001fff097819 */ /* 0x000fe20000011408 */
[----:B------:R-:W-:Y:S01]  /*0650*/  NOP ;  /* 0x0000000000007918 */ /* 0x000fe20000000000 */
[----:B------:R-:W-:-:S05]  /*0660*/  IMAD.IADD R3, R0, 0x1, -R3 ;  /* 0x0000000100037824 */ /* 0x000fca00078e0a03 */
[----:B------:R-:W-:-:S04]  /*0670*/  SHF.R.S32.HI R6, RZ, 0x1f, R3 ;  /* 0x0000001fff067819 */ /* 0x000fc80000011403 */
[----:B------:R-:W-:-:S04]  /*0680*/  LEA.HI R6, R6, R3, RZ, 0x3 ;  /* 0x0000000306067211 */ /* 0x000fc800078f18ff */
[--C-:B------:R-:W-:Y:S02]  /*0690*/  SHF.R.S32.HI R5, RZ, 0x3, R6.reuse ;  /* 0x00000003ff057819 */ /* 0x100fe40000011406 */
[----:B------:R-:W-:Y:S02]  /*06a0*/  SHF.R.S32.HI R6, RZ, 0x1f, R6 ;  /* 0x0000001fff067819 */ /* 0x000fe40000011406 */
[----:B-----5:R-:W-:Y:S02]  /*06b0*/  ISETP.NE.AND P0, PT, R7, RZ, PT ;  /* 0x000000ff0700720c */ /* 0x020fe40003f05270 */
[----:B------:R-:W-:Y:S02]  /*06c0*/  LEA.HI R6, R6, R5, RZ, 0x2 ;  /* 0x0000000506067211 */ /* 0x000fe400078f10ff */
[----:B------:R-:W-:Y:S02]  /*06d0*/  SHF.R.S32.HI R7, RZ, 0x1f, R4 ;  /* 0x0000001fff077819 */ /* 0x000fe40000011404 */
[----:B------:R-:W-:-:S02]  /*06e0*/  LOP3.LUT R6, R6, 0xfffffffc, RZ, 0xc0, !PT ;  /* 0xfffffffc06067812 */ /* 0x000fc400078ec0ff */
[----:B------:R-:W-:-:S05]  /*06f0*/  LEA.HI R7, R7, R4, RZ, 0x2 ;  /* 0x0000000407077211 */ /* 0x000fca00078f10ff */
[----:B------:R-:W-:Y:S05]  /*0700*/  @P0 BRA `(.L_x_186) ;  /* 0x0000000000480947 */ /* 0x000fea0003800000 */
[----:B0-----:R-:W0:Y:S01]  /*0710*/  S2UR UR5, SR_CgaCtaId ;  /* 0x00000000000579c3 */ /* 0x001e220000008800 */
[----:B------:R-:W-:Y:S01]  /*0720*/  UMOV UR4, 0x400 ;  /* 0x0000040000047882 */ /* 0x000fe20000000000 */
[----:B------:R-:W-:Y:S01]  /*0730*/  UMOV UR6, 0x1 ;  /* 0x0000000100067882 */ /* 0x000fe20000000000 */
[----:B------:R-:W-:Y:S01]  /*0740*/  UMOV UR9, 0x2 ;  /* 0x0000000200097882 */ /* 0x000fe20000000000 */
[----:B------:R-:W-:-:S04]  /*0750*/  UIADD3 UR6, -UR6, 0x100000, URZ ;  /* 0x0010000006067890 */ /* 0x000fc8000fffe13f */
[----:B------:R-:W-:Y:S02]  /*0760*/  USHF.L.U32 UR7, UR6, 0xb, URZ ;  /* 0x0000000b06077899 */ /* 0x000fe4000800063f */
[----:B------:R-:W-:Y:S01]  /*0770*/  USHF.L.U32 UR6, UR6, 0x1, URZ ;  /* 0x0000000106067899 */ /* 0x000fe2000800063f */
[----:B------:R-:W-:Y:S01]  /*0780*/  ELECT P0, URZ, PT ;  /* 0x00000000003f782f */ /* 0x000fe20003800000 */
[----:B0-----:R-:W-:Y:S02]  /*0790*/  ULEA UR8, UR5, UR4, 0x18 ;  /* 0x0000000405087291 */ /* 0x001fe4000f8ec03f */
[----:B------:R-:W-:-:S04]  /*07a0*/  UIADD3 UR4, -UR9, 0x100000, URZ ;  /* 0x0010000009047890 */ /* 0x000fc8000fffe13f */
[----:B------:R-:W-:Y:S02]  /*07b0*/  USHF.L.U32 UR5, UR4, 0xb, URZ ;  /* 0x0000000b04057899 */ /* 0x000fe4000800063f */
[----:B------:R-:W-:Y:S01]  /*07c0*/  USHF.L.U32 UR4, UR4, 0x1, URZ ;  /* 0x0000000104047899 */ /* 0x000fe2000800063f */
[----:B------:R-:W0:Y:S03]  /*07d0*/  FENCE.VIEW.ASYNC.S ;  /* 0x00000000000073c6 */ /* 0x000e260000000000 */
[----:B0-----:R0:W0:Y:S08]  /*07e0*/  SYNCS.EXCH.64 URZ, [UR8+0x38870], UR6 ;  /* 0x03887006083f75b2 */ /* 0x0010300008000100 */
[----:B------:R0:W0:Y:S01]  /*07f0*/  SYNCS.EXCH.64 URZ, [UR8+0x38880], UR4 ;  /* 0x03888004083f75b2 */ /* 0x0000220008000100 */
[----:B------:R0:W0:Y:S01]  /*0800*/  SYNCS.EXCH.64 URZ, [UR8+0x38878], UR6 ;  /* 0x03887806083f75b2 */ /* 0x0000220008000100 */
[----:B------:R0:W0:Y:S01]  /*0810*/  SYNCS.EXCH.64 URZ, [UR8+0x38888], UR4 ;  /* 0x03888804083f75b2 */ /* 0x0000220008000100 */
[----:B------:R-:W-:Y:S01]  /*0820*/  NOP ;  /* 0x0000000000007918 */ /* 0x000fe20000000000 */
.L_x_186:
[----:B------:R-:W5:Y:S01]  /*0830*/  SHFL.IDX PT, R13, R2, RZ, 0x1f ;  /* 0x00001fff020d7589 */ /* 0x000f6200000e0000 */
[----:B0-----:R-:W0:Y:S01]  /*0840*/  S2UR UR4, SR_CTAID.X ;  /* 0x00000000000479c3 */ /* 0x001e220000002500 */
[----:B------:R-:W-:Y:S01]  /*0850*/  LOP3.LUT R7, R7, 0x3ffffffc, RZ, 0xc0, !PT ;  /* 0x3ffffffc07077812 */ /* 0x000fe200078ec0ff */
[----:B------:R-:W-:Y:S01]  /*0860*/  IMAD.IADD R6, R5, 0x1, -R6 ;  /* 0x0000000105067824 */ /* 0x000fe200078e0a06 */
[----:B------:R-:W-:Y:S01]  /*0870*/  LEA.HI R9, R9, R8, RZ, 0x2 ;  /* 0x0000000809097211 */ /* 0x000fe200078f10ff */
[----:B------:R-:W-:Y:S01]  /*0880*/  IMAD.MOV R10, RZ, RZ, -R10 ;  /* 0x000000ffff0a7224 */ /* 0x000fe200078e0a0a */
[----:B------:R-:W-:Y:S01]  /*0890*/  NOP ;  /* 0x0000000000007918 */ /* 0x000fe20000000000 */
[----:B------:R-:W-:Y:S01]  /*08a0*/  IMAD.IADD R7, R4, 0x1, -R7 ;  /* 0x0000000104077824 */ /* 0x000fe200078e0a07 */
[----:B------:R-:W-:-:S03]  /*08b0*/  LOP3.LUT R9, R9, 0x3ffffffc, RZ, 0xc0, !PT ;  /* 0x3ffffffc09097812 */ /* 0x000fc600078ec0ff */
[--C-:B------:R-:W-:Y:S02]  /*08c0*/  IMAD R7, R7, 0x4, R6.reuse ;  /* 0x0000000407077824 */ /* 0x100fe400078e0206 */
[----:B------:R-:W-:Y:S02]  /*08d0*/  IMAD.IADD R9, R8, 0x1, -R9 ;  /* 0x0000000108097824 */ /* 0x000fe400078e0a09 */
[----:B------:R-:W1:Y:S01]  /*08e0*/  LDC R8, c[0x0][0x140] ;  /* 0x00005000ff087b82 */ /* 0x000e620000000800 */
[----:B------:R-:W-:Y:S01]  /*08f0*/  LEA.HI R4, R7, R7, RZ, 0x1 ;  /* 0x0000000707047211 */ /* 0x000fe200078f08ff */
[----:B------:R-:W-:-:S03]  /*0900*/  IMAD R9, R9, 0x4, R6 ;  /* 0x0000000409097824 */ /* 0x000fc600078e0206 */
[----:B------:R-:W-:Y:S02]  /*0910*/  LOP3.LUT R4, R4, 0xfffffffe, RZ, 0xc0, !PT ;  /* 0xfffffffe04047812 */ /* 0x000fe400078ec0ff */
[----:B------:R-:W-:Y:S02]  /*0920*/  LEA.HI R5, R9, R9, RZ, 0x1 ;  /* 0x0000000909057211 */ /* 0x000fe400078f08ff */
[----:B-----5:R-:W-:Y:S01]  /*0930*/  ISETP.NE.AND P0, PT, R13, RZ, PT ;  /* 0x000000ff0d00720c */ /* 0x020fe20003f05270 */
[----:B0-----:R-:W-:Y:S02]  /*0940*/  IMAD R11, R11, R10, UR4 ;  /* 0x000000040b0b7e24 */ /* 0x001fe4000f8e020a */
[----:B------:R-:W-:-:S05]  /*0950*/  IMAD.IADD R4, R7, 0x1, -R4 ;  /* 0x0000000107047824 */ /* 0x000fca00078e0a04 */
[----:B------:R-:W-:Y:S02]  /*0960*/  ISETP.NE.AND P5, PT, R4, R11, PT ;  /* 0x0000000b0400720c */ /* 0x000fe40003fa5270 */
[----:B------:R-:W-:-:S05]  /*0970*/  LOP3.LUT R4, R5, 0xfffffffe, RZ, 0xc0, !PT ;  /* 0xfffffffe05047812 */ /* 0x000fca00078ec0ff */
[----:B------:R-:W-:Y:S01]  /*0980*/  IMAD.IADD R4, R9, 0x1, -R4 ;  /* 0x0000000109047824 */ /* 0x000fe200078e0a04 */
        /* <DEDUP_REMOVED lines=19> */
.L_x_187:
[----:B------:R-:W5:Y:S01]  /*0ac0*/  SHFL.IDX PT, R6, R2, RZ, 0x1f ;  /* 0x00001fff02067589 */ /* 0x000f6200000e0000 */
[----:B------:R-:W-:Y:S01]  /*0ad0*/  ISETP.NE.AND P2, PT, R4, R11, PT ;  /* 0x0000000b0400720c */ /* 0x000fe20003f45270 */
[----:B------:R-:W-:Y:S01]  /*0ae0*/  IMAD.SHL.U32 R4, R7, 0x4, RZ ;  /* 0x0000000407047824 */ /* 0x000fe200078e00ff */
[----:B------:R-:W-:Y:S01]  /*0af0*/  LOP3.LUT P0, RZ, R3, 0x7, RZ, 0xc0, !PT ;  /* 0x0000000703ff7812 */ /* 0x000fe2000780c0ff */
[----:B------:R-:W-:Y:S01]  /*0b00*/  IMAD.SHL.U32 R22, R9, 0x4, RZ ;  /* 0x0000000409167824 */ /* 0x000fe200078e00ff */
[----:B-1----:R-:W-:Y:S01]  /*0b10*/  ISETP.EQ.U32.AND P1, PT, R8, 0x1, PT ;  /* 0x000000010800780c */ /* 0x002fe20003f22070 */
[----:B------:R-:W-:Y:S01]  /*0b20*/  IMAD.MOV.U32 R19, RZ, RZ, 0x1 ;  /* 0x00000001ff137424 */ /* 0x000fe200078e00ff */
[----:B------:R-:W-:Y:S01]  /*0b30*/  LOP3.LUT R23, R7, 0xc, R4, 0x78, !PT ;  /* 0x0000000c07177812 */ /* 0x000fe200078e7804 */
[----:B------:R-:W-:Y:S01]  /*0b40*/  IMAD.MOV.U32 R18, RZ, RZ, 0x1 ;  /* 0x00000001ff127424 */ /* 0x000fe200078e00ff */
[----:B------:R-:W-:Y:S01]  /*0b50*/  LOP3.LUT R22, R9, 0xc, R22, 0x78, !PT ;  /* 0x0000000c09167812 */ /* 0x000fe200078e7816 */
[----:B------:R-:W-:Y:S01]  /*0b60*/  NOP ;  /* 0x0000000000007918 */ /* 0x000fe20000000000 */
[----:B------:R-:W-:-:S02]  /*0b70*/  @P5 LEA.HI R4, R23, R23, RZ, 0x1 ;  /* 0x0000001717045211 */ /* 0x000fc400078f08ff */
[----:B------:R-:W-:Y:S02]  /*0b80*/  ISETP.LT.U32.AND P4, PT, R23, 0x2, !P0 ;  /* 0x000000021700780c */ /* 0x000fe40004781070 */
[----:B------:R-:W-:Y:S02]  /*0b90*/  @P5 SHF.R.S32.HI R4, RZ, 0x1, R4 ;  /* 0x00000001ff045819 */ /* 0x000fe40000011404 */
[----:B------:R-:W-:Y:S02]  /*0ba0*/  @P2 LEA.HI R5, R22, R22, RZ, 0x1 ;  /* 0x0000001616052211 */ /* 0x000fe400078f08ff */
[----:B------:R-:W-:Y:S02]  /*0bb0*/  @P5 ISETP.NE.AND P6, PT, R4, R12, PT ;  /* 0x0000000c0400520c */ /* 0x000fe40003fc5270 */
[----:B------:R-:W-:Y:S02]  /*0bc0*/  SEL R4, RZ, 0x1, !P4 ;  /* 0x00000001ff047807 */ /* 0x000fe40006000000 */
[----:B------:R-:W-:-:S02]  /*0bd0*/  @P2 SHF.R.S32.HI R5, RZ, 0x1, R5 ;  /* 0x00000001ff052819 */ /* 0x000fc40000011405 */
[----:B-----5:R-:W-:Y:S02]  /*0be0*/  ISETP.NE.AND P4, PT, R6, RZ, PT ;  /* 0x000000ff0600720c */ /* 0x020fe40003f85270 */
[----:B------:R-:W-:Y:S02]  /*0bf0*/  @P2 ISETP.NE.AND P3, PT, R5, R12, PT ;  /* 0x0000000c0500220c */ /* 0x000fe40003f65270 */
[----:B------:R-:W-:Y:S02]  /*0c00*/  @P5 SEL R19, RZ, 0x1, P6 ;  /* 0x00000001ff135807 */ /* 0x000fe40003000000 */
[----:B------:R-:W-:Y:S02]  /*0c10*/  ISETP.LT.U32.AND P0, PT, R22, 0x2, !P0 ;  /* 0x000000021600780c */ /* 0x000fe40004701070 */
[----:B------:R-:W-:Y:S02]  /*0c20*/  LOP3.LUT R19, R19, R4, RZ, 0xc0, !PT ;  /* 0x0000000413137212 */ /* 0x000fe400078ec0ff */
[----:B------:R-:W-:-:S02]  /*0c30*/  SEL R3, RZ, 0x1, !P0 ;  /* 0x00000001ff037807 */ /* 0x000fc40004000000 */
[----:B------:R-:W-:Y:S01]  /*0c40*/  @P2 SEL R18, RZ, 0x1, P3 ;  /* 0x00000001ff122807 */ /* 0x000fe20001800000 */
[----:B------:R-:W-:Y:S06]  /*0c50*/  @P4 BRA `(.L_x_188) ;  /* 0x0000000000484947 */ /* 0x000fec0003800000 */
        /* <DEDUP_REMOVED lines=17> */
[----:B-1----:R-:W-:Y:S01]  /*0d70*/  NOP ;  /* 0x0000000000007918 */ /* 0x002fe20000000000 */
.L_x_188:
[----:B------:R-:W-:Y:S01]  /*0d80*/  LOP3.LUT R18, R18, R3, RZ, 0xc0, !PT ;  /* 0x0000000312127212 */ /* 0x000fe200078ec0ff */
[----:B------:R-:W-:Y:S01]  /*0d90*/  NOP ;  /* 0x0000000000007918 */ /* 0x000fe20000000000 */
[----:B------:R-:W-:Y:S05]  /*0da0*/  @!P1 BRA `(.L_x_189) ;  /* 0x0000000000089947 */ /* 0x000fea0003800000 */
[----:B0-234-:R-:W-:Y:S01]  /*0db0*/  UCGABAR_ARV ;  /* 0x00000000000079c7 */ /* 0x01dfe20008000000 */
[----:B------:R-:W-:Y:S05]  /*0dc0*/  BRA `(.L_x_190) ;  /* 0x0000000000047947 */ /* 0x000fea0003800000 */
.L_x_189:
[----:B0-234-:R-:W-:Y:S01]  /*0dd0*/  NOP ;  /* 0x0000000000007918 */ /* 0x01dfe20000000000 */
.L_x_190:
[----:B------:R-:W-:Y:S05]  /*0de0*/  @!P1 BRA `(.L_x_191) ;  /* 0x00000000000c9947 */ /* 0x000fea0003800000 */
[----:B------:R-:W-:Y:S01]  /*0df0*/  UCGABAR_WAIT ;  /* 0x0000000000007dc7 */ /* 0x000fe20008000000 */
[----:B------:R-:W-:Y:S01]  /*0e00*/  CCTL.IVALL ;  /* 0x00000000ff00798f */ /* 0x000fe20002000000 */
[----:B------:R-:W-:Y:S05]  /*0e10*/  BRA `(.L_x_192) ;  /* 0x0000000000047947 */ /* 0x000fea0003800000 */
.L_x_191:
[----:B------:R-:W-:Y:S06]  /*0e20*/  BAR.SYNC.DEFER_BLOCKING 0x0 ;  /* 0x0000000000007b1d */ /* 0x000fec0000010000 */
.L_x_192:
[----:B------:R-:W-:Y:S01]  /*0e30*/  UMOV UR4, 0x1 ;  /* 0x0000000100047882 */ /* 0x000fe20000000000 */
[----:B------:R-:W-:Y:S01]  /*0e40*/  PLOP3.LUT P0, PT, PT, PT, UP0, 0x80, 0x0 ;  /* 0x000000000000781c */ /* 0x000fe20003f0f008 */
[----:B------:R-:W-:-:S06]  /*0e50*/  USEL UR4, UR4, 0x2, !UP0 ;  /* 0x0000000204047887 */ /* 0x000fcc000c000000 */
[----:B------:R-:W-:-:S05]  /*0e60*/  IMAD.U32 R3, RZ, RZ, UR4 ;  /* 0x00000004ff037e24 */ /* 0x000fca000f8e00ff */
[----:B------:R0:W-:Y:S01]  /*0e70*/  STL [R1+0x30], R3 ;  /* 0x0000300301007387 */ /* 0x0001e20000100800 */
[----:B------:R-:W-:Y:S05]  /*0e80*/  @!P0 BRA `(.L_x_193) ;  /* 0x000000b800e48947 */ /* 0x000fea0003800000 */
.L_x_194:
        /* <DEDUP_REMOVED lines=39> */
[----:B------:R-:W-:Y:S01]  /*1100*/  SHF.R.S32.HI R9, RZ, 0x4, R4 ;  /* 0x00000004ff097819 */ /* 0x000fe20000011404 */
[----:B------:R-:W-:Y:S01]  /*1110*/  IMAD.IADD R215, R0, 0x1, -R215 ;  /* 0x0000000100d77824 */ /* 0x000fe200078e0ad7 */
[----:B------:R-:W-:Y:S02]  /*1120*/  LOP3.LUT R11, R11, 0xfffffff8, RZ, 0xc0, !PT ;  /* 0xfffffff80b0b7812 */ /* 0x000fe400078ec0ff */
[----:B------:R-:W-:Y:S01]  /*1130*/  LEA.HI R2, R2, R223, RZ, 0x1 ;  /* 0x000000df02027211 */ /* 0x000fe200078f08ff */
[----:B------:R-:W-:Y:S01]  /*1140*/  IMAD.SHL.U32 R17, R215, 0x8, RZ ;  /* 0x00000008d7117824 */ /* 0x000fe200078e00ff */
[----:B------:R-:W-:Y:S01]  /*1150*/  LEA.HI R5, R5, R222, RZ, 0x5 ;  /* 0x000000de05057211 */ /* 0x000fe200078f28ff */
[----:B------:R-:W-:Y:S01]  /*1160*/  IMAD.IADD R8, R8, 0x1, -R11 ;  /* 0x0000000108087824 */ /* 0x000fe200078e0a0b */
[----:B------:R-:W-:Y:S01]  /*1170*/  LEA.HI R4, R4, R9, RZ, 0x1 ;  /* 0x0000000904047211 */ /* 0x000fe200078f08ff */
[----:B------:R-:W-:Y:S01]  /*1180*/  VIADD R214, R17, 0x40 ;  /* 0x0000004011d67836 */ /* 0x000fe20000000000 */
[----:B------:R-:W-:Y:S01]  /*1190*/  LEA.HI R0, R13, R13, RZ, 0x1 ;  /* 0x0000000d0d007211 */ /* 0x000fe200078f08ff */
[C---:B------:R-:W-:Y:S01]  /*11a0*/  VIADD R213, R17.reuse, 0x80 ;  /* 0x0000008011d57836 */ /* 0x040fe20000000000 */
[----:B------:R-:W-:Y:S01]  /*11b0*/  LOP3.LUT R2, R2, 0x3fffffe, RZ, 0xc0, !PT ;  /* 0x03fffffe02027812 */ /* 0x000fe200078ec0ff */
[----:B------:R-:W-:Y:S01]  /*11c0*/  VIADD R212, R17, 0xc0 ;  /* 0x000000c011d47836 */ /* 0x000fe20000000000 */
[----:B------:R-:W-:-:S02]  /*11d0*/  SHF.R.S32.HI R5, RZ, 0x5, R5 ;  /* 0x00000005ff057819 */ /* 0x000fc40000011405 */
[----:B------:R-:W-:Y:S01]  /*11e0*/  LOP3.LUT R6, R6, 0xfffffc00, RZ, 0xc0, !PT ;  /* 0xfffffc0006067812 */ /* 0x000fe200078ec0ff */
[----:B------:R-:W-:Y:S01]  /*11f0*/  IMAD.IADD R2, R223, 0x1, -R2 ;  /* 0x00000001df027824 */ /* 0x000fe200078e0a02 */
[----:B------:R-:W-:Y:S01]  /*1200*/  LOP3.LUT R4, R4, 0x1ffffffe, RZ, 0xc0, !PT ;  /* 0x1ffffffe04047812 */ /* 0x000fe200078ec0ff */
[----:B------:R-:W-:Y:S01]  /*1210*/  IMAD R5, R5, 0x10, R8 ;  /* 0x0000001005057824 */ /* 0x000fe200078e0208 */
[----:B------:R-:W-:Y:S01]  /*1220*/  LOP3.LUT R3, R3, 0x7ffffffc, RZ, 0xc0, !PT ;  /* 0x7ffffffc03037812 */ /* 0x000fe200078ec0ff */
[----:B------:R-:W-:Y:S01]  /*1230*/  IMAD R7, R7, 0x40, R6 ;  /* 0x0000004007077824 */ /* 0x000fe200078e0206 */
[----:B------:R-:W-:Y:S01]  /*1240*/  LOP3.LUT R0, R0, 0x1ffffffe, RZ, 0xc0, !PT ;  /* 0x1ffffffe00007812 */ /* 0x000fe200078ec0ff */
[----:B------:R-:W-:Y:S01]  /*1250*/  IMAD.IADD R4, R9, 0x1, -R4 ;  /* 0x0000000109047824 */ /* 0x000fe200078e0a04 */
[----:B------:R-:W-:Y:S01]  /*1260*/  SHF.R.S32.HI R220, RZ, 0x3, R220 ;  /* 0x00000003ffdc7819 */ /* 0x000fe200000114dc */
[----:B------:R-:W-:Y:S01]  /*1270*/  IMAD.MOV.U32 R6, RZ, RZ, -0x2 ;  /* 0xfffffffeff067424 */ /* 0x000fe200078e00ff */
[----:B------:R-:W-:Y:S01]  /*1280*/  SHF.R.S32.HI R231, RZ, 0x1f, R214 ;  /* 0x0000001fffe77819 */ /* 0x000fe200000114d6 */
[----:B------:R-:W-:Y:S01]  /*1290*/  IMAD.IADD R3, R222, 0x1, -R3 ;  /* 0x00000001de037824 */ /* 0x000fe200078e0a03 */
[----:B------:R-:W-:Y:S01]  /*12a0*/  SHF.R.S32.HI R230, RZ, 0x1f, R213 ;  /* 0x0000001fffe67819 */ /* 0x000fe200000114d5 */
[----:B------:R-:W-:Y:S01]  /*12b0*/  IMAD.IADD R225, R13, 0x1, -R0 ;  /* 0x000000010de17824 */ /* 0x000fe200078e0a00 */
[----:B------:R-:W-:Y:S01]  /*12c0*/  SHF.R.S32.HI R229, RZ, 0x1f, R212 ;  /* 0x0000001fffe57819 */ /* 0x000fe200000114d4 */
[----:B------:R-:W-:-:S02]  /*12d0*/  IMAD R224, R2, 0x40, R5 ;  /* 0x0000004002e07824 */ /* 0x000fc400078e0205 */
[----:B------:R-:W-:Y:S02]  /*12e0*/  IMAD R226, R4, 0x8, R7 ;  /* 0x0000000804e27824 */ /* 0x000fe400078e0207 */
[----:B------:R-:W-:Y:S02]  /*12f0*/  IMAD R227, R3, R6, 0x50 ;  /* 0x0000005003e37424 */ /* 0x000fe400078e0206 */
[----:B------:R-:W-:-:S07]  /*1300*/  IMAD R225, R225, 0x8, R224 ;  /* 0x00000008e1e17824 */ /* 0x000fce00078e02e0 */
.L_x_227:
        /* <DEDUP_REMOVED lines=42> */
[----:B------:R-:W-:Y:S02]  /*15b0*/  IMAD.U32 R217, RZ, RZ, UR4 ;  /* 0x00000004ffd97e24 */ /* 0x000fe4000f8e00ff */
[----:B------:R-:W-:Y:S01]  /*15c0*/  IMAD.U32 R152, RZ, RZ, UR5 ;  /* 0x00000005ff987e24 */ /* 0x000fe2000f8e00ff */
[----:B--2---:R-:W-:Y:S06]  /*15d0*/  @!P0 BRA `(.L_x_195) ;  /* 0x0000000000408947 */ /* 0x004fec0003800000 */
[----:B------:R-:W-:Y:S01]  /*15e0*/  MOV R0, 0x0 ;  /* 0x0000000000007802 */ /* 0x000fe20000000f00 */
[----:B------:R-:W-:Y:S01]  /*15f0*/  ULDC.64 UR4, c[0x4][0x1b8] ;  /* 0x01006e0000047ab9 */ /* 0x000fe20000000a00 */
[----:B------:R-:W-:Y:S01]  /*1600*/  ULDC.64 UR6, c[0x4][0x138] ;  /* 0x01004e0000067ab9 */ /* 0x000fe20000000a00 */
[----:B------:R-:W-:Y:S01]  /*1610*/  IMAD.U32 R4, RZ, RZ, UR4 ;  /* 0x00000004ff047e24 */ /* 0x000fe2000f8e00ff */
[----:B------:R0:W1:Y:S01]  /*1620*/  LDC.64 R2, c[0x4][R0] ;  /* 0x0100000000027b82 */ /* 0x0000620000000a00 */
[----:B------:R-:W-:Y:S01]  /*1630*/  IMAD.U32 R5, RZ, RZ, UR5 ;  /* 0x00000005ff057e24 */ /* 0x000fe2000f8e00ff */
[----:B------:R-:W-:Y:S01]  /*1640*/  ULDC.64 UR4, c[0x4][0x1c0] ;  /* 0x0100700000047ab9 */ /* 0x000fe20000000a00 */
        /* <DEDUP_REMOVED lines=9> */
.L_x_195:
        /* <DEDUP_REMOVED lines=9> */
.L_x_336:
[----:B------:R-:W-:Y:S05]  /*1770*/  @!P0 BRA `(.L_x_197) ;  /* 0x0000000000048947 */ /* 0x000fea0003800000 */
[----:B------:R-:W-:Y:S01]  /*1780*/  BPT.TRAP 0x1 ;  /* 0x000000040000795c */ /* 0x000fe20000300000 */
.L_x_197:
        /* <DEDUP_REMOVED lines=8> */
.L_x_198:
[----:B-1----:R-:W-:Y:S05]  /*1810*/  @P1 BRA `(.L_x_199) ;  /* 0x0000000000081947 */ /* 0x002fea0003800000 */
[----:B------:R-:W1:Y:S02]  /*1820*/  SYNCS.PHASECHK.TRANS64.TRYWAIT P1, [R0+URZ+0x38830], R3 ;  /* 0x03883003000075a7 */ /* 0x000e64000802017f */
[----:B-1----:R-:W-:Y:S05]  /*1830*/  @!P1 BRA `(.L_x_200) ;  /* 0x0000010400fc9947 */ /* 0x002fea0003800000 */
.L_x_199:
[----:B------:R-:W-:Y:S05]  /*1840*/  WARPSYNC.ALL ;  /* 0x0000000000007948 */ /* 0x000fea0003800000 */
[----:B------:R-:W-:Y:S01]  /*1850*/  UIADD3 UR36, UR36, 0x24400, URZ ;  /* 0x0002440024247890 */ /* 0x000fe2000fffe03f */
[----:B------:R-:W-:Y:S01]  /*1860*/  WARPGROUP.ARRIVE ;  /* 0x00000000000079c5 */ /* 0x000fe20000000000 */
[----:B------:R-:W-:Y:S02]  /*1870*/  ULOP3.LUT UR5, UR37, 0x10000, URZ, 0xfc, !UPT ;  /* 0x0001000025057892 */ /* 0x000fe4000f8efc3f */
[----:B------:R-:W-:Y:S01]  /*1880*/  USHF.R.U32.HI UR36, URZ, 0x4, UR36 ;  /* 0x000000043f247899 */ /* 0x000fe20008011624 */
[----:B------:R-:W-:Y:S01]  /*1890*/  UMOV UR17, 0x40000040 ;  /* 0x4000004000117882 */ /* 0x000fe20000000000 */
[----:B------:R-:W-:-:S02]  /*18a0*/  UMOV UR19, 0x40000040 ;  /* 0x4000004000137882 */ /* 0x000fc40000000000 */
[----:B------:R-:W-:Y:S01]  /*18b0*/  ULOP3.LUT UR36, UR36, 0x3fff, URZ, 0xc0, !UPT ;  /* 0x00003fff24247892 */ /* 0x000fe2000f8ec03f */
[----:B------:R-:W-:Y:S01]  /*18c0*/  IMAD.U32 R13, RZ, RZ, UR17 ;  /* 0x00000011ff0d7e24 */ /* 0x000fe2000f8e00ff */
[----:B------:R-:W-:Y:S01]  /*18d0*/  UMOV UR16, UR5 ;  /* 0x0000000500107c82 */ /* 0x000fe20008000000 */
[----:B------:R-:W-:Y:S01]  /*18e0*/  UMOV UR9, UR17 ;  /* 0x0000001100097c82 */ /* 0x000fe20008000000 */
[----:B------:R-:W-:Y:S01]  /*18f0*/  ULOP3.LUT UR4, UR36, 0x10000, URZ, 0xfc, !UPT ;  /* 0x0001000024047892 */ /* 0x000fe2000f8efc3f */
[----:B------:R-:W-:Y:S01]  /*1900*/  IMAD.U32 R12, RZ, RZ, UR16 ;  /* 0x00000010ff0c7e24 */ /* 0x000fe2000f8e00ff */
[----:B------:R-:W-:Y:S01]  /*1910*/  UMOV UR8, UR16 ;  /* 0x0000001000087c82 */ /* 0x000fe20008000000 */
[----:B------:R-:W-:Y:S01]  /*1920*/  UMOV UR11, 0x40000040 ;  /* 0x40000040000b7882 */ /* 0x000fe20000000000 */
[----:B------:R-:W-:Y:S01]  /*1930*/  UMOV UR12, UR16 ;  /* 0x00000010000c7c82 */ /* 0x000fe20008000000 */
[----:B------:R-:W-:Y:S01]  /*1940*/  UMOV UR13, UR17 ;  /* 0x00000011000d7c82 */ /* 0x000fe20008000000 */
[----:B------:R-:W-:Y:S01]  /*1950*/  IMAD.U32 R15, RZ, RZ, UR4 ;  /* 0x00000004ff0f7e24 */ /* 0x000fe2000f8e00ff */
[----:B------:R-:W-:Y:S01]  /*1960*/  UIMAD UR4, UR60, 0xa00, UR4 ;  /* 0x00000a003c0478a4 */ /* 0x000fe2000f8e0204 */
[----:B------:R-:W-:Y:S01]  /*1970*/  UMOV UR15, 0x40000040 ;  /* 0x40000040000f7882 */ /* 0x000fe20000000000 */
[----:B------:R-:W-:-:S02]  /*1980*/  UMOV UR23, 0x40000040 ;  /* 0x4000004000177882 */ /* 0x000fc40000000000 */
[----:B------:R-:W-:Y:S02]  /*1990*/  UIADD3 UR10, UR4, 0x80, URZ ;  /* 0x00000080040a7890 */ /* 0x000fe4000fffe03f */
[----:B------:R-:W-:Y:S02]  /*19a0*/  UIADD3 UR14, UR4, 0x100, URZ ;  /* 0x00000100040e7890 */ /* 0x000fe4000fffe03f */
[----:B------:R-:W-:Y:S01]  /*19b0*/  UMOV UR18, UR4 ;  /* 0x0000000400127c82 */ /* 0x000fe20008000000 */
[----:B------:R-:W-:Y:S01]  /*19c0*/  UIADD3 UR6, UR4, 0x180, URZ ;  /* 0x0000018004067890 */ /* 0x000fe2000fffe03f */
[----:B------:R-:W-:Y:S01]  /*19d0*/  HGMMA.64x16x16.F32 R56, gdesc[UR16], RZ, !UPT, gsb0 ;  /* 0x00200000103879f0 */ /* 0x000fe2000c0008ff */
[----:B------:R-:W-:Y:S01]  /*19e0*/  UIADD3 UR7, UR4, 0x200, URZ ;  /* 0x0000020004077890 */ /* 0x000fe2000fffe03f */
[----:B------:R-:W-:Y:S01]  /*19f0*/  UMOV UR19, 0x40000040 ;  /* 0x4000004000137882 */ /* 0x000fe20000000000 */
[----:B------:R-:W-:Y:S02]  /*1a00*/  UIADD3 UR22, UR4, 0x382, URZ ;  /* 0x0000038204167890 */ /* 0x000fe4000fffe03f */
[----:B------:R-:W-:Y:S01]  /*1a10*/  UIADD3 UR26, UR4, 0x384, URZ ;  /* 0x00000384041a7890 */ /* 0x000fe2000fffe03f */
[----:B------:R-:W-:Y:S01]  /*1a20*/  UMOV UR27, 0x40000040 ;  /* 0x40000040001b7882 */ /* 0x000fe20000000000 */
        /* <DEDUP_REMOVED lines=16> */
[----:B------:R-:W-:-:S02]  /*1b30*/  WARPGROUP.DEPBAR.LE gsb0, 0x0 ;  /* 0x00008000000079c5 */ /* 0x000fc40000010000 */
[----:B------:R-:W-:-:S06]  /*1b40*/  WARPGROUP.ARRIVE ;  /* 0x00000000000079c5 */ /* 0x000fcc0000000000 */
[----:B------:R-:W-:Y:S01]  /*1b50*/  HGMMA.64x16x16.F32 R48, gdesc[UR8], RZ, !UPT, gsb0 ;  /* 0x00200000083079f0 */ /* 0x000fe2000c0008ff */
[----:B------:R-:W-:Y:S01]  /*1b60*/  UMOV UR8, UR16 ;  /* 0x0000001000087c82 */ /* 0x000fe20008000000 */
[----:B------:R-:W-:Y:S01]  /*1b70*/  UMOV UR9, UR17 ;  /* 0x0000001100097c82 */ /* 0x000fe20008000000 */
[----:B------:R-:W-:Y:S01]  /*1b80*/  UMOV UR10, UR6 ;  /* 0x00000006000a7c82 */ /* 0x000fe20008000000 */
[----:B------:R-:W-:Y:S01]  /*1b90*/  UMOV UR11, 0x40000040 ;  /* 0x40000040000b7882 */ /* 0x000fe20000000000 */
[----:B------:R-:W-:Y:S01]  /*1ba0*/  UIADD3 UR6, UR5, 0x2, URZ ;  /* 0x0000000205067890 */ /* 0x000fe2000fffe03f */
[----:B------:R-:W-:Y:S02]  /*1bb0*/  WARPGROUP.DEPBAR.LE gsb0, 0x0 ;  /* 0x00008000000079c5 */ /* 0x000fe40000010000 */
[----:B------:R-:W-:-:S06]  /*1bc0*/  WARPGROUP.ARRIVE ;  /* 0x00000000000079c5 */ /* 0x000fcc0000000000 */
[----:B------:R-:W-:Y:S01]  /*1bd0*/  HGMMA.64x16x16.F32 R40, gdesc[UR12], RZ, !UPT, gsb0 ;  /* 0x002000000c2879f0 */ /* 0x000fe2000c0008ff */
[----:B------:R-:W-:Y:S01]  /*1be0*/  UIADD3 UR14, UR4, 0x102, URZ ;  /* 0x00000102040e7890 */ /* 0x000fe2000fffe03f */
[----:B------:R-:W-:Y:S01]  /*1bf0*/  UMOV UR15, 0x40000040 ;  /* 0x40000040000f7882 */ /* 0x000fe20000000000 */
[----:B------:R-:W-:Y:S02]  /*1c00*/  WARPGROUP.DEPBAR.LE gsb0, 0x0 ;  /* 0x00008000000079c5 */ /* 0x000fe40000010000 */
[----:B------:R-:W-:-:S06]  /*1c10*/  WARPGROUP.ARRIVE ;  /* 0x00000000000079c5 */ /* 0x000fcc0000000000 */
[----:B------:R-:W-:Y:S01]  /*1c20*/  HGMMA.64x16x16.F32 R32, gdesc[UR8], RZ, !UPT, gsb0 ;  /* 0x00200000082079f0 */ /* 0x000fe2000c0008ff */
[----:B------:R-:W-:Y:S01]  /*1c30*/  UMOV UR8, UR16 ;  /* 0x0000001000087c82 */ /* 0x000fe20008000000 */
[----:B------:R-:W-:Y:S01]  /*1c40*/  UMOV UR9, UR17 ;  /* 0x0000001100097c82 */ /* 0x000fe20008000000 */
[----:B------:R-:W-:Y:S01]  /*1c50*/  UMOV UR10, UR7 ;  /* 0x00000007000a7c82 */ /* 0x000fe20008000000 */
[----:B------:R-:W-:Y:S01]  /*1c60*/  UMOV UR11, 0x40000040 ;  /* 0x40000040000b7882 */ /* 0x000fe20000000000 */
[----:B------:R-:W-:Y:S01]  /*1c70*/  UMOV UR16, UR6 ;  /* 0x0000000600107c82 */ /* 0x000fe20008000000 */
[----:B------:R-:W-:Y:S01]  /*1c80*/  UIADD3 UR6, UR4, 0x2, URZ ;  /* 0x0000000204067890 */ /* 0x000fe2000fffe03f */
[----:B------:R-:W-:Y:S01]  /*1c90*/  IMAD.U32 R10, RZ, RZ, UR16 ;  /* 0x00000010ff0a7e24 */ /* 0x000fe2000f8e00ff */
[----:B------:R-:W-:Y:S01]  /*1ca0*/  UMOV UR17, 0x40000040 ;  /* 0x4000004000117882 */ /* 0x000fe20000000000 */
[----:B------:R-:W-:Y:S01]  /*1cb0*/  UMOV UR12, UR16 ;  /* 0x00000010000c7c82 */ /* 0x000fe20008000000 */
[----:B------:R-:W-:Y:S01]  /*1cc0*/  UMOV UR13, UR17 ;  /* 0x00000011000d7c82 */ /* 0x000fe20008000000 */
[----:B------:R-:W-:Y:S01]  /*1cd0*/  UIADD3 UR7, UR4, 0x202, URZ ;  /* 0x0000020204077890 */ /* 0x000fe2000fffe03f */
[----:B------:R-:W-:Y:S01]  /*1ce0*/  IMAD.U32 R11, RZ, RZ, UR17 ;  /* 0x00000011ff0b7e24 */ /* 0x000fe2000f8e00ff */
[----:B------:R-:W-:Y:S01]  /*1cf0*/  UMOV UR18, UR6 ;  /* 0x0000000600127c82 */ /* 0x000fe20008000000 */
[----:B------:R-:W-:Y:S01]  /*1d00*/  UIADD3 UR6, UR4, 0x182, URZ ;  /* 0x0000018204067890 */ /* 0x000fe2000fffe03f */
[----:B------:R-:W-:-:S02]  /*1d10*/  WARPGROUP.DEPBAR.LE gsb0, 0x0 ;  /* 0x00008000000079c5 */ /* 0x000fc40000010000 */
        /* <DEDUP_REMOVED lines=76> */
[----:B------:R-:W-:Y:S02]  /*21e0*/  UIADD3 UR8, UR5, 0x6, URZ ;  /* 0x0000000605087890 */ /* 0x000fe4000fffe03f */
[----:B------:R-:W-:Y:S01]  /*21f0*/  UIADD3 UR10, UR4, 0x6, URZ ;  /* 0x00000006040a7890 */ /* 0x000fe2000fffe03f */
[----:B------:R-:W-:Y:S01]  /*2200*/  UMOV UR9, 0x40000040 ;  /* 0x4000004000097882 */ /* 0x000fe20000000000 */
[----:B------:R-:W-:Y:S01]  /*2210*/  UMOV UR11, 0x40000040 ;  /* 0x40000040000b7882 */ /* 0x000fe20000000000 */
        /* <DEDUP_REMOVED lines=23> */
[----:B01----:R-:W-:Y:S02]  /*2390*/  MOV R3, UR12 ;  /* 0x0000000c00037c02 */ /* 0x003fe40008000f00 */
[----:B------:R-:W-:Y:S01]  /*23a0*/  MOV R2, UR13 ;  /* 0x0000000d00027c02 */ /* 0x000fe20008000f00 */
        /* <DEDUP_REMOVED lines=31> */
[----:B------:R-:W-:Y:S02]  /*25a0*/  MOV R4, UR17 ;  /* 0x0000001100047c02 */ /* 0x000fe40008000f00 */
        /* <DEDUP_REMOVED lines=10> */
[----:B------:R-:W-:Y:S01]  /*2650*/  UMOV UR13, 0x40000040 ;  /* 0x40000040000d7882 */ /* 0x000fe20000000000 */
[----:B------:R-:W-:Y:S01]  /*2660*/  UMOV UR15, 0x40000040 ;  /* 0x40000040000f7882 */ /* 0x000fe20000000000 */
[----:B------:R-:W-:Y:S01]  /*2670*/  IMAD.U32 R7, RZ, RZ, UR13 ;  /* 0x0000000dff077e24 */ /* 0x000fe2000f8e00ff */
        /* <DEDUP_REMOVED lines=257> */
[----:B------:R-:W-:-:S07]  /*3690*/  UIADD3 UR5, UR5, 0xc06, URZ ;  /* 0x00000c0605057890 */ /* 0x000fce000fffe03f */
[----:B------:R-:W-:Y:S01]  /*36a0*/  UMOV UR12, UR5 ;  /* 0x00000005000c7c82 */ /* 0x000fe20008000000 */
[----:B------:R-:W-:Y:S01]  /*36b0*/  UIADD3 UR5, UR4, 0x786, URZ ;  /* 0x0000078604057890 */ /* 0x000fe2000fffe03f */
[----:B------:R-:W-:Y:S01]  /*36c0*/  IMAD.U32 R6, RZ, RZ, UR12 ;  /* 0x0000000cff067e24 */ /* 0x000fe2000f8e00ff */
[----:B------:R-:W-:-:S05]  /*36d0*/  UMOV UR16, UR12 ;  /* 0x0000000c00107c82 */ /* 0x000fca0008000000 */
        /* <DEDUP_REMOVED lines=40> */
[----:B------:R-:W-:-:S07]  /*3960*/  UIADD3 UR7, UR4, 0x806, URZ ;  /* 0x0000080604077890 */ /* 0x000fce000fffe03f */
        /* <DEDUP_REMOVED lines=11> */
[----:B------:R-:W-:Y:S01]  /*3a20*/  UMOV UR5, UR15 ;  /* 0x0000000f00057c82 */ /* 0x000fe20008000000 */
[----:B------:R-:W-:Y:S02]  /*3a30*/  R2UR UR13, R2 ;  /* 0x00000000020d72ca */ /* 0x000fe400000e0000 */
[----:B------:R-:W-:Y:S01]  /*3a40*/  R2UR UR12, R3 ;  /* 0x00000000030c72ca */ /* 0x000fe200000e0000 */
[----:B------:R-:W-:Y:S02]  /*3a50*/  WARPGROUP.DEPBAR.LE gsb0, 0x0 ;  /* 0x00008000000079c5 */ /* 0x000fe40000010000 */
[----:B------:R-:W-:-:S06]  /*3a60*/  WARPGROUP.ARRIVE ;  /* 0x00000000000079c5 */ /* 0x000fcc0000000000 */
[----:B------:R-:W-:Y:S01]  /*3a70*/  HGMMA.64x16x16.F32 R48, gdesc[UR16], R48, gsb0 ;  /* 0x00200000103079f0 */ /* 0x000fe20008000830 */
[----:B------:R-:W-:Y:S02]  /*3a80*/  R2UR UR17, R4 ;  /* 0x00000000041172ca */ /* 0x000fe400000e0000 */
[----:B------:R-:W-:Y:S01]  /*3a90*/  R2UR UR16, R5 ;  /* 0x00000000051072ca */ /* 0x000fe200000e0000 */
        /* <DEDUP_REMOVED lines=16> */
.L_x_201:
[----:B------:R-:W-:Y:S01]  /*3ba0*/  R2UR UR5, R152 ;  /* 0x00000000980572ca */ /* 0x000fe200000e0000 */
[----:B------:R-:W-:Y:S01]  /*3bb0*/  ULDC UR4, c[0x0][0x9d8] ;  /* 0x0002760000047ab9 */ /* 0x000fe20000000800 */
[----:B------:R-:W-:Y:S02]  /*3bc0*/  VIADD R2, R227, UR61 ;  /* 0x0000003de3027c36 */ /* 0x000fe40008000000 */
[----:B------:R-:W-:Y:S01]  /*3bd0*/  FMUL.FTZ R56, R56, UR4 ;  /* 0x0000000438387c20 */ /* 0x000fe20008410000 */
[----:B------:R-:W-:Y:S01]  /*3be0*/  FMUL.FTZ R57, R57, UR4 ;  /* 0x0000000439397c20 */ /* 0x000fe20008410000 */
[----:B------:R-:W-:Y:S01]  /*3bf0*/  FMUL.FTZ R60, R60, UR4 ;  /* 0x000000043c3c7c20 */ /* 0x000fe20008410000 */
[----:B------:R-:W-:Y:S01]  /*3c00*/  FMUL.FTZ R61, R61, UR4 ;  /* 0x000000043d3d7c20 */ /* 0x000fe20008410000 */
[----:B------:R-:W-:Y:S01]  /*3c10*/  FMUL.FTZ R48, R48, UR4 ;  /* 0x0000000430307c20 */ /* 0x000fe20008410000 */
[----:B------:R-:W-:Y:S01]  /*3c20*/  FMUL.FTZ R58, R58, UR4 ;  /* 0x000000043a3a7c20 */ /* 0x000fe20008410000 */
[----:B------:R-:W0:Y:S01]  /*3c30*/  MUFU.TANH R56, R56 ;  /* 0x0000003800387308 */ /* 0x000e220000002400 */
[----:B------:R-:W-:Y:S01]  /*3c40*/  FMUL.FTZ R49, R49, UR4 ;  /* 0x0000000431317c20 */ /* 0x000fe20008410000 */
[----:B------:R-:W-:Y:S01]  /*3c50*/  FMUL.FTZ R59, R59, UR4 ;  /* 0x000000043b3b7c20 */ /* 0x000fe20008410000 */
[----:B------:R-:W-:Y:S01]  /*3c60*/  FMUL.FTZ R52, R52, UR4 ;  /* 0x0000000434347c20 */ /* 0x000fe20008410000 */
[----:B------:R-:W-:-:S02]  /*3c70*/  IMAD.U32 R3, RZ, RZ, UR5 ;  /* 0x00000005ff037e24 */ /* 0x000fc4000f8e00ff */
[----:B------:R-:W-:Y:S01]  /*3c80*/  FMUL.FTZ R62, R62, UR4 ;  /* 0x000000043e3e7c20 */ /* 0x000fe20008410000 */
[----:B------:R-:W-:Y:S01]  /*3c90*/  FMUL.FTZ R53, R53, UR4 ;  /* 0x0000000435357c20 */ /* 0x000fe20008410000 */
[----:B------:R-:W-:Y:S01]  /*3ca0*/  FMUL.FTZ R63, R63, UR4 ;  /* 0x000000043f3f7c20 */ /* 0x000fe20008410000 */
[----:B------:R-:W1:Y:S01]  /*3cb0*/  MUFU.TANH R57, R57 ;  /* 0x0000003900397308 */ /* 0x000e620000002400 */
[----:B------:R-:W-:Y:S02]  /*3cc0*/  IMAD R2, R3, -0x50, R2 ;  /* 0xffffffb003027824 */ /* 0x000fe400078e0202 */
[----:B------:R-:W-:Y:S01]  /*3cd0*/  FMUL.FTZ R40, R40, UR4 ;  /* 0x0000000428287c20 */ /* 0x000fe20008410000 */
[----:B------:R-:W-:Y:S01]  /*3ce0*/  FMUL.FTZ R50, R50, UR4 ;  /* 0x0000000432327c20 */ /* 0x000fe20008410000 */
[----:B------:R-:W-:Y:S01]  /*3cf0*/  FMUL.FTZ R41, R41, UR4 ;  /* 0x0000000429297c20 */ /* 0x000fe20008410000 */
[----:B------:R-:W-:Y:S01]  /*3d00*/  FMUL.FTZ R51, R51, UR4 ;  /* 0x0000000433337c20 */ /* 0x000fe20008410000 */
[----:B------:R-:W-:Y:S01]  /*3d10*/  ISETP.GT.AND P2, PT, R2, RZ, PT ;  /* 0x000000ff0200720c */ /* 0x000fe20003f44270 */
[----:B------:R-:W-:Y:S01]  /*3d20*/  FMUL.FTZ R44, R44, UR4 ;  /* 0x000000042c2c7c20 */ /* 0x000fe20008410000 */
[----:B------:R-:W2:Y:S01]  /*3d30*/  MUFU.TANH R60, R60 ;  /* 0x0000003c003c7308 */ /* 0x000ea20000002400 */
[----:B------:R-:W-:Y:S01]  /*3d40*/  ISETP.GT.AND P1, PT, R2, 0x1, PT ;  /* 0x000000010200780c */ /* 0x000fe20003f24270 */
[----:B------:R-:W-:Y:S01]  /*3d50*/  FMUL.FTZ R54, R54, UR4 ;  /* 0x0000000436367c20 */ /* 0x000fe20008410000 */
[----:B------:R-:W-:Y:S01]  /*3d60*/  ISETP.GT.AND P6, PT, R2, 0x8, PT ;  /* 0x000000080200780c */ /* 0x000fe20003fc4270 */
[----:B------:R-:W-:Y:S01]  /*3d70*/  FMUL.FTZ R45, R45, UR4 ;  /* 0x000000042d2d7c20 */ /* 0x000fe20008410000 */
[----:B0-----:R-:W-:Y:S01]  /*3d80*/  FSEL R56, R56, -INF , P2 ;  /* 0xff80000038387808 */ /* 0x001fe20001000000 */
[----:B------:R-:W-:Y:S01]  /*3d90*/  FMUL.FTZ R55, R55, UR4 ;  /* 0x0000000437377c20 */ /* 0x000fe20008410000 */
[----:B------:R-:W-:Y:S01]  /*3da0*/  ISETP.GT.AND P5, PT, R2, 0x9, PT ;  /* 0x000000090200780c */ /* 0x000fe20003fa4270 */
[----:B------:R-:W0:Y:S01]  /*3db0*/  MUFU.TANH R61, R61 ;  /* 0x0000003d003d7308 */ /* 0x000e220000002400 */
[----:B-1----:R-:W-:Y:S01]  /*3dc0*/  FSEL R57, R57, -INF , P1 ;  /* 0xff80000039397808 */ /* 0x002fe20000800000 */
[----:B------:R-:W-:Y:S01]  /*3dd0*/  FMUL.FTZ R32, R32, UR4 ;  /* 0x0000000420207c20 */ /* 0x000fe20008410000 */
[----:B------:R-:W-:Y:S01]  /*3de0*/  ISETP.GT.AND P4, PT, R2, 0x10, PT ;  /* 0x000000100200780c */ /* 0x000fe20003f84270 */
[----:B------:R-:W-:Y:S01]  /*3df0*/  FMUL.FTZ R42, R42, UR4 ;  /* 0x000000042a2a7c20 */ /* 0x000fe20008410000 */
[----:B------:R-:W-:Y:S01]  /*3e00*/  FMNMX.FTZ R3, R56, R57, !PT ;  /* 0x0000003938037209 */ /* 0x000fe20007810000 */
[----:B------:R-:W-:Y:S01]  /*3e10*/  FMUL.FTZ R33, R33, UR4 ;  /* 0x0000000421217c20 */ /* 0x000fe20008410000 */
[----:B------:R-:W-:Y:S01]  /*3e20*/  ISETP.GT.AND P3, PT, R2, 0x11, PT ;  /* 0x000000110200780c */ /* 0x000fe20003f64270 */
[----:B------:R-:W1:Y:S01]  /*3e30*/  MUFU.TANH R48, R48 ;  /* 0x0000003000307308 */ /* 0x000e620000002400 */
[----:B--2---:R-:W-:Y:S01]  /*3e40*/  FSEL R60, R60, -INF , P6 ;  /* 0xff8000003c3c7808 */ /* 0x004fe20003000000 */
[----:B------:R-:W-:Y:S01]  /*3e50*/  FMUL.FTZ R43, R43, UR4 ;  /* 0x000000042b2b7c20 */ /* 0x000fe20008410000 */
[----:B------:R-:W-:Y:S01]  /*3e60*/  FMUL.FTZ R36, R36, UR4 ;  /* 0x0000000424247c20 */ /* 0x000fe20008410000 */
[----:B------:R-:W-:Y:S01]  /*3e70*/  FMUL.FTZ R46, R46, UR4 ;  /* 0x000000042e2e7c20 */ /* 0x000fe20008410000 */
[----:B------:R-:W-:Y:S01]  /*3e80*/  FMNMX.FTZ R4, R60, R3, !PT ;  /* 0x000000033c047209 */ /* 0x000fe20007810000 */
[----:B------:R-:W-:Y:S01]  /*3e90*/  FMUL.FTZ R37, R37, UR4 ;  /* 0x0000000425257c20 */ /* 0x000fe20008410000 */
[----:B------:R-:W-:Y:S01]  /*3ea0*/  FMUL.FTZ R47, R47, UR4 ;  /* 0x000000042f2f7c20 */ /* 0x000fe20008410000 */
[----:B------:R-:W2:Y:S01]  /*3eb0*/  MUFU.TANH R58, R58 ;  /* 0x0000003a003a7308 */ /* 0x000ea20000002400 */
[----:B0-----:R-:W-:Y:S01]  /*3ec0*/  FSEL R61, R61, -INF , P5 ;  /* 0xff8000003d3d7808 */ /* 0x001fe20002800000 */
[----:B------:R-:W-:Y:S01]  /*3ed0*/  FMUL.FTZ R24, R24, UR4 ;  /* 0x0000000418187c20 */ /* 0x000fe20008410000 */
[----:B------:R-:W-:Y:S01]  /*3ee0*/  FMUL.FTZ R34, R34, UR4 ;  /* 0x0000000422227c20 */ /* 0x000fe20008410000 */
[----:B------:R-:W-:Y:S01]  /*3ef0*/  FMUL.FTZ R25, R25, UR4 ;  /* 0x0000000419197c20 */ /* 0x000fe20008410000 */
[----:B------:R-:W-:Y:S01]  /*3f00*/  FMNMX.FTZ R3, R61, R4, !PT ;  /* 0x000000043d037209 */ /* 0x000fe20007810000 */
[----:B------:R-:W-:Y:S01]  /*3f10*/  FMUL.FTZ R35, R35, UR4 ;  /* 0x0000000423237c20 */ /* 0x000fe20008410000 */
[----:B------:R-:W-:Y:S01]  /*3f20*/  FMUL.FTZ R28, R28, UR4 ;  /* 0x000000041c1c7c20 */ /* 0x000fe20008410000 */
[----:B------:R-:W0:Y:S01]  /*3f30*/  MUFU.TANH R49, R49 ;  /* 0x0000003100317308 */ /* 0x000e220000002400 */
[----:B-1----:R-:W-:Y:S01]  /*3f40*/  FSEL R48, R48, -INF , P4 ;  /* 0xff80000030307808 */ /* 0x002fe20002000000 */
[----:B------:R-:W-:Y:S01]  /*3f50*/  FMUL.FTZ R29, R29, UR4 ;  /* 0x000000041d1d7c20 */ /* 0x000fe20008410000 */
[----:B------:R-:W-:Y:S01]  /*3f60*/  FMUL.FTZ R38, R38, UR4 ;  /* 0x0000000426267c20 */ /* 0x000fe20008410000 */
[----:B------:R-:W-:Y:S01]  /*3f70*/  FMUL.FTZ R39, R39, UR4 ;  /* 0x0000000427277c20 */ /* 0x000fe20008410000 */
[----:B------:R-:W-:Y:S01]  /*3f80*/  FMNMX.FTZ R4, R48, R3, !PT ;  /* 0x0000000330047209 */ /* 0x000fe20007810000 */
[----:B------:R-:W-:Y:S01]  /*3f90*/  FMUL.FTZ R26, R26, UR4 ;  /* 0x000000041a1a7c20 */ /* 0x000fe20008410000 */
[----:B------:R-:W-:Y:S01]  /*3fa0*/  FMUL.FTZ R27, R27, UR4 ;  /* 0x000000041b1b7c20 */ /* 0x000fe20008410000 */
[----:B------:R-:W1:Y:S01]  /*3fb0*/  MUFU.TANH R59, R59 ;  /* 0x0000003b003b7308 */ /* 0x000e620000002400 */
[----:B--2---:R-:W-:Y:S01]  /*3fc0*/  FSEL R58, R58, -INF , P2 ;  /* 0xff8000003a3a7808 */ /* 0x004fe20001000000 */
[----:B------:R-:W-:Y:S01]  /*3fd0*/  FMUL.FTZ R30, R30, UR4 ;  /* 0x000000041e1e7c20 */ /* 0x000fe20008410000 */
[----:B------:R-:W-:Y:S01]  /*3fe0*/  ISETP.GT.AND P2, PT, R2, 0x18, PT ;  /* 0x000000180200780c */ /* 0x000fe20003f44270 */
[----:B------:R-:W-:Y:S01]  /*3ff0*/  FMUL.FTZ R31, R31, UR4 ;  /* 0x000000041f1f7c20 */ /* 0x000fe20008410000 */
[----:B------:R-:W-:Y:S01]  /*4000*/  ULDC UR5, c[0x0][0x988] ;  /* 0x0002620000057ab9 */ /* 0x000fe20000000800 */
[----:B------:R-:W-:Y:S01]  /*4010*/  P2R R20, PR, RZ, 0x1 ;  /* 0x00000001ff147803 */ /* 0x000fe20000000000 */
[----:B------:R-:W-:Y:S01]  /*4020*/  UISETP.GE.AND UP0, UPT, UR61, 0x51, UPT ;  /* 0x000000513d00788c */ /* 0x000fe2000bf06270 */
[----:B------:R-:W2:Y:S01]  /*4030*/  MUFU.TANH R52, R52 ;  /* 0x0000003400347308 */ /* 0x000ea20000002400 */
[----:B0-----:R-:W-:-:S02]  /*4040*/  FSEL R49, R49, -INF , P3 ;  /* 0xff80000031317808 */ /* 0x001fc40001800000 */
[----:B------:R-:W-:Y:S02]  /*4050*/  CS2R R150, SRZ ;  /* 0x0000000000967805 */ /* 0x000fe4000001ff00 */
[----:B------:R-:W-:Y:S02]  /*4060*/  CS2R R148, SRZ ;  /* 0x0000000000947805 */ /* 0x000fe4000001ff00 */
[----:B------:R-:W-:Y:S02]  /*4070*/  CS2R R146, SRZ ;  /* 0x0000000000927805 */ /* 0x000fe4000001ff00 */
[----:B------:R-:W-:Y:S02]  /*4080*/  FMNMX.FTZ R3, R49, R4, !PT ;  /* 0x0000000431037209 */ /* 0x000fe40007810000 */
[----:B------:R-:W-:Y:S02]  /*4090*/  CS2R R144, SRZ ;  /* 0x0000000000907805 */ /* 0x000fe4000001ff00 */
[----:B------:R-:W-:Y:S01]  /*40a0*/  CS2R R142, SRZ ;  /* 0x00000000008e7805 */ /* 0x000fe2000001ff00 */
[----:B------:R-:W0:Y:S01]  /*40b0*/  MUFU.TANH R62, R62 ;  /* 0x0000003e003e7308 */ /* 0x000e220000002400 */
[----:B-1----:R-:W-:-:S02]  /*40c0*/  FSEL R59, R59, -INF , P1 ;  /* 0xff8000003b3b7808 */ /* 0x002fc40000800000 */
[----:B------:R-:W-:Y:S02]  /*40d0*/  CS2R R140, SRZ ;  /* 0x00000000008c7805 */ /* 0x000fe4000001ff00 */
[----:B------:R-:W-:Y:S02]  /*40e0*/  ISETP.GT.AND P1, PT, R2, 0x19, PT ;  /* 0x000000190200780c */ /* 0x000fe40003f24270 */
[----:B------:R-:W-:Y:S02]  /*40f0*/  CS2R R138, SRZ ;  /* 0x00000000008a7805 */ /* 0x000fe4000001ff00 */
[----:B------:R-:W-:Y:S02]  /*4100*/  CS2R R136, SRZ ;  /* 0x0000000000887805 */ /* 0x000fe4000001ff00 */
[----:B------:R-:W-:Y:S02]  /*4110*/  CS2R R134, SRZ ;  /* 0x0000000000867805 */ /* 0x000fe4000001ff00 */
[----:B------:R-:W-:Y:S01]  /*4120*/  CS2R R132, SRZ ;  /* 0x0000000000847805 */ /* 0x000fe2000001ff00 */
[----:B------:R-:W1:Y:S01]  /*4130*/  MUFU.TANH R53, R53 ;  /* 0x0000003500357308 */ /* 0x000e620000002400 */
[----:B--2---:R-:W-:-:S02]  /*4140*/  FSEL R52, R52, -INF , P2 ;  /* 0xff80000034347808 */ /* 0x004fc40001000000 */
[----:B------:R-:W-:Y:S02]  /*4150*/  CS2R R130, SRZ ;  /* 0x0000000000827805 */ /* 0x000fe4000001ff00 */
[----:B------:R-:W-:Y:S02]  /*4160*/  CS2R R128, SRZ ;  /* 0x0000000000807805 */ /* 0x000fe4000001ff00 */
[----:B------:R-:W-:Y:S02]  /*4170*/  CS2R R126, SRZ ;  /* 0x00000000007e7805 */ /* 0x000fe4000001ff00 */
[----:B------:R-:W-:Y:S02]  /*4180*/  FMNMX.FTZ R4, R52, R3, !PT ;  /* 0x0000000334047209 */ /* 0x000fe40007810000 */
[----:B------:R-:W-:Y:S02]  /*4190*/  CS2R R124, SRZ ;  /* 0x00000000007c7805 */ /* 0x000fe4000001ff00 */
[----:B------:R-:W-:Y:S01]  /*41a0*/  CS2R R122, SRZ ;  /* 0x00000000007a7805 */ /* 0x000fe2000001ff00 */
[----:B------:R-:W2:Y:S01]  /*41b0*/  MUFU.TANH R63, R63 ;  /* 0x0000003f003f7308 */ /* 0x000ea20000002400 */
[----:B0-----:R-:W-:-:S02]  /*41c0*/  FSEL R62, R62, -INF , P6 ;  /* 0xff8000003e3e7808 */ /* 0x001fc40003000000 */
[----:B------:R-:W-:Y:S02]  /*41d0*/  CS2R R120, SRZ ;  /* 0x0000000000787805 */ /* 0x000fe4000001ff00 */
[----:B------:R-:W-:Y:S02]  /*41e0*/  ISETP.GT.AND P6, PT, R2, 0x20, PT ;  /* 0x000000200200780c */ /* 0x000fe40003fc4270 */
[----:B------:R-:W-:Y:S02]  /*41f0*/  CS2R R118, SRZ ;  /* 0x0000000000767805 */ /* 0x000fe4000001ff00 */
[----:B------:R-:W-:Y:S02]  /*4200*/  CS2R R116, SRZ ;  /* 0x0000000000747805 */ /* 0x000fe4000001ff00 */
[----:B------:R-:W-:Y:S02]  /*4210*/  CS2R R114, SRZ ;  /* 0x0000000000727805 */ /* 0x000fe4000001ff00 */
[----:B------:R-:W-:Y:S01]  /*4220*/  CS2R R112, SRZ ;  /* 0x0000000000707805 */ /* 0x000fe2000001ff00 */
[----:B------:R-:W0:Y:S01]  /*4230*/  MUFU.TANH R40, R40 ;  /* 0x0000002800287308 */ /* 0x000e220000002400 */
[----:B-1----:R-:W-:-:S02]  /*4240*/  FSEL R53, R53, -INF , P1 ;  /* 0xff80000035357808 */ /* 0x002fc40000800000 */
[----:B------:R-:W-:Y:S02]  /*4250*/  CS2R R110, SRZ ;  /* 0x00000000006e7805 */ /* 0x000fe4000001ff00 */
[----:B------:R-:W-:Y:S02]  /*4260*/  CS2R R108, SRZ ;  /* 0x00000000006c7805 */ /* 0x000fe4000001ff00 */
[----:B------:R-:W-:Y:S02]  /*4270*/  CS2R R106, SRZ ;  /* 0x00000000006a7805 */ /* 0x000fe4000001ff00 */
[----:B------:R-:W-:Y:S02]  /*4280*/  FMNMX.FTZ R3, R53, R4, !PT ;  /* 0x0000000435037209 */ /* 0x000fe40007810000 */
[----:B------:R-:W-:Y:S02]  /*4290*/  CS2R R104, SRZ ;  /* 0x0000000000687805 */ /* 0x000fe4000001ff00 */
[----:B------:R-:W-:Y:S01]  /*42a0*/  CS2R R102, SRZ ;  /* 0x0000000000667805 */ /* 0x000fe2000001ff00 */
[----:B------:R-:W1:Y:S01]  /*42b0*/  MUFU.TANH R50, R50 ;  /* 0x0000003200327308 */ /* 0x000e620000002400 */
[----:B--2---:R-:W-:-:S02]  /*42c0*/  FSEL R63, R63, -INF , P5 ;  /* 0xff8000003f3f7808 */ /* 0x004fc40002800000 */
[----:B------:R-:W-:Y:S02]  /*42d0*/  CS2R R100, SRZ ;  /* 0x0000000000647805 */ /* 0x000fe4000001ff00 */
[----:B------:R-:W-:Y:S02]  /*42e0*/  ISETP.GT.AND P5, PT, R2, 0x21, PT ;  /* 0x000000210200780c */ /* 0x000fe40003fa4270 */
[----:B------:R-:W-:Y:S02]  /*42f0*/  CS2R R98, SRZ ;  /* 0x0000000000627805 */ /* 0x000fe4000001ff00 */
[----:B------:R-:W-:Y:S02]  /*4300*/  CS2R R96, SRZ ;  /* 0x0000000000607805 */ /* 0x000fe4000001ff00 */
[----:B------:R-:W-:Y:S02]  /*4310*/  CS2R R94, SRZ ;  /* 0x00000000005e7805 */ /* 0x000fe4000001ff00 */
[----:B------:R-:W-:Y:S01]  /*4320*/  CS2R R92, SRZ ;  /* 0x00000000005c7805 */ /* 0x000fe2000001ff00 */
        /* <DEDUP_REMOVED lines=22> */
[----:B------:R-:W-:Y:S01]  /*4490*/  CS2R R64, SRZ ;  /* 0x0000000000407805 */ /* 0x000fe2000001ff00 */
[----:B------:R-:W2:Y:S01]  /*44a0*/  MUFU.TANH R54, R54 ;  /* 0x0000003600367308 */ /* 0x000ea20000002400 */
[----:B0-----:R-:W-:-:S02]  /*44b0*/  FSEL R51, R51, -INF , P3 ;  /* 0xff80000033337808 */ /* 0x001fc40001800000 */
[----:B------:R-:W-:-:S05]  /*44c0*/  ISETP.GT.AND P3, PT, R2, 0x29, PT ;  /* 0x000000290200780c */ /* 0x000fca0003f64270 */
[----:B------:R-:W0:Y:S01]  /*44d0*/  MUFU.TANH R45, R45 ;  /* 0x0000002d002d7308 */ /* 0x000e220000002400 */
[----:B-1----:R-:W-:-:S04]  /*44e0*/  FSEL R44, R44, -INF , P4 ;  /* 0xff8000002c2c7808 */ /* 0x002fc80002000000 */
[----:B------:R-:W-:-:S03]  /*44f0*/  FMNMX.FTZ R4, R44, R3, !PT ;  /* 0x000000032c047209 */ /* 0x000fc60007810000 */
[----:B------:R-:W1:Y:S01]  /*4500*/  MUFU.TANH R55, R55 ;  /* 0x0000003700377308 */ /* 0x000e620000002400 */
[----:B--2---:R-:W-:Y:S02]  /*4510*/  FSEL R54, R54, -INF , P2 ;  /* 0xff80000036367808 */ /* 0x004fe40001000000 */
[----:B------:R-:W-:-:S05]  /*4520*/  ISETP.GT.AND P2, PT, R2, 0x30, PT ;  /* 0x000000300200780c */ /* 0x000fca0003f44270 */
[----:B------:R-:W2:Y:S01]  /*4530*/  MUFU.TANH R32, R32 ;  /* 0x0000002000207308 */ /* 0x000ea20000002400 */
[----:B0-----:R-:W-:-:S04]  /*4540*/  FSEL R45, R45, -INF , P3 ;  /* 0xff8000002d2d7808 */ /* 0x001fc80001800000 */
[----:B------:R-:W-:-:S03]  /*4550*/  FMNMX.FTZ R3, R45, R4, !PT ;  /* 0x000000042d037209 */ /* 0x000fc60007810000 */
[----:B------:R-:W0:Y:S01]  /*4560*/  MUFU.TANH R42, R42 ;  /* 0x0000002a002a7308 */ /* 0x000e220000002400 */
[----:B-1----:R-:W-:Y:S02]  /*4570*/  FSEL R55, R55, -INF , P1 ;  /* 0xff80000037377808 */ /* 0x002fe40000800000 */
[----:B------:R-:W-:-:S05]  /*4580*/  ISETP.GT.AND P1, PT, R2, 0x31, PT ;  /* 0x000000310200780c */ /* 0x000fca0003f24270 */
        /* <DEDUP_REMOVED lines=44> */
[----:B------:R-:W1:Y:S06]  /*4850*/  SHFL.BFLY PT, R3, R2, 0x2, 0x1f ;  /* 0x0c401f0002037f89 */ /* 0x000e6c00000e0000 */
[----:B------:R-:W3:Y:S01]  /*4860*/  MUFU.TANH R27, R27 ;  /* 0x0000001b001b7308 */ /* 0x000ee20000002400 */
[----:B--2---:R-:W-:-:S07]  /*4870*/  FSEL R39, R39, -INF , P5 ;  /* 0xff80000027277808 */ /* 0x004fce0002800000 */
[----:B------:R-:W2:Y:S01]  /*4880*/  MUFU.TANH R30, R30 ;  /* 0x0000001e001e7308 */ /* 0x000ea20000002400 */
[----:B0-----:R-:W-:-:S07]  /*4890*/  FSEL R26, R26, -INF , P4 ;  /* 0xff8000001a1a7808 */ /* 0x001fce0002000000 */
[----:B------:R-:W0:Y:S01]  /*48a0*/  MUFU.TANH R31, R31 ;  /* 0x0000001f001f7308 */ /* 0x000e220000002400 */
[----:B---3--:R-:W-:Y:S02]  /*48b0*/  FSEL R27, R27, -INF , P3 ;  /* 0xff8000001b1b7808 */ /* 0x008fe40001800000 */
[----:B-1----:R-:W-:-:S05]  /*48c0*/  FMNMX.FTZ R3, R2, R3, !PT ;  /* 0x0000000302037209 */ /* 0x002fca0007810000 */
[----:B------:R-:W1:Y:S01]  /*48d0*/  SHFL.BFLY PT, R4, R3, 0x1, 0x1f ;  /* 0x0c201f0003047f89 */ /* 0x000e6200000e0000 */
[----:B--2---:R-:W-:Y:S02]  /*48e0*/  FSEL R30, R30, -INF , P2 ;  /* 0xff8000001e1e7808 */ /* 0x004fe40001000000 */
[----:B0-----:R-:W-:Y:S02]  /*48f0*/  FSEL R31, R31, -INF , P1 ;  /* 0xff8000001f1f7808 */ /* 0x001fe40000800000 */
[----:B-1----:R-:W-:Y:S02]  /*4900*/  FMNMX.FTZ R4, R3, R4, !PT ;  /* 0x0000000403047209 */ /* 0x002fe40007810000 */
        /* <DEDUP_REMOVED lines=42> */
[----:B------:R-:W-:Y:S02]  /*4bb0*/  F2FP.F16.F32.PACK_AB R208, R57, R56 ;  /* 0x0000003839d0723e */ /* 0x000fe400000000ff */
[----:B------:R-:W-:Y:S02]  /*4bc0*/  CS2R R56, SRZ ;  /* 0x0000000000387805 */ /* 0x000fe4000001ff00 */
[----:B------:R-:W-:Y:S01]  /*4bd0*/  FMNMX.FTZ R2, R38, R3, !PT ;  /* 0x0000000326027209 */ /* 0x000fe20007810000 */
[----:B------:R-:W-:Y:S03]  /*4be0*/  MUFU.EX2 R48, R48 ;  /* 0x0000003000307308 */ /* 0x000fe60000000800 */
        /* <DEDUP_REMOVED lines=9> */
[----:B------:R-:W2:Y:S01]  /*4c80*/  MUFU.EX2 R53, R53 ;  /* 0x0000003500357308 */ /* 0x000ea20000000800 */
[----:B0-----:R-:W-:-:S07]  /*4c90*/  F2FP.F16.F32.PACK_AB R204, R49, R48 ;  /* 0x0000003031cc723e */ /* 0x001fce00000000ff */
[----:B------:R-:W-:Y:S08]  /*4ca0*/  MUFU.EX2 R40, R40 ;  /* 0x0000002800287308 */ /* 0x000ff00000000800 */
[----:B------:R-:W0:Y:S01]  /*4cb0*/  MUFU.EX2 R41, R41 ;  /* 0x0000002900297308 */ /* 0x000e220000000800 */
[----:B--2---:R-:W-:Y:S02]  /*4cc0*/  F2FP.F16.F32.PACK_AB R206, R53, R52 ;  /* 0x0000003435ce723e */ /* 0x004fe400000000ff */
[----:B-1----:R-:W-:-:S05]  /*4cd0*/  FMNMX.FTZ R5, R2, R3, !PT ;  /* 0x0000000302057209 */ /* 0x002fca0007810000 */
[----:B------:R-:W-:Y:S01]  /*4ce0*/  MUFU.EX2 R44, R44 ;  /* 0x0000002c002c7308 */ /* 0x000fe20000000800 */
[----:B------:R-:W1:Y:S07]  /*4cf0*/  SHFL.BFLY PT, R2, R5, 0x1, 0x1f ;  /* 0x0c201f0005027f89 */ /* 0x000e6e00000e0000 */
[----:B------:R-:W2:Y:S01]  /*4d00*/  MUFU.EX2 R45, R45 ;  /* 0x0000002d002d7308 */ /* 0x000ea20000000800 */
[----:B0-----:R-:W-:-:S07]  /*4d10*/  F2FP.F16.F32.PACK_AB R200, R41, R40 ;  /* 0x0000002829c8723e */ /* 0x001fce00000000ff */
[----:B------:R-:W-:Y:S08]  /*4d20*/  MUFU.EX2 R32, R32 ;  /* 0x0000002000207308 */ /* 0x000ff00000000800 */
[----:B------:R-:W-:Y:S01]  /*4d30*/  MUFU.EX2 R33, R33 ;  /* 0x0000002100217308 */ /* 0x000fe20000000800 */
[----:B--2---:R-:W-:Y:S02]  /*4d40*/  F2FP.F16.F32.PACK_AB R202, R45, R44 ;  /* 0x0000002c2dca723e */ /* 0x004fe400000000ff */
[----:B-1----:R-:W-:-:S04]  /*4d50*/  FMNMX.FTZ R3, R5, R2, !PT ;  /* 0x0000000205037209 */ /* 0x002fc80007810000 */
[C---:B------:R-:W-:Y:S01]  /*4d60*/  FSETP.NEU.FTZ.AND P1, PT, R3.reuse, -INF , PT ;  /* 0xff8000000300780b */ /* 0x040fe20003f3d000 */
[----:B------:R-:W-:Y:S01]  /*4d70*/  FMUL.FTZ R2, R3, UR5 ;  /* 0x0000000503027c20 */ /* 0x000fe20008410000 */
[----:B------:R0:W-:Y:S04]  /*4d80*/  MUFU.EX2 R5, R14 ;  /* 0x0000000e00057308 */ /* 0x0001e80000000800 */
[----:B------:R-:W-:Y:S02]  /*4d90*/  FSEL R2, R2, RZ, P1 ;  /* 0x000000ff02027208 */ /* 0x000fe40000800000 */
[----:B------:R-:W-:Y:S02]  /*4da0*/  ISETP.NE.AND P1, PT, R19, RZ, PT ;  /* 0x000000ff1300720c */ /* 0x000fe40003f25270 */
[----:B------:R-:W-:Y:S01]  /*4db0*/  MUFU.EX2 R36, R36 ;  /* 0x0000002400247308 */ /* 0x000fe20000000800 */
[--C-:B------:R-:W-:Y:S01]  /*4dc0*/  FFMA.FTZ R58, R58, UR5, -R2.reuse ;  /* 0x000000053a3a7c23 */ /* 0x100fe20008010802 */
[--C-:B------:R-:W-:Y:S01]  /*4dd0*/  FFMA.FTZ R59, R59, UR5, -R2.reuse ;  /* 0x000000053b3b7c23 */ /* 0x100fe20008010802 */
[--C-:B------:R-:W-:Y:S01]  /*4de0*/  FFMA.FTZ R62, R62, UR5, -R2.reuse ;  /* 0x000000053e3e7c23 */ /* 0x100fe20008010802 */
[--C-:B------:R-:W-:Y:S01]  /*4df0*/  FFMA.FTZ R63, R63, UR5, -R2.reuse ;  /* 0x000000053f3f7c23 */ /* 0x100fe20008010802 */
[--C-:B------:R-:W-:Y:S01]  /*4e00*/  FFMA.FTZ R50, R50, UR5, -R2.reuse ;  /* 0x0000000532327c23 */ /* 0x100fe20008010802 */
[----:B0-----:R-:W-:Y:S01]  /*4e10*/  FADD.FTZ R14, R60, R21 ;  /* 0x000000153c0e7221 */ /* 0x001fe20000010000 */
        /* <DEDUP_REMOVED lines=8> */
[----:B------:R-:W-:Y:S01]  /*4ea0*/  FFMA.FTZ R46, R46, UR5, -R2 ;  /* 0x000000052e2e7c23 */ /* 0x000fe20008010802 */
[----:B------:R-:W0:Y:S01]  /*4eb0*/  MUFU.EX2 R59, R59 ;  /* 0x0000003b003b7308 */ /* 0x000e220000000800 */
[----:B------:R-:W-:-:S02]  /*4ec0*/  @P1 VIADD R0, R0, 0x38840 ;  /* 0x0003884000001836 */ /* 0x000fc40000000000 */
[----:B------:R-:W-:Y:S01]  /*4ed0*/  FADD.FTZ R29, R49, R14 ;  /* 0x0000000e311d7221 */ /* 0x000fe20000010000 */
[--C-:B------:R-:W-:Y:S01]  /*4ee0*/  FFMA.FTZ R47, R47, UR5, -R2.reuse ;  /* 0x000000052f2f7c23 */ /* 0x100fe20008010802 */
[--C-:B------:R-:W-:Y:S01]  /*4ef0*/  FFMA.FTZ R34, R34, UR5, -R2.reuse ;  /* 0x0000000522227c23 */ /* 0x100fe20008010802 */
[----:B------:R-:W-:Y:S01]  /*4f00*/  FFMA.FTZ R35, R35, UR5, -R2 ;  /* 0x0000000523237c23 */ /* 0x000fe20008010802 */
[----:B------:R-:W-:Y:S01]  /*4f10*/  FADD.FTZ R20, R52, R29 ;  /* 0x0000001d34147221 */ /* 0x000fe20000010000 */
[----:B------:R-:W-:Y:S01]  /*4f20*/  @P1 PRMT R0, R23, 0x654, R0 ;  /* 0x0000065417001816 */ /* 0x000fe20000000000 */
[----:B------:R-:W1:Y:S01]  /*4f30*/  MUFU.EX2 R62, R62 ;  /* 0x0000003e003e7308 */ /* 0x000e620000000800 */
[----:B------:R-:W-:Y:S01]  /*4f40*/  FFMA.FTZ R38, R38, UR5, -R2 ;  /* 0x0000000526267c23 */ /* 0x000fe20008010802 */
[----:B------:R-:W-:Y:S01]  /*4f50*/  FADD.FTZ R29, R53, R20 ;  /* 0x00000014351d7221 */ /* 0x000fe20000010000 */
[----:B------:R2:W-:Y:S01]  /*4f60*/  @P1 SYNCS.ARRIVE.TRANS64.RED.A1T0 RZ, [R0+URZ], RZ ;  /* 0x000000ff00ff19a7 */ /* 0x0005e2000810043f */
[--C-:B------:R-:W-:Y:S01]  /*4f70*/  FFMA.FTZ R39, R39, UR5, -R2.reuse ;  /* 0x0000000527277c23 */ /* 0x100fe20008010802 */
[--C-:B------:R-:W-:Y:S01]  /*4f80*/  FFMA.FTZ R26, R26, UR5, -R2.reuse ;  /* 0x000000051a1a7c23 */ /* 0x100fe20008010802 */
[----:B------:R-:W-:Y:S01]  /*4f90*/  FADD.FTZ R20, R40, R29 ;  /* 0x0000001d28147221 */ /* 0x000fe20000010000 */
[----:B------:R-:W-:Y:S01]  /*4fa0*/  FFMA.FTZ R27, R27, UR5, -R2 ;  /* 0x000000051b1b7c23 */ /* 0x000fe20008010802 */
[----:B------:R-:W3:Y:S01]  /*4fb0*/  MUFU.EX2 R63, R63 ;  /* 0x0000003f003f7308 */ /* 0x000ee20000000800 */
[----:B0-----:R-:W-:Y:S01]  /*4fc0*/  FADD.FTZ R21, R58, R59 ;  /* 0x0000003b3a157221 */ /* 0x001fe20000010000 */
[----:B------:R-:W-:Y:S01]  /*4fd0*/  FADD.FTZ R29, R41, R20 ;  /* 0x00000014291d7221 */ /* 0x000fe20000010000 */
[--C-:B------:R-:W-:Y:S01]  /*4fe0*/  FFMA.FTZ R30, R30, UR5, -R2.reuse ;  /* 0x000000051e1e7c23 */ /* 0x100fe20008010802 */
[----:B------:R-:W-:Y:S01]  /*4ff0*/  FFMA.FTZ R2, R31, UR5, -R2 ;  /* 0x000000051f027c23 */ /* 0x000fe20008010802 */
[----:B------:R-:W-:Y:S01]  /*5000*/  PLOP3.LUT P1, PT, PT, PT, UP0, 0x80, 0x0 ;  /* 0x000000000000781c */ /* 0x000fe20003f2f008 */
[----:B--2---:R-:W-:Y:S01]  /*5010*/  FADD.FTZ R0, R44, R29 ;  /* 0x0000001d2c007221 */ /* 0x004fe20000010000 */
[----:B------:R-:W-:Y:S01]  /*5020*/  F2FP.F16.F32.PACK_AB R196, R33, R32 ;  /* 0x0000002021c4723e */ /* 0x000fe200000000ff */
[----:B------:R-:W0:Y:S01]  /*5030*/  MUFU.EX2 R50, R50 ;  /* 0x0000003200327308 */ /* 0x000e220000000800 */
[----:B-1----:R-:W-:Y:S01]  /*5040*/  FADD.FTZ R14, R62, R21 ;  /* 0x000000153e0e7221 */ /* 0x002fe20000010000 */
[----:B------:R-:W-:Y:S01]  /*5050*/  FADD.FTZ R29, R45, R0 ;  /* 0x000000002d1d7221 */ /* 0x000fe20000010000 */
[----:B------:R-:W-:-:S02]  /*5060*/  F2FP.F16.F32.PACK_AB R209, R59, R58 ;  /* 0x0000003a3bd1723e */ /* 0x000fc400000000ff */
[----:B------:R-:W-:Y:S02]  /*5070*/  CS2R R60, SRZ ;  /* 0x00000000003c7805 */ /* 0x000fe4000001ff00 */
[----:B------:R-:W-:Y:S02]  /*5080*/  CS2R R58, SRZ ;  /* 0x00000000003a7805 */ /* 0x000fe4000001ff00 */
[----:B------:R-:W-:Y:S02]  /*5090*/  CS2R R52, SRZ ;  /* 0x0000000000347805 */ /* 0x000fe4000001ff00 */
[----:B------:R-:W-:Y:S01]  /*50a0*/  CS2R R48, SRZ ;  /* 0x0000000000307805 */ /* 0x000fe2000001ff00 */
[----:B------:R-:W1:Y:S01]  /*50b0*/  MUFU.EX2 R51, R51 ;  /* 0x0000003300337308 */ /* 0x000e620000000800 */
[C---:B---3--:R-:W-:Y:S01]  /*50c0*/  FADD.FTZ R21, R63.reuse, R14 ;  /* 0x0000000e3f157221 */ /* 0x048fe20000010000 */
[----:B------:R-:W-:Y:S02]  /*50d0*/  F2FP.F16.F32.PACK_AB R211, R63, R62 ;  /* 0x0000003e3fd3723e */ /* 0x000fe400000000ff */
[----:B------:R-:W-:-:S02]  /*50e0*/  CS2R R62, SRZ ;  /* 0x00000000003e7805 */ /* 0x000fc4000001ff00 */
[----:B------:R-:W-:Y:S02]  /*50f0*/  CS2R R44, SRZ ;  /* 0x00000000002c7805 */ /* 0x000fe4000001ff00 */
[----:B------:R-:W-:Y:S01]  /*5100*/  CS2R R40, SRZ ;  /* 0x0000000000287805 */ /* 0x000fe2000001ff00 */
[----:B------:R-:W2:Y:S01]  /*5110*/  MUFU.EX2 R54, R54 ;  /* 0x0000003600367308 */ /* 0x000ea20000000800 */
[----:B0-----:R-:W-:-:S07]  /*5120*/  FADD.FTZ R14, R50, R21 ;  /* 0x00000015320e7221 */ /* 0x001fce0000010000 */
[----:B------:R-:W0:Y:S01]  /*5130*/  MUFU.EX2 R55, R55 ;  /* 0x0000003700377308 */ /* 0x000e220000000800 */
[C---:B-1----:R-:W-:Y:S01]  /*5140*/  FADD.FTZ R21, R51.reuse, R14 ;  /* 0x0000000e33157221 */ /* 0x042fe20000010000 */
[----:B------:R-:W-:Y:S02]  /*5150*/  F2FP.F16.F32.PACK_AB R205, R51, R50 ;  /* 0x0000003233cd723e */ /* 0x000fe400000000ff */
[----:B------:R-:W-:-:S04]  /*5160*/  CS2R R50, SRZ ;  /* 0x0000000000327805 */ /* 0x000fc8000001ff00 */
[----:B------:R-:W1:Y:S01]  /*5170*/  MUFU.EX2 R42, R42 ;  /* 0x0000002a002a7308 */ /* 0x000e620000000800 */
[----:B--2---:R-:W-:-:S07]  /*5180*/  FADD.FTZ R14, R54, R21 ;  /* 0x00000015360e7221 */ /* 0x004fce0000010000 */
[----:B------:R-:W2:Y:S01]  /*5190*/  MUFU.EX2 R43, R43 ;  /* 0x0000002b002b7308 */ /* 0x000ea20000000800 */
[C---:B0-----:R-:W-:Y:S01]  /*51a0*/  FADD.FTZ R21, R55.reuse, R14 ;  /* 0x0000000e37157221 */ /* 0x041fe20000010000 */
[----:B------:R-:W-:Y:S01]  /*51b0*/  FADD.FTZ R14, R32, R29 ;  /* 0x0000001d200e7221 */ /* 0x000fe20000010000 */
[----:B------:R-:W-:Y:S02]  /*51c0*/  F2FP.F16.F32.PACK_AB R207, R55, R54 ;  /* 0x0000003637cf723e */ /* 0x000fe400000000ff */
[----:B------:R-:W-:Y:S01]  /*51d0*/  CS2R R54, SRZ ;  /* 0x0000000000367805 */ /* 0x000fe2000001ff00 */
[----:B------:R-:W-:Y:S01]  /*51e0*/  FADD.FTZ R29, R33, R14 ;  /* 0x0000000e211d7221 */ /* 0x000fe20000010000 */
[----:B------:R-:W-:Y:S01]  /*51f0*/  CS2R R32, SRZ ;  /* 0x0000000000207805 */ /* 0x000fe2000001ff00 */
[----:B------:R-:W0:Y:S01]  /*5200*/  MUFU.EX2 R46, R46 ;  /* 0x0000002e002e7308 */ /* 0x000e220000000800 */
[----:B-1----:R-:W-:Y:S01]  /*5210*/  FADD.FTZ R0, R42, R21 ;  /* 0x000000152a007221 */ /* 0x002fe20000010000 */
[----:B------:R-:W-:-:S06]  /*5220*/  FADD.FTZ R14, R36, R29 ;  /* 0x0000001d240e7221 */ /* 0x000fcc0000010000 */
[----:B------:R-:W1:Y:S01]  /*5230*/  MUFU.EX2 R47, R47 ;  /* 0x0000002f002f7308 */ /* 0x000e620000000800 */
[C---:B--2---:R-:W-:Y:S01]  /*5240*/  FADD.FTZ R21, R43.reuse, R0 ;  /* 0x000000002b157221 */ /* 0x044fe20000010000 */
[----:B------:R-:W-:Y:S02]  /*5250*/  F2FP.F16.F32.PACK_AB R201, R43, R42 ;  /* 0x0000002a2bc9723e */ /* 0x000fe400000000ff */
[----:B------:R-:W-:-:S04]  /*5260*/  CS2R R42, SRZ ;  /* 0x00000000002a7805 */ /* 0x000fc8000001ff00 */
        /* <DEDUP_REMOVED lines=10> */
[----:B------:R-:W-:Y:S02]  /*5310*/  F2FP.F16.F32.PACK_AB R198, R37, R36 ;  /* 0x0000002425c6723e */ /* 0x000fe400000000ff */
[----:B------:R-:W-:-:S04]  /*5320*/  CS2R R36, SRZ ;  /* 0x0000000000247805 */ /* 0x000fc8000001ff00 */
[----:B------:R-:W0:Y:S01]  /*5330*/  MUFU.EX2 R38, R38 ;  /* 0x0000002600267308 */ /* 0x000e220000000800 */
[C---:B-1----:R-:W-:Y:S01]  /*5340*/  FADD.FTZ R21, R35.reuse, R0 ;  /* 0x0000000023157221 */ /* 0x042fe20000010000 */
[----:B------:R-:W-:Y:S02]  /*5350*/  F2FP.F16.F32.PACK_AB R197, R35, R34 ;  /* 0x0000002223c5723e */ /* 0x000fe400000000ff */
[----:B------:R-:W-:-:S04]  /*5360*/  CS2R R34, SRZ ;  /* 0x0000000000227805 */ /* 0x000fc8000001ff00 */
[----:B------:R-:W1:Y:S01]  /*5370*/  MUFU.EX2 R25, R25 ;  /* 0x0000001900197308 */ /* 0x000e620000000800 */
[----:B--2---:R-:W-:-:S07]  /*5380*/  FADD.FTZ R14, R24, R29 ;  /* 0x0000001d180e7221 */ /* 0x004fce0000010000 */
[----:B------:R-:W2:Y:S01]  /*5390*/  MUFU.EX2 R39, R39 ;  /* 0x0000002700277308 */ /* 0x000ea20000000800 */
[----:B0-----:R-:W-:-:S07]  /*53a0*/  FADD.FTZ R0, R38, R21 ;  /* 0x0000001526007221 */ /* 0x001fce0000010000 */
[----:B------:R-:W0:Y:S01]  /*53b0*/  MUFU.EX2 R28, R28 ;  /* 0x0000001c001c7308 */ /* 0x000e220000000800 */
[C---:B-1----:R-:W-:Y:S01]  /*53c0*/  FADD.FTZ R29, R25.reuse, R14 ;  /* 0x0000000e191d7221 */ /* 0x042fe20000010000 */
[----:B------:R-:W-:Y:S02]  /*53d0*/  F2FP.F16.F32.PACK_AB R192, R25, R24 ;  /* 0x0000001819c0723e */ /* 0x000fe400000000ff */
[----:B------:R-:W-:-:S04]  /*53e0*/  CS2R R24, SRZ ;  /* 0x0000000000187805 */ /* 0x000fc8000001ff00 */
[----:B------:R-:W1:Y:S01]  /*53f0*/  MUFU.EX2 R26, R26 ;  /* 0x0000001a001a7308 */ /* 0x000e620000000800 */
[C---:B--2---:R-:W-:Y:S01]  /*5400*/  FADD.FTZ R21, R39.reuse, R0 ;  /* 0x0000000027157221 */ /* 0x044fe20000010000 */
[----:B------:R-:W-:Y:S02]  /*5410*/  F2FP.F16.F32.PACK_AB R199, R39, R38 ;  /* 0x0000002627c7723e */ /* 0x000fe400000000ff */
[----:B------:R-:W-:-:S04]  /*5420*/  CS2R R38, SRZ ;  /* 0x0000000000267805 */ /* 0x000fc8000001ff00 */
[----:B------:R-:W2:Y:S01]  /*5430*/  MUFU.EX2 R27, R27 ;  /* 0x0000001b001b7308 */ /* 0x000ea20000000800 */
[----:B0-----:R-:W-:Y:S01]  /*5440*/  FADD.FTZ R14, R28, R29 ;  /* 0x0000001d1c0e7221 */ /* 0x001fe20000010000 */
[C---:B------:R-:W-:Y:S02]  /*5450*/  F2FP.F16.F32.PACK_AB R194, R5.reuse, R28 ;  /* 0x0000001c05c2723e */ /* 0x040fe400000000ff */
[----:B------:R-:W-:Y:S01]  /*5460*/  CS2R R28, SRZ ;  /* 0x00000000001c7805 */ /* 0x000fe2000001ff00 */
[----:B------:R-:W-:-:S03]  /*5470*/  FADD.FTZ R14, R5, R14 ;  /* 0x0000000e050e7221 */ /* 0x000fc60000010000 */
[----:B------:R-:W0:Y:S01]  /*5480*/  MUFU.EX2 R30, R30 ;  /* 0x0000001e001e7308 */ /* 0x000e220000000800 */
[----:B-1----:R-:W-:-:S07]  /*5490*/  FADD.FTZ R0, R26, R21 ;  /* 0x000000151a007221 */ /* 0x002fce0000010000 */
[----:B------:R1:W3:Y:S01]  /*54a0*/  MUFU.EX2 R195, R2 ;  /* 0x0000000200c37308 */ /* 0x0002e20000000800 */
[C---:B--2---:R-:W-:Y:S01]  /*54b0*/  FADD.FTZ R5, R27.reuse, R0 ;  /* 0x000000001b057221 */ /* 0x044fe20000010000 */
[----:B------:R-:W-:Y:S02]  /*54c0*/  F2FP.F16.F32.PACK_AB R193, R27, R26 ;  /* 0x0000001a1bc1723e */ /* 0x000fe400000000ff */
[----:B------:R-:W-:Y:S01]  /*54d0*/  CS2R R26, SRZ ;  /* 0x00000000001a7805 */ /* 0x000fe2000001ff00 */
[----:B0-----:R-:W-:Y:S01]  /*54e0*/  FADD.FTZ R0, R30, R5 ;  /* 0x000000051e007221 */ /* 0x001fe20000010000 */
[----:B-1----:R-:W-:-:S03]  /*54f0*/  IMAD.MOV.U32 R2, RZ, RZ, 0x3f800000 ;  /* 0x3f800000ff027424 */ /* 0x002fc600078e00ff */
[C---:B---3--:R-:W-:Y:S01]  /*5500*/  FADD.FTZ R5, R195.reuse, R0 ;  /* 0x00000000c3057221 */ /* 0x048fe20000010000 */
[----:B------:R-:W-:Y:S01]  /*5510*/  F2FP.F16.F32.PACK_AB R195, R195, R30 ;  /* 0x0000001ec3c3723e */ /* 0x000fe200000000ff */
[----:B------:R-:W-:Y:S01]  /*5520*/  IMAD.MOV.U32 R0, RZ, RZ, 0x3f800000 ;  /* 0x3f800000ff007424 */ /* 0x000fe200078e00ff */
[----:B------:R-:W-:Y:S01]  /*5530*/  CS2R R30, SRZ ;  /* 0x00000000001e7805 */ /* 0x000fe2000001ff00 */
[----:B------:R-:W-:Y:S06]  /*5540*/  @!P1 BRA `(.L_x_202) ;  /* 0x0000004000189947 */ /* 0x000fec0003800000 */
[----:B------:R-:W-:Y:S01]  /*5550*/  R2UR UR4, R152 ;  /* 0x00000000980472ca */ /* 0x000fe200000e0000 */
[----:B------:R-:W-:Y:S01]  /*5560*/  IMAD.MOV.U32 R20, RZ, RZ, R3 ;  /* 0x000000ffff147224 */ /* 0x000fe200078e0003 */
[----:B------:R-:W-:Y:S01]  /*5570*/  ULDC UR61, c[0x0][0x9d8] ;  /* 0x00027600003d7ab9 */ /* 0x000fe20000000800 */
[----:B------:R-:W-:Y:S02]  /*5580*/  IMAD.MOV.U32 R21, RZ, RZ, R4 ;  /* 0x000000ffff157224 */ /* 0x000fe400078e0004 */
[----:B------:R-:W-:Y:S02]  /*5590*/  IMAD.U32 R234, RZ, RZ, UR60 ;  /* 0x0000003cffea7e24 */ /* 0x000fe4000f8e00ff */
[----:B------:R-:W-:Y:S02]  /*55a0*/  IMAD.MOV.U32 R0, RZ, RZ, 0x3f800000 ;  /* 0x3f800000ff007424 */ /* 0x000fe400078e00ff */
[----:B------:R-:W-:-:S04]  /*55b0*/  IMAD.MOV.U32 R151, RZ, RZ, RZ ;  /* 0x000000ffff977224 */ /* 0x000fc800078e00ff */
[----:B------:R-:W-:-:S06]  /*55c0*/  UIADD3 UR4, UR4, -0x2, URZ ;  /* 0xfffffffe04047890 */ /* 0x000fcc000fffe03f */
[----:B------:R-:W-:Y:S01]  /*55d0*/  IMAD.U32 R233, RZ, RZ, UR4 ;  /* 0x00000004ffe97e24 */ /* 0x000fe2000f8e00ff */
[----:B------:R-:W-:-:S13]  /*55e0*/  R2UR UR4, R16 ;  /* 0x00000000100472ca */ /* 0x000fda00000e0000 */
[----:B------:R-:W-:-:S07]  /*55f0*/  IMAD.U32 R235, RZ, RZ, UR4 ;  /* 0x00000004ffeb7e24 */ /* 0x000fce000f8e00ff */
.L_x_213:
        /* <DEDUP_REMOVED lines=10> */
.L_x_203:
        /* <DEDUP_REMOVED lines=12> */
.L_x_204:
[----:B-1----:R-:W-:Y:S05]  /*5760*/  @P1 BRA `(.L_x_205) ;  /* 0x00000000000c1947 */ /* 0x002fea0003800000 */
[----:B------:R-:W-:-:S13]  /*5770*/  R2UR UR4, R232 ;  /* 0x00000000e80472ca */ /* 0x000fda00000e0000 */
[----:B------:R-:W1:Y:S02]  /*5780*/  SYNCS.PHASECHK.TRANS64.TRYWAIT P1, [UR4+0x38830], R3 ;  /* 0x03883003ff0075a7 */ /* 0x000e640008020144 */
[----:B-1----:R-:W-:Y:S05]  /*5790*/  @!P1 BRA `(.L_x_206) ;  /* 0x000000c800389947 */ /* 0x002fea0003800000 */
.L_x_205:
        /* <DEDUP_REMOVED lines=195> */
[----:B-1----:R-:W-:-:S06]  /*63d0*/  WARPGROUP.ARRIVE ;  /* 0x00000000000079c5 */ /* 0x002fcc0000000000 */
        /* <DEDUP_REMOVED lines=447> */
.L_x_207:
[----:B------:R-:W-:Y:S02]  /*7fd0*/  R2UR UR6, R4 ;  /* 0x00000000040672ca */ /* 0x000fe400000e0000 */
[----:B------:R-:W-:Y:S02]  /*7fe0*/  R2UR UR4, R234 ;  /* 0x00000000ea0472ca */ /* 0x000fe400000e0000 */
[----:B------:R-:W-:-:S11]  /*7ff0*/  R2UR UR5, R235 ;  /* 0x00000000eb0572ca */ /* 0x000fd600000e0000 */
[----:B------:R-:W-:Y:S02]  /*8000*/  ULEA UR4, UR4, UR6, 0x3 ;  /* 0x0000000604047291 */ /* 0x000fe4000f8e183f */
[----:B------:R-:W-:-:S05]  /*8010*/  IMAD.U32 R0, RZ, RZ, UR5 ;  /* 0x00000005ff007e24 */ /* 0x000fca000f8e00ff */
[----:B------:R-:W-:-:S04]  /*8020*/  SHF.L.U32 R0, R0, 0x1f, RZ ;  /* 0x0000001f00007819 */ /* 0x000fc800000006ff */
[----:B------:R1:W2:Y:S01]  /*8030*/  SYNCS.PHASECHK.TRANS64.TRYWAIT P1, [UR4+0x38850], R0 ;  /* 0x03885000ff0075a7 */ /* 0x0002a20008020144 */
[----:B------:R-:W-:Y:S05]  /*8040*/  @!P0 BRA `(.L_x_208) ;  /* 0x0000000000048947 */ /* 0x000fea0003800000 */
[----:B------:R-:W-:Y:S01]  /*8050*/  BPT.TRAP 0x1 ;  /* 0x000000040000795c */ /* 0x000fe20000300000 */
.L_x_208:
[----:B--2---:R-:W-:Y:S05]  /*8060*/  @P1 BRA `(.L_x_209) ;  /* 0x0000000000081947 */ /* 0x004fea0003800000 */
[----:B------:R-:W2:Y:S02]  /*8070*/  SYNCS.PHASECHK.TRANS64.TRYWAIT P1, [UR4+0x38850], R0 ;  /* 0x03885000ff0075a7 */ /* 0x000ea40008020144 */
[----:B--2---:R-:W-:Y:S05]  /*8080*/  @!P1 BRA `(.L_x_210) ;  /* 0x000000a000189947 */ /* 0x004fea0003800000 */
.L_x_209:
[----:B------:R-:W-:Y:S01]  /*8090*/  R2UR UR5, R4 ;  /* 0x00000000040572ca */ /* 0x000fe200000e0000 */
[----:B------:R-:W-:Y:S01]  /*80a0*/  WARPGROUP.ARRIVE ;  /* 0x00000000000079c5 */ /* 0x000fe20000000000 */
[----:B------:R-:W-:Y:S01]  /*80b0*/  R2UR UR6, R234 ;  /* 0x00000000ea0672ca */ /* 0x000fe200000e0000 */
[----:B------:R-:W-:-:S10]  /*80c0*/  UMOV UR7, 0x40000040 ;  /* 0x4000004000077882 */ /* 0x000fd40000000000 */
[----:B------:R-:W-:-:S04]  /*80d0*/  UIADD3 UR5, UR5, 0x400, URZ ;  /* 0x0000040005057890 */ /* 0x000fc8000fffe03f */
[----:B------:R-:W-:-:S04]  /*80e0*/  USHF.R.U32.HI UR5, URZ, 0x4, UR5 ;  /* 0x000000043f057899 */ /* 0x000fc80008011605 */
[----:B------:R-:W-:-:S04]  /*80f0*/  ULOP3.LUT UR5, UR5, 0x3fff, URZ, 0xc0, !UPT ;  /* 0x00003fff05057892 */ /* 0x000fc8000f8ec03f */
[----:B------:R-:W-:-:S04]  /*8100*/  ULOP3.LUT UR5, UR5, 0x2800000, URZ, 0xfc, !UPT ;  /* 0x0280000005057892 */ /* 0x000fc8000f8efc3f */
[----:B------:R-:W-:-:S07]  /*8110*/  UIMAD UR5, UR6, 0xa00, UR5 ;  /* 0x00000a00060578a4 */ /* 0x000fce000f8e0205 */
[----:B------:R-:W-:Y:S02]  /*8120*/  UMOV UR6, UR5 ;  /* 0x0000000500067c82 */ /* 0x000fe40008000000 */
        /* <DEDUP_REMOVED lines=24> */
[----:B------:R-:W-:Y:S03]  /*82b0*/  HGMMA.64x256x16.F32 R24, R192, gdesc[UR4].tnspB, R24, gsb0 ;  /* 0x43e00004c0187df0 */ /* 0x000fe60008000818 */
[----:B------:R-:W-:Y:S02]  /*82c0*/  WARPGROUP.DEPBAR.LE gsb0, 0x0 ;  /* 0x00008000000079c5 */ /* 0x000fe40000010000 */
[----:B------:R-:W-:Y:S05]  /*82d0*/  @!P0 BRA `(.L_x_211) ;  /* 0x0000000000048947 */ /* 0x000fea0003800000 */
[----:B------:R-:W-:Y:S01]  /*82e0*/  BPT.TRAP 0x1 ;  /* 0x000000040000795c */ /* 0x000fe20000300000 */
.L_x_211:
        /* <DEDUP_REMOVED lines=10> */
[----:B------:R-:W-:Y:S01]  /*8390*/  FMUL.FTZ R178, R178, UR61 ;  /* 0x0000003db2b27c20 */ /* 0x000fe20008410000 */
[----:B------:R-:W-:Y:S01]  /*83a0*/  FMUL.FTZ R177, R177, UR61 ;  /* 0x0000003db1b17c20 */ /* 0x000fe20008410000 */
[----:B------:R-:W-:Y:S01]  /*83b0*/  FMUL.FTZ R179, R179, UR61 ;  /* 0x0000003db3b37c20 */ /* 0x000fe20008410000 */
[----:B------:R-:W-:Y:S01]  /*83c0*/  FMUL.FTZ R180, R180, UR61 ;  /* 0x0000003db4b47c20 */ /* 0x000fe20008410000 */
[----:B------:R-:W2:Y:S01]  /*83d0*/  MUFU.TANH R193, R193 ;  /* 0x000000c100c17308 */ /* 0x000ea20000002400 */
[----:B------:R-:W-:Y:S01]  /*83e0*/  FMUL.FTZ R182, R182, UR61 ;  /* 0x0000003db6b67c20 */ /* 0x000fe20008410000 */
[----:B------:R-:W-:Y:S01]  /*83f0*/  FMUL.FTZ R192, R169, UR61 ;  /* 0x0000003da9c07c20 */ /* 0x000fe20008410000 */
[----:B------:R-:W-:Y:S01]  /*8400*/  FMUL.FTZ R169, R171, UR61 ;  /* 0x0000003daba97c20 */ /* 0x000fe20008410000 */
[----:B------:R-:W-:Y:S01]  /*8410*/  FMUL.FTZ R171, R175, UR61 ;  /* 0x0000003dafab7c20 */ /* 0x000fe20008410000 */
[----:B------:R-:W-:Y:S01]  /*8420*/  FMUL.FTZ R181, R181, UR61 ;  /* 0x0000003db5b57c20 */ /* 0x000fe20008410000 */
[----:B------:R-:W-:Y:S01]  /*8430*/  FMUL.FTZ R175, R161, UR61 ;  /* 0x0000003da1af7c20 */ /* 0x000fe20008410000 */
[----:B------:R-:W-:Y:S01]  /*8440*/  FMUL.FTZ R183, R183, UR61 ;  /* 0x0000003db7b77c20 */ /* 0x000fe20008410000 */
[----:B------:R-:W3:Y:S01]  /*8450*/  MUFU.TANH R185, R185 ;  /* 0x000000b900b97308 */ /* 0x000ee20000002400 */
[----:B01----:R-:W-:Y:S01]  /*8460*/  FMNMX.FTZ R0, R184, R21, !PT ;  /* 0x00000015b8007209 */ /* 0x003fe20007810000 */
[----:B------:R-:W-:Y:S01]  /*8470*/  FMUL.FTZ R161, R163, UR61 ;  /* 0x0000003da3a17c20 */ /* 0x000fe20008410000 */
[----:B------:R-:W-:Y:S01]  /*8480*/  FMUL.FTZ R163, R167, UR61 ;  /* 0x0000003da7a37c20 */ /* 0x000fe20008410000 */
[----:B------:R-:W-:Y:S01]  /*8490*/  FMUL.FTZ R167, R153, UR61 ;  /* 0x0000003d99a77c20 */ /* 0x000fe20008410000 */
[----:B------:R-:W-:Y:S01]  /*84a0*/  FMUL.FTZ R191, R168, UR61 ;  /* 0x0000003da8bf7c20 */ /* 0x000fe20008410000 */
[----:B------:R-:W-:Y:S01]  /*84b0*/  FMUL.FTZ R168, R170, UR61 ;  /* 0x0000003daaa87c20 */ /* 0x000fe20008410000 */
[----:B------:R-:W-:Y:S01]  /*84c0*/  FMUL.FTZ R170, R174, UR61 ;  /* 0x0000003daeaa7c20 */ /* 0x000fe20008410000 */
[----:B------:R-:W0:Y:S01]  /*84d0*/  MUFU.TANH R186, R186 ;  /* 0x000000ba00ba7308 */ /* 0x000e220000002400 */
[----:B--2---:R-:W-:Y:S01]  /*84e0*/  FMNMX.FTZ R3, R193, R20, !PT ;  /* 0x00000014c1037209 */ /* 0x004fe20007810000 */
[----:B------:R-:W-:Y:S01]  /*84f0*/  FMUL.FTZ R172, R172, UR61 ;  /* 0x0000003dacac7c20 */ /* 0x000fe20008410000 */
[----:B------:R-:W-:Y:S01]  /*8500*/  FMUL.FTZ R173, R173, UR61 ;  /* 0x0000003dadad7c20 */ /* 0x000fe20008410000 */
[----:B------:R-:W-:Y:S01]  /*8510*/  FMUL.FTZ R174, R160, UR61 ;  /* 0x0000003da0ae7c20 */ /* 0x000fe20008410000 */
[----:B------:R-:W-:Y:S01]  /*8520*/  FMUL.FTZ R160, R162, UR61 ;  /* 0x0000003da2a07c20 */ /* 0x000fe20008410000 */
[----:B------:R-:W-:Y:S01]  /*8530*/  FMUL.FTZ R162, R166, UR61 ;  /* 0x0000003da6a27c20 */ /* 0x000fe20008410000 */
[----:B------:R-:W-:Y:S01]  /*8540*/  FMUL.FTZ R164, R164, UR61 ;  /* 0x0000003da4a47c20 */ /* 0x000fe20008410000 */
[----:B------:R-:W1:Y:S01]  /*8550*/  MUFU.TANH R187, R187 ;  /* 0x000000bb00bb7308 */ /* 0x000e620000002400 */
[----:B---3--:R-:W-:Y:S01]  /*8560*/  FMNMX.FTZ R0, R185, R0, !PT ;  /* 0x00000000b9007209 */ /* 0x008fe20007810000 */
[----:B------:R-:W-:Y:S01]  /*8570*/  FMUL.FTZ R165, R165, UR61 ;  /* 0x0000003da5a57c20 */ /* 0x000fe20008410000 */
[----:B------:R-:W-:Y:S01]  /*8580*/  FMUL.FTZ R166, R152, UR61 ;  /* 0x0000003d98a67c20 */ /* 0x000fe20008410000 */
[----:B------:R-:W-:Y:S01]  /*8590*/  FMUL.FTZ R152, R154, UR61 ;  /* 0x0000003d9a987c20 */ /* 0x000fe20008410000 */
[----:B------:R-:W-:Y:S01]  /*85a0*/  FMUL.FTZ R154, R158, UR61 ;  /* 0x0000003d9e9a7c20 */ /* 0x000fe20008410000 */
[----:B------:R-:W-:Y:S01]  /*85b0*/  FMUL.FTZ R156, R156, UR61 ;  /* 0x0000003d9c9c7c20 */ /* 0x000fe20008410000 */
[----:B------:R-:W-:Y:S01]  /*85c0*/  FMUL.FTZ R197, R157, UR61 ;  /* 0x0000003d9dc57c20 */ /* 0x000fe20008410000 */
[----:B------:R-:W2:Y:S01]  /*85d0*/  MUFU.TANH R189, R189 ;  /* 0x000000bd00bd7308 */ /* 0x000ea20000002400 */
[----:B0-----:R-:W-:Y:S01]  /*85e0*/  FMNMX.FTZ R2, R186, R3, !PT ;  /* 0x00000003ba027209 */ /* 0x001fe20007810000 */
[----:B------:R-:W-:Y:S01]  /*85f0*/  ULDC UR5, c[0x0][0x988] ;  /* 0x0002620000057ab9 */ /* 0x000fe20000000800 */
[----:B------:R-:W-:-:S02]  /*8600*/  R2UR UR6, R232 ;  /* 0x00000000e80672ca */ /* 0x000fc400000e0000 */
[----:B------:R-:W-:-:S03]  /*8610*/  ISETP.NE.AND P1, PT, R19, RZ, PT ;  /* 0x000000ff1300720c */ /* 0x000fc60003f25270 */
        /* <DEDUP_REMOVED lines=11> */
[----:B0-----:R-:W-:Y:S01]  /*86d0*/  FMNMX.FTZ R2, R178, R153, !PT ;  /* 0x00000099b2027209 */ /* 0x001fe20007810000 */
[----:B------:R-:W-:-:S06]  /*86e0*/  FMUL.FTZ R153, R155, UR61 ;  /* 0x0000003d9b997c20 */ /* 0x000fcc0008410000 */
        /* <DEDUP_REMOVED lines=56> */
[----:B-1----:R-:W-:Y:S02]  /*8a70*/  FMNMX.FTZ R0, R156, R3, !PT ;  /* 0x000000039c007209 */ /* 0x002fe40007810000 */
[----:B--2---:R-:W-:-:S05]  /*8a80*/  FMNMX.FTZ R2, R155, R2, !PT ;  /* 0x000000029b027209 */ /* 0x004fca0007810000 */
[----:B------:R-:W1:Y:S01]  /*8a90*/  SHFL.BFLY PT, R159, R2, 0x2, 0x1f ;  /* 0x0c401f00029f7f89 */ /* 0x000e6200000e0000 */
[----:B0-----:R-:W-:-:S05]  /*8aa0*/  FMNMX.FTZ R0, R197, R0, !PT ;  /* 0x00000000c5007209 */ /* 0x001fca0007810000 */
[----:B------:R-:W0:Y:S01]  /*8ab0*/  SHFL.BFLY PT, R3, R0, 0x2, 0x1f ;  /* 0x0c401f0000037f89 */ /* 0x000e2200000e0000 */
[----:B-1----:R-:W-:-:S05]  /*8ac0*/  FMNMX.FTZ R159, R2, R159, !PT ;  /* 0x0000009f029f7209 */ /* 0x002fca0007810000 */
[----:B------:R-:W1:Y:S01]  /*8ad0*/  SHFL.BFLY PT, R158, R159, 0x1, 0x1f ;  /* 0x0c201f009f9e7f89 */ /* 0x000e6200000e0000 */
[----:B0-----:R-:W-:-:S05]  /*8ae0*/  FMNMX.FTZ R157, R0, R3, !PT ;  /* 0x00000003009d7209 */ /* 0x001fca0007810000 */
[----:B------:R-:W0:Y:S01]  /*8af0*/  SHFL.BFLY PT, R4, R157, 0x1, 0x1f ;  /* 0x0c201f009d047f89 */ /* 0x000e2200000e0000 */
[----:B-1----:R-:W-:-:S05]  /*8b00*/  FMNMX.FTZ R3, R159, R158, !PT ;  /* 0x0000009e9f037209 */ /* 0x002fca0007810000 */
[----:B------:R-:W-:Y:S01]  /*8b10*/  FADD.FTZ R0, -R3, R20 ;  /* 0x0000001403007221 */ /* 0x000fe20000010100 */
[----:B0-----:R-:W-:-:S03]  /*8b20*/  FMNMX.FTZ R4, R157, R4, !PT ;  /* 0x000000049d047209 */ /* 0x001fc60007810000 */
[----:B------:R-:W-:Y:S02]  /*8b30*/  FMUL.FTZ R0, R0, UR5 ;  /* 0x0000000500007c20 */ /* 0x000fe40008410000 */
[C---:B------:R-:W-:Y:S01]  /*8b40*/  FMUL.FTZ R20, R4.reuse, UR5 ;  /* 0x0000000504147c20 */ /* 0x040fe20008410000 */
[----:B------:R-:W-:-:S03]  /*8b50*/  FADD.FTZ R21, -R4, R21 ;  /* 0x0000001504157221 */ /* 0x000fc60000010100 */
[----:B------:R-:W-:Y:S01]  /*8b60*/  MUFU.EX2 R0, R0 ;  /* 0x0000000000007308 */ /* 0x000fe20000000800 */
[--C-:B------:R-:W-:Y:S01]  /*8b70*/  FFMA.FTZ R208, R185, UR5, -R20.reuse ;  /* 0x00000005b9d07c23 */ /* 0x100fe20008010814 */
[--C-:B------:R-:W-:Y:S01]  /*8b80*/  FFMA.FTZ R210, R187, UR5, -R20.reuse ;  /* 0x00000005bbd27c23 */ /* 0x100fe20008010814 */
[--C-:B------:R-:W-:Y:S01]  /*8b90*/  FFMA.FTZ R187, R177, UR5, -R20.reuse ;  /* 0x00000005b1bb7c23 */ /* 0x100fe20008010814 */
[--C-:B------:R-:W-:Y:S01]  /*8ba0*/  FFMA.FTZ R185, R181, UR5, -R20.reuse ;  /* 0x00000005b5b97c23 */ /* 0x100fe20008010814 */
[----:B------:R-:W-:Y:S01]  /*8bb0*/  FMUL.FTZ R158, R21, UR5 ;  /* 0x00000005159e7c20 */ /* 0x000fe20008410000 */
[--C-:B------:R-:W-:Y:S01]  /*8bc0*/  FFMA.FTZ R181, R192, UR5, -R20.reuse ;  /* 0x00000005c0b57c23 */ /* 0x100fe20008010814 */
        /* <DEDUP_REMOVED lines=14> */
[----:B------:R-:W-:Y:S01]  /*8cb0*/  FFMA.FTZ R165, R197, UR5, -R20 ;  /* 0x00000005c5a57c23 */ /* 0x000fe20008010814 */
[----:B------:R-:W-:Y:S01]  /*8cc0*/  FMUL.FTZ R20, R3, UR5 ;  /* 0x0000000503147c20 */ /* 0x000fe20008410000 */
[----:B------:R0:W-:Y:S03]  /*8cd0*/  MUFU.EX2 R2, R158 ;  /* 0x0000009e00027308 */ /* 0x0001e60000000800 */
[--C-:B------:R-:W-:Y:S01]  /*8ce0*/  FFMA.FTZ R209, R193, UR5, -R20.reuse ;  /* 0x00000005c1d17c23 */ /* 0x100fe20008010814 */
[--C-:B------:R-:W-:Y:S01]  /*8cf0*/  FFMA.FTZ R156, R186, UR5, -R20.reuse ;  /* 0x00000005ba9c7c23 */ /* 0x100fe20008010814 */
[--C-:B------:R-:W-:Y:S01]  /*8d00*/  FFMA.FTZ R211, R189, UR5, -R20.reuse ;  /* 0x00000005bdd37c23 */ /* 0x100fe20008010814 */
[--C-:B------:R-:W-:Y:S01]  /*8d10*/  FFMA.FTZ R205, R178, UR5, -R20.reuse ;  /* 0x00000005b2cd7c23 */ /* 0x100fe20008010814 */
[--C-:B------:R-:W-:Y:S01]  /*8d20*/  FFMA.FTZ R164, R179, UR5, -R20.reuse ;  /* 0x00000005b3a47c23 */ /* 0x100fe20008010814 */
[----:B------:R-:W1:Y:S01]  /*8d30*/  MUFU.EX2 R21, R21 ;  /* 0x0000001500157308 */ /* 0x000e620000000800 */
[--C-:B0-----:R-:W-:Y:S01]  /*8d40*/  FFMA.FTZ R158, R190, UR5, -R20.reuse ;  /* 0x00000005be9e7c23 */ /* 0x101fe20008010814 */
[--C-:B------:R-:W-:Y:S01]  /*8d50*/  FFMA.FTZ R207, R182, UR5, -R20.reuse ;  /* 0x00000005b6cf7c23 */ /* 0x100fe20008010814 */
[--C-:B------:R-:W-:Y:S01]  /*8d60*/  FFMA.FTZ R166, R183, UR5, -R20.reuse ;  /* 0x00000005b7a67c23 */ /* 0x100fe20008010814 */
[--C-:B------:R-:W-:Y:S01]  /*8d70*/  FFMA.FTZ R201, R168, UR5, -R20.reuse ;  /* 0x00000005a8c97c23 */ /* 0x100fe20008010814 */
[--C-:B------:R-:W-:Y:S01]  /*8d80*/  FFMA.FTZ R197, R160, UR5, -R20.reuse ;  /* 0x00000005a0c57c23 */ /* 0x100fe20008010814 */
[--C-:B------:R-:W-:Y:S01]  /*8d90*/  FFMA.FTZ R160, R161, UR5, -R20.reuse ;  /* 0x00000005a1a07c23 */ /* 0x100fe20008010814 */
[--C-:B------:R-:W-:Y:S01]  /*8da0*/  FFMA.FTZ R168, R169, UR5, -R20.reuse ;  /* 0x00000005a9a87c23 */ /* 0x100fe20008010814 */
[----:B------:R-:W0:Y:S01]  /*8db0*/  MUFU.EX2 R209, R209 ;  /* 0x000000d100d17308 */ /* 0x000e220000000800 */
[--C-:B------:R-:W-:Y:S01]  /*8dc0*/  FFMA.FTZ R199, R162, UR5, -R20.reuse ;  /* 0x00000005a2c77c23 */ /* 0x100fe20008010814 */
[--C-:B------:R-:W-:Y:S01]  /*8dd0*/  FFMA.FTZ R203, R170, UR5, -R20.reuse ;  /* 0x00000005aacb7c23 */ /* 0x100fe20008010814 */
[--C-:B------:R-:W-:Y:S01]  /*8de0*/  FFMA.FTZ R170, R171, UR5, -R20.reuse ;  /* 0x00000005abaa7c23 */ /* 0x100fe20008010814 */
[----:B------:R-:W-:-:S04]  /*8df0*/  FFMA.FTZ R193, R152, UR5, -R20 ;  /* 0x0000000598c17c23 */ /* 0x000fc80008010814 */
[----:B------:R-:W2:Y:S01]  /*8e00*/  MUFU.EX2 R208, R208 ;  /* 0x000000d000d07308 */ /* 0x000ea20000000800 */
[----:B-1----:R-:W-:-:S07]  /*8e10*/  FFMA.FTZ R167, R2, R14, R21 ;  /* 0x0000000e02a77223 */ /* 0x002fce0000010015 */
[----:B------:R-:W1:Y:S01]  /*8e20*/  MUFU.EX2 R156, R156 ;  /* 0x0000009c009c7308 */ /* 0x000e620000000800 */
[----:B0-----:R-:W-:-:S07]  /*8e30*/  FFMA.FTZ R5, R0, R5, R209 ;  /* 0x0000000500057223 */ /* 0x001fce00000100d1 */
[----:B------:R-:W0:Y:S01]  /*8e40*/  MUFU.EX2 R210, R210 ;  /* 0x000000d200d27308 */ /* 0x000e220000000800 */
[----:B--2---:R-:W-:-:S07]  /*8e50*/  FADD.FTZ R167, R208, R167 ;  /* 0x000000a7d0a77221 */ /* 0x004fce0000010000 */
[----:B------:R-:W2:Y:S01]  /*8e60*/  MUFU.EX2 R211, R211 ;  /* 0x000000d300d37308 */ /* 0x000ea20000000800 */
[----:B-1----:R-:W-:-:S07]  /*8e70*/  FADD.FTZ R14, R156, R5 ;  /* 0x000000059c0e7221 */ /* 0x002fce0000010000 */
[----:B------:R-:W1:Y:S01]  /*8e80*/  MUFU.EX2 R195, R195 ;  /* 0x000000c300c37308 */ /* 0x000e620000000800 */
[----:B0-----:R-:W-:-:S07]  /*8e90*/  FADD.FTZ R172, R210, R167 ;  /* 0x000000a7d2ac7221 */ /* 0x001fce0000010000 */
        /* <DEDUP_REMOVED lines=11> */
[----:B0-----:R-:W-:Y:S01]  /*8f50*/  FADD.FTZ R161, R187, R162 ;  /* 0x000000a2bba17221 */ /* 0x001fe20000010000 */
[----:B------:R-:W-:Y:S01]  /*8f60*/  FFMA.FTZ R162, R163, UR5, -R20 ;  /* 0x00000005a3a27c23 */ /* 0x000fe20008010814 */
[----:B------:R-:W-:-:S05]  /*8f70*/  IMAD.U32 R163, RZ, RZ, UR6 ;  /* 0x00000006ffa37e24 */ /* 0x000fca000f8e00ff */
        /* <DEDUP_REMOVED lines=15> */
[----:B-1----:R-:W-:Y:S01]  /*9070*/  FADD.FTZ R161, R181, R152 ;  /* 0x00000098b5a17221 */ /* 0x002fe20000010000 */
[--C-:B------:R-:W-:Y:S01]  /*9080*/  FFMA.FTZ R152, R153, UR5, -R20.reuse ;  /* 0x0000000599987c23 */ /* 0x100fe20008010814 */
[--C-:B------:R-:W-:Y:S01]  /*9090*/  FFMA.FTZ R153, R154, UR5, -R20.reuse ;  /* 0x000000059a997c23 */ /* 0x100fe20008010814 */
[----:B------:R-:W-:-:S04]  /*90a0*/  FFMA.FTZ R20, R155, UR5, -R20 ;  /* 0x000000059b147c23 */ /* 0x000fc80008010814 */
        /* <DEDUP_REMOVED lines=14> */
[----:B------:R-:W-:-:S05]  /*9190*/  @P1 VIADD R14, R163, 0x38840 ;  /* 0x00038840a30e1836 */ /* 0x000fca0000000000 */
[----:B------:R-:W-:Y:S01]  /*91a0*/  @P1 PRMT R14, R23, 0x654, R14 ;  /* 0x00000654170e1816 */ /* 0x000fe2000000000e */
[----:B------:R-:W0:Y:S01]  /*91b0*/  MUFU.EX2 R198, R198 ;  /* 0x000000c600c67308 */ /* 0x000e220000000800 */
[----:B--2---:R-:W-:Y:S02]  /*91c0*/  FADD.FTZ R161, R173, R154 ;  /* 0x0000009aada17221 */ /* 0x004fe40000010000 */
[----:B------:R2:W-:Y:S05]  /*91d0*/  @P1 SYNCS.ARRIVE.TRANS64.RED.A1T0 RZ, [R14+URZ], RZ ;  /* 0x000000ff0eff19a7 */ /* 0x0005ea000810043f */
[----:B------:R-:W3:Y:S01]  /*91e0*/  MUFU.EX2 R199, R199 ;  /* 0x000000c700c77308 */ /* 0x000ee20000000800 */
[----:B-1----:R-:W-:-:S07]  /*91f0*/  FADD.FTZ R154, R160, R5 ;  /* 0x00000005a09a7221 */ /* 0x002fce0000010000 */
[----:B------:R-:W1:Y:S01]  /*9200*/  MUFU.EX2 R159, R159 ;  /* 0x0000009f009f7308 */ /* 0x000e620000000800 */
[----:B0-----:R-:W-:-:S07]  /*9210*/  FADD.FTZ R172, R198, R161 ;  /* 0x000000a1c6ac7221 */ /* 0x001fce0000010000 */
[----:B------:R-:W2:Y:S01]  /*9220*/  MUFU.EX2 R162, R162 ;  /* 0x000000a200a27308 */ /* 0x000ea20000000800 */
[----:B---3--:R-:W-:-:S07]  /*9230*/  FADD.FTZ R5, R199, R154 ;  /* 0x0000009ac7057221 */ /* 0x008fce0000010000 */
[----:B------:R-:W0:Y:S01]  /*9240*/  MUFU.EX2 R192, R192 ;  /* 0x000000c000c07308 */ /* 0x000e220000000800 */
[----:B-1----:R-:W-:-:S07]  /*9250*/  FADD.FTZ R155, R159, R172 ;  /* 0x000000ac9f9b7221 */ /* 0x002fce0000010000 */
[----:B------:R-:W1:Y:S01]  /*9260*/  MUFU.EX2 R193, R193 ;  /* 0x000000c100c17308 */ /* 0x000e620000000800 */
[----:B--2---:R-:W-:-:S07]  /*9270*/  FADD.FTZ R14, R162, R5 ;  /* 0x00000005a20e7221 */ /* 0x004fce0000010000 */
[----:B------:R-:W2:Y:S01]  /*9280*/  MUFU.EX2 R157, R157 ;  /* 0x0000009d009d7308 */ /* 0x000ea20000000800 */
[----:B0-----:R-:W-:-:S07]  /*9290*/  FADD.FTZ R154, R192, R155 ;  /* 0x0000009bc09a7221 */ /* 0x001fce0000010000 */
        /* <DEDUP_REMOVED lines=9> */
[----:B--2---:R-:W-:Y:S01]  /*9330*/  FADD.FTZ R5, R153, R14 ;  /* 0x0000000e99057221 */ /* 0x004fe20000010000 */
[----:B0-----:R-:W-:-:S03]  /*9340*/  FADD.FTZ R14, R165, R154 ;  /* 0x0000009aa50e7221 */ /* 0x001fc60000010000 */
[----:B-1----:R-:W-:Y:S01]  /*9350*/  FADD.FTZ R5, R20, R5 ;  /* 0x0000000514057221 */ /* 0x002fe20000010000 */
[----:B------:R-:W-:Y:S06]  /*9360*/  @!P0 BRA `(.L_x_212) ;  /* 0x0000000000048947 */ /* 0x000fec0003800000 */
[----:B------:R-:W-:Y:S01]  /*9370*/  BPT.TRAP 0x1 ;  /* 0x000000040000795c */ /* 0x000fe20000300000 */
.L_x_212:
[----:B------:R-:W-:Y:S01]  /*9380*/  ISETP.NE.AND P1, PT, R18, RZ, PT ;  /* 0x000000ff1200720c */ /* 0x000fe20003f25270 */
[----:B------:R-:W-:Y:S01]  /*9390*/  IMAD.U32 R155, RZ, RZ, UR4 ;  /* 0x00000004ff9b7e24 */ /* 0x000fe2000f8e00ff */
[----:B------:R-:W-:Y:S01]  /*93a0*/  R2UR UR6, R233 ;  /* 0x00000000e90672ca */ /* 0x000fe200000e0000 */
[----:B------:R-:W-:Y:S01]  /*93b0*/  IMAD.U32 R234, RZ, RZ, UR60 ;  /* 0x0000003cffea7e24 */ /* 0x000fe2000f8e00ff */
[----:B------:R-:W-:Y:S02]  /*93c0*/  F2FP.F16.F32.PACK_AB R210, R195, R210 ;  /* 0x000000d2c3d2723e */ /* 0x000fe400000000ff */
[----:B------:R-:W-:Y:S01]  /*93d0*/  F2FP.F16.F32.PACK_AB R208, R208, R21 ;  /* 0x00000015d0d0723e */ /* 0x000fe200000000ff */
[----:B------:R-:W-:Y:S01]  /*93e0*/  IMAD.MOV.U32 R21, RZ, RZ, R4 ;  /* 0x000000ffff157224 */ /* 0x000fe200078e0004 */
[----:B------:R-:W-:Y:S01]  /*93f0*/  F2FP.F16.F32.PACK_AB R195, R20, R153 ;  /* 0x0000009914c3723e */ /* 0x000fe200000000ff */
[----:B------:R-:W-:Y:S01]  /*9400*/  IMAD.MOV.U32 R20, RZ, RZ, R3 ;  /* 0x000000ffff147224 */ /* 0x000fe200078e0003 */
[----:B------:R-:W-:-:S02]  /*9410*/  F2FP.F16.F32.PACK_AB R209, R156, R209 ;  /* 0x000000d19cd1723e */ /* 0x000fc400000000ff */
[----:B------:R-:W-:Y:S01]  /*9420*/  F2FP.F16.F32.PACK_AB R211, R158, R211 ;  /* 0x000000d39ed3723e */ /* 0x000fe200000000ff */
[----:B------:R-:W-:Y:S01]  /*9430*/  @P1 VIADD R155, R155, 0x38860 ;  /* 0x000388609b9b1836 */ /* 0x000fe20000000000 */
[----:B------:R-:W-:Y:S01]  /*9440*/  F2FP.F16.F32.PACK_AB R204, R187, R204 ;  /* 0x000000ccbbcc723e */ /* 0x000fe200000000ff */
[----:B------:R-:W-:Y:S01]  /*9450*/  UIADD3 UR4, UR6, -0x1, URZ ;  /* 0xffffffff06047890 */ /* 0x000fe2000fffe03f */
[----:B------:R-:W-:Y:S02]  /*9460*/  F2FP.F16.F32.PACK_AB R205, R164, R205 ;  /* 0x000000cda4cd723e */ /* 0x000fe400000000ff */
[----:B------:R-:W-:Y:S02]  /*9470*/  @P1 PRMT R155, R22, 0x654, R155 ;  /* 0x00000654169b1816 */ /* 0x000fe4000000009b */
[----:B------:R-:W-:Y:S01]  /*9480*/  F2FP.F16.F32.PACK_AB R206, R185, R206 ;  /* 0x000000ceb9ce723e */ /* 0x000fe200000000ff */
[----:B------:R-:W-:Y:S01]  /*9490*/  IMAD.U32 R233, RZ, RZ, UR4 ;  /* 0x00000004ffe97e24 */ /* 0x000fe2000f8e00ff */
[----:B------:R0:W-:Y:S01]  /*94a0*/  @P1 SYNCS.ARRIVE.TRANS64.RED.A1T0 RZ, [R155+URZ], RZ ;  /* 0x000000ff9bff19a7 */ /* 0x0001e2000810043f */
[----:B------:R-:W-:-:S02]  /*94b0*/  ISETP.LT.AND P1, PT, RZ, UR6, PT ;  /* 0x00000006ff007c0c */ /* 0x000fc4000bf21270 */
[----:B------:R-:W-:Y:S02]  /*94c0*/  R2UR UR6, R16 ;  /* 0x00000000100672ca */ /* 0x000fe400000e0000 */
[----:B------:R-:W-:Y:S02]  /*94d0*/  F2FP.F16.F32.PACK_AB R207, R166, R207 ;  /* 0x000000cfa6cf723e */ /* 0x000fe400000000ff */
[----:B------:R-:W-:Y:S02]  /*94e0*/  F2FP.F16.F32.PACK_AB R200, R181, R200 ;  /* 0x000000c8b5c8723e */ /* 0x000fe400000000ff */
[----:B------:R-:W-:Y:S02]  /*94f0*/  F2FP.F16.F32.PACK_AB R201, R168, R201 ;  /* 0x000000c9a8c9723e */ /* 0x000fe400000000ff */
[----:B------:R-:W-:Y:S02]  /*9500*/  F2FP.F16.F32.PACK_AB R202, R177, R202 ;  /* 0x000000cab1ca723e */ /* 0x000fe400000000ff */
[----:B------:R-:W-:-:S02]  /*9510*/  F2FP.F16.F32.PACK_AB R203, R170, R203 ;  /* 0x000000cbaacb723e */ /* 0x000fc400000000ff */
[----:B------:R-:W-:Y:S01]  /*9520*/  F2FP.F16.F32.PACK_AB R196, R173, R196 ;  /* 0x000000c4adc4723e */ /* 0x000fe200000000ff */
[----:B------:R-:W-:Y:S01]  /*9530*/  IMAD.U32 R235, RZ, RZ, UR6 ;  /* 0x00000006ffeb7e24 */ /* 0x000fe2000f8e00ff */
[----:B------:R-:W-:Y:S02]  /*9540*/  F2FP.F16.F32.PACK_AB R197, R160, R197 ;  /* 0x000000c5a0c5723e */ /* 0x000fe400000000ff */
[----:B------:R-:W-:Y:S02]  /*9550*/  F2FP.F16.F32.PACK_AB R198, R159, R198 ;  /* 0x000000c69fc6723e */ /* 0x000fe400000000ff */
[----:B------:R-:W-:Y:S02]  /*9560*/  F2FP.F16.F32.PACK_AB R199, R162, R199 ;  /* 0x000000c7a2c7723e */ /* 0x000fe400000000ff */
[----:B------:R-:W-:Y:S02]  /*9570*/  F2FP.F16.F32.PACK_AB R192, R157, R192 ;  /* 0x000000c09dc0723e */ /* 0x000fe400000000ff */
[----:B------:R-:W-:-:S02]  /*9580*/  F2FP.F16.F32.PACK_AB R193, R152, R193 ;  /* 0x000000c198c1723e */ /* 0x000fc400000000ff */
[----:B------:R-:W-:Y:S01]  /*9590*/  F2FP.F16.F32.PACK_AB R194, R165, R194 ;  /* 0x000000c2a5c2723e */ /* 0x000fe200000000ff */
[----:B0-----:R-:W-:Y:S06]  /*95a0*/  @P1 BRA `(.L_x_213) ;  /* 0xffffffc000141947 */ /* 0x001fec000383ffff */
.L_x_202:
        /* <DEDUP_REMOVED lines=131> */
.L_x_214:
        /* <DEDUP_REMOVED lines=10> */
.L_x_215:
[----:B-1----:R-:W-:Y:S05]  /*9e80*/  @P1 BRA `(.L_x_216) ;  /* 0x0000000000081947 */ /* 0x002fea0003800000 */
[----:B------:R-:W1:Y:S02]  /*9e90*/  SYNCS.PHASECHK.TRANS64.TRYWAIT P1, [UR9+0x38850], R0 ;  /* 0x03885000ff0075a7 */ /* 0x000e640008020149 */
[----:B-1----:R-:W-:Y:S05]  /*9ea0*/  @!P1 BRA `(.L_x_217) ;  /* 0x0000008000a89947 */ /* 0x002fea0003800000 */
.L_x_216:
[----:B------:R-:W-:Y:S01]  /*9eb0*/  UIADD3 UR6, UR4, 0x400, URZ ;  /* 0x0000040004067890 */ /* 0x000fe2000fffe03f */
[----:B------:R-:W-:Y:S01]  /*9ec0*/  WARPGROUP.ARRIVE ;  /* 0x00000000000079c5 */ /* 0x000fe20000000000 */
[----:B------:R-:W-:Y:S01]  /*9ed0*/  UMOV UR7, 0x40000040 ;  /* 0x4000004000077882 */ /* 0x000fe20000000000 */
[----:B-1----:R-:W1:Y:S01]  /*9ee0*/  SHFL.BFLY PT, R7, R14, 0x2, 0x1f ;  /* 0x0c401f000e077f89 */ /* 0x002e6200000e0000 */
[----:B------:R-:W-:Y:S01]  /*9ef0*/  USHF.R.U32.HI UR6, URZ, 0x4, UR6 ;  /* 0x000000043f067899 */ /* 0x000fe20008011606 */
[----:B------:R-:W-:Y:S02]  /*9f00*/  IMAD.MOV.U32 R6, RZ, RZ, RZ ;  /* 0x000000ffff067224 */ /* 0x000fe400078e00ff */
[----:B0-----:R-:W0:Y:S01]  /*9f10*/  SHFL.BFLY PT, R0, R5, 0x2, 0x1f ;  /* 0x0c401f0005007f89 */ /* 0x001e2200000e0000 */
[----:B------:R-:W-:Y:S01]  /*9f20*/  ULOP3.LUT UR6, UR6, 0x3fff, URZ, 0xc0, !UPT ;  /* 0x00003fff06067892 */ /* 0x000fe2000f8ec03f */
[----:B------:R-:W-:-:S03]  /*9f30*/  IMAD.U32 R13, RZ, RZ, UR5 ;  /* 0x00000005ff0d7e24 */ /* 0x000fc6000f8e00ff */
[----:B------:R-:W-:-:S04]  /*9f40*/  ULOP3.LUT UR6, UR6, 0x2800000, URZ, 0xfc, !UPT ;  /* 0x0280000006067892 */ /* 0x000fc8000f8efc3f */
[----:B------:R-:W-:-:S07]  /*9f50*/  UIMAD UR8, UR60, 0xa00, UR6 ;  /* 0x00000a003c0878a4 */ /* 0x000fce000f8e0206 */
[----:B------:R-:W-:Y:S02]  /*9f60*/  UMOV UR6, UR8 ;  /* 0x0000000800067c82 */ /* 0x000fe40008000000 */
[----:B------:R-:W-:Y:S01]  /*9f70*/  HGMMA.64x256x16.F32 R24, R208, gdesc[UR4].tnspB, R24, gsb0 ;  /* 0x43e00004d0187df0 */ /* 0x000fe20008000818 */
[----:B------:R-:W-:Y:S01]  /*9f80*/  UIADD3 UR6, UR8, 0x80, URZ ;  /* 0x0000008008067890 */ /* 0x000fe2000fffe03f */
[----:B-1----:R-:W-:Y:S01]  /*9f90*/  FADD.FTZ R7, R7, R14 ;  /* 0x0000000e07077221 */ /* 0x002fe20000010000 */
[----:B------:R-:W-:Y:S01]  /*9fa0*/  UMOV UR7, 0x40000040 ;  /* 0x4000004000077882 */ /* 0x000fe20000000000 */
[----:B0-----:R-:W-:Y:S01]  /*9fb0*/  FADD.FTZ R2, R0, R5 ;  /* 0x0000000500027221 */ /* 0x001fe20000010000 */
[----:B------:R-:W-:Y:S02]  /*9fc0*/  IMAD.MOV.U32 R5, RZ, RZ, RZ ;  /* 0x000000ffff057224 */ /* 0x000fe400078e00ff */
[----:B------:R-:W0:Y:S04]  /*9fd0*/  SHFL.BFLY PT, R0, R7, 0x1, 0x1f ;  /* 0x0c201f0007007f89 */ /* 0x000e2800000e0000 */
[----:B------:R-:W1:Y:S01]  /*9fe0*/  SHFL.BFLY PT, R9, R2, 0x1, 0x1f ;  /* 0x0c201f0002097f89 */ /* 0x000e6200000e0000 */
[----:B0-----:R-:W-:Y:S01]  /*9ff0*/  FADD.FTZ R11, R7, R0 ;  /* 0x00000000070b7221 */ /* 0x001fe20000010000 */
[----:B------:R-:W-:-:S02]  /*a000*/  IMAD.U32 R7, RZ, RZ, UR5 ;  /* 0x00000005ff077e24 */ /* 0x000fc4000f8e00ff */
[----:B------:R-:W-:Y:S02]  /*a010*/  IMAD.MOV.U32 R0, RZ, RZ, -0x800000 ;  /* 0xff800000ff007424 */ /* 0x000fe400078e00ff */
[----:B-1----:R-:W-:Y:S01]  /*a020*/  FADD.FTZ R12, R2, R9 ;  /* 0x00000009020c7221 */ /* 0x002fe20000010000 */
[----:B------:R-:W-:Y:S01]  /*a030*/  FSETP.NE.FTZ.AND P1, PT, R11, RZ, PT ;  /* 0x000000ff0b00720b */ /* 0x000fe20003f35000 */
[----:B------:R-:W-:-:S03]  /*a040*/  IMAD.MOV.U32 R2, RZ, RZ, -0x800000 ;  /* 0xff800000ff027424 */ /* 0x000fc600078e00ff */
[----:B------:R-:W-:-:S09]  /*a050*/  FSETP.NE.FTZ.AND P2, PT, R12, RZ, PT ;  /* 0x000000ff0c00720b */ /* 0x000fd20003f55000 */
[----:B------:R-:W0:Y:S01]  /*a060*/  @P1 MUFU.LG2 R8, R11 ;  /* 0x0000000b00081308 */ /* 0x000e220000000c00 */
[----:B------:R-:W-:-:S03]  /*a070*/  @P1 FMUL.FTZ R7, R7, 0.69314718246459960938 ;  /* 0x3f31721807071820 */ /* 0x000fc60000410000 */
[----:B------:R-:W-:-:S04]  /*a080*/  @P2 FMUL.FTZ R13, R13, 0.69314718246459960938 ;  /* 0x3f3172180d0d2820 */ /* 0x000fc80000410000 */
[----:B------:R-:W1:Y:S08]  /*a090*/  @P2 MUFU.LG2 R9, R12 ;  /* 0x0000000c00092308 */ /* 0x000e700000000c00 */
[----:B------:R2:W3:Y:S01]  /*a0a0*/  @P1 MUFU.RCP R6, R11 ;  /* 0x0000000b00061308 */ /* 0x0004e20000001000 */
[----:B0-----:R-:W-:-:S04]  /*a0b0*/  @P1 FMUL.FTZ R8, R8, 0.69314718246459960938 ;  /* 0x3f31721808081820 */ /* 0x001fc80000410000 */
[----:B------:R-:W-:-:S03]  /*a0c0*/  @P1 FFMA.FTZ R2, R7, R4, R8 ;  /* 0x0000000407021223 */ /* 0x000fc60000010008 */
[----:B------:R2:W0:Y:S01]  /*a0d0*/  @P2 MUFU.RCP R5, R12 ;  /* 0x0000000c00052308 */ /* 0x0004220000001000 */
[----:B-1----:R-:W-:-:S04]  /*a0e0*/  @P2 FMUL.FTZ R10, R9, 0.69314718246459960938 ;  /* 0x3f317218090a2820 */ /* 0x002fc80000410000 */
        /* <DEDUP_REMOVED lines=18> */
[----:B------:R-:W-:Y:S01]  /*a210*/  UMOV UR7, 0x40000040 ;  /* 0x4000004000077882 */ /* 0x000fe20000000000 */
[----:B------:R-:W-:Y:S02]  /*a220*/  WARPGROUP.DEPBAR.LE gsb0, 0x0 ;  /* 0x00008000000079c5 */ /* 0x000fe40000010000 */
[----:B------:R-:W-:-:S15]  /*a230*/  WARPGROUP.ARRIVE ;  /* 0x00000000000079c5 */ /* 0x000fde0000000000 */
[----:B------:R-:W-:-:S08]  /*a240*/  NOP ;  /* 0x0000000000007918 */ /* 0x000fd00000000000 */
[----:B------:R-:W-:Y:S03]  /*a250*/  HGMMA.64x256x16.F32 R24, R192, gdesc[UR4].tnspB, R24, gsb0 ;  /* 0x43e00004c0187df0 */ /* 0x000fe60008000818 */
[----:B------:R-:W-:Y:S02]  /*a260*/  WARPGROUP.DEPBAR.LE gsb0, 0x0 ;  /* 0x00008000000079c5 */ /* 0x000fe40000010000 */
[----:B0-23--:R-:W-:Y:S05]  /*a270*/  @!P0 BRA `(.L_x_218) ;  /* 0x0000000000048947 */ /* 0x00dfea0003800000 */
[----:B------:R-:W-:Y:S01]  /*a280*/  BPT.TRAP 0x1 ;  /* 0x000000040000795c */ /* 0x000fe20000300000 */
.L_x_218:
[----:B------:R-:W0:Y:S01]  /*a290*/  S2UR UR5, SR_SWINHI ;  /* 0x00000000000579c3 */ /* 0x000e220000002f00 */
[----:B------:R-:W-:Y:S01]  /*a2a0*/  ISETP.NE.AND P0, PT, R18, RZ, PT ;  /* 0x000000ff1200720c */ /* 0x000fe20003f05270 */
[----:B------:R-:W-:Y:S02]  /*a2b0*/  IMAD.U32 R7, RZ, RZ, UR9 ;  /* 0x00000009ff077e24 */ /* 0x000fe4000f8e00ff */
        /* <DEDUP_REMOVED lines=11> */
[----:B------:R-:W-:-:S02]  /*a370*/  @P0 VIADD R7, R7, 0x38860 ;  /* 0x0003886007070836 */ /* 0x000fc40000000000 */
[-C--:B------:R-:W-:Y:S01]  /*a380*/  FMUL.FTZ R185, R125, R6.reuse ;  /* 0x000000067db97220 */ /* 0x080fe20000410000 */
[----:B------:R-:W-:Y:S01]  /*a390*/  FMUL.FTZ R184, R129, R6 ;  /* 0x0000000681b87220 */ /* 0x000fe20000410000 */
[-C--:B------:R-:W-:Y:S01]  /*a3a0*/  FMUL.FTZ R27, R27, R5.reuse ;  /* 0x000000051b1b7220 */ /* 0x080fe20000410000 */
[-C--:B------:R-:W-:Y:S01]  /*a3b0*/  FMUL.FTZ R26, R26, R5.reuse ;  /* 0x000000051a1a7220 */ /* 0x080fe20000410000 */
[----:B------:R-:W-:Y:S01]  /*a3c0*/  @P0 PRMT R7, R22, 0x654, R7 ;  /* 0x0000065416070816 */ /* 0x000fe20000000007 */
[-C--:B------:R-:W-:Y:S01]  /*a3d0*/  FMUL.FTZ R3, R31, R5.reuse ;  /* 0x000000051f037220 */ /* 0x080fe20000410000 */
[-C--:B------:R-:W-:Y:S01]  /*a3e0*/  FMUL.FTZ R21, R30, R5.reuse ;  /* 0x000000051e157220 */ /* 0x080fe20000410000 */
[-C--:B------:R-:W-:Y:S01]  /*a3f0*/  FMUL.FTZ R35, R35, R5.reuse ;  /* 0x0000000523237220 */ /* 0x080fe20000410000 */
[-C--:B------:R-:W-:Y:S01]  /*a400*/  FMUL.FTZ R34, R34, R5.reuse ;  /* 0x0000000522227220 */ /* 0x080fe20000410000 */
[----:B------:R-:W-:Y:S01]  /*a410*/  UMOV UR6, UR4 ;  /* 0x0000000400067c82 */ /* 0x000fe20008000000 */
[----:B0-----:R-:W-:Y:S01]  /*a420*/  UMOV UR7, UR5 ;  /* 0x0000000500077c82 */ /* 0x001fe20008000000 */
[----:B------:R-:W-:Y:S01]  /*a430*/  FMUL.FTZ R39, R39, R5 ;  /* 0x0000000527277220 */ /* 0x000fe20000410000 */
[----:B------:R-:W-:-:S02]  /*a440*/  IMAD.U32 R164, RZ, RZ, UR6 ;  /* 0x00000006ffa47e24 */ /* 0x000fc4000f8e00ff */
[-C--:B------:R-:W-:Y:S01]  /*a450*/  FMUL.FTZ R38, R38, R5.reuse ;  /* 0x0000000526267220 */ /* 0x080fe20000410000 */
[----:B------:R-:W-:Y:S02]  /*a460*/  IMAD.U32 R165, RZ, RZ, UR7 ;  /* 0x00000007ffa57e24 */ /* 0x000fe4000f8e00ff */
[-C--:B------:R-:W-:Y:S01]  /*a470*/  FMUL.FTZ R43, R43, R5.reuse ;  /* 0x000000052b2b7220 */ /* 0x080fe20000410000 */
[-C--:B------:R-:W-:Y:S01]  /*a480*/  FMUL.FTZ R42, R42, R5.reuse ;  /* 0x000000052a2a7220 */ /* 0x080fe20000410000 */
[----:B------:R-:W-:Y:S01]  /*a490*/  FMUL.FTZ R47, R47, R5 ;  /* 0x000000052f2f7220 */ /* 0x000fe20000410000 */
[----:B------:R-:W-:-:S04]  /*a4a0*/  IMAD.WIDE R12, R226, 0x2, R164 ;  /* 0x00000002e20c7825 */ /* 0x000fc800078e02a4 */
[-C--:B------:R-:W-:Y:S01]  /*a4b0*/  FMUL.FTZ R46, R46, R5.reuse ;  /* 0x000000052e2e7220 */ /* 0x080fe20000410000 */
[-C--:B------:R-:W-:Y:S01]  /*a4c0*/  FMUL.FTZ R51, R51, R5.reuse ;  /* 0x0000000533337220 */ /* 0x080fe20000410000 */
[-C--:B------:R-:W-:Y:S01]  /*a4d0*/  FMUL.FTZ R50, R50, R5.reuse ;  /* 0x0000000532327220 */ /* 0x080fe20000410000 */
[-C--:B------:R-:W-:Y:S01]  /*a4e0*/  FMUL.FTZ R55, R55, R5.reuse ;  /* 0x0000000537377220 */ /* 0x080fe20000410000 */
[----:B------:R-:W-:Y:S01]  /*a4f0*/  IADD3 R11, P3, R12, 0xc060, RZ ;  /* 0x0000c0600c0b7810 */ /* 0x000fe20007f7e0ff */
[-C--:B------:R-:W-:Y:S01]  /*a500*/  FMUL.FTZ R54, R54, R5.reuse ;  /* 0x0000000536367220 */ /* 0x080fe20000410000 */
[-C--:B------:R-:W-:Y:S01]  /*a510*/  FMUL.FTZ R59, R59, R5.reuse ;  /* 0x000000053b3b7220 */ /* 0x080fe20000410000 */
[-C--:B------:R-:W-:Y:S01]  /*a520*/  FMUL.FTZ R58, R58, R5.reuse ;  /* 0x000000053a3a7220 */ /* 0x080fe20000410000 */
[----:B------:R-:W-:Y:S01]  /*a530*/  LOP3.LUT R4, R11, 0x380, RZ, 0xc0, !PT ;  /* 0x000003800b047812 */ /* 0x000fe200078ec0ff */
        /* <DEDUP_REMOVED lines=49> */
[----:B------:R0:W-:Y:S01]  /*a850*/  @P0 SYNCS.ARRIVE.TRANS64.RED.A1T0 RZ, [R7+URZ], RZ ;  /* 0x000000ff07ff09a7 */ /* 0x0001e2000810043f */
[----:B------:R-:W-:Y:S01]  /*a860*/  IMAD.X R5, RZ, RZ, R13, P3 ;  /* 0x000000ffff057224 */ /* 0x000fe200018e060d */
[----:B------:R-:W-:Y:S01]  /*a870*/  SHF.R.U64 R4, R4, 0x3, RZ ;  /* 0x0000000304047819 */ /* 0x000fe200000012ff */
[----:B------:R-:W-:Y:S01]  /*a880*/  IMAD R9, R220, 0x40, R17 ;  /* 0x00000040dc097824 */ /* 0x000fe200078e0211 */
[C---:B------:R-:W-:Y:S01]  /*a890*/  IADD3 R115, P4, R12.reuse, 0xc040, RZ ;  /* 0x0000c0400c737810 */ /* 0x040fe20007f9e0ff */
[----:B------:R-:W-:Y:S01]  /*a8a0*/  FMUL.FTZ R199, R53, R6 ;  /* 0x0000000635c77220 */ /* 0x000fe20000410000 */
[C---:B------:R-:W-:Y:S01]  /*a8b0*/  IADD3 R111, P5, R12.reuse, 0xc020, RZ ;  /* 0x0000c0200c6f7810 */ /* 0x040fe20007fbe0ff */
[----:B------:R-:W-:Y:S01]  /*a8c0*/  IMAD.WIDE R164, R9, 0x2, R164 ;  /* 0x0000000209a47825 */ /* 0x000fe200078e02a4 */
[----:B------:R-:W-:-:S03]  /*a8d0*/  IADD3 R107, P6, R12, 0xc000, RZ ;  /* 0x0000c0000c6b7810 */ /* 0x000fc60007fde0ff */
[-C--:B------:R-:W-:Y:S01]  /*a8e0*/  FMUL.FTZ R198, R57, R6.reuse ;  /* 0x0000000639c67220 */ /* 0x080fe20000410000 */
[C---:B------:R-:W-:Y:S01]  /*a8f0*/  IADD3 R69, P0, R12.reuse, 0x8060, RZ ;  /* 0x000080600c457810 */ /* 0x040fe20007f1e0ff */
[----:B------:R-:W-:Y:S01]  /*a900*/  FMUL.FTZ R197, R61, R6 ;  /* 0x000000063dc57220 */ /* 0x000fe20000410000 */
[C---:B------:R-:W-:Y:S01]  /*a910*/  IADD3 R31, P1, R12.reuse, 0x20, RZ ;  /* 0x000000200c1f7810 */ /* 0x040fe20007f3e0ff */
[--C-:B0-----:R-:W-:Y:S01]  /*a920*/  IMAD.X R7, RZ, RZ, R13.reuse, P4 ;  /* 0x000000ffff077224 */ /* 0x101fe200020e060d */
[C---:B------:R-:W-:Y:S01]  /*a930*/  IADD3 R56, P2, R12.reuse, 0x8040, RZ ;  /* 0x000080400c387810 */ /* 0x040fe20007f5e0ff */
[--C-:B------:R-:W-:Y:S01]  /*a940*/  IMAD.X R9, RZ, RZ, R13.reuse, P5 ;  /* 0x000000ffff097224 */ /* 0x100fe200028e060d */
[C---:B------:R-:W-:Y:S01]  /*a950*/  IADD3 R65, P3, R12.reuse, 0x8020, RZ ;  /* 0x000080200c417810 */ /* 0x040fe20007f7e0ff */
[--C-:B------:R-:W-:Y:S01]  /*a960*/  IMAD.X R135, RZ, RZ, R13.reuse, P0 ;  /* 0x000000ffff877224 */ /* 0x100fe200000e060d */
[----:B------:R-:W-:Y:S01]  /*a970*/  LOP3.LUT R131, R12, 0x380, RZ, 0xc0, !PT ;  /* 0x000003800c837812 */ /* 0x000fe200078ec0ff */
[--C-:B------:R-:W-:Y:S01]  /*a980*/  IMAD.X R139, RZ, RZ, R13.reuse, P1 ;  /* 0x000000ffff8b7224 */ /* 0x100fe200008e060d */
[----:B------:R-:W-:Y:S01]  /*a990*/  LOP3.LUT R4, R4, R11, RZ, 0x3c, !PT ;  /* 0x0000000b04047212 */ /* 0x000fe200078e3cff */
[--C-:B------:R-:W-:Y:S01]  /*a9a0*/  IMAD.X R11, RZ, RZ, R13.reuse, P6 ;  /* 0x000000ffff0b7224 */ /* 0x100fe200030e060d */
[C---:B------:R-:W-:Y:S01]  /*a9b0*/  IADD3 R30, P4, R12.reuse, 0x8000, RZ ;  /* 0x000080000c1e7810 */ /* 0x040fe20007f9e0ff */
        /* <DEDUP_REMOVED lines=14> */
[----:B------:R-:W-:-:S02]  /*aaa0*/  IMAD.X R161, RZ, RZ, R13, P2 ;  /* 0x000000ffffa17224 */ /* 0x000fc400010e060d */
[----:B------:R-:W-:Y:S01]  /*aab0*/  FMUL.FTZ R183, R52, R6 ;  /* 0x0000000634b77220 */ /* 0x000fe20000410000 */
[--C-:B------:R-:W-:Y:S01]  /*aac0*/  IMAD.X R163, RZ, RZ, R13.reuse, P3 ;  /* 0x000000ffffa37224 */ /* 0x100fe200018e060d */
[----:B------:R-:W-:Y:S01]  /*aad0*/  LOP3.LUT R130, R131, R12, RZ, 0x3c, !PT ;  /* 0x0000000c83827212 */ /* 0x000fe200078e3cff */
[----:B------:R-:W-:Y:S01]  /*aae0*/  IMAD.MOV.U32 R131, RZ, RZ, R13 ;  /* 0x000000ffff837224 */ /* 0x000fe200078e000d */
[----:B------:R-:W-:Y:S01]  /*aaf0*/  LOP3.LUT R13, R56, 0x380, RZ, 0xc0, !PT ;  /* 0x00000380380d7812 */ /* 0x000fe200078ec0ff */
[-C--:B------:R-:W-:Y:S01]  /*ab00*/  FMUL.FTZ R25, R25, R6.reuse ;  /* 0x0000000619197220 */ /* 0x080fe20000410000 */
[----:B------:R-:W-:Y:S01]  /*ab10*/  LOP3.LUT R12, R31, 0x380, RZ, 0xc0, !PT ;  /* 0x000003801f0c7812 */ /* 0x000fe200078ec0ff */
[-C--:B------:R-:W-:Y:S01]  /*ab20*/  FMUL.FTZ R24, R24, R6.reuse ;  /* 0x0000000618187220 */ /* 0x080fe20000410000 */
[----:B------:R-:W-:Y:S01]  /*ab30*/  SHF.R.U64 R13, R13, 0x3, RZ ;  /* 0x000000030d0d7819 */ /* 0x000fe200000012ff */
[-C--:B------:R-:W-:Y:S01]  /*ab40*/  FMUL.FTZ R29, R29, R6.reuse ;  /* 0x000000061d1d7220 */ /* 0x080fe20000410000 */
[----:B------:R-:W-:Y:S01]  /*ab50*/  SHF.R.U64 R12, R12, 0x3, RZ ;  /* 0x000000030c0c7819 */ /* 0x000fe200000012ff */
[----:B------:R-:W-:Y:S01]  /*ab60*/  FMUL.FTZ R28, R28, R6 ;  /* 0x000000061c1c7220 */ /* 0x000fe20000410000 */
[----:B------:R-:W-:Y:S01]  /*ab70*/  LOP3.LUT R142, R13, R56, RZ, 0x3c, !PT ;  /* 0x000000380d8e7212 */ /* 0x000fe200078e3cff */
[-C--:B------:R-:W-:Y:S01]  /*ab80*/  FMUL.FTZ R33, R33, R6.reuse ;  /* 0x0000000621217220 */ /* 0x080fe20000410000 */
[----:B------:R-:W-:Y:S01]  /*ab90*/  LOP3.LUT R13, R30, 0x380, RZ, 0xc0, !PT ;  /* 0x000003801e0d7812 */ /* 0x000fe200078ec0ff */
[-C--:B------:R-:W-:Y:S01]  /*aba0*/  FMUL.FTZ R32, R32, R6.reuse ;  /* 0x0000000620207220 */ /* 0x080fe20000410000 */
[----:B------:R-:W-:Y:S01]  /*abb0*/  LOP3.LUT R138, R12, R31, RZ, 0x3c, !PT ;  /* 0x0000001f0c8a7212 */ /* 0x000fe200078e3cff */
[-C--:B------:R-:W-:Y:S01]  /*abc0*/  FMUL.FTZ R36, R36, R6.reuse ;  /* 0x0000000624247220 */ /* 0x080fe20000410000 */
[----:B------:R-:W-:Y:S01]  /*abd0*/  SHF.R.U64 R13, R13, 0x3, RZ ;  /* 0x000000030d0d7819 */ /* 0x000fe200000012ff */
[-C--:B------:R-:W-:Y:S01]  /*abe0*/  FMUL.FTZ R41, R41, R6.reuse ;  /* 0x0000000629297220 */ /* 0x080fe20000410000 */
[----:B------:R-:W-:Y:S01]  /*abf0*/  LOP3.LUT R12, R61, 0x380, RZ, 0xc0, !PT ;  /* 0x000003803d0c7812 */ /* 0x000fe200078ec0ff */
[----:B------:R-:W-:Y:S01]  /*ac00*/  FMUL.FTZ R40, R40, R6 ;  /* 0x0000000628287220 */ /* 0x000fe20000410000 */
[----:B------:R-:W-:Y:S01]  /*ac10*/  LOP3.LUT R150, R13, R30, RZ, 0x3c, !PT ;  /* 0x0000001e0d967212 */ /* 0x000fe200078e3cff */
[-C--:B------:R-:W-:Y:S01]  /*ac20*/  FMUL.FTZ R44, R44, R6.reuse ;  /* 0x000000062c2c7220 */ /* 0x080fe20000410000 */
[----:B------:R-:W-:Y:S01]  /*ac30*/  LOP3.LUT R30, R57, 0x380, RZ, 0xc0, !PT ;  /* 0x00000380391e7812 */ /* 0x000fe200078ec0ff */
[-C--:B------:R-:W-:Y:S01]  /*ac40*/  FMUL.FTZ R49, R49, R6.reuse ;  /* 0x0000000631317220 */ /* 0x080fe20000410000 */
[----:B------:R-:W-:Y:S01]  /*ac50*/  LOP3.LUT R52, R65, 0x380, RZ, 0xc0, !PT ;  /* 0x0000038041347812 */ /* 0x000fe200078ec0ff */
[-C--:B------:R-:W-:Y:S01]  /*ac60*/  FMUL.FTZ R48, R48, R6.reuse ;  /* 0x0000000630307220 */ /* 0x080fe20000410000 */
[----:B------:R-:W-:Y:S01]  /*ac70*/  SHF.R.U64 R12, R12, 0x3, RZ ;  /* 0x000000030c0c7819 */ /* 0x000fe200000012ff */
[-C--:B------:R-:W-:Y:S01]  /*ac80*/  FMUL.FTZ R181, R60, R6.reuse ;  /* 0x000000063cb57220 */ /* 0x080fe20000410000 */
[----:B------:R-:W-:Y:S01]  /*ac90*/  LOP3.LUT R13, R20, 0x380, RZ, 0xc0, !PT ;  /* 0x00000380140d7812 */ /* 0x000fe200078ec0ff */
[-C--:B------:R-:W-:Y:S01]  /*aca0*/  FMUL.FTZ R180, R64, R6.reuse ;  /* 0x0000000640b47220 */ /* 0x080fe20000410000 */
[----:B------:R-:W-:Y:S01]  /*acb0*/  SHF.R.U64 R30, R30, 0x3, RZ ;  /* 0x000000031e1e7819 */ /* 0x000fe200000012ff */
[-C--:B------:R-:W-:Y:S01]  /*acc0*/  FMUL.FTZ R179, R68, R6.reuse ;  /* 0x0000000644b37220 */ /* 0x080fe20000410000 */
[----:B------:R-:W-:Y:S01]  /*acd0*/  SHF.R.U64 R52, R52, 0x3, RZ ;  /* 0x0000000334347819 */ /* 0x000fe200000012ff */
[-C--:B------:R-:W-:Y:S01]  /*ace0*/  FMUL.FTZ R73, R73, R6.reuse ;  /* 0x0000000649497220 */ /* 0x080fe20000410000 */
[----:B------:R-:W-:Y:S01]  /*acf0*/  LOP3.LUT R152, R12, R61, RZ, 0x3c, !PT ;  /* 0x0000003d0c987212 */ /* 0x000fe200078e3cff */
[-C--:B------:R-:W-:Y:S01]  /*ad00*/  FMUL.FTZ R72, R72, R6.reuse ;  /* 0x0000000648487220 */ /* 0x080fe20000410000 */
[----:B------:R-:W-:Y:S01]  /*ad10*/  LOP3.LUT R12, R53, 0x380, RZ, 0xc0, !PT ;  /* 0x00000380350c7812 */ /* 0x000fe200078ec0ff */
[-C--:B------:R-:W-:Y:S01]  /*ad20*/  FMUL.FTZ R76, R76, R6.reuse ;  /* 0x000000064c4c7220 */ /* 0x080fe20000410000 */
[----:B------:R-:W-:Y:S01]  /*ad30*/  SHF.R.U64 R13, R13, 0x3, RZ ;  /* 0x000000030d0d7819 */ /* 0x000fe200000012ff */
[-C--:B------:R-:W-:Y:S01]  /*ad40*/  FMUL.FTZ R81, R81, R6.reuse ;  /* 0x0000000651517220 */ /* 0x080fe20000410000 */
[----:B------:R-:W-:Y:S01]  /*ad50*/  LOP3.LUT R156, R30, R57, RZ, 0x3c, !PT ;  /* 0x000000391e9c7212 */ /* 0x000fe200078e3cff */
[-C--:B------:R-:W-:Y:S01]  /*ad60*/  FMUL.FTZ R80, R80, R6.reuse ;  /* 0x0000000650507220 */ /* 0x080fe20000410000 */
[----:B------:R-:W-:Y:S01]  /*ad70*/  IADD3 R30, P3, R164, 0x1000, RZ ;  /* 0x00001000a41e7810 */ /* 0x000fe20007f7e0ff */
[-C--:B------:R-:W-:Y:S01]  /*ad80*/  FMUL.FTZ R84, R84, R6.reuse ;  /* 0x0000000654547220 */ /* 0x080fe20000410000 */
[----:B------:R-:W-:Y:S01]  /*ad90*/  LOP3.LUT R31, R14, 0x380, RZ, 0xc0, !PT ;  /* 0x000003800e1f7812 */ /* 0x000fe200078ec0ff */
[-C--:B------:R-:W-:Y:S01]  /*ada0*/  FMUL.FTZ R89, R89, R6.reuse ;  /* 0x0000000659597220 */ /* 0x080fe20000410000 */
[----:B------:R-:W-:Y:S01]  /*adb0*/  LOP3.LUT R146, R52, R65, RZ, 0x3c, !PT ;  /* 0x0000004134927212 */ /* 0x000fe200078e3cff */
[-C--:B------:R-:W-:Y:S01]  /*adc0*/  FMUL.FTZ R88, R88, R6.reuse ;  /* 0x0000000658587220 */ /* 0x080fe20000410000 */
[----:B------:R-:W-:Y:S01]  /*add0*/  SHF.R.U64 R12, R12, 0x3, RZ ;  /* 0x000000030c0c7819 */ /* 0x000fe200000012ff */
[----:B------:R-:W-:Y:S01]  /*ade0*/  FMUL.FTZ R92, R92, R6 ;  /* 0x000000065c5c7220 */ /* 0x000fe20000410000 */
[----:B------:R-:W-:Y:S01]  /*adf0*/  LOP3.LUT R158, R13, R20, RZ, 0x3c, !PT ;  /* 0x000000140d9e7212 */ /* 0x000fe200078e3cff */
[-C--:B------:R-:W-:Y:S01]  /*ae00*/  FMUL.FTZ R97, R97, R6.reuse ;  /* 0x0000000661617220 */ /* 0x080fe20000410000 */
[----:B------:R-:W-:Y:S01]  /*ae10*/  LOP3.LUT R52, R15, 0x380, RZ, 0xc0, !PT ;  /* 0x000003800f347812 */ /* 0x000fe200078ec0ff */
[-C--:B------:R-:W-:Y:S01]  /*ae20*/  FMUL.FTZ R96, R96, R6.reuse ;  /* 0x0000000660607220 */ /* 0x080fe20000410000 */
[----:B------:R-:W-:Y:S01]  /*ae30*/  IADD3 R20, P4, R164, 0x2000, RZ ;  /* 0x00002000a4147810 */ /* 0x000fe20007f9e0ff */
[-C--:B------:R-:W-:Y:S01]  /*ae40*/  FMUL.FTZ R100, R100, R6.reuse ;  /* 0x0000000664647220 */ /* 0x080fe20000410000 */
[----:B------:R-:W-:Y:S01]  /*ae50*/  LOP3.LUT R13, R30, 0x380, RZ, 0xc0, !PT ;  /* 0x000003801e0d7812 */ /* 0x000fe200078ec0ff */
[-C--:B------:R-:W-:Y:S01]  /*ae60*/  FMUL.FTZ R104, R104, R6.reuse ;  /* 0x0000000668687220 */ /* 0x080fe20000410000 */
[----:B------:R-:W-:Y:S01]  /*ae70*/  SHF.R.U64 R31, R31, 0x3, RZ ;  /* 0x000000031f1f7819 */ /* 0x000fe200000012ff */
[-C--:B------:R-:W-:Y:S01]  /*ae80*/  FMUL.FTZ R108, R108, R6.reuse ;  /* 0x000000066c6c7220 */ /* 0x080fe20000410000 */
[----:B------:R-:W-:Y:S01]  /*ae90*/  LOP3.LUT R154, R12, R53, RZ, 0x3c, !PT ;  /* 0x000000350c9a7212 */ /* 0x000fe200078e3cff */
[-C--:B------:R-:W-:Y:S01]  /*aea0*/  FMUL.FTZ R112, R112, R6.reuse ;  /* 0x0000000670707220 */ /* 0x080fe20000410000 */
[----:B------:R-:W-:Y:S01]  /*aeb0*/  SHF.R.U64 R52, R52, 0x3, RZ ;  /* 0x0000000334347819 */ /* 0x000fe200000012ff */
[-C--:B------:R-:W-:Y:S01]  /*aec0*/  FMUL.FTZ R116, R116, R6.reuse ;  /* 0x0000000674747220 */ /* 0x080fe20000410000 */
[----:B------:R-:W-:Y:S01]  /*aed0*/  LOP3.LUT R12, R20, 0x380, RZ, 0xc0, !PT ;  /* 0x00000380140c7812 */ /* 0x000fe200078ec0ff */
[-C--:B------:R-:W-:Y:S01]  /*aee0*/  FMUL.FTZ R120, R120, R6.reuse ;  /* 0x0000000678787220 */ /* 0x080fe20000410000 */
[----:B------:R-:W-:Y:S01]  /*aef0*/  SHF.R.U64 R13, R13, 0x3, RZ ;  /* 0x000000030d0d7819 */ /* 0x000fe200000012ff */
[----:B------:R-:W-:Y:S01]  /*af00*/  FMUL.FTZ R124, R124, R6 ;  /* 0x000000067c7c7220 */ /* 0x000fe20000410000 */
[----:B------:R-:W-:Y:S01]  /*af10*/  LOP3.LUT R162, R31, R14, RZ, 0x3c, !PT ;  /* 0x0000000e1fa27212 */ /* 0x000fe200078e3cff */
[-C--:B------:R-:W-:Y:S01]  /*af20*/  FMUL.FTZ R128, R128, R6.reuse ;  /* 0x0000000680807220 */ /* 0x080fe20000410000 */
[----:B------:R-:W-:Y:S01]  /*af30*/  IADD3 R31, P5, R164, 0x3000, RZ ;  /* 0x00003000a41f7810 */ /* 0x000fe20007fbe0ff */
        /* <DEDUP_REMOVED lines=17> */
[----:B------:R-:W-:Y:S01]  /*b050*/  LOP3.LUT R30, R30, R31, RZ, 0x3c, !PT ;  /* 0x0000001f1e1e7212 */ /* 0x000fe200078e3cff */
[--C-:B------:R-:W-:Y:S01]  /*b060*/  IMAD.X R31, RZ, RZ, R165.reuse, P5 ;  /* 0x000000ffff1f7224 */ /* 0x100fe200028e06a5 */
[----:B------:R-:W-:Y:S01]  /*b070*/  IADD3 R111, P2, R164, 0x7000, RZ ;  /* 0x00007000a46f7810 */ /* 0x000fe20007f5e0ff */
[----:B------:R-:W-:Y:S01]  /*b080*/  FMUL.FTZ R148, R148, R6 ;  /* 0x0000000694947220 */ /* 0x000fe20000410000 */
[----:B------:R-:W-:Y:S01]  /*b090*/  IADD3 R53, P5, R164, 0xa000, RZ ;  /* 0x0000a000a4357810 */ /* 0x000fe20007fbe0ff */
[----:B------:R-:W0:Y:S01]  /*b0a0*/  LDC R200, c[0x0][0xbe8] ;  /* 0x0002fa00ffc87b82 */ /* 0x000e220000000800 */
[----:B------:R-:W-:Y:S01]  /*b0b0*/  LOP3.LUT R6, R115, 0x380, RZ, 0xc0, !PT ;  /* 0x0000038073067812 */ /* 0x000fe200078ec0ff */
[--C-:B------:R-:W-:Y:S01]  /*b0c0*/  IMAD.X R13, RZ, RZ, R165.reuse, P3 ;  /* 0x000000ffff0d7224 */ /* 0x100fe200018e06a5 */
[----:B------:R-:W-:Y:S01]  /*b0d0*/  LOP3.LUT R14, R15, R20, RZ, 0x3c, !PT ;  /* 0x000000140f0e7212 */ /* 0x000fe200078e3cff */
[----:B------:R-:W-:Y:S01]  /*b0e0*/  ULDC UR10, c[0x0][0xc44] ;  /* 0x00031100000a7ab9 */ /* 0x000fe20000000800 */
[----:B------:R-:W-:Y:S01]  /*b0f0*/  LOP3.LUT R110, R111, 0x380, RZ, 0xc0, !PT ;  /* 0x000003806f6e7812 */ /* 0x000fe200078ec0ff */
[----:B------:R-:W-:Y:S01]  /*b100*/  ULDC.64 UR8, c[0x0][0xb90] ;  /* 0x0002e40000087ab9 */ /* 0x000fe20000000a00 */
[----:B------:R-:W-:Y:S01]  /*b110*/  LOP3.LUT R20, R53, 0x380, RZ, 0xc0, !PT ;  /* 0x0000038035147812 */ /* 0x000fe200078ec0ff */
[----:B------:R-:W-:Y:S01]  /*b120*/  IMAD.X R15, RZ, RZ, R165, P4 ;  /* 0x000000ffff0f7224 */ /* 0x000fe200020e06a5 */
[----:B------:R-:W-:-:S02]  /*b130*/  SHF.R.U64 R6, R6, 0x3, RZ ;  /* 0x0000000306067819 */ /* 0x000fc400000012ff */
[----:B------:R-:W-:Y:S02]  /*b140*/  SHF.R.U64 R110, R110, 0x3, RZ ;  /* 0x000000036e6e7819 */ /* 0x000fe400000012ff */
[----:B------:R-:W-:Y:S02]  /*b150*/  SHF.R.U64 R20, R20, 0x3, RZ ;  /* 0x0000000314147819 */ /* 0x000fe400000012ff */
[----:B------:R-:W-:Y:S02]  /*b160*/  LOP3.LUT R6, R6, R115, RZ, 0x3c, !PT ;  /* 0x0000007306067212 */ /* 0x000fe400078e3cff */
[----:B------:R-:W-:Y:S01]  /*b170*/  LOP3.LUT R110, R110, R111, RZ, 0x3c, !PT ;  /* 0x0000006f6e6e7212 */ /* 0x000fe200078e3cff */
[----:B------:R-:W-:Y:S01]  /*b180*/  IMAD.X R111, RZ, RZ, R165, P2 ;  /* 0x000000ffff6f7224 */ /* 0x000fe200010e06a5 */
[----:B------:R-:W-:Y:S02]  /*b190*/  IADD3 R115, P3, R164, 0x8000, RZ ;  /* 0x00008000a4737810 */ /* 0x000fe40007f7e0ff */
[----:B------:R-:W-:-:S02]  /*b1a0*/  LOP3.LUT R20, R20, R53, RZ, 0x3c, !PT ;  /* 0x0000003514147212 */ /* 0x000fc400078e3cff */
[----:B------:R-:W-:Y:S02]  /*b1b0*/  IADD3 R53, P2, R164, 0xe000, RZ ;  /* 0x0000e000a4357810 */ /* 0x000fe40007f5e0ff */
[----:B------:R-:W-:Y:S02]  /*b1c0*/  LOP3.LUT R114, R115, 0x380, RZ, 0xc0, !PT ;  /* 0x0000038073727812 */ /* 0x000fe400078ec0ff */
[----:B------:R-:W-:Y:S02]  /*b1d0*/  LOP3.LUT R52, R53, 0x380, RZ, 0xc0, !PT ;  /* 0x0000038035347812 */ /* 0x000fe400078ec0ff */
[----:B------:R-:W-:Y:S02]  /*b1e0*/  SHF.R.U64 R114, R114, 0x3, RZ ;  /* 0x0000000372727819 */ /* 0x000fe400000012ff */
[----:B------:R-:W-:Y:S02]  /*b1f0*/  SHF.R.U64 R52, R52, 0x3, RZ ;  /* 0x0000000334347819 */ /* 0x000fe400000012ff */
[----:B------:R-:W-:-:S02]  /*b200*/  F2FP.F16.F32.PACK_AB R24, R25, R24 ;  /* 0x000000181918723e */ /* 0x000fc400000000ff */
[----:B------:R-:W-:Y:S01]  /*b210*/  LOP3.LUT R114, R114, R115, RZ, 0x3c, !PT ;  /* 0x0000007372727212 */ /* 0x000fe200078e3cff */
[--C-:B------:R-:W-:Y:S01]  /*b220*/  IMAD.X R115, RZ, RZ, R165.reuse, P3 ;  /* 0x000000ffff737224 */ /* 0x100fe200018e06a5 */
[----:B------:R-:W-:Y:S02]  /*b230*/  F2FP.F16.F32.PACK_AB R25, R27, R26 ;  /* 0x0000001a1b19723e */ /* 0x000fe400000000ff */
[----:B------:R-:W-:Y:S01]  /*b240*/  LOP3.LUT R52, R52, R53, RZ, 0x3c, !PT ;  /* 0x0000003534347212 */ /* 0x000fe200078e3cff */
[--C-:B------:R-:W-:Y:S01]  /*b250*/  IMAD.X R53, RZ, RZ, R165.reuse, P2 ;  /* 0x000000ffff357224 */ /* 0x100fe200010e06a5 */
[----:B------:R-:W-:Y:S02]  /*b260*/  MOV R201, R130 ;  /* 0x0000008200c97202 */ /* 0x000fe40000000f00 */
[----:B------:R-:W-:Y:S02]  /*b270*/  F2FP.F16.F32.PACK_AB R26, R29, R28 ;  /* 0x0000001c1d1a723e */ /* 0x000fe400000000ff */
[----:B------:R-:W-:Y:S01]  /*b280*/  F2FP.F16.F32.PACK_AB R27, R3, R21 ;  /* 0x00000015031b723e */ /* 0x000fe200000000ff */
[----:B------:R-:W-:Y:S01]  /*b290*/  BAR.SYNC.DEFER_BLOCKING 0x1, 0x100 ;  /* 0x0044000000007b1d */ /* 0x000fe20000010000 */
[----:B------:R-:W-:Y:S01]  /*b2a0*/  IADD3 R130, P3, R164, 0xf000, RZ ;  /* 0x0000f000a4827810 */ /* 0x000fe20007f7e0ff */
[----:B------:R-:W-:Y:S01]  /*b2b0*/  IMAD.X R21, RZ, RZ, R165, P5 ;  /* 0x000000ffff157224 */ /* 0x000fe200028e06a5 */
[----:B0-----:R-:W-:-:S02]  /*b2c0*/  ISETP.NE.AND P2, PT, R200, 0x1, PT ;  /* 0x00000001c800780c */ /* 0x001fc40003f45270 */
[----:B------:R-:W-:Y:S01]  /*b2d0*/  LOP3.LUT R3, R130, 0x380, RZ, 0xc0, !PT ;  /* 0x0000038082037812 */ /* 0x000fe200078ec0ff */
[----:B------:R-:W-:Y:S01]  /*b2e0*/  IMAD.X R131, RZ, RZ, R165, P3 ;  /* 0x000000ffff837224 */ /* 0x000fe200018e06a5 */
[----:B------:R-:W-:Y:S02]  /*b2f0*/  R2UR UR14, R218 ;  /* 0x00000000da0e72ca */ /* 0x000fe400000e0000 */
[----:B------:R-:W-:Y:S02]  /*b300*/  SHF.R.U64 R3, R3, 0x3, RZ ;  /* 0x0000000303037819 */ /* 0x000fe400000012ff */
[----:B------:R-:W-:Y:S02]  /*b310*/  R2UR UR13, R219 ;  /* 0x00000000db0d72ca */ /* 0x000fe400000e0000 */
[----:B------:R-:W-:Y:S02]  /*b320*/  LOP3.LUT R130, R3, R130, RZ, 0x3c, !PT ;  /* 0x0000008203827212 */ /* 0x000fe400078e3cff */
[----:B------:R-:W-:-:S02]  /*b330*/  LOP3.LUT R60, R69, 0x380, RZ, 0xc0, !PT ;  /* 0x00000380453c7812 */ /* 0x000fc400078ec0ff */
[----:B------:R-:W-:Y:S02]  /*b340*/  MOV R3, R4 ;  /* 0x0000000400037202 */ /* 0x000fe40000000f00 */
[----:B------:R-:W0:Y:S01]  /*b350*/  @P2 LDC R4, c[0x0][0xbec] ;  /* 0x0002fb00ff042b82 */ /* 0x000e220000000800 */
[----:B------:R-:W-:Y:S01]  /*b360*/  R2UR UR12, R217 ;  /* 0x00000000d90c72ca */ /* 0x000fe200000e0000 */
[----:B------:R-:W-:Y:S01]  /*b370*/  UIADD3 UR5, -UR14, URZ, URZ ;  /* 0x0000003f0e057290 */ /* 0x000fe2000fffe13f */
[----:B------:R-:W-:Y:S01]  /*b380*/  SHF.R.U64 R60, R60, 0x3, RZ ;  /* 0x000000033c3c7819 */ /* 0x000fe200000012ff */
[----:B------:R1:W-:Y:S02]  /*b390*/  STSM.16.M88.4 [R201], R24 ;  /* 0x00000018c9007844 */ /* 0x0003e40000000200 */
[----:B------:R-:W-:Y:S01]  /*b3a0*/  UIMAD UR10, UR10, UR5, UR13 ;  /* 0x000000050a0a72a4 */ /* 0x000fe2000f8e020d */
[----:B------:R-:W-:Y:S01]  /*b3b0*/  LOP3.LUT R134, R60, R69, RZ, 0x3c, !PT ;  /* 0x000000453c867212 */ /* 0x000fe200078e3cff */
[----:B------:R-:W2:Y:S01]  /*b3c0*/  @P2 LDC R5, c[0x0][0xbf0] ;  /* 0x0002fc00ff052b82 */ /* 0x000ea20000000800 */
[----:B------:R-:W-:Y:S01]  /*b3d0*/  IADD3 R65, P0, R164, 0x5000, RZ ;  /* 0x00005000a4417810 */ /* 0x000fe20007f1e0ff */
[----:B------:R-:W-:Y:S01]  /*b3e0*/  USHF.R.S32.HI UR11, URZ, 0x1f, UR10 ;  /* 0x0000001f3f0b7899 */ /* 0x000fe2000801140a */
[----:B------:R-:W-:Y:S01]  /*b3f0*/  MOV R134, R134 ;  /* 0x0000008600867202 */ /* 0x000fe20000000f00 */
[----:B------:R-:W-:Y:S01]  /*b400*/  IMAD R135, RZ, RZ, -UR13 ;  /* 0x8000000dff877e24 */ /* 0x000fe2000f8e02ff */
[----:B------:R-:W-:Y:S01]  /*b410*/  F2FP.F16.F32.PACK_AB R40, R41, R40 ;  /* 0x000000282928723e */ /* 0x000fe200000000ff */
[----:B------:R-:W-:Y:S01]  /*b420*/  UIMAD UR5, UR11, UR8, URZ ;  /* 0x000000080b0572a4 */ /* 0x000fe2000f8e023f */
[----:B------:R-:W-:Y:S01]  /*b430*/  F2FP.F16.F32.PACK_AB R41, R43, R42 ;  /* 0x0000002a2b29723e */ /* 0x000fe200000000ff */
[----:B------:R-:W-:Y:S01]  /*b440*/  UIMAD.WIDE.U32 UR6, UR10, UR8, URZ ;  /* 0x000000080a0672a5 */ /* 0x000fe2000f8e003f */
[----:B------:R-:W-:Y:S01]  /*b450*/  LOP3.LUT R64, R65, 0x380, RZ, 0xc0, !PT ;  /* 0x0000038041407812 */ /* 0x000fe200078ec0ff */
[----:B------:R-:W-:Y:S01]  /*b460*/  UIMAD UR5, UR10, UR9, UR5 ;  /* 0x000000090a0572a4 */ /* 0x000fe2000f8e0205 */
[----:B------:R-:W-:-:S02]  /*b470*/  F2FP.F16.F32.PACK_AB R43, R47, R46 ;  /* 0x0000002e2f2b723e */ /* 0x000fc400000000ff */
[----:B-1----:R-:W-:Y:S01]  /*b480*/  MOV R26, R6 ;  /* 0x00000006001a7202 */ /* 0x002fe20000000f00 */
[----:B------:R-:W1:Y:S01]  /*b490*/  LDC.64 R24, c[0x0][0xb98] ;  /* 0x0002e600ff187b82 */ /* 0x000e620000000a00 */
[----:B------:R-:W-:Y:S01]  /*b4a0*/  LOP3.LUT R10, R107, 0x380, RZ, 0xc0, !PT ;  /* 0x000003806b0a7812 */ /* 0x000fe200078ec0ff */
[----:B------:R-:W-:Y:S01]  /*b4b0*/  IMAD.U32 R126, RZ, RZ, UR6 ;  /* 0x00000006ff7e7e24 */ /* 0x000fe2000f8e00ff */
[----:B------:R-:W-:Y:S01]  /*b4c0*/  SHF.R.U64 R64, R64, 0x3, RZ ;  /* 0x0000000340407819 */ /* 0x000fe200000012ff */
[----:B------:R-:W-:Y:S01]  /*b4d0*/  UIADD3 UR6, UR7, UR5, URZ ;  /* 0x0000000507067290 */ /* 0x000fe2000fffe03f */
[----:B------:R-:W-:Y:S01]  /*b4e0*/  SHF.R.U64 R10, R10, 0x3, RZ ;  /* 0x000000030a0a7819 */ /* 0x000fe200000012ff */
[----:B------:R-:W-:Y:S01]  /*b4f0*/  IMAD.U32 R127, RZ, RZ, UR7 ;  /* 0x00000007ff7f7e24 */ /* 0x000fe2000f8e00ff */
[----:B------:R-:W-:Y:S01]  /*b500*/  F2FP.F16.F32.PACK_AB R32, R33, R32 ;  /* 0x000000202120723e */ /* 0x000fe200000000ff */
[----:B------:R-:W3:Y:S01]  /*b510*/  LDC R6, c[0x0][0xc38] ;  /* 0x00030e00ff067b82 */ /* 0x000ee20000000800 */
[----:B------:R-:W-:Y:S01]  /*b520*/  F2FP.F16.F32.PACK_AB R33, R35, R34 ;  /* 0x000000222321723e */ /* 0x000fe200000000ff */
[----:B------:R-:W-:Y:S01]  /*b530*/  IMAD.U32 R127, RZ, RZ, UR6 ;  /* 0x00000006ff7f7e24 */ /* 0x000fe2000f8e00ff */
[----:B------:R-:W-:Y:S01]  /*b540*/  LOP3.LUT R64, R64, R65, RZ, 0x3c, !PT ;  /* 0x0000004140407212 */ /* 0x000fe200078e3cff */
[----:B------:R-:W-:Y:S01]  /*b550*/  IMAD.X R65, RZ, RZ, R165, P0 ;  /* 0x000000ffff417224 */ /* 0x000fe200000e06a5 */
[----:B------:R-:W-:Y:S01]  /*b560*/  MOV R138, R138 ;  /* 0x0000008a008a7202 */ /* 0x000fe20000000f00 */
[----:B------:R-:W-:Y:S01]  /*b570*/  ULDC.64 UR6, c[0x0][0xb88] ;  /* 0x0002e20000067ab9 */ /* 0x000fe20000000a00 */
[----:B------:R-:W-:Y:S01]  /*b580*/  F2FP.F16.F32.PACK_AB R34, R178, R36 ;  /* 0x00000024b222723e */ /* 0x000fe200000000ff */
[----:B------:R-:W-:Y:S01]  /*b590*/  ULDC UR5, c[0x0][0xa88] ;  /* 0x0002a20000057ab9 */ /* 0x000fe20000000800 */
[----:B------:R-:W-:Y:S01]  /*b5a0*/  F2FP.F16.F32.PACK_AB R35, R39, R38 ;  /* 0x000000262723723e */ /* 0x000fe200000000ff */
[----:B------:R-:W-:Y:S01]  /*b5b0*/  ULDC.64 UR8, c[0x0][0x208] ;  /* 0x0000820000087ab9 */ /* 0x000fe20000000a00 */
[----:B------:R-:W-:-:S02]  /*b5c0*/  LOP3.LUT R10, R10, R107, RZ, 0x3c, !PT ;  /* 0x0000006b0a0a7212 */ /* 0x000fc400078e3cff */
[C---:B------:R-:W-:Y:S01]  /*b5d0*/  IADD3 R107, P0, R164.reuse, 0xc000, RZ ;  /* 0x0000c000a46b7810 */ /* 0x040fe20007f1e0ff */
[----:B------:R1:W-:Y:S01]  /*b5e0*/  STSM.16.M88.4 [R138], R32 ;  /* 0x000000208a007844 */ /* 0x0003e20000000200 */
[C---:B------:R-:W-:Y:S02]  /*b5f0*/  IADD3 R57, P6, R164.reuse, 0x4000, RZ ;  /* 0x00004000a4397810 */ /* 0x040fe40007fde0ff */
[----:B------:R-:W-:Y:S02]  /*b600*/  IADD3 R69, P1, R164, 0x6000, RZ ;  /* 0x00006000a4457810 */ /* 0x000fe40007f3e0ff */
[----:B------:R-:W-:Y:S02]  /*b610*/  LOP3.LUT R106, R107, 0x380, RZ, 0xc0, !PT ;  /* 0x000003806b6a7812 */ /* 0x000fe400078ec0ff */
[----:B------:R-:W-:Y:S02]  /*b620*/  LOP3.LUT R56, R57, 0x380, RZ, 0xc0, !PT ;  /* 0x0000038039387812 */ /* 0x000fe400078ec0ff */
[----:B------:R-:W-:Y:S01]  /*b630*/  LOP3.LUT R68, R69, 0x380, RZ, 0xc0, !PT ;  /* 0x0000038045447812 */ /* 0x000fe200078ec0ff */
[----:B---3--:R-:W-:Y:S01]  /*b640*/  IMAD R135, R6, R135, UR12 ;  /* 0x0000000c06877e24 */ /* 0x008fe2000f8e0287 */
[----:B------:R-:W-:Y:S01]  /*b650*/  USHF.R.S32.HI UR12, URZ, 0x1f, UR14 ;  /* 0x0000001f3f0c7899 */ /* 0x000fe2000801140e */
[----:B------:R-:W-:-:S02]  /*b660*/  F2FP.F16.F32.PACK_AB R48, R49, R48 ;  /* 0x000000303130723e */ /* 0x000fc400000000ff */
[----:B------:R-:W-:Y:S01]  /*b670*/  IMAD R47, R135, 0x80, R225 ;  /* 0x00000080872f7824 */ /* 0x000fe200078e02e1 */
[----:B------:R-:W-:Y:S02]  /*b680*/  MOV R154, R154 ;  /* 0x0000009a009a7202 */ /* 0x000fe40000000f00 */
[----:B-1----:R-:W-:Y:S01]  /*b690*/  IMAD R32, R24, UR12, RZ ;  /* 0x0000000c18207c24 */ /* 0x002fe2000f8e02ff */
[----:B------:R-:W-:Y:S01]  /*b6a0*/  F2FP.F16.F32.PACK_AB R42, R177, R44 ;  /* 0x0000002cb12a723e */ /* 0x000fe200000000ff */
[----:B0-----:R-:W-:Y:S01]  /*b6b0*/  @P2 IMAD.HI.U32 R4, R47, R4, RZ ;  /* 0x000000042f042227 */ /* 0x001fe200078e00ff */
[----:B------:R-:W-:Y:S02]  /*b6c0*/  F2FP.F16.F32.PACK_AB R49, R51, R50 ;  /* 0x000000323331723e */ /* 0x000fe400000000ff */
[----:B------:R-:W-:Y:S01]  /*b6d0*/  LOP3.LUT R29, R164, 0x380, RZ, 0xc0, !PT ;  /* 0x00000380a41d7812 */ /* 0x000fe200078ec0ff */
[----:B------:R-:W-:Y:S01]  /*b6e0*/  IMAD.MOV.U32 R39, RZ, RZ, R47 ;  /* 0x000000ffff277224 */ /* 0x000fe200078e002f */
[----:B--2---:R-:W-:Y:S01]  /*b6f0*/  @P2 SHF.R.U32.HI R39, RZ, R5, R4 ;  /* 0x00000005ff272219 */ /* 0x004fe20000011604 */
[----:B------:R-:W-:Y:S01]  /*b700*/  IMAD R32, R25, UR14, R32 ;  /* 0x0000000e19207c24 */ /* 0x000fe2000f8e0220 */
[----:B------:R-:W-:Y:S01]  /*b710*/  MOV R162, R162 ;  /* 0x000000a200a27202 */ /* 0x000fe20000000f00 */
[----:B------:R-:W-:Y:S01]  /*b720*/  IMAD.WIDE.U32 R24, R24, UR14, R126 ;  /* 0x0000000e18187c25 */ /* 0x000fe2000f8e007e */
[----:B------:R-:W-:Y:S01]  /*b730*/  F2FP.F16.F32.PACK_AB R50, R199, R183 ;  /* 0x000000b7c732723e */ /* 0x000fe200000000ff */
[----:B------:R-:W-:Y:S01]  /*b740*/  STSM.16.M88.4 [R154], R40 ;  /* 0x000000289a007844 */ /* 0x000fe20000000200 */
[----:B------:R-:W-:Y:S01]  /*b750*/  F2FP.F16.F32.PACK_AB R51, R55, R54 ;  /* 0x000000363733723e */ /* 0x000fe200000000ff */
[----:B------:R-:W-:Y:S01]  /*b760*/  IMAD.MOV R33, RZ, RZ, -R39 ;  /* 0x000000ffff217224 */ /* 0x000fe200078e0a27 */
[----:B------:R-:W-:-:S02]  /*b770*/  SHF.R.U64 R106, R106, 0x3, RZ ;  /* 0x000000036a6a7819 */ /* 0x000fc400000012ff */
[----:B------:R-:W-:Y:S01]  /*b780*/  MOV R160, R160 ;  /* 0x000000a000a07202 */ /* 0x000fe20000000f00 */
[----:B------:R-:W-:Y:S01]  /*b790*/  IMAD R33, R200, R33, R47 ;  /* 0x00000021c8217224 */ /* 0x000fe200078e022f */
[----:B------:R-:W-:Y:S01]  /*b7a0*/  F2FP.F16.F32.PACK_AB R4, R198, R182 ;  /* 0x000000b6c604723e */ /* 0x000fe200000000ff */
[----:B------:R-:W-:Y:S01]  /*b7b0*/  STSM.16.M88.4 [R162], R48 ;  /* 0x00000030a2007844 */ /* 0x000fe20000000200 */
[----:B------:R-:W-:Y:S02]  /*b7c0*/  F2FP.F16.F32.PACK_AB R5, R59, R58 ;  /* 0x0000003a3b05723e */ /* 0x000fe400000000ff */
[----:B------:R-:W-:Y:S02]  /*b7d0*/  F2FP.F16.F32.PACK_AB R6, R197, R181 ;  /* 0x000000b5c506723e */ /* 0x000fe400000000ff */
[----:B------:R-:W-:Y:S02]  /*b7e0*/  F2FP.F16.F32.PACK_AB R7, R63, R62 ;  /* 0x0000003e3f07723e */ /* 0x000fe400000000ff */
[----:B------:R-:W-:-:S02]  /*b7f0*/  SHF.R.U64 R56, R56, 0x3, RZ ;  /* 0x0000000338387819 */ /* 0x000fc400000012ff */
[----:B------:R-:W-:Y:S01]  /*b800*/  SHF.R.U64 R68, R68, 0x3, RZ ;  /* 0x0000000344447819 */ /* 0x000fe200000012ff */
[----:B------:R0:W-:Y:S01]  /*b810*/  STSM.16.M88.4 [R160], R4 ;  /* 0x00000004a0007844 */ /* 0x0001e20000000200 */
[----:B------:R-:W-:Y:S02]  /*b820*/  SHF.R.U64 R29, R29, 0x3, RZ ;  /* 0x000000031d1d7819 */ /* 0x000fe400000012ff */
[----:B------:R-:W-:Y:S01]  /*b830*/  LOP3.LUT R106, R106, R107, RZ, 0x3c, !PT ;  /* 0x0000006b6a6a7212 */ /* 0x000fe200078e3cff */
[--C-:B------:R-:W-:Y:S01]  /*b840*/  IMAD.X R107, RZ, RZ, R165.reuse, P0 ;  /* 0x000000ffff6b7224 */ /* 0x100fe200000e06a5 */
[----:B------:R-:W-:Y:S01]  /*b850*/  LOP3.LUT R56, R56, R57, RZ, 0x3c, !PT ;  /* 0x0000003938387212 */ /* 0x000fe200078e3cff */
[--C-:B------:R-:W-:Y:S01]  /*b860*/  IMAD.X R57, RZ, RZ, R165.reuse, P6 ;  /* 0x000000ffff397224 */ /* 0x100fe200030e06a5 */
[----:B------:R-:W-:Y:S01]  /*b870*/  LOP3.LUT R68, R68, R69, RZ, 0x3c, !PT ;  /* 0x0000004544447212 */ /* 0x000fe200078e3cff */
[----:B------:R-:W-:Y:S01]  /*b880*/  IMAD.X R69, RZ, RZ, R165, P1 ;  /* 0x000000ffff457224 */ /* 0x000fe200008e06a5 */
[----:B------:R-:W-:-:S02]  /*b890*/  IADD3 R123, P4, R164, 0x9000, RZ ;  /* 0x00009000a47b7810 */ /* 0x000fc40007f9e0ff */
[C---:B------:R-:W-:Y:S02]  /*b8a0*/  IADD3 R61, P6, R164.reuse, 0xb000, RZ ;  /* 0x0000b000a43d7810 */ /* 0x040fe40007fde0ff */
[----:B------:R-:W-:Y:S02]  /*b8b0*/  IADD3 R119, P1, R164, 0xd000, RZ ;  /* 0x0000d000a4777810 */ /* 0x000fe40007f3e0ff */
[----:B------:R-:W-:Y:S01]  /*b8c0*/  LOP3.LUT R28, R29, R164, RZ, 0x3c, !PT ;  /* 0x000000a41d1c7212 */ /* 0x000fe200078e3cff */
[----:B------:R-:W-:Y:S01]  /*b8d0*/  IMAD.MOV.U32 R29, RZ, RZ, R165 ;  /* 0x000000ffff1d7224 */ /* 0x000fe200078e00a5 */
[----:B0-----:R-:W-:Y:S02]  /*b8e0*/  SHF.R.S32.HI R5, RZ, 0x1f, R39 ;  /* 0x0000001fff057819 */ /* 0x001fe40000011427 */
[----:B------:R-:W-:Y:S02]  /*b8f0*/  SHF.R.S32.HI R6, RZ, 0x1f, R33 ;  /* 0x0000001fff067819 */ /* 0x000fe40000011421 */
[----:B------:R-:W-:Y:S01]  /*b900*/  IADD3 R4, P0, R39, R24, RZ ;  /* 0x0000001827047210 */ /* 0x000fe20007f1e0ff */
[----:B------:R-:W-:Y:S01]  /*b910*/  IMAD R24, R200, UR5, RZ ;  /* 0x00000005c8187c24 */ /* 0x000fe2000f8e02ff */
[----:B------:R-:W-:Y:S01]  /*b920*/  MOV R27, R8 ;  /* 0x00000008001b7202 */ /* 0x000fe20000000f00 */
[----:B------:R-:W-:Y:S01]  /*b930*/  IMAD R6, R6, UR6, RZ ;  /* 0x0000000606067c24 */ /* 0x000fe2000f8e02ff */
[----:B------:R-:W-:-:S02]  /*b940*/  MOV R164, R10 ;  /* 0x0000000a00a47202 */ /* 0x000fc40000000f00 */
[----:B------:R-:W-:Y:S02]  /*b950*/  MOV R158, R158 ;  /* 0x0000009e009e7202 */ /* 0x000fe40000000f00 */
[----:B------:R-:W-:Y:S02]  /*b960*/  F2FP.F16.F32.PACK_AB R8, R196, R180 ;  /* 0x000000b4c408723e */ /* 0x000fe400000000ff */
[----:B------:R-:W-:Y:S02]  /*b970*/  F2FP.F16.F32.PACK_AB R9, R67, R66 ;  /* 0x000000424309723e */ /* 0x000fe400000000ff */
[----:B------:R-:W-:Y:S02]  /*b980*/  F2FP.F16.F32.PACK_AB R10, R195, R179 ;  /* 0x000000b3c30a723e */ /* 0x000fe400000000ff */
[----:B------:R-:W-:Y:S02]  /*b990*/  F2FP.F16.F32.PACK_AB R11, R71, R70 ;  /* 0x00000046470b723e */ /* 0x000fe400000000ff */
[----:B------:R-:W-:-:S02]  /*b9a0*/  IADD3.X R5, R5, R25, R32, P0, !PT ;  /* 0x0000001905057210 */ /* 0x000fc400007fe420 */
[----:B------:R-:W-:Y:S01]  /*b9b0*/  LOP3.LUT R118, R119, 0x380, RZ, 0xc0, !PT ;  /* 0x0000038077767812 */ /* 0x000fe200078ec0ff */
[----:B------:R0:W-:Y:S01]  /*b9c0*/  STSM.16.M88.4 [R158], R8 ;  /* 0x000000089e007844 */ /* 0x0001e20000000200 */
[----:B------:R-:W-:Y:S01]  /*b9d0*/  F2FP.F16.F32.PACK_AB R72, R73, R72 ;  /* 0x000000484948723e */ /* 0x000fe200000000ff */
[----:B------:R-:W-:Y:S01]  /*b9e0*/  IMAD.WIDE.U32 R4, R33, UR6, R4 ;  /* 0x0000000621047c25 */ /* 0x000fe2000f8e0004 */
[----:B------:R-:W-:Y:S02]  /*b9f0*/  SHF.R.U64 R118, R118, 0x3, RZ ;  /* 0x0000000376767819 */ /* 0x000fe400000012ff */
[----:B------:R-:W-:Y:S02]  /*ba00*/  F2FP.F16.F32.PACK_AB R73, R75, R74 ;  /* 0x0000004a4b49723e */ /* 0x000fe400000000ff */
[----:B------:R-:W-:Y:S02]  /*ba10*/  F2FP.F16.F32.PACK_AB R80, R81, R80 ;  /* 0x000000505150723e */ /* 0x000fe400000000ff */
[----:B------:R-:W-:-:S02]  /*ba20*/  MOV R156, R156 ;  /* 0x0000009c009c7202 */ /* 0x000fc40000000f00 */
[----:B------:R-:W-:Y:S02]  /*ba30*/  F2FP.F16.F32.PACK_AB R74, R194, R76 ;  /* 0x0000004cc24a723e */ /* 0x000fe400000000ff */
[----:B------:R-:W-:Y:S02]  /*ba40*/  F2FP.F16.F32.PACK_AB R75, R79, R78 ;  /* 0x0000004e4f4b723e */ /* 0x000fe400000000ff */
[----:B------:R-:W-:Y:S01]  /*ba50*/  F2FP.F16.F32.PACK_AB R81, R83, R82 ;  /* 0x000000525351723e */ /* 0x000fe200000000ff */
[----:B0-----:R-:W-:Y:S01]  /*ba60*/  IMAD R9, R33, UR7, R6 ;  /* 0x0000000721097c24 */ /* 0x001fe2000f8e0206 */
[----:B------:R-:W-:Y:S01]  /*ba70*/  ULDC.64 UR6, c[0x0][0xb50] ;  /* 0x0002d40000067ab9 */ /* 0x000fe20000000a00 */
[----:B------:R-:W-:Y:S01]  /*ba80*/  IMAD R11, R135, 0x80, R224 ;  /* 0x00000080870b7824 */ /* 0x000fe200078e02e0 */
[----:B------:R-:W-:Y:S01]  /*ba90*/  F2FP.F16.F32.PACK_AB R88, R89, R88 ;  /* 0x000000585958723e */ /* 0x000fe200000000ff */
[----:B------:R-:W-:Y:S01]  /*baa0*/  IMAD.IADD R5, R5, 0x1, R9 ;  /* 0x0000000105057824 */ /* 0x000fe200078e0209 */
[----:B------:R-:W-:Y:S01]  /*bab0*/  LOP3.LUT P0, RZ, R222, 0x3, RZ, 0xc0, !PT ;  /* 0x00000003deff7812 */ /* 0x000fe2000780c0ff */
[----:B------:R-:W-:Y:S01]  /*bac0*/  VIADD R7, R11, 0x8 ;  /* 0x000000080b077836 */ /* 0x000fe20000000000 */
[----:B------:R-:W-:Y:S01]  /*bad0*/  MOV R152, R152 ;  /* 0x0000009800987202 */ /* 0x000fe20000000f00 */
[----:B------:R-:W-:Y:S01]  /*bae0*/  STSM.16.M88.4 [R156], R72 ;  /* 0x000000489c007844 */ /* 0x000fe20000000200 */
[----:B------:R-:W-:-:S02]  /*baf0*/  F2FP.F16.F32.PACK_AB R82, R193, R84 ;  /* 0x00000054c152723e */ /* 0x000fc400000000ff */
[----:B------:R-:W-:Y:S02]  /*bb00*/  F2FP.F16.F32.PACK_AB R83, R87, R86 ;  /* 0x000000565753723e */ /* 0x000fe400000000ff */
[----:B------:R-:W-:Y:S02]  /*bb10*/  F2FP.F16.F32.PACK_AB R89, R91, R90 ;  /* 0x0000005a5b59723e */ /* 0x000fe400000000ff */
[----:B------:R-:W-:Y:S01]  /*bb20*/  F2FP.F16.F32.PACK_AB R96, R97, R96 ;  /* 0x000000606160723e */ /* 0x000fe200000000ff */
[----:B------:R-:W-:Y:S01]  /*bb30*/  STSM.16.M88.4 [R152], R80 ;  /* 0x0000005098007844 */ /* 0x000fe20000000200 */
[----:B------:R-:W-:Y:S02]  /*bb40*/  LEA R8, P3, R4, UR6, 0x2 ;  /* 0x0000000604087c11 */ /* 0x000fe4000f8610ff */
[----:B------:R-:W-:Y:S01]  /*bb50*/  LOP3.LUT R118, R118, R119, RZ, 0x3c, !PT ;  /* 0x0000007776767212 */ /* 0x000fe200078e3cff */
[----:B------:R-:W-:Y:S01]  /*bb60*/  IMAD.X R119, RZ, RZ, R165, P1 ;  /* 0x000000ffff777224 */ /* 0x000fe200008e06a5 */
[----:B------:R-:W-:Y:S01]  /*bb70*/  MOV R150, R150 ;  /* 0x0000009600967202 */ /* 0x000fe20000000f00 */
[----:B------:R-:W-:Y:S01]  /*bb80*/  SHFL.IDX PT, R44, R8, RZ, 0x1c1f ;  /* 0x001c1fff082c7589 */ /* 0x000fe200000e0000 */
[----:B------:R-:W-:-:S02]  /*bb90*/  F2FP.F16.F32.PACK_AB R90, R192, R92 ;  /* 0x0000005cc05a723e */ /* 0x000fc400000000ff */
[----:B------:R-:W-:Y:S01]  /*bba0*/  F2FP.F16.F32.PACK_AB R91, R95, R94 ;  /* 0x0000005e5f5b723e */ /* 0x000fe200000000ff */
[----:B------:R-:W-:Y:S01]  /*bbb0*/  SHFL.IDX PT, R46, R8, 0x1, 0x1c1f ;  /* 0x003c1f00082e7f89 */ /* 0x000fe200000e0000 */
[----:B------:R-:W-:Y:S02]  /*bbc0*/  F2FP.F16.F32.PACK_AB R97, R99, R98 ;  /* 0x000000626361723e */ /* 0x000fe400000000ff */
[----:B------:R-:W-:Y:S01]  /*bbd0*/  MOV R146, R146 ;  /* 0x0000009200927202 */ /* 0x000fe20000000f00 */
[----:B------:R-:W-:Y:S01]  /*bbe0*/  STSM.16.M88.4 [R150], R88 ;  /* 0x0000005896007844 */ /* 0x000fe20000000200 */
[----:B------:R-:W-:Y:S02]  /*bbf0*/  F2FP.F16.F32.PACK_AB R98, R191, R100 ;  /* 0x00000064bf62723e */ /* 0x000fe400000000ff */
[----:B------:R-:W-:Y:S02]  /*bc00*/  F2FP.F16.F32.PACK_AB R99, R103, R102 ;  /* 0x000000666763723e */ /* 0x000fe400000000ff */
[----:B------:R-:W-:-:S02]  /*bc10*/  MOV R142, R142 ;  /* 0x0000008e008e7202 */ /* 0x000fc40000000f00 */
[----:B------:R-:W-:Y:S01]  /*bc20*/  F2FP.F16.F32.PACK_AB R36, R190, R104 ;  /* 0x00000068be24723e */ /* 0x000fe200000000ff */
[----:B------:R-:W-:Y:S01]  /*bc30*/  STSM.16.M88.4 [R146], R96 ;  /* 0x0000006092007844 */ /* 0x000fe20000000200 */
[----:B------:R-:W-:Y:S02]  /*bc40*/  F2FP.F16.F32.PACK_AB R37, R37, R45 ;  /* 0x0000002d2525723e */ /* 0x000fe400000000ff */
[----:B------:R-:W-:Y:S02]  /*bc50*/  F2FP.F16.F32.PACK_AB R38, R189, R108 ;  /* 0x0000006cbd26723e */ /* 0x000fe400000000ff */
[----:B------:R-:W-:Y:S02]  /*bc60*/  F2FP.F16.F32.PACK_AB R39, R77, R85 ;  /* 0x000000554d27723e */ /* 0x000fe400000000ff */
[-C--:B------:R-:W-:Y:S02]  /*bc70*/  ISETP.GE.OR P1, PT, R11, R24.reuse, P0 ;  /* 0x000000180b00720c */ /* 0x080fe40000726670 */
[----:B------:R-:W-:Y:S01]  /*bc80*/  ISETP.GE.OR P0, PT, R7, R24, P0 ;  /* 0x000000180700720c */ /* 0x000fe20000706670 */
[----:B------:R-:W-:Y:S01]  /*bc90*/  STSM.16.M88.4 [R142], R36 ;  /* 0x000000248e007844 */ /* 0x000fe20000000200 */
[----:B------:R-:W-:-:S02]  /*bca0*/  LEA.HI.X R9, R4, UR7, R5, 0x2, P3 ;  /* 0x0000000704097c11 */ /* 0x000fc400098f1405 */
[----:B------:R-:W-:Y:S02]  /*bcb0*/  F2FP.F16.F32.PACK_AB R92, R188, R112 ;  /* 0x00000070bc5c723e */ /* 0x000fe400000000ff */
[----:B------:R-:W-:Y:S01]  /*bcc0*/  F2FP.F16.F32.PACK_AB R93, R93, R101 ;  /* 0x000000655d5d723e */ /* 0x000fe200000000ff */
[----:B------:R-:W0:Y:S01]  /*bcd0*/  SHFL.IDX PT, R45, R9, RZ, 0x1c1f ;  /* 0x001c1fff092d7589 */ /* 0x000e2200000e0000 */
[----:B------:R-:W-:Y:S02]  /*bce0*/  F2FP.F16.F32.PACK_AB R94, R187, R116 ;  /* 0x00000074bb5e723e */ /* 0x000fe400000000ff */
[----:B------:R-:W-:Y:S01]  /*bcf0*/  F2FP.F16.F32.PACK_AB R95, R105, R109 ;  /* 0x0000006d695f723e */ /* 0x000fe200000000ff */
[----:B------:R-:W1:Y:S01]  /*bd00*/  SHFL.IDX PT, R47, R9, 0x1, 0x1c1f ;  /* 0x003c1f00092f7f89 */ /* 0x000e6200000e0000 */
[----:B------:R-:W-:Y:S02]  /*bd10*/  F2FP.F16.F32.PACK_AB R4, R186, R120 ;  /* 0x00000078ba04723e */ /* 0x000fe400000000ff */
[----:B------:R-:W-:Y:S01]  /*bd20*/  F2FP.F16.F32.PACK_AB R5, R113, R117 ;  /* 0x000000757105723e */ /* 0x000fe200000000ff */
[----:B------:R-:W-:Y:S01]  /*bd30*/  STSM.16.M88.4 [R134], R92 ;  /* 0x0000005c86007844 */ /* 0x000fe20000000200 */
[----:B------:R-:W-:-:S02]  /*bd40*/  F2FP.F16.F32.PACK_AB R6, R185, R124 ;  /* 0x0000007cb906723e */ /* 0x000fc400000000ff */
[----:B------:R-:W-:Y:S02]  /*bd50*/  F2FP.F16.F32.PACK_AB R7, R121, R125 ;  /* 0x0000007d7907723e */ /* 0x000fe400000000ff */
[----:B------:R-:W-:Y:S02]  /*bd60*/  F2FP.F16.F32.PACK_AB R184, R184, R128 ;  /* 0x00000080b8b8723e */ /* 0x000fe400000000ff */
[----:B------:R-:W-:Y:S01]  /*bd70*/  F2FP.F16.F32.PACK_AB R185, R129, R166 ;  /* 0x000000a681b9723e */ /* 0x000fe200000000ff */
[----:B------:R-:W-:Y:S01]  /*bd80*/  STSM.16.M88.4 [R164], R4 ;  /* 0x00000004a4007844 */ /* 0x000fe20000000200 */
[----:B------:R-:W-:Y:S02]  /*bd90*/  F2FP.F16.F32.PACK_AB R186, R133, R132 ;  /* 0x0000008485ba723e */ /* 0x000fe400000000ff */
[----:B------:R-:W-:Y:S02]  /*bda0*/  F2FP.F16.F32.PACK_AB R187, R167, R168 ;  /* 0x000000a8a7bb723e */ /* 0x000fe400000000ff */
[----:B------:R-:W-:-:S02]  /*bdb0*/  F2FP.F16.F32.PACK_AB R169, R169, R170 ;  /* 0x000000aaa9a9723e */ /* 0x000fc400000000ff */
[----:B------:R-:W-:Y:S01]  /*bdc0*/  F2FP.F16.F32.PACK_AB R168, R137, R136 ;  /* 0x0000008889a8723e */ /* 0x000fe200000000ff */
[----:B------:R-:W-:Y:S01]  /*bdd0*/  STSM.16.M88.4 [R27], R184 ;  /* 0x000000b81b007844 */ /* 0x000fe20000000200 */
[----:B------:R-:W-:Y:S02]  /*bde0*/  F2FP.F16.F32.PACK_AB R170, R141, R140 ;  /* 0x0000008c8daa723e */ /* 0x000fe400000000ff */
[----:B------:R-:W-:Y:S02]  /*bdf0*/  F2FP.F16.F32.PACK_AB R171, R171, R172 ;  /* 0x000000acabab723e */ /* 0x000fe400000000ff */
[----:B------:R-:W-:Y:S02]  /*be00*/  F2FP.F16.F32.PACK_AB R173, R173, R174 ;  /* 0x000000aeadad723e */ /* 0x000fe400000000ff */
[----:B------:R-:W-:Y:S01]  /*be10*/  F2FP.F16.F32.PACK_AB R172, R145, R144 ;  /* 0x0000009091ac723e */ /* 0x000fe200000000ff */
[----:B------:R-:W-:Y:S01]  /*be20*/  STSM.16.M88.4 [R26], R168 ;  /* 0x000000a81a007844 */ /* 0x000fe20000000200 */
[----:B------:R-:W-:-:S02]  /*be30*/  F2FP.F16.F32.PACK_AB R174, R149, R148 ;  /* 0x0000009495ae723e */ /* 0x000fc400000000ff */
[----:B------:R-:W-:Y:S02]  /*be40*/  F2FP.F16.F32.PACK_AB R175, R175, R176 ;  /* 0x000000b0afaf723e */ /* 0x000fe400000000ff */
[----:B------:R-:W-:Y:S02]  /*be50*/  LOP3.LUT R122, R123, 0x380, RZ, 0xc0, !PT ;  /* 0x000003807b7a7812 */ /* 0x000fe400078ec0ff */
[----:B------:R-:W-:Y:S01]  /*be60*/  LOP3.LUT R60, R61, 0x380, RZ, 0xc0, !PT ;  /* 0x000003803d3c7812 */ /* 0x000fe200078ec0ff */
[----:B------:R2:W-:Y:S01]  /*be70*/  STSM.16.M88.4 [R3], R172 ;  /* 0x000000ac03007844 */ /* 0x0005e20000000200 */
[----:B------:R-:W-:Y:S02]  /*be80*/  SHF.R.U64 R122, R122, 0x3, RZ ;  /* 0x000000037a7a7819 */ /* 0x000fe400000012ff */
[----:B------:R-:W-:Y:S01]  /*be90*/  SHF.R.U64 R60, R60, 0x3, RZ ;  /* 0x000000033c3c7819 */ /* 0x000fe200000012ff */
[----:B------:R-:W-:Y:S01]  /*bea0*/  BAR.SYNC.DEFER_BLOCKING 0x1, 0x100 ;  /* 0x0044000000007b1d */ /* 0x000fe20000010000 */
[----:B------:R-:W-:Y:S01]  /*beb0*/  LOP3.LUT R122, R122, R123, RZ, 0x3c, !PT ;  /* 0x0000007b7a7a7212 */ /* 0x000fe200078e3cff */
[--C-:B------:R-:W-:Y:S01]  /*bec0*/  IMAD.X R123, RZ, RZ, R165.reuse, P4 ;  /* 0x000000ffff7b7224 */ /* 0x100fe200020e06a5 */
[----:B------:R-:W-:Y:S01]  /*bed0*/  LOP3.LUT R60, R60, R61, RZ, 0x3c, !PT ;  /* 0x0000003d3c3c7212 */ /* 0x000fe200078e3cff */
[----:B------:R-:W-:-:S04]  /*bee0*/  IMAD.X R61, RZ, RZ, R165, P6 ;  /* 0x000000ffff3d7224 */ /* 0x000fc800030e06a5 */
[----:B--2---:R-:W2:Y:S01]  /*bef0*/  @P2 LDC R3, c[0x0][0xbec] ;  /* 0x0002fb00ff032b82 */ /* 0x004ea20000000800 */
[----:B0-----:R-:W-:Y:S04]  /*bf00*/  @!P1 ST.E desc[UR8][R44.64], R2 ;  /* 0x000000022c009985 */ /* 0x001fe8000c101908 */
[----:B-1----:R0:W-:Y:S04]  /*bf10*/  @!P0 ST.E desc[UR8][R46.64], R0 ;  /* 0x000000002e008985 */ /* 0x0021e8000c101908 */
[----:B------:R1:W5:Y:S04]  /*bf20*/  LD.E.128 R32, desc[UR8][R12.64] ;  /* 0x000000080c207980 */ /* 0x000368000c101d00 */
[----:B------:R3:W5:Y:S01]  /*bf30*/  LD.E.128 R36, desc[UR8][R14.64] ;  /* 0x000000080e247980 */ /* 0x000762000c101d00 */
[----:B0-----:R-:W-:-:S03]  /*bf40*/  IMAD R0, R215, 0x20, R220 ;  /* 0x00000020d7007824 */ /* 0x001fc600078e02dc */
[----:B------:R0:W5:Y:S01]  /*bf50*/  LD.E.128 R8, desc[UR8][R28.64] ;  /* 0x000000081c087980 */ /* 0x000162000c101d00 */
[----:B-1----:R-:W1:Y:S03]  /*bf60*/  @P2 LDC R13, c[0x0][0xbf0] ;  /* 0x0002fc00ff0d2b82 */ /* 0x002e660000000800 */
[----:B------:R0:W5:Y:S04]  /*bf70*/  LD.E.128 R40, desc[UR8][R30.64] ;  /* 0x000000081e287980 */ /* 0x000168000c101d00 */
[----:B------:R-:W5:Y:S01]  /*bf80*/  LD.E.128 R56, desc[UR8][R56.64] ;  /* 0x0000000838387980 */ /* 0x000f62000c101d00 */
[----:B---3--:R-:W3:Y:S03]  /*bf90*/  LDC.64 R14, c[0x0][0xae0] ;  /* 0x0002b800ff0e7b82 */ /* 0x008ee60000000a00 */
[----:B------:R-:W5:Y:S01]  /*bfa0*/  LD.E.128 R64, desc[UR8][R64.64] ;  /* 0x0000000840407980 */ /* 0x000f62000c101d00 */
[----:B------:R-:W-:-:S03]  /*bfb0*/  IMAD R12, R135, 0x80, R0 ;  /* 0x00000080870c7824 */ /* 0x000fc600078e0200 */
[----:B------:R-:W5:Y:S04]  /*bfc0*/  LD.E.128 R68, desc[UR8][R68.64] ;  /* 0x0000000844447980 */ /* 0x000f68000c101d00 */
[----:B------:R-:W5:Y:S04]  /*bfd0*/  LD.E.128 R108, desc[UR8][R110.64] ;  /* 0x000000086e6c7980 */ /* 0x000f68000c101d00 */
[----:B------:R-:W5:Y:S04]  /*bfe0*/  LD.E.128 R112, desc[UR8][R114.64] ;  /* 0x0000000872707980 */ /* 0x000f68000c101d00 */
[----:B------:R-:W5:Y:S04]  /*bff0*/  LD.E.128 R120, desc[UR8][R122.64] ;  /* 0x000000087a787980 */ /* 0x000f68000c101d00 */
[----:B------:R0:W5:Y:S04]  /*c000*/  LD.E.128 R4, desc[UR8][R20.64] ;  /* 0x0000000814047980 */ /* 0x000168000c101d00 */
[----:B------:R-:W5:Y:S04]  /*c010*/  LD.E.128 R60, desc[UR8][R60.64] ;  /* 0x000000083c3c7980 */ /* 0x000f68000c101d00 */
[----:B------:R-:W5:Y:S04]  /*c020*/  LD.E.128 R104, desc[UR8][R106.64] ;  /* 0x000000086a687980 */ /* 0x000f68000c101d00 */
[----:B------:R-:W5:Y:S04]  /*c030*/  LD.E.128 R116, desc[UR8][R118.64] ;  /* 0x0000000876747980 */ /* 0x000f68000c101d00 */
[----:B------:R-:W5:Y:S04]  /*c040*/  LD.E.128 R52, desc[UR8][R52.64] ;  /* 0x0000000834347980 */ /* 0x000f68000c101d00 */
[----:B------:R-:W5:Y:S01]  /*c050*/  LD.E.128 R128, desc[UR8][R130.64] ;  /* 0x0000000882807980 */ /* 0x000f62000c101d00 */
[----:B------:R-:W-:-:S02]  /*c060*/  ULDC.64 UR8, c[0x0][0xae8] ;  /* 0x0002ba0000087ab9 */ /* 0x000fc40000000a00 */
[----:B------:R-:W-:Y:S01]  /*c070*/  UIMAD UR5, UR11, UR8, URZ ;  /* 0x000000080b0572a4 */ /* 0x000fe2000f8e023f */
[----:B--2---:R-:W-:Y:S01]  /*c080*/  @P2 IMAD.HI.U32 R2, R12, R3, RZ ;  /* 0x000000030c022227 */ /* 0x004fe200078e00ff */
[----:B------:R-:W-:Y:S01]  /*c090*/  UIMAD.WIDE.U32 UR6, UR10, UR8, URZ ;  /* 0x000000080a0672a5 */ /* 0x000fe2000f8e003f */
[----:B------:R-:W-:Y:S01]  /*c0a0*/  R2UR UR13, R216 ;  /* 0x00000000d80d72ca */ /* 0x000fe200000e0000 */
[----:B------:R-:W-:Y:S01]  /*c0b0*/  UIMAD UR5, UR10, UR9, UR5 ;  /* 0x000000090a0572a4 */ /* 0x000fe2000f8e0205 */
[----:B------:R-:W-:Y:S01]  /*c0c0*/  IMAD.MOV.U32 R0, RZ, RZ, R12 ;  /* 0x000000ffff007224 */ /* 0x000fe200078e000c */
[----:B------:R-:W-:Y:S01]  /*c0d0*/  @!PT LDS RZ, [RZ] ;  /* 0x00000000fffff984 */ /* 0x000fe20000000800 */
[----:B------:R-:W-:Y:S01]  /*c0e0*/  @!PT LDS RZ, [RZ] ;  /* 0x00000000fffff984 */ /* 0x000fe20000000800 */
[----:B------:R-:W-:Y:S01]  /*c0f0*/  @!PT LDS RZ, [RZ] ;  /* 0x00000000fffff984 */ /* 0x000fe20000000800 */
[----:B------:R-:W-:Y:S01]  /*c100*/  @!PT LDS RZ, [RZ] ;  /* 0x00000000fffff984 */ /* 0x000fe20000000800 */
[----:B------:R2:W-:Y:S06]  /*c110*/  MEMBAR.ALL.CTA ;  /* 0x0000000000007992 */ /* 0x0005ec0000008000 */
[----:B--2---:R-:W2:Y:S01]  /*c120*/  FENCE.VIEW.ASYNC.S ;  /* 0x00000000000073c6 */ /* 0x004ea20000000000 */
[----:B------:R-:W-:Y:S01]  /*c130*/  ULDC.64 UR8, c[0x0][0xaf0] ;  /* 0x0002bc0000087ab9 */ /* 0x000fe20000000a00 */
[----:B------:R-:W-:Y:S01]  /*c140*/  UIADD3 UR7, UR7, UR5, URZ ;  /* 0x0000000507077290 */ /* 0x000fe2000fffe03f */
[----:B-1----:R-:W-:Y:S01]  /*c150*/  @P2 SHF.R.U32.HI R0, RZ, R13, R2 ;  /* 0x0000000dff002219 */ /* 0x002fe20000011602 */
[----:B------:R-:W-:-:S02]  /*c160*/  UIMAD UR5, UR12, UR8, URZ ;  /* 0x000000080c0572a4 */ /* 0x000fc4000f8e023f */
[----:B------:R-:W-:Y:S01]  /*c170*/  UIMAD.WIDE.U32 UR6, UR14, UR8, UR6 ;  /* 0x000000080e0672a5 */ /* 0x000fe2000f8e0006 */
[--C-:B------:R-:W-:Y:S01]  /*c180*/  SHF.R.S32.HI R3, RZ, 0x1f, R0.reuse ;  /* 0x0000001fff037819 */ /* 0x100fe20000011400 */
[----:B------:R-:W-:Y:S01]  /*c190*/  UIMAD UR5, UR14, UR9, UR5 ;  /* 0x000000090e0572a4 */ /* 0x000fe2000f8e0205 */
[----:B------:R-:W-:Y:S01]  /*c1a0*/  IMAD.MOV R13, RZ, RZ, -R0 ;  /* 0x000000ffff0d7224 */ /* 0x000fe200078e0a00 */
[----:B------:R-:W-:Y:S01]  /*c1b0*/  R2UR UR12, R16 ;  /* 0x00000000100c72ca */ /* 0x000fe200000e0000 */
[----:B------:R-:W-:Y:S01]  /*c1c0*/  ULDC.64 UR8, c[0x0][0xad8] ;  /* 0x0002b60000087ab9 */ /* 0x000fe20000000a00 */
[----:B------:R-:W-:Y:S01]  /*c1d0*/  UIADD3 UR7, UR7, UR5, URZ ;  /* 0x0000000507077290 */ /* 0x000fe2000fffe03f */
[-C--:B---3--:R-:W-:Y:S01]  /*c1e0*/  IMAD R3, R3, R14.reuse, RZ ;  /* 0x0000000e03037224 */ /* 0x088fe200078e02ff */
[----:B------:R-:W-:Y:S01]  /*c1f0*/  UIADD3 UR60, UR60, 0x1, URZ ;  /* 0x000000013c3c7890 */ /* 0x000fe2000fffe03f */
[----:B------:R-:W-:Y:S01]  /*c200*/  IMAD R13, R200, R13, R12 ;  /* 0x0000000dc80d7224 */ /* 0x000fe200078e020c */
[----:B------:R-:W-:Y:S01]  /*c210*/  UIADD3 UR4, UR4, 0x38820, URZ ;  /* 0x0003882004047890 */ /* 0x000fe2000fffe03f */
[C---:B------:R-:W-:Y:S01]  /*c220*/  IMAD R15, R0.reuse, R15, R3 ;  /* 0x0000000f000f7224 */ /* 0x040fe200078e0203 */
[----:B------:R-:W-:Y:S01]  /*c230*/  ULDC.64 UR10, c[0x0][0xa80] ;  /* 0x0002a000000a7ab9 */ /* 0x000fe20000000a00 */
[----:B------:R-:W-:Y:S01]  /*c240*/  IMAD.WIDE.U32 R2, R0, R14, UR6 ;  /* 0x0000000600027e25 */ /* 0x000fe2000f8e000e */
[----:B------:R-:W-:-:S03]  /*c250*/  SHF.R.S32.HI R0, RZ, 0x1f, R13 ;  /* 0x0000001fff007819 */ /* 0x000fc6000001140d */
[----:B------:R-:W-:Y:S02]  /*c260*/  IMAD.IADD R3, R3, 0x1, R15 ;  /* 0x0000000103037824 */ /* 0x000fe400078e020f */
[----:B------:R-:W-:Y:S02]  /*c270*/  IMAD R0, R0, UR8, RZ ;  /* 0x0000000800007c24 */ /* 0x000fe4000f8e02ff */
[----:B------:R-:W-:Y:S01]  /*c280*/  IMAD R135, R135, 0x80, R220 ;  /* 0x0000008087877824 */ /* 0x000fe200078e02dc */
[----:B------:R-:W-:Y:S01]  /*c290*/  ULDC UR5, c[0x0][0xc] ;  /* 0x0000030000057ab9 */ /* 0x000fe20000000800 */
[C---:B------:R-:W-:Y:S01]  /*c2a0*/  IMAD R15, R13.reuse, UR9, R0 ;  /* 0x000000090d0f7c24 */ /* 0x040fe2000f8e0200 */
[----:B------:R-:W-:Y:S01]  /*c2b0*/  UISETP.NE.AND UP0, UPT, UR60, 0x2, UPT ;  /* 0x000000023c00788c */ /* 0x000fe2000bf05270 */
[----:B------:R-:W-:Y:S01]  /*c2c0*/  IMAD.WIDE.U32 R2, R13, UR8, R2 ;  /* 0x000000080d027c25 */ /* 0x000fe2000f8e0002 */
[----:B------:R-:W-:Y:S01]  /*c2d0*/  UMOV UR6, 0x1 ;  /* 0x0000000100067882 */ /* 0x000fe20000000000 */
[----:B------:R-:W-:Y:S01]  /*c2e0*/  UIADD3 UR13, UR5, UR13, URZ ;  /* 0x0000000d050d7290 */ /* 0x000fe2000fffe03f */
[----:B------:R-:W-:Y:S01]  /*c2f0*/  ISETP.GE.AND P2, PT, R135, R24, PT ;  /* 0x000000188700720c */ /* 0x000fe20003f46270 */
[----:B------:R-:W-:Y:S01]  /*c300*/  UPRMT UR5, URZ, 0x654, UR4 ;  /* 0x000006543f057896 */ /* 0x000fe20008000004 */
[----:B------:R-:W-:Y:S01]  /*c310*/  IMAD.IADD R15, R3, 0x1, R15 ;  /* 0x00000001030f7824 */ /* 0x000fe200078e020f */
[----:B------:R-:W-:Y:S01]  /*c320*/  UPRMT UR4, UR6, 0x654, UR4 ;  /* 0x0000065406047896 */ /* 0x000fe20008000004 */
[----:B------:R-:W-:Y:S01]  /*c330*/  LEA R0, P0, R2, UR10, 0x1 ;  /* 0x0000000a02007c11 */ /* 0x000fe2000f8008ff */
[----:B------:R-:W-:Y:S01]  /*c340*/  USEL UR6, URZ, 0x1, UP0 ;  /* 0x000000013f067887 */ /* 0x000fe20008000000 */
[----:B------:R-:W-:-:S02]  /*c350*/  VIADD R13, R135, 0x20 ;  /* 0x00000020870d7836 */ /* 0x000fc40000000000 */
[----:B------:R-:W-:Y:S01]  /*c360*/  LEA.HI.X R25, R2, UR11, R15, 0x1, P0 ;  /* 0x0000000b02197c11 */ /* 0x000fe200080f0c0f */
[----:B------:R-:W-:Y:S01]  /*c370*/  ULOP3.LUT UR12, UR12, UR6, URZ, 0x3c, !UPT ;  /* 0x000000060c0c7292 */ /* 0x000fe2000f8e3c3f */
[----:B------:R-:W-:Y:S01]  /*c380*/  VIADD R3, R135, 0x40 ;  /* 0x0000004087037836 */ /* 0x000fe20000000000 */
[-C--:B------:R-:W-:Y:S01]  /*c390*/  ISETP.GE.AND P1, PT, R13, R24.reuse, PT ;  /* 0x000000180d00720c */ /* 0x080fe20003f26270 */
[----:B--2---:R-:W-:Y:S01]  /*c3a0*/  SYNCS.ARRIVE.TRANS64.RED.A1T0 RZ, [UR5], RZ ;  /* 0x000000ffffff79a7 */ /* 0x004fe20008100405 */
[----:B------:R-:W-:Y:S01]  /*c3b0*/  IMAD.U32 R216, RZ, RZ, UR13 ;  /* 0x0000000dffd87e24 */ /* 0x000fe2000f8e00ff */
[----:B------:R-:W-:Y:S01]  /*c3c0*/  USEL UR60, UR60, URZ, UP0 ;  /* 0x0000003f3c3c7287 */ /* 0x000fe20008000000 */
[----:B------:R0:W1:Y:S01]  /*c3d0*/  SHFL.IDX PT, R12, R0, RZ, 0x181f ;  /* 0x00181fff000c7589 */ /* 0x00006200000e0000 */
[----:B------:R-:W-:Y:S01]  /*c3e0*/  IMAD.U32 R16, RZ, RZ, UR12 ;  /* 0x0000000cff107e24 */ /* 0x000fe2000f8e00ff */
[----:B------:R-:W-:Y:S02]  /*c3f0*/  BSSY B0, `(.L_x_219) ;  /* 0x0000016000007945 */ /* 0x000fe40003800000 */
[----:B------:R0:W2:Y:S01]  /*c400*/  SHFL.IDX PT, R13, R25, RZ, 0x181f ;  /* 0x00181fff190d7589 */ /* 0x0000a200000e0000 */
[----:B------:R-:W-:Y:S01]  /*c410*/  SYNCS.ARRIVE.TRANS64.RED.A1T0 RZ, [UR4], RZ ;  /* 0x000000ffffff79a7 */ /* 0x000fe20008100404 */
[----:B------:R-:W-:Y:S01]  /*c420*/  ISETP.GE.AND P0, PT, R3, R24, PT ;  /* 0x000000180300720c */ /* 0x000fe20003f06270 */
[----:B------:R-:W-:-:S12]  /*c430*/  @P2 BRA `(.L_x_220) ;  /* 0x0000000000442947 */ /* 0x000fd80003800000 */
[----:B------:R-:W-:Y:S01]  /*c440*/  ULDC UR4, c[0x0][0xac8] ;  /* 0x0002b20000047ab9 */ /* 0x000fe20000000800 */
[----:B------:R-:W-:Y:S01]  /*c450*/  ULDC.64 UR6, c[0x0][0x208] ;  /* 0x0000820000067ab9 */ /* 0x000fe20000000a00 */
[----:B------:R-:W-:Y:S02]  /*c460*/  ISETP.GE.AND P4, PT, R214, UR4, PT ;  /* 0x00000004d6007c0c */ /* 0x000fe4000bf86270 */
[----:B------:R-:W-:Y:S02]  /*c470*/  ISETP.GE.AND P3, PT, R213, UR4, PT ;  /* 0x00000004d5007c0c */ /* 0x000fe4000bf66270 */
[----:B------:R-:W-:Y:S02]  /*c480*/  ISETP.GE.AND P2, PT, R212, UR4, PT ;  /* 0x00000004d4007c0c */ /* 0x000fe4000bf46270 */
[----:B------:R-:W-:-:S07]  /*c490*/  ISETP.GE.AND P5, PT, R17, UR4, PT ;  /* 0x0000000411007c0c */ /* 0x000fce000bfa6270 */
[----:B-1----:R-:W-:-:S04]  /*c4a0*/  @!P4 LEA R14, P6, R214, R12, 0x1 ;  /* 0x0000000cd60ec211 */ /* 0x002fc800078c08ff */
[----:B--2---:R-:W-:Y:S02]  /*c4b0*/  @!P4 LEA.HI.X R15, R214, R13, R231, 0x1, P6 ;  /* 0x0000000dd60fc211 */ /* 0x004fe400030f0ce7 */
[----:B0-----:R-:W-:Y:S01]  /*c4c0*/  @!P3 LEA R20, P6, R213, R12, 0x1 ;  /* 0x0000000cd514b211 */ /* 0x001fe200078c08ff */
        /* <DEDUP_REMOVED lines=8> */
.L_x_220:
[----:B------:R-:W-:Y:S05]  /*c550*/  BSYNC B0 ;  /* 0x0000000000007941 */ /* 0x000fea0003800000 */
.L_x_219:
[----:B---3-5:R3:W4:Y:S01]  /*c560*/  SHFL.IDX PT, R9, R25, 0x1, 0x181f ;  /* 0x00381f0019097f89 */ /* 0x02872200000e0000 */
        /* <DEDUP_REMOVED lines=10> */
[-C--:B-1----:R-:W-:Y:S02]  /*c610*/  @!P2 LEA R12, P5, R213, R8.reuse, 0x1 ;  /* 0x00000008d50ca211 */ /* 0x082fe400078a08ff */
[-C--:B----4-:R-:W-:Y:S02]  /*c620*/  @!P3 LEA.HI.X R11, R214, R9.reuse, R231, 0x1, P6 ;  /* 0x00000009d60bb211 */ /* 0x090fe400030f0ce7 */
[C---:B------:R-:W-:Y:S01]  /*c630*/  @!P1 LEA R14, P6, R212.reuse, R8, 0x1 ;  /* 0x00000008d40e9211 */ /* 0x040fe200078c08ff */
[----:B------:R-:W-:Y:S01]  /*c640*/  @!P4 IMAD.WIDE R2, R17, 0x2, R8 ;  /* 0x000000021102c825 */ /* 0x000fe200078e0208 */
[-C--:B--2---:R-:W-:Y:S02]  /*c650*/  @!P2 LEA.HI.X R13, R213, R9.reuse, R230, 0x1, P5 ;  /* 0x00000009d50da211 */ /* 0x084fe400028f0ce6 */
[----:B------:R-:W-:-:S02]  /*c660*/  @!P1 LEA.HI.X R15, R212, R9, R229, 0x1, P6 ;  /* 0x00000009d40f9211 */ /* 0x000fc400030f0ce5 */
[----:B------:R0:W-:Y:S04]  /*c670*/  @!P4 ST.E.128 desc[UR6][R2.64], R32 ;  /* 0x000000200200c985 */ /* 0x0001e8000c101d06 */
[----:B------:R0:W-:Y:S04]  /*c680*/  @!P3 ST.E.128 desc[UR6][R10.64], R64 ;  /* 0x000000400a00b985 */ /* 0x0001e8000c101d06 */
[----:B------:R0:W-:Y:S04]  /*c690*/  @!P2 ST.E.128 desc[UR6][R12.64], R120 ;  /* 0x000000780c00a985 */ /* 0x0001e8000c101d06 */
[----:B------:R0:W-:Y:S02]  /*c6a0*/  @!P1 ST.E.128 desc[UR6][R14.64], R116 ;  /* 0x000000740e009985 */ /* 0x0001e4000c101d06 */
.L_x_222:
[----:B------:R-:W-:Y:S05]  /*c6b0*/  BSYNC B0 ;  /* 0x0000000000007941 */ /* 0x000fea0003800000 */
.L_x_221:
[----:B----4-:R4:W1:Y:S01]  /*c6c0*/  SHFL.IDX PT, R9, R25, 0x2, 0x181f ;  /* 0x00581f0019097f89 */ /* 0x01086200000e0000 */
[----:B------:R-:W-:Y:S03]  /*c6d0*/  BSSY B0, `(.L_x_223) ;  /* 0x0000014000007945 */ /* 0x000fe60003800000 */
[----:B0-----:R4:W0:Y:S01]  /*c6e0*/  SHFL.IDX PT, R8, R0, 0x2, 0x181f ;  /* 0x00581f0000087f89 */ /* 0x00182200000e0000 */
        /* <DEDUP_REMOVED lines=8> */
[-C--:B-1----:R-:W-:Y:S02]  /*c770*/  @!P5 LEA R12, P1, R213, R8.reuse, 0x1 ;  /* 0x00000008d50cd211 */ /* 0x082fe400078208ff */
[----:B------:R-:W-:Y:S02]  /*c780*/  @!P6 LEA R14, P2, R212, R8, 0x1 ;  /* 0x00000008d40ee211 */ /* 0x000fe400078408ff */
[----:B------:R-:W-:Y:S01]  /*c790*/  @!P3 IMAD.WIDE R2, R17, 0x2, R8 ;  /* 0x000000021102b825 */ /* 0x000fe200078e0208 */
[-C--:B------:R-:W-:Y:S02]  /*c7a0*/  @!P4 LEA.HI.X R11, R214, R9.reuse, R231, 0x1, P0 ;  /* 0x00000009d60bc211 */ /* 0x080fe400000f0ce7 */
[-C--:B--2---:R-:W-:Y:S02]  /*c7b0*/  @!P5 LEA.HI.X R13, R213, R9.reuse, R230, 0x1, P1 ;  /* 0x00000009d50dd211 */ /* 0x084fe400008f0ce6 */
[----:B------:R-:W-:Y:S01]  /*c7c0*/  @!P6 LEA.HI.X R15, R212, R9, R229, 0x1, P2 ;  /* 0x00000009d40fe211 */ /* 0x000fe200010f0ce5 */
[----:B------:R0:W-:Y:S04]  /*c7d0*/  @!P3 ST.E.128 desc[UR6][R2.64], R36 ;  /* 0x000000240200b985 */ /* 0x0001e8000c101d06 */
[----:B------:R0:W-:Y:S04]  /*c7e0*/  @!P4 ST.E.128 desc[UR6][R10.64], R68 ;  /* 0x000000440a00c985 */ /* 0x0001e8000c101d06 */
[----:B------:R0:W-:Y:S04]  /*c7f0*/  @!P5 ST.E.128 desc[UR6][R12.64], R4 ;  /* 0x000000040c00d985 */ /* 0x0001e8000c101d06 */
[----:B------:R0:W-:Y:S02]  /*c800*/  @!P6 ST.E.128 desc[UR6][R14.64], R52 ;  /* 0x000000340e00e985 */ /* 0x0001e4000c101d06 */
.L_x_224:
[----:B------:R-:W-:Y:S05]  /*c810*/  BSYNC B0 ;  /* 0x0000000000007941 */ /* 0x000fea0003800000 */
.L_x_223:
        /* <DEDUP_REMOVED lines=20> */
[-C--:B-1----:R-:W-:Y:S02]  /*c960*/  @!P5 LEA.HI.X R9, R213, R5.reuse, R230, 0x1, P1 ;  /* 0x00000005d509d211 */ /* 0x082fe400008f0ce6 */
[----:B------:R-:W-:Y:S01]  /*c970*/  @!P6 LEA.HI.X R11, R212, R5, R229, 0x1, P2 ;  /* 0x00000005d40be211 */ /* 0x000fe200010f0ce5 */
[----:B------:R0:W-:Y:S04]  /*c980*/  @!P3 ST.E.128 desc[UR6][R2.64], R40 ;  /* 0x000000280200b985 */ /* 0x0001e8000c101d06 */
[----:B------:R0:W-:Y:S04]  /*c990*/  @!P4 ST.E.128 desc[UR6][R6.64], R108 ;  /* 0x0000006c0600c985 */ /* 0x0001e8000c101d06 */
[----:B------:R0:W-:Y:S04]  /*c9a0*/  @!P5 ST.E.128 desc[UR6][R8.64], R60 ;  /* 0x0000003c0800d985 */ /* 0x0001e8000c101d06 */
[----:B------:R0:W-:Y:S02]  /*c9b0*/  @!P6 ST.E.128 desc[UR6][R10.64], R128 ;  /* 0x000000800a00e985 */ /* 0x0001e4000c101d06 */
.L_x_226:
[----:B------:R-:W-:Y:S05]  /*c9c0*/  BSYNC B0 ;  /* 0x0000000000007941 */ /* 0x000fea0003800000 */
.L_x_225:
[----:B0--34-:R-:W0:Y:S01]  /*c9d0*/  LDC R0, c[0x0][0xc34] ;  /* 0x00030d00ff007b82 */ /* 0x019e220000000800 */
[----:B------:R-:W-:-:S13]  /*c9e0*/  R2UR UR4, R216 ;  /* 0x00000000d80472ca */ /* 0x000fda00000e0000 */
[----:B0-----:R-:W-:-:S13]  /*c9f0*/  ISETP.LE.AND P0, PT, R0, UR4, PT ;  /* 0x0000000400007c0c */ /* 0x001fda000bf03270 */
[----:B------:R-:W-:Y:S05]  /*ca00*/  @!P0 BRA `(.L_x_227) ;  /* 0xffffff4800408947 */ /* 0x000fea000383ffff */
[----:B------:R-:W-:Y:S05]  /*ca10*/  EXIT ;  /* 0x000000000000794d */ /* 0x000fea0003800000 */
.L_x_193:
        /* <DEDUP_REMOVED lines=10> */
[----:B------:R-:W2:Y:S01]  /*cac0*/  LDL R4, [R1+0x30] ;  /* 0x0000300001047983 */ /* 0x000ea20000100800 */
[----:B------:R-:W1:Y:S01]  /*cad0*/  S2UR UR4, SR_CgaCtaId ;  /* 0x00000000000479c3 */ /* 0x000e620000008800 */
[C---:B------:R-:W-:Y:S01]  /*cae0*/  IMAD.SHL.U32 R2, R0.reuse, 0x8, RZ ;  /* 0x0000000800027824 */ /* 0x040fe200078e00ff */
[C---:B------:R-:W-:Y:S01]  /*caf0*/  LOP3.LUT R5, R0.reuse, 0x7f, RZ, 0xc0, !PT ;  /* 0x0000007f00057812 */ /* 0x040fe200078ec0ff */
[----:B------:R-:W-:Y:S01]  /*cb00*/  UMOV UR36, 0x400 ;  /* 0x0000040000247882 */ /* 0x000fe20000000000 */
[----:B------:R-:W-:Y:S01]  /*cb10*/  LOP3.LUT P0, RZ, R0, 0x1f, RZ, 0xc0, !PT ;  /* 0x0000001f00ff7812 */ /* 0x000fe2000780c0ff */
[----:B------:R-:W-:Y:S01]  /*cb20*/  IMAD.MOV.U32 R19, RZ, RZ, RZ ;  /* 0x000000ffff137224 */ /* 0x000fe200078e00ff */
[----:B0-----:R-:W-:Y:S01]  /*cb30*/  LOP3.LUT R3, R2, 0x1f8, RZ, 0xc0, !PT ;  /* 0x000001f802037812 */ /* 0x001fe200078ec0ff */
[----:B------:R-:W-:Y:S01]  /*cb40*/  ULDC.64 UR38, c[0x0][0x198] ;  /* 0x0000660000267ab9 */ /* 0x000fe20000000a00 */
[C---:B------:R-:W-:Y:S01]  /*cb50*/  ISETP.NE.AND P1, PT, R5.reuse, RZ, PT ;  /* 0x000000ff0500720c */ /* 0x040fe20003f25270 */
[----:B------:R-:W-:Y:S01]  /*cb60*/  ULDC UR40, c[0x0][0xc] ;  /* 0x0000030000287ab9 */ /* 0x000fe20000000800 */
[----:B------:R-:W-:-:S02]  /*cb70*/  ISETP.NE.OR P0, PT, R5, RZ, !P0 ;  /* 0x000000ff0500720c */ /* 0x000fc40004705670 */
[----:B------:R-:W-:Y:S02]  /*cb80*/  LOP3.LUT R18, R18, 0xfffffffe, RZ, 0xc0, !PT ;  /* 0xfffffffe12127812 */ /* 0x000fe400078ec0ff */
[----:B------:R-:W-:-:S07]  /*cb90*/  LOP3.LUT R2, R2, 0x38, RZ, 0xc0, !PT ;  /* 0x0000003802027812 */ /* 0x000fce00078ec0ff */
[----:B------:R-:W-:Y:S01]  /*cba0*/  @P1 LOP3.LUT R18, R18, 0x1, RZ, 0xfc, !PT ;  /* 0x0000000112121812 */ /* 0x000fe200078efcff */
[----:B-1----:R-:W-:-:S03]  /*cbb0*/  ULEA UR36, UR4, UR36, 0x18 ;  /* 0x0000002404247291 */ /* 0x002fc6000f8ec03f */
[----:B------:R-:W-:-:S04]  /*cbc0*/  LOP3.LUT R18, R18, 0xfffffffd, RZ, 0xc0, !PT ;  /* 0xfffffffd12127812 */ /* 0x000fc800078ec0ff */
[----:B------:R-:W-:Y:S02]  /*cbd0*/  @P0 LOP3.LUT R18, R18, 0x2, RZ, 0xfc, !PT ;  /* 0x0000000212120812 */ /* 0x000fe400078efcff */
[----:B--2---:R-:W-:Y:S02]  /*cbe0*/  R2UR UR5, R4 ;  /* 0x00000000040572ca */ /* 0x004fe400000e0000 */
[----:B------:R-:W-:Y:S01]  /*cbf0*/  LOP3.LUT R4, R3, 0x38, R0, 0x78, !PT ;  /* 0x0000003803047812 */ /* 0x000fe200078e7800 */
[----:B------:R-:W-:Y:S02]  /*cc00*/  IMAD.SHL.U32 R3, R5, 0x8, RZ ;  /* 0x0000000805037824 */ /* 0x000fe400078e00ff */
[----:B------:R-:W-:-:S03]  /*cc10*/  IMAD.SHL.U32 R0, R0, 0x10, RZ ;  /* 0x0000001000007824 */ /* 0x000fc600078e00ff */
[----:B------:R-:W-:Y:S02]  /*cc20*/  LOP3.LUT R3, R4, 0x200, R3, 0xf8, !PT ;  /* 0x0000020004037812 */ /* 0x000fe400078ef803 */
[----:B------:R-:W-:-:S03]  /*cc30*/  SHF.R.U32.HI R4, RZ, 0x3, R5 ;  /* 0x00000003ff047819 */ /* 0x000fc60000011605 */
[----:B------:R-:W-:Y:S01]  /*cc40*/  ULOP3.LUT UR37, UR5, 0x2, URZ, 0xfc, !UPT ;  /* 0x0000000205257892 */ /* 0x000fe2000f8efc3f */
[----:B------:R-:W0:Y:S01]  /*cc50*/  S2UR UR5, SR_CTAID.X ;  /* 0x00000000000579c3 */ /* 0x000e220000002500 */
[----:B------:R-:W-:Y:S02]  /*cc60*/  LOP3.LUT R4, R4, 0x70, R0, 0xf8, !PT ;  /* 0x0000007004047812 */ /* 0x000fe400078ef800 */
[----:B------:R-:W-:Y:S02]  /*cc70*/  LEA R0, R3, UR36, 0x1 ;  /* 0x0000002403007c11 */ /* 0x000fe4000f8e08ff */
[----:B------:R-:W-:-:S03]  /*cc80*/  LOP3.LUT R4, R2, 0x40, RZ, 0xfc, !PT ;  /* 0x0000004002047812 */ /* 0x000fc600078efcff */
[----:B------:R1:W-:Y:S02]  /*cc90*/  STL [R1+0x10], R0 ;  /* 0x0000100001007387 */ /* 0x0003e40000100800 */
[----:B-1----:R-:W-:Y:S02]  /*cca0*/  IMAD.MOV.U32 R0, RZ, RZ, 0x1 ;  /* 0x00000001ff007424 */ /* 0x002fe400078e00ff */
[----:B0-----:R-:W-:-:S05]  /*ccb0*/  IMAD.U32 R3, RZ, RZ, UR5 ;  /* 0x00000005ff037e24 */ /* 0x001fca000f8e00ff */
[----:B------:R0:W-:Y:S04]  /*ccc0*/  STL [R1+0x24], R3 ;  /* 0x0000240301007387 */ /* 0x0001e80000100800 */
[----:B------:R-:W-:Y:S04]  /*ccd0*/  STL [R1+0x2c], RZ ;  /* 0x00002cff01007387 */ /* 0x000fe80000100800 */
[----:B------:R1:W-:Y:S01]  /*cce0*/  STL [R1], R0 ;  /* 0x0000000001007387 */ /* 0x0003e20000100800 */
[C---:B0-----:R-:W-:Y:S02]  /*ccf0*/  LOP3.LUT R3, R2.reuse, 0x80, RZ, 0xfc, !PT ;  /* 0x0000008002037812 */ /* 0x041fe400078efcff */
[----:B-1----:R-:W-:-:S07]  /*cd00*/  LOP3.LUT R0, R2, 0xc0, RZ, 0xfc, !PT ;  /* 0x000000c002007812 */ /* 0x002fce00078efcff */
.L_x_323:
[----:B------:R-:W2:Y:S01]  /*cd10*/  LDL R2, [R1+0x24] ;  /* 0x0000240001027983 */ /* 0x000ea20000100800 */
[----:B0-----:R-:W0:Y:S01]  /*cd20*/  LDC R0, c[0x0][0xc38] ;  /* 0x00030e00ff007b82 */ /* 0x001e220000000800 */
[----:B------:R-:W-:Y:S05]  /*cd30*/  YIELD ;  /* 0x0000000000007946 */ /* 0x000fea0003800000 */
[----:B------:R-:W-:Y:S02]  /*cd40*/  ULDC.64 UR4, c[0x0][0x418] ;  /* 0x0001060000047ab9 */ /* 0x000fe40000000a00 */
[----:B------:R-:W1:Y:S01]  /*cd50*/  LDC R16, c[0x0][0xc44] ;  /* 0x00031100ff107b82 */ /* 0x000e620000000800 */
[----:B------:R-:W-:-:S03]  /*cd60*/  UISETP.NE.U32.AND UP0, UPT, UR4, URZ, UPT ;  /* 0x0000003f0400728c */ /* 0x000fc6000bf05070 */
[----:B------:R-:W-:Y:S01]  /*cd70*/  ULDC UR4, c[0x0][0x424] ;  /* 0x0001090000047ab9 */ /* 0x000fe20000000800 */
[----:B------:R-:W-:-:S04]  /*cd80*/  UISETP.NE.AND.EX UP0, UPT, UR5, URZ, UPT, UP0 ;  /* 0x0000003f0500728c */ /* 0x000fc8000bf05300 */
[----:B------:R-:W-:Y:S01]  /*cd90*/  USEL UR4, UR4, 0x1, UP0 ;  /* 0x0000000104047887 */ /* 0x000fe20008000000 */
[----:B0-----:R-:W-:Y:S02]  /*cda0*/  ISETP.NE.AND P0, PT, R0, 0x1, PT ;  /* 0x000000010000780c */ /* 0x001fe40003f05270 */
[----:B-1----:R-:W-:-:S11]  /*cdb0*/  ISETP.NE.AND P1, PT, R16, 0x1, PT ;  /* 0x000000011000780c */ /* 0x002fd60003f25270 */
[----:B------:R-:W2:Y:S08]  /*cdc0*/  @P0 LDC R0, c[0x0][0xc3c] ;  /* 0x00030f00ff000b82 */ /* 0x000eb00000000800 */
[----:B------:R-:W0:Y:S01]  /*cdd0*/  @P0 LDC R3, c[0x0][0xc40] ;  /* 0x00031000ff030b82 */ /* 0x000e220000000800 */
[----:B--2---:R-:W-:-:S04]  /*cde0*/  @P0 IMAD.HI.U32 R0, R2, R0, RZ ;  /* 0x0000000002000227 */ /* 0x004fc800078e00ff */
[----:B------:R-:W-:Y:S01]  /*cdf0*/  IMAD.MOV.U32 R4, RZ, RZ, R2 ;  /* 0x000000ffff047224 */ /* 0x000fe200078e0002 */
[----:B0-----:R-:W-:Y:S02]  /*ce00*/  @P0 SHF.R.U32.HI R4, RZ, R3, R0 ;  /* 0x00000003ff040219 */ /* 0x001fe40000011600 */
[----:B------:R-:W0:Y:S03]  /*ce10*/  @P1 LDC.64 R2, c[0x0][0xc48] ;  /* 0x00031200ff021b82 */ /* 0x000e260000000a00 */
[----:B------:R-:W-:Y:S01]  /*ce20*/  IMAD.MOV.U32 R5, RZ, RZ, R4 ;  /* 0x000000ffff057224 */ /* 0x000fe200078e0004 */
[----:B------:R-:W-:Y:S04]  /*ce30*/  STL [R1+0x1c], R4 ;  /* 0x00001c0401007387 */ /* 0x000fe80000100800 */
[----:B------:R-:W1:Y:S01]  /*ce40*/  LDC R0, c[0x0][0x2f0] ;  /* 0x0000bc00ff007b82 */ /* 0x000e620000000800 */
[----:B0-----:R-:W-:-:S05]  /*ce50*/  @P1 IMAD.HI.U32 R2, R4, R2, RZ ;  /* 0x0000000204021227 */ /* 0x001fca00078e00ff */
[----:B------:R-:W-:Y:S01]  /*ce60*/  @P1 SHF.R.U32.HI R5, RZ, R3, R2 ;  /* 0x00000003ff051219 */ /* 0x000fe20000011602 */
[----:B-1----:R-:W-:Y:S01]  /*ce70*/  IMAD R0, R0, UR4, RZ ;  /* 0x0000000400007c24 */ /* 0x002fe2000f8e02ff */
[----:B------:R-:W-:-:S03]  /*ce80*/  UIADD3 UR4, UR36, 0x24400, URZ ;  /* 0x0002440024047890 */ /* 0x000fc6000fffe03f */
[----:B------:R-:W-:Y:S01]  /*ce90*/  STL [R1+0x14], R5 ;  /* 0x0000140501007387 */ /* 0x000fe20000100800 */
[----:B------:R-:W-:Y:S01]  /*cea0*/  IMAD.MOV R3, RZ, RZ, -R5 ;  /* 0x000000ffff037224 */ /* 0x000fe200078e0a05 */
[----:B------:R-:W-:Y:S02]  /*ceb0*/  ULOP3.LUT UP0, URZ, UR4, 0x3ff, URZ, 0xc0, !UPT ;  /* 0x000003ff043f7892 */ /* 0x000fe4000f80c03f */
[----:B------:R0:W-:Y:S01]  /*cec0*/  STL [R1+0x28], R0 ;  /* 0x0000280001007387 */ /* 0x0001e20000100800 */
[----:B------:R-:W-:-:S03]  /*ced0*/  IMAD R16, R16, R3, R4 ;  /* 0x0000000310107224 */ /* 0x000fc600078e0204 */
[----:B------:R-:W-:Y:S01]  /*cee0*/  PLOP3.LUT P0, PT, PT, PT, UP0, 0x80, 0x0 ;  /* 0x000000000000781c */ /* 0x000fe20003f0f008 */
[----:B0-----:R-:W-:-:S04]  /*cef0*/  VIADD R0, R0, 0x4f ;  /* 0x0000004f00007836 */ /* 0x001fc80000000000 */
[----:B------:R-:W-:-:S05]  /*cf00*/  IMAD.HI R0, R0, 0x66666667, RZ ;  /* 0x6666666700007827 */ /* 0x000fca00078e02ff */
[----:B------:R-:W-:-:S04]  /*cf10*/  SHF.R.U32.HI R2, RZ, 0x1f, R0 ;  /* 0x0000001fff027819 */ /* 0x000fc80000011600 */
[----:B------:R-:W-:-:S05]  /*cf20*/  LEA.HI.SX32 R0, R0, R2, 0x1b ;  /* 0x0000000200007211 */ /* 0x000fca00078fdaff */
[----:B------:R0:W-:Y:S01]  /*cf30*/  STL [R1+0x20], R0 ;  /* 0x0000200001007387 */ /* 0x0001e20000100800 */
[----:B------:R-:W-:Y:S05]  /*cf40*/  @!P0 BRA `(.L_x_229) ;  /* 0x0000000000408947 */ /* 0x000fea0003800000 */
[----:B------:R-:W-:Y:S01]  /*cf50*/  MOV R2, 0x0 ;  /* 0x0000000000027802 */ /* 0x000fe20000000f00 */
[----:B------:R-:W-:Y:S01]  /*cf60*/  ULDC.64 UR6, c[0x4][0x1b8] ;  /* 0x01006e0000067ab9 */ /* 0x000fe20000000a00 */
[----:B------:R-:W-:Y:S01]  /*cf70*/  ULDC.64 UR8, c[0x4][0x1c0] ;  /* 0x0100700000087ab9 */ /* 0x000fe20000000a00 */
[----:B------:R-:W-:Y:S01]  /*cf80*/  ULDC.64 UR4, c[0x4][0x118] ;  /* 0x0100460000047ab9 */ /* 0x000fe20000000a00 */
[----:B------:R-:W-:Y:S02]  /*cf90*/  IMAD.U32 R4, RZ, RZ, UR6 ;  /* 0x00000006ff047e24 */ /* 0x000fe4000f8e00ff */
[----:B------:R-:W1:Y:S01]  /*cfa0*/  LDC.64 R2, c[0x4][R2] ;  /* 0x0100000002027b82 */ /* 0x000e620000000a00 */
[----:B------:R-:W-:Y:S02]  /*cfb0*/  IMAD.U32 R5, RZ, RZ, UR7 ;  /* 0x00000007ff057e24 */ /* 0x000fe4000f8e00ff */
[----:B------:R-:W-:Y:S02]  /*cfc0*/  IMAD.U32 R6, RZ, RZ, UR8 ;  /* 0x00000008ff067e24 */ /* 0x000fe4000f8e00ff */
[----:B------:R-:W-:-:S02]  /*cfd0*/  IMAD.U32 R7, RZ, RZ, UR9 ;  /* 0x00000009ff077e24 */ /* 0x000fc4000f8e00ff */
[----:B------:R-:W-:Y:S02]  /*cfe0*/  IMAD.U32 R10, RZ, RZ, UR4 ;  /* 0x00000004ff0a7e24 */ /* 0x000fe4000f8e00ff */
[----:B------:R-:W-:Y:S02]  /*cff0*/  IMAD.U32 R11, RZ, RZ, UR5 ;  /* 0x00000005ff0b7e24 */ /* 0x000fe4000f8e00ff */
[----:B------:R-:W-:Y:S02]  /*d000*/  IMAD.MOV.U32 R8, RZ, RZ, 0x70 ;  /* 0x00000070ff087424 */ /* 0x000fe400078e00ff */
[----:B------:R-:W-:Y:S02]  /*d010*/  IMAD.MOV.U32 R12, RZ, RZ, 0x1 ;  /* 0x00000001ff0c7424 */ /* 0x000fe400078e00ff */
[----:B------:R-:W-:-:S07]  /*d020*/  IMAD.MOV.U32 R13, RZ, RZ, RZ ;  /* 0x000000ffff0d7224 */ /* 0x000fce00078e00ff */
[----:B------:R-:W-:-:S07]  /*d030*/  LEPC R20, `(.L_x_229) ;  /* 0x000000001014794e */ /* 0x000fce0000000000 */
[----:B01----:R-:W-:Y:S05]  /*d040*/  CALL.ABS.NOINC R2 ;  /* 0x0000000002007343 */ /* 0x003fea0003c00000 */
.L_x_229:
        /* <DEDUP_REMOVED lines=8> */
[----:B------:R1:W2:Y:S01]  /*d0d0*/  LDC.64 R2, c[0x4][R17] ;  /* 0x0100000011027b82 */ /* 0x0002a20000000a00 */
[----:B------:R-:W-:Y:S02]  /*d0e0*/  IMAD.U32 R4, RZ, RZ, UR6 ;  /* 0x00000006ff047e24 */ /* 0x000fe4000f8e00ff */
[----:B------:R-:W-:Y:S02]  /*d0f0*/  IMAD.U32 R5, RZ, RZ, UR7 ;  /* 0x00000007ff057e24 */ /* 0x000fe4000f8e00ff */
[----:B------:R-:W-:Y:S02]  /*d100*/  IMAD.U32 R6, RZ, RZ, UR8 ;  /* 0x00000008ff067e24 */ /* 0x000fe4000f8e00ff */
[----:B------:R-:W-:-:S02]  /*d110*/  IMAD.U32 R7, RZ, RZ, UR9 ;  /* 0x00000009ff077e24 */ /* 0x000fc4000f8e00ff */
[----:B------:R-:W-:Y:S02]  /*d120*/  IMAD.U32 R10, RZ, RZ, UR4 ;  /* 0x00000004ff0a7e24 */ /* 0x000fe4000f8e00ff */
[----:B------:R-:W-:Y:S02]  /*d130*/  IMAD.U32 R11, RZ, RZ, UR5 ;  /* 0x00000005ff0b7e24 */ /* 0x000fe4000f8e00ff */
[----:B------:R-:W-:Y:S02]  /*d140*/  IMAD.MOV.U32 R8, RZ, RZ, 0x70 ;  /* 0x00000070ff087424 */ /* 0x000fe400078e00ff */
[----:B------:R-:W-:Y:S02]  /*d150*/  IMAD.MOV.U32 R12, RZ, RZ, 0x1 ;  /* 0x00000001ff0c7424 */ /* 0x000fe400078e00ff */
[----:B-1----:R-:W-:-:S07]  /*d160*/  IMAD.MOV.U32 R13, RZ, RZ, RZ ;  /* 0x000000ffff0d7224 */ /* 0x002fce00078e00ff */
[----:B------:R-:W-:-:S07]  /*d170*/  LEPC R20, `(.L_x_231) ;  /* 0x000000001014794e */ /* 0x000fce0000000000 */
[----:B0-2---:R-:W-:Y:S05]  /*d180*/  CALL.ABS.NOINC R2 ;  /* 0x0000000002007343 */ /* 0x005fea0003c00000 */
.L_x_231:
[----:B------:R0:W1:Y:S01]  /*d190*/  LDC.64 R2, c[0x4][R17] ;  /* 0x0100000011027b82 */ /* 0x0000620000000a00 */
[----:B------:R-:W-:Y:S01]  /*d1a0*/  ULDC.64 UR6, c[0x4][0x1b8] ;  /* 0x01006e0000067ab9 */ /* 0x000fe20000000a00 */
[----:B------:R-:W-:Y:S01]  /*d1b0*/  ULDC.64 UR8, c[0x4][0x1c0] ;  /* 0x0100700000087ab9 */ /* 0x000fe20000000a00 */
[----:B------:R-:W-:Y:S01]  /*d1c0*/  ULDC.64 UR4, c[0x4][0x128] ;  /* 0x01004a0000047ab9 */ /* 0x000fe20000000a00 */
        /* <DEDUP_REMOVED lines=8> */
[----:B0-----:R-:W-:-:S07]  /*d250*/  IMAD.MOV.U32 R13, RZ, RZ, RZ ;  /* 0x000000ffff0d7224 */ /* 0x001fce00078e00ff */
[----:B------:R-:W-:-:S07]  /*d260*/  LEPC R20, `(.L_x_230) ;  /* 0x000000001014794e */ /* 0x000fce0000000000 */
[----:B-1----:R-:W-:Y:S05]  /*d270*/  CALL.ABS.NOINC R2 ;  /* 0x0000000002007343 */ /* 0x002fea0003c00000 */
.L_x_230:
[----:B------:R-:W2:Y:S01]  /*d280*/  LDL R2, [R1+0x20] ;  /* 0x0000200001027983 */ /* 0x000ea20000100800 */
[----:B------:R-:W-:-:S03]  /*d290*/  ULDC.64 UR4, c[0x0][0x9f8] ;  /* 0x00027e0000047ab9 */ /* 0x000fc60000000a00 */
[----:B0-----:R-:W3:Y:S01]  /*d2a0*/  LDL R0, [R1+0x14] ;  /* 0x0000140001007983 */ /* 0x001ee20000100800 */
[----:B------:R-:W-:Y:S01]  /*d2b0*/  ISETP.NE.U32.AND P0, PT, RZ, UR4, PT ;  /* 0x00000004ff007c0c */ /* 0x000fe2000bf05070 */
[----:B------:R-:W-:-:S03]  /*d2c0*/  ULDC.64 UR6, c[0x0][0x208] ;  /* 0x0000820000067ab9 */ /* 0x000fc60000000a00 */
[----:B------:R-:W-:Y:S01]  /*d2d0*/  ISETP.NE.AND.EX P0, PT, RZ, UR5, PT, P0 ;  /* 0x00000005ff007c0c */ /* 0x000fe2000bf05300 */
[----:B--2---:R-:W-:-:S12]  /*d2e0*/  IMAD.MOV.U32 R17, RZ, RZ, R2 ;  /* 0x000000ffff117224 */ /* 0x004fd800078e0002 */
[----:B------:R-:W3:Y:S02]  /*d2f0*/  @P0 LDC.64 R2, c[0x0][0x9f8] ;  /* 0x00027e00ff020b82 */ /* 0x000ee40000000a00 */
[----:B---3--:R-:W-:-:S05]  /*d300*/  @P0 IMAD.WIDE R2, R0, 0x4, R2 ;  /* 0x0000000400020825 */ /* 0x008fca00078e0202 */
[----:B------:R0:W2:Y:S01]  /*d310*/  @P0 LDG.E R0, desc[UR6][R2.64] ;  /* 0x0000000602000981 */ /* 0x0000a2000c1e1900 */
[----:B------:R-:W-:Y:S01]  /*d320*/  VIADD R9, R17, 0xffffffff ;  /* 0xffffffff11097836 */ /* 0x000fe20000000000 */
[----:B------:R-:W-:Y:S01]  /*d330*/  UMOV UR4, 0xffffffff ;  /* 0xffffffff00047882 */ /* 0x000fe20000000000 */
[----:B------:R-:W-:-:S03]  /*d340*/  LOP3.LUT R18, R18, 0xfffffffb, RZ, 0xc0, !PT ;  /* 0xfffffffb12127812 */ /* 0x000fc600078ec0ff */
[----:B------:R1:W-:Y:S01]  /*d350*/  STL [R1+0x18], R9 ;  /* 0x0000180901007387 */ /* 0x0003e20000100800 */
[----:B0-----:R-:W0:Y:S02]  /*d360*/  LDC.64 R2, c[0x0][0x418] ;  /* 0x00010600ff027b82 */ /* 0x001e240000000a00 */
[----:B0-----:R-:W-:-:S04]  /*d370*/  ISETP.NE.U32.AND P0, PT, R2, RZ, PT ;  /* 0x000000ff0200720c */ /* 0x001fc80003f05070 */
[----:B------:R-:W-:-:S13]  /*d380*/  ISETP.NE.AND.EX P1, PT, R3, RZ, PT, P0 ;  /* 0x000000ff0300720c */ /* 0x000fda0003f25300 */
[----:B------:R-:W-:Y:S02]  /*d390*/  @P1 LOP3.LUT R18, R18, 0x4, RZ, 0xfc, !PT ;  /* 0x0000000412121812 */ /* 0x000fe400078efcff */
[----:B--2---:R-:W-:Y:S01]  /*d3a0*/  SHF.R.S32.HI R8, RZ, 0x1f, R0 ;  /* 0x0000001fff087819 */ /* 0x004fe20000011400 */
[----:B------:R1:W-:Y:S01]  /*d3b0*/  STL [R1+0x8], R0 ;  /* 0x0000080001007387 */ /* 0x0003e20000100800 */
[----:B------:R-:W-:-:S03]  /*d3c0*/  SEL R17, R0, RZ, !P1 ;  /* 0x000000ff00117207 */ /* 0x000fc60004800000 */
[----:B------:R1:W-:Y:S01]  /*d3d0*/  STL [R1+0xc], R8 ;  /* 0x00000c0801007387 */ /* 0x0003e20000100800 */
[----:B------:R-:W-:Y:S05]  /*d3e0*/  BRA.DIV UR4, `(.L_x_232) ;  /* 0x0000004e04707947 */ /* 0x000fea000b800000 */
[----:B------:R-:W0:Y:S02]  /*d3f0*/  S2R R4, SR_TID.X ;  /* 0x0000000000047919 */ /* 0x000e240000002100 */
[----:B0-----:R-:W-:-:S04]  /*d400*/  SHF.R.U32.HI R4, RZ, 0x5, R4 ;  /* 0x00000005ff047819 */ /* 0x001fc80000011604 */
[----:B------:R-:W-:-:S05]  /*d410*/  LOP3.LUT R4, R4, 0x3, RZ, 0xc0, !PT ;  /* 0x0000000304047812 */ /* 0x000fca00078ec0ff */
[----:B------:R0:W2:Y:S02]  /*d420*/  SHFL.IDX PT, R14, R4, RZ, 0x1f ;  /* 0x00001fff040e7589 */ /* 0x0000a400000e0000 */
.L_x_339:
[----:B--2---:R-:W-:Y:S02]  /*d430*/  ISETP.NE.AND P0, PT, R14, RZ, PT ;  /* 0x000000ff0e00720c */ /* 0x004fe40003f05270 */
[----:B------:R-:W-:Y:S02]  /*d440*/  PLOP3.LUT P2, PT, PT, PT, PT, 0x8, 0x0 ;  /* 0x000000000000781c */ /* 0x000fe40003f4e170 */
[----:B------:R-:W-:-:S11]  /*d450*/  LOP3.LUT R18, R18, 0xfffffff7, RZ, 0xc0, !PT ;  /* 0xfffffff712127812 */ /* 0x000fd600078ec0ff */
[----:B------:R-:W-:Y:S01]  /*d460*/  @P2 LOP3.LUT R18, R18, 0x8, RZ, 0xfc, !PT ;  /* 0x0000000812122812 */ /* 0x000fe200078efcff */
[----:B------:R-:W-:Y:S06]  /*d470*/  @P0 BRA `(.L_x_233) ;  /* 0x0000000400600947 */ /* 0x000fec0003800000 */
[----:B------:R-:W-:-:S03]  /*d480*/  UMOV UR4, 0xffffffff ;  /* 0xffffffff00047882 */ /* 0x000fc60000000000 */
[----:B------:R-:W-:Y:S05]  /*d490*/  BRA.DIV UR4, `(.L_x_234) ;  /* 0x0000004e04787947 */ /* 0x000fea000b800000 */
[----:B------:R-:W-:-:S13]  /*d4a0*/  ELECT P6, URZ, PT ;  /* 0x00000000003f782f */ /* 0x000fda00038c0000 */
.L_x_342:
[----:B------:R-:W-:Y:S05]  /*d4b0*/  @!P6 BRA `(.L_x_233) ;  /* 0x000000040050e947 */ /* 0x000fea0003800000 */
[----:B------:R2:W-:Y:S01]  /*d4c0*/  STL [R1+0x4], R9 ;  /* 0x0000040901007387 */ /* 0x0005e20000100800 */
[----:B------:R-:W-:Y:S05]  /*d4d0*/  @!P1 BRA `(.L_x_235) ;  /* 0x00000000004c9947 */ /* 0x000fea0003800000 */
[----:B------:R-:W3:Y:S01]  /*d4e0*/  LDC R7, c[0x0][0x43c] ;  /* 0x00010f00ff077b82 */ /* 0x000ee20000000800 */
[----:B------:R-:W-:Y:S01]  /*d4f0*/  ULDC.64 UR4, c[0x0][0x428] ;  /* 0x00010a0000047ab9 */ /* 0x000fe20000000a00 */
[----:B------:R-:W-:Y:S01]  /*d500*/  ULDC.64 UR6, c[0x0][0x208] ;  /* 0x0000820000067ab9 */ /* 0x000fe20000000a00 */
[----:B---3--:R-:W-:-:S13]  /*d510*/  ISETP.NE.AND P0, PT, R7, 0x1, PT ;  /* 0x000000010700780c */ /* 0x008fda0003f05270 */
[----:B0-----:R-:W0:Y:S02]  /*d520*/  @P0 LDC.64 R4, c[0x0][0x440] ;  /* 0x00011000ff040b82 */ /* 0x001e240000000a00 */
[----:B0-----:R-:W-:-:S04]  /*d530*/  @P0 IMAD.HI.U32 R6, R9, R4, RZ ;  /* 0x0000000409060227 */ /* 0x001fc800078e00ff */
[----:B------:R-:W-:Y:S01]  /*d540*/  IMAD.MOV.U32 R4, RZ, RZ, R9 ;  /* 0x000000ffff047224 */ /* 0x000fe200078e0009 */
[----:B------:R-:W-:-:S05]  /*d550*/  @P0 SHF.R.U32.HI R4, RZ, R5, R6 ;  /* 0x00000005ff040219 */ /* 0x000fca0000011606 */
[----:B------:R-:W-:-:S04]  /*d560*/  IMAD.MOV R5, RZ, RZ, -R4 ;  /* 0x000000ffff057224 */ /* 0x000fc800078e0a04 */
[----:B------:R-:W-:Y:S01]  /*d570*/  IMAD R6, R7, R5, R9 ;  /* 0x0000000507067224 */ /* 0x000fe200078e0209 */
[----:B------:R-:W-:-:S04]  /*d580*/  SHF.R.S32.HI R5, RZ, 0x1f, R4 ;  /* 0x0000001fff057819 */ /* 0x000fc80000011404 */
[----:B------:R0:W-:Y:S01]  /*d590*/  STL [R1+0x4], R6 ;  /* 0x0000040601007387 */ /* 0x0001e20000100800 */
[----:B------:R-:W-:-:S03]  /*d5a0*/  IMAD.WIDE.U32 R4, R0, UR4, R4 ;  /* 0x0000000400047c25 */ /* 0x000fc6000f8e0004 */
[----:B------:R-:W-:Y:S01]  /*d5b0*/  LEA R2, P0, R4, R2, 0x2 ;  /* 0x0000000204027211 */ /* 0x000fe200078010ff */
[----:B0-----:R-:W-:-:S04]  /*d5c0*/  IMAD R6, R8, UR4, RZ ;  /* 0x0000000408067c24 */ /* 0x001fc8000f8e02ff */
[----:B-1----:R-:W-:-:S04]  /*d5d0*/  IMAD R0, R0, UR5, R6 ;  /* 0x0000000500007c24 */ /* 0x002fc8000f8e0206 */
[----:B------:R-:W-:-:S05]  /*d5e0*/  IMAD.IADD R0, R5, 0x1, R0 ;  /* 0x0000000105007824 */ /* 0x000fca00078e0200 */
[----:B------:R-:W-:-:S05]  /*d5f0*/  LEA.HI.X R3, R4, R3, R0, 0x2, P0 ;  /* 0x0000000304037211 */ /* 0x000fca00000f1400 */
[----:B------:R3:W5:Y:S02]  /*d600*/  LDG.E R0, desc[UR6][R2.64] ;  /* 0x0000000602007981 */ /* 0x000764000c1e1900 */
.L_x_235:
[----:B---3--:R-:W3:Y:S01]  /*d610*/  LDL R3, [R1] ;  /* 0x0000000001037983 */ /* 0x008ee20000100800 */
[----:B------:R-:W-:Y:S02]  /*d620*/  LEA R2, R19, UR36, 0x3 ;  /* 0x0000002413027c11 */ /* 0x000fe4000f8e18ff */
[----:B---3--:R-:W-:-:S04]  /*d630*/  SHF.L.U32 R3, R3, 0x1f, RZ ;  /* 0x0000001f03037819 */ /* 0x008fc800000006ff */
[----:B------:R-:W3:Y:S02]  /*d640*/  SYNCS.PHASECHK.TRANS64.TRYWAIT P0, [R2+URZ+0x38840], R3 ;  /* 0x03884003020075a7 */ /* 0x000ee4000800017f */
[----:B---3--:R-:W-:Y:S05]  /*d650*/  @!P0 BRA `(.L_x_236) ;  /* 0x0000004c00288947 */ /* 0x008fea0003800000 */
.L_x_343:
[----:B0-----:R-:W0:Y:S01]  /*d660*/  S2R R4, SR_TID.X ;  /* 0x0000000000047919 */ /* 0x001e220000002100 */
[----:B------:R-:W-:-:S04]  /*d670*/  UPRMT UR4, UR37, 0x9910, URZ ;  /* 0x0000991025047896 */ /* 0x000fc8000800003f */
[----:B------:R-:W-:Y:S01]  /*d680*/  UISETP.NE.AND UP0, UPT, UR4, 0x2, UPT ;  /* 0x000000020400788c */ /* 0x000fe2000bf05270 */
[----:B0-----:R-:W-:-:S04]  /*d690*/  LOP3.LUT R4, R4, 0x7f, RZ, 0xc0, !PT ;  /* 0x0000007f04047812 */ /* 0x001fc800078ec0ff */
[----:B------:R-:W-:-:S13]  /*d6a0*/  ISETP.NE.AND P0, PT, R4, RZ, PT ;  /* 0x000000ff0400720c */ /* 0x000fda0003f05270 */
[----:B---3--:R-:W-:-:S04]  /*d6b0*/  @!P0 IMAD.MOV.U32 R3, RZ, RZ, 0xa000 ;  /* 0x0000a000ff038424 */ /* 0x008fc800078e00ff */
[----:B------:R0:W-:Y:S01]  /*d6c0*/  @!P0 SYNCS.ARRIVE.TRANS64 RZ, [R2+URZ+0x38830], R3 ;  /* 0x0388300302ff89a7 */ /* 0x0001e2000800003f */
[----:B------:R-:W-:-:S13]  /*d6d0*/  PLOP3.LUT P0, PT, PT, PT, UP0, 0x80, 0x0 ;  /* 0x000000000000781c */ /* 0x000fda0003f0f008 */
[----:B0-----:R-:W-:Y:S05]  /*d6e0*/  @P0 BRA `(.L_x_237) ;  /* 0x0000000000040947 */ /* 0x001fea0003800000 */
[----:B------:R-:W-:Y:S01]  /*d6f0*/  BPT.TRAP 0x1 ;  /* 0x000000040000795c */ /* 0x000fe20000300000 */
.L_x_237:
[----:B------:R-:W-:-:S13]  /*d700*/  LOP3.LUT P0, RZ, R18, 0x2, RZ, 0xc0, !PT ;  /* 0x0000000212ff7812 */ /* 0x000fda000780c0ff */
[----:B------:R-:W-:Y:S05]  /*d710*/  @P0 BRA `(.L_x_238) ;  /* 0x0000000000040947 */ /* 0x000fea0003800000 */
[----:B------:R-:W-:Y:S01]  /*d720*/  BPT.TRAP 0x1 ;  /* 0x000000040000795c */ /* 0x000fe20000300000 */
.L_x_238:
[----:B------:R-:W3:Y:S01]  /*d730*/  LDL R4, [R1+0x4] ;  /* 0x0000040001047983 */ /* 0x000ee20000100800 */
[----:B------:R-:W-:Y:S01]  /*d740*/  R2UR UR9, R2 ;  /* 0x00000000020972ca */ /* 0x000fe200000e0000 */
[----:B------:R-:W-:Y:S01]  /*d750*/  UIADD3 UR4, UP0, UR38, 0x370, URZ ;  /* 0x0000037026047890 */ /* 0x000fe2000ff1e03f */
[----:B------:R-:W-:Y:S01]  /*d760*/  R2UR UR12, R16 ;  /* 0x00000000100c72ca */ /* 0x000fe200000e0000 */
[----:B------:R-:W0:Y:S01]  /*d770*/  S2R R5, SR_CgaCtaId ;  /* 0x0000000000057919 */ /* 0x000e220000008800 */
[----:B-----5:R-:W-:Y:S01]  /*d780*/  R2UR UR13, R0 ;  /* 0x00000000000d72ca */ /* 0x020fe200000e0000 */
[----:B------:R-:W-:Y:S01]  /*d790*/  UMOV UR10, URZ ;  /* 0x0000003f000a7c82 */ /* 0x000fe20008000000 */
[----:B------:R-:W-:Y:S01]  /*d7a0*/  UMOV UR19, 0x30000 ;  /* 0x0003000000137882 */ /* 0x000fe20000000000 */
[----:B------:R-:W4:Y:S01]  /*d7b0*/  S2R R3, SR_CgaCtaId ;  /* 0x0000000000037919 */ /* 0x000f220000008800 */
[----:B------:R-:W-:Y:S01]  /*d7c0*/  UMOV UR6, 0x0 ;  /* 0x0000000000067882 */ /* 0x000fe20000000000 */
[----:B------:R-:W-:Y:S01]  /*d7d0*/  UMOV UR7, 0x14f00000 ;  /* 0x14f0000000077882 */ /* 0x000fe20000000000 */
[----:B------:R-:W-:Y:S01]  /*d7e0*/  UMOV UR16, 0x40 ;  /* 0x0000004000107882 */ /* 0x000fe20000000000 */
[----:B------:R-:W-:Y:S01]  /*d7f0*/  PLOP3.LUT P0, PT, PT, PT, PT, 0x80, 0x0 ;  /* 0x000000000000781c */ /* 0x000fe20003f0f070 */
[----:B------:R-:W-:Y:S01]  /*d800*/  IMAD.MOV.U32 R17, RZ, RZ, R0 ;  /* 0x000000ffff117224 */ /* 0x000fe200078e0000 */
[----:B------:R-:W-:Y:S01]  /*d810*/  UIADD3 UR9, UR9, 0x38830, URZ ;  /* 0x0003883009097890 */ /* 0x000fe2000fffe03f */
[----:B------:R-:W-:-:S10]  /*d820*/  LOP3.LUT R18, R18, 0xfffffff7, RZ, 0xc0, !PT ;  /* 0xfffffff712127812 */ /* 0x000fd400078ec0ff */
[----:B------:R-:W-:Y:S02]  /*d830*/  @P0 LOP3.LUT R18, R18, 0x8, RZ, 0xfc, !PT ;  /* 0x0000000812120812 */ /* 0x000fe400078efcff */
[----:B0-----:R-:W-:Y:S02]  /*d840*/  LOP3.LUT R5, R5, 0x1, RZ, 0xc0, !PT ;  /* 0x0000000105057812 */ /* 0x001fe400078ec0ff */
[----:B----4-:R-:W-:-:S03]  /*d850*/  LOP3.LUT R3, R3, 0x1, RZ, 0xc0, !PT ;  /* 0x0000000103037812 */ /* 0x010fc600078ec0ff */
[----:B------:R-:W-:-:S04]  /*d860*/  IMAD R5, R5, 0xa00, RZ ;  /* 0x00000a0005057824 */ /* 0x000fc800078e02ff */
[----:B------:R-:W-:Y:S02]  /*d870*/  IMAD R2, R19, 0x5000, R5 ;  /* 0x0000500013027824 */ /* 0x000fe400078e0205 */
[----:B------:R-:W-:-:S03]  /*d880*/  IMAD R3, R3, 0x28, RZ ;  /* 0x0000002803037824 */ /* 0x000fc600078e02ff */
[----:B------:R-:W-:Y:S02]  /*d890*/  R2UR UR5, R2 ;  /* 0x00000000020572ca */ /* 0x000fe400000e0000 */
[----:B------:R-:W-:-:S11]  /*d8a0*/  R2UR UR8, R3 ;  /* 0x00000000030872ca */ /* 0x000fd600000e0000 */
[----:B------:R-:W-:Y:S02]  /*d8b0*/  ULEA UR14, UR5, UR36, 0x1 ;  /* 0x00000024050e7291 */ /* 0x000fe4000f8e083f */
[----:B------:R-:W-:Y:S02]  /*d8c0*/  UIADD3.X UR5, URZ, UR39, URZ, UP0, !UPT ;  /* 0x000000273f057290 */ /* 0x000fe400087fe43f */
[----:B------:R-:W-:Y:S02]  /*d8d0*/  UIADD3 UR15, UR14, 0x26c00, URZ ;  /* 0x00026c000e0f7890 */ /* 0x000fe4000fffe03f */
[----:B------:R-:W-:Y:S02]  /*d8e0*/  UIADD3 UR17, UR14, 0x29400, URZ ;  /* 0x000294000e117890 */ /* 0x000fe4000fffe03f */
[----:B------:R-:W-:Y:S01]  /*d8f0*/  UIADD3 UR18, UR14, 0x2bc00, URZ ;  /* 0x0002bc000e127890 */ /* 0x000fe2000fffe03f */
[----:B---3--:R-:W-:-:S13]  /*d900*/  R2UR UR11, R4 ;  /* 0x00000000040b72ca */ /* 0x008fda00000e0000 */
[----:B------:R-:W-:Y:S02]  /*d910*/  UIMAD UR11, UR11, 0x50, UR8 ;  /* 0x000000500b0b78a4 */ /* 0x000fe4000f8e0208 */
[----:B------:R-:W-:-:S03]  /*d920*/  UIADD3 UR8, UR14, 0x24400, URZ ;  /* 0x000244000e087890 */ /* 0x000fc6000fffe03f */
[----:B------:R-:W-:-:S06]  /*d930*/  UMOV UR14, 0x80 ;  /* 0x00000080000e7882 */ /* 0x000fcc0000000000 */
[----:B------:R0:W-:Y:S02]  /*d940*/  UTMALDG.4D.MULTICAST [UR8], [UR4], UR19, desc[UR6] ;  /* 0x00000608040073b4 */ /* 0x0001e40008019813 */
[----:B0-----:R-:W-:Y:S01]  /*d950*/  UMOV UR8, UR15 ;  /* 0x0000000f00087c82 */ /* 0x001fe20008000000 */
[----:B------:R-:W-:Y:S02]  /*d960*/  UMOV UR10, UR16 ;  /* 0x00000010000a7c82 */ /* 0x000fe40008000000 */
[----:B------:R0:W-:Y:S02]  /*d970*/  UTMALDG.4D.MULTICAST [UR8], [UR4], UR19, desc[UR6] ;  /* 0x00000608040073b4 */ /* 0x0001e40008019813 */
[----:B0-----:R-:W-:Y:S01]  /*d980*/  UMOV UR8, UR17 ;  /* 0x0000001100087c82 */ /* 0x001fe20008000000 */
[----:B------:R-:W-:Y:S01]  /*d990*/  UMOV UR10, UR14 ;  /* 0x0000000e000a7c82 */ /* 0x000fe20008000000 */
[----:B------:R-:W-:Y:S01]  /*d9a0*/  UMOV UR14, 0xc0 ;  /* 0x000000c0000e7882 */ /* 0x000fe20000000000 */
[----:B------:R0:W-:Y:S02]  /*d9b0*/  UTMALDG.4D.MULTICAST [UR8], [UR4], UR19, desc[UR6] ;  /* 0x00000608040073b4 */ /* 0x0001e40008019813 */
[----:B0-----:R-:W-:Y:S01]  /*d9c0*/  UMOV UR8, UR18 ;  /* 0x0000001200087c82 */ /* 0x001fe20008000000 */
[----:B------:R-:W-:-:S02]  /*d9d0*/  UMOV UR10, UR14 ;  /* 0x0000000e000a7c82 */ /* 0x000fc40008000000 */
[----:B------:R3:W-:Y:S02]  /*d9e0*/  UTMALDG.4D.MULTICAST [UR8], [UR4], UR19, desc[UR6] ;  /* 0x00000608040073b4 */ /* 0x0007e40008019813 */
[----:B---3--:R-:W-:Y:S01]  /*d9f0*/  NOP ;  /* 0x0000000000007918 */ /* 0x008fe20000000000 */
.L_x_233:
        /* <DEDUP_REMOVED lines=10> */
[----:B0-----:R-:W-:Y:S02]  /*daa0*/  IMAD.U32 R4, RZ, RZ, UR6 ;  /* 0x00000006ff047e24 */ /* 0x001fe4000f8e00ff */
[----:B------:R-:W0:Y:S01]  /*dab0*/  LDC.64 R2, c[0x4][R2] ;  /* 0x0100000002027b82 */ /* 0x000e220000000a00 */
[----:B------:R-:W-:Y:S02]  /*dac0*/  IMAD.U32 R5, RZ, RZ, UR7 ;  /* 0x00000007ff057e24 */ /* 0x000fe4000f8e00ff */
[----:B------:R-:W-:Y:S02]  /*dad0*/  IMAD.U32 R6, RZ, RZ, UR8 ;  /* 0x00000008ff067e24 */ /* 0x000fe4000f8e00ff */
[----:B------:R-:W-:-:S02]  /*dae0*/  IMAD.U32 R7, RZ, RZ, UR9 ;  /* 0x00000009ff077e24 */ /* 0x000fc4000f8e00ff */
[----:B------:R-:W-:Y:S02]  /*daf0*/  IMAD.U32 R10, RZ, RZ, UR4 ;  /* 0x00000004ff0a7e24 */ /* 0x000fe4000f8e00ff */
[----:B------:R-:W-:Y:S02]  /*db00*/  IMAD.U32 R11, RZ, RZ, UR5 ;  /* 0x00000005ff0b7e24 */ /* 0x000fe4000f8e00ff */
[----:B-1----:R-:W-:Y:S02]  /*db10*/  IMAD.MOV.U32 R8, RZ, RZ, 0x70 ;  /* 0x00000070ff087424 */ /* 0x002fe400078e00ff */
[----:B------:R-:W-:Y:S02]  /*db20*/  IMAD.MOV.U32 R12, RZ, RZ, 0x1 ;  /* 0x00000001ff0c7424 */ /* 0x000fe400078e00ff */
[----:B------:R-:W-:-:S07]  /*db30*/  IMAD.MOV.U32 R13, RZ, RZ, RZ ;  /* 0x000000ffff0d7224 */ /* 0x000fce00078e00ff */
[----:B------:R-:W-:-:S07]  /*db40*/  LEPC R20, `(.L_x_239) ;  /* 0x000000001014794e */ /* 0x000fce0000000000 */
[----:B0-2---:R-:W-:Y:S05]  /*db50*/  CALL.ABS.NOINC R2 ;  /* 0x0000000002007343 */ /* 0x005fea0003c00000 */
.L_x_239:
[----:B0-----:R-:W3:Y:S01]  /*db60*/  LDL.LU R4, [R1+0x14] ;  /* 0x0000140001047983 */ /* 0x001ee20000300800 */
[----:B-1----:R-:W-:Y:S01]  /*db70*/  SHF.R.S32.HI R0, RZ, 0x1f, R16 ;  /* 0x0000001fff007819 */ /* 0x002fe20000011410 */
[----:B------:R-:W-:Y:S01]  /*db80*/  ULDC.64 UR4, c[0x0][0x2d8] ;  /* 0x0000b60000047ab9 */ /* 0x000fe20000000a00 */
[----:B------:R-:W0:Y:S01]  /*db90*/  LDC R8, c[0x0][0x448] ;  /* 0x00011200ff087b82 */ /* 0x000e220000000800 */
[----:B------:R-:W4:Y:S04]  /*dba0*/  LDL.LU R7, [R1+0x1c] ;  /* 0x00001c0001077983 */ /* 0x000f280000300800 */
[----:B------:R-:W5:Y:S01]  /*dbb0*/  LDL R5, [R1+0x24] ;  /* 0x0000240001057983 */ /* 0x000f620000100800 */
[----:B------:R-:W-:Y:S02]  /*dbc0*/  IMAD R0, R0, UR4, RZ ;  /* 0x0000000400007c24 */ /* 0x000fe4000f8e02ff */
[C---:B------:R-:W-:Y:S01]  /*dbd0*/  IMAD.WIDE.U32 R2, R16.reuse, UR4, RZ ;  /* 0x0000000410027c25 */ /* 0x040fe2000f8e00ff */
[----:B------:R-:W1:Y:S03]  /*dbe0*/  S2R R10, SR_TID.X ;  /* 0x00000000000a7919 */ /* 0x000e660000002100 */
[----:B------:R-:W-:Y:S01]  /*dbf0*/  IMAD R0, R16, UR5, R0 ;  /* 0x0000000510007c24 */ /* 0x000fe2000f8e0200 */
[----:B------:R-:W-:-:S03]  /*dc00*/  ULDC.64 UR4, c[0x0][0x2e0] ;  /* 0x0000b80000047ab9 */ /* 0x000fc60000000a00 */
[----:B------:R-:W-:Y:S01]  /*dc10*/  IMAD.IADD R3, R3, 0x1, R0 ;  /* 0x0000000103037824 */ /* 0x000fe200078e0200 */
[----:B0-----:R-:W-:-:S13]  /*dc20*/  ISETP.NE.AND P0, PT, R8, 0x1, PT ;  /* 0x000000010800780c */ /* 0x001fda0003f05270 */
[----:B------:R-:W0:Y:S01]  /*dc30*/  @P0 LDC R6, c[0x0][0x44c] ;  /* 0x00011300ff060b82 */ /* 0x000e220000000800 */
[----:B-1----:R-:W-:-:S05]  /*dc40*/  IMAD.SHL.U32 R10, R10, 0x8, RZ ;  /* 0x000000080a0a7824 */ /* 0x002fca00078e00ff */
[----:B------:R-:W-:-:S04]  /*dc50*/  LOP3.LUT R10, R10, 0x38, RZ, 0xc0, !PT ;  /* 0x000000380a0a7812 */ /* 0x000fc800078ec0ff */
[C---:B------:R-:W-:Y:S02]  /*dc60*/  LOP3.LUT R12, R10.reuse, 0x40, RZ, 0xfc, !PT ;  /* 0x000000400a0c7812 */ /* 0x040fe400078efcff */
[C---:B------:R-:W-:Y:S02]  /*dc70*/  LOP3.LUT R11, R10.reuse, 0x80, RZ, 0xfc, !PT ;  /* 0x000000800a0b7812 */ /* 0x040fe400078efcff */
[----:B------:R-:W-:Y:S02]  /*dc80*/  LOP3.LUT R10, R10, 0xc0, RZ, 0xfc, !PT ;  /* 0x000000c00a0a7812 */ /* 0x000fe400078efcff */
[----:B---3--:R-:W-:Y:S01]  /*dc90*/  SHF.R.S32.HI R0, RZ, 0x1f, R4 ;  /* 0x0000001fff007819 */ /* 0x008fe20000011404 */
[----:B------:R-:W-:-:S04]  /*dca0*/  IMAD.WIDE.U32 R2, R4, UR4, R2 ;  /* 0x0000000404027c25 */ /* 0x000fc8000f8e0002 */
[----:B------:R-:W-:Y:S01]  /*dcb0*/  IMAD R0, R0, UR4, RZ ;  /* 0x0000000400007c24 */ /* 0x000fe2000f8e02ff */
[----:B------:R-:W-:-:S03]  /*dcc0*/  ULDC UR4, c[0x0][0xc38] ;  /* 0x00030e0000047ab9 */ /* 0x000fc60000000800 */
[----:B------:R-:W-:Y:S02]  /*dcd0*/  IMAD R0, R4, UR5, R0 ;  /* 0x0000000504007c24 */ /* 0x000fe4000f8e0200 */
[----:B------:R-:W1:Y:S02]  /*dce0*/  S2R R4, SR_TID.X ;  /* 0x0000000000047919 */ /* 0x000e640000002100 */
[----:B------:R-:W-:Y:S02]  /*dcf0*/  IMAD.IADD R3, R3, 0x1, R0 ;  /* 0x0000000103037824 */ /* 0x000fe400078e0200 */
[----:B----4-:R-:W-:Y:S02]  /*dd00*/  IMAD.MOV R0, RZ, RZ, -R7 ;  /* 0x000000ffff007224 */ /* 0x010fe400078e0a07 */
[----:B------:R-:W3:Y:S02]  /*dd10*/  @P0 LDC R7, c[0x0][0x450] ;  /* 0x00011400ff070b82 */ /* 0x000ee40000000800 */
[----:B-----5:R-:W-:Y:S01]  /*dd20*/  IMAD R0, R0, UR4, R5 ;  /* 0x0000000400007c24 */ /* 0x020fe2000f8e0205 */
[----:B------:R-:W-:-:S03]  /*dd30*/  ULDC.64 UR4, c[0x0][0x2d0] ;  /* 0x0000b40000047ab9 */ /* 0x000fc60000000a00 */
[----:B------:R-:W-:Y:S01]  /*dd40*/  IMAD.SHL.U32 R5, R0, 0x80, RZ ;  /* 0x0000008000057824 */ /* 0x000fe200078e00ff */
[----:B-1----:R-:W-:-:S04]  /*dd50*/  LOP3.LUT R4, R4, 0x7f, RZ, 0xc0, !PT ;  /* 0x0000007f04047812 */ /* 0x002fc800078ec0ff */
[----:B--2---:R-:W-:Y:S02]  /*dd60*/  SHF.R.U32.HI R9, RZ, 0x3, R4 ;  /* 0x00000003ff097819 */ /* 0x004fe40000011604 */
[----:B------:R-:W1:Y:S02]  /*dd70*/  S2R R4, SR_TID.X ;  /* 0x0000000000047919 */ /* 0x000e640000002100 */
[----:B-1----:R-:W-:-:S05]  /*dd80*/  IMAD.SHL.U32 R4, R4, 0x10, RZ ;  /* 0x0000001004047824 */ /* 0x002fca00078e00ff */
[----:B------:R-:W-:Y:S02]  /*dd90*/  LOP3.LUT R4, R9, 0x70, R4, 0xf8, !PT ;  /* 0x0000007009047812 */ /* 0x000fe400078ef804 */
[----:B------:R-:W1:Y:S02]  /*dda0*/  S2R R9, SR_TID.X ;  /* 0x0000000000097919 */ /* 0x000e640000002100 */
[----:B------:R-:W-:-:S05]  /*ddb0*/  LOP3.LUT R0, R4, R5, RZ, 0xfc, !PT ;  /* 0x0000000504007212 */ /* 0x000fca00078efcff */
[----:B0-----:R-:W-:-:S04]  /*ddc0*/  @P0 IMAD.HI.U32 R6, R0, R6, RZ ;  /* 0x0000000600060227 */ /* 0x001fc800078e00ff */
[----:B------:R-:W-:Y:S01]  /*ddd0*/  IMAD.MOV.U32 R4, RZ, RZ, R0 ;  /* 0x000000ffff047224 */ /* 0x000fe200078e0000 */
[----:B---3--:R-:W-:-:S05]  /*dde0*/  @P0 SHF.R.U32.HI R4, RZ, R7, R6 ;  /* 0x00000007ff040219 */ /* 0x008fca0000011606 */
[----:B------:R-:W-:Y:S02]  /*ddf0*/  IMAD.MOV R6, RZ, RZ, -R4 ;  /* 0x000000ffff067224 */ /* 0x000fe400078e0a04 */
[----:B------:R-:W-:-:S04]  /*de00*/  IMAD.WIDE.U32 R2, R4, UR4, R2 ;  /* 0x0000000404027c25 */ /* 0x000fc8000f8e0002 */
[----:B------:R-:W-:Y:S01]  /*de10*/  IMAD R0, R8, R6, R0 ;  /* 0x0000000608007224 */ /* 0x000fe200078e0200 */
[----:B------:R-:W-:-:S05]  /*de20*/  SHF.R.S32.HI R6, RZ, 0x1f, R4 ;  /* 0x0000001fff067819 */ /* 0x000fca0000011404 */
[----:B------:R-:W-:Y:S02]  /*de30*/  IMAD R6, R6, UR4, RZ ;  /* 0x0000000406067c24 */ /* 0x000fe4000f8e02ff */
[----:B-1----:R-:W-:Y:S02]  /*de40*/  IMAD.SHL.U32 R9, R9, 0x8, RZ ;  /* 0x0000000809097824 */ /* 0x002fe400078e00ff */
[----:B------:R-:W-:Y:S01]  /*de50*/  IMAD R6, R4, UR5, R6 ;  /* 0x0000000504067c24 */ /* 0x000fe2000f8e0206 */
[----:B------:R-:W-:Y:S01]  /*de60*/  SHF.R.S32.HI R4, RZ, 0x1f, R0 ;  /* 0x0000001fff047819 */ /* 0x000fe20000011400 */
[----:B------:R-:W-:Y:S01]  /*de70*/  ULDC.64 UR4, c[0x0][0x2c8] ;  /* 0x0000b20000047ab9 */ /* 0x000fe20000000a00 */
[----:B------:R-:W-:Y:S01]  /*de80*/  LOP3.LUT R9, R9, 0x38, RZ, 0xc0, !PT ;  /* 0x0000003809097812 */ /* 0x000fe200078ec0ff */
[----:B------:R-:W-:Y:S02]  /*de90*/  IMAD.IADD R3, R3, 0x1, R6 ;  /* 0x0000000103037824 */ /* 0x000fe400078e0206 */
[----:B------:R-:W-:-:S02]  /*dea0*/  IMAD R4, R4, UR4, RZ ;  /* 0x0000000404047c24 */ /* 0x000fc4000f8e02ff */
[----:B------:R-:W-:-:S04]  /*deb0*/  IMAD.WIDE.U32 R2, R0, UR4, R2 ;  /* 0x0000000400027c25 */ /* 0x000fc8000f8e0002 */
[----:B------:R-:W-:Y:S01]  /*dec0*/  IMAD R4, R0, UR5, R4 ;  /* 0x0000000500047c24 */ /* 0x000fe2000f8e0204 */
[----:B------:R-:W-:-:S03]  /*ded0*/  ULDC.64 UR4, c[0x0][0x280] ;  /* 0x0000a00000047ab9 */ /* 0x000fc60000000a00 */
[----:B------:R-:W-:Y:S01]  /*dee0*/  IMAD.IADD R3, R3, 0x1, R4 ;  /* 0x0000000103037824 */ /* 0x000fe200078e0204 */
[C---:B------:R-:W-:Y:S01]  /*def0*/  LEA R4, P0, R2.reuse, UR4, 0x1 ;  /* 0x0000000402047c11 */ /* 0x040fe2000f8008ff */
[----:B------:R-:W-:Y:S02]  /*df00*/  ULDC UR4, c[0x0][0x2b8] ;  /* 0x0000ae0000047ab9 */ /* 0x000fe40000000800 */
[----:B------:R-:W-:Y:S02]  /*df10*/  ISETP.GE.AND P4, PT, R9, UR4, PT ;  /* 0x0000000409007c0c */ /* 0x000fe4000bf86270 */
[----:B------:R-:W-:Y:S01]  /*df20*/  LEA.HI.X R3, R2, UR5, R3, 0x1, P0 ;  /* 0x0000000502037c11 */ /* 0x000fe200080f0c03 */
[----:B------:R-:W-:Y:S01]  /*df30*/  UMOV UR5, 0xffffffff ;  /* 0xffffffff00057882 */ /* 0x000fe20000000000 */
[----:B------:R-:W-:Y:S02]  /*df40*/  ISETP.GE.AND P3, PT, R12, UR4, PT ;  /* 0x000000040c007c0c */ /* 0x000fe4000bf66270 */
[----:B------:R-:W-:-:S02]  /*df50*/  ISETP.GE.AND P0, PT, R11, UR4, PT ;  /* 0x000000040b007c0c */ /* 0x000fc4000bf06270 */
[----:B------:R-:W-:Y:S01]  /*df60*/  ISETP.GE.AND P1, PT, R10, UR4, PT ;  /* 0x000000040a007c0c */ /* 0x000fe2000bf26270 */
[----:B------:R-:W-:-:S12]  /*df70*/  BRA.DIV UR5, `(.L_x_240) ;  /* 0x0000004205f47947 */ /* 0x000fd8000b800000 */
[----:B------:R-:W2:Y:S01]  /*df80*/  LDL R10, [R1+0x10] ;  /* 0x00001000010a7983 */ /* 0x000ea20000100800 */
[----:B------:R-:W-:Y:S01]  /*df90*/  ULDC UR4, c[0x0][0x288] ;  /* 0x0000a20000047ab9 */ /* 0x000fe20000000800 */
[----:B------:R-:W0:Y:S02]  /*dfa0*/  S2R R6, SR_TID.X ;  /* 0x0000000000067919 */ /* 0x000e240000002100 */
[----:B------:R-:W1:Y:S01]  /*dfb0*/  SHFL.IDX PT, R7, R4, RZ, 0x181f ;  /* 0x00181fff04077589 */ /* 0x000e6200000e0000 */
[----:B------:R-:W-:Y:S01]  /*dfc0*/  IMAD R2, R8, UR4, RZ ;  /* 0x0000000408027c24 */ /* 0x000fe2000f8e02ff */
[----:B0-----:R-:W-:-:S04]  /*dfd0*/  LOP3.LUT R6, R6, 0x7f, RZ, 0xc0, !PT ;  /* 0x0000007f06067812 */ /* 0x001fc800078ec0ff */
[----:B------:R-:W-:Y:S02]  /*dfe0*/  SHF.R.U32.HI R11, RZ, 0x3, R6 ;  /* 0x00000003ff0b7819 */ /* 0x000fe40000011606 */
[----:B------:R-:W0:Y:S03]  /*dff0*/  SHFL.IDX PT, R6, R3, RZ, 0x181f ;  /* 0x00181fff03067589 */ /* 0x000e2600000e0000 */
[----:B------:R-:W-:-:S05]  /*e000*/  IMAD.IADD R0, R11, 0x1, R5 ;  /* 0x000000010b007824 */ /* 0x000fca00078e0205 */
[----:B------:R-:W-:-:S13]  /*e010*/  ISETP.GE.AND P2, PT, R0, R2, PT ;  /* 0x000000020000720c */ /* 0x000fda0003f46270 */
[----:B-1----:R-:W-:-:S05]  /*e020*/  @!P2 LEA R7, P5, R9, R7, 0x1 ;  /* 0x000000070907a211 */ /* 0x002fca00078a08ff */
[----:B0-----:R-:W-:-:S05]  /*e030*/  @!P2 IMAD.X R6, RZ, RZ, R6, P5 ;  /* 0x000000ffff06a224 */ /* 0x001fca00028e0606 */
[----:B------:R-:W-:-:S04]  /*e040*/  @!P2 LOP3.LUT R7, R7, R6, RZ, 0x3c, !PT ;  /* 0x000000060707a212 */ /* 0x000fc800078e3cff */
[----:B------:R-:W-:Y:S01]  /*e050*/  @!P2 LOP3.LUT R6, R7, R6, RZ, 0x3c, !PT ;  /* 0x000000060706a212 */ /* 0x000fe200078e3cff */
[----:B------:R-:W-:-:S03]  /*e060*/  ULDC.64 UR6, c[0x0][0x208] ;  /* 0x0000820000067ab9 */ /* 0x000fc60000000a00 */
[----:B------:R-:W-:Y:S01]  /*e070*/  @!P2 LOP3.LUT R7, R7, R6, RZ, 0x3c, !PT ;  /* 0x000000060707a212 */ /* 0x000fe200078e3cff */
[----:B------:R-:W-:-:S04]  /*e080*/  VIADD R5, R0, 0x10 ;  /* 0x0000001000057836 */ /* 0x000fc80000000000 */
[----:B------:R-:W-:Y:S01]  /*e090*/  @!PT LDS RZ, [RZ] ;  /* 0x00000000fffff984 */ /* 0x000fe20000000800 */
[----:B--2---:R-:W-:Y:S04]  /*e0a0*/  @!P2 LDGSTS.E.BYPASS.LTC128B.128 [R10+0x14400], desc[UR6][R6.64], !P4 ;  /* 0x14400000060aafae */ /* 0x004fe8000e101d46 */
[----:B------:R-:W-:Y:S04]  /*e0b0*/  @!P2 LDGSTS.E.BYPASS.LTC128B.128 [R10+0x18400], desc[UR6][R6.64+0x80], !P3 ;  /* 0x18400080060aafae */ /* 0x000fe8000d901d46 */
[----:B------:R-:W-:Y:S04]  /*e0c0*/  @!P2 LDGSTS.E.BYPASS.LTC128B.128 [R10+0x1c400], desc[UR6][R6.64+0x100], !P0 ;  /* 0x1c400100060aafae */ /* 0x000fe8000c101d46 */
[----:B------:R0:W-:Y:S01]  /*e0d0*/  @!P2 LDGSTS.E.BYPASS.LTC128B.128 [R10+0x20400], desc[UR6][R6.64+0x180], !P1 ;  /* 0x20400180060aafae */ /* 0x0001e2000c901d46 */
[----:B------:R-:W-:-:S03]  /*e0e0*/  ISETP.GE.AND P2, PT, R5, R2, PT ;  /* 0x000000020500720c */ /* 0x000fc60003f46270 */
[----:B0-----:R-:W0:Y:S04]  /*e0f0*/  SHFL.IDX PT, R7, R4, 0x1, 0x181f ;  /* 0x00381f0004077f89 */ /* 0x001e2800000e0000 */
[----:B------:R-:W1:Y:S06]  /*e100*/  SHFL.IDX PT, R6, R3, 0x1, 0x181f ;  /* 0x00381f0003067f89 */ /* 0x000e6c00000e0000 */
[----:B0-----:R-:W-:-:S05]  /*e110*/  @!P2 LEA R7, P5, R9, R7, 0x1 ;  /* 0x000000070907a211 */ /* 0x001fca00078a08ff */
[----:B-1----:R-:W-:-:S05]  /*e120*/  @!P2 IMAD.X R6, RZ, RZ, R6, P5 ;  /* 0x000000ffff06a224 */ /* 0x002fca00028e0606 */
[----:B------:R-:W-:-:S04]  /*e130*/  @!P2 LOP3.LUT R7, R7, R6, RZ, 0x3c, !PT ;  /* 0x000000060707a212 */ /* 0x000fc800078e3cff */
[----:B------:R-:W-:-:S04]  /*e140*/  @!P2 LOP3.LUT R6, R7, R6, RZ, 0x3c, !PT ;  /* 0x000000060706a212 */ /* 0x000fc800078e3cff */
[----:B------:R-:W-:-:S05]  /*e150*/  @!P2 LOP3.LUT R7, R7, R6, RZ, 0x3c, !PT ;  /* 0x000000060707a212 */ /* 0x000fca00078e3cff */
[----:B------:R-:W-:Y:S04]  /*e160*/  @!P2 LDGSTS.E.BYPASS.LTC128B.128 [R10+0x14c00], desc[UR6][R6.64], !P4 ;  /* 0x14c00000060aafae */ /* 0x000fe8000e101d46 */
[----:B------:R-:W-:Y:S04]  /*e170*/  @!P2 LDGSTS.E.BYPASS.LTC128B.128 [R10+0x18c00], desc[UR6][R6.64+0x80], !P3 ;  /* 0x18c00080060aafae */ /* 0x000fe8000d901d46 */
[----:B------:R-:W-:Y:S04]  /*e180*/  @!P2 LDGSTS.E.BYPASS.LTC128B.128 [R10+0x1cc00], desc[UR6][R6.64+0x100], !P0 ;  /* 0x1cc00100060aafae */ /* 0x000fe8000c101d46 */
[----:B------:R0:W-:Y:S01]  /*e190*/  @!P2 LDGSTS.E.BYPASS.LTC128B.128 [R10+0x20c00], desc[UR6][R6.64+0x180], !P1 ;  /* 0x20c00180060aafae */ /* 0x0001e2000c901d46 */
[----:B------:R-:W-:-:S03]  /*e1a0*/  VIADD R5, R0, 0x20 ;  /* 0x0000002000057836 */ /* 0x000fc60000000000 */
[----:B0-----:R-:W0:Y:S04]  /*e1b0*/  SHFL.IDX PT, R7, R4, 0x2, 0x181f ;  /* 0x00581f0004077f89 */ /* 0x001e2800000e0000 */
[----:B------:R-:W1:Y:S01]  /*e1c0*/  SHFL.IDX PT, R6, R3, 0x2, 0x181f ;  /* 0x00581f0003067f89 */ /* 0x000e6200000e0000 */
[----:B------:R-:W-:-:S13]  /*e1d0*/  ISETP.GE.AND P2, PT, R5, R2, PT ;  /* 0x000000020500720c */ /* 0x000fda0003f46270 */
        /* <DEDUP_REMOVED lines=56> */
[----:B------:R-:W-:Y:S01]  /*e560*/  @!P2 LOP3.LUT R7, R7, R6, RZ, 0x3c, !PT ;  /* 0x000000060707a212 */ /* 0x000fe200078e3cff */
[----:B------:R0:W1:Y:S04]  /*e570*/  SHFL.IDX PT, R5, R3, 0x7, 0x181f ;  /* 0x00f81f0003057f89 */ /* 0x00006800000e0000 */
[----:B------:R0:W-:Y:S04]  /*e580*/  @!P2 LDGSTS.E.BYPASS.LTC128B.128 [R10+0x17400], desc[UR6][R6.64], !P4 ;  /* 0x17400000060aafae */ /* 0x0001e8000e101d46 */
[----:B------:R0:W-:Y:S04]  /*e590*/  @!P2 LDGSTS.E.BYPASS.LTC128B.128 [R10+0x1b400], desc[UR6][R6.64+0x80], !P3 ;  /* 0x1b400080060aafae */ /* 0x0001e8000d901d46 */
[----:B------:R0:W-:Y:S04]  /*e5a0*/  @!P2 LDGSTS.E.BYPASS.LTC128B.128 [R10+0x1f400], desc[UR6][R6.64+0x100], !P0 ;  /* 0x1f400100060aafae */ /* 0x0001e8000c101d46 */
[----:B------:R0:W-:Y:S04]  /*e5b0*/  @!P2 LDGSTS.E.BYPASS.LTC128B.128 [R10+0x23400], desc[UR6][R6.64+0x180], !P1 ;  /* 0x23400180060aafae */ /* 0x0001e8000c901d46 */
[----:B------:R0:W2:Y:S02]  /*e5c0*/  SHFL.IDX PT, R3, R4, 0x7, 0x181f ;  /* 0x00f81f0004037f89 */ /* 0x0000a400000e0000 */
.L_x_360:
[----:B------:R-:W-:Y:S01]  /*e5d0*/  VIADD R0, R0, 0x70 ;  /* 0x0000007000007836 */ /* 0x000fe20000000000 */
[----:B------:R-:W-:Y:S04]  /*e5e0*/  BSSY B0, `(.L_x_241) ;  /* 0x000000e000007945 */ /* 0x000fe80003800000 */
[----:B------:R-:W-:-:S13]  /*e5f0*/  ISETP.GE.AND P2, PT, R0, R2, PT ;  /* 0x000000020000720c */ /* 0x000fda0003f46270 */
[----:B------:R-:W-:Y:S05]  /*e600*/  @P2 BRA `(.L_x_242) ;  /* 0x00000000002c2947 */ /* 0x000fea0003800000 */
[----:B0-----:R-:W3:Y:S01]  /*e610*/  LDL R4, [R1+0x10] ;  /* 0x0000100001047983 */ /* 0x001ee20000100800 */
[----:B--2---:R-:W-:Y:S01]  /*e620*/  LEA R2, P2, R9, R3, 0x1 ;  /* 0x0000000309027211 */ /* 0x004fe200078408ff */
[----:B------:R-:W-:-:S04]  /*e630*/  ULDC.64 UR4, c[0x0][0x208] ;  /* 0x0000820000047ab9 */ /* 0x000fc80000000a00 */
[----:B-1----:R-:W-:-:S05]  /*e640*/  IMAD.X R3, RZ, RZ, R5, P2 ;  /* 0x000000ffff037224 */ /* 0x002fca00010e0605 */
[----:B------:R-:W-:Y:S01]  /*e650*/  @!PT LDS RZ, [RZ] ;  /* 0x00000000fffff984 */ /* 0x000fe20000000800 */
[----:B------:R-:W-:Y:S01]  /*e660*/  @!PT LDS RZ, [RZ] ;  /* 0x00000000fffff984 */ /* 0x000fe20000000800 */
[----:B------:R-:W-:Y:S01]  /*e670*/  @!PT LDS RZ, [RZ] ;  /* 0x00000000fffff984 */ /* 0x000fe20000000800 */
[----:B---3--:R3:W-:Y:S04]  /*e680*/  LDGSTS.E.BYPASS.LTC128B.128 [R4+0x17c00], desc[UR4][R2.64], !P4 ;  /* 0x17c0000002047fae */ /* 0x0087e8000e101d44 */
[----:B------:R3:W-:Y:S04]  /*e690*/  LDGSTS.E.BYPASS.LTC128B.128 [R4+0x1bc00], desc[UR4][R2.64+0x80], !P3 ;  /* 0x1bc0008002047fae */ /* 0x0007e8000d901d44 */
[----:B------:R3:W-:Y:S04]  /*e6a0*/  LDGSTS.E.BYPASS.LTC128B.128 [R4+0x1fc00], desc[UR4][R2.64+0x100], !P0 ;  /* 0x1fc0010002047fae */ /* 0x0007e8000c101d44 */
[----:B------:R3:W-:Y:S02]  /*e6b0*/  LDGSTS.E.BYPASS.LTC128B.128 [R4+0x23c00], desc[UR4][R2.64+0x180], !P1 ;  /* 0x23c0018002047fae */ /* 0x0007e4000c901d44 */
.L_x_242:
[----:B------:R-:W-:Y:S05]  /*e6c0*/  BSYNC B0 ;  /* 0x0000000000007941 */ /* 0x000fea0003800000 */
.L_x_241:
        /* <DEDUP_REMOVED lines=10> */
[----:B------:R-:W4:Y:S01]  /*e770*/  SYNCS.PHASECHK.TRANS64.TRYWAIT P0, [UR36+0x38820], R0 ;  /* 0x03882000ff0075a7 */ /* 0x000f220008000164 */
[----:B---3--:R-:W-:Y:S02]  /*e780*/  ISETP.GE.AND P1, PT, R2, 0x51, PT ;  /* 0x000000510200780c */ /* 0x008fe40003f26270 */
[----:B----4-:R-:W-:Y:S11]  /*e790*/  @!P0 BRA `(.L_x_244) ;  /* 0x0000004800148947 */ /* 0x010ff60003800000 */
.L_x_361:
[----:B------:R-:W-:Y:S05]  /*e7a0*/  BSYNC B0 ;  /* 0x0000000000007941 */ /* 0x000fea0003800000 */
.L_x_243:
[----:B------:R-:W-:Y:S05]  /*e7b0*/  @!P1 BRA `(.L_x_245) ;  /* 0x0000002c00449947 */ /* 0x000fea0003800000 */
[----:B---3--:R-:W3:Y:S01]  /*e7c0*/  LDL R2, [R1+0x20] ;  /* 0x0000200001027983 */ /* 0x008ee20000100800 */
[----:B------:R-:W-:Y:S02]  /*e7d0*/  IMAD.MOV.U32 R0, RZ, RZ, 0x1 ;  /* 0x00000001ff007424 */ /* 0x000fe400078e00ff */
[----:B---3--:R-:W-:-:S05]  /*e7e0*/  IMAD.MOV R9, RZ, RZ, -R2 ;  /* 0x000000ffff097224 */ /* 0x008fca00078e0a02 */
[----:B------:R-:W-:-:S05]  /*e7f0*/  VIADDMNMX R9, R9, R0, 0xffffffff, !PT ;  /* 0xffffffff09097446 */ /* 0x000fca0007800100 */
[----:B------:R-:W-:-:S05]  /*e800*/  IMAD.IADD R0, R2, 0x1, R9 ;  /* 0x0000000102007824 */ /* 0x000fca00078e0209 */
[----:B------:R-:W-:-:S04]  /*e810*/  LOP3.LUT R0, R0, 0x1, RZ, 0xc0, !PT ;  /* 0x0000000100007812 */ /* 0x000fc800078ec0ff */
[----:B------:R-:W-:Y:S01]  /*e820*/  ISETP.NE.U32.AND P0, PT, R0, 0x1, PT ;  /* 0x000000010000780c */ /* 0x000fe20003f05070 */
[----:B------:R-:W-:-:S12]  /*e830*/  VIADD R0, R2, 0xfffffffe ;  /* 0xfffffffe02007836 */ /* 0x000fd80000000000 */
[----:B------:R-:W-:Y:S05]  /*e840*/  @P0 BRA `(.L_x_246) ;  /* 0x0000000c00b40947 */ /* 0x000fea0003800000 */
[----:B------:R-:W3:Y:S01]  /*e850*/  LDL R2, [R1] ;  /* 0x0000000001027983 */ /* 0x000ee20000100800 */
[----:B------:R-:W-:Y:S01]  /*e860*/  LOP3.LUT P2, RZ, R18, 0x8, RZ, 0xc0, !PT ;  /* 0x0000000812ff7812 */ /* 0x000fe2000784c0ff */
[----:B0-----:R-:W-:Y:S01]  /*e870*/  VIADD R4, R19, 0x1 ;  /* 0x0000000113047836 */ /* 0x001fe20000000000 */
[----:B------:R-:W-:Y:S04]  /*e880*/  BSSY B0, `(.L_x_247) ;  /* 0x00000e5000007945 */ /* 0x000fe80003800000 */
[----:B------:R-:W-:-:S04]  /*e890*/  ISETP.NE.AND P0, PT, R4, 0x2, PT ;  /* 0x000000020400780c */ /* 0x000fc80003f05270 */
[----:B------:R-:W-:Y:S02]  /*e8a0*/  SEL R8, RZ, 0x1, P0 ;  /* 0x00000001ff087807 */ /* 0x000fe40000000000 */
[----:B------:R-:W-:Y:S02]  /*e8b0*/  SEL R4, R4, RZ, P0 ;  /* 0x000000ff04047207 */ /* 0x000fe40000000000 */
[----:B---3--:R-:W-:Y:S01]  /*e8c0*/  LOP3.LUT R8, R2, R8, RZ, 0x3c, !PT ;  /* 0x0000000802087212 */ /* 0x008fe200078e3cff */
[----:B------:R-:W-:Y:S06]  /*e8d0*/  @!P2 BRA `(.L_x_248) ;  /* 0x0000000c007ca947 */ /* 0x000fec0003800000 */
[----:B------:R-:W-:Y:S01]  /*e8e0*/  LOP3.LUT P2, RZ, R18, 0x4, RZ, 0xc0, !PT ;  /* 0x0000000412ff7812 */ /* 0x000fe2000784c0ff */
[----:B------:R-:W-:-:S12]  /*e8f0*/  IMAD.MOV.U32 R6, RZ, RZ, R17 ;  /* 0x000000ffff067224 */ /* 0x000fd800078e0011 */
[----:B------:R-:W-:Y:S05]  /*e900*/  @!P2 BRA `(.L_x_249) ;  /* 0x000000000054a947 */ /* 0x000fea0003800000 */
[----:B------:R-:W3:Y:S01]  /*e910*/  LDL R10, [R1+0xc] ;  /* 0x00000c00010a7983 */ /* 0x000ee20000100800 */
[----:B------:R-:W0:Y:S01]  /*e920*/  LDC R6, c[0x0][0x43c] ;  /* 0x00010f00ff067b82 */ /* 0x000e220000000800 */
[----:B------:R-:W-:Y:S02]  /*e930*/  ULDC.64 UR4, c[0x0][0x428] ;  /* 0x00010a0000047ab9 */ /* 0x000fe40000000a00 */
[----:B------:R-:W4:Y:S01]  /*e940*/  LDL R7, [R1+0x8] ;  /* 0x0000080001077983 */ /* 0x000f220000100800 */
[----:B------:R-:W-:Y:S01]  /*e950*/  ULDC.64 UR6, c[0x0][0x208] ;  /* 0x0000820000067ab9 */ /* 0x000fe20000000a00 */
[----:B0-----:R-:W-:-:S13]  /*e960*/  ISETP.NE.AND P0, PT, R6, 0x1, PT ;  /* 0x000000010600780c */ /* 0x001fda0003f05270 */
[----:B--2---:R-:W1:Y:S02]  /*e970*/  @P0 LDC.64 R2, c[0x0][0x440] ;  /* 0x00011000ff020b82 */ /* 0x004e640000000a00 */
[----:B-1----:R-:W-:-:S04]  /*e980*/  @P0 IMAD.HI.U32 R5, R0, R2, RZ ;  /* 0x0000000200050227 */ /* 0x002fc800078e00ff */
[----:B------:R-:W-:Y:S01]  /*e990*/  IMAD.MOV.U32 R2, RZ, RZ, R0 ;  /* 0x000000ffff027224 */ /* 0x000fe200078e0000 */
[----:B------:R-:W-:-:S05]  /*e9a0*/  @P0 SHF.R.U32.HI R2, RZ, R3, R5 ;  /* 0x00000003ff020219 */ /* 0x000fca0000011605 */
[----:B------:R-:W-:-:S04]  /*e9b0*/  IMAD.MOV R3, RZ, RZ, -R2 ;  /* 0x000000ffff037224 */ /* 0x000fc800078e0a02 */
[----:B------:R-:W-:Y:S01]  /*e9c0*/  IMAD R0, R6, R3, R0 ;  /* 0x0000000306007224 */ /* 0x000fe200078e0200 */
[----:B------:R-:W-:Y:S01]  /*e9d0*/  SHF.R.S32.HI R3, RZ, 0x1f, R2 ;  /* 0x0000001fff037819 */ /* 0x000fe20000011402 */
[----:B---3--:R-:W-:-:S04]  /*e9e0*/  IMAD R5, R10, UR4, RZ ;  /* 0x000000040a057c24 */ /* 0x008fc8000f8e02ff */
[C---:B----4-:R-:W-:Y:S02]  /*e9f0*/  IMAD R5, R7.reuse, UR5, R5 ;  /* 0x0000000507057c24 */ /* 0x050fe4000f8e0205 */
[----:B------:R-:W-:Y:S01]  /*ea00*/  IMAD.WIDE.U32 R2, R7, UR4, R2 ;  /* 0x0000000407027c25 */ /* 0x000fe2000f8e0002 */
[----:B------:R-:W-:-:S03]  /*ea10*/  ULDC.64 UR4, c[0x0][0x418] ;  /* 0x0001060000047ab9 */ /* 0x000fc60000000a00 */
[----:B------:R-:W-:Y:S01]  /*ea20*/  IMAD.IADD R3, R5, 0x1, R3 ;  /* 0x0000000105037824 */ /* 0x000fe200078e0203 */
[----:B------:R-:W-:-:S04]  /*ea30*/  LEA R6, P0, R2, UR4, 0x2 ;  /* 0x0000000402067c11 */ /* 0x000fc8000f8010ff */
[----:B------:R-:W-:-:S05]  /*ea40*/  LEA.HI.X R7, R2, UR5, R3, 0x2, P0 ;  /* 0x0000000502077c11 */ /* 0x000fca00080f1403 */
[----:B------:R0:W5:Y:S04]  /*ea50*/  LDG.E R6, desc[UR6][R6.64] ;  /* 0x0000000606067981 */ /* 0x000168000c1e1900 */
.L_x_249:
[----:B--2---:R-:W-:Y:S01]  /*ea60*/  LEA R3, R4, UR36, 0x3 ;  /* 0x0000002404037c11 */ /* 0x004fe2000f8e18ff */
[----:B------:R-:W-:Y:S01]  /*ea70*/  BSSY B1, `(.L_x_250) ;  /* 0x0000004000017945 */ /* 0x000fe20003800000 */
[----:B------:R-:W-:-:S04]  /*ea80*/  SHF.L.U32 R2, R8, 0x1f, RZ ;  /* 0x0000001f08027819 */ /* 0x000fc800000006ff */
[----:B------:R-:W2:Y:S02]  /*ea90*/  SYNCS.PHASECHK.TRANS64.TRYWAIT P0, [R3+URZ+0x38840], R2 ;  /* 0x03884002030075a7 */ /* 0x000ea4000800017f */
[----:B--2---:R-:W-:Y:S05]  /*eaa0*/  @!P0 BRA `(.L_x_251) ;  /* 0x0000004400688947 */ /* 0x004fea0003800000 */
.L_x_362:
[----:B------:R-:W-:Y:S05]  /*eab0*/  BSYNC B1 ;  /* 0x0000000000017941 */ /* 0x000fea0003800000 */
.L_x_250:
[----:B-1----:R-:W1:Y:S01]  /*eac0*/  S2R R5, SR_TID.X ;  /* 0x0000000000057919 */ /* 0x002e620000002100 */
[----:B------:R-:W-:Y:S01]  /*ead0*/  UPRMT UR4, UR37, 0x9910, URZ ;  /* 0x0000991025047896 */ /* 0x000fe2000800003f */
[----:B-1----:R-:W-:-:S04]  /*eae0*/  LOP3.LUT R5, R5, 0x7f, RZ, 0xc0, !PT ;  /* 0x0000007f05057812 */ /* 0x002fc800078ec0ff */
[----:B------:R-:W-:-:S13]  /*eaf0*/  ISETP.NE.AND P0, PT, R5, RZ, PT ;  /* 0x000000ff0500720c */ /* 0x000fda0003f05270 */
[----:B--2---:R-:W-:-:S04]  /*eb00*/  @!P0 IMAD.MOV.U32 R2, RZ, RZ, 0xa000 ;  /* 0x0000a000ff028424 */ /* 0x004fc800078e00ff */
[----:B------:R1:W-:Y:S02]  /*eb10*/  @!P0 SYNCS.ARRIVE.TRANS64 RZ, [R3+URZ+0x38830], R2 ;  /* 0x0388300203ff89a7 */ /* 0x0003e4000800003f */
[----:B-1----:R-:W-:-:S05]  /*eb20*/  IMAD.U32 R2, RZ, RZ, UR4 ;  /* 0x00000004ff027e24 */ /* 0x002fca000f8e00ff */
[----:B------:R-:W-:-:S13]  /*eb30*/  ISETP.NE.AND P1, PT, R2, 0x2, PT ;  /* 0x000000020200780c */ /* 0x000fda0003f25270 */
[----:B------:R-:W-:Y:S05]  /*eb40*/  @P1 BRA `(.L_x_252) ;  /* 0x0000000000041947 */ /* 0x000fea0003800000 */
[----:B------:R-:W-:Y:S01]  /*eb50*/  BPT.TRAP 0x1 ;  /* 0x000000040000795c */ /* 0x000fe20000300000 */
.L_x_252:
[----:B------:R-:W-:Y:S01]  /*eb60*/  LOP3.LUT P0, RZ, R18, 0x2, RZ, 0xc0, !PT ;  /* 0x0000000212ff7812 */ /* 0x000fe2000780c0ff */
[----:B------:R-:W-:-:S12]  /*eb70*/  BSSY B1, `(.L_x_253) ;  /* 0x0000003000017945 */ /* 0x000fd80003800000 */
[----:B------:R-:W-:Y:S05]  /*eb80*/  @P0 BRA `(.L_x_254) ;  /* 0x0000000000040947 */ /* 0x000fea0003800000 */
[----:B------:R-:W-:Y:S01]  /*eb90*/  BPT.TRAP 0x1 ;  /* 0x000000040000795c */ /* 0x000fe20000300000 */
.L_x_254:
[----:B------:R-:W-:Y:S05]  /*eba0*/  BSYNC B1 ;  /* 0x0000000000017941 */ /* 0x000fea0003800000 */
.L_x_253:
[----:B------:R-:W1:Y:S01]  /*ebb0*/  S2R R2, SR_CgaCtaId ;  /* 0x0000000000027919 */ /* 0x000e620000008800 */
[----:B------:R-:W-:Y:S01]  /*ebc0*/  IMAD.MOV.U32 R10, RZ, RZ, RZ ;  /* 0x000000ffff0a7224 */ /* 0x000fe200078e00ff */
[----:B------:R-:W-:Y:S01]  /*ebd0*/  UIADD3 UR4, UP0, UR38, 0x370, URZ ;  /* 0x0000037026047890 */ /* 0x000fe2000ff1e03f */
[----:B------:R-:W-:Y:S01]  /*ebe0*/  PLOP3.LUT P0, PT, PT, PT, PT, 0x80, 0x0 ;  /* 0x000000000000781c */ /* 0x000fe20003f0f070 */
[----:B------:R-:W-:Y:S01]  /*ebf0*/  VIADD R3, R3, 0x38830 ;  /* 0x0003883003037836 */ /* 0x000fe20000000000 */
[----:B------:R-:W-:Y:S01]  /*ec00*/  UMOV UR6, 0x30000 ;  /* 0x0003000000067882 */ /* 0x000fe20000000000 */
[----:B------:R-:W-:Y:S01]  /*ec10*/  R2UR UR10, R10 ;  /* 0x000000000a0a72ca */ /* 0x000fe200000e0000 */
[----:B------:R-:W-:Y:S01]  /*ec20*/  UIADD3.X UR5, URZ, UR39, URZ, UP0, !UPT ;  /* 0x000000273f057290 */ /* 0x000fe200087fe43f */
[----:B------:R-:W-:Y:S01]  /*ec30*/  UMOV UR14, 0x0 ;  /* 0x00000000000e7882 */ /* 0x000fe20000000000 */
[----:B------:R-:W-:Y:S01]  /*ec40*/  UMOV UR15, 0x14f00000 ;  /* 0x14f00000000f7882 */ /* 0x000fe20000000000 */
[----:B-1----:R-:W-:-:S05]  /*ec50*/  LOP3.LUT R2, R2, 0x1, RZ, 0xc0, !PT ;  /* 0x0000000102027812 */ /* 0x002fca00078ec0ff */
[----:B------:R-:W-:-:S04]  /*ec60*/  IMAD R2, R2, 0xa00, RZ ;  /* 0x00000a0002027824 */ /* 0x000fc800078e02ff */
[----:B------:R-:W-:Y:S02]  /*ec70*/  IMAD R5, R4, 0x5000, R2 ;  /* 0x0000500004057824 */ /* 0x000fe400078e0202 */
[----:B------:R-:W1:Y:S03]  /*ec80*/  S2R R2, SR_CgaCtaId ;  /* 0x0000000000027919 */ /* 0x000e660000008800 */
[----:B------:R-:W-:-:S05]  /*ec90*/  LEA R5, R5, UR36, 0x1 ;  /* 0x0000002405057c11 */ /* 0x000fca000f8e08ff */
[----:B0-----:R-:W-:Y:S01]  /*eca0*/  VIADD R7, R5, 0x24400 ;  /* 0x0002440005077836 */ /* 0x001fe20000000000 */
[----:B-1----:R-:W-:-:S05]  /*ecb0*/  LOP3.LUT R2, R2, 0x1, RZ, 0xc0, !PT ;  /* 0x0000000102027812 */ /* 0x002fca00078ec0ff */
[----:B------:R-:W-:-:S04]  /*ecc0*/  IMAD R2, R2, 0x28, RZ ;  /* 0x0000002802027824 */ /* 0x000fc800078e02ff */
[----:B------:R-:W-:-:S07]  /*ecd0*/  IMAD R2, R0, 0x50, R2 ;  /* 0x0000005000027824 */ /* 0x000fce00078e0202 */
.L_x_255:
        /* <DEDUP_REMOVED lines=8> */
[----:B------:R0:W-:Y:S02]  /*ed60*/  UTMALDG.4D.MULTICAST [UR8], [UR4], UR6, desc[UR14] ;  /* 0x00000e08040073b4 */ /* 0x0001e40008019806 */
[----:B0-----:R-:W-:Y:S05]  /*ed70*/  @P0 BRA.U.ANY `(.L_x_255) ;  /* 0xfffffffd00d80947 */ /* 0x001fea000393ffff */
[----:B------:R-:W-:Y:S01]  /*ed80*/  IMAD.MOV.U32 R13, RZ, RZ, 0x40 ;  /* 0x00000040ff0d7424 */ /* 0x000fe200078e00ff */
[----:B------:R-:W-:Y:S01]  /*ed90*/  PLOP3.LUT P0, PT, PT, PT, PT, 0x80, 0x0 ;  /* 0x000000000000781c */ /* 0x000fe20003f0f070 */
[----:B------:R-:W-:Y:S01]  /*eda0*/  VIADD R7, R5, 0x26c00 ;  /* 0x00026c0005077836 */ /* 0x000fe20000000000 */
[----:B------:R-:W-:Y:S01]  /*edb0*/  UMOV UR6, 0x30000 ;  /* 0x0003000000067882 */ /* 0x000fe20000000000 */
[----:B------:R-:W-:Y:S01]  /*edc0*/  UMOV UR14, 0x0 ;  /* 0x00000000000e7882 */ /* 0x000fe20000000000 */
[----:B------:R-:W-:Y:S01]  /*edd0*/  R2UR UR10, R13 ;  /* 0x000000000d0a72ca */ /* 0x000fe200000e0000 */
[----:B------:R-:W-:-:S14]  /*ede0*/  UMOV UR15, 0x14f00000 ;  /* 0x14f00000000f7882 */ /* 0x000fdc0000000000 */
.L_x_256:
        /* <DEDUP_REMOVED lines=17> */
.L_x_257:
        /* <DEDUP_REMOVED lines=17> */
.L_x_258:
        /* <DEDUP_REMOVED lines=10> */
[----:B------:R-:W2:Y:S01]  /*f0b0*/  LDL.LU R7, [R1] ;  /* 0x0000000001077983 */ /* 0x000ea20000300800 */
[----:B------:R-:W-:Y:S01]  /*f0c0*/  LEA R2, R19, UR36, 0x3 ;  /* 0x0000002413027c11 */ /* 0x000fe2000f8e18ff */
[----:B------:R-:W-:Y:S01]  /*f0d0*/  BSSY B1, `(.L_x_259) ;  /* 0x0000004000017945 */ /* 0x000fe20003800000 */
[----:B--2---:R-:W-:-:S04]  /*f0e0*/  SHF.L.U32 R3, R7, 0x1f, RZ ;  /* 0x0000001f07037819 */ /* 0x004fc800000006ff */
[----:B------:R-:W0:Y:S02]  /*f0f0*/  SYNCS.PHASECHK.TRANS64.TRYWAIT P0, [R2+URZ+0x38860], R3 ;  /* 0x03886003020075a7 */ /* 0x000e24000800017f */
[----:B0-----:R-:W-:Y:S05]  /*f100*/  @!P0 BRA `(.L_x_260) ;  /* 0x0000003c00e48947 */ /* 0x001fea0003800000 */
.L_x_363:
[----:B------:R-:W-:Y:S05]  /*f110*/  BSYNC B1 ;  /* 0x0000000000017941 */ /* 0x000fea0003800000 */
.L_x_259:
[----:B------:R-:W1:Y:S02]  /*f120*/  S2R R5, SR_TID.X ;  /* 0x0000000000057919 */ /* 0x000e640000002100 */
[----:B-1----:R-:W-:-:S04]  /*f130*/  LOP3.LUT R5, R5, 0x7f, RZ, 0xc0, !PT ;  /* 0x0000007f05057812 */ /* 0x002fc800078ec0ff */
[----:B------:R-:W-:-:S13]  /*f140*/  ISETP.NE.AND P0, PT, R5, RZ, PT ;  /* 0x000000ff0500720c */ /* 0x000fda0003f05270 */
[----:B0-----:R-:W-:-:S04]  /*f150*/  @!P0 IMAD.MOV.U32 R3, RZ, RZ, 0xa000 ;  /* 0x0000a000ff038424 */ /* 0x001fc800078e00ff */
[----:B------:R0:W-:Y:S01]  /*f160*/  @!P0 SYNCS.ARRIVE.TRANS64 RZ, [R2+URZ+0x38850], R3 ;  /* 0x0388500302ff89a7 */ /* 0x0001e2000800003f */
[----:B------:R-:W-:Y:S05]  /*f170*/  @P1 BRA `(.L_x_261) ;  /* 0x0000000000041947 */ /* 0x000fea0003800000 */
[----:B------:R-:W-:Y:S01]  /*f180*/  BPT.TRAP 0x1 ;  /* 0x000000040000795c */ /* 0x000fe20000300000 */
.L_x_261:
[----:B------:R-:W-:Y:S01]  /*f190*/  LOP3.LUT P0, RZ, R18, 0x2, RZ, 0xc0, !PT ;  /* 0x0000000212ff7812 */ /* 0x000fe2000780c0ff */
[----:B------:R-:W-:-:S12]  /*f1a0*/  BSSY B1, `(.L_x_262) ;  /* 0x0000003000017945 */ /* 0x000fd80003800000 */
[----:B------:R-:W-:Y:S05]  /*f1b0*/  @P0 BRA `(.L_x_263) ;  /* 0x0000000000040947 */ /* 0x000fea0003800000 */
[----:B------:R-:W-:Y:S01]  /*f1c0*/  BPT.TRAP 0x1 ;  /* 0x000000040000795c */ /* 0x000fe20000300000 */
.L_x_263:
[----:B------:R-:W-:Y:S05]  /*f1d0*/  BSYNC B1 ;  /* 0x0000000000017941 */ /* 0x000fea0003800000 */
.L_x_262:
[----:B------:R-:W2:Y:S01]  /*f1e0*/  LDL.LU R5, [R1+0x4] ;  /* 0x0000040001057983 */ /* 0x000ea20000300800 */
[----:B0-----:R-:W0:Y:S01]  /*f1f0*/  S2R R3, SR_CgaCtaId ;  /* 0x0000000000037919 */ /* 0x001e220000008800 */
[----:B------:R-:W1:Y:S01]  /*f200*/  S2R R7, SR_CgaCtaId ;  /* 0x0000000000077919 */ /* 0x000e620000008800 */
[----:B------:R-:W-:Y:S01]  /*f210*/  R2UR UR10, R10 ;  /* 0x000000000a0a72ca */ /* 0x000fe200000e0000 */
[----:B------:R-:W-:Y:S01]  /*f220*/  UIADD3 UR4, UP0, UR38, 0x470, URZ ;  /* 0x0000047026047890 */ /* 0x000fe2000ff1e03f */
[----:B------:R-:W-:Y:S01]  /*f230*/  PLOP3.LUT P0, PT, PT, PT, PT, 0x80, 0x0 ;  /* 0x000000000000781c */ /* 0x000fe20003f0f070 */
[----:B------:R-:W-:Y:S01]  /*f240*/  VIADD R2, R2, 0x38850 ;  /* 0x0003885002027836 */ /* 0x000fe20000000000 */
[----:B------:R-:W-:Y:S01]  /*f250*/  UMOV UR6, 0x30000 ;  /* 0x0003000000067882 */ /* 0x000fe20000000000 */
[----:B------:R-:W-:Y:S01]  /*f260*/  UIADD3.X UR5, URZ, UR39, URZ, UP0, !UPT ;  /* 0x000000273f057290 */ /* 0x000fe200087fe43f */
[----:B0-----:R-:W-:-:S05]  /*f270*/  LOP3.LUT R3, R3, 0x1, RZ, 0xc0, !PT ;  /* 0x0000000103037812 */ /* 0x001fca00078ec0ff */
[----:B------:R-:W-:Y:S01]  /*f280*/  IMAD R3, R3, 0xa00, RZ ;  /* 0x00000a0003037824 */ /* 0x000fe200078e02ff */
[----:B-1----:R-:W-:-:S03]  /*f290*/  LOP3.LUT R7, R7, 0x1, RZ, 0xc0, !PT ;  /* 0x0000000107077812 */ /* 0x002fc600078ec0ff */
[----:B------:R-:W-:Y:S02]  /*f2a0*/  IMAD R3, R19, 0x5000, R3 ;  /* 0x0000500013037824 */ /* 0x000fe400078e0203 */
[----:B------:R-:W-:-:S03]  /*f2b0*/  IMAD R7, R7, 0x28, RZ ;  /* 0x0000002807077824 */ /* 0x000fc600078e02ff */
[----:B------:R-:W-:Y:S01]  /*f2c0*/  LEA R3, R3, UR36, 0x1 ;  /* 0x0000002403037c11 */ /* 0x000fe2000f8e08ff */
[----:B------:R-:W-:Y:S01]  /*f2d0*/  UMOV UR14, 0x0 ;  /* 0x00000000000e7882 */ /* 0x000fe20000000000 */
[----:B------:R-:W-:Y:S01]  /*f2e0*/  UMOV UR15, 0x14f00000 ;  /* 0x14f00000000f7882 */ /* 0x000fe20000000000 */
[----:B--2---:R-:W-:Y:S02]  /*f2f0*/  IMAD R5, R5, 0x50, R7 ;  /* 0x0000005005057824 */ /* 0x004fe400078e0207 */
[----:B------:R-:W-:-:S07]  /*f300*/  VIADD R7, R3, 0x400 ;  /* 0x0000040003077836 */ /* 0x000fce0000000000 */
.L_x_264:
        /* <DEDUP_REMOVED lines=10> */
[----:B------:R-:W-:Y:S01]  /*f3b0*/  R2UR UR10, R13 ;  /* 0x000000000d0a72ca */ /* 0x000fe200000e0000 */
[----:B------:R-:W-:Y:S01]  /*f3c0*/  VIADD R7, R3, 0x2c00 ;  /* 0x00002c0003077836 */ /* 0x000fe20000000000 */
[----:B------:R-:W-:Y:S01]  /*f3d0*/  PLOP3.LUT P0, PT, PT, PT, PT, 0x80, 0x0 ;  /* 0x000000000000781c */ /* 0x000fe20003f0f070 */
[----:B------:R-:W-:Y:S01]  /*f3e0*/  UMOV UR6, 0x30000 ;  /* 0x0003000000067882 */ /* 0x000fe20000000000 */
[----:B------:R-:W-:Y:S01]  /*f3f0*/  UMOV UR14, 0x0 ;  /* 0x00000000000e7882 */ /* 0x000fe20000000000 */
[----:B------:R-:W-:-:S10]  /*f400*/  UMOV UR15, 0x14f00000 ;  /* 0x14f00000000f7882 */ /* 0x000fd40000000000 */
.L_x_265:
        /* <DEDUP_REMOVED lines=16> */
.L_x_266:
        /* <DEDUP_REMOVED lines=16> */
.L_x_267:
        /* <DEDUP_REMOVED lines=10> */
[----:B------:R0:W-:Y:S01]  /*f6b0*/  STL [R1+0x4], R0 ;  /* 0x0000040001007387 */ /* 0x0001e20000100800 */
[----:B------:R-:W-:-:S07]  /*f6c0*/  IMAD.MOV.U32 R17, RZ, RZ, R6 ;  /* 0x000000ffff117224 */ /* 0x000fce00078e0006 */
.L_x_248:
[----:B------:R-:W-:Y:S05]  /*f6d0*/  BSYNC B0 ;  /* 0x0000000000007941 */ /* 0x000fea0003800000 */
.L_x_247:
[----:B0-----:R-:W3:Y:S01]  /*f6e0*/  LDL.LU R0, [R1+0x20] ;  /* 0x0000200001007983 */ /* 0x001ee20000300800 */
[----:B------:R-:W-:-:S03]  /*f6f0*/  IMAD.MOV.U32 R19, RZ, RZ, R4 ;  /* 0x000000ffff137224 */ /* 0x000fc600078e0004 */
[----:B------:R4:W-:Y:S02]  /*f700*/  STL [R1], R8 ;  /* 0x0000000801007387 */ /* 0x0009e40000100800 */
[----:B---34-:R-:W-:-:S07]  /*f710*/  VIADD R0, R0, 0xfffffffd ;  /* 0xfffffffd00007836 */ /* 0x018fce0000000000 */
.L_x_246:
[----:B------:R-:W3:Y:S01]  /*f720*/  LDL.LU R2, [R1+0x18] ;  /* 0x0000180001027983 */ /* 0x000ee20000300800 */
[----:B------:R-:W-:Y:S01]  /*f730*/  IMAD.MOV R9, RZ, RZ, -R9 ;  /* 0x000000ffff097224 */ /* 0x000fe200078e0a09 */
[----:B------:R-:W-:Y:S04]  /*f740*/  BSSY B0, `(.L_x_245) ;  /* 0x00001d8000007945 */ /* 0x000fe80003800000 */
[----:B---3--:R-:W-:-:S13]  /*f750*/  ISETP.NE.AND P0, PT, R2, R9, PT ;  /* 0x000000090200720c */ /* 0x008fda0003f05270 */
[----:B------:R-:W-:Y:S05]  /*f760*/  @!P0 BRA `(.L_x_268) ;  /* 0x0000001c00548947 */ /* 0x000fea0003800000 */
[----:B0-----:R-:W-:-:S07]  /*f770*/  IMAD.MOV.U32 R6, RZ, RZ, R17 ;  /* 0x000000ffff067224 */ /* 0x001fce00078e0011 */
.L_x_311:
[----:B---3--:R-:W3:Y:S01]  /*f780*/  LDL R2, [R1] ;  /* 0x0000000001027983 */ /* 0x008ee20000100800 */
[----:B------:R-:W-:Y:S01]  /*f790*/  LOP3.LUT P1, RZ, R18, 0x8, RZ, 0xc0, !PT ;  /* 0x0000000812ff7812 */ /* 0x000fe2000782c0ff */
[----:B------:R-:W-:Y:S01]  /*f7a0*/  VIADD R4, R19, 0x1 ;  /* 0x0000000113047836 */ /* 0x000fe20000000000 */
[----:B------:R-:W-:Y:S04]  /*f7b0*/  BSSY B1, `(.L_x_269) ;  /* 0x00000e5000017945 */ /* 0x000fe80003800000 */
[----:B------:R-:W-:-:S04]  /*f7c0*/  ISETP.NE.AND P0, PT, R4, 0x2, PT ;  /* 0x000000020400780c */ /* 0x000fc80003f05270 */
[----:B-1----:R-:W-:Y:S02]  /*f7d0*/  SEL R5, RZ, 0x1, P0 ;  /* 0x00000001ff057807 */ /* 0x002fe40000000000 */
[----:B------:R-:W-:Y:S02]  /*f7e0*/  SEL R4, R4, RZ, P0 ;  /* 0x000000ff04047207 */ /* 0x000fe40000000000 */
[----:B---3--:R-:W-:Y:S01]  /*f7f0*/  LOP3.LUT R5, R2, R5, RZ, 0x3c, !PT ;  /* 0x0000000502057212 */ /* 0x008fe200078e3cff */
[----:B0-----:R-:W-:Y:S06]  /*f800*/  @!P1 BRA `(.L_x_270) ;  /* 0x0000000c007c9947 */ /* 0x001fec0003800000 */
        /* <DEDUP_REMOVED lines=9> */
[----:B--2---:R-:W0:Y:S02]  /*f8a0*/  @P0 LDC.64 R2, c[0x0][0x440] ;  /* 0x00011000ff020b82 */ /* 0x004e240000000a00 */
[----:B0-----:R-:W-:-:S04]  /*f8b0*/  @P0 IMAD.HI.U32 R6, R0, R2, RZ ;  /* 0x0000000200060227 */ /* 0x001fc800078e00ff */
        /* <DEDUP_REMOVED lines=13> */
.L_x_271:
[----:B--2---:R-:W-:Y:S01]  /*f990*/  LEA R3, R4, UR36, 0x3 ;  /* 0x0000002404037c11 */ /* 0x004fe2000f8e18ff */
[----:B------:R-:W-:Y:S01]  /*f9a0*/  BSSY B2, `(.L_x_272) ;  /* 0x0000004000027945 */ /* 0x000fe20003800000 */
[----:B------:R-:W-:-:S04]  /*f9b0*/  SHF.L.U32 R2, R5, 0x1f, RZ ;  /* 0x0000001f05027819 */ /* 0x000fc800000006ff */
[----:B------:R-:W1:Y:S02]  /*f9c0*/  SYNCS.PHASECHK.TRANS64.TRYWAIT P0, [R3+URZ+0x38840], R2 ;  /* 0x03884002030075a7 */ /* 0x000e64000800017f */
[----:B-1----:R-:W-:Y:S05]  /*f9d0*/  @!P0 BRA `(.L_x_273) ;  /* 0x0000003400c48947 */ /* 0x002fea0003800000 */
.L_x_364:
[----:B------:R-:W-:Y:S05]  /*f9e0*/  BSYNC B2 ;  /* 0x0000000000027941 */ /* 0x000fea0003800000 */
.L_x_272:
[----:B0-----:R-:W0:Y:S01]  /*f9f0*/  S2R R7, SR_TID.X ;  /* 0x0000000000077919 */ /* 0x001e220000002100 */
[----:B------:R-:W-:Y:S01]  /*fa00*/  UPRMT UR4, UR37, 0x9910, URZ ;  /* 0x0000991025047896 */ /* 0x000fe2000800003f */
[----:B0-----:R-:W-:-:S04]  /*fa10*/  LOP3.LUT R7, R7, 0x7f, RZ, 0xc0, !PT ;  /* 0x0000007f07077812 */ /* 0x001fc800078ec0ff */
[----:B------:R-:W-:-:S13]  /*fa20*/  ISETP.NE.AND P0, PT, R7, RZ, PT ;  /* 0x000000ff0700720c */ /* 0x000fda0003f05270 */
[----:B-1----:R-:W-:-:S04]  /*fa30*/  @!P0 IMAD.MOV.U32 R2, RZ, RZ, 0xa000 ;  /* 0x0000a000ff028424 */ /* 0x002fc800078e00ff */
[----:B------:R0:W-:Y:S02]  /*fa40*/  @!P0 SYNCS.ARRIVE.TRANS64 RZ, [R3+URZ+0x38830], R2 ;  /* 0x0388300203ff89a7 */ /* 0x0001e4000800003f */
[----:B0-----:R-:W-:-:S05]  /*fa50*/  IMAD.U32 R2, RZ, RZ, UR4 ;  /* 0x00000004ff027e24 */ /* 0x001fca000f8e00ff */
[----:B------:R-:W-:-:S13]  /*fa60*/  ISETP.NE.AND P1, PT, R2, 0x2, PT ;  /* 0x000000020200780c */ /* 0x000fda0003f25270 */
[----:B------:R-:W-:Y:S05]  /*fa70*/  @P1 BRA `(.L_x_274) ;  /* 0x0000000000041947 */ /* 0x000fea0003800000 */
[----:B------:R-:W-:Y:S01]  /*fa80*/  BPT.TRAP 0x1 ;  /* 0x000000040000795c */ /* 0x000fe20000300000 */
.L_x_274:
[----:B------:R-:W-:Y:S01]  /*fa90*/  LOP3.LUT P0, RZ, R18, 0x2, RZ, 0xc0, !PT ;  /* 0x0000000212ff7812 */ /* 0x000fe2000780c0ff */
[----:B------:R-:W-:-:S12]  /*faa0*/  BSSY B2, `(.L_x_275) ;  /* 0x0000003000027945 */ /* 0x000fd80003800000 */
[----:B------:R-:W-:Y:S05]  /*fab0*/  @P0 BRA `(.L_x_276) ;  /* 0x0000000000040947 */ /* 0x000fea0003800000 */
[----:B------:R-:W-:Y:S01]  /*fac0*/  BPT.TRAP 0x1 ;  /* 0x000000040000795c */ /* 0x000fe20000300000 */
.L_x_276:
[----:B------:R-:W-:Y:S05]  /*fad0*/  BSYNC B2 ;  /* 0x0000000000027941 */ /* 0x000fea0003800000 */
.L_x_275:
[----:B------:R-:W0:Y:S01]  /*fae0*/  S2R R2, SR_CgaCtaId ;  /* 0x0000000000027919 */ /* 0x000e220000008800 */
        /* <DEDUP_REMOVED lines=9> */
[----:B0-----:R-:W-:-:S05]  /*fb80*/  LOP3.LUT R2, R2, 0x1, RZ, 0xc0, !PT ;  /* 0x0000000102027812 */ /* 0x001fca00078ec0ff */
[----:B------:R-:W-:-:S04]  /*fb90*/  IMAD R2, R2, 0xa00, RZ ;  /* 0x00000a0002027824 */ /* 0x000fc800078e02ff */
[----:B------:R-:W-:Y:S02]  /*fba0*/  IMAD R7, R4, 0x5000, R2 ;  /* 0x0000500004077824 */ /* 0x000fe400078e0202 */
[----:B------:R-:W0:Y:S03]  /*fbb0*/  S2R R2, SR_CgaCtaId ;  /* 0x0000000000027919 */ /* 0x000e260000008800 */
[----:B------:R-:W-:-:S05]  /*fbc0*/  LEA R7, R7, UR36, 0x1 ;  /* 0x0000002407077c11 */ /* 0x000fca000f8e08ff */
[----:B------:R-:W-:Y:S01]  /*fbd0*/  VIADD R9, R7, 0x24400 ;  /* 0x0002440007097836 */ /* 0x000fe20000000000 */
[----:B0-----:R-:W-:-:S05]  /*fbe0*/  LOP3.LUT R2, R2, 0x1, RZ, 0xc0, !PT ;  /* 0x0000000102027812 */ /* 0x001fca00078ec0ff */
[----:B------:R-:W-:-:S04]  /*fbf0*/  IMAD R2, R2, 0x28, RZ ;  /* 0x0000002802027824 */ /* 0x000fc800078e02ff */
[----:B------:R-:W-:-:S07]  /*fc00*/  IMAD R2, R8, 0x50, R2 ;  /* 0x0000005008027824 */ /* 0x000fce00078e0202 */
.L_x_277:
        /* <DEDUP_REMOVED lines=17> */
.L_x_278:
        /* <DEDUP_REMOVED lines=17> */
.L_x_279:
        /* <DEDUP_REMOVED lines=17> */
.L_x_280:
        /* <DEDUP_REMOVED lines=16> */
.L_x_365:
[----:B------:R-:W-:Y:S05]  /*10040*/  BSYNC B2 ;  /* 0x0000000000027941 */ /* 0x000fea0003800000 */
.L_x_281:
[----:B------:R-:W1:Y:S02]  /*10050*/  S2R R7, SR_TID.X ;  /* 0x0000000000077919 */ /* 0x000e640000002100 */
[----:B-1----:R-:W-:-:S04]  /*10060*/  LOP3.LUT R7, R7, 0x7f, RZ, 0xc0, !PT ;  /* 0x0000007f07077812 */ /* 0x002fc800078ec0ff */
[----:B------:R-:W-:-:S13]  /*10070*/  ISETP.NE.AND P0, PT, R7, RZ, PT ;  /* 0x000000ff0700720c */ /* 0x000fda0003f05270 */
[----:B0-----:R-:W-:-:S04]  /*10080*/  @!P0 IMAD.MOV.U32 R3, RZ, RZ, 0xa000 ;  /* 0x0000a000ff038424 */ /* 0x001fc800078e00ff */
[----:B------:R0:W-:Y:S01]  /*10090*/  @!P0 SYNCS.ARRIVE.TRANS64 RZ, [R2+URZ+0x38850], R3 ;  /* 0x0388500302ff89a7 */ /* 0x0001e2000800003f */
[----:B------:R-:W-:Y:S05]  /*100a0*/  @P1 BRA `(.L_x_283) ;  /* 0x0000000000041947 */ /* 0x000fea0003800000 */
[----:B------:R-:W-:Y:S01]  /*100b0*/  BPT.TRAP 0x1 ;  /* 0x000000040000795c */ /* 0x000fe20000300000 */
.L_x_283:
[----:B------:R-:W-:Y:S01]  /*100c0*/  LOP3.LUT P0, RZ, R18, 0x2, RZ, 0xc0, !PT ;  /* 0x0000000212ff7812 */ /* 0x000fe2000780c0ff */
[----:B------:R-:W-:-:S12]  /*100d0*/  BSSY B2, `(.L_x_284) ;  /* 0x0000003000027945 */ /* 0x000fd80003800000 */
[----:B------:R-:W-:Y:S05]  /*100e0*/  @P0 BRA `(.L_x_285) ;  /* 0x0000000000040947 */ /* 0x000fea0003800000 */
[----:B------:R-:W-:Y:S01]  /*100f0*/  BPT.TRAP 0x1 ;  /* 0x000000040000795c */ /* 0x000fe20000300000 */
.L_x_285:
[----:B------:R-:W-:Y:S05]  /*10100*/  BSYNC B2 ;  /* 0x0000000000027941 */ /* 0x000fea0003800000 */
.L_x_284:
        /* <DEDUP_REMOVED lines=19> */
.L_x_286:
        /* <DEDUP_REMOVED lines=16> */
.L_x_287:
        /* <DEDUP_REMOVED lines=16> */
.L_x_288:
        /* <DEDUP_REMOVED lines=16> */
.L_x_289:
        /* <DEDUP_REMOVED lines=12> */
.L_x_270:
[----:B------:R-:W-:Y:S05]  /*10600*/  BSYNC B1 ;  /* 0x0000000000017941 */ /* 0x000fea0003800000 */
.L_x_269:
[----:B------:R-:W-:Y:S01]  /*10610*/  VIADD R19, R4, 0x1 ;  /* 0x0000000104137836 */ /* 0x000fe20000000000 */
[----:B------:R-:W-:Y:S01]  /*10620*/  LOP3.LUT P1, RZ, R18, 0x8, RZ, 0xc0, !PT ;  /* 0x0000000812ff7812 */ /* 0x000fe2000782c0ff */
[----:B------:R-:W-:Y:S03]  /*10630*/  BSSY B1, `(.L_x_290) ;  /* 0x00000e5000017945 */ /* 0x000fe60003800000 */
[----:B------:R-:W-:-:S04]  /*10640*/  ISETP.NE.AND P0, PT, R19, 0x2, PT ;  /* 0x000000021300780c */ /* 0x000fc80003f05270 */
[----:B------:R-:W-:Y:S02]  /*10650*/  SEL R2, RZ, 0x1, P0 ;  /* 0x00000001ff027807 */ /* 0x000fe40000000000 */
[----:B------:R-:W-:Y:S02]  /*10660*/  SEL R19, R19, RZ, P0 ;  /* 0x000000ff13137207 */ /* 0x000fe40000000000 */
[----:B------:R-:W-:-:S05]  /*10670*/  LOP3.LUT R9, R5, R2, RZ, 0x3c, !PT ;  /* 0x0000000205097212 */ /* 0x000fca00078e3cff */
[----:B------:R1:W-:Y:S01]  /*10680*/  STL [R1], R9 ;  /* 0x0000000901007387 */ /* 0x0003e20000100800 */
[----:B------:R-:W-:Y:S05]  /*10690*/  @!P1 BRA `(.L_x_291) ;  /* 0x0000000c00789947 */ /* 0x000fea0003800000 */
[----:B------:R-:W-:Y:S01]  /*106a0*/  LOP3.LUT P1, RZ, R18, 0x4, RZ, 0xc0, !PT ;  /* 0x0000000412ff7812 */ /* 0x000fe2000782c0ff */
[----:B0-----:R-:W-:-:S12]  /*106b0*/  VIADD R8, R0, 0xffffffff ;  /* 0xffffffff00087836 */ /* 0x001fd80000000000 */
        /* <DEDUP_REMOVED lines=22> */
.L_x_292:
[----:B--2---:R-:W-:Y:S01]  /*10820*/  LEA R3, R19, UR36, 0x3 ;  /* 0x0000002413037c11 */ /* 0x004fe2000f8e18ff */
[----:B------:R-:W-:Y:S01]  /*10830*/  BSSY B2, `(.L_x_293) ;  /* 0x0000004000027945 */ /* 0x000fe20003800000 */
[----:B------:R-:W-:-:S04]  /*10840*/  SHF.L.U32 R2, R9, 0x1f, RZ ;  /* 0x0000001f09027819 */ /* 0x000fc800000006ff */
[----:B------:R-:W2:Y:S02]  /*10850*/  SYNCS.PHASECHK.TRANS64.TRYWAIT P0, [R3+URZ+0x38840], R2 ;  /* 0x03884002030075a7 */ /* 0x000ea4000800017f */
[----:B--2---:R-:W-:Y:S05]  /*10860*/  @!P0 BRA `(.L_x_294) ;  /* 0x0000002800488947 */ /* 0x004fea0003800000 */
.L_x_366:
[----:B------:R-:W-:Y:S05]  /*10870*/  BSYNC B2 ;  /* 0x0000000000027941 */ /* 0x000fea0003800000 */
.L_x_293:
[----:B0-----:R-:W0:Y:S01]  /*10880*/  S2R R7, SR_TID.X ;  /* 0x0000000000077919 */ /* 0x001e220000002100 */
[----:B------:R-:W-:Y:S01]  /*10890*/  UPRMT UR4, UR37, 0x9910, URZ ;  /* 0x0000991025047896 */ /* 0x000fe2000800003f */
[----:B0-----:R-:W-:-:S04]  /*108a0*/  LOP3.LUT R7, R7, 0x7f, RZ, 0xc0, !PT ;  /* 0x0000007f07077812 */ /* 0x001fc800078ec0ff */
[----:B------:R-:W-:-:S13]  /*108b0*/  ISETP.NE.AND P0, PT, R7, RZ, PT ;  /* 0x000000ff0700720c */ /* 0x000fda0003f05270 */
[----:B--2---:R-:W-:-:S04]  /*108c0*/  @!P0 IMAD.MOV.U32 R2, RZ, RZ, 0xa000 ;  /* 0x0000a000ff028424 */ /* 0x004fc800078e00ff */
[----:B------:R0:W-:Y:S02]  /*108d0*/  @!P0 SYNCS.ARRIVE.TRANS64 RZ, [R3+URZ+0x38830], R2 ;  /* 0x0388300203ff89a7 */ /* 0x0001e4000800003f */
[----:B0-----:R-:W-:-:S05]  /*108e0*/  IMAD.U32 R2, RZ, RZ, UR4 ;  /* 0x00000004ff027e24 */ /* 0x001fca000f8e00ff */
[----:B------:R-:W-:-:S13]  /*108f0*/  ISETP.NE.AND P1, PT, R2, 0x2, PT ;  /* 0x000000020200780c */ /* 0x000fda0003f25270 */
[----:B------:R-:W-:Y:S05]  /*10900*/  @P1 BRA `(.L_x_295) ;  /* 0x0000000000041947 */ /* 0x000fea0003800000 */
[----:B------:R-:W-:Y:S01]  /*10910*/  BPT.TRAP 0x1 ;  /* 0x000000040000795c */ /* 0x000fe20000300000 */
.L_x_295:
[----:B------:R-:W-:Y:S01]  /*10920*/  LOP3.LUT P0, RZ, R18, 0x2, RZ, 0xc0, !PT ;  /* 0x0000000212ff7812 */ /* 0x000fe2000780c0ff */
[----:B------:R-:W-:-:S12]  /*10930*/  BSSY B2, `(.L_x_296) ;  /* 0x0000003000027945 */ /* 0x000fd80003800000 */
[----:B------:R-:W-:Y:S05]  /*10940*/  @P0 BRA `(.L_x_297) ;  /* 0x0000000000040947 */ /* 0x000fea0003800000 */
[----:B------:R-:W-:Y:S01]  /*10950*/  BPT.TRAP 0x1 ;  /* 0x000000040000795c */ /* 0x000fe20000300000 */
.L_x_297:
[----:B------:R-:W-:Y:S05]  /*10960*/  BSYNC B2 ;  /* 0x0000000000027941 */ /* 0x000fea0003800000 */
.L_x_296:
        /* <DEDUP_REMOVED lines=15> */
[----:B-1----:R-:W-:Y:S01]  /*10a60*/  VIADD R9, R7, 0x24400 ;  /* 0x0002440007097836 */ /* 0x002fe20000000000 */
[----:B0-----:R-:W-:-:S05]  /*10a70*/  LOP3.LUT R2, R2, 0x1, RZ, 0xc0, !PT ;  /* 0x0000000102027812 */ /* 0x001fca00078ec0ff */
[----:B------:R-:W-:-:S04]  /*10a80*/  IMAD R2, R2, 0x28, RZ ;  /* 0x0000002802027824 */ /* 0x000fc800078e02ff */
[----:B------:R-:W-:-:S07]  /*10a90*/  IMAD R2, R8, 0x50, R2 ;  /* 0x0000005008027824 */ /* 0x000fce00078e0202 */
.L_x_298:
        /* <DEDUP_REMOVED lines=17> */
.L_x_299:
        /* <DEDUP_REMOVED lines=17> */
.L_x_300:
        /* <DEDUP_REMOVED lines=17> */
.L_x_301:
        /* <DEDUP_REMOVED lines=10> */
[----:B------:R-:W-:Y:S01]  /*10e70*/  SHF.L.U32 R5, R5, 0x1f, RZ ;  /* 0x0000001f05057819 */ /* 0x000fe200000006ff */
[----:B------:R-:W-:Y:S01]  /*10e80*/  BSSY B2, `(.L_x_302) ;  /* 0x0000004000027945 */ /* 0x000fe20003800000 */
[----:B------:R-:W-:-:S04]  /*10e90*/  LEA R2, R4, UR36, 0x3 ;  /* 0x0000002404027c11 */ /* 0x000fc8000f8e18ff */
[----:B------:R-:W0:Y:S02]  /*10ea0*/  SYNCS.PHASECHK.TRANS64.TRYWAIT P0, [R2+URZ+0x38860], R5 ;  /* 0x03886005020075a7 */ /* 0x000e24000800017f */
[----:B0-----:R-:W-:Y:S05]  /*10eb0*/  @!P0 BRA `(.L_x_303) ;  /* 0x0000002000c88947 */ /* 0x001fea0003800000 */
.L_x_367:
[----:B------:R-:W-:Y:S05]  /*10ec0*/  BSYNC B2 ;  /* 0x0000000000027941 */ /* 0x000fea0003800000 */
.L_x_302:
[----:B------:R-:W1:Y:S02]  /*10ed0*/  S2R R3, SR_TID.X ;  /* 0x0000000000037919 */ /* 0x000e640000002100 */
[----:B-1----:R-:W-:-:S04]  /*10ee0*/  LOP3.LUT R3, R3, 0x7f, RZ, 0xc0, !PT ;  /* 0x0000007f03037812 */ /* 0x002fc800078ec0ff */
[----:B------:R-:W-:-:S13]  /*10ef0*/  ISETP.NE.AND P0, PT, R3, RZ, PT ;  /* 0x000000ff0300720c */ /* 0x000fda0003f05270 */
[----:B------:R-:W-:-:S04]  /*10f00*/  @!P0 IMAD.MOV.U32 R3, RZ, RZ, 0xa000 ;  /* 0x0000a000ff038424 */ /* 0x000fc800078e00ff */
[----:B------:R1:W-:Y:S01]  /*10f10*/  @!P0 SYNCS.ARRIVE.TRANS64 RZ, [R2+URZ+0x38850], R3 ;  /* 0x0388500302ff89a7 */ /* 0x0003e2000800003f */
[----:B------:R-:W-:Y:S05]  /*10f20*/  @P1 BRA `(.L_x_304) ;  /* 0x0000000000041947 */ /* 0x000fea0003800000 */
[----:B------:R-:W-:Y:S01]  /*10f30*/  BPT.TRAP 0x1 ;  /* 0x000000040000795c */ /* 0x000fe20000300000 */
.L_x_304:
[----:B------:R-:W-:Y:S01]  /*10f40*/  LOP3.LUT P0, RZ, R18, 0x2, RZ, 0xc0, !PT ;  /* 0x0000000212ff7812 */ /* 0x000fe2000780c0ff */
[----:B------:R-:W-:-:S12]  /*10f50*/  BSSY B2, `(.L_x_305) ;  /* 0x0000003000027945 */ /* 0x000fd80003800000 */
[----:B------:R-:W-:Y:S05]  /*10f60*/  @P0 BRA `(.L_x_306) ;  /* 0x0000000000040947 */ /* 0x000fea0003800000 */
[----:B------:R-:W-:Y:S01]  /*10f70*/  BPT.TRAP 0x1 ;  /* 0x000000040000795c */ /* 0x000fe20000300000 */
.L_x_306:
[----:B------:R-:W-:Y:S05]  /*10f80*/  BSYNC B2 ;  /* 0x0000000000027941 */ /* 0x000fea0003800000 */
.L_x_305:
[----:B0-----:R-:W2:Y:S01]  /*10f90*/  LDL.LU R5, [R1+0x4] ;  /* 0x0000040001057983 */ /* 0x001ea20000300800 */
[----:B-1----:R-:W0:Y:S01]  /*10fa0*/  S2R R3, SR_CgaCtaId ;  /* 0x0000000000037919 */ /* 0x002e220000008800 */
        /* <DEDUP_REMOVED lines=17> */
.L_x_307:
        /* <DEDUP_REMOVED lines=16> */
.L_x_308:
        /* <DEDUP_REMOVED lines=16> */
.L_x_309:
        /* <DEDUP_REMOVED lines=16> */
.L_x_310:
        /* <DEDUP_REMOVED lines=12> */
.L_x_291:
[----:B------:R-:W-:Y:S05]  /*11480*/  BSYNC B1 ;  /* 0x0000000000017941 */ /* 0x000fea0003800000 */
.L_x_290:
[C---:B------:R-:W-:Y:S01]  /*11490*/  ISETP.GT.AND P0, PT, R0.reuse, 0x1, PT ;  /* 0x000000010000780c */ /* 0x040fe20003f04270 */
[----:B------:R-:W-:-:S12]  /*114a0*/  VIADD R0, R0, 0xfffffffe ;  /* 0xfffffffe00007836 */ /* 0x000fd80000000000 */
[----:B------:R-:W-:Y:S05]  /*114b0*/  @P0 BRA `(.L_x_311) ;  /* 0xffffffe000b00947 */ /* 0x000fea000383ffff */
.L_x_268:
[----:B------:R-:W-:Y:S05]  /*114c0*/  BSYNC B0 ;  /* 0x0000000000007941 */ /* 0x000fea0003800000 */
.L_x_245:
[----:B------:R-:W-:Y:S01]  /*114d0*/  LOP3.LUT P0, RZ, R18, 0x8, RZ, 0xc0, !PT ;  /* 0x0000000812ff7812 */ /* 0x000fe2000780c0ff */
[----:B------:R-:W-:-:S12]  /*114e0*/  BSSY B0, `(.L_x_312) ;  /* 0x0000065000007945 */ /* 0x000fd80003800000 */
[----:B------:R-:W-:Y:S05]  /*114f0*/  @!P0 BRA `(.L_x_313) ;  /* 0x00000004008c8947 */ /* 0x000fea0003800000 */
[----:B---3--:R-:W3:Y:S01]  /*11500*/  LDL R2, [R1] ;  /* 0x0000000001027983 */ /* 0x008ee20000100800 */
[----:B------:R-:W-:Y:S01]  /*11510*/  LEA R0, R19, UR36, 0x3 ;  /* 0x0000002413007c11 */ /* 0x000fe2000f8e18ff */
[----:B------:R-:W-:Y:S01]  /*11520*/  BSSY B1, `(.L_x_314) ;  /* 0x0000004000017945 */ /* 0x000fe20003800000 */
[----:B---3--:R-:W-:-:S04]  /*11530*/  SHF.L.U32 R2, R2, 0x1f, RZ ;  /* 0x0000001f02027819 */ /* 0x008fc800000006ff */
[----:B------:R-:W3:Y:S02]  /*11540*/  SYNCS.PHASECHK.TRANS64.TRYWAIT P0, [R0+URZ+0x38860], R2 ;  /* 0x03886002000075a7 */ /* 0x000ee4000800017f */
[----:B---3--:R-:W-:Y:S05]  /*11550*/  @!P0 BRA `(.L_x_315) ;  /* 0x0000001c00348947 */ /* 0x008fea0003800000 */
.L_x_368:
[----:B------:R-:W-:Y:S05]  /*11560*/  BSYNC B1 ;  /* 0x0000000000017941 */ /* 0x000fea0003800000 */
.L_x_314:
[----:B0-2---:R-:W0:Y:S01]  /*11570*/  S2R R3, SR_TID.X ;  /* 0x0000000000037919 */ /* 0x005e220000002100 */
        /* <DEDUP_REMOVED lines=9> */
.L_x_316:
[----:B------:R-:W-:Y:S01]  /*11610*/  LOP3.LUT P0, RZ, R18, 0x2, RZ, 0xc0, !PT ;  /* 0x0000000212ff7812 */ /* 0x000fe2000780c0ff */
[----:B------:R-:W-:-:S12]  /*11620*/  BSSY B1, `(.L_x_317) ;  /* 0x0000003000017945 */ /* 0x000fd80003800000 */
[----:B------:R-:W-:Y:S05]  /*11630*/  @P0 BRA `(.L_x_318) ;  /* 0x0000000000040947 */ /* 0x000fea0003800000 */
[----:B------:R-:W-:Y:S01]  /*11640*/  BPT.TRAP 0x1 ;  /* 0x000000040000795c */ /* 0x000fe20000300000 */
.L_x_318:
[----:B------:R-:W-:Y:S05]  /*11650*/  BSYNC B1 ;  /* 0x0000000000017941 */ /* 0x000fea0003800000 */
.L_x_317:
[----:B------:R-:W2:Y:S01]  /*11660*/  LDL R3, [R1+0x4] ;  /* 0x0000040001037983 */ /* 0x000ea20000100800 */
[----:B------:R-:W0:Y:S01]  /*11670*/  S2R R2, SR_CgaCtaId ;  /* 0x0000000000027919 */ /* 0x000e220000008800 */
[----:B------:R-:W3:Y:S01]  /*11680*/  S2R R4, SR_CgaCtaId ;  /* 0x0000000000047919 */ /* 0x000ee20000008800 */
[----:B------:R-:W-:Y:S01]  /*11690*/  UIADD3 UR4, UP0, UR38, 0x470, URZ ;  /* 0x0000047026047890 */ /* 0x000fe2000ff1e03f */
[----:B------:R-:W-:Y:S01]  /*116a0*/  PLOP3.LUT P0, PT, PT, PT, PT, 0x80, 0x0 ;  /* 0x000000000000781c */ /* 0x000fe20003f0f070 */
[----:B------:R-:W-:Y:S01]  /*116b0*/  VIADD R0, R0, 0x38850 ;  /* 0x0003885000007836 */ /* 0x000fe20000000000 */
[----:B------:R-:W-:Y:S01]  /*116c0*/  UMOV UR6, 0x30000 ;  /* 0x0003000000067882 */ /* 0x000fe20000000000 */
[----:B------:R-:W-:Y:S01]  /*116d0*/  UIADD3.X UR5, URZ, UR39, URZ, UP0, !UPT ;  /* 0x000000273f057290 */ /* 0x000fe200087fe43f */
[----:B0-----:R-:W-:Y:S02]  /*116e0*/  LOP3.LUT R2, R2, 0x1, RZ, 0xc0, !PT ;  /* 0x0000000102027812 */ /* 0x001fe400078ec0ff */
[----:B---3--:R-:W-:-:S03]  /*116f0*/  LOP3.LUT R4, R4, 0x1, RZ, 0xc0, !PT ;  /* 0x0000000104047812 */ /* 0x008fc600078ec0ff */
[----:B------:R-:W-:-:S04]  /*11700*/  IMAD R2, R2, 0xa00, RZ ;  /* 0x00000a0002027824 */ /* 0x000fc800078e02ff */
[----:B------:R-:W-:Y:S02]  /*11710*/  IMAD R2, R19, 0x5000, R2 ;  /* 0x0000500013027824 */ /* 0x000fe400078e0202 */
[----:B------:R-:W-:-:S03]  /*11720*/  IMAD R4, R4, 0x28, RZ ;  /* 0x0000002804047824 */ /* 0x000fc600078e02ff */
[----:B------:R-:W-:Y:S01]  /*11730*/  LEA R2, R2, UR36, 0x1 ;  /* 0x0000002402027c11 */ /* 0x000fe2000f8e08ff */
[----:B------:R-:W-:Y:S01]  /*11740*/  UMOV UR14, 0x0 ;  /* 0x00000000000e7882 */ /* 0x000fe20000000000 */
[----:B------:R-:W-:Y:S01]  /*11750*/  UMOV UR15, 0x14f00000 ;  /* 0x14f00000000f7882 */ /* 0x000fe20000000000 */
[----:B------:R-:W-:Y:S01]  /*11760*/  UMOV UR10, URZ ;  /* 0x0000003f000a7c82 */ /* 0x000fe20008000000 */
[----:B--2---:R-:W-:Y:S02]  /*11770*/  IMAD R3, R3, 0x50, R4 ;  /* 0x0000005003037824 */ /* 0x004fe400078e0204 */
[----:B------:R-:W-:-:S07]  /*11780*/  VIADD R4, R2, 0x400 ;  /* 0x0000040002047836 */ /* 0x000fce0000000000 */
.L_x_319:
        /* <DEDUP_REMOVED lines=10> */
[----:B------:R-:W-:Y:S01]  /*11830*/  PLOP3.LUT P0, PT, PT, PT, PT, 0x80, 0x0 ;  /* 0x000000000000781c */ /* 0x000fe20003f0f070 */
[----:B------:R-:W-:Y:S01]  /*11840*/  VIADD R4, R2, 0x2c00 ;  /* 0x00002c0002047836 */ /* 0x000fe20000000000 */
[----:B------:R-:W-:Y:S01]  /*11850*/  UMOV UR6, 0x30000 ;  /* 0x0003000000067882 */ /* 0x000fe20000000000 */
[----:B------:R-:W-:Y:S01]  /*11860*/  UMOV UR14, 0x0 ;  /* 0x00000000000e7882 */ /* 0x000fe20000000000 */
[----:B------:R-:W-:Y:S01]  /*11870*/  UMOV UR15, 0x14f00000 ;  /* 0x14f00000000f7882 */ /* 0x000fe20000000000 */
[----:B------:R-:W-:-:S08]  /*11880*/  UMOV UR10, 0x40 ;  /* 0x00000040000a7882 */ /* 0x000fd00000000000 */
.L_x_320:
        /* <DEDUP_REMOVED lines=16> */
.L_x_321:
        /* <DEDUP_REMOVED lines=16> */
.L_x_322:
        /* <DEDUP_REMOVED lines=9> */
[----:B----4-:R-:W-:Y:S05]  /*11b20*/  @P0 BRA.U.ANY `(.L_x_322) ;  /* 0xfffffffd00d80947 */ /* 0x010fea000393ffff */
.L_x_313:
[----:B------:R-:W-:Y:S05]  /*11b30*/  BSYNC B0 ;  /* 0x0000000000007941 */ /* 0x000fea0003800000 */
.L_x_312:
[----:B0-----:R-:W4:Y:S01]  /*11b40*/  LDL.LU R6, [R1+0x24] ;  /* 0x0000240001067983 */ /* 0x001f220000300800 */
[----:B------:R-:W-:Y:S01]  /*11b50*/  VIADD R19, R19, 0x1 ;  /* 0x0000000113137836 */ /* 0x000fe20000000000 */
[----:B------:R-:W-:Y:S02]  /*11b60*/  ULDC UR4, c[0x0][0xc34] ;  /* 0x00030d0000047ab9 */ /* 0x000fe40000000800 */
[----:B-1----:R-:W5:Y:S04]  /*11b70*/  LDL.LU R5, [R1] ;  /* 0x0000000001057983 */ /* 0x002f680000300800 */
[----:B------:R-:W2:Y:S01]  /*11b80*/  LDL.LU R4, [R1+0x2c] ;  /* 0x00002c0001047983 */ /* 0x000ea20000300800 */
[----:B------:R-:W-:-:S04]  /*11b90*/  ISETP.NE.AND P0, PT, R19, 0x2, PT ;  /* 0x000000021300780c */ /* 0x000fc80003f05270 */
[----:B---3--:R-:W-:Y:S02]  /*11ba0*/  SEL R0, RZ, 0x1, P0 ;  /* 0x00000001ff007807 */ /* 0x008fe40000000000 */
        /* <DEDUP_REMOVED lines=10> */
.L_x_228:
[----:B0-----:R-:W0:Y:S01]  /*11c50*/  S2R R3, SR_CgaCtaId ;  /* 0x0000000000037919 */ /* 0x001e220000008800 */
[----:B------:R-:W-:Y:S01]  /*11c60*/  MOV R0, 0x400 ;  /* 0x0000040000007802 */ /* 0x000fe20000000f00 */
[----:B------:R-:W-:Y:S03]  /*11c70*/  BSSY B0, `(.L_x_324) ;  /* 0x0000005000007945 */ /* 0x000fe60003800000 */
[----:B0-----:R-:W-:Y:S02]  /*11c80*/  LEA R0, R3, R0, 0x18 ;  /* 0x0000000003007211 */ /* 0x001fe400078ec0ff */
[----:B------:R-:W-:-:S04]  /*11c90*/  SHF.L.U32 R3, R2, 0x1f, RZ ;  /* 0x0000001f02037819 */ /* 0x000fc800000006ff */
[----:B------:R-:W0:Y:S02]  /*11ca0*/  SYNCS.PHASECHK.TRANS64.TRYWAIT P0, [R0+URZ+0x38820], R3 ;  /* 0x03882003000075a7 */ /* 0x000e24000800017f */
[----:B0-----:R-:W-:Y:S05]  /*11cb0*/  @!P0 BRA `(.L_x_325) ;  /* 0x0000001400708947 */ /* 0x001fea0003800000 */
.L_x_369:
[----:B------:R-:W-:Y:S05]  /*11cc0*/  BSYNC B0 ;  /* 0x0000000000007941 */ /* 0x000fea0003800000 */
.L_x_324:
[----:B------:R-:W-:-:S03]  /*11cd0*/  UMOV UR4, 0xffffffff ;  /* 0xffffffff00047882 */ /* 0x000fc60000000000 */
[----:B------:R-:W-:Y:S05]  /*11ce0*/  BRA.DIV UR4, `(.L_x_326) ;  /* 0x0000001604787947 */ /* 0x000fea000b800000 */
[----:B------:R-:W1:Y:S02]  /*11cf0*/  S2R R2, SR_TID.X ;  /* 0x0000000000027919 */ /* 0x000e640000002100 */
[----:B-1----:R-:W-:-:S04]  /*11d00*/  SHF.R.U32.HI R2, RZ, 0x5, R2 ;  /* 0x00000005ff027819 */ /* 0x002fc80000011602 */
[----:B------:R-:W-:-:S05]  /*11d10*/  LOP3.LUT R2, R2, 0x3, RZ, 0xc0, !PT ;  /* 0x0000000302027812 */ /* 0x000fca00078ec0ff */
[----:B------:R1:W2:Y:S02]  /*11d20*/  SHFL.IDX PT, R14, R2, RZ, 0x1f ;  /* 0x00001fff020e7589 */ /* 0x0002a400000e0000 */
.L_x_372:
[----:B--2---:R-:W-:Y:S01]  /*11d30*/  ISETP.NE.AND P0, PT, R14, RZ, PT ;  /* 0x000000ff0e00720c */ /* 0x004fe20003f05270 */
[----:B------:R-:W-:-:S12]  /*11d40*/  BSSY B0, `(.L_x_327) ;  /* 0x0000027000007945 */ /* 0x000fd80003800000 */
[----:B------:R-:W-:Y:S05]  /*11d50*/  @P0 BRA `(.L_x_328) ;  /* 0x0000000000940947 */ /* 0x000fea0003800000 */
[----:B------:R-:W-:-:S03]  /*11d60*/  UMOV UR4, 0xffffffff ;  /* 0xffffffff00047882 */ /* 0x000fc60000000000 */
[----:B------:R-:W-:Y:S05]  /*11d70*/  BRA.DIV UR4, `(.L_x_329) ;  /* 0x0000001604887947 */ /* 0x000fea000b800000 */
[----:B------:R-:W-:-:S13]  /*11d80*/  ELECT P6, URZ, PT ;  /* 0x00000000003f782f */ /* 0x000fda00038c0000 */
.L_x_375:
        /* <DEDUP_REMOVED lines=8> */
.L_x_330:
[----:B------:R-:W2:Y:S01]  /*11e10*/  LDL.LU R7, [R1] ;  /* 0x0000000001077983 */ /* 0x000ea20000300800 */
[----:B------:R-:W-:Y:S02]  /*11e20*/  VIADD R2, R0, 0x38840 ;  /* 0x0003884000027836 */ /* 0x000fe40000000000 */
[C---:B0-----:R-:W-:Y:S02]  /*11e30*/  VIADD R3, R19.reuse, 0x1 ;  /* 0x0000000113037836 */ /* 0x041fe40000000000 */
[----:B------:R-:W-:-:S03]  /*11e40*/  IMAD R6, R19, 0x8, R2 ;  /* 0x0000000813067824 */ /* 0x000fc600078e0202 */
[----:B------:R-:W-:-:S04]  /*11e50*/  ISETP.NE.AND P1, PT, R3, 0x2, PT ;  /* 0x000000020300780c */ /* 0x000fc80003f25270 */
[----:B------:R-:W-:Y:S02]  /*11e60*/  SEL R4, RZ, 0x1, P1 ;  /* 0x00000001ff047807 */ /* 0x000fe40000800000 */
[----:B------:R-:W-:Y:S02]  /*11e70*/  SEL R3, R3, RZ, P1 ;  /* 0x000000ff03037207 */ /* 0x000fe40000800000 */
[C---:B--2---:R-:W-:Y:S02]  /*11e80*/  SHF.L.U32 R5, R7.reuse, 0x1f, RZ ;  /* 0x0000001f07057819 */ /* 0x044fe400000006ff */
[----:B------:R-:W-:Y:S01]  /*11e90*/  LOP3.LUT R4, R7, R4, RZ, 0x3c, !PT ;  /* 0x0000000407047212 */ /* 0x000fe200078e3cff */
[----:B------:R-:W-:Y:S01]  /*11ea0*/  IMAD R7, R3, 0x8, R2 ;  /* 0x0000000803077824 */ /* 0x000fe200078e0202 */
[----:B------:R-:W0:Y:S02]  /*11eb0*/  SYNCS.PHASECHK.TRANS64.TRYWAIT P0, [R6+URZ], R5 ;  /* 0x00000005060075a7 */ /* 0x000e24000800017f */
[----:B------:R-:W-:Y:S01]  /*11ec0*/  SHF.L.U32 R2, R4, 0x1f, RZ ;  /* 0x0000001f04027819 */ /* 0x000fe200000006ff */
[----:B0-----:R-:W-:Y:S06]  /*11ed0*/  @!P0 BRA `(.L_x_331) ;  /* 0x0000001400508947 */ /* 0x001fec0003800000 */
.L_x_376:
[----:B------:R-:W1:Y:S02]  /*11ee0*/  SYNCS.PHASECHK.TRANS64.TRYWAIT P0, [R7+URZ], R2 ;  /* 0x00000002070075a7 */ /* 0x000e64000800017f */
[----:B-1----:R-:W-:Y:S05]  /*11ef0*/  @!P0 BRA `(.L_x_332) ;  /* 0x00000014005c8947 */ /* 0x002fea0003800000 */
.L_x_377:
[----:B------:R-:W-:Y:S05]  /*11f00*/  @!P2 BRA `(.L_x_333) ;  /* 0x000000000004a947 */ /* 0x000fea0003800000 */
[----:B------:R-:W-:Y:S01]  /*11f10*/  BPT.TRAP 0x1 ;  /* 0x000000040000795c */ /* 0x000fe20000300000 */
.L_x_333:
[----:B------:R-:W-:-:S04]  /*11f20*/  VIADD R0, R0, 0x38860 ;  /* 0x0003886000007836 */ /* 0x000fc80000000000 */
[----:B------:R-:W-:-:S04]  /*11f30*/  IMAD R4, R19, 0x8, R0 ;  /* 0x0000000813047824 */ /* 0x000fc800078e0200 */
[----:B------:R-:W2:Y:S02]  /*11f40*/  SYNCS.PHASECHK.TRANS64.TRYWAIT P0, [R4+URZ], R5 ;  /* 0x00000005040075a7 */ /* 0x000ea4000800017f */
[----:B--2---:R-:W-:Y:S05]  /*11f50*/  @!P0 BRA `(.L_x_334) ;  /* 0x0000001400588947 */ /* 0x004fea0003800000 */
.L_x_378:
[----:B------:R-:W-:-:S07]  /*11f60*/  IMAD R3, R3, 0x8, R0 ;  /* 0x0000000803037824 */ /* 0x000fce00078e0200 */
.L_x_335:
[----:B---3--:R3:W4:Y:S02]  /*11f70*/  SYNCS.PHASECHK.TRANS64.TRYWAIT P0, [R3+URZ], R2 ;  /* 0x00000002030075a7 */ /* 0x008724000800017f */
[----:B----4-:R-:W-:Y:S05]  /*11f80*/  @!P0 NANOSLEEP.SYNCS 0x989680 ;  /* 0x009896800000895d */ /* 0x010fea0003900000 */
[----:B------:R-:W4:Y:S02]  /*11f90*/  @!P0 SYNCS.PHASECHK.TRANS64 P0, [R3+URZ], R2 ;  /* 0x00000002030085a7 */ /* 0x000f24000800007f */
[----:B----4-:R-:W-:Y:S05]  /*11fa0*/  @!P0 BRA `(.L_x_335) ;  /* 0xfffffffc00f08947 */ /* 0x010fea000383ffff */
.L_x_328:
[----:B------:R-:W-:Y:S05]  /*11fb0*/  BSYNC B0 ;  /* 0x0000000000007941 */ /* 0x000fea0003800000 */
.L_x_327:
[----:B------:R-:W-:Y:S05]  /*11fc0*/  EXIT ;  /* 0x000000000000794d */ /* 0x000fea0003800000 */
.L_x_196:
[----:B0-----:R-:W-:-:S04]  /*11fd0*/  IMAD.U32 R3, RZ, RZ, UR36 ;  /* 0x00000024ff037e24 */ /* 0x001fc8000f8e00ff */
[----:B------:R0:W1:Y:S03]  /*11fe0*/  SYNCS.PHASECHK.TRANS64.TRYWAIT P1, [R3+URZ+0x38800], R0 ;  /* 0x03880000030075a7 */ /* 0x000066000802017f */
[----:B-1----:R-:W-:Y:S05]  /*11ff0*/  @!P1 NANOSLEEP.SYNCS 0x989680 ;  /* 0x009896800000995d */ /* 0x002fea0003900000 */
[----:B------:R-:W1:Y:S02]  /*12000*/  @!P1 SYNCS.PHASECHK.TRANS64 P1, [R3+URZ+0x38800], R0 ;  /* 0x03880000030095a7 */ /* 0x000e64000802007f */
[----:B-1----:R-:W-:Y:S05]  /*12010*/  @!P1 BRA `(.L_x_196) ;  /* 0xfffffffc00ec9947 */ /* 0x002fea000383ffff */
[----:B------:R-:W-:Y:S05]  /*12020*/  BRA `(.L_x_336) ;  /* 0xfffffef400d07947 */ /* 0x000fea000383ffff */
.L_x_200:
[----:B-1----:R1:W2:Y:S02]  /*12030*/  SYNCS.PHASECHK.TRANS64.TRYWAIT P1, [R0+URZ+0x38830], R3 ;  /* 0x03883003000075a7 */ /* 0x0022a4000802017f */
[----:B--2---:R-:W-:Y:S05]  /*12040*/  @!P1 NANOSLEEP.SYNCS 0x989680 ;  /* 0x009896800000995d */ /* 0x004fea0003900000 */
[----:B------:R-:W2:Y:S02]  /*12050*/  @!P1 SYNCS.PHASECHK.TRANS64 P1, [R0+URZ+0x38830], R3 ;  /* 0x03883003000095a7 */ /* 0x000ea4000802007f */
[----:B--2---:R-:W-:Y:S05]  /*12060*/  @!P1 BRA `(.L_x_200) ;  /* 0xfffffffc00f09947 */ /* 0x004fea000383ffff */
[----:B------:R-:W-:Y:S05]  /*12070*/  BRA `(.L_x_199) ;  /* 0xfffffef400f07947 */ /* 0x000fea000383ffff */
.L_x_206:
[----:B------:R-:W-:-:S13]  /*12080*/  R2UR UR4, R232 ;  /* 0x00000000e80472ca */ /* 0x000fda00000e0000 */
[----:B-1----:R-:W-:-:S04]  /*12090*/  IMAD.U32 R152, RZ, RZ, UR4 ;  /* 0x00000004ff987e24 */ /* 0x002fc8000f8e00ff */
[----:B------:R1:W2:Y:S03]  /*120a0*/  SYNCS.PHASECHK.TRANS64.TRYWAIT P1, [R152+URZ+0x38830], R3 ;  /* 0x03883003980075a7 */ /* 0x0002a6000802017f */
[----:B--2---:R-:W-:Y:S05]  /*120b0*/  @!P1 NANOSLEEP.SYNCS 0x989680 ;  /* 0x009896800000995d */ /* 0x004fea0003900000 */
[----:B------:R-:W2:Y:S02]  /*120c0*/  @!P1 SYNCS.PHASECHK.TRANS64 P1, [R152+URZ+0x38830], R3 ;  /* 0x03883003980095a7 */ /* 0x000ea4000802007f */
[----:B--2---:R-:W-:Y:S05]  /*120d0*/  @!P1 BRA `(.L_x_206) ;  /* 0xfffffffc00e89947 */ /* 0x004fea000383ffff */
[----:B------:R-:W-:Y:S05]  /*120e0*/  BRA `(.L_x_205) ;  /* 0xffffff3400ac7947 */ /* 0x000fea000383ffff */
.L_x_210:
[----:B0-----:R-:W-:-:S04]  /*120f0*/  IMAD.U32 R3, RZ, RZ, UR4 ;  /* 0x00000004ff037e24 */ /* 0x001fc8000f8e00ff */
[----:B------:R0:W2:Y:S03]  /*12100*/  SYNCS.PHASECHK.TRANS64.TRYWAIT P1, [R3+URZ+0x38850], R0 ;  /* 0x03885000030075a7 */ /* 0x0000a6000802017f */
[----:B--2---:R-:W-:Y:S05]  /*12110*/  @!P1 NANOSLEEP.SYNCS 0x989680 ;  /* 0x009896800000995d */ /* 0x004fea0003900000 */
[----:B------:R-:W2:Y:S02]  /*12120*/  @!P1 SYNCS.PHASECHK.TRANS64 P1, [R3+URZ+0x38850], R0 ;  /* 0x03885000030095a7 */ /* 0x000ea4000802007f */
[----:B--2---:R-:W-:Y:S05]  /*12130*/  @!P1 BRA `(.L_x_210) ;  /* 0xfffffffc00ec9947 */ /* 0x004fea000383ffff */
[----:B------:R-:W-:Y:S05]  /*12140*/  BRA `(.L_x_209) ;  /* 0xffffff5c00d07947 */ /* 0x000fea000383ffff */
.L_x_217:
[----:B-1----:R-:W-:-:S04]  /*12150*/  IMAD.U32 R7, RZ, RZ, UR9 ;  /* 0x00000009ff077e24 */ /* 0x002fc8000f8e00ff */
[----:B------:R1:W2:Y:S03]  /*12160*/  SYNCS.PHASECHK.TRANS64.TRYWAIT P1, [R7+URZ+0x38850], R0 ;  /* 0x03885000070075a7 */ /* 0x0002a6000802017f */
[----:B--2---:R-:W-:Y:S05]  /*12170*/  @!P1 NANOSLEEP.SYNCS 0x989680 ;  /* 0x009896800000995d */ /* 0x004fea0003900000 */
[----:B------:R-:W2:Y:S02]  /*12180*/  @!P1 SYNCS.PHASECHK.TRANS64 P1, [R7+URZ+0x38850], R0 ;  /* 0x03885000070095a7 */ /* 0x000ea4000802007f */
[----:B--2---:R-:W-:Y:S05]  /*12190*/  @!P1 BRA `(.L_x_217) ;  /* 0xfffffffc00ec9947 */ /* 0x004fea000383ffff */
[----:B------:R-:W-:Y:S05]  /*121a0*/  BRA `(.L_x_216) ;  /* 0xffffff7c00407947 */ /* 0x000fea000383ffff */
.L_x_232:
[----:B------:R-:W0:Y:S01]  /*121b0*/  S2R R5, SR_TID.X ;  /* 0x0000000000057919 */ /* 0x000e220000002100 */
[----:B------:R-:W-:Y:S01]  /*121c0*/  BSSY B0, `(.L_x_337) ;  /* 0x000000a000007945 */ /* 0x000fe20003800000 */
[----:B------:R-:W-:Y:S02]  /*121d0*/  IMAD.MOV.U32 R12, RZ, RZ, RZ ;  /* 0x000000ffff0c7224 */ /* 0x000fe400078e00ff */
[----:B------:R-:W-:Y:S02]  /*121e0*/  IMAD.MOV.U32 R11, RZ, RZ, 0x1f ;  /* 0x0000001fff0b7424 */ /* 0x000fe400078e00ff */
[----:B------:R-:W-:Y:S01]  /*121f0*/  IMAD.MOV.U32 R15, RZ, RZ, -0x1 ;  /* 0xffffffffff0f7424 */ /* 0x000fe200078e00ff */
[----:B0-----:R-:W-:-:S04]  /*12200*/  SHF.R.U32.HI R5, RZ, 0x5, R5 ;  /* 0x00000005ff057819 */ /* 0x001fc80000011605 */
[----:B------:R-:W-:-:S05]  /*12210*/  LOP3.LUT R5, R5, 0x3, RZ, 0xc0, !PT ;  /* 0x0000000305057812 */ /* 0x000fca00078ec0ff */
[----:B------:R-:W-:-:S07]  /*12220*/  IMAD.MOV.U32 R13, RZ, RZ, R5 ;  /* 0x000000ffff0d7224 */ /* 0x000fce00078e0005 */
[----:B-1----:R-:W-:Y:S05]  /*12230*/  WARPSYNC.COLLECTIVE R15, `(.L_x_338) ;  /* 0x000000000f087348 */ /* 0x002fea0003c00000 */
[----:B------:R0:W2:Y:S02]  /*12240*/  SHFL.IDX P6, R14, R13, R12, R11 ;  /* 0x0000000c0d0e7389 */ /* 0x0000a400000c000b */
[----:B012---:R-:W-:Y:S01]  /*12250*/  ENDCOLLECTIVE ;  /* 0x000000000000791b */ /* 0x007fe20003800000 */
.L_x_338:
[----:B------:R-:W-:Y:S05]  /*12260*/  BSYNC B0 ;  /* 0x0000000000007941 */ /* 0x000fea0003800000 */
.L_x_337:
[----:B------:R-:W-:Y:S05]  /*12270*/  BRA `(.L_x_339) ;  /* 0xffffffb0006c7947 */ /* 0x000fea000383ffff */
.L_x_234:
[----:B------:R-:W-:Y:S01]  /*12280*/  BSSY B0, `(.L_x_340) ;  /* 0x0000006000007945 */ /* 0x000fe20003800000 */
[----:B------:R-:W-:-:S07]  /*12290*/  IMAD.MOV.U32 R15, RZ, RZ, -0x1 ;  /* 0xffffffffff0f7424 */ /* 0x000fce00078e00ff */
[----:B01----:R-:W-:Y:S05]  /*122a0*/  WARPSYNC.COLLECTIVE R15, `(.L_x_341) ;  /* 0x000000000f0c7348 */ /* 0x003fea0003c00000 */
[----:B------:R-:W-:Y:S02]  /*122b0*/  ELECT P6, UR62, PT ;  /* 0x00000000003e782f */ /* 0x000fe400038c0000 */
[----:B------:R-:W-:Y:S01]  /*122c0*/  MOV R14, UR62 ;  /* 0x0000003e000e7c02 */ /* 0x000fe20008000f00 */
[----:B01----:R-:W-:Y:S10]  /*122d0*/  ENDCOLLECTIVE ;  /* 0x000000000000791b */ /* 0x003ff40003800000 */
.L_x_341:
[----:B------:R-:W-:Y:S05]  /*122e0*/  BSYNC B0 ;  /* 0x0000000000007941 */ /* 0x000fea0003800000 */
.L_x_340:
[----:B------:R-:W-:Y:S05]  /*122f0*/  BRA `(.L_x_342) ;  /* 0xffffffb0006c7947 */ /* 0x000fea000383ffff */
.L_x_236:
[----:B---3--:R3:W4:Y:S02]  /*12300*/  SYNCS.PHASECHK.TRANS64.TRYWAIT P0, [R2+URZ+0x38840], R3 ;  /* 0x03884003020075a7 */ /* 0x008724000800017f */
[----:B----4-:R-:W-:Y:S05]  /*12310*/  @!P0 NANOSLEEP.SYNCS 0x989680 ;  /* 0x009896800000895d */ /* 0x010fea0003900000 */
[----:B------:R-:W4:Y:S02]  /*12320*/  @!P0 SYNCS.PHASECHK.TRANS64 P0, [R2+URZ+0x38840], R3 ;  /* 0x03884003020085a7 */ /* 0x000f24000800007f */
[----:B----4-:R-:W-:Y:S05]  /*12330*/  @!P0 BRA `(.L_x_236) ;  /* 0xfffffffc00f08947 */ /* 0x010fea000383ffff */
[----:B------:R-:W-:Y:S05]  /*12340*/  BRA `(.L_x_343) ;  /* 0xffffffb000c47947 */ /* 0x000fea000383ffff */
.L_x_240:
[----:B------:R0:W5:Y:S01]  /*12350*/  LDL R10, [R1+0x10] ;  /* 0x00001000010a7983 */ /* 0x0001620000100800 */
[----:B------:R-:W-:Y:S02]  /*12360*/  IMAD.MOV.U32 R13, RZ, RZ, R3 ;  /* 0x000000ffff0d7224 */ /* 0x000fe400078e0003 */
[----:B------:R-:W-:Y:S01]  /*12370*/  IMAD.MOV.U32 R12, RZ, RZ, RZ ;  /* 0x000000ffff0c7224 */ /* 0x000fe200078e00ff */
[----:B------:R-:W1:Y:S01]  /*12380*/  S2R R7, SR_TID.X ;  /* 0x0000000000077919 */ /* 0x000e620000002100 */
[----:B------:R-:W-:Y:S02]  /*12390*/  IMAD.MOV.U32 R11, RZ, RZ, 0x181f ;  /* 0x0000181fff0b7424 */ /* 0x000fe400078e00ff */
[----:B------:R-:W-:-:S07]  /*123a0*/  IMAD.MOV.U32 R15, RZ, RZ, -0x1 ;  /* 0xffffffffff0f7424 */ /* 0x000fce00078e00ff */
[----:B01---5:R-:W-:Y:S05]  /*123b0*/  WARPSYNC.COLLECTIVE R15, `(.L_x_344) ;  /* 0x000000000f087348 */ /* 0x023fea0003c00000 */
[----:B------:R2:W3:Y:S02]  /*123c0*/  SHFL.IDX P6, R14, R13, R12, R11 ;  /* 0x0000000c0d0e7389 */ /* 0x0004e400000c000b */
[----:B0123-5:R-:W-:Y:S01]  /*123d0*/  ENDCOLLECTIVE ;  /* 0x000000000000791b */ /* 0x02ffe20003800000 */
.L_x_344:
[----:B------:R-:W-:Y:S02]  /*123e0*/  IMAD.MOV.U32 R13, RZ, RZ, R4 ;  /* 0x000000ffff0d7224 */ /* 0x000fe400078e0004 */
[----:B------:R-:W-:Y:S01]  /*123f0*/  IMAD.MOV.U32 R6, RZ, RZ, R14 ;  /* 0x000000ffff067224 */ /* 0x000fe200078e000e */
[----:B------:R-:W-:-:S07]  /*12400*/  LOP3.LUT R7, R7, 0x7f, RZ, 0xc0, !PT ;  /* 0x0000007f07077812 */ /* 0x000fce00078ec0ff */
[----:B------:R-:W-:Y:S05]  /*12410*/  WARPSYNC.COLLECTIVE R15, `(.L_x_345) ;  /* 0x000000000f087348 */ /* 0x000fea0003c00000 */
[----:B------:R0:W1:Y:S02]  /*12420*/  SHFL.IDX P6, R14, R13, R12, R11 ;  /* 0x0000000c0d0e7389 */ /* 0x00006400000c000b */
[----:B01----:R-:W-:Y:S01]  /*12430*/  ENDCOLLECTIVE ;  /* 0x000000000000791b */ /* 0x003fe20003800000 */
.L_x_345:
[----:B------:R-:W-:Y:S01]  /*12440*/  ULDC UR4, c[0x0][0x288] ;  /* 0x0000a20000047ab9 */ /* 0x000fe20000000800 */
[----:B------:R-:W-:Y:S01]  /*12450*/  ULDC.64 UR6, c[0x0][0x208] ;  /* 0x0000820000067ab9 */ /* 0x000fe20000000a00 */
[----:B------:R-:W-:Y:S01]  /*12460*/  SHF.R.U32.HI R0, RZ, 0x3, R7 ;  /* 0x00000003ff007819 */ /* 0x000fe20000011607 */
[----:B------:R-:W-:-:S04]  /*12470*/  IMAD R2, R8, UR4, RZ ;  /* 0x0000000408027c24 */ /* 0x000fc8000f8e02ff */
        /* <DEDUP_REMOVED lines=8> */
[----:B------:R-:W-:-:S04]  /*12500*/  @!P2 LOP3.LUT R7, R7, R6, RZ, 0x3c, !PT ;  /* 0x000000060707a212 */ /* 0x000fc800078e3cff */
[----:B------:R-:W-:-:S04]  /*12510*/  @!P2 LOP3.LUT R6, R7, R6, RZ, 0x3c, !PT ;  /* 0x000000060706a212 */ /* 0x000fc800078e3cff */
[----:B------:R-:W-:-:S05]  /*12520*/  @!P2 LOP3.LUT R7, R7, R6, RZ, 0x3c, !PT ;  /* 0x000000060707a212 */ /* 0x000fca00078e3cff */
[----:B------:R-:W-:Y:S01]  /*12530*/  @!PT LDS RZ, [RZ] ;  /* 0x00000000fffff984 */ /* 0x000fe20000000800 */
[----:B------:R-:W-:Y:S01]  /*12540*/  @!PT LDS RZ, [RZ] ;  /* 0x00000000fffff984 */ /* 0x000fe20000000800 */
[----:B------:R-:W-:Y:S01]  /*12550*/  @!PT LDS RZ, [RZ] ;  /* 0x00000000fffff984 */ /* 0x000fe20000000800 */
[----:B------:R0:W-:Y:S04]  /*12560*/  @!P2 LDGSTS.E.BYPASS.LTC128B.128 [R10+0x14400], desc[UR6][R6.64], !P4 ;  /* 0x14400000060aafae */ /* 0x0001e8000e101d46 */
[----:B------:R0:W-:Y:S04]  /*12570*/  @!P2 LDGSTS.E.BYPASS.LTC128B.128 [R10+0x18400], desc[UR6][R6.64+0x80], !P3 ;  /* 0x18400080060aafae */ /* 0x0001e8000d901d46 */
[----:B------:R0:W-:Y:S04]  /*12580*/  @!P2 LDGSTS.E.BYPASS.LTC128B.128 [R10+0x1c400], desc[UR6][R6.64+0x100], !P0 ;  /* 0x1c400100060aafae */ /* 0x0001e8000c101d46 */
[----:B------:R0:W-:Y:S01]  /*12590*/  @!P2 LDGSTS.E.BYPASS.LTC128B.128 [R10+0x20400], desc[UR6][R6.64+0x180], !P1 ;  /* 0x20400180060aafae */ /* 0x0001e2000c901d46 */
[----:B------:R-:W-:Y:S01]  /*125a0*/  ISETP.GE.AND P2, PT, R5, R2, PT ;  /* 0x000000020500720c */ /* 0x000fe20003f46270 */
[----:B------:R-:W-:-:S12]  /*125b0*/  VIADD R5, R0, 0x20 ;  /* 0x0000002000057836 */ /* 0x000fd80000000000 */
[----:B0-----:R-:W-:Y:S05]  /*125c0*/  WARPSYNC.COLLECTIVE R15, `(.L_x_346) ;  /* 0x000000000f087348 */ /* 0x001fea0003c00000 */
[----:B------:R1:W2:Y:S02]  /*125d0*/  SHFL.IDX P6, R14, R13, R12, R11 ;  /* 0x0000000c0d0e7389 */ /* 0x0002a400000c000b */
[----:B012---:R-:W-:Y:S01]  /*125e0*/  ENDCOLLECTIVE ;  /* 0x000000000000791b */ /* 0x007fe20003800000 */
.L_x_346:
[----:B------:R-:W-:Y:S02]  /*125f0*/  IMAD.MOV.U32 R13, RZ, RZ, R4 ;  /* 0x000000ffff0d7224 */ /* 0x000fe400078e0004 */
[----:B------:R-:W-:-:S07]  /*12600*/  IMAD.MOV.U32 R6, RZ, RZ, R14 ;  /* 0x000000ffff067224 */ /* 0x000fce00078e000e */
[----:B------:R-:W-:Y:S05]  /*12610*/  WARPSYNC.COLLECTIVE R15, `(.L_x_347) ;  /* 0x000000000f087348 */ /* 0x000fea0003c00000 */
[----:B------:R0:W1:Y:S02]  /*12620*/  SHFL.IDX P6, R14, R13, R12, R11 ;  /* 0x0000000c0d0e7389 */ /* 0x00006400000c000b */
[----:B01----:R-:W-:Y:S01]  /*12630*/  ENDCOLLECTIVE ;  /* 0x000000000000791b */ /* 0x003fe20003800000 */
.L_x_347:
[----:B------:R-:W-:Y:S01]  /*12640*/  ULDC.64 UR4, c[0x0][0x208] ;  /* 0x0000820000047ab9 */ /* 0x000fe20000000a00 */
[----:B------:R-:W-:Y:S02]  /*12650*/  IMAD.MOV.U32 R13, RZ, RZ, R3 ;  /* 0x000000ffff0d7224 */ /* 0x000fe400078e0003 */
[----:B------:R-:W-:Y:S02]  /*12660*/  IMAD.MOV.U32 R12, RZ, RZ, 0x2 ;  /* 0x00000002ff0c7424 */ /* 0x000fe400078e00ff */
[----:B------:R-:W-:-:S05]  /*12670*/  IMAD.MOV.U32 R7, RZ, RZ, R14 ;  /* 0x000000ffff077224 */ /* 0x000fca00078e000e */
        /* <DEDUP_REMOVED lines=17> */
.L_x_348:
[----:B------:R-:W-:Y:S02]  /*12790*/  IMAD.MOV.U32 R13, RZ, RZ, R4 ;  /* 0x000000ffff0d7224 */ /* 0x000fe400078e0004 */
[----:B------:R-:W-:-:S07]  /*127a0*/  IMAD.MOV.U32 R6, RZ, RZ, R14 ;  /* 0x000000ffff067224 */ /* 0x000fce00078e000e */
[----:B------:R-:W-:Y:S05]  /*127b0*/  WARPSYNC.COLLECTIVE R15, `(.L_x_349) ;  /* 0x000000000f087348 */ /* 0x000fea0003c00000 */
[----:B------:R0:W1:Y:S02]  /*127c0*/  SHFL.IDX P6, R14, R13, R12, R11 ;  /* 0x0000000c0d0e7389 */ /* 0x00006400000c000b */
[----:B01----:R-:W-:Y:S01]  /*127d0*/  ENDCOLLECTIVE ;  /* 0x000000000000791b */ /* 0x003fe20003800000 */
.L_x_349:
        /* <DEDUP_REMOVED lines=21> */
.L_x_350:
[----:B------:R-:W-:Y:S02]  /*12930*/  IMAD.MOV.U32 R13, RZ, RZ, R4 ;  /* 0x000000ffff0d7224 */ /* 0x000fe400078e0004 */
[----:B------:R-:W-:-:S07]  /*12940*/  IMAD.MOV.U32 R6, RZ, RZ, R14 ;  /* 0x000000ffff067224 */ /* 0x000fce00078e000e */
[----:B------:R-:W-:Y:S05]  /*12950*/  WARPSYNC.COLLECTIVE R15, `(.L_x_351) ;  /* 0x000000000f087348 */ /* 0x000fea0003c00000 */
[----:B------:R0:W1:Y:S02]  /*12960*/  SHFL.IDX P6, R14, R13, R12, R11 ;  /* 0x0000000c0d0e7389 */ /* 0x00006400000c000b */
[----:B01----:R-:W-:Y:S01]  /*12970*/  ENDCOLLECTIVE ;  /* 0x000000000000791b */ /* 0x003fe20003800000 */
.L_x_351:
        /* <DEDUP_REMOVED lines=21> */
.L_x_352:
[----:B------:R-:W-:Y:S02]  /*12ad0*/  IMAD.MOV.U32 R13, RZ, RZ, R4 ;  /* 0x000000ffff0d7224 */ /* 0x000fe400078e0004 */
[----:B------:R-:W-:-:S07]  /*12ae0*/  IMAD.MOV.U32 R6, RZ, RZ, R14 ;  /* 0x000000ffff067224 */ /* 0x000fce00078e000e */
[----:B------:R-:W-:Y:S05]  /*12af0*/  WARPSYNC.COLLECTIVE R15, `(.L_x_353) ;  /* 0x000000000f087348 */ /* 0x000fea0003c00000 */
[----:B------:R0:W1:Y:S02]  /*12b00*/  SHFL.IDX P6, R14, R13, R12, R11 ;  /* 0x0000000c0d0e7389 */ /* 0x00006400000c000b */
[----:B01----:R-:W-:Y:S01]  /*12b10*/  ENDCOLLECTIVE ;  /* 0x000000000000791b */ /* 0x003fe20003800000 */
.L_x_353:
        /* <DEDUP_REMOVED lines=21> */
.L_x_354:
[----:B------:R-:W-:Y:S02]  /*12c70*/  IMAD.MOV.U32 R13, RZ, RZ, R4 ;  /* 0x000000ffff0d7224 */ /* 0x000fe400078e0004 */
[----:B------:R-:W-:-:S07]  /*12c80*/  IMAD.MOV.U32 R6, RZ, RZ, R14 ;  /* 0x000000ffff067224 */ /* 0x000fce00078e000e */
[----:B------:R-:W-:Y:S05]  /*12c90*/  WARPSYNC.COLLECTIVE R15, `(.L_x_355) ;  /* 0x000000000f087348 */ /* 0x000fea0003c00000 */
[----:B------:R0:W1:Y:S02]  /*12ca0*/  SHFL.IDX P6, R14, R13, R12, R11 ;  /* 0x0000000c0d0e7389 */ /* 0x00006400000c000b */
[----:B01----:R-:W-:Y:S01]  /*12cb0*/  ENDCOLLECTIVE ;  /* 0x000000000000791b */ /* 0x003fe20003800000 */
.L_x_355:
        /* <DEDUP_REMOVED lines=20> */
.L_x_356:
[----:B------:R-:W-:Y:S02]  /*12e00*/  IMAD.MOV.U32 R13, RZ, RZ, R4 ;  /* 0x000000ffff0d7224 */ /* 0x000fe400078e0004 */
[----:B------:R-:W-:-:S07]  /*12e10*/  IMAD.MOV.U32 R6, RZ, RZ, R14 ;  /* 0x000000ffff067224 */ /* 0x000fce00078e000e */
[----:B------:R-:W-:Y:S05]  /*12e20*/  WARPSYNC.COLLECTIVE R15, `(.L_x_357) ;  /* 0x000000000f087348 */ /* 0x000fea0003c00000 */
[----:B------:R0:W1:Y:S02]  /*12e30*/  SHFL.IDX P6, R14, R13, R12, R11 ;  /* 0x0000000c0d0e7389 */ /* 0x00006400000c000b */
[----:B01----:R-:W-:Y:S01]  /*12e40*/  ENDCOLLECTIVE ;  /* 0x000000000000791b */ /* 0x003fe20003800000 */
.L_x_357:
        /* <DEDUP_REMOVED lines=19> */
.L_x_358:
[----:B------:R-:W-:Y:S02]  /*12f80*/  IMAD.MOV.U32 R13, RZ, RZ, R4 ;  /* 0x000000ffff0d7224 */ /* 0x000fe400078e0004 */
[----:B------:R-:W-:-:S07]  /*12f90*/  IMAD.MOV.U32 R5, RZ, RZ, R14 ;  /* 0x000000ffff057224 */ /* 0x000fce00078e000e */
[----:B------:R-:W-:Y:S05]  /*12fa0*/  WARPSYNC.COLLECTIVE R15, `(.L_x_359) ;  /* 0x000000000f087348 */ /* 0x000fea0003c00000 */
[----:B------:R0:W1:Y:S02]  /*12fb0*/  SHFL.IDX P6, R14, R13, R12, R11 ;  /* 0x0000000c0d0e7389 */ /* 0x00006400000c000b */
[----:B01----:R-:W-:Y:S01]  /*12fc0*/  ENDCOLLECTIVE ;  /* 0x000000000000791b */ /* 0x003fe20003800000 */
.L_x_359:
[----:B------:R-:W-:Y:S01]  /*12fd0*/  IMAD.MOV.U32 R3, RZ, RZ, R14 ;  /* 0x000000ffff037224 */ /* 0x000fe200078e000e */
[----:B------:R-:W-:Y:S06]  /*12fe0*/  BRA `(.L_x_360) ;  /* 0xffffffb400787947 */ /* 0x000fec000383ffff */
.L_x_244:
[----:B---3--:R-:W-:-:S04]  /*12ff0*/  IMAD.U32 R2, RZ, RZ, UR36 ;  /* 0x00000024ff027e24 */ /* 0x008fc8000f8e00ff */
[----:B------:R3:W4:Y:S03]  /*13000*/  SYNCS.PHASECHK.TRANS64.TRYWAIT P0, [R2+URZ+0x38820], R0 ;  /* 0x03882000020075a7 */ /* 0x000726000800017f */
[----:B----4-:R-:W-:Y:S05]  /*13010*/  @!P0 NANOSLEEP.SYNCS 0x989680 ;  /* 0x009896800000895d */ /* 0x010fea0003900000 */
[----:B------:R-:W4:Y:S02]  /*13020*/  @!P0 SYNCS.PHASECHK.TRANS64 P0, [R2+URZ+0x38820], R0 ;  /* 0x03882000020085a7 */ /* 0x000f24000800007f */
[----:B----4-:R-:W-:Y:S05]  /*13030*/  @!P0 BRA `(.L_x_244) ;  /* 0xfffffffc00ec8947 */ /* 0x010fea000383ffff */
[----:B------:R-:W-:Y:S05]  /*13040*/  BRA `(.L_x_361) ;  /* 0xffffffb400d47947 */ /* 0x000fea000383ffff */
.L_x_251:
[----:B--2---:R2:W3:Y:S02]  /*13050*/  SYNCS.PHASECHK.TRANS64.TRYWAIT P0, [R3+URZ+0x38840], R2 ;  /* 0x03884002030075a7 */ /* 0x0044e4000800017f */
[----:B---3--:R-:W-:Y:S05]  /*13060*/  @!P0 NANOSLEEP.SYNCS 0x989680 ;  /* 0x009896800000895d */ /* 0x008fea0003900000 */
[----:B------:R-:W3:Y:S02]  /*13070*/  @!P0 SYNCS.PHASECHK.TRANS64 P0, [R3+URZ+0x38840], R2 ;  /* 0x03884002030085a7 */ /* 0x000ee4000800007f */
[----:B---3--:R-:W-:Y:S05]  /*13080*/  @!P0 BRA `(.L_x_251) ;  /* 0xfffffffc00f08947 */ /* 0x008fea000383ffff */
[----:B------:R-:W-:Y:S05]  /*13090*/  BRA `(.L_x_362) ;  /* 0xffffffb800847947 */ /* 0x000fea000383ffff */
.L_x_260:
[----:B0-----:R0:W1:Y:S02]  /*130a0*/  SYNCS.PHASECHK.TRANS64.TRYWAIT P0, [R2+URZ+0x38860], R3 ;  /* 0x03886003020075a7 */ /* 0x001064000800017f */
[----:B-1----:R-:W-:Y:S05]  /*130b0*/  @!P0 NANOSLEEP.SYNCS 0x989680 ;  /* 0x009896800000895d */ /* 0x002fea0003900000 */
[----:B------:R-:W1:Y:S02]  /*130c0*/  @!P0 SYNCS.PHASECHK.TRANS64 P0, [R2+URZ+0x38860], R3 ;  /* 0x03886003020085a7 */ /* 0x000e64000800007f */
[----:B-1----:R-:W-:Y:S05]  /*130d0*/  @!P0 BRA `(.L_x_260) ;  /* 0xfffffffc00f08947 */ /* 0x002fea000383ffff */
[----:B------:R-:W-:Y:S05]  /*130e0*/  BRA `(.L_x_363) ;  /* 0xffffffc000087947 */ /* 0x000fea000383ffff */
.L_x_273:
[----:B-1----:R1:W2:Y:S02]  /*130f0*/  SYNCS.PHASECHK.TRANS64.TRYWAIT P0, [R3+URZ+0x38840], R2 ;  /* 0x03884002030075a7 */ /* 0x0022a4000800017f */
[----:B--2---:R-:W-:Y:S05]  /*13100*/  @!P0 NANOSLEEP.SYNCS 0x989680 ;  /* 0x009896800000895d */ /* 0x004fea0003900000 */
[----:B------:R-:W2:Y:S02]  /*13110*/  @!P0 SYNCS.PHASECHK.TRANS64 P0, [R3+URZ+0x38840], R2 ;  /* 0x03884002030085a7 */ /* 0x000ea4000800007f */
[----:B--2---:R-:W-:Y:S05]  /*13120*/  @!P0 BRA `(.L_x_273) ;  /* 0xfffffffc00f08947 */ /* 0x004fea000383ffff */
[----:B------:R-:W-:Y:S05]  /*13130*/  BRA `(.L_x_364) ;  /* 0xffffffc800287947 */ /* 0x000fea000383ffff */
.L_x_282:
[----:B0-----:R0:W1:Y:S02]  /*13140*/  SYNCS.PHASECHK.TRANS64.TRYWAIT P0, [R2+URZ+0x38860], R3 ;  /* 0x03886003020075a7 */ /* 0x001064000800017f */
[----:B-1----:R-:W-:Y:S05]  /*13150*/  @!P0 NANOSLEEP.SYNCS 0x989680 ;  /* 0x009896800000895d */ /* 0x002fea0003900000 */
[----:B------:R-:W1:Y:S02]  /*13160*/  @!P0 SYNCS.PHASECHK.TRANS64 P0, [R2+URZ+0x38860], R3 ;  /* 0x03886003020085a7 */ /* 0x000e64000800007f */
[----:B-1----:R-:W-:Y:S05]  /*13170*/  @!P0 BRA `(.L_x_282) ;  /* 0xfffffffc00f08947 */ /* 0x002fea000383ffff */
[----:B------:R-:W-:Y:S05]  /*13180*/  BRA `(.L_x_365) ;  /* 0xffffffcc00ac7947 */ /* 0x000fea000383ffff */
.L_x_294:
[----:B--2---:R2:W3:Y:S02]  /*13190*/  SYNCS.PHASECHK.TRANS64.TRYWAIT P0, [R3+URZ+0x38840], R2 ;  /* 0x03884002030075a7 */ /* 0x0044e4000800017f */
[----:B---3--:R-:W-:Y:S05]  /*131a0*/  @!P0 NANOSLEEP.SYNCS 0x989680 ;  /* 0x009896800000895d */ /* 0x008fea0003900000 */
[----:B------:R-:W3:Y:S02]  /*131b0*/  @!P0 SYNCS.PHASECHK.TRANS64 P0, [R3+URZ+0x38840], R2 ;  /* 0x03884002030085a7 */ /* 0x000ee4000800007f */
[----:B---3--:R-:W-:Y:S05]  /*131c0*/  @!P0 BRA `(.L_x_294) ;  /* 0xfffffffc00f08947 */ /* 0x008fea000383ffff */
[----:B------:R-:W-:Y:S05]  /*131d0*/  BRA `(.L_x_366) ;  /* 0xffffffd400a47947 */ /* 0x000fea000383ffff */
.L_x_303:
[----:B0-----:R0:W1:Y:S02]  /*131e0*/  SYNCS.PHASECHK.TRANS64.TRYWAIT P0, [R2+URZ+0x38860], R5 ;  /* 0x03886005020075a7 */ /* 0x001064000800017f */
[----:B-1----:R-:W-:Y:S05]  /*131f0*/  @!P0 NANOSLEEP.SYNCS 0x989680 ;  /* 0x009896800000895d */ /* 0x002fea0003900000 */
[----:B------:R-:W1:Y:S02]  /*13200*/  @!P0 SYNCS.PHASECHK.TRANS64 P0, [R2+URZ+0x38860], R5 ;  /* 0x03886005020085a7 */ /* 0x000e64000800007f */
[----:B-1----:R-:W-:Y:S05]  /*13210*/  @!P0 BRA `(.L_x_303) ;  /* 0xfffffffc00f08947 */ /* 0x002fea000383ffff */
[----:B------:R-:W-:Y:S05]  /*13220*/  BRA `(.L_x_367) ;  /* 0xffffffdc00247947 */ /* 0x000fea000383ffff */
.L_x_315:
[----:B---3--:R3:W4:Y:S02]  /*13230*/  SYNCS.PHASECHK.TRANS64.TRYWAIT P0, [R0+URZ+0x38860], R2 ;  /* 0x03886002000075a7 */ /* 0x008724000800017f */
[----:B----4-:R-:W-:Y:S05]  /*13240*/  @!P0 NANOSLEEP.SYNCS 0x989680 ;  /* 0x009896800000895d */ /* 0x010fea0003900000 */
[----:B------:R-:W4:Y:S02]  /*13250*/  @!P0 SYNCS.PHASECHK.TRANS64 P0, [R0+URZ+0x38860], R2 ;  /* 0x03886002000085a7 */ /* 0x000f24000800007f */
[----:B----4-:R-:W-:Y:S05]  /*13260*/  @!P0 BRA `(.L_x_315) ;  /* 0xfffffffc00f08947 */ /* 0x010fea000383ffff */
[----:B------:R-:W-:Y:S05]  /*13270*/  BRA `(.L_x_368) ;  /* 0xffffffe000b87947 */ /* 0x000fea000383ffff */
.L_x_325:
[----:B0-----:R0:W1:Y:S02]  /*13280*/  SYNCS.PHASECHK.TRANS64.TRYWAIT P0, [R0+URZ+0x38820], R3 ;  /* 0x03882003000075a7 */ /* 0x001064000800017f */
[----:B-1----:R-:W-:Y:S05]  /*13290*/  @!P0 NANOSLEEP.SYNCS 0x989680 ;  /* 0x009896800000895d */ /* 0x002fea0003900000 */
[----:B------:R-:W1:Y:S02]  /*132a0*/  @!P0 SYNCS.PHASECHK.TRANS64 P0, [R0+URZ+0x38820], R3 ;  /* 0x03882003000085a7 */ /* 0x000e64000800007f */
[----:B-1----:R-:W-:Y:S05]  /*132b0*/  @!P0 BRA `(.L_x_325) ;  /* 0xfffffffc00f08947 */ /* 0x002fea000383ffff */
[----:B------:R-:W-:Y:S05]  /*132c0*/  BRA `(.L_x_369) ;  /* 0xffffffe8007c7947 */ /* 0x000fea000383ffff */
.L_x_326:
        /* <DEDUP_REMOVED lines=11> */
.L_x_371:
[----:B------:R-:W-:Y:S05]  /*13380*/  BSYNC B0 ;  /* 0x0000000000007941 */ /* 0x000fea0003800000 */
.L_x_370:
[----:B------:R-:W-:Y:S05]  /*13390*/  BRA `(.L_x_372) ;  /* 0xffffffe800647947 */ /* 0x000fea000383ffff */
.L_x_329:
[----:B------:R-:W-:Y:S01]  /*133a0*/  BSSY B1, `(.L_x_373) ;  /* 0x0000006000017945 */ /* 0x000fe20003800000 */
[----:B------:R-:W-:-:S07]  /*133b0*/  IMAD.MOV.U32 R15, RZ, RZ, -0x1 ;  /* 0xffffffffff0f7424 */ /* 0x000fce00078e00ff */
[----:B01----:R-:W-:Y:S05]  /*133c0*/  WARPSYNC.COLLECTIVE R15, `(.L_x_374) ;  /* 0x000000000f0c7348 */ /* 0x003fea0003c00000 */
[----:B------:R-:W-:Y:S02]  /*133d0*/  ELECT P6, UR62, PT ;  /* 0x00000000003e782f */ /* 0x000fe400038c0000 */
[----:B------:R-:W-:Y:S01]  /*133e0*/  MOV R14, UR62 ;  /* 0x0000003e000e7c02 */ /* 0x000fe20008000f00 */
[----:B01----:R-:W-:Y:S10]  /*133f0*/  ENDCOLLECTIVE ;  /* 0x000000000000791b */ /* 0x003ff40003800000 */
.L_x_374:
[----:B------:R-:W-:Y:S05]  /*13400*/  BSYNC B1 ;  /* 0x0000000000017941 */ /* 0x000fea0003800000 */
.L_x_373:
[----:B------:R-:W-:Y:S05]  /*13410*/  BRA `(.L_x_375) ;  /* 0xffffffe8005c7947 */ /* 0x000fea000383ffff */
.L_x_331:
[----:B0-----:R0:W1:Y:S02]  /*13420*/  SYNCS.PHASECHK.TRANS64.TRYWAIT P0, [R6+URZ], R5 ;  /* 0x00000005060075a7 */ /* 0x001064000800017f */
[----:B-1----:R-:W-:Y:S05]  /*13430*/  @!P0 NANOSLEEP.SYNCS 0x989680 ;  /* 0x009896800000895d */ /* 0x002fea0003900000 */
[----:B------:R-:W1:Y:S02]  /*13440*/  @!P0 SYNCS.PHASECHK.TRANS64 P0, [R6+URZ], R5 ;  /* 0x00000005060085a7 */ /* 0x000e64000800007f */
[----:B-1----:R-:W-:Y:S05]  /*13450*/  @!P0 BRA `(.L_x_331) ;  /* 0xfffffffc00f08947 */ /* 0x002fea000383ffff */
[----:B------:R-:W-:Y:S05]  /*13460*/  BRA `(.L_x_376) ;  /* 0xffffffe8009c7947 */ /* 0x000fea000383ffff */
.L_x_332:
[----:B-1----:R1:W2:Y:S02]  /*13470*/  SYNCS.PHASECHK.TRANS64.TRYWAIT P0, [R7+URZ], R2 ;  /* 0x00000002070075a7 */ /* 0x0022a4000800017f */
[----:B--2---:R-:W-:Y:S05]  /*13480*/  @!P0 NANOSLEEP.SYNCS 0x989680 ;  /* 0x009896800000895d */ /* 0x004fea0003900000 */
[----:B------:R-:W2:Y:S02]  /*13490*/  @!P0 SYNCS.PHASECHK.TRANS64 P0, [R7+URZ], R2 ;  /* 0x00000002070085a7 */ /* 0x000ea4000800007f */
[----:B--2---:R-:W-:Y:S05]  /*134a0*/  @!P0 BRA `(.L_x_332) ;  /* 0xfffffffc00f08947 */ /* 0x004fea000383ffff */
[----:B------:R-:W-:Y:S05]  /*134b0*/  BRA `(.L_x_377) ;  /* 0xffffffe800907947 */ /* 0x000fea000383ffff */
.L_x_334:
[----:B--2---:R2:W3:Y:S02]  /*134c0*/  SYNCS.PHASECHK.TRANS64.TRYWAIT P0, [R4+URZ], R5 ;  /* 0x00000005040075a7 */ /* 0x0044e4000800017f */
[----:B---3--:R-:W-:Y:S05]  /*134d0*/  @!P0 NANOSLEEP.SYNCS 0x989680 ;  /* 0x009896800000895d */ /* 0x008fea0003900000 */
[----:B------:R-:W3:Y:S02]  /*134e0*/  @!P0 SYNCS.PHASECHK.TRANS64 P0, [R4+URZ], R5 ;  /* 0x00000005040085a7 */ /* 0x000ee4000800007f */
[----:B---3--:R-:W-:Y:S05]  /*134f0*/  @!P0 BRA `(.L_x_334) ;  /* 0xfffffffc00f08947 */ /* 0x008fea000383ffff */
[----:B------:R-:W-:Y:S05]  /*13500*/  BRA `(.L_x_378) ;  /* 0xffffffe800947947 */ /* 0x000fea000383ffff */
.L_x_379:
        /* <DEDUP_REMOVED lines=15> */
.L_x_15294:


//--------------------- .text._ZN7cutlass13device_kernelIN5flash11enable_sm90INS1_16FlashAttnFwdSm90INS1_25CollectiveMainloopFwdSm90ILi2EN4cute5tupleIJNS5_1CILi1EEES8_S8_EEENS6_IJNS7_ILi128EEENS7_ILi80EEENS7_ILi256EEEEEELi256ENS_6half_tEfNS_4arch4Sm90ELb0ELb0ELb1ELb1ELb0ELb0ELb0ELb1ELb1ELb1ELb0ELb0EEENS1_21CollectiveEpilogueFwdINS6_IJSA_SC_SB_EEES9_SE_SG_Li256ELb1ELb1ELb0ELb0EEENS1_36VarlenDynamicPersistentTileSchedulerILi128ELi80ELi256ELi128ELb0ELb1ELb1ELb0ELb1ELb1EEEEEEEEEvNT_6ParamsE --------------------------
	.section	.text._ZN7cutlass13device_kernelIN5flash11enable_sm90INS1_16FlashAttnFwdSm90INS1_25CollectiveMainloopFwdSm90ILi2EN4cute5tupleIJNS5_1CILi1EEES8_S8_EEENS6_IJNS7_ILi128EEENS7_ILi80EEENS7_ILi256EEEEEELi256ENS_6half_tEfNS_4arch4Sm90ELb0ELb0ELb1ELb1ELb0ELb0ELb0ELb1ELb1ELb1ELb0ELb0EEENS1_21CollectiveEpilogueFwdINS6_IJSA_SC_SB_EEES9_SE_SG_Li256ELb1ELb1ELb0ELb0EEENS1_36VarlenDynamicPersistentTileSchedulerILi128ELi80ELi256ELi128ELb0ELb1ELb1ELb0ELb1ELb1EEEEEEEEEvNT_6ParamsE,"ax",@progbits
	.align	128
.text._ZN7cutlass13device_kernelIN5flash11enable_sm90INS1_16FlashAttnFwdSm90INS1_25CollectiveMainloopFwdSm90ILi2EN4cute5tupleIJNS5_1CILi1EEES8_S8_EEENS6_IJNS7_ILi128EEENS7_ILi80EEENS7_ILi256EEEEEELi256ENS_6half_tEfNS_4arch4Sm90ELb0ELb0ELb1ELb1ELb0ELb0ELb0ELb1ELb1ELb1ELb0ELb0EEENS1_21CollectiveEpilogueFwdINS6_IJSA_SC_SB_EEES9_SE_SG_Li256ELb1ELb1ELb0ELb0EEENS1_36VarlenDynamicPersistentTileSchedulerILi128ELi80ELi256ELi128ELb0ELb1ELb1ELb0ELb1ELb1EEEEEEEEEvNT_6ParamsE:
        .type           _ZN7cutlass13device_kernelIN5flash11enable_sm90INS1_16FlashAttnFwdSm90INS1_25CollectiveMainloopFwdSm90ILi2EN4cute5tupleIJNS5_1CILi1EEES8_S8_EEENS6_IJNS7_ILi128EEENS7_ILi80EEENS7_ILi256EEEEEELi256ENS_6half_tEfNS_4arch4Sm90ELb0ELb0ELb1ELb1ELb0ELb0ELb0ELb1ELb1ELb1ELb0ELb0EEENS1_21CollectiveEpilogueFwdINS6_IJSA_SC_SB_EEES9_SE_SG_Li256ELb1ELb1ELb0ELb0EEENS1_36VarlenDynamicPersistentTileSchedulerILi128ELi80ELi256ELi128ELb0ELb1ELb1ELb0ELb1ELb1EEEEEEEEEvNT_6ParamsE,@function
        .size           _ZN7cutlass13device_kernelIN5flash11enable_sm90INS1_16FlashAttnFwdSm90INS1_25CollectiveMainloopFwdSm90ILi2EN4cute5tupleIJNS5_1CILi1EEES8_S8_EEENS6_IJNS7_ILi128EEENS7_ILi80EEENS7_ILi256EEEEEELi256ENS_6half_tEfNS_4arch4Sm90ELb0ELb0ELb1ELb1ELb0ELb0ELb0ELb1ELb1ELb1ELb0ELb0EEENS1_21CollectiveEpilogueFwdINS6_IJSA_SC_SB_EEES9_SE_SG_Li256ELb1ELb1ELb0ELb0EEENS1_36VarlenDynamicPersistentTileSchedulerILi128ELi80ELi256ELi128ELb0ELb1ELb1ELb0ELb1ELb1EEEEEEEEEvNT_6ParamsE,(.L_x_15295 - _ZN7cutlass13device_kernelIN5flash11enable_sm90INS1_16FlashAttnFwdSm90INS1_25CollectiveMainloopFwdSm90ILi2EN4cute5tupleIJNS5_1CILi1EEES8_S8_EEENS6_IJNS7_ILi128EEENS7_ILi80EEENS7_ILi256EEEEEELi256ENS_6half_tEfNS_4arch4Sm90ELb0ELb0ELb1ELb1ELb0ELb0ELb0ELb1ELb1ELb1ELb0ELb0EEENS1_21CollectiveEpilogueFwdINS6_IJSA_SC_SB_EEES9_SE_SG_Li256ELb1ELb1ELb0ELb0EEENS1_36VarlenDynamicPersistentTileSchedulerILi128ELi80ELi256ELi128ELb0ELb1ELb1ELb0ELb1ELb1EEEEEEEEEvNT_6ParamsE)
        .other          _ZN7cutlass13device_kernelIN5flash11enable_sm90INS1_16FlashAttnFwdSm90INS1_25CollectiveMainloopFwdSm90ILi2EN4cute5tupleIJNS5_1CILi1EEES8_S8_EEENS6_IJNS7_ILi128EEENS7_ILi80EEENS7_ILi256EEEEEELi256ENS_6half_tEfNS_4arch4Sm90ELb0ELb0ELb1ELb1ELb0ELb0ELb0ELb1ELb1ELb1ELb0ELb0EEENS1_21CollectiveEpilogueFwdINS6_IJSA_SC_SB_EEES9_SE_SG_Li256ELb1ELb1ELb0ELb0EEENS1_36VarlenDynamicPersistentTileSchedulerILi128ELi80ELi256ELi128ELb0ELb1ELb1ELb0ELb1ELb1EEEEEEEEEvNT_6ParamsE,@"STO_CUDA_ENTRY STV_DEFAULT"
_ZN7cutlass13device_kernelIN5flash11enable_sm90INS1_16FlashAttnFwdSm90INS1_25CollectiveMainloopFwdSm90ILi2EN4cute5tupleIJNS5_1CILi1EEES8_S8_EEENS6_IJNS7_ILi128EEENS7_ILi80EEENS7_ILi256EEEEEELi256ENS_6half_tEfNS_4arch4Sm90ELb0ELb0ELb1ELb1ELb0ELb0ELb0ELb1ELb1ELb1ELb0ELb0EEENS1_21CollectiveEpilogueFwdINS6_IJSA_SC_SB_EEES9_SE_SG_Li256ELb1ELb1ELb0ELb0EEENS1_36VarlenDynamicPersistentTileSchedulerILi128ELi80ELi256ELi128ELb0ELb1ELb1ELb0ELb1ELb1EEEEEEEEEvNT_6ParamsE:
        /* <DEDUP_REMOVED lines=18> */
.L_x_381:
[----:B------:R-:W-:Y:S05]  /*0120*/  BSYNC B0 ;  /* 0x0000000000007941 */ /* 0x000fea0003800000 */
.L_x_380:
        /* <DEDUP_REMOVED lines=41> */
.L_x_382:
        /* <DEDUP_REMOVED lines=22> */
.L_x_383:
        /* <DEDUP_REMOVED lines=18> */
.L_x_384:
        /* <DEDUP_REMOVED lines=22> */
.L_x_385:
        /* <DEDUP_REMOVED lines=22> */
.L_x_386:
        /* <DEDUP_REMOVED lines=8> */
.L_x_388:
[----:B------:R-:W-:-:S08]  /*0980*/  NOP ;  /* 0x0000000000007918 */ /* 0x000fd00000000000 */
[----:B------:R-:W1:Y:S02]  /*0990*/  USETMAXREG.TRY_ALLOC.CTAPOOL UP0, 0xf0 ;  /* 0x000000f0000079c8 */ /* 0x000e640008000600 */
[----:B-1----:R-:W-:-:S13]  /*09a0*/  PLOP3.LUT P0, PT, PT, PT, UP0, 0x80, 0x0 ;  /* 0x000000000000781c */ /* 0x002fda0003f0f008 */
[----:B------:R-:W-:Y:S05]  /*09b0*/  @!P0 BRA `(.L_x_388) ;  /* 0xfffffffc00f08947 */ /* 0x000fea000383ffff */
[----:B------:R-:W1:Y:S08]  /*09c0*/  S2UR UR5, SR_CgaCtaId ;  /* 0x00000000000579c3 */ /* 0x000e700000008800 */
[----:B------:R-:W-:Y:S06]  /*09d0*/  BAR.ARV 0x8, 0x180 ;  /* 0x0206000000007b1d */ /* 0x000fec0000002000 */
[----:B------:R-:W-:-:S02]  /*09e0*/  UMOV UR4, 0x400 ;  /* 0x0000040000047882 */ /* 0x000fc40000000000 */
[----:B------:R-:W-:Y:S01]  /*09f0*/  BAR.SYNC.DEFER_BLOCKING 0x5, 0x180 ;  /* 0x0146000000007b1d */ /* 0x000fe20000010000 */
[----:B-1----:R-:W-:-:S09]  /*0a00*/  ULEA UR4, UR5, UR4, 0x18 ;  /* 0x0000000405047291 */ /* 0x002fd2000f8ec03f */
[----:B------:R-:W1:Y:S01]  /*0a10*/  LDS.128 R12, [UR4+0x388d0] ;  /* 0x0388d004ff0c7984 */ /* 0x000e620008000c00 */
[----:B------:R-:W-:Y:S01]  /*0a20*/  ULDC UR4, c[0x0][0xc3c] ;  /* 0x00030f0000047ab9 */ /* 0x000fe20000000800 */
[----:B------:R-:W-:Y:S06]  /*0a30*/  BAR.ARV 0x4, 0x180 ;  /* 0x0106000000007b1d */ /* 0x000fec0000002000 */
[----:B-1----:R-:W-:-:S13]  /*0a40*/  ISETP.GE.AND P0, PT, R15, UR4, PT ;  /* 0x000000040f007c0c */ /* 0x002fda000bf06270 */
[----:B------:R-:W-:Y:S05]  /*0a50*/  @P0 EXIT ;  /* 0x000000000000094d */ /* 0x000fea0003800000 */
[----:B0-----:R-:W2:Y:S01]  /*0a60*/  LDL R2, [R1+0x5c] ;  /* 0x00005c0001027983 */ /* 0x001ea20000100800 */
[----:B------:R-:W-:Y:S01]  /*0a70*/  R2UR UR6, R13 ;  /* 0x000000000d0672ca */ /* 0x000fe200000e0000 */
[----:B------:R-:W-:Y:S01]  /*0a80*/  IMAD.MOV.U32 R219, RZ, RZ, RZ ;  /* 0x000000ffffdb7224 */ /* 0x000fe200078e00ff */
[----:B------:R-:W-:Y:S01]  /*0a90*/  R2UR UR5, R14 ;  /* 0x000000000e0572ca */ /* 0x000fe200000e0000 */
[----:B------:R-:W0:Y:S01]  /*0aa0*/  S2R R0, SR_TID.X ;  /* 0x0000000000007919 */ /* 0x000e220000002100 */
[----:B------:R-:W-:Y:S01]  /*0ab0*/  CS2R R16, SRZ ;  /* 0x0000000000107805 */ /* 0x000fe2000001ff00 */
[----:B0-----:R-:W-:-:S05]  /*0ac0*/  VIADD R231, R0, 0xffffff80 ;  /* 0xffffff8000e77836 */ /* 0x001fca0000000000 */
[----:B------:R-:W-:-:S04]  /*0ad0*/  SHF.R.S32.HI R0, RZ, 0x1f, R231 ;  /* 0x0000001fff007819 */ /* 0x000fc800000114e7 */
[CC--:B------:R-:W-:Y:S02]  /*0ae0*/  LEA.HI R3, R0.reuse, R231.reuse, RZ, 0x4 ;  /* 0x000000e700037211 */ /* 0x0c0fe400078f20ff */
[----:B------:R-:W-:Y:S02]  /*0af0*/  LEA.HI R4, R0, R231, RZ, 0x5 ;  /* 0x000000e700047211 */ /* 0x000fe400078f28ff */
[----:B------:R-:W-:-:S03]  /*0b00*/  SHF.R.S32.HI R6, RZ, 0x4, R3 ;  /* 0x00000004ff067819 */ /* 0x000fc60000011403 */
[----:B------:R-:W-:Y:S01]  /*0b10*/  IMAD.SHL.U32 R5, R4, 0x20, RZ ;  /* 0x0000002004057824 */ /* 0x000fe200078e00ff */
[C---:B------:R-:W-:Y:S02]  /*0b20*/  LOP3.LUT R4, R3.reuse, 0x3fffff0, RZ, 0xc0, !PT ;  /* 0x03fffff003047812 */ /* 0x040fe400078ec0ff */
[----:B------:R-:W-:Y:S02]  /*0b30*/  LEA.HI R3, R3, R6, RZ, 0x1 ;  /* 0x0000000603037211 */ /* 0x000fe400078f08ff */
[----:B------:R-:W-:Y:S01]  /*0b40*/  LOP3.LUT R5, R5, 0xfffffc00, RZ, 0xc0, !PT ;  /* 0xfffffc0005057812 */ /* 0x000fe200078ec0ff */
[----:B------:R-:W-:Y:S01]  /*0b50*/  IMAD.IADD R4, R231, 0x1, -R4 ;  /* 0x00000001e7047824 */ /* 0x000fe200078e0a04 */
[----:B------:R-:W-:-:S03]  /*0b60*/  LOP3.LUT R3, R3, 0x1ffffffe, RZ, 0xc0, !PT ;  /* 0x1ffffffe03037812 */ /* 0x000fc600078ec0ff */
[----:B------:R-:W-:Y:S01]  /*0b70*/  IMAD R4, R4, 0x40, R5 ;  /* 0x0000004004047824 */ /* 0x000fe200078e0205 */
[----:B------:R-:W-:Y:S01]  /*0b80*/  LEA.HI R5, R0, R231, RZ, 0x2 ;  /* 0x000000e700057211 */ /* 0x000fe200078f10ff */
[----:B------:R-:W-:Y:S02]  /*0b90*/  IMAD.IADD R3, R6, 0x1, -R3 ;  /* 0x0000000106037824 */ /* 0x000fe400078e0a03 */
[----:B------:R-:W-:Y:S02]  /*0ba0*/  IMAD.MOV.U32 R6, RZ, RZ, -0x2 ;  /* 0xfffffffeff067424 */ /* 0x000fe400078e00ff */
[----:B------:R-:W-:Y:S01]  /*0bb0*/  IMAD R225, R3, 0x8, R4 ;  /* 0x0000000803e17824 */ /* 0x000fe200078e0204 */
[----:B------:R-:W-:-:S05]  /*0bc0*/  LOP3.LUT R4, R5, 0xfffffffc, RZ, 0xc0, !PT ;  /* 0xfffffffc05047812 */ /* 0x000fca00078ec0ff */
[----:B------:R-:W-:-:S05]  /*0bd0*/  IMAD.IADD R4, R231, 0x1, -R4 ;  /* 0x00000001e7047824 */ /* 0x000fca00078e0a04 */
[----:B------:R-:W-:-:S04]  /*0be0*/  LEA.HI R3, R4, R4, RZ, 0x1 ;  /* 0x0000000404037211 */ /* 0x000fc800078f08ff */
[----:B------:R-:W-:-:S05]  /*0bf0*/  LOP3.LUT R3, R3, 0x1ffffffe, RZ, 0xc0, !PT ;  /* 0x1ffffffe03037812 */ /* 0x000fca00078ec0ff */
[----:B------:R-:W-:Y:S01]  /*0c00*/  IMAD.IADD R3, R4, 0x1, -R3 ;  /* 0x0000000104037824 */ /* 0x000fe200078e0a03 */
[----:B--2---:R-:W-:Y:S02]  /*0c10*/  R2UR UR4, R2 ;  /* 0x00000000020472ca */ /* 0x004fe400000e0000 */
[CC--:B------:R-:W-:Y:S02]  /*0c20*/  LEA.HI R2, R0.reuse, R231.reuse, RZ, 0x7 ;  /* 0x000000e700027211 */ /* 0x0c0fe400078f38ff */
[----:B------:R-:W-:Y:S02]  /*0c30*/  LEA.HI R0, R0, R231, RZ, 0x3 ;  /* 0x000000e700007211 */ /* 0x000fe400078f18ff */
[C---:B------:R-:W-:Y:S02]  /*0c40*/  LOP3.LUT R220, R2.reuse, 0xffffff80, RZ, 0xc0, !PT ;  /* 0xffffff8002dc7812 */ /* 0x040fe400078ec0ff */
[----:B------:R-:W-:Y:S02]  /*0c50*/  SHF.R.S32.HI R221, RZ, 0x7, R2 ;  /* 0x00000007ffdd7819 */ /* 0x000fe40000011402 */
[----:B------:R-:W-:Y:S01]  /*0c60*/  SHF.R.S32.HI R217, RZ, 0x3, R0 ;  /* 0x00000003ffd97819 */ /* 0x000fe20000011400 */
[----:B------:R-:W-:Y:S01]  /*0c70*/  IMAD.IADD R220, R231, 0x1, -R220 ;  /* 0x00000001e7dc7824 */ /* 0x000fe200078e0adc */
[----:B------:R-:W-:Y:S01]  /*0c80*/  LEA.HI R2, R2, R221, RZ, 0x1 ;  /* 0x000000dd02027211 */ /* 0x000fe200078f08ff */
[----:B------:R-:W-:-:S03]  /*0c90*/  ULOP3.LUT UR4, UR4, 0x1, URZ, 0xfc, !UPT ;  /* 0x0000000104047892 */ /* 0x000fc6000f8efc3f */
[----:B------:R-:W-:Y:S02]  /*0ca0*/  SHF.R.S32.HI R7, RZ, 0x1f, R220 ;  /* 0x0000001fff077819 */ /* 0x000fe400000114dc */
[----:B------:R-:W-:Y:S01]  /*0cb0*/  LOP3.LUT R2, R2, 0x3fffffe, RZ, 0xc0, !PT ;  /* 0x03fffffe02027812 */ /* 0x000fe200078ec0ff */
[----:B------:R-:W-:Y:S01]  /*0cc0*/  IMAD.U32 R226, RZ, RZ, UR4 ;  /* 0x00000004ffe27e24 */ /* 0x000fe2000f8e00ff */
[CC--:B------:R-:W-:Y:S02]  /*0cd0*/  LEA.HI R8, R7.reuse, R220.reuse, RZ, 0x2 ;  /* 0x000000dc07087211 */ /* 0x0c0fe400078f10ff */
[----:B------:R-:W-:Y:S01]  /*0ce0*/  LEA.HI R7, R7, R220, RZ, 0x5 ;  /* 0x000000dc07077211 */ /* 0x000fe200078f28ff */
[----:B------:R-:W-:Y:S01]  /*0cf0*/  IMAD.IADD R222, R221, 0x1, -R2 ;  /* 0x00000001ddde7824 */ /* 0x000fe200078e0a02 */
[--C-:B------:R-:W-:Y:S02]  /*0d00*/  SHF.R.S32.HI R9, RZ, 0x2, R8.reuse ;  /* 0x00000002ff097819 */ /* 0x100fe40000011408 */
[----:B------:R-:W-:-:S02]  /*0d10*/  SHF.R.S32.HI R10, RZ, 0x1f, R8 ;  /* 0x0000001fff0a7819 */ /* 0x000fc40000011408 */
[----:B------:R-:W-:Y:S02]  /*0d20*/  LOP3.LUT R2, R0, 0xfffffff8, RZ, 0xc0, !PT ;  /* 0xfffffff800027812 */ /* 0x000fe400078ec0ff */
[----:B------:R-:W-:Y:S02]  /*0d30*/  LEA.HI R10, R10, R9, RZ, 0x3 ;  /* 0x000000090a0a7211 */ /* 0x000fe400078f18ff */
[----:B------:R-:W-:Y:S01]  /*0d40*/  SHF.R.S32.HI R7, RZ, 0x5, R7 ;  /* 0x00000005ff077819 */ /* 0x000fe20000011407 */
[----:B------:R-:W-:Y:S01]  /*0d50*/  IMAD.IADD R213, R231, 0x1, -R2 ;  /* 0x00000001e7d57824 */ /* 0x000fe200078e0a02 */
[----:B------:R-:W-:Y:S02]  /*0d60*/  LOP3.LUT R10, R10, 0xfffffff8, RZ, 0xc0, !PT ;  /* 0xfffffff80a0a7812 */ /* 0x000fe400078ec0ff */
[----:B------:R-:W-:Y:S01]  /*0d70*/  LOP3.LUT R5, R8, 0x7ffffffc, RZ, 0xc0, !PT ;  /* 0x7ffffffc08057812 */ /* 0x000fe200078ec0ff */
[----:B------:R-:W-:Y:S02]  /*0d80*/  IMAD.SHL.U32 R18, R213, 0x8, RZ ;  /* 0x00000008d5127824 */ /* 0x000fe400078e00ff */
[----:B------:R-:W-:-:S02]  /*0d90*/  IMAD.IADD R10, R9, 0x1, -R10 ;  /* 0x00000001090a7824 */ /* 0x000fc400078e0a0a */
[C---:B------:R-:W-:Y:S01]  /*0da0*/  VIADD R23, R18.reuse, 0x40 ;  /* 0x0000004012177836 */ /* 0x040fe20000000000 */
[----:B------:R-:W-:Y:S01]  /*0db0*/  SHF.R.S32.HI R230, RZ, 0x1f, R18 ;  /* 0x0000001fffe67819 */ /* 0x000fe20000011412 */
[----:B------:R-:W-:Y:S02]  /*0dc0*/  IMAD R7, R7, 0x10, R10 ;  /* 0x0000001007077824 */ /* 0x000fe400078e020a */
[C---:B------:R-:W-:Y:S01]  /*0dd0*/  VIADD R22, R18.reuse, 0x80 ;  /* 0x0000008012167836 */ /* 0x040fe20000000000 */
[----:B------:R-:W-:Y:S01]  /*0de0*/  SHF.R.S32.HI R229, RZ, 0x1f, R23 ;  /* 0x0000001fffe57819 */ /* 0x000fe20000011417 */
[----:B------:R-:W-:Y:S02]  /*0df0*/  VIADD R212, R18, 0xc0 ;  /* 0x000000c012d47836 */ /* 0x000fe40000000000 */
[----:B------:R-:W-:Y:S01]  /*0e00*/  IMAD.IADD R5, R220, 0x1, -R5 ;  /* 0x00000001dc057824 */ /* 0x000fe200078e0a05 */
[----:B------:R-:W-:Y:S01]  /*0e10*/  SHF.R.S32.HI R228, RZ, 0x1f, R22 ;  /* 0x0000001fffe47819 */ /* 0x000fe20000011416 */
[----:B------:R-:W-:Y:S01]  /*0e20*/  IMAD R222, R222, 0x40, R7 ;  /* 0x00000040dede7824 */ /* 0x000fe200078e0207 */
[----:B------:R-:W-:Y:S01]  /*0e30*/  SHF.R.S32.HI R227, RZ, 0x1f, R212 ;  /* 0x0000001fffe37819 */ /* 0x000fe200000114d4 */
[----:B------:R-:W-:-:S02]  /*0e40*/  IMAD R223, R5, R6, 0x50 ;  /* 0x0000005005df7424 */ /* 0x000fc400078e0206 */
[----:B------:R-:W-:Y:S02]  /*0e50*/  IMAD.MOV.U32 R7, RZ, RZ, R15 ;  /* 0x000000ffff077224 */ /* 0x000fe400078e000f */
[----:B------:R-:W-:-:S07]  /*0e60*/  IMAD R224, R3, 0x8, R222 ;  /* 0x0000000803e07824 */ /* 0x000fce00078e02de */
.L_x_431:
[----:B0-23--:R-:W0:Y:S01]  /*0e70*/  LDC.64 R2, c[0x0][0xc88] ;  /* 0x00032200ff027b82 */ /* 0x00de220000000a00 */
[----:B------:R-:W-:Y:S01]  /*0e80*/  ULDC.64 UR12, c[0x0][0x208] ;  /* 0x00008200000c7ab9 */ /* 0x000fe20000000a00 */
[----:B------:R-:W-:Y:S01]  /*0e90*/  ULDC.64 UR8, c[0x0][0xa28] ;  /* 0x00028a0000087ab9 */ /* 0x000fe20000000a00 */
[----:B------:R-:W-:Y:S01]  /*0ea0*/  ULDC.64 UR10, c[0x0][0xa20] ;  /* 0x00028800000a7ab9 */ /* 0x000fe20000000a00 */
[----:B0-----:R-:W-:-:S06]  /*0eb0*/  IMAD.WIDE R2, R7, 0x4, R2 ;  /* 0x0000000407027825 */ /* 0x001fcc00078e0202 */
[----:B------:R-:W2:Y:S01]  /*0ec0*/  LDG.E R2, desc[UR12][R2.64] ;  /* 0x0000000c02027981 */ /* 0x000ea2000c1e1900 */
[----:B------:R-:W-:Y:S02]  /*0ed0*/  UISETP.NE.U32.AND UP0, UPT, UR8, URZ, UPT ;  /* 0x0000003f0800728c */ /* 0x000fe4000bf05070 */
[----:B------:R-:W-:Y:S02]  /*0ee0*/  UISETP.NE.U32.AND UP1, UPT, UR10, URZ, UPT ;  /* 0x0000003f0a00728c */ /* 0x000fe4000bf25070 */
[----:B------:R-:W-:Y:S02]  /*0ef0*/  UISETP.NE.AND.EX UP0, UPT, UR9, URZ, UPT, UP0 ;  /* 0x0000003f0900728c */ /* 0x000fe4000bf05300 */
[----:B------:R-:W-:-:S04]  /*0f00*/  UISETP.NE.AND.EX UP1, UPT, UR11, URZ, UPT, UP1 ;  /* 0x0000003f0b00728c */ /* 0x000fc8000bf25310 */
[----:B------:R-:W-:Y:S02]  /*0f10*/  PLOP3.LUT P0, PT, PT, PT, UP0, 0x80, 0x0 ;  /* 0x000000000000781c */ /* 0x000fe40003f0f008 */
[----:B------:R-:W-:Y:S02]  /*0f20*/  PLOP3.LUT P1, PT, PT, PT, UP1, 0x80, 0x0 ;  /* 0x000000000000781c */ /* 0x000fe40003f2f018 */
[----:B--2---:R-:W-:-:S13]  /*0f30*/  R2UR UR4, R2 ;  /* 0x00000000020472ca */ /* 0x004fda00000e0000 */
[----:B------:R-:W-:Y:S02]  /*0f40*/  USHF.R.S32.HI UR7, URZ, 0x1f, UR4 ;  /* 0x0000001f3f077899 */ /* 0x000fe40008011404 */
[----:B------:R-:W-:Y:S01]  /*0f50*/  IMAD.U32 R216, RZ, RZ, UR4 ;  /* 0x00000004ffd87e24 */ /* 0x000fe2000f8e00ff */
[----:B------:R-:W-:Y:S02]  /*0f60*/  @UP0 ULEA UR8, UP2, UR4, UR8, 0x2 ;  /* 0x0000000804080291 */ /* 0x000fe4000f84103f */
[----:B------:R-:W-:Y:S02]  /*0f70*/  @UP1 ULEA UR10, UP3, UR4, UR10, 0x2 ;  /* 0x0000000a040a1291 */ /* 0x000fe4000f86103f */
[----:B------:R-:W-:Y:S01]  /*0f80*/  @UP0 ULEA.HI.X UR9, UR4, UR9, UR7, 0x2, UP2 ;  /* 0x0000000904090291 */ /* 0x000fe200090f1407 */
[----:B------:R-:W-:Y:S01]  /*0f90*/  IMAD.U32 R215, RZ, RZ, UR6 ;  /* 0x00000006ffd77e24 */ /* 0x000fe2000f8e00ff */
[----:B------:R-:W-:Y:S01]  /*0fa0*/  @UP1 ULEA.HI.X UR11, UR4, UR11, UR7, 0x2, UP3 ;  /* 0x0000000b040b1291 */ /* 0x000fe200098f1407 */
[----:B------:R-:W-:Y:S01]  /*0fb0*/  IMAD.U32 R2, RZ, RZ, UR8 ;  /* 0x00000008ff027e24 */ /* 0x000fe2000f8e00ff */
[----:B------:R-:W-:Y:S01]  /*0fc0*/  ULDC UR6, c[0x0][0x2f0] ;  /* 0x0000bc0000067ab9 */ /* 0x000fe20000000800 */
[----:B------:R-:W-:Y:S01]  /*0fd0*/  IMAD.U32 R4, RZ, RZ, UR10 ;  /* 0x0000000aff047e24 */ /* 0x000fe2000f8e00ff */
[----:B------:R-:W-:Y:S01]  /*0fe0*/  ULDC UR4, c[0x0][0x424] ;  /* 0x0001090000047ab9 */ /* 0x000fe20000000800 */
[----:B------:R-:W-:Y:S01]  /*0ff0*/  IMAD.U32 R3, RZ, RZ, UR9 ;  /* 0x00000009ff037e24 */ /* 0x000fe2000f8e00ff */
[----:B------:R-:W-:Y:S01]  /*1000*/  ULDC.64 UR8, c[0x0][0x418] ;  /* 0x0001060000087ab9 */ /* 0x000fe20000000a00 */
[----:B------:R-:W-:Y:S01]  /*1010*/  IMAD.U32 R5, RZ, RZ, UR11 ;  /* 0x0000000bff057e24 */ /* 0x000fe2000f8e00ff */
[----:B------:R-:W-:Y:S01]  /*1020*/  UMOV UR60, URZ ;  /* 0x0000003f003c7c82 */ /* 0x000fe20008000000 */
[----:B------:R-:W-:Y:S01]  /*1030*/  IMAD.U32 R218, RZ, RZ, UR7 ;  /* 0x00000007ffda7e24 */ /* 0x000fe2000f8e00ff */
[----:B------:R-:W2:Y:S04]  /*1040*/  @P0 LDG.E R2, desc[UR12][R2.64] ;  /* 0x0000000c02020981 */ /* 0x000ea8000c1e1900 */
[----:B------:R-:W3:Y:S01]  /*1050*/  @P1 LDG.E R4, desc[UR12][R4.64] ;  /* 0x0000000c04041981 */ /* 0x000ee2000c1e1900 */
[----:B------:R-:W-:Y:S01]  /*1060*/  UISETP.NE.U32.AND UP0, UPT, UR8, URZ, UPT ;  /* 0x0000003f0800728c */ /* 0x000fe2000bf05070 */
[----:B------:R-:W-:Y:S01]  /*1070*/  IMAD.MOV.U32 R0, RZ, RZ, RZ ;  /* 0x000000ffff007224 */ /* 0x000fe200078e00ff */
[----:B------:R-:W-:-:S02]  /*1080*/  CS2R R150, SRZ ;  /* 0x0000000000967805 */ /* 0x000fc4000001ff00 */
[----:B------:R-:W-:Y:S01]  /*1090*/  CS2R R148, SRZ ;  /* 0x0000000000947805 */ /* 0x000fe2000001ff00 */
[----:B------:R-:W-:Y:S01]  /*10a0*/  UISETP.NE.AND.EX UP0, UPT, UR9, URZ, UPT, UP0 ;  /* 0x0000003f0900728c */ /* 0x000fe2000bf05300 */
[----:B------:R-:W-:Y:S02]  /*10b0*/  CS2R R146, SRZ ;  /* 0x0000000000927805 */ /* 0x000fe4000001ff00 */
[----:B------:R-:W-:Y:S02]  /*10c0*/  CS2R R144, SRZ ;  /* 0x0000000000907805 */ /* 0x000fe4000001ff00 */
[----:B------:R-:W-:Y:S01]  /*10d0*/  CS2R R142, SRZ ;  /* 0x00000000008e7805 */ /* 0x000fe2000001ff00 */
[----:B------:R-:W-:Y:S01]  /*10e0*/  USEL UR4, UR4, 0x1, UP0 ;  /* 0x0000000104047887 */ /* 0x000fe20008000000 */
[----:B------:R-:W-:Y:S02]  /*10f0*/  CS2R R140, SRZ ;  /* 0x00000000008c7805 */ /* 0x000fe4000001ff00 */
[----:B------:R-:W-:-:S02]  /*1100*/  CS2R R138, SRZ ;  /* 0x00000000008a7805 */ /* 0x000fc4000001ff00 */
[----:B------:R-:W-:Y:S01]  /*1110*/  CS2R R136, SRZ ;  /* 0x0000000000887805 */ /* 0x000fe2000001ff00 */
[----:B------:R-:W-:Y:S01]  /*1120*/  UIMAD UR4, UR4, UR6, URZ ;  /* 0x00000006040472a4 */ /* 0x000fe2000f8e023f */
        /* <DEDUP_REMOVED lines=13> */
[----:B------:R-:W-:Y:S01]  /*1200*/  CS2R R108, SRZ ;  /* 0x00000000006c7805 */ /* 0x000fe2000001ff00 */
[----:B------:R-:W-:Y:S01]  /*1210*/  IMAD.MOV.U32 R170, RZ, RZ, RZ ;  /* 0x000000ffffaa7224 */ /* 0x000fe200078e00ff */
        /* <DEDUP_REMOVED lines=11> */
[----:B-1----:R-:W-:Y:S02]  /*12d0*/  CS2R R84, SRZ ;  /* 0x0000000000547805 */ /* 0x002fe4000001ff00 */
[----:B------:R-:W-:Y:S01]  /*12e0*/  CS2R R80, SRZ ;  /* 0x0000000000507805 */ /* 0x000fe2000001ff00 */
[----:B------:R-:W-:Y:S01]  /*12f0*/  IMAD.MOV.U32 R19, RZ, RZ, RZ ;  /* 0x000000ffff137224 */ /* 0x000fe200078e00ff */
[----:B------:R-:W-:Y:S02]  /*1300*/  CS2R R74, SRZ ;  /* 0x00000000004a7805 */ /* 0x000fe4000001ff00 */
[----:B------:R-:W-:Y:S01]  /*1310*/  CS2R R76, SRZ ;  /* 0x00000000004c7805 */ /* 0x000fe2000001ff00 */
[----:B------:R-:W-:Y:S01]  /*1320*/  IMAD.MOV.U32 R153, RZ, RZ, RZ ;  /* 0x000000ffff997224 */ /* 0x000fe200078e00ff */
        /* <DEDUP_REMOVED lines=17> */
[----:B------:R-:W-:Y:S02]  /*1440*/  MOV R214, UR5 ;  /* 0x0000000500d67c02 */ /* 0x000fe40008000f00 */
[----:B--2---:R-:W-:Y:S02]  /*1450*/  @P0 R2UR UR60, R2 ;  /* 0x00000000023c02ca */ /* 0x004fe400000e0000 */
[----:B------:R-:W-:-:S02]  /*1460*/  CS2R R2, SRZ ;  /* 0x0000000000027805 */ /* 0x000fc4000001ff00 */
[----:B------:R-:W-:Y:S02]  /*1470*/  PLOP3.LUT P0, PT, PT, PT, PT, 0x80, 0x0 ;  /* 0x000000000000781c */ /* 0x000fe40003f0f070 */
[----:B---3--:R-:W-:Y:S01]  /*1480*/  @P1 R2UR UR4, R4 ;  /* 0x00000000040412ca */ /* 0x008fe200000e0000 */
[----:B----4-:R-:W-:-:S14]  /*1490*/  @P1 BRA `(.L_x_389) ;  /* 0x00000000003c1947 */ /* 0x010fdc0003800000 */
[----:B------:R-:W-:Y:S02]  /*14a0*/  ULDC.64 UR6, c[0x0][0xa08] ;  /* 0x0002820000067ab9 */ /* 0x000fe40000000a00 */
[----:B------:R-:W-:-:S04]  /*14b0*/  ISETP.NE.U32.AND P1, PT, RZ, UR6, PT ;  /* 0x00000006ff007c0c */ /* 0x000fc8000bf25070 */
[----:B------:R-:W-:-:S13]  /*14c0*/  ISETP.NE.AND.EX P1, PT, RZ, UR7, PT, P1 ;  /* 0x00000007ff007c0c */ /* 0x000fda000bf25310 */
[----:B------:R-:W-:Y:S05]  /*14d0*/  @!P1 BRA `(.L_x_389) ;  /* 0x00000000002c9947 */ /* 0x000fea0003800000 */
[----:B------:R-:W-:Y:S01]  /*14e0*/  R2UR UR8, R216 ;  /* 0x00000000d80872ca */ /* 0x000fe200000e0000 */
[----:B------:R-:W-:Y:S01]  /*14f0*/  ULDC.64 UR4, c[0x0][0xa08] ;  /* 0x0002820000047ab9 */ /* 0x000fe20000000a00 */
[----:B------:R-:W-:-:S11]  /*1500*/  ULDC.64 UR6, c[0x0][0x208] ;  /* 0x0000820000067ab9 */ /* 0x000fd60000000a00 */
[----:B------:R-:W-:-:S06]  /*1510*/  UIMAD.WIDE UR4, UR8, 0x4, UR4 ;  /* 0x00000004080478a5 */ /* 0x000fcc000f8e0204 */
[----:B------:R-:W-:Y:S02]  /*1520*/  IMAD.U32 R4, RZ, RZ, UR4 ;  /* 0x00000004ff047e24 */ /* 0x000fe4000f8e00ff */
[----:B------:R-:W-:-:S05]  /*1530*/  IMAD.U32 R5, RZ, RZ, UR5 ;  /* 0x00000005ff057e24 */ /* 0x000fca000f8e00ff */
[----:B------:R-:W2:Y:S04]  /*1540*/  LDG.E R7, desc[UR6][R4.64] ;  /* 0x0000000604077981 */ /* 0x000ea8000c1e1900 */
[----:B------:R-:W3:Y:S01]  /*1550*/  LDG.E R6, desc[UR6][R4.64+0x4] ;  /* 0x0000040604067981 */ /* 0x000ee2000c1e1900 */
[----:B--2---:R-:W-:Y:S02]  /*1560*/  R2UR UR4, R7 ;  /* 0x00000000070472ca */ /* 0x004fe400000e0000 */
[----:B---3--:R-:W-:-:S13]  /*1570*/  R2UR UR5, R6 ;  /* 0x00000000060572ca */ /* 0x008fda00000e0000 */
[----:B------:R-:W-:-:S12]  /*1580*/  UIADD3 UR4, -UR4, UR5, URZ ;  /* 0x0000000504047290 */ /* 0x000fd8000fffe13f */
.L_x_389:
[----:B------:R-:W-:Y:S01]  /*1590*/  UIADD3 UR60, -UR60, UR4, URZ ;  /* 0x000000043c3c7290 */ /* 0x000fe2000fffe13f */
[----:B------:R-:W-:Y:S01]  /*15a0*/  IMAD.MOV.U32 R40, RZ, RZ, RZ ;  /* 0x000000ffff287224 */ /* 0x000fe200078e00ff */
[----:B------:R-:W-:Y:S02]  /*15b0*/  CS2R R162, SRZ ;  /* 0x0000000000a27805 */ /* 0x000fe4000001ff00 */
[----:B------:R-:W-:Y:S01]  /*15c0*/  CS2R R34, SRZ ;  /* 0x0000000000227805 */ /* 0x000fe2000001ff00 */
[----:B------:R-:W-:Y:S01]  /*15d0*/  UIADD3 UR4, UR60, 0x4f, URZ ;  /* 0x0000004f3c047890 */ /* 0x000fe2000fffe03f */
[----:B------:R-:W-:Y:S01]  /*15e0*/  CS2R R36, SRZ ;  /* 0x0000000000247805 */ /* 0x000fe2000001ff00 */
[----:B------:R-:W-:Y:S01]  /*15f0*/  UISETP.GE.AND UP0, UPT, UR60, 0x1, UPT ;  /* 0x000000013c00788c */ /* 0x000fe2000bf06270 */
[----:B------:R-:W-:Y:S01]  /*1600*/  CS2R R32, SRZ ;  /* 0x0000000000207805 */ /* 0x000fe2000001ff00 */
[----:B------:R-:W-:Y:S01]  /*1610*/  UIMAD.WIDE UR4, UR4, 0x66666667, URZ ;  /* 0x66666667040478a5 */ /* 0x000fe2000f8e023f */
[----:B------:R-:W-:Y:S01]  /*1620*/  IMAD.MOV.U32 R8, RZ, RZ, RZ ;  /* 0x000000ffff087224 */ /* 0x000fe200078e00ff */
[----:B------:R-:W-:-:S02]  /*1630*/  CS2R R26, SRZ ;  /* 0x00000000001a7805 */ /* 0x000fc4000001ff00 */
[----:B------:R-:W-:Y:S02]  /*1640*/  CS2R R28, SRZ ;  /* 0x00000000001c7805 */ /* 0x000fe4000001ff00 */
[----:B------:R-:W-:Y:S01]  /*1650*/  PLOP3.LUT P1, PT, PT, PT, UP0, 0x80, 0x0 ;  /* 0x000000000000781c */ /* 0x000fe20003f2f008 */
[----:B------:R-:W-:Y:S01]  /*1660*/  USHF.R.U32.HI UR4, URZ, 0x1f, UR5 ;  /* 0x0000001f3f047899 */ /* 0x000fe20008011605 */
[----:B------:R-:W-:Y:S01]  /*1670*/  IMAD.MOV.U32 R10, RZ, RZ, RZ ;  /* 0x000000ffff0a7224 */ /* 0x000fe200078e00ff */
[----:B------:R-:W-:Y:S02]  /*1680*/  CS2R R24, SRZ ;  /* 0x0000000000187805 */ /* 0x000fe4000001ff00 */
[----:B------:R-:W-:-:S06]  /*1690*/  ULEA.HI.SX32 UR4, UR5, UR4, 0x1b ;  /* 0x0000000405047291 */ /* 0x000fcc000f8fda3f */
[----:B------:R-:W-:Y:S02]  /*16a0*/  IMAD.U32 R152, RZ, RZ, UR4 ;  /* 0x00000004ff987e24 */ /* 0x000fe4000f8e00ff */
[----:B------:R-:W-:Y:S05]  /*16b0*/  @!P1 BRA `(.L_x_390) ;  /* 0x0000009c00649947 */ /* 0x000fea0003800000 */
[----:B------:R-:W0:Y:S01]  /*16c0*/  SHFL.IDX PT, R0, R221, RZ, 0x1f ;  /* 0x00001fffdd007589 */ /* 0x000e2200000e0000 */
[----:B------:R-:W1:Y:S01]  /*16d0*/  S2UR UR7, SR_CgaCtaId ;  /* 0x00000000000779c3 */ /* 0x000e620000008800 */
[----:B------:R-:W-:Y:S01]  /*16e0*/  UMOV UR6, 0x400 ;  /* 0x0000040000067882 */ /* 0x000fe20000000000 */
[----:B0-----:R-:W-:Y:S01]  /*16f0*/  R2UR UR4, R0 ;  /* 0x00000000000472ca */ /* 0x001fe200000e0000 */
[----:B-1----:R-:W-:-:S04]  /*1700*/  ULEA UR6, UR7, UR6, 0x18 ;  /* 0x0000000607067291 */ /* 0x002fc8000f8ec03f */
[----:B------:R-:W-:-:S04]  /*1710*/  UIADD3 UR6, UR6, 0x14400, URZ ;  /* 0x0001440006067890 */ /* 0x000fc8000fffe03f */
[----:B------:R-:W-:-:S04]  /*1720*/  ULOP3.LUT UP0, URZ, UR6, 0x9f, URZ, 0xc0, !UPT ;  /* 0x0000009f063f7892 */ /* 0x000fc8000f80c03f */
[----:B------:R-:W-:Y:S02]  /*1730*/  ULEA.HI UR5, UR4, UR4, URZ, 0x1 ;  /* 0x0000000404057291 */ /* 0x000fe4000f8f083f */
[----:B------:R-:W-:Y:S02]  /*1740*/  PLOP3.LUT P0, PT, PT, PT, UP0, 0x80, 0x0 ;  /* 0x000000000000781c */ /* 0x000fe40003f0f008 */
[----:B------:R-:W-:-:S04]  /*1750*/  ULOP3.LUT UR5, UR5, 0x1e, URZ, 0xc0, !UPT ;  /* 0x0000001e05057892 */ /* 0x000fc8000f8ec03f */
[----:B------:R-:W-:-:S04]  /*1760*/  UIADD3 UR5, UR4, -UR5, URZ ;  /* 0x8000000504057290 */ /* 0x000fc8000fffe03f */
[----:B------:R-:W-:-:S04]  /*1770*/  ULEA UR5, UR5, UR6, 0xd ;  /* 0x0000000605057291 */ /* 0x000fc8000f8e683f */
[----:B------:R-:W-:-:S04]  /*1780*/  USHF.R.U32.HI UR5, URZ, 0x4, UR5 ;  /* 0x000000043f057899 */ /* 0x000fc80008011605 */
[----:B------:R-:W-:Y:S01]  /*1790*/  ULOP3.LUT UR36, UR5, 0x3fff, URZ, 0xc0, !UPT ;  /* 0x00003fff05247892 */ /* 0x000fe2000f8ec03f */
[----:B------:R-:W-:Y:S11]  /*17a0*/  @!P0 BRA `(.L_x_391) ;  /* 0x0000000000408947 */ /* 0x000ff60003800000 */
        /* <DEDUP_REMOVED lines=16> */
.L_x_391:
[----:B------:R-:W0:Y:S01]  /*18b0*/  S2UR UR5, SR_CgaCtaId ;  /* 0x00000000000579c3 */ /* 0x000e220000008800 */
[----:B------:R-:W-:Y:S01]  /*18c0*/  LEA.HI R0, R219, R219, RZ, 0x1 ;  /* 0x000000dbdb007211 */ /* 0x000fe200078f08ff */
[----:B------:R-:W-:Y:S01]  /*18d0*/  UMOV UR4, 0x400 ;  /* 0x0000040000047882 */ /* 0x000fe20000000000 */
[----:B------:R-:W-:Y:S01]  /*18e0*/  R2UR UR6, R226 ;  /* 0x00000000e20672ca */ /* 0x000fe200000e0000 */
[----:B------:R-:W-:Y:S01]  /*18f0*/  BSSY B0, `(.L_x_392) ;  /* 0x000000a000007945 */ /* 0x000fe20003800000 */
[----:B------:R-:W-:-:S05]  /*1900*/  LOP3.LUT R0, R0, 0xfffffffe, RZ, 0xc0, !PT ;  /* 0xfffffffe00007812 */ /* 0x000fca00078ec0ff */
[----:B------:R-:W-:-:S05]  /*1910*/  IMAD.IADD R0, R219, 0x1, -R0 ;  /* 0x00000001db007824 */ /* 0x000fca00078e0a00 */
[----:B------:R-:W-:Y:S01]  /*1920*/  SHF.L.U32 R0, R0, 0x1f, RZ ;  /* 0x0000001f00007819 */ /* 0x000fe200000006ff */
[----:B------:R-:W-:-:S05]  /*1930*/  IMAD.U32 R2, RZ, RZ, UR6 ;  /* 0x00000006ff027e24 */ /* 0x000fca000f8e00ff */
[----:B------:R-:W-:Y:S01]  /*1940*/  ISETP.NE.AND P0, PT, R2, 0x3, PT ;  /* 0x000000030200780c */ /* 0x000fe20003f05270 */
[----:B0-----:R-:W-:-:S06]  /*1950*/  ULEA UR4, UR5, UR4, 0x18 ;  /* 0x0000000405047291 */ /* 0x001fcc000f8ec03f */
[----:B------:R-:W-:-:S04]  /*1960*/  IMAD.U32 R5, RZ, RZ, UR4 ;  /* 0x00000004ff057e24 */ /* 0x000fc8000f8e00ff */
[----:B------:R-:W0:Y:S02]  /*1970*/  SYNCS.PHASECHK.TRANS64.TRYWAIT P1, [R5+URZ+0x38800], R0 ;  /* 0x03880000050075a7 */ /* 0x000e24000802017f */
[----:B0-----:R-:W-:Y:S05]  /*1980*/  @!P1 BRA `(.L_x_393) ;  /* 0x0000013800389947 */ /* 0x001fea0003800000 */
.L_x_567:
[----:B------:R-:W-:Y:S05]  /*1990*/  BSYNC B0 ;  /* 0x0000000000007941 */ /* 0x000fea0003800000 */
.L_x_392:
[----:B------:R-:W-:Y:S05]  /*19a0*/  @!P0 BRA `(.L_x_394) ;  /* 0x0000000000048947 */ /* 0x000fea0003800000 */
[----:B------:R-:W-:Y:S01]  /*19b0*/  BPT.TRAP 0x1 ;  /* 0x000000040000795c */ /* 0x000fe20000300000 */
.L_x_394:
[----:B0-----:R-:W-:Y:S01]  /*19c0*/  IMAD R0, R16, 0x8, R5 ;  /* 0x0000000810007824 */ /* 0x001fe200078e0205 */
[----:B------:R-:W-:-:S04]  /*19d0*/  SHF.L.U32 R3, R17, 0x1f, RZ ;  /* 0x0000001f11037819 */ /* 0x000fc800000006ff */
[----:B------:R0:W1:Y:S01]  /*19e0*/  SYNCS.PHASECHK.TRANS64.TRYWAIT P2, [R0+URZ+0x38830], R3 ;  /* 0x03883003000075a7 */ /* 0x000062000804017f */
[----:B------:R-:W-:Y:S05]  /*19f0*/  @!P0 BRA `(.L_x_395) ;  /* 0x0000000000048947 */ /* 0x000fea0003800000 */
[----:B------:R-:W-:Y:S01]  /*1a00*/  BPT.TRAP 0x1 ;  /* 0x000000040000795c */ /* 0x000fe20000300000 */
.L_x_395:
[----:B------:R-:W2:Y:S01]  /*1a10*/  S2R R2, SR_TID.X ;  /* 0x0000000000027919 */ /* 0x000ea20000002100 */
[----:B------:R-:W-:Y:S01]  /*1a20*/  IMAD.MOV.U32 R151, RZ, RZ, RZ ;  /* 0x000000ffff977224 */ /* 0x000fe200078e00ff */
[----:B--2---:R-:W-:Y:S01]  /*1a30*/  LOP3.LUT P1, RZ, R2, 0x7f, RZ, 0xc0, !PT ;  /* 0x0000007f02ff7812 */ /* 0x004fe2000782c0ff */
[----:B-1----:R-:W-:-:S12]  /*1a40*/  @P2 BRA `(.L_x_396) ;  /* 0x0000000000082947 */ /* 0x002fd80003800000 */
[----:B------:R-:W1:Y:S02]  /*1a50*/  SYNCS.PHASECHK.TRANS64.TRYWAIT P2, [R0+URZ+0x38830], R3 ;  /* 0x03883003000075a7 */ /* 0x000e64000804017f */
[----:B-1----:R-:W-:Y:S05]  /*1a60*/  @!P2 BRA `(.L_x_397) ;  /* 0x000001380014a947 */ /* 0x002fea0003800000 */
.L_x_396:
[----:B------:R-:W-:Y:S05]  /*1a70*/  WARPSYNC.ALL ;  /* 0x0000000000007948 */ /* 0x000fea0003800000 */
[----:B------:R-:W-:Y:S01]  /*1a80*/  R2UR UR4, R5 ;  /* 0x00000000050472ca */ /* 0x000fe200000e0000 */
[----:B------:R-:W-:Y:S01]  /*1a90*/  ULOP3.LUT UR5, UR36, 0x10000, URZ, 0xfc, !UPT ;  /* 0x0001000024057892 */ /* 0x000fe2000f8efc3f */
[----:B------:R-:W-:Y:S01]  /*1aa0*/  R2UR UR6, R16 ;  /* 0x00000000100672ca */ /* 0x000fe200000e0000 */
[----:B------:R-:W-:Y:S01]  /*1ab0*/  WARPGROUP.ARRIVE ;  /* 0x00000000000079c5 */ /* 0x000fe20000000000 */
[----:B------:R-:W-:Y:S01]  /*1ac0*/  UMOV UR9, 0x40000040 ;  /* 0x4000004000097882 */ /* 0x000fe20000000000 */
[----:B------:R-:W-:Y:S01]  /*1ad0*/  UMOV UR11, 0x40000040 ;  /* 0x40000040000b7882 */ /* 0x000fe20000000000 */
[----:B------:R-:W-:Y:S01]  /*1ae0*/  UMOV UR21, UR9 ;  /* 0x0000000900157c82 */ /* 0x000fe20008000000 */
[----:B------:R-:W-:Y:S01]  /*1af0*/  IMAD.U32 R13, RZ, RZ, UR9 ;  /* 0x00000009ff0d7e24 */ /* 0x000fe2000f8e00ff */
[----:B------:R-:W-:Y:S01]  /*1b00*/  UMOV UR8, UR5 ;  /* 0x0000000500087c82 */ /* 0x000fe20008000000 */
[----:B------:R-:W-:Y:S01]  /*1b10*/  UMOV UR13, UR21 ;  /* 0x00000015000d7c82 */ /* 0x000fe20008000000 */
[----:B------:R-:W-:Y:S01]  /*1b20*/  UMOV UR20, UR8 ;  /* 0x0000000800147c82 */ /* 0x000fe20008000000 */
[----:B------:R-:W-:Y:S01]  /*1b30*/  IMAD.U32 R12, RZ, RZ, UR8 ;  /* 0x00000008ff0c7e24 */ /* 0x000fe2000f8e00ff */
[----:B------:R-:W-:Y:S01]  /*1b40*/  UMOV UR12, UR20 ;  /* 0x00000014000c7c82 */ /* 0x000fe20008000000 */
[----:B------:R-:W-:Y:S01]  /*1b50*/  UIADD3 UR4, UR4, 0x24400, URZ ;  /* 0x0002440004047890 */ /* 0x000fe2000fffe03f */
[----:B------:R-:W-:Y:S01]  /*1b60*/  P2R R64, PR, RZ, 0x1 ;  /* 0x00000001ff407803 */ /* 0x000fe20000000000 */
[----:B------:R-:W-:Y:S01]  /*1b70*/  UMOV UR15, 0x40000040 ;  /* 0x40000040000f7882 */ /* 0x000fe20000000000 */
[----:B------:R-:W-:Y:S01]  /*1b80*/  UMOV UR16, UR20 ;  /* 0x0000001400107c82 */ /* 0x000fe20008000000 */
[----:B------:R-:W-:Y:S01]  /*1b90*/  USHF.R.U32.HI UR4, URZ, 0x4, UR4 ;  /* 0x000000043f047899 */ /* 0x000fe20008011604 */
[----:B01----:R-:W-:Y:S01]  /*1ba0*/  @!P1 VIADD R0, R0, 0x38840 ;  /* 0x0003884000009836 */ /* 0x003fe20000000000 */
[----:B------:R-:W-:Y:S01]  /*1bb0*/  UMOV UR17, UR21 ;  /* 0x0000001500117c82 */ /* 0x000fe20008000000 */
[----:B------:R-:W-:Y:S01]  /*1bc0*/  UMOV UR19, 0x40000040 ;  /* 0x4000004000137882 */ /* 0x000fe20000000000 */
[----:B------:R-:W-:Y:S01]  /*1bd0*/  ULOP3.LUT UR4, UR4, 0x3fff, URZ, 0xc0, !UPT ;  /* 0x00003fff04047892 */ /* 0x000fe2000f8ec03f */
[--C-:B------:R-:W-:Y:S01]  /*1be0*/  IMAD.MOV.U32 R150, RZ, RZ, R151.reuse ;  /* 0x000000ffff967224 */ /* 0x100fe200078e0097 */
[----:B------:R-:W-:Y:S01]  /*1bf0*/  UMOV UR23, 0x40000040 ;  /* 0x4000004000177882 */ /* 0x000fe20000000000 */
[----:B------:R-:W-:Y:S01]  /*1c00*/  UMOV UR27, 0x40000040 ;  /* 0x40000040001b7882 */ /* 0x000fe20000000000 */
[----:B------:R-:W-:Y:S01]  /*1c10*/  ULOP3.LUT UR7, UR4, 0x10000, URZ, 0xfc, !UPT ;  /* 0x0001000004077892 */ /* 0x000fe2000f8efc3f */
[----:B------:R-:W-:Y:S01]  /*1c20*/  @!P1 PRMT R0, RZ, 0x654, R0 ;  /* 0x00000654ff009816 */ /* 0x000fe20000000000 */
[----:B------:R-:W-:Y:S01]  /*1c30*/  UMOV UR31, 0x40000040 ;  /* 0x40000040001f7882 */ /* 0x000fe20000000000 */
[----:B------:R-:W-:Y:S01]  /*1c40*/  UMOV UR35, 0x40000040 ;  /* 0x4000004000237882 */ /* 0x000fe20000000000 */
[----:B------:R-:W-:Y:S01]  /*1c50*/  UIMAD UR4, UR6, 0xa00, UR7 ;  /* 0x00000a00060478a4 */ /* 0x000fe2000f8e0207 */
[--C-:B------:R-:W-:Y:S01]  /*1c60*/  IMAD.MOV.U32 R149, RZ, RZ, R151.reuse ;  /* 0x000000ffff957224 */ /* 0x100fe200078e0097 */
[----:B------:R-:W-:Y:S01]  /*1c70*/  UIADD3 UR6, UR5, 0x2, URZ ;  /* 0x0000000205067890 */ /* 0x000fe2000fffe03f */
[----:B------:R-:W-:Y:S01]  /*1c80*/  IMAD.U32 R19, RZ, RZ, UR7 ;  /* 0x00000007ff137e24 */ /* 0x000fe2000f8e00ff */
[----:B------:R-:W-:Y:S01]  /*1c90*/  UIADD3 UR14, UR4, 0x100, URZ ;  /* 0x00000100040e7890 */ /* 0x000fe2000fffe03f */
[-C--:B------:R-:W-:Y:S01]  /*1ca0*/  MOV R148, R151.reuse ;  /* 0x0000009700947202 */ /* 0x080fe20000000f00 */
[----:B------:R-:W-:Y:S01]  /*1cb0*/  UIADD3 UR18, UR4, 0x180, URZ ;  /* 0x0000018004127890 */ /* 0x000fe2000fffe03f */
[--C-:B------:R-:W-:Y:S01]  /*1cc0*/  IMAD.MOV.U32 R147, RZ, RZ, R151.reuse ;  /* 0x000000ffff937224 */ /* 0x100fe200078e0097 */
[----:B------:R-:W-:Y:S01]  /*1cd0*/  UMOV UR10, UR4 ;  /* 0x00000004000a7c82 */ /* 0x000fe20008000000 */
[----:B------:R-:W-:Y:S01]  /*1ce0*/  UIADD3 UR7, UR4, 0x2, URZ ;  /* 0x0000000204077890 */ /* 0x000fe2000fffe03f */
        /* <DEDUP_REMOVED lines=36> */
[----:B------:R-:W-:Y:S01]  /*1f30*/  MOV R74, R151 ;  /* 0x00000097004a7202 */ /* 0x000fe20000000f00 */
        /* <DEDUP_REMOVED lines=211> */
[----:B------:R-:W-:Y:S02]  /*2c70*/  UIADD3 UR10, UR4, 0x780, URZ ;  /* 0x00000780040a7890 */ /* 0x000fe4000fffe03f */
        /* <DEDUP_REMOVED lines=316> */
[----:B------:R-:W-:Y:S01]  /*4040*/  R2UR UR12, R3 ;  /* 0x00000000030c72ca */ /* 0x000fe200000e0000 */
[----:B------:R-:W-:Y:S01]  /*4050*/  VIADD R3, R223, UR60 ;  /* 0x0000003cdf037c36 */ /* 0x000fe20008000000 */
[----:B------:R-:W-:Y:S01]  /*4060*/  R2UR UR13, R2 ;  /* 0x00000000020d72ca */ /* 0x000fe200000e0000 */
        /* <DEDUP_REMOVED lines=83> */
[----:B------:R-:W-:Y:S01]  /*45a0*/  ISETP.GT.AND P6, PT, R3, 0x11, PT ;  /* 0x000000110300780c */ /* 0x000fe20003fc4270 */
[----:B------:R-:W3:Y:S01]  /*45b0*/  MUFU.TANH R49, R49 ;  /* 0x0000003100317308 */ /* 0x000ee20000002400 */
[----:B--2---:R-:W-:Y:S01]  /*45c0*/  FSEL R15, R15, -INF , P5 ;  /* 0xff8000000f0f7808 */ /* 0x004fe20002800000 */
[----:B------:R-:W-:Y:S01]  /*45d0*/  FMUL.FTZ R55, R55, UR10 ;  /* 0x0000000a37377c20 */ /* 0x000fe20008410000 */
[----:B------:R-:W-:Y:S01]  /*45e0*/  ISETP.GT.AND P5, PT, R3, 0x18, PT ;  /* 0x000000180300780c */ /* 0x000fe20003fa4270 */
[----:B------:R-:W-:Y:S01]  /*45f0*/  IMAD.MOV.U32 R59, RZ, RZ, R151 ;  /* 0x000000ffff3b7224 */ /* 0x000fe200078e0097 */
[----:B0-----:R-:W-:-:S02]  /*4600*/  FSEL R62, R62, -INF , P4 ;  /* 0xff8000003e3e7808 */ /* 0x001fc40002000000 */
        /* <DEDUP_REMOVED lines=64> */
[----:B------:R-:W-:Y:S01]  /*4a10*/  FMNMX.FTZ R21, R45, R4, !PT ;  /* 0x000000042d157209 */ /* 0x000fe20007810000 */
[----:B------:R-:W-:-:S04]  /*4a20*/  ULDC UR5, c[0x0][0x988] ;  /* 0x0002620000057ab9 */ /* 0x000fc80000000800 */
        /* <DEDUP_REMOVED lines=41> */
[----:B-1----:R-:W-:-:S07]  /*4cc0*/  FSEL R25, R25, -INF , P4 ;  /* 0xff80000019197808 */ /* 0x002fce0002000000 */
[----:B------:R-:W1:Y:S01]  /*4cd0*/  MUFU.TANH R29, R29 ;  /* 0x0000001d001d7308 */ /* 0x000e620000002400 */
[----:B0-----:R-:W-:Y:S02]  /*4ce0*/  FSEL R38, R38, -INF , P2 ;  /* 0xff80000026267808 */ /* 0x001fe40001000000 */
[----:B------:R-:W-:Y:S02]  /*4cf0*/  ISETP.GT.AND P2, PT, R3, 0x49, PT ;  /* 0x000000490300780c */ /* 0x000fe40003f44270 */
[----:B------:R-:W-:-:S03]  /*4d00*/  FMNMX.FTZ R3, R25, R4, !PT ;  /* 0x0000000419037209 */ /* 0x000fc60007810000 */
        /* <DEDUP_REMOVED lines=14> */
[----:B0-----:R-:W-:Y:S02]  /*4df0*/  FMNMX.FTZ R14, R3, R4, !PT ;  /* 0x00000004030e7209 */ /* 0x001fe40007810000 */
[----:B------:R-:W-:-:S03]  /*4e00*/  FMNMX.FTZ R3, R2, R15, !PT ;  /* 0x0000000f02037209 */ /* 0x000fc60007810000 */
        /* <DEDUP_REMOVED lines=43> */
[----:B0-----:R-:W-:Y:S01]  /*50c0*/  F2FP.F16.F32.PACK_AB R208, R57, R56 ;  /* 0x0000003839d0723e */ /* 0x001fe200000000ff */
[----:B------:R-:W-:Y:S01]  /*50d0*/  IMAD.MOV.U32 R64, RZ, RZ, R151 ;  /* 0x000000ffff407224 */ /* 0x000fe200078e0097 */
[----:B------:R-:W-:-:S04]  /*50e0*/  FMNMX.FTZ R14, R38, R3, !PT ;  /* 0x00000003260e7209 */ /* 0x000fc80007810000 */
        /* <DEDUP_REMOVED lines=8> */
[----:B------:R-:W-:Y:S04]  /*5170*/  MUFU.EX2 R52, R52 ;  /* 0x0000003400347308 */ /* 0x000fe80000000800 */
[----:B------:R-:W1:Y:S04]  /*5180*/  SHFL.BFLY PT, R3, R14, 0x2, 0x1f ;  /* 0x0c401f000e037f89 */ /* 0x000e6800000e0000 */
        /* <DEDUP_REMOVED lines=12> */
[----:B-1----:R-:W-:Y:S02]  /*5250*/  FMNMX.FTZ R3, R20, R3, !PT ;  /* 0x0000000314037209 */ /* 0x002fe40007810000 */
[----:B---3--:R-:W-:-:S02]  /*5260*/  F2FP.F16.F32.PACK_AB R202, R45, R44 ;  /* 0x0000002c2dca723e */ /* 0x008fc400000000ff */
[C---:B------:R-:W-:Y:S01]  /*5270*/  FSETP.NEU.FTZ.AND P2, PT, R3.reuse, -INF , PT ;  /* 0xff8000000300780b */ /* 0x040fe20003f5d000 */
[----:B------:R-:W-:Y:S02]  /*5280*/  FMUL.FTZ R14, R3, UR5 ;  /* 0x00000005030e7c20 */ /* 0x000fe40008410000 */
[----:B------:R-:W-:Y:S03]  /*5290*/  MUFU.EX2 R36, R36 ;  /* 0x0000002400247308 */ /* 0x000fe60000000800 */
[----:B------:R-:W-:Y:S02]  /*52a0*/  FSEL R14, R14, RZ, P2 ;  /* 0x000000ff0e0e7208 */ /* 0x000fe40001000000 */
[----:B------:R-:W-:-:S03]  /*52b0*/  PLOP3.LUT P2, PT, PT, PT, UP0, 0x80, 0x0 ;  /* 0x000000000000781c */ /* 0x000fc60003f4f008 */
[--C-:B------:R-:W-:Y:S01]  /*52c0*/  FFMA.FTZ R2, R2, UR5, -R14.reuse ;  /* 0x0000000502027c23 */ /* 0x100fe2000801080e */
[--C-:B------:R-:W-:Y:S01]  /*52d0*/  FFMA.FTZ R15, R15, UR5, -R14.reuse ;  /* 0x000000050f0f7c23 */ /* 0x100fe2000801080e */
[--C-:B------:R-:W-:Y:S01]  /*52e0*/  FFMA.FTZ R62, R62, UR5, -R14.reuse ;  /* 0x000000053e3e7c23 */ /* 0x100fe2000801080e */
[--C-:B------:R-:W-:Y:S01]  /*52f0*/  FFMA.FTZ R63, R63, UR5, -R14.reuse ;  /* 0x000000053f3f7c23 */ /* 0x100fe2000801080e */
[--C-:B------:R-:W-:Y:S01]  /*5300*/  FFMA.FTZ R50, R50, UR5, -R14.reuse ;  /* 0x0000000532327c23 */ /* 0x100fe2000801080e */
[----:B------:R1:W-:Y:S01]  /*5310*/  MUFU.EX2 R209, R15 ;  /* 0x0000000f00d17308 */ /* 0x0003e20000000800 */
[--C-:B------:R-:W-:Y:S01]  /*5320*/  FFMA.FTZ R51, R51, UR5, -R14.reuse ;  /* 0x0000000533337c23 */ /* 0x100fe2000801080e */
[--C-:B------:R-:W-:Y:S01]  /*5330*/  FFMA.FTZ R54, R54, UR5, -R14.reuse ;  /* 0x0000000536367c23 */ /* 0x100fe2000801080e */
[--C-:B------:R-:W-:Y:S01]  /*5340*/  FFMA.FTZ R55, R55, UR5, -R14.reuse ;  /* 0x0000000537377c23 */ /* 0x100fe2000801080e */
[--C-:B------:R-:W-:Y:S01]  /*5350*/  FFMA.FTZ R42, R42, UR5, -R14.reuse ;  /* 0x000000052a2a7c23 */ /* 0x100fe2000801080e */
[--C-:B------:R-:W-:Y:S01]  /*5360*/  FFMA.FTZ R43, R43, UR5, -R14.reuse ;  /* 0x000000052b2b7c23 */ /* 0x100fe2000801080e */
[--C-:B------:R-:W-:Y:S01]  /*5370*/  FFMA.FTZ R46, R46, UR5, -R14.reuse ;  /* 0x000000052e2e7c23 */ /* 0x100fe2000801080e */
[--C-:B------:R-:W-:Y:S01]  /*5380*/  FFMA.FTZ R47, R47, UR5, -R14.reuse ;  /* 0x000000052f2f7c23 */ /* 0x100fe2000801080e */
[----:B------:R-:W3:Y:S01]  /*5390*/  MUFU.EX2 R2, R2 ;  /* 0x0000000200027308 */ /* 0x000ee20000000800 */
[----:B-1----:R-:W-:Y:S01]  /*53a0*/  FADD.FTZ R15, R56, R57 ;  /* 0x00000039380f7221 */ /* 0x002fe20000010000 */
[--C-:B------:R-:W-:Y:S01]  /*53b0*/  FFMA.FTZ R34, R34, UR5, -R14.reuse ;  /* 0x0000000522227c23 */ /* 0x100fe2000801080e */
[--C-:B------:R-:W-:Y:S01]  /*53c0*/  FFMA.FTZ R35, R35, UR5, -R14.reuse ;  /* 0x0000000523237c23 */ /* 0x100fe2000801080e */
[--C-:B------:R-:W-:Y:S01]  /*53d0*/  FFMA.FTZ R38, R38, UR5, -R14.reuse ;  /* 0x0000000526267c23 */ /* 0x100fe2000801080e */
[----:B------:R-:W-:Y:S01]  /*53e0*/  FADD.FTZ R20, R60, R15 ;  /* 0x0000000f3c147221 */ /* 0x000fe20000010000 */
[--C-:B------:R-:W-:Y:S01]  /*53f0*/  FFMA.FTZ R39, R39, UR5, -R14.reuse ;  /* 0x0000000527277c23 */ /* 0x100fe2000801080e */
[----:B------:R-:W-:Y:S01]  /*5400*/  FFMA.FTZ R26, R26, UR5, -R14 ;  /* 0x000000051a1a7c23 */ /* 0x000fe2000801080e */
[----:B------:R-:W1:Y:S01]  /*5410*/  MUFU.EX2 R62, R62 ;  /* 0x0000003e003e7308 */ /* 0x000e620000000800 */
[----:B------:R-:W-:Y:S01]  /*5420*/  FADD.FTZ R15, R61, R20 ;  /* 0x000000143d0f7221 */ /* 0x000fe20000010000 */
[--C-:B------:R-:W-:Y:S01]  /*5430*/  FFMA.FTZ R27, R27, UR5, -R14.reuse ;  /* 0x000000051b1b7c23 */ /* 0x100fe2000801080e */
[--C-:B------:R-:W-:Y:S01]  /*5440*/  FFMA.FTZ R30, R30, UR5, -R14.reuse ;  /* 0x000000051e1e7c23 */ /* 0x100fe2000801080e */
[----:B------:R-:W-:Y:S01]  /*5450*/  FFMA.FTZ R14, R31, UR5, -R14 ;  /* 0x000000051f0e7c23 */ /* 0x000fe2000801080e */
[----:B------:R-:W-:Y:S01]  /*5460*/  FADD.FTZ R20, R48, R15 ;  /* 0x0000000f30147221 */ /* 0x000fe20000010000 */
[----:B0-----:R-:W-:Y:S01]  /*5470*/  F2FP.F16.F32.PACK_AB R196, R33, R32 ;  /* 0x0000002021c4723e */ /* 0x001fe200000000ff */
[----:B------:R-:W-:Y:S01]  /*5480*/  IMAD.MOV.U32 R61, RZ, RZ, R151 ;  /* 0x000000ffff3d7224 */ /* 0x000fe200078e0097 */
[----:B------:R-:W0:Y:S01]  /*5490*/  MUFU.EX2 R63, R63 ;  /* 0x0000003f003f7308 */ /* 0x000e220000000800 */
[----:B---3--:R-:W-:Y:S01]  /*54a0*/  FADD.FTZ R15, R2, R209 ;  /* 0x000000d1020f7221 */ /* 0x008fe20000010000 */
[----:B------:R-:W-:Y:S01]  /*54b0*/  FADD.FTZ R29, R49, R20 ;  /* 0x00000014311d7221 */ /* 0x000fe20000010000 */
[----:B------:R-:W-:Y:S01]  /*54c0*/  F2FP.F16.F32.PACK_AB R209, R209, R2 ;  /* 0x00000002d1d1723e */ /* 0x000fe200000000ff */
[----:B------:R-:W-:-:S02]  /*54d0*/  IMAD.MOV.U32 R2, RZ, RZ, 0x3f800000 ;  /* 0x3f800000ff027424 */ /* 0x000fc400078e00ff */
[----:B------:R-:W-:Y:S01]  /*54e0*/  FADD.FTZ R58, R52, R29 ;  /* 0x0000001d343a7221 */ /* 0x000fe20000010000 */
[----:B------:R-:W-:Y:S01]  /*54f0*/  IMAD.MOV.U32 R60, RZ, RZ, R151 ;  /* 0x000000ffff3c7224 */ /* 0x000fe200078e0097 */
[----:B------:R-:W3:Y:S01]  /*5500*/  MUFU.EX2 R50, R50 ;  /* 0x0000003200327308 */ /* 0x000ee20000000800 */
[----:B-1----:R-:W-:Y:S01]  /*5510*/  FADD.FTZ R20, R62, R15 ;  /* 0x0000000f3e147221 */ /* 0x002fe20000010000 */
[----:B------:R-:W-:Y:S01]  /*5520*/  FADD.FTZ R29, R53, R58 ;  /* 0x0000003a351d7221 */ /* 0x000fe20000010000 */
[--C-:B------:R-:W-:Y:S02]  /*5530*/  IMAD.MOV.U32 R57, RZ, RZ, R151.reuse ;  /* 0x000000ffff397224 */ /* 0x100fe400078e0097 */
[----:B------:R-:W-:Y:S02]  /*5540*/  IMAD.MOV.U32 R56, RZ, RZ, R151 ;  /* 0x000000ffff387224 */ /* 0x000fe400078e0097 */
[----:B------:R-:W-:Y:S01]  /*5550*/  FADD.FTZ R58, R40, R29 ;  /* 0x0000001d283a7221 */ /* 0x000fe20000010000 */
[--C-:B------:R-:W-:Y:S01]  /*5560*/  IMAD.MOV.U32 R53, RZ, RZ, R151.reuse ;  /* 0x000000ffff357224 */ /* 0x100fe200078e0097 */
[----:B------:R-:W1:Y:S01]  /*5570*/  MUFU.EX2 R51, R51 ;  /* 0x0000003300337308 */ /* 0x000e620000000800 */
[----:B0-----:R-:W-:Y:S01]  /*5580*/  FADD.FTZ R15, R63, R20 ;  /* 0x000000143f0f7221 */ /* 0x001fe20000010000 */
[----:B------:R-:W-:Y:S01]  /*5590*/  FADD.FTZ R29, R41, R58 ;  /* 0x0000003a291d7221 */ /* 0x000fe20000010000 */
[----:B------:R-:W-:Y:S01]  /*55a0*/  F2FP.F16.F32.PACK_AB R211, R63, R62 ;  /* 0x0000003e3fd3723e */ /* 0x000fe200000000ff */
[----:B------:R-:W-:-:S02]  /*55b0*/  IMAD.MOV.U32 R63, RZ, RZ, R151 ;  /* 0x000000ffff3f7224 */ /* 0x000fc400078e0097 */
[----:B--2---:R-:W-:Y:S01]  /*55c0*/  FADD.FTZ R0, R44, R29 ;  /* 0x0000001d2c007221 */ /* 0x004fe20000010000 */
[----:B------:R-:W-:Y:S01]  /*55d0*/  IMAD.MOV.U32 R62, RZ, RZ, R151 ;  /* 0x000000ffff3e7224 */ /* 0x000fe200078e0097 */
[----:B------:R-:W0:Y:S01]  /*55e0*/  MUFU.EX2 R54, R54 ;  /* 0x0000003600367308 */ /* 0x000e220000000800 */
[----:B---3--:R-:W-:Y:S01]  /*55f0*/  FADD.FTZ R20, R50, R15 ;  /* 0x0000000f32147221 */ /* 0x008fe20000010000 */
[----:B------:R-:W-:Y:S01]  /*5600*/  FADD.FTZ R29, R45, R0 ;  /* 0x000000002d1d7221 */ /* 0x000fe20000010000 */
[--C-:B------:R-:W-:Y:S02]  /*5610*/  IMAD.MOV.U32 R58, RZ, RZ, R151.reuse ;  /* 0x000000ffff3a7224 */ /* 0x100fe400078e0097 */
[--C-:B------:R-:W-:Y:S02]  /*5620*/  IMAD.MOV.U32 R52, RZ, RZ, R151.reuse ;  /* 0x000000ffff347224 */ /* 0x100fe400078e0097 */
[--C-:B------:R-:W-:Y:S01]  /*5630*/  IMAD.MOV.U32 R49, RZ, RZ, R151.reuse ;  /* 0x000000ffff317224 */ /* 0x100fe200078e0097 */
[----:B------:R-:W2:Y:S01]  /*5640*/  MUFU.EX2 R55, R55 ;  /* 0x0000003700377308 */ /* 0x000ea20000000800 */
[C---:B-1----:R-:W-:Y:S01]  /*5650*/  FADD.FTZ R15, R51.reuse, R20 ;  /* 0x00000014330f7221 */ /* 0x042fe20000010000 */
[----:B------:R-:W-:Y:S01]  /*5660*/  F2FP.F16.F32.PACK_AB R205, R51, R50 ;  /* 0x0000003233cd723e */ /* 0x000fe200000000ff */
[----:B------:R-:W-:-:S02]  /*5670*/  IMAD.MOV.U32 R51, RZ, RZ, R151 ;  /* 0x000000ffff337224 */ /* 0x000fc400078e0097 */
[--C-:B------:R-:W-:Y:S02]  /*5680*/  IMAD.MOV.U32 R50, RZ, RZ, R151.reuse ;  /* 0x000000ffff327224 */ /* 0x100fe400078e0097 */
[----:B------:R-:W-:Y:S01]  /*5690*/  IMAD.MOV.U32 R48, RZ, RZ, R151 ;  /* 0x000000ffff307224 */ /* 0x000fe200078e0097 */
[----:B------:R-:W1:Y:S01]  /*56a0*/  MUFU.EX2 R42, R42 ;  /* 0x0000002a002a7308 */ /* 0x000e620000000800 */
[----:B0-----:R-:W-:Y:S01]  /*56b0*/  FADD.FTZ R20, R54, R15 ;  /* 0x0000000f36147221 */ /* 0x001fe20000010000 */
[--C-:B------:R-:W-:Y:S02]  /*56c0*/  IMAD.MOV.U32 R45, RZ, RZ, R151.reuse ;  /* 0x000000ffff2d7224 */ /* 0x100fe400078e0097 */
[--C-:B------:R-:W-:Y:S02]  /*56d0*/  IMAD.MOV.U32 R44, RZ, RZ, R151.reuse ;  /* 0x000000ffff2c7224 */ /* 0x100fe400078e0097 */
[----:B------:R-:W-:Y:S02]  /*56e0*/  IMAD.MOV.U32 R41, RZ, RZ, R151 ;  /* 0x000000ffff297224 */ /* 0x000fe400078e0097 */
[----:B------:R-:W0:Y:S01]  /*56f0*/  MUFU.EX2 R43, R43 ;  /* 0x0000002b002b7308 */ /* 0x000e220000000800 */
[C---:B--2---:R-:W-:Y:S01]  /*5700*/  FADD.FTZ R15, R55.reuse, R20 ;  /* 0x00000014370f7221 */ /* 0x044fe20000010000 */
[----:B------:R-:W-:Y:S01]  /*5710*/  FADD.FTZ R20, R32, R29 ;  /* 0x0000001d20147221 */ /* 0x000fe20000010000 */
[----:B------:R-:W-:Y:S01]  /*5720*/  F2FP.F16.F32.PACK_AB R207, R55, R54 ;  /* 0x0000003637cf723e */ /* 0x000fe200000000ff */
[----:B------:R-:W-:-:S02]  /*5730*/  IMAD.MOV.U32 R55, RZ, RZ, R151 ;  /* 0x000000ffff377224 */ /* 0x000fc400078e0097 */
[----:B------:R-:W-:Y:S01]  /*5740*/  FADD.FTZ R29, R33, R20 ;  /* 0x00000014211d7221 */ /* 0x000fe20000010000 */
[----:B------:R-:W-:Y:S01]  /*5750*/  IMAD.MOV.U32 R54, RZ, RZ, R151 ;  /* 0x000000ffff367224 */ /* 0x000fe200078e0097 */
[----:B------:R-:W2:Y:S01]  /*5760*/  MUFU.EX2 R46, R46 ;  /* 0x0000002e002e7308 */ /* 0x000ea20000000800 */
[----:B-1----:R-:W-:Y:S01]  /*5770*/  FADD.FTZ R0, R42, R15 ;  /* 0x0000000f2a007221 */ /* 0x002fe20000010000 */
[----:B------:R-:W-:Y:S01]  /*5780*/  FADD.FTZ R20, R36, R29 ;  /* 0x0000001d24147221 */ /* 0x000fe20000010000 */
[--C-:B------:R-:W-:Y:S02]  /*5790*/  IMAD.MOV.U32 R40, RZ, RZ, R151.reuse ;  /* 0x000000ffff287224 */ /* 0x100fe400078e0097 */
[--C-:B------:R-:W-:Y:S02]  /*57a0*/  IMAD.MOV.U32 R33, RZ, RZ, R151.reuse ;  /* 0x000000ffff217224 */ /* 0x100fe400078e0097 */
[--C-:B------:R-:W-:Y:S01]  /*57b0*/  IMAD.MOV.U32 R32, RZ, RZ, R151.reuse ;  /* 0x000000ffff207224 */ /* 0x100fe200078e0097 */
[----:B------:R-:W1:Y:S01]  /*57c0*/  MUFU.EX2 R47, R47 ;  /* 0x0000002f002f7308 */ /* 0x000e620000000800 */
[C---:B0-----:R-:W-:Y:S01]  /*57d0*/  FADD.FTZ R15, R43.reuse, R0 ;  /* 0x000000002b0f7221 */ /* 0x041fe20000010000 */
[----:B------:R-:W-:Y:S01]  /*57e0*/  F2FP.F16.F32.PACK_AB R201, R43, R42 ;  /* 0x0000002a2bc9723e */ /* 0x000fe200000000ff */
[----:B------:R-:W-:-:S02]  /*57f0*/  IMAD.MOV.U32 R43, RZ, RZ, R151 ;  /* 0x000000ffff2b7224 */ /* 0x000fc400078e0097 */
[--C-:B------:R-:W-:Y:S02]  /*5800*/  IMAD.MOV.U32 R42, RZ, RZ, R151.reuse ;  /* 0x000000ffff2a7224 */ /* 0x100fe400078e0097 */
[----:B------:R-:W-:Y:S01]  /*5810*/  IMAD.MOV.U32 R31, RZ, RZ, R151 ;  /* 0x000000ffff1f7224 */ /* 0x000fe200078e0097 */
[----:B------:R-:W0:Y:S01]  /*5820*/  MUFU.EX2 R37, R37 ;  /* 0x0000002500257308 */ /* 0x000e220000000800 */
[----:B--2---:R-:W-:-:S07]  /*5830*/  FADD.FTZ R0, R46, R15 ;  /* 0x0000000f2e007221 */ /* 0x004fce0000010000 */
[----:B------:R-:W2:Y:S01]  /*5840*/  MUFU.EX2 R34, R34 ;  /* 0x0000002200227308 */ /* 0x000ea20000000800 */
[C---:B-1----:R-:W-:Y:S01]  /*5850*/  FADD.FTZ R15, R47.reuse, R0 ;  /* 0x000000002f0f7221 */ /* 0x042fe20000010000 */
[----:B------:R-:W-:Y:S01]  /*5860*/  F2FP.F16.F32.PACK_AB R203, R47, R46 ;  /* 0x0000002e2fcb723e */ /* 0x000fe200000000ff */
[--C-:B------:R-:W-:Y:S02]  /*5870*/  IMAD.MOV.U32 R47, RZ, RZ, R151.reuse ;  /* 0x000000ffff2f7224 */ /* 0x100fe400078e0097 */
[----:B------:R-:W-:-:S03]  /*5880*/  IMAD.MOV.U32 R46, RZ, RZ, R151 ;  /* 0x000000ffff2e7224 */ /* 0x000fc600078e0097 */
[----:B------:R-:W1:Y:S01]  /*5890*/  MUFU.EX2 R24, R24 ;  /* 0x0000001800187308 */ /* 0x000e620000000800 */
[C---:B0-----:R-:W-:Y:S01]  /*58a0*/  FADD.FTZ R29, R37.reuse, R20 ;  /* 0x00000014251d7221 */ /* 0x041fe20000010000 */
[----:B------:R-:W-:Y:S01]  /*58b0*/  F2FP.F16.F32.PACK_AB R198, R37, R36 ;  /* 0x0000002425c6723e */ /* 0x000fe200000000ff */
[----:B------:R-:W-:Y:S01]  /*58c0*/  IMAD.MOV.U32 R36, RZ, RZ, R151 ;  /* 0x000000ffff247224 */ /* 0x000fe200078e0097 */
[----:B------:R-:W-:-:S04]  /*58d0*/  MOV R37, R151 ;  /* 0x0000009700257202 */ /* 0x000fc80000000f00 */
[----:B------:R-:W0:Y:S01]  /*58e0*/  MUFU.EX2 R35, R35 ;  /* 0x0000002300237308 */ /* 0x000e220000000800 */
[----:B--2---:R-:W-:-:S07]  /*58f0*/  FADD.FTZ R0, R34, R15 ;  /* 0x0000000f22007221 */ /* 0x004fce0000010000 */
[----:B------:R-:W2:Y:S01]  /*5900*/  MUFU.EX2 R25, R25 ;  /* 0x0000001900197308 */ /* 0x000ea20000000800 */
[----:B-1----:R-:W-:-:S07]  /*5910*/  FADD.FTZ R20, R24, R29 ;  /* 0x0000001d18147221 */ /* 0x002fce0000010000 */
[----:B------:R-:W1:Y:S01]  /*5920*/  MUFU.EX2 R38, R38 ;  /* 0x0000002600267308 */ /* 0x000e620000000800 */
[C---:B0-----:R-:W-:Y:S01]  /*5930*/  FADD.FTZ R15, R35.reuse, R0 ;  /* 0x00000000230f7221 */ /* 0x041fe20000010000 */
[----:B------:R-:W-:Y:S01]  /*5940*/  F2FP.F16.F32.PACK_AB R197, R35, R34 ;  /* 0x0000002223c5723e */ /* 0x000fe200000000ff */
[--C-:B------:R-:W-:Y:S02]  /*5950*/  IMAD.MOV.U32 R35, RZ, RZ, R151.reuse ;  /* 0x000000ffff237224 */ /* 0x100fe400078e0097 */
[----:B------:R-:W-:-:S03]  /*5960*/  IMAD.MOV.U32 R34, RZ, RZ, R151 ;  /* 0x000000ffff227224 */ /* 0x000fc600078e0097 */
[----:B------:R-:W0:Y:S01]  /*5970*/  MUFU.EX2 R28, R28 ;  /* 0x0000001c001c7308 */ /* 0x000e220000000800 */
[C---:B--2---:R-:W-:Y:S01]  /*5980*/  FADD.FTZ R29, R25.reuse, R20 ;  /* 0x00000014191d7221 */ /* 0x044fe20000010000 */
[----:B------:R-:W-:Y:S01]  /*5990*/  F2FP.F16.F32.PACK_AB R192, R25, R24 ;  /* 0x0000001819c0723e */ /* 0x000fe200000000ff */
[--C-:B------:R-:W-:Y:S02]  /*59a0*/  IMAD.MOV.U32 R25, RZ, RZ, R151.reuse ;  /* 0x000000ffff197224 */ /* 0x100fe400078e0097 */
[----:B------:R-:W-:-:S03]  /*59b0*/  IMAD.MOV.U32 R24, RZ, RZ, R151 ;  /* 0x000000ffff187224 */ /* 0x000fc600078e0097 */
[----:B------:R-:W2:Y:S01]  /*59c0*/  MUFU.EX2 R39, R39 ;  /* 0x0000002700277308 */ /* 0x000ea20000000800 */
[----:B-1----:R-:W-:-:S07]  /*59d0*/  FADD.FTZ R0, R38, R15 ;  /* 0x0000000f26007221 */ /* 0x002fce0000010000 */
[----:B------:R-:W1:Y:S01]  /*59e0*/  MUFU.EX2 R26, R26 ;  /* 0x0000001a001a7308 */ /* 0x000e620000000800 */
[----:B0-----:R-:W-:-:S07]  /*59f0*/  FADD.FTZ R20, R28, R29 ;  /* 0x0000001d1c147221 */ /* 0x001fce0000010000 */
[----:B------:R-:W0:Y:S01]  /*5a00*/  MUFU.EX2 R21, R21 ;  /* 0x0000001500157308 */ /* 0x000e220000000800 */
[C---:B--2---:R-:W-:Y:S01]  /*5a10*/  FADD.FTZ R29, R39.reuse, R0 ;  /* 0x00000000271d7221 */ /* 0x044fe20000010000 */
[----:B------:R-:W-:Y:S01]  /*5a20*/  F2FP.F16.F32.PACK_AB R199, R39, R38 ;  /* 0x0000002627c7723e */ /* 0x000fe200000000ff */
[--C-:B------:R-:W-:Y:S02]  /*5a30*/  IMAD.MOV.U32 R39, RZ, RZ, R151.reuse ;  /* 0x000000ffff277224 */ /* 0x100fe400078e0097 */
[----:B------:R-:W-:-:S03]  /*5a40*/  IMAD.MOV.U32 R38, RZ, RZ, R151 ;  /* 0x000000ffff267224 */ /* 0x000fc600078e0097 */
[----:B------:R-:W2:Y:S01]  /*5a50*/  MUFU.EX2 R27, R27 ;  /* 0x0000001b001b7308 */ /* 0x000ea20000000800 */
[----:B-1----:R-:W-:Y:S01]  /*5a60*/  FADD.FTZ R0, R26, R29 ;  /* 0x0000001d1a007221 */ /* 0x002fe20000010000 */
[----:B------:R-:W-:-:S06]  /*5a70*/  IMAD.MOV.U32 R29, RZ, RZ, R151 ;  /* 0x000000ffff1d7224 */ /* 0x000fcc00078e0097 */
[----:B------:R-:W1:Y:S01]  /*5a80*/  MUFU.EX2 R30, R30 ;  /* 0x0000001e001e7308 */ /* 0x000e620000000800 */
[C---:B0-----:R-:W-:Y:S01]  /*5a90*/  FADD.FTZ R15, R21.reuse, R20 ;  /* 0x00000014150f7221 */ /* 0x041fe20000010000 */
[----:B------:R-:W-:Y:S01]  /*5aa0*/  F2FP.F16.F32.PACK_AB R194, R21, R28 ;  /* 0x0000001c15c2723e */ /* 0x000fe200000000ff */
[----:B------:R-:W-:-:S05]  /*5ab0*/  IMAD.MOV.U32 R28, RZ, RZ, R151 ;  /* 0x000000ffff1c7224 */ /* 0x000fca00078e0097 */
[----:B------:R1:W0:Y:S01]  /*5ac0*/  MUFU.EX2 R195, R14 ;  /* 0x0000000e00c37308 */ /* 0x0002220000000800 */
[C---:B--2---:R-:W-:Y:S01]  /*5ad0*/  FADD.FTZ R21, R27.reuse, R0 ;  /* 0x000000001b157221 */ /* 0x044fe20000010000 */
[----:B------:R-:W-:Y:S01]  /*5ae0*/  F2FP.F16.F32.PACK_AB R193, R27, R26 ;  /* 0x0000001a1bc1723e */ /* 0x000fe200000000ff */
[----:B------:R-:W-:Y:S02]  /*5af0*/  IMAD.MOV.U32 R0, RZ, RZ, 0x3f800000 ;  /* 0x3f800000ff007424 */ /* 0x000fe400078e00ff */
[--C-:B------:R-:W-:Y:S02]  /*5b00*/  IMAD.MOV.U32 R27, RZ, RZ, R151.reuse ;  /* 0x000000ffff1b7224 */ /* 0x100fe400078e0097 */
[----:B------:R-:W-:Y:S02]  /*5b10*/  IMAD.MOV.U32 R26, RZ, RZ, R151 ;  /* 0x000000ffff1a7224 */ /* 0x000fe400078e0097 */
[----:B-1----:R-:W-:-:S04]  /*5b20*/  FADD.FTZ R14, R30, R21 ;  /* 0x000000151e0e7221 */ /* 0x002fc80000010000 */
[C---:B0-----:R-:W-:Y:S01]  /*5b30*/  FADD.FTZ R14, R195.reuse, R14 ;  /* 0x0000000ec30e7221 */ /* 0x041fe20000010000 */
[----:B------:R-:W-:Y:S01]  /*5b40*/  F2FP.F16.F32.PACK_AB R195, R195, R30 ;  /* 0x0000001ec3c3723e */ /* 0x000fe200000000ff */
[----:B------:R-:W-:Y:S01]  /*5b50*/  IMAD.MOV.U32 R30, RZ, RZ, R151 ;  /* 0x000000ffff1e7224 */ /* 0x000fe200078e0097 */
[----:B------:R-:W-:Y:S06]  /*5b60*/  @!P2 BRA `(.L_x_398) ;  /* 0x0000004000d4a947 */ /* 0x000fec0003800000 */
[----:B------:R-:W-:Y:S01]  /*5b70*/  R2UR UR4, R152 ;  /* 0x00000000980472ca */ /* 0x000fe200000e0000 */
[----:B------:R-:W-:Y:S01]  /*5b80*/  IMAD.MOV.U32 R20, RZ, RZ, R3 ;  /* 0x000000ffff147224 */ /* 0x000fe200078e0003 */
[----:B------:R-:W-:Y:S01]  /*5b90*/  R2UR UR61, R16 ;  /* 0x00000000103d72ca */ /* 0x000fe200000e0000 */
[----:B------:R-:W-:Y:S01]  /*5ba0*/  IMAD.MOV.U32 R21, RZ, RZ, R4 ;  /* 0x000000ffff157224 */ /* 0x000fe200078e0004 */
[----:B------:R-:W-:Y:S01]  /*5bb0*/  CS2R R150, SRZ ;  /* 0x0000000000967805 */ /* 0x000fe2000001ff00 */
[----:B------:R-:W-:Y:S01]  /*5bc0*/  IMAD.MOV.U32 R234, RZ, RZ, R17 ;  /* 0x000000ffffea7224 */ /* 0x000fe200078e0011 */
[----:B------:R-:W-:Y:S01]  /*5bd0*/  CS2R R146, SRZ ;  /* 0x0000000000927805 */ /* 0x000fe2000001ff00 */
[----:B------:R-:W-:Y:S01]  /*5be0*/  IMAD.MOV.U32 R0, RZ, RZ, 0x3f800000 ;  /* 0x3f800000ff007424 */ /* 0x000fe200078e00ff */
[----:B------:R-:W-:Y:S02]  /*5bf0*/  CS2R R142, SRZ ;  /* 0x00000000008e7805 */ /* 0x000fe4000001ff00 */
[----:B------:R-:W-:-:S02]  /*5c00*/  CS2R R138, SRZ ;  /* 0x00000000008a7805 */ /* 0x000fc4000001ff00 */
[----:B------:R-:W-:Y:S02]  /*5c10*/  CS2R R134, SRZ ;  /* 0x0000000000867805 */ /* 0x000fe4000001ff00 */
[----:B------:R-:W-:Y:S02]  /*5c20*/  CS2R R130, SRZ ;  /* 0x0000000000827805 */ /* 0x000fe4000001ff00 */
[----:B------:R-:W-:Y:S01]  /*5c30*/  CS2R R126, SRZ ;  /* 0x00000000007e7805 */ /* 0x000fe2000001ff00 */
[----:B------:R-:W-:Y:S01]  /*5c40*/  UIADD3 UR4, UR4, -0x2, URZ ;  /* 0xfffffffe04047890 */ /* 0x000fe2000fffe03f */
[----:B------:R-:W-:Y:S02]  /*5c50*/  CS2R R122, SRZ ;  /* 0x00000000007a7805 */ /* 0x000fe4000001ff00 */
[----:B------:R-:W-:Y:S02]  /*5c60*/  CS2R R118, SRZ ;  /* 0x0000000000767805 */ /* 0x000fe4000001ff00 */
[----:B------:R-:W-:-:S02]  /*5c70*/  CS2R R114, SRZ ;  /* 0x0000000000727805 */ /* 0x000fc4000001ff00 */
[----:B------:R-:W-:Y:S02]  /*5c80*/  CS2R R110, SRZ ;  /* 0x00000000006e7805 */ /* 0x000fe4000001ff00 */
[----:B------:R-:W-:Y:S01]  /*5c90*/  CS2R R106, SRZ ;  /* 0x00000000006a7805 */ /* 0x000fe2000001ff00 */
[----:B------:R-:W-:Y:S01]  /*5ca0*/  IMAD.U32 R232, RZ, RZ, UR4 ;  /* 0x00000004ffe87e24 */ /* 0x000fe2000f8e00ff */
        /* <DEDUP_REMOVED lines=51> */
[----:B------:R-:W-:Y:S01]  /*5fe0*/  CS2R R24, SRZ ;  /* 0x0000000000187805 */ /* 0x000fe2000001ff00 */
[----:B------:R-:W-:-:S06]  /*5ff0*/  ULDC UR60, c[0x0][0x9d8] ;  /* 0x00027600003c7ab9 */ /* 0x000fcc0000000800 */
.L_x_407:
[----:B------:R-:W-:-:S04]  /*6000*/  UIADD3 UR4, UR61, 0x1, URZ ;  /* 0x000000013d047890 */ /* 0x000fc8000fffe03f */
[----:B------:R-:W-:-:S04]  /*6010*/  UISETP.NE.AND UP0, UPT, UR4, 0x2, UPT ;  /* 0x000000020400788c */ /* 0x000fc8000bf05270 */
[----:B------:R-:W-:Y:S02]  /*6020*/  USEL UR5, URZ, 0x1, UP0 ;  /* 0x000000013f057887 */ /* 0x000fe40008000000 */
[----:B------:R-:W-:-:S04]  /*6030*/  USEL UR4, UR4, URZ, UP0 ;  /* 0x0000003f04047287 */ /* 0x000fc80008000000 */
[----:B------:R-:W-:Y:S02]  /*6040*/  LOP3.LUT R17, R234, UR5, RZ, 0x3c, !PT ;  /* 0x00000005ea117c12 */ /* 0x000fe4000f8e3cff */
[----:B------:R-:W-:Y:S01]  /*6050*/  IMAD.U32 R16, RZ, RZ, UR4 ;  /* 0x00000004ff107e24 */ /* 0x000fe2000f8e00ff */
[----:B------:R-:W-:Y:S06]  /*6060*/  @!P0 BRA `(.L_x_399) ;  /* 0x0000000000048947 */ /* 0x000fec0003800000 */
[----:B------:R-:W-:Y:S01]  /*6070*/  BPT.TRAP 0x1 ;  /* 0x000000040000795c */ /* 0x000fe20000300000 */
.L_x_399:
[----:B------:R-:W0:Y:S01]  /*6080*/  S2UR UR6, SR_CgaCtaId ;  /* 0x00000000000679c3 */ /* 0x000e220000008800 */
[----:B------:R-:W-:Y:S01]  /*6090*/  UMOV UR5, 0x400 ;  /* 0x0000040000057882 */ /* 0x000fe20000000000 */
[----:B------:R-:W-:Y:S01]  /*60a0*/  SHF.L.U32 R3, R17, 0x1f, RZ ;  /* 0x0000001f11037819 */ /* 0x000fe200000006ff */
[----:B0-----:R-:W-:-:S06]  /*60b0*/  ULEA UR5, UR6, UR5, 0x18 ;  /* 0x0000000506057291 */ /* 0x001fcc000f8ec03f */
[----:B------:R-:W-:-:S05]  /*60c0*/  IMAD.U32 R5, RZ, RZ, UR5 ;  /* 0x00000005ff057e24 */ /* 0x000fca000f8e00ff */
[----:B------:R-:W-:-:S13]  /*60d0*/  R2UR UR5, R5 ;  /* 0x00000000050572ca */ /* 0x000fda00000e0000 */
[----:B------:R-:W-:-:S06]  /*60e0*/  ULEA UR4, UR4, UR5, 0x3 ;  /* 0x0000000504047291 */ /* 0x000fcc000f8e183f */
[----:B------:R-:W-:-:S03]  /*60f0*/  IMAD.U32 R233, RZ, RZ, UR4 ;  /* 0x00000004ffe97e24 */ /* 0x000fc6000f8e00ff */
[----:B------:R0:W1:Y:S01]  /*6100*/  SYNCS.PHASECHK.TRANS64.TRYWAIT P2, [UR4+0x38830], R3 ;  /* 0x03883003ff0075a7 */ /* 0x0000620008040144 */
[----:B------:R-:W-:Y:S05]  /*6110*/  @!P0 BRA `(.L_x_400) ;  /* 0x0000000000048947 */ /* 0x000fea0003800000 */
[----:B------:R-:W-:Y:S01]  /*6120*/  BPT.TRAP 0x1 ;  /* 0x000000040000795c */ /* 0x000fe20000300000 */
.L_x_400:
[----:B-1----:R-:W-:Y:S05]  /*6130*/  @P2 BRA `(.L_x_401) ;  /* 0x00000000000c2947 */ /* 0x002fea0003800000 */
[----:B------:R-:W-:-:S13]  /*6140*/  R2UR UR4, R233 ;  /* 0x00000000e90472ca */ /* 0x000fda00000e0000 */
[----:B------:R-:W1:Y:S02]  /*6150*/  SYNCS.PHASECHK.TRANS64.TRYWAIT P2, [UR4+0x38830], R3 ;  /* 0x03883003ff0075a7 */ /* 0x000e640008040144 */
[----:B-1----:R-:W-:Y:S05]  /*6160*/  @!P2 BRA `(.L_x_402) ;  /* 0x000000f00068a947 */ /* 0x002fea0003800000 */
.L_x_401:
        /* <DEDUP_REMOVED lines=608> */
[----:B------:R-:W-:-:S03]  /*8770*/  UIADD3 UR6, UR4, 0x886, URZ ;  /* 0x0000088604067890 */ /* 0x000fc6000fffe03f */
        /* <DEDUP_REMOVED lines=36> */
.L_x_403:
[----:B------:R-:W-:Y:S02]  /*89c0*/  R2UR UR4, R5 ;  /* 0x00000000050472ca */ /* 0x000fe400000e0000 */
[----:B------:R-:W-:-:S11]  /*89d0*/  SHF.L.U32 R0, R234, 0x1f, RZ ;  /* 0x0000001fea007819 */ /* 0x000fd600000006ff */
[----:B------:R-:W-:-:S09]  /*89e0*/  ULEA UR4, UR61, UR4, 0x3 ;  /* 0x000000043d047291 */ /* 0x000fd2000f8e183f */
[----:B------:R2:W3:Y:S01]  /*89f0*/  SYNCS.PHASECHK.TRANS64.TRYWAIT P2, [UR4+0x38850], R0 ;  /* 0x03885000ff0075a7 */ /* 0x0004e20008040144 */
[----:B------:R-:W-:Y:S05]  /*8a00*/  @!P0 BRA `(.L_x_404) ;  /* 0x0000000000048947 */ /* 0x000fea0003800000 */
[----:B------:R-:W-:Y:S01]  /*8a10*/  BPT.TRAP 0x1 ;  /* 0x000000040000795c */ /* 0x000fe20000300000 */
.L_x_404:
[----:B---3--:R-:W-:Y:S05]  /*8a20*/  @P2 BRA `(.L_x_405) ;  /* 0x0000000000082947 */ /* 0x008fea0003800000 */
[----:B------:R-:W3:Y:S02]  /*8a30*/  SYNCS.PHASECHK.TRANS64.TRYWAIT P2, [UR4+0x38850], R0 ;  /* 0x03885000ff0075a7 */ /* 0x000ee40008040144 */
[----:B---3--:R-:W-:Y:S05]  /*8a40*/  @!P2 BRA `(.L_x_406) ;  /* 0x000000c8004ca947 */ /* 0x008fea0003800000 */
.L_x_405:
[----:B------:R-:W-:Y:S01]  /*8a50*/  R2UR UR5, R5 ;  /* 0x00000000050572ca */ /* 0x000fe200000e0000 */
[----:B------:R-:W-:Y:S01]  /*8a60*/  WARPGROUP.ARRIVE ;  /* 0x00000000000079c5 */ /* 0x000fe20000000000 */
        /* <DEDUP_REMOVED lines=46> */
[----:B------:R-:W-:Y:S01]  /*8d50*/  ULDC UR10, c[0x0][0x988] ;  /* 0x00026200000a7ab9 */ /* 0x000fe20000000800 */
[----:B------:R-:W-:Y:S01]  /*8d60*/  FMUL.FTZ R171, R171, UR60 ;  /* 0x0000003cabab7c20 */ /* 0x000fe20008410000 */
[----:B------:R-:W2:Y:S01]  /*8d70*/  MUFU.TANH R177, R177 ;  /* 0x000000b100b17308 */ /* 0x000ea20000002400 */
[----:B0-----:R-:W-:Y:S01]  /*8d80*/  FMNMX.FTZ R191, R188, R191, !PT ;  /* 0x000000bfbcbf7209 */ /* 0x001fe20007810000 */
[----:B------:R-:W-:Y:S01]  /*8d90*/  UMOV UR5, UR10 ;  /* 0x0000000a00057c82 */ /* 0x000fe20008000000 */
[----:B------:R-:W-:Y:S01]  /*8da0*/  FMUL.FTZ R174, R174, UR60 ;  /* 0x0000003caeae7c20 */ /* 0x000fe20008410000 */
        /* <DEDUP_REMOVED lines=11> */
[----:B------:R-:W-:Y:S01]  /*8e60*/  R2UR UR10, R233 ;  /* 0x00000000e90a72ca */ /* 0x000fe200000e0000 */
[----:B------:R-:W1:Y:S01]  /*8e70*/  MUFU.TANH R181, R181 ;  /* 0x000000b500b57308 */ /* 0x000e620000002400 */
[----:B--2---:R-:W-:Y:S01]  /*8e80*/  FMNMX.FTZ R191, R177, R2, !PT ;  /* 0x00000002b1bf7209 */ /* 0x004fe20007810000 */
[----:B------:R-:W-:Y:S01]  /*8e90*/  VOTEU.ALL UP0, P1 ;  /* 0x00000000003f7886 */ /* 0x000fe20000800000 */
[----:B------:R-:W-:-:S04]  /*8ea0*/  IMAD.MOV.U32 R234, RZ, RZ, R17 ;  /* 0x000000ffffea7224 */ /* 0x000fc800078e0011 */
[----:B------:R-:W-:Y:S01]  /*8eb0*/  @!UP0 UIADD3 UR4, UR4, 0x38860, URZ ;  /* 0x0003886004048890 */ /* 0x000fe2000fffe03f */
[----:B------:R-:W2:Y:S01]  /*8ec0*/  MUFU.TANH R168, R168 ;  /* 0x000000a800a87308 */ /* 0x000ea20000002400 */
[----:B0-----:R-:W-:Y:S02]  /*8ed0*/  FMNMX.FTZ R2, R180, R191, !PT ;  /* 0x000000bfb4027209 */ /* 0x001fe40007810000 */
[----:B------:R-:W-:-:S05]  /*8ee0*/  @!UP0 UPRMT UR4, URZ, 0x654, UR4 ;  /* 0x000006543f048896 */ /* 0x000fca0008000004 */
        /* <DEDUP_REMOVED lines=43> */
[----:B------:R-:W-:Y:S08]  /*91a0*/  MUFU.TANH R174, R174 ;  /* 0x000000ae00ae7308 */ /* 0x000ff00000002400 */
[----:B------:R-:W-:Y:S08]  /*91b0*/  MUFU.TANH R175, R175 ;  /* 0x000000af00af7308 */ /* 0x000ff00000002400 */
[----:B------:R-:W-:Y:S08]  /*91c0*/  MUFU.TANH R162, R162 ;  /* 0x000000a200a27308 */ /* 0x000ff00000002400 */
[----:B------:R-:W-:Y:S08]  /*91d0*/  MUFU.TANH R163, R163 ;  /* 0x000000a300a37308 */ /* 0x000ff00000002400 */
[----:B------:R-:W-:Y:S08]  /*91e0*/  MUFU.TANH R166, R166 ;  /* 0x000000a600a67308 */ /* 0x000ff00000002400 */
[----:B------:R-:W-:Y:S08]  /*91f0*/  MUFU.TANH R167, R167 ;  /* 0x000000a700a77308 */ /* 0x000ff00000002400 */
[----:B------:R-:W-:Y:S01]  /*9200*/  MUFU.TANH R154, R154 ;  /* 0x0000009a009a7308 */ /* 0x000fe20000002400 */
[----:B------:R-:W-:-:S02]  /*9210*/  WARPGROUP.DEPBAR.LE gsb0, 0x0 ;  /* 0x00008000000079c5 */ /* 0x000fc40000010000 */
[----:B------:R-:W-:-:S05]  /*9220*/  WARPGROUP.ARRIVE ;  /* 0x00000000000079c5 */ /* 0x000fca0000000000 */
[----:B------:R-:W-:Y:S01]  /*9230*/  MUFU.TANH R155, R155 ;  /* 0x0000009b009b7308 */ /* 0x000fe20000002400 */
[----:B------:R-:W-:Y:S01]  /*9240*/  HGMMA.64x256x16.F32 R24, R204, gdesc[UR4].tnspB, R24, gsb0 ;  /* 0x43e00004cc187df0 */ /* 0x000fe20008000818 */
[----:B------:R-:W-:Y:S01]  /*9250*/  UIADD3 UR6, UR61, 0x100, URZ ;  /* 0x000001003d067890 */ /* 0x000fe2000fffe03f */
[----:B------:R-:W-:-:S05]  /*9260*/  UMOV UR7, 0x40000040 ;  /* 0x4000004000077882 */ /* 0x000fca0000000000 */
[----:B------:R-:W-:Y:S08]  /*9270*/  MUFU.TANH R158, R158 ;  /* 0x0000009e009e7308 */ /* 0x000ff00000002400 */
[----:B------:R-:W-:Y:S08]  /*9280*/  MUFU.TANH R159, R159 ;  /* 0x0000009f009f7308 */ /* 0x000ff00000002400 */
        /* <DEDUP_REMOVED lines=12> */
[----:B------:R-:W-:Y:S01]  /*9350*/  UMOV UR7, 0x40000040 ;  /* 0x4000004000077882 */ /* 0x000fe20000000000 */
[----:B------:R-:W-:Y:S02]  /*9360*/  WARPGROUP.DEPBAR.LE gsb0, 0x0 ;  /* 0x00008000000079c5 */ /* 0x000fe40000010000 */
[----:B---3--:R-:W-:Y:S01]  /*9370*/  FMNMX.FTZ R196, R186, R183, !PT ;  /* 0x000000b7bac47209 */ /* 0x008fe20007810000 */
[----:B------:R-:W-:Y:S01]  /*9380*/  FMUL.FTZ R197, R4, UR5 ;  /* 0x0000000504c57c20 */ /* 0x000fe20008410000 */
[----:B------:R-:W-:Y:S02]  /*9390*/  WARPGROUP.ARRIVE ;  /* 0x00000000000079c5 */ /* 0x000fe40000000000 */
[----:B----4-:R-:W-:Y:S01]  /*93a0*/  FMNMX.FTZ R21, R189, R196, !PT ;  /* 0x000000c4bd157209 */ /* 0x010fe20007810000 */
[--C-:B------:R-:W-:Y:S01]  /*93b0*/  FFMA.FTZ R183, R0, UR5, -R197.reuse ;  /* 0x0000000500b77c23 */ /* 0x100fe200080108c5 */
[--C-:B------:R-:W-:Y:S01]  /*93c0*/  FFMA.FTZ R208, R3, UR5, -R197.reuse ;  /* 0x0000000503d07c23 */ /* 0x100fe200080108c5 */
[----:B------:R-:W-:Y:S01]  /*93d0*/  FFMA.FTZ R196, R160, UR5, -R197 ;  /* 0x00000005a0c47c23 */ /* 0x000fe200080108c5 */
[----:B-----5:R-:W-:-:S14]  /*93e0*/  FMNMX.FTZ R21, R176, R21, !PT ;  /* 0x00000015b0157209 */ /* 0x020fdc0007810000 */
[----:B------:R-:W-:Y:S01]  /*93f0*/  HGMMA.64x256x16.F32 R24, R192, gdesc[UR4].tnspB, R24, gsb0 ;  /* 0x43e00004c0187df0 */ /* 0x000fe20008000818 */
[--C-:B------:R-:W-:Y:S01]  /*9400*/  FFMA.FTZ R210, R187, UR5, -R197.reuse ;  /* 0x00000005bbd27c23 */ /* 0x100fe200080108c5 */
[----:B------:R-:W2:Y:S01]  /*9410*/  MUFU.EX2 R183, R183 ;  /* 0x000000b700b77308 */ /* 0x000ea20000000800 */
[----:B-1----:R-:W-:Y:S01]  /*9420*/  FMNMX.FTZ R0, R178, R21, !PT ;  /* 0x00000015b2007209 */ /* 0x002fe20007810000 */
[--C-:B------:R-:W-:Y:S01]  /*9430*/  FFMA.FTZ R21, R152, UR5, -R197.reuse ;  /* 0x0000000598157c23 */ /* 0x100fe200080108c5 */
[--C-:B------:R-:W-:Y:S01]  /*9440*/  FFMA.FTZ R152, R153, UR5, -R197.reuse ;  /* 0x0000000599987c23 */ /* 0x100fe200080108c5 */
[--C-:B------:R-:W-:Y:S01]  /*9450*/  FFMA.FTZ R153, R156, UR5, -R197.reuse ;  /* 0x000000059c997c23 */ /* 0x100fe200080108c5 */
[----:B------:R-:W-:Y:S01]  /*9460*/  FMNMX.FTZ R0, R179, R0, !PT ;  /* 0x00000000b3007209 */ /* 0x000fe20007810000 */
[--C-:B------:R-:W-:Y:S01]  /*9470*/  FFMA.FTZ R191, R188, UR5, -R197.reuse ;  /* 0x00000005bcbf7c23 */ /* 0x100fe200080108c5 */
[--C-:B------:R-:W-:Y:S01]  /*9480*/  FFMA.FTZ R198, R164, UR5, -R197.reuse ;  /* 0x00000005a4c67c23 */ /* 0x100fe200080108c5 */
[----:B------:R-:W1:Y:S01]  /*9490*/  MUFU.EX2 R208, R208 ;  /* 0x000000d000d07308 */ /* 0x000e620000000800 */
[----:B------:R-:W-:Y:S01]  /*94a0*/  FMNMX.FTZ R3, R157, R0, !PT ;  /* 0x000000009d037209 */ /* 0x000fe20007810000 */
[--C-:B------:R-:W-:Y:S01]  /*94b0*/  FFMA.FTZ R204, R190, UR5, -R197.reuse ;  /* 0x00000005becc7c23 */ /* 0x100fe200080108c5 */
[--C-:B------:R-:W-:Y:S01]  /*94c0*/  FFMA.FTZ R177, R177, UR5, -R197.reuse ;  /* 0x00000005b1b17c23 */ /* 0x100fe200080108c5 */
[--C-:B------:R-:W-:Y:S01]  /*94d0*/  FFMA.FTZ R200, R168, UR5, -R197.reuse ;  /* 0x00000005a8c87c23 */ /* 0x100fe200080108c5 */
[----:B------:R-:W-:Y:S01]  /*94e0*/  FMNMX.FTZ R0, R170, R3, !PT ;  /* 0x00000003aa007209 */ /* 0x000fe20007810000 */
[--C-:B------:R-:W-:Y:S01]  /*94f0*/  FFMA.FTZ R202, R172, UR5, -R197.reuse ;  /* 0x00000005acca7c23 */ /* 0x100fe200080108c5 */
[----:B------:R-:W-:Y:S01]  /*9500*/  FFMA.FTZ R206, R180, UR5, -R197 ;  /* 0x00000005b4ce7c23 */ /* 0x000fe200080108c5 */
[----:B------:R-:W3:Y:S01]  /*9510*/  MUFU.EX2 R210, R210 ;  /* 0x000000d200d27308 */ /* 0x000ee20000000800 */
[----:B0-----:R-:W-:Y:S01]  /*9520*/  FMNMX.FTZ R3, R171, R0, !PT ;  /* 0x00000000ab037209 */ /* 0x001fe20007810000 */
[----:B--2---:R-:W-:Y:S01]  /*9530*/  FFMA.FTZ R15, R2, R15, R183 ;  /* 0x0000000f020f7223 */ /* 0x004fe200000100b7 */
[--C-:B------:R-:W-:Y:S01]  /*9540*/  FFMA.FTZ R187, R181, UR5, -R197.reuse ;  /* 0x00000005b5bb7c23 */ /* 0x100fe200080108c5 */
[--C-:B------:R-:W-:Y:S01]  /*9550*/  FFMA.FTZ R169, R169, UR5, -R197.reuse ;  /* 0x00000005a9a97c23 */ /* 0x100fe200080108c5 */
[----:B------:R-:W-:Y:S01]  /*9560*/  FMNMX.FTZ R0, R174, R3, !PT ;  /* 0x00000003ae007209 */ /* 0x000fe20007810000 */
[--C-:B------:R-:W-:Y:S01]  /*9570*/  FFMA.FTZ R173, R173, UR5, -R197.reuse ;  /* 0x00000005adad7c23 */ /* 0x100fe200080108c5 */
[----:B------:R-:W-:Y:S01]  /*9580*/  FFMA.FTZ R181, R161, UR5, -R197 ;  /* 0x00000005a1b57c23 */ /* 0x000fe200080108c5 */
[----:B------:R-:W0:Y:S01]  /*9590*/  MUFU.EX2 R191, R191 ;  /* 0x000000bf00bf7308 */ /* 0x000e220000000800 */
[----:B------:R-:W-:Y:S01]  /*95a0*/  FMNMX.FTZ R3, R175, R0, !PT ;  /* 0x00000000af037209 */ /* 0x000fe20007810000 */
[----:B-1----:R-:W-:Y:S01]  /*95b0*/  FADD.FTZ R15, R208, R15 ;  /* 0x0000000fd00f7221 */ /* 0x002fe20000010000 */
[--C-:B------:R-:W-:Y:S01]  /*95c0*/  FFMA.FTZ R161, R165, UR5, -R197.reuse ;  /* 0x00000005a5a17c23 */ /* 0x100fe200080108c5 */
[----:B------:R-:W-:Y:S01]  /*95d0*/  FFMA.FTZ R182, R182, UR5, -R197 ;  /* 0x00000005b6b67c23 */ /* 0x000fe200080108c5 */
[----:B------:R-:W-:Y:S01]  /*95e0*/  FMNMX.FTZ R0, R162, R3, !PT ;  /* 0x00000003a2007209 */ /* 0x000fe20007810000 */
[----:B------:R-:W-:Y:S01]  /*95f0*/  @!UP0 UIADD3 UR6, UR10, 0x38840, URZ ;  /* 0x000388400a068890 */ /* 0x000fe2000fffe03f */
[----:B------:R-:W-:Y:S01]  /*9600*/  R2UR UR7, R232 ;  /* 0x00000000e80772ca */ /* 0x000fe200000e0000 */
[----:B------:R-:W-:Y:S01]  /*9610*/  MUFU.EX2 R204, R204 ;  /* 0x000000cc00cc7308 */ /* 0x000fe20000000800 */
[----:B------:R-:W-:Y:S01]  /*9620*/  FMNMX.FTZ R3, R163, R0, !PT ;  /* 0x00000000a3037209 */ /* 0x000fe20007810000 */
[----:B------:R-:W-:Y:S01]  /*9630*/  @!UP0 UPRMT UR6, URZ, 0x654, UR6 ;  /* 0x000006543f068896 */ /* 0x000fe20008000006 */
[----:B------:R-:W-:-:S02]  /*9640*/  F2FP.F16.F32.PACK_AB R208, R208, R183 ;  /* 0x000000b7d0d0723e */ /* 0x000fc400000000ff */
[----:B------:R-:W-:-:S03]  /*9650*/  FMNMX.FTZ R0, R166, R3, !PT ;  /* 0x00000003a6007209 */ /* 0x000fc60007810000 */
[----:B------:R-:W-:Y:S01]  /*9660*/  MUFU.EX2 R177, R177 ;  /* 0x000000b100b17308 */ /* 0x000fe20000000800 */
[----:B------:R-:W-:-:S03]  /*9670*/  FMNMX.FTZ R3, R167, R0, !PT ;  /* 0x00000000a7037209 */ /* 0x000fc60007810000 */
[----:B------:R-:W-:Y:S02]  /*9680*/  ISETP.LT.AND P2, PT, RZ, UR7, PT ;  /* 0x00000007ff007c0c */ /* 0x000fe4000bf41270 */
[----:B------:R-:W-:Y:S02]  /*9690*/  FMNMX.FTZ R0, R154, R3, !PT ;  /* 0x000000039a007209 */ /* 0x000fe40007810000 */
[----:B------:R-:W-:Y:S02]  /*96a0*/  MUFU.EX2 R206, R206 ;  /* 0x000000ce00ce7308 */ /* 0x000fe40000000800 */
[----:B------:R-:W-:-:S04]  /*96b0*/  FMNMX.FTZ R3, R155, R0, !PT ;  /* 0x000000009b037209 */ /* 0x000fc80007810000 */
[----:B------:R-:W-:Y:S02]  /*96c0*/  FMNMX.FTZ R0, R158, R3, !PT ;  /* 0x000000039e007209 */ /* 0x000fe40007810000 */
[----:B------:R-:W-:Y:S02]  /*96d0*/  MUFU.EX2 R187, R187 ;  /* 0x000000bb00bb7308 */ /* 0x000fe40000000800 */
[----:B------:R-:W-:-:S05]  /*96e0*/  FMNMX.FTZ R0, R159, R0, !PT ;  /* 0x000000009f007209 */ /* 0x000fca0007810000 */
[----:B------:R-:W1:Y:S01]  /*96f0*/  SHFL.BFLY PT, R3, R0, 0x2, 0x1f ;  /* 0x0c401f0000037f89 */ /* 0x000e6200000e0000 */
[----:B------:R-:W-:Y:S08]  /*9700*/  MUFU.EX2 R200, R200 ;  /* 0x000000c800c87308 */ /* 0x000ff00000000800 */
[----:B------:R-:W-:Y:S08]  /*9710*/  MUFU.EX2 R169, R169 ;  /* 0x000000a900a97308 */ /* 0x000ff00000000800 */
[----:B------:R-:W-:Y:S01]  /*9720*/  MUFU.EX2 R202, R202 ;  /* 0x000000ca00ca7308 */ /* 0x000fe20000000800 */
[----:B-1----:R-:W-:-:S07]  /*9730*/  FMNMX.FTZ R3, R0, R3, !PT ;  /* 0x0000000300037209 */ /* 0x002fce0007810000 */
[----:B------:R-:W-:Y:S01]  /*9740*/  MUFU.EX2 R173, R173 ;  /* 0x000000ad00ad7308 */ /* 0x000fe20000000800 */
[----:B------:R-:W1:Y:S07]  /*9750*/  SHFL.BFLY PT, R0, R3, 0x1, 0x1f ;  /* 0x0c201f0003007f89 */ /* 0x000e6e00000e0000 */
[----:B------:R-:W-:Y:S08]  /*9760*/  MUFU.EX2 R196, R196 ;  /* 0x000000c400c47308 */ /* 0x000ff00000000800 */
[----:B------:R-:W-:Y:S08]  /*9770*/  MUFU.EX2 R181, R181 ;  /* 0x000000b500b57308 */ /* 0x000ff00000000800 */
[----:B------:R-:W-:Y:S01]  /*9780*/  MUFU.EX2 R198, R198 ;  /* 0x000000c600c67308 */ /* 0x000fe20000000800 */
[----:B-1----:R-:W-:-:S07]  /*9790*/  FMNMX.FTZ R3, R3, R0, !PT ;  /* 0x0000000003037209 */ /* 0x002fce0007810000 */
        /* <DEDUP_REMOVED lines=8> */
[--C-:B------:R-:W-:Y:S01]  /*9820*/  FFMA.FTZ R205, R176, UR5, -R156.reuse ;  /* 0x00000005b0cd7c23 */ /* 0x100fe2000801089c */
[----:B------:R-:W-:Y:S01]  /*9830*/  MUFU.EX2 R0, R0 ;  /* 0x0000000000007308 */ /* 0x000fe20000000800 */
[--C-:B------:R-:W-:Y:S01]  /*9840*/  FFMA.FTZ R168, R178, UR5, -R156.reuse ;  /* 0x00000005b2a87c23 */ /* 0x100fe2000801089c */
[--C-:B------:R-:W-:Y:S01]  /*9850*/  FFMA.FTZ R172, R157, UR5, -R156.reuse ;  /* 0x000000059dac7c23 */ /* 0x100fe2000801089c */
[--C-:B------:R-:W-:Y:S01]  /*9860*/  FFMA.FTZ R207, R179, UR5, -R156.reuse ;  /* 0x00000005b3cf7c23 */ /* 0x100fe2000801089c */
[--C-:B------:R-:W-:Y:S01]  /*9870*/  FFMA.FTZ R199, R166, UR5, -R156.reuse ;  /* 0x00000005a6c77c23 */ /* 0x100fe2000801089c */
[----:B---3--:R-:W-:Y:S01]  /*9880*/  FADD.FTZ R166, R210, R15 ;  /* 0x0000000fd2a67221 */ /* 0x008fe20000010000 */
[--C-:B------:R-:W-:Y:S01]  /*9890*/  FFMA.FTZ R201, R170, UR5, -R156.reuse ;  /* 0x00000005aac97c23 */ /* 0x100fe2000801089c */
[--C-:B------:R-:W-:Y:S01]  /*98a0*/  FFMA.FTZ R170, R171, UR5, -R156.reuse ;  /* 0x00000005abaa7c23 */ /* 0x100fe2000801089c */
[----:B------:R-:W1:Y:S01]  /*98b0*/  MUFU.EX2 R209, R209 ;  /* 0x000000d100d17308 */ /* 0x000e620000000800 */
[--C-:B------:R-:W-:Y:S01]  /*98c0*/  FFMA.FTZ R203, R174, UR5, -R156.reuse ;  /* 0x00000005aecb7c23 */ /* 0x100fe2000801089c */
[--C-:B------:R-:W-:Y:S01]  /*98d0*/  FFMA.FTZ R175, R175, UR5, -R156.reuse ;  /* 0x00000005afaf7c23 */ /* 0x100fe2000801089c */
[--C-:B------:R-:W-:Y:S01]  /*98e0*/  FFMA.FTZ R197, R162, UR5, -R156.reuse ;  /* 0x00000005a2c57c23 */ /* 0x100fe2000801089c */
[--C-:B------:R-:W-:Y:S01]  /*98f0*/  FFMA.FTZ R163, R163, UR5, -R156.reuse ;  /* 0x00000005a3a37c23 */ /* 0x100fe2000801089c */
[--C-:B------:R-:W-:Y:S01]  /*9900*/  FFMA.FTZ R167, R167, UR5, -R156.reuse ;  /* 0x00000005a7a77c23 */ /* 0x100fe2000801089c */
[--C-:B------:R-:W-:Y:S01]  /*9910*/  FFMA.FTZ R154, R154, UR5, -R156.reuse ;  /* 0x000000059a9a7c23 */ /* 0x100fe2000801089c */
[--C-:B------:R-:W-:Y:S01]  /*9920*/  FFMA.FTZ R155, R155, UR5, -R156.reuse ;  /* 0x000000059b9b7c23 */ /* 0x100fe2000801089c */
[----:B------:R-:W2:Y:S01]  /*9930*/  MUFU.EX2 R160, R160 ;  /* 0x000000a000a07308 */ /* 0x000ea20000000800 */
[--C-:B------:R-:W-:Y:S01]  /*9940*/  FFMA.FTZ R158, R158, UR5, -R156.reuse ;  /* 0x000000059e9e7c23 */ /* 0x100fe2000801089c */
[----:B------:R-:W-:Y:S01]  /*9950*/  FFMA.FTZ R156, R159, UR5, -R156 ;  /* 0x000000059f9c7c23 */ /* 0x000fe2000801089c */
[----:B0-----:R-:W-:-:S05]  /*9960*/  F2FP.F16.F32.PACK_AB R210, R191, R210 ;  /* 0x000000d2bfd2723e */ /* 0x001fca00000000ff */
[----:B------:R-:W0:Y:S01]  /*9970*/  MUFU.EX2 R211, R211 ;  /* 0x000000d300d37308 */ /* 0x000e220000000800 */
[----:B-1----:R-:W-:-:S07]  /*9980*/  FFMA.FTZ R157, R0, R14, R209 ;  /* 0x0000000e009d7223 */ /* 0x002fce00000100d1 */
[----:B------:R-:W1:Y:S01]  /*9990*/  MUFU.EX2 R164, R164 ;  /* 0x000000a400a47308 */ /* 0x000e620000000800 */
[C---:B--2---:R-:W-:Y:S01]  /*99a0*/  FADD.FTZ R14, R160.reuse, R157 ;  /* 0x0000009da00e7221 */ /* 0x044fe20000010000 */
[----:B------:R-:W-:Y:S01]  /*99b0*/  FADD.FTZ R157, R191, R166 ;  /* 0x000000a6bf9d7221 */ /* 0x000fe20000010000 */
[----:B------:R-:W-:-:S03]  /*99c0*/  F2FP.F16.F32.PACK_AB R209, R160, R209 ;  /* 0x000000d1a0d1723e */ /* 0x000fc600000000ff */
[----:B------:R-:W-:Y:S01]  /*99d0*/  FADD.FTZ R174, R204, R157 ;  /* 0x0000009dccae7221 */ /* 0x000fe20000010000 */
[----:B------:R-:W-:Y:S01]  /*99e0*/  F2FP.F16.F32.PACK_AB R204, R177, R204 ;  /* 0x000000ccb1cc723e */ /* 0x000fe200000000ff */
[----:B------:R-:W2:Y:S01]  /*99f0*/  MUFU.EX2 R205, R205 ;  /* 0x000000cd00cd7308 */ /* 0x000ea20000000800 */
[----:B0-----:R-:W-:Y:S01]  /*9a00*/  FADD.FTZ R15, R211, R14 ;  /* 0x0000000ed30f7221 */ /* 0x001fe20000010000 */
[----:B------:R-:W-:-:S06]  /*9a10*/  FADD.FTZ R157, R177, R174 ;  /* 0x000000aeb19d7221 */ /* 0x000fcc0000010000 */
[----:B------:R-:W0:Y:S01]  /*9a20*/  MUFU.EX2 R168, R168 ;  /* 0x000000a800a87308 */ /* 0x000e220000000800 */
[C---:B-1----:R-:W-:Y:S01]  /*9a30*/  FADD.FTZ R166, R164.reuse, R15 ;  /* 0x0000000fa4a67221 */ /* 0x042fe20000010000 */
[----:B------:R-:W-:-:S06]  /*9a40*/  F2FP.F16.F32.PACK_AB R211, R164, R211 ;  /* 0x000000d3a4d3723e */ /* 0x000fcc00000000ff */
[----:B------:R-:W1:Y:S01]  /*9a50*/  MUFU.EX2 R207, R207 ;  /* 0x000000cf00cf7308 */ /* 0x000e620000000800 */
[----:B--2---:R-:W-:Y:S01]  /*9a60*/  FADD.FTZ R15, R205, R166 ;  /* 0x000000a6cd0f7221 */ /* 0x004fe20000010000 */
[----:B------:R-:W-:Y:S01]  /*9a70*/  FADD.FTZ R166, R206, R157 ;  /* 0x0000009dcea67221 */ /* 0x000fe20000010000 */
[----:B------:R-:W-:-:S03]  /*9a80*/  F2FP.F16.F32.PACK_AB R206, R187, R206 ;  /* 0x000000cebbce723e */ /* 0x000fc600000000ff */
[----:B------:R-:W-:Y:S02]  /*9a90*/  FADD.FTZ R157, R187, R166 ;  /* 0x000000a6bb9d7221 */ /* 0x000fe40000010000 */
[----:B------:R-:W2:Y:S01]  /*9aa0*/  MUFU.EX2 R172, R172 ;  /* 0x000000ac00ac7308 */ /* 0x000ea20000000800 */
[----:B0-----:R-:W-:Y:S01]  /*9ab0*/  FADD.FTZ R160, R168, R15 ;  /* 0x0000000fa8a07221 */ /* 0x001fe20000010000 */
[----:B------:R-:W-:Y:S01]  /*9ac0*/  FADD.FTZ R166, R200, R157 ;  /* 0x0000009dc8a67221 */ /* 0x000fe20000010000 */
[----:B------:R-:W-:Y:S02]  /*9ad0*/  F2FP.F16.F32.PACK_AB R205, R168, R205 ;  /* 0x000000cda8cd723e */ /* 0x000fe400000000ff */
[C---:B------:R-:W-:Y:S01]  /*9ae0*/  F2FP.F16.F32.PACK_AB R200, R169.reuse, R200 ;  /* 0x000000c8a9c8723e */ /* 0x040fe200000000ff */
[----:B------:R-:W-:Y:S02]  /*9af0*/  FADD.FTZ R157, R169, R166 ;  /* 0x000000a6a99d7221 */ /* 0x000fe40000010000 */
[----:B------:R-:W0:Y:S01]  /*9b00*/  MUFU.EX2 R201, R201 ;  /* 0x000000c900c97308 */ /* 0x000e220000000800 */
[----:B-1----:R-:W-:Y:S01]  /*9b10*/  FADD.FTZ R15, R207, R160 ;  /* 0x000000a0cf0f7221 */ /* 0x002fe20000010000 */
[----:B------:R-:W-:Y:S01]  /*9b20*/  FADD.FTZ R166, R202, R157 ;  /* 0x0000009dcaa67221 */ /* 0x000fe20000010000 */
[----:B------:R-:W-:-:S03]  /*9b30*/  F2FP.F16.F32.PACK_AB R202, R173, R202 ;  /* 0x000000caadca723e */ /* 0x000fc600000000ff */
[----:B------:R-:W-:Y:S02]  /*9b40*/  FADD.FTZ R157, R173, R166 ;  /* 0x000000a6ad9d7221 */ /* 0x000fe40000010000 */
[----:B------:R-:W1:Y:S01]  /*9b50*/  MUFU.EX2 R170, R170 ;  /* 0x000000aa00aa7308 */ /* 0x000e620000000800 */
[C---:B--2---:R-:W-:Y:S01]  /*9b60*/  FADD.FTZ R164, R172.reuse, R15 ;  /* 0x0000000faca47221 */ /* 0x044fe20000010000 */
[----:B------:R-:W-:-:S06]  /*9b70*/  F2FP.F16.F32.PACK_AB R207, R172, R207 ;  /* 0x000000cfaccf723e */ /* 0x000fcc00000000ff */
[----:B------:R-:W2:Y:S01]  /*9b80*/  MUFU.EX2 R203, R203 ;  /* 0x000000cb00cb7308 */ /* 0x000ea20000000800 */
[----:B0-----:R-:W-:-:S07]  /*9b90*/  FADD.FTZ R15, R201, R164 ;  /* 0x000000a4c90f7221 */ /* 0x001fce0000010000 */
[----:B------:R-:W0:Y:S01]  /*9ba0*/  MUFU.EX2 R162, R175 ;  /* 0x000000af00a27308 */ /* 0x000e220000000800 */
[C---:B-1----:R-:W-:Y:S01]  /*9bb0*/  FADD.FTZ R164, R170.reuse, R15 ;  /* 0x0000000faaa47221 */ /* 0x042fe20000010000 */
[----:B------:R-:W-:-:S06]  /*9bc0*/  F2FP.F16.F32.PACK_AB R201, R170, R201 ;  /* 0x000000c9aac9723e */ /* 0x000fcc00000000ff */
[----:B------:R-:W1:Y:S01]  /*9bd0*/  MUFU.EX2 R197, R197 ;  /* 0x000000c500c57308 */ /* 0x000e620000000800 */
[----:B--2---:R-:W-:-:S07]  /*9be0*/  FADD.FTZ R15, R203, R164 ;  /* 0x000000a4cb0f7221 */ /* 0x004fce0000010000 */
[----:B------:R-:W2:Y:S01]  /*9bf0*/  MUFU.EX2 R14, R163 ;  /* 0x000000a3000e7308 */ /* 0x000ea20000000800 */
[C---:B0-----:R-:W-:Y:S01]  /*9c00*/  FADD.FTZ R164, R162.reuse, R15 ;  /* 0x0000000fa2a47221 */ /* 0x041fe20000010000 */
[----:B------:R-:W-:-:S06]  /*9c10*/  F2FP.F16.F32.PACK_AB R203, R162, R203 ;  /* 0x000000cba2cb723e */ /* 0x000fcc00000000ff */
[----:B------:R-:W0:Y:S01]  /*9c20*/  MUFU.EX2 R199, R199 ;  /* 0x000000c700c77308 */ /* 0x000e220000000800 */
[----:B-1----:R-:W-:-:S07]  /*9c30*/  FADD.FTZ R15, R197, R164 ;  /* 0x000000a4c50f7221 */ /* 0x002fce0000010000 */
[----:B------:R-:W1:Y:S01]  /*9c40*/  MUFU.EX2 R160, R167 ;  /* 0x000000a700a07308 */ /* 0x000e620000000800 */
[----:B--2---:R-:W-:-:S07]  /*9c50*/  F2FP.F16.F32.PACK_AB R197, R14, R197 ;  /* 0x000000c50ec5723e */ /* 0x004fce00000000ff */
[----:B------:R-:W2:Y:S01]  /*9c60*/  MUFU.EX2 R21, R21 ;  /* 0x0000001500157308 */ /* 0x000ea20000000800 */
[----:B------:R-:W-:Y:S02]  /*9c70*/  WARPGROUP.DEPBAR.LE gsb0, 0x0 ;  /* 0x00008000000079c5 */ /* 0x000fe40000010000 */
[----:B------:R-:W-:Y:S05]  /*9c80*/  @!P1 SYNCS.ARRIVE.TRANS64.RED.A1T0 RZ, [UR6], RZ ;  /* 0x000000ffffff99a7 */ /* 0x000fea0008100406 */
[----:B------:R3:W4:Y:S01]  /*9c90*/  MUFU.EX2 R168, R154 ;  /* 0x0000009a00a87308 */ /* 0x0007220000000800 */
[----:B------:R-:W-:Y:S01]  /*9ca0*/  @!P1 SYNCS.ARRIVE.TRANS64.RED.A1T0 RZ, [UR4], RZ ;  /* 0x000000ffffff99a7 */ /* 0x000fe20008100404 */
[----:B------:R-:W-:-:S06]  /*9cb0*/  UIADD3 UR4, UR7, -0x1, URZ ;  /* 0xffffffff07047890 */ /* 0x000fcc000fffe03f */
[----:B------:R-:W5:Y:S01]  /*9cc0*/  MUFU.EX2 R152, R152 ;  /* 0x0000009800987308 */ /* 0x000f620000000800 */
[----:B---3--:R-:W-:Y:S01]  /*9cd0*/  FADD.FTZ R154, R196, R157 ;  /* 0x0000009dc49a7221 */ /* 0x008fe20000010000 */
[----:B------:R-:W-:Y:S01]  /*9ce0*/  IMAD.U32 R232, RZ, RZ, UR4 ;  /* 0x00000004ffe87e24 */ /* 0x000fe2000f8e00ff */
[C---:B------:R-:W-:Y:S02]  /*9cf0*/  F2FP.F16.F32.PACK_AB R196, R181.reuse, R196 ;  /* 0x000000c4b5c4723e */ /* 0x040fe400000000ff */
[----:B------:R-:W-:Y:S01]  /*9d00*/  FADD.FTZ R157, R181, R154 ;  /* 0x0000009ab59d7221 */ /* 0x000fe20000010000 */
[----:B------:R-:W-:Y:S02]  /*9d10*/  FADD.FTZ R154, R14, R15 ;  /* 0x0000000f0e9a7221 */ /* 0x000fe40000010000 */
[----:B------:R2:W3:Y:S01]  /*9d20*/  MUFU.EX2 R193, R155 ;  /* 0x0000009b00c17308 */ /* 0x0004e20000000800 */
[----:B------:R-:W-:Y:S01]  /*9d30*/  FADD.FTZ R162, R198, R157 ;  /* 0x0000009dc6a27221 */ /* 0x000fe20000010000 */
[----:B0-----:R-:W-:Y:S01]  /*9d40*/  FADD.FTZ R15, R199, R154 ;  /* 0x0000009ac70f7221 */ /* 0x001fe20000010000 */
[----:B------:R-:W-:-:S02]  /*9d50*/  F2FP.F16.F32.PACK_AB R198, R161, R198 ;  /* 0x000000c6a1c6723e */ /* 0x000fc400000000ff */
[----:B------:R-:W-:Y:S01]  /*9d60*/  FADD.FTZ R162, R161, R162 ;  /* 0x000000a2a1a27221 */ /* 0x000fe20000010000 */
[C---:B-1----:R-:W-:Y:S01]  /*9d70*/  FADD.FTZ R15, R160.reuse, R15 ;  /* 0x0000000fa00f7221 */ /* 0x042fe20000010000 */
[----:B------:R-:W-:Y:S01]  /*9d80*/  F2FP.F16.F32.PACK_AB R199, R160, R199 ;  /* 0x000000c7a0c7723e */ /* 0x000fe200000000ff */
[----:B------:R-:W0:Y:S01]  /*9d90*/  MUFU.EX2 R153, R153 ;  /* 0x0000009900997308 */ /* 0x000e220000000800 */
[----:B--2---:R-:W-:Y:S01]  /*9da0*/  FADD.FTZ R155, R21, R162 ;  /* 0x000000a2159b7221 */ /* 0x004fe20000010000 */
[----:B----4-:R-:W-:Y:S01]  /*9db0*/  FADD.FTZ R15, R168, R15 ;  /* 0x0000000fa80f7221 */ /* 0x010fe20000010000 */
[C---:B-----5:R-:W-:Y:S02]  /*9dc0*/  F2FP.F16.F32.PACK_AB R192, R152.reuse, R21 ;  /* 0x0000001598c0723e */ /* 0x060fe400000000ff */
[----:B------:R-:W-:-:S03]  /*9dd0*/  FADD.FTZ R14, R152, R155 ;  /* 0x0000009b980e7221 */ /* 0x000fc60000010000 */
[----:B------:R-:W1:Y:S01]  /*9de0*/  MUFU.EX2 R158, R158 ;  /* 0x0000009e009e7308 */ /* 0x000e620000000800 */
[C---:B---3--:R-:W-:Y:S01]  /*9df0*/  FADD.FTZ R15, R193.reuse, R15 ;  /* 0x0000000fc10f7221 */ /* 0x048fe20000010000 */
[----:B------:R-:W-:-:S06]  /*9e00*/  F2FP.F16.F32.PACK_AB R193, R193, R168 ;  /* 0x000000a8c1c1723e */ /* 0x000fcc00000000ff */
[----:B------:R-:W2:Y:S01]  /*9e10*/  MUFU.EX2 R20, R182 ;  /* 0x000000b600147308 */ /* 0x000ea20000000800 */
[----:B0-----:R-:W-:-:S07]  /*9e20*/  FADD.FTZ R21, R153, R14 ;  /* 0x0000000e99157221 */ /* 0x001fce0000010000 */
[----:B------:R-:W0:Y:S01]  /*9e30*/  MUFU.EX2 R195, R156 ;  /* 0x0000009c00c37308 */ /* 0x000e220000000800 */
[----:B-1----:R-:W-:Y:S01]  /*9e40*/  FADD.FTZ R14, R158, R15 ;  /* 0x0000000f9e0e7221 */ /* 0x002fe20000010000 */
[C---:B--2---:R-:W-:Y:S01]  /*9e50*/  FADD.FTZ R15, R20.reuse, R21 ;  /* 0x00000015140f7221 */ /* 0x044fe20000010000 */
[----:B------:R-:W-:Y:S01]  /*9e60*/  F2FP.F16.F32.PACK_AB R194, R20, R153 ;  /* 0x0000009914c2723e */ /* 0x000fe200000000ff */
[----:B------:R-:W-:Y:S02]  /*9e70*/  IMAD.MOV.U32 R20, RZ, RZ, R3 ;  /* 0x000000ffff147224 */ /* 0x000fe400078e0003 */
[----:B------:R-:W-:Y:S02]  /*9e80*/  IMAD.MOV.U32 R21, RZ, RZ, R4 ;  /* 0x000000ffff157224 */ /* 0x000fe400078e0004 */
[C---:B0-----:R-:W-:Y:S01]  /*9e90*/  FADD.FTZ R14, R195.reuse, R14 ;  /* 0x0000000ec30e7221 */ /* 0x041fe20000010000 */
[----:B------:R-:W-:Y:S01]  /*9ea0*/  F2FP.F16.F32.PACK_AB R195, R195, R158 ;  /* 0x0000009ec3c3723e */ /* 0x000fe200000000ff */
[----:B------:R-:W-:Y:S06]  /*9eb0*/  @P2 BRA `(.L_x_407) ;  /* 0xffffffc000502947 */ /* 0x000fec000383ffff */
.L_x_398:
        /* <DEDUP_REMOVED lines=131> */
.L_x_408:
[----:B------:R-:W-:Y:S01]  /*a6f0*/  IMAD R11, R16, 0x8, R5 ;  /* 0x00000008100b7824 */ /* 0x000fe200078e0205 */
[----:B------:R-:W-:-:S04]  /*a700*/  SHF.L.U32 R0, R17, 0x1f, RZ ;  /* 0x0000001f11007819 */ /* 0x000fc800000006ff */
[----:B------:R0:W1:Y:S01]  /*a710*/  SYNCS.PHASECHK.TRANS64.TRYWAIT P2, [R11+URZ+0x38850], R0 ;  /* 0x038850000b0075a7 */ /* 0x000062000804017f */
[----:B------:R-:W-:Y:S05]  /*a720*/  @!P0 BRA `(.L_x_409) ;  /* 0x0000000000048947 */ /* 0x000fea0003800000 */
[----:B------:R-:W-:Y:S01]  /*a730*/  BPT.TRAP 0x1 ;  /* 0x000000040000795c */ /* 0x000fe20000300000 */
.L_x_409:
[----:B-1----:R-:W-:Y:S05]  /*a740*/  @P2 BRA `(.L_x_410) ;  /* 0x0000000000082947 */ /* 0x002fea0003800000 */
[----:B------:R-:W1:Y:S02]  /*a750*/  SYNCS.PHASECHK.TRANS64.TRYWAIT P0, [R11+URZ+0x38850], R0 ;  /* 0x038850000b0075a7 */ /* 0x000e64000800017f */
[----:B-1----:R-:W-:Y:S05]  /*a760*/  @!P0 BRA `(.L_x_411) ;  /* 0x000000ac001c8947 */ /* 0x002fea0003800000 */
.L_x_410:
[----:B------:R-:W-:Y:S05]  /*a770*/  WARPSYNC.ALL ;  /* 0x0000000000007948 */ /* 0x000fea0003800000 */
[----:B------:R-:W-:Y:S01]  /*a780*/  VIADD R5, R5, 0x400 ;  /* 0x0000040005057836 */ /* 0x000fe20000000000 */
[----:B------:R-:W-:Y:S01]  /*a790*/  WARPGROUP.ARRIVE ;  /* 0x00000000000079c5 */ /* 0x000fe20000000000 */
[----:B------:R-:W-:Y:S01]  /*a7a0*/  IMAD.MOV.U32 R7, RZ, RZ, 0x40000040 ;  /* 0x40000040ff077424 */ /* 0x000fe200078e00ff */
[----:B01----:R-:W0:Y:S01]  /*a7b0*/  SHFL.BFLY PT, R0, R15, 0x2, 0x1f ;  /* 0x0c401f000f007f89 */ /* 0x003e2200000e0000 */
[----:B------:R-:W-:Y:S01]  /*a7c0*/  IMAD.MOV.U32 R9, RZ, RZ, 0x40000040 ;  /* 0x40000040ff097424 */ /* 0x000fe200078e00ff */
[----:B------:R-:W-:Y:S01]  /*a7d0*/  SHF.R.U32.HI R5, RZ, 0x4, R5 ;  /* 0x00000004ff057819 */ /* 0x000fe20000011605 */
[----:B------:R-:W-:Y:S01]  /*a7e0*/  @!P1 VIADD R11, R11, 0x38860 ;  /* 0x000388600b0b9836 */ /* 0x000fe20000000000 */
[----:B------:R-:W-:Y:S01]  /*a7f0*/  R2UR UR7, R7 ;  /* 0x00000000070772ca */ /* 0x000fe200000e0000 */
[----:B------:R-:W-:Y:S01]  /*a800*/  IMAD.MOV.U32 R7, RZ, RZ, 0x40000040 ;  /* 0x40000040ff077424 */ /* 0x000fe200078e00ff */
[----:B------:R-:W-:Y:S01]  /*a810*/  LOP3.LUT R5, R5, 0x3fff, RZ, 0xc0, !PT ;  /* 0x00003fff05057812 */ /* 0x000fe200078ec0ff */
[----:B------:R-:W-:Y:S01]  /*a820*/  IMAD.U32 R13, RZ, RZ, UR5 ;  /* 0x00000005ff0d7e24 */ /* 0x000fe2000f8e00ff */
[----:B------:R-:W-:Y:S01]  /*a830*/  @!P1 PRMT R11, RZ, 0x654, R11 ;  /* 0x00000654ff0b9816 */ /* 0x000fe2000000000b */
[----:B------:R-:W-:Y:S01]  /*a840*/  VIADD R219, R219, 0x1 ;  /* 0x00000001dbdb7836 */ /* 0x000fe20000000000 */
[----:B------:R-:W-:-:S05]  /*a850*/  LOP3.LUT R5, R5, 0x2800000, RZ, 0xfc, !PT ;  /* 0x0280000005057812 */ /* 0x000fca00078efcff */
[C---:B------:R-:W-:Y:S01]  /*a860*/  IMAD R6, R16.reuse, 0xa00, R5 ;  /* 0x00000a0010067824 */ /* 0x040fe200078e0205 */
[----:B------:R-:W-:Y:S01]  /*a870*/  IADD3 R16, R16, 0x1, RZ ;  /* 0x0000000110107810 */ /* 0x000fe20007ffe0ff */
[----:B------:R-:W1:Y:S02]  /*a880*/  SHFL.BFLY PT, R5, R14, 0x2, 0x1f ;  /* 0x0c401f000e057f89 */ /* 0x000e6400000e0000 */
[C---:B------:R-:W-:Y:S01]  /*a890*/  VIADD R8, R6.reuse, 0x80 ;  /* 0x0000008006087836 */ /* 0x040fe20000000000 */
[----:B------:R-:W-:Y:S02]  /*a8a0*/  R2UR UR6, R6 ;  /* 0x00000000060672ca */ /* 0x000fe400000e0000 */
[----:B------:R-:W-:Y:S01]  /*a8b0*/  ISETP.NE.AND P2, PT, R16, 0x2, PT ;  /* 0x000000021000780c */ /* 0x000fe20003f45270 */
[----:B0-----:R-:W-:-:S03]  /*a8c0*/  FADD.FTZ R0, R0, R15 ;  /* 0x0000000f00007221 */ /* 0x001fc60000010000 */
[----:B------:R-:W-:-:S07]  /*a8d0*/  SEL R16, R16, RZ, P2 ;  /* 0x000000ff10107207 */ /* 0x000fce0001000000 */
[----:B------:R-:W-:Y:S01]  /*a8e0*/  HGMMA.64x256x16.F32 R24, R208, gdesc[UR4].tnspB, R24, gsb0 ;  /* 0x43e00004d0187df0 */ /* 0x000fe20008000818 */
[----:B------:R-:W-:Y:S01]  /*a8f0*/  R2UR UR6, R8 ;  /* 0x00000000080672ca */ /* 0x000fe200000e0000 */
[----:B------:R-:W-:Y:S01]  /*a900*/  VIADD R8, R6, 0x100 ;  /* 0x0000010006087836 */ /* 0x000fe20000000000 */
[----:B------:R-:W-:Y:S01]  /*a910*/  R2UR UR7, R9 ;  /* 0x00000000090772ca */ /* 0x000fe200000e0000 */
[----:B------:R-:W-:Y:S02]  /*a920*/  IMAD.MOV.U32 R9, RZ, RZ, 0x40000040 ;  /* 0x40000040ff097424 */ /* 0x000fe400078e00ff */
[----:B-1----:R-:W-:Y:S02]  /*a930*/  FADD.FTZ R2, R5, R14 ;  /* 0x0000000e05027221 */ /* 0x002fe40000010000 */
[----:B------:R-:W0:Y:S02]  /*a940*/  SHFL.BFLY PT, R5, R0, 0x1, 0x1f ;  /* 0x0c201f0000057f89 */ /* 0x000e2400000e0000 */
[----:B0-----:R-:W-:Y:S01]  /*a950*/  FADD.FTZ R10, R0, R5 ;  /* 0x00000005000a7221 */ /* 0x001fe20000010000 */
[----:B------:R-:W-:Y:S01]  /*a960*/  IMAD.MOV.U32 R5, RZ, RZ, RZ ;  /* 0x000000ffff057224 */ /* 0x000fe200078e00ff */
[----:B------:R-:W-:-:S03]  /*a970*/  SEL R0, RZ, 0x1, P2 ;  /* 0x00000001ff007807 */ /* 0x000fc60001000000 */
[----:B------:R-:W-:Y:S02]  /*a980*/  FSETP.NE.FTZ.AND P0, PT, R10, RZ, PT ;  /* 0x000000ff0a00720b */ /* 0x000fe40003f15000 */
[----:B------:R-:W-:Y:S01]  /*a990*/  LOP3.LUT R17, R17, R0, RZ, 0x3c, !PT ;  /* 0x0000000011117212 */ /* 0x000fe200078e3cff */
[----:B------:R-:W-:Y:S01]  /*a9a0*/  IMAD.MOV.U32 R0, RZ, RZ, -0x800000 ;  /* 0xff800000ff007424 */ /* 0x000fe200078e00ff */
[----:B------:R-:W-:Y:S02]  /*a9b0*/  WARPGROUP.DEPBAR.LE gsb0, 0x0 ;  /* 0x00008000000079c5 */ /* 0x000fe40000010000 */
[----:B------:R-:W-:-:S07]  /*a9c0*/  WARPGROUP.ARRIVE ;  /* 0x00000000000079c5 */ /* 0x000fce0000000000 */
[----:B------:R-:W-:Y:S01]  /*a9d0*/  HGMMA.64x256x16.F32 R24, R204, gdesc[UR4].tnspB, R24, gsb0 ;  /* 0x43e00004cc187df0 */ /* 0x000fe20008000818 */
[----:B------:R-:W-:Y:S01]  /*a9e0*/  R2UR UR6, R8 ;  /* 0x00000000080672ca */ /* 0x000fe200000e0000 */
[C---:B------:R-:W-:Y:S01]  /*a9f0*/  VIADD R8, R6.reuse, 0x180 ;  /* 0x0000018006087836 */ /* 0x040fe20000000000 */
[----:B------:R-:W-:Y:S01]  /*aa00*/  R2UR UR7, R9 ;  /* 0x00000000090772ca */ /* 0x000fe200000e0000 */
[----:B------:R-:W-:Y:S02]  /*aa10*/  IMAD.MOV.U32 R9, RZ, RZ, 0x40000040 ;  /* 0x40000040ff097424 */ /* 0x000fe400078e00ff */
[----:B------:R-:W-:Y:S01]  /*aa20*/  VIADD R6, R6, 0x200 ;  /* 0x0000020006067836 */ /* 0x000fe20000000000 */
[----:B------:R-:W-:Y:S02]  /*aa30*/  WARPGROUP.DEPBAR.LE gsb0, 0x0 ;  /* 0x00008000000079c5 */ /* 0x000fe40000010000 */
[----:B------:R-:W-:-:S15]  /*aa40*/  WARPGROUP.ARRIVE ;  /* 0x00000000000079c5 */ /* 0x000fde0000000000 */
[----:B------:R-:W-:-:S04]  /*aa50*/  NOP ;  /* 0x0000000000007918 */ /* 0x000fc80000000000 */
[----:B------:R-:W-:Y:S01]  /*aa60*/  HGMMA.64x256x16.F32 R24, R200, gdesc[UR4].tnspB, R24, gsb0 ;  /* 0x43e00004c8187df0 */ /* 0x000fe20008000818 */
[----:B------:R-:W-:Y:S02]  /*aa70*/  R2UR UR6, R8 ;  /* 0x00000000080672ca */ /* 0x000fe400000e0000 */
[----:B------:R-:W-:Y:S01]  /*aa80*/  R2UR UR7, R9 ;  /* 0x00000000090772ca */ /* 0x000fe200000e0000 */
[----:B------:R-:W0:Y:S02]  /*aa90*/  @P0 MUFU.LG2 R8, R10 ;  /* 0x0000000a00080308 */ /* 0x000e240000000c00 */
[----:B0-----:R-:W-:Y:S01]  /*aaa0*/  @P0 FMUL.FTZ R8, R8, 0.69314718246459960938 ;  /* 0x3f31721808080820 */ /* 0x001fe20000410000 */
[----:B------:R-:W-:Y:S02]  /*aab0*/  WARPGROUP.DEPBAR.LE gsb0, 0x0 ;  /* 0x00008000000079c5 */ /* 0x000fe40000010000 */
[----:B------:R-:W-:-:S15]  /*aac0*/  WARPGROUP.ARRIVE ;  /* 0x00000000000079c5 */ /* 0x000fde0000000000 */
[----:B------:R-:W-:-:S04]  /*aad0*/  NOP ;  /* 0x0000000000007918 */ /* 0x000fc80000000000 */
[----:B------:R-:W-:Y:S01]  /*aae0*/  HGMMA.64x256x16.F32 R24, R196, gdesc[UR4].tnspB, R24, gsb0 ;  /* 0x43e00004c4187df0 */ /* 0x000fe20008000818 */
[----:B------:R-:W-:Y:S01]  /*aaf0*/  R2UR UR6, R6 ;  /* 0x00000000060672ca */ /* 0x000fe200000e0000 */
[----:B------:R-:W-:Y:S01]  /*ab00*/  IMAD.MOV.U32 R6, RZ, RZ, RZ ;  /* 0x000000ffff067224 */ /* 0x000fe200078e00ff */
[----:B------:R-:W-:Y:S02]  /*ab10*/  R2UR UR7, R7 ;  /* 0x00000000070772ca */ /* 0x000fe400000e0000 */
[----:B------:R-:W0:Y:S03]  /*ab20*/  SHFL.BFLY PT, R7, R2, 0x1, 0x1f ;  /* 0x0c201f0002077f89 */ /* 0x000e2600000e0000 */
[----:B------:R-:W-:Y:S01]  /*ab30*/  @P0 MUFU.RCP R6, R10 ;  /* 0x0000000a00060308 */ /* 0x000fe20000001000 */
[----:B0-----:R-:W-:Y:S01]  /*ab40*/  FADD.FTZ R12, R2, R7 ;  /* 0x00000007020c7221 */ /* 0x001fe20000010000 */
[----:B------:R-:W-:-:S02]  /*ab50*/  IMAD.U32 R7, RZ, RZ, UR5 ;  /* 0x00000005ff077e24 */ /* 0x000fc4000f8e00ff */
[----:B------:R-:W-:Y:S02]  /*ab60*/  IMAD.MOV.U32 R2, RZ, RZ, -0x800000 ;  /* 0xff800000ff027424 */ /* 0x000fe400078e00ff */
[----:B------:R-:W-:Y:S01]  /*ab70*/  FSETP.NE.FTZ.AND P3, PT, R12, RZ, PT ;  /* 0x000000ff0c00720b */ /* 0x000fe20003f75000 */
[----:B------:R-:W-:-:S04]  /*ab80*/  @P0 FMUL.FTZ R7, R7, 0.69314718246459960938 ;  /* 0x3f31721807070820 */ /* 0x000fc80000410000 */
[----:B------:R-:W-:Y:S01]  /*ab90*/  @P0 FFMA.FTZ R0, R7, R4, R8 ;  /* 0x0000000407000223 */ /* 0x000fe20000010008 */
[----:B------:R-:W-:-:S07]  /*aba0*/  PLOP3.LUT P0, PT, PT, PT, PT, 0x8, 0x0 ;  /* 0x000000000000781c */ /* 0x000fce0003f0e170 */
[----:B------:R-:W0:Y:S01]  /*abb0*/  @P3 MUFU.LG2 R9, R12 ;  /* 0x0000000c00093308 */ /* 0x000e220000000c00 */
[----:B------:R-:W-:-:S07]  /*abc0*/  @P3 FMUL.FTZ R13, R13, 0.69314718246459960938 ;  /* 0x3f3172180d0d3820 */ /* 0x000fce0000410000 */
[----:B------:R-:W1:Y:S01]  /*abd0*/  @P3 MUFU.RCP R5, R12 ;  /* 0x0000000c00053308 */ /* 0x000e620000001000 */
[----:B0-----:R-:W-:-:S04]  /*abe0*/  @P3 FMUL.FTZ R10, R9, 0.69314718246459960938 ;  /* 0x3f317218090a3820 */ /* 0x001fc80000410000 */
[----:B------:R-:W-:Y:S01]  /*abf0*/  @P3 FFMA.FTZ R2, R13, R3, R10 ;  /* 0x000000030d023223 */ /* 0x000fe2000001000a */
[----:B------:R-:W-:Y:S02]  /*ac00*/  WARPGROUP.DEPBAR.LE gsb0, 0x0 ;  /* 0x00008000000079c5 */ /* 0x000fe40000010000 */
[----:B------:R-:W-:-:S06]  /*ac10*/  WARPGROUP.ARRIVE ;  /* 0x00000000000079c5 */ /* 0x000fcc0000000000 */
[----:B------:R-:W-:Y:S03]  /*ac20*/  HGMMA.64x256x16.F32 R24, R192, gdesc[UR4].tnspB, R24, gsb0 ;  /* 0x43e00004c0187df0 */ /* 0x000fe60008000818 */
[----:B------:R-:W-:Y:S02]  /*ac30*/  WARPGROUP.DEPBAR.LE gsb0, 0x0 ;  /* 0x00008000000079c5 */ /* 0x000fe40000010000 */
[----:B------:R0:W-:Y:S01]  /*ac40*/  @!P1 SYNCS.ARRIVE.TRANS64.RED.A1T0 RZ, [R11+URZ], RZ ;  /* 0x000000ff0bff99a7 */ /* 0x0001e2000810043f */
[-C--:B-1----:R-:W-:Y:S01]  /*ac50*/  FMUL.FTZ R3, R83, R5.reuse ;  /* 0x0000000553037220 */ /* 0x082fe20000410000 */
        /* <DEDUP_REMOVED lines=126> */
[----:B0-----:R-:W-:-:S07]  /*b440*/  FMUL.FTZ R151, R151, R5 ;  /* 0x0000000597977220 */ /* 0x001fce0000410000 */
.L_x_390:
[----:B------:R-:W0:Y:S01]  /*b450*/  S2R R5, SR_CgaCtaId ;  /* 0x0000000000057919 */ /* 0x000e220000008800 */
[----:B------:R-:W-:Y:S01]  /*b460*/  MOV R152, 0x400 ;  /* 0x0000040000987802 */ /* 0x000fe20000000f00 */
[----:B------:R-:W-:Y:S01]  /*b470*/  BSSY B0, `(.L_x_412) ;  /* 0x00002fa000007945 */ /* 0x000fe20003800000 */
[----:B------:R-:W-:Y:S02]  /*b480*/  BAR.SYNC.DEFER_BLOCKING 0x5, 0x180 ;  /* 0x0146000000007b1d */ /* 0x000fe40000010000 */
[----:B0-----:R-:W-:-:S05]  /*b490*/  LEA R152, R5, R152, 0x18 ;  /* 0x0000009805987211 */ /* 0x001fca00078ec0ff */
[----:B------:R-:W0:Y:S02]  /*b4a0*/  LDS.128 R4, [R152+0x388d0] ;  /* 0x0388d00098047984 */ /* 0x000e240000000c00 */
[----:B0-----:R-:W-:Y:S02]  /*b4b0*/  R2UR UR6, R5 ;  /* 0x00000000050672ca */ /* 0x001fe400000e0000 */
[----:B------:R-:W-:Y:S01]  /*b4c0*/  R2UR UR5, R6 ;  /* 0x00000000060572ca */ /* 0x000fe200000e0000 */
[----:B------:R-:W-:Y:S06]  /*b4d0*/  BAR.ARV 0x4, 0x180 ;  /* 0x0106000000007b1d */ /* 0x000fec0000002000 */
[----:B------:R-:W-:Y:S08]  /*b4e0*/  @P0 BRA `(.L_x_413) ;  /* 0x0000002000180947 */ /* 0x000ff00003800000 */
[----:B------:R-:W0:Y:S01]  /*b4f0*/  S2R R9, SR_SWINHI ;  /* 0x0000000000097919 */ /* 0x000e220000002f00 */
[----:B------:R-:W-:Y:S01]  /*b500*/  F2FP.F16.F32.PACK_AB R24, R25, R24 ;  /* 0x000000181918723e */ /* 0x000fe200000000ff */
[----:B------:R-:W-:Y:S01]  /*b510*/  ULDC.64 UR8, c[0x0][0xc00] ;  /* 0x0003000000087ab9 */ /* 0x000fe20000000a00 */
[----:B------:R-:W-:Y:S01]  /*b520*/  F2FP.F16.F32.PACK_AB R25, R10, R26 ;  /* 0x0000001a0a19723e */ /* 0x000fe200000000ff */
[----:B------:R-:W-:Y:S01]  /*b530*/  UISETP.NE.U32.AND UP0, UPT, UR8, URZ, UPT ;  /* 0x0000003f0800728c */ /* 0x000fe2000bf05070 */
[----:B------:R-:W-:Y:S01]  /*b540*/  F2FP.F16.F32.PACK_AB R32, R33, R32 ;  /* 0x000000202120723e */ /* 0x000fe200000000ff */
[----:B------:R-:W-:Y:S01]  /*b550*/  ULDC.64 UR10, c[0x0][0x208] ;  /* 0x00008200000a7ab9 */ /* 0x000fe20000000a00 */
[----:B------:R-:W-:Y:S01]  /*b560*/  F2FP.F16.F32.PACK_AB R26, R29, R28 ;  /* 0x0000001c1d1a723e */ /* 0x000fe200000000ff */
[----:B------:R-:W-:Y:S01]  /*b570*/  UISETP.NE.AND.EX UP0, UPT, UR9, URZ, UPT, UP0 ;  /* 0x0000003f0900728c */ /* 0x000fe2000bf05300 */
[----:B------:R-:W-:Y:S02]  /*b580*/  F2FP.F16.F32.PACK_AB R27, R8, R27 ;  /* 0x0000001b081b723e */ /* 0x000fe400000000ff */
[----:B------:R-:W-:Y:S01]  /*b590*/  F2FP.F16.F32.PACK_AB R33, R163, R34 ;  /* 0x00000022a321723e */ /* 0x000fe200000000ff */
[----:B------:R-:W-:Y:S01]  /*b5a0*/  ULDC.64 UR8, c[0x0][0xc00] ;  /* 0x0003000000087ab9 */ /* 0x000fe20000000a00 */
[----:B------:R-:W-:-:S02]  /*b5b0*/  F2FP.F16.F32.PACK_AB R40, R41, R40 ;  /* 0x000000282928723e */ /* 0x000fc400000000ff */
[----:B------:R-:W-:Y:S02]  /*b5c0*/  F2FP.F16.F32.PACK_AB R34, R37, R36 ;  /* 0x000000242522723e */ /* 0x000fe400000000ff */
[----:B------:R-:W-:Y:S02]  /*b5d0*/  F2FP.F16.F32.PACK_AB R35, R162, R35 ;  /* 0x00000023a223723e */ /* 0x000fe400000000ff */
[----:B------:R-:W-:Y:S02]  /*b5e0*/  F2FP.F16.F32.PACK_AB R41, R161, R42 ;  /* 0x0000002aa129723e */ /* 0x000fe400000000ff */
[----:B------:R-:W-:Y:S02]  /*b5f0*/  F2FP.F16.F32.PACK_AB R48, R49, R48 ;  /* 0x000000303130723e */ /* 0x000fe400000000ff */
[----:B------:R-:W-:Y:S02]  /*b600*/  F2FP.F16.F32.PACK_AB R42, R45, R44 ;  /* 0x0000002c2d2a723e */ /* 0x000fe400000000ff */
[----:B------:R-:W-:-:S02]  /*b610*/  F2FP.F16.F32.PACK_AB R43, R160, R43 ;  /* 0x0000002ba02b723e */ /* 0x000fc400000000ff */
[----:B------:R-:W-:Y:S02]  /*b620*/  F2FP.F16.F32.PACK_AB R49, R159, R50 ;  /* 0x000000329f31723e */ /* 0x000fe400000000ff */
[----:B------:R-:W-:Y:S02]  /*b630*/  F2FP.F16.F32.PACK_AB R56, R57, R56 ;  /* 0x000000383938723e */ /* 0x000fe400000000ff */
[----:B------:R-:W-:Y:S02]  /*b640*/  F2FP.F16.F32.PACK_AB R50, R53, R52 ;  /* 0x000000343532723e */ /* 0x000fe400000000ff */
[----:B------:R-:W-:Y:S02]  /*b650*/  MOV R4, R152 ;  /* 0x0000009800047202 */ /* 0x000fe40000000f00 */
[----:B0-----:R-:W-:Y:S02]  /*b660*/  MOV R5, R9 ;  /* 0x0000000900057202 */ /* 0x001fe40000000f00 */
[----:B------:R-:W-:-:S02]  /*b670*/  F2FP.F16.F32.PACK_AB R51, R158, R51 ;  /* 0x000000339e33723e */ /* 0x000fc400000000ff */
[----:B------:R-:W-:Y:S01]  /*b680*/  F2FP.F16.F32.PACK_AB R57, R157, R58 ;  /* 0x0000003a9d39723e */ /* 0x000fe200000000ff */
[----:B------:R-:W-:Y:S01]  /*b690*/  IMAD.WIDE R106, R225, 0x2, R4 ;  /* 0x00000002e16a7825 */ /* 0x000fe200078e0204 */
[----:B------:R-:W-:Y:S02]  /*b6a0*/  F2FP.F16.F32.PACK_AB R64, R65, R64 ;  /* 0x000000404140723e */ /* 0x000fe400000000ff */
[----:B------:R-:W-:Y:S02]  /*b6b0*/  F2FP.F16.F32.PACK_AB R58, R61, R60 ;  /* 0x0000003c3d3a723e */ /* 0x000fe400000000ff */
[C---:B------:R-:W-:Y:S02]  /*b6c0*/  IADD3 R173, P1, R106.reuse, 0x20, RZ ;  /* 0x000000206aad7810 */ /* 0x040fe40007f3e0ff */
[C---:B------:R-:W-:Y:S02]  /*b6d0*/  IADD3 R175, P0, R106.reuse, 0x40, RZ ;  /* 0x000000406aaf7810 */ /* 0x040fe40007f1e0ff */
[C---:B------:R-:W-:Y:S01]  /*b6e0*/  IADD3 R177, P4, R106.reuse, 0x60, RZ ;  /* 0x000000606ab17810 */ /* 0x040fe20007f9e0ff */
[--C-:B------:R-:W-:Y:S01]  /*b6f0*/  IMAD.X R13, RZ, RZ, R107.reuse, P1 ;  /* 0x000000ffff0d7224 */ /* 0x100fe200008e066b */
[C---:B------:R-:W-:Y:S01]  /*b700*/  LOP3.LUT R9, R106.reuse, 0x380, RZ, 0xc0, !PT ;  /* 0x000003806a097812 */ /* 0x040fe200078ec0ff */
[--C-:B------:R-:W-:Y:S01]  /*b710*/  IMAD.X R15, RZ, RZ, R107.reuse, P0 ;  /* 0x000000ffff0f7224 */ /* 0x100fe200000e066b */
[C---:B------:R-:W-:Y:S01]  /*b720*/  IADD3 R179, P3, R106.reuse, 0x4000, RZ ;  /* 0x000040006ab37810 */ /* 0x040fe20007f7e0ff */
[----:B------:R-:W-:Y:S01]  /*b730*/  IMAD.X R21, RZ, RZ, R107, P4 ;  /* 0x000000ffff157224 */ /* 0x000fe200020e066b */
[----:B------:R-:W-:-:S02]  /*b740*/  IADD3 R181, P6, R106, 0x4020, RZ ;  /* 0x000040206ab57810 */ /* 0x000fc40007fde0ff */
[C---:B------:R-:W-:Y:S01]  /*b750*/  IADD3 R183, P5, R106.reuse, 0x4040, RZ ;  /* 0x000040406ab77810 */ /* 0x040fe20007fbe0ff */
[--C-:B------:R-:W-:Y:S01]  /*b760*/  IMAD.X R31, RZ, RZ, R107.reuse, P3 ;  /* 0x000000ffff1f7224 */ /* 0x100fe200018e066b */
[C---:B------:R-:W-:Y:S01]  /*b770*/  IADD3 R185, P2, R106.reuse, 0x4060, RZ ;  /* 0x000040606ab97810 */ /* 0x040fe20007f5e0ff */
[--C-:B------:R-:W-:Y:S01]  /*b780*/  IMAD.X R39, RZ, RZ, R107.reuse, P6 ;  /* 0x000000ffff277224 */ /* 0x100fe200030e066b */
[----:B------:R-:W-:Y:S01]  /*b790*/  IADD3 R187, P1, R106, 0x8000, RZ ;  /* 0x000080006abb7810 */ /* 0x000fe20007f3e0ff */
[--C-:B------:R-:W-:Y:S01]  /*b7a0*/  IMAD.X R47, RZ, RZ, R107.reuse, P5 ;  /* 0x000000ffff2f7224 */ /* 0x100fe200028e066b */
[----:B------:R-:W-:Y:S01]  /*b7b0*/  LOP3.LUT R12, R173, 0x380, RZ, 0xc0, !PT ;  /* 0x00000380ad0c7812 */ /* 0x000fe200078ec0ff */
[--C-:B------:R-:W-:Y:S01]  /*b7c0*/  IMAD.X R55, RZ, RZ, R107.reuse, P2 ;  /* 0x000000ffff377224 */ /* 0x100fe200010e066b */
[----:B------:R-:W-:Y:S01]  /*b7d0*/  LOP3.LUT R14, R175, 0x380, RZ, 0xc0, !PT ;  /* 0x00000380af0e7812 */ /* 0x000fe200078ec0ff */
[----:B------:R-:W-:Y:S01]  /*b7e0*/  IMAD.X R63, RZ, RZ, R107, P1 ;  /* 0x000000ffff3f7224 */ /* 0x000fe200008e066b */
[----:B------:R-:W-:-:S02]  /*b7f0*/  LOP3.LUT R20, R177, 0x380, RZ, 0xc0, !PT ;  /* 0x00000380b1147812 */ /* 0x000fc400078ec0ff */
[----:B------:R-:W-:Y:S02]  /*b800*/  SHF.R.U64 R9, R9, 0x3, RZ ;  /* 0x0000000309097819 */ /* 0x000fe400000012ff */
[----:B------:R-:W-:Y:S02]  /*b810*/  LOP3.LUT R30, R179, 0x380, RZ, 0xc0, !PT ;  /* 0x00000380b31e7812 */ /* 0x000fe400078ec0ff */
[----:B------:R-:W-:Y:S02]  /*b820*/  IADD3 R189, P0, R106, 0x8020, RZ ;  /* 0x000080206abd7810 */ /* 0x000fe40007f1e0ff */
[----:B------:R-:W-:Y:S02]  /*b830*/  SHF.R.U64 R12, R12, 0x3, RZ ;  /* 0x000000030c0c7819 */ /* 0x000fe400000012ff */
[----:B------:R-:W-:Y:S01]  /*b840*/  LOP3.LUT R38, R181, 0x380, RZ, 0xc0, !PT ;  /* 0x00000380b5267812 */ /* 0x000fe200078ec0ff */
[----:B------:R-:W-:Y:S01]  /*b850*/  IMAD.X R71, RZ, RZ, R107, P0 ;  /* 0x000000ffff477224 */ /* 0x000fe200000e066b */
[----:B------:R-:W-:-:S02]  /*b860*/  IADD3 R191, P4, R106, 0x8040, RZ ;  /* 0x000080406abf7810 */ /* 0x000fc40007f9e0ff */
[----:B------:R-:W-:Y:S02]  /*b870*/  SHF.R.U64 R14, R14, 0x3, RZ ;  /* 0x000000030e0e7819 */ /* 0x000fe400000012ff */
[----:B------:R-:W-:Y:S01]  /*b880*/  LOP3.LUT R46, R183, 0x380, RZ, 0xc0, !PT ;  /* 0x00000380b72e7812 */ /* 0x000fe200078ec0ff */
[--C-:B------:R-:W-:Y:S01]  /*b890*/  IMAD.X R79, RZ, RZ, R107.reuse, P4 ;  /* 0x000000ffff4f7224 */ /* 0x100fe200020e066b */
[C---:B------:R-:W-:Y:S02]  /*b8a0*/  IADD3 R193, P3, R106.reuse, 0x8060, RZ ;  /* 0x000080606ac17810 */ /* 0x040fe40007f7e0ff */
[C---:B------:R-:W-:Y:S02]  /*b8b0*/  IADD3 R195, P6, R106.reuse, 0xc000, RZ ;  /* 0x0000c0006ac37810 */ /* 0x040fe40007fde0ff */
[C---:B------:R-:W-:Y:S01]  /*b8c0*/  IADD3 R6, P5, R106.reuse, 0xc020, RZ ;  /* 0x0000c0206a067810 */ /* 0x040fe20007fbe0ff */
[--C-:B------:R-:W-:Y:S01]  /*b8d0*/  IMAD.X R95, RZ, RZ, R107.reuse, P3 ;  /* 0x000000ffff5f7224 */ /* 0x100fe200018e066b */
[C---:B------:R-:W-:Y:S01]  /*b8e0*/  IADD3 R171, P2, R106.reuse, 0xc040, RZ ;  /* 0x0000c0406aab7810 */ /* 0x040fe20007f5e0ff */
[--C-:B------:R-:W-:Y:S01]  /*b8f0*/  IMAD.X R99, RZ, RZ, R107.reuse, P6 ;  /* 0x000000ffff637224 */ /* 0x100fe200030e066b */
[----:B------:R-:W-:Y:S01]  /*b900*/  IADD3 R172, P1, R106, 0xc060, RZ ;  /* 0x0000c0606aac7810 */ /* 0x000fe20007f3e0ff */
[----:B------:R-:W-:Y:S01]  /*b910*/  IMAD.X R103, RZ, RZ, R107, P5 ;  /* 0x000000ffff677224 */ /* 0x000fe200028e066b */
[----:B------:R-:W-:-:S02]  /*b920*/  SHF.R.U64 R20, R20, 0x3, RZ ;  /* 0x0000000314147819 */ /* 0x000fc400000012ff */
[----:B------:R-:W-:Y:S01]  /*b930*/  LOP3.LUT R54, R185, 0x380, RZ, 0xc0, !PT ;  /* 0x00000380b9367812 */ /* 0x000fe200078ec0ff */
[--C-:B------:R-:W-:Y:S01]  /*b940*/  IMAD.X R11, RZ, RZ, R107.reuse, P1 ;  /* 0x000000ffff0b7224 */ /* 0x100fe200008e066b */
[----:B------:R-:W-:Y:S01]  /*b950*/  LOP3.LUT R106, R9, R106, RZ, 0x3c, !PT ;  /* 0x0000006a096a7212 */ /* 0x000fe200078e3cff */
[----:B------:R-:W-:Y:S01]  /*b960*/  IMAD.X R9, RZ, RZ, R107, P2 ;  /* 0x000000ffff097224 */ /* 0x000fe200010e066b */
[----:B------:R-:W-:Y:S02]  /*b970*/  SHF.R.U64 R30, R30, 0x3, RZ ;  /* 0x000000031e1e7819 */ /* 0x000fe400000012ff */
[----:B------:R-:W-:Y:S02]  /*b980*/  LOP3.LUT R62, R187, 0x380, RZ, 0xc0, !PT ;  /* 0x00000380bb3e7812 */ /* 0x000fe400078ec0ff */
[----:B------:R-:W-:Y:S02]  /*b990*/  LOP3.LUT R12, R12, R173, RZ, 0x3c, !PT ;  /* 0x000000ad0c0c7212 */ /* 0x000fe400078e3cff */
[----:B------:R-:W-:-:S02]  /*b9a0*/  SHF.R.U64 R38, R38, 0x3, RZ ;  /* 0x0000000326267819 */ /* 0x000fc400000012ff */
[----:B------:R-:W-:Y:S02]  /*b9b0*/  LOP3.LUT R70, R189, 0x380, RZ, 0xc0, !PT ;  /* 0x00000380bd467812 */ /* 0x000fe400078ec0ff */
[----:B------:R-:W-:Y:S02]  /*b9c0*/  LOP3.LUT R14, R14, R175, RZ, 0x3c, !PT ;  /* 0x000000af0e0e7212 */ /* 0x000fe400078e3cff */
[----:B------:R-:W-:Y:S02]  /*b9d0*/  SHF.R.U64 R46, R46, 0x3, RZ ;  /* 0x000000032e2e7819 */ /* 0x000fe400000012ff */
[----:B------:R-:W-:Y:S02]  /*b9e0*/  LOP3.LUT R78, R191, 0x380, RZ, 0xc0, !PT ;  /* 0x00000380bf4e7812 */ /* 0x000fe400078ec0ff */
[----:B------:R-:W-:Y:S02]  /*b9f0*/  LOP3.LUT R20, R20, R177, RZ, 0x3c, !PT ;  /* 0x000000b114147212 */ /* 0x000fe400078e3cff */
[----:B------:R-:W-:-:S02]  /*ba00*/  SHF.R.U64 R54, R54, 0x3, RZ ;  /* 0x0000000336367819 */ /* 0x000fc400000012ff */
[----:B------:R-:W-:Y:S02]  /*ba10*/  LOP3.LUT R94, R193, 0x380, RZ, 0xc0, !PT ;  /* 0x00000380c15e7812 */ /* 0x000fe400078ec0ff */
[----:B------:R-:W-:Y:S02]  /*ba20*/  LOP3.LUT R10, R6, 0x380, RZ, 0xc0, !PT ;  /* 0x00000380060a7812 */ /* 0x000fe400078ec0ff */
[----:B------:R-:W-:Y:S02]  /*ba30*/  LOP3.LUT R30, R30, R179, RZ, 0x3c, !PT ;  /* 0x000000b31e1e7212 */ /* 0x000fe400078e3cff */
[----:B------:R-:W-:Y:S02]  /*ba40*/  SHF.R.U64 R62, R62, 0x3, RZ ;  /* 0x000000033e3e7819 */ /* 0x000fe400000012ff */
[----:B------:R-:W-:Y:S02]  /*ba50*/  LOP3.LUT R98, R195, 0x380, RZ, 0xc0, !PT ;  /* 0x00000380c3627812 */ /* 0x000fe400078ec0ff */
[----:B------:R-:W-:Y:S01]  /*ba60*/  MOV R106, R106 ;  /* 0x0000006a006a7202 */ /* 0x000fe20000000f00 */
[----:B------:R-:W-:Y:S01]  /*ba70*/  BAR.SYNC.DEFER_BLOCKING 0x1, 0x100 ;  /* 0x0044000000007b1d */ /* 0x000fe20000010000 */
[----:B------:R-:W-:-:S02]  /*ba80*/  LOP3.LUT R102, R171, 0x380, RZ, 0xc0, !PT ;  /* 0x00000380ab667812 */ /* 0x000fc400078ec0ff */
[----:B------:R-:W-:Y:S02]  /*ba90*/  LOP3.LUT R38, R38, R181, RZ, 0x3c, !PT ;  /* 0x000000b526267212 */ /* 0x000fe400078e3cff */
[----:B------:R-:W-:Y:S02]  /*baa0*/  SHF.R.U64 R70, R70, 0x3, RZ ;  /* 0x0000000346467819 */ /* 0x000fe400000012ff */
[----:B------:R-:W-:Y:S02]  /*bab0*/  LOP3.LUT R107, R172, 0x380, RZ, 0xc0, !PT ;  /* 0x00000380ac6b7812 */ /* 0x000fe400078ec0ff */
[----:B------:R-:W-:Y:S02]  /*bac0*/  MOV R12, R12 ;  /* 0x0000000c000c7202 */ /* 0x000fe40000000f00 */
[----:B------:R-:W-:Y:S02]  /*bad0*/  LOP3.LUT R46, R46, R183, RZ, 0x3c, !PT ;  /* 0x000000b72e2e7212 */ /* 0x000fe400078e3cff */
[----:B------:R-:W-:-:S02]  /*bae0*/  SHF.R.U64 R78, R78, 0x3, RZ ;  /* 0x000000034e4e7819 */ /* 0x000fc400000012ff */
[----:B------:R-:W-:Y:S02]  /*baf0*/  MOV R14, R14 ;  /* 0x0000000e000e7202 */ /* 0x000fe40000000f00 */
[----:B------:R-:W-:Y:S02]  /*bb00*/  LOP3.LUT R54, R54, R185, RZ, 0x3c, !PT ;  /* 0x000000b936367212 */ /* 0x000fe400078e3cff */
[----:B------:R-:W-:Y:S02]  /*bb10*/  SHF.R.U64 R94, R94, 0x3, RZ ;  /* 0x000000035e5e7819 */ /* 0x000fe400000012ff */
[----:B------:R-:W-:Y:S02]  /*bb20*/  SHF.R.U64 R29, R10, 0x3, RZ ;  /* 0x000000030a1d7819 */ /* 0x000fe400000012ff */
[----:B------:R-:W-:Y:S01]  /*bb30*/  MOV R20, R20 ;  /* 0x0000001400147202 */ /* 0x000fe20000000f00 */
[----:B------:R-:W-:Y:S01]  /*bb40*/  STSM.16.M88.4 [R106], R24 ;  /* 0x000000186a007844 */ /* 0x000fe20000000200 */
[----:B------:R-:W-:-:S02]  /*bb50*/  LOP3.LUT R62, R62, R187, RZ, 0x3c, !PT ;  /* 0x000000bb3e3e7212 */ /* 0x000fc400078e3cff */
[----:B------:R-:W-:Y:S01]  /*bb60*/  SHF.R.U64 R98, R98, 0x3, RZ ;  /* 0x0000000362627819 */ /* 0x000fe200000012ff */
[----:B------:R-:W-:Y:S01]  /*bb70*/  STSM.16.M88.4 [R12], R32 ;  /* 0x000000200c007844 */ /* 0x000fe20000000200 */
[----:B------:R-:W-:Y:S02]  /*bb80*/  SHF.R.U64 R10, R102, 0x3, RZ ;  /* 0x00000003660a7819 */ /* 0x000fe400000012ff */
[----:B------:R-:W-:Y:S01]  /*bb90*/  MOV R30, R30 ;  /* 0x0000001e001e7202 */ /* 0x000fe20000000f00 */
[----:B------:R-:W-:Y:S01]  /*bba0*/  STSM.16.M88.4 [R14], R40 ;  /* 0x000000280e007844 */ /* 0x000fe20000000200 */
[----:B------:R-:W-:Y:S02]  /*bbb0*/  F2FP.F16.F32.PACK_AB R59, R156, R59 ;  /* 0x0000003b9c3b723e */ /* 0x000fe400000000ff */
[----:B------:R-:W-:Y:S01]  /*bbc0*/  F2FP.F16.F32.PACK_AB R65, R155, R66 ;  /* 0x000000429b41723e */ /* 0x000fe200000000ff */
[----:B------:R-:W-:Y:S01]  /*bbd0*/  STSM.16.M88.4 [R20], R48 ;  /* 0x0000003014007844 */ /* 0x000fe20000000200 */
[----:B------:R-:W-:-:S02]  /*bbe0*/  F2FP.F16.F32.PACK_AB R72, R73, R72 ;  /* 0x000000484948723e */ /* 0x000fc400000000ff */
[----:B------:R-:W-:Y:S01]  /*bbf0*/  LOP3.LUT R70, R70, R189, RZ, 0x3c, !PT ;  /* 0x000000bd46467212 */ /* 0x000fe200078e3cff */
[----:B------:R-:W-:Y:S01]  /*bc00*/  STSM.16.M88.4 [R30], R56 ;  /* 0x000000381e007844 */ /* 0x000fe20000000200 */
[----:B------:R-:W-:Y:S02]  /*bc10*/  SHF.R.U64 R107, R107, 0x3, RZ ;  /* 0x000000036b6b7819 */ /* 0x000fe400000012ff */
[----:B------:R-:W-:Y:S02]  /*bc20*/  MOV R38, R38 ;  /* 0x0000002600267202 */ /* 0x000fe40000000f00 */
[----:B------:R-:W-:Y:S02]  /*bc30*/  F2FP.F16.F32.PACK_AB R66, R69, R68 ;  /* 0x000000444542723e */ /* 0x000fe400000000ff */
[----:B------:R-:W-:Y:S02]  /*bc40*/  F2FP.F16.F32.PACK_AB R67, R154, R67 ;  /* 0x000000439a43723e */ /* 0x000fe400000000ff */
[----:B------:R-:W-:-:S02]  /*bc50*/  F2FP.F16.F32.PACK_AB R73, R153, R74 ;  /* 0x0000004a9949723e */ /* 0x000fc400000000ff */
[----:B------:R-:W-:Y:S01]  /*bc60*/  F2FP.F16.F32.PACK_AB R80, R81, R80 ;  /* 0x000000505150723e */ /* 0x000fe200000000ff */
[----:B------:R-:W-:Y:S01]  /*bc70*/  STSM.16.M88.4 [R38], R64 ;  /* 0x0000004026007844 */ /* 0x000fe20000000200 */
[----:B------:R-:W-:Y:S02]  /*bc80*/  LOP3.LUT R78, R78, R191, RZ, 0x3c, !PT ;  /* 0x000000bf4e4e7212 */ /* 0x000fe400078e3cff */
[----:B------:R-:W-:Y:S02]  /*bc90*/  MOV R46, R46 ;  /* 0x0000002e002e7202 */ /* 0x000fe40000000f00 */
[----:B------:R-:W-:Y:S02]  /*bca0*/  F2FP.F16.F32.PACK_AB R74, R77, R76 ;  /* 0x0000004c4d4a723e */ /* 0x000fe400000000ff */
[----:B------:R-:W-:Y:S02]  /*bcb0*/  F2FP.F16.F32.PACK_AB R75, R19, R75 ;  /* 0x0000004b134b723e */ /* 0x000fe400000000ff */
[----:B------:R-:W-:-:S02]  /*bcc0*/  F2FP.F16.F32.PACK_AB R81, R3, R82 ;  /* 0x000000520351723e */ /* 0x000fc400000000ff */
[----:B------:R-:W-:Y:S01]  /*bcd0*/  LOP3.LUT R94, R94, R193, RZ, 0x3c, !PT ;  /* 0x000000c15e5e7212 */ /* 0x000fe200078e3cff */
[----:B------:R-:W-:Y:S01]  /*bce0*/  STSM.16.M88.4 [R46], R72 ;  /* 0x000000482e007844 */ /* 0x000fe20000000200 */
[----:B------:R-:W-:Y:S02]  /*bcf0*/  MOV R54, R54 ;  /* 0x0000003600367202 */ /* 0x000fe40000000f00 */
[----:B------:R-:W-:Y:S02]  /*bd00*/  F2FP.F16.F32.PACK_AB R82, R85, R84 ;  /* 0x000000545552723e */ /* 0x000fe400000000ff */
[----:B------:R-:W-:Y:S02]  /*bd10*/  F2FP.F16.F32.PACK_AB R83, R83, R86 ;  /* 0x000000565353723e */ /* 0x000fe400000000ff */
[----:B------:R-:W-:Y:S02]  /*bd20*/  LOP3.LUT R98, R98, R195, RZ, 0x3c, !PT ;  /* 0x000000c362627212 */ /* 0x000fe400078e3cff */
[----:B------:R-:W-:Y:S01]  /*bd30*/  LOP3.LUT R8, R10, R171, RZ, 0x3c, !PT ;  /* 0x000000ab0a087212 */ /* 0x000fe200078e3cff */
[----:B------:R0:W-:Y:S01]  /*bd40*/  STSM.16.M88.4 [R54], R80 ;  /* 0x0000005036007844 */ /* 0x0001e20000000200 */
[----:B------:R-:W-:-:S02]  /*bd50*/  MOV R62, R62 ;  /* 0x0000003e003e7202 */ /* 0x000fc40000000f00 */
[----:B------:R-:W-:Y:S02]  /*bd60*/  F2FP.F16.F32.PACK_AB R84, R89, R88 ;  /* 0x000000585954723e */ /* 0x000fe400000000ff */
[----:B------:R-:W-:Y:S02]  /*bd70*/  F2FP.F16.F32.PACK_AB R85, R91, R90 ;  /* 0x0000005a5b55723e */ /* 0x000fe400000000ff */
[----:B------:R-:W-:Y:S02]  /*bd80*/  F2FP.F16.F32.PACK_AB R86, R93, R92 ;  /* 0x0000005c5d56723e */ /* 0x000fe400000000ff */
[----:B------:R-:W-:Y:S02]  /*bd90*/  F2FP.F16.F32.PACK_AB R87, R164, R87 ;  /* 0x00000057a457723e */ /* 0x000fe400000000ff */
[----:B------:R-:W-:Y:S02]  /*bda0*/  F2FP.F16.F32.PACK_AB R165, R166, R165 ;  /* 0x000000a5a6a5723e */ /* 0x000fe400000000ff */
[----:B------:R-:W-:Y:S01]  /*bdb0*/  LOP3.LUT R102, R29, R6, RZ, 0x3c, !PT ;  /* 0x000000061d667212 */ /* 0x000fe200078e3cff */
[----:B------:R1:W-:Y:S01]  /*bdc0*/  STSM.16.M88.4 [R62], R84 ;  /* 0x000000543e007844 */ /* 0x0003e20000000200 */
[----:B------:R-:W-:Y:S01]  /*bdd0*/  LOP3.LUT R10, R107, R172, RZ, 0x3c, !PT ;  /* 0x000000ac6b0a7212 */ /* 0x000fe200078e3cff */
[----:B0-----:R-:W0:Y:S01]  /*bde0*/  LDC R80, c[0x0][0xbe8] ;  /* 0x0002fa00ff507b82 */ /* 0x001e220000000800 */
[----:B------:R-:W-:-:S02]  /*bdf0*/  MOV R70, R70 ;  /* 0x0000004600467202 */ /* 0x000fc40000000f00 */
[----:B------:R-:W-:Y:S02]  /*be00*/  F2FP.F16.F32.PACK_AB R164, R97, R96 ;  /* 0x0000006061a4723e */ /* 0x000fe400000000ff */
[----:B------:R-:W-:Y:S02]  /*be10*/  F2FP.F16.F32.PACK_AB R166, R101, R100 ;  /* 0x0000006465a6723e */ /* 0x000fe400000000ff */
[----:B------:R-:W-:Y:S02]  /*be20*/  F2FP.F16.F32.PACK_AB R167, R168, R167 ;  /* 0x000000a7a8a7723e */ /* 0x000fe400000000ff */
[----:B------:R-:W-:Y:S02]  /*be30*/  F2FP.F16.F32.PACK_AB R104, R105, R104 ;  /* 0x000000686968723e */ /* 0x000fe400000000ff */
[----:B------:R-:W-:Y:S01]  /*be40*/  F2FP.F16.F32.PACK_AB R112, R113, R112 ;  /* 0x000000707170723e */ /* 0x000fe200000000ff */
[----:B------:R1:W-:Y:S01]  /*be50*/  STSM.16.M88.4 [R70], R164 ;  /* 0x000000a446007844 */ /* 0x0003e20000000200 */
        /* <DEDUP_REMOVED lines=11> */
[----:B------:R-:W-:Y:S01]  /*bf10*/  F2FP.F16.F32.PACK_AB R128, R129, R128 ;  /* 0x000000808180723e */ /* 0x000fe200000000ff */
[----:B------:R1:W-:Y:S01]  /*bf20*/  STSM.16.M88.4 [R94], R112 ;  /* 0x000000705e007844 */ /* 0x0003e20000000200 */
[----:B------:R-:W-:Y:S02]  /*bf30*/  MOV R98, R98 ;  /* 0x0000006200627202 */ /* 0x000fe40000000f00 */
[----:B------:R-:W-:-:S02]  /*bf40*/  F2FP.F16.F32.PACK_AB R122, R125, R124 ;  /* 0x0000007c7d7a723e */ /* 0x000fc400000000ff */
[----:B------:R-:W-:Y:S02]  /*bf50*/  F2FP.F16.F32.PACK_AB R123, R127, R126 ;  /* 0x0000007e7f7b723e */ /* 0x000fe400000000ff */
[----:B------:R-:W-:Y:S02]  /*bf60*/  F2FP.F16.F32.PACK_AB R129, R131, R130 ;  /* 0x000000828381723e */ /* 0x000fe400000000ff */
[----:B------:R-:W-:Y:S01]  /*bf70*/  F2FP.F16.F32.PACK_AB R136, R137, R136 ;  /* 0x000000888988723e */ /* 0x000fe200000000ff */
[----:B------:R1:W-:Y:S01]  /*bf80*/  STSM.16.M88.4 [R98], R120 ;  /* 0x0000007862007844 */ /* 0x0003e20000000200 */
[----:B------:R-:W-:Y:S02]  /*bf90*/  MOV R102, R102 ;  /* 0x0000006600667202 */ /* 0x000fe40000000f00 */
[----:B------:R-:W-:Y:S02]  /*bfa0*/  F2FP.F16.F32.PACK_AB R130, R133, R132 ;  /* 0x000000848582723e */ /* 0x000fe400000000ff */
[----:B------:R-:W-:-:S02]  /*bfb0*/  F2FP.F16.F32.PACK_AB R131, R135, R134 ;  /* 0x000000868783723e */ /* 0x000fc400000000ff */
[----:B------:R-:W-:Y:S02]  /*bfc0*/  F2FP.F16.F32.PACK_AB R137, R139, R138 ;  /* 0x0000008a8b89723e */ /* 0x000fe400000000ff */
[----:B------:R-:W-:Y:S01]  /*bfd0*/  F2FP.F16.F32.PACK_AB R144, R145, R144 ;  /* 0x000000909190723e */ /* 0x000fe200000000ff */
[----:B------:R1:W-:Y:S01]  /*bfe0*/  STSM.16.M88.4 [R102], R128 ;  /* 0x0000008066007844 */ /* 0x0003e20000000200 */
[----:B------:R-:W-:Y:S02]  /*bff0*/  MOV R6, R8 ;  /* 0x0000000800067202 */ /* 0x000fe40000000f00 */
[----:B------:R-:W-:Y:S02]  /*c000*/  F2FP.F16.F32.PACK_AB R138, R141, R140 ;  /* 0x0000008c8d8a723e */ /* 0x000fe400000000ff */
[----:B------:R-:W-:Y:S02]  /*c010*/  F2FP.F16.F32.PACK_AB R139, R143, R142 ;  /* 0x0000008e8f8b723e */ /* 0x000fe400000000ff */
[----:B------:R-:W-:-:S02]  /*c020*/  F2FP.F16.F32.PACK_AB R145, R147, R146 ;  /* 0x000000929391723e */ /* 0x000fc400000000ff */
[----:B------:R-:W-:Y:S01]  /*c030*/  MOV R10, R10 ;  /* 0x0000000a000a7202 */ /* 0x000fe20000000f00 */
[----:B------:R1:W-:Y:S01]  /*c040*/  STSM.16.M88.4 [R6], R136 ;  /* 0x0000008806007844 */ /* 0x0003e20000000200 */
[----:B------:R-:W-:Y:S02]  /*c050*/  F2FP.F16.F32.PACK_AB R146, R149, R148 ;  /* 0x000000949592723e */ /* 0x000fe400000000ff */
[----:B------:R-:W-:Y:S02]  /*c060*/  F2FP.F16.F32.PACK_AB R147, R151, R150 ;  /* 0x000000969793723e */ /* 0x000fe400000000ff */
[----:B------:R-:W-:Y:S02]  /*c070*/  R2UR UR4, R216 ;  /* 0x00000000d80472ca */ /* 0x000fe400000e0000 */
[----:B------:R-:W-:Y:S01]  /*c080*/  PLOP3.LUT P0, PT, PT, PT, UP0, 0x80, 0x0 ;  /* 0x000000000000781c */ /* 0x000fe20003f0f008 */
[----:B------:R1:W-:Y:S01]  /*c090*/  STSM.16.M88.4 [R10], R144 ;  /* 0x000000900a007844 */ /* 0x0003e20000000200 */
[----:B------:R-:W-:-:S02]  /*c0a0*/  R2UR UR7, R218 ;  /* 0x00000000da0772ca */ /* 0x000fc400000e0000 */
[----:B------:R-:W-:-:S07]  /*c0b0*/  R2UR UR12, R215 ;  /* 0x00000000d70c72ca */ /* 0x000fce00000e0000 */
[----:B------:R-:W-:-:S06]  /*c0c0*/  UIMAD.WIDE UR8, UR4, 0x4, UR8 ;  /* 0x00000004040878a5 */ /* 0x000fcc000f8e0208 */
[----:B------:R-:W-:Y:S02]  /*c0d0*/  IMAD.U32 R8, RZ, RZ, UR8 ;  /* 0x00000008ff087e24 */ /* 0x000fe4000f8e00ff */
[----:B------:R-:W-:Y:S01]  /*c0e0*/  IMAD.U32 R9, RZ, RZ, UR9 ;  /* 0x00000009ff097e24 */ /* 0x000fe2000f8e00ff */
[----:B------:R-:W-:Y:S01]  /*c0f0*/  BAR.SYNC.DEFER_BLOCKING 0x1, 0x100 ;  /* 0x0044000000007b1d */ /* 0x000fe20000010000 */
[----:B0-----:R-:W-:-:S05]  /*c100*/  ISETP.NE.AND P1, PT, R80, 0x1, PT ;  /* 0x000000015000780c */ /* 0x001fca0003f25270 */
[----:B------:R-:W-:Y:S01]  /*c110*/  ULDC.64 UR8, c[0x0][0xc08] ;  /* 0x0003020000087ab9 */ /* 0x000fe20000000a00 */
[----:B------:R-:W2:Y:S01]  /*c120*/  @P0 LDG.E R3, desc[UR10][R8.64] ;  /* 0x0000000a08030981 */ /* 0x000ea2000c1e1900 */
[----:B------:R-:W-:-:S06]  /*c130*/  UISETP.NE.U32.AND UP1, UPT, UR8, URZ, UPT ;  /* 0x0000003f0800728c */ /* 0x000fcc000bf25070 */
[----:B------:R-:W0:Y:S01]  /*c140*/  @P1 LDC R11, c[0x0][0xbec] ;  /* 0x0002fb00ff0b1b82 */ /* 0x000e220000000800 */
[----:B------:R-:W-:Y:S01]  /*c150*/  IMAD.U32 R15, RZ, RZ, UR12 ;  /* 0x0000000cff0f7e24 */ /* 0x000fe2000f8e00ff */
[----:B------:R-:W-:-:S06]  /*c160*/  UISETP.NE.AND.EX UP1, UPT, UR9, URZ, UPT, UP1 ;  /* 0x0000003f0900728c */ /* 0x000fcc000bf25310 */
[----:B------:R-:W3:Y:S01]  /*c170*/  @P1 LDC R13, c[0x0][0xbf0] ;  /* 0x0002fc00ff0d1b82 */ /* 0x000ee20000000800 */
[----:B------:R-:W-:-:S04]  /*c180*/  PLOP3.LUT P2, PT, PT, PT, UP1, 0x80, 0x0 ;  /* 0x000000000000781c */ /* 0x000fc80003f4f018 */
[----:B------:R-:W-:-:S04]  /*c190*/  @UP1 ULEA UR8, UP2, UR4, UR8, 0x2 ;  /* 0x0000000804081291 */ /* 0x000fc8000f84103f */
[----:B------:R-:W-:Y:S02]  /*c1a0*/  @UP1 ULEA.HI.X UR9, UR4, UR9, UR7, 0x2, UP2 ;  /* 0x0000000904091291 */ /* 0x000fe400090f1407 */
[----:B------:R-:W-:Y:S01]  /*c1b0*/  IMAD.U32 R20, RZ, RZ, UR8 ;  /* 0x00000008ff147e24 */ /* 0x000fe2000f8e00ff */
[----:B------:R-:W-:Y:S01]  /*c1c0*/  ULDC UR7, c[0x0][0xa88] ;  /* 0x0002a20000077ab9 */ /* 0x000fe20000000800 */
[----:B------:R-:W-:Y:S02]  /*c1d0*/  UMOV UR4, URZ ;  /* 0x0000003f00047c82 */ /* 0x000fe40008000000 */
[----:B------:R-:W-:Y:S01]  /*c1e0*/  IMAD.U32 R21, RZ, RZ, UR9 ;  /* 0x00000009ff157e24 */ /* 0x000fe2000f8e00ff */
[----:B--2---:R-:W-:Y:S01]  /*c1f0*/  @P0 R2UR UR4, R3 ;  /* 0x00000000030402ca */ /* 0x004fe200000e0000 */
[----:B------:R-:W-:-:S06]  /*c200*/  IMAD.U32 R3, RZ, RZ, UR7 ;  /* 0x00000007ff037e24 */ /* 0x000fcc000f8e00ff */
[----:B------:R1:W5:Y:S01]  /*c210*/  @P2 LDG.E R3, desc[UR10][R20.64] ;  /* 0x0000000a14032981 */ /* 0x000362000c1e1900 */
[----:B0--3--:R-:W-:Y:S07]  /*c220*/  @P2 BRA `(.L_x_414) ;  /* 0x0000000000142947 */ /* 0x009fee0003800000 */
[----:B------:R-:W-:Y:S05]  /*c230*/  @!P0 BRA `(.L_x_414) ;  /* 0x0000000000108947 */ /* 0x000fea0003800000 */
[----:B------:R-:W-:Y:S02]  /*c240*/  ULDC.64 UR8, c[0x0][0x208] ;  /* 0x0000820000087ab9 */ /* 0x000fe40000000a00 */
[----:B-1----:R-:W2:Y:S04]  /*c250*/  LDG.E R6, desc[UR8][R8.64] ;  /* 0x0000000808067981 */ /* 0x002ea8000c1e1900 */
[----:B-----5:R-:W2:Y:S02]  /*c260*/  LDG.E R3, desc[UR8][R8.64+0x4] ;  /* 0x0000040808037981 */ /* 0x020ea4000c1e1900 */
[----:B--2---:R-:W-:-:S07]  /*c270*/  IMAD.IADD R3, R3, 0x1, -R6 ;  /* 0x0000000103037824 */ /* 0x004fce00078e0a06 */
.L_x_414:
[----:B------:R-:W-:Y:S01]  /*c280*/  R2UR UR18, R214 ;  /* 0x00000000d61272ca */ /* 0x000fe200000e0000 */
[----:B------:R-:W-:Y:S01]  /*c290*/  ULDC.64 UR12, c[0x0][0xb90] ;  /* 0x0002e400000c7ab9 */ /* 0x000fe20000000a00 */
[----:B------:R-:W-:Y:S01]  /*c2a0*/  R2UR UR16, R218 ;  /* 0x00000000da1072ca */ /* 0x000fe200000e0000 */
[----:B------:R-:W-:Y:S01]  /*c2b0*/  USHF.R.S32.HI UR11, URZ, 0x1f, UR4 ;  /* 0x0000001f3f0b7899 */ /* 0x000fe20008011404 */
[----:B------:R-:W-:Y:S01]  /*c2c0*/  R2UR UR15, R216 ;  /* 0x00000000d80f72ca */ /* 0x000fe200000e0000 */
[----:B-1----:R-:W-:Y:S01]  /*c2d0*/  IMAD R10, R15, 0x80, R224 ;  /* 0x000000800f0a7824 */ /* 0x002fe200078e02e0 */
[----:B------:R-:W-:Y:S01]  /*c2e0*/  UMOV UR10, UR4 ;  /* 0x00000004000a7c82 */ /* 0x000fe20008000000 */
[----:B------:R-:W-:Y:S01]  /*c2f0*/  IMAD R9, R217, 0x40, R18 ;  /* 0x00000040d9097824 */ /* 0x000fe200078e0212 */
[----:B------:R-:W-:Y:S01]  /*c300*/  R2UR UR17, R215 ;  /* 0x00000000d71172ca */ /* 0x000fe200000e0000 */
[----:B------:R-:W-:Y:S01]  /*c310*/  @P1 IMAD.HI.U32 R6, R10, R11, RZ ;  /* 0x0000000b0a061227 */ /* 0x000fe200078e00ff */
[----:B------:R-:W0:Y:S01]  /*c320*/  @P1 LDC R19, c[0x0][0xbf0] ;  /* 0x0002fc00ff131b82 */ /* 0x000e220000000800 */
[----:B------:R-:W-:-:S02]  /*c330*/  ULDC.64 UR20, c[0x0][0x208] ;  /* 0x0000820000147ab9 */ /* 0x000fc40000000a00 */
[----:B------:R-:W-:Y:S01]  /*c340*/  USHF.R.S32.HI UR14, URZ, 0x1f, UR18 ;  /* 0x0000001f3f0e7899 */ /* 0x000fe20008011412 */
[----:B------:R-:W-:Y:S01]  /*c350*/  IMAD.MOV.U32 R8, RZ, RZ, R10 ;  /* 0x000000ffff087224 */ /* 0x000fe200078e000a */
[----:B------:R-:W-:Y:S01]  /*c360*/  UIMAD.WIDE.U32 UR8, UR18, UR12, UR10 ;  /* 0x0000000c120872a5 */ /* 0x000fe2000f8e000a */
[----:B------:R-:W-:Y:S01]  /*c370*/  @P1 SHF.R.U32.HI R8, RZ, R13, R6 ;  /* 0x0000000dff081219 */ /* 0x000fe20000011606 */
[----:B------:R-:W-:Y:S01]  /*c380*/  UIMAD UR7, UR14, UR12, URZ ;  /* 0x0000000c0e0772a4 */ /* 0x000fe2000f8e023f */
[----:B------:R-:W-:Y:S01]  /*c390*/  IMAD.WIDE R4, R9, 0x2, R4 ;  /* 0x0000000209047825 */ /* 0x000fe200078e0204 */
[----:B------:R-:W-:Y:S01]  /*c3a0*/  USEL UR16, UR16, URZ, !UP0 ;  /* 0x0000003f10107287 */ /* 0x000fe2000c000000 */
[--C-:B------:R-:W-:Y:S01]  /*c3b0*/  SHF.R.S32.HI R6, RZ, 0x1f, R8.reuse ;  /* 0x0000001fff067819 */ /* 0x100fe20000011408 */
[----:B------:R-:W-:Y:S01]  /*c3c0*/  UIMAD UR7, UR18, UR13, UR7 ;  /* 0x0000000d120772a4 */ /* 0x000fe2000f8e0207 */
[----:B------:R-:W-:Y:S01]  /*c3d0*/  IMAD.MOV R11, RZ, RZ, -R8 ;  /* 0x000000ffff0b7224 */ /* 0x000fe200078e0a08 */
[----:B------:R-:W-:Y:S01]  /*c3e0*/  USEL UR15, UR15, URZ, !UP0 ;  /* 0x0000003f0f0f7287 */ /* 0x000fe2000c000000 */
[----:B------:R-:W-:Y:S01]  /*c3f0*/  IADD3 R33, P3, R4, 0x4000, RZ ;  /* 0x0000400004217810 */ /* 0x000fe20007f7e0ff */
[----:B------:R-:W-:Y:S01]  /*c400*/  ULDC.64 UR12, c[0x0][0xb98] ;  /* 0x0002e600000c7ab9 */ /* 0x000fe20000000a00 */
[----:B------:R-:W-:Y:S01]  /*c410*/  UIADD3 UR9, UR9, UR7, URZ ;  /* 0x0000000709097290 */ /* 0x000fe2000fffe03f */
[----:B------:R-:W-:Y:S01]  /*c420*/  IMAD R11, R80, R11, R10 ;  /* 0x0000000b500b7224 */ /* 0x000fe200078e020a */
[----:B------:R-:W-:Y:S01]  /*c430*/  UIMAD UR7, UR16, UR12, URZ ;  /* 0x0000000c100772a4 */ /* 0x000fe2000f8e023f */
[----:B------:R-:W-:Y:S01]  /*c440*/  IADD3 R13, P5, R4, 0x1000, RZ ;  /* 0x00001000040d7810 */ /* 0x000fe20007fbe0ff */
[----:B------:R-:W-:Y:S01]  /*c450*/  UIMAD.WIDE.U32 UR8, UR15, UR12, UR8 ;  /* 0x0000000c0f0872a5 */ /* 0x000fe2000f8e0008 */
[----:B------:R-:W-:Y:S01]  /*c460*/  LOP3.LUT R32, R33, 0x380, RZ, 0xc0, !PT ;  /* 0x0000038021207812 */ /* 0x000fe200078ec0ff */
[----:B------:R-:W-:Y:S01]  /*c470*/  UIMAD UR7, UR15, UR13, UR7 ;  /* 0x0000000d0f0772a4 */ /* 0x000fe2000f8e0207 */
[----:B------:R-:W-:Y:S01]  /*c480*/  LOP3.LUT R12, R13, 0x380, RZ, 0xc0, !PT ;  /* 0x000003800d0c7812 */ /* 0x000fe200078ec0ff */
[----:B-----5:R-:W-:Y:S01]  /*c490*/  IMAD R83, R3, R80, RZ ;  /* 0x0000005003537224 */ /* 0x020fe200078e02ff */
[----:B------:R-:W-:Y:S01]  /*c4a0*/  SHF.R.U64 R32, R32, 0x3, RZ ;  /* 0x0000000320207819 */ /* 0x000fe200000012ff */
[----:B------:R-:W-:Y:S01]  /*c4b0*/  ULDC.64 UR12, c[0x0][0xaa0] ;  /* 0x0002a800000c7ab9 */ /* 0x000fe20000000a00 */
[----:B------:R-:W-:Y:S01]  /*c4c0*/  IADD3 R8, P0, R8, UR8, RZ ;  /* 0x0000000808087c10 */ /* 0x000fe2000ff1e0ff */
[----:B------:R-:W-:Y:S01]  /*c4d0*/  IMAD.U32 R9, RZ, RZ, UR7 ;  /* 0x00000007ff097e24 */ /* 0x000fe2000f8e00ff */
[----:B------:R-:W-:-:S02]  /*c4e0*/  SHF.R.U64 R12, R12, 0x3, RZ ;  /* 0x000000030c0c7819 */ /* 0x000fc400000012ff */
[----:B------:R-:W-:Y:S01]  /*c4f0*/  LOP3.LUT R32, R32, R33, RZ, 0x3c, !PT ;  /* 0x0000002120207212 */ /* 0x000fe200078e3cff */
[----:B------:R-:W-:Y:S01]  /*c500*/  IMAD.X R33, RZ, RZ, R5, P3 ;  /* 0x000000ffff217224 */ /* 0x000fe200018e0605 */
[----:B------:R-:W-:Y:S01]  /*c510*/  IADD3.X R9, R6, UR9, R9, P0, !PT ;  /* 0x0000000906097c10 */ /* 0x000fe200087fe409 */
[----:B------:R-:W-:Y:S01]  /*c520*/  ULDC.64 UR8, c[0x0][0xb88] ;  /* 0x0002e20000087ab9 */ /* 0x000fe20000000a00 */
[----:B------:R-:W-:Y:S02]  /*c530*/  SHF.R.S32.HI R6, RZ, 0x1f, R11 ;  /* 0x0000001fff067819 */ /* 0x000fe4000001140b */
[C---:B------:R-:W-:Y:S01]  /*c540*/  IADD3 R29, P0, R4.reuse, 0x3000, RZ ;  /* 0x00003000041d7810 */ /* 0x040fe20007f1e0ff */
[----:B------:R-:W-:Y:S01]  /*c550*/  IMAD.WIDE.U32 R8, R11, UR8, R8 ;  /* 0x000000080b087c25 */ /* 0x000fe2000f8e0008 */
[----:B------:R-:W-:Y:S02]  /*c560*/  IADD3 R37, P2, R4, 0x5000, RZ ;  /* 0x0000500004257810 */ /* 0x000fe40007f5e0ff */
[----:B------:R-:W-:Y:S01]  /*c570*/  LOP3.LUT R28, R29, 0x380, RZ, 0xc0, !PT ;  /* 0x000003801d1c7812 */ /* 0x000fe200078ec0ff */
[----:B------:R-:W-:Y:S01]  /*c580*/  IMAD R6, R6, UR8, RZ ;  /* 0x0000000806067c24 */ /* 0x000fe2000f8e02ff */
[----:B------:R-:W-:-:S02]  /*c590*/  IADD3 R53, P3, R4, 0xa000, RZ ;  /* 0x0000a00004357810 */ /* 0x000fc40007f7e0ff */
[----:B------:R-:W-:Y:S02]  /*c5a0*/  IADD3 R25, P4, R4, 0x2000, RZ ;  /* 0x0000200004197810 */ /* 0x000fe40007f9e0ff */
[----:B------:R-:W-:Y:S01]  /*c5b0*/  LOP3.LUT R12, R12, R13, RZ, 0x3c, !PT ;  /* 0x0000000d0c0c7212 */ /* 0x000fe200078e3cff */
[----:B------:R-:W-:Y:S01]  /*c5c0*/  IMAD R13, R11, UR9, R6 ;  /* 0x000000090b0d7c24 */ /* 0x000fe2000f8e0206 */
[----:B------:R-:W-:Y:S01]  /*c5d0*/  SHF.R.U64 R28, R28, 0x3, RZ ;  /* 0x000000031c1c7819 */ /* 0x000fe200000012ff */
[----:B------:R-:W-:Y:S01]  /*c5e0*/  ULDC.64 UR8, c[0x0][0xb50] ;  /* 0x0002d40000087ab9 */ /* 0x000fe20000000a00 */
[----:B------:R-:W-:Y:S01]  /*c5f0*/  LOP3.LUT R36, R37, 0x380, RZ, 0xc0, !PT ;  /* 0x0000038025247812 */ /* 0x000fe200078ec0ff */
[----:B------:R-:W-:Y:S01]  /*c600*/  IMAD.IADD R9, R9, 0x1, R13 ;  /* 0x0000000109097824 */ /* 0x000fe200078e020d */
[----:B------:R-:W-:Y:S02]  /*c610*/  LOP3.LUT R52, R53, 0x380, RZ, 0xc0, !PT ;  /* 0x0000038035347812 */ /* 0x000fe400078ec0ff */
[----:B------:R-:W-:-:S02]  /*c620*/  LOP3.LUT R24, R25, 0x380, RZ, 0xc0, !PT ;  /* 0x0000038019187812 */ /* 0x000fc400078ec0ff */
[----:B------:R-:W-:Y:S02]  /*c630*/  LEA R10, P6, R8, UR8, 0x2 ;  /* 0x00000008080a7c11 */ /* 0x000fe4000f8c10ff */
[----:B------:R-:W-:Y:S01]  /*c640*/  LOP3.LUT R28, R28, R29, RZ, 0x3c, !PT ;  /* 0x0000001d1c1c7212 */ /* 0x000fe200078e3cff */
[----:B------:R-:W-:Y:S01]  /*c650*/  IMAD.X R29, RZ, RZ, R5, P0 ;  /* 0x000000ffff1d7224 */ /* 0x000fe200000e0605 */
[----:B------:R-:W-:Y:S01]  /*c660*/  SHF.R.U64 R36, R36, 0x3, RZ ;  /* 0x0000000324247819 */ /* 0x000fe200000012ff */
[----:B------:R-:W-:Y:S01]  /*c670*/  SHFL.IDX PT, R20, R10, RZ, 0x1c1f ;  /* 0x001c1fff0a147589 */ /* 0x000fe200000e0000 */
[----:B------:R-:W-:Y:S02]  /*c680*/  SHF.R.U64 R52, R52, 0x3, RZ ;  /* 0x0000000334347819 */ /* 0x000fe400000012ff */
[----:B------:R-:W-:Y:S01]  /*c690*/  SHF.R.U64 R24, R24, 0x3, RZ ;  /* 0x0000000318187819 */ /* 0x000fe200000012ff */
[----:B------:R-:W-:Y:S01]  /*c6a0*/  SHFL.IDX PT, R54, R10, 0x1, 0x1c1f ;  /* 0x003c1f000a367f89 */ /* 0x000fe200000e0000 */
[----:B------:R-:W-:-:S02]  /*c6b0*/  IADD3 R49, P0, R4, 0x9000, RZ ;  /* 0x0000900004317810 */ /* 0x000fc40007f1e0ff */
[----:B------:R-:W-:Y:S01]  /*c6c0*/  LEA.HI.X R11, R8, UR9, R9, 0x2, P6 ;  /* 0x00000009080b7c11 */ /* 0x000fe2000b0f1409 */
[----:B------:R-:W-:Y:S01]  /*c6d0*/  IMAD.U32 R9, RZ, RZ, UR17 ;  /* 0x00000011ff097e24 */ /* 0x000fe2000f8e00ff */
[----:B------:R-:W-:Y:S01]  /*c6e0*/  LOP3.LUT R36, R36, R37, RZ, 0x3c, !PT ;  /* 0x0000002524247212 */ /* 0x000fe200078e3cff */
[--C-:B------:R-:W-:Y:S01]  /*c6f0*/  IMAD.X R37, RZ, RZ, R5.reuse, P2 ;  /* 0x000000ffff257224 */ /* 0x100fe200010e0605 */
[----:B------:R-:W-:Y:S01]  /*c700*/  LOP3.LUT R52, R52, R53, RZ, 0x3c, !PT ;  /* 0x0000003534347212 */ /* 0x000fe200078e3cff */
[--C-:B------:R-:W-:Y:S01]  /*c710*/  IMAD.X R53, RZ, RZ, R5.reuse, P3 ;  /* 0x000000ffff357224 */ /* 0x100fe200018e0605 */
[----:B------:R-:W-:Y:S01]  /*c720*/  LOP3.LUT R24, R24, R25, RZ, 0x3c, !PT ;  /* 0x0000001918187212 */ /* 0x000fe200078e3cff */
[--C-:B------:R-:W-:Y:S01]  /*c730*/  IMAD.X R25, RZ, RZ, R5.reuse, P4 ;  /* 0x000000ffff197224 */ /* 0x100fe200020e0605 */
[----:B------:R-:W-:Y:S01]  /*c740*/  LOP3.LUT R48, R49, 0x380, RZ, 0xc0, !PT ;  /* 0x0000038031307812 */ /* 0x000fe200078ec0ff */
[----:B------:R-:W1:Y:S01]  /*c750*/  SHFL.IDX PT, R21, R11, RZ, 0x1c1f ;  /* 0x001c1fff0b157589 */ /* 0x000e6200000e0000 */
[C---:B------:R-:W-:Y:S01]  /*c760*/  IADD3 R57, P2, R4.reuse, 0xb000, RZ ;  /* 0x0000b00004397810 */ /* 0x040fe20007f5e0ff */
[----:B------:R-:W-:Y:S01]  /*c770*/  IMAD R14, R9, 0x80, R222 ;  /* 0x00000080090e7824 */ /* 0x000fe200078e02de */
[----:B------:R-:W-:Y:S01]  /*c780*/  IADD3 R8, P3, R4, 0xf000, RZ ;  /* 0x0000f00004087810 */ /* 0x000fe20007f7e0ff */
[----:B------:R-:W2:Y:S01]  /*c790*/  SHFL.IDX PT, R55, R11, 0x1, 0x1c1f ;  /* 0x003c1f000b377f89 */ /* 0x000ea200000e0000 */
[----:B------:R-:W-:Y:S01]  /*c7a0*/  IADD3.X R13, RZ, R5, RZ, P5, !PT ;  /* 0x00000005ff0d7210 */ /* 0x000fe20002ffe4ff */
[----:B------:R-:W-:Y:S01]  /*c7b0*/  VIADD R6, R14, 0x8 ;  /* 0x000000080e067836 */ /* 0x000fe20000000000 */
[C---:B------:R-:W-:Y:S01]  /*c7c0*/  IADD3 R41, P6, R4.reuse, 0x6000, RZ ;  /* 0x0000600004297810 */ /* 0x040fe20007fde0ff */
[----:B------:R-:W-:Y:S01]  /*c7d0*/  UIMAD UR7, UR11, UR12, URZ ;  /* 0x0000000c0b0772a4 */ /* 0x000fe2000f8e023f */
[C---:B------:R-:W-:Y:S01]  /*c7e0*/  IADD3 R45, P5, R4.reuse, 0x7000, RZ ;  /* 0x00007000042d7810 */ /* 0x040fe20007fbe0ff */
[----:B------:R-:W-:Y:S01]  /*c7f0*/  UIMAD.WIDE.U32 UR8, UR4, UR12, URZ ;  /* 0x0000000c040872a5 */ /* 0x000fe2000f8e003f */
[----:B------:R-:W-:Y:S01]  /*c800*/  IADD3 R69, P4, R4, 0x8000, RZ ;  /* 0x0000800004457810 */ /* 0x000fe20007f9e0ff */
[----:B------:R-:W-:Y:S01]  /*c810*/  IMAD.X R61, RZ, RZ, R5, P3 ;  /* 0x000000ffff3d7224 */ /* 0x000fe200018e0605 */
[----:B------:R-:W-:Y:S01]  /*c820*/  SHF.R.U64 R48, R48, 0x3, RZ ;  /* 0x0000000330307819 */ /* 0x000fe200000012ff */
[----:B------:R-:W-:Y:S01]  /*c830*/  ULDC.64 UR10, c[0x0][0xae8] ;  /* 0x0002ba00000a7ab9 */ /* 0x000fe20000000a00 */
[----:B------:R-:W-:-:S02]  /*c840*/  LOP3.LUT R56, R57, 0x380, RZ, 0xc0, !PT ;  /* 0x0000038039387812 */ /* 0x000fc400078ec0ff */
[----:B------:R-:W-:Y:S02]  /*c850*/  LOP3.LUT R3, R8, 0x380, RZ, 0xc0, !PT ;  /* 0x0000038008037812 */ /* 0x000fe400078ec0ff */
[----:B------:R-:W-:Y:S02]  /*c860*/  LOP3.LUT R40, R41, 0x380, RZ, 0xc0, !PT ;  /* 0x0000038029287812 */ /* 0x000fe400078ec0ff */
[----:B------:R-:W-:Y:S02]  /*c870*/  LOP3.LUT R44, R45, 0x380, RZ, 0xc0, !PT ;  /* 0x000003802d2c7812 */ /* 0x000fe400078ec0ff */
[----:B------:R-:W-:Y:S02]  /*c880*/  LOP3.LUT R68, R69, 0x380, RZ, 0xc0, !PT ;  /* 0x0000038045447812 */ /* 0x000fe400078ec0ff */
[----:B------:R-:W-:Y:S01]  /*c890*/  LOP3.LUT R48, R48, R49, RZ, 0x3c, !PT ;  /* 0x0000003130307212 */ /* 0x000fe200078e3cff */
[----:B------:R-:W-:Y:S01]  /*c8a0*/  IMAD.X R49, RZ, RZ, R5, P0 ;  /* 0x000000ffff317224 */ /* 0x000fe200000e0605 */
[----:B------:R-:W-:-:S02]  /*c8b0*/  SHF.R.U64 R56, R56, 0x3, RZ ;  /* 0x0000000338387819 */ /* 0x000fc400000012ff */
[----:B------:R-:W-:Y:S02]  /*c8c0*/  SHF.R.U64 R3, R3, 0x3, RZ ;  /* 0x0000000303037819 */ /* 0x000fe400000012ff */
[----:B------:R-:W-:Y:S02]  /*c8d0*/  SHF.R.U64 R40, R40, 0x3, RZ ;  /* 0x0000000328287819 */ /* 0x000fe400000012ff */
[----:B------:R-:W-:Y:S02]  /*c8e0*/  SHF.R.U64 R44, R44, 0x3, RZ ;  /* 0x000000032c2c7819 */ /* 0x000fe400000012ff */
[----:B------:R-:W-:Y:S02]  /*c8f0*/  SHF.R.U64 R68, R68, 0x3, RZ ;  /* 0x0000000344447819 */ /* 0x000fe400000012ff */
[----:B------:R-:W-:Y:S02]  /*c900*/  LOP3.LUT P0, RZ, R220, 0x3, RZ, 0xc0, !PT ;  /* 0x00000003dcff7812 */ /* 0x000fe4000780c0ff */
[----:B------:R-:W-:Y:S01]  /*c910*/  LOP3.LUT R56, R56, R57, RZ, 0x3c, !PT ;  /* 0x0000003938387212 */ /* 0x000fe200078e3cff */
[----:B------:R-:W-:Y:S01]  /*c920*/  IMAD.X R57, RZ, RZ, R5, P2 ;  /* 0x000000ffff397224 */ /* 0x000fe200010e0605 */
[----:B------:R-:W-:-:S02]  /*c930*/  LOP3.LUT R60, R3, R8, RZ, 0x3c, !PT ;  /* 0x00000008033c7212 */ /* 0x000fc400078e3cff */
[----:B------:R-:W-:Y:S01]  /*c940*/  LOP3.LUT R40, R40, R41, RZ, 0x3c, !PT ;  /* 0x0000002928287212 */ /* 0x000fe200078e3cff */
[----:B------:R-:W3:Y:S01]  /*c950*/  @P1 LDC R3, c[0x0][0xbec] ;  /* 0x0002fb00ff031b82 */ /* 0x000ee20000000800 */
[----:B------:R-:W-:Y:S01]  /*c960*/  LOP3.LUT R44, R44, R45, RZ, 0x3c, !PT ;  /* 0x0000002d2c2c7212 */ /* 0x000fe200078e3cff */
[--C-:B------:R-:W-:Y:S01]  /*c970*/  IMAD.X R41, RZ, RZ, R5.reuse, P6 ;  /* 0x000000ffff297224 */ /* 0x100fe200030e0605 */
[----:B------:R-:W-:Y:S01]  /*c980*/  LOP3.LUT R68, R68, R69, RZ, 0x3c, !PT ;  /* 0x0000004544447212 */ /* 0x000fe200078e3cff */
[--C-:B------:R-:W-:Y:S01]  /*c990*/  IMAD.X R45, RZ, RZ, R5.reuse, P5 ;  /* 0x000000ffff2d7224 */ /* 0x100fe200028e0605 */
[-C--:B------:R-:W-:Y:S01]  /*c9a0*/  ISETP.GE.OR P2, PT, R14, R83.reuse, P0 ;  /* 0x000000530e00720c */ /* 0x080fe20000746670 */
[----:B------:R-:W-:Y:S01]  /*c9b0*/  IMAD.X R69, RZ, RZ, R5, P4 ;  /* 0x000000ffff457224 */ /* 0x000fe200020e0605 */
[----:B------:R-:W-:Y:S02]  /*c9c0*/  ISETP.GE.OR P0, PT, R6, R83, P0 ;  /* 0x000000530600720c */ /* 0x000fe40000706670 */
[----:B------:R-:W-:-:S02]  /*c9d0*/  IADD3 R77, P6, R4, 0xc000, RZ ;  /* 0x0000c000044d7810 */ /* 0x000fc40007fde0ff */
[C---:B------:R-:W-:Y:S02]  /*c9e0*/  IADD3 R73, P5, R4.reuse, 0xd000, RZ ;  /* 0x0000d00004497810 */ /* 0x040fe40007fbe0ff */
[C---:B------:R-:W-:Y:S02]  /*c9f0*/  IADD3 R65, P4, R4.reuse, 0xe000, RZ ;  /* 0x0000e00004417810 */ /* 0x040fe40007f9e0ff */
[----:B------:R-:W-:Y:S02]  /*ca00*/  LOP3.LUT R9, R4, 0x380, RZ, 0xc0, !PT ;  /* 0x0000038004097812 */ /* 0x000fe400078ec0ff */
[----:B------:R-:W-:Y:S01]  /*ca10*/  LOP3.LUT R76, R77, 0x380, RZ, 0xc0, !PT ;  /* 0x000003804d4c7812 */ /* 0x000fe200078ec0ff */
[----:B-1----:R1:W-:Y:S01]  /*ca20*/  @!P2 ST.E desc[UR20][R20.64], R0 ;  /* 0x000000001400a985 */ /* 0x0023e2000c101914 */
[----:B------:R-:W-:Y:S02]  /*ca30*/  LOP3.LUT R72, R73, 0x380, RZ, 0xc0, !PT ;  /* 0x0000038049487812 */ /* 0x000fe400078ec0ff */
[----:B------:R-:W-:Y:S01]  /*ca40*/  LOP3.LUT R64, R65, 0x380, RZ, 0xc0, !PT ;  /* 0x0000038041407812 */ /* 0x000fe200078ec0ff */
[----:B------:R-:W-:Y:S01]  /*ca50*/  UIMAD UR7, UR4, UR13, UR7 ;  /* 0x0000000d040772a4 */ /* 0x000fe2000f8e0207 */
[----:B------:R-:W-:Y:S01]  /*ca60*/  SHF.R.U64 R9, R9, 0x3, RZ ;  /* 0x0000000309097819 */ /* 0x000fe200000012ff */
[----:B--2---:R2:W-:Y:S01]  /*ca70*/  @!P0 ST.E desc[UR20][R54.64], R2 ;  /* 0x0000000236008985 */ /* 0x0045e2000c101914 */
[----:B------:R-:W-:-:S02]  /*ca80*/  SHF.R.U64 R76, R76, 0x3, RZ ;  /* 0x000000034c4c7819 */ /* 0x000fc400000012ff */
[----:B------:R-:W-:Y:S02]  /*ca90*/  SHF.R.U64 R72, R72, 0x3, RZ ;  /* 0x0000000348487819 */ /* 0x000fe400000012ff */
[----:B------:R-:W-:Y:S01]  /*caa0*/  SHF.R.U64 R64, R64, 0x3, RZ ;  /* 0x0000000340407819 */ /* 0x000fe200000012ff */
[----:B-1----:R-:W-:Y:S01]  /*cab0*/  IMAD R0, R213, 0x20, R217 ;  /* 0x00000020d5007824 */ /* 0x002fe200078e02d9 */
[----:B------:R-:W-:Y:S01]  /*cac0*/  LOP3.LUT R4, R9, R4, RZ, 0x3c, !PT ;  /* 0x0000000409047212 */ /* 0x000fe200078e3cff */
[----:B------:R-:W-:Y:S01]  /*cad0*/  UIADD3 UR9, UR9, UR7, URZ ;  /* 0x0000000709097290 */ /* 0x000fe2000fffe03f */
[----:B------:R-:W-:Y:S01]  /*cae0*/  LOP3.LUT R76, R76, R77, RZ, 0x3c, !PT ;  /* 0x0000004d4c4c7212 */ /* 0x000fe200078e3cff */
[--C-:B------:R-:W-:Y:S01]  /*caf0*/  IMAD.X R77, RZ, RZ, R5.reuse, P6 ;  /* 0x000000ffff4d7224 */ /* 0x100fe200030e0605 */
[----:B------:R-:W-:Y:S01]  /*cb00*/  LOP3.LUT R72, R72, R73, RZ, 0x3c, !PT ;  /* 0x0000004948487212 */ /* 0x000fe200078e3cff */
[--C-:B------:R-:W-:Y:S01]  /*cb10*/  IMAD.X R73, RZ, RZ, R5.reuse, P5 ;  /* 0x000000ffff497224 */ /* 0x100fe200028e0605 */
[----:B------:R-:W-:Y:S01]  /*cb20*/  LOP3.LUT R64, R64, R65, RZ, 0x3c, !PT ;  /* 0x0000004140407212 */ /* 0x000fe200078e3cff */
[----:B------:R-:W-:Y:S01]  /*cb30*/  IMAD.X R65, RZ, RZ, R5, P4 ;  /* 0x000000ffff417224 */ /* 0x000fe200020e0605 */
[----:B------:R1:W5:Y:S01]  /*cb40*/  LD.E.128 R8, desc[UR20][R4.64] ;  /* 0x0000001404087980 */ /* 0x000362000c101d00 */
[----:B------:R-:W-:-:S02]  /*cb50*/  UIMAD UR4, UR14, UR10, URZ ;  /* 0x0000000a0e0472a4 */ /* 0x000fc4000f8e023f */
[----:B------:R-:W-:Y:S01]  /*cb60*/  UIMAD.WIDE.U32 UR8, UR18, UR10, UR8 ;  /* 0x0000000a120872a5 */ /* 0x000fe2000f8e0008 */
[----:B------:R-:W5:Y:S01]  /*cb70*/  LD.E.128 R12, desc[UR20][R12.64] ;  /* 0x000000140c0c7980 */ /* 0x000f62000c101d00 */
[----:B------:R-:W-:-:S03]  /*cb80*/  UIMAD UR4, UR18, UR11, UR4 ;  /* 0x0000000b120472a4 */ /* 0x000fc6000f8e0204 */
[----:B------:R-:W-:Y:S01]  /*cb90*/  ULDC.64 UR10, c[0x0][0xaf0] ;  /* 0x0002bc00000a7ab9 */ /* 0x000fe20000000a00 */
[----:B------:R-:W5:Y:S01]  /*cba0*/  LD.E.128 R24, desc[UR20][R24.64] ;  /* 0x0000001418187980 */ /* 0x000f62000c101d00 */
[----:B-1----:R-:W-:-:S03]  /*cbb0*/  IMAD.U32 R5, RZ, RZ, UR17 ;  /* 0x00000011ff057e24 */ /* 0x002fc6000f8e00ff */
[----:B------:R-:W5:Y:S01]  /*cbc0*/  LD.E.128 R28, desc[UR20][R28.64] ;  /* 0x000000141c1c7980 */ /* 0x000f62000c101d00 */
[----:B------:R-:W-:Y:S01]  /*cbd0*/  IMAD R4, R5, 0x80, R0 ;  /* 0x0000008005047824 */ /* 0x000fe200078e0200 */
[----:B------:R-:W-:Y:S02]  /*cbe0*/  UIADD3 UR9, UR9, UR4, URZ ;  /* 0x0000000409097290 */ /* 0x000fe4000fffe03f */
[----:B------:R-:W5:Y:S01]  /*cbf0*/  LD.E.128 R32, desc[UR20][R32.64] ;  /* 0x0000001420207980 */ /* 0x000f62000c101d00 */
[----:B---3--:R-:W-:Y:S01]  /*cc00*/  @P1 IMAD.HI.U32 R0, R4, R3, RZ ;  /* 0x0000000304001227 */ /* 0x008fe200078e00ff */
[----:B------:R-:W-:Y:S02]  /*cc10*/  UIMAD UR4, UR16, UR10, URZ ;  /* 0x0000000a100472a4 */ /* 0x000fe4000f8e023f */
[----:B------:R-:W-:Y:S01]  /*cc20*/  UIMAD.WIDE.U32 UR8, UR15, UR10, UR8 ;  /* 0x0000000a0f0872a5 */ /* 0x000fe2000f8e0008 */
[----:B------:R-:W-:Y:S01]  /*cc30*/  IMAD.MOV.U32 R5, RZ, RZ, R4 ;  /* 0x000000ffff057224 */ /* 0x000fe200078e0004 */
[----:B0-----:R-:W-:Y:S01]  /*cc40*/  @P1 SHF.R.U32.HI R5, RZ, R19, R0 ;  /* 0x00000013ff051219 */ /* 0x001fe20000011600 */
[----:B------:R-:W-:Y:S01]  /*cc50*/  UIMAD UR4, UR15, UR11, UR4 ;  /* 0x0000000b0f0472a4 */ /* 0x000fe2000f8e0204 */
[----:B------:R-:W5:Y:S02]  /*cc60*/  LD.E.128 R36, desc[UR20][R36.64] ;  /* 0x0000001424247980 */ /* 0x000f64000c101d00 */
[--C-:B------:R-:W-:Y:S01]  /*cc70*/  SHF.R.S32.HI R0, RZ, 0x1f, R5.reuse ;  /* 0x0000001fff007819 */ /* 0x100fe20000011405 */
[----:B------:R-:W-:Y:S01]  /*cc80*/  UIADD3 UR4, UR9, UR4, URZ ;  /* 0x0000000409047290 */ /* 0x000fe2000fffe03f */
[----:B------:R-:W-:Y:S01]  /*cc90*/  IMAD.MOV R19, RZ, RZ, -R5 ;  /* 0x000000ffff137224 */ /* 0x000fe200078e0a05 */
[----:B------:R-:W5:Y:S01]  /*cca0*/  LD.E.128 R40, desc[UR20][R40.64] ;  /* 0x0000001428287980 */ /* 0x000f62000c101d00 */
[----:B--2---:R-:W-:-:S02]  /*ccb0*/  IMAD.U32 R2, RZ, RZ, UR8 ;  /* 0x00000008ff027e24 */ /* 0x004fc4000f8e00ff */
[----:B------:R-:W-:Y:S01]  /*ccc0*/  IMAD.U32 R3, RZ, RZ, UR9 ;  /* 0x00000009ff037e24 */ /* 0x000fe2000f8e00ff */
[----:B------:R-:W-:Y:S01]  /*ccd0*/  ULDC.64 UR8, c[0x0][0xae0] ;  /* 0x0002b80000087ab9 */ /* 0x000fe20000000a00 */
[----:B------:R-:W-:Y:S01]  /*cce0*/  IMAD R19, R80, R19, R4 ;  /* 0x0000001350137224 */ /* 0x000fe200078e0204 */
[----:B------:R-:W5:Y:S01]  /*ccf0*/  LD.E.128 R44, desc[UR20][R44.64] ;  /* 0x000000142c2c7980 */ /* 0x000f62000c101d00 */
[----:B------:R-:W-:Y:S02]  /*cd00*/  IMAD R0, R0, UR8, RZ ;  /* 0x0000000800007c24 */ /* 0x000fe4000f8e02ff */
[----:B------:R-:W-:Y:S01]  /*cd10*/  IMAD.U32 R3, RZ, RZ, UR4 ;  /* 0x00000004ff037e24 */ /* 0x000fe2000f8e00ff */
[----:B------:R-:W5:Y:S01]  /*cd20*/  LD.E.128 R68, desc[UR20][R68.64] ;  /* 0x0000001444447980 */ /* 0x000f62000c101d00 */
[C---:B------:R-:W-:Y:S01]  /*cd30*/  IMAD R21, R5.reuse, UR9, R0 ;  /* 0x0000000905157c24 */ /* 0x040fe2000f8e0200 */
[----:B------:R-:W-:Y:S02]  /*cd40*/  SHF.R.S32.HI R0, RZ, 0x1f, R19 ;  /* 0x0000001fff007819 */ /* 0x000fe40000011413 */
[----:B------:R-:W5:Y:S01]  /*cd50*/  LD.E.128 R48, desc[UR20][R48.64] ;  /* 0x0000001430307980 */ /* 0x000f62000c101d00 */
[----:B------:R-:W-:Y:S01]  /*cd60*/  IMAD.WIDE.U32 R2, R5, UR8, R2 ;  /* 0x0000000805027c25 */ /* 0x000fe2000f8e0002 */
[----:B------:R-:W-:-:S02]  /*cd70*/  ULDC.64 UR8, c[0x0][0xad8] ;  /* 0x0002b60000087ab9 */ /* 0x000fc40000000a00 */
[----:B------:R-:W5:Y:S04]  /*cd80*/  LD.E.128 R52, desc[UR20][R52.64] ;  /* 0x0000001434347980 */ /* 0x000f68000c101d00 */
[----:B------:R-:W5:Y:S04]  /*cd90*/  LD.E.128 R56, desc[UR20][R56.64] ;  /* 0x0000001438387980 */ /* 0x000f68000c101d00 */
[----:B------:R-:W5:Y:S04]  /*cda0*/  LD.E.128 R76, desc[UR20][R76.64] ;  /* 0x000000144c4c7980 */ /* 0x000f68000c101d00 */
[----:B------:R-:W5:Y:S04]  /*cdb0*/  LD.E.128 R72, desc[UR20][R72.64] ;  /* 0x0000001448487980 */ /* 0x000f68000c101d00 */
[----:B------:R-:W5:Y:S04]  /*cdc0*/  LD.E.128 R64, desc[UR20][R64.64] ;  /* 0x0000001440407980 */ /* 0x000f68000c101d00 */
[----:B------:R-:W5:Y:S01]  /*cdd0*/  LD.E.128 R60, desc[UR20][R60.64] ;  /* 0x000000143c3c7980 */ /* 0x000f62000c101d00 */
[----:B------:R-:W-:Y:S01]  /*cde0*/  IMAD.U32 R82, RZ, RZ, UR17 ;  /* 0x00000011ff527e24 */ /* 0x000fe2000f8e00ff */
[----:B------:R-:W-:Y:S01]  /*cdf0*/  BSSY B1, `(.L_x_415) ;  /* 0x000002d000017945 */ /* 0x000fe20003800000 */
[----:B------:R-:W-:Y:S01]  /*ce00*/  IMAD.IADD R3, R3, 0x1, R21 ;  /* 0x0000000103037824 */ /* 0x000fe200078e0215 */
[----:B------:R-:W-:Y:S01]  /*ce10*/  @!PT LDS RZ, [RZ] ;  /* 0x00000000fffff984 */ /* 0x000fe20000000800 */
[----:B------:R-:W-:Y:S01]  /*ce20*/  @!PT LDS RZ, [RZ] ;  /* 0x00000000fffff984 */ /* 0x000fe20000000800 */
[----:B------:R-:W-:Y:S01]  /*ce30*/  @!PT LDS RZ, [RZ] ;  /* 0x00000000fffff984 */ /* 0x000fe20000000800 */
[----:B------:R-:W-:Y:S01]  /*ce40*/  @!PT LDS RZ, [RZ] ;  /* 0x00000000fffff984 */ /* 0x000fe20000000800 */
[----:B------:R0:W-:Y:S06]  /*ce50*/  MEMBAR.ALL.CTA ;  /* 0x0000000000007992 */ /* 0x0001ec0000008000 */
[----:B0-----:R-:W0:Y:S01]  /*ce60*/  FENCE.VIEW.ASYNC.S ;  /* 0x00000000000073c6 */ /* 0x001e220000000000 */
[----:B------:R-:W-:-:S02]  /*ce70*/  IMAD R4, R0, UR8, RZ ;  /* 0x0000000800047c24 */ /* 0x000fc4000f8e02ff */
[----:B------:R-:W-:Y:S02]  /*ce80*/  IMAD R82, R82, 0x80, R217 ;  /* 0x0000008052527824 */ /* 0x000fe400078e02d9 */
[C---:B------:R-:W-:Y:S02]  /*ce90*/  IMAD R5, R19.reuse, UR9, R4 ;  /* 0x0000000913057c24 */ /* 0x040fe4000f8e0204 */
[----:B------:R-:W-:Y:S01]  /*cea0*/  IMAD.WIDE.U32 R2, R19, UR8, R2 ;  /* 0x0000000813027c25 */ /* 0x000fe2000f8e0002 */
[----:B------:R-:W-:Y:S01]  /*ceb0*/  ISETP.GE.AND P2, PT, R82, R83, PT ;  /* 0x000000535200720c */ /* 0x000fe20003f46270 */
[----:B------:R-:W-:Y:S02]  /*cec0*/  ULDC.64 UR8, c[0x0][0xa80] ;  /* 0x0002a00000087ab9 */ /* 0x000fe40000000a00 */
[----:B------:R-:W-:Y:S01]  /*ced0*/  IMAD.IADD R3, R3, 0x1, R5 ;  /* 0x0000000103037824 */ /* 0x000fe200078e0205 */
[----:B------:R-:W-:Y:S01]  /*cee0*/  LEA R6, P3, R2, UR8, 0x1 ;  /* 0x0000000802067c11 */ /* 0x000fe2000f8608ff */
[----:B------:R-:W-:-:S02]  /*cef0*/  VIADD R152, R152, 0x38820 ;  /* 0x0003882098987836 */ /* 0x000fc40000000000 */
[----:B------:R-:W-:Y:S01]  /*cf00*/  VIADD R0, R82, 0x20 ;  /* 0x0000002052007836 */ /* 0x000fe20000000000 */
[----:B------:R-:W-:Y:S01]  /*cf10*/  LEA.HI.X R19, R2, UR9, R3, 0x1, P3 ;  /* 0x0000000902137c11 */ /* 0x000fe200098f0c03 */
[----:B0-----:R0:W1:Y:S01]  /*cf20*/  SHFL.IDX PT, R85, R6, RZ, 0x181f ;  /* 0x00181fff06557589 */ /* 0x00106200000e0000 */
[----:B------:R-:W-:Y:S02]  /*cf30*/  PRMT R152, RZ, 0x654, R152 ;  /* 0x00000654ff987816 */ /* 0x000fe40000000098 */
[-C--:B------:R-:W-:Y:S01]  /*cf40*/  ISETP.GE.AND P1, PT, R0, R83.reuse, PT ;  /* 0x000000530000720c */ /* 0x080fe20003f26270 */
[----:B------:R-:W-:Y:S01]  /*cf50*/  VIADD R0, R82, 0x40 ;  /* 0x0000004052007836 */ /* 0x000fe20000000000 */
[----:B------:R0:W2:Y:S01]  /*cf60*/  SHFL.IDX PT, R81, R19, RZ, 0x181f ;  /* 0x00181fff13517589 */ /* 0x0000a200000e0000 */
[----:B------:R0:W-:Y:S03]  /*cf70*/  SYNCS.ARRIVE.TRANS64.RED.A1T0 RZ, [R152+URZ], RZ ;  /* 0x000000ff98ff79a7 */ /* 0x0001e6000810043f */
        /* <DEDUP_REMOVED lines=10> */
[----:B------:R-:W-:-:S03]  /*d020*/  @!P4 LEA R4, P6, R23, R85, 0x1 ;  /* 0x000000551704c211 */ /* 0x000fc600078c08ff */
[----:B-----5:R3:W-:Y:S01]  /*d030*/  @!P5 ST.E.128 desc[UR8][R2.64], R8 ;  /* 0x000000080200d985 */ /* 0x0207e2000c101d08 */
[----:B------:R-:W-:Y:S02]  /*d040*/  @!P4 LEA.HI.X R5, R23, R81, R229, 0x1, P6 ;  /* 0x000000511705c211 */ /* 0x000fe400030f0ce5 */
[----:B------:R-:W-:-:S03]  /*d050*/  @!P3 LEA R20, P6, R22, R85, 0x1 ;  /* 0x000000551614b211 */ /* 0x000fc600078c08ff */
[----:B------:R3:W-:Y:S01]  /*d060*/  @!P4 ST.E.128 desc[UR8][R4.64], R32 ;  /* 0x000000200400c985 */ /* 0x0007e2000c101d08 */
[----:B------:R-:W-:Y:S02]  /*d070*/  @!P3 LEA.HI.X R21, R22, R81, R228, 0x1, P6 ;  /* 0x000000511615b211 */ /* 0x000fe400030f0ce4 */
[----:B------:R-:W-:-:S03]  /*d080*/  @!P2 LEA R80, P6, R212, R85, 0x1 ;  /* 0x00000055d450a211 */ /* 0x000fc600078c08ff */
[----:B------:R3:W-:Y:S01]  /*d090*/  @!P3 ST.E.128 desc[UR8][R20.64], R68 ;  /* 0x000000441400b985 */ /* 0x0007e2000c101d08 */
[----:B------:R-:W-:-:S05]  /*d0a0*/  @!P2 LEA.HI.X R81, R212, R81, R227, 0x1, P6 ;  /* 0x00000051d451a211 */ /* 0x000fca00030f0ce3 */
[----:B------:R3:W-:Y:S04]  /*d0b0*/  @!P2 ST.E.128 desc[UR8][R80.64], R76 ;  /* 0x0000004c5000a985 */ /* 0x0007e8000c101d08 */
.L_x_416:
[----:B------:R-:W-:Y:S05]  /*d0c0*/  BSYNC B1 ;  /* 0x0000000000017941 */ /* 0x000fea0003800000 */
.L_x_415:
        /* <DEDUP_REMOVED lines=11> */
[C---:B------:R-:W-:Y:S02]  /*d180*/  @!P3 LEA R4, P5, R23.reuse, R9, 0x1 ;  /* 0x000000091704b211 */ /* 0x040fe400078a08ff */
[----:B----4-:R-:W-:Y:S02]  /*d190*/  @!P4 LEA.HI.X R3, R18, R11, R230, 0x1, P6 ;  /* 0x0000000b1203c211 */ /* 0x010fe400030f0ce6 */
[----:B------:R-:W-:Y:S02]  /*d1a0*/  @!P2 LEA R8, P6, R22, R9, 0x1 ;  /* 0x000000091608a211 */ /* 0x000fe400078c08ff */
[----:B------:R-:W-:Y:S01]  /*d1b0*/  @!P3 LEA.HI.X R5, R23, R11, R229, 0x1, P5 ;  /* 0x0000000b1705b211 */ /* 0x000fe200028f0ce5 */
[----:B------:R0:W-:Y:S01]  /*d1c0*/  @!P4 ST.E.128 desc[UR8][R2.64], R12 ;  /* 0x0000000c0200c985 */ /* 0x0001e2000c101d08 */
[----:B------:R-:W-:-:S02]  /*d1d0*/  @!P1 LEA R10, P5, R212, R9, 0x1 ;  /* 0x00000009d40a9211 */ /* 0x000fc400078a08ff */
[-C--:B------:R-:W-:Y:S01]  /*d1e0*/  @!P2 LEA.HI.X R9, R22, R11.reuse, R228, 0x1, P6 ;  /* 0x0000000b1609a211 */ /* 0x080fe200030f0ce4 */
[----:B------:R0:W-:Y:S01]  /*d1f0*/  @!P3 ST.E.128 desc[UR8][R4.64], R36 ;  /* 0x000000240400b985 */ /* 0x0001e2000c101d08 */
[----:B------:R-:W-:-:S03]  /*d200*/  @!P1 LEA.HI.X R11, R212, R11, R227, 0x1, P5 ;  /* 0x0000000bd40b9211 */ /* 0x000fc600028f0ce3 */
[----:B------:R0:W-:Y:S04]  /*d210*/  @!P2 ST.E.128 desc[UR8][R8.64], R48 ;  /* 0x000000300800a985 */ /* 0x0001e8000c101d08 */
[----:B------:R0:W-:Y:S02]  /*d220*/  @!P1 ST.E.128 desc[UR8][R10.64], R72 ;  /* 0x000000480a009985 */ /* 0x0001e4000c101d08 */
.L_x_418:
[----:B------:R-:W-:Y:S05]  /*d230*/  BSYNC B1 ;  /* 0x0000000000017941 */ /* 0x000fea0003800000 */
.L_x_417:
[----:B0---4-:R0:W4:Y:S01]  /*d240*/  SHFL.IDX PT, R11, R19, 0x2, 0x181f ;  /* 0x00581f00130b7f89 */ /* 0x01112200000e0000 */
        /* <DEDUP_REMOVED lines=10> */
[CC--:B------:R-:W-:Y:S02]  /*d2f0*/  @!P2 LEA R4, P5, R23.reuse, R5.reuse, 0x1 ;  /* 0x000000051704a211 */ /* 0x0c0fe400078a08ff */
[----:B------:R-:W-:Y:S02]  /*d300*/  @!P1 LEA R8, P4, R22, R5, 0x1 ;  /* 0x0000000516089211 */ /* 0x000fe400078808ff */
[----:B----4-:R-:W-:Y:S02]  /*d310*/  @!P3 LEA.HI.X R3, R18, R11, R230, 0x1, P6 ;  /* 0x0000000b1203b211 */ /* 0x010fe400030f0ce6 */
[----:B------:R-:W-:Y:S02]  /*d320*/  @!P0 LEA R10, P6, R212, R5, 0x1 ;  /* 0x00000005d40a8211 */ /* 0x000fe400078c08ff */
[-C--:B------:R-:W-:Y:S01]  /*d330*/  @!P2 LEA.HI.X R5, R23, R11.reuse, R229, 0x1, P5 ;  /* 0x0000000b1705a211 */ /* 0x080fe200028f0ce5 */
[----:B------:R0:W-:Y:S01]  /*d340*/  @!P3 ST.E.128 desc[UR8][R2.64], R24 ;  /* 0x000000180200b985 */ /* 0x0001e2000c101d08 */
[----:B------:R-:W-:-:S02]  /*d350*/  @!P1 LEA.HI.X R9, R22, R11, R228, 0x1, P4 ;  /* 0x0000000b16099211 */ /* 0x000fc400020f0ce4 */
[----:B------:R-:W-:Y:S01]  /*d360*/  @!P0 LEA.HI.X R11, R212, R11, R227, 0x1, P6 ;  /* 0x0000000bd40b8211 */ /* 0x000fe200030f0ce3 */
[----:B------:R0:W-:Y:S04]  /*d370*/  @!P2 ST.E.128 desc[UR8][R4.64], R40 ;  /* 0x000000280400a985 */ /* 0x0001e8000c101d08 */
[----:B------:R0:W-:Y:S04]  /*d380*/  @!P1 ST.E.128 desc[UR8][R8.64], R52 ;  /* 0x0000003408009985 */ /* 0x0001e8000c101d08 */
[----:B------:R0:W-:Y:S02]  /*d390*/  @!P0 ST.E.128 desc[UR8][R10.64], R64 ;  /* 0x000000400a008985 */ /* 0x0001e4000c101d08 */
.L_x_420:
[----:B------:R-:W-:Y:S05]  /*d3a0*/  BSYNC B1 ;  /* 0x0000000000017941 */ /* 0x000fea0003800000 */
.L_x_419:
[----:B------:R-:W-:Y:S01]  /*d3b0*/  VIADD R0, R82, 0x60 ;  /* 0x0000006052007836 */ /* 0x000fe20000000000 */
[----:B0--3--:R-:W0:Y:S04]  /*d3c0*/  SHFL.IDX PT, R19, R19, 0x3, 0x181f ;  /* 0x00781f0013137f89 */ /* 0x009e2800000e0000 */
[----:B------:R-:W-:Y:S01]  /*d3d0*/  ISETP.GE.AND P0, PT, R0, R83, PT ;  /* 0x000000530000720c */ /* 0x000fe20003f06270 */
[----:B----4-:R3:W4:-:S12]  /*d3e0*/  SHFL.IDX PT, R11, R6, 0x3, 0x181f ;  /* 0x00781f00060b7f89 */ /* 0x01071800000e0000 */
[----:B---3--:R-:W-:Y:S05]  /*d3f0*/  @P0 BRA `(.L_x_421) ;  /* 0x0000001000040947 */ /* 0x008fea0003800000 */
[----:B------:R-:W-:Y:S01]  /*d400*/  ULDC UR4, c[0x0][0xac8] ;  /* 0x0002b20000047ab9 */ /* 0x000fe20000000800 */
[----:B------:R-:W-:Y:S01]  /*d410*/  ULDC.64 UR8, c[0x0][0x208] ;  /* 0x0000820000087ab9 */ /* 0x000fe20000000a00 */
[----:B------:R-:W-:Y:S02]  /*d420*/  ISETP.GE.AND P3, PT, R18, UR4, PT ;  /* 0x0000000412007c0c */ /* 0x000fe4000bf66270 */
[----:B------:R-:W-:Y:S02]  /*d430*/  ISETP.GE.AND P4, PT, R23, UR4, PT ;  /* 0x0000000417007c0c */ /* 0x000fe4000bf86270 */
[----:B------:R-:W-:-:S09]  /*d440*/  ISETP.GE.AND P5, PT, R22, UR4, PT ;  /* 0x0000000416007c0c */ /* 0x000fd2000bfa6270 */
[CC--:B----4-:R-:W-:Y:S02]  /*d450*/  @!P3 LEA R2, P0, R18.reuse, R11.reuse, 0x1 ;  /* 0x0000000b1202b211 */ /* 0x0d0fe400078008ff */
[C---:B------:R-:W-:Y:S02]  /*d460*/  @!P4 LEA R4, P1, R23.reuse, R11, 0x1 ;  /* 0x0000000b1704c211 */ /* 0x040fe400078208ff */
[----:B0-----:R-:W-:Y:S02]  /*d470*/  @!P3 LEA.HI.X R3, R18, R19, R230, 0x1, P0 ;  /* 0x000000131203b211 */ /* 0x001fe400000f0ce6 */
[----:B------:R-:W-:Y:S02]  /*d480*/  ISETP.GE.AND P0, PT, R212, UR4, PT ;  /* 0x00000004d4007c0c */ /* 0x000fe4000bf06270 */
[----:B------:R-:W-:Y:S01]  /*d490*/  @!P5 LEA R8, P2, R22, R11, 0x1 ;  /* 0x0000000b1608d211 */ /* 0x000fe200078408ff */
[----:B------:R3:W-:Y:S01]  /*d4a0*/  @!P3 ST.E.128 desc[UR8][R2.64], R28 ;  /* 0x0000001c0200b985 */ /* 0x0007e2000c101d08 */
[----:B------:R-:W-:-:S02]  /*d4b0*/  @!P4 LEA.HI.X R5, R23, R19, R229, 0x1, P1 ;  /* 0x000000131705c211 */ /* 0x000fc400008f0ce5 */
[----:B------:R-:W-:-:S03]  /*d4c0*/  @!P5 LEA.HI.X R9, R22, R19, R228, 0x1, P2 ;  /* 0x000000131609d211 */ /* 0x000fc600010f0ce4 */
[----:B------:R3:W-:Y:S04]  /*d4d0*/  @!P4 ST.E.128 desc[UR8][R4.64], R44 ;  /* 0x0000002c0400c985 */ /* 0x0007e8000c101d08 */
[----:B------:R3:W-:Y:S01]  /*d4e0*/  @!P5 ST.E.128 desc[UR8][R8.64], R56 ;  /* 0x000000380800d985 */ /* 0x0007e2000c101d08 */
[----:B------:R-:W-:Y:S05]  /*d4f0*/  @P0 BRA `(.L_x_421) ;  /* 0x0000000c00c40947 */ /* 0x000fea0003800000 */
[----:B---3--:R-:W-:Y:S01]  /*d500*/  LEA R2, P0, R212, R11, 0x1 ;  /* 0x0000000bd4027211 */ /* 0x008fe200078008ff */
[----:B------:R-:W-:-:S03]  /*d510*/  ULDC.64 UR8, c[0x0][0x208] ;  /* 0x0000820000087ab9 */ /* 0x000fc60000000a00 */
[----:B------:R-:W-:-:S05]  /*d520*/  LEA.HI.X R3, R212, R19, R227, 0x1, P0 ;  /* 0x00000013d4037211 */ /* 0x000fca00000f0ce3 */
[----:B------:R0:W-:Y:S01]  /*d530*/  ST.E.128 desc[UR8][R2.64], R60 ;  /* 0x0000003c02007985 */ /* 0x0001e2000c101d08 */
[----:B------:R-:W-:Y:S05]  /*d540*/  BRA `(.L_x_421) ;  /* 0x0000000c00b07947 */ /* 0x000fea0003800000 */
.L_x_413:
[----:B------:R-:W-:Y:S01]  /*d550*/  R2UR UR4, R216 ;  /* 0x00000000d80472ca */ /* 0x000fe200000e0000 */
[----:B------:R-:W-:Y:S01]  /*d560*/  ULDC.64 UR10, c[0x0][0xc00] ;  /* 0x00030000000a7ab9 */ /* 0x000fe20000000a00 */
[----:B------:R-:W-:Y:S01]  /*d570*/  R2UR UR7, R218 ;  /* 0x00000000da0772ca */ /* 0x000fe200000e0000 */
[----:B------:R-:W-:Y:S01]  /*d580*/  UISETP.NE.U32.AND UP0, UPT, UR10, URZ, UPT ;  /* 0x0000003f0a00728c */ /* 0x000fe2000bf05070 */
[----:B------:R-:W0:Y:S01]  /*d590*/  LDC R13, c[0x0][0xbe8] ;  /* 0x0002fa00ff0d7b82 */ /* 0x000e220000000800 */
[----:B------:R-:W-:Y:S01]  /*d5a0*/  ULDC.64 UR14, c[0x0][0x208] ;  /* 0x00008200000e7ab9 */ /* 0x000fe20000000a00 */
[----:B------:R-:W-:Y:S01]  /*d5b0*/  R2UR UR12, R214 ;  /* 0x00000000d60c72ca */ /* 0x000fe200000e0000 */
[----:B------:R-:W-:-:S06]  /*d5c0*/  UISETP.NE.AND.EX UP0, UPT, UR11, URZ, UPT, UP0 ;  /* 0x0000003f0b00728c */ /* 0x000fcc000bf05300 */
[----:B------:R-:W-:Y:S01]  /*d5d0*/  USHF.L.U32 UR8, UR4, 0x2, URZ ;  /* 0x0000000204087899 */ /* 0x000fe2000800063f */
[----:B------:R-:W-:Y:S01]  /*d5e0*/  PLOP3.LUT P2, PT, PT, PT, UP0, 0x80, 0x0 ;  /* 0x000000000000781c */ /* 0x000fe20003f4f008 */
[----:B------:R-:W-:Y:S02]  /*d5f0*/  USHF.L.U64.HI UR9, UR4, 0x2, UR7 ;  /* 0x0000000204097899 */ /* 0x000fe40008010207 */
[----:B------:R-:W-:-:S04]  /*d600*/  UIADD3 UR4, UP1, UR8, UR10, URZ ;  /* 0x0000000a08047290 */ /* 0x000fc8000ff3e03f */
[----:B------:R-:W-:Y:S02]  /*d610*/  UIADD3.X UR7, UR9, UR11, URZ, UP1, !UPT ;  /* 0x0000000b09077290 */ /* 0x000fe40008ffe43f */
[----:B------:R-:W-:Y:S01]  /*d620*/  IMAD.U32 R2, RZ, RZ, UR4 ;  /* 0x00000004ff027e24 */ /* 0x000fe2000f8e00ff */
[----:B------:R-:W-:-:S03]  /*d630*/  ULDC.64 UR10, c[0x0][0xc08] ;  /* 0x00030200000a7ab9 */ /* 0x000fc60000000a00 */
[----:B------:R-:W-:-:S05]  /*d640*/  IMAD.U32 R3, RZ, RZ, UR7 ;  /* 0x00000007ff037e24 */ /* 0x000fca000f8e00ff */
[----:B------:R-:W2:Y:S01]  /*d650*/  @P2 LDG.E R6, desc[UR14][R2.64] ;  /* 0x0000000e02062981 */ /* 0x000ea2000c1e1900 */
[----:B------:R-:W-:Y:S01]  /*d660*/  UISETP.NE.U32.AND UP1, UPT, UR10, URZ, UPT ;  /* 0x0000003f0a00728c */ /* 0x000fe2000bf25070 */
[----:B0-----:R-:W-:Y:S01]  /*d670*/  ISETP.NE.AND P0, PT, R13, 0x1, PT ;  /* 0x000000010d00780c */ /* 0x001fe20003f05270 */
[----:B------:R-:W-:Y:S02]  /*d680*/  ULDC UR4, c[0x0][0xa88] ;  /* 0x0002a20000047ab9 */ /* 0x000fe40000000800 */
[----:B------:R-:W-:Y:S01]  /*d690*/  UISETP.NE.AND.EX UP1, UPT, UR11, URZ, UPT, UP1 ;  /* 0x0000003f0b00728c */ /* 0x000fe2000bf25310 */
[----:B------:R-:W-:Y:S01]  /*d6a0*/  IMAD.U32 R0, RZ, RZ, UR4 ;  /* 0x00000004ff007e24 */ /* 0x000fe2000f8e00ff */
[----:B------:R-:W-:-:S04]  /*d6b0*/  UMOV UR4, URZ ;  /* 0x0000003f00047c82 */ /* 0x000fc80008000000 */
[----:B------:R-:W-:-:S04]  /*d6c0*/  PLOP3.LUT P3, PT, PT, PT, UP1, 0x80, 0x0 ;  /* 0x000000000000781c */ /* 0x000fc80003f6f018 */
[----:B------:R-:W0:Y:S01]  /*d6d0*/  @P0 LDC R11, c[0x0][0xbec] ;  /* 0x0002fb00ff0b0b82 */ /* 0x000e220000000800 */
[----:B------:R-:W-:-:S04]  /*d6e0*/  @UP1 UIADD3 UR8, UP2, UR8, UR10, URZ ;  /* 0x0000000a08081290 */ /* 0x000fc8000ff5e03f */
[----:B------:R-:W-:Y:S02]  /*d6f0*/  @UP1 UIADD3.X UR9, UR9, UR11, URZ, UP2, !UPT ;  /* 0x0000000b09091290 */ /* 0x000fe400097fe43f */
[----:B------:R-:W-:-:S04]  /*d700*/  MOV R4, UR8 ;  /* 0x0000000800047c02 */ /* 0x000fc80008000f00 */
[----:B------:R-:W-:Y:S01]  /*d710*/  IMAD.U32 R5, RZ, RZ, UR9 ;  /* 0x00000009ff057e24 */ /* 0x000fe2000f8e00ff */
[----:B------:R-:W-:Y:S01]  /*d720*/  USHF.R.S32.HI UR11, URZ, 0x1f, UR12 ;  /* 0x0000001f3f0b7899 */ /* 0x000fe2000801140c */
[----:B------:R-:W-:-:S03]  /*d730*/  ISETP.GE.AND P1, PT, R231, 0x80, PT ;  /* 0x00000080e700780c */ /* 0x000fc60003f26270 */
[----:B------:R1:W5:Y:S01]  /*d740*/  @P3 LDG.E R0, desc[UR14][R4.64] ;  /* 0x0000000e04003981 */ /* 0x000362000c1e1900 */
[----:B--2---:R-:W-:-:S13]  /*d750*/  @P2 R2UR UR4, R6 ;  /* 0x00000000060422ca */ /* 0x004fda00000e0000 */
[----:B------:R-:W-:Y:S01]  /*d760*/  USHF.R.S32.HI UR10, URZ, 0x1f, UR4 ;  /* 0x0000001f3f0a7899 */ /* 0x000fe20008011404 */
[----:B01----:R-:W-:Y:S11]  /*d770*/  @P3 BRA `(.L_x_422) ;  /* 0x0000000000143947 */ /* 0x003ff60003800000 */
[----:B------:R-:W-:Y:S05]  /*d780*/  @!P2 BRA `(.L_x_422) ;  /* 0x000000000010a947 */ /* 0x000fea0003800000 */
[----:B------:R-:W-:Y:S02]  /*d790*/  ULDC.64 UR8, c[0x0][0x208] ;  /* 0x0000820000087ab9 */ /* 0x000fe40000000a00 */
[----:B------:R-:W2:Y:S04]  /*d7a0*/  LDG.E R5, desc[UR8][R2.64] ;  /* 0x0000000802057981 */ /* 0x000ea8000c1e1900 */
[----:B-----5:R-:W2:Y:S02]  /*d7b0*/  LDG.E R0, desc[UR8][R2.64+0x4] ;  /* 0x0000040802007981 */ /* 0x020ea4000c1e1900 */
[----:B--2---:R-:W-:-:S07]  /*d7c0*/  IMAD.IADD R0, R0, 0x1, -R5 ;  /* 0x0000000100007824 */ /* 0x004fce00078e0a05 */
.L_x_422:
[----:B------:R-:W-:Y:S01]  /*d7d0*/  R2UR UR8, R216 ;  /* 0x00000000d80872ca */ /* 0x000fe200000e0000 */
[----:B------:R-:W-:Y:S01]  /*d7e0*/  BSSY B1, `(.L_x_423) ;  /* 0x0000032000017945 */ /* 0x000fe20003800000 */
[----:B------:R-:W-:-:S11]  /*d7f0*/  R2UR UR7, R218 ;  /* 0x00000000da0772ca */ /* 0x000fd600000e0000 */
[----:B------:R-:W-:Y:S02]  /*d800*/  USEL UR12, UR8, URZ, !UP0 ;  /* 0x0000003f080c7287 */ /* 0x000fe4000c000000 */
[----:B------:R-:W-:Y:S01]  /*d810*/  USEL UR13, UR7, URZ, !UP0 ;  /* 0x0000003f070d7287 */ /* 0x000fe2000c000000 */
[----:B------:R-:W-:Y:S11]  /*d820*/  @P1 BRA `(.L_x_424) ;  /* 0x0000000000b41947 */ /* 0x000ff60003800000 */
[----:B------:R-:W0:Y:S01]  /*d830*/  S2R R3, SR_TID.X ;  /* 0x0000000000037919 */ /* 0x000e220000002100 */
[----:B------:R-:W1:Y:S01]  /*d840*/  LDC R9, c[0x0][0xbe8] ;  /* 0x0002fa00ff097b82 */ /* 0x000e620000000800 */
[----:B------:R-:W-:-:S13]  /*d850*/  R2UR UR7, R215 ;  /* 0x00000000d70772ca */ /* 0x000fda00000e0000 */
[----:B------:R-:W-:-:S04]  /*d860*/  IMAD.U32 R2, RZ, RZ, UR7 ;  /* 0x00000007ff027e24 */ /* 0x000fc8000f8e00ff */
[----:B0-----:R-:W-:Y:S02]  /*d870*/  IMAD R2, R2, 0x80, R3 ;  /* 0x0000008002027824 */ /* 0x001fe400078e0203 */
[----:B-1---5:R-:W-:Y:S02]  /*d880*/  IMAD R3, R0, R9, RZ ;  /* 0x0000000900037224 */ /* 0x022fe400078e02ff */
[----:B------:R-:W-:-:S05]  /*d890*/  VIADD R4, R2, 0xffffff80 ;  /* 0xffffff8002047836 */ /* 0x000fca0000000000 */
[----:B------:R-:W-:-:S13]  /*d8a0*/  ISETP.GE.AND P1, PT, R4, R3, PT ;  /* 0x000000030400720c */ /* 0x000fda0003f26270 */
[----:B------:R-:W-:Y:S05]  /*d8b0*/  @P1 BRA `(.L_x_424) ;  /* 0x0000000000901947 */ /* 0x000fea0003800000 */
[----:B------:R-:W-:Y:S01]  /*d8c0*/  ISETP.NE.AND P1, PT, R9, 0x1, PT ;  /* 0x000000010900780c */ /* 0x000fe20003f25270 */
[----:B------:R-:W-:Y:S01]  /*d8d0*/  ULDC.64 UR14, c[0x0][0xb90] ;  /* 0x0002e400000e7ab9 */ /* 0x000fe20000000a00 */
[----:B------:R-:W-:Y:S01]  /*d8e0*/  R2UR UR16, R214 ;  /* 0x00000000d61072ca */ /* 0x000fe200000e0000 */
[----:B------:R-:W-:Y:S01]  /*d8f0*/  UIMAD UR7, UR11, UR14, URZ ;  /* 0x0000000e0b0772a4 */ /* 0x000fe2000f8e023f */
[----:B------:R-:W-:Y:S01]  /*d900*/  IMAD.MOV.U32 R2, RZ, RZ, R4 ;  /* 0x000000ffff027224 */ /* 0x000fe200078e0004 */
[----:B------:R-:W-:Y:S01]  /*d910*/  UMOV UR8, UR4 ;  /* 0x0000000400087c82 */ /* 0x000fe20008000000 */
[----:B------:R-:W-:-:S07]  /*d920*/  UMOV UR9, UR10 ;  /* 0x0000000a00097c82 */ /* 0x000fce0008000000 */
[----:B------:R-:W0:Y:S02]  /*d930*/  @P1 LDC R3, c[0x0][0xbec] ;  /* 0x0002fb00ff031b82 */ /* 0x000e240000000800 */
[----:B------:R-:W-:Y:S02]  /*d940*/  UIMAD.WIDE.U32 UR8, UR16, UR14, UR8 ;  /* 0x0000000e100872a5 */ /* 0x000fe4000f8e0008 */
[----:B------:R-:W-:-:S03]  /*d950*/  UIMAD UR7, UR16, UR15, UR7 ;  /* 0x0000000f100772a4 */ /* 0x000fc6000f8e0207 */
[----:B------:R-:W-:Y:S01]  /*d960*/  ULDC.64 UR14, c[0x0][0xb98] ;  /* 0x0002e600000e7ab9 */ /* 0x000fe20000000a00 */
[----:B------:R-:W1:Y:S01]  /*d970*/  @P1 LDC R6, c[0x0][0xbf0] ;  /* 0x0002fc00ff061b82 */ /* 0x000e620000000800 */
[----:B------:R-:W-:Y:S02]  /*d980*/  UIADD3 UR9, UR9, UR7, URZ ;  /* 0x0000000709097290 */ /* 0x000fe4000fffe03f */
[----:B------:R-:W-:Y:S02]  /*d990*/  UIMAD UR7, UR13, UR14, URZ ;  /* 0x0000000e0d0772a4 */ /* 0x000fe4000f8e023f */
[----:B------:R-:W-:Y:S02]  /*d9a0*/  UIMAD.WIDE.U32 UR8, UR12, UR14, UR8 ;  /* 0x0000000e0c0872a5 */ /* 0x000fe4000f8e0008 */
[----:B------:R-:W-:Y:S01]  /*d9b0*/  UIMAD UR7, UR12, UR15, UR7 ;  /* 0x0000000f0c0772a4 */ /* 0x000fe2000f8e0207 */
[----:B------:R-:W-:Y:S02]  /*d9c0*/  ULDC.64 UR16, c[0x0][0x208] ;  /* 0x0000820000107ab9 */ /* 0x000fe40000000a00 */
[----:B------:R-:W-:Y:S01]  /*d9d0*/  ULDC.64 UR14, c[0x0][0xb88] ;  /* 0x0002e200000e7ab9 */ /* 0x000fe20000000a00 */
[----:B0-----:R-:W-:-:S05]  /*d9e0*/  @P1 IMAD.HI.U32 R3, R4, R3, RZ ;  /* 0x0000000304031227 */ /* 0x001fca00078e00ff */
[----:B-1----:R-:W-:Y:S01]  /*d9f0*/  @P1 SHF.R.U32.HI R2, RZ, R6, R3 ;  /* 0x00000006ff021219 */ /* 0x002fe20000011603 */
[----:B------:R-:W-:-:S03]  /*da00*/  IMAD.U32 R6, RZ, RZ, UR7 ;  /* 0x00000007ff067e24 */ /* 0x000fc6000f8e00ff */
[--C-:B------:R-:W-:Y:S01]  /*da10*/  SHF.R.S32.HI R3, RZ, 0x1f, R2.reuse ;  /* 0x0000001fff037819 */ /* 0x100fe20000011402 */
[----:B------:R-:W-:Y:S01]  /*da20*/  IMAD.MOV R5, RZ, RZ, -R2 ;  /* 0x000000ffff057224 */ /* 0x000fe200078e0a02 */
[----:B------:R-:W-:-:S03]  /*da30*/  IADD3 R2, P1, R2, UR8, RZ ;  /* 0x0000000802027c10 */ /* 0x000fc6000ff3e0ff */
[----:B------:R-:W-:Y:S01]  /*da40*/  IMAD R5, R9, R5, R4 ;  /* 0x0000000509057224 */ /* 0x000fe200078e0204 */
[----:B------:R-:W-:Y:S01]  /*da50*/  IADD3.X R3, R3, UR9, R6, P1, !PT ;  /* 0x0000000903037c10 */ /* 0x000fe20008ffe406 */
[----:B------:R-:W-:-:S03]  /*da60*/  ULDC.64 UR8, c[0x0][0xb50] ;  /* 0x0002d40000087ab9 */ /* 0x000fc60000000a00 */
[----:B------:R-:W-:Y:S01]  /*da70*/  SHF.R.S32.HI R4, RZ, 0x1f, R5 ;  /* 0x0000001fff047819 */ /* 0x000fe20000011405 */
[----:B------:R-:W-:-:S04]  /*da80*/  IMAD.WIDE.U32 R2, R5, UR14, R2 ;  /* 0x0000000e05027c25 */ /* 0x000fc8000f8e0002 */
[----:B------:R-:W-:-:S04]  /*da90*/  IMAD R4, R4, UR14, RZ ;  /* 0x0000000e04047c24 */ /* 0x000fc8000f8e02ff */
[----:B------:R-:W-:Y:S01]  /*daa0*/  IMAD R9, R5, UR15, R4 ;  /* 0x0000000f05097c24 */ /* 0x000fe2000f8e0204 */
[----:B------:R-:W-:-:S03]  /*dab0*/  LEA R4, P1, R2, UR8, 0x2 ;  /* 0x0000000802047c11 */ /* 0x000fc6000f8210ff */
[----:B------:R-:W-:-:S05]  /*dac0*/  IMAD.IADD R3, R3, 0x1, R9 ;  /* 0x0000000103037824 */ /* 0x000fca00078e0209 */
[----:B------:R-:W-:Y:S01]  /*dad0*/  LEA.HI.X R5, R2, UR9, R3, 0x2, P1 ;  /* 0x0000000902057c11 */ /* 0x000fe200088f1403 */
[----:B------:R-:W-:-:S05]  /*dae0*/  IMAD.MOV.U32 R3, RZ, RZ, -0x800000 ;  /* 0xff800000ff037424 */ /* 0x000fca00078e00ff */
[----:B------:R0:W-:Y:S02]  /*daf0*/  STG.E desc[UR16][R4.64], R3 ;  /* 0x0000000304007986 */ /* 0x0001e4000c101910 */
.L_x_424:
[----:B------:R-:W-:Y:S05]  /*db00*/  BSYNC B1 ;  /* 0x0000000000017941 */ /* 0x000fea0003800000 */
.L_x_423:
[----:B------:R-:W-:Y:S01]  /*db10*/  R2UR UR16, R215 ;  /* 0x00000000d71072ca */ /* 0x000fe200000e0000 */
[----:B0-----:R-:W0:Y:S01]  /*db20*/  @P0 LDC R3, c[0x0][0xbf0] ;  /* 0x0002fc00ff030b82 */ /* 0x001e220000000800 */
[----:B------:R-:W-:Y:S01]  /*db30*/  ULDC.64 UR14, c[0x0][0xaa0] ;  /* 0x0002a800000e7ab9 */ /* 0x000fe20000000a00 */
[----:B------:R-:W-:Y:S01]  /*db40*/  R2UR UR17, R214 ;  /* 0x00000000d61172ca */ /* 0x000fe200000e0000 */
[----:B------:R-:W-:Y:S01]  /*db50*/  UIMAD UR7, UR10, UR14, URZ ;  /* 0x0000000e0a0772a4 */ /* 0x000fe2000f8e023f */
[----:B------:R-:W-:Y:S01]  /*db60*/  IMAD R2, R213, 0x20, R217 ;  /* 0x00000020d5027824 */ /* 0x000fe200078e02d9 */
[----:B------:R-:W-:Y:S01]  /*db70*/  UIMAD.WIDE.U32 UR8, UR4, UR14, URZ ;  /* 0x0000000e040872a5 */ /* 0x000fe2000f8e003f */
[----:B------:R-:W-:Y:S01]  /*db80*/  BSSY B1, `(.L_x_425) ;  /* 0x0000043000017945 */ /* 0x000fe20003800000 */
[----:B------:R-:W-:-:S03]  /*db90*/  UIMAD UR7, UR4, UR15, UR7 ;  /* 0x0000000f040772a4 */ /* 0x000fc6000f8e0207 */
[----:B------:R-:W-:Y:S01]  /*dba0*/  ULDC.64 UR14, c[0x0][0xae8] ;  /* 0x0002ba00000e7ab9 */ /* 0x000fe20000000a00 */
[----:B------:R-:W-:Y:S01]  /*dbb0*/  UIADD3 UR9, UR9, UR7, URZ ;  /* 0x0000000709097290 */ /* 0x000fe2000fffe03f */
[----:B------:R-:W-:Y:S01]  /*dbc0*/  IMAD.U32 R5, RZ, RZ, UR16 ;  /* 0x00000010ff057e24 */ /* 0x000fe2000f8e00ff */
[----:B------:R-:W-:Y:S02]  /*dbd0*/  UIMAD UR4, UR11, UR14, URZ ;  /* 0x0000000e0b0472a4 */ /* 0x000fe4000f8e023f */
[----:B------:R-:W-:Y:S01]  /*dbe0*/  UIMAD.WIDE.U32 UR8, UR17, UR14, UR8 ;  /* 0x0000000e110872a5 */ /* 0x000fe2000f8e0008 */
[----:B------:R-:W-:Y:S01]  /*dbf0*/  IMAD R6, R5, 0x80, R2 ;  /* 0x0000008005067824 */ /* 0x000fe200078e0202 */
[----:B------:R-:W-:Y:S01]  /*dc00*/  UIMAD UR4, UR17, UR15, UR4 ;  /* 0x0000000f110472a4 */ /* 0x000fe2000f8e0204 */
[----:B------:R-:W-:Y:S02]  /*dc10*/  ULDC.64 UR10, c[0x0][0xaf0] ;  /* 0x0002bc00000a7ab9 */ /* 0x000fe40000000a00 */
[----:B------:R-:W-:Y:S01]  /*dc20*/  @P0 IMAD.HI.U32 R2, R6, R11, RZ ;  /* 0x0000000b06020227 */ /* 0x000fe200078e00ff */
[----:B------:R-:W-:-:S02]  /*dc30*/  UIADD3 UR9, UR9, UR4, URZ ;  /* 0x0000000409097290 */ /* 0x000fc4000fffe03f */
[----:B------:R-:W-:Y:S01]  /*dc40*/  UIMAD UR4, UR13, UR10, URZ ;  /* 0x0000000a0d0472a4 */ /* 0x000fe2000f8e023f */
[----:B------:R-:W-:Y:S01]  /*dc50*/  IMAD.MOV.U32 R5, RZ, RZ, R6 ;  /* 0x000000ffff057224 */ /* 0x000fe200078e0006 */
[----:B0-----:R-:W-:Y:S01]  /*dc60*/  @P0 SHF.R.U32.HI R5, RZ, R3, R2 ;  /* 0x00000003ff050219 */ /* 0x001fe20000011602 */
[----:B------:R-:W-:Y:S02]  /*dc70*/  UIMAD.WIDE.U32 UR8, UR12, UR10, UR8 ;  /* 0x0000000a0c0872a5 */ /* 0x000fe4000f8e0008 */
[----:B------:R-:W-:Y:S01]  /*dc80*/  UIMAD UR4, UR12, UR11, UR4 ;  /* 0x0000000b0c0472a4 */ /* 0x000fe2000f8e0204 */
[--C-:B------:R-:W-:Y:S01]  /*dc90*/  SHF.R.S32.HI R2, RZ, 0x1f, R5.reuse ;  /* 0x0000001fff027819 */ /* 0x100fe20000011405 */
[----:B------:R-:W-:Y:S01]  /*dca0*/  IMAD.MOV R9, RZ, RZ, -R5 ;  /* 0x000000ffff097224 */ /* 0x000fe200078e0a05 */
[----:B------:R-:W-:Y:S01]  /*dcb0*/  ULDC.64 UR10, c[0x0][0xae0] ;  /* 0x0002b800000a7ab9 */ /* 0x000fe20000000a00 */
[----:B------:R-:W-:Y:S02]  /*dcc0*/  UIADD3 UR4, UR9, UR4, URZ ;  /* 0x0000000409047290 */ /* 0x000fe4000fffe03f */
[----:B------:R-:W-:-:S02]  /*dcd0*/  IMAD.U32 R3, RZ, RZ, UR9 ;  /* 0x00000009ff037e24 */ /* 0x000fc4000f8e00ff */
[----:B------:R-:W-:Y:S02]  /*dce0*/  IMAD R4, R2, UR10, RZ ;  /* 0x0000000a02047c24 */ /* 0x000fe4000f8e02ff */
[----:B------:R-:W-:Y:S02]  /*dcf0*/  IMAD R9, R13, R9, R6 ;  /* 0x000000090d097224 */ /* 0x000fe400078e0206 */
[----:B------:R-:W-:Y:S01]  /*dd00*/  IMAD.U32 R2, RZ, RZ, UR8 ;  /* 0x00000008ff027e24 */ /* 0x000fe2000f8e00ff */
[----:B------:R-:W-:Y:S01]  /*dd10*/  ULDC.64 UR8, c[0x0][0xad8] ;  /* 0x0002b60000087ab9 */ /* 0x000fe20000000a00 */
[----:B------:R-:W-:Y:S02]  /*dd20*/  IMAD.U32 R3, RZ, RZ, UR4 ;  /* 0x00000004ff037e24 */ /* 0x000fe4000f8e00ff */
[C---:B------:R-:W-:Y:S01]  /*dd30*/  IMAD R11, R5.reuse, UR11, R4 ;  /* 0x0000000b050b7c24 */ /* 0x040fe2000f8e0204 */
[----:B------:R-:W-:Y:S01]  /*dd40*/  SHF.R.S32.HI R4, RZ, 0x1f, R9 ;  /* 0x0000001fff047819 */ /* 0x000fe20000011409 */
[----:B------:R-:W-:-:S04]  /*dd50*/  IMAD.WIDE.U32 R2, R5, UR10, R2 ;  /* 0x0000000a05027c25 */ /* 0x000fc8000f8e0002 */
[----:B------:R-:W-:Y:S02]  /*dd60*/  IMAD.U32 R6, RZ, RZ, UR16 ;  /* 0x00000010ff067e24 */ /* 0x000fe4000f8e00ff */
[----:B------:R-:W-:Y:S02]  /*dd70*/  IMAD.IADD R3, R3, 0x1, R11 ;  /* 0x0000000103037824 */ /* 0x000fe400078e020b */
[----:B------:R-:W-:Y:S02]  /*dd80*/  IMAD R4, R4, UR8, RZ ;  /* 0x0000000804047c24 */ /* 0x000fe4000f8e02ff */
[----:B------:R-:W-:Y:S02]  /*dd90*/  IMAD R6, R6, 0x80, R217 ;  /* 0x0000008006067824 */ /* 0x000fe400078e02d9 */
[----:B-----5:R-:W-:Y:S02]  /*dda0*/  IMAD R13, R0, R13, RZ ;  /* 0x0000000d000d7224 */ /* 0x020fe400078e02ff */
[----:B------:R-:W-:-:S02]  /*ddb0*/  IMAD R5, R9, UR9, R4 ;  /* 0x0000000909057c24 */ /* 0x000fc4000f8e0204 */
[----:B------:R-:W-:Y:S01]  /*ddc0*/  IMAD.WIDE.U32 R2, R9, UR8, R2 ;  /* 0x0000000809027c25 */ /* 0x000fe2000f8e0002 */
[----:B------:R-:W-:Y:S01]  /*ddd0*/  ISETP.GE.AND P2, PT, R6, R13, PT ;  /* 0x0000000d0600720c */ /* 0x000fe20003f46270 */
[----:B------:R-:W-:Y:S02]  /*dde0*/  ULDC.64 UR8, c[0x0][0xa80] ;  /* 0x0002a00000087ab9 */ /* 0x000fe40000000a00 */
[----:B------:R-:W-:Y:S01]  /*ddf0*/  IMAD.IADD R3, R3, 0x1, R5 ;  /* 0x0000000103037824 */ /* 0x000fe200078e0205 */
[----:B------:R-:W-:Y:S01]  /*de00*/  LEA R4, P3, R2, UR8, 0x1 ;  /* 0x0000000802047c11 */ /* 0x000fe2000f8608ff */
[----:B------:R-:W-:-:S03]  /*de10*/  VIADD R0, R6, 0x20 ;  /* 0x0000002006007836 */ /* 0x000fc60000000000 */
[----:B------:R-:W-:Y:S01]  /*de20*/  LEA.HI.X R5, R2, UR9, R3, 0x1, P3 ;  /* 0x0000000902057c11 */ /* 0x000fe200098f0c03 */
[----:B------:R0:W1:Y:S01]  /*de30*/  SHFL.IDX PT, R9, R4, RZ, 0x181f ;  /* 0x00181fff04097589 */ /* 0x00006200000e0000 */
[-C--:B------:R-:W-:Y:S01]  /*de40*/  ISETP.GE.AND P1, PT, R0, R13.reuse, PT ;  /* 0x0000000d0000720c */ /* 0x080fe20003f26270 */
[----:B------:R-:W-:Y:S02]  /*de50*/  VIADD R0, R6, 0x40 ;  /* 0x0000004006007836 */ /* 0x000fe40000000000 */
[----:B------:R0:W2:Y:S03]  /*de60*/  SHFL.IDX PT, R3, R5, RZ, 0x181f ;  /* 0x00181fff05037589 */ /* 0x0000a600000e0000 */
        /* <DEDUP_REMOVED lines=11> */
[----:B------:R3:W-:Y:S01]  /*df20*/  @!P5 ST.E.128 desc[UR8][R10.64], RZ ;  /* 0x000000ff0a00d985 */ /* 0x0007e2000c101d08 */
[----:B------:R-:W-:Y:S02]  /*df30*/  @!P4 LEA.HI.X R15, R23, R3, R229, 0x1, P6 ;  /* 0x00000003170fc211 */ /* 0x000fe400030f0ce5 */
[----:B------:R-:W-:-:S03]  /*df40*/  @!P3 LEA R20, P6, R22, R9, 0x1 ;  /* 0x000000091614b211 */ /* 0x000fc600078c08ff */
[----:B------:R3:W-:Y:S01]  /*df50*/  @!P4 ST.E.128 desc[UR8][R14.64], RZ ;  /* 0x000000ff0e00c985 */ /* 0x0007e2000c101d08 */
[----:B------:R-:W-:Y:S02]  /*df60*/  @!P3 LEA.HI.X R21, R22, R3, R228, 0x1, P6 ;  /* 0x000000031615b211 */ /* 0x000fe400030f0ce4 */
[----:B------:R-:W-:-:S03]  /*df70*/  @!P2 LEA R2, P6, R212, R9, 0x1 ;  /* 0x00000009d402a211 */ /* 0x000fc600078c08ff */
[----:B------:R3:W-:Y:S01]  /*df80*/  @!P3 ST.E.128 desc[UR8][R20.64], RZ ;  /* 0x000000ff1400b985 */ /* 0x0007e2000c101d08 */
[----:B------:R-:W-:-:S05]  /*df90*/  @!P2 LEA.HI.X R3, R212, R3, R227, 0x1, P6 ;  /* 0x00000003d403a211 */ /* 0x000fca00030f0ce3 */
[----:B------:R3:W-:Y:S04]  /*dfa0*/  @!P2 ST.E.128 desc[UR8][R2.64], RZ ;  /* 0x000000ff0200a985 */ /* 0x0007e8000c101d08 */
.L_x_426:
[----:B------:R-:W-:Y:S05]  /*dfb0*/  BSYNC B1 ;  /* 0x0000000000017941 */ /* 0x000fea0003800000 */
.L_x_425:
[----:B--23--:R2:W3:Y:S01]  /*dfc0*/  SHFL.IDX PT, R3, R5, 0x1, 0x181f ;  /* 0x00381f0005037f89 */ /* 0x00c4e200000e0000 */
[----:B------:R-:W-:Y:S03]  /*dfd0*/  BSSY B1, `(.L_x_427) ;  /* 0x0000015000017945 */ /* 0x000fe60003800000 */
[----:B-1----:R2:W1:Y:S01]  /*dfe0*/  SHFL.IDX PT, R9, R4, 0x1, 0x181f ;  /* 0x00381f0004097f89 */ /* 0x00246200000e0000 */
[----:B------:R-:W-:Y:S05]  /*dff0*/  @P1 BRA `(.L_x_428) ;  /* 0x0000000000481947 */ /* 0x000fea0003800000 */
[----:B------:R-:W-:Y:S01]  /*e000*/  ULDC UR4, c[0x0][0xac8] ;  /* 0x0002b20000047ab9 */ /* 0x000fe20000000800 */
[----:B------:R-:W-:Y:S01]  /*e010*/  ULDC.64 UR8, c[0x0][0x208] ;  /* 0x0000820000087ab9 */ /* 0x000fe20000000a00 */
[----:B------:R-:W-:Y:S02]  /*e020*/  ISETP.GE.AND P4, PT, R18, UR4, PT ;  /* 0x0000000412007c0c */ /* 0x000fe4000bf86270 */
[----:B------:R-:W-:Y:S02]  /*e030*/  ISETP.GE.AND P3, PT, R23, UR4, PT ;  /* 0x0000000417007c0c */ /* 0x000fe4000bf66270 */
[----:B------:R-:W-:Y:S02]  /*e040*/  ISETP.GE.AND P2, PT, R22, UR4, PT ;  /* 0x0000000416007c0c */ /* 0x000fe4000bf46270 */
[----:B------:R-:W-:-:S07]  /*e050*/  ISETP.GE.AND P1, PT, R212, UR4, PT ;  /* 0x00000004d4007c0c */ /* 0x000fce000bf26270 */
[CC--:B-1----:R-:W-:Y:S02]  /*e060*/  @!P4 LEA R10, P6, R18.reuse, R9.reuse, 0x1 ;  /* 0x00000009120ac211 */ /* 0x0c2fe400078c08ff */
[C---:B------:R-:W-:Y:S02]  /*e070*/  @!P3 LEA R14, P5, R23.reuse, R9, 0x1 ;  /* 0x00000009170eb211 */ /* 0x040fe400078a08ff */
[----:B---3--:R-:W-:Y:S02]  /*e080*/  @!P4 LEA.HI.X R11, R18, R3, R230, 0x1, P6 ;  /* 0x00000003120bc211 */ /* 0x008fe400030f0ce6 */
[----:B------:R-:W-:Y:S02]  /*e090*/  @!P2 LEA R8, P6, R22, R9, 0x1 ;  /* 0x000000091608a211 */ /* 0x000fe400078c08ff */
[----:B------:R-:W-:Y:S01]  /*e0a0*/  @!P3 LEA.HI.X R15, R23, R3, R229, 0x1, P5 ;  /* 0x00000003170fb211 */ /* 0x000fe200028f0ce5 */
[----:B------:R4:W-:Y:S01]  /*e0b0*/  @!P4 ST.E.128 desc[UR8][R10.64], RZ ;  /* 0x000000ff0a00c985 */ /* 0x0009e2000c101d08 */
[----:B------:R-:W-:-:S02]  /*e0c0*/  @!P1 LEA R2, P5, R212, R9, 0x1 ;  /* 0x00000009d4029211 */ /* 0x000fc400078a08ff */
[-C--:B------:R-:W-:Y:S01]  /*e0d0*/  @!P2 LEA.HI.X R9, R22, R3.reuse, R228, 0x1, P6 ;  /* 0x000000031609a211 */ /* 0x080fe200030f0ce4 */
[----:B------:R4:W-:Y:S01]  /*e0e0*/  @!P3 ST.E.128 desc[UR8][R14.64], RZ ;  /* 0x000000ff0e00b985 */ /* 0x0009e2000c101d08 */
[----:B------:R-:W-:-:S03]  /*e0f0*/  @!P1 LEA.HI.X R3, R212, R3, R227, 0x1, P5 ;  /* 0x00000003d4039211 */ /* 0x000fc600028f0ce3 */
[----:B------:R4:W-:Y:S04]  /*e100*/  @!P2 ST.E.128 desc[UR8][R8.64], RZ ;  /* 0x000000ff0800a985 */ /* 0x0009e8000c101d08 */
[----:B------:R4:W-:Y:S02]  /*e110*/  @!P1 ST.E.128 desc[UR8][R2.64], RZ ;  /* 0x000000ff02009985 */ /* 0x0009e4000c101d08 */
.L_x_428:
[----:B------:R-:W-:Y:S05]  /*e120*/  BSYNC B1 ;  /* 0x0000000000017941 */ /* 0x000fea0003800000 */
.L_x_427:
[----:B---34-:R3:W4:Y:S01]  /*e130*/  SHFL.IDX PT, R3, R5, 0x2, 0x181f ;  /* 0x00581f0005037f89 */ /* 0x01872200000e0000 */
        /* <DEDUP_REMOVED lines=9> */
[-C--:B-1----:R-:W-:Y:S02]  /*e1d0*/  @!P3 LEA R10, P6, R18, R9.reuse, 0x1 ;  /* 0x00000009120ab211 */ /* 0x082fe400078c08ff */
[CC--:B------:R-:W-:Y:S02]  /*e1e0*/  @!P2 LEA R8, P5, R23.reuse, R9.reuse, 0x1 ;  /* 0x000000091708a211 */ /* 0x0c0fe400078a08ff */
[----:B------:R-:W-:Y:S02]  /*e1f0*/  @!P1 LEA R14, P4, R22, R9, 0x1 ;  /* 0x00000009160e9211 */ /* 0x000fe400078808ff */
[----:B----4-:R-:W-:Y:S02]  /*e200*/  @!P3 LEA.HI.X R11, R18, R3, R230, 0x1, P6 ;  /* 0x00000003120bb211 */ /* 0x010fe400030f0ce6 */
[----:B------:R-:W-:Y:S02]  /*e210*/  @!P0 LEA R2, P6, R212, R9, 0x1 ;  /* 0x00000009d4028211 */ /* 0x000fe400078c08ff */
[-C--:B------:R-:W-:Y:S01]  /*e220*/  @!P2 LEA.HI.X R9, R23, R3.reuse, R229, 0x1, P5 ;  /* 0x000000031709a211 */ /* 0x080fe200028f0ce5 */
[----:B------:R1:W-:Y:S01]  /*e230*/  @!P3 ST.E.128 desc[UR8][R10.64], RZ ;  /* 0x000000ff0a00b985 */ /* 0x0003e2000c101d08 */
[----:B------:R-:W-:-:S02]  /*e240*/  @!P1 LEA.HI.X R15, R22, R3, R228, 0x1, P4 ;  /* 0x00000003160f9211 */ /* 0x000fc400020f0ce4 */
[----:B------:R-:W-:Y:S01]  /*e250*/  @!P0 LEA.HI.X R3, R212, R3, R227, 0x1, P6 ;  /* 0x00000003d4038211 */ /* 0x000fe200030f0ce3 */
[----:B------:R1:W-:Y:S04]  /*e260*/  @!P2 ST.E.128 desc[UR8][R8.64], RZ ;  /* 0x000000ff0800a985 */ /* 0x0003e8000c101d08 */
[----:B------:R1:W-:Y:S04]  /*e270*/  @!P1 ST.E.128 desc[UR8][R14.64], RZ ;  /* 0x000000ff0e009985 */ /* 0x0003e8000c101d08 */
[----:B------:R1:W-:Y:S02]  /*e280*/  @!P0 ST.E.128 desc[UR8][R2.64], RZ ;  /* 0x000000ff02008985 */ /* 0x0003e4000c101d08 */
.L_x_430:
[----:B------:R-:W-:Y:S05]  /*e290*/  BSYNC B1 ;  /* 0x0000000000017941 */ /* 0x000fea0003800000 */
.L_x_429:
[----:B------:R-:W-:Y:S01]  /*e2a0*/  VIADD R0, R6, 0x60 ;  /* 0x0000006006007836 */ /* 0x000fe20000000000 */
[----:B0-23--:R-:W0:Y:S04]  /*e2b0*/  SHFL.IDX PT, R5, R5, 0x3, 0x181f ;  /* 0x00781f0005057f89 */ /* 0x00de2800000e0000 */
[----:B------:R-:W-:Y:S01]  /*e2c0*/  ISETP.GE.AND P0, PT, R0, R13, PT ;  /* 0x0000000d0000720c */ /* 0x000fe20003f06270 */
[----:B-1--4-:R1:W2:-:S12]  /*e2d0*/  SHFL.IDX PT, R3, R4, 0x3, 0x181f ;  /* 0x00781f0004037f89 */ /* 0x01229800000e0000 */
[----:B-1----:R-:W-:Y:S05]  /*e2e0*/  @P0 BRA `(.L_x_421) ;  /* 0x0000000000480947 */ /* 0x002fea0003800000 */
[----:B------:R-:W-:Y:S01]  /*e2f0*/  ULDC UR4, c[0x0][0xac8] ;  /* 0x0002b20000047ab9 */ /* 0x000fe20000000800 */
[----:B------:R-:W-:Y:S01]  /*e300*/  ULDC.64 UR8, c[0x0][0x208] ;  /* 0x0000820000087ab9 */ /* 0x000fe20000000a00 */
[----:B------:R-:W-:Y:S02]  /*e310*/  ISETP.GE.AND P3, PT, R18, UR4, PT ;  /* 0x0000000412007c0c */ /* 0x000fe4000bf66270 */
[----:B------:R-:W-:Y:S02]  /*e320*/  ISETP.GE.AND P2, PT, R23, UR4, PT ;  /* 0x0000000417007c0c */ /* 0x000fe4000bf46270 */
[----:B------:R-:W-:Y:S02]  /*e330*/  ISETP.GE.AND P1, PT, R22, UR4, PT ;  /* 0x0000000416007c0c */ /* 0x000fe4000bf26270 */
[----:B------:R-:W-:-:S07]  /*e340*/  ISETP.GE.AND P0, PT, R212, UR4, PT ;  /* 0x00000004d4007c0c */ /* 0x000fce000bf06270 */
[-C--:B--2---:R-:W-:Y:S02]  /*e350*/  @!P3 LEA R8, P6, R18, R3.reuse, 0x1 ;  /* 0x000000031208b211 */ /* 0x084fe400078c08ff */
[CC--:B------:R-:W-:Y:S02]  /*e360*/  @!P2 LEA R10, P5, R23.reuse, R3.reuse, 0x1 ;  /* 0x00000003170aa211 */ /* 0x0c0fe400078a08ff */
[----:B------:R-:W-:Y:S02]  /*e370*/  @!P1 LEA R12, P4, R22, R3, 0x1 ;  /* 0x00000003160c9211 */ /* 0x000fe400078808ff */
[----:B0-----:R-:W-:Y:S02]  /*e380*/  @!P3 LEA.HI.X R9, R18, R5, R230, 0x1, P6 ;  /* 0x000000051209b211 */ /* 0x001fe400030f0ce6 */
        /* <DEDUP_REMOVED lines=8> */
.L_x_421:
[----:B------:R-:W-:Y:S05]  /*e410*/  BSYNC B0 ;  /* 0x0000000000007941 */ /* 0x000fea0003800000 */
.L_x_412:
[----:B------:R-:W-:Y:S02]  /*e420*/  ULDC UR4, c[0x0][0xc3c] ;  /* 0x00030f0000047ab9 */ /* 0x000fe40000000800 */
[----:B------:R-:W-:-:S13]  /*e430*/  ISETP.GE.AND P0, PT, R7, UR4, PT ;  /* 0x0000000407007c0c */ /* 0x000fda000bf06270 */
[----:B------:R-:W-:Y:S05]  /*e440*/  @!P0 BRA `(.L_x_431) ;  /* 0xffffff2800888947 */ /* 0x000fea000383ffff */
[----:B------:R-:W-:Y:S05]  /*e450*/  EXIT ;  /* 0x000000000000794d */ /* 0x000fea0003800000 */
.L_x_387:
[----:B------:R-:W-:-:S08]  /*e460*/  NOP ;  /* 0x0000000000007918 */ /* 0x000fd00000000000 */
[----:B0-----:R-:W0:-:S00]  /*e470*/  USETMAXREG.DEALLOC.CTAPOOL 0x18 ;  /* 0x00000018000079c8 */ /* 0x001e0000080e0500 */
[----:B0-----:R-:W-:-:S06]  /*e480*/  LOP3.LUT R0, R0, 0x3, RZ, 0xc0, !PT ;  /* 0x0000000300007812 */ /* 0x001fcc00078ec0ff */
[----:B------:R-:W0:Y:S02]  /*e490*/  SHFL.IDX PT, R0, R0, RZ, 0x1f ;  /* 0x00001fff00007589 */ /* 0x000e2400000e0000 */
[----:B0-----:R-:W-:Y:S01]  /*e4a0*/  ISETP.NE.AND P0, PT, R0, RZ, PT ;  /* 0x000000ff0000720c */ /* 0x001fe20003f05270 */
[----:B------:R-:W-:-:S03]  /*e4b0*/  IMAD.MOV.U32 R0, RZ, RZ, RZ ;  /* 0x000000ffff007224 */ /* 0x000fc600078e00ff */
[----:B------:R-:W-:-:S05]  /*e4c0*/  P2R R2, PR, RZ, 0x1 ;  /* 0x00000001ff027803 */ /* 0x000fca0000000000 */
[----:B------:R0:W-:Y:S04]  /*e4d0*/  STL [R1+0x58], R2 ;  /* 0x0000580201007387 */ /* 0x0001e80000100800 */
[----:B------:R-:W-:Y:S05]  /*e4e0*/  @!P0 BRA `(.L_x_432) ;  /* 0x00000000001c8947 */ /* 0x000fea0003800000 */
[----:B------:R-:W1:Y:S08]  /*e4f0*/  S2UR UR5, SR_CgaCtaId ;  /* 0x00000000000579c3 */ /* 0x000e700000008800 */
[----:B------:R-:W-:Y:S06]  /*e500*/  BAR.SYNC.DEFER_BLOCKING 0x5, 0x180 ;  /* 0x0146000000007b1d */ /* 0x000fec0000010000 */
[----:B------:R-:W-:-:S02]  /*e510*/  UMOV UR4, 0x400 ;  /* 0x0000040000047882 */ /* 0x000fc40000000000 */
[----:B-1----:R-:W-:-:S09]  /*e520*/  ULEA UR4, UR5, UR4, 0x18 ;  /* 0x0000000405047291 */ /* 0x002fd2000f8ec03f */
[----:B------:R-:W1:Y:S01]  /*e530*/  LDS.128 R16, [UR4+0x388d0] ;  /* 0x0388d004ff107984 */ /* 0x000e620008000c00 */
[----:B------:R-:W-:Y:S06]  /*e540*/  BAR.ARV 0x4, 0x180 ;  /* 0x0106000000007b1d */ /* 0x000fec0000002000 */
[----:B------:R-:W-:Y:S05]  /*e550*/  BRA `(.L_x_433) ;  /* 0x0000000800047947 */ /* 0x000fea0003800000 */
.L_x_432:
[----:B0-----:R-:W0:Y:S01]  /*e560*/  S2R R2, SR_TID.X ;  /* 0x0000000000027919 */ /* 0x001e220000002100 */
[----:B------:R-:W-:Y:S01]  /*e570*/  ULDC UR4, c[0x0][0xc3c] ;  /* 0x00030f0000047ab9 */ /* 0x000fe20000000800 */
[----:B------:R-:W-:Y:S01]  /*e580*/  ULDC.64 UR6, c[0x0][0x208] ;  /* 0x0000820000067ab9 */ /* 0x000fe20000000a00 */
[----:B------:R-:W-:Y:S01]  /*e590*/  ULDC UR5, c[0x0][0xc38] ;  /* 0x00030e0000057ab9 */ /* 0x000fe20000000800 */
[----:B0-----:R-:W-:-:S04]  /*e5a0*/  LOP3.LUT R5, R2, 0x1f, RZ, 0xc0, !PT ;  /* 0x0000001f02057812 */ /* 0x001fc800078ec0ff */
[----:B------:R-:W-:-:S04]  /*e5b0*/  ISETP.NE.AND P0, PT, R5, 0x1f, PT ;  /* 0x0000001f0500780c */ /* 0x000fc80003f05270 */
[----:B------:R-:W-:-:S13]  /*e5c0*/  ISETP.GE.OR P1, PT, R5, UR4, !P0 ;  /* 0x0000000405007c0c */ /* 0x000fda000c726670 */
[----:B------:R-:W0:Y:S02]  /*e5d0*/  @!P1 LDC.64 R2, c[0x0][0xc80] ;  /* 0x00032000ff029b82 */ /* 0x000e240000000a00 */
[----:B0-----:R-:W-:-:S05]  /*e5e0*/  @!P1 IMAD.WIDE.U32 R2, R5, 0x4, R2 ;  /* 0x0000000405029825 */ /* 0x001fca00078e0002 */
[----:B------:R-:W2:Y:S01]  /*e5f0*/  @!P1 LDG.E R0, desc[UR6][R2.64] ;  /* 0x0000000602009981 */ /* 0x000ea2000c1e1900 */
[C---:B------:R-:W-:Y:S01]  /*e600*/  ISETP.NE.AND P1, PT, R5.reuse, RZ, PT ;  /* 0x000000ff0500720c */ /* 0x040fe20003f25270 */
[----:B------:R-:W0:Y:S01]  /*e610*/  S2UR UR6, SR_CTAID.X ;  /* 0x00000000000679c3 */ /* 0x000e220000002500 */
[C---:B------:R-:W-:Y:S01]  /*e620*/  ISETP.GE.U32.AND P2, PT, R5.reuse, 0x2, PT ;  /* 0x000000020500780c */ /* 0x040fe20003f46070 */
[----:B------:R-:W-:Y:S01]  /*e630*/  UMOV UR4, URZ ;  /* 0x0000003f00047c82 */ /* 0x000fe20008000000 */
[C---:B------:R-:W-:Y:S01]  /*e640*/  ISETP.GE.U32.AND P3, PT, R5.reuse, 0x4, PT ;  /* 0x000000040500780c */ /* 0x040fe20003f66070 */
[----:B------:R-:W-:Y:S01]  /*e650*/  IMAD.MOV.U32 R16, RZ, RZ, RZ ;  /* 0x000000ffff107224 */ /* 0x000fe200078e00ff */
[C---:B------:R-:W-:Y:S02]  /*e660*/  ISETP.GE.U32.AND P4, PT, R5.reuse, 0x8, PT ;  /* 0x000000080500780c */ /* 0x040fe40003f86070 */
[----:B------:R-:W-:Y:S01]  /*e670*/  ISETP.GE.U32.AND P5, PT, R5, 0x10, PT ;  /* 0x000000100500780c */ /* 0x000fe20003fa6070 */
[----:B--2---:R-:W1:Y:S02]  /*e680*/  SHFL.UP PT, R4, R0, 0x1, RZ ;  /* 0x0420000000047989 */ /* 0x004e6400000e00ff */
[----:B-1----:R-:W-:-:S05]  /*e690*/  SEL R7, R4, RZ, P1 ;  /* 0x000000ff04077207 */ /* 0x002fca0000800000 */
[----:B------:R-:W-:-:S05]  /*e6a0*/  IMAD.IADD R7, R0, 0x1, R7 ;  /* 0x0000000100077824 */ /* 0x000fca00078e0207 */
[----:B------:R-:W1:Y:S02]  /*e6b0*/  SHFL.UP PT, R4, R7, 0x2, RZ ;  /* 0x0440000007047989 */ /* 0x000e6400000e00ff */
        /* <DEDUP_REMOVED lines=11> */
[----:B------:R-:W1:Y:S02]  /*e770*/  SHFL.IDX PT, R4, R2, 0x1f, 0x1f ;  /* 0x03e01f0002047f89 */ /* 0x000e6400000e0000 */
[----:B-1----:R-:W-:-:S04]  /*e780*/  IMAD R4, R4, UR5, RZ ;  /* 0x0000000504047c24 */ /* 0x002fc8000f8e02ff */
[----:B------:R-:W-:Y:S01]  /*e790*/  IMAD.MOV.U32 R7, RZ, RZ, R4 ;  /* 0x000000ffff077224 */ /* 0x000fe200078e0004 */
[----:B0-----:R-:W-:-:S13]  /*e7a0*/  ISETP.GT.AND P6, PT, R4, UR6, PT ;  /* 0x0000000604007c0c */ /* 0x001fda000bfc4270 */
[----:B------:R-:W-:Y:S05]  /*e7b0*/  @P6 BRA `(.L_x_434) ;  /* 0x0000000000a46947 */ /* 0x000fea0003800000 */
[----:B------:R-:W0:Y:S01]  /*e7c0*/  LDC R6, c[0x0][0xc3c] ;  /* 0x00030f00ff067b82 */ /* 0x000e220000000800 */
[----:B------:R-:W-:Y:S01]  /*e7d0*/  IMAD.MOV.U32 R4, RZ, RZ, R7 ;  /* 0x000000ffff047224 */ /* 0x000fe200078e0007 */
[----:B------:R-:W-:Y:S01]  /*e7e0*/  UMOV UR4, URZ ;  /* 0x0000003f00047c82 */ /* 0x000fe20008000000 */
[----:B------:R-:W-:Y:S01]  /*e7f0*/  ULDC UR7, c[0x0][0xc3c] ;  /* 0x00030f0000077ab9 */ /* 0x000fe20000000800 */
[----:B------:R-:W-:-:S05]  /*e800*/  ULDC UR5, c[0x0][0xc38] ;  /* 0x00030e0000057ab9 */ /* 0x000fca0000000800 */
.L_x_438:
[----:B------:R-:W-:Y:S01]  /*e810*/  UIADD3 UR4, UR4, 0x1f, URZ ;  /* 0x0000001f04047890 */ /* 0x000fe2000fffe03f */
[----:B------:R-:W-:-:S05]  /*e820*/  IMAD.U32 R19, RZ, RZ, UR7 ;  /* 0x00000007ff137e24 */ /* 0x000fca000f8e00ff */
[----:B0-----:R-:W-:-:S13]  /*e830*/  ISETP.LE.AND P6, PT, R6, UR4, PT ;  /* 0x0000000406007c0c */ /* 0x001fda000bfc3270 */
[----:B------:R-:W-:Y:S05]  /*e840*/  @P6 BRA `(.L_x_435) ;  /* 0x0000000400246947 */ /* 0x000fea0003800000 */
[----:B------:R-:W-:Y:S01]  /*e850*/  VIADD R7, R5, UR4 ;  /* 0x0000000405077c36 */ /* 0x000fe20008000000 */
[----:B------:R-:W-:Y:S01]  /*e860*/  BSSY B0, `(.L_x_436) ;  /* 0x0000008000007945 */ /* 0x000fe20003800000 */
[----:B------:R-:W-:-:S03]  /*e870*/  MOV R0, RZ ;  /* 0x000000ff00007202 */ /* 0x000fc60000000f00 */
[----:B------:R-:W-:-:S13]  /*e880*/  ISETP.GE.OR P6, PT, R7, R6, !P0 ;  /* 0x000000060700720c */ /* 0x000fda00047c6670 */
[----:B------:R-:W-:Y:S05]  /*e890*/  @P6 BRA `(.L_x_437) ;  /* 0x0000000000106947 */ /* 0x000fea0003800000 */
[----:B------:R-:W0:Y:S01]  /*e8a0*/  LDC.64 R2, c[0x0][0xc80] ;  /* 0x00032000ff027b82 */ /* 0x000e220000000a00 */
[----:B------:R-:W-:Y:S01]  /*e8b0*/  ULDC.64 UR8, c[0x0][0x208] ;  /* 0x0000820000087ab9 */ /* 0x000fe20000000a00 */
[----:B0-----:R-:W-:-:S05]  /*e8c0*/  IMAD.WIDE R2, R7, 0x4, R2 ;  /* 0x0000000407027825 */ /* 0x001fca00078e0202 */
[----:B------:R0:W5:Y:S02]  /*e8d0*/  LDG.E R0, desc[UR8][R2.64] ;  /* 0x0000000802007981 */ /* 0x000164000c1e1900 */
.L_x_437:
[----:B------:R-:W-:Y:S05]  /*e8e0*/  BSYNC B0 ;  /* 0x0000000000007941 */ /* 0x000fea0003800000 */
.L_x_436:
[----:B0----5:R-:W0:Y:S02]  /*e8f0*/  SHFL.UP PT, R2, R0, 0x1, RZ ;  /* 0x0420000000027989 */ /* 0x021e2400000e00ff */
[----:B0-----:R-:W-:-:S05]  /*e900*/  SEL R3, R2, RZ, P1 ;  /* 0x000000ff02037207 */ /* 0x001fca0000800000 */
[----:B------:R-:W-:-:S05]  /*e910*/  IMAD.IADD R3, R0, 0x1, R3 ;  /* 0x0000000100037824 */ /* 0x000fca00078e0203 */
[----:B------:R-:W0:Y:S02]  /*e920*/  SHFL.UP PT, R2, R3, 0x2, RZ ;  /* 0x0440000003027989 */ /* 0x000e2400000e00ff */
        /* <DEDUP_REMOVED lines=11> */
[----:B------:R-:W0:Y:S02]  /*e9e0*/  SHFL.IDX PT, R3, R9, 0x1f, 0x1f ;  /* 0x03e01f0009037f89 */ /* 0x000e2400000e0000 */
[----:B0-----:R-:W-:-:S04]  /*e9f0*/  IMAD R3, R3, UR5, RZ ;  /* 0x0000000503037c24 */ /* 0x001fc8000f8e02ff */
[----:B------:R-:W-:-:S05]  /*ea00*/  IMAD.IADD R4, R3, 0x1, R4 ;  /* 0x0000000103047824 */ /* 0x000fca00078e0204 */
[----:B------:R-:W-:-:S13]  /*ea10*/  ISETP.GT.AND P6, PT, R4, UR6, PT ;  /* 0x0000000604007c0c */ /* 0x000fda000bfc4270 */
[----:B------:R-:W-:Y:S05]  /*ea20*/  @!P6 BRA `(.L_x_438) ;  /* 0xfffffffc0078e947 */ /* 0x000fea000383ffff */
[----:B------:R-:W-:Y:S02]  /*ea30*/  IMAD.MOV.U32 R2, RZ, RZ, R9 ;  /* 0x000000ffff027224 */ /* 0x000fe400078e0009 */
[----:B------:R-:W-:-:S07]  /*ea40*/  IMAD.MOV.U32 R7, RZ, RZ, R3 ;  /* 0x000000ffff077224 */ /* 0x000fce00078e0003 */
.L_x_434:
[----:B------:R-:W-:-:S04]  /*ea50*/  IMAD.IADD R7, R4, 0x1, -R7 ;  /* 0x0000000104077824 */ /* 0x000fc800078e0a07 */
[----:B------:R-:W-:-:S05]  /*ea60*/  IMAD R3, R2, UR5, R7 ;  /* 0x0000000502037c24 */ /* 0x000fca000f8e0207 */
[----:B------:R-:W-:-:S13]  /*ea70*/  ISETP.GT.AND P0, PT, R3, UR6, PT ;  /* 0x0000000603007c0c */ /* 0x000fda000bf04270 */
[----:B------:R-:W-:-:S04]  /*ea80*/  VOTE.ANY R6, PT, !P0 ;  /* 0x0000000000067806 */ /* 0x000fc800040e0100 */
[----:B------:R-:W0:Y:S01]  /*ea90*/  POPC R19, R6 ;  /* 0x0000000600137309 */ /* 0x000e220000000000 */
[----:B------:R-:W-:Y:S01]  /*eaa0*/  ISETP.NE.AND P0, PT, R6, RZ, PT ;  /* 0x000000ff0600720c */ /* 0x000fe20003f05270 */
[----:B0-----:R-:W0:Y:S02]  /*eab0*/  SHFL.IDX PT, R0, R0, R19, 0x1f ;  /* 0x00001f1300007589 */ /* 0x001e2400000e0000 */
[----:B0-----:R-:W-:-:S04]  /*eac0*/  IABS R4, R0 ;  /* 0x0000000000047213 */ /* 0x001fc80000000000 */
[----:B------:R-:W0:Y:S08]  /*ead0*/  I2F.RP R8, R4 ;  /* 0x0000000400087306 */ /* 0x000e300000209400 */
[----:B0-----:R-:W0:Y:S02]  /*eae0*/  MUFU.RCP R8, R8 ;  /* 0x0000000800087308 */ /* 0x001e240000001000 */
[----:B0-----:R-:W-:-:S06]  /*eaf0*/  VIADD R3, R8, 0xffffffe ;  /* 0x0ffffffe08037836 */ /* 0x001fcc0000000000 */
[----:B------:R-:W0:Y:S02]  /*eb00*/  F2I.FTZ.U32.TRUNC.NTZ R3, R3 ;  /* 0x0000000300037305 */ /* 0x000e24000021f000 */
[----:B0-----:R-:W-:Y:S01]  /*eb10*/  IMAD.MOV R11, RZ, RZ, -R3 ;  /* 0x000000ffff0b7224 */ /* 0x001fe200078e0a03 */
[----:B------:R-:W-:Y:S06]  /*eb20*/  @!P0 BRA `(.L_x_439) ;  /* 0x0000000000088947 */ /* 0x000fec0003800000 */
[----:B------:R-:W-:-:S05]  /*eb30*/  VIADD R9, R19, 0xffffffff ;  /* 0xffffffff13097836 */ /* 0x000fca0000000000 */
[----:B------:R0:W1:Y:S02]  /*eb40*/  SHFL.IDX PT, R16, R2, R9, 0x1f ;  /* 0x00001f0902107589 */ /* 0x00006400000e0000 */
.L_x_439:
[----:B-1----:R-:W-:Y:S01]  /*eb50*/  IMAD R16, R16, UR5, R7 ;  /* 0x0000000510107c24 */ /* 0x002fe2000f8e0207 */
[----:B------:R-:W-:Y:S01]  /*eb60*/  IABS R6, R0 ;  /* 0x0000000000067213 */ /* 0x000fe20000000000 */
[----:B------:R-:W-:Y:S02]  /*eb70*/  IMAD R7, R11, R4, RZ ;  /* 0x000000040b077224 */ /* 0x000fe400078e02ff */
[----:B0-----:R-:W-:Y:S01]  /*eb80*/  IMAD.MOV.U32 R2, RZ, RZ, RZ ;  /* 0x000000ffff027224 */ /* 0x001fe200078e00ff */
[----:B------:R-:W-:Y:S01]  /*eb90*/  IADD3 R17, -R16, UR6, RZ ;  /* 0x0000000610117c10 */ /* 0x000fe2000fffe1ff */
[----:B------:R-:W-:Y:S02]  /*eba0*/  IMAD.MOV R6, RZ, RZ, -R6 ;  /* 0x000000ffff067224 */ /* 0x000fe400078e0a06 */
[----:B------:R-:W-:Y:S01]  /*ebb0*/  IMAD.HI.U32 R2, R3, R7, R2 ;  /* 0x0000000703027227 */ /* 0x000fe200078e0002 */
[----:B------:R-:W-:-:S03]  /*ebc0*/  IABS R3, R17 ;  /* 0x0000001100037213 */ /* 0x000fc60000000000 */
[----:B------:R-:W-:Y:S02]  /*ebd0*/  VIADD R19, R19, UR4 ;  /* 0x0000000413137c36 */ /* 0x000fe40008000000 */
[----:B------:R-:W-:-:S04]  /*ebe0*/  IMAD.HI.U32 R2, R2, R3, RZ ;  /* 0x0000000302027227 */ /* 0x000fc800078e00ff */
[----:B------:R-:W-:-:S05]  /*ebf0*/  IMAD R3, R2, R6, R3 ;  /* 0x0000000602037224 */ /* 0x000fca00078e0203 */
[----:B------:R-:W-:-:S13]  /*ec00*/  ISETP.GT.U32.AND P1, PT, R4, R3, PT ;  /* 0x000000030400720c */ /* 0x000fda0003f24070 */
[----:B------:R-:W-:Y:S02]  /*ec10*/  @!P1 IMAD.IADD R3, R3, 0x1, -R4 ;  /* 0x0000000103039824 */ /* 0x000fe400078e0a04 */
[----:B------:R-:W-:Y:S01]  /*ec20*/  @!P1 VIADD R2, R2, 0x1 ;  /* 0x0000000102029836 */ /* 0x000fe20000000000 */
[----:B------:R-:W-:Y:S02]  /*ec30*/  ISETP.NE.AND P1, PT, R0, RZ, PT ;  /* 0x000000ff0000720c */ /* 0x000fe40003f25270 */
[----:B------:R-:W-:Y:S02]  /*ec40*/  ISETP.GE.U32.AND P0, PT, R3, R4, PT ;  /* 0x000000040300720c */ /* 0x000fe40003f06070 */
[----:B------:R-:W-:-:S04]  /*ec50*/  LOP3.LUT R3, R17, R0, RZ, 0x3c, !PT ;  /* 0x0000000011037212 */ /* 0x000fc800078e3cff */
[----:B------:R-:W-:-:S07]  /*ec60*/  ISETP.GE.AND P2, PT, R3, RZ, PT ;  /* 0x000000ff0300720c */ /* 0x000fce0003f46270 */
[----:B------:R-:W-:-:S06]  /*ec70*/  @P0 VIADD R2, R2, 0x1 ;  /* 0x0000000102020836 */ /* 0x000fcc0000000000 */
[----:B------:R-:W-:Y:S01]  /*ec80*/  @!P2 IMAD.MOV R2, RZ, RZ, -R2 ;  /* 0x000000ffff02a224 */ /* 0x000fe200078e0a02 */
[----:B------:R-:W-:-:S05]  /*ec90*/  @!P1 LOP3.LUT R2, RZ, R0, RZ, 0x33, !PT ;  /* 0x00000000ff029212 */ /* 0x000fca00078e33ff */
[--C-:B------:R-:W-:Y:S02]  /*eca0*/  IMAD.MOV R3, RZ, RZ, -R2.reuse ;  /* 0x000000ffff037224 */ /* 0x100fe400078e0a02 */
[----:B------:R-:W-:Y:S02]  /*ecb0*/  IMAD.MOV.U32 R18, RZ, RZ, R2 ;  /* 0x000000ffff127224 */ /* 0x000fe400078e0002 */
[----:B------:R-:W-:Y:S01]  /*ecc0*/  IMAD R17, R0, R3, R17 ;  /* 0x0000000300117224 */ /* 0x000fe200078e0211 */
[----:B------:R-:W-:Y:S06]  /*ecd0*/  BRA `(.L_x_440) ;  /* 0x00000000000c7947 */ /* 0x000fec0003800000 */
.L_x_435:
[----:B------:R-:W-:Y:S02]  /*ece0*/  IMAD.MOV.U32 R17, RZ, RZ, RZ ;  /* 0x000000ffff117224 */ /* 0x000fe400078e00ff */
[----:B------:R-:W-:Y:S02]  /*ecf0*/  IMAD.U32 R16, RZ, RZ, UR6 ;  /* 0x00000006ff107e24 */ /* 0x000fe4000f8e00ff */
[----:B------:R-:W-:-:S07]  /*ed00*/  IMAD.MOV.U32 R18, RZ, RZ, RZ ;  /* 0x000000ffff127224 */ /* 0x000fce00078e00ff */
.L_x_440:
[----:B------:R-:W-:-:S13]  /*ed10*/  ISETP.NE.AND P0, PT, R5, RZ, PT ;  /* 0x000000ff0500720c */ /* 0x000fda0003f05270 */
[----:B------:R-:W0:Y:S01]  /*ed20*/  @!P0 S2R R3, SR_CgaCtaId ;  /* 0x0000000000038919 */ /* 0x000e220000008800 */
[----:B------:R-:W-:-:S04]  /*ed30*/  @!P0 MOV R0, 0x400 ;  /* 0x0000040000008802 */ /* 0x000fc80000000f00 */
[----:B0-----:R-:W-:-:S05]  /*ed40*/  @!P0 LEA R0, R3, R0, 0x18 ;  /* 0x0000000003008211 */ /* 0x001fca00078ec0ff */
[----:B------:R0:W-:Y:S01]  /*ed50*/  @!P0 STS.128 [R0+0x388d0], R16 ;  /* 0x0388d01000008388 */ /* 0x0001e20000000c00 */
[----:B------:R-:W-:Y:S06]  /*ed60*/  BAR.ARV 0x5, 0x180 ;  /* 0x0146000000007b1d */ /* 0x000fec0000002000 */
.L_x_433:
[----:B0-----:R-:W-:Y:S01]  /*ed70*/  IMAD.MOV.U32 R0, RZ, RZ, 0x1 ;  /* 0x00000001ff007424 */ /* 0x001fe200078e00ff */
[----:B------:R0:W-:Y:S01]  /*ed80*/  STL [R1+0x50], RZ ;  /* 0x000050ff01007387 */ /* 0x0001e20000100800 */
[----:B------:R-:W-:Y:S02]  /*ed90*/  ULDC UR4, c[0x0][0xc3c] ;  /* 0x00030f0000047ab9 */ /* 0x000fe40000000800 */
[----:B-1----:R-:W-:Y:S01]  /*eda0*/  ISETP.GE.AND P0, PT, R19, UR4, PT ;  /* 0x0000000413007c0c */ /* 0x002fe2000bf06270 */
[----:B------:R0:W-:Y:S04]  /*edb0*/  STL [R1+0x10], R0 ;  /* 0x0000100001007387 */ /* 0x0001e80000100800 */
[----:B------:R0:W-:Y:S08]  /*edc0*/  STL [R1+0x8], RZ ;  /* 0x000008ff01007387 */ /* 0x0001f00000100800 */
[----:B0-----:R-:W-:Y:S05]  /*edd0*/  @P0 BRA `(.L_x_441) ;  /* 0x0000006000280947 */ /* 0x001fea0003800000 */
[----:B------:R-:W0:Y:S01]  /*ede0*/  S2R R5, SR_TID.X ;  /* 0x0000000000057919 */ /* 0x000e220000002100 */
[----:B------:R-:W1:Y:S01]  /*edf0*/  S2UR UR5, SR_CgaCtaId ;  /* 0x00000000000579c3 */ /* 0x000e620000008800 */
[----:B------:R-:W-:Y:S01]  /*ee00*/  UMOV UR4, 0x400 ;  /* 0x0000040000047882 */ /* 0x000fe20000000000 */
[----:B------:R-:W-:Y:S01]  /*ee10*/  BSSY B8, `(.L_x_441) ;  /* 0x0000606000087945 */ /* 0x000fe20003800000 */
[----:B------:R-:W-:Y:S01]  /*ee20*/  ULDC UR38, c[0x0][0xc] ;  /* 0x0000030000267ab9 */ /* 0x000fe20000000800 */
[----:B------:R-:W-:Y:S01]  /*ee30*/  ULDC.64 UR36, c[0x0][0x198] ;  /* 0x0000660000247ab9 */ /* 0x000fe20000000a00 */
[----:B-1----:R-:W-:Y:S01]  /*ee40*/  ULEA UR4, UR5, UR4, 0x18 ;  /* 0x0000000405047291 */ /* 0x002fe2000f8ec03f */
[C---:B0-----:R-:W-:Y:S01]  /*ee50*/  IMAD.SHL.U32 R0, R5.reuse, 0x8, RZ ;  /* 0x0000000805007824 */ /* 0x041fe200078e00ff */
[----:B------:R-:W-:-:S04]  /*ee60*/  LOP3.LUT R4, R5, 0x7f, RZ, 0xc0, !PT ;  /* 0x0000007f05047812 */ /* 0x000fc800078ec0ff */
[C---:B------:R-:W-:Y:S02]  /*ee70*/  LOP3.LUT R2, R0.reuse, 0x1f8, RZ, 0xc0, !PT ;  /* 0x000001f800027812 */ /* 0x040fe400078ec0ff */
[----:B------:R-:W-:Y:S02]  /*ee80*/  LOP3.LUT R0, R0, 0x38, RZ, 0xc0, !PT ;  /* 0x0000003800007812 */ /* 0x000fe400078ec0ff */
[----:B------:R-:W-:Y:S01]  /*ee90*/  LOP3.LUT R3, R2, 0x38, R5, 0x78, !PT ;  /* 0x0000003802037812 */ /* 0x000fe200078e7805 */
[----:B------:R-:W-:-:S05]  /*eea0*/  IMAD.SHL.U32 R2, R4, 0x8, RZ ;  /* 0x0000000804027824 */ /* 0x000fca00078e00ff */
[----:B------:R-:W-:Y:S01]  /*eeb0*/  LOP3.LUT R3, R3, 0x200, R2, 0xf8, !PT ;  /* 0x0000020003037812 */ /* 0x000fe200078ef802 */
[----:B------:R-:W-:Y:S01]  /*eec0*/  IMAD.SHL.U32 R2, R5, 0x10, RZ ;  /* 0x0000001005027824 */ /* 0x000fe200078e00ff */
[----:B------:R-:W-:Y:S01]  /*eed0*/  SHF.R.U32.HI R5, RZ, 0x3, R4 ;  /* 0x00000003ff057819 */ /* 0x000fe20000011604 */
[----:B------:R-:W-:-:S03]  /*eee0*/  IMAD.U32 R4, RZ, RZ, UR4 ;  /* 0x00000004ff047e24 */ /* 0x000fc6000f8e00ff */
[----:B------:R-:W-:Y:S01]  /*eef0*/  LOP3.LUT R2, R5, 0x70, R2, 0xf8, !PT ;  /* 0x0000007005027812 */ /* 0x000fe200078ef802 */
[----:B------:R-:W-:Y:S01]  /*ef00*/  IMAD R3, R3, 0x2, R4 ;  /* 0x0000000203037824 */ /* 0x000fe200078e0204 */
[----:B------:R-:W-:Y:S01]  /*ef10*/  STL [R1+0x4], R4 ;  /* 0x0000040401007387 */ /* 0x000fe20000100800 */
[----:B------:R-:W-:-:S03]  /*ef20*/  IMAD.MOV.U32 R2, RZ, RZ, 0x1 ;  /* 0x00000001ff027424 */ /* 0x000fc600078e00ff */
[----:B------:R0:W-:Y:S04]  /*ef30*/  STL [R1+0x24], R3 ;  /* 0x0000240301007387 */ /* 0x0001e80000100800 */
[----:B------:R-:W-:Y:S04]  /*ef40*/  STL [R1+0x8], RZ ;  /* 0x000008ff01007387 */ /* 0x000fe80000100800 */
[----:B------:R1:W-:Y:S01]  /*ef50*/  STL [R1+0x10], R2 ;  /* 0x0000100201007387 */ /* 0x0003e20000100800 */
[----:B0-----:R-:W-:-:S03]  /*ef60*/  LOP3.LUT R3, R0, 0x40, RZ, 0xfc, !PT ;  /* 0x0000004000037812 */ /* 0x001fc600078efcff */
[----:B------:R0:W-:Y:S01]  /*ef70*/  STL [R1+0x50], RZ ;  /* 0x000050ff01007387 */ /* 0x0001e20000100800 */
[C---:B-1----:R-:W-:Y:S02]  /*ef80*/  LOP3.LUT R2, R0.reuse, 0x80, RZ, 0xfc, !PT ;  /* 0x0000008000027812 */ /* 0x042fe400078efcff */
[----:B------:R-:W-:-:S07]  /*ef90*/  LOP3.LUT R0, R0, 0xc0, RZ, 0xfc, !PT ;  /* 0x000000c000007812 */ /* 0x000fce00078efcff */
.L_x_554:
[----:B-1----:R-:W1:Y:S01]  /*efa0*/  LDC.64 R2, c[0x0][0xc88] ;  /* 0x00032200ff027b82 */ /* 0x002e620000000a00 */
[----:B------:R-:W-:Y:S01]  /*efb0*/  ULDC.64 UR4, c[0x0][0x208] ;  /* 0x0000820000047ab9 */ /* 0x000fe20000000a00 */
[----:B-1----:R-:W-:-:S05]  /*efc0*/  IMAD.WIDE R2, R19, 0x4, R2 ;  /* 0x0000000413027825 */ /* 0x002fca00078e0202 */
[----:B--2---:R-:W2:Y:S01]  /*efd0*/  LDG.E R11, desc[UR4][R2.64] ;  /* 0x00000004020b7981 */ /* 0x004ea2000c1e1900 */
[----:B------:R-:W-:Y:S05]  /*efe0*/  YIELD ;  /* 0x0000000000007946 */ /* 0x000fea0003800000 */
[----:B------:R-:W-:Y:S01]  /*eff0*/  ULDC.64 UR4, c[0x0][0xa28] ;  /* 0x00028a0000047ab9 */ /* 0x000fe20000000a00 */
[----:B---3--:R-:W-:Y:S01]  /*f000*/  IMAD.MOV.U32 R0, RZ, RZ, RZ ;  /* 0x000000ffff007224 */ /* 0x008fe200078e00ff */
[----:B------:R-:W-:Y:S01]  /*f010*/  ISETP.NE.U32.AND P0, PT, RZ, UR4, PT ;  /* 0x00000004ff007c0c */ /* 0x000fe2000bf05070 */
[----:B------:R-:W-:Y:S01]  /*f020*/  ULDC.64 UR10, c[0x0][0x208] ;  /* 0x00008200000a7ab9 */ /* 0x000fe20000000a00 */
[----:B------:R-:W-:Y:S01]  /*f030*/  IMAD.MOV.U32 R6, RZ, RZ, RZ ;  /* 0x000000ffff067224 */ /* 0x000fe200078e00ff */
[----:B------:R-:W-:Y:S01]  /*f040*/  ULDC.64 UR6, c[0x0][0xa18] ;  /* 0x0002860000067ab9 */ /* 0x000fe20000000a00 */
[----:B------:R-:W-:Y:S01]  /*f050*/  ISETP.NE.AND.EX P0, PT, RZ, UR5, PT, P0 ;  /* 0x00000005ff007c0c */ /* 0x000fe2000bf05300 */
[----:B------:R-:W-:Y:S01]  /*f060*/  ULDC.64 UR8, c[0x0][0xa08] ;  /* 0x0002820000087ab9 */ /* 0x000fe20000000a00 */
[----:B--2---:R-:W-:Y:S01]  /*f070*/  SHF.R.S32.HI R4, RZ, 0x1f, R11 ;  /* 0x0000001fff047819 */ /* 0x004fe2000001140b */
[----:B------:R-:W-:-:S10]  /*f080*/  IMAD.SHL.U32 R10, R11, 0x4, RZ ;  /* 0x000000040b0a7824 */ /* 0x000fd400078e00ff */
[C---:B------:R-:W-:Y:S01]  /*f090*/  @P0 LEA R2, P1, R11.reuse, UR4, 0x2 ;  /* 0x000000040b020c11 */ /* 0x040fe2000f8210ff */
[----:B------:R-:W-:Y:S03]  /*f0a0*/  STL [R1+0x28], R11 ;  /* 0x0000280b01007387 */ /* 0x000fe60000100800 */
[C-C-:B------:R-:W-:Y:S01]  /*f0b0*/  @P0 LEA.HI.X R3, R11.reuse, UR5, R4.reuse, 0x2, P1 ;  /* 0x000000050b030c11 */ /* 0x140fe200088f1404 */
[----:B------:R-:W-:Y:S01]  /*f0c0*/  ULDC.64 UR4, c[0x0][0xa00] ;  /* 0x0002800000047ab9 */ /* 0x000fe20000000a00 */
[----:B------:R-:W-:Y:S01]  /*f0d0*/  SHF.L.U64.HI R9, R11, 0x2, R4 ;  /* 0x000000020b097819 */ /* 0x000fe20000010204 */
[----:B------:R1:W-:Y:S01]  /*f0e0*/  STL [R1+0x38], R4 ;  /* 0x0000380401007387 */ /* 0x0003e20000100800 */
[----:B------:R-:W-:-:S03]  /*f0f0*/  ISETP.NE.U32.AND P1, PT, RZ, UR4, PT ;  /* 0x00000004ff007c0c */ /* 0x000fc6000bf25070 */
[----:B-----5:R2:W5:Y:S01]  /*f100*/  @P0 LDG.E R0, desc[UR10][R2.64] ;  /* 0x0000000a02000981 */ /* 0x020562000c1e1900 */
[----:B------:R-:W-:Y:S01]  /*f110*/  ISETP.NE.AND.EX P1, PT, RZ, UR5, PT, P1 ;  /* 0x00000005ff007c0c */ /* 0x000fe2000bf25310 */
[----:B------:R-:W-:Y:S01]  /*f120*/  IMAD.MOV.U32 R8, RZ, RZ, RZ ;  /* 0x000000ffff087224 */ /* 0x000fe200078e00ff */
[----:B------:R-:W-:Y:S01]  /*f130*/  ISETP.NE.U32.AND P2, PT, RZ, UR6, PT ;  /* 0x00000006ff007c0c */ /* 0x000fe2000bf45070 */
[----:B------:R-:W-:Y:S01]  /*f140*/  STL [R1], R10 ;  /* 0x0000000a01007387 */ /* 0x000fe20000100800 */
[----:B------:R-:W-:Y:S02]  /*f150*/  ISETP.NE.U32.AND P0, PT, RZ, UR8, PT ;  /* 0x00000008ff007c0c */ /* 0x000fe4000bf05070 */
[----:B------:R-:W-:Y:S01]  /*f160*/  ISETP.NE.AND.EX P2, PT, RZ, UR7, PT, P2 ;  /* 0x00000007ff007c0c */ /* 0x000fe2000bf45320 */
[----:B------:R-:W-:Y:S01]  /*f170*/  STL [R1+0x1c], R9 ;  /* 0x00001c0901007387 */ /* 0x000fe20000100800 */
[----:B------:R-:W-:Y:S02]  /*f180*/  ISETP.NE.AND.EX P0, PT, RZ, UR9, PT, P0 ;  /* 0x00000009ff007c0c */ /* 0x000fe4000bf05300 */
[----:B--2---:R-:W-:-:S02]  /*f190*/  IADD3 R2, P3, R10, UR4, RZ ;  /* 0x000000040a027c10 */ /* 0x004fc4000ff7e0ff */
[----:B-1----:R-:W-:Y:S02]  /*f1a0*/  IADD3 R4, P4, R10, UR8, RZ ;  /* 0x000000080a047c10 */ /* 0x002fe4000ff9e0ff */
[C---:B------:R-:W-:Y:S01]  /*f1b0*/  IADD3.X R3, R9.reuse, UR5, RZ, P3, !PT ;  /* 0x0000000509037c10 */ /* 0x040fe20009ffe4ff */
[----:B------:R-:W-:Y:S01]  /*f1c0*/  ULDC UR4, c[0x0][0x288] ;  /* 0x0000a20000047ab9 */ /* 0x000fe20000000800 */
[----:B------:R-:W-:-:S03]  /*f1d0*/  IADD3.X R5, R9, UR9, RZ, P4, !PT ;  /* 0x0000000909057c10 */ /* 0x000fc6000a7fe4ff */
[----:B------:R-:W2:Y:S01]  /*f1e0*/  @P1 LDG.E R6, desc[UR10][R2.64] ;  /* 0x0000000a02061981 */ /* 0x000ea2000c1e1900 */
[----:B------:R-:W-:Y:S01]  /*f1f0*/  MOV R12, UR4 ;  /* 0x00000004000c7c02 */ /* 0x000fe20008000f00 */
[----:B------:R-:W-:Y:S02]  /*f200*/  ULDC.64 UR4, c[0x0][0x418] ;  /* 0x0001060000047ab9 */ /* 0x000fe40000000a00 */
[----:B------:R-:W5:Y:S04]  /*f210*/  @P0 LDG.E R8, desc[UR10][R4.64] ;  /* 0x0000000a04080981 */ /* 0x000f68000c1e1900 */
[----:B--2---:R1:W-:Y:S02]  /*f220*/  STL [R1+0x34], R6 ;  /* 0x0000340601007387 */ /* 0x0043e40000100800 */
[----:B-1----:R-:W-:-:S04]  /*f230*/  @P2 IADD3 R6, P3, R10, UR6, RZ ;  /* 0x000000060a062c10 */ /* 0x002fc8000ff7e0ff */
[----:B------:R-:W-:-:S05]  /*f240*/  @P2 IADD3.X R7, R9, UR7, RZ, P3, !PT ;  /* 0x0000000709072c10 */ /* 0x000fca0009ffe4ff */
[----:B------:R1:W2:Y:S01]  /*f250*/  @P2 LDG.E R12, desc[UR10][R6.64] ;  /* 0x0000000a060c2981 */ /* 0x0002a2000c1e1900 */
[----:B------:R-:W-:-:S03]  /*f260*/  UISETP.NE.U32.AND UP0, UPT, UR4, URZ, UPT ;  /* 0x0000003f0400728c */ /* 0x000fc6000bf05070 */
[----:B------:R-:W-:Y:S01]  /*f270*/  ULDC UR4, c[0x0][0x424] ;  /* 0x0001090000047ab9 */ /* 0x000fe20000000800 */
[----:B------:R-:W-:-:S03]  /*f280*/  UISETP.NE.AND.EX UP0, UPT, UR5, URZ, UPT, UP0 ;  /* 0x0000003f0500728c */ /* 0x000fc6000bf05300 */
[----:B------:R-:W-:Y:S01]  /*f290*/  ULDC UR5, c[0x0][0x2f0] ;  /* 0x0000bc0000057ab9 */ /* 0x000fe20000000800 */
[----:B------:R-:W-:-:S04]  /*f2a0*/  USEL UR4, UR4, 0x1, UP0 ;  /* 0x0000000104047887 */ /* 0x000fc80008000000 */
[----:B------:R-:W-:-:S06]  /*f2b0*/  UIMAD UR4, UR4, UR5, URZ ;  /* 0x00000005040472a4 */ /* 0x000fcc000f8e023f */
[----:B-1----:R-:W-:Y:S01]  /*f2c0*/  IMAD.U32 R6, RZ, RZ, UR4 ;  /* 0x00000004ff067e24 */ /* 0x002fe2000f8e00ff */
[----:B--2---:R1:W-:Y:S01]  /*f2d0*/  STL [R1+0x3c], R12 ;  /* 0x00003c0c01007387 */ /* 0x0043e20000100800 */
[----:B------:R-:W-:Y:S05]  /*f2e0*/  @P2 BRA `(.L_x_442) ;  /* 0x0000000000182947 */ /* 0x000fea0003800000 */
[----:B------:R-:W-:Y:S05]  /*f2f0*/  @!P1 BRA `(.L_x_442) ;  /* 0x0000000000149947 */ /* 0x000fea0003800000 */
[----:B------:R-:W-:Y:S02]  /*f300*/  ULDC.64 UR4, c[0x0][0x208] ;  /* 0x0000820000047ab9 */ /* 0x000fe40000000a00 */
[----:B------:R-:W2:Y:S04]  /*f310*/  LDG.E R7, desc[UR4][R2.64] ;  /* 0x0000000402077981 */ /* 0x000ea8000c1e1900 */
[----:B------:R-:W2:Y:S02]  /*f320*/  LDG.E R2, desc[UR4][R2.64+0x4] ;  /* 0x0000040402027981 */ /* 0x000ea4000c1e1900 */
[----:B--2---:R-:W-:-:S05]  /*f330*/  IMAD.IADD R2, R2, 0x1, -R7 ;  /* 0x0000000102027824 */ /* 0x004fca00078e0a07 */
[----:B------:R2:W-:Y:S02]  /*f340*/  STL [R1+0x3c], R2 ;  /* 0x00003c0201007387 */ /* 0x0005e40000100800 */
.L_x_442:
[----:B--2---:R-:W-:Y:S01]  /*f350*/  IMAD.MOV.U32 R2, RZ, RZ, R11 ;  /* 0x000000ffff027224 */ /* 0x004fe200078e000b */
[----:B------:R-:W-:Y:S01]  /*f360*/  ULDC.64 UR4, c[0x0][0xa20] ;  /* 0x0002880000047ab9 */ /* 0x000fe20000000a00 */
[----:B-----5:R-:W-:Y:S01]  /*f370*/  IMAD.IADD R3, R8, 0x1, R0 ;  /* 0x0000000108037824 */ /* 0x020fe200078e0200 */
[----:B------:R-:W-:Y:S02]  /*f380*/  ISETP.NE.U32.AND P1, PT, RZ, UR4, PT ;  /* 0x00000004ff007c0c */ /* 0x000fe4000bf25070 */
[----:B------:R2:W-:Y:S02]  /*f390*/  STL [R1+0xc], R2 ;  /* 0x00000c0201007387 */ /* 0x0005e40000100800 */
[----:B------:R-:W-:Y:S02]  /*f3a0*/  ISETP.NE.AND.EX P1, PT, RZ, UR5, PT, P1 ;  /* 0x00000005ff007c0c */ /* 0x000fe4000bf25310 */
[----:B------:R2:W-:Y:S11]  /*f3b0*/  STL [R1+0x18], R3 ;  /* 0x0000180301007387 */ /* 0x0005f60000100800 */
[----:B--2---:R-:W-:Y:S05]  /*f3c0*/  @!P1 BRA `(.L_x_443) ;  /* 0x0000000000149947 */ /* 0x004fea0003800000 */
[----:B------:R-:W-:Y:S01]  /*f3d0*/  IADD3 R6, P0, R10, UR4, RZ ;  /* 0x000000040a067c10 */ /* 0x000fe2000ff1e0ff */
[----:B------:R-:W-:-:S03]  /*f3e0*/  ULDC.64 UR6, c[0x0][0x208] ;  /* 0x0000820000067ab9 */ /* 0x000fc60000000a00 */
[----:B------:R-:W-:-:S05]  /*f3f0*/  IADD3.X R7, R9, UR5, RZ, P0, !PT ;  /* 0x0000000509077c10 */ /* 0x000fca00087fe4ff */
[----:B------:R2:W5:Y:S01]  /*f400*/  LDG.E R6, desc[UR6][R6.64] ;  /* 0x0000000606067981 */ /* 0x000562000c1e1900 */
[----:B------:R-:W-:Y:S05]  /*f410*/  BRA `(.L_x_444) ;  /* 0x0000000000147947 */ /* 0x000fea0003800000 */
.L_x_443:
[----:B------:R-:W-:Y:S05]  /*f420*/  @!P0 BRA `(.L_x_444) ;  /* 0x0000000000108947 */ /* 0x000fea0003800000 */
[----:B------:R-:W-:Y:S02]  /*f430*/  ULDC.64 UR4, c[0x0][0x208] ;  /* 0x0000820000047ab9 */ /* 0x000fe40000000a00 */
[----:B------:R-:W2:Y:S04]  /*f440*/  LDG.E R6, desc[UR4][R4.64] ;  /* 0x0000000404067981 */ /* 0x000ea8000c1e1900 */
[----:B------:R-:W2:Y:S02]  /*f450*/  LDG.E R4, desc[UR4][R4.64+0x4] ;  /* 0x0000040404047981 */ /* 0x000ea4000c1e1900 */
[----:B--2---:R-:W-:-:S07]  /*f460*/  IMAD.IADD R6, R4, 0x1, -R6 ;  /* 0x0000000104067824 */ /* 0x004fce00078e0a06 */
.L_x_444:
[----:B-----5:R-:W-:Y:S01]  /*f470*/  IMAD.IADD R2, R6, 0x1, -R0 ;  /* 0x0000000106027824 */ /* 0x020fe200078e0a00 */
[----:B------:R-:W-:Y:S03]  /*f480*/  BSSY B7, `(.L_x_445) ;  /* 0x00004fa000077945 */ /* 0x000fe60003800000 */
[C---:B------:R-:W-:Y:S01]  /*f490*/  VIADD R0, R2.reuse, 0x4f ;  /* 0x0000004f02007836 */ /* 0x040fe20000000000 */
[----:B------:R3:W-:Y:S01]  /*f4a0*/  STL [R1+0x40], R2 ;  /* 0x0000400201007387 */ /* 0x0007e20000100800 */
[----:B------:R-:W-:Y:S02]  /*f4b0*/  ISETP.GT.AND P0, PT, R2, RZ, PT ;  /* 0x000000ff0200720c */ /* 0x000fe40003f04270 */
[----:B------:R-:W-:-:S05]  /*f4c0*/  IMAD.HI R0, R0, 0x66666667, RZ ;  /* 0x6666666700007827 */ /* 0x000fca00078e02ff */
[----:B---3--:R-:W-:-:S04]  /*f4d0*/  SHF.R.U32.HI R2, RZ, 0x1f, R0 ;  /* 0x0000001fff027819 */ /* 0x008fc80000011600 */
[----:B------:R-:W-:-:S05]  /*f4e0*/  LEA.HI.SX32 R0, R0, R2, 0x1b ;  /* 0x0000000200007211 */ /* 0x000fca00078fdaff */
[----:B------:R3:W-:Y:S01]  /*f4f0*/  STL [R1+0x30], R0 ;  /* 0x0000300001007387 */ /* 0x0007e20000100800 */
[----:B------:R-:W-:Y:S05]  /*f500*/  @P0 BRA `(.L_x_446) ;  /* 0x0000000000480947 */ /* 0x000fea0003800000 */
[----:B------:R-:W4:Y:S02]  /*f510*/  S2R R3, SR_TID.X ;  /* 0x0000000000037919 */ /* 0x000f240000002100 */
[----:B----4-:R-:W-:-:S04]  /*f520*/  LOP3.LUT R3, R3, 0x7f, RZ, 0xc0, !PT ;  /* 0x0000007f03037812 */ /* 0x010fc800078ec0ff */
[----:B------:R-:W-:-:S13]  /*f530*/  ISETP.NE.AND P0, PT, R3, RZ, PT ;  /* 0x000000ff0300720c */ /* 0x000fda0003f05270 */
[----:B------:R-:W-:Y:S05]  /*f540*/  @P0 BRA `(.L_x_447) ;  /* 0x0000004c00b40947 */ /* 0x000fea0003800000 */
[----:B------:R-:W4:Y:S01]  /*f550*/  S2R R3, SR_LANEID ;  /* 0x0000000000037919 */ /* 0x000f220000000000 */
[----:B------:R-:W-:Y:S01]  /*f560*/  VOTEU.ANY UR4, UPT, PT ;  /* 0x0000000000047886 */ /* 0x000fe200038e0100 */
[----:B------:R-:W5:Y:S01]  /*f570*/  LDC.64 R4, c[0x0][0xc60] ;  /* 0x00031800ff047b82 */ /* 0x000f620000000a00 */
[----:B---3--:R-:W4:Y:S01]  /*f580*/  FLO.U32 R0, UR4 ;  /* 0x0000000400007d00 */ /* 0x008f2200080e0000 */
[----:B------:R-:W-:-:S07]  /*f590*/  ULDC.64 UR6, c[0x0][0x208] ;  /* 0x0000820000067ab9 */ /* 0x000fce0000000a00 */
[----:B------:R-:W5:Y:S01]  /*f5a0*/  POPC R2, UR4 ;  /* 0x0000000400027d09 */ /* 0x000f620008000000 */
[----:B----4-:R-:W-:-:S13]  /*f5b0*/  ISETP.EQ.U32.AND P0, PT, R0, R3, PT ;  /* 0x000000030000720c */ /* 0x010fda0003f02070 */
[----:B-----5:R-:W3:Y:S01]  /*f5c0*/  @P0 ATOMG.E.ADD.STRONG.GPU PT, R5, desc[UR6][R4.64], R2 ;  /* 0x00000002040509a8 */ /* 0x020ee200081ee1c6 */
[----:B------:R-:W4:Y:S02]  /*f5d0*/  S2R R3, SR_LTMASK ;  /* 0x0000000000037919 */ /* 0x000f240000003900 */
[----:B----4-:R-:W-:-:S06]  /*f5e0*/  LOP3.LUT R3, R3, UR4, RZ, 0xc0, !PT ;  /* 0x0000000403037c12 */ /* 0x010fcc000f8ec0ff */
[----:B------:R-:W4:Y:S01]  /*f5f0*/  POPC R3, R3 ;  /* 0x0000000300037309 */ /* 0x000f220000000000 */
[----:B---3--:R-:W4:Y:S02]  /*f600*/  SHFL.IDX PT, R0, R5, R0, 0x1f ;  /* 0x00001f0005007589 */ /* 0x008f2400000e0000 */
[----:B----4-:R-:W-:Y:S01]  /*f610*/  IADD3 R16, R0, UR38, R3 ;  /* 0x0000002600107c10 */ /* 0x010fe2000fffe003 */
[----:B------:R-:W-:Y:S06]  /*f620*/  BRA `(.L_x_447) ;  /* 0x0000004c007c7947 */ /* 0x000fec0003800000 */
.L_x_446:
[----:B---3--:R-:W3:Y:S01]  /*f630*/  LDL R0, [R1+0x4] ;  /* 0x0000040001007983 */ /* 0x008ee20000100800 */
[----:B------:R-:W-:Y:S01]  /*f640*/  BSSY B6, `(.L_x_448) ;  /* 0x0000014000067945 */ /* 0x000fe20003800000 */
[----:B---3--:R-:W-:-:S05]  /*f650*/  VIADD R0, R0, 0x24400 ;  /* 0x0002440000007836 */ /* 0x008fca0000000000 */
[----:B------:R-:W-:-:S13]  /*f660*/  LOP3.LUT P0, RZ, R0, 0x3ff, RZ, 0xc0, !PT ;  /* 0x000003ff00ff7812 */ /* 0x000fda000780c0ff */
[----:B------:R-:W-:Y:S05]  /*f670*/  @!P0 BRA `(.L_x_449) ;  /* 0x0000000000408947 */ /* 0x000fea0003800000 */
[----:B------:R-:W-:Y:S01]  /*f680*/  MOV R2, 0x0 ;  /* 0x0000000000027802 */ /* 0x000fe20000000f00 */
[----:B------:R-:W-:Y:S01]  /*f690*/  ULDC.64 UR6, c[0x4][0x1b8] ;  /* 0x01006e0000067ab9 */ /* 0x000fe20000000a00 */
[----:B------:R-:W-:Y:S01]  /*f6a0*/  ULDC.64 UR8, c[0x4][0x1c0] ;  /* 0x0100700000087ab9 */ /* 0x000fe20000000a00 */
[----:B------:R-:W-:Y:S01]  /*f6b0*/  ULDC.64 UR4, c[0x4][0x118] ;  /* 0x0100460000047ab9 */ /* 0x000fe20000000a00 */
[----:B------:R-:W-:Y:S02]  /*f6c0*/  IMAD.U32 R4, RZ, RZ, UR6 ;  /* 0x00000006ff047e24 */ /* 0x000fe4000f8e00ff */
[----:B------:R-:W3:Y:S01]  /*f6d0*/  LDC.64 R2, c[0x4][R2] ;  /* 0x0100000002027b82 */ /* 0x000ee20000000a00 */
[----:B------:R-:W-:Y:S02]  /*f6e0*/  IMAD.U32 R5, RZ, RZ, UR7 ;  /* 0x00000007ff057e24 */ /* 0x000fe4000f8e00ff */
[----:B------:R-:W-:Y:S02]  /*f6f0*/  IMAD.U32 R6, RZ, RZ, UR8 ;  /* 0x00000008ff067e24 */ /* 0x000fe4000f8e00ff */
[----:B--2---:R-:W-:-:S02]  /*f700*/  IMAD.U32 R7, RZ, RZ, UR9 ;  /* 0x00000009ff077e24 */ /* 0x004fc4000f8e00ff */
[----:B------:R-:W-:Y:S02]  /*f710*/  IMAD.U32 R10, RZ, RZ, UR4 ;  /* 0x00000004ff0a7e24 */ /* 0x000fe4000f8e00ff */
[----:B------:R-:W-:Y:S02]  /*f720*/  IMAD.U32 R11, RZ, RZ, UR5 ;  /* 0x00000005ff0b7e24 */ /* 0x000fe4000f8e00ff */
[----:B------:R-:W-:Y:S02]  /*f730*/  IMAD.MOV.U32 R8, RZ, RZ, 0x70 ;  /* 0x00000070ff087424 */ /* 0x000fe400078e00ff */
[----:B-1----:R-:W-:Y:S02]  /*f740*/  IMAD.MOV.U32 R12, RZ, RZ, 0x1 ;  /* 0x00000001ff0c7424 */ /* 0x002fe400078e00ff */
[----:B------:R-:W-:-:S07]  /*f750*/  IMAD.MOV.U32 R13, RZ, RZ, RZ ;  /* 0x000000ffff0d7224 */ /* 0x000fce00078e00ff */
[----:B------:R-:W-:-:S07]  /*f760*/  LEPC R20, `(.L_x_449) ;  /* 0x000000001014794e */ /* 0x000fce0000000000 */
[----:B0--3--:R-:W-:Y:S05]  /*f770*/  CALL.ABS.NOINC R2 ;  /* 0x0000000002007343 */ /* 0x009fea0003c00000 */
.L_x_449:
[----:B------:R-:W-:Y:S05]  /*f780*/  BSYNC B6 ;  /* 0x0000000000067941 */ /* 0x000fea0003800000 */
.L_x_448:
[----:B------:R-:W3:Y:S01]  /*f790*/  LDL R2, [R1+0x4] ;  /* 0x0000040001027983 */ /* 0x000ee20000100800 */
        /* <DEDUP_REMOVED lines=8> */
[----:B------:R3:W4:Y:S01]  /*f820*/  LDC.64 R2, c[0x4][R0] ;  /* 0x0100000000027b82 */ /* 0x0007220000000a00 */
[----:B------:R-:W-:Y:S02]  /*f830*/  IMAD.U32 R4, RZ, RZ, UR6 ;  /* 0x00000006ff047e24 */ /* 0x000fe4000f8e00ff */
[----:B------:R-:W-:Y:S02]  /*f840*/  IMAD.U32 R5, RZ, RZ, UR7 ;  /* 0x00000007ff057e24 */ /* 0x000fe4000f8e00ff */
[----:B------:R-:W-:Y:S02]  /*f850*/  IMAD.U32 R6, RZ, RZ, UR8 ;  /* 0x00000008ff067e24 */ /* 0x000fe4000f8e00ff */
[----:B--2---:R-:W-:-:S02]  /*f860*/  IMAD.U32 R7, RZ, RZ, UR9 ;  /* 0x00000009ff077e24 */ /* 0x004fc4000f8e00ff */
[----:B------:R-:W-:Y:S02]  /*f870*/  IMAD.U32 R10, RZ, RZ, UR4 ;  /* 0x00000004ff0a7e24 */ /* 0x000fe4000f8e00ff */
[----:B------:R-:W-:Y:S02]  /*f880*/  IMAD.U32 R11, RZ, RZ, UR5 ;  /* 0x00000005ff0b7e24 */ /* 0x000fe4000f8e00ff */
[----:B------:R-:W-:Y:S02]  /*f890*/  IMAD.MOV.U32 R8, RZ, RZ, 0x70 ;  /* 0x00000070ff087424 */ /* 0x000fe400078e00ff */
[----:B-1----:R-:W-:Y:S02]  /*f8a0*/  IMAD.MOV.U32 R12, RZ, RZ, 0x1 ;  /* 0x00000001ff0c7424 */ /* 0x002fe400078e00ff */
[----:B---3--:R-:W-:-:S07]  /*f8b0*/  IMAD.MOV.U32 R13, RZ, RZ, RZ ;  /* 0x000000ffff0d7224 */ /* 0x008fce00078e00ff */
[----:B------:R-:W-:-:S07]  /*f8c0*/  LEPC R20, `(.L_x_452) ;  /* 0x000000001014794e */ /* 0x000fce0000000000 */
[----:B0---4-:R-:W-:Y:S05]  /*f8d0*/  CALL.ABS.NOINC R2 ;  /* 0x0000000002007343 */ /* 0x011fea0003c00000 */
.L_x_452:
[----:B------:R-:W-:Y:S01]  /*f8e0*/  MOV R2, 0x0 ;  /* 0x0000000000027802 */ /* 0x000fe20000000f00 */
[----:B------:R-:W-:Y:S01]  /*f8f0*/  ULDC.64 UR6, c[0x4][0x1b8] ;  /* 0x01006e0000067ab9 */ /* 0x000fe20000000a00 */
[----:B------:R-:W-:Y:S01]  /*f900*/  ULDC.64 UR8, c[0x4][0x1c0] ;  /* 0x0100700000087ab9 */ /* 0x000fe20000000a00 */
[----:B------:R-:W-:Y:S01]  /*f910*/  ULDC.64 UR4, c[0x4][0x128] ;  /* 0x01004a0000047ab9 */ /* 0x000fe20000000a00 */
[----:B------:R-:W-:Y:S01]  /*f920*/  IMAD.U32 R4, RZ, RZ, UR6 ;  /* 0x00000006ff047e24 */ /* 0x000fe2000f8e00ff */
[----:B------:R-:W-:Y:S01]  /*f930*/  MOV R13, RZ ;  /* 0x000000ff000d7202 */ /* 0x000fe20000000f00 */
[----:B------:R-:W0:Y:S01]  /*f940*/  LDC.64 R2, c[0x4][R2] ;  /* 0x0100000002027b82 */ /* 0x000e220000000a00 */
[----:B------:R-:W-:Y:S02]  /*f950*/  IMAD.U32 R5, RZ, RZ, UR7 ;  /* 0x00000007ff057e24 */ /* 0x000fe4000f8e00ff */
[----:B------:R-:W-:Y:S02]  /*f960*/  IMAD.U32 R6, RZ, RZ, UR8 ;  /* 0x00000008ff067e24 */ /* 0x000fe4000f8e00ff */
[----:B------:R-:W-:-:S02]  /*f970*/  IMAD.U32 R7, RZ, RZ, UR9 ;  /* 0x00000009ff077e24 */ /* 0x000fc4000f8e00ff */
[----:B------:R-:W-:Y:S02]  /*f980*/  IMAD.U32 R10, RZ, RZ, UR4 ;  /* 0x00000004ff0a7e24 */ /* 0x000fe4000f8e00ff */
[----:B------:R-:W-:Y:S02]  /*f990*/  IMAD.U32 R11, RZ, RZ, UR5 ;  /* 0x00000005ff0b7e24 */ /* 0x000fe4000f8e00ff */
[----:B------:R-:W-:Y:S02]  /*f9a0*/  IMAD.MOV.U32 R8, RZ, RZ, 0x70 ;  /* 0x00000070ff087424 */ /* 0x000fe400078e00ff */
[----:B------:R-:W-:-:S07]  /*f9b0*/  IMAD.MOV.U32 R12, RZ, RZ, 0x1 ;  /* 0x00000001ff0c7424 */ /* 0x000fce00078e00ff */
[----:B------:R-:W-:-:S07]  /*f9c0*/  LEPC R20, `(.L_x_451) ;  /* 0x000000001014794e */ /* 0x000fce0000000000 */
[----:B0-----:R-:W-:Y:S05]  /*f9d0*/  CALL.ABS.NOINC R2 ;  /* 0x0000000002007343 */ /* 0x001fea0003c00000 */
.L_x_451:
[----:B------:R-:W-:Y:S05]  /*f9e0*/  BSYNC B6 ;  /* 0x0000000000067941 */ /* 0x000fea0003800000 */
.L_x_450:
[----:B------:R-:W3:Y:S01]  /*f9f0*/  LDL.LU R2, [R1] ;  /* 0x0000000001027983 */ /* 0x000ee20000300800 */
[----:B------:R-:W-:-:S03]  /*fa00*/  ULDC.64 UR4, c[0x0][0x9f8] ;  /* 0x00027e0000047ab9 */ /* 0x000fc60000000a00 */
[----:B------:R-:W4:Y:S04]  /*fa10*/  LDL.LU R4, [R1+0x1c] ;  /* 0x00001c0001047983 */ /* 0x000f280000300800 */
[----:B--2---:R-:W2:Y:S01]  /*fa20*/  LDL R7, [R1+0xc] ;  /* 0x00000c0001077983 */ /* 0x004ea20000100800 */
[----:B------:R-:W-:Y:S01]  /*fa30*/  ISETP.NE.U32.AND P0, PT, RZ, UR4, PT ;  /* 0x00000004ff007c0c */ /* 0x000fe2000bf05070 */
[----:B------:R-:W-:Y:S02]  /*fa40*/  ULDC.64 UR6, c[0x0][0x208] ;  /* 0x0000820000067ab9 */ /* 0x000fe40000000a00 */
[----:B------:R-:W5:Y:S01]  /*fa50*/  LDL R0, [R1+0x30] ;  /* 0x0000300001007983 */ /* 0x000f620000100800 */
[----:B------:R-:W-:-:S13]  /*fa60*/  ISETP.NE.AND.EX P0, PT, RZ, UR5, PT, P0 ;  /* 0x00000005ff007c0c */ /* 0x000fda000bf05300 */
[----:B---3--:R-:W-:-:S04]  /*fa70*/  @P0 IADD3 R2, P1, R2, UR4, RZ ;  /* 0x0000000402020c10 */ /* 0x008fc8000ff3e0ff */
[----:B----4-:R-:W-:Y:S01]  /*fa80*/  @P0 IADD3.X R3, R4, UR5, RZ, P1, !PT ;  /* 0x0000000504030c10 */ /* 0x010fe20008ffe4ff */
[----:B------:R-:W-:-:S04]  /*fa90*/  ULDC.64 UR4, c[0x0][0xa08] ;  /* 0x0002820000047ab9 */ /* 0x000fc80000000a00 */
[----:B--2---:R2:W3:Y:S01]  /*faa0*/  @P0 LDG.E R7, desc[UR6][R2.64] ;  /* 0x0000000602070981 */ /* 0x0044e2000c1e1900 */
[----:B-----5:R-:W-:Y:S01]  /*fab0*/  VIADD R9, R0, 0xffffffff ;  /* 0xffffffff00097836 */ /* 0x020fe20000000000 */
[----:B--2---:R-:W2:Y:S01]  /*fac0*/  LDC.64 R2, c[0x0][0x418] ;  /* 0x00010600ff027b82 */ /* 0x004ea20000000a00 */
[----:B---3--:R-:W-:Y:S01]  /*fad0*/  SHF.R.S32.HI R8, RZ, 0x1f, R7 ;  /* 0x0000001fff087819 */ /* 0x008fe20000011407 */
[----:B------:R3:W-:Y:S04]  /*fae0*/  @P0 STL [R1+0xc], R7 ;  /* 0x00000c0701000387 */ /* 0x0007e80000100800 */
[----:B------:R3:W-:Y:S04]  /*faf0*/  STL [R1+0x2c], R9 ;  /* 0x00002c0901007387 */ /* 0x0007e80000100800 */
[----:B------:R3:W-:Y:S01]  /*fb00*/  STL [R1+0x1c], R8 ;  /* 0x00001c0801007387 */ /* 0x0007e20000100800 */
[----:B--2---:R-:W-:Y:S01]  /*fb10*/  LOP3.LUT P0, RZ, R2, UR4, RZ, 0xfc, !PT ;  /* 0x0000000402ff7c12 */ /* 0x004fe2000f80fcff */
[----:B------:R-:W-:-:S03]  /*fb20*/  UMOV UR4, 0xffffffff ;  /* 0xffffffff00047882 */ /* 0x000fc60000000000 */
[----:B------:R-:W-:-:S04]  /*fb30*/  LOP3.LUT P0, RZ, R3, UR5, RZ, 0xfc, P0 ;  /* 0x0000000503ff7c12 */ /* 0x000fc8000800fcff */
[----:B------:R-:W-:Y:S01]  /*fb40*/  SEL R0, R7, RZ, !P0 ;  /* 0x000000ff07007207 */ /* 0x000fe20004000000 */
[----:B---3--:R-:W-:Y:S08]  /*fb50*/  BRA.DIV UR4, `(.L_x_453) ;  /* 0x0000005a04347947 */ /* 0x008ff0000b800000 */
[----:B------:R-:W2:Y:S02]  /*fb60*/  S2R R4, SR_TID.X ;  /* 0x0000000000047919 */ /* 0x000ea40000002100 */
[----:B--2---:R-:W-:-:S04]  /*fb70*/  SHF.R.U32.HI R4, RZ, 0x5, R4 ;  /* 0x00000005ff047819 */ /* 0x004fc80000011604 */
[----:B------:R-:W-:-:S05]  /*fb80*/  LOP3.LUT R4, R4, 0x3, RZ, 0xc0, !PT ;  /* 0x0000000304047812 */ /* 0x000fca00078ec0ff */
[----:B------:R2:W3:Y:S02]  /*fb90*/  SHFL.IDX PT, R14, R4, RZ, 0x1f ;  /* 0x00001fff040e7589 */ /* 0x0004e400000e0000 */
.L_x_570:
[----:B------:R-:W-:Y:S01]  /*fba0*/  PLOP3.LUT P1, PT, PT, PT, PT, 0x8, 0x0 ;  /* 0x000000000000781c */ /* 0x000fe20003f2e170 */
[----:B------:R4:W-:Y:S01]  /*fbb0*/  STL [R1], R0 ;  /* 0x0000000001007387 */ /* 0x0009e20000100800 */
[----:B---3--:R-:W-:Y:S02]  /*fbc0*/  ISETP.NE.AND P0, PT, R14, RZ, PT ;  /* 0x000000ff0e00720c */ /* 0x008fe40003f05270 */
[----:B----4-:R-:W-:-:S05]  /*fbd0*/  P2R R0, PR, RZ, 0x2 ;  /* 0x00000002ff007803 */ /* 0x010fca0000000000 */
[----:B------:R3:W-:Y:S06]  /*fbe0*/  STL [R1+0x20], R0 ;  /* 0x0000200001007387 */ /* 0x0007ec0000100800 */
[----:B------:R-:W-:Y:S05]  /*fbf0*/  @P0 BRA `(.L_x_454) ;  /* 0x00000004005c0947 */ /* 0x000fea0003800000 */
[----:B------:R-:W-:-:S03]  /*fc00*/  UMOV UR4, 0xffffffff ;  /* 0xffffffff00047882 */ /* 0x000fc60000000000 */
[----:B------:R-:W-:Y:S05]  /*fc10*/  BRA.DIV UR4, `(.L_x_455) ;  /* 0x0000005a04387947 */ /* 0x000fea000b800000 */
[----:B------:R-:W-:-:S13]  /*fc20*/  ELECT P6, URZ, PT ;  /* 0x00000000003f782f */ /* 0x000fda00038c0000 */
.L_x_573:
[----:B------:R-:W-:Y:S05]  /*fc30*/  @!P6 BRA `(.L_x_454) ;  /* 0x00000004004ce947 */ /* 0x000fea0003800000 */
[----:B------:R4:W-:Y:S01]  /*fc40*/  STL [R1+0x14], R9 ;  /* 0x0000140901007387 */ /* 0x0009e20000100800 */
[----:B------:R-:W-:-:S04]  /*fc50*/  ISETP.NE.U32.AND P0, PT, R2, RZ, PT ;  /* 0x000000ff0200720c */ /* 0x000fc80003f05070 */
[----:B------:R-:W-:-:S13]  /*fc60*/  ISETP.NE.AND.EX P0, PT, R3, RZ, PT, P0 ;  /* 0x000000ff0300720c */ /* 0x000fda0003f05300 */
[----:B----4-:R-:W-:Y:S05]  /*fc70*/  @!P0 BRA `(.L_x_456) ;  /* 0x0000000000548947 */ /* 0x010fea0003800000 */
[----:B------:R-:W4:Y:S01]  /*fc80*/  LDC R6, c[0x0][0x43c] ;  /* 0x00010f00ff067b82 */ /* 0x000f220000000800 */
[----:B---3--:R-:W-:Y:S01]  /*fc90*/  IMAD.MOV.U32 R0, RZ, RZ, R9 ;  /* 0x000000ffff007224 */ /* 0x008fe200078e0009 */
[----:B------:R-:W-:Y:S01]  /*fca0*/  ULDC.64 UR4, c[0x0][0x428] ;  /* 0x00010a0000047ab9 */ /* 0x000fe20000000a00 */
[----:B------:R-:W-:Y:S01]  /*fcb0*/  ULDC.64 UR6, c[0x0][0x208] ;  /* 0x0000820000067ab9 */ /* 0x000fe20000000a00 */
[----:B----4-:R-:W-:-:S13]  /*fcc0*/  ISETP.NE.AND P0, PT, R6, 0x1, PT ;  /* 0x000000010600780c */ /* 0x010fda0003f05270 */
[----:B--2---:R-:W2:Y:S02]  /*fcd0*/  @P0 LDC.64 R4, c[0x0][0x440] ;  /* 0x00011000ff040b82 */ /* 0x004ea40000000a00 */
[----:B--2---:R-:W-:-:S05]  /*fce0*/  @P0 IMAD.HI.U32 R4, R9, R4, RZ ;  /* 0x0000000409040227 */ /* 0x004fca00078e00ff */
        /* <DEDUP_REMOVED lines=8> */
[----:B--2---:R-:W-:-:S04]  /*fd70*/  IMAD R6, R8, UR4, RZ ;  /* 0x0000000408067c24 */ /* 0x004fc8000f8e02ff */
[----:B------:R-:W-:-:S04]  /*fd80*/  IMAD R0, R7, UR5, R6 ;  /* 0x0000000507007c24 */ /* 0x000fc8000f8e0206 */
[----:B------:R-:W-:-:S05]  /*fd90*/  IMAD.IADD R0, R5, 0x1, R0 ;  /* 0x0000000105007824 */ /* 0x000fca00078e0200 */
[----:B------:R-:W-:-:S05]  /*fda0*/  LEA.HI.X R3, R4, R3, R0, 0x2, P0 ;  /* 0x0000000304037211 */ /* 0x000fca00000f1400 */
[----:B------:R-:W2:Y:S04]  /*fdb0*/  LDG.E R0, desc[UR6][R2.64] ;  /* 0x0000000602007981 */ /* 0x000ea8000c1e1900 */
[----:B--2---:R4:W-:Y:S02]  /*fdc0*/  STL [R1], R0 ;  /* 0x0000000001007387 */ /* 0x0049e40000100800 */
.L_x_456:
[----:B------:R-:W5:Y:S04]  /*fdd0*/  LDL R7, [R1+0x4] ;  /* 0x0000040001077983 */ /* 0x000f680000100800 */
[----:B---34-:R-:W5:Y:S04]  /*fde0*/  LDL R0, [R1+0x8] ;  /* 0x0000080001007983 */ /* 0x018f680000100800 */
[----:B------:R-:W3:Y:S01]  /*fdf0*/  LDL R2, [R1+0x10] ;  /* 0x0000100001027983 */ /* 0x000ee20000100800 */
[----:B-----5:R-:W-:Y:S01]  /*fe00*/  IMAD R0, R0, 0x8, R7 ;  /* 0x0000000800007824 */ /* 0x020fe200078e0207 */
[----:B---3--:R-:W-:-:S04]  /*fe10*/  SHF.L.U32 R2, R2, 0x1f, RZ ;  /* 0x0000001f02027819 */ /* 0x008fc800000006ff */
[----:B------:R-:W3:Y:S02]  /*fe20*/  SYNCS.PHASECHK.TRANS64.TRYWAIT P0, [R0+URZ+0x38840], R2 ;  /* 0x03884002000075a7 */ /* 0x000ee4000800017f */
[----:B---3--:R-:W-:Y:S05]  /*fe30*/  @!P0 BRA `(.L_x_457) ;  /* 0x0000005400d08947 */ /* 0x008fea0003800000 */
.L_x_574:
[----:B------:R-:W4:Y:S02]  /*fe40*/  S2R R3, SR_TID.X ;  /* 0x0000000000037919 */ /* 0x000f240000002100 */
[----:B----4-:R-:W-:-:S04]  /*fe50*/  LOP3.LUT R3, R3, 0x7f, RZ, 0xc0, !PT ;  /* 0x0000007f03037812 */ /* 0x010fc800078ec0ff */
[----:B------:R-:W-:-:S13]  /*fe60*/  ISETP.NE.AND P0, PT, R3, RZ, PT ;  /* 0x000000ff0300720c */ /* 0x000fda0003f05270 */
[----:B------:R-:W-:Y:S05]  /*fe70*/  @P0 BRA `(.L_x_458) ;  /* 0x00000000001c0947 */ /* 0x000fea0003800000 */
[----:B------:R-:W4:Y:S01]  /*fe80*/  S2R R3, SR_TID.X ;  /* 0x0000000000037919 */ /* 0x000f220000002100 */
[----:B---3--:R-:W-:-:S04]  /*fe90*/  IMAD.MOV.U32 R2, RZ, RZ, 0xa000 ;  /* 0x0000a000ff027424 */ /* 0x008fc800078e00ff */
[----:B------:R3:W-:Y:S01]  /*fea0*/  SYNCS.ARRIVE.TRANS64 RZ, [R0+URZ+0x38830], R2 ;  /* 0x0388300200ff79a7 */ /* 0x0007e2000800003f */
[----:B----4-:R-:W-:-:S04]  /*feb0*/  LOP3.LUT R3, R3, 0x1f, RZ, 0xc0, !PT ;  /* 0x0000001f03037812 */ /* 0x010fc800078ec0ff */
[----:B------:R-:W-:-:S13]  /*fec0*/  ISETP.NE.AND P0, PT, R3, RZ, PT ;  /* 0x000000ff0300720c */ /* 0x000fda0003f05270 */
[----:B---3--:R-:W-:Y:S05]  /*fed0*/  @!P0 BRA `(.L_x_458) ;  /* 0x0000000000048947 */ /* 0x008fea0003800000 */
[----:B------:R-:W-:Y:S01]  /*fee0*/  BPT.TRAP 0x1 ;  /* 0x000000040000795c */ /* 0x000fe20000300000 */
.L_x_458:
[----:B------:R-:W4:Y:S04]  /*fef0*/  LDL R6, [R1+0x4] ;  /* 0x0000040001067983 */ /* 0x000f280000100800 */
[----:B------:R-:W4:Y:S04]  /*ff00*/  LDL R5, [R1+0x8] ;  /* 0x0000080001057983 */ /* 0x000f280000100800 */
[----:B--2---:R-:W2:Y:S04]  /*ff10*/  LDL R4, [R1+0x14] ;  /* 0x0000140001047983 */ /* 0x004ea80000100800 */
[----:B------:R-:W5:Y:S04]  /*ff20*/  LDL R3, [R1+0x18] ;  /* 0x0000180001037983 */ /* 0x000f680000100800 */
[----:B---3--:R-:W3:Y:S01]  /*ff30*/  LDL R2, [R1] ;  /* 0x0000000001027983 */ /* 0x008ee20000100800 */
[----:B------:R-:W-:Y:S01]  /*ff40*/  R2UR UR9, R0 ;  /* 0x00000000000972ca */ /* 0x000fe200000e0000 */
[----:B------:R-:W-:Y:S01]  /*ff50*/  UIADD3 UR4, UP0, UR36, 0x370, URZ ;  /* 0x0000037024047890 */ /* 0x000fe2000ff1e03f */
[----:B------:R-:W-:Y:S01]  /*ff60*/  R2UR UR12, R18 ;  /* 0x00000000120c72ca */ /* 0x000fe200000e0000 */
[----:B------:R-:W-:Y:S01]  /*ff70*/  UMOV UR10, URZ ;  /* 0x0000003f000a7c82 */ /* 0x000fe20008000000 */
[----:B------:R-:W-:Y:S01]  /*ff80*/  UMOV UR6, 0x0 ;  /* 0x0000000000067882 */ /* 0x000fe20000000000 */
[----:B------:R-:W-:Y:S01]  /*ff90*/  UMOV UR7, 0x14f00000 ;  /* 0x14f0000000077882 */ /* 0x000fe20000000000 */
[----:B------:R-:W-:Y:S01]  /*ffa0*/  UMOV UR16, 0x40 ;  /* 0x0000004000107882 */ /* 0x000fe20000000000 */
[----:B------:R-:W-:-:S06]  /*ffb0*/  PLOP3.LUT P0, PT, PT, PT, PT, 0x80, 0x0 ;  /* 0x000000000000781c */ /* 0x000fcc0003f0f070 */
[----:B------:R-:W-:Y:S01]  /*ffc0*/  UIADD3 UR9, UR9, 0x38830, URZ ;  /* 0x0003883009097890 */ /* 0x000fe2000fffe03f */
[----:B----4-:R-:W-:Y:S01]  /*ffd0*/  IMAD R0, R5, 0xa000, R6 ;  /* 0x0000a00005007824 */ /* 0x010fe200078e0206 */
[----:B--2---:R-:W-:-:S04]  /*ffe0*/  R2UR UR11, R4 ;  /* 0x00000000040b72ca */ /* 0x004fc800000e0000 */
[----:B------:R-:W-:Y:S02]  /*fff0*/  R2UR UR14, R0 ;  /* 0x00000000000e72ca */ /* 0x000fe400000e0000 */
[----:B-----5:R-:W-:Y:S02]  /*10000*/  R2UR UR5, R3 ;  /* 0x00000000030572ca */ /* 0x020fe400000e0000 */
[----:B------:R-:W-:Y:S02]  /*10010*/  P2R R0, PR, RZ, 0x1 ;  /* 0x00000001ff007803 */ /* 0x000fe40000000000 */
[----:B---3--:R-:W-:-:S03]  /*10020*/  R2UR UR13, R2 ;  /* 0x00000000020d72ca */ /* 0x008fc600000e0000 */
[----:B------:R4:W-:Y:S04]  /*10030*/  STL [R1+0x20], R0 ;  /* 0x0000200001007387 */ /* 0x0009e80000100800 */
[----:B------:R-:W-:Y:S02]  /*10040*/  UIADD3 UR8, UR14, 0x24400, URZ ;  /* 0x000244000e087890 */ /* 0x000fe4000fffe03f */
[----:B------:R-:W-:Y:S02]  /*10050*/  UIMAD UR11, UR11, 0x50, UR5 ;  /* 0x000000500b0b78a4 */ /* 0x000fe4000f8e0205 */
[----:B------:R-:W-:Y:S02]  /*10060*/  UIADD3.X UR5, URZ, UR37, URZ, UP0, !UPT ;  /* 0x000000253f057290 */ /* 0x000fe400087fe43f */
[----:B------:R-:W-:-:S02]  /*10070*/  UIADD3 UR15, UR14, 0x26c00, URZ ;  /* 0x00026c000e0f7890 */ /* 0x000fc4000fffe03f */
[----:B------:R-:W-:Y:S02]  /*10080*/  UIADD3 UR17, UR14, 0x29400, URZ ;  /* 0x000294000e117890 */ /* 0x000fe4000fffe03f */
[----:B------:R-:W-:-:S03]  /*10090*/  UIADD3 UR18, UR14, 0x2bc00, URZ ;  /* 0x0002bc000e127890 */ /* 0x000fc6000fffe03f */
[----:B------:R2:W-:Y:S01]  /*100a0*/  UTMALDG.4D [UR8], [UR4], desc[UR6] ;  /* 0x00000608040075b4 */ /* 0x0005e20008019000 */
[----:B------:R-:W-:Y:S01]  /*100b0*/  UMOV UR14, 0x80 ;  /* 0x00000080000e7882 */ /* 0x000fe20000000000 */
[----:B--2---:R-:W-:Y:S01]  /*100c0*/  UMOV UR8, UR15 ;  /* 0x0000000f00087c82 */ /* 0x004fe20008000000 */
[----:B------:R-:W-:Y:S02]  /*100d0*/  UMOV UR10, UR16 ;  /* 0x00000010000a7c82 */ /* 0x000fe40008000000 */
[----:B------:R2:W-:Y:S02]  /*100e0*/  UTMALDG.4D [UR8], [UR4], desc[UR6] ;  /* 0x00000608040075b4 */ /* 0x0005e40008019000 */
[----:B--2---:R-:W-:Y:S01]  /*100f0*/  UMOV UR8, UR17 ;  /* 0x0000001100087c82 */ /* 0x004fe20008000000 */
[----:B------:R-:W-:Y:S01]  /*10100*/  UMOV UR10, UR14 ;  /* 0x0000000e000a7c82 */ /* 0x000fe20008000000 */
[----:B------:R-:W-:Y:S01]  /*10110*/  UMOV UR14, 0xc0 ;  /* 0x000000c0000e7882 */ /* 0x000fe20000000000 */
[----:B------:R2:W-:Y:S02]  /*10120*/  UTMALDG.4D [UR8], [UR4], desc[UR6] ;  /* 0x00000608040075b4 */ /* 0x0005e40008019000 */
[----:B--2---:R-:W-:Y:S01]  /*10130*/  UMOV UR8, UR18 ;  /* 0x0000001200087c82 */ /* 0x004fe20008000000 */
[----:B------:R-:W-:-:S02]  /*10140*/  UMOV UR10, UR14 ;  /* 0x0000000e000a7c82 */ /* 0x000fc40008000000 */
[----:B------:R4:W-:Y:S02]  /*10150*/  UTMALDG.4D [UR8], [UR4], desc[UR6] ;  /* 0x00000608040075b4 */ /* 0x0009e40008019000 */
[----:B----4-:R-:W-:Y:S01]  /*10160*/  NOP ;  /* 0x0000000000007918 */ /* 0x010fe20000000000 */
.L_x_454:
[----:B------:R-:W4:Y:S04]  /*10170*/  LDL R2, [R1+0x4] ;  /* 0x0000040001027983 */ /* 0x000f280000100800 */
[----:B------:R-:W3:Y:S04]  /*10180*/  LDL.LU R3, [R1+0x34] ;  /* 0x0000340001037983 */ /* 0x000ee80000300800 */
[----:B------:R-:W5:Y:S04]  /*10190*/  LDL.LU R5, [R1+0x28] ;  /* 0x0000280001057983 */ /* 0x000f680000300800 */
[----:B--2---:R-:W2:Y:S01]  /*101a0*/  LDL.LU R4, [R1+0x38] ;  /* 0x0000380001047983 */ /* 0x004ea20000300800 */
[----:B------:R-:W-:Y:S05]  /*101b0*/  WARPSYNC.ALL ;  /* 0x0000000000007948 */ /* 0x000fea0003800000 */
[----:B------:R-:W-:Y:S01]  /*101c0*/  ULDC.64 UR4, c[0x0][0x298] ;  /* 0x0000a60000047ab9 */ /* 0x000fe20000000a00 */
[----:B------:R-:W-:Y:S01]  /*101d0*/  ULDC.64 UR6, c[0x0][0xa00] ;  /* 0x0002800000067ab9 */ /* 0x000fe20000000a00 */
[----:B------:R-:W-:Y:S01]  /*101e0*/  BSSY B6, `(.L_x_459) ;  /* 0x0000024000067945 */ /* 0x000fe20003800000 */
[----:B------:R-:W-:Y:S01]  /*101f0*/  BAR.SYNC.DEFER_BLOCKING 0x8, 0x180 ;  /* 0x0206000000007b1d */ /* 0x000fe20000010000 */
[----:B------:R-:W-:-:S04]  /*10200*/  ISETP.NE.U32.AND P0, PT, RZ, UR6, PT ;  /* 0x00000006ff007c0c */ /* 0x000fc8000bf05070 */
[----:B------:R-:W-:Y:S01]  /*10210*/  ISETP.NE.AND.EX P0, PT, RZ, UR7, PT, P0 ;  /* 0x00000007ff007c0c */ /* 0x000fe2000bf05300 */
[----:B----4-:R-:W-:Y:S01]  /*10220*/  VIADD R2, R2, 0x14400 ;  /* 0x0001440002027836 */ /* 0x010fe20000000000 */
[----:B---3--:R-:W-:-:S04]  /*10230*/  SHF.R.S32.HI R0, RZ, 0x1f, R3 ;  /* 0x0000001fff007819 */ /* 0x008fc80000011403 */
[----:B------:R-:W-:Y:S02]  /*10240*/  LOP3.LUT P1, RZ, R2, 0x3ff, RZ, 0xc0, !PT ;  /* 0x000003ff02ff7812 */ /* 0x000fe4000782c0ff */
[----:B-----5:R-:W-:Y:S01]  /*10250*/  SEL R5, R5, RZ, !P0 ;  /* 0x000000ff05057207 */ /* 0x020fe20004000000 */
[----:B------:R-:W-:Y:S01]  /*10260*/  IMAD R0, R0, UR4, RZ ;  /* 0x0000000400007c24 */ /* 0x000fe2000f8e02ff */
[----:B--2---:R-:W-:-:S03]  /*10270*/  SEL R4, R4, RZ, !P0 ;  /* 0x000000ff04047207 */ /* 0x004fc60004000000 */
[C---:B------:R-:W-:Y:S02]  /*10280*/  IMAD R0, R3.reuse, UR5, R0 ;  /* 0x0000000503007c24 */ /* 0x040fe4000f8e0200 */
[----:B------:R-:W-:-:S05]  /*10290*/  IMAD.WIDE.U32 R2, R3, UR4, RZ ;  /* 0x0000000403027c25 */ /* 0x000fca000f8e00ff */
[----:B------:R2:W-:Y:S04]  /*102a0*/  STL.64 [R1+0x48], R2 ;  /* 0x0000480201007387 */ /* 0x0005e80000100a00 */
[----:B------:R3:W-:Y:S04]  /*102b0*/  STL [R1+0x28], R5 ;  /* 0x0000280501007387 */ /* 0x0007e80000100800 */
[----:B------:R3:W-:Y:S01]  /*102c0*/  STL [R1+0x54], R4 ;  /* 0x0000540401007387 */ /* 0x0007e20000100800 */
[----:B--2---:R-:W-:Y:S01]  /*102d0*/  IMAD.IADD R2, R3, 0x1, R0 ;  /* 0x0000000103027824 */ /* 0x004fe200078e0200 */
[----:B------:R-:W-:-:S05]  /*102e0*/  SHF.R.S32.HI R0, RZ, 0x1f, R18 ;  /* 0x0000001fff007819 */ /* 0x000fca0000011412 */
[----:B------:R3:W-:Y:S04]  /*102f0*/  STL [R1+0x38], R0 ;  /* 0x0000380001007387 */ /* 0x0007e80000100800 */
[----:B------:R3:W-:Y:S01]  /*10300*/  STL [R1+0x34], R2 ;  /* 0x0000340201007387 */ /* 0x0007e20000100800 */
[----:B------:R-:W-:Y:S05]  /*10310*/  @!P1 BRA `(.L_x_460) ;  /* 0x0000000000409947 */ /* 0x000fea0003800000 */
[----:B---3--:R-:W-:Y:S01]  /*10320*/  MOV R2, 0x0 ;  /* 0x0000000000027802 */ /* 0x008fe20000000f00 */
[----:B------:R-:W-:Y:S01]  /*10330*/  ULDC.64 UR6, c[0x4][0x1b8] ;  /* 0x01006e0000067ab9 */ /* 0x000fe20000000a00 */
[----:B------:R-:W-:Y:S01]  /*10340*/  ULDC.64 UR8, c[0x4][0x1c0] ;  /* 0x0100700000087ab9 */ /* 0x000fe20000000a00 */
[----:B------:R-:W-:Y:S01]  /*10350*/  ULDC.64 UR4, c[0x4][0x130] ;  /* 0x01004c0000047ab9 */ /* 0x000fe20000000a00 */
[----:B------:R-:W-:Y:S02]  /*10360*/  IMAD.U32 R4, RZ, RZ, UR6 ;  /* 0x00000006ff047e24 */ /* 0x000fe4000f8e00ff */
[----:B------:R-:W2:Y:S01]  /*10370*/  LDC.64 R2, c[0x4][R2] ;  /* 0x0100000002027b82 */ /* 0x000ea20000000a00 */
[----:B------:R-:W-:Y:S02]  /*10380*/  IMAD.U32 R5, RZ, RZ, UR7 ;  /* 0x00000007ff057e24 */ /* 0x000fe4000f8e00ff */
[----:B------:R-:W-:Y:S02]  /*10390*/  IMAD.U32 R6, RZ, RZ, UR8 ;  /* 0x00000008ff067e24 */ /* 0x000fe4000f8e00ff */
[----:B------:R-:W-:-:S02]  /*103a0*/  IMAD.U32 R7, RZ, RZ, UR9 ;  /* 0x00000009ff077e24 */ /* 0x000fc4000f8e00ff */
[----:B------:R-:W-:Y:S02]  /*103b0*/  IMAD.U32 R10, RZ, RZ, UR4 ;  /* 0x00000004ff0a7e24 */ /* 0x000fe4000f8e00ff */
[----:B------:R-:W-:Y:S02]  /*103c0*/  IMAD.U32 R11, RZ, RZ, UR5 ;  /* 0x00000005ff0b7e24 */ /* 0x000fe4000f8e00ff */
[----:B------:R-:W-:Y:S02]  /*103d0*/  IMAD.MOV.U32 R8, RZ, RZ, 0x70 ;  /* 0x00000070ff087424 */ /* 0x000fe400078e00ff */
[----:B-1----:R-:W-:Y:S02]  /*103e0*/  IMAD.MOV.U32 R12, RZ, RZ, 0x1 ;  /* 0x00000001ff0c7424 */ /* 0x002fe400078e00ff */
[----:B------:R-:W-:-:S07]  /*103f0*/  IMAD.MOV.U32 R13, RZ, RZ, RZ ;  /* 0x000000ffff0d7224 */ /* 0x000fce00078e00ff */
[----:B------:R-:W-:-:S07]  /*10400*/  LEPC R20, `(.L_x_460) ;  /* 0x000000001014794e */ /* 0x000fce0000000000 */
[----:B0-2---:R-:W-:Y:S05]  /*10410*/  CALL.ABS.NOINC R2 ;  /* 0x0000000002007343 */ /* 0x005fea0003c00000 */
.L_x_460:
[----:B------:R-:W-:Y:S05]  /*10420*/  BSYNC B6 ;  /* 0x0000000000067941 */ /* 0x000fea0003800000 */
.L_x_459:
[----:B---3--:R-:W2:Y:S01]  /*10430*/  LDL.LU R4, [R1+0x34] ;  /* 0x0000340001047983 */ /* 0x008ea20000300800 */
[----:B------:R-:W3:Y:S01]  /*10440*/  LDC R7, c[0x0][0x448] ;  /* 0x00011200ff077b82 */ /* 0x000ee20000000800 */
[----:B------:R-:W-:Y:S01]  /*10450*/  ULDC.64 UR4, c[0x0][0x2d8] ;  /* 0x0000b60000047ab9 */ /* 0x000fe20000000a00 */
[----:B------:R-:W-:Y:S01]  /*10460*/  IMAD.SHL.U32 R17, R17, 0x80, RZ ;  /* 0x0000008011117824 */ /* 0x000fe200078e00ff */
[----:B------:R-:W2:Y:S01]  /*10470*/  LDL.LU.64 R2, [R1+0x48] ;  /* 0x0000480001027983 */ /* 0x000ea20000300a00 */
[----:B------:R-:W-:-:S03]  /*10480*/  ULDC.64 UR6, c[0x0][0x280] ;  /* 0x0000a00000067ab9 */ /* 0x000fc60000000a00 */
[----:B------:R-:W4:Y:S04]  /*10490*/  LDL.LU R0, [R1+0x38] ;  /* 0x0000380001007983 */ /* 0x000f280000300800 */
[----:B------:R-:W4:Y:S04]  /*104a0*/  LDL.LU R6, [R1+0x54] ;  /* 0x0000540001067983 */ /* 0x000f280000300800 */
[----:B------:R-:W4:Y:S01]  /*104b0*/  LDL.LU R5, [R1+0x28] ;  /* 0x0000280001057983 */ /* 0x000f220000300800 */
[----:B------:R-:W0:Y:S01]  /*104c0*/  S2R R9, SR_TID.X ;  /* 0x0000000000097919 */ /* 0x000e220000002100 */
[----:B------:R-:W1:Y:S01]  /*104d0*/  S2R R8, SR_TID.X ;  /* 0x0000000000087919 */ /* 0x000e620000002100 */
[----:B---3--:R-:W-:Y:S01]  /*104e0*/  ISETP.NE.AND P0, PT, R7, 0x1, PT ;  /* 0x000000010700780c */ /* 0x008fe20003f05270 */
[----:B0-----:R-:W-:-:S02]  /*104f0*/  IMAD.SHL.U32 R9, R9, 0x8, RZ ;  /* 0x0000000809097824 */ /* 0x001fc400078e00ff */
[----:B-1----:R-:W-:-:S03]  /*10500*/  IMAD.SHL.U32 R10, R8, 0x8, RZ ;  /* 0x00000008080a7824 */ /* 0x002fc600078e00ff */
[----:B------:R-:W-:-:S04]  /*10510*/  LOP3.LUT R9, R9, 0x38, RZ, 0xc0, !PT ;  /* 0x0000003809097812 */ /* 0x000fc800078ec0ff */
[C---:B------:R-:W-:Y:S02]  /*10520*/  LOP3.LUT R12, R9.reuse, 0x40, RZ, 0xfc, !PT ;  /* 0x00000040090c7812 */ /* 0x040fe400078efcff */
[C---:B------:R-:W-:Y:S02]  /*10530*/  LOP3.LUT R11, R9.reuse, 0x80, RZ, 0xfc, !PT ;  /* 0x00000080090b7812 */ /* 0x040fe400078efcff */
[----:B------:R-:W-:Y:S02]  /*10540*/  LOP3.LUT R9, R9, 0xc0, RZ, 0xfc, !PT ;  /* 0x000000c009097812 */ /* 0x000fe400078efcff */
[----:B------:R-:W-:Y:S01]  /*10550*/  LOP3.LUT R10, R10, 0x38, RZ, 0xc0, !PT ;  /* 0x000000380a0a7812 */ /* 0x000fe200078ec0ff */
[----:B--2---:R-:W-:Y:S02]  /*10560*/  IMAD.MOV.U32 R3, RZ, RZ, R4 ;  /* 0x000000ffff037224 */ /* 0x004fe400078e0004 */
[----:B------:R-:W0:Y:S01]  /*10570*/  S2R R4, SR_TID.X ;  /* 0x0000000000047919 */ /* 0x000e220000002100 */
[----:B----4-:R-:W-:-:S02]  /*10580*/  IMAD R0, R0, UR4, RZ ;  /* 0x0000000400007c24 */ /* 0x010fc4000f8e02ff */
[----:B------:R-:W-:-:S04]  /*10590*/  IMAD.WIDE.U32 R2, R18, UR4, R2 ;  /* 0x0000000412027c25 */ /* 0x000fc8000f8e0002 */
[----:B------:R-:W-:Y:S01]  /*105a0*/  IMAD R0, R18, UR5, R0 ;  /* 0x0000000512007c24 */ /* 0x000fe2000f8e0200 */
[----:B------:R-:W-:-:S03]  /*105b0*/  ULDC.64 UR4, c[0x0][0x2e0] ;  /* 0x0000b80000047ab9 */ /* 0x000fc60000000a00 */
[----:B------:R-:W-:Y:S02]  /*105c0*/  IMAD.IADD R3, R3, 0x1, R0 ;  /* 0x0000000103037824 */ /* 0x000fe400078e0200 */
[----:B------:R-:W-:Y:S02]  /*105d0*/  IMAD R0, R6, UR4, RZ ;  /* 0x0000000406007c24 */ /* 0x000fe4000f8e02ff */
[C---:B------:R-:W-:Y:S01]  /*105e0*/  IMAD.WIDE.U32 R2, R5.reuse, UR4, R2 ;  /* 0x0000000405027c25 */ /* 0x040fe2000f8e0002 */
[----:B------:R-:W1:Y:S03]  /*105f0*/  @P0 LDC R6, c[0x0][0x450] ;  /* 0x00011400ff060b82 */ /* 0x000e660000000800 */
[----:B------:R-:W-:Y:S01]  /*10600*/  IMAD R0, R5, UR5, R0 ;  /* 0x0000000505007c24 */ /* 0x000fe2000f8e0200 */
[----:B------:R-:W-:-:S03]  /*10610*/  ULDC.64 UR4, c[0x0][0x2d0] ;  /* 0x0000b40000047ab9 */ /* 0x000fc60000000a00 */
[----:B------:R-:W-:Y:S01]  /*10620*/  IMAD.IADD R3, R3, 0x1, R0 ;  /* 0x0000000103037824 */ /* 0x000fe200078e0200 */
[C---:B0-----:R-:W-:Y:S01]  /*10630*/  LOP3.LUT R5, R4.reuse, 0x7f, RZ, 0xc0, !PT ;  /* 0x0000007f04057812 */ /* 0x041fe200078ec0ff */
[----:B------:R-:W-:-:S03]  /*10640*/  IMAD.SHL.U32 R4, R4, 0x10, RZ ;  /* 0x0000001004047824 */ /* 0x000fc600078e00ff */
[----:B------:R-:W-:-:S04]  /*10650*/  SHF.R.U32.HI R5, RZ, 0x3, R5 ;  /* 0x00000003ff057819 */ /* 0x000fc80000011605 */
[----:B------:R-:W-:Y:S02]  /*10660*/  LOP3.LUT R4, R5, 0x70, R4, 0xf8, !PT ;  /* 0x0000007005047812 */ /* 0x000fe400078ef804 */
[----:B------:R-:W0:Y:S02]  /*10670*/  @P0 LDC R5, c[0x0][0x44c] ;  /* 0x00011300ff050b82 */ /* 0x000e240000000800 */
[----:B------:R-:W-:-:S05]  /*10680*/  LOP3.LUT R0, R4, R17, RZ, 0xfc, !PT ;  /* 0x0000001104007212 */ /* 0x000fca00078efcff */
[----:B------:R-:W-:Y:S02]  /*10690*/  IMAD.MOV.U32 R4, RZ, RZ, R0 ;  /* 0x000000ffff047224 */ /* 0x000fe400078e0000 */
[----:B0-----:R-:W-:-:S05]  /*106a0*/  @P0 IMAD.HI.U32 R5, R0, R5, RZ ;  /* 0x0000000500050227 */ /* 0x001fca00078e00ff */
[----:B-1----:R-:W-:-:S05]  /*106b0*/  @P0 SHF.R.U32.HI R4, RZ, R6, R5 ;  /* 0x00000006ff040219 */ /* 0x002fca0000011605 */
[----:B------:R-:W-:Y:S02]  /*106c0*/  IMAD.MOV R5, RZ, RZ, -R4 ;  /* 0x000000ffff057224 */ /* 0x000fe400078e0a04 */
[----:B------:R-:W-:-:S04]  /*106d0*/  IMAD.WIDE.U32 R2, R4, UR4, R2 ;  /* 0x0000000404027c25 */ /* 0x000fc8000f8e0002 */
[----:B------:R-:W-:Y:S01]  /*106e0*/  IMAD R0, R7, R5, R0 ;  /* 0x0000000507007224 */ /* 0x000fe200078e0200 */
[----:B------:R-:W-:-:S05]  /*106f0*/  SHF.R.S32.HI R5, RZ, 0x1f, R4 ;  /* 0x0000001fff057819 */ /* 0x000fca0000011404 */
[----:B------:R-:W-:-:S04]  /*10700*/  IMAD R5, R5, UR4, RZ ;  /* 0x0000000405057c24 */ /* 0x000fc8000f8e02ff */
[----:B------:R-:W-:Y:S01]  /*10710*/  IMAD R4, R4, UR5, R5 ;  /* 0x0000000504047c24 */ /* 0x000fe2000f8e0205 */
[----:B------:R-:W-:-:S03]  /*10720*/  ULDC.64 UR4, c[0x0][0x2c8] ;  /* 0x0000b20000047ab9 */ /* 0x000fc60000000a00 */
[----:B------:R-:W-:Y:S01]  /*10730*/  IMAD.IADD R3, R3, 0x1, R4 ;  /* 0x0000000103037824 */ /* 0x000fe200078e0204 */
[----:B------:R-:W-:Y:S01]  /*10740*/  SHF.R.S32.HI R4, RZ, 0x1f, R0 ;  /* 0x0000001fff047819 */ /* 0x000fe20000011400 */
[----:B------:R-:W-:-:S04]  /*10750*/  IMAD.WIDE.U32 R2, R0, UR4, R2 ;  /* 0x0000000400027c25 */ /* 0x000fc8000f8e0002 */
[----:B------:R-:W-:Y:S01]  /*10760*/  IMAD R4, R4, UR4, RZ ;  /* 0x0000000404047c24 */ /* 0x000fe2000f8e02ff */
[----:B------:R-:W-:Y:S02]  /*10770*/  ULDC UR4, c[0x0][0x2b8] ;  /* 0x0000ae0000047ab9 */ /* 0x000fe40000000800 */
[----:B------:R-:W-:Y:S01]  /*10780*/  ISETP.GE.AND P3, PT, R9, UR4, PT ;  /* 0x0000000409007c0c */ /* 0x000fe2000bf66270 */
[----:B------:R-:W-:Y:S01]  /*10790*/  IMAD R0, R0, UR5, R4 ;  /* 0x0000000500007c24 */ /* 0x000fe2000f8e0204 */
[----:B------:R0:W5:Y:S01]  /*107a0*/  LDL R9, [R1+0x24] ;  /* 0x0000240001097983 */ /* 0x0001620000100800 */
[----:B------:R-:W-:Y:S02]  /*107b0*/  LEA R4, P4, R2, UR6, 0x1 ;  /* 0x0000000602047c11 */ /* 0x000fe4000f8808ff */
[----:B------:R-:W-:Y:S01]  /*107c0*/  IMAD.IADD R0, R3, 0x1, R0 ;  /* 0x0000000103007824 */ /* 0x000fe200078e0200 */
[----:B------:R-:W-:Y:S02]  /*107d0*/  ISETP.GE.AND P0, PT, R10, UR4, PT ;  /* 0x000000040a007c0c */ /* 0x000fe4000bf06270 */
[----:B------:R-:W-:-:S02]  /*107e0*/  ISETP.GE.AND P1, PT, R12, UR4, PT ;  /* 0x000000040c007c0c */ /* 0x000fc4000bf26270 */
[----:B------:R-:W-:Y:S01]  /*107f0*/  ISETP.GE.AND P2, PT, R11, UR4, PT ;  /* 0x000000040b007c0c */ /* 0x000fe2000bf46270 */
[----:B------:R-:W-:Y:S01]  /*10800*/  UMOV UR4, 0xffffffff ;  /* 0xffffffff00047882 */ /* 0x000fe20000000000 */
[----:B------:R-:W-:Y:S02]  /*10810*/  LEA.HI.X R0, R2, UR7, R0, 0x1, P4 ;  /* 0x0000000702007c11 */ /* 0x000fe4000a0f0c00 */
[----:B0-----:R-:W-:Y:S09]  /*10820*/  BRA.DIV UR4, `(.L_x_461) ;  /* 0x0000004e04687947 */ /* 0x001ff2000b800000 */
[----:B------:R-:W0:Y:S02]  /*10830*/  S2R R6, SR_TID.X ;  /* 0x0000000000067919 */ /* 0x000e240000002100 */
[----:B0-----:R-:W-:Y:S02]  /*10840*/  LOP3.LUT R8, R6, 0x7f, RZ, 0xc0, !PT ;  /* 0x0000007f06087812 */ /* 0x001fe400078ec0ff */
[----:B------:R-:W2:Y:S01]  /*10850*/  LDL.LU R6, [R1+0x3c] ;  /* 0x00003c0001067983 */ /* 0x000ea20000300800 */
[----:B------:R-:W-:Y:S01]  /*10860*/  ULDC.64 UR4, c[0x0][0x208] ;  /* 0x0000820000047ab9 */ /* 0x000fe20000000a00 */
[----:B------:R-:W-:-:S05]  /*10870*/  SHF.R.U32.HI R8, RZ, 0x3, R8 ;  /* 0x00000003ff087819 */ /* 0x000fca0000011608 */
[----:B------:R-:W-:Y:S02]  /*10880*/  IMAD.IADD R2, R8, 0x1, R17 ;  /* 0x0000000108027824 */ /* 0x000fe400078e0211 */
[----:B------:R-:W-:Y:S02]  /*10890*/  SHFL.IDX PT, R8, R0, 0x6, 0x181f ;  /* 0x00d81f0000087f89 */ /* 0x000fe400000e0000 */
[----:B------:R-:W-:Y:S02]  /*108a0*/  VIADD R5, R2, 0x10 ;  /* 0x0000001002057836 */ /* 0x000fe40000000000 */
[----:B--2---:R-:W-:Y:S02]  /*108b0*/  IMAD R3, R6, R7, RZ ;  /* 0x0000000706037224 */ /* 0x004fe400078e02ff */
[----:B------:R-:W0:Y:S03]  /*108c0*/  SHFL.IDX PT, R7, R4, RZ, 0x181f ;  /* 0x00181fff04077589 */ /* 0x000e2600000e0000 */
[----:B------:R-:W-:Y:S01]  /*108d0*/  ISETP.GE.AND P5, PT, R2, R3, PT ;  /* 0x000000030200720c */ /* 0x000fe20003fa6270 */
[----:B------:R-:W1:-:S12]  /*108e0*/  SHFL.IDX PT, R6, R0, RZ, 0x181f ;  /* 0x00181fff00067589 */ /* 0x000e5800000e0000 */
[----:B0-----:R-:W-:-:S05]  /*108f0*/  @!P5 LEA R7, P4, R10, R7, 0x1 ;  /* 0x000000070a07d211 */ /* 0x001fca00078808ff */
[----:B-1----:R-:W-:-:S05]  /*10900*/  @!P5 IMAD.X R6, RZ, RZ, R6, P4 ;  /* 0x000000ffff06d224 */ /* 0x002fca00020e0606 */
[----:B------:R-:W-:-:S04]  /*10910*/  @!P5 LOP3.LUT R7, R7, R6, RZ, 0x3c, !PT ;  /* 0x000000060707d212 */ /* 0x000fc800078e3cff */
[----:B------:R-:W-:-:S04]  /*10920*/  @!P5 LOP3.LUT R6, R7, R6, RZ, 0x3c, !PT ;  /* 0x000000060706d212 */ /* 0x000fc800078e3cff */
[----:B------:R-:W-:-:S05]  /*10930*/  @!P5 LOP3.LUT R7, R7, R6, RZ, 0x3c, !PT ;  /* 0x000000060707d212 */ /* 0x000fca00078e3cff */
[----:B-----5:R-:W-:Y:S04]  /*10940*/  @!P5 LDGSTS.E.BYPASS.LTC128B.128 [R9+0x14400], desc[UR4][R6.64], !P0 ;  /* 0x144000000609dfae */ /* 0x020fe8000c101d44 */
[----:B------:R-:W-:Y:S04]  /*10950*/  @!P5 LDGSTS.E.BYPASS.LTC128B.128 [R9+0x18400], desc[UR4][R6.64+0x80], !P1 ;  /* 0x184000800609dfae */ /* 0x000fe8000c901d44 */
[----:B------:R-:W-:Y:S04]  /*10960*/  @!P5 LDGSTS.E.BYPASS.LTC128B.128 [R9+0x1c400], desc[UR4][R6.64+0x100], !P2 ;  /* 0x1c4001000609dfae */ /* 0x000fe8000d101d44 */
[----:B------:R0:W-:Y:S01]  /*10970*/  @!P5 LDGSTS.E.BYPASS.LTC128B.128 [R9+0x20400], desc[UR4][R6.64+0x180], !P3 ;  /* 0x204001800609dfae */ /* 0x0001e2000d901d44 */
[----:B------:R-:W-:-:S03]  /*10980*/  ISETP.GE.AND P5, PT, R5, R3, PT ;  /* 0x000000030500720c */ /* 0x000fc60003fa6270 */
[----:B------:R-:W1:Y:S04]  /*10990*/  SHFL.IDX PT, R5, R4, 0x1, 0x181f ;  /* 0x00381f0004057f89 */ /* 0x000e6800000e0000 */
[----:B0-----:R-:W0:Y:S06]  /*109a0*/  SHFL.IDX PT, R6, R0, 0x1, 0x181f ;  /* 0x00381f0000067f89 */ /* 0x001e2c00000e0000 */
[----:B-1----:R-:W-:-:S05]  /*109b0*/  @!P5 LEA R5, P4, R10, R5, 0x1 ;  /* 0x000000050a05d211 */ /* 0x002fca00078808ff */
[----:B0-----:R-:W-:-:S04]  /*109c0*/  @!P5 IMAD.X R6, RZ, RZ, R6, P4 ;  /* 0x000000ffff06d224 */ /* 0x001fc800020e0606 */
[----:B------:R-:W-:Y:S02]  /*109d0*/  @!P5 IMAD.MOV.U32 R7, RZ, RZ, R6 ;  /* 0x000000ffff07d224 */ /* 0x000fe400078e0006 */
[----:B------:R-:W-:Y:S01]  /*109e0*/  @!P5 IMAD.MOV.U32 R6, RZ, RZ, R5 ;  /* 0x000000ffff06d224 */ /* 0x000fe200078e0005 */
[----:B------:R-:W-:-:S04]  /*109f0*/  IADD3 R5, R2, 0x20, RZ ;  /* 0x0000002002057810 */ /* 0x000fc80007ffe0ff */
[----:B------:R-:W-:Y:S04]  /*10a00*/  @!P5 LDGSTS.E.BYPASS.LTC128B.128 [R9+0x14c00], desc[UR4][R6.64], !P0 ;  /* 0x14c000000609dfae */ /* 0x000fe8000c101d44 */
        /* <DEDUP_REMOVED lines=9> */
[----:B------:R-:W-:Y:S02]  /*10aa0*/  @!P5 IMAD.MOV.U32 R6, RZ, RZ, R5 ;  /* 0x000000ffff06d224 */ /* 0x000fe400078e0005 */
[----:B------:R-:W-:-:S03]  /*10ab0*/  VIADD R5, R2, 0x30 ;  /* 0x0000003002057836 */ /* 0x000fc60000000000 */
        /* <DEDUP_REMOVED lines=42> */
[----:B------:R-:W2:Y:S06]  /*10d60*/  SHFL.IDX PT, R4, R4, 0x7, 0x181f ;  /* 0x00f81f0004047f89 */ /* 0x000eac00000e0000 */
[----:B-1----:R-:W-:-:S05]  /*10d70*/  @!P5 LEA R5, P4, R10, R5, 0x1 ;  /* 0x000000050a05d211 */ /* 0x002fca00078808ff */
[----:B0-----:R-:W-:-:S04]  /*10d80*/  @!P5 IMAD.X R6, RZ, RZ, R8, P4 ;  /* 0x000000ffff06d224 */ /* 0x001fc800020e0608 */
[----:B------:R-:W-:Y:S02]  /*10d90*/  @!P5 IMAD.MOV.U32 R7, RZ, RZ, R6 ;  /* 0x000000ffff07d224 */ /* 0x000fe400078e0006 */
[----:B------:R-:W-:Y:S02]  /*10da0*/  @!P5 IMAD.MOV.U32 R6, RZ, RZ, R5 ;  /* 0x000000ffff06d224 */ /* 0x000fe400078e0005 */
[----:B------:R0:W1:Y:S04]  /*10db0*/  SHFL.IDX PT, R5, R0, 0x7, 0x181f ;  /* 0x00f81f0000057f89 */ /* 0x00006800000e0000 */
[----:B------:R0:W-:Y:S04]  /*10dc0*/  @!P5 LDGSTS.E.BYPASS.LTC128B.128 [R9+0x17400], desc[UR4][R6.64], !P0 ;  /* 0x174000000609dfae */ /* 0x0001e8000c101d44 */
[----:B------:R0:W-:Y:S04]  /*10dd0*/  @!P5 LDGSTS.E.BYPASS.LTC128B.128 [R9+0x1b400], desc[UR4][R6.64+0x80], !P1 ;  /* 0x1b4000800609dfae */ /* 0x0001e8000c901d44 */
[----:B------:R0:W-:Y:S04]  /*10de0*/  @!P5 LDGSTS.E.BYPASS.LTC128B.128 [R9+0x1f400], desc[UR4][R6.64+0x100], !P2 ;  /* 0x1f4001000609dfae */ /* 0x0001e8000d101d44 */
[----:B--2---:R0:W-:Y:S02]  /*10df0*/  @!P5 LDGSTS.E.BYPASS.LTC128B.128 [R9+0x23400], desc[UR4][R6.64+0x180], !P3 ;  /* 0x234001800609dfae */ /* 0x0041e4000d901d44 */
.L_x_591:
[----:B------:R-:W-:Y:S01]  /*10e00*/  VIADD R2, R2, 0x70 ;  /* 0x0000007002027836 */ /* 0x000fe20000000000 */
[----:B------:R-:W-:Y:S04]  /*10e10*/  BSSY B0, `(.L_x_462) ;  /* 0x000000d000007945 */ /* 0x000fe80003800000 */
[----:B------:R-:W-:-:S13]  /*10e20*/  ISETP.GE.AND P4, PT, R2, R3, PT ;  /* 0x000000030200720c */ /* 0x000fda0003f86270 */
[----:B------:R-:W-:Y:S05]  /*10e30*/  @P4 BRA `(.L_x_463) ;  /* 0x0000000000284947 */ /* 0x000fea0003800000 */
[----:B------:R-:W-:Y:S01]  /*10e40*/  LEA R2, P4, R10, R4, 0x1 ;  /* 0x000000040a027211 */ /* 0x000fe200078808ff */
[----:B------:R-:W-:-:S04]  /*10e50*/  ULDC.64 UR4, c[0x0][0x208] ;  /* 0x0000820000047ab9 */ /* 0x000fc80000000a00 */
[----:B-1----:R-:W-:-:S05]  /*10e60*/  IMAD.X R3, RZ, RZ, R5, P4 ;  /* 0x000000ffff037224 */ /* 0x002fca00020e0605 */
[----:B------:R-:W-:Y:S01]  /*10e70*/  @!PT LDS RZ, [RZ] ;  /* 0x00000000fffff984 */ /* 0x000fe20000000800 */
[----:B------:R-:W-:Y:S01]  /*10e80*/  @!PT LDS RZ, [RZ] ;  /* 0x00000000fffff984 */ /* 0x000fe20000000800 */
[----:B------:R-:W-:Y:S01]  /*10e90*/  @!PT LDS RZ, [RZ] ;  /* 0x00000000fffff984 */ /* 0x000fe20000000800 */
[----:B------:R2:W-:Y:S04]  /*10ea0*/  LDGSTS.E.BYPASS.LTC128B.128 [R9+0x17c00], desc[UR4][R2.64], !P0 ;  /* 0x17c0000002097fae */ /* 0x0005e8000c101d44 */
[----:B------:R2:W-:Y:S04]  /*10eb0*/  LDGSTS.E.BYPASS.LTC128B.128 [R9+0x1bc00], desc[UR4][R2.64+0x80], !P1 ;  /* 0x1bc0008002097fae */ /* 0x0005e8000c901d44 */
[----:B------:R2:W-:Y:S04]  /*10ec0*/  LDGSTS.E.BYPASS.LTC128B.128 [R9+0x1fc00], desc[UR4][R2.64+0x100], !P2 ;  /* 0x1fc0010002097fae */ /* 0x0005e8000d101d44 */
[----:B------:R2:W-:Y:S02]  /*10ed0*/  LDGSTS.E.BYPASS.LTC128B.128 [R9+0x23c00], desc[UR4][R2.64+0x180], !P3 ;  /* 0x23c0018002097fae */ /* 0x0005e4000d901d44 */
.L_x_463:
[----:B------:R-:W-:Y:S05]  /*10ee0*/  BSYNC B0 ;  /* 0x0000000000007941 */ /* 0x000fea0003800000 */
.L_x_462:
[----:B0-2---:R-:W2:Y:S01]  /*10ef0*/  LDL R9, [R1+0x4] ;  /* 0x0000040001097983 */ /* 0x005ea20000100800 */
[----:B------:R-:W-:Y:S01]  /*10f00*/  PLOP3.LUT P0, PT, PT, PT, PT, 0x80, 0x0 ;  /* 0x000000000000781c */ /* 0x000fe20003f0f070 */
[----:B------:R-:W-:Y:S01]  /*10f10*/  NOP ;  /* 0x0000000000007918 */ /* 0x000fe20000000000 */
[----:B--2---:R-:W-:-:S11]  /*10f20*/  VIADD R6, R9, 0x38800 ;  /* 0x0003880009067836 */ /* 0x004fd60000000000 */
.L_x_464:
[----:B------:R-:W2:Y:S01]  /*10f30*/  LDL R2, [R1+0x4] ;  /* 0x0000040001027983 */ /* 0x000ea20000100800 */
[----:B------:R-:W-:Y:S02]  /*10f40*/  PLOP3.LUT P1, PT, P1, P0, PT, 0xa2, 0x0 ;  /* 0x000000000000781c */ /* 0x000fe40000f21472 */
[----:B--2---:R-:W-:-:S08]  /*10f50*/  @P0 R2UR P1, UR4, R2 ;  /* 0x00000000020402ca */ /* 0x004fd00000020000 */
[----:B------:R-:W-:-:S05]  /*10f60*/  @P0 PLOP3.LUT P0, PT, P1, PT, PT, 0x80, 0x0 ;  /* 0x000000000000081c */ /* 0x000fca0000f0f070 */
[----:B------:R-:W-:Y:S01]  /*10f70*/  @!P1 SYNCS.ARRIVE.TRANS64.RED.A0T1 RZ, [UR4+0x38800], RZ ;  /* 0x038800ffffff99a7 */ /* 0x000fe20008200404 */
[----:B------:R-:W-:Y:S07]  /*10f80*/  @!P1 ARRIVES.LDGSTSBAR.64.TRANSCNT [UR4+0x38800] ;  /* 0x03880000ff0099b0 */ /* 0x000fee0008000a84 */
[----:B------:R-:W-:Y:S05]  /*10f90*/  @P0 BRA.U.ANY `(.L_x_464) ;  /* 0xfffffffd00e40947 */ /* 0x000fea000393ffff */
[----:B------:R-:W2:Y:S02]  /*10fa0*/  LDL.LU R3, [R1+0x50] ;  /* 0x0000500001037983 */ /* 0x000ea40000300800 */
[----:B--2---:R-:W-:-:S05]  /*10fb0*/  VIADD R3, R3, 0x1 ;  /* 0x0000000103037836 */ /* 0x004fca0000000000 */
[----:B------:R0:W-:Y:S01]  /*10fc0*/  STL [R1+0x50], R3 ;  /* 0x0000500301007387 */ /* 0x0001e20000100800 */
[----:B------:R-:W-:-:S04]  /*10fd0*/  LEA.HI R0, R3, R3, RZ, 0x1 ;  /* 0x0000000303007211 */ /* 0x000fc800078f08ff */
[----:B------:R-:W-:-:S05]  /*10fe0*/  LOP3.LUT R0, R0, 0xfffffffe, RZ, 0xc0, !PT ;  /* 0xfffffffe00007812 */ /* 0x000fca00078ec0ff */
[----:B------:R-:W-:-:S05]  /*10ff0*/  IMAD.IADD R0, R3, 0x1, -R0 ;  /* 0x0000000103007824 */ /* 0x000fca00078e0a00 */
[----:B------:R-:W-:Y:S01]  /*11000*/  SHF.L.U32 R0, R0, 0x1f, RZ ;  /* 0x0000001f00007819 */ /* 0x000fe200000006ff */
[----:B------:R-:W-:Y:S01]  /*11010*/  NOP ;  /* 0x0000000000007918 */ /* 0x000fe20000000000 */
[----:B------:R0:W-:Y:S01]  /*11020*/  SYNCS.ARRIVE.TRANS64.A1T0 RZ, [R2+URZ+0x38800], RZ ;  /* 0x038800ff02ff79a7 */ /* 0x0001e2000810003f */
[----:B------:R-:W-:Y:S01]  /*11030*/  BSSY B0, `(.L_x_465) ;  /* 0x0000003000007945 */ /* 0x000fe20003800000 */
[----:B------:R-:W2:Y:S03]  /*11040*/  SYNCS.PHASECHK.TRANS64.TRYWAIT P0, [R2+URZ+0x38820], R0 ;  /* 0x03882000020075a7 */ /* 0x000ea6000800017f */
[----:B0-2---:R-:W-:Y:S05]  /*11050*/  @!P0 BRA `(.L_x_466) ;  /* 0x0000005000648947 */ /* 0x005fea0003800000 */
.L_x_592:
[----:B------:R-:W-:Y:S05]  /*11060*/  BSYNC B0 ;  /* 0x0000000000007941 */ /* 0x000fea0003800000 */
.L_x_465:
[----:B0-----:R-:W2:Y:S01]  /*11070*/  LDL.LU R2, [R1+0x40] ;  /* 0x0000400001027983 */ /* 0x001ea20000300800 */
[----:B------:R-:W-:Y:S01]  /*11080*/  BSSY B0, `(.L_x_467) ;  /* 0x00002bb000007945 */ /* 0x000fe20003800000 */
[----:B--2---:R-:W-:-:S13]  /*11090*/  ISETP.GE.AND P0, PT, R2, 0x51, PT ;  /* 0x000000510200780c */ /* 0x004fda0003f06270 */
[----:B------:R-:W-:Y:S05]  /*110a0*/  @!P0 BRA `(.L_x_468) ;  /* 0x0000002800e08947 */ /* 0x000fea0003800000 */
[----:B------:R-:W2:Y:S01]  /*110b0*/  LDL R2, [R1+0x30] ;  /* 0x0000300001027983 */ /* 0x000ea20000100800 */
[----:B------:R-:W-:Y:S01]  /*110c0*/  IMAD.MOV.U32 R0, RZ, RZ, 0x1 ;  /* 0x00000001ff007424 */ /* 0x000fe200078e00ff */
[----:B------:R-:W-:Y:S01]  /*110d0*/  BSSY B2, `(.L_x_469) ;  /* 0x00000ef000027945 */ /* 0x000fe20003800000 */
[----:B--2---:R-:W-:-:S05]  /*110e0*/  IMAD.MOV R9, RZ, RZ, -R2 ;  /* 0x000000ffff097224 */ /* 0x004fca00078e0a02 */
[----:B------:R-:W-:-:S05]  /*110f0*/  VIADDMNMX R9, R9, R0, 0xffffffff, !PT ;  /* 0xffffffff09097446 */ /* 0x000fca0007800100 */
[----:B------:R-:W-:-:S05]  /*11100*/  IMAD.IADD R0, R2, 0x1, R9 ;  /* 0x0000000102007824 */ /* 0x000fca00078e0209 */
[----:B------:R-:W-:-:S04]  /*11110*/  LOP3.LUT R0, R0, 0x1, RZ, 0xc0, !PT ;  /* 0x0000000100007812 */ /* 0x000fc800078ec0ff */
[----:B------:R-:W-:Y:S01]  /*11120*/  ISETP.NE.U32.AND P0, PT, R0, 0x1, PT ;  /* 0x000000010000780c */ /* 0x000fe20003f05070 */
[----:B------:R-:W-:-:S12]  /*11130*/  VIADD R0, R2, 0xfffffffe ;  /* 0xfffffffe02007836 */ /* 0x000fd80000000000 */
[----:B------:R-:W-:Y:S05]  /*11140*/  @P0 BRA `(.L_x_470) ;  /* 0x0000000c009c0947 */ /* 0x000fea0003800000 */
[----:B------:R-:W2:Y:S04]  /*11150*/  LDL R4, [R1+0x20] ;  /* 0x0000200001047983 */ /* 0x000ea80000100800 */
[----:B------:R-:W3:Y:S04]  /*11160*/  LDL R3, [R1+0x8] ;  /* 0x0000080001037983 */ /* 0x000ee80000100800 */
[----:B------:R-:W4:Y:S01]  /*11170*/  LDL R2, [R1+0x10] ;  /* 0x0000100001027983 */ /* 0x000f220000100800 */
[----:B------:R-:W-:Y:S01]  /*11180*/  BSSY B1, `(.L_x_471) ;  /* 0x00000df000017945 */ /* 0x000fe20003800000 */
[----:B--2---:R-:W-:Y:S01]  /*11190*/  ISETP.NE.AND P1, PT, R4, RZ, PT ;  /* 0x000000ff0400720c */ /* 0x004fe20003f25270 */
[----:B---3--:R-:W-:-:S05]  /*111a0*/  VIADD R8, R3, 0x1 ;  /* 0x0000000103087836 */ /* 0x008fca0000000000 */
[----:B------:R-:W-:-:S04]  /*111b0*/  ISETP.NE.AND P0, PT, R8, 0x2, PT ;  /* 0x000000020800780c */ /* 0x000fc80003f05270 */
[----:B------:R-:W-:Y:S02]  /*111c0*/  SEL R10, RZ, 0x1, P0 ;  /* 0x00000001ff0a7807 */ /* 0x000fe40000000000 */
[----:B------:R-:W-:Y:S02]  /*111d0*/  SEL R8, R8, RZ, P0 ;  /* 0x000000ff08087207 */ /* 0x000fe40000000000 */
[----:B----4-:R-:W-:Y:S01]  /*111e0*/  LOP3.LUT R10, R2, R10, RZ, 0x3c, !PT ;  /* 0x0000000a020a7212 */ /* 0x010fe200078e3cff */
[----:B------:R-:W-:Y:S06]  /*111f0*/  @!P1 BRA `(.L_x_472) ;  /* 0x0000000c005c9947 */ /* 0x000fec0003800000 */
[----:B-1----:R0:W5:Y:S01]  /*11200*/  LDL R5, [R1] ;  /* 0x0000000001057983 */ /* 0x0021620000100800 */
[----:B------:R-:W-:Y:S02]  /*11210*/  ULDC.64 UR4, c[0x0][0x418] ;  /* 0x0001060000047ab9 */ /* 0x000fe40000000a00 */
[----:B------:R-:W-:-:S04]  /*11220*/  ISETP.NE.U32.AND P0, PT, RZ, UR4, PT ;  /* 0x00000004ff007c0c */ /* 0x000fc8000bf05070 */
[----:B------:R-:W-:-:S13]  /*11230*/  ISETP.NE.AND.EX P0, PT, RZ, UR5, PT, P0 ;  /* 0x00000005ff007c0c */ /* 0x000fda000bf05300 */
[----:B0-----:R-:W-:Y:S05]  /*11240*/  @!P0 BRA `(.L_x_473) ;  /* 0x0000000000508947 */ /* 0x001fea0003800000 */
[----:B------:R-:W2:Y:S01]  /*11250*/  LDL R11, [R1+0x1c] ;  /* 0x00001c00010b7983 */ /* 0x000ea20000100800 */
[----:B-----5:R-:W0:Y:S01]  /*11260*/  LDC R5, c[0x0][0x43c] ;  /* 0x00010f00ff057b82 */ /* 0x020e220000000800 */
[----:B------:R-:W-:Y:S02]  /*11270*/  ULDC.64 UR6, c[0x0][0x428] ;  /* 0x00010a0000067ab9 */ /* 0x000fe40000000a00 */
[----:B------:R-:W3:Y:S01]  /*11280*/  LDL R7, [R1+0xc] ;  /* 0x00000c0001077983 */ /* 0x000ee20000100800 */
        /* <DEDUP_REMOVED lines=8> */
[----:B------:R-:W-:Y:S01]  /*11310*/  SHF.R.S32.HI R3, RZ, 0x1f, R2 ;  /* 0x0000001fff037819 */ /* 0x000fe20000011402 */
[----:B--2---:R-:W-:-:S04]  /*11320*/  IMAD R4, R11, UR6, RZ ;  /* 0x000000060b047c24 */ /* 0x004fc8000f8e02ff */
[C---:B---3--:R-:W-:Y:S02]  /*11330*/  IMAD R4, R7.reuse, UR7, R4 ;  /* 0x0000000707047c24 */ /* 0x048fe4000f8e0204 */
[----:B------:R-:W-:-:S04]  /*11340*/  IMAD.WIDE.U32 R2, R7, UR6, R2 ;  /* 0x0000000607027c25 */ /* 0x000fc8000f8e0002 */
[----:B------:R-:W-:Y:S01]  /*11350*/  IMAD.IADD R3, R4, 0x1, R3 ;  /* 0x0000000104037824 */ /* 0x000fe200078e0203 */
[----:B------:R-:W-:-:S04]  /*11360*/  LEA R4, P0, R2, UR4, 0x2 ;  /* 0x0000000402047c11 */ /* 0x000fc8000f8010ff */
[----:B------:R-:W-:-:S06]  /*11370*/  LEA.HI.X R5, R2, UR5, R3, 0x2, P0 ;  /* 0x0000000502057c11 */ /* 0x000fcc00080f1403 */
[----:B------:R0:W5:Y:S03]  /*11380*/  LDG.E R5, desc[UR8][R4.64] ;  /* 0x0000000804057981 */ /* 0x000166000c1e1900 */
.L_x_473:
[----:B------:R-:W2:Y:S01]  /*11390*/  LDL R2, [R1+0x4] ;  /* 0x0000040001027983 */ /* 0x000ea20000100800 */
[----:B------:R-:W-:Y:S01]  /*113a0*/  BSSY B3, `(.L_x_474) ;  /* 0x0000005000037945 */ /* 0x000fe20003800000 */
[----:B--2---:R-:W-:Y:S01]  /*113b0*/  IMAD R3, R8, 0x8, R2 ;  /* 0x0000000808037824 */ /* 0x004fe200078e0202 */
[----:B------:R-:W-:-:S04]  /*113c0*/  SHF.L.U32 R2, R10, 0x1f, RZ ;  /* 0x0000001f0a027819 */ /* 0x000fc800000006ff */
[----:B------:R-:W1:Y:S02]  /*113d0*/  SYNCS.PHASECHK.TRANS64.TRYWAIT P0, [R3+URZ+0x38840], R2 ;  /* 0x03884002030075a7 */ /* 0x000e64000800017f */
[----:B-1----:R-:W-:Y:S05]  /*113e0*/  @!P0 BRA `(.L_x_475) ;  /* 0x0000004c00988947 */ /* 0x002fea0003800000 */
.L_x_593:
[----:B------:R-:W-:Y:S05]  /*113f0*/  BSYNC B3 ;  /* 0x0000000000037941 */ /* 0x000fea0003800000 */
.L_x_474:
[----:B0-----:R-:W0:Y:S01]  /*11400*/  S2R R4, SR_TID.X ;  /* 0x0000000000047919 */ /* 0x001e220000002100 */
[----:B------:R-:W-:Y:S01]  /*11410*/  BSSY B3, `(.L_x_476) ;  /* 0x000000b000037945 */ /* 0x000fe20003800000 */
[----:B0-----:R-:W-:-:S04]  /*11420*/  LOP3.LUT R4, R4, 0x7f, RZ, 0xc0, !PT ;  /* 0x0000007f04047812 */ /* 0x001fc800078ec0ff */
[----:B------:R-:W-:-:S13]  /*11430*/  ISETP.NE.AND P1, PT, R4, RZ, PT ;  /* 0x000000ff0400720c */ /* 0x000fda0003f25270 */
[----:B------:R-:W-:Y:S05]  /*11440*/  @P1 BRA `(.L_x_477) ;  /* 0x00000000001c1947 */ /* 0x000fea0003800000 */
[----:B------:R-:W0:Y:S01]  /*11450*/  S2R R4, SR_TID.X ;  /* 0x0000000000047919 */ /* 0x000e220000002100 */
[----:B-1----:R-:W-:-:S04]  /*11460*/  IMAD.MOV.U32 R2, RZ, RZ, 0xa000 ;  /* 0x0000a000ff027424 */ /* 0x002fc800078e00ff */
[----:B------:R2:W-:Y:S01]  /*11470*/  SYNCS.ARRIVE.TRANS64 RZ, [R3+URZ+0x38830], R2 ;  /* 0x0388300203ff79a7 */ /* 0x0005e2000800003f */
[----:B0-----:R-:W-:-:S04]  /*11480*/  LOP3.LUT R4, R4, 0x1f, RZ, 0xc0, !PT ;  /* 0x0000001f04047812 */ /* 0x001fc800078ec0ff */
[----:B------:R-:W-:-:S13]  /*11490*/  ISETP.NE.AND P0, PT, R4, RZ, PT ;  /* 0x000000ff0400720c */ /* 0x000fda0003f05270 */
[----:B--2---:R-:W-:Y:S05]  /*114a0*/  @!P0 BRA `(.L_x_477) ;  /* 0x0000000000048947 */ /* 0x004fea0003800000 */
[----:B------:R-:W-:Y:S01]  /*114b0*/  BPT.TRAP 0x1 ;  /* 0x000000040000795c */ /* 0x000fe20000300000 */
.L_x_477:
[----:B------:R-:W-:Y:S05]  /*114c0*/  BSYNC B3 ;  /* 0x0000000000037941 */ /* 0x000fea0003800000 */
.L_x_476:
[----:B------:R-:W2:Y:S04]  /*114d0*/  LDL R4, [R1+0x4] ;  /* 0x0000040001047983 */ /* 0x000ea80000100800 */
[----:B-1----:R-:W3:Y:S01]  /*114e0*/  LDL R2, [R1+0x18] ;  /* 0x0000180001027983 */ /* 0x002ee20000100800 */
[----:B------:R-:W-:Y:S01]  /*114f0*/  IMAD.MOV.U32 R11, RZ, RZ, RZ ;  /* 0x000000ffff0b7224 */ /* 0x000fe200078e00ff */
[----:B------:R-:W-:Y:S01]  /*11500*/  UIADD3 UR4, UP0, UR36, 0x370, URZ ;  /* 0x0000037024047890 */ /* 0x000fe2000ff1e03f */
[----:B------:R-:W-:Y:S01]  /*11510*/  PLOP3.LUT P0, PT, PT, PT, PT, 0x80, 0x0 ;  /* 0x000000000000781c */ /* 0x000fe20003f0f070 */
[----:B------:R-:W-:Y:S01]  /*11520*/  UMOV UR6, 0x0 ;  /* 0x0000000000067882 */ /* 0x000fe20000000000 */
[----:B------:R-:W-:Y:S01]  /*11530*/  IADD3 R3, R3, 0x38830, RZ ;  /* 0x0003883003037810 */ /* 0x000fe20007ffe0ff */
[----:B------:R-:W-:Y:S01]  /*11540*/  UIADD3.X UR5, URZ, UR37, URZ, UP0, !UPT ;  /* 0x000000253f057290 */ /* 0x000fe200087fe43f */
[----:B------:R-:W-:Y:S01]  /*11550*/  R2UR UR10, R11 ;  /* 0x000000000b0a72ca */ /* 0x000fe200000e0000 */
[----:B------:R-:W-:Y:S01]  /*11560*/  UMOV UR7, 0x14f00000 ;  /* 0x14f0000000077882 */ /* 0x000fe20000000000 */
[----:B--2---:R-:W-:-:S02]  /*11570*/  IMAD R4, R8, 0xa000, R4 ;  /* 0x0000a00008047824 */ /* 0x004fc400078e0204 */
[----:B---3--:R-:W-:Y:S02]  /*11580*/  IMAD R2, R0, 0x50, R2 ;  /* 0x0000005000027824 */ /* 0x008fe400078e0202 */
[----:B------:R-:W-:-:S09]  /*11590*/  VIADD R7, R4, 0x24400 ;  /* 0x0002440004077836 */ /* 0x000fd20000000000 */
.L_x_478:
        /* <DEDUP_REMOVED lines=16> */
.L_x_479:
        /* <DEDUP_REMOVED lines=16> */
.L_x_480:
        /* <DEDUP_REMOVED lines=16> */
.L_x_481:
        /* <DEDUP_REMOVED lines=10> */
[----:B------:R-:W2:Y:S04]  /*11940*/  LDL.LU R12, [R1+0x10] ;  /* 0x00001000010c7983 */ /* 0x000ea80000300800 */
[----:B------:R-:W3:Y:S01]  /*11950*/  LDL R7, [R1+0x8] ;  /* 0x0000080001077983 */ /* 0x000ee20000100800 */
[----:B------:R-:W-:Y:S01]  /*11960*/  BSSY B3, `(.L_x_482) ;  /* 0x0000005000037945 */ /* 0x000fe20003800000 */
[----:B--2---:R-:W-:Y:S01]  /*11970*/  SHF.L.U32 R2, R12, 0x1f, RZ ;  /* 0x0000001f0c027819 */ /* 0x004fe200000006ff */
[----:B---3--:R-:W-:-:S04]  /*11980*/  IMAD R3, R7, 0x8, R6 ;  /* 0x0000000807037824 */ /* 0x008fc800078e0206 */
[----:B------:R-:W0:Y:S02]  /*11990*/  SYNCS.PHASECHK.TRANS64.TRYWAIT P0, [R3+URZ+0x60], R2 ;  /* 0x00006002030075a7 */ /* 0x000e24000800017f */
[----:B0-----:R-:W-:Y:S05]  /*119a0*/  @!P0 BRA `(.L_x_483) ;  /* 0x00000048003c8947 */ /* 0x001fea0003800000 */
.L_x_594:
[----:B------:R-:W-:Y:S05]  /*119b0*/  BSYNC B3 ;  /* 0x0000000000037941 */ /* 0x000fea0003800000 */
.L_x_482:
[----:B------:R-:W-:Y:S01]  /*119c0*/  BSSY B3, `(.L_x_484) ;  /* 0x000000e000037945 */ /* 0x000fe20003800000 */
[----:B------:R-:W-:Y:S02]  /*119d0*/  IMAD.MOV.U32 R12, RZ, RZ, 0x0 ;  /* 0x00000000ff0c7424 */ /* 0x000fe400078e00ff */
[----:B------:R-:W-:Y:S01]  /*119e0*/  IMAD.MOV.U32 R13, RZ, RZ, 0x14f00000 ;  /* 0x14f00000ff0d7424 */ /* 0x000fe200078e00ff */
[----:B------:R-:W-:Y:S06]  /*119f0*/  @P1 BRA `(.L_x_485) ;  /* 0x0000000000281947 */ /* 0x000fec0003800000 */
[----:B0-----:R-:W2:Y:S04]  /*11a00*/  LDL R3, [R1+0x4] ;  /* 0x0000040001037983 */ /* 0x001ea80000100800 */
[----:B------:R-:W2:Y:S01]  /*11a10*/  LDL R7, [R1+0x8] ;  /* 0x0000080001077983 */ /* 0x000ea20000100800 */
[----:B------:R-:W0:Y:S02]  /*11a20*/  S2R R4, SR_TID.X ;  /* 0x0000000000047919 */ /* 0x000e240000002100 */
[----:B0-----:R-:W-:-:S04]  /*11a30*/  LOP3.LUT R4, R4, 0x1f, RZ, 0xc0, !PT ;  /* 0x0000001f04047812 */ /* 0x001fc800078ec0ff */
[----:B------:R-:W-:Y:S01]  /*11a40*/  ISETP.NE.AND P0, PT, R4, RZ, PT ;  /* 0x000000ff0400720c */ /* 0x000fe20003f05270 */
[----:B--2---:R-:W-:Y:S02]  /*11a50*/  IMAD R2, R7, 0x8, R3 ;  /* 0x0000000807027824 */ /* 0x004fe400078e0203 */
[----:B------:R-:W-:-:S04]  /*11a60*/  IMAD.MOV.U32 R3, RZ, RZ, 0xa000 ;  /* 0x0000a000ff037424 */ /* 0x000fc800078e00ff */
[----:B------:R1:W-:Y:S06]  /*11a70*/  SYNCS.ARRIVE.TRANS64 RZ, [R2+URZ+0x38850], R3 ;  /* 0x0388500302ff79a7 */ /* 0x0003ec000800003f */
[----:B------:R-:W-:Y:S05]  /*11a80*/  @!P0 BRA `(.L_x_485) ;  /* 0x0000000000048947 */ /* 0x000fea0003800000 */
[----:B------:R-:W-:Y:S01]  /*11a90*/  BPT.TRAP 0x1 ;  /* 0x000000040000795c */ /* 0x000fe20000300000 */
.L_x_485:
[----:B------:R-:W-:Y:S05]  /*11aa0*/  BSYNC B3 ;  /* 0x0000000000037941 */ /* 0x000fea0003800000 */
.L_x_484:
[----:B01----:R-:W2:Y:S01]  /*11ab0*/  LDL.LU R2, [R1+0x8] ;  /* 0x0000080001027983 */ /* 0x003ea20000300800 */
[----:B------:R-:W-:-:S03]  /*11ac0*/  R2UR UR10, R11 ;  /* 0x000000000b0a72ca */ /* 0x000fc600000e0000 */
[----:B------:R-:W3:Y:S04]  /*11ad0*/  LDL R7, [R1+0x18] ;  /* 0x0000180001077983 */ /* 0x000ee80000100800 */
[----:B------:R-:W3:Y:S04]  /*11ae0*/  LDL.LU R4, [R1+0x14] ;  /* 0x0000140001047983 */ /* 0x000ee80000300800 */
[----:B------:R-:W2:Y:S01]  /*11af0*/  LDL R11, [R1+0x4] ;  /* 0x00000400010b7983 */ /* 0x000ea20000100800 */
[----:B------:R-:W-:Y:S01]  /*11b00*/  R2UR UR6, R12 ;  /* 0x000000000c0672ca */ /* 0x000fe200000e0000 */
[----:B------:R-:W-:Y:S01]  /*11b10*/  UIADD3 UR4, UP0, UR36, 0x470, URZ ;  /* 0x0000047024047890 */ /* 0x000fe2000ff1e03f */
[----:B------:R-:W-:-:S02]  /*11b20*/  R2UR UR7, R13 ;  /* 0x000000000d0772ca */ /* 0x000fc400000e0000 */
[----:B------:R-:W-:Y:S01]  /*11b30*/  PLOP3.LUT P0, PT, PT, PT, PT, 0x80, 0x0 ;  /* 0x000000000000781c */ /* 0x000fe20003f0f070 */
[----:B------:R-:W-:Y:S01]  /*11b40*/  UIADD3.X UR5, URZ, UR37, URZ, UP0, !UPT ;  /* 0x000000253f057290 */ /* 0x000fe200087fe43f */
[----:B---3--:R-:W-:Y:S02]  /*11b50*/  IMAD R4, R4, 0x50, R7 ;  /* 0x0000005004047824 */ /* 0x008fe400078e0207 */
[C-C-:B--2---:R-:W-:Y:S02]  /*11b60*/  IMAD R3, R2.reuse, 0x8, R11.reuse ;  /* 0x0000000802037824 */ /* 0x144fe400078e020b */
[----:B------:R-:W-:Y:S02]  /*11b70*/  IMAD R2, R2, 0xa000, R11 ;  /* 0x0000a00002027824 */ /* 0x000fe400078e020b */
[----:B------:R-:W-:Y:S02]  /*11b80*/  VIADD R3, R3, 0x38850 ;  /* 0x0003885003037836 */ /* 0x000fe40000000000 */
[----:B------:R-:W-:-:S07]  /*11b90*/  VIADD R7, R2, 0x400 ;  /* 0x0000040002077836 */ /* 0x000fce0000000000 */
.L_x_486:
[----:B------:R-:W2:Y:S01]  /*11ba0*/  LDL R11, [R1] ;  /* 0x00000000010b7983 */ /* 0x000ea20000100800 */
[----:B------:R-:W-:-:S13]  /*11bb0*/  @P0 ELECT P1, URZ, PT ;  /* 0x00000000003f082f */ /* 0x000fda0003820000 */
[----:B------:R-:W-:Y:S02]  /*11bc0*/  @P1 R2UR UR12, R18 ;  /* 0x00000000120c12ca */ /* 0x000fe400000e0000 */
[----:B------:R-:W-:Y:S02]  /*11bd0*/  @P1 R2UR UR11, R4 ;  /* 0x00000000040b12ca */ /* 0x000fe400000e0000 */
[----:B------:R-:W-:Y:S02]  /*11be0*/  @P1 R2UR UR9, R3 ;  /* 0x00000000030912ca */ /* 0x000fe400000e0000 */
[----:B------:R-:W-:Y:S02]  /*11bf0*/  @P1 R2UR UR8, R7 ;  /* 0x00000000070812ca */ /* 0x000fe400000e0000 */
[----:B------:R-:W-:Y:S02]  /*11c00*/  @P1 PLOP3.LUT P0, PT, P1, PT, PT, 0x8, 0x0 ;  /* 0x000000000000181c */ /* 0x000fe40000f0e170 */
[----:B--2---:R-:W-:-:S02]  /*11c10*/  @P1 R2UR UR13, R11 ;  /* 0x000000000b0d12ca */ /* 0x004fc400000e0000 */
[----:B------:R-:W-:-:S11]  /*11c20*/  PLOP3.LUT P1, PT, PT, PT, PT, 0x8, 0x0 ;  /* 0x000000000000781c */ /* 0x000fd60003f2e170 */
[----:B------:R0:W-:Y:S02]  /*11c30*/  UTMALDG.4D [UR8], [UR4], desc[UR6] ;  /* 0x00000608040075b4 */ /* 0x0001e40008019000 */
[----:B0-----:R-:W-:Y:S05]  /*11c40*/  @P0 BRA.U.ANY `(.L_x_486) ;  /* 0xfffffffd00d40947 */ /* 0x001fea000393ffff */
[----:B------:R-:W-:Y:S01]  /*11c50*/  R2UR UR10, R17 ;  /* 0x00000000110a72ca */ /* 0x000fe200000e0000 */
[----:B------:R-:W-:Y:S01]  /*11c60*/  VIADD R7, R2, 0x2c00 ;  /* 0x00002c0002077836 */ /* 0x000fe20000000000 */
[----:B------:R-:W-:Y:S02]  /*11c70*/  R2UR UR6, R12 ;  /* 0x000000000c0672ca */ /* 0x000fe400000e0000 */
[----:B------:R-:W-:Y:S02]  /*11c80*/  R2UR UR7, R13 ;  /* 0x000000000d0772ca */ /* 0x000fe400000e0000 */
[----:B------:R-:W-:-:S13]  /*11c90*/  PLOP3.LUT P0, PT, PT, PT, PT, 0x80, 0x0 ;  /* 0x000000000000781c */ /* 0x000fda0003f0f070 */
.L_x_487:
        /* <DEDUP_REMOVED lines=16> */
.L_x_488:
        /* <DEDUP_REMOVED lines=16> */
.L_x_489:
        /* <DEDUP_REMOVED lines=11> */
[----:B------:R0:W-:Y:S04]  /*11f50*/  STL [R1], R5 ;  /* 0x0000000501007387 */ /* 0x0001e80000100800 */
[----:B------:R0:W-:Y:S02]  /*11f60*/  STL [R1+0x14], R0 ;  /* 0x0000140001007387 */ /* 0x0001e40000100800 */
.L_x_472:
[----:B------:R-:W-:Y:S05]  /*11f70*/  BSYNC B1 ;  /* 0x0000000000017941 */ /* 0x000fea0003800000 */
.L_x_471:
[----:B0-----:R-:W2:Y:S04]  /*11f80*/  LDL.LU R0, [R1+0x30] ;  /* 0x0000300001007983 */ /* 0x001ea80000300800 */
[----:B------:R0:W-:Y:S04]  /*11f90*/  STL [R1+0x8], R8 ;  /* 0x0000080801007387 */ /* 0x0001e80000100800 */
[----:B------:R0:W-:Y:S02]  /*11fa0*/  STL [R1+0x10], R10 ;  /* 0x0000100a01007387 */ /* 0x0001e40000100800 */
[----:B0-2---:R-:W-:-:S07]  /*11fb0*/  VIADD R0, R0, 0xfffffffd ;  /* 0xfffffffd00007836 */ /* 0x005fce0000000000 */
.L_x_470:
[----:B------:R-:W-:Y:S05]  /*11fc0*/  BSYNC B2 ;  /* 0x0000000000027941 */ /* 0x000fea0003800000 */
.L_x_469:
[----:B------:R-:W2:Y:S01]  /*11fd0*/  LDL.LU R2, [R1+0x2c] ;  /* 0x00002c0001027983 */ /* 0x000ea20000300800 */
[----:B------:R-:W-:-:S05]  /*11fe0*/  IMAD.MOV R9, RZ, RZ, -R9 ;  /* 0x000000ffff097224 */ /* 0x000fca00078e0a09 */
[----:B--2---:R-:W-:-:S13]  /*11ff0*/  ISETP.NE.AND P0, PT, R2, R9, PT ;  /* 0x000000090200720c */ /* 0x004fda0003f05270 */
[----:B------:R-:W-:Y:S05]  /*12000*/  @!P0 BRA `(.L_x_468) ;  /* 0x0000001c00088947 */ /* 0x000fea0003800000 */
[----:B------:R0:W5:Y:S02]  /*12010*/  LDL R8, [R1] ;  /* 0x0000000001087983 */ /* 0x0001640000100800 */
.L_x_528:
[----:B--2---:R-:W2:Y:S04]  /*12020*/  LDL R4, [R1+0x20] ;  /* 0x0000200001047983 */ /* 0x004ea80000100800 */
[----:B---3--:R-:W3:Y:S04]  /*12030*/  LDL R3, [R1+0x8] ;  /* 0x0000080001037983 */ /* 0x008ee80000100800 */
[----:B------:R-:W4:Y:S01]  /*12040*/  LDL R2, [R1+0x10] ;  /* 0x0000100001027983 */ /* 0x000f220000100800 */
[----:B------:R-:W-:Y:S05]  /*12050*/  YIELD ;  /* 0x0000000000007946 */ /* 0x000fea0003800000 */
[----:B------:R-:W-:Y:S01]  /*12060*/  BSSY B1, `(.L_x_490) ;  /* 0x00000db000017945 */ /* 0x000fe20003800000 */
[----:B--2---:R-:W-:Y:S01]  /*12070*/  ISETP.NE.AND P1, PT, R4, RZ, PT ;  /* 0x000000ff0400720c */ /* 0x004fe20003f25270 */
[----:B---3--:R-:W-:-:S05]  /*12080*/  VIADD R4, R3, 0x1 ;  /* 0x0000000103047836 */ /* 0x008fca0000000000 */
[----:B------:R-:W-:-:S04]  /*12090*/  ISETP.NE.AND P0, PT, R4, 0x2, PT ;  /* 0x000000020400780c */ /* 0x000fc80003f05270 */
[----:B-1----:R-:W-:Y:S02]  /*120a0*/  SEL R5, RZ, 0x1, P0 ;  /* 0x00000001ff057807 */ /* 0x002fe40000000000 */
[----:B------:R-:W-:Y:S02]  /*120b0*/  SEL R4, R4, RZ, P0 ;  /* 0x000000ff04047207 */ /* 0x000fe40000000000 */
[----:B----4-:R-:W-:Y:S01]  /*120c0*/  LOP3.LUT R5, R2, R5, RZ, 0x3c, !PT ;  /* 0x0000000502057212 */ /* 0x010fe200078e3cff */
[----:B------:R-:W-:Y:S06]  /*120d0*/  @!P1 BRA `(.L_x_491) ;  /* 0x0000000c004c9947 */ /* 0x000fec0003800000 */
[----:B------:R-:W-:Y:S01]  /*120e0*/  ULDC.64 UR4, c[0x0][0x418] ;  /* 0x0001060000047ab9 */ /* 0x000fe20000000a00 */
[----:B------:R-:W-:Y:S01]  /*120f0*/  IMAD.MOV.U32 R7, RZ, RZ, R0 ;  /* 0x000000ffff077224 */ /* 0x000fe200078e0000 */
[----:B------:R-:W-:-:S04]  /*12100*/  ISETP.NE.U32.AND P0, PT, RZ, UR4, PT ;  /* 0x00000004ff007c0c */ /* 0x000fc8000bf05070 */
[----:B------:R-:W-:-:S13]  /*12110*/  ISETP.NE.AND.EX P0, PT, RZ, UR5, PT, P0 ;  /* 0x00000005ff007c0c */ /* 0x000fda000bf05300 */
[----:B------:R-:W-:Y:S05]  /*12120*/  @!P0 BRA `(.L_x_492) ;  /* 0x0000000000508947 */ /* 0x000fea0003800000 */
[----:B------:R-:W2:Y:S01]  /*12130*/  LDL R10, [R1+0x1c] ;  /* 0x00001c00010a7983 */ /* 0x000ea20000100800 */
[----:B-----5:R-:W1:Y:S01]  /*12140*/  LDC R8, c[0x0][0x43c] ;  /* 0x00010f00ff087b82 */ /* 0x020e620000000800 */
[----:B------:R-:W-:Y:S02]  /*12150*/  ULDC.64 UR6, c[0x0][0x428] ;  /* 0x00010a0000067ab9 */ /* 0x000fe40000000a00 */
[----:B------:R-:W3:Y:S01]  /*12160*/  LDL R9, [R1+0xc] ;  /* 0x00000c0001097983 */ /* 0x000ee20000100800 */
[----:B------:R-:W-:Y:S01]  /*12170*/  ULDC.64 UR8, c[0x0][0x208] ;  /* 0x0000820000087ab9 */ /* 0x000fe20000000a00 */
[----:B-1----:R-:W-:-:S13]  /*12180*/  ISETP.NE.AND P0, PT, R8, 0x1, PT ;  /* 0x000000010800780c */ /* 0x002fda0003f05270 */
[----:B------:R-:W1:Y:S02]  /*12190*/  @P0 LDC.64 R2, c[0x0][0x440] ;  /* 0x00011000ff020b82 */ /* 0x000e640000000a00 */
[----:B-1----:R-:W-:-:S04]  /*121a0*/  @P0 IMAD.HI.U32 R7, R0, R2, RZ ;  /* 0x0000000200070227 */ /* 0x002fc800078e00ff */
[----:B------:R-:W-:Y:S01]  /*121b0*/  IMAD.MOV.U32 R2, RZ, RZ, R0 ;  /* 0x000000ffff027224 */ /* 0x000fe200078e0000 */
[----:B------:R-:W-:-:S04]  /*121c0*/  @P0 SHF.R.U32.HI R2, RZ, R3, R7 ;  /* 0x00000003ff020219 */ /* 0x000fc80000011607 */
[--C-:B------:R-:W-:Y:S01]  /*121d0*/  SHF.R.S32.HI R3, RZ, 0x1f, R2.reuse ;  /* 0x0000001fff037819 */ /* 0x100fe20000011402 */
[----:B------:R-:W-:-:S04]  /*121e0*/  IMAD.MOV R7, RZ, RZ, -R2 ;  /* 0x000000ffff077224 */ /* 0x000fc800078e0a02 */
[----:B------:R-:W-:Y:S02]  /*121f0*/  IMAD R7, R8, R7, R0 ;  /* 0x0000000708077224 */ /* 0x000fe400078e0200 */
[----:B--2---:R-:W-:-:S04]  /*12200*/  IMAD R8, R10, UR6, RZ ;  /* 0x000000060a087c24 */ /* 0x004fc8000f8e02ff */
[C---:B---3--:R-:W-:Y:S02]  /*12210*/  IMAD R8, R9.reuse, UR7, R8 ;  /* 0x0000000709087c24 */ /* 0x048fe4000f8e0208 */
[----:B------:R-:W-:-:S04]  /*12220*/  IMAD.WIDE.U32 R2, R9, UR6, R2 ;  /* 0x0000000609027c25 */ /* 0x000fc8000f8e0002 */
[----:B------:R-:W-:Y:S01]  /*12230*/  IMAD.IADD R3, R8, 0x1, R3 ;  /* 0x0000000108037824 */ /* 0x000fe200078e0203 */
[----:B------:R-:W-:-:S04]  /*12240*/  LEA R8, P0, R2, UR4, 0x2 ;  /* 0x0000000402087c11 */ /* 0x000fc8000f8010ff */
[----:B------:R-:W-:-:S05]  /*12250*/  LEA.HI.X R9, R2, UR5, R3, 0x2, P0 ;  /* 0x0000000502097c11 */ /* 0x000fca00080f1403 */
[----:B------:R1:W5:Y:S04]  /*12260*/  LDG.E R8, desc[UR8][R8.64] ;  /* 0x0000000808087981 */ /* 0x000368000c1e1900 */
.L_x_492:
[----:B------:R-:W2:Y:S01]  /*12270*/  LDL R2, [R1+0x4] ;  /* 0x0000040001027983 */ /* 0x000ea20000100800 */
[----:B------:R-:W-:Y:S01]  /*12280*/  BSSY B2, `(.L_x_493) ;  /* 0x0000005000027945 */ /* 0x000fe20003800000 */
[----:B--2---:R-:W-:Y:S01]  /*12290*/  IMAD R3, R4, 0x8, R2 ;  /* 0x0000000804037824 */ /* 0x004fe200078e0202 */
[----:B------:R-:W-:-:S04]  /*122a0*/  SHF.L.U32 R2, R5, 0x1f, RZ ;  /* 0x0000001f05027819 */ /* 0x000fc800000006ff */
[----:B------:R-:W2:Y:S02]  /*122b0*/  SYNCS.PHASECHK.TRANS64.TRYWAIT P0, [R3+URZ+0x38840], R2 ;  /* 0x03884002030075a7 */ /* 0x000ea4000800017f */
[----:B--2---:R-:W-:Y:S05]  /*122c0*/  @!P0 BRA `(.L_x_494) ;  /* 0x0000004000088947 */ /* 0x004fea0003800000 */
.L_x_595:
[----:B------:R-:W-:Y:S05]  /*122d0*/  BSYNC B2 ;  /* 0x0000000000027941 */ /* 0x000fea0003800000 */
.L_x_493:
        /* <DEDUP_REMOVED lines=12> */
.L_x_496:
[----:B------:R-:W-:Y:S05]  /*123a0*/  BSYNC B2 ;  /* 0x0000000000027941 */ /* 0x000fea0003800000 */
.L_x_495:
[----:B------:R-:W3:Y:S04]  /*123b0*/  LDL R9, [R1+0x4] ;  /* 0x0000040001097983 */ /* 0x000ee80000100800 */
[----:B--2---:R-:W2:Y:S01]  /*123c0*/  LDL R2, [R1+0x18] ;  /* 0x0000180001027983 */ /* 0x004ea20000100800 */
        /* <DEDUP_REMOVED lines=8> */
[----:B---3--:R-:W-:-:S02]  /*12450*/  IMAD R9, R4, 0xa000, R9 ;  /* 0x0000a00004097824 */ /* 0x008fc400078e0209 */
[----:B--2---:R-:W-:Y:S02]  /*12460*/  IMAD R2, R7, 0x50, R2 ;  /* 0x0000005007027824 */ /* 0x004fe400078e0202 */
[----:B------:R-:W-:-:S08]  /*12470*/  VIADD R10, R9, 0x24400 ;  /* 0x00024400090a7836 */ /* 0x000fd00000000000 */
.L_x_497:
        /* <DEDUP_REMOVED lines=9> */
[----:B-1----:R-:W-:Y:S05]  /*12510*/  @P0 BRA.U.ANY `(.L_x_497) ;  /* 0xfffffffd00d80947 */ /* 0x002fea000393ffff */
[----:B------:R-:W-:Y:S01]  /*12520*/  IMAD.MOV.U32 R17, RZ, RZ, 0x40 ;  /* 0x00000040ff117424 */ /* 0x000fe200078e00ff */
[----:B------:R-:W-:Y:S01]  /*12530*/  PLOP3.LUT P0, PT, PT, PT, PT, 0x80, 0x0 ;  /* 0x000000000000781c */ /* 0x000fe20003f0f070 */
[----:B------:R-:W-:Y:S01]  /*12540*/  VIADD R10, R9, 0x26c00 ;  /* 0x00026c00090a7836 */ /* 0x000fe20000000000 */
[----:B------:R-:W-:Y:S01]  /*12550*/  UMOV UR6, 0x0 ;  /* 0x0000000000067882 */ /* 0x000fe20000000000 */
[----:B------:R-:W-:Y:S01]  /*12560*/  UMOV UR7, 0x14f00000 ;  /* 0x14f0000000077882 */ /* 0x000fe20000000000 */
[----:B------:R-:W-:-:S15]  /*12570*/  R2UR UR10, R17 ;  /* 0x00000000110a72ca */ /* 0x000fde00000e0000 */
.L_x_498:
        /* <DEDUP_REMOVED lines=16> */
.L_x_499:
        /* <DEDUP_REMOVED lines=12> */
[----:B------:R-:W-:Y:S01]  /*12740*/  UMOV UR6, 0x0 ;  /* 0x0000000000067882 */ /* 0x000fe20000000000 */
[----:B------:R-:W-:Y:S01]  /*12750*/  IADD3 R9, R9, 0x2bc00, RZ ;  /* 0x0002bc0009097810 */ /* 0x000fe20007ffe0ff */
[----:B------:R-:W-:Y:S01]  /*12760*/  UMOV UR7, 0x14f00000 ;  /* 0x14f0000000077882 */ /* 0x000fe20000000000 */
[----:B------:R-:W-:-:S15]  /*12770*/  R2UR UR10, R14 ;  /* 0x000000000e0a72ca */ /* 0x000fde00000e0000 */
.L_x_500:
        /* <DEDUP_REMOVED lines=10> */
[----:B------:R-:W2:Y:S04]  /*12820*/  LDL.LU R12, [R1+0x10] ;  /* 0x00001000010c7983 */ /* 0x000ea80000300800 */
[----:B------:R-:W3:Y:S01]  /*12830*/  LDL R10, [R1+0x8] ;  /* 0x00000800010a7983 */ /* 0x000ee20000100800 */
[----:B------:R-:W-:Y:S01]  /*12840*/  BSSY B2, `(.L_x_501) ;  /* 0x0000005000027945 */ /* 0x000fe20003800000 */
[----:B--2---:R-:W-:Y:S01]  /*12850*/  SHF.L.U32 R3, R12, 0x1f, RZ ;  /* 0x0000001f0c037819 */ /* 0x004fe200000006ff */
[----:B---3--:R-:W-:-:S04]  /*12860*/  IMAD R2, R10, 0x8, R6 ;  /* 0x000000080a027824 */ /* 0x008fc800078e0206 */
[----:B------:R-:W1:Y:S02]  /*12870*/  SYNCS.PHASECHK.TRANS64.TRYWAIT P0, [R2+URZ+0x60], R3 ;  /* 0x00006003020075a7 */ /* 0x000e64000800017f */
[----:B-1----:R-:W-:Y:S05]  /*12880*/  @!P0 BRA `(.L_x_502) ;  /* 0x0000003800ac8947 */ /* 0x002fea0003800000 */
.L_x_596:
[----:B------:R-:W-:Y:S05]  /*12890*/  BSYNC B2 ;  /* 0x0000000000027941 */ /* 0x000fea0003800000 */
.L_x_501:
[----:B------:R-:W-:Y:S01]  /*128a0*/  BSSY B2, `(.L_x_503) ;  /* 0x000000b000027945 */ /* 0x000fe20003800000 */
[----:B------:R-:W-:Y:S02]  /*128b0*/  IMAD.MOV.U32 R12, RZ, RZ, 0x0 ;  /* 0x00000000ff0c7424 */ /* 0x000fe400078e00ff */
[----:B------:R-:W-:Y:S01]  /*128c0*/  IMAD.MOV.U32 R13, RZ, RZ, 0x14f00000 ;  /* 0x14f00000ff0d7424 */ /* 0x000fe200078e00ff */
[----:B------:R-:W-:Y:S06]  /*128d0*/  @P1 BRA `(.L_x_504) ;  /* 0x00000000001c1947 */ /* 0x000fec0003800000 */
[----:B------:R-:W2:Y:S01]  /*128e0*/  S2R R9, SR_TID.X ;  /* 0x0000000000097919 */ /* 0x000ea20000002100 */
[----:B-1----:R-:W-:-:S04]  /*128f0*/  IMAD.MOV.U32 R3, RZ, RZ, 0xa000 ;  /* 0x0000a000ff037424 */ /* 0x002fc800078e00ff */
[----:B------:R3:W-:Y:S01]  /*12900*/  SYNCS.ARRIVE.TRANS64 RZ, [R2+URZ+0x50], R3 ;  /* 0x0000500302ff79a7 */ /* 0x0007e2000800003f */
[----:B--2---:R-:W-:-:S04]  /*12910*/  LOP3.LUT R9, R9, 0x1f, RZ, 0xc0, !PT ;  /* 0x0000001f09097812 */ /* 0x004fc800078ec0ff */
[----:B------:R-:W-:-:S13]  /*12920*/  ISETP.NE.AND P0, PT, R9, RZ, PT ;  /* 0x000000ff0900720c */ /* 0x000fda0003f05270 */
[----:B---3--:R-:W-:Y:S05]  /*12930*/  @!P0 BRA `(.L_x_504) ;  /* 0x0000000000048947 */ /* 0x008fea0003800000 */
[----:B------:R-:W-:Y:S01]  /*12940*/  BPT.TRAP 0x1 ;  /* 0x000000040000795c */ /* 0x000fe20000300000 */
.L_x_504:
[----:B------:R-:W-:Y:S05]  /*12950*/  BSYNC B2 ;  /* 0x0000000000027941 */ /* 0x000fea0003800000 */
.L_x_503:
[----:B-1----:R-:W2:Y:S01]  /*12960*/  LDL.LU R3, [R1+0x8] ;  /* 0x0000080001037983 */ /* 0x002ea20000300800 */
[----:B------:R-:W-:-:S03]  /*12970*/  R2UR UR10, R11 ;  /* 0x000000000b0a72ca */ /* 0x000fc600000e0000 */
[----:B------:R-:W3:Y:S04]  /*12980*/  LDL R10, [R1+0x18] ;  /* 0x00001800010a7983 */ /* 0x000ee80000100800 */
[----:B------:R-:W3:Y:S04]  /*12990*/  LDL.LU R9, [R1+0x14] ;  /* 0x0000140001097983 */ /* 0x000ee80000300800 */
[----:B------:R-:W2:Y:S01]  /*129a0*/  LDL R11, [R1+0x4] ;  /* 0x00000400010b7983 */ /* 0x000ea20000100800 */
[----:B------:R-:W-:Y:S01]  /*129b0*/  R2UR UR6, R12 ;  /* 0x000000000c0672ca */ /* 0x000fe200000e0000 */
[----:B------:R-:W-:Y:S01]  /*129c0*/  UIADD3 UR4, UP0, UR36, 0x470, URZ ;  /* 0x0000047024047890 */ /* 0x000fe2000ff1e03f */
[----:B------:R-:W-:Y:S01]  /*129d0*/  R2UR UR7, R13 ;  /* 0x000000000d0772ca */ /* 0x000fe200000e0000 */
[----:B------:R-:W-:Y:S01]  /*129e0*/  VIADD R2, R2, 0x50 ;  /* 0x0000005002027836 */ /* 0x000fe20000000000 */
[----:B------:R-:W-:Y:S01]  /*129f0*/  PLOP3.LUT P0, PT, PT, PT, PT, 0x80, 0x0 ;  /* 0x000000000000781c */ /* 0x000fe20003f0f070 */
[----:B------:R-:W-:Y:S01]  /*12a00*/  UIADD3.X UR5, URZ, UR37, URZ, UP0, !UPT ;  /* 0x000000253f057290 */ /* 0x000fe200087fe43f */
[----:B---3--:R-:W-:-:S02]  /*12a10*/  IMAD R9, R9, 0x50, R10 ;  /* 0x0000005009097824 */ /* 0x008fc400078e020a */
[----:B--2---:R-:W-:-:S04]  /*12a20*/  IMAD R3, R3, 0xa000, R11 ;  /* 0x0000a00003037824 */ /* 0x004fc800078e020b */
[----:B------:R-:W-:-:S07]  /*12a30*/  VIADD R10, R3, 0x400 ;  /* 0x00000400030a7836 */ /* 0x000fce0000000000 */
.L_x_505:
        /* <DEDUP_REMOVED lines=10> */
[----:B-1----:R-:W-:Y:S05]  /*12ae0*/  @P0 BRA.U.ANY `(.L_x_505) ;  /* 0xfffffffd00d40947 */ /* 0x002fea000393ffff */
[----:B------:R-:W-:Y:S01]  /*12af0*/  R2UR UR10, R17 ;  /* 0x00000000110a72ca */ /* 0x000fe200000e0000 */
[----:B------:R-:W-:Y:S01]  /*12b00*/  VIADD R10, R3, 0x2c00 ;  /* 0x00002c00030a7836 */ /* 0x000fe20000000000 */
[----:B------:R-:W-:Y:S02]  /*12b10*/  R2UR UR6, R12 ;  /* 0x000000000c0672ca */ /* 0x000fe400000e0000 */
[----:B------:R-:W-:Y:S02]  /*12b20*/  R2UR UR7, R13 ;  /* 0x000000000d0772ca */ /* 0x000fe400000e0000 */
[----:B------:R-:W-:-:S13]  /*12b30*/  PLOP3.LUT P0, PT, PT, PT, PT, 0x80, 0x0 ;  /* 0x000000000000781c */ /* 0x000fda0003f0f070 */
.L_x_506:
        /* <DEDUP_REMOVED lines=16> */
.L_x_507:
        /* <DEDUP_REMOVED lines=16> */
.L_x_508:
        /* <DEDUP_REMOVED lines=11> */
[----:B------:R1:W-:Y:S04]  /*12df0*/  STL [R1+0x14], R7 ;  /* 0x0000140701007387 */ /* 0x0003e80000100800 */
[----:B------:R1:W-:Y:S02]  /*12e00*/  STL [R1], R8 ;  /* 0x0000000801007387 */ /* 0x0003e40000100800 */
.L_x_491:
[----:B------:R-:W-:Y:S05]  /*12e10*/  BSYNC B1 ;  /* 0x0000000000017941 */ /* 0x000fea0003800000 */
.L_x_490:
        /* <DEDUP_REMOVED lines=8> */
[----:B------:R2:W-:Y:S04]  /*12ea0*/  STL [R1+0x10], R10 ;  /* 0x0000100a01007387 */ /* 0x0005e80000100800 */
[----:B------:R2:W-:Y:S01]  /*12eb0*/  STL [R1+0x8], R11 ;  /* 0x0000080b01007387 */ /* 0x0005e20000100800 */
[----:B------:R-:W-:Y:S05]  /*12ec0*/  @!P1 BRA `(.L_x_510) ;  /* 0x0000000c00489947 */ /* 0x000fea0003800000 */
[----:B------:R-:W-:Y:S01]  /*12ed0*/  ULDC.64 UR4, c[0x0][0x418] ;  /* 0x0001060000047ab9 */ /* 0x000fe20000000a00 */
[----:B-1----:R-:W-:Y:S01]  /*12ee0*/  VIADD R7, R0, 0xffffffff ;  /* 0xffffffff00077836 */ /* 0x002fe20000000000 */
[----:B------:R-:W-:-:S04]  /*12ef0*/  ISETP.NE.U32.AND P0, PT, RZ, UR4, PT ;  /* 0x00000004ff007c0c */ /* 0x000fc8000bf05070 */
[----:B------:R-:W-:-:S13]  /*12f00*/  ISETP.NE.AND.EX P0, PT, RZ, UR5, PT, P0 ;  /* 0x00000005ff007c0c */ /* 0x000fda000bf05300 */
[----:B------:R-:W-:Y:S05]  /*12f10*/  @!P0 BRA `(.L_x_511) ;  /* 0x0000000000508947 */ /* 0x000fea0003800000 */
[----:B------:R-:W3:Y:S01]  /*12f20*/  LDL R13, [R1+0x1c] ;  /* 0x00001c00010d7983 */ /* 0x000ee20000100800 */
[----:B------:R-:W1:Y:S01]  /*12f30*/  LDC R9, c[0x0][0x43c] ;  /* 0x00010f00ff097b82 */ /* 0x000e620000000800 */
[----:B------:R-:W-:Y:S02]  /*12f40*/  ULDC.64 UR6, c[0x0][0x428] ;  /* 0x00010a0000067ab9 */ /* 0x000fe40000000a00 */
[----:B------:R-:W4:Y:S01]  /*12f50*/  LDL R12, [R1+0xc] ;  /* 0x00000c00010c7983 */ /* 0x000f220000100800 */
[----:B------:R-:W-:Y:S01]  /*12f60*/  ULDC.64 UR8, c[0x0][0x208] ;  /* 0x0000820000087ab9 */ /* 0x000fe20000000a00 */
[----:B-1----:R-:W-:-:S13]  /*12f70*/  ISETP.NE.AND P0, PT, R9, 0x1, PT ;  /* 0x000000010900780c */ /* 0x002fda0003f05270 */
[----:B------:R-:W1:Y:S02]  /*12f80*/  @P0 LDC.64 R2, c[0x0][0x440] ;  /* 0x00011000ff020b82 */ /* 0x000e640000000a00 */
[----:B-1---5:R-:W-:-:S04]  /*12f90*/  @P0 IMAD.HI.U32 R8, R7, R2, RZ ;  /* 0x0000000207080227 */ /* 0x022fc800078e00ff */
[----:B------:R-:W-:Y:S01]  /*12fa0*/  IMAD.MOV.U32 R2, RZ, RZ, R7 ;  /* 0x000000ffff027224 */ /* 0x000fe200078e0007 */
[----:B------:R-:W-:-:S05]  /*12fb0*/  @P0 SHF.R.U32.HI R2, RZ, R3, R8 ;  /* 0x00000003ff020219 */ /* 0x000fca0000011608 */
[----:B------:R-:W-:-:S04]  /*12fc0*/  IMAD.MOV R3, RZ, RZ, -R2 ;  /* 0x000000ffff037224 */ /* 0x000fc800078e0a02 */
[----:B------:R-:W-:Y:S01]  /*12fd0*/  IMAD R7, R9, R3, R7 ;  /* 0x0000000309077224 */ /* 0x000fe200078e0207 */
[----:B------:R-:W-:Y:S01]  /*12fe0*/  SHF.R.S32.HI R3, RZ, 0x1f, R2 ;  /* 0x0000001fff037819 */ /* 0x000fe20000011402 */
[----:B---3--:R-:W-:-:S04]  /*12ff0*/  IMAD R8, R13, UR6, RZ ;  /* 0x000000060d087c24 */ /* 0x008fc8000f8e02ff */
[C---:B----4-:R-:W-:Y:S02]  /*13000*/  IMAD R8, R12.reuse, UR7, R8 ;  /* 0x000000070c087c24 */ /* 0x050fe4000f8e0208 */
[----:B------:R-:W-:-:S04]  /*13010*/  IMAD.WIDE.U32 R2, R12, UR6, R2 ;  /* 0x000000060c027c25 */ /* 0x000fc8000f8e0002 */
[----:B------:R-:W-:Y:S01]  /*13020*/  IMAD.IADD R3, R8, 0x1, R3 ;  /* 0x0000000108037824 */ /* 0x000fe200078e0203 */
[----:B------:R-:W-:-:S04]  /*13030*/  LEA R8, P0, R2, UR4, 0x2 ;  /* 0x0000000402087c11 */ /* 0x000fc8000f8010ff */
[----:B------:R-:W-:-:S05]  /*13040*/  LEA.HI.X R9, R2, UR5, R3, 0x2, P0 ;  /* 0x0000000502097c11 */ /* 0x000fca00080f1403 */
[----:B------:R1:W5:Y:S04]  /*13050*/  LDG.E R8, desc[UR8][R8.64] ;  /* 0x0000000808087981 */ /* 0x000368000c1e1900 */
.L_x_511:
[----:B------:R-:W3:Y:S01]  /*13060*/  LDL R2, [R1+0x4] ;  /* 0x0000040001027983 */ /* 0x000ee20000100800 */
[----:B------:R-:W-:Y:S01]  /*13070*/  SHF.L.U32 R3, R10, 0x1f, RZ ;  /* 0x0000001f0a037819 */ /* 0x000fe200000006ff */
[----:B------:R-:W-:Y:S01]  /*13080*/  BSSY B2, `(.L_x_512) ;  /* 0x0000004000027945 */ /* 0x000fe20003800000 */
[----:B---3--:R-:W-:-:S04]  /*13090*/  IMAD R2, R11, 0x8, R2 ;  /* 0x000000080b027824 */ /* 0x008fc800078e0202 */
[----:B------:R-:W3:Y:S02]  /*130a0*/  SYNCS.PHASECHK.TRANS64.TRYWAIT P0, [R2+URZ+0x38840], R3 ;  /* 0x03884003020075a7 */ /* 0x000ee4000800017f */
[----:B---3--:R-:W-:Y:S05]  /*130b0*/  @!P0 BRA `(.L_x_513) ;  /* 0x0000003000b48947 */ /* 0x008fea0003800000 */
.L_x_597:
[----:B------:R-:W-:Y:S05]  /*130c0*/  BSYNC B2 ;  /* 0x0000000000027941 */ /* 0x000fea0003800000 */
.L_x_512:
[----:B-1----:R-:W1:Y:S01]  /*130d0*/  S2R R9, SR_TID.X ;  /* 0x0000000000097919 */ /* 0x002e620000002100 */
[----:B------:R-:W-:Y:S01]  /*130e0*/  BSSY B2, `(.L_x_514) ;  /* 0x000000b000027945 */ /* 0x000fe20003800000 */
[----:B-1----:R-:W-:-:S04]  /*130f0*/  LOP3.LUT R9, R9, 0x7f, RZ, 0xc0, !PT ;  /* 0x0000007f09097812 */ /* 0x002fc800078ec0ff */
[----:B------:R-:W-:-:S13]  /*13100*/  ISETP.NE.AND P1, PT, R9, RZ, PT ;  /* 0x000000ff0900720c */ /* 0x000fda0003f25270 */
[----:B------:R-:W-:Y:S05]  /*13110*/  @P1 BRA `(.L_x_515) ;  /* 0x00000000001c1947 */ /* 0x000fea0003800000 */
[----:B------:R-:W1:Y:S01]  /*13120*/  S2R R9, SR_TID.X ;  /* 0x0000000000097919 */ /* 0x000e620000002100 */
[----:B---3--:R-:W-:-:S04]  /*13130*/  IMAD.MOV.U32 R3, RZ, RZ, 0xa000 ;  /* 0x0000a000ff037424 */ /* 0x008fc800078e00ff */
[----:B------:R4:W-:Y:S01]  /*13140*/  SYNCS.ARRIVE.TRANS64 RZ, [R2+URZ+0x38830], R3 ;  /* 0x0388300302ff79a7 */ /* 0x0009e2000800003f */
[----:B-1----:R-:W-:-:S04]  /*13150*/  LOP3.LUT R9, R9, 0x1f, RZ, 0xc0, !PT ;  /* 0x0000001f09097812 */ /* 0x002fc800078ec0ff */
[----:B------:R-:W-:-:S13]  /*13160*/  ISETP.NE.AND P0, PT, R9, RZ, PT ;  /* 0x000000ff0900720c */ /* 0x000fda0003f05270 */
[----:B----4-:R-:W-:Y:S05]  /*13170*/  @!P0 BRA `(.L_x_515) ;  /* 0x0000000000048947 */ /* 0x010fea0003800000 */
[----:B------:R-:W-:Y:S01]  /*13180*/  BPT.TRAP 0x1 ;  /* 0x000000040000795c */ /* 0x000fe20000300000 */
.L_x_515:
[----:B------:R-:W-:Y:S05]  /*13190*/  BSYNC B2 ;  /* 0x0000000000027941 */ /* 0x000fea0003800000 */
.L_x_514:
[----:B------:R-:W4:Y:S04]  /*131a0*/  LDL R9, [R1+0x8] ;  /* 0x0000080001097983 */ /* 0x000f280000100800 */
[----:B--2---:R-:W2:Y:S04]  /*131b0*/  LDL R10, [R1+0x4] ;  /* 0x00000400010a7983 */ /* 0x004ea80000100800 */
[----:B---3--:R-:W3:Y:S01]  /*131c0*/  LDL R2, [R1+0x18] ;  /* 0x0000180001027983 */ /* 0x008ee20000100800 */
[----:B------:R-:W-:-:S05]  /*131d0*/  IMAD.MOV.U32 R12, RZ, RZ, RZ ;  /* 0x000000ffff0c7224 */ /* 0x000fca00078e00ff */
[----:B------:R-:W-:Y:S01]  /*131e0*/  R2UR UR10, R12 ;  /* 0x000000000c0a72ca */ /* 0x000fe200000e0000 */
[----:B------:R-:W-:Y:S01]  /*131f0*/  UIADD3 UR4, UP0, UR36, 0x370, URZ ;  /* 0x0000037024047890 */ /* 0x000fe2000ff1e03f */
[----:B------:R-:W-:Y:S01]  /*13200*/  PLOP3.LUT P0, PT, PT, PT, PT, 0x80, 0x0 ;  /* 0x000000000000781c */ /* 0x000fe20003f0f070 */
[----:B------:R-:W-:Y:S01]  /*13210*/  UMOV UR6, 0x0 ;  /* 0x0000000000067882 */ /* 0x000fe20000000000 */
[----:B------:R-:W-:Y:S01]  /*13220*/  UMOV UR7, 0x14f00000 ;  /* 0x14f0000000077882 */ /* 0x000fe20000000000 */
[----:B------:R-:W-:Y:S01]  /*13230*/  UIADD3.X UR5, URZ, UR37, URZ, UP0, !UPT ;  /* 0x000000253f057290 */ /* 0x000fe200087fe43f */
[C---:B----4-:R-:W-:Y:S02]  /*13240*/  IMAD R3, R9.reuse, 0x8, R6 ;  /* 0x0000000809037824 */ /* 0x050fe400078e0206 */
[----:B--2---:R-:W-:Y:S02]  /*13250*/  IMAD R9, R9, 0xa000, R10 ;  /* 0x0000a00009097824 */ /* 0x004fe400078e020a */
[----:B------:R-:W-:-:S02]  /*13260*/  VIADD R3, R3, 0x30 ;  /* 0x0000003003037836 */ /* 0x000fc40000000000 */
[----:B---3--:R-:W-:Y:S02]  /*13270*/  IMAD R2, R7, 0x50, R2 ;  /* 0x0000005007027824 */ /* 0x008fe400078e0202 */
[----:B------:R-:W-:-:S07]  /*13280*/  VIADD R10, R9, 0x24400 ;  /* 0x00024400090a7836 */ /* 0x000fce0000000000 */
.L_x_516:
        /* <DEDUP_REMOVED lines=16> */
.L_x_517:
        /* <DEDUP_REMOVED lines=16> */
.L_x_518:
        /* <DEDUP_REMOVED lines=16> */
.L_x_519:
        /* <DEDUP_REMOVED lines=10> */
[----:B------:R-:W-:Y:S01]  /*13630*/  SHF.L.U32 R5, R5, 0x1f, RZ ;  /* 0x0000001f05057819 */ /* 0x000fe200000006ff */
[----:B------:R-:W-:Y:S01]  /*13640*/  IMAD R2, R4, 0x8, R6 ;  /* 0x0000000804027824 */ /* 0x000fe200078e0206 */
[----:B------:R-:W-:Y:S03]  /*13650*/  BSSY B2, `(.L_x_520) ;  /* 0x0000003000027945 */ /* 0x000fe60003800000 */
[----:B------:R-:W1:Y:S02]  /*13660*/  SYNCS.PHASECHK.TRANS64.TRYWAIT P0, [R2+URZ+0x60], R5 ;  /* 0x00006005020075a7 */ /* 0x000e64000800017f */
[----:B-1----:R-:W-:Y:S05]  /*13670*/  @!P0 BRA `(.L_x_521) ;  /* 0x0000002c00588947 */ /* 0x002fea0003800000 */
.L_x_598:
[----:B------:R-:W-:Y:S05]  /*13680*/  BSYNC B2 ;  /* 0x0000000000027941 */ /* 0x000fea0003800000 */
.L_x_520:
[----:B------:R-:W-:Y:S01]  /*13690*/  BSSY B2, `(.L_x_522) ;  /* 0x000000b000027945 */ /* 0x000fe20003800000 */
[----:B------:R-:W-:Y:S02]  /*136a0*/  IMAD.MOV.U32 R10, RZ, RZ, 0x0 ;  /* 0x00000000ff0a7424 */ /* 0x000fe400078e00ff */
[----:B------:R-:W-:Y:S01]  /*136b0*/  IMAD.MOV.U32 R11, RZ, RZ, 0x14f00000 ;  /* 0x14f00000ff0b7424 */ /* 0x000fe200078e00ff */
[----:B------:R-:W-:Y:S06]  /*136c0*/  @P1 BRA `(.L_x_523) ;  /* 0x00000000001c1947 */ /* 0x000fec0003800000 */
[----:B------:R-:W2:Y:S02]  /*136d0*/  S2R R3, SR_TID.X ;  /* 0x0000000000037919 */ /* 0x000ea40000002100 */
[----:B--2---:R-:W-:Y:S01]  /*136e0*/  LOP3.LUT R9, R3, 0x1f, RZ, 0xc0, !PT ;  /* 0x0000001f03097812 */ /* 0x004fe200078ec0ff */
[----:B------:R-:W-:-:S03]  /*136f0*/  IMAD.MOV.U32 R3, RZ, RZ, 0xa000 ;  /* 0x0000a000ff037424 */ /* 0x000fc600078e00ff */
[----:B------:R-:W-:Y:S01]  /*13700*/  ISETP.NE.AND P0, PT, R9, RZ, PT ;  /* 0x000000ff0900720c */ /* 0x000fe20003f05270 */
[----:B------:R2:W-:-:S12]  /*13710*/  SYNCS.ARRIVE.TRANS64 RZ, [R2+URZ+0x50], R3 ;  /* 0x0000500302ff79a7 */ /* 0x0005d8000800003f */
[----:B--2---:R-:W-:Y:S05]  /*13720*/  @!P0 BRA `(.L_x_523) ;  /* 0x0000000000048947 */ /* 0x004fea0003800000 */
[----:B------:R-:W-:Y:S01]  /*13730*/  BPT.TRAP 0x1 ;  /* 0x000000040000795c */ /* 0x000fe20000300000 */
.L_x_523:
[----:B------:R-:W-:Y:S05]  /*13740*/  BSYNC B2 ;  /* 0x0000000000027941 */ /* 0x000fea0003800000 */
.L_x_522:
[----:B------:R-:W2:Y:S04]  /*13750*/  LDL R9, [R1+0x4] ;  /* 0x0000040001097983 */ /* 0x000ea80000100800 */
[----:B-1----:R-:W3:Y:S04]  /*13760*/  LDL R5, [R1+0x18] ;  /* 0x0000180001057983 */ /* 0x002ee80000100800 */
[----:B------:R-:W3:Y:S01]  /*13770*/  LDL.LU R3, [R1+0x14] ;  /* 0x0000140001037983 */ /* 0x000ee20000300800 */
[----:B------:R-:W-:Y:S01]  /*13780*/  R2UR UR10, R12 ;  /* 0x000000000c0a72ca */ /* 0x000fe200000e0000 */
[----:B------:R-:W-:Y:S01]  /*13790*/  UIADD3 UR4, UP0, UR36, 0x470, URZ ;  /* 0x0000047024047890 */ /* 0x000fe2000ff1e03f */
[----:B------:R-:W-:Y:S01]  /*137a0*/  R2UR UR6, R10 ;  /* 0x000000000a0672ca */ /* 0x000fe200000e0000 */
[----:B------:R-:W-:Y:S01]  /*137b0*/  VIADD R2, R2, 0x50 ;  /* 0x0000005002027836 */ /* 0x000fe20000000000 */
[----:B------:R-:W-:Y:S01]  /*137c0*/  R2UR UR7, R11 ;  /* 0x000000000b0772ca */ /* 0x000fe200000e0000 */
[----:B------:R-:W-:Y:S01]  /*137d0*/  UIADD3.X UR5, URZ, UR37, URZ, UP0, !UPT ;  /* 0x000000253f057290 */ /* 0x000fe200087fe43f */
[----:B------:R-:W-:Y:S01]  /*137e0*/  PLOP3.LUT P0, PT, PT, PT, PT, 0x80, 0x0 ;  /* 0x000000000000781c */ /* 0x000fe20003f0f070 */
[----:B--2---:R-:W-:-:S02]  /*137f0*/  IMAD R4, R4, 0xa000, R9 ;  /* 0x0000a00004047824 */ /* 0x004fc400078e0209 */
[----:B---3--:R-:W-:Y:S02]  /*13800*/  IMAD R3, R3, 0x50, R5 ;  /* 0x0000005003037824 */ /* 0x008fe400078e0205 */
[----:B------:R-:W-:-:S08]  /*13810*/  VIADD R5, R4, 0x400 ;  /* 0x0000040004057836 */ /* 0x000fd00000000000 */
.L_x_524:
        /* <DEDUP_REMOVED lines=16> */
.L_x_525:
        /* <DEDUP_REMOVED lines=16> */
.L_x_526:
        /* <DEDUP_REMOVED lines=16> */
.L_x_527:
        /* <DEDUP_REMOVED lines=13> */
.L_x_510:
[----:B------:R-:W-:Y:S05]  /*13bf0*/  BSYNC B1 ;  /* 0x0000000000017941 */ /* 0x000fea0003800000 */
.L_x_509:
[C---:B------:R-:W-:Y:S02]  /*13c00*/  ISETP.GT.AND P0, PT, R0.reuse, 0x1, PT ;  /* 0x000000010000780c */ /* 0x040fe40003f04270 */
[----:B------:R-:W-:-:S11]  /*13c10*/  IADD3 R0, R0, -0x2, RZ ;  /* 0xfffffffe00007810 */ /* 0x000fd60007ffe0ff */
[----:B------:R-:W-:Y:S05]  /*13c20*/  @P0 BRA `(.L_x_528) ;  /* 0xffffffe000fc0947 */ /* 0x000fea000383ffff */
.L_x_468:
[----:B------:R-:W-:Y:S05]  /*13c30*/  BSYNC B0 ;  /* 0x0000000000007941 */ /* 0x000fea0003800000 */
.L_x_467:
[----:B------:R-:W4:Y:S01]  /*13c40*/  S2R R2, SR_TID.X ;  /* 0x0000000000027919 */ /* 0x000f220000002100 */
[----:B------:R-:W-:Y:S01]  /*13c50*/  BSSY B0, `(.L_x_529) ;  /* 0x0000011000007945 */ /* 0x000fe20003800000 */
[----:B----4-:R-:W-:-:S04]  /*13c60*/  LOP3.LUT R3, R2, 0x7f, RZ, 0xc0, !PT ;  /* 0x0000007f02037812 */ /* 0x010fc800078ec0ff */
[----:B------:R-:W-:-:S13]  /*13c70*/  ISETP.NE.AND P0, PT, R3, RZ, PT ;  /* 0x000000ff0300720c */ /* 0x000fda0003f05270 */
[----:B------:R-:W-:Y:S05]  /*13c80*/  @P0 BRA `(.L_x_530) ;  /* 0x0000000000340947 */ /* 0x000fea0003800000 */
[----:B------:R-:W4:Y:S01]  /*13c90*/  S2R R2, SR_LANEID ;  /* 0x0000000000027919 */ /* 0x000f220000000000 */
[----:B------:R-:W-:Y:S01]  /*13ca0*/  VOTEU.ANY UR4, UPT, PT ;  /* 0x0000000000047886 */ /* 0x000fe200038e0100 */
[----:B-1----:R-:W1:Y:S01]  /*13cb0*/  LDC.64 R4, c[0x0][0xc60] ;  /* 0x00031800ff047b82 */ /* 0x002e620000000a00 */
[----:B------:R-:W4:Y:S01]  /*13cc0*/  FLO.U32 R0, UR4 ;  /* 0x0000000400007d00 */ /* 0x000f2200080e0000 */
[----:B------:R-:W-:Y:S01]  /*13cd0*/  ULDC.64 UR6, c[0x0][0x208] ;  /* 0x0000820000067ab9 */ /* 0x000fe20000000a00 */
[----:B----4-:R-:W-:-:S06]  /*13ce0*/  ISETP.EQ.U32.AND P0, PT, R0, R2, PT ;  /* 0x000000020000720c */ /* 0x010fcc0003f02070 */
[----:B------:R-:W1:Y:S07]  /*13cf0*/  POPC R2, UR4 ;  /* 0x0000000400027d09 */ /* 0x000e6e0008000000 */
[----:B-1----:R-:W4:Y:S04]  /*13d00*/  @P0 ATOMG.E.ADD.STRONG.GPU PT, R2, desc[UR6][R4.64], R2 ;  /* 0x00000002040209a8 */ /* 0x002f2800081ee1c6 */
[----:B----4-:R1:W4:Y:S02]  /*13d10*/  SHFL.IDX PT, R2, R2, R0, 0x1f ;  /* 0x00001f0002027589 */ /* 0x01032400000e0000 */
[----:B-1----:R-:W1:Y:S02]  /*13d20*/  S2R R0, SR_LTMASK ;  /* 0x0000000000007919 */ /* 0x002e640000003900 */
[----:B-1----:R-:W-:-:S06]  /*13d30*/  LOP3.LUT R0, R0, UR4, RZ, 0xc0, !PT ;  /* 0x0000000400007c12 */ /* 0x002fcc000f8ec0ff */
[----:B------:R-:W4:Y:S02]  /*13d40*/  POPC R0, R0 ;  /* 0x0000000000007309 */ /* 0x000f240000000000 */
[----:B----4-:R-:W-:-:S07]  /*13d50*/  IADD3 R16, R2, UR38, R0 ;  /* 0x0000002602107c10 */ /* 0x010fce000fffe000 */
.L_x_530:
[----:B------:R-:W-:Y:S05]  /*13d60*/  BSYNC B0 ;  /* 0x0000000000007941 */ /* 0x000fea0003800000 */
.L_x_529:
[----:B------:R-:W4:Y:S01]  /*13d70*/  LDL.LU R0, [R1+0x20] ;  /* 0x0000200001007983 */ /* 0x000f220000300800 */
[----:B------:R-:W-:Y:S01]  /*13d80*/  BSSY B0, `(.L_x_531) ;  /* 0x0000060000007945 */ /* 0x000fe20003800000 */
[----:B----4-:R-:W-:-:S13]  /*13d90*/  ISETP.NE.AND P0, PT, R0, RZ, PT ;  /* 0x000000ff0000720c */ /* 0x010fda0003f05270 */
[----:B------:R-:W-:Y:S05]  /*13da0*/  @!P0 BRA `(.L_x_532) ;  /* 0x0000000400748947 */ /* 0x000fea0003800000 */
[----:B------:R-:W4:Y:S04]  /*13db0*/  LDL R4, [R1+0x4] ;  /* 0x0000040001047983 */ /* 0x000f280000100800 */
[----:B------:R-:W4:Y:S04]  /*13dc0*/  LDL R2, [R1+0x8] ;  /* 0x0000080001027983 */ /* 0x000f280000100800 */
[----:B------:R-:W2:Y:S01]  /*13dd0*/  LDL R0, [R1+0x10] ;  /* 0x0000100001007983 */ /* 0x000ea20000100800 */
[----:B------:R-:W-:Y:S01]  /*13de0*/  BSSY B1, `(.L_x_533) ;  /* 0x0000006000017945 */ /* 0x000fe20003800000 */
[----:B------:R-:W-:Y:S01]  /*13df0*/  ISETP.NE.AND P1, PT, R3, RZ, PT ;  /* 0x000000ff0300720c */ /* 0x000fe20003f25270 */
[----:B----4-:R-:W-:Y:S01]  /*13e00*/  IMAD R2, R2, 0x8, R4 ;  /* 0x0000000802027824 */ /* 0x010fe200078e0204 */
[----:B--2---:R-:W-:-:S04]  /*13e10*/  SHF.L.U32 R0, R0, 0x1f, RZ ;  /* 0x0000001f00007819 */ /* 0x004fc800000006ff */
[----:B------:R-:W2:Y:S02]  /*13e20*/  SYNCS.PHASECHK.TRANS64.TRYWAIT P0, [R2+URZ+0x38860], R0 ;  /* 0x03886000020075a7 */ /* 0x000ea4000800017f */
[----:B--2---:R-:W-:Y:S05]  /*13e30*/  @!P0 BRA `(.L_x_534) ;  /* 0x00000024007c8947 */ /* 0x004fea0003800000 */
.L_x_599:
[----:B------:R-:W-:Y:S05]  /*13e40*/  BSYNC B1 ;  /* 0x0000000000017941 */ /* 0x000fea0003800000 */
.L_x_533:
[----:B------:R-:W-:Y:S04]  /*13e50*/  BSSY B1, `(.L_x_535) ;  /* 0x0000009000017945 */ /* 0x000fe80003800000 */
[----:B------:R-:W-:Y:S05]  /*13e60*/  @P1 BRA `(.L_x_536) ;  /* 0x00000000001c1947 */ /* 0x000fea0003800000 */
[----:B------:R-:W4:Y:S01]  /*13e70*/  S2R R3, SR_TID.X ;  /* 0x0000000000037919 */ /* 0x000f220000002100 */
[----:B--2---:R-:W-:-:S04]  /*13e80*/  IMAD.MOV.U32 R0, RZ, RZ, 0xa000 ;  /* 0x0000a000ff007424 */ /* 0x004fc800078e00ff */
[----:B------:R2:W-:Y:S01]  /*13e90*/  SYNCS.ARRIVE.TRANS64 RZ, [R2+URZ+0x38850], R0 ;  /* 0x0388500002ff79a7 */ /* 0x0005e2000800003f */
[----:B----4-:R-:W-:-:S04]  /*13ea0*/  LOP3.LUT R3, R3, 0x1f, RZ, 0xc0, !PT ;  /* 0x0000001f03037812 */ /* 0x010fc800078ec0ff */
[----:B------:R-:W-:-:S13]  /*13eb0*/  ISETP.NE.AND P0, PT, R3, RZ, PT ;  /* 0x000000ff0300720c */ /* 0x000fda0003f05270 */
[----:B--2---:R-:W-:Y:S05]  /*13ec0*/  @!P0 BRA `(.L_x_536) ;  /* 0x0000000000048947 */ /* 0x004fea0003800000 */
[----:B------:R-:W-:Y:S01]  /*13ed0*/  BPT.TRAP 0x1 ;  /* 0x000000040000795c */ /* 0x000fe20000300000 */
.L_x_536:
[----:B------:R-:W-:Y:S05]  /*13ee0*/  BSYNC B1 ;  /* 0x0000000000017941 */ /* 0x000fea0003800000 */
.L_x_535:
[----:B-1----:R-:W4:Y:S04]  /*13ef0*/  LDL R5, [R1+0x4] ;  /* 0x0000040001057983 */ /* 0x002f280000100800 */
[----:B--2---:R-:W4:Y:S04]  /*13f00*/  LDL R0, [R1+0x8] ;  /* 0x0000080001007983 */ /* 0x004f280000100800 */
[----:B------:R-:W2:Y:S04]  /*13f10*/  LDL.LU R4, [R1+0x18] ;  /* 0x0000180001047983 */ /* 0x000ea80000300800 */
[----:B------:R-:W2:Y:S01]  /*13f20*/  LDL R3, [R1+0x14] ;  /* 0x0000140001037983 */ /* 0x000ea20000100800 */
[----:B------:R-:W-:Y:S01]  /*13f30*/  UIADD3 UR4, UP0, UR36, 0x470, URZ ;  /* 0x0000047024047890 */ /* 0x000fe2000ff1e03f */
[----:B------:R-:W-:Y:S01]  /*13f40*/  PLOP3.LUT P0, PT, PT, PT, PT, 0x80, 0x0 ;  /* 0x000000000000781c */ /* 0x000fe20003f0f070 */
[----:B------:R-:W-:Y:S01]  /*13f50*/  VIADD R2, R2, 0x38850 ;  /* 0x0003885002027836 */ /* 0x000fe20000000000 */
[----:B------:R-:W-:Y:S01]  /*13f60*/  UMOV UR6, 0x0 ;  /* 0x0000000000067882 */ /* 0x000fe20000000000 */
[----:B------:R-:W-:Y:S01]  /*13f70*/  UIADD3.X UR5, URZ, UR37, URZ, UP0, !UPT ;  /* 0x000000253f057290 */ /* 0x000fe200087fe43f */
[----:B------:R-:W-:Y:S01]  /*13f80*/  UMOV UR7, 0x14f00000 ;  /* 0x14f0000000077882 */ /* 0x000fe20000000000 */
[----:B------:R-:W-:Y:S01]  /*13f90*/  UMOV UR10, URZ ;  /* 0x0000003f000a7c82 */ /* 0x000fe20008000000 */
[----:B----4-:R-:W-:-:S02]  /*13fa0*/  IMAD R0, R0, 0xa000, R5 ;  /* 0x0000a00000007824 */ /* 0x010fc400078e0205 */
[----:B--2---:R-:W-:Y:S02]  /*13fb0*/  IMAD R3, R3, 0x50, R4 ;  /* 0x0000005003037824 */ /* 0x004fe400078e0204 */
[----:B------:R-:W-:-:S07]  /*13fc0*/  VIADD R4, R0, 0x400 ;  /* 0x0000040000047836 */ /* 0x000fce0000000000 */
.L_x_537:
        /* <DEDUP_REMOVED lines=11> */
[----:B------:R-:W-:Y:S01]  /*14080*/  PLOP3.LUT P0, PT, PT, PT, PT, 0x80, 0x0 ;  /* 0x000000000000781c */ /* 0x000fe20003f0f070 */
[----:B------:R-:W-:Y:S01]  /*14090*/  VIADD R4, R0, 0x2c00 ;  /* 0x00002c0000047836 */ /* 0x000fe20000000000 */
[----:B------:R-:W-:Y:S01]  /*140a0*/  UMOV UR6, 0x0 ;  /* 0x0000000000067882 */ /* 0x000fe20000000000 */
[----:B------:R-:W-:Y:S01]  /*140b0*/  UMOV UR7, 0x14f00000 ;  /* 0x14f0000000077882 */ /* 0x000fe20000000000 */
[----:B------:R-:W-:-:S09]  /*140c0*/  UMOV UR10, 0x40 ;  /* 0x00000040000a7882 */ /* 0x000fd20000000000 */
.L_x_538:
        /* <DEDUP_REMOVED lines=16> */
.L_x_539:
        /* <DEDUP_REMOVED lines=16> */
.L_x_540:
        /* <DEDUP_REMOVED lines=10> */
[----:B----4-:R-:W-:Y:S05]  /*14370*/  @P0 BRA.U.ANY `(.L_x_540) ;  /* 0xfffffffd00d40947 */ /* 0x010fea000393ffff */
.L_x_532:
[----:B------:R-:W-:Y:S05]  /*14380*/  BSYNC B0 ;  /* 0x0000000000007941 */ /* 0x000fea0003800000 */
.L_x_531:
[----:B-1----:R-:W4:Y:S04]  /*14390*/  LDL.LU R5, [R1+0x8] ;  /* 0x0000080001057983 */ /* 0x002f280000300800 */
[----:B------:R-:W2:Y:S01]  /*143a0*/  LDL.LU R4, [R1+0x10] ;  /* 0x0000100001047983 */ /* 0x000ea20000300800 */
[----:B----4-:R-:W-:-:S05]  /*143b0*/  VIADD R0, R5, 0x1 ;  /* 0x0000000105007836 */ /* 0x010fca0000000000 */
[----:B------:R-:W-:-:S04]  /*143c0*/  ISETP.NE.AND P0, PT, R0, 0x2, PT ;  /* 0x000000020000780c */ /* 0x000fc80003f05270 */
[----:B------:R-:W-:Y:S02]  /*143d0*/  SEL R2, RZ, 0x1, P0 ;  /* 0x00000001ff027807 */ /* 0x000fe40000000000 */
[----:B------:R-:W-:Y:S02]  /*143e0*/  SEL R0, R0, RZ, P0 ;  /* 0x000000ff00007207 */ /* 0x000fe40000000000 */
[----:B--2---:R-:W-:-:S03]  /*143f0*/  LOP3.LUT R4, R4, R2, RZ, 0x3c, !PT ;  /* 0x0000000204047212 */ /* 0x004fc600078e3cff */
[----:B------:R1:W-:Y:S04]  /*14400*/  STL [R1+0x8], R0 ;  /* 0x0000080001007387 */ /* 0x0003e80000100800 */
[----:B------:R1:W-:Y:S02]  /*14410*/  STL [R1+0x10], R4 ;  /* 0x0000100401007387 */ /* 0x0003e40000100800 */
.L_x_447:
[----:B------:R-:W-:Y:S05]  /*14420*/  BSYNC B7 ;  /* 0x0000000000077941 */ /* 0x000fea0003800000 */
.L_x_445:
[----:B-1-3--:R-:W3:Y:S02]  /*14430*/  LDL R0, [R1+0x58] ;  /* 0x0000580001007983 */ /* 0x00aee40000100800 */
[----:B---3--:R-:W-:-:S13]  /*14440*/  ISETP.NE.AND P0, PT, R0, RZ, PT ;  /* 0x000000ff0000720c */ /* 0x008fda0003f05270 */
[----:B------:R-:W-:Y:S05]  /*14450*/  @!P0 BRA `(.L_x_541) ;  /* 0x0000000000288947 */ /* 0x000fea0003800000 */
[----:B------:R-:W-:Y:S05]  /*14460*/  WARPSYNC.ALL ;  /* 0x0000000000007948 */ /* 0x000fea0003800000 */
[----:B------:R-:W1:Y:S08]  /*14470*/  S2UR UR5, SR_CgaCtaId ;  /* 0x00000000000579c3 */ /* 0x000e700000008800 */
[----:B------:R-:W-:Y:S06]  /*14480*/  BAR.SYNC.DEFER_BLOCKING 0x5, 0x180 ;  /* 0x0146000000007b1d */ /* 0x000fec0000010000 */
[----:B------:R-:W-:-:S02]  /*14490*/  UMOV UR4, 0x400 ;  /* 0x0000040000047882 */ /* 0x000fc40000000000 */
[----:B-1----:R-:W-:-:S06]  /*144a0*/  ULEA UR4, UR5, UR4, 0x18 ;  /* 0x0000000405047291 */ /* 0x002fcc000f8ec03f */
[----:B------:R-:W-:-:S05]  /*144b0*/  IMAD.U32 R0, RZ, RZ, UR4 ;  /* 0x00000004ff007e24 */ /* 0x000fca000f8e00ff */
[----:B------:R3:W4:Y:S04]  /*144c0*/  LDS.128 R16, [R0+0x388d0] ;  /* 0x0388d00000107984 */ /* 0x0007280000000c00 */
[----:B------:R3:W-:Y:S01]  /*144d0*/  STL [R1+0x4], R0 ;  /* 0x0000040001007387 */ /* 0x0007e20000100800 */
[----:B------:R-:W-:Y:S06]  /*144e0*/  BAR.ARV 0x4, 0x180 ;  /* 0x0106000000007b1d */ /* 0x000fec0000002000 */
[----:B------:R-:W-:Y:S05]  /*144f0*/  BRA `(.L_x_542) ;  /* 0x0000000800507947 */ /* 0x000fea0003800000 */
.L_x_541:
[----:B------:R-:W2:Y:S01]  /*14500*/  S2R R0, SR_TID.X ;  /* 0x0000000000007919 */ /* 0x000ea20000002100 */
[----:B------:R-:W-:Y:S01]  /*14510*/  UMOV UR4, 0xffffffff ;  /* 0xffffffff00047882 */ /* 0x000fe20000000000 */
[----:B--2---:R-:W-:-:S04]  /*14520*/  LOP3.LUT R7, R0, 0x1f, RZ, 0xc0, !PT ;  /* 0x0000001f00077812 */ /* 0x004fc800078ec0ff */
[----:B------:R-:W-:Y:S01]  /*14530*/  ISETP.NE.AND P0, PT, R7, 0x1f, PT ;  /* 0x0000001f0700780c */ /* 0x000fe20003f05270 */
[----:B------:R-:W-:-:S12]  /*14540*/  BRA.DIV UR4, `(.L_x_543) ;  /* 0x0000001e04cc7947 */ /* 0x000fd8000b800000 */
[----:B------:R-:W-:Y:S01]  /*14550*/  IMAD.IADD R0, R19, 0x1, R7 ;  /* 0x0000000113007824 */ /* 0x000fe200078e0207 */
[----:B------:R-:W-:Y:S01]  /*14560*/  ULDC UR4, c[0x0][0xc3c] ;  /* 0x00030f0000047ab9 */ /* 0x000fe20000000800 */
[----:B------:R-:W-:-:S03]  /*14570*/  ULDC.64 UR6, c[0x0][0x208] ;  /* 0x0000820000067ab9 */ /* 0x000fc60000000a00 */
[----:B------:R-:W-:-:S13]  /*14580*/  ISETP.GE.OR P1, PT, R0, UR4, !P0 ;  /* 0x0000000400007c0c */ /* 0x000fda000c726670 */
[----:B------:R-:W1:Y:S02]  /*14590*/  @!P1 LDC.64 R2, c[0x0][0xc80] ;  /* 0x00032000ff029b82 */ /* 0x000e640000000a00 */
[----:B-1----:R-:W-:-:S06]  /*145a0*/  @!P1 IMAD.WIDE R2, R0, 0x4, R2 ;  /* 0x0000000400029825 */ /* 0x002fcc00078e0202 */
[----:B------:R1:W2:Y:S01]  /*145b0*/  @!P1 LDG.E R3, desc[UR6][R2.64] ;  /* 0x0000000602039981 */ /* 0x0002a2000c1e1900 */
[C---:B------:R-:W-:Y:S02]  /*145c0*/  ISETP.GE.U32.AND P2, PT, R7.reuse, 0x2, PT ;  /* 0x000000020700780c */ /* 0x040fe40003f46070 */
[C---:B------:R-:W-:Y:S01]  /*145d0*/  ISETP.GE.U32.AND P3, PT, R7.reuse, 0x4, PT ;  /* 0x000000040700780c */ /* 0x040fe20003f66070 */
[----:B------:R-:W-:Y:S01]  /*145e0*/  SHFL.IDX PT, R0, R16, RZ, 0x1f ;  /* 0x00001fff10007589 */ /* 0x000fe200000e0000 */
[C---:B------:R-:W-:Y:S02]  /*145f0*/  ISETP.GE.U32.AND P4, PT, R7.reuse, 0x8, PT ;  /* 0x000000080700780c */ /* 0x040fe40003f86070 */
[C---:B------:R-:W-:Y:S01]  /*14600*/  ISETP.GE.U32.AND P5, PT, R7.reuse, 0x10, PT ;  /* 0x000000100700780c */ /* 0x040fe20003fa6070 */
[----:B------:R-:W-:Y:S01]  /*14610*/  SHFL.IDX PT, R4, R16, 0x1, 0x1f ;  /* 0x00201f0010047f89 */ /* 0x000fe200000e0000 */
[----:B-1----:R-:W-:Y:S02]  /*14620*/  IMAD.MOV.U32 R2, RZ, RZ, RZ ;  /* 0x000000ffff027224 */ /* 0x002fe400078e00ff */
[----:B--2---:R-:W-:Y:S01]  /*14630*/  @!P1 IMAD.MOV.U32 R2, RZ, RZ, R3 ;  /* 0x000000ffff029224 */ /* 0x004fe200078e0003 */
[----:B------:R-:W-:-:S04]  /*14640*/  ISETP.NE.AND P1, PT, R7, RZ, PT ;  /* 0x000000ff0700720c */ /* 0x000fc80003f25270 */
        /* <DEDUP_REMOVED lines=15> */
[----:B------:R1:W2:Y:S02]  /*14740*/  SHFL.IDX PT, R6, R3, 0x1f, 0x1f ;  /* 0x03e01f0003067f89 */ /* 0x0002a400000e0000 */
.L_x_609:
[----:B------:R-:W-:Y:S02]  /*14750*/  ULDC UR4, c[0x0][0xc38] ;  /* 0x00030e0000047ab9 */ /* 0x000fe40000000800 */
[----:B------:R-:W-:-:S04]  /*14760*/  IMAD.U32 R16, RZ, RZ, UR4 ;  /* 0x00000004ff107e24 */ /* 0x000fc8000f8e00ff */
[----:B--2---:R-:W-:-:S04]  /*14770*/  IMAD R6, R6, R16, RZ ;  /* 0x0000001006067224 */ /* 0x004fc800078e02ff */
[----:B------:R-:W-:-:S05]  /*14780*/  IMAD.IADD R4, R4, 0x1, R6 ;  /* 0x0000000104047824 */ /* 0x000fca00078e0206 */
[----:B------:R-:W-:-:S13]  /*14790*/  ISETP.GT.AND P6, PT, R4, R0, PT ;  /* 0x000000000400720c */ /* 0x000fda0003fc4270 */
[----:B------:R-:W-:Y:S05]  /*147a0*/  @P6 BRA `(.L_x_544) ;  /* 0x0000000000a06947 */ /* 0x000fea0003800000 */
.L_x_549:
[----:B------:R-:W2:Y:S01]  /*147b0*/  LDC R2, c[0x0][0xc3c] ;  /* 0x00030f00ff027b82 */ /* 0x000ea20000000800 */
[----:B------:R-:W-:-:S05]  /*147c0*/  VIADD R19, R19, 0x1f ;  /* 0x0000001f13137836 */ /* 0x000fca0000000000 */
[----:B--2---:R-:W-:-:S13]  /*147d0*/  ISETP.GE.AND P6, PT, R19, R2, PT ;  /* 0x000000021300720c */ /* 0x004fda0003fc6270 */
[----:B------:R-:W-:Y:S05]  /*147e0*/  @P6 BRA `(.L_x_545) ;  /* 0x0000000400486947 */ /* 0x000fea0003800000 */
[----:B-1----:R-:W1:Y:S01]  /*147f0*/  S2R R3, SR_TID.X ;  /* 0x0000000000037919 */ /* 0x002e620000002100 */
[----:B------:R-:W-:Y:S01]  /*14800*/  BSSY B0, `(.L_x_546) ;  /* 0x000000a000007945 */ /* 0x000fe20003800000 */
[----:B-1----:R-:W-:-:S05]  /*14810*/  LOP3.LUT R3, R3, 0x1f, RZ, 0xc0, !PT ;  /* 0x0000001f03037812 */ /* 0x002fca00078ec0ff */
[----:B------:R-:W-:-:S05]  /*14820*/  IMAD.IADD R5, R19, 0x1, R3 ;  /* 0x0000000113057824 */ /* 0x000fca00078e0203 */
[----:B------:R-:W-:Y:S01]  /*14830*/  ISETP.GE.OR P6, PT, R5, R2, !P0 ;  /* 0x000000020500720c */ /* 0x000fe200047c6670 */
[----:B------:R-:W-:-:S12]  /*14840*/  IMAD.MOV.U32 R2, RZ, RZ, RZ ;  /* 0x000000ffff027224 */ /* 0x000fd800078e00ff */
[----:B------:R-:W-:Y:S05]  /*14850*/  @P6 BRA `(.L_x_547) ;  /* 0x0000000000106947 */ /* 0x000fea0003800000 */
[----:B------:R-:W1:Y:S01]  /*14860*/  LDC.64 R2, c[0x0][0xc80] ;  /* 0x00032000ff027b82 */ /* 0x000e620000000a00 */
[----:B------:R-:W-:Y:S01]  /*14870*/  ULDC.64 UR4, c[0x0][0x208] ;  /* 0x0000820000047ab9 */ /* 0x000fe20000000a00 */
[----:B-1----:R-:W-:-:S06]  /*14880*/  IMAD.WIDE R2, R5, 0x4, R2 ;  /* 0x0000000405027825 */ /* 0x002fcc00078e0202 */
[----:B------:R1:W5:Y:S02]  /*14890*/  LDG.E R2, desc[UR4][R2.64] ;  /* 0x0000000402027981 */ /* 0x000364000c1e1900 */
.L_x_547:
[----:B------:R-:W-:Y:S05]  /*148a0*/  BSYNC B0 ;  /* 0x0000000000007941 */ /* 0x000fea0003800000 */
.L_x_546:
[----:B------:R-:W-:-:S03]  /*148b0*/  UMOV UR4, 0xffffffff ;  /* 0xffffffff00047882 */ /* 0x000fc60000000000 */
[----:B------:R-:W-:Y:S05]  /*148c0*/  BRA.DIV UR4, `(.L_x_548) ;  /* 0x00000022042c7947 */ /* 0x000fea000b800000 */
[----:B-1---5:R-:W1:Y:S02]  /*148d0*/  SHFL.UP PT, R3, R2, 0x1, RZ ;  /* 0x0420000002037989 */ /* 0x022e6400000e00ff */
        /* <DEDUP_REMOVED lines=15> */
.L_x_617:
[----:B------:R-:W-:Y:S02]  /*149d0*/  ULDC UR4, c[0x0][0xc38] ;  /* 0x00030e0000047ab9 */ /* 0x000fe40000000800 */
[----:B------:R-:W-:-:S04]  /*149e0*/  IMAD.U32 R16, RZ, RZ, UR4 ;  /* 0x00000004ff107e24 */ /* 0x000fc8000f8e00ff */
[----:B--2---:R-:W-:-:S04]  /*149f0*/  IMAD R6, R6, R16, RZ ;  /* 0x0000001006067224 */ /* 0x004fc800078e02ff */
[----:B------:R-:W-:-:S05]  /*14a00*/  IMAD.IADD R4, R6, 0x1, R4 ;  /* 0x0000000106047824 */ /* 0x000fca00078e0204 */
[----:B------:R-:W-:-:S13]  /*14a10*/  ISETP.GT.AND P6, PT, R4, R0, PT ;  /* 0x000000000400720c */ /* 0x000fda0003fc4270 */
[----:B------:R-:W-:Y:S05]  /*14a20*/  @!P6 BRA `(.L_x_549) ;  /* 0xfffffffc0060e947 */ /* 0x000fea000383ffff */
.L_x_544:
[----:B------:R-:W-:Y:S01]  /*14a30*/  IMAD.IADD R6, R4, 0x1, -R6 ;  /* 0x0000000104067824 */ /* 0x000fe200078e0a06 */
[----:B------:R-:W-:-:S03]  /*14a40*/  UMOV UR4, 0xffffffff ;  /* 0xffffffff00047882 */ /* 0x000fc60000000000 */
[----:B------:R-:W-:-:S05]  /*14a50*/  IMAD R4, R3, R16, R6 ;  /* 0x0000001003047224 */ /* 0x000fca00078e0206 */
[----:B------:R-:W-:Y:S01]  /*14a60*/  ISETP.GT.AND P6, PT, R4, R0, PT ;  /* 0x000000000400720c */ /* 0x000fe20003fc4270 */
[----:B------:R-:W-:-:S12]  /*14a70*/  BRA.DIV UR4, `(.L_x_550) ;  /* 0x0000002204987947 */ /* 0x000fd8000b800000 */
[----:B------:R-:W-:-:S04]  /*14a80*/  VOTE.ANY R5, PT, !P6 ;  /* 0x0000000000057806 */ /* 0x000fc800070e0100 */
[----:B------:R-:W2:Y:S02]  /*14a90*/  POPC R4, R5 ;  /* 0x0000000500047309 */ /* 0x000ea40000000000 */
[----:B--2---:R2:W3:Y:S02]  /*14aa0*/  SHFL.IDX PT, R17, R2, R4, 0x1f ;  /* 0x00001f0402117589 */ /* 0x0044e400000e0000 */
.L_x_621:
[----:B------:R-:W-:Y:S01]  /*14ab0*/  ISETP.NE.AND P0, PT, R5, RZ, PT ;  /* 0x000000ff0500720c */ /* 0x000fe20003f05270 */
[----:B--2---:R-:W-:-:S12]  /*14ac0*/  IMAD.MOV.U32 R2, RZ, RZ, RZ ;  /* 0x000000ffff027224 */ /* 0x004fd800078e00ff */
[----:B------:R-:W-:Y:S05]  /*14ad0*/  @!P0 BRA `(.L_x_551) ;  /* 0x0000000000108947 */ /* 0x000fea0003800000 */
[----:B------:R-:W-:Y:S01]  /*14ae0*/  UMOV UR4, 0xffffffff ;  /* 0xffffffff00047882 */ /* 0x000fe20000000000 */
[----:B------:R-:W-:Y:S02]  /*14af0*/  VIADD R12, R4, 0xffffffff ;  /* 0xffffffff040c7836 */ /* 0x000fe40000000000 */
[----:B------:R-:W-:Y:S05]  /*14b00*/  BRA.DIV UR4, `(.L_x_552) ;  /* 0x0000002204bc7947 */ /* 0x000fea000b800000 */
[----:B------:R2:W4:Y:S02]  /*14b10*/  SHFL.IDX PT, R2, R3, R12, 0x1f ;  /* 0x00001f0c03027589 */ /* 0x00052400000e0000 */
.L_x_551:
[----:B---3--:R-:W-:Y:S01]  /*14b20*/  IABS R5, R17 ;  /* 0x0000001100057213 */ /* 0x008fe20000000000 */
[----:B----4-:R-:W-:Y:S02]  /*14b30*/  IMAD R16, R2, R16, R6 ;  /* 0x0000001002107224 */ /* 0x010fe400078e0206 */
[----:B------:R-:W-:Y:S01]  /*14b40*/  IMAD.IADD R19, R4, 0x1, R19 ;  /* 0x0000000104137824 */ /* 0x000fe200078e0213 */
[----:B------:R-:W3:Y:S02]  /*14b50*/  I2F.RP R2, R5 ;  /* 0x0000000500027306 */ /* 0x000ee40000209400 */
[----:B------:R-:W-:-:S06]  /*14b60*/  IADD3 R0, R0, -R16, RZ ;  /* 0x8000001000007210 */ /* 0x000fcc0007ffe0ff */
[----:B---3--:R-:W3:Y:S02]  /*14b70*/  MUFU.RCP R2, R2 ;  /* 0x0000000200027308 */ /* 0x008ee40000001000 */
[----:B---3--:R-:W-:-:S06]  /*14b80*/  VIADD R2, R2, 0xffffffe ;  /* 0x0ffffffe02027836 */ /* 0x008fcc0000000000 */
[----:B-12---:R-:W1:Y:S02]  /*14b90*/  F2I.FTZ.U32.TRUNC.NTZ R3, R2 ;  /* 0x0000000200037305 */ /* 0x006e64000021f000 */
[----:B-1----:R-:W-:-:S04]  /*14ba0*/  IMAD.MOV R2, RZ, RZ, -R3 ;  /* 0x000000ffff027224 */ /* 0x002fc800078e0a03 */
[----:B------:R-:W-:Y:S02]  /*14bb0*/  IMAD R6, R2, R5, RZ ;  /* 0x0000000502067224 */ /* 0x000fe400078e02ff */
[----:B------:R-:W-:-:S04]  /*14bc0*/  IMAD.MOV.U32 R2, RZ, RZ, RZ ;  /* 0x000000ffff027224 */ /* 0x000fc800078e00ff */
[----:B------:R-:W-:Y:S01]  /*14bd0*/  IMAD.HI.U32 R2, R3, R6, R2 ;  /* 0x0000000603027227 */ /* 0x000fe200078e0002 */
[----:B------:R-:W-:Y:S02]  /*14be0*/  IABS R6, R17 ;  /* 0x0000001100067213 */ /* 0x000fe40000000000 */
[----:B------:R-:W-:-:S03]  /*14bf0*/  IABS R3, R0 ;  /* 0x0000000000037213 */ /* 0x000fc60000000000 */
[----:B------:R-:W-:Y:S02]  /*14c00*/  IMAD.MOV R6, RZ, RZ, -R6 ;  /* 0x000000ffff067224 */ /* 0x000fe400078e0a06 */
        /* <DEDUP_REMOVED lines=16> */
.L_x_545:
[----:B------:R-:W-:Y:S01]  /*14d10*/  UMOV UR4, URZ ;  /* 0x0000003f00047c82 */ /* 0x000fe20008000000 */
[----:B------:R-:W-:Y:S01]  /*14d20*/  UMOV UR5, URZ ;  /* 0x0000003f00057c82 */ /* 0x000fe20008000000 */
[----:B------:R-:W-:Y:S01]  /*14d30*/  ULDC UR6, c[0x0][0xc3c] ;  /* 0x00030f0000067ab9 */ /* 0x000fe20000000800 */
[----:B------:R-:W-:Y:S02]  /*14d40*/  IMAD.MOV.U32 R16, RZ, RZ, R0 ;  /* 0x000000ffff107224 */ /* 0x000fe400078e0000 */
[----:B------:R-:W-:Y:S02]  /*14d50*/  IMAD.U32 R17, RZ, RZ, UR4 ;  /* 0x00000004ff117e24 */ /* 0x000fe4000f8e00ff */
[----:B------:R-:W-:Y:S02]  /*14d60*/  IMAD.U32 R18, RZ, RZ, UR5 ;  /* 0x00000005ff127e24 */ /* 0x000fe4000f8e00ff */
[----:B------:R-:W-:-:S07]  /*14d70*/  IMAD.U32 R19, RZ, RZ, UR6 ;  /* 0x00000006ff137e24 */ /* 0x000fce000f8e00ff */
.L_x_553:
[----:B-1----:R1:W2:Y:S01]  /*14d80*/  LDL R3, [R1+0x4] ;  /* 0x0000040001037983 */ /* 0x0022a20000100800 */
[----:B------:R-:W3:Y:S01]  /*14d90*/  S2R R0, SR_TID.X ;  /* 0x0000000000007919 */ /* 0x000ee20000002100 */
[----:B------:R-:W-:Y:S05]  /*14da0*/  WARPSYNC.ALL ;  /* 0x0000000000007948 */ /* 0x000fea0003800000 */
[----:B---3--:R-:W-:Y:S01]  /*14db0*/  LOP3.LUT R0, R0, 0x1f, RZ, 0xc0, !PT ;  /* 0x0000001f00007812 */ /* 0x008fe200078ec0ff */
[----:B------:R-:W-:Y:S03]  /*14dc0*/  BAR.SYNC.DEFER_BLOCKING 0x4, 0x180 ;  /* 0x0106000000007b1d */ /* 0x000fe60000010000 */
[----:B------:R-:W-:-:S13]  /*14dd0*/  ISETP.NE.AND P0, PT, R0, RZ, PT ;  /* 0x000000ff0000720c */ /* 0x000fda0003f05270 */
[----:B------:R-:W2:Y:S01]  /*14de0*/  @!P0 S2R R0, SR_CgaCtaId ;  /* 0x0000000000008919 */ /* 0x000ea20000008800 */
[----:B------:R-:W-:-:S04]  /*14df0*/  @!P0 MOV R2, 0x400 ;  /* 0x0000040000028802 */ /* 0x000fc80000000f00 */
[----:B--2---:R-:W-:-:S05]  /*14e00*/  @!P0 LEA R3, R0, R2, 0x18 ;  /* 0x0000000200038211 */ /* 0x004fca00078ec0ff */
[----:B------:R1:W-:Y:S04]  /*14e10*/  @!P0 STS.128 [R3+0x388d0], R16 ;  /* 0x0388d01003008388 */ /* 0x0003e80000000c00 */
[----:B------:R1:W-:Y:S01]  /*14e20*/  @!P0 STL [R1+0x4], R3 ;  /* 0x0000040301008387 */ /* 0x0003e20000100800 */
[----:B------:R-:W-:Y:S06]  /*14e30*/  BAR.ARV 0x5, 0x180 ;  /* 0x0146000000007b1d */ /* 0x000fec0000002000 */
.L_x_542:
[----:B------:R-:W-:Y:S02]  /*14e40*/  ULDC UR4, c[0x0][0xc3c] ;  /* 0x00030f0000047ab9 */ /* 0x000fe40000000800 */
[----:B----4-:R-:W-:-:S13]  /*14e50*/  ISETP.GE.AND P0, PT, R19, UR4, PT ;  /* 0x0000000413007c0c */ /* 0x010fda000bf06270 */
[----:B------:R-:W-:Y:S05]  /*14e60*/  @!P0 BRA `(.L_x_554) ;  /* 0xffffffa0004c8947 */ /* 0x000fea000383ffff */
[----:B------:R-:W-:Y:S05]  /*14e70*/  BSYNC B8 ;  /* 0x0000000000087941 */ /* 0x000fea0003800000 */
.L_x_441:
[----:B---3--:R-:W3:Y:S01]  /*14e80*/  LDL.LU R0, [R1+0x50] ;  /* 0x0000500001007983 */ /* 0x008ee20000300800 */
[----:B------:R-:W-:Y:S01]  /*14e90*/  BSSY B0, `(.L_x_555) ;  /* 0x000000b000007945 */ /* 0x000fe20003800000 */
[----:B------:R-:W4:Y:S01]  /*14ea0*/  S2R R5, SR_CgaCtaId ;  /* 0x0000000000057919 */ /* 0x000f220000008800 */
[----:B---3--:R-:W-:-:S05]  /*14eb0*/  VIADD R0, R0, 0x1 ;  /* 0x0000000100007836 */ /* 0x008fca0000000000 */
[----:B------:R-:W-:-:S04]  /*14ec0*/  LEA.HI R2, R0, R0, RZ, 0x1 ;  /* 0x0000000000027211 */ /* 0x000fc800078f08ff */
[----:B-1----:R-:W-:-:S05]  /*14ed0*/  LOP3.LUT R3, R2, 0xfffffffe, RZ, 0xc0, !PT ;  /* 0xfffffffe02037812 */ /* 0x002fca00078ec0ff */
[----:B------:R-:W-:Y:S01]  /*14ee0*/  IMAD.IADD R3, R0, 0x1, -R3 ;  /* 0x0000000100037824 */ /* 0x000fe200078e0a03 */
[----:B------:R-:W-:-:S04]  /*14ef0*/  MOV R0, 0x400 ;  /* 0x0000040000007802 */ /* 0x000fc80000000f00 */
[----:B----4-:R-:W-:Y:S02]  /*14f00*/  LEA R0, R5, R0, 0x18 ;  /* 0x0000000005007211 */ /* 0x010fe400078ec0ff */
[----:B------:R-:W-:-:S04]  /*14f10*/  SHF.L.U32 R3, R3, 0x1f, RZ ;  /* 0x0000001f03037819 */ /* 0x000fc800000006ff */
[----:B------:R-:W1:Y:S02]  /*14f20*/  SYNCS.PHASECHK.TRANS64.TRYWAIT P0, [R0+URZ+0x38820], R3 ;  /* 0x03882003000075a7 */ /* 0x000e64000800017f */
[----:B-1----:R-:W-:Y:S05]  /*14f30*/  @!P0 BRA `(.L_x_556) ;  /* 0x0000001c00d88947 */ /* 0x002fea0003800000 */
.L_x_624:
[----:B------:R-:W-:Y:S05]  /*14f40*/  BSYNC B0 ;  /* 0x0000000000007941 */ /* 0x000fea0003800000 */
.L_x_555:
[----:B------:R-:W-:-:S03]  /*14f50*/  UMOV UR4, 0xffffffff ;  /* 0xffffffff00047882 */ /* 0x000fc60000000000 */
[----:B------:R-:W-:Y:S05]  /*14f60*/  BRA.DIV UR4, `(.L_x_557) ;  /* 0x0000001e04e07947 */ /* 0x000fea000b800000 */
[----:B------:R-:W3:Y:S02]  /*14f70*/  S2R R2, SR_TID.X ;  /* 0x0000000000027919 */ /* 0x000ee40000002100 */
[----:B---3--:R-:W-:-:S04]  /*14f80*/  SHF.R.U32.HI R2, RZ, 0x5, R2 ;  /* 0x00000005ff027819 */ /* 0x008fc80000011602 */
[----:B------:R-:W-:-:S05]  /*14f90*/  LOP3.LUT R2, R2, 0x3, RZ, 0xc0, !PT ;  /* 0x0000000302027812 */ /* 0x000fca00078ec0ff */
[----:B------:R3:W4:Y:S02]  /*14fa0*/  SHFL.IDX PT, R14, R2, RZ, 0x1f ;  /* 0x00001fff020e7589 */ /* 0x00072400000e0000 */
.L_x_627:
[----:B----4-:R-:W-:Y:S01]  /*14fb0*/  ISETP.NE.AND P0, PT, R14, RZ, PT ;  /* 0x000000ff0e00720c */ /* 0x010fe20003f05270 */
[----:B------:R-:W-:-:S12]  /*14fc0*/  BSSY B0, `(.L_x_558) ;  /* 0x0000029000007945 */ /* 0x000fd80003800000 */
[----:B------:R-:W-:Y:S05]  /*14fd0*/  @P0 BRA `(.L_x_559) ;  /* 0x00000000009c0947 */ /* 0x000fea0003800000 */
[----:B------:R-:W-:-:S03]  /*14fe0*/  UMOV UR4, 0xffffffff ;  /* 0xffffffff00047882 */ /* 0x000fc60000000000 */
[----:B------:R-:W-:Y:S05]  /*14ff0*/  BRA.DIV UR4, `(.L_x_560) ;  /* 0x0000001e04f07947 */ /* 0x000fea000b800000 */
[----:B------:R-:W-:-:S13]  /*15000*/  ELECT P6, URZ, PT ;  /* 0x00000000003f782f */ /* 0x000fda00038c0000 */
.L_x_630:
[----:B------:R-:W-:Y:S05]  /*15010*/  @!P6 BRA `(.L_x_559) ;  /* 0x00000000008ce947 */ /* 0x000fea0003800000 */
[----:B---3--:R-:W3:Y:S02]  /*15020*/  LDL R2, [R1+0x5c] ;  /* 0x00005c0001027983 */ /* 0x008ee40000100800 */
[----:B---3--:R-:W-:-:S13]  /*15030*/  R2UR UR4, R2 ;  /* 0x00000000020472ca */ /* 0x008fda00000e0000 */
[----:B------:R-:W-:-:S06]  /*15040*/  ULOP3.LUT UR4, UR4, 0x2, URZ, 0xfc, !UPT ;  /* 0x0000000204047892 */ /* 0x000fcc000f8efc3f */
[----:B------:R-:W-:-:S05]  /*15050*/  IMAD.U32 R2, RZ, RZ, UR4 ;  /* 0x00000004ff027e24 */ /* 0x000fca000f8e00ff */
[----:B------:R-:W-:-:S13]  /*15060*/  ISETP.NE.AND P2, PT, R2, 0x3, PT ;  /* 0x000000030200780c */ /* 0x000fda0003f45270 */
[----:B------:R-:W-:Y:S05]  /*15070*/  @!P2 BRA `(.L_x_561) ;  /* 0x000000000004a947 */ /* 0x000fea0003800000 */
[----:B------:R-:W-:Y:S01]  /*15080*/  BPT.TRAP 0x1 ;  /* 0x000000040000795c */ /* 0x000fe20000300000 */
.L_x_561:
[----:B-1----:R-:W3:Y:S04]  /*15090*/  LDL R3, [R1+0x8] ;  /* 0x0000080001037983 */ /* 0x002ee80000100800 */
[----:B--2---:R-:W2:Y:S01]  /*150a0*/  LDL.LU R7, [R1+0x10] ;  /* 0x0000100001077983 */ /* 0x004ea20000300800 */
[----:B------:R-:W-:-:S04]  /*150b0*/  VIADD R2, R0, 0x38840 ;  /* 0x0003884000027836 */ /* 0x000fc80000000000 */
[C---:B---3--:R-:W-:Y:S02]  /*150c0*/  IMAD R6, R3.reuse, 0x8, R2 ;  /* 0x0000000803067824 */ /* 0x048fe400078e0202 */
[----:B------:R-:W-:Y:S01]  /*150d0*/  VIADD R3, R3, 0x1 ;  /* 0x0000000103037836 */ /* 0x000fe20000000000 */
[----:B--2---:R-:W-:-:S04]  /*150e0*/  SHF.L.U32 R5, R7, 0x1f, RZ ;  /* 0x0000001f07057819 */ /* 0x004fc800000006ff */
[C---:B------:R-:W-:Y:S01]  /*150f0*/  ISETP.NE.AND P1, PT, R3.reuse, 0x2, PT ;  /* 0x000000020300780c */ /* 0x040fe20003f25270 */
[----:B------:R-:W1:Y:S03]  /*15100*/  SYNCS.PHASECHK.TRANS64.TRYWAIT P0, [R6+URZ], R5 ;  /* 0x00000005060075a7 */ /* 0x000e66000800017f */
[----:B------:R-:W-:Y:S02]  /*15110*/  SEL R4, RZ, 0x1, P1 ;  /* 0x00000001ff047807 */ /* 0x000fe40000800000 */
[----:B------:R-:W-:Y:S02]  /*15120*/  SEL R3, R3, RZ, P1 ;  /* 0x000000ff03037207 */ /* 0x000fe40000800000 */
[----:B------:R-:W-:-:S03]  /*15130*/  LOP3.LUT R4, R7, R4, RZ, 0x3c, !PT ;  /* 0x0000000407047212 */ /* 0x000fc600078e3cff */
[----:B------:R-:W-:Y:S01]  /*15140*/  IMAD R7, R3, 0x8, R2 ;  /* 0x0000000803077824 */ /* 0x000fe200078e0202 */
[----:B------:R-:W-:Y:S01]  /*15150*/  SHF.L.U32 R2, R4, 0x1f, RZ ;  /* 0x0000001f04027819 */ /* 0x000fe200000006ff */
[----:B-1----:R-:W-:Y:S06]  /*15160*/  @!P0 BRA `(.L_x_562) ;  /* 0x0000001c00b48947 */ /* 0x002fec0003800000 */
.L_x_631:
[----:B------:R-:W2:Y:S02]  /*15170*/  SYNCS.PHASECHK.TRANS64.TRYWAIT P0, [R7+URZ], R2 ;  /* 0x00000002070075a7 */ /* 0x000ea4000800017f */
[----:B--2---:R-:W-:Y:S05]  /*15180*/  @!P0 BRA `(.L_x_563) ;  /* 0x0000001c00c08947 */ /* 0x004fea0003800000 */
.L_x_632:
[----:B------:R-:W-:Y:S05]  /*15190*/  @!P2 BRA `(.L_x_564) ;  /* 0x000000000004a947 */ /* 0x000fea0003800000 */
[----:B------:R-:W-:Y:S01]  /*151a0*/  BPT.TRAP 0x1 ;  /* 0x000000040000795c */ /* 0x000fe20000300000 */
.L_x_564:
[----:B------:R-:W3:Y:S01]  /*151b0*/  LDL.LU R4, [R1+0x8] ;  /* 0x0000080001047983 */ /* 0x000ee20000300800 */
[----:B------:R-:W-:-:S04]  /*151c0*/  VIADD R0, R0, 0x38860 ;  /* 0x0003886000007836 */ /* 0x000fc80000000000 */
[----:B---3--:R-:W-:-:S04]  /*151d0*/  IMAD R4, R4, 0x8, R0 ;  /* 0x0000000804047824 */ /* 0x008fc800078e0200 */
[----:B------:R-:W3:Y:S02]  /*151e0*/  SYNCS.PHASECHK.TRANS64.TRYWAIT P0, [R4+URZ], R5 ;  /* 0x00000005040075a7 */ /* 0x000ee4000800017f */
[----:B---3--:R-:W-:Y:S05]  /*151f0*/  @!P0 BRA `(.L_x_565) ;  /* 0x0000001c00b88947 */ /* 0x008fea0003800000 */
.L_x_633:
[----:B------:R-:W-:-:S07]  /*15200*/  IMAD R3, R3, 0x8, R0 ;  /* 0x0000000803037824 */ /* 0x000fce00078e0200 */
.L_x_566:
[----:B----4-:R4:W0:Y:S02]  /*15210*/  SYNCS.PHASECHK.TRANS64.TRYWAIT P0, [R3+URZ], R2 ;  /* 0x00000002030075a7 */ /* 0x010824000800017f */
[----:B0-----:R-:W-:Y:S05]  /*15220*/  @!P0 NANOSLEEP.SYNCS 0x989680 ;  /* 0x009896800000895d */ /* 0x001fea0003900000 */
[----:B------:R-:W0:Y:S02]  /*15230*/  @!P0 SYNCS.PHASECHK.TRANS64 P0, [R3+URZ], R2 ;  /* 0x00000002030085a7 */ /* 0x000e24000800007f */
[----:B0-----:R-:W-:Y:S05]  /*15240*/  @!P0 BRA `(.L_x_566) ;  /* 0xfffffffc00f08947 */ /* 0x001fea000383ffff */
.L_x_559:
[----:B------:R-:W-:Y:S05]  /*15250*/  BSYNC B0 ;  /* 0x0000000000007941 */ /* 0x000fea0003800000 */
.L_x_558:
[----:B------:R-:W-:Y:S05]  /*15260*/  EXIT ;  /* 0x000000000000794d */ /* 0x000fea0003800000 */
.L_x_393:
[----:B0-----:R0:W1:Y:S02]  /*15270*/  SYNCS.PHASECHK.TRANS64.TRYWAIT P1, [R5+URZ+0x38800], R0 ;  /* 0x03880000050075a7 */ /* 0x001064000802017f */
[----:B-1----:R-:W-:Y:S05]  /*15280*/  @!P1 NANOSLEEP.SYNCS 0x989680 ;  /* 0x009896800000995d */ /* 0x002fea0003900000 */
[----:B------:R-:W1:Y:S02]  /*15290*/  @!P1 SYNCS.PHASECHK.TRANS64 P1, [R5+URZ+0x38800], R0 ;  /* 0x03880000050095a7 */ /* 0x000e64000802007f */
[----:B-1----:R-:W-:Y:S05]  /*152a0*/  @!P1 BRA `(.L_x_393) ;  /* 0xfffffffc00f09947 */ /* 0x002fea000383ffff */
[----:B------:R-:W-:Y:S05]  /*152b0*/  BRA `(.L_x_567) ;  /* 0xfffffec400b47947 */ /* 0x000fea000383ffff */
.L_x_397:
[----:B-1----:R1:W2:Y:S02]  /*152c0*/  SYNCS.PHASECHK.TRANS64.TRYWAIT P2, [R0+URZ+0x38830], R3 ;  /* 0x03883003000075a7 */ /* 0x0022a4000804017f */
[----:B--2---:R-:W-:Y:S05]  /*152d0*/  @!P2 NANOSLEEP.SYNCS 0x989680 ;  /* 0x009896800000a95d */ /* 0x004fea0003900000 */
[----:B------:R-:W2:Y:S02]  /*152e0*/  @!P2 SYNCS.PHASECHK.TRANS64 P2, [R0+URZ+0x38830], R3 ;  /* 0x038830030000a5a7 */ /* 0x000ea4000804007f */
[----:B--2---:R-:W-:Y:S05]  /*152f0*/  @!P2 BRA `(.L_x_397) ;  /* 0xfffffffc00f0a947 */ /* 0x004fea000383ffff */
[----:B------:R-:W-:Y:S05]  /*15300*/  BRA `(.L_x_396) ;  /* 0xfffffec400d87947 */ /* 0x000fea000383ffff */
.L_x_402:
[----:B------:R-:W-:-:S13]  /*15310*/  R2UR UR4, R233 ;  /* 0x00000000e90472ca */ /* 0x000fda00000e0000 */
[----:B-1----:R-:W-:-:S04]  /*15320*/  IMAD.U32 R4, RZ, RZ, UR4 ;  /* 0x00000004ff047e24 */ /* 0x002fc8000f8e00ff */
[----:B------:R1:W2:Y:S03]  /*15330*/  SYNCS.PHASECHK.TRANS64.TRYWAIT P2, [R4+URZ+0x38830], R3 ;  /* 0x03883003040075a7 */ /* 0x0002a6000804017f */
[----:B--2---:R-:W-:Y:S05]  /*15340*/  @!P2 NANOSLEEP.SYNCS 0x989680 ;  /* 0x009896800000a95d */ /* 0x004fea0003900000 */
[----:B------:R-:W2:Y:S02]  /*15350*/  @!P2 SYNCS.PHASECHK.TRANS64 P2, [R4+URZ+0x38830], R3 ;  /* 0x038830030400a5a7 */ /* 0x000ea4000804007f */
[----:B--2---:R-:W-:Y:S05]  /*15360*/  @!P2 BRA `(.L_x_402) ;  /* 0xfffffffc00e8a947 */ /* 0x004fea000383ffff */
[----:B------:R-:W-:Y:S05]  /*15370*/  BRA `(.L_x_401) ;  /* 0xffffff0c007c7947 */ /* 0x000fea000383ffff */
.L_x_406:
[----:B01----:R-:W-:-:S04]  /*15380*/  IMAD.U32 R3, RZ, RZ, UR4 ;  /* 0x00000004ff037e24 */ /* 0x003fc8000f8e00ff */
[----:B------:R0:W1:Y:S03]  /*15390*/  SYNCS.PHASECHK.TRANS64.TRYWAIT P2, [R3+URZ+0x38850], R0 ;  /* 0x03885000030075a7 */ /* 0x000066000804017f */
[----:B-1----:R-:W-:Y:S05]  /*153a0*/  @!P2 NANOSLEEP.SYNCS 0x989680 ;  /* 0x009896800000a95d */ /* 0x002fea0003900000 */
[----:B------:R-:W1:Y:S02]  /*153b0*/  @!P2 SYNCS.PHASECHK.TRANS64 P2, [R3+URZ+0x38850], R0 ;  /* 0x038850000300a5a7 */ /* 0x000e64000804007f */
[----:B-1----:R-:W-:Y:S05]  /*153c0*/  @!P2 BRA `(.L_x_406) ;  /* 0xfffffffc00eca947 */ /* 0x002fea000383ffff */
[----:B------:R-:W-:Y:S05]  /*153d0*/  BRA `(.L_x_405) ;  /* 0xffffff34009c7947 */ /* 0x000fea000383ffff */
.L_x_411:
[----:B-1----:R1:W2:Y:S02]  /*153e0*/  SYNCS.PHASECHK.TRANS64.TRYWAIT P0, [R11+URZ+0x38850], R0 ;  /* 0x038850000b0075a7 */ /* 0x0022a4000800017f */
[----:B--2---:R-:W-:Y:S05]  /*153f0*/  @!P0 NANOSLEEP.SYNCS 0x989680 ;  /* 0x009896800000895d */ /* 0x004fea0003900000 */
[----:B------:R-:W2:Y:S02]  /*15400*/  @!P0 SYNCS.PHASECHK.TRANS64 P0, [R11+URZ+0x38850], R0 ;  /* 0x038850000b0085a7 */ /* 0x000ea4000800007f */
[----:B--2---:R-:W-:Y:S05]  /*15410*/  @!P0 BRA `(.L_x_411) ;  /* 0xfffffffc00f08947 */ /* 0x004fea000383ffff */
[----:B------:R-:W-:Y:S05]  /*15420*/  BRA `(.L_x_410) ;  /* 0xffffff5000d07947 */ /* 0x000fea000383ffff */
.L_x_453:
[----:B------:R-:W2:Y:S01]  /*15430*/  S2R R4, SR_TID.X ;  /* 0x0000000000047919 */ /* 0x000ea20000002100 */
[----:B------:R-:W-:Y:S01]  /*15440*/  BSSY B0, `(.L_x_568) ;  /* 0x000000a000007945 */ /* 0x000fe20003800000 */
[----:B-1----:R-:W-:Y:S02]  /*15450*/  IMAD.MOV.U32 R12, RZ, RZ, RZ ;  /* 0x000000ffff0c7224 */ /* 0x002fe400078e00ff */
[----:B------:R-:W-:Y:S02]  /*15460*/  IMAD.MOV.U32 R11, RZ, RZ, 0x1f ;  /* 0x0000001fff0b7424 */ /* 0x000fe400078e00ff */
[----:B------:R-:W-:Y:S01]  /*15470*/  IMAD.MOV.U32 R15, RZ, RZ, -0x1 ;  /* 0xffffffffff0f7424 */ /* 0x000fe200078e00ff */
[----:B--2---:R-:W-:-:S04]  /*15480*/  SHF.R.U32.HI R4, RZ, 0x5, R4 ;  /* 0x00000005ff047819 */ /* 0x004fc80000011604 */
[----:B------:R-:W-:-:S05]  /*15490*/  LOP3.LUT R4, R4, 0x3, RZ, 0xc0, !PT ;  /* 0x0000000304047812 */ /* 0x000fca00078ec0ff */
[----:B------:R-:W-:-:S07]  /*154a0*/  IMAD.MOV.U32 R13, RZ, RZ, R4 ;  /* 0x000000ffff0d7224 */ /* 0x000fce00078e0004 */
[----:B0-----:R-:W-:Y:S05]  /*154b0*/  WARPSYNC.COLLECTIVE R15, `(.L_x_569) ;  /* 0x000000000f087348 */ /* 0x001fea0003c00000 */
[----:B------:R1:W2:Y:S02]  /*154c0*/  SHFL.IDX P6, R14, R13, R12, R11 ;  /* 0x0000000c0d0e7389 */ /* 0x0002a400000c000b */
[----:B012---:R-:W-:Y:S01]  /*154d0*/  ENDCOLLECTIVE ;  /* 0x000000000000791b */ /* 0x007fe20003800000 */
.L_x_569:
[----:B------:R-:W-:Y:S05]  /*154e0*/  BSYNC B0 ;  /* 0x0000000000007941 */ /* 0x000fea0003800000 */
.L_x_568:
[----:B------:R-:W-:Y:S05]  /*154f0*/  BRA `(.L_x_570) ;  /* 0xffffffa400a87947 */ /* 0x000fea000383ffff */
.L_x_455:
[----:B------:R-:W-:Y:S01]  /*15500*/  BSSY B0, `(.L_x_571) ;  /* 0x0000006000007945 */ /* 0x000fe20003800000 */
[----:B------:R-:W-:-:S07]  /*15510*/  IMAD.MOV.U32 R15, RZ, RZ, -0x1 ;  /* 0xffffffffff0f7424 */ /* 0x000fce00078e00ff */
[----:B0123--:R-:W-:Y:S05]  /*15520*/  WARPSYNC.COLLECTIVE R15, `(.L_x_572) ;  /* 0x000000000f0c7348 */ /* 0x00ffea0003c00000 */
[----:B------:R-:W-:Y:S02]  /*15530*/  ELECT P6, UR62, PT ;  /* 0x00000000003e782f */ /* 0x000fe400038c0000 */
[----:B------:R-:W-:Y:S01]  /*15540*/  MOV R14, UR62 ;  /* 0x0000003e000e7c02 */ /* 0x000fe20008000f00 */
[----:B0123--:R-:W-:Y:S10]  /*15550*/  ENDCOLLECTIVE ;  /* 0x000000000000791b */ /* 0x00fff40003800000 */
.L_x_572:
[----:B------:R-:W-:Y:S05]  /*15560*/  BSYNC B0 ;  /* 0x0000000000007941 */ /* 0x000fea0003800000 */
.L_x_571:
[----:B------:R-:W-:Y:S05]  /*15570*/  BRA `(.L_x_573) ;  /* 0xffffffa400ac7947 */ /* 0x000fea000383ffff */
.L_x_457:
[----:B---3--:R3:W4:Y:S02]  /*15580*/  SYNCS.PHASECHK.TRANS64.TRYWAIT P0, [R0+URZ+0x38840], R2 ;  /* 0x03884002000075a7 */ /* 0x008724000800017f */
[----:B----4-:R-:W-:Y:S05]  /*15590*/  @!P0 NANOSLEEP.SYNCS 0x989680 ;  /* 0x009896800000895d */ /* 0x010fea0003900000 */
[----:B------:R-:W4:Y:S02]  /*155a0*/  @!P0 SYNCS.PHASECHK.TRANS64 P0, [R0+URZ+0x38840], R2 ;  /* 0x03884002000085a7 */ /* 0x000f24000800007f */
[----:B----4-:R-:W-:Y:S05]  /*155b0*/  @!P0 BRA `(.L_x_457) ;  /* 0xfffffffc00f08947 */ /* 0x010fea000383ffff */
[----:B------:R-:W-:Y:S05]  /*155c0*/  BRA `(.L_x_574) ;  /* 0xffffffa8001c7947 */ /* 0x000fea000383ffff */
.L_x_461:
[----:B------:R-:W2:Y:S01]  /*155d0*/  LDL.LU R11, [R1+0x3c] ;  /* 0x00003c00010b7983 */ /* 0x000ea20000300800 */
[----:B------:R-:W-:Y:S01]  /*155e0*/  IMAD.MOV.U32 R13, RZ, RZ, R0 ;  /* 0x000000ffff0d7224 */ /* 0x000fe200078e0000 */
[----:B------:R-:W-:Y:S01]  /*155f0*/  LOP3.LUT R8, R8, 0x7f, RZ, 0xc0, !PT ;  /* 0x0000007f08087812 */ /* 0x000fe200078ec0ff */
[----:B------:R-:W-:Y:S02]  /*15600*/  IMAD.MOV.U32 R12, RZ, RZ, RZ ;  /* 0x000000ffff0c7224 */ /* 0x000fe400078e00ff */
[----:B------:R-:W-:Y:S01]  /*15610*/  IMAD.MOV.U32 R15, RZ, RZ, -0x1 ;  /* 0xffffffffff0f7424 */ /* 0x000fe200078e00ff */
[----:B------:R-:W-:-:S05]  /*15620*/  SHF.R.U32.HI R5, RZ, 0x3, R8 ;  /* 0x00000003ff057819 */ /* 0x000fca0000011608 */
[----:B------:R-:W-:-:S04]  /*15630*/  IMAD.IADD R2, R5, 0x1, R17 ;  /* 0x0000000105027824 */ /* 0x000fc800078e0211 */
[----:B------:R-:W-:Y:S02]  /*15640*/  VIADD R5, R2, 0x10 ;  /* 0x0000001002057836 */ /* 0x000fe40000000000 */
[----:B--2---:R-:W-:Y:S02]  /*15650*/  IMAD R3, R11, R7, RZ ;  /* 0x000000070b037224 */ /* 0x004fe400078e02ff */
[----:B------:R-:W-:-:S03]  /*15660*/  IMAD.MOV.U32 R11, RZ, RZ, 0x181f ;  /* 0x0000181fff0b7424 */ /* 0x000fc600078e00ff */
[----:B------:R-:W-:-:S13]  /*15670*/  ISETP.GE.AND P5, PT, R2, R3, PT ;  /* 0x000000030200720c */ /* 0x000fda0003fa6270 */
[----:B-----5:R-:W-:Y:S05]  /*15680*/  WARPSYNC.COLLECTIVE R15, `(.L_x_575) ;  /* 0x000000000f087348 */ /* 0x020fea0003c00000 */
[----:B------:R0:W1:Y:S02]  /*15690*/  SHFL.IDX P6, R14, R13, R12, R11 ;  /* 0x0000000c0d0e7389 */ /* 0x00006400000c000b */
[----:B01---5:R-:W-:Y:S01]  /*156a0*/  ENDCOLLECTIVE ;  /* 0x000000000000791b */ /* 0x023fe20003800000 */
.L_x_575:
[----:B------:R-:W-:Y:S02]  /*156b0*/  IMAD.MOV.U32 R13, RZ, RZ, R4 ;  /* 0x000000ffff0d7224 */ /* 0x000fe400078e0004 */
[----:B------:R-:W-:-:S07]  /*156c0*/  IMAD.MOV.U32 R6, RZ, RZ, R14 ;  /* 0x000000ffff067224 */ /* 0x000fce00078e000e */
[----:B------:R-:W-:Y:S05]  /*156d0*/  WARPSYNC.COLLECTIVE R15, `(.L_x_576) ;  /* 0x000000000f087348 */ /* 0x000fea0003c00000 */
[----:B------:R0:W1:Y:S02]  /*156e0*/  SHFL.IDX P6, R14, R13, R12, R11 ;  /* 0x0000000c0d0e7389 */ /* 0x00006400000c000b */
[----:B01----:R-:W-:Y:S01]  /*156f0*/  ENDCOLLECTIVE ;  /* 0x000000000000791b */ /* 0x003fe20003800000 */
.L_x_576:
[----:B------:R-:W-:Y:S01]  /*15700*/  ULDC.64 UR4, c[0x0][0x208] ;  /* 0x0000820000047ab9 */ /* 0x000fe20000000a00 */
[----:B------:R-:W-:Y:S02]  /*15710*/  IMAD.MOV.U32 R13, RZ, RZ, R0 ;  /* 0x000000ffff0d7224 */ /* 0x000fe400078e0000 */
[----:B------:R-:W-:Y:S01]  /*15720*/  IMAD.MOV.U32 R12, RZ, RZ, 0x1 ;  /* 0x00000001ff0c7424 */ /* 0x000fe200078e00ff */
[----:B------:R-:W-:-:S04]  /*15730*/  MOV R7, R14 ;  /* 0x0000000e00077202 */ /* 0x000fc80000000f00 */
        /* <DEDUP_REMOVED lines=16> */
.L_x_577:
[----:B------:R-:W-:Y:S02]  /*15840*/  IMAD.MOV.U32 R13, RZ, RZ, R4 ;  /* 0x000000ffff0d7224 */ /* 0x000fe400078e0004 */
[----:B------:R-:W-:-:S07]  /*15850*/  IMAD.MOV.U32 R6, RZ, RZ, R14 ;  /* 0x000000ffff067224 */ /* 0x000fce00078e000e */
[----:B------:R-:W-:Y:S05]  /*15860*/  WARPSYNC.COLLECTIVE R15, `(.L_x_578) ;  /* 0x000000000f087348 */ /* 0x000fea0003c00000 */
[----:B------:R0:W1:Y:S02]  /*15870*/  SHFL.IDX P6, R14, R13, R12, R11 ;  /* 0x0000000c0d0e7389 */ /* 0x00006400000c000b */
[----:B01----:R-:W-:Y:S01]  /*15880*/  ENDCOLLECTIVE ;  /* 0x000000000000791b */ /* 0x003fe20003800000 */
.L_x_578:
[----:B------:R-:W-:Y:S01]  /*15890*/  ULDC.64 UR4, c[0x0][0x208] ;  /* 0x0000820000047ab9 */ /* 0x000fe20000000a00 */
[----:B------:R-:W-:Y:S02]  /*158a0*/  IMAD.MOV.U32 R13, RZ, RZ, R0 ;  /* 0x000000ffff0d7224 */ /* 0x000fe400078e0000 */
[----:B------:R-:W-:Y:S02]  /*158b0*/  IMAD.MOV.U32 R12, RZ, RZ, 0x2 ;  /* 0x00000002ff0c7424 */ /* 0x000fe400078e00ff */
[----:B------:R-:W-:-:S05]  /*158c0*/  IMAD.MOV.U32 R5, RZ, RZ, R14 ;  /* 0x000000ffff057224 */ /* 0x000fca00078e000e */
[----:B------:R-:W-:-:S05]  /*158d0*/  @!P5 LEA R5, P4, R10, R5, 0x1 ;  /* 0x000000050a05d211 */ /* 0x000fca00078808ff */
[----:B------:R-:W-:-:S04]  /*158e0*/  @!P5 IMAD.X R6, RZ, RZ, R6, P4 ;  /* 0x000000ffff06d224 */ /* 0x000fc800020e0606 */
[----:B------:R-:W-:Y:S02]  /*158f0*/  @!P5 IMAD.MOV.U32 R7, RZ, RZ, R6 ;  /* 0x000000ffff07d224 */ /* 0x000fe400078e0006 */
        /* <DEDUP_REMOVED lines=13> */
.L_x_579:
[----:B------:R-:W-:Y:S02]  /*159d0*/  IMAD.MOV.U32 R13, RZ, RZ, R4 ;  /* 0x000000ffff0d7224 */ /* 0x000fe400078e0004 */
[----:B------:R-:W-:-:S07]  /*159e0*/  IMAD.MOV.U32 R6, RZ, RZ, R14 ;  /* 0x000000ffff067224 */ /* 0x000fce00078e000e */
[----:B------:R-:W-:Y:S05]  /*159f0*/  WARPSYNC.COLLECTIVE R15, `(.L_x_580) ;  /* 0x000000000f087348 */ /* 0x000fea0003c00000 */
[----:B------:R0:W1:Y:S02]  /*15a00*/  SHFL.IDX P6, R14, R13, R12, R11 ;  /* 0x0000000c0d0e7389 */ /* 0x00006400000c000b */
[----:B01----:R-:W-:Y:S01]  /*15a10*/  ENDCOLLECTIVE ;  /* 0x000000000000791b */ /* 0x003fe20003800000 */
.L_x_580:
        /* <DEDUP_REMOVED lines=20> */
.L_x_581:
[----:B------:R-:W-:Y:S02]  /*15b60*/  IMAD.MOV.U32 R13, RZ, RZ, R4 ;  /* 0x000000ffff0d7224 */ /* 0x000fe400078e0004 */
[----:B------:R-:W-:-:S07]  /*15b70*/  IMAD.MOV.U32 R6, RZ, RZ, R14 ;  /* 0x000000ffff067224 */ /* 0x000fce00078e000e */
[----:B------:R-:W-:Y:S05]  /*15b80*/  WARPSYNC.COLLECTIVE R15, `(.L_x_582) ;  /* 0x000000000f087348 */ /* 0x000fea0003c00000 */
[----:B------:R0:W1:Y:S02]  /*15b90*/  SHFL.IDX P6, R14, R13, R12, R11 ;  /* 0x0000000c0d0e7389 */ /* 0x00006400000c000b */
[----:B01----:R-:W-:Y:S01]  /*15ba0*/  ENDCOLLECTIVE ;  /* 0x000000000000791b */ /* 0x003fe20003800000 */
.L_x_582:
        /* <DEDUP_REMOVED lines=20> */
.L_x_583:
[----:B------:R-:W-:Y:S02]  /*15cf0*/  IMAD.MOV.U32 R13, RZ, RZ, R4 ;  /* 0x000000ffff0d7224 */ /* 0x000fe400078e0004 */
[----:B------:R-:W-:-:S07]  /*15d00*/  IMAD.MOV.U32 R6, RZ, RZ, R14 ;  /* 0x000000ffff067224 */ /* 0x000fce00078e000e */
[----:B------:R-:W-:Y:S05]  /*15d10*/  WARPSYNC.COLLECTIVE R15, `(.L_x_584) ;  /* 0x000000000f087348 */ /* 0x000fea0003c00000 */
[----:B------:R0:W1:Y:S02]  /*15d20*/  SHFL.IDX P6, R14, R13, R12, R11 ;  /* 0x0000000c0d0e7389 */ /* 0x00006400000c000b */
[----:B01----:R-:W-:Y:S01]  /*15d30*/  ENDCOLLECTIVE ;  /* 0x000000000000791b */ /* 0x003fe20003800000 */
.L_x_584:
[----:B------:R-:W-:Y:S01]  /*15d40*/  ULDC.64 UR4, c[0x0][0x208] ;  /* 0x0000820000047ab9 */ /* 0x000fe20000000a00 */
[----:B------:R-:W-:Y:S02]  /*15d50*/  IMAD.MOV.U32 R13, RZ, RZ, R0 ;  /* 0x000000ffff0d7224 */ /* 0x000fe400078e0000 */
[----:B------:R-:W-:Y:S02]  /*15d60*/  IMAD.MOV.U32 R12, RZ, RZ, 0x5 ;  /* 0x00000005ff0c7424 */ /* 0x000fe400078e00ff */
[----:B------:R-:W-:-:S05]  /*15d70*/  IMAD.MOV.U32 R5, RZ, RZ, R14 ;  /* 0x000000ffff057224 */ /* 0x000fca00078e000e */
[----:B------:R-:W-:-:S04]  /*15d80*/  @!P5 LEA R5, P4, R10, R5, 0x1 ;  /* 0x000000050a05d211 */ /* 0x000fc800078808ff */
[----:B------:R-:W-:-:S05]  /*15d90*/  @!P5 IADD3.X R6, RZ, R6, RZ, P4, !PT ;  /* 0x00000006ff06d210 */ /* 0x000fca00027fe4ff */
        /* <DEDUP_REMOVED lines=14> */
.L_x_585:
[----:B------:R-:W-:Y:S02]  /*15e80*/  IMAD.MOV.U32 R13, RZ, RZ, R4 ;  /* 0x000000ffff0d7224 */ /* 0x000fe400078e0004 */
[----:B------:R-:W-:-:S07]  /*15e90*/  IMAD.MOV.U32 R6, RZ, RZ, R14 ;  /* 0x000000ffff067224 */ /* 0x000fce00078e000e */
[----:B------:R-:W-:Y:S05]  /*15ea0*/  WARPSYNC.COLLECTIVE R15, `(.L_x_586) ;  /* 0x000000000f087348 */ /* 0x000fea0003c00000 */
[----:B------:R0:W1:Y:S02]  /*15eb0*/  SHFL.IDX P6, R14, R13, R12, R11 ;  /* 0x0000000c0d0e7389 */ /* 0x00006400000c000b */
[----:B01----:R-:W-:Y:S01]  /*15ec0*/  ENDCOLLECTIVE ;  /* 0x000000000000791b */ /* 0x003fe20003800000 */
.L_x_586:
[----:B------:R-:W-:Y:S01]  /*15ed0*/  ULDC.64 UR4, c[0x0][0x208] ;  /* 0x0000820000047ab9 */ /* 0x000fe20000000a00 */
[----:B------:R-:W-:Y:S02]  /*15ee0*/  IMAD.MOV.U32 R13, RZ, RZ, R0 ;  /* 0x000000ffff0d7224 */ /* 0x000fe400078e0000 */
[----:B------:R-:W-:Y:S02]  /*15ef0*/  IMAD.MOV.U32 R12, RZ, RZ, 0x6 ;  /* 0x00000006ff0c7424 */ /* 0x000fe400078e00ff */
[----:B------:R-:W-:-:S05]  /*15f00*/  IMAD.MOV.U32 R5, RZ, RZ, R14 ;  /* 0x000000ffff057224 */ /* 0x000fca00078e000e */
[----:B------:R-:W-:-:S05]  /*15f10*/  @!P5 LEA R5, P4, R10, R5, 0x1 ;  /* 0x000000050a05d211 */ /* 0x000fca00078808ff */
[----:B------:R-:W-:-:S04]  /*15f20*/  @!P5 IMAD.X R6, RZ, RZ, R6, P4 ;  /* 0x000000ffff06d224 */ /* 0x000fc800020e0606 */
[----:B------:R-:W-:Y:S02]  /*15f30*/  @!P5 IMAD.MOV.U32 R7, RZ, RZ, R6 ;  /* 0x000000ffff07d224 */ /* 0x000fe400078e0006 */
        /* <DEDUP_REMOVED lines=11> */
.L_x_587:
[----:B------:R-:W-:-:S05]  /*15ff0*/  VIADD R6, R2, 0x60 ;  /* 0x0000006002067836 */ /* 0x000fca0000000000 */
[----:B------:R-:W-:Y:S01]  /*16000*/  ISETP.GE.AND P5, PT, R6, R3, PT ;  /* 0x000000030600720c */ /* 0x000fe20003fa6270 */
[----:B------:R-:W-:Y:S02]  /*16010*/  IMAD.MOV.U32 R13, RZ, RZ, R4 ;  /* 0x000000ffff0d7224 */ /* 0x000fe400078e0004 */
[----:B------:R-:W-:-:S10]  /*16020*/  IMAD.MOV.U32 R8, RZ, RZ, R14 ;  /* 0x000000ffff087224 */ /* 0x000fd400078e000e */
[----:B------:R-:W-:Y:S05]  /*16030*/  WARPSYNC.COLLECTIVE R15, `(.L_x_588) ;  /* 0x000000000f087348 */ /* 0x000fea0003c00000 */
[----:B------:R0:W1:Y:S02]  /*16040*/  SHFL.IDX P6, R14, R13, R12, R11 ;  /* 0x0000000c0d0e7389 */ /* 0x00006400000c000b */
[----:B01----:R-:W-:Y:S01]  /*16050*/  ENDCOLLECTIVE ;  /* 0x000000000000791b */ /* 0x003fe20003800000 */
.L_x_588:
        /* <DEDUP_REMOVED lines=18> */
.L_x_589:
[----:B------:R-:W-:Y:S02]  /*16180*/  IMAD.MOV.U32 R13, RZ, RZ, R4 ;  /* 0x000000ffff0d7224 */ /* 0x000fe400078e0004 */
[----:B------:R-:W-:-:S07]  /*16190*/  IMAD.MOV.U32 R5, RZ, RZ, R14 ;  /* 0x000000ffff057224 */ /* 0x000fce00078e000e */
[----:B------:R-:W-:Y:S05]  /*161a0*/  WARPSYNC.COLLECTIVE R15, `(.L_x_590) ;  /* 0x000000000f087348 */ /* 0x000fea0003c00000 */
[----:B------:R0:W1:Y:S02]  /*161b0*/  SHFL.IDX P6, R14, R13, R12, R11 ;  /* 0x0000000c0d0e7389 */ /* 0x00006400000c000b */
[----:B01----:R-:W-:Y:S01]  /*161c0*/  ENDCOLLECTIVE ;  /* 0x000000000000791b */ /* 0x003fe20003800000 */
.L_x_590:
[----:B------:R-:W-:Y:S01]  /*161d0*/  IMAD.MOV.U32 R4, RZ, RZ, R14 ;  /* 0x000000ffff047224 */ /* 0x000fe200078e000e */
[----:B------:R-:W-:Y:S06]  /*161e0*/  BRA `(.L_x_591) ;  /* 0xffffffac00047947 */ /* 0x000fec000383ffff */
.L_x_466:
[----:B0-----:R-:W2:Y:S02]  /*161f0*/  LDL R2, [R1+0x4] ;  /* 0x0000040001027983 */ /* 0x001ea40000100800 */
[----:B--2---:R0:W2:Y:S02]  /*16200*/  SYNCS.PHASECHK.TRANS64.TRYWAIT P0, [R2+URZ+0x38820], R0 ;  /* 0x03882000020075a7 */ /* 0x0040a4000800017f */
[----:B--2---:R-:W-:Y:S05]  /*16210*/  @!P0 NANOSLEEP.SYNCS 0x989680 ;  /* 0x009896800000895d */ /* 0x004fea0003900000 */
[----:B------:R-:W2:Y:S02]  /*16220*/  @!P0 SYNCS.PHASECHK.TRANS64 P0, [R2+URZ+0x38820], R0 ;  /* 0x03882000020085a7 */ /* 0x000ea4000800007f */
[----:B--2---:R-:W-:Y:S05]  /*16230*/  @!P0 BRA `(.L_x_466) ;  /* 0xfffffffc00ec8947 */ /* 0x004fea000383ffff */
[----:B------:R-:W-:Y:S05]  /*16240*/  BRA `(.L_x_592) ;  /* 0xffffffac00847947 */ /* 0x000fea000383ffff */
.L_x_475:
[----:B-1----:R1:W2:Y:S02]  /*16250*/  SYNCS.PHASECHK.TRANS64.TRYWAIT P0, [R3+URZ+0x38840], R2 ;  /* 0x03884002030075a7 */ /* 0x0022a4000800017f */
[----:B--2---:R-:W-:Y:S05]  /*16260*/  @!P0 NANOSLEEP.SYNCS 0x989680 ;  /* 0x009896800000895d */ /* 0x004fea0003900000 */
[----:B------:R-:W2:Y:S02]  /*16270*/  @!P0 SYNCS.PHASECHK.TRANS64 P0, [R3+URZ+0x38840], R2 ;  /* 0x03884002030085a7 */ /* 0x000ea4000800007f */
[----:B--2---:R-:W-:Y:S05]  /*16280*/  @!P0 BRA `(.L_x_475) ;  /* 0xfffffffc00f08947 */ /* 0x004fea000383ffff */
[----:B------:R-:W-:Y:S05]  /*16290*/  BRA `(.L_x_593) ;  /* 0xffffffb000547947 */ /* 0x000fea000383ffff */
.L_x_483:
[----:B0-----:R0:W1:Y:S02]  /*162a0*/  SYNCS.PHASECHK.TRANS64.TRYWAIT P0, [R3+URZ+0x60], R2 ;  /* 0x00006002030075a7 */ /* 0x001064000800017f */
[----:B-1----:R-:W-:Y:S05]  /*162b0*/  @!P0 NANOSLEEP.SYNCS 0x989680 ;  /* 0x009896800000895d */ /* 0x002fea0003900000 */
[----:B------:R-:W1:Y:S02]  /*162c0*/  @!P0 SYNCS.PHASECHK.TRANS64 P0, [R3+URZ+0x60], R2 ;  /* 0x00006002030085a7 */ /* 0x000e64000800007f */
[----:B-1----:R-:W-:Y:S05]  /*162d0*/  @!P0 BRA `(.L_x_483) ;  /* 0xfffffffc00f08947 */ /* 0x002fea000383ffff */
[----:B------:R-:W-:Y:S05]  /*162e0*/  BRA `(.L_x_594) ;  /* 0xffffffb400b07947 */ /* 0x000fea000383ffff */
.L_x_494:
[----:B--2---:R2:W3:Y:S02]  /*162f0*/  SYNCS.PHASECHK.TRANS64.TRYWAIT P0, [R3+URZ+0x38840], R2 ;  /* 0x03884002030075a7 */ /* 0x0044e4000800017f */
[----:B---3--:R-:W-:Y:S05]  /*16300*/  @!P0 NANOSLEEP.SYNCS 0x989680 ;  /* 0x009896800000895d */ /* 0x008fea0003900000 */
[----:B------:R-:W3:Y:S02]  /*16310*/  @!P0 SYNCS.PHASECHK.TRANS64 P0, [R3+URZ+0x38840], R2 ;  /* 0x03884002030085a7 */ /* 0x000ee4000800007f */
[----:B---3--:R-:W-:Y:S05]  /*16320*/  @!P0 BRA `(.L_x_494) ;  /* 0xfffffffc00f08947 */ /* 0x008fea000383ffff */
[----:B------:R-:W-:Y:S05]  /*16330*/  BRA `(.L_x_595) ;  /* 0xffffffbc00e47947 */ /* 0x000fea000383ffff */
.L_x_502:
[----:B-1----:R1:W2:Y:S02]  /*16340*/  SYNCS.PHASECHK.TRANS64.TRYWAIT P0, [R2+URZ+0x60], R3 ;  /* 0x00006003020075a7 */ /* 0x0022a4000800017f */
[----:B--2---:R-:W-:Y:S05]  /*16350*/  @!P0 NANOSLEEP.SYNCS 0x989680 ;  /* 0x009896800000895d */ /* 0x004fea0003900000 */
[----:B------:R-:W2:Y:S02]  /*16360*/  @!P0 SYNCS.PHASECHK.TRANS64 P0, [R2+URZ+0x60], R3 ;  /* 0x00006003020085a7 */ /* 0x000ea4000800007f */
[----:B--2---:R-:W-:Y:S05]  /*16370*/  @!P0 BRA `(.L_x_502) ;  /* 0xfffffffc00f08947 */ /* 0x004fea000383ffff */
[----:B------:R-:W-:Y:S05]  /*16380*/  BRA `(.L_x_596) ;  /* 0xffffffc400407947 */ /* 0x000fea000383ffff */
.L_x_513:
[----:B---3--:R3:W4:Y:S02]  /*16390*/  SYNCS.PHASECHK.TRANS64.TRYWAIT P0, [R2+URZ+0x38840], R3 ;  /* 0x03884003020075a7 */ /* 0x008724000800017f */
[----:B----4-:R-:W-:Y:S05]  /*163a0*/  @!P0 NANOSLEEP.SYNCS 0x989680 ;  /* 0x009896800000895d */ /* 0x010fea0003900000 */
[----:B------:R-:W4:Y:S02]  /*163b0*/  @!P0 SYNCS.PHASECHK.TRANS64 P0, [R2+URZ+0x38840], R3 ;  /* 0x03884003020085a7 */ /* 0x000f24000800007f */
[----:B----4-:R-:W-:Y:S05]  /*163c0*/  @!P0 BRA `(.L_x_513) ;  /* 0xfffffffc00f08947 */ /* 0x010fea000383ffff */
[----:B------:R-:W-:Y:S05]  /*163d0*/  BRA `(.L_x_597) ;  /* 0xffffffcc00387947 */ /* 0x000fea000383ffff */
.L_x_521:
[----:B-1----:R1:W2:Y:S02]  /*163e0*/  SYNCS.PHASECHK.TRANS64.TRYWAIT P0, [R2+URZ+0x60], R5 ;  /* 0x00006005020075a7 */ /* 0x0022a4000800017f */
[----:B--2---:R-:W-:Y:S05]  /*163f0*/  @!P0 NANOSLEEP.SYNCS 0x989680 ;  /* 0x009896800000895d */ /* 0x004fea0003900000 */
[----:B------:R-:W2:Y:S02]  /*16400*/  @!P0 SYNCS.PHASECHK.TRANS64 P0, [R2+URZ+0x60], R5 ;  /* 0x00006005020085a7 */ /* 0x000ea4000800007f */
[----:B--2---:R-:W-:Y:S05]  /*16410*/  @!P0 BRA `(.L_x_521) ;  /* 0xfffffffc00f08947 */ /* 0x004fea000383ffff */
[----:B------:R-:W-:Y:S05]  /*16420*/  BRA `(.L_x_598) ;  /* 0xffffffd000947947 */ /* 0x000fea000383ffff */
.L_x_534:
[----:B--2---:R2:W4:Y:S02]  /*16430*/  SYNCS.PHASECHK.TRANS64.TRYWAIT P0, [R2+URZ+0x38860], R0 ;  /* 0x03886000020075a7 */ /* 0x004524000800017f */
[----:B----4-:R-:W-:Y:S05]  /*16440*/  @!P0 NANOSLEEP.SYNCS 0x989680 ;  /* 0x009896800000895d */ /* 0x010fea0003900000 */
[----:B------:R-:W4:Y:S02]  /*16450*/  @!P0 SYNCS.PHASECHK.TRANS64 P0, [R2+URZ+0x38860], R0 ;  /* 0x03886000020085a7 */ /* 0x000f24000800007f */
[----:B----4-:R-:W-:Y:S05]  /*16460*/  @!P0 BRA `(.L_x_534) ;  /* 0xfffffffc00f08947 */ /* 0x010fea000383ffff */
[----:B------:R-:W-:Y:S05]  /*16470*/  BRA `(.L_x_599) ;  /* 0xffffffd800707947 */ /* 0x000fea000383ffff */
.L_x_543:
[----:B------:R-:W-:Y:S01]  /*16480*/  BSSY B0, `(.L_x_600) ;  /* 0x0000008000007945 */ /* 0x000fe20003800000 */
[----:B------:R-:W-:Y:S02]  /*16490*/  IMAD.MOV.U32 R13, RZ, RZ, R16 ;  /* 0x000000ffff0d7224 */ /* 0x000fe400078e0010 */
[----:B------:R-:W-:Y:S02]  /*164a0*/  IMAD.MOV.U32 R12, RZ, RZ, RZ ;  /* 0x000000ffff0c7224 */ /* 0x000fe400078e00ff */
[----:B------:R-:W-:Y:S02]  /*164b0*/  IMAD.MOV.U32 R11, RZ, RZ, 0x1f ;  /* 0x0000001fff0b7424 */ /* 0x000fe400078e00ff */
[----:B------:R-:W-:-:S07]  /*164c0*/  IMAD.MOV.U32 R15, RZ, RZ, -0x1 ;  /* 0xffffffffff0f7424 */ /* 0x000fce00078e00ff */
[----:B0----5:R-:W-:Y:S05]  /*164d0*/  WARPSYNC.COLLECTIVE R15, `(.L_x_601) ;  /* 0x000000000f087348 */ /* 0x021fea0003c00000 */
[----:B------:R1:W2:Y:S02]  /*164e0*/  SHFL.IDX P6, R14, R13, R12, R11 ;  /* 0x0000000c0d0e7389 */ /* 0x0002a400000c000b */
[----:B012--5:R-:W-:Y:S01]  /*164f0*/  ENDCOLLECTIVE ;  /* 0x000000000000791b */ /* 0x027fe20003800000 */
.L_x_601:
[----:B------:R-:W-:Y:S05]  /*16500*/  BSYNC B0 ;  /* 0x0000000000007941 */ /* 0x000fea0003800000 */
.L_x_600:
[----:B------:R-:W-:Y:S01]  /*16510*/  IMAD.MOV.U32 R13, RZ, RZ, R16 ;  /* 0x000000ffff0d7224 */ /* 0x000fe200078e0010 */
[----:B------:R-:W-:Y:S01]  /*16520*/  IADD3 R5, R19, R7, RZ ;  /* 0x0000000713057210 */ /* 0x000fe20007ffe0ff */
[----:B------:R-:W-:Y:S02]  /*16530*/  IMAD.MOV.U32 R12, RZ, RZ, 0x1 ;  /* 0x00000001ff0c7424 */ /* 0x000fe400078e00ff */
[----:B------:R-:W-:Y:S02]  /*16540*/  IMAD.MOV.U32 R11, RZ, RZ, 0x1f ;  /* 0x0000001fff0b7424 */ /* 0x000fe400078e00ff */
[----:B------:R-:W-:Y:S02]  /*16550*/  IMAD.MOV.U32 R15, RZ, RZ, -0x1 ;  /* 0xffffffffff0f7424 */ /* 0x000fe400078e00ff */
[----:B------:R-:W-:-:S07]  /*16560*/  IMAD.MOV.U32 R0, RZ, RZ, R14 ;  /* 0x000000ffff007224 */ /* 0x000fce00078e000e */
[----:B------:R-:W-:Y:S05]  /*16570*/  WARPSYNC.COLLECTIVE R15, `(.L_x_602) ;  /* 0x000000000f087348 */ /* 0x000fea0003c00000 */
[----:B------:R0:W1:Y:S02]  /*16580*/  SHFL.IDX P6, R14, R13, R12, R11 ;  /* 0x0000000c0d0e7389 */ /* 0x00006400000c000b */
[----:B01----:R-:W-:Y:S01]  /*16590*/  ENDCOLLECTIVE ;  /* 0x000000000000791b */ /* 0x003fe20003800000 */
.L_x_602:
[----:B------:R-:W-:Y:S01]  /*165a0*/  ULDC UR4, c[0x0][0xc3c] ;  /* 0x00030f0000047ab9 */ /* 0x000fe20000000800 */
[----:B------:R-:W-:Y:S01]  /*165b0*/  ULDC.64 UR6, c[0x0][0x208] ;  /* 0x0000820000067ab9 */ /* 0x000fe20000000a00 */
[----:B------:R-:W-:-:S13]  /*165c0*/  ISETP.GE.OR P1, PT, R5, UR4, !P0 ;  /* 0x0000000405007c0c */ /* 0x000fda000c726670 */
[----:B------:R-:W0:Y:S01]  /*165d0*/  @!P1 LDC.64 R2, c[0x0][0xc80] ;  /* 0x00032000ff029b82 */ /* 0x000e220000000a00 */
[----:B------:R-:W-:Y:S02]  /*165e0*/  IMAD.MOV.U32 R11, RZ, RZ, RZ ;  /* 0x000000ffff0b7224 */ /* 0x000fe400078e00ff */
[----:B------:R-:W-:Y:S02]  /*165f0*/  IMAD.MOV.U32 R4, RZ, RZ, R14 ;  /* 0x000000ffff047224 */ /* 0x000fe400078e000e */
[----:B0-----:R-:W-:-:S06]  /*16600*/  @!P1 IMAD.WIDE R2, R5, 0x4, R2 ;  /* 0x0000000405029825 */ /* 0x001fcc00078e0202 */
[----:B------:R0:W2:Y:S01]  /*16610*/  @!P1 LDG.E R3, desc[UR6][R2.64] ;  /* 0x0000000602039981 */ /* 0x0000a2000c1e1900 */
[C---:B------:R-:W-:Y:S02]  /*16620*/  ISETP.GE.U32.AND P2, PT, R7.reuse, 0x2, PT ;  /* 0x000000020700780c */ /* 0x040fe40003f46070 */
[C---:B------:R-:W-:Y:S02]  /*16630*/  ISETP.GE.U32.AND P3, PT, R7.reuse, 0x4, PT ;  /* 0x000000040700780c */ /* 0x040fe40003f66070 */
[C---:B------:R-:W-:Y:S02]  /*16640*/  ISETP.GE.U32.AND P4, PT, R7.reuse, 0x8, PT ;  /* 0x000000080700780c */ /* 0x040fe40003f86070 */
[C---:B------:R-:W-:Y:S01]  /*16650*/  ISETP.GE.U32.AND P5, PT, R7.reuse, 0x10, PT ;  /* 0x000000100700780c */ /* 0x040fe20003fa6070 */
[----:B0-----:R-:W-:Y:S02]  /*16660*/  IMAD.MOV.U32 R2, RZ, RZ, RZ ;  /* 0x000000ffff027224 */ /* 0x001fe400078e00ff */
[----:B--2---:R-:W-:Y:S01]  /*16670*/  @!P1 IMAD.MOV.U32 R2, RZ, RZ, R3 ;  /* 0x000000ffff029224 */ /* 0x004fe200078e0003 */
[----:B------:R-:W-:-:S03]  /*16680*/  ISETP.NE.AND P1, PT, R7, RZ, PT ;  /* 0x000000ff0700720c */ /* 0x000fc60003f25270 */
[----:B------:R-:W-:-:S10]  /*16690*/  IMAD.MOV.U32 R13, RZ, RZ, R2 ;  /* 0x000000ffff0d7224 */ /* 0x000fd400078e0002 */
[----:B------:R-:W-:Y:S05]  /*166a0*/  WARPSYNC.COLLECTIVE R15, `(.L_x_603) ;  /* 0x000000000f087348 */ /* 0x000fea0003c00000 */
[----:B------:R0:W1:Y:S02]  /*166b0*/  SHFL.UP P6, R14, R13, R12, R11 ;  /* 0x0400000c0d0e7389 */ /* 0x00006400000c000b */
[----:B01----:R-:W-:Y:S01]  /*166c0*/  ENDCOLLECTIVE ;  /* 0x000000000000791b */ /* 0x003fe20003800000 */
.L_x_603:
[----:B------:R-:W-:Y:S02]  /*166d0*/  IMAD.MOV.U32 R12, RZ, RZ, 0x2 ;  /* 0x00000002ff0c7424 */ /* 0x000fe400078e00ff */
[----:B------:R-:W-:-:S05]  /*166e0*/  IMAD.MOV.U32 R3, RZ, RZ, R14 ;  /* 0x000000ffff037224 */ /* 0x000fca00078e000e */
[----:B------:R-:W-:-:S05]  /*166f0*/  SEL R3, R3, RZ, P1 ;  /* 0x000000ff03037207 */ /* 0x000fca0000800000 */
[----:B------:R-:W-:-:S04]  /*16700*/  IMAD.IADD R3, R2, 0x1, R3 ;  /* 0x0000000102037824 */ /* 0x000fc800078e0203 */
[----:B------:R-:W-:-:S07]  /*16710*/  IMAD.MOV.U32 R13, RZ, RZ, R3 ;  /* 0x000000ffff0d7224 */ /* 0x000fce00078e0003 */
[----:B------:R-:W-:Y:S05]  /*16720*/  WARPSYNC.COLLECTIVE R15, `(.L_x_604) ;  /* 0x000000000f087348 */ /* 0x000fea0003c00000 */
[----:B------:R0:W1:Y:S02]  /*16730*/  SHFL.UP P6, R14, R13, R12, R11 ;  /* 0x0400000c0d0e7389 */ /* 0x00006400000c000b */
[----:B01----:R-:W-:Y:S01]  /*16740*/  ENDCOLLECTIVE ;  /* 0x000000000000791b */ /* 0x003fe20003800000 */
.L_x_604:
        /* <DEDUP_REMOVED lines=8> */
.L_x_605:
        /* <DEDUP_REMOVED lines=8> */
.L_x_606:
        /* <DEDUP_REMOVED lines=8> */
.L_x_607:
[----:B------:R-:W-:Y:S02]  /*168d0*/  IMAD.MOV.U32 R12, RZ, RZ, 0x1f ;  /* 0x0000001fff0c7424 */ /* 0x000fe400078e00ff */
[----:B------:R-:W-:Y:S02]  /*168e0*/  IMAD.MOV.U32 R11, RZ, RZ, 0x1f ;  /* 0x0000001fff0b7424 */ /* 0x000fe400078e00ff */
[----:B------:R-:W-:-:S05]  /*168f0*/  IMAD.MOV.U32 R5, RZ, RZ, R14 ;  /* 0x000000ffff057224 */ /* 0x000fca00078e000e */
[----:B------:R-:W-:-:S05]  /*16900*/  SEL R5, R5, RZ, P5 ;  /* 0x000000ff05057207 */ /* 0x000fca0002800000 */
[----:B------:R-:W-:-:S04]  /*16910*/  IMAD.IADD R3, R3, 0x1, R5 ;  /* 0x0000000103037824 */ /* 0x000fc800078e0205 */
[----:B------:R-:W-:-:S07]  /*16920*/  IMAD.MOV.U32 R13, RZ, RZ, R3 ;  /* 0x000000ffff0d7224 */ /* 0x000fce00078e0003 */
[----:B------:R-:W-:Y:S05]  /*16930*/  WARPSYNC.COLLECTIVE R15, `(.L_x_608) ;  /* 0x000000000f087348 */ /* 0x000fea0003c00000 */
[----:B------:R0:W1:Y:S02]  /*16940*/  SHFL.IDX P6, R14, R13, R12, R11 ;  /* 0x0000000c0d0e7389 */ /* 0x00006400000c000b */
[----:B01----:R-:W-:Y:S01]  /*16950*/  ENDCOLLECTIVE ;  /* 0x000000000000791b */ /* 0x003fe20003800000 */
.L_x_608:
[----:B------:R-:W-:Y:S01]  /*16960*/  IMAD.MOV.U32 R6, RZ, RZ, R14 ;  /* 0x000000ffff067224 */ /* 0x000fe200078e000e */
[----:B------:R-:W-:Y:S06]  /*16970*/  BRA `(.L_x_609) ;  /* 0xffffffdc00747947 */ /* 0x000fec000383ffff */
.L_x_548:
[----:B------:R-:W-:Y:S01]  /*16980*/  BSSY B0, `(.L_x_610) ;  /* 0x0000008000007945 */ /* 0x000fe20003800000 */
[----:B-----5:R-:W-:Y:S02]  /*16990*/  IMAD.MOV.U32 R13, RZ, RZ, R2 ;  /* 0x000000ffff0d7224 */ /* 0x020fe400078e0002 */
[----:B------:R-:W-:Y:S02]  /*169a0*/  IMAD.MOV.U32 R12, RZ, RZ, 0x1 ;  /* 0x00000001ff0c7424 */ /* 0x000fe400078e00ff */
[----:B------:R-:W-:Y:S02]  /*169b0*/  IMAD.MOV.U32 R11, RZ, RZ, RZ ;  /* 0x000000ffff0b7224 */ /* 0x000fe400078e00ff */
[----:B------:R-:W-:-:S07]  /*169c0*/  IMAD.MOV.U32 R15, RZ, RZ, -0x1 ;  /* 0xffffffffff0f7424 */ /* 0x000fce00078e00ff */
[----:B01----:R-:W-:Y:S05]  /*169d0*/  WARPSYNC.COLLECTIVE R15, `(.L_x_611) ;  /* 0x000000000f087348 */ /* 0x003fea0003c00000 */
[----:B------:R2:W3:Y:S02]  /*169e0*/  SHFL.UP P6, R14, R13, R12, R11 ;  /* 0x0400000c0d0e7389 */ /* 0x0004e400000c000b */
[----:B0123--:R-:W-:Y:S01]  /*169f0*/  ENDCOLLECTIVE ;  /* 0x000000000000791b */ /* 0x00ffe20003800000 */
.L_x_611:
[----:B------:R-:W-:Y:S05]  /*16a00*/  BSYNC B0 ;  /* 0x0000000000007941 */ /* 0x000fea0003800000 */
.L_x_610:
[----:B------:R-:W-:Y:S01]  /*16a10*/  IMAD.MOV.U32 R3, RZ, RZ, R14 ;  /* 0x000000ffff037224 */ /* 0x000fe200078e000e */
[----:B------:R-:W-:Y:S01]  /*16a20*/  MOV R15, 0xffffffff ;  /* 0xffffffff000f7802 */ /* 0x000fe20000000f00 */
[----:B------:R-:W-:Y:S02]  /*16a30*/  IMAD.MOV.U32 R12, RZ, RZ, 0x2 ;  /* 0x00000002ff0c7424 */ /* 0x000fe400078e00ff */
[----:B------:R-:W-:Y:S01]  /*16a40*/  IMAD.MOV.U32 R11, RZ, RZ, RZ ;  /* 0x000000ffff0b7224 */ /* 0x000fe200078e00ff */
[----:B------:R-:W-:-:S05]  /*16a50*/  SEL R3, R3, RZ, P1 ;  /* 0x000000ff03037207 */ /* 0x000fca0000800000 */
[----:B------:R-:W-:-:S04]  /*16a60*/  IMAD.IADD R3, R2, 0x1, R3 ;  /* 0x0000000102037824 */ /* 0x000fc800078e0203 */
[----:B------:R-:W-:-:S07]  /*16a70*/  IMAD.MOV.U32 R13, RZ, RZ, R3 ;  /* 0x000000ffff0d7224 */ /* 0x000fce00078e0003 */
[----:B------:R-:W-:Y:S05]  /*16a80*/  WARPSYNC.COLLECTIVE R15, `(.L_x_612) ;  /* 0x000000000f087348 */ /* 0x000fea0003c00000 */
[----:B------:R0:W1:Y:S02]  /*16a90*/  SHFL.UP P6, R14, R13, R12, R11 ;  /* 0x0400000c0d0e7389 */ /* 0x00006400000c000b */
[----:B01----:R-:W-:Y:S01]  /*16aa0*/  ENDCOLLECTIVE ;  /* 0x000000000000791b */ /* 0x003fe20003800000 */
.L_x_612:
        /* <DEDUP_REMOVED lines=8> */
.L_x_613:
        /* <DEDUP_REMOVED lines=8> */
.L_x_614:
        /* <DEDUP_REMOVED lines=8> */
.L_x_615:
        /* <DEDUP_REMOVED lines=9> */
.L_x_616:
[----:B------:R-:W-:Y:S01]  /*16cc0*/  IMAD.MOV.U32 R6, RZ, RZ, R14 ;  /* 0x000000ffff067224 */ /* 0x000fe200078e000e */
[----:B------:R-:W-:Y:S06]  /*16cd0*/  BRA `(.L_x_617) ;  /* 0xffffffdc003c7947 */ /* 0x000fec000383ffff */
.L_x_550:
[----:B------:R-:W-:Y:S01]  /*16ce0*/  BSSY B0, `(.L_x_618) ;  /* 0x0000006000007945 */ /* 0x000fe20003800000 */
[----:B------:R-:W-:Y:S01]  /*16cf0*/  PLOP3.LUT P6, PT, P6, PT, PT, 0x8, 0x0 ;  /* 0x000000000000781c */ /* 0x000fe200037ce170 */
[----:B------:R-:W-:-:S12]  /*16d00*/  IMAD.MOV.U32 R15, RZ, RZ, -0x1 ;  /* 0xffffffffff0f7424 */ /* 0x000fd800078e00ff */
[----:B01---5:R-:W-:Y:S05]  /*16d10*/  WARPSYNC.COLLECTIVE R15, `(.L_x_619) ;  /* 0x000000000f087348 */ /* 0x023fea0003c00000 */
[----:B------:R-:W-:Y:S01]  /*16d20*/  VOTE.ANY R14, PT, P6 ;  /* 0x00000000000e7806 */ /* 0x000fe200030e0100 */
[----:B01---5:R-:W-:Y:S06]  /*16d30*/  ENDCOLLECTIVE ;  /* 0x000000000000791b */ /* 0x023fec0003800000 */
.L_x_619:
[----:B------:R-:W-:Y:S05]  /*16d40*/  BSYNC B0 ;  /* 0x0000000000007941 */ /* 0x000fea0003800000 */
.L_x_618:
[----:B------:R-:W-:Y:S02]  /*16d50*/  IMAD.MOV.U32 R5, RZ, RZ, R14 ;  /* 0x000000ffff057224 */ /* 0x000fe400078e000e */
[----:B------:R-:W-:Y:S02]  /*16d60*/  IMAD.MOV.U32 R13, RZ, RZ, R2 ;  /* 0x000000ffff0d7224 */ /* 0x000fe400078e0002 */
[----:B------:R-:W0:Y:S01]  /*16d70*/  POPC R4, R5 ;  /* 0x0000000500047309 */ /* 0x000e220000000000 */
[----:B------:R-:W-:Y:S02]  /*16d80*/  IMAD.MOV.U32 R11, RZ, RZ, 0x1f ;  /* 0x0000001fff0b7424 */ /* 0x000fe400078e00ff */
[----:B------:R-:W-:Y:S02]  /*16d90*/  IMAD.MOV.U32 R15, RZ, RZ, -0x1 ;  /* 0xffffffffff0f7424 */ /* 0x000fe400078e00ff */
[----:B0-----:R-:W-:-:S07]  /*16da0*/  IMAD.MOV.U32 R12, RZ, RZ, R4 ;  /* 0x000000ffff0c7224 */ /* 0x001fce00078e0004 */
[----:B------:R-:W-:Y:S05]  /*16db0*/  WARPSYNC.COLLECTIVE R15, `(.L_x_620) ;  /* 0x000000000f087348 */ /* 0x000fea0003c00000 */
[----:B------:R0:W1:Y:S02]  /*16dc0*/  SHFL.IDX P6, R14, R13, R12, R11 ;  /* 0x0000000c0d0e7389 */ /* 0x00006400000c000b */
[----:B01----:R-:W-:Y:S01]  /*16dd0*/  ENDCOLLECTIVE ;  /* 0x000000000000791b */ /* 0x003fe20003800000 */
.L_x_620:
[----:B------:R-:W-:Y:S01]  /*16de0*/  IMAD.MOV.U32 R17, RZ, RZ, R14 ;  /* 0x000000ffff117224 */ /* 0x000fe200078e000e */
[----:B------:R-:W-:Y:S06]  /*16df0*/  BRA `(.L_x_621) ;  /* 0xffffffdc002c7947 */ /* 0x000fec000383ffff */
.L_x_552:
[----:B------:R-:W-:Y:S01]  /*16e00*/  BSSY B0, `(.L_x_622) ;  /* 0x0000007000007945 */ /* 0x000fe20003800000 */
[----:B------:R-:W-:Y:S02]  /*16e10*/  IMAD.MOV.U32 R13, RZ, RZ, R3 ;  /* 0x000000ffff0d7224 */ /* 0x000fe400078e0003 */
[----:B------:R-:W-:Y:S02]  /*16e20*/  IMAD.MOV.U32 R11, RZ, RZ, 0x1f ;  /* 0x0000001fff0b7424 */ /* 0x000fe400078e00ff */
[----:B------:R-:W-:-:S07]  /*16e30*/  IMAD.MOV.U32 R15, RZ, RZ, -0x1 ;  /* 0xffffffffff0f7424 */ /* 0x000fce00078e00ff */
[----:B01-3-5:R-:W-:Y:S05]  /*16e40*/  WARPSYNC.COLLECTIVE R15, `(.L_x_623) ;  /* 0x000000000f087348 */ /* 0x02bfea0003c00000 */
[----:B------:R2:W4:Y:S02]  /*16e50*/  SHFL.IDX P6, R14, R13, R12, R11 ;  /* 0x0000000c0d0e7389 */ /* 0x00052400000c000b */
[----:B012345:R-:W-:Y:S01]  /*16e60*/  ENDCOLLECTIVE ;  /* 0x000000000000791b */ /* 0x03ffe20003800000 */
.L_x_623:
[----:B------:R-:W-:Y:S05]  /*16e70*/  BSYNC B0 ;  /* 0x0000000000007941 */ /* 0x000fea0003800000 */
.L_x_622:
[----:B------:R-:W-:Y:S01]  /*16e80*/  IMAD.MOV.U32 R2, RZ, RZ, R14 ;  /* 0x000000ffff027224 */ /* 0x000fe200078e000e */
[----:B------:R-:W-:Y:S06]  /*16e90*/  BRA `(.L_x_551) ;  /* 0xffffffdc00207947 */ /* 0x000fec000383ffff */
.L_x_556:
[----:B-1----:R1:W3:Y:S02]  /*16ea0*/  SYNCS.PHASECHK.TRANS64.TRYWAIT P0, [R0+URZ+0x38820], R3 ;  /* 0x03882003000075a7 */ /* 0x0022e4000800017f */
[----:B---3--:R-:W-:Y:S05]  /*16eb0*/  @!P0 NANOSLEEP.SYNCS 0x989680 ;  /* 0x009896800000895d */ /* 0x008fea0003900000 */
[----:B------:R-:W3:Y:S02]  /*16ec0*/  @!P0 SYNCS.PHASECHK.TRANS64 P0, [R0+URZ+0x38820], R3 ;  /* 0x03882003000085a7 */ /* 0x000ee4000800007f */
[----:B---3--:R-:W-:Y:S05]  /*16ed0*/  @!P0 BRA `(.L_x_556) ;  /* 0xfffffffc00f08947 */ /* 0x008fea000383ffff */
[----:B------:R-:W-:Y:S05]  /*16ee0*/  BRA `(.L_x_624) ;  /* 0xffffffe000147947 */ /* 0x000fea000383ffff */
.L_x_557:
[----:B------:R-:W3:Y:S01]  /*16ef0*/  S2R R2, SR_TID.X ;  /* 0x0000000000027919 */ /* 0x000ee20000002100 */
[----:B------:R-:W-:Y:S01]  /*16f00*/  BSSY B0, `(.L_x_625) ;  /* 0x000000a000007945 */ /* 0x000fe20003800000 */
[----:B------:R-:W-:Y:S02]  /*16f10*/  IMAD.MOV.U32 R12, RZ, RZ, RZ ;  /* 0x000000ffff0c7224 */ /* 0x000fe400078e00ff */
[----:B------:R-:W-:Y:S02]  /*16f20*/  IMAD.MOV.U32 R11, RZ, RZ, 0x1f ;  /* 0x0000001fff0b7424 */ /* 0x000fe400078e00ff */
[----:B------:R-:W-:Y:S01]  /*16f30*/  IMAD.MOV.U32 R15, RZ, RZ, -0x1 ;  /* 0xffffffffff0f7424 */ /* 0x000fe200078e00ff */
[----:B---3--:R-:W-:-:S04]  /*16f40*/  SHF.R.U32.HI R2, RZ, 0x5, R2 ;  /* 0x00000005ff027819 */ /* 0x008fc80000011602 */
[----:B------:R-:W-:-:S05]  /*16f50*/  LOP3.LUT R2, R2, 0x3, RZ, 0xc0, !PT ;  /* 0x0000000302027812 */ /* 0x000fca00078ec0ff */
[----:B------:R-:W-:-:S07]  /*16f60*/  IMAD.MOV.U32 R13, RZ, RZ, R2 ;  /* 0x000000ffff0d7224 */ /* 0x000fce00078e0002 */
[----:B012--5:R-:W-:Y:S05]  /*16f70*/  WARPSYNC.COLLECTIVE R15, `(.L_x_626) ;  /* 0x000000000f087348 */ /* 0x027fea0003c00000 */
[----:B------:R3:W4:Y:S02]  /*16f80*/  SHFL.IDX P6, R14, R13, R12, R11 ;  /* 0x0000000c0d0e7389 */ /* 0x00072400000c000b */
[----:B012345:R-:W-:Y:S01]  /*16f90*/  ENDCOLLECTIVE ;  /* 0x000000000000791b */ /* 0x03ffe20003800000 */
.L_x_626:
[----:B------:R-:W-:Y:S05]  /*16fa0*/  BSYNC B0 ;  /* 0x0000000000007941 */ /* 0x000fea0003800000 */
.L_x_625:
[----:B------:R-:W-:Y:S05]  /*16fb0*/  BRA `(.L_x_627) ;  /* 0xffffffdc00fc7947 */ /* 0x000fea000383ffff */
.L_x_560:
[----:B------:R-:W-:Y:S01]  /*16fc0*/  BSSY B1, `(.L_x_628) ;  /* 0x0000006000017945 */ /* 0x000fe20003800000 */
[----:B------:R-:W-:-:S07]  /*16fd0*/  IMAD.MOV.U32 R15, RZ, RZ, -0x1 ;  /* 0xffffffffff0f7424 */ /* 0x000fce00078e00ff */
[----:B0123-5:R-:W-:Y:S05]  /*16fe0*/  WARPSYNC.COLLECTIVE R15, `(.L_x_629) ;  /* 0x000000000f0c7348 */ /* 0x02ffea0003c00000 */
[----:B------:R-:W-:Y:S02]  /*16ff0*/  ELECT P6, UR62, PT ;  /* 0x00000000003e782f */ /* 0x000fe400038c0000 */
[----:B------:R-:W-:Y:S01]  /*17000*/  MOV R14, UR62 ;  /* 0x0000003e000e7c02 */ /* 0x000fe20008000f00 */
[----:B0123-5:R-:W-:Y:S10]  /*17010*/  ENDCOLLECTIVE ;  /* 0x000000000000791b */ /* 0x02fff40003800000 */
.L_x_629:
[----:B------:R-:W-:Y:S05]  /*17020*/  BSYNC B1 ;  /* 0x0000000000017941 */ /* 0x000fea0003800000 */
.L_x_628:
[----:B------:R-:W-:Y:S05]  /*17030*/  BRA `(.L_x_630) ;  /* 0xffffffdc00f47947 */ /* 0x000fea000383ffff */
.L_x_562:
[----:B-1----:R1:W2:Y:S02]  /*17040*/  SYNCS.PHASECHK.TRANS64.TRYWAIT P0, [R6+URZ], R5 ;  /* 0x00000005060075a7 */ /* 0x0022a4000800017f */
[----:B--2---:R-:W-:Y:S05]  /*17050*/  @!P0 NANOSLEEP.SYNCS 0x989680 ;  /* 0x009896800000895d */ /* 0x004fea0003900000 */
[----:B------:R-:W2:Y:S02]  /*17060*/  @!P0 SYNCS.PHASECHK.TRANS64 P0, [R6+URZ], R5 ;  /* 0x00000005060085a7 */ /* 0x000ea4000800007f */
[----:B--2---:R-:W-:Y:S05]  /*17070*/  @!P0 BRA `(.L_x_562) ;  /* 0xfffffffc00f08947 */ /* 0x004fea000383ffff */
[----:B------:R-:W-:Y:S05]  /*17080*/  BRA `(.L_x_631) ;  /* 0xffffffe000387947 */ /* 0x000fea000383ffff */
.L_x_563:
[----:B--2---:R2:W3:Y:S02]  /*17090*/  SYNCS.PHASECHK.TRANS64.TRYWAIT P0, [R7+URZ], R2 ;  /* 0x00000002070075a7 */ /* 0x0044e4000800017f */
[----:B---3--:R-:W-:Y:S05]  /*170a0*/  @!P0 NANOSLEEP.SYNCS 0x989680 ;  /* 0x009896800000895d */ /* 0x008fea0003900000 */
[----:B------:R-:W3:Y:S02]  /*170b0*/  @!P0 SYNCS.PHASECHK.TRANS64 P0, [R7+URZ], R2 ;  /* 0x00000002070085a7 */ /* 0x000ee4000800007f */
[----:B---3--:R-:W-:Y:S05]  /*170c0*/  @!P0 BRA `(.L_x_563) ;  /* 0xfffffffc00f08947 */ /* 0x008fea000383ffff */
[----:B------:R-:W-:Y:S05]  /*170d0*/  BRA `(.L_x_632) ;  /* 0xffffffe0002c7947 */ /* 0x000fea000383ffff */
.L_x_565:
[----:B---3--:R3:W4:Y:S02]  /*170e0*/  SYNCS.PHASECHK.TRANS64.TRYWAIT P0, [R4+URZ], R5 ;  /* 0x00000005040075a7 */ /* 0x008724000800017f */
[----:B----4-:R-:W-:Y:S05]  /*170f0*/  @!P0 NANOSLEEP.SYNCS 0x989680 ;  /* 0x009896800000895d */ /* 0x010fea0003900000 */
[----:B------:R-:W4:Y:S02]  /*17100*/  @!P0 SYNCS.PHASECHK.TRANS64 P0, [R4+URZ], R5 ;  /* 0x00000005040085a7 */ /* 0x000f24000800007f */
[----:B----4-:R-:W-:Y:S05]  /*17110*/  @!P0 BRA `(.L_x_565) ;  /* 0xfffffffc00f08947 */ /* 0x010fea000383ffff */
[----:B------:R-:W-:Y:S05]  /*17120*/  BRA `(.L_x_633) ;  /* 0xffffffe000347947 */ /* 0x000fea000383ffff */
.L_x_634:
        /* <DEDUP_REMOVED lines=13> */
.L_x_15295:


//--------------------- .text._ZN7cutlass13device_kernelIN5flash11enable_sm90INS1_16FlashAttnFwdSm90INS1_25CollectiveMainloopFwdSm90ILi2EN4cute5tupleIJNS5_1CILi1EEES8_S8_EEENS6_IJNS7_ILi128EEENS7_ILi80EEENS7_ILi256EEEEEELi256ENS_6half_tEfNS_4arch4Sm90ELb0ELb0ELb1ELb1ELb0ELb1ELb0ELb1ELb1ELb1ELb0ELb0EEENS1_21CollectiveEpilogueFwdINS6_IJSA_SC_SB_EEES9_SE_SG_Li256ELb1ELb1ELb0ELb0EEENS1_36VarlenDynamicPersistentTileSchedulerILi128ELi80ELi256ELi128ELb0ELb1ELb1ELb0ELb1ELb1EEEEEEEEEvNT_6ParamsE --------------------------
	.section	.text._ZN7cutlass13device_kernelIN5flash11enable_sm90INS1_16FlashAttnFwdSm90INS1_25CollectiveMainloopFwdSm90ILi2EN4cute5tupleIJNS5_1CILi1EEES8_S8_EEENS6_IJNS7_ILi128EEENS7_ILi80EEENS7_ILi256EEEEEELi256ENS_6half_tEfNS_4arch4Sm90ELb0ELb0ELb1ELb1ELb0ELb1ELb0ELb1ELb1ELb1ELb0ELb0EEENS1_21CollectiveEpilogueFwdINS6_IJSA_SC_SB_EEES9_SE_SG_Li256ELb1ELb1ELb0ELb0EEENS1_36VarlenDynamicPersistentTileSchedulerILi128ELi80ELi256ELi128ELb0ELb1ELb1ELb0ELb1ELb1EEEEEEEEEvNT_6ParamsE,"ax",@progbits
	.align	128
.text._ZN7cutlass13device_kernelIN5flash11enable_sm90INS1_16FlashAttnFwdSm90INS1_25CollectiveMainloopFwdSm90ILi2EN4cute5tupleIJNS5_1CILi1EEES8_S8_EEENS6_IJNS7_ILi128EEENS7_ILi80EEENS7_ILi256EEEEEELi256ENS_6half_tEfNS_4arch4Sm90ELb0ELb0ELb1ELb1ELb0ELb1ELb0ELb1ELb1ELb1ELb0ELb0EEENS1_21CollectiveEpilogueFwdINS6_IJSA_SC_SB_EEES9_SE_SG_Li256ELb1ELb1ELb0ELb0EEENS1_36VarlenDynamicPersistentTileSchedulerILi128ELi80ELi256ELi128ELb0ELb1ELb1ELb0ELb1ELb1EEEEEEEEEvNT_6ParamsE:
        .type           _ZN7cutlass13device_kernelIN5flash11enable_sm90INS1_16FlashAttnFwdSm90INS1_25CollectiveMainloopFwdSm90ILi2EN4cute5tupleIJNS5_1CILi1EEES8_S8_EEENS6_IJNS7_ILi128EEENS7_ILi80EEENS7_ILi256EEEEEELi256ENS_6half_tEfNS_4arch4Sm90ELb0ELb0ELb1ELb1ELb0ELb1ELb0ELb1ELb1ELb1ELb0ELb0EEENS1_21CollectiveEpilogueFwdINS6_IJSA_SC_SB_EEES9_SE_SG_Li256ELb1ELb1ELb0ELb0EEENS1_36VarlenDynamicPersistentTileSchedulerILi128ELi80ELi256ELi128ELb0ELb1ELb1ELb0ELb1ELb1EEEEEEEEEvNT_6ParamsE,@function
        .size           _ZN7cutlass13device_kernelIN5flash11enable_sm90INS1_16FlashAttnFwdSm90INS1_25CollectiveMainloopFwdSm90ILi2EN4cute5tupleIJNS5_1CILi1EEES8_S8_EEENS6_IJNS7_ILi128EEENS7_ILi80EEENS7_ILi256EEEEEELi256ENS_6half_tEfNS_4arch4Sm90ELb0ELb0ELb1ELb1ELb0ELb1ELb0ELb1ELb1ELb1ELb0ELb0EEENS1_21CollectiveEpilogueFwdINS6_IJSA_SC_SB_EEES9_SE_SG_Li256ELb1ELb1ELb0ELb0EEENS1_36VarlenDynamicPersistentTileSchedulerILi128ELi80ELi256ELi128ELb0ELb1ELb1ELb0ELb1ELb1EEEEEEEEEvNT_6ParamsE,(.L_x_15296 - _ZN7cutlass13device_kernelIN5flash11enable_sm90INS1_16FlashAttnFwdSm90INS1_25CollectiveMainloopFwdSm90ILi2EN4cute5tupleIJNS5_1CILi1EEES8_S8_EEENS6_IJNS7_ILi128EEENS7_ILi80EEENS7_ILi256EEEEEELi256ENS_6half_tEfNS_4arch4Sm90ELb0ELb0ELb1ELb1ELb0ELb1ELb0ELb1ELb1ELb1ELb0ELb0EEENS1_21CollectiveEpilogueFwdINS6_IJSA_SC_SB_EEES9_SE_SG_Li256ELb1ELb1ELb0ELb0EEENS1_36VarlenDynamicPersistentTileSchedulerILi128ELi80ELi256ELi128ELb0ELb1ELb1ELb0ELb1ELb1EEEEEEEEEvNT_6ParamsE)
        .other          _ZN7cutlass13device_kernelIN5flash11enable_sm90INS1_16FlashAttnFwdSm90INS1_25CollectiveMainloopFwdSm90ILi2EN4cute5tupleIJNS5_1CILi1EEES8_S8_EEENS6_IJNS7_ILi128EEENS7_ILi80EEENS7_ILi256EEEEEELi256ENS_6half_tEfNS_4arch4Sm90ELb0ELb0ELb1ELb1ELb0ELb1ELb0ELb1ELb1ELb1ELb0ELb0EEENS1_21CollectiveEpilogueFwdINS6_IJSA_SC_SB_EEES9_SE_SG_Li256ELb1ELb1ELb0ELb0EEENS1_36VarlenDynamicPersistentTileSchedulerILi128ELi80ELi256ELi128ELb0ELb1ELb1ELb0ELb1ELb1EEEEEEEEEvNT_6ParamsE,@"STO_CUDA_ENTRY STV_DEFAULT"
_ZN7cutlass13device_kernelIN5flash11enable_sm90INS1_16FlashAttnFwdSm90INS1_25CollectiveMainloopFwdSm90ILi2EN4cute5tupleIJNS5_1CILi1EEES8_S8_EEENS6_IJNS7_ILi128EEENS7_ILi80EEENS7_ILi256EEEEEELi256ENS_6half_tEfNS_4arch4Sm90ELb0ELb0ELb1ELb1ELb0ELb1ELb0ELb1ELb1ELb1ELb0ELb0EEENS1_21CollectiveEpilogueFwdINS6_IJSA_SC_SB_EEES9_SE_SG_Li256ELb1ELb1ELb0ELb0EEENS1_36VarlenDynamicPersistentTileSchedulerILi128ELi80ELi256ELi128ELb0ELb1ELb1ELb0ELb1ELb1EEEEEEEEEvNT_6ParamsE:
        /* <DEDUP_REMOVED lines=13> */
[----:B------:R-:W-:Y:S02]  /*00d0*/  UIADD3 UR10, UP2, UR4, 0x570, URZ ;  /* 0x00000570040a7890 */ /* 0x000fe4000ff5e03f */
[----:B------:R-:W-:Y:S02]  /*00e0*/  UIADD3 UR4, UP3, UR4, 0x670, URZ ;  /* 0x0000067004047890 */ /* 0x000fe4000ff7e03f */
[----:B------:R-:W-:-:S02]  /*00f0*/  UIADD3.X UR7, URZ, UR5, URZ, UP0, !UPT ;  /* 0x000000053f077290 */ /* 0x000fc400087fe43f */
[----:B------:R-:W-:Y:S02]  /*0100*/  UIADD3.X UR9, URZ, UR5, URZ, UP1, !UPT ;  /* 0x000000053f097290 */ /* 0x000fe40008ffe43f */
[----:B------:R-:W-:Y:S02]  /*0110*/  UIADD3.X UR11, URZ, UR5, URZ, UP2, !UPT ;  /* 0x000000053f0b7290 */ /* 0x000fe400097fe43f */
[----:B------:R-:W-:-:S03]  /*0120*/  UIADD3.X UR5, URZ, UR5, URZ, UP3, !UPT ;  /* 0x000000053f057290 */ /* 0x000fc60009ffe43f */
[----:B------:R0:W-:Y:S02]  /*0130*/  UTMACCTL.PF [UR6] ;  /* 0x00000000060079b9 */ /* 0x0001e40008040000 */
[----:B------:R0:W-:Y:S02]  /*0140*/  UTMACCTL.PF [UR8] ;  /* 0x00000000080079b9 */ /* 0x0001e40008040000 */
[----:B------:R0:W-:Y:S02]  /*0150*/  UTMACCTL.PF [UR10] ;  /* 0x000000000a0079b9 */ /* 0x0001e40008040000 */
[----:B------:R0:W-:Y:S02]  /*0160*/  UTMACCTL.PF [UR4] ;  /* 0x00000000040079b9 */ /* 0x0001e40008040000 */
[----:B0-----:R-:W-:Y:S01]  /*0170*/  NOP ;  /* 0x0000000000007918 */ /* 0x001fe20000000000 */
.L_x_636:
[----:B------:R-:W-:Y:S05]  /*0180*/  BSYNC B0 ;  /* 0x0000000000007941 */ /* 0x000fea0003800000 */
.L_x_635:
        /* <DEDUP_REMOVED lines=41> */
.L_x_637:
        /* <DEDUP_REMOVED lines=22> */
.L_x_638:
        /* <DEDUP_REMOVED lines=18> */
.L_x_639:
        /* <DEDUP_REMOVED lines=22> */
.L_x_640:
        /* <DEDUP_REMOVED lines=22> */
.L_x_641:
[----:B------:R-:W-:Y:S01]  /*0960*/  PLOP3.LUT P0, PT, PT, PT, UP0, 0x80, 0x0 ;  /* 0x000000000000781c */ /* 0x000fe20003f0f008 */
[----:B------:R-:W-:Y:S01]  /*0970*/  UMOV UR60, 0x1 ;  /* 0x00000001003c7882 */ /* 0x000fe20000000000 */
[----:B------:R-:W-:Y:S01]  /*0980*/  NOP ;  /* 0x0000000000007918 */ /* 0x000fe20000000000 */
[----:B------:R-:W-:Y:S01]  /*0990*/  USEL UR60, UR60, 0x2, !UP0 ;  /* 0x000000023c3c7887 */ /* 0x000fe2000c000000 */
[----:B------:R-:W-:Y:S01]  /*09a0*/  BSSY B9, `(.L_x_642) ;  /* 0x0002835000097945 */ /* 0x000fe20003800000 */
[----:B012-4-:R-:W-:Y:S08]  /*09b0*/  BAR.SYNC.DEFER_BLOCKING 0x0 ;  /* 0x0000000000007b1d */ /* 0x017ff00000010000 */
[----:B------:R-:W-:Y:S05]  /*09c0*/  @!P0 BRA `(.L_x_643) ;  /* 0x000001f800308947 */ /* 0x000fea0003800000 */
.L_x_644:
[----:B------:R-:W-:-:S08]  /*09d0*/  NOP ;  /* 0x0000000000007918 */ /* 0x000fd00000000000 */
[----:B------:R-:W0:Y:S02]  /*09e0*/  USETMAXREG.TRY_ALLOC.CTAPOOL UP0, 0xf0 ;  /* 0x000000f0000079c8 */ /* 0x000e240008000600 */
[----:B0-----:R-:W-:-:S13]  /*09f0*/  PLOP3.LUT P0, PT, PT, PT, UP0, 0x80, 0x0 ;  /* 0x000000000000781c */ /* 0x001fda0003f0f008 */
[----:B------:R-:W-:Y:S05]  /*0a00*/  @!P0 BRA `(.L_x_644) ;  /* 0xfffffffc00f08947 */ /* 0x000fea000383ffff */
[----:B------:R-:W0:Y:S08]  /*0a10*/  S2UR UR5, SR_CgaCtaId ;  /* 0x00000000000579c3 */ /* 0x000e300000008800 */
[----:B------:R-:W-:Y:S06]  /*0a20*/  BAR.ARV 0x8, 0x180 ;  /* 0x0206000000007b1d */ /* 0x000fec0000002000 */
[----:B------:R-:W-:-:S02]  /*0a30*/  UMOV UR4, 0x400 ;  /* 0x0000040000047882 */ /* 0x000fc40000000000 */
[----:B------:R-:W-:Y:S01]  /*0a40*/  BAR.SYNC.DEFER_BLOCKING 0x5, 0x180 ;  /* 0x0146000000007b1d */ /* 0x000fe20000010000 */
[----:B0-----:R-:W-:-:S06]  /*0a50*/  ULEA UR4, UR5, UR4, 0x18 ;  /* 0x0000000405047291 */ /* 0x001fcc000f8ec03f */
[----:B------:R-:W-:Y:S01]  /*0a60*/  IMAD.U32 R18, RZ, RZ, UR4 ;  /* 0x00000004ff127e24 */ /* 0x000fe2000f8e00ff */
[----:B------:R-:W-:-:S04]  /*0a70*/  ULDC UR4, c[0x0][0xc3c] ;  /* 0x00030f0000047ab9 */ /* 0x000fc80000000800 */
[----:B------:R-:W0:Y:S01]  /*0a80*/  LDS.128 R120, [R18+0x388d0] ;  /* 0x0388d00012787984 */ /* 0x000e220000000c00 */
[----:B------:R-:W-:Y:S06]  /*0a90*/  BAR.ARV 0x4, 0x180 ;  /* 0x0106000000007b1d */ /* 0x000fec0000002000 */
[----:B0-----:R-:W-:-:S13]  /*0aa0*/  ISETP.GE.AND P0, PT, R123, UR4, PT ;  /* 0x000000047b007c0c */ /* 0x001fda000bf06270 */
[----:B------:R-:W-:Y:S05]  /*0ab0*/  @P0 BRA `(.L_x_645) ;  /* 0x00000280008c0947 */ /* 0x000fea0003800000 */
[----:B------:R-:W-:Y:S01]  /*0ac0*/  IADD3 R12, R0, -0x80, RZ ;  /* 0xffffff80000c7810 */ /* 0x000fe20007ffe0ff */
[----:B------:R-:W-:Y:S01]  /*0ad0*/  ULOP3.LUT UR5, UR60, 0x1, URZ, 0xfc, !UPT ;  /* 0x000000013c057892 */ /* 0x000fe2000f8efc3f */
[----:B------:R-:W-:Y:S01]  /*0ae0*/  R2UR UR4, R18 ;  /* 0x00000000120472ca */ /* 0x000fe200000e0000 */
[----:B------:R-:W-:Y:S01]  /*0af0*/  IMAD.MOV.U32 R236, RZ, RZ, RZ ;  /* 0x000000ffffec7224 */ /* 0x000fe200078e00ff */
[----:B------:R-:W-:Y:S01]  /*0b00*/  SHF.R.S32.HI R0, RZ, 0x1f, R12 ;  /* 0x0000001fff007819 */ /* 0x000fe2000001140c */
[----:B------:R-:W-:Y:S01]  /*0b10*/  IMAD.MOV.U32 R19, RZ, RZ, RZ ;  /* 0x000000ffff137224 */ /* 0x000fe200078e00ff */
[----:B------:R-:W-:Y:S01]  /*0b20*/  CS2R R220, SRZ ;  /* 0x0000000000dc7805 */ /* 0x000fe2000001ff00 */
[----:B------:R-:W-:Y:S01]  /*0b30*/  IMAD.MOV.U32 R217, RZ, RZ, RZ ;  /* 0x000000ffffd97224 */ /* 0x000fe200078e00ff */
[CC--:B------:R-:W-:Y:S02]  /*0b40*/  LEA.HI R2, R0.reuse, R12.reuse, RZ, 0x7 ;  /* 0x0000000c00027211 */ /* 0x0c0fe400078f38ff */
[----:B------:R-:W-:-:S02]  /*0b50*/  LEA.HI R3, R0, R12, RZ, 0x4 ;  /* 0x0000000c00037211 */ /* 0x000fc400078f20ff */
[----:B------:R-:W-:Y:S02]  /*0b60*/  LOP3.LUT R6, R2, 0xffffff80, RZ, 0xc0, !PT ;  /* 0xffffff8002067812 */ /* 0x000fe400078ec0ff */
[CC--:B------:R-:W-:Y:S01]  /*0b70*/  LEA.HI R4, R0.reuse, R12.reuse, RZ, 0x5 ;  /* 0x0000000c00047211 */ /* 0x0c0fe200078f28ff */
[----:B------:R-:W-:Y:S01]  /*0b80*/  UIADD3 UR4, UR4, 0x14400, URZ ;  /* 0x0001440004047890 */ /* 0x000fe2000fffe03f */
[----:B------:R-:W-:Y:S01]  /*0b90*/  LEA.HI R8, R0, R12, RZ, 0x2 ;  /* 0x0000000c00087211 */ /* 0x000fe200078f10ff */
[----:B------:R-:W-:Y:S01]  /*0ba0*/  IMAD.IADD R13, R12, 0x1, -R6 ;  /* 0x000000010c0d7824 */ /* 0x000fe200078e0a06 */
[----:B------:R-:W-:Y:S01]  /*0bb0*/  SHF.R.S32.HI R6, RZ, 0x4, R3 ;  /* 0x00000004ff067819 */ /* 0x000fe20000011403 */
[----:B------:R-:W-:Y:S01]  /*0bc0*/  IMAD.SHL.U32 R5, R4, 0x20, RZ ;  /* 0x0000002004057824 */ /* 0x000fe200078e00ff */
[C---:B------:R-:W-:Y:S02]  /*0bd0*/  LOP3.LUT R4, R3.reuse, 0x3fffff0, RZ, 0xc0, !PT ;  /* 0x03fffff003047812 */ /* 0x040fe400078ec0ff */
[----:B------:R-:W-:-:S02]  /*0be0*/  LEA.HI R3, R3, R6, RZ, 0x1 ;  /* 0x0000000603037211 */ /* 0x000fc400078f08ff */
[----:B------:R-:W-:Y:S02]  /*0bf0*/  LOP3.LUT R5, R5, 0xfffffc00, RZ, 0xc0, !PT ;  /* 0xfffffc0005057812 */ /* 0x000fe400078ec0ff */
[----:B------:R-:W-:Y:S02]  /*0c00*/  IADD3 R4, R12, -R4, RZ ;  /* 0x800000040c047210 */ /* 0x000fe40007ffe0ff */
[----:B------:R-:W-:Y:S02]  /*0c10*/  LOP3.LUT R3, R3, 0x1ffffffe, RZ, 0xc0, !PT ;  /* 0x1ffffffe03037812 */ /* 0x000fe400078ec0ff */
[----:B------:R-:W-:Y:S01]  /*0c20*/  LOP3.LUT R9, R8, 0xfffffffc, RZ, 0xc0, !PT ;  /* 0xfffffffc08097812 */ /* 0x000fe200078ec0ff */
[----:B------:R-:W-:Y:S01]  /*0c30*/  IMAD R4, R4, 0x40, R5 ;  /* 0x0000004004047824 */ /* 0x000fe200078e0205 */
[----:B------:R-:W-:Y:S02]  /*0c40*/  SHF.R.S32.HI R7, RZ, 0x1f, R13 ;  /* 0x0000001fff077819 */ /* 0x000fe4000001140d */
[----:B------:R-:W-:Y:S01]  /*0c50*/  IADD3 R3, R6, -R3, RZ ;  /* 0x8000000306037210 */ /* 0x000fe20007ffe0ff */
[----:B------:R-:W-:Y:S01]  /*0c60*/  IMAD.IADD R9, R12, 0x1, -R9 ;  /* 0x000000010c097824 */ /* 0x000fe200078e0a09 */
[----:B------:R-:W-:-:S02]  /*0c70*/  LEA.HI R8, R7, R13, RZ, 0x2 ;  /* 0x0000000d07087211 */ /* 0x000fc400078f10ff */
[----:B------:R-:W-:Y:S01]  /*0c80*/  LEA.HI R7, R7, R13, RZ, 0x5 ;  /* 0x0000000d07077211 */ /* 0x000fe200078f28ff */
[----:B------:R-:W-:Y:S01]  /*0c90*/  IMAD R3, R3, 0x8, R4 ;  /* 0x0000000803037824 */ /* 0x000fe200078e0204 */
[----:B------:R-:W-:Y:S02]  /*0ca0*/  LEA.HI R11, R9, R9, RZ, 0x1 ;  /* 0x00000009090b7211 */ /* 0x000fe400078f08ff */
[--C-:B------:R-:W-:Y:S02]  /*0cb0*/  SHF.R.S32.HI R5, RZ, 0x2, R8.reuse ;  /* 0x00000002ff057819 */ /* 0x100fe40000011408 */
[----:B------:R-:W-:Y:S01]  /*0cc0*/  SHF.R.S32.HI R10, RZ, 0x1f, R8 ;  /* 0x0000001fff0a7819 */ /* 0x000fe20000011408 */
[----:B------:R0:W-:Y:S01]  /*0cd0*/  STL [R1+0x94], R3 ;  /* 0x0000940301007387 */ /* 0x0001e20000100800 */
[----:B------:R-:W-:Y:S02]  /*0ce0*/  LOP3.LUT R6, R11, 0x1ffffffe, RZ, 0xc0, !PT ;  /* 0x1ffffffe0b067812 */ /* 0x000fe400078ec0ff */
[----:B------:R-:W-:-:S02]  /*0cf0*/  LEA.HI R10, R10, R5, RZ, 0x3 ;  /* 0x000000050a0a7211 */ /* 0x000fc400078f18ff */
[----:B------:R-:W-:Y:S01]  /*0d00*/  SHF.R.S32.HI R11, RZ, 0x7, R2 ;  /* 0x00000007ff0b7819 */ /* 0x000fe20000011402 */
[----:B------:R-:W-:Y:S01]  /*0d10*/  IMAD.IADD R6, R9, 0x1, -R6 ;  /* 0x0000000109067824 */ /* 0x000fe200078e0a06 */
[----:B------:R-:W-:Y:S02]  /*0d20*/  LOP3.LUT R10, R10, 0xfffffff8, RZ, 0xc0, !PT ;  /* 0xfffffff80a0a7812 */ /* 0x000fe400078ec0ff */
[----:B------:R-:W-:Y:S02]  /*0d30*/  LEA.HI R2, R2, R11, RZ, 0x1 ;  /* 0x0000000b02027211 */ /* 0x000fe400078f08ff */
[CC--:B0-----:R-:W-:Y:S02]  /*0d40*/  LEA.HI R3, R0.reuse, R12.reuse, RZ, 0x6 ;  /* 0x0000000c00037211 */ /* 0x0c1fe400078f30ff */
[----:B------:R-:W-:Y:S02]  /*0d50*/  LEA.HI R0, R0, R12, RZ, 0x3 ;  /* 0x0000000c00007211 */ /* 0x000fe400078f18ff */
[----:B------:R-:W-:-:S02]  /*0d60*/  LOP3.LUT R8, R8, 0x7ffffffc, RZ, 0xc0, !PT ;  /* 0x7ffffffc08087812 */ /* 0x000fc400078ec0ff */
[----:B------:R-:W-:Y:S02]  /*0d70*/  LOP3.LUT R232, R0, 0xfffffff8, RZ, 0xc0, !PT ;  /* 0xfffffff800e87812 */ /* 0x000fe400078ec0ff */
[----:B------:R-:W-:Y:S01]  /*0d80*/  IADD3 R10, R5, -R10, RZ ;  /* 0x8000000a050a7210 */ /* 0x000fe20007ffe0ff */
[----:B------:R-:W-:Y:S01]  /*0d90*/  IMAD.MOV.U32 R5, RZ, RZ, -0x2 ;  /* 0xfffffffeff057424 */ /* 0x000fe200078e00ff */
[----:B------:R-:W-:Y:S01]  /*0da0*/  SHF.R.S32.HI R7, RZ, 0x5, R7 ;  /* 0x00000005ff077819 */ /* 0x000fe20000011407 */
[----:B------:R-:W-:Y:S01]  /*0db0*/  IMAD.IADD R232, R12, 0x1, -R232 ;  /* 0x000000010ce87824 */ /* 0x000fe200078e0ae8 */
[----:B------:R-:W-:Y:S01]  /*0dc0*/  LOP3.LUT R2, R2, 0x3fffffe, RZ, 0xc0, !PT ;  /* 0x03fffffe02027812 */ /* 0x000fe200078ec0ff */
[----:B------:R-:W-:Y:S01]  /*0dd0*/  IMAD.IADD R8, R13, 0x1, -R8 ;  /* 0x000000010d087824 */ /* 0x000fe200078e0a08 */
[----:B------:R-:W-:Y:S02]  /*0de0*/  SHF.R.S32.HI R212, RZ, 0x3, R0 ;  /* 0x00000003ffd47819 */ /* 0x000fe40000011400 */
[----:B------:R-:W-:Y:S01]  /*0df0*/  LEA R7, R7, R10, 0x4 ;  /* 0x0000000a07077211 */ /* 0x000fe200078e20ff */
[----:B------:R-:W-:Y:S01]  /*0e00*/  IMAD.IADD R2, R11, 0x1, -R2 ;  /* 0x000000010b027824 */ /* 0x000fe200078e0a02 */
[----:B------:R-:W-:Y:S01]  /*0e10*/  IADD3 R9, R212, 0x20, RZ ;  /* 0x00000020d4097810 */ /* 0x000fe20007ffe0ff */
[----:B------:R-:W-:Y:S01]  /*0e20*/  IMAD R4, R8, R5, 0x50 ;  /* 0x0000005008047424 */ /* 0x000fe200078e0205 */
[----:B------:R-:W-:Y:S01]  /*0e30*/  SHF.L.U32 R22, R232, 0x2, RZ ;  /* 0x00000002e8167819 */ /* 0x000fe200000006ff */
[----:B------:R-:W-:Y:S01]  /*0e40*/  VIADD R8, R212, 0x40 ;  /* 0x00000040d4087836 */ /* 0x000fe20000000000 */
[----:B------:R-:W-:Y:S01]  /*0e50*/  SHF.R.S32.HI R0, RZ, 0x1f, R9 ;  /* 0x0000001fff007819 */ /* 0x000fe20000011409 */
[----:B------:R-:W-:Y:S01]  /*0e60*/  IMAD R10, R2, 0x40, R7 ;  /* 0x00000040020a7824 */ /* 0x000fe200078e0207 */
[----:B------:R0:W-:Y:S01]  /*0e70*/  STL [R1+0x8c], R4 ;  /* 0x00008c0401007387 */ /* 0x0001e20000100800 */
[----:B------:R-:W-:Y:S01]  /*0e80*/  VIADD R7, R212, 0x60 ;  /* 0x00000060d4077836 */ /* 0x000fe20000000000 */
[----:B------:R-:W-:Y:S01]  /*0e90*/  SHF.R.S32.HI R2, RZ, 0x1f, R8 ;  /* 0x0000001fff027819 */ /* 0x000fe20000011408 */
[----:B------:R-:W-:Y:S01]  /*0ea0*/  VIADD R214, R22, 0x40 ;  /* 0x0000004016d67836 */ /* 0x000fe20000000000 */
[----:B------:R-:W-:Y:S01]  /*0eb0*/  LEA.HI R0, R0, R9, RZ, 0x3 ;  /* 0x0000000900007211 */ /* 0x000fe200078f18ff */
[----:B------:R-:W-:Y:S01]  /*0ec0*/  IMAD.SHL.U32 R16, R212, 0x40, RZ ;  /* 0x00000040d4107824 */ /* 0x000fe200078e00ff */
[----:B------:R-:W-:Y:S01]  /*0ed0*/  LEA.HI R2, R2, R8, RZ, 0x3 ;  /* 0x0000000802027211 */ /* 0x000fe200078f18ff */
[----:B------:R-:W-:Y:S01]  /*0ee0*/  IMAD.SHL.U32 R223, R9, 0x40, RZ ;  /* 0x0000004009df7824 */ /* 0x000fe200078e00ff */
[----:B------:R-:W-:Y:S01]  /*0ef0*/  IADD3 R213, R22, R214, RZ ;  /* 0x000000d616d57210 */ /* 0x000fe20007ffe0ff */
[----:B------:R-:W-:Y:S01]  /*0f00*/  IMAD.SHL.U32 R0, R0, 0x40, RZ ;  /* 0x0000004000007824 */ /* 0x000fe200078e00ff */
[----:B0-----:R-:W-:Y:S01]  /*0f10*/  SHF.L.U32 R4, R7, 0x6, RZ ;  /* 0x0000000607047819 */ /* 0x001fe200000006ff */
[----:B------:R-:W-:Y:S01]  /*0f20*/  IMAD.SHL.U32 R2, R2, 0x40, RZ ;  /* 0x0000004002027824 */ /* 0x000fe200078e00ff */
[----:B------:R-:W-:Y:S01]  /*0f30*/  SHF.R.S32.HI R5, RZ, 0x1f, R7 ;  /* 0x0000001fff057819 */ /* 0x000fe20000011407 */
[----:B------:R-:W-:Y:S01]  /*0f40*/  IMAD.SHL.U32 R222, R8, 0x40, RZ ;  /* 0x0000004008de7824 */ /* 0x000fe200078e00ff */
[----:B------:R-:W-:Y:S01]  /*0f50*/  LOP3.LUT R15, R4, 0x1c0, RZ, 0xc0, !PT ;  /* 0x000001c0040f7812 */ /* 0x000fe200078ec0ff */
[----:B------:R-:W-:Y:S01]  /*0f60*/  STL [R1+0x88], R10 ;  /* 0x0000880a01007387 */ /* 0x000fe20000100800 */
[----:B------:R-:W-:Y:S01]  /*0f70*/  SHF.R.S32.HI R4, RZ, 0x1f, R213 ;  /* 0x0000001fff047819 */ /* 0x000fe200000114d5 */
[C---:B------:R-:W-:Y:S01]  /*0f80*/  VIADD R215, R22.reuse, 0x20 ;  /* 0x0000002016d77836 */ /* 0x040fe20000000000 */
[----:B------:R-:W-:Y:S01]  /*0f90*/  LEA.HI R5, R5, R7, RZ, 0x3 ;  /* 0x0000000705057211 */ /* 0x000fe200078f18ff */
[----:B------:R-:W-:Y:S01]  /*0fa0*/  VIADD R216, R22, 0x60 ;  /* 0x0000006016d87836 */ /* 0x000fe20000000000 */
[----:B------:R-:W-:-:S02]  /*0fb0*/  LOP3.LUT R226, R0, 0xfffffe00, RZ, 0xc0, !PT ;  /* 0xfffffe0000e27812 */ /* 0x000fc400078ec0ff */
[CC--:B------:R-:W-:Y:S01]  /*0fc0*/  LEA.HI R0, R4.reuse, R213.reuse, RZ, 0x6 ;  /* 0x000000d504007211 */ /* 0x0c0fe200078f30ff */
[----:B------:R-:W-:Y:S01]  /*0fd0*/  IMAD.SHL.U32 R5, R5, 0x40, RZ ;  /* 0x0000004005057824 */ /* 0x000fe200078e00ff */
[----:B------:R-:W-:Y:S02]  /*0fe0*/  LEA.HI R4, R4, R213, RZ, 0x3 ;  /* 0x000000d504047211 */ /* 0x000fe400078f18ff */
[----:B------:R-:W-:Y:S02]  /*0ff0*/  LOP3.LUT R225, R2, 0xfffffe00, RZ, 0xc0, !PT ;  /* 0xfffffe0002e17812 */ /* 0x000fe400078ec0ff */
[----:B------:R-:W-:Y:S02]  /*1000*/  SHF.L.U32 R3, R3, 0x3, RZ ;  /* 0x0000000303037819 */ /* 0x000fe400000006ff */
[----:B------:R-:W-:Y:S02]  /*1010*/  SHF.L.U32 R2, R0, 0x7, RZ ;  /* 0x0000000700027819 */ /* 0x000fe400000006ff */
[----:B------:R-:W-:-:S02]  /*1020*/  LOP3.LUT R0, R4, 0x38, RZ, 0xc0, !PT ;  /* 0x0000003804007812 */ /* 0x000fc400078ec0ff */
[----:B------:R-:W-:Y:S02]  /*1030*/  LOP3.LUT R227, R3, 0xfffffe00, RZ, 0xc0, !PT ;  /* 0xfffffe0003e37812 */ /* 0x000fe400078ec0ff */
[----:B------:R-:W-:Y:S02]  /*1040*/  LOP3.LUT R11, R5, 0xfffffe00, RZ, 0xc0, !PT ;  /* 0xfffffe00050b7812 */ /* 0x000fe400078ec0ff */
[----:B------:R-:W-:Y:S02]  /*1050*/  LOP3.LUT R3, R16, 0x1c0, RZ, 0xc0, !PT ;  /* 0x000001c010037812 */ /* 0x000fe400078ec0ff */
[----:B------:R-:W-:Y:S01]  /*1060*/  LOP3.LUT R223, R223, 0x1c0, RZ, 0xc0, !PT ;  /* 0x000001c0dfdf7812 */ /* 0x000fe200078ec0ff */
[----:B------:R-:W-:Y:S01]  /*1070*/  STL [R1+0x68], R11 ;  /* 0x0000680b01007387 */ /* 0x000fe20000100800 */
[----:B------:R-:W-:Y:S02]  /*1080*/  LOP3.LUT R222, R222, 0x1c0, RZ, 0xc0, !PT ;  /* 0x000001c0dede7812 */ /* 0x000fe400078ec0ff */
[----:B------:R-:W-:Y:S01]  /*1090*/  LOP3.LUT R5, R0, 0x1c0, R16, 0xf8, !PT ;  /* 0x000001c000057812 */ /* 0x000fe200078ef810 */
[----:B------:R-:W-:Y:S01]  /*10a0*/  IMAD.SHL.U32 R16, R232, 0x8, RZ ;  /* 0x00000008e8107824 */ /* 0x000fe200078e00ff */
[----:B------:R-:W-:-:S02]  /*10b0*/  MOV R0, UR5 ;  /* 0x0000000500007c02 */ /* 0x000fc40008000f00 */
[----:B------:R-:W-:Y:S01]  /*10c0*/  SHF.R.S32.HI R0, RZ, 0x1f, R212 ;  /* 0x0000001fff007819 */ /* 0x000fe200000114d4 */
[----:B------:R-:W-:Y:S01]  /*10d0*/  VIADD R219, R16, 0xc0 ;  /* 0x000000c010db7836 */ /* 0x000fe20000000000 */
[----:B------:R-:W-:Y:S02]  /*10e0*/  MOV R0, UR4 ;  /* 0x0000000400007c02 */ /* 0x000fe40008000f00 */
[----:B------:R-:W-:Y:S02]  /*10f0*/  SHF.R.U32.HI R228, RZ, 0x3, R3 ;  /* 0x00000003ffe47819 */ /* 0x000fe40000011603 */
[----:B------:R-:W-:Y:S01]  /*1100*/  SHF.R.U32.HI R14, RZ, 0x3, R223 ;  /* 0x00000003ff0e7819 */ /* 0x000fe200000116df */
[----:B------:R0:W-:Y:S01]  /*1110*/  STL [R1+0x64], R0 ;  /* 0x0000640001007387 */ /* 0x0001e20000100800 */
[----:B------:R-:W-:Y:S02]  /*1120*/  SHF.R.U32.HI R13, RZ, 0x3, R222 ;  /* 0x00000003ff0d7819 */ /* 0x000fe400000116de */
[----:B------:R-:W-:-:S02]  /*1130*/  SHF.R.U32.HI R12, RZ, 0x3, R15 ;  /* 0x00000003ff0c7819 */ /* 0x000fc4000001160f */
[--C-:B------:R-:W-:Y:S02]  /*1140*/  LOP3.LUT R7, R223, 0x38, R4.reuse, 0xf8, !PT ;  /* 0x00000038df077812 */ /* 0x100fe400078ef804 */
[--C-:B------:R-:W-:Y:S02]  /*1150*/  LOP3.LUT R8, R222, 0x38, R4.reuse, 0xf8, !PT ;  /* 0x00000038de087812 */ /* 0x100fe400078ef804 */
[----:B------:R-:W-:Y:S02]  /*1160*/  LOP3.LUT R9, R15, 0x38, R4, 0xf8, !PT ;  /* 0x000000380f097812 */ /* 0x000fe400078ef804 */
[----:B------:R-:W-:Y:S02]  /*1170*/  LOP3.LUT R229, R3, 0x38, R16, 0xf8, !PT ;  /* 0x0000003803e57812 */ /* 0x000fe400078ef810 */
[----:B------:R-:W-:Y:S02]  /*1180*/  LOP3.LUT R2, R2, 0xffffe000, RZ, 0xc0, !PT ;  /* 0xffffe00002027812 */ /* 0x000fe400078ec0ff */
[----:B------:R-:W-:-:S02]  /*1190*/  LOP3.LUT R7, R7, R14, RZ, 0x3c, !PT ;  /* 0x0000000e07077212 */ /* 0x000fc400078e3cff */
[----:B------:R-:W-:Y:S02]  /*11a0*/  LOP3.LUT R8, R8, R13, RZ, 0x3c, !PT ;  /* 0x0000000d08087212 */ /* 0x000fe400078e3cff */
[----:B------:R-:W-:Y:S02]  /*11b0*/  LOP3.LUT R9, R9, R12, RZ, 0x3c, !PT ;  /* 0x0000000c09097212 */ /* 0x000fe400078e3cff */
[----:B------:R-:W-:Y:S02]  /*11c0*/  LOP3.LUT R5, R5, R228, RZ, 0x3c, !PT ;  /* 0x000000e405057212 */ /* 0x000fe400078e3cff */
[--C-:B------:R-:W-:Y:S02]  /*11d0*/  LOP3.LUT R3, R223, 0x38, R16.reuse, 0xf8, !PT ;  /* 0x00000038df037812 */ /* 0x100fe400078ef810 */
[----:B0-----:R-:W-:Y:S02]  /*11e0*/  LOP3.LUT R0, R222, 0x38, R16, 0xf8, !PT ;  /* 0x00000038de007812 */ /* 0x001fe400078ef810 */
[----:B------:R-:W-:-:S02]  /*11f0*/  IADD3 R7, R7, R2, R226 ;  /* 0x0000000207077210 */ /* 0x000fc40007ffe0e2 */
[-C--:B------:R-:W-:Y:S02]  /*1200*/  IADD3 R8, R8, R2.reuse, R225 ;  /* 0x0000000208087210 */ /* 0x080fe40007ffe0e1 */
[-C--:B------:R-:W-:Y:S02]  /*1210*/  IADD3 R9, R9, R2.reuse, R11 ;  /* 0x0000000209097210 */ /* 0x080fe40007ffe00b */
[----:B------:R-:W-:Y:S02]  /*1220*/  IADD3 R5, R5, R2, R227 ;  /* 0x0000000205057210 */ /* 0x000fe40007ffe0e3 */
[----:B------:R-:W-:Y:S02]  /*1230*/  LOP3.LUT R3, R226, R3, R14, 0xf6, !PT ;  /* 0x00000003e2037212 */ /* 0x000fe400078ef60e */
[----:B------:R-:W-:Y:S02]  /*1240*/  LOP3.LUT R2, R15, 0x38, R16, 0xf8, !PT ;  /* 0x000000380f027812 */ /* 0x000fe400078ef810 */
[----:B------:R-:W-:-:S02]  /*1250*/  LOP3.LUT R0, R225, R0, R13, 0xf6, !PT ;  /* 0x00000000e1007212 */ /* 0x000fc400078ef60d */
[----:B------:R-:W-:Y:S02]  /*1260*/  SHF.R.S32.HI R234, RZ, 0x3, R4 ;  /* 0x00000003ffea7819 */ /* 0x000fe40000011404 */
[----:B------:R-:W-:Y:S02]  /*1270*/  LOP3.LUT R235, R4, 0xfffffff8, RZ, 0xc0, !PT ;  /* 0xfffffff804eb7812 */ /* 0x000fe400078ec0ff */
[----:B------:R-:W-:Y:S02]  /*1280*/  LEA R4, R3, UR4, 0x1 ;  /* 0x0000000403047c11 */ /* 0x000fe4000f8e08ff */
[----:B------:R-:W-:Y:S02]  /*1290*/  LOP3.LUT R2, R11, R2, R12, 0xf6, !PT ;  /* 0x000000020b027212 */ /* 0x000fe400078ef60c */
[----:B------:R-:W-:Y:S01]  /*12a0*/  LEA R0, R0, UR4, 0x1 ;  /* 0x0000000400007c11 */ /* 0x000fe2000f8e08ff */
[----:B------:R-:W-:Y:S01]  /*12b0*/  STL [R1+0x80], R4 ;  /* 0x0000800401007387 */ /* 0x000fe20000100800 */
[----:B------:R-:W-:Y:S01]  /*12c0*/  LEA R3, R2, UR4, 0x1 ;  /* 0x0000000402037c11 */ /* 0x000fe2000f8e08ff */
[----:B------:R-:W-:Y:S01]  /*12d0*/  IMAD R2, R6, 0x8, R10 ;  /* 0x0000000806027824 */ /* 0x000fe200078e020a */
[----:B------:R-:W-:Y:S01]  /*12e0*/  SHF.R.S32.HI R17, RZ, 0x1f, R16 ;  /* 0x0000001fff117819 */ /* 0x000fe20000011410 */
[----:B------:R0:W-:Y:S01]  /*12f0*/  STL [R1+0x78], R0 ;  /* 0x0000780001007387 */ /* 0x0001e20000100800 */
[----:B------:R-:W-:-:S02]  /*1300*/  IADD3 R218, R16, 0x80, RZ ;  /* 0x0000008010da7810 */ /* 0x000fc40007ffe0ff */
[----:B------:R-:W-:Y:S01]  /*1310*/  LOP3.LUT R229, R227, R229, R228, 0xf6, !PT ;  /* 0x000000e5e3e57212 */ /* 0x000fe200078ef6e4 */
[----:B------:R1:W-:Y:S04]  /*1320*/  STL [R1+0x70], R3 ;  /* 0x0000700301007387 */ /* 0x0003e80000100800 */
[----:B------:R2:W-:Y:S01]  /*1330*/  STL [R1+0x90], R2 ;  /* 0x0000900201007387 */ /* 0x0005e20000100800 */
[----:B0-----:R-:W-:Y:S02]  /*1340*/  LEA R0, R7, UR4, 0x1 ;  /* 0x0000000407007c11 */ /* 0x001fe4000f8e08ff */
[----:B-1----:R-:W-:-:S03]  /*1350*/  LEA R3, R8, UR4, 0x1 ;  /* 0x0000000408037c11 */ /* 0x002fc6000f8e08ff */
[----:B------:R0:W-:Y:S01]  /*1360*/  STL [R1+0x7c], R0 ;  /* 0x00007c0001007387 */ /* 0x0001e20000100800 */
[----:B--2---:R-:W-:-:S03]  /*1370*/  LEA R2, R9, UR4, 0x1 ;  /* 0x0000000409027c11 */ /* 0x004fc6000f8e08ff */
[----:B------:R1:W-:Y:S01]  /*1380*/  STL [R1+0x74], R3 ;  /* 0x0000740301007387 */ /* 0x0003e20000100800 */
[----:B0-----:R-:W-:-:S05]  /*1390*/  LEA R0, R5, UR4, 0x1 ;  /* 0x0000000405007c11 */ /* 0x001fca000f8e08ff */
[----:B------:R1:W-:Y:S04]  /*13a0*/  STL [R1+0x84], R0 ;  /* 0x0000840001007387 */ /* 0x0003e80000100800 */
[----:B------:R1:W-:Y:S02]  /*13b0*/  STL [R1+0x6c], R2 ;  /* 0x00006c0201007387 */ /* 0x0003e40000100800 */
.L_x_870:
[----:B0-----:R-:W0:Y:S01]  /*13c0*/  LDC.64 R230, c[0x0][0xc88] ;  /* 0x00032200ffe67b82 */ /* 0x001e220000000a00 */
[----:B------:R-:W-:Y:S01]  /*13d0*/  ULDC.64 UR10, c[0x0][0x208] ;  /* 0x00008200000a7ab9 */ /* 0x000fe20000000a00 */
[----:B------:R-:W-:Y:S01]  /*13e0*/  ULDC.64 UR4, c[0x0][0xa28] ;  /* 0x00028a0000047ab9 */ /* 0x000fe20000000a00 */
[----:B------:R-:W-:Y:S01]  /*13f0*/  ULDC.64 UR8, c[0x0][0xa18] ;  /* 0x0002860000087ab9 */ /* 0x000fe20000000a00 */
[----:B------:R-:W-:Y:S01]  /*1400*/  ULDC.64 UR6, c[0x0][0xa08] ;  /* 0x0002820000067ab9 */ /* 0x000fe20000000a00 */
[----:B0-----:R-:W-:-:S06]  /*1410*/  IMAD.WIDE R230, R123, 0x4, R230 ;  /* 0x000000047be67825 */ /* 0x001fcc00078e02e6 */
[----:B------:R0:W1:Y:S01]  /*1420*/  LDG.E R230, desc[UR10][R230.64] ;  /* 0x0000000ae6e67981 */ /* 0x000062000c1e1900 */
[----:B------:R-:W-:Y:S01]  /*1430*/  ISETP.NE.U32.AND P2, PT, RZ, UR4, PT ;  /* 0x00000004ff007c0c */ /* 0x000fe2000bf45070 */
[----:B------:R-:W-:Y:S01]  /*1440*/  IMAD.MOV.U32 R9, RZ, RZ, RZ ;  /* 0x000000ffff097224 */ /* 0x000fe200078e00ff */
[----:B------:R-:W-:Y:S01]  /*1450*/  ISETP.NE.U32.AND P1, PT, RZ, UR8, PT ;  /* 0x00000008ff007c0c */ /* 0x000fe2000bf25070 */
[----:B------:R-:W-:Y:S01]  /*1460*/  IMAD.MOV.U32 R113, RZ, RZ, RZ ;  /* 0x000000ffff717224 */ /* 0x000fe200078e00ff */
[----:B------:R-:W-:Y:S02]  /*1470*/  ISETP.NE.AND.EX P2, PT, RZ, UR5, PT, P2 ;  /* 0x00000005ff007c0c */ /* 0x000fe4000bf45320 */
[----:B------:R-:W-:Y:S02]  /*1480*/  ISETP.NE.AND.EX P1, PT, RZ, UR9, PT, P1 ;  /* 0x00000009ff007c0c */ /* 0x000fe4000bf25310 */
[----:B------:R-:W-:-:S04]  /*1490*/  ISETP.NE.U32.AND P0, PT, RZ, UR6, PT ;  /* 0x00000006ff007c0c */ /* 0x000fc8000bf05070 */
[----:B------:R-:W-:Y:S01]  /*14a0*/  ISETP.NE.AND.EX P0, PT, RZ, UR7, PT, P0 ;  /* 0x00000007ff007c0c */ /* 0x000fe2000bf05300 */
[----:B------:R-:W-:Y:S02]  /*14b0*/  IMAD.MOV.U32 R237, RZ, RZ, R121 ;  /* 0x000000ffffed7224 */ /* 0x000fe400078e0079 */
[----:B0-----:R-:W-:Y:S01]  /*14c0*/  IMAD.MOV.U32 R231, RZ, RZ, R122 ;  /* 0x000000ffffe77224 */ /* 0x001fe200078e007a */
[----:B-1----:R-:W-:Y:S02]  /*14d0*/  SHF.R.S32.HI R0, RZ, 0x1f, R230 ;  /* 0x0000001fff007819 */ /* 0x002fe400000114e6 */
[C---:B------:R-:W-:Y:S01]  /*14e0*/  @P2 LEA R2, P3, R230.reuse, UR4, 0x2 ;  /* 0x00000004e6022c11 */ /* 0x040fe2000f8610ff */
[----:B------:R-:W-:Y:S01]  /*14f0*/  ULDC UR4, c[0x0][0x288] ;  /* 0x0000a20000047ab9 */ /* 0x000fe20000000800 */
[C---:B------:R-:W-:Y:S01]  /*1500*/  SHF.L.U32 R233, R230.reuse, 0x2, RZ ;  /* 0x00000002e6e97819 */ /* 0x040fe200000006ff */
[----:B------:R0:W-:Y:S01]  /*1510*/  STL [R1+0x60], R0 ;  /* 0x0000600001007387 */ /* 0x0001e20000100800 */
[----:B----4-:R-:W-:-:S02]  /*1520*/  @P2 LEA.HI.X R3, R230, UR5, R0, 0x2, P3 ;  /* 0x00000005e6032c11 */ /* 0x010fc400098f1400 */
[----:B------:R-:W-:Y:S01]  /*1530*/  MOV R177, UR4 ;  /* 0x0000000400b17c02 */ /* 0x000fe20008000f00 */
[----:B------:R-:W-:Y:S01]  /*1540*/  ULDC.64 UR4, c[0x0][0x418] ;  /* 0x0001060000047ab9 */ /* 0x000fe20000000a00 */
[----:B------:R-:W-:Y:S01]  /*1550*/  SHF.L.U64.HI R27, R230, 0x2, R0 ;  /* 0x00000002e61b7819 */ /* 0x000fe20000010200 */
[----:B------:R-:W-:Y:S01]  /*1560*/  UISETP.NE.U32.AND UP0, UPT, UR4, URZ, UPT ;  /* 0x0000003f0400728c */ /* 0x000fe2000bf05070 */
[C---:B------:R-:W-:Y:S01]  /*1570*/  IADD3 R6, P4, R233.reuse, UR6, RZ ;  /* 0x00000006e9067c10 */ /* 0x040fe2000ff9e0ff */
[----:B------:R0:W5:Y:S01]  /*1580*/  @P2 LDG.E R9, desc[UR10][R2.64] ;  /* 0x0000000a02092981 */ /* 0x000162000c1e1900 */
[----:B--23--:R-:W-:Y:S01]  /*1590*/  @P1 IADD3 R4, P2, R233, UR8, RZ ;  /* 0x00000008e9041c10 */ /* 0x00cfe2000ff5e0ff */
[----:B------:R-:W-:Y:S01]  /*15a0*/  UISETP.NE.AND.EX UP0, UPT, UR5, URZ, UPT, UP0 ;  /* 0x0000003f0500728c */ /* 0x000fe2000bf05300 */
[C---:B------:R-:W-:Y:S01]  /*15b0*/  IADD3.X R7, R27.reuse, UR7, RZ, P4, !PT ;  /* 0x000000071b077c10 */ /* 0x040fe2000a7fe4ff */
[----:B------:R-:W-:Y:S01]  /*15c0*/  ULDC UR4, c[0x0][0x424] ;  /* 0x0001090000047ab9 */ /* 0x000fe20000000800 */
[----:B------:R-:W-:Y:S01]  /*15d0*/  ULDC.64 UR6, c[0x0][0xa20] ;  /* 0x0002880000067ab9 */ /* 0x000fe20000000a00 */
[----:B------:R-:W-:Y:S01]  /*15e0*/  @P1 IADD3.X R5, R27, UR9, RZ, P2, !PT ;  /* 0x000000091b051c10 */ /* 0x000fe200097fe4ff */
[----:B------:R-:W-:Y:S01]  /*15f0*/  USEL UR4, UR4, 0x1, UP0 ;  /* 0x0000000104047887 */ /* 0x000fe20008000000 */
[----:B------:R-:W-:Y:S01]  /*1600*/  ISETP.NE.U32.AND P2, PT, RZ, UR6, PT ;  /* 0x00000006ff007c0c */ /* 0x000fe2000bf45070 */
[----:B------:R-:W-:Y:S01]  /*1610*/  ULDC UR5, c[0x0][0x2f0] ;  /* 0x0000bc0000057ab9 */ /* 0x000fe20000000800 */
[----:B------:R0:W5:Y:S01]  /*1620*/  @P0 LDG.E R113, desc[UR10][R6.64] ;  /* 0x0000000a06710981 */ /* 0x000162000c1e1900 */
[----:B------:R-:W-:Y:S01]  /*1630*/  UIMAD UR4, UR4, UR5, URZ ;  /* 0x00000005040472a4 */ /* 0x000fe2000f8e023f */
[----:B------:R-:W-:-:S02]  /*1640*/  ISETP.NE.AND.EX P2, PT, RZ, UR7, PT, P2 ;  /* 0x00000007ff007c0c */ /* 0x000fc4000bf45320 */
[----:B------:R0:W5:Y:S01]  /*1650*/  @P1 LDG.E R177, desc[UR10][R4.64] ;  /* 0x0000000a04b11981 */ /* 0x000162000c1e1900 */
[----:B------:R-:W-:Y:S01]  /*1660*/  ULDC UR5, c[0x0][0x348] ;  /* 0x0000d20000057ab9 */ /* 0x000fe20000000800 */
[----:B------:R-:W-:Y:S01]  /*1670*/  MOV R25, R230 ;  /* 0x000000e600197202 */ /* 0x000fe20000000f00 */
[----:B------:R-:W-:Y:S08]  /*1680*/  @P1 BRA `(.L_x_646) ;  /* 0x0000000000281947 */ /* 0x000ff00003800000 */
[----:B------:R-:W-:Y:S02]  /*1690*/  ULDC.64 UR8, c[0x0][0xa00] ;  /* 0x0002800000087ab9 */ /* 0x000fe40000000a00 */
[----:B------:R-:W-:-:S04]  /*16a0*/  ISETP.NE.U32.AND P1, PT, RZ, UR8, PT ;  /* 0x00000008ff007c0c */ /* 0x000fc8000bf25070 */
[----:B------:R-:W-:-:S13]  /*16b0*/  ISETP.NE.AND.EX P1, PT, RZ, UR9, PT, P1 ;  /* 0x00000009ff007c0c */ /* 0x000fda000bf25310 */
[----:B------:R-:W-:Y:S05]  /*16c0*/  @!P1 BRA `(.L_x_646) ;  /* 0x0000000000189947 */ /* 0x000fea0003800000 */
[----:B0-----:R-:W0:Y:S01]  /*16d0*/  LDC.64 R2, c[0x0][0xa00] ;  /* 0x00028000ff027b82 */ /* 0x001e220000000a00 */
[----:B------:R-:W-:Y:S01]  /*16e0*/  ULDC.64 UR8, c[0x0][0x208] ;  /* 0x0000820000087ab9 */ /* 0x000fe20000000a00 */
[----:B0-----:R-:W-:-:S05]  /*16f0*/  IMAD.WIDE R2, R25, 0x4, R2 ;  /* 0x0000000419027825 */ /* 0x001fca00078e0202 */
[----:B-----5:R-:W2:Y:S04]  /*1700*/  LDG.E R177, desc[UR8][R2.64] ;  /* 0x0000000802b17981 */ /* 0x020ea8000c1e1900 */
[----:B------:R-:W2:Y:S02]  /*1710*/  LDG.E R0, desc[UR8][R2.64+0x4] ;  /* 0x0000040802007981 */ /* 0x000ea4000c1e1900 */
[----:B--2---:R-:W-:-:S07]  /*1720*/  IMAD.IADD R177, R0, 0x1, -R177 ;  /* 0x0000000100b17824 */ /* 0x004fce00078e0ab1 */
.L_x_646:
[----:B0-----:R-:W-:Y:S01]  /*1730*/  IMAD.U32 R2, RZ, RZ, UR5 ;  /* 0x00000005ff027e24 */ /* 0x001fe2000f8e00ff */
[----:B------:R-:W-:Y:S01]  /*1740*/  MOV R26, UR4 ;  /* 0x00000004001a7c02 */ /* 0x000fe20008000f00 */
[----:B------:R-:W-:Y:S06]  /*1750*/  @!P2 BRA `(.L_x_647) ;  /* 0x000000000014a947 */ /* 0x000fec0003800000 */
[----:B------:R-:W-:Y:S01]  /*1760*/  IADD3 R4, P0, R233, UR6, RZ ;  /* 0x00000006e9047c10 */ /* 0x000fe2000ff1e0ff */
[----:B------:R-:W-:-:S03]  /*1770*/  ULDC.64 UR4, c[0x0][0x208] ;  /* 0x0000820000047ab9 */ /* 0x000fc60000000a00 */
[----:B------:R-:W-:-:S05]  /*1780*/  IADD3.X R5, R27, UR7, RZ, P0, !PT ;  /* 0x000000071b057c10 */ /* 0x000fca00087fe4ff */
[----:B------:R0:W5:Y:S01]  /*1790*/  LDG.E R26, desc[UR4][R4.64] ;  /* 0x00000004041a7981 */ /* 0x000162000c1e1900 */
[----:B------:R-:W-:Y:S05]  /*17a0*/  BRA `(.L_x_648) ;  /* 0x0000000000147947 */ /* 0x000fea0003800000 */
.L_x_647:
[----:B------:R-:W-:Y:S05]  /*17b0*/  @!P0 BRA `(.L_x_648) ;  /* 0x0000000000108947 */ /* 0x000fea0003800000 */
[----:B------:R-:W-:Y:S02]  /*17c0*/  ULDC.64 UR4, c[0x0][0x208] ;  /* 0x0000820000047ab9 */ /* 0x000fe40000000a00 */
[----:B------:R-:W2:Y:S04]  /*17d0*/  LDG.E R3, desc[UR4][R6.64] ;  /* 0x0000000406037981 */ /* 0x000ea8000c1e1900 */
[----:B------:R-:W2:Y:S02]  /*17e0*/  LDG.E R26, desc[UR4][R6.64+0x4] ;  /* 0x00000404061a7981 */ /* 0x000ea4000c1e1900 */
[----:B--2---:R-:W-:-:S07]  /*17f0*/  IMAD.IADD R26, R26, 0x1, -R3 ;  /* 0x000000011a1a7824 */ /* 0x004fce00078e0a03 */
.L_x_648:
[----:B------:R-:W-:Y:S01]  /*1800*/  ULDC.64 UR4, c[0x0][0xa10] ;  /* 0x0002840000047ab9 */ /* 0x000fe20000000a00 */
[----:B------:R-:W-:Y:S01]  /*1810*/  ULDC.64 UR6, c[0x0][0x208] ;  /* 0x0000820000067ab9 */ /* 0x000fe20000000a00 */
[----:B------:R-:W-:-:S04]  /*1820*/  ISETP.NE.U32.AND P0, PT, RZ, UR4, PT ;  /* 0x00000004ff007c0c */ /* 0x000fc8000bf05070 */
[----:B------:R-:W-:Y:S01]  /*1830*/  ISETP.NE.AND.EX P0, PT, RZ, UR5, PT, P0 ;  /* 0x00000005ff007c0c */ /* 0x000fe2000bf05300 */
[----:B------:R-:W-:-:S12]  /*1840*/  ULDC.64 UR4, c[0x0][0xa30] ;  /* 0x00028c0000047ab9 */ /* 0x000fd80000000a00 */
[----:B0-----:R-:W0:Y:S02]  /*1850*/  @P0 LDC.64 R4, c[0x0][0xa10] ;  /* 0x00028400ff040b82 */ /* 0x001e240000000a00 */
[----:B0-----:R-:W-:-:S05]  /*1860*/  @P0 IMAD.WIDE R4, R25, 0x4, R4 ;  /* 0x0000000419040825 */ /* 0x001fca00078e0204 */
[----:B------:R-:W2:Y:S04]  /*1870*/  @P0 LDG.E R0, desc[UR6][R4.64] ;  /* 0x0000000604000981 */ /* 0x000ea8000c1e1900 */
[----:B------:R0:W2:Y:S01]  /*1880*/  @P0 LDG.E R3, desc[UR6][R4.64+0x4] ;  /* 0x0000040604030981 */ /* 0x0000a2000c1e1900 */
[----:B-----5:R-:W-:Y:S01]  /*1890*/  IADD3 R9, -R9, R26, RZ ;  /* 0x0000001a09097210 */ /* 0x020fe20007ffe1ff */
[----:B------:R-:W-:Y:S01]  /*18a0*/  IMAD.MOV.U32 R144, RZ, RZ, R26 ;  /* 0x000000ffff907224 */ /* 0x000fe200078e001a */
[----:B------:R-:W-:-:S04]  /*18b0*/  ISETP.NE.U32.AND P1, PT, RZ, UR4, PT ;  /* 0x00000004ff007c0c */ /* 0x000fc8000bf25070 */
[----:B------:R-:W-:Y:S01]  /*18c0*/  ISETP.NE.AND.EX P1, PT, RZ, UR5, PT, P1 ;  /* 0x00000005ff007c0c */ /* 0x000fe2000bf25310 */
[----:B0-----:R-:W-:-:S05]  /*18d0*/  IMAD.MOV R4, RZ, RZ, -R9 ;  /* 0x000000ffff047224 */ /* 0x001fca00078e0a09 */
[----:B------:R-:W-:-:S07]  /*18e0*/  VIMNMX R4, RZ, R4, !PT ;  /* 0x00000004ff047248 */ /* 0x000fce0007fe0100 */
[----:B------:R-:W-:-:S04]  /*18f0*/  @P1 IADD3 R6, P2, R233, UR4, RZ ;  /* 0x00000004e9061c10 */ /* 0x000fc8000ff5e0ff */
[----:B------:R-:W-:Y:S02]  /*1900*/  @P1 IADD3.X R7, R27, UR5, RZ, P2, !PT ;  /* 0x000000051b071c10 */ /* 0x000fe400097fe4ff */
[----:B------:R-:W-:-:S03]  /*1910*/  PLOP3.LUT P2, PT, PT, PT, PT, 0x80, 0x0 ;  /* 0x000000000000781c */ /* 0x000fc60003f4f070 */
[----:B------:R0:W5:Y:S01]  /*1920*/  @P1 LDG.E R144, desc[UR6][R6.64] ;  /* 0x0000000606901981 */ /* 0x000162000c1e1900 */
[----:B--2---:R-:W-:-:S04]  /*1930*/  @P0 IMAD.IADD R2, R3, 0x1, -R0 ;  /* 0x0000000103020824 */ /* 0x004fc800078e0a00 */
[----:B------:R-:W-:-:S05]  /*1940*/  IMAD.IADD R178, R9, 0x1, R2 ;  /* 0x0000000109b27824 */ /* 0x000fca00078e0202 */
[----:B------:R-:W-:-:S05]  /*1950*/  IADD3 R0, R178, 0x4f, RZ ;  /* 0x0000004fb2007810 */ /* 0x000fca0007ffe0ff */
[----:B------:R-:W-:-:S05]  /*1960*/  IMAD.HI R0, R0, 0x66666667, RZ ;  /* 0x6666666700007827 */ /* 0x000fca00078e02ff */
[----:B------:R-:W-:-:S04]  /*1970*/  SHF.R.U32.HI R179, RZ, 0x1f, R0 ;  /* 0x0000001fffb37819 */ /* 0x000fc80000011600 */
[----:B------:R-:W-:-:S05]  /*1980*/  LEA.HI.SX32 R179, R0, R179, 0x1b ;  /* 0x000000b300b37211 */ /* 0x000fca00078fdaff */
[----:B------:R-:W-:-:S05]  /*1990*/  IMAD R3, R179, 0x50, -R9 ;  /* 0x00000050b3037824 */ /* 0x000fca00078e0a09 */
[----:B------:R-:W-:-:S04]  /*19a0*/  VIMNMX R3, R3, R2, PT ;  /* 0x0000000203037248 */ /* 0x000fc80003fe0100 */
[----:B------:R-:W-:Y:S01]  /*19b0*/  ISETP.GT.AND P0, PT, R3, R4, PT ;  /* 0x000000040300720c */ /* 0x000fe20003f04270 */
[----:B------:R-:W-:-:S05]  /*19c0*/  IMAD.WIDE.U32 R4, R4, -0x33333333, RZ ;  /* 0xcccccccd04047825 */ /* 0x000fca00078e00ff */
[----:B------:R-:W-:-:S04]  /*19d0*/  SHF.R.U32.HI R119, RZ, 0x6, R5 ;  /* 0x00000006ff777819 */ /* 0x000fc80000011605 */
[----:B------:R-:W-:-:S03]  /*19e0*/  MOV R24, R119 ;  /* 0x0000007700187202 */ /* 0x000fc60000000f00 */
[----:B------:R-:W-:-:S04]  /*19f0*/  @P0 VIADD R0, R3, 0x4f ;  /* 0x0000004f03000836 */ /* 0x000fc80000000000 */
[----:B------:R-:W-:-:S05]  /*1a00*/  @P0 IMAD.HI R0, R0, 0x66666667, RZ ;  /* 0x6666666700000827 */ /* 0x000fca00078e02ff */
[----:B------:R-:W-:-:S04]  /*1a10*/  @P0 SHF.R.U32.HI R3, RZ, 0x1f, R0 ;  /* 0x0000001fff030819 */ /* 0x000fc80000011600 */
[----:B------:R-:W-:-:S04]  /*1a20*/  @P0 LEA.HI.SX32 R24, R0, R3, 0x1b ;  /* 0x0000000300180211 */ /* 0x000fc800078fdaff */
[----:B------:R-:W-:-:S13]  /*1a30*/  ISETP.GT.AND P0, PT, R24, R119, PT ;  /* 0x000000771800720c */ /* 0x000fda0003f04270 */
[----:B0-----:R-:W-:Y:S05]  /*1a40*/  @!P0 BRA `(.L_x_649) ;  /* 0x0000008c00f48947 */ /* 0x001fea0003800000 */
[----:B------:R-:W-:Y:S01]  /*1a50*/  VIADD R0, R18, 0x24400 ;  /* 0x0002440012007836 */ /* 0x000fe20000000000 */
[----:B------:R-:W-:Y:S04]  /*1a60*/  BSSY B6, `(.L_x_650) ;  /* 0x0000013000067945 */ /* 0x000fe80003800000 */
[----:B------:R-:W-:-:S13]  /*1a70*/  LOP3.LUT P0, RZ, R0, 0x3ff, RZ, 0xc0, !PT ;  /* 0x000003ff00ff7812 */ /* 0x000fda000780c0ff */
[----:B------:R-:W-:Y:S05]  /*1a80*/  @!P0 BRA `(.L_x_651) ;  /* 0x0000000000408947 */ /* 0x000fea0003800000 */
[----:B------:R-:W-:Y:S01]  /*1a90*/  MOV R0, 0x0 ;  /* 0x0000000000007802 */ /* 0x000fe20000000f00 */
[----:B------:R-:W-:Y:S01]  /*1aa0*/  ULDC.64 UR4, c[0x4][0x1b8] ;  /* 0x01006e0000047ab9 */ /* 0x000fe20000000a00 */
[----:B------:R-:W-:Y:S01]  /*1ab0*/  ULDC.64 UR6, c[0x4][0x128] ;  /* 0x01004a0000067ab9 */ /* 0x000fe20000000a00 */
[----:B------:R-:W-:Y:S01]  /*1ac0*/  IMAD.U32 R4, RZ, RZ, UR4 ;  /* 0x00000004ff047e24 */ /* 0x000fe2000f8e00ff */
[----:B------:R0:W1:Y:S01]  /*1ad0*/  LDC.64 R14, c[0x4][R0] ;  /* 0x01000000000e7b82 */ /* 0x0000620000000a00 */
[----:B------:R-:W-:Y:S01]  /*1ae0*/  MOV R5, UR5 ;  /* 0x0000000500057c02 */ /* 0x000fe20008000f00 */
[----:B------:R-:W-:Y:S01]  /*1af0*/  ULDC.64 UR4, c[0x4][0x1c0] ;  /* 0x0100700000047ab9 */ /* 0x000fe20000000a00 */
[----:B------:R-:W-:Y:S01]  /*1b00*/  MOV R10, UR6 ;  /* 0x00000006000a7c02 */ /* 0x000fe20008000f00 */
[----:B------:R-:W-:Y:S01]  /*1b10*/  IMAD.U32 R6, RZ, RZ, UR4 ;  /* 0x00000004ff067e24 */ /* 0x000fe2000f8e00ff */
[----:B------:R-:W-:Y:S01]  /*1b20*/  MOV R12, 0x1 ;  /* 0x00000001000c7802 */ /* 0x000fe20000000f00 */
[----:B------:R-:W-:-:S02]  /*1b30*/  IMAD.U32 R7, RZ, RZ, UR5 ;  /* 0x00000005ff077e24 */ /* 0x000fc4000f8e00ff */
[----:B------:R-:W-:Y:S02]  /*1b40*/  IMAD.U32 R11, RZ, RZ, UR7 ;  /* 0x00000007ff0b7e24 */ /* 0x000fe4000f8e00ff */
[----:B------:R-:W-:Y:S02]  /*1b50*/  IMAD.MOV.U32 R8, RZ, RZ, 0x70 ;  /* 0x00000070ff087424 */ /* 0x000fe400078e00ff */
[----:B0-----:R-:W-:-:S07]  /*1b60*/  IMAD.MOV.U32 R13, RZ, RZ, RZ ;  /* 0x000000ffff0d7224 */ /* 0x001fce00078e00ff */
[----:B------:R-:W-:-:S07]  /*1b70*/  LEPC R20, `(.L_x_651) ;  /* 0x000000001014794e */ /* 0x000fce0000000000 */
[----:B-1---5:R-:W-:Y:S05]  /*1b80*/  CALL.ABS.NOINC R14 ;  /* 0x000000000e007343 */ /* 0x022fea0003c00000 */
.L_x_651:
[----:B------:R-:W-:Y:S05]  /*1b90*/  BSYNC B6 ;  /* 0x0000000000067941 */ /* 0x000fea0003800000 */
.L_x_650:
[----:B------:R-:W-:Y:S01]  /*1ba0*/  VIADD R0, R18, 0x400 ;  /* 0x0000040012007836 */ /* 0x000fe20000000000 */
[----:B------:R-:W-:Y:S04]  /*1bb0*/  BSSY B6, `(.L_x_652) ;  /* 0x0000013000067945 */ /* 0x000fe80003800000 */
[----:B------:R-:W-:-:S13]  /*1bc0*/  LOP3.LUT P0, RZ, R0, 0x3ff, RZ, 0xc0, !PT ;  /* 0x000003ff00ff7812 */ /* 0x000fda000780c0ff */
[----:B------:R-:W-:Y:S05]  /*1bd0*/  @!P0 BRA `(.L_x_653) ;  /* 0x0000000000408947 */ /* 0x000fea0003800000 */
[----:B------:R-:W-:Y:S01]  /*1be0*/  MOV R0, 0x0 ;  /* 0x0000000000007802 */ /* 0x000fe20000000f00 */
[----:B------:R-:W-:Y:S01]  /*1bf0*/  ULDC.64 UR4, c[0x4][0x1b8] ;  /* 0x01006e0000047ab9 */ /* 0x000fe20000000a00 */
[----:B------:R-:W-:Y:S01]  /*1c00*/  ULDC.64 UR6, c[0x4][0x128] ;  /* 0x01004a0000067ab9 */ /* 0x000fe20000000a00 */
[----:B------:R-:W-:Y:S01]  /*1c10*/  MOV R4, UR4 ;  /* 0x0000000400047c02 */ /* 0x000fe20008000f00 */
[----:B------:R0:W1:Y:S01]  /*1c20*/  LDC.64 R14, c[0x4][R0] ;  /* 0x01000000000e7b82 */ /* 0x0000620000000a00 */
[----:B------:R-:W-:Y:S01]  /*1c30*/  IMAD.U32 R5, RZ, RZ, UR5 ;  /* 0x00000005ff057e24 */ /* 0x000fe2000f8e00ff */
[----:B------:R-:W-:Y:S01]  /*1c40*/  ULDC.64 UR4, c[0x4][0x1c0] ;  /* 0x0100700000047ab9 */ /* 0x000fe20000000a00 */
[----:B------:R-:W-:Y:S01]  /*1c50*/  IMAD.U32 R10, RZ, RZ, UR6 ;  /* 0x00000006ff0a7e24 */ /* 0x000fe2000f8e00ff */
[----:B------:R-:W-:Y:S01]  /*1c60*/  MOV R7, UR5 ;  /* 0x0000000500077c02 */ /* 0x000fe20008000f00 */
[----:B------:R-:W-:Y:S01]  /*1c70*/  IMAD.U32 R6, RZ, RZ, UR4 ;  /* 0x00000004ff067e24 */ /* 0x000fe2000f8e00ff */
[----:B------:R-:W-:Y:S01]  /*1c80*/  MOV R8, 0x70 ;  /* 0x0000007000087802 */ /* 0x000fe20000000f00 */
[----:B------:R-:W-:-:S02]  /*1c90*/  IMAD.U32 R11, RZ, RZ, UR7 ;  /* 0x00000007ff0b7e24 */ /* 0x000fc4000f8e00ff */
[----:B------:R-:W-:Y:S02]  /*1ca0*/  IMAD.MOV.U32 R12, RZ, RZ, 0x1 ;  /* 0x00000001ff0c7424 */ /* 0x000fe400078e00ff */
[----:B0-----:R-:W-:-:S07]  /*1cb0*/  IMAD.MOV.U32 R13, RZ, RZ, RZ ;  /* 0x000000ffff0d7224 */ /* 0x001fce00078e00ff */
[----:B------:R-:W-:-:S07]  /*1cc0*/  LEPC R20, `(.L_x_653) ;  /* 0x000000001014794e */ /* 0x000fce0000000000 */
[----:B-1---5:R-:W-:Y:S05]  /*1cd0*/  CALL.ABS.NOINC R14 ;  /* 0x000000000e007343 */ /* 0x022fea0003c00000 */
.L_x_653:
[----:B------:R-:W-:Y:S05]  /*1ce0*/  BSYNC B6 ;  /* 0x0000000000067941 */ /* 0x000fea0003800000 */
.L_x_652:
[----:B------:R-:W-:Y:S01]  /*1cf0*/  ULDC.64 UR4, c[0x0][0x9f8] ;  /* 0x00027e0000047ab9 */ /* 0x000fe20000000a00 */
[----:B------:R-:W-:Y:S01]  /*1d00*/  ULDC.64 UR6, c[0x0][0x208] ;  /* 0x0000820000067ab9 */ /* 0x000fe20000000a00 */
[----:B------:R-:W-:Y:S01]  /*1d10*/  ISETP.NE.U32.AND P0, PT, RZ, UR4, PT ;  /* 0x00000004ff007c0c */ /* 0x000fe2000bf05070 */
[----:B------:R-:W0:Y:S01]  /*1d20*/  LDC.64 R98, c[0x0][0x300] ;  /* 0x0000c000ff627b82 */ /* 0x000e220000000a00 */
[----:B------:R-:W-:Y:S01]  /*1d30*/  IADD3 R113, R113, R26, RZ ;  /* 0x0000001a71717210 */ /* 0x000fe20007ffe0ff */
[----:B------:R-:W-:Y:S01]  /*1d40*/  ULDC.64 UR8, c[0x0][0xa08] ;  /* 0x0002820000087ab9 */ /* 0x000fe20000000a00 */
[----:B------:R-:W-:Y:S02]  /*1d50*/  ISETP.NE.AND.EX P0, PT, RZ, UR5, PT, P0 ;  /* 0x00000005ff007c0c */ /* 0x000fe4000bf05300 */
[----:B------:R-:W-:-:S03]  /*1d60*/  SHF.R.S32.HI R9, RZ, 0x1f, R122 ;  /* 0x0000001fff097819 */ /* 0x000fc6000001147a */
[----:B------:R-:W1:Y:S08]  /*1d70*/  LDC R118, c[0x0][0x3f4] ;  /* 0x0000fd00ff767b82 */ /* 0x000e700000000800 */
[----:B------:R-:W-:Y:S01]  /*1d80*/  @P0 IADD3 R4, P1, R233, UR4, RZ ;  /* 0x00000004e9040c10 */ /* 0x000fe2000ff3e0ff */
[----:B------:R-:W2:Y:S03]  /*1d90*/  LDC.64 R104, c[0x0][0x408] ;  /* 0x00010200ff687b82 */ /* 0x000ea60000000a00 */
[----:B------:R-:W-:Y:S01]  /*1da0*/  @P0 IADD3.X R5, R27, UR5, RZ, P1, !PT ;  /* 0x000000051b050c10 */ /* 0x000fe20008ffe4ff */
[----:B------:R-:W-:-:S04]  /*1db0*/  ULDC.64 UR4, c[0x0][0x330] ;  /* 0x0000cc0000047ab9 */ /* 0x000fc80000000a00 */
[----:B------:R3:W4:Y:S01]  /*1dc0*/  @P0 LDG.E R25, desc[UR6][R4.64] ;  /* 0x0000000604190981 */ /* 0x000722000c1e1900 */
[----:B------:R-:W-:Y:S01]  /*1dd0*/  SHF.R.S32.HI R3, RZ, 0x1f, R113 ;  /* 0x0000001fff037819 */ /* 0x000fe20000011471 */
[----:B------:R-:W-:Y:S01]  /*1de0*/  ULDC UR6, c[0x0][0x2f4] ;  /* 0x0000bd0000067ab9 */ /* 0x000fe20000000800 */
[----:B------:R-:W-:Y:S01]  /*1df0*/  IMAD R11, R9, UR4, RZ ;  /* 0x00000004090b7c24 */ /* 0x000fe2000f8e02ff */
[----:B------:R-:W-:Y:S01]  /*1e00*/  ISETP.GE.AND P1, PT, R213, UR6, PT ;  /* 0x00000006d5007c0c */ /* 0x000fe2000bf26270 */
[----:B------:R-:W-:Y:S01]  /*1e10*/  IMAD.WIDE.U32 R6, R122, UR4, R16 ;  /* 0x000000047a067c25 */ /* 0x000fe2000f8e0010 */
[----:B------:R-:W-:Y:S01]  /*1e20*/  ISETP.GE.AND P0, PT, R16, UR6, PT ;  /* 0x0000000610007c0c */ /* 0x000fe2000bf06270 */
[----:B------:R-:W1:Y:S01]  /*1e30*/  LDC.64 R110, c[0x0][0x3f8] ;  /* 0x0000fe00ff6e7b82 */ /* 0x000e620000000a00 */
[----:B------:R-:W-:Y:S01]  /*1e40*/  SEL R8, RZ, 0xffffffff, P1 ;  /* 0xffffffffff087807 */ /* 0x000fe20000800000 */
[-C--:B0-----:R-:W-:Y:S01]  /*1e50*/  IMAD R0, R3, R98.reuse, RZ ;  /* 0x0000006203007224 */ /* 0x081fe200078e02ff */
[----:B------:R-:W-:Y:S01]  /*1e60*/  ISETP.GE.AND P1, PT, R218, UR6, PT ;  /* 0x00000006da007c0c */ /* 0x000fe2000bf26270 */
[----:B------:R-:W-:Y:S01]  /*1e70*/  IMAD R13, R122, UR5, R11 ;  /* 0x000000057a0d7c24 */ /* 0x000fe2000f8e020b */
[----:B------:R-:W-:Y:S01]  /*1e80*/  ULDC.64 UR4, c[0x0][0x308] ;  /* 0x0000c20000047ab9 */ /* 0x000fe20000000a00 */
[C---:B------:R-:W-:Y:S01]  /*1e90*/  IMAD R11, R113.reuse, R99, R0 ;  /* 0x00000063710b7224 */ /* 0x040fe200078e0200 */
[----:B------:R-:W-:Y:S01]  /*1ea0*/  SEL R0, RZ, 0x1, P0 ;  /* 0x00000001ff007807 */ /* 0x000fe20000000000 */
[----:B---3--:R-:W-:Y:S01]  /*1eb0*/  IMAD.WIDE.U32 R4, R113, R98, RZ ;  /* 0x0000006271047225 */ /* 0x008fe200078e00ff */
[----:B------:R-:W-:Y:S01]  /*1ec0*/  ISETP.NE.U32.AND P0, PT, RZ, UR8, PT ;  /* 0x00000008ff007c0c */ /* 0x000fe2000bf05070 */
[----:B------:R-:W0:Y:S01]  /*1ed0*/  S2R R149, SR_TID.X ;  /* 0x0000000000957919 */ /* 0x000e220000002100 */
[----:B------:R-:W-:Y:S01]  /*1ee0*/  SHF.R.S32.HI R20, RZ, 0x1f, R212 ;  /* 0x0000001fff147819 */ /* 0x000fe200000114d4 */
[----:B------:R-:W-:Y:S01]  /*1ef0*/  IMAD.IADD R7, R7, 0x1, R13 ;  /* 0x0000000107077824 */ /* 0x000fe200078e020d */
[----:B------:R-:W-:Y:S01]  /*1f00*/  ISETP.NE.AND.EX P0, PT, RZ, UR9, PT, P0 ;  /* 0x00000009ff007c0c */ /* 0x000fe2000bf05300 */
[----:B------:R-:W-:Y:S01]  /*1f10*/  IMAD.SHL.U32 R13, R8, 0x2, RZ ;  /* 0x00000002080d7824 */ /* 0x000fe200078e00ff */
[----:B------:R-:W-:Y:S01]  /*1f20*/  IADD3 R5, R5, R11, RZ ;  /* 0x0000000b05057210 */ /* 0x000fe20007ffe0ff */
[----:B------:R-:W-:Y:S01]  /*1f30*/  IMAD R9, R9, UR4, RZ ;  /* 0x0000000409097c24 */ /* 0x000fe2000f8e02ff */
[----:B------:R-:W-:Y:S01]  /*1f40*/  ULDC.64 UR8, c[0x0][0x338] ;  /* 0x0000ce0000087ab9 */ /* 0x000fe20000000a00 */
[----:B------:R-:W-:Y:S01]  /*1f50*/  SHF.R.S32.HI R23, RZ, 0x1f, R22 ;  /* 0x0000001fff177819 */ /* 0x000fe20000011416 */
[----:B--2---:R-:W-:Y:S01]  /*1f60*/  IMAD.WIDE.U32 R102, R212, R104, R16 ;  /* 0x00000068d4667225 */ /* 0x004fe200078e0010 */
[----:B------:R-:W-:-:S02]  /*1f70*/  LOP3.LUT R0, R13, 0x2, R0, 0xe2, !PT ;  /* 0x000000020d007812 */ /* 0x000fc400078ee200 */
[----:B------:R-:W-:Y:S01]  /*1f80*/  SHF.R.U32.HI R28, RZ, 0x3, R223 ;  /* 0x00000003ff1c7819 */ /* 0x000fe200000116df */
[C---:B------:R-:W-:Y:S01]  /*1f90*/  IMAD R11, R122.reuse, UR5, R9 ;  /* 0x000000057a0b7c24 */ /* 0x040fe2000f8e0209 */
[----:B------:R-:W-:Y:S01]  /*1fa0*/  SEL R9, RZ, 0x4, P1 ;  /* 0x00000004ff097807 */ /* 0x000fe20000800000 */
[----:B------:R-:W-:Y:S01]  /*1fb0*/  IMAD.WIDE.U32 R4, R122, UR4, R4 ;  /* 0x000000047a047c25 */ /* 0x000fe2000f8e0004 */
[----:B------:R-:W-:Y:S01]  /*1fc0*/  ULDC.64 UR4, c[0x0][0x310] ;  /* 0x0000c40000047ab9 */ /* 0x000fe20000000a00 */
[----:B------:R-:W-:Y:S02]  /*1fd0*/  SHF.R.U32.HI R21, RZ, 0x3, R222 ;  /* 0x00000003ff157819 */ /* 0x000fe400000116de */
[----:B------:R-:W-:Y:S01]  /*1fe0*/  LOP3.LUT R9, R0, R9, RZ, 0xfc, !PT ;  /* 0x0000000900097212 */ /* 0x000fe200078efcff */
[----:B------:R-:W-:Y:S01]  /*1ff0*/  IMAD.IADD R5, R5, 0x1, R11 ;  /* 0x0000000105057824 */ /* 0x000fe200078e020b */
[----:B------:R-:W-:Y:S01]  /*2000*/  ISETP.GE.AND P2, PT, R219, UR6, PT ;  /* 0x00000006db007c0c */ /* 0x000fe2000bf46270 */
[C---:B------:R-:W-:Y:S01]  /*2010*/  IMAD.WIDE.U32 R100, R212.reuse, R104, R22 ;  /* 0x00000068d4647225 */ /* 0x040fe200078e0016 */
[----:B------:R-:W-:-:S02]  /*2020*/  IADD3 R112, P3, R212, R113, RZ ;  /* 0x00000071d4707210 */ /* 0x000fc40007f7e0ff */
[----:B------:R-:W-:Y:S01]  /*2030*/  SHF.L.U64.HI R128, R98, 0x5, R99 ;  /* 0x0000000562807819 */ /* 0x000fe20000010263 */
[-C--:B-1----:R-:W-:Y:S01]  /*2040*/  IMAD.WIDE.U32 R106, R212, R110.reuse, R22 ;  /* 0x0000006ed46a7225 */ /* 0x082fe200078e0016 */
[----:B------:R-:W-:Y:S02]  /*2050*/  SHF.L.U64.HI R130, R98, 0x6, R99 ;  /* 0x0000000662827819 */ /* 0x000fe40000010263 */
[----:B------:R-:W-:Y:S01]  /*2060*/  SHF.L.U64.HI R34, R104, 0x5, R105 ;  /* 0x0000000568227819 */ /* 0x000fe20000010269 */
[----:B------:R-:W-:Y:S01]  /*2070*/  IMAD.WIDE.U32 R108, R212, R110, R16 ;  /* 0x0000006ed46c7225 */ /* 0x000fe200078e0010 */
[C---:B------:R-:W-:Y:S02]  /*2080*/  SHF.L.U64.HI R33, R104.reuse, 0x6, R105 ;  /* 0x0000000668217819 */ /* 0x040fe40000010269 */
[----:B------:R-:W-:Y:S01]  /*2090*/  SHF.L.U32 R32, R104, 0x5, RZ ;  /* 0x0000000568207819 */ /* 0x000fe200000006ff */
[----:B------:R-:W-:Y:S01]  /*20a0*/  IMAD.SHL.U32 R29, R212, 0x40, RZ ;  /* 0x00000040d41d7824 */ /* 0x000fe200078e00ff */
[----:B------:R-:W-:Y:S01]  /*20b0*/  SHF.L.U64.HI R30, R110, 0x5, R111 ;  /* 0x000000056e1e7819 */ /* 0x000fe2000001026f */
[----:B------:R-:W-:Y:S01]  /*20c0*/  IMAD.SHL.U32 R129, R98, 0x20, RZ ;  /* 0x0000002062817824 */ /* 0x000fe200078e00ff */
[----:B------:R-:W-:Y:S01]  /*20d0*/  SHF.L.U32 R27, R110, 0x6, RZ ;  /* 0x000000066e1b7819 */ /* 0x000fe200000006ff */
[----:B------:R-:W-:Y:S01]  /*20e0*/  IMAD.SHL.U32 R131, R98, 0x40, RZ ;  /* 0x0000004062837824 */ /* 0x000fe200078e00ff */
[----:B------:R-:W-:Y:S01]  /*20f0*/  LOP3.LUT R26, R9, 0x1, RZ, 0xc0, !PT ;  /* 0x00000001091a7812 */ /* 0x000fe200078ec0ff */
[----:B------:R-:W-:Y:S01]  /*2100*/  IMAD R127, R105, 0x50, RZ ;  /* 0x00000050697f7824 */ /* 0x000fe200078e02ff */
[----:B0-----:R-:W-:Y:S01]  /*2110*/  LEA.HI R149, R149, 0x8, RZ, 0x19 ;  /* 0x0000000895957811 */ /* 0x001fe200078fc8ff */
[----:B------:R-:W-:-:S02]  /*2120*/  IMAD.SHL.U32 R31, R104, 0x40, RZ ;  /* 0x00000040681f7824 */ /* 0x000fc400078e00ff */
[----:B------:R-:W-:Y:S01]  /*2130*/  IMAD.X R113, R20, 0x1, R3, P3 ;  /* 0x0000000114717824 */ /* 0x000fe200018e0603 */
[----:B----4-:R-:W-:Y:S02]  /*2140*/  SHF.R.S32.HI R8, RZ, 0x1f, R25 ;  /* 0x0000001fff087819 */ /* 0x010fe40000011419 */
[----:B------:R-:W-:Y:S02]  /*2150*/  SEL R97, R25, RZ, !P0 ;  /* 0x000000ff19617207 */ /* 0x000fe40004000000 */
[----:B------:R-:W-:Y:S02]  /*2160*/  SEL R8, R8, RZ, !P0 ;  /* 0x000000ff08087207 */ /* 0x000fe40004000000 */
[----:B------:R-:W-:Y:S01]  /*2170*/  ISETP.GE.AND P0, PT, R16, R118, PT ;  /* 0x000000761000720c */ /* 0x000fe20003f06270 */
[----:B------:R-:W-:-:S04]  /*2180*/  IMAD.WIDE.U32 R94, R97, UR8, R6 ;  /* 0x00000008615e7c25 */ /* 0x000fc8000f8e0006 */
[C---:B------:R-:W-:Y:S02]  /*2190*/  IMAD R0, R8.reuse, UR8, RZ ;  /* 0x0000000808007c24 */ /* 0x040fe4000f8e02ff */
[----:B------:R-:W-:Y:S02]  /*21a0*/  IMAD R8, R8, UR4, RZ ;  /* 0x0000000408087c24 */ /* 0x000fe4000f8e02ff */
[C---:B------:R-:W-:Y:S02]  /*21b0*/  IMAD R37, R97.reuse, UR9, R0 ;  /* 0x0000000961257c24 */ /* 0x040fe4000f8e0200 */
[C---:B------:R-:W-:Y:S02]  /*21c0*/  IMAD R11, R97.reuse, UR5, R8 ;  /* 0x00000005610b7c24 */ /* 0x040fe4000f8e0208 */
[----:B------:R-:W-:-:S04]  /*21d0*/  IMAD.WIDE.U32 R96, R97, UR4, R4 ;  /* 0x0000000461607c25 */ /* 0x000fc8000f8e0004 */
[-C--:B------:R-:W-:Y:S02]  /*21e0*/  IMAD R6, R20, R98.reuse, RZ ;  /* 0x0000006214067224 */ /* 0x080fe400078e02ff */
[----:B------:R-:W-:-:S04]  /*21f0*/  IMAD.WIDE.U32 R4, R212, R98, R16 ;  /* 0x00000062d4047225 */ /* 0x000fc800078e0010 */
[----:B------:R-:W-:Y:S01]  /*2200*/  IMAD R35, R212, R99, R6 ;  /* 0x00000063d4237224 */ /* 0x000fe200078e0206 */
[----:B------:R-:W-:Y:S01]  /*2210*/  IADD3 R93, P1, R96, R4, RZ ;  /* 0x00000004605d7210 */ /* 0x000fe20007f3e0ff */
[----:B------:R-:W-:Y:S02]  /*2220*/  IMAD.IADD R92, R97, 0x1, R11 ;  /* 0x00000001615c7824 */ /* 0x000fe400078e020b */
[----:B------:R-:W-:-:S03]  /*2230*/  IMAD R0, R20, R104, RZ ;  /* 0x0000006814007224 */ /* 0x000fc600078e02ff */
[----:B------:R-:W-:Y:S01]  /*2240*/  IADD3.X R35, R92, R5, R35, P1, !PT ;  /* 0x000000055c237210 */ /* 0x000fe20000ffe423 */
[----:B------:R-:W-:Y:S01]  /*2250*/  IMAD R7, R212, R105, R0 ;  /* 0x00000069d4077224 */ /* 0x000fe200078e0200 */
[----:B------:R-:W-:Y:S01]  /*2260*/  SEL R5, R118, RZ, P0 ;  /* 0x000000ff76057207 */ /* 0x000fe20000000000 */
[----:B------:R-:W-:Y:S01]  /*2270*/  IMAD R0, R20, R110, RZ ;  /* 0x0000006e14007224 */ /* 0x000fe200078e02ff */
[----:B------:R-:W-:Y:S01]  /*2280*/  ISETP.GE.AND P1, PT, R213, R118, PT ;  /* 0x00000076d500720c */ /* 0x000fe20003f26270 */
[----:B------:R-:W-:Y:S01]  /*2290*/  IMAD.IADD R103, R7, 0x1, R103 ;  /* 0x0000000107677824 */ /* 0x000fe200078e0267 */
[----:B------:R-:W-:Y:S01]  /*22a0*/  IADD3 R101, R101, R7, RZ ;  /* 0x0000000765657210 */ /* 0x000fe20007ffe0ff */
[----:B------:R-:W-:Y:S01]  /*22b0*/  IMAD.IADD R5, R16, 0x1, R5 ;  /* 0x0000000110057824 */ /* 0x000fe200078e0205 */
[----:B------:R-:W-:Y:S01]  /*22c0*/  SEL R4, R118, RZ, P1 ;  /* 0x000000ff76047207 */ /* 0x000fe20000800000 */
[----:B------:R-:W-:Y:S01]  /*22d0*/  IMAD R7, R212, R111, R0 ;  /* 0x0000006fd4077224 */ /* 0x000fe200078e0200 */
[----:B------:R-:W-:Y:S01]  /*22e0*/  SHF.L.U32 R118, R118, 0x1, RZ ;  /* 0x0000000176767819 */ /* 0x000fe200000006ff */
[----:B-----5:R-:W-:Y:S01]  /*22f0*/  IMAD.WIDE.U32 R100, R144, R104, R100 ;  /* 0x0000006890647225 */ /* 0x020fe200078e0064 */
[----:B------:R-:W-:-:S02]  /*2300*/  SHF.R.S32.HI R0, RZ, 0x1f, R5 ;  /* 0x0000001fff007819 */ /* 0x000fc40000011405 */
[----:B------:R-:W-:Y:S01]  /*2310*/  IADD3 R107, R107, R7, RZ ;  /* 0x000000076b6b7210 */ /* 0x000fe20007ffe0ff */
[----:B------:R-:W-:Y:S01]  /*2320*/  IMAD.IADD R109, R7, 0x1, R109 ;  /* 0x00000001076d7824 */ /* 0x000fe200078e026d */
[-C--:B------:R-:W-:Y:S01]  /*2330*/  LEA.HI R13, R0, R5.reuse, RZ, 0x3 ;  /* 0x00000005000d7211 */ /* 0x080fe200078f18ff */
[----:B------:R-:W-:Y:S01]  /*2340*/  IMAD.WIDE.U32 R102, R144, R104, R102 ;  /* 0x0000006890667225 */ /* 0x000fe200078e0066 */
[----:B------:R-:W-:Y:S02]  /*2350*/  LEA.HI R0, R0, R5, RZ, 0x6 ;  /* 0x0000000500007211 */ /* 0x000fe400078f30ff */
[----:B------:R-:W-:Y:S01]  /*2360*/  LOP3.LUT R6, R223, 0x38, R13, 0xf8, !PT ;  /* 0x00000038df067812 */ /* 0x000fe200078ef80d */
[----:B------:R-:W-:Y:S01]  /*2370*/  IMAD.IADD R5, R213, 0x1, R4 ;  /* 0x00000001d5057824 */ /* 0x000fe200078e0204 */
[----:B------:R-:W-:Y:S01]  /*2380*/  SHF.R.S32.HI R4, RZ, 0x6, R0 ;  /* 0x00000006ff047819 */ /* 0x000fe20000011400 */
[----:B------:R-:W-:Y:S01]  /*2390*/  IMAD.WIDE.U32 R106, R144, R110, R106 ;  /* 0x0000006e906a7225 */ /* 0x000fe200078e006a */
[----:B------:R-:W-:-:S02]  /*23a0*/  LOP3.LUT R8, R6, R28, RZ, 0x3c, !PT ;  /* 0x0000001c06087212 */ /* 0x000fc400078e3cff */
[----:B------:R-:W-:Y:S01]  /*23b0*/  SHF.R.S32.HI R0, RZ, 0x1f, R5 ;  /* 0x0000001fff007819 */ /* 0x000fe20000011405 */
[----:B------:R-:W-:Y:S01]  /*23c0*/  IMAD R135, R4, 0x1400, R226 ;  /* 0x0000140004877824 */ /* 0x000fe200078e02e2 */
[----:B------:R-:W-:Y:S01]  /*23d0*/  LOP3.LUT R7, R222, 0x38, R13, 0xf8, !PT ;  /* 0x00000038de077812 */ /* 0x000fe200078ef80d */
[----:B------:R-:W-:Y:S01]  /*23e0*/  IMAD R133, R4, 0x1400, R225 ;  /* 0x0000140004857824 */ /* 0x000fe200078e02e1 */
[-C--:B------:R-:W-:Y:S01]  /*23f0*/  LEA.HI R6, R0, R5.reuse, RZ, 0x6 ;  /* 0x0000000500067211 */ /* 0x080fe200078f30ff */
[----:B------:R-:W-:Y:S01]  /*2400*/  IMAD R143, R4, 0x1400, R227 ;  /* 0x00001400048f7824 */ /* 0x000fe200078e02e3 */
[----:B------:R-:W-:Y:S01]  /*2410*/  LEA.HI R11, R0, R5, RZ, 0x3 ;  /* 0x00000005000b7211 */ /* 0x000fe200078f18ff */
[----:B------:R-:W-:Y:S01]  /*2420*/  IMAD.WIDE.U32 R108, R144, R110, R108 ;  /* 0x0000006e906c7225 */ /* 0x000fe200078e006c */
[----:B------:R-:W-:Y:S02]  /*2430*/  LOP3.LUT R0, R13, 0x38, RZ, 0xc0, !PT ;  /* 0x000000380d007812 */ /* 0x000fe400078ec0ff */
[----:B------:R-:W-:Y:S01]  /*2440*/  IADD3 R135, R135, R8, RZ ;  /* 0x0000000887877210 */ /* 0x000fe20007ffe0ff */
[----:B------:R-:W-:Y:S01]  /*2450*/  VIADD R4, R212, 0x40 ;  /* 0x00000040d4047836 */ /* 0x000fe20000000000 */
[----:B------:R-:W-:-:S02]  /*2460*/  LOP3.LUT R5, R0, 0x1c0, R29, 0xf8, !PT ;  /* 0x000001c000057812 */ /* 0x000fc400078ef81d */
[-C--:B------:R-:W-:Y:S02]  /*2470*/  LOP3.LUT R10, R7, R21.reuse, RZ, 0x3c, !PT ;  /* 0x00000015070a7212 */ /* 0x080fe400078e3cff */
[----:B------:R-:W-:Y:S02]  /*2480*/  SHF.R.S32.HI R8, RZ, 0x6, R6 ;  /* 0x00000006ff087819 */ /* 0x000fe40000011406 */
[----:B------:R-:W-:Y:S01]  /*2490*/  LOP3.LUT R12, R222, 0x38, R11, 0xf8, !PT ;  /* 0x00000038de0c7812 */ /* 0x000fe200078ef80b */
[----:B------:R-:W-:Y:S01]  /*24a0*/  IMAD.IADD R133, R133, 0x1, R10 ;  /* 0x0000000185857824 */ /* 0x000fe200078e020a */
[----:B------:R-:W-:Y:S01]  /*24b0*/  LOP3.LUT R0, R5, R228, RZ, 0x3c, !PT ;  /* 0x000000e405007212 */ /* 0x000fe200078e3cff */
[C---:B------:R-:W-:Y:S01]  /*24c0*/  IMAD R132, R8.reuse, 0x1400, R225 ;  /* 0x0000140008847824 */ /* 0x040fe200078e02e1 */
[----:B------:R-:W-:Y:S01]  /*24d0*/  SHF.R.S32.HI R5, RZ, 0x1f, R144 ;  /* 0x0000001fff057819 */ /* 0x000fe20000011490 */
[----:B------:R-:W-:Y:S01]  /*24e0*/  IMAD R134, R8, 0x1400, R226 ;  /* 0x0000140008867824 */ /* 0x000fe200078e02e2 */
[----:B------:R-:W-:Y:S01]  /*24f0*/  LOP3.LUT R21, R12, R21, RZ, 0x3c, !PT ;  /* 0x000000150c157212 */ /* 0x000fe200078e3cff */
[----:B------:R-:W-:Y:S01]  /*2500*/  IMAD.IADD R143, R143, 0x1, R0 ;  /* 0x000000018f8f7824 */ /* 0x000fe200078e0200 */
[----:B------:R-:W-:Y:S01]  /*2510*/  LOP3.LUT R6, R11, 0x38, RZ, 0xc0, !PT ;  /* 0x000000380b067812 */ /* 0x000fe200078ec0ff */
[----:B------:R-:W-:Y:S01]  /*2520*/  IMAD R0, R5, R104, RZ ;  /* 0x0000006805007224 */ /* 0x000fe200078e02ff */
[----:B------:R-:W-:Y:S01]  /*2530*/  LOP3.LUT R10, R223, 0x38, R11, 0xf8, !PT ;  /* 0x00000038df0a7812 */ /* 0x000fe200078ef80b */
[----:B------:R-:W-:Y:S01]  /*2540*/  IMAD.IADD R132, R132, 0x1, R21 ;  /* 0x0000000184847824 */ /* 0x000fe200078e0215 */
[----:B------:R-:W-:Y:S01]  /*2550*/  LOP3.LUT R7, R6, 0x1c0, R29, 0xf8, !PT ;  /* 0x000001c006077812 */ /* 0x000fe200078ef81d */
[----:B------:R-:W-:Y:S01]  /*2560*/  IMAD R21, R144, R105, R0 ;  /* 0x0000006990157224 */ /* 0x000fe200078e0200 */
[----:B------:R-:W-:Y:S01]  /*2570*/  LOP3.LUT R15, R10, R28, RZ, 0x3c, !PT ;  /* 0x0000001c0a0f7212 */ /* 0x000fe200078e3cff */
[----:B------:R-:W-:Y:S01]  /*2580*/  IMAD R0, R5, R110, RZ ;  /* 0x0000006e05007224 */ /* 0x000fe200078e02ff */
[----:B------:R-:W-:Y:S01]  /*2590*/  LOP3.LUT R7, R7, R228, RZ, 0x3c, !PT ;  /* 0x000000e407077212 */ /* 0x000fe200078e3cff */
[----:B------:R-:W-:Y:S01]  /*25a0*/  IMAD R142, R8, 0x1400, R227 ;  /* 0x00001400088e7824 */ /* 0x000fe200078e02e3 */
[----:B------:R-:W-:Y:S01]  /*25b0*/  IADD3 R134, R134, R15, RZ ;  /* 0x0000000f86867210 */ /* 0x000fe20007ffe0ff */
[----:B------:R-:W-:Y:S01]  /*25c0*/  IMAD R15, R144, R111, R0 ;  /* 0x0000006f900f7224 */ /* 0x000fe200078e0200 */
[----:B------:R-:W-:Y:S01]  /*25d0*/  SEL R0, RZ, 0x8, P2 ;  /* 0x00000008ff007807 */ /* 0x000fe20001000000 */
[----:B------:R-:W-:Y:S01]  /*25e0*/  IMAD R5, R111, 0x50, RZ ;  /* 0x000000506f057824 */ /* 0x000fe200078e02ff */
[----:B------:R-:W-:Y:S01]  /*25f0*/  IADD3 R142, R142, R7, RZ ;  /* 0x000000078e8e7210 */ /* 0x000fe20007ffe0ff */
[----:B------:R-:W-:Y:S01]  /*2600*/  IMAD R7, R99, 0x50, RZ ;  /* 0x0000005063077824 */ /* 0x000fe200078e02ff */
[C---:B------:R-:W-:Y:S01]  /*2610*/  SHF.L.U64.HI R29, R110.reuse, 0x6, R111 ;  /* 0x000000066e1d7819 */ /* 0x040fe2000001026f */
[----:B------:R-:W-:Y:S01]  /*2620*/  IMAD.SHL.U32 R28, R110, 0x20, RZ ;  /* 0x000000206e1c7824 */ /* 0x000fe200078e00ff */
[----:B------:R-:W-:Y:S01]  /*2630*/  SHF.R.S32.HI R14, RZ, 0x3, R13 ;  /* 0x00000003ff0e7819 */ /* 0x000fe2000001140d */
[----:B------:R-:W-:Y:S01]  /*2640*/  VIADD R6, R212, 0x20 ;  /* 0x00000020d4067836 */ /* 0x000fe20000000000 */
[----:B------:R-:W-:Y:S01]  /*2650*/  SHF.R.S32.HI R12, RZ, 0x3, R11 ;  /* 0x00000003ff0c7819 */ /* 0x000fe2000001140b */
[----:B------:R-:W-:Y:S01]  /*2660*/  IMAD.WIDE.U32 R98, R98, 0x50, RZ ;  /* 0x0000005062627825 */ /* 0x000fe200078e00ff */
[----:B------:R-:W-:-:S02]  /*2670*/  LOP3.LUT R0, R9, R0, RZ, 0xfc, !PT ;  /* 0x0000000009007212 */ /* 0x000fc400078efcff */
[----:B------:R-:W-:Y:S01]  /*2680*/  LOP3.LUT R13, R13, 0xfffffff8, RZ, 0xc0, !PT ;  /* 0xfffffff80d0d7812 */ /* 0x000fe200078ec0ff */
[----:B------:R-:W-:Y:S01]  /*2690*/  IMAD.WIDE.U32 R104, R104, 0x50, RZ ;  /* 0x0000005068687825 */ /* 0x000fe200078e00ff */
[----:B------:R-:W-:Y:S02]  /*26a0*/  LOP3.LUT R11, R11, 0xfffffff8, RZ, 0xc0, !PT ;  /* 0xfffffff80b0b7812 */ /* 0x000fe400078ec0ff */
[----:B------:R-:W-:Y:S01]  /*26b0*/  SHF.R.S32.HI R147, RZ, 0x1f, R6 ;  /* 0x0000001fff937819 */ /* 0x000fe20000011406 */
[----:B------:R-:W-:Y:S01]  /*26c0*/  IMAD.WIDE.U32 R110, R110, 0x50, RZ ;  /* 0x000000506e6e7825 */ /* 0x000fe200078e00ff */
[----:B------:R-:W-:Y:S02]  /*26d0*/  SHF.R.S32.HI R146, RZ, 0x1f, R4 ;  /* 0x0000001fff927819 */ /* 0x000fe40000011404 */
[----:B------:R-:W-:Y:S01]  /*26e0*/  IADD3 R127, R105, R127, RZ ;  /* 0x0000007f697f7210 */ /* 0x000fe20007ffe0ff */
[----:B------:R-:W-:Y:S01]  /*26f0*/  IMAD.IADD R120, R99, 0x1, R7 ;  /* 0x0000000163787824 */ /* 0x000fe200078e0207 */
[C---:B------:R-:W-:Y:S01]  /*2700*/  LOP3.LUT R10, R0.reuse, 0x2, RZ, 0xc0, !PT ;  /* 0x00000002000a7812 */ /* 0x040fe200078ec0ff */
[----:B------:R-:W-:Y:S01]  /*2710*/  IMAD.IADD R126, R111, 0x1, R5 ;  /* 0x000000016f7e7824 */ /* 0x000fe200078e0205 */
[C---:B------:R-:W-:Y:S01]  /*2720*/  LOP3.LUT R9, R0.reuse, 0x4, RZ, 0xc0, !PT ;  /* 0x0000000400097812 */ /* 0x040fe200078ec0ff */
[----:B------:R-:W-:Y:S01]  /*2730*/  IMAD.IADD R25, R101, 0x1, R21 ;  /* 0x0000000165197824 */ /* 0x000fe200078e0215 */
[----:B------:R-:W-:Y:S01]  /*2740*/  IADD3 R21, R21, R103, RZ ;  /* 0x0000006715157210 */ /* 0x000fe20007ffe0ff */
[----:B------:R-:W-:Y:S01]  /*2750*/  IMAD.IADD R20, R107, 0x1, R15 ;  /* 0x000000016b147824 */ /* 0x000fe200078e020f */
[----:B------:R-:W-:Y:S01]  /*2760*/  LOP3.LUT R8, R0, 0x8, RZ, 0xc0, !PT ;  /* 0x0000000800087812 */ /* 0x000fe200078ec0ff */
[----:B------:R-:W-:Y:S01]  /*2770*/  IMAD.IADD R15, R15, 0x1, R109 ;  /* 0x000000010f0f7824 */ /* 0x000fe200078e026d */
[----:B------:R-:W-:-:S02]  /*2780*/  SHF.R.S32.HI R7, RZ, 0x1f, R13 ;  /* 0x0000001fff077819 */ /* 0x000fc4000001140d */
[----:B------:R-:W-:Y:S02]  /*2790*/  SHF.R.S32.HI R6, RZ, 0x1f, R11 ;  /* 0x0000001fff067819 */ /* 0x000fe4000001140b */
[----:B------:R-:W-:-:S07]  /*27a0*/  IADD3 R5, R95, R37, RZ ;  /* 0x000000255f057210 */ /* 0x000fce0007ffe0ff */
.L_x_761:
[----:B--2---:R-:W2:Y:S01]  /*27b0*/  LDL.LU R39, [R1+0x8] ;  /* 0x0000080001277983 */ /* 0x004ea20000300800 */
[----:B------:R-:W-:Y:S01]  /*27c0*/  VIADD R41, R24, 0xffffffff ;  /* 0xffffffff18297836 */ /* 0x000fe20000000000 */
[----:B------:R-:W0:Y:S01]  /*27d0*/  LDC.64 R116, c[0x0][0x2e8] ;  /* 0x0000ba00ff747b82 */ /* 0x000e220000000a00 */
[----:B------:R-:W-:Y:S05]  /*27e0*/  YIELD ;  /* 0x0000000000007946 */ /* 0x000fea0003800000 */
[----:B------:R-:W-:Y:S01]  /*27f0*/  SHF.R.S32.HI R38, RZ, 0x1f, R41 ;  /* 0x0000001fff267819 */ /* 0x000fe20000011429 */
[-C--:B------:R-:W-:Y:S01]  /*2800*/  IMAD R3, R120, R41.reuse, RZ ;  /* 0x0000002978037224 */ /* 0x080fe200078e02ff */
[----:B------:R-:W1:Y:S01]  /*2810*/  LDC R115, c[0x0][0x3f4] ;  /* 0x0000fd00ff737b82 */ /* 0x000e620000000800 */
[----:B------:R-:W-:Y:S01]  /*2820*/  IMAD.WIDE.U32 R124, R98, R41, RZ ;  /* 0x00000029627c7225 */ /* 0x000fe200078e00ff */
[----:B------:R-:W-:Y:S03]  /*2830*/  BSSY B0, `(.L_x_654) ;  /* 0x00007a0000007945 */ /* 0x000fe60003800000 */
[----:B------:R-:W-:Y:S01]  /*2840*/  IMAD R3, R38, R98, R3 ;  /* 0x0000006226037224 */ /* 0x000fe200078e0203 */
[----:B------:R-:W-:-:S02]  /*2850*/  IADD3 R0, P3, P4, R93, R124, R131 ;  /* 0x0000007c5d007210 */ /* 0x000fc40007c7e083 */
[-C--:B------:R-:W-:Y:S01]  /*2860*/  IADD3 R36, P2, R93, R124.reuse, RZ ;  /* 0x0000007c5d247210 */ /* 0x080fe20007f5e0ff */
[----:B------:R-:W-:Y:S01]  /*2870*/  IMAD.IADD R88, R125, 0x1, R3 ;  /* 0x000000017d587824 */ /* 0x000fe200078e0203 */
[----:B------:R-:W-:-:S04]  /*2880*/  IADD3 R4, P5, P6, R93, R124, R129 ;  /* 0x0000007c5d047210 */ /* 0x000fc80007ebe081 */
[----:B------:R-:W-:Y:S02]  /*2890*/  IADD3.X R3, R35, R88, R130, P3, P4 ;  /* 0x0000005823037210 */ /* 0x000fe40001fe8482 */
[----:B------:R-:W-:Y:S02]  /*28a0*/  ISETP.GT.AND P3, PT, R41, R119, PT ;  /* 0x000000772900720c */ /* 0x000fe40003f64270 */
[----:B------:R-:W-:Y:S02]  /*28b0*/  IADD3.X R37, R88, R35, RZ, P2, !PT ;  /* 0x0000002358257210 */ /* 0x000fe400017fe4ff */
[C---:B0-----:R-:W-:Y:S02]  /*28c0*/  LEA R48, P2, R0.reuse, R116, 0x1 ;  /* 0x0000007400307211 */ /* 0x041fe400078408ff */
[----:B------:R-:W-:Y:S02]  /*28d0*/  IADD3.X R24, R35, R88, R128, P5, P6 ;  /* 0x0000005823187210 */ /* 0x000fe40002fec480 */
[----:B------:R-:W-:Y:S01]  /*28e0*/  LEA.HI.X R49, R0, R117, R3, 0x1, P2 ;  /* 0x0000007500317211 */ /* 0x000fe200010f0c03 */
[----:B------:R-:W-:Y:S01]  /*28f0*/  IMAD R3, R19, 0x5000, R229 ;  /* 0x0000500013037824 */ /* 0x000fe200078e02e5 */
[----:B-1----:R-:W-:-:S02]  /*2900*/  ISETP.GE.AND P2, PT, R115, 0x1, PT ;  /* 0x000000017300780c */ /* 0x002fc40003f46270 */
[-C--:B------:R-:W-:Y:S02]  /*2910*/  LEA R50, P5, R4, R116.reuse, 0x1 ;  /* 0x0000007404327211 */ /* 0x080fe400078a08ff */
[----:B------:R-:W-:Y:S02]  /*2920*/  LEA R56, P6, R36, R116, 0x1 ;  /* 0x0000007424387211 */ /* 0x000fe400078c08ff */
[-C--:B------:R-:W-:Y:S01]  /*2930*/  LEA.HI.X R51, R4, R117.reuse, R24, 0x1, P5 ;  /* 0x0000007504337211 */ /* 0x080fe200028f0c18 */
[----:B------:R-:W-:Y:S01]  /*2940*/  IMAD R4, R3, 0x2, R18 ;  /* 0x0000000203047824 */ /* 0x000fe200078e0212 */
[----:B------:R-:W-:Y:S01]  /*2950*/  LEA.HI.X R57, R36, R117, R37, 0x1, P6 ;  /* 0x0000007524397211 */ /* 0x000fe200030f0c25 */
[----:B------:R-:W-:Y:S01]  /*2960*/  IMAD.MOV.U32 R24, RZ, RZ, R41 ;  /* 0x000000ffff187224 */ /* 0x000fe200078e0029 */
[----:B--2---:R-:W-:-:S04]  /*2970*/  LOP3.LUT R39, R39, 0xfffffffd, RZ, 0xc0, !PT ;  /* 0xfffffffd27277812 */ /* 0x004fc800078ec0ff */
[----:B------:R-:W-:-:S05]  /*2980*/  @P3 LOP3.LUT R39, R39, 0x2, RZ, 0xfc, !PT ;  /* 0x0000000227273812 */ /* 0x000fca00078efcff */
[----:B------:R0:W-:Y:S01]  /*2990*/  STL [R1+0x8], R39 ;  /* 0x0000082701007387 */ /* 0x0001e20000100800 */
[----:B------:R-:W-:Y:S05]  /*29a0*/  @!P2 BRA `(.L_x_655) ;  /* 0x000000740020a947 */ /* 0x000fea0003800000 */
[----:B------:R-:W-:Y:S01]  /*29b0*/  ULDC.U8 UR4, c[0x0][0x410] ;  /* 0x0001040000047ab9 */ /* 0x000fe20000000000 */
[-C--:B------:R-:W-:Y:S01]  /*29c0*/  IMAD R3, R126, R41.reuse, RZ ;  /* 0x000000297e037224 */ /* 0x080fe200078e02ff */
[----:B------:R-:W-:Y:S01]  /*29d0*/  ISETP.NE.AND P2, PT, RZ, UR4, PT ;  /* 0x00000004ff007c0c */ /* 0x000fe2000bf45270 */
[-C--:B0-----:R-:W-:Y:S02]  /*29e0*/  IMAD R39, R127, R41.reuse, RZ ;  /* 0x000000297f277224 */ /* 0x081fe400078e02ff */
[----:B------:R-:W-:Y:S02]  /*29f0*/  IMAD R37, R38, R110, R3 ;  /* 0x0000006e26257224 */ /* 0x000fe400078e0203 */
[----:B------:R-:W-:Y:S02]  /*2a00*/  IMAD R3, R24, -0x50, R2 ;  /* 0xffffffb018037824 */ /* 0x000fe400078e0202 */
[----:B------:R-:W-:-:S03]  /*2a10*/  IMAD.WIDE.U32 R86, R110, R41, RZ ;  /* 0x000000296e567225 */ /* 0x000fc600078e00ff */
[----:B------:R-:W-:Y:S01]  /*2a20*/  VIMNMX R3, R3, 0x50, PT ;  /* 0x0000005003037848 */ /* 0x000fe20003fe0100 */
[----:B------:R-:W-:Y:S01]  /*2a30*/  IMAD R39, R38, R104, R39 ;  /* 0x0000006826277224 */ /* 0x000fe200078e0227 */
[----:B------:R-:W-:Y:S01]  /*2a40*/  IADD3 R0, R87, R37, RZ ;  /* 0x0000002557007210 */ /* 0x000fe20007ffe0ff */
[----:B------:R-:W-:-:S04]  /*2a50*/  IMAD.WIDE.U32 R84, R104, R41, RZ ;  /* 0x0000002968547225 */ /* 0x000fc800078e00ff */
[----:B------:R-:W-:Y:S01]  /*2a60*/  IMAD.IADD R114, R85, 0x1, R39 ;  /* 0x0000000155727824 */ /* 0x000fe200078e0227 */
[----:B------:R-:W-:Y:S06]  /*2a70*/  @!P2 BRA `(.L_x_656) ;  /* 0x000000340058a947 */ /* 0x000fec0003800000 */
[----:B------:R-:W-:Y:S01]  /*2a80*/  ISETP.GE.AND P3, PT, R212, R3, PT ;  /* 0x00000003d400720c */ /* 0x000fe20003f66270 */
[----:B------:R-:W-:Y:S01]  /*2a90*/  BSSY B1, `(.L_x_657) ;  /* 0x000002a000017945 */ /* 0x000fe20003800000 */
        /* <DEDUP_REMOVED lines=9> */
[----:B------:R-:W-:Y:S06]  /*2b30*/  @P3 BRA `(.L_x_658) ;  /* 0x00000000007c3947 */ /* 0x000fec0003800000 */
[----:B------:R-:W-:Y:S01]  /*2b40*/  IADD3 R37, P2, R106, R86, RZ ;  /* 0x000000566a257210 */ /* 0x000fe20007f5e0ff */
[----:B------:R-:W-:Y:S01]  /*2b50*/  ULDC.64 UR4, c[0x0][0x3e8] ;  /* 0x0000fa0000047ab9 */ /* 0x000fe20000000a00 */
[----:B------:R-:W-:Y:S02]  /*2b60*/  IADD3 R39, P4, R100, R84, RZ ;  /* 0x0000005464277210 */ /* 0x000fe40007f9e0ff */
[----:B------:R-:W-:Y:S02]  /*2b70*/  CS2R R122, SRZ ;  /* 0x00000000007a7805 */ /* 0x000fe4000001ff00 */
[----:B------:R-:W-:Y:S01]  /*2b80*/  ISETP.GE.AND P5, PT, R22, R115, PT ;  /* 0x000000731600720c */ /* 0x000fe20003fa6270 */
[----:B------:R-:W-:Y:S01]  /*2b90*/  IMAD.X R38, R0, 0x1, R20, P2 ;  /* 0x0000000100267824 */ /* 0x000fe200010e0614 */
[----:B------:R-:W-:Y:S02]  /*2ba0*/  LEA R36, P2, R37, UR4, 0x1 ;  /* 0x0000000425247c11 */ /* 0x000fe4000f8408ff */
[----:B------:R-:W-:-:S02]  /*2bb0*/  CS2R R124, SRZ ;  /* 0x00000000007c7805 */ /* 0x000fc4000001ff00 */
[----:B------:R-:W-:Y:S01]  /*2bc0*/  IADD3.X R40, R114, R25, RZ, P4, !PT ;  /* 0x0000001972287210 */ /* 0x000fe200027fe4ff */
[----:B------:R-:W-:Y:S01]  /*2bd0*/  ULDC.64 UR6, c[0x0][0x208] ;  /* 0x0000820000067ab9 */ /* 0x000fe20000000a00 */
[----:B------:R-:W-:Y:S01]  /*2be0*/  LEA.HI.X R37, R37, UR5, R38, 0x1, P2 ;  /* 0x0000000525257c11 */ /* 0x000fe200090f0c26 */
[----:B------:R-:W-:Y:S01]  /*2bf0*/  ULDC.64 UR4, c[0x0][0x400] ;  /* 0x0001000000047ab9 */ /* 0x000fe20000000a00 */
[----:B------:R-:W-:Y:S02]  /*2c00*/  ISETP.GE.AND P4, PT, R215, R115, PT ;  /* 0x00000073d700720c */ /* 0x000fe40003f86270 */
[C---:B------:R-:W-:Y:S01]  /*2c10*/  LEA R38, P2, R39.reuse, UR4, 0x1 ;  /* 0x0000000427267c11 */ /* 0x040fe2000f8408ff */
[----:B------:R0:W5:Y:S03]  /*2c20*/  @!P5 LDG.E.64 R122, desc[UR6][R36.64] ;  /* 0x00000006247ad981 */ /* 0x000166000c1e1b00 */
[----:B------:R-:W-:-:S02]  /*2c30*/  LEA.HI.X R39, R39, UR5, R40, 0x1, P2 ;  /* 0x0000000527277c11 */ /* 0x000fc400090f0c28 */
[----:B------:R-:W-:-:S03]  /*2c40*/  ISETP.GE.AND P2, PT, R214, R115, PT ;  /* 0x00000073d600720c */ /* 0x000fc60003f46270 */
[----:B------:R0:W5:Y:S01]  /*2c50*/  @!P5 LDG.E.64 R124, desc[UR6][R38.64] ;  /* 0x00000006267cd981 */ /* 0x000162000c1e1b00 */
[----:B------:R-:W-:Y:S02]  /*2c60*/  ISETP.GE.AND P5, PT, R216, R115, PT ;  /* 0x00000073d800720c */ /* 0x000fe40003fa6270 */
[----:B------:R-:W-:Y:S02]  /*2c70*/  CS2R R90, SRZ ;  /* 0x00000000005a7805 */ /* 0x000fe4000001ff00 */
[----:B------:R-:W-:Y:S02]  /*2c80*/  CS2R R82, SRZ ;  /* 0x0000000000527805 */ /* 0x000fe4000001ff00 */
[----:B------:R-:W-:Y:S02]  /*2c90*/  CS2R R78, SRZ ;  /* 0x00000000004e7805 */ /* 0x000fe4000001ff00 */
[----:B------:R-:W-:Y:S02]  /*2ca0*/  CS2R R116, SRZ ;  /* 0x0000000000747805 */ /* 0x000fe4000001ff00 */
[----:B------:R-:W-:-:S02]  /*2cb0*/  CS2R R88, SRZ ;  /* 0x0000000000587805 */ /* 0x000fc4000001ff00 */
[----:B------:R-:W-:Y:S01]  /*2cc0*/  CS2R R80, SRZ ;  /* 0x0000000000507805 */ /* 0x000fe2000001ff00 */
[----:B------:R0:W5:Y:S04]  /*2cd0*/  @!P4 LDG.E.64 R90, desc[UR6][R36.64+0x40] ;  /* 0x00004006245ac981 */ /* 0x000168000c1e1b00 */
[----:B------:R0:W5:Y:S04]  /*2ce0*/  @!P2 LDG.E.64 R82, desc[UR6][R36.64+0x80] ;  /* 0x000080062452a981 */ /* 0x000168000c1e1b00 */
[----:B------:R0:W5:Y:S04]  /*2cf0*/  @!P5 LDG.E.64 R78, desc[UR6][R36.64+0xc0] ;  /* 0x0000c006244ed981 */ /* 0x000168000c1e1b00 */
[----:B------:R0:W5:Y:S04]  /*2d00*/  @!P4 LDG.E.64 R116, desc[UR6][R38.64+0x40] ;  /* 0x000040062674c981 */ /* 0x000168000c1e1b00 */
[----:B------:R0:W5:Y:S04]  /*2d10*/  @!P2 LDG.E.64 R88, desc[UR6][R38.64+0x80] ;  /* 0x000080062658a981 */ /* 0x000168000c1e1b00 */
[----:B------:R0:W5:Y:S02]  /*2d20*/  @!P5 LDG.E.64 R80, desc[UR6][R38.64+0xc0] ;  /* 0x0000c0062650d981 */ /* 0x000164000c1e1b00 */
.L_x_658:
[----:B------:R-:W-:Y:S05]  /*2d30*/  BSYNC B1 ;  /* 0x0000000000017941 */ /* 0x000fea0003800000 */
.L_x_657:
[----:B0----5:R-:W-:Y:S01]  /*2d40*/  IMAD.MOV.U32 R36, RZ, RZ, R78 ;  /* 0x000000ffff247224 */ /* 0x021fe200078e004e */
[----:B------:R-:W-:Y:S01]  /*2d50*/  MOV R38, R82 ;  /* 0x0000005200267202 */ /* 0x000fe20000000f00 */
[----:B------:R-:W-:Y:S01]  /*2d60*/  IMAD.MOV.U32 R37, RZ, RZ, R79 ;  /* 0x000000ffff257224 */ /* 0x000fe200078e004f */
[----:B------:R-:W-:Y:S01]  /*2d70*/  BSSY B1, `(.L_x_659) ;  /* 0x0000041000017945 */ /* 0x000fe20003800000 */
[----:B------:R-:W-:Y:S01]  /*2d80*/  VIADD R39, R212, 0x20 ;  /* 0x00000020d4277836 */ /* 0x000fe20000000000 */
[----:B------:R-:W-:Y:S01]  /*2d90*/  PRMT R162, R162, 0x5410, R36 ;  /* 0x00005410a2a27816 */ /* 0x000fe20000000024 */
[----:B------:R-:W-:Y:S01]  /*2da0*/  IMAD.MOV.U32 R36, RZ, RZ, R83 ;  /* 0x000000ffff247224 */ /* 0x000fe200078e0053 */
[----:B------:R-:W-:Y:S01]  /*2db0*/  PRMT R155, R37, 0x7610, R155 ;  /* 0x00007610259b7816 */ /* 0x000fe2000000009b */
[----:B------:R-:W-:Y:S01]  /*2dc0*/  IMAD.MOV.U32 R37, RZ, RZ, R90 ;  /* 0x000000ffff257224 */ /* 0x000fe200078e005a */
[----:B------:R-:W-:Y:S02]  /*2dd0*/  ISETP.GE.AND P4, PT, R39, R3, PT ;  /* 0x000000032700720c */ /* 0x000fe40003f86270 */
[----:B------:R-:W-:-:S02]  /*2de0*/  CS2R R66, SRZ ;  /* 0x0000000000427805 */ /* 0x000fc4000001ff00 */
[----:B------:R-:W-:Y:S01]  /*2df0*/  PRMT R163, R38, 0x5410, R36 ;  /* 0x0000541026a37816 */ /* 0x000fe20000000024 */
[----:B------:R-:W-:Y:S01]  /*2e00*/  IMAD.MOV.U32 R38, RZ, RZ, R122 ;  /* 0x000000ffff267224 */ /* 0x000fe200078e007a */
[----:B------:R-:W-:Y:S02]  /*2e10*/  MOV R36, R91 ;  /* 0x0000005b00247202 */ /* 0x000fe40000000f00 */
[----:B------:R-:W-:Y:S02]  /*2e20*/  CS2R R70, SRZ ;  /* 0x0000000000467805 */ /* 0x000fe4000001ff00 */
[----:B------:R-:W-:Y:S02]  /*2e30*/  CS2R R74, SRZ ;  /* 0x00000000004a7805 */ /* 0x000fe4000001ff00 */
[----:B------:R-:W-:Y:S02]  /*2e40*/  CS2R R64, SRZ ;  /* 0x0000000000407805 */ /* 0x000fe4000001ff00 */
[----:B------:R-:W-:Y:S01]  /*2e50*/  PRMT R164, R37, 0x5410, R36 ;  /* 0x0000541025a47816 */ /* 0x000fe20000000024 */
[----:B------:R-:W-:Y:S01]  /*2e60*/  IMAD.MOV.U32 R37, RZ, RZ, R123 ;  /* 0x000000ffff257224 */ /* 0x000fe200078e007b */
[----:B------:R-:W-:-:S02]  /*2e70*/  MOV R36, R80 ;  /* 0x0000005000247202 */ /* 0x000fc40000000f00 */
[----:B------:R-:W-:Y:S02]  /*2e80*/  CS2R R68, SRZ ;  /* 0x0000000000447805 */ /* 0x000fe4000001ff00 */
[----:B------:R-:W-:Y:S02]  /*2e90*/  CS2R R72, SRZ ;  /* 0x0000000000487805 */ /* 0x000fe4000001ff00 */
[----:B------:R-:W-:Y:S02]  /*2ea0*/  CS2R R76, SRZ ;  /* 0x00000000004c7805 */ /* 0x000fe4000001ff00 */
[----:B------:R-:W-:Y:S01]  /*2eb0*/  PRMT R151, R38, 0x5410, R37 ;  /* 0x0000541026977816 */ /* 0x000fe20000000025 */
[----:B------:R-:W-:Y:S01]  /*2ec0*/  IMAD.MOV.U32 R37, RZ, RZ, R81 ;  /* 0x000000ffff257224 */ /* 0x000fe200078e0051 */
[----:B------:R-:W-:Y:S01]  /*2ed0*/  PRMT R162, R36, 0x7610, R162 ;  /* 0x0000761024a27816 */ /* 0x000fe200000000a2 */
[----:B------:R-:W-:Y:S01]  /*2ee0*/  IMAD.MOV.U32 R38, RZ, RZ, R88 ;  /* 0x000000ffff267224 */ /* 0x000fe200078e0058 */
[----:B------:R-:W-:-:S02]  /*2ef0*/  MOV R36, R89 ;  /* 0x0000005900247202 */ /* 0x000fc40000000f00 */
[----:B------:R-:W-:Y:S01]  /*2f00*/  PRMT R161, R161, 0x5410, R37 ;  /* 0x00005410a1a17816 */ /* 0x000fe20000000025 */
[----:B------:R-:W-:Y:S01]  /*2f10*/  IMAD.MOV.U32 R37, RZ, RZ, R116 ;  /* 0x000000ffff257224 */ /* 0x000fe200078e0074 */
[----:B------:R-:W-:Y:S01]  /*2f20*/  PRMT R165, R38, 0x5410, R36 ;  /* 0x0000541026a57816 */ /* 0x000fe20000000024 */
[----:B------:R-:W-:Y:S01]  /*2f30*/  IMAD.MOV.U32 R36, RZ, RZ, R117 ;  /* 0x000000ffff247224 */ /* 0x000fe200078e0075 */
[----:B------:R-:W-:-:S04]  /*2f40*/  MOV R38, R124 ;  /* 0x0000007c00267202 */ /* 0x000fc80000000f00 */
[----:B------:R-:W-:Y:S01]  /*2f50*/  PRMT R166, R37, 0x5410, R36 ;  /* 0x0000541025a67816 */ /* 0x000fe20000000024 */
[----:B------:R-:W-:-:S05]  /*2f60*/  IMAD.MOV.U32 R37, RZ, RZ, R125 ;  /* 0x000000ffff257224 */ /* 0x000fca00078e007d */
[----:B------:R-:W-:Y:S01]  /*2f70*/  PRMT R153, R38, 0x5410, R37 ;  /* 0x0000541026997816 */ /* 0x000fe20000000025 */
[----:B------:R-:W-:Y:S06]  /*2f80*/  @P4 BRA `(.L_x_660) ;  /* 0x00000000007c4947 */ /* 0x000fec0003800000 */
[----:B------:R-:W-:Y:S01]  /*2f90*/  IADD3 R37, P2, P5, R106, R86, R28 ;  /* 0x000000566a257210 */ /* 0x000fe20007d5e01c */
[----:B------:R-:W-:Y:S01]  /*2fa0*/  ULDC.64 UR4, c[0x0][0x3e8] ;  /* 0x0000fa0000047ab9 */ /* 0x000fe20000000a00 */
[----:B------:R-:W-:Y:S01]  /*2fb0*/  ULDC.64 UR6, c[0x0][0x400] ;  /* 0x0001000000067ab9 */ /* 0x000fe20000000a00 */
[----:B------:R-:W-:Y:S02]  /*2fc0*/  CS2R R74, SRZ ;  /* 0x00000000004a7805 */ /* 0x000fe4000001ff00 */
[----:B------:R-:W-:Y:S02]  /*2fd0*/  IADD3.X R42, R20, R0, R30, P2, P5 ;  /* 0x00000000142a7210 */ /* 0x000fe400017ea41e */
[----:B------:R-:W-:Y:S02]  /*2fe0*/  CS2R R70, SRZ ;  /* 0x0000000000467805 */ /* 0x000fe4000001ff00 */
[----:B------:R-:W-:Y:S02]  /*2ff0*/  IADD3 R39, P2, P5, R100, R84, R32 ;  /* 0x0000005464277210 */ /* 0x000fe40007d5e020 */
[----:B------:R-:W-:-:S02]  /*3000*/  CS2R R76, SRZ ;  /* 0x00000000004c7805 */ /* 0x000fc4000001ff00 */
[----:B------:R-:W-:Y:S01]  /*3010*/  CS2R R72, SRZ ;  /* 0x0000000000487805 */ /* 0x000fe2000001ff00 */
[----:B------:R-:W-:Y:S01]  /*3020*/  ULDC.64 UR8, c[0x0][0x208] ;  /* 0x0000820000087ab9 */ /* 0x000fe20000000a00 */
[----:B------:R-:W-:Y:S02]  /*3030*/  IADD3.X R40, R25, R114, R34, P2, P5 ;  /* 0x0000007219287210 */ /* 0x000fe400017ea422 */
[----:B------:R-:W-:Y:S02]  /*3040*/  LEA R36, P2, R37, UR4, 0x1 ;  /* 0x0000000425247c11 */ /* 0x000fe4000f8408ff */
[----:B------:R-:W-:Y:S02]  /*3050*/  LEA R38, P5, R39, UR6, 0x1 ;  /* 0x0000000627267c11 */ /* 0x000fe4000f8a08ff */
[----:B------:R-:W-:Y:S02]  /*3060*/  LEA.HI.X R37, R37, UR5, R42, 0x1, P2 ;  /* 0x0000000525257c11 */ /* 0x000fe400090f0c2a */
[----:B------:R-:W-:-:S02]  /*3070*/  LEA.HI.X R39, R39, UR7, R40, 0x1, P5 ;  /* 0x0000000727277c11 */ /* 0x000fc4000a8f0c28 */
[-C--:B------:R-:W-:Y:S02]  /*3080*/  ISETP.GE.AND P2, PT, R22, R115.reuse, PT ;  /* 0x000000731600720c */ /* 0x080fe40003f46270 */
[----:B------:R-:W-:Y:S02]  /*3090*/  ISETP.GE.AND P5, PT, R215, R115, PT ;  /* 0x00000073d700720c */ /* 0x000fe40003fa6270 */
[----:B------:R-:W-:Y:S02]  /*30a0*/  CS2R R66, SRZ ;  /* 0x0000000000427805 */ /* 0x000fe4000001ff00 */
[----:B------:R-:W-:Y:S02]  /*30b0*/  CS2R R62, SRZ ;  /* 0x00000000003e7805 */ /* 0x000fe4000001ff00 */
[----:B------:R-:W-:-:S05]  /*30c0*/  CS2R R68, SRZ ;  /* 0x0000000000447805 */ /* 0x000fca000001ff00 */
[----:B------:R0:W5:Y:S04]  /*30d0*/  @!P2 LDG.E.64 R74, desc[UR8][R36.64] ;  /* 0x00000008244aa981 */ /* 0x000168000c1e1b00 */
[----:B------:R0:W5:Y:S01]  /*30e0*/  @!P2 LDG.E.64 R76, desc[UR8][R38.64] ;  /* 0x00000008264ca981 */ /* 0x000162000c1e1b00 */
[----:B------:R-:W-:-:S03]  /*30f0*/  ISETP.GE.AND P2, PT, R214, R115, PT ;  /* 0x00000073d600720c */ /* 0x000fc60003f46270 */
[----:B------:R0:W5:Y:S04]  /*3100*/  @!P5 LDG.E.64 R70, desc[UR8][R36.64+0x40] ;  /* 0x000040082446d981 */ /* 0x000168000c1e1b00 */
[----:B------:R0:W5:Y:S01]  /*3110*/  @!P5 LDG.E.64 R72, desc[UR8][R38.64+0x40] ;  /* 0x000040082648d981 */ /* 0x000162000c1e1b00 */
[----:B------:R-:W-:Y:S02]  /*3120*/  ISETP.GE.AND P5, PT, R216, R115, PT ;  /* 0x00000073d800720c */ /* 0x000fe40003fa6270 */
[----:B------:R-:W-:-:S03]  /*3130*/  CS2R R64, SRZ ;  /* 0x0000000000407805 */ /* 0x000fc6000001ff00 */
[----:B------:R0:W5:Y:S04]  /*3140*/  @!P2 LDG.E.64 R66, desc[UR8][R36.64+0x80] ;  /* 0x000080082442a981 */ /* 0x000168000c1e1b00 */
[----:B------:R0:W5:Y:S04]  /*3150*/  @!P2 LDG.E.64 R68, desc[UR8][R38.64+0x80] ;  /* 0x000080082644a981 */ /* 0x000168000c1e1b00 */
[----:B------:R0:W5:Y:S04]  /*3160*/  @!P5 LDG.E.64 R62, desc[UR8][R36.64+0xc0] ;  /* 0x0000c008243ed981 */ /* 0x000168000c1e1b00 */
[----:B------:R0:W5:Y:S02]  /*3170*/  @!P5 LDG.E.64 R64, desc[UR8][R38.64+0xc0] ;  /* 0x0000c0082640d981 */ /* 0x000164000c1e1b00 */
.L_x_660:
[----:B------:R-:W-:Y:S05]  /*3180*/  BSYNC B1 ;  /* 0x0000000000017941 */ /* 0x000fea0003800000 */
.L_x_659:
[----:B0-----:R-:W-:Y:S01]  /*3190*/  IADD3 R36, R212, 0x40, RZ ;  /* 0x00000040d4247810 */ /* 0x001fe20007ffe0ff */
[----:B------:R-:W-:Y:S01]  /*31a0*/  BSSY B1, `(.L_x_661) ;  /* 0x000002b000017945 */ /* 0x000fe20003800000 */
[----:B------:R-:W-:Y:S02]  /*31b0*/  CS2R R40, SRZ ;  /* 0x0000000000287805 */ /* 0x000fe4000001ff00 */
[----:B------:R-:W-:Y:S02]  /*31c0*/  CS2R R46, SRZ ;  /* 0x00000000002e7805 */ /* 0x000fe4000001ff00 */
[----:B------:R-:W-:Y:S02]  /*31d0*/  ISETP.GE.AND P5, PT, R36, R3, PT ;  /* 0x000000032400720c */ /* 0x000fe40003fa6270 */
[----:B------:R-:W-:Y:S02]  /*31e0*/  CS2R R52, SRZ ;  /* 0x0000000000347805 */ /* 0x000fe4000001ff00 */
[----:B------:R-:W-:-:S02]  /*31f0*/  CS2R R58, SRZ ;  /* 0x00000000003a7805 */ /* 0x000fc4000001ff00 */
[----:B------:R-:W-:Y:S02]  /*3200*/  CS2R R42, SRZ ;  /* 0x00000000002a7805 */ /* 0x000fe4000001ff00 */
[----:B------:R-:W-:Y:S02]  /*3210*/  CS2R R44, SRZ ;  /* 0x00000000002c7805 */ /* 0x000fe4000001ff00 */
[----:B------:R-:W-:Y:S01]  /*3220*/  CS2R R54, SRZ ;  /* 0x0000000000367805 */ /* 0x000fe2000001ff00 */
[----:B-----5:R-:W-:Y:S01]  /*3230*/  IMAD.MOV.U32 R136, RZ, RZ, R62 ;  /* 0x000000ffff887224 */ /* 0x020fe200078e003e */
[----:B------:R-:W-:Y:S01]  /*3240*/  CS2R R60, SRZ ;  /* 0x00000000003c7805 */ /* 0x000fe2000001ff00 */
[----:B------:R-:W-:Y:S06]  /*3250*/  @P5 BRA `(.L_x_662) ;  /* 0x00000000007c5947 */ /* 0x000fec0003800000 */
[----:B------:R-:W-:Y:S01]  /*3260*/  IADD3 R86, P2, P6, R106, R27, R86 ;  /* 0x0000001b6a567210 */ /* 0x000fe20007e5e056 */
[----:B------:R-:W-:Y:S01]  /*3270*/  ULDC.64 UR4, c[0x0][0x3e8] ;  /* 0x0000fa0000047ab9 */ /* 0x000fe20000000a00 */
[----:B------:R-:W-:Y:S01]  /*3280*/  ULDC.64 UR6, c[0x0][0x400] ;  /* 0x0001000000067ab9 */ /* 0x000fe20000000a00 */
[----:B------:R-:W-:Y:S02]  /*3290*/  CS2R R58, SRZ ;  /* 0x00000000003a7805 */ /* 0x000fe4000001ff00 */
[----:B------:R-:W-:Y:S02]  /*32a0*/  IADD3.X R37, R20, R29, R0, P2, P6 ;  /* 0x0000001d14257210 */ /* 0x000fe400017ec400 */
[----:B------:R-:W-:Y:S02]  /*32b0*/  CS2R R60, SRZ ;  /* 0x00000000003c7805 */ /* 0x000fe4000001ff00 */
[----:B------:R-:W-:Y:S01]  /*32c0*/  IADD3 R84, P2, P6, R100, R31, R84 ;  /* 0x0000001f64547210 */ /* 0x000fe20007e5e054 */
[----:B------:R-:W-:-:S03]  /*32d0*/  ULDC.64 UR8, c[0x0][0x208] ;  /* 0x0000820000087ab9 */ /* 0x000fc60000000a00 */
[----:B------:R-:W-:Y:S02]  /*32e0*/  IADD3.X R39, R25, R33, R114, P2, P6 ;  /* 0x0000002119277210 */ /* 0x000fe400017ec472 */
[----:B------:R-:W-:-:S04]  /*32f0*/  LEA R36, P2, R86, UR4, 0x1 ;  /* 0x0000000456247c11 */ /* 0x000fc8000f8408ff */
[----:B------:R-:W-:Y:S02]  /*3300*/  LEA.HI.X R37, R86, UR5, R37, 0x1, P2 ;  /* 0x0000000556257c11 */ /* 0x000fe400090f0c25 */
[----:B------:R-:W-:-:S04]  /*3310*/  LEA R38, P2, R84, UR6, 0x1 ;  /* 0x0000000654267c11 */ /* 0x000fc8000f8408ff */
[----:B------:R-:W-:Y:S02]  /*3320*/  LEA.HI.X R39, R84, UR7, R39, 0x1, P2 ;  /* 0x0000000754277c11 */ /* 0x000fe400090f0c27 */
[----:B------:R-:W-:Y:S02]  /*3330*/  ISETP.GE.AND P2, PT, R22, R115, PT ;  /* 0x000000731600720c */ /* 0x000fe40003f46270 */
[----:B------:R-:W-:Y:S02]  /*3340*/  CS2R R52, SRZ ;  /* 0x0000000000347805 */ /* 0x000fe4000001ff00 */
[----:B------:R-:W-:-:S09]  /*3350*/  CS2R R54, SRZ ;  /* 0x0000000000367805 */ /* 0x000fd2000001ff00 */
[----:B------:R0:W5:Y:S04]  /*3360*/  @!P2 LDG.E.64 R58, desc[UR8][R36.64] ;  /* 0x00000008243aa981 */ /* 0x000168000c1e1b00 */
[----:B------:R0:W5:Y:S01]  /*3370*/  @!P2 LDG.E.64 R60, desc[UR8][R38.64] ;  /* 0x00000008263ca981 */ /* 0x000162000c1e1b00 */
        /* <DEDUP_REMOVED lines=10> */
[----:B------:R-:W-:-:S13]  /*3420*/  ISETP.GE.AND P2, PT, R216, R115, PT ;  /* 0x00000073d800720c */ /* 0x000fda0003f46270 */
[----:B------:R0:W5:Y:S04]  /*3430*/  @!P2 LDG.E.64 R40, desc[UR8][R36.64+0xc0] ;  /* 0x0000c0082428a981 */ /* 0x000168000c1e1b00 */
[----:B------:R0:W5:Y:S02]  /*3440*/  @!P2 LDG.E.64 R42, desc[UR8][R38.64+0xc0] ;  /* 0x0000c008262aa981 */ /* 0x000164000c1e1b00 */
.L_x_662:
[----:B------:R-:W-:Y:S05]  /*3450*/  BSYNC B1 ;  /* 0x0000000000017941 */ /* 0x000fea0003800000 */
.L_x_661:
[----:B0-----:R-:W-:Y:S01]  /*3460*/  IMAD.MOV.U32 R37, RZ, RZ, R67 ;  /* 0x000000ffff257224 */ /* 0x001fe200078e0043 */
[----:B------:R-:W-:Y:S01]  /*3470*/  MOV R36, R66 ;  /* 0x0000004200247202 */ /* 0x000fe20000000f00 */
[----:B------:R-:W-:Y:S01]  /*3480*/  IMAD.MOV.U32 R0, RZ, RZ, R63 ;  /* 0x000000ffff007224 */ /* 0x000fe200078e003f */
[----:B------:R-:W-:Y:S01]  /*3490*/  PRMT R139, R136, 0x7610, R139 ;  /* 0x00007610888b7816 */ /* 0x000fe2000000008b */
[----:B------:R-:W-:Y:S01]  /*34a0*/  IMAD.MOV.U32 R38, RZ, RZ, R70 ;  /* 0x000000ffff267224 */ /* 0x000fe200078e0046 */
[----:B------:R-:W-:Y:S01]  /*34b0*/  PRMT R141, R36, 0x5410, R37 ;  /* 0x00005410248d7816 */ /* 0x000fe20000000025 */
[----:B------:R-:W-:Y:S01]  /*34c0*/  IMAD.MOV.U32 R37, RZ, RZ, R74 ;  /* 0x000000ffff257224 */ /* 0x000fe200078e004a */
[----:B------:R-:W-:Y:S01]  /*34d0*/  PRMT R139, R139, 0x5410, R0 ;  /* 0x000054108b8b7816 */ /* 0x000fe20000000000 */
[----:B------:R-:W-:Y:S01]  /*34e0*/  ULOP3.LUT UR4, UR60, 0x1, URZ, 0xfc, !UPT ;  /* 0x000000013c047892 */ /* 0x000fe2000f8efc3f */
[----:B------:R-:W-:Y:S01]  /*34f0*/  PRMT R154, R38, 0x7610, R154 ;  /* 0x00007610269a7816 */ /* 0x000fe2000000009a */
[----:B------:R-:W-:Y:S01]  /*3500*/  IMAD.MOV.U32 R38, RZ, RZ, R75 ;  /* 0x000000ffff267224 */ /* 0x000fe200078e004b */
[----:B------:R-:W-:Y:S01]  /*3510*/  MOV R36, R71 ;  /* 0x0000004700247202 */ /* 0x000fe20000000f00 */
[----:B------:R-:W-:Y:S01]  /*3520*/  UISETP.NE.AND UP0, UPT, UR4, 0x3, UPT ;  /* 0x000000030400788c */ /* 0x000fe2000bf05270 */
[----:B------:R-:W-:-:S02]  /*3530*/  MOV R0, R64 ;  /* 0x0000004000007202 */ /* 0x000fc40000000f00 */
[----:B------:R-:W-:Y:S01]  /*3540*/  PRMT R158, R37, 0x7610, R158 ;  /* 0x00007610259e7816 */ /* 0x000fe2000000009e */
[----:B------:R-:W-:Y:S01]  /*3550*/  IMAD.MOV.U32 R37, RZ, RZ, R68 ;  /* 0x000000ffff257224 */ /* 0x000fe200078e0044 */
[----:B------:R-:W-:Y:S02]  /*3560*/  PRMT R154, R154, 0x5410, R36 ;  /* 0x000054109a9a7816 */ /* 0x000fe40000000024 */
[----:B------:R-:W-:Y:S01]  /*3570*/  PRMT R140, R0, 0x7610, R140 ;  /* 0x00007610008c7816 */ /* 0x000fe2000000008c */
[----:B------:R-:W-:Y:S01]  /*3580*/  IMAD.MOV.U32 R0, RZ, RZ, R72 ;  /* 0x000000ffff007224 */ /* 0x000fe200078e0048 */
[----:B------:R-:W-:Y:S02]  /*3590*/  MOV R36, R69 ;  /* 0x0000004500247202 */ /* 0x000fe40000000f00 */
[----:B------:R-:W-:Y:S01]  /*35a0*/  PRMT R157, R157, 0x5410, R38 ;  /* 0x000054109d9d7816 */ /* 0x000fe20000000026 */
[----:B------:R-:W-:Y:S01]  /*35b0*/  IMAD.MOV.U32 R38, RZ, RZ, R65 ;  /* 0x000000ffff267224 */ /* 0x000fe200078e0041 */
[----:B------:R-:W-:Y:S01]  /*35c0*/  PRMT R152, R37, 0x5410, R36 ;  /* 0x0000541025987816 */ /* 0x000fe20000000024 */
[----:B------:R-:W-:Y:S01]  /*35d0*/  IMAD.MOV.U32 R36, RZ, RZ, R77 ;  /* 0x000000ffff247224 */ /* 0x000fe200078e004d */
[----:B------:R-:W-:Y:S01]  /*35e0*/  PRMT R156, R156, 0x5410, R0 ;  /* 0x000054109c9c7816 */ /* 0x000fe20000000000 */
[----:B-----5:R-:W-:Y:S01]  /*35f0*/  IMAD.MOV.U32 R0, RZ, RZ, R40 ;  /* 0x000000ffff007224 */ /* 0x020fe200078e0028 */
[----:B------:R-:W-:-:S02]  /*3600*/  MOV R37, R76 ;  /* 0x0000004c00257202 */ /* 0x000fc40000000f00 */
[----:B------:R-:W-:Y:S01]  /*3610*/  PRMT R161, R36, 0x7610, R161 ;  /* 0x0000761024a17816 */ /* 0x000fe200000000a1 */
[----:B------:R-:W-:Y:S01]  /*3620*/  IMAD.MOV.U32 R36, RZ, RZ, R47 ;  /* 0x000000ffff247224 */ /* 0x000fe200078e002f */
[----:B------:R-:W-:Y:S01]  /*3630*/  PRMT R160, R37, 0x7610, R160 ;  /* 0x0000761025a07816 */ /* 0x000fe200000000a0 */
[----:B------:R-:W-:Y:S01]  /*3640*/  IMAD.MOV.U32 R37, RZ, RZ, R46 ;  /* 0x000000ffff257224 */ /* 0x000fe200078e002e */
[----:B------:R-:W-:Y:S01]  /*3650*/  PRMT R140, R140, 0x5410, R38 ;  /* 0x000054108c8c7816 */ /* 0x000fe20000000026 */
[----:B------:R-:W-:Y:S01]  /*3660*/  IMAD.MOV.U32 R38, RZ, RZ, R73 ;  /* 0x000000ffff267224 */ /* 0x000fe200078e0049 */
[----:B------:R-:W-:Y:S02]  /*3670*/  PRMT R84, R0, 0x7610, R84 ;  /* 0x0000761000547816 */ /* 0x000fe40000000054 */
[----:B------:R-:W-:Y:S02]  /*3680*/  MOV R0, R52 ;  /* 0x0000003400007202 */ /* 0x000fe40000000f00 */
[----:B------:R-:W-:Y:S01]  /*3690*/  PRMT R86, R37, 0x5410, R36 ;  /* 0x0000541025567816 */ /* 0x000fe20000000024 */
[----:B------:R-:W-:Y:S01]  /*36a0*/  IMAD.MOV.U32 R37, RZ, RZ, R58 ;  /* 0x000000ffff257224 */ /* 0x000fe200078e003a */
[----:B------:R-:W-:Y:S01]  /*36b0*/  PRMT R136, R0, 0x7610, R136 ;  /* 0x0000761000887816 */ /* 0x000fe20000000088 */
[----:B------:R-:W-:Y:S01]  /*36c0*/  IMAD.MOV.U32 R0, RZ, RZ, R42 ;  /* 0x000000ffff007224 */ /* 0x000fe200078e002a */
[----:B------:R-:W-:-:S02]  /*36d0*/  PRMT R158, R158, 0x5410, R38 ;  /* 0x000054109e9e7816 */ /* 0x000fc40000000026 */
[----:B------:R-:W-:Y:S02]  /*36e0*/  MOV R38, R41 ;  /* 0x0000002900267202 */ /* 0x000fe40000000f00 */
[----:B------:R-:W-:Y:S02]  /*36f0*/  MOV R36, R59 ;  /* 0x0000003b00247202 */ /* 0x000fe40000000f00 */
[----:B------:R-:W-:Y:S02]  /*3700*/  PLOP3.LUT P2, PT, PT, PT, UP0, 0x80, 0x0 ;  /* 0x000000000000781c */ /* 0x000fe40003f4f008 */
[----:B------:R-:W-:Y:S01]  /*3710*/  PRMT R84, R84, 0x5410, R38 ;  /* 0x0000541054547816 */ /* 0x000fe20000000026 */
[----:B------:R-:W-:Y:S01]  /*3720*/  IMAD.MOV.U32 R38, RZ, RZ, R53 ;  /* 0x000000ffff267224 */ /* 0x000fe200078e0035 */
[----:B------:R-:W-:Y:S01]  /*3730*/  PRMT R155, R155, 0x5410, R37 ;  /* 0x000054109b9b7816 */ /* 0x000fe20000000025 */
[----:B------:R-:W-:Y:S01]  /*3740*/  IMAD.MOV.U32 R37, RZ, RZ, R43 ;  /* 0x000000ffff257224 */ /* 0x000fe200078e002b */
[----:B------:R-:W-:Y:S01]  /*3750*/  PRMT R85, R0, 0x7610, R85 ;  /* 0x0000761000557816 */ /* 0x000fe20000000055 */
[----:B------:R-:W-:Y:S01]  /*3760*/  IMAD.MOV.U32 R0, RZ, RZ, R45 ;  /* 0x000000ffff007224 */ /* 0x000fe200078e002d */
[----:B------:R-:W-:-:S02]  /*3770*/  PRMT R156, R36, 0x7610, R156 ;  /* 0x00007610249c7816 */ /* 0x000fc4000000009c */
[----:B------:R-:W-:Y:S02]  /*3780*/  MOV R36, R44 ;  /* 0x0000002c00247202 */ /* 0x000fe40000000f00 */
[----:B------:R-:W-:Y:S01]  /*3790*/  PRMT R136, R136, 0x5410, R38 ;  /* 0x0000541088887816 */ /* 0x000fe20000000026 */
[----:B------:R-:W-:Y:S01]  /*37a0*/  IMAD.MOV.U32 R38, RZ, RZ, R61 ;  /* 0x000000ffff267224 */ /* 0x000fe200078e003d */
[----:B------:R-:W-:Y:S01]  /*37b0*/  PRMT R85, R85, 0x5410, R37 ;  /* 0x0000541055557816 */ /* 0x000fe20000000025 */
[----:B------:R-:W-:Y:S01]  /*37c0*/  IMAD.MOV.U32 R37, RZ, RZ, R60 ;  /* 0x000000ffff257224 */ /* 0x000fe200078e003c */
[----:B------:R-:W-:Y:S01]  /*37d0*/  PRMT R87, R36, 0x5410, R0 ;  /* 0x0000541024577816 */ /* 0x000fe20000000000 */
[----:B------:R-:W-:Y:S01]  /*37e0*/  IMAD.MOV.U32 R0, RZ, RZ, R54 ;  /* 0x000000ffff007224 */ /* 0x000fe200078e0036 */
[----:B------:R-:W-:Y:S02]  /*37f0*/  MOV R36, R55 ;  /* 0x0000003700247202 */ /* 0x000fe40000000f00 */
[----:B------:R-:W-:-:S02]  /*3800*/  PRMT R160, R160, 0x5410, R38 ;  /* 0x00005410a0a07816 */ /* 0x000fc40000000026 */
[----:B------:R-:W-:Y:S02]  /*3810*/  PRMT R157, R0, 0x7610, R157 ;  /* 0x00007610009d7816 */ /* 0x000fe4000000009d */
[----:B------:R-:W-:Y:S01]  /*3820*/  PRMT R159, R36, 0x5410, R37 ;  /* 0x00005410249f7816 */ /* 0x000fe20000000025 */
[----:B------:R-:W-:Y:S06]  /*3830*/  @!P2 BRA `(.L_x_663) ;  /* 0x000000000004a947 */ /* 0x000fec0003800000 */
[----:B------:R-:W-:Y:S01]  /*3840*/  BPT.TRAP 0x1 ;  /* 0x000000040000795c */ /* 0x000fe20000300000 */
.L_x_663:
[----:B------:R-:W-:Y:S01]  /*3850*/  LEA R0, R19, R18, 0x3 ;  /* 0x0000001213007211 */ /* 0x000fe200078e18ff */
[----:B------:R-:W-:Y:S01]  /*3860*/  BSSY B1, `(.L_x_664) ;  /* 0x0000004000017945 */ /* 0x000fe20003800000 */
[----:B------:R-:W-:-:S04]  /*3870*/  SHF.L.U32 R114, R217, 0x1f, RZ ;  /* 0x0000001fd9727819 */ /* 0x000fc800000006ff */
[----:B------:R-:W0:Y:S02]  /*3880*/  SYNCS.PHASECHK.TRANS64.TRYWAIT P6, [R0+URZ+0x38890], R114 ;  /* 0x03889072000075a7 */ /* 0x000e2400080c017f */
[----:B0-----:R-:W-:Y:S05]  /*3890*/  @!P6 BRA `(.L_x_665) ;  /* 0x00000254001ce947 */ /* 0x001fea0003800000 */
.L_x_1052:
[----:B------:R-:W-:Y:S05]  /*38a0*/  BSYNC B1 ;  /* 0x0000000000017941 */ /* 0x000fea0003800000 */
.L_x_664:
[----:B------:R-:W-:Y:S04]  /*38b0*/  BSSY B1, `(.L_x_666) ;  /* 0x00000cf000017945 */ /* 0x000fe80003800000 */
[----:B------:R-:W-:Y:S05]  /*38c0*/  @P3 BRA `(.L_x_667) ;  /* 0x0000000c00343947 */ /* 0x000fea0003800000 */
[----:B------:R-:W-:Y:S01]  /*38d0*/  ISETP.NE.AND P3, PT, R26, RZ, PT ;  /* 0x000000ff1a00720c */ /* 0x000fe20003f65270 */
[----:B------:R-:W-:-:S12]  /*38e0*/  BSSY B2, `(.L_x_668) ;  /* 0x0000032000027945 */ /* 0x000fd80003800000 */
[----:B------:R-:W-:Y:S05]  /*38f0*/  @!P3 BRA `(.L_x_669) ;  /* 0x0000000000c0b947 */ /* 0x000fea0003800000 */
[----:B------:R1:W2:Y:S01]  /*3900*/  LDS.128 R36, [R4+0x24400] ;  /* 0x0244000004247984 */ /* 0x0002a20000000c00 */
[----:B------:R-:W-:Y:S01]  /*3910*/  ISETP.GE.AND P3, PT, R22, R115, PT ;  /* 0x000000731600720c */ /* 0x000fe20003f66270 */
[----:B------:R-:W-:-:S12]  /*3920*/  BSSY B3, `(.L_x_670) ;  /* 0x000002b000037945 */ /* 0x000fd80003800000 */
[----:B-1----:R-:W-:Y:S05]  /*3930*/  @P3 BRA `(.L_x_671) ;  /* 0x0000000000a43947 */ /* 0x002fea0003800000 */
[--C-:B------:R-:W-:Y:S01]  /*3940*/  SHF.R.U64 R137, R122, 0x10, R123.reuse ;  /* 0x000000107a897819 */ /* 0x100fe2000000127b */
[--C-:B--2---:R-:W-:Y:S01]  /*3950*/  HADD2.F32 R138, -RZ, R37.reuse.H1_H1 ;  /* 0x30000025ff8a7230 */ /* 0x104fe20000004100 */
[----:B------:R-:W-:Y:S01]  /*3960*/  SHF.R.U32.HI R122, RZ, 0x10, R123 ;  /* 0x00000010ff7a7819 */ /* 0x000fe2000001167b */
[----:B------:R-:W-:Y:S01]  /*3970*/  HADD2.F32 R150, -RZ, R37.H0_H0 ;  /* 0x20000025ff967230 */ /* 0x000fe20000004100 */
[--C-:B------:R-:W-:Y:S01]  /*3980*/  SHF.R.U64 R123, R124, 0x10, R125.reuse ;  /* 0x000000107c7b7819 */ /* 0x100fe2000000127d */
[--C-:B------:R-:W-:Y:S01]  /*3990*/  HADD2.F32 R124, -RZ, R39.reuse.H1_H1 ;  /* 0x30000027ff7c7230 */ /* 0x100fe20000004100 */
[----:B------:R-:W-:Y:S01]  /*39a0*/  SHF.R.U32.HI R125, RZ, 0x10, R125 ;  /* 0x00000010ff7d7819 */ /* 0x000fe2000001167d */
[----:B------:R-:W-:Y:S02]  /*39b0*/  HADD2.F32 R148, -RZ, R39.H0_H0 ;  /* 0x20000027ff947230 */ /* 0x000fe40000004100 */
[----:B------:R-:W-:Y:S02]  /*39c0*/  HADD2.F32 R145, -RZ, R123.H0_H0 ;  /* 0x2000007bff917230 */ /* 0x000fe40000004100 */
[----:B------:R-:W-:-:S02]  /*39d0*/  HADD2.F32 R125, -RZ, R125.H0_H0 ;  /* 0x2000007dff7d7230 */ /* 0x000fc40000004100 */
[----:B------:R-:W-:Y:S02]  /*39e0*/  HADD2.F32 R137, -RZ, R137.H0_H0 ;  /* 0x20000089ff897230 */ /* 0x000fe40000004100 */
[----:B------:R-:W-:Y:S01]  /*39f0*/  FMUL.FTZ R37, R138, R145 ;  /* 0x000000918a257220 */ /* 0x000fe20000410000 */
[----:B------:R-:W-:Y:S02]  /*3a00*/  HADD2.F32 R123, -RZ, R122.H0_H0 ;  /* 0x2000007aff7b7230 */ /* 0x000fe40000004100 */
[----:B------:R-:W-:Y:S01]  /*3a10*/  FMUL.FTZ R39, R124, R125 ;  /* 0x0000007d7c277220 */ /* 0x000fe20000410000 */
[----:B------:R-:W-:Y:S01]  /*3a20*/  FMUL.FTZ R145, R150, R145 ;  /* 0x0000009196917220 */ /* 0x000fe20000410000 */
[----:B------:R-:W-:Y:S01]  /*3a30*/  FMUL.FTZ R125, R148, R125 ;  /* 0x0000007d947d7220 */ /* 0x000fe20000410000 */
[----:B------:R-:W-:Y:S01]  /*3a40*/  FFMA.FTZ R37, R150, R137, -R37 ;  /* 0x0000008996257223 */ /* 0x000fe20000010825 */
[----:B------:R-:W-:Y:S01]  /*3a50*/  FFMA.FTZ R39, R148, R123, -R39 ;  /* 0x0000007b94277223 */ /* 0x000fe20000010827 */
[----:B------:R-:W-:Y:S01]  /*3a60*/  FFMA.FTZ R122, R138, R137, R145 ;  /* 0x000000898a7a7223 */ /* 0x000fe20000010091 */
[----:B------:R-:W-:Y:S01]  /*3a70*/  FFMA.FTZ R124, R124, R123, R125 ;  /* 0x0000007b7c7c7223 */ /* 0x000fe2000001007d */
[----:B------:R-:W-:-:S02]  /*3a80*/  HADD2.F32 R125, -RZ, R153.H0_H0 ;  /* 0x20000099ff7d7230 */ /* 0x000fc40000004100 */
[--C-:B------:R-:W-:Y:S01]  /*3a90*/  HADD2.F32 R138, -RZ, R36.reuse.H1_H1 ;  /* 0x30000024ff8a7230 */ /* 0x100fe20000004100 */
[----:B------:R-:W-:Y:S01]  /*3aa0*/  F2FP.F16.F32.PACK_AB R37, R122, R37 ;  /* 0x000000257a25723e */ /* 0x000fe200000000ff */
[----:B------:R-:W-:Y:S01]  /*3ab0*/  HADD2.F32 R148, -RZ, R36.H0_H0 ;  /* 0x20000024ff947230 */ /* 0x000fe20000004100 */
[----:B------:R-:W-:Y:S01]  /*3ac0*/  F2FP.F16.F32.PACK_AB R39, R124, R39 ;  /* 0x000000277c27723e */ /* 0x000fe200000000ff */
[----:B------:R-:W-:Y:S02]  /*3ad0*/  HADD2.F32 R123, -RZ, R153.H1_H1 ;  /* 0x30000099ff7b7230 */ /* 0x000fe40000004100 */
[-C--:B------:R-:W-:Y:S01]  /*3ae0*/  FMUL.FTZ R145, R138, R125.reuse ;  /* 0x0000007d8a917220 */ /* 0x080fe20000410000 */
[----:B------:R-:W-:Y:S02]  /*3af0*/  HADD2.F32 R36, -RZ, R38.H1_H1 ;  /* 0x30000026ff247230 */ /* 0x000fe40000004100 */
[----:B------:R-:W-:Y:S01]  /*3b00*/  FMUL.FTZ R153, R148, R125 ;  /* 0x0000007d94997220 */ /* 0x000fe20000410000 */
[----:B------:R-:W-:-:S02]  /*3b10*/  HADD2.F32 R137, -RZ, R151.H0_H0 ;  /* 0x20000097ff897230 */ /* 0x000fc40000004100 */
[----:B------:R-:W-:Y:S02]  /*3b20*/  HADD2.F32 R38, -RZ, R38.H0_H0 ;  /* 0x20000026ff267230 */ /* 0x000fe40000004100 */
[----:B------:R-:W-:Y:S01]  /*3b30*/  FMUL.FTZ R125, R36, R123 ;  /* 0x0000007b247d7220 */ /* 0x000fe20000410000 */
[----:B------:R-:W-:Y:S02]  /*3b40*/  HADD2.F32 R151, -RZ, R151.H1_H1 ;  /* 0x30000097ff977230 */ /* 0x000fe40000004100 */
[-C--:B------:R-:W-:Y:S01]  /*3b50*/  FFMA.FTZ R145, R148, R137.reuse, -R145 ;  /* 0x0000008994917223 */ /* 0x080fe20000010891 */
[----:B------:R-:W-:Y:S01]  /*3b60*/  FFMA.FTZ R138, R138, R137, R153 ;  /* 0x000000898a8a7223 */ /* 0x000fe20000010099 */
[C---:B------:R-:W-:Y:S01]  /*3b70*/  FMUL.FTZ R123, R38.reuse, R123 ;  /* 0x0000007b267b7220 */ /* 0x040fe20000410000 */
[----:B------:R-:W-:-:S03]  /*3b80*/  FFMA.FTZ R125, R38, R151, -R125 ;  /* 0x00000097267d7223 */ /* 0x000fc6000001087d */
[----:B------:R-:W-:Y:S01]  /*3b90*/  FFMA.FTZ R36, R36, R151, R123 ;  /* 0x0000009724247223 */ /* 0x000fe2000001007b */
[----:B------:R-:W-:-:S04]  /*3ba0*/  F2FP.F16.F32.PACK_AB R138, R138, R145 ;  /* 0x000000918a8a723e */ /* 0x000fc800000000ff */
[----:B------:R-:W-:Y:S01]  /*3bb0*/  F2FP.F16.F32.PACK_AB R38, R36, R125 ;  /* 0x0000007d2426723e */ /* 0x000fe200000000ff */
[----:B------:R-:W-:-:S07]  /*3bc0*/  IMAD.MOV.U32 R36, RZ, RZ, R138 ;  /* 0x000000ffff247224 */ /* 0x000fce00078e008a */
.L_x_671:
[----:B------:R-:W-:Y:S05]  /*3bd0*/  BSYNC B3 ;  /* 0x0000000000037941 */ /* 0x000fea0003800000 */
.L_x_670:
[----:B------:R-:W-:Y:S02]  /*3be0*/  ULDC.64 UR4, c[0x0][0x208] ;  /* 0x0000820000047ab9 */ /* 0x000fe40000000a00 */
[----:B--2---:R1:W-:Y:S03]  /*3bf0*/  STG.E.128 desc[UR4][R56.64], R36 ;  /* 0x0000002438007986 */ /* 0x0043e6000c101d04 */
.L_x_669:
[----:B------:R-:W-:Y:S05]  /*3c00*/  BSYNC B2 ;  /* 0x0000000000027941 */ /* 0x000fea0003800000 */
.L_x_668:
[----:B------:R-:W-:Y:S01]  /*3c10*/  ISETP.NE.AND P3, PT, R10, RZ, PT ;  /* 0x000000ff0a00720c */ /* 0x000fe20003f65270 */
[----:B------:R-:W-:-:S12]  /*3c20*/  BSSY B2, `(.L_x_672) ;  /* 0x0000032000027945 */ /* 0x000fd80003800000 */
[----:B------:R-:W-:Y:S05]  /*3c30*/  @!P3 BRA `(.L_x_673) ;  /* 0x0000000000c0b947 */ /* 0x000fea0003800000 */
[----:B-1----:R1:W2:Y:S01]  /*3c40*/  LDS.128 R36, [R4+0x26c00] ;  /* 0x026c000004247984 */ /* 0x0022a20000000c00 */
[----:B------:R-:W-:Y:S01]  /*3c50*/  ISETP.GE.AND P3, PT, R215, R115, PT ;  /* 0x00000073d700720c */ /* 0x000fe20003f66270 */
[----:B------:R-:W-:-:S12]  /*3c60*/  BSSY B3, `(.L_x_674) ;  /* 0x000002b000037945 */ /* 0x000fd80003800000 */
[----:B-1----:R-:W-:Y:S05]  /*3c70*/  @P3 BRA `(.L_x_675) ;  /* 0x0000000000a43947 */ /* 0x002fea0003800000 */
[----:B------:R-:W-:Y:S01]  /*3c80*/  SHF.R.U64 R122, R90, 0x10, R91 ;  /* 0x000000105a7a7819 */ /* 0x000fe2000000125b */
[----:B--2---:R-:W-:Y:S01]  /*3c90*/  HADD2.F32 R124, -RZ, R39.H0_H0 ;  /* 0x20000027ff7c7230 */ /* 0x004fe20000004100 */
[----:B------:R-:W-:Y:S01]  /*3ca0*/  SHF.R.U32.HI R123, RZ, 0x10, R117 ;  /* 0x00000010ff7b7819 */ /* 0x000fe20000011675 */
[----:B------:R-:W-:Y:S01]  /*3cb0*/  HADD2.F32 R137, -RZ, R164.H1_H1 ;  /* 0x300000a4ff897230 */ /* 0x000fe20000004100 */
[----:B------:R-:W-:Y:S01]  /*3cc0*/  SHF.R.U32.HI R90, RZ, 0x10, R91 ;  /* 0x00000010ff5a7819 */ /* 0x000fe2000001165b */
[----:B------:R-:W-:Y:S01]  /*3cd0*/  HADD2.F32 R122, -RZ, R122.H0_H0 ;  /* 0x2000007aff7a7230 */ /* 0x000fe20000004100 */
[----:B------:R-:W-:Y:S01]  /*3ce0*/  SHF.R.U64 R91, R116, 0x10, R117 ;  /* 0x00000010745b7819 */ /* 0x000fe20000001275 */
[----:B------:R-:W-:Y:S02]  /*3cf0*/  HADD2.F32 R123, -RZ, R123.H0_H0 ;  /* 0x2000007bff7b7230 */ /* 0x000fe40000004100 */
[----:B------:R-:W-:Y:S02]  /*3d00*/  HADD2.F32 R116, -RZ, R39.H1_H1 ;  /* 0x30000027ff747230 */ /* 0x000fe40000004100 */
[----:B------:R-:W-:-:S02]  /*3d10*/  HADD2.F32 R138, -RZ, R91.H0_H0 ;  /* 0x2000005bff8a7230 */ /* 0x000fc40000004100 */
[--C-:B------:R-:W-:Y:S02]  /*3d20*/  HADD2.F32 R91, -RZ, R37.reuse.H1_H1 ;  /* 0x30000025ff5b7230 */ /* 0x100fe40000004100 */
[-C--:B------:R-:W-:Y:S01]  /*3d30*/  FMUL.FTZ R39, R116, R123.reuse ;  /* 0x0000007b74277220 */ /* 0x080fe20000410000 */
[----:B------:R-:W-:Y:S02]  /*3d40*/  HADD2.F32 R37, -RZ, R37.H0_H0 ;  /* 0x20000025ff257230 */ /* 0x000fe40000004100 */
[C---:B------:R-:W-:Y:S01]  /*3d50*/  FMUL.FTZ R123, R124.reuse, R123 ;  /* 0x0000007b7c7b7220 */ /* 0x040fe20000410000 */
[----:B------:R-:W-:Y:S02]  /*3d60*/  HADD2.F32 R117, -RZ, R90.H0_H0 ;  /* 0x2000005aff757230 */ /* 0x000fe40000004100 */
[-C--:B------:R-:W-:Y:S01]  /*3d70*/  FMUL.FTZ R90, R91, R138.reuse ;  /* 0x0000008a5b5a7220 */ /* 0x080fe20000410000 */
[----:B------:R-:W-:Y:S02]  /*3d80*/  FMUL.FTZ R138, R37, R138 ;  /* 0x0000008a258a7220 */ /* 0x000fe40000410000 */
[-C--:B------:R-:W-:Y:S01]  /*3d90*/  FFMA.FTZ R39, R124, R117.reuse, -R39 ;  /* 0x000000757c277223 */ /* 0x080fe20000010827 */
[----:B------:R-:W-:Y:S01]  /*3da0*/  FFMA.FTZ R116, R116, R117, R123 ;  /* 0x0000007574747223 */ /* 0x000fe2000001007b */
[----:B------:R-:W-:-:S02]  /*3db0*/  HADD2.F32 R117, -RZ, R166.H0_H0 ;  /* 0x200000a6ff757230 */ /* 0x000fc40000004100 */
[-C--:B------:R-:W-:Y:S01]  /*3dc0*/  FFMA.FTZ R37, R37, R122.reuse, -R90 ;  /* 0x0000007a25257223 */ /* 0x080fe2000001085a */
[--C-:B------:R-:W-:Y:S02]  /*3dd0*/  HADD2.F32 R123, -RZ, R36.reuse.H1_H1 ;  /* 0x30000024ff7b7230 */ /* 0x100fe40000004100 */
[----:B------:R-:W-:Y:S01]  /*3de0*/  FFMA.FTZ R90, R91, R122, R138 ;  /* 0x0000007a5b5a7223 */ /* 0x000fe2000001008a */
[----:B------:R-:W-:Y:S01]  /*3df0*/  HADD2.F32 R124, -RZ, R36.H0_H0 ;  /* 0x20000024ff7c7230 */ /* 0x000fe20000004100 */
[----:B------:R-:W-:Y:S01]  /*3e00*/  F2FP.F16.F32.PACK_AB R39, R116, R39 ;  /* 0x000000277427723e */ /* 0x000fe200000000ff */
[----:B------:R-:W-:Y:S02]  /*3e10*/  HADD2.F32 R91, -RZ, R166.H1_H1 ;  /* 0x300000a6ff5b7230 */ /* 0x000fe40000004100 */
[-C--:B------:R-:W-:Y:S01]  /*3e20*/  FMUL.FTZ R125, R123, R117.reuse ;  /* 0x000000757b7d7220 */ /* 0x080fe20000410000 */
[----:B------:R-:W-:Y:S02]  /*3e30*/  HADD2.F32 R36, -RZ, R38.H1_H1 ;  /* 0x30000026ff247230 */ /* 0x000fe40000004100 */
[----:B------:R-:W-:Y:S01]  /*3e40*/  FMUL.FTZ R138, R124, R117 ;  /* 0x000000757c8a7220 */ /* 0x000fe20000410000 */
[----:B------:R-:W-:Y:S01]  /*3e50*/  HADD2.F32 R122, -RZ, R164.H0_H0 ;  /* 0x200000a4ff7a7230 */ /* 0x000fe20000004100 */
[----:B------:R-:W-:Y:S01]  /*3e60*/  F2FP.F16.F32.PACK_AB R37, R90, R37 ;  /* 0x000000255a25723e */ /* 0x000fe200000000ff */
[----:B------:R-:W-:-:S02]  /*3e70*/  HADD2.F32 R38, -RZ, R38.H0_H0 ;  /* 0x20000026ff267230 */ /* 0x000fc40000004100 */
[-C--:B------:R-:W-:Y:S01]  /*3e80*/  FMUL.FTZ R117, R36, R91.reuse ;  /* 0x0000005b24757220 */ /* 0x080fe20000410000 */
        /* <DEDUP_REMOVED lines=8> */
.L_x_675:
[----:B------:R-:W-:Y:S05]  /*3f10*/  BSYNC B3 ;  /* 0x0000000000037941 */ /* 0x000fea0003800000 */
.L_x_674:
[----:B------:R-:W-:Y:S02]  /*3f20*/  ULDC.64 UR4, c[0x0][0x208] ;  /* 0x0000820000047ab9 */ /* 0x000fe40000000a00 */
[----:B--2---:R2:W-:Y:S03]  /*3f30*/  STG.E.128 desc[UR4][R56.64+0x80], R36 ;  /* 0x0000802438007986 */ /* 0x0045e6000c101d04 */
.L_x_673:
[----:B------:R-:W-:Y:S05]  /*3f40*/  BSYNC B2 ;  /* 0x0000000000027941 */ /* 0x000fea0003800000 */
.L_x_672:
[----:B------:R-:W-:Y:S01]  /*3f50*/  ISETP.NE.AND P3, PT, R9, RZ, PT ;  /* 0x000000ff0900720c */ /* 0x000fe20003f65270 */
[----:B------:R-:W-:-:S12]  /*3f60*/  BSSY B2, `(.L_x_676) ;  /* 0x0000032000027945 */ /* 0x000fd80003800000 */
[----:B------:R-:W-:Y:S05]  /*3f70*/  @!P3 BRA `(.L_x_677) ;  /* 0x0000000000c0b947 */ /* 0x000fea0003800000 */
[----:B-12---:R1:W2:Y:S01]  /*3f80*/  LDS.128 R36, [R4+0x29400] ;  /* 0x0294000004247984 */ /* 0x0062a20000000c00 */
[----:B------:R-:W-:Y:S01]  /*3f90*/  ISETP.GE.AND P3, PT, R214, R115, PT ;  /* 0x00000073d600720c */ /* 0x000fe20003f66270 */
[----:B------:R-:W-:-:S12]  /*3fa0*/  BSSY B3, `(.L_x_678) ;  /* 0x000002b000037945 */ /* 0x000fd80003800000 */
[----:B-1----:R-:W-:Y:S05]  /*3fb0*/  @P3 BRA `(.L_x_679) ;  /* 0x0000000000a43947 */ /* 0x002fea0003800000 */
[--C-:B------:R-:W-:Y:S01]  /*3fc0*/  SHF.R.U64 R90, R82, 0x10, R83.reuse ;  /* 0x00000010525a7819 */ /* 0x100fe20000001253 */
[----:B--2---:R-:W-:Y:S01]  /*3fd0*/  HADD2.F32 R116, -RZ, R39.H0_H0 ;  /* 0x20000027ff747230 */ /* 0x004fe20000004100 */
[----:B------:R-:W-:Y:S01]  /*3fe0*/  SHF.R.U32.HI R82, RZ, 0x10, R83 ;  /* 0x00000010ff527819 */ /* 0x000fe20000011653 */
[----:B------:R-:W-:Y:S01]  /*3ff0*/  HADD2.F32 R123, -RZ, R163.H1_H1 ;  /* 0x300000a3ff7b7230 */ /* 0x000fe20000004100 */
[--C-:B------:R-:W-:Y:S01]  /*4000*/  SHF.R.U32.HI R91, RZ, 0x10, R89.reuse ;  /* 0x00000010ff5b7819 */ /* 0x100fe20000011659 */
[----:B------:R-:W-:Y:S01]  /*4010*/  HADD2.F32 R90, -RZ, R90.H0_H0 ;  /* 0x2000005aff5a7230 */ /* 0x000fe20000004100 */
[----:B------:R-:W-:Y:S01]  /*4020*/  SHF.R.U64 R83, R88, 0x10, R89 ;  /* 0x0000001058537819 */ /* 0x000fe20000001259 */
[----:B------:R-:W-:Y:S02]  /*4030*/  HADD2.F32 R88, -RZ, R39.H1_H1 ;  /* 0x30000027ff587230 */ /* 0x000fe40000004100 */
[----:B------:R-:W-:Y:S02]  /*4040*/  HADD2.F32 R91, -RZ, R91.H0_H0 ;  /* 0x2000005bff5b7230 */ /* 0x000fe40000004100 */
[----:B------:R-:W-:-:S02]  /*4050*/  HADD2.F32 R122, -RZ, R83.H0_H0 ;  /* 0x20000053ff7a7230 */ /* 0x000fc40000004100 */
[--C-:B------:R-:W-:Y:S02]  /*4060*/  HADD2.F32 R83, -RZ, R37.reuse.H1_H1 ;  /* 0x30000025ff537230 */ /* 0x100fe40000004100 */
[-C--:B------:R-:W-:Y:S01]  /*4070*/  FMUL.FTZ R39, R88, R91.reuse ;  /* 0x0000005b58277220 */ /* 0x080fe20000410000 */
[----:B------:R-:W-:Y:S02]  /*4080*/  HADD2.F32 R37, -RZ, R37.H0_H0 ;  /* 0x20000025ff257230 */ /* 0x000fe40000004100 */
[C---:B------:R-:W-:Y:S01]  /*4090*/  FMUL.FTZ R91, R116.reuse, R91 ;  /* 0x0000005b745b7220 */ /* 0x040fe20000410000 */
[----:B------:R-:W-:Y:S02]  /*40a0*/  HADD2.F32 R89, -RZ, R82.H0_H0 ;  /* 0x20000052ff597230 */ /* 0x000fe40000004100 */
[-C--:B------:R-:W-:Y:S01]  /*40b0*/  FMUL.FTZ R82, R83, R122.reuse ;  /* 0x0000007a53527220 */ /* 0x080fe20000410000 */
[C---:B------:R-:W-:Y:S02]  /*40c0*/  FMUL.FTZ R122, R37.reuse, R122 ;  /* 0x0000007a257a7220 */ /* 0x040fe40000410000 */
[-C--:B------:R-:W-:Y:S01]  /*40d0*/  FFMA.FTZ R39, R116, R89.reuse, -R39 ;  /* 0x0000005974277223 */ /* 0x080fe20000010827 */
[----:B------:R-:W-:Y:S01]  /*40e0*/  FFMA.FTZ R88, R88, R89, R91 ;  /* 0x0000005958587223 */ /* 0x000fe2000001005b */
[----:B------:R-:W-:Y:S01]  /*40f0*/  FFMA.FTZ R37, R37, R90, -R82 ;  /* 0x0000005a25257223 */ /* 0x000fe20000010852 */
[----:B------:R-:W-:-:S02]  /*4100*/  HADD2.F32 R89, -RZ, R165.H0_H0 ;  /* 0x200000a5ff597230 */ /* 0x000fc40000004100 */
[----:B------:R-:W-:Y:S01]  /*4110*/  FFMA.FTZ R82, R83, R90, R122 ;  /* 0x0000005a53527223 */ /* 0x000fe2000001007a */
[--C-:B------:R-:W-:Y:S01]  /*4120*/  HADD2.F32 R91, -RZ, R36.reuse.H1_H1 ;  /* 0x30000024ff5b7230 */ /* 0x100fe20000004100 */
[----:B------:R-:W-:Y:S01]  /*4130*/  F2FP.F16.F32.PACK_AB R39, R88, R39 ;  /* 0x000000275827723e */ /* 0x000fe200000000ff */
[----:B------:R-:W-:Y:S02]  /*4140*/  HADD2.F32 R116, -RZ, R36.H0_H0 ;  /* 0x20000024ff747230 */ /* 0x000fe40000004100 */
[----:B------:R-:W-:Y:S02]  /*4150*/  HADD2.F32 R83, -RZ, R165.H1_H1 ;  /* 0x300000a5ff537230 */ /* 0x000fe40000004100 */
[-C--:B------:R-:W-:Y:S01]  /*4160*/  FMUL.FTZ R117, R91, R89.reuse ;  /* 0x000000595b757220 */ /* 0x080fe20000410000 */
[--C-:B------:R-:W-:Y:S02]  /*4170*/  HADD2.F32 R36, -RZ, R38.reuse.H1_H1 ;  /* 0x30000026ff247230 */ /* 0x100fe40000004100 */
[----:B------:R-:W-:Y:S01]  /*4180*/  FMUL.FTZ R122, R116, R89 ;  /* 0x00000059747a7220 */ /* 0x000fe20000410000 */
[----:B------:R-:W-:Y:S01]  /*4190*/  HADD2.F32 R38, -RZ, R38.H0_H0 ;  /* 0x20000026ff267230 */ /* 0x000fe20000004100 */
[----:B------:R-:W-:Y:S01]  /*41a0*/  F2FP.F16.F32.PACK_AB R37, R82, R37 ;  /* 0x000000255225723e */ /* 0x000fe200000000ff */
[----:B------:R-:W-:-:S02]  /*41b0*/  HADD2.F32 R90, -RZ, R163.H0_H0 ;  /* 0x200000a3ff5a7230 */ /* 0x000fc40000004100 */
[-C--:B------:R-:W-:Y:S01]  /*41c0*/  FMUL.FTZ R89, R36, R83.reuse ;  /* 0x0000005324597220 */ /* 0x080fe20000410000 */
[----:B------:R-:W-:Y:S02]  /*41d0*/  FMUL.FTZ R83, R38, R83 ;  /* 0x0000005326537220 */ /* 0x000fe40000410000 */
[-C--:B------:R-:W-:Y:S01]  /*41e0*/  FFMA.FTZ R117, R116, R90.reuse, -R117 ;  /* 0x0000005a74757223 */ /* 0x080fe20000010875 */
[----:B------:R-:W-:Y:S01]  /*41f0*/  FFMA.FTZ R122, R91, R90, R122 ;  /* 0x0000005a5b7a7223 */ /* 0x000fe2000001007a */
[-C--:B------:R-:W-:Y:S01]  /*4200*/  FFMA.FTZ R89, R38, R123.reuse, -R89 ;  /* 0x0000007b26597223 */ /* 0x080fe20000010859 */
[----:B------:R-:W-:-:S03]  /*4210*/  FFMA.FTZ R36, R36, R123, R83 ;  /* 0x0000007b24247223 */ /* 0x000fc60000010053 */
[----:B------:R-:W-:Y:S02]  /*4220*/  F2FP.F16.F32.PACK_AB R122, R122, R117 ;  /* 0x000000757a7a723e */ /* 0x000fe400000000ff */
[----:B------:R-:W-:Y:S02]  /*4230*/  F2FP.F16.F32.PACK_AB R38, R36, R89 ;  /* 0x000000592426723e */ /* 0x000fe400000000ff */
[----:B------:R-:W-:-:S07]  /*4240*/  MOV R36, R122 ;  /* 0x0000007a00247202 */ /* 0x000fce0000000f00 */
.L_x_679:
[----:B------:R-:W-:Y:S05]  /*4250*/  BSYNC B3 ;  /* 0x0000000000037941 */ /* 0x000fea0003800000 */
.L_x_678:
[----:B------:R-:W-:Y:S02]  /*4260*/  ULDC.64 UR4, c[0x0][0x208] ;  /* 0x0000820000047ab9 */ /* 0x000fe40000000a00 */
[----:B--2---:R3:W-:Y:S03]  /*4270*/  STG.E.128 desc[UR4][R56.64+0x100], R36 ;  /* 0x0001002438007986 */ /* 0x0047e6000c101d04 */
.L_x_677:
[----:B------:R-:W-:Y:S05]  /*4280*/  BSYNC B2 ;  /* 0x0000000000027941 */ /* 0x000fea0003800000 */
.L_x_676:
[----:B------:R-:W-:-:S13]  /*4290*/  ISETP.NE.AND P3, PT, R8, RZ, PT ;  /* 0x000000ff0800720c */ /* 0x000fda0003f65270 */
[----:B------:R-:W-:Y:S05]  /*42a0*/  @!P3 BRA `(.L_x_667) ;  /* 0x0000000000bcb947 */ /* 0x000fea0003800000 */
[----:B-123--:R1:W2:Y:S01]  /*42b0*/  LDS.128 R36, [R4+0x2bc00] ;  /* 0x02bc000004247984 */ /* 0x00e2a20000000c00 */
        /* <DEDUP_REMOVED lines=8> */
[----:B------:R-:W-:Y:S01]  /*4340*/  HADD2.F32 R80, -RZ, R80.H0_H0 ;  /* 0x20000050ff507230 */ /* 0x000fe20000004100 */
[----:B------:R-:W-:Y:S01]  /*4350*/  SHF.R.U32.HI R79, RZ, 0x10, R79 ;  /* 0x00000010ff4f7819 */ /* 0x000fe2000001164f */
[----:B------:R-:W-:Y:S02]  /*4360*/  HADD2.F32 R81, -RZ, R81.H0_H0 ;  /* 0x20000051ff517230 */ /* 0x000fe40000004100 */
[--C-:B------:R-:W-:Y:S02]  /*4370*/  HADD2.F32 R82, -RZ, R39.reuse.H1_H1 ;  /* 0x30000027ff527230 */ /* 0x100fe40000004100 */
[----:B------:R-:W-:Y:S01]  /*4380*/  FMUL.FTZ R90, R83, R80 ;  /* 0x00000050535a7220 */ /* 0x000fe20000410000 */
[----:B------:R-:W-:-:S02]  /*4390*/  HADD2.F32 R88, -RZ, R39.H0_H0 ;  /* 0x20000027ff587230 */ /* 0x000fc40000004100 */
[C---:B------:R-:W-:Y:S01]  /*43a0*/  FMUL.FTZ R80, R37.reuse, R80 ;  /* 0x0000005025507220 */ /* 0x040fe20000410000 */
[----:B------:R-:W-:Y:S02]  /*43b0*/  HADD2.F32 R78, -RZ, R78.H0_H0 ;  /* 0x2000004eff4e7230 */ /* 0x000fe40000004100 */
[-C--:B------:R-:W-:Y:S01]  /*43c0*/  FMUL.FTZ R39, R82, R81.reuse ;  /* 0x0000005152277220 */ /* 0x080fe20000410000 */
[----:B------:R-:W-:Y:S02]  /*43d0*/  HADD2.F32 R79, -RZ, R79.H0_H0 ;  /* 0x2000004fff4f7230 */ /* 0x000fe40000004100 */
[----:B------:R-:W-:Y:S01]  /*43e0*/  FMUL.FTZ R81, R88, R81 ;  /* 0x0000005158517220 */ /* 0x000fe20000410000 */
[----:B------:R-:W-:Y:S02]  /*43f0*/  HADD2.F32 R91, -RZ, R155.H0_H0 ;  /* 0x2000009bff5b7230 */ /* 0x000fe40000004100 */
[-C--:B------:R-:W-:Y:S01]  /*4400*/  FFMA.FTZ R90, R37, R78.reuse, -R90 ;  /* 0x0000004e255a7223 */ /* 0x080fe2000001085a */
[----:B------:R-:W-:Y:S01]  /*4410*/  FFMA.FTZ R83, R83, R78, R80 ;  /* 0x0000004e53537223 */ /* 0x000fe20000010050 */
[----:B------:R-:W-:Y:S01]  /*4420*/  FFMA.FTZ R82, R82, R79, R81 ;  /* 0x0000004f52527223 */ /* 0x000fe20000010051 */
[----:B------:R-:W-:-:S02]  /*4430*/  HADD2.F32 R78, -RZ, R36.H1_H1 ;  /* 0x30000024ff4e7230 */ /* 0x000fc40000004100 */
[----:B------:R-:W-:Y:S01]  /*4440*/  FFMA.FTZ R39, R88, R79, -R39 ;  /* 0x0000004f58277223 */ /* 0x000fe20000010827 */
[----:B------:R-:W-:Y:S02]  /*4450*/  HADD2.F32 R81, -RZ, R162.H0_H0 ;  /* 0x200000a2ff517230 */ /* 0x000fe40000004100 */
[----:B------:R-:W-:Y:S02]  /*4460*/  HADD2.F32 R36, -RZ, R36.H0_H0 ;  /* 0x20000024ff247230 */ /* 0x000fe40000004100 */
[----:B------:R-:W-:Y:S02]  /*4470*/  HADD2.F32 R37, -RZ, R161.H1_H1 ;  /* 0x300000a1ff257230 */ /* 0x000fe40000004100 */
[-C--:B------:R-:W-:Y:S01]  /*4480*/  FMUL.FTZ R89, R78, R81.reuse ;  /* 0x000000514e597220 */ /* 0x080fe20000410000 */
[--C-:B------:R-:W-:Y:S02]  /*4490*/  HADD2.F32 R80, -RZ, R38.reuse.H1_H1 ;  /* 0x30000026ff507230 */ /* 0x100fe40000004100 */
[----:B------:R-:W-:Y:S01]  /*44a0*/  FMUL.FTZ R117, R36, R81 ;  /* 0x0000005124757220 */ /* 0x000fe20000410000 */
[----:B------:R-:W-:Y:S01]  /*44b0*/  HADD2.F32 R38, -RZ, R38.H0_H0 ;  /* 0x20000026ff267230 */ /* 0x000fe20000004100 */
[----:B------:R-:W-:Y:S01]  /*44c0*/  F2FP.F16.F32.PACK_AB R39, R82, R39 ;  /* 0x000000275227723e */ /* 0x000fe200000000ff */
[----:B------:R-:W-:-:S02]  /*44d0*/  HADD2.F32 R79, -RZ, R162.H1_H1 ;  /* 0x300000a2ff4f7230 */ /* 0x000fc40000004100 */
[-C--:B------:R-:W-:Y:S01]  /*44e0*/  FMUL.FTZ R81, R80, R37.reuse ;  /* 0x0000002550517220 */ /* 0x080fe20000410000 */
[----:B------:R-:W-:Y:S02]  /*44f0*/  FMUL.FTZ R37, R38, R37 ;  /* 0x0000002526257220 */ /* 0x000fe40000410000 */
[-C--:B------:R-:W-:Y:S01]  /*4500*/  FFMA.FTZ R89, R36, R79.reuse, -R89 ;  /* 0x0000004f24597223 */ /* 0x080fe20000010859 */
[----:B------:R-:W-:Y:S01]  /*4510*/  FFMA.FTZ R78, R78, R79, R117 ;  /* 0x0000004f4e4e7223 */ /* 0x000fe20000010075 */
[-C--:B------:R-:W-:Y:S01]  /*4520*/  FFMA.FTZ R81, R38, R91.reuse, -R81 ;  /* 0x0000005b26517223 */ /* 0x080fe20000010851 */
[----:B------:R-:W-:Y:S01]  /*4530*/  FFMA.FTZ R80, R80, R91, R37 ;  /* 0x0000005b50507223 */ /* 0x000fe20000010025 */
[----:B------:R-:W-:Y:S02]  /*4540*/  F2FP.F16.F32.PACK_AB R37, R83, R90 ;  /* 0x0000005a5325723e */ /* 0x000fe400000000ff */
[----:B------:R-:W-:Y:S02]  /*4550*/  F2FP.F16.F32.PACK_AB R36, R78, R89 ;  /* 0x000000594e24723e */ /* 0x000fe400000000ff */
[----:B------:R-:W-:-:S07]  /*4560*/  F2FP.F16.F32.PACK_AB R38, R80, R81 ;  /* 0x000000515026723e */ /* 0x000fce00000000ff */
.L_x_681:
[----:B------:R-:W-:Y:S05]  /*4570*/  BSYNC B2 ;  /* 0x0000000000027941 */ /* 0x000fea0003800000 */
.L_x_680:
[----:B------:R-:W-:Y:S02]  /*4580*/  ULDC.64 UR4, c[0x0][0x208] ;  /* 0x0000820000047ab9 */ /* 0x000fe40000000a00 */
[----:B--2---:R4:W-:Y:S03]  /*4590*/  STG.E.128 desc[UR4][R56.64+0x180], R36 ;  /* 0x0001802438007986 */ /* 0x0049e6000c101d04 */
.L_x_667:
[----:B------:R-:W-:Y:S05]  /*45a0*/  BSYNC B1 ;  /* 0x0000000000017941 */ /* 0x000fea0003800000 */
.L_x_666:
[----:B------:R-:W-:Y:S04]  /*45b0*/  BSSY B1, `(.L_x_682) ;  /* 0x00000d2000017945 */ /* 0x000fe80003800000 */
[----:B------:R-:W-:Y:S05]  /*45c0*/  @P4 BRA `(.L_x_683) ;  /* 0x0000000c00404947 */ /* 0x000fea0003800000 */
[----:B------:R-:W-:Y:S01]  /*45d0*/  ISETP.NE.AND P3, PT, R26, RZ, PT ;  /* 0x000000ff1a00720c */ /* 0x000fe20003f65270 */
[----:B------:R-:W-:-:S12]  /*45e0*/  BSSY B2, `(.L_x_684) ;  /* 0x0000033000027945 */ /* 0x000fd80003800000 */
[----:B------:R-:W-:Y:S05]  /*45f0*/  @!P3 BRA `(.L_x_685) ;  /* 0x0000000000c4b947 */ /* 0x000fea0003800000 */
[----:B-1234-:R1:W2:Y:S01]  /*4600*/  LDS.128 R36, [R4+0x25400] ;  /* 0x0254000004247984 */ /* 0x01e2a20000000c00 */
[----:B------:R-:W-:Y:S01]  /*4610*/  ISETP.GE.AND P3, PT, R22, R115, PT ;  /* 0x000000731600720c */ /* 0x000fe20003f66270 */
[----:B------:R-:W-:-:S12]  /*4620*/  BSSY B3, `(.L_x_686) ;  /* 0x000002c000037945 */ /* 0x000fd80003800000 */
[----:B-1----:R-:W-:Y:S05]  /*4630*/  @P3 BRA `(.L_x_687) ;  /* 0x0000000000a83947 */ /* 0x002fea0003800000 */
[----:B------:R-:W-:Y:S01]  /*4640*/  SHF.R.U64 R56, R74, 0x10, R75 ;  /* 0x000000104a387819 */ /* 0x000fe2000000124b */
[----:B--2---:R-:W-:Y:S01]  /*4650*/  HADD2.F32 R78, -RZ, R37.H0_H0 ;  /* 0x20000025ff4e7230 */ /* 0x004fe20000004100 */
[----:B------:R-:W-:Y:S01]  /*4660*/  SHF.R.U64 R57, R76, 0x10, R77 ;  /* 0x000000104c397819 */ /* 0x000fe2000000124d */
[----:B------:R-:W-:Y:S01]  /*4670*/  HADD2.F32 R161, -RZ, R161.H0_H0 ;  /* 0x200000a1ffa17230 */ /* 0x000fe20000004100 */
[----:B------:R-:W-:Y:S01]  /*4680*/  SHF.R.U32.HI R74, RZ, 0x10, R75 ;  /* 0x00000010ff4a7819 */ /* 0x000fe2000001164b */
[----:B------:R-:W-:Y:S01]  /*4690*/  IMAD.MOV.U32 R75, RZ, RZ, R39 ;  /* 0x000000ffff4b7224 */ /* 0x000fe200078e0027 */
[----:B------:R-:W-:Y:S01]  /*46a0*/  SHF.R.U32.HI R76, RZ, 0x10, R77 ;  /* 0x00000010ff4c7819 */ /* 0x000fe2000001164d */
[----:B------:R-:W-:Y:S02]  /*46b0*/  HADD2.F32 R39, -RZ, R56.H0_H0 ;  /* 0x20000038ff277230 */ /* 0x000fe40000004100 */
[----:B------:R-:W-:Y:S02]  /*46c0*/  HADD2.F32 R77, -RZ, R57.H0_H0 ;  /* 0x20000039ff4d7230 */ /* 0x000fe40000004100 */
[----:B------:R-:W-:-:S02]  /*46d0*/  HADD2.F32 R56, -RZ, R37.H1_H1 ;  /* 0x30000025ff387230 */ /* 0x000fc40000004100 */
[----:B------:R-:W-:Y:S02]  /*46e0*/  HADD2.F32 R76, -RZ, R76.H0_H0 ;  /* 0x2000004cff4c7230 */ /* 0x000fe40000004100 */
[--C-:B------:R-:W-:Y:S02]  /*46f0*/  HADD2.F32 R57, -RZ, R75.reuse.H1_H1 ;  /* 0x3000004bff397230 */ /* 0x100fe40000004100 */
[-C--:B------:R-:W-:Y:S01]  /*4700*/  FMUL.FTZ R37, R56, R77.reuse ;  /* 0x0000004d38257220 */ /* 0x080fe20000410000 */
[----:B------:R-:W-:Y:S02]  /*4710*/  HADD2.F32 R75, -RZ, R75.H0_H0 ;  /* 0x2000004bff4b7230 */ /* 0x000fe40000004100 */
[C---:B------:R-:W-:Y:S01]  /*4720*/  FMUL.FTZ R77, R78.reuse, R77 ;  /* 0x0000004d4e4d7220 */ /* 0x040fe20000410000 */
[----:B------:R-:W-:Y:S02]  /*4730*/  HADD2.F32 R74, -RZ, R74.H0_H0 ;  /* 0x2000004aff4a7230 */ /* 0x000fe40000004100 */
[-C--:B------:R-:W-:Y:S01]  /*4740*/  FMUL.FTZ R80, R57, R76.reuse ;  /* 0x0000004c39507220 */ /* 0x080fe20000410000 */
[-C--:B------:R-:W-:Y:S01]  /*4750*/  FFMA.FTZ R37, R78, R39.reuse, -R37 ;  /* 0x000000274e257223 */ /* 0x080fe20000010825 */
[C---:B------:R-:W-:Y:S01]  /*4760*/  FMUL.FTZ R76, R75.reuse, R76 ;  /* 0x0000004c4b4c7220 */ /* 0x040fe20000410000 */
        /* <DEDUP_REMOVED lines=9> */
[----:B------:R-:W-:Y:S02]  /*4800*/  HADD2.F32 R57, -RZ, R158.H0_H0 ;  /* 0x2000009eff397230 */ /* 0x000fe40000004100 */
[----:B------:R-:W-:Y:S01]  /*4810*/  FMUL.FTZ R77, R78, R77 ;  /* 0x0000004d4e4d7220 */ /* 0x000fe20000410000 */
[----:B------:R-:W-:-:S02]  /*4820*/  HADD2.F32 R38, -RZ, R38.H0_H0 ;  /* 0x20000026ff267230 */ /* 0x000fc40000004100 */
[----:B------:R-:W-:Y:S01]  /*4830*/  FMUL.FTZ R81, R36, R161 ;  /* 0x000000a124517220 */ /* 0x000fe20000410000 */
[----:B------:R-:W-:Y:S02]  /*4840*/  HADD2.F32 R75, -RZ, R157.H1_H1 ;  /* 0x3000009dff4b7230 */ /* 0x000fe40000004100 */
[-C--:B------:R-:W-:Y:S01]  /*4850*/  FFMA.FTZ R79, R78, R57.reuse, -R79 ;  /* 0x000000394e4f7223 */ /* 0x080fe2000001084f */
[----:B------:R-:W-:Y:S01]  /*4860*/  FFMA.FTZ R76, R76, R57, R77 ;  /* 0x000000394c4c7223 */ /* 0x000fe2000001004d */
[----:B------:R-:W-:Y:S01]  /*4870*/  FMUL.FTZ R161, R38, R161 ;  /* 0x000000a126a17220 */ /* 0x000fe20000410000 */
[----:B------:R-:W-:Y:S01]  /*4880*/  F2FP.F16.F32.PACK_AB R39, R74, R39 ;  /* 0x000000274a27723e */ /* 0x000fe200000000ff */
[-C--:B------:R-:W-:Y:S02]  /*4890*/  FFMA.FTZ R81, R38, R75.reuse, -R81 ;  /* 0x0000004b26517223 */ /* 0x080fe40000010851 */
[----:B------:R-:W-:Y:S01]  /*48a0*/  FFMA.FTZ R36, R36, R75, R161 ;  /* 0x0000004b24247223 */ /* 0x000fe200000100a1 */
[----:B------:R-:W-:-:S04]  /*48b0*/  F2FP.F16.F32.PACK_AB R76, R76, R79 ;  /* 0x0000004f4c4c723e */ /* 0x000fc800000000ff */
[----:B------:R-:W-:Y:S01]  /*48c0*/  F2FP.F16.F32.PACK_AB R38, R36, R81 ;  /* 0x000000512426723e */ /* 0x000fe200000000ff */
[----:B------:R-:W-:-:S07]  /*48d0*/  IMAD.MOV.U32 R36, RZ, RZ, R76 ;  /* 0x000000ffff247224 */ /* 0x000fce00078e004c */
.L_x_687:
[----:B------:R-:W-:Y:S05]  /*48e0*/  BSYNC B3 ;  /* 0x0000000000037941 */ /* 0x000fea0003800000 */
.L_x_686:
[----:B------:R-:W-:Y:S02]  /*48f0*/  ULDC.64 UR4, c[0x0][0x208] ;  /* 0x0000820000047ab9 */ /* 0x000fe40000000a00 */
[----:B--2---:R1:W-:Y:S03]  /*4900*/  STG.E.128 desc[UR4][R50.64], R36 ;  /* 0x0000002432007986 */ /* 0x0043e6000c101d04 */
.L_x_685:
[----:B------:R-:W-:Y:S05]  /*4910*/  BSYNC B2 ;  /* 0x0000000000027941 */ /* 0x000fea0003800000 */
.L_x_684:
        /* <DEDUP_REMOVED lines=8> */
[----:B--2---:R-:W-:Y:S01]  /*49a0*/  IMAD.MOV.U32 R57, RZ, RZ, R39 ;  /* 0x000000ffff397224 */ /* 0x004fe200078e0027 */
[--C-:B------:R-:W-:Y:S01]  /*49b0*/  SHF.R.U64 R70, R72, 0x10, R73.reuse ;  /* 0x0000001048467819 */ /* 0x100fe20000001249 */
[--C-:B------:R-:W-:Y:S01]  /*49c0*/  HADD2.F32 R39, -RZ, R37.reuse.H1_H1 ;  /* 0x30000025ff277230 */ /* 0x100fe20000004100 */
[----:B------:R-:W-:Y:S02]  /*49d0*/  SHF.R.U32.HI R74, RZ, 0x10, R73 ;  /* 0x00000010ff4a7819 */ /* 0x000fe40000011649 */
[----:B------:R-:W-:Y:S01]  /*49e0*/  MOV R56, R36 ;  /* 0x0000002400387202 */ /* 0x000fe20000000f00 */
[----:B------:R-:W-:Y:S01]  /*49f0*/  HADD2.F32 R73, -RZ, R70.H0_H0 ;  /* 0x20000046ff497230 */ /* 0x000fe20000004100 */
[----:B------:R-:W-:Y:S01]  /*4a00*/  SHF.R.U32.HI R75, RZ, 0x10, R71 ;  /* 0x00000010ff4b7819 */ /* 0x000fe20000011647 */
[----:B------:R-:W-:Y:S02]  /*4a10*/  HADD2.F32 R36, -RZ, R37.H0_H0 ;  /* 0x20000025ff247230 */ /* 0x000fe40000004100 */
[----:B------:R-:W-:-:S02]  /*4a20*/  HADD2.F32 R70, -RZ, R57.H1_H1 ;  /* 0x30000039ff467230 */ /* 0x000fc40000004100 */
[-C--:B------:R-:W-:Y:S01]  /*4a30*/  FMUL.FTZ R37, R39, R73.reuse ;  /* 0x0000004927257220 */ /* 0x080fe20000410000 */
[----:B------:R-:W-:Y:S02]  /*4a40*/  HADD2.F32 R74, -RZ, R74.H0_H0 ;  /* 0x2000004aff4a7230 */ /* 0x000fe40000004100 */
[----:B------:R-:W-:Y:S02]  /*4a50*/  HADD2.F32 R57, -RZ, R57.H0_H0 ;  /* 0x20000039ff397230 */ /* 0x000fe40000004100 */
[----:B------:R-:W-:Y:S02]  /*4a60*/  HADD2.F32 R71, -RZ, R76.H0_H0 ;  /* 0x2000004cff477230 */ /* 0x000fe40000004100 */
[----:B------:R-:W-:Y:S01]  /*4a70*/  FMUL.FTZ R76, R36, R73 ;  /* 0x00000049244c7220 */ /* 0x000fe20000410000 */
[----:B------:R-:W-:Y:S02]  /*4a80*/  HADD2.F32 R72, -RZ, R75.H0_H0 ;  /* 0x2000004bff487230 */ /* 0x000fe40000004100 */
[-C--:B------:R-:W-:Y:S01]  /*4a90*/  FMUL.FTZ R78, R70, R74.reuse ;  /* 0x0000004a464e7220 */ /* 0x080fe20000410000 */
[----:B------:R-:W-:Y:S01]  /*4aa0*/  FMUL.FTZ R73, R57, R74 ;  /* 0x0000004a39497220 */ /* 0x000fe20000410000 */
[-C--:B------:R-:W-:Y:S01]  /*4ab0*/  FFMA.FTZ R36, R36, R71.reuse, -R37 ;  /* 0x0000004724247223 */ /* 0x080fe20000010825 */
[----:B------:R-:W-:Y:S01]  /*4ac0*/  FFMA.FTZ R37, R39, R71, R76 ;  /* 0x0000004727257223 */ /* 0x000fe2000001004c */
[-C--:B------:R-:W-:Y:S01]  /*4ad0*/  FFMA.FTZ R39, R57, R72.reuse, -R78 ;  /* 0x0000004839277223 */ /* 0x080fe2000001084e */
[----:B------:R-:W-:Y:S01]  /*4ae0*/  FFMA.FTZ R74, R70, R72, R73 ;  /* 0x00000048464a7223 */ /* 0x000fe20000010049 */
[----:B------:R-:W-:-:S02]  /*4af0*/  HADD2.F32 R72, -RZ, R156.H1_H1 ;  /* 0x3000009cff487230 */ /* 0x000fc40000004100 */
[----:B------:R-:W-:Y:S01]  /*4b00*/  HADD2.F32 R75, -RZ, R158.H1_H1 ;  /* 0x3000009eff4b7230 */ /* 0x000fe20000004100 */
[----:B------:R-:W-:Y:S01]  /*4b10*/  F2FP.F16.F32.PACK_AB R37, R37, R36 ;  /* 0x000000242525723e */ /* 0x000fe200000000ff */
[----:B------:R-:W-:Y:S01]  /*4b20*/  HADD2.F32 R57, -RZ, R56.H1_H1 ;  /* 0x30000038ff397230 */ /* 0x000fe20000004100 */
[----:B------:R-:W-:Y:S01]  /*4b30*/  F2FP.F16.F32.PACK_AB R39, R74, R39 ;  /* 0x000000274a27723e */ /* 0x000fe200000000ff */
[----:B------:R-:W-:Y:S02]  /*4b40*/  HADD2.F32 R70, -RZ, R38.H1_H1 ;  /* 0x30000026ff467230 */ /* 0x000fe40000004100 */
[----:B------:R-:W-:Y:S02]  /*4b50*/  HADD2.F32 R56, -RZ, R56.H0_H0 ;  /* 0x20000038ff387230 */ /* 0x000fe40000004100 */
[----:B------:R-:W-:Y:S01]  /*4b60*/  FMUL.FTZ R77, R57, R72 ;  /* 0x00000048394d7220 */ /* 0x000fe20000410000 */
[----:B------:R-:W-:Y:S02]  /*4b70*/  HADD2.F32 R38, -RZ, R38.H0_H0 ;  /* 0x20000026ff267230 */ /* 0x000fe40000004100 */
[----:B------:R-:W-:Y:S01]  /*4b80*/  FMUL.FTZ R79, R70, R75 ;  /* 0x0000004b464f7220 */ /* 0x000fe20000410000 */
[----:B------:R-:W-:-:S02]  /*4b90*/  HADD2.F32 R71, -RZ, R154.H0_H0 ;  /* 0x2000009aff477230 */ /* 0x000fc40000004100 */
[----:B------:R-:W-:Y:S01]  /*4ba0*/  FMUL.FTZ R72, R56, R72 ;  /* 0x0000004838487220 */ /* 0x000fe20000410000 */
[----:B------:R-:W-:Y:S02]  /*4bb0*/  HADD2.F32 R73, -RZ, R154.H1_H1 ;  /* 0x3000009aff497230 */ /* 0x000fe40000004100 */
[----:B------:R-:W-:Y:S01]  /*4bc0*/  FMUL.FTZ R75, R38, R75 ;  /* 0x0000004b264b7220 */ /* 0x000fe20000410000 */
[-C--:B------:R-:W-:Y:S01]  /*4bd0*/  FFMA.FTZ R77, R56, R71.reuse, -R77 ;  /* 0x00000047384d7223 */ /* 0x080fe2000001084d */
[----:B------:R-:W-:Y:S01]  /*4be0*/  FFMA.FTZ R72, R57, R71, R72 ;  /* 0x0000004739487223 */ /* 0x000fe20000010048 */
[-C--:B------:R-:W-:Y:S01]  /*4bf0*/  FFMA.FTZ R79, R38, R73.reuse, -R79 ;  /* 0x00000049264f7223 */ /* 0x080fe2000001084f */
[----:B------:R-:W-:-:S03]  /*4c00*/  FFMA.FTZ R70, R70, R73, R75 ;  /* 0x0000004946467223 */ /* 0x000fc6000001004b */
[----:B------:R-:W-:Y:S02]  /*4c10*/  F2FP.F16.F32.PACK_AB R36, R72, R77 ;  /* 0x0000004d4824723e */ /* 0x000fe400000000ff */
[----:B------:R-:W-:-:S07]  /*4c20*/  F2FP.F16.F32.PACK_AB R38, R70, R79 ;  /* 0x0000004f4626723e */ /* 0x000fce00000000ff */
.L_x_691:
[----:B------:R-:W-:Y:S05]  /*4c30*/  BSYNC B3 ;  /* 0x0000000000037941 */ /* 0x000fea0003800000 */
.L_x_690:
[----:B------:R-:W-:Y:S02]  /*4c40*/  ULDC.64 UR4, c[0x0][0x208] ;  /* 0x0000820000047ab9 */ /* 0x000fe40000000a00 */
[----:B--2---:R1:W-:Y:S03]  /*4c50*/  STG.E.128 desc[UR4][R50.64+0x80], R36 ;  /* 0x0000802432007986 */ /* 0x0043e6000c101d04 */
.L_x_689:
[----:B------:R-:W-:Y:S05]  /*4c60*/  BSYNC B2 ;  /* 0x0000000000027941 */ /* 0x000fea0003800000 */
.L_x_688:
[----:B------:R-:W-:Y:S01]  /*4c70*/  ISETP.NE.AND P3, PT, R9, RZ, PT ;  /* 0x000000ff0900720c */ /* 0x000fe20003f65270 */
[----:B------:R-:W-:-:S12]  /*4c80*/  BSSY B2, `(.L_x_692) ;  /* 0x0000032000027945 */ /* 0x000fd80003800000 */
[----:B------:R-:W-:Y:S05]  /*4c90*/  @!P3 BRA `(.L_x_693) ;  /* 0x0000000000c0b947 */ /* 0x000fea0003800000 */
[----:B-1234-:R1:W2:Y:S01]  /*4ca0*/  LDS.128 R36, [R4+0x2a400] ;  /* 0x02a4000004247984 */ /* 0x01e2a20000000c00 */
[----:B------:R-:W-:Y:S01]  /*4cb0*/  ISETP.GE.AND P3, PT, R214, R115, PT ;  /* 0x00000073d600720c */ /* 0x000fe20003f66270 */
[----:B------:R-:W-:-:S12]  /*4cc0*/  BSSY B3, `(.L_x_694) ;  /* 0x000002b000037945 */ /* 0x000fd80003800000 */
[----:B-1----:R-:W-:Y:S05]  /*4cd0*/  @P3 BRA `(.L_x_695) ;  /* 0x0000000000a43947 */ /* 0x002fea0003800000 */
[--C-:B------:R-:W-:Y:S01]  /*4ce0*/  SHF.R.U64 R66, R66, 0x10, R67.reuse ;  /* 0x0000001042427819 */ /* 0x100fe20000001243 */
[----:B--2---:R-:W-:Y:S01]  /*4cf0*/  IMAD.MOV.U32 R56, RZ, RZ, R38 ;  /* 0x000000ffff387224 */ /* 0x004fe200078e0026 */
[----:B------:R-:W-:Y:S01]  /*4d00*/  SHF.R.U32.HI R71, RZ, 0x10, R67 ;  /* 0x00000010ff477819 */ /* 0x000fe20000011643 */
[----:B------:R-:W-:Y:S01]  /*4d10*/  HADD2.F32 R38, -RZ, R37.H1_H1 ;  /* 0x30000025ff267230 */ /* 0x000fe20000004100 */
[--C-:B------:R-:W-:Y:S01]  /*4d20*/  SHF.R.U64 R67, R68, 0x10, R69.reuse ;  /* 0x0000001044437819 */ /* 0x100fe20000001245 */
[--C-:B------:R-:W-:Y:S01]  /*4d30*/  HADD2.F32 R57, -RZ, R39.reuse.H1_H1 ;  /* 0x30000027ff397230 */ /* 0x100fe20000004100 */
[----:B------:R-:W-:Y:S01]  /*4d40*/  SHF.R.U32.HI R70, RZ, 0x10, R69 ;  /* 0x00000010ff467819 */ /* 0x000fe20000011645 */
[----:B------:R-:W-:Y:S02]  /*4d50*/  HADD2.F32 R39, -RZ, R39.H0_H0 ;  /* 0x20000027ff277230 */ /* 0x000fe40000004100 */
[----:B------:R-:W-:Y:S02]  /*4d60*/  HADD2.F32 R67, -RZ, R67.H0_H0 ;  /* 0x20000043ff437230 */ /* 0x000fe40000004100 */
[----:B------:R-:W-:-:S02]  /*4d70*/  HADD2.F32 R70, -RZ, R70.H0_H0 ;  /* 0x20000046ff467230 */ /* 0x000fc40000004100 */
[----:B------:R-:W-:Y:S02]  /*4d80*/  HADD2.F32 R37, -RZ, R37.H0_H0 ;  /* 0x20000025ff257230 */ /* 0x000fe40000004100 */
[-C--:B------:R-:W-:Y:S01]  /*4d90*/  FMUL.FTZ R72, R38, R67.reuse ;  /* 0x0000004326487220 */ /* 0x080fe20000410000 */
[----:B------:R-:W-:Y:S02]  /*4da0*/  HADD2.F32 R66, -RZ, R66.H0_H0 ;  /* 0x20000042ff427230 */ /* 0x000fe40000004100 */
[-C--:B------:R-:W-:Y:S01]  /*4db0*/  FMUL.FTZ R74, R57, R70.reuse ;  /* 0x00000046394a7220 */ /* 0x080fe20000410000 */
[----:B------:R-:W-:Y:S02]  /*4dc0*/  HADD2.F32 R68, -RZ, R71.H0_H0 ;  /* 0x20000047ff447230 */ /* 0x000fe40000004100 */
[----:B------:R-:W-:Y:S01]  /*4dd0*/  FMUL.FTZ R70, R39, R70 ;  /* 0x0000004627467220 */ /* 0x000fe20000410000 */
[C---:B------:R-:W-:Y:S01]  /*4de0*/  FMUL.FTZ R67, R37.reuse, R67 ;  /* 0x0000004325437220 */ /* 0x040fe20000410000 */
[----:B------:R-:W-:Y:S01]  /*4df0*/  FFMA.FTZ R72, R37, R66, -R72 ;  /* 0x0000004225487223 */ /* 0x000fe20000010848 */
[----:B------:R-:W-:-:S02]  /*4e00*/  HADD2.F32 R37, -RZ, R36.H1_H1 ;  /* 0x30000024ff257230 */ /* 0x000fc40000004100 */
[----:B------:R-:W-:Y:S01]  /*4e10*/  FFMA.FTZ R73, R57, R68, R70 ;  /* 0x0000004439497223 */ /* 0x000fe20000010046 */
[----:B------:R-:W-:Y:S01]  /*4e20*/  FFMA.FTZ R71, R38, R66, R67 ;  /* 0x0000004226477223 */ /* 0x000fe20000010043 */
[----:B------:R-:W-:Y:S02]  /*4e30*/  HADD2.F32 R57, -RZ, R152.H0_H0 ;  /* 0x20000098ff397230 */ /* 0x000fe40000004100 */
[----:B------:R-:W-:Y:S01]  /*4e40*/  FFMA.FTZ R74, R39, R68, -R74 ;  /* 0x00000044274a7223 */ /* 0x000fe2000001084a */
[----:B------:R-:W-:Y:S02]  /*4e50*/  HADD2.F32 R36, -RZ, R36.H0_H0 ;  /* 0x20000024ff247230 */ /* 0x000fe40000004100 */
[----:B------:R-:W-:Y:S02]  /*4e60*/  HADD2.F32 R67, -RZ, R152.H1_H1 ;  /* 0x30000098ff437230 */ /* 0x000fe40000004100 */
[----:B------:R-:W-:Y:S01]  /*4e70*/  FMUL.FTZ R69, R37, R57 ;  /* 0x0000003925457220 */ /* 0x000fe20000410000 */
[----:B------:R-:W-:-:S02]  /*4e80*/  HADD2.F32 R38, -RZ, R56.H1_H1 ;  /* 0x30000038ff267230 */ /* 0x000fc40000004100 */
[----:B------:R-:W-:Y:S01]  /*4e90*/  FMUL.FTZ R66, R36, R57 ;  /* 0x0000003924427220 */ /* 0x000fe20000410000 */
[----:B------:R-:W-:Y:S02]  /*4ea0*/  HADD2.F32 R56, -RZ, R56.H0_H0 ;  /* 0x20000038ff387230 */ /* 0x000fe40000004100 */
[--C-:B------:R-:W-:Y:S02]  /*4eb0*/  HADD2.F32 R39, -RZ, R141.reuse.H0_H0 ;  /* 0x2000008dff277230 */ /* 0x100fe40000004100 */
[-C--:B------:R-:W-:Y:S01]  /*4ec0*/  FMUL.FTZ R57, R38, R67.reuse ;  /* 0x0000004326397220 */ /* 0x080fe20000410000 */
[----:B------:R-:W-:Y:S02]  /*4ed0*/  HADD2.F32 R141, -RZ, R141.H1_H1 ;  /* 0x3000008dff8d7230 */ /* 0x000fe40000004100 */
[----:B------:R-:W-:Y:S01]  /*4ee0*/  FMUL.FTZ R67, R56, R67 ;  /* 0x0000004338437220 */ /* 0x000fe20000410000 */
[-C--:B------:R-:W-:Y:S01]  /*4ef0*/  FFMA.FTZ R69, R36, R39.reuse, -R69 ;  /* 0x0000002724457223 */ /* 0x080fe20000010845 */
[----:B------:R-:W-:Y:S01]  /*4f00*/  FFMA.FTZ R66, R37, R39, R66 ;  /* 0x0000002725427223 */ /* 0x000fe20000010042 */
[-C--:B------:R-:W-:Y:S01]  /*4f10*/  FFMA.FTZ R57, R56, R141.reuse, -R57 ;  /* 0x0000008d38397223 */ /* 0x080fe20000010839 */
[----:B------:R-:W-:Y:S01]  /*4f20*/  FFMA.FTZ R38, R38, R141, R67 ;  /* 0x0000008d26267223 */ /* 0x000fe20000010043 */
[----:B------:R-:W-:-:S02]  /*4f30*/  F2FP.F16.F32.PACK_AB R37, R71, R72 ;  /* 0x000000484725723e */ /* 0x000fc400000000ff */
[----:B------:R-:W-:Y:S02]  /*4f40*/  F2FP.F16.F32.PACK_AB R39, R73, R74 ;  /* 0x0000004a4927723e */ /* 0x000fe400000000ff */
[----:B------:R-:W-:Y:S02]  /*4f50*/  F2FP.F16.F32.PACK_AB R36, R66, R69 ;  /* 0x000000454224723e */ /* 0x000fe400000000ff */
[----:B------:R-:W-:-:S07]  /*4f60*/  F2FP.F16.F32.PACK_AB R38, R38, R57 ;  /* 0x000000392626723e */ /* 0x000fce00000000ff */
.L_x_695:
[----:B------:R-:W-:Y:S05]  /*4f70*/  BSYNC B3 ;  /* 0x0000000000037941 */ /* 0x000fea0003800000 */
.L_x_694:
[----:B------:R-:W-:Y:S02]  /*4f80*/  ULDC.64 UR4, c[0x0][0x208] ;  /* 0x0000820000047ab9 */ /* 0x000fe40000000a00 */
[----:B--2---:R1:W-:Y:S03]  /*4f90*/  STG.E.128 desc[UR4][R50.64+0x100], R36 ;  /* 0x0001002432007986 */ /* 0x0043e6000c101d04 */
.L_x_693:
[----:B------:R-:W-:Y:S05]  /*4fa0*/  BSYNC B2 ;  /* 0x0000000000027941 */ /* 0x000fea0003800000 */
.L_x_692:
[----:B------:R-:W-:-:S13]  /*4fb0*/  ISETP.NE.AND P3, PT, R8, RZ, PT ;  /* 0x000000ff0800720c */ /* 0x000fda0003f65270 */
[----:B------:R-:W-:Y:S05]  /*4fc0*/  @!P3 BRA `(.L_x_683) ;  /* 0x0000000000c0b947 */ /* 0x000fea0003800000 */
[----:B-1234-:R1:W2:Y:S01]  /*4fd0*/  LDS.128 R36, [R4+0x2cc00] ;  /* 0x02cc000004247984 */ /* 0x01e2a20000000c00 */
        /* <DEDUP_REMOVED lines=10> */
[----:B------:R-:W-:Y:S01]  /*5080*/  HADD2.F32 R64, -RZ, R67.H0_H0 ;  /* 0x20000043ff407230 */ /* 0x000fe20000004100 */
[----:B------:R-:W-:Y:S01]  /*5090*/  MOV R56, R38 ;  /* 0x0000002600387202 */ /* 0x000fe20000000f00 */
[----:B------:R-:W-:Y:S02]  /*50a0*/  HADD2.F32 R63, -RZ, R63.H0_H0 ;  /* 0x2000003fff3f7230 */ /* 0x000fe40000004100 */
[----:B------:R-:W-:-:S02]  /*50b0*/  HADD2.F32 R66, -RZ, R66.H0_H0 ;  /* 0x20000042ff427230 */ /* 0x000fc40000004100 */
[--C-:B------:R-:W-:Y:S02]  /*50c0*/  HADD2.F32 R38, -RZ, R37.reuse.H1_H1 ;  /* 0x30000025ff267230 */ /* 0x100fe40000004100 */
[----:B------:R-:W-:Y:S02]  /*50d0*/  HADD2.F32 R37, -RZ, R37.H0_H0 ;  /* 0x20000025ff257230 */ /* 0x000fe40000004100 */
[-C--:B------:R-:W-:Y:S01]  /*50e0*/  FMUL.FTZ R70, R57, R66.reuse ;  /* 0x0000004239467220 */ /* 0x080fe20000410000 */
[----:B------:R-:W-:Y:S01]  /*50f0*/  FMUL.FTZ R66, R39, R66 ;  /* 0x0000004227427220 */ /* 0x000fe20000410000 */
[-C--:B------:R-:W-:Y:S01]  /*5100*/  FMUL.FTZ R68, R38, R63.reuse ;  /* 0x0000003f26447220 */ /* 0x080fe20000410000 */
[----:B------:R-:W-:Y:S02]  /*5110*/  FMUL.FTZ R63, R37, R63 ;  /* 0x0000003f253f7220 */ /* 0x000fe40000410000 */
[----:B------:R-:W-:Y:S01]  /*5120*/  FFMA.FTZ R69, R57, R64, R66 ;  /* 0x0000004039457223 */ /* 0x000fe20000010042 */
[----:B------:R-:W-:Y:S01]  /*5130*/  FFMA.FTZ R68, R37, R62, -R68 ;  /* 0x0000003e25447223 */ /* 0x000fe20000010844 */
[----:B------:R-:W-:-:S02]  /*5140*/  HADD2.F32 R37, -RZ, R36.H1_H1 ;  /* 0x30000024ff257230 */ /* 0x000fc40000004100 */
[----:B------:R-:W-:Y:S01]  /*5150*/  FFMA.FTZ R67, R38, R62, R63 ;  /* 0x0000003e26437223 */ /* 0x000fe2000001003f */
[----:B------:R-:W-:Y:S02]  /*5160*/  HADD2.F32 R57, -RZ, R140.H0_H0 ;  /* 0x2000008cff397230 */ /* 0x000fe40000004100 */
[----:B------:R-:W-:Y:S01]  /*5170*/  FFMA.FTZ R70, R39, R64, -R70 ;  /* 0x0000004027467223 */ /* 0x000fe20000010846 */
[----:B------:R-:W-:Y:S02]  /*5180*/  HADD2.F32 R36, -RZ, R36.H0_H0 ;  /* 0x20000024ff247230 */ /* 0x000fe40000004100 */
[----:B------:R-:W-:Y:S02]  /*5190*/  HADD2.F32 R63, -RZ, R140.H1_H1 ;  /* 0x3000008cff3f7230 */ /* 0x000fe40000004100 */
[-C--:B------:R-:W-:Y:S01]  /*51a0*/  FMUL.FTZ R65, R37, R57.reuse ;  /* 0x0000003925417220 */ /* 0x080fe20000410000 */
[--C-:B------:R-:W-:Y:S02]  /*51b0*/  HADD2.F32 R38, -RZ, R56.reuse.H1_H1 ;  /* 0x30000038ff267230 */ /* 0x100fe40000004100 */
[----:B------:R-:W-:Y:S01]  /*51c0*/  FMUL.FTZ R62, R36, R57 ;  /* 0x00000039243e7220 */ /* 0x000fe20000410000 */
[----:B------:R-:W-:-:S02]  /*51d0*/  HADD2.F32 R56, -RZ, R56.H0_H0 ;  /* 0x20000038ff387230 */ /* 0x000fc40000004100 */
        /* <DEDUP_REMOVED lines=12> */
.L_x_697:
[----:B------:R-:W-:Y:S05]  /*52a0*/  BSYNC B2 ;  /* 0x0000000000027941 */ /* 0x000fea0003800000 */
.L_x_696:
[----:B------:R-:W-:Y:S02]  /*52b0*/  ULDC.64 UR4, c[0x0][0x208] ;  /* 0x0000820000047ab9 */ /* 0x000fe40000000a00 */
[----:B--2---:R1:W-:Y:S03]  /*52c0*/  STG.E.128 desc[UR4][R50.64+0x180], R36 ;  /* 0x0001802432007986 */ /* 0x0043e6000c101d04 */
.L_x_683:
[----:B------:R-:W-:Y:S05]  /*52d0*/  BSYNC B1 ;  /* 0x0000000000017941 */ /* 0x000fea0003800000 */
.L_x_682:
        /* <DEDUP_REMOVED lines=13> */
[----:B------:R-:W-:Y:S01]  /*53b0*/  HADD2.F32 R57, -RZ, R57.H0_H0 ;  /* 0x20000039ff397230 */ /* 0x000fe20000004100 */
[----:B------:R-:W-:Y:S01]  /*53c0*/  SHF.R.U32.HI R58, RZ, 0x10, R59 ;  /* 0x00000010ff3a7819 */ /* 0x000fe2000001163b */
[----:B------:R-:W-:Y:S02]  /*53d0*/  HADD2.F32 R60, -RZ, R60.H0_H0 ;  /* 0x2000003cff3c7230 */ /* 0x000fe40000004100 */
[--C-:B------:R-:W-:Y:S02]  /*53e0*/  HADD2.F32 R51, -RZ, R39.reuse.H1_H1 ;  /* 0x30000027ff337230 */ /* 0x100fe40000004100 */
[----:B------:R-:W-:Y:S01]  /*53f0*/  FMUL.FTZ R62, R38, R57 ;  /* 0x00000039263e7220 */ /* 0x000fe20000410000 */
[----:B------:R-:W-:-:S02]  /*5400*/  HADD2.F32 R39, -RZ, R39.H0_H0 ;  /* 0x20000027ff277230 */ /* 0x000fc40000004100 */
[----:B------:R-:W-:Y:S02]  /*5410*/  HADD2.F32 R37, -RZ, R37.H0_H0 ;  /* 0x20000025ff257230 */ /* 0x000fe40000004100 */
[-C--:B------:R-:W-:Y:S01]  /*5420*/  FMUL.FTZ R64, R51, R60.reuse ;  /* 0x0000003c33407220 */ /* 0x080fe20000410000 */
[----:B------:R-:W-:Y:S02]  /*5430*/  HADD2.F32 R56, -RZ, R56.H0_H0 ;  /* 0x20000038ff387230 */ /* 0x000fe40000004100 */
[----:B------:R-:W-:Y:S01]  /*5440*/  FMUL.FTZ R60, R39, R60 ;  /* 0x0000003c273c7220 */ /* 0x000fe20000410000 */
[----:B------:R-:W-:Y:S02]  /*5450*/  HADD2.F32 R58, -RZ, R58.H0_H0 ;  /* 0x2000003aff3a7230 */ /* 0x000fe40000004100 */
[C---:B------:R-:W-:Y:S01]  /*5460*/  FMUL.FTZ R57, R37.reuse, R57 ;  /* 0x0000003925397220 */ /* 0x040fe20000410000 */
[----:B------:R-:W-:Y:S02]  /*5470*/  HADD2.F32 R155, -RZ, R155.H1_H1 ;  /* 0x3000009bff9b7230 */ /* 0x000fe40000004100 */
[----:B------:R-:W-:Y:S01]  /*5480*/  FFMA.FTZ R62, R37, R56, -R62 ;  /* 0x00000038253e7223 */ /* 0x000fe2000001083e */
[----:B------:R-:W-:-:S02]  /*5490*/  HADD2.F32 R37, -RZ, R36.H1_H1 ;  /* 0x30000024ff257230 */ /* 0x000fc40000004100 */
[----:B------:R-:W-:Y:S01]  /*54a0*/  FFMA.FTZ R63, R51, R58, R60 ;  /* 0x0000003a333f7223 */ /* 0x000fe2000001003c */
[----:B------:R-:W-:Y:S01]  /*54b0*/  FFMA.FTZ R61, R38, R56, R57 ;  /* 0x00000038263d7223 */ /* 0x000fe20000010039 */
[----:B------:R-:W-:Y:S02]  /*54c0*/  HADD2.F32 R51, -RZ, R159.H1_H1 ;  /* 0x3000009fff337230 */ /* 0x000fe40000004100 */
[----:B------:R-:W-:Y:S01]  /*54d0*/  FFMA.FTZ R64, R39, R58, -R64 ;  /* 0x0000003a27407223 */ /* 0x000fe20000010840 */
[----:B------:R-:W-:Y:S02]  /*54e0*/  HADD2.F32 R36, -RZ, R36.H0_H0 ;  /* 0x20000024ff247230 */ /* 0x000fe40000004100 */
[----:B------:R-:W-:Y:S02]  /*54f0*/  HADD2.F32 R57, -RZ, R160.H1_H1 ;  /* 0x300000a0ff397230 */ /* 0x000fe40000004100 */
[----:B------:R-:W-:Y:S01]  /*5500*/  FMUL.FTZ R59, R37, R51 ;  /* 0x00000033253b7220 */ /* 0x000fe20000410000 */
[----:B------:R-:W-:-:S02]  /*5510*/  HADD2.F32 R38, -RZ, R50.H1_H1 ;  /* 0x30000032ff267230 */ /* 0x000fc40000004100 */
[C---:B------:R-:W-:Y:S01]  /*5520*/  FMUL.FTZ R56, R36.reuse, R51 ;  /* 0x0000003324387220 */ /* 0x040fe20000410000 */
[----:B------:R-:W-:Y:S02]  /*5530*/  HADD2.F32 R50, -RZ, R50.H0_H0 ;  /* 0x20000032ff327230 */ /* 0x000fe40000004100 */
[----:B------:R-:W-:Y:S01]  /*5540*/  FFMA.FTZ R59, R36, R155, -R59 ;  /* 0x0000009b243b7223 */ /* 0x000fe2000001083b */
[----:B------:R-:W-:Y:S02]  /*5550*/  HADD2.F32 R39, -RZ, R156.H0_H0 ;  /* 0x2000009cff277230 */ /* 0x000fe40000004100 */
[----:B------:R-:W-:Y:S01]  /*5560*/  FMUL.FTZ R51, R38, R57 ;  /* 0x0000003926337220 */ /* 0x000fe20000410000 */
[----:B------:R-:W-:Y:S01]  /*5570*/  FFMA.FTZ R56, R37, R155, R56 ;  /* 0x0000009b25387223 */ /* 0x000fe20000010038 */
[C---:B------:R-:W-:Y:S01]  /*5580*/  FMUL.FTZ R57, R50.reuse, R57 ;  /* 0x0000003932397220 */ /* 0x040fe20000410000 */
[----:B------:R-:W-:Y:S01]  /*5590*/  F2FP.F16.F32.PACK_AB R37, R61, R62 ;  /* 0x0000003e3d25723e */ /* 0x000fe200000000ff */
[----:B------:R-:W-:-:S02]  /*55a0*/  FFMA.FTZ R51, R50, R39, -R51 ;  /* 0x0000002732337223 */ /* 0x000fc40000010833 */
[----:B------:R-:W-:Y:S01]  /*55b0*/  FFMA.FTZ R38, R38, R39, R57 ;  /* 0x0000002726267223 */ /* 0x000fe20000010039 */
[----:B------:R-:W-:Y:S02]  /*55c0*/  F2FP.F16.F32.PACK_AB R39, R63, R64 ;  /* 0x000000403f27723e */ /* 0x000fe400000000ff */
[----:B------:R-:W-:Y:S02]  /*55d0*/  F2FP.F16.F32.PACK_AB R36, R56, R59 ;  /* 0x0000003b3824723e */ /* 0x000fe400000000ff */
[----:B------:R-:W-:-:S07]  /*55e0*/  F2FP.F16.F32.PACK_AB R38, R38, R51 ;  /* 0x000000332626723e */ /* 0x000fce00000000ff */
.L_x_702:
[----:B------:R-:W-:Y:S05]  /*55f0*/  BSYNC B2 ;  /* 0x0000000000027941 */ /* 0x000fea0003800000 */
.L_x_701:
[----:B------:R-:W-:Y:S02]  /*5600*/  ULDC.64 UR4, c[0x0][0x208] ;  /* 0x0000820000047ab9 */ /* 0x000fe40000000a00 */
[----:B--2---:R1:W-:Y:S03]  /*5610*/  STG.E.128 desc[UR4][R48.64], R36 ;  /* 0x0000002430007986 */ /* 0x0043e6000c101d04 */
.L_x_700:
[----:B------:R-:W-:Y:S05]  /*5620*/  BSYNC B1 ;  /* 0x0000000000017941 */ /* 0x000fea0003800000 */
.L_x_699:
        /* <DEDUP_REMOVED lines=10> */
[--C-:B------:R-:W-:Y:S01]  /*56d0*/  HADD2.F32 R38, -RZ, R37.reuse.H1_H1 ;  /* 0x30000025ff267230 */ /* 0x100fe20000004100 */
[--C-:B------:R-:W-:Y:S01]  /*56e0*/  SHF.R.U64 R53, R54, 0x10, R55.reuse ;  /* 0x0000001036357819 */ /* 0x100fe20000001237 */
[----:B------:R-:W-:Y:S01]  /*56f0*/  HADD2.F32 R37, -RZ, R37.H0_H0 ;  /* 0x20000025ff257230 */ /* 0x000fe20000004100 */
[----:B------:R-:W-:Y:S01]  /*5700*/  SHF.R.U32.HI R56, RZ, 0x10, R55 ;  /* 0x00000010ff387819 */ /* 0x000fe20000011637 */
[----:B------:R-:W-:Y:S02]  /*5710*/  HADD2.F32 R52, -RZ, R52.H0_H0 ;  /* 0x20000034ff347230 */ /* 0x000fe40000004100 */
[----:B------:R-:W-:Y:S02]  /*5720*/  HADD2.F32 R53, -RZ, R53.H0_H0 ;  /* 0x20000035ff357230 */ /* 0x000fe40000004100 */
[----:B------:R-:W-:-:S02]  /*5730*/  HADD2.F32 R56, -RZ, R56.H0_H0 ;  /* 0x20000038ff387230 */ /* 0x000fc40000004100 */
[--C-:B------:R-:W-:Y:S02]  /*5740*/  HADD2.F32 R51, -RZ, R39.reuse.H1_H1 ;  /* 0x30000027ff337230 */ /* 0x100fe40000004100 */
[CC--:B------:R-:W-:Y:S01]  /*5750*/  FMUL.FTZ R58, R38.reuse, R53.reuse ;  /* 0x00000035263a7220 */ /* 0x0c0fe20000410000 */
[----:B------:R-:W-:Y:S02]  /*5760*/  HADD2.F32 R39, -RZ, R39.H0_H0 ;  /* 0x20000027ff277230 */ /* 0x000fe40000004100 */
[----:B------:R-:W-:Y:S01]  /*5770*/  FMUL.FTZ R53, R37, R53 ;  /* 0x0000003525357220 */ /* 0x000fe20000410000 */
[----:B------:R-:W-:Y:S02]  /*5780*/  HADD2.F32 R54, -RZ, R57.H0_H0 ;  /* 0x20000039ff367230 */ /* 0x000fe40000004100 */
[----:B------:R-:W-:Y:S01]  /*5790*/  FMUL.FTZ R60, R51, R56 ;  /* 0x00000038333c7220 */ /* 0x000fe20000410000 */
[-C--:B------:R-:W-:Y:S01]  /*57a0*/  FFMA.FTZ R58, R37, R52.reuse, -R58 ;  /* 0x00000034253a7223 */ /* 0x080fe2000001083a */
[----:B------:R-:W-:Y:S01]  /*57b0*/  FFMA.FTZ R55, R38, R52, R53 ;  /* 0x0000003426377223 */ /* 0x000fe20000010035 */
[----:B------:R-:W-:Y:S01]  /*57c0*/  FMUL.FTZ R56, R39, R56 ;  /* 0x0000003827387220 */ /* 0x000fe20000410000 */
[----:B------:R-:W-:-:S02]  /*57d0*/  HADD2.F32 R159, -RZ, R159.H0_H0 ;  /* 0x2000009fff9f7230 */ /* 0x000fc40000004100 */
[-C--:B------:R-:W-:Y:S01]  /*57e0*/  FFMA.FTZ R60, R39, R54.reuse, -R60 ;  /* 0x00000036273c7223 */ /* 0x080fe2000001083c */
[----:B------:R-:W-:Y:S02]  /*57f0*/  HADD2.F32 R37, -RZ, R36.H1_H1 ;  /* 0x30000024ff257230 */ /* 0x000fe40000004100 */
[----:B------:R-:W-:Y:S01]  /*5800*/  FFMA.FTZ R59, R51, R54, R56 ;  /* 0x00000036333b7223 */ /* 0x000fe20000010038 */
[----:B------:R-:W-:Y:S02]  /*5810*/  HADD2.F32 R38, -RZ, R50.H1_H1 ;  /* 0x30000032ff267230 */ /* 0x000fe40000004100 */
[----:B------:R-:W-:Y:S02]  /*5820*/  HADD2.F32 R157, -RZ, R157.H0_H0 ;  /* 0x2000009dff9d7230 */ /* 0x000fe40000004100 */
[----:B------:R-:W-:Y:S02]  /*5830*/  HADD2.F32 R36, -RZ, R36.H0_H0 ;  /* 0x20000024ff247230 */ /* 0x000fe40000004100 */
[----:B------:R-:W-:Y:S01]  /*5840*/  FMUL.FTZ R57, R38, R159 ;  /* 0x0000009f26397220 */ /* 0x000fe20000410000 */
[----:B------:R-:W-:-:S02]  /*5850*/  HADD2.F32 R50, -RZ, R50.H0_H0 ;  /* 0x20000032ff327230 */ /* 0x000fc40000004100 */
[CC--:B------:R-:W-:Y:S01]  /*5860*/  FMUL.FTZ R53, R37.reuse, R157.reuse ;  /* 0x0000009d25357220 */ /* 0x0c0fe20000410000 */
[--C-:B------:R-:W-:Y:S02]  /*5870*/  HADD2.F32 R39, -RZ, R136.reuse.H0_H0 ;  /* 0x20000088ff277230 */ /* 0x100fe40000004100 */
[----:B------:R-:W-:Y:S01]  /*5880*/  FMUL.FTZ R52, R36, R157 ;  /* 0x0000009d24347220 */ /* 0x000fe20000410000 */
        /* <DEDUP_REMOVED lines=10> */
.L_x_706:
[----:B------:R-:W-:Y:S05]  /*5930*/  BSYNC B2 ;  /* 0x0000000000027941 */ /* 0x000fea0003800000 */
.L_x_705:
[----:B------:R-:W-:Y:S02]  /*5940*/  ULDC.64 UR4, c[0x0][0x208] ;  /* 0x0000820000047ab9 */ /* 0x000fe40000000a00 */
[----:B--2---:R1:W-:Y:S03]  /*5950*/  STG.E.128 desc[UR4][R48.64+0x80], R36 ;  /* 0x0000802430007986 */ /* 0x0043e6000c101d04 */
.L_x_704:
[----:B------:R-:W-:Y:S05]  /*5960*/  BSYNC B1 ;  /* 0x0000000000017941 */ /* 0x000fea0003800000 */
.L_x_703:
[----:B------:R-:W-:Y:S01]  /*5970*/  ISETP.NE.AND P3, PT, R9, RZ, PT ;  /* 0x000000ff0900720c */ /* 0x000fe20003f65270 */
[----:B------:R-:W-:-:S12]  /*5980*/  BSSY B1, `(.L_x_707) ;  /* 0x0000032000017945 */ /* 0x000fd80003800000 */
[----:B------:R-:W-:Y:S05]  /*5990*/  @!P3 BRA `(.L_x_708) ;  /* 0x0000000000c0b947 */ /* 0x000fea0003800000 */
[----:B-1234-:R1:W2:Y:S01]  /*59a0*/  LDS.128 R36, [R4+0x2b400] ;  /* 0x02b4000004247984 */ /* 0x01e2a20000000c00 */
[----:B------:R-:W-:Y:S01]  /*59b0*/  ISETP.GE.AND P3, PT, R214, R115, PT ;  /* 0x00000073d600720c */ /* 0x000fe20003f66270 */
[----:B------:R-:W-:-:S12]  /*59c0*/  BSSY B2, `(.L_x_709) ;  /* 0x000002b000027945 */ /* 0x000fd80003800000 */
[----:B-1----:R-:W-:Y:S05]  /*59d0*/  @P3 BRA `(.L_x_710) ;  /* 0x0000000000a43947 */ /* 0x002fea0003800000 */
[--C-:B------:R-:W-:Y:S02]  /*59e0*/  SHF.R.U64 R46, R46, 0x10, R47.reuse ;  /* 0x000000102e2e7819 */ /* 0x100fe4000000122f */
[----:B------:R-:W-:Y:S02]  /*59f0*/  SHF.R.U32.HI R50, RZ, 0x10, R47 ;  /* 0x00000010ff327819 */ /* 0x000fe4000001162f */
[--C-:B------:R-:W-:Y:S01]  /*5a00*/  SHF.R.U64 R47, R44, 0x10, R45.reuse ;  /* 0x000000102c2f7819 */ /* 0x100fe2000000122d */
[----:B------:R-:W-:Y:S01]  /*5a10*/  HADD2.F32 R46, -RZ, R46.H0_H0 ;  /* 0x2000002eff2e7230 */ /* 0x000fe20000004100 */
[----:B--2---:R-:W-:Y:S01]  /*5a20*/  MOV R44, R38 ;  /* 0x00000026002c7202 */ /* 0x004fe20000000f00 */
[----:B------:R-:W-:Y:S01]  /*5a30*/  HADD2.F32 R38, -RZ, R37.H1_H1 ;  /* 0x30000025ff267230 */ /* 0x000fe20000004100 */
[----:B------:R-:W-:Y:S01]  /*5a40*/  SHF.R.U32.HI R52, RZ, 0x10, R45 ;  /* 0x00000010ff347819 */ /* 0x000fe2000001162d */
[----:B------:R-:W-:Y:S02]  /*5a50*/  HADD2.F32 R47, -RZ, R47.H0_H0 ;  /* 0x2000002fff2f7230 */ /* 0x000fe40000004100 */
[----:B------:R-:W-:-:S02]  /*5a60*/  HADD2.F32 R37, -RZ, R37.H0_H0 ;  /* 0x20000025ff257230 */ /* 0x000fc40000004100 */
[----:B------:R-:W-:Y:S02]  /*5a70*/  HADD2.F32 R52, -RZ, R52.H0_H0 ;  /* 0x20000034ff347230 */ /* 0x000fe40000004100 */
[CC--:B------:R-:W-:Y:S01]  /*5a80*/  FMUL.FTZ R54, R38.reuse, R47.reuse ;  /* 0x0000002f26367220 */ /* 0x0c0fe20000410000 */
[--C-:B------:R-:W-:Y:S02]  /*5a90*/  HADD2.F32 R45, -RZ, R39.reuse.H1_H1 ;  /* 0x30000027ff2d7230 */ /* 0x100fe40000004100 */
[C---:B------:R-:W-:Y:S01]  /*5aa0*/  FMUL.FTZ R47, R37.reuse, R47 ;  /* 0x0000002f252f7220 */ /* 0x040fe20000410000 */
[----:B------:R-:W-:Y:S02]  /*5ab0*/  HADD2.F32 R39, -RZ, R39.H0_H0 ;  /* 0x20000027ff277230 */ /* 0x000fe40000004100 */
[-C--:B------:R-:W-:Y:S01]  /*5ac0*/  FFMA.FTZ R54, R37, R46.reuse, -R54 ;  /* 0x0000002e25367223 */ /* 0x080fe20000010836 */
[----:B------:R-:W-:Y:S02]  /*5ad0*/  HADD2.F32 R50, -RZ, R50.H0_H0 ;  /* 0x20000032ff327230 */ /* 0x000fe40000004100 */
[----:B------:R-:W-:Y:S01]  /*5ae0*/  FFMA.FTZ R51, R38, R46, R47 ;  /* 0x0000002e26337223 */ /* 0x000fe2000001002f */
[----:B------:R-:W-:Y:S01]  /*5af0*/  FMUL.FTZ R56, R45, R52 ;  /* 0x000000342d387220 */ /* 0x000fe20000410000 */
[----:B------:R-:W-:-:S02]  /*5b00*/  HADD2.F32 R46, -RZ, R87.H0_H0 ;  /* 0x20000057ff2e7230 */ /* 0x000fc40000004100 */
[C---:B------:R-:W-:Y:S01]  /*5b10*/  FMUL.FTZ R52, R39.reuse, R52 ;  /* 0x0000003427347220 */ /* 0x040fe20000410000 */
[----:B------:R-:W-:Y:S02]  /*5b20*/  HADD2.F32 R87, -RZ, R87.H1_H1 ;  /* 0x30000057ff577230 */ /* 0x000fe40000004100 */
[-C--:B------:R-:W-:Y:S01]  /*5b30*/  FFMA.FTZ R56, R39, R50.reuse, -R56 ;  /* 0x0000003227387223 */ /* 0x080fe20000010838 */
[----:B------:R-:W-:Y:S02]  /*5b40*/  HADD2.F32 R37, -RZ, R36.H1_H1 ;  /* 0x30000024ff257230 */ /* 0x000fe40000004100 */
[----:B------:R-:W-:Y:S01]  /*5b50*/  FFMA.FTZ R55, R45, R50, R52 ;  /* 0x000000322d377223 */ /* 0x000fe20000010034 */
[----:B------:R-:W-:Y:S02]  /*5b60*/  HADD2.F32 R38, -RZ, R44.H1_H1 ;  /* 0x3000002cff267230 */ /* 0x000fe40000004100 */
[----:B------:R-:W-:Y:S02]  /*5b70*/  HADD2.F32 R36, -RZ, R36.H0_H0 ;  /* 0x20000024ff247230 */ /* 0x000fe40000004100 */
[----:B------:R-:W-:Y:S01]  /*5b80*/  FMUL.FTZ R47, R37, R46 ;  /* 0x0000002e252f7220 */ /* 0x000fe20000410000 */
[----:B------:R-:W-:-:S02]  /*5b90*/  HADD2.F32 R44, -RZ, R44.H0_H0 ;  /* 0x2000002cff2c7230 */ /* 0x000fc40000004100 */
[-C--:B------:R-:W-:Y:S01]  /*5ba0*/  FMUL.FTZ R53, R38, R87.reuse ;  /* 0x0000005726357220 */ /* 0x080fe20000410000 */
        /* <DEDUP_REMOVED lines=12> */
.L_x_710:
[----:B------:R-:W-:Y:S05]  /*5c70*/  BSYNC B2 ;  /* 0x0000000000027941 */ /* 0x000fea0003800000 */
.L_x_709:
[----:B------:R-:W-:Y:S02]  /*5c80*/  ULDC.64 UR4, c[0x0][0x208] ;  /* 0x0000820000047ab9 */ /* 0x000fe40000000a00 */
[----:B--2---:R1:W-:Y:S03]  /*5c90*/  STG.E.128 desc[UR4][R48.64+0x100], R36 ;  /* 0x0001002430007986 */ /* 0x0043e6000c101d04 */
.L_x_708:
[----:B------:R-:W-:Y:S05]  /*5ca0*/  BSYNC B1 ;  /* 0x0000000000017941 */ /* 0x000fea0003800000 */
.L_x_707:
[----:B------:R-:W-:-:S13]  /*5cb0*/  ISETP.NE.AND P3, PT, R8, RZ, PT ;  /* 0x000000ff0800720c */ /* 0x000fda0003f65270 */
        /* <DEDUP_REMOVED lines=17> */
[C---:B------:R-:W-:Y:S01]  /*5dd0*/  FMUL.FTZ R43, R37.reuse, R43 ;  /* 0x0000002b252b7220 */ /* 0x040fe20000410000 */
[----:B------:R-:W-:Y:S02]  /*5de0*/  HADD2.F32 R39, -RZ, R39.H0_H0 ;  /* 0x20000027ff277230 */ /* 0x000fe40000004100 */
[-C--:B------:R-:W-:Y:S01]  /*5df0*/  FFMA.FTZ R50, R37, R42.reuse, -R50 ;  /* 0x0000002a25327223 */ /* 0x080fe20000010832 */
[----:B------:R-:W-:Y:S01]  /*5e00*/  FFMA.FTZ R45, R38, R42, R43 ;  /* 0x0000002a262d7223 */ /* 0x000fe2000001002b */
[----:B------:R-:W-:Y:S02]  /*5e10*/  HADD2.F32 R44, -RZ, R44.H0_H0 ;  /* 0x2000002cff2c7230 */ /* 0x000fe40000004100 */
        /* <DEDUP_REMOVED lines=24> */
.L_x_712:
[----:B------:R-:W-:Y:S05]  /*5fa0*/  BSYNC B1 ;  /* 0x0000000000017941 */ /* 0x000fea0003800000 */
.L_x_711:
[----:B------:R-:W-:Y:S02]  /*5fb0*/  ULDC.64 UR4, c[0x0][0x208] ;  /* 0x0000820000047ab9 */ /* 0x000fe40000000a00 */
[----:B--2---:R1:W-:Y:S01]  /*5fc0*/  STG.E.128 desc[UR4][R48.64+0x180], R36 ;  /* 0x0001802430007986 */ /* 0x0043e2000c101d04 */
[----:B------:R-:W-:Y:S05]  /*5fd0*/  BRA `(.L_x_698) ;  /* 0x0000004000947947 */ /* 0x000fea0003800000 */
.L_x_656:
        /* <DEDUP_REMOVED lines=14> */
[----:B------:R-:W-:Y:S01]  /*60c0*/  IADD3 R36, P5, R102, R84, RZ ;  /* 0x0000005466247210 */ /* 0x000fe20007fbe0ff */
[----:B------:R-:W-:Y:S01]  /*60d0*/  ULDC.64 UR6, c[0x0][0x400] ;  /* 0x0001000000067ab9 */ /* 0x000fe20000000a00 */
[----:B------:R-:W-:Y:S01]  /*60e0*/  LEA R52, P3, R38, UR4, 0x1 ;  /* 0x0000000426347c11 */ /* 0x000fe2000f8608ff */
[----:B------:R-:W-:Y:S01]  /*60f0*/  IMAD.X R39, R0, 0x1, R15, P2 ;  /* 0x0000000100277824 */ /* 0x000fe200010e060f */
[----:B------:R-:W-:Y:S02]  /*6100*/  IADD3.X R37, R114, R21, RZ, P5, !PT ;  /* 0x0000001572257210 */ /* 0x000fe40002ffe4ff */
[----:B------:R-:W-:Y:S02]  /*6110*/  CS2R R42, SRZ ;  /* 0x00000000002a7805 */ /* 0x000fe4000001ff00 */
[----:B------:R-:W-:-:S02]  /*6120*/  ISETP.GE.AND P5, PT, R213, R115, PT ;  /* 0x00000073d500720c */ /* 0x000fc40003fa6270 */
[----:B------:R-:W-:Y:S02]  /*6130*/  CS2R R40, SRZ ;  /* 0x0000000000287805 */ /* 0x000fe4000001ff00 */
[----:B------:R-:W-:Y:S02]  /*6140*/  LEA.HI.X R53, R38, UR5, R39, 0x1, P3 ;  /* 0x0000000526357c11 */ /* 0x000fe400098f0c27 */
[----:B------:R-:W-:Y:S02]  /*6150*/  CS2R R38, SRZ ;  /* 0x0000000000267805 */ /* 0x000fe4000001ff00 */
[----:B------:R-:W-:Y:S02]  /*6160*/  ISETP.GE.AND P3, PT, R16, R115, PT ;  /* 0x000000731000720c */ /* 0x000fe40003f66270 */
[----:B------:R-:W-:Y:S02]  /*6170*/  CS2R R50, SRZ ;  /* 0x0000000000327805 */ /* 0x000fe4000001ff00 */
[----:B------:R-:W-:-:S02]  /*6180*/  LEA R56, P2, R36, UR6, 0x1 ;  /* 0x0000000624387c11 */ /* 0x000fc4000f8408ff */
[----:B------:R-:W-:Y:S02]  /*6190*/  CS2R R48, SRZ ;  /* 0x0000000000307805 */ /* 0x000fe4000001ff00 */
[----:B------:R-:W-:Y:S02]  /*61a0*/  CS2R R46, SRZ ;  /* 0x00000000002e7805 */ /* 0x000fe4000001ff00 */
[----:B------:R-:W-:Y:S02]  /*61b0*/  CS2R R44, SRZ ;  /* 0x00000000002c7805 */ /* 0x000fe4000001ff00 */
[----:B------:R-:W-:Y:S02]  /*61c0*/  LEA.HI.X R57, R36, UR7, R37, 0x1, P2 ;  /* 0x0000000724397c11 */ /* 0x000fe400090f0c25 */
[----:B------:R-:W-:Y:S01]  /*61d0*/  CS2R R36, SRZ ;  /* 0x0000000000247805 */ /* 0x000fe2000001ff00 */
[----:B------:R-:W-:Y:S02]  /*61e0*/  ULDC.64 UR8, c[0x0][0x208] ;  /* 0x0000820000087ab9 */ /* 0x000fe40000000a00 */
[----:B------:R0:W5:Y:S04]  /*61f0*/  @!P5 LDG.E.128 R44, desc[UR8][R56.64+0x80] ;  /* 0x00008008382cd981 */ /* 0x000168000c1e1d00 */
[----:B------:R0:W5:Y:S04]  /*6200*/  @!P3 LDG.E.128 R40, desc[UR8][R52.64] ;  /* 0x000000083428b981 */ /* 0x000168000c1e1d00 */
[----:B------:R0:W5:Y:S04]  /*6210*/  @!P5 LDG.E.128 R36, desc[UR8][R52.64+0x80] ;  /* 0x000080083424d981 */ /* 0x000168000c1e1d00 */
[----:B------:R0:W5:Y:S02]  /*6220*/  @!P3 LDG.E.128 R48, desc[UR8][R56.64] ;  /* 0x000000083830b981 */ /* 0x000164000c1e1d00 */
.L_x_714:
[----:B------:R-:W-:Y:S05]  /*6230*/  BSYNC B1 ;  /* 0x0000000000017941 */ /* 0x000fea0003800000 */
.L_x_713:
[----:B0-----:R-:W2:Y:S01]  /*6240*/  LDL.LU R57, [R1+0x8] ;  /* 0x0000080001397983 */ /* 0x001ea20000300800 */
[----:B-----5:R-:W-:Y:S01]  /*6250*/  IMAD.MOV.U32 R53, RZ, RZ, R39 ;  /* 0x000000ffff357224 */ /* 0x020fe200078e0027 */
        /* <DEDUP_REMOVED lines=8> */
[----:B------:R-:W-:Y:S01]  /*62e0*/  PRMT R175, R175, 0x5410, R56 ;  /* 0x00005410afaf7816 */ /* 0x000fe20000000038 */
[----:B------:R-:W-:Y:S01]  /*62f0*/  IMAD.MOV.U32 R56, RZ, RZ, R40 ;  /* 0x000000ffff387224 */ /* 0x000fe200078e0028 */
[----:B------:R-:W-:Y:S01]  /*6300*/  PRMT R181, R53, 0x7610, R181 ;  /* 0x0000761035b57816 */ /* 0x000fe200000000b5 */
[----:B------:R-:W-:Y:S01]  /*6310*/  IMAD.MOV.U32 R53, RZ, RZ, R41 ;  /* 0x000000ffff357224 */ /* 0x000fe200078e0029 */
[----:B------:R-:W-:-:S02]  /*6320*/  PRMT R180, R180, 0x5410, R52 ;  /* 0x00005410b4b47816 */ /* 0x000fc40000000034 */
[----:B------:R-:W-:Y:S02]  /*6330*/  CS2R R62, SRZ ;  /* 0x00000000003e7805 */ /* 0x000fe4000001ff00 */
[----:B------:R-:W-:Y:S02]  /*6340*/  MOV R52, R43 ;  /* 0x0000002b00347202 */ /* 0x000fe40000000f00 */
[----:B------:R-:W-:Y:S02]  /*6350*/  CS2R R60, SRZ ;  /* 0x00000000003c7805 */ /* 0x000fe4000001ff00 */
        /* <DEDUP_REMOVED lines=8> */
[----:B------:R-:W-:Y:S01]  /*63e0*/  PRMT R176, R53, 0x7610, R176 ;  /* 0x0000761035b07816 */ /* 0x000fe200000000b0 */
[----:B------:R-:W-:Y:S01]  /*63f0*/  IMAD.MOV.U32 R53, RZ, RZ, R50 ;  /* 0x000000ffff357224 */ /* 0x000fe200078e0032 */
[----:B------:R-:W-:Y:S02]  /*6400*/  PRMT R174, R52, 0x7610, R174 ;  /* 0x0000761034ae7816 */ /* 0x000fe400000000ae */
[----:B------:R-:W-:-:S02]  /*6410*/  CS2R R64, SRZ ;  /* 0x0000000000407805 */ /* 0x000fc4000001ff00 */
[----:B------:R-:W-:Y:S02]  /*6420*/  MOV R52, R45 ;  /* 0x0000002d00347202 */ /* 0x000fe40000000f00 */
[----:B------:R-:W-:Y:S01]  /*6430*/  PRMT R181, R181, 0x5410, R53 ;  /* 0x00005410b5b57816 */ /* 0x000fe20000000035 */
[----:B------:R-:W-:Y:S01]  /*6440*/  IMAD.MOV.U32 R53, RZ, RZ, R49 ;  /* 0x000000ffff357224 */ /* 0x000fe200078e0031 */
[----:B------:R-:W-:Y:S01]  /*6450*/  PRMT R180, R52, 0x7610, R180 ;  /* 0x0000761034b47816 */ /* 0x000fe200000000b4 */
[----:B------:R-:W-:Y:S01]  /*6460*/  IMAD.MOV.U32 R52, RZ, RZ, R51 ;  /* 0x000000ffff347224 */ /* 0x000fe200078e0033 */
[----:B------:R-:W-:Y:S02]  /*6470*/  PRMT R175, R56, 0x7610, R175 ;  /* 0x0000761038af7816 */ /* 0x000fe400000000af */
[----:B------:R-:W-:Y:S02]  /*6480*/  MOV R56, R48 ;  /* 0x0000003000387202 */ /* 0x000fe40000000f00 */
[----:B------:R-:W-:-:S02]  /*6490*/  PRMT R160, R53, 0x7610, R160 ;  /* 0x0000761035a07816 */ /* 0x000fc400000000a0 */
[----:B------:R-:W-:Y:S02]  /*64a0*/  PRMT R163, R52, 0x5410, R56 ;  /* 0x0000541034a37816 */ /* 0x000fe40000000038 */
[----:B------:R-:W-:Y:S02]  /*64b0*/  CS2R R52, SRZ ;  /* 0x0000000000347805 */ /* 0x000fe4000001ff00 */
[----:B--2---:R-:W-:-:S04]  /*64c0*/  LOP3.LUT R57, R57, 0xfffffffe, RZ, 0xc0, !PT ;  /* 0xfffffffe39397812 */ /* 0x004fc800078ec0ff */
[----:B------:R-:W-:-:S05]  /*64d0*/  @P2 LOP3.LUT R57, R57, 0x1, RZ, 0xfc, !PT ;  /* 0x0000000139392812 */ /* 0x000fca00078efcff */
[----:B------:R0:W-:Y:S02]  /*64e0*/  STL [R1+0x8], R57 ;  /* 0x0000083901007387 */ /* 0x0001e40000100800 */
[----:B0-----:R-:W-:Y:S01]  /*64f0*/  CS2R R56, SRZ ;  /* 0x0000000000387805 */ /* 0x001fe2000001ff00 */
        /* <DEDUP_REMOVED lines=9> */
[----:B------:R-:W-:Y:S02]  /*6590*/  CS2R R64, SRZ ;  /* 0x0000000000407805 */ /* 0x000fe4000001ff00 */
[----:B------:R-:W-:Y:S02]  /*65a0*/  CS2R R62, SRZ ;  /* 0x00000000003e7805 */ /* 0x000fe4000001ff00 */
[----:B------:R-:W-:Y:S02]  /*65b0*/  IADD3.X R53, R21, R114, R34, P2, P3 ;  /* 0x0000007215357210 */ /* 0x000fe400017e6422 */
[----:B------:R-:W-:Y:S02]  /*65c0*/  CS2R R60, SRZ ;  /* 0x00000000003c7805 */ /* 0x000fe4000001ff00 */
[----:B------:R-:W-:Y:S01]  /*65d0*/  LEA R68, P3, R54, UR4, 0x1 ;  /* 0x0000000436447c11 */ /* 0x000fe2000f8608ff */
[----:B------:R-:W-:Y:S01]  /*65e0*/  ULDC.64 UR8, c[0x0][0x208] ;  /* 0x0000820000087ab9 */ /* 0x000fe20000000a00 */
[----:B------:R-:W-:-:S02]  /*65f0*/  LEA R70, P2, R52, UR6, 0x1 ;  /* 0x0000000634467c11 */ /* 0x000fc4000f8408ff */
[----:B------:R-:W-:Y:S02]  /*6600*/  LEA.HI.X R69, R54, UR5, R55, 0x1, P3 ;  /* 0x0000000536457c11 */ /* 0x000fe400098f0c37 */
[----:B------:R-:W-:Y:S02]  /*6610*/  CS2R R54, SRZ ;  /* 0x0000000000367805 */ /* 0x000fe4000001ff00 */
[----:B------:R-:W-:Y:S02]  /*6620*/  LEA.HI.X R71, R52, UR7, R53, 0x1, P2 ;  /* 0x0000000734477c11 */ /* 0x000fe400090f0c35 */
[----:B------:R-:W-:Y:S02]  /*6630*/  CS2R R52, SRZ ;  /* 0x0000000000347805 */ /* 0x000fe4000001ff00 */
[-C--:B------:R-:W-:Y:S02]  /*6640*/  ISETP.GE.AND P3, PT, R16, R115.reuse, PT ;  /* 0x000000731000720c */ /* 0x080fe40003f66270 */
[----:B------:R-:W-:-:S11]  /*6650*/  ISETP.GE.AND P2, PT, R213, R115, PT ;  /* 0x00000073d500720c */ /* 0x000fd60003f46270 */
[----:B------:R0:W5:Y:S04]  /*6660*/  @!P3 LDG.E.128 R56, desc[UR8][R68.64] ;  /* 0x000000084438b981 */ /* 0x000168000c1e1d00 */
[----:B------:R0:W5:Y:S04]  /*6670*/  @!P2 LDG.E.128 R52, desc[UR8][R68.64+0x80] ;  /* 0x000080084434a981 */ /* 0x000168000c1e1d00 */
[----:B------:R0:W5:Y:S04]  /*6680*/  @!P3 LDG.E.128 R64, desc[UR8][R70.64] ;  /* 0x000000084640b981 */ /* 0x000168000c1e1d00 */
[----:B------:R0:W5:Y:S02]  /*6690*/  @!P2 LDG.E.128 R60, desc[UR8][R70.64+0x80] ;  /* 0x00008008463ca981 */ /* 0x000164000c1e1d00 */
.L_x_716:
[----:B------:R-:W-:Y:S05]  /*66a0*/  BSYNC B1 ;  /* 0x0000000000017941 */ /* 0x000fea0003800000 */
.L_x_715:
        /* <DEDUP_REMOVED lines=16> */
[----:B------:R-:W-:Y:S01]  /*67b0*/  ULDC.64 UR8, c[0x0][0x208] ;  /* 0x0000820000087ab9 */ /* 0x000fe20000000a00 */
[----:B------:R-:W-:Y:S02]  /*67c0*/  IADD3.X R71, R15, R29, R0, P2, P5 ;  /* 0x0000001d0f477210 */ /* 0x000fe400017ea400 */
[----:B------:R-:W-:-:S04]  /*67d0*/  IADD3 R0, P2, P5, R102, R31, R84 ;  /* 0x0000001f66007210 */ /* 0x000fc80007d5e054 */
[----:B------:R-:W-:Y:S02]  /*67e0*/  IADD3.X R69, R21, R33, R114, P2, P5 ;  /* 0x0000002115457210 */ /* 0x000fe400017ea472 */
[----:B------:R-:W-:-:S04]  /*67f0*/  LEA R84, P2, R86, UR4, 0x1 ;  /* 0x0000000456547c11 */ /* 0x000fc8000f8408ff */
[----:B------:R-:W-:Y:S02]  /*6800*/  LEA.HI.X R85, R86, UR5, R71, 0x1, P2 ;  /* 0x0000000556557c11 */ /* 0x000fe400090f0c47 */
[----:B------:R-:W-:-:S04]  /*6810*/  LEA R86, P2, R0, UR6, 0x1 ;  /* 0x0000000600567c11 */ /* 0x000fc8000f8408ff */
[----:B------:R-:W-:Y:S02]  /*6820*/  LEA.HI.X R87, R0, UR7, R69, 0x1, P2 ;  /* 0x0000000700577c11 */ /* 0x000fe400090f0c45 */
[----:B------:R-:W-:Y:S02]  /*6830*/  ISETP.GE.AND P2, PT, R16, R115, PT ;  /* 0x000000731000720c */ /* 0x000fe40003f46270 */
[----:B------:R-:W-:Y:S02]  /*6840*/  CS2R R70, SRZ ;  /* 0x0000000000467805 */ /* 0x000fe4000001ff00 */
[----:B------:R-:W-:Y:S02]  /*6850*/  CS2R R68, SRZ ;  /* 0x0000000000447805 */ /* 0x000fe4000001ff00 */
[----:B------:R-:W-:Y:S02]  /*6860*/  CS2R R78, SRZ ;  /* 0x00000000004e7805 */ /* 0x000fe4000001ff00 */
[----:B------:R-:W-:-:S05]  /*6870*/  CS2R R76, SRZ ;  /* 0x00000000004c7805 */ /* 0x000fca000001ff00 */
[----:B------:R0:W5:Y:S04]  /*6880*/  @!P2 LDG.E.128 R72, desc[UR8][R84.64] ;  /* 0x000000085448a981 */ /* 0x000168000c1e1d00 */
[----:B------:R0:W5:Y:S01]  /*6890*/  @!P2 LDG.E.128 R80, desc[UR8][R86.64] ;  /* 0x000000085650a981 */ /* 0x000162000c1e1d00 */
[----:B------:R-:W-:-:S13]  /*68a0*/  ISETP.GE.AND P2, PT, R213, R115, PT ;  /* 0x00000073d500720c */ /* 0x000fda0003f46270 */
[----:B------:R0:W5:Y:S04]  /*68b0*/  @!P2 LDG.E.128 R68, desc[UR8][R84.64+0x80] ;  /* 0x000080085444a981 */ /* 0x000168000c1e1d00 */
[----:B------:R0:W5:Y:S02]  /*68c0*/  @!P2 LDG.E.128 R76, desc[UR8][R86.64+0x80] ;  /* 0x00008008564ca981 */ /* 0x000164000c1e1d00 */
.L_x_718:
[----:B------:R-:W-:Y:S05]  /*68d0*/  BSYNC B1 ;  /* 0x0000000000017941 */ /* 0x000fea0003800000 */
.L_x_717:
        /* <DEDUP_REMOVED lines=8> */
[----:B------:R-:W-:Y:S01]  /*6960*/  IMAD.MOV.U32 R85, RZ, RZ, R57 ;  /* 0x000000ffff557224 */ /* 0x000fe200078e0039 */
[----:B------:R-:W-:Y:S01]  /*6970*/  PRMT R171, R171, 0x5410, R86 ;  /* 0x00005410abab7816 */ /* 0x000fe20000000056 */
[----:B------:R-:W-:Y:S01]  /*6980*/  ULOP3.LUT UR4, UR60, 0x1, URZ, 0xfc, !UPT ;  /* 0x000000013c047892 */ /* 0x000fe2000f8efc3f */
[----:B------:R-:W-:-:S02]  /*6990*/  MOV R0, R59 ;  /* 0x0000003b00007202 */ /* 0x000fc40000000f00 */
[----:B------:R-:W-:Y:S01]  /*69a0*/  MOV R86, R62 ;  /* 0x0000003e00567202 */ /* 0x000fe20000000f00 */
[----:B------:R-:W-:Y:S01]  /*69b0*/  UISETP.NE.AND UP0, UPT, UR4, 0x3, UPT ;  /* 0x000000030400788c */ /* 0x000fe2000bf05270 */
[----:B------:R-:W-:Y:S01]  /*69c0*/  PRMT R170, R84, 0x5410, R0 ;  /* 0x0000541054aa7816 */ /* 0x000fe20000000000 */
[----:B------:R-:W-:Y:S01]  /*69d0*/  IMAD.MOV.U32 R0, RZ, RZ, R66 ;  /* 0x000000ffff007224 */ /* 0x000fe200078e0042 */
[----:B------:R-:W-:Y:S01]  /*69e0*/  PRMT R172, R85, 0x7610, R172 ;  /* 0x0000761055ac7816 */ /* 0x000fe200000000ac */
[----:B------:R-:W-:Y:S01]  /*69f0*/  IMAD.MOV.U32 R85, RZ, RZ, R60 ;  /* 0x000000ffff557224 */ /* 0x000fe200078e003c */
[----:B------:R-:W-:Y:S01]  /*6a00*/  PRMT R168, R86, 0x7610, R168 ;  /* 0x0000761056a87816 */ /* 0x000fe200000000a8 */
[----:B------:R-:W-:Y:S01]  /*6a10*/  IMAD.MOV.U32 R86, RZ, RZ, R63 ;  /* 0x000000ffff567224 */ /* 0x000fe200078e003f */
[----:B------:R-:W-:Y:S02]  /*6a20*/  MOV R84, R61 ;  /* 0x0000003d00547202 */ /* 0x000fe40000000f00 */
[----:B------:R-:W-:Y:S01]  /*6a30*/  PRMT R173, R173, 0x5410, R0 ;  /* 0x00005410adad7816 */ /* 0x000fe20000000000 */
[----:B-----5:R-:W-:Y:S01]  /*6a40*/  IMAD.MOV.U32 R0, RZ, RZ, R70 ;  /* 0x000000ffff007224 */ /* 0x020fe200078e0046 */
[----:B------:R-:W-:Y:S01]  /*6a50*/  PRMT R168, R168, 0x5410, R86 ;  /* 0x00005410a8a87816 */ /* 0x000fe20000000056 */
[----:B------:R-:W-:Y:S01]  /*6a60*/  IMAD.MOV.U32 R86, RZ, RZ, R67 ;  /* 0x000000ffff567224 */ /* 0x000fe200078e0043 */
[----:B------:R-:W-:Y:S01]  /*6a70*/  PRMT R169, R85, 0x5410, R84 ;  /* 0x0000541055a97816 */ /* 0x000fe20000000054 */
[----:B------:R-:W-:Y:S01]  /*6a80*/  IMAD.MOV.U32 R84, RZ, RZ, R65 ;  /* 0x000000ffff547224 */ /* 0x000fe200078e0041 */
[----:B------:R-:W-:-:S02]  /*6a90*/  MOV R85, R64 ;  /* 0x0000004000557202 */ /* 0x000fc40000000f00 */
[----:B------:R-:W-:Y:S02]  /*6aa0*/  PRMT R152, R0, 0x7610, R152 ;  /* 0x0000761000987816 */ /* 0x000fe40000000098 */
[----:B------:R-:W-:Y:S01]  /*6ab0*/  PRMT R171, R85, 0x7610, R171 ;  /* 0x0000761055ab7816 */ /* 0x000fe200000000ab */
[----:B------:R-:W-:Y:S01]  /*6ac0*/  IMAD.MOV.U32 R85, RZ, RZ, R68 ;  /* 0x000000ffff557224 */ /* 0x000fe200078e0044 */
[----:B------:R-:W-:Y:S02]  /*6ad0*/  PRMT R172, R172, 0x5410, R86 ;  /* 0x00005410acac7816 */ /* 0x000fe40000000056 */
[----:B------:R-:W-:Y:S01]  /*6ae0*/  PRMT R173, R84, 0x7610, R173 ;  /* 0x0000761054ad7816 */ /* 0x000fe200000000ad */
[----:B------:R-:W-:Y:S01]  /*6af0*/  IMAD.MOV.U32 R84, RZ, RZ, R69 ;  /* 0x000000ffff547224 */ /* 0x000fe200078e0045 */
[----:B------:R-:W-:Y:S02]  /*6b00*/  MOV R0, R74 ;  /* 0x0000004a00007202 */ /* 0x000fe40000000f00 */
[----:B------:R-:W-:-:S02]  /*6b10*/  MOV R86, R71 ;  /* 0x0000004700567202 */ /* 0x000fc40000000f00 */
[----:B------:R-:W-:Y:S01]  /*6b20*/  PRMT R154, R0, 0x7610, R154 ;  /* 0x00007610009a7816 */ /* 0x000fe2000000009a */
[----:B------:R-:W-:Y:S01]  /*6b30*/  IMAD.MOV.U32 R0, RZ, RZ, R78 ;  /* 0x000000ffff007224 */ /* 0x000fe200078e004e */
[----:B------:R-:W-:Y:S01]  /*6b40*/  PRMT R151, R85, 0x5410, R86 ;  /* 0x0000541055977816 */ /* 0x000fe20000000056 */
[----:B------:R-:W-:Y:S01]  /*6b50*/  IMAD.MOV.U32 R85, RZ, RZ, R72 ;  /* 0x000000ffff557224 */ /* 0x000fe200078e0048 */
[----:B------:R-:W-:Y:S01]  /*6b60*/  PRMT R150, R150, 0x5410, R84 ;  /* 0x0000541096967816 */ /* 0x000fe20000000054 */
[----:B------:R-:W-:Y:S01]  /*6b70*/  IMAD.MOV.U32 R86, RZ, RZ, R75 ;  /* 0x000000ffff567224 */ /* 0x000fe200078e004b */
[----:B------:R-:W-:Y:S02]  /*6b80*/  MOV R84, R73 ;  /* 0x0000004900547202 */ /* 0x000fe40000000f00 */
[----:B------:R-:W-:Y:S02]  /*6b90*/  PLOP3.LUT P2, PT, PT, PT, UP0, 0x80, 0x0 ;  /* 0x000000000000781c */ /* 0x000fe40003f4f008 */
        /* <DEDUP_REMOVED lines=9> */
[----:B------:R-:W-:Y:S01]  /*6c30*/  PRMT R152, R152, 0x5410, R85 ;  /* 0x0000541098987816 */ /* 0x000fe20000000055 */
[----:B------:R-:W-:Y:S01]  /*6c40*/  IMAD.MOV.U32 R0, RZ, RZ, R81 ;  /* 0x000000ffff007224 */ /* 0x000fe200078e0051 */
[----:B------:R-:W-:-:S04]  /*6c50*/  MOV R85, R83 ;  /* 0x0000005300557202 */ /* 0x000fc80000000f00 */
[----:B------:R-:W-:Y:S02]  /*6c60*/  PRMT R164, R86, 0x5410, R85 ;  /* 0x0000541056a47816 */ /* 0x000fe40000000055 */
[----:B------:R-:W-:Y:S01]  /*6c70*/  PRMT R165, R84, 0x5410, R0 ;  /* 0x0000541054a57816 */ /* 0x000fe20000000000 */
[----:B------:R-:W-:Y:S06]  /*6c80*/  @!P2 BRA `(.L_x_719) ;  /* 0x000000000004a947 */ /* 0x000fec0003800000 */
[----:B------:R-:W-:Y:S01]  /*6c90*/  BPT.TRAP 0x1 ;  /* 0x000000040000795c */ /* 0x000fe20000300000 */
.L_x_719:
[----:B------:R-:W-:Y:S01]  /*6ca0*/  LEA R0, R19, R18, 0x3 ;  /* 0x0000001213007211 */ /* 0x000fe200078e18ff */
[----:B------:R-:W0:Y:S01]  /*6cb0*/  LDC R145, c[0x0][0x2f4] ;  /* 0x0000bd00ff917b82 */ /* 0x000e220000000800 */
[----:B------:R-:W-:Y:S01]  /*6cc0*/  SHF.L.U32 R114, R217, 0x1f, RZ ;  /* 0x0000001fd9727819 */ /* 0x000fe200000006ff */
[----:B------:R-:W-:Y:S03]  /*6cd0*/  BSSY B1, `(.L_x_720) ;  /* 0x0000004000017945 */ /* 0x000fe60003800000 */
[----:B------:R-:W1:Y:S03]  /*6ce0*/  SYNCS.PHASECHK.TRANS64.TRYWAIT P5, [R0+URZ+0x38890], R114 ;  /* 0x03889072000075a7 */ /* 0x000e6600080a017f */
[----:B------:R-:W2:Y:S01]  /*6cf0*/  LDC.64 R122, c[0x0][0x300] ;  /* 0x0000c000ff7a7b82 */ /* 0x000ea20000000a00 */
[----:B-1----:R-:W-:Y:S05]  /*6d00*/  @!P5 BRA `(.L_x_721) ;  /* 0x000002200014d947 */ /* 0x002fea0003800000 */
.L_x_1053:
[----:B------:R-:W-:Y:S05]  /*6d10*/  BSYNC B1 ;  /* 0x0000000000017941 */ /* 0x000fea0003800000 */
.L_x_720:
[----:B------:R-:W-:Y:S01]  /*6d20*/  BSSY B1, `(.L_x_722) ;  /* 0x000010e000017945 */ /* 0x000fe20003800000 */
[----:B0-----:R-:W-:Y:S02]  /*6d30*/  IMAD.IADD R148, R145, 0x1, -R118 ;  /* 0x0000000191947824 */ /* 0x001fe400078e0a76 */
[----:B------:R-:W-:Y:S01]  /*6d40*/  IMAD.MOV.U32 R125, RZ, RZ, R88 ;  /* 0x000000ffff7d7224 */ /* 0x000fe200078e0058 */
[----:B------:R-:W-:Y:S06]  /*6d50*/  @P4 BRA `(.L_x_723) ;  /* 0x0000001000284947 */ /* 0x000fec0003800000 */
[----:B------:R-:W-:Y:S01]  /*6d60*/  ISETP.NE.AND P4, PT, R26, RZ, PT ;  /* 0x000000ff1a00720c */ /* 0x000fe20003f85270 */
[-C--:B--2---:R-:W-:Y:S01]  /*6d70*/  IMAD.WIDE.U32 R136, R212, R122.reuse, R124 ;  /* 0x0000007ad4887225 */ /* 0x084fe200078e007c */
[----:B------:R-:W-:Y:S01]  /*6d80*/  SHF.R.S32.HI R84, RZ, 0x1f, R212 ;  /* 0x0000001fff547819 */ /* 0x000fe200000114d4 */
[----:B------:R-:W-:Y:S04]  /*6d90*/  BSSY B2, `(.L_x_724) ;  /* 0x0000085000027945 */ /* 0x000fe80003800000 */
[----:B------:R-:W-:-:S04]  /*6da0*/  IMAD R84, R84, R122, RZ ;  /* 0x0000007a54547224 */ /* 0x000fc800078e02ff */
[----:B------:R-:W-:-:S05]  /*6db0*/  IMAD R84, R212, R123, R84 ;  /* 0x0000007bd4547224 */ /* 0x000fca00078e0254 */
[----:B------:R-:W-:Y:S01]  /*6dc0*/  IADD3 R156, R84, R137, RZ ;  /* 0x00000089549c7210 */ /* 0x000fe20007ffe0ff */
[----:B------:R-:W-:Y:S06]  /*6dd0*/  @!P4 BRA `(.L_x_725) ;  /* 0x000000080000c947 */ /* 0x000fec0003800000 */
[----:B------:R-:W-:Y:S01]  /*6de0*/  SEL R84, R118, R148, !P0 ;  /* 0x0000009476547207 */ /* 0x000fe20004000000 */
[----:B------:R-:W-:Y:S01]  /*6df0*/  IMAD.SHL.U32 R90, R212, 0x40, RZ ;  /* 0x00000040d45a7824 */ /* 0x000fe200078e00ff */
[----:B------:R-:W-:Y:S02]  /*6e00*/  BSSY B3, `(.L_x_726) ;  /* 0x000007a000037945 */ /* 0x000fe40003800000 */
[----:B------:R-:W-:-:S04]  /*6e10*/  SHF.R.S32.HI R85, RZ, 0x1f, R84 ;  /* 0x0000001fff557819 */ /* 0x000fc80000011454 */
[----:B------:R-:W-:-:S04]  /*6e20*/  LEA.HI R85, R85, R84, RZ, 0x4 ;  /* 0x0000005455557211 */ /* 0x000fc800078f20ff */
[----:B------:R-:W-:-:S05]  /*6e30*/  LEA.HI.SX32 R86, R85, R14, 0x1c ;  /* 0x0000000e55567211 */ /* 0x000fca00078fe2ff */
[----:B------:R-:W-:-:S05]  /*6e40*/  IMAD.SHL.U32 R85, R86, 0x8, RZ ;  /* 0x0000000856557824 */ /* 0x000fca00078e00ff */
[----:B------:R-:W-:-:S13]  /*6e50*/  ISETP.GE.AND P4, PT, R85, R145, PT ;  /* 0x000000915500720c */ /* 0x000fda0003f86270 */
[--C-:B------:R-:W-:Y:S02]  /*6e60*/  @!P4 SHF.R.S32.HI R84, RZ, 0x1f, R85.reuse ;  /* 0x0000001fff54c819 */ /* 0x100fe40000011455 */
[----:B------:R-:W-:Y:S02]  /*6e70*/  @!P4 IADD3 R87, P5, P6, R96, R136, R85 ;  /* 0x000000886057c210 */ /* 0x000fe40007ebe055 */
[----:B------:R-:W-:Y:S02]  /*6e80*/  LOP3.LUT R85, R85, 0x38, RZ, 0xc0, !PT ;  /* 0x0000003855557812 */ /* 0x000fe400078ec0ff */
[----:B------:R-:W-:Y:S02]  /*6e90*/  @!P4 IADD3.X R84, R92, R156, R84, P5, P6 ;  /* 0x0000009c5c54c210 */ /* 0x000fe40002fec454 */
[----:B------:R-:W-:Y:S02]  /*6ea0*/  IADD3 R88, P5, P6, R96, R136, R13 ;  /* 0x0000008860587210 */ /* 0x000fe40007ebe00d */
[----:B------:R-:W-:-:S02]  /*6eb0*/  LOP3.LUT R85, R85, 0x1c0, R90, 0xf8, !PT ;  /* 0x000001c055557812 */ /* 0x000fc400078ef85a */
[----:B------:R-:W-:Y:S02]  /*6ec0*/  IADD3.X R89, R92, R156, R7, P5, P6 ;  /* 0x0000009c5c597210 */ /* 0x000fe40002fec407 */
[C---:B------:R-:W-:Y:S02]  /*6ed0*/  LEA R138, P5, R88.reuse, R116, 0x1 ;  /* 0x00000074588a7211 */ /* 0x040fe400078a08ff */
[----:B------:R-:W-:Y:S02]  /*6ee0*/  LOP3.LUT R85, R85, R228, RZ, 0x3c, !PT ;  /* 0x000000e455557212 */ /* 0x000fe400078e3cff */
[----:B------:R-:W-:Y:S02]  /*6ef0*/  LEA.HI.X R139, R88, R117, R89, 0x1, P5 ;  /* 0x00000075588b7211 */ /* 0x000fe400028f0c59 */
[----:B------:R-:W-:-:S04]  /*6f00*/  @!P4 LEA R140, P5, R87, R116, 0x1 ;  /* 0x00000074578cc211 */ /* 0x000fc800078a08ff */
[----:B------:R-:W-:Y:S02]  /*6f10*/  @!P4 LEA.HI.X R141, R87, R117, R84, 0x1, P5 ;  /* 0x00000075578dc211 */ /* 0x000fe400028f0c54 */
[----:B------:R-:W-:Y:S02]  /*6f20*/  SHF.R.S32.HI R84, RZ, 0x1f, R86 ;  /* 0x0000001fff547819 */ /* 0x000fe40000011456 */
[----:B------:R-:W-:Y:S02]  /*6f30*/  ISETP.GE.AND P5, PT, R16, R115, PT ;  /* 0x000000731000720c */ /* 0x000fe40003fa6270 */
[----:B------:R-:W-:-:S04]  /*6f40*/  LEA.HI R84, R84, R86, RZ, 0x3 ;  /* 0x0000005654547211 */ /* 0x000fc800078f18ff */
[----:B------:R-:W-:-:S05]  /*6f50*/  SHF.R.S32.HI R84, RZ, 0x3, R84 ;  /* 0x00000003ff547819 */ /* 0x000fca0000011454 */
[----:B------:R-:W-:-:S05]  /*6f60*/  IMAD R84, R84, 0x1400, R227 ;  /* 0x0000140054547824 */ /* 0x000fca00078e02e3 */
[----:B------:R-:W-:-:S05]  /*6f70*/  IADD3 R84, R84, R85, RZ ;  /* 0x0000005554547210 */ /* 0x000fca0007ffe0ff */
[C---:B------:R-:W-:Y:S02]  /*6f80*/  IMAD R88, R19.reuse, 0x5000, R84 ;  /* 0x0000500013587824 */ /* 0x040fe400078e0254 */
[----:B------:R-:W-:Y:S02]  /*6f90*/  IMAD R84, R19, 0x5000, R143 ;  /* 0x0000500013547824 */ /* 0x000fe400078e028f */
[--C-:B------:R-:W-:Y:S02]  /*6fa0*/  IMAD R88, R88, 0x2, R18.reuse ;  /* 0x0000000258587824 */ /* 0x100fe400078e0212 */
[----:B------:R-:W-:-:S04]  /*6fb0*/  IMAD R84, R84, 0x2, R18 ;  /* 0x0000000254547824 */ /* 0x000fc800078e0212 */
[----:B------:R-:W0:Y:S04]  /*6fc0*/  LDS.128 R88, [R88+0x24400] ;  /* 0x0244000058587984 */ /* 0x000e280000000c00 */
[----:B------:R-:W2:Y:S01]  /*6fd0*/  LDS.128 R84, [R84+0x24400] ;  /* 0x0244000054547984 */ /* 0x000ea20000000c00 */
[----:B------:R-:W-:Y:S05]  /*6fe0*/  @P5 BRA `(.L_x_727) ;  /* 0x00000004006c5947 */ /* 0x000fea0003800000 */
[----:B0-----:R-:W-:Y:S01]  /*6ff0*/  MOV R159, R89 ;  /* 0x00000059009f7202 */ /* 0x001fe20000000f00 */
[----:B--2---:R-:W-:Y:S01]  /*7000*/  IMAD.MOV.U32 R89, RZ, RZ, R85 ;  /* 0x000000ffff597224 */ /* 0x004fe200078e0055 */
[----:B------:R-:W-:Y:S01]  /*7010*/  SHF.R.U64 R40, R40, 0x10, R41 ;  /* 0x0000001028287819 */ /* 0x000fe20000001229 */
[----:B------:R-:W-:Y:S01]  /*7020*/  HADD2.F32 R160, -RZ, R160.H0_H0 ;  /* 0x200000a0ffa07230 */ /* 0x000fe20000004100 */
[----:B------:R-:W-:Y:S01]  /*7030*/  SHF.R.U64 R50, R50, 0x10, R51 ;  /* 0x0000001032327819 */ /* 0x000fe20000001233 */
[----:B------:R-:W-:Y:S01]  /*7040*/  HADD2.F32 R157, -RZ, R159.H0_H0 ;  /* 0x2000009fff9d7230 */ /* 0x000fe20000004100 */
[----:B------:R-:W-:Y:S01]  /*7050*/  SHF.R.U64 R42, R42, 0x10, R43 ;  /* 0x000000102a2a7819 */ /* 0x000fe2000000122b */
[----:B------:R-:W-:Y:S02]  /*7060*/  HADD2.F32 R158, -RZ, R89.H0_H0 ;  /* 0x20000059ff9e7230 */ /* 0x000fe40000004100 */
[----:B------:R-:W-:Y:S02]  /*7070*/  HADD2.F32 R85, -RZ, R161.H0_H0 ;  /* 0x200000a1ff557230 */ /* 0x000fe40000004100 */
[----:B------:R-:W-:Y:S01]  /*7080*/  FMUL.FTZ R161, R157, R160 ;  /* 0x000000a09da17220 */ /* 0x000fe20000410000 */
[----:B------:R-:W-:-:S02]  /*7090*/  HADD2.F32 R89, -RZ, R89.H1_H1 ;  /* 0x30000059ff597230 */ /* 0x000fc40000004100 */
[C---:B------:R-:W-:Y:S01]  /*70a0*/  FMUL.FTZ R160, R158.reuse, R160 ;  /* 0x000000a09ea07220 */ /* 0x040fe20000410000 */
[----:B------:R-:W-:Y:S02]  /*70b0*/  HADD2.F32 R40, -RZ, R40.H0_H0 ;  /* 0x20000028ff287230 */ /* 0x000fe40000004100 */
[-C--:B------:R-:W-:Y:S01]  /*70c0*/  FFMA.FTZ R158, R158, R85.reuse, -R161 ;  /* 0x000000559e9e7223 */ /* 0x080fe200000108a1 */
[----:B------:R-:W-:Y:S02]  /*70d0*/  HADD2.F32 R50, -RZ, R50.H0_H0 ;  /* 0x20000032ff327230 */ /* 0x000fe40000004100 */
[----:B------:R-:W-:Y:S01]  /*70e0*/  FFMA.FTZ R157, R157, R85, R160 ;  /* 0x000000559d9d7223 */ /* 0x000fe200000100a0 */
[----:B------:R-:W-:Y:S01]  /*70f0*/  SHF.R.U32.HI R160, RZ, 0x10, R49 ;  /* 0x00000010ffa07819 */ /* 0x000fe20000011631 */
[----:B------:R-:W-:Y:S01]  /*7100*/  HADD2.F32 R85, -RZ, R159.H1_H1 ;  /* 0x3000009fff557230 */ /* 0x000fe20000004100 */
[----:B------:R-:W-:Y:S01]  /*7110*/  SHF.R.U32.HI R159, RZ, 0x10, R41 ;  /* 0x00000010ff9f7819 */ /* 0x000fe20000011629 */
[----:B------:R-:W-:Y:S01]  /*7120*/  IMAD.MOV.U32 R41, RZ, RZ, R91 ;  /* 0x000000ffff297224 */ /* 0x000fe200078e005b */
[----:B------:R-:W-:Y:S01]  /*7130*/  SHF.R.U64 R49, R48, 0x10, R49 ;  /* 0x0000001030317819 */ /* 0x000fe20000001231 */
[----:B------:R-:W-:Y:S01]  /*7140*/  HADD2.F32 R160, -RZ, R160.H0_H0 ;  /* 0x200000a0ffa07230 */ /* 0x000fe20000004100 */
[----:B------:R-:W-:Y:S01]  /*7150*/  MOV R48, R87 ;  /* 0x0000005700307202 */ /* 0x000fe20000000f00 */
[----:B------:R-:W-:-:S02]  /*7160*/  HADD2.F32 R159, -RZ, R159.H0_H0 ;  /* 0x2000009fff9f7230 */ /* 0x000fc40000004100 */
[----:B------:R-:W-:Y:S02]  /*7170*/  HADD2.F32 R91, -RZ, R41.H0_H0 ;  /* 0x20000029ff5b7230 */ /* 0x000fe40000004100 */
[-C--:B------:R-:W-:Y:S01]  /*7180*/  FMUL.FTZ R161, R85, R160.reuse ;  /* 0x000000a055a17220 */ /* 0x080fe20000410000 */
[C---:B------:R-:W-:Y:S01]  /*7190*/  FMUL.FTZ R160, R89.reuse, R160 ;  /* 0x000000a059a07220 */ /* 0x040fe20000410000 */
[----:B------:R-:W-:Y:S02]  /*71a0*/  HADD2.F32 R87, -RZ, R48.H0_H0 ;  /* 0x20000030ff577230 */ /* 0x000fe40000004100 */
[-C--:B------:R-:W-:Y:S01]  /*71b0*/  FFMA.FTZ R89, R89, R159.reuse, -R161 ;  /* 0x0000009f59597223 */ /* 0x080fe200000108a1 */
[----:B------:R-:W-:Y:S01]  /*71c0*/  FFMA.FTZ R85, R85, R159, R160 ;  /* 0x0000009f55557223 */ /* 0x000fe200000100a0 */
[----:B------:R-:W-:Y:S02]  /*71d0*/  HADD2.F32 R160, -RZ, R163.H0_H0 ;  /* 0x200000a3ffa07230 */ /* 0x000fe40000004100 */
[----:B------:R-:W-:Y:S01]  /*71e0*/  HADD2.F32 R159, -RZ, R162.H0_H0 ;  /* 0x200000a2ff9f7230 */ /* 0x000fe20000004100 */
[----:B------:R-:W-:Y:S01]  /*71f0*/  F2FP.F16.F32.PACK_AB R89, R89, R158 ;  /* 0x0000009e5959723e */ /* 0x000fe200000000ff */
[----:B------:R-:W-:-:S02]  /*7200*/  HADD2.F32 R41, -RZ, R41.H1_H1 ;  /* 0x30000029ff297230 */ /* 0x000fc40000004100 */
[-C--:B------:R-:W-:Y:S01]  /*7210*/  FMUL.FTZ R161, R91, R160.reuse ;  /* 0x000000a05ba17220 */ /* 0x080fe20000410000 */
[----:B------:R-:W-:Y:S01]  /*7220*/  FMUL.FTZ R160, R87, R160 ;  /* 0x000000a057a07220 */ /* 0x000fe20000410000 */
[----:B------:R-:W-:Y:S01]  /*7230*/  HADD2.F32 R48, -RZ, R48.H1_H1 ;  /* 0x30000030ff307230 */ /* 0x000fe20000004100 */
[----:B------:R-:W-:Y:S01]  /*7240*/  F2FP.F16.F32.PACK_AB R157, R85, R157 ;  /* 0x0000009d559d723e */ /* 0x000fe200000000ff */
[-C--:B------:R-:W-:Y:S01]  /*7250*/  FFMA.FTZ R87, R87, R159.reuse, -R161 ;  /* 0x0000009f57577223 */ /* 0x080fe200000108a1 */
[----:B------:R-:W-:Y:S01]  /*7260*/  FFMA.FTZ R160, R91, R159, R160 ;  /* 0x0000009f5ba07223 */ /* 0x000fe200000100a0 */
[----:B------:R-:W-:Y:S01]  /*7270*/  SHF.R.U32.HI R159, RZ, 0x10, R51 ;  /* 0x00000010ff9f7819 */ /* 0x000fe20000011633 */
[----:B------:R-:W-:Y:S01]  /*7280*/  HADD2.F32 R163, -RZ, R163.H1_H1 ;  /* 0x300000a3ffa37230 */ /* 0x000fe20000004100 */
[----:B------:R-:W-:Y:S01]  /*7290*/  SHF.R.U32.HI R91, RZ, 0x10, R43 ;  /* 0x00000010ff5b7819 */ /* 0x000fe2000001162b */
[----:B------:R-:W-:Y:S02]  /*72a0*/  HADD2.F32 R49, -RZ, R49.H0_H0 ;  /* 0x20000031ff317230 */ /* 0x000fe40000004100 */
[----:B------:R-:W-:-:S02]  /*72b0*/  HADD2.F32 R159, -RZ, R159.H0_H0 ;  /* 0x2000009fff9f7230 */ /* 0x000fc40000004100 */
[----:B------:R-:W-:Y:S02]  /*72c0*/  HADD2.F32 R91, -RZ, R91.H0_H0 ;  /* 0x2000005bff5b7230 */ /* 0x000fe40000004100 */
[----:B------:R-:W-:Y:S02]  /*72d0*/  HADD2.F32 R51, -RZ, R181.H0_H0 ;  /* 0x200000b5ff337230 */ /* 0x000fe40000004100 */
[CC--:B------:R-:W-:Y:S01]  /*72e0*/  FMUL.FTZ R161, R41.reuse, R159.reuse ;  /* 0x0000009f29a17220 */ /* 0x0c0fe20000410000 */
[C---:B------:R-:W-:Y:S01]  /*72f0*/  FMUL.FTZ R159, R48.reuse, R159 ;  /* 0x0000009f309f7220 */ /* 0x040fe20000410000 */
[----:B------:R-:W-:Y:S02]  /*7300*/  HADD2.F32 R42, -RZ, R42.H0_H0 ;  /* 0x2000002aff2a7230 */ /* 0x000fe40000004100 */
[-C--:B------:R-:W-:Y:S01]  /*7310*/  FFMA.FTZ R48, R48, R91.reuse, -R161 ;  /* 0x0000005b30307223 */ /* 0x080fe200000108a1 */
[----:B------:R-:W-:Y:S01]  /*7320*/  FFMA.FTZ R41, R41, R91, R159 ;  /* 0x0000005b29297223 */ /* 0x000fe2000001009f */
[----:B------:R-:W-:-:S02]  /*7330*/  HADD2.F32 R91, -RZ, R88.H0_H0 ;  /* 0x20000058ff5b7230 */ /* 0x000fc40000004100 */
[----:B------:R-:W-:Y:S01]  /*7340*/  HADD2.F32 R161, -RZ, R84.H0_H0 ;  /* 0x20000054ffa17230 */ /* 0x000fe20000004100 */
[----:B------:R-:W-:Y:S01]  /*7350*/  F2FP.F16.F32.PACK_AB R87, R48, R87 ;  /* 0x000000573057723e */ /* 0x000fe200000000ff */
[----:B------:R-:W-:Y:S02]  /*7360*/  HADD2.F32 R159, -RZ, R162.H1_H1 ;  /* 0x300000a2ff9f7230 */ /* 0x000fe40000004100 */
[-C--:B------:R-:W-:Y:S01]  /*7370*/  FMUL.FTZ R162, R91, R163.reuse ;  /* 0x000000a35ba27220 */ /* 0x080fe20000410000 */
[----:B------:R-:W-:Y:S02]  /*7380*/  HADD2.F32 R88, -RZ, R88.H1_H1 ;  /* 0x30000058ff587230 */ /* 0x000fe40000004100 */
[C---:B------:R-:W-:Y:S01]  /*7390*/  FMUL.FTZ R163, R161.reuse, R163 ;  /* 0x000000a3a1a37220 */ /* 0x040fe20000410000 */
[----:B------:R-:W-:Y:S02]  /*73a0*/  HADD2.F32 R84, -RZ, R84.H1_H1 ;  /* 0x30000054ff547230 */ /* 0x000fe40000004100 */
[-C--:B------:R-:W-:Y:S01]  /*73b0*/  FFMA.FTZ R162, R161, R159.reuse, -R162 ;  /* 0x0000009fa1a27223 */ /* 0x080fe200000108a2 */
[----:B------:R-:W-:Y:S01]  /*73c0*/  F2FP.F16.F32.PACK_AB R41, R41, R160 ;  /* 0x000000a02929723e */ /* 0x000fe200000000ff */
[----:B------:R-:W-:Y:S01]  /*73d0*/  FFMA.FTZ R163, R91, R159, R163 ;  /* 0x0000009f5ba37223 */ /* 0x000fe200000100a3 */
[-C--:B------:R-:W-:Y:S01]  /*73e0*/  FMUL.FTZ R91, R88, R49.reuse ;  /* 0x00000031585b7220 */ /* 0x080fe20000410000 */
[----:B------:R-:W-:Y:S01]  /*73f0*/  FMUL.FTZ R49, R84, R49 ;  /* 0x0000003154317220 */ /* 0x000fe20000410000 */
[----:B------:R-:W-:-:S02]  /*7400*/  HADD2.F32 R159, -RZ, R181.H1_H1 ;  /* 0x300000b5ff9f7230 */ /* 0x000fc40000004100 */
[-C--:B------:R-:W-:Y:S01]  /*7410*/  FFMA.FTZ R91, R84, R40.reuse, -R91 ;  /* 0x00000028545b7223 */ /* 0x080fe2000001085b */
[----:B------:R-:W-:Y:S01]  /*7420*/  FFMA.FTZ R49, R88, R40, R49 ;  /* 0x0000002858317223 */ /* 0x000fe20000010031 */
[----:B------:R-:W-:Y:S02]  /*7430*/  HADD2.F32 R40, -RZ, R90.H0_H0 ;  /* 0x2000005aff287230 */ /* 0x000fe40000004100 */
[----:B------:R-:W-:Y:S01]  /*7440*/  HADD2.F32 R84, -RZ, R86.H0_H0 ;  /* 0x20000056ff547230 */ /* 0x000fe20000004100 */
[----:B------:R-:W-:Y:S01]  /*7450*/  F2FP.F16.F32.PACK_AB R91, R91, R162 ;  /* 0x000000a25b5b723e */ /* 0x000fe200000000ff */
[----:B------:R-:W-:Y:S02]  /*7460*/  HADD2.F32 R90, -RZ, R90.H1_H1 ;  /* 0x3000005aff5a7230 */ /* 0x000fe40000004100 */
[-C--:B------:R-:W-:Y:S01]  /*7470*/  FMUL.FTZ R88, R40, R159.reuse ;  /* 0x0000009f28587220 */ /* 0x080fe20000410000 */
[----:B------:R-:W-:Y:S02]  /*7480*/  HADD2.F32 R86, -RZ, R86.H1_H1 ;  /* 0x30000056ff567230 */ /* 0x000fe40000004100 */
[C---:B------:R-:W-:Y:S01]  /*7490*/  FMUL.FTZ R159, R84.reuse, R159 ;  /* 0x0000009f549f7220 */ /* 0x040fe20000410000 */
[----:B------:R-:W-:Y:S01]  /*74a0*/  F2FP.F16.F32.PACK_AB R49, R49, R163 ;  /* 0x000000a33131723e */ /* 0x000fe200000000ff */
[----:B------:R-:W-:Y:S01]  /*74b0*/  FFMA.FTZ R88, R84, R51, -R88 ;  /* 0x0000003354587223 */ /* 0x000fe20000010858 */
[----:B------:R-:W-:-:S02]  /*74c0*/  IMAD.MOV.U32 R84, RZ, RZ, R91 ;  /* 0x000000ffff547224 */ /* 0x000fc400078e005b */
[----:B------:R-:W-:Y:S01]  /*74d0*/  FFMA.FTZ R159, R40, R51, R159 ;  /* 0x00000033289f7223 */ /* 0x000fe2000001009f */
[-C--:B------:R-:W-:Y:S01]  /*74e0*/  FMUL.FTZ R40, R90, R50.reuse ;  /* 0x000000325a287220 */ /* 0x080fe20000410000 */
[C---:B------:R-:W-:Y:S01]  /*74f0*/  FMUL.FTZ R50, R86.reuse, R50 ;  /* 0x0000003256327220 */ /* 0x040fe20000410000 */
[----:B------:R-:W-:Y:S02]  /*7500*/  IMAD.MOV.U32 R85, RZ, RZ, R89 ;  /* 0x000000ffff557224 */ /* 0x000fe400078e0059 */
[-C--:B------:R-:W-:Y:S01]  /*7510*/  FFMA.FTZ R40, R86, R42.reuse, -R40 ;  /* 0x0000002a56287223 */ /* 0x080fe20000010828 */
[----:B------:R-:W-:Y:S01]  /*7520*/  FFMA.FTZ R50, R90, R42, R50 ;  /* 0x0000002a5a327223 */ /* 0x000fe20000010032 */
[----:B------:R-:W-:Y:S02]  /*7530*/  IMAD.MOV.U32 R89, RZ, RZ, R157 ;  /* 0x000000ffff597224 */ /* 0x000fe400078e009d */
[----:B------:R-:W-:Y:S01]  /*7540*/  IMAD.MOV.U32 R91, RZ, RZ, R41 ;  /* 0x000000ffff5b7224 */ /* 0x000fe200078e0029 */
[----:B------:R-:W-:-:S02]  /*7550*/  F2FP.F16.F32.PACK_AB R40, R40, R88 ;  /* 0x000000582828723e */ /* 0x000fc400000000ff */
[----:B------:R-:W-:Y:S02]  /*7560*/  F2FP.F16.F32.PACK_AB R50, R50, R159 ;  /* 0x0000009f3232723e */ /* 0x000fe400000000ff */
[----:B------:R-:W-:Y:S01]  /*7570*/  MOV R88, R49 ;  /* 0x0000003100587202 */ /* 0x000fe20000000f00 */
[----:B------:R-:W-:Y:S01]  /*7580*/  IMAD.MOV.U32 R86, RZ, RZ, R40 ;  /* 0x000000ffff567224 */ /* 0x000fe200078e0028 */
[----:B------:R-:W-:-:S07]  /*7590*/  MOV R90, R50 ;  /* 0x00000032005a7202 */ /* 0x000fce0000000f00 */
.L_x_727:
[----:B------:R-:W-:Y:S05]  /*75a0*/  BSYNC B3 ;  /* 0x0000000000037941 */ /* 0x000fea0003800000 */
.L_x_726:
[----:B------:R-:W-:Y:S02]  /*75b0*/  ULDC.64 UR4, c[0x0][0x208] ;  /* 0x0000820000047ab9 */ /* 0x000fe40000000a00 */
[----:B--2---:R2:W-:Y:S04]  /*75c0*/  STG.E.128 desc[UR4][R138.64], R84 ;  /* 0x000000548a007986 */ /* 0x0045e8000c101d04 */
[----:B0-----:R2:W-:Y:S02]  /*75d0*/  @!P4 STG.E.128 desc[UR4][R140.64], R88 ;  /* 0x000000588c00c986 */ /* 0x0015e4000c101d04 */
.L_x_725:
[----:B------:R-:W-:Y:S05]  /*75e0*/  BSYNC B2 ;  /* 0x0000000000027941 */ /* 0x000fea0003800000 */
.L_x_724:
[----:B------:R-:W-:-:S13]  /*75f0*/  ISETP.NE.AND P4, PT, R10, RZ, PT ;  /* 0x000000ff0a00720c */ /* 0x000fda0003f85270 */
[----:B------:R-:W-:Y:S05]  /*7600*/  @!P4 BRA `(.L_x_723) ;  /* 0x0000000400fcc947 */ /* 0x000fea0003800000 */
[----:B------:R-:W-:Y:S01]  /*7610*/  SEL R40, R118, R148, !P1 ;  /* 0x0000009476287207 */ /* 0x000fe20004800000 */
[----:B------:R-:W-:Y:S01]  /*7620*/  BSSY B2, `(.L_x_728) ;  /* 0x000007a000027945 */ /* 0x000fe20003800000 */
[----:B------:R-:W-:Y:S02]  /*7630*/  IADD3 R43, P4, P5, R96, R136, R11 ;  /* 0x00000088602b7210 */ /* 0x000fe40007d9e00b */
[----:B------:R-:W-:Y:S02]  /*7640*/  SHF.R.S32.HI R41, RZ, 0x1f, R40 ;  /* 0x0000001fff297819 */ /* 0x000fe40000011428 */
[----:B------:R-:W-:Y:S02]  /*7650*/  IADD3.X R42, R92, R156, R6, P4, P5 ;  /* 0x0000009c5c2a7210 */ /* 0x000fe400027ea406 */
[----:B------:R-:W-:Y:S02]  /*7660*/  LEA.HI R41, R41, R40, RZ, 0x4 ;  /* 0x0000002829297211 */ /* 0x000fe400078f20ff */
[----:B------:R-:W-:-:S02]  /*7670*/  SHF.L.U32 R49, R212, 0x6, RZ ;  /* 0x00000006d4317819 */ /* 0x000fc400000006ff */
[----:B------:R-:W-:-:S05]  /*7680*/  LEA.HI.SX32 R41, R41, R12, 0x1c ;  /* 0x0000000c29297211 */ /* 0x000fca00078fe2ff */
[----:B------:R-:W-:-:S05]  /*7690*/  IMAD.SHL.U32 R40, R41, 0x8, RZ ;  /* 0x0000000829287824 */ /* 0x000fca00078e00ff */
[----:B------:R-:W-:-:S13]  /*76a0*/  ISETP.GE.AND P4, PT, R40, R145, PT ;  /* 0x000000912800720c */ /* 0x000fda0003f86270 */
[--C-:B------:R-:W-:Y:S02]  /*76b0*/  @!P4 SHF.R.S32.HI R48, RZ, 0x1f, R40.reuse ;  /* 0x0000001fff30c819 */ /* 0x100fe40000011428 */
[----:B------:R-:W-:Y:S02]  /*76c0*/  @!P4 IADD3 R136, P5, P6, R96, R136, R40 ;  /* 0x000000886088c210 */ /* 0x000fe40007ebe028 */
[----:B------:R-:W-:Y:S02]  /*76d0*/  LOP3.LUT R40, R40, 0x38, RZ, 0xc0, !PT ;  /* 0x0000003828287812 */ /* 0x000fe400078ec0ff */
[----:B------:R-:W-:Y:S02]  /*76e0*/  @!P4 IADD3.X R156, R92, R156, R48, P5, P6 ;  /* 0x0000009c5c9cc210 */ /* 0x000fe40002fec430 */
[----:B--2---:R-:W-:Y:S02]  /*76f0*/  LEA R84, P5, R43, R116, 0x1 ;  /* 0x000000742b547211 */ /* 0x004fe400078a08ff */
[----:B------:R-:W-:-:S02]  /*7700*/  LOP3.LUT R40, R40, 0x1c0, R49, 0xf8, !PT ;  /* 0x000001c028287812 */ /* 0x000fc400078ef831 */
[----:B------:R-:W-:Y:S02]  /*7710*/  LEA.HI.X R85, R43, R117, R42, 0x1, P5 ;  /* 0x000000752b557211 */ /* 0x000fe400028f0c2a */
[----:B------:R-:W-:Y:S02]  /*7720*/  SHF.R.S32.HI R42, RZ, 0x1f, R41 ;  /* 0x0000001fff2a7819 */ /* 0x000fe40000011429 */
[----:B------:R-:W-:Y:S02]  /*7730*/  LOP3.LUT R40, R40, R228, RZ, 0x3c, !PT ;  /* 0x000000e428287212 */ /* 0x000fe400078e3cff */
[----:B------:R-:W-:Y:S02]  /*7740*/  LEA.HI R42, R42, R41, RZ, 0x3 ;  /* 0x000000292a2a7211 */ /* 0x000fe400078f18ff */
[----:B------:R-:W-:Y:S02]  /*7750*/  @!P4 LEA R86, P5, R136, R116, 0x1 ;  /* 0x000000748856c211 */ /* 0x000fe400078a08ff */
[----:B------:R-:W-:-:S02]  /*7760*/  SHF.R.S32.HI R42, RZ, 0x3, R42 ;  /* 0x00000003ff2a7819 */ /* 0x000fc4000001142a */
[----:B------:R-:W-:Y:S02]  /*7770*/  @!P4 LEA.HI.X R87, R136, R117, R156, 0x1, P5 ;  /* 0x000000758857c211 */ /* 0x000fe400028f0c9c */
[----:B------:R-:W-:Y:S01]  /*7780*/  ISETP.GE.AND P5, PT, R213, R115, PT ;  /* 0x00000073d500720c */ /* 0x000fe20003fa6270 */
[----:B------:R-:W-:-:S04]  /*7790*/  IMAD R42, R42, 0x1400, R227 ;  /* 0x000014002a2a7824 */ /* 0x000fc800078e02e3 */
[----:B------:R-:W-:Y:S02]  /*77a0*/  IMAD.IADD R42, R42, 0x1, R40 ;  /* 0x000000012a2a7824 */ /* 0x000fe400078e0228 */
[C---:B------:R-:W-:Y:S02]  /*77b0*/  IMAD R40, R19.reuse, 0x5000, R142 ;  /* 0x0000500013287824 */ /* 0x040fe400078e028e */
[----:B------:R-:W-:Y:S02]  /*77c0*/  IMAD R48, R19, 0x5000, R42 ;  /* 0x0000500013307824 */ /* 0x000fe400078e022a */
[----:B------:R-:W-:-:S03]  /*77d0*/  IMAD R40, R40, 0x2, R18 ;  /* 0x0000000228287824 */ /* 0x000fc600078e0212 */
[----:B------:R-:W-:-:S03]  /*77e0*/  LEA R48, R48, R18, 0x1 ;  /* 0x0000001230307211 */ /* 0x000fc600078e08ff */
[----:B------:R-:W0:Y:S04]  /*77f0*/  LDS.128 R40, [R40+0x24400] ;  /* 0x0244000028287984 */ /* 0x000e280000000c00 */
[----:B------:R-:W2:Y:S01]  /*7800*/  LDS.128 R48, [R48+0x24400] ;  /* 0x0244000030307984 */ /* 0x000ea20000000c00 */
[----:B------:R-:W-:Y:S05]  /*7810*/  @P5 BRA `(.L_x_729) ;  /* 0x0000000400685947 */ /* 0x000fea0003800000 */
[--C-:B------:R-:W-:Y:S01]  /*7820*/  SHF.R.U64 R36, R36, 0x10, R37.reuse ;  /* 0x0000001024247819 */ /* 0x100fe20000001225 */
[----:B------:R-:W-:Y:S01]  /*7830*/  HADD2.F32 R89, -RZ, R180.H1_H1 ;  /* 0x300000b4ff597230 */ /* 0x000fe20000004100 */
[----:B------:R-:W-:Y:S02]  /*7840*/  SHF.R.U32.HI R88, RZ, 0x10, R37 ;  /* 0x00000010ff587819 */ /* 0x000fe40000011625 */
[--C-:B------:R-:W-:Y:S02]  /*7850*/  SHF.R.U64 R37, R44, 0x10, R45.reuse ;  /* 0x000000102c257819 */ /* 0x100fe4000000122d */
[----:B------:R-:W-:Y:S01]  /*7860*/  SHF.R.U32.HI R44, RZ, 0x10, R45 ;  /* 0x00000010ff2c7819 */ /* 0x000fe2000001162d */
[----:B------:R-:W-:Y:S01]  /*7870*/  HADD2.F32 R136, -RZ, R88.H0_H0 ;  /* 0x20000058ff887230 */ /* 0x000fe20000004100 */
[--C-:B------:R-:W-:Y:S01]  /*7880*/  SHF.R.U64 R45, R46, 0x10, R47.reuse ;  /* 0x000000102e2d7819 */ /* 0x100fe2000000122f */
[----:B------:R-:W-:Y:S01]  /*7890*/  HADD2.F32 R37, -RZ, R37.H0_H0 ;  /* 0x20000025ff257230 */ /* 0x000fe20000004100 */
[----:B------:R-:W-:Y:S01]  /*78a0*/  SHF.R.U32.HI R46, RZ, 0x10, R47 ;  /* 0x00000010ff2e7819 */ /* 0x000fe2000001162f */
[----:B--2---:R-:W-:Y:S01]  /*78b0*/  IMAD.MOV.U32 R47, RZ, RZ, R49 ;  /* 0x000000ffff2f7224 */ /* 0x004fe200078e0031 */
[----:B------:R-:W-:Y:S01]  /*78c0*/  SHF.R.U64 R38, R38, 0x10, R39 ;  /* 0x0000001026267819 */ /* 0x000fe20000001227 */
[----:B------:R-:W-:Y:S01]  /*78d0*/  IMAD.MOV.U32 R49, RZ, RZ, R51 ;  /* 0x000000ffff317224 */ /* 0x000fe200078e0033 */
[----:B------:R-:W-:Y:S01]  /*78e0*/  MOV R51, R50 ;  /* 0x0000003200337202 */ /* 0x000fe20000000f00 */
[----:B------:R-:W-:Y:S01]  /*78f0*/  HADD2.F32 R50, -RZ, R180.H0_H0 ;  /* 0x200000b4ff327230 */ /* 0x000fe20000004100 */
[----:B------:R-:W-:Y:S01]  /*7900*/  SHF.R.U32.HI R39, RZ, 0x10, R39 ;  /* 0x00000010ff277819 */ /* 0x000fe20000011627 */
[----:B------:R-:W-:-:S02]  /*7910*/  HADD2.F32 R90, -RZ, R47.H0_H0 ;  /* 0x2000002fff5a7230 */ /* 0x000fc40000004100 */
[----:B------:R-:W-:Y:S02]  /*7920*/  HADD2.F32 R91, -RZ, R47.H1_H1 ;  /* 0x3000002fff5b7230 */ /* 0x000fe40000004100 */
[--C-:B0-----:R-:W-:Y:S02]  /*7930*/  HADD2.F32 R47, -RZ, R41.reuse.H0_H0 ;  /* 0x20000029ff2f7230 */ /* 0x101fe40000004100 */
[-C--:B------:R-:W-:Y:S01]  /*7940*/  FMUL.FTZ R88, R90, R50.reuse ;  /* 0x000000325a587220 */ /* 0x080fe20000410000 */
[----:B------:R-:W-:Y:S02]  /*7950*/  HADD2.F32 R44, -RZ, R44.H0_H0 ;  /* 0x2000002cff2c7230 */ /* 0x000fe40000004100 */
[----:B------:R-:W-:Y:S02]  /*7960*/  HADD2.F32 R41, -RZ, R41.H1_H1 ;  /* 0x30000029ff297230 */ /* 0x000fe40000004100 */
[C---:B------:R-:W-:Y:S01]  /*7970*/  FMUL.FTZ R137, R47.reuse, R50 ;  /* 0x000000322f897220 */ /* 0x040fe20000410000 */
[----:B------:R-:W-:Y:S01]  /*7980*/  FFMA.FTZ R88, R47, R89, -R88 ;  /* 0x000000592f587223 */ /* 0x000fe20000010858 */
[----:B------:R-:W-:Y:S01]  /*7990*/  FMUL.FTZ R50, R91, R44 ;  /* 0x0000002c5b327220 */ /* 0x000fe20000410000 */
[----:B------:R-:W-:-:S02]  /*79a0*/  HADD2.F32 R46, -RZ, R46.H0_H0 ;  /* 0x2000002eff2e7230 */ /* 0x000fc40000004100 */
[----:B------:R-:W-:Y:S01]  /*79b0*/  FFMA.FTZ R137, R90, R89, R137 ;  /* 0x000000595a897223 */ /* 0x000fe20000010089 */
[C---:B------:R-:W-:Y:S01]  /*79c0*/  FMUL.FTZ R44, R41.reuse, R44 ;  /* 0x0000002c292c7220 */ /* 0x040fe20000410000 */
[-C--:B------:R-:W-:Y:S01]  /*79d0*/  FFMA.FTZ R50, R41, R136.reuse, -R50 ;  /* 0x0000008829327223 */ /* 0x080fe20000010832 */
[--C-:B------:R-:W-:Y:S02]  /*79e0*/  HADD2.F32 R89, -RZ, R49.reuse.H0_H0 ;  /* 0x20000031ff597230 */ /* 0x100fe40000004100 */
[----:B------:R-:W-:Y:S02]  /*79f0*/  HADD2.F32 R90, -RZ, R49.H1_H1 ;  /* 0x30000031ff5a7230 */ /* 0x000fe40000004100 */
[----:B------:R-:W-:Y:S01]  /*7a00*/  FFMA.FTZ R44, R91, R136, R44 ;  /* 0x000000885b2c7223 */ /* 0x000fe2000001002c */
[----:B------:R-:W-:Y:S01]  /*7a10*/  HADD2.F32 R41, -RZ, R176.H0_H0 ;  /* 0x200000b0ff297230 */ /* 0x000fe20000004100 */
[----:B------:R-:W-:Y:S01]  /*7a20*/  F2FP.F16.F32.PACK_AB R50, R50, R88 ;  /* 0x000000583232723e */ /* 0x000fe200000000ff */
[----:B------:R-:W-:-:S02]  /*7a30*/  HADD2.F32 R49, -RZ, R43.H0_H0 ;  /* 0x2000002bff317230 */ /* 0x000fc40000004100 */
[----:B------:R-:W-:Y:S02]  /*7a40*/  HADD2.F32 R91, -RZ, R39.H0_H0 ;  /* 0x20000027ff5b7230 */ /* 0x000fe40000004100 */
[-C--:B------:R-:W-:Y:S01]  /*7a50*/  FMUL.FTZ R39, R89, R41.reuse ;  /* 0x0000002959277220 */ /* 0x080fe20000410000 */
[----:B------:R-:W-:Y:S02]  /*7a60*/  HADD2.F32 R47, -RZ, R176.H1_H1 ;  /* 0x300000b0ff2f7230 */ /* 0x000fe40000004100 */
[C---:B------:R-:W-:Y:S01]  /*7a70*/  FMUL.FTZ R136, R49.reuse, R41 ;  /* 0x0000002931887220 */ /* 0x040fe20000410000 */
[----:B------:R-:W-:Y:S02]  /*7a80*/  HADD2.F32 R43, -RZ, R43.H1_H1 ;  /* 0x3000002bff2b7230 */ /* 0x000fe40000004100 */
[-C--:B------:R-:W-:Y:S01]  /*7a90*/  FMUL.FTZ R41, R90, R46.reuse ;  /* 0x0000002e5a297220 */ /* 0x080fe20000410000 */
[----:B------:R-:W-:Y:S02]  /*7aa0*/  HADD2.F32 R45, -RZ, R45.H0_H0 ;  /* 0x2000002dff2d7230 */ /* 0x000fe40000004100 */
[-C--:B------:R-:W-:Y:S01]  /*7ab0*/  FFMA.FTZ R39, R49, R47.reuse, -R39 ;  /* 0x0000002f31277223 */ /* 0x080fe20000010827 */
[----:B------:R-:W-:Y:S01]  /*7ac0*/  FFMA.FTZ R136, R89, R47, R136 ;  /* 0x0000002f59887223 */ /* 0x000fe20000010088 */
[C---:B------:R-:W-:Y:S01]  /*7ad0*/  FMUL.FTZ R46, R43.reuse, R46 ;  /* 0x0000002e2b2e7220 */ /* 0x040fe20000410000 */
[----:B------:R-:W-:Y:S01]  /*7ae0*/  FFMA.FTZ R41, R43, R91, -R41 ;  /* 0x0000005b2b297223 */ /* 0x000fe20000010829 */
[----:B------:R-:W-:Y:S01]  /*7af0*/  HADD2.F32 R43, -RZ, R175.H0_H0 ;  /* 0x200000afff2b7230 */ /* 0x000fe20000004100 */
[----:B------:R-:W-:Y:S01]  /*7b00*/  F2FP.F16.F32.PACK_AB R44, R44, R137 ;  /* 0x000000892c2c723e */ /* 0x000fe200000000ff */
[----:B------:R-:W-:-:S02]  /*7b10*/  HADD2.F32 R89, -RZ, R48.H0_H0 ;  /* 0x20000030ff597230 */ /* 0x000fc40000004100 */
[----:B------:R-:W-:Y:S01]  /*7b20*/  FFMA.FTZ R46, R90, R91, R46 ;  /* 0x0000005b5a2e7223 */ /* 0x000fe2000001002e */
[----:B------:R-:W-:Y:S01]  /*7b30*/  HADD2.F32 R49, -RZ, R40.H0_H0 ;  /* 0x20000028ff317230 */ /* 0x000fe20000004100 */
[----:B------:R-:W-:Y:S01]  /*7b40*/  F2FP.F16.F32.PACK_AB R39, R41, R39 ;  /* 0x000000272927723e */ /* 0x000fe200000000ff */
[----:B------:R-:W-:Y:S02]  /*7b50*/  HADD2.F32 R48, -RZ, R48.H1_H1 ;  /* 0x30000030ff307230 */ /* 0x000fe40000004100 */
[----:B------:R-:W-:Y:S02]  /*7b60*/  HADD2.F32 R40, -RZ, R40.H1_H1 ;  /* 0x30000028ff287230 */ /* 0x000fe40000004100 */
[-C--:B------:R-:W-:Y:S01]  /*7b70*/  FMUL.FTZ R91, R49, R43.reuse ;  /* 0x0000002b315b7220 */ /* 0x080fe20000410000 */
[----:B------:R-:W-:Y:S02]  /*7b80*/  HADD2.F32 R90, -RZ, R36.H0_H0 ;  /* 0x20000024ff5a7230 */ /* 0x000fe40000004100 */
[----:B------:R-:W-:Y:S01]  /*7b90*/  FMUL.FTZ R36, R89, R43 ;  /* 0x0000002b59247220 */ /* 0x000fe20000410000 */
[----:B------:R-:W-:-:S02]  /*7ba0*/  HADD2.F32 R47, -RZ, R175.H1_H1 ;  /* 0x300000afff2f7230 */ /* 0x000fc40000004100 */
[-C--:B------:R-:W-:Y:S01]  /*7bb0*/  FMUL.FTZ R43, R48, R37.reuse ;  /* 0x00000025302b7220 */ /* 0x080fe20000410000 */
[----:B------:R-:W-:Y:S01]  /*7bc0*/  FMUL.FTZ R37, R40, R37 ;  /* 0x0000002528257220 */ /* 0x000fe20000410000 */
[----:B------:R-:W-:Y:S01]  /*7bd0*/  F2FP.F16.F32.PACK_AB R46, R46, R136 ;  /* 0x000000882e2e723e */ /* 0x000fe200000000ff */
[----:B------:R-:W-:Y:S02]  /*7be0*/  IMAD.MOV.U32 R41, RZ, RZ, R50 ;  /* 0x000000ffff297224 */ /* 0x000fe400078e0032 */
[-C--:B------:R-:W-:Y:S01]  /*7bf0*/  FFMA.FTZ R36, R49, R47.reuse, -R36 ;  /* 0x0000002f31247223 */ /* 0x080fe20000010824 */
[----:B------:R-:W-:Y:S01]  /*7c00*/  FFMA.FTZ R91, R89, R47, R91 ;  /* 0x0000002f595b7223 */ /* 0x000fe2000001005b */
[-C--:B------:R-:W-:Y:S01]  /*7c10*/  FFMA.FTZ R48, R48, R90.reuse, R37 ;  /* 0x0000005a30307223 */ /* 0x080fe20000010025 */
[----:B------:R-:W-:Y:S02]  /*7c20*/  HADD2.F32 R37, -RZ, R174.H0_H0 ;  /* 0x200000aeff257230 */ /* 0x000fe40000004100 */
[----:B------:R-:W-:Y:S01]  /*7c30*/  FFMA.FTZ R43, R40, R90, -R43 ;  /* 0x0000005a282b7223 */ /* 0x000fe2000001082b */
[----:B------:R-:W-:-:S02]  /*7c40*/  HADD2.F32 R49, -RZ, R51.H0_H0 ;  /* 0x20000033ff317230 */ /* 0x000fc40000004100 */
[--C-:B------:R-:W-:Y:S01]  /*7c50*/  HADD2.F32 R47, -RZ, R42.reuse.H0_H0 ;  /* 0x2000002aff2f7230 */ /* 0x100fe20000004100 */
[----:B------:R-:W-:Y:S01]  /*7c60*/  F2FP.F16.F32.PACK_AB R48, R48, R91 ;  /* 0x0000005b3030723e */ /* 0x000fe200000000ff */
[----:B------:R-:W-:Y:S01]  /*7c70*/  HADD2.F32 R51, -RZ, R51.H1_H1 ;  /* 0x30000033ff337230 */ /* 0x000fe20000004100 */
[----:B------:R-:W-:Y:S01]  /*7c80*/  F2FP.F16.F32.PACK_AB R36, R43, R36 ;  /* 0x000000242b24723e */ /* 0x000fe200000000ff */
[----:B------:R-:W-:Y:S02]  /*7c90*/  HADD2.F32 R42, -RZ, R42.H1_H1 ;  /* 0x3000002aff2a7230 */ /* 0x000fe40000004100 */
[-C--:B------:R-:W-:Y:S01]  /*7ca0*/  FMUL.FTZ R90, R47, R37.reuse ;  /* 0x000000252f5a7220 */ /* 0x080fe20000410000 */
[----:B------:R-:W-:Y:S02]  /*7cb0*/  HADD2.F32 R89, -RZ, R38.H0_H0 ;  /* 0x20000026ff597230 */ /* 0x000fe40000004100 */
[----:B------:R-:W-:Y:S01]  /*7cc0*/  FMUL.FTZ R38, R49, R37 ;  /* 0x0000002531267220 */ /* 0x000fe20000410000 */
[----:B------:R-:W-:-:S02]  /*7cd0*/  HADD2.F32 R40, -RZ, R174.H1_H1 ;  /* 0x300000aeff287230 */ /* 0x000fc40000004100 */
[-C--:B------:R-:W-:Y:S01]  /*7ce0*/  FMUL.FTZ R37, R51, R45.reuse ;  /* 0x0000002d33257220 */ /* 0x080fe20000410000 */
[C---:B------:R-:W-:Y:S01]  /*7cf0*/  FMUL.FTZ R45, R42.reuse, R45 ;  /* 0x0000002d2a2d7220 */ /* 0x040fe20000410000 */
[----:B------:R-:W-:Y:S02]  /*7d00*/  IMAD.MOV.U32 R43, RZ, RZ, R39 ;  /* 0x000000ffff2b7224 */ /* 0x000fe400078e0027 */
[-C--:B------:R-:W-:Y:S01]  /*7d10*/  FFMA.FTZ R38, R47, R40.reuse, -R38 ;  /* 0x000000282f267223 */ /* 0x080fe20000010826 */
[-C--:B------:R-:W-:Y:S01]  /*7d20*/  FFMA.FTZ R37, R42, R89.reuse, -R37 ;  /* 0x000000592a257223 */ /* 0x080fe20000010825 */
[----:B------:R-:W-:Y:S01]  /*7d30*/  FFMA.FTZ R90, R49, R40, R90 ;  /* 0x00000028315a7223 */ /* 0x000fe2000001005a */
[----:B------:R-:W-:Y:S01]  /*7d40*/  FFMA.FTZ R45, R51, R89, R45 ;  /* 0x00000059332d7223 */ /* 0x000fe2000001002d */
[----:B------:R-:W-:Y:S01]  /*7d50*/  IMAD.MOV.U32 R40, RZ, RZ, R36 ;  /* 0x000000ffff287224 */ /* 0x000fe200078e0024 */
[----:B------:R-:W-:Y:S01]  /*7d60*/  MOV R49, R44 ;  /* 0x0000002c00317202 */ /* 0x000fe20000000f00 */
[----:B------:R-:W-:Y:S01]  /*7d70*/  IMAD.MOV.U32 R51, RZ, RZ, R46 ;  /* 0x000000ffff337224 */ /* 0x000fe200078e002e */
[----:B------:R-:W-:-:S02]  /*7d80*/  F2FP.F16.F32.PACK_AB R37, R37, R38 ;  /* 0x000000262525723e */ /* 0x000fc400000000ff */
[----:B------:R-:W-:-:S03]  /*7d90*/  F2FP.F16.F32.PACK_AB R45, R45, R90 ;  /* 0x0000005a2d2d723e */ /* 0x000fc600000000ff */
[----:B------:R-:W-:Y:S01]  /*7da0*/  IMAD.MOV.U32 R42, RZ, RZ, R37 ;  /* 0x000000ffff2a7224 */ /* 0x000fe200078e0025 */
[----:B------:R-:W-:-:S07]  /*7db0*/  MOV R50, R45 ;  /* 0x0000002d00327202 */ /* 0x000fce0000000f00 */
.L_x_729:
[----:B------:R-:W-:Y:S05]  /*7dc0*/  BSYNC B2 ;  /* 0x0000000000027941 */ /* 0x000fea0003800000 */
.L_x_728:
[----:B------:R-:W-:Y:S02]  /*7dd0*/  ULDC.64 UR4, c[0x0][0x208] ;  /* 0x0000820000047ab9 */ /* 0x000fe40000000a00 */
[----:B0-----:R0:W-:Y:S04]  /*7de0*/  STG.E.128 desc[UR4][R84.64], R40 ;  /* 0x0000002854007986 */ /* 0x0011e8000c101d04 */
[----:B--2---:R0:W-:Y:S02]  /*7df0*/  @!P4 STG.E.128 desc[UR4][R86.64], R48 ;  /* 0x000000305600c986 */ /* 0x0041e4000c101d04 */
.L_x_723:
[----:B------:R-:W-:Y:S05]  /*7e00*/  BSYNC B1 ;  /* 0x0000000000017941 */ /* 0x000fea0003800000 */
.L_x_722:
[----:B------:R-:W3:Y:S01]  /*7e10*/  LDL R36, [R1+0x8] ;  /* 0x0000080001247983 */ /* 0x000ee20000100800 */
[----:B------:R-:W-:Y:S01]  /*7e20*/  BSSY B1, `(.L_x_730) ;  /* 0x00000fe000017945 */ /* 0x000fe20003800000 */
[----:B---3--:R-:W-:-:S13]  /*7e30*/  LOP3.LUT P4, RZ, R36, 0x1, RZ, 0xc0, !PT ;  /* 0x0000000124ff7812 */ /* 0x008fda000788c0ff */
[----:B------:R-:W-:Y:S05]  /*7e40*/  @P4 BRA `(.L_x_731) ;  /* 0x0000000c00ec4947 */ /* 0x000fea0003800000 */
[----:B------:R-:W-:Y:S01]  /*7e50*/  ISETP.NE.AND P4, PT, R26, RZ, PT ;  /* 0x000000ff1a00720c */ /* 0x000fe20003f85270 */
[----:B------:R-:W-:Y:S01]  /*7e60*/  VIADD R37, R212, 0x20 ;  /* 0x00000020d4257836 */ /* 0x000fe20000000000 */
[----:B------:R-:W-:Y:S01]  /*7e70*/  BSSY B2, `(.L_x_732) ;  /* 0x000007f000027945 */ /* 0x000fe20003800000 */
[-C--:B--2---:R-:W-:Y:S02]  /*7e80*/  IMAD R36, R147, R122.reuse, RZ ;  /* 0x0000007a93247224 */ /* 0x084fe400078e02ff */
[----:B------:R-:W-:-:S04]  /*7e90*/  IMAD.WIDE.U32 R44, R37, R122, R124 ;  /* 0x0000007a252c7225 */ /* 0x000fc800078e007c */
[----:B------:R-:W-:-:S05]  /*7ea0*/  IMAD R37, R37, R123, R36 ;  /* 0x0000007b25257224 */ /* 0x000fca00078e0224 */
[----:B0-----:R-:W-:Y:S01]  /*7eb0*/  IADD3 R50, R45, R37, RZ ;  /* 0x000000252d327210 */ /* 0x001fe20007ffe0ff */
[----:B------:R-:W-:Y:S06]  /*7ec0*/  @!P4 BRA `(.L_x_733) ;  /* 0x0000000400e4c947 */ /* 0x000fec0003800000 */
[----:B------:R-:W-:Y:S01]  /*7ed0*/  SEL R36, R118, R148, !P0 ;  /* 0x0000009476247207 */ /* 0x000fe20004000000 */
[----:B------:R-:W-:Y:S01]  /*7ee0*/  BSSY B3, `(.L_x_734) ;  /* 0x0000074000037945 */ /* 0x000fe20003800000 */
[----:B------:R-:W-:Y:S02]  /*7ef0*/  IADD3 R39, P4, P5, R96, R44, R13 ;  /* 0x0000002c60277210 */ /* 0x000fe40007d9e00d */
[----:B------:R-:W-:Y:S02]  /*7f00*/  SHF.R.S32.HI R37, RZ, 0x1f, R36 ;  /* 0x0000001fff257819 */ /* 0x000fe40000011424 */
[----:B------:R-:W-:Y:S02]  /*7f10*/  IADD3.X R41, R92, R50, R7, P4, P5 ;  /* 0x000000325c297210 */ /* 0x000fe400027ea407 */
[----:B------:R-:W-:Y:S02]  /*7f20*/  LEA.HI R37, R37, R36, RZ, 0x4 ;  /* 0x0000002425257211 */ /* 0x000fe400078f20ff */
[----:B------:R-:W-:-:S02]  /*7f30*/  SHF.R.U32.HI R43, RZ, 0x3, R223 ;  /* 0x00000003ff2b7819 */ /* 0x000fc400000116df */
[----:B------:R-:W-:-:S04]  /*7f40*/  LEA.HI.SX32 R38, R37, R14, 0x1c ;  /* 0x0000000e25267211 */ /* 0x000fc800078fe2ff */
[----:B------:R-:W-:Y:S01]  /*7f50*/  SHF.R.S32.HI R42, RZ, 0x1f, R38 ;  /* 0x0000001fff2a7819 */ /* 0x000fe20000011426 */
[----:B------:R-:W-:-:S03]  /*7f60*/  IMAD.SHL.U32 R40, R38, 0x8, RZ ;  /* 0x0000000826287824 */ /* 0x000fc600078e00ff */
[----:B------:R-:W-:Y:S02]  /*7f70*/  LEA.HI R38, R42, R38, RZ, 0x3 ;  /* 0x000000262a267211 */ /* 0x000fe400078f18ff */
[----:B------:R-:W-:Y:S02]  /*7f80*/  ISETP.GE.AND P4, PT, R40, R145, PT ;  /* 0x000000912800720c */ /* 0x000fe40003f86270 */
[----:B------:R-:W-:-:S05]  /*7f90*/  SHF.R.S32.HI R38, RZ, 0x3, R38 ;  /* 0x00000003ff267819 */ /* 0x000fca0000011426 */
[----:B------:R-:W-:-:S06]  /*7fa0*/  IMAD R38, R38, 0x1400, R226 ;  /* 0x0000140026267824 */ /* 0x000fcc00078e02e2 */
[--C-:B------:R-:W-:Y:S02]  /*7fb0*/  @!P4 SHF.R.S32.HI R36, RZ, 0x1f, R40.reuse ;  /* 0x0000001fff24c819 */ /* 0x100fe40000011428 */
[--C-:B------:R-:W-:Y:S02]  /*7fc0*/  @!P4 IADD3 R37, P5, P6, R96, R44, R40.reuse ;  /* 0x0000002c6025c210 */ /* 0x100fe40007ebe028 */
[----:B------:R-:W-:Y:S02]  /*7fd0*/  LOP3.LUT R40, R223, 0x38, R40, 0xf8, !PT ;  /* 0x00000038df287812 */ /* 0x000fe400078ef828 */
[----:B------:R-:W-:Y:S02]  /*7fe0*/  @!P4 IADD3.X R36, R92, R50, R36, P5, P6 ;  /* 0x000000325c24c210 */ /* 0x000fe40002fec424 */
[----:B------:R-:W-:Y:S02]  /*7ff0*/  LOP3.LUT R40, R40, R43, RZ, 0x3c, !PT ;  /* 0x0000002b28287212 */ /* 0x000fe400078e3cff */
[----:B------:R-:W-:-:S03]  /*8000*/  LEA R46, P5, R39, R116, 0x1 ;  /* 0x00000074272e7211 */ /* 0x000fc600078a08ff */
[----:B------:R-:W-:Y:S01]  /*8010*/  IMAD.IADD R40, R38, 0x1, R40 ;  /* 0x0000000126287824 */ /* 0x000fe200078e0228 */
[----:B------:R-:W-:Y:S01]  /*8020*/  LEA.HI.X R47, R39, R117, R41, 0x1, P5 ;  /* 0x00000075272f7211 */ /* 0x000fe200028f0c29 */
[----:B------:R-:W-:Y:S01]  /*8030*/  IMAD R38, R19, 0x5000, R135 ;  /* 0x0000500013267824 */ /* 0x000fe200078e0287 */
[----:B------:R-:W-:Y:S01]  /*8040*/  @!P4 LEA R48, P5, R37, R116, 0x1 ;  /* 0x000000742530c211 */ /* 0x000fe200078a08ff */
[----:B------:R-:W-:-:S03]  /*8050*/  IMAD R40, R19, 0x5000, R40 ;  /* 0x0000500013287824 */ /* 0x000fc600078e0228 */
[----:B------:R-:W-:Y:S01]  /*8060*/  LEA R38, R38, R18, 0x1 ;  /* 0x0000001226267211 */ /* 0x000fe200078e08ff */
[----:B------:R-:W-:Y:S01]  /*8070*/  IMAD R40, R40, 0x2, R18 ;  /* 0x0000000228287824 */ /* 0x000fe200078e0212 */
[----:B------:R-:W-:Y:S02]  /*8080*/  @!P4 LEA.HI.X R49, R37, R117, R36, 0x1, P5 ;  /* 0x000000752531c211 */ /* 0x000fe400028f0c24 */
[----:B------:R-:W-:Y:S02]  /*8090*/  ISETP.GE.AND P5, PT, R16, R115, PT ;  /* 0x000000731000720c */ /* 0x000fe40003fa6270 */
[----:B------:R-:W0:Y:S04]  /*80a0*/  LDS.128 R36, [R38+0x24400] ;  /* 0x0244000026247984 */ /* 0x000e280000000c00 */
[----:B------:R-:W2:Y:S07]  /*80b0*/  LDS.128 R40, [R40+0x24400] ;  /* 0x0244000028287984 */ /* 0x000eae0000000c00 */
[----:B------:R-:W-:Y:S05]  /*80c0*/  @P5 BRA `(.L_x_735) ;  /* 0x0000000400545947 */ /* 0x000fea0003800000 */
[--C-:B------:R-:W-:Y:S01]  /*80d0*/  SHF.R.U64 R51, R56, 0x10, R57.reuse ;  /* 0x0000001038337819 */ /* 0x100fe20000001239 */
[--C-:B--2---:R-:W-:Y:S01]  /*80e0*/  HADD2.F32 R85, -RZ, R41.reuse.H0_H0 ;  /* 0x20000029ff557230 */ /* 0x104fe20000004100 */
[----:B------:R-:W-:Y:S01]  /*80f0*/  SHF.R.U32.HI R57, RZ, 0x10, R57 ;  /* 0x00000010ff397819 */ /* 0x000fe20000011639 */
[----:B------:R-:W-:Y:S01]  /*8100*/  HADD2.F32 R86, -RZ, R41.H1_H1 ;  /* 0x30000029ff567230 */ /* 0x000fe20000004100 */
[--C-:B------:R-:W-:Y:S01]  /*8110*/  SHF.R.U64 R56, R64, 0x10, R65.reuse ;  /* 0x0000001040387819 */ /* 0x100fe20000001241 */
[----:B------:R-:W-:Y:S01]  /*8120*/  HADD2.F32 R84, -RZ, R173.H0_H0 ;  /* 0x200000adff547230 */ /* 0x000fe20000004100 */
[----:B------:R-:W-:Y:S01]  /*8130*/  SHF.R.U32.HI R64, RZ, 0x10, R65 ;  /* 0x00000010ff407819 */ /* 0x000fe20000011641 */
[----:B0-----:R-:W-:Y:S01]  /*8140*/  HADD2.F32 R41, -RZ, R37.H0_H0 ;  /* 0x20000025ff297230 */ /* 0x001fe20000004100 */
[--C-:B------:R-:W-:Y:S01]  /*8150*/  SHF.R.U64 R65, R66, 0x10, R67.reuse ;  /* 0x0000001042417819 */ /* 0x100fe20000001243 */
[----:B------:R-:W-:Y:S01]  /*8160*/  HADD2.F32 R87, -RZ, R57.H0_H0 ;  /* 0x20000039ff577230 */ /* 0x000fe20000004100 */
[----:B------:R-:W-:Y:S01]  /*8170*/  SHF.R.U32.HI R66, RZ, 0x10, R67 ;  /* 0x00000010ff427819 */ /* 0x000fe20000011643 */
[----:B------:R-:W-:-:S02]  /*8180*/  HADD2.F32 R67, -RZ, R172.H0_H0 ;  /* 0x200000acff437230 */ /* 0x000fc40000004100 */
[-C--:B------:R-:W-:Y:S01]  /*8190*/  FMUL.FTZ R57, R85, R84.reuse ;  /* 0x0000005455397220 */ /* 0x080fe20000410000 */
[----:B------:R-:W-:Y:S02]  /*81a0*/  HADD2.F32 R64, -RZ, R64.H0_H0 ;  /* 0x20000040ff407230 */ /* 0x000fe40000004100 */
[C---:B------:R-:W-:Y:S01]  /*81b0*/  FMUL.FTZ R88, R41.reuse, R84 ;  /* 0x0000005429587220 */ /* 0x040fe20000410000 */
[----:B------:R-:W-:Y:S01]  /*81c0*/  HADD2.F32 R37, -RZ, R37.H1_H1 ;  /* 0x30000025ff257230 */ /* 0x000fe20000004100 */
[----:B------:R-:W-:Y:S01]  /*81d0*/  SHF.R.U64 R58, R58, 0x10, R59 ;  /* 0x000000103a3a7819 */ /* 0x000fe2000000123b */
[-C--:B------:R-:W-:Y:S01]  /*81e0*/  FFMA.FTZ R57, R41, R67.reuse, -R57 ;  /* 0x0000004329397223 */ /* 0x080fe20000010839 */
[----:B------:R-:W-:Y:S01]  /*81f0*/  SHF.R.U32.HI R59, RZ, 0x10, R59 ;  /* 0x00000010ff3b7819 */ /* 0x000fe2000001163b */
[----:B------:R-:W-:Y:S01]  /*8200*/  FFMA.FTZ R88, R85, R67, R88 ;  /* 0x0000004355587223 */ /* 0x000fe20000010058 */
[----:B------:R-:W-:Y:S01]  /*8210*/  FMUL.FTZ R84, R86, R64 ;  /* 0x0000004056547220 */ /* 0x000fe20000410000 */
[----:B------:R-:W-:-:S02]  /*8220*/  HADD2.F32 R172, -RZ, R172.H1_H1 ;  /* 0x300000acffac7230 */ /* 0x000fc40000004100 */
[C---:B------:R-:W-:Y:S01]  /*8230*/  FMUL.FTZ R64, R37.reuse, R64 ;  /* 0x0000004025407220 */ /* 0x040fe20000410000 */
[--C-:B------:R-:W-:Y:S02]  /*8240*/  HADD2.F32 R41, -RZ, R43.reuse.H0_H0 ;  /* 0x2000002bff297230 */ /* 0x100fe40000004100 */
[-C--:B------:R-:W-:Y:S01]  /*8250*/  FFMA.FTZ R84, R37, R87.reuse, -R84 ;  /* 0x0000005725547223 */ /* 0x080fe20000010854 */
[----:B------:R-:W-:Y:S02]  /*8260*/  HADD2.F32 R67, -RZ, R43.H1_H1 ;  /* 0x3000002bff437230 */ /* 0x000fe40000004100 */
[----:B------:R-:W-:Y:S01]  /*8270*/  FFMA.FTZ R64, R86, R87, R64 ;  /* 0x0000005756407223 */ /* 0x000fe20000010040 */
[----:B------:R-:W-:Y:S02]  /*8280*/  HADD2.F32 R43, -RZ, R39.H0_H0 ;  /* 0x20000027ff2b7230 */ /* 0x000fe40000004100 */
[----:B------:R-:W-:Y:S01]  /*8290*/  HADD2.F32 R66, -RZ, R66.H0_H0 ;  /* 0x20000042ff427230 */ /* 0x000fe20000004100 */
[----:B------:R-:W-:Y:S01]  /*82a0*/  F2FP.F16.F32.PACK_AB R57, R84, R57 ;  /* 0x000000395439723e */ /* 0x000fe200000000ff */
[----:B------:R-:W-:-:S02]  /*82b0*/  HADD2.F32 R85, -RZ, R59.H0_H0 ;  /* 0x2000003bff557230 */ /* 0x000fc40000004100 */
[-C--:B------:R-:W-:Y:S01]  /*82c0*/  FMUL.FTZ R59, R41, R172.reuse ;  /* 0x000000ac293b7220 */ /* 0x080fe20000410000 */
[----:B------:R-:W-:Y:S02]  /*82d0*/  HADD2.F32 R37, -RZ, R170.H1_H1 ;  /* 0x300000aaff257230 */ /* 0x000fe40000004100 */
[----:B------:R-:W-:Y:S01]  /*82e0*/  FMUL.FTZ R172, R43, R172 ;  /* 0x000000ac2bac7220 */ /* 0x000fe20000410000 */
        /* <DEDUP_REMOVED lines=14> */
[-C--:B------:R-:W-:Y:S01]  /*83d0*/  FMUL.FTZ R43, R41, R37.reuse ;  /* 0x00000025292b7220 */ /* 0x080fe20000410000 */
[----:B------:R-:W-:Y:S02]  /*83e0*/  HADD2.F32 R170, -RZ, R170.H0_H0 ;  /* 0x200000aaffaa7230 */ /* 0x000fe40000004100 */
[----:B------:R-:W-:Y:S01]  /*83f0*/  FMUL.FTZ R67, R39, R37 ;  /* 0x0000002527437220 */ /* 0x000fe20000410000 */
[----:B------:R-:W-:Y:S02]  /*8400*/  HADD2.F32 R36, -RZ, R36.H1_H1 ;  /* 0x30000024ff247230 */ /* 0x000fe40000004100 */
[----:B------:R-:W-:Y:S01]  /*8410*/  FMUL.FTZ R37, R40, R56 ;  /* 0x0000003828257220 */ /* 0x000fe20000410000 */
[----:B------:R-:W-:-:S02]  /*8420*/  HADD2.F32 R51, -RZ, R51.H0_H0 ;  /* 0x20000033ff337230 */ /* 0x000fc40000004100 */
[----:B------:R-:W-:Y:S01]  /*8430*/  FFMA.FTZ R43, R39, R170, -R43 ;  /* 0x000000aa272b7223 */ /* 0x000fe2000001082b */
[----:B------:R-:W-:Y:S02]  /*8440*/  HADD2.F32 R39, -RZ, R42.H0_H0 ;  /* 0x2000002aff277230 */ /* 0x000fe40000004100 */
[C---:B------:R-:W-:Y:S01]  /*8450*/  FMUL.FTZ R56, R36.reuse, R56 ;  /* 0x0000003824387220 */ /* 0x040fe20000410000 */
[----:B------:R-:W-:Y:S02]  /*8460*/  HADD2.F32 R173, -RZ, R173.H1_H1 ;  /* 0x300000adffad7230 */ /* 0x000fe40000004100 */
[----:B------:R-:W-:Y:S01]  /*8470*/  FFMA.FTZ R37, R36, R51, -R37 ;  /* 0x0000003324257223 */ /* 0x000fe20000010825 */
[----:B------:R-:W-:Y:S02]  /*8480*/  HADD2.F32 R65, -RZ, R65.H0_H0 ;  /* 0x20000041ff417230 */ /* 0x000fe40000004100 */
[----:B------:R-:W-:Y:S01]  /*8490*/  FFMA.FTZ R67, R41, R170, R67 ;  /* 0x000000aa29437223 */ /* 0x000fe20000010043 */
[----:B------:R-:W-:-:S02]  /*84a0*/  HADD2.F32 R36, -RZ, R38.H0_H0 ;  /* 0x20000026ff247230 */ /* 0x000fc40000004100 */
[----:B------:R-:W-:Y:S01]  /*84b0*/  FFMA.FTZ R56, R40, R51, R56 ;  /* 0x0000003328387223 */ /* 0x000fe20000010038 */
[----:B------:R-:W-:Y:S02]  /*84c0*/  HADD2.F32 R42, -RZ, R42.H1_H1 ;  /* 0x3000002aff2a7230 */ /* 0x000fe40000004100 */
[-C--:B------:R-:W-:Y:S01]  /*84d0*/  FMUL.FTZ R40, R39, R173.reuse ;  /* 0x000000ad27287220 */ /* 0x080fe20000410000 */
[----:B------:R-:W-:Y:S02]  /*84e0*/  HADD2.F32 R38, -RZ, R38.H1_H1 ;  /* 0x30000026ff267230 */ /* 0x000fe40000004100 */
[----:B------:R-:W-:Y:S01]  /*84f0*/  FMUL.FTZ R173, R36, R173 ;  /* 0x000000ad24ad7220 */ /* 0x000fe20000410000 */
[----:B------:R-:W-:Y:S02]  /*8500*/  HADD2.F32 R171, -RZ, R171.H1_H1 ;  /* 0x300000abffab7230 */ /* 0x000fe40000004100 */
[----:B------:R-:W-:Y:S01]  /*8510*/  FMUL.FTZ R41, R42, R65 ;  /* 0x000000412a297220 */ /* 0x000fe20000410000 */
[----:B------:R-:W-:-:S02]  /*8520*/  HADD2.F32 R58, -RZ, R58.H0_H0 ;  /* 0x2000003aff3a7230 */ /* 0x000fc40000004100 */
[----:B------:R-:W-:Y:S01]  /*8530*/  FMUL.FTZ R65, R38, R65 ;  /* 0x0000004126417220 */ /* 0x000fe20000410000 */
[----:B------:R-:W-:Y:S01]  /*8540*/  F2FP.F16.F32.PACK_AB R66, R66, R172 ;  /* 0x000000ac4242723e */ /* 0x000fe200000000ff */
[-C--:B------:R-:W-:Y:S01]  /*8550*/  FFMA.FTZ R40, R36, R171.reuse, -R40 ;  /* 0x000000ab24287223 */ /* 0x080fe20000010828 */
[----:B------:R-:W-:Y:S01]  /*8560*/  FFMA.FTZ R173, R39, R171, R173 ;  /* 0x000000ab27ad7223 */ /* 0x000fe200000100ad */
[-C--:B------:R-:W-:Y:S01]  /*8570*/  FFMA.FTZ R41, R38, R58.reuse, -R41 ;  /* 0x0000003a26297223 */ /* 0x080fe20000010829 */
[----:B------:R-:W-:Y:S01]  /*8580*/  FFMA.FTZ R65, R42, R58, R65 ;  /* 0x0000003a2a417223 */ /* 0x000fe20000010041 */
[----:B------:R-:W-:Y:S01]  /*8590*/  F2FP.F16.F32.PACK_AB R67, R56, R67 ;  /* 0x000000433843723e */ /* 0x000fe200000000ff */
[----:B------:R-:W-:Y:S01]  /*85a0*/  IMAD.MOV.U32 R39, RZ, RZ, R59 ;  /* 0x000000ffff277224 */ /* 0x000fe200078e003b */
[----:B------:R-:W-:Y:S01]  /*85b0*/  F2FP.F16.F32.PACK_AB R36, R37, R43 ;  /* 0x0000002b2524723e */ /* 0x000fe200000000ff */
[----:B------:R-:W-:Y:S01]  /*85c0*/  IMAD.MOV.U32 R37, RZ, RZ, R57 ;  /* 0x000000ffff257224 */ /* 0x000fe200078e0039 */
[----:B------:R-:W-:Y:S01]  /*85d0*/  F2FP.F16.F32.PACK_AB R38, R41, R40 ;  /* 0x000000282926723e */ /* 0x000fe200000000ff */
[----:B------:R-:W-:Y:S01]  /*85e0*/  IMAD.MOV.U32 R41, RZ, RZ, R64 ;  /* 0x000000ffff297224 */ /* 0x000fe200078e0040 */
[----:B------:R-:W-:-:S02]  /*85f0*/  F2FP.F16.F32.PACK_AB R42, R65, R173 ;  /* 0x000000ad412a723e */ /* 0x000fc400000000ff */
[----:B------:R-:W-:Y:S02]  /*8600*/  MOV R40, R67 ;  /* 0x0000004300287202 */ /* 0x000fe40000000f00 */
[----:B------:R-:W-:-:S07]  /*8610*/  MOV R43, R66 ;  /* 0x00000042002b7202 */ /* 0x000fce0000000f00 */
.L_x_735:
[----:B------:R-:W-:Y:S05]  /*8620*/  BSYNC B3 ;  /* 0x0000000000037941 */ /* 0x000fea0003800000 */
.L_x_734:
[----:B------:R-:W-:Y:S02]  /*8630*/  ULDC.64 UR4, c[0x0][0x208] ;  /* 0x0000820000047ab9 */ /* 0x000fe40000000a00 */
[----:B0-----:R0:W-:Y:S04]  /*8640*/  STG.E.128 desc[UR4][R46.64], R36 ;  /* 0x000000242e007986 */ /* 0x0011e8000c101d04 */
[----:B--2---:R0:W-:Y:S02]  /*8650*/  @!P4 STG.E.128 desc[UR4][R48.64], R40 ;  /* 0x000000283000c986 */ /* 0x0041e4000c101d04 */
.L_x_733:
[----:B------:R-:W-:Y:S05]  /*8660*/  BSYNC B2 ;  /* 0x0000000000027941 */ /* 0x000fea0003800000 */
.L_x_732:
[----:B------:R-:W-:-:S13]  /*8670*/  ISETP.NE.AND P4, PT, R10, RZ, PT ;  /* 0x000000ff0a00720c */ /* 0x000fda0003f85270 */
[----:B------:R-:W-:Y:S05]  /*8680*/  @!P4 BRA `(.L_x_731) ;  /* 0x0000000400dcc947 */ /* 0x000fea0003800000 */
[----:B0-----:R-:W-:Y:S01]  /*8690*/  SEL R36, R118, R148, !P1 ;  /* 0x0000009476247207 */ /* 0x001fe20004800000 */
        /* <DEDUP_REMOVED lines=21> */
[C---:B------:R-:W-:Y:S01]  /*87f0*/  IMAD R37, R19.reuse, 0x5000, R134 ;  /* 0x0000500013257824 */ /* 0x040fe200078e0286 */
        /* <DEDUP_REMOVED lines=9> */
[----:B------:R-:W-:Y:S01]  /*8890*/  SHF.R.U64 R49, R60, 0x10, R61 ;  /* 0x000000103c317819 */ /* 0x000fe2000000123d */
[----:B--2---:R-:W-:Y:S01]  /*88a0*/  IMAD.MOV.U32 R56, RZ, RZ, R41 ;  /* 0x000000ffff387224 */ /* 0x004fe200078e0029 */
[----:B------:R-:W-:Y:S01]  /*88b0*/  SHF.R.U32.HI R60, RZ, 0x10, R61 ;  /* 0x00000010ff3c7819 */ /* 0x000fe2000001163d */
[----:B------:R-:W-:Y:S01]  /*88c0*/  HADD2.F32 R57, -RZ, R169.H1_H1 ;  /* 0x300000a9ff397230 */ /* 0x000fe20000004100 */
[--C-:B------:R-:W-:Y:S01]  /*88d0*/  SHF.R.U64 R48, R52, 0x10, R53.reuse ;  /* 0x0000001034307819 */ /* 0x100fe20000001235 */
[--C-:B0-----:R-:W-:Y:S01]  /*88e0*/  HADD2.F32 R58, -RZ, R37.reuse.H0_H0 ;  /* 0x20000025ff3a7230 */ /* 0x101fe20000004100 */
[----:B------:R-:W-:Y:S01]  /*88f0*/  SHF.R.U32.HI R52, RZ, 0x10, R53 ;  /* 0x00000010ff347819 */ /* 0x000fe20000011635 */
[--C-:B------:R-:W-:Y:S01]  /*8900*/  HADD2.F32 R64, -RZ, R56.reuse.H0_H0 ;  /* 0x20000038ff407230 */ /* 0x100fe20000004100 */
[--C-:B------:R-:W-:Y:S01]  /*8910*/  SHF.R.U64 R50, R54, 0x10, R55.reuse ;  /* 0x0000001036327819 */ /* 0x100fe20000001237 */
[----:B------:R-:W-:Y:S01]  /*8920*/  HADD2.F32 R56, -RZ, R56.H1_H1 ;  /* 0x30000038ff387230 */ /* 0x000fe20000004100 */
[----:B------:R-:W-:Y:S01]  /*8930*/  MOV R41, R39 ;  /* 0x0000002700297202 */ /* 0x000fe20000000f00 */
[----:B------:R-:W-:Y:S01]  /*8940*/  HADD2.F32 R60, -RZ, R60.H0_H0 ;  /* 0x2000003cff3c7230 */ /* 0x000fe20000004100 */
[----:B------:R-:W-:Y:S01]  /*8950*/  SHF.R.U32.HI R54, RZ, 0x10, R55 ;  /* 0x00000010ff367819 */ /* 0x000fe20000011637 */
[----:B------:R-:W-:-:S02]  /*8960*/  HADD2.F32 R53, -RZ, R37.H1_H1 ;  /* 0x30000025ff357230 */ /* 0x000fc40000004100 */
[-C--:B------:R-:W-:Y:S01]  /*8970*/  FMUL.FTZ R37, R64, R57.reuse ;  /* 0x0000003940257220 */ /* 0x080fe20000410000 */
[----:B------:R-:W-:Y:S02]  /*8980*/  HADD2.F32 R39, -RZ, R167.H1_H1 ;  /* 0x300000a7ff277230 */ /* 0x000fe40000004100 */
[----:B------:R-:W-:Y:S01]  /*8990*/  FMUL.FTZ R57, R58, R57 ;  /* 0x000000393a397220 */ /* 0x000fe20000410000 */
[----:B------:R-:W-:Y:S02]  /*89a0*/  HADD2.F32 R55, -RZ, R52.H0_H0 ;  /* 0x20000034ff377230 */ /* 0x000fe40000004100 */
[-C--:B------:R-:W-:Y:S01]  /*89b0*/  FMUL.FTZ R52, R56, R60.reuse ;  /* 0x0000003c38347220 */ /* 0x080fe20000410000 */
[C---:B------:R-:W-:Y:S01]  /*89c0*/  FMUL.FTZ R59, R53.reuse, R60 ;  /* 0x0000003c353b7220 */ /* 0x040fe20000410000 */
[----:B------:R-:W-:Y:S01]  /*89d0*/  SHF.R.U64 R51, R62, 0x10, R63 ;  /* 0x000000103e337819 */ /* 0x000fe2000000123f */
[-C--:B------:R-:W-:Y:S01]  /*89e0*/  FFMA.FTZ R37, R58, R39.reuse, -R37 ;  /* 0x000000273a257223 */ /* 0x080fe20000010825 */
[----:B------:R-:W-:Y:S01]  /*89f0*/  SHF.R.U32.HI R62, RZ, 0x10, R63 ;  /* 0x00000010ff3e7819 */ /* 0x000fe2000001163f */
[----:B------:R-:W-:Y:S01]  /*8a00*/  FFMA.FTZ R39, R64, R39, R57 ;  /* 0x0000002740277223 */ /* 0x000fe20000010039 */
[-C--:B------:R-:W-:Y:S01]  /*8a10*/  FFMA.FTZ R52, R53, R55.reuse, -R52 ;  /* 0x0000003735347223 */ /* 0x080fe20000010834 */
[----:B------:R-:W-:Y:S01]  /*8a20*/  FFMA.FTZ R56, R56, R55, R59 ;  /* 0x0000003738387223 */ /* 0x000fe2000001003b */
[----:B------:R-:W-:-:S02]  /*8a30*/  HADD2.F32 R64, -RZ, R168.H1_H1 ;  /* 0x300000a8ff407230 */ /* 0x000fc40000004100 */
[--C-:B------:R-:W-:Y:S01]  /*8a40*/  HADD2.F32 R55, -RZ, R43.reuse.H0_H0 ;  /* 0x2000002bff377230 */ /* 0x100fe20000004100 */
[----:B------:R-:W-:Y:S01]  /*8a50*/  F2FP.F16.F32.PACK_AB R37, R52, R37 ;  /* 0x000000253425723e */ /* 0x000fe200000000ff */
[----:B------:R-:W-:Y:S02]  /*8a60*/  HADD2.F32 R58, -RZ, R43.H1_H1 ;  /* 0x3000002bff3a7230 */ /* 0x000fe40000004100 */
[--C-:B------:R-:W-:Y:S02]  /*8a70*/  HADD2.F32 R43, -RZ, R41.reuse.H0_H0 ;  /* 0x20000029ff2b7230 */ /* 0x100fe40000004100 */
[----:B------:R-:W-:Y:S02]  /*8a80*/  HADD2.F32 R62, -RZ, R62.H0_H0 ;  /* 0x2000003eff3e7230 */ /* 0x000fe40000004100 */
[----:B------:R-:W-:Y:S02]  /*8a90*/  HADD2.F32 R53, -RZ, R41.H1_H1 ;  /* 0x30000029ff357230 */ /* 0x000fe40000004100 */
[----:B------:R-:W-:-:S02]  /*8aa0*/  HADD2.F32 R60, -RZ, R166.H1_H1 ;  /* 0x300000a6ff3c7230 */ /* 0x000fc40000004100 */
[----:B------:R-:W-:Y:S01]  /*8ab0*/  FMUL.FTZ R66, R58, R62 ;  /* 0x0000003e3a427220 */ /* 0x000fe20000410000 */
[----:B------:R-:W-:Y:S02]  /*8ac0*/  HADD2.F32 R57, -RZ, R54.H0_H0 ;  /* 0x20000036ff397230 */ /* 0x000fe40000004100 */
[-C--:B------:R-:W-:Y:S01]  /*8ad0*/  FMUL.FTZ R54, R55, R64.reuse ;  /* 0x0000004037367220 */ /* 0x080fe20000410000 */
[----:B------:R-:W-:Y:S01]  /*8ae0*/  FMUL.FTZ R64, R43, R64 ;  /* 0x000000402b407220 */ /* 0x000fe20000410000 */
[----:B------:R-:W-:Y:S01]  /*8af0*/  FMUL.FTZ R59, R53, R62 ;  /* 0x0000003e353b7220 */ /* 0x000fe20000410000 */
[----:B------:R-:W-:Y:S02]  /*8b00*/  HADD2.F32 R62, -RZ, R169.H0_H0 ;  /* 0x200000a9ff3e7230 */ /* 0x000fe40000004100 */
[-C--:B------:R-:W-:Y:S01]  /*8b10*/  FFMA.FTZ R41, R43, R60.reuse, -R54 ;  /* 0x0000003c2b297223 */ /* 0x080fe20000010836 */
[----:B------:R-:W-:Y:S01]  /*8b20*/  FFMA.FTZ R43, R55, R60, R64 ;  /* 0x0000003c372b7223 */ /* 0x000fe20000010040 */
[----:B------:R-:W-:-:S02]  /*8b30*/  HADD2.F32 R64, -RZ, R49.H0_H0 ;  /* 0x20000031ff407230 */ /* 0x000fc40000004100 */
[-C--:B------:R-:W-:Y:S01]  /*8b40*/  FFMA.FTZ R54, R53, R57.reuse, -R66 ;  /* 0x0000003935367223 */ /* 0x080fe20000010842 */
[----:B------:R-:W-:Y:S01]  /*8b50*/  FFMA.FTZ R58, R58, R57, R59 ;  /* 0x000000393a3a7223 */ /* 0x000fe2000001003b */
[----:B------:R-:W-:Y:S02]  /*8b60*/  HADD2.F32 R55, -RZ, R40.H0_H0 ;  /* 0x20000028ff377230 */ /* 0x000fe40000004100 */
[----:B------:R-:W-:Y:S01]  /*8b70*/  HADD2.F32 R49, -RZ, R36.H0_H0 ;  /* 0x20000024ff317230 */ /* 0x000fe20000004100 */
[----:B------:R-:W-:Y:S01]  /*8b80*/  F2FP.F16.F32.PACK_AB R54, R54, R41 ;  /* 0x000000293636723e */ /* 0x000fe200000000ff */
[----:B------:R-:W-:Y:S01]  /*8b90*/  HADD2.F32 R57, -RZ, R40.H1_H1 ;  /* 0x30000028ff397230 */ /* 0x000fe20000004100 */
[----:B------:R-:W-:Y:S01]  /*8ba0*/  F2FP.F16.F32.PACK_AB R41, R56, R39 ;  /* 0x000000273829723e */ /* 0x000fe200000000ff */
[----:B------:R-:W-:Y:S02]  /*8bb0*/  HADD2.F32 R53, -RZ, R36.H1_H1 ;  /* 0x30000024ff357230 */ /* 0x000fe40000004100 */
[----:B------:R-:W-:Y:S01]  /*8bc0*/  FMUL.FTZ R36, R55, R62 ;  /* 0x0000003e37247220 */ /* 0x000fe20000410000 */
[----:B------:R-:W-:-:S02]  /*8bd0*/  HADD2.F32 R60, -RZ, R167.H0_H0 ;  /* 0x200000a7ff3c7230 */ /* 0x000fc40000004100 */
[----:B------:R-:W-:Y:S01]  /*8be0*/  FMUL.FTZ R40, R49, R62 ;  /* 0x0000003e31287220 */ /* 0x000fe20000410000 */
[----:B------:R-:W-:Y:S02]  /*8bf0*/  HADD2.F32 R48, -RZ, R48.H0_H0 ;  /* 0x20000030ff307230 */ /* 0x000fe40000004100 */
[-C--:B------:R-:W-:Y:S01]  /*8c00*/  FMUL.FTZ R62, R57, R64.reuse ;  /* 0x00000040393e7220 */ /* 0x080fe20000410000 */
[----:B------:R-:W-:Y:S01]  /*8c10*/  FMUL.FTZ R64, R53, R64 ;  /* 0x0000004035407220 */ /* 0x000fe20000410000 */
[----:B------:R-:W-:Y:S01]  /*8c20*/  FFMA.FTZ R36, R49, R60, -R36 ;  /* 0x0000003c31247223 */ /* 0x000fe20000010824 */
[----:B------:R-:W-:Y:S02]  /*8c30*/  HADD2.F32 R168, -RZ, R168.H0_H0 ;  /* 0x200000a8ffa87230 */ /* 0x000fe40000004100 */
[-C--:B------:R-:W-:Y:S01]  /*8c40*/  FFMA.FTZ R49, R53, R48.reuse, -R62 ;  /* 0x0000003035317223 */ /* 0x080fe2000001083e */
[----:B------:R-:W-:Y:S01]  /*8c50*/  FFMA.FTZ R53, R57, R48, R64 ;  /* 0x0000003039357223 */ /* 0x000fe20000010040 */
[----:B------:R-:W-:-:S02]  /*8c60*/  HADD2.F32 R57, -RZ, R51.H0_H0 ;  /* 0x20000033ff397230 */ /* 0x000fc40000004100 */
[----:B------:R-:W-:Y:S01]  /*8c70*/  FFMA.FTZ R40, R55, R60, R40 ;  /* 0x0000003c37287223 */ /* 0x000fe20000010028 */
[----:B------:R-:W-:Y:S01]  /*8c80*/  HADD2.F32 R51, -RZ, R42.H0_H0 ;  /* 0x2000002aff337230 */ /* 0x000fe20000004100 */
        /* <DEDUP_REMOVED lines=8> */
[-C--:B------:R-:W-:Y:S01]  /*8d10*/  FMUL.FTZ R61, R42, R57.reuse ;  /* 0x000000392a3d7220 */ /* 0x080fe20000410000 */
[----:B------:R-:W-:Y:S02]  /*8d20*/  HADD2.F32 R55, -RZ, R50.H0_H0 ;  /* 0x20000032ff377230 */ /* 0x000fe40000004100 */
[----:B------:R-:W-:Y:S01]  /*8d30*/  FMUL.FTZ R57, R38, R57 ;  /* 0x0000003926397220 */ /* 0x000fe20000410000 */
[----:B------:R-:W-:Y:S01]  /*8d40*/  F2FP.F16.F32.PACK_AB R40, R53, R40 ;  /* 0x000000283528723e */ /* 0x000fe200000000ff */
[-C--:B------:R-:W-:Y:S01]  /*8d50*/  FFMA.FTZ R59, R48, R166.reuse, -R59 ;  /* 0x000000a6303b7223 */ /* 0x080fe2000001083b */
[----:B------:R-:W-:Y:S01]  /*8d60*/  FFMA.FTZ R168, R51, R166, R168 ;  /* 0x000000a633a87223 */ /* 0x000fe200000100a8 */
[-C--:B------:R-:W-:Y:S01]  /*8d70*/  FFMA.FTZ R38, R38, R55.reuse, -R61 ;  /* 0x0000003726267223 */ /* 0x080fe2000001083d */
[----:B------:R-:W-:Y:S01]  /*8d80*/  FFMA.FTZ R57, R42, R55, R57 ;  /* 0x000000372a397223 */ /* 0x000fe20000010039 */
[----:B------:R-:W-:-:S03]  /*8d90*/  IMAD.MOV.U32 R39, RZ, RZ, R54 ;  /* 0x000000ffff277224 */ /* 0x000fc600078e0036 */
[----:B------:R-:W-:Y:S02]  /*8da0*/  F2FP.F16.F32.PACK_AB R38, R38, R59 ;  /* 0x0000003b2626723e */ /* 0x000fe400000000ff */
[----:B------:R-:W-:-:S07]  /*8db0*/  F2FP.F16.F32.PACK_AB R42, R57, R168 ;  /* 0x000000a8392a723e */ /* 0x000fce00000000ff */
.L_x_737:
[----:B------:R-:W-:Y:S05]  /*8dc0*/  BSYNC B2 ;  /* 0x0000000000027941 */ /* 0x000fea0003800000 */
.L_x_736:
[----:B------:R-:W-:Y:S02]  /*8dd0*/  ULDC.64 UR4, c[0x0][0x208] ;  /* 0x0000820000047ab9 */ /* 0x000fe40000000a00 */
[----:B0-----:R3:W-:Y:S04]  /*8de0*/  STG.E.128 desc[UR4][R44.64], R36 ;  /* 0x000000242c007986 */ /* 0x0017e8000c101d04 */
[----:B--2---:R3:W-:Y:S02]  /*8df0*/  @!P4 STG.E.128 desc[UR4][R46.64], R40 ;  /* 0x000000282e00c986 */ /* 0x0047e4000c101d04 */
.L_x_731:
[----:B------:R-:W-:Y:S05]  /*8e00*/  BSYNC B1 ;  /* 0x0000000000017941 */ /* 0x000fea0003800000 */
.L_x_730:
[----:B0--3--:R-:W-:Y:S02]  /*8e10*/  VIADD R37, R212, 0x40 ;  /* 0x00000040d4257836 */ /* 0x009fe40000000000 */
[-C--:B--2---:R-:W-:Y:S02]  /*8e20*/  IMAD R36, R146, R122.reuse, RZ ;  /* 0x0000007a92247224 */ /* 0x084fe400078e02ff */
[----:B------:R-:W-:-:S04]  /*8e30*/  IMAD.WIDE.U32 R124, R37, R122, R124 ;  /* 0x0000007a257c7225 */ /* 0x000fc800078e007c */
[----:B------:R-:W-:Y:S01]  /*8e40*/  IMAD R49, R37, R123, R36 ;  /* 0x0000007b25317224 */ /* 0x000fe200078e0224 */
[----:B------:R-:W-:Y:S06]  /*8e50*/  @P3 BRA `(.L_x_698) ;  /* 0x0000001000f43947 */ /* 0x000fec0003800000 */
[----:B------:R-:W-:Y:S01]  /*8e60*/  ISETP.NE.AND P3, PT, R26, RZ, PT ;  /* 0x000000ff1a00720c */ /* 0x000fe20003f65270 */
[----:B------:R-:W-:Y:S01]  /*8e70*/  BSSY B1, `(.L_x_738) ;  /* 0x000007b000017945 */ /* 0x000fe20003800000 */
[----:B------:R-:W-:-:S11]  /*8e80*/  IADD3 R49, R125, R49, RZ ;  /* 0x000000317d317210 */ /* 0x000fd60007ffe0ff */
[----:B------:R-:W-:Y:S05]  /*8e90*/  @!P3 BRA `(.L_x_739) ;  /* 0x0000000400e0b947 */ /* 0x000fea0003800000 */
[----:B------:R-:W-:Y:S01]  /*8ea0*/  SEL R36, R118, R148, !P0 ;  /* 0x0000009476247207 */ /* 0x000fe20004000000 */
[----:B------:R-:W-:Y:S01]  /*8eb0*/  BSSY B2, `(.L_x_740) ;  /* 0x0000073000027945 */ /* 0x000fe20003800000 */
[----:B------:R-:W-:Y:S02]  /*8ec0*/  SHF.R.U32.HI R39, RZ, 0x3, R222 ;  /* 0x00000003ff277819 */ /* 0x000fe400000116de */
[----:B------:R-:W-:Y:S02]  /*8ed0*/  SHF.R.S32.HI R37, RZ, 0x1f, R36 ;  /* 0x0000001fff257819 */ /* 0x000fe40000011424 */
[----:B------:R-:W-:Y:S02]  /*8ee0*/  IADD3 R38, P4, P5, R96, R124, R13 ;  /* 0x0000007c60267210 */ /* 0x000fe40007d9e00d */
[----:B------:R-:W-:-:S04]  /*8ef0*/  LEA.HI R37, R37, R36, RZ, 0x4 ;  /* 0x0000002425257211 */ /* 0x000fc800078f20ff */
[----:B------:R-:W-:-:S04]  /*8f00*/  LEA.HI.SX32 R37, R37, R14, 0x1c ;  /* 0x0000000e25257211 */ /* 0x000fc800078fe2ff */
[----:B------:R-:W-:Y:S01]  /*8f10*/  SHF.R.S32.HI R36, RZ, 0x1f, R37 ;  /* 0x0000001fff247819 */ /* 0x000fe20000011425 */
[----:B------:R-:W-:-:S03]  /*8f20*/  IMAD.SHL.U32 R47, R37, 0x8, RZ ;  /* 0x00000008252f7824 */ /* 0x000fc600078e00ff */
[----:B------:R-:W-:Y:S02]  /*8f30*/  LEA.HI R36, R36, R37, RZ, 0x3 ;  /* 0x0000002524247211 */ /* 0x000fe400078f18ff */
[----:B------:R-:W-:Y:S02]  /*8f40*/  ISETP.GE.AND P3, PT, R47, R145, PT ;  /* 0x000000912f00720c */ /* 0x000fe40003f66270 */
[----:B------:R-:W-:Y:S02]  /*8f50*/  SHF.R.S32.HI R40, RZ, 0x3, R36 ;  /* 0x00000003ff287819 */ /* 0x000fe40000011424 */
[----:B------:R-:W-:-:S03]  /*8f60*/  LOP3.LUT R36, R222, 0x38, R47, 0xf8, !PT ;  /* 0x00000038de247812 */ /* 0x000fc600078ef82f */
[----:B------:R-:W-:Y:S01]  /*8f70*/  IMAD R37, R40, 0x1400, R225 ;  /* 0x0000140028257824 */ /* 0x000fe200078e02e1 */
[----:B------:R-:W-:Y:S02]  /*8f80*/  LOP3.LUT R36, R36, R39, RZ, 0x3c, !PT ;  /* 0x0000002724247212 */ /* 0x000fe400078e3cff */
[----:B------:R-:W-:Y:S02]  /*8f90*/  IADD3.X R39, R92, R49, R7, P4, P5 ;  /* 0x000000315c277210 */ /* 0x000fe400027ea407 */
[C---:B------:R-:W-:Y:S01]  /*8fa0*/  LEA R44, P4, R38.reuse, R116, 0x1 ;  /* 0x00000074262c7211 */ /* 0x040fe200078808ff */
[----:B------:R-:W-:Y:S01]  /*8fb0*/  IMAD.IADD R36, R37, 0x1, R36 ;  /* 0x0000000125247824 */ /* 0x000fe200078e0224 */
[----:B------:R-:W-:Y:S01]  /*8fc0*/  @!P3 SHF.R.S32.HI R48, RZ, 0x1f, R47 ;  /* 0x0000001fff30b819 */ /* 0x000fe2000001142f */
[C---:B------:R-:W-:Y:S01]  /*8fd0*/  IMAD R37, R19.reuse, 0x5000, R133 ;  /* 0x0000500013257824 */ /* 0x040fe200078e0285 */
[----:B------:R-:W-:Y:S01]  /*8fe0*/  LEA.HI.X R45, R38, R117, R39, 0x1, P4 ;  /* 0x00000075262d7211 */ /* 0x000fe200020f0c27 */
[----:B------:R-:W-:Y:S01]  /*8ff0*/  IMAD R39, R19, 0x5000, R36 ;  /* 0x0000500013277824 */ /* 0x000fe200078e0224 */
[----:B------:R-:W-:-:S02]  /*9000*/  @!P3 IADD3 R47, P4, P5, R96, R124, R47 ;  /* 0x0000007c602fb210 */ /* 0x000fc40007d9e02f */
[----:B------:R-:W-:Y:S01]  /*9010*/  LEA R37, R37, R18, 0x1 ;  /* 0x0000001225257211 */ /* 0x000fe200078e08ff */
[----:B------:R-:W-:Y:S01]  /*9020*/  IMAD R40, R39, 0x2, R18 ;  /* 0x0000000227287824 */ /* 0x000fe200078e0212 */
[----:B------:R-:W-:Y:S02]  /*9030*/  @!P3 IADD3.X R48, R92, R49, R48, P4, P5 ;  /* 0x000000315c30b210 */ /* 0x000fe400027ea430 */
[----:B------:R-:W-:Y:S02]  /*9040*/  ISETP.GE.AND P5, PT, R16, R115, PT ;  /* 0x000000731000720c */ /* 0x000fe40003fa6270 */
[----:B------:R-:W0:Y:S01]  /*9050*/  LDS.128 R36, [R37+0x24400] ;  /* 0x0244000025247984 */ /* 0x000e220000000c00 */
[----:B------:R-:W-:-:S03]  /*9060*/  @!P3 LEA R46, P4, R47, R116, 0x1 ;  /* 0x000000742f2eb211 */ /* 0x000fc600078808ff */
[----:B------:R-:W2:Y:S01]  /*9070*/  LDS.128 R40, [R40+0x24400] ;  /* 0x0244000028287984 */ /* 0x000ea20000000c00 */
[----:B------:R-:W-:-:S06]  /*9080*/  @!P3 LEA.HI.X R47, R47, R117, R48, 0x1, P4 ;  /* 0x000000752f2fb211 */ /* 0x000fcc00020f0c30 */
[----:B------:R-:W-:Y:S05]  /*9090*/  @P5 BRA `(.L_x_741) ;  /* 0x0000000400505947 */ /* 0x000fea0003800000 */
[----:B--2---:R-:W-:Y:S01]  /*90a0*/  IMAD.MOV.U32 R53, RZ, RZ, R41 ;  /* 0x000000ffff357224 */ /* 0x004fe200078e0029 */
[----:B------:R-:W-:Y:S01]  /*90b0*/  SHF.R.U32.HI R59, RZ, 0x10, R81 ;  /* 0x00000010ff3b7819 */ /* 0x000fe20000011651 */
[----:B------:R-:W-:Y:S01]  /*90c0*/  IMAD.MOV.U32 R55, RZ, RZ, R43 ;  /* 0x000000ffff377224 */ /* 0x000fe200078e002b */
[----:B0-----:R-:W-:Y:S01]  /*90d0*/  MOV R41, R39 ;  /* 0x0000002700297202 */ /* 0x001fe20000000f00 */
[----:B------:R-:W-:Y:S01]  /*90e0*/  HADD2.F32 R58, -RZ, R165.H1_H1 ;  /* 0x300000a5ff3a7230 */ /* 0x000fe20000004100 */
[----:B------:R-:W-:Y:S01]  /*90f0*/  SHF.R.U32.HI R57, RZ, 0x10, R73 ;  /* 0x00000010ff397819 */ /* 0x000fe20000011649 */
[----:B------:R-:W-:Y:S01]  /*9100*/  HADD2.F32 R43, -RZ, R53.H0_H0 ;  /* 0x20000035ff2b7230 */ /* 0x000fe20000004100 */
[--C-:B------:R-:W-:Y:S01]  /*9110*/  SHF.R.U64 R52, R82, 0x10, R83.reuse ;  /* 0x0000001052347819 */ /* 0x100fe20000001253 */
[----:B------:R-:W-:Y:S01]  /*9120*/  HADD2.F32 R39, -RZ, R37.H0_H0 ;  /* 0x20000025ff277230 */ /* 0x000fe20000004100 */
[----:B------:R-:W-:Y:S01]  /*9130*/  SHF.R.U32.HI R82, RZ, 0x10, R83 ;  /* 0x00000010ff527819 */ /* 0x000fe20000011653 */
[----:B------:R-:W-:-:S02]  /*9140*/  HADD2.F32 R59, -RZ, R59.H0_H0 ;  /* 0x2000003bff3b7230 */ /* 0x000fc40000004100 */
[-C--:B------:R-:W-:Y:S01]  /*9150*/  FMUL.FTZ R60, R43, R58.reuse ;  /* 0x0000003a2b3c7220 */ /* 0x080fe20000410000 */
[----:B------:R-:W-:Y:S02]  /*9160*/  HADD2.F32 R54, -RZ, R37.H1_H1 ;  /* 0x30000025ff367230 */ /* 0x000fe40000004100 */
[C---:B------:R-:W-:Y:S01]  /*9170*/  FMUL.FTZ R58, R39.reuse, R58 ;  /* 0x0000003a273a7220 */ /* 0x040fe20000410000 */
[----:B------:R-:W-:Y:S01]  /*9180*/  HADD2.F32 R56, -RZ, R155.H1_H1 ;  /* 0x3000009bff387230 */ /* 0x000fe20000004100 */
[--C-:B------:R-:W-:Y:S01]  /*9190*/  SHF.R.U64 R50, R74, 0x10, R75.reuse ;  /* 0x000000104a327819 */ /* 0x100fe2000000124b */
[----:B------:R-:W-:Y:S02]  /*91a0*/  HADD2.F32 R53, -RZ, R53.H1_H1 ;  /* 0x30000035ff357230 */ /* 0x000fe40000004100 */
[-C--:B------:R-:W-:Y:S01]  /*91b0*/  FMUL.FTZ R62, R54, R59.reuse ;  /* 0x0000003b363e7220 */ /* 0x080fe20000410000 */
[----:B------:R-:W-:Y:S02]  /*91c0*/  HADD2.F32 R57, -RZ, R57.H0_H0 ;  /* 0x20000039ff397230 */ /* 0x000fe40000004100 */
[-C--:B------:R-:W-:Y:S01]  /*91d0*/  FFMA.FTZ R37, R39, R56.reuse, -R60 ;  /* 0x0000003827257223 */ /* 0x080fe2000001083c */
[----:B------:R-:W-:Y:S01]  /*91e0*/  FFMA.FTZ R39, R43, R56, R58 ;  /* 0x000000382b277223 */ /* 0x000fe2000001003a */
[C---:B------:R-:W-:Y:S01]  /*91f0*/  FMUL.FTZ R61, R53.reuse, R59 ;  /* 0x0000003b353d7220 */ /* 0x040fe20000410000 */
[----:B------:R-:W-:Y:S01]  /*9200*/  SHF.R.U32.HI R74, RZ, 0x10, R75 ;  /* 0x00000010ff4a7819 */ /* 0x000fe2000001164b */
[----:B------:R-:W-:Y:S01]  /*9210*/  FFMA.FTZ R56, R53, R57, R62 ;  /* 0x0000003935387223 */ /* 0x000fe2000001003e */
[----:B------:R-:W-:-:S02]  /*9220*/  HADD2.F32 R62, -RZ, R164.H1_H1 ;  /* 0x300000a4ff3e7230 */ /* 0x000fc40000004100 */
[----:B------:R-:W-:Y:S01]  /*9230*/  FFMA.FTZ R54, R54, R57, -R61 ;  /* 0x0000003936367223 */ /* 0x000fe2000001083d */
[--C-:B------:R-:W-:Y:S01]  /*9240*/  HADD2.F32 R53, -RZ, R55.reuse.H0_H0 ;  /* 0x20000037ff357230 */ /* 0x100fe20000004100 */
[----:B------:R-:W-:Y:S01]  /*9250*/  SHF.R.U64 R51, R80, 0x10, R81 ;  /* 0x0000001050337819 */ /* 0x000fe20000001251 */
[----:B------:R-:W-:Y:S01]  /*9260*/  HADD2.F32 R55, -RZ, R55.H1_H1 ;  /* 0x30000037ff377230 */ /* 0x000fe20000004100 */
[----:B------:R-:W-:Y:S01]  /*9270*/  SHF.R.U64 R48, R72, 0x10, R73 ;  /* 0x0000001048307819 */ /* 0x000fe20000001249 */
[----:B------:R-:W-:Y:S02]  /*9280*/  HADD2.F32 R43, -RZ, R41.H0_H0 ;  /* 0x20000029ff2b7230 */ /* 0x000fe40000004100 */
[----:B------:R-:W-:Y:S01]  /*9290*/  FMUL.FTZ R64, R53, R62 ;  /* 0x0000003e35407220 */ /* 0x000fe20000410000 */
[----:B------:R-:W-:Y:S01]  /*92a0*/  HADD2.F32 R82, -RZ, R82.H0_H0 ;  /* 0x20000052ff527230 */ /* 0x000fe20000004100 */
[----:B------:R-:W-:Y:S01]  /*92b0*/  F2FP.F16.F32.PACK_AB R37, R54, R37 ;  /* 0x000000253625723e */ /* 0x000fe200000000ff */
[----:B------:R-:W-:-:S02]  /*92c0*/  HADD2.F32 R60, -RZ, R154.H1_H1 ;  /* 0x3000009aff3c7230 */ /* 0x000fc40000004100 */
[----:B------:R-:W-:Y:S01]  /*92d0*/  FMUL.FTZ R62, R43, R62 ;  /* 0x0000003e2b3e7220 */ /* 0x000fe20000410000 */
[----:B------:R-:W-:Y:S02]  /*92e0*/  HADD2.F32 R58, -RZ, R41.H1_H1 ;  /* 0x30000029ff3a7230 */ /* 0x000fe40000004100 */
[----:B------:R-:W-:Y:S01]  /*92f0*/  FMUL.FTZ R57, R55, R82 ;  /* 0x0000005237397220 */ /* 0x000fe20000410000 */
[----:B------:R-:W-:Y:S02]  /*9300*/  HADD2.F32 R74, -RZ, R74.H0_H0 ;  /* 0x2000004aff4a7230 */ /* 0x000fe40000004100 */
[-C--:B------:R-:W-:Y:S01]  /*9310*/  FFMA.FTZ R41, R43, R60.reuse, -R64 ;  /* 0x0000003c2b297223 */ /* 0x080fe20000010840 */
[----:B------:R-:W-:Y:S01]  /*9320*/  FFMA.FTZ R43, R53, R60, R62 ;  /* 0x0000003c352b7223 */ /* 0x000fe2000001003e */
[C---:B------:R-:W-:Y:S01]  /*9330*/  FMUL.FTZ R82, R58.reuse, R82 ;  /* 0x000000523a527220 */ /* 0x040fe20000410000 */
[----:B------:R-:W-:Y:S02]  /*9340*/  HADD2.F32 R53, -RZ, R40.H0_H0 ;  /* 0x20000028ff357230 */ /* 0x000fe40000004100 */
[----:B------:R-:W-:Y:S01]  /*9350*/  FFMA.FTZ R58, R58, R74, -R57 ;  /* 0x0000004a3a3a7223 */ /* 0x000fe20000010839 */
[----:B------:R-:W-:-:S02]  /*9360*/  HADD2.F32 R57, -RZ, R51.H0_H0 ;  /* 0x20000033ff397230 */ /* 0x000fc40000004100 */
[----:B------:R-:W-:Y:S01]  /*9370*/  FFMA.FTZ R60, R55, R74, R82 ;  /* 0x0000004a373c7223 */ /* 0x000fe20000010052 */
[----:B------:R-:W-:Y:S02]  /*9380*/  HADD2.F32 R51, -RZ, R36.H0_H0 ;  /* 0x20000024ff337230 */ /* 0x000fe40000004100 */
[----:B------:R-:W-:Y:S01]  /*9390*/  HADD2.F32 R40, -RZ, R40.H1_H1 ;  /* 0x30000028ff287230 */ /* 0x000fe20000004100 */
[----:B------:R-:W-:Y:S01]  /*93a0*/  F2FP.F16.F32.PACK_AB R58, R58, R41 ;  /* 0x000000293a3a723e */ /* 0x000fe200000000ff */
[----:B------:R-:W-:Y:S01]  /*93b0*/  HADD2.F32 R36, -RZ, R36.H1_H1 ;  /* 0x30000024ff247230 */ /* 0x000fe20000004100 */
[----:B------:R-:W-:Y:S01]  /*93c0*/  F2FP.F16.F32.PACK_AB R41, R56, R39 ;  /* 0x000000273829723e */ /* 0x000fe200000000ff */
[----:B------:R-:W-:Y:S02]  /*93d0*/  HADD2.F32 R55, -RZ, R48.H0_H0 ;  /* 0x20000030ff377230 */ /* 0x000fe40000004100 */
[----:B------:R-:W-:Y:S01]  /*93e0*/  FMUL.FTZ R59, R40, R57 ;  /* 0x00000039283b7220 */ /* 0x000fe20000410000 */
[----:B------:R-:W-:-:S02]  /*93f0*/  HADD2.F32 R64, -RZ, R165.H0_H0 ;  /* 0x200000a5ff407230 */ /* 0x000fc40000004100 */
[C---:B------:R-:W-:Y:S01]  /*9400*/  FMUL.FTZ R57, R36.reuse, R57 ;  /* 0x0000003924397220 */ /* 0x040fe20000410000 */
[----:B------:R-:W-:Y:S02]  /*9410*/  HADD2.F32 R62, -RZ, R155.H0_H0 ;  /* 0x2000009bff3e7230 */ /* 0x000fe40000004100 */
[-C--:B------:R-:W-:Y:S01]  /*9420*/  FFMA.FTZ R59, R36, R55.reuse, -R59 ;  /* 0x00000037243b7223 */ /* 0x080fe2000001083b */
[----:B------:R-:W-:Y:S02]  /*9430*/  HADD2.F32 R36, -RZ, R38.H0_H0 ;  /* 0x20000026ff247230 */ /* 0x000fe40000004100 */
[----:B------:R-:W-:Y:S01]  /*9440*/  FFMA.FTZ R61, R40, R55, R57 ;  /* 0x00000037283d7223 */ /* 0x000fe20000010039 */
[-C--:B------:R-:W-:Y:S01]  /*9450*/  FMUL.FTZ R48, R53, R64.reuse ;  /* 0x0000004035307220 */ /* 0x080fe20000410000 */
[----:B------:R-:W-:Y:S02]  /*9460*/  HADD2.F32 R40, -RZ, R42.H0_H0 ;  /* 0x2000002aff287230 */ /* 0x000fe40000004100 */
[----:B------:R-:W-:Y:S01]  /*9470*/  FMUL.FTZ R64, R51, R64 ;  /* 0x0000004033407220 */ /* 0x000fe20000410000 */
[----:B------:R-:W-:-:S02]  /*9480*/  HADD2.F32 R55, -RZ, R164.H0_H0 ;  /* 0x200000a4ff377230 */ /* 0x000fc40000004100 */
[-C--:B------:R-:W-:Y:S01]  /*9490*/  FFMA.FTZ R48, R51, R62.reuse, -R48 ;  /* 0x0000003e33307223 */ /* 0x080fe20000010830 */
[----:B------:R-:W-:Y:S02]  /*94a0*/  HADD2.F32 R57, -RZ, R52.H0_H0 ;  /* 0x20000034ff397230 */ /* 0x000fe40000004100 */
[----:B------:R-:W-:Y:S01]  /*94b0*/  FFMA.FTZ R64, R53, R62, R64 ;  /* 0x0000003e35407223 */ /* 0x000fe20000010040 */
        /* <DEDUP_REMOVED lines=15> */
[----:B------:R-:W-:-:S02]  /*95b0*/  F2FP.F16.F32.PACK_AB R40, R61, R64 ;  /* 0x000000403d28723e */ /* 0x000fc400000000ff */
[----:B------:R-:W-:Y:S02]  /*95c0*/  F2FP.F16.F32.PACK_AB R38, R38, R63 ;  /* 0x0000003f2626723e */ /* 0x000fe400000000ff */
[----:B------:R-:W-:-:S07]  /*95d0*/  F2FP.F16.F32.PACK_AB R42, R42, R55 ;  /* 0x000000372a2a723e */ /* 0x000fce00000000ff */
.L_x_741:
[----:B------:R-:W-:Y:S05]  /*95e0*/  BSYNC B2 ;  /* 0x0000000000027941 */ /* 0x000fea0003800000 */
.L_x_740:
[----:B------:R-:W-:Y:S02]  /*95f0*/  ULDC.64 UR4, c[0x0][0x208] ;  /* 0x0000820000047ab9 */ /* 0x000fe40000000a00 */
[----:B0-----:R0:W-:Y:S04]  /*9600*/  STG.E.128 desc[UR4][R44.64], R36 ;  /* 0x000000242c007986 */ /* 0x0011e8000c101d04 */
[----:B--2---:R0:W-:Y:S02]  /*9610*/  @!P3 STG.E.128 desc[UR4][R46.64], R40 ;  /* 0x000000282e00b986 */ /* 0x0041e4000c101d04 */
.L_x_739:
[----:B------:R-:W-:Y:S05]  /*9620*/  BSYNC B1 ;  /* 0x0000000000017941 */ /* 0x000fea0003800000 */
.L_x_738:
[----:B------:R-:W-:-:S13]  /*9630*/  ISETP.NE.AND P3, PT, R10, RZ, PT ;  /* 0x000000ff0a00720c */ /* 0x000fda0003f65270 */
[----:B------:R-:W-:Y:S05]  /*9640*/  @!P3 BRA `(.L_x_698) ;  /* 0x0000000800f8b947 */ /* 0x000fea0003800000 */
[----:B------:R-:W-:Y:S01]  /*9650*/  SEL R148, R118, R148, !P1 ;  /* 0x0000009476947207 */ /* 0x000fe20004800000 */
[----:B------:R-:W-:Y:S01]  /*9660*/  BSSY B1, `(.L_x_742) ;  /* 0x0000070000017945 */ /* 0x000fe20003800000 */
[----:B0-----:R-:W-:Y:S02]  /*9670*/  SHF.R.U32.HI R39, RZ, 0x3, R222 ;  /* 0x00000003ff277819 */ /* 0x001fe400000116de */
[----:B------:R-:W-:Y:S02]  /*9680*/  SHF.R.S32.HI R37, RZ, 0x1f, R148 ;  /* 0x0000001fff257819 */ /* 0x000fe40000011494 */
[----:B------:R-:W-:Y:S02]  /*9690*/  IADD3 R45, P3, P4, R96, R124, R11 ;  /* 0x0000007c602d7210 */ /* 0x000fe40007c7e00b */
[----:B------:R-:W-:Y:S02]  /*96a0*/  LEA.HI R37, R37, R148, RZ, 0x4 ;  /* 0x0000009425257211 */ /* 0x000fe400078f20ff */
[----:B------:R-:W-:-:S02]  /*96b0*/  IADD3.X R46, R92, R49, R6, P3, P4 ;  /* 0x000000315c2e7210 */ /* 0x000fc40001fe8406 */
[----:B------:R-:W-:Y:S02]  /*96c0*/  LEA.HI.SX32 R37, R37, R12, 0x1c ;  /* 0x0000000c25257211 */ /* 0x000fe400078fe2ff */
[----:B------:R-:W-:Y:S02]  /*96d0*/  ISETP.GE.AND P4, PT, R213, R115, PT ;  /* 0x00000073d500720c */ /* 0x000fe40003f86270 */
[----:B------:R-:W-:Y:S02]  /*96e0*/  SHF.R.S32.HI R36, RZ, 0x1f, R37 ;  /* 0x0000001fff247819 */ /* 0x000fe40000011425 */
[----:B------:R-:W-:Y:S02]  /*96f0*/  SHF.L.U32 R47, R37, 0x3, RZ ;  /* 0x00000003252f7819 */ /* 0x000fe400000006ff */
[----:B------:R-:W-:Y:S02]  /*9700*/  LEA.HI R36, R36, R37, RZ, 0x3 ;  /* 0x0000002524247211 */ /* 0x000fe400078f18ff */
[----:B------:R-:W-:-:S02]  /*9710*/  LEA R44, P3, R45, R116, 0x1 ;  /* 0x000000742d2c7211 */ /* 0x000fc400078608ff */
[----:B------:R-:W-:Y:S02]  /*9720*/  SHF.R.S32.HI R38, RZ, 0x3, R36 ;  /* 0x00000003ff267819 */ /* 0x000fe40000011424 */
[----:B------:R-:W-:Y:S02]  /*9730*/  LOP3.LUT R36, R222, 0x38, R47, 0xf8, !PT ;  /* 0x00000038de247812 */ /* 0x000fe400078ef82f */
[----:B------:R-:W-:Y:S01]  /*9740*/  LEA.HI.X R45, R45, R117, R46, 0x1, P3 ;  /* 0x000000752d2d7211 */ /* 0x000fe200018f0c2e */
[----:B------:R-:W-:Y:S01]  /*9750*/  IMAD R37, R38, 0x1400, R225 ;  /* 0x0000140026257824 */ /* 0x000fe200078e02e1 */
[----:B------:R-:W-:-:S05]  /*9760*/  LOP3.LUT R36, R36, R39, RZ, 0x3c, !PT ;  /* 0x0000002724247212 */ /* 0x000fca00078e3cff */
        /* <DEDUP_REMOVED lines=8> */
[----:B0-----:R-:W-:Y:S01]  /*97f0*/  IMAD.MOV.U32 R52, RZ, RZ, R36 ;  /* 0x000000ffff347224 */ /* 0x001fe200078e0024 */
[----:B------:R-:W-:Y:S01]  /*9800*/  SHF.R.U32.HI R58, RZ, 0x10, R77 ;  /* 0x00000010ff3a7819 */ /* 0x000fe2000001164d */
[----:B--2---:R-:W-:Y:S01]  /*9810*/  IMAD.MOV.U32 R36, RZ, RZ, R41 ;  /* 0x000000ffff247224 */ /* 0x004fe200078e0029 */
[----:B------:R-:W-:Y:S01]  /*9820*/  MOV R53, R40 ;  /* 0x0000002800357202 */ /* 0x000fe20000000f00 */
[----:B------:R-:W-:Y:S01]  /*9830*/  IMAD.MOV.U32 R54, RZ, RZ, R43 ;  /* 0x000000ffff367224 */ /* 0x000fe200078e002b */
[----:B------:R-:W-:Y:S01]  /*9840*/  SHF.R.U32.HI R56, RZ, 0x10, R69 ;  /* 0x00000010ff387819 */ /* 0x000fe20000011645 */
[----:B------:R-:W-:Y:S01]  /*9850*/  HADD2.F32 R57, -RZ, R153.H1_H1 ;  /* 0x30000099ff397230 */ /* 0x000fe20000004100 */
[----:B------:R-:W-:Y:S01]  /*9860*/  SHF.R.U32.HI R59, RZ, 0x10, R79 ;  /* 0x00000010ff3b7819 */ /* 0x000fe2000001164f */
[--C-:B------:R-:W-:Y:S01]  /*9870*/  HADD2.F32 R40, -RZ, R36.reuse.H0_H0 ;  /* 0x20000024ff287230 */ /* 0x100fe20000004100 */
[--C-:B------:R-:W-:Y:S01]  /*9880*/  SHF.R.U64 R46, R70, 0x10, R71.reuse ;  /* 0x00000010462e7819 */ /* 0x100fe20000001247 */
[----:B------:R-:W-:Y:S01]  /*9890*/  HADD2.F32 R43, -RZ, R36.H1_H1 ;  /* 0x30000024ff2b7230 */ /* 0x000fe20000004100 */
[----:B------:R-:W-:Y:S01]  /*98a0*/  SHF.R.U32.HI R70, RZ, 0x10, R71 ;  /* 0x00000010ff467819 */ /* 0x000fe20000011647 */
[----:B------:R-:W-:Y:S01]  /*98b0*/  IMAD.MOV.U32 R41, RZ, RZ, R39 ;  /* 0x000000ffff297224 */ /* 0x000fe200078e0027 */
[----:B------:R-:W-:Y:S01]  /*98c0*/  SHF.R.U64 R51, R76, 0x10, R77 ;  /* 0x000000104c337819 */ /* 0x000fe2000000124d */
[--C-:B------:R-:W-:Y:S01]  /*98d0*/  HADD2.F32 R36, -RZ, R37.reuse.H0_H0 ;  /* 0x20000025ff247230 */ /* 0x100fe20000004100 */
[----:B------:R-:W-:Y:S01]  /*98e0*/  SHF.R.U64 R50, R68, 0x10, R69 ;  /* 0x0000001044327819 */ /* 0x000fe20000001245 */
[----:B------:R-:W-:Y:S01]  /*98f0*/  HADD2.F32 R58, -RZ, R58.H0_H0 ;  /* 0x2000003aff3a7230 */ /* 0x000fe20000004100 */
[----:B------:R-:W-:Y:S01]  /*9900*/  SHF.R.U64 R48, R78, 0x10, R79 ;  /* 0x000000104e307819 */ /* 0x000fe2000000124f */
[----:B------:R-:W-:-:S02]  /*9910*/  HADD2.F32 R39, -RZ, R37.H1_H1 ;  /* 0x30000025ff277230 */ /* 0x000fc40000004100 */
[-C--:B------:R-:W-:Y:S01]  /*9920*/  FMUL.FTZ R37, R40, R57.reuse ;  /* 0x0000003928257220 */ /* 0x080fe20000410000 */
[----:B------:R-:W-:Y:S02]  /*9930*/  HADD2.F32 R55, -RZ, R150.H1_H1 ;  /* 0x30000096ff377230 */ /* 0x000fe40000004100 */
[C---:B------:R-:W-:Y:S01]  /*9940*/  FMUL.FTZ R57, R36.reuse, R57 ;  /* 0x0000003924397220 */ /* 0x040fe20000410000 */
[----:B------:R-:W-:Y:S02]  /*9950*/  HADD2.F32 R56, -RZ, R56.H0_H0 ;  /* 0x20000038ff387230 */ /* 0x000fe40000004100 */
[-C--:B------:R-:W-:Y:S01]  /*9960*/  FMUL.FTZ R60, R43, R58.reuse ;  /* 0x0000003a2b3c7220 */ /* 0x080fe20000410000 */
[----:B------:R-:W-:Y:S01]  /*9970*/  FMUL.FTZ R58, R39, R58 ;  /* 0x0000003a273a7220 */ /* 0x000fe20000410000 */
[-C--:B------:R-:W-:Y:S01]  /*9980*/  FFMA.FTZ R36, R36, R55.reuse, -R37 ;  /* 0x0000003724247223 */ /* 0x080fe20000010825 */
[----:B------:R-:W-:Y:S01]  /*9990*/  FFMA.FTZ R37, R40, R55, R57 ;  /* 0x0000003728257223 */ /* 0x000fe20000010039 */
[----:B------:R-:W-:-:S02]  /*99a0*/  HADD2.F32 R55, -RZ, R54.H0_H0 ;  /* 0x20000036ff377230 */ /* 0x000fc40000004100 */
[-C--:B------:R-:W-:Y:S01]  /*99b0*/  FFMA.FTZ R40, R43, R56.reuse, R58 ;  /* 0x000000382b287223 */ /* 0x080fe2000001003a */
[----:B------:R-:W-:Y:S02]  /*99c0*/  HADD2.F32 R58, -RZ, R152.H1_H1 ;  /* 0x30000098ff3a7230 */ /* 0x000fe40000004100 */
[----:B------:R-:W-:Y:S01]  /*99d0*/  FFMA.FTZ R39, R39, R56, -R60 ;  /* 0x0000003827277223 */ /* 0x000fe2000001083c */
[----:B------:R-:W-:Y:S02]  /*99e0*/  HADD2.F32 R43, -RZ, R41.H0_H0 ;  /* 0x20000029ff2b7230 */ /* 0x000fe40000004100 */
[----:B------:R-:W-:Y:S02]  /*99f0*/  HADD2.F32 R54, -RZ, R54.H1_H1 ;  /* 0x30000036ff367230 */ /* 0x000fe40000004100 */
[-C--:B------:R-:W-:Y:S01]  /*9a00*/  FMUL.FTZ R60, R55, R58.reuse ;  /* 0x0000003a373c7220 */ /* 0x080fe20000410000 */
[----:B------:R-:W-:Y:S02]  /*9a10*/  HADD2.F32 R59, -RZ, R59.H0_H0 ;  /* 0x2000003bff3b7230 */ /* 0x000fe40000004100 */
[----:B------:R-:W-:Y:S01]  /*9a20*/  FMUL.FTZ R58, R43, R58 ;  /* 0x0000003a2b3a7220 */ /* 0x000fe20000410000 */
[----:B------:R-:W-:Y:S01]  /*9a30*/  HADD2.F32 R56, -RZ, R151.H1_H1 ;  /* 0x30000097ff387230 */ /* 0x000fe20000004100 */
[----:B------:R-:W-:Y:S01]  /*9a40*/  F2FP.F16.F32.PACK_AB R39, R39, R36 ;  /* 0x000000242727723e */ /* 0x000fe200000000ff */
[----:B------:R-:W-:-:S02]  /*9a50*/  HADD2.F32 R41, -RZ, R41.H1_H1 ;  /* 0x30000029ff297230 */ /* 0x000fc40000004100 */
[CC--:B------:R-:W-:Y:S01]  /*9a60*/  FMUL.FTZ R64, R54.reuse, R59.reuse ;  /* 0x0000003b36407220 */ /* 0x0c0fe20000410000 */
[----:B------:R-:W-:Y:S02]  /*9a70*/  HADD2.F32 R57, -RZ, R70.H0_H0 ;  /* 0x20000046ff397230 */ /* 0x000fe40000004100 */
[-C--:B------:R-:W-:Y:S01]  /*9a80*/  FFMA.FTZ R61, R43, R56.reuse, -R60 ;  /* 0x000000382b3d7223 */ /* 0x080fe2000001083c */
[----:B------:R-:W-:Y:S01]  /*9a90*/  FFMA.FTZ R62, R55, R56, R58 ;  /* 0x00000038373e7223 */ /* 0x000fe2000001003a */
[C---:B------:R-:W-:Y:S01]  /*9aa0*/  FMUL.FTZ R59, R41.reuse, R59 ;  /* 0x0000003b293b7220 */ /* 0x040fe20000410000 */
[----:B------:R-:W-:Y:S02]  /*9ab0*/  HADD2.F32 R56, -RZ, R153.H0_H0 ;  /* 0x20000099ff387230 */ /* 0x000fe40000004100 */
[-C--:B------:R-:W-:Y:S01]  /*9ac0*/  FFMA.FTZ R64, R41, R57.reuse, -R64 ;  /* 0x0000003929407223 */ /* 0x080fe20000010840 */
[----:B------:R-:W-:Y:S02]  /*9ad0*/  HADD2.F32 R43, -RZ, R53.H0_H0 ;  /* 0x20000035ff2b7230 */ /* 0x000fe40000004100 */
[----:B------:R-:W-:Y:S01]  /*9ae0*/  FFMA.FTZ R63, R54, R57, R59 ;  /* 0x00000039363f7223 */ /* 0x000fe2000001003b */
[----:B------:R-:W-:-:S02]  /*9af0*/  HADD2.F32 R41, -RZ, R52.H0_H0 ;  /* 0x20000034ff297230 */ /* 0x000fc40000004100 */
[----:B------:R-:W-:Y:S02]  /*9b00*/  HADD2.F32 R51, -RZ, R51.H0_H0 ;  /* 0x20000033ff337230 */ /* 0x000fe40000004100 */
[-C--:B------:R-:W-:Y:S01]  /*9b10*/  FMUL.FTZ R58, R43, R56.reuse ;  /* 0x000000382b3a7220 */ /* 0x080fe20000410000 */
[----:B------:R-:W-:Y:S02]  /*9b20*/  HADD2.F32 R52, -RZ, R52.H1_H1 ;  /* 0x30000034ff347230 */ /* 0x000fe40000004100 */
[----:B------:R-:W-:Y:S01]  /*9b30*/  FMUL.FTZ R56, R41, R56 ;  /* 0x0000003829387220 */ /* 0x000fe20000410000 */
[----:B------:R-:W-:Y:S01]  /*9b40*/  HADD2.F32 R54, -RZ, R151.H0_H0 ;  /* 0x20000097ff367230 */ /* 0x000fe20000004100 */
[----:B------:R-:W-:Y:S01]  /*9b50*/  F2FP.F16.F32.PACK_AB R61, R64, R61 ;  /* 0x0000003d403d723e */ /* 0x000fe200000000ff */
[----:B------:R-:W-:Y:S02]  /*9b60*/  HADD2.F32 R53, -RZ, R53.H1_H1 ;  /* 0x30000035ff357230 */ /* 0x000fe40000004100 */
[----:B------:R-:W-:Y:S01]  /*9b70*/  FMUL.FTZ R60, R52, R51 ;  /* 0x00000033343c7220 */ /* 0x000fe20000410000 */
[----:B------:R-:W-:-:S02]  /*9b80*/  HADD2.F32 R50, -RZ, R50.H0_H0 ;  /* 0x20000032ff327230 */ /* 0x000fc40000004100 */
[-C--:B------:R-:W-:Y:S01]  /*9b90*/  FFMA.FTZ R56, R43, R54.reuse, R56 ;  /* 0x000000362b387223 */ /* 0x080fe20000010038 */
[----:B------:R-:W-:Y:S01]  /*9ba0*/  FFMA.FTZ R58, R41, R54, -R58 ;  /* 0x00000036293a7223 */ /* 0x000fe2000001083a */
[C---:B------:R-:W-:Y:S01]  /*9bb0*/  FMUL.FTZ R55, R53.reuse, R51 ;  /* 0x0000003335377220 */ /* 0x040fe20000410000 */
[----:B------:R-:W-:Y:S02]  /*9bc0*/  HADD2.F32 R43, -RZ, R42.H0_H0 ;  /* 0x2000002aff2b7230 */ /* 0x000fe40000004100 */
[-C--:B------:R-:W-:Y:S01]  /*9bd0*/  FFMA.FTZ R57, R53, R50.reuse, R60 ;  /* 0x0000003235397223 */ /* 0x080fe2000001003c */
[----:B------:R-:W-:Y:S02]  /*9be0*/  HADD2.F32 R150, -RZ, R150.H0_H0 ;  /* 0x20000096ff967230 */ /* 0x000fe40000004100 */
[----:B------:R-:W-:Y:S01]  /*9bf0*/  FFMA.FTZ R55, R52, R50, -R55 ;  /* 0x0000003234377223 */ /* 0x000fe20000010837 */
[----:B------:R-:W-:Y:S02]  /*9c00*/  HADD2.F32 R53, -RZ, R48.H0_H0 ;  /* 0x20000030ff357230 */ /* 0x000fe40000004100 */
[----:B------:R-:W-:-:S02]  /*9c10*/  HADD2.F32 R41, -RZ, R38.H0_H0 ;  /* 0x20000026ff297230 */ /* 0x000fc40000004100 */
[----:B------:R-:W-:Y:S01]  /*9c20*/  HADD2.F32 R42, -RZ, R42.H1_H1 ;  /* 0x3000002aff2a7230 */ /* 0x000fe20000004100 */
[----:B------:R-:W-:Y:S01]  /*9c30*/  F2FP.F16.F32.PACK_AB R36, R55, R58 ;  /* 0x0000003a3724723e */ /* 0x000fe200000000ff */
[----:B------:R-:W-:Y:S02]  /*9c40*/  HADD2.F32 R38, -RZ, R38.H1_H1 ;  /* 0x30000026ff267230 */ /* 0x000fe40000004100 */
[----:B------:R-:W-:Y:S02]  /*9c50*/  HADD2.F32 R51, -RZ, R46.H0_H0 ;  /* 0x2000002eff337230 */ /* 0x000fe40000004100 */
[-C--:B------:R-:W-:Y:S01]  /*9c60*/  FMUL.FTZ R46, R43, R150.reuse ;  /* 0x000000962b2e7220 */ /* 0x080fe20000410000 */
[----:B------:R-:W-:Y:S02]  /*9c70*/  HADD2.F32 R152, -RZ, R152.H0_H0 ;  /* 0x20000098ff987230 */ /* 0x000fe40000004100 */
[-C--:B------:R-:W-:Y:S01]  /*9c80*/  FMUL.FTZ R59, R42, R53.reuse ;  /* 0x000000352a3b7220 */ /* 0x080fe20000410000 */
[C---:B------:R-:W-:Y:S01]  /*9c90*/  FMUL.FTZ R150, R41.reuse, R150 ;  /* 0x0000009629967220 */ /* 0x040fe20000410000 */
[----:B------:R-:W-:Y:S01]  /*9ca0*/  FMUL.FTZ R53, R38, R53 ;  /* 0x0000003526357220 */ /* 0x000fe20000410000 */
[----:B------:R-:W-:-:S02]  /*9cb0*/  FFMA.FTZ R46, R41, R152, -R46 ;  /* 0x00000098292e7223 */ /* 0x000fc4000001082e */
[----:B------:R-:W-:Y:S01]  /*9cc0*/  FFMA.FTZ R150, R43, R152, R150 ;  /* 0x000000982b967223 */ /* 0x000fe20000010096 */
[-C--:B------:R-:W-:Y:S01]  /*9cd0*/  FFMA.FTZ R59, R38, R51.reuse, -R59 ;  /* 0x00000033263b7223 */ /* 0x080fe2000001083b */
[----:B------:R-:W-:Y:S01]  /*9ce0*/  FFMA.FTZ R53, R42, R51, R53 ;  /* 0x000000332a357223 */ /* 0x000fe20000010035 */
[----:B------:R-:W-:Y:S02]  /*9cf0*/  F2FP.F16.F32.PACK_AB R41, R40, R37 ;  /* 0x000000252829723e */ /* 0x000fe400000000ff */
[----:B------:R-:W-:Y:S01]  /*9d00*/  MOV R37, R39 ;  /* 0x0000002700257202 */ /* 0x000fe20000000f00 */
[----:B------:R-:W-:Y:S01]  /*9d10*/  IMAD.MOV.U32 R39, RZ, RZ, R61 ;  /* 0x000000ffff277224 */ /* 0x000fe200078e003d */
[----:B------:R-:W-:Y:S02]  /*9d20*/  F2FP.F16.F32.PACK_AB R43, R63, R62 ;  /* 0x0000003e3f2b723e */ /* 0x000fe400000000ff */
[----:B------:R-:W-:Y:S02]  /*9d30*/  F2FP.F16.F32.PACK_AB R40, R57, R56 ;  /* 0x000000383928723e */ /* 0x000fe400000000ff */
[----:B------:R-:W-:-:S02]  /*9d40*/  F2FP.F16.F32.PACK_AB R38, R59, R46 ;  /* 0x0000002e3b26723e */ /* 0x000fc400000000ff */
[----:B------:R-:W-:-:S07]  /*9d50*/  F2FP.F16.F32.PACK_AB R42, R53, R150 ;  /* 0x00000096352a723e */ /* 0x000fce00000000ff */
.L_x_743:
[----:B------:R-:W-:Y:S05]  /*9d60*/  BSYNC B1 ;  /* 0x0000000000017941 */ /* 0x000fea0003800000 */
.L_x_742:
[----:B------:R-:W-:Y:S01]  /*9d70*/  ISETP.GE.AND P3, PT, R47, R145, PT ;  /* 0x000000912f00720c */ /* 0x000fe20003f66270 */
[----:B------:R-:W-:Y:S02]  /*9d80*/  ULDC.64 UR4, c[0x0][0x208] ;  /* 0x0000820000047ab9 */ /* 0x000fe40000000a00 */
[----:B0-----:R0:W-:Y:S10]  /*9d90*/  STG.E.128 desc[UR4][R44.64], R36 ;  /* 0x000000242c007986 */ /* 0x0011f4000c101d04 */
[----:B------:R-:W-:Y:S05]  /*9da0*/  @P3 BRA `(.L_x_698) ;  /* 0x0000000400203947 */ /* 0x000fea0003800000 */
[--C-:B------:R-:W-:Y:S01]  /*9db0*/  IADD3 R124, P3, P4, R96, R124, R47.reuse ;  /* 0x0000007c607c7210 */ /* 0x100fe20007c7e02f */
[----:B------:R-:W-:Y:S01]  /*9dc0*/  ULDC.64 UR4, c[0x0][0x208] ;  /* 0x0000820000047ab9 */ /* 0x000fe20000000a00 */
[----:B------:R-:W-:-:S04]  /*9dd0*/  SHF.R.S32.HI R47, RZ, 0x1f, R47 ;  /* 0x0000001fff2f7819 */ /* 0x000fc8000001142f */
[----:B------:R-:W-:Y:S02]  /*9de0*/  IADD3.X R49, R92, R49, R47, P3, P4 ;  /* 0x000000315c317210 */ /* 0x000fe40001fe842f */
[----:B------:R-:W-:-:S04]  /*9df0*/  LEA R116, P3, R124, R116, 0x1 ;  /* 0x000000747c747211 */ /* 0x000fc800078608ff */
[----:B------:R-:W-:-:S05]  /*9e00*/  LEA.HI.X R117, R124, R117, R49, 0x1, P3 ;  /* 0x000000757c757211 */ /* 0x000fca00018f0c31 */
[----:B--2---:R2:W-:Y:S01]  /*9e10*/  STG.E.128 desc[UR4][R116.64], R40 ;  /* 0x0000002874007986 */ /* 0x0045e2000c101d04 */
[----:B------:R-:W-:Y:S05]  /*9e20*/  BRA `(.L_x_698) ;  /* 0x0000000400007947 */ /* 0x000fea0003800000 */
.L_x_655:
[----:B------:R-:W-:-:S04]  /*9e30*/  ULOP3.LUT UR4, UR60, 0x1, URZ, 0xfc, !UPT ;  /* 0x000000013c047892 */ /* 0x000fc8000f8efc3f */
[----:B------:R-:W-:-:S06]  /*9e40*/  UISETP.NE.AND UP0, UPT, UR4, 0x3, UPT ;  /* 0x000000030400788c */ /* 0x000fcc000bf05270 */
[----:B------:R-:W-:-:S13]  /*9e50*/  PLOP3.LUT P2, PT, PT, PT, UP0, 0x80, 0x0 ;  /* 0x000000000000781c */ /* 0x000fda0003f4f008 */
[----:B------:R-:W-:Y:S05]  /*9e60*/  @!P2 BRA `(.L_x_744) ;  /* 0x000000000004a947 */ /* 0x000fea0003800000 */
[----:B------:R-:W-:Y:S01]  /*9e70*/  BPT.TRAP 0x1 ;  /* 0x000000040000795c */ /* 0x000fe20000300000 */
.L_x_744:
[----:B------:R-:W-:Y:S01]  /*9e80*/  IMAD R0, R19, 0x8, R18 ;  /* 0x0000000813007824 */ /* 0x000fe200078e0212 */
[----:B------:R-:W-:Y:S01]  /*9e90*/  SHF.L.U32 R114, R217, 0x1f, RZ ;  /* 0x0000001fd9727819 */ /* 0x000fe200000006ff */
[----:B------:R-:W-:Y:S01]  /*9ea0*/  IMAD R3, R24, -0x50, R2 ;  /* 0xffffffb018037824 */ /* 0x000fe200078e0202 */
[----:B------:R-:W-:Y:S02]  /*9eb0*/  BSSY B1, `(.L_x_745) ;  /* 0x0000005000017945 */ /* 0x000fe40003800000 */
[----:B------:R-:W1:Y:S02]  /*9ec0*/  SYNCS.PHASECHK.TRANS64.TRYWAIT P3, [R0+URZ+0x38890], R114 ;  /* 0x03889072000075a7 */ /* 0x000e64000806017f */
[----:B------:R-:W-:-:S04]  /*9ed0*/  VIMNMX R3, R3, 0x50, PT ;  /* 0x0000005003037848 */ /* 0x000fc80003fe0100 */
[----:B------:R-:W-:Y:S01]  /*9ee0*/  ISETP.GE.AND P4, PT, R212, R3, PT ;  /* 0x00000003d400720c */ /* 0x000fe20003f86270 */
[----:B-1----:R-:W-:-:S12]  /*9ef0*/  @!P3 BRA `(.L_x_746) ;  /* 0x000001ec00acb947 */ /* 0x002fd80003800000 */
.L_x_1054:
[----:B------:R-:W-:Y:S05]  /*9f00*/  BSYNC B1 ;  /* 0x0000000000017941 */ /* 0x000fea0003800000 */
.L_x_745:
[----:B------:R-:W-:Y:S04]  /*9f10*/  BSSY B1, `(.L_x_747) ;  /* 0x000000f000017945 */ /* 0x000fe80003800000 */
[----:B------:R-:W-:Y:S05]  /*9f20*/  @P4 BRA `(.L_x_748) ;  /* 0x0000000000344947 */ /* 0x000fea0003800000 */
[----:B------:R-:W-:Y:S01]  /*9f30*/  ISETP.NE.AND P5, PT, R26, RZ, PT ;  /* 0x000000ff1a00720c */ /* 0x000fe20003fa5270 */
[----:B------:R-:W-:Y:S01]  /*9f40*/  ULDC.64 UR4, c[0x0][0x208] ;  /* 0x0000820000047ab9 */ /* 0x000fe20000000a00 */
[----:B------:R-:W-:Y:S02]  /*9f50*/  ISETP.NE.AND P4, PT, R10, RZ, PT ;  /* 0x000000ff0a00720c */ /* 0x000fe40003f85270 */
[----:B------:R-:W-:-:S09]  /*9f60*/  ISETP.NE.AND P3, PT, R9, RZ, PT ;  /* 0x000000ff0900720c */ /* 0x000fd20003f65270 */
[----:B0-----:R-:W0:Y:S04]  /*9f70*/  @P5 LDS.128 R36, [R4+0x24400] ;  /* 0x0244000004245984 */ /* 0x001e280000000c00 */
[----:B------:R-:W2:Y:S04]  /*9f80*/  @P3 LDS.128 R40, [R4+0x29400] ;  /* 0x0294000004283984 */ /* 0x000ea80000000c00 */
[----:B0-----:R-:W-:Y:S01]  /*9f90*/  @P5 STG.E.128 desc[UR4][R56.64], R36 ;  /* 0x0000002438005986 */ /* 0x001fe2000c101d04 */
[----:B------:R-:W-:-:S03]  /*9fa0*/  ISETP.NE.AND P5, PT, R8, RZ, PT ;  /* 0x000000ff0800720c */ /* 0x000fc60003fa5270 */
[----:B------:R-:W0:Y:S04]  /*9fb0*/  @P4 LDS.128 R36, [R4+0x26c00] ;  /* 0x026c000004244984 */ /* 0x000e280000000c00 */
[----:B--2---:R-:W-:Y:S06]  /*9fc0*/  @P3 STG.E.128 desc[UR4][R56.64+0x100], R40 ;  /* 0x0001002838003986 */ /* 0x004fec000c101d04 */
[----:B------:R-:W2:Y:S04]  /*9fd0*/  @P5 LDS.128 R44, [R4+0x2bc00] ;  /* 0x02bc0000042c5984 */ /* 0x000ea80000000c00 */
[----:B0-----:R3:W-:Y:S04]  /*9fe0*/  @P4 STG.E.128 desc[UR4][R56.64+0x80], R36 ;  /* 0x0000802438004986 */ /* 0x0017e8000c101d04 */
[----:B--2---:R3:W-:Y:S02]  /*9ff0*/  @P5 STG.E.128 desc[UR4][R56.64+0x180], R44 ;  /* 0x0001802c38005986 */ /* 0x0047e4000c101d04 */
.L_x_748:
[----:B------:R-:W-:Y:S05]  /*a000*/  BSYNC B1 ;  /* 0x0000000000017941 */ /* 0x000fea0003800000 */
.L_x_747:
[----:B---3--:R-:W-:Y:S01]  /*a010*/  IADD3 R36, R212, 0x20, RZ ;  /* 0x00000020d4247810 */ /* 0x008fe20007ffe0ff */
[----:B------:R-:W-:Y:S03]  /*a020*/  BSSY B1, `(.L_x_749) ;  /* 0x0000010000017945 */ /* 0x000fe60003800000 */
[----:B------:R-:W-:-:S13]  /*a030*/  ISETP.GE.AND P3, PT, R36, R3, PT ;  /* 0x000000032400720c */ /* 0x000fda0003f66270 */
        /* <DEDUP_REMOVED lines=14> */
.L_x_750:
[----:B------:R-:W-:Y:S05]  /*a120*/  BSYNC B1 ;  /* 0x0000000000017941 */ /* 0x000fea0003800000 */
.L_x_749:
[----:B---3--:R-:W-:-:S05]  /*a130*/  VIADD R36, R212, 0x40 ;  /* 0x00000040d4247836 */ /* 0x008fca0000000000 */
        /* <DEDUP_REMOVED lines=15> */
.L_x_698:
[----:B------:R-:W-:Y:S05]  /*a230*/  BSYNC B0 ;  /* 0x0000000000007941 */ /* 0x000fea0003800000 */
.L_x_654:
[----:B01234-:R-:W0:Y:S01]  /*a240*/  S2R R36, SR_TID.X ;  /* 0x0000000000247919 */ /* 0x01fe220000002100 */
[----:B------:R-:W-:Y:S01]  /*a250*/  @!PT LDS RZ, [RZ] ;  /* 0x00000000fffff984 */ /* 0x000fe20000000800 */
[----:B------:R-:W-:Y:S01]  /*a260*/  @!PT LDS RZ, [RZ] ;  /* 0x00000000fffff984 */ /* 0x000fe20000000800 */
[----:B------:R-:W-:Y:S01]  /*a270*/  @!PT LDS RZ, [RZ] ;  /* 0x00000000fffff984 */ /* 0x000fe20000000800 */
[----:B------:R-:W-:Y:S01]  /*a280*/  @!PT LDS RZ, [RZ] ;  /* 0x00000000fffff984 */ /* 0x000fe20000000800 */
[----:B------:R1:W-:Y:S06]  /*a290*/  MEMBAR.ALL.CTA ;  /* 0x0000000000007992 */ /* 0x0003ec0000008000 */
[----:B-1----:R-:W1:Y:S01]  /*a2a0*/  FENCE.VIEW.ASYNC.S ;  /* 0x00000000000073c6 */ /* 0x002e620000000000 */
[----:B------:R-:W-:Y:S05]  /*a2b0*/  WARPSYNC.ALL ;  /* 0x0000000000007948 */ /* 0x000fea0003800000 */
[----:B------:R-:W-:Y:S01]  /*a2c0*/  BSSY B0, `(.L_x_751) ;  /* 0x0000009000007945 */ /* 0x000fe20003800000 */
[----:B0-----:R-:W-:Y:S01]  /*a2d0*/  LOP3.LUT R36, R36, 0x7f, RZ, 0xc0, !PT ;  /* 0x0000007f24247812 */ /* 0x001fe200078ec0ff */
[----:B-1----:R0:W-:Y:S03]  /*a2e0*/  BAR.SYNC.DEFER_BLOCKING R149, 0x80 ;  /* 0x000200950000751d */ /* 0x0021e60000010000 */
[----:B------:R-:W-:-:S13]  /*a2f0*/  ISETP.NE.AND P3, PT, R36, RZ, PT ;  /* 0x000000ff2400720c */ /* 0x000fda0003f65270 */
[----:B------:R-:W-:-:S05]  /*a300*/  @!P3 VIADD R36, R0, 0x388a0 ;  /* 0x000388a00024b836 */ /* 0x000fca0000000000 */
[----:B------:R-:W-:-:S04]  /*a310*/  @!P3 PRMT R36, RZ, 0x654, R36 ;  /* 0x00000654ff24b816 */ /* 0x000fc80000000024 */
[----:B------:R0:W-:Y:S01]  /*a320*/  @!P3 SYNCS.ARRIVE.TRANS64.RED.A1T0 RZ, [R36+URZ], RZ ;  /* 0x000000ff24ffb9a7 */ /* 0x0001e2000810043f */
[----:B------:R-:W-:Y:S05]  /*a330*/  @!P2 BRA `(.L_x_752) ;  /* 0x000000000004a947 */ /* 0x000fea0003800000 */
[----:B------:R-:W-:Y:S01]  /*a340*/  BPT.TRAP 0x1 ;  /* 0x000000040000795c */ /* 0x000fe20000300000 */
.L_x_752:
[----:B------:R-:W-:Y:S05]  /*a350*/  BSYNC B0 ;  /* 0x0000000000007941 */ /* 0x000fea0003800000 */
.L_x_751:
[----:B------:R-:W1:Y:S01]  /*a360*/  SYNCS.PHASECHK.TRANS64.TRYWAIT P2, [R0+URZ+0x388b0], R114 ;  /* 0x0388b072000075a7 */ /* 0x000e62000804017f */
[----:B------:R-:W-:Y:S01]  /*a370*/  ULDC UR61, c[0x0][0x2f4] ;  /* 0x0000bd00003d7ab9 */ /* 0x000fe20000000800 */
[----:B------:R-:W-:Y:S01]  /*a380*/  ULDC.64 UR56, c[0x0][0x328] ;  /* 0x0000ca0000387ab9 */ /* 0x000fe20000000a00 */
[----:B------:R-:W-:Y:S01]  /*a390*/  ULDC.64 UR58, c[0x0][0x318] ;  /* 0x0000c600003a7ab9 */ /* 0x000fe20000000a00 */
[----:B------:R-:W-:Y:S01]  /*a3a0*/  BSSY B0, `(.L_x_753) ;  /* 0x0000004000007945 */ /* 0x000fe20003800000 */
[----:B------:R-:W-:Y:S01]  /*a3b0*/  ISETP.GE.AND P4, PT, R212, R3, PT ;  /* 0x00000003d400720c */ /* 0x000fe20003f86270 */
[----:B------:R-:W-:Y:S02]  /*a3c0*/  IMAD.WIDE R48, R24, 0x50, R112 ;  /* 0x0000005018307825 */ /* 0x000fe400078e0270 */
[----:B-1----:R-:W-:Y:S10]  /*a3d0*/  @!P2 BRA `(.L_x_754) ;  /* 0x000001e80088a947 */ /* 0x002ff40003800000 */
.L_x_1055:
[----:B------:R-:W-:Y:S05]  /*a3e0*/  BSYNC B0 ;  /* 0x0000000000007941 */ /* 0x000fea0003800000 */
.L_x_753:
[----:B------:R-:W-:Y:S04]  /*a3f0*/  BSSY B0, `(.L_x_755) ;  /* 0x0000017000007945 */ /* 0x000fe80003800000 */
[----:B------:R-:W-:Y:S05]  /*a400*/  @P4 BRA `(.L_x_756) ;  /* 0x0000000000544947 */ /* 0x000fea0003800000 */
[----:B------:R-:W-:Y:S01]  /*a410*/  ISETP.GE.AND P5, PT, R16, UR61, PT ;  /* 0x0000003d10007c0c */ /* 0x000fe2000bfa6270 */
[----:B------:R-:W-:Y:S01]  /*a420*/  IMAD R43, R49, UR56, RZ ;  /* 0x00000038312b7c24 */ /* 0x000fe2000f8e02ff */
[----:B------:R-:W-:Y:S01]  /*a430*/  MOV R40, R94 ;  /* 0x0000005e00287202 */ /* 0x000fe20000000f00 */
[----:B------:R-:W-:Y:S01]  /*a440*/  IMAD.MOV.U32 R41, RZ, RZ, R5 ;  /* 0x000000ffff297224 */ /* 0x000fe200078e0005 */
[----:B------:R-:W-:Y:S01]  /*a450*/  ULDC.64 UR4, c[0x0][0x208] ;  /* 0x0000820000047ab9 */ /* 0x000fe20000000a00 */
[C---:B------:R-:W-:Y:S01]  /*a460*/  IMAD R43, R48.reuse, UR57, R43 ;  /* 0x00000039302b7c24 */ /* 0x040fe2000f8e022b */
[----:B------:R-:W-:Y:S01]  /*a470*/  ISETP.GE.AND P4, PT, R213, UR61, PT ;  /* 0x0000003dd5007c0c */ /* 0x000fe2000bf86270 */
[----:B------:R-:W-:-:S04]  /*a480*/  IMAD.WIDE.U32 R40, R48, UR56, R40 ;  /* 0x0000003830287c25 */ /* 0x000fc8000f8e0028 */
[----:B------:R-:W-:Y:S01]  /*a490*/  IMAD.IADD R41, R41, 0x1, R43 ;  /* 0x0000000129297824 */ /* 0x000fe200078e022b */
[C---:B------:R-:W-:Y:S01]  /*a4a0*/  LEA R50, P2, R40.reuse, UR58, 0x1 ;  /* 0x0000003a28327c11 */ /* 0x040fe2000f8408ff */
[----:B0-----:R-:W0:Y:S03]  /*a4b0*/  @!P5 LDS.128 R36, [R4+0x400] ;  /* 0x000400000424d984 */ /* 0x001e260000000c00 */
[----:B------:R-:W-:Y:S02]  /*a4c0*/  LEA.HI.X R51, R40, UR59, R41, 0x1, P2 ;  /* 0x0000003b28337c11 */ /* 0x000fe400090f0c29 */
[----:B------:R-:W-:-:S13]  /*a4d0*/  ISETP.GE.AND P2, PT, R218, UR61, PT ;  /* 0x0000003dda007c0c */ /* 0x000fda000bf46270 */
[----:B------:R-:W2:Y:S04]  /*a4e0*/  @!P2 LDS.128 R40, [R4+0x5400] ;  /* 0x005400000428a984 */ /* 0x000ea80000000c00 */
[----:B0-----:R-:W-:Y:S01]  /*a4f0*/  @!P5 STG.E.128 desc[UR4][R50.64], R36 ;  /* 0x000000243200d986 */ /* 0x001fe2000c101d04 */
[----:B------:R-:W-:-:S03]  /*a500*/  ISETP.GE.AND P5, PT, R219, UR61, PT ;  /* 0x0000003ddb007c0c */ /* 0x000fc6000bfa6270 */
[----:B------:R-:W0:Y:S10]  /*a510*/  @!P4 LDS.128 R36, [R4+0x2c00] ;  /* 0x002c00000424c984 */ /* 0x000e340000000c00 */
[----:B------:R-:W3:Y:S04]  /*a520*/  @!P5 LDS.128 R44, [R4+0x7c00] ;  /* 0x007c0000042cd984 */ /* 0x000ee80000000c00 */
[----:B--2---:R2:W-:Y:S04]  /*a530*/  @!P2 STG.E.128 desc[UR4][R50.64+0x100], R40 ;  /* 0x000100283200a986 */ /* 0x0045e8000c101d04 */
[----:B0-----:R2:W-:Y:S04]  /*a540*/  @!P4 STG.E.128 desc[UR4][R50.64+0x80], R36 ;  /* 0x000080243200c986 */ /* 0x0015e8000c101d04 */
[----:B---3--:R2:W-:Y:S02]  /*a550*/  @!P5 STG.E.128 desc[UR4][R50.64+0x180], R44 ;  /* 0x0001802c3200d986 */ /* 0x0085e4000c101d04 */
.L_x_756:
[----:B------:R-:W-:Y:S05]  /*a560*/  BSYNC B0 ;  /* 0x0000000000007941 */ /* 0x000fea0003800000 */
.L_x_755:
[----:B0-2---:R-:W-:Y:S01]  /*a570*/  IADD3 R36, R212, 0x20, RZ ;  /* 0x00000020d4247810 */ /* 0x005fe20007ffe0ff */
[----:B------:R-:W-:Y:S03]  /*a580*/  BSSY B0, `(.L_x_757) ;  /* 0x000001a000007945 */ /* 0x000fe60003800000 */
[----:B------:R-:W-:-:S13]  /*a590*/  ISETP.GE.AND P2, PT, R36, R3, PT ;  /* 0x000000032400720c */ /* 0x000fda0003f46270 */
[----:B------:R-:W-:Y:S05]  /*a5a0*/  @P2 BRA `(.L_x_758) ;  /* 0x00000000005c2947 */ /* 0x000fea0003800000 */
[----:B------:R-:W-:Y:S01]  /*a5b0*/  ISETP.GE.AND P2, PT, R16, UR61, PT ;  /* 0x0000003d10007c0c */ /* 0x000fe2000bf46270 */
[----:B------:R-:W-:Y:S01]  /*a5c0*/  ULDC.64 UR4, c[0x0][0x208] ;  /* 0x0000820000047ab9 */ /* 0x000fe20000000a00 */
[----:B------:R-:W-:Y:S02]  /*a5d0*/  IADD3 R43, P4, R48, 0x20, RZ ;  /* 0x00000020302b7810 */ /* 0x000fe40007f9e0ff */
[----:B------:R-:W-:Y:S02]  /*a5e0*/  MOV R41, R5 ;  /* 0x0000000500297202 */ /* 0x000fe40000000f00 */
[----:B------:R-:W-:Y:S01]  /*a5f0*/  ISETP.GE.AND P5, PT, R213, UR61, PT ;  /* 0x0000003dd5007c0c */ /* 0x000fe2000bfa6270 */
[----:B------:R-:W-:-:S04]  /*a600*/  IMAD.X R40, RZ, RZ, R49, P4 ;  /* 0x000000ffff287224 */ /* 0x000fc800020e0631 */
[----:B------:R-:W-:Y:S02]  /*a610*/  IMAD R42, R40, UR56, RZ ;  /* 0x00000038282a7c24 */ /* 0x000fe4000f8e02ff */
[----:B------:R-:W0:Y:S01]  /*a620*/  @!P2 LDS.128 R36, [R4+0x1400] ;  /* 0x001400000424a984 */ /* 0x000e220000000c00 */
[----:B------:R-:W-:-:S04]  /*a630*/  IMAD.MOV.U32 R40, RZ, RZ, R94 ;  /* 0x000000ffff287224 */ /* 0x000fc800078e005e */
[----:B------:R-:W-:-:S04]  /*a640*/  IMAD.WIDE.U32 R40, R43, UR56, R40 ;  /* 0x000000382b287c25 */ /* 0x000fc8000f8e0028 */
[----:B------:R-:W-:Y:S01]  /*a650*/  IMAD R43, R43, UR57, R42 ;  /* 0x000000392b2b7c24 */ /* 0x000fe2000f8e022a */
[----:B------:R-:W-:-:S03]  /*a660*/  LEA R50, P4, R40, UR58, 0x1 ;  /* 0x0000003a28327c11 */ /* 0x000fc6000f8808ff */
[----:B------:R-:W-:-:S05]  /*a670*/  IMAD.IADD R41, R41, 0x1, R43 ;  /* 0x0000000129297824 */ /* 0x000fca00078e022b */
        /* <DEDUP_REMOVED lines=10> */
.L_x_758:
[----:B------:R-:W-:Y:S05]  /*a720*/  BSYNC B0 ;  /* 0x0000000000007941 */ /* 0x000fea0003800000 */
.L_x_757:
[----:B--2---:R-:W-:Y:S01]  /*a730*/  VIADD R36, R212, 0x40 ;  /* 0x00000040d4247836 */ /* 0x004fe20000000000 */
[----:B------:R-:W-:Y:S04]  /*a740*/  BSSY B0, `(.L_x_759) ;  /* 0x000001a000007945 */ /* 0x000fe80003800000 */
[----:B------:R-:W-:-:S13]  /*a750*/  ISETP.GE.AND P2, PT, R36, R3, PT ;  /* 0x000000032400720c */ /* 0x000fda0003f46270 */
[----:B------:R-:W-:Y:S05]  /*a760*/  @P2 BRA `(.L_x_760) ;  /* 0x00000000005c2947 */ /* 0x000fea0003800000 */
[----:B------:R-:W-:Y:S01]  /*a770*/  ISETP.GE.AND P2, PT, R16, UR61, PT ;  /* 0x0000003d10007c0c */ /* 0x000fe2000bf46270 */
[----:B------:R-:W-:Y:S01]  /*a780*/  IMAD.MOV.U32 R40, RZ, RZ, R94 ;  /* 0x000000ffff287224 */ /* 0x000fe200078e005e */
[----:B------:R-:W-:Y:S01]  /*a790*/  IADD3 R3, P4, R48, 0x40, RZ ;  /* 0x0000004030037810 */ /* 0x000fe20007f9e0ff */
[----:B------:R-:W-:Y:S01]  /*a7a0*/  IMAD.MOV.U32 R41, RZ, RZ, R5 ;  /* 0x000000ffff297224 */ /* 0x000fe200078e0005 */
[----:B------:R-:W-:Y:S01]  /*a7b0*/  ULDC.64 UR4, c[0x0][0x208] ;  /* 0x0000820000047ab9 */ /* 0x000fe20000000a00 */
[----:B------:R-:W-:Y:S02]  /*a7c0*/  ISETP.GE.AND P5, PT, R213, UR61, PT ;  /* 0x0000003dd5007c0c */ /* 0x000fe4000bfa6270 */
[----:B------:R-:W-:Y:S01]  /*a7d0*/  IADD3.X R48, RZ, R49, RZ, P4, !PT ;  /* 0x00000031ff307210 */ /* 0x000fe200027fe4ff */
[----:B------:R-:W-:-:S04]  /*a7e0*/  IMAD.WIDE.U32 R40, R3, UR56, R40 ;  /* 0x0000003803287c25 */ /* 0x000fc8000f8e0028 */
[----:B------:R-:W-:Y:S01]  /*a7f0*/  IMAD R48, R48, UR56, RZ ;  /* 0x0000003830307c24 */ /* 0x000fe2000f8e02ff */
[----:B------:R-:W0:Y:S03]  /*a800*/  @!P2 LDS.128 R36, [R4+0x2400] ;  /* 0x002400000424a984 */ /* 0x000e260000000c00 */
[----:B------:R-:W-:Y:S01]  /*a810*/  IMAD R3, R3, UR57, R48 ;  /* 0x0000003903037c24 */ /* 0x000fe2000f8e0230 */
[----:B------:R-:W-:-:S04]  /*a820*/  LEA R48, P4, R40, UR58, 0x1 ;  /* 0x0000003a28307c11 */ /* 0x000fc8000f8808ff */
[----:B------:R-:W-:-:S04]  /*a830*/  IADD3 R3, R41, R3, RZ ;  /* 0x0000000329037210 */ /* 0x000fc80007ffe0ff */
[----:B------:R-:W-:Y:S02]  /*a840*/  LEA.HI.X R49, R40, UR59, R3, 0x1, P4 ;  /* 0x0000003b28317c11 */ /* 0x000fe4000a0f0c03 */
[----:B------:R-:W-:Y:S01]  /*a850*/  ISETP.GE.AND P4, PT, R218, UR61, PT ;  /* 0x0000003dda007c0c */ /* 0x000fe2000bf86270 */
[----:B------:R-:W2:Y:S04]  /*a860*/  @!P5 LDS.128 R40, [R4+0x4c00] ;  /* 0x004c00000428d984 */ /* 0x000ea80000000c00 */
[----:B0-----:R-:W-:Y:S01]  /*a870*/  @!P2 STG.E.128 desc[UR4][R48.64], R36 ;  /* 0x000000243000a986 */ /* 0x001fe2000c101d04 */
[----:B------:R-:W-:-:S07]  /*a880*/  ISETP.GE.AND P2, PT, R219, UR61, PT ;  /* 0x0000003ddb007c0c */ /* 0x000fce000bf46270 */
[----:B------:R-:W0:Y:S06]  /*a890*/  @!P4 LDS.128 R36, [R4+0x7400] ;  /* 0x007400000424c984 */ /* 0x000e2c0000000c00 */
[----:B------:R-:W3:Y:S04]  /*a8a0*/  @!P2 LDS.128 R44, [R4+0x9c00] ;  /* 0x009c0000042ca984 */ /* 0x000ee80000000c00 */
[----:B--2---:R2:W-:Y:S04]  /*a8b0*/  @!P5 STG.E.128 desc[UR4][R48.64+0x80], R40 ;  /* 0x000080283000d986 */ /* 0x0045e8000c101d04 */
[----:B0-----:R2:W-:Y:S04]  /*a8c0*/  @!P4 STG.E.128 desc[UR4][R48.64+0x100], R36 ;  /* 0x000100243000c986 */ /* 0x0015e8000c101d04 */
[----:B---3--:R2:W-:Y:S02]  /*a8d0*/  @!P2 STG.E.128 desc[UR4][R48.64+0x180], R44 ;  /* 0x0001802c3000a986 */ /* 0x0085e4000c101d04 */
.L_x_760:
[----:B------:R-:W-:Y:S05]  /*a8e0*/  BSYNC B0 ;  /* 0x0000000000007941 */ /* 0x000fea0003800000 */
.L_x_759:
[----:B------:R-:W3:Y:S01]  /*a8f0*/  LDL R3, [R1+0x8] ;  /* 0x0000080001037983 */ /* 0x000ee20000100800 */
[----:B-1----:R-:W-:Y:S01]  /*a900*/  @!P3 VIADD R0, R0, 0x388c0 ;  /* 0x000388c00000b836 */ /* 0x002fe20000000000 */
[----:B------:R-:W-:Y:S01]  /*a910*/  PLOP3.LUT P2, PT, PT, PT, PT, 0x8, 0x0 ;  /* 0x000000000000781c */ /* 0x000fe20003f4e170 */
[----:B------:R-:W-:Y:S01]  /*a920*/  VIADD R19, R19, 0x1 ;  /* 0x0000000113137836 */ /* 0x000fe20000000000 */
[----:B------:R-:W-:Y:S01]  /*a930*/  @!PT LDS RZ, [RZ] ;  /* 0x00000000fffff984 */ /* 0x000fe20000000800 */
[----:B------:R-:W-:Y:S01]  /*a940*/  @!PT LDS RZ, [RZ] ;  /* 0x00000000fffff984 */ /* 0x000fe20000000800 */
[----:B------:R-:W-:Y:S01]  /*a950*/  @!PT LDS RZ, [RZ] ;  /* 0x00000000fffff984 */ /* 0x000fe20000000800 */
[----:B------:R-:W-:Y:S01]  /*a960*/  @!PT LDS RZ, [RZ] ;  /* 0x00000000fffff984 */ /* 0x000fe20000000800 */
[----:B------:R0:W-:Y:S06]  /*a970*/  MEMBAR.ALL.CTA ;  /* 0x0000000000007992 */ /* 0x0001ec0000008000 */
[----:B0-----:R-:W0:Y:S01]  /*a980*/  FENCE.VIEW.ASYNC.S ;  /* 0x00000000000073c6 */ /* 0x001e220000000000 */
[----:B------:R-:W-:Y:S01]  /*a990*/  @!P3 PRMT R0, RZ, 0x654, R0 ;  /* 0x00000654ff00b816 */ /* 0x000fe20000000000 */
[----:B0-----:R0:W-:Y:S06]  /*a9a0*/  BAR.SYNC.DEFER_BLOCKING R149, 0x80 ;  /* 0x000200950000751d */ /* 0x0011ec0000010000 */
[----:B------:R1:W-:Y:S01]  /*a9b0*/  @!P3 SYNCS.ARRIVE.TRANS64.RED.A1T0 RZ, [R0+URZ], RZ ;  /* 0x000000ff00ffb9a7 */ /* 0x0003e2000810043f */
[----:B------:R-:W-:-:S04]  /*a9c0*/  ISETP.NE.AND P3, PT, R19, 0x2, PT ;  /* 0x000000021300780c */ /* 0x000fc80003f65270 */
[----:B------:R-:W-:Y:S02]  /*a9d0*/  SEL R19, R19, RZ, P3 ;  /* 0x000000ff13137207 */ /* 0x000fe40001800000 */
[----:B-1----:R-:W-:-:S04]  /*a9e0*/  SEL R0, RZ, 0x1, P3 ;  /* 0x00000001ff007807 */ /* 0x002fc80001800000 */
[----:B------:R-:W-:Y:S02]  /*a9f0*/  LOP3.LUT R217, R217, R0, RZ, 0x3c, !PT ;  /* 0x00000000d9d97212 */ /* 0x000fe400078e3cff */
[----:B---3--:R-:W-:-:S13]  /*aa00*/  LOP3.LUT P4, RZ, R3, 0x2, RZ, 0xc0, !PT ;  /* 0x0000000203ff7812 */ /* 0x008fda000788c0ff */
[----:B0-----:R-:W-:Y:S05]  /*aa10*/  @P4 BRA `(.L_x_761) ;  /* 0xffffff7c00644947 */ /* 0x001fea000383ffff */
.L_x_649:
[----:B------:R-:W-:Y:S01]  /*aa20*/  BSSY B0, `(.L_x_762) ;  /* 0x0000049000007945 */ /* 0x000fe20003800000 */
[----:B------:R-:W-:Y:S02]  /*aa30*/  ISETP.GE.AND P1, PT, R178, 0x1, PT ;  /* 0x00000001b200780c */ /* 0x000fe40003f26270 */
[----:B------:R-:W-:Y:S02]  /*aa40*/  CS2R R2, SRZ ;  /* 0x0000000000027805 */ /* 0x000fe4000001ff00 */
[----:B------:R-:W-:Y:S02]  /*aa50*/  PLOP3.LUT P0, PT, PT, PT, PT, 0x80, 0x0 ;  /* 0x000000000000781c */ /* 0x000fe40003f0f070 */
[----:B------:R-:W-:Y:S02]  /*aa60*/  CS2R R150, SRZ ;  /* 0x0000000000967805 */ /* 0x000fe4000001ff00 */
[----:B------:R-:W-:Y:S02]  /*aa70*/  MOV R0, RZ ;  /* 0x000000ff00007202 */ /* 0x000fe40000000f00 */
[----:B------:R-:W-:-:S02]  /*aa80*/  CS2R R148, SRZ ;  /* 0x0000000000947805 */ /* 0x000fc4000001ff00 */
[----:B------:R-:W-:Y:S01]  /*aa90*/  CS2R R146, SRZ ;  /* 0x0000000000927805 */ /* 0x000fe2000001ff00 */
[----:B------:R-:W-:Y:S01]  /*aaa0*/  IMAD.MOV.U32 R145, RZ, RZ, RZ ;  /* 0x000000ffff917224 */ /* 0x000fe200078e00ff */
        /* <DEDUP_REMOVED lines=9> */
[----:B------:R-:W-:Y:S01]  /*ab40*/  IMAD.MOV.U32 R176, RZ, RZ, RZ ;  /* 0x000000ffffb07224 */ /* 0x000fe200078e00ff */
        /* <DEDUP_REMOVED lines=16> */
[----:B--2---:R-:W-:Y:S02]  /*ac50*/  CS2R R46, SRZ ;  /* 0x00000000002e7805 */ /* 0x004fe4000001ff00 */
        /* <DEDUP_REMOVED lines=24> */
[----:B------:R-:W-:Y:S02]  /*ade0*/  MOV R51, RZ ;  /* 0x000000ff00337202 */ /* 0x000fe40000000f00 */
[----:B------:R-:W-:Y:S02]  /*adf0*/  CS2R R12, SRZ ;  /* 0x00000000000c7805 */ /* 0x000fe4000001ff00 */
[----:B------:R-:W-:-:S02]  /*ae00*/  CS2R R48, SRZ ;  /* 0x0000000000307805 */ /* 0x000fc4000001ff00 */
[----:B------:R-:W-:Y:S02]  /*ae10*/  CS2R R10, SRZ ;  /* 0x00000000000a7805 */ /* 0x000fe4000001ff00 */
[----:B------:R-:W-:Y:S01]  /*ae20*/  CS2R R8, SRZ ;  /* 0x0000000000087805 */ /* 0x000fe2000001ff00 */
[----:B------:R-:W-:Y:S01]  /*ae30*/  IMAD.MOV.U32 R7, RZ, RZ, RZ ;  /* 0x000000ffff077224 */ /* 0x000fe200078e00ff */
[----:B------:R-:W-:Y:S01]  /*ae40*/  CS2R R4, SRZ ;  /* 0x0000000000047805 */ /* 0x000fe2000001ff00 */
[----:B------:R-:W-:Y:S01]  /*ae50*/  IMAD.MOV.U32 R31, RZ, RZ, RZ ;  /* 0x000000ffff1f7224 */ /* 0x000fe200078e00ff */
[----:B------:R-:W-:Y:S02]  /*ae60*/  CS2R R26, SRZ ;  /* 0x00000000001a7805 */ /* 0x000fe4000001ff00 */
[----:B------:R-:W-:Y:S01]  /*ae70*/  CS2R R28, SRZ ;  /* 0x00000000001c7805 */ /* 0x000fe2000001ff00 */
[----:B------:R-:W-:Y:S06]  /*ae80*/  @P2 BRA `(.L_x_763) ;  /* 0x0000000000082947 */ /* 0x000fec0003800000 */
[----:B------:R-:W0:Y:S02]  /*ae90*/  FENCE.VIEW.ASYNC.G ;  /* 0x00000000000073c6 */ /* 0x000e240000000100 */
[----:B0-----:R-:W-:Y:S06]  /*aea0*/  BAR.ARV 0xc, 0x180 ;  /* 0x0306000000007b1d */ /* 0x001fec0000002000 */
.L_x_763:
[----:B------:R-:W-:Y:S05]  /*aeb0*/  BSYNC B0 ;  /* 0x0000000000007941 */ /* 0x000fea0003800000 */
.L_x_762:
[----:B------:R-:W-:Y:S01]  /*aec0*/  CS2R R24, SRZ ;  /* 0x0000000000187805 */ /* 0x000fe2000001ff00 */
[----:B------:R-:W-:Y:S06]  /*aed0*/  @!P1 BRA `(.L_x_764) ;  /* 0x0000012400549947 */ /* 0x000fec0003800000 */
[----:B------:R-:W2:Y:S01]  /*aee0*/  LDL R20, [R1+0x64] ;  /* 0x0000640001147983 */ /* 0x000ea20000100800 */
[----:B------:R-:W0:Y:S02]  /*aef0*/  S2R R21, SR_TID.X ;  /* 0x0000000000157919 */ /* 0x000e240000002100 */
[----:B0-----:R-:W-:-:S04]  /*af00*/  IADD3 R21, R21, -0x80, RZ ;  /* 0xffffff8015157810 */ /* 0x001fc80007ffe0ff */
[----:B------:R-:W-:-:S04]  /*af10*/  SHF.R.S32.HI R6, RZ, 0x1f, R21 ;  /* 0x0000001fff067819 */ /* 0x000fc80000011415 */
[----:B------:R-:W-:-:S04]  /*af20*/  LEA.HI R6, R6, R21, RZ, 0x7 ;  /* 0x0000001506067211 */ /* 0x000fc800078f38ff */
[----:B------:R-:W-:-:S05]  /*af30*/  SHF.R.S32.HI R6, RZ, 0x7, R6 ;  /* 0x00000007ff067819 */ /* 0x000fca0000011406 */
[----:B------:R-:W0:Y:S02]  /*af40*/  SHFL.IDX PT, R0, R6, RZ, 0x1f ;  /* 0x00001fff06007589 */ /* 0x000e2400000e0000 */
[----:B0-----:R-:W-:-:S04]  /*af50*/  LEA.HI R2, R0, R0, RZ, 0x1 ;  /* 0x0000000000027211 */ /* 0x001fc800078f08ff */
[----:B------:R-:W-:-:S05]  /*af60*/  LOP3.LUT R3, R2, 0x1e, RZ, 0xc0, !PT ;  /* 0x0000001e02037812 */ /* 0x000fca00078ec0ff */
[----:B------:R-:W-:Y:S01]  /*af70*/  IMAD.IADD R3, R0, 0x1, -R3 ;  /* 0x0000000100037824 */ /* 0x000fe200078e0a03 */
[----:B--2---:R-:W-:-:S13]  /*af80*/  R2UR UR4, R20 ;  /* 0x00000000140472ca */ /* 0x004fda00000e0000 */
[----:B------:R-:W-:-:S06]  /*af90*/  ULOP3.LUT UP0, URZ, UR4, 0x9f, URZ, 0xc0, !UPT ;  /* 0x0000009f043f7892 */ /* 0x000fcc000f80c03f */
[----:B------:R-:W-:Y:S02]  /*afa0*/  PLOP3.LUT P0, PT, PT, PT, UP0, 0x80, 0x0 ;  /* 0x000000000000781c */ /* 0x000fe40003f0f008 */
[----:B------:R-:W-:-:S04]  /*afb0*/  LEA R3, R3, UR4, 0xd ;  /* 0x0000000403037c11 */ /* 0x000fc8000f8e68ff */
[----:B------:R-:W-:-:S04]  /*afc0*/  SHF.R.U32.HI R2, RZ, 0x4, R3 ;  /* 0x00000004ff027819 */ /* 0x000fc80000011603 */
[----:B------:R-:W-:-:S03]  /*afd0*/  LOP3.LUT R2, R2, 0x3fff, RZ, 0xc0, !PT ;  /* 0x00003fff02027812 */ /* 0x000fc600078ec0ff */
        /* <DEDUP_REMOVED lines=17> */
.L_x_765:
[----:B------:R-:W-:Y:S02]  /*b0f0*/  ULDC UR4, c[0x0][0x3f4] ;  /* 0x0000fd0000047ab9 */ /* 0x000fe40000000800 */
[----:B------:R-:W-:-:S13]  /*b100*/  ISETP.LT.AND P0, PT, RZ, UR4, PT ;  /* 0x00000004ff007c0c */ /* 0x000fda000bf01270 */
[----:B------:R-:W-:Y:S05]  /*b110*/  @P0 BRA `(.L_x_766) ;  /* 0x00000000003c0947 */ /* 0x000fea0003800000 */
[----:B------:R-:W-:-:S04]  /*b120*/  LEA.HI R0, R236, R236, RZ, 0x1 ;  /* 0x000000ecec007211 */ /* 0x000fc800078f08ff */
[----:B------:R-:W-:-:S05]  /*b130*/  LOP3.LUT R3, R0, 0xfffffffe, RZ, 0xc0, !PT ;  /* 0xfffffffe00037812 */ /* 0x000fca00078ec0ff */
[----:B------:R-:W-:-:S05]  /*b140*/  IMAD.IADD R3, R236, 0x1, -R3 ;  /* 0x00000001ec037824 */ /* 0x000fca00078e0a03 */
[----:B------:R-:W-:-:S04]  /*b150*/  SHF.L.U32 R3, R3, 0x1f, RZ ;  /* 0x0000001f03037819 */ /* 0x000fc800000006ff */
[----:B------:R0:W1:Y:S03]  /*b160*/  SYNCS.PHASECHK.TRANS64.TRYWAIT P0, [R18+URZ+0x38800], R3 ;  /* 0x03880003120075a7 */ /* 0x000066000800017f */
[----:B-1----:R-:W-:Y:S05]  /*b170*/  @!P0 NANOSLEEP.SYNCS 0x989680 ;  /* 0x009896800000895d */ /* 0x002fea0003900000 */
[----:B------:R-:W1:Y:S01]  /*b180*/  @!P0 SYNCS.PHASECHK.TRANS64 P0, [R18+URZ+0x38800], R3 ;  /* 0x03880003120085a7 */ /* 0x000e62000800007f */
[----:B------:R-:W-:Y:S04]  /*b190*/  BSSY B0, `(.L_x_767) ;  /* 0x0000006000007945 */ /* 0x000fe80003800000 */
[----:B-1----:R-:W-:Y:S05]  /*b1a0*/  @P0 BRA `(.L_x_768) ;  /* 0x0000000000100947 */ /* 0x002fea0003800000 */
.L_x_769:
[----:B-1----:R1:W2:Y:S02]  /*b1b0*/  SYNCS.PHASECHK.TRANS64.TRYWAIT P0, [R18+URZ+0x38800], R3 ;  /* 0x03880003120075a7 */ /* 0x0022a4000800017f */
[----:B--2---:R-:W-:Y:S05]  /*b1c0*/  @!P0 NANOSLEEP.SYNCS 0x989680 ;  /* 0x009896800000895d */ /* 0x004fea0003900000 */
[----:B------:R-:W2:Y:S02]  /*b1d0*/  @!P0 SYNCS.PHASECHK.TRANS64 P0, [R18+URZ+0x38800], R3 ;  /* 0x03880003120085a7 */ /* 0x000ea4000800007f */
[----:B--2---:R-:W-:Y:S05]  /*b1e0*/  @!P0 BRA `(.L_x_769) ;  /* 0xfffffffc00f08947 */ /* 0x004fea000383ffff */
.L_x_768:
[----:B------:R-:W-:Y:S05]  /*b1f0*/  BSYNC B0 ;  /* 0x0000000000007941 */ /* 0x000fea0003800000 */
.L_x_767:
[----:B------:R-:W-:Y:S05]  /*b200*/  BRA `(.L_x_770) ;  /* 0x0000006800f47947 */ /* 0x000fea0003800000 */
.L_x_766:
[----:B------:R-:W2:Y:S01]  /*b210*/  LDL R29, [R1+0x64] ;  /* 0x00006400011d7983 */ /* 0x000ea20000100800 */
[----:B-----5:R-:W-:Y:S01]  /*b220*/  SHF.R.S32.HI R0, RZ, 0x1f, R144 ;  /* 0x0000001fff007819 */ /* 0x020fe20000011490 */
[----:B------:R-:W-:Y:S01]  /*b230*/  ULDC.64 UR4, c[0x0][0x3f8] ;  /* 0x0000fe0000047ab9 */ /* 0x000fe20000000a00 */
[----:B------:R-:W-:Y:S01]  /*b240*/  ULDC.64 UR6, c[0x0][0x408] ;  /* 0x0001020000067ab9 */ /* 0x000fe20000000a00 */
[----:B------:R-:W-:-:S04]  /*b250*/  IMAD.WIDE.U32 R4, R144, UR4, RZ ;  /* 0x0000000490047c25 */ /* 0x000fc8000f8e00ff */
[C---:B------:R-:W-:Y:S02]  /*b260*/  IMAD R3, R0.reuse, UR4, RZ ;  /* 0x0000000400037c24 */ /* 0x040fe4000f8e02ff */
[----:B------:R-:W-:Y:S02]  /*b270*/  IMAD R7, R0, UR6, RZ ;  /* 0x0000000600077c24 */ /* 0x000fe4000f8e02ff */
[C---:B------:R-:W-:Y:S01]  /*b280*/  IMAD R3, R144.reuse, UR5, R3 ;  /* 0x0000000590037c24 */ /* 0x040fe2000f8e0203 */
[----:B------:R-:W-:Y:S01]  /*b290*/  ULDC.64 UR4, c[0x0][0x3e8] ;  /* 0x0000fa0000047ab9 */ /* 0x000fe20000000a00 */
[----:B------:R-:W-:Y:S01]  /*b2a0*/  IMAD R7, R144, UR7, R7 ;  /* 0x0000000790077c24 */ /* 0x000fe2000f8e0207 */
[----:B------:R-:W-:Y:S01]  /*b2b0*/  LEA R24, P0, R4, UR4, 0x1 ;  /* 0x0000000404187c11 */ /* 0x000fe2000f8008ff */
[----:B------:R-:W-:Y:S01]  /*b2c0*/  IMAD.WIDE.U32 R26, R144, UR6, RZ ;  /* 0x00000006901a7c25 */ /* 0x000fe2000f8e00ff */
[----:B------:R-:W-:Y:S01]  /*b2d0*/  ULDC.64 UR6, c[0x0][0x400] ;  /* 0x0001000000067ab9 */ /* 0x000fe20000000a00 */
[----:B------:R-:W-:-:S02]  /*b2e0*/  IADD3 R25, R3, R5, RZ ;  /* 0x0000000503197210 */ /* 0x000fc40007ffe0ff */
[----:B------:R-:W-:Y:S01]  /*b2f0*/  IMAD.IADD R3, R7, 0x1, R27 ;  /* 0x0000000107037824 */ /* 0x000fe200078e021b */
[----:B------:R-:W-:Y:S02]  /*b300*/  LEA R28, P1, R26, UR6, 0x1 ;  /* 0x000000061a1c7c11 */ /* 0x000fe4000f8208ff */
[----:B------:R-:W-:Y:S02]  /*b310*/  LEA.HI.X R25, R4, UR5, R25, 0x1, P0 ;  /* 0x0000000504197c11 */ /* 0x000fe400080f0c19 */
[----:B------:R-:W-:Y:S02]  /*b320*/  LEA.HI.X R26, R26, UR7, R3, 0x1, P1 ;  /* 0x000000071a1a7c11 */ /* 0x000fe400088f0c03 */
[----:B--2---:R-:W-:-:S13]  /*b330*/  R2UR UR8, R29 ;  /* 0x000000001d0872ca */ /* 0x004fda00000e0000 */
[----:B------:R-:W-:-:S06]  /*b340*/  ULOP3.LUT UP0, URZ, UR8, 0x3ff, URZ, 0xc0, !UPT ;  /* 0x000003ff083f7892 */ /* 0x000fcc000f80c03f */
[----:B------:R-:W-:-:S13]  /*b350*/  PLOP3.LUT P2, PT, PT, PT, UP0, 0x80, 0x0 ;  /* 0x000000000000781c */ /* 0x000fda0003f4f008 */
        /* <DEDUP_REMOVED lines=16> */
[----:B-1----:R-:W-:Y:S05]  /*b460*/  CALL.ABS.NOINC R14 ;  /* 0x000000000e007343 */ /* 0x002fea0003c00000 */
.L_x_771:
[----:B------:R-:W-:Y:S01]  /*b470*/  ULDC.U8 UR4, c[0x0][0x410] ;  /* 0x0001040000047ab9 */ /* 0x000fe20000000000 */
[----:B------:R-:W-:Y:S01]  /*b480*/  R2UR UR5, R29 ;  /* 0x000000001d0572ca */ /* 0x000fe200000e0000 */
[----:B------:R-:W-:Y:S01]  /*b490*/  BSSY B0, `(.L_x_772) ;  /* 0x000068c000007945 */ /* 0x000fe20003800000 */
[----:B------:R-:W-:Y:S01]  /*b4a0*/  ISETP.NE.AND P0, PT, RZ, UR4, PT ;  /* 0x00000004ff007c0c */ /* 0x000fe2000bf05270 */
[----:B------:R-:W-:-:S10]  /*b4b0*/  IMAD R6, R121, 0x80, R212 ;  /* 0x0000008079067824 */ /* 0x000fd400078e02d4 */
[----:B------:R-:W-:Y:S02]  /*b4c0*/  LEA R0, R229, UR5, 0x1 ;  /* 0x00000005e5007c11 */ /* 0x000fe4000f8e08ff */
[----:B------:R-:W-:Y:S05]  /*b4d0*/  @!P0 BRA `(.L_x_773) ;  /* 0x0000003000b08947 */ /* 0x000fea0003800000 */
[----:B------:R-:W-:-:S03]  /*b4e0*/  UMOV UR4, 0xffffffff ;  /* 0xffffffff00047882 */ /* 0x000fc60000000000 */
[----:B------:R-:W-:Y:S05]  /*b4f0*/  BRA.DIV UR4, `(.L_x_774) ;  /* 0x000001da04547947 */ /* 0x000fea000b800000 */
[----:B------:R0:W1:Y:S04]  /*b500*/  SHFL.IDX PT, R3, R25, RZ, 0x181f ;  /* 0x00181fff19037589 */ /* 0x00006800000e0000 */
[----:B------:R0:W2:Y:S04]  /*b510*/  SHFL.IDX PT, R4, R24, RZ, 0x181f ;  /* 0x00181fff18047589 */ /* 0x0000a800000e0000 */
[----:B------:R0:W3:Y:S04]  /*b520*/  SHFL.IDX PT, R5, R26, RZ, 0x181f ;  /* 0x00181fff1a057589 */ /* 0x0000e800000e0000 */
[----:B------:R0:W4:Y:S02]  /*b530*/  SHFL.IDX PT, R14, R28, RZ, 0x181f ;  /* 0x00181fff1c0e7589 */ /* 0x00012400000e0000 */
.L_x_1061:
[----:B------:R-:W-:Y:S01]  /*b540*/  ULDC UR4, c[0x0][0x448] ;  /* 0x0001120000047ab9 */ /* 0x000fe20000000800 */
[----:B------:R-:W-:Y:S01]  /*b550*/  BSSY B1, `(.L_x_775) ;  /* 0x000003d000017945 */ /* 0x000fe20003800000 */
[----:B------:R-:W-:Y:S01]  /*b560*/  IMAD R44, R177, UR4, RZ ;  /* 0x00000004b12c7c24 */ /* 0x000fe2000f8e02ff */
[----:B------:R-:W-:Y:S02]  /*b570*/  CS2R R12, SRZ ;  /* 0x00000000000c7805 */ /* 0x000fe4000001ff00 */
[----:B------:R-:W-:Y:S02]  /*b580*/  CS2R R20, SRZ ;  /* 0x0000000000147805 */ /* 0x000fe4000001ff00 */
[----:B0-----:R-:W-:Y:S02]  /*b590*/  CS2R R24, SRZ ;  /* 0x0000000000187805 */ /* 0x001fe4000001ff00 */
[----:B------:R-:W-:Y:S02]  /*b5a0*/  CS2R R26, SRZ ;  /* 0x00000000001a7805 */ /* 0x000fe4000001ff00 */
[----:B------:R-:W-:Y:S01]  /*b5b0*/  ISETP.GE.AND P0, PT, R6, R44, PT ;  /* 0x0000002c0600720c */ /* 0x000fe20003f06270 */
[----:B------:R-:W-:Y:S01]  /*b5c0*/  IMAD R44, R121, -0x80, R44 ;  /* 0xffffff80792c7824 */ /* 0x000fe200078e022c */
[----:B------:R-:W-:-:S02]  /*b5d0*/  CS2R R8, SRZ ;  /* 0x0000000000087805 */ /* 0x000fc4000001ff00 */
[----:B------:R-:W-:Y:S02]  /*b5e0*/  CS2R R10, SRZ ;  /* 0x00000000000a7805 */ /* 0x000fe4000001ff00 */
[----:B------:R-:W-:Y:S02]  /*b5f0*/  CS2R R28, SRZ ;  /* 0x00000000001c7805 */ /* 0x000fe4000001ff00 */
[----:B------:R-:W-:-:S05]  /*b600*/  CS2R R6, SRZ ;  /* 0x0000000000067805 */ /* 0x000fca000001ff00 */
[----:B------:R-:W-:Y:S05]  /*b610*/  @P0 BRA `(.L_x_776) ;  /* 0x0000000000c00947 */ /* 0x000fea0003800000 */
[----:B------:R-:W-:Y:S01]  /*b620*/  ULDC UR4, c[0x0][0x3f4] ;  /* 0x0000fd0000047ab9 */ /* 0x000fe20000000800 */
[----:B------:R-:W-:Y:S01]  /*b630*/  IMAD.SHL.U32 R39, R214, 0x2, RZ ;  /* 0x00000002d6277824 */ /* 0x000fe200078e00ff */
[----:B------:R-:W-:Y:S01]  /*b640*/  ISETP.GE.AND P2, PT, R215, UR4, PT ;  /* 0x00000004d7007c0c */ /* 0x000fe2000bf46270 */
[----:B------:R-:W-:Y:S01]  /*b650*/  IMAD.SHL.U32 R43, R216, 0x2, RZ ;  /* 0x00000002d82b7824 */ /* 0x000fe200078e00ff */
[----:B------:R-:W-:Y:S02]  /*b660*/  ISETP.GE.AND P1, PT, R214, UR4, PT ;  /* 0x00000004d6007c0c */ /* 0x000fe4000bf26270 */
[----:B------:R-:W-:Y:S02]  /*b670*/  CS2R R26, SRZ ;  /* 0x00000000001a7805 */ /* 0x000fe4000001ff00 */
[----:B------:R-:W-:Y:S02]  /*b680*/  ISETP.GE.AND P0, PT, R216, UR4, PT ;  /* 0x00000004d8007c0c */ /* 0x000fe4000bf06270 */
[----:B------:R-:W-:-:S02]  /*b690*/  CS2R R6, SRZ ;  /* 0x0000000000067805 */ /* 0x000fc4000001ff00 */
[----:B------:R-:W-:Y:S02]  /*b6a0*/  ISETP.GE.AND P3, PT, R22, UR4, PT ;  /* 0x0000000416007c0c */ /* 0x000fe4000bf66270 */
[----:B------:R-:W-:Y:S02]  /*b6b0*/  CS2R R24, SRZ ;  /* 0x0000000000187805 */ /* 0x000fe4000001ff00 */
[----:B------:R-:W-:Y:S01]  /*b6c0*/  SHF.R.S32.HI R8, RZ, 0x1f, R215 ;  /* 0x0000001fff087819 */ /* 0x000fe200000114d7 */
[----:B------:R-:W-:Y:S01]  /*b6d0*/  ULDC.64 UR6, c[0x0][0x208] ;  /* 0x0000820000067ab9 */ /* 0x000fe20000000a00 */
[C---:B------:R-:W-:Y:S02]  /*b6e0*/  SHF.L.U32 R35, R215.reuse, 0x1, RZ ;  /* 0x00000001d7237819 */ /* 0x040fe400000006ff */
[----:B------:R-:W-:Y:S02]  /*b6f0*/  SHF.R.S32.HI R9, RZ, 0x1f, R214 ;  /* 0x0000001fff097819 */ /* 0x000fe400000114d6 */
[----:B------:R-:W-:-:S02]  /*b700*/  SHF.L.U64.HI R8, R215, 0x1, R8 ;  /* 0x00000001d7087819 */ /* 0x000fc40000010208 */
[----:B------:R-:W-:Y:S02]  /*b710*/  SHF.L.U64.HI R10, R214, 0x1, R9 ;  /* 0x00000001d60a7819 */ /* 0x000fe40000010209 */
[----:B----4-:R-:W-:Y:S01]  /*b720*/  @!P2 IADD3 R34, P6, R14, R35, RZ ;  /* 0x000000230e22a210 */ /* 0x010fe20007fde0ff */
[----:B-1----:R-:W-:Y:S01]  /*b730*/  @!P3 IMAD.MOV.U32 R9, RZ, RZ, R3 ;  /* 0x000000ffff09b224 */ /* 0x002fe200078e0003 */
[C---:B--2---:R-:W-:Y:S02]  /*b740*/  @!P1 IADD3 R36, P5, R4.reuse, R39, RZ ;  /* 0x0000002704249210 */ /* 0x044fe40007fbe0ff */
[----:B------:R-:W-:Y:S01]  /*b750*/  @!P2 IADD3 R32, P4, R4, R35, RZ ;  /* 0x000000230420a210 */ /* 0x000fe20007f9e0ff */
[----:B---3--:R-:W-:Y:S01]  /*b760*/  @!P2 IMAD.X R35, R5, 0x1, R8, P6 ;  /* 0x000000010523a824 */ /* 0x008fe200030e0608 */
[----:B------:R-:W-:Y:S01]  /*b770*/  SHF.R.S32.HI R11, RZ, 0x1f, R216 ;  /* 0x0000001fff0b7819 */ /* 0x000fe200000114d8 */
[C---:B------:R-:W-:Y:S01]  /*b780*/  @!P1 IMAD.X R37, R3.reuse, 0x1, R10, P5 ;  /* 0x0000000103259824 */ /* 0x040fe200028e060a */
[----:B------:R-:W-:-:S02]  /*b790*/  @!P2 IADD3.X R33, R3, R8, RZ, P4, !PT ;  /* 0x000000080321a210 */ /* 0x000fc400027fe4ff */
[----:B------:R-:W-:Y:S02]  /*b7a0*/  SHF.L.U64.HI R12, R216, 0x1, R11 ;  /* 0x00000001d80c7819 */ /* 0x000fe4000001020b */
[-C--:B------:R-:W-:Y:S02]  /*b7b0*/  @!P0 IADD3 R40, P6, R4, R43.reuse, RZ ;  /* 0x0000002b04288210 */ /* 0x080fe40007fde0ff */
[----:B------:R-:W-:Y:S02]  /*b7c0*/  CS2R R28, SRZ ;  /* 0x00000000001c7805 */ /* 0x000fe4000001ff00 */
[C---:B------:R-:W-:Y:S02]  /*b7d0*/  @!P0 IADD3 R42, P5, R14.reuse, R43, RZ ;  /* 0x0000002b0e2a8210 */ /* 0x040fe40007fbe0ff */
[----:B------:R-:W-:Y:S02]  /*b7e0*/  CS2R R20, SRZ ;  /* 0x0000000000147805 */ /* 0x000fe4000001ff00 */
[----:B------:R-:W-:Y:S01]  /*b7f0*/  @!P3 MOV R8, R4 ;  /* 0x000000040008b202 */ /* 0x000fe20000000f00 */
[----:B------:R-:W-:Y:S01]  /*b800*/  @!P3 IMAD.MOV.U32 R4, RZ, RZ, R14 ;  /* 0x000000ffff04b224 */ /* 0x000fe200078e000e */
[----:B------:R-:W-:Y:S01]  /*b810*/  @!P1 IADD3 R38, P4, R14, R39, RZ ;  /* 0x000000270e269210 */ /* 0x000fe20007f9e0ff */
[----:B------:R-:W-:Y:S01]  /*b820*/  @!P0 IMAD.X R41, R3, 0x1, R12, P6 ;  /* 0x0000000103298824 */ /* 0x000fe200030e060c */
[----:B------:R0:W5:Y:S01]  /*b830*/  @!P2 LD.E.64 R24, desc[UR6][R32.64] ;  /* 0x000000062018a980 */ /* 0x000162000c101b00 */
[----:B------:R-:W-:Y:S01]  /*b840*/  @!P3 IMAD.WIDE R14, R22, 0x2, R8 ;  /* 0x00000002160eb825 */ /* 0x000fe200078e0208 */
[----:B------:R-:W-:-:S02]  /*b850*/  @!P1 IADD3.X R39, R5, R10, RZ, P4, !PT ;  /* 0x0000000a05279210 */ /* 0x000fc400027fe4ff */
[----:B------:R-:W-:Y:S02]  /*b860*/  CS2R R10, SRZ ;  /* 0x00000000000a7805 */ /* 0x000fe4000001ff00 */
[----:B------:R-:W-:Y:S01]  /*b870*/  CS2R R8, SRZ ;  /* 0x0000000000087805 */ /* 0x000fe2000001ff00 */
[----:B------:R-:W-:Y:S01]  /*b880*/  @!P0 IMAD.X R43, R5, 0x1, R12, P5 ;  /* 0x00000001052b8824 */ /* 0x000fe200028e060c */
[----:B------:R-:W-:Y:S01]  /*b890*/  CS2R R12, SRZ ;  /* 0x00000000000c7805 */ /* 0x000fe2000001ff00 */
[----:B------:R-:W-:Y:S01]  /*b8a0*/  @!P3 IMAD.WIDE R30, R22, 0x2, R4 ;  /* 0x00000002161eb825 */ /* 0x000fe200078e0204 */
[----:B------:R0:W5:Y:S04]  /*b8b0*/  @!P3 LD.E.64 R26, desc[UR6][R14.64] ;  /* 0x000000060e1ab980 */ /* 0x000168000c101b00 */
[----:B------:R0:W5:Y:S04]  /*b8c0*/  @!P3 LD.E.64 R6, desc[UR6][R30.64] ;  /* 0x000000061e06b980 */ /* 0x000168000c101b00 */
[----:B------:R0:W5:Y:S04]  /*b8d0*/  @!P2 LD.E.64 R28, desc[UR6][R34.64] ;  /* 0x00000006221ca980 */ /* 0x000168000c101b00 */
[----:B------:R0:W5:Y:S04]  /*b8e0*/  @!P1 LD.E.64 R20, desc[UR6][R36.64] ;  /* 0x0000000624149980 */ /* 0x000168000c101b00 */
[----:B------:R0:W5:Y:S04]  /*b8f0*/  @!P1 LD.E.64 R10, desc[UR6][R38.64] ;  /* 0x00000006260a9980 */ /* 0x000168000c101b00 */
[----:B------:R0:W5:Y:S04]  /*b900*/  @!P0 LD.E.64 R12, desc[UR6][R40.64] ;  /* 0x00000006280c8980 */ /* 0x000168000c101b00 */
[----:B------:R0:W5:Y:S02]  /*b910*/  @!P0 LD.E.64 R8, desc[UR6][R42.64] ;  /* 0x000000062a088980 */ /* 0x000164000c101b00 */
.L_x_776:
[----:B------:R-:W-:Y:S05]  /*b920*/  BSYNC B1 ;  /* 0x0000000000017941 */ /* 0x000fea0003800000 */
.L_x_775:
[----:B-1----:R-:W-:Y:S01]  /*b930*/  LEA.HI R3, R236, R236, RZ, 0x1 ;  /* 0x000000ecec037211 */ /* 0x002fe200078f08ff */
[----:B0----5:R-:W-:Y:S01]  /*b940*/  IMAD.MOV.U32 R30, RZ, RZ, R24 ;  /* 0x000000ffff1e7224 */ /* 0x021fe200078e0018 */
[----:B------:R-:W-:Y:S01]  /*b950*/  SHF.R.U64 R40, R24, 0x10, R25 ;  /* 0x0000001018287819 */ /* 0x000fe20000001219 */
[----:B------:R-:W-:Y:S01]  /*b960*/  IMAD.MOV.U32 R15, RZ, RZ, R20 ;  /* 0x000000ffff0f7224 */ /* 0x000fe200078e0014 */
[----:B------:R-:W-:Y:S01]  /*b970*/  LOP3.LUT R3, R3, 0xfffffffe, RZ, 0xc0, !PT ;  /* 0xfffffffe03037812 */ /* 0x000fe200078ec0ff */
[----:B------:R-:W-:Y:S01]  /*b980*/  IMAD.MOV.U32 R24, RZ, RZ, R21 ;  /* 0x000000ffff187224 */ /* 0x000fe200078e0015 */
[----:B------:R-:W-:Y:S01]  /*b990*/  MOV R31, R25 ;  /* 0x00000019001f7202 */ /* 0x000fe20000000f00 */
[----:B----4-:R-:W-:Y:S01]  /*b9a0*/  IMAD.MOV.U32 R14, RZ, RZ, R13 ;  /* 0x000000ffff0e7224 */ /* 0x010fe200078e000d */
[----:B------:R-:W-:Y:S01]  /*b9b0*/  SHF.R.U32.HI R41, RZ, 0x10, R25 ;  /* 0x00000010ff297819 */ /* 0x000fe20000011619 */
[----:B------:R-:W-:Y:S01]  /*b9c0*/  IMAD.IADD R3, R236, 0x1, -R3 ;  /* 0x00000001ec037824 */ /* 0x000fe200078e0a03 */
[----:B------:R-:W-:Y:S01]  /*b9d0*/  MOV R37, R7 ;  /* 0x0000000700257202 */ /* 0x000fe20000000f00 */
[----:B------:R-:W-:Y:S01]  /*b9e0*/  IMAD.MOV.U32 R36, RZ, RZ, R6 ;  /* 0x000000ffff247224 */ /* 0x000fe200078e0006 */
[----:B------:R-:W-:Y:S01]  /*b9f0*/  SHF.R.U64 R47, R6, 0x10, R7 ;  /* 0x00000010062f7819 */ /* 0x000fe20000001207 */
[----:B------:R-:W-:Y:S01]  /*ba00*/  IMAD.MOV.U32 R25, RZ, RZ, R28 ;  /* 0x000000ffff197224 */ /* 0x000fe200078e001c */
[----:B---3--:R-:W-:Y:S01]  /*ba10*/  SHF.L.U32 R5, R3, 0x1f, RZ ;  /* 0x0000001f03057819 */ /* 0x008fe200000006ff */
[----:B------:R-:W-:Y:S01]  /*ba20*/  IMAD.MOV.U32 R33, RZ, RZ, R27 ;  /* 0x000000ffff217224 */ /* 0x000fe200078e001b */
[----:B------:R-:W-:Y:S01]  /*ba30*/  SHF.R.U32.HI R48, RZ, 0x10, R7 ;  /* 0x00000010ff307819 */ /* 0x000fe20000011607 */
[----:B------:R-:W-:Y:S01]  /*ba40*/  IMAD.MOV.U32 R7, RZ, RZ, R10 ;  /* 0x000000ffff077224 */ /* 0x000fe200078e000a */
[----:B------:R-:W0:Y:S01]  /*ba50*/  SYNCS.PHASECHK.TRANS64.TRYWAIT P0, [R18+URZ+0x38800], R5 ;  /* 0x03880005120075a7 */ /* 0x000e22000800017f */
[----:B--2---:R-:W-:Y:S01]  /*ba60*/  MOV R4, R12 ;  /* 0x0000000c00047202 */ /* 0x004fe20000000f00 */
[----:B------:R-:W-:Y:S01]  /*ba70*/  IMAD.MOV.U32 R34, RZ, RZ, R11 ;  /* 0x000000ffff227224 */ /* 0x000fe200078e000b */
[----:B------:R-:W-:Y:S01]  /*ba80*/  MOV R35, R29 ;  /* 0x0000001d00237202 */ /* 0x000fe20000000f00 */
[----:B------:R-:W-:Y:S01]  /*ba90*/  IMAD.MOV.U32 R6, RZ, RZ, R9 ;  /* 0x000000ffff067224 */ /* 0x000fe200078e0009 */
[----:B------:R-:W-:Y:S01]  /*baa0*/  SHF.R.U64 R51, R10, 0x10, R11 ;  /* 0x000000100a337819 */ /* 0x000fe2000000120b */
[----:B------:R-:W-:Y:S01]  /*bab0*/  BSSY B1, `(.L_x_777) ;  /* 0x0000020000017945 */ /* 0x000fe20003800000 */
[----:B------:R-:W-:-:S02]  /*bac0*/  MOV R32, R26 ;  /* 0x0000001a00207202 */ /* 0x000fc40000000f00 */
[--C-:B------:R-:W-:Y:S02]  /*bad0*/  SHF.R.U64 R38, R26, 0x10, R27.reuse ;  /* 0x000000101a267819 */ /* 0x100fe4000000121b */
[----:B------:R-:W-:Y:S02]  /*bae0*/  SHF.R.U32.HI R39, RZ, 0x10, R27 ;  /* 0x00000010ff277819 */ /* 0x000fe4000001161b */
[--C-:B------:R-:W-:Y:S02]  /*baf0*/  SHF.R.U64 R42, R20, 0x10, R21.reuse ;  /* 0x00000010142a7819 */ /* 0x100fe40000001215 */
[----:B------:R-:W-:Y:S02]  /*bb00*/  SHF.R.U32.HI R43, RZ, 0x10, R21 ;  /* 0x00000010ff2b7819 */ /* 0x000fe40000011615 */
[--C-:B------:R-:W-:Y:S02]  /*bb10*/  SHF.R.U64 R45, R12, 0x10, R13.reuse ;  /* 0x000000100c2d7819 */ /* 0x100fe4000000120d */
[----:B------:R-:W-:-:S02]  /*bb20*/  SHF.R.U32.HI R46, RZ, 0x10, R13 ;  /* 0x00000010ff2e7819 */ /* 0x000fc4000001160d */
[--C-:B------:R-:W-:Y:S02]  /*bb30*/  SHF.R.U64 R49, R28, 0x10, R29.reuse ;  /* 0x000000101c317819 */ /* 0x100fe4000000121d */
[----:B------:R-:W-:Y:S02]  /*bb40*/  SHF.R.U32.HI R50, RZ, 0x10, R29 ;  /* 0x00000010ff327819 */ /* 0x000fe4000001161d */
[----:B------:R-:W-:Y:S02]  /*bb50*/  SHF.R.U32.HI R11, RZ, 0x10, R11 ;  /* 0x00000010ff0b7819 */ /* 0x000fe4000001160b */
[----:B------:R-:W-:Y:S02]  /*bb60*/  MOV R10, R8 ;  /* 0x00000008000a7202 */ /* 0x000fe40000000f00 */
[----:B------:R-:W-:Y:S02]  /*bb70*/  VIMNMX R3, R44, 0x80, PT ;  /* 0x000000802c037848 */ /* 0x000fe40003fe0100 */
[----:B------:R-:W-:-:S02]  /*bb80*/  SHF.R.U64 R52, R8, 0x10, R9 ;  /* 0x0000001008347819 */ /* 0x000fc40000001209 */
[----:B------:R-:W-:Y:S02]  /*bb90*/  PRMT R12, R15, 0x5410, R24 ;  /* 0x000054100f0c7816 */ /* 0x000fe40000000018 */
[----:B------:R-:W-:Y:S02]  /*bba0*/  SHF.R.U32.HI R53, RZ, 0x10, R9 ;  /* 0x00000010ff357819 */ /* 0x000fe40000011609 */
[----:B------:R-:W-:Y:S02]  /*bbb0*/  PRMT R8, R4, 0x5410, R14 ;  /* 0x0000541004087816 */ /* 0x000fe4000000000e */
[----:B------:R-:W-:Y:S02]  /*bbc0*/  PRMT R24, R25, 0x5410, R35 ;  /* 0x0000541019187816 */ /* 0x000fe40000000023 */
[----:B------:R-:W-:Y:S02]  /*bbd0*/  PRMT R26, R32, 0x5410, R33 ;  /* 0x00005410201a7816 */ /* 0x000fe40000000021 */
[----:B------:R-:W-:-:S02]  /*bbe0*/  PRMT R27, R38, 0x5410, R39 ;  /* 0x00005410261b7816 */ /* 0x000fc40000000027 */
[----:B------:R-:W-:Y:S02]  /*bbf0*/  PRMT R20, R30, 0x5410, R31 ;  /* 0x000054101e147816 */ /* 0x000fe4000000001f */
[----:B------:R-:W-:Y:S02]  /*bc00*/  PRMT R21, R40, 0x5410, R41 ;  /* 0x0000541028157816 */ /* 0x000fe40000000029 */
[----:B------:R-:W-:Y:S02]  /*bc10*/  PRMT R13, R42, 0x5410, R43 ;  /* 0x000054102a0d7816 */ /* 0x000fe4000000002b */
[----:B------:R-:W-:Y:S02]  /*bc20*/  PRMT R9, R45, 0x5410, R46 ;  /* 0x000054102d097816 */ /* 0x000fe4000000002e */
[----:B------:R-:W-:Y:S02]  /*bc30*/  PRMT R28, R36, 0x5410, R37 ;  /* 0x00005410241c7816 */ /* 0x000fe40000000025 */
[----:B------:R-:W-:-:S02]  /*bc40*/  PRMT R29, R47, 0x5410, R48 ;  /* 0x000054102f1d7816 */ /* 0x000fc40000000030 */
[----:B------:R-:W-:Y:S02]  /*bc50*/  PRMT R25, R49, 0x5410, R50 ;  /* 0x0000541031197816 */ /* 0x000fe40000000032 */
[----:B------:R-:W-:Y:S02]  /*bc60*/  ISETP.GE.AND P1, PT, R212, R3, PT ;  /* 0x00000003d400720c */ /* 0x000fe40003f26270 */
[----:B------:R-:W-:Y:S02]  /*bc70*/  PRMT R14, R7, 0x5410, R34 ;  /* 0x00005410070e7816 */ /* 0x000fe40000000022 */
[----:B------:R-:W-:Y:S02]  /*bc80*/  PRMT R15, R51, 0x5410, R11 ;  /* 0x00005410330f7816 */ /* 0x000fe4000000000b */
[----:B------:R-:W-:Y:S01]  /*bc90*/  PRMT R10, R10, 0x5410, R6 ;  /* 0x000054100a0a7816 */ /* 0x000fe20000000006 */
[----:B0-----:R-:W-:Y:S06]  /*bca0*/  @!P0 BRA `(.L_x_778) ;  /* 0x000001d000d88947 */ /* 0x001fec0003800000 */
.L_x_1062:
[----:B------:R-:W-:Y:S05]  /*bcb0*/  BSYNC B1 ;  /* 0x0000000000017941 */ /* 0x000fea0003800000 */
.L_x_777:
[----:B------:R-:W-:Y:S01]  /*bcc0*/  BSSY B1, `(.L_x_779) ;  /* 0x00000aa000017945 */ /* 0x000fe20003800000 */
[----:B------:R-:W-:-:S03]  /*bcd0*/  PRMT R11, R52, 0x5410, R53 ;  /* 0x00005410340b7816 */ /* 0x000fc60000000035 */
[----:B------:R-:W-:Y:S05]  /*bce0*/  @P1 BRA `(.L_x_780) ;  /* 0x00000008009c1947 */ /* 0x000fea0003800000 */
[----:B0-----:R-:W0:Y:S01]  /*bcf0*/  LDC R5, c[0x0][0x3f4] ;  /* 0x0000fd00ff057b82 */ /* 0x001e220000000800 */
[----:B------:R-:W-:Y:S01]  /*bd00*/  BSSY B2, `(.L_x_781) ;  /* 0x000002c000027945 */ /* 0x000fe20003800000 */
[-C--:B0-----:R-:W-:Y:S02]  /*bd10*/  ISETP.GE.AND P0, PT, R22, R5.reuse, PT ;  /* 0x000000051600720c */ /* 0x081fe40003f06270 */
[-C--:B------:R-:W-:Y:S02]  /*bd20*/  ISETP.GE.AND P1, PT, R215, R5.reuse, PT ;  /* 0x00000005d700720c */ /* 0x080fe40003f26270 */
[-C--:B------:R-:W-:Y:S02]  /*bd30*/  ISETP.GE.AND P2, PT, R214, R5.reuse, PT ;  /* 0x00000005d600720c */ /* 0x080fe40003f46270 */
[----:B------:R-:W-:-:S07]  /*bd40*/  ISETP.GE.AND P3, PT, R216, R5, PT ;  /* 0x00000005d800720c */ /* 0x000fce0003f66270 */
[----:B------:R-:W-:Y:S06]  /*bd50*/  @P0 BRA `(.L_x_782) ;  /* 0x0000000000980947 */ /* 0x000fec0003800000 */
[----:B------:R-:W0:Y:S01]  /*bd60*/  LDS.128 R4, [R0] ;  /* 0x0000000000047984 */ /* 0x000e220000000c00 */
[----:B------:R-:W-:Y:S02]  /*bd70*/  HADD2.F32 R37, -RZ, R28.H0_H0 ;  /* 0x2000001cff257230 */ /* 0x000fe40000004100 */
[----:B------:R-:W-:Y:S02]  /*bd80*/  HADD2.F32 R35, -RZ, R26.H0_H0 ;  /* 0x2000001aff237230 */ /* 0x000fe40000004100 */
[----:B------:R-:W-:Y:S02]  /*bd90*/  HADD2.F32 R34, -RZ, R27.H0_H0 ;  /* 0x2000001bff227230 */ /* 0x000fe40000004100 */
[----:B------:R-:W-:Y:S02]  /*bda0*/  HADD2.F32 R36, -RZ, R29.H0_H0 ;  /* 0x2000001dff247230 */ /* 0x000fe40000004100 */
[--C-:B0-----:R-:W-:Y:S02]  /*bdb0*/  HADD2.F32 R30, -RZ, R4.reuse.H0_H0 ;  /* 0x20000004ff1e7230 */ /* 0x101fe40000004100 */
[----:B------:R-:W-:-:S02]  /*bdc0*/  HADD2.F32 R4, -RZ, R4.H1_H1 ;  /* 0x30000004ff047230 */ /* 0x000fc40000004100 */
[--C-:B------:R-:W-:Y:S02]  /*bdd0*/  HADD2.F32 R31, -RZ, R5.reuse.H0_H0 ;  /* 0x20000005ff1f7230 */ /* 0x100fe40000004100 */
[----:B------:R-:W-:Y:S02]  /*bde0*/  HADD2.F32 R5, -RZ, R5.H1_H1 ;  /* 0x30000005ff057230 */ /* 0x000fe40000004100 */
[C---:B------:R-:W-:Y:S01]  /*bdf0*/  FMUL.FTZ R39, R4.reuse, R37 ;  /* 0x0000002504277220 */ /* 0x040fe20000410000 */
[-C--:B------:R-:W-:Y:S01]  /*be00*/  FMUL.FTZ R4, R4, R35.reuse ;  /* 0x0000002304047220 */ /* 0x080fe20000410000 */
[--C-:B------:R-:W-:Y:S02]  /*be10*/  HADD2.F32 R32, -RZ, R6.reuse.H0_H0 ;  /* 0x20000006ff207230 */ /* 0x100fe40000004100 */
[----:B------:R-:W-:Y:S02]  /*be20*/  HADD2.F32 R33, -RZ, R7.H0_H0 ;  /* 0x20000007ff217230 */ /* 0x000fe40000004100 */
[C---:B------:R-:W-:Y:S01]  /*be30*/  FMUL.FTZ R40, R5.reuse, R36 ;  /* 0x0000002405287220 */ /* 0x040fe20000410000 */
[C---:B------:R-:W-:Y:S01]  /*be40*/  FFMA.FTZ R39, R30.reuse, R35, -R39 ;  /* 0x000000231e277223 */ /* 0x040fe20000010827 */
[----:B------:R-:W-:Y:S01]  /*be50*/  FFMA.FTZ R38, R30, R37, R4 ;  /* 0x000000251e267223 */ /* 0x000fe20000010004 */
[----:B------:R-:W-:Y:S01]  /*be60*/  FMUL.FTZ R42, R5, R34 ;  /* 0x00000022052a7220 */ /* 0x000fe20000410000 */
[----:B------:R-:W-:-:S02]  /*be70*/  HADD2.F32 R6, -RZ, R6.H1_H1 ;  /* 0x30000006ff067230 */ /* 0x000fc40000004100 */
[C---:B------:R-:W-:Y:S01]  /*be80*/  FFMA.FTZ R40, R31.reuse, R34, -R40 ;  /* 0x000000221f287223 */ /* 0x040fe20000010828 */
[----:B------:R-:W-:Y:S02]  /*be90*/  HADD2.F32 R7, -RZ, R7.H1_H1 ;  /* 0x30000007ff077230 */ /* 0x000fe40000004100 */
[----:B------:R-:W-:Y:S01]  /*bea0*/  FFMA.FTZ R31, R31, R36, R42 ;  /* 0x000000241f1f7223 */ /* 0x000fe2000001002a */
[----:B------:R-:W-:Y:S02]  /*beb0*/  HADD2.F32 R35, -RZ, R28.H1_H1 ;  /* 0x3000001cff237230 */ /* 0x000fe40000004100 */
[----:B------:R-:W-:Y:S02]  /*bec0*/  HADD2.F32 R5, -RZ, R26.H1_H1 ;  /* 0x3000001aff057230 */ /* 0x000fe40000004100 */
[----:B------:R-:W-:Y:S02]  /*bed0*/  HADD2.F32 R30, -RZ, R29.H1_H1 ;  /* 0x3000001dff1e7230 */ /* 0x000fe40000004100 */
[----:B------:R-:W-:Y:S01]  /*bee0*/  FMUL.FTZ R37, R6, R35 ;  /* 0x0000002306257220 */ /* 0x000fe20000410000 */
[----:B------:R-:W-:-:S02]  /*bef0*/  HADD2.F32 R4, -RZ, R27.H1_H1 ;  /* 0x3000001bff047230 */ /* 0x000fc40000004100 */
[-C--:B------:R-:W-:Y:S01]  /*bf00*/  FMUL.FTZ R34, R6, R5.reuse ;  /* 0x0000000506227220 */ /* 0x080fe20000410000 */
[C---:B------:R-:W-:Y:S01]  /*bf10*/  FMUL.FTZ R36, R7.reuse, R30 ;  /* 0x0000001e07247220 */ /* 0x040fe20000410000 */
[C---:B------:R-:W-:Y:S01]  /*bf20*/  FFMA.FTZ R6, R32.reuse, R5, -R37 ;  /* 0x0000000520067223 */ /* 0x040fe20000010825 */
[-C--:B------:R-:W-:Y:S01]  /*bf30*/  FMUL.FTZ R41, R7, R4.reuse ;  /* 0x0000000407297220 */ /* 0x080fe20000410000 */
[----:B------:R-:W-:Y:S01]  /*bf40*/  FFMA.FTZ R35, R32, R35, R34 ;  /* 0x0000002320237223 */ /* 0x000fe20000010022 */
[C---:B------:R-:W-:Y:S01]  /*bf50*/  FFMA.FTZ R7, R33.reuse, R4, -R36 ;  /* 0x0000000421077223 */ /* 0x040fe20000010824 */
[----:B------:R-:W-:Y:S01]  /*bf60*/  F2FP.F16.F32.PACK_AB R4, R38, R39 ;  /* 0x000000272604723e */ /* 0x000fe200000000ff */
[----:B------:R-:W-:Y:S01]  /*bf70*/  FFMA.FTZ R30, R33, R30, R41 ;  /* 0x0000001e211e7223 */ /* 0x000fe20000010029 */
[----:B------:R-:W-:Y:S02]  /*bf80*/  F2FP.F16.F32.PACK_AB R5, R31, R40 ;  /* 0x000000281f05723e */ /* 0x000fe400000000ff */
[----:B------:R-:W-:-:S02]  /*bf90*/  F2FP.F16.F32.PACK_AB R6, R35, R6 ;  /* 0x000000062306723e */ /* 0x000fc400000000ff */
[----:B------:R-:W-:-:S05]  /*bfa0*/  F2FP.F16.F32.PACK_AB R7, R30, R7 ;  /* 0x000000071e07723e */ /* 0x000fca00000000ff */
[----:B------:R0:W-:Y:S02]  /*bfb0*/  STS.128 [R0], R4 ;  /* 0x0000000400007388 */ /* 0x0001e40000000c00 */
.L_x_782:
[----:B------:R-:W-:Y:S05]  /*bfc0*/  BSYNC B2 ;  /* 0x0000000000027941 */ /* 0x000fea0003800000 */
.L_x_781:
[----:B------:R-:W-:Y:S04]  /*bfd0*/  BSSY B2, `(.L_x_783) ;  /* 0x0000028000027945 */ /* 0x000fe80003800000 */
[----:B------:R-:W-:Y:S05]  /*bfe0*/  @P1 BRA `(.L_x_784) ;  /* 0x0000000000981947 */ /* 0x000fea0003800000 */
[----:B0-----:R-:W0:Y:S01]  /*bff0*/  LDS.128 R4, [R0+0x4000] ;  /* 0x0040000000047984 */ /* 0x001e220000000c00 */
        /* <DEDUP_REMOVED lines=36> */
[----:B------:R1:W-:Y:S02]  /*c240*/  STS.128 [R0+0x4000], R4 ;  /* 0x0040000400007388 */ /* 0x0003e40000000c00 */
.L_x_784:
[----:B------:R-:W-:Y:S05]  /*c250*/  BSYNC B2 ;  /* 0x0000000000027941 */ /* 0x000fea0003800000 */
.L_x_783:
[----:B------:R-:W-:Y:S04]  /*c260*/  BSSY B2, `(.L_x_785) ;  /* 0x0000028000027945 */ /* 0x000fe80003800000 */
[----:B------:R-:W-:Y:S05]  /*c270*/  @P2 BRA `(.L_x_786) ;  /* 0x0000000000982947 */ /* 0x000fea0003800000 */
[----:B01----:R-:W0:Y:S01]  /*c280*/  LDS.128 R4, [R0+0x8000] ;  /* 0x0080000000047984 */ /* 0x003e220000000c00 */
        /* <DEDUP_REMOVED lines=37> */
.L_x_786:
[----:B------:R-:W-:Y:S05]  /*c4e0*/  BSYNC B2 ;  /* 0x0000000000027941 */ /* 0x000fea0003800000 */
.L_x_785:
[----:B------:R-:W-:Y:S05]  /*c4f0*/  @P3 BRA `(.L_x_780) ;  /* 0x0000000000983947 */ /* 0x000fea0003800000 */
[----:B012---:R-:W0:Y:S01]  /*c500*/  LDS.128 R4, [R0+0xc000] ;  /* 0x00c0000000047984 */ /* 0x007e220000000c00 */
        /* <DEDUP_REMOVED lines=37> */
.L_x_780:
[----:B------:R-:W-:Y:S05]  /*c760*/  BSYNC B1 ;  /* 0x0000000000017941 */ /* 0x000fea0003800000 */
.L_x_779:
[----:B0123--:R-:W-:Y:S01]  /*c770*/  VIADD R4, R212, 0x20 ;  /* 0x00000020d4047836 */ /* 0x00ffe20000000000 */
[----:B------:R-:W-:Y:S04]  /*c780*/  BSSY B1, `(.L_x_787) ;  /* 0x00000aa000017945 */ /* 0x000fe80003800000 */
[----:B------:R-:W-:-:S13]  /*c790*/  ISETP.GE.AND P0, PT, R4, R3, PT ;  /* 0x000000030400720c */ /* 0x000fda0003f06270 */
[----:B------:R-:W-:Y:S05]  /*c7a0*/  @P0 BRA `(.L_x_788) ;  /* 0x00000008009c0947 */ /* 0x000fea0003800000 */
[----:B------:R-:W0:Y:S01]  /*c7b0*/  LDC R5, c[0x0][0x3f4] ;  /* 0x0000fd00ff057b82 */ /* 0x000e220000000800 */
[----:B------:R-:W-:Y:S01]  /*c7c0*/  BSSY B2, `(.L_x_789) ;  /* 0x000002c000027945 */ /* 0x000fe20003800000 */
[-C--:B0-----:R-:W-:Y:S02]  /*c7d0*/  ISETP.GE.AND P0, PT, R22, R5.reuse, PT ;  /* 0x000000051600720c */ /* 0x081fe40003f06270 */
[-C--:B------:R-:W-:Y:S02]  /*c7e0*/  ISETP.GE.AND P1, PT, R215, R5.reuse, PT ;  /* 0x00000005d700720c */ /* 0x080fe40003f26270 */
[-C--:B------:R-:W-:Y:S02]  /*c7f0*/  ISETP.GE.AND P2, PT, R214, R5.reuse, PT ;  /* 0x00000005d600720c */ /* 0x080fe40003f46270 */
[----:B------:R-:W-:-:S07]  /*c800*/  ISETP.GE.AND P3, PT, R216, R5, PT ;  /* 0x00000005d800720c */ /* 0x000fce0003f66270 */
[----:B------:R-:W-:Y:S06]  /*c810*/  @P0 BRA `(.L_x_790) ;  /* 0x0000000000980947 */ /* 0x000fec0003800000 */
[----:B------:R-:W0:Y:S01]  /*c820*/  LDS.128 R4, [R0+0x1000] ;  /* 0x0010000000047984 */ /* 0x000e220000000c00 */
[----:B------:R-:W-:Y:S02]  /*c830*/  HADD2.F32 R36, -RZ, R26.H0_H0 ;  /* 0x2000001aff247230 */ /* 0x000fe40000004100 */
[--C-:B------:R-:W-:Y:S02]  /*c840*/  HADD2.F32 R38, -RZ, R28.reuse.H0_H0 ;  /* 0x2000001cff267230 */ /* 0x100fe40000004100 */
[----:B------:R-:W-:Y:S02]  /*c850*/  HADD2.F32 R41, -RZ, R29.H0_H0 ;  /* 0x2000001dff297230 */ /* 0x000fe40000004100 */
[----:B------:R-:W-:Y:S02]  /*c860*/  HADD2.F32 R39, -RZ, R27.H0_H0 ;  /* 0x2000001bff277230 */ /* 0x000fe40000004100 */
[----:B------:R-:W-:Y:S02]  /*c870*/  HADD2.F32 R40, -RZ, R28.H1_H1 ;  /* 0x3000001cff287230 */ /* 0x000fe40000004100 */
[----:B------:R-:W-:-:S02]  /*c880*/  HADD2.F32 R43, -RZ, R29.H1_H1 ;  /* 0x3000001dff2b7230 */ /* 0x000fc40000004100 */
[--C-:B0-----:R-:W-:Y:S02]  /*c890*/  HADD2.F32 R30, -RZ, R4.reuse.H0_H0 ;  /* 0x20000004ff1e7230 */ /* 0x101fe40000004100 */
[----:B------:R-:W-:Y:S02]  /*c8a0*/  HADD2.F32 R4, -RZ, R4.H1_H1 ;  /* 0x30000004ff047230 */ /* 0x000fe40000004100 */
[--C-:B------:R-:W-:Y:S02]  /*c8b0*/  HADD2.F32 R31, -RZ, R5.reuse.H0_H0 ;  /* 0x20000005ff1f7230 */ /* 0x100fe40000004100 */
[----:B------:R-:W-:Y:S02]  /*c8c0*/  HADD2.F32 R5, -RZ, R5.H1_H1 ;  /* 0x30000005ff057230 */ /* 0x000fe40000004100 */
[-C--:B------:R-:W-:Y:S01]  /*c8d0*/  FMUL.FTZ R35, R38, R4.reuse ;  /* 0x0000000426237220 */ /* 0x080fe20000410000 */
[----:B------:R-:W-:Y:S01]  /*c8e0*/  FMUL.FTZ R37, R36, R4 ;  /* 0x0000000424257220 */ /* 0x000fe20000410000 */
[----:B------:R-:W-:-:S02]  /*c8f0*/  HADD2.F32 R32, -RZ, R6.H0_H0 ;  /* 0x20000006ff207230 */ /* 0x000fc40000004100 */
[-C--:B------:R-:W-:Y:S01]  /*c900*/  FMUL.FTZ R34, R41, R5.reuse ;  /* 0x0000000529227220 */ /* 0x080fe20000410000 */
[-C--:B------:R-:W-:Y:S01]  /*c910*/  FFMA.FTZ R4, R36, R30.reuse, -R35 ;  /* 0x0000001e24047223 */ /* 0x080fe20000010823 */
[----:B------:R-:W-:Y:S01]  /*c920*/  FFMA.FTZ R37, R38, R30, R37 ;  /* 0x0000001e26257223 */ /* 0x000fe20000010025 */
[C---:B------:R-:W-:Y:S01]  /*c930*/  FMUL.FTZ R30, R39.reuse, R5 ;  /* 0x00000005271e7220 */ /* 0x040fe20000410000 */
[--C-:B------:R-:W-:Y:S02]  /*c940*/  HADD2.F32 R33, -RZ, R7.reuse.H0_H0 ;  /* 0x20000007ff217230 */ /* 0x100fe40000004100 */
[-C--:B------:R-:W-:Y:S01]  /*c950*/  FFMA.FTZ R5, R39, R31.reuse, -R34 ;  /* 0x0000001f27057223 */ /* 0x080fe20000010822 */
[----:B------:R-:W-:Y:S02]  /*c960*/  HADD2.F32 R6, -RZ, R6.H1_H1 ;  /* 0x30000006ff067230 */ /* 0x000fe40000004100 */
[----:B------:R-:W-:Y:S01]  /*c970*/  FFMA.FTZ R30, R41, R31, R30 ;  /* 0x0000001f291e7223 */ /* 0x000fe2000001001e */
[----:B------:R-:W-:Y:S01]  /*c980*/  HADD2.F32 R7, -RZ, R7.H1_H1 ;  /* 0x30000007ff077230 */ /* 0x000fe20000004100 */
[----:B------:R-:W-:Y:S01]  /*c990*/  F2FP.F16.F32.PACK_AB R4, R37, R4 ;  /* 0x000000042504723e */ /* 0x000fe200000000ff */
[----:B------:R-:W-:-:S02]  /*c9a0*/  HADD2.F32 R38, -RZ, R26.H1_H1 ;  /* 0x3000001aff267230 */ /* 0x000fc40000004100 */
[-C--:B------:R-:W-:Y:S01]  /*c9b0*/  FMUL.FTZ R31, R40, R6.reuse ;  /* 0x00000006281f7220 */ /* 0x080fe20000410000 */
[----:B------:R-:W-:Y:S02]  /*c9c0*/  HADD2.F32 R39, -RZ, R27.H1_H1 ;  /* 0x3000001bff277230 */ /* 0x000fe40000004100 */
[----:B------:R-:W-:Y:S01]  /*c9d0*/  FMUL.FTZ R34, R43, R7 ;  /* 0x000000072b227220 */ /* 0x000fe20000410000 */
[----:B------:R-:W-:Y:S01]  /*c9e0*/  F2FP.F16.F32.PACK_AB R5, R30, R5 ;  /* 0x000000051e05723e */ /* 0x000fe200000000ff */
[C---:B------:R-:W-:Y:S01]  /*c9f0*/  FMUL.FTZ R35, R38.reuse, R6 ;  /* 0x0000000626237220 */ /* 0x040fe20000410000 */
[-C--:B------:R-:W-:Y:S01]  /*ca00*/  FFMA.FTZ R6, R38, R32.reuse, -R31 ;  /* 0x0000002026067223 */ /* 0x080fe2000001081f */
[C---:B------:R-:W-:Y:S01]  /*ca10*/  FMUL.FTZ R36, R39.reuse, R7 ;  /* 0x0000000727247220 */ /* 0x040fe20000410000 */
[-C--:B------:R-:W-:Y:S01]  /*ca20*/  FFMA.FTZ R7, R39, R33.reuse, -R34 ;  /* 0x0000002127077223 */ /* 0x080fe20000010822 */
[----:B------:R-:W-:Y:S02]  /*ca30*/  FFMA.FTZ R35, R40, R32, R35 ;  /* 0x0000002028237223 */ /* 0x000fe40000010023 */
[----:B------:R-:W-:-:S03]  /*ca40*/  FFMA.FTZ R36, R43, R33, R36 ;  /* 0x000000212b247223 */ /* 0x000fc60000010024 */
[----:B------:R-:W-:Y:S02]  /*ca50*/  F2FP.F16.F32.PACK_AB R6, R35, R6 ;  /* 0x000000062306723e */ /* 0x000fe400000000ff */
[----:B------:R-:W-:-:S05]  /*ca60*/  F2FP.F16.F32.PACK_AB R7, R36, R7 ;  /* 0x000000072407723e */ /* 0x000fca00000000ff */
[----:B------:R0:W-:Y:S02]  /*ca70*/  STS.128 [R0+0x1000], R4 ;  /* 0x0010000400007388 */ /* 0x0001e40000000c00 */
.L_x_790:
[----:B------:R-:W-:Y:S05]  /*ca80*/  BSYNC B2 ;  /* 0x0000000000027941 */ /* 0x000fea0003800000 */
.L_x_789:
[----:B------:R-:W-:Y:S04]  /*ca90*/  BSSY B2, `(.L_x_791) ;  /* 0x0000028000027945 */ /* 0x000fe80003800000 */
[----:B------:R-:W-:Y:S05]  /*caa0*/  @P1 BRA `(.L_x_792) ;  /* 0x0000000000981947 */ /* 0x000fea0003800000 */
[----:B0-----:R-:W0:Y:S01]  /*cab0*/  LDS.128 R4, [R0+0x5000] ;  /* 0x0050000000047984 */ /* 0x001e220000000c00 */
        /* <DEDUP_REMOVED lines=37> */
.L_x_792:
[----:B------:R-:W-:Y:S05]  /*cd10*/  BSYNC B2 ;  /* 0x0000000000027941 */ /* 0x000fea0003800000 */
.L_x_791:
[----:B------:R-:W-:Y:S04]  /*cd20*/  BSSY B2, `(.L_x_793) ;  /* 0x0000028000027945 */ /* 0x000fe80003800000 */
[----:B------:R-:W-:Y:S05]  /*cd30*/  @P2 BRA `(.L_x_794) ;  /* 0x0000000000982947 */ /* 0x000fea0003800000 */
[----:B01----:R-:W0:Y:S01]  /*cd40*/  LDS.128 R4, [R0+0x9000] ;  /* 0x0090000000047984 */ /* 0x003e220000000c00 */
        /* <DEDUP_REMOVED lines=37> */
.L_x_794:
[----:B------:R-:W-:Y:S05]  /*cfa0*/  BSYNC B2 ;  /* 0x0000000000027941 */ /* 0x000fea0003800000 */
.L_x_793:
[----:B------:R-:W-:Y:S05]  /*cfb0*/  @P3 BRA `(.L_x_788) ;  /* 0x0000000000983947 */ /* 0x000fea0003800000 */
[----:B012---:R-:W0:Y:S01]  /*cfc0*/  LDS.128 R4, [R0+0xd000] ;  /* 0x00d0000000047984 */ /* 0x007e220000000c00 */
        /* <DEDUP_REMOVED lines=37> */
.L_x_788:
[----:B------:R-:W-:Y:S05]  /*d220*/  BSYNC B1 ;  /* 0x0000000000017941 */ /* 0x000fea0003800000 */
.L_x_787:
[----:B0123--:R-:W-:Y:S01]  /*d230*/  IADD3 R4, R212, 0x40, RZ ;  /* 0x00000040d4047810 */ /* 0x00ffe20007ffe0ff */
[----:B------:R-:W-:Y:S03]  /*d240*/  BSSY B1, `(.L_x_795) ;  /* 0x00000aa000017945 */ /* 0x000fe60003800000 */
        /* <DEDUP_REMOVED lines=47> */
.L_x_798:
[----:B------:R-:W-:Y:S05]  /*d540*/  BSYNC B2 ;  /* 0x0000000000027941 */ /* 0x000fea0003800000 */
.L_x_797:
        /* <DEDUP_REMOVED lines=40> */
.L_x_800:
[----:B------:R-:W-:Y:S05]  /*d7d0*/  BSYNC B2 ;  /* 0x0000000000027941 */ /* 0x000fea0003800000 */
.L_x_799:
        /* <DEDUP_REMOVED lines=40> */
.L_x_802:
[----:B------:R-:W-:Y:S05]  /*da60*/  BSYNC B2 ;  /* 0x0000000000027941 */ /* 0x000fea0003800000 */
.L_x_801:
        /* <DEDUP_REMOVED lines=39> */
.L_x_796:
[----:B------:R-:W-:Y:S05]  /*dce0*/  BSYNC B1 ;  /* 0x0000000000017941 */ /* 0x000fea0003800000 */
.L_x_795:
[----:B0123--:R-:W-:-:S05]  /*dcf0*/  VIADD R4, R212, 0x60 ;  /* 0x00000060d4047836 */ /* 0x00ffca0000000000 */
        /* <DEDUP_REMOVED lines=18> */
[-C--:B------:R-:W-:Y:S01]  /*de20*/  FMUL.FTZ R34, R37, R4.reuse ;  /* 0x0000000425227220 */ /* 0x080fe20000410000 */
[C---:B------:R-:W-:Y:S01]  /*de30*/  FMUL.FTZ R36, R35.reuse, R4 ;  /* 0x0000000423247220 */ /* 0x040fe20000410000 */
[----:B------:R-:W-:Y:S02]  /*de40*/  HADD2.F32 R31, -RZ, R6.H0_H0 ;  /* 0x20000006ff1f7230 */ /* 0x000fe40000004100 */
[----:B------:R-:W-:Y:S01]  /*de50*/  FMUL.FTZ R33, R40, R5 ;  /* 0x0000000528217220 */ /* 0x000fe20000410000 */
[----:B------:R-:W-:Y:S01]  /*de60*/  FFMA.FTZ R4, R35, R3, -R34 ;  /* 0x0000000323047223 */ /* 0x000fe20000010822 */
[----:B------:R-:W-:-:S02]  /*de70*/  HADD2.F32 R32, -RZ, R7.H0_H0 ;  /* 0x20000007ff207230 */ /* 0x000fc40000004100 */
[----:B------:R-:W-:Y:S01]  /*de80*/  FFMA.FTZ R3, R37, R3, R36 ;  /* 0x0000000325037223 */ /* 0x000fe20000010024 */
[C---:B------:R-:W-:Y:S01]  /*de90*/  FMUL.FTZ R35, R38.reuse, R5 ;  /* 0x0000000526237220 */ /* 0x040fe20000410000 */
[----:B------:R-:W-:Y:S02]  /*dea0*/  HADD2.F32 R6, -RZ, R6.H1_H1 ;  /* 0x30000006ff067230 */ /* 0x000fe40000004100 */
[-C--:B------:R-:W-:Y:S01]  /*deb0*/  FFMA.FTZ R5, R38, R30.reuse, -R33 ;  /* 0x0000001e26057223 */ /* 0x080fe20000010821 */
[----:B------:R-:W-:Y:S02]  /*dec0*/  HADD2.F32 R7, -RZ, R7.H1_H1 ;  /* 0x30000007ff077230 */ /* 0x000fe40000004100 */
[----:B------:R-:W-:Y:S01]  /*ded0*/  FFMA.FTZ R30, R40, R30, R35 ;  /* 0x0000001e281e7223 */ /* 0x000fe20000010023 */
[----:B------:R-:W-:Y:S01]  /*dee0*/  HADD2.F32 R37, -RZ, R28.H1_H1 ;  /* 0x3000001cff257230 */ /* 0x000fe20000004100 */
[----:B------:R-:W-:Y:S01]  /*def0*/  F2FP.F16.F32.PACK_AB R4, R3, R4 ;  /* 0x000000040304723e */ /* 0x000fe200000000ff */
[----:B------:R-:W-:-:S02]  /*df00*/  HADD2.F32 R36, -RZ, R29.H1_H1 ;  /* 0x3000001dff247230 */ /* 0x000fc40000004100 */
[----:B------:R-:W-:Y:S02]  /*df10*/  HADD2.F32 R33, -RZ, R26.H1_H1 ;  /* 0x3000001aff217230 */ /* 0x000fe40000004100 */
[-C--:B------:R-:W-:Y:S01]  /*df20*/  FMUL.FTZ R26, R37, R6.reuse ;  /* 0x00000006251a7220 */ /* 0x080fe20000410000 */
[----:B------:R-:W-:Y:S02]  /*df30*/  HADD2.F32 R34, -RZ, R27.H1_H1 ;  /* 0x3000001bff227230 */ /* 0x000fe40000004100 */
[----:B------:R-:W-:Y:S01]  /*df40*/  FMUL.FTZ R27, R36, R7 ;  /* 0x00000007241b7220 */ /* 0x000fe20000410000 */
[----:B------:R-:W-:Y:S01]  /*df50*/  F2FP.F16.F32.PACK_AB R5, R30, R5 ;  /* 0x000000051e05723e */ /* 0x000fe200000000ff */
[C---:B------:R-:W-:Y:S01]  /*df60*/  FMUL.FTZ R28, R33.reuse, R6 ;  /* 0x00000006211c7220 */ /* 0x040fe20000410000 */
[----:B------:R-:W-:Y:S01]  /*df70*/  FFMA.FTZ R6, R33, R31, -R26 ;  /* 0x0000001f21067223 */ /* 0x000fe2000001081a */
[C---:B------:R-:W-:Y:S01]  /*df80*/  FMUL.FTZ R29, R34.reuse, R7 ;  /* 0x00000007221d7220 */ /* 0x040fe20000410000 */
[----:B------:R-:W-:Y:S01]  /*df90*/  FFMA.FTZ R7, R34, R32, -R27 ;  /* 0x0000002022077223 */ /* 0x000fe2000001081b */
[----:B------:R-:W-:-:S02]  /*dfa0*/  FFMA.FTZ R31, R37, R31, R28 ;  /* 0x0000001f251f7223 */ /* 0x000fc4000001001c */
[----:B------:R-:W-:-:S03]  /*dfb0*/  FFMA.FTZ R32, R36, R32, R29 ;  /* 0x0000002024207223 */ /* 0x000fc6000001001d */
[----:B------:R-:W-:Y:S02]  /*dfc0*/  F2FP.F16.F32.PACK_AB R6, R31, R6 ;  /* 0x000000061f06723e */ /* 0x000fe400000000ff */
[----:B------:R-:W-:-:S05]  /*dfd0*/  F2FP.F16.F32.PACK_AB R7, R32, R7 ;  /* 0x000000072007723e */ /* 0x000fca00000000ff */
[----:B------:R0:W-:Y:S02]  /*dfe0*/  STS.128 [R0+0x3000], R4 ;  /* 0x0030000400007388 */ /* 0x0001e40000000c00 */
.L_x_805:
[----:B------:R-:W-:Y:S05]  /*dff0*/  BSYNC B1 ;  /* 0x0000000000017941 */ /* 0x000fea0003800000 */
.L_x_804:
        /* <DEDUP_REMOVED lines=40> */
.L_x_807:
[----:B------:R-:W-:Y:S05]  /*e280*/  BSYNC B1 ;  /* 0x0000000000017941 */ /* 0x000fea0003800000 */
.L_x_806:
        /* <DEDUP_REMOVED lines=40> */
.L_x_809:
[----:B------:R-:W-:Y:S05]  /*e510*/  BSYNC B1 ;  /* 0x0000000000017941 */ /* 0x000fea0003800000 */
.L_x_808:
        /* <DEDUP_REMOVED lines=38> */
[----:B------:R3:W-:Y:S01]  /*e780*/  STS.128 [R0+0xf000], R4 ;  /* 0x00f0000400007388 */ /* 0x0007e20000000c00 */
[----:B------:R-:W-:Y:S05]  /*e790*/  BRA `(.L_x_803) ;  /* 0x00000034006c7947 */ /* 0x000fea0003800000 */
.L_x_773:
[----:B------:R-:W-:-:S03]  /*e7a0*/  UMOV UR4, 0xffffffff ;  /* 0xffffffff00047882 */ /* 0x000fc60000000000 */
[----:B------:R-:W-:Y:S05]  /*e7b0*/  BRA.DIV UR4, `(.L_x_810) ;  /* 0x000001aa04287947 */ /* 0x000fea000b800000 */
[----:B------:R0:W1:Y:S04]  /*e7c0*/  SHFL.IDX PT, R3, R25, RZ, 0x181f ;  /* 0x00181fff19037589 */ /* 0x00006800000e0000 */
[----:B------:R0:W2:Y:S04]  /*e7d0*/  SHFL.IDX PT, R20, R24, RZ, 0x181f ;  /* 0x00181fff18147589 */ /* 0x0000a800000e0000 */
[----:B------:R0:W3:Y:S04]  /*e7e0*/  SHFL.IDX PT, R21, R26, RZ, 0x181f ;  /* 0x00181fff1a157589 */ /* 0x0000e800000e0000 */
[----:B------:R-:W4:Y:S02]  /*e7f0*/  SHFL.IDX PT, R28, R28, RZ, 0x181f ;  /* 0x00181fff1c1c7589 */ /* 0x000f2400000e0000 */
.L_x_1068:
[----:B------:R-:W-:Y:S01]  /*e800*/  ULDC UR4, c[0x0][0x448] ;  /* 0x0001120000047ab9 */ /* 0x000fe20000000800 */
[----:B------:R-:W-:Y:S01]  /*e810*/  BSSY B1, `(.L_x_811) ;  /* 0x0000029000017945 */ /* 0x000fe20003800000 */
[----:B------:R-:W-:Y:S01]  /*e820*/  IMAD R34, R177, UR4, RZ ;  /* 0x00000004b1227c24 */ /* 0x000fe2000f8e02ff */
[----:B------:R-:W-:Y:S02]  /*e830*/  CS2R R4, SRZ ;  /* 0x0000000000047805 */ /* 0x000fe4000001ff00 */
[----:B------:R-:W-:Y:S02]  /*e840*/  CS2R R8, SRZ ;  /* 0x0000000000087805 */ /* 0x000fe4000001ff00 */
[----:B------:R-:W-:Y:S02]  /*e850*/  CS2R R10, SRZ ;  /* 0x00000000000a7805 */ /* 0x000fe4000001ff00 */
[----:B------:R-:W-:Y:S02]  /*e860*/  CS2R R12, SRZ ;  /* 0x00000000000c7805 */ /* 0x000fe4000001ff00 */
[----:B------:R-:W-:Y:S01]  /*e870*/  ISETP.GE.AND P0, PT, R6, R34, PT ;  /* 0x000000220600720c */ /* 0x000fe20003f06270 */
[----:B------:R-:W-:Y:S01]  /*e880*/  IMAD R34, R121, -0x80, R34 ;  /* 0xffffff8079227824 */ /* 0x000fe200078e0222 */
[----:B------:R-:W-:-:S02]  /*e890*/  CS2R R6, SRZ ;  /* 0x0000000000067805 */ /* 0x000fc4000001ff00 */
[----:B------:R-:W-:Y:S02]  /*e8a0*/  CS2R R14, SRZ ;  /* 0x00000000000e7805 */ /* 0x000fe4000001ff00 */
[----:B0-----:R-:W-:Y:S02]  /*e8b0*/  CS2R R24, SRZ ;  /* 0x0000000000187805 */ /* 0x001fe4000001ff00 */
[----:B------:R-:W-:-:S05]  /*e8c0*/  CS2R R26, SRZ ;  /* 0x00000000001a7805 */ /* 0x000fca000001ff00 */
[----:B------:R-:W-:Y:S05]  /*e8d0*/  @P0 BRA `(.L_x_812) ;  /* 0x0000000000700947 */ /* 0x000fea0003800000 */
[----:B------:R-:W-:Y:S01]  /*e8e0*/  ULDC UR4, c[0x0][0x3f4] ;  /* 0x0000fd0000047ab9 */ /* 0x000fe20000000800 */
[----:B--2---:R-:W-:Y:S01]  /*e8f0*/  IMAD.MOV.U32 R4, RZ, RZ, R20 ;  /* 0x000000ffff047224 */ /* 0x004fe200078e0014 */
[----:B------:R-:W-:Y:S02]  /*e900*/  ISETP.GE.AND P2, PT, R16, UR4, PT ;  /* 0x0000000410007c0c */ /* 0x000fe4000bf46270 */
[----:B------:R-:W-:Y:S02]  /*e910*/  CS2R R24, SRZ ;  /* 0x0000000000187805 */ /* 0x000fe4000001ff00 */
[----:B------:R-:W-:Y:S02]  /*e920*/  ISETP.GE.AND P3, PT, R213, UR4, PT ;  /* 0x00000004d5007c0c */ /* 0x000fe4000bf66270 */
[----:B------:R-:W-:Y:S02]  /*e930*/  CS2R R26, SRZ ;  /* 0x00000000001a7805 */ /* 0x000fe4000001ff00 */
[----:B-1----:R-:W-:Y:S01]  /*e940*/  MOV R5, R3 ;  /* 0x0000000300057202 */ /* 0x002fe20000000f00 */
[----:B------:R-:W-:Y:S01]  /*e950*/  ULDC.64 UR6, c[0x0][0x208] ;  /* 0x0000820000067ab9 */ /* 0x000fe20000000a00 */
[----:B---3--:R-:W-:-:S03]  /*e960*/  MOV R29, R21 ;  /* 0x00000015001d7202 */ /* 0x008fc60000000f00 */
[C---:B------:R-:W-:Y:S01]  /*e970*/  @!P2 IMAD.SHL.U32 R9, R16.reuse, 0x2, RZ ;  /* 0x000000021009a824 */ /* 0x040fe200078e00ff */
[----:B------:R-:W-:-:S03]  /*e980*/  @!P2 SHF.L.U64.HI R6, R16, 0x1, R17 ;  /* 0x000000011006a819 */ /* 0x000fc60000010211 */
[----:B------:R-:W-:Y:S01]  /*e990*/  @!P3 IMAD.SHL.U32 R7, R234, 0x8, RZ ;  /* 0x00000008ea07b824 */ /* 0x000fe200078e00ff */
[----:B------:R-:W-:-:S03]  /*e9a0*/  @!P2 IADD3 R32, P0, R20, R9, RZ ;  /* 0x000000091420a210 */ /* 0x000fc60007f1e0ff */
[C---:B------:R-:W-:Y:S01]  /*e9b0*/  @!P3 IMAD.WIDE R30, R7.reuse, 0x2, R4 ;  /* 0x00000002071eb825 */ /* 0x040fe200078e0204 */
[----:B----4-:R-:W-:Y:S02]  /*e9c0*/  @!P2 IADD3 R20, P1, R28, R9, RZ ;  /* 0x000000091c14a210 */ /* 0x010fe40007f3e0ff */
[----:B------:R-:W-:Y:S02]  /*e9d0*/  CS2R R8, SRZ ;  /* 0x0000000000087805 */ /* 0x000fe4000001ff00 */
[----:B------:R-:W-:Y:S01]  /*e9e0*/  CS2R R10, SRZ ;  /* 0x00000000000a7805 */ /* 0x000fe2000001ff00 */
[----:B------:R-:W-:Y:S01]  /*e9f0*/  @!P3 IMAD.WIDE R28, R7, 0x2, R28 ;  /* 0x00000002071cb825 */ /* 0x000fe200078e021c */
[----:B------:R-:W-:Y:S02]  /*ea00*/  CS2R R12, SRZ ;  /* 0x00000000000c7805 */ /* 0x000fe4000001ff00 */
[----:B------:R-:W-:Y:S02]  /*ea10*/  CS2R R14, SRZ ;  /* 0x00000000000e7805 */ /* 0x000fe4000001ff00 */
[----:B------:R-:W-:Y:S01]  /*ea20*/  CS2R R4, SRZ ;  /* 0x0000000000047805 */ /* 0x000fe2000001ff00 */
[--C-:B------:R-:W-:Y:S01]  /*ea30*/  @!P2 IMAD.X R33, R3, 0x1, R6.reuse, P0 ;  /* 0x000000010321a824 */ /* 0x100fe200000e0606 */
[----:B------:R0:W5:Y:S01]  /*ea40*/  @!P3 LD.E.128 R24, desc[UR6][R30.64] ;  /* 0x000000061e18b980 */ /* 0x000162000c101d00 */
[----:B------:R-:W-:Y:S01]  /*ea50*/  @!P2 IMAD.X R21, R21, 0x1, R6, P1 ;  /* 0x000000011515a824 */ /* 0x000fe200008e0606 */
[----:B------:R-:W-:-:S02]  /*ea60*/  CS2R R6, SRZ ;  /* 0x0000000000067805 */ /* 0x000fc4000001ff00 */
[----:B------:R0:W5:Y:S04]  /*ea70*/  @!P3 LD.E.128 R8, desc[UR6][R28.64] ;  /* 0x000000061c08b980 */ /* 0x000168000c101d00 */
[----:B------:R0:W5:Y:S04]  /*ea80*/  @!P2 LD.E.128 R12, desc[UR6][R32.64] ;  /* 0x00000006200ca980 */ /* 0x000168000c101d00 */
[----:B------:R0:W5:Y:S02]  /*ea90*/  @!P2 LD.E.128 R4, desc[UR6][R20.64] ;  /* 0x000000061404a980 */ /* 0x000164000c101d00 */
.L_x_812:
[----:B------:R-:W-:Y:S05]  /*eaa0*/  BSYNC B1 ;  /* 0x0000000000017941 */ /* 0x000fea0003800000 */
.L_x_811:
[----:B-1----:R-:W-:Y:S01]  /*eab0*/  LEA.HI R3, R236, R236, RZ, 0x1 ;  /* 0x000000ecec037211 */ /* 0x002fe200078f08ff */
[----:B0---45:R-:W-:Y:S01]  /*eac0*/  IMAD.MOV.U32 R28, RZ, RZ, R13 ;  /* 0x000000ffff1c7224 */ /* 0x031fe200078e000d */
[----:B--2---:R-:W-:Y:S01]  /*ead0*/  MOV R20, R5 ;  /* 0x0000000500147202 */ /* 0x004fe20000000f00 */
[----:B------:R-:W-:Y:S01]  /*eae0*/  IMAD.MOV.U32 R30, RZ, RZ, R4 ;  /* 0x000000ffff1e7224 */ /* 0x000fe200078e0004 */
[----:B------:R-:W-:Y:S01]  /*eaf0*/  LOP3.LUT R3, R3, 0xfffffffe, RZ, 0xc0, !PT ;  /* 0xfffffffe03037812 */ /* 0x000fe200078ec0ff */
[----:B------:R-:W-:Y:S01]  /*eb00*/  IMAD.MOV.U32 R32, RZ, RZ, R6 ;  /* 0x000000ffff207224 */ /* 0x000fe200078e0006 */
[----:B------:R-:W-:Y:S01]  /*eb10*/  SHF.R.U64 R41, R4, 0x10, R5 ;  /* 0x0000001004297819 */ /* 0x000fe20000001205 */
[----:B------:R-:W-:Y:S01]  /*eb20*/  IMAD.MOV.U32 R31, RZ, RZ, R27 ;  /* 0x000000ffff1f7224 */ /* 0x000fe200078e001b */
[----:B------:R-:W-:Y:S01]  /*eb30*/  SHF.R.U32.HI R42, RZ, 0x10, R5 ;  /* 0x00000010ff2a7819 */ /* 0x000fe20000011605 */
[----:B------:R-:W-:Y:S01]  /*eb40*/  IMAD.IADD R3, R236, 0x1, -R3 ;  /* 0x00000001ec037824 */ /* 0x000fe200078e0a03 */
[----:B---3--:R-:W-:Y:S01]  /*eb50*/  MOV R21, R12 ;  /* 0x0000000c00157202 */ /* 0x008fe20000000f00 */
[----:B------:R-:W-:Y:S01]  /*eb60*/  BSSY B1, `(.L_x_813) ;  /* 0x000002d000017945 */ /* 0x000fe20003800000 */
[----:B------:R-:W-:Y:S01]  /*eb70*/  SHF.R.U64 R29, R12, 0x10, R13 ;  /* 0x000000100c1d7819 */ /* 0x000fe2000000120d */
[----:B------:R-:W-:Y:S01]  /*eb80*/  IMAD.MOV.U32 R12, RZ, RZ, R14 ;  /* 0x000000ffff0c7224 */ /* 0x000fe200078e000e */
[----:B------:R-:W-:-:S02]  /*eb90*/  SHF.L.U32 R5, R3, 0x1f, RZ ;  /* 0x0000001f03057819 */ /* 0x000fc400000006ff */
[----:B------:R-:W-:Y:S02]  /*eba0*/  SHF.R.U32.HI R33, RZ, 0x10, R13 ;  /* 0x00000010ff217819 */ /* 0x000fe4000001160d */
[----:B------:R-:W0:Y:S01]  /*ebb0*/  SYNCS.PHASECHK.TRANS64.TRYWAIT P0, [R18+URZ+0x38800], R5 ;  /* 0x03880005120075a7 */ /* 0x000e22000800017f */
[----:B------:R-:W-:Y:S02]  /*ebc0*/  MOV R13, R15 ;  /* 0x0000000f000d7202 */ /* 0x000fe40000000f00 */
[--C-:B------:R-:W-:Y:S01]  /*ebd0*/  SHF.R.U64 R35, R14, 0x10, R15.reuse ;  /* 0x000000100e237819 */ /* 0x100fe2000000120f */
[----:B------:R-:W-:Y:S01]  /*ebe0*/  IMAD.MOV.U32 R14, RZ, RZ, R24 ;  /* 0x000000ffff0e7224 */ /* 0x000fe200078e0018 */
[----:B------:R-:W-:Y:S01]  /*ebf0*/  SHF.R.U32.HI R36, RZ, 0x10, R15 ;  /* 0x00000010ff247819 */ /* 0x000fe2000001160f */
[----:B------:R-:W-:Y:S01]  /*ec00*/  IMAD.MOV.U32 R15, RZ, RZ, R25 ;  /* 0x000000ffff0f7224 */ /* 0x000fe200078e0019 */
[----:B------:R-:W-:Y:S01]  /*ec10*/  SHF.R.U64 R43, R6, 0x10, R7 ;  /* 0x00000010062b7819 */ /* 0x000fe20000001207 */
[----:B------:R-:W-:Y:S01]  /*ec20*/  IMAD.MOV.U32 R6, RZ, RZ, R8 ;  /* 0x000000ffff067224 */ /* 0x000fe200078e0008 */
[----:B------:R-:W-:-:S02]  /*ec30*/  SHF.R.U64 R37, R24, 0x10, R25 ;  /* 0x0000001018257819 */ /* 0x000fc40000001219 */
[----:B------:R-:W-:Y:S02]  /*ec40*/  SHF.R.U32.HI R38, RZ, 0x10, R25 ;  /* 0x00000010ff267819 */ /* 0x000fe40000011619 */
[----:B------:R-:W-:Y:S02]  /*ec50*/  MOV R4, R7 ;  /* 0x0000000700047202 */ /* 0x000fe40000000f00 */
[----:B------:R-:W-:Y:S01]  /*ec60*/  SHF.R.U32.HI R44, RZ, 0x10, R7 ;  /* 0x00000010ff2c7819 */ /* 0x000fe20000011607 */
[--C-:B------:R-:W-:Y:S01]  /*ec70*/  IMAD.MOV.U32 R7, RZ, RZ, R9.reuse ;  /* 0x000000ffff077224 */ /* 0x100fe200078e0009 */
[----:B------:R-:W-:Y:S01]  /*ec80*/  SHF.R.U64 R45, R8, 0x10, R9 ;  /* 0x00000010082d7819 */ /* 0x000fe20000001209 */
[----:B------:R-:W-:Y:S01]  /*ec90*/  IMAD.MOV.U32 R8, RZ, RZ, R11 ;  /* 0x000000ffff087224 */ /* 0x000fe200078e000b */
[----:B------:R-:W-:Y:S02]  /*eca0*/  MOV R25, R26 ;  /* 0x0000001a00197202 */ /* 0x000fe40000000f00 */
[----:B------:R-:W-:-:S02]  /*ecb0*/  SHF.R.U64 R39, R26, 0x10, R27 ;  /* 0x000000101a277819 */ /* 0x000fc4000000121b */
[----:B------:R-:W-:Y:S02]  /*ecc0*/  SHF.R.U32.HI R40, RZ, 0x10, R27 ;  /* 0x00000010ff287819 */ /* 0x000fe4000001161b */
[----:B------:R-:W-:Y:S02]  /*ecd0*/  SHF.R.U32.HI R9, RZ, 0x10, R9 ;  /* 0x00000010ff097819 */ /* 0x000fe40000011609 */
[----:B------:R-:W-:Y:S02]  /*ece0*/  MOV R24, R10 ;  /* 0x0000000a00187202 */ /* 0x000fe40000000f00 */
[----:B------:R-:W-:Y:S02]  /*ecf0*/  PRMT R26, R21, 0x5410, R28 ;  /* 0x00005410151a7816 */ /* 0x000fe4000000001c */
[----:B------:R-:W-:Y:S02]  /*ed00*/  VIMNMX R3, R34, 0x80, PT ;  /* 0x0000008022037848 */ /* 0x000fe40003fe0100 */
[----:B------:R-:W-:-:S02]  /*ed10*/  PRMT R28, R12, 0x5410, R13 ;  /* 0x000054100c1c7816 */ /* 0x000fc4000000000d */
[----:B------:R-:W-:Y:S02]  /*ed20*/  PRMT R12, R14, 0x5410, R15 ;  /* 0x000054100e0c7816 */ /* 0x000fe4000000000f */
[----:B------:R-:W-:Y:S02]  /*ed30*/  SHF.R.U64 R10, R10, 0x10, R11 ;  /* 0x000000100a0a7819 */ /* 0x000fe4000000120b */
[----:B------:R-:W-:Y:S02]  /*ed40*/  PRMT R27, R29, 0x5410, R33 ;  /* 0x000054101d1b7816 */ /* 0x000fe40000000021 */
[----:B------:R-:W-:Y:S02]  /*ed50*/  PRMT R14, R25, 0x5410, R31 ;  /* 0x00005410190e7816 */ /* 0x000fe4000000001f */
[----:B------:R-:W-:Y:S02]  /*ed60*/  PRMT R30, R30, 0x5410, R20 ;  /* 0x000054101e1e7816 */ /* 0x000fe40000000014 */
[----:B------:R-:W-:-:S02]  /*ed70*/  SHF.R.U32.HI R11, RZ, 0x10, R11 ;  /* 0x00000010ff0b7819 */ /* 0x000fc4000001160b */
[----:B------:R-:W-:Y:S02]  /*ed80*/  PRMT R29, R35, 0x5410, R36 ;  /* 0x00005410231d7816 */ /* 0x000fe40000000024 */
[----:B------:R-:W-:Y:S02]  /*ed90*/  PRMT R13, R37, 0x5410, R38 ;  /* 0x00005410250d7816 */ /* 0x000fe40000000026 */
[----:B------:R-:W-:Y:S02]  /*eda0*/  PRMT R15, R39, 0x5410, R40 ;  /* 0x00005410270f7816 */ /* 0x000fe40000000028 */
[----:B------:R-:W-:Y:S02]  /*edb0*/  PRMT R31, R41, 0x5410, R42 ;  /* 0x00005410291f7816 */ /* 0x000fe4000000002a */
[----:B------:R-:W-:Y:S02]  /*edc0*/  PRMT R32, R32, 0x5410, R4 ;  /* 0x0000541020207816 */ /* 0x000fe40000000004 */
[----:B------:R-:W-:-:S02]  /*edd0*/  PRMT R33, R43, 0x5410, R44 ;  /* 0x000054102b217816 */ /* 0x000fc4000000002c */
[----:B------:R-:W-:Y:S02]  /*ede0*/  ISETP.GE.AND P1, PT, R212, R3, PT ;  /* 0x00000003d400720c */ /* 0x000fe40003f26270 */
[----:B------:R-:W-:Y:S02]  /*edf0*/  PRMT R20, R6, 0x5410, R7 ;  /* 0x0000541006147816 */ /* 0x000fe40000000007 */
[----:B------:R-:W-:Y:S02]  /*ee00*/  PRMT R21, R45, 0x5410, R9 ;  /* 0x000054102d157816 */ /* 0x000fe40000000009 */
[----:B------:R-:W-:Y:S01]  /*ee10*/  PRMT R24, R24, 0x5410, R8 ;  /* 0x0000541018187816 */ /* 0x000fe20000000008 */
[----:B0-----:R-:W-:Y:S06]  /*ee20*/  @!P0 BRA `(.L_x_814) ;  /* 0x000001a400008947 */ /* 0x001fec0003800000 */
.L_x_1069:
[----:B------:R-:W-:Y:S05]  /*ee30*/  BSYNC B1 ;  /* 0x0000000000017941 */ /* 0x000fea0003800000 */
.L_x_813:
[----:B------:R-:W-:Y:S01]  /*ee40*/  BSSY B1, `(.L_x_815) ;  /* 0x00000ba000017945 */ /* 0x000fe20003800000 */
[----:B------:R-:W-:-:S03]  /*ee50*/  PRMT R25, R10, 0x5410, R11 ;  /* 0x000054100a197816 */ /* 0x000fc6000000000b */
[----:B------:R-:W-:Y:S05]  /*ee60*/  @P1 BRA `(.L_x_816) ;  /* 0x0000000800dc1947 */ /* 0x000fea0003800000 */
[----:B------:R-:W1:Y:S01]  /*ee70*/  LDC R51, c[0x0][0x3f4] ;  /* 0x0000fd00ff337b82 */ /* 0x000e620000000800 */
[----:B------:R-:W-:Y:S01]  /*ee80*/  BSSY B2, `(.L_x_817) ;  /* 0x000005c000027945 */ /* 0x000fe20003800000 */
[----:B------:R-:W-:Y:S01]  /*ee90*/  IMAD.SHL.U32 R53, R212, 0x40, RZ ;  /* 0x00000040d4357824 */ /* 0x000fe200078e00ff */
[-C--:B-1----:R-:W-:Y:S02]  /*eea0*/  ISETP.GE.AND P0, PT, R16, R51.reuse, PT ;  /* 0x000000331000720c */ /* 0x082fe40003f06270 */
[----:B------:R-:W-:-:S11]  /*eeb0*/  ISETP.GE.AND P1, PT, R213, R51, PT ;  /* 0x00000033d500720c */ /* 0x000fd60003f26270 */
[----:B------:R-:W-:Y:S05]  /*eec0*/  @P0 BRA `(.L_x_818) ;  /* 0x00000004005c0947 */ /* 0x000fea0003800000 */
[----:B------:R-:W-:Y:S01]  /*eed0*/  LEA.HI R4, R51, R232, RZ, 0x1d ;  /* 0x000000e833047211 */ /* 0x000fe200078fe8ff */
[----:B------:R-:W-:Y:S02]  /*eee0*/  HADD2.F32 R44, -RZ, R26.H0_H0 ;  /* 0x2000001aff2c7230 */ /* 0x000fe40000004100 */
[--C-:B------:R-:W-:Y:S01]  /*eef0*/  HADD2.F32 R46, -RZ, R30.reuse.H0_H0 ;  /* 0x2000001eff2e7230 */ /* 0x100fe20000004100 */
[----:B------:R-:W-:Y:S01]  /*ef00*/  SHF.R.S32.HI R7, RZ, 0x1f, R4 ;  /* 0x0000001fff077819 */ /* 0x000fe20000011404 */
[----:B------:R-:W-:Y:S01]  /*ef10*/  HADD2.F32 R43, -RZ, R31.H0_H0 ;  /* 0x2000001fff2b7230 */ /* 0x000fe20000004100 */
[----:B0-----:R-:W-:Y:S01]  /*ef20*/  SHF.L.U32 R5, R4, 0x3, RZ ;  /* 0x0000000304057819 */ /* 0x001fe200000006ff */
[----:B------:R-:W-:Y:S01]  /*ef30*/  HADD2.F32 R45, -RZ, R30.H1_H1 ;  /* 0x3000001eff2d7230 */ /* 0x000fe20000004100 */
[----:B------:R-:W-:Y:S02]  /*ef40*/  LEA.HI R7, R7, R4, RZ, 0x3 ;  /* 0x0000000407077211 */ /* 0x000fe400078f18ff */
[----:B------:R-:W-:-:S03]  /*ef50*/  LOP3.LUT R5, R5, 0x38, RZ, 0xc0, !PT ;  /* 0x0000003805057812 */ /* 0x000fc600078ec0ff */
[----:B------:R-:W-:Y:S01]  /*ef60*/  IMAD.SHL.U32 R7, R7, 0x400, RZ ;  /* 0x0000040007077824 */ /* 0x000fe200078e00ff */
[----:B------:R-:W-:-:S04]  /*ef70*/  LOP3.LUT R5, R5, 0x1c0, R53, 0xf8, !PT ;  /* 0x000001c005057812 */ /* 0x000fc800078ef835 */
[----:B------:R-:W-:Y:S02]  /*ef80*/  LOP3.LUT R9, R5, R228, RZ, 0x3c, !PT ;  /* 0x000000e405097212 */ /* 0x000fe400078e3cff */
[----:B------:R-:W-:Y:S02]  /*ef90*/  LOP3.LUT R8, R7, 0x7fffe000, RZ, 0xc0, !PT ;  /* 0x7fffe00007087812 */ /* 0x000fe400078ec0ff */
[----:B------:R-:W0:Y:S02]  /*efa0*/  LDS.128 R4, [R0] ;  /* 0x0000000000047984 */ /* 0x000e240000000c00 */
[----:B------:R-:W-:-:S05]  /*efb0*/  IADD3 R9, R9, R8, R227 ;  /* 0x0000000809097210 */ /* 0x000fca0007ffe0e3 */
[----:B------:R-:W-:-:S05]  /*efc0*/  IMAD R34, R9, 0x2, R18 ;  /* 0x0000000209227824 */ /* 0x000fca00078e0212 */
[----:B------:R-:W1:Y:S01]  /*efd0*/  LDS.128 R8, [R34+0x14400] ;  /* 0x0144000022087984 */ /* 0x000e620000000c00 */
[--C-:B0-----:R-:W-:Y:S02]  /*efe0*/  HADD2.F32 R35, -RZ, R4.reuse.H0_H0 ;  /* 0x20000004ff237230 */ /* 0x101fe40000004100 */
[----:B------:R-:W-:Y:S02]  /*eff0*/  HADD2.F32 R4, -RZ, R4.H1_H1 ;  /* 0x30000004ff047230 */ /* 0x000fe40000004100 */
[--C-:B------:R-:W-:Y:S02]  /*f000*/  HADD2.F32 R36, -RZ, R5.reuse.H0_H0 ;  /* 0x20000005ff247230 */ /* 0x100fe40000004100 */
[----:B------:R-:W-:Y:S02]  /*f010*/  HADD2.F32 R5, -RZ, R5.H1_H1 ;  /* 0x30000005ff057230 */ /* 0x000fe40000004100 */
[--C-:B------:R-:W-:Y:S02]  /*f020*/  HADD2.F32 R37, -RZ, R6.reuse.H0_H0 ;  /* 0x20000006ff257230 */ /* 0x100fe40000004100 */
[----:B------:R-:W-:-:S02]  /*f030*/  HADD2.F32 R6, -RZ, R6.H1_H1 ;  /* 0x30000006ff067230 */ /* 0x000fc40000004100 */
[--C-:B-1----:R-:W-:Y:S02]  /*f040*/  HADD2.F32 R39, -RZ, R8.reuse.H0_H0 ;  /* 0x20000008ff277230 */ /* 0x102fe40000004100 */
[----:B------:R-:W-:Y:S02]  /*f050*/  HADD2.F32 R8, -RZ, R8.H1_H1 ;  /* 0x30000008ff087230 */ /* 0x000fe40000004100 */
[----:B------:R-:W-:Y:S02]  /*f060*/  HADD2.F32 R40, -RZ, R9.H0_H0 ;  /* 0x20000009ff287230 */ /* 0x000fe40000004100 */
[C---:B------:R-:W-:Y:S01]  /*f070*/  FMUL.FTZ R48, R39.reuse, R46 ;  /* 0x0000002e27307220 */ /* 0x040fe20000410000 */
[-C--:B------:R-:W-:Y:S01]  /*f080*/  FMUL.FTZ R50, R39, R44.reuse ;  /* 0x0000002c27327220 */ /* 0x080fe20000410000 */
[----:B------:R-:W-:Y:S02]  /*f090*/  HADD2.F32 R39, -RZ, R27.H0_H0 ;  /* 0x2000001bff277230 */ /* 0x000fe40000004100 */
[----:B------:R-:W-:Y:S01]  /*f0a0*/  FMUL.FTZ R47, R8, R43 ;  /* 0x0000002b082f7220 */ /* 0x000fe20000410000 */
[C---:B------:R-:W-:Y:S01]  /*f0b0*/  FFMA.FTZ R48, R35.reuse, R44, -R48 ;  /* 0x0000002c23307223 */ /* 0x040fe20000010830 */
[----:B------:R-:W-:Y:S01]  /*f0c0*/  FFMA.FTZ R50, R35, R46, R50 ;  /* 0x0000002e23327223 */ /* 0x000fe20000010032 */
[----:B------:R-:W-:-:S02]  /*f0d0*/  HADD2.F32 R35, -RZ, R26.H1_H1 ;  /* 0x3000001aff237230 */ /* 0x000fc40000004100 */
[-C--:B------:R-:W-:Y:S01]  /*f0e0*/  FMUL.FTZ R49, R8, R39.reuse ;  /* 0x0000002708317220 */ /* 0x080fe20000410000 */
[----:B------:R-:W-:Y:S01]  /*f0f0*/  FFMA.FTZ R47, R4, R39, -R47 ;  /* 0x00000027042f7223 */ /* 0x000fe2000001082f */
[C---:B------:R-:W-:Y:S01]  /*f100*/  FMUL.FTZ R39, R40.reuse, R45 ;  /* 0x0000002d28277220 */ /* 0x040fe20000410000 */
[----:B------:R-:W-:Y:S02]  /*f110*/  HADD2.F32 R9, -RZ, R9.H1_H1 ;  /* 0x30000009ff097230 */ /* 0x000fe40000004100 */
[----:B------:R-:W-:Y:S01]  /*f120*/  FMUL.FTZ R40, R40, R35 ;  /* 0x0000002328287220 */ /* 0x000fe20000410000 */
[----:B------:R-:W-:Y:S02]  /*f130*/  HADD2.F32 R44, -RZ, R31.H1_H1 ;  /* 0x3000001fff2c7230 */ /* 0x000fe40000004100 */
[----:B------:R-:W-:Y:S01]  /*f140*/  FFMA.FTZ R49, R4, R43, R49 ;  /* 0x0000002b04317223 */ /* 0x000fe20000010031 */
[----:B------:R-:W-:Y:S02]  /*f150*/  HADD2.F32 R4, -RZ, R27.H1_H1 ;  /* 0x3000001bff047230 */ /* 0x000fe40000004100 */
[C---:B------:R-:W-:Y:S01]  /*f160*/  FFMA.FTZ R39, R36.reuse, R35, -R39 ;  /* 0x0000002324277223 */ /* 0x040fe20000010827 */
[----:B------:R-:W-:Y:S01]  /*f170*/  FFMA.FTZ R40, R36, R45, R40 ;  /* 0x0000002d24287223 */ /* 0x000fe20000010028 */
[----:B------:R-:W-:-:S02]  /*f180*/  HADD2.F32 R41, -RZ, R10.H0_H0 ;  /* 0x2000000aff297230 */ /* 0x000fc40000004100 */
[C---:B------:R-:W-:Y:S01]  /*f190*/  FMUL.FTZ R46, R9.reuse, R44 ;  /* 0x0000002c092e7220 */ /* 0x040fe20000410000 */
[----:B------:R-:W-:Y:S02]  /*f1a0*/  HADD2.F32 R8, -RZ, R28.H0_H0 ;  /* 0x2000001cff087230 */ /* 0x000fe40000004100 */
[-C--:B------:R-:W-:Y:S01]  /*f1b0*/  FMUL.FTZ R52, R9, R4.reuse ;  /* 0x0000000409347220 */ /* 0x080fe20000410000 */
[----:B------:R-:W-:Y:S02]  /*f1c0*/  HADD2.F32 R36, -RZ, R32.H0_H0 ;  /* 0x20000020ff247230 */ /* 0x000fe40000004100 */
[----:B------:R-:W-:Y:S01]  /*f1d0*/  FFMA.FTZ R46, R5, R4, -R46 ;  /* 0x00000004052e7223 */ /* 0x000fe2000001082e */
[----:B------:R-:W-:Y:S02]  /*f1e0*/  HADD2.F32 R10, -RZ, R10.H1_H1 ;  /* 0x3000000aff0a7230 */ /* 0x000fe40000004100 */
[----:B------:R-:W-:Y:S01]  /*f1f0*/  FMUL.FTZ R45, R41, R8 ;  /* 0x00000008292d7220 */ /* 0x000fe20000410000 */
[----:B------:R-:W-:-:S02]  /*f200*/  HADD2.F32 R35, -RZ, R33.H0_H0 ;  /* 0x20000021ff237230 */ /* 0x000fc40000004100 */
[----:B------:R-:W-:Y:S01]  /*f210*/  FMUL.FTZ R4, R41, R36 ;  /* 0x0000002429047220 */ /* 0x000fe20000410000 */
[----:B------:R-:W-:Y:S02]  /*f220*/  HADD2.F32 R9, -RZ, R29.H0_H0 ;  /* 0x2000001dff097230 */ /* 0x000fe40000004100 */
[----:B------:R-:W-:Y:S01]  /*f230*/  FFMA.FTZ R41, R5, R44, R52 ;  /* 0x0000002c05297223 */ /* 0x000fe20000010034 */
[C---:B------:R-:W-:Y:S01]  /*f240*/  FFMA.FTZ R45, R37.reuse, R36, R45 ;  /* 0x00000024252d7223 */ /* 0x040fe2000001002d */
[C---:B------:R-:W-:Y:S01]  /*f250*/  FMUL.FTZ R5, R10.reuse, R35 ;  /* 0x000000230a057220 */ /* 0x040fe20000410000 */
[----:B------:R-:W-:Y:S01]  /*f260*/  FFMA.FTZ R43, R37, R8, -R4 ;  /* 0x00000008252b7223 */ /* 0x000fe20000010804 */
[-C--:B------:R-:W-:Y:S01]  /*f270*/  FMUL.FTZ R37, R10, R9.reuse ;  /* 0x000000090a257220 */ /* 0x080fe20000410000 */
[----:B------:R-:W-:Y:S02]  /*f280*/  HADD2.F32 R42, -RZ, R11.H0_H0 ;  /* 0x2000000bff2a7230 */ /* 0x000fe40000004100 */
[----:B------:R-:W-:Y:S01]  /*f290*/  FFMA.FTZ R10, R6, R9, -R5 ;  /* 0x00000009060a7223 */ /* 0x000fe20000010805 */
[----:B------:R-:W-:-:S02]  /*f2a0*/  HADD2.F32 R9, -RZ, R32.H1_H1 ;  /* 0x30000020ff097230 */ /* 0x000fc40000004100 */
[----:B------:R-:W-:Y:S01]  /*f2b0*/  FFMA.FTZ R36, R6, R35, R37 ;  /* 0x0000002306247223 */ /* 0x000fe20000010025 */
[----:B------:R-:W-:Y:S02]  /*f2c0*/  HADD2.F32 R5, -RZ, R28.H1_H1 ;  /* 0x3000001cff057230 */ /* 0x000fe40000004100 */
[----:B------:R-:W-:Y:S02]  /*f2d0*/  HADD2.F32 R11, -RZ, R11.H1_H1 ;  /* 0x3000000bff0b7230 */ /* 0x000fe40000004100 */
[C---:B------:R-:W-:Y:S01]  /*f2e0*/  FMUL.FTZ R35, R42.reuse, R9 ;  /* 0x000000092a237220 */ /* 0x040fe20000410000 */
[----:B------:R-:W-:Y:S02]  /*f2f0*/  HADD2.F32 R8, -RZ, R33.H1_H1 ;  /* 0x30000021ff087230 */ /* 0x000fe40000004100 */
[----:B------:R-:W-:Y:S01]  /*f300*/  FMUL.FTZ R42, R42, R5 ;  /* 0x000000052a2a7220 */ /* 0x000fe20000410000 */
[----:B------:R-:W-:Y:S02]  /*f310*/  HADD2.F32 R4, -RZ, R29.H1_H1 ;  /* 0x3000001dff047230 */ /* 0x000fe40000004100 */
[----:B------:R-:W-:-:S02]  /*f320*/  HADD2.F32 R38, -RZ, R7.H0_H0 ;  /* 0x20000007ff267230 */ /* 0x000fc40000004100 */
[C---:B------:R-:W-:Y:S01]  /*f330*/  FMUL.FTZ R6, R11.reuse, R8 ;  /* 0x000000080b067220 */ /* 0x040fe20000410000 */
[----:B------:R-:W-:Y:S02]  /*f340*/  HADD2.F32 R7, -RZ, R7.H1_H1 ;  /* 0x30000007ff077230 */ /* 0x000fe40000004100 */
[-C--:B------:R-:W-:Y:S01]  /*f350*/  FMUL.FTZ R37, R11, R4.reuse ;  /* 0x000000040b257220 */ /* 0x080fe20000410000 */
[C---:B------:R-:W-:Y:S01]  /*f360*/  FFMA.FTZ R35, R38.reuse, R5, -R35 ;  /* 0x0000000526237223 */ /* 0x040fe20000010823 */
[----:B------:R-:W-:Y:S01]  /*f370*/  FFMA.FTZ R11, R38, R9, R42 ;  /* 0x00000009260b7223 */ /* 0x000fe2000001002a */
[C---:B------:R-:W-:Y:S01]  /*f380*/  FFMA.FTZ R38, R7.reuse, R4, -R6 ;  /* 0x0000000407267223 */ /* 0x040fe20000010806 */
[----:B------:R-:W-:Y:S01]  /*f390*/  FFMA.FTZ R42, R7, R8, R37 ;  /* 0x00000008072a7223 */ /* 0x000fe20000010025 */
[----:B------:R-:W-:Y:S02]  /*f3a0*/  F2FP.F16.F32.PACK_AB R4, R47, R48 ;  /* 0x000000302f04723e */ /* 0x000fe400000000ff */
[----:B------:R-:W-:-:S02]  /*f3b0*/  F2FP.F16.F32.PACK_AB R5, R46, R39 ;  /* 0x000000272e05723e */ /* 0x000fc400000000ff */
[----:B------:R-:W-:Y:S02]  /*f3c0*/  F2FP.F16.F32.PACK_AB R6, R10, R43 ;  /* 0x0000002b0a06723e */ /* 0x000fe400000000ff */
[----:B------:R-:W-:Y:S02]  /*f3d0*/  F2FP.F16.F32.PACK_AB R7, R38, R35 ;  /* 0x000000232607723e */ /* 0x000fe400000000ff */
[----:B------:R-:W-:Y:S02]  /*f3e0*/  F2FP.F16.F32.PACK_AB R8, R49, R50 ;  /* 0x000000323108723e */ /* 0x000fe400000000ff */
[----:B------:R-:W-:Y:S01]  /*f3f0*/  F2FP.F16.F32.PACK_AB R9, R41, R40 ;  /* 0x000000282909723e */ /* 0x000fe200000000ff */
[----:B------:R1:W-:Y:S01]  /*f400*/  STS.128 [R0], R4 ;  /* 0x0000000400007388 */ /* 0x0003e20000000c00 */
[----:B------:R-:W-:Y:S02]  /*f410*/  F2FP.F16.F32.PACK_AB R10, R36, R45 ;  /* 0x0000002d240a723e */ /* 0x000fe400000000ff */
[----:B------:R-:W-:-:S05]  /*f420*/  F2FP.F16.F32.PACK_AB R11, R42, R11 ;  /* 0x0000000b2a0b723e */ /* 0x000fca00000000ff */
[----:B------:R1:W-:Y:S02]  /*f430*/  STS.128 [R34+0x14400], R8 ;  /* 0x0144000822007388 */ /* 0x0003e40000000c00 */
.L_x_818:
[----:B------:R-:W-:Y:S05]  /*f440*/  BSYNC B2 ;  /* 0x0000000000027941 */ /* 0x000fea0003800000 */
.L_x_817:
[----:B------:R-:W-:Y:S05]  /*f450*/  @P1 BRA `(.L_x_816) ;  /* 0x0000000400601947 */ /* 0x000fea0003800000 */
[----:B------:R-:W2:Y:S01]  /*f460*/  LDL R50, [R1+0x84] ;  /* 0x0000840001327983 */ /* 0x000ea20000100800 */
[----:B-1----:R-:W-:Y:S01]  /*f470*/  LEA.HI R0, R51, R234, RZ, 0x1d ;  /* 0x000000ea33007211 */ /* 0x002fe200078fe8ff */
[----:B------:R-:W-:Y:S02]  /*f480*/  HADD2.F32 R45, -RZ, R20.H0_H0 ;  /* 0x20000014ff2d7230 */ /* 0x000fe40000004100 */
[----:B------:R-:W-:Y:S01]  /*f490*/  HADD2.F32 R43, -RZ, R12.H0_H0 ;  /* 0x2000000cff2b7230 */ /* 0x000fe20000004100 */
[----:B0-----:R-:W-:Y:S01]  /*f4a0*/  SHF.R.S32.HI R5, RZ, 0x1f, R0 ;  /* 0x0000001fff057819 */ /* 0x001fe20000011400 */
[----:B------:R-:W-:Y:S01]  /*f4b0*/  HADD2.F32 R47, -RZ, R21.H0_H0 ;  /* 0x20000015ff2f7230 */ /* 0x000fe20000004100 */
[----:B------:R-:W-:Y:S02]  /*f4c0*/  SHF.L.U32 R4, R0, 0x3, RZ ;  /* 0x0000000300047819 */ /* 0x000fe400000006ff */
[----:B------:R-:W-:Y:S02]  /*f4d0*/  LEA.HI R0, R5, R0, RZ, 0x3 ;  /* 0x0000000005007211 */ /* 0x000fe400078f18ff */
[----:B------:R-:W-:-:S03]  /*f4e0*/  LOP3.LUT R4, R4, 0x38, RZ, 0xc0, !PT ;  /* 0x0000003804047812 */ /* 0x000fc600078ec0ff */
[----:B------:R-:W-:Y:S01]  /*f4f0*/  IMAD.SHL.U32 R0, R0, 0x400, RZ ;  /* 0x0000040000007824 */ /* 0x000fe200078e00ff */
[----:B------:R-:W-:-:S04]  /*f500*/  LOP3.LUT R5, R4, 0x1c0, R53, 0xf8, !PT ;  /* 0x000001c004057812 */ /* 0x000fc800078ef835 */
[----:B------:R-:W-:Y:S02]  /*f510*/  LOP3.LUT R8, R5, R228, RZ, 0x3c, !PT ;  /* 0x000000e405087212 */ /* 0x000fe400078e3cff */
[----:B------:R-:W-:-:S04]  /*f520*/  LOP3.LUT R0, R0, 0x7fffe000, RZ, 0xc0, !PT ;  /* 0x7fffe00000007812 */ /* 0x000fc800078ec0ff */
[----:B------:R-:W-:-:S05]  /*f530*/  IADD3 R9, R8, R0, R227 ;  /* 0x0000000008097210 */ /* 0x000fca0007ffe0e3 */
[----:B------:R-:W-:-:S05]  /*f540*/  IMAD R0, R9, 0x2, R18 ;  /* 0x0000000209007824 */ /* 0x000fca00078e0212 */
[----:B------:R-:W0:Y:S02]  /*f550*/  LDS.128 R8, [R0+0x14400] ;  /* 0x0144000000087984 */ /* 0x000e240000000c00 */
[--C-:B0-----:R-:W-:Y:S02]  /*f560*/  HADD2.F32 R38, -RZ, R8.reuse.H0_H0 ;  /* 0x20000008ff267230 */ /* 0x101fe40000004100 */
[----:B------:R-:W-:Y:S02]  /*f570*/  HADD2.F32 R8, -RZ, R8.H1_H1 ;  /* 0x30000008ff087230 */ /* 0x000fe40000004100 */
[----:B------:R-:W-:Y:S02]  /*f580*/  HADD2.F32 R39, -RZ, R9.H0_H0 ;  /* 0x20000009ff277230 */ /* 0x000fe40000004100 */
[C---:B------:R-:W-:Y:S01]  /*f590*/  FMUL.FTZ R49, R38.reuse, R45 ;  /* 0x0000002d26317220 */ /* 0x040fe20000410000 */
[----:B------:R-:W-:Y:S01]  /*f5a0*/  FMUL.FTZ R51, R38, R43 ;  /* 0x0000002b26337220 */ /* 0x000fe20000410000 */
[----:B------:R-:W-:-:S02]  /*f5b0*/  HADD2.F32 R38, -RZ, R20.H1_H1 ;  /* 0x30000014ff267230 */ /* 0x000fc40000004100 */
[----:B------:R-:W-:Y:S01]  /*f5c0*/  FMUL.FTZ R53, R8, R47 ;  /* 0x0000002f08357220 */ /* 0x000fe20000410000 */
[----:B------:R-:W-:Y:S02]  /*f5d0*/  HADD2.F32 R9, -RZ, R9.H1_H1 ;  /* 0x30000009ff097230 */ /* 0x000fe40000004100 */
[--C-:B------:R-:W-:Y:S02]  /*f5e0*/  HADD2.F32 R40, -RZ, R10.reuse.H0_H0 ;  /* 0x2000000aff287230 */ /* 0x100fe40000004100 */
[----:B------:R-:W-:Y:S01]  /*f5f0*/  FMUL.FTZ R46, R39, R38 ;  /* 0x00000026272e7220 */ /* 0x000fe20000410000 */
[----:B------:R-:W-:Y:S02]  /*f600*/  HADD2.F32 R10, -RZ, R10.H1_H1 ;  /* 0x3000000aff0a7230 */ /* 0x000fe40000004100 */
[--C-:B------:R-:W-:Y:S02]  /*f610*/  HADD2.F32 R41, -RZ, R11.reuse.H0_H0 ;  /* 0x2000000bff297230 */ /* 0x100fe40000004100 */
[----:B------:R-:W-:Y:S01]  /*f620*/  HADD2.F32 R11, -RZ, R11.H1_H1 ;  /* 0x3000000bff0b7230 */ /* 0x000fe20000004100 */
[----:B--2---:R-:W0:Y:S02]  /*f630*/  LDS.128 R4, [R50] ;  /* 0x0000000032047984 */ /* 0x004e240000000c00 */
[----:B0-----:R-:W-:-:S02]  /*f640*/  HADD2.F32 R34, -RZ, R4.H0_H0 ;  /* 0x20000004ff227230 */ /* 0x001fc40000004100 */
[----:B------:R-:W-:Y:S02]  /*f650*/  HADD2.F32 R4, -RZ, R4.H1_H1 ;  /* 0x30000004ff047230 */ /* 0x000fe40000004100 */
[----:B------:R-:W-:Y:S02]  /*f660*/  HADD2.F32 R35, -RZ, R5.H0_H0 ;  /* 0x20000005ff237230 */ /* 0x000fe40000004100 */
[C---:B------:R-:W-:Y:S01]  /*f670*/  FFMA.FTZ R49, R34.reuse, R43, -R49 ;  /* 0x0000002b22317223 */ /* 0x040fe20000010831 */
[----:B------:R-:W-:Y:S02]  /*f680*/  HADD2.F32 R43, -RZ, R13.H0_H0 ;  /* 0x2000000dff2b7230 */ /* 0x000fe40000004100 */
[----:B------:R-:W-:Y:S01]  /*f690*/  FFMA.FTZ R51, R34, R45, R51 ;  /* 0x0000002d22337223 */ /* 0x000fe20000010033 */
[----:B------:R-:W-:Y:S02]  /*f6a0*/  HADD2.F32 R34, -RZ, R12.H1_H1 ;  /* 0x3000000cff227230 */ /* 0x000fe40000004100 */
[----:B------:R-:W-:-:S02]  /*f6b0*/  HADD2.F32 R5, -RZ, R5.H1_H1 ;  /* 0x30000005ff057230 */ /* 0x000fc40000004100 */
[-C--:B------:R-:W-:Y:S01]  /*f6c0*/  FMUL.FTZ R45, R8, R43.reuse ;  /* 0x0000002b082d7220 */ /* 0x080fe20000410000 */
[C---:B------:R-:W-:Y:S01]  /*f6d0*/  FFMA.FTZ R42, R4.reuse, R43, -R53 ;  /* 0x0000002b042a7223 */ /* 0x040fe20000010835 */
[----:B------:R-:W-:Y:S01]  /*f6e0*/  FMUL.FTZ R39, R39, R34 ;  /* 0x0000002227277220 */ /* 0x000fe20000410000 */
[----:B------:R-:W-:Y:S02]  /*f6f0*/  HADD2.F32 R8, -RZ, R21.H1_H1 ;  /* 0x30000015ff087230 */ /* 0x000fe40000004100 */
[----:B------:R-:W-:Y:S01]  /*f700*/  FFMA.FTZ R44, R4, R47, R45 ;  /* 0x0000002f042c7223 */ /* 0x000fe2000001002d */
[----:B------:R-:W-:Y:S02]  /*f710*/  HADD2.F32 R4, -RZ, R13.H1_H1 ;  /* 0x3000000dff047230 */ /* 0x000fe40000004100 */
[C---:B------:R-:W-:Y:S01]  /*f720*/  FFMA.FTZ R38, R35.reuse, R38, R39 ;  /* 0x0000002623267223 */ /* 0x040fe20000010027 */
[----:B------:R-:W-:Y:S02]  /*f730*/  HADD2.F32 R39, -RZ, R24.H0_H0 ;  /* 0x20000018ff277230 */ /* 0x000fe40000004100 */
[----:B------:R-:W-:Y:S01]  /*f740*/  FFMA.FTZ R46, R35, R34, -R46 ;  /* 0x00000022232e7223 */ /* 0x000fe2000001082e */
[----:B------:R-:W-:-:S02]  /*f750*/  HADD2.F32 R36, -RZ, R6.H0_H0 ;  /* 0x20000006ff247230 */ /* 0x000fc40000004100 */
[C---:B------:R-:W-:Y:S01]  /*f760*/  FMUL.FTZ R34, R9.reuse, R8 ;  /* 0x0000000809227220 */ /* 0x040fe20000410000 */
[----:B------:R-:W-:Y:S02]  /*f770*/  HADD2.F32 R35, -RZ, R14.H0_H0 ;  /* 0x2000000eff237230 */ /* 0x000fe40000004100 */
[-C--:B------:R-:W-:Y:S01]  /*f780*/  FMUL.FTZ R48, R9, R4.reuse ;  /* 0x0000000409307220 */ /* 0x080fe20000410000 */
[----:B------:R-:W-:Y:S02]  /*f790*/  HADD2.F32 R43, -RZ, R25.H0_H0 ;  /* 0x20000019ff2b7230 */ /* 0x000fe40000004100 */
[C---:B------:R-:W-:Y:S01]  /*f7a0*/  FMUL.FTZ R53, R40.reuse, R39 ;  /* 0x0000002728357220 */ /* 0x040fe20000410000 */
[----:B------:R-:W-:Y:S02]  /*f7b0*/  HADD2.F32 R9, -RZ, R15.H0_H0 ;  /* 0x2000000fff097230 */ /* 0x000fe40000004100 */
[C---:B------:R-:W-:Y:S01]  /*f7c0*/  FFMA.FTZ R45, R5.reuse, R4, -R34 ;  /* 0x00000004052d7223 */ /* 0x040fe20000010822 */
[-C--:B------:R-:W-:Y:S01]  /*f7d0*/  FMUL.FTZ R40, R40, R35.reuse ;  /* 0x0000002328287220 */ /* 0x080fe20000410000 */
[----:B------:R-:W-:Y:S01]  /*f7e0*/  FFMA.FTZ R47, R5, R8, R48 ;  /* 0x00000008052f7223 */ /* 0x000fe20000010030 */
[----:B------:R-:W-:Y:S01]  /*f7f0*/  FFMA.FTZ R53, R36, R35, -R53 ;  /* 0x0000002324357223 */ /* 0x000fe20000010835 */
[----:B------:R-:W-:-:S02]  /*f800*/  HADD2.F32 R6, -RZ, R6.H1_H1 ;  /* 0x30000006ff067230 */ /* 0x000fc40000004100 */
[C---:B------:R-:W-:Y:S01]  /*f810*/  FMUL.FTZ R5, R10.reuse, R43 ;  /* 0x0000002b0a057220 */ /* 0x040fe20000410000 */
[----:B------:R-:W-:Y:S01]  /*f820*/  FMUL.FTZ R35, R10, R9 ;  /* 0x000000090a237220 */ /* 0x000fe20000410000 */
[----:B------:R-:W-:Y:S02]  /*f830*/  HADD2.F32 R10, -RZ, R24.H1_H1 ;  /* 0x30000018ff0a7230 */ /* 0x000fe40000004100 */
[----:B------:R-:W-:Y:S01]  /*f840*/  FFMA.FTZ R40, R36, R39, R40 ;  /* 0x0000002724287223 */ /* 0x000fe20000010028 */
[----:B------:R-:W-:Y:S02]  /*f850*/  HADD2.F32 R34, -RZ, R25.H1_H1 ;  /* 0x30000019ff227230 */ /* 0x000fe40000004100 */
[C---:B------:R-:W-:Y:S01]  /*f860*/  FFMA.FTZ R36, R6.reuse, R9, -R5 ;  /* 0x0000000906247223 */ /* 0x040fe20000010805 */
[----:B------:R-:W-:Y:S02]  /*f870*/  HADD2.F32 R4, -RZ, R14.H1_H1 ;  /* 0x3000000eff047230 */ /* 0x000fe40000004100 */
[----:B------:R-:W-:Y:S01]  /*f880*/  FFMA.FTZ R35, R6, R43, R35 ;  /* 0x0000002b06237223 */ /* 0x000fe20000010023 */
[----:B------:R-:W-:-:S02]  /*f890*/  HADD2.F32 R8, -RZ, R15.H1_H1 ;  /* 0x3000000fff087230 */ /* 0x000fc40000004100 */
[----:B------:R-:W-:Y:S01]  /*f8a0*/  FMUL.FTZ R6, R41, R10 ;  /* 0x0000000a29067220 */ /* 0x000fe20000410000 */
[--C-:B------:R-:W-:Y:S02]  /*f8b0*/  HADD2.F32 R37, -RZ, R7.reuse.H0_H0 ;  /* 0x20000007ff257230 */ /* 0x100fe40000004100 */
[----:B------:R-:W-:Y:S01]  /*f8c0*/  FMUL.FTZ R48, R11, R34 ;  /* 0x000000220b307220 */ /* 0x000fe20000410000 */
[----:B------:R-:W-:Y:S02]  /*f8d0*/  HADD2.F32 R7, -RZ, R7.H1_H1 ;  /* 0x30000007ff077230 */ /* 0x000fe40000004100 */
[----:B------:R-:W-:Y:S01]  /*f8e0*/  FMUL.FTZ R41, R41, R4 ;  /* 0x0000000429297220 */ /* 0x000fe20000410000 */
[----:B------:R-:W-:Y:S01]  /*f8f0*/  FMUL.FTZ R5, R11, R8 ;  /* 0x000000080b057220 */ /* 0x000fe20000410000 */
[----:B------:R-:W-:Y:S01]  /*f900*/  FFMA.FTZ R11, R37, R4, -R6 ;  /* 0x00000004250b7223 */ /* 0x000fe20000010806 */
[----:B------:R-:W-:Y:S01]  /*f910*/  F2FP.F16.F32.PACK_AB R4, R42, R49 ;  /* 0x000000312a04723e */ /* 0x000fe200000000ff */
[----:B------:R-:W-:Y:S01]  /*f920*/  FFMA.FTZ R48, R7, R8, -R48 ;  /* 0x0000000807307223 */ /* 0x000fe20000010830 */
[----:B------:R-:W-:Y:S01]  /*f930*/  FFMA.FTZ R41, R37, R10, R41 ;  /* 0x0000000a25297223 */ /* 0x000fe20000010029 */
[----:B------:R-:W-:Y:S01]  /*f940*/  FFMA.FTZ R34, R7, R34, R5 ;  /* 0x0000002207227223 */ /* 0x000fe20000010005 */
        /* <DEDUP_REMOVED lines=9> */
.L_x_816:
[----:B------:R-:W-:Y:S05]  /*f9e0*/  BSYNC B1 ;  /* 0x0000000000017941 */ /* 0x000fea0003800000 */
.L_x_815:
[----:B-12---:R-:W-:Y:S01]  /*f9f0*/  IADD3 R0, R212, 0x20, RZ ;  /* 0x00000020d4007810 */ /* 0x006fe20007ffe0ff */
[----:B------:R-:W-:Y:S03]  /*fa00*/  BSSY B1, `(.L_x_819) ;  /* 0x00000b9000017945 */ /* 0x000fe60003800000 */
[----:B------:R-:W-:-:S13]  /*fa10*/  ISETP.GE.AND P0, PT, R0, R3, PT ;  /* 0x000000030000720c */ /* 0x000fda0003f06270 */
[----:B------:R-:W-:Y:S05]  /*fa20*/  @P0 BRA `(.L_x_820) ;  /* 0x0000000800d80947 */ /* 0x000fea0003800000 */
[----:B------:R-:W1:Y:S01]  /*fa30*/  LDC R51, c[0x0][0x3f4] ;  /* 0x0000fd00ff337b82 */ /* 0x000e620000000800 */
[----:B------:R-:W-:Y:S01]  /*fa40*/  BSSY B2, `(.L_x_821) ;  /* 0x000005c000027945 */ /* 0x000fe20003800000 */
[----:B------:R-:W-:Y:S02]  /*fa50*/  SHF.R.U32.HI R54, RZ, 0x3, R223 ;  /* 0x00000003ff367819 */ /* 0x000fe400000116df */
[-C--:B-1----:R-:W-:Y:S02]  /*fa60*/  ISETP.GE.AND P0, PT, R16, R51.reuse, PT ;  /* 0x000000331000720c */ /* 0x082fe40003f06270 */
[----:B------:R-:W-:-:S11]  /*fa70*/  ISETP.GE.AND P1, PT, R213, R51, PT ;  /* 0x00000033d500720c */ /* 0x000fd60003f26270 */
[----:B------:R-:W-:Y:S05]  /*fa80*/  @P0 BRA `(.L_x_822) ;  /* 0x00000004005c0947 */ /* 0x000fea0003800000 */
[----:B------:R-:W2:Y:S01]  /*fa90*/  LDL R52, [R1+0x80] ;  /* 0x0000800001347983 */ /* 0x000ea20000100800 */
[----:B------:R-:W-:Y:S01]  /*faa0*/  LEA.HI R0, R51, R232, RZ, 0x1d ;  /* 0x000000e833007211 */ /* 0x000fe200078fe8ff */
[----:B------:R-:W-:Y:S02]  /*fab0*/  HADD2.F32 R42, -RZ, R26.H0_H0 ;  /* 0x2000001aff2a7230 */ /* 0x000fe40000004100 */
[--C-:B------:R-:W-:Y:S01]  /*fac0*/  HADD2.F32 R44, -RZ, R30.reuse.H0_H0 ;  /* 0x2000001eff2c7230 */ /* 0x100fe20000004100 */
[----:B0-----:R-:W-:Y:S01]  /*fad0*/  SHF.R.S32.HI R5, RZ, 0x1f, R0 ;  /* 0x0000001fff057819 */ /* 0x001fe20000011400 */
[----:B------:R-:W-:Y:S02]  /*fae0*/  IMAD.SHL.U32 R4, R0, 0x8, RZ ;  /* 0x0000000800047824 */ /* 0x000fe400078e00ff */
[----:B------:R-:W-:Y:S01]  /*faf0*/  HADD2.F32 R46, -RZ, R31.H0_H0 ;  /* 0x2000001fff2e7230 */ /* 0x000fe20000004100 */
[----:B------:R-:W-:Y:S01]  /*fb00*/  LEA.HI R5, R5, R0, RZ, 0x3 ;  /* 0x0000000005057211 */ /* 0x000fe200078f18ff */
[----:B------:R-:W-:Y:S01]  /*fb10*/  HADD2.F32 R55, -RZ, R30.H1_H1 ;  /* 0x3000001eff377230 */ /* 0x000fe20000004100 */
[----:B------:R-:W-:Y:S01]  /*fb20*/  LOP3.LUT R0, R223, 0x38, R4, 0xf8, !PT ;  /* 0x00000038df007812 */ /* 0x000fe200078ef804 */
[----:B------:R-:W-:-:S02]  /*fb30*/  HADD2.F32 R53, -RZ, R26.H1_H1 ;  /* 0x3000001aff357230 */ /* 0x000fc40000004100 */
[----:B------:R-:W-:Y:S01]  /*fb40*/  IMAD.SHL.U32 R5, R5, 0x400, RZ ;  /* 0x0000040005057824 */ /* 0x000fe200078e00ff */
[----:B------:R-:W-:Y:S01]  /*fb50*/  LOP3.LUT R9, R0, R54, RZ, 0x3c, !PT ;  /* 0x0000003600097212 */ /* 0x000fe200078e3cff */
[----:B------:R-:W-:Y:S02]  /*fb60*/  HADD2.F32 R57, -RZ, R31.H1_H1 ;  /* 0x3000001fff397230 */ /* 0x000fe40000004100 */
[----:B------:R-:W-:Y:S01]  /*fb70*/  HADD2.F32 R50, -RZ, R33.H0_H0 ;  /* 0x20000021ff327230 */ /* 0x000fe20000004100 */
[----:B------:R-:W-:Y:S01]  /*fb80*/  LOP3.LUT R0, R5, 0x7fffe000, RZ, 0xc0, !PT ;  /* 0x7fffe00005007812 */ /* 0x000fe200078ec0ff */
[----:B------:R-:W-:-:S03]  /*fb90*/  HADD2.F32 R48, -RZ, R32.H0_H0 ;  /* 0x20000020ff307230 */ /* 0x000fc60000004100 */
[----:B------:R-:W-:-:S04]  /*fba0*/  IADD3 R9, R9, R0, R226 ;  /* 0x0000000009097210 */ /* 0x000fc80007ffe0e2 */
[----:B------:R-:W-:-:S05]  /*fbb0*/  LEA R0, R9, R18, 0x1 ;  /* 0x0000001209007211 */ /* 0x000fca00078e08ff */
[----:B------:R-:W0:Y:S02]  /*fbc0*/  LDS.128 R8, [R0+0x14400] ;  /* 0x0144000000087984 */ /* 0x000e240000000c00 */
[--C-:B0-----:R-:W-:Y:S02]  /*fbd0*/  HADD2.F32 R38, -RZ, R8.reuse.H0_H0 ;  /* 0x20000008ff267230 */ /* 0x101fe40000004100 */
[----:B------:R-:W-:Y:S02]  /*fbe0*/  HADD2.F32 R8, -RZ, R8.H1_H1 ;  /* 0x30000008ff087230 */ /* 0x000fe40000004100 */
[----:B------:R-:W-:Y:S02]  /*fbf0*/  HADD2.F32 R39, -RZ, R9.H0_H0 ;  /* 0x20000009ff277230 */ /* 0x000fe40000004100 */
[-C--:B------:R-:W-:Y:S01]  /*fc00*/  FMUL.FTZ R43, R44, R38.reuse ;  /* 0x000000262c2b7220 */ /* 0x080fe20000410000 */
[----:B------:R-:W-:Y:S01]  /*fc10*/  FMUL.FTZ R45, R42, R38 ;  /* 0x000000262a2d7220 */ /* 0x000fe20000410000 */
[----:B------:R-:W-:-:S02]  /*fc20*/  HADD2.F32 R38, -RZ, R27.H0_H0 ;  /* 0x2000001bff267230 */ /* 0x000fc40000004100 */
[-C--:B------:R-:W-:Y:S01]  /*fc30*/  FMUL.FTZ R47, R46, R8.reuse ;  /* 0x000000082e2f7220 */ /* 0x080fe20000410000 */
        /* <DEDUP_REMOVED lines=10> */
[----:B------:R-:W-:Y:S01]  /*fce0*/  FFMA.FTZ R43, R42, R34, -R43 ;  /* 0x000000222a2b7223 */ /* 0x000fe2000001082b */
[-C--:B------:R-:W-:Y:S01]  /*fcf0*/  FMUL.FTZ R42, R53, R39.reuse ;  /* 0x00000027352a7220 */ /* 0x080fe20000410000 */
[----:B------:R-:W-:Y:S01]  /*fd00*/  FFMA.FTZ R8, R38, R4, -R47 ;  /* 0x0000000426087223 */ /* 0x000fe2000001082f */
[----:B------:R-:W-:Y:S01]  /*fd10*/  FMUL.FTZ R38, R55, R39 ;  /* 0x0000002737267220 */ /* 0x000fe20000410000 */
[----:B------:R-:W-:Y:S02]  /*fd20*/  HADD2.F32 R39, -RZ, R27.H1_H1 ;  /* 0x3000001bff277230 */ /* 0x000fe40000004100 */
[----:B------:R-:W-:Y:S01]  /*fd30*/  FFMA.FTZ R45, R44, R34, R45 ;  /* 0x000000222c2d7223 */ /* 0x000fe2000001002d */
[----:B------:R-:W-:-:S02]  /*fd40*/  HADD2.F32 R5, -RZ, R5.H1_H1 ;  /* 0x30000005ff057230 */ /* 0x000fc40000004100 */
[----:B------:R-:W-:Y:S01]  /*fd50*/  FFMA.FTZ R34, R46, R4, R49 ;  /* 0x000000042e227223 */ /* 0x000fe20000010031 */
[-C--:B------:R-:W-:Y:S01]  /*fd60*/  FMUL.FTZ R4, R57, R9.reuse ;  /* 0x0000000939047220 */ /* 0x080fe20000410000 */
[----:B------:R-:W-:Y:S01]  /*fd70*/  FMUL.FTZ R44, R39, R9 ;  /* 0x00000009272c7220 */ /* 0x000fe20000410000 */
[--C-:B------:R-:W-:Y:S02]  /*fd80*/  HADD2.F32 R36, -RZ, R6.reuse.H0_H0 ;  /* 0x20000006ff247230 */ /* 0x100fe40000004100 */
[----:B------:R-:W-:Y:S01]  /*fd90*/  FFMA.FTZ R38, R53, R35, -R38 ;  /* 0x0000002335267223 */ /* 0x000fe20000010826 */
[----:B------:R-:W-:Y:S01]  /*fda0*/  FFMA.FTZ R9, R39, R5, -R4 ;  /* 0x0000000527097223 */ /* 0x000fe20000010804 */
[----:B------:R-:W-:Y:S01]  /*fdb0*/  FFMA.FTZ R42, R55, R35, R42 ;  /* 0x00000023372a7223 */ /* 0x000fe2000001002a */
[----:B------:R-:W-:Y:S02]  /*fdc0*/  HADD2.F32 R4, -RZ, R29.H0_H0 ;  /* 0x2000001dff047230 */ /* 0x000fe40000004100 */
[----:B------:R-:W-:Y:S01]  /*fdd0*/  FFMA.FTZ R35, R57, R5, R44 ;  /* 0x0000000539237223 */ /* 0x000fe2000001002c */
[----:B------:R-:W-:-:S02]  /*fde0*/  HADD2.F32 R6, -RZ, R6.H1_H1 ;  /* 0x30000006ff067230 */ /* 0x000fc40000004100 */
[-C--:B------:R-:W-:Y:S01]  /*fdf0*/  FMUL.FTZ R5, R50, R10.reuse ;  /* 0x0000000a32057220 */ /* 0x080fe20000410000 */
[----:B------:R-:W-:Y:S02]  /*fe00*/  HADD2.F32 R46, -RZ, R28.H0_H0 ;  /* 0x2000001cff2e7230 */ /* 0x000fe40000004100 */
[----:B------:R-:W-:Y:S01]  /*fe10*/  FMUL.FTZ R49, R4, R10 ;  /* 0x0000000a04317220 */ /* 0x000fe20000410000 */
[----:B------:R-:W-:Y:S01]  /*fe20*/  FMUL.FTZ R39, R48, R40 ;  /* 0x0000002830277220 */ /* 0x000fe20000410000 */
[----:B------:R-:W-:Y:S01]  /*fe30*/  FFMA.FTZ R10, R4, R6, -R5 ;  /* 0x00000006040a7223 */ /* 0x000fe20000010805 */
[----:B------:R-:W-:Y:S02]  /*fe40*/  HADD2.F32 R55, -RZ, R32.H1_H1 ;  /* 0x30000020ff377230 */ /* 0x000fe40000004100 */
[C---:B------:R-:W-:Y:S01]  /*fe50*/  FMUL.FTZ R47, R46.reuse, R40 ;  /* 0x000000282e2f7220 */ /* 0x040fe20000410000 */
[----:B------:R-:W-:Y:S02]  /*fe60*/  HADD2.F32 R57, -RZ, R33.H1_H1 ;  /* 0x30000021ff397230 */ /* 0x000fe40000004100 */
[----:B------:R-:W-:Y:S01]  /*fe70*/  FFMA.FTZ R39, R46, R36, -R39 ;  /* 0x000000242e277223 */ /* 0x000fe20000010827 */
[----:B------:R-:W-:-:S02]  /*fe80*/  HADD2.F32 R5, -RZ, R28.H1_H1 ;  /* 0x3000001cff057230 */ /* 0x000fc40000004100 */
[----:B------:R-:W-:Y:S01]  /*fe90*/  FFMA.FTZ R47, R48, R36, R47 ;  /* 0x00000024302f7223 */ /* 0x000fe2000001002f */
[----:B------:R-:W-:Y:S02]  /*fea0*/  HADD2.F32 R53, -RZ, R29.H1_H1 ;  /* 0x3000001dff357230 */ /* 0x000fe40000004100 */
[----:B------:R-:W-:Y:S01]  /*feb0*/  FFMA.FTZ R36, R50, R6, R49 ;  /* 0x0000000632247223 */ /* 0x000fe20000010031 */
[--C-:B------:R-:W-:Y:S02]  /*fec0*/  HADD2.F32 R37, -RZ, R7.reuse.H0_H0 ;  /* 0x20000007ff257230 */ /* 0x100fe40000004100 */
[----:B------:R-:W-:Y:S01]  /*fed0*/  FMUL.FTZ R4, R55, R41 ;  /* 0x0000002937047220 */ /* 0x000fe20000410000 */
[----:B------:R-:W-:Y:S02]  /*fee0*/  HADD2.F32 R7, -RZ, R7.H1_H1 ;  /* 0x30000007ff077230 */ /* 0x000fe40000004100 */
[----:B------:R-:W-:Y:S01]  /*fef0*/  FMUL.FTZ R40, R57, R11 ;  /* 0x0000000b39287220 */ /* 0x000fe20000410000 */
[----:B------:R-:W-:Y:S01]  /*ff00*/  FMUL.FTZ R6, R5, R41 ;  /* 0x0000002905067220 */ /* 0x000fe20000410000 */
[----:B------:R-:W-:Y:S01]  /*ff10*/  FMUL.FTZ R44, R53, R11 ;  /* 0x0000000b352c7220 */ /* 0x000fe20000410000 */
[----:B------:R-:W-:Y:S01]  /*ff20*/  FFMA.FTZ R11, R5, R37, -R4 ;  /* 0x00000025050b7223 */ /* 0x000fe20000010804 */
[----:B------:R-:W-:Y:S01]  /*ff30*/  FFMA.FTZ R40, R53, R7, -R40 ;  /* 0x0000000735287223 */ /* 0x000fe20000010828 */
[----:B------:R-:W-:Y:S01]  /*ff40*/  FFMA.FTZ R37, R55, R37, R6 ;  /* 0x0000002537257223 */ /* 0x000fe20000010006 */
[----:B------:R-:W-:Y:S01]  /*ff50*/  FFMA.FTZ R44, R57, R7, R44 ;  /* 0x00000007392c7223 */ /* 0x000fe2000001002c */
[----:B------:R-:W-:-:S02]  /*ff60*/  F2FP.F16.F32.PACK_AB R4, R8, R43 ;  /* 0x0000002b0804723e */ /* 0x000fc400000000ff */
[----:B------:R-:W-:Y:S02]  /*ff70*/  F2FP.F16.F32.PACK_AB R5, R9, R38 ;  /* 0x000000260905723e */ /* 0x000fe400000000ff */
[----:B------:R-:W-:Y:S02]  /*ff80*/  F2FP.F16.F32.PACK_AB R6, R10, R39 ;  /* 0x000000270a06723e */ /* 0x000fe400000000ff */
[----:B------:R-:W-:Y:S02]  /*ff90*/  F2FP.F16.F32.PACK_AB R7, R40, R11 ;  /* 0x0000000b2807723e */ /* 0x000fe400000000ff */
[----:B------:R-:W-:Y:S02]  /*ffa0*/  F2FP.F16.F32.PACK_AB R8, R34, R45 ;  /* 0x0000002d2208723e */ /* 0x000fe400000000ff */
[----:B------:R-:W-:Y:S01]  /*ffb0*/  F2FP.F16.F32.PACK_AB R9, R35, R42 ;  /* 0x0000002a2309723e */ /* 0x000fe200000000ff */
[----:B------:R1:W-:Y:S01]  /*ffc0*/  STS.128 [R52], R4 ;  /* 0x0000000434007388 */ /* 0x0003e20000000c00 */
[----:B------:R-:W-:-:S02]  /*ffd0*/  F2FP.F16.F32.PACK_AB R10, R36, R47 ;  /* 0x0000002f240a723e */ /* 0x000fc400000000ff */
[----:B------:R-:W-:-:S05]  /*ffe0*/  F2FP.F16.F32.PACK_AB R11, R44, R37 ;  /* 0x000000252c0b723e */ /* 0x000fca00000000ff */
[----:B------:R1:W-:Y:S02]  /*fff0*/  STS.128 [R0+0x14400], R8 ;  /* 0x0144000800007388 */ /* 0x0003e40000000c00 */
.L_x_822:
[----:B------:R-:W-:Y:S05]  /*10000*/  BSYNC B2 ;  /* 0x0000000000027941 */ /* 0x000fea0003800000 */
.L_x_821:
[----:B------:R-:W-:Y:S05]  /*10010*/  @P1 BRA `(.L_x_820) ;  /* 0x00000004005c1947 */ /* 0x000fea0003800000 */
[----:B-1----:R-:W0:Y:S01]  /*10020*/  LDL R52, [R1+0x7c] ;  /* 0x00007c0001347983 */ /* 0x002e220000100800 */
[----:B------:R-:W-:Y:S01]  /*10030*/  LEA.HI R51, R51, R234, RZ, 0x1d ;  /* 0x000000ea33337211 */ /* 0x000fe200078fe8ff */
[----:B------:R-:W-:Y:S02]  /*10040*/  HADD2.F32 R42, -RZ, R12.H0_H0 ;  /* 0x2000000cff2a7230 */ /* 0x000fe40000004100 */
[--C-:B------:R-:W-:Y:S01]  /*10050*/  HADD2.F32 R44, -RZ, R20.reuse.H0_H0 ;  /* 0x20000014ff2c7230 */ /* 0x100fe20000004100 */
[----:B------:R-:W-:Y:S01]  /*10060*/  SHF.R.S32.HI R4, RZ, 0x1f, R51 ;  /* 0x0000001fff047819 */ /* 0x000fe20000011433 */
        /* <DEDUP_REMOVED lines=14> */
[----:B------:R-:W1:Y:S02]  /*10150*/  LDS.128 R8, [R0+0x14400] ;  /* 0x0144000000087984 */ /* 0x000e640000000c00 */
[--C-:B-1----:R-:W-:Y:S02]  /*10160*/  HADD2.F32 R38, -RZ, R8.reuse.H0_H0 ;  /* 0x20000008ff267230 */ /* 0x102fe40000004100 */
        /* <DEDUP_REMOVED lines=12> */
[----:B0-----:R-:W0:Y:S02]  /*10230*/  LDS.128 R4, [R52] ;  /* 0x0000000034047984 */ /* 0x001e240000000c00 */
        /* <DEDUP_REMOVED lines=53> */
.L_x_820:
[----:B------:R-:W-:Y:S05]  /*10590*/  BSYNC B1 ;  /* 0x0000000000017941 */ /* 0x000fea0003800000 */
.L_x_819:
[----:B-12---:R-:W-:Y:S01]  /*105a0*/  VIADD R0, R212, 0x40 ;  /* 0x00000040d4007836 */ /* 0x006fe20000000000 */
[----:B------:R-:W-:Y:S04]  /*105b0*/  BSSY B1, `(.L_x_823) ;  /* 0x00000b9000017945 */ /* 0x000fe80003800000 */
        /* <DEDUP_REMOVED lines=12> */
[----:B------:R-:W-:Y:S01]  /*10680*/  SHF.R.S32.HI R7, RZ, 0x1f, R0 ;  /* 0x0000001fff077819 */ /* 0x000fe20000011400 */
[----:B0-----:R-:W-:Y:S02]  /*10690*/  IMAD.SHL.U32 R5, R0, 0x8, RZ ;  /* 0x0000000800057824 */ /* 0x001fe400078e00ff */
[--C-:B------:R-:W-:Y:S01]  /*106a0*/  HADD2.F32 R46, -RZ, R31.reuse.H0_H0 ;  /* 0x2000001fff2e7230 */ /* 0x100fe20000004100 */
[----:B------:R-:W-:Y:S01]  /*106b0*/  LEA.HI R7, R7, R0, RZ, 0x3 ;  /* 0x0000000007077211 */ /* 0x000fe200078f18ff */
[----:B------:R-:W-:Y:S01]  /*106c0*/  HADD2.F32 R55, -RZ, R30.H1_H1 ;  /* 0x3000001eff377230 */ /* 0x000fe20000004100 */
[----:B------:R-:W-:Y:S01]  /*106d0*/  LOP3.LUT R0, R222, 0x38, R5, 0xf8, !PT ;  /* 0x00000038de007812 */ /* 0x000fe200078ef805 */
[----:B------:R-:W-:Y:S01]  /*106e0*/  HADD2.F32 R53, -RZ, R26.H1_H1 ;  /* 0x3000001aff357230 */ /* 0x000fe20000004100 */
[----:B------:R-:W-:Y:S01]  /*106f0*/  SHF.L.U32 R7, R7, 0xa, RZ ;  /* 0x0000000a07077819 */ /* 0x000fe200000006ff */
[----:B------:R-:W-:Y:S01]  /*10700*/  HADD2.F32 R57, -RZ, R31.H1_H1 ;  /* 0x3000001fff397230 */ /* 0x000fe20000004100 */
[----:B------:R-:W-:Y:S01]  /*10710*/  LOP3.LUT R0, R0, R54, RZ, 0x3c, !PT ;  /* 0x0000003600007212 */ /* 0x000fe200078e3cff */
[----:B------:R-:W-:Y:S01]  /*10720*/  HADD2.F32 R50, -RZ, R33.H0_H0 ;  /* 0x20000021ff327230 */ /* 0x000fe20000004100 */
[----:B------:R-:W-:Y:S01]  /*10730*/  LOP3.LUT R9, R7, 0x7fffe000, RZ, 0xc0, !PT ;  /* 0x7fffe00007097812 */ /* 0x000fe200078ec0ff */
[----:B------:R-:W-:-:S03]  /*10740*/  HADD2.F32 R48, -RZ, R32.H0_H0 ;  /* 0x20000020ff307230 */ /* 0x000fc60000004100 */
[----:B------:R-:W-:-:S05]  /*10750*/  IADD3 R9, R0, R9, R225 ;  /* 0x0000000900097210 */ /* 0x000fca0007ffe0e1 */
[----:B------:R-:W-:-:S05]  /*10760*/  IMAD R0, R9, 0x2, R18 ;  /* 0x0000000209007824 */ /* 0x000fca00078e0212 */
        /* <DEDUP_REMOVED lines=68> */
.L_x_826:
[----:B------:R-:W-:Y:S05]  /*10bb0*/  BSYNC B2 ;  /* 0x0000000000027941 */ /* 0x000fea0003800000 */
.L_x_825:
[----:B------:R-:W-:Y:S05]  /*10bc0*/  @P1 BRA `(.L_x_824) ;  /* 0x00000004005c1947 */ /* 0x000fea0003800000 */
[----:B-1----:R-:W2:Y:S01]  /*10bd0*/  LDL R52, [R1+0x74] ;  /* 0x0000740001347983 */ /* 0x002ea20000100800 */
        /* <DEDUP_REMOVED lines=11> */
[----:B------:R-:W-:Y:S01]  /*10c90*/  HADD2.F32 R50, -RZ, R25.H0_H0 ;  /* 0x20000019ff327230 */ /* 0x000fe20000004100 */
[----:B------:R-:W-:Y:S01]  /*10ca0*/  LOP3.LUT R0, R0, R54, RZ, 0x3c, !PT ;  /* 0x0000003600007212 */ /* 0x000fe200078e3cff */
[----:B------:R-:W-:Y:S01]  /*10cb0*/  HADD2.F32 R48, -RZ, R24.H0_H0 ;  /* 0x20000018ff307230 */ /* 0x000fe20000004100 */
[----:B------:R-:W-:Y:S01]  /*10cc0*/  LOP3.LUT R9, R51, 0x7fffe000, RZ, 0xc0, !PT ;  /* 0x7fffe00033097812 */ /* 0x000fe200078ec0ff */
[----:B------:R-:W-:-:S03]  /*10cd0*/  HADD2.F32 R51, -RZ, R12.H1_H1 ;  /* 0x3000000cff337230 */ /* 0x000fc60000004100 */
        /* <DEDUP_REMOVED lines=70> */
.L_x_824:
[----:B------:R-:W-:Y:S05]  /*11140*/  BSYNC B1 ;  /* 0x0000000000017941 */ /* 0x000fea0003800000 */
.L_x_823:
[----:B-12---:R-:W-:-:S05]  /*11150*/  VIADD R0, R212, 0x60 ;  /* 0x00000060d4007836 */ /* 0x006fca0000000000 */
[----:B------:R-:W-:-:S13]  /*11160*/  ISETP.GE.AND P0, PT, R0, R3, PT ;  /* 0x000000030000720c */ /* 0x000fda0003f06270 */
[----:B------:R-:W-:Y:S05]  /*11170*/  @P0 BRA `(.L_x_803) ;  /* 0x0000000800f40947 */ /* 0x000fea0003800000 */
[----:B------:R1:W5:Y:S01]  /*11180*/  LDL R48, [R1+0x68] ;  /* 0x0000680001307983 */ /* 0x0003620000100800 */
[----:B------:R-:W2:Y:S01]  /*11190*/  LDC R47, c[0x0][0x3f4] ;  /* 0x0000fd00ff2f7b82 */ /* 0x000ea20000000800 */
[C---:B------:R-:W-:Y:S01]  /*111a0*/  IADD3 R50, R212.reuse, 0x60, RZ ;  /* 0x00000060d4327810 */ /* 0x040fe20007ffe0ff */
[----:B------:R-:W-:Y:S01]  /*111b0*/  VIADD R52, R212, 0x60 ;  /* 0x00000060d4347836 */ /* 0x000fe20000000000 */
[----:B------:R-:W-:Y:S03]  /*111c0*/  BSSY B1, `(.L_x_827) ;  /* 0x0000060000017945 */ /* 0x000fe60003800000 */
[----:B------:R-:W-:Y:S01]  /*111d0*/  IMAD.SHL.U32 R50, R50, 0x40, RZ ;  /* 0x0000004032327824 */ /* 0x000fe200078e00ff */
[----:B------:R-:W-:-:S04]  /*111e0*/  SHF.L.U32 R52, R52, 0x6, RZ ;  /* 0x0000000634347819 */ /* 0x000fc800000006ff */
[----:B------:R-:W-:Y:S02]  /*111f0*/  LOP3.LUT R50, R50, 0x1c0, RZ, 0xc0, !PT ;  /* 0x000001c032327812 */ /* 0x000fe400078ec0ff */
[----:B------:R-:W-:Y:S02]  /*11200*/  LOP3.LUT R52, R52, 0x1c0, RZ, 0xc0, !PT ;  /* 0x000001c034347812 */ /* 0x000fe400078ec0ff */
[----:B------:R-:W-:Y:S02]  /*11210*/  SHF.R.U32.HI R50, RZ, 0x3, R50 ;  /* 0x00000003ff327819 */ /* 0x000fe40000011632 */
[-C--:B--2---:R-:W-:Y:S02]  /*11220*/  ISETP.GE.AND P0, PT, R16, R47.reuse, PT ;  /* 0x0000002f1000720c */ /* 0x084fe40003f06270 */
[----:B------:R-:W-:-:S11]  /*11230*/  ISETP.GE.AND P1, PT, R213, R47, PT ;  /* 0x0000002fd500720c */ /* 0x000fd60003f26270 */
[----:B-1----:R-:W-:Y:S05]  /*11240*/  @P0 BRA `(.L_x_828) ;  /* 0x00000004005c0947 */ /* 0x002fea0003800000 */
[----:B------:R-:W2:Y:S01]  /*11250*/  LDL R53, [R1+0x70] ;  /* 0x0000700001357983 */ /* 0x000ea20000100800 */
[----:B------:R-:W-:Y:S01]  /*11260*/  LEA.HI R0, R47, R232, RZ, 0x1d ;  /* 0x000000e82f007211 */ /* 0x000fe200078fe8ff */
[----:B------:R-:W-:Y:S02]  /*11270*/  HADD2.F32 R44, -RZ, R30.H0_H0 ;  /* 0x2000001eff2c7230 */ /* 0x000fe40000004100 */
[----:B------:R-:W-:Y:S01]  /*11280*/  HADD2.F32 R42, -RZ, R26.H0_H0 ;  /* 0x2000001aff2a7230 */ /* 0x000fe20000004100 */
        /* <DEDUP_REMOVED lines=10> */
[--C-:B------:R-:W-:Y:S01]  /*11330*/  HADD2.F32 R51, -RZ, R32.reuse.H0_H0 ;  /* 0x20000020ff337230 */ /* 0x100fe20000004100 */
[----:B------:R-:W-:Y:S01]  /*11340*/  LOP3.LUT R3, R5, 0x7fffe000, RZ, 0xc0, !PT ;  /* 0x7fffe00005037812 */ /* 0x000fe200078ec0ff */
[----:B------:R-:W-:-:S03]  /*11350*/  HADD2.F32 R32, -RZ, R32.H1_H1 ;  /* 0x30000020ff207230 */ /* 0x000fc60000004100 */
[----:B-----5:R-:W-:-:S04]  /*11360*/  IADD3 R3, R0, R3, R48 ;  /* 0x0000000300037210 */ /* 0x020fc80007ffe030 */
[----:B------:R-:W-:-:S05]  /*11370*/  LEA R3, R3, R18, 0x1 ;  /* 0x0000001203037211 */ /* 0x000fca00078e08ff */
[----:B------:R-:W0:Y:S02]  /*11380*/  LDS.128 R8, [R3+0x14400] ;  /* 0x0144000003087984 */ /* 0x000e240000000c00 */
[--C-:B0-----:R-:W-:Y:S02]  /*11390*/  HADD2.F32 R37, -RZ, R8.reuse.H0_H0 ;  /* 0x20000008ff257230 */ /* 0x101fe40000004100 */
[----:B------:R-:W-:Y:S02]  /*113a0*/  HADD2.F32 R8, -RZ, R8.H1_H1 ;  /* 0x30000008ff087230 */ /* 0x000fe40000004100 */
[--C-:B------:R-:W-:Y:S02]  /*113b0*/  HADD2.F32 R38, -RZ, R9.reuse.H0_H0 ;  /* 0x20000009ff267230 */ /* 0x100fe40000004100 */
[-C--:B------:R-:W-:Y:S01]  /*113c0*/  FMUL.FTZ R41, R44, R37.reuse ;  /* 0x000000252c297220 */ /* 0x080fe20000410000 */
[----:B------:R-:W-:Y:S01]  /*113d0*/  FMUL.FTZ R37, R42, R37 ;  /* 0x000000252a257220 */ /* 0x000fe20000410000 */
[----:B------:R-:W-:Y:S01]  /*113e0*/  FMUL.FTZ R43, R46, R8 ;  /* 0x000000082e2b7220 */ /* 0x000fe20000410000 */
[----:B------:R-:W-:-:S02]  /*113f0*/  HADD2.F32 R9, -RZ, R9.H1_H1 ;  /* 0x30000009ff097230 */ /* 0x000fc40000004100 */
[----:B------:R-:W-:Y:S01]  /*11400*/  FMUL.FTZ R31, R26, R38 ;  /* 0x000000261a1f7220 */ /* 0x000fe20000410000 */
[--C-:B------:R-:W-:Y:S02]  /*11410*/  HADD2.F32 R39, -RZ, R10.reuse.H0_H0 ;  /* 0x2000000aff277230 */ /* 0x100fe40000004100 */
[----:B------:R-:W-:Y:S02]  /*11420*/  HADD2.F32 R10, -RZ, R10.H1_H1 ;  /* 0x3000000aff0a7230 */ /* 0x000fe40000004100 */
[--C-:B------:R-:W-:Y:S02]  /*11430*/  HADD2.F32 R40, -RZ, R11.reuse.H0_H0 ;  /* 0x2000000bff287230 */ /* 0x100fe40000004100 */
[----:B------:R-:W-:Y:S01]  /*11440*/  HADD2.F32 R11, -RZ, R11.H1_H1 ;  /* 0x3000000bff0b7230 */ /* 0x000fe20000004100 */
[----:B--2---:R-:W0:Y:S02]  /*11450*/  LDS.128 R4, [R53] ;  /* 0x0000000035047984 */ /* 0x004e240000000c00 */
[----:B0-----:R-:W-:-:S02]  /*11460*/  HADD2.F32 R0, -RZ, R4.H0_H0 ;  /* 0x20000004ff007230 */ /* 0x001fc40000004100 */
[----:B------:R-:W-:Y:S02]  /*11470*/  HADD2.F32 R4, -RZ, R4.H1_H1 ;  /* 0x30000004ff047230 */ /* 0x000fe40000004100 */
[----:B------:R-:W-:Y:S02]  /*11480*/  HADD2.F32 R34, -RZ, R5.H0_H0 ;  /* 0x20000005ff227230 */ /* 0x000fe40000004100 */
[-C--:B------:R-:W-:Y:S01]  /*11490*/  FFMA.FTZ R41, R42, R0.reuse, -R41 ;  /* 0x000000002a297223 */ /* 0x080fe20000010829 */
[----:B------:R-:W-:Y:S02]  /*114a0*/  HADD2.F32 R42, -RZ, R27.H0_H0 ;  /* 0x2000001bff2a7230 */ /* 0x000fe40000004100 */
[----:B------:R-:W-:Y:S01]  /*114b0*/  FFMA.FTZ R37, R44, R0, R37 ;  /* 0x000000002c257223 */ /* 0x000fe20000010025 */
[----:B------:R-:W-:Y:S02]  /*114c0*/  HADD2.F32 R5, -RZ, R5.H1_H1 ;  /* 0x30000005ff057230 */ /* 0x000fe40000004100 */
[----:B------:R-:W-:Y:S01]  /*114d0*/  FFMA.FTZ R31, R30, R34, R31 ;  /* 0x000000221e1f7223 */ /* 0x000fe2000001001f */
[----:B------:R-:W-:-:S02]  /*114e0*/  HADD2.F32 R27, -RZ, R27.H1_H1 ;  /* 0x3000001bff1b7230 */ /* 0x000fc40000004100 */
[C---:B------:R-:W-:Y:S01]  /*114f0*/  FMUL.FTZ R45, R42.reuse, R8 ;  /* 0x000000082a2d7220 */ /* 0x040fe20000410000 */
[----:B------:R-:W-:Y:S01]  /*11500*/  FFMA.FTZ R0, R42, R4, -R43 ;  /* 0x000000042a007223 */ /* 0x000fe2000001082b */
[----:B------:R-:W-:Y:S01]  /*11510*/  FMUL.FTZ R43, R30, R38 ;  /* 0x000000261e2b7220 */ /* 0x000fe20000410000 */
[----:B------:R-:W-:Y:S02]  /*11520*/  HADD2.F32 R35, -RZ, R6.H0_H0 ;  /* 0x20000006ff237230 */ /* 0x000fe40000004100 */
[----:B------:R-:W-:Y:S01]  /*11530*/  FFMA.FTZ R8, R46, R4, R45 ;  /* 0x000000042e087223 */ /* 0x000fe2000001002d */
[-C--:B------:R-:W-:Y:S01]  /*11540*/  FMUL.FTZ R4, R49, R9.reuse ;  /* 0x0000000931047220 */ /* 0x080fe20000410000 */
[----:B------:R-:W-:Y:S02]  /*11550*/  HADD2.F32 R45, -RZ, R28.H0_H0 ;  /* 0x2000001cff2d7230 */ /* 0x000fe40000004100 */
[----:B------:R-:W-:Y:S01]  /*11560*/  FFMA.FTZ R43, R26, R34, -R43 ;  /* 0x000000221a2b7223 */ /* 0x000fe2000001082b */
[C---:B------:R-:W-:Y:S01]  /*11570*/  FMUL.FTZ R30, R27.reuse, R9 ;  /* 0x000000091b1e7220 */ /* 0x040fe20000410000 */
[----:B------:R-:W-:Y:S01]  /*11580*/  FFMA.FTZ R26, R27, R5, -R4 ;  /* 0x000000051b1a7223 */ /* 0x000fe20000010804 */
[----:B------:R-:W-:-:S02]  /*11590*/  HADD2.F32 R42, -RZ, R33.H0_H0 ;  /* 0x20000021ff2a7230 */ /* 0x000fc40000004100 */
[-C--:B------:R-:W-:Y:S01]  /*115a0*/  FMUL.FTZ R4, R51, R39.reuse ;  /* 0x0000002733047220 */ /* 0x080fe20000410000 */
[----:B------:R-:W-:Y:S01]  /*115b0*/  FMUL.FTZ R34, R45, R39 ;  /* 0x000000272d227220 */ /* 0x000fe20000410000 */
[----:B------:R-:W-:Y:S02]  /*115c0*/  HADD2.F32 R38, -RZ, R29.H0_H0 ;  /* 0x2000001dff267230 */ /* 0x000fe40000004100 */
[----:B------:R-:W-:Y:S01]  /*115d0*/  FFMA.FTZ R30, R49, R5, R30 ;  /* 0x00000005311e7223 */ /* 0x000fe2000001001e */
[----:B------:R-:W-:Y:S02]  /*115e0*/  HADD2.F32 R6, -RZ, R6.H1_H1 ;  /* 0x30000006ff067230 */ /* 0x000fe40000004100 */
[----:B------:R-:W-:Y:S01]  /*115f0*/  FMUL.FTZ R5, R42, R10 ;  /* 0x0000000a2a057220 */ /* 0x000fe20000410000 */
[-C--:B------:R-:W-:Y:S01]  /*11600*/  FFMA.FTZ R27, R45, R35.reuse, -R4 ;  /* 0x000000232d1b7223 */ /* 0x080fe20000010804 */
[----:B------:R-:W-:Y:S01]  /*11610*/  FFMA.FTZ R34, R51, R35, R34 ;  /* 0x0000002333227223 */ /* 0x000fe20000010022 */
[----:B------:R-:W-:-:S02]  /*11620*/  HADD2.F32 R35, -RZ, R33.H1_H1 ;  /* 0x30000021ff237230 */ /* 0x000fc40000004100 */
[C---:B------:R-:W-:Y:S01]  /*11630*/  FMUL.FTZ R9, R38.reuse, R10 ;  /* 0x0000000a26097220 */ /* 0x040fe20000410000 */
[----:B------:R-:W-:Y:S02]  /*11640*/  HADD2.F32 R28, -RZ, R28.H1_H1 ;  /* 0x3000001cff1c7230 */ /* 0x000fe40000004100 */
[----:B------:R-:W-:Y:S01]  /*11650*/  FFMA.FTZ R10, R38, R6, -R5 ;  /* 0x00000006260a7223 */ /* 0x000fe20000010805 */
[----:B------:R-:W-:Y:S02]  /*11660*/  HADD2.F32 R33, -RZ, R29.H1_H1 ;  /* 0x3000001dff217230 */ /* 0x000fe40000004100 */
[----:B------:R-:W-:Y:S01]  /*11670*/  FMUL.FTZ R5, R32, R40 ;  /* 0x0000002820057220 */ /* 0x000fe20000410000 */
[--C-:B------:R-:W-:Y:S02]  /*11680*/  HADD2.F32 R36, -RZ, R7.reuse.H0_H0 ;  /* 0x20000007ff247230 */ /* 0x100fe40000004100 */
[----:B------:R-:W-:Y:S01]  /*11690*/  FFMA.FTZ R29, R42, R6, R9 ;  /* 0x000000062a1d7223 */ /* 0x000fe20000010009 */
[----:B------:R-:W-:-:S02]  /*116a0*/  HADD2.F32 R7, -RZ, R7.H1_H1 ;  /* 0x30000007ff077230 */ /* 0x000fc40000004100 */
[-C--:B------:R-:W-:Y:S01]  /*116b0*/  FMUL.FTZ R4, R35, R11.reuse ;  /* 0x0000000b23047220 */ /* 0x080fe20000410000 */
[C---:B------:R-:W-:Y:S01]  /*116c0*/  FMUL.FTZ R9, R28.reuse, R40 ;  /* 0x000000281c097220 */ /* 0x040fe20000410000 */
[C---:B------:R-:W-:Y:S01]  /*116d0*/  FMUL.FTZ R6, R33.reuse, R11 ;  /* 0x0000000b21067220 */ /* 0x040fe20000410000 */
[-C--:B------:R-:W-:Y:S01]  /*116e0*/  FFMA.FTZ R11, R28, R36.reuse, -R5 ;  /* 0x000000241c0b7223 */ /* 0x080fe20000010805 */
[-C--:B------:R-:W-:Y:S01]  /*116f0*/  FFMA.FTZ R28, R33, R7.reuse, -R4 ;  /* 0x00000007211c7223 */ /* 0x080fe20000010804 */
[----:B------:R-:W-:Y:S01]  /*11700*/  FFMA.FTZ R36, R32, R36, R9 ;  /* 0x0000002420247223 */ /* 0x000fe20000010009 */
[----:B------:R-:W-:Y:S01]  /*11710*/  FFMA.FTZ R33, R35, R7, R6 ;  /* 0x0000000723217223 */ /* 0x000fe20000010006 */
[----:B------:R-:W-:Y:S02]  /*11720*/  F2FP.F16.F32.PACK_AB R4, R0, R41 ;  /* 0x000000290004723e */ /* 0x000fe400000000ff */
[----:B------:R-:W-:Y:S02]  /*11730*/  F2FP.F16.F32.PACK_AB R5, R26, R43 ;  /* 0x0000002b1a05723e */ /* 0x000fe400000000ff */
[----:B------:R-:W-:-:S02]  /*11740*/  F2FP.F16.F32.PACK_AB R6, R10, R27 ;  /* 0x0000001b0a06723e */ /* 0x000fc400000000ff */
[----:B------:R-:W-:Y:S02]  /*11750*/  F2FP.F16.F32.PACK_AB R7, R28, R11 ;  /* 0x0000000b1c07723e */ /* 0x000fe400000000ff */
[----:B------:R-:W-:Y:S02]  /*11760*/  F2FP.F16.F32.PACK_AB R8, R8, R37 ;  /* 0x000000250808723e */ /* 0x000fe400000000ff */
[----:B------:R-:W-:Y:S01]  /*11770*/  F2FP.F16.F32.PACK_AB R9, R30, R31 ;  /* 0x0000001f1e09723e */ /* 0x000fe200000000ff */
[----:B------:R1:W-:Y:S01]  /*11780*/  STS.128 [R53], R4 ;  /* 0x0000000435007388 */ /* 0x0003e20000000c00 */
[----:B------:R-:W-:Y:S02]  /*11790*/  F2FP.F16.F32.PACK_AB R10, R29, R34 ;  /* 0x000000221d0a723e */ /* 0x000fe400000000ff */
[----:B------:R-:W-:-:S05]  /*117a0*/  F2FP.F16.F32.PACK_AB R11, R33, R36 ;  /* 0x00000024210b723e */ /* 0x000fca00000000ff */
[----:B------:R1:W-:Y:S02]  /*117b0*/  STS.128 [R3+0x14400], R8 ;  /* 0x0144000803007388 */ /* 0x0003e40000000c00 */
.L_x_828:
[----:B------:R-:W-:Y:S05]  /*117c0*/  BSYNC B1 ;  /* 0x0000000000017941 */ /* 0x000fea0003800000 */
.L_x_827:
[----:B------:R-:W-:Y:S05]  /*117d0*/  @P1 BRA `(.L_x_803) ;  /* 0x00000004005c1947 */ /* 0x000fea0003800000 */
[----:B------:R-:W0:Y:S01]  /*117e0*/  LDL R40, [R1+0x6c] ;  /* 0x00006c0001287983 */ /* 0x000e220000100800 */
[----:B------:R-:W-:Y:S01]  /*117f0*/  LEA.HI R47, R47, R234, RZ, 0x1d ;  /* 0x000000ea2f2f7211 */ /* 0x000fe200078fe8ff */
[----:B------:R-:W-:Y:S02]  /*11800*/  HADD2.F32 R36, -RZ, R20.H0_H0 ;  /* 0x20000014ff247230 */ /* 0x000fe40000004100 */
[----:B------:R-:W-:Y:S01]  /*11810*/  HADD2.F32 R34, -RZ, R12.H0_H0 ;  /* 0x2000000cff227230 */ /* 0x000fe20000004100 */
[----:B-1----:R-:W-:Y:S01]  /*11820*/  SHF.R.S32.HI R4, RZ, 0x1f, R47 ;  /* 0x0000001fff047819 */ /* 0x002fe2000001142f */
        /* <DEDUP_REMOVED lines=14> */
[----:B------:R-:W1:Y:S02]  /*11910*/  LDS.128 R8, [R3+0x14400] ;  /* 0x0144000003087984 */ /* 0x000e640000000c00 */
[--C-:B-1----:R-:W-:Y:S02]  /*11920*/  HADD2.F32 R29, -RZ, R8.reuse.H0_H0 ;  /* 0x20000008ff1d7230 */ /* 0x102fe40000004100 */
        /* <DEDUP_REMOVED lines=11> */
[----:B0-----:R-:W0:Y:S02]  /*119e0*/  LDS.128 R4, [R40] ;  /* 0x0000000028047984 */ /* 0x001e240000000c00 */
        /* <DEDUP_REMOVED lines=54> */
.L_x_803:
[----:B------:R-:W-:Y:S05]  /*11d50*/  BSYNC B0 ;  /* 0x0000000000007941 */ /* 0x000fea0003800000 */
.L_x_772:
[----:B------:R-:W-:Y:S01]  /*11d60*/  @!PT LDS RZ, [RZ] ;  /* 0x00000000fffff984 */ /* 0x000fe20000000800 */
[----:B------:R-:W-:Y:S01]  /*11d70*/  @!PT LDS RZ, [RZ] ;  /* 0x00000000fffff984 */ /* 0x000fe20000000800 */
[----:B------:R-:W-:Y:S01]  /*11d80*/  @!PT LDS RZ, [RZ] ;  /* 0x00000000fffff984 */ /* 0x000fe20000000800 */
[----:B------:R-:W-:Y:S01]  /*11d90*/  @!PT LDS RZ, [RZ] ;  /* 0x00000000fffff984 */ /* 0x000fe20000000800 */
[----:B------:R0:W-:Y:S06]  /*11da0*/  MEMBAR.ALL.CTA ;  /* 0x0000000000007992 */ /* 0x0001ec0000008000 */
[----:B0-----:R-:W0:Y:S01]  /*11db0*/  FENCE.VIEW.ASYNC.S ;  /* 0x00000000000073c6 */ /* 0x001e220000000000 */
[----:B------:R-:W-:Y:S05]  /*11dc0*/  WARPSYNC.ALL ;  /* 0x0000000000007948 */ /* 0x000fea0003800000 */
[----:B0-----:R-:W-:Y:S06]  /*11dd0*/  BAR.SYNC.DEFER_BLOCKING 0xd, 0x100 ;  /* 0x0344000000007b1d */ /* 0x001fec0000010000 */
.L_x_770:
[----:B------:R-:W-:-:S06]  /*11de0*/  ULOP3.LUT UR4, UR60, 0x1, URZ, 0xfc, !UPT ;  /* 0x000000013c047892 */ /* 0x000fcc000f8efc3f */
[----:B-123--:R-:W-:-:S05]  /*11df0*/  IMAD.U32 R0, RZ, RZ, UR4 ;  /* 0x00000004ff007e24 */ /* 0x00efca000f8e00ff */
[----:B------:R-:W-:-:S13]  /*11e00*/  ISETP.NE.AND P0, PT, R0, 0x3, PT ;  /* 0x000000030000780c */ /* 0x000fda0003f05270 */
[----:B------:R-:W-:Y:S05]  /*11e10*/  @!P0 BRA `(.L_x_829) ;  /* 0x0000000000048947 */ /* 0x000fea0003800000 */
[----:B------:R-:W-:Y:S01]  /*11e20*/  BPT.TRAP 0x1 ;  /* 0x000000040000795c */ /* 0x000fe20000300000 */
.L_x_829:
[----:B------:R-:W-:Y:S01]  /*11e30*/  IMAD R0, R220, 0x8, R18 ;  /* 0x00000008dc007824 */ /* 0x000fe200078e0212 */
[----:B0---4-:R-:W-:-:S04]  /*11e40*/  SHF.L.U32 R3, R221, 0x1f, RZ ;  /* 0x0000001fdd037819 */ /* 0x011fc800000006ff */
[----:B------:R0:W1:Y:S01]  /*11e50*/  SYNCS.PHASECHK.TRANS64.TRYWAIT P2, [R0+URZ+0x38830], R3 ;  /* 0x03883003000075a7 */ /* 0x000062000804017f */
[----:B------:R-:W-:Y:S05]  /*11e60*/  @!P0 BRA `(.L_x_830) ;  /* 0x0000000000048947 */ /* 0x000fea0003800000 */
[----:B------:R-:W-:Y:S01]  /*11e70*/  BPT.TRAP 0x1 ;  /* 0x000000040000795c */ /* 0x000fe20000300000 */
.L_x_830:
[----:B------:R-:W2:Y:S01]  /*11e80*/  S2R R4, SR_TID.X ;  /* 0x0000000000047919 */ /* 0x000ea20000002100 */
[----:B------:R-:W-:Y:S02]  /*11e90*/  MOV R151, RZ ;  /* 0x000000ff00977202 */ /* 0x000fe40000000f00 */
[----:B--2---:R-:W-:-:S04]  /*11ea0*/  LOP3.LUT R4, R4, 0x7f, RZ, 0xc0, !PT ;  /* 0x0000007f04047812 */ /* 0x004fc800078ec0ff */
[----:B------:R-:W-:Y:S01]  /*11eb0*/  ISETP.NE.AND P1, PT, R4, RZ, PT ;  /* 0x000000ff0400720c */ /* 0x000fe20003f25270 */
[----:B-1----:R-:W-:-:S12]  /*11ec0*/  @P2 BRA `(.L_x_831) ;  /* 0x0000000000082947 */ /* 0x002fd80003800000 */
[----:B------:R-:W1:Y:S02]  /*11ed0*/  SYNCS.PHASECHK.TRANS64.TRYWAIT P2, [R0+URZ+0x38830], R3 ;  /* 0x03883003000075a7 */ /* 0x000e64000804017f */
[----:B-1----:R-:W-:Y:S05]  /*11ee0*/  @!P2 BRA `(.L_x_832) ;  /* 0x0000017000e4a947 */ /* 0x002fea0003800000 */
.L_x_831:
[----:B------:R-:W-:Y:S05]  /*11ef0*/  WARPSYNC.ALL ;  /* 0x0000000000007948 */ /* 0x000fea0003800000 */
[----:B01----:R-:W-:Y:S01]  /*11f00*/  VIADD R3, R18, 0x24400 ;  /* 0x0002440012037836 */ /* 0x003fe20000000000 */
[----:B------:R-:W-:Y:S01]  /*11f10*/  R2UR UR20, R2 ;  /* 0x00000000021472ca */ /* 0x000fe200000e0000 */
[----:B------:R-:W-:Y:S01]  /*11f20*/  WARPGROUP.ARRIVE ;  /* 0x00000000000079c5 */ /* 0x000fe20000000000 */
[----:B------:R-:W-:Y:S01]  /*11f30*/  UMOV UR5, 0x40000040 ;  /* 0x4000004000057882 */ /* 0x000fe20000000000 */
[----:B------:R-:W-:Y:S01]  /*11f40*/  IMAD.MOV.U32 R5, RZ, RZ, 0x40000040 ;  /* 0x40000040ff057424 */ /* 0x000fe200078e00ff */
[----:B------:R-:W-:Y:S01]  /*11f50*/  SHF.R.U32.HI R3, RZ, 0x4, R3 ;  /* 0x00000004ff037819 */ /* 0x000fe20000011603 */
[----:B------:R-:W-:Y:S01]  /*11f60*/  UMOV UR17, UR5 ;  /* 0x0000000500117c82 */ /* 0x000fe20008000000 */
[----:B------:R-:W-:Y:S01]  /*11f70*/  IMAD.U32 R13, RZ, RZ, UR5 ;  /* 0x00000005ff0d7e24 */ /* 0x000fe2000f8e00ff */
[----:B------:R-:W-:Y:S01]  /*11f80*/  MOV R7, 0x40000040 ;  /* 0x4000004000077802 */ /* 0x000fe20000000f00 */
[----:B------:R-:W-:Y:S01]  /*11f90*/  UMOV UR9, UR17 ;  /* 0x0000001100097c82 */ /* 0x000fe20008000000 */
[----:B------:R-:W-:Y:S01]  /*11fa0*/  LOP3.LUT R3, R3, 0x3fff, RZ, 0xc0, !PT ;  /* 0x00003fff03037812 */ /* 0x000fe200078ec0ff */
[----:B------:R-:W-:Y:S01]  /*11fb0*/  UMOV UR13, UR17 ;  /* 0x00000011000d7c82 */ /* 0x000fe20008000000 */
[----:B------:R-:W-:Y:S01]  /*11fc0*/  R2UR UR11, R7 ;  /* 0x00000000070b72ca */ /* 0x000fe200000e0000 */
[----:B------:R-:W-:Y:S01]  /*11fd0*/  IMAD.MOV.U32 R7, RZ, RZ, 0x40000040 ;  /* 0x40000040ff077424 */ /* 0x000fe200078e00ff */
[----:B------:R-:W-:Y:S01]  /*11fe0*/  LOP3.LUT R224, R3, 0x10000, RZ, 0xfc, !PT ;  /* 0x0001000003e07812 */ /* 0x000fe200078efcff */
[----:B------:R-:W-:Y:S01]  /*11ff0*/  IMAD.MOV.U32 R3, RZ, RZ, 0x40000040 ;  /* 0x40000040ff037424 */ /* 0x000fe200078e00ff */
[----:B------:R-:W-:Y:S01]  /*12000*/  ULOP3.LUT UR20, UR20, 0x10000, URZ, 0xfc, !UPT ;  /* 0x0001000014147892 */ /* 0x000fe2000f8efc3f */
[----:B------:R-:W-:Y:S01]  /*12010*/  IMAD.MOV.U32 R9, RZ, RZ, 0x40000040 ;  /* 0x40000040ff097424 */ /* 0x000fe200078e00ff */
[----:B------:R-:W-:Y:S01]  /*12020*/  R2UR UR19, R7 ;  /* 0x00000000071372ca */ /* 0x000fe200000e0000 */
[----:B------:R-:W-:Y:S01]  /*12030*/  IMAD R2, R220, 0xa00, R224 ;  /* 0x00000a00dc027824 */ /* 0x000fe200078e02e0 */
[----:B------:R-:W-:Y:S01]  /*12040*/  R2UR UR7, R3 ;  /* 0x00000000030772ca */ /* 0x000fe200000e0000 */
[----:B------:R-:W-:Y:S01]  /*12050*/  UMOV UR25, 0x40000040 ;  /* 0x4000004000197882 */ /* 0x000fe20000000000 */
[----:B------:R-:W-:Y:S01]  /*12060*/  R2UR UR27, R9 ;  /* 0x00000000091b72ca */ /* 0x000fe200000e0000 */
[----:B------:R-:W-:Y:S01]  /*12070*/  UMOV UR4, UR20 ;  /* 0x0000001400047c82 */ /* 0x000fe20008000000 */
[C---:B------:R-:W-:Y:S01]  /*12080*/  R2UR UR6, R2.reuse ;  /* 0x00000000020672ca */ /* 0x040fe200000e0000 */
[C---:B------:R-:W-:Y:S01]  /*12090*/  VIADD R4, R2.reuse, 0x80 ;  /* 0x0000008002047836 */ /* 0x040fe20000000000 */
[----:B------:R-:W-:Y:S01]  /*120a0*/  UMOV UR16, UR4 ;  /* 0x0000000400107c82 */ /* 0x000fe20008000000 */
[----:B------:R-:W-:Y:S01]  /*120b0*/  MOV R12, UR4 ;  /* 0x00000004000c7c02 */ /* 0x000fe20008000f00 */
[----:B------:R-:W-:Y:S01]  /*120c0*/  UMOV UR8, UR16 ;  /* 0x0000001000087c82 */ /* 0x000fe20008000000 */
[C---:B------:R-:W-:Y:S01]  /*120d0*/  IADD3 R6, R2.reuse, 0x100, RZ ;  /* 0x0000010002067810 */ /* 0x040fe20007ffe0ff */
[----:B------:R-:W-:Y:S01]  /*120e0*/  UMOV UR12, UR16 ;  /* 0x00000010000c7c82 */ /* 0x000fe20008000000 */
[----:B------:R-:W-:Y:S01]  /*120f0*/  VIADD R8, R2, 0x2 ;  /* 0x0000000202087836 */ /* 0x000fe20000000000 */
[----:B------:R-:W-:Y:S01]  /*12100*/  MOV R7, 0x40000040 ;  /* 0x4000004000077802 */ /* 0x000fe20000000f00 */
[----:B------:R-:W-:Y:S01]  /*12110*/  IMAD.MOV.U32 R9, RZ, RZ, 0x40000040 ;  /* 0x40000040ff097424 */ /* 0x000fe200078e00ff */
[----:B------:R-:W-:Y:S01]  /*12120*/  R2UR UR10, R6 ;  /* 0x00000000060a72ca */ /* 0x000fe200000e0000 */
[----:B------:R-:W-:Y:S01]  /*12130*/  VIADD R6, R2, 0x200 ;  /* 0x0000020002067836 */ /* 0x000fe20000000000 */
[----:B------:R-:W-:Y:S01]  /*12140*/  R2UR UR26, R8 ;  /* 0x00000000081a72ca */ /* 0x000fe200000e0000 */
[----:B------:R-:W-:Y:S01]  /*12150*/  HGMMA.64x16x16.F32 R56, gdesc[UR4], RZ, !UPT, gsb0 ;  /* 0x00200000043879f0 */ /* 0x000fe2000c0008ff */
[----:B------:R-:W-:Y:S01]  /*12160*/  R2UR UR6, R4 ;  /* 0x00000000040672ca */ /* 0x000fe200000e0000 */
[----:B------:R-:W-:Y:S01]  /*12170*/  UMOV UR4, UR16 ;  /* 0x0000001000047c82 */ /* 0x000fe20008000000 */
[----:B------:R-:W-:Y:S01]  /*12180*/  R2UR UR7, R5 ;  /* 0x00000000050772ca */ /* 0x000fe200000e0000 */
[----:B------:R-:W-:Y:S01]  /*12190*/  UMOV UR5, UR17 ;  /* 0x0000001100057c82 */ /* 0x000fe20008000000 */
[C---:B------:R-:W-:Y:S01]  /*121a0*/  VIADD R4, R2.reuse, 0x180 ;  /* 0x0000018002047836 */ /* 0x040fe20000000000 */
[----:B------:R-:W-:Y:S01]  /*121b0*/  MOV R5, 0x40000040 ;  /* 0x4000004000057802 */ /* 0x000fe20000000f00 */
[----:B------:R-:W-:Y:S01]  /*121c0*/  VIADD R8, R2, 0x4 ;  /* 0x0000000402087836 */ /* 0x000fe20000000000 */
[----:B------:R-:W-:Y:S01]  /*121d0*/  R2UR UR18, R6 ;  /* 0x00000000061272ca */ /* 0x000fe200000e0000 */
[----:B------:R0:W-:Y:S01]  /*121e0*/  STL.64 [R1+0x58], R12 ;  /* 0x0000580c01007387 */ /* 0x0001e20000100a00 */
[----:B------:R-:W-:Y:S01]  /*121f0*/  R2UR UR14, R4 ;  /* 0x00000000040e72ca */ /* 0x000fe200000e0000 */
[C---:B------:R-:W-:Y:S01]  /*12200*/  VIADD R4, R2.reuse, 0x82 ;  /* 0x0000008202047836 */ /* 0x040fe20000000000 */
[----:B------:R-:W-:Y:S01]  /*12210*/  R2UR UR15, R5 ;  /* 0x00000000050f72ca */ /* 0x000fe200000e0000 */
[----:B------:R-:W-:Y:S01]  /*12220*/  IMAD.MOV.U32 R5, RZ, RZ, 0x40000040 ;  /* 0x40000040ff057424 */ /* 0x000fe200078e00ff */
[----:B------:R-:W-:-:S02]  /*12230*/  IADD3 R6, R2, 0x102, RZ ;  /* 0x0000010202067810 */ /* 0x000fc40007ffe0ff */
[----:B------:R-:W-:Y:S01]  /*12240*/  P2R R10, PR, RZ, 0x1 ;  /* 0x00000001ff0a7803 */ /* 0x000fe20000000000 */
[----:B0-----:R-:W-:Y:S01]  /*12250*/  IMAD.U32 R13, RZ, RZ, UR25 ;  /* 0x00000019ff0d7e24 */ /* 0x001fe2000f8e00ff */
[----:B------:R-:W-:Y:S02]  /*12260*/  WARPGROUP.DEPBAR.LE gsb0, 0x0 ;  /* 0x00008000000079c5 */ /* 0x000fe40000010000 */
[----:B-----5:R-:W-:-:S06]  /*12270*/  WARPGROUP.ARRIVE ;  /* 0x00000000000079c5 */ /* 0x020fcc0000000000 */
[----:B------:R-:W-:Y:S01]  /*12280*/  HGMMA.64x16x16.F32 R48, gdesc[UR4], RZ, !UPT, gsb0 ;  /* 0x00200000043079f0 */ /* 0x000fe2000c0008ff */
[----:B------:R-:W-:-:S07]  /*12290*/  UIADD3 UR4, UR20, 0x2, URZ ;  /* 0x0000000214047890 */ /* 0x000fce000fffe03f */
[----:B------:R-:W-:Y:S02]  /*122a0*/  UMOV UR24, UR4 ;  /* 0x0000000400187c82 */ /* 0x000fe40008000000 */
[----:B------:R-:W-:-:S05]  /*122b0*/  MOV R12, UR24 ;  /* 0x00000018000c7c02 */ /* 0x000fca0008000f00 */
[----:B------:R0:W-:Y:S01]  /*122c0*/  STL.64 [R1+0x50], R12 ;  /* 0x0000500c01007387 */ /* 0x0001e20000100a00 */
[----:B------:R-:W-:Y:S02]  /*122d0*/  WARPGROUP.DEPBAR.LE gsb0, 0x0 ;  /* 0x00008000000079c5 */ /* 0x000fe40000010000 */
[----:B------:R-:W-:-:S06]  /*122e0*/  WARPGROUP.ARRIVE ;  /* 0x00000000000079c5 */ /* 0x000fcc0000000000 */
[----:B------:R-:W-:Y:S01]  /*122f0*/  HGMMA.64x16x16.F32 R40, gdesc[UR8], RZ, !UPT, gsb0 ;  /* 0x00200000082879f0 */ /* 0x000fe2000c0008ff */
[----:B------:R-:W-:Y:S01]  /*12300*/  UMOV UR8, UR24 ;  /* 0x0000001800087c82 */ /* 0x000fe20008000000 */
[----:B------:R-:W-:Y:S01]  /*12310*/  UMOV UR9, UR25 ;  /* 0x0000001900097c82 */ /* 0x000fe20008000000 */
[----:B------:R-:W-:Y:S01]  /*12320*/  UMOV UR4, UR8 ;  /* 0x0000000800047c82 */ /* 0x000fe20008000000 */
[----:B------:R-:W-:Y:S01]  /*12330*/  UMOV UR5, UR9 ;  /* 0x0000000900057c82 */ /* 0x000fe20008000000 */
[----:B------:R-:W-:Y:S02]  /*12340*/  WARPGROUP.DEPBAR.LE gsb0, 0x0 ;  /* 0x00008000000079c5 */ /* 0x000fe40000010000 */
[----:B------:R-:W-:-:S06]  /*12350*/  WARPGROUP.ARRIVE ;  /* 0x00000000000079c5 */ /* 0x000fcc0000000000 */
[----:B------:R-:W-:Y:S01]  /*12360*/  HGMMA.64x16x16.F32 R32, gdesc[UR12], RZ, !UPT, gsb0 ;  /* 0x002000000c2079f0 */ /* 0x000fe2000c0008ff */
[----:B------:R-:W-:Y:S01]  /*12370*/  R2UR UR14, R4 ;  /* 0x00000000040e72ca */ /* 0x000fe200000e0000 */
[----:B------:R-:W-:Y:S01]  /*12380*/  UMOV UR12, UR8 ;  /* 0x00000008000c7c82 */ /* 0x000fe20008000000 */
[----:B------:R-:W-:Y:S01]  /*12390*/  R2UR UR15, R5 ;  /* 0x00000000050f72ca */ /* 0x000fe200000e0000 */
[----:B------:R-:W-:Y:S01]  /*123a0*/  UMOV UR13, UR9 ;  /* 0x00000009000d7c82 */ /* 0x000fe20008000000 */
[----:B------:R-:W-:Y:S01]  /*123b0*/  VIADD R4, R2, 0x182 ;  /* 0x0000018202047836 */ /* 0x000fe20000000000 */
[----:B------:R-:W-:-:S04]  /*123c0*/  MOV R5, 0x40000040 ;  /* 0x4000004000057802 */ /* 0x000fc80000000f00 */
[----:B------:R-:W-:Y:S01]  /*123d0*/  R2UR UR6, R4 ;  /* 0x00000000040672ca */ /* 0x000fe200000e0000 */
[----:B------:R-:W-:Y:S01]  /*123e0*/  VIADD R4, R2, 0x84 ;  /* 0x0000008402047836 */ /* 0x000fe20000000000 */
[----:B------:R-:W-:Y:S01]  /*123f0*/  R2UR UR7, R5 ;  /* 0x00000000050772ca */ /* 0x000fe200000e0000 */
[----:B------:R-:W-:Y:S01]  /*12400*/  IMAD.MOV.U32 R5, RZ, RZ, 0x40000040 ;  /* 0x40000040ff057424 */ /* 0x000fe200078e00ff */
[----:B------:R-:W-:Y:S02]  /*12410*/  WARPGROUP.DEPBAR.LE gsb0, 0x0 ;  /* 0x00008000000079c5 */ /* 0x000fe40000010000 */
[----:B------:R-:W-:-:S06]  /*12420*/  WARPGROUP.ARRIVE ;  /* 0x00000000000079c5 */ /* 0x000fcc0000000000 */
[----:B------:R-:W-:Y:S01]  /*12430*/  HGMMA.64x16x16.F32 R24, gdesc[UR16], RZ, !UPT, gsb0 ;  /* 0x00200000101879f0 */ /* 0x000fe2000c0008ff */
[----:B------:R-:W-:Y:S01]  /*12440*/  R2UR UR18, R6 ;  /* 0x00000000061272ca */ /* 0x000fe200000e0000 */
[----:B------:R-:W-:Y:S01]  /*12450*/  UMOV UR16, UR8 ;  /* 0x0000000800107c82 */ /* 0x000fe20008000000 */
[----:B------:R-:W-:Y:S01]  /*12460*/  R2UR UR19, R7 ;  /* 0x00000000071372ca */ /* 0x000fe200000e0000 */
[----:B------:R-:W-:Y:S01]  /*12470*/  UMOV UR17, UR9 ;  /* 0x0000000900117c82 */ /* 0x000fe20008000000 */
[----:B------:R-:W-:Y:S02]  /*12480*/  VIADD R6, R2, 0x202 ;  /* 0x0000020202067836 */ /* 0x000fe40000000000 */
[----:B------:R-:W-:-:S03]  /*12490*/  IMAD.MOV.U32 R7, RZ, RZ, 0x40000040 ;  /* 0x40000040ff077424 */ /* 0x000fc600078e00ff */
[----:B------:R-:W-:Y:S02]  /*124a0*/  R2UR UR10, R6 ;  /* 0x00000000060a72ca */ /* 0x000fe400000e0000 */
[----:B------:R-:W-:Y:S02]  /*124b0*/  R2UR UR11, R7 ;  /* 0x00000000070b72ca */ /* 0x000fe400000e0000 */
[----:B------:R-:W-:Y:S02]  /*124c0*/  IADD3 R6, R2, 0x104, RZ ;  /* 0x0000010402067810 */ /* 0x000fe40007ffe0ff */
[----:B------:R-:W-:Y:S01]  /*124d0*/  MOV R7, 0x40000040 ;  /* 0x4000004000077802 */ /* 0x000fe20000000f00 */
[----:B------:R-:W-:Y:S02]  /*124e0*/  WARPGROUP.DEPBAR.LE gsb0, 0x0 ;  /* 0x00008000000079c5 */ /* 0x000fe40000010000 */
[----:B------:R-:W-:-:S06]  /*124f0*/  WARPGROUP.ARRIVE ;  /* 0x00000000000079c5 */ /* 0x000fcc0000000000 */
[----:B------:R-:W-:Y:S01]  /*12500*/  HGMMA.64x16x16.F32 R56, gdesc[UR24], R56, gsb0 ;  /* 0x00200000183879f0 */ /* 0x000fe20008000838 */
[----:B------:R-:W-:Y:S01]  /*12510*/  R2UR UR26, R8 ;  /* 0x00000000081a72ca */ /* 0x000fe200000e0000 */
[----:B------:R-:W-:Y:S01]  /*12520*/  UMOV UR25, 0x40000040 ;  /* 0x4000004000197882 */ /* 0x000fe20000000000 */
[----:B------:R-:W-:Y:S01]  /*12530*/  R2UR UR27, R9 ;  /* 0x00000000091b72ca */ /* 0x000fe200000e0000 */
[----:B------:R-:W-:Y:S02]  /*12540*/  VIADD R8, R2, 0x6 ;  /* 0x0000000602087836 */ /* 0x000fe40000000000 */
[----:B------:R-:W-:Y:S02]  /*12550*/  IMAD.MOV.U32 R9, RZ, RZ, 0x40000040 ;  /* 0x40000040ff097424 */ /* 0x000fe400078e00ff */
[----:B0-----:R-:W-:Y:S01]  /*12560*/  IMAD.U32 R13, RZ, RZ, UR25 ;  /* 0x00000019ff0d7e24 */ /* 0x001fe2000f8e00ff */
[----:B------:R-:W-:Y:S02]  /*12570*/  WARPGROUP.DEPBAR.LE gsb0, 0x0 ;  /* 0x00008000000079c5 */ /* 0x000fe40000010000 */
[----:B------:R-:W-:-:S06]  /*12580*/  WARPGROUP.ARRIVE ;  /* 0x00000000000079c5 */ /* 0x000fcc0000000000 */
[----:B------:R-:W-:Y:S01]  /*12590*/  HGMMA.64x16x16.F32 R48, gdesc[UR12], R48, gsb0 ;  /* 0x002000000c3079f0 */ /* 0x000fe20008000830 */
[----:B------:R-:W-:-:S07]  /*125a0*/  UIADD3 UR12, UR20, 0x4, URZ ;  /* 0x00000004140c7890 */ /* 0x000fce000fffe03f */
[----:B------:R-:W-:Y:S02]  /*125b0*/  UMOV UR24, UR12 ;  /* 0x0000000c00187c82 */ /* 0x000fe40008000000 */
[----:B------:R-:W-:-:S05]  /*125c0*/  MOV R12, UR24 ;  /* 0x00000018000c7c02 */ /* 0x000fca0008000f00 */
[----:B------:R0:W-:Y:S01]  /*125d0*/  STL.64 [R1+0x48], R12 ;  /* 0x0000480c01007387 */ /* 0x0001e20000100a00 */
[----:B------:R-:W-:Y:S02]  /*125e0*/  WARPGROUP.DEPBAR.LE gsb0, 0x0 ;  /* 0x00008000000079c5 */ /* 0x000fe40000010000 */
[----:B------:R-:W-:-:S06]  /*125f0*/  WARPGROUP.ARRIVE ;  /* 0x00000000000079c5 */ /* 0x000fcc0000000000 */
[----:B------:R-:W-:Y:S01]  /*12600*/  HGMMA.64x16x16.F32 R40, gdesc[UR16], R40, gsb0 ;  /* 0x00200000102879f0 */ /* 0x000fe20008000828 */
[----:B------:R-:W-:Y:S01]  /*12610*/  UMOV UR16, UR24 ;  /* 0x0000001800107c82 */ /* 0x000fe20008000000 */
[----:B------:R-:W-:Y:S01]  /*12620*/  UMOV UR17, UR25 ;  /* 0x0000001900117c82 */ /* 0x000fe20008000000 */
[----:B------:R-:W-:Y:S01]  /*12630*/  UMOV UR12, UR16 ;  /* 0x00000010000c7c82 */ /* 0x000fe20008000000 */
[----:B------:R-:W-:Y:S01]  /*12640*/  UMOV UR13, UR17 ;  /* 0x00000011000d7c82 */ /* 0x000fe20008000000 */
[----:B------:R-:W-:Y:S02]  /*12650*/  WARPGROUP.DEPBAR.LE gsb0, 0x0 ;  /* 0x00008000000079c5 */ /* 0x000fe40000010000 */
[----:B------:R-:W-:-:S06]  /*12660*/  WARPGROUP.ARRIVE ;  /* 0x00000000000079c5 */ /* 0x000fcc0000000000 */
[----:B------:R-:W-:Y:S01]  /*12670*/  HGMMA.64x16x16.F32 R32, gdesc[UR4], R32, gsb0 ;  /* 0x00200000042079f0 */ /* 0x000fe20008000820 */
        /* <DEDUP_REMOVED lines=12> */
[----:B------:R-:W-:Y:S01]  /*12740*/  HGMMA.64x16x16.F32 R24, gdesc[UR8], R24, gsb0 ;  /* 0x00200000081879f0 */ /* 0x000fe20008000818 */
        /* <DEDUP_REMOVED lines=22> */
[----:B------:R-:W-:Y:S01]  /*128b0*/  UIADD3 UR4, UR20, 0x6, URZ ;  /* 0x0000000614047890 */ /* 0x000fe2000fffe03f */
[----:B------:R-:W-:Y:S01]  /*128c0*/  R2UR UR6, R4 ;  /* 0x00000000040672ca */ /* 0x000fe200000e0000 */
[----:B------:R-:W-:Y:S01]  /*128d0*/  VIADD R4, R2, 0x186 ;  /* 0x0000018602047836 */ /* 0x000fe20000000000 */
[----:B------:R-:W-:Y:S02]  /*128e0*/  R2UR UR7, R5 ;  /* 0x00000000050772ca */ /* 0x000fe400000e0000 */
[----:B------:R-:W-:Y:S02]  /*128f0*/  MOV R5, 0x40000040 ;  /* 0x4000004000057802 */ /* 0x000fe40000000f00 */
[----:B------:R-:W-:Y:S02]  /*12900*/  UMOV UR24, UR4 ;  /* 0x0000000400187c82 */ /* 0x000fe40008000000 */
[----:B------:R-:W-:-:S05]  /*12910*/  MOV R12, UR24 ;  /* 0x00000018000c7c02 */ /* 0x000fca0008000f00 */
[----:B------:R0:W-:Y:S01]  /*12920*/  STL.64 [R1+0x40], R12 ;  /* 0x0000400c01007387 */ /* 0x0001e20000100a00 */
[----:B------:R-:W-:Y:S02]  /*12930*/  WARPGROUP.DEPBAR.LE gsb0, 0x0 ;  /* 0x00008000000079c5 */ /* 0x000fe40000010000 */
[----:B------:R-:W-:-:S06]  /*12940*/  WARPGROUP.ARRIVE ;  /* 0x00000000000079c5 */ /* 0x000fcc0000000000 */
[----:B------:R-:W-:Y:S01]  /*12950*/  HGMMA.64x16x16.F32 R40, gdesc[UR8], R40, gsb0 ;  /* 0x00200000082879f0 */ /* 0x000fe20008000828 */
        /* <DEDUP_REMOVED lines=14> */
[----:B------:R-:W-:Y:S01]  /*12a40*/  UMOV UR16, UR24 ;  /* 0x0000001800107c82 */ /* 0x000fe20008000000 */
[----:B------:R-:W-:Y:S01]  /*12a50*/  UMOV UR17, UR25 ;  /* 0x0000001900117c82 */ /* 0x000fe20008000000 */
[----:B------:R-:W-:Y:S01]  /*12a60*/  UMOV UR4, UR16 ;  /* 0x0000001000047c82 */ /* 0x000fe20008000000 */
[----:B------:R-:W-:Y:S01]  /*12a70*/  UMOV UR5, UR17 ;  /* 0x0000001100057c82 */ /* 0x000fe20008000000 */
[----:B------:R-:W-:Y:S01]  /*12a80*/  UMOV UR8, UR16 ;  /* 0x0000001000087c82 */ /* 0x000fe20008000000 */
[----:B------:R-:W-:Y:S01]  /*12a90*/  UMOV UR9, UR17 ;  /* 0x0000001100097c82 */ /* 0x000fe20008000000 */
[----:B------:R-:W-:Y:S01]  /*12aa0*/  UMOV UR12, UR16 ;  /* 0x00000010000c7c82 */ /* 0x000fe20008000000 */
[----:B------:R-:W-:Y:S01]  /*12ab0*/  UMOV UR13, UR17 ;  /* 0x00000011000d7c82 */ /* 0x000fe20008000000 */
[----:B------:R-:W-:Y:S02]  /*12ac0*/  R2UR UR18, R6 ;  /* 0x00000000061272ca */ /* 0x000fe400000e0000 */
[----:B------:R-:W-:-:S02]  /*12ad0*/  R2UR UR19, R7 ;  /* 0x00000000071372ca */ /* 0x000fc400000e0000 */
        /* <DEDUP_REMOVED lines=213> */
[----:B------:R-:W-:Y:S01]  /*13830*/  R2UR UR7, R7 ;  /* 0x00000000070772ca */ /* 0x000fe200000e0000 */
[----:B------:R-:W-:-:S03]  /*13840*/  IMAD.MOV.U32 R7, RZ, RZ, 0x40000040 ;  /* 0x40000040ff077424 */ /* 0x000fc600078e00ff */
[----:B------:R-:W-:Y:S02]  /*13850*/  UMOV UR24, UR4 ;  /* 0x0000000400187c82 */ /* 0x000fe40008000000 */
[----:B------:R-:W-:-:S05]  /*13860*/  MOV R12, UR24 ;  /* 0x00000018000c7c02 */ /* 0x000fca0008000f00 */
[----:B------:R0:W-:Y:S01]  /*13870*/  STL.64 [R1+0x18], R12 ;  /* 0x0000180c01007387 */ /* 0x0001e20000100a00 */
        /* <DEDUP_REMOVED lines=12> */
[----:B------:R-:W-:Y:S02]  /*13940*/  R2UR UR14, R6 ;  /* 0x00000000060e72ca */ /* 0x000fe400000e0000 */
[----:B------:R-:W-:Y:S02]  /*13950*/  R2UR UR15, R7 ;  /* 0x00000000070f72ca */ /* 0x000fe400000e0000 */
[----:B------:R-:W-:-:S02]  /*13960*/  IADD3 R6, R2, 0x602, RZ ;  /* 0x0000060202067810 */ /* 0x000fc40007ffe0ff */
[----:B------:R-:W-:Y:S01]  /*13970*/  MOV R7, 0x40000040 ;  /* 0x4000004000077802 */ /* 0x000fe20000000f00 */
        /* <DEDUP_REMOVED lines=25> */
[----:B------:R-:W-:Y:S01]  /*13b10*/  R2UR UR18, R4 ;  /* 0x00000000041272ca */ /* 0x000fe200000e0000 */
[----:B------:R-:W-:Y:S01]  /*13b20*/  VIADD R4, R2, 0x682 ;  /* 0x0000068202047836 */ /* 0x000fe20000000000 */
[----:B------:R-:W-:Y:S02]  /*13b30*/  R2UR UR19, R5 ;  /* 0x00000000051372ca */ /* 0x000fe400000e0000 */
[----:B------:R-:W-:Y:S01]  /*13b40*/  MOV R5, 0x40000040 ;  /* 0x4000004000057802 */ /* 0x000fe20000000f00 */
[----:B------:R-:W-:Y:S02]  /*13b50*/  WARPGROUP.DEPBAR.LE gsb0, 0x0 ;  /* 0x00008000000079c5 */ /* 0x000fe40000010000 */
[----:B------:R-:W-:-:S06]  /*13b60*/  WARPGROUP.ARRIVE ;  /* 0x00000000000079c5 */ /* 0x000fcc0000000000 */
[----:B------:R-:W-:Y:S01]  /*13b70*/  HGMMA.64x16x16.F32 R40, gdesc[UR4], R40, gsb0 ;  /* 0x00200000042879f0 */ /* 0x000fe20008000828 */
[----:B------:R-:W-:Y:S01]  /*13b80*/  UIADD3 UR4, UR20, 0x802, URZ ;  /* 0x0000080214047890 */ /* 0x000fe2000fffe03f */
[----:B------:R-:W-:Y:S02]  /*13b90*/  R2UR UR6, R4 ;  /* 0x00000000040672ca */ /* 0x000fe400000e0000 */
[----:B------:R-:W-:-:S04]  /*13ba0*/  R2UR UR7, R5 ;  /* 0x00000000050772ca */ /* 0x000fc800000e0000 */
[----:B------:R-:W-:Y:S02]  /*13bb0*/  UMOV UR24, UR4 ;  /* 0x0000000400187c82 */ /* 0x000fe40008000000 */
[----:B------:R-:W-:Y:S01]  /*13bc0*/  MOV R12, UR24 ;  /* 0x00000018000c7c02 */ /* 0x000fe20008000f00 */
[----:B------:R-:W-:Y:S02]  /*13bd0*/  WARPGROUP.DEPBAR.LE gsb0, 0x0 ;  /* 0x00008000000079c5 */ /* 0x000fe40000010000 */
[----:B------:R-:W-:Y:S01]  /*13be0*/  WARPGROUP.ARRIVE ;  /* 0x00000000000079c5 */ /* 0x000fe20000000000 */
[----:B------:R-:W-:Y:S01]  /*13bf0*/  VIADD R4, R2, 0x584 ;  /* 0x0000058402047836 */ /* 0x000fe20000000000 */
[----:B------:R-:W-:Y:S01]  /*13c00*/  UIADD3 UR52, UR20, 0x806, URZ ;  /* 0x0000080614347890 */ /* 0x000fe2000fffe03f */
[----:B------:R-:W-:Y:S01]  /*13c10*/  IMAD.MOV.U32 R5, RZ, RZ, 0x40000040 ;  /* 0x40000040ff057424 */ /* 0x000fe200078e00ff */
[----:B------:R-:W-:Y:S01]  /*13c20*/  UMOV UR53, 0x40000040 ;  /* 0x4000004000357882 */ /* 0x000fe20000000000 */
[----:B------:R-:W-:Y:S01]  /*13c30*/  UIADD3 UR48, UR20, 0xc00, URZ ;  /* 0x00000c0014307890 */ /* 0x000fe2000fffe03f */
[----:B------:R-:W-:Y:S01]  /*13c40*/  HGMMA.64x16x16.F32 R32, gdesc[UR8], R32, gsb0 ;  /* 0x00200000082079f0 */ /* 0x000fe20008000820 */
[----:B------:R-:W-:Y:S01]  /*13c50*/  UMOV UR8, UR24 ;  /* 0x0000001800087c82 */ /* 0x000fe20008000000 */
[----:B------:R-:W-:Y:S01]  /*13c60*/  UMOV UR9, UR25 ;  /* 0x0000001900097c82 */ /* 0x000fe20008000000 */
[----:B------:R-:W-:Y:S01]  /*13c70*/  UMOV UR16, UR8 ;  /* 0x0000000800107c82 */ /* 0x000fe20008000000 */
[----:B------:R-:W-:Y:S01]  /*13c80*/  UMOV UR17, UR9 ;  /* 0x0000000900117c82 */ /* 0x000fe20008000000 */
[----:B------:R-:W-:Y:S01]  /*13c90*/  UMOV UR4, UR8 ;  /* 0x0000000800047c82 */ /* 0x000fe20008000000 */
[----:B------:R-:W-:Y:S01]  /*13ca0*/  UMOV UR5, UR9 ;  /* 0x0000000900057c82 */ /* 0x000fe20008000000 */
[----:B------:R-:W-:Y:S01]  /*13cb0*/  UMOV UR49, 0x40000040 ;  /* 0x4000004000317882 */ /* 0x000fe20000000000 */
[----:B------:R-:W-:Y:S01]  /*13cc0*/  UIADD3 UR44, UR20, 0xc02, URZ ;  /* 0x00000c02142c7890 */ /* 0x000fe2000fffe03f */
[----:B------:R0:W-:Y:S01]  /*13cd0*/  STL.64 [R1+0x10], R12 ;  /* 0x0000100c01007387 */ /* 0x0001e20000100a00 */
[----:B------:R-:W-:Y:S01]  /*13ce0*/  UMOV UR45, 0x40000040 ;  /* 0x40000040002d7882 */ /* 0x000fe20000000000 */
[----:B------:R-:W-:Y:S01]  /*13cf0*/  UIADD3 UR40, UR20, 0xc04, URZ ;  /* 0x00000c0414287890 */ /* 0x000fe2000fffe03f */
[----:B------:R-:W-:Y:S01]  /*13d00*/  UMOV UR41, 0x40000040 ;  /* 0x4000004000297882 */ /* 0x000fe20000000000 */
[----:B0-----:R-:W2:Y:S01]  /*13d10*/  LDL R12, [R1+0x8c] ;  /* 0x00008c00010c7983 */ /* 0x001ea20000100800 */
[----:B------:R-:W-:-:S02]  /*13d20*/  WARPGROUP.DEPBAR.LE gsb0, 0x0 ;  /* 0x00008000000079c5 */ /* 0x000fc40000010000 */
        /* <DEDUP_REMOVED lines=9> */
[----:B------:R-:W-:Y:S01]  /*13dc0*/  R2UR UR11, R7 ;  /* 0x00000000070b72ca */ /* 0x000fe200000e0000 */
[----:B------:R-:W-:Y:S02]  /*13dd0*/  WARPGROUP.DEPBAR.LE gsb0, 0x0 ;  /* 0x00008000000079c5 */ /* 0x000fe40000010000 */
[----:B------:R-:W-:-:S06]  /*13de0*/  WARPGROUP.ARRIVE ;  /* 0x00000000000079c5 */ /* 0x000fcc0000000000 */
[----:B------:R-:W-:Y:S01]  /*13df0*/  HGMMA.64x16x16.F32 R56, gdesc[UR24], R56, gsb0 ;  /* 0x00200000183879f0 */ /* 0x000fe20008000838 */
[----:B------:R-:W-:Y:S01]  /*13e00*/  R2UR UR26, R8 ;  /* 0x00000000081a72ca */ /* 0x000fe200000e0000 */
[----:B------:R-:W-:Y:S01]  /*13e10*/  UMOV UR25, 0x40000040 ;  /* 0x4000004000197882 */ /* 0x000fe20000000000 */
[----:B------:R-:W-:Y:S01]  /*13e20*/  R2UR UR27, R9 ;  /* 0x00000000091b72ca */ /* 0x000fe200000e0000 */
[----:B------:R-:W-:Y:S02]  /*13e30*/  WARPGROUP.DEPBAR.LE gsb0, 0x0 ;  /* 0x00008000000079c5 */ /* 0x000fe40000010000 */
[----:B------:R-:W-:Y:S01]  /*13e40*/  WARPGROUP.ARRIVE ;  /* 0x00000000000079c5 */ /* 0x000fe20000000000 */
[C---:B------:R-:W-:Y:S02]  /*13e50*/  IADD3 R6, R2.reuse, 0x604, RZ ;  /* 0x0000060402067810 */ /* 0x040fe40007ffe0ff */
[----:B------:R-:W-:Y:S01]  /*13e60*/  MOV R7, 0x40000040 ;  /* 0x4000004000077802 */ /* 0x000fe20000000f00 */
[----:B------:R-:W-:-:S02]  /*13e70*/  VIADD R8, R2, 0x506 ;  /* 0x0000050602087836 */ /* 0x000fc40000000000 */
[----:B------:R-:W-:Y:S01]  /*13e80*/  HGMMA.64x16x16.F32 R48, gdesc[UR16], R48, gsb0 ;  /* 0x00200000103079f0 */ /* 0x000fe20008000830 */
[----:B------:R-:W-:Y:S01]  /*13e90*/  UIADD3 UR36, UR20, 0xc06, URZ ;  /* 0x00000c0614247890 */ /* 0x000fe2000fffe03f */
[----:B------:R-:W-:Y:S01]  /*13ea0*/  UMOV UR37, 0x40000040 ;  /* 0x4000004000257882 */ /* 0x000fe20000000000 */
[----:B------:R-:W-:Y:S02]  /*13eb0*/  IMAD.MOV.U32 R3, RZ, RZ, 0x40000040 ;  /* 0x40000040ff037424 */ /* 0x000fe400078e00ff */
[----:B------:R-:W-:Y:S01]  /*13ec0*/  IMAD.U32 R15, RZ, RZ, UR25 ;  /* 0x00000019ff0f7e24 */ /* 0x000fe2000f8e00ff */
[----:B------:R-:W-:Y:S02]  /*13ed0*/  WARPGROUP.DEPBAR.LE gsb0, 0x0 ;  /* 0x00008000000079c5 */ /* 0x000fe40000010000 */
[----:B------:R-:W-:-:S06]  /*13ee0*/  WARPGROUP.ARRIVE ;  /* 0x00000000000079c5 */ /* 0x000fcc0000000000 */
[----:B------:R-:W-:Y:S01]  /*13ef0*/  HGMMA.64x16x16.F32 R40, gdesc[UR12], R40, gsb0 ;  /* 0x002000000c2879f0 */ /* 0x000fe20008000828 */
[----:B------:R-:W-:-:S07]  /*13f00*/  UIADD3 UR12, UR20, 0x804, URZ ;  /* 0x00000804140c7890 */ /* 0x000fce000fffe03f */
[----:B------:R-:W-:Y:S01]  /*13f10*/  UMOV UR24, UR12 ;  /* 0x0000000c00187c82 */ /* 0x000fe20008000000 */
[----:B------:R-:W-:Y:S01]  /*13f20*/  R2UR UR18, R4 ;  /* 0x00000000041272ca */ /* 0x000fe200000e0000 */
[----:B------:R-:W-:Y:S02]  /*13f30*/  WARPGROUP.DEPBAR.LE gsb0, 0x0 ;  /* 0x00008000000079c5 */ /* 0x000fe40000010000 */
[----:B------:R-:W-:Y:S01]  /*13f40*/  WARPGROUP.ARRIVE ;  /* 0x00000000000079c5 */ /* 0x000fe20000000000 */
[----:B------:R-:W-:Y:S02]  /*13f50*/  R2UR UR19, R5 ;  /* 0x00000000051372ca */ /* 0x000fe400000e0000 */
[----:B------:R-:W-:Y:S02]  /*13f60*/  R2UR UR14, R6 ;  /* 0x00000000060e72ca */ /* 0x000fe400000e0000 */
[----:B------:R-:W-:Y:S01]  /*13f70*/  R2UR UR15, R7 ;  /* 0x00000000070f72ca */ /* 0x000fe200000e0000 */
[----:B------:R-:W-:Y:S01]  /*13f80*/  HGMMA.64x16x16.F32 R32, gdesc[UR4], R32, gsb0 ;  /* 0x00200000042079f0 */ /* 0x000fe20008000820 */
[----:B------:R-:W-:Y:S01]  /*13f90*/  IMAD.MOV.U32 R9, RZ, RZ, 0x40000040 ;  /* 0x40000040ff097424 */ /* 0x000fe200078e00ff */
[----:B------:R-:W-:-:S02]  /*13fa0*/  R2UR UR54, R8 ;  /* 0x00000000083672ca */ /* 0x000fc400000e0000 */
[----:B------:R-:W-:Y:S01]  /*13fb0*/  MOV R14, UR24 ;  /* 0x00000018000e7c02 */ /* 0x000fe20008000f00 */
        /* <DEDUP_REMOVED lines=13> */
[----:B------:R-:W-:Y:S01]  /*14090*/  UMOV UR12, UR4 ;  /* 0x00000004000c7c82 */ /* 0x000fe20008000000 */
[----:B------:R-:W-:Y:S01]  /*140a0*/  UMOV UR13, UR5 ;  /* 0x00000005000d7c82 */ /* 0x000fe20008000000 */
[----:B------:R-:W-:Y:S01]  /*140b0*/  VIADD R4, R2, 0x684 ;  /* 0x0000068402047836 */ /* 0x000fe20000000000 */
[----:B------:R-:W-:Y:S02]  /*140c0*/  WARPGROUP.DEPBAR.LE gsb0, 0x0 ;  /* 0x00008000000079c5 */ /* 0x000fe40000010000 */
[----:B------:R-:W-:-:S06]  /*140d0*/  WARPGROUP.ARRIVE ;  /* 0x00000000000079c5 */ /* 0x000fcc0000000000 */
[----:B------:R-:W-:Y:S01]  /*140e0*/  HGMMA.64x16x16.F32 R40, gdesc[UR12], R40, gsb0 ;  /* 0x002000000c2879f0 */ /* 0x000fe20008000828 */
[----:B------:R-:W-:Y:S02]  /*140f0*/  MOV R5, 0x40000040 ;  /* 0x4000004000057802 */ /* 0x000fe40000000f00 */
[----:B------:R-:W-:Y:S02]  /*14100*/  R2UR UR10, R4 ;  /* 0x00000000040a72ca */ /* 0x000fe400000e0000 */
[----:B------:R-:W-:Y:S01]  /*14110*/  R2UR UR11, R5 ;  /* 0x00000000050b72ca */ /* 0x000fe200000e0000 */
[----:B------:R-:W-:Y:S01]  /*14120*/  UMOV UR8, UR4 ;  /* 0x0000000400087c82 */ /* 0x000fe20008000000 */
[----:B------:R-:W-:Y:S01]  /*14130*/  UMOV UR9, UR5 ;  /* 0x0000000500097c82 */ /* 0x000fe20008000000 */
[----:B------:R-:W-:Y:S02]  /*14140*/  WARPGROUP.DEPBAR.LE gsb0, 0x0 ;  /* 0x00008000000079c5 */ /* 0x000fe40000010000 */
[----:B------:R-:W-:-:S08]  /*14150*/  WARPGROUP.ARRIVE ;  /* 0x00000000000079c5 */ /* 0x000fd00000000000 */
[----:B------:R-:W-:Y:S01]  /*14160*/  HGMMA.64x16x16.F32 R32, gdesc[UR8], R32, gsb0 ;  /* 0x00200000082079f0 */ /* 0x000fe20008000820 */
[----:B------:R-:W-:Y:S02]  /*14170*/  VIADD R6, R2, 0x704 ;  /* 0x0000070402067836 */ /* 0x000fe40000000000 */
[----:B------:R-:W-:-:S03]  /*14180*/  IMAD.MOV.U32 R7, RZ, RZ, 0x40000040 ;  /* 0x40000040ff077424 */ /* 0x000fc600078e00ff */
[----:B------:R-:W-:Y:S02]  /*14190*/  R2UR UR6, R6 ;  /* 0x00000000060672ca */ /* 0x000fe400000e0000 */
[----:B------:R-:W-:Y:S01]  /*141a0*/  R2UR UR7, R7 ;  /* 0x00000000070772ca */ /* 0x000fe200000e0000 */
[----:B------:R-:W-:Y:S02]  /*141b0*/  WARPGROUP.DEPBAR.LE gsb0, 0x0 ;  /* 0x00008000000079c5 */ /* 0x000fe40000010000 */
[----:B------:R-:W-:-:S10]  /*141c0*/  WARPGROUP.ARRIVE ;  /* 0x00000000000079c5 */ /* 0x000fd40000000000 */
[----:B------:R-:W-:Y:S01]  /*141d0*/  HGMMA.64x16x16.F32 R24, gdesc[UR4], R24, gsb0 ;  /* 0x00200000041879f0 */ /* 0x000fe20008000818 */
[----:B------:R-:W-:Y:S01]  /*141e0*/  R2UR UR55, R9 ;  /* 0x00000000093772ca */ /* 0x000fe200000e0000 */
[----:B------:R-:W-:Y:S01]  /*141f0*/  IMAD.MOV.U32 R5, RZ, RZ, 0x40000040 ;  /* 0x40000040ff057424 */ /* 0x000fe200078e00ff */
[----:B------:R-:W-:Y:S01]  /*14200*/  IADD3 R4, R2, 0x586, RZ ;  /* 0x0000058602047810 */ /* 0x000fe20007ffe0ff */
[----:B------:R-:W-:Y:S02]  /*14210*/  WARPGROUP.DEPBAR.LE gsb0, 0x0 ;  /* 0x00008000000079c5 */ /* 0x000fe40000010000 */
[----:B------:R-:W-:-:S08]  /*14220*/  WARPGROUP.ARRIVE ;  /* 0x00000000000079c5 */ /* 0x000fd00000000000 */
[----:B------:R-:W-:Y:S01]  /*14230*/  HGMMA.64x16x16.F32 R56, gdesc[UR52], R56, gsb0 ;  /* 0x00200000343879f0 */ /* 0x000fe20008000838 */
        /* <DEDUP_REMOVED lines=11> */
[----:B------:R-:W-:Y:S01]  /*142f0*/  UMOV UR12, UR52 ;  /* 0x00000034000c7c82 */ /* 0x000fe20008000000 */
[----:B------:R-:W-:Y:S01]  /*14300*/  UMOV UR13, UR53 ;  /* 0x00000035000d7c82 */ /* 0x000fe20008000000 */
[----:B------:R-:W-:Y:S02]  /*14310*/  WARPGROUP.DEPBAR.LE gsb0, 0x0 ;  /* 0x00008000000079c5 */ /* 0x000fe40000010000 */
[----:B------:R-:W-:-:S08]  /*14320*/  WARPGROUP.ARRIVE ;  /* 0x00000000000079c5 */ /* 0x000fd00000000000 */
[----:B------:R-:W-:Y:S01]  /*14330*/  HGMMA.64x16x16.F32 R40, gdesc[UR12], R40, gsb0 ;  /* 0x002000000c2879f0 */ /* 0x000fe20008000828 */
[----:B------:R-:W-:Y:S01]  /*14340*/  IMAD.MOV.U32 R5, RZ, RZ, 0x40000040 ;  /* 0x40000040ff057424 */ /* 0x000fe200078e00ff */
[----:B------:R-:W-:-:S04]  /*14350*/  IADD3 R4, R2, 0x686, RZ ;  /* 0x0000068602047810 */ /* 0x000fc80007ffe0ff */
        /* <DEDUP_REMOVED lines=16> */
[----:B------:R-:W-:Y:S02]  /*14460*/  IADD3 R8, R2, 0x780, RZ ;  /* 0x0000078002087810 */ /* 0x000fe40007ffe0ff */
[----:B------:R-:W-:Y:S02]  /*14470*/  MOV R9, 0x40000040 ;  /* 0x4000004000097802 */ /* 0x000fe40000000f00 */
[----:B------:R-:W-:Y:S02]  /*14480*/  R2UR UR50, R8 ;  /* 0x00000000083272ca */ /* 0x000fe400000e0000 */
[----:B------:R-:W-:Y:S01]  /*14490*/  R2UR UR51, R9 ;  /* 0x00000000093372ca */ /* 0x000fe200000e0000 */
[----:B------:R-:W-:Y:S02]  /*144a0*/  WARPGROUP.DEPBAR.LE gsb0, 0x0 ;  /* 0x00008000000079c5 */ /* 0x000fe40000010000 */
[----:B------:R-:W-:-:S10]  /*144b0*/  WARPGROUP.ARRIVE ;  /* 0x00000000000079c5 */ /* 0x000fd40000000000 */
[----:B------:R-:W-:Y:S01]  /*144c0*/  HGMMA.64x16x16.F32 R56, gdesc[UR48], R56, gsb0 ;  /* 0x00200000303879f0 */ /* 0x000fe20008000838 */
[----:B------:R-:W-:Y:S01]  /*144d0*/  VIADD R4, R2, 0x800 ;  /* 0x0000080002047836 */ /* 0x000fe20000000000 */
[----:B------:R-:W-:-:S04]  /*144e0*/  MOV R5, 0x40000040 ;  /* 0x4000004000057802 */ /* 0x000fc80000000f00 */
        /* <DEDUP_REMOVED lines=29> */
[----:B------:R-:W-:Y:S01]  /*146c0*/  UMOV UR4, UR48 ;  /* 0x0000003000047c82 */ /* 0x000fe20008000000 */
[----:B------:R-:W-:Y:S01]  /*146d0*/  UMOV UR5, UR49 ;  /* 0x0000003100057c82 */ /* 0x000fe20008000000 */
[----:B------:R-:W-:-:S02]  /*146e0*/  WARPGROUP.DEPBAR.LE gsb0, 0x0 ;  /* 0x00008000000079c5 */ /* 0x000fc40000010000 */
        /* <DEDUP_REMOVED lines=79> */
[C---:B------:R-:W-:Y:S01]  /*14be0*/  VIADD R6, R2.reuse, 0x984 ;  /* 0x0000098402067836 */ /* 0x040fe20000000000 */
[----:B------:R-:W-:Y:S01]  /*14bf0*/  UMOV UR4, UR40 ;  /* 0x0000002800047c82 */ /* 0x000fe20008000000 */
[----:B------:R-:W-:Y:S01]  /*14c00*/  IMAD.MOV.U32 R7, RZ, RZ, 0x40000040 ;  /* 0x40000040ff077424 */ /* 0x000fe200078e00ff */
[----:B------:R-:W-:Y:S01]  /*14c10*/  UMOV UR5, UR41 ;  /* 0x0000002900057c82 */ /* 0x000fe20008000000 */
[C---:B------:R-:W-:Y:S02]  /*14c20*/  IADD3 R8, R2.reuse, 0x786, RZ ;  /* 0x0000078602087810 */ /* 0x040fe40007ffe0ff */
[----:B------:R-:W-:Y:S01]  /*14c30*/  MOV R9, 0x40000040 ;  /* 0x4000004000097802 */ /* 0x000fe20000000f00 */
[----:B------:R-:W-:Y:S01]  /*14c40*/  VIADD R4, R2, 0x806 ;  /* 0x0000080602047836 */ /* 0x000fe20000000000 */
[----:B------:R-:W-:Y:S01]  /*14c50*/  R2UR UR6, R6 ;  /* 0x00000000060672ca */ /* 0x000fe200000e0000 */
[----:B------:R-:W-:Y:S01]  /*14c60*/  IMAD.MOV.U32 R5, RZ, RZ, 0x40000040 ;  /* 0x40000040ff057424 */ /* 0x000fe200078e00ff */
[----:B------:R-:W-:Y:S01]  /*14c70*/  R2UR UR7, R7 ;  /* 0x00000000070772ca */ /* 0x000fe200000e0000 */
[----:B------:R-:W-:Y:S01]  /*14c80*/  ULDC UR8, c[0x0][0x9d8] ;  /* 0x0002760000087ab9 */ /* 0x000fe20000000800 */
[----:B------:R-:W-:-:S02]  /*14c90*/  WARPGROUP.DEPBAR.LE gsb0, 0x0 ;  /* 0x00008000000079c5 */ /* 0x000fc40000010000 */
[----:B------:R-:W-:-:S09]  /*14ca0*/  WARPGROUP.ARRIVE ;  /* 0x00000000000079c5 */ /* 0x000fd20000000000 */
[----:B------:R-:W-:Y:S01]  /*14cb0*/  HGMMA.64x16x16.F32 R24, gdesc[UR4], R24, gsb0 ;  /* 0x00200000041879f0 */ /* 0x000fe20008000818 */
[----:B------:R-:W-:Y:S02]  /*14cc0*/  R2UR UR38, R8 ;  /* 0x00000000082672ca */ /* 0x000fe400000e0000 */
[----:B------:R-:W-:Y:S01]  /*14cd0*/  R2UR UR39, R9 ;  /* 0x00000000092772ca */ /* 0x000fe200000e0000 */
[----:B------:R-:W-:Y:S02]  /*14ce0*/  WARPGROUP.DEPBAR.LE gsb0, 0x0 ;  /* 0x00008000000079c5 */ /* 0x000fe40000010000 */
[----:B------:R-:W-:-:S10]  /*14cf0*/  WARPGROUP.ARRIVE ;  /* 0x00000000000079c5 */ /* 0x000fd40000000000 */
[----:B------:R-:W-:Y:S01]  /*14d00*/  HGMMA.64x16x16.F32 R56, gdesc[UR36], R56, gsb0 ;  /* 0x00200000243879f0 */ /* 0x000fe20008000838 */
[----:B------:R-:W-:Y:S01]  /*14d10*/  R2UR UR6, R4 ;  /* 0x00000000040672ca */ /* 0x000fe200000e0000 */
[----:B------:R-:W-:Y:S01]  /*14d20*/  UMOV UR4, UR36 ;  /* 0x0000002400047c82 */ /* 0x000fe20008000000 */
[----:B------:R-:W-:Y:S01]  /*14d30*/  R2UR UR7, R5 ;  /* 0x00000000050772ca */ /* 0x000fe200000e0000 */
[----:B------:R-:W-:Y:S01]  /*14d40*/  UMOV UR5, UR37 ;  /* 0x0000002500057c82 */ /* 0x000fe20008000000 */
[----:B------:R0:W-:Y:S01]  /*14d50*/  STL.64 [R1], R14 ;  /* 0x0000000e01007387 */ /* 0x0001e20000100a00 */
[----:B------:R-:W-:Y:S01]  /*14d60*/  @!P1 VIADD R0, R0, 0x38840 ;  /* 0x0003884000009836 */ /* 0x000fe20000000000 */
[----:B------:R-:W-:Y:S01]  /*14d70*/  ULDC UR39, c[0x0][0x9d8] ;  /* 0x0002760000277ab9 */ /* 0x000fe20000000800 */
[----:B------:R-:W-:Y:S01]  /*14d80*/  ULDC UR38, c[0x0][0x988] ;  /* 0x0002620000267ab9 */ /* 0x000fe20000000800 */
[----:B------:R-:W-:Y:S02]  /*14d90*/  WARPGROUP.DEPBAR.LE gsb0, 0x0 ;  /* 0x00008000000079c5 */ /* 0x000fe40000010000 */
[----:B------:R-:W-:-:S06]  /*14da0*/  WARPGROUP.ARRIVE ;  /* 0x00000000000079c5 */ /* 0x000fcc0000000000 */
        /* <DEDUP_REMOVED lines=20> */
[----:B------:R-:W-:-:S04]  /*14ef0*/  R2UR UR7, R3 ;  /* 0x00000000030772ca */ /* 0x000fc800000e0000 */
[----:B------:R-:W-:Y:S01]  /*14f00*/  R2UR UR6, R2 ;  /* 0x00000000020672ca */ /* 0x000fe200000e0000 */
[----:B------:R-:W-:Y:S01]  /*14f10*/  FMUL.FTZ R56, R56, UR8 ;  /* 0x0000000838387c20 */ /* 0x000fe20008410000 */
[----:B------:R-:W-:Y:S01]  /*14f20*/  FMUL.FTZ R57, R57, UR8 ;  /* 0x0000000839397c20 */ /* 0x000fe20008410000 */
[----:B------:R-:W-:Y:S01]  /*14f30*/  FMUL.FTZ R60, R60, UR8 ;  /* 0x000000083c3c7c20 */ /* 0x000fe20008410000 */
[----:B------:R-:W-:Y:S01]  /*14f40*/  UMOV UR4, UR36 ;  /* 0x0000002400047c82 */ /* 0x000fe20008000000 */
[----:B------:R-:W-:Y:S02]  /*14f50*/  UMOV UR5, UR37 ;  /* 0x0000002500057c82 */ /* 0x000fe40008000000 */
[----:B------:R-:W-:Y:S01]  /*14f60*/  MUFU.TANH R56, R56 ;  /* 0x0000003800387308 */ /* 0x000fe20000002400 */
[----:B------:R-:W-:Y:S01]  /*14f70*/  FMUL.FTZ R61, R61, UR8 ;  /* 0x000000083d3d7c20 */ /* 0x000fe20008410000 */
[----:B--2---:R-:W-:Y:S01]  /*14f80*/  IADD3 R2, R12, R178, RZ ;  /* 0x000000b20c027210 */ /* 0x004fe20007ffe0ff */
[----:B------:R-:W-:-:S05]  /*14f90*/  FMUL.FTZ R58, R58, UR8 ;  /* 0x000000083a3a7c20 */ /* 0x000fca0008410000 */
[----:B------:R-:W1:Y:S01]  /*14fa0*/  MUFU.TANH R57, R57 ;  /* 0x0000003900397308 */ /* 0x000e620000002400 */
[----:B------:R-:W-:Y:S01]  /*14fb0*/  FMUL.FTZ R48, R48, UR8 ;  /* 0x0000000830307c20 */ /* 0x000fe20008410000 */
[----:B------:R-:W-:-:S06]  /*14fc0*/  IMAD R8, R179, -0x50, R2 ;  /* 0xffffffb0b3087824 */ /* 0x000fcc00078e0202 */
[----:B------:R-:W-:Y:S01]  /*14fd0*/  MUFU.TANH R60, R60 ;  /* 0x0000003c003c7308 */ /* 0x000fe20000002400 */
[----:B------:R-:W-:Y:S01]  /*14fe0*/  FMUL.FTZ R49, R49, UR8 ;  /* 0x0000000831317c20 */ /* 0x000fe20008410000 */
[----:B------:R-:W-:Y:S01]  /*14ff0*/  FMUL.FTZ R59, R59, UR8 ;  /* 0x000000083b3b7c20 */ /* 0x000fe20008410000 */
[----:B------:R-:W-:-:S05]  /*15000*/  FMUL.FTZ R51, R51, UR8 ;  /* 0x0000000833337c20 */ /* 0x000fca0008410000 */
[----:B------:R-:W2:Y:S01]  /*15010*/  MUFU.TANH R61, R61 ;  /* 0x0000003d003d7308 */ /* 0x000ea20000002400 */
[----:B------:R-:W-:Y:S02]  /*15020*/  WARPGROUP.DEPBAR.LE gsb0, 0x0 ;  /* 0x00008000000079c5 */ /* 0x000fe40000010000 */
[----:B------:R-:W-:-:S06]  /*15030*/  WARPGROUP.ARRIVE ;  /* 0x00000000000079c5 */ /* 0x000fcc0000000000 */
[----:B------:R-:W-:Y:S01]  /*15040*/  HGMMA.64x16x16.F32 R24, gdesc[UR4], R24, gsb0 ;  /* 0x00200000041879f0 */ /* 0x000fe20008000818 */
[----:B------:R-:W3:Y:S01]  /*15050*/  MUFU.TANH R58, R58 ;  /* 0x0000003a003a7308 */ /* 0x000ee20000002400 */
[----:B------:R-:W-:Y:S01]  /*15060*/  ISETP.GT.AND P6, PT, R8, RZ, PT ;  /* 0x000000ff0800720c */ /* 0x000fe20003fc4270 */
[----:B------:R-:W-:Y:S01]  /*15070*/  FMUL.FTZ R52, R52, UR8 ;  /* 0x0000000834347c20 */ /* 0x000fe20008410000 */
[----:B------:R-:W-:Y:S01]  /*15080*/  ISETP.GT.AND P5, PT, R8, 0x1, PT ;  /* 0x000000010800780c */ /* 0x000fe20003fa4270 */
[----:B------:R-:W-:-:S04]  /*15090*/  FMUL.FTZ R62, R62, UR8 ;  /* 0x000000083e3e7c20 */ /* 0x000fc80008410000 */
[----:B------:R-:W4:Y:S01]  /*150a0*/  MUFU.TANH R48, R48 ;  /* 0x0000003000307308 */ /* 0x000f220000002400 */
[----:B------:R-:W-:Y:S01]  /*150b0*/  FMUL.FTZ R55, R55, UR8 ;  /* 0x0000000837377c20 */ /* 0x000fe20008410000 */
[----:B------:R-:W-:Y:S01]  /*150c0*/  ISETP.GT.AND P4, PT, R8, 0x8, PT ;  /* 0x000000080800780c */ /* 0x000fe20003f84270 */
[----:B------:R-:W-:Y:S01]  /*150d0*/  FMUL.FTZ R53, R53, UR8 ;  /* 0x0000000835357c20 */ /* 0x000fe20008410000 */
[----:B-1----:R-:W-:-:S04]  /*150e0*/  FSEL R57, R57, -INF , P5 ;  /* 0xff80000039397808 */ /* 0x002fc80002800000 */
[----:B------:R-:W1:Y:S01]  /*150f0*/  MUFU.TANH R6, R59 ;  /* 0x0000003b00067308 */ /* 0x000e620000002400 */
[----:B------:R-:W-:Y:S01]  /*15100*/  FMUL.FTZ R63, R63, UR8 ;  /* 0x000000083f3f7c20 */ /* 0x000fe20008410000 */
[----:B------:R-:W-:-:S06]  /*15110*/  ISETP.GT.AND P2, PT, R8, 0x9, PT ;  /* 0x000000090800780c */ /* 0x000fcc0003f44270 */
[----:B------:R-:W0:Y:S01]  /*15120*/  MUFU.TANH R49, R49 ;  /* 0x0000003100317308 */ /* 0x000e220000002400 */
[----:B------:R-:W-:-:S07]  /*15130*/  FMUL.FTZ R40, R40, UR8 ;  /* 0x0000000828287c20 */ /* 0x000fce0008410000 */
[----:B------:R2:W-:Y:S01]  /*15140*/  MUFU.TANH R13, R51 ;  /* 0x00000033000d7308 */ /* 0x0005e20000002400 */
[----:B------:R-:W-:Y:S01]  /*15150*/  FMUL.FTZ R50, R50, UR8 ;  /* 0x0000000832327c20 */ /* 0x000fe20008410000 */
[----:B------:R-:W-:Y:S01]  /*15160*/  ISETP.GT.AND P3, PT, R8, 0x10, PT ;  /* 0x000000100800780c */ /* 0x000fe20003f64270 */
[----:B------:R-:W-:Y:S01]  /*15170*/  FMUL.FTZ R41, R41, UR8 ;  /* 0x0000000829297c20 */ /* 0x000fe20008410000 */
[----:B------:R-:W-:Y:S01]  /*15180*/  FMUL.FTZ R44, R44, UR8 ;  /* 0x000000082c2c7c20 */ /* 0x000fe20008410000 */
[----:B------:R-:W-:Y:S01]  /*15190*/  FMUL.FTZ R54, R54, UR8 ;  /* 0x0000000836367c20 */ /* 0x000fe20008410000 */
[----:B------:R-:W-:Y:S01]  /*151a0*/  FMUL.FTZ R45, R45, UR8 ;  /* 0x000000082d2d7c20 */ /* 0x000fe20008410000 */
[----:B------:R-:W-:Y:S01]  /*151b0*/  FMUL.FTZ R43, R43, UR8 ;  /* 0x000000082b2b7c20 */ /* 0x000fe20008410000 */
[----:B------:R-:W-:Y:S01]  /*151c0*/  FMUL.FTZ R32, R32, UR8 ;  /* 0x0000000820207c20 */ /* 0x000fe20008410000 */
[----:B--2---:R-:W-:Y:S01]  /*151d0*/  FSEL R51, R56, -INF , P6 ;  /* 0xff80000038337808 */ /* 0x004fe20003000000 */
[----:B------:R-:W2:Y:S01]  /*151e0*/  MUFU.TANH R7, R62 ;  /* 0x0000003e00077308 */ /* 0x000ea20000002400 */
[----:B------:R-:W-:Y:S01]  /*151f0*/  FMUL.FTZ R42, R42, UR8 ;  /* 0x000000082a2a7c20 */ /* 0x000fe20008410000 */
[----:B------:R-:W-:Y:S01]  /*15200*/  FMUL.FTZ R33, R33, UR8 ;  /* 0x0000000821217c20 */ /* 0x000fe20008410000 */
[----:B------:R-:W-:Y:S01]  /*15210*/  FMNMX.FTZ R12, R51, R57, !PT ;  /* 0x00000039330c7209 */ /* 0x000fe20007810000 */
[----:B------:R-:W-:Y:S01]  /*15220*/  FMUL.FTZ R46, R46, UR8 ;  /* 0x000000082e2e7c20 */ /* 0x000fe20008410000 */
[----:B------:R-:W-:Y:S01]  /*15230*/  FMUL.FTZ R47, R47, UR8 ;  /* 0x000000082f2f7c20 */ /* 0x000fe20008410000 */
[----:B------:R-:W-:Y:S01]  /*15240*/  FMUL.FTZ R36, R36, UR8 ;  /* 0x0000000824247c20 */ /* 0x000fe20008410000 */
[----:B------:R-:W-:Y:S01]  /*15250*/  FMUL.FTZ R37, R37, UR8 ;  /* 0x0000000825257c20 */ /* 0x000fe20008410000 */
[----:B------:R-:W2:Y:S01]  /*15260*/  MUFU.TANH R52, R52 ;  /* 0x0000003400347308 */ /* 0x000ea20000002400 */
[----:B------:R-:W-:Y:S01]  /*15270*/  FSEL R61, R61, -INF , P2 ;  /* 0xff8000003d3d7808 */ /* 0x000fe20001000000 */
[----:B------:R-:W-:Y:S01]  /*15280*/  FMUL.FTZ R34, R34, UR8 ;  /* 0x0000000822227c20 */ /* 0x000fe20008410000 */
[----:B------:R-:W-:Y:S01]  /*15290*/  FMUL.FTZ R35, R35, UR8 ;  /* 0x0000000823237c20 */ /* 0x000fe20008410000 */
[----:B------:R-:W-:Y:S01]  /*152a0*/  FMUL.FTZ R38, R38, UR8 ;  /* 0x0000000826267c20 */ /* 0x000fe20008410000 */
[----:B------:R-:W-:-:S03]  /*152b0*/  ULDC UR4, c[0x0][0x988] ;  /* 0x0002620000047ab9 */ /* 0x000fc60000000800 */
[----:B------:R4:W-:Y:S01]  /*152c0*/  MUFU.TANH R21, R55 ;  /* 0x0000003700157308 */ /* 0x0009e20000002400 */
[----:B---3--:R-:W-:Y:S02]  /*152d0*/  FSEL R3, R58, -INF , P6 ;  /* 0xff8000003a037808 */ /* 0x008fe40003000000 */
[----:B----4-:R-:W-:-:S05]  /*152e0*/  FSEL R55, R60, -INF , P4 ;  /* 0xff8000003c377808 */ /* 0x010fca0002000000 */
[----:B------:R3:W4:Y:S01]  /*152f0*/  MUFU.TANH R9, R63 ;  /* 0x0000003f00097308 */ /* 0x0007220000002400 */
[----:B------:R-:W-:-:S07]  /*15300*/  FMNMX.FTZ R12, R55, R12, !PT ;  /* 0x0000000c370c7209 */ /* 0x000fce0007810000 */
[----:B------:R-:W4:Y:S01]  /*15310*/  MUFU.TANH R53, R53 ;  /* 0x0000003500357308 */ /* 0x000f220000002400 */
[----:B------:R-:W-:Y:S02]  /*15320*/  ISETP.GT.AND P6, PT, R8, 0x11, PT ;  /* 0x000000110800780c */ /* 0x000fe40003fc4270 */
[----:B------:R-:W-:Y:S02]  /*15330*/  FSEL R59, R48, -INF , P3 ;  /* 0xff800000303b7808 */ /* 0x000fe40001800000 */
[----:B------:R-:W-:-:S03]  /*15340*/  FMNMX.FTZ R12, R61, R12, !PT ;  /* 0x0000000c3d0c7209 */ /* 0x000fc60007810000 */
[----:B------:R-:W4:Y:S01]  /*15350*/  MUFU.TANH R11, R50 ;  /* 0x00000032000b7308 */ /* 0x000f220000002400 */
[----:B-1----:R-:W-:Y:S02]  /*15360*/  FSEL R6, R6, -INF , P5 ;  /* 0xff80000006067808 */ /* 0x002fe40002800000 */
[----:B------:R-:W-:-:S05]  /*15370*/  ISETP.GT.AND P5, PT, R8, 0x18, PT ;  /* 0x000000180800780c */ /* 0x000fca0003fa4270 */
[----:B------:R-:W1:Y:S01]  /*15380*/  MUFU.TANH R40, R40 ;  /* 0x0000002800287308 */ /* 0x000e620000002400 */
[----:B0-----:R-:W-:Y:S02]  /*15390*/  FSEL R49, R49, -INF , P6 ;  /* 0xff80000031317808 */ /* 0x001fe40003000000 */
[----:B------:R-:W-:-:S05]  /*153a0*/  FMNMX.FTZ R12, R59, R12, !PT ;  /* 0x0000000c3b0c7209 */ /* 0x000fca0007810000 */
[----:B------:R-:W0:Y:S01]  /*153b0*/  MUFU.TANH R41, R41 ;  /* 0x0000002900297308 */ /* 0x000e220000002400 */
[----:B--2---:R-:W-:Y:S02]  /*153c0*/  FSEL R7, R7, -INF , P4 ;  /* 0xff80000007077808 */ /* 0x004fe40002000000 */
[----:B------:R-:W-:Y:S02]  /*153d0*/  ISETP.GT.AND P4, PT, R8, 0x19, PT ;  /* 0x000000190800780c */ /* 0x000fe40003f84270 */
[----:B---3--:R-:W-:-:S03]  /*153e0*/  FSEL R63, R52, -INF , P5 ;  /* 0xff800000343f7808 */ /* 0x008fc60002800000 */
[----:B------:R-:W2:Y:S01]  /*153f0*/  MUFU.TANH R15, R54 ;  /* 0x00000036000f7308 */ /* 0x000ea20000002400 */
[----:B------:R-:W-:Y:S02]  /*15400*/  FMNMX.FTZ R12, R49, R12, !PT ;  /* 0x0000000c310c7209 */ /* 0x000fe40007810000 */
[----:B----4-:R-:W-:-:S05]  /*15410*/  FSEL R9, R9, -INF , P2 ;  /* 0xff80000009097808 */ /* 0x010fca0001000000 */
[----:B------:R-:W3:Y:S01]  /*15420*/  MUFU.TANH R44, R44 ;  /* 0x0000002c002c7308 */ /* 0x000ee20000002400 */
[----:B------:R-:W-:Y:S02]  /*15430*/  ISETP.GT.AND P2, PT, R8, 0x20, PT ;  /* 0x000000200800780c */ /* 0x000fe40003f44270 */
[----:B------:R-:W-:Y:S02]  /*15440*/  FSEL R53, R53, -INF , P4 ;  /* 0xff80000035357808 */ /* 0x000fe40002000000 */
[----:B------:R-:W-:-:S03]  /*15450*/  FMNMX.FTZ R12, R63, R12, !PT ;  /* 0x0000000c3f0c7209 */ /* 0x000fc60007810000 */
[----:B------:R-:W4:Y:S01]  /*15460*/  MUFU.TANH R45, R45 ;  /* 0x0000002d002d7308 */ /* 0x000f220000002400 */
[----:B------:R-:W-:Y:S02]  /*15470*/  FSEL R11, R11, -INF , P3 ;  /* 0xff8000000b0b7808 */ /* 0x000fe40001800000 */
[----:B------:R-:W-:Y:S02]  /*15480*/  ISETP.GT.AND P3, PT, R8, 0x21, PT ;  /* 0x000000210800780c */ /* 0x000fe40003f64270 */
[----:B-1----:R-:W-:-:S03]  /*15490*/  FSEL R65, R40, -INF , P2 ;  /* 0xff80000028417808 */ /* 0x002fc60001000000 */
[----:B------:R-:W-:Y:S01]  /*154a0*/  MUFU.TANH R43, R43 ;  /* 0x0000002b002b7308 */ /* 0x000fe20000002400 */
[----:B------:R-:W-:Y:S02]  /*154b0*/  FMNMX.FTZ R12, R53, R12, !PT ;  /* 0x0000000c350c7209 */ /* 0x000fe40007810000 */
[----:B------:R-:W-:-:S05]  /*154c0*/  FSEL R13, R13, -INF , P6 ;  /* 0xff8000000d0d7808 */ /* 0x000fca0003000000 */
[----:B------:R-:W1:Y:S01]  /*154d0*/  MUFU.TANH R32, R32 ;  /* 0x0000002000207308 */ /* 0x000e620000002400 */
[----:B------:R-:W-:Y:S02]  /*154e0*/  ISETP.GT.AND P6, PT, R8, 0x28, PT ;  /* 0x000000280800780c */ /* 0x000fe40003fc4270 */
[----:B0-----:R-:W-:Y:S02]  /*154f0*/  FSEL R67, R41, -INF , P3 ;  /* 0xff80000029437808 */ /* 0x001fe40001800000 */
[----:B------:R-:W-:-:S03]  /*15500*/  FMNMX.FTZ R12, R65, R12, !PT ;  /* 0x0000000c410c7209 */ /* 0x000fc60007810000 */
[----:B------:R-:W0:Y:S01]  /*15510*/  MUFU.TANH R42, R42 ;  /* 0x0000002a002a7308 */ /* 0x000e220000002400 */
[----:B--2---:R-:W-:Y:S01]  /*15520*/  FSEL R15, R15, -INF , P5 ;  /* 0xff8000000f0f7808 */ /* 0x004fe20002800000 */
[----:B------:R-:W-:-:S06]  /*15530*/  WARPGROUP.DEPBAR.LE gsb0, 0x0 ;  /* 0x00008000000079c5 */ /* 0x000fcc0000010000 */
[----:B------:R0:W2:Y:S01]  /*15540*/  MUFU.TANH R2, R33 ;  /* 0x0000002100027308 */ /* 0x0000a20000002400 */
[----:B------:R-:W-:Y:S01]  /*15550*/  ISETP.GT.AND P5, PT, R8, 0x29, PT ;  /* 0x000000290800780c */ /* 0x000fe20003fa4270 */
[----:B------:R-:W-:Y:S01]  /*15560*/  FMUL.FTZ R24, R24, UR8 ;  /* 0x0000000818187c20 */ /* 0x000fe20008410000 */
[----:B---3--:R-:W-:Y:S02]  /*15570*/  FSEL R69, R44, -INF , P6 ;  /* 0xff8000002c457808 */ /* 0x008fe40003000000 */
[----:B------:R-:W-:-:S03]  /*15580*/  FMNMX.FTZ R12, R67, R12, !PT ;  /* 0x0000000c430c7209 */ /* 0x000fc60007810000 */
[----:B------:R-:W3:Y:S01]  /*15590*/  MUFU.TANH R46, R46 ;  /* 0x0000002e002e7308 */ /* 0x000ee20000002400 */
[----:B------:R-:W-:-:S07]  /*155a0*/  FSEL R21, R21, -INF , P4 ;  /* 0xff80000015157808 */ /* 0x000fce0002000000 */
[----:B------:R-:W3:Y:S01]  /*155b0*/  MUFU.TANH R47, R47 ;  /* 0x0000002f002f7308 */ /* 0x000ee20000002400 */
[----:B------:R-:W-:Y:S01]  /*155c0*/  ISETP.GT.AND P4, PT, R8, 0x30, PT ;  /* 0x000000300800780c */ /* 0x000fe20003f84270 */
[----:B------:R-:W-:Y:S01]  /*155d0*/  FMUL.FTZ R5, R25, UR8 ;  /* 0x0000000819057c20 */ /* 0x000fe20008410000 */
[----:B----4-:R-:W-:-:S05]  /*155e0*/  FSEL R45, R45, -INF , P5 ;  /* 0xff8000002d2d7808 */ /* 0x010fca0002800000 */
[----:B------:R-:W4:Y:S01]  /*155f0*/  MUFU.TANH R36, R36 ;  /* 0x0000002400247308 */ /* 0x000f220000002400 */
[----:B------:R-:W-:Y:S01]  /*15600*/  FMNMX.FTZ R12, R69, R12, !PT ;  /* 0x0000000c450c7209 */ /* 0x000fe20007810000 */
[----:B------:R-:W-:Y:S01]  /*15610*/  FMUL.FTZ R28, R28, UR8 ;  /* 0x000000081c1c7c20 */ /* 0x000fe20008410000 */
[----:B-1----:R-:W-:-:S05]  /*15620*/  FSEL R71, R32, -INF , P4 ;  /* 0xff80000020477808 */ /* 0x002fca0002000000 */
[----:B------:R-:W1:Y:S01]  /*15630*/  MUFU.TANH R37, R37 ;  /* 0x0000002500257308 */ /* 0x000e620000002400 */
[----:B------:R-:W-:Y:S02]  /*15640*/  FMNMX.FTZ R12, R45, R12, !PT ;  /* 0x0000000c2d0c7209 */ /* 0x000fe40007810000 */
[----:B0-----:R-:W-:-:S05]  /*15650*/  FSEL R33, R42, -INF , P2 ;  /* 0xff8000002a217808 */ /* 0x001fca0001000000 */
[----:B------:R-:W0:Y:S01]  /*15660*/  MUFU.TANH R34, R34 ;  /* 0x0000002200227308 */ /* 0x000e220000002400 */
[----:B------:R-:W-:-:S07]  /*15670*/  ISETP.GT.AND P2, PT, R8, 0x38, PT ;  /* 0x000000380800780c */ /* 0x000fce0003f44270 */
[----:B------:R2:W-:Y:S01]  /*15680*/  MUFU.TANH R4, R35 ;  /* 0x0000002300047308 */ /* 0x0005e20000002400 */
[----:B------:R-:W-:-:S07]  /*15690*/  FMNMX.FTZ R12, R71, R12, !PT ;  /* 0x0000000c470c7209 */ /* 0x000fce0007810000 */
[----:B------:R-:W0:Y:S01]  /*156a0*/  MUFU.TANH R24, R24 ;  /* 0x0000001800187308 */ /* 0x000e220000002400 */
[----:B--2---:R-:W-:Y:S02]  /*156b0*/  FSEL R35, R43, -INF , P3 ;  /* 0xff8000002b237808 */ /* 0x004fe40001800000 */
[----:B------:R-:W-:-:S04]  /*156c0*/  ISETP.GT.AND P3, PT, R8, 0x31, PT ;  /* 0x000000310800780c */ /* 0x000fc80003f64270 */
[----:B------:R-:W-:Y:S01]  /*156d0*/  FSEL R73, R2, -INF , P3 ;  /* 0xff80000002497808 */ /* 0x000fe20001800000 */
[----:B------:R-:W2:Y:S01]  /*156e0*/  MUFU.TANH R5, R5 ;  /* 0x0000000500057308 */ /* 0x000ea20000002400 */
[----:B------:R-:W-:Y:S01]  /*156f0*/  FMUL.FTZ R2, R29, UR8 ;  /* 0x000000081d027c20 */ /* 0x000fe20008410000 */
[----:B---3--:R-:W-:Y:S02]  /*15700*/  FSEL R25, R46, -INF , P6 ;  /* 0xff8000002e197808 */ /* 0x008fe40003000000 */
[----:B------:R-:W-:Y:S02]  /*15710*/  FSEL R29, R47, -INF , P5 ;  /* 0xff8000002f1d7808 */ /* 0x000fe40002800000 */
[----:B------:R-:W-:Y:S02]  /*15720*/  ISETP.GT.AND P6, PT, R8, 0x39, PT ;  /* 0x000000390800780c */ /* 0x000fe40003fc4270 */
[----:B------:R-:W3:Y:S01]  /*15730*/  MUFU.TANH R38, R38 ;  /* 0x0000002600267308 */ /* 0x000ee20000002400 */
[----:B----4-:R-:W-:-:S02]  /*15740*/  FSEL R47, R36, -INF , P2 ;  /* 0xff800000242f7808 */ /* 0x010fc40001000000 */
[----:B------:R-:W-:-:S05]  /*15750*/  FMNMX.FTZ R12, R73, R12, !PT ;  /* 0x0000000c490c7209 */ /* 0x000fca0007810000 */
[----:B------:R-:W4:Y:S01]  /*15760*/  MUFU.TANH R28, R28 ;  /* 0x0000001c001c7308 */ /* 0x000f220000002400 */
[----:B------:R-:W-:Y:S02]  /*15770*/  ISETP.GT.AND P5, PT, R8, 0x40, PT ;  /* 0x000000400800780c */ /* 0x000fe40003fa4270 */
[----:B-1----:R-:W-:Y:S02]  /*15780*/  FSEL R75, R37, -INF , P6 ;  /* 0xff800000254b7808 */ /* 0x002fe40003000000 */
[----:B------:R-:W-:-:S03]  /*15790*/  FMNMX.FTZ R12, R47, R12, !PT ;  /* 0x0000000c2f0c7209 */ /* 0x000fc60007810000 */
[----:B------:R-:W1:Y:S01]  /*157a0*/  MUFU.TANH R2, R2 ;  /* 0x0000000200027308 */ /* 0x000e620000002400 */
[----:B0-----:R-:W-:Y:S02]  /*157b0*/  FSEL R37, R34, -INF , P4 ;  /* 0xff80000022257808 */ /* 0x001fe40002000000 */
[----:B------:R-:W-:Y:S02]  /*157c0*/  ISETP.GT.AND P4, PT, R8, 0x41, PT ;  /* 0x000000410800780c */ /* 0x000fe40003f84270 */
[----:B------:R-:W-:Y:S02]  /*157d0*/  FSEL R77, R24, -INF , P5 ;  /* 0xff800000184d7808 */ /* 0x000fe40002800000 */
[----:B------:R-:W-:Y:S02]  /*157e0*/  FMNMX.FTZ R12, R75, R12, !PT ;  /* 0x0000000c4b0c7209 */ /* 0x000fe40007810000 */
[----:B------:R-:W-:Y:S02]  /*157f0*/  FSEL R41, R4, -INF , P3 ;  /* 0xff80000004297808 */ /* 0x000fe40001800000 */
[----:B------:R-:W-:-:S02]  /*15800*/  ISETP.GT.AND P3, PT, R8, 0x48, PT ;  /* 0x000000480800780c */ /* 0x000fc40003f64270 */
[----:B--2---:R-:W-:Y:S02]  /*15810*/  FSEL R79, R5, -INF , P4 ;  /* 0xff800000054f7808 */ /* 0x004fe40002000000 */
[----:B------:R-:W-:Y:S02]  /*15820*/  FMNMX.FTZ R12, R77, R12, !PT ;  /* 0x0000000c4d0c7209 */ /* 0x000fe40007810000 */
[----:B---3--:R-:W-:Y:S02]  /*15830*/  FSEL R43, R38, -INF , P2 ;  /* 0xff800000262b7808 */ /* 0x008fe40001000000 */
[----:B------:R-:W-:Y:S02]  /*15840*/  ISETP.GT.AND P2, PT, R8, 0x49, PT ;  /* 0x000000490800780c */ /* 0x000fe40003f44270 */
[----:B----4-:R-:W-:Y:S02]  /*15850*/  FSEL R81, R28, -INF , P3 ;  /* 0xff8000001c517808 */ /* 0x010fe40001800000 */
[----:B------:R-:W-:-:S02]  /*15860*/  FMNMX.FTZ R12, R79, R12, !PT ;  /* 0x0000000c4f0c7209 */ /* 0x000fc40007810000 */
[----:B-1----:R-:W-:Y:S02]  /*15870*/  FSEL R83, R2, -INF , P2 ;  /* 0xff80000002537808 */ /* 0x002fe40001000000 */
[----:B------:R-:W-:-:S04]  /*15880*/  FMNMX.FTZ R12, R81, R12, !PT ;  /* 0x0000000c510c7209 */ /* 0x000fc80007810000 */
[----:B------:R-:W-:-:S05]  /*15890*/  FMNMX.FTZ R12, R83, R12, !PT ;  /* 0x0000000c530c7209 */ /* 0x000fca0007810000 */
[----:B------:R-:W0:Y:S02]  /*158a0*/  SHFL.BFLY PT, R5, R12, 0x2, 0x1f ;  /* 0x0c401f000c057f89 */ /* 0x000e2400000e0000 */
[----:B0-----:R-:W-:-:S05]  /*158b0*/  FMNMX.FTZ R4, R12, R5, !PT ;  /* 0x000000050c047209 */ /* 0x001fca0007810000 */
[----:B------:R-:W0:Y:S01]  /*158c0*/  SHFL.BFLY PT, R5, R4, 0x1, 0x1f ;  /* 0x0c201f0004057f89 */ /* 0x000e2200000e0000 */
[----:B------:R-:W-:Y:S01]  /*158d0*/  IMAD.U32 R2, RZ, RZ, UR4 ;  /* 0x00000004ff027e24 */ /* 0x000fe2000f8e00ff */
[----:B0-----:R-:W-:-:S04]  /*158e0*/  FMNMX.FTZ R5, R4, R5, !PT ;  /* 0x0000000504057209 */ /* 0x001fc80007810000 */
[C---:B------:R-:W-:Y:S01]  /*158f0*/  FSETP.NEU.FTZ.AND P0, PT, R5.reuse, -INF , PT ;  /* 0xff8000000500780b */ /* 0x040fe20003f1d000 */
[----:B------:R-:W-:-:S05]  /*15900*/  FMUL.FTZ R8, R5, R2 ;  /* 0x0000000205087220 */ /* 0x000fca0000410000 */
[----:B------:R-:W-:Y:S02]  /*15910*/  FSEL R14, R8, RZ, P0 ;  /* 0x000000ff080e7208 */ /* 0x000fe40000000000 */
[----:B------:R-:W-:-:S04]  /*15920*/  FMNMX.FTZ R8, R3, R6, !PT ;  /* 0x0000000603087209 */ /* 0x000fc80007810000 */
[----:B------:R-:W-:-:S04]  /*15930*/  FMNMX.FTZ R8, R7, R8, !PT ;  /* 0x0000000807087209 */ /* 0x000fc80007810000 */
[----:B------:R-:W-:-:S04]  /*15940*/  FMNMX.FTZ R8, R9, R8, !PT ;  /* 0x0000000809087209 */ /* 0x000fc80007810000 */
[----:B------:R-:W-:Y:S02]  /*15950*/  FMNMX.FTZ R8, R11, R8, !PT ;  /* 0x000000080b087209 */ /* 0x000fe40007810000 */
[----:B------:R-:W-:Y:S02]  /*15960*/  ISETP.NE.AND P0, PT, R10, RZ, PT ;  /* 0x000000ff0a00720c */ /* 0x000fe40003f05270 */
[----:B------:R-:W-:-:S04]  /*15970*/  FMNMX.FTZ R10, R13, R8, !PT ;  /* 0x000000080d0a7209 */ /* 0x000fc80007810000 */
[----:B------:R-:W-:-:S04]  /*15980*/  FMNMX.FTZ R10, R15, R10, !PT ;  /* 0x0000000a0f0a7209 */ /* 0x000fc80007810000 */
[----:B------:R-:W-:Y:S01]  /*15990*/  FMNMX.FTZ R10, R21, R10, !PT ;  /* 0x0000000a150a7209 */ /* 0x000fe20007810000 */
[----:B------:R-:W-:-:S03]  /*159a0*/  FMUL.FTZ R39, R39, UR8 ;  /* 0x0000000827277c20 */ /* 0x000fc60008410000 */
[----:B------:R-:W-:Y:S01]  /*159b0*/  FMNMX.FTZ R10, R33, R10, !PT ;  /* 0x0000000a210a7209 */ /* 0x000fe20007810000 */
[----:B------:R-:W-:-:S03]  /*159c0*/  FMUL.FTZ R26, R26, UR8 ;  /* 0x000000081a1a7c20 */ /* 0x000fc60008410000 */
[----:B------:R-:W-:Y:S01]  /*159d0*/  FMNMX.FTZ R10, R35, R10, !PT ;  /* 0x0000000a230a7209 */ /* 0x000fe20007810000 */
[----:B------:R-:W0:Y:S03]  /*159e0*/  MUFU.TANH R39, R39 ;  /* 0x0000002700277308 */ /* 0x000e260000002400 */
[----:B------:R-:W-:Y:S01]  /*159f0*/  FMNMX.FTZ R10, R25, R10, !PT ;  /* 0x0000000a190a7209 */ /* 0x000fe20007810000 */
[----:B------:R-:W-:Y:S01]  /*15a00*/  FMUL.FTZ R27, R27, UR8 ;  /* 0x000000081b1b7c20 */ /* 0x000fe20008410000 */
[----:B------:R-:W-:Y:S02]  /*15a10*/  FMUL.FTZ R30, R30, UR8 ;  /* 0x000000081e1e7c20 */ /* 0x000fe40008410000 */
[----:B------:R-:W-:Y:S01]  /*15a20*/  FMNMX.FTZ R10, R29, R10, !PT ;  /* 0x0000000a1d0a7209 */ /* 0x000fe20007810000 */
[----:B------:R-:W1:Y:S03]  /*15a30*/  MUFU.TANH R26, R26 ;  /* 0x0000001a001a7308 */ /* 0x000e660000002400 */
[----:B------:R-:W-:Y:S01]  /*15a40*/  FMNMX.FTZ R10, R37, R10, !PT ;  /* 0x0000000a250a7209 */ /* 0x000fe20007810000 */
[----:B------:R-:W-:-:S04]  /*15a50*/  FMUL.FTZ R31, R31, UR8 ;  /* 0x000000081f1f7c20 */ /* 0x000fc80008410000 */
[----:B------:R-:W2:Y:S01]  /*15a60*/  MUFU.TANH R4, R27 ;  /* 0x0000001b00047308 */ /* 0x000ea20000002400 */
[----:B------:R-:W-:Y:S02]  /*15a70*/  FMNMX.FTZ R10, R41, R10, !PT ;  /* 0x0000000a290a7209 */ /* 0x000fe40007810000 */
[----:B0-----:R-:W-:-:S05]  /*15a80*/  FSEL R39, R39, -INF , P6 ;  /* 0xff80000027277808 */ /* 0x001fca0003000000 */
[----:B------:R-:W0:Y:S01]  /*15a90*/  MUFU.TANH R30, R30 ;  /* 0x0000001e001e7308 */ /* 0x000e220000002400 */
[----:B------:R-:W-:Y:S01]  /*15aa0*/  FMNMX.FTZ R10, R43, R10, !PT ;  /* 0x0000000a2b0a7209 */ /* 0x000fe20007810000 */
[----:B------:R-:W-:Y:S01]  /*15ab0*/  FFMA.FTZ R208, R51, R2, -R14 ;  /* 0x0000000233d07223 */ /* 0x000fe2000001080e */
[----:B-1----:R-:W-:-:S05]  /*15ac0*/  FSEL R51, R26, -INF , P5 ;  /* 0xff8000001a337808 */ /* 0x002fca0002800000 */
[----:B------:R-:W1:Y:S01]  /*15ad0*/  MUFU.TANH R8, R31 ;  /* 0x0000001f00087308 */ /* 0x000e620000002400 */
[----:B------:R-:W-:Y:S01]  /*15ae0*/  FMNMX.FTZ R10, R39, R10, !PT ;  /* 0x0000000a270a7209 */ /* 0x000fe20007810000 */
[--C-:B------:R-:W-:Y:S01]  /*15af0*/  FFMA.FTZ R210, R55, R2, -R14.reuse ;  /* 0x0000000237d27223 */ /* 0x100fe2000001080e */
[----:B--2---:R-:W-:Y:S02]  /*15b00*/  FSEL R55, R4, -INF , P4 ;  /* 0xff80000004377808 */ /* 0x004fe40002000000 */
[----:B------:R-:W-:Y:S01]  /*15b10*/  FMNMX.FTZ R10, R51, R10, !PT ;  /* 0x0000000a330a7209 */ /* 0x000fe20007810000 */
[--C-:B------:R-:W-:Y:S01]  /*15b20*/  FFMA.FTZ R27, R57, R2, -R14.reuse ;  /* 0x00000002391b7223 */ /* 0x100fe2000001080e */
[----:B0-----:R-:W-:Y:S02]  /*15b30*/  FSEL R57, R30, -INF , P3 ;  /* 0xff8000001e397808 */ /* 0x001fe40001800000 */
[----:B------:R-:W-:Y:S01]  /*15b40*/  FMNMX.FTZ R10, R55, R10, !PT ;  /* 0x0000000a370a7209 */ /* 0x000fe20007810000 */
[----:B------:R-:W-:-:S03]  /*15b50*/  FFMA.FTZ R4, R49, R2, -R14 ;  /* 0x0000000231047223 */ /* 0x000fc6000001080e */
[----:B------:R-:W-:Y:S02]  /*15b60*/  FMNMX.FTZ R10, R57, R10, !PT ;  /* 0x0000000a390a7209 */ /* 0x000fe40007810000 */
[----:B-1----:R-:W-:-:S04]  /*15b70*/  FSEL R49, R8, -INF , P2 ;  /* 0xff80000008317808 */ /* 0x002fc80001000000 */
[----:B------:R-:W-:Y:S01]  /*15b80*/  FMNMX.FTZ R10, R49, R10, !PT ;  /* 0x0000000a310a7209 */ /* 0x000fe20007810000 */
[----:B------:R-:W-:-:S04]  /*15b90*/  FFMA.FTZ R8, R53, R2, -R14 ;  /* 0x0000000235087223 */ /* 0x000fc8000001080e */
[----:B------:R-:W0:Y:S01]  /*15ba0*/  SHFL.BFLY PT, R53, R10, 0x2, 0x1f ;  /* 0x0c401f000a357f89 */ /* 0x000e2200000e0000 */
[----:B------:R-:W-:Y:S02]  /*15bb0*/  FFMA.FTZ R204, R59, R2, -R14 ;  /* 0x000000023bcc7223 */ /* 0x000fe4000001080e */
[----:B------:R1:W-:Y:S01]  /*15bc0*/  MUFU.EX2 R59, R4 ;  /* 0x00000004003b7308 */ /* 0x0003e20000000800 */
[----:B0-----:R-:W-:-:S05]  /*15bd0*/  FMNMX.FTZ R53, R10, R53, !PT ;  /* 0x000000350a357209 */ /* 0x001fca0007810000 */
[----:B-1----:R-:W0:Y:S02]  /*15be0*/  SHFL.BFLY PT, R4, R53, 0x1, 0x1f ;  /* 0x0c201f0035047f89 */ /* 0x002e2400000e0000 */
[----:B------:R-:W-:Y:S01]  /*15bf0*/  MUFU.EX2 R208, R208 ;  /* 0x000000d000d07308 */ /* 0x000fe20000000800 */
[----:B------:R-:W-:-:S07]  /*15c00*/  FFMA.FTZ R31, R61, R2, -R14 ;  /* 0x000000023d1f7223 */ /* 0x000fce000001080e */
[----:B------:R-:W1:Y:S01]  /*15c10*/  MUFU.EX2 R27, R27 ;  /* 0x0000001b001b7308 */ /* 0x000e620000000800 */
[----:B0-----:R-:W-:-:S04]  /*15c20*/  FMNMX.FTZ R4, R53, R4, !PT ;  /* 0x0000000435047209 */ /* 0x001fc80007810000 */
[C---:B------:R-:W-:Y:S01]  /*15c30*/  FSETP.NEU.FTZ.AND P2, PT, R4.reuse, -INF , PT ;  /* 0xff8000000400780b */ /* 0x040fe20003f5d000 */
[----:B------:R-:W-:Y:S02]  /*15c40*/  FMUL.FTZ R10, R4, R2 ;  /* 0x00000002040a7220 */ /* 0x000fe40000410000 */
[----:B------:R-:W0:Y:S03]  /*15c50*/  MUFU.EX2 R210, R210 ;  /* 0x000000d200d27308 */ /* 0x000e260000000800 */
[----:B------:R-:W-:-:S05]  /*15c60*/  FSEL R10, R10, RZ, P2 ;  /* 0x000000ff0a0a7208 */ /* 0x000fca0001000000 */
[----:B------:R-:W2:Y:S01]  /*15c70*/  MUFU.EX2 R31, R31 ;  /* 0x0000001f001f7308 */ /* 0x000ea20000000800 */
[-CC-:B------:R-:W-:Y:S01]  /*15c80*/  FFMA.FTZ R3, R3, R2.reuse, -R10.reuse ;  /* 0x0000000203037223 */ /* 0x180fe2000001080a */
[-CC-:B------:R-:W-:Y:S01]  /*15c90*/  FFMA.FTZ R6, R6, R2.reuse, -R10.reuse ;  /* 0x0000000206067223 */ /* 0x180fe2000001080a */
[-CC-:B------:R-:W-:Y:S01]  /*15ca0*/  FFMA.FTZ R7, R7, R2.reuse, -R10.reuse ;  /* 0x0000000207077223 */ /* 0x180fe2000001080a */
[-C--:B------:R-:W-:Y:S01]  /*15cb0*/  FFMA.FTZ R9, R9, R2.reuse, -R10 ;  /* 0x0000000209097223 */ /* 0x080fe2000001080a */
[----:B------:R-:W-:-:S03]  /*15cc0*/  FFMA.FTZ R63, R63, R2, -R14 ;  /* 0x000000023f3f7223 */ /* 0x000fc6000001080e */
[----:B------:R-:W3:Y:S01]  /*15cd0*/  MUFU.EX2 R204, R204 ;  /* 0x000000cc00cc7308 */ /* 0x000ee20000000800 */
[----:B------:R-:W-:-:S07]  /*15ce0*/  FFMA.FTZ R11, R11, R2, -R10 ;  /* 0x000000020b0b7223 */ /* 0x000fce000001080a */
[----:B------:R-:W-:Y:S08]  /*15cf0*/  MUFU.EX2 R3, R3 ;  /* 0x0000000300037308 */ /* 0x000ff00000000800 */
[----:B------:R-:W4:Y:S01]  /*15d00*/  MUFU.EX2 R6, R6 ;  /* 0x0000000600067308 */ /* 0x000f220000000800 */
[----:B------:R-:W-:-:S07]  /*15d10*/  FFMA.FTZ R65, R65, R2, -R14 ;  /* 0x0000000241417223 */ /* 0x000fce000001080e */
[----:B------:R1:W-:Y:S08]  /*15d20*/  MUFU.EX2 R12, R9 ;  /* 0x00000009000c7308 */ /* 0x0003f00000000800 */
[----:B------:R-:W4:Y:S01]  /*15d30*/  MUFU.EX2 R7, R7 ;  /* 0x0000000700077308 */ /* 0x000f220000000800 */
[----:B-1----:R-:W-:-:S04]  /*15d40*/  FADD.FTZ R9, R208, R27 ;  /* 0x0000001bd0097221 */ /* 0x002fc80000010000 */
[----:B0-----:R-:W-:-:S03]  /*15d50*/  FADD.FTZ R30, R210, R9 ;  /* 0x00000009d21e7221 */ /* 0x001fc60000010000 */
[----:B------:R-:W0:Y:S01]  /*15d60*/  MUFU.EX2 R63, R63 ;  /* 0x0000003f003f7308 */ /* 0x000e220000000800 */
[-C--:B------:R-:W-:Y:S01]  /*15d70*/  FFMA.FTZ R13, R13, R2.reuse, -R10 ;  /* 0x000000020d0d7223 */ /* 0x080fe2000001080a */
[----:B--2---:R-:W-:Y:S01]  /*15d80*/  FADD.FTZ R9, R31, R30 ;  /* 0x0000001e1f097221 */ /* 0x004fe20000010000 */
[-C--:B------:R-:W-:Y:S01]  /*15d90*/  FFMA.FTZ R15, R15, R2.reuse, -R10 ;  /* 0x000000020f0f7223 */ /* 0x080fe2000001080a */
[----:B------:R-:W-:-:S04]  /*15da0*/  FFMA.FTZ R67, R67, R2, -R14 ;  /* 0x0000000243437223 */ /* 0x000fc8000001080e */
[----:B------:R-:W1:Y:S01]  /*15db0*/  MUFU.EX2 R8, R8 ;  /* 0x0000000800087308 */ /* 0x000e620000000800 */
[----:B---3--:R-:W-:Y:S01]  /*15dc0*/  FADD.FTZ R32, R204, R9 ;  /* 0x00000009cc207221 */ /* 0x008fe20000010000 */
[----:B------:R-:W-:Y:S01]  /*15dd0*/  FFMA.FTZ R69, R69, R2, -R14 ;  /* 0x0000000245457223 */ /* 0x000fe2000001080e */
[----:B----4-:R-:W-:-:S05]  /*15de0*/  FADD.FTZ R30, R3, R6 ;  /* 0x00000006031e7221 */ /* 0x010fca0000010000 */
[----:B------:R-:W2:Y:S01]  /*15df0*/  MUFU.EX2 R11, R11 ;  /* 0x0000000b000b7308 */ /* 0x000ea20000000800 */
[----:B------:R-:W-:Y:S01]  /*15e00*/  FFMA.FTZ R21, R21, R2, -R10 ;  /* 0x0000000215157223 */ /* 0x000fe2000001080a */
[----:B------:R-:W-:-:S06]  /*15e10*/  FADD.FTZ R32, R59, R32 ;  /* 0x000000203b207221 */ /* 0x000fcc0000010000 */
[----:B------:R-:W3:Y:S01]  /*15e20*/  MUFU.EX2 R65, R65 ;  /* 0x0000004100417308 */ /* 0x000ee20000000800 */
[----:B------:R-:W-:Y:S01]  /*15e30*/  FADD.FTZ R9, R7, R30 ;  /* 0x0000001e07097221 */ /* 0x000fe20000010000 */
[----:B------:R-:W-:-:S06]  /*15e40*/  FFMA.FTZ R33, R33, R2, -R10 ;  /* 0x0000000221217223 */ /* 0x000fcc000001080a */
[----:B------:R0:W4:Y:S01]  /*15e50*/  MUFU.EX2 R20, R13 ;  /* 0x0000000d00147308 */ /* 0x0001220000000800 */
[-CC-:B------:R-:W-:Y:S01]  /*15e60*/  FFMA.FTZ R45, R45, R2.reuse, -R14.reuse ;  /* 0x000000022d2d7223 */ /* 0x180fe2000001080e */
[----:B------:R-:W-:-:S06]  /*15e70*/  FFMA.FTZ R71, R71, R2, -R14 ;  /* 0x0000000247477223 */ /* 0x000fcc000001080e */
[----:B------:R-:W4:Y:S01]  /*15e80*/  MUFU.EX2 R200, R67 ;  /* 0x0000004300c87308 */ /* 0x000f220000000800 */
[----:B0-----:R-:W-:Y:S01]  /*15e90*/  FADD.FTZ R13, R63, R32 ;  /* 0x000000203f0d7221 */ /* 0x001fe20000010000 */
[----:B------:R-:W-:-:S06]  /*15ea0*/  FADD.FTZ R32, R12, R9 ;  /* 0x000000090c207221 */ /* 0x000fcc0000010000 */
[----:B------:R-:W0:Y:S01]  /*15eb0*/  MUFU.EX2 R15, R15 ;  /* 0x0000000f000f7308 */ /* 0x000e220000000800 */
[----:B------:R-:W-:Y:S01]  /*15ec0*/  FFMA.FTZ R35, R35, R2, -R10 ;  /* 0x0000000223237223 */ /* 0x000fe2000001080a */
[----:B-1----:R-:W-:-:S06]  /*15ed0*/  FADD.FTZ R34, R8, R13 ;  /* 0x0000000d08227221 */ /* 0x002fcc0000010000 */
[----:B------:R-:W1:Y:S01]  /*15ee0*/  MUFU.EX2 R69, R69 ;  /* 0x0000004500457308 */ /* 0x000e620000000800 */
[----:B--2---:R-:W-:Y:S01]  /*15ef0*/  FADD.FTZ R9, R11, R32 ;  /* 0x000000200b097221 */ /* 0x004fe20000010000 */
[----:B------:R-:W-:-:S06]  /*15f00*/  FFMA.FTZ R25, R25, R2, -R10 ;  /* 0x0000000219197223 */ /* 0x000fcc000001080a */
[----:B------:R-:W2:Y:S01]  /*15f10*/  MUFU.EX2 R24, R21 ;  /* 0x0000001500187308 */ /* 0x000ea20000000800 */
[----:B------:R-:W-:Y:S01]  /*15f20*/  FFMA.FTZ R73, R73, R2, -R14 ;  /* 0x0000000249497223 */ /* 0x000fe2000001080e */
[----:B---3--:R-:W-:-:S06]  /*15f30*/  FADD.FTZ R13, R65, R34 ;  /* 0x00000022410d7221 */ /* 0x008fcc0000010000 */
[----:B------:R-:W3:Y:S01]  /*15f40*/  MUFU.EX2 R202, R45 ;  /* 0x0000002d00ca7308 */ /* 0x000ee20000000800 */
[----:B------:R-:W-:Y:S01]  /*15f50*/  FFMA.FTZ R47, R47, R2, -R14 ;  /* 0x000000022f2f7223 */ /* 0x000fe2000001080e */
[----:B----4-:R-:W-:-:S06]  /*15f60*/  FADD.FTZ R32, R20, R9 ;  /* 0x0000000914207221 */ /* 0x010fcc0000010000 */
[----:B------:R-:W4:Y:S01]  /*15f70*/  MUFU.EX2 R33, R33 ;  /* 0x0000002100217308 */ /* 0x000f220000000800 */
[----:B------:R-:W-:Y:S01]  /*15f80*/  FFMA.FTZ R29, R29, R2, -R10 ;  /* 0x000000021d1d7223 */ /* 0x000fe2000001080a */
[----:B------:R-:W-:-:S06]  /*15f90*/  FADD.FTZ R34, R200, R13 ;  /* 0x0000000dc8227221 */ /* 0x000fcc0000010000 */
[----:B------:R-:W4:Y:S01]  /*15fa0*/  MUFU.EX2 R71, R71 ;  /* 0x0000004700477308 */ /* 0x000f220000000800 */
[----:B0-----:R-:W-:Y:S01]  /*15fb0*/  FADD.FTZ R9, R15, R32 ;  /* 0x000000200f097221 */ /* 0x001fe20000010000 */
[----:B------:R-:W-:-:S06]  /*15fc0*/  FFMA.FTZ R37, R37, R2, -R10 ;  /* 0x0000000225257223 */ /* 0x000fcc000001080a */
[----:B------:R-:W0:Y:S01]  /*15fd0*/  MUFU.EX2 R26, R35 ;  /* 0x00000023001a7308 */ /* 0x000e220000000800 */
[----:B------:R-:W-:Y:S01]  /*15fe0*/  FFMA.FTZ R75, R75, R2, -R14 ;  /* 0x000000024b4b7223 */ /* 0x000fe2000001080e */
[----:B-1----:R-:W-:-:S06]  /*15ff0*/  FADD.FTZ R13, R69, R34 ;  /* 0x00000022450d7221 */ /* 0x002fcc0000010000 */
[----:B------:R-:W1:Y:S01]  /*16000*/  MUFU.EX2 R196, R73 ;  /* 0x0000004900c47308 */ /* 0x000e620000000800 */
[----:B------:R-:W-:Y:S01]  /*16010*/  FFMA.FTZ R77, R77, R2, -R14 ;  /* 0x000000024d4d7223 */ /* 0x000fe2000001080e */
[----:B--2---:R-:W-:-:S06]  /*16020*/  FADD.FTZ R32, R24, R9 ;  /* 0x0000000918207221 */ /* 0x004fcc0000010000 */
[----:B------:R-:W2:Y:S01]  /*16030*/  MUFU.EX2 R25, R25 ;  /* 0x0000001900197308 */ /* 0x000ea20000000800 */
[----:B------:R-:W-:Y:S01]  /*16040*/  FFMA.FTZ R41, R41, R2, -R10 ;  /* 0x0000000229297223 */ /* 0x000fe2000001080a */
[----:B---3--:R-:W-:-:S06]  /*16050*/  FADD.FTZ R34, R202, R13 ;  /* 0x0000000dca227221 */ /* 0x008fcc0000010000 */
[----:B------:R-:W3:Y:S01]  /*16060*/  MUFU.EX2 R47, R47 ;  /* 0x0000002f002f7308 */ /* 0x000ee20000000800 */
[----:B----4-:R-:W-:Y:S01]  /*16070*/  FADD.FTZ R9, R33, R32 ;  /* 0x0000002021097221 */ /* 0x010fe20000010000 */
[----:B------:R-:W-:-:S06]  /*16080*/  FFMA.FTZ R43, R43, R2, -R10 ;  /* 0x000000022b2b7223 */ /* 0x000fcc000001080a */
[----:B------:R-:W4:Y:S01]  /*16090*/  MUFU.EX2 R28, R29 ;  /* 0x0000001d001c7308 */ /* 0x000f220000000800 */
[----:B------:R-:W-:Y:S01]  /*160a0*/  FFMA.FTZ R79, R79, R2, -R14 ;  /* 0x000000024f4f7223 */ /* 0x000fe2000001080e */
[----:B------:R-:W-:-:S06]  /*160b0*/  FADD.FTZ R13, R71, R34 ;  /* 0x00000022470d7221 */ /* 0x000fcc0000010000 */
[----:B------:R-:W4:Y:S01]  /*160c0*/  MUFU.EX2 R198, R75 ;  /* 0x0000004b00c67308 */ /* 0x000f220000000800 */
[----:B------:R-:W-:Y:S01]  /*160d0*/  FFMA.FTZ R81, R81, R2, -R14 ;  /* 0x0000000251517223 */ /* 0x000fe2000001080e */
[----:B0-----:R-:W-:-:S06]  /*160e0*/  FADD.FTZ R32, R26, R9 ;  /* 0x000000091a207221 */ /* 0x001fcc0000010000 */
[----:B------:R-:W0:Y:S01]  /*160f0*/  MUFU.EX2 R37, R37 ;  /* 0x0000002500257308 */ /* 0x000e220000000800 */
[----:B------:R-:W-:Y:S01]  /*16100*/  @!P1 PRMT R0, RZ, 0x654, R0 ;  /* 0x00000654ff009816 */ /* 0x000fe20000000000 */
[-CC-:B------:R-:W-:Y:S01]  /*16110*/  FFMA.FTZ R39, R39, R2.reuse, -R10.reuse ;  /* 0x0000000227277223 */ /* 0x180fe2000001080a */
[-CC-:B------:R-:W-:Y:S01]  /*16120*/  FFMA.FTZ R51, R51, R2.reuse, -R10.reuse ;  /* 0x0000000233337223 */ /* 0x180fe2000001080a */
[----:B------:R-:W-:-:S04]  /*16130*/  FFMA.FTZ R55, R55, R2, -R10 ;  /* 0x0000000237377223 */ /* 0x000fc8000001080a */
[----:B------:R-:W0:Y:S01]  /*16140*/  MUFU.EX2 R77, R77 ;  /* 0x0000004d004d7308 */ /* 0x000e220000000800 */
[-CC-:B------:R-:W-:Y:S01]  /*16150*/  FFMA.FTZ R57, R57, R2.reuse, -R10.reuse ;  /* 0x0000000239397223 */ /* 0x180fe2000001080a */
[----:B------:R-:W-:Y:S01]  /*16160*/  FFMA.FTZ R49, R49, R2, -R10 ;  /* 0x0000000231317223 */ /* 0x000fe2000001080a */
[----:B-1----:R-:W-:-:S05]  /*16170*/  FADD.FTZ R10, R196, R13 ;  /* 0x0000000dc40a7221 */ /* 0x002fca0000010000 */
[----:B------:R-:W1:Y:S01]  /*16180*/  MUFU.EX2 R30, R41 ;  /* 0x00000029001e7308 */ /* 0x000e620000000800 */
[----:B--2---:R-:W-:Y:S01]  /*16190*/  FADD.FTZ R9, R25, R32 ;  /* 0x0000002019097221 */ /* 0x004fe20000010000 */
[----:B------:R2:W-:Y:S01]  /*161a0*/  @!P1 SYNCS.ARRIVE.TRANS64.RED.A1T0 RZ, [R0+URZ], RZ ;  /* 0x000000ff00ff99a7 */ /* 0x0005e2000810043f */
[----:B---3--:R-:W-:-:S05]  /*161b0*/  FADD.FTZ R13, R47, R10 ;  /* 0x0000000a2f0d7221 */ /* 0x008fca0000010000 */
[----:B------:R-:W3:Y:S01]  /*161c0*/  MUFU.EX2 R192, R79 ;  /* 0x0000004f00c07308 */ /* 0x000ee20000000800 */
[----:B----4-:R-:W-:-:S07]  /*161d0*/  FADD.FTZ R32, R28, R9 ;  /* 0x000000091c207221 */ /* 0x010fce0000010000 */
[----:B------:R-:W4:Y:S01]  /*161e0*/  MUFU.EX2 R43, R43 ;  /* 0x0000002b002b7308 */ /* 0x000f220000000800 */
[----:B------:R-:W-:Y:S01]  /*161f0*/  FADD.FTZ R34, R198, R13 ;  /* 0x0000000dc6227221 */ /* 0x000fe20000010000 */
[----:B0-----:R-:W-:-:S06]  /*16200*/  FADD.FTZ R9, R37, R32 ;  /* 0x0000002025097221 */ /* 0x001fcc0000010000 */
[----:B------:R-:W0:Y:S08]  /*16210*/  MUFU.EX2 R81, R81 ;  /* 0x0000005100517308 */ /* 0x000e300000000800 */
[----:B--2---:R-:W2:Y:S01]  /*16220*/  MUFU.EX2 R0, R39 ;  /* 0x0000002700007308 */ /* 0x004ea20000000800 */
[----:B------:R-:W-:Y:S01]  /*16230*/  F2FP.F16.F32.PACK_AB R206, R8, R63 ;  /* 0x0000003f08ce723e */ /* 0x000fe200000000ff */
[----:B------:R-:W-:Y:S01]  /*16240*/  FADD.FTZ R13, R77, R34 ;  /* 0x000000224d0d7221 */ /* 0x000fe20000010000 */
[----:B-1----:R-:W-:-:S05]  /*16250*/  FADD.FTZ R8, R30, R9 ;  /* 0x000000091e087221 */ /* 0x002fca0000010000 */
[----:B------:R-:W1:Y:S01]  /*16260*/  MUFU.EX2 R51, R51 ;  /* 0x0000003300337308 */ /* 0x000e620000000800 */
[----:B------:R-:W-:Y:S01]  /*16270*/  FFMA.FTZ R14, R83, R2, -R14 ;  /* 0x00000002530e7223 */ /* 0x000fe2000001080e */
[----:B---3--:R-:W-:Y:S01]  /*16280*/  FADD.FTZ R32, R192, R13 ;  /* 0x0000000dc0207221 */ /* 0x008fe20000010000 */
[----:B----4-:R-:W-:-:S05]  /*16290*/  FADD.FTZ R9, R43, R8 ;  /* 0x000000082b097221 */ /* 0x010fca0000010000 */
[----:B------:R-:W3:Y:S01]  /*162a0*/  MUFU.EX2 R10, R55 ;  /* 0x00000037000a7308 */ /* 0x000ee20000000800 */
[----:B0-----:R-:W-:Y:S01]  /*162b0*/  FADD.FTZ R21, R81, R32 ;  /* 0x0000002051157221 */ /* 0x001fe20000010000 */
[----:B--2---:R-:W-:-:S06]  /*162c0*/  FADD.FTZ R32, R0, R9 ;  /* 0x0000000900207221 */ /* 0x004fcc0000010000 */
[----:B------:R-:W0:Y:S01]  /*162d0*/  MUFU.EX2 R57, R57 ;  /* 0x0000003900397308 */ /* 0x000e220000000800 */
[----:B------:R-:W-:Y:S01]  /*162e0*/  ISETP.GE.AND P2, PT, R178, 0x51, PT ;  /* 0x00000051b200780c */ /* 0x000fe20003f46270 */
[----:B-1----:R-:W-:-:S06]  /*162f0*/  FADD.FTZ R9, R51, R32 ;  /* 0x0000002033097221 */ /* 0x002fcc0000010000 */
[----:B------:R-:W1:Y:S08]  /*16300*/  MUFU.EX2 R14, R14 ;  /* 0x0000000e000e7308 */ /* 0x000e700000000800 */
[----:B------:R-:W2:Y:S01]  /*16310*/  MUFU.EX2 R8, R49 ;  /* 0x0000003100087308 */ /* 0x000ea20000000800 */
[----:B------:R-:W-:Y:S01]  /*16320*/  F2FP.F16.F32.PACK_AB R209, R6, R3 ;  /* 0x0000000306d1723e */ /* 0x000fe200000000ff */
[----:B---3--:R-:W-:Y:S01]  /*16330*/  FADD.FTZ R6, R10, R9 ;  /* 0x000000090a067221 */ /* 0x008fe20000010000 */
[----:B------:R-:W-:Y:S03]  /*16340*/  BSSY B0, `(.L_x_833) ;  /* 0x00005b4000007945 */ /* 0x000fe60003800000 */
[----:B0-----:R-:W-:Y:S01]  /*16350*/  FADD.FTZ R3, R57, R6 ;  /* 0x0000000639037221 */ /* 0x001fe20000010000 */
[----:B------:R-:W-:Y:S01]  /*16360*/  F2FP.F16.F32.PACK_AB R205, R20, R11 ;  /* 0x0000000b14cd723e */ /* 0x000fe200000000ff */
[----:B------:R-:W-:Y:S01]  /*16370*/  IMAD.MOV.U32 R150, RZ, RZ, R151 ;  /* 0x000000ffff967224 */ /* 0x000fe200078e0097 */
[----:B------:R-:W-:Y:S01]  /*16380*/  F2FP.F16.F32.PACK_AB R208, R27, R208 ;  /* 0x000000d01bd0723e */ /* 0x000fe200000000ff */
[----:B-1----:R-:W-:Y:S01]  /*16390*/  FADD.FTZ R21, R14, R21 ;  /* 0x000000150e157221 */ /* 0x002fe20000010000 */
[----:B------:R-:W-:Y:S01]  /*163a0*/  F2FP.F16.F32.PACK_AB R210, R31, R210 ;  /* 0x000000d21fd2723e */ /* 0x000fe200000000ff */
[--C-:B------:R-:W-:Y:S01]  /*163b0*/  IMAD.MOV.U32 R148, RZ, RZ, R151.reuse ;  /* 0x000000ffff947224 */ /* 0x100fe200078e0097 */
[----:B------:R-:W-:Y:S01]  /*163c0*/  F2FP.F16.F32.PACK_AB R204, R59, R204 ;  /* 0x000000cc3bcc723e */ /* 0x000fe200000000ff */
[--C-:B------:R-:W-:Y:S01]  /*163d0*/  IMAD.MOV.U32 R147, RZ, RZ, R151.reuse ;  /* 0x000000ffff937224 */ /* 0x100fe200078e0097 */
[----:B------:R-:W-:Y:S01]  /*163e0*/  F2FP.F16.F32.PACK_AB R200, R200, R65 ;  /* 0x00000041c8c8723e */ /* 0x000fe200000000ff */
[----:B------:R-:W-:Y:S01]  /*163f0*/  IMAD.MOV.U32 R145, RZ, RZ, R151 ;  /* 0x000000ffff917224 */ /* 0x000fe200078e0097 */
[----:B------:R-:W-:Y:S01]  /*16400*/  F2FP.F16.F32.PACK_AB R202, R202, R69 ;  /* 0x00000045caca723e */ /* 0x000fe200000000ff */
[----:B--2---:R-:W-:Y:S01]  /*16410*/  FADD.FTZ R20, R8, R3 ;  /* 0x0000000308147221 */ /* 0x004fe20000010000 */
[----:B------:R-:W-:Y:S01]  /*16420*/  F2FP.F16.F32.PACK_AB R196, R196, R71 ;  /* 0x00000047c4c4723e */ /* 0x000fe200000000ff */
[----:B------:R-:W-:Y:S01]  /*16430*/  IMAD.MOV.U32 R3, RZ, RZ, 0x3f800000 ;  /* 0x3f800000ff037424 */ /* 0x000fe200078e00ff */
[----:B------:R-:W-:Y:S01]  /*16440*/  F2FP.F16.F32.PACK_AB R198, R198, R47 ;  /* 0x0000002fc6c6723e */ /* 0x000fe200000000ff */
[--C-:B------:R-:W-:Y:S01]  /*16450*/  IMAD.MOV.U32 R144, RZ, RZ, R151.reuse ;  /* 0x000000ffff907224 */ /* 0x100fe200078e0097 */
        /* <DEDUP_REMOVED lines=20> */
[----:B------:R-:W-:Y:S01]  /*165a0*/  MOV R0, 0x3f800000 ;  /* 0x3f80000000007802 */ /* 0x000fe20000000f00 */
        /* <DEDUP_REMOVED lines=111> */
[----:B------:R-:W-:Y:S01]  /*16ca0*/  IMAD.MOV.U32 R24, RZ, RZ, R151 ;  /* 0x000000ffff187224 */ /* 0x000fe200078e0097 */
[----:B------:R-:W-:Y:S06]  /*16cb0*/  @!P2 BRA `(.L_x_834) ;  /* 0x000000500070a947 */ /* 0x000fec0003800000 */
[----:B------:R-:W-:Y:S01]  /*16cc0*/  IADD3 R6, R179, -0x2, RZ ;  /* 0xfffffffeb3067810 */ /* 0x000fe20007ffe0ff */
[----:B------:R-:W-:Y:S01]  /*16cd0*/  IMAD.MOV.U32 R7, RZ, RZ, R4 ;  /* 0x000000ffff077224 */ /* 0x000fe200078e0004 */
[----:B------:R-:W-:Y:S01]  /*16ce0*/  MOV R9, R221 ;  /* 0x000000dd00097202 */ /* 0x000fe20000000f00 */
        /* <DEDUP_REMOVED lines=66> */
[----:B------:R-:W-:-:S07]  /*17110*/  CS2R R24, SRZ ;  /* 0x0000000000187805 */ /* 0x000fce000001ff00 */
.L_x_845:
[----:B------:R-:W-:-:S04]  /*17120*/  IADD3 R2, R10, 0x1, RZ ;  /* 0x000000010a027810 */ /* 0x000fc80007ffe0ff */
[----:B------:R-:W-:-:S04]  /*17130*/  ISETP.NE.AND P2, PT, R2, 0x2, PT ;  /* 0x000000020200780c */ /* 0x000fc80003f45270 */
[----:B------:R-:W-:Y:S02]  /*17140*/  SEL R2, R2, RZ, P2 ;  /* 0x000000ff02027207 */ /* 0x000fe40001000000 */
[----:B------:R-:W-:-:S03]  /*17150*/  SEL R221, RZ, 0x1, P2 ;  /* 0x00000001ffdd7807 */ /* 0x000fc60001000000 */
[----:B------:R-:W-:Y:S01]  /*17160*/  IMAD.MOV.U32 R220, RZ, RZ, R2 ;  /* 0x000000ffffdc7224 */ /* 0x000fe200078e0002 */
[----:B------:R-:W-:Y:S01]  /*17170*/  LOP3.LUT R221, R9, R221, RZ, 0x3c, !PT ;  /* 0x000000dd09dd7212 */ /* 0x000fe200078e3cff */
[----:B------:R-:W-:Y:S06]  /*17180*/  @!P0 BRA `(.L_x_835) ;  /* 0x0000000000048947 */ /* 0x000fec0003800000 */
[----:B------:R-:W-:Y:S01]  /*17190*/  BPT.TRAP 0x1 ;  /* 0x000000040000795c */ /* 0x000fe20000300000 */
.L_x_835:
[----:B------:R-:W-:Y:S01]  /*171a0*/  IMAD R11, R2, 0x8, R18 ;  /* 0x00000008020b7824 */ /* 0x000fe200078e0212 */
[----:B------:R-:W-:-:S04]  /*171b0*/  SHF.L.U32 R4, R221, 0x1f, RZ ;  /* 0x0000001fdd047819 */ /* 0x000fc800000006ff */
[----:B------:R0:W1:Y:S01]  /*171c0*/  SYNCS.PHASECHK.TRANS64.TRYWAIT P2, [R11+URZ+0x38830], R4 ;  /* 0x038830040b0075a7 */ /* 0x000062000804017f */
[----:B------:R-:W-:Y:S05]  /*171d0*/  @!P0 BRA `(.L_x_836) ;  /* 0x0000000000048947 */ /* 0x000fea0003800000 */
[----:B------:R-:W-:Y:S01]  /*171e0*/  BPT.TRAP 0x1 ;  /* 0x000000040000795c */ /* 0x000fe20000300000 */
.L_x_836:
[----:B------:R-:W-:Y:S01]  /*171f0*/  IMAD R2, R220, 0xa00, R224 ;  /* 0x00000a00dc027824 */ /* 0x000fe200078e02e0 */
[----:B------:R-:W-:Y:S03]  /*17200*/  BSSY B1, `(.L_x_837) ;  /* 0x0000006000017945 */ /* 0x000fe60003800000 */
[C---:B------:R-:W-:Y:S01]  /*17210*/  VIADD R14, R2.reuse, 0x100 ;  /* 0x00000100020e7836 */ /* 0x040fe20000000000 */
[----:B------:R-:W-:Y:S01]  /*17220*/  IADD3 R12, R2, 0x80, RZ ;  /* 0x00000080020c7810 */ /* 0x000fe20007ffe0ff */
[----:B-1----:R-:W-:Y:S06]  /*17230*/  @P2 BRA `(.L_x_838) ;  /* 0x0000000000082947 */ /* 0x002fec0003800000 */
[----:B------:R-:W1:Y:S02]  /*17240*/  SYNCS.PHASECHK.TRANS64.TRYWAIT P2, [R11+URZ+0x38830], R4 ;  /* 0x038830040b0075a7 */ /* 0x000e64000804017f */
[----:B-1----:R-:W-:Y:S05]  /*17250*/  @!P2 BRA `(.L_x_839) ;  /* 0x00000120001ca947 */ /* 0x002fea0003800000 */
.L_x_838:
[----:B------:R-:W-:Y:S05]  /*17260*/  BSYNC B1 ;  /* 0x0000000000017941 */ /* 0x000fea0003800000 */
.L_x_837:
[----:B------:R-:W2:Y:S04]  /*17270*/  LDL.64 R152, [R1+0x50] ;  /* 0x0000500001987983 */ /* 0x000ea80000100a00 */
[----:B------:R-:W3:Y:S01]  /*17280*/  LDL.64 R154, [R1+0x58] ;  /* 0x00005800019a7983 */ /* 0x000ee20000100a00 */
[----:B01----:R-:W-:Y:S01]  /*17290*/  IMAD.MOV.U32 R4, RZ, RZ, R2 ;  /* 0x000000ffff047224 */ /* 0x003fe200078e0002 */
[----:B------:R-:W-:-:S04]  /*172a0*/  MOV R5, 0x40000040 ;  /* 0x4000004000057802 */ /* 0x000fc80000000f00 */
[----:B------:R-:W-:Y:S02]  /*172b0*/  R2UR UR14, R4 ;  /* 0x00000000040e72ca */ /* 0x000fe400000e0000 */
[----:B------:R-:W-:Y:S01]  /*172c0*/  R2UR UR15, R5 ;  /* 0x00000000050f72ca */ /* 0x000fe200000e0000 */
[----:B------:R-:W-:Y:S01]  /*172d0*/  WARPGROUP.ARRIVE ;  /* 0x00000000000079c5 */ /* 0x000fe20000000000 */
[----:B------:R-:W-:Y:S01]  /*172e0*/  IMAD.MOV.U32 R13, RZ, RZ, 0x40000040 ;  /* 0x40000040ff0d7424 */ /* 0x000fe200078e00ff */
[----:B------:R-:W-:-:S04]  /*172f0*/  R2UR UR10, R12 ;  /* 0x000000000c0a72ca */ /* 0x000fc800000e0000 */
[----:B------:R-:W-:Y:S01]  /*17300*/  R2UR UR11, R13 ;  /* 0x000000000d0b72ca */ /* 0x000fe200000e0000 */
[----:B------:R-:W-:Y:S01]  /*17310*/  IMAD.MOV.U32 R15, RZ, RZ, 0x40000040 ;  /* 0x40000040ff0f7424 */ /* 0x000fe200078e00ff */
[----:B------:R-:W-:-:S04]  /*17320*/  R2UR UR6, R14 ;  /* 0x000000000e0672ca */ /* 0x000fc800000e0000 */
[----:B------:R-:W-:Y:S01]  /*17330*/  R2UR UR7, R15 ;  /* 0x000000000f0772ca */ /* 0x000fe200000e0000 */
[----:B------:R-:W-:Y:S01]  /*17340*/  VIADD R4, R2, 0x180 ;  /* 0x0000018002047836 */ /* 0x000fe20000000000 */
[----:B------:R-:W-:-:S04]  /*17350*/  R2UR UR23, R5 ;  /* 0x00000000051772ca */ /* 0x000fc800000e0000 */
[----:B------:R-:W-:Y:S02]  /*17360*/  R2UR UR22, R4 ;  /* 0x00000000041672ca */ /* 0x000fe400000e0000 */
[----:B--2---:R-:W-:Y:S02]  /*17370*/  R2UR UR30, R152 ;  /* 0x00000000981e72ca */ /* 0x004fe400000e0000 */
[----:B------:R-:W-:Y:S02]  /*17380*/  R2UR UR31, R153 ;  /* 0x00000000991f72ca */ /* 0x000fe400000e0000 */
[----:B------:R-:W2:Y:S01]  /*17390*/  LDL.64 R152, [R1+0x48] ;  /* 0x0000480001987983 */ /* 0x000ea20000100a00 */
[----:B---3--:R-:W-:Y:S02]  /*173a0*/  R2UR UR16, R154 ;  /* 0x000000009a1072ca */ /* 0x008fe400000e0000 */
[----:B------:R-:W-:-:S11]  /*173b0*/  R2UR UR17, R155 ;  /* 0x000000009b1172ca */ /* 0x000fd600000e0000 */
[----:B------:R-:W-:Y:S02]  /*173c0*/  UMOV UR12, UR16 ;  /* 0x00000010000c7c82 */ /* 0x000fe40008000000 */
[----:B------:R-:W-:Y:S02]  /*173d0*/  UMOV UR13, UR17 ;  /* 0x00000011000d7c82 */ /* 0x000fe40008000000 */
[----:B------:R-:W-:Y:S01]  /*173e0*/  HGMMA.64x16x16.F32 R184, gdesc[UR12], RZ, !UPT, gsb0 ;  /* 0x002000000cb879f0 */ /* 0x000fe2000c0008ff */
[----:B------:R-:W-:Y:S01]  /*173f0*/  UMOV UR8, UR16 ;  /* 0x0000001000087c82 */ /* 0x000fe20008000000 */
[----:B------:R-:W-:Y:S01]  /*17400*/  UMOV UR9, UR17 ;  /* 0x0000001100097c82 */ /* 0x000fe20008000000 */
[----:B------:R-:W-:Y:S02]  /*17410*/  WARPGROUP.DEPBAR.LE gsb0, 0x0 ;  /* 0x00008000000079c5 */ /* 0x000fe40000010000 */
[----:B------:R-:W-:-:S06]  /*17420*/  WARPGROUP.ARRIVE ;  /* 0x00000000000079c5 */ /* 0x000fcc0000000000 */
        /* <DEDUP_REMOVED lines=8> */
[----:B------:R-:W-:Y:S01]  /*174b0*/  IADD3 R12, R2, 0x200, RZ ;  /* 0x00000200020c7810 */ /* 0x000fe20007ffe0ff */
[----:B------:R-:W-:Y:S02]  /*174c0*/  WARPGROUP.DEPBAR.LE gsb0, 0x0 ;  /* 0x00008000000079c5 */ /* 0x000fe40000010000 */
[----:B------:R-:W-:-:S06]  /*174d0*/  WARPGROUP.ARRIVE ;  /* 0x00000000000079c5 */ /* 0x000fcc0000000000 */
[----:B------:R-:W-:Y:S01]  /*174e0*/  HGMMA.64x16x16.F32 R160, gdesc[UR20], RZ, !UPT, gsb0 ;  /* 0x0020000014a079f0 */ /* 0x000fe2000c0008ff */
[----:B------:R-:W-:Y:S02]  /*174f0*/  R2UR UR18, R12 ;  /* 0x000000000c1272ca */ /* 0x000fe400000e0000 */
[----:B------:R-:W-:Y:S01]  /*17500*/  R2UR UR19, R13 ;  /* 0x000000000d1372ca */ /* 0x000fe200000e0000 */
[----:B------:R-:W-:Y:S01]  /*17510*/  VIADD R4, R2, 0x2 ;  /* 0x0000000202047836 */ /* 0x000fe20000000000 */
[----:B------:R-:W-:Y:S02]  /*17520*/  WARPGROUP.DEPBAR.LE gsb0, 0x0 ;  /* 0x00008000000079c5 */ /* 0x000fe40000010000 */
[----:B--2---:R-:W-:Y:S02]  /*17530*/  R2UR UR28, R152 ;  /* 0x00000000981c72ca */ /* 0x004fe400000e0000 */
[----:B------:R-:W-:Y:S02]  /*17540*/  R2UR UR29, R153 ;  /* 0x00000000991d72ca */ /* 0x000fe400000e0000 */
[----:B------:R-:W-:-:S06]  /*17550*/  WARPGROUP.ARRIVE ;  /* 0x00000000000079c5 */ /* 0x000fcc0000000000 */
[----:B------:R-:W-:Y:S01]  /*17560*/  HGMMA.64x16x16.F32 R152, gdesc[UR16], RZ, !UPT, gsb0 ;  /* 0x00200000109879f0 */ /* 0x000fe2000c0008ff */
        /* <DEDUP_REMOVED lines=14> */
[----:B------:R-:W-:Y:S02]  /*17650*/  VIADD R14, R2, 0x102 ;  /* 0x00000102020e7836 */ /* 0x000fe40000000000 */
[----:B------:R-:W-:Y:S01]  /*17660*/  IMAD.MOV.U32 R15, RZ, RZ, 0x40000040 ;  /* 0x40000040ff0f7424 */ /* 0x000fe200078e00ff */
[----:B------:R-:W-:Y:S01]  /*17670*/  UMOV UR8, UR30 ;  /* 0x0000001e00087c82 */ /* 0x000fe20008000000 */
[----:B------:R-:W-:Y:S01]  /*17680*/  UMOV UR9, UR31 ;  /* 0x0000001f00097c82 */ /* 0x000fe20008000000 */
[----:B------:R-:W-:-:S02]  /*17690*/  WARPGROUP.DEPBAR.LE gsb0, 0x0 ;  /* 0x00008000000079c5 */ /* 0x000fc40000010000 */
[----:B------:R-:W-:Y:S01]  /*176a0*/  WARPGROUP.ARRIVE ;  /* 0x00000000000079c5 */ /* 0x000fe20000000000 */
[----:B------:R-:W-:Y:S02]  /*176b0*/  IADD3 R4, R2, 0x182, RZ ;  /* 0x0000018202047810 */ /* 0x000fe40007ffe0ff */
[----:B------:R-:W-:Y:S01]  /*176c0*/  MOV R5, 0x40000040 ;  /* 0x4000004000057802 */ /* 0x000fe20000000f00 */
[----:B------:R-:W-:Y:S01]  /*176d0*/  UMOV UR4, UR30 ;  /* 0x0000001e00047c82 */ /* 0x000fe20008000000 */
[----:B------:R-:W-:Y:S01]  /*176e0*/  UMOV UR5, UR31 ;  /* 0x0000001f00057c82 */ /* 0x000fe20008000000 */
[----:B------:R-:W-:Y:S01]  /*176f0*/  HGMMA.64x16x16.F32 R176, gdesc[UR24], R176, gsb0 ;  /* 0x0020000018b079f0 */ /* 0x000fe200080008b0 */
[----:B------:R-:W-:Y:S01]  /*17700*/  R2UR UR10, R14 ;  /* 0x000000000e0a72ca */ /* 0x000fe200000e0000 */
[----:B------:R-:W-:Y:S01]  /*17710*/  UMOV UR20, UR30 ;  /* 0x0000001e00147c82 */ /* 0x000fe20008000000 */
[----:B------:R-:W-:Y:S01]  /*17720*/  R2UR UR11, R15 ;  /* 0x000000000f0b72ca */ /* 0x000fe200000e0000 */
[----:B------:R-:W-:Y:S01]  /*17730*/  UMOV UR21, UR31 ;  /* 0x0000001f00157c82 */ /* 0x000fe20008000000 */
[----:B------:R-:W-:Y:S01]  /*17740*/  R2UR UR6, R4 ;  /* 0x00000000040672ca */ /* 0x000fe200000e0000 */
[----:B------:R-:W-:Y:S01]  /*17750*/  UMOV UR16, UR28 ;  /* 0x0000001c00107c82 */ /* 0x000fe20008000000 */
[----:B------:R-:W-:Y:S01]  /*17760*/  UMOV UR17, UR29 ;  /* 0x0000001d00117c82 */ /* 0x000fe20008000000 */
[----:B------:R-:W-:Y:S01]  /*17770*/  UMOV UR12, UR28 ;  /* 0x0000001c000c7c82 */ /* 0x000fe20008000000 */
[----:B------:R-:W-:Y:S01]  /*17780*/  UMOV UR13, UR29 ;  /* 0x0000001d000d7c82 */ /* 0x000fe20008000000 */
[----:B------:R-:W2:Y:S01]  /*17790*/  LDL.64 R12, [R1+0x38] ;  /* 0x00003800010c7983 */ /* 0x000ea20000100a00 */
[----:B------:R-:W-:-:S02]  /*177a0*/  WARPGROUP.DEPBAR.LE gsb0, 0x0 ;  /* 0x00008000000079c5 */ /* 0x000fc40000010000 */
[----:B------:R-:W-:Y:S01]  /*177b0*/  WARPGROUP.ARRIVE ;  /* 0x00000000000079c5 */ /* 0x000fe20000000000 */
[----:B------:R-:W-:Y:S01]  /*177c0*/  R2UR UR7, R5 ;  /* 0x00000000050772ca */ /* 0x000fe200000e0000 */
[----:B------:R-:W3:Y:S04]  /*177d0*/  LDL.64 R14, [R1+0x40] ;  /* 0x00004000010e7983 */ /* 0x000ee80000100a00 */
[----:B------:R-:W-:Y:S01]  /*177e0*/  HGMMA.64x16x16.F32 R168, gdesc[UR8], R168, gsb0 ;  /* 0x0020000008a879f0 */ /* 0x000fe200080008a8 */
[----:B------:R-:W-:Y:S02]  /*177f0*/  VIADD R4, R2, 0x202 ;  /* 0x0000020202047836 */ /* 0x000fe40000000000 */
[----:B------:R-:W-:Y:S01]  /*17800*/  IMAD.MOV.U32 R5, RZ, RZ, 0x40000040 ;  /* 0x40000040ff057424 */ /* 0x000fe200078e00ff */
[----:B------:R-:W-:-:S02]  /*17810*/  WARPGROUP.DEPBAR.LE gsb0, 0x0 ;  /* 0x00008000000079c5 */ /* 0x000fc40000010000 */
[----:B------:R-:W-:-:S06]  /*17820*/  WARPGROUP.ARRIVE ;  /* 0x00000000000079c5 */ /* 0x000fcc0000000000 */
[----:B------:R-:W-:Y:S01]  /*17830*/  HGMMA.64x16x16.F32 R160, gdesc[UR4], R160, gsb0 ;  /* 0x0020000004a079f0 */ /* 0x000fe200080008a0 */
[----:B------:R-:W-:Y:S02]  /*17840*/  R2UR UR22, R4 ;  /* 0x00000000041672ca */ /* 0x000fe400000e0000 */
[----:B------:R-:W-:Y:S01]  /*17850*/  R2UR UR23, R5 ;  /* 0x00000000051772ca */ /* 0x000fe200000e0000 */
[----:B------:R-:W-:Y:S01]  /*17860*/  IMAD.MOV.U32 R5, RZ, RZ, 0x40000040 ;  /* 0x40000040ff057424 */ /* 0x000fe200078e00ff */
[----:B------:R-:W-:Y:S02]  /*17870*/  WARPGROUP.DEPBAR.LE gsb0, 0x0 ;  /* 0x00008000000079c5 */ /* 0x000fe40000010000 */
[----:B------:R-:W-:-:S09]  /*17880*/  WARPGROUP.ARRIVE ;  /* 0x00000000000079c5 */ /* 0x000fd20000000000 */
[----:B------:R-:W-:Y:S01]  /*17890*/  HGMMA.64x16x16.F32 R152, gdesc[UR20], R152, gsb0 ;  /* 0x00200000149879f0 */ /* 0x000fe20008000898 */
[----:B------:R-:W-:Y:S02]  /*178a0*/  IADD3 R4, R2, 0x4, RZ ;  /* 0x0000000402047810 */ /* 0x000fe40007ffe0ff */
        /* <DEDUP_REMOVED lines=40> */
[----:B------:R-:W-:Y:S01]  /*17b30*/  IMAD.MOV.U32 R5, RZ, RZ, 0x40000040 ;  /* 0x40000040ff057424 */ /* 0x000fe200078e00ff */
[----:B---3--:R-:W-:Y:S02]  /*17b40*/  R2UR UR30, R14 ;  /* 0x000000000e1e72ca */ /* 0x008fe400000e0000 */
[----:B------:R-:W-:Y:S02]  /*17b50*/  R2UR UR31, R15 ;  /* 0x000000000f1f72ca */ /* 0x000fe400000e0000 */
[----:B------:R-:W-:Y:S01]  /*17b60*/  R2UR UR22, R4 ;  /* 0x00000000041672ca */ /* 0x000fe200000e0000 */
[----:B------:R-:W3:Y:S01]  /*17b70*/  LDL.64 R14, [R1+0x30] ;  /* 0x00003000010e7983 */ /* 0x000ee20000100a00 */
[----:B------:R-:W-:-:S07]  /*17b80*/  R2UR UR23, R5 ;  /* 0x00000000051772ca */ /* 0x000fce00000e0000 */
[----:B------:R-:W-:Y:S02]  /*17b90*/  UMOV UR20, UR30 ;  /* 0x0000001e00147c82 */ /* 0x000fe40008000000 */
[----:B------:R-:W-:Y:S01]  /*17ba0*/  UMOV UR21, UR31 ;  /* 0x0000001f00157c82 */ /* 0x000fe20008000000 */
        /* <DEDUP_REMOVED lines=40> */
[----:B------:R-:W-:Y:S02]  /*17e30*/  MOV R5, 0x40000040 ;  /* 0x4000004000057802 */ /* 0x000fe40000000f00 */
[----:B--2---:R-:W-:Y:S02]  /*17e40*/  R2UR UR28, R12 ;  /* 0x000000000c1c72ca */ /* 0x004fe400000e0000 */
[----:B------:R-:W-:Y:S02]  /*17e50*/  R2UR UR29, R13 ;  /* 0x000000000d1d72ca */ /* 0x000fe400000e0000 */
[----:B------:R-:W-:Y:S01]  /*17e60*/  R2UR UR26, R4 ;  /* 0x00000000041a72ca */ /* 0x000fe200000e0000 */
[----:B------:R-:W2:Y:S01]  /*17e70*/  LDL.64 R12, [R1+0x28] ;  /* 0x00002800010c7983 */ /* 0x000ea20000100a00 */
[----:B------:R-:W-:-:S07]  /*17e80*/  R2UR UR27, R5 ;  /* 0x00000000051b72ca */ /* 0x000fce00000e0000 */
[----:B------:R-:W-:Y:S02]  /*17e90*/  UMOV UR24, UR28 ;  /* 0x0000001c00187c82 */ /* 0x000fe40008000000 */
[----:B------:R-:W-:Y:S01]  /*17ea0*/  UMOV UR25, UR29 ;  /* 0x0000001d00197c82 */ /* 0x000fe20008000000 */
[----:B------:R-:W-:Y:S02]  /*17eb0*/  WARPGROUP.DEPBAR.LE gsb0, 0x0 ;  /* 0x00008000000079c5 */ /* 0x000fe40000010000 */
[----:B------:R-:W-:-:S06]  /*17ec0*/  WARPGROUP.ARRIVE ;  /* 0x00000000000079c5 */ /* 0x000fcc0000000000 */
        /* <DEDUP_REMOVED lines=38> */
[----:B------:R-:W-:Y:S02]  /*18130*/  IADD3 R4, R2, 0x282, RZ ;  /* 0x0000028202047810 */ /* 0x000fe40007ffe0ff */
        /* <DEDUP_REMOVED lines=144> */
[----:B--2---:R-:W-:Y:S02]  /*18a40*/  R2UR UR28, R12 ;  /* 0x000000000c1c72ca */ /* 0x004fe400000e0000 */
[----:B------:R-:W-:Y:S02]  /*18a50*/  R2UR UR29, R13 ;  /* 0x000000000d1d72ca */ /* 0x000fe400000e0000 */
[----:B------:R-:W-:Y:S01]  /*18a60*/  R2UR UR26, R4 ;  /* 0x00000000041a72ca */ /* 0x000fe200000e0000 */
[----:B------:R-:W2:Y:S01]  /*18a70*/  LDL.64 R12, [R1] ;  /* 0x00000000010c7983 */ /* 0x000ea20000100a00 */
        /* <DEDUP_REMOVED lines=46> */
[----:B------:R-:W-:Y:S02]  /*18d60*/  R2UR UR14, R4 ;  /* 0x00000000040e72ca */ /* 0x000fe400000e0000 */
        /* <DEDUP_REMOVED lines=445> */
.L_x_840:
[----:B------:R-:W-:Y:S01]  /*1a940*/  SHF.L.U32 R0, R9, 0x1f, RZ ;  /* 0x0000001f09007819 */ /* 0x000fe200000006ff */
[----:B------:R-:W-:-:S04]  /*1a950*/  IMAD R9, R10, 0x8, R18 ;  /* 0x000000080a097824 */ /* 0x000fc800078e0212 */
[----:B------:R0:W1:Y:S01]  /*1a960*/  SYNCS.PHASECHK.TRANS64.TRYWAIT P2, [R9+URZ+0x38850], R0 ;  /* 0x03885000090075a7 */ /* 0x000062000804017f */
[----:B------:R-:W-:Y:S05]  /*1a970*/  @!P0 BRA `(.L_x_841) ;  /* 0x0000000000048947 */ /* 0x000fea0003800000 */
[----:B------:R-:W-:Y:S01]  /*1a980*/  BPT.TRAP 0x1 ;  /* 0x000000040000795c */ /* 0x000fe20000300000 */
.L_x_841:
[----:B------:R-:W-:Y:S04]  /*1a990*/  BSSY B1, `(.L_x_842) ;  /* 0x0000004000017945 */ /* 0x000fe80003800000 */
[----:B-1----:R-:W-:Y:S05]  /*1a9a0*/  @P2 BRA `(.L_x_843) ;  /* 0x0000000000082947 */ /* 0x002fea0003800000 */
[----:B------:R-:W1:Y:S02]  /*1a9b0*/  SYNCS.PHASECHK.TRANS64.TRYWAIT P2, [R9+URZ+0x38850], R0 ;  /* 0x03885000090075a7 */ /* 0x000e64000804017f */
[----:B-1----:R-:W-:Y:S05]  /*1a9c0*/  @!P2 BRA `(.L_x_844) ;  /* 0x000000e80054a947 */ /* 0x002fea0003800000 */
.L_x_843:
[----:B------:R-:W-:Y:S05]  /*1a9d0*/  BSYNC B1 ;  /* 0x0000000000017941 */ /* 0x000fea0003800000 */
.L_x_842:
[----:B01----:R-:W-:Y:S01]  /*1a9e0*/  IADD3 R0, R18, 0x400, RZ ;  /* 0x0000040012007810 */ /* 0x003fe20007ffe0ff */
[----:B------:R-:W-:Y:S01]  /*1a9f0*/  IMAD.MOV.U32 R3, RZ, RZ, 0x40000040 ;  /* 0x40000040ff037424 */ /* 0x000fe200078e00ff */
[----:B------:R-:W-:Y:S01]  /*1aa00*/  WARPGROUP.ARRIVE ;  /* 0x00000000000079c5 */ /* 0x000fe20000000000 */
[----:B------:R-:W-:Y:S01]  /*1aa10*/  MOV R5, 0x40000040 ;  /* 0x4000004000057802 */ /* 0x000fe20000000f00 */
[----:B------:R-:W-:Y:S01]  /*1aa20*/  FMUL.FTZ R14, R188, UR39 ;  /* 0x00000027bc0e7c20 */ /* 0x000fe20008410000 */
[----:B------:R-:W-:Y:S01]  /*1aa30*/  SHF.R.U32.HI R0, RZ, 0x4, R0 ;  /* 0x00000004ff007819 */ /* 0x000fe20000011600 */
[----:B------:R-:W-:Y:S01]  /*1aa40*/  FMUL.FTZ R15, R189, UR39 ;  /* 0x00000027bd0f7c20 */ /* 0x000fe20008410000 */
[----:B------:R-:W-:Y:S01]  /*1aa50*/  R2UR UR7, R3 ;  /* 0x00000000030772ca */ /* 0x000fe200000e0000 */
[----:B------:R-:W-:Y:S01]  /*1aa60*/  FMUL.FTZ R177, R177, UR39 ;  /* 0x00000027b1b17c20 */ /* 0x000fe20008410000 */
[----:B------:R-:W-:Y:S01]  /*1aa70*/  LOP3.LUT R0, R0, 0x3fff, RZ, 0xc0, !PT ;  /* 0x00003fff00007812 */ /* 0x000fe200078ec0ff */
[----:B------:R-:W-:Y:S01]  /*1aa80*/  MUFU.TANH R14, R14 ;  /* 0x0000000e000e7308 */ /* 0x000fe20000002400 */
[----:B------:R-:W-:Y:S01]  /*1aa90*/  FMUL.FTZ R180, R180, UR39 ;  /* 0x00000027b4b47c20 */ /* 0x000fe20008410000 */
[----:B------:R-:W-:Y:S01]  /*1aaa0*/  FMUL.FTZ R181, R181, UR39 ;  /* 0x00000027b5b57c20 */ /* 0x000fe20008410000 */
[----:B------:R-:W-:Y:S01]  /*1aab0*/  LOP3.LUT R0, R0, 0x2800000, RZ, 0xfc, !PT ;  /* 0x0280000000007812 */ /* 0x000fe200078efcff */
[----:B------:R-:W-:Y:S01]  /*1aac0*/  FMUL.FTZ R168, R168, UR39 ;  /* 0x00000027a8a87c20 */ /* 0x000fe20008410000 */
[----:B------:R-:W-:Y:S01]  /*1aad0*/  FMUL.FTZ R169, R169, UR39 ;  /* 0x00000027a9a97c20 */ /* 0x000fe20008410000 */
[----:B------:R-:W-:Y:S01]  /*1aae0*/  FMUL.FTZ R172, R172, UR39 ;  /* 0x00000027acac7c20 */ /* 0x000fe20008410000 */
[----:B------:R-:W-:Y:S01]  /*1aaf0*/  FMUL.FTZ R173, R173, UR39 ;  /* 0x00000027adad7c20 */ /* 0x000fe20008410000 */
[----:B------:R-:W-:-:S02]  /*1ab00*/  IMAD R2, R10, 0xa00, R0 ;  /* 0x00000a000a027824 */ /* 0x000fc400078e0200 */
[----:B------:R-:W-:Y:S01]  /*1ab10*/  FMUL.FTZ R0, R184, UR39 ;  /* 0x00000027b8007c20 */ /* 0x000fe20008410000 */
[----:B------:R-:W-:Y:S01]  /*1ab20*/  MUFU.TANH R15, R15 ;  /* 0x0000000f000f7308 */ /* 0x000fe20000002400 */
[----:B------:R-:W-:Y:S01]  /*1ab30*/  FMUL.FTZ R160, R160, UR39 ;  /* 0x00000027a0a07c20 */ /* 0x000fe20008410000 */
[C---:B------:R-:W-:Y:S01]  /*1ab40*/  VIADD R4, R2.reuse, 0x80 ;  /* 0x0000008002047836 */ /* 0x040fe20000000000 */
[----:B------:R-:W-:Y:S01]  /*1ab50*/  R2UR UR6, R2 ;  /* 0x00000000020672ca */ /* 0x000fe200000e0000 */
[----:B------:R-:W-:Y:S01]  /*1ab60*/  FMUL.FTZ R161, R161, UR39 ;  /* 0x00000027a1a17c20 */ /* 0x000fe20008410000 */
[----:B------:R-:W-:Y:S01]  /*1ab70*/  FMUL.FTZ R164, R164, UR39 ;  /* 0x00000027a4a47c20 */ /* 0x000fe20008410000 */
[----:B------:R-:W-:Y:S01]  /*1ab80*/  FMUL.FTZ R165, R165, UR39 ;  /* 0x00000027a5a57c20 */ /* 0x000fe20008410000 */
[----:B------:R-:W-:Y:S01]  /*1ab90*/  FMUL.FTZ R152, R152, UR39 ;  /* 0x0000002798987c20 */ /* 0x000fe20008410000 */
[----:B------:R-:W0:Y:S01]  /*1aba0*/  MUFU.TANH R0, R0 ;  /* 0x0000000000007308 */ /* 0x000e220000002400 */
[----:B------:R-:W-:Y:S01]  /*1abb0*/  FMUL.FTZ R153, R153, UR39 ;  /* 0x0000002799997c20 */ /* 0x000fe20008410000 */
[----:B------:R-:W-:Y:S01]  /*1abc0*/  FMUL.FTZ R156, R156, UR39 ;  /* 0x000000279c9c7c20 */ /* 0x000fe20008410000 */
[----:B------:R-:W-:Y:S01]  /*1abd0*/  MOV R3, 0x40000040 ;  /* 0x4000004000037802 */ /* 0x000fe20000000f00 */
[----:B------:R-:W-:Y:S01]  /*1abe0*/  FMUL.FTZ R10, R186, UR39 ;  /* 0x00000027ba0a7c20 */ /* 0x000fe20008410000 */
[----:B------:R-:W-:Y:S01]  /*1abf0*/  FMUL.FTZ R12, R187, UR39 ;  /* 0x00000027bb0c7c20 */ /* 0x000fe20008410000 */
[----:B------:R-:W-:Y:S01]  /*1ac00*/  FMUL.FTZ R13, R190, UR39 ;  /* 0x00000027be0d7c20 */ /* 0x000fe20008410000 */
[----:B------:R-:W-:Y:S01]  /*1ac10*/  FMUL.FTZ R184, R191, UR39 ;  /* 0x00000027bfb87c20 */ /* 0x000fe20008410000 */
[----:B------:R-:W-:Y:S01]  /*1ac20*/  HGMMA.64x256x16.F32 R24, R208, gdesc[UR4].tnspB, R24, gsb0 ;  /* 0x43e00004d0187df0 */ /* 0x000fe20008000818 */
[----:B------:R-:W-:Y:S01]  /*1ac30*/  R2UR UR6, R4 ;  /* 0x00000000040672ca */ /* 0x000fe200000e0000 */
[----:B------:R-:W-:Y:S01]  /*1ac40*/  VIADD R4, R2, 0x100 ;  /* 0x0000010002047836 */ /* 0x000fe20000000000 */
[----:B------:R-:W-:Y:S01]  /*1ac50*/  R2UR UR7, R5 ;  /* 0x00000000050772ca */ /* 0x000fe200000e0000 */
[----:B------:R-:W-:Y:S01]  /*1ac60*/  IMAD.MOV.U32 R5, RZ, RZ, 0x40000040 ;  /* 0x40000040ff057424 */ /* 0x000fe200078e00ff */
[----:B------:R-:W-:Y:S01]  /*1ac70*/  MUFU.TANH R177, R177 ;  /* 0x000000b100b17308 */ /* 0x000fe20000002400 */
[----:B------:R-:W-:Y:S01]  /*1ac80*/  FMUL.FTZ R170, R170, UR39 ;  /* 0x00000027aaaa7c20 */ /* 0x000fe20008410000 */
[----:B------:R-:W-:Y:S01]  /*1ac90*/  FMUL.FTZ R171, R171, UR39 ;  /* 0x00000027abab7c20 */ /* 0x000fe20008410000 */
[----:B------:R-:W-:Y:S01]  /*1aca0*/  FMUL.FTZ R174, R174, UR39 ;  /* 0x00000027aeae7c20 */ /* 0x000fe20008410000 */
[----:B------:R-:W-:Y:S01]  /*1acb0*/  FMUL.FTZ R175, R175, UR39 ;  /* 0x00000027afaf7c20 */ /* 0x000fe20008410000 */
[----:B------:R-:W-:Y:S01]  /*1acc0*/  FMUL.FTZ R162, R162, UR39 ;  /* 0x00000027a2a27c20 */ /* 0x000fe20008410000 */
[----:B------:R-:W-:Y:S01]  /*1acd0*/  FMUL.FTZ R163, R163, UR39 ;  /* 0x00000027a3a37c20 */ /* 0x000fe20008410000 */
[----:B------:R-:W-:Y:S01]  /*1ace0*/  FMUL.FTZ R166, R166, UR39 ;  /* 0x00000027a6a67c20 */ /* 0x000fe20008410000 */
[----:B------:R-:W-:Y:S01]  /*1acf0*/  MUFU.TANH R180, R180 ;  /* 0x000000b400b47308 */ /* 0x000fe20000002400 */
[----:B------:R-:W-:Y:S01]  /*1ad00*/  FMUL.FTZ R167, R167, UR39 ;  /* 0x00000027a7a77c20 */ /* 0x000fe20008410000 */
[----:B------:R-:W-:Y:S01]  /*1ad10*/  FMUL.FTZ R154, R154, UR39 ;  /* 0x000000279a9a7c20 */ /* 0x000fe20008410000 */
[----:B------:R-:W-:Y:S01]  /*1ad20*/  FMUL.FTZ R155, R155, UR39 ;  /* 0x000000279b9b7c20 */ /* 0x000fe20008410000 */
[----:B------:R-:W-:Y:S01]  /*1ad30*/  FMUL.FTZ R158, R158, UR39 ;  /* 0x000000279e9e7c20 */ /* 0x000fe20008410000 */
[----:B------:R-:W-:Y:S01]  /*1ad40*/  FMUL.FTZ R159, R159, UR39 ;  /* 0x000000279f9f7c20 */ /* 0x000fe20008410000 */
[----:B------:R-:W-:Y:S01]  /*1ad50*/  @!P1 VIADD R11, R11, 0x38840 ;  /* 0x000388400b0b9836 */ /* 0x000fe20000000000 */
[----:B------:R-:W-:Y:S01]  /*1ad60*/  @!P1 IADD3 R9, R9, 0x38860, RZ ;  /* 0x0003886009099810 */ /* 0x000fe20007ffe0ff */
[----:B------:R-:W-:Y:S01]  /*1ad70*/  MUFU.TANH R181, R181 ;  /* 0x000000b500b57308 */ /* 0x000fe20000002400 */
[C---:B------:R-:W-:Y:S01]  /*1ad80*/  ISETP.GT.AND P2, PT, R6.reuse, RZ, PT ;  /* 0x000000ff0600720c */ /* 0x040fe20003f44270 */
[----:B------:R-:W-:Y:S01]  /*1ad90*/  VIADD R6, R6, 0xffffffff ;  /* 0xffffffff06067836 */ /* 0x000fe20000000000 */
[----:B------:R-:W-:-:S05]  /*1ada0*/  @!P1 PRMT R9, RZ, 0x654, R9 ;  /* 0x00000654ff099816 */ /* 0x000fca0000000009 */
[----:B------:R-:W-:Y:S08]  /*1adb0*/  MUFU.TANH R168, R168 ;  /* 0x000000a800a87308 */ /* 0x000ff00000002400 */
        /* <DEDUP_REMOVED lines=27> */
[----:B------:R-:W-:-:S06]  /*1af70*/  WARPGROUP.ARRIVE ;  /* 0x00000000000079c5 */ /* 0x000fcc0000000000 */
[----:B------:R-:W-:Y:S01]  /*1af80*/  HGMMA.64x256x16.F32 R24, R204, gdesc[UR4].tnspB, R24, gsb0 ;  /* 0x43e00004cc187df0 */ /* 0x000fe20008000818 */
[----:B------:R-:W-:Y:S02]  /*1af90*/  R2UR UR6, R4 ;  /* 0x00000000040672ca */ /* 0x000fe400000e0000 */
[----:B------:R-:W-:Y:S01]  /*1afa0*/  R2UR UR7, R5 ;  /* 0x00000000050772ca */ /* 0x000fe200000e0000 */
[----:B------:R-:W-:Y:S01]  /*1afb0*/  IMAD.MOV.U32 R5, RZ, RZ, 0x40000040 ;  /* 0x40000040ff057424 */ /* 0x000fe200078e00ff */
[C---:B------:R-:W-:Y:S01]  /*1afc0*/  IADD3 R4, R2.reuse, 0x180, RZ ;  /* 0x0000018002047810 */ /* 0x040fe20007ffe0ff */
[----:B------:R-:W-:Y:S01]  /*1afd0*/  VIADD R2, R2, 0x200 ;  /* 0x0000020002027836 */ /* 0x000fe20000000000 */
[----:B------:R-:W-:Y:S02]  /*1afe0*/  WARPGROUP.DEPBAR.LE gsb0, 0x0 ;  /* 0x00008000000079c5 */ /* 0x000fe40000010000 */
[----:B------:R-:W-:-:S15]  /*1aff0*/  WARPGROUP.ARRIVE ;  /* 0x00000000000079c5 */ /* 0x000fde0000000000 */
[----:B------:R-:W-:-:S04]  /*1b000*/  NOP ;  /* 0x0000000000007918 */ /* 0x000fc80000000000 */
[----:B------:R-:W-:Y:S01]  /*1b010*/  HGMMA.64x256x16.F32 R24, R200, gdesc[UR4].tnspB, R24, gsb0 ;  /* 0x43e00004c8187df0 */ /* 0x000fe20008000818 */
[----:B------:R-:W-:Y:S01]  /*1b020*/  R2UR UR6, R4 ;  /* 0x00000000040672ca */ /* 0x000fe200000e0000 */
[----:B------:R-:W-:Y:S01]  /*1b030*/  FMUL.FTZ R4, R185, UR39 ;  /* 0x00000027b9047c20 */ /* 0x000fe20008410000 */
[----:B------:R-:W-:Y:S01]  /*1b040*/  R2UR UR7, R5 ;  /* 0x00000000050772ca */ /* 0x000fe200000e0000 */
[----:B------:R-:W-:Y:S01]  /*1b050*/  FMUL.FTZ R185, R176, UR39 ;  /* 0x00000027b0b97c20 */ /* 0x000fe20008410000 */
[----:B------:R-:W-:Y:S01]  /*1b060*/  FMUL.FTZ R176, R178, UR39 ;  /* 0x00000027b2b07c20 */ /* 0x000fe20008410000 */
[----:B------:R-:W-:Y:S01]  /*1b070*/  FMUL.FTZ R178, R179, UR39 ;  /* 0x00000027b3b27c20 */ /* 0x000fe20008410000 */
[----:B------:R-:W-:Y:S01]  /*1b080*/  FMUL.FTZ R179, R182, UR39 ;  /* 0x00000027b6b37c20 */ /* 0x000fe20008410000 */
[----:B------:R-:W1:Y:S01]  /*1b090*/  MUFU.TANH R4, R4 ;  /* 0x0000000400047308 */ /* 0x000e620000002400 */
[----:B------:R-:W-:Y:S01]  /*1b0a0*/  FMUL.FTZ R182, R157, UR39 ;  /* 0x000000279db67c20 */ /* 0x000fe20008410000 */
[----:B------:R-:W-:-:S06]  /*1b0b0*/  FMUL.FTZ R157, R183, UR39 ;  /* 0x00000027b79d7c20 */ /* 0x000fcc0008410000 */
[----:B------:R-:W2:Y:S08]  /*1b0c0*/  MUFU.TANH R185, R185 ;  /* 0x000000b900b97308 */ /* 0x000eb00000002400 */
[----:B------:R-:W3:Y:S08]  /*1b0d0*/  MUFU.TANH R182, R182 ;  /* 0x000000b600b67308 */ /* 0x000ef00000002400 */
[----:B------:R-:W4:Y:S08]  /*1b0e0*/  MUFU.TANH R176, R176 ;  /* 0x000000b000b07308 */ /* 0x000f300000002400 */
[----:B------:R-:W5:Y:S08]  /*1b0f0*/  MUFU.TANH R178, R178 ;  /* 0x000000b200b27308 */ /* 0x000f700000002400 */
[----:B------:R-:W5:Y:S08]  /*1b100*/  MUFU.TANH R179, R179 ;  /* 0x000000b300b37308 */ /* 0x000f700000002400 */
[----:B------:R-:W5:Y:S01]  /*1b110*/  MUFU.TANH R157, R157 ;  /* 0x0000009d009d7308 */ /* 0x000f620000002400 */
[----:B------:R-:W-:-:S02]  /*1b120*/  WARPGROUP.DEPBAR.LE gsb0, 0x0 ;  /* 0x00008000000079c5 */ /* 0x000fc40000010000 */
[----:B------:R-:W-:-:S06]  /*1b130*/  WARPGROUP.ARRIVE ;  /* 0x00000000000079c5 */ /* 0x000fcc0000000000 */
[----:B------:R-:W-:Y:S01]  /*1b140*/  HGMMA.64x256x16.F32 R24, R196, gdesc[UR4].tnspB, R24, gsb0 ;  /* 0x43e00004c4187df0 */ /* 0x000fe20008000818 */
[----:B------:R-:W-:Y:S02]  /*1b150*/  R2UR UR6, R2 ;  /* 0x00000000020672ca */ /* 0x000fe400000e0000 */
[----:B0-----:R-:W-:Y:S02]  /*1b160*/  FMNMX.FTZ R2, R0, R8, !PT ;  /* 0x0000000800027209 */ /* 0x001fe40007810000 */
[----:B------:R-:W-:Y:S02]  /*1b170*/  R2UR UR7, R3 ;  /* 0x00000000030772ca */ /* 0x000fe400000e0000 */
[----:B-1----:R-:W-:-:S04]  /*1b180*/  FMNMX.FTZ R2, R4, R2, !PT ;  /* 0x0000000204027209 */ /* 0x002fc80007810000 */
[----:B------:R-:W-:-:S04]  /*1b190*/  FMNMX.FTZ R2, R14, R2, !PT ;  /* 0x000000020e027209 */ /* 0x000fc80007810000 */
[----:B------:R-:W-:-:S04]  /*1b1a0*/  FMNMX.FTZ R2, R15, R2, !PT ;  /* 0x000000020f027209 */ /* 0x000fc80007810000 */
[----:B--2---:R-:W-:-:S04]  /*1b1b0*/  FMNMX.FTZ R2, R185, R2, !PT ;  /* 0x00000002b9027209 */ /* 0x004fc80007810000 */
[----:B------:R-:W-:-:S04]  /*1b1c0*/  FMNMX.FTZ R2, R177, R2, !PT ;  /* 0x00000002b1027209 */ /* 0x000fc80007810000 */
        /* <DEDUP_REMOVED lines=13> */
[----:B---3--:R-:W-:-:S05]  /*1b2a0*/  FMNMX.FTZ R2, R182, R2, !PT ;  /* 0x00000002b6027209 */ /* 0x008fca0007810000 */
[----:B------:R-:W0:Y:S02]  /*1b2b0*/  SHFL.BFLY PT, R3, R2, 0x2, 0x1f ;  /* 0x0c401f0002037f89 */ /* 0x000e2400000e0000 */
[----:B0-----:R-:W-:Y:S01]  /*1b2c0*/  FMNMX.FTZ R3, R2, R3, !PT ;  /* 0x0000000302037209 */ /* 0x001fe20007810000 */
[----:B------:R-:W-:-:S04]  /*1b2d0*/  IMAD.U32 R2, RZ, RZ, UR38 ;  /* 0x00000026ff027e24 */ /* 0x000fc8000f8e00ff */
[----:B------:R-:W0:Y:S02]  /*1b2e0*/  SHFL.BFLY PT, R5, R3, 0x1, 0x1f ;  /* 0x0c201f0003057f89 */ /* 0x000e2400000e0000 */
[----:B0-----:R-:W-:Y:S02]  /*1b2f0*/  FMNMX.FTZ R5, R3, R5, !PT ;  /* 0x0000000503057209 */ /* 0x001fe40007810000 */
[----:B------:R-:W-:-:S03]  /*1b300*/  FMNMX.FTZ R3, R10, R7, !PT ;  /* 0x000000070a037209 */ /* 0x000fc60007810000 */
[----:B------:R-:W-:Y:S01]  /*1b310*/  FADD.FTZ R8, -R5, R8 ;  /* 0x0000000805087221 */ /* 0x000fe20000010100 */
[----:B------:R-:W-:-:S03]  /*1b320*/  FMNMX.FTZ R183, R12, R3, !PT ;  /* 0x000000030cb77209 */ /* 0x000fc60007810000 */
[-C--:B------:R-:W-:Y:S01]  /*1b330*/  FMUL.FTZ R3, R8, R2.reuse ;  /* 0x0000000208037220 */ /* 0x080fe20000410000 */
[----:B------:R-:W-:Y:S01]  /*1b340*/  FMNMX.FTZ R8, R13, R183, !PT ;  /* 0x000000b70d087209 */ /* 0x000fe20007810000 */
[----:B------:R-:W-:-:S03]  /*1b350*/  FMUL.FTZ R183, R5, R2 ;  /* 0x0000000205b77220 */ /* 0x000fc60000410000 */
[----:B------:R-:W-:Y:S01]  /*1b360*/  FMNMX.FTZ R8, R184, R8, !PT ;  /* 0x00000008b8087209 */ /* 0x000fe20007810000 */
[-CC-:B------:R-:W-:Y:S01]  /*1b370*/  FFMA.FTZ R208, R0, R2.reuse, -R183.reuse ;  /* 0x0000000200d07223 */ /* 0x180fe200000108b7 */
[--C-:B------:R-:W-:Y:S01]  /*1b380*/  FFMA.FTZ R4, R4, R2, -R183.reuse ;  /* 0x0000000204047223 */ /* 0x100fe200000108b7 */
[----:B------:R-:W-:Y:S01]  /*1b390*/  MUFU.EX2 R3, R3 ;  /* 0x0000000300037308 */ /* 0x000fe20000000800 */
[----:B----4-:R-:W-:Y:S01]  /*1b3a0*/  FMNMX.FTZ R8, R176, R8, !PT ;  /* 0x00000008b0087209 */ /* 0x010fe20007810000 */
[-CC-:B------:R-:W-:Y:S01]  /*1b3b0*/  FFMA.FTZ R210, R14, R2.reuse, -R183.reuse ;  /* 0x000000020ed27223 */ /* 0x180fe200000108b7 */
[-CC-:B------:R-:W-:Y:S01]  /*1b3c0*/  FFMA.FTZ R186, R15, R2.reuse, -R183.reuse ;  /* 0x000000020fba7223 */ /* 0x180fe200000108b7 */
[--C-:B------:R-:W-:Y:S01]  /*1b3d0*/  FFMA.FTZ R204, R185, R2, -R183.reuse ;  /* 0x00000002b9cc7223 */ /* 0x100fe200000108b7 */
[----:B-----5:R-:W-:Y:S01]  /*1b3e0*/  FMNMX.FTZ R8, R178, R8, !PT ;  /* 0x00000008b2087209 */ /* 0x020fe20007810000 */
[-CC-:B------:R-:W-:Y:S01]  /*1b3f0*/  FFMA.FTZ R14, R177, R2.reuse, -R183.reuse ;  /* 0x00000002b10e7223 */ /* 0x180fe200000108b7 */
[--C-:B------:R-:W-:Y:S01]  /*1b400*/  FFMA.FTZ R206, R180, R2, -R183.reuse ;  /* 0x00000002b4ce7223 */ /* 0x100fe200000108b7 */
[----:B------:R-:W0:Y:S01]  /*1b410*/  MUFU.EX2 R208, R208 ;  /* 0x000000d000d07308 */ /* 0x000e220000000800 */
[----:B------:R-:W-:Y:S01]  /*1b420*/  FMNMX.FTZ R0, R179, R8, !PT ;  /* 0x00000008b3007209 */ /* 0x000fe20007810000 */
[-CC-:B------:R-:W-:Y:S01]  /*1b430*/  FFMA.FTZ R15, R181, R2.reuse, -R183.reuse ;  /* 0x00000002b50f7223 */ /* 0x180fe200000108b7 */
[-CC-:B------:R-:W-:Y:S01]  /*1b440*/  FFMA.FTZ R200, R168, R2.reuse, -R183.reuse ;  /* 0x00000002a8c87223 */ /* 0x180fe200000108b7 */
[--C-:B------:R-:W-:Y:S01]  /*1b450*/  FFMA.FTZ R168, R169, R2, -R183.reuse ;  /* 0x00000002a9a87223 */ /* 0x100fe200000108b7 */
[----:B------:R-:W-:Y:S01]  /*1b460*/  FMNMX.FTZ R0, R157, R0, !PT ;  /* 0x000000009d007209 */ /* 0x000fe20007810000 */
[-CC-:B------:R-:W-:Y:S01]  /*1b470*/  FFMA.FTZ R202, R172, R2.reuse, -R183.reuse ;  /* 0x00000002acca7223 */ /* 0x180fe200000108b7 */
[--C-:B------:R-:W-:Y:S01]  /*1b480*/  FFMA.FTZ R169, R173, R2, -R183.reuse ;  /* 0x00000002ada97223 */ /* 0x100fe200000108b7 */
[----:B------:R-:W1:Y:S01]  /*1b490*/  MUFU.EX2 R8, R4 ;  /* 0x0000000400087308 */ /* 0x000e620000000800 */
[----:B------:R-:W-:Y:S01]  /*1b4a0*/  FMNMX.FTZ R0, R170, R0, !PT ;  /* 0x00000000aa007209 */ /* 0x000fe20007810000 */
[----:B------:R-:W-:-:S03]  /*1b4b0*/  FFMA.FTZ R182, R182, R2, -R183 ;  /* 0x00000002b6b67223 */ /* 0x000fc600000108b7 */
[----:B------:R-:W-:-:S03]  /*1b4c0*/  FMNMX.FTZ R0, R171, R0, !PT ;  /* 0x00000000ab007209 */ /* 0x000fc60007810000 */
[----:B------:R-:W2:Y:S01]  /*1b4d0*/  MUFU.EX2 R210, R210 ;  /* 0x000000d200d27308 */ /* 0x000ea20000000800 */
[----:B------:R-:W-:Y:S01]  /*1b4e0*/  FMNMX.FTZ R0, R174, R0, !PT ;  /* 0x00000000ae007209 */ /* 0x000fe20007810000 */
[----:B0-----:R-:W-:-:S03]  /*1b4f0*/  FFMA.FTZ R21, R3, R21, R208 ;  /* 0x0000001503157223 */ /* 0x001fc600000100d0 */
[----:B------:R-:W-:-:S03]  /*1b500*/  FMNMX.FTZ R0, R175, R0, !PT ;  /* 0x00000000af007209 */ /* 0x000fc60007810000 */
[----:B------:R-:W0:Y:S01]  /*1b510*/  MUFU.EX2 R186, R186 ;  /* 0x000000ba00ba7308 */ /* 0x000e220000000800 */
[----:B------:R-:W-:Y:S01]  /*1b520*/  FMNMX.FTZ R0, R162, R0, !PT ;  /* 0x00000000a2007209 */ /* 0x000fe20007810000 */
[C---:B-1----:R-:W-:Y:S01]  /*1b530*/  FADD.FTZ R21, R8.reuse, R21 ;  /* 0x0000001508157221 */ /* 0x042fe20000010000 */
[----:B------:R-:W-:Y:S01]  /*1b540*/  F2FP.F16.F32.PACK_AB R208, R8, R208 ;  /* 0x000000d008d0723e */ /* 0x000fe200000000ff */
[----:B------:R-:W-:Y:S01]  /*1b550*/  IMAD.MOV.U32 R8, RZ, RZ, R5 ;  /* 0x000000ffff087224 */ /* 0x000fe200078e0005 */
[----:B------:R-:W-:-:S03]  /*1b560*/  FMNMX.FTZ R0, R163, R0, !PT ;  /* 0x00000000a3007209 */ /* 0x000fc60007810000 */
[----:B------:R-:W1:Y:S01]  /*1b570*/  MUFU.EX2 R204, R204 ;  /* 0x000000cc00cc7308 */ /* 0x000e620000000800 */
[----:B------:R-:W-:Y:S01]  /*1b580*/  FMNMX.FTZ R0, R166, R0, !PT ;  /* 0x00000000a6007209 */ /* 0x000fe20007810000 */
[----:B--2---:R-:W-:-:S03]  /*1b590*/  FADD.FTZ R21, R210, R21 ;  /* 0x00000015d2157221 */ /* 0x004fc60000010000 */
[----:B------:R-:W-:-:S03]  /*1b5a0*/  FMNMX.FTZ R0, R167, R0, !PT ;  /* 0x00000000a7007209 */ /* 0x000fc60007810000 */
[----:B------:R-:W2:Y:S01]  /*1b5b0*/  MUFU.EX2 R14, R14 ;  /* 0x0000000e000e7308 */ /* 0x000ea20000000800 */
[----:B------:R-:W-:Y:S01]  /*1b5c0*/  FMNMX.FTZ R0, R154, R0, !PT ;  /* 0x000000009a007209 */ /* 0x000fe20007810000 */
[C---:B0-----:R-:W-:Y:S01]  /*1b5d0*/  FADD.FTZ R21, R186.reuse, R21 ;  /* 0x00000015ba157221 */ /* 0x041fe20000010000 */
[----:B------:R-:W-:Y:S02]  /*1b5e0*/  F2FP.F16.F32.PACK_AB R210, R186, R210 ;  /* 0x000000d2bad2723e */ /* 0x000fe400000000ff */
[----:B------:R-:W-:-:S03]  /*1b5f0*/  FMNMX.FTZ R0, R155, R0, !PT ;  /* 0x000000009b007209 */ /* 0x000fc60007810000 */
[----:B------:R-:W0:Y:S01]  /*1b600*/  MUFU.EX2 R206, R206 ;  /* 0x000000ce00ce7308 */ /* 0x000e220000000800 */
[----:B------:R-:W-:Y:S01]  /*1b610*/  FMNMX.FTZ R0, R158, R0, !PT ;  /* 0x000000009e007209 */ /* 0x000fe20007810000 */
[----:B-1----:R-:W-:-:S03]  /*1b620*/  FADD.FTZ R21, R204, R21 ;  /* 0x00000015cc157221 */ /* 0x002fc60000010000 */
[----:B------:R-:W-:-:S03]  /*1b630*/  FMNMX.FTZ R0, R159, R0, !PT ;  /* 0x000000009f007209 */ /* 0x000fc60007810000 */
[----:B------:R-:W1:Y:S01]  /*1b640*/  MUFU.EX2 R15, R15 ;  /* 0x0000000f000f7308 */ /* 0x000e620000000800 */
[C---:B--2---:R-:W-:Y:S01]  /*1b650*/  FADD.FTZ R21, R14.reuse, R21 ;  /* 0x000000150e157221 */ /* 0x044fe20000010000 */
[----:B------:R-:W2:Y:S01]  /*1b660*/  SHFL.BFLY PT, R4, R0, 0x2, 0x1f ;  /* 0x0c401f0000047f89 */ /* 0x000ea200000e0000 */
[----:B------:R-:W-:-:S05]  /*1b670*/  F2FP.F16.F32.PACK_AB R204, R14, R204 ;  /* 0x000000cc0ecc723e */ /* 0x000fca00000000ff */
[----:B------:R-:W3:Y:S01]  /*1b680*/  MUFU.EX2 R200, R200 ;  /* 0x000000c800c87308 */ /* 0x000ee20000000800 */
[----:B0-----:R-:W-:-:S07]  /*1b690*/  FADD.FTZ R21, R206, R21 ;  /* 0x00000015ce157221 */ /* 0x001fce0000010000 */
[----:B------:R-:W0:Y:S01]  /*1b6a0*/  MUFU.EX2 R168, R168 ;  /* 0x000000a800a87308 */ /* 0x000e220000000800 */
[C---:B-1----:R-:W-:Y:S01]  /*1b6b0*/  FADD.FTZ R21, R15.reuse, R21 ;  /* 0x000000150f157221 */ /* 0x042fe20000010000 */
[----:B------:R-:W-:-:S06]  /*1b6c0*/  F2FP.F16.F32.PACK_AB R206, R15, R206 ;  /* 0x000000ce0fce723e */ /* 0x000fcc00000000ff */
[----:B------:R-:W1:Y:S01]  /*1b6d0*/  MUFU.EX2 R202, R202 ;  /* 0x000000ca00ca7308 */ /* 0x000e620000000800 */
[----:B---3--:R-:W-:Y:S01]  /*1b6e0*/  FADD.FTZ R21, R200, R21 ;  /* 0x00000015c8157221 */ /* 0x008fe20000010000 */
[----:B--2---:R-:W-:-:S05]  /*1b6f0*/  FMNMX.FTZ R0, R0, R4, !PT ;  /* 0x0000000400007209 */ /* 0x004fca0007810000 */
[----:B------:R-:W2:Y:S01]  /*1b700*/  SHFL.BFLY PT, R4, R0, 0x1, 0x1f ;  /* 0x0c201f0000047f89 */ /* 0x000ea200000e0000 */
[----:B------:R-:W3:Y:S01]  /*1b710*/  MUFU.EX2 R169, R169 ;  /* 0x000000a900a97308 */ /* 0x000ee20000000800 */
[C---:B0-----:R-:W-:Y:S01]  /*1b720*/  FADD.FTZ R21, R168.reuse, R21 ;  /* 0x00000015a8157221 */ /* 0x041fe20000010000 */
[----:B------:R-:W-:-:S03]  /*1b730*/  F2FP.F16.F32.PACK_AB R200, R168, R200 ;  /* 0x000000c8a8c8723e */ /* 0x000fc600000000ff */
[----:B-1----:R-:W-:-:S04]  /*1b740*/  FADD.FTZ R21, R202, R21 ;  /* 0x00000015ca157221 */ /* 0x002fc80000010000 */
[C---:B---3--:R-:W-:Y:S01]  /*1b750*/  FADD.FTZ R21, R169.reuse, R21 ;  /* 0x00000015a9157221 */ /* 0x048fe20000010000 */
[----:B------:R-:W-:Y:S01]  /*1b760*/  F2FP.F16.F32.PACK_AB R202, R169, R202 ;  /* 0x000000caa9ca723e */ /* 0x000fe200000000ff */
[----:B------:R-:W-:Y:S02]  /*1b770*/  WARPGROUP.DEPBAR.LE gsb0, 0x0 ;  /* 0x00008000000079c5 */ /* 0x000fe40000010000 */
[----:B------:R-:W-:Y:S01]  /*1b780*/  WARPGROUP.ARRIVE ;  /* 0x00000000000079c5 */ /* 0x000fe20000000000 */
[----:B--2---:R-:W-:Y:S01]  /*1b790*/  FMNMX.FTZ R4, R0, R4, !PT ;  /* 0x0000000400047209 */ /* 0x004fe20007810000 */
[-CC-:B------:R-:W-:Y:S01]  /*1b7a0*/  FFMA.FTZ R196, R160, R2.reuse, -R183.reuse ;  /* 0x00000002a0c47223 */ /* 0x180fe200000108b7 */
[-C--:B------:R-:W-:Y:S01]  /*1b7b0*/  FFMA.FTZ R198, R164, R2.reuse, -R183 ;  /* 0x00000002a4c67223 */ /* 0x080fe200000108b7 */
[----:B------:R-:W-:Y:S01]  /*1b7c0*/  @!P1 PRMT R164, RZ, 0x654, R11 ;  /* 0x00000654ffa49816 */ /* 0x000fe2000000000b */
[-C--:B------:R-:W-:Y:S01]  /*1b7d0*/  FFMA.FTZ R160, R161, R2.reuse, -R183 ;  /* 0x00000002a1a07223 */ /* 0x080fe200000108b7 */
[----:B------:R-:W-:Y:S01]  /*1b7e0*/  HGMMA.64x256x16.F32 R24, R192, gdesc[UR4].tnspB, R24, gsb0 ;  /* 0x43e00004c0187df0 */ /* 0x000fe20008000818 */
[----:B------:R-:W-:Y:S01]  /*1b7f0*/  FADD.FTZ R0, -R4, R7 ;  /* 0x0000000704007221 */ /* 0x000fe20000010100 */
[----:B------:R-:W0:Y:S01]  /*1b800*/  MUFU.EX2 R196, R196 ;  /* 0x000000c400c47308 */ /* 0x000e220000000800 */
[----:B------:R-:W-:-:S02]  /*1b810*/  FFMA.FTZ R161, R165, R2, -R183 ;  /* 0x00000002a5a17223 */ /* 0x000fc400000108b7 */
[----:B------:R-:W-:-:S05]  /*1b820*/  FMUL.FTZ R0, R0, R2 ;  /* 0x0000000200007220 */ /* 0x000fca0000410000 */
[----:B------:R-:W1:Y:S08]  /*1b830*/  MUFU.EX2 R160, R160 ;  /* 0x000000a000a07308 */ /* 0x000e700000000800 */
[----:B------:R-:W-:Y:S01]  /*1b840*/  MUFU.EX2 R0, R0 ;  /* 0x0000000000007308 */ /* 0x000fe20000000800 */
[----:B0-----:R-:W-:-:S07]  /*1b850*/  FADD.FTZ R21, R196, R21 ;  /* 0x00000015c4157221 */ /* 0x001fce0000010000 */
[----:B------:R-:W0:Y:S01]  /*1b860*/  MUFU.EX2 R198, R198 ;  /* 0x000000c600c67308 */ /* 0x000e220000000800 */
[C---:B-1----:R-:W-:Y:S01]  /*1b870*/  FADD.FTZ R21, R160.reuse, R21 ;  /* 0x00000015a0157221 */ /* 0x042fe20000010000 */
[----:B------:R-:W-:-:S06]  /*1b880*/  F2FP.F16.F32.PACK_AB R196, R160, R196 ;  /* 0x000000c4a0c4723e */ /* 0x000fcc00000000ff */
[----:B------:R-:W1:Y:S08]  /*1b890*/  MUFU.EX2 R161, R161 ;  /* 0x000000a100a17308 */ /* 0x000e700000000800 */
[----:B------:R-:W-:Y:S01]  /*1b8a0*/  MUFU.EX2 R7, R182 ;  /* 0x000000b600077308 */ /* 0x000fe20000000800 */
[----:B0-----:R-:W-:-:S04]  /*1b8b0*/  FADD.FTZ R21, R198, R21 ;  /* 0x00000015c6157221 */ /* 0x001fc80000010000 */
[C---:B-1----:R-:W-:Y:S01]  /*1b8c0*/  FADD.FTZ R21, R161.reuse, R21 ;  /* 0x00000015a1157221 */ /* 0x042fe20000010000 */
[----:B------:R-:W-:Y:S01]  /*1b8d0*/  F2FP.F16.F32.PACK_AB R198, R161, R198 ;  /* 0x000000c6a1c6723e */ /* 0x000fe200000000ff */
[----:B------:R-:W-:Y:S02]  /*1b8e0*/  WARPGROUP.DEPBAR.LE gsb0, 0x0 ;  /* 0x00008000000079c5 */ /* 0x000fe40000010000 */
[-CC-:B------:R-:W-:Y:S01]  /*1b8f0*/  FFMA.FTZ R192, R152, R2.reuse, -R183.reuse ;  /* 0x0000000298c07223 */ /* 0x180fe200000108b7 */
[-CC-:B------:R-:W-:Y:S01]  /*1b900*/  FFMA.FTZ R152, R153, R2.reuse, -R183.reuse ;  /* 0x0000000299987223 */ /* 0x180fe200000108b7 */
[-C--:B------:R-:W-:Y:S01]  /*1b910*/  FMUL.FTZ R153, R4, R2.reuse ;  /* 0x0000000204997220 */ /* 0x080fe20000410000 */
[-C--:B------:R-:W-:Y:S01]  /*1b920*/  FFMA.FTZ R194, R156, R2.reuse, -R183 ;  /* 0x000000029cc27223 */ /* 0x080fe200000108b7 */
[----:B------:R-:W-:Y:S02]  /*1b930*/  @!P1 SYNCS.ARRIVE.TRANS64.RED.A1T0 RZ, [R164+URZ], RZ ;  /* 0x000000ffa4ff99a7 */ /* 0x000fe4000810043f */
[-CC-:B------:R-:W-:Y:S01]  /*1b940*/  FFMA.FTZ R209, R10, R2.reuse, -R153.reuse ;  /* 0x000000020ad17223 */ /* 0x180fe20000010899 */
[-CC-:B------:R-:W-:Y:S01]  /*1b950*/  FFMA.FTZ R10, R12, R2.reuse, -R153.reuse ;  /* 0x000000020c0a7223 */ /* 0x180fe20000010899 */
[-CC-:B------:R-:W-:Y:S01]  /*1b960*/  FFMA.FTZ R211, R13, R2.reuse, -R153.reuse ;  /* 0x000000020dd37223 */ /* 0x180fe20000010899 */
[-CC-:B------:R-:W-:Y:S01]  /*1b970*/  FFMA.FTZ R13, R184, R2.reuse, -R153.reuse ;  /* 0x00000002b80d7223 */ /* 0x180fe20000010899 */
[-CC-:B------:R-:W-:Y:S01]  /*1b980*/  FFMA.FTZ R205, R176, R2.reuse, -R153.reuse ;  /* 0x00000002b0cd7223 */ /* 0x180fe20000010899 */
[-CC-:B------:R-:W-:Y:S01]  /*1b990*/  FFMA.FTZ R156, R178, R2.reuse, -R153.reuse ;  /* 0x00000002b29c7223 */ /* 0x180fe20000010899 */
[----:B------:R-:W0:Y:S01]  /*1b9a0*/  MUFU.EX2 R209, R209 ;  /* 0x000000d100d17308 */ /* 0x000e220000000800 */
[-CC-:B------:R-:W-:Y:S01]  /*1b9b0*/  FFMA.FTZ R207, R179, R2.reuse, -R153.reuse ;  /* 0x00000002b3cf7223 */ /* 0x180fe20000010899 */
[-CC-:B------:R-:W-:Y:S01]  /*1b9c0*/  FFMA.FTZ R12, R157, R2.reuse, -R153.reuse ;  /* 0x000000029d0c7223 */ /* 0x180fe20000010899 */
[-CC-:B------:R-:W-:Y:S01]  /*1b9d0*/  FFMA.FTZ R201, R170, R2.reuse, -R153.reuse ;  /* 0x00000002aac97223 */ /* 0x180fe20000010899 */
[-CC-:B------:R-:W-:Y:S01]  /*1b9e0*/  FFMA.FTZ R197, R162, R2.reuse, -R153.reuse ;  /* 0x00000002a2c57223 */ /* 0x180fe20000010899 */
[-CC-:B------:R-:W-:Y:S01]  /*1b9f0*/  FFMA.FTZ R157, R171, R2.reuse, -R153.reuse ;  /* 0x00000002ab9d7223 */ /* 0x180fe20000010899 */
[-CC-:B------:R-:W-:Y:S01]  /*1ba00*/  FFMA.FTZ R203, R174, R2.reuse, -R153.reuse ;  /* 0x00000002aecb7223 */ /* 0x180fe20000010899 */
[-CC-:B------:R-:W-:Y:S01]  /*1ba10*/  FFMA.FTZ R175, R175, R2.reuse, -R153.reuse ;  /* 0x00000002afaf7223 */ /* 0x180fe20000010899 */
[----:B------:R-:W1:Y:S01]  /*1ba20*/  MUFU.EX2 R10, R10 ;  /* 0x0000000a000a7308 */ /* 0x000e620000000800 */
[-CC-:B------:R-:W-:Y:S01]  /*1ba30*/  FFMA.FTZ R163, R163, R2.reuse, -R153.reuse ;  /* 0x00000002a3a37223 */ /* 0x180fe20000010899 */
[-CC-:B------:R-:W-:Y:S01]  /*1ba40*/  FFMA.FTZ R199, R166, R2.reuse, -R153.reuse ;  /* 0x00000002a6c77223 */ /* 0x180fe20000010899 */
[----:B------:R2:W-:Y:S01]  /*1ba50*/  @!P1 SYNCS.ARRIVE.TRANS64.RED.A1T0 RZ, [R9+URZ], RZ ;  /* 0x000000ff09ff99a7 */ /* 0x0005e2000810043f */
[-CC-:B------:R-:W-:Y:S01]  /*1ba60*/  FFMA.FTZ R193, R154, R2.reuse, -R153.reuse ;  /* 0x000000029ac17223 */ /* 0x180fe20000010899 */
[-CC-:B------:R-:W-:Y:S01]  /*1ba70*/  FFMA.FTZ R155, R155, R2.reuse, -R153.reuse ;  /* 0x000000029b9b7223 */ /* 0x180fe20000010899 */
[----:B------:R-:W-:-:S02]  /*1ba80*/  FFMA.FTZ R158, R158, R2, -R153 ;  /* 0x000000029e9e7223 */ /* 0x000fc40000010899 */
[----:B------:R-:W3:Y:S01]  /*1ba90*/  MUFU.EX2 R211, R211 ;  /* 0x000000d300d37308 */ /* 0x000ee20000000800 */
[----:B0-----:R-:W-:-:S07]  /*1baa0*/  FFMA.FTZ R20, R0, R20, R209 ;  /* 0x0000001400147223 */ /* 0x001fce00000100d1 */
[----:B------:R-:W0:Y:S01]  /*1bab0*/  MUFU.EX2 R13, R13 ;  /* 0x0000000d000d7308 */ /* 0x000e220000000800 */
[C---:B-1----:R-:W-:Y:S01]  /*1bac0*/  FADD.FTZ R20, R10.reuse, R20 ;  /* 0x000000140a147221 */ /* 0x042fe20000010000 */
[----:B------:R-:W-:Y:S02]  /*1bad0*/  F2FP.F16.F32.PACK_AB R209, R10, R209 ;  /* 0x000000d10ad1723e */ /* 0x000fe400000000ff */
[----:B------:R-:W-:-:S04]  /*1bae0*/  MOV R10, R220 ;  /* 0x000000dc000a7202 */ /* 0x000fc80000000f00 */
[----:B------:R-:W1:Y:S01]  /*1baf0*/  MUFU.EX2 R205, R205 ;  /* 0x000000cd00cd7308 */ /* 0x000e620000000800 */
[----:B---3--:R-:W-:-:S07]  /*1bb00*/  FADD.FTZ R20, R211, R20 ;  /* 0x00000014d3147221 */ /* 0x008fce0000010000 */
[----:B------:R-:W3:Y:S01]  /*1bb10*/  MUFU.EX2 R156, R156 ;  /* 0x0000009c009c7308 */ /* 0x000ee20000000800 */
[----:B0-----:R-:W-:Y:S01]  /*1bb20*/  FADD.FTZ R162, R13, R20 ;  /* 0x000000140da27221 */ /* 0x001fe20000010000 */
[-CC-:B------:R-:W-:Y:S01]  /*1bb30*/  FFMA.FTZ R20, R167, R2.reuse, -R153.reuse ;  /* 0x00000002a7147223 */ /* 0x180fe20000010899 */
[----:B------:R-:W-:Y:S01]  /*1bb40*/  FFMA.FTZ R153, R159, R2, -R153 ;  /* 0x000000029f997223 */ /* 0x000fe20000010899 */
[----:B------:R-:W-:-:S04]  /*1bb50*/  F2FP.F16.F32.PACK_AB R211, R13, R211 ;  /* 0x000000d30dd3723e */ /* 0x000fc800000000ff */
[----:B------:R-:W0:Y:S01]  /*1bb60*/  MUFU.EX2 R207, R207 ;  /* 0x000000cf00cf7308 */ /* 0x000e220000000800 */
[----:B-1----:R-:W-:-:S07]  /*1bb70*/  FADD.FTZ R162, R205, R162 ;  /* 0x000000a2cda27221 */ /* 0x002fce0000010000 */
[----:B------:R-:W1:Y:S01]  /*1bb80*/  MUFU.EX2 R12, R12 ;  /* 0x0000000c000c7308 */ /* 0x000e620000000800 */
[C---:B---3--:R-:W-:Y:S01]  /*1bb90*/  FADD.FTZ R162, R156.reuse, R162 ;  /* 0x000000a29ca27221 */ /* 0x048fe20000010000 */
[----:B------:R-:W-:-:S06]  /*1bba0*/  F2FP.F16.F32.PACK_AB R205, R156, R205 ;  /* 0x000000cd9ccd723e */ /* 0x000fcc00000000ff */
[----:B------:R-:W3:Y:S01]  /*1bbb0*/  MUFU.EX2 R201, R201 ;  /* 0x000000c900c97308 */ /* 0x000ee20000000800 */
[----:B0-----:R-:W-:-:S07]  /*1bbc0*/  FADD.FTZ R162, R207, R162 ;  /* 0x000000a2cfa27221 */ /* 0x001fce0000010000 */
[----:B------:R-:W0:Y:S01]  /*1bbd0*/  MUFU.EX2 R157, R157 ;  /* 0x0000009d009d7308 */ /* 0x000e220000000800 */
[C---:B-1----:R-:W-:Y:S01]  /*1bbe0*/  FADD.FTZ R162, R12.reuse, R162 ;  /* 0x000000a20ca27221 */ /* 0x042fe20000010000 */
[----:B------:R-:W-:-:S06]  /*1bbf0*/  F2FP.F16.F32.PACK_AB R207, R12, R207 ;  /* 0x000000cf0ccf723e */ /* 0x000fcc00000000ff */
[----:B------:R-:W1:Y:S01]  /*1bc00*/  MUFU.EX2 R203, R203 ;  /* 0x000000cb00cb7308 */ /* 0x000e620000000800 */
[----:B---3--:R-:W-:-:S07]  /*1bc10*/  FADD.FTZ R162, R201, R162 ;  /* 0x000000a2c9a27221 */ /* 0x008fce0000010000 */
[----:B------:R-:W3:Y:S01]  /*1bc20*/  MUFU.EX2 R11, R175 ;  /* 0x000000af000b7308 */ /* 0x000ee20000000800 */
[C---:B0-----:R-:W-:Y:S01]  /*1bc30*/  FADD.FTZ R162, R157.reuse, R162 ;  /* 0x000000a29da27221 */ /* 0x041fe20000010000 */
[----:B------:R-:W-:-:S06]  /*1bc40*/  F2FP.F16.F32.PACK_AB R201, R157, R201 ;  /* 0x000000c99dc9723e */ /* 0x000fcc00000000ff */
[----:B------:R-:W0:Y:S01]  /*1bc50*/  MUFU.EX2 R197, R197 ;  /* 0x000000c500c57308 */ /* 0x000e220000000800 */
[----:B-1----:R-:W-:-:S07]  /*1bc60*/  FADD.FTZ R162, R203, R162 ;  /* 0x000000a2cba27221 */ /* 0x002fce0000010000 */
[----:B--2---:R-:W1:Y:S01]  /*1bc70*/  MUFU.EX2 R9, R163 ;  /* 0x000000a300097308 */ /* 0x004e620000000800 */
[C---:B---3--:R-:W-:Y:S01]  /*1bc80*/  FADD.FTZ R162, R11.reuse, R162 ;  /* 0x000000a20ba27221 */ /* 0x048fe20000010000 */
[----:B------:R-:W-:-:S06]  /*1bc90*/  F2FP.F16.F32.PACK_AB R203, R11, R203 ;  /* 0x000000cb0bcb723e */ /* 0x000fcc00000000ff */
[----:B------:R-:W2:Y:S01]  /*1bca0*/  MUFU.EX2 R199, R199 ;  /* 0x000000c700c77308 */ /* 0x000ea20000000800 */
[----:B0-----:R-:W-:-:S07]  /*1bcb0*/  FADD.FTZ R162, R197, R162 ;  /* 0x000000a2c5a27221 */ /* 0x001fce0000010000 */
[----:B------:R-:W0:Y:S01]  /*1bcc0*/  MUFU.EX2 R20, R20 ;  /* 0x0000001400147308 */ /* 0x000e220000000800 */
[C---:B-1----:R-:W-:Y:S01]  /*1bcd0*/  FADD.FTZ R162, R9.reuse, R162 ;  /* 0x000000a209a27221 */ /* 0x042fe20000010000 */
[----:B------:R-:W-:Y:S01]  /*1bce0*/  F2FP.F16.F32.PACK_AB R197, R9, R197 ;  /* 0x000000c509c5723e */ /* 0x000fe200000000ff */
[----:B------:R-:W-:-:S05]  /*1bcf0*/  IMAD.MOV.U32 R9, RZ, RZ, R221 ;  /* 0x000000ffff097224 */ /* 0x000fca00078e00dd */
        /* <DEDUP_REMOVED lines=8> */
[----:B--2---:R-:W-:-:S07]  /*1bd80*/  FADD.FTZ R162, R193, R162 ;  /* 0x000000a2c1a27221 */ /* 0x004fce0000010000 */
[----:B------:R-:W2:Y:S01]  /*1bd90*/  MUFU.EX2 R194, R194 ;  /* 0x000000c200c27308 */ /* 0x000ea20000000800 */
[C---:B0-----:R-:W-:Y:S01]  /*1bda0*/  FADD.FTZ R21, R152.reuse, R21 ;  /* 0x0000001598157221 */ /* 0x041fe20000010000 */
[----:B------:R-:W-:-:S06]  /*1bdb0*/  F2FP.F16.F32.PACK_AB R192, R152, R192 ;  /* 0x000000c098c0723e */ /* 0x000fcc00000000ff */
[----:B------:R-:W0:Y:S01]  /*1bdc0*/  MUFU.EX2 R158, R158 ;  /* 0x0000009e009e7308 */ /* 0x000e220000000800 */
[C---:B-1----:R-:W-:Y:S01]  /*1bdd0*/  FADD.FTZ R162, R155.reuse, R162 ;  /* 0x000000a29ba27221 */ /* 0x042fe20000010000 */
[----:B------:R-:W-:-:S06]  /*1bde0*/  F2FP.F16.F32.PACK_AB R193, R155, R193 ;  /* 0x000000c19bc1723e */ /* 0x000fcc00000000ff */
[----:B------:R-:W1:Y:S01]  /*1bdf0*/  MUFU.EX2 R153, R153 ;  /* 0x0000009900997308 */ /* 0x000e620000000800 */
[----:B--2---:R-:W-:Y:S01]  /*1be00*/  FADD.FTZ R21, R194, R21 ;  /* 0x00000015c2157221 */ /* 0x004fe20000010000 */
[----:B------:R-:W-:-:S03]  /*1be10*/  F2FP.F16.F32.PACK_AB R194, R7, R194 ;  /* 0x000000c207c2723e */ /* 0x000fc600000000ff */
[----:B------:R-:W-:Y:S01]  /*1be20*/  FADD.FTZ R21, R7, R21 ;  /* 0x0000001507157221 */ /* 0x000fe20000010000 */
[----:B------:R-:W-:Y:S02]  /*1be30*/  IMAD.MOV.U32 R7, RZ, RZ, R4 ;  /* 0x000000ffff077224 */ /* 0x000fe400078e0004 */
[----:B0-----:R-:W-:-:S04]  /*1be40*/  FADD.FTZ R162, R158, R162 ;  /* 0x000000a29ea27221 */ /* 0x001fc80000010000 */
[C---:B-1----:R-:W-:Y:S01]  /*1be50*/  FADD.FTZ R20, R153.reuse, R162 ;  /* 0x000000a299147221 */ /* 0x042fe20000010000 */
[----:B------:R-:W-:Y:S01]  /*1be60*/  F2FP.F16.F32.PACK_AB R195, R153, R158 ;  /* 0x0000009e99c3723e */ /* 0x000fe200000000ff */
[----:B------:R-:W-:Y:S06]  /*1be70*/  @P2 BRA `(.L_x_845) ;  /* 0xffffffb000a82947 */ /* 0x000fec000383ffff */
.L_x_834:
[----:B------:R-:W-:Y:S05]  /*1be80*/  BSYNC B0 ;  /* 0x0000000000007941 */ /* 0x000fea0003800000 */
.L_x_833:
        /* <DEDUP_REMOVED lines=131> */
.L_x_846:
[----:B------:R-:W-:Y:S02]  /*1c6c0*/  LEA R0, R220, R18, 0x3 ;  /* 0x00000012dc007211 */ /* 0x000fe400078e18ff */
[----:B------:R-:W-:-:S04]  /*1c6d0*/  SHF.L.U32 R6, R221, 0x1f, RZ ;  /* 0x0000001fdd067819 */ /* 0x000fc800000006ff */
[----:B------:R0:W1:Y:S01]  /*1c6e0*/  SYNCS.PHASECHK.TRANS64.TRYWAIT P2, [R0+URZ+0x38850], R6 ;  /* 0x03885006000075a7 */ /* 0x000062000804017f */
[----:B------:R-:W-:Y:S05]  /*1c6f0*/  @!P0 BRA `(.L_x_847) ;  /* 0x0000000000048947 */ /* 0x000fea0003800000 */
[----:B------:R-:W-:Y:S01]  /*1c700*/  BPT.TRAP 0x1 ;  /* 0x000000040000795c */ /* 0x000fe20000300000 */
.L_x_847:
[----:B------:R-:W-:Y:S01]  /*1c710*/  VIADD R18, R18, 0x400 ;  /* 0x0000040012127836 */ /* 0x000fe20000000000 */
[----:B------:R-:W-:Y:S04]  /*1c720*/  BSSY B0, `(.L_x_848) ;  /* 0x0000008000007945 */ /* 0x000fe80003800000 */
[----:B------:R-:W-:-:S04]  /*1c730*/  SHF.R.U32.HI R18, RZ, 0x4, R18 ;  /* 0x00000004ff127819 */ /* 0x000fc80000011612 */
[----:B------:R-:W-:-:S04]  /*1c740*/  LOP3.LUT R18, R18, 0x3fff, RZ, 0xc0, !PT ;  /* 0x00003fff12127812 */ /* 0x000fc800078ec0ff */
[----:B------:R-:W-:-:S05]  /*1c750*/  LOP3.LUT R3, R18, 0x2800000, RZ, 0xfc, !PT ;  /* 0x0280000012037812 */ /* 0x000fca00078efcff */
[----:B------:R-:W-:Y:S01]  /*1c760*/  IMAD R3, R220, 0xa00, R3 ;  /* 0x00000a00dc037824 */ /* 0x000fe200078e0203 */
[----:B-1----:R-:W-:Y:S06]  /*1c770*/  @P2 BRA `(.L_x_849) ;  /* 0x0000000000082947 */ /* 0x002fec0003800000 */
[----:B------:R-:W1:Y:S02]  /*1c780*/  SYNCS.PHASECHK.TRANS64.TRYWAIT P0, [R0+URZ+0x38850], R6 ;  /* 0x03885006000075a7 */ /* 0x000e64000800017f */
[----:B-1----:R-:W-:Y:S05]  /*1c790*/  @!P0 BRA `(.L_x_850) ;  /* 0x000000c800f48947 */ /* 0x002fea0003800000 */
.L_x_849:
[----:B------:R-:W-:Y:S05]  /*1c7a0*/  BSYNC B0 ;  /* 0x0000000000007941 */ /* 0x000fea0003800000 */
.L_x_848:
[----:B01----:R-:W-:Y:S01]  /*1c7b0*/  IMAD.MOV.U32 R6, RZ, RZ, R3 ;  /* 0x000000ffff067224 */ /* 0x003fe200078e0003 */
[----:B------:R-:W-:Y:S01]  /*1c7c0*/  MOV R7, 0x40000040 ;  /* 0x4000004000077802 */ /* 0x000fe20000000f00 */
[----:B------:R-:W-:Y:S01]  /*1c7d0*/  WARPGROUP.ARRIVE ;  /* 0x00000000000079c5 */ /* 0x000fe20000000000 */
[----:B------:R-:W-:Y:S01]  /*1c7e0*/  IADD3 R220, R220, 0x1, RZ ;  /* 0x00000001dcdc7810 */ /* 0x000fe20007ffe0ff */
[----:B------:R-:W-:Y:S01]  /*1c7f0*/  @!P1 VIADD R12, R0, 0x38860 ;  /* 0x00038860000c9836 */ /* 0x000fe20000000000 */
[----:B------:R-:W-:Y:S01]  /*1c800*/  R2UR UR6, R6 ;  /* 0x00000000060672ca */ /* 0x000fe200000e0000 */
[----:B------:R-:W-:Y:S01]  /*1c810*/  VIADD R6, R3, 0x80 ;  /* 0x0000008003067836 */ /* 0x000fe20000000000 */
[----:B------:R-:W-:Y:S01]  /*1c820*/  R2UR UR7, R7 ;  /* 0x00000000070772ca */ /* 0x000fe200000e0000 */
[----:B------:R-:W-:Y:S01]  /*1c830*/  IMAD.MOV.U32 R7, RZ, RZ, 0x40000040 ;  /* 0x40000040ff077424 */ /* 0x000fe200078e00ff */
[----:B------:R-:W-:Y:S02]  /*1c840*/  ISETP.NE.AND P2, PT, R220, 0x2, PT ;  /* 0x00000002dc00780c */ /* 0x000fe40003f45270 */
[----:B------:R-:W-:-:S02]  /*1c850*/  @!P1 PRMT R12, RZ, 0x654, R12 ;  /* 0x00000654ff0c9816 */ /* 0x000fc4000000000c */
[----:B------:R-:W-:Y:S02]  /*1c860*/  MOV R0, 0xff800000 ;  /* 0xff80000000007802 */ /* 0x000fe40000000f00 */
[----:B------:R-:W-:Y:S02]  /*1c870*/  IADD3 R236, R236, 0x1, RZ ;  /* 0x00000001ecec7810 */ /* 0x000fe40007ffe0ff */
[----:B------:R-:W-:-:S03]  /*1c880*/  SEL R220, R220, RZ, P2 ;  /* 0x000000ffdcdc7207 */ /* 0x000fc60001000000 */
[----:B------:R-:W-:Y:S01]  /*1c890*/  HGMMA.64x256x16.F32 R24, R208, gdesc[UR4].tnspB, R24, gsb0 ;  /* 0x43e00004d0187df0 */ /* 0x000fe20008000818 */
[----:B------:R-:W-:Y:S02]  /*1c8a0*/  R2UR UR6, R6 ;  /* 0x00000000060672ca */ /* 0x000fe400000e0000 */
[----:B------:R-:W-:Y:S01]  /*1c8b0*/  R2UR UR7, R7 ;  /* 0x00000000070772ca */ /* 0x000fe200000e0000 */
[----:B------:R-:W-:Y:S01]  /*1c8c0*/  IMAD.MOV.U32 R7, RZ, RZ, 0x40000040 ;  /* 0x40000040ff077424 */ /* 0x000fe200078e00ff */
[----:B------:R-:W-:Y:S01]  /*1c8d0*/  IADD3 R6, R3, 0x100, RZ ;  /* 0x0000010003067810 */ /* 0x000fe20007ffe0ff */
[----:B------:R-:W-:Y:S02]  /*1c8e0*/  WARPGROUP.DEPBAR.LE gsb0, 0x0 ;  /* 0x00008000000079c5 */ /* 0x000fe40000010000 */
[----:B------:R-:W-:-:S15]  /*1c8f0*/  WARPGROUP.ARRIVE ;  /* 0x00000000000079c5 */ /* 0x000fde0000000000 */
[----:B------:R-:W-:-:S05]  /*1c900*/  NOP ;  /* 0x0000000000007918 */ /* 0x000fca0000000000 */
[----:B------:R-:W-:Y:S01]  /*1c910*/  HGMMA.64x256x16.F32 R24, R204, gdesc[UR4].tnspB, R24, gsb0 ;  /* 0x43e00004cc187df0 */ /* 0x000fe20008000818 */
[----:B------:R-:W-:Y:S01]  /*1c920*/  R2UR UR6, R6 ;  /* 0x00000000060672ca */ /* 0x000fe200000e0000 */
[----:B------:R-:W-:Y:S01]  /*1c930*/  VIADD R6, R3, 0x180 ;  /* 0x0000018003067836 */ /* 0x000fe20000000000 */
[----:B------:R-:W-:Y:S02]  /*1c940*/  R2UR UR7, R7 ;  /* 0x00000000070772ca */ /* 0x000fe400000e0000 */
[----:B------:R-:W-:Y:S01]  /*1c950*/  MOV R7, 0x40000040 ;  /* 0x4000004000077802 */ /* 0x000fe20000000f00 */
[----:B------:R-:W-:Y:S02]  /*1c960*/  WARPGROUP.DEPBAR.LE gsb0, 0x0 ;  /* 0x00008000000079c5 */ /* 0x000fe40000010000 */
[----:B------:R-:W-:-:S15]  /*1c970*/  WARPGROUP.ARRIVE ;  /* 0x00000000000079c5 */ /* 0x000fde0000000000 */
[----:B------:R-:W-:-:S05]  /*1c980*/  NOP ;  /* 0x0000000000007918 */ /* 0x000fca0000000000 */
[----:B------:R-:W-:Y:S01]  /*1c990*/  HGMMA.64x256x16.F32 R24, R200, gdesc[UR4].tnspB, R24, gsb0 ;  /* 0x43e00004c8187df0 */ /* 0x000fe20008000818 */
[----:B------:R-:W-:Y:S01]  /*1c9a0*/  R2UR UR6, R6 ;  /* 0x00000000060672ca */ /* 0x000fe200000e0000 */
[----:B------:R-:W-:Y:S01]  /*1c9b0*/  VIADD R6, R3, 0x200 ;  /* 0x0000020003067836 */ /* 0x000fe20000000000 */
[----:B------:R-:W-:Y:S01]  /*1c9c0*/  R2UR UR7, R7 ;  /* 0x00000000070772ca */ /* 0x000fe200000e0000 */
[----:B------:R-:W-:Y:S01]  /*1c9d0*/  IMAD.MOV.U32 R7, RZ, RZ, 0x40000040 ;  /* 0x40000040ff077424 */ /* 0x000fe200078e00ff */
[----:B------:R-:W0:Y:S02]  /*1c9e0*/  SHFL.BFLY PT, R3, R20, 0x2, 0x1f ;  /* 0x0c401f0014037f89 */ /* 0x000e2400000e0000 */
[----:B0-----:R-:W-:Y:S01]  /*1c9f0*/  FADD.FTZ R8, R3, R20 ;  /* 0x0000001403087221 */ /* 0x001fe20000010000 */
[----:B------:R-:W-:Y:S02]  /*1ca00*/  WARPGROUP.DEPBAR.LE gsb0, 0x0 ;  /* 0x00008000000079c5 */ /* 0x000fe40000010000 */
[----:B------:R-:W-:-:S15]  /*1ca10*/  WARPGROUP.ARRIVE ;  /* 0x00000000000079c5 */ /* 0x000fde0000000000 */
[----:B------:R-:W-:-:S03]  /*1ca20*/  NOP ;  /* 0x0000000000007918 */ /* 0x000fc60000000000 */
[----:B------:R-:W-:Y:S01]  /*1ca30*/  HGMMA.64x256x16.F32 R24, R196, gdesc[UR4].tnspB, R24, gsb0 ;  /* 0x43e00004c4187df0 */ /* 0x000fe20008000818 */
[----:B------:R-:W-:Y:S02]  /*1ca40*/  R2UR UR6, R6 ;  /* 0x00000000060672ca */ /* 0x000fe400000e0000 */
[----:B------:R-:W-:Y:S01]  /*1ca50*/  R2UR UR7, R7 ;  /* 0x00000000070772ca */ /* 0x000fe200000e0000 */
[----:B------:R-:W0:Y:S04]  /*1ca60*/  SHFL.BFLY PT, R6, R21, 0x2, 0x1f ;  /* 0x0c401f0015067f89 */ /* 0x000e2800000e0000 */
[----:B------:R-:W1:Y:S01]  /*1ca70*/  SHFL.BFLY PT, R7, R8, 0x1, 0x1f ;  /* 0x0c201f0008077f89 */ /* 0x000e6200000e0000 */
[----:B0-----:R-:W-:Y:S01]  /*1ca80*/  FADD.FTZ R6, R6, R21 ;  /* 0x0000001506067221 */ /* 0x001fe20000010000 */
[----:B-1----:R-:W-:-:S04]  /*1ca90*/  FADD.FTZ R14, R8, R7 ;  /* 0x00000007080e7221 */ /* 0x002fc80000010000 */
[----:B------:R-:W0:Y:S01]  /*1caa0*/  SHFL.BFLY PT, R3, R6, 0x1, 0x1f ;  /* 0x0c201f0006037f89 */ /* 0x000e2200000e0000 */
[----:B------:R-:W-:Y:S01]  /*1cab0*/  IMAD.MOV.U32 R7, RZ, RZ, RZ ;  /* 0x000000ffff077224 */ /* 0x000fe200078e00ff */
[----:B------:R-:W-:-:S13]  /*1cac0*/  FSETP.NE.FTZ.AND P3, PT, R14, RZ, PT ;  /* 0x000000ff0e00720b */ /* 0x000fda0003f75000 */
[----:B------:R-:W1:Y:S01]  /*1cad0*/  @P3 MUFU.LG2 R10, R14 ;  /* 0x0000000e000a3308 */ /* 0x000e620000000c00 */
[----:B0-----:R-:W-:Y:S01]  /*1cae0*/  FADD.FTZ R13, R6, R3 ;  /* 0x00000003060d7221 */ /* 0x001fe20000010000 */
[----:B------:R-:W-:Y:S01]  /*1caf0*/  SEL R6, RZ, 0x1, P2 ;  /* 0x00000001ff067807 */ /* 0x000fe20001000000 */
[----:B------:R-:W-:-:S03]  /*1cb00*/  IMAD.MOV.U32 R3, RZ, RZ, -0x800000 ;  /* 0xff800000ff037424 */ /* 0x000fc600078e00ff */
[----:B------:R-:W-:Y:S02]  /*1cb10*/  FSETP.NE.FTZ.AND P0, PT, R13, RZ, PT ;  /* 0x000000ff0d00720b */ /* 0x000fe40003f15000 */
[----:B------:R-:W-:Y:S01]  /*1cb20*/  LOP3.LUT R221, R221, R6, RZ, 0x3c, !PT ;  /* 0x00000006dddd7212 */ /* 0x000fe200078e3cff */
[----:B------:R-:W-:Y:S02]  /*1cb30*/  IMAD.MOV.U32 R6, RZ, RZ, RZ ;  /* 0x000000ffff067224 */ /* 0x000fe400078e00ff */
[----:B-1----:R-:W-:-:S04]  /*1cb40*/  @P3 FMUL.FTZ R11, R10, 0.69314718246459960938 ;  /* 0x3f3172180a0b3820 */ /* 0x002fc80000410000 */
[----:B------:R-:W-:Y:S04]  /*1cb50*/  @P3 MUFU.RCP R6, R14 ;  /* 0x0000000e00063308 */ /* 0x000fe80000001000 */
[C---:B------:R-:W-:Y:S01]  /*1cb60*/  @P0 FMUL.FTZ R8, R2.reuse, 0.69314718246459960938 ;  /* 0x3f31721802080820 */ /* 0x040fe20000410000 */
[----:B------:R-:W-:-:S03]  /*1cb70*/  @P3 FMUL.FTZ R2, R2, 0.69314718246459960938 ;  /* 0x3f31721802023820 */ /* 0x000fc60000410000 */
[----:B------:R-:W0:Y:S01]  /*1cb80*/  @P0 MUFU.LG2 R9, R13 ;  /* 0x0000000d00090308 */ /* 0x000e220000000c00 */
[----:B------:R-:W-:-:S07]  /*1cb90*/  @P3 FFMA.FTZ R3, R2, R4, R11 ;  /* 0x0000000402033223 */ /* 0x000fce000001000b */
[----:B------:R-:W1:Y:S01]  /*1cba0*/  @P0 MUFU.RCP R7, R13 ;  /* 0x0000000d00070308 */ /* 0x000e620000001000 */
[----:B0-----:R-:W-:-:S04]  /*1cbb0*/  @P0 FMUL.FTZ R9, R9, 0.69314718246459960938 ;  /* 0x3f31721809090820 */ /* 0x001fc80000410000 */
[----:B------:R-:W-:Y:S01]  /*1cbc0*/  @P0 FFMA.FTZ R0, R8, R5, R9 ;  /* 0x0000000508000223 */ /* 0x000fe20000010009 */
[----:B------:R-:W-:Y:S01]  /*1cbd0*/  PLOP3.LUT P0, PT, PT, PT, PT, 0x8, 0x0 ;  /* 0x000000000000781c */ /* 0x000fe20003f0e170 */
        /* <DEDUP_REMOVED lines=15> */
[-C--:B0-----:R-:W-:Y:S01]  /*1ccd0*/  FMUL.FTZ R12, R40, R7.reuse ;  /* 0x00000007280c7220 */ /* 0x081fe20000410000 */
        /* <DEDUP_REMOVED lines=116> */
[----:B------:R-:W-:-:S07]  /*1d420*/  FMUL.FTZ R151, R151, R6 ;  /* 0x0000000697977220 */ /* 0x000fce0000410000 */
.L_x_764:
[----:B------:R-:W0:Y:S08]  /*1d430*/  S2UR UR5, SR_CgaCtaId ;  /* 0x00000000000579c3 */ /* 0x000e300000008800 */
[----:B------:R-:W-:Y:S06]  /*1d440*/  BAR.SYNC.DEFER_BLOCKING 0x5, 0x180 ;  /* 0x0146000000007b1d */ /* 0x000fec0000010000 */
[----:B------:R-:W-:Y:S01]  /*1d450*/  UMOV UR4, 0x400 ;  /* 0x0000040000047882 */ /* 0x000fe20000000000 */
[----:B------:R-:W-:Y:S01]  /*1d460*/  BSSY B0, `(.L_x_851) ;  /* 0x00002de000007945 */ /* 0x000fe20003800000 */
[----:B0-----:R-:W-:-:S06]  /*1d470*/  ULEA UR4, UR5, UR4, 0x18 ;  /* 0x0000000405047291 */ /* 0x001fcc000f8ec03f */
[----:B------:R-:W-:-:S05]  /*1d480*/  IMAD.U32 R18, RZ, RZ, UR4 ;  /* 0x00000004ff127e24 */ /* 0x000fca000f8e00ff */
[----:B------:R0:W1:Y:S01]  /*1d490*/  LDS.128 R120, [R18+0x388d0] ;  /* 0x0388d00012787984 */ /* 0x0000620000000c00 */
[----:B------:R-:W-:Y:S06]  /*1d4a0*/  BAR.ARV 0x4, 0x180 ;  /* 0x0106000000007b1d */ /* 0x000fec0000002000 */
[----:B------:R-:W-:Y:S05]  /*1d4b0*/  @P0 BRA `(.L_x_852) ;  /* 0x0000001c00fc0947 */ /* 0x000fea0003800000 */
[----:B------:R-:W2:Y:S04]  /*1d4c0*/  LDL R6, [R1+0x94] ;  /* 0x0000940001067983 */ /* 0x000ea80000100800 */
[----:B-1----:R-:W3:Y:S01]  /*1d4d0*/  LDL R120, [R1+0x60] ;  /* 0x0000600001787983 */ /* 0x002ee20000100800 */
[----:B------:R-:W1:Y:S01]  /*1d4e0*/  S2R R95, SR_SWINHI ;  /* 0x00000000005f7919 */ /* 0x000e620000002f00 */
[----:B------:R-:W-:Y:S01]  /*1d4f0*/  F2FP.F16.F32.PACK_AB R24, R25, R24 ;  /* 0x000000181918723e */ /* 0x000fe200000000ff */
[----:B------:R-:W-:Y:S01]  /*1d500*/  ULDC.64 UR4, c[0x0][0xc00] ;  /* 0x0003000000047ab9 */ /* 0x000fe20000000a00 */
[----:B------:R-:W-:Y:S02]  /*1d510*/  MOV R20, R18 ;  /* 0x0000001200147202 */ /* 0x000fe40000000f00 */
[----:B-1----:R-:W-:-:S02]  /*1d520*/  MOV R21, R95 ;  /* 0x0000005f00157202 */ /* 0x002fc40000000f00 */
        /* <DEDUP_REMOVED lines=20> */
[----:B------:R-:W-:Y:S01]  /*1d670*/  F2FP.F16.F32.PACK_AB R139, R143, R142 ;  /* 0x0000008e8f8b723e */ /* 0x000fe200000000ff */
[----:B------:R-:W-:Y:S01]  /*1d680*/  ULDC.64 UR6, c[0x0][0x208] ;  /* 0x0000820000067ab9 */ /* 0x000fe20000000a00 */
[----:B------:R-:W-:Y:S01]  /*1d690*/  BAR.SYNC.DEFER_BLOCKING 0x1, 0x100 ;  /* 0x0044000000007b1d */ /* 0x000fe20000010000 */
[----:B--2---:R-:W-:-:S03]  /*1d6a0*/  IMAD.WIDE R94, R6, 0x2, R20 ;  /* 0x00000002065e7825 */ /* 0x004fc600078e0214 */
[C---:B------:R-:W-:Y:S02]  /*1d6b0*/  IADD3 R99, P1, R94.reuse, 0x20, RZ ;  /* 0x000000205e637810 */ /* 0x040fe40007f3e0ff */
[----:B------:R-:W-:Y:S02]  /*1d6c0*/  IADD3 R112, P2, R94, 0x4060, RZ ;  /* 0x000040605e707810 */ /* 0x000fe40007f5e0ff */
[----:B------:R-:W-:Y:S02]  /*1d6d0*/  LOP3.LUT R98, R99, 0x380, RZ, 0xc0, !PT ;  /* 0x0000038063627812 */ /* 0x000fe400078ec0ff */
[----:B------:R-:W-:Y:S02]  /*1d6e0*/  LOP3.LUT R113, R112, 0x380, RZ, 0xc0, !PT ;  /* 0x0000038070717812 */ /* 0x000fe400078ec0ff */
[----:B------:R-:W-:Y:S02]  /*1d6f0*/  SHF.R.U64 R98, R98, 0x3, RZ ;  /* 0x0000000362627819 */ /* 0x000fe400000012ff */
[----:B------:R-:W-:-:S02]  /*1d700*/  SHF.R.U64 R113, R113, 0x3, RZ ;  /* 0x0000000371717819 */ /* 0x000fc400000012ff */
[----:B------:R-:W-:Y:S01]  /*1d710*/  LOP3.LUT R98, R98, R99, RZ, 0x3c, !PT ;  /* 0x0000006362627212 */ /* 0x000fe200078e3cff */
[--C-:B------:R-:W-:Y:S01]  /*1d720*/  IMAD.X R99, RZ, RZ, R95.reuse, P1 ;  /* 0x000000ffff637224 */ /* 0x100fe200008e065f */
[----:B------:R-:W-:Y:S02]  /*1d730*/  IADD3 R114, P1, R94, 0x8000, RZ ;  /* 0x000080005e727810 */ /* 0x000fe40007f3e0ff */
[----:B------:R-:W-:Y:S01]  /*1d740*/  LOP3.LUT R112, R113, R112, RZ, 0x3c, !PT ;  /* 0x0000007071707212 */ /* 0x000fe200078e3cff */
[----:B------:R-:W-:Y:S01]  /*1d750*/  IMAD.X R113, RZ, RZ, R95, P2 ;  /* 0x000000ffff717224 */ /* 0x000fe200010e065f */
[----:B------:R-:W-:Y:S02]  /*1d760*/  LOP3.LUT R115, R114, 0x380, RZ, 0xc0, !PT ;  /* 0x0000038072737812 */ /* 0x000fe400078ec0ff */
[----:B------:R-:W-:Y:S02]  /*1d770*/  IADD3 R30, P2, R94, 0xc040, RZ ;  /* 0x0000c0405e1e7810 */ /* 0x000fe40007f5e0ff */
[----:B------:R-:W-:-:S02]  /*1d780*/  SHF.R.U64 R115, R115, 0x3, RZ ;  /* 0x0000000373737819 */ /* 0x000fc400000012ff */
[----:B------:R-:W-:Y:S02]  /*1d790*/  LOP3.LUT R6, R30, 0x380, RZ, 0xc0, !PT ;  /* 0x000003801e067812 */ /* 0x000fe400078ec0ff */
[C---:B------:R-:W-:Y:S02]  /*1d7a0*/  IADD3 R103, P0, R94.reuse, 0x40, RZ ;  /* 0x000000405e677810 */ /* 0x040fe40007f1e0ff */
[C---:B------:R-:W-:Y:S02]  /*1d7b0*/  IADD3 R104, P4, R94.reuse, 0x60, RZ ;  /* 0x000000605e687810 */ /* 0x040fe40007f9e0ff */
[C---:B------:R-:W-:Y:S02]  /*1d7c0*/  IADD3 R107, P3, R94.reuse, 0x4000, RZ ;  /* 0x000040005e6b7810 */ /* 0x040fe40007f7e0ff */
[C---:B------:R-:W-:Y:S02]  /*1d7d0*/  IADD3 R108, P6, R94.reuse, 0x4020, RZ ;  /* 0x000040205e6c7810 */ /* 0x040fe40007fde0ff */
[----:B------:R-:W-:-:S02]  /*1d7e0*/  IADD3 R110, P5, R94, 0x4040, RZ ;  /* 0x000040405e6e7810 */ /* 0x000fc40007fbe0ff */
[----:B------:R-:W-:Y:S01]  /*1d7f0*/  LOP3.LUT R114, R115, R114, RZ, 0x3c, !PT ;  /* 0x0000007273727212 */ /* 0x000fe200078e3cff */
[----:B------:R-:W-:Y:S01]  /*1d800*/  IMAD.X R115, RZ, RZ, R95, P1 ;  /* 0x000000ffff737224 */ /* 0x000fe200008e065f */
[----:B------:R-:W-:Y:S02]  /*1d810*/  SHF.R.U64 R6, R6, 0x3, RZ ;  /* 0x0000000306067819 */ /* 0x000fe400000012ff */
[C---:B------:R-:W-:Y:S02]  /*1d820*/  LOP3.LUT R130, R94.reuse, 0x380, RZ, 0xc0, !PT ;  /* 0x000003805e827812 */ /* 0x040fe400078ec0ff */
[----:B------:R-:W-:Y:S02]  /*1d830*/  IADD3 R4, P1, R94, 0xc060, RZ ;  /* 0x0000c0605e047810 */ /* 0x000fe40007f3e0ff */
[----:B------:R-:W-:Y:S02]  /*1d840*/  LOP3.LUT R102, R103, 0x380, RZ, 0xc0, !PT ;  /* 0x0000038067667812 */ /* 0x000fe400078ec0ff */
[----:B------:R-:W-:-:S02]  /*1d850*/  LOP3.LUT R105, R104, 0x380, RZ, 0xc0, !PT ;  /* 0x0000038068697812 */ /* 0x000fc400078ec0ff */
[----:B------:R-:W-:Y:S02]  /*1d860*/  LOP3.LUT R106, R107, 0x380, RZ, 0xc0, !PT ;  /* 0x000003806b6a7812 */ /* 0x000fe400078ec0ff */
[----:B------:R-:W-:Y:S02]  /*1d870*/  LOP3.LUT R109, R108, 0x380, RZ, 0xc0, !PT ;  /* 0x000003806c6d7812 */ /* 0x000fe400078ec0ff */
[----:B------:R-:W-:Y:S02]  /*1d880*/  LOP3.LUT R111, R110, 0x380, RZ, 0xc0, !PT ;  /* 0x000003806e6f7812 */ /* 0x000fe400078ec0ff */
[----:B------:R-:W-:Y:S02]  /*1d890*/  LOP3.LUT R30, R6, R30, RZ, 0x3c, !PT ;  /* 0x0000001e061e7212 */ /* 0x000fe400078e3cff */
[----:B------:R-:W-:Y:S02]  /*1d8a0*/  SHF.R.U64 R130, R130, 0x3, RZ ;  /* 0x0000000382827819 */ /* 0x000fe400000012ff */
[----:B------:R-:W-:-:S02]  /*1d8b0*/  LOP3.LUT R6, R4, 0x380, RZ, 0xc0, !PT ;  /* 0x0000038004067812 */ /* 0x000fc400078ec0ff */
[----:B------:R-:W-:Y:S02]  /*1d8c0*/  SHF.R.U64 R102, R102, 0x3, RZ ;  /* 0x0000000366667819 */ /* 0x000fe400000012ff */
[----:B------:R-:W-:Y:S02]  /*1d8d0*/  SHF.R.U64 R105, R105, 0x3, RZ ;  /* 0x0000000369697819 */ /* 0x000fe400000012ff */
[----:B------:R-:W-:Y:S02]  /*1d8e0*/  SHF.R.U64 R106, R106, 0x3, RZ ;  /* 0x000000036a6a7819 */ /* 0x000fe400000012ff */
[----:B------:R-:W-:Y:S02]  /*1d8f0*/  SHF.R.U64 R109, R109, 0x3, RZ ;  /* 0x000000036d6d7819 */ /* 0x000fe400000012ff */
[----:B------:R-:W-:Y:S02]  /*1d900*/  SHF.R.U64 R111, R111, 0x3, RZ ;  /* 0x000000036f6f7819 */ /* 0x000fe400000012ff */
[----:B------:R-:W-:-:S02]  /*1d910*/  LOP3.LUT R130, R130, R94, RZ, 0x3c, !PT ;  /* 0x0000005e82827212 */ /* 0x000fc400078e3cff */
[----:B------:R-:W-:Y:S02]  /*1d920*/  MOV R131, R95 ;  /* 0x0000005f00837202 */ /* 0x000fe40000000f00 */
[----:B------:R-:W-:Y:S02]  /*1d930*/  SHF.R.U64 R6, R6, 0x3, RZ ;  /* 0x0000000306067819 */ /* 0x000fe400000012ff */
[----:B------:R-:W-:Y:S02]  /*1d940*/  LOP3.LUT R102, R102, R103, RZ, 0x3c, !PT ;  /* 0x0000006766667212 */ /* 0x000fe400078e3cff */
[----:B------:R-:W-:Y:S01]  /*1d950*/  LOP3.LUT R104, R105, R104, RZ, 0x3c, !PT ;  /* 0x0000006869687212 */ /* 0x000fe200078e3cff */
[--C-:B------:R-:W-:Y:S01]  /*1d960*/  IMAD.X R105, RZ, RZ, R95.reuse, P4 ;  /* 0x000000ffff697224 */ /* 0x100fe200020e065f */
[----:B------:R-:W-:Y:S01]  /*1d970*/  LOP3.LUT R106, R106, R107, RZ, 0x3c, !PT ;  /* 0x0000006b6a6a7212 */ /* 0x000fe200078e3cff */
[----:B------:R-:W-:Y:S01]  /*1d980*/  IMAD.X R107, RZ, RZ, R95, P3 ;  /* 0x000000ffff6b7224 */ /* 0x000fe200018e065f */
[----:B------:R-:W-:-:S02]  /*1d990*/  LOP3.LUT R108, R109, R108, RZ, 0x3c, !PT ;  /* 0x0000006c6d6c7212 */ /* 0x000fc400078e3cff */
[----:B------:R-:W-:Y:S01]  /*1d9a0*/  LOP3.LUT R110, R111, R110, RZ, 0x3c, !PT ;  /* 0x0000006e6f6e7212 */ /* 0x000fe200078e3cff */
[----:B------:R-:W-:Y:S01]  /*1d9b0*/  IMAD.X R111, RZ, RZ, R95, P5 ;  /* 0x000000ffff6f7224 */ /* 0x000fe200028e065f */
[-C--:B------:R-:W-:Y:S02]  /*1d9c0*/  IADD3.X R103, RZ, R95.reuse, RZ, P0, !PT ;  /* 0x0000005fff677210 */ /* 0x080fe400007fe4ff */
[----:B------:R-:W-:Y:S02]  /*1d9d0*/  IADD3.X R109, RZ, R95, RZ, P6, !PT ;  /* 0x0000005fff6d7210 */ /* 0x000fe400037fe4ff */
[C---:B------:R-:W-:Y:S02]  /*1d9e0*/  IADD3 R116, P0, R94.reuse, 0x8020, RZ ;  /* 0x000080205e747810 */ /* 0x040fe40007f1e0ff */
[C---:B------:R-:W-:Y:S02]  /*1d9f0*/  IADD3 R118, P4, R94.reuse, 0x8040, RZ ;  /* 0x000080405e767810 */ /* 0x040fe40007f9e0ff */
[----:B------:R-:W-:-:S02]  /*1da00*/  IADD3 R124, P3, R94, 0x8060, RZ ;  /* 0x000080605e7c7810 */ /* 0x000fc40007f7e0ff */
[C---:B------:R-:W-:Y:S02]  /*1da10*/  IADD3 R126, P6, R94.reuse, 0xc000, RZ ;  /* 0x0000c0005e7e7810 */ /* 0x040fe40007fde0ff */
[----:B------:R-:W-:Y:S02]  /*1da20*/  IADD3 R128, P5, R94, 0xc020, RZ ;  /* 0x0000c0205e807810 */ /* 0x000fe40007fbe0ff */
[----:B------:R-:W-:Y:S02]  /*1da30*/  MOV R130, R130 ;  /* 0x0000008200827202 */ /* 0x000fe40000000f00 */
[----:B------:R-:W-:Y:S02]  /*1da40*/  LOP3.LUT R94, R6, R4, RZ, 0x3c, !PT ;  /* 0x00000004065e7212 */ /* 0x000fe400078e3cff */
[----:B------:R-:W-:Y:S02]  /*1da50*/  MOV R98, R98 ;  /* 0x0000006200627202 */ /* 0x000fe40000000f00 */
[----:B------:R-:W-:-:S02]  /*1da60*/  F2FP.F16.F32.PACK_AB R4, R33, R8 ;  /* 0x000000082104723e */ /* 0x000fc400000000ff */
[----:B------:R-:W-:Y:S02]  /*1da70*/  F2FP.F16.F32.PACK_AB R6, R37, R10 ;  /* 0x0000000a2506723e */ /* 0x000fe400000000ff */
[----:B------:R-:W-:Y:S02]  /*1da80*/  MOV R102, R102 ;  /* 0x0000006600667202 */ /* 0x000fe40000000f00 */
[----:B------:R-:W-:Y:S02]  /*1da90*/  F2FP.F16.F32.PACK_AB R8, R41, R12 ;  /* 0x0000000c2908723e */ /* 0x000fe400000000ff */
[----:B------:R-:W-:Y:S01]  /*1daa0*/  F2FP.F16.F32.PACK_AB R10, R45, R14 ;  /* 0x0000000e2d0a723e */ /* 0x000fe200000000ff */
[----:B------:R-:W-:Y:S01]  /*1dab0*/  STSM.16.M88.4 [R130], R24 ;  /* 0x0000001882007844 */ /* 0x000fe20000000200 */
[----:B------:R-:W-:-:S03]  /*1dac0*/  LOP3.LUT R117, R116, 0x380, RZ, 0xc0, !PT ;  /* 0x0000038074757812 */ /* 0x000fc600078ec0ff */
[----:B------:R-:W-:Y:S01]  /*1dad0*/  STSM.16.M88.4 [R98], R4 ;  /* 0x0000000462007844 */ /* 0x000fe20000000200 */
[----:B------:R-:W-:Y:S02]  /*1dae0*/  LOP3.LUT R119, R118, 0x380, RZ, 0xc0, !PT ;  /* 0x0000038076777812 */ /* 0x000fe400078ec0ff */
[----:B------:R-:W-:Y:S01]  /*1daf0*/  LOP3.LUT R125, R124, 0x380, RZ, 0xc0, !PT ;  /* 0x000003807c7d7812 */ /* 0x000fe200078ec0ff */
[----:B------:R1:W-:Y:S01]  /*1db00*/  STSM.16.M88.4 [R102], R8 ;  /* 0x0000000866007844 */ /* 0x0003e20000000200 */
[----:B------:R-:W-:Y:S01]  /*1db10*/  SHF.R.U64 R117, R117, 0x3, RZ ;  /* 0x0000000375757819 */ /* 0x000fe200000012ff */
[----:B------:R-:W-:Y:S01]  /*1db20*/  IMAD.X R31, RZ, RZ, R95, P2 ;  /* 0x000000ffff1f7224 */ /* 0x000fe200010e065f */
[----:B------:R-:W-:Y:S02]  /*1db30*/  SHF.R.U64 R119, R119, 0x3, RZ ;  /* 0x0000000377777819 */ /* 0x000fe400000012ff */
[----:B------:R-:W-:Y:S02]  /*1db40*/  SHF.R.U64 R125, R125, 0x3, RZ ;  /* 0x000000037d7d7819 */ /* 0x000fe400000012ff */
[----:B------:R-:W-:-:S02]  /*1db50*/  MOV R104, R104 ;  /* 0x0000006800687202 */ /* 0x000fc40000000f00 */
[----:B------:R-:W-:Y:S02]  /*1db60*/  F2FP.F16.F32.PACK_AB R12, R49, R48 ;  /* 0x00000030310c723e */ /* 0x000fe400000000ff */
[----:B------:R-:W-:Y:S02]  /*1db70*/  F2FP.F16.F32.PACK_AB R14, R53, R157 ;  /* 0x0000009d350e723e */ /* 0x000fe400000000ff */
[----:B-1----:R-:W-:Y:S02]  /*1db80*/  F2FP.F16.F32.PACK_AB R11, R79, R78 ;  /* 0x0000004e4f0b723e */ /* 0x002fe400000000ff */
[----:B------:R-:W1:Y:S01]  /*1db90*/  LDC R78, c[0x0][0xbe8] ;  /* 0x0002fa00ff4e7b82 */ /* 0x000e620000000800 */
[----:B------:R-:W-:Y:S01]  /*1dba0*/  LOP3.LUT R116, R117, R116, RZ, 0x3c, !PT ;  /* 0x0000007475747212 */ /* 0x000fe200078e3cff */
[----:B------:R-:W-:Y:S01]  /*1dbb0*/  IMAD.X R117, RZ, RZ, R95, P0 ;  /* 0x000000ffff757224 */ /* 0x000fe200000e065f */
[----:B------:R-:W-:Y:S02]  /*1dbc0*/  MOV R106, R106 ;  /* 0x0000006a006a7202 */ /* 0x000fe40000000f00 */
[----:B------:R-:W-:-:S02]  /*1dbd0*/  F2FP.F16.F32.PACK_AB R24, R57, R158 ;  /* 0x0000009e3918723e */ /* 0x000fc400000000ff */
[----:B------:R-:W-:Y:S02]  /*1dbe0*/  F2FP.F16.F32.PACK_AB R25, R59, R58 ;  /* 0x0000003a3b19723e */ /* 0x000fe400000000ff */
[----:B------:R-:W-:Y:S02]  /*1dbf0*/  F2FP.F16.F32.PACK_AB R26, R61, R159 ;  /* 0x0000009f3d1a723e */ /* 0x000fe400000000ff */
[----:B------:R-:W-:Y:S02]  /*1dc00*/  F2FP.F16.F32.PACK_AB R27, R63, R62 ;  /* 0x0000003e3f1b723e */ /* 0x000fe400000000ff */
[----:B------:R-:W-:Y:S02]  /*1dc10*/  MOV R108, R108 ;  /* 0x0000006c006c7202 */ /* 0x000fe40000000f00 */
[----:B------:R-:W-:Y:S02]  /*1dc20*/  F2FP.F16.F32.PACK_AB R4, R65, R160 ;  /* 0x000000a04104723e */ /* 0x000fe400000000ff */
[----:B------:R-:W-:-:S02]  /*1dc30*/  F2FP.F16.F32.PACK_AB R5, R67, R66 ;  /* 0x000000424305723e */ /* 0x000fc400000000ff */
[----:B------:R-:W-:Y:S02]  /*1dc40*/  F2FP.F16.F32.PACK_AB R6, R69, R161 ;  /* 0x000000a14506723e */ /* 0x000fe400000000ff */
[----:B------:R-:W-:Y:S02]  /*1dc50*/  F2FP.F16.F32.PACK_AB R7, R71, R70 ;  /* 0x000000464707723e */ /* 0x000fe400000000ff */
[----:B------:R-:W-:Y:S02]  /*1dc60*/  LOP3.LUT R118, R119, R118, RZ, 0x3c, !PT ;  /* 0x0000007677767212 */ /* 0x000fe400078e3cff */
[----:B------:R-:W-:Y:S02]  /*1dc70*/  LOP3.LUT R127, R126, 0x380, RZ, 0xc0, !PT ;  /* 0x000003807e7f7812 */ /* 0x000fe400078ec0ff */
[----:B------:R-:W-:Y:S01]  /*1dc80*/  LOP3.LUT R124, R125, R124, RZ, 0x3c, !PT ;  /* 0x0000007c7d7c7212 */ /* 0x000fe200078e3cff */
[----:B------:R-:W-:Y:S01]  /*1dc90*/  IMAD.X R125, RZ, RZ, R95, P3 ;  /* 0x000000ffff7d7224 */ /* 0x000fe200018e065f */
[----:B------:R-:W-:-:S02]  /*1dca0*/  MOV R110, R110 ;  /* 0x0000006e006e7202 */ /* 0x000fc40000000f00 */
[----:B------:R-:W-:Y:S02]  /*1dcb0*/  F2FP.F16.F32.PACK_AB R8, R73, R162 ;  /* 0x000000a24908723e */ /* 0x000fe400000000ff */
[----:B------:R-:W-:Y:S02]  /*1dcc0*/  F2FP.F16.F32.PACK_AB R9, R75, R74 ;  /* 0x0000004a4b09723e */ /* 0x000fe400000000ff */
[----:B------:R-:W-:Y:S01]  /*1dcd0*/  F2FP.F16.F32.PACK_AB R10, R77, R163 ;  /* 0x000000a34d0a723e */ /* 0x000fe200000000ff */
[----:B------:R-:W-:Y:S01]  /*1dce0*/  STSM.16.M88.4 [R104], R12 ;  /* 0x0000000c68007844 */ /* 0x000fe20000000200 */
[----:B------:R-:W-:Y:S02]  /*1dcf0*/  LOP3.LUT R129, R128, 0x380, RZ, 0xc0, !PT ;  /* 0x0000038080817812 */ /* 0x000fe400078ec0ff */
[----:B------:R-:W-:Y:S02]  /*1dd00*/  IADD3.X R119, RZ, R95, RZ, P4, !PT ;  /* 0x0000005fff777210 */ /* 0x000fe400027fe4ff */
[----:B------:R-:W-:Y:S01]  /*1dd10*/  MOV R37, R30 ;  /* 0x0000001e00257202 */ /* 0x000fe20000000f00 */
[----:B------:R-:W-:Y:S01]  /*1dd20*/  STSM.16.M88.4 [R106], R24 ;  /* 0x000000186a007844 */ /* 0x000fe20000000200 */
[----:B------:R-:W-:-:S02]  /*1dd30*/  MOV R112, R112 ;  /* 0x0000007000707202 */ /* 0x000fc40000000f00 */
[----:B------:R-:W-:Y:S02]  /*1dd40*/  F2FP.F16.F32.PACK_AB R30, R85, R165 ;  /* 0x000000a5551e723e */ /* 0x000fe400000000ff */
[----:B------:R-:W-:Y:S01]  /*1dd50*/  F2FP.F16.F32.PACK_AB R31, R87, R86 ;  /* 0x00000056571f723e */ /* 0x000fe200000000ff */
[----:B------:R2:W-:Y:S01]  /*1dd60*/  STSM.16.M88.4 [R108], R4 ;  /* 0x000000046c007844 */ /* 0x0005e20000000200 */
[----:B------:R-:W-:Y:S02]  /*1dd70*/  MOV R114, R114 ;  /* 0x0000007200727202 */ /* 0x000fe40000000f00 */
[----:B------:R-:W-:Y:S02]  /*1dd80*/  F2FP.F16.F32.PACK_AB R48, R89, R166 ;  /* 0x000000a65930723e */ /* 0x000fe400000000ff */
[----:B------:R-:W-:Y:S01]  /*1dd90*/  F2FP.F16.F32.PACK_AB R49, R91, R90 ;  /* 0x0000005a5b31723e */ /* 0x000fe200000000ff */
[----:B------:R4:W-:Y:S01]  /*1dda0*/  STSM.16.M88.4 [R110], R8 ;  /* 0x000000086e007844 */ /* 0x0009e20000000200 */
[----:B------:R-:W-:-:S02]  /*1ddb0*/  SHF.R.U64 R127, R127, 0x3, RZ ;  /* 0x000000037f7f7819 */ /* 0x000fc400000012ff */
[----:B------:R-:W-:Y:S02]  /*1ddc0*/  MOV R116, R116 ;  /* 0x0000007400747202 */ /* 0x000fe40000000f00 */
[----:B------:R-:W-:Y:S02]  /*1ddd0*/  F2FP.F16.F32.PACK_AB R33, R38, R36 ;  /* 0x000000242621723e */ /* 0x000fe400000000ff */
[----:B------:R-:W-:Y:S02]  /*1dde0*/  SHF.R.U64 R129, R129, 0x3, RZ ;  /* 0x0000000381817819 */ /* 0x000fe400000012ff */
[----:B------:R-:W-:Y:S02]  /*1ddf0*/  MOV R118, R118 ;  /* 0x0000007600767202 */ /* 0x000fe40000000f00 */
[----:B--2---:R-:W-:Y:S02]  /*1de00*/  F2FP.F16.F32.PACK_AB R4, R96, R170 ;  /* 0x000000aa6004723e */ /* 0x004fe400000000ff */
[----:B------:R-:W-:-:S02]  /*1de10*/  F2FP.F16.F32.PACK_AB R5, R46, R44 ;  /* 0x0000002c2e05723e */ /* 0x000fc400000000ff */
[----:B------:R-:W-:Y:S02]  /*1de20*/  F2FP.F16.F32.PACK_AB R6, R100, R171 ;  /* 0x000000ab6406723e */ /* 0x000fe400000000ff */
[----:B------:R-:W-:Y:S01]  /*1de30*/  F2FP.F16.F32.PACK_AB R7, R54, R52 ;  /* 0x000000343607723e */ /* 0x000fe200000000ff */
[----:B------:R-:W-:Y:S01]  /*1de40*/  STSM.16.M88.4 [R112], R28 ;  /* 0x0000001c70007844 */ /* 0x000fe20000000200 */
[----:B------:R-:W-:Y:S02]  /*1de50*/  MOV R124, R124 ;  /* 0x0000007c007c7202 */ /* 0x000fe40000000f00 */
[----:B----4-:R-:W-:Y:S02]  /*1de60*/  F2FP.F16.F32.PACK_AB R8, R152, R172 ;  /* 0x000000ac9808723e */ /* 0x010fe400000000ff */
[----:B------:R-:W-:Y:S02]  /*1de70*/  F2FP.F16.F32.PACK_AB R9, R60, R56 ;  /* 0x000000383c09723e */ /* 0x000fe400000000ff */
[----:B------:R-:W-:-:S02]  /*1de80*/  F2FP.F16.F32.PACK_AB R10, R153, R173 ;  /* 0x000000ad990a723e */ /* 0x000fc400000000ff */
[----:B------:R-:W-:Y:S01]  /*1de90*/  F2FP.F16.F32.PACK_AB R11, R68, R64 ;  /* 0x00000040440b723e */ /* 0x000fe200000000ff */
[----:B------:R-:W-:Y:S01]  /*1dea0*/  STSM.16.M88.4 [R114], R48 ;  /* 0x0000003072007844 */ /* 0x000fe20000000200 */
[----:B------:R-:W-:Y:S01]  /*1deb0*/  LOP3.LUT R126, R127, R126, RZ, 0x3c, !PT ;  /* 0x0000007e7f7e7212 */ /* 0x000fe200078e3cff */
[--C-:B------:R-:W-:Y:S01]  /*1dec0*/  IMAD.X R127, RZ, RZ, R95.reuse, P6 ;  /* 0x000000ffff7f7224 */ /* 0x100fe200030e065f */
[----:B------:R-:W-:Y:S01]  /*1ded0*/  LOP3.LUT R128, R129, R128, RZ, 0x3c, !PT ;  /* 0x0000008081807212 */ /* 0x000fe200078e3cff */
[----:B------:R-:W-:Y:S01]  /*1dee0*/  STSM.16.M88.4 [R116], R32 ;  /* 0x0000002074007844 */ /* 0x000fe20000000200 */
[----:B------:R-:W-:Y:S01]  /*1def0*/  IADD3.X R129, RZ, R95, RZ, P5, !PT ;  /* 0x0000005fff817210 */ /* 0x000fe20002ffe4ff */
[----:B------:R-:W-:Y:S02]  /*1df00*/  IMAD.X R95, RZ, RZ, R95, P1 ;  /* 0x000000ffff5f7224 */ /* 0x000fe400008e065f */
[----:B------:R-:W-:Y:S01]  /*1df10*/  STSM.16.M88.4 [R118], R4 ;  /* 0x0000000476007844 */ /* 0x000fe20000000200 */
[----:B------:R-:W-:-:S03]  /*1df20*/  MOV R126, R126 ;  /* 0x0000007e007e7202 */ /* 0x000fc60000000f00 */
[----:B------:R3:W-:Y:S01]  /*1df30*/  STSM.16.M88.4 [R124], R8 ;  /* 0x000000087c007844 */ /* 0x0007e20000000200 */
[----:B------:R-:W-:Y:S02]  /*1df40*/  F2FP.F16.F32.PACK_AB R12, R154, R174 ;  /* 0x000000ae9a0c723e */ /* 0x000fe400000000ff */
[----:B------:R-:W-:Y:S02]  /*1df50*/  F2FP.F16.F32.PACK_AB R13, R76, R72 ;  /* 0x000000484c0d723e */ /* 0x000fe400000000ff */
[----:B------:R-:W-:Y:S02]  /*1df60*/  F2FP.F16.F32.PACK_AB R14, R155, R175 ;  /* 0x000000af9b0e723e */ /* 0x000fe400000000ff */
[----:B------:R-:W-:Y:S02]  /*1df70*/  F2FP.F16.F32.PACK_AB R15, R84, R80 ;  /* 0x00000050540f723e */ /* 0x000fe400000000ff */
[----:B------:R-:W-:Y:S02]  /*1df80*/  ISETP.NE.U32.AND P0, PT, RZ, UR4, PT ;  /* 0x00000004ff007c0c */ /* 0x000fe4000bf05070 */
[----:B------:R-:W-:-:S02]  /*1df90*/  MOV R128, R128 ;  /* 0x0000008000807202 */ /* 0x000fc40000000f00 */
[----:B------:R-:W-:Y:S02]  /*1dfa0*/  F2FP.F16.F32.PACK_AB R157, R92, R88 ;  /* 0x000000585c9d723e */ /* 0x000fe400000000ff */
[----:B---3--:R-:W-:Y:S02]  /*1dfb0*/  SHF.L.U64.HI R9, R230, 0x2, R120 ;  /* 0x00000002e6097819 */ /* 0x008fe40000010278 */
[----:B------:R-:W-:Y:S02]  /*1dfc0*/  IADD3 R10, P1, R233, UR4, RZ ;  /* 0x00000004e90a7c10 */ /* 0x000fe4000ff3e0ff */
[----:B------:R-:W-:Y:S02]  /*1dfd0*/  F2FP.F16.F32.PACK_AB R158, R133, R132 ;  /* 0x00000084859e723e */ /* 0x000fe400000000ff */
[----:B------:R-:W-:Y:S02]  /*1dfe0*/  F2FP.F16.F32.PACK_AB R159, R135, R134 ;  /* 0x00000086879f723e */ /* 0x000fe400000000ff */
[----:B------:R-:W-:-:S02]  /*1dff0*/  IADD3.X R11, R9, UR5, RZ, P1, !PT ;  /* 0x00000005090b7c10 */ /* 0x000fc40008ffe4ff */
[----:B------:R-:W-:Y:S02]  /*1e000*/  MOV R94, R94 ;  /* 0x0000005e005e7202 */ /* 0x000fe40000000f00 */
[----:B------:R-:W-:Y:S02]  /*1e010*/  F2FP.F16.F32.PACK_AB R4, R145, R2 ;  /* 0x000000029104723e */ /* 0x000fe400000000ff */
[----:B------:R-:W-:Y:S02]  /*1e020*/  F2FP.F16.F32.PACK_AB R5, R147, R146 ;  /* 0x000000929305723e */ /* 0x000fe400000000ff */
[----:B------:R-:W-:Y:S02]  /*1e030*/  F2FP.F16.F32.PACK_AB R6, R149, R148 ;  /* 0x000000949506723e */ /* 0x000fe400000000ff */
[----:B------:R-:W-:Y:S02]  /*1e040*/  F2FP.F16.F32.PACK_AB R7, R151, R150 ;  /* 0x000000969707723e */ /* 0x000fe400000000ff */
[----:B-1----:R-:W-:Y:S01]  /*1e050*/  ISETP.NE.AND P1, PT, R78, 0x1, PT ;  /* 0x000000014e00780c */ /* 0x002fe20003f25270 */
[----:B------:R1:W-:Y:S01]  /*1e060*/  STSM.16.M88.4 [R126], R12 ;  /* 0x0000000c7e007844 */ /* 0x0003e20000000200 */
[----:B------:R-:W-:Y:S01]  /*1e070*/  ISETP.NE.AND.EX P0, PT, RZ, UR5, PT, P0 ;  /* 0x00000005ff007c0c */ /* 0x000fe2000bf05300 */
[----:B------:R-:W-:-:S02]  /*1e080*/  ULDC.64 UR4, c[0x0][0xc08] ;  /* 0x0003020000047ab9 */ /* 0x000fc40000000a00 */
[----:B------:R-:W-:Y:S01]  /*1e090*/  STSM.16.M88.4 [R128], R156 ;  /* 0x0000009c80007844 */ /* 0x000fe20000000200 */
[----:B------:R-:W-:-:S03]  /*1e0a0*/  ISETP.NE.U32.AND P2, PT, RZ, UR4, PT ;  /* 0x00000004ff007c0c */ /* 0x000fc6000bf45070 */
[----:B------:R-:W-:Y:S01]  /*1e0b0*/  STSM.16.M88.4 [R37], R136 ;  /* 0x0000008825007844 */ /* 0x000fe20000000200 */
[----:B------:R-:W-:-:S03]  /*1e0c0*/  ISETP.NE.AND.EX P2, PT, RZ, UR5, PT, P2 ;  /* 0x00000005ff007c0c */ /* 0x000fc6000bf45320 */
[----:B------:R2:W-:Y:S01]  /*1e0d0*/  STSM.16.M88.4 [R94], R4 ;  /* 0x000000045e007844 */ /* 0x0005e20000000200 */
[----:B------:R-:W3:Y:S08]  /*1e0e0*/  @P1 LDC R2, c[0x0][0xbec] ;  /* 0x0002fb00ff021b82 */ /* 0x000ef00000000800 */
[----:B-1----:R-:W1:Y:S08]  /*1e0f0*/  @P1 LDC R15, c[0x0][0xbf0] ;  /* 0x0002fc00ff0f1b82 */ /* 0x002e700000000800 */
[----:B------:R-:W-:Y:S01]  /*1e100*/  BAR.SYNC.DEFER_BLOCKING 0x1, 0x100 ;  /* 0x0044000000007b1d */ /* 0x000fe20000010000 */
[----:B------:R-:W-:-:S02]  /*1e110*/  @P2 IADD3 R8, P3, R233, UR4, RZ ;  /* 0x00000004e9082c10 */ /* 0x000fc4000ff7e0ff */
[----:B------:R-:W-:-:S03]  /*1e120*/  MOV R76, RZ ;  /* 0x000000ff004c7202 */ /* 0x000fc60000000f00 */
[----:B------:R-:W-:Y:S01]  /*1e130*/  ULDC UR4, c[0x0][0xa88] ;  /* 0x0002a20000047ab9 */ /* 0x000fe20000000800 */
[----:B------:R-:W-:Y:S01]  /*1e140*/  @P2 IADD3.X R9, R9, UR5, RZ, P3, !PT ;  /* 0x0000000509092c10 */ /* 0x000fe20009ffe4ff */
[----:B--2---:R-:W-:Y:S01]  /*1e150*/  IMAD.U32 R7, RZ, RZ, UR4 ;  /* 0x00000004ff077e24 */ /* 0x004fe2000f8e00ff */
[----:B------:R2:W5:Y:S05]  /*1e160*/  @P0 LDG.E R76, desc[UR6][R10.64] ;  /* 0x000000060a4c0981 */ /* 0x00056a000c1e1900 */
[----:B------:R2:W5:Y:S01]  /*1e170*/  @P2 LDG.E R7, desc[UR6][R8.64] ;  /* 0x0000000608072981 */ /* 0x000562000c1e1900 */
[----:B------:R-:W-:Y:S05]  /*1e180*/  @P2 BRA `(.L_x_853) ;  /* 0x0000000000142947 */ /* 0x000fea0003800000 */
[----:B------:R-:W-:Y:S05]  /*1e190*/  @!P0 BRA `(.L_x_853) ;  /* 0x0000000000108947 */ /* 0x000fea0003800000 */
[----:B------:R-:W-:Y:S02]  /*1e1a0*/  ULDC.64 UR4, c[0x0][0x208] ;  /* 0x0000820000047ab9 */ /* 0x000fe40000000a00 */
[----:B------:R-:W4:Y:S04]  /*1e1b0*/  LDG.E R4, desc[UR4][R10.64] ;  /* 0x000000040a047981 */ /* 0x000f28000c1e1900 */
[----:B-----5:R-:W4:Y:S02]  /*1e1c0*/  LDG.E R7, desc[UR4][R10.64+0x4] ;  /* 0x000004040a077981 */ /* 0x020f24000c1e1900 */
[----:B----4-:R-:W-:-:S07]  /*1e1d0*/  IMAD.IADD R7, R7, 0x1, -R4 ;  /* 0x0000000107077824 */ /* 0x010fce00078e0a04 */
.L_x_853:
[----:B------:R-:W4:Y:S01]  /*1e1e0*/  LDL R4, [R1+0x90] ;  /* 0x0000900001047983 */ /* 0x000f220000100800 */
[----:B------:R-:W-:Y:S01]  /*1e1f0*/  SHF.R.S32.HI R80, RZ, 0x1f, R231 ;  /* 0x0000001fff507819 */ /* 0x000fe200000114e7 */
[----:B------:R-:W-:Y:S01]  /*1e200*/  ULDC.64 UR4, c[0x0][0xb90] ;  /* 0x0002e40000047ab9 */ /* 0x000fe20000000a00 */
[----:B-----5:R-:W-:Y:S01]  /*1e210*/  SHF.R.S32.HI R77, RZ, 0x1f, R76 ;  /* 0x0000001fff4d7819 */ /* 0x020fe2000001144c */
[----:B--2---:R-:W2:Y:S01]  /*1e220*/  LDL R10, [R1+0x88] ;  /* 0x00008800010a7983 */ /* 0x004ea20000100800 */
[----:B------:R-:W-:Y:S01]  /*1e230*/  IMAD.SHL.U32 R6, R212, 0x40, RZ ;  /* 0x00000040d4067824 */ /* 0x000fe200078e00ff */
[----:B------:R-:W-:Y:S02]  /*1e240*/  SEL R79, R120, RZ, !P0 ;  /* 0x000000ff784f7207 */ /* 0x000fe40004000000 */
[----:B------:R-:W-:Y:S01]  /*1e250*/  SEL R230, R230, RZ, !P0 ;  /* 0x000000ffe6e67207 */ /* 0x000fe20004000000 */
[----:B------:R-:W0:Y:S01]  /*1e260*/  S2R R14, SR_TID.X ;  /* 0x00000000000e7919 */ /* 0x000e220000002100 */
[----:B------:R-:W-:Y:S01]  /*1e270*/  IADD3 R11, R16, R6, RZ ;  /* 0x00000006100b7210 */ /* 0x000fe20007ffe0ff */
[----:B------:R-:W-:Y:S01]  /*1e280*/  ULDC.64 UR6, c[0x0][0x208] ;  /* 0x0000820000067ab9 */ /* 0x000fe20000000a00 */
[----:B------:R-:W2:Y:S03]  /*1e290*/  @P1 LDC R81, c[0x0][0xbec] ;  /* 0x0002fb00ff511b82 */ /* 0x000ea60000000800 */
[----:B------:R-:W-:-:S03]  /*1e2a0*/  IMAD.WIDE R20, R11, 0x2, R20 ;  /* 0x000000020b147825 */ /* 0x000fc600078e0214 */
[----:B------:R-:W-:-:S04]  /*1e2b0*/  IADD3 R33, P2, R20, 0x5000, RZ ;  /* 0x0000500014217810 */ /* 0x000fc80007f5e0ff */
[----:B------:R-:W-:-:S04]  /*1e2c0*/  LOP3.LUT R32, R33, 0x380, RZ, 0xc0, !PT ;  /* 0x0000038021207812 */ /* 0x000fc800078ec0ff */
[----:B------:R-:W-:Y:S02]  /*1e2d0*/  SHF.R.U64 R32, R32, 0x3, RZ ;  /* 0x0000000320207819 */ /* 0x000fe400000012ff */
[----:B------:R-:W-:Y:S01]  /*1e2e0*/  IADD3 R29, P3, R20, 0x4000, RZ ;  /* 0x00004000141d7810 */ /* 0x000fe20007f7e0ff */
[----:B0-----:R-:W-:Y:S01]  /*1e2f0*/  VIADD R14, R14, 0xffffff80 ;  /* 0xffffff800e0e7836 */ /* 0x001fe20000000000 */
[----:B------:R-:W-:Y:S01]  /*1e300*/  LOP3.LUT R32, R32, R33, RZ, 0x3c, !PT ;  /* 0x0000002120207212 */ /* 0x000fe200078e3cff */
[----:B------:R-:W-:Y:S01]  /*1e310*/  IMAD.X R33, RZ, RZ, R21, P2 ;  /* 0x000000ffff217224 */ /* 0x000fe200010e0615 */
[----:B------:R-:W-:Y:S02]  /*1e320*/  IADD3 R57, P2, R20, 0xb000, RZ ;  /* 0x0000b00014397810 */ /* 0x000fe40007f5e0ff */
[----:B------:R-:W-:Y:S02]  /*1e330*/  LOP3.LUT R28, R29, 0x380, RZ, 0xc0, !PT ;  /* 0x000003801d1c7812 */ /* 0x000fe400078ec0ff */
[----:B------:R-:W-:-:S02]  /*1e340*/  LOP3.LUT R56, R57, 0x380, RZ, 0xc0, !PT ;  /* 0x0000038039387812 */ /* 0x000fc400078ec0ff */
[----:B------:R-:W-:Y:S02]  /*1e350*/  SHF.R.U64 R28, R28, 0x3, RZ ;  /* 0x000000031c1c7819 */ /* 0x000fe400000012ff */
[----:B------:R-:W-:Y:S02]  /*1e360*/  SHF.R.U64 R56, R56, 0x3, RZ ;  /* 0x0000000338387819 */ /* 0x000fe400000012ff */
[----:B------:R-:W-:Y:S01]  /*1e370*/  LOP3.LUT R28, R28, R29, RZ, 0x3c, !PT ;  /* 0x0000001d1c1c7212 */ /* 0x000fe200078e3cff */
[----:B------:R-:W-:Y:S01]  /*1e380*/  IMAD.X R29, RZ, RZ, R21, P3 ;  /* 0x000000ffff1d7224 */ /* 0x000fe200018e0615 */
[C---:B------:R-:W-:Y:S02]  /*1e390*/  IADD3 R53, P3, R20.reuse, 0xa000, RZ ;  /* 0x0000a00014357810 */ /* 0x040fe40007f7e0ff */
[----:B------:R-:W-:Y:S02]  /*1e3a0*/  IADD3 R37, P6, R20, 0x6000, RZ ;  /* 0x0000600014257810 */ /* 0x000fe40007fde0ff */
[----:B------:R-:W-:-:S02]  /*1e3b0*/  LOP3.LUT R56, R56, R57, RZ, 0x3c, !PT ;  /* 0x0000003938387212 */ /* 0x000fc400078e3cff */
[----:B------:R-:W-:Y:S02]  /*1e3c0*/  IADD3.X R57, RZ, R21, RZ, P2, !PT ;  /* 0x00000015ff397210 */ /* 0x000fe400017fe4ff */
[----:B------:R-:W-:Y:S02]  /*1e3d0*/  LOP3.LUT R52, R53, 0x380, RZ, 0xc0, !PT ;  /* 0x0000038035347812 */ /* 0x000fe400078ec0ff */
[----:B------:R-:W-:Y:S02]  /*1e3e0*/  LOP3.LUT R36, R37, 0x380, RZ, 0xc0, !PT ;  /* 0x0000038025247812 */ /* 0x000fe400078ec0ff */
[----:B------:R-:W-:Y:S02]  /*1e3f0*/  SHF.R.U64 R52, R52, 0x3, RZ ;  /* 0x0000000334347819 */ /* 0x000fe400000012ff */
[----:B------:R-:W-:Y:S02]  /*1e400*/  SHF.R.U64 R36, R36, 0x3, RZ ;  /* 0x0000000324247819 */ /* 0x000fe400000012ff */
[----:B------:R-:W-:Y:S01]  /*1e410*/  LOP3.LUT R52, R52, R53, RZ, 0x3c, !PT ;  /* 0x0000003534347212 */ /* 0x000fe200078e3cff */
[----:B------:R-:W-:Y:S01]  /*1e420*/  IMAD.X R53, RZ, RZ, R21, P3 ;  /* 0x000000ffff357224 */ /* 0x000fe200018e0615 */
[----:B------:R-:W-:-:S02]  /*1e430*/  LOP3.LUT R36, R36, R37, RZ, 0x3c, !PT ;  /* 0x0000002524247212 */ /* 0x000fc400078e3cff */
[----:B------:R-:W-:Y:S02]  /*1e440*/  IADD3.X R37, RZ, R21, RZ, P6, !PT ;  /* 0x00000015ff257210 */ /* 0x000fe400037fe4ff */
[----:B------:R-:W-:-:S04]  /*1e450*/  IADD3 R61, P6, R20, 0xc000, RZ ;  /* 0x0000c000143d7810 */ /* 0x000fc80007fde0ff */
[----:B------:R-:W-:-:S04]  /*1e460*/  LOP3.LUT R60, R61, 0x380, RZ, 0xc0, !PT ;  /* 0x000003803d3c7812 */ /* 0x000fc800078ec0ff */
[----:B------:R-:W-:-:S04]  /*1e470*/  SHF.R.U64 R60, R60, 0x3, RZ ;  /* 0x000000033c3c7819 */ /* 0x000fc800000012ff */
[----:B------:R-:W-:Y:S01]  /*1e480*/  LOP3.LUT R60, R60, R61, RZ, 0x3c, !PT ;  /* 0x0000003d3c3c7212 */ /* 0x000fe200078e3cff */
[----:B------:R-:W-:Y:S01]  /*1e490*/  IMAD.X R61, RZ, RZ, R21, P6 ;  /* 0x000000ffff3d7224 */ /* 0x000fe200030e0615 */
[C---:B------:R-:W-:Y:S01]  /*1e4a0*/  LEA R85, R237.reuse, R212, 0x7 ;  /* 0x000000d4ed557211 */ /* 0x040fe200078e38ff */
[----:B------:R-:W-:Y:S01]  /*1e4b0*/  BSSY B1, `(.L_x_854) ;  /* 0x00000b7000017945 */ /* 0x000fe20003800000 */
[----:B------:R-:W-:Y:S02]  /*1e4c0*/  SHF.R.S32.HI R84, RZ, 0x1f, R219 ;  /* 0x0000001fff547819 */ /* 0x000fe400000114db */
[----:B------:R-:W-:Y:S02]  /*1e4d0*/  SHF.R.S32.HI R86, RZ, 0x1f, R235 ;  /* 0x0000001fff567819 */ /* 0x000fe400000114eb */
[----:B------:R-:W-:Y:S02]  /*1e4e0*/  SHF.R.S32.HI R87, RZ, 0x1f, R218 ;  /* 0x0000001fff577819 */ /* 0x000fe400000114da */
[----:B----4-:R-:W-:Y:S01]  /*1e4f0*/  LEA R25, R237, R4, 0x7 ;  /* 0x00000004ed197211 */ /* 0x010fe200078e38ff */
[----:B------:R-:W-:-:S04]  /*1e500*/  IMAD R4, R80, UR4, RZ ;  /* 0x0000000450047c24 */ /* 0x000fc8000f8e02ff */
[----:B---3--:R-:W-:-:S04]  /*1e510*/  @P1 IMAD.HI.U32 R2, R25, R2, RZ ;  /* 0x0000000219021227 */ /* 0x008fc800078e00ff */
[----:B------:R-:W-:Y:S01]  /*1e520*/  IMAD.MOV.U32 R9, RZ, RZ, R25 ;  /* 0x000000ffff097224 */ /* 0x000fe200078e0019 */
[----:B-1----:R-:W-:Y:S01]  /*1e530*/  @P1 SHF.R.U32.HI R9, RZ, R15, R2 ;  /* 0x0000000fff091219 */ /* 0x002fe20000011602 */
[C---:B------:R-:W-:Y:S02]  /*1e540*/  IMAD R13, R231.reuse, UR5, R4 ;  /* 0x00000005e70d7c24 */ /* 0x040fe4000f8e0204 */
[----:B------:R-:W-:Y:S01]  /*1e550*/  IMAD.WIDE.U32 R4, R231, UR4, R76 ;  /* 0x00000004e7047c25 */ /* 0x000fe2000f8e004c */
[----:B------:R-:W-:-:S03]  /*1e560*/  ULDC.64 UR4, c[0x0][0xb98] ;  /* 0x0002e60000047ab9 */ /* 0x000fc60000000a00 */
[----:B------:R-:W-:Y:S02]  /*1e570*/  IMAD.IADD R5, R5, 0x1, R13 ;  /* 0x0000000105057824 */ /* 0x000fe400078e020d */
[----:B------:R-:W-:Y:S02]  /*1e580*/  IMAD.MOV R15, RZ, RZ, -R9 ;  /* 0x000000ffff0f7224 */ /* 0x000fe400078e0a09 */
[----:B------:R-:W-:Y:S02]  /*1e590*/  IMAD R13, R79, UR4, RZ ;  /* 0x000000044f0d7c24 */ /* 0x000fe4000f8e02ff */
[----:B------:R-:W-:-:S04]  /*1e5a0*/  IMAD.WIDE.U32 R4, R230, UR4, R4 ;  /* 0x00000004e6047c25 */ /* 0x000fc8000f8e0004 */
[----:B------:R-:W-:Y:S01]  /*1e5b0*/  IMAD R11, R78, R15, R25 ;  /* 0x0000000f4e0b7224 */ /* 0x000fe200078e0219 */
[----:B------:R-:W-:Y:S01]  /*1e5c0*/  IADD3 R4, P0, R9, R4, RZ ;  /* 0x0000000409047210 */ /* 0x000fe20007f1e0ff */
[----:B------:R-:W-:Y:S01]  /*1e5d0*/  IMAD R6, R230, UR5, R13 ;  /* 0x00000005e6067c24 */ /* 0x000fe2000f8e020d */
[----:B------:R-:W-:Y:S01]  /*1e5e0*/  SHF.R.S32.HI R13, RZ, 0x1f, R9 ;  /* 0x0000001fff0d7819 */ /* 0x000fe20000011409 */
[----:B------:R-:W-:Y:S01]  /*1e5f0*/  ULDC.64 UR4, c[0x0][0xb88] ;  /* 0x0002e20000047ab9 */ /* 0x000fe20000000a00 */
[----:B------:R-:W-:Y:S02]  /*1e600*/  SHF.R.S32.HI R2, RZ, 0x1f, R11 ;  /* 0x0000001fff027819 */ /* 0x000fe4000001140b */
[----:B------:R-:W-:-:S03]  /*1e610*/  IADD3.X R5, R13, R5, R6, P0, !PT ;  /* 0x000000050d057210 */ /* 0x000fc600007fe406 */
[----:B------:R-:W-:Y:S02]  /*1e620*/  IMAD R2, R2, UR4, RZ ;  /* 0x0000000402027c24 */ /* 0x000fe4000f8e02ff */
[----:B------:R-:W-:-:S04]  /*1e630*/  IMAD.WIDE.U32 R4, R11, UR4, R4 ;  /* 0x000000040b047c25 */ /* 0x000fc8000f8e0004 */
[----:B------:R-:W-:Y:S01]  /*1e640*/  IMAD R15, R11, UR5, R2 ;  /* 0x000000050b0f7c24 */ /* 0x000fe2000f8e0202 */
[----:B------:R-:W-:Y:S02]  /*1e650*/  ULDC.64 UR4, c[0x0][0xb50] ;  /* 0x0002d40000047ab9 */ /* 0x000fe40000000a00 */
[----:B------:R-:W-:Y:S02]  /*1e660*/  LEA R6, P0, R4, UR4, 0x2 ;  /* 0x0000000404067c11 */ /* 0x000fe4000f8010ff */
[----:B------:R-:W-:-:S04]  /*1e670*/  IADD3 R5, R5, R15, RZ ;  /* 0x0000000f05057210 */ /* 0x000fc80007ffe0ff */
[----:B------:R-:W-:Y:S02]  /*1e680*/  LEA.HI.X R4, R4, UR5, R5, 0x2, P0 ;  /* 0x0000000504047c11 */ /* 0x000fe400080f1405 */
[C---:B------:R-:W-:Y:S02]  /*1e690*/  IADD3 R9, P5, R20.reuse, 0x1000, RZ ;  /* 0x0000100014097810 */ /* 0x040fe40007fbe0ff */
[C---:B------:R-:W-:Y:S01]  /*1e6a0*/  IADD3 R13, P4, R20.reuse, 0x2000, RZ ;  /* 0x00002000140d7810 */ /* 0x040fe20007f9e0ff */
[----:B------:R-:W-:Y:S01]  /*1e6b0*/  SHFL.IDX PT, R50, R6, RZ, 0x1c1f ;  /* 0x001c1fff06327589 */ /* 0x000fe200000e0000 */
[----:B------:R-:W-:Y:S01]  /*1e6c0*/  IADD3 R25, P0, R20, 0x3000, RZ ;  /* 0x0000300014197810 */ /* 0x000fe20007f1e0ff */
[----:B------:R-:W-:Y:S01]  /*1e6d0*/  IMAD R2, R7, R78, RZ ;  /* 0x0000004e07027224 */ /* 0x000fe200078e02ff */
[----:B--2---:R-:W-:Y:S01]  /*1e6e0*/  LEA R15, R237, R10, 0x7 ;  /* 0x0000000aed0f7211 */ /* 0x004fe200078e38ff */
[----:B------:R-:W-:Y:S01]  /*1e6f0*/  SHFL.IDX PT, R54, R6, 0x1, 0x1c1f ;  /* 0x003c1f0006367f89 */ /* 0x000fe200000e0000 */
[----:B------:R-:W-:Y:S01]  /*1e700*/  LOP3.LUT R24, R25, 0x380, RZ, 0xc0, !PT ;  /* 0x0000038019187812 */ /* 0x000fe200078ec0ff */
[----:B------:R-:W-:Y:S01]  /*1e710*/  ULDC.64 UR4, c[0x0][0xaa0] ;  /* 0x0002a80000047ab9 */ /* 0x000fe20000000a00 */
[----:B------:R-:W-:-:S02]  /*1e720*/  SHF.R.S32.HI R10, RZ, 0x1f, R14 ;  /* 0x0000001fff0a7819 */ /* 0x000fc4000001140e */
[----:B------:R-:W-:Y:S02]  /*1e730*/  SHF.R.U64 R24, R24, 0x3, RZ ;  /* 0x0000000318187819 */ /* 0x000fe400000012ff */
[----:B------:R-:W-:Y:S02]  /*1e740*/  LEA.HI R10, R10, R14, RZ, 0x7 ;  /* 0x0000000e0a0a7211 */ /* 0x000fe400078f38ff */
[----:B------:R-:W-:Y:S02]  /*1e750*/  LOP3.LUT R24, R24, R25, RZ, 0x3c, !PT ;  /* 0x0000001918187212 */ /* 0x000fe400078e3cff */
[----:B------:R-:W-:Y:S02]  /*1e760*/  IADD3.X R25, RZ, R21, RZ, P0, !PT ;  /* 0x00000015ff197210 */ /* 0x000fe400007fe4ff */
[----:B------:R-:W-:Y:S02]  /*1e770*/  IADD3 R49, P0, R20, 0x9000, RZ ;  /* 0x0000900014317810 */ /* 0x000fe40007f1e0ff */
[----:B------:R-:W-:-:S02]  /*1e780*/  LOP3.LUT R10, R10, 0xffffff80, RZ, 0xc0, !PT ;  /* 0xffffff800a0a7812 */ /* 0x000fc400078ec0ff */
[----:B------:R-:W-:Y:S01]  /*1e790*/  LOP3.LUT R48, R49, 0x380, RZ, 0xc0, !PT ;  /* 0x0000038031307812 */ /* 0x000fe200078ec0ff */
[----:B------:R-:W0:Y:S01]  /*1e7a0*/  SHFL.IDX PT, R51, R4, RZ, 0x1c1f ;  /* 0x001c1fff04337589 */ /* 0x000e2200000e0000 */
[----:B------:R-:W-:Y:S02]  /*1e7b0*/  LOP3.LUT R8, R9, 0x380, RZ, 0xc0, !PT ;  /* 0x0000038009087812 */ /* 0x000fe400078ec0ff */
[----:B------:R-:W-:Y:S01]  /*1e7c0*/  LOP3.LUT R12, R13, 0x380, RZ, 0xc0, !PT ;  /* 0x000003800d0c7812 */ /* 0x000fe200078ec0ff */
[----:B------:R-:W1:Y:S01]  /*1e7d0*/  SHFL.IDX PT, R55, R4, 0x1, 0x1c1f ;  /* 0x003c1f0004377f89 */ /* 0x000e6200000e0000 */
[----:B------:R-:W-:Y:S01]  /*1e7e0*/  SHF.R.U64 R48, R48, 0x3, RZ ;  /* 0x0000000330307819 */ /* 0x000fe200000012ff */
[----:B------:R-:W-:Y:S01]  /*1e7f0*/  IMAD.IADD R10, R14, 0x1, -R10 ;  /* 0x000000010e0a7824 */ /* 0x000fe200078e0a0a */
[----:B------:R-:W-:Y:S02]  /*1e800*/  SHF.R.U64 R8, R8, 0x3, RZ ;  /* 0x0000000308087819 */ /* 0x000fe400000012ff */
[----:B------:R-:W-:-:S02]  /*1e810*/  SHF.R.U64 R12, R12, 0x3, RZ ;  /* 0x000000030c0c7819 */ /* 0x000fc400000012ff */
[----:B------:R-:W-:Y:S01]  /*1e820*/  LOP3.LUT R48, R48, R49, RZ, 0x3c, !PT ;  /* 0x0000003130307212 */ /* 0x000fe200078e3cff */
[----:B------:R-:W-:Y:S01]  /*1e830*/  VIADD R5, R15, 0x8 ;  /* 0x000000080f057836 */ /* 0x000fe20000000000 */
[----:B------:R-:W-:Y:S02]  /*1e840*/  IADD3.X R49, RZ, R21, RZ, P0, !PT ;  /* 0x00000015ff317210 */ /* 0x000fe400007fe4ff */
[----:B------:R-:W-:Y:S01]  /*1e850*/  LOP3.LUT R8, R8, R9, RZ, 0x3c, !PT ;  /* 0x0000000908087212 */ /* 0x000fe200078e3cff */
[--C-:B------:R-:W-:Y:S01]  /*1e860*/  IMAD.X R9, RZ, RZ, R21.reuse, P5 ;  /* 0x000000ffff097224 */ /* 0x100fe200028e0615 */
[----:B------:R-:W-:Y:S01]  /*1e870*/  LOP3.LUT R12, R12, R13, RZ, 0x3c, !PT ;  /* 0x0000000d0c0c7212 */ /* 0x000fe200078e3cff */
[----:B------:R-:W-:Y:S01]  /*1e880*/  IMAD.X R13, RZ, RZ, R21, P4 ;  /* 0x000000ffff0d7224 */ /* 0x000fe200020e0615 */
[----:B------:R-:W-:Y:S02]  /*1e890*/  LOP3.LUT P0, RZ, R10, 0x3, RZ, 0xc0, !PT ;  /* 0x000000030aff7812 */ /* 0x000fe4000780c0ff */
[----:B------:R-:W-:-:S02]  /*1e8a0*/  IADD3 R41, P5, R20, 0x7000, RZ ;  /* 0x0000700014297810 */ /* 0x000fc40007fbe0ff */
[----:B------:R-:W-:Y:S02]  /*1e8b0*/  IADD3 R45, P4, R20, 0x8000, RZ ;  /* 0x00008000142d7810 */ /* 0x000fe40007f9e0ff */
[-C--:B------:R-:W-:Y:S02]  /*1e8c0*/  ISETP.GE.OR P2, PT, R15, R2.reuse, P0 ;  /* 0x000000020f00720c */ /* 0x080fe40000746670 */
[----:B------:R-:W-:Y:S02]  /*1e8d0*/  ISETP.GE.OR P0, PT, R5, R2, P0 ;  /* 0x000000020500720c */ /* 0x000fe40000706670 */
[----:B------:R-:W-:Y:S02]  /*1e8e0*/  LOP3.LUT R40, R41, 0x380, RZ, 0xc0, !PT ;  /* 0x0000038029287812 */ /* 0x000fe400078ec0ff */
[----:B------:R-:W-:Y:S02]  /*1e8f0*/  LOP3.LUT R44, R45, 0x380, RZ, 0xc0, !PT ;  /* 0x000003802d2c7812 */ /* 0x000fe400078ec0ff */
[----:B------:R-:W-:-:S02]  /*1e900*/  SHF.R.U64 R40, R40, 0x3, RZ ;  /* 0x0000000328287819 */ /* 0x000fc400000012ff */
[----:B------:R-:W-:Y:S02]  /*1e910*/  SHF.R.U64 R44, R44, 0x3, RZ ;  /* 0x000000032c2c7819 */ /* 0x000fe400000012ff */
[----:B------:R-:W-:Y:S01]  /*1e920*/  LOP3.LUT R40, R40, R41, RZ, 0x3c, !PT ;  /* 0x0000002928287212 */ /* 0x000fe200078e3cff */
[--C-:B------:R-:W-:Y:S01]  /*1e930*/  IMAD.X R41, RZ, RZ, R21.reuse, P5 ;  /* 0x000000ffff297224 */ /* 0x100fe200028e0615 */
[----:B------:R-:W-:Y:S01]  /*1e940*/  LOP3.LUT R44, R44, R45, RZ, 0x3c, !PT ;  /* 0x0000002d2c2c7212 */ /* 0x000fe200078e3cff */
[----:B------:R-:W-:Y:S01]  /*1e950*/  IMAD.X R45, RZ, RZ, R21, P4 ;  /* 0x000000ffff2d7224 */ /* 0x000fe200020e0615 */
[C---:B------:R-:W-:Y:S01]  /*1e960*/  IADD3 R7, P3, R20.reuse, 0xf000, RZ ;  /* 0x0000f00014077810 */ /* 0x040fe20007f7e0ff */
[----:B0-----:R-:W-:Y:S01]  /*1e970*/  @!P2 ST.E desc[UR6][R50.64], R0 ;  /* 0x000000003200a985 */ /* 0x001fe2000c101906 */
[C---:B------:R-:W-:Y:S02]  /*1e980*/  IADD3 R65, P5, R20.reuse, 0xd000, RZ ;  /* 0x0000d00014417810 */ /* 0x040fe40007fbe0ff */
[----:B------:R-:W-:-:S02]  /*1e990*/  IADD3 R69, P4, R20, 0xe000, RZ ;  /* 0x0000e00014457810 */ /* 0x000fc40007f9e0ff */
[----:B------:R-:W-:Y:S01]  /*1e9a0*/  LOP3.LUT R11, R20, 0x380, RZ, 0xc0, !PT ;  /* 0x00000380140b7812 */ /* 0x000fe200078ec0ff */
[----:B-1----:R0:W-:Y:S01]  /*1e9b0*/  @!P0 ST.E desc[UR6][R54.64], R3 ;  /* 0x0000000336008985 */ /* 0x0021e2000c101906 */
[----:B------:R-:W-:Y:S02]  /*1e9c0*/  LOP3.LUT R4, R7, 0x380, RZ, 0xc0, !PT ;  /* 0x0000038007047812 */ /* 0x000fe400078ec0ff */
[----:B------:R-:W-:Y:S01]  /*1e9d0*/  LOP3.LUT R64, R65, 0x380, RZ, 0xc0, !PT ;  /* 0x0000038041407812 */ /* 0x000fe200078ec0ff */
[----:B------:R-:W-:Y:S01]  /*1e9e0*/  IMAD.X R73, RZ, RZ, R21, P3 ;  /* 0x000000ffff497224 */ /* 0x000fe200018e0615 */
[----:B------:R-:W-:Y:S01]  /*1e9f0*/  LOP3.LUT R68, R69, 0x380, RZ, 0xc0, !PT ;  /* 0x0000038045447812 */ /* 0x000fe200078ec0ff */
[----:B------:R-:W5:Y:S01]  /*1ea00*/  LD.E.128 R12, desc[UR6][R12.64] ;  /* 0x000000060c0c7980 */ /* 0x000f62000c101d00 */
[----:B------:R-:W-:Y:S01]  /*1ea10*/  SHF.R.U64 R11, R11, 0x3, RZ ;  /* 0x000000030b0b7819 */ /* 0x000fe200000012ff */
[----:B0-----:R-:W-:Y:S01]  /*1ea20*/  IMAD R3, R77, UR4, RZ ;  /* 0x000000044d037c24 */ /* 0x001fe2000f8e02ff */
[----:B------:R-:W-:Y:S01]  /*1ea30*/  LEA R0, R232, R212, 0x5 ;  /* 0x000000d4e8007211 */ /* 0x000fe200078e28ff */
[----:B------:R-:W0:Y:S01]  /*1ea40*/  @P1 LDC R77, c[0x0][0xbf0] ;  /* 0x0002fc00ff4d1b82 */ /* 0x000e220000000800 */
[----:B------:R-:W-:Y:S01]  /*1ea50*/  SHF.R.U64 R4, R4, 0x3, RZ ;  /* 0x0000000304047819 */ /* 0x000fe200000012ff */
[----:B------:R-:W5:Y:S01]  /*1ea60*/  LD.E.128 R24, desc[UR6][R24.64] ;  /* 0x0000000618187980 */ /* 0x000f62000c101d00 */
[----:B------:R-:W-:-:S02]  /*1ea70*/  SHF.R.U64 R64, R64, 0x3, RZ ;  /* 0x0000000340407819 */ /* 0x000fc400000012ff */
[----:B------:R-:W-:Y:S01]  /*1ea80*/  SHF.R.U64 R68, R68, 0x3, RZ ;  /* 0x0000000344447819 */ /* 0x000fe200000012ff */
[----:B------:R-:W5:Y:S01]  /*1ea90*/  LD.E.128 R28, desc[UR6][R28.64] ;  /* 0x000000061c1c7980 */ /* 0x000f62000c101d00 */
[----:B------:R-:W-:Y:S02]  /*1eaa0*/  LOP3.LUT R20, R11, R20, RZ, 0x3c, !PT ;  /* 0x000000140b147212 */ /* 0x000fe400078e3cff */
[----:B------:R-:W-:Y:S01]  /*1eab0*/  LOP3.LUT R64, R64, R65, RZ, 0x3c, !PT ;  /* 0x0000004140407212 */ /* 0x000fe200078e3cff */
[----:B------:R-:W-:Y:S01]  /*1eac0*/  IMAD.X R65, RZ, RZ, R21, P5 ;  /* 0x000000ffff417224 */ /* 0x000fe200028e0615 */
[----:B------:R-:W-:Y:S01]  /*1ead0*/  LOP3.LUT R68, R68, R69, RZ, 0x3c, !PT ;  /* 0x0000004544447212 */ /* 0x000fe200078e3cff */
[----:B------:R-:W-:Y:S01]  /*1eae0*/  IMAD R3, R76, UR5, R3 ;  /* 0x000000054c037c24 */ /* 0x000fe2000f8e0203 */
[----:B------:R-:W-:Y:S01]  /*1eaf0*/  LOP3.LUT R72, R4, R7, RZ, 0x3c, !PT ;  /* 0x0000000704487212 */ /* 0x000fe200078e3cff */
[----:B------:R-:W5:Y:S01]  /*1eb00*/  LD.E.128 R8, desc[UR6][R8.64] ;  /* 0x0000000608087980 */ /* 0x000f62000c101d00 */
[----:B------:R-:W-:-:S03]  /*1eb10*/  IADD3.X R69, RZ, R21, RZ, P4, !PT ;  /* 0x00000015ff457210 */ /* 0x000fc600027fe4ff */
[----:B------:R1:W5:Y:S04]  /*1eb20*/  LD.E.128 R4, desc[UR6][R20.64] ;  /* 0x0000000614047980 */ /* 0x000368000c101d00 */
[----:B------:R-:W5:Y:S04]  /*1eb30*/  LD.E.128 R32, desc[UR6][R32.64] ;  /* 0x0000000620207980 */ /* 0x000f68000c101d00 */
[----:B------:R-:W5:Y:S01]  /*1eb40*/  LD.E.128 R36, desc[UR6][R36.64] ;  /* 0x0000000624247980 */ /* 0x000f62000c101d00 */
[----:B-1----:R-:W-:Y:S01]  /*1eb50*/  IMAD.WIDE.U32 R20, R76, UR4, RZ ;  /* 0x000000044c147c25 */ /* 0x002fe2000f8e00ff */
[----:B------:R-:W-:-:S02]  /*1eb60*/  ULDC.64 UR4, c[0x0][0xae8] ;  /* 0x0002ba0000047ab9 */ /* 0x000fc40000000a00 */
[----:B------:R-:W5:Y:S01]  /*1eb70*/  LD.E.128 R40, desc[UR6][R40.64] ;  /* 0x0000000628287980 */ /* 0x000f62000c101d00 */
[----:B------:R-:W-:Y:S02]  /*1eb80*/  IMAD.IADD R21, R21, 0x1, R3 ;  /* 0x0000000115157824 */ /* 0x000fe400078e0203 */
[----:B------:R-:W-:Y:S01]  /*1eb90*/  IMAD R80, R80, UR4, RZ ;  /* 0x0000000450507c24 */ /* 0x000fe2000f8e02ff */
[----:B------:R-:W5:Y:S01]  /*1eba0*/  LD.E.128 R44, desc[UR6][R44.64] ;  /* 0x000000062c2c7980 */ /* 0x000f62000c101d00 */
[----:B------:R-:W-:Y:S02]  /*1ebb0*/  IMAD R76, R237, 0x80, R0 ;  /* 0x00000080ed4c7824 */ /* 0x000fe400078e0200 */
[C---:B------:R-:W-:Y:S01]  /*1ebc0*/  IMAD R3, R231.reuse, UR5, R80 ;  /* 0x00000005e7037c24 */ /* 0x040fe2000f8e0250 */
[----:B------:R-:W5:Y:S01]  /*1ebd0*/  LD.E.128 R48, desc[UR6][R48.64] ;  /* 0x0000000630307980 */ /* 0x000f62000c101d00 */
[----:B------:R-:W-:Y:S01]  /*1ebe0*/  IMAD.WIDE.U32 R20, R231, UR4, R20 ;  /* 0x00000004e7147c25 */ /* 0x000fe2000f8e0014 */
[----:B------:R-:W-:-:S02]  /*1ebf0*/  ULDC.64 UR4, c[0x0][0xaf0] ;  /* 0x0002bc0000047ab9 */ /* 0x000fc40000000a00 */
[----:B------:R-:W5:Y:S01]  /*1ec00*/  LD.E.128 R52, desc[UR6][R52.64] ;  /* 0x0000000634347980 */ /* 0x000f62000c101d00 */
[----:B------:R-:W-:-:S03]  /*1ec10*/  @P1 IMAD.HI.U32 R0, R76, R81, RZ ;  /* 0x000000514c001227 */ /* 0x000fc600078e00ff */
[----:B------:R-:W5:Y:S01]  /*1ec20*/  LD.E.128 R56, desc[UR6][R56.64] ;  /* 0x0000000638387980 */ /* 0x000f62000c101d00 */
[----:B------:R-:W-:Y:S01]  /*1ec30*/  IMAD.IADD R21, R21, 0x1, R3 ;  /* 0x0000000115157824 */ /* 0x000fe200078e0203 */
[----:B------:R-:W-:Y:S01]  /*1ec40*/  MOV R3, R76 ;  /* 0x0000004c00037202 */ /* 0x000fe20000000f00 */
[----:B------:R-:W-:Y:S01]  /*1ec50*/  IMAD R79, R79, UR4, RZ ;  /* 0x000000044f4f7c24 */ /* 0x000fe2000f8e02ff */
[----:B0-----:R-:W-:Y:S01]  /*1ec60*/  @P1 SHF.R.U32.HI R3, RZ, R77, R0 ;  /* 0x0000004dff031219 */ /* 0x001fe20000011600 */
[----:B------:R-:W5:Y:S02]  /*1ec70*/  LD.E.128 R60, desc[UR6][R60.64] ;  /* 0x000000063c3c7980 */ /* 0x000f64000c101d00 */
[C---:B------:R-:W-:Y:S01]  /*1ec80*/  IMAD R79, R230.reuse, UR5, R79 ;  /* 0x00000005e64f7c24 */ /* 0x040fe2000f8e024f */
[--C-:B------:R-:W-:Y:S01]  /*1ec90*/  SHF.R.S32.HI R0, RZ, 0x1f, R3.reuse ;  /* 0x0000001fff007819 */ /* 0x100fe20000011403 */
[----:B------:R-:W-:Y:S01]  /*1eca0*/  IMAD.MOV R77, RZ, RZ, -R3 ;  /* 0x000000ffff4d7224 */ /* 0x000fe200078e0a03 */
[----:B------:R-:W5:Y:S01]  /*1ecb0*/  LD.E.128 R64, desc[UR6][R64.64] ;  /* 0x0000000640407980 */ /* 0x000f62000c101d00 */
[----:B------:R-:W-:Y:S01]  /*1ecc0*/  IMAD.WIDE.U32 R230, R230, UR4, R20 ;  /* 0x00000004e6e67c25 */ /* 0x000fe2000f8e0014 */
[----:B------:R-:W-:-:S02]  /*1ecd0*/  ULDC.64 UR4, c[0x0][0xae0] ;  /* 0x0002b80000047ab9 */ /* 0x000fc40000000a00 */
[----:B------:R-:W5:Y:S01]  /*1ece0*/  LD.E.128 R68, desc[UR6][R68.64] ;  /* 0x0000000644447980 */ /* 0x000f62000c101d00 */
[----:B------:R-:W-:Y:S02]  /*1ecf0*/  IMAD R0, R0, UR4, RZ ;  /* 0x0000000400007c24 */ /* 0x000fe4000f8e02ff */
[----:B------:R-:W-:Y:S01]  /*1ed00*/  IMAD R77, R78, R77, R76 ;  /* 0x0000004d4e4d7224 */ /* 0x000fe200078e024c */
[----:B------:R-:W5:Y:S01]  /*1ed10*/  LD.E.128 R72, desc[UR6][R72.64] ;  /* 0x0000000648487980 */ /* 0x000f62000c101d00 */
[----:B------:R-:W-:Y:S02]  /*1ed20*/  IMAD.IADD R231, R231, 0x1, R79 ;  /* 0x00000001e7e77824 */ /* 0x000fe400078e024f */
[C---:B------:R-:W-:Y:S01]  /*1ed30*/  IMAD R79, R3.reuse, UR5, R0 ;  /* 0x00000005034f7c24 */ /* 0x040fe2000f8e0200 */
[----:B------:R-:W-:Y:S01]  /*1ed40*/  @!PT LDS RZ, [RZ] ;  /* 0x00000000fffff984 */ /* 0x000fe20000000800 */
[----:B------:R-:W-:Y:S01]  /*1ed50*/  @!PT LDS RZ, [RZ] ;  /* 0x00000000fffff984 */ /* 0x000fe20000000800 */
[----:B------:R-:W-:Y:S01]  /*1ed60*/  @!PT LDS RZ, [RZ] ;  /* 0x00000000fffff984 */ /* 0x000fe20000000800 */
[----:B------:R-:W-:Y:S01]  /*1ed70*/  @!PT LDS RZ, [RZ] ;  /* 0x00000000fffff984 */ /* 0x000fe20000000800 */
[----:B------:R0:W-:Y:S06]  /*1ed80*/  MEMBAR.ALL.CTA ;  /* 0x0000000000007992 */ /* 0x0001ec0000008000 */
[----:B0-----:R-:W0:Y:S01]  /*1ed90*/  FENCE.VIEW.ASYNC.S ;  /* 0x00000000000073c6 */ /* 0x001e220000000000 */
[----:B------:R-:W-:Y:S01]  /*1eda0*/  SHF.R.S32.HI R0, RZ, 0x1f, R77 ;  /* 0x0000001fff007819 */ /* 0x000fe2000001144d */
[----:B------:R-:W-:Y:S01]  /*1edb0*/  IMAD.WIDE.U32 R20, R3, UR4, R230 ;  /* 0x0000000403147c25 */ /* 0x000fe2000f8e00e6 */
[----:B------:R-:W-:-:S03]  /*1edc0*/  ULDC.64 UR4, c[0x0][0xad8] ;  /* 0x0002b60000047ab9 */ /* 0x000fc60000000a00 */
[----:B------:R-:W-:Y:S02]  /*1edd0*/  IMAD.IADD R21, R21, 0x1, R79 ;  /* 0x0000000115157824 */ /* 0x000fe400078e024f */
[----:B------:R-:W-:Y:S02]  /*1ede0*/  IMAD R0, R0, UR4, RZ ;  /* 0x0000000400007c24 */ /* 0x000fe4000f8e02ff */
[----:B------:R-:W-:Y:S01]  /*1edf0*/  IMAD.WIDE.U32 R20, R77, UR4, R20 ;  /* 0x000000044d147c25 */ /* 0x000fe2000f8e0014 */
[----:B------:R-:W-:-:S03]  /*1ee00*/  ISETP.GE.AND P2, PT, R85, R2, PT ;  /* 0x000000025500720c */ /* 0x000fc60003f46270 */
[----:B------:R-:W-:Y:S01]  /*1ee10*/  IMAD R79, R77, UR5, R0 ;  /* 0x000000054d4f7c24 */ /* 0x000fe2000f8e0200 */
[----:B------:R-:W-:Y:S01]  /*1ee20*/  ULDC.64 UR4, c[0x0][0xa80] ;  /* 0x0002a00000047ab9 */ /* 0x000fe20000000a00 */
[----:B------:R-:W-:Y:S02]  /*1ee30*/  IADD3 R0, R18, 0x38820, RZ ;  /* 0x0003882012007810 */ /* 0x000fe40007ffe0ff */
[----:B------:R-:W-:Y:S01]  /*1ee40*/  IMAD.IADD R21, R21, 0x1, R79 ;  /* 0x0000000115157824 */ /* 0x000fe200078e024f */
[C---:B------:R-:W-:Y:S01]  /*1ee50*/  LEA R82, P3, R20.reuse, UR4, 0x1 ;  /* 0x0000000414527c11 */ /* 0x040fe2000f8608ff */
[----:B------:R-:W-:Y:S01]  /*1ee60*/  VIADD R3, R85, 0x20 ;  /* 0x0000002055037836 */ /* 0x000fe20000000000 */
[----:B------:R-:W-:Y:S02]  /*1ee70*/  PRMT R0, RZ, 0x654, R0 ;  /* 0x00000654ff007816 */ /* 0x000fe40000000000 */
[----:B------:R-:W-:Y:S02]  /*1ee80*/  LEA.HI.X R83, R20, UR5, R21, 0x1, P3 ;  /* 0x0000000514537c11 */ /* 0x000fe400098f0c15 */
[-C--:B------:R-:W-:Y:S01]  /*1ee90*/  ISETP.GE.AND P1, PT, R3, R2.reuse, PT ;  /* 0x000000020300720c */ /* 0x080fe20003f26270 */
[----:B------:R-:W-:Y:S01]  /*1eea0*/  VIADD R3, R85, 0x40 ;  /* 0x0000004055037836 */ /* 0x000fe20000000000 */
[----:B0-----:R0:W-:Y:S01]  /*1eeb0*/  SYNCS.ARRIVE.TRANS64.RED.A1T0 RZ, [R0+URZ], RZ ;  /* 0x000000ff00ff79a7 */ /* 0x0011e2000810043f */
[----:B------:R1:W2:Y:S03]  /*1eec0*/  SHFL.IDX PT, R80, R82, RZ, 0x181f ;  /* 0x00181fff52507589 */ /* 0x0002a600000e0000 */
[----:B------:R-:W-:Y:S01]  /*1eed0*/  ISETP.GE.AND P0, PT, R3, R2, PT ;  /* 0x000000020300720c */ /* 0x000fe20003f06270 */
[----:B0-----:R1:W0:Y:S01]  /*1eee0*/  SHFL.IDX PT, R0, R83, RZ, 0x181f ;  /* 0x00181fff53007589 */ /* 0x00122200000e0000 */
[----:B------:R-:W-:Y:S11]  /*1eef0*/  @P2 BRA `(.L_x_855) ;  /* 0x0000000000482947 */ /* 0x000ff60003800000 */
[----:B------:R-:W-:Y:S01]  /*1ef00*/  ULDC UR4, c[0x0][0xac8] ;  /* 0x0002b20000047ab9 */ /* 0x000fe20000000800 */
[----:B------:R-:W-:Y:S01]  /*1ef10*/  ULDC.64 UR6, c[0x0][0x208] ;  /* 0x0000820000067ab9 */ /* 0x000fe20000000a00 */
[----:B------:R-:W-:Y:S02]  /*1ef20*/  ISETP.GE.AND P5, PT, R16, UR4, PT ;  /* 0x0000000410007c0c */ /* 0x000fe4000bfa6270 */
[----:B------:R-:W-:Y:S02]  /*1ef30*/  ISETP.GE.AND P4, PT, R213, UR4, PT ;  /* 0x00000004d5007c0c */ /* 0x000fe4000bf86270 */
[----:B------:R-:W-:Y:S02]  /*1ef40*/  ISETP.GE.AND P3, PT, R218, UR4, PT ;  /* 0x00000004da007c0c */ /* 0x000fe4000bf66270 */
[----:B------:R-:W-:-:S07]  /*1ef50*/  ISETP.GE.AND P2, PT, R219, UR4, PT ;  /* 0x00000004db007c0c */ /* 0x000fce000bf46270 */
[----:B--2---:R-:W-:-:S04]  /*1ef60*/  @!P5 LEA R20, P6, R16, R80, 0x1 ;  /* 0x000000501014d211 */ /* 0x004fc800078c08ff */
[----:B0-----:R-:W-:Y:S02]  /*1ef70*/  @!P5 LEA.HI.X R21, R16, R0, R17, 0x1, P6 ;  /* 0x000000001015d211 */ /* 0x001fe400030f0c11 */
        /* <DEDUP_REMOVED lines=10> */
.L_x_855:
[----:B------:R-:W-:Y:S05]  /*1f020*/  BSYNC B1 ;  /* 0x0000000000017941 */ /* 0x000fea0003800000 */
.L_x_854:
[----:B0-----:R0:W4:Y:S01]  /*1f030*/  SHFL.IDX PT, R0, R83, 0x1, 0x181f ;  /* 0x00381f0053007f89 */ /* 0x00112200000e0000 */
[----:B------:R-:W-:Y:S03]  /*1f040*/  BSSY B1, `(.L_x_856) ;  /* 0x0000015000017945 */ /* 0x000fe60003800000 */
[----:B---3-5:R0:W3:Y:S01]  /*1f050*/  SHFL.IDX PT, R28, R82, 0x1, 0x181f ;  /* 0x00381f00521c7f89 */ /* 0x0280e200000e0000 */
[----:B------:R-:W-:Y:S05]  /*1f060*/  @P1 BRA `(.L_x_857) ;  /* 0x0000000000481947 */ /* 0x000fea0003800000 */
[----:B------:R-:W-:Y:S01]  /*1f070*/  ULDC UR4, c[0x0][0xac8] ;  /* 0x0002b20000047ab9 */ /* 0x000fe20000000800 */
[----:B------:R-:W-:Y:S01]  /*1f080*/  ULDC.64 UR6, c[0x0][0x208] ;  /* 0x0000820000067ab9 */ /* 0x000fe20000000a00 */
[----:B------:R-:W-:Y:S02]  /*1f090*/  ISETP.GE.AND P4, PT, R16, UR4, PT ;  /* 0x0000000410007c0c */ /* 0x000fe4000bf86270 */
[----:B------:R-:W-:Y:S02]  /*1f0a0*/  ISETP.GE.AND P3, PT, R213, UR4, PT ;  /* 0x00000004d5007c0c */ /* 0x000fe4000bf66270 */
[----:B------:R-:W-:Y:S02]  /*1f0b0*/  ISETP.GE.AND P2, PT, R218, UR4, PT ;  /* 0x00000004da007c0c */ /* 0x000fe4000bf46270 */
[----:B------:R-:W-:-:S07]  /*1f0c0*/  ISETP.GE.AND P1, PT, R219, UR4, PT ;  /* 0x00000004db007c0c */ /* 0x000fce000bf26270 */
[CC--:B---3--:R-:W-:Y:S02]  /*1f0d0*/  @!P4 LEA R4, P6, R16.reuse, R28.reuse, 0x1 ;  /* 0x0000001c1004c211 */ /* 0x0c8fe400078c08ff */
        /* <DEDUP_REMOVED lines=11> */
.L_x_857:
[----:B------:R-:W-:Y:S05]  /*1f190*/  BSYNC B1 ;  /* 0x0000000000017941 */ /* 0x000fea0003800000 */
.L_x_856:
[----:B----4-:R4:W0:Y:S01]  /*1f1a0*/  SHFL.IDX PT, R0, R83, 0x2, 0x181f ;  /* 0x00581f0053007f89 */ /* 0x01082200000e0000 */
[----:B------:R-:W-:Y:S03]  /*1f1b0*/  BSSY B1, `(.L_x_858) ;  /* 0x0000015000017945 */ /* 0x000fe60003800000 */
[----:B---3--:R4:W3:Y:S01]  /*1f1c0*/  SHFL.IDX PT, R10, R82, 0x2, 0x181f ;  /* 0x00581f00520a7f89 */ /* 0x0088e200000e0000 */
[----:B------:R-:W-:Y:S05]  /*1f1d0*/  @P0 BRA `(.L_x_859) ;  /* 0x0000000000480947 */ /* 0x000fea0003800000 */
[----:B------:R-:W-:Y:S01]  /*1f1e0*/  ULDC UR4, c[0x0][0xac8] ;  /* 0x0002b20000047ab9 */ /* 0x000fe20000000800 */
[----:B------:R-:W-:Y:S01]  /*1f1f0*/  ULDC.64 UR6, c[0x0][0x208] ;  /* 0x0000820000067ab9 */ /* 0x000fe20000000a00 */
[----:B------:R-:W-:Y:S02]  /*1f200*/  ISETP.GE.AND P3, PT, R16, UR4, PT ;  /* 0x0000000410007c0c */ /* 0x000fe4000bf66270 */
[----:B------:R-:W-:Y:S02]  /*1f210*/  ISETP.GE.AND P2, PT, R213, UR4, PT ;  /* 0x00000004d5007c0c */ /* 0x000fe4000bf46270 */
[----:B------:R-:W-:Y:S02]  /*1f220*/  ISETP.GE.AND P1, PT, R218, UR4, PT ;  /* 0x00000004da007c0c */ /* 0x000fe4000bf26270 */
[----:B------:R-:W-:-:S07]  /*1f230*/  ISETP.GE.AND P0, PT, R219, UR4, PT ;  /* 0x00000004db007c0c */ /* 0x000fce000bf06270 */
[-C--:B---3--:R-:W-:Y:S02]  /*1f240*/  @!P3 LEA R4, P6, R16, R10.reuse, 0x1 ;  /* 0x0000000a1004b211 */ /* 0x088fe400078c08ff */
[-C--:B------:R-:W-:Y:S02]  /*1f250*/  @!P2 LEA R6, P5, R235, R10.reuse, 0x1 ;  /* 0x0000000aeb06a211 */ /* 0x080fe400078a08ff */
[----:B------:R-:W-:Y:S02]  /*1f260*/  @!P1 LEA R8, P4, R218, R10, 0x1 ;  /* 0x0000000ada089211 */ /* 0x000fe400078808ff */
[----:B0-----:R-:W-:Y:S02]  /*1f270*/  @!P3 LEA.HI.X R5, R16, R0, R17, 0x1, P6 ;  /* 0x000000001005b211 */ /* 0x001fe400030f0c11 */
        /* <DEDUP_REMOVED lines=8> */
.L_x_859:
[----:B------:R-:W-:Y:S05]  /*1f300*/  BSYNC B1 ;  /* 0x0000000000017941 */ /* 0x000fea0003800000 */
.L_x_858:
[----:B------:R-:W-:Y:S01]  /*1f310*/  IADD3 R3, R85, 0x60, RZ ;  /* 0x0000006055037810 */ /* 0x000fe20007ffe0ff */
[----:B01--4-:R-:W0:Y:S03]  /*1f320*/  SHFL.IDX PT, R83, R83, 0x3, 0x181f ;  /* 0x00781f0053537f89 */ /* 0x013e2600000e0000 */
[----:B------:R-:W-:Y:S01]  /*1f330*/  ISETP.GE.AND P0, PT, R3, R2, PT ;  /* 0x000000020300720c */ /* 0x000fe20003f06270 */
[----:B------:R-:W1:-:S12]  /*1f340*/  SHFL.IDX PT, R82, R82, 0x3, 0x181f ;  /* 0x00781f0052527f89 */ /* 0x000e5800000e0000 */
[----:B------:R-:W-:Y:S05]  /*1f350*/  @P0 BRA `(.L_x_860) ;  /* 0x0000000c00b80947 */ /* 0x000fea0003800000 */
[----:B------:R-:W-:Y:S01]  /*1f360*/  ULDC UR4, c[0x0][0xac8] ;  /* 0x0002b20000047ab9 */ /* 0x000fe20000000800 */
[----:B------:R-:W-:Y:S01]  /*1f370*/  ULDC.64 UR6, c[0x0][0x208] ;  /* 0x0000820000067ab9 */ /* 0x000fe20000000a00 */
[----:B------:R-:W-:Y:S02]  /*1f380*/  ISETP.GE.AND P3, PT, R16, UR4, PT ;  /* 0x0000000410007c0c */ /* 0x000fe4000bf66270 */
[----:B------:R-:W-:Y:S02]  /*1f390*/  ISETP.GE.AND P4, PT, R213, UR4, PT ;  /* 0x00000004d5007c0c */ /* 0x000fe4000bf86270 */
[----:B------:R-:W-:-:S09]  /*1f3a0*/  ISETP.GE.AND P5, PT, R218, UR4, PT ;  /* 0x00000004da007c0c */ /* 0x000fd2000bfa6270 */
[CC--:B-1----:R-:W-:Y:S02]  /*1f3b0*/  @!P3 LEA R2, P0, R16.reuse, R82.reuse, 0x1 ;  /* 0x000000521002b211 */ /* 0x0c2fe400078008ff */
[-C--:B------:R-:W-:Y:S02]  /*1f3c0*/  @!P4 LEA R4, P1, R235, R82.reuse, 0x1 ;  /* 0x00000052eb04c211 */ /* 0x080fe400078208ff */
[-C--:B0-----:R-:W-:Y:S02]  /*1f3d0*/  @!P3 LEA.HI.X R3, R16, R83.reuse, R17, 0x1, P0 ;  /* 0x000000531003b211 */ /* 0x081fe400000f0c11 */
        /* <DEDUP_REMOVED lines=8> */
[----:B0-----:R-:W-:Y:S01]  /*1f460*/  LEA R2, P0, R219, R82, 0x1 ;  /* 0x00000052db027211 */ /* 0x001fe200078008ff */
[----:B------:R-:W-:-:S03]  /*1f470*/  ULDC.64 UR4, c[0x0][0x208] ;  /* 0x0000820000047ab9 */ /* 0x000fc60000000a00 */
[----:B------:R-:W-:-:S05]  /*1f480*/  LEA.HI.X R3, R219, R83, R84, 0x1, P0 ;  /* 0x00000053db037211 */ /* 0x000fca00000f0c54 */
[----:B------:R0:W-:Y:S01]  /*1f490*/  ST.E.128 desc[UR4][R2.64], R72 ;  /* 0x0000004802007985 */ /* 0x0001e2000c101d04 */
[----:B------:R-:W-:Y:S05]  /*1f4a0*/  BRA `(.L_x_860) ;  /* 0x0000000c00647947 */ /* 0x000fea0003800000 */
.L_x_852:
[----:B------:R-:W2:Y:S01]  /*1f4b0*/  LDL R7, [R1+0x60] ;  /* 0x0000600001077983 */ /* 0x000ea20000100800 */
[----:B------:R-:W-:Y:S01]  /*1f4c0*/  ULDC.64 UR4, c[0x0][0xc00] ;  /* 0x0003000000047ab9 */ /* 0x000fe20000000a00 */
[----:B------:R-:W3:Y:S01]  /*1f4d0*/  LDC R21, c[0x0][0xbe8] ;  /* 0x0002fa00ff157b82 */ /* 0x000ee20000000800 */
[----:B------:R-:W-:Y:S01]  /*1f4e0*/  ISETP.NE.U32.AND P0, PT, RZ, UR4, PT ;  /* 0x00000004ff007c0c */ /* 0x000fe2000bf05070 */
[----:B------:R-:W-:Y:S01]  /*1f4f0*/  IMAD.MOV.U32 R6, RZ, RZ, RZ ;  /* 0x000000ffff067224 */ /* 0x000fe200078e00ff */
[----:B------:R-:W-:Y:S01]  /*1f500*/  IADD3 R2, P1, R233, UR4, RZ ;  /* 0x00000004e9027c10 */ /* 0x000fe2000ff3e0ff */
[----:B------:R-:W-:Y:S01]  /*1f510*/  ULDC.64 UR6, c[0x0][0x208] ;  /* 0x0000820000067ab9 */ /* 0x000fe20000000a00 */
[----:B------:R-:W-:Y:S01]  /*1f520*/  ISETP.NE.AND.EX P0, PT, RZ, UR5, PT, P0 ;  /* 0x00000005ff007c0c */ /* 0x000fe2000bf05300 */
[----:B------:R-:W4:Y:S02]  /*1f530*/  S2R R8, SR_TID.X ;  /* 0x0000000000087919 */ /* 0x000f240000002100 */
[----:B----4-:R-:W-:-:S04]  /*1f540*/  IADD3 R8, R8, -0x80, RZ ;  /* 0xffffff8008087810 */ /* 0x010fc80007ffe0ff */
[----:B------:R-:W-:Y:S02]  /*1f550*/  ISETP.GE.AND P3, PT, R8, 0x80, PT ;  /* 0x000000800800780c */ /* 0x000fe40003f66270 */
[----:B--2---:R-:W-:-:S04]  /*1f560*/  SHF.L.U64.HI R0, R230, 0x2, R7 ;  /* 0x00000002e6007819 */ /* 0x004fc80000010207 */
[----:B------:R-:W-:Y:S01]  /*1f570*/  IADD3.X R3, R0, UR5, RZ, P1, !PT ;  /* 0x0000000500037c10 */ /* 0x000fe20008ffe4ff */
[----:B------:R-:W-:Y:S02]  /*1f580*/  ULDC.64 UR4, c[0x0][0xc08] ;  /* 0x0003020000047ab9 */ /* 0x000fe40000000a00 */
[----:B------:R-:W-:Y:S02]  /*1f590*/  ISETP.NE.U32.AND P1, PT, RZ, UR4, PT ;  /* 0x00000004ff007c0c */ /* 0x000fe4000bf25070 */
[----:B------:R2:W5:Y:S02]  /*1f5a0*/  @P0 LDG.E R6, desc[UR6][R2.64] ;  /* 0x0000000602060981 */ /* 0x000564000c1e1900 */
[----:B------:R-:W-:-:S13]  /*1f5b0*/  ISETP.NE.AND.EX P1, PT, RZ, UR5, PT, P1 ;  /* 0x00000005ff007c0c */ /* 0x000fda000bf25310 */
[----:B------:R-:W-:Y:S01]  /*1f5c0*/  @P1 IADD3 R4, P2, R233, UR4, RZ ;  /* 0x00000004e9041c10 */ /* 0x000fe2000ff5e0ff */
[----:B------:R-:W-:-:S03]  /*1f5d0*/  ULDC UR4, c[0x0][0xa88] ;  /* 0x0002a20000047ab9 */ /* 0x000fc60000000800 */
[----:B------:R-:W-:Y:S01]  /*1f5e0*/  @P1 IADD3.X R5, R0, UR5, RZ, P2, !PT ;  /* 0x0000000500051c10 */ /* 0x000fe200097fe4ff */
[----:B------:R-:W-:Y:S01]  /*1f5f0*/  IMAD.U32 R0, RZ, RZ, UR4 ;  /* 0x00000004ff007e24 */ /* 0x000fe2000f8e00ff */
[----:B---3--:R-:W-:-:S05]  /*1f600*/  ISETP.NE.AND P2, PT, R21, 0x1, PT ;  /* 0x000000011500780c */ /* 0x008fca0003f45270 */
[----:B------:R2:W5:Y:S08]  /*1f610*/  @P1 LDG.E R0, desc[UR6][R4.64] ;  /* 0x0000000604001981 */ /* 0x000570000c1e1900 */
[----:B------:R-:W3:Y:S08]  /*1f620*/  @P2 LDC R20, c[0x0][0xbec] ;  /* 0x0002fb00ff142b82 */ /* 0x000ef00000000800 */
[----:B------:R-:W4:Y:S01]  /*1f630*/  @P2 LDC R25, c[0x0][0xbf0] ;  /* 0x0002fc00ff192b82 */ /* 0x000f220000000800 */
[----:B--2---:R-:W-:Y:S05]  /*1f640*/  @P1 BRA `(.L_x_861) ;  /* 0x0000000000141947 */ /* 0x004fea0003800000 */
[----:B------:R-:W-:Y:S05]  /*1f650*/  @!P0 BRA `(.L_x_861) ;  /* 0x0000000000108947 */ /* 0x000fea0003800000 */
[----:B------:R-:W-:Y:S02]  /*1f660*/  ULDC.64 UR4, c[0x0][0x208] ;  /* 0x0000820000047ab9 */ /* 0x000fe40000000a00 */
[----:B------:R-:W2:Y:S04]  /*1f670*/  LDG.E R5, desc[UR4][R2.64] ;  /* 0x0000000402057981 */ /* 0x000ea8000c1e1900 */
[----:B-----5:R-:W2:Y:S02]  /*1f680*/  LDG.E R0, desc[UR4][R2.64+0x4] ;  /* 0x0000040402007981 */ /* 0x020ea4000c1e1900 */
[----:B--2---:R-:W-:-:S07]  /*1f690*/  IMAD.IADD R0, R0, 0x1, -R5 ;  /* 0x0000000100007824 */ /* 0x004fce00078e0a05 */
.L_x_861:
[----:B------:R-:W-:Y:S01]  /*1f6a0*/  BSSY B1, `(.L_x_862) ;  /* 0x000002f000017945 */ /* 0x000fe20003800000 */
[----:B------:R-:W-:Y:S02]  /*1f6b0*/  SHF.R.S32.HI R12, RZ, 0x1f, R231 ;  /* 0x0000001fff0c7819 */ /* 0x000fe400000114e7 */
[----:B------:R-:W-:Y:S02]  /*1f6c0*/  SEL R13, R230, RZ, !P0 ;  /* 0x000000ffe60d7207 */ /* 0x000fe40004000000 */
[----:B------:R-:W-:Y:S02]  /*1f6d0*/  SEL R14, R7, RZ, !P0 ;  /* 0x000000ff070e7207 */ /* 0x000fe40004000000 */
[----:B-----5:R-:W-:Y:S01]  /*1f6e0*/  SHF.R.S32.HI R11, RZ, 0x1f, R6 ;  /* 0x0000001fff0b7819 */ /* 0x020fe20000011406 */
[----:B------:R-:W-:Y:S06]  /*1f6f0*/  @P3 BRA `(.L_x_863) ;  /* 0x0000000000a43947 */ /* 0x000fec0003800000 */
[----:B------:R-:W2:Y:S01]  /*1f700*/  S2R R2, SR_TID.X ;  /* 0x0000000000027919 */ /* 0x000ea20000002100 */
[----:B------:R-:W5:Y:S02]  /*1f710*/  LDC R9, c[0x0][0xbe8] ;  /* 0x0002fa00ff097b82 */ /* 0x000f640000000800 */
[----:B-----5:R-:W-:Y:S02]  /*1f720*/  IMAD R3, R0, R9, RZ ;  /* 0x0000000900037224 */ /* 0x020fe400078e02ff */
[----:B--2---:R-:W-:-:S05]  /*1f730*/  IMAD R2, R237, 0x80, R2 ;  /* 0x00000080ed027824 */ /* 0x004fca00078e0202 */
[----:B------:R-:W-:-:S04]  /*1f740*/  IADD3 R10, R2, -0x80, RZ ;  /* 0xffffff80020a7810 */ /* 0x000fc80007ffe0ff */
[----:B------:R-:W-:-:S13]  /*1f750*/  ISETP.GE.AND P0, PT, R10, R3, PT ;  /* 0x000000030a00720c */ /* 0x000fda0003f06270 */
[----:B------:R-:W-:Y:S05]  /*1f760*/  @P0 BRA `(.L_x_863) ;  /* 0x0000000000880947 */ /* 0x000fea0003800000 */
[----:B------:R-:W-:Y:S01]  /*1f770*/  ISETP.NE.AND P0, PT, R9, 0x1, PT ;  /* 0x000000010900780c */ /* 0x000fe20003f05270 */
[----:B------:R-:W-:Y:S01]  /*1f780*/  ULDC.64 UR4, c[0x0][0xb90] ;  /* 0x0002e40000047ab9 */ /* 0x000fe20000000a00 */
[----:B------:R-:W-:Y:S01]  /*1f790*/  MOV R3, R11 ;  /* 0x0000000b00037202 */ /* 0x000fe20000000f00 */
[----:B------:R-:W-:Y:S01]  /*1f7a0*/  IMAD R8, R12, UR4, RZ ;  /* 0x000000040c087c24 */ /* 0x000fe2000f8e02ff */
[----:B------:R-:W-:Y:S01]  /*1f7b0*/  ULDC.64 UR6, c[0x0][0x208] ;  /* 0x0000820000067ab9 */ /* 0x000fe20000000a00 */
[----:B------:R-:W-:Y:S02]  /*1f7c0*/  IMAD.MOV.U32 R2, RZ, RZ, R6 ;  /* 0x000000ffff027224 */ /* 0x000fe400078e0006 */
[----:B------:R-:W-:Y:S02]  /*1f7d0*/  IMAD.MOV.U32 R5, RZ, RZ, R10 ;  /* 0x000000ffff057224 */ /* 0x000fe400078e000a */
[----:B------:R-:W-:-:S04]  /*1f7e0*/  IMAD.WIDE.U32 R2, R231, UR4, R2 ;  /* 0x00000004e7027c25 */ /* 0x000fc8000f8e0002 */
[----:B------:R-:W2:Y:S08]  /*1f7f0*/  @P0 LDC R7, c[0x0][0xbec] ;  /* 0x0002fb00ff070b82 */ /* 0x000eb00000000800 */
[----:B------:R-:W5:Y:S01]  /*1f800*/  @P0 LDC R15, c[0x0][0xbf0] ;  /* 0x0002fc00ff0f0b82 */ /* 0x000f620000000800 */
[----:B--2---:R-:W-:-:S04]  /*1f810*/  @P0 IMAD.HI.U32 R4, R10, R7, RZ ;  /* 0x000000070a040227 */ /* 0x004fc800078e00ff */
[----:B------:R-:W-:Y:S01]  /*1f820*/  IMAD R7, R231, UR5, R8 ;  /* 0x00000005e7077c24 */ /* 0x000fe2000f8e0208 */
[----:B------:R-:W-:Y:S01]  /*1f830*/  ULDC.64 UR4, c[0x0][0xb98] ;  /* 0x0002e60000047ab9 */ /* 0x000fe20000000a00 */
[----:B-----5:R-:W-:Y:S02]  /*1f840*/  @P0 SHF.R.U32.HI R5, RZ, R15, R4 ;  /* 0x0000000fff050219 */ /* 0x020fe40000011604 */
[----:B------:R-:W-:Y:S02]  /*1f850*/  IMAD.IADD R3, R3, 0x1, R7 ;  /* 0x0000000103037824 */ /* 0x000fe400078e0207 */
[----:B------:R-:W-:Y:S02]  /*1f860*/  IMAD R4, R14, UR4, RZ ;  /* 0x000000040e047c24 */ /* 0x000fe4000f8e02ff */
[----:B------:R-:W-:Y:S02]  /*1f870*/  IMAD.MOV R7, RZ, RZ, -R5 ;  /* 0x000000ffff077224 */ /* 0x000fe400078e0a05 */
[----:B------:R-:W-:-:S04]  /*1f880*/  IMAD.WIDE.U32 R2, R13, UR4, R2 ;  /* 0x000000040d027c25 */ /* 0x000fc8000f8e0002 */
[----:B------:R-:W-:Y:S01]  /*1f890*/  IMAD R7, R9, R7, R10 ;  /* 0x0000000709077224 */ /* 0x000fe200078e020a */
[----:B------:R-:W-:Y:S01]  /*1f8a0*/  SHF.R.S32.HI R9, RZ, 0x1f, R5 ;  /* 0x0000001fff097819 */ /* 0x000fe20000011405 */
[----:B------:R-:W-:Y:S01]  /*1f8b0*/  IMAD R8, R13, UR5, R4 ;  /* 0x000000050d087c24 */ /* 0x000fe2000f8e0204 */
[----:B------:R-:W-:Y:S01]  /*1f8c0*/  IADD3 R2, P0, R5, R2, RZ ;  /* 0x0000000205027210 */ /* 0x000fe20007f1e0ff */
        /* <DEDUP_REMOVED lines=9> */
[----:B------:R-:W-:Y:S01]  /*1f960*/  LEA.HI.X R5, R2, UR5, R3, 0x2, P0 ;  /* 0x0000000502057c11 */ /* 0x000fe200080f1403 */
[----:B------:R-:W-:-:S05]  /*1f970*/  IMAD.MOV.U32 R3, RZ, RZ, -0x800000 ;  /* 0xff800000ff037424 */ /* 0x000fca00078e00ff */
[----:B------:R2:W-:Y:S02]  /*1f980*/  STG.E desc[UR6][R4.64], R3 ;  /* 0x0000000304007986 */ /* 0x0005e4000c101906 */
.L_x_863:
[----:B------:R-:W-:Y:S05]  /*1f990*/  BSYNC B1 ;  /* 0x0000000000017941 */ /* 0x000fea0003800000 */
.L_x_862:
[----:B------:R-:W-:Y:S01]  /*1f9a0*/  ULDC.64 UR4, c[0x0][0xaa0] ;  /* 0x0002a80000047ab9 */ /* 0x000fe20000000a00 */
[----:B--2---:R-:W-:Y:S01]  /*1f9b0*/  IMAD R4, R232, 0x20, R212 ;  /* 0x00000020e8047824 */ /* 0x004fe200078e02d4 */
[----:B------:R-:W-:Y:S01]  /*1f9c0*/  BSSY B1, `(.L_x_864) ;  /* 0x0000042000017945 */ /* 0x000fe20003800000 */
[----:B------:R-:W-:Y:S01]  /*1f9d0*/  IMAD R3, R11, UR4, RZ ;  /* 0x000000040b037c24 */ /* 0x000fe2000f8e02ff */
[----:B------:R-:W-:Y:S01]  /*1f9e0*/  SHF.R.S32.HI R8, RZ, 0x1f, R219 ;  /* 0x0000001fff087819 */ /* 0x000fe200000114db */
[----:B------:R-:W-:Y:S02]  /*1f9f0*/  IMAD R9, R237, 0x80, R4 ;  /* 0x00000080ed097824 */ /* 0x000fe400078e0204 */
[C---:B------:R-:W-:Y:S02]  /*1fa00*/  IMAD R5, R6.reuse, UR5, R3 ;  /* 0x0000000506057c24 */ /* 0x040fe4000f8e0203 */
[----:B------:R-:W-:Y:S01]  /*1fa10*/  IMAD.WIDE.U32 R2, R6, UR4, RZ ;  /* 0x0000000406027c25 */ /* 0x000fe2000f8e00ff */
[----:B------:R-:W-:-:S03]  /*1fa20*/  ULDC.64 UR4, c[0x0][0xae8] ;  /* 0x0002ba0000047ab9 */ /* 0x000fc60000000a00 */
[----:B------:R-:W-:Y:S01]  /*1fa30*/  IMAD R6, R12, UR4, RZ ;  /* 0x000000040c067c24 */ /* 0x000fe2000f8e02ff */
[----:B------:R-:W-:Y:S01]  /*1fa40*/  IADD3 R3, R3, R5, RZ ;  /* 0x0000000503037210 */ /* 0x000fe20007ffe0ff */
[----:B---3--:R-:W-:-:S04]  /*1fa50*/  @P2 IMAD.HI.U32 R4, R9, R20, RZ ;  /* 0x0000001409042227 */ /* 0x008fc800078e00ff */
[C---:B------:R-:W-:Y:S02]  /*1fa60*/  IMAD R7, R231.reuse, UR5, R6 ;  /* 0x00000005e7077c24 */ /* 0x040fe4000f8e0206 */
[----:B------:R-:W-:Y:S01]  /*1fa70*/  IMAD.WIDE.U32 R2, R231, UR4, R2 ;  /* 0x00000004e7027c25 */ /* 0x000fe2000f8e0002 */
[----:B------:R-:W-:-:S03]  /*1fa80*/  ULDC.64 UR4, c[0x0][0xaf0] ;  /* 0x0002bc0000047ab9 */ /* 0x000fc60000000a00 */
[----:B------:R-:W-:Y:S01]  /*1fa90*/  IMAD.MOV.U32 R5, RZ, RZ, R9 ;  /* 0x000000ffff057224 */ /* 0x000fe200078e0009 */
[----:B------:R-:W-:Y:S01]  /*1faa0*/  IADD3 R3, R3, R7, RZ ;  /* 0x0000000703037210 */ /* 0x000fe20007ffe0ff */
[----:B------:R-:W-:Y:S01]  /*1fab0*/  IMAD R6, R14, UR4, RZ ;  /* 0x000000040e067c24 */ /* 0x000fe2000f8e02ff */
[----:B----4-:R-:W-:-:S03]  /*1fac0*/  @P2 SHF.R.U32.HI R5, RZ, R25, R4 ;  /* 0x00000019ff052219 */ /* 0x010fc60000011604 */
[C---:B------:R-:W-:Y:S01]  /*1fad0*/  IMAD R7, R13.reuse, UR5, R6 ;  /* 0x000000050d077c24 */ /* 0x040fe2000f8e0206 */
[----:B------:R-:W-:Y:S01]  /*1fae0*/  SHF.R.S32.HI R4, RZ, 0x1f, R5 ;  /* 0x0000001fff047819 */ /* 0x000fe20000011405 */
[----:B------:R-:W-:Y:S01]  /*1faf0*/  IMAD.WIDE.U32 R2, R13, UR4, R2 ;  /* 0x000000040d027c25 */ /* 0x000fe2000f8e0002 */
[----:B------:R-:W-:-:S03]  /*1fb00*/  ULDC.64 UR4, c[0x0][0xae0] ;  /* 0x0002b80000047ab9 */ /* 0x000fc60000000a00 */
[----:B------:R-:W-:Y:S02]  /*1fb10*/  IMAD.MOV R6, RZ, RZ, -R5 ;  /* 0x000000ffff067224 */ /* 0x000fe400078e0a05 */
[----:B------:R-:W-:Y:S02]  /*1fb20*/  IMAD.IADD R3, R3, 0x1, R7 ;  /* 0x0000000103037824 */ /* 0x000fe400078e0207 */
[----:B------:R-:W-:Y:S02]  /*1fb30*/  IMAD R4, R4, UR4, RZ ;  /* 0x0000000404047c24 */ /* 0x000fe4000f8e02ff */
[----:B------:R-:W-:Y:S02]  /*1fb40*/  IMAD R7, R21, R6, R9 ;  /* 0x0000000615077224 */ /* 0x000fe400078e0209 */
[C---:B------:R-:W-:Y:S02]  /*1fb50*/  IMAD R9, R5.reuse, UR5, R4 ;  /* 0x0000000505097c24 */ /* 0x040fe4000f8e0204 */
[----:B------:R-:W-:Y:S01]  /*1fb60*/  IMAD.WIDE.U32 R2, R5, UR4, R2 ;  /* 0x0000000405027c25 */ /* 0x000fe2000f8e0002 */
[----:B------:R-:W-:Y:S01]  /*1fb70*/  SHF.R.S32.HI R4, RZ, 0x1f, R7 ;  /* 0x0000001fff047819 */ /* 0x000fe20000011407 */
[----:B------:R-:W-:-:S02]  /*1fb80*/  ULDC.64 UR4, c[0x0][0xad8] ;  /* 0x0002b60000047ab9 */ /* 0x000fc40000000a00 */
[----:B------:R-:W-:Y:S01]  /*1fb90*/  IMAD R6, R237, 0x80, R212 ;  /* 0x00000080ed067824 */ /* 0x000fe200078e02d4 */
[----:B------:R-:W-:Y:S01]  /*1fba0*/  IADD3 R3, R3, R9, RZ ;  /* 0x0000000903037210 */ /* 0x000fe20007ffe0ff */
[----:B------:R-:W-:Y:S01]  /*1fbb0*/  IMAD R4, R4, UR4, RZ ;  /* 0x0000000404047c24 */ /* 0x000fe2000f8e02ff */
[----:B------:R-:W-:Y:S01]  /*1fbc0*/  SHF.R.S32.HI R9, RZ, 0x1f, R218 ;  /* 0x0000001fff097819 */ /* 0x000fe200000114da */
[----:B------:R-:W-:Y:S02]  /*1fbd0*/  IMAD R21, R0, R21, RZ ;  /* 0x0000001500157224 */ /* 0x000fe400078e02ff */
[C---:B------:R-:W-:Y:S02]  /*1fbe0*/  IMAD R5, R7.reuse, UR5, R4 ;  /* 0x0000000507057c24 */ /* 0x040fe4000f8e0204 */
[----:B------:R-:W-:Y:S01]  /*1fbf0*/  IMAD.WIDE.U32 R2, R7, UR4, R2 ;  /* 0x0000000407027c25 */ /* 0x000fe2000f8e0002 */
[----:B------:R-:W-:Y:S01]  /*1fc00*/  ISETP.GE.AND P2, PT, R6, R21, PT ;  /* 0x000000150600720c */ /* 0x000fe20003f46270 */
[----:B------:R-:W-:-:S02]  /*1fc10*/  ULDC.64 UR4, c[0x0][0xa80] ;  /* 0x0002a00000047ab9 */ /* 0x000fc40000000a00 */
[----:B------:R-:W-:Y:S01]  /*1fc20*/  IMAD.IADD R3, R3, 0x1, R5 ;  /* 0x0000000103037824 */ /* 0x000fe200078e0205 */
[----:B------:R-:W-:Y:S01]  /*1fc30*/  LEA R4, P3, R2, UR4, 0x1 ;  /* 0x0000000402047c11 */ /* 0x000fe2000f8608ff */
[----:B------:R-:W-:-:S03]  /*1fc40*/  VIADD R0, R6, 0x20 ;  /* 0x0000002006007836 */ /* 0x000fc60000000000 */
[----:B------:R-:W-:Y:S02]  /*1fc50*/  LEA.HI.X R5, R2, UR5, R3, 0x1, P3 ;  /* 0x0000000502057c11 */ /* 0x000fe400098f0c03 */
[----:B------:R-:W-:Y:S01]  /*1fc60*/  ISETP.GE.AND P1, PT, R0, R21, PT ;  /* 0x000000150000720c */ /* 0x000fe20003f26270 */
[----:B------:R2:W3:Y:S01]  /*1fc70*/  SHFL.IDX PT, R2, R4, RZ, 0x181f ;  /* 0x00181fff04027589 */ /* 0x0004e200000e0000 */
[----:B------:R-:W-:-:S03]  /*1fc80*/  IADD3 R0, R6, 0x40, RZ ;  /* 0x0000004006007810 */ /* 0x000fc60007ffe0ff */
[----:B------:R2:W4:Y:S01]  /*1fc90*/  SHFL.IDX PT, R3, R5, RZ, 0x181f ;  /* 0x00181fff05037589 */ /* 0x00052200000e0000 */
        /* <DEDUP_REMOVED lines=8> */
[----:B---3--:R-:W-:-:S04]  /*1fd20*/  @!P5 LEA R10, P6, R16, R2, 0x1 ;  /* 0x00000002100ad211 */ /* 0x008fc800078c08ff */
[-C--:B----4-:R-:W-:Y:S02]  /*1fd30*/  @!P5 LEA.HI.X R11, R16, R3.reuse, R17, 0x1, P6 ;  /* 0x00000003100bd211 */ /* 0x090fe400030f0c11 */
[-C--:B------:R-:W-:Y:S01]  /*1fd40*/  @!P3 LEA R12, P6, R218, R2.reuse, 0x1 ;  /* 0x00000002da0cb211 */ /* 0x080fe200078c08ff */
[----:B------:R-:W-:Y:S02]  /*1fd50*/  @!P4 IMAD.SHL.U32 R7, R234, 0x8, RZ ;  /* 0x00000008ea07c824 */ /* 0x000fe400078e00ff */
[----:B------:R3:W-:Y:S01]  /*1fd60*/  @!P5 ST.E.128 desc[UR6][R10.64], RZ ;  /* 0x000000ff0a00d985 */ /* 0x0007e2000c101d06 */
[----:B------:R-:W-:Y:S02]  /*1fd70*/  @!P3 LEA.HI.X R13, R218, R3, R9, 0x1, P6 ;  /* 0x00000003da0db211 */ /* 0x000fe400030f0c09 */
[----:B------:R-:W-:-:S04]  /*1fd80*/  @!P2 LEA R14, P6, R219, R2, 0x1 ;  /* 0x00000002db0ea211 */ /* 0x000fc800078c08ff */
[----:B------:R-:W-:Y:S01]  /*1fd90*/  @!P2 LEA.HI.X R15, R219, R3, R8, 0x1, P6 ;  /* 0x00000003db0fa211 */ /* 0x000fe200030f0c08 */
[----:B------:R-:W-:-:S05]  /*1fda0*/  @!P4 IMAD.WIDE R2, R7, 0x2, R2 ;  /* 0x000000020702c825 */ /* 0x000fca00078e0202 */
[----:B------:R3:W-:Y:S04]  /*1fdb0*/  @!P4 ST.E.128 desc[UR6][R2.64], RZ ;  /* 0x000000ff0200c985 */ /* 0x0007e8000c101d06 */
[----:B------:R3:W-:Y:S04]  /*1fdc0*/  @!P3 ST.E.128 desc[UR6][R12.64], RZ ;  /* 0x000000ff0c00b985 */ /* 0x0007e8000c101d06 */
[----:B------:R3:W-:Y:S02]  /*1fdd0*/  @!P2 ST.E.128 desc[UR6][R14.64], RZ ;  /* 0x000000ff0e00a985 */ /* 0x0007e4000c101d06 */
.L_x_865:
[----:B------:R-:W-:Y:S05]  /*1fde0*/  BSYNC B1 ;  /* 0x0000000000017941 */ /* 0x000fea0003800000 */
.L_x_864:
[----:B---34-:R3:W4:Y:S01]  /*1fdf0*/  SHFL.IDX PT, R3, R5, 0x1, 0x181f ;  /* 0x00381f0005037f89 */ /* 0x01872200000e0000 */
        /* <DEDUP_REMOVED lines=10> */
[----:B------:R-:W-:Y:S02]  /*1fea0*/  @!P3 SHF.L.U32 R7, R234, 0x3, RZ ;  /* 0x00000003ea07b819 */ /* 0x000fe400000006ff */
[-C--:B----4-:R-:W-:Y:S02]  /*1feb0*/  @!P4 LEA.HI.X R11, R16, R3.reuse, R17, 0x1, P6 ;  /* 0x00000003100bc211 */ /* 0x090fe400030f0c11 */
[CC--:B------:R-:W-:Y:S02]  /*1fec0*/  @!P2 LEA R12, P5, R218.reuse, R2.reuse, 0x1 ;  /* 0x00000002da0ca211 */ /* 0x0c0fe400078a08ff */
[----:B------:R-:W-:Y:S01]  /*1fed0*/  @!P1 LEA R14, P6, R219, R2, 0x1 ;  /* 0x00000002db0e9211 */ /* 0x000fe200078c08ff */
[----:B------:R0:W-:Y:S01]  /*1fee0*/  @!P4 ST.E.128 desc[UR6][R10.64], RZ ;  /* 0x000000ff0a00c985 */ /* 0x0001e2000c101d06 */
[----:B------:R-:W-:-:S02]  /*1fef0*/  @!P2 LEA.HI.X R13, R218, R3, R9, 0x1, P5 ;  /* 0x00000003da0da211 */ /* 0x000fc400028f0c09 */
[----:B------:R-:W-:Y:S01]  /*1ff00*/  @!P1 LEA.HI.X R15, R219, R3, R8, 0x1, P6 ;  /* 0x00000003db0f9211 */ /* 0x000fe200030f0c08 */
[----:B------:R-:W-:-:S05]  /*1ff10*/  @!P3 IMAD.WIDE R2, R7, 0x2, R2 ;  /* 0x000000020702b825 */ /* 0x000fca00078e0202 */
[----:B------:R0:W-:Y:S04]  /*1ff20*/  @!P3 ST.E.128 desc[UR6][R2.64], RZ ;  /* 0x000000ff0200b985 */ /* 0x0001e8000c101d06 */
[----:B------:R0:W-:Y:S04]  /*1ff30*/  @!P2 ST.E.128 desc[UR6][R12.64], RZ ;  /* 0x000000ff0c00a985 */ /* 0x0001e8000c101d06 */
[----:B------:R0:W-:Y:S02]  /*1ff40*/  @!P1 ST.E.128 desc[UR6][R14.64], RZ ;  /* 0x000000ff0e009985 */ /* 0x0001e4000c101d06 */
.L_x_867:
[----:B------:R-:W-:Y:S05]  /*1ff50*/  BSYNC B1 ;  /* 0x0000000000017941 */ /* 0x000fea0003800000 */
.L_x_866:
        /* <DEDUP_REMOVED lines=12> */
[C---:B------:R-:W-:Y:S02]  /*20020*/  @!P6 LEA R14, P2, R219.reuse, R2, 0x1 ;  /* 0x00000002db0ee211 */ /* 0x040fe400078408ff */
[----:B------:R-:W-:Y:S01]  /*20030*/  @!P4 IMAD.SHL.U32 R7, R234, 0x8, RZ ;  /* 0x00000008ea07c824 */ /* 0x000fe200078e00ff */
[-C--:B----4-:R-:W-:Y:S02]  /*20040*/  @!P3 LEA.HI.X R11, R16, R3.reuse, R17, 0x1, P0 ;  /* 0x00000003100bb211 */ /* 0x090fe400000f0c11 */
[-C--:B------:R-:W-:Y:S02]  /*20050*/  @!P5 LEA.HI.X R13, R218, R3.reuse, R9, 0x1, P1 ;  /* 0x00000003da0dd211 */ /* 0x080fe400008f0c09 */
[----:B------:R-:W-:Y:S01]  /*20060*/  @!P6 LEA.HI.X R15, R219, R3, R8, 0x1, P2 ;  /* 0x00000003db0fe211 */ /* 0x000fe200010f0c08 */
[----:B------:R-:W-:Y:S01]  /*20070*/  @!P4 IMAD.WIDE R2, R7, 0x2, R2 ;  /* 0x000000020702c825 */ /* 0x000fe200078e0202 */
[----:B------:R0:W-:Y:S04]  /*20080*/  @!P3 ST.E.128 desc[UR6][R10.64], RZ ;  /* 0x000000ff0a00b985 */ /* 0x0001e8000c101d06 */
[----:B------:R0:W-:Y:S04]  /*20090*/  @!P4 ST.E.128 desc[UR6][R2.64], RZ ;  /* 0x000000ff0200c985 */ /* 0x0001e8000c101d06 */
[----:B------:R0:W-:Y:S04]  /*200a0*/  @!P5 ST.E.128 desc[UR6][R12.64], RZ ;  /* 0x000000ff0c00d985 */ /* 0x0001e8000c101d06 */
[----:B------:R0:W-:Y:S02]  /*200b0*/  @!P6 ST.E.128 desc[UR6][R14.64], RZ ;  /* 0x000000ff0e00e985 */ /* 0x0001e4000c101d06 */
.L_x_869:
[----:B------:R-:W-:Y:S05]  /*200c0*/  BSYNC B1 ;  /* 0x0000000000017941 */ /* 0x000fea0003800000 */
.L_x_868:
[----:B------:R-:W-:Y:S01]  /*200d0*/  VIADD R0, R6, 0x60 ;  /* 0x0000006006007836 */ /* 0x000fe20000000000 */
[----:B0---4-:R0:W4:Y:S04]  /*200e0*/  SHFL.IDX PT, R3, R5, 0x3, 0x181f ;  /* 0x00781f0005037f89 */ /* 0x01112800000e0000 */
[----:B------:R-:W-:Y:S01]  /*200f0*/  ISETP.GE.AND P0, PT, R0, R21, PT ;  /* 0x000000150000720c */ /* 0x000fe20003f06270 */
[----:B------:R0:W0:-:S12]  /*20100*/  SHFL.IDX PT, R2, R4, 0x3, 0x181f ;  /* 0x00781f0004027f89 */ /* 0x00001800000e0000 */
        /* <DEDUP_REMOVED lines=10> */
[----:B--23--:R-:W-:Y:S02]  /*201b0*/  @!P4 SHF.L.U32 R5, R234, 0x3, RZ ;  /* 0x00000003ea05c819 */ /* 0x00cfe400000006ff */
[-C--:B----4-:R-:W-:Y:S02]  /*201c0*/  @!P3 LEA.HI.X R7, R16, R3.reuse, R17, 0x1, P0 ;  /* 0x000000031007b211 */ /* 0x090fe400000f0c11 */
[----:B------:R-:W-:-:S02]  /*201d0*/  @!P5 LEA.HI.X R11, R218, R3, R9, 0x1, P1 ;  /* 0x00000003da0bd211 */ /* 0x000fc400008f0c09 */
[----:B------:R-:W-:Y:S01]  /*201e0*/  @!P6 LEA.HI.X R13, R219, R3, R8, 0x1, P2 ;  /* 0x00000003db0de211 */ /* 0x000fe200010f0c08 */
[----:B------:R-:W-:Y:S01]  /*201f0*/  @!P4 IMAD.WIDE R2, R5, 0x2, R2 ;  /* 0x000000020502c825 */ /* 0x000fe200078e0202 */
[----:B------:R0:W-:Y:S04]  /*20200*/  @!P3 ST.E.128 desc[UR6][R6.64], RZ ;  /* 0x000000ff0600b985 */ /* 0x0001e8000c101d06 */
[----:B------:R0:W-:Y:S04]  /*20210*/  @!P4 ST.E.128 desc[UR6][R2.64], RZ ;  /* 0x000000ff0200c985 */ /* 0x0001e8000c101d06 */
[----:B------:R0:W-:Y:S04]  /*20220*/  @!P5 ST.E.128 desc[UR6][R10.64], RZ ;  /* 0x000000ff0a00d985 */ /* 0x0001e8000c101d06 */
[----:B------:R0:W-:Y:S02]  /*20230*/  @!P6 ST.E.128 desc[UR6][R12.64], RZ ;  /* 0x000000ff0c00e985 */ /* 0x0001e4000c101d06 */
.L_x_860:
[----:B------:R-:W-:Y:S05]  /*20240*/  BSYNC B0 ;  /* 0x0000000000007941 */ /* 0x000fea0003800000 */
.L_x_851:
[----:B------:R-:W-:Y:S02]  /*20250*/  ULDC UR4, c[0x0][0xc3c] ;  /* 0x00030f0000047ab9 */ /* 0x000fe40000000800 */
[----:B-1----:R-:W-:-:S13]  /*20260*/  ISETP.GE.AND P0, PT, R123, UR4, PT ;  /* 0x000000047b007c0c */ /* 0x002fda000bf06270 */
[----:B------:R-:W-:Y:S05]  /*20270*/  @!P0 BRA `(.L_x_870) ;  /* 0xfffffe1000508947 */ /* 0x000fea000383ffff */
[----:B------:R-:W-:Y:S05]  /*20280*/  BRA `(.L_x_645) ;  /* 0x0000008800987947 */ /* 0x000fea0003800000 */
.L_x_643:
[----:B------:R-:W-:-:S08]  /*20290*/  NOP ;  /* 0x0000000000007918 */ /* 0x000fd00000000000 */
[----:B------:R-:W0:-:S00]  /*202a0*/  USETMAXREG.DEALLOC.CTAPOOL 0x18 ;  /* 0x00000018000079c8 */ /* 0x000e0000080e0500 */
[----:B0-----:R-:W2:Y:S01]  /*202b0*/  LDL.LU R3, [R1+0x8] ;  /* 0x0000080001037983 */ /* 0x001ea20000300800 */
[----:B------:R-:W-:Y:S01]  /*202c0*/  LOP3.LUT R2, R2, 0x3, RZ, 0xc0, !PT ;  /* 0x0000000302027812 */ /* 0x000fe200078ec0ff */
[----:B------:R-:W-:-:S05]  /*202d0*/  IMAD.MOV.U32 R4, RZ, RZ, RZ ;  /* 0x000000ffff047224 */ /* 0x000fca00078e00ff */
[----:B------:R-:W0:Y:S02]  /*202e0*/  SHFL.IDX PT, R2, R2, RZ, 0x1f ;  /* 0x00001fff02027589 */ /* 0x000e2400000e0000 */
[----:B0-----:R-:W-:Y:S02]  /*202f0*/  ISETP.NE.AND P0, PT, R2, RZ, PT ;  /* 0x000000ff0200720c */ /* 0x001fe40003f05270 */
[----:B--2---:R-:W-:-:S11]  /*20300*/  LOP3.LUT R3, R3, 0xffffffef, RZ, 0xc0, !PT ;  /* 0xffffffef03037812 */ /* 0x004fd600078ec0ff */
[----:B------:R-:W-:-:S05]  /*20310*/  @P0 LOP3.LUT R3, R3, 0x10, RZ, 0xfc, !PT ;  /* 0x0000001003030812 */ /* 0x000fca00078efcff */
[----:B------:R0:W-:Y:S01]  /*20320*/  STL [R1+0x8], R3 ;  /* 0x0000080301007387 */ /* 0x0001e20000100800 */
        /* <DEDUP_REMOVED lines=8> */
.L_x_871:
[----:B------:R-:W-:Y:S01]  /*203b0*/  LOP3.LUT R5, R0, 0x1f, RZ, 0xc0, !PT ;  /* 0x0000001f00057812 */ /* 0x000fe200078ec0ff */
[----:B------:R-:W-:Y:S01]  /*203c0*/  ULDC UR4, c[0x0][0xc3c] ;  /* 0x00030f0000047ab9 */ /* 0x000fe20000000800 */
[----:B------:R-:W-:Y:S01]  /*203d0*/  ULDC.64 UR6, c[0x0][0x208] ;  /* 0x0000820000067ab9 */ /* 0x000fe20000000a00 */
[----:B------:R-:W-:Y:S01]  /*203e0*/  ULDC UR5, c[0x0][0xc38] ;  /* 0x00030e0000057ab9 */ /* 0x000fe20000000800 */
[----:B------:R-:W-:-:S04]  /*203f0*/  ISETP.NE.AND P0, PT, R5, 0x1f, PT ;  /* 0x0000001f0500780c */ /* 0x000fc80003f05270 */
[----:B------:R-:W-:-:S13]  /*20400*/  ISETP.GE.OR P1, PT, R5, UR4, !P0 ;  /* 0x0000000405007c0c */ /* 0x000fda000c726670 */
[----:B0-----:R-:W0:Y:S02]  /*20410*/  @!P1 LDC.64 R2, c[0x0][0xc80] ;  /* 0x00032000ff029b82 */ /* 0x001e240000000a00 */
        /* <DEDUP_REMOVED lines=14> */
[----:B-1----:R-:W-:-:S04]  /*20500*/  SEL R6, R6, RZ, P2 ;  /* 0x000000ff06067207 */ /* 0x002fc80001000000 */
[----:B------:R-:W-:-:S05]  /*20510*/  IADD3 R6, R7, R6, RZ ;  /* 0x0000000607067210 */ /* 0x000fca0007ffe0ff */
[----:B------:R-:W1:Y:S02]  /*20520*/  SHFL.UP PT, R8, R6, 0x4, RZ ;  /* 0x0480000006087989 */ /* 0x000e6400000e00ff */
[----:B-1----:R-:W-:-:S05]  /*20530*/  SEL R3, R8, RZ, P3 ;  /* 0x000000ff08037207 */ /* 0x002fca0001800000 */
[----:B------:R-:W-:-:S05]  /*20540*/  IMAD.IADD R3, R6, 0x1, R3 ;  /* 0x0000000106037824 */ /* 0x000fca00078e0203 */
[----:B------:R-:W1:Y:S02]  /*20550*/  SHFL.UP PT, R2, R3, 0x8, RZ ;  /* 0x0500000003027989 */ /* 0x000e6400000e00ff */
[----:B-1----:R-:W-:-:S05]  /*20560*/  SEL R2, R2, RZ, P4 ;  /* 0x000000ff02027207 */ /* 0x002fca0002000000 */
[----:B------:R-:W-:-:S05]  /*20570*/  IMAD.IADD R7, R3, 0x1, R2 ;  /* 0x0000000103077824 */ /* 0x000fca00078e0202 */
[----:B------:R-:W1:Y:S02]  /*20580*/  SHFL.UP PT, R2, R7, 0x10, RZ ;  /* 0x0600000007027989 */ /* 0x000e6400000e00ff */
[----:B-1----:R-:W-:-:S04]  /*20590*/  SEL R2, R2, RZ, P5 ;  /* 0x000000ff02027207 */ /* 0x002fc80002800000 */
[----:B------:R-:W-:-:S05]  /*205a0*/  IADD3 R2, R7, R2, RZ ;  /* 0x0000000207027210 */ /* 0x000fca0007ffe0ff */
[----:B------:R-:W1:Y:S02]  /*205b0*/  SHFL.IDX PT, R6, R2, 0x1f, 0x1f ;  /* 0x03e01f0002067f89 */ /* 0x000e6400000e0000 */
[----:B-1----:R-:W-:-:S04]  /*205c0*/  IMAD R6, R6, UR5, RZ ;  /* 0x0000000506067c24 */ /* 0x002fc8000f8e02ff */
[----:B------:R-:W-:Y:S01]  /*205d0*/  IMAD.MOV.U32 R3, RZ, RZ, R6 ;  /* 0x000000ffff037224 */ /* 0x000fe200078e0006 */
[----:B0-----:R-:W-:-:S13]  /*205e0*/  ISETP.GT.AND P6, PT, R6, UR6, PT ;  /* 0x0000000606007c0c */ /* 0x001fda000bfc4270 */
[----:B------:R-:W-:Y:S05]  /*205f0*/  @P6 BRA `(.L_x_873) ;  /* 0x0000000000a06947 */ /* 0x000fea0003800000 */
[----:B------:R-:W0:Y:S01]  /*20600*/  LDC R7, c[0x0][0xc3c] ;  /* 0x00030f00ff077b82 */ /* 0x000e220000000800 */
[----:B------:R-:W-:Y:S01]  /*20610*/  MOV R6, R3 ;  /* 0x0000000300067202 */ /* 0x000fe20000000f00 */
[----:B------:R-:W-:Y:S01]  /*20620*/  UMOV UR4, URZ ;  /* 0x0000003f00047c82 */ /* 0x000fe20008000000 */
[----:B------:R-:W-:Y:S01]  /*20630*/  ULDC UR7, c[0x0][0xc3c] ;  /* 0x00030f0000077ab9 */ /* 0x000fe20000000800 */
[----:B------:R-:W-:-:S05]  /*20640*/  ULDC UR5, c[0x0][0xc38] ;  /* 0x00030e0000057ab9 */ /* 0x000fca0000000800 */
.L_x_877:
        /* <DEDUP_REMOVED lines=13> */
.L_x_876:
[----:B------:R-:W-:Y:S05]  /*20720*/  BSYNC B0 ;  /* 0x0000000000007941 */ /* 0x000fea0003800000 */
.L_x_875:
[----:B0----5:R-:W0:Y:S02]  /*20730*/  SHFL.UP PT, R2, R4, 0x1, RZ ;  /* 0x0420000004027989 */ /* 0x021e2400000e00ff */
[----:B0-----:R-:W-:-:S05]  /*20740*/  SEL R3, R2, RZ, P1 ;  /* 0x000000ff02037207 */ /* 0x001fca0000800000 */
[----:B------:R-:W-:-:S05]  /*20750*/  IMAD.IADD R3, R4, 0x1, R3 ;  /* 0x0000000104037824 */ /* 0x000fca00078e0203 */
[----:B------:R-:W0:Y:S02]  /*20760*/  SHFL.UP PT, R2, R3, 0x2, RZ ;  /* 0x0440000003027989 */ /* 0x000e2400000e00ff */
[----:B0-----:R-:W-:-:S05]  /*20770*/  SEL R2, R2, RZ, P2 ;  /* 0x000000ff02027207 */ /* 0x001fca0001000000 */
[----:B------:R-:W-:-:S05]  /*20780*/  IMAD.IADD R2, R3, 0x1, R2 ;  /* 0x0000000103027824 */ /* 0x000fca00078e0202 */
[----:B------:R-:W0:Y:S02]  /*20790*/  SHFL.UP PT, R8, R2, 0x4, RZ ;  /* 0x0480000002087989 */ /* 0x000e2400000e00ff */
[----:B0-----:R-:W-:-:S04]  /*207a0*/  SEL R9, R8, RZ, P3 ;  /* 0x000000ff08097207 */ /* 0x001fc80001800000 */
[----:B------:R-:W-:-:S05]  /*207b0*/  IADD3 R9, R2, R9, RZ ;  /* 0x0000000902097210 */ /* 0x000fca0007ffe0ff */
[----:B------:R-:W0:Y:S02]  /*207c0*/  SHFL.UP PT, R8, R9, 0x8, RZ ;  /* 0x0500000009087989 */ /* 0x000e2400000e00ff */
[----:B0-----:R-:W-:-:S05]  /*207d0*/  SEL R8, R8, RZ, P4 ;  /* 0x000000ff08087207 */ /* 0x001fca0002000000 */
[----:B------:R-:W-:-:S05]  /*207e0*/  IMAD.IADD R8, R9, 0x1, R8 ;  /* 0x0000000109087824 */ /* 0x000fca00078e0208 */
[----:B------:R-:W0:Y:S02]  /*207f0*/  SHFL.UP PT, R10, R8, 0x10, RZ ;  /* 0x06000000080a7989 */ /* 0x000e2400000e00ff */
[----:B0-----:R-:W-:-:S05]  /*20800*/  SEL R11, R10, RZ, P5 ;  /* 0x000000ff0a0b7207 */ /* 0x001fca0002800000 */
[----:B------:R-:W-:-:S05]  /*20810*/  IMAD.IADD R11, R8, 0x1, R11 ;  /* 0x00000001080b7824 */ /* 0x000fca00078e020b */
[----:B------:R-:W0:Y:S02]  /*20820*/  SHFL.IDX PT, R3, R11, 0x1f, 0x1f ;  /* 0x03e01f000b037f89 */ /* 0x000e2400000e0000 */
[----:B0-----:R-:W-:-:S05]  /*20830*/  IMAD R3, R3, UR5, RZ ;  /* 0x0000000503037c24 */ /* 0x001fca000f8e02ff */
[----:B------:R-:W-:-:S04]  /*20840*/  IADD3 R6, R3, R6, RZ ;  /* 0x0000000603067210 */ /* 0x000fc80007ffe0ff */
[----:B------:R-:W-:-:S13]  /*20850*/  ISETP.GT.AND P6, PT, R6, UR6, PT ;  /* 0x0000000606007c0c */ /* 0x000fda000bfc4270 */
[----:B------:R-:W-:Y:S05]  /*20860*/  @!P6 BRA `(.L_x_877) ;  /* 0xfffffffc0078e947 */ /* 0x000fea000383ffff */
[----:B------:R-:W-:-:S07]  /*20870*/  IMAD.MOV.U32 R2, RZ, RZ, R11 ;  /* 0x000000ffff027224 */ /* 0x000fce00078e000b */
.L_x_873:
        /* <DEDUP_REMOVED lines=10> */
[----:B0-----:R-:W-:-:S06]  /*20920*/  IADD3 R3, R9, 0xffffffe, RZ ;  /* 0x0ffffffe09037810 */ /* 0x001fcc0007ffe0ff */
[----:B------:R-:W0:Y:S02]  /*20930*/  F2I.FTZ.U32.TRUNC.NTZ R3, R3 ;  /* 0x0000000300037305 */ /* 0x000e24000021f000 */
[----:B0-----:R-:W-:Y:S01]  /*20940*/  IMAD.MOV R11, RZ, RZ, -R3 ;  /* 0x000000ffff0b7224 */ /* 0x001fe200078e0a03 */
[----:B------:R-:W-:Y:S06]  /*20950*/  @!P0 BRA `(.L_x_878) ;  /* 0x0000000000088947 */ /* 0x000fec0003800000 */
[----:B------:R-:W-:-:S05]  /*20960*/  VIADD R9, R19, 0xffffffff ;  /* 0xffffffff13097836 */ /* 0x000fca0000000000 */
[----:B------:R0:W1:Y:S02]  /*20970*/  SHFL.IDX PT, R16, R2, R9, 0x1f ;  /* 0x00001f0902107589 */ /* 0x00006400000e0000 */
.L_x_878:
[----:B-1----:R-:W-:Y:S01]  /*20980*/  IMAD R16, R16, UR5, R7 ;  /* 0x0000000510107c24 */ /* 0x002fe2000f8e0207 */
[----:B0-----:R-:W-:Y:S01]  /*20990*/  MOV R2, RZ ;  /* 0x000000ff00027202 */ /* 0x001fe20000000f00 */
[----:B------:R-:W-:Y:S02]  /*209a0*/  IMAD R7, R11, R6, RZ ;  /* 0x000000060b077224 */ /* 0x000fe400078e02ff */
[----:B------:R-:W-:Y:S01]  /*209b0*/  VIADD R19, R19, UR4 ;  /* 0x0000000413137c36 */ /* 0x000fe20008000000 */
[----:B------:R-:W-:Y:S01]  /*209c0*/  IADD3 R9, -R16, UR6, RZ ;  /* 0x0000000610097c10 */ /* 0x000fe2000fffe1ff */
[----:B------:R-:W-:Y:S01]  /*209d0*/  IMAD.HI.U32 R2, R3, R7, R2 ;  /* 0x0000000703027227 */ /* 0x000fe200078e0002 */
[----:B------:R-:W-:Y:S02]  /*209e0*/  IABS R7, R4 ;  /* 0x0000000400077213 */ /* 0x000fe40000000000 */
[----:B------:R-:W-:-:S03]  /*209f0*/  IABS R3, R9 ;  /* 0x0000000900037213 */ /* 0x000fc60000000000 */
[----:B------:R-:W-:Y:S02]  /*20a00*/  IMAD.MOV R7, RZ, RZ, -R7 ;  /* 0x000000ffff077224 */ /* 0x000fe400078e0a07 */
[----:B------:R-:W-:-:S04]  /*20a10*/  IMAD.HI.U32 R2, R2, R3, RZ ;  /* 0x0000000302027227 */ /* 0x000fc800078e00ff */
[----:B------:R-:W-:-:S05]  /*20a20*/  IMAD R3, R2, R7, R3 ;  /* 0x0000000702037224 */ /* 0x000fca00078e0203 */
[----:B------:R-:W-:-:S13]  /*20a30*/  ISETP.GT.U32.AND P1, PT, R6, R3, PT ;  /* 0x000000030600720c */ /* 0x000fda0003f24070 */
[----:B------:R-:W-:Y:S01]  /*20a40*/  @!P1 IMAD.IADD R3, R3, 0x1, -R6 ;  /* 0x0000000103039824 */ /* 0x000fe200078e0a06 */
[----:B------:R-:W-:Y:S02]  /*20a50*/  @!P1 IADD3 R2, R2, 0x1, RZ ;  /* 0x0000000102029810 */ /* 0x000fe40007ffe0ff */
[----:B------:R-:W-:Y:S02]  /*20a60*/  ISETP.NE.AND P1, PT, R4, RZ, PT ;  /* 0x000000ff0400720c */ /* 0x000fe40003f25270 */
[----:B------:R-:W-:Y:S02]  /*20a70*/  ISETP.GE.U32.AND P0, PT, R3, R6, PT ;  /* 0x000000060300720c */ /* 0x000fe40003f06070 */
[----:B------:R-:W-:-:S04]  /*20a80*/  LOP3.LUT R3, R9, R4, RZ, 0x3c, !PT ;  /* 0x0000000409037212 */ /* 0x000fc800078e3cff */
[----:B------:R-:W-:-:S07]  /*20a90*/  ISETP.GE.AND P2, PT, R3, RZ, PT ;  /* 0x000000ff0300720c */ /* 0x000fce0003f46270 */
[----:B------:R-:W-:-:S06]  /*20aa0*/  @P0 VIADD R2, R2, 0x1 ;  /* 0x0000000102020836 */ /* 0x000fcc0000000000 */
[----:B------:R-:W-:Y:S01]  /*20ab0*/  @!P2 IMAD.MOV R2, RZ, RZ, -R2 ;  /* 0x000000ffff02a224 */ /* 0x000fe200078e0a02 */
[----:B------:R-:W-:-:S04]  /*20ac0*/  @!P1 LOP3.LUT R2, RZ, R4, RZ, 0x33, !PT ;  /* 0x00000004ff029212 */ /* 0x000fc800078e33ff */
[----:B------:R-:W-:Y:S01]  /*20ad0*/  IADD3 R17, -R2, RZ, RZ ;  /* 0x000000ff02117210 */ /* 0x000fe20007ffe1ff */
[----:B------:R-:W-:-:S04]  /*20ae0*/  IMAD.MOV.U32 R18, RZ, RZ, R2 ;  /* 0x000000ffff127224 */ /* 0x000fc800078e0002 */
[----:B------:R-:W-:Y:S01]  /*20af0*/  IMAD R17, R4, R17, R9 ;  /* 0x0000001104117224 */ /* 0x000fe200078e0209 */
[----:B------:R-:W-:Y:S06]  /*20b00*/  BRA `(.L_x_879) ;  /* 0x00000000000c7947 */ /* 0x000fec0003800000 */
.L_x_874:
[----:B------:R-:W-:Y:S01]  /*20b10*/  MOV R17, RZ ;  /* 0x000000ff00117202 */ /* 0x000fe20000000f00 */
[----:B------:R-:W-:Y:S02]  /*20b20*/  IMAD.U32 R16, RZ, RZ, UR6 ;  /* 0x00000006ff107e24 */ /* 0x000fe4000f8e00ff */
[----:B------:R-:W-:-:S07]  /*20b30*/  IMAD.MOV.U32 R18, RZ, RZ, RZ ;  /* 0x000000ffff127224 */ /* 0x000fce00078e00ff */
.L_x_879:
[----:B------:R-:W-:-:S13]  /*20b40*/  ISETP.NE.AND P0, PT, R5, RZ, PT ;  /* 0x000000ff0500720c */ /* 0x000fda0003f05270 */
[----:B------:R-:W0:Y:S01]  /*20b50*/  @!P0 S2R R3, SR_CgaCtaId ;  /* 0x0000000000038919 */ /* 0x000e220000008800 */
[----:B------:R-:W-:-:S04]  /*20b60*/  @!P0 MOV R2, 0x400 ;  /* 0x0000040000028802 */ /* 0x000fc80000000f00 */
[----:B0-----:R-:W-:-:S05]  /*20b70*/  @!P0 LEA R2, R3, R2, 0x18 ;  /* 0x0000000203028211 */ /* 0x001fca00078ec0ff */
[----:B------:R2:W-:Y:S01]  /*20b80*/  @!P0 STS.128 [R2+0x388d0], R16 ;  /* 0x0388d01002008388 */ /* 0x0005e20000000c00 */
[----:B------:R-:W-:Y:S06]  /*20b90*/  BAR.ARV 0x5, 0x180 ;  /* 0x0146000000007b1d */ /* 0x000fec0000002000 */
.L_x_872:
[----:B--2---:R-:W-:Y:S01]  /*20ba0*/  MOV R2, 0x1 ;  /* 0x0000000100027802 */ /* 0x004fe20000000f00 */
[----:B------:R2:W-:Y:S01]  /*20bb0*/  STL [R1+0xc], RZ ;  /* 0x00000cff01007387 */ /* 0x0005e20000100800 */
[----:B------:R-:W-:Y:S02]  /*20bc0*/  ULDC UR4, c[0x0][0xc3c] ;  /* 0x00030f0000047ab9 */ /* 0x000fe40000000800 */
[----:B-1----:R-:W-:Y:S01]  /*20bd0*/  ISETP.GE.AND P0, PT, R19, UR4, PT ;  /* 0x0000000413007c0c */ /* 0x002fe2000bf06270 */
[----:B------:R2:W-:Y:S04]  /*20be0*/  STL [R1+0x14], R2 ;  /* 0x0000140201007387 */ /* 0x0005e80000100800 */
[----:B------:R2:W-:Y:S08]  /*20bf0*/  STL [R1+0x54], RZ ;  /* 0x000054ff01007387 */ /* 0x0005f00000100800 */
[----:B--2---:R-:W-:Y:S05]  /*20c00*/  @P0 BRA `(.L_x_880) ;  /* 0x0000007c00500947 */ /* 0x004fea0003800000 */
[----:B------:R-:W2:Y:S01]  /*20c10*/  LDL.LU R5, [R1+0x8] ;  /* 0x0000080001057983 */ /* 0x000ea20000300800 */
[C---:B------:R-:W-:Y:S01]  /*20c20*/  IMAD.SHL.U32 R2, R0.reuse, 0x8, RZ ;  /* 0x0000000800027824 */ /* 0x040fe200078e00ff */
[----:B------:R-:W1:Y:S01]  /*20c30*/  S2UR UR5, SR_CgaCtaId ;  /* 0x00000000000579c3 */ /* 0x000e620000008800 */
[----:B------:R-:W-:Y:S01]  /*20c40*/  LOP3.LUT R7, R0, 0x7f, RZ, 0xc0, !PT ;  /* 0x0000007f00077812 */ /* 0x000fe200078ec0ff */
[----:B------:R-:W-:Y:S01]  /*20c50*/  UMOV UR4, 0x400 ;  /* 0x0000040000047882 */ /* 0x000fe20000000000 */
[----:B------:R-:W-:Y:S01]  /*20c60*/  BSSY B8, `(.L_x_880) ;  /* 0x00007ce000087945 */ /* 0x000fe20003800000 */
[C---:B0-----:R-:W-:Y:S01]  /*20c70*/  LOP3.LUT R3, R2.reuse, 0x1f8, RZ, 0xc0, !PT ;  /* 0x000001f802037812 */ /* 0x041fe200078ec0ff */
[----:B------:R-:W-:Y:S01]  /*20c80*/  ULDC.64 UR38, c[0x0][0x198] ;  /* 0x0000660000267ab9 */ /* 0x000fe20000000a00 */
[----:B------:R-:W-:Y:S01]  /*20c90*/  ISETP.NE.AND P1, PT, R7, RZ, PT ;  /* 0x000000ff0700720c */ /* 0x000fe20003f25270 */
[----:B------:R-:W-:Y:S01]  /*20ca0*/  ULOP3.LUT UR37, UR60, 0x2, URZ, 0xfc, !UPT ;  /* 0x000000023c257892 */ /* 0x000fe2000f8efc3f */
[----:B------:R-:W-:Y:S01]  /*20cb0*/  LOP3.LUT R4, R3, 0x38, R0, 0x78, !PT ;  /* 0x0000003803047812 */ /* 0x000fe200078e7800 */
[----:B------:R-:W-:Y:S01]  /*20cc0*/  IMAD.SHL.U32 R3, R7, 0x8, RZ ;  /* 0x0000000807037824 */ /* 0x000fe200078e00ff */
[----:B------:R-:W-:Y:S01]  /*20cd0*/  SHF.R.U32.HI R6, RZ, 0x3, R7 ;  /* 0x00000003ff067819 */ /* 0x000fe20000011607 */
[----:B------:R-:W-:Y:S01]  /*20ce0*/  ULDC UR36, c[0x0][0xc] ;  /* 0x0000030000247ab9 */ /* 0x000fe20000000800 */
[----:B------:R-:W-:-:S02]  /*20cf0*/  LOP3.LUT R2, R2, 0x38, RZ, 0xc0, !PT ;  /* 0x0000003802027812 */ /* 0x000fc400078ec0ff */
[----:B------:R-:W-:Y:S02]  /*20d00*/  LOP3.LUT R3, R4, 0x200, R3, 0xf8, !PT ;  /* 0x0000020004037812 */ /* 0x000fe400078ef803 */
[C---:B------:R-:W-:Y:S02]  /*20d10*/  LOP3.LUT P0, R4, R0.reuse, 0x1f, RZ, 0xc0, !PT ;  /* 0x0000001f00047812 */ /* 0x040fe4000780c0ff */
[----:B------:R-:W-:-:S03]  /*20d20*/  SHF.L.U32 R0, R0, 0x4, RZ ;  /* 0x0000000400007819 */ /* 0x000fc600000006ff */
[----:B------:R0:W-:Y:S01]  /*20d30*/  STL [R1+0x30], R4 ;  /* 0x0000300401007387 */ /* 0x0001e20000100800 */
[----:B------:R-:W-:Y:S01]  /*20d40*/  LOP3.LUT R6, R6, 0x70, R0, 0xf8, !PT ;  /* 0x0000007006067812 */ /* 0x000fe200078ef800 */
[----:B-1----:R-:W-:-:S06]  /*20d50*/  ULEA UR4, UR5, UR4, 0x18 ;  /* 0x0000000405047291 */ /* 0x002fcc000f8ec03f */
[----:B0-----:R-:W-:-:S04]  /*20d60*/  IMAD.U32 R4, RZ, RZ, UR4 ;  /* 0x00000004ff047e24 */ /* 0x001fc8000f8e00ff */
[----:B------:R-:W-:Y:S01]  /*20d70*/  IMAD R0, R3, 0x2, R4 ;  /* 0x0000000203007824 */ /* 0x000fe200078e0204 */
[----:B------:R0:W-:Y:S01]  /*20d80*/  STL [R1+0x4], R4 ;  /* 0x0000040401007387 */ /* 0x0001e20000100800 */
[----:B------:R-:W-:-:S03]  /*20d90*/  LOP3.LUT R3, R2, 0x80, RZ, 0xfc, !PT ;  /* 0x0000008002037812 */ /* 0x000fc600078efcff */
[----:B------:R1:W-:Y:S04]  /*20da0*/  STL [R1+0x2c], R0 ;  /* 0x00002c0001007387 */ /* 0x0003e80000100800 */
[----:B------:R-:W-:Y:S01]  /*20db0*/  STL [R1+0x20], RZ ;  /* 0x000020ff01007387 */ /* 0x000fe20000100800 */
[----:B0-----:R-:W-:Y:S02]  /*20dc0*/  LOP3.LUT R4, R2, 0x40, RZ, 0xfc, !PT ;  /* 0x0000004002047812 */ /* 0x001fe400078efcff */
[----:B-1----:R-:W-:Y:S02]  /*20dd0*/  MOV R0, 0x1 ;  /* 0x0000000100007802 */ /* 0x002fe40000000f00 */
[----:B--2---:R-:W-:-:S04]  /*20de0*/  LOP3.LUT R5, R5, 0xfffffffd, RZ, 0xc0, !PT ;  /* 0xfffffffd05057812 */ /* 0x004fc800078ec0ff */
[----:B------:R-:W-:-:S04]  /*20df0*/  @P1 LOP3.LUT R5, R5, 0x2, RZ, 0xfc, !PT ;  /* 0x0000000205051812 */ /* 0x000fc800078efcff */
[----:B------:R-:W-:-:S04]  /*20e00*/  LOP3.LUT R5, R5, 0xfffffffe, RZ, 0xc0, !PT ;  /* 0xfffffffe05057812 */ /* 0x000fc800078ec0ff */
[----:B------:R-:W-:Y:S02]  /*20e10*/  @P0 LOP3.LUT R5, R5, 0x1, RZ, 0xfc, !PT ;  /* 0x0000000105050812 */ /* 0x000fe400078efcff */
[----:B------:R-:W-:Y:S02]  /*20e20*/  ISETP.NE.OR P0, PT, R7, RZ, !P0 ;  /* 0x000000ff0700720c */ /* 0x000fe40004705670 */
[----:B------:R-:W-:-:S11]  /*20e30*/  LOP3.LUT R5, R5, 0xfffffff7, RZ, 0xc0, !PT ;  /* 0xfffffff705057812 */ /* 0x000fd600078ec0ff */
[----:B------:R-:W-:-:S05]  /*20e40*/  @P0 LOP3.LUT R5, R5, 0x8, RZ, 0xfc, !PT ;  /* 0x0000000805050812 */ /* 0x000fca00078efcff */
[----:B------:R-:W-:Y:S04]  /*20e50*/  STL [R1+0x8], R5 ;  /* 0x0000080501007387 */ /* 0x000fe80000100800 */
[----:B------:R-:W-:Y:S04]  /*20e60*/  STL [R1+0x24], R0 ;  /* 0x0000240001007387 */ /* 0x000fe80000100800 */
[----:B------:R-:W-:Y:S04]  /*20e70*/  STL [R1+0x54], RZ ;  /* 0x000054ff01007387 */ /* 0x000fe80000100800 */
[----:B------:R-:W-:Y:S04]  /*20e80*/  STL [R1+0xc], RZ ;  /* 0x00000cff01007387 */ /* 0x000fe80000100800 */
[----:B------:R0:W-:Y:S02]  /*20e90*/  STL [R1+0x14], R0 ;  /* 0x0000140001007387 */ /* 0x0001e40000100800 */
[----:B0-----:R-:W-:-:S07]  /*20ea0*/  LOP3.LUT R0, R2, 0xc0, RZ, 0xfc, !PT ;  /* 0x000000c002007812 */ /* 0x001fce00078efcff */
.L_x_1041:
[----:B01----:R-:W0:Y:S01]  /*20eb0*/  LDC.64 R2, c[0x0][0xc88] ;  /* 0x00032200ff027b82 */ /* 0x003e220000000a00 */
[----:B------:R-:W-:Y:S01]  /*20ec0*/  ULDC.64 UR4, c[0x0][0x208] ;  /* 0x0000820000047ab9 */ /* 0x000fe20000000a00 */
[----:B0-----:R-:W-:-:S05]  /*20ed0*/  IMAD.WIDE R2, R19, 0x4, R2 ;  /* 0x0000000413027825 */ /* 0x001fca00078e0202 */
[----:B--2---:R-:W2:Y:S01]  /*20ee0*/  LDG.E R15, desc[UR4][R2.64] ;  /* 0x00000004020f7981 */ /* 0x004ea2000c1e1900 */
[----:B------:R-:W-:Y:S05]  /*20ef0*/  YIELD ;  /* 0x0000000000007946 */ /* 0x000fea0003800000 */
[----:B------:R-:W-:Y:S01]  /*20f00*/  ULDC.64 UR4, c[0x0][0xa28] ;  /* 0x00028a0000047ab9 */ /* 0x000fe20000000a00 */
[----:B------:R-:W-:Y:S01]  /*20f10*/  ULDC.64 UR10, c[0x0][0xa18] ;  /* 0x00028600000a7ab9 */ /* 0x000fe20000000a00 */
[----:B------:R-:W-:Y:S01]  /*20f20*/  ISETP.NE.U32.AND P0, PT, RZ, UR4, PT ;  /* 0x00000004ff007c0c */ /* 0x000fe2000bf05070 */
[----:B------:R-:W-:Y:S01]  /*20f30*/  ULDC.64 UR6, c[0x0][0xa08] ;  /* 0x0002820000067ab9 */ /* 0x000fe20000000a00 */
[----:B------:R-:W-:Y:S01]  /*20f40*/  ISETP.NE.U32.AND P3, PT, RZ, UR10, PT ;  /* 0x0000000aff007c0c */ /* 0x000fe2000bf65070 */
[----:B------:R-:W-:Y:S01]  /*20f50*/  IMAD.MOV.U32 R0, RZ, RZ, RZ ;  /* 0x000000ffff007224 */ /* 0x000fe200078e00ff */
[----:B------:R-:W-:Y:S01]  /*20f60*/  ISETP.NE.AND.EX P0, PT, RZ, UR5, PT, P0 ;  /* 0x00000005ff007c0c */ /* 0x000fe2000bf05300 */
[----:B------:R-:W-:Y:S01]  /*20f70*/  ULDC.64 UR12, c[0x0][0x208] ;  /* 0x00008200000c7ab9 */ /* 0x000fe20000000a00 */
[----:B------:R-:W-:Y:S01]  /*20f80*/  ISETP.NE.AND.EX P3, PT, RZ, UR11, PT, P3 ;  /* 0x0000000bff007c0c */ /* 0x000fe2000bf65330 */
[----:B------:R-:W-:Y:S01]  /*20f90*/  ULDC.64 UR8, c[0x0][0xa10] ;  /* 0x0002840000087ab9 */ /* 0x000fe20000000a00 */
[----:B------:R-:W-:-:S02]  /*20fa0*/  MOV R12, RZ ;  /* 0x000000ff000c7202 */ /* 0x000fc40000000f00 */
[----:B--2---:R-:W-:Y:S01]  /*20fb0*/  SHF.R.S32.HI R4, RZ, 0x1f, R15 ;  /* 0x0000001fff047819 */ /* 0x004fe2000001140f */
[----:B------:R-:W-:-:S06]  /*20fc0*/  IMAD.SHL.U32 R14, R15, 0x4, RZ ;  /* 0x000000040f0e7824 */ /* 0x000fcc00078e00ff */
[C---:B------:R-:W-:Y:S01]  /*20fd0*/  @P0 LEA R2, P1, R15.reuse, UR4, 0x2 ;  /* 0x000000040f020c11 */ /* 0x040fe2000f8210ff */
[----:B------:R-:W-:Y:S01]  /*20fe0*/  STL [R1+0x34], R15 ;  /* 0x0000340f01007387 */ /* 0x000fe20000100800 */
[C-C-:B------:R-:W-:Y:S02]  /*20ff0*/  SHF.L.U64.HI R13, R15.reuse, 0x2, R4.reuse ;  /* 0x000000020f0d7819 */ /* 0x140fe40000010204 */
[----:B------:R-:W-:Y:S01]  /*21000*/  @P0 LEA.HI.X R3, R15, UR5, R4, 0x2, P1 ;  /* 0x000000050f030c11 */ /* 0x000fe200088f1404 */
[----:B------:R-:W-:Y:S01]  /*21010*/  ULDC.64 UR4, c[0x0][0xa00] ;  /* 0x0002800000047ab9 */ /* 0x000fe20000000a00 */
[C---:B------:R-:W-:Y:S01]  /*21020*/  @P3 IADD3 R8, P1, R14.reuse, UR10, RZ ;  /* 0x0000000a0e083c10 */ /* 0x040fe2000ff3e0ff */
[----:B------:R0:W-:Y:S03]  /*21030*/  STL [R1+0x48], R4 ;  /* 0x0000480401007387 */ /* 0x0001e60000100800 */
[----:B------:R-:W-:Y:S01]  /*21040*/  @P3 IADD3.X R9, R13, UR11, RZ, P1, !PT ;  /* 0x0000000b0d093c10 */ /* 0x000fe20008ffe4ff */
[----:B------:R1:W5:Y:S01]  /*21050*/  @P0 LDG.E R0, desc[UR12][R2.64] ;  /* 0x0000000c02000981 */ /* 0x000362000c1e1900 */
[----:B------:R-:W-:-:S02]  /*21060*/  IADD3 R6, P1, R14, UR6, RZ ;  /* 0x000000060e067c10 */ /* 0x000fc4000ff3e0ff */
[----:B------:R-:W-:Y:S02]  /*21070*/  CS2R R10, SRZ ;  /* 0x00000000000a7805 */ /* 0x000fe4000001ff00 */
[----:B------:R-:W-:Y:S01]  /*21080*/  ISETP.NE.U32.AND P2, PT, RZ, UR6, PT ;  /* 0x00000006ff007c0c */ /* 0x000fe2000bf45070 */
[----:B------:R-:W-:Y:S01]  /*21090*/  STL [R1], R14 ;  /* 0x0000000e01007387 */ /* 0x000fe20000100800 */
[----:B------:R-:W-:Y:S02]  /*210a0*/  IADD3.X R7, R13, UR7, RZ, P1, !PT ;  /* 0x000000070d077c10 */ /* 0x000fe40008ffe4ff */
[----:B------:R-:W-:Y:S01]  /*210b0*/  ISETP.NE.U32.AND P1, PT, RZ, UR4, PT ;  /* 0x00000004ff007c0c */ /* 0x000fe2000bf25070 */
[----:B------:R-:W-:Y:S01]  /*210c0*/  STL [R1+0x28], R13 ;  /* 0x0000280d01007387 */ /* 0x000fe20000100800 */
[----:B------:R-:W-:Y:S02]  /*210d0*/  ISETP.NE.AND.EX P2, PT, RZ, UR7, PT, P2 ;  /* 0x00000007ff007c0c */ /* 0x000fe4000bf45320 */
[----:B------:R-:W-:-:S02]  /*210e0*/  ISETP.NE.AND.EX P1, PT, RZ, UR5, PT, P1 ;  /* 0x00000005ff007c0c */ /* 0x000fc4000bf25310 */
[----:B-1----:R-:W-:-:S04]  /*210f0*/  IADD3 R2, P0, R14, UR4, RZ ;  /* 0x000000040e027c10 */ /* 0x002fc8000ff1e0ff */
[----:B------:R-:W-:Y:S01]  /*21100*/  IADD3.X R3, R13, UR5, RZ, P0, !PT ;  /* 0x000000050d037c10 */ /* 0x000fe200087fe4ff */
[----:B------:R-:W-:Y:S01]  /*21110*/  ULDC UR4, c[0x0][0x288] ;  /* 0x0000a20000047ab9 */ /* 0x000fe20000000800 */
[----:B0-----:R-:W-:-:S03]  /*21120*/  IADD3 R4, P0, R14, UR8, RZ ;  /* 0x000000080e047c10 */ /* 0x001fc6000ff1e0ff */
[----:B------:R-:W5:Y:S01]  /*21130*/  @P2 LDG.E R11, desc[UR12][R6.64] ;  /* 0x0000000c060b2981 */ /* 0x000f62000c1e1900 */
[----:B------:R-:W-:Y:S02]  /*21140*/  IADD3.X R5, R13, UR9, RZ, P0, !PT ;  /* 0x000000090d057c10 */ /* 0x000fe400087fe4ff */
[----:B------:R-:W-:Y:S01]  /*21150*/  ISETP.NE.U32.AND P0, PT, RZ, UR8, PT ;  /* 0x00000008ff007c0c */ /* 0x000fe2000bf05070 */
[----:B------:R-:W2:Y:S03]  /*21160*/  @P1 LDG.E R12, desc[UR12][R2.64] ;  /* 0x0000000c020c1981 */ /* 0x000ea6000c1e1900 */
[----:B------:R-:W-:-:S13]  /*21170*/  ISETP.NE.AND.EX P0, PT, RZ, UR9, PT, P0 ;  /* 0x00000009ff007c0c */ /* 0x000fda000bf05300 */
[----:B------:R-:W5:Y:S04]  /*21180*/  @P0 LDG.E R10, desc[UR12][R4.64] ;  /* 0x0000000c040a0981 */ /* 0x000f68000c1e1900 */
[----:B--2---:R0:W-:Y:S02]  /*21190*/  STL [R1+0x40], R12 ;  /* 0x0000400c01007387 */ /* 0x0041e40000100800 */
[----:B0-----:R-:W-:Y:S01]  /*211a0*/  IMAD.U32 R12, RZ, RZ, UR4 ;  /* 0x00000004ff0c7e24 */ /* 0x001fe2000f8e00ff */
[----:B------:R-:W-:-:S05]  /*211b0*/  ULDC.64 UR4, c[0x0][0x418] ;  /* 0x0001060000047ab9 */ /* 0x000fca0000000a00 */
[----:B------:R0:W2:Y:S01]  /*211c0*/  @P3 LDG.E R12, desc[UR12][R8.64] ;  /* 0x0000000c080c3981 */ /* 0x0000a2000c1e1900 */
[----:B------:R-:W-:-:S03]  /*211d0*/  UISETP.NE.U32.AND UP0, UPT, UR4, URZ, UPT ;  /* 0x0000003f0400728c */ /* 0x000fc6000bf05070 */
[----:B------:R-:W-:Y:S01]  /*211e0*/  ULDC UR4, c[0x0][0x424] ;  /* 0x0001090000047ab9 */ /* 0x000fe20000000800 */
[----:B------:R-:W-:-:S03]  /*211f0*/  UISETP.NE.AND.EX UP0, UPT, UR5, URZ, UPT, UP0 ;  /* 0x0000003f0500728c */ /* 0x000fc6000bf05300 */
[----:B------:R-:W-:Y:S01]  /*21200*/  ULDC UR5, c[0x0][0x2f0] ;  /* 0x0000bc0000057ab9 */ /* 0x000fe20000000800 */
[----:B------:R-:W-:-:S04]  /*21210*/  USEL UR4, UR4, 0x1, UP0 ;  /* 0x0000000104047887 */ /* 0x000fc80008000000 */
[----:B------:R-:W-:-:S03]  /*21220*/  UIMAD UR4, UR4, UR5, URZ ;  /* 0x00000005040472a4 */ /* 0x000fc6000f8e023f */
[----:B------:R-:W-:Y:S02]  /*21230*/  ULDC UR5, c[0x0][0x348] ;  /* 0x0000d20000057ab9 */ /* 0x000fe40000000800 */
[----:B0-----:R-:W-:Y:S01]  /*21240*/  IMAD.U32 R9, RZ, RZ, UR5 ;  /* 0x00000005ff097e24 */ /* 0x001fe2000f8e00ff */
[----:B------:R-:W-:Y:S01]  /*21250*/  MOV R8, UR4 ;  /* 0x0000000400087c02 */ /* 0x000fe20008000f00 */
[----:B--2---:R0:W-:Y:S01]  /*21260*/  STL [R1+0x50], R12 ;  /* 0x0000500c01007387 */ /* 0x0041e20000100800 */
[----:B----4-:R-:W-:Y:S05]  /*21270*/  @P3 BRA `(.L_x_881) ;  /* 0x0000000000183947 */ /* 0x010fea0003800000 */
[----:B------:R-:W-:Y:S05]  /*21280*/  @!P1 BRA `(.L_x_881) ;  /* 0x0000000000149947 */ /* 0x000fea0003800000 */
[----:B------:R-:W-:Y:S02]  /*21290*/  ULDC.64 UR4, c[0x0][0x208] ;  /* 0x0000820000047ab9 */ /* 0x000fe40000000a00 */
[----:B0-----:R-:W2:Y:S04]  /*212a0*/  LDG.E R12, desc[UR4][R2.64] ;  /* 0x00000004020c7981 */ /* 0x001ea8000c1e1900 */
[----:B------:R-:W2:Y:S02]  /*212b0*/  LDG.E R2, desc[UR4][R2.64+0x4] ;  /* 0x0000040402027981 */ /* 0x000ea4000c1e1900 */
[----:B--2---:R-:W-:-:S05]  /*212c0*/  IMAD.IADD R2, R2, 0x1, -R12 ;  /* 0x0000000102027824 */ /* 0x004fca00078e0a0c */
[----:B------:R1:W-:Y:S02]  /*212d0*/  STL [R1+0x50], R2 ;  /* 0x0000500201007387 */ /* 0x0003e40000100800 */
.L_x_881:
[----:B0-----:R-:W-:Y:S01]  /*212e0*/  MOV R12, R15 ;  /* 0x0000000f000c7202 */ /* 0x001fe20000000f00 */
[----:B-1---5:R-:W-:Y:S01]  /*212f0*/  IMAD.IADD R2, R11, 0x1, R0 ;  /* 0x000000010b027824 */ /* 0x022fe200078e0200 */
[----:B------:R-:W-:Y:S02]  /*21300*/  ULDC.64 UR4, c[0x0][0xa20] ;  /* 0x0002880000047ab9 */ /* 0x000fe40000000a00 */
[----:B------:R-:W-:Y:S01]  /*21310*/  ISETP.NE.U32.AND P1, PT, RZ, UR4, PT ;  /* 0x00000004ff007c0c */ /* 0x000fe2000bf25070 */
[----:B------:R0:W-:Y:S03]  /*21320*/  STL [R1+0x10], R12 ;  /* 0x0000100c01007387 */ /* 0x0001e60000100800 */
[----:B------:R-:W-:Y:S01]  /*21330*/  ISETP.NE.AND.EX P1, PT, RZ, UR5, PT, P1 ;  /* 0x00000005ff007c0c */ /* 0x000fe2000bf25310 */
[----:B------:R0:W-:-:S12]  /*21340*/  STL [R1+0x1c], R2 ;  /* 0x00001c0201007387 */ /* 0x0001d80000100800 */
[----:B0-----:R-:W-:Y:S05]  /*21350*/  @!P1 BRA `(.L_x_882) ;  /* 0x0000000000149947 */ /* 0x001fea0003800000 */
[----:B------:R-:W-:Y:S01]  /*21360*/  IADD3 R2, P1, R14, UR4, RZ ;  /* 0x000000040e027c10 */ /* 0x000fe2000ff3e0ff */
[----:B------:R-:W-:-:S03]  /*21370*/  ULDC.64 UR6, c[0x0][0x208] ;  /* 0x0000820000067ab9 */ /* 0x000fc60000000a00 */
[----:B------:R-:W-:-:S05]  /*21380*/  IADD3.X R3, R13, UR5, RZ, P1, !PT ;  /* 0x000000050d037c10 */ /* 0x000fca0008ffe4ff */
[----:B------:R0:W5:Y:S01]  /*21390*/  LDG.E R8, desc[UR6][R2.64] ;  /* 0x0000000602087981 */ /* 0x000162000c1e1900 */
[----:B------:R-:W-:Y:S05]  /*213a0*/  BRA `(.L_x_883) ;  /* 0x0000000000147947 */ /* 0x000fea0003800000 */
.L_x_882:
[----:B------:R-:W-:Y:S05]  /*213b0*/  @!P2 BRA `(.L_x_883) ;  /* 0x000000000010a947 */ /* 0x000fea0003800000 */
[----:B------:R-:W-:Y:S02]  /*213c0*/  ULDC.64 UR4, c[0x0][0x208] ;  /* 0x0000820000047ab9 */ /* 0x000fe40000000a00 */
[----:B------:R-:W2:Y:S04]  /*213d0*/  LDG.E R8, desc[UR4][R6.64] ;  /* 0x0000000406087981 */ /* 0x000ea8000c1e1900 */
[----:B------:R-:W2:Y:S02]  /*213e0*/  LDG.E R6, desc[UR4][R6.64+0x4] ;  /* 0x0000040406067981 */ /* 0x000ea4000c1e1900 */
[----:B--2---:R-:W-:-:S07]  /*213f0*/  IMAD.IADD R8, R6, 0x1, -R8 ;  /* 0x0000000106087824 */ /* 0x004fce00078e0a08 */
.L_x_883:
[----:B------:R-:W-:Y:S01]  /*21400*/  ULDC.64 UR4, c[0x0][0x208] ;  /* 0x0000820000047ab9 */ /* 0x000fe20000000a00 */
[----:B-----5:R-:W-:Y:S01]  /*21410*/  IMAD.IADD R0, R8, 0x1, -R0 ;  /* 0x0000000108007824 */ /* 0x020fe200078e0a00 */
[----:B0-----:R-:W2:Y:S04]  /*21420*/  @P0 LDG.E R2, desc[UR4][R4.64] ;  /* 0x0000000404020981 */ /* 0x001ea8000c1e1900 */
[----:B------:R-:W2:Y:S01]  /*21430*/  @P0 LDG.E R4, desc[UR4][R4.64+0x4] ;  /* 0x0000040404040981 */ /* 0x000ea2000c1e1900 */
[----:B------:R-:W-:Y:S01]  /*21440*/  BSSY B0, `(.L_x_884) ;  /* 0x00001a5000007945 */ /* 0x000fe20003800000 */
[----:B------:R-:W-:Y:S02]  /*21450*/  PLOP3.LUT P5, PT, PT, PT, PT, 0x80, 0x0 ;  /* 0x000000000000781c */ /* 0x000fe40003faf070 */
[----:B--2---:R-:W-:-:S05]  /*21460*/  @P0 IADD3 R9, -R2, R4, RZ ;  /* 0x0000000402090210 */ /* 0x004fca0007ffe1ff */
[----:B------:R-:W-:-:S04]  /*21470*/  IMAD.IADD R3, R0, 0x1, R9 ;  /* 0x0000000100037824 */ /* 0x000fc800078e0209 */
[----:B------:R-:W-:Y:S01]  /*21480*/  VIADD R2, R3, 0x4f ;  /* 0x0000004f03027836 */ /* 0x000fe20000000000 */
[----:B------:R0:W-:Y:S03]  /*21490*/  STL [R1+0x4c], R3 ;  /* 0x00004c0301007387 */ /* 0x0001e60000100800 */
[----:B------:R-:W-:-:S05]  /*214a0*/  IMAD.HI R2, R2, 0x66666667, RZ ;  /* 0x6666666702027827 */ /* 0x000fca00078e02ff */
[----:B0-----:R-:W-:-:S04]  /*214b0*/  SHF.R.U32.HI R3, RZ, 0x1f, R2 ;  /* 0x0000001fff037819 */ /* 0x001fc80000011602 */
[----:B------:R-:W-:-:S05]  /*214c0*/  LEA.HI.SX32 R4, R2, R3, 0x1b ;  /* 0x0000000302047211 */ /* 0x000fca00078fdaff */
[----:B------:R-:W-:Y:S01]  /*214d0*/  IMAD R2, R4, 0x50, -R0 ;  /* 0x0000005004027824 */ /* 0x000fe200078e0a00 */
[----:B------:R-:W-:Y:S01]  /*214e0*/  IADD3 R0, -R0, RZ, RZ ;  /* 0x000000ff00007210 */ /* 0x000fe20007ffe1ff */
[----:B------:R0:W-:Y:S03]  /*214f0*/  STL [R1+0x38], R4 ;  /* 0x0000380401007387 */ /* 0x0001e60000100800 */
[----:B------:R-:W-:Y:S02]  /*21500*/  VIMNMX R9, R2, R9, PT ;  /* 0x0000000902097248 */ /* 0x000fe40003fe0100 */
[----:B------:R-:W-:-:S04]  /*21510*/  VIMNMX R0, RZ, R0, !PT ;  /* 0x00000000ff007248 */ /* 0x000fc80007fe0100 */
[----:B------:R-:W-:Y:S01]  /*21520*/  ISETP.GT.AND P1, PT, R9, R0, PT ;  /* 0x000000000900720c */ /* 0x000fe20003f24270 */
[----:B0-----:R-:W-:-:S12]  /*21530*/  IMAD.WIDE.U32 R4, R0, -0x33333333, RZ ;  /* 0xcccccccd00047825 */ /* 0x001fd800078e00ff */
[----:B------:R-:W-:Y:S01]  /*21540*/  @P1 VIADD R2, R9, 0x4f ;  /* 0x0000004f09021836 */ /* 0x000fe20000000000 */
[----:B------:R-:W-:-:S03]  /*21550*/  SHF.R.U32.HI R9, RZ, 0x6, R5 ;  /* 0x00000006ff097819 */ /* 0x000fc60000011605 */
[----:B------:R-:W-:-:S04]  /*21560*/  @P1 IMAD.HI R0, R2, 0x66666667, RZ ;  /* 0x6666666702001827 */ /* 0x000fc800078e02ff */
[----:B------:R-:W-:Y:S01]  /*21570*/  IMAD.MOV.U32 R7, RZ, RZ, R9 ;  /* 0x000000ffff077224 */ /* 0x000fe200078e0009 */
[----:B------:R-:W-:-:S04]  /*21580*/  @P1 SHF.R.U32.HI R2, RZ, 0x1f, R0 ;  /* 0x0000001fff021819 */ /* 0x000fc80000011600 */
[----:B------:R-:W-:-:S04]  /*21590*/  @P1 LEA.HI.SX32 R7, R0, R2, 0x1b ;  /* 0x0000000200071211 */ /* 0x000fc800078fdaff */
[----:B------:R-:W-:-:S13]  /*215a0*/  ISETP.GT.AND P1, PT, R7, R9, PT ;  /* 0x000000090700720c */ /* 0x000fda0003f24270 */
[----:B------:R-:W-:Y:S05]  /*215b0*/  @!P1 BRA `(.L_x_885) ;  /* 0x0000001800349947 */ /* 0x000fea0003800000 */
[----:B------:R-:W-:Y:S01]  /*215c0*/  UMOV UR4, 0xffffffff ;  /* 0xffffffff00047882 */ /* 0x000fe20000000000 */
[----:B------:R-:W-:Y:S02]  /*215d0*/  SEL R0, R12, RZ, !P0 ;  /* 0x000000ff0c007207 */ /* 0x000fe40004000000 */
[----:B------:R-:W-:Y:S05]  /*215e0*/  BRA.DIV UR4, `(.L_x_886) ;  /* 0x0000007e04747947 */ /* 0x000fea000b800000 */
[----:B------:R-:W0:Y:S02]  /*215f0*/  S2R R2, SR_TID.X ;  /* 0x0000000000027919 */ /* 0x000e240000002100 */
[----:B0-----:R-:W-:-:S04]  /*21600*/  SHF.R.U32.HI R2, RZ, 0x5, R2 ;  /* 0x00000005ff027819 */ /* 0x001fc80000011602 */
[----:B------:R-:W-:-:S05]  /*21610*/  LOP3.LUT R2, R2, 0x3, RZ, 0xc0, !PT ;  /* 0x0000000302027812 */ /* 0x000fca00078ec0ff */
[----:B------:R0:W1:Y:S02]  /*21620*/  SHFL.IDX PT, R14, R2, RZ, 0x1f ;  /* 0x00001fff020e7589 */ /* 0x00006400000e0000 */
.L_x_1072:
[----:B-1----:R-:W-:Y:S02]  /*21630*/  ISETP.NE.AND P0, PT, R14, RZ, PT ;  /* 0x000000ff0e00720c */ /* 0x002fe40003f05270 */
[----:B------:R-:W-:-:S11]  /*21640*/  PLOP3.LUT P2, PT, PT, PT, PT, 0x8, 0x0 ;  /* 0x000000000000781c */ /* 0x000fd60003f4e170 */
[----:B------:R-:W-:Y:S05]  /*21650*/  @P0 BRA `(.L_x_887) ;  /* 0x00000000000c0947 */ /* 0x000fea0003800000 */
[----:B------:R-:W-:-:S03]  /*21660*/  UMOV UR4, 0xffffffff ;  /* 0xffffffff00047882 */ /* 0x000fc60000000000 */
[----:B------:R-:W-:Y:S05]  /*21670*/  BRA.DIV UR4, `(.L_x_888) ;  /* 0x0000007e04847947 */ /* 0x000fea000b800000 */
[----:B------:R-:W-:-:S13]  /*21680*/  ELECT P2, URZ, PT ;  /* 0x00000000003f782f */ /* 0x000fda0003840000 */
.L_x_887:
[----:B0-----:R-:W2:Y:S04]  /*21690*/  LDL R2, [R1+0x54] ;  /* 0x0000540001027983 */ /* 0x001ea80000100800 */
[----:B------:R-:W3:Y:S01]  /*216a0*/  LDL R4, [R1+0x4] ;  /* 0x0000040001047983 */ /* 0x000ee20000100800 */
[----:B------:R-:W-:Y:S01]  /*216b0*/  BSSY B1, `(.L_x_889) ;  /* 0x0000008000017945 */ /* 0x000fe20003800000 */
[----:B--2---:R-:W-:-:S04]  /*216c0*/  IADD3 R2, R2, 0x1, RZ ;  /* 0x0000000102027810 */ /* 0x004fc80007ffe0ff */
[----:B------:R-:W-:-:S04]  /*216d0*/  LEA.HI R3, R2, R2, RZ, 0x1 ;  /* 0x0000000202037211 */ /* 0x000fc800078f08ff */
[----:B------:R-:W-:-:S05]  /*216e0*/  LOP3.LUT R3, R3, 0xfffffffe, RZ, 0xc0, !PT ;  /* 0xfffffffe03037812 */ /* 0x000fca00078ec0ff */
[----:B------:R-:W-:-:S05]  /*216f0*/  IMAD.IADD R2, R2, 0x1, -R3 ;  /* 0x0000000102027824 */ /* 0x000fca00078e0a03 */
[----:B------:R-:W-:-:S04]  /*21700*/  SHF.L.U32 R2, R2, 0x1f, RZ ;  /* 0x0000001f02027819 */ /* 0x000fc800000006ff */
[----:B---3--:R-:W0:Y:S02]  /*21710*/  SYNCS.PHASECHK.TRANS64.TRYWAIT P0, [R4+URZ+0x38820], R2 ;  /* 0x03882002040075a7 */ /* 0x008e24000800017f */
[----:B0-----:R-:W-:Y:S05]  /*21720*/  @!P0 BRA `(.L_x_890) ;  /* 0x0000007c007c8947 */ /* 0x001fea0003800000 */
.L_x_1075:
[----:B------:R-:W-:Y:S05]  /*21730*/  BSYNC B1 ;  /* 0x0000000000017941 */ /* 0x000fea0003800000 */
.L_x_889:
[----:B------:R-:W-:Y:S04]  /*21740*/  BSSY B1, `(.L_x_891) ;  /* 0x00000ad000017945 */ /* 0x000fe80003800000 */
[----:B------:R-:W-:Y:S05]  /*21750*/  @!P2 BRA `(.L_x_892) ;  /* 0x0000000800aca947 */ /* 0x000fea0003800000 */
[----:B------:R-:W2:Y:S04]  /*21760*/  LDL R6, [R1+0x4] ;  /* 0x0000040001067983 */ /* 0x000ea80000100800 */
[----:B------:R-:W2:Y:S04]  /*21770*/  LDL R5, [R1+0x20] ;  /* 0x0000200001057983 */ /* 0x000ea80000100800 */
[----:B------:R-:W3:Y:S01]  /*21780*/  LDL R4, [R1+0x24] ;  /* 0x0000240001047983 */ /* 0x000ee20000100800 */
[----:B------:R-:W-:Y:S01]  /*21790*/  BSSY B2, `(.L_x_893) ;  /* 0x0000008000027945 */ /* 0x000fe20003800000 */
[----:B0-----:R-:W0:Y:S02]  /*217a0*/  S2R R3, SR_TID.X ;  /* 0x0000000000037919 */ /* 0x001e240000002100 */
[----:B0-----:R-:W-:-:S04]  /*217b0*/  LOP3.LUT R3, R3, 0x7f, RZ, 0xc0, !PT ;  /* 0x0000007f03037812 */ /* 0x001fc800078ec0ff */
[----:B------:R-:W-:Y:S01]  /*217c0*/  ISETP.NE.AND P4, PT, R3, RZ, PT ;  /* 0x000000ff0300720c */ /* 0x000fe20003f85270 */
[----:B--2---:R-:W-:Y:S01]  /*217d0*/  IMAD R6, R5, 0x8, R6 ;  /* 0x0000000805067824 */ /* 0x004fe200078e0206 */
[----:B---3--:R-:W-:-:S04]  /*217e0*/  SHF.L.U32 R8, R4, 0x1f, RZ ;  /* 0x0000001f04087819 */ /* 0x008fc800000006ff */
[----:B------:R-:W0:Y:S02]  /*217f0*/  SYNCS.PHASECHK.TRANS64.TRYWAIT P0, [R6+URZ+0x388a0], R8 ;  /* 0x0388a008060075a7 */ /* 0x000e24000800017f */
[----:B0-----:R-:W-:Y:S05]  /*21800*/  @!P0 BRA `(.L_x_894) ;  /* 0x0000007c005c8947 */ /* 0x001fea0003800000 */
.L_x_1076:
[----:B------:R-:W-:Y:S05]  /*21810*/  BSYNC B2 ;  /* 0x0000000000027941 */ /* 0x000fea0003800000 */
.L_x_893:
[----:B------:R-:W-:Y:S04]  /*21820*/  BSSY B2, `(.L_x_895) ;  /* 0x0000008000027945 */ /* 0x000fe80003800000 */
[----:B------:R-:W-:Y:S05]  /*21830*/  @P4 BRA `(.L_x_896) ;  /* 0x0000000000184947 */ /* 0x000fea0003800000 */
[----:B------:R-:W2:Y:S02]  /*21840*/  LDL R2, [R1+0x8] ;  /* 0x0000080001027983 */ /* 0x000ea40000100800 */
[----:B--2---:R-:W-:Y:S02]  /*21850*/  LOP3.LUT P0, RZ, R2, 0x1, RZ, 0xc0, !PT ;  /* 0x0000000102ff7812 */ /* 0x004fe4000780c0ff */
[----:B------:R-:W-:-:S04]  /*21860*/  MOV R2, 0xa000 ;  /* 0x0000a00000027802 */ /* 0x000fc80000000f00 */
[----:B------:R1:W-:Y:S07]  /*21870*/  SYNCS.ARRIVE.TRANS64 RZ, [R6+URZ+0x38890], R2 ;  /* 0x0388900206ff79a7 */ /* 0x0003ee000800003f */
[----:B------:R-:W-:Y:S05]  /*21880*/  @!P0 BRA `(.L_x_896) ;  /* 0x0000000000048947 */ /* 0x000fea0003800000 */
[----:B------:R-:W-:Y:S01]  /*21890*/  BPT.TRAP 0x1 ;  /* 0x000000040000795c */ /* 0x000fe20000300000 */
.L_x_896:
[----:B------:R-:W-:Y:S05]  /*218a0*/  BSYNC B2 ;  /* 0x0000000000027941 */ /* 0x000fea0003800000 */
.L_x_895:
[----:B------:R-:W2:Y:S04]  /*218b0*/  LDL R4, [R1+0x4] ;  /* 0x0000040001047983 */ /* 0x000ea80000100800 */
[----:B-1----:R-:W2:Y:S01]  /*218c0*/  LDL R2, [R1+0x20] ;  /* 0x0000200001027983 */ /* 0x002ea20000100800 */
[----:B------:R-:W-:Y:S01]  /*218d0*/  IMAD.MOV.U32 R20, RZ, RZ, RZ ;  /* 0x000000ffff147224 */ /* 0x000fe200078e00ff */
[----:B------:R-:W-:Y:S01]  /*218e0*/  UIADD3 UR4, UP0, UR38, 0x570, URZ ;  /* 0x0000057026047890 */ /* 0x000fe2000ff1e03f */
[----:B------:R-:W-:Y:S01]  /*218f0*/  IMAD R3, R7, 0x50, R10 ;  /* 0x0000005007037824 */ /* 0x000fe200078e020a */
[----:B------:R-:W-:Y:S01]  /*21900*/  PLOP3.LUT P0, PT, PT, PT, PT, 0x80, 0x0 ;  /* 0x000000000000781c */ /* 0x000fe20003f0f070 */
[----:B------:R-:W-:Y:S01]  /*21910*/  UMOV UR6, 0x0 ;  /* 0x0000000000067882 */ /* 0x000fe20000000000 */
[----:B------:R-:W-:Y:S01]  /*21920*/  R2UR UR10, R20 ;  /* 0x00000000140a72ca */ /* 0x000fe200000e0000 */
[----:B------:R-:W-:Y:S01]  /*21930*/  VIADD R3, R3, 0xffffffb0 ;  /* 0xffffffb003037836 */ /* 0x000fe20000000000 */
[----:B------:R-:W-:Y:S01]  /*21940*/  UIADD3.X UR5, URZ, UR39, URZ, UP0, !UPT ;  /* 0x000000273f057290 */ /* 0x000fe200087fe43f */
[----:B------:R-:W-:Y:S01]  /*21950*/  UMOV UR7, 0x12f00000 ;  /* 0x12f0000000077882 */ /* 0x000fe20000000000 */
[----:B--2---:R-:W-:Y:S01]  /*21960*/  IMAD R5, R2, 0xa000, R4 ;  /* 0x0000a00002057824 */ /* 0x004fe200078e0204 */
[----:B------:R-:W-:-:S03]  /*21970*/  IADD3 R2, R6, 0x38890, RZ ;  /* 0x0003889006027810 */ /* 0x000fc60007ffe0ff */
[----:B------:R-:W-:-:S07]  /*21980*/  VIADD R4, R5, 0x24400 ;  /* 0x0002440005047836 */ /* 0x000fce0000000000 */
.L_x_897:
        /* <DEDUP_REMOVED lines=16> */
.L_x_898:
        /* <DEDUP_REMOVED lines=16> */
.L_x_899:
        /* <DEDUP_REMOVED lines=10> */
[----:B------:R-:W-:Y:S01]  /*21c30*/  MOV R11, 0xc0 ;  /* 0x000000c0000b7802 */ /* 0x000fe20000000f00 */
[----:B------:R-:W-:Y:S01]  /*21c40*/  VIADD R4, R5, 0x2bc00 ;  /* 0x0002bc0005047836 */ /* 0x000fe20000000000 */
[----:B------:R-:W-:Y:S01]  /*21c50*/  PLOP3.LUT P0, PT, PT, PT, PT, 0x80, 0x0 ;  /* 0x000000000000781c */ /* 0x000fe20003f0f070 */
[----:B------:R-:W-:Y:S01]  /*21c60*/  UMOV UR6, 0x0 ;  /* 0x0000000000067882 */ /* 0x000fe20000000000 */
[----:B------:R-:W-:Y:S01]  /*21c70*/  R2UR UR10, R11 ;  /* 0x000000000b0a72ca */ /* 0x000fe200000e0000 */
[----:B------:R-:W-:-:S14]  /*21c80*/  UMOV UR7, 0x12f00000 ;  /* 0x12f0000000077882 */ /* 0x000fdc0000000000 */
.L_x_900:
        /* <DEDUP_REMOVED lines=10> */
[----:B------:R-:W1:Y:S01]  /*21d30*/  SYNCS.PHASECHK.TRANS64.TRYWAIT P0, [R6+URZ+0x388c0], R8 ;  /* 0x0388c008060075a7 */ /* 0x000e62000800017f */
[----:B------:R-:W-:Y:S04]  /*21d40*/  BSSY B2, `(.L_x_901) ;  /* 0x0000002000027945 */ /* 0x000fe80003800000 */
[----:B-1----:R-:W-:Y:S05]  /*21d50*/  @!P0 BRA `(.L_x_902) ;  /* 0x00000078001c8947 */ /* 0x002fea0003800000 */
.L_x_1077:
[----:B------:R-:W-:Y:S05]  /*21d60*/  BSYNC B2 ;  /* 0x0000000000027941 */ /* 0x000fea0003800000 */
.L_x_901:
[----:B------:R-:W-:Y:S01]  /*21d70*/  BSSY B2, `(.L_x_903) ;  /* 0x000000a000027945 */ /* 0x000fe20003800000 */
[----:B------:R-:W-:Y:S01]  /*21d80*/  IMAD.MOV.U32 R12, RZ, RZ, 0x0 ;  /* 0x00000000ff0c7424 */ /* 0x000fe200078e00ff */
[----:B------:R-:W-:Y:S02]  /*21d90*/  MOV R13, 0x12f00000 ;  /* 0x12f00000000d7802 */ /* 0x000fe40000000f00 */
[----:B------:R-:W-:Y:S05]  /*21da0*/  @P4 BRA `(.L_x_904) ;  /* 0x0000000000184947 */ /* 0x000fea0003800000 */
[----:B------:R-:W2:Y:S02]  /*21db0*/  LDL R2, [R1+0x8] ;  /* 0x0000080001027983 */ /* 0x000ea40000100800 */
[----:B--2---:R-:W-:Y:S01]  /*21dc0*/  LOP3.LUT P0, RZ, R2, 0x1, RZ, 0xc0, !PT ;  /* 0x0000000102ff7812 */ /* 0x004fe2000780c0ff */
[----:B------:R-:W-:-:S04]  /*21dd0*/  IMAD.MOV.U32 R2, RZ, RZ, 0xa000 ;  /* 0x0000a000ff027424 */ /* 0x000fc800078e00ff */
[----:B------:R2:W-:Y:S08]  /*21de0*/  SYNCS.ARRIVE.TRANS64 RZ, [R6+URZ+0x388b0], R2 ;  /* 0x0388b00206ff79a7 */ /* 0x0005f0000800003f */
[----:B------:R-:W-:Y:S05]  /*21df0*/  @!P0 BRA `(.L_x_904) ;  /* 0x0000000000048947 */ /* 0x000fea0003800000 */
[----:B------:R-:W-:Y:S01]  /*21e00*/  BPT.TRAP 0x1 ;  /* 0x000000040000795c */ /* 0x000fe20000300000 */
.L_x_904:
[----:B------:R-:W-:Y:S05]  /*21e10*/  BSYNC B2 ;  /* 0x0000000000027941 */ /* 0x000fea0003800000 */
.L_x_903:
[----:B------:R-:W-:Y:S01]  /*21e20*/  R2UR UR10, R20 ;  /* 0x00000000140a72ca */ /* 0x000fe200000e0000 */
[----:B------:R-:W-:Y:S01]  /*21e30*/  UIADD3 UR4, UP0, UR38, 0x670, URZ ;  /* 0x0000067026047890 */ /* 0x000fe2000ff1e03f */
[----:B------:R-:W-:Y:S01]  /*21e40*/  R2UR UR6, R12 ;  /* 0x000000000c0672ca */ /* 0x000fe200000e0000 */
[----:B--2---:R-:W-:Y:S01]  /*21e50*/  VIADD R2, R6, 0x388b0 ;  /* 0x000388b006027836 */ /* 0x004fe20000000000 */
[----:B------:R-:W-:Y:S01]  /*21e60*/  R2UR UR7, R13 ;  /* 0x000000000d0772ca */ /* 0x000fe200000e0000 */
[----:B------:R-:W-:Y:S01]  /*21e70*/  UIADD3.X UR5, URZ, UR39, URZ, UP0, !UPT ;  /* 0x000000273f057290 */ /* 0x000fe200087fe43f */
[----:B------:R-:W-:Y:S02]  /*21e80*/  PLOP3.LUT P0, PT, PT, PT, PT, 0x80, 0x0 ;  /* 0x000000000000781c */ /* 0x000fe40003f0f070 */
[----:B------:R-:W-:-:S11]  /*21e90*/  IADD3 R4, R5, 0x400, RZ ;  /* 0x0000040005047810 */ /* 0x000fd60007ffe0ff */
.L_x_905:
        /* <DEDUP_REMOVED lines=9> */
[----:B--2---:R-:W-:Y:S05]  /*21f30*/  @P0 BRA.U.ANY `(.L_x_905) ;  /* 0xfffffffd00d80947 */ /* 0x004fea000393ffff */
[----:B------:R-:W-:Y:S01]  /*21f40*/  R2UR UR10, R15 ;  /* 0x000000000f0a72ca */ /* 0x000fe200000e0000 */
[----:B------:R-:W-:Y:S01]  /*21f50*/  VIADD R4, R5, 0x2c00 ;  /* 0x00002c0005047836 */ /* 0x000fe20000000000 */
[----:B------:R-:W-:Y:S02]  /*21f60*/  R2UR UR6, R12 ;  /* 0x000000000c0672ca */ /* 0x000fe400000e0000 */
[----:B------:R-:W-:Y:S02]  /*21f70*/  R2UR UR7, R13 ;  /* 0x000000000d0772ca */ /* 0x000fe400000e0000 */
[----:B------:R-:W-:-:S13]  /*21f80*/  PLOP3.LUT P0, PT, PT, PT, PT, 0x80, 0x0 ;  /* 0x000000000000781c */ /* 0x000fda0003f0f070 */
.L_x_906:
        /* <DEDUP_REMOVED lines=15> */
.L_x_907:
        /* <DEDUP_REMOVED lines=10> */
[----:B------:R-:W-:Y:S02]  /*22120*/  R2UR UR10, R11 ;  /* 0x000000000b0a72ca */ /* 0x000fe400000e0000 */
[----:B------:R-:W-:Y:S02]  /*22130*/  R2UR UR6, R12 ;  /* 0x000000000c0672ca */ /* 0x000fe400000e0000 */
[----:B------:R-:W-:Y:S02]  /*22140*/  R2UR UR7, R13 ;  /* 0x000000000d0772ca */ /* 0x000fe400000e0000 */
[----:B------:R-:W-:Y:S02]  /*22150*/  PLOP3.LUT P0, PT, PT, PT, PT, 0x80, 0x0 ;  /* 0x000000000000781c */ /* 0x000fe40003f0f070 */
[----:B------:R-:W-:-:S11]  /*22160*/  IADD3 R5, R5, 0x7c00, RZ ;  /* 0x00007c0005057810 */ /* 0x000fd60007ffe0ff */
.L_x_908:
        /* <DEDUP_REMOVED lines=10> */
.L_x_892:
[----:B------:R-:W-:Y:S05]  /*22210*/  BSYNC B1 ;  /* 0x0000000000017941 */ /* 0x000fea0003800000 */
.L_x_891:
[----:B01----:R-:W2:Y:S04]  /*22220*/  LDL.LU R6, [R1+0x20] ;  /* 0x0000200001067983 */ /* 0x003ea80000300800 */
[----:B------:R-:W3:Y:S01]  /*22230*/  LDL.LU R4, [R1+0x24] ;  /* 0x0000240001047983 */ /* 0x000ee20000300800 */
[----:B------:R-:W-:Y:S01]  /*22240*/  VIADD R7, R7, 0xfffffffe ;  /* 0xfffffffe07077836 */ /* 0x000fe20000000000 */
[----:B------:R-:W-:Y:S01]  /*22250*/  PLOP3.LUT P5, PT, PT, PT, PT, 0x8, 0x0 ;  /* 0x000000000000781c */ /* 0x000fe20003fae170 */
[----:B--2---:R-:W-:-:S05]  /*22260*/  VIADD R2, R6, 0x1 ;  /* 0x0000000106027836 */ /* 0x004fca0000000000 */
[----:B------:R-:W-:-:S04]  /*22270*/  ISETP.NE.AND P0, PT, R2, 0x2, PT ;  /* 0x000000020200780c */ /* 0x000fc80003f05270 */
[----:B------:R-:W-:Y:S02]  /*22280*/  SEL R3, R2, RZ, P0 ;  /* 0x000000ff02037207 */ /* 0x000fe40000000000 */
[----:B------:R-:W-:Y:S02]  /*22290*/  SEL R2, RZ, 0x1, P0 ;  /* 0x00000001ff027807 */ /* 0x000fe40000000000 */
[----:B------:R-:W-:Y:S01]  /*222a0*/  ISETP.GE.AND P0, PT, R7, R9, PT ;  /* 0x000000090700720c */ /* 0x000fe20003f06270 */
[----:B------:R0:W-:Y:S01]  /*222b0*/  STL [R1+0x20], R3 ;  /* 0x0000200301007387 */ /* 0x0001e20000100800 */
[----:B---3--:R-:W-:-:S05]  /*222c0*/  LOP3.LUT R4, R4, R2, RZ, 0x3c, !PT ;  /* 0x0000000204047212 */ /* 0x008fca00078e3cff */
[----:B------:R0:W-:Y:S06]  /*222d0*/  STL [R1+0x24], R4 ;  /* 0x0000240401007387 */ /* 0x0001ec0000100800 */
[----:B------:R-:W-:Y:S05]  /*222e0*/  @!P0 BRA `(.L_x_885) ;  /* 0x0000000800e88947 */ /* 0x000fea0003800000 */
.L_x_927:
[----:B------:R-:W-:Y:S05]  /*222f0*/  YIELD ;  /* 0x0000000000007946 */ /* 0x000fea0003800000 */
[----:B------:R-:W-:Y:S04]  /*22300*/  BSSY B1, `(.L_x_909) ;  /* 0x00000ac000017945 */ /* 0x000fe80003800000 */
[----:B-1----:R-:W-:Y:S05]  /*22310*/  @!P2 BRA `(.L_x_910) ;  /* 0x0000000800a8a947 */ /* 0x002fea0003800000 */
[----:B------:R-:W2:Y:S04]  /*22320*/  LDL R5, [R1+0x4] ;  /* 0x0000040001057983 */ /* 0x000ea80000100800 */
[----:B0-----:R-:W2:Y:S04]  /*22330*/  LDL R4, [R1+0x20] ;  /* 0x0000200001047983 */ /* 0x001ea80000100800 */
[----:B------:R-:W3:Y:S01]  /*22340*/  LDL R3, [R1+0x24] ;  /* 0x0000240001037983 */ /* 0x000ee20000100800 */
[----:B------:R-:W-:Y:S01]  /*22350*/  BSSY B2, `(.L_x_911) ;  /* 0x0000008000027945 */ /* 0x000fe20003800000 */
[----:B------:R-:W0:Y:S02]  /*22360*/  S2R R2, SR_TID.X ;  /* 0x0000000000027919 */ /* 0x000e240000002100 */
[----:B0-----:R-:W-:-:S04]  /*22370*/  LOP3.LUT R2, R2, 0x7f, RZ, 0xc0, !PT ;  /* 0x0000007f02027812 */ /* 0x001fc800078ec0ff */
[----:B------:R-:W-:Y:S02]  /*22380*/  ISETP.NE.AND P1, PT, R2, RZ, PT ;  /* 0x000000ff0200720c */ /* 0x000fe40003f25270 */
[----:B--2---:R-:W-:Y:S02]  /*22390*/  LEA R6, R4, R5, 0x3 ;  /* 0x0000000504067211 */ /* 0x004fe400078e18ff */
[----:B---3--:R-:W-:-:S04]  /*223a0*/  SHF.L.U32 R5, R3, 0x1f, RZ ;  /* 0x0000001f03057819 */ /* 0x008fc800000006ff */
[----:B------:R-:W0:Y:S02]  /*223b0*/  SYNCS.PHASECHK.TRANS64.TRYWAIT P0, [R6+URZ+0x388a0], R5 ;  /* 0x0388a005060075a7 */ /* 0x000e24000800017f */
[----:B0-----:R-:W-:Y:S05]  /*223c0*/  @!P0 BRA `(.L_x_912) ;  /* 0x0000007000948947 */ /* 0x001fea0003800000 */
.L_x_1078:
[----:B------:R-:W-:Y:S05]  /*223d0*/  BSYNC B2 ;  /* 0x0000000000027941 */ /* 0x000fea0003800000 */
.L_x_911:
[----:B------:R-:W-:Y:S04]  /*223e0*/  BSSY B2, `(.L_x_913) ;  /* 0x0000008000027945 */ /* 0x000fe80003800000 */
[----:B------:R-:W-:Y:S05]  /*223f0*/  @P1 BRA `(.L_x_914) ;  /* 0x0000000000181947 */ /* 0x000fea0003800000 */
[----:B------:R-:W2:Y:S02]  /*22400*/  LDL R2, [R1+0x8] ;  /* 0x0000080001027983 */ /* 0x000ea40000100800 */
[----:B--2---:R-:W-:Y:S01]  /*22410*/  LOP3.LUT P0, RZ, R2, 0x1, RZ, 0xc0, !PT ;  /* 0x0000000102ff7812 */ /* 0x004fe2000780c0ff */
[----:B------:R-:W-:-:S04]  /*22420*/  IMAD.MOV.U32 R2, RZ, RZ, 0xa000 ;  /* 0x0000a000ff027424 */ /* 0x000fc800078e00ff */
[----:B------:R1:W-:Y:S08]  /*22430*/  SYNCS.ARRIVE.TRANS64 RZ, [R6+URZ+0x38890], R2 ;  /* 0x0388900206ff79a7 */ /* 0x0003f0000800003f */
[----:B------:R-:W-:Y:S05]  /*22440*/  @!P0 BRA `(.L_x_914) ;  /* 0x0000000000048947 */ /* 0x000fea0003800000 */
[----:B------:R-:W-:Y:S01]  /*22450*/  BPT.TRAP 0x1 ;  /* 0x000000040000795c */ /* 0x000fe20000300000 */
.L_x_914:
[----:B------:R-:W-:Y:S05]  /*22460*/  BSYNC B2 ;  /* 0x0000000000027941 */ /* 0x000fea0003800000 */
.L_x_913:
[----:B------:R-:W2:Y:S04]  /*22470*/  LDL R3, [R1+0x4] ;  /* 0x0000040001037983 */ /* 0x000ea80000100800 */
[----:B-1----:R-:W2:Y:S01]  /*22480*/  LDL R2, [R1+0x20] ;  /* 0x0000200001027983 */ /* 0x002ea20000100800 */
[----:B------:R-:W-:Y:S01]  /*22490*/  IMAD.MOV.U32 R11, RZ, RZ, RZ ;  /* 0x000000ffff0b7224 */ /* 0x000fe200078e00ff */
[----:B------:R-:W-:Y:S01]  /*224a0*/  UIADD3 UR4, UP0, UR38, 0x570, URZ ;  /* 0x0000057026047890 */ /* 0x000fe2000ff1e03f */
[----:B------:R-:W-:Y:S01]  /*224b0*/  PLOP3.LUT P0, PT, PT, PT, PT, 0x80, 0x0 ;  /* 0x000000000000781c */ /* 0x000fe20003f0f070 */
[----:B------:R-:W-:Y:S01]  /*224c0*/  UMOV UR6, 0x0 ;  /* 0x0000000000067882 */ /* 0x000fe20000000000 */
[----:B------:R-:W-:Y:S01]  /*224d0*/  UMOV UR7, 0x12f00000 ;  /* 0x12f0000000077882 */ /* 0x000fe20000000000 */
[----:B------:R-:W-:Y:S01]  /*224e0*/  R2UR UR10, R11 ;  /* 0x000000000b0a72ca */ /* 0x000fe200000e0000 */
[----:B------:R-:W-:Y:S01]  /*224f0*/  UIADD3.X UR5, URZ, UR39, URZ, UP0, !UPT ;  /* 0x000000273f057290 */ /* 0x000fe200087fe43f */
[----:B--2---:R-:W-:Y:S01]  /*22500*/  IMAD R4, R2, 0xa000, R3 ;  /* 0x0000a00002047824 */ /* 0x004fe200078e0203 */
[----:B------:R-:W-:Y:S01]  /*22510*/  IADD3 R2, R6, 0x38890, RZ ;  /* 0x0003889006027810 */ /* 0x000fe20007ffe0ff */
[----:B------:R-:W-:-:S02]  /*22520*/  IMAD R3, R7, 0x50, R10 ;  /* 0x0000005007037824 */ /* 0x000fc400078e020a */
[----:B------:R-:W-:-:S09]  /*22530*/  VIADD R8, R4, 0x24400 ;  /* 0x0002440004087836 */ /* 0x000fd20000000000 */
.L_x_915:
        /* <DEDUP_REMOVED lines=11> */
[----:B------:R-:W-:Y:S01]  /*225f0*/  IADD3 R8, R4, 0x26c00, RZ ;  /* 0x00026c0004087810 */ /* 0x000fe20007ffe0ff */
[----:B------:R-:W-:Y:S01]  /*22600*/  UMOV UR6, 0x0 ;  /* 0x0000000000067882 */ /* 0x000fe20000000000 */
[----:B------:R-:W-:Y:S01]  /*22610*/  PLOP3.LUT P0, PT, PT, PT, PT, 0x80, 0x0 ;  /* 0x000000000000781c */ /* 0x000fe20003f0f070 */
[----:B------:R-:W-:Y:S01]  /*22620*/  UMOV UR7, 0x12f00000 ;  /* 0x12f0000000077882 */ /* 0x000fe20000000000 */
[----:B------:R-:W-:-:S15]  /*22630*/  R2UR UR10, R20 ;  /* 0x00000000140a72ca */ /* 0x000fde00000e0000 */
.L_x_916:
        /* <DEDUP_REMOVED lines=16> */
.L_x_917:
        /* <DEDUP_REMOVED lines=16> */
.L_x_918:
        /* <DEDUP_REMOVED lines=13> */
.L_x_1079:
[----:B------:R-:W-:Y:S05]  /*22910*/  BSYNC B2 ;  /* 0x0000000000027941 */ /* 0x000fea0003800000 */
.L_x_919:
        /* <DEDUP_REMOVED lines=10> */
.L_x_922:
[----:B------:R-:W-:Y:S05]  /*229c0*/  BSYNC B2 ;  /* 0x0000000000027941 */ /* 0x000fea0003800000 */
.L_x_921:
[----:B------:R-:W-:Y:S01]  /*229d0*/  R2UR UR10, R11 ;  /* 0x000000000b0a72ca */ /* 0x000fe200000e0000 */
[----:B------:R-:W-:Y:S01]  /*229e0*/  UIADD3 UR4, UP0, UR38, 0x670, URZ ;  /* 0x0000067026047890 */ /* 0x000fe2000ff1e03f */
[----:B------:R-:W-:Y:S01]  /*229f0*/  R2UR UR6, R12 ;  /* 0x000000000c0672ca */ /* 0x000fe200000e0000 */
[----:B012---:R-:W-:Y:S01]  /*22a00*/  VIADD R6, R6, 0x388b0 ;  /* 0x000388b006067836 */ /* 0x007fe20000000000 */
[----:B------:R-:W-:Y:S01]  /*22a10*/  R2UR UR7, R13 ;  /* 0x000000000d0772ca */ /* 0x000fe200000e0000 */
[----:B------:R-:W-:Y:S01]  /*22a20*/  UIADD3.X UR5, URZ, UR39, URZ, UP0, !UPT ;  /* 0x000000273f057290 */ /* 0x000fe200087fe43f */
[----:B------:R-:W-:Y:S02]  /*22a30*/  PLOP3.LUT P0, PT, PT, PT, PT, 0x80, 0x0 ;  /* 0x000000000000781c */ /* 0x000fe40003f0f070 */
[----:B------:R-:W-:-:S11]  /*22a40*/  IADD3 R2, R4, 0x400, RZ ;  /* 0x0000040004027810 */ /* 0x000fd60007ffe0ff */
.L_x_923:
        /* <DEDUP_REMOVED lines=15> */
.L_x_924:
        /* <DEDUP_REMOVED lines=15> */
.L_x_925:
        /* <DEDUP_REMOVED lines=15> */
.L_x_926:
        /* <DEDUP_REMOVED lines=10> */
.L_x_910:
[----:B------:R-:W-:Y:S05]  /*22dc0*/  BSYNC B1 ;  /* 0x0000000000017941 */ /* 0x000fea0003800000 */
.L_x_909:
[----:B------:R-:W2:Y:S04]  /*22dd0*/  LDL.LU R2, [R1+0x20] ;  /* 0x0000200001027983 */ /* 0x000ea80000300800 */
[----:B------:R-:W3:Y:S01]  /*22de0*/  LDL.LU R5, [R1+0x24] ;  /* 0x0000240001057983 */ /* 0x000ee20000300800 */
[----:B--2---:R-:W-:-:S05]  /*22df0*/  VIADD R2, R2, 0x1 ;  /* 0x0000000102027836 */ /* 0x004fca0000000000 */
[----:B------:R-:W-:-:S04]  /*22e00*/  ISETP.NE.AND P0, PT, R2, 0x2, PT ;  /* 0x000000020200780c */ /* 0x000fc80003f05270 */
[----:B0-----:R-:W-:Y:S02]  /*22e10*/  SEL R3, RZ, 0x1, P0 ;  /* 0x00000001ff037807 */ /* 0x001fe40000000000 */
[----:B------:R-:W-:Y:S02]  /*22e20*/  SEL R2, R2, RZ, P0 ;  /* 0x000000ff02027207 */ /* 0x000fe40000000000 */
[----:B---3--:R-:W-:Y:S02]  /*22e30*/  LOP3.LUT R5, R5, R3, RZ, 0x3c, !PT ;  /* 0x0000000305057212 */ /* 0x008fe400078e3cff */
[C---:B------:R-:W-:Y:S01]  /*22e40*/  ISETP.GT.AND P0, PT, R7.reuse, R9, PT ;  /* 0x000000090700720c */ /* 0x040fe20003f04270 */
[----:B------:R-:W-:Y:S02]  /*22e50*/  VIADD R7, R7, 0xffffffff ;  /* 0xffffffff07077836 */ /* 0x000fe40000000000 */
[----:B------:R1:W-:Y:S04]  /*22e60*/  STL [R1+0x24], R5 ;  /* 0x0000240501007387 */ /* 0x0003e80000100800 */
[----:B------:R1:W-:Y:S06]  /*22e70*/  STL [R1+0x20], R2 ;  /* 0x0000200201007387 */ /* 0x0003ec0000100800 */
[----:B------:R-:W-:Y:S05]  /*22e80*/  @P0 BRA `(.L_x_927) ;  /* 0xfffffff400180947 */ /* 0x000fea000383ffff */
.L_x_885:
[----:B------:R-:W-:Y:S05]  /*22e90*/  BSYNC B0 ;  /* 0x0000000000007941 */ /* 0x000fea0003800000 */
.L_x_884:
[----:B-1----:R-:W2:Y:S01]  /*22ea0*/  LDL R2, [R1+0x4c] ;  /* 0x00004c0001027983 */ /* 0x002ea20000100800 */
[----:B------:R-:W-:Y:S05]  /*22eb0*/  @!P5 WARPSYNC.ALL ;  /* 0x000000000000d948 */ /* 0x000fea0003800000 */
[----:B------:R-:W-:Y:S01]  /*22ec0*/  BSSY B7, `(.L_x_928) ;  /* 0x0000504000077945 */ /* 0x000fe20003800000 */
[----:B------:R-:W-:Y:S01]  /*22ed0*/  @!P5 BAR.SYNC.DEFER_BLOCKING 0xc, 0x180 ;  /* 0x030600000000db1d */ /* 0x000fe20000010000 */
[----:B--2---:R-:W-:-:S13]  /*22ee0*/  ISETP.GT.AND P0, PT, R2, RZ, PT ;  /* 0x000000ff0200720c */ /* 0x004fda0003f04270 */
[----:B------:R-:W-:Y:S05]  /*22ef0*/  @P0 BRA `(.L_x_929) ;  /* 0x0000000000480947 */ /* 0x000fea0003800000 */
[----:B------:R-:W1:Y:S02]  /*22f00*/  S2R R2, SR_TID.X ;  /* 0x0000000000027919 */ /* 0x000e640000002100 */
[----:B-1----:R-:W-:-:S04]  /*22f10*/  LOP3.LUT R2, R2, 0x7f, RZ, 0xc0, !PT ;  /* 0x0000007f02027812 */ /* 0x002fc800078ec0ff */
[----:B------:R-:W-:-:S13]  /*22f20*/  ISETP.NE.AND P1, PT, R2, RZ, PT ;  /* 0x000000ff0200720c */ /* 0x000fda0003f25270 */
[----:B------:R-:W-:Y:S05]  /*22f30*/  @P1 BRA `(.L_x_930) ;  /* 0x0000004c00f01947 */ /* 0x000fea0003800000 */
[----:B0-----:R-:W0:Y:S01]  /*22f40*/  S2R R3, SR_LANEID ;  /* 0x0000000000037919 */ /* 0x001e220000000000 */
[----:B------:R-:W-:Y:S01]  /*22f50*/  VOTEU.ANY UR4, UPT, PT ;  /* 0x0000000000047886 */ /* 0x000fe200038e0100 */
[----:B------:R-:W1:Y:S01]  /*22f60*/  LDC.64 R4, c[0x0][0xc60] ;  /* 0x00031800ff047b82 */ /* 0x000e620000000a00 */
[----:B------:R-:W0:Y:S01]  /*22f70*/  FLO.U32 R0, UR4 ;  /* 0x0000000400007d00 */ /* 0x000e2200080e0000 */
[----:B------:R-:W-:-:S07]  /*22f80*/  ULDC.64 UR6, c[0x0][0x208] ;  /* 0x0000820000067ab9 */ /* 0x000fce0000000a00 */
[----:B------:R-:W1:Y:S01]  /*22f90*/  POPC R2, UR4 ;  /* 0x0000000400027d09 */ /* 0x000e620008000000 */
[----:B0-----:R-:W-:-:S13]  /*22fa0*/  ISETP.EQ.U32.AND P0, PT, R0, R3, PT ;  /* 0x000000030000720c */ /* 0x001fda0003f02070 */
[----:B-1----:R-:W2:Y:S01]  /*22fb0*/  @P0 ATOMG.E.ADD.STRONG.GPU PT, R5, desc[UR6][R4.64], R2 ;  /* 0x00000002040509a8 */ /* 0x002ea200081ee1c6 */
[----:B------:R-:W0:Y:S02]  /*22fc0*/  S2R R3, SR_LTMASK ;  /* 0x0000000000037919 */ /* 0x000e240000003900 */
[----:B0-----:R-:W-:-:S06]  /*22fd0*/  LOP3.LUT R3, R3, UR4, RZ, 0xc0, !PT ;  /* 0x0000000403037c12 */ /* 0x001fcc000f8ec0ff */
[----:B------:R-:W0:Y:S01]  /*22fe0*/  POPC R3, R3 ;  /* 0x0000000300037309 */ /* 0x000e220000000000 */
[----:B--2---:R-:W0:Y:S02]  /*22ff0*/  SHFL.IDX PT, R0, R5, R0, 0x1f ;  /* 0x00001f0005007589 */ /* 0x004e2400000e0000 */
[----:B0-----:R-:W-:Y:S01]  /*23000*/  IADD3 R16, R0, UR36, R3 ;  /* 0x0000002400107c10 */ /* 0x001fe2000fffe003 */
[----:B------:R-:W-:Y:S06]  /*23010*/  BRA `(.L_x_930) ;  /* 0x0000004c00b87947 */ /* 0x000fec0003800000 */
.L_x_929:
[----:B------:R-:W2:Y:S01]  /*23020*/  LDL R0, [R1+0x4] ;  /* 0x0000040001007983 */ /* 0x000ea20000100800 */
[----:B------:R-:W-:Y:S01]  /*23030*/  BSSY B6, `(.L_x_931) ;  /* 0x0000014000067945 */ /* 0x000fe20003800000 */
[----:B--2---:R-:W-:-:S04]  /*23040*/  IADD3 R0, R0, 0x24400, RZ ;  /* 0x0002440000007810 */ /* 0x004fc80007ffe0ff */
[----:B------:R-:W-:-:S13]  /*23050*/  LOP3.LUT P0, RZ, R0, 0x3ff, RZ, 0xc0, !PT ;  /* 0x000003ff00ff7812 */ /* 0x000fda000780c0ff */
[----:B------:R-:W-:Y:S05]  /*23060*/  @!P0 BRA `(.L_x_932) ;  /* 0x0000000000408947 */ /* 0x000fea0003800000 */
[----:B------:R-:W-:Y:S01]  /*23070*/  MOV R2, 0x0 ;  /* 0x0000000000027802 */ /* 0x000fe20000000f00 */
[----:B------:R-:W-:Y:S01]  /*23080*/  ULDC.64 UR6, c[0x4][0x1b8] ;  /* 0x01006e0000067ab9 */ /* 0x000fe20000000a00 */
[----:B------:R-:W-:Y:S01]  /*23090*/  ULDC.64 UR8, c[0x4][0x1c0] ;  /* 0x0100700000087ab9 */ /* 0x000fe20000000a00 */
[----:B------:R-:W-:Y:S01]  /*230a0*/  ULDC.64 UR4, c[0x4][0x118] ;  /* 0x0100460000047ab9 */ /* 0x000fe20000000a00 */
[----:B0-----:R-:W-:Y:S01]  /*230b0*/  IMAD.U32 R4, RZ, RZ, UR6 ;  /* 0x00000006ff047e24 */ /* 0x001fe2000f8e00ff */
[----:B------:R-:W-:Y:S01]  /*230c0*/  MOV R6, UR8 ;  /* 0x0000000800067c02 */ /* 0x000fe20008000f00 */
[----:B------:R-:W0:Y:S01]  /*230d0*/  LDC.64 R2, c[0x4][R2] ;  /* 0x0100000002027b82 */ /* 0x000e220000000a00 */
[----:B------:R-:W-:Y:S01]  /*230e0*/  IMAD.U32 R5, RZ, RZ, UR7 ;  /* 0x00000007ff057e24 */ /* 0x000fe2000f8e00ff */
[----:B------:R-:W-:Y:S01]  /*230f0*/  MOV R11, UR5 ;  /* 0x00000005000b7c02 */ /* 0x000fe20008000f00 */
[----:B------:R-:W-:Y:S01]  /*23100*/  IMAD.U32 R7, RZ, RZ, UR9 ;  /* 0x00000009ff077e24 */ /* 0x000fe2000f8e00ff */
[----:B------:R-:W-:Y:S01]  /*23110*/  MOV R13, RZ ;  /* 0x000000ff000d7202 */ /* 0x000fe20000000f00 */
[----:B------:R-:W-:-:S02]  /*23120*/  IMAD.U32 R10, RZ, RZ, UR4 ;  /* 0x00000004ff0a7e24 */ /* 0x000fc4000f8e00ff */
[----:B------:R-:W-:Y:S02]  /*23130*/  IMAD.MOV.U32 R8, RZ, RZ, 0x70 ;  /* 0x00000070ff087424 */ /* 0x000fe400078e00ff */
[----:B------:R-:W-:-:S07]  /*23140*/  IMAD.MOV.U32 R12, RZ, RZ, 0x1 ;  /* 0x00000001ff0c7424 */ /* 0x000fce00078e00ff */
[----:B------:R-:W-:-:S07]  /*23150*/  LEPC R20, `(.L_x_932) ;  /* 0x000000001014794e */ /* 0x000fce0000000000 */
[----:B0-----:R-:W-:Y:S05]  /*23160*/  CALL.ABS.NOINC R2 ;  /* 0x0000000002007343 */ /* 0x001fea0003c00000 */
.L_x_932:
[----:B------:R-:W-:Y:S05]  /*23170*/  BSYNC B6 ;  /* 0x0000000000067941 */ /* 0x000fea0003800000 */
.L_x_931:
[----:B------:R-:W2:Y:S01]  /*23180*/  LDL R2, [R1+0x4] ;  /* 0x0000040001027983 */ /* 0x000ea20000100800 */
[----:B------:R-:W-:Y:S01]  /*23190*/  BSSY B6, `(.L_x_933) ;  /* 0x0000024000067945 */ /* 0x000fe20003800000 */
[----:B--2---:R-:W-:-:S05]  /*231a0*/  VIADD R0, R2, 0x400 ;  /* 0x0000040002007836 */ /* 0x004fca0000000000 */
[----:B------:R-:W-:-:S13]  /*231b0*/  LOP3.LUT P0, RZ, R0, 0x3ff, RZ, 0xc0, !PT ;  /* 0x000003ff00ff7812 */ /* 0x000fda000780c0ff */
[----:B------:R-:W-:Y:S05]  /*231c0*/  @!P0 BRA `(.L_x_934) ;  /* 0x0000000000808947 */ /* 0x000fea0003800000 */
[----:B------:R-:W-:Y:S01]  /*231d0*/  MOV R0, 0x0 ;  /* 0x0000000000007802 */ /* 0x000fe20000000f00 */
[----:B------:R-:W-:Y:S01]  /*231e0*/  ULDC.64 UR6, c[0x4][0x1b8] ;  /* 0x01006e0000067ab9 */ /* 0x000fe20000000a00 */
[----:B------:R-:W-:Y:S01]  /*231f0*/  ULDC.64 UR8, c[0x4][0x1c0] ;  /* 0x0100700000087ab9 */ /* 0x000fe20000000a00 */
[----:B------:R-:W-:Y:S01]  /*23200*/  ULDC.64 UR4, c[0x4][0x120] ;  /* 0x0100480000047ab9 */ /* 0x000fe20000000a00 */
[----:B0-----:R0:W1:Y:S01]  /*23210*/  LDC.64 R2, c[0x4][R0] ;  /* 0x0100000000027b82 */ /* 0x0010620000000a00 */
[----:B------:R-:W-:Y:S01]  /*23220*/  IMAD.U32 R4, RZ, RZ, UR6 ;  /* 0x00000006ff047e24 */ /* 0x000fe2000f8e00ff */
[----:B------:R-:W-:Y:S01]  /*23230*/  MOV R5, UR7 ;  /* 0x0000000700057c02 */ /* 0x000fe20008000f00 */
        /* <DEDUP_REMOVED lines=9> */
.L_x_935:
[----:B------:R-:W-:Y:S01]  /*232d0*/  MOV R2, 0x0 ;  /* 0x0000000000027802 */ /* 0x000fe20000000f00 */
[----:B------:R-:W-:Y:S01]  /*232e0*/  ULDC.64 UR4, c[0x4][0x1b8] ;  /* 0x01006e0000047ab9 */ /* 0x000fe20000000a00 */
[----:B------:R-:W-:Y:S01]  /*232f0*/  ULDC.64 UR6, c[0x4][0x1c0] ;  /* 0x0100700000067ab9 */ /* 0x000fe20000000a00 */
[----:B------:R-:W-:Y:S01]  /*23300*/  ULDC.64 UR8, c[0x4][0x128] ;  /* 0x01004a0000087ab9 */ /* 0x000fe20000000a00 */
[----:B------:R-:W-:Y:S01]  /*23310*/  IMAD.U32 R4, RZ, RZ, UR4 ;  /* 0x00000004ff047e24 */ /* 0x000fe2000f8e00ff */
[----:B------:R-:W-:Y:S01]  /*23320*/  MOV R5, UR5 ;  /* 0x0000000500057c02 */ /* 0x000fe20008000f00 */
[----:B------:R-:W0:Y:S01]  /*23330*/  LDC.64 R2, c[0x4][R2] ;  /* 0x0100000002027b82 */ /* 0x000e220000000a00 */
[----:B------:R-:W-:Y:S01]  /*23340*/  IMAD.U32 R6, RZ, RZ, UR6 ;  /* 0x00000006ff067e24 */ /* 0x000fe2000f8e00ff */
[----:B------:R-:W-:Y:S01]  /*23350*/  MOV R10, UR8 ;  /* 0x00000008000a7c02 */ /* 0x000fe20008000f00 */
[----:B------:R-:W-:Y:S01]  /*23360*/  IMAD.U32 R7, RZ, RZ, UR7 ;  /* 0x00000007ff077e24 */ /* 0x000fe2000f8e00ff */
[----:B------:R-:W-:Y:S01]  /*23370*/  MOV R12, 0x1 ;  /* 0x00000001000c7802 */ /* 0x000fe20000000f00 */
[----:B------:R-:W-:-:S02]  /*23380*/  IMAD.U32 R11, RZ, RZ, UR9 ;  /* 0x00000009ff0b7e24 */ /* 0x000fc4000f8e00ff */
[----:B------:R-:W-:Y:S02]  /*23390*/  IMAD.MOV.U32 R8, RZ, RZ, 0x70 ;  /* 0x00000070ff087424 */ /* 0x000fe400078e00ff */
[----:B------:R-:W-:-:S07]  /*233a0*/  IMAD.MOV.U32 R13, RZ, RZ, RZ ;  /* 0x000000ffff0d7224 */ /* 0x000fce00078e00ff */
[----:B------:R-:W-:-:S07]  /*233b0*/  LEPC R20, `(.L_x_934) ;  /* 0x000000001014794e */ /* 0x000fce0000000000 */
[----:B0-----:R-:W-:Y:S05]  /*233c0*/  CALL.ABS.NOINC R2 ;  /* 0x0000000002007343 */ /* 0x001fea0003c00000 */
.L_x_934:
[----:B------:R-:W-:Y:S05]  /*233d0*/  BSYNC B6 ;  /* 0x0000000000067941 */ /* 0x000fea0003800000 */
.L_x_933:
[----:B------:R-:W2:Y:S01]  /*233e0*/  LDL.LU R2, [R1] ;  /* 0x0000000001027983 */ /* 0x000ea20000300800 */
[----:B------:R-:W-:-:S03]  /*233f0*/  ULDC.64 UR4, c[0x0][0x9f8] ;  /* 0x00027e0000047ab9 */ /* 0x000fc60000000a00 */
[----:B0-----:R-:W3:Y:S04]  /*23400*/  LDL.LU R4, [R1+0x28] ;  /* 0x0000280001047983 */ /* 0x001ee80000300800 */
[----:B------:R-:W4:Y:S01]  /*23410*/  LDL R7, [R1+0x10] ;  /* 0x0000100001077983 */ /* 0x000f220000100800 */
[----:B------:R-:W-:Y:S01]  /*23420*/  ISETP.NE.U32.AND P0, PT, RZ, UR4, PT ;  /* 0x00000004ff007c0c */ /* 0x000fe2000bf05070 */
[----:B------:R-:W-:Y:S02]  /*23430*/  ULDC.64 UR6, c[0x0][0x208] ;  /* 0x0000820000067ab9 */ /* 0x000fe40000000a00 */
[----:B------:R-:W5:Y:S01]  /*23440*/  LDL R0, [R1+0x38] ;  /* 0x0000380001007983 */ /* 0x000f620000100800 */
[----:B------:R-:W-:-:S13]  /*23450*/  ISETP.NE.AND.EX P0, PT, RZ, UR5, PT, P0 ;  /* 0x00000005ff007c0c */ /* 0x000fda000bf05300 */
[----:B--2---:R-:W-:-:S04]  /*23460*/  @P0 IADD3 R2, P1, R2, UR4, RZ ;  /* 0x0000000402020c10 */ /* 0x004fc8000ff3e0ff */
[----:B---3--:R-:W-:Y:S01]  /*23470*/  @P0 IADD3.X R3, R4, UR5, RZ, P1, !PT ;  /* 0x0000000504030c10 */ /* 0x008fe20008ffe4ff */
[----:B------:R-:W-:-:S04]  /*23480*/  ULDC.64 UR4, c[0x0][0xa08] ;  /* 0x0002820000047ab9 */ /* 0x000fc80000000a00 */
[----:B----4-:R0:W2:Y:S01]  /*23490*/  @P0 LDG.E R7, desc[UR6][R2.64] ;  /* 0x0000000602070981 */ /* 0x0100a2000c1e1900 */
[----:B-----5:R-:W-:Y:S01]  /*234a0*/  VIADD R9, R0, 0xffffffff ;  /* 0xffffffff00097836 */ /* 0x020fe20000000000 */
[----:B0-----:R-:W0:Y:S01]  /*234b0*/  LDC.64 R2, c[0x0][0x418] ;  /* 0x00010600ff027b82 */ /* 0x001e220000000a00 */
[----:B--2---:R-:W-:Y:S01]  /*234c0*/  SHF.R.S32.HI R8, RZ, 0x1f, R7 ;  /* 0x0000001fff087819 */ /* 0x004fe20000011407 */
[----:B------:R1:W-:Y:S04]  /*234d0*/  @P0 STL [R1+0x10], R7 ;  /* 0x0000100701000387 */ /* 0x0003e80000100800 */
[----:B------:R1:W-:Y:S04]  /*234e0*/  STL [R1+0x3c], R9 ;  /* 0x00003c0901007387 */ /* 0x0003e80000100800 */
[----:B------:R1:W-:Y:S01]  /*234f0*/  STL [R1+0x28], R8 ;  /* 0x0000280801007387 */ /* 0x0003e20000100800 */
[----:B0-----:R-:W-:Y:S01]  /*23500*/  LOP3.LUT P0, RZ, R2, UR4, RZ, 0xfc, !PT ;  /* 0x0000000402ff7c12 */ /* 0x001fe2000f80fcff */
[----:B------:R-:W-:-:S03]  /*23510*/  UMOV UR4, 0xffffffff ;  /* 0xffffffff00047882 */ /* 0x000fc60000000000 */
[----:B------:R-:W-:-:S04]  /*23520*/  LOP3.LUT P0, RZ, R3, UR5, RZ, 0xfc, P0 ;  /* 0x0000000503ff7c12 */ /* 0x000fc8000800fcff */
[----:B------:R-:W-:Y:S01]  /*23530*/  SEL R0, R7, RZ, !P0 ;  /* 0x000000ff07007207 */ /* 0x000fe20004000000 */
[----:B-1----:R-:W-:Y:S08]  /*23540*/  BRA.DIV UR4, `(.L_x_936) ;  /* 0x00000062045c7947 */ /* 0x002ff0000b800000 */
[----:B------:R-:W0:Y:S02]  /*23550*/  S2R R4, SR_TID.X ;  /* 0x0000000000047919 */ /* 0x000e240000002100 */
[----:B0-----:R-:W-:-:S04]  /*23560*/  SHF.R.U32.HI R4, RZ, 0x5, R4 ;  /* 0x00000005ff047819 */ /* 0x001fc80000011604 */
[----:B------:R-:W-:-:S05]  /*23570*/  LOP3.LUT R4, R4, 0x3, RZ, 0xc0, !PT ;  /* 0x0000000304047812 */ /* 0x000fca00078ec0ff */
[----:B------:R0:W1:Y:S02]  /*23580*/  SHFL.IDX PT, R14, R4, RZ, 0x1f ;  /* 0x00001fff040e7589 */ /* 0x00006400000e0000 */
.L_x_1082:
[----:B0-----:R-:W2:Y:S01]  /*23590*/  LDL.LU R4, [R1+0x8] ;  /* 0x0000080001047983 */ /* 0x001ea20000300800 */
[----:B------:R-:W-:Y:S02]  /*235a0*/  PLOP3.LUT P1, PT, PT, PT, PT, 0x8, 0x0 ;  /* 0x000000000000781c */ /* 0x000fe40003f2e170 */
[----:B-1----:R-:W-:Y:S01]  /*235b0*/  ISETP.NE.AND P0, PT, R14, RZ, PT ;  /* 0x000000ff0e00720c */ /* 0x002fe20003f05270 */
[----:B------:R0:W-:Y:S01]  /*235c0*/  STL [R1], R0 ;  /* 0x0000000001007387 */ /* 0x0001e20000100800 */
[----:B--2---:R-:W-:-:S09]  /*235d0*/  LOP3.LUT R4, R4, 0xfffffffb, RZ, 0xc0, !PT ;  /* 0xfffffffb04047812 */ /* 0x004fd200078ec0ff */
[----:B------:R-:W-:-:S05]  /*235e0*/  @P1 LOP3.LUT R4, R4, 0x4, RZ, 0xfc, !PT ;  /* 0x0000000404041812 */ /* 0x000fca00078efcff */
[----:B------:R0:W-:Y:S01]  /*235f0*/  STL [R1+0x8], R4 ;  /* 0x0000080401007387 */ /* 0x0001e20000100800 */
[----:B------:R-:W-:Y:S05]  /*23600*/  @P0 BRA `(.L_x_937) ;  /* 0x00000004005c0947 */ /* 0x000fea0003800000 */
[----:B------:R-:W-:-:S03]  /*23610*/  UMOV UR4, 0xffffffff ;  /* 0xffffffff00047882 */ /* 0x000fc60000000000 */
[----:B------:R-:W-:Y:S05]  /*23620*/  BRA.DIV UR4, `(.L_x_938) ;  /* 0x0000006204587947 */ /* 0x000fea000b800000 */
[----:B------:R-:W-:-:S13]  /*23630*/  ELECT P6, URZ, PT ;  /* 0x00000000003f782f */ /* 0x000fda00038c0000 */
.L_x_1085:
[----:B------:R-:W-:Y:S05]  /*23640*/  @!P6 BRA `(.L_x_937) ;  /* 0x00000004004ce947 */ /* 0x000fea0003800000 */
[----:B------:R1:W-:Y:S01]  /*23650*/  STL [R1+0x18], R9 ;  /* 0x0000180901007387 */ /* 0x0003e20000100800 */
[----:B------:R-:W-:-:S04]  /*23660*/  ISETP.NE.U32.AND P0, PT, R2, RZ, PT ;  /* 0x000000ff0200720c */ /* 0x000fc80003f05070 */
[----:B------:R-:W-:-:S13]  /*23670*/  ISETP.NE.AND.EX P0, PT, R3, RZ, PT, P0 ;  /* 0x000000ff0300720c */ /* 0x000fda0003f05300 */
[----:B-1----:R-:W-:Y:S05]  /*23680*/  @!P0 BRA `(.L_x_939) ;  /* 0x0000000000548947 */ /* 0x002fea0003800000 */
[----:B------:R-:W1:Y:S01]  /*23690*/  LDC R6, c[0x0][0x43c] ;  /* 0x00010f00ff067b82 */ /* 0x000e620000000800 */
[----:B0-----:R-:W-:Y:S01]  /*236a0*/  MOV R0, R9 ;  /* 0x0000000900007202 */ /* 0x001fe20000000f00 */
[----:B------:R-:W-:Y:S01]  /*236b0*/  ULDC.64 UR4, c[0x0][0x428] ;  /* 0x00010a0000047ab9 */ /* 0x000fe20000000a00 */
[----:B------:R-:W-:Y:S01]  /*236c0*/  ULDC.64 UR6, c[0x0][0x208] ;  /* 0x0000820000067ab9 */ /* 0x000fe20000000a00 */
[----:B-1----:R-:W-:-:S13]  /*236d0*/  ISETP.NE.AND P0, PT, R6, 0x1, PT ;  /* 0x000000010600780c */ /* 0x002fda0003f05270 */
[----:B------:R-:W0:Y:S02]  /*236e0*/  @P0 LDC.64 R4, c[0x0][0x440] ;  /* 0x00011000ff040b82 */ /* 0x000e240000000a00 */
[----:B0-----:R-:W-:-:S05]  /*236f0*/  @P0 IMAD.HI.U32 R4, R9, R4, RZ ;  /* 0x0000000409040227 */ /* 0x001fca00078e00ff */
        /* <DEDUP_REMOVED lines=8> */
[----:B0-----:R-:W-:-:S04]  /*23780*/  IMAD R6, R8, UR4, RZ ;  /* 0x0000000408067c24 */ /* 0x001fc8000f8e02ff */
[----:B------:R-:W-:-:S05]  /*23790*/  IMAD R0, R7, UR5, R6 ;  /* 0x0000000507007c24 */ /* 0x000fca000f8e0206 */
[----:B------:R-:W-:-:S04]  /*237a0*/  IADD3 R0, R5, R0, RZ ;  /* 0x0000000005007210 */ /* 0x000fc80007ffe0ff */
[----:B------:R-:W-:-:S05]  /*237b0*/  LEA.HI.X R3, R4, R3, R0, 0x2, P0 ;  /* 0x0000000304037211 */ /* 0x000fca00000f1400 */
[----:B------:R-:W2:Y:S04]  /*237c0*/  LDG.E R0, desc[UR6][R2.64] ;  /* 0x0000000602007981 */ /* 0x000ea8000c1e1900 */
[----:B--2---:R1:W-:Y:S02]  /*237d0*/  STL [R1], R0 ;  /* 0x0000000001007387 */ /* 0x0043e40000100800 */
.L_x_939:
[----:B------:R-:W2:Y:S04]  /*237e0*/  LDL R7, [R1+0x4] ;  /* 0x0000040001077983 */ /* 0x000ea80000100800 */
[----:B01----:R-:W2:Y:S04]  /*237f0*/  LDL R0, [R1+0xc] ;  /* 0x00000c0001007983 */ /* 0x003ea80000100800 */
[----:B------:R-:W3:Y:S01]  /*23800*/  LDL R2, [R1+0x14] ;  /* 0x0000140001027983 */ /* 0x000ee20000100800 */
[----:B--2---:R-:W-:Y:S01]  /*23810*/  IMAD R0, R0, 0x8, R7 ;  /* 0x0000000800007824 */ /* 0x004fe200078e0207 */
[----:B---3--:R-:W-:-:S04]  /*23820*/  SHF.L.U32 R2, R2, 0x1f, RZ ;  /* 0x0000001f02027819 */ /* 0x008fc800000006ff */
[----:B------:R-:W0:Y:S02]  /*23830*/  SYNCS.PHASECHK.TRANS64.TRYWAIT P0, [R0+URZ+0x38840], R2 ;  /* 0x03884002000075a7 */ /* 0x000e24000800017f */
[----:B0-----:R-:W-:Y:S05]  /*23840*/  @!P0 BRA `(.L_x_940) ;  /* 0x0000005c00f08947 */ /* 0x001fea0003800000 */
.L_x_1086:
[----:B------:R1:W5:Y:S01]  /*23850*/  LDL R3, [R1+0x8] ;  /* 0x0000080001037983 */ /* 0x0003620000100800 */
[----:B------:R-:W2:Y:S02]  /*23860*/  S2R R4, SR_TID.X ;  /* 0x0000000000047919 */ /* 0x000ea40000002100 */
[----:B--2---:R-:W-:-:S04]  /*23870*/  LOP3.LUT R4, R4, 0x7f, RZ, 0xc0, !PT ;  /* 0x0000007f04047812 */ /* 0x004fc800078ec0ff */
[----:B------:R-:W-:-:S13]  /*23880*/  ISETP.NE.AND P0, PT, R4, RZ, PT ;  /* 0x000000ff0400720c */ /* 0x000fda0003f05270 */
[----:B-1----:R-:W-:Y:S05]  /*23890*/  @P0 BRA `(.L_x_941) ;  /* 0x0000000000140947 */ /* 0x002fea0003800000 */
[----:B-----5:R-:W-:Y:S01]  /*238a0*/  LOP3.LUT P1, RZ, R3, 0x1, RZ, 0xc0, !PT ;  /* 0x0000000103ff7812 */ /* 0x020fe2000782c0ff */
[----:B0-----:R-:W-:-:S04]  /*238b0*/  IMAD.MOV.U32 R2, RZ, RZ, 0xa000 ;  /* 0x0000a000ff027424 */ /* 0x001fc800078e00ff */
[----:B------:R1:W-:Y:S08]  /*238c0*/  SYNCS.ARRIVE.TRANS64 RZ, [R0+URZ+0x38830], R2 ;  /* 0x0388300200ff79a7 */ /* 0x0003f0000800003f */
[----:B------:R-:W-:Y:S05]  /*238d0*/  @!P1 BRA `(.L_x_941) ;  /* 0x0000000000049947 */ /* 0x000fea0003800000 */
[----:B------:R-:W-:Y:S01]  /*238e0*/  BPT.TRAP 0x1 ;  /* 0x000000040000795c */ /* 0x000fe20000300000 */
.L_x_941:
[----:B------:R-:W2:Y:S04]  /*238f0*/  LDL R7, [R1+0x4] ;  /* 0x0000040001077983 */ /* 0x000ea80000100800 */
[----:B------:R-:W2:Y:S04]  /*23900*/  LDL R6, [R1+0xc] ;  /* 0x00000c0001067983 */ /* 0x000ea80000100800 */
[----:B------:R-:W3:Y:S04]  /*23910*/  LDL R5, [R1+0x18] ;  /* 0x0000180001057983 */ /* 0x000ee80000100800 */
[----:B------:R-:W4:Y:S04]  /*23920*/  LDL R4, [R1+0x1c] ;  /* 0x00001c0001047983 */ /* 0x000f280000100800 */
[----:B01----:R-:W4:Y:S01]  /*23930*/  LDL R2, [R1] ;  /* 0x0000000001027983 */ /* 0x003f220000100800 */
[----:B------:R-:W-:Y:S01]  /*23940*/  R2UR UR9, R0 ;  /* 0x00000000000972ca */ /* 0x000fe200000e0000 */
[----:B------:R-:W-:Y:S01]  /*23950*/  UIADD3 UR4, UP0, UR38, 0x370, URZ ;  /* 0x0000037026047890 */ /* 0x000fe2000ff1e03f */
[----:B------:R-:W-:Y:S01]  /*23960*/  R2UR UR12, R18 ;  /* 0x00000000120c72ca */ /* 0x000fe200000e0000 */
[----:B------:R-:W-:Y:S01]  /*23970*/  UMOV UR10, URZ ;  /* 0x0000003f000a7c82 */ /* 0x000fe20008000000 */
[----:B------:R-:W-:Y:S01]  /*23980*/  PLOP3.LUT P0, PT, PT, PT, PT, 0x80, 0x0 ;  /* 0x000000000000781c */ /* 0x000fe20003f0f070 */
[----:B------:R-:W-:Y:S01]  /*23990*/  UMOV UR6, 0x0 ;  /* 0x0000000000067882 */ /* 0x000fe20000000000 */
[----:B------:R-:W-:Y:S01]  /*239a0*/  UMOV UR7, 0x14f00000 ;  /* 0x14f0000000077882 */ /* 0x000fe20000000000 */
[----:B------:R-:W-:Y:S01]  /*239b0*/  UMOV UR17, 0x40 ;  /* 0x0000004000117882 */ /* 0x000fe20000000000 */
[----:B-----5:R-:W-:-:S05]  /*239c0*/  LOP3.LUT R3, R3, 0xfffffffb, RZ, 0xc0, !PT ;  /* 0xfffffffb03037812 */ /* 0x020fca00078ec0ff */
[----:B------:R-:W-:-:S04]  /*239d0*/  UIADD3 UR9, UR9, 0x38830, URZ ;  /* 0x0003883009097890 */ /* 0x000fc8000fffe03f */
[----:B------:R-:W-:-:S05]  /*239e0*/  @P0 LOP3.LUT R3, R3, 0x4, RZ, 0xfc, !PT ;  /* 0x0000000403030812 */ /* 0x000fca00078efcff */
[----:B------:R1:W-:Y:S01]  /*239f0*/  STL [R1+0x8], R3 ;  /* 0x0000080301007387 */ /* 0x0003e20000100800 */
[----:B--2---:R-:W-:Y:S01]  /*23a00*/  IMAD R0, R6, 0xa000, R7 ;  /* 0x0000a00006007824 */ /* 0x004fe200078e0207 */
[----:B---3--:R-:W-:-:S04]  /*23a10*/  R2UR UR11, R5 ;  /* 0x00000000050b72ca */ /* 0x008fc800000e0000 */
[----:B------:R-:W-:Y:S02]  /*23a20*/  R2UR UR14, R0 ;  /* 0x00000000000e72ca */ /* 0x000fe400000e0000 */
[----:B----4-:R-:W-:Y:S02]  /*23a30*/  R2UR UR5, R4 ;  /* 0x00000000040572ca */ /* 0x010fe400000e0000 */
[----:B------:R-:W-:-:S09]  /*23a40*/  R2UR UR13, R2 ;  /* 0x00000000020d72ca */ /* 0x000fd200000e0000 */
[----:B------:R-:W-:Y:S02]  /*23a50*/  UIADD3 UR8, UR14, 0x24400, URZ ;  /* 0x000244000e087890 */ /* 0x000fe4000fffe03f */
[----:B------:R-:W-:Y:S02]  /*23a60*/  UIMAD UR11, UR11, 0x50, UR5 ;  /* 0x000000500b0b78a4 */ /* 0x000fe4000f8e0205 */
[----:B------:R-:W-:Y:S02]  /*23a70*/  UIADD3.X UR5, URZ, UR39, URZ, UP0, !UPT ;  /* 0x000000273f057290 */ /* 0x000fe400087fe43f */
[----:B------:R-:W-:Y:S02]  /*23a80*/  UIADD3 UR15, UR14, 0x26c00, URZ ;  /* 0x00026c000e0f7890 */ /* 0x000fe4000fffe03f */
[----:B------:R-:W-:Y:S02]  /*23a90*/  UIADD3 UR16, UR14, 0x29400, URZ ;  /* 0x000294000e107890 */ /* 0x000fe4000fffe03f */
[----:B------:R-:W-:-:S03]  /*23aa0*/  UIADD3 UR14, UR14, 0x2bc00, URZ ;  /* 0x0002bc000e0e7890 */ /* 0x000fc6000fffe03f */
[----:B------:R0:W-:Y:S02]  /*23ab0*/  UTMALDG.4D [UR8], [UR4], desc[UR6] ;  /* 0x00000608040075b4 */ /* 0x0001e40008019000 */
[----:B0-----:R-:W-:Y:S01]  /*23ac0*/  UMOV UR8, UR15 ;  /* 0x0000000f00087c82 */ /* 0x001fe20008000000 */
[----:B------:R-:W-:Y:S01]  /*23ad0*/  UMOV UR10, UR17 ;  /* 0x00000011000a7c82 */ /* 0x000fe20008000000 */
[----:B------:R-:W-:Y:S01]  /*23ae0*/  UMOV UR15, 0x80 ;  /* 0x00000080000f7882 */ /* 0x000fe20000000000 */
[----:B------:R0:W-:Y:S02]  /*23af0*/  UTMALDG.4D [UR8], [UR4], desc[UR6] ;  /* 0x00000608040075b4 */ /* 0x0001e40008019000 */
[----:B0-----:R-:W-:Y:S01]  /*23b00*/  UMOV UR8, UR16 ;  /* 0x0000001000087c82 */ /* 0x001fe20008000000 */
[----:B------:R-:W-:Y:S01]  /*23b10*/  UMOV UR10, UR15 ;  /* 0x0000000f000a7c82 */ /* 0x000fe20008000000 */
[----:B------:R-:W-:Y:S01]  /*23b20*/  UMOV UR15, 0xc0 ;  /* 0x000000c0000f7882 */ /* 0x000fe20000000000 */
[----:B------:R0:W-:Y:S02]  /*23b30*/  UTMALDG.4D [UR8], [UR4], desc[UR6] ;  /* 0x00000608040075b4 */ /* 0x0001e40008019000 */
[----:B0-----:R-:W-:Y:S01]  /*23b40*/  UMOV UR8, UR14 ;  /* 0x0000000e00087c82 */ /* 0x001fe20008000000 */
[----:B------:R-:W-:-:S02]  /*23b50*/  UMOV UR10, UR15 ;  /* 0x0000000f000a7c82 */ /* 0x000fc40008000000 */
[----:B------:R1:W-:Y:S02]  /*23b60*/  UTMALDG.4D [UR8], [UR4], desc[UR6] ;  /* 0x00000608040075b4 */ /* 0x0003e40008019000 */
[----:B-1----:R-:W-:Y:S01]  /*23b70*/  NOP ;  /* 0x0000000000007918 */ /* 0x002fe20000000000 */
.L_x_937:
[----:B------:R-:W2:Y:S04]  /*23b80*/  LDL R2, [R1+0x4] ;  /* 0x0000040001027983 */ /* 0x000ea80000100800 */
[----:B------:R-:W3:Y:S04]  /*23b90*/  LDL.LU R3, [R1+0x40] ;  /* 0x0000400001037983 */ /* 0x000ee80000300800 */
[----:B------:R-:W4:Y:S04]  /*23ba0*/  LDL.LU R5, [R1+0x34] ;  /* 0x0000340001057983 */ /* 0x000f280000300800 */
[----:B0-----:R-:W5:Y:S01]  /*23bb0*/  LDL.LU R4, [R1+0x48] ;  /* 0x0000480001047983 */ /* 0x001f620000300800 */
[----:B------:R-:W-:Y:S05]  /*23bc0*/  WARPSYNC.ALL ;  /* 0x0000000000007948 */ /* 0x000fea0003800000 */
[----:B------:R-:W-:Y:S01]  /*23bd0*/  ULDC.64 UR4, c[0x0][0x298] ;  /* 0x0000a60000047ab9 */ /* 0x000fe20000000a00 */
[----:B------:R-:W-:Y:S01]  /*23be0*/  ULDC.64 UR6, c[0x0][0xa00] ;  /* 0x0002800000067ab9 */ /* 0x000fe20000000a00 */
[----:B------:R-:W-:Y:S01]  /*23bf0*/  BSSY B6, `(.L_x_942) ;  /* 0x0000024000067945 */ /* 0x000fe20003800000 */
[----:B------:R-:W-:Y:S01]  /*23c00*/  BAR.SYNC.DEFER_BLOCKING 0x8, 0x180 ;  /* 0x0206000000007b1d */ /* 0x000fe20000010000 */
[----:B------:R-:W-:-:S04]  /*23c10*/  ISETP.NE.U32.AND P0, PT, RZ, UR6, PT ;  /* 0x00000006ff007c0c */ /* 0x000fc8000bf05070 */
[----:B------:R-:W-:Y:S02]  /*23c20*/  ISETP.NE.AND.EX P0, PT, RZ, UR7, PT, P0 ;  /* 0x00000007ff007c0c */ /* 0x000fe4000bf05300 */
[----:B--2---:R-:W-:Y:S02]  /*23c30*/  IADD3 R2, R2, 0x14400, RZ ;  /* 0x0001440002027810 */ /* 0x004fe40007ffe0ff */
[----:B---3--:R-:W-:Y:S02]  /*23c40*/  SHF.R.S32.HI R0, RZ, 0x1f, R3 ;  /* 0x0000001fff007819 */ /* 0x008fe40000011403 */
[----:B------:R-:W-:Y:S02]  /*23c50*/  LOP3.LUT P1, RZ, R2, 0x3ff, RZ, 0xc0, !PT ;  /* 0x000003ff02ff7812 */ /* 0x000fe4000782c0ff */
[----:B----4-:R-:W-:Y:S01]  /*23c60*/  SEL R5, R5, RZ, !P0 ;  /* 0x000000ff05057207 */ /* 0x010fe20004000000 */
[----:B------:R-:W-:Y:S01]  /*23c70*/  IMAD R0, R0, UR4, RZ ;  /* 0x0000000400007c24 */ /* 0x000fe2000f8e02ff */
[----:B-----5:R-:W-:-:S03]  /*23c80*/  SEL R4, R4, RZ, !P0 ;  /* 0x000000ff04047207 */ /* 0x020fc60004000000 */
[C---:B------:R-:W-:Y:S02]  /*23c90*/  IMAD R0, R3.reuse, UR5, R0 ;  /* 0x0000000503007c24 */ /* 0x040fe4000f8e0200 */
[----:B------:R-:W-:-:S05]  /*23ca0*/  IMAD.WIDE.U32 R2, R3, UR4, RZ ;  /* 0x0000000403027c25 */ /* 0x000fca000f8e00ff */
[----:B------:R0:W-:Y:S04]  /*23cb0*/  STL.64 [R1+0x40], R2 ;  /* 0x0000400201007387 */ /* 0x0001e80000100a00 */
[----:B------:R1:W-:Y:S04]  /*23cc0*/  STL [R1+0x34], R5 ;  /* 0x0000340501007387 */ /* 0x0003e80000100800 */
[----:B------:R1:W-:Y:S01]  /*23cd0*/  STL [R1+0x5c], R4 ;  /* 0x00005c0401007387 */ /* 0x0003e20000100800 */
[----:B0-----:R-:W-:Y:S01]  /*23ce0*/  IMAD.IADD R2, R3, 0x1, R0 ;  /* 0x0000000103027824 */ /* 0x001fe200078e0200 */
[----:B------:R-:W-:-:S05]  /*23cf0*/  SHF.R.S32.HI R0, RZ, 0x1f, R18 ;  /* 0x0000001fff007819 */ /* 0x000fca0000011412 */
[----:B------:R1:W-:Y:S04]  /*23d00*/  STL [R1+0x58], R0 ;  /* 0x0000580001007387 */ /* 0x0003e80000100800 */
[----:B------:R1:W-:Y:S01]  /*23d10*/  STL [R1+0x48], R2 ;  /* 0x0000480201007387 */ /* 0x0003e20000100800 */
[----:B------:R-:W-:Y:S05]  /*23d20*/  @!P1 BRA `(.L_x_943) ;  /* 0x0000000000409947 */ /* 0x000fea0003800000 */
[----:B-1----:R-:W-:Y:S01]  /*23d30*/  MOV R2, 0x0 ;  /* 0x0000000000027802 */ /* 0x002fe20000000f00 */
        /* <DEDUP_REMOVED lines=15> */
.L_x_943:
[----:B------:R-:W-:Y:S05]  /*23e30*/  BSYNC B6 ;  /* 0x0000000000067941 */ /* 0x000fea0003800000 */
.L_x_942:
[----:B------:R-:W2:Y:S01]  /*23e40*/  LDL.LU R6, [R1+0x48] ;  /* 0x0000480001067983 */ /* 0x000ea20000300800 */
[----:B------:R-:W-:Y:S01]  /*23e50*/  ULDC.64 UR4, c[0x0][0x2d8] ;  /* 0x0000b60000047ab9 */ /* 0x000fe20000000a00 */
[----:B------:R-:W0:Y:S02]  /*23e60*/  LDC R7, c[0x0][0x448] ;  /* 0x00011200ff077b82 */ /* 0x000e240000000800 */
[----:B-1----:R-:W2:Y:S04]  /*23e70*/  LDL.LU.64 R2, [R1+0x40] ;  /* 0x0000400001027983 */ /* 0x002ea80000300a00 */
[----:B------:R-:W3:Y:S04]  /*23e80*/  LDL.LU R0, [R1+0x58] ;  /* 0x0000580001007983 */ /* 0x000ee80000300800 */
[----:B------:R-:W4:Y:S04]  /*23e90*/  LDL.LU R5, [R1+0x5c] ;  /* 0x00005c0001057983 */ /* 0x000f280000300800 */
[----:B------:R-:W5:Y:S01]  /*23ea0*/  LDL.LU R4, [R1+0x34] ;  /* 0x0000340001047983 */ /* 0x000f620000300800 */
[----:B------:R-:W-:Y:S01]  /*23eb0*/  SHF.L.U32 R17, R17, 0x7, RZ ;  /* 0x0000000711117819 */ /* 0x000fe200000006ff */
[----:B------:R-:W1:Y:S01]  /*23ec0*/  S2R R9, SR_TID.X ;  /* 0x0000000000097919 */ /* 0x000e620000002100 */
[----:B------:R-:W1:Y:S01]  /*23ed0*/  S2R R8, SR_TID.X ;  /* 0x0000000000087919 */ /* 0x000e620000002100 */
[----:B0-----:R-:W-:Y:S01]  /*23ee0*/  ISETP.NE.AND P0, PT, R7, 0x1, PT ;  /* 0x000000010700780c */ /* 0x001fe20003f05270 */
[----:B------:R-:W0:Y:S01]  /*23ef0*/  S2R R10, SR_TID.X ;  /* 0x00000000000a7919 */ /* 0x000e220000002100 */
[----:B-1----:R-:W-:Y:S01]  /*23f00*/  SHF.L.U32 R9, R9, 0x3, RZ ;  /* 0x0000000309097819 */ /* 0x002fe200000006ff */
[----:B------:R-:W-:-:S03]  /*23f10*/  IMAD.SHL.U32 R8, R8, 0x8, RZ ;  /* 0x0000000808087824 */ /* 0x000fc600078e00ff */
[----:B------:R-:W-:Y:S02]  /*23f20*/  LOP3.LUT R9, R9, 0x38, RZ, 0xc0, !PT ;  /* 0x0000003809097812 */ /* 0x000fe400078ec0ff */
[----:B0-----:R-:W-:Y:S02]  /*23f30*/  LOP3.LUT R10, R10, 0x7f, RZ, 0xc0, !PT ;  /* 0x0000007f0a0a7812 */ /* 0x001fe400078ec0ff */
[C---:B------:R-:W-:Y:S02]  /*23f40*/  LOP3.LUT R12, R9.reuse, 0x40, RZ, 0xfc, !PT ;  /* 0x00000040090c7812 */ /* 0x040fe400078efcff */
[C---:B------:R-:W-:Y:S02]  /*23f50*/  LOP3.LUT R11, R9.reuse, 0x80, RZ, 0xfc, !PT ;  /* 0x00000080090b7812 */ /* 0x040fe400078efcff */
[----:B------:R-:W-:Y:S02]  /*23f60*/  LOP3.LUT R8, R8, 0x38, RZ, 0xc0, !PT ;  /* 0x0000003808087812 */ /* 0x000fe400078ec0ff */
[----:B------:R-:W-:-:S02]  /*23f70*/  LOP3.LUT R9, R9, 0xc0, RZ, 0xfc, !PT ;  /* 0x000000c009097812 */ /* 0x000fc400078efcff */
[----:B------:R-:W-:Y:S01]  /*23f80*/  SHF.R.U32.HI R10, RZ, 0x3, R10 ;  /* 0x00000003ff0a7819 */ /* 0x000fe2000001160a */
[----:B--2---:R-:W-:Y:S02]  /*23f90*/  IMAD.MOV.U32 R3, RZ, RZ, R6 ;  /* 0x000000ffff037224 */ /* 0x004fe400078e0006 */
[----:B------:R-:W0:Y:S01]  /*23fa0*/  @P0 LDC R6, c[0x0][0x450] ;  /* 0x00011400ff060b82 */ /* 0x000e220000000800 */
[----:B---3--:R-:W-:Y:S02]  /*23fb0*/  IMAD R0, R0, UR4, RZ ;  /* 0x0000000400007c24 */ /* 0x008fe4000f8e02ff */
[----:B------:R-:W-:-:S04]  /*23fc0*/  IMAD.WIDE.U32 R2, R18, UR4, R2 ;  /* 0x0000000412027c25 */ /* 0x000fc8000f8e0002 */
[----:B------:R-:W-:Y:S01]  /*23fd0*/  IMAD R0, R18, UR5, R0 ;  /* 0x0000000512007c24 */ /* 0x000fe2000f8e0200 */
[----:B------:R-:W-:-:S04]  /*23fe0*/  ULDC.64 UR4, c[0x0][0x2e0] ;  /* 0x0000b80000047ab9 */ /* 0x000fc80000000a00 */
[----:B------:R-:W-:Y:S01]  /*23ff0*/  IADD3 R3, R3, R0, RZ ;  /* 0x0000000003037210 */ /* 0x000fe20007ffe0ff */
[----:B----4-:R-:W-:-:S04]  /*24000*/  IMAD R0, R5, UR4, RZ ;  /* 0x0000000405007c24 */ /* 0x010fc8000f8e02ff */
[C---:B-----5:R-:W-:Y:S02]  /*24010*/  IMAD R0, R4.reuse, UR5, R0 ;  /* 0x0000000504007c24 */ /* 0x060fe4000f8e0200 */
[----:B------:R-:W-:Y:S01]  /*24020*/  IMAD.WIDE.U32 R2, R4, UR4, R2 ;  /* 0x0000000404027c25 */ /* 0x000fe2000f8e0002 */
[----:B------:R-:W-:Y:S01]  /*24030*/  ULDC.64 UR4, c[0x0][0x2d0] ;  /* 0x0000b40000047ab9 */ /* 0x000fe20000000a00 */
[----:B------:R-:W1:Y:S02]  /*24040*/  S2R R4, SR_TID.X ;  /* 0x0000000000047919 */ /* 0x000e640000002100 */
[----:B------:R-:W-:Y:S01]  /*24050*/  IMAD.IADD R3, R3, 0x1, R0 ;  /* 0x0000000103037824 */ /* 0x000fe200078e0200 */
[----:B-1----:R-:W-:-:S04]  /*24060*/  LOP3.LUT R4, R4, 0x7f, RZ, 0xc0, !PT ;  /* 0x0000007f04047812 */ /* 0x002fc800078ec0ff */
[----:B------:R-:W-:Y:S02]  /*24070*/  SHF.R.U32.HI R5, RZ, 0x3, R4 ;  /* 0x00000003ff057819 */ /* 0x000fe40000011604 */
[----:B------:R-:W1:Y:S02]  /*24080*/  S2R R4, SR_TID.X ;  /* 0x0000000000047919 */ /* 0x000e640000002100 */
[----:B-1----:R-:W-:-:S05]  /*24090*/  IMAD.SHL.U32 R4, R4, 0x10, RZ ;  /* 0x0000001004047824 */ /* 0x002fca00078e00ff */
[----:B------:R-:W-:Y:S02]  /*240a0*/  LOP3.LUT R4, R5, 0x70, R4, 0xf8, !PT ;  /* 0x0000007005047812 */ /* 0x000fe400078ef804 */
[----:B------:R-:W1:Y:S02]  /*240b0*/  @P0 LDC R5, c[0x0][0x44c] ;  /* 0x00011300ff050b82 */ /* 0x000e640000000800 */
[----:B------:R-:W-:-:S05]  /*240c0*/  LOP3.LUT R4, R4, R17, RZ, 0xfc, !PT ;  /* 0x0000001104047212 */ /* 0x000fca00078efcff */
[----:B------:R-:W-:Y:S02]  /*240d0*/  IMAD.MOV.U32 R0, RZ, RZ, R4 ;  /* 0x000000ffff007224 */ /* 0x000fe400078e0004 */
[----:B-1----:R-:W-:-:S05]  /*240e0*/  @P0 IMAD.HI.U32 R5, R4, R5, RZ ;  /* 0x0000000504050227 */ /* 0x002fca00078e00ff */
[----:B0-----:R-:W-:-:S05]  /*240f0*/  @P0 SHF.R.U32.HI R0, RZ, R6, R5 ;  /* 0x00000006ff000219 */ /* 0x001fca0000011605 */
[----:B------:R-:W-:Y:S02]  /*24100*/  IMAD.MOV R5, RZ, RZ, -R0 ;  /* 0x000000ffff057224 */ /* 0x000fe400078e0a00 */
[----:B------:R-:W-:-:S04]  /*24110*/  IMAD.WIDE.U32 R2, R0, UR4, R2 ;  /* 0x0000000400027c25 */ /* 0x000fc8000f8e0002 */
[----:B------:R-:W-:Y:S01]  /*24120*/  IMAD R4, R7, R5, R4 ;  /* 0x0000000507047224 */ /* 0x000fe200078e0204 */
[----:B------:R-:W-:-:S05]  /*24130*/  SHF.R.S32.HI R5, RZ, 0x1f, R0 ;  /* 0x0000001fff057819 */ /* 0x000fca0000011400 */
[----:B------:R-:W-:-:S04]  /*24140*/  IMAD R5, R5, UR4, RZ ;  /* 0x0000000405057c24 */ /* 0x000fc8000f8e02ff */
[----:B------:R-:W-:Y:S01]  /*24150*/  IMAD R0, R0, UR5, R5 ;  /* 0x0000000500007c24 */ /* 0x000fe2000f8e0205 */
[----:B------:R-:W-:-:S04]  /*24160*/  ULDC.64 UR4, c[0x0][0x2c8] ;  /* 0x0000b20000047ab9 */ /* 0x000fc80000000a00 */
[----:B------:R-:W-:Y:S02]  /*24170*/  IADD3 R3, R3, R0, RZ ;  /* 0x0000000003037210 */ /* 0x000fe40007ffe0ff */
[----:B------:R-:W-:Y:S01]  /*24180*/  SHF.R.S32.HI R0, RZ, 0x1f, R4 ;  /* 0x0000001fff007819 */ /* 0x000fe20000011404 */
[----:B------:R-:W-:-:S04]  /*24190*/  IMAD.WIDE.U32 R2, R4, UR4, R2 ;  /* 0x0000000404027c25 */ /* 0x000fc8000f8e0002 */
[----:B------:R-:W-:-:S04]  /*241a0*/  IMAD R0, R0, UR4, RZ ;  /* 0x0000000400007c24 */ /* 0x000fc8000f8e02ff */
[----:B------:R-:W-:Y:S01]  /*241b0*/  IMAD R4, R4, UR5, R0 ;  /* 0x0000000504047c24 */ /* 0x000fe2000f8e0200 */
[----:B------:R-:W-:-:S03]  /*241c0*/  ULDC.64 UR4, c[0x0][0x280] ;  /* 0x0000a00000047ab9 */ /* 0x000fc60000000a00 */
[----:B------:R-:W-:Y:S01]  /*241d0*/  IMAD.IADD R3, R3, 0x1, R4 ;  /* 0x0000000103037824 */ /* 0x000fe200078e0204 */
[----:B------:R-:W-:Y:S01]  /*241e0*/  LEA R4, P0, R2, UR4, 0x1 ;  /* 0x0000000402047c11 */ /* 0x000fe2000f8008ff */
        /* <DEDUP_REMOVED lines=8> */
[----:B------:R-:W2:Y:S04]  /*24270*/  LDL.LU R6, [R1+0x50] ;  /* 0x0000500001067983 */ /* 0x000ea80000300800 */
[----:B------:R-:W3:Y:S01]  /*24280*/  LDL R9, [R1+0x2c] ;  /* 0x00002c0001097983 */ /* 0x000ee20000100800 */
[----:B------:R-:W-:Y:S01]  /*24290*/  IMAD.IADD R0, R10, 0x1, R17 ;  /* 0x000000010a007824 */ /* 0x000fe200078e0211 */
[----:B------:R-:W-:Y:S02]  /*242a0*/  ULDC.64 UR4, c[0x0][0x208] ;  /* 0x0000820000047ab9 */ /* 0x000fe40000000a00 */
[----:B------:R-:W-:Y:S01]  /*242b0*/  SHFL.IDX PT, R5, R4, 0x1, 0x181f ;  /* 0x00381f0004057f89 */ /* 0x000fe200000e0000 */
[----:B--2---:R-:W-:-:S03]  /*242c0*/  IMAD R2, R6, R7, RZ ;  /* 0x0000000706027224 */ /* 0x004fc600078e02ff */
[----:B------:R-:W0:Y:S02]  /*242d0*/  SHFL.IDX PT, R7, R4, RZ, 0x181f ;  /* 0x00181fff04077589 */ /* 0x000e2400000e0000 */
[----:B------:R-:W-:Y:S02]  /*242e0*/  ISETP.GE.AND P2, PT, R0, R2, PT ;  /* 0x000000020000720c */ /* 0x000fe40003f46270 */
[----:B------:R-:W1:Y:S11]  /*242f0*/  SHFL.IDX PT, R6, R3, RZ, 0x181f ;  /* 0x00181fff03067589 */ /* 0x000e7600000e0000 */
[----:B0-----:R-:W-:-:S05]  /*24300*/  @!P2 LEA R7, P5, R8, R7, 0x1 ;  /* 0x000000070807a211 */ /* 0x001fca00078a08ff */
[----:B-1----:R-:W-:-:S05]  /*24310*/  @!P2 IMAD.X R6, RZ, RZ, R6, P5 ;  /* 0x000000ffff06a224 */ /* 0x002fca00028e0606 */
[----:B------:R-:W-:-:S04]  /*24320*/  @!P2 LOP3.LUT R7, R7, R6, RZ, 0x3c, !PT ;  /* 0x000000060707a212 */ /* 0x000fc800078e3cff */
[----:B------:R-:W-:-:S04]  /*24330*/  @!P2 LOP3.LUT R6, R7, R6, RZ, 0x3c, !PT ;  /* 0x000000060706a212 */ /* 0x000fc800078e3cff */
[----:B------:R-:W-:-:S05]  /*24340*/  @!P2 LOP3.LUT R7, R7, R6, RZ, 0x3c, !PT ;  /* 0x000000060707a212 */ /* 0x000fca00078e3cff */
[----:B---3--:R-:W-:Y:S04]  /*24350*/  @!P2 LDGSTS.E.BYPASS.LTC128B.128 [R9+0x14400], desc[UR4][R6.64], !P4 ;  /* 0x144000000609afae */ /* 0x008fe8000e101d44 */
[----:B------:R-:W-:Y:S04]  /*24360*/  @!P2 LDGSTS.E.BYPASS.LTC128B.128 [R9+0x18400], desc[UR4][R6.64+0x80], !P3 ;  /* 0x184000800609afae */ /* 0x000fe8000d901d44 */
[----:B------:R-:W-:Y:S04]  /*24370*/  @!P2 LDGSTS.E.BYPASS.LTC128B.128 [R9+0x1c400], desc[UR4][R6.64+0x100], !P0 ;  /* 0x1c4001000609afae */ /* 0x000fe8000c101d44 */
[----:B------:R0:W-:Y:S04]  /*24380*/  @!P2 LDGSTS.E.BYPASS.LTC128B.128 [R9+0x20400], desc[UR4][R6.64+0x180], !P1 ;  /* 0x204001800609afae */ /* 0x0001e8000c901d44 */
[----:B0-----:R-:W0:Y:S01]  /*24390*/  SHFL.IDX PT, R7, R3, 0x1, 0x181f ;  /* 0x00381f0003077f89 */ /* 0x001e2200000e0000 */
[----:B------:R-:W-:-:S04]  /*243a0*/  IADD3 R6, R0, 0x10, RZ ;  /* 0x0000001000067810 */ /* 0x000fc80007ffe0ff */
[----:B------:R-:W-:-:S13]  /*243b0*/  ISETP.GE.AND P2, PT, R6, R2, PT ;  /* 0x000000020600720c */ /* 0x000fda0003f46270 */
[----:B------:R-:W-:-:S05]  /*243c0*/  @!P2 LEA R5, P5, R8, R5, 0x1 ;  /* 0x000000050805a211 */ /* 0x000fca00078a08ff */
[----:B0-----:R-:W-:-:S04]  /*243d0*/  @!P2 IMAD.X R6, RZ, RZ, R7, P5 ;  /* 0x000000ffff06a224 */ /* 0x001fc800028e0607 */
[----:B------:R-:W-:Y:S01]  /*243e0*/  @!P2 IMAD.MOV.U32 R7, RZ, RZ, R6 ;  /* 0x000000ffff07a224 */ /* 0x000fe200078e0006 */
[----:B------:R-:W-:Y:S02]  /*243f0*/  @!P2 MOV R6, R5 ;  /* 0x000000050006a202 */ /* 0x000fe40000000f00 */
[----:B------:R-:W0:Y:S04]  /*24400*/  SHFL.IDX PT, R5, R4, 0x2, 0x181f ;  /* 0x00581f0004057f89 */ /* 0x000e2800000e0000 */
[----:B------:R-:W-:Y:S04]  /*24410*/  @!P2 LDGSTS.E.BYPASS.LTC128B.128 [R9+0x14c00], desc[UR4][R6.64], !P4 ;  /* 0x14c000000609afae */ /* 0x000fe8000e101d44 */
[----:B------:R-:W-:Y:S04]  /*24420*/  @!P2 LDGSTS.E.BYPASS.LTC128B.128 [R9+0x18c00], desc[UR4][R6.64+0x80], !P3 ;  /* 0x18c000800609afae */ /* 0x000fe8000d901d44 */
[----:B------:R-:W-:Y:S04]  /*24430*/  @!P2 LDGSTS.E.BYPASS.LTC128B.128 [R9+0x1cc00], desc[UR4][R6.64+0x100], !P0 ;  /* 0x1cc001000609afae */ /* 0x000fe8000c101d44 */
[----:B------:R1:W-:Y:S04]  /*24440*/  @!P2 LDGSTS.E.BYPASS.LTC128B.128 [R9+0x20c00], desc[UR4][R6.64+0x180], !P1 ;  /* 0x20c001800609afae */ /* 0x0003e8000c901d44 */
[----:B-1----:R-:W1:Y:S01]  /*24450*/  SHFL.IDX PT, R7, R3, 0x2, 0x181f ;  /* 0x00581f0003077f89 */ /* 0x002e6200000e0000 */
[----:B------:R-:W-:-:S05]  /*24460*/  VIADD R6, R0, 0x20 ;  /* 0x0000002000067836 */ /* 0x000fca0000000000 */
[----:B------:R-:W-:-:S13]  /*24470*/  ISETP.GE.AND P2, PT, R6, R2, PT ;  /* 0x000000020600720c */ /* 0x000fda0003f46270 */
[----:B0-----:R-:W-:-:S05]  /*24480*/  @!P2 LEA R5, P5, R8, R5, 0x1 ;  /* 0x000000050805a211 */ /* 0x001fca00078a08ff */
[----:B-1----:R-:W-:-:S05]  /*24490*/  @!P2 IMAD.X R6, RZ, RZ, R7, P5 ;  /* 0x000000ffff06a224 */ /* 0x002fca00028e0607 */
[----:B------:R-:W-:Y:S01]  /*244a0*/  @!P2 MOV R7, R6 ;  /* 0x000000060007a202 */ /* 0x000fe20000000f00 */
[----:B------:R-:W-:Y:S02]  /*244b0*/  @!P2 IMAD.MOV.U32 R6, RZ, RZ, R5 ;  /* 0x000000ffff06a224 */ /* 0x000fe400078e0005 */
        /* <DEDUP_REMOVED lines=8> */
[----:B0-----:R-:W-:-:S04]  /*24540*/  @!P2 LEA R5, P5, R8, R5, 0x1 ;  /* 0x000000050805a211 */ /* 0x001fc800078a08ff */
[----:B-1----:R-:W-:-:S05]  /*24550*/  @!P2 IADD3.X R6, RZ, R7, RZ, P5, !PT ;  /* 0x00000007ff06a210 */ /* 0x002fca0002ffe4ff */
[----:B------:R-:W-:Y:S02]  /*24560*/  @!P2 IMAD.MOV.U32 R7, RZ, RZ, R6 ;  /* 0x000000ffff07a224 */ /* 0x000fe400078e0006 */
[----:B------:R-:W-:Y:S02]  /*24570*/  @!P2 IMAD.MOV.U32 R6, RZ, RZ, R5 ;  /* 0x000000ffff06a224 */ /* 0x000fe400078e0005 */
[----:B------:R-:W0:Y:S04]  /*24580*/  SHFL.IDX PT, R5, R4, 0x4, 0x181f ;  /* 0x00981f0004057f89 */ /* 0x000e2800000e0000 */
[----:B------:R-:W-:Y:S04]  /*24590*/  @!P2 LDGSTS.E.BYPASS.LTC128B.128 [R9+0x15c00], desc[UR4][R6.64], !P4 ;  /* 0x15c000000609afae */ /* 0x000fe8000e101d44 */
[----:B------:R-:W-:Y:S04]  /*245a0*/  @!P2 LDGSTS.E.BYPASS.LTC128B.128 [R9+0x19c00], desc[UR4][R6.64+0x80], !P3 ;  /* 0x19c000800609afae */ /* 0x000fe8000d901d44 */
[----:B------:R-:W-:Y:S04]  /*245b0*/  @!P2 LDGSTS.E.BYPASS.LTC128B.128 [R9+0x1dc00], desc[UR4][R6.64+0x100], !P0 ;  /* 0x1dc001000609afae */ /* 0x000fe8000c101d44 */
[----:B------:R1:W-:Y:S04]  /*245c0*/  @!P2 LDGSTS.E.BYPASS.LTC128B.128 [R9+0x21c00], desc[UR4][R6.64+0x180], !P1 ;  /* 0x21c001800609afae */ /* 0x0003e8000c901d44 */
[----:B-1----:R-:W1:Y:S01]  /*245d0*/  SHFL.IDX PT, R7, R3, 0x4, 0x181f ;  /* 0x00981f0003077f89 */ /* 0x002e6200000e0000 */
[----:B------:R-:W-:-:S04]  /*245e0*/  IADD3 R6, R0, 0x40, RZ ;  /* 0x0000004000067810 */ /* 0x000fc80007ffe0ff */
[----:B------:R-:W-:-:S13]  /*245f0*/  ISETP.GE.AND P2, PT, R6, R2, PT ;  /* 0x000000020600720c */ /* 0x000fda0003f46270 */
[----:B0-----:R-:W-:-:S05]  /*24600*/  @!P2 LEA R5, P5, R8, R5, 0x1 ;  /* 0x000000050805a211 */ /* 0x001fca00078a08ff */
[----:B-1----:R-:W-:-:S04]  /*24610*/  @!P2 IMAD.X R6, RZ, RZ, R7, P5 ;  /* 0x000000ffff06a224 */ /* 0x002fc800028e0607 */
        /* <DEDUP_REMOVED lines=26> */
[----:B------:R0:W1:Y:S04]  /*247c0*/  SHFL.IDX PT, R5, R3, 0x7, 0x181f ;  /* 0x00f81f0003057f89 */ /* 0x00006800000e0000 */
[----:B------:R0:W-:Y:S04]  /*247d0*/  @!P2 LDGSTS.E.BYPASS.LTC128B.128 [R9+0x17400], desc[UR4][R6.64], !P4 ;  /* 0x174000000609afae */ /* 0x0001e8000e101d44 */
[----:B------:R0:W-:Y:S04]  /*247e0*/  @!P2 LDGSTS.E.BYPASS.LTC128B.128 [R9+0x1b400], desc[UR4][R6.64+0x80], !P3 ;  /* 0x1b4000800609afae */ /* 0x0001e8000d901d44 */
[----:B------:R0:W-:Y:S04]  /*247f0*/  @!P2 LDGSTS.E.BYPASS.LTC128B.128 [R9+0x1f400], desc[UR4][R6.64+0x100], !P0 ;  /* 0x1f4001000609afae */ /* 0x0001e8000c101d44 */
[----:B------:R0:W-:Y:S04]  /*24800*/  @!P2 LDGSTS.E.BYPASS.LTC128B.128 [R9+0x23400], desc[UR4][R6.64+0x180], !P1 ;  /* 0x234001800609afae */ /* 0x0001e8000c901d44 */
[----:B------:R0:W2:Y:S02]  /*24810*/  SHFL.IDX PT, R3, R4, 0x7, 0x181f ;  /* 0x00f81f0004037f89 */ /* 0x0000a400000e0000 */
.L_x_1103:
[----:B------:R-:W-:Y:S01]  /*24820*/  IADD3 R0, R0, 0x70, RZ ;  /* 0x0000007000007810 */ /* 0x000fe20007ffe0ff */
[----:B------:R-:W-:Y:S03]  /*24830*/  BSSY B0, `(.L_x_945) ;  /* 0x000000e000007945 */ /* 0x000fe60003800000 */
        /* <DEDUP_REMOVED lines=13> */
.L_x_946:
[----:B------:R-:W-:Y:S05]  /*24910*/  BSYNC B0 ;  /* 0x0000000000007941 */ /* 0x000fea0003800000 */
.L_x_945:
[----:B------:R4:W5:Y:S01]  /*24920*/  LDL R8, [R1+0x4] ;  /* 0x0000040001087983 */ /* 0x0009620000100800 */
[----:B------:R-:W-:Y:S01]  /*24930*/  PLOP3.LUT P0, PT, PT, PT, PT, 0x80, 0x0 ;  /* 0x000000000000781c */ /* 0x000fe20003f0f070 */
[----:B------:R-:W-:-:S12]  /*24940*/  NOP ;  /* 0x0000000000007918 */ /* 0x000fd80000000000 */
.L_x_947:
[----:B---3--:R-:W3:Y:S01]  /*24950*/  LDL R2, [R1+0x4] ;  /* 0x0000040001027983 */ /* 0x008ee20000100800 */
[----:B------:R-:W-:Y:S02]  /*24960*/  PLOP3.LUT P1, PT, P1, P0, PT, 0xa2, 0x0 ;  /* 0x000000000000781c */ /* 0x000fe40000f21472 */
[----:B---3--:R-:W-:-:S08]  /*24970*/  @P0 R2UR P1, UR4, R2 ;  /* 0x00000000020402ca */ /* 0x008fd00000020000 */
[----:B------:R-:W-:-:S05]  /*24980*/  @P0 PLOP3.LUT P0, PT, P1, PT, PT, 0x80, 0x0 ;  /* 0x000000000000081c */ /* 0x000fca0000f0f070 */
[----:B------:R-:W-:Y:S01]  /*24990*/  @!P1 SYNCS.ARRIVE.TRANS64.RED.A0T1 RZ, [UR4+0x38800], RZ ;  /* 0x038800ffffff99a7 */ /* 0x000fe20008200404 */
[----:B------:R-:W-:Y:S07]  /*249a0*/  @!P1 ARRIVES.LDGSTSBAR.64.TRANSCNT [UR4+0x38800] ;  /* 0x03880000ff0099b0 */ /* 0x000fee0008000a84 */
[----:B------:R-:W-:Y:S05]  /*249b0*/  @P0 BRA.U.ANY `(.L_x_947) ;  /* 0xfffffffd00e40947 */ /* 0x000fea000393ffff */
[----:B0-2---:R-:W2:Y:S02]  /*249c0*/  LDL.LU R3, [R1+0x54] ;  /* 0x0000540001037983 */ /* 0x005ea40000300800 */
[----:B--2---:R-:W-:-:S05]  /*249d0*/  VIADD R3, R3, 0x1 ;  /* 0x0000000103037836 */ /* 0x004fca0000000000 */
[----:B------:R0:W-:Y:S01]  /*249e0*/  STL [R1+0x54], R3 ;  /* 0x0000540301007387 */ /* 0x0001e20000100800 */
[----:B------:R-:W-:-:S04]  /*249f0*/  LEA.HI R0, R3, R3, RZ, 0x1 ;  /* 0x0000000303007211 */ /* 0x000fc800078f08ff */
[----:B------:R-:W-:-:S04]  /*24a00*/  LOP3.LUT R0, R0, 0xfffffffe, RZ, 0xc0, !PT ;  /* 0xfffffffe00007812 */ /* 0x000fc800078ec0ff */
[----:B------:R-:W-:-:S04]  /*24a10*/  IADD3 R0, R3, -R0, RZ ;  /* 0x8000000003007210 */ /* 0x000fc80007ffe0ff */
[----:B------:R-:W-:Y:S01]  /*24a20*/  SHF.L.U32 R0, R0, 0x1f, RZ ;  /* 0x0000001f00007819 */ /* 0x000fe200000006ff */
[----:B------:R-:W-:Y:S01]  /*24a30*/  NOP ;  /* 0x0000000000007918 */ /* 0x000fe20000000000 */
[----:B------:R0:W-:Y:S01]  /*24a40*/  SYNCS.ARRIVE.TRANS64.A1T0 RZ, [R2+URZ+0x38800], RZ ;  /* 0x038800ff02ff79a7 */ /* 0x0001e2000810003f */
[----:B------:R-:W-:Y:S01]  /*24a50*/  BSSY B0, `(.L_x_948) ;  /* 0x0000003000007945 */ /* 0x000fe20003800000 */
[----:B------:R-:W2:Y:S03]  /*24a60*/  SYNCS.PHASECHK.TRANS64.TRYWAIT P0, [R2+URZ+0x38820], R0 ;  /* 0x03882000020075a7 */ /* 0x000ea6000800017f */
[----:B0-2---:R-:W-:Y:S05]  /*24a70*/  @!P0 BRA `(.L_x_949) ;  /* 0x00000058007c8947 */ /* 0x005fea0003800000 */
.L_x_1104:
[----:B------:R-:W-:Y:S05]  /*24a80*/  BSYNC B0 ;  /* 0x0000000000007941 */ /* 0x000fea0003800000 */
.L_x_948:
[----:B0-----:R-:W2:Y:S01]  /*24a90*/  LDL.LU R2, [R1+0x4c] ;  /* 0x00004c0001027983 */ /* 0x001ea20000300800 */
[----:B------:R-:W-:Y:S01]  /*24aa0*/  BSSY B0, `(.L_x_950) ;  /* 0x00002c2000007945 */ /* 0x000fe20003800000 */
[----:B--2---:R-:W-:-:S13]  /*24ab0*/  ISETP.GE.AND P0, PT, R2, 0x51, PT ;  /* 0x000000510200780c */ /* 0x004fda0003f06270 */
[----:B------:R-:W-:Y:S05]  /*24ac0*/  @!P0 BRA `(.L_x_951) ;  /* 0x0000002800fc8947 */ /* 0x000fea0003800000 */
[----:B------:R-:W2:Y:S01]  /*24ad0*/  LDL R2, [R1+0x38] ;  /* 0x0000380001027983 */ /* 0x000ea20000100800 */
[----:B------:R-:W-:Y:S01]  /*24ae0*/  IMAD.MOV.U32 R0, RZ, RZ, 0x1 ;  /* 0x00000001ff007424 */ /* 0x000fe200078e00ff */
[----:B------:R-:W-:Y:S01]  /*24af0*/  BSSY B2, `(.L_x_952) ;  /* 0x00000ef000027945 */ /* 0x000fe20003800000 */
[----:B--2--5:R-:W-:-:S05]  /*24b00*/  IMAD.MOV R8, RZ, RZ, -R2 ;  /* 0x000000ffff087224 */ /* 0x024fca00078e0a02 */
[----:B------:R-:W-:-:S04]  /*24b10*/  VIADDMNMX R8, R8, R0, 0xffffffff, !PT ;  /* 0xffffffff08087446 */ /* 0x000fc80007800100 */
[----:B------:R-:W-:-:S04]  /*24b20*/  IADD3 R0, R2, R8, RZ ;  /* 0x0000000802007210 */ /* 0x000fc80007ffe0ff */
[----:B------:R-:W-:-:S04]  /*24b30*/  LOP3.LUT R0, R0, 0x1, RZ, 0xc0, !PT ;  /* 0x0000000100007812 */ /* 0x000fc800078ec0ff */
[----:B------:R-:W-:Y:S01]  /*24b40*/  ISETP.NE.U32.AND P0, PT, R0, 0x1, PT ;  /* 0x000000010000780c */ /* 0x000fe20003f05070 */
[----:B------:R-:W-:-:S12]  /*24b50*/  VIADD R0, R2, 0xfffffffe ;  /* 0xfffffffe02007836 */ /* 0x000fd80000000000 */
[----:B------:R-:W-:Y:S05]  /*24b60*/  @P0 BRA `(.L_x_953) ;  /* 0x0000000c009c0947 */ /* 0x000fea0003800000 */
[----:B------:R-:W2:Y:S04]  /*24b70*/  LDL R4, [R1+0x8] ;  /* 0x0000080001047983 */ /* 0x000ea80000100800 */
[----:B------:R-:W3:Y:S04]  /*24b80*/  LDL R3, [R1+0xc] ;  /* 0x00000c0001037983 */ /* 0x000ee80000100800 */
[----:B------:R-:W5:Y:S01]  /*24b90*/  LDL R2, [R1+0x14] ;  /* 0x0000140001027983 */ /* 0x000f620000100800 */
[----:B------:R-:W-:Y:S01]  /*24ba0*/  BSSY B1, `(.L_x_954) ;  /* 0x00000df000017945 */ /* 0x000fe20003800000 */
[----:B--2---:R-:W-:Y:S01]  /*24bb0*/  LOP3.LUT P1, RZ, R4, 0x4, RZ, 0xc0, !PT ;  /* 0x0000000404ff7812 */ /* 0x004fe2000782c0ff */
[----:B---3--:R-:W-:-:S05]  /*24bc0*/  VIADD R7, R3, 0x1 ;  /* 0x0000000103077836 */ /* 0x008fca0000000000 */
[----:B------:R-:W-:-:S04]  /*24bd0*/  ISETP.NE.AND P0, PT, R7, 0x2, PT ;  /* 0x000000020700780c */ /* 0x000fc80003f05270 */
[----:B------:R-:W-:Y:S02]  /*24be0*/  SEL R9, RZ, 0x1, P0 ;  /* 0x00000001ff097807 */ /* 0x000fe40000000000 */
[----:B------:R-:W-:Y:S02]  /*24bf0*/  SEL R7, R7, RZ, P0 ;  /* 0x000000ff07077207 */ /* 0x000fe40000000000 */
[----:B-----5:R-:W-:Y:S01]  /*24c00*/  LOP3.LUT R9, R2, R9, RZ, 0x3c, !PT ;  /* 0x0000000902097212 */ /* 0x020fe200078e3cff */
[----:B------:R-:W-:Y:S06]  /*24c10*/  @!P1 BRA `(.L_x_955) ;  /* 0x0000000c005c9947 */ /* 0x000fec0003800000 */
[----:B------:R0:W5:Y:S01]  /*24c20*/  LDL R4, [R1] ;  /* 0x0000000001047983 */ /* 0x0001620000100800 */
[----:B------:R-:W-:Y:S02]  /*24c30*/  ULDC.64 UR4, c[0x0][0x418] ;  /* 0x0001060000047ab9 */ /* 0x000fe40000000a00 */
[----:B------:R-:W-:-:S04]  /*24c40*/  ISETP.NE.U32.AND P0, PT, RZ, UR4, PT ;  /* 0x00000004ff007c0c */ /* 0x000fc8000bf05070 */
[----:B------:R-:W-:-:S13]  /*24c50*/  ISETP.NE.AND.EX P0, PT, RZ, UR5, PT, P0 ;  /* 0x00000005ff007c0c */ /* 0x000fda000bf05300 */
[----:B0-----:R-:W-:Y:S05]  /*24c60*/  @!P0 BRA `(.L_x_956) ;  /* 0x0000000000508947 */ /* 0x001fea0003800000 */
[----:B------:R-:W2:Y:S01]  /*24c70*/  LDL R10, [R1+0x28] ;  /* 0x00002800010a7983 */ /* 0x000ea20000100800 */
[----:B-1----:R-:W0:Y:S01]  /*24c80*/  LDC R5, c[0x0][0x43c] ;  /* 0x00010f00ff057b82 */ /* 0x002e220000000800 */
[----:B------:R-:W-:Y:S02]  /*24c90*/  ULDC.64 UR6, c[0x0][0x428] ;  /* 0x00010a0000067ab9 */ /* 0x000fe40000000a00 */
[----:B------:R-:W3:Y:S01]  /*24ca0*/  LDL R6, [R1+0x10] ;  /* 0x0000100001067983 */ /* 0x000ee20000100800 */
[----:B------:R-:W-:Y:S01]  /*24cb0*/  ULDC.64 UR8, c[0x0][0x208] ;  /* 0x0000820000087ab9 */ /* 0x000fe20000000a00 */
[----:B0-----:R-:W-:-:S13]  /*24cc0*/  ISETP.NE.AND P0, PT, R5, 0x1, PT ;  /* 0x000000010500780c */ /* 0x001fda0003f05270 */
[----:B------:R-:W0:Y:S02]  /*24cd0*/  @P0 LDC.64 R2, c[0x0][0x440] ;  /* 0x00011000ff020b82 */ /* 0x000e240000000a00 */
[----:B0----5:R-:W-:Y:S01]  /*24ce0*/  @P0 IMAD.HI.U32 R4, R0, R2, RZ ;  /* 0x0000000200040227 */ /* 0x021fe200078e00ff */
[----:B------:R-:W-:-:S04]  /*24cf0*/  MOV R2, R0 ;  /* 0x0000000000027202 */ /* 0x000fc80000000f00 */
        /* <DEDUP_REMOVED lines=9> */
[----:B------:R-:W-:-:S05]  /*24d90*/  LEA.HI.X R5, R2, UR5, R3, 0x2, P0 ;  /* 0x0000000502057c11 */ /* 0x000fca00080f1403 */
[----:B------:R0:W5:Y:S04]  /*24da0*/  LDG.E R4, desc[UR8][R4.64] ;  /* 0x0000000804047981 */ /* 0x000168000c1e1900 */
.L_x_956:
[----:B------:R-:W2:Y:S01]  /*24db0*/  LDL R2, [R1+0x4] ;  /* 0x0000040001027983 */ /* 0x000ea20000100800 */
[----:B------:R-:W-:Y:S01]  /*24dc0*/  BSSY B3, `(.L_x_957) ;  /* 0x0000005000037945 */ /* 0x000fe20003800000 */
[----:B--2---:R-:W-:Y:S02]  /*24dd0*/  LEA R3, R7, R2, 0x3 ;  /* 0x0000000207037211 */ /* 0x004fe400078e18ff */
[----:B------:R-:W-:-:S04]  /*24de0*/  SHF.L.U32 R2, R9, 0x1f, RZ ;  /* 0x0000001f09027819 */ /* 0x000fc800000006ff */
[----:B------:R-:W2:Y:S02]  /*24df0*/  SYNCS.PHASECHK.TRANS64.TRYWAIT P0, [R3+URZ+0x38840], R2 ;  /* 0x03884002030075a7 */ /* 0x000ea4000800017f */
[----:B--2---:R-:W-:Y:S05]  /*24e00*/  @!P0 BRA `(.L_x_958) ;  /* 0x0000005400b08947 */ /* 0x004fea0003800000 */
.L_x_1105:
[----:B------:R-:W-:Y:S05]  /*24e10*/  BSYNC B3 ;  /* 0x0000000000037941 */ /* 0x000fea0003800000 */
.L_x_957:
[----:B01----:R-:W0:Y:S01]  /*24e20*/  S2R R5, SR_TID.X ;  /* 0x0000000000057919 */ /* 0x003e220000002100 */
[----:B------:R-:W-:Y:S01]  /*24e30*/  BSSY B3, `(.L_x_959) ;  /* 0x000000a000037945 */ /* 0x000fe20003800000 */
[----:B0-----:R-:W-:-:S04]  /*24e40*/  LOP3.LUT R5, R5, 0x7f, RZ, 0xc0, !PT ;  /* 0x0000007f05057812 */ /* 0x001fc800078ec0ff */
[----:B------:R-:W-:-:S13]  /*24e50*/  ISETP.NE.AND P0, PT, R5, RZ, PT ;  /* 0x000000ff0500720c */ /* 0x000fda0003f05270 */
[----:B------:R-:W-:Y:S05]  /*24e60*/  @P0 BRA `(.L_x_960) ;  /* 0x0000000000180947 */ /* 0x000fea0003800000 */
[----:B------:R-:W3:Y:S01]  /*24e70*/  LDL R5, [R1+0x8] ;  /* 0x0000080001057983 */ /* 0x000ee20000100800 */
[----:B--2---:R-:W-:-:S04]  /*24e80*/  IMAD.MOV.U32 R2, RZ, RZ, 0xa000 ;  /* 0x0000a000ff027424 */ /* 0x004fc800078e00ff */
[----:B------:R0:W-:Y:S01]  /*24e90*/  SYNCS.ARRIVE.TRANS64 RZ, [R3+URZ+0x38830], R2 ;  /* 0x0388300203ff79a7 */ /* 0x0001e2000800003f */
[----:B---3--:R-:W-:-:S13]  /*24ea0*/  LOP3.LUT P1, RZ, R5, 0x1, RZ, 0xc0, !PT ;  /* 0x0000000105ff7812 */ /* 0x008fda000782c0ff */
[----:B0-----:R-:W-:Y:S05]  /*24eb0*/  @!P1 BRA `(.L_x_960) ;  /* 0x0000000000049947 */ /* 0x001fea0003800000 */
[----:B------:R-:W-:Y:S01]  /*24ec0*/  BPT.TRAP 0x1 ;  /* 0x000000040000795c */ /* 0x000fe20000300000 */
.L_x_960:
[----:B------:R-:W-:Y:S05]  /*24ed0*/  BSYNC B3 ;  /* 0x0000000000037941 */ /* 0x000fea0003800000 */
.L_x_959:
[----:B------:R-:W3:Y:S04]  /*24ee0*/  LDL R5, [R1+0x4] ;  /* 0x0000040001057983 */ /* 0x000ee80000100800 */
[----:B--2---:R-:W2:Y:S01]  /*24ef0*/  LDL R2, [R1+0x1c] ;  /* 0x00001c0001027983 */ /* 0x004ea20000100800 */
        /* <DEDUP_REMOVED lines=8> */
[----:B---3--:R-:W-:-:S02]  /*24f80*/  IMAD R6, R7, 0xa000, R5 ;  /* 0x0000a00007067824 */ /* 0x008fc400078e0205 */
[----:B--2---:R-:W-:Y:S02]  /*24f90*/  IMAD R2, R0, 0x50, R2 ;  /* 0x0000005000027824 */ /* 0x004fe400078e0202 */
[----:B------:R-:W-:-:S09]  /*24fa0*/  VIADD R5, R6, 0x24400 ;  /* 0x0002440006057836 */ /* 0x000fd20000000000 */
.L_x_961:
        /* <DEDUP_REMOVED lines=16> */
.L_x_962:
        /* <DEDUP_REMOVED lines=16> */
.L_x_963:
        /* <DEDUP_REMOVED lines=16> */
.L_x_964:
        /* <DEDUP_REMOVED lines=11> */
[----:B------:R-:W3:Y:S04]  /*25360*/  LDL R14, [R1+0x4] ;  /* 0x00000400010e7983 */ /* 0x000ee80000100800 */
[----:B------:R-:W3:Y:S01]  /*25370*/  LDL R6, [R1+0xc] ;  /* 0x00000c0001067983 */ /* 0x000ee20000100800 */
[----:B------:R-:W-:Y:S01]  /*25380*/  BSSY B3, `(.L_x_965) ;  /* 0x0000005000037945 */ /* 0x000fe20003800000 */
[----:B--2---:R-:W-:Y:S01]  /*25390*/  SHF.L.U32 R3, R15, 0x1f, RZ ;  /* 0x0000001f0f037819 */ /* 0x004fe200000006ff */
[----:B---3--:R-:W-:-:S04]  /*253a0*/  IMAD R2, R6, 0x8, R14 ;  /* 0x0000000806027824 */ /* 0x008fc800078e020e */
[----:B------:R-:W0:Y:S02]  /*253b0*/  SYNCS.PHASECHK.TRANS64.TRYWAIT P0, [R2+URZ+0x38860], R3 ;  /* 0x03886003020075a7 */ /* 0x000e24000800017f */
[----:B0-----:R-:W-:Y:S05]  /*253c0*/  @!P0 BRA `(.L_x_966) ;  /* 0x0000005000548947 */ /* 0x001fea0003800000 */
.L_x_1106:
[----:B------:R-:W-:Y:S05]  /*253d0*/  BSYNC B3 ;  /* 0x0000000000037941 */ /* 0x000fea0003800000 */
.L_x_965:
[----:B------:R-:W1:Y:S01]  /*253e0*/  S2R R5, SR_TID.X ;  /* 0x0000000000057919 */ /* 0x000e620000002100 */
[----:B------:R-:W-:-:S04]  /*253f0*/  UPRMT UR4, UR37, 0x9910, URZ ;  /* 0x0000991025047896 */ /* 0x000fc8000800003f */
[----:B------:R-:W-:Y:S01]  /*25400*/  UISETP.NE.AND UP0, UPT, UR4, 0x2, UPT ;  /* 0x000000020400788c */ /* 0x000fe2000bf05270 */
[----:B-1----:R-:W-:-:S04]  /*25410*/  LOP3.LUT R5, R5, 0x7f, RZ, 0xc0, !PT ;  /* 0x0000007f05057812 */ /* 0x002fc800078ec0ff */
[----:B------:R-:W-:-:S13]  /*25420*/  ISETP.NE.AND P0, PT, R5, RZ, PT ;  /* 0x000000ff0500720c */ /* 0x000fda0003f05270 */
[----:B0-----:R-:W-:-:S04]  /*25430*/  @!P0 MOV R3, 0xa000 ;  /* 0x0000a00000038802 */ /* 0x001fc80000000f00 */
[----:B------:R0:W-:Y:S01]  /*25440*/  @!P0 SYNCS.ARRIVE.TRANS64 RZ, [R2+URZ+0x38850], R3 ;  /* 0x0388500302ff89a7 */ /* 0x0001e2000800003f */
[----:B------:R-:W-:-:S13]  /*25450*/  PLOP3.LUT P0, PT, PT, PT, UP0, 0x80, 0x0 ;  /* 0x000000000000781c */ /* 0x000fda0003f0f008 */
[----:B0-----:R-:W-:Y:S05]  /*25460*/  @P0 BRA `(.L_x_967) ;  /* 0x0000000000040947 */ /* 0x001fea0003800000 */
[----:B------:R-:W-:Y:S01]  /*25470*/  BPT.TRAP 0x1 ;  /* 0x000000040000795c */ /* 0x000fe20000300000 */
.L_x_967:
[----:B------:R-:W2:Y:S01]  /*25480*/  LDL R3, [R1+0x8] ;  /* 0x0000080001037983 */ /* 0x000ea20000100800 */
[----:B------:R-:W-:Y:S01]  /*25490*/  BSSY B3, `(.L_x_968) ;  /* 0x0000004000037945 */ /* 0x000fe20003800000 */
[----:B--2---:R-:W-:-:S13]  /*254a0*/  LOP3.LUT P0, RZ, R3, 0x8, RZ, 0xc0, !PT ;  /* 0x0000000803ff7812 */ /* 0x004fda000780c0ff */
[----:B------:R-:W-:Y:S05]  /*254b0*/  @P0 BRA `(.L_x_969) ;  /* 0x0000000000040947 */ /* 0x000fea0003800000 */
[----:B------:R-:W-:Y:S01]  /*254c0*/  BPT.TRAP 0x1 ;  /* 0x000000040000795c */ /* 0x000fe20000300000 */
.L_x_969:
[----:B------:R-:W-:Y:S05]  /*254d0*/  BSYNC B3 ;  /* 0x0000000000037941 */ /* 0x000fea0003800000 */
.L_x_968:
[----:B------:R-:W2:Y:S04]  /*254e0*/  LDL R14, [R1+0x4] ;  /* 0x00000400010e7983 */ /* 0x000ea80000100800 */
[----:B------:R-:W2:Y:S04]  /*254f0*/  LDL.LU R3, [R1+0xc] ;  /* 0x00000c0001037983 */ /* 0x000ea80000300800 */
[----:B------:R-:W3:Y:S04]  /*25500*/  LDL R6, [R1+0x1c] ;  /* 0x00001c0001067983 */ /* 0x000ee80000100800 */
[----:B------:R-:W3:Y:S01]  /*25510*/  LDL.LU R5, [R1+0x18] ;  /* 0x0000180001057983 */ /* 0x000ee20000300800 */
[----:B------:R-:W-:Y:S01]  /*25520*/  R2UR UR10, R10 ;  /* 0x000000000a0a72ca */ /* 0x000fe200000e0000 */
[----:B------:R-:W-:Y:S01]  /*25530*/  UIADD3 UR4, UP0, UR38, 0x470, URZ ;  /* 0x0000047026047890 */ /* 0x000fe2000ff1e03f */
[----:B------:R-:W-:Y:S01]  /*25540*/  PLOP3.LUT P0, PT, PT, PT, PT, 0x80, 0x0 ;  /* 0x000000000000781c */ /* 0x000fe20003f0f070 */
[----:B------:R-:W-:Y:S01]  /*25550*/  VIADD R2, R2, 0x38850 ;  /* 0x0003885002027836 */ /* 0x000fe20000000000 */
[----:B------:R-:W-:Y:S01]  /*25560*/  UMOV UR6, 0x0 ;  /* 0x0000000000067882 */ /* 0x000fe20000000000 */
[----:B------:R-:W-:Y:S01]  /*25570*/  UIADD3.X UR5, URZ, UR39, URZ, UP0, !UPT ;  /* 0x000000273f057290 */ /* 0x000fe200087fe43f */
[----:B------:R-:W-:Y:S01]  /*25580*/  UMOV UR7, 0x14f00000 ;  /* 0x14f0000000077882 */ /* 0x000fe20000000000 */
[----:B--2---:R-:W-:-:S02]  /*25590*/  IMAD R3, R3, 0xa000, R14 ;  /* 0x0000a00003037824 */ /* 0x004fc400078e020e */
[----:B---3--:R-:W-:Y:S02]  /*255a0*/  IMAD R5, R5, 0x50, R6 ;  /* 0x0000005005057824 */ /* 0x008fe400078e0206 */
[----:B------:R-:W-:-:S07]  /*255b0*/  VIADD R6, R3, 0x400 ;  /* 0x0000040003067836 */ /* 0x000fce0000000000 */
.L_x_970:
        /* <DEDUP_REMOVED lines=12> */
[----:B------:R-:W-:Y:S01]  /*25680*/  UMOV UR6, 0x0 ;  /* 0x0000000000067882 */ /* 0x000fe20000000000 */
[----:B------:R-:W-:Y:S01]  /*25690*/  PLOP3.LUT P0, PT, PT, PT, PT, 0x80, 0x0 ;  /* 0x000000000000781c */ /* 0x000fe20003f0f070 */
[----:B------:R-:W-:Y:S01]  /*256a0*/  UMOV UR7, 0x14f00000 ;  /* 0x14f0000000077882 */ /* 0x000fe20000000000 */
[----:B------:R-:W-:-:S11]  /*256b0*/  IADD3 R6, R3, 0x2c00, RZ ;  /* 0x00002c0003067810 */ /* 0x000fd60007ffe0ff */
.L_x_971:
        /* <DEDUP_REMOVED lines=13> */
[----:B------:R-:W-:Y:S01]  /*25790*/  PLOP3.LUT P0, PT, PT, PT, PT, 0x80, 0x0 ;  /* 0x000000000000781c */ /* 0x000fe20003f0f070 */
[----:B------:R-:W-:Y:S01]  /*257a0*/  UMOV UR6, 0x0 ;  /* 0x0000000000067882 */ /* 0x000fe20000000000 */
[----:B------:R-:W-:-:S11]  /*257b0*/  UMOV UR7, 0x14f00000 ;  /* 0x14f0000000077882 */ /* 0x000fd60000000000 */
.L_x_972:
        /* <DEDUP_REMOVED lines=16> */
.L_x_973:
        /* <DEDUP_REMOVED lines=13> */
.L_x_955:
[----:B------:R-:W-:Y:S05]  /*25990*/  BSYNC B1 ;  /* 0x0000000000017941 */ /* 0x000fea0003800000 */
.L_x_954:
[----:B0-----:R-:W2:Y:S04]  /*259a0*/  LDL.LU R0, [R1+0x38] ;  /* 0x0000380001007983 */ /* 0x001ea80000300800 */
[----:B------:R0:W-:Y:S04]  /*259b0*/  STL [R1+0xc], R7 ;  /* 0x00000c0701007387 */ /* 0x0001e80000100800 */
[----:B------:R0:W-:Y:S02]  /*259c0*/  STL [R1+0x14], R9 ;  /* 0x0000140901007387 */ /* 0x0001e40000100800 */
[----:B0-2---:R-:W-:-:S07]  /*259d0*/  IADD3 R0, R0, -0x3, RZ ;  /* 0xfffffffd00007810 */ /* 0x005fce0007ffe0ff */
.L_x_953:
[----:B------:R-:W-:Y:S05]  /*259e0*/  BSYNC B2 ;  /* 0x0000000000027941 */ /* 0x000fea0003800000 */
.L_x_952:
[----:B------:R-:W2:Y:S01]  /*259f0*/  LDL.LU R2, [R1+0x3c] ;  /* 0x00003c0001027983 */ /* 0x000ea20000300800 */
[----:B------:R-:W-:-:S05]  /*25a00*/  IMAD.MOV R8, RZ, RZ, -R8 ;  /* 0x000000ffff087224 */ /* 0x000fca00078e0a08 */
[----:B--2---:R-:W-:-:S13]  /*25a10*/  ISETP.NE.AND P0, PT, R2, R8, PT ;  /* 0x000000080200720c */ /* 0x004fda0003f05270 */
[----:B------:R-:W-:Y:S05]  /*25a20*/  @!P0 BRA `(.L_x_951) ;  /* 0x0000001c00248947 */ /* 0x000fea0003800000 */
[----:B------:R0:W5:Y:S02]  /*25a30*/  LDL R8, [R1] ;  /* 0x0000000001087983 */ /* 0x0001640000100800 */
.L_x_1014:
[----:B--2---:R-:W2:Y:S04]  /*25a40*/  LDL R4, [R1+0x8] ;  /* 0x0000080001047983 */ /* 0x004ea80000100800 */
[----:B---3--:R-:W3:Y:S04]  /*25a50*/  LDL R3, [R1+0xc] ;  /* 0x00000c0001037983 */ /* 0x008ee80000100800 */
[----:B------:R-:W4:Y:S01]  /*25a60*/  LDL R2, [R1+0x14] ;  /* 0x0000140001027983 */ /* 0x000f220000100800 */
[----:B------:R-:W-:Y:S05]  /*25a70*/  YIELD ;  /* 0x0000000000007946 */ /* 0x000fea0003800000 */
[----:B------:R-:W-:Y:S01]  /*25a80*/  BSSY B1, `(.L_x_974) ;  /* 0x00000df000017945 */ /* 0x000fe20003800000 */
[----:B--2---:R-:W-:Y:S01]  /*25a90*/  LOP3.LUT P1, RZ, R4, 0x4, RZ, 0xc0, !PT ;  /* 0x0000000404ff7812 */ /* 0x004fe2000782c0ff */
[----:B---3--:R-:W-:-:S05]  /*25aa0*/  VIADD R4, R3, 0x1 ;  /* 0x0000000103047836 */ /* 0x008fca0000000000 */
[----:B------:R-:W-:-:S04]  /*25ab0*/  ISETP.NE.AND P0, PT, R4, 0x2, PT ;  /* 0x000000020400780c */ /* 0x000fc80003f05270 */
[----:B-1----:R-:W-:Y:S02]  /*25ac0*/  SEL R5, RZ, 0x1, P0 ;  /* 0x00000001ff057807 */ /* 0x002fe40000000000 */
[----:B------:R-:W-:Y:S02]  /*25ad0*/  SEL R4, R4, RZ, P0 ;  /* 0x000000ff04047207 */ /* 0x000fe40000000000 */
[----:B----4-:R-:W-:Y:S01]  /*25ae0*/  LOP3.LUT R5, R2, R5, RZ, 0x3c, !PT ;  /* 0x0000000502057212 */ /* 0x010fe200078e3cff */
[----:B------:R-:W-:Y:S06]  /*25af0*/  @!P1 BRA `(.L_x_975) ;  /* 0x0000000c005c9947 */ /* 0x000fec0003800000 */
[----:B------:R-:W-:Y:S01]  /*25b00*/  ULDC.64 UR4, c[0x0][0x418] ;  /* 0x0001060000047ab9 */ /* 0x000fe20000000a00 */
[----:B------:R-:W-:Y:S02]  /*25b10*/  MOV R6, R0 ;  /* 0x0000000000067202 */ /* 0x000fe40000000f00 */
[----:B------:R-:W-:-:S04]  /*25b20*/  ISETP.NE.U32.AND P0, PT, RZ, UR4, PT ;  /* 0x00000004ff007c0c */ /* 0x000fc8000bf05070 */
[----:B------:R-:W-:-:S13]  /*25b30*/  ISETP.NE.AND.EX P0, PT, RZ, UR5, PT, P0 ;  /* 0x00000005ff007c0c */ /* 0x000fda000bf05300 */
[----:B------:R-:W-:Y:S05]  /*25b40*/  @!P0 BRA `(.L_x_976) ;  /* 0x0000000000508947 */ /* 0x000fea0003800000 */
[----:B------:R-:W2:Y:S01]  /*25b50*/  LDL R10, [R1+0x28] ;  /* 0x00002800010a7983 */ /* 0x000ea20000100800 */
[----:B------:R-:W1:Y:S01]  /*25b60*/  LDC R7, c[0x0][0x43c] ;  /* 0x00010f00ff077b82 */ /* 0x000e620000000800 */
        /* <DEDUP_REMOVED lines=13> */
[----:B------:R-:W-:-:S05]  /*25c40*/  IMAD.WIDE.U32 R2, R9, UR6, R2 ;  /* 0x0000000609027c25 */ /* 0x000fca000f8e0002 */
[----:B------:R-:W-:Y:S02]  /*25c50*/  IADD3 R3, R7, R3, RZ ;  /* 0x0000000307037210 */ /* 0x000fe40007ffe0ff */
[----:B-----5:R-:W-:-:S04]  /*25c60*/  LEA R8, P0, R2, UR4, 0x2 ;  /* 0x0000000402087c11 */ /* 0x020fc8000f8010ff */
[----:B------:R-:W-:-:S05]  /*25c70*/  LEA.HI.X R9, R2, UR5, R3, 0x2, P0 ;  /* 0x0000000502097c11 */ /* 0x000fca00080f1403 */
[----:B------:R1:W5:Y:S04]  /*25c80*/  LDG.E R8, desc[UR8][R8.64] ;  /* 0x0000000808087981 */ /* 0x000368000c1e1900 */
.L_x_976:
[----:B------:R-:W2:Y:S01]  /*25c90*/  LDL R2, [R1+0x4] ;  /* 0x0000040001027983 */ /* 0x000ea20000100800 */
[----:B------:R-:W-:Y:S01]  /*25ca0*/  BSSY B2, `(.L_x_977) ;  /* 0x0000005000027945 */ /* 0x000fe20003800000 */
[----:B--2---:R-:W-:Y:S01]  /*25cb0*/  IMAD R3, R4, 0x8, R2 ;  /* 0x0000000804037824 */ /* 0x004fe200078e0202 */
[----:B------:R-:W-:-:S04]  /*25cc0*/  SHF.L.U32 R2, R5, 0x1f, RZ ;  /* 0x0000001f05027819 */ /* 0x000fc800000006ff */
[----:B------:R-:W2:Y:S02]  /*25cd0*/  SYNCS.PHASECHK.TRANS64.TRYWAIT P0, [R3+URZ+0x38840], R2 ;  /* 0x03884002030075a7 */ /* 0x000ea4000800017f */
[----:B--2---:R-:W-:Y:S05]  /*25ce0*/  @!P0 BRA `(.L_x_978) ;  /* 0x0000004800208947 */ /* 0x004fea0003800000 */
.L_x_1107:
[----:B------:R-:W-:Y:S05]  /*25cf0*/  BSYNC B2 ;  /* 0x0000000000027941 */ /* 0x000fea0003800000 */
.L_x_977:
[----:B------:R-:W3:Y:S01]  /*25d00*/  S2R R7, SR_TID.X ;  /* 0x0000000000077919 */ /* 0x000ee20000002100 */
[----:B------:R-:W-:Y:S01]  /*25d10*/  BSSY B2, `(.L_x_979) ;  /* 0x000000a000027945 */ /* 0x000fe20003800000 */
[----:B---3--:R-:W-:-:S04]  /*25d20*/  LOP3.LUT R7, R7, 0x7f, RZ, 0xc0, !PT ;  /* 0x0000007f07077812 */ /* 0x008fc800078ec0ff */
[----:B------:R-:W-:-:S13]  /*25d30*/  ISETP.NE.AND P0, PT, R7, RZ, PT ;  /* 0x000000ff0700720c */ /* 0x000fda0003f05270 */
[----:B------:R-:W-:Y:S05]  /*25d40*/  @P0 BRA `(.L_x_980) ;  /* 0x0000000000180947 */ /* 0x000fea0003800000 */
[----:B------:R-:W3:Y:S01]  /*25d50*/  LDL R7, [R1+0x8] ;  /* 0x0000080001077983 */ /* 0x000ee20000100800 */
[----:B--2---:R-:W-:-:S04]  /*25d60*/  IMAD.MOV.U32 R2, RZ, RZ, 0xa000 ;  /* 0x0000a000ff027424 */ /* 0x004fc800078e00ff */
[----:B------:R4:W-:Y:S01]  /*25d70*/  SYNCS.ARRIVE.TRANS64 RZ, [R3+URZ+0x38830], R2 ;  /* 0x0388300203ff79a7 */ /* 0x0009e2000800003f */
[----:B---3--:R-:W-:-:S13]  /*25d80*/  LOP3.LUT P1, RZ, R7, 0x1, RZ, 0xc0, !PT ;  /* 0x0000000107ff7812 */ /* 0x008fda000782c0ff */
[----:B----4-:R-:W-:Y:S05]  /*25d90*/  @!P1 BRA `(.L_x_980) ;  /* 0x0000000000049947 */ /* 0x010fea0003800000 */
[----:B------:R-:W-:Y:S01]  /*25da0*/  BPT.TRAP 0x1 ;  /* 0x000000040000795c */ /* 0x000fe20000300000 */
.L_x_980:
[----:B------:R-:W-:Y:S05]  /*25db0*/  BSYNC B2 ;  /* 0x0000000000027941 */ /* 0x000fea0003800000 */
.L_x_979:
[----:B------:R-:W3:Y:S04]  /*25dc0*/  LDL R7, [R1+0x4] ;  /* 0x0000040001077983 */ /* 0x000ee80000100800 */
[----:B--2---:R-:W2:Y:S01]  /*25dd0*/  LDL R2, [R1+0x1c] ;  /* 0x00001c0001027983 */ /* 0x004ea20000100800 */
[----:B------:R-:W-:Y:S01]  /*25de0*/  MOV R10, RZ ;  /* 0x000000ff000a7202 */ /* 0x000fe20000000f00 */
[----:B------:R-:W-:Y:S01]  /*25df0*/  UIADD3 UR4, UP0, UR38, 0x370, URZ ;  /* 0x0000037026047890 */ /* 0x000fe2000ff1e03f */
[----:B------:R-:W-:Y:S01]  /*25e00*/  PLOP3.LUT P0, PT, PT, PT, PT, 0x80, 0x0 ;  /* 0x000000000000781c */ /* 0x000fe20003f0f070 */
[----:B------:R-:W-:Y:S01]  /*25e10*/  VIADD R3, R3, 0x38830 ;  /* 0x0003883003037836 */ /* 0x000fe20000000000 */
[----:B------:R-:W-:Y:S01]  /*25e20*/  R2UR UR10, R10 ;  /* 0x000000000a0a72ca */ /* 0x000fe200000e0000 */
[----:B------:R-:W-:Y:S01]  /*25e30*/  UIADD3.X UR5, URZ, UR39, URZ, UP0, !UPT ;  /* 0x000000273f057290 */ /* 0x000fe200087fe43f */
[----:B------:R-:W-:Y:S01]  /*25e40*/  UMOV UR6, 0x0 ;  /* 0x0000000000067882 */ /* 0x000fe20000000000 */
[----:B------:R-:W-:Y:S01]  /*25e50*/  UMOV UR7, 0x14f00000 ;  /* 0x14f0000000077882 */ /* 0x000fe20000000000 */
[----:B---3--:R-:W-:-:S02]  /*25e60*/  IMAD R7, R4, 0xa000, R7 ;  /* 0x0000a00004077824 */ /* 0x008fc400078e0207 */
[----:B--2---:R-:W-:Y:S02]  /*25e70*/  IMAD R2, R6, 0x50, R2 ;  /* 0x0000005006027824 */ /* 0x004fe400078e0202 */
[----:B-1----:R-:W-:-:S07]  /*25e80*/  VIADD R9, R7, 0x24400 ;  /* 0x0002440007097836 */ /* 0x002fce0000000000 */
.L_x_981:
        /* <DEDUP_REMOVED lines=16> */
.L_x_982:
        /* <DEDUP_REMOVED lines=16> */
.L_x_983:
        /* <DEDUP_REMOVED lines=16> */
.L_x_984:
        /* <DEDUP_REMOVED lines=11> */
[----:B------:R-:W3:Y:S04]  /*26240*/  LDL R14, [R1+0x4] ;  /* 0x00000400010e7983 */ /* 0x000ee80000100800 */
[----:B------:R-:W3:Y:S01]  /*26250*/  LDL R9, [R1+0xc] ;  /* 0x00000c0001097983 */ /* 0x000ee20000100800 */
[----:B------:R-:W-:Y:S01]  /*26260*/  BSSY B2, `(.L_x_985) ;  /* 0x0000005000027945 */ /* 0x000fe20003800000 */
[----:B--2---:R-:W-:-:S02]  /*26270*/  SHF.L.U32 R3, R15, 0x1f, RZ ;  /* 0x0000001f0f037819 */ /* 0x004fc400000006ff */
[----:B---3--:R-:W-:-:S04]  /*26280*/  LEA R2, R9, R14, 0x3 ;  /* 0x0000000e09027211 */ /* 0x008fc800078e18ff */
[----:B------:R-:W1:Y:S02]  /*26290*/  SYNCS.PHASECHK.TRANS64.TRYWAIT P0, [R2+URZ+0x38860], R3 ;  /* 0x03886003020075a7 */ /* 0x000e64000800017f */
[----:B-1----:R-:W-:Y:S05]  /*262a0*/  @!P0 BRA `(.L_x_986) ;  /* 0x0000004000c48947 */ /* 0x002fea0003800000 */
.L_x_1108:
[----:B------:R-:W-:Y:S05]  /*262b0*/  BSYNC B2 ;  /* 0x0000000000027941 */ /* 0x000fea0003800000 */
.L_x_985:
[----:B------:R-:W2:Y:S01]  /*262c0*/  S2R R7, SR_TID.X ;  /* 0x0000000000077919 */ /* 0x000ea20000002100 */
[----:B------:R-:W-:-:S04]  /*262d0*/  UPRMT UR4, UR37, 0x9910, URZ ;  /* 0x0000991025047896 */ /* 0x000fc8000800003f */
[----:B------:R-:W-:Y:S01]  /*262e0*/  UISETP.NE.AND UP0, UPT, UR4, 0x2, UPT ;  /* 0x000000020400788c */ /* 0x000fe2000bf05270 */
[----:B--2---:R-:W-:-:S04]  /*262f0*/  LOP3.LUT R7, R7, 0x7f, RZ, 0xc0, !PT ;  /* 0x0000007f07077812 */ /* 0x004fc800078ec0ff */
[----:B------:R-:W-:-:S13]  /*26300*/  ISETP.NE.AND P0, PT, R7, RZ, PT ;  /* 0x000000ff0700720c */ /* 0x000fda0003f05270 */
[----:B-1----:R-:W-:-:S04]  /*26310*/  @!P0 IMAD.MOV.U32 R3, RZ, RZ, 0xa000 ;  /* 0x0000a000ff038424 */ /* 0x002fc800078e00ff */
[----:B------:R1:W-:Y:S01]  /*26320*/  @!P0 SYNCS.ARRIVE.TRANS64 RZ, [R2+URZ+0x38850], R3 ;  /* 0x0388500302ff89a7 */ /* 0x0003e2000800003f */
[----:B------:R-:W-:-:S13]  /*26330*/  PLOP3.LUT P0, PT, PT, PT, UP0, 0x80, 0x0 ;  /* 0x000000000000781c */ /* 0x000fda0003f0f008 */
[----:B-1----:R-:W-:Y:S05]  /*26340*/  @P0 BRA `(.L_x_987) ;  /* 0x0000000000040947 */ /* 0x002fea0003800000 */
[----:B------:R-:W-:Y:S01]  /*26350*/  BPT.TRAP 0x1 ;  /* 0x000000040000795c */ /* 0x000fe20000300000 */
.L_x_987:
[----:B------:R-:W2:Y:S01]  /*26360*/  LDL R3, [R1+0x8] ;  /* 0x0000080001037983 */ /* 0x000ea20000100800 */
[----:B------:R-:W-:Y:S01]  /*26370*/  BSSY B2, `(.L_x_988) ;  /* 0x0000004000027945 */ /* 0x000fe20003800000 */
[----:B--2---:R-:W-:-:S13]  /*26380*/  LOP3.LUT P0, RZ, R3, 0x8, RZ, 0xc0, !PT ;  /* 0x0000000803ff7812 */ /* 0x004fda000780c0ff */
[----:B------:R-:W-:Y:S05]  /*26390*/  @P0 BRA `(.L_x_989) ;  /* 0x0000000000040947 */ /* 0x000fea0003800000 */
[----:B------:R-:W-:Y:S01]  /*263a0*/  BPT.TRAP 0x1 ;  /* 0x000000040000795c */ /* 0x000fe20000300000 */
.L_x_989:
[----:B------:R-:W-:Y:S05]  /*263b0*/  BSYNC B2 ;  /* 0x0000000000027941 */ /* 0x000fea0003800000 */
.L_x_988:
        /* <DEDUP_REMOVED lines=12> */
[----:B---3--:R-:W-:-:S03]  /*26480*/  IMAD R7, R7, 0x50, R9 ;  /* 0x0000005007077824 */ /* 0x008fc600078e0209 */
[----:B------:R-:W-:-:S07]  /*26490*/  IADD3 R9, R3, 0x400, RZ ;  /* 0x0000040003097810 */ /* 0x000fce0007ffe0ff */
.L_x_990:
        /* <DEDUP_REMOVED lines=13> */
[----:B------:R-:W-:Y:S01]  /*26570*/  PLOP3.LUT P0, PT, PT, PT, PT, 0x80, 0x0 ;  /* 0x000000000000781c */ /* 0x000fe20003f0f070 */
[----:B------:R-:W-:Y:S01]  /*26580*/  UMOV UR6, 0x0 ;  /* 0x0000000000067882 */ /* 0x000fe20000000000 */
[----:B------:R-:W-:-:S11]  /*26590*/  UMOV UR7, 0x14f00000 ;  /* 0x14f0000000077882 */ /* 0x000fd60000000000 */
.L_x_991:
        /* <DEDUP_REMOVED lines=16> */
.L_x_992:
        /* <DEDUP_REMOVED lines=12> */
[----:B------:R-:W-:Y:S01]  /*26760*/  UMOV UR6, 0x0 ;  /* 0x0000000000067882 */ /* 0x000fe20000000000 */
[----:B------:R-:W-:Y:S01]  /*26770*/  PLOP3.LUT P0, PT, PT, PT, PT, 0x80, 0x0 ;  /* 0x000000000000781c */ /* 0x000fe20003f0f070 */
[----:B------:R-:W-:Y:S01]  /*26780*/  UMOV UR7, 0x14f00000 ;  /* 0x14f0000000077882 */ /* 0x000fe20000000000 */
[----:B------:R-:W-:-:S11]  /*26790*/  IADD3 R3, R3, 0x7c00, RZ ;  /* 0x00007c0003037810 */ /* 0x000fd60007ffe0ff */
.L_x_993:
        /* <DEDUP_REMOVED lines=13> */
.L_x_975:
[----:B------:R-:W-:Y:S05]  /*26870*/  BSYNC B1 ;  /* 0x0000000000017941 */ /* 0x000fea0003800000 */
.L_x_974:
[----:B------:R-:W2:Y:S01]  /*26880*/  LDL R2, [R1+0x8] ;  /* 0x0000080001027983 */ /* 0x000ea20000100800 */
[----:B------:R-:W-:Y:S01]  /*26890*/  VIADD R3, R4, 0x1 ;  /* 0x0000000104037836 */ /* 0x000fe20000000000 */
[----:B------:R-:W-:Y:S04]  /*268a0*/  BSSY B1, `(.L_x_994) ;  /* 0x00000de000017945 */ /* 0x000fe80003800000 */
[----:B------:R-:W-:-:S04]  /*268b0*/  ISETP.NE.AND P0, PT, R3, 0x2, PT ;  /* 0x000000020300780c */ /* 0x000fc80003f05270 */
[----:B------:R-:W-:Y:S02]  /*268c0*/  SEL R11, R3, RZ, P0 ;  /* 0x000000ff030b7207 */ /* 0x000fe40000000000 */
[----:B--2---:R-:W-:Y:S02]  /*268d0*/  LOP3.LUT P1, RZ, R2, 0x4, RZ, 0xc0, !PT ;  /* 0x0000000402ff7812 */ /* 0x004fe4000782c0ff */
        /* <DEDUP_REMOVED lines=11> */
[----:B-----5:R-:W1:Y:S01]  /*26990*/  LDC R8, c[0x0][0x43c] ;  /* 0x00010f00ff087b82 */ /* 0x020e620000000800 */
[----:B------:R-:W-:Y:S02]  /*269a0*/  ULDC.64 UR6, c[0x0][0x428] ;  /* 0x00010a0000067ab9 */ /* 0x000fe40000000a00 */
[----:B------:R-:W4:Y:S01]  /*269b0*/  LDL R9, [R1+0x10] ;  /* 0x0000100001097983 */ /* 0x000f220000100800 */
[----:B------:R-:W-:Y:S01]  /*269c0*/  ULDC.64 UR8, c[0x0][0x208] ;  /* 0x0000820000087ab9 */ /* 0x000fe20000000a00 */
[----:B-1----:R-:W-:-:S13]  /*269d0*/  ISETP.NE.AND P0, PT, R8, 0x1, PT ;  /* 0x000000010800780c */ /* 0x002fda0003f05270 */
[----:B------:R-:W1:Y:S02]  /*269e0*/  @P0 LDC.64 R2, c[0x0][0x440] ;  /* 0x00011000ff020b82 */ /* 0x000e640000000a00 */
[----:B-1----:R-:W-:Y:S01]  /*269f0*/  @P0 IMAD.HI.U32 R7, R6, R2, RZ ;  /* 0x0000000206070227 */ /* 0x002fe200078e00ff */
[----:B------:R-:W-:-:S04]  /*26a00*/  MOV R2, R6 ;  /* 0x0000000600027202 */ /* 0x000fc80000000f00 */
        /* <DEDUP_REMOVED lines=11> */
.L_x_996:
[----:B------:R-:W3:Y:S01]  /*26ac0*/  LDL R2, [R1+0x4] ;  /* 0x0000040001027983 */ /* 0x000ee20000100800 */
[----:B------:R-:W-:Y:S01]  /*26ad0*/  BSSY B2, `(.L_x_997) ;  /* 0x0000005000027945 */ /* 0x000fe20003800000 */
[----:B---3--:R-:W-:Y:S02]  /*26ae0*/  LEA R3, R11, R2, 0x3 ;  /* 0x000000020b037211 */ /* 0x008fe400078e18ff */
[----:B------:R-:W-:-:S04]  /*26af0*/  SHF.L.U32 R2, R10, 0x1f, RZ ;  /* 0x0000001f0a027819 */ /* 0x000fc800000006ff */
[----:B------:R-:W3:Y:S02]  /*26b00*/  SYNCS.PHASECHK.TRANS64.TRYWAIT P0, [R3+URZ+0x38840], R2 ;  /* 0x03884002030075a7 */ /* 0x000ee4000800017f */
[----:B---3--:R-:W-:Y:S05]  /*26b10*/  @!P0 BRA `(.L_x_998) ;  /* 0x0000003800bc8947 */ /* 0x008fea0003800000 */
.L_x_1109:
[----:B------:R-:W-:Y:S05]  /*26b20*/  BSYNC B2 ;  /* 0x0000000000027941 */ /* 0x000fea0003800000 */
.L_x_997:
[----:B------:R-:W4:Y:S01]  /*26b30*/  S2R R7, SR_TID.X ;  /* 0x0000000000077919 */ /* 0x000f220000002100 */
[----:B------:R-:W-:Y:S01]  /*26b40*/  BSSY B2, `(.L_x_999) ;  /* 0x000000a000027945 */ /* 0x000fe20003800000 */
[----:B----4-:R-:W-:-:S04]  /*26b50*/  LOP3.LUT R7, R7, 0x7f, RZ, 0xc0, !PT ;  /* 0x0000007f07077812 */ /* 0x010fc800078ec0ff */
[----:B------:R-:W-:-:S13]  /*26b60*/  ISETP.NE.AND P0, PT, R7, RZ, PT ;  /* 0x000000ff0700720c */ /* 0x000fda0003f05270 */
[----:B------:R-:W-:Y:S05]  /*26b70*/  @P0 BRA `(.L_x_1000) ;  /* 0x0000000000180947 */ /* 0x000fea0003800000 */
[----:B------:R-:W4:Y:S01]  /*26b80*/  LDL R7, [R1+0x8] ;  /* 0x0000080001077983 */ /* 0x000f220000100800 */
[----:B---3--:R-:W-:-:S04]  /*26b90*/  IMAD.MOV.U32 R2, RZ, RZ, 0xa000 ;  /* 0x0000a000ff027424 */ /* 0x008fc800078e00ff */
[----:B------:R3:W-:Y:S01]  /*26ba0*/  SYNCS.ARRIVE.TRANS64 RZ, [R3+URZ+0x38830], R2 ;  /* 0x0388300203ff79a7 */ /* 0x0007e2000800003f */
[----:B----4-:R-:W-:-:S13]  /*26bb0*/  LOP3.LUT P1, RZ, R7, 0x1, RZ, 0xc0, !PT ;  /* 0x0000000107ff7812 */ /* 0x010fda000782c0ff */
[----:B---3--:R-:W-:Y:S05]  /*26bc0*/  @!P1 BRA `(.L_x_1000) ;  /* 0x0000000000049947 */ /* 0x008fea0003800000 */
[----:B------:R-:W-:Y:S01]  /*26bd0*/  BPT.TRAP 0x1 ;  /* 0x000000040000795c */ /* 0x000fe20000300000 */
.L_x_1000:
[----:B------:R-:W-:Y:S05]  /*26be0*/  BSYNC B2 ;  /* 0x0000000000027941 */ /* 0x000fea0003800000 */
.L_x_999:
[----:B-1----:R-:W4:Y:S04]  /*26bf0*/  LDL R9, [R1+0x4] ;  /* 0x0000040001097983 */ /* 0x002f280000100800 */
[----:B------:R-:W4:Y:S04]  /*26c00*/  LDL R7, [R1+0xc] ;  /* 0x00000c0001077983 */ /* 0x000f280000100800 */
[----:B---3--:R-:W3:Y:S01]  /*26c10*/  LDL R2, [R1+0x1c] ;  /* 0x00001c0001027983 */ /* 0x008ee20000100800 */
[----:B--2---:R-:W-:Y:S01]  /*26c20*/  IMAD.MOV.U32 R10, RZ, RZ, RZ ;  /* 0x000000ffff0a7224 */ /* 0x004fe200078e00ff */
[----:B------:R-:W-:Y:S01]  /*26c30*/  UIADD3 UR4, UP0, UR38, 0x370, URZ ;  /* 0x0000037026047890 */ /* 0x000fe2000ff1e03f */
[----:B------:R-:W-:Y:S01]  /*26c40*/  PLOP3.LUT P0, PT, PT, PT, PT, 0x80, 0x0 ;  /* 0x000000000000781c */ /* 0x000fe20003f0f070 */
[----:B------:R-:W-:Y:S01]  /*26c50*/  UMOV UR6, 0x0 ;  /* 0x0000000000067882 */ /* 0x000fe20000000000 */
[----:B------:R-:W-:Y:S01]  /*26c60*/  IADD3 R3, R3, 0x38830, RZ ;  /* 0x0003883003037810 */ /* 0x000fe20007ffe0ff */
[----:B------:R-:W-:Y:S01]  /*26c70*/  UIADD3.X UR5, URZ, UR39, URZ, UP0, !UPT ;  /* 0x000000273f057290 */ /* 0x000fe200087fe43f */
[----:B------:R-:W-:Y:S01]  /*26c80*/  R2UR UR10, R10 ;  /* 0x000000000a0a72ca */ /* 0x000fe200000e0000 */
[----:B------:R-:W-:Y:S01]  /*26c90*/  UMOV UR7, 0x14f00000 ;  /* 0x14f0000000077882 */ /* 0x000fe20000000000 */
[----:B----4-:R-:W-:-:S02]  /*26ca0*/  IMAD R7, R7, 0xa000, R9 ;  /* 0x0000a00007077824 */ /* 0x010fc400078e0209 */
[----:B---3--:R-:W-:Y:S02]  /*26cb0*/  IMAD R2, R6, 0x50, R2 ;  /* 0x0000005006027824 */ /* 0x008fe400078e0202 */
[----:B------:R-:W-:-:S09]  /*26cc0*/  VIADD R9, R7, 0x24400 ;  /* 0x0002440007097836 */ /* 0x000fd20000000000 */
.L_x_1001:
        /* <DEDUP_REMOVED lines=16> */
.L_x_1002:
        /* <DEDUP_REMOVED lines=16> */
.L_x_1003:
        /* <DEDUP_REMOVED lines=16> */
.L_x_1004:
        /* <DEDUP_REMOVED lines=10> */
[----:B------:R-:W2:Y:S01]  /*27070*/  LDL R13, [R1+0x4] ;  /* 0x00000400010d7983 */ /* 0x000ea20000100800 */
[----:B------:R-:W-:Y:S01]  /*27080*/  SHF.L.U32 R5, R5, 0x1f, RZ ;  /* 0x0000001f05057819 */ /* 0x000fe200000006ff */
[----:B------:R-:W-:Y:S01]  /*27090*/  BSSY B2, `(.L_x_1005) ;  /* 0x0000004000027945 */ /* 0x000fe20003800000 */
[----:B--2---:R-:W-:-:S04]  /*270a0*/  IMAD R2, R4, 0x8, R13 ;  /* 0x0000000804027824 */ /* 0x004fc800078e020d */
[----:B------:R-:W1:Y:S02]  /*270b0*/  SYNCS.PHASECHK.TRANS64.TRYWAIT P0, [R2+URZ+0x38860], R5 ;  /* 0x03886005020075a7 */ /* 0x000e64000800017f */
[----:B-1----:R-:W-:Y:S05]  /*270c0*/  @!P0 BRA `(.L_x_1006) ;  /* 0x0000003400648947 */ /* 0x002fea0003800000 */
.L_x_1110:
[----:B------:R-:W-:Y:S05]  /*270d0*/  BSYNC B2 ;  /* 0x0000000000027941 */ /* 0x000fea0003800000 */
.L_x_1005:
[----:B------:R-:W2:Y:S01]  /*270e0*/  S2R R3, SR_TID.X ;  /* 0x0000000000037919 */ /* 0x000ea20000002100 */
[----:B------:R-:W-:-:S04]  /*270f0*/  UPRMT UR4, UR37, 0x9910, URZ ;  /* 0x0000991025047896 */ /* 0x000fc8000800003f */
[----:B------:R-:W-:Y:S01]  /*27100*/  UISETP.NE.AND UP0, UPT, UR4, 0x2, UPT ;  /* 0x000000020400788c */ /* 0x000fe2000bf05270 */
[----:B--2---:R-:W-:-:S04]  /*27110*/  LOP3.LUT R3, R3, 0x7f, RZ, 0xc0, !PT ;  /* 0x0000007f03037812 */ /* 0x004fc800078ec0ff */
[----:B------:R-:W-:-:S13]  /*27120*/  ISETP.NE.AND P0, PT, R3, RZ, PT ;  /* 0x000000ff0300720c */ /* 0x000fda0003f05270 */
[----:B------:R-:W-:-:S04]  /*27130*/  @!P0 MOV R3, 0xa000 ;  /* 0x0000a00000038802 */ /* 0x000fc80000000f00 */
[----:B------:R2:W-:Y:S01]  /*27140*/  @!P0 SYNCS.ARRIVE.TRANS64 RZ, [R2+URZ+0x38850], R3 ;  /* 0x0388500302ff89a7 */ /* 0x0005e2000800003f */
[----:B------:R-:W-:-:S13]  /*27150*/  PLOP3.LUT P0, PT, PT, PT, UP0, 0x80, 0x0 ;  /* 0x000000000000781c */ /* 0x000fda0003f0f008 */
[----:B--2---:R-:W-:Y:S05]  /*27160*/  @P0 BRA `(.L_x_1007) ;  /* 0x0000000000040947 */ /* 0x004fea0003800000 */
[----:B------:R-:W-:Y:S01]  /*27170*/  BPT.TRAP 0x1 ;  /* 0x000000040000795c */ /* 0x000fe20000300000 */
.L_x_1007:
[----:B------:R-:W2:Y:S01]  /*27180*/  LDL R3, [R1+0x8] ;  /* 0x0000080001037983 */ /* 0x000ea20000100800 */
[----:B------:R-:W-:Y:S01]  /*27190*/  BSSY B2, `(.L_x_1008) ;  /* 0x0000004000027945 */ /* 0x000fe20003800000 */
[----:B--2---:R-:W-:-:S13]  /*271a0*/  LOP3.LUT P0, RZ, R3, 0x8, RZ, 0xc0, !PT ;  /* 0x0000000803ff7812 */ /* 0x004fda000780c0ff */
[----:B------:R-:W-:Y:S05]  /*271b0*/  @P0 BRA `(.L_x_1009) ;  /* 0x0000000000040947 */ /* 0x000fea0003800000 */
[----:B------:R-:W-:Y:S01]  /*271c0*/  BPT.TRAP 0x1 ;  /* 0x000000040000795c */ /* 0x000fe20000300000 */
.L_x_1009:
[----:B------:R-:W-:Y:S05]  /*271d0*/  BSYNC B2 ;  /* 0x0000000000027941 */ /* 0x000fea0003800000 */
.L_x_1008:
[----:B------:R-:W2:Y:S04]  /*271e0*/  LDL R7, [R1+0x4] ;  /* 0x0000040001077983 */ /* 0x000ea80000100800 */
[----:B-1----:R-:W3:Y:S04]  /*271f0*/  LDL R5, [R1+0x1c] ;  /* 0x00001c0001057983 */ /* 0x002ee80000100800 */
        /* <DEDUP_REMOVED lines=11> */
.L_x_1010:
        /* <DEDUP_REMOVED lines=16> */
.L_x_1011:
        /* <DEDUP_REMOVED lines=16> */
.L_x_1012:
        /* <DEDUP_REMOVED lines=16> */
.L_x_1013:
        /* <DEDUP_REMOVED lines=13> */
.L_x_995:
[----:B------:R-:W-:Y:S05]  /*27680*/  BSYNC B1 ;  /* 0x0000000000017941 */ /* 0x000fea0003800000 */
.L_x_994:
[C---:B------:R-:W-:Y:S02]  /*27690*/  ISETP.GT.AND P0, PT, R0.reuse, 0x1, PT ;  /* 0x000000010000780c */ /* 0x040fe40003f04270 */
[----:B------:R-:W-:-:S11]  /*276a0*/  IADD3 R0, R0, -0x2, RZ ;  /* 0xfffffffe00007810 */ /* 0x000fd60007ffe0ff */
[----:B------:R-:W-:Y:S05]  /*276b0*/  @P0 BRA `(.L_x_1014) ;  /* 0xffffffe000e00947 */ /* 0x000fea000383ffff */
.L_x_951:
[----:B------:R-:W-:Y:S05]  /*276c0*/  BSYNC B0 ;  /* 0x0000000000007941 */ /* 0x000fea0003800000 */
.L_x_950:
[----:B------:R-:W0:Y:S01]  /*276d0*/  S2R R2, SR_TID.X ;  /* 0x0000000000027919 */ /* 0x000e220000002100 */
[----:B------:R-:W-:Y:S01]  /*276e0*/  BSSY B0, `(.L_x_1015) ;  /* 0x0000011000007945 */ /* 0x000fe20003800000 */
[----:B0-----:R-:W-:-:S04]  /*276f0*/  LOP3.LUT R2, R2, 0x7f, RZ, 0xc0, !PT ;  /* 0x0000007f02027812 */ /* 0x001fc800078ec0ff */
[----:B------:R-:W-:-:S13]  /*27700*/  ISETP.NE.AND P0, PT, R2, RZ, PT ;  /* 0x000000ff0200720c */ /* 0x000fda0003f05270 */
[----:B------:R-:W-:Y:S05]  /*27710*/  @P0 BRA `(.L_x_1016) ;  /* 0x0000000000340947 */ /* 0x000fea0003800000 */
[----:B------:R-:W0:Y:S01]  /*27720*/  S2R R2, SR_LANEID ;  /* 0x0000000000027919 */ /* 0x000e220000000000 */
[----:B------:R-:W-:Y:S01]  /*27730*/  VOTEU.ANY UR4, UPT, PT ;  /* 0x0000000000047886 */ /* 0x000fe200038e0100 */
[----:B-1----:R-:W1:Y:S01]  /*27740*/  LDC.64 R4, c[0x0][0xc60] ;  /* 0x00031800ff047b82 */ /* 0x002e620000000a00 */
[----:B------:R-:W0:Y:S01]  /*27750*/  FLO.U32 R0, UR4 ;  /* 0x0000000400007d00 */ /* 0x000e2200080e0000 */
[----:B------:R-:W-:Y:S01]  /*27760*/  ULDC.64 UR6, c[0x0][0x208] ;  /* 0x0000820000067ab9 */ /* 0x000fe20000000a00 */
[----:B0-----:R-:W-:-:S06]  /*27770*/  ISETP.EQ.U32.AND P0, PT, R0, R2, PT ;  /* 0x000000020000720c */ /* 0x001fcc0003f02070 */
[----:B------:R-:W1:Y:S07]  /*27780*/  POPC R2, UR4 ;  /* 0x0000000400027d09 */ /* 0x000e6e0008000000 */
[----:B-1----:R-:W2:Y:S04]  /*27790*/  @P0 ATOMG.E.ADD.STRONG.GPU PT, R2, desc[UR6][R4.64], R2 ;  /* 0x00000002040209a8 */ /* 0x002ea800081ee1c6 */
[----:B--2---:R0:W1:Y:S02]  /*277a0*/  SHFL.IDX PT, R2, R2, R0, 0x1f ;  /* 0x00001f0002027589 */ /* 0x00406400000e0000 */
[----:B0-----:R-:W0:Y:S02]  /*277b0*/  S2R R0, SR_LTMASK ;  /* 0x0000000000007919 */ /* 0x001e240000003900 */
[----:B0-----:R-:W-:-:S06]  /*277c0*/  LOP3.LUT R0, R0, UR4, RZ, 0xc0, !PT ;  /* 0x0000000400007c12 */ /* 0x001fcc000f8ec0ff */
[----:B------:R-:W1:Y:S02]  /*277d0*/  POPC R0, R0 ;  /* 0x0000000000007309 */ /* 0x000e640000000000 */
[----:B-1----:R-:W-:-:S07]  /*277e0*/  IADD3 R16, R2, UR36, R0 ;  /* 0x0000002402107c10 */ /* 0x002fce000fffe000 */
.L_x_1016:
[----:B------:R-:W-:Y:S05]  /*277f0*/  BSYNC B0 ;  /* 0x0000000000007941 */ /* 0x000fea0003800000 */
.L_x_1015:
[----:B------:R-:W2:Y:S01]  /*27800*/  LDL R0, [R1+0x8] ;  /* 0x0000080001007983 */ /* 0x000ea20000100800 */
[----:B------:R-:W-:Y:S01]  /*27810*/  BSSY B0, `(.L_x_1017) ;  /* 0x0000065000007945 */ /* 0x000fe20003800000 */
[----:B--2---:R-:W-:-:S13]  /*27820*/  LOP3.LUT P0, RZ, R0, 0x4, RZ, 0xc0, !PT ;  /* 0x0000000400ff7812 */ /* 0x004fda000780c0ff */
[----:B------:R-:W-:Y:S05]  /*27830*/  @!P0 BRA `(.L_x_1018) ;  /* 0x0000000400888947 */ /* 0x000fea0003800000 */
[----:B------:R-:W2:Y:S04]  /*27840*/  LDL R3, [R1+0x4] ;  /* 0x0000040001037983 */ /* 0x000ea80000100800 */
[----:B------:R-:W2:Y:S04]  /*27850*/  LDL R2, [R1+0xc] ;  /* 0x00000c0001027983 */ /* 0x000ea80000100800 */
[----:B------:R-:W3:Y:S01]  /*27860*/  LDL R0, [R1+0x14] ;  /* 0x0000140001007983 */ /* 0x000ee20000100800 */
[----:B------:R-:W-:Y:S01]  /*27870*/  BSSY B1, `(.L_x_1019) ;  /* 0x0000005000017945 */ /* 0x000fe20003800000 */
[----:B--2---:R-:W-:Y:S01]  /*27880*/  IMAD R2, R2, 0x8, R3 ;  /* 0x0000000802027824 */ /* 0x004fe200078e0203 */
[----:B---3--:R-:W-:-:S04]  /*27890*/  SHF.L.U32 R0, R0, 0x1f, RZ ;  /* 0x0000001f00007819 */ /* 0x008fc800000006ff */
[----:B------:R-:W0:Y:S02]  /*278a0*/  SYNCS.PHASECHK.TRANS64.TRYWAIT P0, [R2+URZ+0x38860], R0 ;  /* 0x03886000020075a7 */ /* 0x000e24000800017f */
[----:B0-----:R-:W-:Y:S05]  /*278b0*/  @!P0 BRA `(.L_x_1020) ;  /* 0x0000002c007c8947 */ /* 0x001fea0003800000 */
.L_x_1111:
[----:B------:R-:W-:Y:S05]  /*278c0*/  BSYNC B1 ;  /* 0x0000000000017941 */ /* 0x000fea0003800000 */
.L_x_1019:
[----:B------:R-:W2:Y:S01]  /*278d0*/  S2R R3, SR_TID.X ;  /* 0x0000000000037919 */ /* 0x000ea20000002100 */
[----:B------:R-:W-:-:S04]  /*278e0*/  UPRMT UR4, UR37, 0x9910, URZ ;  /* 0x0000991025047896 */ /* 0x000fc8000800003f */
[----:B------:R-:W-:Y:S01]  /*278f0*/  UISETP.NE.AND UP0, UPT, UR4, 0x2, UPT ;  /* 0x000000020400788c */ /* 0x000fe2000bf05270 */
[----:B--2---:R-:W-:-:S04]  /*27900*/  LOP3.LUT R3, R3, 0x7f, RZ, 0xc0, !PT ;  /* 0x0000007f03037812 */ /* 0x004fc800078ec0ff */
[----:B------:R-:W-:-:S13]  /*27910*/  ISETP.NE.AND P0, PT, R3, RZ, PT ;  /* 0x000000ff0300720c */ /* 0x000fda0003f05270 */
[----:B0-----:R-:W-:-:S04]  /*27920*/  @!P0 IMAD.MOV.U32 R0, RZ, RZ, 0xa000 ;  /* 0x0000a000ff008424 */ /* 0x001fc800078e00ff */
[----:B------:R0:W-:Y:S01]  /*27930*/  @!P0 SYNCS.ARRIVE.TRANS64 RZ, [R2+URZ+0x38850], R0 ;  /* 0x0388500002ff89a7 */ /* 0x0001e2000800003f */
[----:B------:R-:W-:-:S13]  /*27940*/  PLOP3.LUT P0, PT, PT, PT, UP0, 0x80, 0x0 ;  /* 0x000000000000781c */ /* 0x000fda0003f0f008 */
[----:B0-----:R-:W-:Y:S05]  /*27950*/  @P0 BRA `(.L_x_1021) ;  /* 0x0000000000040947 */ /* 0x001fea0003800000 */
[----:B------:R-:W-:Y:S01]  /*27960*/  BPT.TRAP 0x1 ;  /* 0x000000040000795c */ /* 0x000fe20000300000 */
.L_x_1021:
[----:B------:R-:W2:Y:S01]  /*27970*/  LDL R0, [R1+0x8] ;  /* 0x0000080001007983 */ /* 0x000ea20000100800 */
[----:B------:R-:W-:Y:S01]  /*27980*/  BSSY B1, `(.L_x_1022) ;  /* 0x0000004000017945 */ /* 0x000fe20003800000 */
[----:B--2---:R-:W-:-:S13]  /*27990*/  LOP3.LUT P0, RZ, R0, 0x8, RZ, 0xc0, !PT ;  /* 0x0000000800ff7812 */ /* 0x004fda000780c0ff */
[----:B------:R-:W-:Y:S05]  /*279a0*/  @P0 BRA `(.L_x_1023) ;  /* 0x0000000000040947 */ /* 0x000fea0003800000 */
[----:B------:R-:W-:Y:S01]  /*279b0*/  BPT.TRAP 0x1 ;  /* 0x000000040000795c */ /* 0x000fe20000300000 */
.L_x_1023:
[----:B------:R-:W-:Y:S05]  /*279c0*/  BSYNC B1 ;  /* 0x0000000000017941 */ /* 0x000fea0003800000 */
.L_x_1022:
[----:B-1----:R-:W2:Y:S04]  /*279d0*/  LDL R5, [R1+0x4] ;  /* 0x0000040001057983 */ /* 0x002ea80000100800 */
[----:B------:R-:W2:Y:S04]  /*279e0*/  LDL R0, [R1+0xc] ;  /* 0x00000c0001007983 */ /* 0x000ea80000100800 */
[----:B------:R-:W3:Y:S04]  /*279f0*/  LDL.LU R4, [R1+0x1c] ;  /* 0x00001c0001047983 */ /* 0x000ee80000300800 */
[----:B------:R-:W3:Y:S01]  /*27a00*/  LDL R3, [R1+0x18] ;  /* 0x0000180001037983 */ /* 0x000ee20000100800 */
[----:B------:R-:W-:Y:S01]  /*27a10*/  UIADD3 UR4, UP0, UR38, 0x470, URZ ;  /* 0x0000047026047890 */ /* 0x000fe2000ff1e03f */
[----:B------:R-:W-:Y:S01]  /*27a20*/  PLOP3.LUT P0, PT, PT, PT, PT, 0x80, 0x0 ;  /* 0x000000000000781c */ /* 0x000fe20003f0f070 */
[----:B------:R-:W-:Y:S01]  /*27a30*/  UMOV UR6, 0x0 ;  /* 0x0000000000067882 */ /* 0x000fe20000000000 */
[----:B------:R-:W-:Y:S01]  /*27a40*/  IADD3 R2, R2, 0x38850, RZ ;  /* 0x0003885002027810 */ /* 0x000fe20007ffe0ff */
[----:B------:R-:W-:Y:S01]  /*27a50*/  UIADD3.X UR5, URZ, UR39, URZ, UP0, !UPT ;  /* 0x000000273f057290 */ /* 0x000fe200087fe43f */
[----:B------:R-:W-:Y:S01]  /*27a60*/  UMOV UR7, 0x14f00000 ;  /* 0x14f0000000077882 */ /* 0x000fe20000000000 */
[----:B------:R-:W-:Y:S01]  /*27a70*/  UMOV UR10, URZ ;  /* 0x0000003f000a7c82 */ /* 0x000fe20008000000 */
[----:B--2---:R-:W-:-:S02]  /*27a80*/  IMAD R0, R0, 0xa000, R5 ;  /* 0x0000a00000007824 */ /* 0x004fc400078e0205 */
[----:B---3--:R-:W-:Y:S02]  /*27a90*/  IMAD R3, R3, 0x50, R4 ;  /* 0x0000005003037824 */ /* 0x008fe400078e0204 */
[----:B------:R-:W-:-:S07]  /*27aa0*/  VIADD R4, R0, 0x400 ;  /* 0x0000040000047836 */ /* 0x000fce0000000000 */
.L_x_1024:
        /* <DEDUP_REMOVED lines=11> */
[----:B------:R-:W-:Y:S01]  /*27b60*/  PLOP3.LUT P0, PT, PT, PT, PT, 0x80, 0x0 ;  /* 0x000000000000781c */ /* 0x000fe20003f0f070 */
[----:B------:R-:W-:Y:S01]  /*27b70*/  VIADD R4, R0, 0x2c00 ;  /* 0x00002c0000047836 */ /* 0x000fe20000000000 */
[----:B------:R-:W-:Y:S01]  /*27b80*/  UMOV UR6, 0x0 ;  /* 0x0000000000067882 */ /* 0x000fe20000000000 */
[----:B------:R-:W-:Y:S01]  /*27b90*/  UMOV UR7, 0x14f00000 ;  /* 0x14f0000000077882 */ /* 0x000fe20000000000 */
[----:B------:R-:W-:-:S09]  /*27ba0*/  UMOV UR10, 0x40 ;  /* 0x00000040000a7882 */ /* 0x000fd20000000000 */
.L_x_1025:
        /* <DEDUP_REMOVED lines=12> */
[----:B------:R-:W-:Y:S01]  /*27c70*/  UMOV UR6, 0x0 ;  /* 0x0000000000067882 */ /* 0x000fe20000000000 */
[----:B------:R-:W-:Y:S01]  /*27c80*/  IADD3 R4, R0, 0x5400, RZ ;  /* 0x0000540000047810 */ /* 0x000fe20007ffe0ff */
[----:B------:R-:W-:Y:S01]  /*27c90*/  UMOV UR7, 0x14f00000 ;  /* 0x14f0000000077882 */ /* 0x000fe20000000000 */
[----:B------:R-:W-:-:S09]  /*27ca0*/  UMOV UR10, 0x80 ;  /* 0x00000080000a7882 */ /* 0x000fd20000000000 */
.L_x_1026:
        /* <DEDUP_REMOVED lines=16> */
.L_x_1027:
        /* <DEDUP_REMOVED lines=11> */
.L_x_1018:
[----:B------:R-:W-:Y:S05]  /*27e60*/  BSYNC B0 ;  /* 0x0000000000007941 */ /* 0x000fea0003800000 */
.L_x_1017:
[----:B-1----:R-:W2:Y:S04]  /*27e70*/  LDL.LU R5, [R1+0xc] ;  /* 0x00000c0001057983 */ /* 0x002ea80000300800 */
[----:B------:R-:W3:Y:S01]  /*27e80*/  LDL.LU R4, [R1+0x14] ;  /* 0x0000140001047983 */ /* 0x000ee20000300800 */
[----:B--2---:R-:W-:-:S05]  /*27e90*/  VIADD R0, R5, 0x1 ;  /* 0x0000000105007836 */ /* 0x004fca0000000000 */
[----:B------:R-:W-:-:S04]  /*27ea0*/  ISETP.NE.AND P0, PT, R0, 0x2, PT ;  /* 0x000000020000780c */ /* 0x000fc80003f05270 */
[----:B------:R-:W-:Y:S02]  /*27eb0*/  SEL R2, RZ, 0x1, P0 ;  /* 0x00000001ff027807 */ /* 0x000fe40000000000 */
[----:B------:R-:W-:Y:S02]  /*27ec0*/  SEL R0, R0, RZ, P0 ;  /* 0x000000ff00007207 */ /* 0x000fe40000000000 */
[----:B---3--:R-:W-:-:S03]  /*27ed0*/  LOP3.LUT R4, R4, R2, RZ, 0x3c, !PT ;  /* 0x0000000204047212 */ /* 0x008fc600078e3cff */
[----:B------:R1:W-:Y:S04]  /*27ee0*/  STL [R1+0xc], R0 ;  /* 0x00000c0001007387 */ /* 0x0003e80000100800 */
[----:B------:R1:W-:Y:S02]  /*27ef0*/  STL [R1+0x14], R4 ;  /* 0x0000140401007387 */ /* 0x0003e40000100800 */
.L_x_930:
[----:B------:R-:W-:Y:S05]  /*27f00*/  BSYNC B7 ;  /* 0x0000000000077941 */ /* 0x000fea0003800000 */
.L_x_928:
[----:B-----5:R-:W2:Y:S02]  /*27f10*/  LDL R8, [R1+0x8] ;  /* 0x0000080001087983 */ /* 0x020ea40000100800 */
[----:B--2---:R-:W-:-:S13]  /*27f20*/  LOP3.LUT P0, RZ, R8, 0x10, RZ, 0xc0, !PT ;  /* 0x0000001008ff7812 */ /* 0x004fda000780c0ff */
[----:B------:R-:W-:Y:S05]  /*27f30*/  @!P0 BRA `(.L_x_1028) ;  /* 0x0000000000288947 */ /* 0x000fea0003800000 */
[----:B------:R-:W-:Y:S05]  /*27f40*/  WARPSYNC.ALL ;  /* 0x0000000000007948 */ /* 0x000fea0003800000 */
[----:B------:R-:W2:Y:S08]  /*27f50*/  S2UR UR5, SR_CgaCtaId ;  /* 0x00000000000579c3 */ /* 0x000eb00000008800 */
[----:B------:R-:W-:Y:S06]  /*27f60*/  BAR.SYNC.DEFER_BLOCKING 0x5, 0x180 ;  /* 0x0146000000007b1d */ /* 0x000fec0000010000 */
[----:B------:R-:W-:-:S02]  /*27f70*/  UMOV UR4, 0x400 ;  /* 0x0000040000047882 */ /* 0x000fc40000000000 */
[----:B--2---:R-:W-:-:S06]  /*27f80*/  ULEA UR4, UR5, UR4, 0x18 ;  /* 0x0000000405047291 */ /* 0x004fcc000f8ec03f */
[----:B-1----:R-:W-:-:S05]  /*27f90*/  MOV R0, UR4 ;  /* 0x0000000400007c02 */ /* 0x002fca0008000f00 */
[----:B------:R2:W3:Y:S04]  /*27fa0*/  LDS.128 R16, [R0+0x388d0] ;  /* 0x0388d00000107984 */ /* 0x0004e80000000c00 */
[----:B------:R2:W-:Y:S01]  /*27fb0*/  STL [R1+0x4], R0 ;  /* 0x0000040001007387 */ /* 0x0005e20000100800 */
[----:B------:R-:W-:Y:S06]  /*27fc0*/  BAR.ARV 0x4, 0x180 ;  /* 0x0106000000007b1d */ /* 0x000fec0000002000 */
[----:B------:R-:W-:Y:S05]  /*27fd0*/  BRA `(.L_x_1029) ;  /* 0x00000008004c7947 */ /* 0x000fea0003800000 */
.L_x_1028:
[----:B------:R-:W2:Y:S01]  /*27fe0*/  LDL R7, [R1+0x30] ;  /* 0x0000300001077983 */ /* 0x000ea20000100800 */
[----:B------:R-:W-:Y:S01]  /*27ff0*/  UMOV UR4, 0xffffffff ;  /* 0xffffffff00047882 */ /* 0x000fe20000000000 */
[----:B--2---:R-:W-:Y:S02]  /*28000*/  ISETP.NE.AND P5, PT, R7, 0x1f, PT ;  /* 0x0000001f0700780c */ /* 0x004fe40003fa5270 */
[----:B------:R-:W-:Y:S11]  /*28010*/  BRA.DIV UR4, `(.L_x_1030) ;  /* 0x0000002604b87947 */ /* 0x000ff6000b800000 */
[----:B-1----:R-:W-:Y:S01]  /*28020*/  IMAD.IADD R0, R19, 0x1, R7 ;  /* 0x0000000113007824 */ /* 0x002fe200078e0207 */
[----:B------:R-:W-:Y:S01]  /*28030*/  ULDC UR4, c[0x0][0xc3c] ;  /* 0x00030f0000047ab9 */ /* 0x000fe20000000800 */
[----:B------:R-:W-:Y:S01]  /*28040*/  ULDC.64 UR6, c[0x0][0x208] ;  /* 0x0000820000067ab9 */ /* 0x000fe20000000a00 */
[----:B------:R-:W-:Y:S02]  /*28050*/  LOP3.LUT P4, RZ, R8, 0x1, RZ, 0xc0, !PT ;  /* 0x0000000108ff7812 */ /* 0x000fe4000788c0ff */
[----:B------:R-:W-:-:S13]  /*28060*/  ISETP.GE.OR P0, PT, R0, UR4, !P5 ;  /* 0x0000000400007c0c */ /* 0x000fda000ef06670 */
[----:B0-----:R-:W0:Y:S02]  /*28070*/  @!P0 LDC.64 R2, c[0x0][0xc80] ;  /* 0x00032000ff028b82 */ /* 0x001e240000000a00 */
[----:B0-----:R-:W-:-:S06]  /*28080*/  @!P0 IMAD.WIDE R2, R0, 0x4, R2 ;  /* 0x0000000400028825 */ /* 0x001fcc00078e0202 */
[----:B------:R0:W2:Y:S01]  /*28090*/  @!P0 LDG.E R3, desc[UR6][R2.64] ;  /* 0x0000000602038981 */ /* 0x0000a2000c1e1900 */
[C---:B------:R-:W-:Y:S02]  /*280a0*/  ISETP.GE.U32.AND P1, PT, R7.reuse, 0x4, PT ;  /* 0x000000040700780c */ /* 0x040fe40003f26070 */
[C---:B------:R-:W-:Y:S01]  /*280b0*/  ISETP.GE.U32.AND P2, PT, R7.reuse, 0x8, PT ;  /* 0x000000080700780c */ /* 0x040fe20003f46070 */
[----:B------:R-:W-:Y:S01]  /*280c0*/  SHFL.IDX PT, R0, R16, RZ, 0x1f ;  /* 0x00001fff10007589 */ /* 0x000fe200000e0000 */
[----:B------:R-:W-:-:S03]  /*280d0*/  ISETP.GE.U32.AND P3, PT, R7, 0x10, PT ;  /* 0x000000100700780c */ /* 0x000fc60003f66070 */
[----:B------:R-:W-:Y:S01]  /*280e0*/  SHFL.IDX PT, R4, R16, 0x1, 0x1f ;  /* 0x00201f0010047f89 */ /* 0x000fe200000e0000 */
[----:B0-----:R-:W-:Y:S01]  /*280f0*/  IMAD.MOV.U32 R2, RZ, RZ, RZ ;  /* 0x000000ffff027224 */ /* 0x001fe200078e00ff */
[----:B--2---:R-:W-:Y:S02]  /*28100*/  @!P0 MOV R2, R3 ;  /* 0x0000000300028202 */ /* 0x004fe40000000f00 */
[----:B------:R-:W-:-:S03]  /*28110*/  ISETP.GE.U32.AND P0, PT, R7, 0x2, PT ;  /* 0x000000020700780c */ /* 0x000fc60003f06070 */
[----:B------:R-:W0:Y:S02]  /*28120*/  SHFL.UP PT, R3, R2, 0x1, RZ ;  /* 0x0420000002037989 */ /* 0x000e2400000e00ff */
        /* <DEDUP_REMOVED lines=14> */
[----:B------:R0:W1:Y:S02]  /*28210*/  SHFL.IDX PT, R6, R5, 0x1f, 0x1f ;  /* 0x03e01f0005067f89 */ /* 0x00006400000e0000 */
.L_x_1121:
[----:B------:R-:W-:Y:S02]  /*28220*/  ULDC UR4, c[0x0][0xc38] ;  /* 0x00030e0000047ab9 */ /* 0x000fe40000000800 */
[----:B------:R-:W-:-:S05]  /*28230*/  MOV R16, UR4 ;  /* 0x0000000400107c02 */ /* 0x000fca0008000f00 */
[----:B-1----:R-:W-:-:S04]  /*28240*/  IMAD R6, R6, R16, RZ ;  /* 0x0000001006067224 */ /* 0x002fc800078e02ff */
[----:B------:R-:W-:-:S05]  /*28250*/  IMAD.IADD R4, R4, 0x1, R6 ;  /* 0x0000000104047824 */ /* 0x000fca00078e0206 */
[----:B------:R-:W-:-:S13]  /*28260*/  ISETP.GT.AND P4, PT, R4, R0, PT ;  /* 0x000000000400720c */ /* 0x000fda0003f84270 */
[----:B------:R-:W-:Y:S05]  /*28270*/  @P4 BRA `(.L_x_1031) ;  /* 0x0000000000a44947 */ /* 0x000fea0003800000 */
.L_x_1036:
[----:B------:R-:W1:Y:S01]  /*28280*/  LDC R2, c[0x0][0xc3c] ;  /* 0x00030f00ff027b82 */ /* 0x000e620000000800 */
[----:B------:R-:W-:-:S05]  /*28290*/  VIADD R19, R19, 0x1f ;  /* 0x0000001f13137836 */ /* 0x000fca0000000000 */
[----:B-1----:R-:W-:-:S13]  /*282a0*/  ISETP.GE.AND P4, PT, R19, R2, PT ;  /* 0x000000021300720c */ /* 0x002fda0003f86270 */
[----:B------:R-:W-:Y:S05]  /*282b0*/  @P4 BRA `(.L_x_1032) ;  /* 0x00000004004c4947 */ /* 0x000fea0003800000 */
[----:B------:R-:W2:Y:S01]  /*282c0*/  LDL R3, [R1+0x30] ;  /* 0x0000300001037983 */ /* 0x000ea20000100800 */
[----:B------:R-:W-:Y:S01]  /*282d0*/  BSSY B0, `(.L_x_1033) ;  /* 0x0000009000007945 */ /* 0x000fe20003800000 */
[----:B--2---:R-:W-:-:S04]  /*282e0*/  IADD3 R3, R19, R3, RZ ;  /* 0x0000000313037210 */ /* 0x004fc80007ffe0ff */
[----:B------:R-:W-:Y:S01]  /*282f0*/  ISETP.GE.OR P4, PT, R3, R2, !P5 ;  /* 0x000000020300720c */ /* 0x000fe20006f86670 */
[----:B------:R-:W-:-:S12]  /*28300*/  IMAD.MOV.U32 R2, RZ, RZ, RZ ;  /* 0x000000ffff027224 */ /* 0x000fd800078e00ff */
[----:B------:R-:W-:Y:S05]  /*28310*/  @P4 BRA `(.L_x_1034) ;  /* 0x0000000000104947 */ /* 0x000fea0003800000 */
[----:B------:R-:W1:Y:S01]  /*28320*/  LDC.64 R6, c[0x0][0xc80] ;  /* 0x00032000ff067b82 */ /* 0x000e620000000a00 */
[----:B------:R-:W-:Y:S01]  /*28330*/  ULDC.64 UR4, c[0x0][0x208] ;  /* 0x0000820000047ab9 */ /* 0x000fe20000000a00 */
[----:B-1----:R-:W-:-:S06]  /*28340*/  IMAD.WIDE R2, R3, 0x4, R6 ;  /* 0x0000000403027825 */ /* 0x002fcc00078e0206 */
[----:B------:R1:W5:Y:S02]  /*28350*/  LDG.E R2, desc[UR4][R2.64] ;  /* 0x0000000402027981 */ /* 0x000364000c1e1900 */
.L_x_1034:
[----:B------:R-:W-:Y:S05]  /*28360*/  BSYNC B0 ;  /* 0x0000000000007941 */ /* 0x000fea0003800000 */
.L_x_1033:
[----:B------:R-:W-:-:S03]  /*28370*/  UMOV UR4, 0xffffffff ;  /* 0xffffffff00047882 */ /* 0x000fc60000000000 */
[----:B------:R-:W-:Y:S05]  /*28380*/  BRA.DIV UR4, `(.L_x_1035) ;  /* 0x0000002a041c7947 */ /* 0x000fea000b800000 */
[----:B-1----:R-:W2:Y:S02]  /*28390*/  LDL R3, [R1+0x8] ;  /* 0x0000080001037983 */ /* 0x002ea40000100800 */
[----:B--2---:R-:W-:Y:S02]  /*283a0*/  LOP3.LUT P4, RZ, R3, 0x1, RZ, 0xc0, !PT ;  /* 0x0000000103ff7812 */ /* 0x004fe4000788c0ff */
[----:B-----5:R-:W1:Y:S02]  /*283b0*/  SHFL.UP PT, R3, R2, 0x1, RZ ;  /* 0x0420000002037989 */ /* 0x020e6400000e00ff */
[----:B-1----:R-:W-:-:S05]  /*283c0*/  SEL R3, R3, RZ, P4 ;  /* 0x000000ff03037207 */ /* 0x002fca0002000000 */
[----:B------:R-:W-:-:S05]  /*283d0*/  IMAD.IADD R3, R2, 0x1, R3 ;  /* 0x0000000102037824 */ /* 0x000fca00078e0203 */
[----:B0-----:R-:W0:Y:S02]  /*283e0*/  SHFL.UP PT, R5, R3, 0x2, RZ ;  /* 0x0440000003057989 */ /* 0x001e2400000e00ff */
        /* <DEDUP_REMOVED lines=11> */
[----:B------:R0:W1:Y:S02]  /*284a0*/  SHFL.IDX PT, R6, R5, 0x1f, 0x1f ;  /* 0x03e01f0005067f89 */ /* 0x00006400000e0000 */
.L_x_1129:
[----:B------:R-:W-:Y:S02]  /*284b0*/  ULDC UR4, c[0x0][0xc38] ;  /* 0x00030e0000047ab9 */ /* 0x000fe40000000800 */
[----:B------:R-:W-:-:S04]  /*284c0*/  IMAD.U32 R16, RZ, RZ, UR4 ;  /* 0x00000004ff107e24 */ /* 0x000fc8000f8e00ff */
[----:B-1----:R-:W-:-:S04]  /*284d0*/  IMAD R6, R6, R16, RZ ;  /* 0x0000001006067224 */ /* 0x002fc800078e02ff */
[----:B------:R-:W-:-:S05]  /*284e0*/  IMAD.IADD R4, R6, 0x1, R4 ;  /* 0x0000000106047824 */ /* 0x000fca00078e0204 */
[----:B------:R-:W-:-:S13]  /*284f0*/  ISETP.GT.AND P4, PT, R4, R0, PT ;  /* 0x000000000400720c */ /* 0x000fda0003f84270 */
[----:B------:R-:W-:Y:S05]  /*28500*/  @!P4 BRA `(.L_x_1036) ;  /* 0xfffffffc005cc947 */ /* 0x000fea000383ffff */
.L_x_1031:
[----:B------:R-:W-:Y:S01]  /*28510*/  IADD3 R6, -R6, R4, RZ ;  /* 0x0000000406067210 */ /* 0x000fe20007ffe1ff */
[----:B------:R-:W-:-:S04]  /*28520*/  UMOV UR4, 0xffffffff ;  /* 0xffffffff00047882 */ /* 0x000fc80000000000 */
[----:B------:R-:W-:-:S05]  /*28530*/  IMAD R3, R5, R16, R6 ;  /* 0x0000001005037224 */ /* 0x000fca00078e0206 */
[----:B------:R-:W-:Y:S01]  /*28540*/  ISETP.GT.AND P6, PT, R3, R0, PT ;  /* 0x000000000300720c */ /* 0x000fe20003fc4270 */
[----:B------:R-:W-:-:S12]  /*28550*/  BRA.DIV UR4, `(.L_x_1037) ;  /* 0x0000002a04887947 */ /* 0x000fd8000b800000 */
[----:B------:R-:W-:-:S04]  /*28560*/  VOTE.ANY R3, PT, !P6 ;  /* 0x0000000000037806 */ /* 0x000fc800070e0100 */
[----:B------:R-:W1:Y:S02]  /*28570*/  POPC R4, R3 ;  /* 0x0000000300047309 */ /* 0x000e640000000000 */
[----:B-1----:R1:W2:Y:S02]  /*28580*/  SHFL.IDX PT, R17, R2, R4, 0x1f ;  /* 0x00001f0402117589 */ /* 0x0022a400000e0000 */
.L_x_1133:
[----:B------:R-:W-:Y:S01]  /*28590*/  ISETP.NE.AND P0, PT, R3, RZ, PT ;  /* 0x000000ff0300720c */ /* 0x000fe20003f05270 */
[----:B-1----:R-:W-:-:S12]  /*285a0*/  IMAD.MOV.U32 R2, RZ, RZ, RZ ;  /* 0x000000ffff027224 */ /* 0x002fd800078e00ff */
[----:B------:R-:W-:Y:S05]  /*285b0*/  @!P0 BRA `(.L_x_1038) ;  /* 0x0000000000108947 */ /* 0x000fea0003800000 */
[----:B------:R-:W-:Y:S01]  /*285c0*/  UMOV UR4, 0xffffffff ;  /* 0xffffffff00047882 */ /* 0x000fe20000000000 */
[----:B------:R-:W-:Y:S02]  /*285d0*/  VIADD R12, R4, 0xffffffff ;  /* 0xffffffff040c7836 */ /* 0x000fe40000000000 */
[----:B------:R-:W-:Y:S05]  /*285e0*/  BRA.DIV UR4, `(.L_x_1039) ;  /* 0x0000002a04ac7947 */ /* 0x000fea000b800000 */
[----:B------:R1:W3:Y:S02]  /*285f0*/  SHFL.IDX PT, R2, R5, R12, 0x1f ;  /* 0x00001f0c05027589 */ /* 0x0002e400000e0000 */
.L_x_1038:
[----:B012---:R-:W-:Y:S01]  /*28600*/  IABS R5, R17 ;  /* 0x0000001100057213 */ /* 0x007fe20000000000 */
[----:B---3--:R-:W-:Y:S02]  /*28610*/  IMAD R16, R2, R16, R6 ;  /* 0x0000001002107224 */ /* 0x008fe400078e0206 */
[----:B------:R-:W-:Y:S01]  /*28620*/  IMAD.IADD R19, R4, 0x1, R19 ;  /* 0x0000000104137824 */ /* 0x000fe200078e0213 */
[----:B------:R-:W0:Y:S02]  /*28630*/  I2F.RP R2, R5 ;  /* 0x0000000500027306 */ /* 0x000e240000209400 */
[----:B------:R-:W-:-:S06]  /*28640*/  IADD3 R0, R0, -R16, RZ ;  /* 0x8000001000007210 */ /* 0x000fcc0007ffe0ff */
[----:B0-----:R-:W0:Y:S02]  /*28650*/  MUFU.RCP R2, R2 ;  /* 0x0000000200027308 */ /* 0x001e240000001000 */
[----:B0-----:R-:W-:-:S06]  /*28660*/  IADD3 R2, R2, 0xffffffe, RZ ;  /* 0x0ffffffe02027810 */ /* 0x001fcc0007ffe0ff */
[----:B------:R-:W0:Y:S02]  /*28670*/  F2I.FTZ.U32.TRUNC.NTZ R3, R2 ;  /* 0x0000000200037305 */ /* 0x000e24000021f000 */
[----:B0-----:R-:W-:-:S04]  /*28680*/  IMAD.MOV R2, RZ, RZ, -R3 ;  /* 0x000000ffff027224 */ /* 0x001fc800078e0a03 */
        /* <DEDUP_REMOVED lines=22> */
.L_x_1032:
[----:B------:R-:W-:Y:S01]  /*287f0*/  UMOV UR4, URZ ;  /* 0x0000003f00047c82 */ /* 0x000fe20008000000 */
[----:B------:R-:W-:Y:S01]  /*28800*/  UMOV UR5, URZ ;  /* 0x0000003f00057c82 */ /* 0x000fe20008000000 */
[----:B------:R-:W-:Y:S01]  /*28810*/  ULDC UR6, c[0x0][0xc3c] ;  /* 0x00030f0000067ab9 */ /* 0x000fe20000000800 */
[----:B------:R-:W-:Y:S01]  /*28820*/  MOV R16, R0 ;  /* 0x0000000000107202 */ /* 0x000fe20000000f00 */
[----:B------:R-:W-:Y:S01]  /*28830*/  IMAD.U32 R17, RZ, RZ, UR4 ;  /* 0x00000004ff117e24 */ /* 0x000fe2000f8e00ff */
[----:B------:R-:W-:Y:S01]  /*28840*/  MOV R19, UR6 ;  /* 0x0000000600137c02 */ /* 0x000fe20008000f00 */
[----:B------:R-:W-:-:S07]  /*28850*/  IMAD.U32 R18, RZ, RZ, UR5 ;  /* 0x00000005ff127e24 */ /* 0x000fce000f8e00ff */
.L_x_1040:
[----:B------:R-:W2:Y:S04]  /*28860*/  LDL R0, [R1+0x30] ;  /* 0x0000300001007983 */ /* 0x000ea80000100800 */
[----:B------:R1:W3:Y:S01]  /*28870*/  LDL R3, [R1+0x4] ;  /* 0x0000040001037983 */ /* 0x0002e20000100800 */
[----:B------:R-:W-:Y:S05]  /*28880*/  WARPSYNC.ALL ;  /* 0x0000000000007948 */ /* 0x000fea0003800000 */
[----:B------:R-:W-:Y:S01]  /*28890*/  BAR.SYNC.DEFER_BLOCKING 0x4, 0x180 ;  /* 0x0106000000007b1d */ /* 0x000fe20000010000 */
[----:B--2---:R-:W-:-:S13]  /*288a0*/  ISETP.NE.AND P0, PT, R0, RZ, PT ;  /* 0x000000ff0000720c */ /* 0x004fda0003f05270 */
[----:B------:R-:W3:Y:S01]  /*288b0*/  @!P0 S2R R0, SR_CgaCtaId ;  /* 0x0000000000008919 */ /* 0x000ee20000008800 */
[----:B------:R-:W-:-:S04]  /*288c0*/  @!P0 MOV R2, 0x400 ;  /* 0x0000040000028802 */ /* 0x000fc80000000f00 */
[----:B---3--:R-:W-:-:S05]  /*288d0*/  @!P0 LEA R3, R0, R2, 0x18 ;  /* 0x0000000200038211 */ /* 0x008fca00078ec0ff */
[----:B------:R1:W-:Y:S04]  /*288e0*/  @!P0 STS.128 [R3+0x388d0], R16 ;  /* 0x0388d01003008388 */ /* 0x0003e80000000c00 */
[----:B------:R1:W-:Y:S01]  /*288f0*/  @!P0 STL [R1+0x4], R3 ;  /* 0x0000040301008387 */ /* 0x0003e20000100800 */
[----:B------:R-:W-:Y:S06]  /*28900*/  BAR.ARV 0x5, 0x180 ;  /* 0x0146000000007b1d */ /* 0x000fec0000002000 */
.L_x_1029:
[----:B------:R-:W-:Y:S02]  /*28910*/  ULDC UR4, c[0x0][0xc3c] ;  /* 0x00030f0000047ab9 */ /* 0x000fe40000000800 */
[----:B---3--:R-:W-:-:S13]  /*28920*/  ISETP.GE.AND P0, PT, R19, UR4, PT ;  /* 0x0000000413007c0c */ /* 0x008fda000bf06270 */
[----:B------:R-:W-:Y:S05]  /*28930*/  @!P0 BRA `(.L_x_1041) ;  /* 0xffffff84005c8947 */ /* 0x000fea000383ffff */
[----:B------:R-:W-:Y:S05]  /*28940*/  BSYNC B8 ;  /* 0x0000000000087941 */ /* 0x000fea0003800000 */
.L_x_880:
[----:B--2---:R-:W2:Y:S01]  /*28950*/  LDL.LU R0, [R1+0x54] ;  /* 0x0000540001007983 */ /* 0x004ea20000300800 */
[----:B------:R-:W-:Y:S01]  /*28960*/  BSSY B0, `(.L_x_1042) ;  /* 0x000000b000007945 */ /* 0x000fe20003800000 */
[----:B0-----:R-:W0:Y:S01]  /*28970*/  S2R R5, SR_CgaCtaId ;  /* 0x0000000000057919 */ /* 0x001e220000008800 */
[----:B--2---:R-:W-:-:S05]  /*28980*/  VIADD R0, R0, 0x1 ;  /* 0x0000000100007836 */ /* 0x004fca0000000000 */
[----:B------:R-:W-:-:S04]  /*28990*/  LEA.HI R2, R0, R0, RZ, 0x1 ;  /* 0x0000000000027211 */ /* 0x000fc800078f08ff */
[----:B-1----:R-:W-:-:S05]  /*289a0*/  LOP3.LUT R3, R2, 0xfffffffe, RZ, 0xc0, !PT ;  /* 0xfffffffe02037812 */ /* 0x002fca00078ec0ff */
[----:B------:R-:W-:Y:S01]  /*289b0*/  IMAD.IADD R3, R0, 0x1, -R3 ;  /* 0x0000000100037824 */ /* 0x000fe200078e0a03 */
[----:B------:R-:W-:-:S04]  /*289c0*/  MOV R0, 0x400 ;  /* 0x0000040000007802 */ /* 0x000fc80000000f00 */
[----:B0-----:R-:W-:Y:S02]  /*289d0*/  LEA R0, R5, R0, 0x18 ;  /* 0x0000000005007211 */ /* 0x001fe400078ec0ff */
[----:B------:R-:W-:-:S04]  /*289e0*/  SHF.L.U32 R3, R3, 0x1f, RZ ;  /* 0x0000001f03037819 */ /* 0x000fc800000006ff */
[----:B------:R-:W0:Y:S02]  /*289f0*/  SYNCS.PHASECHK.TRANS64.TRYWAIT P0, [R0+URZ+0x38820], R3 ;  /* 0x03882003000075a7 */ /* 0x000e24000800017f */
[----:B0-----:R-:W-:Y:S05]  /*28a00*/  @!P0 BRA `(.L_x_1043) ;  /* 0x0000002400cc8947 */ /* 0x001fea0003800000 */
.L_x_1136:
[----:B------:R-:W-:Y:S05]  /*28a10*/  BSYNC B0 ;  /* 0x0000000000007941 */ /* 0x000fea0003800000 */
.L_x_1042:
[----:B------:R-:W-:-:S03]  /*28a20*/  UMOV UR4, 0xffffffff ;  /* 0xffffffff00047882 */ /* 0x000fc60000000000 */
[----:B------:R-:W-:Y:S05]  /*28a30*/  BRA.DIV UR4, `(.L_x_1044) ;  /* 0x0000002604d47947 */ /* 0x000fea000b800000 */
[----:B------:R-:W1:Y:S02]  /*28a40*/  S2R R2, SR_TID.X ;  /* 0x0000000000027919 */ /* 0x000e640000002100 */
[----:B-1----:R-:W-:-:S04]  /*28a50*/  SHF.R.U32.HI R2, RZ, 0x5, R2 ;  /* 0x00000005ff027819 */ /* 0x002fc80000011602 */
[----:B------:R-:W-:-:S05]  /*28a60*/  LOP3.LUT R2, R2, 0x3, RZ, 0xc0, !PT ;  /* 0x0000000302027812 */ /* 0x000fca00078ec0ff */
[----:B------:R1:W2:Y:S02]  /*28a70*/  SHFL.IDX PT, R14, R2, RZ, 0x1f ;  /* 0x00001fff020e7589 */ /* 0x0002a400000e0000 */
.L_x_1139:
[----:B--2---:R-:W-:-:S13]  /*28a80*/  ISETP.NE.AND P0, PT, R14, RZ, PT ;  /* 0x000000ff0e00720c */ /* 0x004fda0003f05270 */
[----:B------:R-:W-:Y:S05]  /*28a90*/  @P0 BRA `(.L_x_645) ;  /* 0x0000000000940947 */ /* 0x000fea0003800000 */
[----:B------:R-:W-:-:S03]  /*28aa0*/  UMOV UR4, 0xffffffff ;  /* 0xffffffff00047882 */ /* 0x000fc60000000000 */
[----:B------:R-:W-:Y:S05]  /*28ab0*/  BRA.DIV UR4, `(.L_x_1045) ;  /* 0x0000002604e87947 */ /* 0x000fea000b800000 */
[----:B------:R-:W-:-:S13]  /*28ac0*/  ELECT P6, URZ, PT ;  /* 0x00000000003f782f */ /* 0x000fda00038c0000 */
.L_x_1142:
[----:B------:R-:W-:Y:S05]  /*28ad0*/  @!P6 BRA `(.L_x_645) ;  /* 0x000000000084e947 */ /* 0x000fea0003800000 */
[----:B------:R-:W-:-:S06]  /*28ae0*/  ULOP3.LUT UR4, UR60, 0x2, URZ, 0xfc, !UPT ;  /* 0x000000023c047892 */ /* 0x000fcc000f8efc3f */
[----:B-1----:R-:W-:-:S04]  /*28af0*/  MOV R2, UR4 ;  /* 0x0000000400027c02 */ /* 0x002fc80008000f00 */
[----:B------:R-:W-:-:S13]  /*28b00*/  ISETP.NE.AND P2, PT, R2, 0x3, PT ;  /* 0x000000030200780c */ /* 0x000fda0003f45270 */
[----:B------:R-:W-:Y:S05]  /*28b10*/  @!P2 BRA `(.L_x_1046) ;  /* 0x000000000004a947 */ /* 0x000fea0003800000 */
[----:B------:R-:W-:Y:S01]  /*28b20*/  BPT.TRAP 0x1 ;  /* 0x000000040000795c */ /* 0x000fe20000300000 */
.L_x_1046:
[----:B0-----:R-:W2:Y:S04]  /*28b30*/  LDL R3, [R1+0xc] ;  /* 0x00000c0001037983 */ /* 0x001ea80000100800 */
[----:B------:R-:W3:Y:S01]  /*28b40*/  LDL.LU R7, [R1+0x14] ;  /* 0x0000140001077983 */ /* 0x000ee20000300800 */
[----:B------:R-:W-:-:S04]  /*28b50*/  VIADD R2, R0, 0x38840 ;  /* 0x0003884000027836 */ /* 0x000fc80000000000 */
[C---:B--2---:R-:W-:Y:S01]  /*28b60*/  IMAD R6, R3.reuse, 0x8, R2 ;  /* 0x0000000803067824 */ /* 0x044fe200078e0202 */
[----:B------:R-:W-:Y:S02]  /*28b70*/  IADD3 R3, R3, 0x1, RZ ;  /* 0x0000000103037810 */ /* 0x000fe40007ffe0ff */
[----:B---3--:R-:W-:Y:S02]  /*28b80*/  SHF.L.U32 R5, R7, 0x1f, RZ ;  /* 0x0000001f07057819 */ /* 0x008fe400000006ff */
[C---:B------:R-:W-:Y:S02]  /*28b90*/  ISETP.NE.AND P1, PT, R3.reuse, 0x2, PT ;  /* 0x000000020300780c */ /* 0x040fe40003f25270 */
[----:B------:R-:W0:Y:S02]  /*28ba0*/  SYNCS.PHASECHK.TRANS64.TRYWAIT P0, [R6+URZ], R5 ;  /* 0x00000005060075a7 */ /* 0x000e24000800017f */
[----:B------:R-:W-:Y:S02]  /*28bb0*/  SEL R4, RZ, 0x1, P1 ;  /* 0x00000001ff047807 */ /* 0x000fe40000800000 */
[----:B------:R-:W-:-:S02]  /*28bc0*/  SEL R3, R3, RZ, P1 ;  /* 0x000000ff03037207 */ /* 0x000fc40000800000 */
[----:B------:R-:W-:-:S03]  /*28bd0*/  LOP3.LUT R4, R7, R4, RZ, 0x3c, !PT ;  /* 0x0000000407047212 */ /* 0x000fc600078e3cff */
[----:B------:R-:W-:Y:S01]  /*28be0*/  IMAD R7, R3, 0x8, R2 ;  /* 0x0000000803077824 */ /* 0x000fe200078e0202 */
[----:B------:R-:W-:Y:S01]  /*28bf0*/  SHF.L.U32 R2, R4, 0x1f, RZ ;  /* 0x0000001f04027819 */ /* 0x000fe200000006ff */
[----:B0-----:R-:W-:Y:S06]  /*28c00*/  @!P0 BRA `(.L_x_1047) ;  /* 0x0000002400b48947 */ /* 0x001fec0003800000 */
.L_x_1143:
[----:B------:R-:W1:Y:S02]  /*28c10*/  SYNCS.PHASECHK.TRANS64.TRYWAIT P0, [R7+URZ], R2 ;  /* 0x00000002070075a7 */ /* 0x000e64000800017f */
[----:B-1----:R-:W-:Y:S05]  /*28c20*/  @!P0 BRA `(.L_x_1048) ;  /* 0x0000002400c08947 */ /* 0x002fea0003800000 */
.L_x_1144:
[----:B------:R-:W-:Y:S05]  /*28c30*/  @!P2 BRA `(.L_x_1049) ;  /* 0x000000000004a947 */ /* 0x000fea0003800000 */
[----:B------:R-:W-:Y:S01]  /*28c40*/  BPT.TRAP 0x1 ;  /* 0x000000040000795c */ /* 0x000fe20000300000 */
.L_x_1049:
[----:B------:R-:W2:Y:S01]  /*28c50*/  LDL.LU R4, [R1+0xc] ;  /* 0x00000c0001047983 */ /* 0x000ea20000300800 */
[----:B------:R-:W-:-:S05]  /*28c60*/  VIADD R0, R0, 0x38860 ;  /* 0x0003886000007836 */ /* 0x000fca0000000000 */
[----:B--2---:R-:W-:-:S04]  /*28c70*/  LEA R4, R4, R0, 0x3 ;  /* 0x0000000004047211 */ /* 0x004fc800078e18ff */
[----:B------:R-:W2:Y:S02]  /*28c80*/  SYNCS.PHASECHK.TRANS64.TRYWAIT P0, [R4+URZ], R5 ;  /* 0x00000005040075a7 */ /* 0x000ea4000800017f */
[----:B--2---:R-:W-:Y:S05]  /*28c90*/  @!P0 BRA `(.L_x_1050) ;  /* 0x0000002400b88947 */ /* 0x004fea0003800000 */
.L_x_1145:
[----:B------:R-:W-:-:S07]  /*28ca0*/  IMAD R3, R3, 0x8, R0 ;  /* 0x0000000803037824 */ /* 0x000fce00078e0200 */
.L_x_1051:
[----:B---3--:R3:W0:Y:S02]  /*28cb0*/  SYNCS.PHASECHK.TRANS64.TRYWAIT P0, [R3+URZ], R2 ;  /* 0x00000002030075a7 */ /* 0x008624000800017f */
[----:B0-----:R-:W-:Y:S05]  /*28cc0*/  @!P0 NANOSLEEP.SYNCS 0x989680 ;  /* 0x009896800000895d */ /* 0x001fea0003900000 */
[----:B------:R-:W0:Y:S02]  /*28cd0*/  @!P0 SYNCS.PHASECHK.TRANS64 P0, [R3+URZ], R2 ;  /* 0x00000002030085a7 */ /* 0x000e24000800007f */
[----:B0-----:R-:W-:Y:S05]  /*28ce0*/  @!P0 BRA `(.L_x_1051) ;  /* 0xfffffffc00f08947 */ /* 0x001fea000383ffff */
.L_x_645:
[----:B------:R-:W-:Y:S05]  /*28cf0*/  BSYNC B9 ;  /* 0x0000000000097941 */ /* 0x000fea0003800000 */
.L_x_642:
[----:B------:R-:W-:Y:S05]  /*28d00*/  EXIT ;  /* 0x000000000000794d */ /* 0x000fea0003800000 */
.L_x_665:
[----:B0-----:R0:W1:Y:S02]  /*28d10*/  SYNCS.PHASECHK.TRANS64.TRYWAIT P6, [R0+URZ+0x38890], R114 ;  /* 0x03889072000075a7 */ /* 0x00106400080c017f */
[----:B-1----:R-:W-:Y:S05]  /*28d20*/  @!P6 NANOSLEEP.SYNCS 0x989680 ;  /* 0x009896800000e95d */ /* 0x002fea0003900000 */
[----:B------:R-:W1:Y:S02]  /*28d30*/  @!P6 SYNCS.PHASECHK.TRANS64 P6, [R0+URZ+0x38890], R114 ;  /* 0x038890720000e5a7 */ /* 0x000e6400080c007f */
[----:B-1----:R-:W-:Y:S05]  /*28d40*/  @!P6 BRA `(.L_x_665) ;  /* 0xfffffffc00f0e947 */ /* 0x002fea000383ffff */
[----:B------:R-:W-:Y:S05]  /*28d50*/  BRA `(.L_x_1052) ;  /* 0xfffffda800d07947 */ /* 0x000fea000383ffff */
.L_x_721:
[----:B-1----:R1:W3:Y:S02]  /*28d60*/  SYNCS.PHASECHK.TRANS64.TRYWAIT P5, [R0+URZ+0x38890], R114 ;  /* 0x03889072000075a7 */ /* 0x0022e400080a017f */
[----:B---3--:R-:W-:Y:S05]  /*28d70*/  @!P5 NANOSLEEP.SYNCS 0x989680 ;  /* 0x009896800000d95d */ /* 0x008fea0003900000 */
[----:B------:R-:W3:Y:S02]  /*28d80*/  @!P5 SYNCS.PHASECHK.TRANS64 P5, [R0+URZ+0x38890], R114 ;  /* 0x038890720000d5a7 */ /* 0x000ee400080a007f */
[----:B---3--:R-:W-:Y:S05]  /*28d90*/  @!P5 BRA `(.L_x_721) ;  /* 0xfffffffc00f0d947 */ /* 0x008fea000383ffff */
[----:B------:R-:W-:Y:S05]  /*28da0*/  BRA `(.L_x_1053) ;  /* 0xfffffddc00d87947 */ /* 0x000fea000383ffff */
.L_x_746:
[----:B-1----:R1:W2:Y:S02]  /*28db0*/  SYNCS.PHASECHK.TRANS64.TRYWAIT P3, [R0+URZ+0x38890], R114 ;  /* 0x03889072000075a7 */ /* 0x0022a4000806017f */
[----:B--2---:R-:W-:Y:S05]  /*28dc0*/  @!P3 NANOSLEEP.SYNCS 0x989680 ;  /* 0x009896800000b95d */ /* 0x004fea0003900000 */
[----:B------:R-:W2:Y:S02]  /*28dd0*/  @!P3 SYNCS.PHASECHK.TRANS64 P3, [R0+URZ+0x38890], R114 ;  /* 0x038890720000b5a7 */ /* 0x000ea4000806007f */
[----:B--2---:R-:W-:Y:S05]  /*28de0*/  @!P3 BRA `(.L_x_746) ;  /* 0xfffffffc00f0b947 */ /* 0x004fea000383ffff */
[----:B------:R-:W-:Y:S05]  /*28df0*/  BRA `(.L_x_1054) ;  /* 0xfffffe1000407947 */ /* 0x000fea000383ffff */
.L_x_754:
[----:B-1----:R1:W2:Y:S02]  /*28e00*/  SYNCS.PHASECHK.TRANS64.TRYWAIT P2, [R0+URZ+0x388b0], R114 ;  /* 0x0388b072000075a7 */ /* 0x0022a4000804017f */
[----:B--2---:R-:W-:Y:S05]  /*28e10*/  @!P2 NANOSLEEP.SYNCS 0x989680 ;  /* 0x009896800000a95d */ /* 0x004fea0003900000 */
[----:B------:R-:W2:Y:S02]  /*28e20*/  @!P2 SYNCS.PHASECHK.TRANS64 P2, [R0+URZ+0x388b0], R114 ;  /* 0x0388b0720000a5a7 */ /* 0x000ea4000804007f */
[----:B--2---:R-:W-:Y:S05]  /*28e30*/  @!P2 BRA `(.L_x_754) ;  /* 0xfffffffc00f0a947 */ /* 0x004fea000383ffff */
[----:B------:R-:W-:Y:S05]  /*28e40*/  BRA `(.L_x_1055) ;  /* 0xfffffe1400647947 */ /* 0x000fea000383ffff */
.L_x_774:
[----:B------:R-:W-:Y:S01]  /*28e50*/  BSSY B1, `(.L_x_1056) ;  /* 0x0000008000017945 */ /* 0x000fe20003800000 */
[----:B------:R-:W-:Y:S01]  /*28e60*/  IMAD.MOV.U32 R13, RZ, RZ, R25 ;  /* 0x000000ffff0d7224 */ /* 0x000fe200078e0019 */
[----:B------:R-:W-:Y:S01]  /*28e70*/  MOV R12, RZ ;  /* 0x000000ff000c7202 */ /* 0x000fe20000000f00 */
[----:B------:R-:W-:Y:S02]  /*28e80*/  IMAD.MOV.U32 R11, RZ, RZ, 0x181f ;  /* 0x0000181fff0b7424 */ /* 0x000fe400078e00ff */
[----:B------:R-:W-:-:S07]  /*28e90*/  IMAD.MOV.U32 R15, RZ, RZ, -0x1 ;  /* 0xffffffffff0f7424 */ /* 0x000fce00078e00ff */
[----:B------:R-:W-:Y:S05]  /*28ea0*/  WARPSYNC.COLLECTIVE R15, `(.L_x_1057) ;  /* 0x000000000f087348 */ /* 0x000fea0003c00000 */
[----:B------:R0:W1:Y:S02]  /*28eb0*/  SHFL.IDX P6, R14, R13, R12, R11 ;  /* 0x0000000c0d0e7389 */ /* 0x00006400000c000b */
[----:B01----:R-:W-:Y:S01]  /*28ec0*/  ENDCOLLECTIVE ;  /* 0x000000000000791b */ /* 0x003fe20003800000 */
.L_x_1057:
[----:B------:R-:W-:Y:S05]  /*28ed0*/  BSYNC B1 ;  /* 0x0000000000017941 */ /* 0x000fea0003800000 */
.L_x_1056:
[----:B------:R-:W-:Y:S01]  /*28ee0*/  IMAD.MOV.U32 R13, RZ, RZ, R24 ;  /* 0x000000ffff0d7224 */ /* 0x000fe200078e0018 */
[----:B------:R-:W-:Y:S01]  /*28ef0*/  MOV R11, 0x181f ;  /* 0x0000181f000b7802 */ /* 0x000fe20000000f00 */
[----:B------:R-:W-:Y:S01]  /*28f00*/  IMAD.MOV.U32 R12, RZ, RZ, RZ ;  /* 0x000000ffff0c7224 */ /* 0x000fe200078e00ff */
[----:B------:R-:W-:Y:S01]  /*28f10*/  MOV R3, R14 ;  /* 0x0000000e00037202 */ /* 0x000fe20000000f00 */
[----:B------:R-:W-:-:S07]  /*28f20*/  IMAD.MOV.U32 R15, RZ, RZ, -0x1 ;  /* 0xffffffffff0f7424 */ /* 0x000fce00078e00ff */
[----:B------:R-:W-:Y:S05]  /*28f30*/  WARPSYNC.COLLECTIVE R15, `(.L_x_1058) ;  /* 0x000000000f087348 */ /* 0x000fea0003c00000 */
[----:B------:R0:W1:Y:S02]  /*28f40*/  SHFL.IDX P6, R14, R13, R12, R11 ;  /* 0x0000000c0d0e7389 */ /* 0x00006400000c000b */
[----:B01----:R-:W-:Y:S01]  /*28f50*/  ENDCOLLECTIVE ;  /* 0x000000000000791b */ /* 0x003fe20003800000 */
.L_x_1058:
[----:B------:R-:W-:Y:S01]  /*28f60*/  MOV R13, R26 ;  /* 0x0000001a000d7202 */ /* 0x000fe20000000f00 */
[----:B------:R-:W-:-:S07]  /*28f70*/  IMAD.MOV.U32 R4, RZ, RZ, R14 ;  /* 0x000000ffff047224 */ /* 0x000fce00078e000e */
[----:B------:R-:W-:Y:S05]  /*28f80*/  WARPSYNC.COLLECTIVE R15, `(.L_x_1059) ;  /* 0x000000000f087348 */ /* 0x000fea0003c00000 */
[----:B------:R0:W1:Y:S02]  /*28f90*/  SHFL.IDX P6, R14, R13, R12, R11 ;  /* 0x0000000c0d0e7389 */ /* 0x00006400000c000b */
[----:B01----:R-:W-:Y:S01]  /*28fa0*/  ENDCOLLECTIVE ;  /* 0x000000000000791b */ /* 0x003fe20003800000 */
.L_x_1059:
[----:B------:R-:W-:Y:S02]  /*28fb0*/  IMAD.MOV.U32 R13, RZ, RZ, R28 ;  /* 0x000000ffff0d7224 */ /* 0x000fe400078e001c */
[----:B------:R-:W-:-:S07]  /*28fc0*/  IMAD.MOV.U32 R5, RZ, RZ, R14 ;  /* 0x000000ffff057224 */ /* 0x000fce00078e000e */
[----:B------:R-:W-:Y:S05]  /*28fd0*/  WARPSYNC.COLLECTIVE R15, `(.L_x_1060) ;  /* 0x000000000f087348 */ /* 0x000fea0003c00000 */
[----:B------:R0:W1:Y:S02]  /*28fe0*/  SHFL.IDX P6, R14, R13, R12, R11 ;  /* 0x0000000c0d0e7389 */ /* 0x00006400000c000b */
[----:B01----:R-:W-:Y:S01]  /*28ff0*/  ENDCOLLECTIVE ;  /* 0x000000000000791b */ /* 0x003fe20003800000 */
.L_x_1060:
[----:B------:R-:W-:Y:S05]  /*29000*/  BRA `(.L_x_1061) ;  /* 0xfffffe24004c7947 */ /* 0x000fea000383ffff */
.L_x_778:
[----:B0-----:R0:W1:Y:S02]  /*29010*/  SYNCS.PHASECHK.TRANS64.TRYWAIT P0, [R18+URZ+0x38800], R5 ;  /* 0x03880005120075a7 */ /* 0x001064000800017f */
[----:B-1----:R-:W-:Y:S05]  /*29020*/  @!P0 NANOSLEEP.SYNCS 0x989680 ;  /* 0x009896800000895d */ /* 0x002fea0003900000 */
[----:B------:R-:W1:Y:S02]  /*29030*/  @!P0 SYNCS.PHASECHK.TRANS64 P0, [R18+URZ+0x38800], R5 ;  /* 0x03880005120085a7 */ /* 0x000e64000800007f */
[----:B-1----:R-:W-:Y:S05]  /*29040*/  @!P0 BRA `(.L_x_778) ;  /* 0xfffffffc00f08947 */ /* 0x002fea000383ffff */
[----:B------:R-:W-:Y:S05]  /*29050*/  BRA `(.L_x_1062) ;  /* 0xfffffe2c00147947 */ /* 0x000fea000383ffff */
.L_x_810:
[----:B------:R-:W-:Y:S01]  /*29060*/  BSSY B1, `(.L_x_1063) ;  /* 0x0000008000017945 */ /* 0x000fe20003800000 */
[----:B------:R-:W-:Y:S01]  /*29070*/  MOV R13, R25 ;  /* 0x00000019000d7202 */ /* 0x000fe20000000f00 */
[----:B------:R-:W-:Y:S01]  /*29080*/  IMAD.MOV.U32 R12, RZ, RZ, RZ ;  /* 0x000000ffff0c7224 */ /* 0x000fe200078e00ff */
[----:B------:R-:W-:Y:S01]  /*29090*/  MOV R15, 0xffffffff ;  /* 0xffffffff000f7802 */ /* 0x000fe20000000f00 */
[----:B------:R-:W-:-:S07]  /*290a0*/  IMAD.MOV.U32 R11, RZ, RZ, 0x181f ;  /* 0x0000181fff0b7424 */ /* 0x000fce00078e00ff */
[----:B------:R-:W-:Y:S05]  /*290b0*/  WARPSYNC.COLLECTIVE R15, `(.L_x_1064) ;  /* 0x000000000f087348 */ /* 0x000fea0003c00000 */
[----:B------:R0:W1:Y:S02]  /*290c0*/  SHFL.IDX P6, R14, R13, R12, R11 ;  /* 0x0000000c0d0e7389 */ /* 0x00006400000c000b */
[----:B01----:R-:W-:Y:S01]  /*290d0*/  ENDCOLLECTIVE ;  /* 0x000000000000791b */ /* 0x003fe20003800000 */
.L_x_1064:
[----:B------:R-:W-:Y:S05]  /*290e0*/  BSYNC B1 ;  /* 0x0000000000017941 */ /* 0x000fea0003800000 */
.L_x_1063:
[----:B------:R-:W-:Y:S01]  /*290f0*/  IMAD.MOV.U32 R13, RZ, RZ, R24 ;  /* 0x000000ffff0d7224 */ /* 0x000fe200078e0018 */
[----:B------:R-:W-:Y:S01]  /*29100*/  MOV R12, RZ ;  /* 0x000000ff000c7202 */ /* 0x000fe20000000f00 */
[----:B------:R-:W-:Y:S02]  /*29110*/  IMAD.MOV.U32 R11, RZ, RZ, 0x181f ;  /* 0x0000181fff0b7424 */ /* 0x000fe400078e00ff */
[----:B------:R-:W-:Y:S02]  /*29120*/  IMAD.MOV.U32 R15, RZ, RZ, -0x1 ;  /* 0xffffffffff0f7424 */ /* 0x000fe400078e00ff */
[----:B------:R-:W-:-:S07]  /*29130*/  IMAD.MOV.U32 R3, RZ, RZ, R14 ;  /* 0x000000ffff037224 */ /* 0x000fce00078e000e */
[----:B------:R-:W-:Y:S05]  /*29140*/  WARPSYNC.COLLECTIVE R15, `(.L_x_1065) ;  /* 0x000000000f087348 */ /* 0x000fea0003c00000 */
[----:B------:R0:W1:Y:S02]  /*29150*/  SHFL.IDX P6, R14, R13, R12, R11 ;  /* 0x0000000c0d0e7389 */ /* 0x00006400000c000b */
[----:B01----:R-:W-:Y:S01]  /*29160*/  ENDCOLLECTIVE ;  /* 0x000000000000791b */ /* 0x003fe20003800000 */
.L_x_1065:
[----:B------:R-:W-:Y:S01]  /*29170*/  IMAD.MOV.U32 R13, RZ, RZ, R26 ;  /* 0x000000ffff0d7224 */ /* 0x000fe200078e001a */
[----:B------:R-:W-:-:S07]  /*29180*/  MOV R20, R14 ;  /* 0x0000000e00147202 */ /* 0x000fce0000000f00 */
[----:B------:R-:W-:Y:S05]  /*29190*/  WARPSYNC.COLLECTIVE R15, `(.L_x_1066) ;  /* 0x000000000f087348 */ /* 0x000fea0003c00000 */
[----:B------:R0:W1:Y:S02]  /*291a0*/  SHFL.IDX P6, R14, R13, R12, R11 ;  /* 0x0000000c0d0e7389 */ /* 0x00006400000c000b */
[----:B01----:R-:W-:Y:S01]  /*291b0*/  ENDCOLLECTIVE ;  /* 0x000000000000791b */ /* 0x003fe20003800000 */
.L_x_1066:
[----:B------:R-:W-:Y:S01]  /*291c0*/  MOV R13, R28 ;  /* 0x0000001c000d7202 */ /* 0x000fe20000000f00 */
[----:B------:R-:W-:-:S07]  /*291d0*/  IMAD.MOV.U32 R21, RZ, RZ, R14 ;  /* 0x000000ffff157224 */ /* 0x000fce00078e000e */
[----:B------:R-:W-:Y:S05]  /*291e0*/  WARPSYNC.COLLECTIVE R15, `(.L_x_1067) ;  /* 0x000000000f087348 */ /* 0x000fea0003c00000 */
[----:B------:R0:W1:Y:S02]  /*291f0*/  SHFL.IDX P6, R14, R13, R12, R11 ;  /* 0x0000000c0d0e7389 */ /* 0x00006400000c000b */
[----:B01----:R-:W-:Y:S01]  /*29200*/  ENDCOLLECTIVE ;  /* 0x000000000000791b */ /* 0x003fe20003800000 */
.L_x_1067:
[----:B------:R-:W-:Y:S01]  /*29210*/  IMAD.MOV.U32 R28, RZ, RZ, R14 ;  /* 0x000000ffff1c7224 */ /* 0x000fe200078e000e */
[----:B------:R-:W-:Y:S06]  /*29220*/  BRA `(.L_x_1068) ;  /* 0xfffffe5400747947 */ /* 0x000fec000383ffff */
.L_x_814:
[----:B0-----:R0:W1:Y:S02]  /*29230*/  SYNCS.PHASECHK.TRANS64.TRYWAIT P0, [R18+URZ+0x38800], R5 ;  /* 0x03880005120075a7 */ /* 0x001064000800017f */
[----:B-1----:R-:W-:Y:S05]  /*29240*/  @!P0 NANOSLEEP.SYNCS 0x989680 ;  /* 0x009896800000895d */ /* 0x002fea0003900000 */
[----:B------:R-:W1:Y:S02]  /*29250*/  @!P0 SYNCS.PHASECHK.TRANS64 P0, [R18+URZ+0x38800], R5 ;  /* 0x03880005120085a7 */ /* 0x000e64000800007f */
[----:B-1----:R-:W-:Y:S05]  /*29260*/  @!P0 BRA `(.L_x_814) ;  /* 0xfffffffc00f08947 */ /* 0x002fea000383ffff */
[----:B------:R-:W-:Y:S05]  /*29270*/  BRA `(.L_x_1069) ;  /* 0xfffffe5800ec7947 */ /* 0x000fea000383ffff */
.L_x_832:
[----:B-1----:R1:W2:Y:S02]  /*29280*/  SYNCS.PHASECHK.TRANS64.TRYWAIT P2, [R0+URZ+0x38830], R3 ;  /* 0x03883003000075a7 */ /* 0x0022a4000804017f */
[----:B--2---:R-:W-:Y:S05]  /*29290*/  @!P2 NANOSLEEP.SYNCS 0x989680 ;  /* 0x009896800000a95d */ /* 0x004fea0003900000 */
[----:B------:R-:W2:Y:S02]  /*292a0*/  @!P2 SYNCS.PHASECHK.TRANS64 P2, [R0+URZ+0x38830], R3 ;  /* 0x038830030000a5a7 */ /* 0x000ea4000804007f */
[----:B--2---:R-:W-:Y:S05]  /*292b0*/  @!P2 BRA `(.L_x_832) ;  /* 0xfffffffc00f0a947 */ /* 0x004fea000383ffff */
[----:B------:R-:W-:Y:S05]  /*292c0*/  BRA `(.L_x_831) ;  /* 0xfffffe8c00087947 */ /* 0x000fea000383ffff */
.L_x_839:
[----:B-1----:R1:W2:Y:S02]  /*292d0*/  SYNCS.PHASECHK.TRANS64.TRYWAIT P2, [R11+URZ+0x38830], R4 ;  /* 0x038830040b0075a7 */ /* 0x0022a4000804017f */
[----:B--2---:R-:W-:Y:S05]  /*292e0*/  @!P2 NANOSLEEP.SYNCS 0x989680 ;  /* 0x009896800000a95d */ /* 0x004fea0003900000 */
[----:B------:R-:W2:Y:S02]  /*292f0*/  @!P2 SYNCS.PHASECHK.TRANS64 P2, [R11+URZ+0x38830], R4 ;  /* 0x038830040b00a5a7 */ /* 0x000ea4000804007f */
[----:B--2---:R-:W-:Y:S05]  /*29300*/  @!P2 BRA `(.L_x_839) ;  /* 0xfffffffc00f0a947 */ /* 0x004fea000383ffff */
[----:B------:R-:W-:Y:S05]  /*29310*/  BRA `(.L_x_838) ;  /* 0xfffffedc00d07947 */ /* 0x000fea000383ffff */
.L_x_844:
[----:B-1----:R1:W2:Y:S02]  /*29320*/  SYNCS.PHASECHK.TRANS64.TRYWAIT P2, [R9+URZ+0x38850], R0 ;  /* 0x03885000090075a7 */ /* 0x0022a4000804017f */
[----:B--2---:R-:W-:Y:S05]  /*29330*/  @!P2 NANOSLEEP.SYNCS 0x989680 ;  /* 0x009896800000a95d */ /* 0x004fea0003900000 */
[----:B------:R-:W2:Y:S02]  /*29340*/  @!P2 SYNCS.PHASECHK.TRANS64 P2, [R9+URZ+0x38850], R0 ;  /* 0x038850000900a5a7 */ /* 0x000ea4000804007f */
[----:B--2---:R-:W-:Y:S05]  /*29350*/  @!P2 BRA `(.L_x_844) ;  /* 0xfffffffc00f0a947 */ /* 0x004fea000383ffff */
[----:B------:R-:W-:Y:S05]  /*29360*/  BRA `(.L_x_843) ;  /* 0xffffff1400987947 */ /* 0x000fea000383ffff */
.L_x_850:
[----:B-1----:R1:W2:Y:S02]  /*29370*/  SYNCS.PHASECHK.TRANS64.TRYWAIT P0, [R0+URZ+0x38850], R6 ;  /* 0x03885006000075a7 */ /* 0x0022a4000800017f */
[----:B--2---:R-:W-:Y:S05]  /*29380*/  @!P0 NANOSLEEP.SYNCS 0x989680 ;  /* 0x009896800000895d */ /* 0x004fea0003900000 */
[----:B------:R-:W2:Y:S02]  /*29390*/  @!P0 SYNCS.PHASECHK.TRANS64 P0, [R0+URZ+0x38850], R6 ;  /* 0x03885006000085a7 */ /* 0x000ea4000800007f */
[----:B--2---:R-:W-:Y:S05]  /*293a0*/  @!P0 BRA `(.L_x_850) ;  /* 0xfffffffc00f08947 */ /* 0x004fea000383ffff */
[----:B------:R-:W-:Y:S05]  /*293b0*/  BRA `(.L_x_849) ;  /* 0xffffff3000f87947 */ /* 0x000fea000383ffff */
.L_x_886:
[----:B------:R-:W0:Y:S01]  /*293c0*/  S2R R6, SR_TID.X ;  /* 0x0000000000067919 */ /* 0x000e220000002100 */
[----:B------:R-:W-:Y:S01]  /*293d0*/  BSSY B1, `(.L_x_1070) ;  /* 0x000000a000017945 */ /* 0x000fe20003800000 */
[----:B------:R-:W-:Y:S01]  /*293e0*/  MOV R12, RZ ;  /* 0x000000ff000c7202 */ /* 0x000fe20000000f00 */
[----:B------:R-:W-:Y:S02]  /*293f0*/  IMAD.MOV.U32 R11, RZ, RZ, 0x1f ;  /* 0x0000001fff0b7424 */ /* 0x000fe400078e00ff */
[----:B------:R-:W-:Y:S01]  /*29400*/  IMAD.MOV.U32 R15, RZ, RZ, -0x1 ;  /* 0xffffffffff0f7424 */ /* 0x000fe200078e00ff */
[----:B0-----:R-:W-:-:S04]  /*29410*/  SHF.R.U32.HI R6, RZ, 0x5, R6 ;  /* 0x00000005ff067819 */ /* 0x001fc80000011606 */
[----:B------:R-:W-:-:S05]  /*29420*/  LOP3.LUT R6, R6, 0x3, RZ, 0xc0, !PT ;  /* 0x0000000306067812 */ /* 0x000fca00078ec0ff */
[----:B------:R-:W-:-:S07]  /*29430*/  IMAD.MOV.U32 R13, RZ, RZ, R6 ;  /* 0x000000ffff0d7224 */ /* 0x000fce00078e0006 */
[----:B------:R-:W-:Y:S05]  /*29440*/  WARPSYNC.COLLECTIVE R15, `(.L_x_1071) ;  /* 0x000000000f087348 */ /* 0x000fea0003c00000 */
[----:B------:R0:W1:Y:S02]  /*29450*/  SHFL.IDX P6, R14, R13, R12, R11 ;  /* 0x0000000c0d0e7389 */ /* 0x00006400000c000b */
[----:B01----:R-:W-:Y:S01]  /*29460*/  ENDCOLLECTIVE ;  /* 0x000000000000791b */ /* 0x003fe20003800000 */
.L_x_1071:
[----:B------:R-:W-:Y:S05]  /*29470*/  BSYNC B1 ;  /* 0x0000000000017941 */ /* 0x000fea0003800000 */
.L_x_1070:
[----:B------:R-:W-:Y:S05]  /*29480*/  BRA `(.L_x_1072) ;  /* 0xffffff8000687947 */ /* 0x000fea000383ffff */
.L_x_888:
[----:B------:R-:W-:Y:S01]  /*29490*/  BSSY B1, `(.L_x_1073) ;  /* 0x0000006000017945 */ /* 0x000fe20003800000 */
[----:B------:R-:W-:-:S07]  /*294a0*/  MOV R15, 0xffffffff ;  /* 0xffffffff000f7802 */ /* 0x000fce0000000f00 */
[----:B0-----:R-:W-:Y:S05]  /*294b0*/  WARPSYNC.COLLECTIVE R15, `(.L_x_1074) ;  /* 0x000000000f0c7348 */ /* 0x001fea0003c00000 */
[----:B------:R-:W-:Y:S02]  /*294c0*/  ELECT P6, UR62, PT ;  /* 0x00000000003e782f */ /* 0x000fe400038c0000 */
[----:B------:R-:W-:Y:S01]  /*294d0*/  MOV R14, UR62 ;  /* 0x0000003e000e7c02 */ /* 0x000fe20008000f00 */
[----:B0-----:R-:W-:Y:S10]  /*294e0*/  ENDCOLLECTIVE ;  /* 0x000000000000791b */ /* 0x001ff40003800000 */
.L_x_1074:
[----:B------:R-:W-:Y:S05]  /*294f0*/  BSYNC B1 ;  /* 0x0000000000017941 */ /* 0x000fea0003800000 */
.L_x_1073:
[----:B------:R-:W-:Y:S01]  /*29500*/  PLOP3.LUT P2, PT, P6, PT, PT, 0x80, 0x0 ;  /* 0x000000000000781c */ /* 0x000fe2000374f070 */
[----:B------:R-:W-:-:S12]  /*29510*/  BRA `(.L_x_887) ;  /* 0xffffff80005c7947 */ /* 0x000fd8000383ffff */
.L_x_890:
[----:B0-----:R-:W2:Y:S02]  /*29520*/  LDL R3, [R1+0x4] ;  /* 0x0000040001037983 */ /* 0x001ea40000100800 */
[----:B--2---:R0:W1:Y:S02]  /*29530*/  SYNCS.PHASECHK.TRANS64.TRYWAIT P0, [R3+URZ+0x38820], R2 ;  /* 0x03882002030075a7 */ /* 0x004064000800017f */
[----:B-1----:R-:W-:Y:S05]  /*29540*/  @!P0 NANOSLEEP.SYNCS 0x989680 ;  /* 0x009896800000895d */ /* 0x002fea0003900000 */
[----:B------:R-:W1:Y:S02]  /*29550*/  @!P0 SYNCS.PHASECHK.TRANS64 P0, [R3+URZ+0x38820], R2 ;  /* 0x03882002030085a7 */ /* 0x000e64000800007f */
[----:B-1----:R-:W-:Y:S05]  /*29560*/  @!P0 BRA `(.L_x_890) ;  /* 0xfffffffc00ec8947 */ /* 0x002fea000383ffff */
[----:B------:R-:W-:Y:S05]  /*29570*/  BRA `(.L_x_1075) ;  /* 0xffffff80006c7947 */ /* 0x000fea000383ffff */
.L_x_894:
[----:B0-----:R0:W1:Y:S02]  /*29580*/  SYNCS.PHASECHK.TRANS64.TRYWAIT P0, [R6+URZ+0x388a0], R8 ;  /* 0x0388a008060075a7 */ /* 0x001064000800017f */
[----:B-1----:R-:W-:Y:S05]  /*29590*/  @!P0 NANOSLEEP.SYNCS 0x989680 ;  /* 0x009896800000895d */ /* 0x002fea0003900000 */
[----:B------:R-:W1:Y:S02]  /*295a0*/  @!P0 SYNCS.PHASECHK.TRANS64 P0, [R6+URZ+0x388a0], R8 ;  /* 0x0388a008060085a7 */ /* 0x000e64000800007f */
[----:B-1----:R-:W-:Y:S05]  /*295b0*/  @!P0 BRA `(.L_x_894) ;  /* 0xfffffffc00f08947 */ /* 0x002fea000383ffff */
[----:B------:R-:W-:Y:S05]  /*295c0*/  BRA `(.L_x_1076) ;  /* 0xffffff8000907947 */ /* 0x000fea000383ffff */
.L_x_902:
[----:B-1----:R1:W2:Y:S02]  /*295d0*/  SYNCS.PHASECHK.TRANS64.TRYWAIT P0, [R6+URZ+0x388c0], R8 ;  /* 0x0388c008060075a7 */ /* 0x0022a4000800017f */
[----:B--2---:R-:W-:Y:S05]  /*295e0*/  @!P0 NANOSLEEP.SYNCS 0x989680 ;  /* 0x009896800000895d */ /* 0x004fea0003900000 */
[----:B------:R-:W2:Y:S02]  /*295f0*/  @!P0 SYNCS.PHASECHK.TRANS64 P0, [R6+URZ+0x388c0], R8 ;  /* 0x0388c008060085a7 */ /* 0x000ea4000800007f */
[----:B--2---:R-:W-:Y:S05]  /*29600*/  @!P0 BRA `(.L_x_902) ;  /* 0xfffffffc00f08947 */ /* 0x004fea000383ffff */
[----:B------:R-:W-:Y:S05]  /*29610*/  BRA `(.L_x_1077) ;  /* 0xffffff8400d07947 */ /* 0x000fea000383ffff */
.L_x_912:
[----:B0-----:R0:W1:Y:S02]  /*29620*/  SYNCS.PHASECHK.TRANS64.TRYWAIT P0, [R6+URZ+0x388a0], R5 ;  /* 0x0388a005060075a7 */ /* 0x001064000800017f */
[----:B-1----:R-:W-:Y:S05]  /*29630*/  @!P0 NANOSLEEP.SYNCS 0x989680 ;  /* 0x009896800000895d */ /* 0x002fea0003900000 */
[----:B------:R-:W1:Y:S02]  /*29640*/  @!P0 SYNCS.PHASECHK.TRANS64 P0, [R6+URZ+0x388a0], R5 ;  /* 0x0388a005060085a7 */ /* 0x000e64000800007f */
[----:B-1----:R-:W-:Y:S05]  /*29650*/  @!P0 BRA `(.L_x_912) ;  /* 0xfffffffc00f08947 */ /* 0x002fea000383ffff */
[----:B------:R-:W-:Y:S05]  /*29660*/  BRA `(.L_x_1078) ;  /* 0xffffff8c00587947 */ /* 0x000fea000383ffff */
.L_x_920:
[----:B-1----:R1:W2:Y:S02]  /*29670*/  SYNCS.PHASECHK.TRANS64.TRYWAIT P0, [R6+URZ+0x388c0], R5 ;  /* 0x0388c005060075a7 */ /* 0x0022a4000800017f */
[----:B--2---:R-:W-:Y:S05]  /*29680*/  @!P0 NANOSLEEP.SYNCS 0x989680 ;  /* 0x009896800000895d */ /* 0x004fea0003900000 */
[----:B------:R-:W2:Y:S02]  /*29690*/  @!P0 SYNCS.PHASECHK.TRANS64 P0, [R6+URZ+0x388c0], R5 ;  /* 0x0388c005060085a7 */ /* 0x000ea4000800007f */
[----:B--2---:R-:W-:Y:S05]  /*296a0*/  @!P0 BRA `(.L_x_920) ;  /* 0xfffffffc00f08947 */ /* 0x004fea000383ffff */
[----:B------:R-:W-:Y:S05]  /*296b0*/  BRA `(.L_x_1079) ;  /* 0xffffff9000947947 */ /* 0x000fea000383ffff */
.L_x_936:
[----:B------:R-:W0:Y:S01]  /*296c0*/  S2R R4, SR_TID.X ;  /* 0x0000000000047919 */ /* 0x000e220000002100 */
[----:B------:R-:W-:Y:S01]  /*296d0*/  BSSY B0, `(.L_x_1080) ;  /* 0x000000a000007945 */ /* 0x000fe20003800000 */
[----:B------:R-:W-:Y:S01]  /*296e0*/  IMAD.MOV.U32 R12, RZ, RZ, RZ ;  /* 0x000000ffff0c7224 */ /* 0x000fe200078e00ff */
[----:B------:R-:W-:Y:S01]  /*296f0*/  MOV R11, 0x1f ;  /* 0x0000001f000b7802 */ /* 0x000fe20000000f00 */
[----:B------:R-:W-:Y:S01]  /*29700*/  IMAD.MOV.U32 R15, RZ, RZ, -0x1 ;  /* 0xffffffffff0f7424 */ /* 0x000fe200078e00ff */
[----:B0-----:R-:W-:-:S04]  /*29710*/  SHF.R.U32.HI R4, RZ, 0x5, R4 ;  /* 0x00000005ff047819 */ /* 0x001fc80000011604 */
[----:B------:R-:W-:-:S05]  /*29720*/  LOP3.LUT R4, R4, 0x3, RZ, 0xc0, !PT ;  /* 0x0000000304047812 */ /* 0x000fca00078ec0ff */
[----:B------:R-:W-:-:S07]  /*29730*/  IMAD.MOV.U32 R13, RZ, RZ, R4 ;  /* 0x000000ffff0d7224 */ /* 0x000fce00078e0004 */
[----:B------:R-:W-:Y:S05]  /*29740*/  WARPSYNC.COLLECTIVE R15, `(.L_x_1081) ;  /* 0x000000000f087348 */ /* 0x000fea0003c00000 */
[----:B------:R0:W1:Y:S02]  /*29750*/  SHFL.IDX P6, R14, R13, R12, R11 ;  /* 0x0000000c0d0e7389 */ /* 0x00006400000c000b */
[----:B01----:R-:W-:Y:S01]  /*29760*/  ENDCOLLECTIVE ;  /* 0x000000000000791b */ /* 0x003fe20003800000 */
.L_x_1081:
[----:B------:R-:W-:Y:S05]  /*29770*/  BSYNC B0 ;  /* 0x0000000000007941 */ /* 0x000fea0003800000 */
.L_x_1080:
[----:B------:R-:W-:Y:S05]  /*29780*/  BRA `(.L_x_1082) ;  /* 0xffffff9c00807947 */ /* 0x000fea000383ffff */
.L_x_938:
[----:B------:R-:W-:Y:S01]  /*29790*/  BSSY B0, `(.L_x_1083) ;  /* 0x0000006000007945 */ /* 0x000fe20003800000 */
[----:B------:R-:W-:-:S07]  /*297a0*/  IMAD.MOV.U32 R15, RZ, RZ, -0x1 ;  /* 0xffffffffff0f7424 */ /* 0x000fce00078e00ff */
[----:B0-----:R-:W-:Y:S05]  /*297b0*/  WARPSYNC.COLLECTIVE R15, `(.L_x_1084) ;  /* 0x000000000f0c7348 */ /* 0x001fea0003c00000 */
[----:B------:R-:W-:Y:S02]  /*297c0*/  ELECT P6, UR62, PT ;  /* 0x00000000003e782f */ /* 0x000fe400038c0000 */
[----:B------:R-:W-:Y:S01]  /*297d0*/  MOV R14, UR62 ;  /* 0x0000003e000e7c02 */ /* 0x000fe20008000f00 */
[----:B0-----:R-:W-:Y:S10]  /*297e0*/  ENDCOLLECTIVE ;  /* 0x000000000000791b */ /* 0x001ff40003800000 */
.L_x_1084:
[----:B------:R-:W-:Y:S05]  /*297f0*/  BSYNC B0 ;  /* 0x0000000000007941 */ /* 0x000fea0003800000 */
.L_x_1083:
[----:B------:R-:W-:Y:S05]  /*29800*/  BRA `(.L_x_1085) ;  /* 0xffffff9c008c7947 */ /* 0x000fea000383ffff */
.L_x_940:
[----:B0-----:R0:W1:Y:S02]  /*29810*/  SYNCS.PHASECHK.TRANS64.TRYWAIT P0, [R0+URZ+0x38840], R2 ;  /* 0x03884002000075a7 */ /* 0x001064000800017f */
[----:B-1----:R-:W-:Y:S05]  /*29820*/  @!P0 NANOSLEEP.SYNCS 0x989680 ;  /* 0x009896800000895d */ /* 0x002fea0003900000 */
[----:B------:R-:W1:Y:S02]  /*29830*/  @!P0 SYNCS.PHASECHK.TRANS64 P0, [R0+URZ+0x38840], R2 ;  /* 0x03884002000085a7 */ /* 0x000e64000800007f */
[----:B-1----:R-:W-:Y:S05]  /*29840*/  @!P0 BRA `(.L_x_940) ;  /* 0xfffffffc00f08947 */ /* 0x002fea000383ffff */
[----:B------:R-:W-:Y:S05]  /*29850*/  BRA `(.L_x_1086) ;  /* 0xffffff9c00fc7947 */ /* 0x000fea000383ffff */
.L_x_944:
[----:B------:R0:W5:Y:S01]  /*29860*/  LDL.LU R9, [R1+0x50] ;  /* 0x0000500001097983 */ /* 0x0001620000300800 */
[----:B------:R-:W-:Y:S01]  /*29870*/  MOV R13, R3 ;  /* 0x00000003000d7202 */ /* 0x000fe20000000f00 */
[----:B------:R-:W-:Y:S01]  /*29880*/  IMAD.MOV.U32 R12, RZ, RZ, RZ ;  /* 0x000000ffff0c7224 */ /* 0x000fe200078e00ff */
[----:B------:R-:W-:Y:S01]  /*29890*/  MOV R15, 0xffffffff ;  /* 0xffffffff000f7802 */ /* 0x000fe20000000f00 */
[----:B------:R-:W-:-:S07]  /*298a0*/  IMAD.MOV.U32 R11, RZ, RZ, 0x181f ;  /* 0x0000181fff0b7424 */ /* 0x000fce00078e00ff */
[----:B0----5:R-:W-:Y:S05]  /*298b0*/  WARPSYNC.COLLECTIVE R15, `(.L_x_1087) ;  /* 0x000000000f087348 */ /* 0x021fea0003c00000 */
[----:B------:R1:W2:Y:S02]  /*298c0*/  SHFL.IDX P6, R14, R13, R12, R11 ;  /* 0x0000000c0d0e7389 */ /* 0x0002a400000c000b */
[----:B012--5:R-:W-:Y:S01]  /*298d0*/  ENDCOLLECTIVE ;  /* 0x000000000000791b */ /* 0x027fe20003800000 */
.L_x_1087:
[----:B------:R-:W-:Y:S02]  /*298e0*/  IMAD.MOV.U32 R13, RZ, RZ, R4 ;  /* 0x000000ffff0d7224 */ /* 0x000fe400078e0004 */
[----:B------:R-:W-:-:S07]  /*298f0*/  IMAD.MOV.U32 R6, RZ, RZ, R14 ;  /* 0x000000ffff067224 */ /* 0x000fce00078e000e */
[----:B------:R-:W-:Y:S05]  /*29900*/  WARPSYNC.COLLECTIVE R15, `(.L_x_1088) ;  /* 0x000000000f087348 */ /* 0x000fea0003c00000 */
[----:B------:R0:W1:Y:S02]  /*29910*/  SHFL.IDX P6, R14, R13, R12, R11 ;  /* 0x0000000c0d0e7389 */ /* 0x00006400000c000b */
[----:B01----:R-:W-:Y:S01]  /*29920*/  ENDCOLLECTIVE ;  /* 0x000000000000791b */ /* 0x003fe20003800000 */
.L_x_1088:
[----:B------:R-:W-:Y:S02]  /*29930*/  IMAD.IADD R0, R10, 0x1, R17 ;  /* 0x000000010a007824 */ /* 0x000fe400078e0211 */
[----:B------:R-:W-:Y:S02]  /*29940*/  IMAD R2, R9, R7, RZ ;  /* 0x0000000709027224 */ /* 0x000fe400078e02ff */
[----:B------:R-:W2:Y:S01]  /*29950*/  LDL R9, [R1+0x2c] ;  /* 0x00002c0001097983 */ /* 0x000ea20000100800 */
[----:B------:R-:W-:Y:S01]  /*29960*/  MOV R7, R14 ;  /* 0x0000000e00077202 */ /* 0x000fe20000000f00 */
[----:B------:R-:W-:Y:S01]  /*29970*/  ULDC.64 UR4, c[0x0][0x208] ;  /* 0x0000820000047ab9 */ /* 0x000fe20000000a00 */
[C---:B------:R-:W-:Y:S01]  /*29980*/  ISETP.GE.AND P2, PT, R0.reuse, R2, PT ;  /* 0x000000020000720c */ /* 0x040fe20003f46270 */
[----:B------:R-:W-:Y:S01]  /*29990*/  IMAD.MOV.U32 R13, RZ, RZ, R3 ;  /* 0x000000ffff0d7224 */ /* 0x000fe200078e0003 */
[----:B------:R-:W-:Y:S01]  /*299a0*/  IADD3 R5, R0, 0x10, RZ ;  /* 0x0000001000057810 */ /* 0x000fe20007ffe0ff */
[----:B------:R-:W-:-:S10]  /*299b0*/  IMAD.MOV.U32 R12, RZ, RZ, 0x1 ;  /* 0x00000001ff0c7424 */ /* 0x000fd400078e00ff */
        /* <DEDUP_REMOVED lines=8> */
[----:B--2---:R0:W-:Y:S04]  /*29a40*/  @!P2 LDGSTS.E.BYPASS.LTC128B.128 [R9+0x14400], desc[UR4][R6.64], !P4 ;  /* 0x144000000609afae */ /* 0x0041e8000e101d44 */
[----:B------:R0:W-:Y:S04]  /*29a50*/  @!P2 LDGSTS.E.BYPASS.LTC128B.128 [R9+0x18400], desc[UR4][R6.64+0x80], !P3 ;  /* 0x184000800609afae */ /* 0x0001e8000d901d44 */
[----:B------:R0:W-:Y:S04]  /*29a60*/  @!P2 LDGSTS.E.BYPASS.LTC128B.128 [R9+0x1c400], desc[UR4][R6.64+0x100], !P0 ;  /* 0x1c4001000609afae */ /* 0x0001e8000c101d44 */
[----:B------:R0:W-:Y:S01]  /*29a70*/  @!P2 LDGSTS.E.BYPASS.LTC128B.128 [R9+0x20400], desc[UR4][R6.64+0x180], !P1 ;  /* 0x204001800609afae */ /* 0x0001e2000c901d44 */
[----:B------:R-:W-:-:S13]  /*29a80*/  ISETP.GE.AND P2, PT, R5, R2, PT ;  /* 0x000000020500720c */ /* 0x000fda0003f46270 */
[----:B0-----:R-:W-:Y:S05]  /*29a90*/  WARPSYNC.COLLECTIVE R15, `(.L_x_1089) ;  /* 0x000000000f087348 */ /* 0x001fea0003c00000 */
[----:B------:R1:W2:Y:S02]  /*29aa0*/  SHFL.IDX P6, R14, R13, R12, R11 ;  /* 0x0000000c0d0e7389 */ /* 0x0002a400000c000b */
[----:B012---:R-:W-:Y:S01]  /*29ab0*/  ENDCOLLECTIVE ;  /* 0x000000000000791b */ /* 0x007fe20003800000 */
.L_x_1089:
[----:B------:R-:W-:Y:S01]  /*29ac0*/  IMAD.MOV.U32 R13, RZ, RZ, R4 ;  /* 0x000000ffff0d7224 */ /* 0x000fe200078e0004 */
[----:B------:R-:W-:-:S07]  /*29ad0*/  MOV R7, R14 ;  /* 0x0000000e00077202 */ /* 0x000fce0000000f00 */
[----:B------:R-:W-:Y:S05]  /*29ae0*/  WARPSYNC.COLLECTIVE R15, `(.L_x_1090) ;  /* 0x000000000f087348 */ /* 0x000fea0003c00000 */
[----:B------:R0:W1:Y:S02]  /*29af0*/  SHFL.IDX P6, R14, R13, R12, R11 ;  /* 0x0000000c0d0e7389 */ /* 0x00006400000c000b */
[----:B01----:R-:W-:Y:S01]  /*29b00*/  ENDCOLLECTIVE ;  /* 0x000000000000791b */ /* 0x003fe20003800000 */
.L_x_1090:
[----:B------:R-:W-:Y:S01]  /*29b10*/  ULDC.64 UR4, c[0x0][0x208] ;  /* 0x0000820000047ab9 */ /* 0x000fe20000000a00 */
[----:B------:R-:W-:Y:S02]  /*29b20*/  IMAD.MOV.U32 R13, RZ, RZ, R3 ;  /* 0x000000ffff0d7224 */ /* 0x000fe400078e0003 */
[----:B------:R-:W-:Y:S02]  /*29b30*/  IMAD.MOV.U32 R12, RZ, RZ, 0x2 ;  /* 0x00000002ff0c7424 */ /* 0x000fe400078e00ff */
[----:B------:R-:W-:-:S05]  /*29b40*/  IMAD.MOV.U32 R5, RZ, RZ, R14 ;  /* 0x000000ffff057224 */ /* 0x000fca00078e000e */
[----:B------:R-:W-:-:S04]  /*29b50*/  @!P2 LEA R5, P5, R8, R5, 0x1 ;  /* 0x000000050805a211 */ /* 0x000fc800078a08ff */
[----:B------:R-:W-:-:S05]  /*29b60*/  @!P2 IADD3.X R6, RZ, R7, RZ, P5, !PT ;  /* 0x00000007ff06a210 */ /* 0x000fca0002ffe4ff */
[----:B------:R-:W-:Y:S02]  /*29b70*/  @!P2 IMAD.MOV.U32 R7, RZ, RZ, R6 ;  /* 0x000000ffff07a224 */ /* 0x000fe400078e0006 */
        /* <DEDUP_REMOVED lines=13> */
.L_x_1091:
[----:B------:R-:W-:Y:S01]  /*29c50*/  IMAD.MOV.U32 R13, RZ, RZ, R4 ;  /* 0x000000ffff0d7224 */ /* 0x000fe200078e0004 */
[----:B------:R-:W-:-:S07]  /*29c60*/  MOV R7, R14 ;  /* 0x0000000e00077202 */ /* 0x000fce0000000f00 */
[----:B------:R-:W-:Y:S05]  /*29c70*/  WARPSYNC.COLLECTIVE R15, `(.L_x_1092) ;  /* 0x000000000f087348 */ /* 0x000fea0003c00000 */
[----:B------:R0:W1:Y:S02]  /*29c80*/  SHFL.IDX P6, R14, R13, R12, R11 ;  /* 0x0000000c0d0e7389 */ /* 0x00006400000c000b */
[----:B01----:R-:W-:Y:S01]  /*29c90*/  ENDCOLLECTIVE ;  /* 0x000000000000791b */ /* 0x003fe20003800000 */
.L_x_1092:
        /* <DEDUP_REMOVED lines=20> */
.L_x_1093:
[----:B------:R-:W-:Y:S01]  /*29de0*/  IMAD.MOV.U32 R13, RZ, RZ, R4 ;  /* 0x000000ffff0d7224 */ /* 0x000fe200078e0004 */
[----:B------:R-:W-:-:S07]  /*29df0*/  MOV R7, R14 ;  /* 0x0000000e00077202 */ /* 0x000fce0000000f00 */
[----:B------:R-:W-:Y:S05]  /*29e00*/  WARPSYNC.COLLECTIVE R15, `(.L_x_1094) ;  /* 0x000000000f087348 */ /* 0x000fea0003c00000 */
[----:B------:R0:W1:Y:S02]  /*29e10*/  SHFL.IDX P6, R14, R13, R12, R11 ;  /* 0x0000000c0d0e7389 */ /* 0x00006400000c000b */
[----:B01----:R-:W-:Y:S01]  /*29e20*/  ENDCOLLECTIVE ;  /* 0x000000000000791b */ /* 0x003fe20003800000 */
.L_x_1094:
        /* <DEDUP_REMOVED lines=20> */
.L_x_1095:
[----:B------:R-:W-:Y:S01]  /*29f70*/  IMAD.MOV.U32 R13, RZ, RZ, R4 ;  /* 0x000000ffff0d7224 */ /* 0x000fe200078e0004 */
[----:B------:R-:W-:-:S07]  /*29f80*/  MOV R7, R14 ;  /* 0x0000000e00077202 */ /* 0x000fce0000000f00 */
[----:B------:R-:W-:Y:S05]  /*29f90*/  WARPSYNC.COLLECTIVE R15, `(.L_x_1096) ;  /* 0x000000000f087348 */ /* 0x000fea0003c00000 */
[----:B------:R0:W1:Y:S02]  /*29fa0*/  SHFL.IDX P6, R14, R13, R12, R11 ;  /* 0x0000000c0d0e7389 */ /* 0x00006400000c000b */
[----:B01----:R-:W-:Y:S01]  /*29fb0*/  ENDCOLLECTIVE ;  /* 0x000000000000791b */ /* 0x003fe20003800000 */
.L_x_1096:
        /* <DEDUP_REMOVED lines=20> */
.L_x_1097:
[----:B------:R-:W-:Y:S01]  /*2a100*/  IMAD.MOV.U32 R13, RZ, RZ, R4 ;  /* 0x000000ffff0d7224 */ /* 0x000fe200078e0004 */
[----:B------:R-:W-:-:S07]  /*2a110*/  MOV R7, R14 ;  /* 0x0000000e00077202 */ /* 0x000fce0000000f00 */
[----:B------:R-:W-:Y:S05]  /*2a120*/  WARPSYNC.COLLECTIVE R15, `(.L_x_1098) ;  /* 0x000000000f087348 */ /* 0x000fea0003c00000 */
[----:B------:R0:W1:Y:S02]  /*2a130*/  SHFL.IDX P6, R14, R13, R12, R11 ;  /* 0x0000000c0d0e7389 */ /* 0x00006400000c000b */
[----:B01----:R-:W-:Y:S01]  /*2a140*/  ENDCOLLECTIVE ;  /* 0x000000000000791b */ /* 0x003fe20003800000 */
.L_x_1098:
        /* <DEDUP_REMOVED lines=20> */
.L_x_1099:
[----:B------:R-:W-:Y:S01]  /*2a290*/  IMAD.MOV.U32 R13, RZ, RZ, R4 ;  /* 0x000000ffff0d7224 */ /* 0x000fe200078e0004 */
[----:B------:R-:W-:-:S07]  /*2a2a0*/  MOV R7, R14 ;  /* 0x0000000e00077202 */ /* 0x000fce0000000f00 */
[----:B------:R-:W-:Y:S05]  /*2a2b0*/  WARPSYNC.COLLECTIVE R15, `(.L_x_1100) ;  /* 0x000000000f087348 */ /* 0x000fea0003c00000 */
[----:B------:R0:W1:Y:S02]  /*2a2c0*/  SHFL.IDX P6, R14, R13, R12, R11 ;  /* 0x0000000c0d0e7389 */ /* 0x00006400000c000b */
[----:B01----:R-:W-:Y:S01]  /*2a2d0*/  ENDCOLLECTIVE ;  /* 0x000000000000791b */ /* 0x003fe20003800000 */
.L_x_1100:
[----:B------:R-:W-:Y:S01]  /*2a2e0*/  ULDC.64 UR4, c[0x0][0x208] ;  /* 0x0000820000047ab9 */ /* 0x000fe20000000a00 */
[----:B------:R-:W-:Y:S01]  /*2a2f0*/  MOV R13, R3 ;  /* 0x00000003000d7202 */ /* 0x000fe20000000f00 */
[----:B------:R-:W-:Y:S02]  /*2a300*/  IMAD.MOV.U32 R12, RZ, RZ, 0x7 ;  /* 0x00000007ff0c7424 */ /* 0x000fe400078e00ff */
[----:B------:R-:W-:-:S05]  /*2a310*/  IMAD.MOV.U32 R5, RZ, RZ, R14 ;  /* 0x000000ffff057224 */ /* 0x000fca00078e000e */
[----:B------:R-:W-:-:S04]  /*2a320*/  @!P2 LEA R5, P5, R8, R5, 0x1 ;  /* 0x000000050805a211 */ /* 0x000fc800078a08ff */
[----:B------:R-:W-:-:S05]  /*2a330*/  @!P2 IADD3.X R6, RZ, R7, RZ, P5, !PT ;  /* 0x00000007ff06a210 */ /* 0x000fca0002ffe4ff */
        /* <DEDUP_REMOVED lines=12> */
.L_x_1101:
[----:B------:R-:W-:Y:S01]  /*2a400*/  MOV R13, R4 ;  /* 0x00000004000d7202 */ /* 0x000fe20000000f00 */
[----:B------:R-:W-:-:S07]  /*2a410*/  IMAD.MOV.U32 R5, RZ, RZ, R14 ;  /* 0x000000ffff057224 */ /* 0x000fce00078e000e */
[----:B------:R-:W-:Y:S05]  /*2a420*/  WARPSYNC.COLLECTIVE R15, `(.L_x_1102) ;  /* 0x000000000f087348 */ /* 0x000fea0003c00000 */
[----:B------:R0:W1:Y:S02]  /*2a430*/  SHFL.IDX P6, R14, R13, R12, R11 ;  /* 0x0000000c0d0e7389 */ /* 0x00006400000c000b */
[----:B01----:R-:W-:Y:S01]  /*2a440*/  ENDCOLLECTIVE ;  /* 0x000000000000791b */ /* 0x003fe20003800000 */
.L_x_1102:
[----:B------:R-:W-:Y:S01]  /*2a450*/  IMAD.MOV.U32 R3, RZ, RZ, R14 ;  /* 0x000000ffff037224 */ /* 0x000fe200078e000e */
[----:B------:R-:W-:Y:S06]  /*2a460*/  BRA `(.L_x_1103) ;  /* 0xffffffa000ec7947 */ /* 0x000fec000383ffff */
.L_x_949:
[----:B0-----:R-:W2:Y:S02]  /*2a470*/  LDL R2, [R1+0x4] ;  /* 0x0000040001027983 */ /* 0x001ea40000100800 */
[----:B--2---:R0:W2:Y:S02]  /*2a480*/  SYNCS.PHASECHK.TRANS64.TRYWAIT P0, [R2+URZ+0x38820], R0 ;  /* 0x03882000020075a7 */ /* 0x0040a4000800017f */
[----:B--2---:R-:W-:Y:S05]  /*2a490*/  @!P0 NANOSLEEP.SYNCS 0x989680 ;  /* 0x009896800000895d */ /* 0x004fea0003900000 */
[----:B------:R-:W2:Y:S02]  /*2a4a0*/  @!P0 SYNCS.PHASECHK.TRANS64 P0, [R2+URZ+0x38820], R0 ;  /* 0x03882000020085a7 */ /* 0x000ea4000800007f */
[----:B--2---:R-:W-:Y:S05]  /*2a4b0*/  @!P0 BRA `(.L_x_949) ;  /* 0xfffffffc00ec8947 */ /* 0x004fea000383ffff */
[----:B------:R-:W-:Y:S05]  /*2a4c0*/  BRA `(.L_x_1104) ;  /* 0xffffffa4006c7947 */ /* 0x000fea000383ffff */
.L_x_958:
[----:B--2---:R2:W3:Y:S02]  /*2a4d0*/  SYNCS.PHASECHK.TRANS64.TRYWAIT P0, [R3+URZ+0x38840], R2 ;  /* 0x03884002030075a7 */ /* 0x0044e4000800017f */
[----:B---3--:R-:W-:Y:S05]  /*2a4e0*/  @!P0 NANOSLEEP.SYNCS 0x989680 ;  /* 0x009896800000895d */ /* 0x008fea0003900000 */
[----:B------:R-:W3:Y:S02]  /*2a4f0*/  @!P0 SYNCS.PHASECHK.TRANS64 P0, [R3+URZ+0x38840], R2 ;  /* 0x03884002030085a7 */ /* 0x000ee4000800007f */
[----:B---3--:R-:W-:Y:S05]  /*2a500*/  @!P0 BRA `(.L_x_958) ;  /* 0xfffffffc00f08947 */ /* 0x008fea000383ffff */
[----:B------:R-:W-:Y:S05]  /*2a510*/  BRA `(.L_x_1105) ;  /* 0xffffffa8003c7947 */ /* 0x000fea000383ffff */
.L_x_966:
[----:B0-----:R0:W1:Y:S02]  /*2a520*/  SYNCS.PHASECHK.TRANS64.TRYWAIT P0, [R2+URZ+0x38860], R3 ;  /* 0x03886003020075a7 */ /* 0x001064000800017f */
[----:B-1----:R-:W-:Y:S05]  /*2a530*/  @!P0 NANOSLEEP.SYNCS 0x989680 ;  /* 0x009896800000895d */ /* 0x002fea0003900000 */
[----:B------:R-:W1:Y:S02]  /*2a540*/  @!P0 SYNCS.PHASECHK.TRANS64 P0, [R2+URZ+0x38860], R3 ;  /* 0x03886003020085a7 */ /* 0x000e64000800007f */
[----:B-1----:R-:W-:Y:S05]  /*2a550*/  @!P0 BRA `(.L_x_966) ;  /* 0xfffffffc00f08947 */ /* 0x002fea000383ffff */
[----:B------:R-:W-:Y:S05]  /*2a560*/  BRA `(.L_x_1106) ;  /* 0xffffffac00987947 */ /* 0x000fea000383ffff */
.L_x_978:
[----:B--2---:R2:W3:Y:S02]  /*2a570*/  SYNCS.PHASECHK.TRANS64.TRYWAIT P0, [R3+URZ+0x38840], R2 ;  /* 0x03884002030075a7 */ /* 0x0044e4000800017f */
[----:B---3--:R-:W-:Y:S05]  /*2a580*/  @!P0 NANOSLEEP.SYNCS 0x989680 ;  /* 0x009896800000895d */ /* 0x008fea0003900000 */
[----:B------:R-:W3:Y:S02]  /*2a590*/  @!P0 SYNCS.PHASECHK.TRANS64 P0, [R3+URZ+0x38840], R2 ;  /* 0x03884002030085a7 */ /* 0x000ee4000800007f */
[----:B---3--:R-:W-:Y:S05]  /*2a5a0*/  @!P0 BRA `(.L_x_978) ;  /* 0xfffffffc00f08947 */ /* 0x008fea000383ffff */
[----:B------:R-:W-:Y:S05]  /*2a5b0*/  BRA `(.L_x_1107) ;  /* 0xffffffb400cc7947 */ /* 0x000fea000383ffff */
.L_x_986:
[----:B-1----:R1:W2:Y:S02]  /*2a5c0*/  SYNCS.PHASECHK.TRANS64.TRYWAIT P0, [R2+URZ+0x38860], R3 ;  /* 0x03886003020075a7 */ /* 0x0022a4000800017f */
[----:B--2---:R-:W-:Y:S05]  /*2a5d0*/  @!P0 NANOSLEEP.SYNCS 0x989680 ;  /* 0x009896800000895d */ /* 0x004fea0003900000 */
[----:B------:R-:W2:Y:S02]  /*2a5e0*/  @!P0 SYNCS.PHASECHK.TRANS64 P0, [R2+URZ+0x38860], R3 ;  /* 0x03886003020085a7 */ /* 0x000ea4000800007f */
[----:B--2---:R-:W-:Y:S05]  /*2a5f0*/  @!P0 BRA `(.L_x_986) ;  /* 0xfffffffc00f08947 */ /* 0x004fea000383ffff */
[----:B------:R-:W-:Y:S05]  /*2a600*/  BRA `(.L_x_1108) ;  /* 0xffffffbc00287947 */ /* 0x000fea000383ffff */
.L_x_998:
[----:B---3--:R3:W4:Y:S02]  /*2a610*/  SYNCS.PHASECHK.TRANS64.TRYWAIT P0, [R3+URZ+0x38840], R2 ;  /* 0x03884002030075a7 */ /* 0x008724000800017f */
[----:B----4-:R-:W-:Y:S05]  /*2a620*/  @!P0 NANOSLEEP.SYNCS 0x989680 ;  /* 0x009896800000895d */ /* 0x010fea0003900000 */
[----:B------:R-:W4:Y:S02]  /*2a630*/  @!P0 SYNCS.PHASECHK.TRANS64 P0, [R3+URZ+0x38840], R2 ;  /* 0x03884002030085a7 */ /* 0x000f24000800007f */
[----:B----4-:R-:W-:Y:S05]  /*2a640*/  @!P0 BRA `(.L_x_998) ;  /* 0xfffffffc00f08947 */ /* 0x010fea000383ffff */
[----:B------:R-:W-:Y:S05]  /*2a650*/  BRA `(.L_x_1109) ;  /* 0xffffffc400307947 */ /* 0x000fea000383ffff */
.L_x_1006:
[----:B-1----:R1:W2:Y:S02]  /*2a660*/  SYNCS.PHASECHK.TRANS64.TRYWAIT P0, [R2+URZ+0x38860], R5 ;  /* 0x03886005020075a7 */ /* 0x0022a4000800017f */
[----:B--2---:R-:W-:Y:S05]  /*2a670*/  @!P0 NANOSLEEP.SYNCS 0x989680 ;  /* 0x009896800000895d */ /* 0x004fea0003900000 */
[----:B------:R-:W2:Y:S02]  /*2a680*/  @!P0 SYNCS.PHASECHK.TRANS64 P0, [R2+URZ+0x38860], R5 ;  /* 0x03886005020085a7 */ /* 0x000ea4000800007f */
[----:B--2---:R-:W-:Y:S05]  /*2a690*/  @!P0 BRA `(.L_x_1006) ;  /* 0xfffffffc00f08947 */ /* 0x004fea000383ffff */
[----:B------:R-:W-:Y:S05]  /*2a6a0*/  BRA `(.L_x_1110) ;  /* 0xffffffc800887947 */ /* 0x000fea000383ffff */
.L_x_1020:
[----:B0-----:R0:W2:Y:S02]  /*2a6b0*/  SYNCS.PHASECHK.TRANS64.TRYWAIT P0, [R2+URZ+0x38860], R0 ;  /* 0x03886000020075a7 */ /* 0x0010a4000800017f */
[----:B--2---:R-:W-:Y:S05]  /*2a6c0*/  @!P0 NANOSLEEP.SYNCS 0x989680 ;  /* 0x009896800000895d */ /* 0x004fea0003900000 */
[----:B------:R-:W2:Y:S02]  /*2a6d0*/  @!P0 SYNCS.PHASECHK.TRANS64 P0, [R2+URZ+0x38860], R0 ;  /* 0x03886000020085a7 */ /* 0x000ea4000800007f */
[----:B--2---:R-:W-:Y:S05]  /*2a6e0*/  @!P0 BRA `(.L_x_1020) ;  /* 0xfffffffc00f08947 */ /* 0x004fea000383ffff */
[----:B------:R-:W-:Y:S05]  /*2a6f0*/  BRA `(.L_x_1111) ;  /* 0xffffffd000707947 */ /* 0x000fea000383ffff */
.L_x_1030:
[----:B------:R-:W-:Y:S01]  /*2a700*/  BSSY B0, `(.L_x_1112) ;  /* 0x0000008000007945 */ /* 0x000fe20003800000 */
[----:B------:R-:W-:Y:S01]  /*2a710*/  IMAD.MOV.U32 R13, RZ, RZ, R16 ;  /* 0x000000ffff0d7224 */ /* 0x000fe200078e0010 */
[----:B------:R-:W-:Y:S01]  /*2a720*/  MOV R12, RZ ;  /* 0x000000ff000c7202 */ /* 0x000fe20000000f00 */
[----:B------:R-:W-:Y:S02]  /*2a730*/  IMAD.MOV.U32 R11, RZ, RZ, 0x1f ;  /* 0x0000001fff0b7424 */ /* 0x000fe400078e00ff */
[----:B------:R-:W-:-:S07]  /*2a740*/  IMAD.MOV.U32 R15, RZ, RZ, -0x1 ;  /* 0xffffffffff0f7424 */ /* 0x000fce00078e00ff */
[----:B01--4-:R-:W-:Y:S05]  /*2a750*/  WARPSYNC.COLLECTIVE R15, `(.L_x_1113) ;  /* 0x000000000f087348 */ /* 0x013fea0003c00000 */
[----:B------:R2:W3:Y:S02]  /*2a760*/  SHFL.IDX P6, R14, R13, R12, R11 ;  /* 0x0000000c0d0e7389 */ /* 0x0004e400000c000b */
[----:B01234-:R-:W-:Y:S01]  /*2a770*/  ENDCOLLECTIVE ;  /* 0x000000000000791b */ /* 0x01ffe20003800000 */
.L_x_1113:
[----:B------:R-:W-:Y:S05]  /*2a780*/  BSYNC B0 ;  /* 0x0000000000007941 */ /* 0x000fea0003800000 */
.L_x_1112:
[----:B------:R-:W-:Y:S01]  /*2a790*/  IMAD.MOV.U32 R13, RZ, RZ, R16 ;  /* 0x000000ffff0d7224 */ /* 0x000fe200078e0010 */
[----:B------:R-:W-:Y:S01]  /*2a7a0*/  MOV R11, 0x1f ;  /* 0x0000001f000b7802 */ /* 0x000fe20000000f00 */
[----:B------:R-:W-:Y:S01]  /*2a7b0*/  IMAD.MOV.U32 R12, RZ, RZ, 0x1 ;  /* 0x00000001ff0c7424 */ /* 0x000fe200078e00ff */
[----:B------:R-:W-:Y:S01]  /*2a7c0*/  MOV R0, R14 ;  /* 0x0000000e00007202 */ /* 0x000fe20000000f00 */
[----:B------:R-:W-:Y:S01]  /*2a7d0*/  IMAD.MOV.U32 R15, RZ, RZ, -0x1 ;  /* 0xffffffffff0f7424 */ /* 0x000fe200078e00ff */
[----:B------:R-:W-:Y:S02]  /*2a7e0*/  IADD3 R5, R19, R7, RZ ;  /* 0x0000000713057210 */ /* 0x000fe40007ffe0ff */
[----:B------:R-:W-:-:S13]  /*2a7f0*/  LOP3.LUT P1, RZ, R8, 0x1, RZ, 0xc0, !PT ;  /* 0x0000000108ff7812 */ /* 0x000fda000782c0ff */
[----:B------:R-:W-:Y:S05]  /*2a800*/  WARPSYNC.COLLECTIVE R15, `(.L_x_1114) ;  /* 0x000000000f087348 */ /* 0x000fea0003c00000 */
[----:B------:R0:W1:Y:S02]  /*2a810*/  SHFL.IDX P6, R14, R13, R12, R11 ;  /* 0x0000000c0d0e7389 */ /* 0x00006400000c000b */
[----:B01----:R-:W-:Y:S01]  /*2a820*/  ENDCOLLECTIVE ;  /* 0x000000000000791b */ /* 0x003fe20003800000 */
.L_x_1114:
        /* <DEDUP_REMOVED lines=9> */
[C---:B------:R-:W-:Y:S01]  /*2a8c0*/  ISETP.GE.U32.AND P3, PT, R7.reuse, 0x10, PT ;  /* 0x000000100700780c */ /* 0x040fe20003f66070 */
[----:B0-----:R-:W-:Y:S02]  /*2a8d0*/  IMAD.MOV.U32 R2, RZ, RZ, RZ ;  /* 0x000000ffff027224 */ /* 0x001fe400078e00ff */
[----:B--2---:R-:W-:Y:S01]  /*2a8e0*/  @!P0 IMAD.MOV.U32 R2, RZ, RZ, R3 ;  /* 0x000000ffff028224 */ /* 0x004fe200078e0003 */
[----:B------:R-:W-:-:S04]  /*2a8f0*/  ISETP.GE.U32.AND P0, PT, R7, 0x2, PT ;  /* 0x000000020700780c */ /* 0x000fc80003f06070 */
[----:B------:R-:W-:-:S09]  /*2a900*/  MOV R13, R2 ;  /* 0x00000002000d7202 */ /* 0x000fd20000000f00 */
[----:B------:R-:W-:Y:S05]  /*2a910*/  WARPSYNC.COLLECTIVE R15, `(.L_x_1115) ;  /* 0x000000000f087348 */ /* 0x000fea0003c00000 */
[----:B------:R0:W1:Y:S02]  /*2a920*/  SHFL.UP P6, R14, R13, R12, R11 ;  /* 0x0400000c0d0e7389 */ /* 0x00006400000c000b */
[----:B01----:R-:W-:Y:S01]  /*2a930*/  ENDCOLLECTIVE ;  /* 0x000000000000791b */ /* 0x003fe20003800000 */
.L_x_1115:
[----:B------:R-:W-:Y:S02]  /*2a940*/  IMAD.MOV.U32 R12, RZ, RZ, 0x2 ;  /* 0x00000002ff0c7424 */ /* 0x000fe400078e00ff */
[----:B------:R-:W-:-:S05]  /*2a950*/  IMAD.MOV.U32 R3, RZ, RZ, R14 ;  /* 0x000000ffff037224 */ /* 0x000fca00078e000e */
[----:B------:R-:W-:Y:S02]  /*2a960*/  SEL R3, R3, RZ, P1 ;  /* 0x000000ff03037207 */ /* 0x000fe40000800000 */
[----:B------:R-:W-:Y:S02]  /*2a970*/  ISETP.GE.U32.AND P1, PT, R7, 0x4, PT ;  /* 0x000000040700780c */ /* 0x000fe40003f26070 */
[----:B------:R-:W-:-:S05]  /*2a980*/  IADD3 R3, R2, R3, RZ ;  /* 0x0000000302037210 */ /* 0x000fca0007ffe0ff */
[----:B------:R-:W-:-:S07]  /*2a990*/  IMAD.MOV.U32 R13, RZ, RZ, R3 ;  /* 0x000000ffff0d7224 */ /* 0x000fce00078e0003 */
[----:B------:R-:W-:Y:S05]  /*2a9a0*/  WARPSYNC.COLLECTIVE R15, `(.L_x_1116) ;  /* 0x000000000f087348 */ /* 0x000fea0003c00000 */
[----:B------:R0:W1:Y:S02]  /*2a9b0*/  SHFL.UP P6, R14, R13, R12, R11 ;  /* 0x0400000c0d0e7389 */ /* 0x00006400000c000b */
[----:B01----:R-:W-:Y:S01]  /*2a9c0*/  ENDCOLLECTIVE ;  /* 0x000000000000791b */ /* 0x003fe20003800000 */
.L_x_1116:
[----:B------:R-:W-:Y:S02]  /*2a9d0*/  MOV R12, 0x4 ;  /* 0x00000004000c7802 */ /* 0x000fe40000000f00 */
[----:B------:R-:W-:-:S04]  /*2a9e0*/  MOV R5, R14 ;  /* 0x0000000e00057202 */ /* 0x000fc80000000f00 */
[----:B------:R-:W-:-:S05]  /*2a9f0*/  SEL R5, R5, RZ, P0 ;  /* 0x000000ff05057207 */ /* 0x000fca0000000000 */
[----:B------:R-:W-:-:S04]  /*2aa00*/  IMAD.IADD R3, R3, 0x1, R5 ;  /* 0x0000000103037824 */ /* 0x000fc800078e0205 */
[----:B------:R-:W-:-:S07]  /*2aa10*/  IMAD.MOV.U32 R13, RZ, RZ, R3 ;  /* 0x000000ffff0d7224 */ /* 0x000fce00078e0003 */
[----:B------:R-:W-:Y:S05]  /*2aa20*/  WARPSYNC.COLLECTIVE R15, `(.L_x_1117) ;  /* 0x000000000f087348 */ /* 0x000fea0003c00000 */
[----:B------:R0:W1:Y:S02]  /*2aa30*/  SHFL.UP P6, R14, R13, R12, R11 ;  /* 0x0400000c0d0e7389 */ /* 0x00006400000c000b */
[----:B01----:R-:W-:Y:S01]  /*2aa40*/  ENDCOLLECTIVE ;  /* 0x000000000000791b */ /* 0x003fe20003800000 */
.L_x_1117:
[----:B------:R-:W-:Y:S02]  /*2aa50*/  IMAD.MOV.U32 R12, RZ, RZ, 0x8 ;  /* 0x00000008ff0c7424 */ /* 0x000fe400078e00ff */
[----:B------:R-:W-:-:S05]  /*2aa60*/  IMAD.MOV.U32 R5, RZ, RZ, R14 ;  /* 0x000000ffff057224 */ /* 0x000fca00078e000e */
[----:B------:R-:W-:-:S05]  /*2aa70*/  SEL R5, R5, RZ, P1 ;  /* 0x000000ff05057207 */ /* 0x000fca0000800000 */
[----:B------:R-:W-:-:S05]  /*2aa80*/  IMAD.IADD R3, R3, 0x1, R5 ;  /* 0x0000000103037824 */ /* 0x000fca00078e0205 */
[----:B------:R-:W-:-:S07]  /*2aa90*/  MOV R13, R3 ;  /* 0x00000003000d7202 */ /* 0x000fce0000000f00 */
[----:B------:R-:W-:Y:S05]  /*2aaa0*/  WARPSYNC.COLLECTIVE R15, `(.L_x_1118) ;  /* 0x000000000f087348 */ /* 0x000fea0003c00000 */
[----:B------:R0:W1:Y:S02]  /*2aab0*/  SHFL.UP P6, R14, R13, R12, R11 ;  /* 0x0400000c0d0e7389 */ /* 0x00006400000c000b */
[----:B01----:R-:W-:Y:S01]  /*2aac0*/  ENDCOLLECTIVE ;  /* 0x000000000000791b */ /* 0x003fe20003800000 */
.L_x_1118:
[----:B------:R-:W-:Y:S01]  /*2aad0*/  MOV R12, 0x10 ;  /* 0x00000010000c7802 */ /* 0x000fe20000000f00 */
[----:B------:R-:W-:-:S05]  /*2aae0*/  IMAD.MOV.U32 R5, RZ, RZ, R14 ;  /* 0x000000ffff057224 */ /* 0x000fca00078e000e */
[----:B------:R-:W-:-:S04]  /*2aaf0*/  SEL R5, R5, RZ, P2 ;  /* 0x000000ff05057207 */ /* 0x000fc80001000000 */
[----:B------:R-:W-:-:S05]  /*2ab00*/  IADD3 R3, R3, R5, RZ ;  /* 0x0000000503037210 */ /* 0x000fca0007ffe0ff */
[----:B------:R-:W-:-:S07]  /*2ab10*/  IMAD.MOV.U32 R13, RZ, RZ, R3 ;  /* 0x000000ffff0d7224 */ /* 0x000fce00078e0003 */
[----:B------:R-:W-:Y:S05]  /*2ab20*/  WARPSYNC.COLLECTIVE R15, `(.L_x_1119) ;  /* 0x000000000f087348 */ /* 0x000fea0003c00000 */
[----:B------:R0:W1:Y:S02]  /*2ab30*/  SHFL.UP P6, R14, R13, R12, R11 ;  /* 0x0400000c0d0e7389 */ /* 0x00006400000c000b */
[----:B01----:R-:W-:Y:S01]  /*2ab40*/  ENDCOLLECTIVE ;  /* 0x000000000000791b */ /* 0x003fe20003800000 */
.L_x_1119:
[----:B------:R-:W-:Y:S01]  /*2ab50*/  MOV R12, 0x1f ;  /* 0x0000001f000c7802 */ /* 0x000fe20000000f00 */
[----:B------:R-:W-:Y:S02]  /*2ab60*/  IMAD.MOV.U32 R11, RZ, RZ, 0x1f ;  /* 0x0000001fff0b7424 */ /* 0x000fe400078e00ff */
[----:B------:R-:W-:-:S05]  /*2ab70*/  IMAD.MOV.U32 R5, RZ, RZ, R14 ;  /* 0x000000ffff057224 */ /* 0x000fca00078e000e */
[----:B------:R-:W-:-:S04]  /*2ab80*/  SEL R5, R5, RZ, P3 ;  /* 0x000000ff05057207 */ /* 0x000fc80001800000 */
[----:B------:R-:W-:-:S05]  /*2ab90*/  IADD3 R5, R3, R5, RZ ;  /* 0x0000000503057210 */ /* 0x000fca0007ffe0ff */
[----:B------:R-:W-:-:S07]  /*2aba0*/  IMAD.MOV.U32 R13, RZ, RZ, R5 ;  /* 0x000000ffff0d7224 */ /* 0x000fce00078e0005 */
[----:B------:R-:W-:Y:S05]  /*2abb0*/  WARPSYNC.COLLECTIVE R15, `(.L_x_1120) ;  /* 0x000000000f087348 */ /* 0x000fea0003c00000 */
[----:B------:R0:W1:Y:S02]  /*2abc0*/  SHFL.IDX P6, R14, R13, R12, R11 ;  /* 0x0000000c0d0e7389 */ /* 0x00006400000c000b */
[----:B01----:R-:W-:Y:S01]  /*2abd0*/  ENDCOLLECTIVE ;  /* 0x000000000000791b */ /* 0x003fe20003800000 */
.L_x_1120:
[----:B------:R-:W-:Y:S01]  /*2abe0*/  MOV R6, R14 ;  /* 0x0000000e00067202 */ /* 0x000fe20000000f00 */
[----:B------:R-:W-:Y:S06]  /*2abf0*/  BRA `(.L_x_1121) ;  /* 0xffffffd400887947 */ /* 0x000fec000383ffff */
.L_x_1035:
[----:B------:R-:W-:Y:S01]  /*2ac00*/  BSSY B0, `(.L_x_1122) ;  /* 0x0000008000007945 */ /* 0x000fe20003800000 */
[----:B-----5:R-:W-:Y:S01]  /*2ac10*/  IMAD.MOV.U32 R13, RZ, RZ, R2 ;  /* 0x000000ffff0d7224 */ /* 0x020fe200078e0002 */
[----:B------:R-:W-:Y:S01]  /*2ac20*/  MOV R12, 0x1 ;  /* 0x00000001000c7802 */ /* 0x000fe20000000f00 */
[----:B------:R-:W-:Y:S01]  /*2ac30*/  IMAD.MOV.U32 R11, RZ, RZ, RZ ;  /* 0x000000ffff0b7224 */ /* 0x000fe200078e00ff */
[----:B------:R-:W-:-:S07]  /*2ac40*/  MOV R15, 0xffffffff ;  /* 0xffffffff000f7802 */ /* 0x000fce0000000f00 */
[----:B01--4-:R-:W-:Y:S05]  /*2ac50*/  WARPSYNC.COLLECTIVE R15, `(.L_x_1123) ;  /* 0x000000000f087348 */ /* 0x013fea0003c00000 */
[----:B------:R2:W3:Y:S02]  /*2ac60*/  SHFL.UP P6, R14, R13, R12, R11 ;  /* 0x0400000c0d0e7389 */ /* 0x0004e400000c000b */
[----:B01234-:R-:W-:Y:S01]  /*2ac70*/  ENDCOLLECTIVE ;  /* 0x000000000000791b */ /* 0x01ffe20003800000 */
.L_x_1123:
[----:B------:R-:W-:Y:S05]  /*2ac80*/  BSYNC B0 ;  /* 0x0000000000007941 */ /* 0x000fea0003800000 */
.L_x_1122:
[----:B------:R-:W2:Y:S01]  /*2ac90*/  LDL R3, [R1+0x8] ;  /* 0x0000080001037983 */ /* 0x000ea20000100800 */
[----:B------:R-:W-:Y:S01]  /*2aca0*/  MOV R12, 0x2 ;  /* 0x00000002000c7802 */ /* 0x000fe20000000f00 */
[----:B------:R-:W-:Y:S01]  /*2acb0*/  IMAD.MOV.U32 R11, RZ, RZ, RZ ;  /* 0x000000ffff0b7224 */ /* 0x000fe200078e00ff */
[----:B------:R-:W-:Y:S02]  /*2acc0*/  MOV R15, 0xffffffff ;  /* 0xffffffff000f7802 */ /* 0x000fe40000000f00 */
[----:B--2---:R-:W-:Y:S01]  /*2acd0*/  LOP3.LUT P4, RZ, R3, 0x1, RZ, 0xc0, !PT ;  /* 0x0000000103ff7812 */ /* 0x004fe2000788c0ff */
[----:B------:R-:W-:-:S05]  /*2ace0*/  IMAD.MOV.U32 R3, RZ, RZ, R14 ;  /* 0x000000ffff037224 */ /* 0x000fca00078e000e */
[----:B------:R-:W-:-:S04]  /*2acf0*/  SEL R3, R3, RZ, P4 ;  /* 0x000000ff03037207 */ /* 0x000fc80002000000 */
[----:B------:R-:W-:-:S05]  /*2ad00*/  IADD3 R3, R2, R3, RZ ;  /* 0x0000000302037210 */ /* 0x000fca0007ffe0ff */
[----:B------:R-:W-:-:S07]  /*2ad10*/  IMAD.MOV.U32 R13, RZ, RZ, R3 ;  /* 0x000000ffff0d7224 */ /* 0x000fce00078e0003 */
[----:B------:R-:W-:Y:S05]  /*2ad20*/  WARPSYNC.COLLECTIVE R15, `(.L_x_1124) ;  /* 0x000000000f087348 */ /* 0x000fea0003c00000 */
[----:B------:R0:W1:Y:S02]  /*2ad30*/  SHFL.UP P6, R14, R13, R12, R11 ;  /* 0x0400000c0d0e7389 */ /* 0x00006400000c000b */
[----:B01----:R-:W-:Y:S01]  /*2ad40*/  ENDCOLLECTIVE ;  /* 0x000000000000791b */ /* 0x003fe20003800000 */
.L_x_1124:
        /* <DEDUP_REMOVED lines=8> */
.L_x_1125:
        /* <DEDUP_REMOVED lines=8> */
.L_x_1126:
        /* <DEDUP_REMOVED lines=8> */
.L_x_1127:
        /* <DEDUP_REMOVED lines=9> */
.L_x_1128:
[----:B------:R-:W-:Y:S01]  /*2af60*/  MOV R6, R14 ;  /* 0x0000000e00067202 */ /* 0x000fe20000000f00 */
[----:B------:R-:W-:Y:S06]  /*2af70*/  BRA `(.L_x_1129) ;  /* 0xffffffd4004c7947 */ /* 0x000fec000383ffff */
.L_x_1037:
[----:B------:R-:W-:Y:S01]  /*2af80*/  BSSY B0, `(.L_x_1130) ;  /* 0x0000006000007945 */ /* 0x000fe20003800000 */
[----:B------:R-:W-:Y:S01]  /*2af90*/  PLOP3.LUT P6, PT, P6, PT, PT, 0x8, 0x0 ;  /* 0x000000000000781c */ /* 0x000fe200037ce170 */
[----:B------:R-:W-:-:S12]  /*2afa0*/  IMAD.MOV.U32 R15, RZ, RZ, -0x1 ;  /* 0xffffffffff0f7424 */ /* 0x000fd800078e00ff */
[----:B0---4-:R-:W-:Y:S05]  /*2afb0*/  WARPSYNC.COLLECTIVE R15, `(.L_x_1131) ;  /* 0x000000000f087348 */ /* 0x011fea0003c00000 */
[----:B------:R-:W-:Y:S01]  /*2afc0*/  VOTE.ANY R14, PT, P6 ;  /* 0x00000000000e7806 */ /* 0x000fe200030e0100 */
[----:B0---4-:R-:W-:Y:S06]  /*2afd0*/  ENDCOLLECTIVE ;  /* 0x000000000000791b */ /* 0x011fec0003800000 */
.L_x_1131:
[----:B------:R-:W-:Y:S05]  /*2afe0*/  BSYNC B0 ;  /* 0x0000000000007941 */ /* 0x000fea0003800000 */
.L_x_1130:
[----:B------:R-:W-:Y:S01]  /*2aff0*/  MOV R3, R14 ;  /* 0x0000000e00037202 */ /* 0x000fe20000000f00 */
[----:B------:R-:W-:Y:S01]  /*2b000*/  IMAD.MOV.U32 R13, RZ, RZ, R2 ;  /* 0x000000ffff0d7224 */ /* 0x000fe200078e0002 */
[----:B------:R-:W-:Y:S01]  /*2b010*/  MOV R15, 0xffffffff ;  /* 0xffffffff000f7802 */ /* 0x000fe20000000f00 */
[----:B------:R-:W-:Y:S01]  /*2b020*/  IMAD.MOV.U32 R11, RZ, RZ, 0x1f ;  /* 0x0000001fff0b7424 */ /* 0x000fe200078e00ff */
[----:B------:R-:W0:Y:S02]  /*2b030*/  POPC R4, R3 ;  /* 0x0000000300047309 */ /* 0x000e240000000000 */
[----:B0-----:R-:W-:-:S07]  /*2b040*/  MOV R12, R4 ;  /* 0x00000004000c7202 */ /* 0x001fce0000000f00 */
[----:B------:R-:W-:Y:S05]  /*2b050*/  WARPSYNC.COLLECTIVE R15, `(.L_x_1132) ;  /* 0x000000000f087348 */ /* 0x000fea0003c00000 */
[----:B------:R0:W1:Y:S02]  /*2b060*/  SHFL.IDX P6, R14, R13, R12, R11 ;  /* 0x0000000c0d0e7389 */ /* 0x00006400000c000b */
[----:B01----:R-:W-:Y:S01]  /*2b070*/  ENDCOLLECTIVE ;  /* 0x000000000000791b */ /* 0x003fe20003800000 */
.L_x_1132:
[----:B------:R-:W-:Y:S01]  /*2b080*/  IMAD.MOV.U32 R17, RZ, RZ, R14 ;  /* 0x000000ffff117224 */ /* 0x000fe200078e000e */
[----:B------:R-:W-:Y:S06]  /*2b090*/  BRA `(.L_x_1133) ;  /* 0xffffffd4003c7947 */ /* 0x000fec000383ffff */
.L_x_1039:
[----:B------:R-:W-:Y:S01]  /*2b0a0*/  BSSY B0, `(.L_x_1134) ;  /* 0x0000007000007945 */ /* 0x000fe20003800000 */
[----:B------:R-:W-:Y:S01]  /*2b0b0*/  MOV R13, R5 ;  /* 0x00000005000d7202 */ /* 0x000fe20000000f00 */
[----:B------:R-:W-:Y:S01]  /*2b0c0*/  IMAD.MOV.U32 R11, RZ, RZ, 0x1f ;  /* 0x0000001fff0b7424 */ /* 0x000fe200078e00ff */
[----:B------:R-:W-:-:S07]  /*2b0d0*/  MOV R15, 0xffffffff ;  /* 0xffffffff000f7802 */ /* 0x000fce0000000f00 */
[----:B0-2-4-:R-:W-:Y:S05]  /*2b0e0*/  WARPSYNC.COLLECTIVE R15, `(.L_x_1135) ;  /* 0x000000000f087348 */ /* 0x015fea0003c00000 */
[----:B------:R1:W3:Y:S02]  /*2b0f0*/  SHFL.IDX P6, R14, R13, R12, R11 ;  /* 0x0000000c0d0e7389 */ /* 0x0002e400000c000b */
[----:B01234-:R-:W-:Y:S01]  /*2b100*/  ENDCOLLECTIVE ;  /* 0x000000000000791b */ /* 0x01ffe20003800000 */
.L_x_1135:
[----:B------:R-:W-:Y:S05]  /*2b110*/  BSYNC B0 ;  /* 0x0000000000007941 */ /* 0x000fea0003800000 */
.L_x_1134:
[----:B------:R-:W-:Y:S01]  /*2b120*/  IMAD.MOV.U32 R2, RZ, RZ, R14 ;  /* 0x000000ffff027224 */ /* 0x000fe200078e000e */
[----:B------:R-:W-:Y:S06]  /*2b130*/  BRA `(.L_x_1038) ;  /* 0xffffffd400307947 */ /* 0x000fec000383ffff */
.L_x_1043:
[----:B0-----:R0:W1:Y:S02]  /*2b140*/  SYNCS.PHASECHK.TRANS64.TRYWAIT P0, [R0+URZ+0x38820], R3 ;  /* 0x03882003000075a7 */ /* 0x001064000800017f */
[----:B-1----:R-:W-:Y:S05]  /*2b150*/  @!P0 NANOSLEEP.SYNCS 0x989680 ;  /* 0x009896800000895d */ /* 0x002fea0003900000 */
[----:B------:R-:W1:Y:S02]  /*2b160*/  @!P0 SYNCS.PHASECHK.TRANS64 P0, [R0+URZ+0x38820], R3 ;  /* 0x03882003000085a7 */ /* 0x000e64000800007f */
[----:B-1----:R-:W-:Y:S05]  /*2b170*/  @!P0 BRA `(.L_x_1043) ;  /* 0xfffffffc00f08947 */ /* 0x002fea000383ffff */
[----:B------:R-:W-:Y:S05]  /*2b180*/  BRA `(.L_x_1136) ;  /* 0xffffffd800207947 */ /* 0x000fea000383ffff */
.L_x_1044:
[----:B------:R-:W1:Y:S01]  /*2b190*/  S2R R2, SR_TID.X ;  /* 0x0000000000027919 */ /* 0x000e620000002100 */
[----:B------:R-:W-:Y:S01]  /*2b1a0*/  BSSY B0, `(.L_x_1137) ;  /* 0x000000a000007945 */ /* 0x000fe20003800000 */
[----:B------:R-:W-:Y:S01]  /*2b1b0*/  IMAD.MOV.U32 R12, RZ, RZ, RZ ;  /* 0x000000ffff0c7224 */ /* 0x000fe200078e00ff */
[----:B------:R-:W-:Y:S01]  /*2b1c0*/  MOV R11, 0x1f ;  /* 0x0000001f000b7802 */ /* 0x000fe20000000f00 */
[----:B------:R-:W-:Y:S01]  /*2b1d0*/  IMAD.MOV.U32 R15, RZ, RZ, -0x1 ;  /* 0xffffffffff0f7424 */ /* 0x000fe200078e00ff */
[----:B-1----:R-:W-:-:S04]  /*2b1e0*/  SHF.R.U32.HI R2, RZ, 0x5, R2 ;  /* 0x00000005ff027819 */ /* 0x002fc80000011602 */
[----:B------:R-:W-:-:S04]  /*2b1f0*/  LOP3.LUT R2, R2, 0x3, RZ, 0xc0, !PT ;  /* 0x0000000302027812 */ /* 0x000fc800078ec0ff */
[----:B------:R-:W-:-:S07]  /*2b200*/  MOV R13, R2 ;  /* 0x00000002000d7202 */ /* 0x000fce0000000f00 */
[----:B0---4-:R-:W-:Y:S05]  /*2b210*/  WARPSYNC.COLLECTIVE R15, `(.L_x_1138) ;  /* 0x000000000f087348 */ /* 0x011fea0003c00000 */
[----:B------:R1:W2:Y:S02]  /*2b220*/  SHFL.IDX P6, R14, R13, R12, R11 ;  /* 0x0000000c0d0e7389 */ /* 0x0002a400000c000b */
[----:B012-4-:R-:W-:Y:S01]  /*2b230*/  ENDCOLLECTIVE ;  /* 0x000000000000791b */ /* 0x017fe20003800000 */
.L_x_1138:
[----:B------:R-:W-:Y:S05]  /*2b240*/  BSYNC B0 ;  /* 0x0000000000007941 */ /* 0x000fea0003800000 */
.L_x_1137:
[----:B------:R-:W-:Y:S05]  /*2b250*/  BRA `(.L_x_1139) ;  /* 0xffffffd800087947 */ /* 0x000fea000383ffff */
.L_x_1045:
[----:B------:R-:W-:Y:S01]  /*2b260*/  BSSY B0, `(.L_x_1140) ;  /* 0x0000006000007945 */ /* 0x000fe20003800000 */
[----:B------:R-:W-:-:S07]  /*2b270*/  MOV R15, 0xffffffff ;  /* 0xffffffff000f7802 */ /* 0x000fce0000000f00 */
[----:B01--4-:R-:W-:Y:S05]  /*2b280*/  WARPSYNC.COLLECTIVE R15, `(.L_x_1141) ;  /* 0x000000000f0c7348 */ /* 0x013fea0003c00000 */
[----:B------:R-:W-:Y:S02]  /*2b290*/  ELECT P6, UR62, PT ;  /* 0x00000000003e782f */ /* 0x000fe400038c0000 */
[----:B------:R-:W-:Y:S01]  /*2b2a0*/  MOV R14, UR62 ;  /* 0x0000003e000e7c02 */ /* 0x000fe20008000f00 */
[----:B01--4-:R-:W-:Y:S10]  /*2b2b0*/  ENDCOLLECTIVE ;  /* 0x000000000000791b */ /* 0x013ff40003800000 */
.L_x_1141:
[----:B------:R-:W-:Y:S05]  /*2b2c0*/  BSYNC B0 ;  /* 0x0000000000007941 */ /* 0x000fea0003800000 */
.L_x_1140:
[----:B------:R-:W-:Y:S05]  /*2b2d0*/  BRA `(.L_x_1142) ;  /* 0xffffffd400fc7947 */ /* 0x000fea000383ffff */
.L_x_1047:
[----:B0-----:R0:W1:Y:S02]  /*2b2e0*/  SYNCS.PHASECHK.TRANS64.TRYWAIT P0, [R6+URZ], R5 ;  /* 0x00000005060075a7 */ /* 0x001064000800017f */
[----:B-1----:R-:W-:Y:S05]  /*2b2f0*/  @!P0 NANOSLEEP.SYNCS 0x989680 ;  /* 0x009896800000895d */ /* 0x002fea0003900000 */
[----:B------:R-:W1:Y:S02]  /*2b300*/  @!P0 SYNCS.PHASECHK.TRANS64 P0, [R6+URZ], R5 ;  /* 0x00000005060085a7 */ /* 0x000e64000800007f */
[----:B-1----:R-:W-:Y:S05]  /*2b310*/  @!P0 BRA `(.L_x_1047) ;  /* 0xfffffffc00f08947 */ /* 0x002fea000383ffff */
[----:B------:R-:W-:Y:S05]  /*2b320*/  BRA `(.L_x_1143) ;  /* 0xffffffd800387947 */ /* 0x000fea000383ffff */
.L_x_1048:
[----:B-1----:R1:W2:Y:S02]  /*2b330*/  SYNCS.PHASECHK.TRANS64.TRYWAIT P0, [R7+URZ], R2 ;  /* 0x00000002070075a7 */ /* 0x0022a4000800017f */
[----:B--2---:R-:W-:Y:S05]  /*2b340*/  @!P0 NANOSLEEP.SYNCS 0x989680 ;  /* 0x009896800000895d */ /* 0x004fea0003900000 */
[----:B------:R-:W2:Y:S02]  /*2b350*/  @!P0 SYNCS.PHASECHK.TRANS64 P0, [R7+URZ], R2 ;  /* 0x00000002070085a7 */ /* 0x000ea4000800007f */
[----:B--2---:R-:W-:Y:S05]  /*2b360*/  @!P0 BRA `(.L_x_1048) ;  /* 0xfffffffc00f08947 */ /* 0x004fea000383ffff */
[----:B------:R-:W-:Y:S05]  /*2b370*/  BRA `(.L_x_1144) ;  /* 0xffffffd8002c7947 */ /* 0x000fea000383ffff */
.L_x_1050:
[----:B--2---:R2:W3:Y:S02]  /*2b380*/  SYNCS.PHASECHK.TRANS64.TRYWAIT P0, [R4+URZ], R5 ;  /* 0x00000005040075a7 */ /* 0x0044e4000800017f */
[----:B---3--:R-:W-:Y:S05]  /*2b390*/  @!P0 NANOSLEEP.SYNCS 0x989680 ;  /* 0x009896800000895d */ /* 0x008fea0003900000 */
[----:B------:R-:W3:Y:S02]  /*2b3a0*/  @!P0 SYNCS.PHASECHK.TRANS64 P0, [R4+URZ], R5 ;  /* 0x00000005040085a7 */ /* 0x000ee4000800007f */
[----:B---3--:R-:W-:Y:S05]  /*2b3b0*/  @!P0 BRA `(.L_x_1050) ;  /* 0xfffffffc00f08947 */ /* 0x008fea000383ffff */
[----:B------:R-:W-:Y:S05]  /*2b3c0*/  BRA `(.L_x_1145) ;  /* 0xffffffd800347947 */ /* 0x000fea000383ffff */
.L_x_1146:
        /* <DEDUP_REMOVED lines=11> */
.L_x_15296:


//--------------------- .text._ZN7cutlass13device_kernelIN5flash11enable_sm90INS1_16FlashAttnFwdSm90INS1_25CollectiveMainloopFwdSm90ILi2EN4cute5tupleIJNS5_1CILi1EEES8_S8_EEENS6_IJNS7_ILi128EEENS7_ILi64EEENS7_ILi256EEEEEELi256ENS_6half_tEfNS_4arch4Sm90ELb0ELb1ELb1ELb0ELb0ELb0ELb0ELb1ELb1ELb1ELb0ELb0EEENS1_21CollectiveEpilogueFwdINS6_IJSA_SC_SB_EEES9_SE_SG_Li256ELb0ELb1ELb0ELb0EEENS1_30DynamicPersistentTileSchedulerILi256ELi128ELb0ELb1ELb1EEEEEEEEEvNT_6ParamsE --------------------------
	.section	.text._ZN7cutlass13device_kernelIN5flash11enable_sm90INS1_16FlashAttnFwdSm90INS1_25CollectiveMainloopFwdSm90ILi2EN4cute5tupleIJNS5_1CILi1EEES8_S8_EEENS6_IJNS7_ILi128EEENS7_ILi64EEENS7_ILi256EEEEEELi256ENS_6half_tEfNS_4arch4Sm90ELb0ELb1ELb1ELb0ELb0ELb0ELb0ELb1ELb1ELb1ELb0ELb0EEENS1_21CollectiveEpilogueFwdINS6_IJSA_SC_SB_EEES9_SE_SG_Li256ELb0ELb1ELb0ELb0EEENS1_30DynamicPersistentTileSchedulerILi256ELi128ELb0ELb1ELb1EEEEEEEEEvNT_6ParamsE,"ax",@progbits
	.align	128
.text._ZN7cutlass13device_kernelIN5flash11enable_sm90INS1_16FlashAttnFwdSm90INS1_25CollectiveMainloopFwdSm90ILi2EN4cute5tupleIJNS5_1CILi1EEES8_S8_EEENS6_IJNS7_ILi128EEENS7_ILi64EEENS7_ILi256EEEEEELi256ENS_6half_tEfNS_4arch4Sm90ELb0ELb1ELb1ELb0ELb0ELb0ELb0ELb1ELb1ELb1ELb0ELb0EEENS1_21CollectiveEpilogueFwdINS6_IJSA_SC_SB_EEES9_SE_SG_Li256ELb0ELb1ELb0ELb0EEENS1_30DynamicPersistentTileSchedulerILi256ELi128ELb0ELb1ELb1EEEEEEEEEvNT_6ParamsE:
        .type           _ZN7cutlass13device_kernelIN5flash11enable_sm90INS1_16FlashAttnFwdSm90INS1_25CollectiveMainloopFwdSm90ILi2EN4cute5tupleIJNS5_1CILi1EEES8_S8_EEENS6_IJNS7_ILi128EEENS7_ILi64EEENS7_ILi256EEEEEELi256ENS_6half_tEfNS_4arch4Sm90ELb0ELb1ELb1ELb0ELb0ELb0ELb0ELb1ELb1ELb1ELb0ELb0EEENS1_21CollectiveEpilogueFwdINS6_IJSA_SC_SB_EEES9_SE_SG_Li256ELb0ELb1ELb0ELb0EEENS1_30DynamicPersistentTileSchedulerILi256ELi128ELb0ELb1ELb1EEEEEEEEEvNT_6ParamsE,@function
        .size           _ZN7cutlass13device_kernelIN5flash11enable_sm90INS1_16FlashAttnFwdSm90INS1_25CollectiveMainloopFwdSm90ILi2EN4cute5tupleIJNS5_1CILi1EEES8_S8_EEENS6_IJNS7_ILi128EEENS7_ILi64EEENS7_ILi256EEEEEELi256ENS_6half_tEfNS_4arch4Sm90ELb0ELb1ELb1ELb0ELb0ELb0ELb0ELb1ELb1ELb1ELb0ELb0EEENS1_21CollectiveEpilogueFwdINS6_IJSA_SC_SB_EEES9_SE_SG_Li256ELb0ELb1ELb0ELb0EEENS1_30DynamicPersistentTileSchedulerILi256ELi128ELb0ELb1ELb1EEEEEEEEEvNT_6ParamsE,(.L_x_15297 - _ZN7cutlass13device_kernelIN5flash11enable_sm90INS1_16FlashAttnFwdSm90INS1_25CollectiveMainloopFwdSm90ILi2EN4cute5tupleIJNS5_1CILi1EEES8_S8_EEENS6_IJNS7_ILi128EEENS7_ILi64EEENS7_ILi256EEEEEELi256ENS_6half_tEfNS_4arch4Sm90ELb0ELb1ELb1ELb0ELb0ELb0ELb0ELb1ELb1ELb1ELb0ELb0EEENS1_21CollectiveEpilogueFwdINS6_IJSA_SC_SB_EEES9_SE_SG_Li256ELb0ELb1ELb0ELb0EEENS1_30DynamicPersistentTileSchedulerILi256ELi128ELb0ELb1ELb1EEEEEEEEEvNT_6ParamsE)
        .other          _ZN7cutlass13device_kernelIN5flash11enable_sm90INS1_16FlashAttnFwdSm90INS1_25CollectiveMainloopFwdSm90ILi2EN4cute5tupleIJNS5_1CILi1EEES8_S8_EEENS6_IJNS7_ILi128EEENS7_ILi64EEENS7_ILi256EEEEEELi256ENS_6half_tEfNS_4arch4Sm90ELb0ELb1ELb1ELb0ELb0ELb0ELb0ELb1ELb1ELb1ELb0ELb0EEENS1_21CollectiveEpilogueFwdINS6_IJSA_SC_SB_EEES9_SE_SG_Li256ELb0ELb1ELb0ELb0EEENS1_30DynamicPersistentTileSchedulerILi256ELi128ELb0ELb1ELb1EEEEEEEEEvNT_6ParamsE,@"STO_CUDA_ENTRY STV_DEFAULT"
_ZN7cutlass13device_kernelIN5flash11enable_sm90INS1_16FlashAttnFwdSm90INS1_25CollectiveMainloopFwdSm90ILi2EN4cute5tupleIJNS5_1CILi1EEES8_S8_EEENS6_IJNS7_ILi128EEENS7_ILi64EEENS7_ILi256EEEEEELi256ENS_6half_tEfNS_4arch4Sm90ELb0ELb1ELb1ELb0ELb0ELb0ELb0ELb1ELb1ELb1ELb0ELb0EEENS1_21CollectiveEpilogueFwdINS6_IJSA_SC_SB_EEES9_SE_SG_Li256ELb0ELb1ELb0ELb0EEENS1_30DynamicPersistentTileSchedulerILi256ELi128ELb0ELb1ELb1EEEEEEEEEvNT_6ParamsE:
        /* <DEDUP_REMOVED lines=18> */
.L_x_1148:
[----:B------:R-:W-:Y:S05]  /*0120*/  BSYNC B0 ;  /* 0x0000000000007941 */ /* 0x000fea0003800000 */
.L_x_1147:
        /* <DEDUP_REMOVED lines=41> */
.L_x_1149:
        /* <DEDUP_REMOVED lines=22> */
.L_x_1150:
        /* <DEDUP_REMOVED lines=18> */
.L_x_1151:
        /* <DEDUP_REMOVED lines=22> */
.L_x_1152:
        /* <DEDUP_REMOVED lines=22> */
.L_x_1153:
        /* <DEDUP_REMOVED lines=8> */
.L_x_1155:
[----:B------:R-:W-:-:S08]  /*0980*/  NOP ;  /* 0x0000000000007918 */ /* 0x000fd00000000000 */
[----:B------:R-:W1:Y:S02]  /*0990*/  USETMAXREG.TRY_ALLOC.CTAPOOL UP0, 0xf0 ;  /* 0x000000f0000079c8 */ /* 0x000e640008000600 */
[----:B-1----:R-:W-:-:S13]  /*09a0*/  PLOP3.LUT P0, PT, PT, PT, UP0, 0x80, 0x0 ;  /* 0x000000000000781c */ /* 0x002fda0003f0f008 */
[----:B------:R-:W-:Y:S05]  /*09b0*/  @!P0 BRA `(.L_x_1155) ;  /* 0xfffffffc00f08947 */ /* 0x000fea000383ffff */
[----:B------:R-:W1:Y:S08]  /*09c0*/  S2UR UR4, SR_CTAID.X ;  /* 0x00000000000479c3 */ /* 0x000e700000002500 */
[----:B------:R-:W-:Y:S08]  /*09d0*/  BAR.ARV 0x4, 0x180 ;  /* 0x0106000000007b1d */ /* 0x000ff00000002000 */
[----:B------:R-:W1:Y:S08]  /*09e0*/  LDC R0, c[0x0][0xc38] ;  /* 0x00030e00ff007b82 */ /* 0x000e700000000800 */
[----:B------:R-:W-:Y:S06]  /*09f0*/  BAR.ARV 0x8, 0x180 ;  /* 0x0206000000007b1d */ /* 0x000fec0000002000 */
[----:B-1----:R-:W-:-:S13]  /*0a00*/  ISETP.LE.AND P0, PT, R0, UR4, PT ;  /* 0x0000000400007c0c */ /* 0x002fda000bf03270 */
[----:B------:R-:W-:Y:S05]  /*0a10*/  @P0 EXIT ;  /* 0x000000000000094d */ /* 0x000fea0003800000 */
[----:B------:R-:W2:Y:S01]  /*0a20*/  LDL R3, [R1+0x1c] ;  /* 0x00001c0001037983 */ /* 0x000ea20000100800 */
[----:B------:R-:W-:Y:S01]  /*0a30*/  UMOV UR36, URZ ;  /* 0x0000003f00247c82 */ /* 0x000fe20008000000 */
[----:B------:R-:W-:Y:S01]  /*0a40*/  UMOV UR37, URZ ;  /* 0x0000003f00257c82 */ /* 0x000fe20008000000 */
[----:B0-----:R-:W0:Y:S02]  /*0a50*/  S2R R2, SR_TID.X ;  /* 0x0000000000027919 */ /* 0x001e240000002100 */
[----:B0-----:R-:W-:Y:S01]  /*0a60*/  VIADD R218, R2, 0xffffff80 ;  /* 0xffffff8002da7836 */ /* 0x001fe20000000000 */
[----:B--2---:R-:W-:-:S04]  /*0a70*/  R2UR UR5, R3 ;  /* 0x00000000030572ca */ /* 0x004fc800000e0000 */
[----:B------:R-:W-:-:S04]  /*0a80*/  SHF.R.S32.HI R3, RZ, 0x1f, R218 ;  /* 0x0000001fff037819 */ /* 0x000fc800000114da */
[CC--:B------:R-:W-:Y:S02]  /*0a90*/  LEA.HI R5, R3.reuse, R218.reuse, RZ, 0x7 ;  /* 0x000000da03057211 */ /* 0x0c0fe400078f38ff */
[-C--:B------:R-:W-:Y:S02]  /*0aa0*/  LEA.HI R0, R3, R218.reuse, RZ, 0x4 ;  /* 0x000000da03007211 */ /* 0x080fe400078f20ff */
[----:B------:R-:W-:Y:S02]  /*0ab0*/  LOP3.LUT R209, R5, 0xffffff80, RZ, 0xc0, !PT ;  /* 0xffffff8005d17812 */ /* 0x000fe400078ec0ff */
[----:B------:R-:W-:Y:S01]  /*0ac0*/  SHF.R.S32.HI R9, RZ, 0x4, R0 ;  /* 0x00000004ff097819 */ /* 0x000fe20000011400 */
[----:B------:R-:W-:Y:S01]  /*0ad0*/  ULOP3.LUT UR6, UR5, 0x1, URZ, 0xfc, !UPT ;  /* 0x0000000105067892 */ /* 0x000fe2000f8efc3f */
[----:B------:R-:W-:Y:S01]  /*0ae0*/  LOP3.LUT R7, R0, 0x3fffff0, RZ, 0xc0, !PT ;  /* 0x03fffff000077812 */ /* 0x000fe200078ec0ff */
[----:B------:R-:W-:Y:S01]  /*0af0*/  IMAD.IADD R209, R218, 0x1, -R209 ;  /* 0x00000001dad17824 */ /* 0x000fe200078e0ad1 */
[----:B------:R-:W-:Y:S01]  /*0b00*/  LEA.HI R0, R0, R9, RZ, 0x1 ;  /* 0x0000000900007211 */ /* 0x000fe200078f08ff */
[----:B------:R-:W-:Y:S01]  /*0b10*/  UMOV UR5, URZ ;  /* 0x0000003f00057c82 */ /* 0x000fe20008000000 */
[CC--:B------:R-:W-:Y:S01]  /*0b20*/  LEA.HI R2, R3.reuse, R218.reuse, RZ, 0x5 ;  /* 0x000000da03027211 */ /* 0x0c0fe200078f28ff */
[----:B------:R-:W-:Y:S01]  /*0b30*/  IMAD.IADD R7, R218, 0x1, -R7 ;  /* 0x00000001da077824 */ /* 0x000fe200078e0a07 */
[----:B------:R-:W-:Y:S01]  /*0b40*/  SHF.R.S32.HI R4, RZ, 0x1f, R209 ;  /* 0x0000001fff047819 */ /* 0x000fe200000114d1 */
[----:B------:R-:W-:Y:S01]  /*0b50*/  IMAD.U32 R213, RZ, RZ, UR6 ;  /* 0x00000006ffd57e24 */ /* 0x000fe2000f8e00ff */
[----:B------:R-:W-:Y:S01]  /*0b60*/  LOP3.LUT R0, R0, 0x1ffffffe, RZ, 0xc0, !PT ;  /* 0x1ffffffe00007812 */ /* 0x000fe200078ec0ff */
[----:B------:R-:W-:Y:S01]  /*0b70*/  IMAD.SHL.U32 R2, R2, 0x20, RZ ;  /* 0x0000002002027824 */ /* 0x000fe200078e00ff */
[----:B------:R-:W-:Y:S01]  /*0b80*/  LEA.HI R6, R4, R209, RZ, 0x2 ;  /* 0x000000d104067211 */ /* 0x000fe200078f10ff */
[----:B------:R-:W-:Y:S01]  /*0b90*/  IMAD.U32 R208, RZ, RZ, UR5 ;  /* 0x00000005ffd07e24 */ /* 0x000fe2000f8e00ff */
[----:B------:R-:W-:Y:S01]  /*0ba0*/  LEA.HI R10, R3, R218, RZ, 0x2 ;  /* 0x000000da030a7211 */ /* 0x000fe200078f10ff */
[----:B------:R-:W-:Y:S01]  /*0bb0*/  IMAD.IADD R0, R9, 0x1, -R0 ;  /* 0x0000000109007824 */ /* 0x000fe200078e0a00 */
[----:B------:R-:W-:-:S02]  /*0bc0*/  SHF.R.S32.HI R8, RZ, 0x2, R6 ;  /* 0x00000002ff087819 */ /* 0x000fc40000011406 */
[----:B------:R-:W-:Y:S02]  /*0bd0*/  SHF.R.S32.HI R11, RZ, 0x1f, R6 ;  /* 0x0000001fff0b7819 */ /* 0x000fe40000011406 */
[----:B------:R-:W-:Y:S02]  /*0be0*/  LOP3.LUT R9, R10, 0xfffffffc, RZ, 0xc0, !PT ;  /* 0xfffffffc0a097812 */ /* 0x000fe400078ec0ff */
[----:B------:R-:W-:Y:S02]  /*0bf0*/  LEA.HI R3, R3, R218, RZ, 0x3 ;  /* 0x000000da03037211 */ /* 0x000fe400078f18ff */
[----:B------:R-:W-:Y:S01]  /*0c00*/  LEA.HI R11, R11, R8, RZ, 0x3 ;  /* 0x000000080b0b7211 */ /* 0x000fe200078f18ff */
[----:B------:R-:W-:Y:S01]  /*0c10*/  IMAD.IADD R9, R218, 0x1, -R9 ;  /* 0x00000001da097824 */ /* 0x000fe200078e0a09 */
[----:B------:R-:W-:Y:S02]  /*0c20*/  SHF.R.S32.HI R210, RZ, 0x7, R5 ;  /* 0x00000007ffd27819 */ /* 0x000fe40000011405 */
[----:B------:R-:W-:-:S02]  /*0c30*/  LOP3.LUT R2, R2, 0xfffffc00, RZ, 0xc0, !PT ;  /* 0xfffffc0002027812 */ /* 0x000fc400078ec0ff */
[----:B------:R-:W-:Y:S02]  /*0c40*/  LOP3.LUT R203, R3, 0xfffffff8, RZ, 0xc0, !PT ;  /* 0xfffffff803cb7812 */ /* 0x000fe400078ec0ff */
[----:B------:R-:W-:Y:S01]  /*0c50*/  LOP3.LUT R11, R11, 0xfffffff8, RZ, 0xc0, !PT ;  /* 0xfffffff80b0b7812 */ /* 0x000fe200078ec0ff */
[----:B------:R-:W-:Y:S01]  /*0c60*/  IMAD R7, R7, 0x40, R2 ;  /* 0x0000004007077824 */ /* 0x000fe200078e0202 */
[----:B------:R-:W-:Y:S01]  /*0c70*/  LEA.HI R4, R4, R209, RZ, 0x5 ;  /* 0x000000d104047211 */ /* 0x000fe200078f28ff */
[----:B------:R-:W-:Y:S01]  /*0c80*/  IMAD.IADD R203, R218, 0x1, -R203 ;  /* 0x00000001dacb7824 */ /* 0x000fe200078e0acb */
[----:B------:R-:W-:Y:S01]  /*0c90*/  LEA.HI R5, R5, R210, RZ, 0x1 ;  /* 0x000000d205057211 */ /* 0x000fe200078f08ff */
[----:B------:R-:W-:Y:S01]  /*0ca0*/  IMAD.IADD R11, R8, 0x1, -R11 ;  /* 0x00000001080b7824 */ /* 0x000fe200078e0a0b */
[----:B------:R-:W-:Y:S01]  /*0cb0*/  SHF.R.S32.HI R4, RZ, 0x5, R4 ;  /* 0x00000005ff047819 */ /* 0x000fe20000011404 */
[----:B------:R-:W-:Y:S01]  /*0cc0*/  IMAD.SHL.U32 R19, R203, 0x8, RZ ;  /* 0x00000008cb137824 */ /* 0x000fe200078e00ff */
[----:B------:R-:W-:Y:S01]  /*0cd0*/  LEA.HI R2, R9, R9, RZ, 0x1 ;  /* 0x0000000909027211 */ /* 0x000fe200078f08ff */
[----:B------:R-:W-:Y:S01]  /*0ce0*/  IMAD R212, R0, 0x8, R7 ;  /* 0x0000000800d47824 */ /* 0x000fe200078e0207 */
[----:B------:R-:W-:Y:S01]  /*0cf0*/  LOP3.LUT R5, R5, 0x3fffffe, RZ, 0xc0, !PT ;  /* 0x03fffffe05057812 */ /* 0x000fe200078ec0ff */
[----:B------:R-:W-:Y:S01]  /*0d00*/  IMAD R4, R4, 0x10, R11 ;  /* 0x0000001004047824 */ /* 0x000fe200078e020b */
[----:B------:R-:W-:Y:S01]  /*0d10*/  LOP3.LUT R2, R2, 0x1ffffffe, RZ, 0xc0, !PT ;  /* 0x1ffffffe02027812 */ /* 0x000fe200078ec0ff */
[C---:B------:R-:W-:Y:S01]  /*0d20*/  VIADD R201, R19.reuse, 0x40 ;  /* 0x0000004013c97836 */ /* 0x040fe20000000000 */
[----:B------:R-:W-:Y:S01]  /*0d30*/  LOP3.LUT R6, R6, 0x7ffffffc, RZ, 0xc0, !PT ;  /* 0x7ffffffc06067812 */ /* 0x000fe200078ec0ff */
[----:B------:R-:W-:Y:S01]  /*0d40*/  IMAD.IADD R5, R210, 0x1, -R5 ;  /* 0x00000001d2057824 */ /* 0x000fe200078e0a05 */
[----:B------:R-:W-:Y:S01]  /*0d50*/  SHF.R.S32.HI R206, RZ, 0x3, R3 ;  /* 0x00000003ffce7819 */ /* 0x000fe20000011403 */
[C---:B------:R-:W-:Y:S01]  /*0d60*/  VIADD R200, R19.reuse, 0x80 ;  /* 0x0000008013c87836 */ /* 0x040fe20000000000 */
[----:B------:R-:W-:Y:S01]  /*0d70*/  SHF.R.S32.HI R217, RZ, 0x1f, R19 ;  /* 0x0000001fffd97819 */ /* 0x000fe20000011413 */
[----:B------:R-:W-:Y:S01]  /*0d80*/  VIADD R202, R19, 0xc0 ;  /* 0x000000c013ca7836 */ /* 0x000fe20000000000 */
[----:B------:R-:W-:Y:S01]  /*0d90*/  SHF.R.S32.HI R216, RZ, 0x1f, R201 ;  /* 0x0000001fffd87819 */ /* 0x000fe200000114c9 */
[----:B------:R-:W-:Y:S01]  /*0da0*/  IMAD.IADD R2, R9, 0x1, -R2 ;  /* 0x0000000109027824 */ /* 0x000fe200078e0a02 */
[----:B------:R-:W-:Y:S01]  /*0db0*/  SHF.R.S32.HI R215, RZ, 0x1f, R200 ;  /* 0x0000001fffd77819 */ /* 0x000fe200000114c8 */
[----:B------:R-:W-:Y:S01]  /*0dc0*/  IMAD R211, R5, 0x40, R4 ;  /* 0x0000004005d37824 */ /* 0x000fe200078e0204 */
[----:B------:R-:W-:Y:S01]  /*0dd0*/  SHF.R.S32.HI R214, RZ, 0x1f, R202 ;  /* 0x0000001fffd67819 */ /* 0x000fe200000114ca */
[----:B------:R-:W-:-:S02]  /*0de0*/  IMAD.IADD R17, R209, 0x1, -R6 ;  /* 0x00000001d1117824 */ /* 0x000fc400078e0a06 */
[----:B------:R-:W-:-:S07]  /*0df0*/  IMAD R22, R2, 0x8, R211 ;  /* 0x0000000802167824 */ /* 0x000fce00078e02d3 */
.L_x_1252:
[----:B------:R-:W-:Y:S01]  /*0e00*/  ULDC UR5, c[0x0][0xc60] ;  /* 0x0003180000057ab9 */ /* 0x000fe20000000800 */
[----:B------:R-:W-:Y:S01]  /*0e10*/  UMOV UR8, UR4 ;  /* 0x0000000400087c82 */ /* 0x000fe20008000000 */
[----:B------:R-:W-:-:S11]  /*0e20*/  UISETP.NE.AND UP0, UPT, UR5, 0x1, UPT ;  /* 0x000000010500788c */ /* 0x000fd6000bf05270 */
[----:B------:R-:W-:Y:S01]  /*0e30*/  @UP0 ULDC UR6, c[0x0][0xc64] ;  /* 0x0003190000060ab9 */ /* 0x000fe20000000800 */
[----:B------:R-:W-:Y:S01]  /*0e40*/  @UP0 ULDC UR9, c[0x0][0xc68] ;  /* 0x00031a0000090ab9 */ /* 0x000fe20000000800 */
[----:B------:R-:W-:-:S04]  /*0e50*/  UIMAD.WIDE.U32 UR6, UR4, UR6, URZ ;  /* 0x00000006040672a5 */ /* 0x000fc8000f8e003f */
[----:B------:R-:W-:-:S03]  /*0e60*/  @UP0 USHF.R.U32.HI UR8, URZ, UR9, UR7 ;  /* 0x000000093f080299 */ /* 0x000fc60008011607 */
[----:B------:R-:W-:Y:S02]  /*0e70*/  ULDC UR6, c[0x0][0xc78] ;  /* 0x00031e0000067ab9 */ /* 0x000fe40000000800 */
[----:B------:R-:W-:Y:S02]  /*0e80*/  UISETP.GE.AND UP0, UPT, UR8, UR6, UPT ;  /* 0x000000060800728c */ /* 0x000fe4000bf06270 */
[----:B------:R-:W-:-:S04]  /*0e90*/  UIADD3 UR6, -UR8, URZ, URZ ;  /* 0x0000003f08067290 */ /* 0x000fc8000fffe13f */
[----:B------:R-:W-:Y:S01]  /*0ea0*/  PLOP3.LUT P0, PT, PT, PT, UP0, 0x80, 0x0 ;  /* 0x000000000000781c */ /* 0x000fe20003f0f008 */
[----:B------:R-:W-:-:S12]  /*0eb0*/  UIMAD UR9, UR5, UR6, UR4 ;  /* 0x00000006050972a4 */ /* 0x000fd8000f8e0204 */
[----:B012345:R-:W-:Y:S05]  /*0ec0*/  @!P0 BRA `(.L_x_1156) ;  /* 0x0000000000208947 */ /* 0x03ffea0003800000 */
[----:B------:R-:W-:Y:S01]  /*0ed0*/  ULDC UR7, c[0x0][0xc6c] ;  /* 0x00031b0000077ab9 */ /* 0x000fe20000000800 */
[----:B------:R-:W-:Y:S01]  /*0ee0*/  UMOV UR6, UR9 ;  /* 0x0000000900067c82 */ /* 0x000fe20008000000 */
[----:B------:R-:W-:-:S11]  /*0ef0*/  UISETP.NE.AND UP0, UPT, UR7, 0x1, UPT ;  /* 0x000000010700788c */ /* 0x000fd6000bf05270 */
[----:B------:R-:W-:Y:S02]  /*0f00*/  @UP0 ULDC.64 UR10, c[0x0][0xc70] ;  /* 0x00031c00000a0ab9 */ /* 0x000fe40000000a00 */
[----:B------:R-:W-:-:S04]  /*0f10*/  UIMAD.WIDE.U32 UR4, UR9, UR10, URZ ;  /* 0x0000000a090472a5 */ /* 0x000fc8000f8e003f */
[----:B------:R-:W-:-:S04]  /*0f20*/  @UP0 USHF.R.U32.HI UR6, URZ, UR11, UR5 ;  /* 0x0000000b3f060299 */ /* 0x000fc80008011605 */
[----:B------:R-:W-:Y:S01]  /*0f30*/  UIMAD UR4, UR6, UR7, URZ ;  /* 0x00000007060472a4 */ /* 0x000fe2000f8e023f */
[----:B------:R-:W-:Y:S11]  /*0f40*/  BRA `(.L_x_1157) ;  /* 0x00000000001c7947 */ /* 0x000ff60003800000 */
.L_x_1156:
[----:B------:R-:W-:Y:S01]  /*0f50*/  ULDC UR7, c[0x0][0xc54] ;  /* 0x0003150000077ab9 */ /* 0x000fe20000000800 */
[----:B------:R-:W-:Y:S01]  /*0f60*/  UMOV UR6, UR9 ;  /* 0x0000000900067c82 */ /* 0x000fe20008000000 */
[----:B------:R-:W-:-:S11]  /*0f70*/  UISETP.NE.AND UP0, UPT, UR7, 0x1, UPT ;  /* 0x000000010700788c */ /* 0x000fd6000bf05270 */
[----:B------:R-:W-:Y:S02]  /*0f80*/  @UP0 ULDC.64 UR10, c[0x0][0xc58] ;  /* 0x00031600000a0ab9 */ /* 0x000fe40000000a00 */
[----:B------:R-:W-:-:S04]  /*0f90*/  UIMAD.WIDE.U32 UR4, UR9, UR10, URZ ;  /* 0x0000000a090472a5 */ /* 0x000fc8000f8e003f */
[----:B------:R-:W-:-:S04]  /*0fa0*/  @UP0 USHF.R.U32.HI UR6, URZ, UR11, UR5 ;  /* 0x0000000b3f060299 */ /* 0x000fc80008011605 */
[----:B------:R-:W-:-:S12]  /*0fb0*/  UIMAD UR4, UR6, UR7, URZ ;  /* 0x00000007060472a4 */ /* 0x000fd8000f8e023f */
.L_x_1157:
[----:B------:R-:W-:Y:S01]  /*0fc0*/  ULOP3.LUT UR6, URZ, UR6, URZ, 0x33, !UPT ;  /* 0x000000063f067292 */ /* 0x000fe2000f8e333f */
[----:B------:R-:W-:Y:S01]  /*0fd0*/  ULDC UR12, c[0x0][0xc48] ;  /* 0x00031200000c7ab9 */ /* 0x000fe20000000800 */
[----:B------:R-:W-:Y:S01]  /*0fe0*/  ULDC UR7, c[0x0][0x448] ;  /* 0x0001120000077ab9 */ /* 0x000fe20000000800 */
[----:B------:R-:W-:Y:S01]  /*0ff0*/  ULDC UR5, c[0x0][0xc3c] ;  /* 0x00030f0000057ab9 */ /* 0x000fe20000000800 */
[----:B------:R-:W-:Y:S02]  /*1000*/  UISETP.NE.AND UP2, UPT, UR12, 0x1, UPT ;  /* 0x000000010c00788c */ /* 0x000fe4000bf45270 */
[----:B------:R-:W-:Y:S02]  /*1010*/  UISETP.NE.AND UP1, UPT, UR7, 0x1, UPT ;  /* 0x000000010700788c */ /* 0x000fe4000bf25270 */
[----:B------:R-:W-:Y:S01]  /*1020*/  UIADD3 UR6, UR6, UR5, URZ ;  /* 0x0000000506067290 */ /* 0x000fe2000fffe03f */
[----:B------:R-:W-:Y:S01]  /*1030*/  ULDC.64 UR10, c[0x0][0x418] ;  /* 0x00010600000a7ab9 */ /* 0x000fe20000000a00 */
[----:B------:R-:W-:-:S02]  /*1040*/  UIADD3 UR4, UR9, -UR4, URZ ;  /* 0x8000000409047290 */ /* 0x000fc4000fffe03f */
[----:B------:R-:W-:Y:S02]  /*1050*/  UISETP.NE.U32.AND UP0, UPT, UR10, URZ, UPT ;  /* 0x0000003f0a00728c */ /* 0x000fe4000bf05070 */
[----:B------:R-:W-:Y:S01]  /*1060*/  USHF.L.U32 UR61, UR6, 0x7, URZ ;  /* 0x00000007063d7899 */ /* 0x000fe2000800063f */
[----:B------:R-:W-:Y:S01]  /*1070*/  ULDC UR14, c[0x0][0xc54] ;  /* 0x00031500000e7ab9 */ /* 0x000fe20000000800 */
[----:B------:R-:W-:Y:S02]  /*1080*/  UISETP.NE.AND.EX UP0, UPT, UR11, URZ, UPT, UP0 ;  /* 0x0000003f0b00728c */ /* 0x000fe4000bf05300 */
[----:B------:R-:W-:Y:S02]  /*1090*/  UIMAD UR14, UR8, UR14, UR4 ;  /* 0x0000000e080e72a4 */ /* 0x000fe4000f8e0204 */
[----:B------:R-:W-:Y:S01]  /*10a0*/  UIADD3 UR10, UR61, 0x7f, URZ ;  /* 0x0000007f3d0a7890 */ /* 0x000fe2000fffe03f */
[----:B------:R-:W-:Y:S01]  /*10b0*/  ULDC UR60, c[0x0][0x424] ;  /* 0x00010900003c7ab9 */ /* 0x000fe20000000800 */
[----:B------:R-:W-:Y:S01]  /*10c0*/  ULDC UR39, c[0x0][0x288] ;  /* 0x0000a20000277ab9 */ /* 0x000fe20000000800 */
[----:B------:R-:W-:Y:S01]  /*10d0*/  ULDC.64 UR4, c[0x0][0x9e0] ;  /* 0x0002780000047ab9 */ /* 0x000fe20000000a00 */
[----:B------:R-:W-:Y:S01]  /*10e0*/  @UP2 ULDC UR6, c[0x0][0xc4c] ;  /* 0x0003130000062ab9 */ /* 0x000fe20000000800 */
[----:B------:R-:W-:Y:S01]  /*10f0*/  @UP1 ULDC UR8, c[0x0][0x44c] ;  /* 0x0001130000081ab9 */ /* 0x000fe20000000800 */
[----:B------:R-:W-:-:S02]  /*1100*/  UIADD3 UR11, -UR39, 0x1, URZ ;  /* 0x00000001270b7890 */ /* 0x000fc4000fffe13f */
[----:B------:R-:W-:Y:S02]  /*1110*/  UISETP.GE.AND UP3, UPT, UR5, 0x1, UPT ;  /* 0x000000010500788c */ /* 0x000fe4000bf66270 */
[----:B------:R-:W-:Y:S02]  /*1120*/  USEL UR60, UR60, 0x1, UP0 ;  /* 0x000000013c3c7887 */ /* 0x000fe40008000000 */
[----:B------:R-:W-:Y:S02]  /*1130*/  UIMAD.WIDE.U32 UR8, UR10, UR8, URZ ;  /* 0x000000080a0872a5 */ /* 0x000fe4000f8e003f */
[----:B------:R-:W-:Y:S01]  /*1140*/  UIMAD.WIDE.U32 UR6, UR14, UR6, URZ ;  /* 0x000000060e0672a5 */ /* 0x000fe2000f8e003f */
[----:B------:R-:W-:Y:S01]  /*1150*/  PLOP3.LUT P1, PT, PT, PT, UP3, 0x80, 0x0 ;  /* 0x000000000000781c */ /* 0x000fe20003f2f038 */
[----:B------:R-:W-:Y:S01]  /*1160*/  ULDC UR13, c[0x0][0x2f0] ;  /* 0x0000bc00000d7ab9 */ /* 0x000fe20000000800 */
[----:B------:R-:W-:Y:S01]  /*1170*/  @UP2 ULDC UR15, c[0x0][0xc50] ;  /* 0x00031400000f2ab9 */ /* 0x000fe20000000800 */
[----:B------:R-:W-:Y:S01]  /*1180*/  @UP1 ULDC UR16, c[0x0][0x450] ;  /* 0x0001140000101ab9 */ /* 0x000fe20000000800 */
[----:B------:R-:W-:Y:S01]  /*1190*/  UMOV UR17, UR14 ;  /* 0x0000000e00117c82 */ /* 0x000fe20008000000 */
[----:B------:R-:W-:-:S02]  /*11a0*/  UIMAD UR11, UR60, UR13, UR11 ;  /* 0x0000000d3c0b72a4 */ /* 0x000fc4000f8e020b */
[----:B------:R-:W-:Y:S02]  /*11b0*/  @UP1 USHF.R.U32.HI UR10, URZ, UR16, UR9 ;  /* 0x000000103f0a1299 */ /* 0x000fe40008011609 */
[----:B------:R-:W-:Y:S02]  /*11c0*/  @UP2 USHF.R.U32.HI UR17, URZ, UR15, UR7 ;  /* 0x0000000f3f112299 */ /* 0x000fe40008011607 */
[----:B------:R-:W-:Y:S02]  /*11d0*/  UIADD3 UR10, UR11, UR10, URZ ;  /* 0x0000000a0b0a7290 */ /* 0x000fe4000fffe03f */
[----:B------:R-:W-:Y:S02]  /*11e0*/  UIADD3 UR6, -UR17, URZ, URZ ;  /* 0x0000003f11067290 */ /* 0x000fe4000fffe13f */
[----:B------:R-:W-:Y:S01]  /*11f0*/  UIADD3 UR4, UR10, UR4, URZ ;  /* 0x000000040a047290 */ /* 0x000fe2000fffe03f */
[----:B------:R-:W-:Y:S01]  /*1200*/  IMAD.U32 R205, RZ, RZ, UR17 ;  /* 0x00000011ffcd7e24 */ /* 0x000fe2000f8e00ff */
[----:B------:R-:W-:-:S04]  /*1210*/  UIMAD UR6, UR12, UR6, UR14 ;  /* 0x000000060c0672a4 */ /* 0x000fc8000f8e020e */
[----:B------:R-:W-:Y:S02]  /*1220*/  IMAD.U32 R0, RZ, RZ, UR4 ;  /* 0x00000004ff007e24 */ /* 0x000fe4000f8e00ff */
[----:B------:R-:W-:Y:S01]  /*1230*/  IMAD.U32 R204, RZ, RZ, UR6 ;  /* 0x00000006ffcc7e24 */ /* 0x000fe2000f8e00ff */
[----:B------:R-:W-:Y:S06]  /*1240*/  @!P1 BRA `(.L_x_1158) ;  /* 0x0000000000409947 */ /* 0x000fec0003800000 */
[----:B------:R-:W-:Y:S01]  /*1250*/  ISETP.LT.AND P0, PT, RZ, UR10, PT ;  /* 0x0000000aff007c0c */ /* 0x000fe2000bf01270 */
[----:B------:R-:W-:-:S12]  /*1260*/  UIADD3 UR4, UR10, -0x1, URZ ;  /* 0xffffffff0a047890 */ /* 0x000fd8000fffe03f */
[----:B------:R-:W-:Y:S05]  /*1270*/  @P0 BRA `(.L_x_1159) ;  /* 0x00000000001c0947 */ /* 0x000fea0003800000 */
[----:B------:R-:W-:Y:S02]  /*1280*/  UISETP.NE.AND UP0, UPT, UR5, 0x1, UPT ;  /* 0x000000010500788c */ /* 0x000fe4000bf05270 */
[----:B------:R-:W-:-:S09]  /*1290*/  UIADD3 UR4, -UR10, URZ, URZ ;  /* 0x0000003f0a047290 */ /* 0x000fd2000fffe13f */
[----:B------:R-:W-:Y:S02]  /*12a0*/  @UP0 ULDC.64 UR8, c[0x0][0x9e8] ;  /* 0x00027a0000080ab9 */ /* 0x000fe40000000a00 */
[----:B------:R-:W-:-:S04]  /*12b0*/  UIMAD.WIDE.U32 UR6, UR4, UR8, URZ ;  /* 0x00000008040672a5 */ /* 0x000fc8000f8e003f */
[----:B------:R-:W-:-:S04]  /*12c0*/  @UP0 USHF.R.U32.HI UR4, URZ, UR9, UR7 ;  /* 0x000000093f040299 */ /* 0x000fc80008011607 */
[----:B------:R-:W-:Y:S01]  /*12d0*/  ULOP3.LUT UR4, URZ, UR4, URZ, 0x33, !UPT ;  /* 0x000000043f047292 */ /* 0x000fe2000f8e333f */
[----:B------:R-:W-:Y:S11]  /*12e0*/  BRA `(.L_x_1160) ;  /* 0x0000000000107947 */ /* 0x000ff60003800000 */
.L_x_1159:
[----:B------:R-:W-:-:S11]  /*12f0*/  UISETP.NE.AND UP0, UPT, UR5, 0x1, UPT ;  /* 0x000000010500788c */ /* 0x000fd6000bf05270 */
[----:B------:R-:W-:Y:S02]  /*1300*/  @UP0 ULDC.64 UR8, c[0x0][0x9e8] ;  /* 0x00027a0000080ab9 */ /* 0x000fe40000000a00 */
[----:B------:R-:W-:-:S04]  /*1310*/  UIMAD.WIDE.U32 UR6, UR4, UR8, URZ ;  /* 0x00000008040672a5 */ /* 0x000fc8000f8e003f */
[----:B------:R-:W-:-:S12]  /*1320*/  @UP0 USHF.R.U32.HI UR4, URZ, UR9, UR7 ;  /* 0x000000093f040299 */ /* 0x000fd80008011607 */
.L_x_1160:
[----:B------:R-:W-:-:S06]  /*1330*/  UIMAD UR4, UR4, UR5, UR5 ;  /* 0x00000005040472a4 */ /* 0x000fcc000f8e0205 */
[----:B------:R-:W-:-:S07]  /*1340*/  VIMNMX R0, R0, UR4, PT ;  /* 0x0000000400007c48 */ /* 0x000fce000bfe0100 */
.L_x_1158:
[----:B------:R-:W-:Y:S01]  /*1350*/  UIMAD UR4, UR60, UR13, 0x3f ;  /* 0x0000003f3c0474a4 */ /* 0x000fe2000f8e020d */
[----:B------:R-:W-:Y:S01]  /*1360*/  VIADD R0, R0, 0x3f ;  /* 0x0000003f00007836 */ /* 0x000fe20000000000 */
[----:B------:R-:W-:Y:S01]  /*1370*/  @UP1 ULDC UR6, c[0x0][0x44c] ;  /* 0x0001130000061ab9 */ /* 0x000fe20000000800 */
[----:B------:R-:W-:Y:S01]  /*1380*/  @UP1 ULDC UR10, c[0x0][0x450] ;  /* 0x00011400000a1ab9 */ /* 0x000fe20000000800 */
[----:B------:R-:W-:Y:S02]  /*1390*/  USHF.R.S32.HI UR8, URZ, 0x1f, UR4 ;  /* 0x0000001f3f087899 */ /* 0x000fe40008011404 */
[----:B------:R-:W-:Y:S01]  /*13a0*/  UIMAD.WIDE.U32 UR6, UR61, UR6, URZ ;  /* 0x000000063d0672a5 */ /* 0x000fe2000f8e003f */
[----:B------:R-:W-:Y:S01]  /*13b0*/  SHF.R.S32.HI R3, RZ, 0x1f, R0 ;  /* 0x0000001fff037819 */ /* 0x000fe20000011400 */
[----:B------:R-:W-:Y:S01]  /*13c0*/  UMOV UR9, UR61 ;  /* 0x0000003d00097c82 */ /* 0x000fe20008000000 */
[----:B------:R-:W-:Y:S02]  /*13d0*/  ULEA.HI UR8, UR8, UR4, URZ, 0x6 ;  /* 0x0000000408087291 */ /* 0x000fe4000f8f303f */
[----:B------:R-:W-:Y:S01]  /*13e0*/  @UP1 USHF.R.U32.HI UR9, URZ, UR10, UR7 ;  /* 0x0000000a3f091299 */ /* 0x000fe20008011607 */
[----:B------:R-:W-:Y:S01]  /*13f0*/  LEA.HI R3, R3, R0, RZ, 0x6 ;  /* 0x0000000003037211 */ /* 0x000fe200078f30ff */
[----:B------:R-:W-:-:S02]  /*1400*/  UIMAD UR39, UR60, UR13, -UR39 ;  /* 0x0000000d3c2772a4 */ /* 0x000fc4000f8e0a27 */
[----:B------:R-:W-:Y:S01]  /*1410*/  USHF.R.S32.HI UR8, URZ, 0x6, UR8 ;  /* 0x000000063f087899 */ /* 0x000fe20008011408 */
[----:B------:R-:W-:Y:S01]  /*1420*/  SHF.R.S32.HI R3, RZ, 0x6, R3 ;  /* 0x00000006ff037819 */ /* 0x000fe20000011403 */
[----:B------:R-:W-:-:S03]  /*1430*/  UIADD3 UR4, UR39, UR9, URZ ;  /* 0x0000000927047290 */ /* 0x000fc6000fffe03f */
[----:B------:R-:W-:Y:S01]  /*1440*/  ULDC UR9, c[0x0][0x9dc] ;  /* 0x0002770000097ab9 */ /* 0x000fe20000000800 */
[----:B------:R-:W-:Y:S01]  /*1450*/  VIMNMX R98, R3, UR8, PT ;  /* 0x0000000803627c48 */ /* 0x000fe2000bfe0100 */
[----:B------:R-:W-:Y:S01]  /*1460*/  UIADD3 UR9, UR4, -UR9, URZ ;  /* 0x8000000904097290 */ /* 0x000fe2000fffe03f */
[----:B------:R-:W-:Y:S11]  /*1470*/  @!P1 BRA `(.L_x_1161) ;  /* 0x0000000000449947 */ /* 0x000ff60003800000 */
[----:B------:R-:W-:-:S06]  /*1480*/  UISETP.GT.AND UP0, UPT, UR4, -0x1, UPT ;  /* 0xffffffff0400788c */ /* 0x000fcc000bf04270 */
[----:B------:R-:W-:-:S13]  /*1490*/  PLOP3.LUT P0, PT, PT, PT, UP0, 0x80, 0x0 ;  /* 0x000000000000781c */ /* 0x000fda0003f0f008 */
[----:B------:R-:W-:Y:S05]  /*14a0*/  @P0 BRA `(.L_x_1162) ;  /* 0x00000000001c0947 */ /* 0x000fea0003800000 */
[----:B------:R-:W-:Y:S02]  /*14b0*/  UISETP.NE.AND UP0, UPT, UR5, 0x1, UPT ;  /* 0x000000010500788c */ /* 0x000fe4000bf05270 */
[----:B------:R-:W-:-:S09]  /*14c0*/  ULOP3.LUT UR4, URZ, UR4, URZ, 0x33, !UPT ;  /* 0x000000043f047292 */ /* 0x000fd2000f8e333f */
[----:B------:R-:W-:Y:S02]  /*14d0*/  @UP0 ULDC.64 UR10, c[0x0][0x9e8] ;  /* 0x00027a00000a0ab9 */ /* 0x000fe40000000a00 */
[----:B------:R-:W-:-:S04]  /*14e0*/  UIMAD.WIDE.U32 UR6, UR4, UR10, URZ ;  /* 0x0000000a040672a5 */ /* 0x000fc8000f8e003f */
[----:B------:R-:W-:-:S04]  /*14f0*/  @UP0 USHF.R.U32.HI UR4, URZ, UR11, UR7 ;  /* 0x0000000b3f040299 */ /* 0x000fc80008011607 */
[----:B------:R-:W-:Y:S01]  /*1500*/  ULOP3.LUT UR4, URZ, UR4, URZ, 0x33, !UPT ;  /* 0x000000043f047292 */ /* 0x000fe2000f8e333f */
[----:B------:R-:W-:Y:S11]  /*1510*/  BRA `(.L_x_1163) ;  /* 0x0000000000107947 */ /* 0x000ff60003800000 */
.L_x_1162:
[----:B------:R-:W-:-:S11]  /*1520*/  UISETP.NE.AND UP0, UPT, UR5, 0x1, UPT ;  /* 0x000000010500788c */ /* 0x000fd6000bf05270 */
[----:B------:R-:W-:Y:S02]  /*1530*/  @UP0 ULDC.64 UR10, c[0x0][0x9e8] ;  /* 0x00027a00000a0ab9 */ /* 0x000fe40000000a00 */
[----:B------:R-:W-:-:S04]  /*1540*/  UIMAD.WIDE.U32 UR6, UR4, UR10, URZ ;  /* 0x0000000a040672a5 */ /* 0x000fc8000f8e003f */
[----:B------:R-:W-:-:S12]  /*1550*/  @UP0 USHF.R.U32.HI UR4, URZ, UR11, UR7 ;  /* 0x0000000b3f040299 */ /* 0x000fd80008011607 */
.L_x_1163:
[----:B------:R-:W-:-:S04]  /*1560*/  UIMAD UR4, UR4, UR5, URZ ;  /* 0x00000005040472a4 */ /* 0x000fc8000f8e023f */
[----:B------:R-:W-:-:S04]  /*1570*/  UISETP.LT.AND UP0, UPT, UR9, UR4, UPT ;  /* 0x000000040900728c */ /* 0x000fc8000bf01270 */
[----:B------:R-:W-:-:S12]  /*1580*/  USEL UR9, UR9, UR4, !UP0 ;  /* 0x0000000409097287 */ /* 0x000fd8000c000000 */
.L_x_1161:
[----:B------:R-:W-:Y:S01]  /*1590*/  USHF.R.S32.HI UR4, URZ, 0x1f, UR9 ;  /* 0x0000001f3f047899 */ /* 0x000fe20008011409 */
[----:B------:R-:W-:Y:S02]  /*15a0*/  PLOP3.LUT P0, PT, PT, PT, PT, 0x80, 0x0 ;  /* 0x000000000000781c */ /* 0x000fe40003f0f070 */
[----:B------:R-:W-:Y:S01]  /*15b0*/  CS2R R2, SRZ ;  /* 0x0000000000027805 */ /* 0x000fe2000001ff00 */
[----:B------:R-:W-:Y:S01]  /*15c0*/  IMAD.MOV.U32 R0, RZ, RZ, RZ ;  /* 0x000000ffff007224 */ /* 0x000fe200078e00ff */
[----:B------:R-:W-:Y:S01]  /*15d0*/  ULEA.HI UR4, UR4, UR9, URZ, 0x6 ;  /* 0x0000000904047291 */ /* 0x000fe2000f8f303f */
[----:B------:R-:W-:Y:S02]  /*15e0*/  CS2R R176, SRZ ;  /* 0x0000000000b07805 */ /* 0x000fe4000001ff00 */
[----:B------:R-:W-:Y:S02]  /*15f0*/  CS2R R174, SRZ ;  /* 0x0000000000ae7805 */ /* 0x000fe4000001ff00 */
[----:B------:R-:W-:Y:S01]  /*1600*/  CS2R R148, SRZ ;  /* 0x0000000000947805 */ /* 0x000fe2000001ff00 */
[----:B------:R-:W-:Y:S01]  /*1610*/  USHF.R.S32.HI UR4, URZ, 0x6, UR4 ;  /* 0x000000063f047899 */ /* 0x000fe20008011404 */
[----:B------:R-:W-:-:S02]  /*1620*/  CS2R R172, SRZ ;  /* 0x0000000000ac7805 */ /* 0x000fc4000001ff00 */
[----:B------:R-:W-:Y:S02]  /*1630*/  CS2R R144, SRZ ;  /* 0x0000000000907805 */ /* 0x000fe4000001ff00 */
[----:B------:R-:W-:Y:S01]  /*1640*/  CS2R R170, SRZ ;  /* 0x0000000000aa7805 */ /* 0x000fe2000001ff00 */
[----:B------:R-:W-:Y:S01]  /*1650*/  UISETP.LT.AND UP0, UPT, URZ, UR4, UPT ;  /* 0x000000043f00728c */ /* 0x000fe2000bf01270 */
[----:B------:R-:W-:Y:S02]  /*1660*/  CS2R R140, SRZ ;  /* 0x00000000008c7805 */ /* 0x000fe4000001ff00 */
[----:B------:R-:W-:Y:S02]  /*1670*/  CS2R R120, SRZ ;  /* 0x0000000000787805 */ /* 0x000fe4000001ff00 */
[----:B------:R-:W-:Y:S01]  /*1680*/  CS2R R136, SRZ ;  /* 0x0000000000887805 */ /* 0x000fe2000001ff00 */
[----:B------:R-:W-:Y:S01]  /*1690*/  USEL UR5, URZ, UR4, !UP0 ;  /* 0x000000043f057287 */ /* 0x000fe2000c000000 */
[----:B------:R-:W-:-:S02]  /*16a0*/  CS2R R116, SRZ ;  /* 0x0000000000747805 */ /* 0x000fc4000001ff00 */
[----:B------:R-:W-:Y:S02]  /*16b0*/  CS2R R112, SRZ ;  /* 0x0000000000707805 */ /* 0x000fe4000001ff00 */
[----:B------:R-:W-:Y:S02]  /*16c0*/  CS2R R132, SRZ ;  /* 0x0000000000847805 */ /* 0x000fe4000001ff00 */
[----:B------:R-:W-:Y:S02]  /*16d0*/  CS2R R108, SRZ ;  /* 0x00000000006c7805 */ /* 0x000fe4000001ff00 */
[----:B------:R-:W-:Y:S02]  /*16e0*/  CS2R R104, SRZ ;  /* 0x0000000000687805 */ /* 0x000fe4000001ff00 */
[----:B------:R-:W-:Y:S01]  /*16f0*/  ISETP.GT.AND P1, PT, R98, UR5, PT ;  /* 0x0000000562007c0c */ /* 0x000fe2000bf24270 */
[----:B------:R-:W-:Y:S01]  /*1700*/  IMAD.U32 R23, RZ, RZ, UR5 ;  /* 0x00000005ff177e24 */ /* 0x000fe2000f8e00ff */
[----:B------:R-:W-:-:S02]  /*1710*/  CS2R R128, SRZ ;  /* 0x0000000000807805 */ /* 0x000fc4000001ff00 */
[----:B------:R-:W-:Y:S02]  /*1720*/  CS2R R100, SRZ ;  /* 0x0000000000647805 */ /* 0x000fe4000001ff00 */
[----:B------:R-:W-:Y:S02]  /*1730*/  CS2R R96, SRZ ;  /* 0x0000000000607805 */ /* 0x000fe4000001ff00 */
[----:B------:R-:W-:Y:S02]  /*1740*/  CS2R R124, SRZ ;  /* 0x00000000007c7805 */ /* 0x000fe4000001ff00 */
        /* <DEDUP_REMOVED lines=41> */
[----:B------:R-:W-:Y:S01]  /*19e0*/  CS2R R32, SRZ ;  /* 0x0000000000207805 */ /* 0x000fe2000001ff00 */
[----:B------:R-:W-:Y:S01]  /*19f0*/  IMAD.MOV.U32 R16, RZ, RZ, RZ ;  /* 0x000000ffff107224 */ /* 0x000fe200078e00ff */
[----:B------:R-:W-:Y:S02]  /*1a00*/  CS2R R26, SRZ ;  /* 0x00000000001a7805 */ /* 0x000fe4000001ff00 */
[----:B------:R-:W-:Y:S01]  /*1a10*/  CS2R R28, SRZ ;  /* 0x00000000001c7805 */ /* 0x000fe2000001ff00 */
[----:B------:R-:W-:Y:S01]  /*1a20*/  IMAD.MOV.U32 R18, RZ, RZ, RZ ;  /* 0x000000ffff127224 */ /* 0x000fe200078e00ff */
[----:B------:R-:W-:Y:S01]  /*1a30*/  CS2R R24, SRZ ;  /* 0x0000000000187805 */ /* 0x000fe2000001ff00 */
[----:B------:R-:W-:Y:S06]  /*1a40*/  @!P1 BRA `(.L_x_1164) ;  /* 0x000000bc009c9947 */ /* 0x000fec0003800000 */
        /* <DEDUP_REMOVED lines=31> */
.L_x_1165:
[----:B------:R-:W-:Y:S02]  /*1c40*/  R2UR UR6, R208 ;  /* 0x00000000d00672ca */ /* 0x000fe400000e0000 */
[----:B------:R-:W-:-:S11]  /*1c50*/  R2UR UR5, R213 ;  /* 0x00000000d50572ca */ /* 0x000fd600000e0000 */
[----:B------:R-:W-:Y:S02]  /*1c60*/  ULEA.HI UR4, UR6, UR6, URZ, 0x1 ;  /* 0x0000000606047291 */ /* 0x000fe4000f8f083f */
[----:B------:R-:W-:Y:S02]  /*1c70*/  IMAD.U32 R2, RZ, RZ, UR5 ;  /* 0x00000005ff027e24 */ /* 0x000fe4000f8e00ff */
[----:B------:R-:W-:-:S03]  /*1c80*/  ULOP3.LUT UR4, UR4, 0xfffffffe, URZ, 0xc0, !UPT ;  /* 0xfffffffe04047892 */ /* 0x000fc6000f8ec03f */
[----:B------:R-:W-:Y:S01]  /*1c90*/  ISETP.NE.AND P0, PT, R2, 0x3, PT ;  /* 0x000000030200780c */ /* 0x000fe20003f05270 */
[----:B------:R-:W-:-:S06]  /*1ca0*/  UIADD3 UR4, UR6, -UR4, URZ ;  /* 0x8000000406047290 */ /* 0x000fcc000fffe03f */
[----:B------:R-:W-:-:S05]  /*1cb0*/  IMAD.U32 R0, RZ, RZ, UR4 ;  /* 0x00000004ff007e24 */ /* 0x000fca000f8e00ff */
[----:B------:R-:W-:-:S04]  /*1cc0*/  SHF.L.U32 R0, R0, 0x1f, RZ ;  /* 0x0000001f00007819 */ /* 0x000fc800000006ff */
[----:B------:R-:W0:Y:S02]  /*1cd0*/  SYNCS.PHASECHK.TRANS64.TRYWAIT P1, [UR38+0x30800], R0 ;  /* 0x03080000ff0075a7 */ /* 0x000e240008020166 */
[----:B0-----:R-:W-:Y:S05]  /*1ce0*/  @!P1 BRA `(.L_x_1166) ;  /* 0x0000014000489947 */ /* 0x001fea0003800000 */
.L_x_1373:
[----:B------:R-:W-:Y:S05]  /*1cf0*/  @!P0 BRA `(.L_x_1167) ;  /* 0x0000000000048947 */ /* 0x000fea0003800000 */
[----:B------:R-:W-:Y:S01]  /*1d00*/  BPT.TRAP 0x1 ;  /* 0x000000040000795c */ /* 0x000fe20000300000 */
.L_x_1167:
[----:B------:R-:W-:Y:S02]  /*1d10*/  IMAD.U32 R57, RZ, RZ, UR37 ;  /* 0x00000025ff397e24 */ /* 0x000fe4000f8e00ff */
[----:B0-----:R-:W-:-:S03]  /*1d20*/  IMAD.U32 R0, RZ, RZ, UR36 ;  /* 0x00000024ff007e24 */ /* 0x001fc6000f8e00ff */
[----:B------:R-:W-:Y:S02]  /*1d30*/  LEA R57, R57, UR38, 0x3 ;  /* 0x0000002639397c11 */ /* 0x000fe4000f8e18ff */
[----:B------:R-:W-:-:S04]  /*1d40*/  SHF.L.U32 R0, R0, 0x1f, RZ ;  /* 0x0000001f00007819 */ /* 0x000fc800000006ff */
[----:B------:R0:W1:Y:S01]  /*1d50*/  SYNCS.PHASECHK.TRANS64.TRYWAIT P2, [R57+URZ+0x30830], R0 ;  /* 0x03083000390075a7 */ /* 0x000062000804017f */
[----:B------:R-:W-:Y:S05]  /*1d60*/  @!P0 BRA `(.L_x_1168) ;  /* 0x0000000000048947 */ /* 0x000fea0003800000 */
[----:B------:R-:W-:Y:S01]  /*1d70*/  BPT.TRAP 0x1 ;  /* 0x000000040000795c */ /* 0x000fe20000300000 */
.L_x_1168:
[----:B------:R-:W2:Y:S02]  /*1d80*/  S2R R2, SR_TID.X ;  /* 0x0000000000027919 */ /* 0x000ea40000002100 */
[----:B--2---:R-:W-:Y:S01]  /*1d90*/  LOP3.LUT P1, RZ, R2, 0x7f, RZ, 0xc0, !PT ;  /* 0x0000007f02ff7812 */ /* 0x004fe2000782c0ff */
[----:B-1----:R-:W-:-:S12]  /*1da0*/  @P2 BRA `(.L_x_1169) ;  /* 0x0000000000082947 */ /* 0x002fd80003800000 */
[----:B------:R-:W1:Y:S02]  /*1db0*/  SYNCS.PHASECHK.TRANS64.TRYWAIT P2, [R57+URZ+0x30830], R0 ;  /* 0x03083000390075a7 */ /* 0x000e64000804017f */
[----:B-1----:R-:W-:Y:S05]  /*1dc0*/  @!P2 BRA `(.L_x_1170) ;  /* 0x000001400028a947 */ /* 0x002fea0003800000 */
.L_x_1169:
[----:B------:R-:W-:Y:S05]  /*1dd0*/  WARPSYNC.ALL ;  /* 0x0000000000007948 */ /* 0x000fea0003800000 */
[----:B------:R-:W-:Y:S01]  /*1de0*/  UIADD3 UR4, UR38, 0x20400, URZ ;  /* 0x0002040026047890 */ /* 0x000fe2000fffe03f */
[----:B------:R-:W-:Y:S01]  /*1df0*/  WARPGROUP.ARRIVE ;  /* 0x00000000000079c5 */ /* 0x000fe20000000000 */
[----:B------:R-:W-:Y:S01]  /*1e00*/  UMOV UR9, 0x40000040 ;  /* 0x4000004000097882 */ /* 0x000fe20000000000 */
[----:B------:R-:W-:Y:S01]  /*1e10*/  UMOV UR11, 0x40000040 ;  /* 0x40000040000b7882 */ /* 0x000fe20000000000 */
[----:B------:R-:W-:Y:S01]  /*1e20*/  USHF.R.U32.HI UR4, URZ, 0x4, UR4 ;  /* 0x000000043f047899 */ /* 0x000fe20008011604 */
[----:B------:R-:W-:Y:S01]  /*1e30*/  IMAD.U32 R15, RZ, RZ, UR9 ;  /* 0x00000009ff0f7e24 */ /* 0x000fe2000f8e00ff */
[----:B------:R-:W-:Y:S01]  /*1e40*/  UMOV UR57, 0x40000040 ;  /* 0x4000004000397882 */ /* 0x000fe20000000000 */
[----:B------:R-:W-:Y:S01]  /*1e50*/  UMOV UR59, 0x40000040 ;  /* 0x40000040003b7882 */ /* 0x000fe20000000000 */
[----:B------:R-:W-:Y:S01]  /*1e60*/  ULOP3.LUT UR4, UR4, 0x3fff, URZ, 0xc0, !UPT ;  /* 0x00003fff04047892 */ /* 0x000fe2000f8ec03f */
[----:B01----:R-:W-:Y:S01]  /*1e70*/  VIADD R0, R22, UR61 ;  /* 0x0000003d16007c36 */ /* 0x003fe20008000000 */
[----:B------:R-:W-:Y:S01]  /*1e80*/  UMOV UR53, 0x40000040 ;  /* 0x4000004000357882 */ /* 0x000fe20000000000 */
[----:B------:R-:W-:Y:S01]  /*1e90*/  UMOV UR55, 0x40000040 ;  /* 0x4000004000377882 */ /* 0x000fe20000000000 */
[----:B------:R-:W-:Y:S01]  /*1ea0*/  ULOP3.LUT UR5, UR4, 0x10000, URZ, 0xfc, !UPT ;  /* 0x0001000004057892 */ /* 0x000fe2000f8efc3f */
[----:B------:R-:W0:Y:S01]  /*1eb0*/  LDC R21, c[0x0][0x2f0] ;  /* 0x0000bc00ff157b82 */ /* 0x000e220000000800 */
[----:B------:R-:W-:Y:S01]  /*1ec0*/  ULOP3.LUT UR4, UR40, 0x10000, URZ, 0xfc, !UPT ;  /* 0x0001000028047892 */ /* 0x000fe2000f8efc3f */
[----:B------:R-:W-:Y:S01]  /*1ed0*/  IMAD.MOV.U32 R2, RZ, RZ, R0 ;  /* 0x000000ffff027224 */ /* 0x000fe200078e0000 */
[----:B------:R-:W-:Y:S01]  /*1ee0*/  UMOV UR13, 0x40000040 ;  /* 0x40000040000d7882 */ /* 0x000fe20000000000 */
[----:B------:R-:W-:Y:S01]  /*1ef0*/  UMOV UR15, 0x40000040 ;  /* 0x40000040000f7882 */ /* 0x000fe20000000000 */
[----:B------:R-:W-:Y:S01]  /*1f00*/  IMAD.U32 R18, RZ, RZ, UR5 ;  /* 0x00000005ff127e24 */ /* 0x000fe2000f8e00ff */
[----:B------:R-:W-:Y:S01]  /*1f10*/  ULEA UR5, UR37, UR5, 0xb ;  /* 0x0000000525057291 */ /* 0x000fe2000f8e583f */
[----:B------:R-:W-:Y:S01]  /*1f20*/  IMAD.MOV.U32 R5, RZ, RZ, -0x40 ;  /* 0xffffffc0ff057424 */ /* 0x000fe200078e00ff */
[----:B------:R-:W-:Y:S01]  /*1f30*/  UMOV UR8, UR4 ;  /* 0x0000000400087c82 */ /* 0x000fe20008000000 */
[----:B------:R-:W-:Y:S01]  /*1f40*/  UIADD3 UR6, UR4, 0x2, URZ ;  /* 0x0000000204067890 */ /* 0x000fe2000fffe03f */
[----:B------:R-:W-:Y:S01]  /*1f50*/  IMAD.U32 R14, RZ, RZ, UR8 ;  /* 0x00000008ff0e7e24 */ /* 0x000fe2000f8e00ff */
[----:B------:R-:W-:Y:S01]  /*1f60*/  UIADD3 UR7, UR5, 0x2, URZ ;  /* 0x0000000205077890 */ /* 0x000fe2000fffe03f */
[----:B------:R-:W1:Y:S01]  /*1f70*/  LDC R155, c[0x0][0x288] ;  /* 0x0000a200ff9b7b82 */ /* 0x000e620000000800 */
[----:B------:R-:W-:Y:S01]  /*1f80*/  UMOV UR10, UR5 ;  /* 0x00000005000a7c82 */ /* 0x000fe20008000000 */
[----:B------:R-:W-:Y:S01]  /*1f90*/  UIADD3 UR56, UR4, 0x402, URZ ;  /* 0x0000040204387890 */ /* 0x000fe2000fffe03f */
[----:B------:R-:W-:Y:S01]  /*1fa0*/  HGMMA.64x64x16.F32 R24, gdesc[UR8], RZ, !UPT, gsb0 ;  /* 0x00e00000081879f0 */ /* 0x000fe2000c0008ff */
[----:B------:R-:W-:Y:S01]  /*1fb0*/  UMOV UR8, UR6 ;  /* 0x0000000600087c82 */ /* 0x000fe20008000000 */
[----:B------:R-:W-:Y:S01]  /*1fc0*/  UMOV UR9, 0x40000040 ;  /* 0x4000004000097882 */ /* 0x000fe20000000000 */
[----:B------:R-:W-:Y:S01]  /*1fd0*/  UMOV UR10, UR7 ;  /* 0x00000007000a7c82 */ /* 0x000fe20008000000 */
[----:B------:R-:W-:Y:S01]  /*1fe0*/  UMOV UR11, 0x40000040 ;  /* 0x40000040000b7882 */ /* 0x000fe20000000000 */
[----:B------:R-:W-:Y:S01]  /*1ff0*/  UIADD3 UR6, UR4, 0x4, URZ ;  /* 0x0000000404067890 */ /* 0x000fe2000fffe03f */
[----:B------:R-:W-:Y:S01]  /*2000*/  IMAD.U32 R12, RZ, RZ, UR8 ;  /* 0x00000008ff0c7e24 */ /* 0x000fe2000f8e00ff */
[----:B------:R-:W-:Y:S01]  /*2010*/  UIADD3 UR7, UR5, 0x4, URZ ;  /* 0x0000000405077890 */ /* 0x000fe2000fffe03f */
[----:B------:R-:W-:Y:S01]  /*2020*/  IMAD.U32 R13, RZ, RZ, UR9 ;  /* 0x00000009ff0d7e24 */ /* 0x000fe2000f8e00ff */
[----:B------:R-:W-:-:S02]  /*2030*/  UIADD3 UR58, UR5, 0x202, URZ ;  /* 0x00000202053a7890 */ /* 0x000fc4000fffe03f */
[----:B------:R-:W-:Y:S02]  /*2040*/  UIADD3 UR52, UR4, 0x404, URZ ;  /* 0x0000040404347890 */ /* 0x000fe4000fffe03f */
[----:B------:R-:W-:Y:S02]  /*2050*/  UIADD3 UR54, UR5, 0x204, URZ ;  /* 0x0000020405367890 */ /* 0x000fe4000fffe03f */
[----:B------:R-:W-:Y:S02]  /*2060*/  UIADD3 UR12, UR4, 0x800, URZ ;  /* 0x00000800040c7890 */ /* 0x000fe4000fffe03f */
[----:B------:R-:W-:Y:S02]  /*2070*/  UIADD3 UR14, UR5, 0x400, URZ ;  /* 0x00000400050e7890 */ /* 0x000fe4000fffe03f */
[----:B------:R-:W-:Y:S02]  /*2080*/  UIADD3 UR16, UR4, 0x802, URZ ;  /* 0x0000080204107890 */ /* 0x000fe4000fffe03f */
[----:B------:R-:W-:Y:S01]  /*2090*/  UIADD3 UR18, UR5, 0x402, URZ ;  /* 0x0000040205127890 */ /* 0x000fe2000fffe03f */
[----:B------:R-:W-:Y:S01]  /*20a0*/  UMOV UR17, 0x40000040 ;  /* 0x4000004000117882 */ /* 0x000fe20000000000 */
[----:B------:R-:W-:Y:S01]  /*20b0*/  UMOV UR19, 0x40000040 ;  /* 0x4000004000137882 */ /* 0x000fe20000000000 */
[----:B------:R-:W-:-:S02]  /*20c0*/  UIADD3 UR20, UR4, 0x804, URZ ;  /* 0x0000080404147890 */ /* 0x000fc4000fffe03f */
[----:B------:R-:W-:Y:S01]  /*20d0*/  UIADD3 UR22, UR5, 0x404, URZ ;  /* 0x0000040405167890 */ /* 0x000fe2000fffe03f */
[----:B------:R-:W-:Y:S01]  /*20e0*/  UMOV UR21, 0x40000040 ;  /* 0x4000004000157882 */ /* 0x000fe20000000000 */
[----:B------:R-:W-:Y:S01]  /*20f0*/  UMOV UR23, 0x40000040 ;  /* 0x4000004000177882 */ /* 0x000fe20000000000 */
[----:B------:R-:W-:Y:S02]  /*2100*/  UIADD3 UR24, UR4, 0x806, URZ ;  /* 0x0000080604187890 */ /* 0x000fe4000fffe03f */
[----:B------:R-:W-:Y:S01]  /*2110*/  UIADD3 UR26, UR5, 0x406, URZ ;  /* 0x00000406051a7890 */ /* 0x000fe2000fffe03f */
[----:B------:R-:W-:Y:S01]  /*2120*/  UMOV UR25, 0x40000040 ;  /* 0x4000004000197882 */ /* 0x000fe20000000000 */
[----:B------:R-:W-:Y:S01]  /*2130*/  UMOV UR27, 0x40000040 ;  /* 0x40000040001b7882 */ /* 0x000fe20000000000 */
        /* <DEDUP_REMOVED lines=16> */
[----:B------:R-:W-:-:S02]  /*2240*/  WARPGROUP.DEPBAR.LE gsb0, 0x0 ;  /* 0x00008000000079c5 */ /* 0x000fc40000010000 */
[----:B------:R-:W-:-:S06]  /*2250*/  WARPGROUP.ARRIVE ;  /* 0x00000000000079c5 */ /* 0x000fcc0000000000 */
[----:B------:R-:W-:Y:S01]  /*2260*/  HGMMA.64x64x16.F32 R24, gdesc[UR8], R24, gsb0 ;  /* 0x00e00000081879f0 */ /* 0x000fe20008000818 */
        /* <DEDUP_REMOVED lines=8> */
[----:B------:R-:W-:Y:S02]  /*22f0*/  WARPGROUP.DEPBAR.LE gsb0, 0x0 ;  /* 0x00008000000079c5 */ /* 0x000fe40000010000 */
        /* <DEDUP_REMOVED lines=17> */
[----:B------:R-:W-:Y:S01]  /*2410*/  IMAD.U32 R6, RZ, RZ, UR8 ;  /* 0x00000008ff067e24 */ /* 0x000fe2000f8e00ff */
[----:B------:R-:W-:Y:S01]  /*2420*/  ULDC UR6, c[0x0][0x9d8] ;  /* 0x0002760000067ab9 */ /* 0x000fe20000000800 */
[----:B------:R-:W-:Y:S01]  /*2430*/  IMAD.U32 R7, RZ, RZ, UR9 ;  /* 0x00000009ff077e24 */ /* 0x000fe2000f8e00ff */
[----:B------:R-:W-:Y:S02]  /*2440*/  WARPGROUP.DEPBAR.LE gsb0, 0x0 ;  /* 0x00008000000079c5 */ /* 0x000fe40000010000 */
[----:B------:R-:W-:-:S06]  /*2450*/  WARPGROUP.ARRIVE ;  /* 0x00000000000079c5 */ /* 0x000fcc0000000000 */
[----:B------:R-:W-:Y:S01]  /*2460*/  HGMMA.64x64x16.F32 R24, gdesc[UR8], R24, gsb0 ;  /* 0x00e00000081879f0 */ /* 0x000fe20008000818 */
[----:B------:R-:W-:Y:S02]  /*2470*/  UIADD3 UR8, UR4, 0x406, URZ ;  /* 0x0000040604087890 */ /* 0x000fe4000fffe03f */
[----:B------:R-:W-:Y:S01]  /*2480*/  UIADD3 UR10, UR5, 0x206, URZ ;  /* 0x00000206050a7890 */ /* 0x000fe2000fffe03f */
[----:B------:R-:W-:Y:S01]  /*2490*/  UMOV UR9, 0x40000040 ;  /* 0x4000004000097882 */ /* 0x000fe20000000000 */
[----:B------:R-:W-:Y:S01]  /*24a0*/  UMOV UR11, 0x40000040 ;  /* 0x40000040000b7882 */ /* 0x000fe20000000000 */
[----:B------:R-:W-:Y:S02]  /*24b0*/  ULDC UR4, c[0x0][0x448] ;  /* 0x0001120000047ab9 */ /* 0x000fe40000000800 */
[----:B------:R-:W-:-:S06]  /*24c0*/  UISETP.NE.AND UP0, UPT, UR4, 0x1, UPT ;  /* 0x000000010400788c */ /* 0x000fcc000bf05270 */
[----:B------:R-:W-:Y:S02]  /*24d0*/  PLOP3.LUT P2, PT, PT, PT, UP0, 0x80, 0x0 ;  /* 0x000000000000781c */ /* 0x000fe40003f4f008 */
[----:B------:R-:W-:-:S03]  /*24e0*/  PLOP3.LUT P3, PT, PT, PT, UP0, 0x80, 0x0 ;  /* 0x000000000000781c */ /* 0x000fc60003f6f008 */
[----:B------:R-:W-:-:S08]  /*24f0*/  @UP0 ULDC UR4, c[0x0][0x44c] ;  /* 0x0001130000040ab9 */ /* 0x000fd00000000800 */
[----:B------:R-:W-:Y:S01]  /*2500*/  @P2 IMAD.HI.U32 R3, R0, UR4, RZ ;  /* 0x0000000400032c27 */ /* 0x000fe2000f8e00ff */
[----:B------:R-:W-:-:S03]  /*2510*/  @UP0 ULDC UR4, c[0x0][0x450] ;  /* 0x0001140000040ab9 */ /* 0x000fc60000000800 */
[----:B------:R-:W-:Y:S01]  /*2520*/  @!P1 VIADD R0, R57, 0x30840 ;  /* 0x0003084039009836 */ /* 0x000fe20000000000 */
[----:B------:R-:W-:Y:S01]  /*2530*/  @P3 SHF.R.U32.HI R2, RZ, UR4, R3 ;  /* 0x00000004ff023c19 */ /* 0x000fe20008011603 */
[----:B------:R-:W-:Y:S02]  /*2540*/  ULDC.64 UR4, c[0x0][0x9e0] ;  /* 0x0002780000047ab9 */ /* 0x000fe40000000a00 */
[----:B------:R-:W-:Y:S01]  /*2550*/  UISETP.GE.AND UP1, UPT, UR5, 0x1, UPT ;  /* 0x000000010500788c */ /* 0x000fe2000bf26270 */
[----:B------:R-:W-:Y:S01]  /*2560*/  @!P1 PRMT R0, RZ, 0x654, R0 ;  /* 0x00000654ff009816 */ /* 0x000fe20000000000 */
[----:B------:R-:W2:Y:S04]  /*2570*/  SHFL.IDX PT, R58, R2, RZ, 0x1c1f ;  /* 0x001c1fff023a7589 */ /* 0x000ea800000e0000 */
[----:B------:R-:W-:Y:S01]  /*2580*/  PLOP3.LUT P2, PT, PT, PT, UP1, 0x40, 0x0 ;  /* 0x000000000000781c */ /* 0x000fe20003f4e818 */
[----:B------:R-:W-:-:S02]  /*2590*/  WARPGROUP.DEPBAR.LE gsb0, 0x0 ;  /* 0x00008000000079c5 */ /* 0x000fc40000010000 */
[----:B------:R-:W-:-:S06]  /*25a0*/  WARPGROUP.ARRIVE ;  /* 0x00000000000079c5 */ /* 0x000fcc0000000000 */
[----:B------:R-:W-:Y:S03]  /*25b0*/  HGMMA.64x64x16.F32 R24, gdesc[UR56], R24, gsb0 ;  /* 0x00e00000381879f0 */ /* 0x000fe60008000818 */
[----:B------:R-:W-:Y:S02]  /*25c0*/  WARPGROUP.DEPBAR.LE gsb0, 0x0 ;  /* 0x00008000000079c5 */ /* 0x000fe40000010000 */
[----:B------:R-:W-:-:S06]  /*25d0*/  WARPGROUP.ARRIVE ;  /* 0x00000000000079c5 */ /* 0x000fcc0000000000 */
[----:B------:R-:W-:Y:S01]  /*25e0*/  HGMMA.64x64x16.F32 R24, gdesc[UR52], R24, gsb0 ;  /* 0x00e00000341879f0 */ /* 0x000fe20008000818 */
[----:B------:R-:W-:Y:S02]  /*25f0*/  ULDC UR54, c[0x0][0x9dc] ;  /* 0x0002770000367ab9 */ /* 0x000fe40000000800 */
[----:B------:R-:W-:Y:S01]  /*2600*/  ULOP3.LUT UR54, URZ, UR54, URZ, 0x33, !UPT ;  /* 0x000000363f367292 */ /* 0x000fe2000f8e333f */
[----:B------:R-:W-:Y:S02]  /*2610*/  WARPGROUP.DEPBAR.LE gsb0, 0x0 ;  /* 0x00008000000079c5 */ /* 0x000fe40000010000 */
[----:B------:R-:W-:-:S06]  /*2620*/  WARPGROUP.ARRIVE ;  /* 0x00000000000079c5 */ /* 0x000fcc0000000000 */
[----:B------:R-:W-:Y:S03]  /*2630*/  HGMMA.64x64x16.F32 R24, gdesc[UR8], R24, gsb0 ;  /* 0x00e00000081879f0 */ /* 0x000fe60008000818 */
        /* <DEDUP_REMOVED lines=25> */
[----:B------:R-:W-:Y:S01]  /*27d0*/  FMUL.FTZ R26, R26, UR6 ;  /* 0x000000061a1a7c20 */ /* 0x000fe20008410000 */
[----:B------:R-:W-:Y:S01]  /*27e0*/  FMUL.FTZ R38, R38, UR6 ;  /* 0x0000000626267c20 */ /* 0x000fe20008410000 */
[----:B------:R-:W-:Y:S01]  /*27f0*/  FMUL.FTZ R24, R24, UR6 ;  /* 0x0000000618187c20 */ /* 0x000fe20008410000 */
[----:B------:R-:W-:Y:S01]  /*2800*/  FMUL.FTZ R25, R25, UR6 ;  /* 0x0000000619197c20 */ /* 0x000fe20008410000 */
[----:B------:R-:W3:Y:S01]  /*2810*/  MUFU.TANH R56, R26 ;  /* 0x0000001a00387308 */ /* 0x000ee20000002400 */
[----:B------:R-:W-:Y:S01]  /*2820*/  FMUL.FTZ R27, R27, UR6 ;  /* 0x000000061b1b7c20 */ /* 0x000fe20008410000 */
[----:B------:R-:W-:Y:S01]  /*2830*/  FMUL.FTZ R28, R28, UR6 ;  /* 0x000000061c1c7c20 */ /* 0x000fe20008410000 */
[----:B------:R-:W-:Y:S01]  /*2840*/  FMUL.FTZ R29, R29, UR6 ;  /* 0x000000061d1d7c20 */ /* 0x000fe20008410000 */
[----:B------:R-:W-:Y:S01]  /*2850*/  FMUL.FTZ R32, R32, UR6 ;  /* 0x0000000620207c20 */ /* 0x000fe20008410000 */
[----:B------:R-:W-:Y:S01]  /*2860*/  FMUL.FTZ R33, R33, UR6 ;  /* 0x0000000621217c20 */ /* 0x000fe20008410000 */
[----:B------:R-:W-:Y:S01]  /*2870*/  FMUL.FTZ R34, R34, UR6 ;  /* 0x0000000622227c20 */ /* 0x000fe20008410000 */
[----:B------:R-:W-:Y:S01]  /*2880*/  FMUL.FTZ R35, R35, UR6 ;  /* 0x0000000623237c20 */ /* 0x000fe20008410000 */
[----:B------:R4:W0:Y:S01]  /*2890*/  MUFU.TANH R26, R38 ;  /* 0x00000026001a7308 */ /* 0x0008220000002400 */
[----:B------:R-:W-:Y:S01]  /*28a0*/  FMUL.FTZ R36, R36, UR6 ;  /* 0x0000000624247c20 */ /* 0x000fe20008410000 */
[----:B------:R-:W-:Y:S01]  /*28b0*/  FMUL.FTZ R37, R37, UR6 ;  /* 0x0000000625257c20 */ /* 0x000fe20008410000 */
[----:B------:R-:W-:Y:S01]  /*28c0*/  FMUL.FTZ R39, R39, UR6 ;  /* 0x0000000627277c20 */ /* 0x000fe20008410000 */
[----:B------:R-:W-:Y:S01]  /*28d0*/  FMUL.FTZ R40, R40, UR6 ;  /* 0x0000000628287c20 */ /* 0x000fe20008410000 */
[----:B------:R-:W-:Y:S01]  /*28e0*/  FMUL.FTZ R41, R41, UR6 ;  /* 0x0000000629297c20 */ /* 0x000fe20008410000 */
[----:B------:R-:W-:Y:S01]  /*28f0*/  FMUL.FTZ R42, R42, UR6 ;  /* 0x000000062a2a7c20 */ /* 0x000fe20008410000 */
[----:B------:R-:W-:Y:S01]  /*2900*/  FMUL.FTZ R43, R43, UR6 ;  /* 0x000000062b2b7c20 */ /* 0x000fe20008410000 */
[----:B------:R-:W-:Y:S01]  /*2910*/  FMUL.FTZ R44, R44, UR6 ;  /* 0x000000062c2c7c20 */ /* 0x000fe20008410000 */
[----:B----4-:R-:W-:-:S02]  /*2920*/  IMAD R38, R98, R5, 0x40 ;  /* 0x0000004062267424 */ /* 0x010fc400078e0205 */
[----:B------:R-:W-:Y:S01]  /*2930*/  FMUL.FTZ R45, R45, UR6 ;  /* 0x000000062d2d7c20 */ /* 0x000fe20008410000 */
[----:B------:R-:W-:Y:S01]  /*2940*/  FMUL.FTZ R47, R47, UR6 ;  /* 0x000000062f2f7c20 */ /* 0x000fe20008410000 */
[----:B------:R-:W-:Y:S01]  /*2950*/  FMUL.FTZ R48, R48, UR6 ;  /* 0x0000000630307c20 */ /* 0x000fe20008410000 */
[----:B------:R-:W-:Y:S02]  /*2960*/  VIADD R4, R38, 0x1 ;  /* 0x0000000126047836 */ /* 0x000fe40000000000 */
[----:B------:R-:W-:Y:S01]  /*2970*/  FMUL.FTZ R49, R49, UR6 ;  /* 0x0000000631317c20 */ /* 0x000fe20008410000 */
[----:B------:R-:W-:Y:S01]  /*2980*/  FMUL.FTZ R50, R50, UR6 ;  /* 0x0000000632327c20 */ /* 0x000fe20008410000 */
[----:B------:R-:W-:Y:S01]  /*2990*/  FMUL.FTZ R51, R51, UR6 ;  /* 0x0000000633337c20 */ /* 0x000fe20008410000 */
[----:B------:R-:W-:Y:S01]  /*29a0*/  FMUL.FTZ R52, R52, UR6 ;  /* 0x0000000634347c20 */ /* 0x000fe20008410000 */
[----:B------:R-:W-:Y:S01]  /*29b0*/  FMUL.FTZ R53, R53, UR6 ;  /* 0x0000000635357c20 */ /* 0x000fe20008410000 */
[----:B------:R-:W-:Y:S01]  /*29c0*/  FMUL.FTZ R54, R54, UR6 ;  /* 0x0000000636367c20 */ /* 0x000fe20008410000 */
[----:B------:R-:W-:Y:S01]  /*29d0*/  FMUL.FTZ R55, R55, UR6 ;  /* 0x0000000637377c20 */ /* 0x000fe20008410000 */
[----:B------:R-:W-:Y:S01]  /*29e0*/  IMAD R4, R17, -0x2, R4 ;  /* 0xfffffffe11047824 */ /* 0x000fe200078e0204 */
[----:B------:R-:W4:Y:S01]  /*29f0*/  MUFU.TANH R24, R24 ;  /* 0x0000001800187308 */ /* 0x000f220000002400 */
[----:B------:R-:W-:Y:S01]  /*2a00*/  FMUL.FTZ R30, R30, UR6 ;  /* 0x000000061e1e7c20 */ /* 0x000fe20008410000 */
[----:B------:R-:W-:Y:S01]  /*2a10*/  FMUL.FTZ R31, R31, UR6 ;  /* 0x000000061f1f7c20 */ /* 0x000fe20008410000 */
[----:B0-----:R-:W-:-:S02]  /*2a20*/  IMAD R4, R21, UR60, R4 ;  /* 0x0000003c15047c24 */ /* 0x001fc4000f8e0204 */
[----:B------:R-:W-:Y:S01]  /*2a30*/  FMUL.FTZ R46, R46, UR6 ;  /* 0x000000062e2e7c20 */ /* 0x000fe20008410000 */
[----:B------:R0:W-:Y:S01]  /*2a40*/  @!P1 SYNCS.ARRIVE.TRANS64.RED.A1T0 RZ, [R0+URZ], RZ ;  /* 0x000000ff00ff99a7 */ /* 0x0001e2000810043f */
[----:B------:R-:W-:Y:S01]  /*2a50*/  LEA R5, R98, 0xffffffc0, 0x6 ;  /* 0xffffffc062057811 */ /* 0x000fe200078e30ff */
[----:B-1----:R-:W-:Y:S01]  /*2a60*/  IMAD.IADD R4, R4, 0x1, -R155 ;  /* 0x0000000104047824 */ /* 0x002fe200078e0a9b */
[----:B------:R-:W1:Y:S03]  /*2a70*/  MUFU.TANH R25, R25 ;  /* 0x0000001900197308 */ /* 0x000e660000002400 */
[----:B------:R-:W-:Y:S02]  /*2a80*/  VIADD R57, R4, UR54 ;  /* 0x0000003604397c36 */ /* 0x000fe40008000000 */
[----:B0-----:R-:W-:Y:S02]  /*2a90*/  IMAD R0, R21, UR60, R38 ;  /* 0x0000003c15007c24 */ /* 0x001fe4000f8e0226 */
[----:B--2---:R-:W-:Y:S01]  /*2aa0*/  IMAD.IADD R3, R57, 0x1, R58 ;  /* 0x0000000139037824 */ /* 0x004fe200078e023a */
[----:B------:R-:W0:Y:S08]  /*2ab0*/  MUFU.TANH R27, R27 ;  /* 0x0000001b001b7308 */ /* 0x000e300000002400 */
[----:B------:R-:W2:Y:S08]  /*2ac0*/  MUFU.TANH R28, R28 ;  /* 0x0000001c001c7308 */ /* 0x000eb00000002400 */
[----:B------:R-:W0:Y:S08]  /*2ad0*/  MUFU.TANH R29, R29 ;  /* 0x0000001d001d7308 */ /* 0x000e300000002400 */
        /* <DEDUP_REMOVED lines=23> */
[----:B------:R5:W0:Y:S08]  /*2c50*/  MUFU.TANH R20, R31 ;  /* 0x0000001f00147308 */ /* 0x000a300000002400 */
[----:B------:R3:W0:Y:S01]  /*2c60*/  MUFU.TANH R30, R46 ;  /* 0x0000002e001e7308 */ /* 0x0006220000002400 */
[----:B-----5:R-:W-:-:S02]  /*2c70*/  IMAD R31, R17, -0x2, R0 ;  /* 0xfffffffe111f7824 */ /* 0x020fc400078e0200 */
[----:B---3--:R-:W-:-:S05]  /*2c80*/  VIADD R46, R4, UR4 ;  /* 0x00000004042e7c36 */ /* 0x008fca0008000000 */
[----:B------:R-:W-:Y:S01]  /*2c90*/  VIADDMNMX R0, R58, R46, R31, PT ;  /* 0x0000002e3a007246 */ /* 0x000fe2000380011f */
[----:B-12-4-:R-:W-:Y:S06]  /*2ca0*/  @P2 BRA `(.L_x_1171) ;  /* 0x00000000005c2947 */ /* 0x016fec0003800000 */
[----:B------:R-:W-:Y:S01]  /*2cb0*/  IMAD R4, R21, UR60, R58 ;  /* 0x0000003c15047c24 */ /* 0x000fe2000f8e023a */
[----:B------:R-:W-:Y:S03]  /*2cc0*/  BSSY B0, `(.L_x_1172) ;  /* 0x0000011000007945 */ /* 0x000fe60003800000 */
[----:B------:R-:W-:-:S05]  /*2cd0*/  IMAD.IADD R4, R4, 0x1, -R155 ;  /* 0x0000000104047824 */ /* 0x000fca00078e0a9b */
[----:B------:R-:W-:-:S13]  /*2ce0*/  ISETP.GT.AND P2, PT, R4, -0x1, PT ;  /* 0xffffffff0400780c */ /* 0x000fda0003f44270 */
[----:B------:R-:W-:Y:S05]  /*2cf0*/  @P2 BRA `(.L_x_1173) ;  /* 0x0000000000202947 */ /* 0x000fea0003800000 */
[----:B------:R-:W-:Y:S01]  /*2d00*/  UISETP.NE.AND UP2, UPT, UR5, 0x1, UPT ;  /* 0x000000010500788c */ /* 0x000fe2000bf45270 */
[----:B------:R-:W-:-:S05]  /*2d10*/  LOP3.LUT R4, RZ, R4, RZ, 0x33, !PT ;  /* 0x00000004ff047212 */ /* 0x000fca00078e33ff */
[----:B------:R-:W-:-:S05]  /*2d20*/  PLOP3.LUT P2, PT, PT, PT, UP2, 0x80, 0x0 ;  /* 0x000000000000781c */ /* 0x000fca0003f4f028 */
[----:B------:R-:W-:-:S08]  /*2d30*/  @UP2 ULDC.64 UR6, c[0x0][0x9e8] ;  /* 0x00027a0000062ab9 */ /* 0x000fd00000000a00 */
[----:B------:R-:W-:-:S05]  /*2d40*/  @P2 IMAD.HI.U32 R58, R4, UR6, RZ ;  /* 0x00000006043a2c27 */ /* 0x000fca000f8e00ff */
[----:B------:R-:W-:-:S04]  /*2d50*/  @P2 SHF.R.U32.HI R4, RZ, UR7, R58 ;  /* 0x00000007ff042c19 */ /* 0x000fc8000801163a */
[----:B------:R-:W-:Y:S01]  /*2d60*/  LOP3.LUT R4, RZ, R4, RZ, 0x33, !PT ;  /* 0x00000004ff047212 */ /* 0x000fe200078e33ff */
[----:B------:R-:W-:Y:S06]  /*2d70*/  BRA `(.L_x_1174) ;  /* 0x0000000000147947 */ /* 0x000fec0003800000 */
.L_x_1173:
[----:B------:R-:W-:-:S06]  /*2d80*/  UISETP.NE.AND UP2, UPT, UR5, 0x1, UPT ;  /* 0x000000010500788c */ /* 0x000fcc000bf45270 */
[----:B------:R-:W-:-:S05]  /*2d90*/  PLOP3.LUT P2, PT, PT, PT, UP2, 0x80, 0x0 ;  /* 0x000000000000781c */ /* 0x000fca0003f4f028 */
[----:B------:R-:W-:-:S08]  /*2da0*/  @UP2 ULDC.64 UR6, c[0x0][0x9e8] ;  /* 0x00027a0000062ab9 */ /* 0x000fd00000000a00 */
[----:B------:R-:W-:-:S05]  /*2db0*/  @P2 IMAD.HI.U32 R58, R4, UR6, RZ ;  /* 0x00000006043a2c27 */ /* 0x000fca000f8e00ff */
[----:B------:R-:W-:-:S07]  /*2dc0*/  @P2 SHF.R.U32.HI R4, RZ, UR7, R58 ;  /* 0x00000007ff042c19 */ /* 0x000fce000801163a */
.L_x_1174:
[----:B------:R-:W-:Y:S05]  /*2dd0*/  BSYNC B0 ;  /* 0x0000000000007941 */ /* 0x000fea0003800000 */
.L_x_1172:
[----:B------:R-:W-:-:S04]  /*2de0*/  IMAD R4, R4, UR5, -R5 ;  /* 0x0000000504047c24 */ /* 0x000fc8000f8e0a05 */
[----:B------:R-:W-:-:S05]  /*2df0*/  IMAD R4, R17, -0x2, R4 ;  /* 0xfffffffe11047824 */ /* 0x000fca00078e0204 */
[----:B------:R-:W-:Y:S02]  /*2e00*/  VIMNMX R3, R3, R4, !PT ;  /* 0x0000000403037248 */ /* 0x000fe40007fe0100 */
[----:B------:R-:W-:-:S07]  /*2e10*/  VIADDMNMX R0, R4, UR5, R0, PT ;  /* 0x0000000504007c46 */ /* 0x000fce000b800100 */
.L_x_1171:
[C---:B------:R-:W-:Y:S01]  /*2e20*/  ISETP.GE.AND P2, PT, R38.reuse, 0x2, PT ;  /* 0x000000022600780c */ /* 0x040fe20003f46270 */
[----:B------:R-:W1:Y:S01]  /*2e30*/  SHFL.IDX PT, R2, R2, 0x1, 0x1c1f ;  /* 0x003c1f0002027f89 */ /* 0x000e6200000e0000 */
[C---:B------:R-:W-:Y:S02]  /*2e40*/  ISETP.GE.AND P6, PT, R38.reuse, 0xa, PT ;  /* 0x0000000a2600780c */ /* 0x040fe40003fc6270 */
[C---:B------:R-:W-:Y:S02]  /*2e50*/  ISETP.GT.AND P4, PT, R3.reuse, 0x1, !P2 ;  /* 0x000000010300780c */ /* 0x040fe40005784270 */
[----:B------:R-:W-:Y:S02]  /*2e60*/  ISETP.GE.AND P3, PT, R38, 0x9, PT ;  /* 0x000000092600780c */ /* 0x000fe40003f66270 */
[----:B------:R-:W-:Y:S02]  /*2e70*/  ISETP.LT.OR P4, PT, R0, 0x2, P4 ;  /* 0x000000020000780c */ /* 0x000fe40002781670 */
[----:B------:R-:W-:-:S02]  /*2e80*/  ISETP.GT.AND P5, PT, R3, 0x8, !P3 ;  /* 0x000000080300780c */ /* 0x000fc40005fa4270 */
[----:B------:R-:W-:Y:S02]  /*2e90*/  FSEL R58, R25, -INF , !P4 ;  /* 0xff800000193a7808 */ /* 0x000fe40006000000 */
[----:B------:R-:W-:Y:S02]  /*2ea0*/  ISETP.GT.AND P4, PT, R3, 0x9, !P6 ;  /* 0x000000090300780c */ /* 0x000fe40007784270 */
[----:B------:R-:W-:Y:S02]  /*2eb0*/  P2R R25, PR, RZ, 0x40 ;  /* 0x00000040ff197803 */ /* 0x000fe40000000000 */
[----:B------:R-:W-:Y:S02]  /*2ec0*/  ISETP.LT.OR P4, PT, R0, 0xa, P4 ;  /* 0x0000000a0000780c */ /* 0x000fe40002781670 */
[----:B------:R-:W-:Y:S02]  /*2ed0*/  ISETP.GE.AND P6, PT, R38, 0x11, PT ;  /* 0x000000112600780c */ /* 0x000fe40003fc6270 */
[----:B0-----:R-:W-:-:S02]  /*2ee0*/  FSEL R62, R29, -INF , !P4 ;  /* 0xff8000001d3e7808 */ /* 0x001fc40006000000 */
[----:B------:R-:W-:Y:S02]  /*2ef0*/  ISETP.LT.OR P5, PT, R0, 0x9, P5 ;  /* 0x000000090000780c */ /* 0x000fe40002fa1670 */
[----:B------:R-:W-:Y:S02]  /*2f00*/  ISETP.GT.AND P4, PT, R3, 0x10, !P6 ;  /* 0x000000100300780c */ /* 0x000fe40007784270 */
[----:B------:R-:W-:Y:S02]  /*2f10*/  FSEL R60, R28, -INF , !P5 ;  /* 0xff8000001c3c7808 */ /* 0x000fe40006800000 */
[----:B------:R-:W-:Y:S02]  /*2f20*/  ISETP.LT.OR P4, PT, R0, 0x11, P4 ;  /* 0x000000110000780c */ /* 0x000fe40002781670 */
[----:B------:R-:W-:Y:S02]  /*2f30*/  ISETP.GE.AND P5, PT, R38, 0x12, PT ;  /* 0x000000122600780c */ /* 0x000fe40003fa6270 */
[----:B------:R-:W-:-:S02]  /*2f40*/  FSEL R64, R32, -INF , !P4 ;  /* 0xff80000020407808 */ /* 0x000fc40006000000 */
[----:B------:R-:W-:Y:S02]  /*2f50*/  ISETP.GT.AND P4, PT, R3, 0x11, !P5 ;  /* 0x000000110300780c */ /* 0x000fe40006f84270 */
[----:B------:R-:W-:Y:S02]  /*2f60*/  P2R R29, PR, RZ, 0x20 ;  /* 0x00000020ff1d7803 */ /* 0x000fe40000000000 */
[----:B------:R-:W-:Y:S02]  /*2f70*/  ISETP.LT.OR P4, PT, R0, 0x12, P4 ;  /* 0x000000120000780c */ /* 0x000fe40002781670 */
[----:B------:R-:W-:Y:S02]  /*2f80*/  ISETP.GE.AND P5, PT, R38, 0x19, PT ;  /* 0x000000192600780c */ /* 0x000fe40003fa6270 */
[----:B------:R-:W-:Y:S02]  /*2f90*/  FSEL R66, R33, -INF , !P4 ;  /* 0xff80000021427808 */ /* 0x000fe40006000000 */
[----:B------:R-:W-:-:S02]  /*2fa0*/  ISETP.GT.AND P4, PT, R3, 0x18, !P5 ;  /* 0x000000180300780c */ /* 0x000fc40006f84270 */
[----:B------:R-:W-:Y:S02]  /*2fb0*/  P2R R32, PR, RZ, 0x20 ;  /* 0x00000020ff207803 */ /* 0x000fe40000000000 */
[----:B------:R-:W-:Y:S02]  /*2fc0*/  ISETP.LT.OR P4, PT, R0, 0x19, P4 ;  /* 0x000000190000780c */ /* 0x000fe40002781670 */
[----:B------:R-:W-:Y:S02]  /*2fd0*/  ISETP.GE.AND P5, PT, R38, 0x1a, PT ;  /* 0x0000001a2600780c */ /* 0x000fe40003fa6270 */
[----:B------:R-:W-:Y:S02]  /*2fe0*/  FSEL R68, R36, -INF , !P4 ;  /* 0xff80000024447808 */ /* 0x000fe40006000000 */
[----:B------:R-:W-:Y:S02]  /*2ff0*/  ISETP.GT.AND P4, PT, R3, 0x19, !P5 ;  /* 0x000000190300780c */ /* 0x000fe40006f84270 */
[----:B------:R-:W-:-:S02]  /*3000*/  P2R R33, PR, RZ, 0x20 ;  /* 0x00000020ff217803 */ /* 0x000fc40000000000 */
[----:B------:R-:W-:Y:S02]  /*3010*/  ISETP.LT.OR P4, PT, R0, 0x1a, P4 ;  /* 0x0000001a0000780c */ /* 0x000fe40002781670 */
[----:B------:R-:W-:Y:S02]  /*3020*/  ISETP.GE.AND P5, PT, R38, 0x21, PT ;  /* 0x000000212600780c */ /* 0x000fe40003fa6270 */
[----:B------:R-:W-:Y:S02]  /*3030*/  FSEL R70, R37, -INF , !P4 ;  /* 0xff80000025467808 */ /* 0x000fe40006000000 */
[----:B------:R-:W-:Y:S02]  /*3040*/  ISETP.GT.AND P4, PT, R3, 0x20, !P5 ;  /* 0x000000200300780c */ /* 0x000fe40006f84270 */
[----:B------:R-:W-:Y:S02]  /*3050*/  P2R R37, PR, RZ, 0x20 ;  /* 0x00000020ff257803 */ /* 0x000fe40000000000 */
[----:B------:R-:W-:-:S02]  /*3060*/  ISETP.LT.OR P4, PT, R0, 0x21, P4 ;  /* 0x000000210000780c */ /* 0x000fc40002781670 */
[----:B------:R-:W-:Y:S02]  /*3070*/  ISETP.GE.AND P5, PT, R38, 0x22, PT ;  /* 0x000000222600780c */ /* 0x000fe40003fa6270 */
[----:B------:R-:W-:Y:S02]  /*3080*/  FSEL R72, R40, -INF , !P4 ;  /* 0xff80000028487808 */ /* 0x000fe40006000000 */
[----:B------:R-:W-:Y:S02]  /*3090*/  ISETP.GT.AND P4, PT, R3, 0x21, !P5 ;  /* 0x000000210300780c */ /* 0x000fe40006f84270 */
[----:B------:R-:W-:Y:S02]  /*30a0*/  P2R R40, PR, RZ, 0x20 ;  /* 0x00000020ff287803 */ /* 0x000fe40000000000 */
[----:B------:R-:W-:Y:S02]  /*30b0*/  ISETP.LT.OR P4, PT, R0, 0x22, P4 ;  /* 0x000000220000780c */ /* 0x000fe40002781670 */
[----:B------:R-:W-:-:S02]  /*30c0*/  ISETP.GE.AND P5, PT, R38, 0x29, PT ;  /* 0x000000292600780c */ /* 0x000fc40003fa6270 */
[----:B------:R-:W-:Y:S02]  /*30d0*/  FSEL R74, R41, -INF , !P4 ;  /* 0xff800000294a7808 */ /* 0x000fe40006000000 */
[----:B------:R-:W-:Y:S02]  /*30e0*/  ISETP.GT.AND P4, PT, R3, 0x28, !P5 ;  /* 0x000000280300780c */ /* 0x000fe40006f84270 */
[----:B------:R-:W-:Y:S02]  /*30f0*/  P2R R41, PR, RZ, 0x20 ;  /* 0x00000020ff297803 */ /* 0x000fe40000000000 */
        /* <DEDUP_REMOVED lines=11> */
[----:B------:R-:W-:Y:S02]  /*31b0*/  P2R R28, PR, RZ, 0x40 ;  /* 0x00000040ff1c7803 */ /* 0x000fe40000000000 */
[----:B------:R-:W-:Y:S02]  /*31c0*/  FSEL R48, R48, -INF , !P4 ;  /* 0xff80000030307808 */ /* 0x000fe40006000000 */
[----:B------:R-:W-:-:S04]  /*31d0*/  ISETP.GE.AND P4, PT, R38, 0x32, PT ;  /* 0x000000322600780c */ /* 0x000fc80003f86270 */
[----:B------:R-:W-:-:S04]  /*31e0*/  ISETP.GT.AND P5, PT, R3, 0x31, !P4 ;  /* 0x000000310300780c */ /* 0x000fc800067a4270 */
[----:B------:R-:W-:-:S04]  /*31f0*/  ISETP.LT.OR P5, PT, R0, 0x32, P5 ;  /* 0x000000320000780c */ /* 0x000fc80002fa1670 */
[----:B------:R-:W-:Y:S02]  /*3200*/  FSEL R80, R49, -INF , !P5 ;  /* 0xff80000031507808 */ /* 0x000fe40006800000 */
[----:B------:R-:W-:-:S04]  /*3210*/  ISETP.GE.AND P5, PT, R38, 0x39, PT ;  /* 0x000000392600780c */ /* 0x000fc80003fa6270 */
[----:B------:R-:W-:-:S04]  /*3220*/  ISETP.GT.AND P6, PT, R3, 0x38, !P5 ;  /* 0x000000380300780c */ /* 0x000fc80006fc4270 */
[----:B------:R-:W-:-:S04]  /*3230*/  ISETP.LT.OR P6, PT, R0, 0x39, P6 ;  /* 0x000000390000780c */ /* 0x000fc800037c1670 */
[----:B------:R-:W-:Y:S02]  /*3240*/  FSEL R52, R52, -INF , !P6 ;  /* 0xff80000034347808 */ /* 0x000fe40007000000 */
[----:B------:R-:W-:-:S04]  /*3250*/  ISETP.GE.AND P6, PT, R38, 0x1, PT ;  /* 0x000000012600780c */ /* 0x000fc80003fc6270 */
[----:B------:R-:W-:Y:S02]  /*3260*/  P2R R4, PR, RZ, 0x40 ;  /* 0x00000040ff047803 */ /* 0x000fe40000000000 */
[----:B------:R-:W-:-:S04]  /*3270*/  ISETP.GT.AND P6, PT, R3, RZ, !P6 ;  /* 0x000000ff0300720c */ /* 0x000fc800077c4270 */
[----:B------:R-:W-:-:S04]  /*3280*/  ISETP.LT.OR P6, PT, R0, 0x1, P6 ;  /* 0x000000010000780c */ /* 0x000fc800037c1670 */
[----:B------:R-:W-:Y:S02]  /*3290*/  FSEL R36, R24, -INF , !P6 ;  /* 0xff80000018247808 */ /* 0x000fe40007000000 */
[----:B------:R-:W-:-:S04]  /*32a0*/  ISETP.GE.AND P6, PT, R38, 0x3a, PT ;  /* 0x0000003a2600780c */ /* 0x000fc80003fc6270 */
[----:B------:R-:W-:Y:S02]  /*32b0*/  P2R R38, PR, RZ, 0x40 ;  /* 0x00000040ff267803 */ /* 0x000fe40000000000 */
[----:B------:R-:W-:Y:S01]  /*32c0*/  ISETP.GT.AND P6, PT, R3, 0x39, !P6 ;  /* 0x000000390300780c */ /* 0x000fe200077c4270 */
[----:B-1----:R-:W-:-:S03]  /*32d0*/  IMAD.IADD R3, R57, 0x1, R2 ;  /* 0x0000000139037824 */ /* 0x002fc600078e0202 */
[----:B------:R-:W-:Y:S02]  /*32e0*/  ISETP.LT.OR P6, PT, R0, 0x3a, P6 ;  /* 0x0000003a0000780c */ /* 0x000fe400037c1670 */
[----:B------:R-:W-:Y:S02]  /*32f0*/  VIADDMNMX R0, R2, R46, R31, PT ;  /* 0x0000002e02007246 */ /* 0x000fe4000380011f */
[----:B------:R-:W-:Y:S02]  /*3300*/  FSEL R82, R53, -INF , !P6 ;  /* 0xff80000035527808 */ /* 0x000fe40007000000 */
[----:B------:R-:W-:-:S13]  /*3310*/  PLOP3.LUT P6, PT, PT, PT, UP1, 0x40, 0x0 ;  /* 0x000000000000781c */ /* 0x000fda0003fce818 */
[----:B------:R-:W-:Y:S05]  /*3320*/  @P6 BRA `(.L_x_1175) ;  /* 0x0000000000646947 */ /* 0x000fea0003800000 */
        /* <DEDUP_REMOVED lines=9> */
[----:B------:R-:W-:Y:S01]  /*33c0*/  @P6 IMAD.HI.U32 R24, R2, UR6, RZ ;  /* 0x0000000602186c27 */ /* 0x000fe2000f8e00ff */
[----:B------:R-:W-:-:S13]  /*33d0*/  PLOP3.LUT P6, PT, PT, PT, UP2, 0x80, 0x0 ;  /* 0x000000000000781c */ /* 0x000fda0003fcf028 */
[----:B------:R-:W-:-:S04]  /*33e0*/  @P6 SHF.R.U32.HI R2, RZ, UR7, R24 ;  /* 0x00000007ff026c19 */ /* 0x000fc80008011618 */
[----:B------:R-:W-:Y:S01]  /*33f0*/  LOP3.LUT R2, RZ, R2, RZ, 0x33, !PT ;  /* 0x00000002ff027212 */ /* 0x000fe200078e33ff */
[----:B------:R-:W-:Y:S06]  /*3400*/  BRA `(.L_x_1178) ;  /* 0x0000000000187947 */ /* 0x000fec0003800000 */
.L_x_1177:
[----:B------:R-:W-:-:S06]  /*3410*/  UISETP.NE.AND UP2, UPT, UR5, 0x1, UPT ;  /* 0x000000010500788c */ /* 0x000fcc000bf45270 */
[----:B------:R-:W-:-:S05]  /*3420*/  PLOP3.LUT P6, PT, PT, PT, UP2, 0x80, 0x0 ;  /* 0x000000000000781c */ /* 0x000fca0003fcf028 */
[----:B------:R-:W-:-:S08]  /*3430*/  @UP2 ULDC.64 UR6, c[0x0][0x9e8] ;  /* 0x00027a0000062ab9 */ /* 0x000fd00000000a00 */
[----:B------:R-:W-:Y:S01]  /*3440*/  @P6 IMAD.HI.U32 R24, R2, UR6, RZ ;  /* 0x0000000602186c27 */ /* 0x000fe2000f8e00ff */
[----:B------:R-:W-:-:S13]  /*3450*/  PLOP3.LUT P6, PT, PT, PT, UP2, 0x80, 0x0 ;  /* 0x000000000000781c */ /* 0x000fda0003fcf028 */
[----:B------:R-:W-:-:S07]  /*3460*/  @P6 SHF.R.U32.HI R2, RZ, UR7, R24 ;  /* 0x00000007ff026c19 */ /* 0x000fce0008011618 */
.L_x_1178:
[----:B------:R-:W-:Y:S05]  /*3470*/  BSYNC B0 ;  /* 0x0000000000007941 */ /* 0x000fea0003800000 */
.L_x_1176:
[----:B------:R-:W-:-:S04]  /*3480*/  IMAD R2, R2, UR5, -R5 ;  /* 0x0000000502027c24 */ /* 0x000fc8000f8e0a05 */
[----:B------:R-:W-:-:S05]  /*3490*/  IMAD R2, R17, -0x2, R2 ;  /* 0xfffffffe11027824 */ /* 0x000fca00078e0202 */
[----:B------:R-:W-:Y:S02]  /*34a0*/  VIMNMX R3, R3, R2, !PT ;  /* 0x0000000203037248 */ /* 0x000fe40007fe0100 */
[----:B------:R-:W-:-:S07]  /*34b0*/  VIADDMNMX R0, R2, UR5, R0, PT ;  /* 0x0000000502007c46 */ /* 0x000fce000b800100 */
.L_x_1175:
[----:B------:R-:W-:Y:S01]  /*34c0*/  ISETP.GT.AND P2, PT, R3, 0x1, !P2 ;  /* 0x000000010300780c */ /* 0x000fe20005744270 */
[----:B------:R-:W-:Y:S01]  /*34d0*/  ULDC UR6, c[0x0][0x988] ;  /* 0x0002620000067ab9 */ /* 0x000fe20000000800 */
[----:B------:R-:W-:Y:S01]  /*34e0*/  ISETP.NE.AND P6, PT, R4, RZ, PT ;  /* 0x000000ff0400720c */ /* 0x000fe20003fc5270 */
[----:B------:R-:W-:Y:S01]  /*34f0*/  @UP0 ULDC UR10, c[0x0][0x44c] ;  /* 0x00011300000a0ab9 */ /* 0x000fe20000000800 */
[----:B------:R-:W-:Y:S01]  /*3500*/  ISETP.LT.OR P2, PT, R0, 0x2, P2 ;  /* 0x000000020000780c */ /* 0x000fe20001741670 */
[----:B------:R-:W-:Y:S01]  /*3510*/  UIMAD.WIDE.U32 UR10, UR61, UR10, URZ ;  /* 0x0000000a3d0a72a5 */ /* 0x000fe2000f8e003f */
[----:B------:R-:W-:Y:S01]  /*3520*/  FMNMX.FTZ R4, R36, R58, !PT ;  /* 0x0000003a24047209 */ /* 0x000fe20007810000 */
[----:B------:R-:W-:Y:S01]  /*3530*/  @UP0 ULDC UR14, c[0x0][0x450] ;  /* 0x00011400000e0ab9 */ /* 0x000fe20000000800 */
[----:B------:R-:W-:Y:S01]  /*3540*/  FSEL R5, R27, -INF , !P2 ;  /* 0xff8000001b057808 */ /* 0x000fe20005000000 */
[----:B------:R-:W-:Y:S01]  /*3550*/  UMOV UR7, UR61 ;  /* 0x0000003d00077c82 */ /* 0x000fe20008000000 */
[----:B------:R-:W-:Y:S01]  /*3560*/  ISETP.NE.AND P2, PT, R25, RZ, PT ;  /* 0x000000ff1900720c */ /* 0x000fe20003f45270 */
[----:B------:R-:W-:Y:S01]  /*3570*/  @UP0 USHF.R.U32.HI UR7, URZ, UR14, UR11 ;  /* 0x0000000e3f070299 */ /* 0x000fe2000801160b */
[----:B------:R-:W-:-:S02]  /*3580*/  FMNMX.FTZ R4, R60, R4, !PT ;  /* 0x000000043c047209 */ /* 0x000fc40007810000 */
[----:B------:R-:W-:Y:S01]  /*3590*/  ISETP.GT.AND P2, PT, R3, 0x9, !P2 ;  /* 0x000000090300780c */ /* 0x000fe20005744270 */
[----:B------:R-:W-:Y:S01]  /*35a0*/  UIADD3 UR39, UR39, UR7, URZ ;  /* 0x0000000727277290 */ /* 0x000fe2000fffe03f */
[----:B------:R-:W-:Y:S02]  /*35b0*/  FMNMX.FTZ R4, R62, R4, !PT ;  /* 0x000000043e047209 */ /* 0x000fe40007810000 */
[----:B------:R-:W-:Y:S01]  /*35c0*/  ISETP.LT.OR P2, PT, R0, 0xa, P2 ;  /* 0x0000000a0000780c */ /* 0x000fe20001741670 */
[----:B------:R-:W-:Y:S01]  /*35d0*/  UIADD3 UR4, UR39, UR4, URZ ;  /* 0x0000000427047290 */ /* 0x000fe2000fffe03f */
[----:B------:R-:W-:Y:S02]  /*35e0*/  FMNMX.FTZ R4, R64, R4, !PT ;  /* 0x0000000440047209 */ /* 0x000fe40007810000 */
[----:B------:R-:W-:Y:S02]  /*35f0*/  FSEL R20, R20, -INF , !P2 ;  /* 0xff80000014147808 */ /* 0x000fe40005000000 */
[----:B------:R-:W-:-:S02]  /*3600*/  ISETP.NE.AND P2, PT, R28, RZ, PT ;  /* 0x000000ff1c00720c */ /* 0x000fc40003f45270 */
[----:B------:R-:W-:Y:S02]  /*3610*/  FMNMX.FTZ R4, R66, R4, !PT ;  /* 0x0000000442047209 */ /* 0x000fe40007810000 */
[----:B------:R-:W-:Y:S02]  /*3620*/  ISETP.GT.AND P2, PT, R3, 0x10, !P2 ;  /* 0x000000100300780c */ /* 0x000fe40005744270 */
[----:B------:R-:W-:Y:S02]  /*3630*/  FMNMX.FTZ R4, R68, R4, !PT ;  /* 0x0000000444047209 */ /* 0x000fe40007810000 */
[----:B------:R-:W-:Y:S02]  /*3640*/  ISETP.LT.OR P2, PT, R0, 0x11, P2 ;  /* 0x000000110000780c */ /* 0x000fe40001741670 */
[----:B------:R-:W-:Y:S02]  /*3650*/  FMNMX.FTZ R4, R70, R4, !PT ;  /* 0x0000000446047209 */ /* 0x000fe40007810000 */
[----:B------:R-:W-:-:S02]  /*3660*/  FSEL R24, R34, -INF , !P2 ;  /* 0xff80000022187808 */ /* 0x000fc40005000000 */
[----:B------:R-:W-:Y:S02]  /*3670*/  ISETP.NE.AND P2, PT, R29, RZ, PT ;  /* 0x000000ff1d00720c */ /* 0x000fe40003f45270 */
[----:B------:R-:W-:Y:S02]  /*3680*/  FMNMX.FTZ R4, R72, R4, !PT ;  /* 0x0000000448047209 */ /* 0x000fe40007810000 */
[----:B------:R-:W-:Y:S02]  /*3690*/  ISETP.GT.AND P2, PT, R3, 0x11, !P2 ;  /* 0x000000110300780c */ /* 0x000fe40005744270 */
[----:B------:R-:W-:Y:S02]  /*36a0*/  FMNMX.FTZ R4, R74, R4, !PT ;  /* 0x000000044a047209 */ /* 0x000fe40007810000 */
[----:B------:R-:W-:Y:S02]  /*36b0*/  ISETP.LT.OR P2, PT, R0, 0x12, P2 ;  /* 0x000000120000780c */ /* 0x000fe40001741670 */
[----:B------:R-:W-:-:S02]  /*36c0*/  FMNMX.FTZ R4, R76, R4, !PT ;  /* 0x000000044c047209 */ /* 0x000fc40007810000 */
[----:B------:R-:W-:Y:S02]  /*36d0*/  FSEL R25, R35, -INF , !P2 ;  /* 0xff80000023197808 */ /* 0x000fe40005000000 */
[----:B------:R-:W-:Y:S02]  /*36e0*/  ISETP.NE.AND P2, PT, R32, RZ, PT ;  /* 0x000000ff2000720c */ /* 0x000fe40003f45270 */
[----:B------:R-:W-:Y:S02]  /*36f0*/  FMNMX.FTZ R4, R78, R4, !PT ;  /* 0x000000044e047209 */ /* 0x000fe40007810000 */
[----:B------:R-:W-:Y:S02]  /*3700*/  ISETP.GT.AND P2, PT, R3, 0x18, !P2 ;  /* 0x000000180300780c */ /* 0x000fe40005744270 */
[----:B------:R-:W-:Y:S02]  /*3710*/  FMNMX.FTZ R4, R48, R4, !PT ;  /* 0x0000000430047209 */ /* 0x000fe40007810000 */
[----:B------:R-:W-:-:S02]  /*3720*/  ISETP.LT.OR P2, PT, R0, 0x19, P2 ;  /* 0x000000190000780c */ /* 0x000fc40001741670 */
[----:B------:R-:W-:Y:S02]  /*3730*/  FMNMX.FTZ R4, R80, R4, !PT ;  /* 0x0000000450047209 */ /* 0x000fe40007810000 */
[----:B------:R-:W-:Y:S02]  /*3740*/  FSEL R26, R26, -INF , !P2 ;  /* 0xff8000001a1a7808 */ /* 0x000fe40005000000 */
[----:B------:R-:W-:Y:S02]  /*3750*/  ISETP.NE.AND P2, PT, R33, RZ, PT ;  /* 0x000000ff2100720c */ /* 0x000fe40003f45270 */
[----:B------:R-:W-:Y:S02]  /*3760*/  FMNMX.FTZ R4, R52, R4, !PT ;  /* 0x0000000434047209 */ /* 0x000fe40007810000 */
[----:B------:R-:W-:Y:S02]  /*3770*/  ISETP.GT.AND P2, PT, R3, 0x19, !P2 ;  /* 0x000000190300780c */ /* 0x000fe40005744270 */
[----:B------:R-:W-:-:S02]  /*3780*/  FMNMX.FTZ R32, R82, R4, !PT ;  /* 0x0000000452207209 */ /* 0x000fc40007810000 */
[C---:B------:R-:W-:Y:S02]  /*3790*/  ISETP.LT.OR P2, PT, R0.reuse, 0x1a, P2 ;  /* 0x0000001a0000780c */ /* 0x040fe40001741670 */
[----:B------:R-:W-:Y:S01]  /*37a0*/  ISETP.GT.AND P3, PT, R3, 0x8, !P3 ;  /* 0x000000080300780c */ /* 0x000fe20005f64270 */
[----:B------:R-:W0:Y:S01]  /*37b0*/  SHFL.BFLY PT, R31, R32, 0x2, 0x1f ;  /* 0x0c401f00201f7f89 */ /* 0x000e2200000e0000 */
[----:B------:R-:W-:Y:S02]  /*37c0*/  FSEL R27, R39, -INF , !P2 ;  /* 0xff800000271b7808 */ /* 0x000fe40005000000 */
[----:B------:R-:W-:Y:S02]  /*37d0*/  ISETP.NE.AND P2, PT, R37, RZ, PT ;  /* 0x000000ff2500720c */ /* 0x000fe40003f45270 */
[----:B------:R-:W-:Y:S02]  /*37e0*/  ISETP.LT.OR P3, PT, R0, 0x9, P3 ;  /* 0x000000090000780c */ /* 0x000fe40001f61670 */
[----:B------:R-:W-:-:S02]  /*37f0*/  ISETP.GT.AND P2, PT, R3, 0x20, !P2 ;  /* 0x000000200300780c */ /* 0x000fc40005744270 */
[----:B------:R-:W-:Y:S02]  /*3800*/  FSEL R16, R16, -INF , !P3 ;  /* 0xff80000010107808 */ /* 0x000fe40005800000 */
[----:B------:R-:W-:Y:S02]  /*3810*/  ISETP.LT.OR P2, PT, R0, 0x21, P2 ;  /* 0x000000210000780c */ /* 0x000fe40001741670 */
[----:B------:R-:W-:Y:S02]  /*3820*/  ISETP.NE.AND P3, PT, R41, RZ, PT ;  /* 0x000000ff2900720c */ /* 0x000fe40003f65270 */
[----:B------:R-:W-:Y:S02]  /*3830*/  FSEL R28, R42, -INF , !P2 ;  /* 0xff8000002a1c7808 */ /* 0x000fe40005000000 */
[----:B------:R-:W-:Y:S02]  /*3840*/  ISETP.NE.AND P2, PT, R40, RZ, PT ;  /* 0x000000ff2800720c */ /* 0x000fe40003f45270 */
[----:B------:R-:W-:-:S02]  /*3850*/  ISETP.GT.AND P4, PT, R3, 0x31, !P4 ;  /* 0x000000310300780c */ /* 0x000fc40006784270 */
[C---:B------:R-:W-:Y:S02]  /*3860*/  ISETP.GT.AND P2, PT, R3.reuse, 0x21, !P2 ;  /* 0x000000210300780c */ /* 0x040fe40005744270 */
[----:B------:R-:W-:Y:S02]  /*3870*/  ISETP.GT.AND P5, PT, R3, 0x38, !P5 ;  /* 0x000000380300780c */ /* 0x000fe40006fa4270 */
[----:B------:R-:W-:Y:S02]  /*3880*/  ISETP.LT.OR P2, PT, R0, 0x22, P2 ;  /* 0x000000220000780c */ /* 0x000fe40001741670 */
[----:B0-----:R-:W-:Y:S02]  /*3890*/  FMNMX.FTZ R33, R32, R31, !PT ;  /* 0x0000001f20217209 */ /* 0x001fe40007810000 */
[----:B------:R-:W-:Y:S02]  /*38a0*/  FSEL R29, R43, -INF , !P2 ;  /* 0xff8000002b1d7808 */ /* 0x000fe40005000000 */
[----:B------:R-:W-:Y:S01]  /*38b0*/  ISETP.GT.AND P2, PT, R3, 0x28, !P3 ;  /* 0x000000280300780c */ /* 0x000fe20005f44270 */
[----:B------:R-:W0:Y:S01]  /*38c0*/  SHFL.BFLY PT, R34, R33, 0x1, 0x1f ;  /* 0x0c201f0021227f89 */ /* 0x000e2200000e0000 */
[----:B------:R-:W-:-:S02]  /*38d0*/  ISETP.NE.AND P3, PT, R45, RZ, PT ;  /* 0x000000ff2d00720c */ /* 0x000fc40003f65270 */
[----:B------:R-:W-:Y:S02]  /*38e0*/  ISETP.LT.OR P2, PT, R0, 0x29, P2 ;  /* 0x000000290000780c */ /* 0x000fe40001741670 */
[C---:B------:R-:W-:Y:S02]  /*38f0*/  ISETP.GT.AND P3, PT, R3.reuse, 0x30, !P3 ;  /* 0x000000300300780c */ /* 0x040fe40005f64270 */
[----:B------:R-:W-:Y:S02]  /*3900*/  FSEL R30, R30, -INF , !P2 ;  /* 0xff8000001e1e7808 */ /* 0x000fe40005000000 */
[----:B------:R-:W-:Y:S02]  /*3910*/  ISETP.GT.AND P2, PT, R3, RZ, !P6 ;  /* 0x000000ff0300720c */ /* 0x000fe40007744270 */
[----:B------:R-:W-:Y:S02]  /*3920*/  ISETP.NE.AND P6, PT, R38, RZ, PT ;  /* 0x000000ff2600720c */ /* 0x000fe40003fc5270 */
[----:B------:R-:W-:-:S02]  /*3930*/  ISETP.LT.OR P2, PT, R0, 0x1, P2 ;  /* 0x000000010000780c */ /* 0x000fc40001741670 */
[----:B------:R-:W-:Y:S02]  /*3940*/  ISETP.LT.OR P3, PT, R0, 0x31, P3 ;  /* 0x000000310000780c */ /* 0x000fe40001f61670 */
[----:B------:R-:W-:Y:S02]  /*3950*/  FSEL R2, R56, -INF , !P2 ;  /* 0xff80000038027808 */ /* 0x000fe40005000000 */
[----:B------:R-:W-:Y:S02]  /*3960*/  ISETP.NE.AND P2, PT, R44, RZ, PT ;  /* 0x000000ff2c00720c */ /* 0x000fe40003f45270 */
[----:B------:R-:W-:Y:S02]  /*3970*/  FMNMX.FTZ R31, R2, R5, !PT ;  /* 0x00000005021f7209 */ /* 0x000fe40007810000 */
[----:B------:R-:W-:Y:S02]  /*3980*/  ISETP.GT.AND P2, PT, R3, 0x29, !P2 ;  /* 0x000000290300780c */ /* 0x000fe40005744270 */
[----:B------:R-:W-:-:S02]  /*3990*/  FMNMX.FTZ R31, R16, R31, !PT ;  /* 0x0000001f101f7209 */ /* 0x000fc40007810000 */
[----:B------:R-:W-:Y:S02]  /*39a0*/  ISETP.LT.OR P2, PT, R0, 0x2a, P2 ;  /* 0x0000002a0000780c */ /* 0x000fe40001741670 */
[----:B------:R-:W-:Y:S02]  /*39b0*/  FMNMX.FTZ R31, R20, R31, !PT ;  /* 0x0000001f141f7209 */ /* 0x000fe40007810000 */
[----:B------:R-:W-:Y:S02]  /*39c0*/  ISETP.LT.OR P4, PT, R0, 0x32, P4 ;  /* 0x000000320000780c */ /* 0x000fe40002781670 */
[----:B------:R-:W-:Y:S02]  /*39d0*/  FMNMX.FTZ R4, R24, R31, !PT ;  /* 0x0000001f18047209 */ /* 0x000fe40007810000 */
[----:B------:R-:W-:Y:S02]  /*39e0*/  ISETP.LT.OR P5, PT, R0, 0x39, P5 ;  /* 0x000000390000780c */ /* 0x000fe40002fa1670 */
[----:B------:R-:W-:-:S02]  /*39f0*/  FMNMX.FTZ R31, R25, R4, !PT ;  /* 0x00000004191f7209 */ /* 0x000fc40007810000 */
[----:B0-----:R-:W-:Y:S02]  /*3a00*/  FMNMX.FTZ R4, R33, R34, !PT ;  /* 0x0000002221047209 */ /* 0x001fe40007810000 */
[----:B------:R-:W-:Y:S02]  /*3a10*/  FMNMX.FTZ R32, R26, R31, !PT ;  /* 0x0000001f1a207209 */ /* 0x000fe40007810000 */
[----:B------:R-:W-:Y:S01]  /*3a20*/  FSEL R31, R47, -INF , !P2 ;  /* 0xff8000002f1f7808 */ /* 0x000fe20005000000 */
[C---:B------:R-:W-:Y:S01]  /*3a30*/  FMUL.FTZ R34, R4.reuse, UR6 ;  /* 0x0000000604227c20 */ /* 0x040fe20008410000 */
[----:B------:R-:W-:Y:S02]  /*3a40*/  FMNMX.FTZ R33, R27, R32, !PT ;  /* 0x000000201b217209 */ /* 0x000fe40007810000 */
[----:B------:R-:W-:Y:S02]  /*3a50*/  FSETP.NEU.FTZ.AND P2, PT, R4, -INF , PT ;  /* 0xff8000000400780b */ /* 0x000fe40003f5d000 */
[----:B------:R-:W-:-:S02]  /*3a60*/  FMNMX.FTZ R32, R28, R33, !PT ;  /* 0x000000211c207209 */ /* 0x000fc40007810000 */
[----:B------:R-:W-:Y:S02]  /*3a70*/  FSEL R35, R34, RZ, P2 ;  /* 0x000000ff22237208 */ /* 0x000fe40001000000 */
[----:B------:R-:W-:Y:S02]  /*3a80*/  FMNMX.FTZ R33, R29, R32, !PT ;  /* 0x000000201d217209 */ /* 0x000fe40007810000 */
[----:B------:R-:W-:Y:S01]  /*3a90*/  ISETP.GT.AND P2, PT, R3, 0x39, !P6 ;  /* 0x000000390300780c */ /* 0x000fe20007744270 */
[--C-:B------:R-:W-:Y:S01]  /*3aa0*/  FFMA.FTZ R36, R36, UR6, -R35.reuse ;  /* 0x0000000624247c23 */ /* 0x100fe20008010823 */
[----:B------:R-:W-:Y:S01]  /*3ab0*/  FMNMX.FTZ R34, R30, R33, !PT ;  /* 0x000000211e227209 */ /* 0x000fe20007810000 */
[--C-:B------:R-:W-:Y:S01]  /*3ac0*/  FFMA.FTZ R37, R58, UR6, -R35.reuse ;  /* 0x000000063a257c23 */ /* 0x100fe20008010823 */
[----:B------:R-:W-:Y:S01]  /*3ad0*/  FSEL R32, R50, -INF , !P3 ;  /* 0xff80000032207808 */ /* 0x000fe20005800000 */
[----:B------:R0:W-:Y:S01]  /*3ae0*/  MUFU.EX2 R196, R36 ;  /* 0x0000002400c47308 */ /* 0x0001e20000000800 */
[----:B------:R-:W-:Y:S01]  /*3af0*/  FMNMX.FTZ R3, R31, R34, !PT ;  /* 0x000000221f037209 */ /* 0x000fe20007810000 */
[--C-:B------:R-:W-:Y:S01]  /*3b00*/  FFMA.FTZ R38, R60, UR6, -R35.reuse ;  /* 0x000000063c267c23 */ /* 0x100fe20008010823 */
[----:B------:R-:W-:Y:S01]  /*3b10*/  FSEL R33, R51, -INF , !P4 ;  /* 0xff80000033217808 */ /* 0x000fe20006000000 */
[--C-:B------:R-:W-:Y:S01]  /*3b20*/  FFMA.FTZ R39, R62, UR6, -R35.reuse ;  /* 0x000000063e277c23 */ /* 0x100fe20008010823 */
[----:B------:R-:W-:Y:S01]  /*3b30*/  FMNMX.FTZ R34, R32, R3, !PT ;  /* 0x0000000320227209 */ /* 0x000fe20007810000 */
[--C-:B------:R-:W-:Y:S01]  /*3b40*/  FFMA.FTZ R40, R64, UR6, -R35.reuse ;  /* 0x0000000640287c23 */ /* 0x100fe20008010823 */
[----:B------:R-:W-:Y:S01]  /*3b50*/  ISETP.LT.OR P2, PT, R0, 0x3a, P2 ;  /* 0x0000003a0000780c */ /* 0x000fe20001741670 */
[----:B------:R-:W1:Y:S01]  /*3b60*/  MUFU.EX2 R37, R37 ;  /* 0x0000002500257308 */ /* 0x000e620000000800 */
[----:B------:R-:W-:Y:S01]  /*3b70*/  FSEL R0, R54, -INF , !P5 ;  /* 0xff80000036007808 */ /* 0x000fe20006800000 */
[--C-:B------:R-:W-:Y:S01]  /*3b80*/  FFMA.FTZ R41, R66, UR6, -R35.reuse ;  /* 0x0000000642297c23 */ /* 0x100fe20008010823 */
[----:B------:R-:W-:Y:S01]  /*3b90*/  FMNMX.FTZ R3, R33, R34, !PT ;  /* 0x0000002221037209 */ /* 0x000fe20007810000 */
[--C-:B------:R-:W-:Y:S01]  /*3ba0*/  FFMA.FTZ R42, R68, UR6, -R35.reuse ;  /* 0x00000006442a7c23 */ /* 0x100fe20008010823 */
[----:B------:R-:W-:Y:S01]  /*3bb0*/  FSEL R34, R55, -INF , !P2 ;  /* 0xff80000037227808 */ /* 0x000fe20005000000 */
        /* <DEDUP_REMOVED lines=9> */
[----:B------:R-:W-:Y:S01]  /*3c50*/  FFMA.FTZ R49, R80, UR6, -R35 ;  /* 0x0000000650317c23 */ /* 0x000fe20008010823 */
[----:B0-----:R-:W0:Y:S01]  /*3c60*/  SHFL.BFLY PT, R36, R3, 0x2, 0x1f ;  /* 0x0c401f0003247f89 */ /* 0x001e2200000e0000 */
[----:B------:R-:W2:Y:S01]  /*3c70*/  MUFU.EX2 R39, R39 ;  /* 0x0000002700277308 */ /* 0x000ea20000000800 */
[----:B-1----:R-:W-:Y:S01]  /*3c80*/  FADD.FTZ R53, R196, R37 ;  /* 0x00000025c4357221 */ /* 0x002fe20000010000 */
[----:B------:R-:W-:-:S06]  /*3c90*/  F2FP.F16.F32.PACK_AB R196, R37, R196 ;  /* 0x000000c425c4723e */ /* 0x000fcc00000000ff */
[----:B------:R-:W-:Y:S08]  /*3ca0*/  MUFU.EX2 R40, R40 ;  /* 0x0000002800287308 */ /* 0x000ff00000000800 */
[----:B------:R-:W1:Y:S01]  /*3cb0*/  MUFU.EX2 R41, R41 ;  /* 0x0000002900297308 */ /* 0x000e620000000800 */
[----:B--2---:R-:W-:Y:S02]  /*3cc0*/  F2FP.F16.F32.PACK_AB R198, R39, R38 ;  /* 0x0000002627c6723e */ /* 0x004fe400000000ff */
[----:B0-----:R-:W-:-:S05]  /*3cd0*/  FMNMX.FTZ R36, R3, R36, !PT ;  /* 0x0000002403247209 */ /* 0x001fca0007810000 */
[----:B------:R-:W-:Y:S01]  /*3ce0*/  MUFU.EX2 R42, R42 ;  /* 0x0000002a002a7308 */ /* 0x000fe20000000800 */
[----:B------:R-:W0:Y:S07]  /*3cf0*/  SHFL.BFLY PT, R3, R36, 0x1, 0x1f ;  /* 0x0c201f0024037f89 */ /* 0x000e2e00000e0000 */
[----:B------:R-:W2:Y:S01]  /*3d00*/  MUFU.EX2 R43, R43 ;  /* 0x0000002b002b7308 */ /* 0x000ea20000000800 */
[----:B-1----:R-:W-:-:S07]  /*3d10*/  F2FP.F16.F32.PACK_AB R192, R41, R40 ;  /* 0x0000002829c0723e */ /* 0x002fce00000000ff */
[----:B------:R-:W-:Y:S08]  /*3d20*/  MUFU.EX2 R44, R44 ;  /* 0x0000002c002c7308 */ /* 0x000ff00000000800 */
[----:B------:R-:W1:Y:S01]  /*3d30*/  MUFU.EX2 R45, R45 ;  /* 0x0000002d002d7308 */ /* 0x000e620000000800 */
[----:B--2---:R-:W-:Y:S02]  /*3d40*/  F2FP.F16.F32.PACK_AB R194, R43, R42 ;  /* 0x0000002a2bc2723e */ /* 0x004fe400000000ff */
[----:B0-----:R-:W-:Y:S01]  /*3d50*/  FMNMX.FTZ R3, R36, R3, !PT ;  /* 0x0000000324037209 */ /* 0x001fe20007810000 */
[--C-:B------:R-:W-:Y:S01]  /*3d60*/  FFMA.FTZ R36, R52, UR6, -R35.reuse ;  /* 0x0000000634247c23 */ /* 0x100fe20008010823 */
[----:B------:R-:W-:-:S02]  /*3d70*/  FFMA.FTZ R35, R82, UR6, -R35 ;  /* 0x0000000652237c23 */ /* 0x000fc40008010823 */
[C---:B------:R-:W-:Y:S01]  /*3d80*/  FSETP.NEU.FTZ.AND P2, PT, R3.reuse, -INF , PT ;  /* 0xff8000000300780b */ /* 0x040fe20003f5d000 */
[----:B------:R-:W-:Y:S01]  /*3d90*/  FMUL.FTZ R50, R3, UR6 ;  /* 0x0000000603327c20 */ /* 0x000fe20008410000 */
[----:B------:R-:W-:Y:S04]  /*3da0*/  MUFU.EX2 R46, R46 ;  /* 0x0000002e002e7308 */ /* 0x000fe80000000800 */
[----:B------:R-:W-:Y:S02]  /*3db0*/  FSEL R51, R50, RZ, P2 ;  /* 0x000000ff32337208 */ /* 0x000fe40001000000 */
[----:B------:R-:W-:Y:S02]  /*3dc0*/  PLOP3.LUT P2, PT, PT, PT, UP1, 0x40, 0x0 ;  /* 0x000000000000781c */ /* 0x000fe40003f4e818 */
[----:B------:R-:W0:Y:S01]  /*3dd0*/  MUFU.EX2 R47, R47 ;  /* 0x0000002f002f7308 */ /* 0x000e220000000800 */
[--C-:B------:R-:W-:Y:S01]  /*3de0*/  FFMA.FTZ R2, R2, UR6, -R51.reuse ;  /* 0x0000000602027c23 */ /* 0x100fe20008010833 */
[--C-:B------:R-:W-:Y:S01]  /*3df0*/  FFMA.FTZ R5, R5, UR6, -R51.reuse ;  /* 0x0000000605057c23 */ /* 0x100fe20008010833 */
        /* <DEDUP_REMOVED lines=12> */
[----:B------:R-:W-:Y:S01]  /*3ec0*/  FFMA.FTZ R33, R33, UR6, -R51 ;  /* 0x0000000621217c23 */ /* 0x000fe20008010833 */
[----:B------:R-:W-:Y:S01]  /*3ed0*/  MUFU.EX2 R2, R2 ;  /* 0x0000000200027308 */ /* 0x000fe20000000800 */
[----:B--2---:R-:W-:Y:S01]  /*3ee0*/  FADD.FTZ R16, R38, R53 ;  /* 0x0000003526107221 */ /* 0x004fe20000010000 */
[--C-:B------:R-:W-:Y:S01]  /*3ef0*/  FFMA.FTZ R0, R0, UR6, -R51.reuse ;  /* 0x0000000600007c23 */ /* 0x100fe20008010833 */
[----:B------:R-:W-:Y:S01]  /*3f00*/  FFMA.FTZ R34, R34, UR6, -R51 ;  /* 0x0000000622227c23 */ /* 0x000fe20008010833 */
[----:B-1----:R-:W-:Y:S01]  /*3f10*/  F2FP.F16.F32.PACK_AB R188, R45, R44 ;  /* 0x0000002c2dbc723e */ /* 0x002fe200000000ff */
[----:B------:R-:W-:Y:S01]  /*3f20*/  FADD.FTZ R53, R39, R16 ;  /* 0x0000001027357221 */ /* 0x000fe20000010000 */
[----:B0-----:R-:W-:-:S02]  /*3f30*/  F2FP.F16.F32.PACK_AB R190, R47, R46 ;  /* 0x0000002e2fbe723e */ /* 0x001fc400000000ff */
[----:B------:R-:W0:Y:S01]  /*3f40*/  MUFU.EX2 R5, R5 ;  /* 0x0000000500057308 */ /* 0x000e220000000800 */
[----:B------:R-:W-:-:S04]  /*3f50*/  FADD.FTZ R16, R40, R53 ;  /* 0x0000003528107221 */ /* 0x000fc80000010000 */
[----:B------:R-:W-:-:S03]  /*3f60*/  FADD.FTZ R53, R41, R16 ;  /* 0x0000001029357221 */ /* 0x000fc60000010000 */
[----:B------:R-:W1:Y:S01]  /*3f70*/  MUFU.EX2 R20, R20 ;  /* 0x0000001400147308 */ /* 0x000e620000000800 */
[----:B------:R-:W-:-:S04]  /*3f80*/  FADD.FTZ R50, R42, R53 ;  /* 0x000000352a327221 */ /* 0x000fc80000010000 */
[----:B------:R-:W-:-:S03]  /*3f90*/  FADD.FTZ R55, R43, R50 ;  /* 0x000000322b377221 */ /* 0x000fc60000010000 */
[----:B------:R-:W2:Y:S01]  /*3fa0*/  MUFU.EX2 R24, R24 ;  /* 0x0000001800187308 */ /* 0x000ea20000000800 */
[----:B0-----:R-:W-:Y:S01]  /*3fb0*/  FADD.FTZ R16, R2, R5 ;  /* 0x0000000502107221 */ /* 0x001fe20000010000 */
[----:B------:R-:W-:-:S03]  /*3fc0*/  F2FP.F16.F32.PACK_AB R197, R5, R2 ;  /* 0x0000000205c5723e */ /* 0x000fc600000000ff */
[----:B------:R-:W-:Y:S01]  /*3fd0*/  FADD.FTZ R53, R199, R16 ;  /* 0x00000010c7357221 */ /* 0x000fe20000010000 */
[----:B------:R-:W-:Y:S02]  /*3fe0*/  FADD.FTZ R16, R44, R55 ;  /* 0x000000372c107221 */ /* 0x000fe40000010000 */
[----:B------:R-:W0:Y:S01]  /*3ff0*/  MUFU.EX2 R25, R25 ;  /* 0x0000001900197308 */ /* 0x000e220000000800 */
[C---:B-1----:R-:W-:Y:S01]  /*4000*/  FADD.FTZ R53, R20.reuse, R53 ;  /* 0x0000003514357221 */ /* 0x042fe20000010000 */
[----:B------:R-:W-:Y:S01]  /*4010*/  FADD.FTZ R55, R45, R16 ;  /* 0x000000102d377221 */ /* 0x000fe20000010000 */
[----:B------:R-:W-:Y:S01]  /*4020*/  F2FP.F16.F32.PACK_AB R199, R20, R199 ;  /* 0x000000c714c7723e */ /* 0x000fe200000000ff */
[----:B------:R-:W-:Y:S02]  /*4030*/  VIADD R20, R98, 0xfffffffe ;  /* 0xfffffffe62147836 */ /* 0x000fe40000000000 */
[----:B------:R-:W-:Y:S02]  /*4040*/  FADD.FTZ R50, R46, R55 ;  /* 0x000000372e327221 */ /* 0x000fe40000010000 */
[----:B------:R-:W1:Y:S01]  /*4050*/  MUFU.EX2 R26, R26 ;  /* 0x0000001a001a7308 */ /* 0x000e620000000800 */
[----:B--2---:R-:W-:Y:S01]  /*4060*/  FADD.FTZ R16, R24, R53 ;  /* 0x0000003518107221 */ /* 0x004fe20000010000 */
[----:B------:R-:W-:-:S06]  /*4070*/  FADD.FTZ R51, R47, R50 ;  /* 0x000000322f337221 */ /* 0x000fcc0000010000 */
[----:B------:R-:W2:Y:S01]  /*4080*/  MUFU.EX2 R27, R27 ;  /* 0x0000001b001b7308 */ /* 0x000ea20000000800 */
[C---:B0-----:R-:W-:Y:S01]  /*4090*/  FADD.FTZ R37, R25.reuse, R16 ;  /* 0x0000001019257221 */ /* 0x041fe20000010000 */
[----:B------:R-:W-:-:S06]  /*40a0*/  F2FP.F16.F32.PACK_AB R193, R25, R24 ;  /* 0x0000001819c1723e */ /* 0x000fcc00000000ff */
[----:B------:R-:W0:Y:S01]  /*40b0*/  MUFU.EX2 R28, R28 ;  /* 0x0000001c001c7308 */ /* 0x000e220000000800 */
[----:B-1----:R-:W-:-:S07]  /*40c0*/  FADD.FTZ R16, R26, R37 ;  /* 0x000000251a107221 */ /* 0x002fce0000010000 */
        /* <DEDUP_REMOVED lines=24> */
[----:B--2---:R-:W-:-:S07]  /*4250*/  FADD.FTZ R2, R0, R5 ;  /* 0x0000000500027221 */ /* 0x004fce0000010000 */
[----:B------:R-:W2:Y:S01]  /*4260*/  MUFU.EX2 R35, R35 ;  /* 0x0000002300237308 */ /* 0x000ea20000000800 */
[----:B0-----:R-:W-:Y:S01]  /*4270*/  FADD.FTZ R38, R36, R39 ;  /* 0x0000002724267221 */ /* 0x001fe20000010000 */
[C---:B-1----:R-:W-:Y:S01]  /*4280*/  FADD.FTZ R5, R187.reuse, R2 ;  /* 0x00000002bb057221 */ /* 0x042fe20000010000 */
[----:B------:R-:W-:Y:S02]  /*4290*/  F2FP.F16.F32.PACK_AB R187, R187, R0 ;  /* 0x00000000bbbb723e */ /* 0x000fe400000000ff */
[C---:B--2---:R-:W-:Y:S01]  /*42a0*/  FADD.FTZ R16, R35.reuse, R38 ;  /* 0x0000002623107221 */ /* 0x044fe20000010000 */
[----:B------:R-:W-:Y:S01]  /*42b0*/  F2FP.F16.F32.PACK_AB R186, R35, R36 ;  /* 0x0000002423ba723e */ /* 0x000fe200000000ff */
[----:B------:R-:W-:Y:S06]  /*42c0*/  @P2 BRA `(.L_x_1179) ;  /* 0x0000000000442947 */ /* 0x000fec0003800000 */
        /* <DEDUP_REMOVED lines=10> */
.L_x_1180:
[----:B------:R-:W-:-:S11]  /*4370*/  UISETP.NE.AND UP2, UPT, UR5, 0x1, UPT ;  /* 0x000000010500788c */ /* 0x000fd6000bf45270 */
[----:B------:R-:W-:Y:S02]  /*4380*/  @UP2 ULDC.64 UR10, c[0x0][0x9e8] ;  /* 0x00027a00000a2ab9 */ /* 0x000fe40000000a00 */
[----:B------:R-:W-:-:S04]  /*4390*/  UIMAD.WIDE.U32 UR14, UR7, UR10, URZ ;  /* 0x0000000a070e72a5 */ /* 0x000fc8000f8e003f */
[----:B------:R-:W-:-:S12]  /*43a0*/  @UP2 USHF.R.U32.HI UR7, URZ, UR11, UR15 ;  /* 0x0000000b3f072299 */ /* 0x000fd8000801160f */
.L_x_1181:
[----:B------:R-:W-:-:S04]  /*43b0*/  UIMAD UR5, UR7, UR5, UR5 ;  /* 0x00000005070572a4 */ /* 0x000fc8000f8e0205 */
[----:B------:R-:W-:-:S04]  /*43c0*/  UISETP.LT.AND UP2, UPT, UR4, UR5, UPT ;  /* 0x000000050400728c */ /* 0x000fc8000bf41270 */
[----:B------:R-:W-:-:S12]  /*43d0*/  USEL UR4, UR4, UR5, UP2 ;  /* 0x0000000504047287 */ /* 0x000fd80009000000 */
.L_x_1179:
[----:B------:R-:W-:Y:S01]  /*43e0*/  R2UR UR7, R23 ;  /* 0x00000000170772ca */ /* 0x000fe200000e0000 */
[----:B------:R-:W-:Y:S01]  /*43f0*/  USHF.R.S32.HI UR5, URZ, 0x1f, UR4 ;  /* 0x0000001f3f057899 */ /* 0x000fe20008011404 */
[----:B------:R-:W-:Y:S01]  /*4400*/  IMAD.MOV.U32 R2, RZ, RZ, 0x3f800000 ;  /* 0x3f800000ff027424 */ /* 0x000fe200078e00ff */
[----:B------:R-:W-:Y:S01]  /*4410*/  CS2R R150, SRZ ;  /* 0x0000000000967805 */ /* 0x000fe2000001ff00 */
[----:B------:R-:W-:Y:S01]  /*4420*/  IMAD.MOV.U32 R0, RZ, RZ, 0x3f800000 ;  /* 0x3f800000ff007424 */ /* 0x000fe200078e00ff */
        /* <DEDUP_REMOVED lines=8> */
[----:B------:R-:W-:Y:S01]  /*44b0*/  UISETP.LT.AND UP2, UPT, UR7, UR5, UPT ;  /* 0x000000050700728c */ /* 0x000fe2000bf41270 */
[----:B------:R-:W-:Y:S02]  /*44c0*/  CS2R R136, SRZ ;  /* 0x0000000000887805 */ /* 0x000fe4000001ff00 */
[----:B------:R-:W-:Y:S02]  /*44d0*/  CS2R R134, SRZ ;  /* 0x0000000000867805 */ /* 0x000fe4000001ff00 */
[----:B------:R-:W-:Y:S01]  /*44e0*/  CS2R R132, SRZ ;  /* 0x0000000000847805 */ /* 0x000fe2000001ff00 */
[----:B------:R-:W-:Y:S01]  /*44f0*/  USEL UR50, UR7, UR5, !UP2 ;  /* 0x0000000507327287 */ /* 0x000fe2000d000000 */
[----:B------:R-:W-:-:S02]  /*4500*/  CS2R R130, SRZ ;  /* 0x0000000000827805 */ /* 0x000fc4000001ff00 */
[----:B------:R-:W-:Y:S02]  /*4510*/  CS2R R128, SRZ ;  /* 0x0000000000807805 */ /* 0x000fe4000001ff00 */
[----:B------:R-:W-:Y:S02]  /*4520*/  CS2R R126, SRZ ;  /* 0x00000000007e7805 */ /* 0x000fe4000001ff00 */
[----:B------:R-:W-:Y:S02]  /*4530*/  CS2R R124, SRZ ;  /* 0x00000000007c7805 */ /* 0x000fe4000001ff00 */
[----:B------:R-:W-:Y:S02]  /*4540*/  CS2R R122, SRZ ;  /* 0x00000000007a7805 */ /* 0x000fe4000001ff00 */
[----:B------:R-:W-:Y:S02]  /*4550*/  ISETP.GE.AND P2, PT, R20, UR50, PT ;  /* 0x0000003214007c0c */ /* 0x000fe4000bf46270 */
        /* <DEDUP_REMOVED lines=49> */
[----:B------:R-:W-:Y:S06]  /*4870*/  @!P2 BRA `(.L_x_1182) ;  /* 0x0000002800fca947 */ /* 0x000fec0003800000 */
[----:B------:R-:W-:Y:S01]  /*4880*/  IMAD.MOV.U32 R2, RZ, RZ, 0x3f800000 ;  /* 0x3f800000ff027424 */ /* 0x000fe200078e00ff */
[----:B------:R-:W-:Y:S01]  /*4890*/  ULDC UR51, c[0x0][0x9e4] ;  /* 0x0002790000337ab9 */ /* 0x000fe20000000800 */
[----:B------:R-:W-:Y:S01]  /*48a0*/  IMAD.MOV.U32 R151, RZ, RZ, RZ ;  /* 0x000000ffff977224 */ /* 0x000fe200078e00ff */
[----:B------:R-:W-:Y:S01]  /*48b0*/  ULDC UR4, c[0x0][0x9d8] ;  /* 0x0002760000047ab9 */ /* 0x000fe20000000800 */
[----:B------:R-:W-:Y:S01]  /*48c0*/  ULDC UR55, c[0x0][0x988] ;  /* 0x0002620000377ab9 */ /* 0x000fe20000000800 */
[----:B------:R-:W-:-:S05]  /*48d0*/  ULDC UR58, c[0x0][0x9e0] ;  /* 0x00027800003a7ab9 */ /* 0x000fca0000000800 */
.L_x_1199:
[----:B------:R-:W-:-:S04]  /*48e0*/  UIADD3 UR5, UR37, 0x1, URZ ;  /* 0x0000000125057890 */ /* 0x000fc8000fffe03f */
[----:B------:R-:W-:-:S04]  /*48f0*/  UISETP.NE.AND UP2, UPT, UR5, 0x2, UPT ;  /* 0x000000020500788c */ /* 0x000fc8000bf45270 */
[----:B------:R-:W-:Y:S02]  /*4900*/  USEL UR39, URZ, 0x1, UP2 ;  /* 0x000000013f277887 */ /* 0x000fe40009000000 */
[----:B------:R-:W-:Y:S02]  /*4910*/  USEL UR5, UR5, URZ, UP2 ;  /* 0x0000003f05057287 */ /* 0x000fe40009000000 */
[----:B------:R-:W-:Y:S01]  /*4920*/  ULOP3.LUT UR39, UR36, UR39, URZ, 0x3c, !UPT ;  /* 0x0000002724277292 */ /* 0x000fe2000f8e3c3f */
[----:B------:R-:W-:Y:S11]  /*4930*/  @!P0 BRA `(.L_x_1183) ;  /* 0x0000000000048947 */ /* 0x000ff60003800000 */
[----:B------:R-:W-:Y:S01]  /*4940*/  BPT.TRAP 0x1 ;  /* 0x000000040000795c */ /* 0x000fe20000300000 */
.L_x_1183:
[----:B------:R-:W-:Y:S01]  /*4950*/  ULEA UR7, UR5, UR38, 0x3 ;  /* 0x0000002605077291 */ /* 0x000fe2000f8e183f */
[----:B------:R-:W-:-:S05]  /*4960*/  IMAD.U32 R21, RZ, RZ, UR39 ;  /* 0x00000027ff157e24 */ /* 0x000fca000f8e00ff */
[----:B------:R-:W-:-:S04]  /*4970*/  SHF.L.U32 R21, R21, 0x1f, RZ ;  /* 0x0000001f15157819 */ /* 0x000fc800000006ff */
[----:B------:R0:W1:Y:S01]  /*4980*/  SYNCS.PHASECHK.TRANS64.TRYWAIT P2, [UR7+0x30830], R21 ;  /* 0x03083015ff0075a7 */ /* 0x0000620008040147 */
[----:B------:R-:W-:Y:S05]  /*4990*/  @!P0 BRA `(.L_x_1184) ;  /* 0x0000000000048947 */ /* 0x000fea0003800000 */
[----:B------:R-:W-:Y:S01]  /*49a0*/  BPT.TRAP 0x1 ;  /* 0x000000040000795c */ /* 0x000fe20000300000 */
.L_x_1184:
[----:B-1----:R-:W-:Y:S05]  /*49b0*/  @P2 BRA `(.L_x_1185) ;  /* 0x0000000000082947 */ /* 0x002fea0003800000 */
[----:B------:R-:W1:Y:S02]  /*49c0*/  SYNCS.PHASECHK.TRANS64.TRYWAIT P2, [UR7+0x30830], R21 ;  /* 0x03083015ff0075a7 */ /* 0x000e640008040147 */
[----:B-1----:R-:W-:Y:S05]  /*49d0*/  @!P2 BRA `(.L_x_1186) ;  /* 0x000001140038a947 */ /* 0x002fea0003800000 */
.L_x_1185:
[----:B------:R-:W-:Y:S01]  /*49e0*/  R2UR UR6, R18 ;  /* 0x00000000120672ca */ /* 0x000fe200000e0000 */
[----:B-1----:R-:W-:Y:S01]  /*49f0*/  WARPGROUP.ARRIVE ;  /* 0x00000000000079c5 */ /* 0x002fe20000000000 */
[----:B------:R-:W-:Y:S01]  /*4a00*/  R2UR UR44, R14 ;  /* 0x000000000e2c72ca */ /* 0x000fe200000e0000 */
[----:B------:R-:W-:Y:S01]  /*4a10*/  UMOV UR47, 0x40000040 ;  /* 0x40000040002f7882 */ /* 0x000fe20000000000 */
[----:B------:R-:W-:Y:S01]  /*4a20*/  R2UR UR45, R15 ;  /* 0x000000000f2d72ca */ /* 0x000fe200000e0000 */
[----:B------:R-:W-:Y:S01]  /*4a30*/  UMOV UR11, 0x40000040 ;  /* 0x40000040000b7882 */ /* 0x000fe20000000000 */
[----:B------:R-:W-:Y:S01]  /*4a40*/  UMOV UR15, 0x40000040 ;  /* 0x40000040000f7882 */ /* 0x000fe20000000000 */
[----:B------:R-:W-:Y:S01]  /*4a50*/  UMOV UR19, 0x40000040 ;  /* 0x4000004000137882 */ /* 0x000fe20000000000 */
[----:B------:R-:W-:Y:S01]  /*4a60*/  UMOV UR23, 0x40000040 ;  /* 0x4000004000177882 */ /* 0x000fe20000000000 */
[----:B------:R-:W-:Y:S01]  /*4a70*/  UMOV UR27, 0x40000040 ;  /* 0x40000040001b7882 */ /* 0x000fe20000000000 */
[----:B------:R-:W-:Y:S01]  /*4a80*/  UMOV UR31, 0x40000040 ;  /* 0x40000040001f7882 */ /* 0x000fe20000000000 */
[----:B------:R-:W-:Y:S01]  /*4a90*/  UMOV UR35, 0x40000040 ;  /* 0x4000004000237882 */ /* 0x000fe20000000000 */
[----:B------:R-:W-:Y:S01]  /*4aa0*/  UMOV UR43, 0x40000040 ;  /* 0x40000040002b7882 */ /* 0x000fe20000000000 */
[----:B------:R-:W-:Y:S01]  /*4ab0*/  ULEA UR6, UR5, UR6, 0xb ;  /* 0x0000000605067291 */ /* 0x000fe2000f8e583f */
[-C--:B------:R-:W-:Y:S01]  /*4ac0*/  FMUL.FTZ R24, R24, R0.reuse ;  /* 0x0000000018187220 */ /* 0x080fe20000410000 */
[-C--:B------:R-:W-:Y:S01]  /*4ad0*/  FMUL.FTZ R25, R25, R0.reuse ;  /* 0x0000000019197220 */ /* 0x080fe20000410000 */
[-C--:B------:R-:W-:Y:S01]  /*4ae0*/  FMUL.FTZ R28, R28, R0.reuse ;  /* 0x000000001c1c7220 */ /* 0x080fe20000410000 */
[----:B------:R-:W-:Y:S01]  /*4af0*/  UIADD3 UR10, UR6, 0x206, URZ ;  /* 0x00000206060a7890 */ /* 0x000fe2000fffe03f */
[-C--:B------:R-:W-:Y:S01]  /*4b00*/  FMUL.FTZ R29, R29, R0.reuse ;  /* 0x000000001d1d7220 */ /* 0x080fe20000410000 */
[----:B------:R-:W-:Y:S01]  /*4b10*/  UIADD3 UR14, UR6, 0x400, URZ ;  /* 0x00000400060e7890 */ /* 0x000fe2000fffe03f */
[-C--:B------:R-:W-:Y:S01]  /*4b20*/  FMUL.FTZ R32, R32, R0.reuse ;  /* 0x0000000020207220 */ /* 0x080fe20000410000 */
[----:B------:R-:W-:Y:S01]  /*4b30*/  UMOV UR46, UR6 ;  /* 0x00000006002e7c82 */ /* 0x000fe20008000000 */
[----:B------:R-:W-:Y:S01]  /*4b40*/  UIADD3 UR18, UR6, 0x402, URZ ;  /* 0x0000040206127890 */ /* 0x000fe2000fffe03f */
[----:B------:R-:W-:Y:S01]  /*4b50*/  HGMMA.64x64x16.F32 R152, gdesc[UR44], RZ, !UPT, gsb0 ;  /* 0x00e000002c9879f0 */ /* 0x000fe2000c0008ff */
[----:B------:R-:W-:Y:S01]  /*4b60*/  R2UR UR44, R12 ;  /* 0x000000000c2c72ca */ /* 0x000fe200000e0000 */
[----:B------:R-:W-:Y:S01]  /*4b70*/  UIADD3 UR46, UR6, 0x2, URZ ;  /* 0x00000002062e7890 */ /* 0x000fe2000fffe03f */
[----:B------:R-:W-:Y:S01]  /*4b80*/  R2UR UR45, R13 ;  /* 0x000000000d2d72ca */ /* 0x000fe200000e0000 */
        /* <DEDUP_REMOVED lines=79> */
[----:B------:R-:W-:Y:S01]  /*5080*/  HGMMA.64x64x16.F32 R152, gdesc[UR44], R152, gsb0 ;  /* 0x00e000002c9879f0 */ /* 0x000fe20008000898 */
[----:B------:R-:W-:Y:S01]  /*5090*/  R2UR UR44, R10 ;  /* 0x000000000a2c72ca */ /* 0x000fe200000e0000 */
[----:B------:R-:W-:Y:S01]  /*50a0*/  UIADD3 UR46, UR6, 0x4, URZ ;  /* 0x00000004062e7890 */ /* 0x000fe2000fffe03f */
[----:B------:R-:W-:Y:S01]  /*50b0*/  R2UR UR45, R11 ;  /* 0x000000000b2d72ca */ /* 0x000fe200000e0000 */
        /* <DEDUP_REMOVED lines=55> */
[----:B------:R-:W-:Y:S01]  /*5430*/  HGMMA.64x64x16.F32 R152, gdesc[UR44], R152, gsb0 ;  /* 0x00e000002c9879f0 */ /* 0x000fe20008000898 */
[----:B------:R-:W-:Y:S01]  /*5440*/  R2UR UR44, R8 ;  /* 0x00000000082c72ca */ /* 0x000fe200000e0000 */
[----:B------:R-:W-:Y:S01]  /*5450*/  UIADD3 UR46, UR6, 0x6, URZ ;  /* 0x00000006062e7890 */ /* 0x000fe2000fffe03f */
[----:B------:R-:W-:Y:S01]  /*5460*/  R2UR UR45, R9 ;  /* 0x00000000092d72ca */ /* 0x000fe200000e0000 */
[----:B------:R-:W-:Y:S01]  /*5470*/  UMOV UR47, 0x40000040 ;  /* 0x40000040002f7882 */ /* 0x000fe20000000000 */
[----:B------:R-:W-:Y:S02]  /*5480*/  WARPGROUP.DEPBAR.LE gsb0, 0x0 ;  /* 0x00008000000079c5 */ /* 0x000fe40000010000 */
[----:B------:R-:W-:-:S09]  /*5490*/  WARPGROUP.ARRIVE ;  /* 0x00000000000079c5 */ /* 0x000fd20000000000 */
        /* <DEDUP_REMOVED lines=8> */
[----:B------:R-:W-:Y:S01]  /*5520*/  UIADD3 UR46, UR6, 0x202, URZ ;  /* 0x00000202062e7890 */ /* 0x000fe2000fffe03f */
[----:B------:R-:W-:Y:S01]  /*5530*/  UMOV UR47, 0x40000040 ;  /* 0x40000040002f7882 */ /* 0x000fe20000000000 */
[----:B------:R-:W-:Y:S01]  /*5540*/  UMOV UR44, UR56 ;  /* 0x00000038002c7c82 */ /* 0x000fe20008000000 */
[----:B------:R-:W-:Y:S01]  /*5550*/  UMOV UR45, UR57 ;  /* 0x00000039002d7c82 */ /* 0x000fe20008000000 */
[----:B------:R-:W-:Y:S02]  /*5560*/  WARPGROUP.DEPBAR.LE gsb0, 0x0 ;  /* 0x00008000000079c5 */ /* 0x000fe40000010000 */
[----:B------:R-:W-:-:S06]  /*5570*/  WARPGROUP.ARRIVE ;  /* 0x00000000000079c5 */ /* 0x000fcc0000000000 */
        /* <DEDUP_REMOVED lines=9> */
[----:B------:R-:W-:Y:S01]  /*5610*/  UMOV UR44, UR48 ;  /* 0x00000030002c7c82 */ /* 0x000fe20008000000 */
[----:B------:R-:W-:Y:S01]  /*5620*/  UMOV UR45, UR49 ;  /* 0x00000031002d7c82 */ /* 0x000fe20008000000 */
[----:B------:R-:W-:Y:S01]  /*5630*/  UMOV UR47, 0x40000040 ;  /* 0x40000040002f7882 */ /* 0x000fe20000000000 */
        /* <DEDUP_REMOVED lines=28> */
[----:B------:R-:W-:Y:S05]  /*5800*/  @!P0 BRA `(.L_x_1187) ;  /* 0x0000000000048947 */ /* 0x000fea0003800000 */
[----:B------:R-:W-:Y:S01]  /*5810*/  BPT.TRAP 0x1 ;  /* 0x000000040000795c */ /* 0x000fe20000300000 */
.L_x_1187:
[----:B------:R-:W-:Y:S01]  /*5820*/  ULEA UR14, UR37, UR38, 0x3 ;  /* 0x00000026250e7291 */ /* 0x000fe2000f8e183f */
[----:B------:R-:W-:-:S05]  /*5830*/  IMAD.U32 R0, RZ, RZ, UR36 ;  /* 0x00000024ff007e24 */ /* 0x000fca000f8e00ff */
[----:B------:R-:W-:-:S04]  /*5840*/  SHF.L.U32 R0, R0, 0x1f, RZ ;  /* 0x0000001f00007819 */ /* 0x000fc800000006ff */
[----:B------:R1:W2:Y:S01]  /*5850*/  SYNCS.PHASECHK.TRANS64.TRYWAIT P2, [UR14+0x30850], R0 ;  /* 0x03085000ff0075a7 */ /* 0x0002a2000804014e */
[----:B------:R-:W-:Y:S05]  /*5860*/  @!P0 BRA `(.L_x_1188) ;  /* 0x0000000000048947 */ /* 0x000fea0003800000 */
[----:B------:R-:W-:Y:S01]  /*5870*/  BPT.TRAP 0x1 ;  /* 0x000000040000795c */ /* 0x000fe20000300000 */
.L_x_1188:
[----:B--2---:R-:W-:Y:S05]  /*5880*/  @P2 BRA `(.L_x_1189) ;  /* 0x0000000000082947 */ /* 0x004fea0003800000 */
[----:B------:R-:W2:Y:S02]  /*5890*/  SYNCS.PHASECHK.TRANS64.TRYWAIT P2, [UR14+0x30850], R0 ;  /* 0x03085000ff0075a7 */ /* 0x000ea4000804014e */
[----:B--2---:R-:W-:Y:S05]  /*58a0*/  @!P2 BRA `(.L_x_1190) ;  /* 0x00000104009ca947 */ /* 0x004fea0003800000 */
.L_x_1189:
[----:B------:R-:W-:Y:S01]  /*58b0*/  UIADD3 UR6, UR38, 0x400, URZ ;  /* 0x0000040026067890 */ /* 0x000fe2000fffe03f */
[----:B------:R-:W-:Y:S01]  /*58c0*/  WARPGROUP.ARRIVE ;  /* 0x00000000000079c5 */ /* 0x000fe20000000000 */
[----:B------:R-:W-:Y:S01]  /*58d0*/  UMOV UR11, 0x40000040 ;  /* 0x40000040000b7882 */ /* 0x000fe20000000000 */
[----:B------:R-:W-:Y:S01]  /*58e0*/  PLOP3.LUT P2, PT, PT, PT, UP0, 0x80, 0x0 ;  /* 0x000000000000781c */ /* 0x000fe20003f4f008 */
[----:B------:R-:W-:Y:S01]  /*58f0*/  USHF.R.U32.HI UR6, URZ, 0x4, UR6 ;  /* 0x000000043f067899 */ /* 0x000fe20008011606 */
[----:B------:R-:W-:Y:S01]  /*5900*/  PLOP3.LUT P3, PT, PT, PT, UP0, 0x80, 0x0 ;  /* 0x000000000000781c */ /* 0x000fe20003f6f008 */
[----:B0-----:R-:W0:Y:S01]  /*5910*/  LDC R21, c[0x0][0x2f0] ;  /* 0x0000bc00ff157b82 */ /* 0x001e220000000800 */
[----:B------:R-:W-:Y:S01]  /*5920*/  FMUL.FTZ R2, R155, UR4 ;  /* 0x000000049b027c20 */ /* 0x000fe20008410000 */
[----:B------:R-:W-:Y:S01]  /*5930*/  ULOP3.LUT UR6, UR6, 0x3fff, URZ, 0xc0, !UPT ;  /* 0x00003fff06067892 */ /* 0x000fe2000f8ec03f */
[----:B-1----:R-:W-:Y:S01]  /*5940*/  FMUL.FTZ R0, R154, UR4 ;  /* 0x000000049a007c20 */ /* 0x002fe20008410000 */
[----:B------:R-:W-:Y:S01]  /*5950*/  FMUL.FTZ R154, R158, UR4 ;  /* 0x000000049e9a7c20 */ /* 0x000fe20008410000 */
[----:B------:R-:W-:Y:S01]  /*5960*/  FMUL.FTZ R158, R163, UR4 ;  /* 0x00000004a39e7c20 */ /* 0x000fe20008410000 */
[----:B------:R-:W-:Y:S01]  /*5970*/  ULOP3.LUT UR6, UR6, 0x2000000, URZ, 0xfc, !UPT ;  /* 0x0200000006067892 */ /* 0x000fe2000f8efc3f */
[----:B------:R-:W-:Y:S01]  /*5980*/  FMUL.FTZ R163, R175, UR4 ;  /* 0x00000004afa37c20 */ /* 0x000fe20008410000 */
[----:B------:R-:W1:Y:S01]  /*5990*/  LDC R155, c[0x0][0x288] ;  /* 0x0000a200ff9b7b82 */ /* 0x000e620000000800 */
[----:B------:R-:W2:Y:S01]  /*59a0*/  MUFU.TANH R0, R0 ;  /* 0x0000000000007308 */ /* 0x000ea20000002400 */
[----:B------:R-:W-:-:S07]  /*59b0*/  ULEA UR6, UR37, UR6, 0xb ;  /* 0x0000000625067291 */ /* 0x000fce000f8e583f */
[----:B------:R-:W-:Y:S01]  /*59c0*/  UMOV UR10, UR6 ;  /* 0x00000006000a7c82 */ /* 0x000fe20008000000 */
[----:B------:R-:W3:Y:S01]  /*59d0*/  MUFU.TANH R2, R2 ;  /* 0x0000000200027308 */ /* 0x000ee20000002400 */
[----:B------:R-:W-:Y:S01]  /*59e0*/  HGMMA.64x256x16.F32 R24, R196, gdesc[UR8].tnspB, R24, gsb0 ;  /* 0x43e00008c4187df0 */ /* 0x000fe20008000818 */
[----:B------:R-:W-:Y:S01]  /*59f0*/  UIADD3 UR10, UR6, 0x80, URZ ;  /* 0x00000080060a7890 */ /* 0x000fe2000fffe03f */
[----:B------:R-:W-:-:S05]  /*5a00*/  UMOV UR11, 0x40000040 ;  /* 0x40000040000b7882 */ /* 0x000fca0000000000 */
[----:B------:R-:W4:Y:S08]  /*5a10*/  MUFU.TANH R154, R154 ;  /* 0x0000009a009a7308 */ /* 0x000f300000002400 */
[----:B------:R-:W0:Y:S08]  /*5a20*/  MUFU.TANH R158, R158 ;  /* 0x0000009e009e7308 */ /* 0x000e300000002400 */
[----:B------:R-:W0:Y:S01]  /*5a30*/  MUFU.TANH R163, R163 ;  /* 0x000000a300a37308 */ /* 0x000e220000002400 */
[----:B------:R-:W-:-:S02]  /*5a40*/  WARPGROUP.DEPBAR.LE gsb0, 0x0 ;  /* 0x00008000000079c5 */ /* 0x000fc40000010000 */
[----:B------:R-:W-:Y:S01]  /*5a50*/  WARPGROUP.ARRIVE ;  /* 0x00000000000079c5 */ /* 0x000fe20000000000 */
[----:B------:R-:W-:Y:S01]  /*5a60*/  FMUL.FTZ R197, R176, UR4 ;  /* 0x00000004b0c57c20 */ /* 0x000fe20008410000 */
[----:B------:R-:W-:-:S04]  /*5a70*/  FMUL.FTZ R196, R177, UR4 ;  /* 0x00000004b1c47c20 */ /* 0x000fc80008410000 */
[----:B------:R-:W-:Y:S01]  /*5a80*/  HGMMA.64x256x16.F32 R24, R192, gdesc[UR8].tnspB, R24, gsb0 ;  /* 0x43e00008c0187df0 */ /* 0x000fe20008000818 */
[----:B------:R-:W-:Y:S01]  /*5a90*/  UIADD3 UR10, UR6, 0x100, URZ ;  /* 0x00000100060a7890 */ /* 0x000fe2000fffe03f */
[----:B------:R-:W0:Y:S01]  /*5aa0*/  MUFU.TANH R197, R197 ;  /* 0x000000c500c57308 */ /* 0x000e220000002400 */
[----:B------:R-:W-:-:S07]  /*5ab0*/  UMOV UR11, 0x40000040 ;  /* 0x40000040000b7882 */ /* 0x000fce0000000000 */
[----:B------:R-:W0:Y:S01]  /*5ac0*/  MUFU.TANH R196, R196 ;  /* 0x000000c400c47308 */ /* 0x000e220000002400 */
[----:B------:R-:W-:Y:S02]  /*5ad0*/  WARPGROUP.DEPBAR.LE gsb0, 0x0 ;  /* 0x00008000000079c5 */ /* 0x000fe40000010000 */
[----:B------:R-:W-:Y:S01]  /*5ae0*/  WARPGROUP.ARRIVE ;  /* 0x00000000000079c5 */ /* 0x000fe20000000000 */
[----:B------:R-:W-:Y:S01]  /*5af0*/  FMUL.FTZ R193, R169, UR4 ;  /* 0x00000004a9c17c20 */ /* 0x000fe20008410000 */
[----:B------:R-:W-:Y:S02]  /*5b00*/  VIADD R169, R22, UR61 ;  /* 0x0000003d16a97c36 */ /* 0x000fe40008000000 */
[----:B------:R-:W-:Y:S01]  /*5b10*/  FMUL.FTZ R192, R168, UR4 ;  /* 0x00000004a8c07c20 */ /* 0x000fe20008410000 */
[----:B------:R-:W-:Y:S01]  /*5b20*/  FMUL.FTZ R194, R172, UR4 ;  /* 0x00000004acc27c20 */ /* 0x000fe20008410000 */
[----:B------:R-:W-:-:S09]  /*5b30*/  FMUL.FTZ R195, R173, UR4 ;  /* 0x00000004adc37c20 */ /* 0x000fd20008410000 */
[----:B------:R-:W-:Y:S01]  /*5b40*/  HGMMA.64x256x16.F32 R24, R188, gdesc[UR8].tnspB, R24, gsb0 ;  /* 0x43e00008bc187df0 */ /* 0x000fe20008000818 */
[----:B------:R-:W-:Y:S01]  /*5b50*/  UIADD3 UR10, UR6, 0x180, URZ ;  /* 0x00000180060a7890 */ /* 0x000fe2000fffe03f */
[----:B------:R-:W0:Y:S01]  /*5b60*/  MUFU.TANH R193, R193 ;  /* 0x000000c100c17308 */ /* 0x000e220000002400 */
[----:B------:R-:W-:Y:S01]  /*5b70*/  UMOV UR11, 0x40000040 ;  /* 0x40000040000b7882 */ /* 0x000fe20000000000 */
[----:B------:R-:W-:-:S06]  /*5b80*/  @UP0 ULDC UR6, c[0x0][0x44c] ;  /* 0x0001130000060ab9 */ /* 0x000fcc0000000800 */
[----:B------:R-:W0:Y:S08]  /*5b90*/  MUFU.TANH R192, R192 ;  /* 0x000000c000c07308 */ /* 0x000e300000002400 */
[----:B------:R-:W0:Y:S08]  /*5ba0*/  MUFU.TANH R194, R194 ;  /* 0x000000c200c27308 */ /* 0x000e300000002400 */
[----:B------:R-:W0:Y:S01]  /*5bb0*/  MUFU.TANH R195, R195 ;  /* 0x000000c300c37308 */ /* 0x000e220000002400 */
[----:B------:R-:W-:-:S02]  /*5bc0*/  WARPGROUP.DEPBAR.LE gsb0, 0x0 ;  /* 0x00008000000079c5 */ /* 0x000fc40000010000 */
[----:B------:R-:W-:Y:S01]  /*5bd0*/  WARPGROUP.ARRIVE ;  /* 0x00000000000079c5 */ /* 0x000fe20000000000 */
[----:B------:R-:W-:Y:S01]  /*5be0*/  FMUL.FTZ R188, R152, UR4 ;  /* 0x0000000498bc7c20 */ /* 0x000fe20008410000 */
[----:B------:R-:W-:Y:S01]  /*5bf0*/  FMUL.FTZ R191, R156, UR4 ;  /* 0x000000049cbf7c20 */ /* 0x000fe20008410000 */
[----:B------:R-:W-:Y:S01]  /*5c00*/  FMUL.FTZ R156, R159, UR4 ;  /* 0x000000049f9c7c20 */ /* 0x000fe20008410000 */
[----:B------:R-:W-:-:S04]  /*5c10*/  @P2 IMAD.HI.U32 R152, R169, UR6, RZ ;  /* 0x00000006a9982c27 */ /* 0x000fc8000f8e00ff */
[----:B------:R-:W-:Y:S01]  /*5c20*/  FMUL.FTZ R159, R166, UR4 ;  /* 0x00000004a69f7c20 */ /* 0x000fe20008410000 */
[----:B------:R-:W-:Y:S01]  /*5c30*/  HGMMA.64x256x16.F32 R24, R184, gdesc[UR8].tnspB, R24, gsb0 ;  /* 0x43e00008b8187df0 */ /* 0x000fe20008000818 */
[----:B------:R-:W-:Y:S01]  /*5c40*/  FMUL.FTZ R166, R179, UR4 ;  /* 0x00000004b3a67c20 */ /* 0x000fe20008410000 */
[----:B------:R-:W-:Y:S01]  /*5c50*/  FMUL.FTZ R179, R180, UR4 ;  /* 0x00000004b4b37c20 */ /* 0x000fe20008410000 */
[----:B------:R-:W-:Y:S01]  /*5c60*/  @UP0 ULDC UR6, c[0x0][0x450] ;  /* 0x0001140000060ab9 */ /* 0x000fe20000000800 */
[----:B------:R-:W-:Y:S01]  /*5c70*/  FMUL.FTZ R180, R181, UR4 ;  /* 0x00000004b5b47c20 */ /* 0x000fe20008410000 */
[----:B------:R-:W-:Y:S01]  /*5c80*/  @P3 SHF.R.U32.HI R169, RZ, UR6, R152 ;  /* 0x00000006ffa93c19 */ /* 0x000fe20008011698 */
[----:B------:R-:W-:Y:S02]  /*5c90*/  IMAD.SHL.U32 R181, R20, 0x40, RZ ;  /* 0x0000004014b57824 */ /* 0x000fe400078e00ff */
[----:B------:R-:W-:Y:S01]  /*5ca0*/  FMUL.FTZ R189, R153, UR4 ;  /* 0x0000000499bd7c20 */ /* 0x000fe20008410000 */
[----:B------:R-:W-:Y:S01]  /*5cb0*/  FMUL.FTZ R190, R157, UR4 ;  /* 0x000000049dbe7c20 */ /* 0x000fe20008410000 */
[----:B------:R-:W-:Y:S01]  /*5cc0*/  FMUL.FTZ R157, R162, UR4 ;  /* 0x00000004a29d7c20 */ /* 0x000fe20008410000 */
[----:B------:R-:W5:Y:S01]  /*5cd0*/  SHFL.IDX PT, R153, R169, RZ, 0x1c1f ;  /* 0x001c1fffa9997589 */ /* 0x000f6200000e0000 */
[----:B------:R-:W-:Y:S01]  /*5ce0*/  IADD3 R168, -R181, 0x1, RZ ;  /* 0x00000001b5a87810 */ /* 0x000fe20007ffe1ff */
[----:B------:R-:W-:Y:S01]  /*5cf0*/  FMUL.FTZ R162, R171, UR4 ;  /* 0x00000004aba27c20 */ /* 0x000fe20008410000 */
[----:B------:R-:W-:Y:S01]  /*5d00*/  IMAD.U32 R152, RZ, RZ, UR7 ;  /* 0x00000007ff987e24 */ /* 0x000fe2000f8e00ff */
[----:B------:R-:W-:Y:S01]  /*5d10*/  PLOP3.LUT P2, PT, PT, PT, UP1, 0x40, 0x0 ;  /* 0x000000000000781c */ /* 0x000fe20003f4e818 */
[----:B------:R-:W0:Y:S02]  /*5d20*/  MUFU.TANH R188, R188 ;  /* 0x000000bc00bc7308 */ /* 0x000e240000002400 */
[----:B------:R-:W-:-:S05]  /*5d30*/  @!P1 VIADD R152, R152, 0x30840 ;  /* 0x0003084098989836 */ /* 0x000fca0000000000 */
[----:B------:R-:W-:Y:S01]  /*5d40*/  @!P1 PRMT R152, RZ, 0x654, R152 ;  /* 0x00000654ff989816 */ /* 0x000fe20000000098 */
        /* <DEDUP_REMOVED lines=9> */
[----:B------:R-:W1:Y:S01]  /*5de0*/  MUFU.TANH R180, R180 ;  /* 0x000000b400b47308 */ /* 0x000e620000002400 */
[----:B------:R-:W-:-:S02]  /*5df0*/  WARPGROUP.DEPBAR.LE gsb0, 0x0 ;  /* 0x00008000000079c5 */ /* 0x000fc40000010000 */
[----:B------:R-:W-:Y:S01]  /*5e00*/  FMUL.FTZ R185, R161, UR4 ;  /* 0x00000004a1b97c20 */ /* 0x000fe20008410000 */
[----:B------:R-:W-:Y:S01]  /*5e10*/  FMUL.FTZ R184, R160, UR4 ;  /* 0x00000004a0b87c20 */ /* 0x000fe20008410000 */
[----:B------:R-:W-:Y:S01]  /*5e20*/  FMUL.FTZ R161, R170, UR4 ;  /* 0x00000004aaa17c20 */ /* 0x000fe20008410000 */
[----:B------:R-:W-:Y:S01]  /*5e30*/  FMUL.FTZ R186, R164, UR4 ;  /* 0x00000004a4ba7c20 */ /* 0x000fe20008410000 */
[----:B------:R-:W-:Y:S01]  /*5e40*/  FMUL.FTZ R187, R165, UR4 ;  /* 0x00000004a5bb7c20 */ /* 0x000fe20008410000 */
[----:B------:R-:W-:Y:S01]  /*5e50*/  FMUL.FTZ R160, R167, UR4 ;  /* 0x00000004a7a07c20 */ /* 0x000fe20008410000 */
[----:B------:R-:W-:Y:S02]  /*5e60*/  IMAD R170, R17, -0x2, R168 ;  /* 0xfffffffe11aa7824 */ /* 0x000fe400078e02a8 */
[----:B------:R-:W-:Y:S01]  /*5e70*/  FMUL.FTZ R164, R174, UR4 ;  /* 0x00000004aea47c20 */ /* 0x000fe20008410000 */
[----:B------:R-:W-:Y:S01]  /*5e80*/  FMUL.FTZ R165, R178, UR4 ;  /* 0x00000004b2a57c20 */ /* 0x000fe20008410000 */
[----:B------:R-:W-:Y:S01]  /*5e90*/  FMUL.FTZ R167, R182, UR4 ;  /* 0x00000004b6a77c20 */ /* 0x000fe20008410000 */
[----:B------:R-:W-:Y:S01]  /*5ea0*/  FMUL.FTZ R168, R183, UR4 ;  /* 0x00000004b7a87c20 */ /* 0x000fe20008410000 */
[----:B------:R-:W2:Y:S01]  /*5eb0*/  MUFU.TANH R184, R184 ;  /* 0x000000b800b87308 */ /* 0x000ea20000002400 */
[----:B0-----:R-:W-:Y:S01]  /*5ec0*/  IMAD R170, R21, UR60, R170 ;  /* 0x0000003c15aa7c24 */ /* 0x001fe2000f8e02aa */
[----:B------:R0:W-:Y:S03]  /*5ed0*/  @!P1 SYNCS.ARRIVE.TRANS64.RED.A1T0 RZ, [R152+URZ], RZ ;  /* 0x000000ff98ff99a7 */ /* 0x0001e6000810043f */
[----:B-1----:R-:W-:-:S03]  /*5ee0*/  IMAD.IADD R170, R170, 0x1, -R155 ;  /* 0x00000001aaaa7824 */ /* 0x002fc600078e0a9b */
[----:B------:R-:W1:Y:S01]  /*5ef0*/  MUFU.TANH R185, R185 ;  /* 0x000000b900b97308 */ /* 0x000e620000002400 */
[C---:B------:R-:W-:Y:S02]  /*5f00*/  VIADD R182, R170.reuse, UR58 ;  /* 0x0000003aaab67c36 */ /* 0x040fe40008000000 */
[----:B------:R-:W-:Y:S02]  /*5f10*/  VIADD R198, R170, UR54 ;  /* 0x00000036aac67c36 */ /* 0x000fe40008000000 */
[--C-:B-----5:R-:W-:Y:S02]  /*5f20*/  IMAD.IADD R177, R182, 0x1, R153.reuse ;  /* 0x00000001b6b17824 */ /* 0x120fe400078e0299 */
[----:B------:R-:W-:Y:S01]  /*5f30*/  IMAD.IADD R178, R198, 0x1, R153 ;  /* 0x00000001c6b27824 */ /* 0x000fe200078e0299 */
[----:B------:R-:W0:Y:S08]  /*5f40*/  MUFU.TANH R186, R186 ;  /* 0x000000ba00ba7308 */ /* 0x000e300000002400 */
[----:B------:R-:W0:Y:S08]  /*5f50*/  MUFU.TANH R187, R187 ;  /* 0x000000bb00bb7308 */ /* 0x000e300000002400 */
[----:B------:R-:W0:Y:S08]  /*5f60*/  MUFU.TANH R160, R160 ;  /* 0x000000a000a07308 */ /* 0x000e300000002400 */
[----:B------:R-:W0:Y:S08]  /*5f70*/  MUFU.TANH R161, R161 ;  /* 0x000000a100a17308 */ /* 0x000e300000002400 */
[----:B------:R-:W0:Y:S08]  /*5f80*/  MUFU.TANH R164, R164 ;  /* 0x000000a400a47308 */ /* 0x000e300000002400 */
[----:B------:R-:W0:Y:S08]  /*5f90*/  MUFU.TANH R165, R165 ;  /* 0x000000a500a57308 */ /* 0x000e300000002400 */
[----:B------:R-:W0:Y:S08]  /*5fa0*/  MUFU.TANH R167, R167 ;  /* 0x000000a700a77308 */ /* 0x000e300000002400 */
[----:B------:R-:W0:Y:S01]  /*5fb0*/  MUFU.TANH R168, R168 ;  /* 0x000000a800a87308 */ /* 0x000e220000002400 */
[----:B-1234-:R-:W-:Y:S05]  /*5fc0*/  @P2 BRA `(.L_x_1191) ;  /* 0x00000000005c2947 */ /* 0x01efea0003800000 */
[----:B0-----:R-:W-:Y:S01]  /*5fd0*/  IMAD R152, R21, UR60, R153 ;  /* 0x0000003c15987c24 */ /* 0x001fe2000f8e0299 */
[----:B------:R-:W-:Y:S03]  /*5fe0*/  BSSY B0, `(.L_x_1192) ;  /* 0x0000011000007945 */ /* 0x000fe60003800000 */
[----:B------:R-:W-:-:S05]  /*5ff0*/  IMAD.IADD R170, R152, 0x1, -R155 ;  /* 0x0000000198aa7824 */ /* 0x000fca00078e0a9b */
[----:B------:R-:W-:-:S13]  /*6000*/  ISETP.GT.AND P2, PT, R170, -0x1, PT ;  /* 0xffffffffaa00780c */ /* 0x000fda0003f44270 */
[----:B------:R-:W-:Y:S05]  /*6010*/  @P2 BRA `(.L_x_1193) ;  /* 0x0000000000202947 */ /* 0x000fea0003800000 */
[----:B------:R-:W-:Y:S01]  /*6020*/  IMAD.U32 R172, RZ, RZ, UR51 ;  /* 0x00000033ffac7e24 */ /* 0x000fe2000f8e00ff */
[----:B------:R-:W-:-:S04]  /*6030*/  LOP3.LUT R171, RZ, R170, RZ, 0x33, !PT ;  /* 0x000000aaffab7212 */ /* 0x000fc800078e33ff */
[----:B------:R-:W-:-:S13]  /*6040*/  ISETP.NE.AND P2, PT, R172, 0x1, PT ;  /* 0x00000001ac00780c */ /* 0x000fda0003f45270 */
[----:B------:R-:W0:Y:S02]  /*6050*/  @P2 LDC.64 R152, c[0x0][0x9e8] ;  /* 0x00027a00ff982b82 */ /* 0x000e240000000a00 */
[----:B0-----:R-:W-:-:S05]  /*6060*/  @P2 IMAD.HI.U32 R152, R171, R152, RZ ;  /* 0x00000098ab982227 */ /* 0x001fca00078e00ff */
[----:B------:R-:W-:-:S04]  /*6070*/  @P2 SHF.R.U32.HI R171, RZ, R153, R152 ;  /* 0x00000099ffab2219 */ /* 0x000fc80000011698 */
[----:B------:R-:W-:Y:S01]  /*6080*/  LOP3.LUT R170, RZ, R171, RZ, 0x33, !PT ;  /* 0x000000abffaa7212 */ /* 0x000fe200078e33ff */
[----:B------:R-:W-:Y:S06]  /*6090*/  BRA `(.L_x_1194) ;  /* 0x0000000000147947 */ /* 0x000fec0003800000 */
.L_x_1193:
[----:B------:R-:W-:-:S05]  /*60a0*/  IMAD.U32 R172, RZ, RZ, UR51 ;  /* 0x00000033ffac7e24 */ /* 0x000fca000f8e00ff */
[----:B------:R-:W-:-:S13]  /*60b0*/  ISETP.NE.AND P2, PT, R172, 0x1, PT ;  /* 0x00000001ac00780c */ /* 0x000fda0003f45270 */
[----:B------:R-:W0:Y:S02]  /*60c0*/  @P2 LDC.64 R152, c[0x0][0x9e8] ;  /* 0x00027a00ff982b82 */ /* 0x000e240000000a00 */
[----:B0-----:R-:W-:-:S05]  /*60d0*/  @P2 IMAD.HI.U32 R152, R170, R152, RZ ;  /* 0x00000098aa982227 */ /* 0x001fca00078e00ff */
[----:B------:R-:W-:-:S07]  /*60e0*/  @P2 SHF.R.U32.HI R170, RZ, R153, R152 ;  /* 0x00000099ffaa2219 */ /* 0x000fce0000011698 */
.L_x_1194:
[----:B------:R-:W-:Y:S05]  /*60f0*/  BSYNC B0 ;  /* 0x0000000000007941 */ /* 0x000fea0003800000 */
.L_x_1192:
[----:B------:R-:W-:-:S04]  /*6100*/  IMAD R170, R170, R172, -R181 ;  /* 0x000000acaaaa7224 */ /* 0x000fc800078e0ab5 */
[----:B------:R-:W-:-:S05]  /*6110*/  IMAD R170, R17, -0x2, R170 ;  /* 0xfffffffe11aa7824 */ /* 0x000fca00078e02aa */
[----:B------:R-:W-:Y:S02]  /*6120*/  VIADDMNMX R177, R170, R172, R177, PT ;  /* 0x000000acaab17246 */ /* 0x000fe400038001b1 */
[----:B------:R-:W-:-:S07]  /*6130*/  VIMNMX R178, R178, R170, !PT ;  /* 0x000000aab2b27248 */ /* 0x000fce0007fe0100 */
.L_x_1191:
[----:B------:R-:W-:Y:S01]  /*6140*/  ISETP.GT.AND P2, PT, R20, -0x1, PT ;  /* 0xffffffff1400780c */ /* 0x000fe20003f44270 */
[----:B------:R-:W1:Y:S03]  /*6150*/  SHFL.IDX PT, R153, R169, 0x1, 0x1c1f ;  /* 0x003c1f00a9997f89 */ /* 0x000e6600000e0000 */
[C---:B------:R-:W-:Y:S02]  /*6160*/  ISETP.GT.AND P5, PT, R178.reuse, RZ, P2 ;  /* 0x000000ffb200720c */ /* 0x040fe400017a4270 */
[C---:B------:R-:W-:Y:S02]  /*6170*/  ISETP.GT.AND P4, PT, R178.reuse, 0x1, P2 ;  /* 0x00000001b200780c */ /* 0x040fe40001784270 */
[C---:B------:R-:W-:Y:S02]  /*6180*/  ISETP.GT.AND P6, PT, R178.reuse, 0x8, P2 ;  /* 0x00000008b200780c */ /* 0x040fe400017c4270 */
[----:B------:R-:W-:-:S02]  /*6190*/  ISETP.GT.AND P3, PT, R178, 0x9, P2 ;  /* 0x00000009b200780c */ /* 0x000fc40001764270 */
[C---:B------:R-:W-:Y:S02]  /*61a0*/  ISETP.LT.OR P5, PT, R177.reuse, 0x1, P5 ;  /* 0x00000001b100780c */ /* 0x040fe40002fa1670 */
[C---:B------:R-:W-:Y:S02]  /*61b0*/  ISETP.LT.OR P4, PT, R177.reuse, 0x2, P4 ;  /* 0x00000002b100780c */ /* 0x040fe40002781670 */
[C---:B------:R-:W-:Y:S02]  /*61c0*/  ISETP.LT.OR P6, PT, R177.reuse, 0x9, P6 ;  /* 0x00000009b100780c */ /* 0x040fe400037c1670 */
[----:B------:R-:W-:Y:S02]  /*61d0*/  ISETP.LT.OR P3, PT, R177, 0xa, P3 ;  /* 0x0000000ab100780c */ /* 0x000fe40001f61670 */
[----:B------:R-:W-:Y:S02]  /*61e0*/  FSEL R183, R188, -INF , !P5 ;  /* 0xff800000bcb77808 */ /* 0x000fe40006800000 */
[----:B------:R-:W-:-:S02]  /*61f0*/  ISETP.GT.AND P5, PT, R178, 0x10, P2 ;  /* 0x00000010b200780c */ /* 0x000fc400017a4270 */
[----:B------:R-:W-:Y:S01]  /*6200*/  FSEL R189, R189, -INF , !P4 ;  /* 0xff800000bdbd7808 */ /* 0x000fe20006000000 */
[----:B-1----:R-:W-:Y:S01]  /*6210*/  IMAD.IADD R182, R182, 0x1, R153 ;  /* 0x00000001b6b67824 */ /* 0x002fe200078e0299 */
[----:B------:R-:W-:Y:S02]  /*6220*/  FSEL R191, R191, -INF , !P6 ;  /* 0xff800000bfbf7808 */ /* 0x000fe40007000000 */
[----:B------:R-:W-:Y:S02]  /*6230*/  FSEL R190, R190, -INF , !P3 ;  /* 0xff800000bebe7808 */ /* 0x000fe40005800000 */
        /* <DEDUP_REMOVED lines=10> */
[----:B------:R-:W-:Y:S01]  /*62e0*/  IMAD.IADD R185, R198, 0x1, R153 ;  /* 0x00000001c6b97824 */ /* 0x000fe200078e0299 */
[----:B0-----:R-:W-:Y:S02]  /*62f0*/  FSEL R171, R186, -INF , !P6 ;  /* 0xff800000baab7808 */ /* 0x001fe40007000000 */
        /* <DEDUP_REMOVED lines=10> */
[----:B------:R-:W-:Y:S02]  /*63a0*/  FSEL R174, R193, -INF , !P4 ;  /* 0xff800000c1ae7808 */ /* 0x000fe40006000000 */
        /* <DEDUP_REMOVED lines=10> */
[----:B------:R-:W-:-:S02]  /*6450*/  PLOP3.LUT P5, PT, PT, PT, UP1, 0x40, 0x0 ;  /* 0x000000000000781c */ /* 0x000fc40003fae818 */
[----:B------:R-:W-:Y:S02]  /*6460*/  FSEL R178, R196, -INF , !P4 ;  /* 0xff800000c4b27808 */ /* 0x000fe40006000000 */
[----:B------:R-:W-:Y:S02]  /*6470*/  FSEL R179, R179, -INF , !P6 ;  /* 0xff800000b3b37808 */ /* 0x000fe40007000000 */
[----:B------:R-:W-:-:S07]  /*6480*/  FSEL R180, R180, -INF , !P3 ;  /* 0xff800000b4b47808 */ /* 0x000fce0005800000 */
[----:B------:R-:W-:Y:S05]  /*6490*/  @P5 BRA `(.L_x_1195) ;  /* 0x00000000005c5947 */ /* 0x000fea0003800000 */
[----:B------:R-:W-:Y:S01]  /*64a0*/  IMAD R152, R21, UR60, R153 ;  /* 0x0000003c15987c24 */ /* 0x000fe2000f8e0299 */
        /* <DEDUP_REMOVED lines=12> */
.L_x_1197:
[----:B------:R-:W-:-:S05]  /*6570*/  IMAD.U32 R193, RZ, RZ, UR51 ;  /* 0x00000033ffc17e24 */ /* 0x000fca000f8e00ff */
[----:B------:R-:W-:-:S13]  /*6580*/  ISETP.NE.AND P3, PT, R193, 0x1, PT ;  /* 0x00000001c100780c */ /* 0x000fda0003f65270 */
[----:B------:R-:W0:Y:S02]  /*6590*/  @P3 LDC.64 R152, c[0x0][0x9e8] ;  /* 0x00027a00ff983b82 */ /* 0x000e240000000a00 */
[----:B0-----:R-:W-:-:S05]  /*65a0*/  @P3 IMAD.HI.U32 R152, R184, R152, RZ ;  /* 0x00000098b8983227 */ /* 0x001fca00078e00ff */
[----:B------:R-:W-:-:S07]  /*65b0*/  @P3 SHF.R.U32.HI R184, RZ, R153, R152 ;  /* 0x00000099ffb83219 */ /* 0x000fce0000011698 */
.L_x_1198:
[----:B------:R-:W-:Y:S05]  /*65c0*/  BSYNC B0 ;  /* 0x0000000000007941 */ /* 0x000fea0003800000 */
.L_x_1196:
[----:B------:R-:W-:-:S04]  /*65d0*/  IMAD R184, R184, R193, -R181 ;  /* 0x000000c1b8b87224 */ /* 0x000fc800078e0ab5 */
[----:B------:R-:W-:-:S05]  /*65e0*/  IMAD R184, R17, -0x2, R184 ;  /* 0xfffffffe11b87824 */ /* 0x000fca00078e02b8 */
[----:B------:R-:W-:Y:S02]  /*65f0*/  VIADDMNMX R182, R184, R193, R182, PT ;  /* 0x000000c1b8b67246 */ /* 0x000fe400038001b6 */
[----:B------:R-:W-:-:S07]  /*6600*/  VIMNMX R185, R185, R184, !PT ;  /* 0x000000b8b9b97248 */ /* 0x000fce0007fe0100 */
.L_x_1195:
[----:B------:R-:W-:Y:S01]  /*6610*/  FMNMX.FTZ R152, R183, R4, !PT ;  /* 0x00000004b7987209 */ /* 0x000fe20007810000 */
[----:B------:R-:W-:Y:S01]  /*6620*/  UMOV UR6, UR55 ;  /* 0x0000003700067c82 */ /* 0x000fe20008000000 */
[----:B------:R-:W-:Y:S01]  /*6630*/  ISETP.GT.AND P4, PT, R185, RZ, P2 ;  /* 0x000000ffb900720c */ /* 0x000fe20001784270 */
[----:B------:R-:W-:Y:S01]  /*6640*/  UMOV UR36, UR39 ;  /* 0x0000002700247c82 */ /* 0x000fe20008000000 */
[----:B------:R-:W-:Y:S01]  /*6650*/  FMNMX.FTZ R152, R189, R152, !PT ;  /* 0x00000098bd987209 */ /* 0x000fe20007810000 */
[----:B------:R-:W-:Y:S01]  /*6660*/  UMOV UR37, UR5 ;  /* 0x0000000500257c82 */ /* 0x000fe20008000000 */
[----:B------:R-:W-:Y:S02]  /*6670*/  ISETP.GT.AND P3, PT, R185, 0x1, P2 ;  /* 0x00000001b900780c */ /* 0x000fe40001764270 */
[----:B------:R-:W-:Y:S02]  /*6680*/  FMNMX.FTZ R153, R191, R152, !PT ;  /* 0x00000098bf997209 */ /* 0x000fe40007810000 */
[----:B------:R-:W-:-:S02]  /*6690*/  ISETP.LT.OR P4, PT, R182, 0x1, P4 ;  /* 0x00000001b600780c */ /* 0x000fc40002781670 */
[----:B------:R-:W-:Y:S02]  /*66a0*/  FMNMX.FTZ R152, R190, R153, !PT ;  /* 0x00000099be987209 */ /* 0x000fe40007810000 */
[----:B------:R-:W-:Y:S02]  /*66b0*/  ISETP.GT.AND P5, PT, R185, 0x8, P2 ;  /* 0x00000008b900780c */ /* 0x000fe400017a4270 */
[----:B------:R-:W-:Y:S02]  /*66c0*/  FMNMX.FTZ R153, R169, R152, !PT ;  /* 0x00000098a9997209 */ /* 0x000fe40007810000 */
[----:B------:R-:W-:Y:S02]  /*66d0*/  ISETP.LT.OR P3, PT, R182, 0x2, P3 ;  /* 0x00000002b600780c */ /* 0x000fe40001f61670 */
[----:B------:R-:W-:Y:S02]  /*66e0*/  FMNMX.FTZ R152, R170, R153, !PT ;  /* 0x00000099aa987209 */ /* 0x000fe40007810000 */
[----:B------:R-:W-:-:S02]  /*66f0*/  FSEL R184, R0, -INF , !P4 ;  /* 0xff80000000b87808 */ /* 0x000fc40006000000 */
        /* <DEDUP_REMOVED lines=15> */
[----:B------:R-:W-:Y:S02]  /*67f0*/  FSEL R156, R156, -INF , !P6 ;  /* 0xff8000009c9c7808 */ /* 0x000fe40007000000 */
[----:B------:R-:W-:Y:S02]  /*6800*/  FMNMX.FTZ R153, R179, R152, !PT ;  /* 0x00000098b3997209 */ /* 0x000fe40007810000 */
[----:B------:R-:W-:-:S02]  /*6810*/  ISETP.LT.OR P3, PT, R182, 0x11, P3 ;  /* 0x00000011b600780c */ /* 0x000fc40001f61670 */
[----:B------:R-:W-:Y:S02]  /*6820*/  FMNMX.FTZ R153, R180, R153, !PT ;  /* 0x00000099b4997209 */ /* 0x000fe40007810000 */
[----:B------:R-:W-:Y:S02]  /*6830*/  ISETP.GT.AND P6, PT, R185, 0x18, P2 ;  /* 0x00000018b900780c */ /* 0x000fe400017c4270 */
[C---:B------:R-:W-:Y:S01]  /*6840*/  ISETP.LT.OR P5, PT, R182.reuse, 0x12, P5 ;  /* 0x00000012b600780c */ /* 0x040fe20002fa1670 */
[----:B------:R-:W0:Y:S01]  /*6850*/  SHFL.BFLY PT, R152, R153, 0x2, 0x1f ;  /* 0x0c401f0099987f89 */ /* 0x000e2200000e0000 */
[----:B------:R-:W-:Y:S02]  /*6860*/  FSEL R157, R157, -INF , !P3 ;  /* 0xff8000009d9d7808 */ /* 0x000fe40005800000 */
[----:B------:R-:W-:Y:S02]  /*6870*/  ISETP.GT.AND P4, PT, R185, 0x19, P2 ;  /* 0x00000019b900780c */ /* 0x000fe40001784270 */
[----:B------:R-:W-:-:S02]  /*6880*/  ISETP.LT.OR P6, PT, R182, 0x19, P6 ;  /* 0x00000019b600780c */ /* 0x000fc400037c1670 */
[----:B------:R-:W-:Y:S02]  /*6890*/  FSEL R158, R158, -INF , !P5 ;  /* 0xff8000009e9e7808 */ /* 0x000fe40006800000 */
[----:B------:R-:W-:Y:S02]  /*68a0*/  ISETP.GT.AND P3, PT, R185, 0x20, P2 ;  /* 0x00000020b900780c */ /* 0x000fe40001764270 */
[----:B------:R-:W-:Y:S02]  /*68b0*/  FSEL R159, R159, -INF , !P6 ;  /* 0xff8000009f9f7808 */ /* 0x000fe40007000000 */
[C---:B------:R-:W-:Y:S02]  /*68c0*/  ISETP.LT.OR P4, PT, R182.reuse, 0x1a, P4 ;  /* 0x0000001ab600780c */ /* 0x040fe40002781670 */
[----:B------:R-:W-:Y:S02]  /*68d0*/  ISETP.GT.AND P5, PT, R185, 0x21, P2 ;  /* 0x00000021b900780c */ /* 0x000fe400017a4270 */
[----:B------:R-:W-:-:S02]  /*68e0*/  ISETP.LT.OR P3, PT, R182, 0x21, P3 ;  /* 0x00000021b600780c */ /* 0x000fc40001f61670 */
[----:B------:R-:W-:Y:S02]  /*68f0*/  FSEL R160, R160, -INF , !P4 ;  /* 0xff800000a0a07808 */ /* 0x000fe40006000000 */
[----:B------:R-:W-:Y:S02]  /*6900*/  ISETP.GT.AND P6, PT, R185, 0x28, P2 ;  /* 0x00000028b900780c */ /* 0x000fe400017c4270 */
[----:B------:R-:W-:Y:S02]  /*6910*/  ISETP.LT.OR P5, PT, R182, 0x22, P5 ;  /* 0x00000022b600780c */ /* 0x000fe40002fa1670 */
[----:B0-----:R-:W-:Y:S02]  /*6920*/  FMNMX.FTZ R181, R153, R152, !PT ;  /* 0x0000009899b57209 */ /* 0x001fe40007810000 */
[----:B------:R-:W-:Y:S02]  /*6930*/  FMNMX.FTZ R153, R184, R3, !PT ;  /* 0x00000003b8997209 */ /* 0x000fe40007810000 */
[----:B------:R-:W-:Y:S01]  /*6940*/  FSEL R161, R161, -INF , !P3 ;  /* 0xff800000a1a17808 */ /* 0x000fe20005800000 */
[----:B------:R-:W0:Y:S01]  /*6950*/  SHFL.BFLY PT, R152, R181, 0x1, 0x1f ;  /* 0x0c201f00b5987f89 */ /* 0x000e2200000e0000 */
[----:B------:R-:W-:-:S02]  /*6960*/  FMNMX.FTZ R153, R2, R153, !PT ;  /* 0x0000009902997209 */ /* 0x000fc40007810000 */
[----:B------:R-:W-:Y:S02]  /*6970*/  ISETP.GT.AND P3, PT, R185, 0x29, P2 ;  /* 0x00000029b900780c */ /* 0x000fe40001764270 */
[----:B------:R-:W-:Y:S02]  /*6980*/  FMNMX.FTZ R153, R154, R153, !PT ;  /* 0x000000999a997209 */ /* 0x000fe40007810000 */
[----:B------:R-:W-:Y:S02]  /*6990*/  FSEL R162, R162, -INF , !P5 ;  /* 0xff800000a2a27808 */ /* 0x000fe40006800000 */
[----:B------:R-:W-:Y:S02]  /*69a0*/  FMNMX.FTZ R0, R156, R153, !PT ;  /* 0x000000999c007209 */ /* 0x000fe40007810000 */
[----:B------:R-:W-:Y:S02]  /*69b0*/  ISETP.LT.OR P6, PT, R182, 0x29, P6 ;  /* 0x00000029b600780c */ /* 0x000fe400037c1670 */
[----:B------:R-:W-:-:S02]  /*69c0*/  FMNMX.FTZ R153, R157, R0, !PT ;  /* 0x000000009d997209 */ /* 0x000fc40007810000 */
[----:B------:R-:W-:Y:S02]  /*69d0*/  ISETP.GT.AND P5, PT, R185, 0x30, P2 ;  /* 0x00000030b900780c */ /* 0x000fe400017a4270 */
[----:B------:R-:W-:Y:S02]  /*69e0*/  FMNMX.FTZ R186, R158, R153, !PT ;  /* 0x000000999eba7209 */ /* 0x000fe40007810000 */
[----:B------:R-:W-:Y:S02]  /*69f0*/  ISETP.LT.OR P3, PT, R182, 0x2a, P3 ;  /* 0x0000002ab600780c */ /* 0x000fe40001f61670 */
[----:B------:R-:W-:Y:S02]  /*6a00*/  FMNMX.FTZ R153, R159, R186, !PT ;  /* 0x000000ba9f997209 */ /* 0x000fe40007810000 */
[----:B------:R-:W-:Y:S02]  /*6a10*/  FSEL R164, R164, -INF , !P6 ;  /* 0xff800000a4a47808 */ /* 0x000fe40007000000 */
[----:B------:R-:W-:-:S02]  /*6a20*/  FMNMX.FTZ R186, R160, R153, !PT ;  /* 0x00000099a0ba7209 */ /* 0x000fc40007810000 */
[----:B0-----:R-:W-:Y:S02]  /*6a30*/  FMNMX.FTZ R152, R181, R152, !PT ;  /* 0x00000098b5987209 */ /* 0x001fe40007810000 */
[----:B------:R-:W-:Y:S02]  /*6a40*/  FMNMX.FTZ R181, R161, R186, !PT ;  /* 0x000000baa1b57209 */ /* 0x000fe40007810000 */
[----:B------:R-:W-:Y:S01]  /*6a50*/  ISETP.GT.AND P6, PT, R185, 0x31, P2 ;  /* 0x00000031b900780c */ /* 0x000fe200017c4270 */
[----:B------:R-:W-:Y:S01]  /*6a60*/  FMUL.FTZ R0, R152, UR6 ;  /* 0x0000000698007c20 */ /* 0x000fe20008410000 */
[----:B------:R-:W-:Y:S02]  /*6a70*/  FMNMX.FTZ R181, R162, R181, !PT ;  /* 0x000000b5a2b57209 */ /* 0x000fe40007810000 */
[----:B------:R-:W-:Y:S02]  /*6a80*/  FSEL R163, R163, -INF , !P3 ;  /* 0xff800000a3a37808 */ /* 0x000fe40005800000 */
[----:B------:R-:W-:-:S02]  /*6a90*/  ISETP.LT.OR P5, PT, R182, 0x31, P5 ;  /* 0x00000031b600780c */ /* 0x000fc40002fa1670 */
[----:B------:R-:W-:Y:S02]  /*6aa0*/  FMNMX.FTZ R186, R164, R181, !PT ;  /* 0x000000b5a4ba7209 */ /* 0x000fe40007810000 */
[----:B------:R-:W-:Y:S02]  /*6ab0*/  FSETP.NEU.FTZ.AND P4, PT, R152, -INF , PT ;  /* 0xff8000009800780b */ /* 0x000fe40003f9d000 */
[----:B------:R-:W-:Y:S02]  /*6ac0*/  ISETP.GT.AND P3, PT, R185, 0x38, P2 ;  /* 0x00000038b900780c */ /* 0x000fe40001764270 */
[----:B------:R-:W-:Y:S02]  /*6ad0*/  ISETP.LT.OR P6, PT, R182, 0x32, P6 ;  /* 0x00000032b600780c */ /* 0x000fe400037c1670 */
[----:B------:R-:W-:Y:S02]  /*6ae0*/  FSEL R165, R165, -INF , !P5 ;  /* 0xff800000a5a57808 */ /* 0x000fe40006800000 */
[----:B------:R-:W-:-:S02]  /*6af0*/  FMNMX.FTZ R186, R163, R186, !PT ;  /* 0x000000baa3ba7209 */ /* 0x000fc40007810000 */
[----:B------:R-:W-:Y:S02]  /*6b00*/  FSEL R0, R0, RZ, P4 ;  /* 0x000000ff00007208 */ /* 0x000fe40002000000 */
[----:B------:R-:W-:Y:S02]  /*6b10*/  ISETP.GT.AND P2, PT, R185, 0x39, P2 ;  /* 0x00000039b900780c */ /* 0x000fe40001744270 */
[----:B------:R-:W-:Y:S01]  /*6b20*/  ISETP.LT.OR P3, PT, R182, 0x39, P3 ;  /* 0x00000039b600780c */ /* 0x000fe20001f61670 */
[--C-:B------:R-:W-:Y:S01]  /*6b30*/  FFMA.FTZ R183, R183, UR6, -R0.reuse ;  /* 0x00000006b7b77c23 */ /* 0x100fe20008010800 */
[----:B------:R-:W-:Y:S01]  /*6b40*/  FSEL R166, R166, -INF , !P6 ;  /* 0xff800000a6a67808 */ /* 0x000fe20007000000 */
[--C-:B------:R-:W-:Y:S01]  /*6b50*/  FFMA.FTZ R192, R169, UR6, -R0.reuse ;  /* 0x00000006a9c07c23 */ /* 0x100fe20008010800 */
[----:B------:R-:W-:Y:S01]  /*6b60*/  FMNMX.FTZ R181, R165, R186, !PT ;  /* 0x000000baa5b57209 */ /* 0x000fe20007810000 */
[----:B------:R0:W-:Y:S01]  /*6b70*/  MUFU.EX2 R153, R183 ;  /* 0x000000b700997308 */ /* 0x0001e20000000800 */
[----:B------:R-:W-:Y:S01]  /*6b80*/  ISETP.LT.OR P2, PT, R182, 0x3a, P2 ;  /* 0x0000003ab600780c */ /* 0x000fe20001741670 */
[--C-:B------:R-:W-:Y:S01]  /*6b90*/  FFMA.FTZ R169, R170, UR6, -R0.reuse ;  /* 0x00000006aaa97c23 */ /* 0x100fe20008010800 */
[----:B------:R-:W-:Y:S01]  /*6ba0*/  FSEL R167, R167, -INF , !P3 ;  /* 0xff800000a7a77808 */ /* 0x000fe20005800000 */
[--C-:B------:R-:W-:Y:S01]  /*6bb0*/  FFMA.FTZ R190, R190, UR6, -R0.reuse ;  /* 0x00000006bebe7c23 */ /* 0x100fe20008010800 */
[----:B------:R-:W-:Y:S01]  /*6bc0*/  FMNMX.FTZ R182, R166, R181, !PT ;  /* 0x000000b5a6b67209 */ /* 0x000fe20007810000 */
[--C-:B------:R-:W-:Y:S01]  /*6bd0*/  FFMA.FTZ R186, R179, UR6, -R0.reuse ;  /* 0x00000006b3ba7c23 */ /* 0x100fe20008010800 */
[----:B------:R-:W-:Y:S01]  /*6be0*/  FSEL R168, R168, -INF , !P2 ;  /* 0xff800000a8a87808 */ /* 0x000fe20005000000 */
[--C-:B------:R-:W-:Y:S01]  /*6bf0*/  FFMA.FTZ R194, R171, UR6, -R0.reuse ;  /* 0x00000006abc27c23 */ /* 0x100fe20008010800 */
[----:B0-----:R-:W-:Y:S01]  /*6c00*/  FMNMX.FTZ R183, R167, R182, !PT ;  /* 0x000000b6a7b77209 */ /* 0x001fe20007810000 */
[----:B------:R0:W-:Y:S01]  /*6c10*/  MUFU.EX2 R181, R190 ;  /* 0x000000be00b57308 */ /* 0x0001e20000000800 */
[----:B------:R-:W-:Y:S01]  /*6c20*/  FSEL R179, R152, RZ, P4 ;  /* 0x000000ff98b37208 */ /* 0x000fe20002000000 */
[--C-:B------:R-:W-:Y:S01]  /*6c30*/  FFMA.FTZ R171, R172, UR6, -R0.reuse ;  /* 0x00000006acab7c23 */ /* 0x100fe20008010800 */
[----:B------:R-:W-:Y:S01]  /*6c40*/  FMNMX.FTZ R183, R168, R183, !PT ;  /* 0x000000b7a8b77209 */ /* 0x000fe20007810000 */
[--C-:B------:R-:W-:Y:S01]  /*6c50*/  FFMA.FTZ R188, R173, UR6, -R0.reuse ;  /* 0x00000006adbc7c23 */ /* 0x100fe20008010800 */
[--C-:B------:R-:W-:Y:S01]  /*6c60*/  FFMA.FTZ R172, R177, UR6, -R0.reuse ;  /* 0x00000006b1ac7c23 */ /* 0x100fe20008010800 */
[--C-:B------:R-:W-:Y:S01]  /*6c70*/  FFMA.FTZ R196, R189, UR6, -R0.reuse ;  /* 0x00000006bdc47c23 */ /* 0x100fe20008010800 */
[--C-:B------:R-:W-:Y:S01]  /*6c80*/  FFMA.FTZ R198, R191, UR6, -R0.reuse ;  /* 0x00000006bfc67c23 */ /* 0x100fe20008010800 */
[----:B------:R-:W1:Y:S01]  /*6c90*/  SHFL.BFLY PT, R170, R183, 0x2, 0x1f ;  /* 0x0c401f00b7aa7f89 */ /* 0x000e6200000e0000 */
[--C-:B0-----:R-:W-:Y:S01]  /*6ca0*/  FFMA.FTZ R190, R175, UR6, -R0.reuse ;  /* 0x00000006afbe7c23 */ /* 0x101fe20008010800 */
[--C-:B------:R-:W-:Y:S01]  /*6cb0*/  FFMA.FTZ R173, R174, UR6, -R0.reuse ;  /* 0x00000006aead7c23 */ /* 0x100fe20008010800 */
[--C-:B------:R-:W-:Y:S01]  /*6cc0*/  FFMA.FTZ R175, R176, UR6, -R0.reuse ;  /* 0x00000006b0af7c23 */ /* 0x100fe20008010800 */
[--C-:B------:R-:W-:Y:S01]  /*6cd0*/  FFMA.FTZ R177, R178, UR6, -R0.reuse ;  /* 0x00000006b2b17c23 */ /* 0x100fe20008010800 */
[----:B------:R-:W-:Y:S01]  /*6ce0*/  FFMA.FTZ R180, R180, UR6, -R0 ;  /* 0x00000006b4b47c23 */ /* 0x000fe20008010800 */
[----:B------:R-:W-:Y:S01]  /*6cf0*/  FADD.FTZ R0, -R179, R4 ;  /* 0x00000004b3007221 */ /* 0x000fe20000010100 */
[----:B------:R-:W-:Y:S03]  /*6d00*/  MUFU.EX2 R196, R196 ;  /* 0x000000c400c47308 */ /* 0x000fe60000000800 */
[----:B------:R-:W-:-:S05]  /*6d10*/  FMUL.FTZ R0, R0, UR6 ;  /* 0x0000000600007c20 */ /* 0x000fca0008410000 */
[----:B------:R-:W-:Y:S08]  /*6d20*/  MUFU.EX2 R198, R198 ;  /* 0x000000c600c67308 */ /* 0x000ff00000000800 */
[----:B------:R-:W0:Y:S01]  /*6d30*/  MUFU.EX2 R0, R0 ;  /* 0x0000000000007308 */ /* 0x000e220000000800 */
[----:B-1----:R-:W-:-:S05]  /*6d40*/  FMNMX.FTZ R170, R183, R170, !PT ;  /* 0x000000aab7aa7209 */ /* 0x002fca0007810000 */
[----:B------:R-:W1:Y:S02]  /*6d50*/  SHFL.BFLY PT, R183, R170, 0x1, 0x1f ;  /* 0x0c201f00aab77f89 */ /* 0x000e6400000e0000 */
[----:B------:R-:W2:Y:S08]  /*6d60*/  MUFU.EX2 R192, R192 ;  /* 0x000000c000c07308 */ /* 0x000eb00000000800 */
[----:B------:R-:W3:Y:S08]  /*6d70*/  MUFU.EX2 R169, R169 ;  /* 0x000000a900a97308 */ /* 0x000ef00000000800 */
[----:B------:R-:W-:Y:S01]  /*6d80*/  MUFU.EX2 R194, R194 ;  /* 0x000000c200c27308 */ /* 0x000fe20000000800 */
[----:B-1----:R-:W-:-:S07]  /*6d90*/  FMNMX.FTZ R170, R170, R183, !PT ;  /* 0x000000b7aaaa7209 */ /* 0x002fce0007810000 */
[----:B------:R-:W-:Y:S01]  /*6da0*/  MUFU.EX2 R171, R171 ;  /* 0x000000ab00ab7308 */ /* 0x000fe20000000800 */
[C---:B------:R-:W-:Y:S01]  /*6db0*/  FSETP.NEU.FTZ.AND P2, PT, R170.reuse, -INF , PT ;  /* 0xff800000aa00780b */ /* 0x040fe20003f5d000 */
[----:B------:R-:W-:-:S05]  /*6dc0*/  FMUL.FTZ R183, R170, UR6 ;  /* 0x00000006aab77c20 */ /* 0x000fca0008410000 */
[----:B------:R-:W-:Y:S01]  /*6dd0*/  FSEL R183, R183, RZ, P2 ;  /* 0x000000ffb7b77208 */ /* 0x000fe20001000000 */
[----:B------:R-:W-:Y:S04]  /*6de0*/  MUFU.EX2 R188, R188 ;  /* 0x000000bc00bc7308 */ /* 0x000fe80000000800 */
[--C-:B------:R-:W-:Y:S01]  /*6df0*/  FFMA.FTZ R4, R2, UR6, -R183.reuse ;  /* 0x0000000602047c23 */ /* 0x100fe200080108b7 */
[----:B------:R-:W-:Y:S01]  /*6e00*/  FSEL R2, R170, RZ, P2 ;  /* 0x000000ffaa027208 */ /* 0x000fe20001000000 */
[--C-:B------:R-:W-:Y:S01]  /*6e10*/  FFMA.FTZ R197, R184, UR6, -R183.reuse ;  /* 0x00000006b8c57c23 */ /* 0x100fe200080108b7 */
[--C-:B------:R-:W-:Y:S01]  /*6e20*/  FFMA.FTZ R199, R154, UR6, -R183.reuse ;  /* 0x000000069ac77c23 */ /* 0x100fe200080108b7 */
[--C-:B------:R-:W-:Y:S01]  /*6e30*/  FFMA.FTZ R154, R156, UR6, -R183.reuse ;  /* 0x000000069c9a7c23 */ /* 0x100fe200080108b7 */
[----:B------:R-:W-:Y:S01]  /*6e40*/  FFMA.FTZ R193, R157, UR6, -R183 ;  /* 0x000000069dc17c23 */ /* 0x000fe200080108b7 */
[----:B------:R-:W-:Y:S01]  /*6e50*/  FADD.FTZ R2, -R2, R3 ;  /* 0x0000000302027221 */ /* 0x000fe20000010100 */
[----:B------:R-:W-:Y:S01]  /*6e60*/  MUFU.EX2 R4, R4 ;  /* 0x0000000400047308 */ /* 0x000fe20000000800 */
[----:B0-----:R-:W-:Y:S01]  /*6e70*/  FFMA.FTZ R3, R0, R16, R153 ;  /* 0x0000001000037223 */ /* 0x001fe20000010099 */
[--C-:B------:R-:W-:Y:S01]  /*6e80*/  FFMA.FTZ R156, R158, UR6, -R183.reuse ;  /* 0x000000069e9c7c23 */ /* 0x100fe200080108b7 */
[----:B------:R-:W-:Y:S01]  /*6e90*/  FMUL.FTZ R2, R2, UR6 ;  /* 0x0000000602027c20 */ /* 0x000fe20008410000 */
[----:B------:R-:W-:Y:S01]  /*6ea0*/  FFMA.FTZ R195, R159, UR6, -R183 ;  /* 0x000000069fc37c23 */ /* 0x000fe200080108b7 */
[----:B------:R-:W-:Y:S01]  /*6eb0*/  FADD.FTZ R3, R196, R3 ;  /* 0x00000003c4037221 */ /* 0x000fe20000010000 */
[--C-:B------:R-:W-:Y:S01]  /*6ec0*/  FFMA.FTZ R158, R160, UR6, -R183.reuse ;  /* 0x00000006a09e7c23 */ /* 0x100fe200080108b7 */
[----:B------:R-:W-:Y:S01]  /*6ed0*/  FFMA.FTZ R160, R162, UR6, -R183 ;  /* 0x00000006a2a07c23 */ /* 0x000fe200080108b7 */
[----:B------:R-:W-:Y:S01]  /*6ee0*/  MUFU.EX2 R197, R197 ;  /* 0x000000c500c57308 */ /* 0x000fe20000000800 */
[----:B------:R-:W-:Y:S01]  /*6ef0*/  FADD.FTZ R16, R198, R3 ;  /* 0x00000003c6107221 */ /* 0x000fe20000010000 */
[--C-:B------:R-:W-:Y:S01]  /*6f00*/  FFMA.FTZ R189, R161, UR6, -R183.reuse ;  /* 0x00000006a1bd7c23 */ /* 0x100fe200080108b7 */
[--C-:B------:R-:W-:Y:S01]  /*6f10*/  FFMA.FTZ R191, R164, UR6, -R183.reuse ;  /* 0x00000006a4bf7c23 */ /* 0x100fe200080108b7 */
[--C-:B------:R-:W-:Y:S01]  /*6f20*/  FFMA.FTZ R185, R165, UR6, -R183.reuse ;  /* 0x00000006a5b97c23 */ /* 0x100fe200080108b7 */
[----:B------:R-:W-:Y:S01]  /*6f30*/  FADD.FTZ R3, R181, R16 ;  /* 0x00000010b5037221 */ /* 0x000fe20000010000 */
[--C-:B------:R-:W-:Y:S01]  /*6f40*/  FFMA.FTZ R166, R166, UR6, -R183.reuse ;  /* 0x00000006a6a67c23 */ /* 0x100fe200080108b7 */
[----:B------:R-:W-:Y:S01]  /*6f50*/  FFMA.FTZ R167, R167, UR6, -R183 ;  /* 0x00000006a7a77c23 */ /* 0x000fe200080108b7 */
[----:B------:R-:W0:Y:S01]  /*6f60*/  MUFU.EX2 R2, R2 ;  /* 0x0000000200027308 */ /* 0x000e220000000800 */
[----:B--2---:R-:W-:Y:S01]  /*6f70*/  FADD.FTZ R162, R192, R3 ;  /* 0x00000003c0a27221 */ /* 0x004fe20000010000 */
[----:B------:R-:W-:Y:S01]  /*6f80*/  FFMA.FTZ R168, R168, UR6, -R183 ;  /* 0x00000006a8a87c23 */ /* 0x000fe200080108b7 */
[----:B------:R-:W-:Y:S01]  /*6f90*/  IMAD.U32 R157, RZ, RZ, UR14 ;  /* 0x0000000eff9d7e24 */ /* 0x000fe2000f8e00ff */
[C---:B------:R-:W-:Y:S01]  /*6fa0*/  ISETP.GT.AND P2, PT, R20.reuse, UR50, PT ;  /* 0x0000003214007c0c */ /* 0x040fe2000bf44270 */
[----:B------:R-:W-:Y:S01]  /*6fb0*/  VIADD R20, R20, 0xffffffff ;  /* 0xffffffff14147836 */ /* 0x000fe20000000000 */
[----:B------:R-:W-:Y:S01]  /*6fc0*/  F2FP.F16.F32.PACK_AB R196, R196, R153 ;  /* 0x00000099c4c4723e */ /* 0x000fe200000000ff */
[----:B------:R-:W-:Y:S01]  /*6fd0*/  @!P1 VIADD R157, R157, 0x30860 ;  /* 0x000308609d9d9836 */ /* 0x000fe20000000000 */
[----:B------:R-:W1:Y:S01]  /*6fe0*/  MUFU.EX2 R199, R199 ;  /* 0x000000c700c77308 */ /* 0x000e620000000800 */
[----:B------:R-:W-:-:S02]  /*6ff0*/  F2FP.F16.F32.PACK_AB R198, R181, R198 ;  /* 0x000000c6b5c6723e */ /* 0x000fc400000000ff */
[----:B---3--:R-:W-:Y:S02]  /*7000*/  F2FP.F16.F32.PACK_AB R192, R169, R192 ;  /* 0x000000c0a9c0723e */ /* 0x008fe400000000ff */
[----:B------:R-:W-:-:S03]  /*7010*/  @!P1 PRMT R157, RZ, 0x654, R157 ;  /* 0x00000654ff9d9816 */ /* 0x000fc6000000009d */
[----:B------:R-:W2:Y:S01]  /*7020*/  MUFU.EX2 R154, R154 ;  /* 0x0000009a009a7308 */ /* 0x000ea20000000800 */
[----:B0-----:R-:W-:Y:S01]  /*7030*/  FFMA.FTZ R5, R2, R5, R197 ;  /* 0x0000000502057223 */ /* 0x001fe200000100c5 */
[----:B------:R0:W-:Y:S01]  /*7040*/  @!P1 SYNCS.ARRIVE.TRANS64.RED.A1T0 RZ, [R157+URZ], RZ ;  /* 0x000000ff9dff99a7 */ /* 0x0001e2000810043f */
[C---:B------:R-:W-:Y:S02]  /*7050*/  F2FP.F16.F32.PACK_AB R197, R4.reuse, R197 ;  /* 0x000000c504c5723e */ /* 0x040fe400000000ff */
[----:B------:R-:W-:Y:S01]  /*7060*/  FADD.FTZ R16, R4, R5 ;  /* 0x0000000504107221 */ /* 0x000fe20000010000 */
[----:B------:R-:W-:Y:S01]  /*7070*/  FADD.FTZ R5, R169, R162 ;  /* 0x000000a2a9057221 */ /* 0x000fe20000010000 */
[----:B------:R-:W-:Y:S01]  /*7080*/  FFMA.FTZ R162, R163, UR6, -R183 ;  /* 0x00000006a3a27c23 */ /* 0x000fe200080108b7 */
[----:B------:R-:W3:Y:S01]  /*7090*/  MUFU.EX2 R193, R193 ;  /* 0x000000c100c17308 */ /* 0x000ee20000000800 */
[----:B-1----:R-:W-:Y:S01]  /*70a0*/  FADD.FTZ R3, R199, R16 ;  /* 0x00000010c7037221 */ /* 0x002fe20000010000 */
[----:B------:R-:W-:Y:S01]  /*70b0*/  FADD.FTZ R164, R194, R5 ;  /* 0x00000005c2a47221 */ /* 0x000fe20000010000 */
[----:B------:R-:W-:Y:S01]  /*70c0*/  F2FP.F16.F32.PACK_AB R194, R171, R194 ;  /* 0x000000c2abc2723e */ /* 0x000fe200000000ff */
[----:B------:R-:W-:-:S02]  /*70d0*/  IMAD.MOV.U32 R4, RZ, RZ, R152 ;  /* 0x000000ffff047224 */ /* 0x000fc400078e0098 */
[----:B------:R-:W-:Y:S02]  /*70e0*/  FADD.FTZ R5, R171, R164 ;  /* 0x000000a4ab057221 */ /* 0x000fe40000010000 */
[----:B------:R-:W1:Y:S01]  /*70f0*/  MUFU.EX2 R156, R156 ;  /* 0x0000009c009c7308 */ /* 0x000e620000000800 */
[----:B--2---:R-:W-:Y:S01]  /*7100*/  FADD.FTZ R16, R154, R3 ;  /* 0x000000039a107221 */ /* 0x004fe20000010000 */
[----:B------:R-:W-:Y:S01]  /*7110*/  FADD.FTZ R164, R188, R5 ;  /* 0x00000005bca47221 */ /* 0x000fe20000010000 */
[----:B------:R-:W-:-:S05]  /*7120*/  F2FP.F16.F32.PACK_AB R199, R154, R199 ;  /* 0x000000c79ac7723e */ /* 0x000fca00000000ff */
[----:B------:R-:W2:Y:S01]  /*7130*/  MUFU.EX2 R195, R195 ;  /* 0x000000c300c37308 */ /* 0x000ea20000000800 */
[----:B---3--:R-:W-:-:S07]  /*7140*/  FADD.FTZ R3, R193, R16 ;  /* 0x00000010c1037221 */ /* 0x008fce0000010000 */
[----:B------:R-:W3:Y:S01]  /*7150*/  MUFU.EX2 R173, R173 ;  /* 0x000000ad00ad7308 */ /* 0x000ee20000000800 */
[C---:B-1----:R-:W-:Y:S01]  /*7160*/  FADD.FTZ R16, R156.reuse, R3 ;  /* 0x000000039c107221 */ /* 0x042fe20000010000 */
[----:B------:R-:W-:-:S06]  /*7170*/  F2FP.F16.F32.PACK_AB R193, R156, R193 ;  /* 0x000000c19cc1723e */ /* 0x000fcc00000000ff */
[----:B------:R-:W1:Y:S01]  /*7180*/  MUFU.EX2 R158, R158 ;  /* 0x0000009e009e7308 */ /* 0x000e620000000800 */
[----:B--2---:R-:W-:-:S07]  /*7190*/  FADD.FTZ R3, R195, R16 ;  /* 0x00000010c3037221 */ /* 0x004fce0000010000 */
[----:B------:R-:W2:Y:S01]  /*71a0*/  MUFU.EX2 R190, R190 ;  /* 0x000000be00be7308 */ /* 0x000ea20000000800 */
[C---:B---3--:R-:W-:Y:S01]  /*71b0*/  FADD.FTZ R5, R173.reuse, R164 ;  /* 0x000000a4ad057221 */ /* 0x048fe20000010000 */
[----:B------:R-:W-:-:S06]  /*71c0*/  F2FP.F16.F32.PACK_AB R188, R173, R188 ;  /* 0x000000bcadbc723e */ /* 0x000fcc00000000ff */
[----:B------:R-:W3:Y:S01]  /*71d0*/  MUFU.EX2 R189, R189 ;  /* 0x000000bd00bd7308 */ /* 0x000ee20000000800 */
[C---:B-1----:R-:W-:Y:S01]  /*71e0*/  FADD.FTZ R16, R158.reuse, R3 ;  /* 0x000000039e107221 */ /* 0x042fe20000010000 */
[----:B------:R-:W-:-:S06]  /*71f0*/  F2FP.F16.F32.PACK_AB R195, R158, R195 ;  /* 0x000000c39ec3723e */ /* 0x000fcc00000000ff */
[----:B------:R-:W1:Y:S01]  /*7200*/  MUFU.EX2 R175, R175 ;  /* 0x000000af00af7308 */ /* 0x000e620000000800 */
[----:B--2---:R-:W-:-:S07]  /*7210*/  FADD.FTZ R164, R190, R5 ;  /* 0x00000005bea47221 */ /* 0x004fce0000010000 */
[----:B------:R-:W2:Y:S01]  /*7220*/  MUFU.EX2 R160, R160 ;  /* 0x000000a000a07308 */ /* 0x000ea20000000800 */
[----:B---3--:R-:W-:-:S07]  /*7230*/  FADD.FTZ R3, R189, R16 ;  /* 0x00000010bd037221 */ /* 0x008fce0000010000 */
[----:B------:R-:W3:Y:S01]  /*7240*/  MUFU.EX2 R172, R172 ;  /* 0x000000ac00ac7308 */ /* 0x000ee20000000800 */
[C---:B-1----:R-:W-:Y:S01]  /*7250*/  FADD.FTZ R5, R175.reuse, R164 ;  /* 0x000000a4af057221 */ /* 0x042fe20000010000 */
[----:B------:R-:W-:-:S06]  /*7260*/  F2FP.F16.F32.PACK_AB R190, R175, R190 ;  /* 0x000000beafbe723e */ /* 0x000fcc00000000ff */
[----:B------:R-:W1:Y:S01]  /*7270*/  MUFU.EX2 R191, R191 ;  /* 0x000000bf00bf7308 */ /* 0x000e620000000800 */
[C---:B--2---:R-:W-:Y:S01]  /*7280*/  FADD.FTZ R16, R160.reuse, R3 ;  /* 0x00000003a0107221 */ /* 0x044fe20000010000 */
[----:B------:R-:W-:-:S06]  /*7290*/  F2FP.F16.F32.PACK_AB R189, R160, R189 ;  /* 0x000000bda0bd723e */ /* 0x000fcc00000000ff */
[----:B------:R-:W2:Y:S01]  /*72a0*/  MUFU.EX2 R177, R177 ;  /* 0x000000b100b17308 */ /* 0x000ea20000000800 */
[----:B---3--:R-:W-:-:S07]  /*72b0*/  FADD.FTZ R164, R172, R5 ;  /* 0x00000005aca47221 */ /* 0x008fce0000010000 */
[----:B------:R-:W3:Y:S01]  /*72c0*/  MUFU.EX2 R162, R162 ;  /* 0x000000a200a27308 */ /* 0x000ee20000000800 */
[----:B-1----:R-:W-:-:S07]  /*72d0*/  FADD.FTZ R3, R191, R16 ;  /* 0x00000010bf037221 */ /* 0x002fce0000010000 */
[----:B------:R-:W1:Y:S01]  /*72e0*/  MUFU.EX2 R185, R185 ;  /* 0x000000b900b97308 */ /* 0x000e620000000800 */
[C---:B--2---:R-:W-:Y:S01]  /*72f0*/  FADD.FTZ R5, R177.reuse, R164 ;  /* 0x000000a4b1057221 */ /* 0x044fe20000010000 */
[----:B------:R-:W-:-:S06]  /*7300*/  F2FP.F16.F32.PACK_AB R184, R177, R172 ;  /* 0x000000acb1b8723e */ /* 0x000fcc00000000ff */
[----:B------:R-:W2:Y:S01]  /*7310*/  MUFU.EX2 R166, R166 ;  /* 0x000000a600a67308 */ /* 0x000ea20000000800 */
[C---:B---3--:R-:W-:Y:S01]  /*7320*/  FADD.FTZ R164, R162.reuse, R3 ;  /* 0x00000003a2a47221 */ /* 0x048fe20000010000 */
[----:B------:R-:W-:Y:S01]  /*7330*/  F2FP.F16.F32.PACK_AB R191, R162, R191 ;  /* 0x000000bfa2bf723e */ /* 0x000fe200000000ff */
[----:B------:R-:W-:-:S05]  /*7340*/  IMAD.MOV.U32 R3, RZ, RZ, R170 ;  /* 0x000000ffff037224 */ /* 0x000fca00078e00aa */
[----:B------:R-:W3:Y:S01]  /*7350*/  MUFU.EX2 R186, R186 ;  /* 0x000000ba00ba7308 */ /* 0x000ee20000000800 */
[----:B-1----:R-:W-:-:S07]  /*7360*/  FADD.FTZ R164, R185, R164 ;  /* 0x000000a4b9a47221 */ /* 0x002fce0000010000 */
[----:B------:R-:W1:Y:S01]  /*7370*/  MUFU.EX2 R167, R167 ;  /* 0x000000a700a77308 */ /* 0x000e620000000800 */
[C---:B--2---:R-:W-:Y:S01]  /*7380*/  FADD.FTZ R164, R166.reuse, R164 ;  /* 0x000000a4a6a47221 */ /* 0x044fe20000010000 */
[----:B------:R-:W-:-:S06]  /*7390*/  F2FP.F16.F32.PACK_AB R185, R166, R185 ;  /* 0x000000b9a6b9723e */ /* 0x000fcc00000000ff */
[----:B------:R-:W2:Y:S01]  /*73a0*/  MUFU.EX2 R179, R180 ;  /* 0x000000b400b37308 */ /* 0x000ea20000000800 */
[----:B---3--:R-:W-:-:S07]  /*73b0*/  FADD.FTZ R16, R186, R5 ;  /* 0x00000005ba107221 */ /* 0x008fce0000010000 */
[----:B------:R-:W3:Y:S01]  /*73c0*/  MUFU.EX2 R168, R168 ;  /* 0x000000a800a87308 */ /* 0x000ee20000000800 */
[----:B-1----:R-:W-:Y:S01]  /*73d0*/  FADD.FTZ R164, R167, R164 ;  /* 0x000000a4a7a47221 */ /* 0x002fe20000010000 */
[C---:B--2---:R-:W-:Y:S01]  /*73e0*/  FADD.FTZ R16, R179.reuse, R16 ;  /* 0x00000010b3107221 */ /* 0x044fe20000010000 */
[----:B------:R-:W-:Y:S02]  /*73f0*/  F2FP.F16.F32.PACK_AB R186, R179, R186 ;  /* 0x000000bab3ba723e */ /* 0x000fe400000000ff */
[C---:B---3--:R-:W-:Y:S01]  /*7400*/  FADD.FTZ R5, R168.reuse, R164 ;  /* 0x000000a4a8057221 */ /* 0x048fe20000010000 */
[----:B------:R-:W-:Y:S01]  /*7410*/  F2FP.F16.F32.PACK_AB R187, R168, R167 ;  /* 0x000000a7a8bb723e */ /* 0x000fe200000000ff */
[----:B0-----:R-:W-:Y:S06]  /*7420*/  @P2 BRA `(.L_x_1199) ;  /* 0xffffffd4002c2947 */ /* 0x001fec000383ffff */
[----:B------:R-:W-:Y:S01]  /*7430*/  IMAD.MOV.U32 R3, RZ, RZ, R170 ;  /* 0x000000ffff037224 */ /* 0x000fe200078e00aa */
[----:B------:R-:W-:Y:S01]  /*7440*/  UMOV UR37, UR5 ;  /* 0x0000000500257c82 */ /* 0x000fe20008000000 */
[----:B------:R-:W-:Y:S01]  /*7450*/  IMAD.MOV.U32 R4, RZ, RZ, R152 ;  /* 0x000000ffff047224 */ /* 0x000fe200078e0098 */
[----:B------:R-:W-:-:S06]  /*7460*/  UMOV UR36, UR39 ;  /* 0x0000002700247c82 */ /* 0x000fcc0008000000 */
.L_x_1182:
[----:B------:R-:W0:Y:S01]  /*7470*/  LDC R152, c[0x0][0x448] ;  /* 0x00011200ff987b82 */ /* 0x000e220000000800 */
[----:B------:R-:W-:Y:S01]  /*7480*/  UIADD3 UR4, UR61, 0x7f, URZ ;  /* 0x0000007f3d047890 */ /* 0x000fe2000fffe03f */
[----:B------:R-:W-:-:S05]  /*7490*/  IADD3 R156, -R155, 0x1, RZ ;  /* 0x000000019b9c7810 */ /* 0x000fca0007ffe1ff */
[----:B------:R-:W-:Y:S01]  /*74a0*/  IMAD R21, R21, UR60, R156 ;  /* 0x0000003c15157c24 */ /* 0x000fe2000f8e029c */
[----:B------:R-:W1:Y:S01]  /*74b0*/  LDC R157, c[0x0][0x9e4] ;  /* 0x00027900ff9d7b82 */ /* 0x000e620000000800 */
[----:B0-----:R-:W-:Y:S02]  /*74c0*/  ISETP.NE.AND P5, PT, R152, 0x1, PT ;  /* 0x000000019800780c */ /* 0x001fe40003fa5270 */
[----:B-1----:R-:W-:-:S11]  /*74d0*/  ISETP.GE.AND P6, PT, R157, 0x1, PT ;  /* 0x000000019d00780c */ /* 0x002fd60003fc6270 */
[----:B------:R-:W0:Y:S08]  /*74e0*/  @P5 LDC R152, c[0x0][0x44c] ;  /* 0x00011300ff985b82 */ /* 0x000e300000000800 */
[----:B------:R-:W1:Y:S01]  /*74f0*/  @P5 LDC R154, c[0x0][0x450] ;  /* 0x00011400ff9a5b82 */ /* 0x000e620000000800 */
[----:B0-----:R-:W-:-:S04]  /*7500*/  @P5 IMAD.HI.U32 R153, R152, UR4, RZ ;  /* 0x0000000498995c27 */ /* 0x001fc8000f8e00ff */
[----:B------:R-:W-:Y:S01]  /*7510*/  IMAD.U32 R152, RZ, RZ, UR4 ;  /* 0x00000004ff987e24 */ /* 0x000fe2000f8e00ff */
[----:B------:R-:W-:Y:S01]  /*7520*/  ULDC UR4, c[0x0][0x9dc] ;  /* 0x0002770000047ab9 */ /* 0x000fe20000000800 */
[----:B-1----:R-:W-:-:S05]  /*7530*/  @P5 SHF.R.U32.HI R152, RZ, R154, R153 ;  /* 0x0000009aff985219 */ /* 0x002fca0000011699 */
[----:B------:R-:W-:-:S04]  /*7540*/  IMAD.IADD R152, R21, 0x1, R152 ;  /* 0x0000000115987824 */ /* 0x000fc800078e0298 */
[----:B------:R-:W-:Y:S01]  /*7550*/  VIADD R21, R152, -UR4 ;  /* 0x8000000498157c36 */ /* 0x000fe20008000000 */
[----:B------:R-:W-:Y:S06]  /*7560*/  @!P6 BRA `(.L_x_1200) ;  /* 0x00000000003ce947 */ /* 0x000fec0003800000 */
[----:B------:R-:W-:-:S13]  /*7570*/  ISETP.GT.AND P2, PT, R152, -0x1, PT ;  /* 0xffffffff9800780c */ /* 0x000fda0003f44270 */
[----:B------:R-:W-:Y:S05]  /*7580*/  @P2 BRA `(.L_x_1201) ;  /* 0x00000000001c2947 */ /* 0x000fea0003800000 */
[----:B------:R-:W-:Y:S02]  /*7590*/  ISETP.NE.AND P2, PT, R157, 0x1, PT ;  /* 0x000000019d00780c */ /* 0x000fe40003f45270 */
[----:B------:R-:W-:-:S11]  /*75a0*/  LOP3.LUT R153, RZ, R152, RZ, 0x33, !PT ;  /* 0x00000098ff997212 */ /* 0x000fd600078e33ff */
[----:B------:R-:W0:Y:S02]  /*75b0*/  @P2 LDC.64 R154, c[0x0][0x9e8] ;  /* 0x00027a00ff9a2b82 */ /* 0x000e240000000a00 */
[----:B0-----:R-:W-:-:S05]  /*75c0*/  @P2 IMAD.HI.U32 R152, R153, R154, RZ ;  /* 0x0000009a99982227 */ /* 0x001fca00078e00ff */
[----:B------:R-:W-:-:S04]  /*75d0*/  @P2 SHF.R.U32.HI R153, RZ, R155, R152 ;  /* 0x0000009bff992219 */ /* 0x000fc80000011698 */
[----:B------:R-:W-:Y:S01]  /*75e0*/  LOP3.LUT R152, RZ, R153, RZ, 0x33, !PT ;  /* 0x00000099ff987212 */ /* 0x000fe200078e33ff */
[----:B------:R-:W-:Y:S06]  /*75f0*/  BRA `(.L_x_1202) ;  /* 0x0000000000107947 */ /* 0x000fec0003800000 */
.L_x_1201:
[----:B------:R-:W-:-:S13]  /*7600*/  ISETP.NE.AND P2, PT, R157, 0x1, PT ;  /* 0x000000019d00780c */ /* 0x000fda0003f45270 */
[----:B------:R-:W0:Y:S02]  /*7610*/  @P2 LDC.64 R154, c[0x0][0x9e8] ;  /* 0x00027a00ff9a2b82 */ /* 0x000e240000000a00 */
[----:B0-----:R-:W-:-:S05]  /*7620*/  @P2 IMAD.HI.U32 R154, R152, R154, RZ ;  /* 0x0000009a989a2227 */ /* 0x001fca00078e00ff */
[----:B------:R-:W-:-:S07]  /*7630*/  @P2 SHF.R.U32.HI R152, RZ, R155, R154 ;  /* 0x0000009bff982219 */ /* 0x000fce000001169a */
.L_x_1202:
[----:B------:R-:W-:-:S05]  /*7640*/  IMAD R152, R152, R157, RZ ;  /* 0x0000009d98987224 */ /* 0x000fca00078e02ff */
[----:B------:R-:W-:-:S07]  /*7650*/  VIMNMX R21, R21, R152, !PT ;  /* 0x0000009815157248 */ /* 0x000fce0007fe0100 */
.L_x_1200:
[----:B------:R-:W-:Y:S01]  /*7660*/  VIADD R21, R21, 0x3f ;  /* 0x0000003f15157836 */ /* 0x000fe20000000000 */
[----:B------:R-:W-:-:S04]  /*7670*/  R2UR UR4, R23 ;  /* 0x00000000170472ca */ /* 0x000fc800000e0000 */
[----:B------:R-:W-:-:S04]  /*7680*/  SHF.R.S32.HI R152, RZ, 0x1f, R21 ;  /* 0x0000001fff987819 */ /* 0x000fc80000011415 */
[----:B------:R-:W-:-:S04]  /*7690*/  LEA.HI R152, R152, R21, RZ, 0x6 ;  /* 0x0000001598987211 */ /* 0x000fc800078f30ff */
[----:B------:R-:W-:-:S04]  /*76a0*/  SHF.R.S32.HI R21, RZ, 0x6, R152 ;  /* 0x00000006ff157819 */ /* 0x000fc80000011498 */
[----:B------:R-:W-:-:S04]  /*76b0*/  VIMNMX R21, R21, UR4, !PT ;  /* 0x0000000415157c48 */ /* 0x000fc8000ffe0100 */
[----:B------:R-:W-:-:S13]  /*76c0*/  ISETP.GE.AND P2, PT, R20, R21, PT ;  /* 0x000000151400720c */ /* 0x000fda0003f46270 */
[----:B------:R-:W-:Y:S05]  /*76d0*/  @!P2 BRA `(.L_x_1203) ;  /* 0x000000200038a947 */ /* 0x000fea0003800000 */
[----:B------:R-:W-:Y:S01]  /*76e0*/  IMAD.MOV.U32 R220, RZ, RZ, R3 ;  /* 0x000000ffffdc7224 */ /* 0x000fe200078e0003 */
[----:B------:R-:W-:Y:S01]  /*76f0*/  UMOV UR7, UR36 ;  /* 0x0000002400077c82 */ /* 0x000fe20008000000 */
[----:B------:R-:W-:Y:S01]  /*7700*/  IMAD.MOV.U32 R207, RZ, RZ, R4 ;  /* 0x000000ffffcf7224 */ /* 0x000fe200078e0004 */
[----:B------:R-:W-:Y:S01]  /*7710*/  UMOV UR4, UR37 ;  /* 0x0000002500047c82 */ /* 0x000fe20008000000 */
[----:B------:R-:W-:Y:S01]  /*7720*/  ULDC UR5, c[0x0][0x9d8] ;  /* 0x0002760000057ab9 */ /* 0x000fe20000000800 */
[----:B------:R-:W-:-:S05]  /*7730*/  ULDC UR39, c[0x0][0x988] ;  /* 0x0002620000277ab9 */ /* 0x000fca0000000800 */
.L_x_1212:
[----:B------:R-:W-:-:S04]  /*7740*/  UIADD3 UR37, UR4, 0x1, URZ ;  /* 0x0000000104257890 */ /* 0x000fc8000fffe03f */
[----:B------:R-:W-:-:S04]  /*7750*/  UISETP.NE.AND UP0, UPT, UR37, 0x2, UPT ;  /* 0x000000022500788c */ /* 0x000fc8000bf05270 */
[----:B------:R-:W-:Y:S02]  /*7760*/  USEL UR36, URZ, 0x1, UP0 ;  /* 0x000000013f247887 */ /* 0x000fe40008000000 */
[----:B------:R-:W-:Y:S02]  /*7770*/  USEL UR37, UR37, URZ, UP0 ;  /* 0x0000003f25257287 */ /* 0x000fe40008000000 */
[----:B------:R-:W-:Y:S01]  /*7780*/  ULOP3.LUT UR36, UR7, UR36, URZ, 0x3c, !UPT ;  /* 0x0000002407247292 */ /* 0x000fe2000f8e3c3f */
[----:B------:R-:W-:Y:S11]  /*7790*/  @!P0 BRA `(.L_x_1204) ;  /* 0x0000000000048947 */ /* 0x000ff60003800000 */
[----:B------:R-:W-:Y:S01]  /*77a0*/  BPT.TRAP 0x1 ;  /* 0x000000040000795c */ /* 0x000fe20000300000 */
.L_x_1204:
[----:B------:R-:W-:Y:S01]  /*77b0*/  ULEA UR6, UR37, UR38, 0x3 ;  /* 0x0000002625067291 */ /* 0x000fe2000f8e183f */
[----:B------:R-:W-:-:S05]  /*77c0*/  IMAD.U32 R3, RZ, RZ, UR36 ;  /* 0x00000024ff037e24 */ /* 0x000fca000f8e00ff */
[----:B------:R-:W-:-:S04]  /*77d0*/  SHF.L.U32 R3, R3, 0x1f, RZ ;  /* 0x0000001f03037819 */ /* 0x000fc800000006ff */
[----:B------:R0:W1:Y:S01]  /*77e0*/  SYNCS.PHASECHK.TRANS64.TRYWAIT P2, [UR6+0x30830], R3 ;  /* 0x03083003ff0075a7 */ /* 0x0000620008040146 */
[----:B------:R-:W-:Y:S05]  /*77f0*/  @!P0 BRA `(.L_x_1205) ;  /* 0x0000000000048947 */ /* 0x000fea0003800000 */
[----:B------:R-:W-:Y:S01]  /*7800*/  BPT.TRAP 0x1 ;  /* 0x000000040000795c */ /* 0x000fe20000300000 */
.L_x_1205:
[----:B-1----:R-:W-:Y:S05]  /*7810*/  @P2 BRA `(.L_x_1206) ;  /* 0x0000000000082947 */ /* 0x002fea0003800000 */
[----:B------:R-:W1:Y:S02]  /*7820*/  SYNCS.PHASECHK.TRANS64.TRYWAIT P2, [UR6+0x30830], R3 ;  /* 0x03083003ff0075a7 */ /* 0x000e640008040146 */
[----:B-1----:R-:W-:Y:S05]  /*7830*/  @!P2 BRA `(.L_x_1207) ;  /* 0x000000e400d0a947 */ /* 0x002fea0003800000 */
.L_x_1206:
[----:B------:R-:W-:Y:S01]  /*7840*/  R2UR UR6, R18 ;  /* 0x00000000120672ca */ /* 0x000fe200000e0000 */
[----:B------:R-:W-:Y:S01]  /*7850*/  WARPGROUP.ARRIVE ;  /* 0x00000000000079c5 */ /* 0x000fe20000000000 */
        /* <DEDUP_REMOVED lines=179> */
[----:B------:R-:W-:Y:S01]  /*8390*/  UMOV UR44, UR56 ;  /* 0x00000038002c7c82 */ /* 0x000fe20008000000 */
[----:B------:R-:W-:Y:S01]  /*83a0*/  UMOV UR45, UR57 ;  /* 0x00000039002d7c82 */ /* 0x000fe20008000000 */
[----:B------:R-:W-:Y:S01]  /*83b0*/  UMOV UR47, 0x40000040 ;  /* 0x40000040002f7882 */ /* 0x000fe20000000000 */
        /* <DEDUP_REMOVED lines=44> */
.L_x_1208:
[----:B------:R-:W-:Y:S01]  /*8680*/  ULEA UR14, UR4, UR38, 0x3 ;  /* 0x00000026040e7291 */ /* 0x000fe2000f8e183f */
[----:B------:R-:W-:-:S05]  /*8690*/  IMAD.U32 R0, RZ, RZ, UR7 ;  /* 0x00000007ff007e24 */ /* 0x000fca000f8e00ff */
[----:B------:R-:W-:-:S04]  /*86a0*/  SHF.L.U32 R0, R0, 0x1f, RZ ;  /* 0x0000001f00007819 */ /* 0x000fc800000006ff */
[----:B------:R2:W3:Y:S01]  /*86b0*/  SYNCS.PHASECHK.TRANS64.TRYWAIT P2, [UR14+0x30850], R0 ;  /* 0x03085000ff0075a7 */ /* 0x0004e2000804014e */
[----:B------:R-:W-:Y:S05]  /*86c0*/  @!P0 BRA `(.L_x_1209) ;  /* 0x0000000000048947 */ /* 0x000fea0003800000 */
[----:B------:R-:W-:Y:S01]  /*86d0*/  BPT.TRAP 0x1 ;  /* 0x000000040000795c */ /* 0x000fe20000300000 */
.L_x_1209:
[----:B---3--:R-:W-:Y:S05]  /*86e0*/  @P2 BRA `(.L_x_1210) ;  /* 0x0000000000082947 */ /* 0x008fea0003800000 */
[----:B------:R-:W3:Y:S02]  /*86f0*/  SYNCS.PHASECHK.TRANS64.TRYWAIT P2, [UR14+0x30850], R0 ;  /* 0x03085000ff0075a7 */ /* 0x000ee4000804014e */
[----:B---3--:R-:W-:Y:S05]  /*8700*/  @!P2 BRA `(.L_x_1211) ;  /* 0x000000d80034a947 */ /* 0x008fea0003800000 */
.L_x_1210:
[----:B------:R-:W-:Y:S01]  /*8710*/  UIADD3 UR6, UR38, 0x400, URZ ;  /* 0x0000040026067890 */ /* 0x000fe2000fffe03f */
[----:B------:R-:W-:Y:S01]  /*8720*/  WARPGROUP.ARRIVE ;  /* 0x00000000000079c5 */ /* 0x000fe20000000000 */
[----:B------:R-:W-:Y:S01]  /*8730*/  UMOV UR7, 0x40000040 ;  /* 0x4000004000077882 */ /* 0x000fe20000000000 */
[----:B------:R-:W-:Y:S01]  /*8740*/  FMUL.FTZ R2, R152, UR5 ;  /* 0x0000000598027c20 */ /* 0x000fe20008410000 */
[----:B------:R-:W-:Y:S01]  /*8750*/  USHF.R.U32.HI UR6, URZ, 0x4, UR6 ;  /* 0x000000043f067899 */ /* 0x000fe20008011606 */
[----:B01----:R-:W-:Y:S01]  /*8760*/  FMUL.FTZ R3, R153, UR5 ;  /* 0x0000000599037c20 */ /* 0x003fe20008410000 */
[----:B------:R-:W-:Y:S01]  /*8770*/  FMUL.FTZ R152, R155, UR5 ;  /* 0x000000059b987c20 */ /* 0x000fe20008410000 */
[----:B------:R-:W-:Y:S01]  /*8780*/  FMUL.FTZ R155, R156, UR5 ;  /* 0x000000059c9b7c20 */ /* 0x000fe20008410000 */
[----:B------:R-:W-:Y:S01]  /*8790*/  ULOP3.LUT UR6, UR6, 0x3fff, URZ, 0xc0, !UPT ;  /* 0x00003fff06067892 */ /* 0x000fe2000f8ec03f */
[----:B------:R-:W2:Y:S01]  /*87a0*/  MUFU.TANH R2, R2 ;  /* 0x0000000200027308 */ /* 0x000ea20000002400 */
[----:B------:R-:W-:Y:S01]  /*87b0*/  FMUL.FTZ R157, R157, UR5 ;  /* 0x000000059d9d7c20 */ /* 0x000fe20008410000 */
[----:B------:R-:W-:Y:S01]  /*87c0*/  FMUL.FTZ R161, R161, UR5 ;  /* 0x00000005a1a17c20 */ /* 0x000fe20008410000 */
[----:B------:R-:W-:Y:S01]  /*87d0*/  ULOP3.LUT UR6, UR6, 0x2000000, URZ, 0xfc, !UPT ;  /* 0x0200000006067892 */ /* 0x000fe2000f8efc3f */
[----:B------:R-:W-:Y:S01]  /*87e0*/  FMUL.FTZ R156, R159, UR5 ;  /* 0x000000059f9c7c20 */ /* 0x000fe20008410000 */
[----:B------:R-:W-:Y:S01]  /*87f0*/  FMUL.FTZ R159, R164, UR5 ;  /* 0x00000005a49f7c20 */ /* 0x000fe20008410000 */
[----:B------:R-:W-:Y:S01]  /*8800*/  FMUL.FTZ R164, R173, UR5 ;  /* 0x00000005ada47c20 */ /* 0x000fe20008410000 */
[----:B------:R-:W-:Y:S01]  /*8810*/  ULEA UR4, UR4, UR6, 0xb ;  /* 0x0000000604047291 */ /* 0x000fe2000f8e583f */
[----:B------:R-:W0:Y:S01]  /*8820*/  MUFU.TANH R3, R3 ;  /* 0x0000000300037308 */ /* 0x000e220000002400 */
[----:B------:R-:W-:Y:S01]  /*8830*/  FMUL.FTZ R153, R154, UR5 ;  /* 0x000000059a997c20 */ /* 0x000fe20008410000 */
[----:B------:R-:W-:Y:S01]  /*8840*/  FMUL.FTZ R154, R158, UR5 ;  /* 0x000000059e9a7c20 */ /* 0x000fe20008410000 */
[----:B------:R-:W-:Y:S01]  /*8850*/  FMUL.FTZ R158, R172, UR5 ;  /* 0x00000005ac9e7c20 */ /* 0x000fe20008410000 */
[----:B------:R-:W-:Y:S01]  /*8860*/  FMUL.FTZ R172, R181, UR5 ;  /* 0x00000005b5ac7c20 */ /* 0x000fe20008410000 */
[----:B------:R-:W-:Y:S01]  /*8870*/  UIADD3 UR10, UR4, 0x180, URZ ;  /* 0x00000180040a7890 */ /* 0x000fe2000fffe03f */
[----:B------:R-:W-:Y:S01]  /*8880*/  FMUL.FTZ R162, R162, UR5 ;  /* 0x00000005a2a27c20 */ /* 0x000fe20008410000 */
[----:B------:R-:W-:Y:S01]  /*8890*/  UMOV UR6, UR4 ;  /* 0x0000000400067c82 */ /* 0x000fe20008000000 */
[----:B------:R-:W1:Y:S01]  /*88a0*/  MUFU.TANH R155, R155 ;  /* 0x0000009b009b7308 */ /* 0x000e620000002400 */
[----:B------:R-:W-:Y:S01]  /*88b0*/  HGMMA.64x256x16.F32 R24, R196, gdesc[UR4].tnspB, R24, gsb0 ;  /* 0x43e00004c4187df0 */ /* 0x000fe20008000818 */
[----:B------:R-:W-:Y:S01]  /*88c0*/  UIADD3 UR6, UR4, 0x80, URZ ;  /* 0x0000008004067890 */ /* 0x000fe2000fffe03f */
[----:B--2---:R-:W-:Y:S01]  /*88d0*/  FMNMX.FTZ R0, R2, R207, !PT ;  /* 0x000000cf02007209 */ /* 0x004fe20007810000 */
[----:B------:R-:W-:Y:S01]  /*88e0*/  UMOV UR7, 0x40000040 ;  /* 0x4000004000077882 */ /* 0x000fe20000000000 */
[----:B------:R-:W-:Y:S01]  /*88f0*/  UMOV UR11, 0x40000040 ;  /* 0x40000040000b7882 */ /* 0x000fe20000000000 */
[----:B------:R-:W-:Y:S01]  /*8900*/  FMUL.FTZ R163, R163, UR5 ;  /* 0x00000005a3a37c20 */ /* 0x000fe20008410000 */
[----:B------:R-:W-:Y:S01]  /*8910*/  FMUL.FTZ R166, R166, UR5 ;  /* 0x00000005a6a67c20 */ /* 0x000fe20008410000 */
[----:B------:R-:W2:Y:S01]  /*8920*/  MUFU.TANH R157, R157 ;  /* 0x0000009d009d7308 */ /* 0x000ea20000002400 */
[----:B0-----:R-:W-:Y:S01]  /*8930*/  FMNMX.FTZ R0, R3, R0, !PT ;  /* 0x0000000003007209 */ /* 0x001fe20007810000 */
[----:B------:R-:W-:Y:S01]  /*8940*/  FMUL.FTZ R167, R167, UR5 ;  /* 0x00000005a7a77c20 */ /* 0x000fe20008410000 */
[----:B------:R-:W-:Y:S01]  /*8950*/  FMUL.FTZ R170, R170, UR5 ;  /* 0x00000005aaaa7c20 */ /* 0x000fe20008410000 */
[----:B------:R-:W-:Y:S01]  /*8960*/  FMUL.FTZ R171, R171, UR5 ;  /* 0x00000005abab7c20 */ /* 0x000fe20008410000 */
[----:B------:R-:W-:Y:S01]  /*8970*/  FMUL.FTZ R174, R174, UR5 ;  /* 0x00000005aeae7c20 */ /* 0x000fe20008410000 */
[----:B------:R-:W-:Y:S01]  /*8980*/  FMUL.FTZ R175, R175, UR5 ;  /* 0x00000005afaf7c20 */ /* 0x000fe20008410000 */
[C---:B------:R-:W-:Y:S01]  /*8990*/  ISETP.GT.AND P2, PT, R20.reuse, R21, PT ;  /* 0x000000151400720c */ /* 0x040fe20003f44270 */
[----:B------:R-:W-:Y:S01]  /*89a0*/  MUFU.TANH R161, R161 ;  /* 0x000000a100a17308 */ /* 0x000fe20000002400 */
[----:B-1----:R-:W-:Y:S01]  /*89b0*/  FMNMX.FTZ R0, R155, R0, !PT ;  /* 0x000000009b007209 */ /* 0x002fe20007810000 */
[----:B------:R-:W-:-:S06]  /*89c0*/  VIADD R20, R20, 0xffffffff ;  /* 0xffffffff14147836 */ /* 0x000fcc0000000000 */
[----:B------:R-:W-:Y:S01]  /*89d0*/  MUFU.TANH R159, R159 ;  /* 0x0000009f009f7308 */ /* 0x000fe20000002400 */
[----:B--2---:R-:W-:-:S07]  /*89e0*/  FMNMX.FTZ R173, R157, R0, !PT ;  /* 0x000000009dad7209 */ /* 0x004fce0007810000 */
        /* <DEDUP_REMOVED lines=18> */
[----:B------:R-:W-:Y:S01]  /*8b10*/  UIADD3 UR6, UR4, 0x100, URZ ;  /* 0x0000010004067890 */ /* 0x000fe2000fffe03f */
[----:B------:R-:W-:Y:S02]  /*8b20*/  UMOV UR7, 0x40000040 ;  /* 0x4000004000077882 */ /* 0x000fe40000000000 */
[----:B------:R-:W-:Y:S01]  /*8b30*/  UMOV UR4, UR37 ;  /* 0x0000002500047c82 */ /* 0x000fe20008000000 */
[----:B------:R-:W-:Y:S02]  /*8b40*/  WARPGROUP.DEPBAR.LE gsb0, 0x0 ;  /* 0x00008000000079c5 */ /* 0x000fe40000010000 */
[----:B------:R-:W-:Y:S01]  /*8b50*/  WARPGROUP.ARRIVE ;  /* 0x00000000000079c5 */ /* 0x000fe20000000000 */
[----:B------:R-:W-:Y:S01]  /*8b60*/  FMUL.FTZ R192, R160, UR5 ;  /* 0x00000005a0c07c20 */ /* 0x000fe20008410000 */
[----:B------:R-:W-:Y:S01]  /*8b70*/  FMUL.FTZ R193, R165, UR5 ;  /* 0x00000005a5c17c20 */ /* 0x000fe20008410000 */
[----:B------:R-:W-:Y:S01]  /*8b80*/  FMUL.FTZ R160, R168, UR5 ;  /* 0x00000005a8a07c20 */ /* 0x000fe20008410000 */
[----:B------:R-:W-:Y:S01]  /*8b90*/  FMUL.FTZ R165, R169, UR5 ;  /* 0x00000005a9a57c20 */ /* 0x000fe20008410000 */
[----:B------:R-:W-:-:S15]  /*8ba0*/  FMUL.FTZ R169, R176, UR5 ;  /* 0x00000005b0a97c20 */ /* 0x000fde0008410000 */
[----:B------:R-:W-:-:S01]  /*8bb0*/  NOP ;  /* 0x0000000000007918 */ /* 0x000fc20000000000 */
[----:B------:R-:W-:Y:S01]  /*8bc0*/  HGMMA.64x256x16.F32 R24, R188, gdesc[UR4].tnspB, R24, gsb0 ;  /* 0x43e00004bc187df0 */ /* 0x000fe20008000818 */
[----:B------:R-:W0:Y:S01]  /*8bd0*/  MUFU.TANH R192, R192 ;  /* 0x000000c000c07308 */ /* 0x000e220000002400 */
[----:B------:R-:W-:Y:S01]  /*8be0*/  FMUL.FTZ R168, R177, UR5 ;  /* 0x00000005b1a87c20 */ /* 0x000fe20008410000 */
[----:B------:R-:W-:Y:S01]  /*8bf0*/  FMUL.FTZ R176, R178, UR5 ;  /* 0x00000005b2b07c20 */ /* 0x000fe20008410000 */
[----:B------:R-:W-:Y:S01]  /*8c00*/  FMUL.FTZ R178, R182, UR5 ;  /* 0x00000005b6b27c20 */ /* 0x000fe20008410000 */
[----:B------:R-:W-:Y:S01]  /*8c10*/  UMOV UR6, UR39 ;  /* 0x0000002700067c82 */ /* 0x000fe20008000000 */
[----:B------:R-:W-:-:S03]  /*8c20*/  UMOV UR7, UR36 ;  /* 0x0000002400077c82 */ /* 0x000fc60008000000 */
[----:B------:R-:W1:Y:S08]  /*8c30*/  MUFU.TANH R193, R193 ;  /* 0x000000c100c17308 */ /* 0x000e700000002400 */
[----:B------:R-:W2:Y:S01]  /*8c40*/  MUFU.TANH R160, R160 ;  /* 0x000000a000a07308 */ /* 0x000ea20000002400 */
[----:B0-----:R-:W-:Y:S01]  /*8c50*/  FMNMX.FTZ R0, R192, R173, !PT ;  /* 0x000000adc0007209 */ /* 0x001fe20007810000 */
[----:B------:R-:W-:-:S03]  /*8c60*/  FMUL.FTZ R173, R180, UR5 ;  /* 0x00000005b4ad7c20 */ /* 0x000fc60008410000 */
[----:B------:R-:W-:-:S03]  /*8c70*/  FMNMX.FTZ R0, R161, R0, !PT ;  /* 0x00000000a1007209 */ /* 0x000fc60007810000 */
[----:B------:R-:W0:Y:S01]  /*8c80*/  MUFU.TANH R165, R165 ;  /* 0x000000a500a57308 */ /* 0x000e220000002400 */
[----:B------:R-:W-:-:S04]  /*8c90*/  FMNMX.FTZ R0, R159, R0, !PT ;  /* 0x000000009f007209 */ /* 0x000fc80007810000 */
[----:B-1----:R-:W-:-:S03]  /*8ca0*/  FMNMX.FTZ R177, R193, R0, !PT ;  /* 0x00000000c1b17209 */ /* 0x002fc60007810000 */
[----:B------:R-:W1:Y:S01]  /*8cb0*/  MUFU.TANH R169, R169 ;  /* 0x000000a900a97308 */ /* 0x000e620000002400 */
[----:B--2---:R-:W-:-:S07]  /*8cc0*/  FMNMX.FTZ R0, R160, R177, !PT ;  /* 0x000000b1a0007209 */ /* 0x004fce0007810000 */
[----:B------:R-:W2:Y:S01]  /*8cd0*/  MUFU.TANH R168, R168 ;  /* 0x000000a800a87308 */ /* 0x000ea20000002400 */
[----:B0-----:R-:W-:-:S04]  /*8ce0*/  FMNMX.FTZ R177, R165, R0, !PT ;  /* 0x00000000a5b17209 */ /* 0x001fc80007810000 */
[----:B------:R-:W-:-:S03]  /*8cf0*/  FMNMX.FTZ R177, R158, R177, !PT ;  /* 0x000000b19eb17209 */ /* 0x000fc60007810000 */
[----:B------:R-:W0:Y:S01]  /*8d00*/  MUFU.TANH R173, R173 ;  /* 0x000000ad00ad7308 */ /* 0x000e220000002400 */
[----:B------:R-:W-:-:S04]  /*8d10*/  FMNMX.FTZ R0, R164, R177, !PT ;  /* 0x000000b1a4007209 */ /* 0x000fc80007810000 */
[----:B-1----:R-:W-:-:S03]  /*8d20*/  FMNMX.FTZ R177, R169, R0, !PT ;  /* 0x00000000a9b17209 */ /* 0x002fc60007810000 */
[----:B------:R-:W1:Y:S01]  /*8d30*/  MUFU.TANH R176, R176 ;  /* 0x000000b000b07308 */ /* 0x000e620000002400 */
[----:B--2---:R-:W-:-:S07]  /*8d40*/  FMNMX.FTZ R0, R168, R177, !PT ;  /* 0x000000b1a8007209 */ /* 0x004fce0007810000 */
[----:B------:R-:W-:Y:S01]  /*8d50*/  MUFU.TANH R178, R178 ;  /* 0x000000b200b27308 */ /* 0x000fe20000002400 */
[----:B0-----:R-:W-:-:S04]  /*8d60*/  FMNMX.FTZ R177, R173, R0, !PT ;  /* 0x00000000adb17209 */ /* 0x001fc80007810000 */
[----:B------:R-:W-:-:S05]  /*8d70*/  FMNMX.FTZ R177, R172, R177, !PT ;  /* 0x000000b1acb17209 */ /* 0x000fca0007810000 */
[----:B------:R-:W0:Y:S02]  /*8d80*/  SHFL.BFLY PT, R0, R177, 0x2, 0x1f ;  /* 0x0c401f00b1007f89 */ /* 0x000e2400000e0000 */
[----:B0-----:R-:W-:Y:S01]  /*8d90*/  FMNMX.FTZ R0, R177, R0, !PT ;  /* 0x00000000b1007209 */ /* 0x001fe20007810000 */
[----:B------:R-:W-:Y:S01]  /*8da0*/  FMUL.FTZ R177, R179, UR5 ;  /* 0x00000005b3b17c20 */ /* 0x000fe20008410000 */
[----:B------:R-:W-:-:S04]  /*8db0*/  FMNMX.FTZ R179, R153, R220, !PT ;  /* 0x000000dc99b37209 */ /* 0x000fc80007810000 */
[----:B------:R-:W-:Y:S01]  /*8dc0*/  FMNMX.FTZ R179, R152, R179, !PT ;  /* 0x000000b398b37209 */ /* 0x000fe20007810000 */
[----:B------:R-:W0:Y:S03]  /*8dd0*/  MUFU.TANH R177, R177 ;  /* 0x000000b100b17308 */ /* 0x000e260000002400 */
[----:B------:R-:W-:-:S04]  /*8de0*/  FMNMX.FTZ R179, R154, R179, !PT ;  /* 0x000000b39ab37209 */ /* 0x000fc80007810000 */
[----:B------:R-:W-:Y:S01]  /*8df0*/  FMNMX.FTZ R181, R156, R179, !PT ;  /* 0x000000b39cb57209 */ /* 0x000fe20007810000 */
[----:B------:R-:W-:-:S06]  /*8e00*/  FMUL.FTZ R179, R183, UR5 ;  /* 0x00000005b7b37c20 */ /* 0x000fcc0008410000 */
[----:B------:R-:W2:Y:S01]  /*8e10*/  MUFU.TANH R179, R179 ;  /* 0x000000b300b37308 */ /* 0x000ea20000002400 */
[----:B------:R-:W-:Y:S02]  /*8e20*/  WARPGROUP.DEPBAR.LE gsb0, 0x0 ;  /* 0x00008000000079c5 */ /* 0x000fe40000010000 */
[----:B------:R-:W-:Y:S01]  /*8e30*/  WARPGROUP.ARRIVE ;  /* 0x00000000000079c5 */ /* 0x000fe20000000000 */
[----:B------:R-:W3:Y:S05]  /*8e40*/  SHFL.BFLY PT, R189, R0, 0x1, 0x1f ;  /* 0x0c201f0000bd7f89 */ /* 0x000eea00000e0000 */
[----:B------:R-:W-:Y:S01]  /*8e50*/  HGMMA.64x256x16.F32 R24, R184, gdesc[UR8].tnspB, R24, gsb0 ;  /* 0x43e00008b8187df0 */ /* 0x000fe20008000818 */
[----:B---3--:R-:W-:-:S02]  /*8e60*/  FMNMX.FTZ R4, R0, R189, !PT ;  /* 0x000000bd00047209 */ /* 0x008fc40007810000 */
[----:B------:R-:W-:-:S03]  /*8e70*/  FMNMX.FTZ R0, R162, R181, !PT ;  /* 0x000000b5a2007209 */ /* 0x000fc60007810000 */
[----:B------:R-:W-:Y:S01]  /*8e80*/  FADD.FTZ R180, -R4, R207 ;  /* 0x000000cf04b47221 */ /* 0x000fe20000010100 */
[----:B------:R-:W-:Y:S01]  /*8e90*/  FMNMX.FTZ R181, R163, R0, !PT ;  /* 0x00000000a3b57209 */ /* 0x000fe20007810000 */
[----:B------:R-:W-:Y:S02]  /*8ea0*/  IMAD.MOV.U32 R207, RZ, RZ, R4 ;  /* 0x000000ffffcf7224 */ /* 0x000fe400078e0004 */
[----:B------:R-:W-:Y:S01]  /*8eb0*/  FMUL.FTZ R0, R180, UR6 ;  /* 0x00000006b4007c20 */ /* 0x000fe20008410000 */
[----:B------:R-:W-:Y:S01]  /*8ec0*/  FMNMX.FTZ R182, R166, R181, !PT ;  /* 0x000000b5a6b67209 */ /* 0x000fe20007810000 */
[----:B------:R-:W-:-:S03]  /*8ed0*/  FMUL.FTZ R180, R4, UR6 ;  /* 0x0000000604b47c20 */ /* 0x000fc60008410000 */
[----:B------:R-:W-:Y:S01]  /*8ee0*/  FMNMX.FTZ R181, R167, R182, !PT ;  /* 0x000000b6a7b57209 */ /* 0x000fe20007810000 */
[--C-:B------:R-:W-:Y:S01]  /*8ef0*/  FFMA.FTZ R182, R2, UR6, -R180.reuse ;  /* 0x0000000602b67c23 */ /* 0x100fe200080108b4 */
[--C-:B------:R-:W-:Y:S01]  /*8f00*/  FFMA.FTZ R196, R3, UR6, -R180.reuse ;  /* 0x0000000603c47c23 */ /* 0x100fe200080108b4 */
[----:B------:R-:W-:Y:S01]  /*8f10*/  MUFU.EX2 R0, R0 ;  /* 0x0000000000007308 */ /* 0x000fe20000000800 */
[----:B------:R-:W-:Y:S01]  /*8f20*/  FMNMX.FTZ R2, R170, R181, !PT ;  /* 0x000000b5aa027209 */ /* 0x000fe20007810000 */
[--C-:B------:R-:W-:Y:S01]  /*8f30*/  FFMA.FTZ R198, R155, UR6, -R180.reuse ;  /* 0x000000069bc67c23 */ /* 0x100fe200080108b4 */
[--C-:B------:R-:W-:Y:S01]  /*8f40*/  FFMA.FTZ R192, R192, UR6, -R180.reuse ;  /* 0x00000006c0c07c23 */ /* 0x100fe200080108b4 */
[--C-:B------:R-:W-:Y:S01]  /*8f50*/  FFMA.FTZ R155, R161, UR6, -R180.reuse ;  /* 0x00000006a19b7c23 */ /* 0x100fe200080108b4 */
        /* <DEDUP_REMOVED lines=12> */
[----:B-1----:R-:W-:Y:S01]  /*9020*/  FMNMX.FTZ R2, R176, R3, !PT ;  /* 0x00000003b0027209 */ /* 0x002fe20007810000 */
[----:B------:R-:W-:-:S03]  /*9030*/  FFMA.FTZ R165, R168, UR6, -R180 ;  /* 0x00000006a8a57c23 */ /* 0x000fc600080108b4 */
[----:B0-----:R-:W-:-:S03]  /*9040*/  FMNMX.FTZ R3, R177, R2, !PT ;  /* 0x00000002b1037209 */ /* 0x001fc60007810000 */
[----:B------:R-:W-:Y:S01]  /*9050*/  MUFU.EX2 R198, R198 ;  /* 0x000000c600c67308 */ /* 0x000fe20000000800 */
[----:B------:R-:W-:-:S04]  /*9060*/  FMNMX.FTZ R2, R178, R3, !PT ;  /* 0x00000003b2027209 */ /* 0x000fc80007810000 */
[----:B--2---:R-:W-:-:S03]  /*9070*/  FMNMX.FTZ R2, R179, R2, !PT ;  /* 0x00000002b3027209 */ /* 0x004fc60007810000 */
[----:B------:R-:W-:Y:S02]  /*9080*/  MUFU.EX2 R183, R183 ;  /* 0x000000b700b77308 */ /* 0x000fe40000000800 */
[----:B------:R-:W0:Y:S06]  /*9090*/  SHFL.BFLY PT, R3, R2, 0x2, 0x1f ;  /* 0x0c401f0002037f89 */ /* 0x000e2c00000e0000 */
[----:B------:R-:W-:Y:S08]  /*90a0*/  MUFU.EX2 R192, R192 ;  /* 0x000000c000c07308 */ /* 0x000ff00000000800 */
[----:B------:R-:W-:Y:S08]  /*90b0*/  MUFU.EX2 R155, R155 ;  /* 0x0000009b009b7308 */ /* 0x000ff00000000800 */
[----:B------:R-:W-:Y:S01]  /*90c0*/  MUFU.EX2 R194, R194 ;  /* 0x000000c200c27308 */ /* 0x000fe20000000800 */
[----:B0-----:R-:W-:-:S05]  /*90d0*/  FMNMX.FTZ R3, R2, R3, !PT ;  /* 0x0000000302037209 */ /* 0x001fca0007810000 */
[----:B------:R-:W0:Y:S02]  /*90e0*/  SHFL.BFLY PT, R2, R3, 0x1, 0x1f ;  /* 0x0c201f0003027f89 */ /* 0x000e2400000e0000 */
[----:B------:R-:W-:Y:S08]  /*90f0*/  MUFU.EX2 R157, R157 ;  /* 0x0000009d009d7308 */ /* 0x000ff00000000800 */
[----:B------:R-:W-:Y:S08]  /*9100*/  MUFU.EX2 R188, R188 ;  /* 0x000000bc00bc7308 */ /* 0x000ff00000000800 */
[----:B------:R-:W-:Y:S01]  /*9110*/  MUFU.EX2 R159, R159 ;  /* 0x0000009f009f7308 */ /* 0x000fe20000000800 */
[----:B0-----:R-:W-:-:S07]  /*9120*/  FMNMX.FTZ R3, R3, R2, !PT ;  /* 0x0000000203037209 */ /* 0x001fce0007810000 */
[----:B------:R-:W-:Y:S01]  /*9130*/  MUFU.EX2 R190, R190 ;  /* 0x000000be00be7308 */ /* 0x000fe20000000800 */
[----:B------:R-:W-:Y:S01]  /*9140*/  FADD.FTZ R2, -R3, R220 ;  /* 0x000000dc03027221 */ /* 0x000fe20000010100 */
[----:B------:R-:W-:-:S03]  /*9150*/  IMAD.MOV.U32 R220, RZ, RZ, R3 ;  /* 0x000000ffffdc7224 */ /* 0x000fc600078e0003 */
[----:B------:R-:W-:-:S03]  /*9160*/  FMUL.FTZ R2, R2, UR6 ;  /* 0x0000000602027c20 */ /* 0x000fc60008410000 */
[----:B------:R-:W-:Y:S08]  /*9170*/  MUFU.EX2 R161, R161 ;  /* 0x000000a100a17308 */ /* 0x000ff00000000800 */
[----:B------:R-:W-:Y:S08]  /*9180*/  MUFU.EX2 R2, R2 ;  /* 0x0000000200027308 */ /* 0x000ff00000000800 */
[----:B------:R-:W-:Y:S01]  /*9190*/  MUFU.EX2 R165, R165 ;  /* 0x000000a500a57308 */ /* 0x000fe20000000800 */
[----:B------:R-:W-:-:S02]  /*91a0*/  WARPGROUP.DEPBAR.LE gsb0, 0x0 ;  /* 0x00008000000079c5 */ /* 0x000fc40000010000 */
[--C-:B------:R-:W-:Y:S01]  /*91b0*/  FFMA.FTZ R186, R173, UR6, -R180.reuse ;  /* 0x00000006adba7c23 */ /* 0x100fe200080108b4 */
[----:B------:R-:W-:Y:S01]  /*91c0*/  FMUL.FTZ R173, R3, UR6 ;  /* 0x0000000603ad7c20 */ /* 0x000fe20008410000 */
[--C-:B------:R-:W-:Y:S01]  /*91d0*/  FFMA.FTZ R184, R169, UR6, -R180.reuse ;  /* 0x00000006a9b87c23 */ /* 0x100fe200080108b4 */
[----:B------:R-:W-:Y:S02]  /*91e0*/  FFMA.FTZ R169, R172, UR6, -R180 ;  /* 0x00000006aca97c23 */ /* 0x000fe400080108b4 */
[--C-:B------:R-:W-:Y:S01]  /*91f0*/  FFMA.FTZ R197, R153, UR6, -R173.reuse ;  /* 0x0000000699c57c23 */ /* 0x100fe200080108ad */
[----:B------:R-:W-:Y:S02]  /*9200*/  IMAD.U32 R153, RZ, RZ, UR37 ;  /* 0x00000025ff997e24 */ /* 0x000fe4000f8e00ff */
[--C-:B------:R-:W-:Y:S01]  /*9210*/  FFMA.FTZ R152, R152, UR6, -R173.reuse ;  /* 0x0000000698987c23 */ /* 0x100fe200080108ad */
[--C-:B------:R-:W-:Y:S01]  /*9220*/  FFMA.FTZ R199, R154, UR6, -R173.reuse ;  /* 0x000000069ac77c23 */ /* 0x100fe200080108ad */
[--C-:B------:R-:W-:Y:S01]  /*9230*/  FFMA.FTZ R154, R156, UR6, -R173.reuse ;  /* 0x000000069c9a7c23 */ /* 0x100fe200080108ad */
[----:B------:R-:W-:Y:S01]  /*9240*/  FFMA.FTZ R193, R162, UR6, -R173 ;  /* 0x00000006a2c17c23 */ /* 0x000fe200080108ad */
[----:B------:R-:W0:Y:S01]  /*9250*/  MUFU.EX2 R197, R197 ;  /* 0x000000c500c57308 */ /* 0x000e220000000800 */
[----:B------:R-:W-:Y:S01]  /*9260*/  @!P1 LEA R153, R153, UR38, 0x3 ;  /* 0x0000002699999c11 */ /* 0x000fe2000f8e18ff */
[----:B------:R-:W-:-:S02]  /*9270*/  IMAD.U32 R162, RZ, RZ, UR14 ;  /* 0x0000000effa27e24 */ /* 0x000fc4000f8e00ff */
[--C-:B------:R-:W-:Y:S01]  /*9280*/  FFMA.FTZ R156, R163, UR6, -R173.reuse ;  /* 0x00000006a39c7c23 */ /* 0x100fe200080108ad */
[--C-:B------:R-:W-:Y:S01]  /*9290*/  FFMA.FTZ R195, R166, UR6, -R173.reuse ;  /* 0x00000006a6c37c23 */ /* 0x100fe200080108ad */
[--C-:B------:R-:W-:Y:S01]  /*92a0*/  FFMA.FTZ R158, R167, UR6, -R173.reuse ;  /* 0x00000006a79e7c23 */ /* 0x100fe200080108ad */
[----:B------:R-:W-:Y:S02]  /*92b0*/  @!P1 VIADD R153, R153, 0x30840 ;  /* 0x0003084099999836 */ /* 0x000fe40000000000 */
[--C-:B------:R-:W-:Y:S01]  /*92c0*/  FFMA.FTZ R189, R170, UR6, -R173.reuse ;  /* 0x00000006aabd7c23 */ /* 0x100fe200080108ad */
[----:B------:R-:W1:Y:S01]  /*92d0*/  MUFU.EX2 R152, R152 ;  /* 0x0000009800987308 */ /* 0x000e620000000800 */
[----:B------:R-:W-:Y:S02]  /*92e0*/  @!P1 VIADD R162, R162, 0x30860 ;  /* 0x00030860a2a29836 */ /* 0x000fe40000000000 */
[----:B------:R-:W-:Y:S01]  /*92f0*/  FFMA.FTZ R160, R171, UR6, -R173 ;  /* 0x00000006aba07c23 */ /* 0x000fe200080108ad */
[----:B------:R-:W-:Y:S01]  /*9300*/  @!P1 PRMT R153, RZ, 0x654, R153 ;  /* 0x00000654ff999816 */ /* 0x000fe20000000099 */
[--C-:B------:R-:W-:Y:S01]  /*9310*/  FFMA.FTZ R191, R174, UR6, -R173.reuse ;  /* 0x00000006aebf7c23 */ /* 0x100fe200080108ad */
[--C-:B------:R-:W-:Y:S01]  /*9320*/  FFMA.FTZ R176, R176, UR6, -R173.reuse ;  /* 0x00000006b0b07c23 */ /* 0x100fe200080108ad */
[----:B------:R-:W-:Y:S01]  /*9330*/  FFMA.FTZ R177, R177, UR6, -R173 ;  /* 0x00000006b1b17c23 */ /* 0x000fe200080108ad */
[----:B------:R2:W-:Y:S01]  /*9340*/  @!P1 SYNCS.ARRIVE.TRANS64.RED.A1T0 RZ, [R153+URZ], RZ ;  /* 0x000000ff99ff99a7 */ /* 0x0005e2000810043f */
[----:B------:R-:W3:Y:S01]  /*9350*/  MUFU.EX2 R199, R199 ;  /* 0x000000c700c77308 */ /* 0x000ee20000000800 */
[----:B0-----:R-:W-:Y:S01]  /*9360*/  FFMA.FTZ R5, R2, R5, R197 ;  /* 0x0000000502057223 */ /* 0x001fe200000100c5 */
[----:B------:R-:W-:Y:S01]  /*9370*/  FFMA.FTZ R178, R178, UR6, -R173 ;  /* 0x00000006b2b27c23 */ /* 0x000fe200080108ad */
[----:B--2---:R-:W-:-:S05]  /*9380*/  FFMA.FTZ R153, R0, R16, R181 ;  /* 0x0000001000997223 */ /* 0x004fca00000100b5 */
[----:B------:R-:W0:Y:S01]  /*9390*/  MUFU.EX2 R154, R154 ;  /* 0x0000009a009a7308 */ /* 0x000e220000000800 */
[----:B------:R-:W-:Y:S01]  /*93a0*/  @!P1 PRMT R16, RZ, 0x654, R162 ;  /* 0x00000654ff109816 */ /* 0x000fe200000000a2 */
[----:B-1----:R-:W-:Y:S01]  /*93b0*/  FADD.FTZ R162, R152, R5 ;  /* 0x0000000598a27221 */ /* 0x002fe20000010000 */
[----:B------:R-:W-:Y:S01]  /*93c0*/  FADD.FTZ R153, R196, R153 ;  /* 0x00000099c4997221 */ /* 0x000fe20000010000 */
[----:B------:R-:W-:Y:S01]  /*93d0*/  F2FP.F16.F32.PACK_AB R197, R152, R197 ;  /* 0x000000c598c5723e */ /* 0x000fe200000000ff */
[----:B------:R1:W-:Y:S01]  /*93e0*/  @!P1 SYNCS.ARRIVE.TRANS64.RED.A1T0 RZ, [R16+URZ], RZ ;  /* 0x000000ff10ff99a7 */ /* 0x0003e2000810043f */
[----:B------:R-:W-:Y:S01]  /*93f0*/  F2FP.F16.F32.PACK_AB R196, R196, R181 ;  /* 0x000000b5c4c4723e */ /* 0x000fe200000000ff */
[----:B------:R-:W-:Y:S01]  /*9400*/  FADD.FTZ R164, R198, R153 ;  /* 0x00000099c6a47221 */ /* 0x000fe20000010000 */
[----:B------:R-:W2:Y:S01]  /*9410*/  MUFU.EX2 R193, R193 ;  /* 0x000000c100c17308 */ /* 0x000ea20000000800 */
[----:B---3--:R-:W-:Y:S01]  /*9420*/  FADD.FTZ R5, R199, R162 ;  /* 0x000000a2c7057221 */ /* 0x008fe20000010000 */
[C---:B------:R-:W-:Y:S01]  /*9430*/  F2FP.F16.F32.PACK_AB R198, R183.reuse, R198 ;  /* 0x000000c6b7c6723e */ /* 0x040fe200000000ff */
[----:B------:R-:W-:Y:S01]  /*9440*/  FADD.FTZ R153, R183, R164 ;  /* 0x000000a4b7997221 */ /* 0x000fe20000010000 */
[--C-:B-1----:R-:W-:Y:S01]  /*9450*/  FFMA.FTZ R16, R175, UR6, -R173.reuse ;  /* 0x00000006af107c23 */ /* 0x102fe200080108ad */
[----:B------:R-:W-:-:S02]  /*9460*/  FFMA.FTZ R173, R179, UR6, -R173 ;  /* 0x00000006b3ad7c23 */ /* 0x000fc400080108ad */
[----:B------:R-:W-:Y:S01]  /*9470*/  FADD.FTZ R164, R192, R153 ;  /* 0x00000099c0a47221 */ /* 0x000fe20000010000 */
[----:B------:R-:W1:Y:S01]  /*9480*/  MUFU.EX2 R156, R156 ;  /* 0x0000009c009c7308 */ /* 0x000e620000000800 */
[C---:B0-----:R-:W-:Y:S01]  /*9490*/  FADD.FTZ R162, R154.reuse, R5 ;  /* 0x000000059aa27221 */ /* 0x041fe20000010000 */
[----:B------:R-:W-:Y:S01]  /*94a0*/  F2FP.F16.F32.PACK_AB R199, R154, R199 ;  /* 0x000000c79ac7723e */ /* 0x000fe200000000ff */
[C---:B------:R-:W-:Y:S01]  /*94b0*/  FADD.FTZ R153, R155.reuse, R164 ;  /* 0x000000a49b997221 */ /* 0x040fe20000010000 */
[----:B------:R-:W-:-:S03]  /*94c0*/  F2FP.F16.F32.PACK_AB R192, R155, R192 ;  /* 0x000000c09bc0723e */ /* 0x000fc600000000ff */
[----:B------:R-:W-:Y:S01]  /*94d0*/  FADD.FTZ R164, R194, R153 ;  /* 0x00000099c2a47221 */ /* 0x000fe20000010000 */
[----:B------:R-:W0:Y:S01]  /*94e0*/  MUFU.EX2 R195, R195 ;  /* 0x000000c300c37308 */ /* 0x000e220000000800 */
[----:B--2---:R-:W-:Y:S01]  /*94f0*/  FADD.FTZ R5, R193, R162 ;  /* 0x000000a2c1057221 */ /* 0x004fe20000010000 */
[C---:B------:R-:W-:Y:S01]  /*9500*/  F2FP.F16.F32.PACK_AB R194, R157.reuse, R194 ;  /* 0x000000c29dc2723e */ /* 0x040fe200000000ff */
[----:B------:R-:W-:-:S04]  /*9510*/  FADD.FTZ R153, R157, R164 ;  /* 0x000000a49d997221 */ /* 0x000fc80000010000 */
[----:B------:R-:W-:Y:S01]  /*9520*/  FADD.FTZ R154, R188, R153 ;  /* 0x00000099bc9a7221 */ /* 0x000fe20000010000 */
[----:B------:R-:W2:Y:S01]  /*9530*/  MUFU.EX2 R158, R158 ;  /* 0x0000009e009e7308 */ /* 0x000ea20000000800 */
[C---:B-1----:R-:W-:Y:S01]  /*9540*/  FADD.FTZ R162, R156.reuse, R5 ;  /* 0x000000059ca27221 */ /* 0x042fe20000010000 */
[----:B------:R-:W-:Y:S01]  /*9550*/  F2FP.F16.F32.PACK_AB R193, R156, R193 ;  /* 0x000000c19cc1723e */ /* 0x000fe200000000ff */
[C---:B------:R-:W-:Y:S01]  /*9560*/  FADD.FTZ R153, R159.reuse, R154 ;  /* 0x0000009a9f997221 */ /* 0x040fe20000010000 */
[----:B------:R-:W-:-:S03]  /*9570*/  F2FP.F16.F32.PACK_AB R188, R159, R188 ;  /* 0x000000bc9fbc723e */ /* 0x000fc600000000ff */
[----:B------:R-:W-:Y:S01]  /*9580*/  FADD.FTZ R154, R190, R153 ;  /* 0x00000099be9a7221 */ /* 0x000fe20000010000 */
[----:B------:R-:W1:Y:S01]  /*9590*/  MUFU.EX2 R189, R189 ;  /* 0x000000bd00bd7308 */ /* 0x000e620000000800 */
[----:B0-----:R-:W-:Y:S01]  /*95a0*/  FADD.FTZ R5, R195, R162 ;  /* 0x000000a2c3057221 */ /* 0x001fe20000010000 */
[C---:B------:R-:W-:Y:S01]  /*95b0*/  F2FP.F16.F32.PACK_AB R190, R161.reuse, R190 ;  /* 0x000000bea1be723e */ /* 0x040fe200000000ff */
[----:B------:R-:W-:-:S05]  /*95c0*/  FADD.FTZ R153, R161, R154 ;  /* 0x0000009aa1997221 */ /* 0x000fca0000010000 */
[----:B------:R-:W0:Y:S01]  /*95d0*/  MUFU.EX2 R160, R160 ;  /* 0x000000a000a07308 */ /* 0x000e220000000800 */
[C---:B--2---:R-:W-:Y:S01]  /*95e0*/  FADD.FTZ R152, R158.reuse, R5 ;  /* 0x000000059e987221 */ /* 0x044fe20000010000 */
[----:B------:R-:W-:-:S06]  /*95f0*/  F2FP.F16.F32.PACK_AB R195, R158, R195 ;  /* 0x000000c39ec3723e */ /* 0x000fcc00000000ff */
[----:B------:R-:W2:Y:S01]  /*9600*/  MUFU.EX2 R191, R191 ;  /* 0x000000bf00bf7308 */ /* 0x000ea20000000800 */
[----:B-1----:R-:W-:-:S07]  /*9610*/  FADD.FTZ R5, R189, R152 ;  /* 0x00000098bd057221 */ /* 0x002fce0000010000 */
[----:B------:R-:W1:Y:S01]  /*9620*/  MUFU.EX2 R16, R16 ;  /* 0x0000001000107308 */ /* 0x000e620000000800 */
[C---:B0-----:R-:W-:Y:S01]  /*9630*/  FADD.FTZ R152, R160.reuse, R5 ;  /* 0x00000005a0987221 */ /* 0x041fe20000010000 */
[----:B------:R-:W-:-:S06]  /*9640*/  F2FP.F16.F32.PACK_AB R189, R160, R189 ;  /* 0x000000bda0bd723e */ /* 0x000fcc00000000ff */
[----:B------:R-:W0:Y:S01]  /*9650*/  MUFU.EX2 R184, R184 ;  /* 0x000000b800b87308 */ /* 0x000e220000000800 */
[----:B--2---:R-:W-:-:S07]  /*9660*/  FADD.FTZ R5, R191, R152 ;  /* 0x00000098bf057221 */ /* 0x004fce0000010000 */
[----:B------:R-:W2:Y:S01]  /*9670*/  MUFU.EX2 R176, R176 ;  /* 0x000000b000b07308 */ /* 0x000ea20000000800 */
[C---:B-1----:R-:W-:Y:S01]  /*9680*/  FADD.FTZ R5, R16.reuse, R5 ;  /* 0x0000000510057221 */ /* 0x042fe20000010000 */
[----:B------:R-:W-:-:S06]  /*9690*/  F2FP.F16.F32.PACK_AB R191, R16, R191 ;  /* 0x000000bf10bf723e */ /* 0x000fcc00000000ff */
[----:B------:R-:W1:Y:S01]  /*96a0*/  MUFU.EX2 R177, R177 ;  /* 0x000000b100b17308 */ /* 0x000e620000000800 */
[----:B0-----:R-:W-:Y:S01]  /*96b0*/  FADD.FTZ R152, R184, R153 ;  /* 0x00000099b8987221 */ /* 0x001fe20000010000 */
[----:B------:R-:W-:-:S03]  /*96c0*/  F2FP.F16.F32.PACK_AB R184, R165, R184 ;  /* 0x000000b8a5b8723e */ /* 0x000fc600000000ff */
[----:B------:R-:W-:-:S03]  /*96d0*/  FADD.FTZ R153, R165, R152 ;  /* 0x00000098a5997221 */ /* 0x000fc60000010000 */
[----:B------:R-:W0:Y:S01]  /*96e0*/  MUFU.EX2 R186, R186 ;  /* 0x000000ba00ba7308 */ /* 0x000e220000000800 */
[----:B--2---:R-:W-:-:S07]  /*96f0*/  FADD.FTZ R5, R176, R5 ;  /* 0x00000005b0057221 */ /* 0x004fce0000010000 */
[----:B------:R-:W2:Y:S01]  /*9700*/  MUFU.EX2 R178, R178 ;  /* 0x000000b200b27308 */ /* 0x000ea20000000800 */
[C---:B-1----:R-:W-:Y:S01]  /*9710*/  FADD.FTZ R5, R177.reuse, R5 ;  /* 0x00000005b1057221 */ /* 0x042fe20000010000 */
[----:B------:R-:W-:-:S06]  /*9720*/  F2FP.F16.F32.PACK_AB R185, R177, R176 ;  /* 0x000000b0b1b9723e */ /* 0x000fcc00000000ff */
[----:B------:R-:W1:Y:S01]  /*9730*/  MUFU.EX2 R169, R169 ;  /* 0x000000a900a97308 */ /* 0x000e620000000800 */
[----:B0-----:R-:W-:-:S07]  /*9740*/  FADD.FTZ R16, R186, R153 ;  /* 0x00000099ba107221 */ /* 0x001fce0000010000 */
[----:B------:R-:W0:Y:S01]  /*9750*/  MUFU.EX2 R173, R173 ;  /* 0x000000ad00ad7308 */ /* 0x000e220000000800 */
[----:B--2---:R-:W-:Y:S01]  /*9760*/  FADD.FTZ R5, R178, R5 ;  /* 0x00000005b2057221 */ /* 0x004fe20000010000 */
[C---:B-1----:R-:W-:Y:S01]  /*9770*/  FADD.FTZ R16, R169.reuse, R16 ;  /* 0x00000010a9107221 */ /* 0x042fe20000010000 */
[----:B------:R-:W-:Y:S02]  /*9780*/  F2FP.F16.F32.PACK_AB R186, R169, R186 ;  /* 0x000000baa9ba723e */ /* 0x000fe400000000ff */
[C---:B0-----:R-:W-:Y:S01]  /*9790*/  FADD.FTZ R5, R173.reuse, R5 ;  /* 0x00000005ad057221 */ /* 0x041fe20000010000 */
[----:B------:R-:W-:Y:S01]  /*97a0*/  F2FP.F16.F32.PACK_AB R187, R173, R178 ;  /* 0x000000b2adbb723e */ /* 0x000fe200000000ff */
[----:B------:R-:W-:Y:S06]  /*97b0*/  @P2 BRA `(.L_x_1212) ;  /* 0xffffffdc00e02947 */ /* 0x000fec000383ffff */
.L_x_1203:
[----:B------:R-:W-:-:S13]  /*97c0*/  R2UR UR4, R23 ;  /* 0x00000000170472ca */ /* 0x000fda00000e0000 */
[----:B------:R-:W-:-:S13]  /*97d0*/  ISETP.GE.AND P2, PT, R20, UR4, PT ;  /* 0x0000000414007c0c */ /* 0x000fda000bf46270 */
[----:B------:R-:W-:Y:S05]  /*97e0*/  @!P2 BRA `(.L_x_1213) ;  /* 0x0000002800f0a947 */ /* 0x000fea0003800000 */
[----:B------:R-:W-:Y:S01]  /*97f0*/  IMAD.MOV.U32 R207, RZ, RZ, R3 ;  /* 0x000000ffffcf7224 */ /* 0x000fe200078e0003 */
[----:B------:R-:W-:Y:S01]  /*9800*/  UMOV UR7, UR36 ;  /* 0x0000002400077c82 */ /* 0x000fe20008000000 */
[----:B------:R-:W-:Y:S01]  /*9810*/  IMAD.MOV.U32 R21, RZ, RZ, R4 ;  /* 0x000000ffff157224 */ /* 0x000fe200078e0004 */
[----:B------:R-:W-:Y:S01]  /*9820*/  UMOV UR4, UR37 ;  /* 0x0000002500047c82 */ /* 0x000fe20008000000 */
[----:B------:R-:W-:Y:S01]  /*9830*/  ULDC UR39, c[0x0][0x9e4] ;  /* 0x0002790000277ab9 */ /* 0x000fe20000000800 */
[----:B------:R-:W-:Y:S01]  /*9840*/  ULDC UR50, c[0x0][0x288] ;  /* 0x0000a20000327ab9 */ /* 0x000fe20000000800 */
[----:B------:R-:W-:Y:S01]  /*9850*/  ULDC UR5, c[0x0][0x9d8] ;  /* 0x0002760000057ab9 */ /* 0x000fe20000000800 */
[----:B------:R-:W-:Y:S01]  /*9860*/  ULDC UR51, c[0x0][0x988] ;  /* 0x0002620000337ab9 */ /* 0x000fe20000000800 */
[----:B------:R-:W-:-:S05]  /*9870*/  ULDC UR55, c[0x0][0x9e0] ;  /* 0x0002780000377ab9 */ /* 0x000fca0000000800 */
.L_x_1230:
[----:B------:R-:W-:-:S04]  /*9880*/  UIADD3 UR37, UR4, 0x1, URZ ;  /* 0x0000000104257890 */ /* 0x000fc8000fffe03f */
[----:B------:R-:W-:-:S04]  /*9890*/  UISETP.NE.AND UP0, UPT, UR37, 0x2, UPT ;  /* 0x000000022500788c */ /* 0x000fc8000bf05270 */
[----:B------:R-:W-:Y:S02]  /*98a0*/  USEL UR36, URZ, 0x1, UP0 ;  /* 0x000000013f247887 */ /* 0x000fe40008000000 */
[----:B------:R-:W-:Y:S02]  /*98b0*/  USEL UR37, UR37, URZ, UP0 ;  /* 0x0000003f25257287 */ /* 0x000fe40008000000 */
[----:B------:R-:W-:Y:S01]  /*98c0*/  ULOP3.LUT UR36, UR7, UR36, URZ, 0x3c, !UPT ;  /* 0x0000002407247292 */ /* 0x000fe2000f8e3c3f */
[----:B------:R-:W-:Y:S11]  /*98d0*/  @!P0 BRA `(.L_x_1214) ;  /* 0x0000000000048947 */ /* 0x000ff60003800000 */
[----:B------:R-:W-:Y:S01]  /*98e0*/  BPT.TRAP 0x1 ;  /* 0x000000040000795c */ /* 0x000fe20000300000 */
.L_x_1214:
[----:B------:R-:W-:Y:S01]  /*98f0*/  ULEA UR6, UR37, UR38, 0x3 ;  /* 0x0000002625067291 */ /* 0x000fe2000f8e183f */
[----:B------:R-:W-:-:S05]  /*9900*/  IMAD.U32 R3, RZ, RZ, UR36 ;  /* 0x00000024ff037e24 */ /* 0x000fca000f8e00ff */
[----:B------:R-:W-:-:S04]  /*9910*/  SHF.L.U32 R3, R3, 0x1f, RZ ;  /* 0x0000001f03037819 */ /* 0x000fc800000006ff */
[----:B------:R0:W1:Y:S01]  /*9920*/  SYNCS.PHASECHK.TRANS64.TRYWAIT P2, [UR6+0x30830], R3 ;  /* 0x03083003ff0075a7 */ /* 0x0000620008040146 */
[----:B------:R-:W-:Y:S05]  /*9930*/  @!P0 BRA `(.L_x_1215) ;  /* 0x0000000000048947 */ /* 0x000fea0003800000 */
[----:B------:R-:W-:Y:S01]  /*9940*/  BPT.TRAP 0x1 ;  /* 0x000000040000795c */ /* 0x000fe20000300000 */
.L_x_1215:
[----:B-1----:R-:W-:Y:S05]  /*9950*/  @P2 BRA `(.L_x_1216) ;  /* 0x0000000000082947 */ /* 0x002fea0003800000 */
[----:B------:R-:W1:Y:S02]  /*9960*/  SYNCS.PHASECHK.TRANS64.TRYWAIT P2, [UR6+0x30830], R3 ;  /* 0x03083003ff0075a7 */ /* 0x000e640008040146 */
[----:B-1----:R-:W-:Y:S05]  /*9970*/  @!P2 BRA `(.L_x_1217) ;  /* 0x000000c400b0a947 */ /* 0x002fea0003800000 */
.L_x_1216:
        /* <DEDUP_REMOVED lines=228> */
.L_x_1218:
[----:B------:R-:W-:Y:S01]  /*a7c0*/  ULEA UR10, UR4, UR38, 0x3 ;  /* 0x00000026040a7291 */ /* 0x000fe2000f8e183f */
[----:B------:R-:W-:-:S05]  /*a7d0*/  IMAD.U32 R0, RZ, RZ, UR7 ;  /* 0x00000007ff007e24 */ /* 0x000fca000f8e00ff */
[----:B------:R-:W-:-:S04]  /*a7e0*/  SHF.L.U32 R0, R0, 0x1f, RZ ;  /* 0x0000001f00007819 */ /* 0x000fc800000006ff */
[----:B------:R2:W3:Y:S01]  /*a7f0*/  SYNCS.PHASECHK.TRANS64.TRYWAIT P2, [UR10+0x30850], R0 ;  /* 0x03085000ff0075a7 */ /* 0x0004e2000804014a */
[----:B------:R-:W-:Y:S05]  /*a800*/  @!P0 BRA `(.L_x_1219) ;  /* 0x0000000000048947 */ /* 0x000fea0003800000 */
[----:B------:R-:W-:Y:S01]  /*a810*/  BPT.TRAP 0x1 ;  /* 0x000000040000795c */ /* 0x000fe20000300000 */
.L_x_1219:
[----:B---3--:R-:W-:Y:S05]  /*a820*/  @P2 BRA `(.L_x_1220) ;  /* 0x0000000000082947 */ /* 0x008fea0003800000 */
[----:B------:R-:W3:Y:S02]  /*a830*/  SYNCS.PHASECHK.TRANS64.TRYWAIT P2, [UR10+0x30850], R0 ;  /* 0x03085000ff0075a7 */ /* 0x000ee4000804014a */
[----:B---3--:R-:W-:Y:S05]  /*a840*/  @!P2 BRA `(.L_x_1221) ;  /* 0x000000b80014a947 */ /* 0x008fea0003800000 */
.L_x_1220:
[----:B------:R-:W-:Y:S01]  /*a850*/  UIADD3 UR6, UR38, 0x400, URZ ;  /* 0x0000040026067890 */ /* 0x000fe2000fffe03f */
[----:B------:R-:W-:Y:S01]  /*a860*/  WARPGROUP.ARRIVE ;  /* 0x00000000000079c5 */ /* 0x000fe20000000000 */
[----:B------:R-:W-:Y:S01]  /*a870*/  UMOV UR7, 0x40000040 ;  /* 0x4000004000077882 */ /* 0x000fe20000000000 */
[----:B01----:R-:W0:Y:S01]  /*a880*/  @P5 LDC R3, c[0x0][0x44c] ;  /* 0x00011300ff035b82 */ /* 0x003e220000000800 */
[----:B------:R-:W-:Y:S01]  /*a890*/  USHF.R.U32.HI UR6, URZ, 0x4, UR6 ;  /* 0x000000043f067899 */ /* 0x000fe20008011606 */
[----:B--2---:R-:W-:Y:S01]  /*a8a0*/  FMUL.FTZ R0, R154, UR5 ;  /* 0x000000059a007c20 */ /* 0x004fe20008410000 */
[----:B------:R-:W-:Y:S01]  /*a8b0*/  FMUL.FTZ R154, R162, UR5 ;  /* 0x00000005a29a7c20 */ /* 0x000fe20008410000 */
[----:B------:R-:W-:Y:S01]  /*a8c0*/  FMUL.FTZ R162, R179, UR5 ;  /* 0x00000005b3a27c20 */ /* 0x000fe20008410000 */
[----:B------:R-:W-:Y:S01]  /*a8d0*/  ULOP3.LUT UR6, UR6, 0x3fff, URZ, 0xc0, !UPT ;  /* 0x00003fff06067892 */ /* 0x000fe2000f8ec03f */
[----:B------:R-:W-:Y:S02]  /*a8e0*/  IMAD.SHL.U32 R179, R20, 0x40, RZ ;  /* 0x0000004014b37824 */ /* 0x000fe400078e00ff */
[----:B------:R-:W-:Y:S01]  /*a8f0*/  FMUL.FTZ R4, R155, UR5 ;  /* 0x000000059b047c20 */ /* 0x000fe20008410000 */
[----:B------:R-:W1:Y:S01]  /*a900*/  @P5 LDC R2, c[0x0][0x450] ;  /* 0x00011400ff025b82 */ /* 0x000e620000000800 */
[----:B------:R-:W-:Y:S01]  /*a910*/  ULOP3.LUT UR6, UR6, 0x2000000, URZ, 0xfc, !UPT ;  /* 0x0200000006067892 */ /* 0x000fe2000f8efc3f */
[----:B------:R-:W-:Y:S01]  /*a920*/  FMUL.FTZ R155, R163, UR5 ;  /* 0x00000005a39b7c20 */ /* 0x000fe20008410000 */
[----:B------:R-:W-:Y:S01]  /*a930*/  FMUL.FTZ R163, R178, UR5 ;  /* 0x00000005b2a37c20 */ /* 0x000fe20008410000 */
[----:B------:R-:W-:Y:S01]  /*a940*/  FMUL.FTZ R178, R181, UR5 ;  /* 0x00000005b5b27c20 */ /* 0x000fe20008410000 */
[----:B------:R-:W-:Y:S01]  /*a950*/  ULEA UR4, UR4, UR6, 0xb ;  /* 0x0000000604047291 */ /* 0x000fe2000f8e583f */
[----:B------:R-:W2:Y:S06]  /*a960*/  MUFU.TANH R0, R0 ;  /* 0x0000000000007308 */ /* 0x000eac0000002400 */
[----:B------:R-:W-:-:S02]  /*a970*/  UMOV UR6, UR4 ;  /* 0x0000000400067c82 */ /* 0x000fc40008000000 */
[----:B------:R-:W-:Y:S01]  /*a980*/  HGMMA.64x256x16.F32 R24, R196, gdesc[UR4].tnspB, R24, gsb0 ;  /* 0x43e00004c4187df0 */ /* 0x000fe20008000818 */
[----:B------:R-:W-:Y:S01]  /*a990*/  UIADD3 UR6, UR4, 0x80, URZ ;  /* 0x0000008004067890 */ /* 0x000fe2000fffe03f */
[----:B------:R-:W3:Y:S01]  /*a9a0*/  MUFU.TANH R4, R4 ;  /* 0x0000000400047308 */ /* 0x000ee20000002400 */
[----:B------:R-:W-:-:S07]  /*a9b0*/  UMOV UR7, 0x40000040 ;  /* 0x4000004000077882 */ /* 0x000fce0000000000 */
[----:B------:R-:W4:Y:S08]  /*a9c0*/  MUFU.TANH R154, R154 ;  /* 0x0000009a009a7308 */ /* 0x000f300000002400 */
[----:B------:R-:W0:Y:S08]  /*a9d0*/  MUFU.TANH R155, R155 ;  /* 0x0000009b009b7308 */ /* 0x000e300000002400 */
[----:B------:R-:W0:Y:S08]  /*a9e0*/  MUFU.TANH R163, R163 ;  /* 0x000000a300a37308 */ /* 0x000e300000002400 */
[----:B------:R-:W1:Y:S08]  /*a9f0*/  MUFU.TANH R162, R162 ;  /* 0x000000a200a27308 */ /* 0x000e700000002400 */
[----:B------:R-:W2:Y:S01]  /*aa00*/  MUFU.TANH R178, R178 ;  /* 0x000000b200b27308 */ /* 0x000ea20000002400 */
[----:B------:R-:W-:-:S02]  /*aa10*/  WARPGROUP.DEPBAR.LE gsb0, 0x0 ;  /* 0x00008000000079c5 */ /* 0x000fc40000010000 */
[----:B------:R-:W-:Y:S01]  /*aa20*/  WARPGROUP.ARRIVE ;  /* 0x00000000000079c5 */ /* 0x000fe20000000000 */
[----:B------:R-:W-:-:S04]  /*aa30*/  VIADD R196, R22, UR61 ;  /* 0x0000003d16c47c36 */ /* 0x000fc80008000000 */
[----:B0-----:R-:W-:Y:S01]  /*aa40*/  @P5 IMAD.HI.U32 R3, R196, R3, RZ ;  /* 0x00000003c4035227 */ /* 0x001fe200078e00ff */
[----:B------:R-:W-:Y:S01]  /*aa50*/  HGMMA.64x256x16.F32 R24, R192, gdesc[UR4].tnspB, R24, gsb0 ;  /* 0x43e00004c0187df0 */ /* 0x000fe20008000818 */
[----:B------:R-:W-:Y:S01]  /*aa60*/  UIADD3 UR6, UR4, 0x100, URZ ;  /* 0x0000010004067890 */ /* 0x000fe2000fffe03f */
[----:B------:R-:W-:Y:S02]  /*aa70*/  UMOV UR7, 0x40000040 ;  /* 0x4000004000077882 */ /* 0x000fe40000000000 */
[----:B-1----:R-:W-:Y:S01]  /*aa80*/  @P5 SHF.R.U32.HI R196, RZ, R2, R3 ;  /* 0x00000002ffc45219 */ /* 0x002fe20000011603 */
[----:B------:R-:W-:Y:S02]  /*aa90*/  WARPGROUP.DEPBAR.LE gsb0, 0x0 ;  /* 0x00008000000079c5 */ /* 0x000fe40000010000 */
[----:B------:R-:W-:Y:S01]  /*aaa0*/  WARPGROUP.ARRIVE ;  /* 0x00000000000079c5 */ /* 0x000fe20000000000 */
[----:B------:R-:W-:Y:S01]  /*aab0*/  FMUL.FTZ R192, R168, UR5 ;  /* 0x00000005a8c07c20 */ /* 0x000fe20008410000 */
[----:B------:R-:W-:Y:S01]  /*aac0*/  FMUL.FTZ R193, R169, UR5 ;  /* 0x00000005a9c17c20 */ /* 0x000fe20008410000 */
[----:B------:R-:W0:Y:S01]  /*aad0*/  SHFL.IDX PT, R168, R196, RZ, 0x1c1f ;  /* 0x001c1fffc4a87589 */ /* 0x000e2200000e0000 */
[----:B------:R-:W-:Y:S01]  /*aae0*/  FMUL.FTZ R194, R172, UR5 ;  /* 0x00000005acc27c20 */ /* 0x000fe20008410000 */
[----:B------:R-:W-:-:S15]  /*aaf0*/  FMUL.FTZ R195, R173, UR5 ;  /* 0x00000005adc37c20 */ /* 0x000fde0008410000 */
[----:B------:R-:W-:-:S01]  /*ab00*/  NOP ;  /* 0x0000000000007918 */ /* 0x000fc20000000000 */
[----:B------:R-:W-:Y:S01]  /*ab10*/  HGMMA.64x256x16.F32 R24, R188, gdesc[UR4].tnspB, R24, gsb0 ;  /* 0x43e00004bc187df0 */ /* 0x000fe20008000818 */
[----:B------:R-:W-:Y:S01]  /*ab20*/  UIADD3 UR6, UR4, 0x180, URZ ;  /* 0x0000018004067890 */ /* 0x000fe2000fffe03f */
[----:B------:R-:W1:Y:S01]  /*ab30*/  MUFU.TANH R192, R192 ;  /* 0x000000c000c07308 */ /* 0x000e620000002400 */
[----:B------:R-:W-:-:S07]  /*ab40*/  UMOV UR7, 0x40000040 ;  /* 0x4000004000077882 */ /* 0x000fce0000000000 */
[----:B------:R-:W0:Y:S08]  /*ab50*/  MUFU.TANH R193, R193 ;  /* 0x000000c100c17308 */ /* 0x000e300000002400 */
[----:B------:R-:W0:Y:S08]  /*ab60*/  MUFU.TANH R194, R194 ;  /* 0x000000c200c27308 */ /* 0x000e300000002400 */
[----:B------:R-:W0:Y:S01]  /*ab70*/  MUFU.TANH R195, R195 ;  /* 0x000000c300c37308 */ /* 0x000e220000002400 */
[----:B------:R-:W-:-:S02]  /*ab80*/  WARPGROUP.DEPBAR.LE gsb0, 0x0 ;  /* 0x00008000000079c5 */ /* 0x000fc40000010000 */
[----:B------:R-:W-:Y:S01]  /*ab90*/  WARPGROUP.ARRIVE ;  /* 0x00000000000079c5 */ /* 0x000fe20000000000 */
[----:B------:R-:W-:Y:S01]  /*aba0*/  FMUL.FTZ R191, R156, UR5 ;  /* 0x000000059cbf7c20 */ /* 0x000fe20008410000 */
[----:B------:R-:W-:Y:S01]  /*abb0*/  FMUL.FTZ R156, R166, UR5 ;  /* 0x00000005a69c7c20 */ /* 0x000fe20008410000 */
[----:B------:R-:W-:Y:S01]  /*abc0*/  IADD3 R166, -R179, 0x1, RZ ;  /* 0x00000001b3a67810 */ /* 0x000fe20007ffe1ff */
[----:B------:R-:W-:Y:S01]  /*abd0*/  FMUL.FTZ R189, R152, UR5 ;  /* 0x0000000598bd7c20 */ /* 0x000fe20008410000 */
[----:B------:R-:W-:Y:S01]  /*abe0*/  FMUL.FTZ R188, R153, UR5 ;  /* 0x0000000599bc7c20 */ /* 0x000fe20008410000 */
[----:B------:R-:W-:Y:S01]  /*abf0*/  HGMMA.64x256x16.F32 R24, R184, gdesc[UR4].tnspB, R24, gsb0 ;  /* 0x43e00004b8187df0 */ /* 0x000fe20008000818 */
[----:B------:R-:W-:Y:S01]  /*ac00*/  FMUL.FTZ R190, R157, UR5 ;  /* 0x000000059dbe7c20 */ /* 0x000fe20008410000 */
[----:B------:R-:W-:Y:S01]  /*ac10*/  FMUL.FTZ R152, R158, UR5 ;  /* 0x000000059e987c20 */ /* 0x000fe20008410000 */
[----:B------:R-:W-:Y:S01]  /*ac20*/  FMUL.FTZ R153, R159, UR5 ;  /* 0x000000059f997c20 */ /* 0x000fe20008410000 */
[----:B------:R-:W-:Y:S01]  /*ac30*/  FMUL.FTZ R157, R167, UR5 ;  /* 0x00000005a79d7c20 */ /* 0x000fe20008410000 */
[----:B------:R-:W-:Y:S01]  /*ac40*/  FMUL.FTZ R158, R170, UR5 ;  /* 0x00000005aa9e7c20 */ /* 0x000fe20008410000 */
[----:B------:R-:W-:Y:S01]  /*ac50*/  FMUL.FTZ R159, R171, UR5 ;  /* 0x00000005ab9f7c20 */ /* 0x000fe20008410000 */
[----:B------:R-:W-:Y:S01]  /*ac60*/  IMAD R3, R17, -0x2, R166 ;  /* 0xfffffffe11037824 */ /* 0x000fe200078e02a6 */
        /* <DEDUP_REMOVED lines=10> */
[----:B------:R-:W-:-:S02]  /*ad10*/  WARPGROUP.DEPBAR.LE gsb0, 0x0 ;  /* 0x00008000000079c5 */ /* 0x000fc40000010000 */
[----:B------:R-:W-:Y:S01]  /*ad20*/  FMUL.FTZ R185, R161, UR5 ;  /* 0x00000005a1b97c20 */ /* 0x000fe20008410000 */
[----:B------:R-:W-:Y:S01]  /*ad30*/  FMUL.FTZ R161, R175, UR5 ;  /* 0x00000005afa17c20 */ /* 0x000fe20008410000 */
[----:B------:R-:W-:Y:S01]  /*ad40*/  FMUL.FTZ R175, R176, UR5 ;  /* 0x00000005b0af7c20 */ /* 0x000fe20008410000 */
[----:B------:R-:W-:Y:S01]  /*ad50*/  FMUL.FTZ R176, R177, UR5 ;  /* 0x00000005b1b07c20 */ /* 0x000fe20008410000 */
[----:B------:R-:W-:Y:S01]  /*ad60*/  FMUL.FTZ R177, R180, UR5 ;  /* 0x00000005b4b17c20 */ /* 0x000fe20008410000 */
[----:B------:R-:W-:Y:S01]  /*ad70*/  FMUL.FTZ R186, R164, UR5 ;  /* 0x00000005a4ba7c20 */ /* 0x000fe20008410000 */
[----:B------:R-:W5:Y:S01]  /*ad80*/  LDC R180, c[0x0][0x2f0] ;  /* 0x0000bc00ffb47b82 */ /* 0x000f620000000800 */
[----:B------:R-:W-:Y:S02]  /*ad90*/  IMAD.U32 R164, RZ, RZ, UR37 ;  /* 0x00000025ffa47e24 */ /* 0x000fe4000f8e00ff */
[----:B------:R-:W-:Y:S01]  /*ada0*/  FMUL.FTZ R184, R160, UR5 ;  /* 0x00000005a0b87c20 */ /* 0x000fe20008410000 */
[----:B------:R-:W-:Y:S01]  /*adb0*/  FMUL.FTZ R187, R165, UR5 ;  /* 0x00000005a5bb7c20 */ /* 0x000fe20008410000 */
[----:B------:R-:W-:Y:S01]  /*adc0*/  FMUL.FTZ R160, R174, UR5 ;  /* 0x00000005aea07c20 */ /* 0x000fe20008410000 */
[----:B------:R-:W-:Y:S01]  /*add0*/  FMUL.FTZ R165, R183, UR5 ;  /* 0x00000005b7a57c20 */ /* 0x000fe20008410000 */
[----:B------:R-:W-:Y:S01]  /*ade0*/  @!P1 LEA R2, R164, UR38, 0x3 ;  /* 0x00000026a4029c11 */ /* 0x000fe2000f8e18ff */
[----:B------:R-:W-:Y:S01]  /*adf0*/  FMUL.FTZ R164, R182, UR5 ;  /* 0x00000005b6a47c20 */ /* 0x000fe20008410000 */
[----:B------:R-:W0:Y:S03]  /*ae00*/  MUFU.TANH R184, R184 ;  /* 0x000000b800b87308 */ /* 0x000e260000002400 */
[----:B------:R-:W-:-:S05]  /*ae10*/  @!P1 VIADD R2, R2, 0x30840 ;  /* 0x0003084002029836 */ /* 0x000fca0000000000 */
[----:B------:R-:W0:Y:S01]  /*ae20*/  MUFU.TANH R185, R185 ;  /* 0x000000b900b97308 */ /* 0x000e220000002400 */
[----:B------:R-:W-:-:S04]  /*ae30*/  @!P1 PRMT R2, RZ, 0x654, R2 ;  /* 0x00000654ff029816 */ /* 0x000fc80000000002 */
[----:B------:R0:W-:Y:S03]  /*ae40*/  @!P1 SYNCS.ARRIVE.TRANS64.RED.A1T0 RZ, [R2+URZ], RZ ;  /* 0x000000ff02ff99a7 */ /* 0x0001e6000810043f */
[----:B------:R-:W0:Y:S01]  /*ae50*/  MUFU.TANH R186, R186 ;  /* 0x000000ba00ba7308 */ /* 0x000e220000002400 */
[----:B-----5:R-:W-:-:S04]  /*ae60*/  IMAD R3, R180, UR60, R3 ;  /* 0x0000003cb4037c24 */ /* 0x020fc8000f8e0203 */
[----:B------:R-:W-:-:S03]  /*ae70*/  VIADD R3, R3, -UR50 ;  /* 0x8000003203037c36 */ /* 0x000fc60008000000 */
[----:B------:R-:W1:Y:S01]  /*ae80*/  MUFU.TANH R187, R187 ;  /* 0x000000bb00bb7308 */ /* 0x000e620000002400 */
[C---:B------:R-:W-:Y:S02]  /*ae90*/  VIADD R183, R3.reuse, UR55 ;  /* 0x0000003703b77c36 */ /* 0x040fe40008000000 */
[----:B------:R-:W-:Y:S02]  /*aea0*/  VIADD R197, R3, UR54 ;  /* 0x0000003603c57c36 */ /* 0x000fe40008000000 */
[--C-:B0-----:R-:W-:Y:S02]  /*aeb0*/  IMAD.IADD R181, R183, 0x1, R168.reuse ;  /* 0x00000001b7b57824 */ /* 0x101fe400078e02a8 */
[----:B------:R-:W-:Y:S01]  /*aec0*/  IMAD.IADD R182, R197, 0x1, R168 ;  /* 0x00000001c5b67824 */ /* 0x000fe200078e02a8 */
[----:B------:R-:W0:Y:S08]  /*aed0*/  MUFU.TANH R160, R160 ;  /* 0x000000a000a07308 */ /* 0x000e300000002400 */
[----:B------:R-:W0:Y:S08]  /*aee0*/  MUFU.TANH R161, R161 ;  /* 0x000000a100a17308 */ /* 0x000e300000002400 */
[----:B------:R-:W0:Y:S08]  /*aef0*/  MUFU.TANH R175, R175 ;  /* 0x000000af00af7308 */ /* 0x000e300000002400 */
[----:B------:R-:W0:Y:S08]  /*af00*/  MUFU.TANH R176, R176 ;  /* 0x000000b000b07308 */ /* 0x000e300000002400 */
[----:B------:R-:W0:Y:S08]  /*af10*/  MUFU.TANH R177, R177 ;  /* 0x000000b100b17308 */ /* 0x000e300000002400 */
[----:B------:R-:W0:Y:S08]  /*af20*/  MUFU.TANH R164, R164 ;  /* 0x000000a400a47308 */ /* 0x000e300000002400 */
[----:B------:R-:W0:Y:S01]  /*af30*/  MUFU.TANH R165, R165 ;  /* 0x000000a500a57308 */ /* 0x000e220000002400 */
[----:B-1234-:R-:W-:Y:S05]  /*af40*/  @!P6 BRA `(.L_x_1222) ;  /* 0x00000000005ce947 */ /* 0x01efea0003800000 */
[----:B------:R-:W-:Y:S01]  /*af50*/  IMAD R2, R180, UR60, R168 ;  /* 0x0000003cb4027c24 */ /* 0x000fe2000f8e02a8 */
[----:B------:R-:W-:Y:S03]  /*af60*/  BSSY B0, `(.L_x_1223) ;  /* 0x0000011000007945 */ /* 0x000fe60003800000 */
[----:B------:R-:W-:-:S05]  /*af70*/  VIADD R166, R2, -UR50 ;  /* 0x8000003202a67c36 */ /* 0x000fca0008000000 */
[----:B------:R-:W-:-:S13]  /*af80*/  ISETP.GT.AND P2, PT, R166, -0x1, PT ;  /* 0xffffffffa600780c */ /* 0x000fda0003f44270 */
[----:B------:R-:W-:Y:S05]  /*af90*/  @P2 BRA `(.L_x_1224) ;  /* 0x0000000000202947 */ /* 0x000fea0003800000 */
[----:B------:R-:W-:Y:S01]  /*afa0*/  IMAD.U32 R168, RZ, RZ, UR39 ;  /* 0x00000027ffa87e24 */ /* 0x000fe2000f8e00ff */
[----:B------:R-:W-:-:S04]  /*afb0*/  LOP3.LUT R167, RZ, R166, RZ, 0x33, !PT ;  /* 0x000000a6ffa77212 */ /* 0x000fc800078e33ff */
[----:B------:R-:W-:-:S13]  /*afc0*/  ISETP.NE.AND P2, PT, R168, 0x1, PT ;  /* 0x00000001a800780c */ /* 0x000fda0003f45270 */
[----:B------:R-:W1:Y:S02]  /*afd0*/  @P2 LDC.64 R2, c[0x0][0x9e8] ;  /* 0x00027a00ff022b82 */ /* 0x000e640000000a00 */
[----:B-1----:R-:W-:-:S05]  /*afe0*/  @P2 IMAD.HI.U32 R2, R167, R2, RZ ;  /* 0x00000002a7022227 */ /* 0x002fca00078e00ff */
[----:B------:R-:W-:-:S04]  /*aff0*/  @P2 SHF.R.U32.HI R167, RZ, R3, R2 ;  /* 0x00000003ffa72219 */ /* 0x000fc80000011602 */
[----:B------:R-:W-:Y:S01]  /*b000*/  LOP3.LUT R166, RZ, R167, RZ, 0x33, !PT ;  /* 0x000000a7ffa67212 */ /* 0x000fe200078e33ff */
[----:B------:R-:W-:Y:S06]  /*b010*/  BRA `(.L_x_1225) ;  /* 0x0000000000147947 */ /* 0x000fec0003800000 */
.L_x_1224:
[----:B------:R-:W-:-:S05]  /*b020*/  IMAD.U32 R168, RZ, RZ, UR39 ;  /* 0x00000027ffa87e24 */ /* 0x000fca000f8e00ff */
[----:B------:R-:W-:-:S13]  /*b030*/  ISETP.NE.AND P2, PT, R168, 0x1, PT ;  /* 0x00000001a800780c */ /* 0x000fda0003f45270 */
[----:B------:R-:W1:Y:S02]  /*b040*/  @P2 LDC.64 R2, c[0x0][0x9e8] ;  /* 0x00027a00ff022b82 */ /* 0x000e640000000a00 */
[----:B-1----:R-:W-:-:S05]  /*b050*/  @P2 IMAD.HI.U32 R2, R166, R2, RZ ;  /* 0x00000002a6022227 */ /* 0x002fca00078e00ff */
[----:B------:R-:W-:-:S07]  /*b060*/  @P2 SHF.R.U32.HI R166, RZ, R3, R2 ;  /* 0x00000003ffa62219 */ /* 0x000fce0000011602 */
.L_x_1225:
[----:B------:R-:W-:Y:S05]  /*b070*/  BSYNC B0 ;  /* 0x0000000000007941 */ /* 0x000fea0003800000 */
.L_x_1223:
[----:B------:R-:W-:-:S04]  /*b080*/  IMAD R166, R166, R168, -R179 ;  /* 0x000000a8a6a67224 */ /* 0x000fc800078e0ab3 */
[----:B------:R-:W-:-:S05]  /*b090*/  IMAD R166, R17, -0x2, R166 ;  /* 0xfffffffe11a67824 */ /* 0x000fca00078e02a6 */
[----:B------:R-:W-:Y:S02]  /*b0a0*/  VIADDMNMX R181, R166, R168, R181, PT ;  /* 0x000000a8a6b57246 */ /* 0x000fe400038001b5 */
[----:B------:R-:W-:-:S07]  /*b0b0*/  VIMNMX R182, R182, R166, !PT ;  /* 0x000000a6b6b67248 */ /* 0x000fce0007fe0100 */
.L_x_1222:
[----:B------:R-:W-:Y:S01]  /*b0c0*/  ISETP.GT.AND P2, PT, R20, -0x1, PT ;  /* 0xffffffff1400780c */ /* 0x000fe20003f44270 */
[----:B------:R-:W1:Y:S03]  /*b0d0*/  SHFL.IDX PT, R196, R196, 0x1, 0x1c1f ;  /* 0x003c1f00c4c47f89 */ /* 0x000e6600000e0000 */
[C---:B------:R-:W-:Y:S02]  /*b0e0*/  ISETP.GT.AND P4, PT, R182.reuse, RZ, P2 ;  /* 0x000000ffb600720c */ /* 0x040fe40001784270 */
[----:B------:R-:W-:Y:S02]  /*b0f0*/  ISETP.GT.AND P3, PT, R182, 0x1, P2 ;  /* 0x00000001b600780c */ /* 0x000fe40001764270 */
[C---:B------:R-:W-:Y:S02]  /*b100*/  ISETP.LT.OR P4, PT, R181.reuse, 0x1, P4 ;  /* 0x00000001b500780c */ /* 0x040fe40002781670 */
[----:B------:R-:W-:-:S02]  /*b110*/  ISETP.LT.OR P3, PT, R181, 0x2, P3 ;  /* 0x00000002b500780c */ /* 0x000fc40001f61670 */
[----:B------:R-:W-:Y:S02]  /*b120*/  FSEL R172, R189, -INF , !P4 ;  /* 0xff800000bdac7808 */ /* 0x000fe40006000000 */
[----:B------:R-:W-:Y:S02]  /*b130*/  FSEL R188, R188, -INF , !P3 ;  /* 0xff800000bcbc7808 */ /* 0x000fe40005800000 */
[C---:B------:R-:W-:Y:S02]  /*b140*/  ISETP.GT.AND P4, PT, R182.reuse, 0x8, P2 ;  /* 0x00000008b600780c */ /* 0x040fe40001784270 */
        /* <DEDUP_REMOVED lines=33> */
[----:B0-----:R-:W-:Y:S02]  /*b360*/  FSEL R175, R175, -INF , !P4 ;  /* 0xff800000afaf7808 */ /* 0x001fe40006000000 */
[----:B------:R-:W-:Y:S02]  /*b370*/  FSEL R176, R176, -INF , !P3 ;  /* 0xff800000b0b07808 */ /* 0x000fe40005800000 */
[C---:B------:R-:W-:Y:S02]  /*b380*/  ISETP.GT.AND P4, PT, R182.reuse, 0x38, P2 ;  /* 0x00000038b600780c */ /* 0x040fe40001784270 */
[----:B------:R-:W-:Y:S01]  /*b390*/  ISETP.GT.AND P3, PT, R182, 0x39, P2 ;  /* 0x00000039b600780c */ /* 0x000fe20001764270 */
[--C-:B-1----:R-:W-:Y:S01]  /*b3a0*/  IMAD.IADD R182, R197, 0x1, R196.reuse ;  /* 0x00000001c5b67824 */ /* 0x102fe200078e02c4 */
[C---:B------:R-:W-:Y:S02]  /*b3b0*/  ISETP.LT.OR P4, PT, R181.reuse, 0x39, P4 ;  /* 0x00000039b500780c */ /* 0x040fe40002781670 */
[----:B------:R-:W-:Y:S01]  /*b3c0*/  ISETP.LT.OR P3, PT, R181, 0x3a, P3 ;  /* 0x0000003ab500780c */ /* 0x000fe20001f61670 */
[----:B------:R-:W-:Y:S01]  /*b3d0*/  IMAD.IADD R181, R183, 0x1, R196 ;  /* 0x00000001b7b57824 */ /* 0x000fe200078e02c4 */
[----:B------:R-:W-:-:S02]  /*b3e0*/  FSEL R177, R177, -INF , !P4 ;  /* 0xff800000b1b17808 */ /* 0x000fc40006000000 */
[----:B------:R-:W-:Y:S01]  /*b3f0*/  FSEL R178, R178, -INF , !P3 ;  /* 0xff800000b2b27808 */ /* 0x000fe20005800000 */
[----:B------:R-:W-:Y:S08]  /*b400*/  @!P6 BRA `(.L_x_1226) ;  /* 0x00000000005ce947 */ /* 0x000ff00003800000 */
        /* <DEDUP_REMOVED lines=13> */
.L_x_1228:
[----:B------:R-:W-:-:S05]  /*b4e0*/  IMAD.U32 R184, RZ, RZ, UR39 ;  /* 0x00000027ffb87e24 */ /* 0x000fca000f8e00ff */
[----:B------:R-:W-:-:S13]  /*b4f0*/  ISETP.NE.AND P3, PT, R184, 0x1, PT ;  /* 0x00000001b800780c */ /* 0x000fda0003f65270 */
[----:B------:R-:W0:Y:S02]  /*b500*/  @P3 LDC.64 R2, c[0x0][0x9e8] ;  /* 0x00027a00ff023b82 */ /* 0x000e240000000a00 */
[----:B0-----:R-:W-:-:S05]  /*b510*/  @P3 IMAD.HI.U32 R2, R180, R2, RZ ;  /* 0x00000002b4023227 */ /* 0x001fca00078e00ff */
[----:B------:R-:W-:-:S07]  /*b520*/  @P3 SHF.R.U32.HI R180, RZ, R3, R2 ;  /* 0x00000003ffb43219 */ /* 0x000fce0000011602 */
.L_x_1229:
[----:B------:R-:W-:Y:S05]  /*b530*/  BSYNC B0 ;  /* 0x0000000000007941 */ /* 0x000fea0003800000 */
.L_x_1227:
[----:B------:R-:W-:-:S04]  /*b540*/  IMAD R180, R180, R184, -R179 ;  /* 0x000000b8b4b47224 */ /* 0x000fc800078e0ab3 */
[----:B------:R-:W-:-:S05]  /*b550*/  IMAD R180, R17, -0x2, R180 ;  /* 0xfffffffe11b47824 */ /* 0x000fca00078e02b4 */
[----:B------:R-:W-:Y:S02]  /*b560*/  VIADDMNMX R181, R180, R184, R181, PT ;  /* 0x000000b8b4b57246 */ /* 0x000fe400038001b5 */
[----:B------:R-:W-:-:S07]  /*b570*/  VIMNMX R182, R182, R180, !PT ;  /* 0x000000b4b6b67248 */ /* 0x000fce0007fe0100 */
.L_x_1226:
[----:B------:R-:W-:Y:S01]  /*b580*/  FMNMX.FTZ R3, R172, R21, !PT ;  /* 0x00000015ac037209 */ /* 0x000fe20007810000 */
[----:B------:R-:W-:Y:S01]  /*b590*/  UMOV UR6, UR51 ;  /* 0x0000003300067c82 */ /* 0x000fe20008000000 */
[----:B------:R-:W-:Y:S01]  /*b5a0*/  ISETP.GT.AND P4, PT, R182, 0x1, P2 ;  /* 0x00000001b600780c */ /* 0x000fe20001784270 */
[----:B------:R-:W-:Y:S01]  /*b5b0*/  UMOV UR7, UR36 ;  /* 0x0000002400077c82 */ /* 0x000fe20008000000 */
[----:B------:R-:W-:Y:S02]  /*b5c0*/  FMNMX.FTZ R2, R188, R3, !PT ;  /* 0x00000003bc027209 */ /* 0x000fe40007810000 */
[----:B------:R-:W-:Y:S02]  /*b5d0*/  ISETP.LT.OR P4, PT, R181, 0x2, P4 ;  /* 0x00000002b500780c */ /* 0x000fe40002781670 */
[----:B------:R-:W-:Y:S02]  /*b5e0*/  FMNMX.FTZ R3, R191, R2, !PT ;  /* 0x00000002bf037209 */ /* 0x000fe40007810000 */
[----:B------:R-:W-:-:S02]  /*b5f0*/  ISETP.GT.AND P3, PT, R182, 0x8, P2 ;  /* 0x00000008b600780c */ /* 0x000fc40001764270 */
[----:B------:R-:W-:Y:S02]  /*b600*/  FMNMX.FTZ R3, R190, R3, !PT ;  /* 0x00000003be037209 */ /* 0x000fe40007810000 */
[----:B------:R-:W-:Y:S02]  /*b610*/  ISETP.LT.OR P3, PT, R181, 0x9, P3 ;  /* 0x00000009b500780c */ /* 0x000fe40001f61670 */
[----:B------:R-:W-:Y:S02]  /*b620*/  FMNMX.FTZ R2, R166, R3, !PT ;  /* 0x00000003a6027209 */ /* 0x000fe40007810000 */
[----:B------:R-:W-:Y:S02]  /*b630*/  FSEL R152, R152, -INF , !P3 ;  /* 0xff80000098987808 */ /* 0x000fe40005800000 */
        /* <DEDUP_REMOVED lines=19> */
[----:B------:R-:W-:-:S02]  /*b770*/  FSEL R2, R4, -INF , !P4 ;  /* 0xff80000004027808 */ /* 0x000fc40006000000 */
[----:B------:R-:W-:Y:S02]  /*b780*/  FMNMX.FTZ R3, R178, R3, !PT ;  /* 0x00000003b2037209 */ /* 0x000fe40007810000 */
[C---:B------:R-:W-:Y:S02]  /*b790*/  ISETP.GT.AND P4, PT, R182.reuse, 0x9, P2 ;  /* 0x00000009b600780c */ /* 0x040fe40001784270 */
[----:B------:R-:W-:Y:S01]  /*b7a0*/  ISETP.GT.AND P3, PT, R182, 0x21, P2 ;  /* 0x00000021b600780c */ /* 0x000fe20001764270 */
[----:B------:R-:W0:Y:S01]  /*b7b0*/  SHFL.BFLY PT, R180, R3, 0x2, 0x1f ;  /* 0x0c401f0003b47f89 */ /* 0x000e2200000e0000 */
[C---:B------:R-:W-:Y:S02]  /*b7c0*/  ISETP.LT.OR P4, PT, R181.reuse, 0xa, P4 ;  /* 0x0000000ab500780c */ /* 0x040fe40002781670 */
[----:B------:R-:W-:Y:S02]  /*b7d0*/  ISETP.LT.OR P3, PT, R181, 0x22, P3 ;  /* 0x00000022b500780c */ /* 0x000fe40001f61670 */
[----:B------:R-:W-:-:S02]  /*b7e0*/  FSEL R153, R153, -INF , !P4 ;  /* 0xff80000099997808 */ /* 0x000fc40006000000 */
[C---:B------:R-:W-:Y:S02]  /*b7f0*/  ISETP.GT.AND P4, PT, R182.reuse, 0x11, P2 ;  /* 0x00000011b600780c */ /* 0x040fe40001784270 */
[----:B------:R-:W-:Y:S02]  /*b800*/  FSEL R159, R159, -INF , !P3 ;  /* 0xff8000009f9f7808 */ /* 0x000fe40005800000 */
[----:B------:R-:W-:Y:S02]  /*b810*/  ISETP.LT.OR P4, PT, R181, 0x12, P4 ;  /* 0x00000012b500780c */ /* 0x000fe40002781670 */
[C---:B------:R-:W-:Y:S02]  /*b820*/  ISETP.GT.AND P3, PT, R182.reuse, 0x29, P2 ;  /* 0x00000029b600780c */ /* 0x040fe40001764270 */
[----:B------:R-:W-:Y:S02]  /*b830*/  FSEL R155, R155, -INF , !P4 ;  /* 0xff8000009b9b7808 */ /* 0x000fe40006000000 */
[----:B------:R-:W-:-:S02]  /*b840*/  ISETP.GT.AND P4, PT, R182, RZ, P2 ;  /* 0x000000ffb600720c */ /* 0x000fc40001784270 */
[C---:B------:R-:W-:Y:S02]  /*b850*/  ISETP.LT.OR P3, PT, R181.reuse, 0x2a, P3 ;  /* 0x0000002ab500780c */ /* 0x040fe40001f61670 */
[----:B------:R-:W-:Y:S02]  /*b860*/  ISETP.LT.OR P4, PT, R181, 0x1, P4 ;  /* 0x00000001b500780c */ /* 0x000fe40002781670 */
[----:B------:R-:W-:Y:S02]  /*b870*/  FSEL R161, R161, -INF , !P3 ;  /* 0xff800000a1a17808 */ /* 0x000fe40005800000 */
[----:B0-----:R-:W-:Y:S02]  /*b880*/  FMNMX.FTZ R4, R3, R180, !PT ;  /* 0x000000b403047209 */ /* 0x001fe40007810000 */
[----:B------:R-:W-:Y:S02]  /*b890*/  FSEL R180, R0, -INF , !P4 ;  /* 0xff80000000b47808 */ /* 0x000fe40006000000 */
[----:B------:R-:W-:Y:S01]  /*b8a0*/  ISETP.GT.AND P4, PT, R182, 0x20, P2 ;  /* 0x00000020b600780c */ /* 0x000fe20001784270 */
[----:B------:R-:W0:Y:S01]  /*b8b0*/  SHFL.BFLY PT, R179, R4, 0x1, 0x1f ;  /* 0x0c201f0004b37f89 */ /* 0x000e2200000e0000 */
[----:B------:R-:W-:-:S02]  /*b8c0*/  FMNMX.FTZ R3, R180, R207, !PT ;  /* 0x000000cfb4037209 */ /* 0x000fc40007810000 */
[----:B------:R-:W-:Y:S02]  /*b8d0*/  ISETP.LT.OR P4, PT, R181, 0x21, P4 ;  /* 0x00000021b500780c */ /* 0x000fe40002781670 */
[----:B------:R-:W-:Y:S02]  /*b8e0*/  FMNMX.FTZ R3, R2, R3, !PT ;  /* 0x0000000302037209 */ /* 0x000fe40007810000 */
[----:B------:R-:W-:Y:S02]  /*b8f0*/  FSEL R158, R158, -INF , !P4 ;  /* 0xff8000009e9e7808 */ /* 0x000fe40006000000 */
[----:B------:R-:W-:Y:S02]  /*b900*/  FMNMX.FTZ R0, R152, R3, !PT ;  /* 0x0000000398007209 */ /* 0x000fe40007810000 */
[----:B------:R-:W-:Y:S02]  /*b910*/  ISETP.GT.AND P4, PT, R182, 0x28, P2 ;  /* 0x00000028b600780c */ /* 0x000fe40001784270 */
[----:B------:R-:W-:-:S02]  /*b920*/  FMNMX.FTZ R3, R153, R0, !PT ;  /* 0x0000000099037209 */ /* 0x000fc40007810000 */
[----:B------:R-:W-:Y:S02]  /*b930*/  ISETP.LT.OR P4, PT, R181, 0x29, P4 ;  /* 0x00000029b500780c */ /* 0x000fe40002781670 */
[----:B------:R-:W-:Y:S02]  /*b940*/  FMNMX.FTZ R0, R154, R3, !PT ;  /* 0x000000039a007209 */ /* 0x000fe40007810000 */
[----:B------:R-:W-:Y:S02]  /*b950*/  FSEL R160, R160, -INF , !P4 ;  /* 0xff800000a0a07808 */ /* 0x000fe40006000000 */
[----:B------:R-:W-:Y:S02]  /*b960*/  ISETP.GT.AND P3, PT, R182, 0x30, P2 ;  /* 0x00000030b600780c */ /* 0x000fe40001764270 */
[----:B------:R-:W-:Y:S02]  /*b970*/  R2UR UR4, R23 ;  /* 0x00000000170472ca */ /* 0x000fe400000e0000 */
[----:B0-----:R-:W-:-:S02]  /*b980*/  FMNMX.FTZ R4, R4, R179, !PT ;  /* 0x000000b304047209 */ /* 0x001fc40007810000 */
[----:B------:R-:W-:Y:S02]  /*b990*/  FMNMX.FTZ R179, R155, R0, !PT ;  /* 0x000000009bb37209 */ /* 0x000fe40007810000 */
[C---:B------:R-:W-:Y:S01]  /*b9a0*/  FSETP.NEU.FTZ.AND P4, PT, R4.reuse, -INF , PT ;  /* 0xff8000000400780b */ /* 0x040fe20003f9d000 */
[----:B------:R-:W-:Y:S01]  /*b9b0*/  FMUL.FTZ R3, R4, UR6 ;  /* 0x0000000604037c20 */ /* 0x000fe20008410000 */
[----:B------:R-:W-:Y:S02]  /*b9c0*/  FMNMX.FTZ R0, R156, R179, !PT ;  /* 0x000000b39c007209 */ /* 0x000fe40007810000 */
[----:B------:R-:W-:Y:S02]  /*b9d0*/  ISETP.LT.OR P3, PT, R181, 0x31, P3 ;  /* 0x00000031b500780c */ /* 0x000fe40001f61670 */
[----:B------:R-:W-:Y:S02]  /*b9e0*/  FSEL R3, R3, RZ, P4 ;  /* 0x000000ff03037208 */ /* 0x000fe40002000000 */
[----:B------:R-:W-:-:S03]  /*b9f0*/  FMNMX.FTZ R179, R157, R0, !PT ;  /* 0x000000009db37209 */ /* 0x000fc60007810000 */
[--C-:B------:R-:W-:Y:S01]  /*ba00*/  FFMA.FTZ R183, R172, UR6, -R3.reuse ;  /* 0x00000006acb77c23 */ /* 0x100fe20008010803 */
[----:B------:R-:W-:Y:S01]  /*ba10*/  FMNMX.FTZ R0, R158, R179, !PT ;  /* 0x000000b39e007209 */ /* 0x000fe20007810000 */
[--C-:B------:R-:W-:Y:S01]  /*ba20*/  FFMA.FTZ R190, R190, UR6, -R3.reuse ;  /* 0x00000006bebe7c23 */ /* 0x100fe20008010803 */
[----:B------:R-:W-:Y:S01]  /*ba30*/  FSEL R172, R163, -INF , !P3 ;  /* 0xff800000a3ac7808 */ /* 0x000fe20005800000 */
[--C-:B------:R-:W-:Y:S01]  /*ba40*/  FFMA.FTZ R196, R188, UR6, -R3.reuse ;  /* 0x00000006bcc47c23 */ /* 0x100fe20008010803 */
[----:B------:R-:W-:Y:S01]  /*ba50*/  ISETP.GT.AND P3, PT, R182, 0x31, P2 ;  /* 0x00000031b600780c */ /* 0x000fe20001764270 */
[--C-:B------:R-:W-:Y:S01]  /*ba60*/  FFMA.FTZ R184, R175, UR6, -R3.reuse ;  /* 0x00000006afb87c23 */ /* 0x100fe20008010803 */
[----:B------:R-:W-:Y:S01]  /*ba70*/  FMNMX.FTZ R179, R159, R0, !PT ;  /* 0x000000009fb37209 */ /* 0x000fe20007810000 */
[--C-:B------:R-:W-:Y:S01]  /*ba80*/  FFMA.FTZ R198, R191, UR6, -R3.reuse ;  /* 0x00000006bfc67c23 */ /* 0x100fe20008010803 */
[----:B------:R-:W-:Y:S01]  /*ba90*/  ISETP.LT.OR P3, PT, R181, 0x32, P3 ;  /* 0x00000032b500780c */ /* 0x000fe20001f61670 */
        /* <DEDUP_REMOVED lines=9> */
[----:B------:R-:W-:Y:S01]  /*bb30*/  ISETP.GT.AND P2, PT, R182, 0x39, P2 ;  /* 0x00000039b600780c */ /* 0x000fe20001744270 */
[--C-:B------:R-:W-:Y:S01]  /*bb40*/  FFMA.FTZ R171, R171, UR6, -R3.reuse ;  /* 0x00000006abab7c23 */ /* 0x100fe20008010803 */
[----:B------:R-:W-:Y:S01]  /*bb50*/  ISETP.LT.OR P3, PT, R181, 0x39, P3 ;  /* 0x00000039b500780c */ /* 0x000fe20001f61670 */
[--C-:B------:R-:W-:Y:S01]  /*bb60*/  FFMA.FTZ R175, R176, UR6, -R3.reuse ;  /* 0x00000006b0af7c23 */ /* 0x100fe20008010803 */
[----:B------:R-:W-:Y:S01]  /*bb70*/  FMNMX.FTZ R179, R172, R179, !PT ;  /* 0x000000b3acb37209 */ /* 0x000fe20007810000 */
[--C-:B------:R-:W-:Y:S01]  /*bb80*/  FFMA.FTZ R186, R177, UR6, -R3.reuse ;  /* 0x00000006b1ba7c23 */ /* 0x100fe20008010803 */
[----:B------:R-:W-:Y:S01]  /*bb90*/  ISETP.LT.OR P2, PT, R181, 0x3a, P2 ;  /* 0x0000003ab500780c */ /* 0x000fe20001741670 */
[----:B------:R-:W-:Y:S01]  /*bba0*/  FFMA.FTZ R178, R178, UR6, -R3 ;  /* 0x00000006b2b27c23 */ /* 0x000fe20008010803 */
[----:B------:R-:W-:Y:S01]  /*bbb0*/  FSEL R164, R164, -INF , !P3 ;  /* 0xff800000a4a47808 */ /* 0x000fe20005800000 */
[----:B------:R-:W-:Y:S01]  /*bbc0*/  MUFU.EX2 R163, R183 ;  /* 0x000000b700a37308 */ /* 0x000fe20000000800 */
[----:B------:R-:W-:-:S02]  /*bbd0*/  FMNMX.FTZ R181, R162, R179, !PT ;  /* 0x000000b3a2b57209 */ /* 0x000fc40007810000 */
[----:B------:R-:W-:Y:S02]  /*bbe0*/  FSEL R179, R165, -INF , !P2 ;  /* 0xff800000a5b37808 */ /* 0x000fe40005000000 */
[----:B------:R-:W-:Y:S02]  /*bbf0*/  FMNMX.FTZ R0, R164, R181, !PT ;  /* 0x000000b5a4007209 */ /* 0x000fe40007810000 */
[----:B------:R-:W-:Y:S01]  /*bc00*/  FSEL R166, R4, RZ, P4 ;  /* 0x000000ff04a67208 */ /* 0x000fe20002000000 */
[----:B------:R0:W-:Y:S01]  /*bc10*/  MUFU.EX2 R165, R190 ;  /* 0x000000be00a57308 */ /* 0x0001e20000000800 */
[----:B------:R-:W-:-:S03]  /*bc20*/  FMNMX.FTZ R0, R179, R0, !PT ;  /* 0x00000000b3007209 */ /* 0x000fc60007810000 */
[----:B------:R-:W-:Y:S02]  /*bc30*/  FADD.FTZ R166, -R166, R21 ;  /* 0x00000015a6a67221 */ /* 0x000fe40000010100 */
[----:B------:R-:W1:Y:S02]  /*bc40*/  SHFL.BFLY PT, R181, R0, 0x2, 0x1f ;  /* 0x0c401f0000b57f89 */ /* 0x000e6400000e0000 */
[----:B------:R-:W-:Y:S01]  /*bc50*/  MUFU.EX2 R196, R196 ;  /* 0x000000c400c47308 */ /* 0x000fe20000000800 */
[--C-:B0-----:R-:W-:Y:S01]  /*bc60*/  FFMA.FTZ R190, R173, UR6, -R3.reuse ;  /* 0x00000006adbe7c23 */ /* 0x101fe20008010803 */
[----:B------:R-:W-:-:S06]  /*bc70*/  FFMA.FTZ R173, R174, UR6, -R3 ;  /* 0x00000006aead7c23 */ /* 0x000fcc0008010803 */
[----:B------:R-:W-:Y:S08]  /*bc80*/  MUFU.EX2 R198, R198 ;  /* 0x000000c600c67308 */ /* 0x000ff00000000800 */
[----:B------:R-:W-:Y:S01]  /*bc90*/  MUFU.EX2 R192, R192 ;  /* 0x000000c000c07308 */ /* 0x000fe20000000800 */
[----:B-1----:R-:W-:-:S07]  /*bca0*/  FMNMX.FTZ R181, R0, R181, !PT ;  /* 0x000000b500b57209 */ /* 0x002fce0007810000 */
[----:B------:R-:W-:Y:S01]  /*bcb0*/  MUFU.EX2 R167, R167 ;  /* 0x000000a700a77308 */ /* 0x000fe20000000800 */
[----:B------:R-:W0:Y:S07]  /*bcc0*/  SHFL.BFLY PT, R0, R181, 0x1, 0x1f ;  /* 0x0c201f00b5007f89 */ /* 0x000e2e00000e0000 */
[----:B------:R-:W-:Y:S08]  /*bcd0*/  MUFU.EX2 R194, R194 ;  /* 0x000000c200c27308 */ /* 0x000ff00000000800 */
[----:B------:R-:W-:Y:S08]  /*bce0*/  MUFU.EX2 R169, R169 ;  /* 0x000000a900a97308 */ /* 0x000ff00000000800 */
[----:B------:R-:W-:Y:S01]  /*bcf0*/  MUFU.EX2 R188, R188 ;  /* 0x000000bc00bc7308 */ /* 0x000fe20000000800 */
[----:B0-----:R-:W-:Y:S01]  /*bd00*/  FMNMX.FTZ R3, R181, R0, !PT ;  /* 0x00000000b5037209 */ /* 0x001fe20007810000 */
[----:B------:R-:W-:-:S03]  /*bd10*/  FMUL.FTZ R0, R166, UR6 ;  /* 0x00000006a6007c20 */ /* 0x000fc60008410000 */
[C---:B------:R-:W-:Y:S01]  /*bd20*/  FSETP.NEU.FTZ.AND P2, PT, R3.reuse, -INF , PT ;  /* 0xff8000000300780b */ /* 0x040fe20003f5d000 */
[----:B------:R-:W-:Y:S02]  /*bd30*/  FMUL.FTZ R177, R3, UR6 ;  /* 0x0000000603b17c20 */ /* 0x000fe40008410000 */
[----:B------:R-:W-:Y:S03]  /*bd40*/  MUFU.EX2 R171, R171 ;  /* 0x000000ab00ab7308 */ /* 0x000fe60000000800 */
[----:B------:R-:W-:-:S05]  /*bd50*/  FSEL R177, R177, RZ, P2 ;  /* 0x000000ffb1b17208 */ /* 0x000fca0001000000 */
[----:B------:R-:W0:Y:S01]  /*bd60*/  MUFU.EX2 R0, R0 ;  /* 0x0000000000007308 */ /* 0x000e220000000800 */
        /* <DEDUP_REMOVED lines=8> */
[--C-:B------:R-:W-:Y:S01]  /*bdf0*/  FFMA.FTZ R154, R155, UR6, -R177.reuse ;  /* 0x000000069b9a7c23 */ /* 0x100fe200080108b1 */
[--C-:B------:R-:W-:Y:S01]  /*be00*/  FFMA.FTZ R195, R156, UR6, -R177.reuse ;  /* 0x000000069cc37c23 */ /* 0x100fe200080108b1 */
[----:B------:R-:W-:Y:S01]  /*be10*/  FMUL.FTZ R2, R2, UR6 ;  /* 0x0000000602027c20 */ /* 0x000fe20008410000 */
[--C-:B------:R-:W-:Y:S01]  /*be20*/  FFMA.FTZ R156, R157, UR6, -R177.reuse ;  /* 0x000000069d9c7c23 */ /* 0x100fe200080108b1 */
[--C-:B------:R-:W-:Y:S01]  /*be30*/  FFMA.FTZ R189, R158, UR6, -R177.reuse ;  /* 0x000000069ebd7c23 */ /* 0x100fe200080108b1 */
[--C-:B------:R-:W-:Y:S01]  /*be40*/  FFMA.FTZ R158, R159, UR6, -R177.reuse ;  /* 0x000000069f9e7c23 */ /* 0x100fe200080108b1 */
[----:B------:R-:W-:Y:S01]  /*be50*/  FFMA.FTZ R191, R160, UR6, -R177 ;  /* 0x00000006a0bf7c23 */ /* 0x000fe200080108b1 */
[----:B------:R-:W-:Y:S01]  /*be60*/  MUFU.EX2 R197, R197 ;  /* 0x000000c500c57308 */ /* 0x000fe20000000800 */
[----:B0-----:R-:W-:Y:S01]  /*be70*/  FFMA.FTZ R153, R0, R16, R163 ;  /* 0x0000001000997223 */ /* 0x001fe200000100a3 */
[----:B------:R-:W-:-:S02]  /*be80*/  IMAD.U32 R155, RZ, RZ, UR10 ;  /* 0x0000000aff9b7e24 */ /* 0x000fc4000f8e00ff */
[--C-:B------:R-:W-:Y:S01]  /*be90*/  FFMA.FTZ R185, R172, UR6, -R177.reuse ;  /* 0x00000006acb97c23 */ /* 0x100fe200080108b1 */
[----:B------:R-:W-:Y:S01]  /*bea0*/  FFMA.FTZ R162, R162, UR6, -R177 ;  /* 0x00000006a2a27c23 */ /* 0x000fe200080108b1 */
[----:B------:R-:W-:Y:S01]  /*beb0*/  FADD.FTZ R153, R196, R153 ;  /* 0x00000099c4997221 */ /* 0x000fe20000010000 */
[----:B------:R-:W-:Y:S02]  /*bec0*/  @!P1 VIADD R155, R155, 0x30860 ;  /* 0x000308609b9b9836 */ /* 0x000fe40000000000 */
[----:B------:R-:W-:Y:S01]  /*bed0*/  FFMA.FTZ R164, R164, UR6, -R177 ;  /* 0x00000006a4a47c23 */ /* 0x000fe200080108b1 */
[----:B------:R-:W0:Y:S01]  /*bee0*/  MUFU.EX2 R2, R2 ;  /* 0x0000000200027308 */ /* 0x000e220000000800 */
[----:B------:R-:W-:Y:S01]  /*bef0*/  FADD.FTZ R16, R198, R153 ;  /* 0x00000099c6107221 */ /* 0x000fe20000010000 */
[----:B------:R-:W-:Y:S01]  /*bf00*/  ISETP.GT.AND P2, PT, R20, UR4, PT ;  /* 0x0000000414007c0c */ /* 0x000fe2000bf44270 */
[----:B------:R-:W-:Y:S01]  /*bf10*/  UMOV UR4, UR37 ;  /* 0x0000002500047c82 */ /* 0x000fe20008000000 */
[----:B------:R-:W-:Y:S01]  /*bf20*/  @!P1 PRMT R155, RZ, 0x654, R155 ;  /* 0x00000654ff9b9816 */ /* 0x000fe2000000009b */
[C---:B------:R-:W-:Y:S01]  /*bf30*/  FADD.FTZ R153, R165.reuse, R16 ;  /* 0x00000010a5997221 */ /* 0x040fe20000010000 */
[----:B------:R-:W-:Y:S01]  /*bf40*/  F2FP.F16.F32.PACK_AB R196, R196, R163 ;  /* 0x000000a3c4c4723e */ /* 0x000fe200000000ff */
[----:B------:R-:W-:Y:S01]  /*bf50*/  VIADD R20, R20, 0xffffffff ;  /* 0xffffffff14147836 */ /* 0x000fe20000000000 */
[----:B------:R-:W1:Y:S01]  /*bf60*/  MUFU.EX2 R199, R199 ;  /* 0x000000c700c77308 */ /* 0x000e620000000800 */
[----:B------:R-:W-:Y:S01]  /*bf70*/  FADD.FTZ R160, R192, R153 ;  /* 0x00000099c0a07221 */ /* 0x000fe20000010000 */
[----:B------:R2:W-:Y:S01]  /*bf80*/  @!P1 SYNCS.ARRIVE.TRANS64.RED.A1T0 RZ, [R155+URZ], RZ ;  /* 0x000000ff9bff99a7 */ /* 0x0005e2000810043f */
[----:B------:R-:W-:Y:S01]  /*bf90*/  F2FP.F16.F32.PACK_AB R198, R165, R198 ;  /* 0x000000c6a5c6723e */ /* 0x000fe200000000ff */
[----:B------:R-:W-:-:S02]  /*bfa0*/  IMAD.MOV.U32 R207, RZ, RZ, R3 ;  /* 0x000000ffffcf7224 */ /* 0x000fc400078e0003 */
[----:B------:R-:W-:Y:S01]  /*bfb0*/  FADD.FTZ R153, R167, R160 ;  /* 0x000000a0a7997221 */ /* 0x000fe20000010000 */
[--C-:B------:R-:W-:Y:S01]  /*bfc0*/  FFMA.FTZ R160, R161, UR6, -R177.reuse ;  /* 0x00000006a1a07c23 */ /* 0x100fe200080108b1 */
[----:B------:R-:W-:Y:S01]  /*bfd0*/  FFMA.FTZ R177, R179, UR6, -R177 ;  /* 0x00000006b3b17c23 */ /* 0x000fe200080108b1 */
[----:B------:R-:W3:Y:S01]  /*bfe0*/  MUFU.EX2 R152, R152 ;  /* 0x0000009800987308 */ /* 0x000ee20000000800 */
[----:B0-----:R-:W-:Y:S01]  /*bff0*/  FFMA.FTZ R5, R2, R5, R197 ;  /* 0x0000000502057223 */ /* 0x001fe200000100c5 */
[----:B------:R-:W-:Y:S01]  /*c000*/  FADD.FTZ R168, R194, R153 ;  /* 0x00000099c2a87221 */ /* 0x000fe20000010000 */
[----:B------:R-:W-:Y:S02]  /*c010*/  F2FP.F16.F32.PACK_AB R192, R167, R192 ;  /* 0x000000c0a7c0723e */ /* 0x000fe400000000ff */
[----:B------:R-:W-:Y:S01]  /*c020*/  FADD.FTZ R16, R166, R5 ;  /* 0x00000005a6107221 */ /* 0x000fe20000010000 */
[C---:B------:R-:W-:Y:S01]  /*c030*/  FADD.FTZ R153, R169.reuse, R168 ;  /* 0x000000a8a9997221 */ /* 0x040fe20000010000 */
[----:B------:R-:W-:Y:S01]  /*c040*/  F2FP.F16.F32.PACK_AB R194, R169, R194 ;  /* 0x000000c2a9c2723e */ /* 0x000fe200000000ff */
[----:B------:R-:W0:Y:S01]  /*c050*/  MUFU.EX2 R193, R193 ;  /* 0x000000c100c17308 */ /* 0x000e220000000800 */
[----:B-1----:R-:W-:Y:S01]  /*c060*/  FADD.FTZ R5, R199, R16 ;  /* 0x00000010c7057221 */ /* 0x002fe20000010000 */
[----:B------:R-:W-:Y:S01]  /*c070*/  FADD.FTZ R168, R188, R153 ;  /* 0x00000099bca87221 */ /* 0x000fe20000010000 */
[----:B------:R-:W-:-:S02]  /*c080*/  F2FP.F16.F32.PACK_AB R188, R171, R188 ;  /* 0x000000bcabbc723e */ /* 0x000fc400000000ff */
[----:B------:R-:W-:Y:S01]  /*c090*/  F2FP.F16.F32.PACK_AB R197, R166, R197 ;  /* 0x000000c5a6c5723e */ /* 0x000fe200000000ff */
[----:B------:R-:W-:Y:S02]  /*c0a0*/  FADD.FTZ R153, R171, R168 ;  /* 0x000000a8ab997221 */ /* 0x000fe40000010000 */
        /* <DEDUP_REMOVED lines=21> */
[----:B-1----:R-:W-:-:S07]  /*c200*/  FADD.FTZ R5, R191, R16 ;  /* 0x00000010bf057221 */ /* 0x002fce0000010000 */
[----:B------:R-:W1:Y:S01]  /*c210*/  MUFU.EX2 R184, R184 ;  /* 0x000000b800b87308 */ /* 0x000e620000000800 */
[C---:B---3--:R-:W-:Y:S01]  /*c220*/  FADD.FTZ R153, R173.reuse, R168 ;  /* 0x000000a8ad997221 */ /* 0x048fe20000010000 */
[----:B------:R-:W-:-:S06]  /*c230*/  F2FP.F16.F32.PACK_AB R190, R173, R190 ;  /* 0x000000beadbe723e */ /* 0x000fcc00000000ff */
[----:B------:R-:W-:Y:S01]  /*c240*/  MUFU.EX2 R185, R185 ;  /* 0x000000b900b97308 */ /* 0x000fe20000000800 */
[----:B0-----:R-:W-:-:S07]  /*c250*/  F2FP.F16.F32.PACK_AB R191, R160, R191 ;  /* 0x000000bfa0bf723e */ /* 0x001fce00000000ff */
[----:B------:R-:W0:Y:S01]  /*c260*/  MUFU.EX2 R175, R175 ;  /* 0x000000af00af7308 */ /* 0x000e220000000800 */
[----:B-1----:R-:W-:-:S07]  /*c270*/  FADD.FTZ R168, R184, R153 ;  /* 0x00000099b8a87221 */ /* 0x002fce0000010000 */
[----:B--2---:R1:W2:Y:S08]  /*c280*/  MUFU.EX2 R155, R162 ;  /* 0x000000a2009b7308 */ /* 0x0042b00000000800 */
[----:B------:R-:W3:Y:S01]  /*c290*/  MUFU.EX2 R186, R186 ;  /* 0x000000ba00ba7308 */ /* 0x000ee20000000800 */
[----:B-1----:R-:W-:Y:S01]  /*c2a0*/  FADD.FTZ R162, R160, R5 ;  /* 0x00000005a0a27221 */ /* 0x002fe20000010000 */
[C---:B0-----:R-:W-:Y:S01]  /*c2b0*/  FADD.FTZ R153, R175.reuse, R168 ;  /* 0x000000a8af997221 */ /* 0x041fe20000010000 */
[----:B------:R-:W-:-:S02]  /*c2c0*/  F2FP.F16.F32.PACK_AB R184, R175, R184 ;  /* 0x000000b8afb8723e */ /* 0x000fc400000000ff */
[----:B------:R-:W-:-:S03]  /*c2d0*/  FADD.FTZ R162, R185, R162 ;  /* 0x000000a2b9a27221 */ /* 0x000fc60000010000 */
[----:B------:R-:W0:Y:S01]  /*c2e0*/  MUFU.EX2 R187, R164 ;  /* 0x000000a400bb7308 */ /* 0x000e220000000800 */
[C---:B--2---:R-:W-:Y:S01]  /*c2f0*/  FADD.FTZ R162, R155.reuse, R162 ;  /* 0x000000a29ba27221 */ /* 0x044fe20000010000 */
[----:B------:R-:W-:-:S06]  /*c300*/  F2FP.F16.F32.PACK_AB R185, R155, R185 ;  /* 0x000000b99bb9723e */ /* 0x000fcc00000000ff */
[----:B------:R-:W1:Y:S01]  /*c310*/  MUFU.EX2 R21, R178 ;  /* 0x000000b200157308 */ /* 0x000e620000000800 */
[----:B---3--:R-:W-:-:S07]  /*c320*/  FADD.FTZ R16, R186, R153 ;  /* 0x00000099ba107221 */ /* 0x008fce0000010000 */
[----:B------:R-:W2:Y:S01]  /*c330*/  MUFU.EX2 R177, R177 ;  /* 0x000000b100b17308 */ /* 0x000ea20000000800 */
[----:B0-----:R-:W-:Y:S01]  /*c340*/  FADD.FTZ R162, R187, R162 ;  /* 0x000000a2bba27221 */ /* 0x001fe20000010000 */
[C---:B-1----:R-:W-:Y:S01]  /*c350*/  FADD.FTZ R16, R21.reuse, R16 ;  /* 0x0000001015107221 */ /* 0x042fe20000010000 */
[----:B------:R-:W-:Y:S01]  /*c360*/  F2FP.F16.F32.PACK_AB R186, R21, R186 ;  /* 0x000000ba15ba723e */ /* 0x000fe200000000ff */
[----:B------:R-:W-:Y:S02]  /*c370*/  IMAD.MOV.U32 R21, RZ, RZ, R4 ;  /* 0x000000ffff157224 */ /* 0x000fe400078e0004 */
[C---:B--2---:R-:W-:Y:S01]  /*c380*/  FADD.FTZ R5, R177.reuse, R162 ;  /* 0x000000a2b1057221 */ /* 0x044fe20000010000 */
[----:B------:R-:W-:Y:S01]  /*c390*/  F2FP.F16.F32.PACK_AB R187, R177, R187 ;  /* 0x000000bbb1bb723e */ /* 0x000fe200000000ff */
[----:B------:R-:W-:Y:S06]  /*c3a0*/  @P2 BRA `(.L_x_1230) ;  /* 0xffffffd400342947 */ /* 0x000fec000383ffff */
.L_x_1213:
        /* <DEDUP_REMOVED lines=131> */
.L_x_1231:
[----:B------:R-:W-:Y:S01]  /*cbe0*/  ULEA UR5, UR37, UR38, 0x3 ;  /* 0x0000002625057291 */ /* 0x000fe2000f8e183f */
[----:B------:R-:W-:-:S05]  /*cbf0*/  IMAD.U32 R0, RZ, RZ, UR36 ;  /* 0x00000024ff007e24 */ /* 0x000fca000f8e00ff */
[----:B------:R-:W-:-:S04]  /*cc00*/  SHF.L.U32 R0, R0, 0x1f, RZ ;  /* 0x0000001f00007819 */ /* 0x000fc800000006ff */
[----:B------:R0:W1:Y:S01]  /*cc10*/  SYNCS.PHASECHK.TRANS64.TRYWAIT P2, [UR5+0x30850], R0 ;  /* 0x03085000ff0075a7 */ /* 0x0000620008040145 */
[----:B------:R-:W-:Y:S05]  /*cc20*/  @!P0 BRA `(.L_x_1232) ;  /* 0x0000000000048947 */ /* 0x000fea0003800000 */
[----:B------:R-:W-:Y:S01]  /*cc30*/  BPT.TRAP 0x1 ;  /* 0x000000040000795c */ /* 0x000fe20000300000 */
.L_x_1232:
[----:B-1----:R-:W-:Y:S05]  /*cc40*/  @P2 BRA `(.L_x_1233) ;  /* 0x0000000000082947 */ /* 0x002fea0003800000 */
[----:B------:R-:W1:Y:S02]  /*cc50*/  SYNCS.PHASECHK.TRANS64.TRYWAIT P0, [UR5+0x30850], R0 ;  /* 0x03085000ff0075a7 */ /* 0x000e640008000145 */
[----:B-1----:R-:W-:Y:S05]  /*cc60*/  @!P0 BRA `(.L_x_1234) ;  /* 0x0000009400248947 */ /* 0x002fea0003800000 */
.L_x_1233:
[----:B------:R-:W-:Y:S01]  /*cc70*/  UIADD3 UR38, UR38, 0x400, URZ ;  /* 0x0000040026267890 */ /* 0x000fe2000fffe03f */
[----:B------:R-:W-:Y:S01]  /*cc80*/  WARPGROUP.ARRIVE ;  /* 0x00000000000079c5 */ /* 0x000fe20000000000 */
[----:B------:R-:W-:Y:S01]  /*cc90*/  UMOV UR11, 0x40000040 ;  /* 0x40000040000b7882 */ /* 0x000fe20000000000 */
[----:B01----:R-:W0:Y:S01]  /*cca0*/  SHFL.BFLY PT, R0, R5, 0x2, 0x1f ;  /* 0x0c401f0005007f89 */ /* 0x003e2200000e0000 */
[----:B------:R-:W-:Y:S01]  /*ccb0*/  USHF.R.U32.HI UR38, URZ, 0x4, UR38 ;  /* 0x000000043f267899 */ /* 0x000fe20008011626 */
[----:B------:R-:W-:Y:S01]  /*ccc0*/  IMAD.MOV.U32 R6, RZ, RZ, RZ ;  /* 0x000000ffff067224 */ /* 0x000fe200078e00ff */
[----:B------:R-:W-:Y:S01]  /*ccd0*/  R2UR UR7, R208 ;  /* 0x00000000d00772ca */ /* 0x000fe200000e0000 */
[----:B------:R-:W1:Y:S01]  /*cce0*/  SHFL.BFLY PT, R7, R16, 0x2, 0x1f ;  /* 0x0c401f0010077f89 */ /* 0x000e6200000e0000 */
[----:B------:R-:W-:Y:S01]  /*ccf0*/  ULOP3.LUT UR38, UR38, 0x3fff, URZ, 0xc0, !UPT ;  /* 0x00003fff26267892 */ /* 0x000fe2000f8ec03f */
[----:B------:R-:W-:Y:S02]  /*cd00*/  IMAD.U32 R12, RZ, RZ, UR5 ;  /* 0x00000005ff0c7e24 */ /* 0x000fe4000f8e00ff */
[----:B------:R-:W-:Y:S01]  /*cd10*/  IMAD.U32 R13, RZ, RZ, UR6 ;  /* 0x00000006ff0d7e24 */ /* 0x000fe2000f8e00ff */
[----:B------:R-:W-:-:S04]  /*cd20*/  ULOP3.LUT UR4, UR38, 0x2000000, URZ, 0xfc, !UPT ;  /* 0x0200000026047892 */ /* 0x000fc8000f8efc3f */
[----:B------:R-:W-:Y:S02]  /*cd30*/  ULEA UR4, UR37, UR4, 0xb ;  /* 0x0000000425047291 */ /* 0x000fe4000f8e583f */
[----:B------:R-:W-:Y:S02]  /*cd40*/  UIADD3 UR37, UR37, 0x1, URZ ;  /* 0x0000000125257890 */ /* 0x000fe4000fffe03f */
[----:B------:R-:W-:Y:S02]  /*cd50*/  UIADD3 UR8, UR4, 0x80, URZ ;  /* 0x0000008004087890 */ /* 0x000fe4000fffe03f */
[----:B------:R-:W-:Y:S01]  /*cd60*/  UIADD3 UR7, UR7, 0x1, URZ ;  /* 0x0000000107077890 */ /* 0x000fe2000fffe03f */
[----:B------:R-:W-:Y:S01]  /*cd70*/  UMOV UR10, UR4 ;  /* 0x00000004000a7c82 */ /* 0x000fe20008000000 */
[----:B------:R-:W-:-:S05]  /*cd80*/  UISETP.NE.AND UP0, UPT, UR37, 0x2, UPT ;  /* 0x000000022500788c */ /* 0x000fca000bf05270 */
[----:B------:R-:W-:Y:S01]  /*cd90*/  HGMMA.64x256x16.F32 R24, R196, gdesc[UR8].tnspB, R24, gsb0 ;  /* 0x43e00008c4187df0 */ /* 0x000fe20008000818 */
[----:B------:R-:W-:Y:S01]  /*cda0*/  UMOV UR10, UR8 ;  /* 0x00000008000a7c82 */ /* 0x000fe20008000000 */
[----:B------:R-:W-:Y:S01]  /*cdb0*/  UMOV UR11, 0x40000040 ;  /* 0x40000040000b7882 */ /* 0x000fe20000000000 */
[----:B------:R-:W-:Y:S01]  /*cdc0*/  UIADD3 UR8, UR4, 0x100, URZ ;  /* 0x0000010004087890 */ /* 0x000fe2000fffe03f */
[----:B0-----:R-:W-:Y:S01]  /*cdd0*/  FADD.FTZ R2, R0, R5 ;  /* 0x0000000500027221 */ /* 0x001fe20000010000 */
[----:B------:R-:W-:Y:S01]  /*cde0*/  UIADD3 UR4, UR4, 0x180, URZ ;  /* 0x0000018004047890 */ /* 0x000fe2000fffe03f */
[----:B-1----:R-:W-:Y:S01]  /*cdf0*/  FADD.FTZ R7, R7, R16 ;  /* 0x0000001007077221 */ /* 0x002fe20000010000 */
[----:B------:R-:W-:Y:S01]  /*ce00*/  IMAD.MOV.U32 R5, RZ, RZ, RZ ;  /* 0x000000ffff057224 */ /* 0x000fe200078e00ff */
[----:B------:R-:W-:Y:S01]  /*ce10*/  USEL UR37, UR37, URZ, UP0 ;  /* 0x0000003f25257287 */ /* 0x000fe20008000000 */
[----:B------:R-:W0:Y:S01]  /*ce20*/  SHFL.BFLY PT, R9, R2, 0x1, 0x1f ;  /* 0x0c201f0002097f89 */ /* 0x000e2200000e0000 */
[----:B------:R-:W-:-:S03]  /*ce30*/  IMAD.U32 R208, RZ, RZ, UR7 ;  /* 0x00000007ffd07e24 */ /* 0x000fc6000f8e00ff */
[----:B------:R-:W1:Y:S01]  /*ce40*/  SHFL.BFLY PT, R0, R7, 0x1, 0x1f ;  /* 0x0c201f0007007f89 */ /* 0x000e6200000e0000 */
[----:B0-----:R-:W-:Y:S01]  /*ce50*/  FADD.FTZ R11, R2, R9 ;  /* 0x00000009020b7221 */ /* 0x001fe20000010000 */
[----:B------:R-:W-:Y:S02]  /*ce60*/  IMAD.MOV.U32 R2, RZ, RZ, -0x800000 ;  /* 0xff800000ff027424 */ /* 0x000fe400078e00ff */
        /* <DEDUP_REMOVED lines=8> */
[----:B------:R-:W-:Y:S08]  /*cef0*/  @P0 MUFU.RCP R6, R10 ;  /* 0x0000000a00060308 */ /* 0x000ff00000001000 */
[----:B------:R0:W1:Y:S08]  /*cf00*/  @P0 MUFU.LG2 R8, R10 ;  /* 0x0000000a00080308 */ /* 0x0000700000000c00 */
[----:B------:R-:W2:Y:S01]  /*cf10*/  @P2 MUFU.RCP R5, R11 ;  /* 0x0000000b00052308 */ /* 0x000ea20000001000 */
[----:B0-----:R-:W-:Y:S01]  /*cf20*/  @P2 FMUL.FTZ R10, R9, 0.69314718246459960938 ;  /* 0x3f317218090a2820 */ /* 0x001fe20000410000 */
[----:B------:R-:W-:-:S03]  /*cf30*/  @!P1 VIADD R9, R12, 0x30860 ;  /* 0x000308600c099836 */ /* 0x000fc60000000000 */
[----:B------:R-:W-:Y:S02]  /*cf40*/  @P2 FFMA.FTZ R2, R13, R3, R10 ;  /* 0x000000030d022223 */ /* 0x000fe4000001000a */
[----:B------:R-:W-:Y:S01]  /*cf50*/  @!P1 PRMT R9, RZ, 0x654, R9 ;  /* 0x00000654ff099816 */ /* 0x000fe20000000009 */
[----:B-1----:R-:W-:-:S04]  /*cf60*/  @P0 FMUL.FTZ R8, R8, 0.69314718246459960938 ;  /* 0x3f31721808080820 */ /* 0x002fc80000410000 */
[----:B------:R-:W-:Y:S01]  /*cf70*/  @P0 FFMA.FTZ R0, R7, R4, R8 ;  /* 0x0000000407000223 */ /* 0x000fe20000010008 */
[----:B------:R-:W-:Y:S01]  /*cf80*/  PLOP3.LUT P0, PT, PT, PT, PT, 0x8, 0x0 ;  /* 0x000000000000781c */ /* 0x000fe20003f0e170 */
[----:B------:R-:W-:Y:S02]  /*cf90*/  WARPGROUP.DEPBAR.LE gsb0, 0x0 ;  /* 0x00008000000079c5 */ /* 0x000fe40000010000 */
[----:B------:R-:W-:-:S06]  /*cfa0*/  WARPGROUP.ARRIVE ;  /* 0x00000000000079c5 */ /* 0x000fcc0000000000 */
[----:B------:R-:W-:Y:S01]  /*cfb0*/  HGMMA.64x256x16.F32 R24, R192, gdesc[UR8].tnspB, R24, gsb0 ;  /* 0x43e00008c0187df0 */ /* 0x000fe20008000818 */
[----:B------:R-:W-:Y:S01]  /*cfc0*/  UMOV UR10, UR8 ;  /* 0x00000008000a7c82 */ /* 0x000fe20008000000 */
[----:B------:R-:W-:Y:S01]  /*cfd0*/  UMOV UR11, 0x40000040 ;  /* 0x40000040000b7882 */ /* 0x000fe20000000000 */
[----:B------:R-:W-:Y:S02]  /*cfe0*/  WARPGROUP.DEPBAR.LE gsb0, 0x0 ;  /* 0x00008000000079c5 */ /* 0x000fe40000010000 */
[----:B------:R-:W-:-:S15]  /*cff0*/  WARPGROUP.ARRIVE ;  /* 0x00000000000079c5 */ /* 0x000fde0000000000 */
[----:B------:R-:W-:-:S08]  /*d000*/  NOP ;  /* 0x0000000000007918 */ /* 0x000fd00000000000 */
[----:B------:R-:W-:Y:S01]  /*d010*/  HGMMA.64x256x16.F32 R24, R188, gdesc[UR8].tnspB, R24, gsb0 ;  /* 0x43e00008bc187df0 */ /* 0x000fe20008000818 */
[----:B------:R-:W-:Y:S01]  /*d020*/  UMOV UR10, UR4 ;  /* 0x00000004000a7c82 */ /* 0x000fe20008000000 */
[----:B------:R-:W-:Y:S01]  /*d030*/  UMOV UR11, 0x40000040 ;  /* 0x40000040000b7882 */ /* 0x000fe20000000000 */
[----:B------:R-:W-:-:S04]  /*d040*/  USEL UR4, URZ, 0x1, UP0 ;  /* 0x000000013f047887 */ /* 0x000fc80008000000 */
[----:B------:R-:W-:Y:S01]  /*d050*/  ULOP3.LUT UR36, UR36, UR4, URZ, 0x3c, !UPT ;  /* 0x0000000424247292 */ /* 0x000fe2000f8e3c3f */
[----:B------:R-:W-:Y:S02]  /*d060*/  WARPGROUP.DEPBAR.LE gsb0, 0x0 ;  /* 0x00008000000079c5 */ /* 0x000fe40000010000 */
[----:B------:R-:W-:-:S15]  /*d070*/  WARPGROUP.ARRIVE ;  /* 0x00000000000079c5 */ /* 0x000fde0000000000 */
[----:B------:R-:W-:-:S03]  /*d080*/  NOP ;  /* 0x0000000000007918 */ /* 0x000fc60000000000 */
[----:B------:R-:W-:Y:S03]  /*d090*/  HGMMA.64x256x16.F32 R24, R184, gdesc[UR8].tnspB, R24, gsb0 ;  /* 0x43e00008b8187df0 */ /* 0x000fe60008000818 */
[----:B------:R-:W-:Y:S02]  /*d0a0*/  WARPGROUP.DEPBAR.LE gsb0, 0x0 ;  /* 0x00008000000079c5 */ /* 0x000fe40000010000 */
        /* <DEDUP_REMOVED lines=21> */
[-C--:B--2---:R-:W-:Y:S01]  /*d200*/  FMUL.FTZ R18, R27, R5.reuse ;  /* 0x000000051b127220 */ /* 0x084fe20000410000 */
        /* <DEDUP_REMOVED lines=107> */
.L_x_1164:
[----:B------:R-:W0:Y:S01]  /*d8c0*/  S2R R4, SR_CgaCtaId ;  /* 0x0000000000047919 */ /* 0x000e220000008800 */
[----:B------:R-:W-:Y:S01]  /*d8d0*/  MOV R207, 0x400 ;  /* 0x0000040000cf7802 */ /* 0x000fe20000000f00 */
[----:B------:R-:W-:Y:S01]  /*d8e0*/  BSSY B0, `(.L_x_1235) ;  /* 0x00002a2000007945 */ /* 0x000fe20003800000 */
[----:B------:R-:W-:Y:S02]  /*d8f0*/  BAR.SYNC.DEFER_BLOCKING 0x5, 0x180 ;  /* 0x0146000000007b1d */ /* 0x000fe40000010000 */
[----:B0-----:R-:W-:-:S05]  /*d900*/  LEA R207, R4, R207, 0x18 ;  /* 0x000000cf04cf7211 */ /* 0x001fca00078ec0ff */
[----:B------:R-:W0:Y:S02]  /*d910*/  LDS R4, [R207+0x308d0] ;  /* 0x0308d000cf047984 */ /* 0x000e240000000800 */
[----:B0-----:R-:W-:Y:S01]  /*d920*/  R2UR UR4, R4 ;  /* 0x00000000040472ca */ /* 0x001fe200000e0000 */
[----:B------:R-:W-:Y:S06]  /*d930*/  BAR.ARV 0x4, 0x180 ;  /* 0x0106000000007b1d */ /* 0x000fec0000002000 */
[----:B------:R-:W-:Y:S08]  /*d940*/  @P0 BRA `(.L_x_1236) ;  /* 0x0000001c006c0947 */ /* 0x000ff00003800000 */
[----:B------:R-:W0:Y:S01]  /*d950*/  S2R R4, SR_SWINHI ;  /* 0x0000000000047919 */ /* 0x000e220000002f00 */
[----:B------:R-:W-:Y:S01]  /*d960*/  IMAD R5, R206, 0x40, R19 ;  /* 0x00000040ce057824 */ /* 0x000fe200078e0213 */
[----:B------:R-:W-:Y:S01]  /*d970*/  R2UR UR11, R204 ;  /* 0x00000000cc0b72ca */ /* 0x000fe200000e0000 */
[----:B------:R-:W-:Y:S01]  /*d980*/  ULDC.64 UR8, c[0x0][0xb90] ;  /* 0x0002e40000087ab9 */ /* 0x000fe20000000a00 */
[----:B------:R-:W1:Y:S01]  /*d990*/  LDC R204, c[0x0][0xbe8] ;  /* 0x0002fa00ffcc7b82 */ /* 0x000e620000000800 */
[----:B------:R-:W-:Y:S01]  /*d9a0*/  F2FP.F16.F32.PACK_AB R24, R25, R24 ;  /* 0x000000181918723e */ /* 0x000fe200000000ff */
[----:B------:R-:W-:Y:S01]  /*d9b0*/  ULDC.64 UR14, c[0x0][0x208] ;  /* 0x00008200000e7ab9 */ /* 0x000fe20000000a00 */
[----:B------:R-:W-:Y:S02]  /*d9c0*/  F2FP.F16.F32.PACK_AB R25, R18, R26 ;  /* 0x0000001a1219723e */ /* 0x000fe400000000ff */
[----:B------:R-:W-:Y:S02]  /*d9d0*/  F2FP.F16.F32.PACK_AB R26, R29, R28 ;  /* 0x0000001c1d1a723e */ /* 0x000fe400000000ff */
[----:B------:R-:W-:-:S02]  /*d9e0*/  F2FP.F16.F32.PACK_AB R27, R16, R27 ;  /* 0x0000001b101b723e */ /* 0x000fc400000000ff */
[----:B------:R-:W-:Y:S02]  /*d9f0*/  R2UR UR13, R205 ;  /* 0x00000000cd0d72ca */ /* 0x000fe400000e0000 */
[----:B------:R-:W-:Y:S01]  /*da00*/  F2FP.F16.F32.PACK_AB R32, R33, R32 ;  /* 0x000000202120723e */ /* 0x000fe200000000ff */
[----:B------:R-:W-:Y:S01]  /*da10*/  USHF.R.S32.HI UR10, URZ, 0x1f, UR11 ;  /* 0x0000001f3f0a7899 */ /* 0x000fe2000801140b */
[----:B------:R-:W-:Y:S01]  /*da20*/  F2FP.F16.F32.PACK_AB R33, R35, R34 ;  /* 0x000000222321723e */ /* 0x000fe200000000ff */
[----:B------:R-:W-:Y:S01]  /*da30*/  UIMAD.WIDE.U32 UR6, UR11, UR8, URZ ;  /* 0x000000080b0672a5 */ /* 0x000fe2000f8e003f */
[----:B------:R-:W-:Y:S01]  /*da40*/  F2FP.F16.F32.PACK_AB R35, R39, R38 ;  /* 0x000000262723723e */ /* 0x000fe200000000ff */
[----:B------:R-:W-:Y:S01]  /*da50*/  VIADD R39, R22, UR61 ;  /* 0x0000003d16277c36 */ /* 0x000fe20008000000 */
[----:B------:R-:W-:Y:S01]  /*da60*/  UIMAD UR5, UR10, UR8, URZ ;  /* 0x000000080a0572a4 */ /* 0x000fe2000f8e023f */
[----:B------:R-:W-:Y:S02]  /*da70*/  F2FP.F16.F32.PACK_AB R40, R41, R40 ;  /* 0x000000282928723e */ /* 0x000fe400000000ff */
[----:B------:R-:W-:Y:S01]  /*da80*/  F2FP.F16.F32.PACK_AB R34, R37, R36 ;  /* 0x000000242522723e */ /* 0x000fe200000000ff */
[----:B------:R-:W-:Y:S01]  /*da90*/  UIMAD UR5, UR11, UR9, UR5 ;  /* 0x000000090b0572a4 */ /* 0x000fe2000f8e0205 */
[----:B------:R-:W-:Y:S01]  /*daa0*/  F2FP.F16.F32.PACK_AB R41, R43, R42 ;  /* 0x0000002a2b29723e */ /* 0x000fe200000000ff */
[----:B------:R-:W-:Y:S01]  /*dab0*/  USHF.R.S32.HI UR12, URZ, 0x1f, UR13 ;  /* 0x0000001f3f0c7899 */ /* 0x000fe2000801140d */
[----:B------:R-:W-:Y:S01]  /*dac0*/  F2FP.F16.F32.PACK_AB R42, R45, R176 ;  /* 0x000000b02d2a723e */ /* 0x000fe200000000ff */
[----:B------:R-:W-:Y:S01]  /*dad0*/  IMAD.MOV.U32 R36, RZ, RZ, R39 ;  /* 0x000000ffff247224 */ /* 0x000fe200078e0027 */
[----:B------:R-:W-:Y:S01]  /*dae0*/  F2FP.F16.F32.PACK_AB R43, R47, R46 ;  /* 0x0000002e2f2b723e */ /* 0x000fe200000000ff */
[----:B------:R-:W-:Y:S01]  /*daf0*/  ULDC.64 UR8, c[0x0][0xb98] ;  /* 0x0002e60000087ab9 */ /* 0x000fe20000000a00 */
[----:B------:R-:W-:-:S02]  /*db00*/  MOV R168, R207 ;  /* 0x000000cf00a87202 */ /* 0x000fc40000000f00 */
[----:B0-----:R-:W-:Y:S01]  /*db10*/  MOV R169, R4 ;  /* 0x0000000400a97202 */ /* 0x001fe20000000f00 */
[----:B------:R-:W-:Y:S01]  /*db20*/  UIADD3 UR7, UR7, UR5, URZ ;  /* 0x0000000507077290 */ /* 0x000fe2000fffe03f */
[----:B------:R-:W-:Y:S01]  /*db30*/  F2FP.F16.F32.PACK_AB R196, R121, R196 ;  /* 0x000000c479c4723e */ /* 0x000fe200000000ff */
[----:B------:R-:W-:Y:S01]  /*db40*/  UIMAD UR5, UR12, UR8, URZ ;  /* 0x000000080c0572a4 */ /* 0x000fe2000f8e023f */
[----:B------:R-:W-:Y:S01]  /*db50*/  F2FP.F16.F32.PACK_AB R198, R125, R124 ;  /* 0x0000007c7dc6723e */ /* 0x000fe200000000ff */
[--C-:B------:R-:W-:Y:S01]  /*db60*/  IMAD.WIDE R12, R212, 0x2, R168.reuse ;  /* 0x00000002d40c7825 */ /* 0x100fe200078e02a8 */
[----:B------:R-:W-:Y:S01]  /*db70*/  UIMAD.WIDE.U32 UR6, UR13, UR8, UR6 ;  /* 0x000000080d0672a5 */ /* 0x000fe2000f8e0006 */
[----:B------:R-:W-:Y:S01]  /*db80*/  F2FP.F16.F32.PACK_AB R199, R100, R96 ;  /* 0x0000006064c7723e */ /* 0x000fe200000000ff */
[----:B------:R-:W-:Y:S01]  /*db90*/  UIMAD UR5, UR13, UR9, UR5 ;  /* 0x000000090d0572a4 */ /* 0x000fe2000f8e0205 */
[----:B------:R-:W-:Y:S01]  /*dba0*/  IMAD.WIDE R168, R5, 0x2, R168 ;  /* 0x0000000205a87825 */ /* 0x000fe200078e02a8 */
[C---:B------:R-:W-:Y:S01]  /*dbb0*/  IADD3 R7, P3, R12.reuse, 0xc060, RZ ;  /* 0x0000c0600c077810 */ /* 0x040fe20007f7e0ff */
[----:B------:R-:W-:Y:S01]  /*dbc0*/  ULDC.64 UR8, c[0x0][0xae8] ;  /* 0x0002ba0000087ab9 */ /* 0x000fe20000000a00 */
[----:B------:R-:W-:-:S02]  /*dbd0*/  LOP3.LUT R139, R12, 0x380, RZ, 0xc0, !PT ;  /* 0x000003800c8b7812 */ /* 0x000fc400078ec0ff */
[----:B------:R-:W-:Y:S01]  /*dbe0*/  LOP3.LUT R4, R7, 0x380, RZ, 0xc0, !PT ;  /* 0x0000038007047812 */ /* 0x000fe200078ec0ff */
[--C-:B------:R-:W-:Y:S01]  /*dbf0*/  IMAD.X R5, RZ, RZ, R13.reuse, P3 ;  /* 0x000000ffff057224 */ /* 0x100fe200018e060d */
[----:B------:R-:W-:Y:S02]  /*dc00*/  IADD3 R99, P4, R12, 0xc040, RZ ;  /* 0x0000c0400c637810 */ /* 0x000fe40007f9e0ff */
[----:B------:R-:W-:Y:S02]  /*dc10*/  SHF.R.U64 R4, R4, 0x3, RZ ;  /* 0x0000000304047819 */ /* 0x000fe400000012ff */
[C---:B------:R-:W-:Y:S02]  /*dc20*/  IADD3 R31, P5, R12.reuse, 0xc020, RZ ;  /* 0x0000c0200c1f7810 */ /* 0x040fe40007fbe0ff */
        /* <DEDUP_REMOVED lines=10> */
[--C-:B------:R-:W-:Y:S01]  /*dcd0*/  IMAD.X R153, RZ, RZ, R13.reuse, P2 ;  /* 0x000000ffff997224 */ /* 0x100fe200010e060d */
[----:B------:R-:W-:Y:S01]  /*dce0*/  LOP3.LUT R4, R4, R7, RZ, 0x3c, !PT ;  /* 0x0000000704047212 */ /* 0x000fe200078e3cff */
        /* <DEDUP_REMOVED lines=14> */
[----:B------:R-:W-:Y:S01]  /*ddd0*/  LOP3.LUT R138, R139, R12, RZ, 0x3c, !PT ;  /* 0x0000000c8b8a7212 */ /* 0x000fe200078e3cff */
[--C-:B------:R-:W-:Y:S01]  /*dde0*/  IMAD.X R9, RZ, RZ, R13.reuse, P2 ;  /* 0x000000ffff097224 */ /* 0x100fe200010e060d */
[----:B------:R-:W-:Y:S01]  /*ddf0*/  LOP3.LUT R12, R23, 0x380, RZ, 0xc0, !PT ;  /* 0x00000380170c7812 */ /* 0x000fe200078ec0ff */
[--C-:B------:R-:W-:Y:S01]  /*de00*/  IMAD.X R167, RZ, RZ, R13.reuse, P3 ;  /* 0x000000ffffa77224 */ /* 0x100fe200018e060d */
[----:B------:R-:W-:Y:S01]  /*de10*/  IADD3 R107, P2, R168, 0x7000, RZ ;  /* 0x00007000a86b7810 */ /* 0x000fe20007f5e0ff */
[----:B------:R-:W-:Y:S01]  /*de20*/  IMAD.MOV.U32 R139, RZ, RZ, R13 ;  /* 0x000000ffff8b7224 */ /* 0x000fe200078e000d */
[----:B------:R-:W-:-:S02]  /*de30*/  SHF.R.U64 R12, R12, 0x3, RZ ;  /* 0x000000030c0c7819 */ /* 0x000fc400000012ff */
[----:B------:R-:W-:Y:S02]  /*de40*/  LOP3.LUT R13, R114, 0x380, RZ, 0xc0, !PT ;  /* 0x00000380720d7812 */ /* 0x000fe400078ec0ff */
[----:B------:R-:W-:Y:S02]  /*de50*/  LOP3.LUT R146, R12, R23, RZ, 0x3c, !PT ;  /* 0x000000170c927212 */ /* 0x000fe400078e3cff */
[----:B------:R-:W-:Y:S02]  /*de60*/  LOP3.LUT R23, R106, 0x380, RZ, 0xc0, !PT ;  /* 0x000003806a177812 */ /* 0x000fe400078ec0ff */
[----:B------:R-:W-:Y:S02]  /*de70*/  SHF.R.U64 R13, R13, 0x3, RZ ;  /* 0x000000030d0d7819 */ /* 0x000fe400000012ff */
[----:B------:R-:W-:Y:S02]  /*de80*/  SHF.R.U64 R23, R23, 0x3, RZ ;  /* 0x0000000317177819 */ /* 0x000fe400000012ff */
[----:B------:R-:W-:-:S02]  /*de90*/  LOP3.LUT R142, R13, R114, RZ, 0x3c, !PT ;  /* 0x000000720d8e7212 */ /* 0x000fc400078e3cff */
[----:B------:R-:W-:Y:S02]  /*dea0*/  LOP3.LUT R154, R23, R106, RZ, 0x3c, !PT ;  /* 0x0000006a179a7212 */ /* 0x000fe400078e3cff */
[----:B------:R-:W-:Y:S02]  /*deb0*/  LOP3.LUT R106, R107, 0x380, RZ, 0xc0, !PT ;  /* 0x000003806b6a7812 */ /* 0x000fe400078ec0ff */
[----:B------:R-:W-:Y:S02]  /*dec0*/  LOP3.LUT R13, R102, 0x380, RZ, 0xc0, !PT ;  /* 0x00000380660d7812 */ /* 0x000fe400078ec0ff */
[----:B------:R-:W-:Y:S02]  /*ded0*/  SHF.R.U64 R106, R106, 0x3, RZ ;  /* 0x000000036a6a7819 */ /* 0x000fe400000012ff */
[----:B------:R-:W-:Y:S02]  /*dee0*/  LOP3.LUT R12, R15, 0x380, RZ, 0xc0, !PT ;  /* 0x000003800f0c7812 */ /* 0x000fe400078ec0ff */
[----:B------:R-:W-:-:S02]  /*def0*/  SHF.R.U64 R13, R13, 0x3, RZ ;  /* 0x000000030d0d7819 */ /* 0x000fc400000012ff */
[----:B------:R-:W-:Y:S01]  /*df00*/  LOP3.LUT R106, R106, R107, RZ, 0x3c, !PT ;  /* 0x0000006b6a6a7212 */ /* 0x000fe200078e3cff */
[----:B------:R-:W-:Y:S01]  /*df10*/  IMAD.X R107, RZ, RZ, R169, P2 ;  /* 0x000000ffff6b7224 */ /* 0x000fe200010e06a9 */
[----:B------:R-:W-:Y:S02]  /*df20*/  IADD3 R135, P2, R168, 0xe000, RZ ;  /* 0x0000e000a8877810 */ /* 0x000fe40007f5e0ff */
[----:B------:R-:W-:Y:S02]  /*df30*/  SHF.R.U64 R12, R12, 0x3, RZ ;  /* 0x000000030c0c7819 */ /* 0x000fe400000012ff */
[----:B------:R-:W-:Y:S02]  /*df40*/  LOP3.LUT R156, R13, R102, RZ, 0x3c, !PT ;  /* 0x000000660d9c7212 */ /* 0x000fe400078e3cff */
[----:B------:R-:W-:Y:S02]  /*df50*/  LOP3.LUT R13, R20, 0x380, RZ, 0xc0, !PT ;  /* 0x00000380140d7812 */ /* 0x000fe400078ec0ff */
[----:B------:R-:W-:-:S02]  /*df60*/  LOP3.LUT R134, R135, 0x380, RZ, 0xc0, !PT ;  /* 0x0000038087867812 */ /* 0x000fc400078ec0ff */
[----:B------:R-:W-:Y:S02]  /*df70*/  LOP3.LUT R150, R12, R15, RZ, 0x3c, !PT ;  /* 0x0000000f0c967212 */ /* 0x000fe400078e3cff */
[----:B------:R-:W-:Y:S02]  /*df80*/  LOP3.LUT R12, R21, 0x380, RZ, 0xc0, !PT ;  /* 0x00000380150c7812 */ /* 0x000fe400078ec0ff */
[----:B------:R-:W-:Y:S02]  /*df90*/  SHF.R.U64 R13, R13, 0x3, RZ ;  /* 0x000000030d0d7819 */ /* 0x000fe400000012ff */
[----:B------:R-:W-:Y:S02]  /*dfa0*/  SHF.R.U64 R134, R134, 0x3, RZ ;  /* 0x0000000386867819 */ /* 0x000fe400000012ff */
[----:B------:R-:W-:Y:S02]  /*dfb0*/  SHF.R.U64 R12, R12, 0x3, RZ ;  /* 0x000000030c0c7819 */ /* 0x000fe400000012ff */
[----:B------:R-:W-:-:S02]  /*dfc0*/  LOP3.LUT R164, R13, R20, RZ, 0x3c, !PT ;  /* 0x000000140da47212 */ /* 0x000fc400078e3cff */
[----:B------:R-:W-:Y:S02]  /*dfd0*/  LOP3.LUT R10, R31, 0x380, RZ, 0xc0, !PT ;  /* 0x000003801f0a7812 */ /* 0x000fe400078ec0ff */
[----:B------:R-:W-:Y:S02]  /*dfe0*/  IADD3 R13, P3, R168, 0x1000, RZ ;  /* 0x00001000a80d7810 */ /* 0x000fe40007f7e0ff */
[----:B------:R-:W-:Y:S01]  /*dff0*/  LOP3.LUT R134, R134, R135, RZ, 0x3c, !PT ;  /* 0x0000008786867212 */ /* 0x000fe200078e3cff */
[----:B------:R-:W-:Y:S01]  /*e000*/  IMAD.X R135, RZ, RZ, R169, P2 ;  /* 0x000000ffff877224 */ /* 0x000fe200010e06a9 */
[----:B-1----:R-:W-:Y:S02]  /*e010*/  ISETP.NE.AND P2, PT, R204, 0x1, PT ;  /* 0x00000001cc00780c */ /* 0x002fe40003f45270 */
[----:B------:R-:W-:Y:S02]  /*e020*/  LOP3.LUT R160, R12, R21, RZ, 0x3c, !PT ;  /* 0x000000150ca07212 */ /* 0x000fe400078e3cff */
[----:B------:R-:W-:-:S02]  /*e030*/  SHF.R.U64 R10, R10, 0x3, RZ ;  /* 0x000000030a0a7819 */ /* 0x000fc400000012ff */
[----:B------:R-:W-:Y:S02]  /*e040*/  LOP3.LUT R12, R13, 0x380, RZ, 0xc0, !PT ;  /* 0x000003800d0c7812 */ /* 0x000fe400078ec0ff */
[----:B------:R-:W-:Y:S02]  /*e050*/  LOP3.LUT R10, R10, R31, RZ, 0x3c, !PT ;  /* 0x0000001f0a0a7212 */ /* 0x000fe400078e3cff */
[----:B------:R-:W-:Y:S02]  /*e060*/  SHF.R.U64 R12, R12, 0x3, RZ ;  /* 0x000000030c0c7819 */ /* 0x000fe400000012ff */
[----:B------:R-:W-:Y:S02]  /*e070*/  LOP3.LUT R31, R110, 0x380, RZ, 0xc0, !PT ;  /* 0x000003806e1f7812 */ /* 0x000fe400078ec0ff */
[----:B------:R-:W-:Y:S01]  /*e080*/  MOV R197, R138 ;  /* 0x0000008a00c57202 */ /* 0x000fe20000000f00 */
[----:B------:R-:W-:Y:S01]  /*e090*/  BAR.SYNC.DEFER_BLOCKING 0x1, 0x100 ;  /* 0x0044000000007b1d */ /* 0x000fe20000010000 */
[----:B------:R-:W-:-:S02]  /*e0a0*/  LOP3.LUT R23, R98, 0x380, RZ, 0xc0, !PT ;  /* 0x0000038062177812 */ /* 0x000fc400078ec0ff */
[----:B------:R-:W-:Y:S01]  /*e0b0*/  LOP3.LUT R12, R12, R13, RZ, 0x3c, !PT ;  /* 0x0000000d0c0c7212 */ /* 0x000fe200078e3cff */
[----:B------:R-:W-:Y:S01]  /*e0c0*/  IMAD.X R13, RZ, RZ, R169, P3 ;  /* 0x000000ffff0d7224 */ /* 0x000fe200018e06a9 */
[----:B------:R-:W-:Y:S02]  /*e0d0*/  SHF.R.U64 R31, R31, 0x3, RZ ;  /* 0x000000031f1f7819 */ /* 0x000fe400000012ff */
[----:B------:R-:W-:Y:S02]  /*e0e0*/  SHF.R.U64 R23, R23, 0x3, RZ ;  /* 0x0000000317177819 */ /* 0x000fe400000012ff */
[----:B------:R-:W-:Y:S02]  /*e0f0*/  IADD3 R111, P3, R168, 0x8000, RZ ;  /* 0x00008000a86f7810 */ /* 0x000fe40007f7e0ff */
[----:B------:R-:W-:Y:S02]  /*e100*/  LOP3.LUT R152, R31, R110, RZ, 0x3c, !PT ;  /* 0x0000006e1f987212 */ /* 0x000fe400078e3cff */
[----:B------:R-:W-:-:S02]  /*e110*/  LOP3.LUT R158, R23, R98, RZ, 0x3c, !PT ;  /* 0x00000062179e7212 */ /* 0x000fc400078e3cff */
[----:B------:R-:W-:Y:S02]  /*e120*/  LOP3.LUT R110, R111, 0x380, RZ, 0xc0, !PT ;  /* 0x000003806f6e7812 */ /* 0x000fe400078ec0ff */
[----:B------:R-:W-:Y:S02]  /*e130*/  LOP3.LUT R6, R99, 0x380, RZ, 0xc0, !PT ;  /* 0x0000038063067812 */ /* 0x000fe400078ec0ff */
[----:B------:R-:W-:Y:S02]  /*e140*/  LOP3.LUT R23, R8, 0x380, RZ, 0xc0, !PT ;  /* 0x0000038008177812 */ /* 0x000fe400078ec0ff */
[----:B------:R-:W-:Y:S02]  /*e150*/  SHF.R.U64 R110, R110, 0x3, RZ ;  /* 0x000000036e6e7819 */ /* 0x000fe400000012ff */
[----:B------:R-:W-:Y:S01]  /*e160*/  SHF.R.U64 R6, R6, 0x3, RZ ;  /* 0x0000000306067819 */ /* 0x000fe200000012ff */
[----:B------:R0:W-:Y:S01]  /*e170*/  STSM.16.M88.4 [R197], R24 ;  /* 0x00000018c5007844 */ /* 0x0001e20000000200 */
[----:B------:R-:W-:-:S02]  /*e180*/  SHF.R.U64 R23, R23, 0x3, RZ ;  /* 0x0000000317177819 */ /* 0x000fc400000012ff */
[----:B------:R-:W-:Y:S01]  /*e190*/  LOP3.LUT R110, R110, R111, RZ, 0x3c, !PT ;  /* 0x0000006f6e6e7212 */ /* 0x000fe200078e3cff */
[----:B------:R-:W-:Y:S01]  /*e1a0*/  IMAD.X R111, RZ, RZ, R169, P3 ;  /* 0x000000ffff6f7224 */ /* 0x000fe200018e06a9 */
[----:B------:R-:W-:Y:S02]  /*e1b0*/  LOP3.LUT R6, R6, R99, RZ, 0x3c, !PT ;  /* 0x0000006306067212 */ /* 0x000fe400078e3cff */
[----:B------:R-:W-:Y:S02]  /*e1c0*/  LOP3.LUT R8, R23, R8, RZ, 0x3c, !PT ;  /* 0x0000000817087212 */ /* 0x000fe400078e3cff */
[C---:B------:R-:W-:Y:S02]  /*e1d0*/  IADD3 R99, P0, R168.reuse, 0x5000, RZ ;  /* 0x00005000a8637810 */ /* 0x040fe40007f1e0ff */
[----:B------:R-:W-:Y:S02]  /*e1e0*/  IADD3 R23, P3, R168, 0xf000, RZ ;  /* 0x0000f000a8177810 */ /* 0x000fe40007f7e0ff */
[----:B------:R-:W-:-:S02]  /*e1f0*/  LOP3.LUT R21, R14, 0x380, RZ, 0xc0, !PT ;  /* 0x000003800e157812 */ /* 0x000fc400078ec0ff */
[----:B------:R-:W-:Y:S01]  /*e200*/  LOP3.LUT R98, R99, 0x380, RZ, 0xc0, !PT ;  /* 0x0000038063627812 */ /* 0x000fe200078ec0ff */
[----:B0-----:R-:W0:Y:S01]  /*e210*/  @P2 LDC R24, c[0x0][0xbec] ;  /* 0x0002fb00ff182b82 */ /* 0x001e220000000800 */
[----:B------:R-:W-:Y:S01]  /*e220*/  LOP3.LUT R16, R23, 0x380, RZ, 0xc0, !PT ;  /* 0x0000038017107812 */ /* 0x000fe200078ec0ff */
[----:B------:R-:W-:Y:S01]  /*e230*/  IMAD.X R139, RZ, RZ, R169, P3 ;  /* 0x000000ffff8b7224 */ /* 0x000fe200018e06a9 */
[----:B------:R-:W-:Y:S02]  /*e240*/  SHF.R.U64 R21, R21, 0x3, RZ ;  /* 0x0000000315157819 */ /* 0x000fe400000012ff */
[----:B------:R-:W-:Y:S02]  /*e250*/  SHF.R.U64 R98, R98, 0x3, RZ ;  /* 0x0000000362627819 */ /* 0x000fe400000012ff */
[----:B------:R-:W-:Y:S01]  /*e260*/  SHF.R.U64 R16, R16, 0x3, RZ ;  /* 0x0000000310107819 */ /* 0x000fe200000012ff */
[----:B------:R-:W1:Y:S01]  /*e270*/  @P2 LDC R27, c[0x0][0xbf0] ;  /* 0x0002fc00ff1b2b82 */ /* 0x000e620000000800 */
[----:B------:R-:W-:-:S02]  /*e280*/  LOP3.LUT R15, R30, 0x380, RZ, 0xc0, !PT ;  /* 0x000003801e0f7812 */ /* 0x000fc400078ec0ff */
[----:B------:R-:W-:Y:S02]  /*e290*/  LOP3.LUT R166, R21, R14, RZ, 0x3c, !PT ;  /* 0x0000000e15a67212 */ /* 0x000fe400078e3cff */
[----:B------:R-:W-:Y:S01]  /*e2a0*/  LOP3.LUT R98, R98, R99, RZ, 0x3c, !PT ;  /* 0x0000006362627212 */ /* 0x000fe200078e3cff */
[----:B------:R-:W-:Y:S01]  /*e2b0*/  IMAD.X R99, RZ, RZ, R169, P0 ;  /* 0x000000ffff637224 */ /* 0x000fe200000e06a9 */
[----:B------:R-:W-:Y:S02]  /*e2c0*/  LOP3.LUT R138, R16, R23, RZ, 0x3c, !PT ;  /* 0x00000017108a7212 */ /* 0x000fe400078e3cff */
[----:B------:R-:W-:Y:S02]  /*e2d0*/  MOV R150, R150 ;  /* 0x0000009600967202 */ /* 0x000fe40000000f00 */
[----:B------:R-:W-:Y:S02]  /*e2e0*/  SHF.R.U64 R15, R15, 0x3, RZ ;  /* 0x000000030f0f7819 */ /* 0x000fe400000012ff */
[----:B------:R-:W-:Y:S01]  /*e2f0*/  MOV R16, R4 ;  /* 0x0000000400107202 */ /* 0x000fe20000000f00 */
[----:B------:R-:W-:Y:S01]  /*e300*/  STSM.16.M88.4 [R150], R32 ;  /* 0x0000002096007844 */ /* 0x000fe20000000200 */
[----:B------:R-:W-:Y:S01]  /*e310*/  MOV R18, R6 ;  /* 0x0000000600127202 */ /* 0x000fe20000000f00 */
[----:B0-----:R-:W-:Y:S01]  /*e320*/  @P2 IMAD.HI.U32 R24, R39, R24, RZ ;  /* 0x0000001827182227 */ /* 0x001fe200078e00ff */
[----:B------:R-:W-:-:S02]  /*e330*/  MOV R160, R160 ;  /* 0x000000a000a07202 */ /* 0x000fc40000000f00 */
[C---:B------:R-:W-:Y:S02]  /*e340*/  IADD3 R20, P4, R168.reuse, 0x2000, RZ ;  /* 0x00002000a8147810 */ /* 0x040fe40007f9e0ff */
[----:B------:R-:W-:Y:S01]  /*e350*/  IADD3 R127, P0, R168, 0xc000, RZ ;  /* 0x0000c000a87f7810 */ /* 0x000fe20007f1e0ff */
[----:B------:R-:W-:Y:S01]  /*e360*/  STSM.16.M88.4 [R160], R40 ;  /* 0x00000028a0007844 */ /* 0x000fe20000000200 */
[----:B------:R-:W-:Y:S02]  /*e370*/  MOV R23, R10 ;  /* 0x0000000a00177202 */ /* 0x000fe40000000f00 */
[----:B------:R-:W-:Y:S02]  /*e380*/  MOV R166, R166 ;  /* 0x000000a600a67202 */ /* 0x000fe40000000f00 */
[----:B------:R-:W-:Y:S02]  /*e390*/  F2FP.F16.F32.PACK_AB R4, R49, R178 ;  /* 0x000000b23104723e */ /* 0x000fe400000000ff */
[----:B------:R-:W-:-:S02]  /*e3a0*/  F2FP.F16.F32.PACK_AB R5, R51, R50 ;  /* 0x000000323305723e */ /* 0x000fc400000000ff */
[----:B------:R-:W-:Y:S02]  /*e3b0*/  F2FP.F16.F32.PACK_AB R6, R53, R179 ;  /* 0x000000b33506723e */ /* 0x000fe400000000ff */
[----:B------:R-:W-:Y:S02]  /*e3c0*/  F2FP.F16.F32.PACK_AB R7, R55, R54 ;  /* 0x000000363707723e */ /* 0x000fe400000000ff */
[----:B------:R-:W-:Y:S02]  /*e3d0*/  MOV R25, R8 ;  /* 0x0000000800197202 */ /* 0x000fe40000000f00 */
[----:B------:R-:W-:Y:S01]  /*e3e0*/  F2FP.F16.F32.PACK_AB R8, R57, R180 ;  /* 0x000000b43908723e */ /* 0x000fe200000000ff */
[----:B------:R0:W-:Y:S01]  /*e3f0*/  STSM.16.M88.4 [R166], R4 ;  /* 0x00000004a6007844 */ /* 0x0001e20000000200 */
[----:B------:R-:W-:Y:S02]  /*e400*/  F2FP.F16.F32.PACK_AB R9, R59, R58 ;  /* 0x0000003a3b09723e */ /* 0x000fe400000000ff */
[----:B------:R-:W-:-:S02]  /*e410*/  F2FP.F16.F32.PACK_AB R10, R61, R181 ;  /* 0x000000b53d0a723e */ /* 0x000fc400000000ff */
[----:B------:R-:W-:Y:S02]  /*e420*/  F2FP.F16.F32.PACK_AB R11, R63, R62 ;  /* 0x0000003e3f0b723e */ /* 0x000fe400000000ff */
[----:B-1----:R-:W-:Y:S02]  /*e430*/  @P2 SHF.R.U32.HI R36, RZ, R27, R24 ;  /* 0x0000001bff242219 */ /* 0x002fe40000011618 */
[----:B------:R-:W-:Y:S01]  /*e440*/  LOP3.LUT R162, R15, R30, RZ, 0x3c, !PT ;  /* 0x0000001e0fa27212 */ /* 0x000fe200078e3cff */
[----:B------:R1:W-:Y:S01]  /*e450*/  STSM.16.M88.4 [R25], R8 ;  /* 0x0000000819007844 */ /* 0x0003e20000000200 */
[----:B------:R-:W-:Y:S01]  /*e460*/  LOP3.LUT R15, R20, 0x380, RZ, 0xc0, !PT ;  /* 0x00000380140f7812 */ /* 0x000fe200078ec0ff */
[----:B------:R-:W-:Y:S01]  /*e470*/  IMAD.MOV R37, RZ, RZ, -R36 ;  /* 0x000000ffff257224 */ /* 0x000fe200078e0a24 */
[----:B------:R-:W-:Y:S02]  /*e480*/  LOP3.LUT R126, R127, 0x380, RZ, 0xc0, !PT ;  /* 0x000003807f7e7812 */ /* 0x000fe400078ec0ff */
[----:B------:R-:W-:Y:S01]  /*e490*/  IADD3 R103, P1, R168, 0x6000, RZ ;  /* 0x00006000a8677810 */ /* 0x000fe20007f3e0ff */
[----:B------:R-:W-:Y:S01]  /*e4a0*/  IMAD R37, R204, R37, R39 ;  /* 0x00000025cc257224 */ /* 0x000fe200078e0227 */
[----:B------:R-:W-:-:S02]  /*e4b0*/  MOV R164, R164 ;  /* 0x000000a400a47202 */ /* 0x000fc40000000f00 */
[----:B0-----:R-:W-:Y:S02]  /*e4c0*/  F2FP.F16.F32.PACK_AB R4, R65, R182 ;  /* 0x000000b64104723e */ /* 0x001fe400000000ff */
[----:B------:R-:W-:Y:S02]  /*e4d0*/  F2FP.F16.F32.PACK_AB R5, R67, R66 ;  /* 0x000000424305723e */ /* 0x000fe400000000ff */
[----:B------:R-:W-:Y:S02]  /*e4e0*/  F2FP.F16.F32.PACK_AB R6, R69, R183 ;  /* 0x000000b74506723e */ /* 0x000fe400000000ff */
[----:B------:R-:W-:Y:S02]  /*e4f0*/  F2FP.F16.F32.PACK_AB R7, R71, R70 ;  /* 0x000000464707723e */ /* 0x000fe400000000ff */
[----:B------:R-:W-:Y:S02]  /*e500*/  MOV R162, R162 ;  /* 0x000000a200a27202 */ /* 0x000fe40000000f00 */
[----:B-1----:R-:W-:Y:S01]  /*e510*/  F2FP.F16.F32.PACK_AB R8, R73, R184 ;  /* 0x000000b84908723e */ /* 0x002fe200000000ff */
[----:B------:R-:W-:Y:S01]  /*e520*/  STSM.16.M88.4 [R164], R4 ;  /* 0x00000004a4007844 */ /* 0x000fe20000000200 */
[----:B------:R-:W-:-:S02]  /*e530*/  F2FP.F16.F32.PACK_AB R9, R75, R74 ;  /* 0x0000004a4b09723e */ /* 0x000fc400000000ff */
[----:B------:R-:W-:Y:S02]  /*e540*/  F2FP.F16.F32.PACK_AB R10, R77, R185 ;  /* 0x000000b94d0a723e */ /* 0x000fe400000000ff */
[----:B------:R-:W-:Y:S02]  /*e550*/  F2FP.F16.F32.PACK_AB R11, R79, R78 ;  /* 0x0000004e4f0b723e */ /* 0x000fe400000000ff */
[----:B------:R-:W-:Y:S02]  /*e560*/  SHF.R.U64 R15, R15, 0x3, RZ ;  /* 0x000000030f0f7819 */ /* 0x000fe400000012ff */
[----:B------:R-:W-:Y:S01]  /*e570*/  SHF.R.U64 R126, R126, 0x3, RZ ;  /* 0x000000037e7e7819 */ /* 0x000fe200000012ff */
[----:B------:R0:W-:Y:S01]  /*e580*/  STSM.16.M88.4 [R162], R8 ;  /* 0x00000008a2007844 */ /* 0x0001e20000000200 */
[----:B------:R-:W-:Y:S02]  /*e590*/  MOV R158, R158 ;  /* 0x0000009e009e7202 */ /* 0x000fe40000000f00 */
[----:B------:R-:W-:-:S02]  /*e5a0*/  F2FP.F16.F32.PACK_AB R24, R81, R186 ;  /* 0x000000ba5118723e */ /* 0x000fc400000000ff */
[----:B------:R-:W-:Y:S02]  /*e5b0*/  F2FP.F16.F32.PACK_AB R25, R83, R82 ;  /* 0x000000525319723e */ /* 0x000fe400000000ff */
[----:B------:R-:W-:Y:S02]  /*e5c0*/  F2FP.F16.F32.PACK_AB R26, R85, R187 ;  /* 0x000000bb551a723e */ /* 0x000fe400000000ff */
[----:B------:R-:W-:Y:S02]  /*e5d0*/  F2FP.F16.F32.PACK_AB R27, R87, R86 ;  /* 0x00000056571b723e */ /* 0x000fe400000000ff */
[C---:B------:R-:W-:Y:S02]  /*e5e0*/  IADD3 R21, P5, R168.reuse, 0x3000, RZ ;  /* 0x00003000a8157810 */ /* 0x040fe40007fbe0ff */
[----:B------:R-:W-:Y:S01]  /*e5f0*/  IADD3 R31, P6, R168, 0x4000, RZ ;  /* 0x00004000a81f7810 */ /* 0x000fe20007fde0ff */
[----:B------:R1:W-:Y:S01]  /*e600*/  STSM.16.M88.4 [R158], R24 ;  /* 0x000000189e007844 */ /* 0x0003e20000000200 */
[----:B------:R-:W-:Y:S01]  /*e610*/  LOP3.LUT R102, R103, 0x380, RZ, 0xc0, !PT ;  /* 0x0000038067667812 */ /* 0x000fe200078ec0ff */
[----:B0-----:R-:W-:Y:S01]  /*e620*/  IMAD.U32 R9, RZ, RZ, UR5 ;  /* 0x00000005ff097e24 */ /* 0x001fe2000f8e00ff */
[----:B------:R-:W-:Y:S01]  /*e630*/  LOP3.LUT R14, R15, R20, RZ, 0x3c, !PT ;  /* 0x000000140f0e7212 */ /* 0x000fe200078e3cff */
[--C-:B------:R-:W-:Y:S01]  /*e640*/  IMAD.X R15, RZ, RZ, R169.reuse, P4 ;  /* 0x000000ffff0f7224 */ /* 0x100fe200020e06a9 */
[----:B------:R-:W-:Y:S01]  /*e650*/  LOP3.LUT R126, R126, R127, RZ, 0x3c, !PT ;  /* 0x0000007f7e7e7212 */ /* 0x000fe200078e3cff */
[----:B------:R-:W-:Y:S01]  /*e660*/  IMAD.X R127, RZ, RZ, R169, P0 ;  /* 0x000000ffff7f7224 */ /* 0x000fe200000e06a9 */
[----:B------:R-:W-:Y:S01]  /*e670*/  LOP3.LUT R20, R21, 0x380, RZ, 0xc0, !PT ;  /* 0x0000038015147812 */ /* 0x000fe200078ec0ff */
[----:B------:R-:W-:Y:S01]  /*e680*/  ULDC UR5, c[0x0][0xa88] ;  /* 0x0002a20000057ab9 */ /* 0x000fe20000000800 */
[----:B------:R-:W-:-:S02]  /*e690*/  LOP3.LUT R30, R31, 0x380, RZ, 0xc0, !PT ;  /* 0x000003801f1e7812 */ /* 0x000fc400078ec0ff */
[----:B------:R-:W-:Y:S02]  /*e6a0*/  SHF.R.U64 R102, R102, 0x3, RZ ;  /* 0x0000000366667819 */ /* 0x000fe400000012ff */
[----:B------:R-:W-:Y:S02]  /*e6b0*/  SHF.R.S32.HI R8, RZ, 0x1f, R36 ;  /* 0x0000001fff087819 */ /* 0x000fe40000011424 */
[----:B------:R-:W-:Y:S01]  /*e6c0*/  F2FP.F16.F32.PACK_AB R5, R44, R3 ;  /* 0x000000032c05723e */ /* 0x000fe200000000ff */
[----:B-1----:R-:W-:Y:S01]  /*e6d0*/  VIADD R26, R211, UR61 ;  /* 0x0000003dd31a7c36 */ /* 0x002fe20008000000 */
[----:B------:R-:W-:Y:S02]  /*e6e0*/  IADD3 R24, P0, R36, UR6, RZ ;  /* 0x0000000624187c10 */ /* 0x000fe4000ff1e0ff */
[----:B------:R-:W-:Y:S02]  /*e6f0*/  SHF.R.S32.HI R3, RZ, 0x1f, R37 ;  /* 0x0000001fff037819 */ /* 0x000fe40000011425 */
[----:B------:R-:W-:-:S02]  /*e700*/  SHF.R.U64 R20, R20, 0x3, RZ ;  /* 0x0000000314147819 */ /* 0x000fc400000012ff */
[----:B------:R-:W-:Y:S02]  /*e710*/  SHF.R.U64 R30, R30, 0x3, RZ ;  /* 0x000000031e1e7819 */ /* 0x000fe400000012ff */
[----:B------:R-:W-:Y:S01]  /*e720*/  LOP3.LUT R102, R102, R103, RZ, 0x3c, !PT ;  /* 0x0000006766667212 */ /* 0x000fe200078e3cff */
[----:B------:R-:W-:Y:S01]  /*e730*/  IMAD.X R103, RZ, RZ, R169, P1 ;  /* 0x000000ffff677224 */ /* 0x000fe200008e06a9 */
[----:B------:R-:W-:Y:S01]  /*e740*/  IADD3.X R25, R8, UR7, R9, P0, !PT ;  /* 0x0000000708197c10 */ /* 0x000fe200087fe409 */
[----:B------:R-:W-:Y:S01]  /*e750*/  ULDC.64 UR6, c[0x0][0xb88] ;  /* 0x0002e20000067ab9 */ /* 0x000fe20000000a00 */
[----:B------:R-:W-:Y:S01]  /*e760*/  IADD3 R131, P1, R168, 0xd000, RZ ;  /* 0x0000d000a8837810 */ /* 0x000fe20007f3e0ff */
[----:B------:R-:W-:Y:S01]  /*e770*/  IMAD R8, R3, UR6, RZ ;  /* 0x0000000603087c24 */ /* 0x000fe2000f8e02ff */
[----:B------:R-:W-:Y:S01]  /*e780*/  LOP3.LUT R20, R20, R21, RZ, 0x3c, !PT ;  /* 0x0000001514147212 */ /* 0x000fe200078e3cff */
[--C-:B------:R-:W-:Y:S01]  /*e790*/  IMAD.X R21, RZ, RZ, R169.reuse, P5 ;  /* 0x000000ffff157224 */ /* 0x100fe200028e06a9 */
[----:B------:R-:W-:Y:S01]  /*e7a0*/  LOP3.LUT R30, R30, R31, RZ, 0x3c, !PT ;  /* 0x0000001f1e1e7212 */ /* 0x000fe200078e3cff */
[----:B------:R-:W-:Y:S01]  /*e7b0*/  IMAD.X R31, RZ, RZ, R169, P6 ;  /* 0x000000ffff1f7224 */ /* 0x000fe200030e06a9 */
[----:B------:R-:W-:Y:S01]  /*e7c0*/  MOV R156, R156 ;  /* 0x0000009c009c7202 */ /* 0x000fe20000000f00 */
[----:B------:R-:W-:Y:S01]  /*e7d0*/  IMAD.WIDE.U32 R24, R37, UR6, R24 ;  /* 0x0000000625187c25 */ /* 0x000fe2000f8e0018 */
[----:B------:R-:W-:-:S02]  /*e7e0*/  F2FP.F16.F32.PACK_AB R32, R89, R188 ;  /* 0x000000bc5920723e */ /* 0x000fc400000000ff */
[----:B------:R-:W-:Y:S01]  /*e7f0*/  F2FP.F16.F32.PACK_AB R33, R91, R90 ;  /* 0x0000005a5b21723e */ /* 0x000fe200000000ff */
[----:B------:R-:W-:Y:S01]  /*e800*/  IMAD R37, R37, UR7, R8 ;  /* 0x0000000725257c24 */ /* 0x000fe2000f8e0208 */
[----:B------:R-:W-:Y:S01]  /*e810*/  F2FP.F16.F32.PACK_AB R34, R93, R189 ;  /* 0x000000bd5d22723e */ /* 0x000fe200000000ff */
[----:B------:R-:W-:Y:S01]  /*e820*/  ULDC.64 UR6, c[0x0][0xb50] ;  /* 0x0002d40000067ab9 */ /* 0x000fe20000000a00 */
[----:B------:R-:W-:Y:S01]  /*e830*/  F2FP.F16.F32.PACK_AB R35, R95, R94 ;  /* 0x0000005e5f23723e */ /* 0x000fe200000000ff */
[----:B------:R-:W-:Y:S01]  /*e840*/  IMAD R3, R204, UR5, RZ ;  /* 0x00000005cc037c24 */ /* 0x000fe2000f8e02ff */
[C---:B------:R-:W-:Y:S02]  /*e850*/  IADD3 R115, P4, R168.reuse, 0x9000, RZ ;  /* 0x00009000a8737810 */ /* 0x040fe40007f9e0ff */
[C---:B------:R-:W-:Y:S01]  /*e860*/  IADD3 R119, P5, R168.reuse, 0xa000, RZ ;  /* 0x0000a000a8777810 */ /* 0x040fe20007fbe0ff */
[----:B------:R-:W-:Y:S01]  /*e870*/  STSM.16.M88.4 [R156], R32 ;  /* 0x000000209c007844 */ /* 0x000fe20000000200 */
[----:B------:R-:W-:-:S02]  /*e880*/  IADD3 R123, P6, R168, 0xb000, RZ ;  /* 0x0000b000a87b7810 */ /* 0x000fc40007fde0ff */
[----:B------:R-:W-:Y:S02]  /*e890*/  LOP3.LUT R130, R131, 0x380, RZ, 0xc0, !PT ;  /* 0x0000038083827812 */ /* 0x000fe400078ec0ff */
[----:B------:R-:W-:Y:S02]  /*e8a0*/  MOV R154, R154 ;  /* 0x0000009a009a7202 */ /* 0x000fe40000000f00 */
[----:B------:R-:W-:Y:S02]  /*e8b0*/  F2FP.F16.F32.PACK_AB R4, R97, R190 ;  /* 0x000000be6104723e */ /* 0x000fe400000000ff */
[----:B------:R-:W-:Y:S02]  /*e8c0*/  F2FP.F16.F32.PACK_AB R6, R101, R191 ;  /* 0x000000bf6506723e */ /* 0x000fe400000000ff */
[----:B------:R-:W-:Y:S02]  /*e8d0*/  F2FP.F16.F32.PACK_AB R7, R52, R48 ;  /* 0x000000303407723e */ /* 0x000fe400000000ff */
[----:B------:R-:W-:-:S02]  /*e8e0*/  LOP3.LUT R114, R115, 0x380, RZ, 0xc0, !PT ;  /* 0x0000038073727812 */ /* 0x000fc400078ec0ff */
[----:B------:R-:W-:Y:S01]  /*e8f0*/  LOP3.LUT R118, R119, 0x380, RZ, 0xc0, !PT ;  /* 0x0000038077767812 */ /* 0x000fe200078ec0ff */
[----:B------:R0:W-:Y:S01]  /*e900*/  STSM.16.M88.4 [R154], R4 ;  /* 0x000000049a007844 */ /* 0x0001e20000000200 */
[----:B------:R-:W-:Y:S02]  /*e910*/  LOP3.LUT R122, R123, 0x380, RZ, 0xc0, !PT ;  /* 0x000003807b7a7812 */ /* 0x000fe400078ec0ff */
[----:B------:R-:W-:Y:S02]  /*e920*/  SHF.R.U64 R130, R130, 0x3, RZ ;  /* 0x0000000382827819 */ /* 0x000fe400000012ff */
[----:B------:R-:W-:Y:S02]  /*e930*/  LOP3.LUT R29, R168, 0x380, RZ, 0xc0, !PT ;  /* 0x00000380a81d7812 */ /* 0x000fe400078ec0ff */
[----:B------:R-:W-:Y:S02]  /*e940*/  LOP3.LUT P0, RZ, R209, 0x3, RZ, 0xc0, !PT ;  /* 0x00000003d1ff7812 */ /* 0x000fe4000780c0ff */
[----:B------:R-:W-:-:S02]  /*e950*/  SHF.R.U64 R114, R114, 0x3, RZ ;  /* 0x0000000372727819 */ /* 0x000fc400000012ff */
[----:B------:R-:W-:Y:S02]  /*e960*/  SHF.R.U64 R118, R118, 0x3, RZ ;  /* 0x0000000376767819 */ /* 0x000fe400000012ff */
[----:B------:R-:W-:Y:S02]  /*e970*/  SHF.R.U64 R122, R122, 0x3, RZ ;  /* 0x000000037a7a7819 */ /* 0x000fe400000012ff */
[----:B------:R-:W-:Y:S01]  /*e980*/  LOP3.LUT R130, R130, R131, RZ, 0x3c, !PT ;  /* 0x0000008382827212 */ /* 0x000fe200078e3cff */
[----:B0-----:R-:W-:Y:S01]  /*e990*/  VIADD R4, R26, 0x8 ;  /* 0x000000081a047836 */ /* 0x001fe20000000000 */
[----:B------:R-:W-:Y:S01]  /*e9a0*/  SHF.R.U64 R29, R29, 0x3, RZ ;  /* 0x000000031d1d7819 */ /* 0x000fe200000012ff */
[----:B------:R-:W-:Y:S01]  /*e9b0*/  IMAD.IADD R5, R25, 0x1, R37 ;  /* 0x0000000119057824 */ /* 0x000fe200078e0225 */
[----:B------:R-:W-:Y:S01]  /*e9c0*/  LEA R25, P3, R24, UR6, 0x2 ;  /* 0x0000000618197c11 */ /* 0x000fe2000f8610ff */
[----:B------:R-:W-:Y:S01]  /*e9d0*/  IMAD.X R131, RZ, RZ, R169, P1 ;  /* 0x000000ffff837224 */ /* 0x000fe200008e06a9 */
[----:B------:R-:W-:-:S02]  /*e9e0*/  MOV R152, R152 ;  /* 0x0000009800987202 */ /* 0x000fc40000000f00 */
[----:B------:R-:W-:Y:S01]  /*e9f0*/  F2FP.F16.F32.PACK_AB R8, R105, R192 ;  /* 0x000000c06908723e */ /* 0x000fe200000000ff */
[----:B------:R-:W-:Y:S01]  /*ea00*/  SHFL.IDX PT, R44, R25, RZ, 0x1c1f ;  /* 0x001c1fff192c7589 */ /* 0x000fe200000e0000 */
[----:B------:R-:W-:Y:S02]  /*ea10*/  F2FP.F16.F32.PACK_AB R9, R60, R56 ;  /* 0x000000383c09723e */ /* 0x000fe400000000ff */
[----:B------:R-:W-:Y:S01]  /*ea20*/  F2FP.F16.F32.PACK_AB R10, R109, R193 ;  /* 0x000000c16d0a723e */ /* 0x000fe200000000ff */
[----:B------:R-:W-:Y:S01]  /*ea30*/  SHFL.IDX PT, R46, R25, 0x1, 0x1c1f ;  /* 0x003c1f00192e7f89 */ /* 0x000fe200000e0000 */
[----:B------:R-:W-:Y:S02]  /*ea40*/  F2FP.F16.F32.PACK_AB R11, R68, R64 ;  /* 0x00000040440b723e */ /* 0x000fe400000000ff */
[-C--:B------:R-:W-:Y:S02]  /*ea50*/  ISETP.GE.OR P1, PT, R26, R3.reuse, P0 ;  /* 0x000000031a00720c */ /* 0x080fe40000726670 */
[----:B------:R-:W-:Y:S01]  /*ea60*/  ISETP.GE.OR P0, PT, R4, R3, P0 ;  /* 0x000000030400720c */ /* 0x000fe20000706670 */
[----:B------:R0:W-:Y:S01]  /*ea70*/  STSM.16.M88.4 [R152], R8 ;  /* 0x0000000898007844 */ /* 0x0001e20000000200 */
[----:B------:R-:W-:-:S02]  /*ea80*/  LEA.HI.X R24, R24, UR7, R5, 0x2, P3 ;  /* 0x0000000718187c11 */ /* 0x000fc400098f1405 */
[----:B------:R-:W-:Y:S01]  /*ea90*/  LOP3.LUT R114, R114, R115, RZ, 0x3c, !PT ;  /* 0x0000007372727212 */ /* 0x000fe200078e3cff */
[--C-:B------:R-:W-:Y:S01]  /*eaa0*/  IMAD.X R115, RZ, RZ, R169.reuse, P4 ;  /* 0x000000ffff737224 */ /* 0x100fe200020e06a9 */
[----:B------:R-:W-:Y:S01]  /*eab0*/  LOP3.LUT R118, R118, R119, RZ, 0x3c, !PT ;  /* 0x0000007776767212 */ /* 0x000fe200078e3cff */
[--C-:B------:R-:W-:Y:S01]  /*eac0*/  IMAD.X R119, RZ, RZ, R169.reuse, P5 ;  /* 0x000000ffff777224 */ /* 0x100fe200028e06a9 */
[----:B------:R-:W-:Y:S01]  /*ead0*/  LOP3.LUT R122, R122, R123, RZ, 0x3c, !PT ;  /* 0x0000007b7a7a7212 */ /* 0x000fe200078e3cff */
[--C-:B------:R-:W-:Y:S01]  /*eae0*/  IMAD.X R123, RZ, RZ, R169.reuse, P6 ;  /* 0x000000ffff7b7224 */ /* 0x100fe200030e06a9 */
[----:B------:R-:W-:Y:S01]  /*eaf0*/  LOP3.LUT R28, R29, R168, RZ, 0x3c, !PT ;  /* 0x000000a81d1c7212 */ /* 0x000fe200078e3cff */
[----:B------:R-:W-:Y:S01]  /*eb00*/  IMAD.MOV.U32 R29, RZ, RZ, R169 ;  /* 0x000000ffff1d7224 */ /* 0x000fe200078e00a9 */
[----:B------:R-:W-:Y:S01]  /*eb10*/  MOV R146, R146 ;  /* 0x0000009200927202 */ /* 0x000fe20000000f00 */
[----:B------:R-:W1:Y:S01]  /*eb20*/  SHFL.IDX PT, R45, R24, RZ, 0x1c1f ;  /* 0x001c1fff182d7589 */ /* 0x000e6200000e0000 */
[----:B------:R-:W-:-:S02]  /*eb30*/  F2FP.F16.F32.PACK_AB R4, R113, R194 ;  /* 0x000000c27104723e */ /* 0x000fc400000000ff */
[----:B------:R-:W-:Y:S01]  /*eb40*/  F2FP.F16.F32.PACK_AB R5, R76, R72 ;  /* 0x000000484c05723e */ /* 0x000fe200000000ff */
[----:B------:R-:W2:Y:S01]  /*eb50*/  SHFL.IDX PT, R47, R24, 0x1, 0x1c1f ;  /* 0x003c1f00182f7f89 */ /* 0x000ea200000e0000 */
[----:B------:R-:W-:Y:S02]  /*eb60*/  F2FP.F16.F32.PACK_AB R6, R117, R195 ;  /* 0x000000c37506723e */ /* 0x000fe400000000ff */
[----:B------:R-:W-:Y:S02]  /*eb70*/  F2FP.F16.F32.PACK_AB R7, R84, R80 ;  /* 0x000000505407723e */ /* 0x000fe400000000ff */
[----:B------:R-:W-:Y:S02]  /*eb80*/  MOV R142, R142 ;  /* 0x0000008e008e7202 */ /* 0x000fe40000000f00 */
[----:B------:R-:W-:Y:S01]  /*eb90*/  F2FP.F16.F32.PACK_AB R197, R92, R88 ;  /* 0x000000585cc5723e */ /* 0x000fe200000000ff */
[----:B------:R-:W-:Y:S01]  /*eba0*/  STSM.16.M88.4 [R146], R4 ;  /* 0x0000000492007844 */ /* 0x000fe20000000200 */
[----:B0-----:R-:W-:-:S02]  /*ebb0*/  F2FP.F16.F32.PACK_AB R8, R129, R128 ;  /* 0x000000808108723e */ /* 0x001fc400000000ff */
[----:B------:R-:W-:Y:S01]  /*ebc0*/  F2FP.F16.F32.PACK_AB R9, R108, R104 ;  /* 0x000000686c09723e */ /* 0x000fe200000000ff */
[----:B------:R-:W-:Y:S01]  /*ebd0*/  STSM.16.M88.4 [R142], R196 ;  /* 0x000000c48e007844 */ /* 0x000fe20000000200 */
[----:B------:R-:W-:Y:S02]  /*ebe0*/  F2FP.F16.F32.PACK_AB R10, R133, R132 ;  /* 0x00000084850a723e */ /* 0x000fe400000000ff */
[----:B------:R-:W-:Y:S02]  /*ebf0*/  F2FP.F16.F32.PACK_AB R11, R116, R112 ;  /* 0x00000070740b723e */ /* 0x000fe400000000ff */
[----:B------:R-:W-:Y:S02]  /*ec00*/  F2FP.F16.F32.PACK_AB R169, R170, R120 ;  /* 0x00000078aaa9723e */ /* 0x000fe400000000ff */
[----:B------:R-:W-:Y:S01]  /*ec10*/  F2FP.F16.F32.PACK_AB R168, R137, R136 ;  /* 0x0000008889a8723e */ /* 0x000fe200000000ff */
[----:B------:R0:W-:Y:S01]  /*ec20*/  STSM.16.M88.4 [R23], R8 ;  /* 0x0000000817007844 */ /* 0x0001e20000000200 */
[----:B------:R-:W-:-:S02]  /*ec30*/  F2FP.F16.F32.PACK_AB R170, R141, R140 ;  /* 0x0000008c8daa723e */ /* 0x000fc400000000ff */
[----:B------:R-:W-:Y:S02]  /*ec40*/  F2FP.F16.F32.PACK_AB R171, R172, R171 ;  /* 0x000000abacab723e */ /* 0x000fe400000000ff */
[----:B------:R-:W-:Y:S02]  /*ec50*/  F2FP.F16.F32.PACK_AB R173, R174, R173 ;  /* 0x000000adaead723e */ /* 0x000fe400000000ff */
[----:B------:R-:W-:Y:S01]  /*ec60*/  F2FP.F16.F32.PACK_AB R172, R145, R144 ;  /* 0x0000009091ac723e */ /* 0x000fe200000000ff */
[----:B------:R-:W-:Y:S01]  /*ec70*/  STSM.16.M88.4 [R18], R168 ;  /* 0x000000a812007844 */ /* 0x000fe20000000200 */
[----:B------:R-:W-:Y:S02]  /*ec80*/  F2FP.F16.F32.PACK_AB R174, R149, R148 ;  /* 0x0000009495ae723e */ /* 0x000fe400000000ff */
[----:B------:R-:W-:-:S05]  /*ec90*/  F2FP.F16.F32.PACK_AB R175, R177, R175 ;  /* 0x000000afb1af723e */ /* 0x000fca00000000ff */
[----:B------:R-:W-:Y:S01]  /*eca0*/  STSM.16.M88.4 [R16], R172 ;  /* 0x000000ac10007844 */ /* 0x000fe20000000200 */
[----:B0-----:R-:W0:Y:S08]  /*ecb0*/  @P2 LDC R9, c[0x0][0xbec] ;  /* 0x0002fb00ff092b82 */ /* 0x001e300000000800 */
[----:B------:R-:W-:Y:S01]  /*ecc0*/  BAR.SYNC.DEFER_BLOCKING 0x1, 0x100 ;  /* 0x0044000000007b1d */ /* 0x000fe20000010000 */
[----:B------:R-:W-:-:S02]  /*ecd0*/  UIMAD UR5, UR10, UR8, URZ ;  /* 0x000000080a0572a4 */ /* 0x000fc4000f8e023f */
[----:B------:R-:W-:-:S03]  /*ece0*/  UIMAD.WIDE.U32 UR6, UR11, UR8, URZ ;  /* 0x000000080b0672a5 */ /* 0x000fc6000f8e003f */
[----:B-1----:R1:W-:Y:S04]  /*ecf0*/  @!P1 ST.E desc[UR14][R44.64], R0 ;  /* 0x000000002c009985 */ /* 0x0023e8000c10190e */
[----:B--2---:R2:W-:Y:S04]  /*ed00*/  @!P0 ST.E desc[UR14][R46.64], R2 ;  /* 0x000000022e008985 */ /* 0x0045e8000c10190e */
[----:B------:R3:W5:Y:S01]  /*ed10*/  LD.E.128 R32, desc[UR14][R12.64] ;  /* 0x0000000e0c207980 */ /* 0x000762000c101d00 */
[----:B-1----:R-:W-:Y:S01]  /*ed20*/  IMAD R0, R203, 0x20, R206 ;  /* 0x00000020cb007824 */ /* 0x002fe200078e02ce */
[----:B------:R-:W-:-:S02]  /*ed30*/  UIMAD UR5, UR11, UR9, UR5 ;  /* 0x000000090b0572a4 */ /* 0x000fc4000f8e0205 */
[----:B------:R-:W5:Y:S01]  /*ed40*/  LD.E.128 R24, desc[UR14][R28.64] ;  /* 0x0000000e1c187980 */ /* 0x000f62000c101d00 */
[----:B---3--:R-:W1:Y:S01]  /*ed50*/  @P2 LDC R13, c[0x0][0xbf0] ;  /* 0x0002fc00ff0d2b82 */ /* 0x008e620000000800 */
[----:B--2---:R-:W-:Y:S01]  /*ed60*/  VIADD R2, R0, UR61 ;  /* 0x0000003d00027c36 */ /* 0x004fe20008000000 */
[----:B------:R-:W-:Y:S01]  /*ed70*/  ULDC.64 UR10, c[0x0][0xaf0] ;  /* 0x0002bc00000a7ab9 */ /* 0x000fe20000000a00 */
[----:B------:R-:W-:Y:S01]  /*ed80*/  UIADD3 UR7, UR7, UR5, URZ ;  /* 0x0000000507077290 */ /* 0x000fe2000fffe03f */
[----:B------:R2:W5:Y:S01]  /*ed90*/  LD.E.128 R36, desc[UR14][R14.64] ;  /* 0x0000000e0e247980 */ /* 0x000562000c101d00 */
[----:B0-----:R-:W-:Y:S01]  /*eda0*/  @P2 IMAD.HI.U32 R0, R2, R9, RZ ;  /* 0x0000000902002227 */ /* 0x001fe200078e00ff */
[----:B------:R-:W-:Y:S02]  /*edb0*/  UIMAD UR8, UR12, UR10, URZ ;  /* 0x0000000a0c0872a4 */ /* 0x000fe4000f8e023f */
[----:B------:R0:W5:Y:S01]  /*edc0*/  LD.E.128 R4, desc[UR14][R20.64] ;  /* 0x0000000e14047980 */ /* 0x000162000c101d00 */
[----:B------:R-:W-:Y:S01]  /*edd0*/  IMAD.MOV.U32 R11, RZ, RZ, R2 ;  /* 0x000000ffff0b7224 */ /* 0x000fe200078e0002 */
[----:B------:R-:W-:-:S02]  /*ede0*/  UIMAD UR5, UR13, UR11, UR8 ;  /* 0x0000000b0d0572a4 */ /* 0x000fc4000f8e0208 */
[----:B------:R-:W-:Y:S01]  /*edf0*/  UIMAD.WIDE.U32 UR6, UR13, UR10, UR6 ;  /* 0x0000000a0d0672a5 */ /* 0x000fe2000f8e0006 */
[----:B------:R0:W5:Y:S01]  /*ee00*/  LD.E.128 R40, desc[UR14][R30.64] ;  /* 0x0000000e1e287980 */ /* 0x000162000c101d00 */
[----:B------:R-:W-:Y:S02]  /*ee10*/  ULDC.64 UR8, c[0x0][0xae0] ;  /* 0x0002b80000087ab9 */ /* 0x000fe40000000a00 */
[----:B------:R-:W-:Y:S01]  /*ee20*/  UIADD3 UR5, UR7, UR5, URZ ;  /* 0x0000000507057290 */ /* 0x000fe2000fffe03f */
[----:B------:R-:W5:Y:S04]  /*ee30*/  LD.E.128 R96, desc[UR14][R98.64] ;  /* 0x0000000e62607980 */ /* 0x000f68000c101d00 */
[----:B------:R-:W5:Y:S01]  /*ee40*/  LD.E.128 R100, desc[UR14][R102.64] ;  /* 0x0000000e66647980 */ /* 0x000f62000c101d00 */
[----:B-1----:R-:W-:-:S03]  /*ee50*/  @P2 SHF.R.U32.HI R11, RZ, R13, R0 ;  /* 0x0000000dff0b2219 */ /* 0x002fc60000011600 */
[----:B------:R-:W5:Y:S01]  /*ee60*/  LD.E.128 R104, desc[UR14][R106.64] ;  /* 0x0000000e6a687980 */ /* 0x000f62000c101d00 */
[--C-:B------:R-:W-:Y:S01]  /*ee70*/  SHF.R.S32.HI R0, RZ, 0x1f, R11.reuse ;  /* 0x0000001fff007819 */ /* 0x100fe2000001140b */
[----:B------:R-:W-:Y:S02]  /*ee80*/  IMAD.MOV R13, RZ, RZ, -R11 ;  /* 0x000000ffff0d7224 */ /* 0x000fe400078e0a0b */
[----:B------:R-:W5:Y:S01]  /*ee90*/  LD.E.128 R108, desc[UR14][R110.64] ;  /* 0x0000000e6e6c7980 */ /* 0x000f62000c101d00 */
[----:B------:R-:W-:Y:S02]  /*eea0*/  IMAD.U32 R9, RZ, RZ, UR7 ;  /* 0x00000007ff097e24 */ /* 0x000fe4000f8e00ff */
[----:B------:R-:W-:Y:S01]  /*eeb0*/  IMAD R0, R0, UR8, RZ ;  /* 0x0000000800007c24 */ /* 0x000fe2000f8e02ff */
[----:B------:R-:W5:Y:S01]  /*eec0*/  LD.E.128 R112, desc[UR14][R114.64] ;  /* 0x0000000e72707980 */ /* 0x000f62000c101d00 */
[----:B------:R-:W-:Y:S02]  /*eed0*/  IMAD R13, R204, R13, R2 ;  /* 0x0000000dcc0d7224 */ /* 0x000fe400078e0202 */
[----:B------:R-:W-:Y:S01]  /*eee0*/  IMAD.U32 R8, RZ, RZ, UR6 ;  /* 0x00000006ff087e24 */ /* 0x000fe2000f8e00ff */
[----:B------:R-:W5:Y:S01]  /*eef0*/  LD.E.128 R116, desc[UR14][R118.64] ;  /* 0x0000000e76747980 */ /* 0x000f62000c101d00 */
[----:B------:R-:W-:Y:S01]  /*ef00*/  IMAD.U32 R9, RZ, RZ, UR5 ;  /* 0x00000005ff097e24 */ /* 0x000fe2000f8e00ff */
[----:B------:R-:W-:Y:S01]  /*ef10*/  ULDC.64 UR6, c[0x0][0xad8] ;  /* 0x0002b60000067ab9 */ /* 0x000fe20000000a00 */
[----:B--2---:R-:W-:Y:S01]  /*ef20*/  IMAD R15, R11, UR9, R0 ;  /* 0x000000090b0f7c24 */ /* 0x004fe2000f8e0200 */
[----:B------:R-:W5:Y:S01]  /*ef30*/  LD.E.128 R120, desc[UR14][R122.64] ;  /* 0x0000000e7a787980 */ /* 0x000f62000c101d00 */
[----:B------:R-:W-:-:S03]  /*ef40*/  SHF.R.S32.HI R0, RZ, 0x1f, R13 ;  /* 0x0000001fff007819 */ /* 0x000fc6000001140d */
[----:B------:R-:W5:Y:S01]  /*ef50*/  LD.E.128 R124, desc[UR14][R126.64] ;  /* 0x0000000e7e7c7980 */ /* 0x000f62000c101d00 */
[----:B------:R-:W-:-:S03]  /*ef60*/  IMAD.WIDE.U32 R8, R11, UR8, R8 ;  /* 0x000000080b087c25 */ /* 0x000fc6000f8e0008 */
[----:B------:R-:W5:Y:S04]  /*ef70*/  LD.E.128 R128, desc[UR14][R130.64] ;  /* 0x0000000e82807980 */ /* 0x000f68000c101d00 */
[----:B------:R-:W5:Y:S04]  /*ef80*/  LD.E.128 R132, desc[UR14][R134.64] ;  /* 0x0000000e86847980 */ /* 0x000f68000c101d00 */
[----:B------:R-:W5:Y:S01]  /*ef90*/  LD.E.128 R136, desc[UR14][R138.64] ;  /* 0x0000000e8a887980 */ /* 0x000f62000c101d00 */
[----:B------:R-:W-:Y:S01]  /*efa0*/  @!PT LDS RZ, [RZ] ;  /* 0x00000000fffff984 */ /* 0x000fe20000000800 */
[----:B------:R-:W-:Y:S01]  /*efb0*/  @!PT LDS RZ, [RZ] ;  /* 0x00000000fffff984 */ /* 0x000fe20000000800 */
[----:B------:R-:W-:Y:S01]  /*efc0*/  @!PT LDS RZ, [RZ] ;  /* 0x00000000fffff984 */ /* 0x000fe20000000800 */
[----:B------:R-:W-:Y:S01]  /*efd0*/  @!PT LDS RZ, [RZ] ;  /* 0x00000000fffff984 */ /* 0x000fe20000000800 */
[----:B------:R1:W-:Y:S06]  /*efe0*/  MEMBAR.ALL.CTA ;  /* 0x0000000000007992 */ /* 0x0003ec0000008000 */
[----:B-1----:R-:W1:Y:S01]  /*eff0*/  FENCE.VIEW.ASYNC.S ;  /* 0x00000000000073c6 */ /* 0x002e620000000000 */
[----:B------:R-:W-:-:S02]  /*f000*/  IMAD.IADD R9, R9, 0x1, R15 ;  /* 0x0000000109097824 */ /* 0x000fc400078e020f */
[----:B------:R-:W-:Y:S02]  /*f010*/  IMAD R2, R0, UR6, RZ ;  /* 0x0000000600027c24 */ /* 0x000fe4000f8e02ff */
[----:B------:R-:W-:Y:S02]  /*f020*/  VIADD R18, R206, UR61 ;  /* 0x0000003dce127c36 */ /* 0x000fe40008000000 */
[C---:B------:R-:W-:Y:S02]  /*f030*/  IMAD R11, R13.reuse, UR7, R2 ;  /* 0x000000070d0b7c24 */ /* 0x040fe4000f8e0202 */
[----:B------:R-:W-:Y:S01]  /*f040*/  IMAD.WIDE.U32 R8, R13, UR6, R8 ;  /* 0x000000060d087c25 */ /* 0x000fe2000f8e0008 */
[C---:B------:R-:W-:Y:S01]  /*f050*/  ISETP.GE.AND P2, PT, R18.reuse, R3, PT ;  /* 0x000000031200720c */ /* 0x040fe20003f46270 */
[----:B------:R-:W-:Y:S02]  /*f060*/  ULDC.64 UR6, c[0x0][0xa80] ;  /* 0x0002a00000067ab9 */ /* 0x000fe40000000a00 */
[----:B------:R-:W-:Y:S01]  /*f070*/  VIADD R0, R18, 0x20 ;  /* 0x0000002012007836 */ /* 0x000fe20000000000 */
[----:B------:R-:W-:Y:S01]  /*f080*/  LEA R2, P3, R8, UR6, 0x1 ;  /* 0x0000000608027c11 */ /* 0x000fe2000f8608ff */
[----:B------:R-:W-:-:S02]  /*f090*/  IMAD.IADD R9, R9, 0x1, R11 ;  /* 0x0000000109097824 */ /* 0x000fc400078e020b */
[----:B------:R-:W-:Y:S01]  /*f0a0*/  VIADD R207, R207, 0x30820 ;  /* 0x00030820cfcf7836 */ /* 0x000fe20000000000 */
[-C--:B------:R-:W-:Y:S01]  /*f0b0*/  ISETP.GE.AND P1, PT, R0, R3.reuse, PT ;  /* 0x000000030000720c */ /* 0x080fe20003f26270 */
[----:B------:R-:W-:Y:S01]  /*f0c0*/  VIADD R0, R18, 0x40 ;  /* 0x0000004012007836 */ /* 0x000fe20000000000 */
[----:B------:R-:W-:Y:S02]  /*f0d0*/  LEA.HI.X R16, R8, UR7, R9, 0x1, P3 ;  /* 0x0000000708107c11 */ /* 0x000fe400098f0c09 */
[----:B------:R-:W-:Y:S01]  /*f0e0*/  PRMT R207, RZ, 0x654, R207 ;  /* 0x00000654ffcf7816 */ /* 0x000fe200000000cf */
[----:B-1----:R0:W1:Y:S01]  /*f0f0*/  SHFL.IDX PT, R14, R2, RZ, 0x181f ;  /* 0x00181fff020e7589 */ /* 0x00206200000e0000 */
[----:B------:R-:W-:Y:S01]  /*f100*/  ISETP.GE.AND P0, PT, R0, R3, PT ;  /* 0x000000030000720c */ /* 0x000fe20003f06270 */
[----:B------:R-:W-:Y:S01]  /*f110*/  BSSY B1, `(.L_x_1237) ;  /* 0x0000016000017945 */ /* 0x000fe20003800000 */
[----:B------:R0:W-:Y:S01]  /*f120*/  SYNCS.ARRIVE.TRANS64.RED.A1T0 RZ, [R207+URZ], RZ ;  /* 0x000000ffcfff79a7 */ /* 0x0001e2000810043f */
[----:B------:R0:W2:Y:S02]  /*f130*/  SHFL.IDX PT, R0, R16, RZ, 0x181f ;  /* 0x00181fff10007589 */ /* 0x0000a400000e0000 */
[----:B------:R-:W-:Y:S08]  /*f140*/  @P2 BRA `(.L_x_1238) ;  /* 0x0000000000482947 */ /* 0x000ff00003800000 */
        /* <DEDUP_REMOVED lines=18> */
.L_x_1238:
[----:B------:R-:W-:Y:S05]  /*f270*/  BSYNC B1 ;  /* 0x0000000000017941 */ /* 0x000fea0003800000 */
.L_x_1237:
[----:B--2---:R2:W4:Y:S01]  /*f280*/  SHFL.IDX PT, R0, R16, 0x1, 0x181f ;  /* 0x00381f0010007f89 */ /* 0x00452200000e0000 */
[----:B------:R-:W-:Y:S03]  /*f290*/  BSSY B1, `(.L_x_1239) ;  /* 0x0000015000017945 */ /* 0x000fe60003800000 */
[----:B-1-3--:R2:W1:Y:S01]  /*f2a0*/  SHFL.IDX PT, R14, R2, 0x1, 0x181f ;  /* 0x00381f00020e7f89 */ /* 0x00a46200000e0000 */
        /* <DEDUP_REMOVED lines=8> */
[----:B------:R-:W-:Y:S02]  /*f330*/  @!P3 LEA R10, P5, R201, R14, 0x1 ;  /* 0x0000000ec90ab211 */ /* 0x000fe400078a08ff */
[----:B----4-:R-:W-:Y:S02]  /*f340*/  @!P4 LEA.HI.X R9, R19, R0, R217, 0x1, P6 ;  /* 0x000000001309c211 */ /* 0x010fe400030f0cd9 */
[----:B------:R-:W-:Y:S02]  /*f350*/  @!P2 LEA R12, P6, R200, R14, 0x1 ;  /* 0x0000000ec80ca211 */ /* 0x000fe400078c08ff */
[----:B------:R-:W-:Y:S01]  /*f360*/  @!P3 LEA.HI.X R11, R201, R0, R216, 0x1, P5 ;  /* 0x00000000c90bb211 */ /* 0x000fe200028f0cd8 */
[----:B-----5:R3:W-:Y:S01]  /*f370*/  @!P4 ST.E.128 desc[UR6][R8.64], R32 ;  /* 0x000000200800c985 */ /* 0x0207e2000c101d06 */
[----:B------:R-:W-:-:S02]  /*f380*/  @!P1 LEA R14, P5, R202, R14, 0x1 ;  /* 0x0000000eca0e9211 */ /* 0x000fc400078a08ff */
[-C--:B------:R-:W-:Y:S01]  /*f390*/  @!P2 LEA.HI.X R13, R200, R0.reuse, R215, 0x1, P6 ;  /* 0x00000000c80da211 */ /* 0x080fe200030f0cd7 */
[----:B------:R3:W-:Y:S01]  /*f3a0*/  @!P3 ST.E.128 desc[UR6][R10.64], R96 ;  /* 0x000000600a00b985 */ /* 0x0007e2000c101d06 */
[----:B------:R-:W-:-:S03]  /*f3b0*/  @!P1 LEA.HI.X R15, R202, R0, R214, 0x1, P5 ;  /* 0x00000000ca0f9211 */ /* 0x000fc600028f0cd6 */
[----:B------:R3:W-:Y:S04]  /*f3c0*/  @!P2 ST.E.128 desc[UR6][R12.64], R112 ;  /* 0x000000700c00a985 */ /* 0x0007e8000c101d06 */
[----:B------:R3:W-:Y:S02]  /*f3d0*/  @!P1 ST.E.128 desc[UR6][R14.64], R128 ;  /* 0x000000800e009985 */ /* 0x0007e4000c101d06 */
.L_x_1240:
[----:B------:R-:W-:Y:S05]  /*f3e0*/  BSYNC B1 ;  /* 0x0000000000017941 */ /* 0x000fea0003800000 */
.L_x_1239:
[----:B----4-:R4:W0:Y:S01]  /*f3f0*/  SHFL.IDX PT, R0, R16, 0x2, 0x181f ;  /* 0x00581f0010007f89 */ /* 0x01082200000e0000 */
        /* <DEDUP_REMOVED lines=10> */
[-C--:B------:R-:W-:Y:S02]  /*f4a0*/  @!P2 LEA R10, P5, R201, R14.reuse, 0x1 ;  /* 0x0000000ec90aa211 */ /* 0x080fe400078a08ff */
[----:B------:R-:W-:Y:S02]  /*f4b0*/  @!P1 LEA R12, P4, R200, R14, 0x1 ;  /* 0x0000000ec80c9211 */ /* 0x000fe400078808ff */
[----:B0-----:R-:W-:Y:S02]  /*f4c0*/  @!P3 LEA.HI.X R9, R19, R0, R217, 0x1, P6 ;  /* 0x000000001309b211 */ /* 0x001fe400030f0cd9 */
[----:B------:R-:W-:Y:S02]  /*f4d0*/  @!P0 LEA R14, P6, R202, R14, 0x1 ;  /* 0x0000000eca0e8211 */ /* 0x000fe400078c08ff */
[-C--:B------:R-:W-:Y:S01]  /*f4e0*/  @!P2 LEA.HI.X R11, R201, R0.reuse, R216, 0x1, P5 ;  /* 0x00000000c90ba211 */ /* 0x080fe200028f0cd8 */
[----:B-----5:R3:W-:Y:S01]  /*f4f0*/  @!P3 ST.E.128 desc[UR6][R8.64], R36 ;  /* 0x000000240800b985 */ /* 0x0207e2000c101d06 */
[----:B------:R-:W-:-:S02]  /*f500*/  @!P1 LEA.HI.X R13, R200, R0, R215, 0x1, P4 ;  /* 0x00000000c80d9211 */ /* 0x000fc400020f0cd7 */
[----:B------:R-:W-:Y:S01]  /*f510*/  @!P0 LEA.HI.X R15, R202, R0, R214, 0x1, P6 ;  /* 0x00000000ca0f8211 */ /* 0x000fe200030f0cd6 */
[----:B------:R3:W-:Y:S04]  /*f520*/  @!P2 ST.E.128 desc[UR6][R10.64], R100 ;  /* 0x000000640a00a985 */ /* 0x0007e8000c101d06 */
[----:B------:R3:W-:Y:S04]  /*f530*/  @!P1 ST.E.128 desc[UR6][R12.64], R116 ;  /* 0x000000740c009985 */ /* 0x0007e8000c101d06 */
[----:B------:R3:W-:Y:S02]  /*f540*/  @!P0 ST.E.128 desc[UR6][R14.64], R132 ;  /* 0x000000840e008985 */ /* 0x0007e4000c101d06 */
.L_x_1242:
[----:B------:R-:W-:Y:S05]  /*f550*/  BSYNC B1 ;  /* 0x0000000000017941 */ /* 0x000fea0003800000 */
.L_x_1241:
[----:B0-----:R-:W-:Y:S01]  /*f560*/  VIADD R0, R18, 0x60 ;  /* 0x0000006012007836 */ /* 0x001fe20000000000 */
[----:B--2-4-:R-:W4:Y:S04]  /*f570*/  SHFL.IDX PT, R16, R16, 0x3, 0x181f ;  /* 0x00781f0010107f89 */ /* 0x014f2800000e0000 */
[----:B------:R-:W-:Y:S01]  /*f580*/  ISETP.GE.AND P0, PT, R0, R3, PT ;  /* 0x000000030000720c */ /* 0x000fe20003f06270 */
[----:B---3--:R3:W0:-:S12]  /*f590*/  SHFL.IDX PT, R12, R2, 0x3, 0x181f ;  /* 0x00781f00020c7f89 */ /* 0x00861800000e0000 */
[----:B---3--:R-:W-:Y:S05]  /*f5a0*/  @P0 BRA `(.L_x_1243) ;  /* 0x0000000c00540947 */ /* 0x008fea0003800000 */
[----:B------:R-:W-:Y:S01]  /*f5b0*/  ULDC UR5, c[0x0][0xac8] ;  /* 0x0002b20000057ab9 */ /* 0x000fe20000000800 */
[----:B------:R-:W-:Y:S01]  /*f5c0*/  ULDC.64 UR6, c[0x0][0x208] ;  /* 0x0000820000067ab9 */ /* 0x000fe20000000a00 */
[----:B------:R-:W-:Y:S02]  /*f5d0*/  ISETP.GE.AND P3, PT, R19, UR5, PT ;  /* 0x0000000513007c0c */ /* 0x000fe4000bf66270 */
[----:B------:R-:W-:Y:S02]  /*f5e0*/  ISETP.GE.AND P4, PT, R201, UR5, PT ;  /* 0x00000005c9007c0c */ /* 0x000fe4000bf86270 */
[----:B------:R-:W-:-:S09]  /*f5f0*/  ISETP.GE.AND P5, PT, R200, UR5, PT ;  /* 0x00000005c8007c0c */ /* 0x000fd2000bfa6270 */
[-C--:B0-----:R-:W-:Y:S02]  /*f600*/  @!P3 LEA R2, P0, R19, R12.reuse, 0x1 ;  /* 0x0000000c1302b211 */ /* 0x081fe400078008ff */
[----:B------:R-:W-:Y:S02]  /*f610*/  @!P4 LEA R8, P1, R201, R12, 0x1 ;  /* 0x0000000cc908c211 */ /* 0x000fe400078208ff */
[----:B----4-:R-:W-:Y:S02]  /*f620*/  @!P3 LEA.HI.X R3, R19, R16, R217, 0x1, P0 ;  /* 0x000000101303b211 */ /* 0x010fe400000f0cd9 */
[----:B------:R-:W-:Y:S02]  /*f630*/  ISETP.GE.AND P0, PT, R202, UR5, PT ;  /* 0x00000005ca007c0c */ /* 0x000fe4000bf06270 */
[----:B------:R-:W-:Y:S01]  /*f640*/  @!P5 LEA R10, P2, R200, R12, 0x1 ;  /* 0x0000000cc80ad211 */ /* 0x000fe200078408ff */
[----:B-----5:R3:W-:Y:S01]  /*f650*/  @!P3 ST.E.128 desc[UR6][R2.64], R4 ;  /* 0x000000040200b985 */ /* 0x0207e2000c101d06 */
        /* <DEDUP_REMOVED lines=10> */
.L_x_1236:
[----:B------:R-:W0:Y:S01]  /*f700*/  LDC R8, c[0x0][0xbe8] ;  /* 0x0002fa00ff087b82 */ /* 0x000e220000000800 */
[----:B------:R-:W-:Y:S01]  /*f710*/  R2UR UR6, R204 ;  /* 0x00000000cc0672ca */ /* 0x000fe200000e0000 */
[----:B------:R-:W-:Y:S01]  /*f720*/  BSSY B1, `(.L_x_1244) ;  /* 0x0000035000017945 */ /* 0x000fe20003800000 */
[----:B------:R-:W-:Y:S01]  /*f730*/  R2UR UR5, R205 ;  /* 0x00000000cd0572ca */ /* 0x000fe200000e0000 */
[----:B------:R-:W-:Y:S01]  /*f740*/  IMAD R6, R203, 0x20, R206 ;  /* 0x00000020cb067824 */ /* 0x000fe200078e02ce */
[----:B------:R-:W-:-:S09]  /*f750*/  ISETP.GE.AND P0, PT, R218, 0x80, PT ;  /* 0x00000080da00780c */ /* 0x000fd20003f06270 */
[----:B------:R-:W-:Y:S02]  /*f760*/  USHF.R.S32.HI UR8, URZ, 0x1f, UR6 ;  /* 0x0000001f3f087899 */ /* 0x000fe40008011406 */
[----:B------:R-:W-:Y:S01]  /*f770*/  USHF.R.S32.HI UR9, URZ, 0x1f, UR5 ;  /* 0x0000001f3f097899 */ /* 0x000fe20008011405 */
[----:B0-----:R-:W-:-:S13]  /*f780*/  ISETP.NE.AND P1, PT, R8, 0x1, PT ;  /* 0x000000010800780c */ /* 0x001fda0003f25270 */
[----:B------:R-:W0:Y:S08]  /*f790*/  @P1 LDC R9, c[0x0][0xbec] ;  /* 0x0002fb00ff091b82 */ /* 0x000e300000000800 */
[----:B------:R-:W1:Y:S01]  /*f7a0*/  @P1 LDC R11, c[0x0][0xbf0] ;  /* 0x0002fc00ff0b1b82 */ /* 0x000e620000000800 */
[----:B------:R-:W-:Y:S05]  /*f7b0*/  @P0 BRA `(.L_x_1245) ;  /* 0x0000000000ac0947 */ /* 0x000fea0003800000 */
[----:B------:R-:W2:Y:S01]  /*f7c0*/  S2R R0, SR_TID.X ;  /* 0x0000000000007919 */ /* 0x000ea20000002100 */
[----:B------:R-:W3:Y:S01]  /*f7d0*/  LDC R3, c[0x0][0xbe8] ;  /* 0x0002fa00ff037b82 */ /* 0x000ee20000000800 */
[----:B------:R-:W-:Y:S01]  /*f7e0*/  IMAD.U32 R4, RZ, RZ, UR61 ;  /* 0x0000003dff047e24 */ /* 0x000fe2000f8e00ff */
[----:B------:R-:W-:Y:S02]  /*f7f0*/  ULDC UR5, c[0x0][0xa88] ;  /* 0x0002a20000057ab9 */ /* 0x000fe40000000800 */
[----:B---3--:R-:W-:Y:S02]  /*f800*/  IMAD R5, R3, UR5, RZ ;  /* 0x0000000503057c24 */ /* 0x008fe4000f8e02ff */
[----:B--2---:R-:W-:-:S04]  /*f810*/  IADD3 R4, R4, -0x80, R0 ;  /* 0xffffff8004047810 */ /* 0x004fc80007ffe000 */
[----:B------:R-:W-:-:S13]  /*f820*/  ISETP.GE.AND P0, PT, R4, R5, PT ;  /* 0x000000050400720c */ /* 0x000fda0003f06270 */
[----:B------:R-:W-:Y:S05]  /*f830*/  @P0 BRA `(.L_x_1245) ;  /* 0x00000000008c0947 */ /* 0x000fea0003800000 */
[----:B------:R-:W-:Y:S01]  /*f840*/  ISETP.NE.AND P0, PT, R3, 0x1, PT ;  /* 0x000000010300780c */ /* 0x000fe20003f05270 */
[----:B------:R-:W-:Y:S01]  /*f850*/  ULDC.64 UR10, c[0x0][0xb90] ;  /* 0x0002e400000a7ab9 */ /* 0x000fe20000000a00 */
[----:B------:R-:W-:Y:S01]  /*f860*/  R2UR UR13, R204 ;  /* 0x00000000cc0d72ca */ /* 0x000fe200000e0000 */
[----:B------:R-:W-:Y:S01]  /*f870*/  UIMAD UR5, UR8, UR10, URZ ;  /* 0x0000000a080572a4 */ /* 0x000fe2000f8e023f */
[----:B------:R-:W-:Y:S01]  /*f880*/  R2UR UR12, R205 ;  /* 0x00000000cd0c72ca */ /* 0x000fe200000e0000 */
[----:B------:R-:W-:-:S08]  /*f890*/  IMAD.MOV.U32 R2, RZ, RZ, R4 ;  /* 0x000000ffff027224 */ /* 0x000fd000078e0004 */
[----:B------:R-:W2:Y:S02]  /*f8a0*/  @P0 LDC R5, c[0x0][0xbec] ;  /* 0x0002fb00ff050b82 */ /* 0x000ea40000000800 */
[----:B------:R-:W-:Y:S02]  /*f8b0*/  UIMAD.WIDE.U32 UR6, UR13, UR10, URZ ;  /* 0x0000000a0d0672a5 */ /* 0x000fe4000f8e003f */
[----:B------:R-:W-:-:S03]  /*f8c0*/  UIMAD UR5, UR13, UR11, UR5 ;  /* 0x0000000b0d0572a4 */ /* 0x000fc6000f8e0205 */
[----:B------:R-:W-:Y:S01]  /*f8d0*/  ULDC.64 UR10, c[0x0][0xb98] ;  /* 0x0002e600000a7ab9 */ /* 0x000fe20000000a00 */
[----:B------:R-:W3:Y:S01]  /*f8e0*/  @P0 LDC R7, c[0x0][0xbf0] ;  /* 0x0002fc00ff070b82 */ /* 0x000ee20000000800 */
[----:B------:R-:W-:Y:S02]  /*f8f0*/  UIADD3 UR7, UR7, UR5, URZ ;  /* 0x0000000507077290 */ /* 0x000fe4000fffe03f */
[----:B------:R-:W-:Y:S02]  /*f900*/  UIMAD UR5, UR9, UR10, URZ ;  /* 0x0000000a090572a4 */ /* 0x000fe4000f8e023f */
[----:B------:R-:W-:Y:S02]  /*f910*/  UIMAD.WIDE.U32 UR6, UR12, UR10, UR6 ;  /* 0x0000000a0c0672a5 */ /* 0x000fe4000f8e0006 */
[----:B------:R-:W-:-:S03]  /*f920*/  UIMAD UR5, UR12, UR11, UR5 ;  /* 0x0000000b0c0572a4 */ /* 0x000fc6000f8e0205 */
[----:B------:R-:W-:Y:S01]  /*f930*/  ULDC.64 UR10, c[0x0][0xb88] ;  /* 0x0002e200000a7ab9 */ /* 0x000fe20000000a00 */
[----:B------:R-:W-:Y:S01]  /*f940*/  ULDC.64 UR12, c[0x0][0x208] ;  /* 0x00008200000c7ab9 */ /* 0x000fe20000000a00 */
[----:B--2---:R-:W-:-:S05]  /*f950*/  @P0 IMAD.HI.U32 R0, R4, R5, RZ ;  /* 0x0000000504000227 */ /* 0x004fca00078e00ff */
[----:B---3--:R-:W-:-:S05]  /*f960*/  @P0 SHF.R.U32.HI R2, RZ, R7, R0 ;  /* 0x00000007ff020219 */ /* 0x008fca0000011600 */
[----:B------:R-:W-:-:S04]  /*f970*/  IMAD.MOV R5, RZ, RZ, -R2 ;  /* 0x000000ffff057224 */ /* 0x000fc800078e0a02 */
[----:B------:R-:W-:Y:S01]  /*f980*/  IMAD R5, R3, R5, R4 ;  /* 0x0000000503057224 */ /* 0x000fe200078e0204 */
[----:B------:R-:W-:Y:S01]  /*f990*/  SHF.R.S32.HI R3, RZ, 0x1f, R2 ;  /* 0x0000001fff037819 */ /* 0x000fe20000011402 */
[----:B------:R-:W-:Y:S01]  /*f9a0*/  IMAD.U32 R4, RZ, RZ, UR5 ;  /* 0x00000005ff047e24 */ /* 0x000fe2000f8e00ff */
[----:B------:R-:W-:Y:S02]  /*f9b0*/  IADD3 R2, P0, R2, UR6, RZ ;  /* 0x0000000602027c10 */ /* 0x000fe4000ff1e0ff */
[----:B------:R-:W-:Y:S02]  /*f9c0*/  SHF.R.S32.HI R0, RZ, 0x1f, R5 ;  /* 0x0000001fff007819 */ /* 0x000fe40000011405 */
[----:B------:R-:W-:Y:S01]  /*f9d0*/  IADD3.X R3, R3, UR7, R4, P0, !PT ;  /* 0x0000000703037c10 */ /* 0x000fe200087fe404 */
[----:B------:R-:W-:Y:S02]  /*f9e0*/  ULDC.64 UR6, c[0x0][0xb50] ;  /* 0x0002d40000067ab9 */ /* 0x000fe40000000a00 */
[----:B------:R-:W-:-:S02]  /*f9f0*/  IMAD R0, R0, UR10, RZ ;  /* 0x0000000a00007c24 */ /* 0x000fc4000f8e02ff */
[----:B------:R-:W-:-:S04]  /*fa00*/  IMAD.WIDE.U32 R2, R5, UR10, R2 ;  /* 0x0000000a05027c25 */ /* 0x000fc8000f8e0002 */
[----:B------:R-:W-:Y:S01]  /*fa10*/  IMAD R7, R5, UR11, R0 ;  /* 0x0000000b05077c24 */ /* 0x000fe2000f8e0200 */
[----:B------:R-:W-:-:S03]  /*fa20*/  LEA R4, P0, R2, UR6, 0x2 ;  /* 0x0000000602047c11 */ /* 0x000fc6000f8010ff */
[----:B------:R-:W-:-:S05]  /*fa30*/  IMAD.IADD R3, R3, 0x1, R7 ;  /* 0x0000000103037824 */ /* 0x000fca00078e0207 */
[----:B------:R-:W-:Y:S01]  /*fa40*/  LEA.HI.X R5, R2, UR7, R3, 0x2, P0 ;  /* 0x0000000702057c11 */ /* 0x000fe200080f1403 */
[----:B------:R-:W-:-:S05]  /*fa50*/  IMAD.MOV.U32 R3, RZ, RZ, -0x800000 ;  /* 0xff800000ff037424 */ /* 0x000fca00078e00ff */
[----:B------:R2:W-:Y:S02]  /*fa60*/  STG.E desc[UR12][R4.64], R3 ;  /* 0x0000000304007986 */ /* 0x0005e4000c10190c */
.L_x_1245:
[----:B------:R-:W-:Y:S05]  /*fa70*/  BSYNC B1 ;  /* 0x0000000000017941 */ /* 0x000fea0003800000 */
.L_x_1244:
[----:B------:R-:W-:Y:S01]  /*fa80*/  R2UR UR13, R204 ;  /* 0x00000000cc0d72ca */ /* 0x000fe200000e0000 */
[----:B------:R-:W-:Y:S01]  /*fa90*/  ULDC.64 UR10, c[0x0][0xae8] ;  /* 0x0002ba00000a7ab9 */ /* 0x000fe20000000a00 */
[----:B------:R-:W-:Y:S01]  /*faa0*/  R2UR UR12, R205 ;  /* 0x00000000cd0c72ca */ /* 0x000fe200000e0000 */
[----:B------:R-:W-:Y:S01]  /*fab0*/  UIMAD UR5, UR8, UR10, URZ ;  /* 0x0000000a080572a4 */ /* 0x000fe2000f8e023f */
[----:B------:R-:W-:Y:S01]  /*fac0*/  VIADD R6, R6, UR61 ;  /* 0x0000003d06067c36 */ /* 0x000fe20008000000 */
[----:B------:R-:W-:Y:S03]  /*fad0*/  BSSY B1, `(.L_x_1246) ;  /* 0x000003d000017945 */ /* 0x000fe60003800000 */
[----:B0-----:R-:W-:-:S04]  /*fae0*/  @P1 IMAD.HI.U32 R0, R6, R9, RZ ;  /* 0x0000000906001227 */ /* 0x001fc800078e00ff */
[----:B--2---:R-:W-:Y:S01]  /*faf0*/  IMAD.MOV.U32 R5, RZ, RZ, R6 ;  /* 0x000000ffff057224 */ /* 0x004fe200078e0006 */
[----:B------:R-:W-:Y:S01]  /*fb00*/  UIMAD.WIDE.U32 UR6, UR13, UR10, URZ ;  /* 0x0000000a0d0672a5 */ /* 0x000fe2000f8e003f */
[----:B-1----:R-:W-:Y:S01]  /*fb10*/  @P1 SHF.R.U32.HI R5, RZ, R11, R0 ;  /* 0x0000000bff051219 */ /* 0x002fe20000011600 */
[----:B------:R-:W-:-:S03]  /*fb20*/  UIMAD UR5, UR13, UR11, UR5 ;  /* 0x0000000b0d0572a4 */ /* 0x000fc6000f8e0205 */
[----:B------:R-:W-:Y:S01]  /*fb30*/  ULDC.64 UR10, c[0x0][0xaf0] ;  /* 0x0002bc00000a7ab9 */ /* 0x000fe20000000a00 */
[----:B------:R-:W-:Y:S01]  /*fb40*/  UIADD3 UR7, UR7, UR5, URZ ;  /* 0x0000000507077290 */ /* 0x000fe2000fffe03f */
[--C-:B------:R-:W-:Y:S01]  /*fb50*/  SHF.R.S32.HI R0, RZ, 0x1f, R5.reuse ;  /* 0x0000001fff007819 */ /* 0x100fe20000011405 */
[----:B------:R-:W-:Y:S01]  /*fb60*/  UIMAD UR5, UR9, UR10, URZ ;  /* 0x0000000a090572a4 */ /* 0x000fe2000f8e023f */
[----:B------:R-:W-:Y:S01]  /*fb70*/  IMAD.MOV R7, RZ, RZ, -R5 ;  /* 0x000000ffff077224 */ /* 0x000fe200078e0a05 */
[----:B------:R-:W-:Y:S02]  /*fb80*/  UIMAD.WIDE.U32 UR6, UR12, UR10, UR6 ;  /* 0x0000000a0c0672a5 */ /* 0x000fe4000f8e0006 */
[----:B------:R-:W-:Y:S01]  /*fb90*/  UIMAD UR5, UR12, UR11, UR5 ;  /* 0x0000000b0c0572a4 */ /* 0x000fe2000f8e0205 */
[----:B------:R-:W-:Y:S01]  /*fba0*/  IMAD R7, R8, R7, R6 ;  /* 0x0000000708077224 */ /* 0x000fe200078e0206 */
[----:B------:R-:W-:Y:S01]  /*fbb0*/  ULDC.64 UR8, c[0x0][0xae0] ;  /* 0x0002b80000087ab9 */ /* 0x000fe20000000a00 */
[----:B------:R-:W-:Y:S01]  /*fbc0*/  VIADD R6, R206, UR61 ;  /* 0x0000003dce067c36 */ /* 0x000fe20008000000 */
[----:B------:R-:W-:Y:S01]  /*fbd0*/  UIADD3 UR5, UR7, UR5, URZ ;  /* 0x0000000507057290 */ /* 0x000fe2000fffe03f */
[----:B------:R-:W-:-:S02]  /*fbe0*/  IMAD R0, R0, UR8, RZ ;  /* 0x0000000800007c24 */ /* 0x000fc4000f8e02ff */
[----:B------:R-:W-:Y:S02]  /*fbf0*/  IMAD.U32 R3, RZ, RZ, UR7 ;  /* 0x00000007ff037e24 */ /* 0x000fe4000f8e00ff */
[----:B------:R-:W-:Y:S01]  /*fc00*/  IMAD.U32 R2, RZ, RZ, UR6 ;  /* 0x00000006ff027e24 */ /* 0x000fe2000f8e00ff */
[----:B------:R-:W-:Y:S01]  /*fc10*/  ULDC.64 UR6, c[0x0][0xad8] ;  /* 0x0002b60000067ab9 */ /* 0x000fe20000000a00 */
[----:B------:R-:W-:Y:S01]  /*fc20*/  IMAD.U32 R3, RZ, RZ, UR5 ;  /* 0x00000005ff037e24 */ /* 0x000fe2000f8e00ff */
[----:B------:R-:W-:Y:S01]  /*fc30*/  ULDC UR5, c[0x0][0xa88] ;  /* 0x0002a20000057ab9 */ /* 0x000fe20000000800 */
[C---:B------:R-:W-:Y:S01]  /*fc40*/  IMAD R9, R5.reuse, UR9, R0 ;  /* 0x0000000905097c24 */ /* 0x040fe2000f8e0200 */
[----:B------:R-:W-:Y:S01]  /*fc50*/  SHF.R.S32.HI R0, RZ, 0x1f, R7 ;  /* 0x0000001fff007819 */ /* 0x000fe20000011407 */
[----:B------:R-:W-:-:S04]  /*fc60*/  IMAD.WIDE.U32 R2, R5, UR8, R2 ;  /* 0x0000000805027c25 */ /* 0x000fc8000f8e0002 */
[----:B------:R-:W-:Y:S02]  /*fc70*/  IMAD.IADD R3, R3, 0x1, R9 ;  /* 0x0000000103037824 */ /* 0x000fe400078e0209 */
[----:B------:R-:W-:Y:S02]  /*fc80*/  IMAD R4, R0, UR6, RZ ;  /* 0x0000000600047c24 */ /* 0x000fe4000f8e02ff */
[----:B------:R-:W-:Y:S02]  /*fc90*/  IMAD R9, R8, UR5, RZ ;  /* 0x0000000508097c24 */ /* 0x000fe4000f8e02ff */
[C---:B------:R-:W-:Y:S02]  /*fca0*/  IMAD R5, R7.reuse, UR7, R4 ;  /* 0x0000000707057c24 */ /* 0x040fe4000f8e0204 */
[----:B------:R-:W-:Y:S01]  /*fcb0*/  IMAD.WIDE.U32 R2, R7, UR6, R2 ;  /* 0x0000000607027c25 */ /* 0x000fe2000f8e0002 */
[----:B------:R-:W-:Y:S01]  /*fcc0*/  ISETP.GE.AND P2, PT, R6, R9, PT ;  /* 0x000000090600720c */ /* 0x000fe20003f46270 */
[----:B------:R-:W-:-:S02]  /*fcd0*/  ULDC.64 UR6, c[0x0][0xa80] ;  /* 0x0002a00000067ab9 */ /* 0x000fc40000000a00 */
[----:B------:R-:W-:Y:S01]  /*fce0*/  VIADD R0, R6, 0x20 ;  /* 0x0000002006007836 */ /* 0x000fe20000000000 */
[----:B------:R-:W-:Y:S01]  /*fcf0*/  LEA R4, P3, R2, UR6, 0x1 ;  /* 0x0000000602047c11 */ /* 0x000fe2000f8608ff */
[----:B------:R-:W-:-:S03]  /*fd00*/  IMAD.IADD R3, R3, 0x1, R5 ;  /* 0x0000000103037824 */ /* 0x000fc600078e0205 */
[-C--:B------:R-:W-:Y:S01]  /*fd10*/  ISETP.GE.AND P1, PT, R0, R9.reuse, PT ;  /* 0x000000090000720c */ /* 0x080fe20003f26270 */
[----:B------:R-:W-:Y:S01]  /*fd20*/  VIADD R0, R6, 0x40 ;  /* 0x0000004006007836 */ /* 0x000fe20000000000 */
[----:B------:R-:W-:Y:S02]  /*fd30*/  LEA.HI.X R5, R2, UR7, R3, 0x1, P3 ;  /* 0x0000000702057c11 */ /* 0x000fe400098f0c03 */
[----:B------:R0:W1:Y:S02]  /*fd40*/  SHFL.IDX PT, R2, R4, RZ, 0x181f ;  /* 0x00181fff04027589 */ /* 0x00006400000e0000 */
[----:B------:R-:W-:Y:S02]  /*fd50*/  ISETP.GE.AND P0, PT, R0, R9, PT ;  /* 0x000000090000720c */ /* 0x000fe40003f06270 */
[----:B------:R0:W2:Y:S01]  /*fd60*/  SHFL.IDX PT, R0, R5, RZ, 0x181f ;  /* 0x00181fff05007589 */ /* 0x0000a200000e0000 */
[----:B------:R-:W-:Y:S10]  /*fd70*/  @P2 BRA `(.L_x_1247) ;  /* 0x0000000000482947 */ /* 0x000ff40003800000 */
        /* <DEDUP_REMOVED lines=18> */
.L_x_1247:
[----:B------:R-:W-:Y:S05]  /*fea0*/  BSYNC B1 ;  /* 0x0000000000017941 */ /* 0x000fea0003800000 */
.L_x_1246:
        /* <DEDUP_REMOVED lines=22> */
.L_x_1249:
[----:B------:R-:W-:Y:S05]  /*10010*/  BSYNC B1 ;  /* 0x0000000000017941 */ /* 0x000fea0003800000 */
.L_x_1248:
        /* <DEDUP_REMOVED lines=22> */
.L_x_1251:
[----:B------:R-:W-:Y:S05]  /*10180*/  BSYNC B1 ;  /* 0x0000000000017941 */ /* 0x000fea0003800000 */
.L_x_1250:
[----:B0-----:R-:W-:Y:S01]  /*10190*/  VIADD R0, R6, 0x60 ;  /* 0x0000006006007836 */ /* 0x001fe20000000000 */
[----:B--2-4-:R-:W0:Y:S04]  /*101a0*/  SHFL.IDX PT, R5, R5, 0x3, 0x181f ;  /* 0x00781f0005057f89 */ /* 0x014e2800000e0000 */
[----:B------:R-:W-:Y:S01]  /*101b0*/  ISETP.GE.AND P0, PT, R0, R9, PT ;  /* 0x000000090000720c */ /* 0x000fe20003f06270 */
[----:B-1-3--:R1:W2:-:S12]  /*101c0*/  SHFL.IDX PT, R2, R4, 0x3, 0x181f ;  /* 0x00781f0004027f89 */ /* 0x00a29800000e0000 */
        /* <DEDUP_REMOVED lines=8> */
[-C--:B------:R-:W-:Y:S02]  /*10250*/  @!P2 LEA R8, P5, R201, R2.reuse, 0x1 ;  /* 0x00000002c908a211 */ /* 0x080fe400078a08ff */
[-C--:B------:R-:W-:Y:S02]  /*10260*/  @!P1 LEA R10, P4, R200, R2.reuse, 0x1 ;  /* 0x00000002c80a9211 */ /* 0x080fe400078808ff */
[-C--:B0-----:R-:W-:Y:S02]  /*10270*/  @!P3 LEA.HI.X R7, R19, R5.reuse, R217, 0x1, P6 ;  /* 0x000000051307b211 */ /* 0x081fe400030f0cd9 */
        /* <DEDUP_REMOVED lines=8> */
.L_x_1243:
[----:B------:R-:W-:Y:S05]  /*10300*/  BSYNC B0 ;  /* 0x0000000000007941 */ /* 0x000fea0003800000 */
.L_x_1235:
[----:B------:R-:W-:Y:S02]  /*10310*/  ULDC UR5, c[0x0][0xc38] ;  /* 0x00030e0000057ab9 */ /* 0x000fe40000000800 */
[----:B------:R-:W-:-:S06]  /*10320*/  UISETP.GE.AND UP0, UPT, UR4, UR5, UPT ;  /* 0x000000050400728c */ /* 0x000fcc000bf06270 */
[----:B------:R-:W-:-:S13]  /*10330*/  PLOP3.LUT P0, PT, PT, PT, UP0, 0x80, 0x0 ;  /* 0x000000000000781c */ /* 0x000fda0003f0f008 */
[----:B------:R-:W-:Y:S05]  /*10340*/  @!P0 BRA `(.L_x_1252) ;  /* 0xffffff0800ac8947 */ /* 0x000fea000383ffff */
[----:B------:R-:W-:Y:S05]  /*10350*/  EXIT ;  /* 0x000000000000794d */ /* 0x000fea0003800000 */
.L_x_1154:
[----:B------:R-:W-:-:S08]  /*10360*/  NOP ;  /* 0x0000000000007918 */ /* 0x000fd00000000000 */
[----:B0-----:R-:W0:-:S00]  /*10370*/  USETMAXREG.DEALLOC.CTAPOOL 0x18 ;  /* 0x00000018000079c8 */ /* 0x001e0000080e0500 */
[----:B0-----:R-:W-:-:S06]  /*10380*/  LOP3.LUT R0, R0, 0x3, RZ, 0xc0, !PT ;  /* 0x0000000300007812 */ /* 0x001fcc00078ec0ff */
[----:B------:R-:W0:Y:S01]  /*10390*/  S2UR UR6, SR_CTAID.X ;  /* 0x00000000000679c3 */ /* 0x000e220000002500 */
[----:B------:R-:W-:Y:S01]  /*103a0*/  LOP3.LUT R19, R19, 0xfffffffb, RZ, 0xc0, !PT ;  /* 0xfffffffb13137812 */ /* 0x000fe200078ec0ff */
[----:B------:R-:W-:Y:S01]  /*103b0*/  STL [R1+0x18], RZ ;  /* 0x000018ff01007387 */ /* 0x000fe20000100800 */
[----:B------:R-:W-:-:S03]  /*103c0*/  IMAD.MOV.U32 R18, RZ, RZ, RZ ;  /* 0x000000ffff127224 */ /* 0x000fc600078e00ff */
[----:B------:R-:W1:Y:S02]  /*103d0*/  SHFL.IDX PT, R0, R0, RZ, 0x1f ;  /* 0x00001fff00007589 */ /* 0x000e6400000e0000 */
[----:B-1----:R-:W-:Y:S02]  /*103e0*/  ISETP.NE.AND P0, PT, R0, RZ, PT ;  /* 0x000000ff0000720c */ /* 0x002fe40003f05270 */
[----:B------:R-:W0:Y:S11]  /*103f0*/  LDC R0, c[0x0][0xc38] ;  /* 0x00030e00ff007b82 */ /* 0x000e360000000800 */
[----:B------:R-:W-:Y:S01]  /*10400*/  @P0 LOP3.LUT R19, R19, 0x4, RZ, 0xfc, !PT ;  /* 0x0000000413130812 */ /* 0x000fe200078efcff */
[----:B------:R-:W-:Y:S06]  /*10410*/  @P0 BAR.ARV 0x4, 0x180 ;  /* 0x0106000000000b1d */ /* 0x000fec0000002000 */
[----:B0-----:R-:W-:Y:S01]  /*10420*/  ISETP.LE.AND P0, PT, R0, UR6, PT ;  /* 0x0000000600007c0c */ /* 0x001fe2000bf03270 */
[----:B------:R-:W-:-:S05]  /*10430*/  IMAD.MOV.U32 R0, RZ, RZ, 0x1 ;  /* 0x00000001ff007424 */ /* 0x000fca00078e00ff */
[----:B------:R0:W-:Y:S07]  /*10440*/  STL [R1+0x8], R0 ;  /* 0x0000080001007387 */ /* 0x0001ee0000100800 */
[----:B------:R-:W-:Y:S05]  /*10450*/  @P0 BRA `(.L_x_1253) ;  /* 0x0000005400780947 */ /* 0x000fea0003800000 */
[----:B------:R-:W1:Y:S01]  /*10460*/  S2R R6, SR_TID.X ;  /* 0x0000000000067919 */ /* 0x000e620000002100 */
[----:B------:R-:W2:Y:S01]  /*10470*/  S2UR UR5, SR_CgaCtaId ;  /* 0x00000000000579c3 */ /* 0x000ea20000008800 */
[----:B------:R-:W-:Y:S01]  /*10480*/  UMOV UR4, 0x400 ;  /* 0x0000040000047882 */ /* 0x000fe20000000000 */
[----:B------:R-:W-:Y:S01]  /*10490*/  IMAD.MOV.U32 R18, RZ, RZ, RZ ;  /* 0x000000ffff127224 */ /* 0x000fe200078e00ff */
[----:B------:R-:W-:Y:S01]  /*104a0*/  ULDC UR44, c[0x0][0xc] ;  /* 0x00000300002c7ab9 */ /* 0x000fe20000000800 */
[----:B------:R-:W-:Y:S01]  /*104b0*/  ULDC.64 UR38, c[0x0][0x198] ;  /* 0x0000660000267ab9 */ /* 0x000fe20000000a00 */
[----:B--2---:R-:W-:-:S06]  /*104c0*/  ULEA UR4, UR5, UR4, 0x18 ;  /* 0x0000000405047291 */ /* 0x004fcc000f8ec03f */
[----:B------:R-:W-:Y:S01]  /*104d0*/  IMAD.U32 R17, RZ, RZ, UR4 ;  /* 0x00000004ff117e24 */ /* 0x000fe2000f8e00ff */
[C---:B-1----:R-:W-:Y:S01]  /*104e0*/  LOP3.LUT R5, R6.reuse, 0x7f, RZ, 0xc0, !PT ;  /* 0x0000007f06057812 */ /* 0x042fe200078ec0ff */
[----:B0-----:R-:W-:-:S05]  /*104f0*/  IMAD.SHL.U32 R0, R6, 0x8, RZ ;  /* 0x0000000806007824 */ /* 0x001fca00078e00ff */
[C---:B------:R-:W-:Y:S02]  /*10500*/  LOP3.LUT R2, R0.reuse, 0x1f8, RZ, 0xc0, !PT ;  /* 0x000001f800027812 */ /* 0x040fe400078ec0ff */
[----:B------:R-:W-:Y:S02]  /*10510*/  LOP3.LUT R0, R0, 0x38, RZ, 0xc0, !PT ;  /* 0x0000003800007812 */ /* 0x000fe400078ec0ff */
[----:B------:R-:W-:Y:S01]  /*10520*/  LOP3.LUT R3, R2, 0x38, R6, 0x78, !PT ;  /* 0x0000003802037812 */ /* 0x000fe200078e7806 */
[----:B------:R-:W-:-:S05]  /*10530*/  IMAD.SHL.U32 R2, R5, 0x8, RZ ;  /* 0x0000000805027824 */ /* 0x000fca00078e00ff */
[----:B------:R-:W-:Y:S01]  /*10540*/  LOP3.LUT R4, R3, 0x200, R2, 0xf8, !PT ;  /* 0x0000020003047812 */ /* 0x000fe200078ef802 */
[----:B------:R-:W-:Y:S01]  /*10550*/  IMAD.SHL.U32 R2, R6, 0x10, RZ ;  /* 0x0000001006027824 */ /* 0x000fe200078e00ff */
[----:B------:R-:W-:-:S03]  /*10560*/  SHF.R.U32.HI R3, RZ, 0x3, R5 ;  /* 0x00000003ff037819 */ /* 0x000fc60000011605 */
[----:B------:R-:W-:Y:S01]  /*10570*/  IMAD R4, R4, 0x2, R17 ;  /* 0x0000000204047824 */ /* 0x000fe200078e0211 */
[----:B------:R-:W-:Y:S01]  /*10580*/  LOP3.LUT R2, R3, 0x70, R2, 0xf8, !PT ;  /* 0x0000007003027812 */ /* 0x000fe200078ef802 */
[----:B------:R-:W-:Y:S02]  /*10590*/  IMAD.U32 R3, RZ, RZ, UR6 ;  /* 0x00000006ff037e24 */ /* 0x000fe4000f8e00ff */
[----:B------:R-:W-:Y:S01]  /*105a0*/  IMAD.MOV.U32 R2, RZ, RZ, 0x1 ;  /* 0x00000001ff027424 */ /* 0x000fe200078e00ff */
[----:B------:R-:W-:Y:S04]  /*105b0*/  STL [R1+0x10], R4 ;  /* 0x0000100401007387 */ /* 0x000fe80000100800 */
[----:B------:R0:W-:Y:S04]  /*105c0*/  STL [R1+0x14], R3 ;  /* 0x0000140301007387 */ /* 0x0001e80000100800 */
[----:B------:R-:W-:Y:S04]  /*105d0*/  STL [R1+0x18], RZ ;  /* 0x000018ff01007387 */ /* 0x000fe80000100800 */
[----:B------:R1:W-:Y:S01]  /*105e0*/  STL [R1+0x8], R2 ;  /* 0x0000080201007387 */ /* 0x0003e20000100800 */
[----:B0-----:R-:W-:-:S02]  /*105f0*/  LOP3.LUT R3, R0, 0x40, RZ, 0xfc, !PT ;  /* 0x0000004000037812 */ /* 0x001fc400078efcff */
[C---:B-1----:R-:W-:Y:S02]  /*10600*/  LOP3.LUT R2, R0.reuse, 0x80, RZ, 0xfc, !PT ;  /* 0x0000008000027812 */ /* 0x042fe400078efcff */
[----:B------:R-:W-:-:S07]  /*10610*/  LOP3.LUT R0, R0, 0xc0, RZ, 0xfc, !PT ;  /* 0x000000c000007812 */ /* 0x000fce00078efcff */
.L_x_1360:
[----:B--2---:R-:W2:Y:S01]  /*10620*/  LDL R0, [R1+0x14] ;  /* 0x0000140001007983 */ /* 0x004ea20000100800 */
[----:B------:R-:W-:Y:S02]  /*10630*/  ULDC UR8, c[0x0][0xc60] ;  /* 0x0003180000087ab9 */ /* 0x000fe40000000800 */
[----:B------:R-:W-:-:S11]  /*10640*/  UISETP.NE.AND UP0, UPT, UR8, 0x1, UPT ;  /* 0x000000010800788c */ /* 0x000fd6000bf05270 */
[----:B------:R-:W-:Y:S01]  /*10650*/  @UP0 ULDC UR4, c[0x0][0xc64] ;  /* 0x0003190000040ab9 */ /* 0x000fe20000000800 */
[----:B------:R-:W-:Y:S01]  /*10660*/  @UP0 ULDC UR9, c[0x0][0xc68] ;  /* 0x00031a0000090ab9 */ /* 0x000fe20000000800 */
[C---:B--2---:R-:W-:Y:S02]  /*10670*/  R2UR UR7, R0.reuse ;  /* 0x00000000000772ca */ /* 0x044fe400000e0000 */
[----:B------:R-:W-:-:S11]  /*10680*/  R2UR UR6, R0 ;  /* 0x00000000000672ca */ /* 0x000fd600000e0000 */
[----:B------:R-:W-:-:S04]  /*10690*/  UIMAD.WIDE.U32 UR4, UR7, UR4, URZ ;  /* 0x00000004070472a5 */ /* 0x000fc8000f8e003f */
[----:B------:R-:W-:-:S03]  /*106a0*/  @UP0 USHF.R.U32.HI UR7, URZ, UR9, UR5 ;  /* 0x000000093f070299 */ /* 0x000fc60008011605 */
[----:B------:R-:W-:Y:S02]  /*106b0*/  ULDC UR4, c[0x0][0xc78] ;  /* 0x00031e0000047ab9 */ /* 0x000fe40000000800 */
[----:B------:R-:W-:Y:S02]  /*106c0*/  UISETP.GE.AND UP0, UPT, UR7, UR4, UPT ;  /* 0x000000040700728c */ /* 0x000fe4000bf06270 */
[----:B------:R-:W-:-:S04]  /*106d0*/  UIADD3 UR4, -UR7, URZ, URZ ;  /* 0x0000003f07047290 */ /* 0x000fc8000fffe13f */
[----:B------:R-:W-:Y:S01]  /*106e0*/  PLOP3.LUT P0, PT, PT, PT, UP0, 0x80, 0x0 ;  /* 0x000000000000781c */ /* 0x000fe20003f0f008 */
[----:B------:R-:W-:-:S12]  /*106f0*/  UIMAD UR8, UR8, UR4, UR6 ;  /* 0x00000004080872a4 */ /* 0x000fd8000f8e0206 */
[----:B01--4-:R-:W-:Y:S05]  /*10700*/  @!P0 BRA `(.L_x_1254) ;  /* 0x0000000000208947 */ /* 0x013fea0003800000 */
        /* <DEDUP_REMOVED lines=8> */
.L_x_1254:
[----:B------:R-:W-:Y:S01]  /*10790*/  ULDC UR9, c[0x0][0xc54] ;  /* 0x0003150000097ab9 */ /* 0x000fe20000000800 */
[----:B------:R-:W-:Y:S01]  /*107a0*/  UMOV UR6, UR8 ;  /* 0x0000000800067c82 */ /* 0x000fe20008000000 */
[----:B------:R-:W-:-:S11]  /*107b0*/  UISETP.NE.AND UP0, UPT, UR9, 0x1, UPT ;  /* 0x000000010900788c */ /* 0x000fd6000bf05270 */
[----:B------:R-:W-:Y:S02]  /*107c0*/  @UP0 ULDC.64 UR10, c[0x0][0xc58] ;  /* 0x00031600000a0ab9 */ /* 0x000fe40000000a00 */
[----:B------:R-:W-:-:S04]  /*107d0*/  UIMAD.WIDE.U32 UR4, UR8, UR10, URZ ;  /* 0x0000000a080472a5 */ /* 0x000fc8000f8e003f */
[----:B------:R-:W-:-:S04]  /*107e0*/  @UP0 USHF.R.U32.HI UR6, URZ, UR11, UR5 ;  /* 0x0000000b3f060299 */ /* 0x000fc80008011605 */
[----:B------:R-:W-:-:S12]  /*107f0*/  UIMAD UR4, UR6, UR9, URZ ;  /* 0x00000009060472a4 */ /* 0x000fd8000f8e023f */
.L_x_1255:
[----:B------:R-:W-:Y:S02]  /*10800*/  UIADD3 UR4, UR8, -UR4, URZ ;  /* 0x8000000408047290 */ /* 0x000fe4000fffe03f */
        /* <DEDUP_REMOVED lines=8> */
[----:B------:R-:W-:Y:S01]  /*10890*/  ULDC UR13, c[0x0][0xc54] ;  /* 0x00031500000d7ab9 */ /* 0x000fe20000000800 */
[----:B------:R-:W-:-:S02]  /*108a0*/  UISETP.NE.U32.AND UP0, UPT, UR10, URZ, UPT ;  /* 0x0000003f0a00728c */ /* 0x000fc4000bf05070 */
[----:B------:R-:W-:Y:S02]  /*108b0*/  UIMAD UR13, UR7, UR13, UR4 ;  /* 0x0000000d070d72a4 */ /* 0x000fe4000f8e0204 */
[----:B------:R-:W-:Y:S01]  /*108c0*/  USHF.L.U32 UR43, UR43, 0x7, URZ ;  /* 0x000000072b2b7899 */ /* 0x000fe2000800063f */
[----:B------:R-:W-:Y:S01]  /*108d0*/  ULDC.64 UR4, c[0x0][0x9e0] ;  /* 0x0002780000047ab9 */ /* 0x000fe20000000a00 */
[----:B------:R-:W-:Y:S02]  /*108e0*/  UISETP.NE.AND.EX UP0, UPT, UR11, URZ, UPT, UP0 ;  /* 0x0000003f0b00728c */ /* 0x000fe4000bf05300 */
[----:B------:R-:W-:Y:S02]  /*108f0*/  UISETP.GE.AND UP3, UPT, UR5, 0x1, UPT ;  /* 0x000000010500788c */ /* 0x000fe4000bf66270 */
[----:B------:R-:W-:Y:S01]  /*10900*/  UIADD3 UR12, UR43, 0x7f, URZ ;  /* 0x0000007f2b0c7890 */ /* 0x000fe2000fffe03f */
[----:B------:R-:W-:Y:S01]  /*10910*/  ULDC UR10, c[0x0][0x424] ;  /* 0x00010900000a7ab9 */ /* 0x000fe20000000800 */
[----:B------:R-:W-:Y:S01]  /*10920*/  ULDC UR6, c[0x0][0x288] ;  /* 0x0000a20000067ab9 */ /* 0x000fe20000000800 */
[----:B------:R-:W-:Y:S01]  /*10930*/  @UP2 ULDC UR8, c[0x0][0xc4c] ;  /* 0x0003130000082ab9 */ /* 0x000fe20000000800 */
[----:B------:R-:W-:Y:S01]  /*10940*/  @UP1 ULDC UR11, c[0x0][0x44c] ;  /* 0x00011300000b1ab9 */ /* 0x000fe20000000800 */
[----:B------:R-:W-:Y:S01]  /*10950*/  USEL UR15, UR10, 0x1, UP0 ;  /* 0x000000010a0f7887 */ /* 0x000fe20008000000 */
[----:B------:R-:W-:Y:S01]  /*10960*/  PLOP3.LUT P1, PT, PT, PT, UP3, 0x80, 0x0 ;  /* 0x000000000000781c */ /* 0x000fe20003f2f038 */
[----:B------:R-:W-:-:S02]  /*10970*/  UIADD3 UR16, -UR6, 0x1, URZ ;  /* 0x0000000106107890 */ /* 0x000fc4000fffe13f */
[----:B------:R-:W-:Y:S02]  /*10980*/  UIMAD.WIDE.U32 UR8, UR13, UR8, URZ ;  /* 0x000000080d0872a5 */ /* 0x000fe4000f8e003f */
[----:B------:R-:W-:Y:S01]  /*10990*/  UIMAD.WIDE.U32 UR10, UR12, UR11, URZ ;  /* 0x0000000b0c0a72a5 */ /* 0x000fe2000f8e003f */
[----:B------:R-:W-:Y:S01]  /*109a0*/  ULDC UR7, c[0x0][0x2f0] ;  /* 0x0000bc0000077ab9 */ /* 0x000fe20000000800 */
[----:B------:R-:W-:Y:S01]  /*109b0*/  @UP2 ULDC UR17, c[0x0][0xc50] ;  /* 0x0003140000112ab9 */ /* 0x000fe20000000800 */
[----:B------:R-:W-:Y:S01]  /*109c0*/  @UP1 ULDC UR18, c[0x0][0x450] ;  /* 0x0001140000121ab9 */ /* 0x000fe20000000800 */
[----:B------:R-:W-:Y:S01]  /*109d0*/  UMOV UR42, UR13 ;  /* 0x0000000d002a7c82 */ /* 0x000fe20008000000 */
[----:B------:R-:W-:Y:S02]  /*109e0*/  UIMAD UR16, UR15, UR7, UR16 ;  /* 0x000000070f1072a4 */ /* 0x000fe4000f8e0210 */
[----:B------:R-:W-:Y:S02]  /*109f0*/  @UP2 USHF.R.U32.HI UR42, URZ, UR17, UR9 ;  /* 0x000000113f2a2299 */ /* 0x000fe40008011609 */
[----:B------:R-:W-:-:S02]  /*10a00*/  @UP1 USHF.R.U32.HI UR12, URZ, UR18, UR11 ;  /* 0x000000123f0c1299 */ /* 0x000fc4000801160b */
[----:B------:R-:W-:Y:S02]  /*10a10*/  UIADD3 UR36, -UR42, URZ, URZ ;  /* 0x0000003f2a247290 */ /* 0x000fe4000fffe13f */
[----:B------:R-:W-:Y:S02]  /*10a20*/  UIADD3 UR12, UR16, UR12, URZ ;  /* 0x0000000c100c7290 */ /* 0x000fe4000fffe03f */
[----:B------:R-:W-:Y:S02]  /*10a30*/  UIMAD UR36, UR14, UR36, UR13 ;  /* 0x000000240e2472a4 */ /* 0x000fe4000f8e020d */
[----:B------:R-:W-:Y:S01]  /*10a40*/  UIADD3 UR4, UR12, UR4, URZ ;  /* 0x000000040c047290 */ /* 0x000fe2000fffe03f */
[----:B------:R-:W-:Y:S11]  /*10a50*/  @!P1 BRA `(.L_x_1256) ;  /* 0x0000000000449947 */ /* 0x000ff60003800000 */
        /* <DEDUP_REMOVED lines=10> */
.L_x_1257:
[----:B------:R-:W-:-:S11]  /*10b00*/  UISETP.NE.AND UP0, UPT, UR5, 0x1, UPT ;  /* 0x000000010500788c */ /* 0x000fd6000bf05270 */
[----:B------:R-:W-:Y:S02]  /*10b10*/  @UP0 ULDC.64 UR12, c[0x0][0x9e8] ;  /* 0x00027a00000c0ab9 */ /* 0x000fe40000000a00 */
[----:B------:R-:W-:-:S04]  /*10b20*/  UIMAD.WIDE.U32 UR8, UR10, UR12, URZ ;  /* 0x0000000c0a0872a5 */ /* 0x000fc8000f8e003f */
[----:B------:R-:W-:-:S12]  /*10b30*/  @UP0 USHF.R.U32.HI UR10, URZ, UR13, UR9 ;  /* 0x0000000d3f0a0299 */ /* 0x000fd80008011609 */
.L_x_1258:
[----:B------:R-:W-:-:S04]  /*10b40*/  UIMAD UR10, UR10, UR5, UR5 ;  /* 0x000000050a0a72a4 */ /* 0x000fc8000f8e0205 */
[----:B------:R-:W-:-:S04]  /*10b50*/  UISETP.LT.AND UP0, UPT, UR4, UR10, UPT ;  /* 0x0000000a0400728c */ /* 0x000fc8000bf01270 */
[----:B------:R-:W-:-:S12]  /*10b60*/  USEL UR4, UR4, UR10, UP0 ;  /* 0x0000000a04047287 */ /* 0x000fd80008000000 */
.L_x_1256:
[----:B------:R-:W-:Y:S02]  /*10b70*/  UIMAD UR12, UR15, UR7, 0x3f ;  /* 0x0000003f0f0c74a4 */ /* 0x000fe4000f8e0207 */
[----:B------:R-:W-:Y:S02]  /*10b80*/  UIADD3 UR4, UR4, 0x3f, URZ ;  /* 0x0000003f04047890 */ /* 0x000fe4000fffe03f */
[----:B------:R-:W-:Y:S02]  /*10b90*/  USHF.R.S32.HI UR13, URZ, 0x1f, UR12 ;  /* 0x0000001f3f0d7899 */ /* 0x000fe4000801140c */
[----:B------:R-:W-:Y:S01]  /*10ba0*/  USHF.R.S32.HI UR10, URZ, 0x1f, UR4 ;  /* 0x0000001f3f0a7899 */ /* 0x000fe20008011404 */
[----:B------:R-:W-:Y:S01]  /*10bb0*/  @UP1 ULDC UR8, c[0x0][0x44c] ;  /* 0x0001130000081ab9 */ /* 0x000fe20000000800 */
[----:B------:R-:W-:Y:S02]  /*10bc0*/  ULEA.HI UR13, UR13, UR12, URZ, 0x6 ;  /* 0x0000000c0d0d7291 */ /* 0x000fe4000f8f303f */
[----:B------:R-:W-:-:S02]  /*10bd0*/  UIMAD.WIDE.U32 UR8, UR43, UR8, URZ ;  /* 0x000000082b0872a5 */ /* 0x000fc4000f8e003f */
[----:B------:R-:W-:Y:S01]  /*10be0*/  ULEA.HI UR10, UR10, UR4, URZ, 0x6 ;  /* 0x000000040a0a7291 */ /* 0x000fe2000f8f303f */
[----:B------:R-:W-:Y:S01]  /*10bf0*/  @UP1 ULDC UR14, c[0x0][0x450] ;  /* 0x00011400000e1ab9 */ /* 0x000fe20000000800 */
[----:B------:R-:W-:Y:S01]  /*10c00*/  UMOV UR11, UR43 ;  /* 0x0000002b000b7c82 */ /* 0x000fe20008000000 */
[----:B------:R-:W-:Y:S02]  /*10c10*/  UIMAD UR4, UR15, UR7, -UR6 ;  /* 0x000000070f0472a4 */ /* 0x000fe4000f8e0a06 */
[----:B------:R-:W-:Y:S02]  /*10c20*/  USHF.R.S32.HI UR13, URZ, 0x6, UR13 ;  /* 0x000000063f0d7899 */ /* 0x000fe4000801140d */
[----:B------:R-:W-:Y:S02]  /*10c30*/  USHF.R.S32.HI UR10, URZ, 0x6, UR10 ;  /* 0x000000063f0a7899 */ /* 0x000fe4000801140a */
[----:B------:R-:W-:Y:S02]  /*10c40*/  @UP1 USHF.R.U32.HI UR11, URZ, UR14, UR9 ;  /* 0x0000000e3f0b1299 */ /* 0x000fe40008011609 */
[----:B------:R-:W-:-:S02]  /*10c50*/  UISETP.LT.AND UP0, UPT, UR13, UR10, UPT ;  /* 0x0000000a0d00728c */ /* 0x000fc4000bf01270 */
[----:B------:R-:W-:Y:S01]  /*10c60*/  UIADD3 UR4, UR4, UR11, URZ ;  /* 0x0000000b04047290 */ /* 0x000fe2000fffe03f */
[----:B------:R-:W-:Y:S01]  /*10c70*/  ULDC UR8, c[0x0][0x9dc] ;  /* 0x0002770000087ab9 */ /* 0x000fe20000000800 */
[----:B------:R-:W-:Y:S02]  /*10c80*/  USEL UR41, UR13, UR10, UP0 ;  /* 0x0000000a0d297287 */ /* 0x000fe40008000000 */
        /* <DEDUP_REMOVED lines=12> */
.L_x_1260:
[----:B------:R-:W-:-:S11]  /*10d50*/  UISETP.NE.AND UP0, UPT, UR5, 0x1, UPT ;  /* 0x000000010500788c */ /* 0x000fd6000bf05270 */
[----:B------:R-:W-:Y:S02]  /*10d60*/  @UP0 ULDC.64 UR10, c[0x0][0x9e8] ;  /* 0x00027a00000a0ab9 */ /* 0x000fe40000000a00 */
[----:B------:R-:W-:-:S04]  /*10d70*/  UIMAD.WIDE.U32 UR6, UR4, UR10, URZ ;  /* 0x0000000a040672a5 */ /* 0x000fc8000f8e003f */
[----:B------:R-:W-:-:S12]  /*10d80*/  @UP0 USHF.R.U32.HI UR4, URZ, UR11, UR7 ;  /* 0x0000000b3f040299 */ /* 0x000fd80008011607 */
.L_x_1261:
[----:B------:R-:W-:-:S04]  /*10d90*/  UIMAD UR4, UR4, UR5, URZ ;  /* 0x00000005040472a4 */ /* 0x000fc8000f8e023f */
[----:B------:R-:W-:-:S04]  /*10da0*/  UISETP.LT.AND UP0, UPT, UR8, UR4, UPT ;  /* 0x000000040800728c */ /* 0x000fc8000bf01270 */
[----:B------:R-:W-:-:S12]  /*10db0*/  USEL UR8, UR8, UR4, !UP0 ;  /* 0x0000000408087287 */ /* 0x000fd8000c000000 */
.L_x_1259:
[----:B------:R-:W-:Y:S01]  /*10dc0*/  USHF.R.S32.HI UR4, URZ, 0x1f, UR8 ;  /* 0x0000001f3f047899 */ /* 0x000fe20008011408 */
[----:B------:R-:W-:Y:S03]  /*10dd0*/  BSSY B7, `(.L_x_1262) ;  /* 0x00004aa000077945 */ /* 0x000fe60003800000 */
[----:B------:R-:W-:-:S04]  /*10de0*/  ULEA.HI UR4, UR4, UR8, URZ, 0x6 ;  /* 0x0000000804047291 */ /* 0x000fc8000f8f303f */
[----:B------:R-:W-:-:S04]  /*10df0*/  USHF.R.S32.HI UR4, URZ, 0x6, UR4 ;  /* 0x000000063f047899 */ /* 0x000fc80008011404 */
[----:B------:R-:W-:-:S04]  /*10e00*/  UISETP.LT.AND UP0, UPT, URZ, UR4, UPT ;  /* 0x000000043f00728c */ /* 0x000fc8000bf01270 */
[----:B------:R-:W-:-:S04]  /*10e10*/  USEL UR40, URZ, UR4, !UP0 ;  /* 0x000000043f287287 */ /* 0x000fc8000c000000 */
[----:B------:R-:W-:-:S06]  /*10e20*/  UISETP.GT.AND UP0, UPT, UR41, UR40, UPT ;  /* 0x000000282900728c */ /* 0x000fcc000bf04270 */
[----:B------:R-:W-:-:S13]  /*10e30*/  PLOP3.LUT P0, PT, PT, PT, UP0, 0x80, 0x0 ;  /* 0x000000000000781c */ /* 0x000fda0003f0f008 */
[----:B------:R-:W-:Y:S05]  /*10e40*/  @P0 BRA `(.L_x_1263) ;  /* 0x00000000004c0947 */ /* 0x000fea0003800000 */
[----:B------:R-:W0:Y:S02]  /*10e50*/  S2R R0, SR_TID.X ;  /* 0x0000000000007919 */ /* 0x000e240000002100 */
[----:B0-----:R-:W-:-:S04]  /*10e60*/  LOP3.LUT R0, R0, 0x7f, RZ, 0xc0, !PT ;  /* 0x0000007f00007812 */ /* 0x001fc800078ec0ff */
[----:B------:R-:W-:-:S13]  /*10e70*/  ISETP.NE.AND P1, PT, R0, RZ, PT ;  /* 0x000000ff0000720c */ /* 0x000fda0003f25270 */
[----:B------:R-:W-:Y:S05]  /*10e80*/  @P1 BRA `(.L_x_1264) ;  /* 0x0000004800781947 */ /* 0x000fea0003800000 */
[----:B------:R-:W0:Y:S01]  /*10e90*/  S2R R5, SR_LANEID ;  /* 0x0000000000057919 */ /* 0x000e220000000000 */
[----:B------:R-:W-:Y:S01]  /*10ea0*/  VOTEU.ANY UR4, UPT, PT ;  /* 0x0000000000047886 */ /* 0x000fe200038e0100 */
[----:B------:R-:W1:Y:S01]  /*10eb0*/  LDC.64 R2, c[0x0][0xc80] ;  /* 0x00032000ff027b82 */ /* 0x000e620000000a00 */
[----:B------:R-:W0:Y:S01]  /*10ec0*/  FLO.U32 R0, UR4 ;  /* 0x0000000400007d00 */ /* 0x000e2200080e0000 */
[----:B------:R-:W-:Y:S01]  /*10ed0*/  ULDC.64 UR6, c[0x0][0x208] ;  /* 0x0000820000067ab9 */ /* 0x000fe20000000a00 */
[----:B0-----:R-:W-:-:S06]  /*10ee0*/  ISETP.EQ.U32.AND P0, PT, R0, R5, PT ;  /* 0x000000050000720c */ /* 0x001fcc0003f02070 */
[----:B------:R-:W1:Y:S07]  /*10ef0*/  POPC R5, UR4 ;  /* 0x0000000400057d09 */ /* 0x000e6e0008000000 */
[----:B-1----:R-:W2:Y:S01]  /*10f00*/  @P0 ATOMG.E.ADD.STRONG.GPU PT, R3, desc[UR6][R2.64], R5 ;  /* 0x00000005020309a8 */ /* 0x002ea200081ee1c6 */
[----:B------:R-:W0:Y:S02]  /*10f10*/  S2R R4, SR_LTMASK ;  /* 0x0000000000047919 */ /* 0x000e240000003900 */
[----:B0-----:R-:W-:-:S04]  /*10f20*/  LOP3.LUT R4, R4, UR4, RZ, 0xc0, !PT ;  /* 0x0000000404047c12 */ /* 0x001fc8000f8ec0ff */
[----:B------:R-:W0:Y:S01]  /*10f30*/  POPC R7, R4 ;  /* 0x0000000400077309 */ /* 0x000e220000000000 */
[----:B--2---:R-:W0:Y:S02]  /*10f40*/  SHFL.IDX PT, R0, R3, R0, 0x1f ;  /* 0x00001f0003007589 */ /* 0x004e2400000e0000 */
[----:B0-----:R-:W-:-:S05]  /*10f50*/  IADD3 R0, R0, UR44, R7 ;  /* 0x0000002c00007c10 */ /* 0x001fca000fffe007 */
[----:B------:R3:W-:Y:S01]  /*10f60*/  STL [R1+0x14], R0 ;  /* 0x0000140001007387 */ /* 0x0007e20000100800 */
[----:B------:R-:W-:Y:S05]  /*10f70*/  BRA `(.L_x_1264) ;  /* 0x00000048003c7947 */ /* 0x000fea0003800000 */
.L_x_1263:
[----:B------:R-:W-:Y:S01]  /*10f80*/  VIADD R0, R17, 0x20400 ;  /* 0x0002040011007836 */ /* 0x000fe20000000000 */
[----:B------:R-:W-:Y:S04]  /*10f90*/  BSSY B6, `(.L_x_1265) ;  /* 0x0000013000067945 */ /* 0x000fe80003800000 */
[----:B------:R-:W-:-:S13]  /*10fa0*/  LOP3.LUT P0, RZ, R0, 0x3ff, RZ, 0xc0, !PT ;  /* 0x000003ff00ff7812 */ /* 0x000fda000780c0ff */
[----:B------:R-:W-:Y:S05]  /*10fb0*/  @!P0 BRA `(.L_x_1266) ;  /* 0x0000000000408947 */ /* 0x000fea0003800000 */
[----:B------:R-:W-:Y:S01]  /*10fc0*/  MOV R2, 0x0 ;  /* 0x0000000000027802 */ /* 0x000fe20000000f00 */
[----:B------:R-:W-:Y:S01]  /*10fd0*/  ULDC.64 UR6, c[0x4][0x1b8] ;  /* 0x01006e0000067ab9 */ /* 0x000fe20000000a00 */
[----:B------:R-:W-:Y:S01]  /*10fe0*/  ULDC.64 UR8, c[0x4][0x1c0] ;  /* 0x0100700000087ab9 */ /* 0x000fe20000000a00 */
[----:B------:R-:W-:Y:S01]  /*10ff0*/  ULDC.64 UR4, c[0x4][0x140] ;  /* 0x0100500000047ab9 */ /* 0x000fe20000000a00 */
[----:B------:R-:W-:Y:S02]  /*11000*/  IMAD.U32 R4, RZ, RZ, UR6 ;  /* 0x00000006ff047e24 */ /* 0x000fe4000f8e00ff */
[----:B------:R-:W0:Y:S01]  /*11010*/  LDC.64 R2, c[0x4][R2] ;  /* 0x0100000002027b82 */ /* 0x000e220000000a00 */
        /* <DEDUP_REMOVED lines=9> */
[----:B0-----:R-:W-:Y:S05]  /*110b0*/  CALL.ABS.NOINC R2 ;  /* 0x0000000002007343 */ /* 0x001fea0003c00000 */
.L_x_1266:
[----:B------:R-:W-:Y:S05]  /*110c0*/  BSYNC B6 ;  /* 0x0000000000067941 */ /* 0x000fea0003800000 */
.L_x_1265:
        /* <DEDUP_REMOVED lines=8> */
[----:B------:R0:W1:Y:S01]  /*11150*/  LDC.64 R2, c[0x4][R16] ;  /* 0x0100000010027b82 */ /* 0x0000620000000a00 */
        /* <DEDUP_REMOVED lines=11> */
.L_x_1269:
        /* <DEDUP_REMOVED lines=15> */
.L_x_1268:
[----:B------:R-:W-:Y:S05]  /*11300*/  BSYNC B6 ;  /* 0x0000000000067941 */ /* 0x000fea0003800000 */
.L_x_1267:
[----:B------:R-:W-:Y:S01]  /*11310*/  ULDC.64 UR4, c[0x0][0x9f8] ;  /* 0x00027e0000047ab9 */ /* 0x000fe20000000a00 */
[----:B------:R-:W-:Y:S01]  /*11320*/  IMAD.U32 R7, RZ, RZ, UR42 ;  /* 0x0000002aff077e24 */ /* 0x000fe2000f8e00ff */
[----:B------:R-:W-:Y:S01]  /*11330*/  UISETP.NE.U32.AND UP0, UPT, UR4, URZ, UPT ;  /* 0x0000003f0400728c */ /* 0x000fe2000bf05070 */
[----:B------:R-:W-:-:S03]  /*11340*/  ULDC.64 UR6, c[0x0][0x208] ;  /* 0x0000820000067ab9 */ /* 0x000fc60000000a00 */
[----:B------:R-:W-:-:S06]  /*11350*/  UISETP.NE.AND.EX UP0, UPT, UR5, URZ, UPT, UP0 ;  /* 0x0000003f0500728c */ /* 0x000fcc000bf05300 */
[----:B------:R-:W-:-:S05]  /*11360*/  PLOP3.LUT P0, PT, PT, PT, UP0, 0x80, 0x0 ;  /* 0x000000000000781c */ /* 0x000fca0003f0f008 */
[----:B------:R-:W-:Y:S02]  /*11370*/  @UP0 ULDC.64 UR4, c[0x0][0x9f8] ;  /* 0x00027e0000040ab9 */ /* 0x000fe40000000a00 */
[----:B------:R-:W-:-:S06]  /*11380*/  @UP0 UIMAD.WIDE UR4, UR42, 0x4, UR4 ;  /* 0x000000042a0408a5 */ /* 0x000fcc000f8e0204 */
[----:B------:R-:W-:Y:S02]  /*11390*/  IMAD.U32 R2, RZ, RZ, UR4 ;  /* 0x00000004ff027e24 */ /* 0x000fe4000f8e00ff */
[----:B------:R-:W-:-:S05]  /*113a0*/  IMAD.U32 R3, RZ, RZ, UR5 ;  /* 0x00000005ff037e24 */ /* 0x000fca000f8e00ff */
[----:B------:R0:W2:Y:S01]  /*113b0*/  @P0 LDG.E R7, desc[UR6][R2.64] ;  /* 0x0000000602070981 */ /* 0x0000a2000c1e1900 */
[----:B------:R-:W-:Y:S01]  /*113c0*/  UMOV UR4, 0xffffffff ;  /* 0xffffffff00047882 */ /* 0x000fe20000000000 */
[----:B------:R-:W-:Y:S01]  /*113d0*/  IMAD.U32 R0, RZ, RZ, UR41 ;  /* 0x00000029ff007e24 */ /* 0x000fe2000f8e00ff */
[----:B------:R-:W-:Y:S01]  /*113e0*/  LOP3.LUT R19, R19, 0xfffffffe, RZ, 0xc0, !PT ;  /* 0xfffffffe13137812 */ /* 0x000fe200078ec0ff */
[----:B------:R-:W1:Y:S02]  /*113f0*/  S2R R4, SR_TID.X ;  /* 0x0000000000047919 */ /* 0x000e640000002100 */
[----:B------:R-:W-:Y:S01]  /*11400*/  VIADD R0, R0, 0xffffffff ;  /* 0xffffffff00007836 */ /* 0x000fe20000000000 */
[----:B0-----:R-:W0:Y:S02]  /*11410*/  LDC.64 R2, c[0x0][0x418] ;  /* 0x00010600ff027b82 */ /* 0x001e240000000a00 */
[----:B0-----:R-:W-:Y:S02]  /*11420*/  ISETP.NE.U32.AND P0, PT, R2, RZ, PT ;  /* 0x000000ff0200720c */ /* 0x001fe40003f05070 */
[----:B-1----:R-:W-:-:S02]  /*11430*/  SHF.R.U32.HI R4, RZ, 0x5, R4 ;  /* 0x00000005ff047819 */ /* 0x002fc40000011604 */
[----:B------:R-:W-:Y:S02]  /*11440*/  ISETP.NE.AND.EX P1, PT, R3, RZ, PT, P0 ;  /* 0x000000ff0300720c */ /* 0x000fe40003f25300 */
[----:B------:R-:W-:-:S11]  /*11450*/  LOP3.LUT R4, R4, 0x3, RZ, 0xc0, !PT ;  /* 0x0000000304047812 */ /* 0x000fd600078ec0ff */
[----:B------:R-:W-:Y:S02]  /*11460*/  @P1 LOP3.LUT R19, R19, 0x1, RZ, 0xfc, !PT ;  /* 0x0000000113131812 */ /* 0x000fe400078efcff */
[----:B--2---:R-:W-:Y:S01]  /*11470*/  SHF.R.S32.HI R8, RZ, 0x1f, R7 ;  /* 0x0000001fff087819 */ /* 0x004fe20000011407 */
[----:B------:R0:W-:Y:S01]  /*11480*/  STL [R1+0x4], R7 ;  /* 0x0000040701007387 */ /* 0x0001e20000100800 */
[----:B------:R-:W-:-:S03]  /*11490*/  SEL R16, R7, RZ, !P1 ;  /* 0x000000ff07107207 */ /* 0x000fc60004800000 */
[----:B------:R0:W-:Y:S01]  /*114a0*/  STL [R1+0xc], R8 ;  /* 0x00000c0801007387 */ /* 0x0001e20000100800 */
[----:B------:R-:W-:Y:S05]  /*114b0*/  BRA.DIV UR4, `(.L_x_1270) ;  /* 0x0000004e04287947 */ /* 0x000fea000b800000 */
[----:B------:R1:W2:Y:S02]  /*114c0*/  SHFL.IDX PT, R14, R4, RZ, 0x1f ;  /* 0x00001fff040e7589 */ /* 0x0002a400000e0000 */
.L_x_1375:
[----:B------:R3:W-:Y:S01]  /*114d0*/  STL [R1], R0 ;  /* 0x0000000001007387 */ /* 0x0007e20000100800 */
[----:B--2---:R-:W-:Y:S02]  /*114e0*/  ISETP.NE.AND P0, PT, R14, RZ, PT ;  /* 0x000000ff0e00720c */ /* 0x004fe40003f05270 */
[----:B------:R-:W-:Y:S02]  /*114f0*/  PLOP3.LUT P2, PT, PT, PT, PT, 0x8, 0x0 ;  /* 0x000000000000781c */ /* 0x000fe40003f4e170 */
[----:B------:R-:W-:-:S11]  /*11500*/  LOP3.LUT R19, R19, 0xfffffffd, RZ, 0xc0, !PT ;  /* 0xfffffffd13137812 */ /* 0x000fd600078ec0ff */
[----:B------:R-:W-:Y:S01]  /*11510*/  @P2 LOP3.LUT R19, R19, 0x2, RZ, 0xfc, !PT ;  /* 0x0000000213132812 */ /* 0x000fe200078efcff */
[----:B---3--:R-:W-:Y:S06]  /*11520*/  @P0 BRA `(.L_x_1271) ;  /* 0x0000000400480947 */ /* 0x008fec0003800000 */
[----:B------:R-:W-:-:S03]  /*11530*/  UMOV UR4, 0xffffffff ;  /* 0xffffffff00047882 */ /* 0x000fc60000000000 */
[----:B------:R-:W-:Y:S05]  /*11540*/  BRA.DIV UR4, `(.L_x_1272) ;  /* 0x0000004e04247947 */ /* 0x000fea000b800000 */
[----:B------:R-:W-:-:S13]  /*11550*/  ELECT P6, URZ, PT ;  /* 0x00000000003f782f */ /* 0x000fda00038c0000 */
.L_x_1378:
[----:B------:R-:W-:Y:S05]  /*11560*/  @!P6 BRA `(.L_x_1271) ;  /* 0x000000040038e947 */ /* 0x000fea0003800000 */
[----:B------:R-:W-:Y:S01]  /*11570*/  IMAD.MOV.U32 R16, RZ, RZ, R7 ;  /* 0x000000ffff107224 */ /* 0x000fe200078e0007 */
[----:B------:R-:W-:Y:S06]  /*11580*/  @!P1 BRA `(.L_x_1273) ;  /* 0x0000000000509947 */ /* 0x000fec0003800000 */
[----:B------:R-:W2:Y:S01]  /*11590*/  LDC R6, c[0x0][0x43c] ;  /* 0x00010f00ff067b82 */ /* 0x000ea20000000800 */
[----:B------:R-:W-:Y:S01]  /*115a0*/  IMAD.MOV.U32 R9, RZ, RZ, R0 ;  /* 0x000000ffff097224 */ /* 0x000fe200078e0000 */
[----:B------:R-:W-:Y:S01]  /*115b0*/  ULDC.64 UR4, c[0x0][0x428] ;  /* 0x00010a0000047ab9 */ /* 0x000fe20000000a00 */
[----:B------:R-:W-:Y:S01]  /*115c0*/  ULDC.64 UR6, c[0x0][0x208] ;  /* 0x0000820000067ab9 */ /* 0x000fe20000000a00 */
[----:B--2---:R-:W-:-:S13]  /*115d0*/  ISETP.NE.AND P0, PT, R6, 0x1, PT ;  /* 0x000000010600780c */ /* 0x004fda0003f05270 */
[----:B-1----:R-:W1:Y:S02]  /*115e0*/  @P0 LDC.64 R4, c[0x0][0x440] ;  /* 0x00011000ff040b82 */ /* 0x002e640000000a00 */
[----:B-1----:R-:W-:-:S04]  /*115f0*/  @P0 IMAD.HI.U32 R0, R9, R4, RZ ;  /* 0x0000000409000227 */ /* 0x002fc800078e00ff */
[----:B------:R-:W-:Y:S01]  /*11600*/  IMAD.MOV.U32 R4, RZ, RZ, R9 ;  /* 0x000000ffff047224 */ /* 0x000fe200078e0009 */
[----:B------:R-:W-:-:S04]  /*11610*/  @P0 SHF.R.U32.HI R4, RZ, R5, R0 ;  /* 0x00000005ff040219 */ /* 0x000fc80000011600 */
[--C-:B------:R-:W-:Y:S01]  /*11620*/  SHF.R.S32.HI R5, RZ, 0x1f, R4.reuse ;  /* 0x0000001fff057819 */ /* 0x100fe20000011404 */
[----:B------:R-:W-:-:S04]  /*11630*/  IMAD.MOV R0, RZ, RZ, -R4 ;  /* 0x000000ffff007224 */ /* 0x000fc800078e0a04 */
[----:B------:R-:W-:Y:S02]  /*11640*/  IMAD R9, R6, R0, R9 ;  /* 0x0000000006097224 */ /* 0x000fe400078e0209 */
[----:B------:R-:W-:Y:S02]  /*11650*/  IMAD R0, R8, UR4, RZ ;  /* 0x0000000408007c24 */ /* 0x000fe4000f8e02ff */
[C---:B------:R-:W-:Y:S01]  /*11660*/  IMAD.WIDE.U32 R4, R7.reuse, UR4, R4 ;  /* 0x0000000407047c25 */ /* 0x040fe2000f8e0004 */
[----:B------:R2:W-:Y:S03]  /*11670*/  STL [R1], R9 ;  /* 0x0000000901007387 */ /* 0x0005e60000100800 */
[----:B------:R-:W-:Y:S01]  /*11680*/  IMAD R0, R7, UR5, R0 ;  /* 0x0000000507007c24 */ /* 0x000fe2000f8e0200 */
[----:B------:R-:W-:-:S03]  /*11690*/  LEA R2, P0, R4, R2, 0x2 ;  /* 0x0000000204027211 */ /* 0x000fc600078010ff */
[----:B------:R-:W-:-:S05]  /*116a0*/  IMAD.IADD R0, R5, 0x1, R0 ;  /* 0x0000000105007824 */ /* 0x000fca00078e0200 */
[----:B------:R-:W-:-:S05]  /*116b0*/  LEA.HI.X R3, R4, R3, R0, 0x2, P0 ;  /* 0x0000000304037211 */ /* 0x000fca00000f1400 */
[----:B------:R2:W5:Y:S02]  /*116c0*/  LDG.E R16, desc[UR6][R2.64] ;  /* 0x0000000602107981 */ /* 0x000564000c1e1900 */
.L_x_1273:
[----:B--2---:R-:W2:Y:S01]  /*116d0*/  LDL R2, [R1+0x8] ;  /* 0x0000080001027983 */ /* 0x004ea20000100800 */
[----:B------:R-:W-:Y:S01]  /*116e0*/  IMAD R0, R18, 0x8, R17 ;  /* 0x0000000812007824 */ /* 0x000fe200078e0211 */
[----:B--2---:R-:W-:-:S04]  /*116f0*/  SHF.L.U32 R2, R2, 0x1f, RZ ;  /* 0x0000001f02027819 */ /* 0x004fc800000006ff */
[----:B------:R-:W2:Y:S02]  /*11700*/  SYNCS.PHASECHK.TRANS64.TRYWAIT P0, [R0+URZ+0x30840], R2 ;  /* 0x03084002000075a7 */ /* 0x000ea4000800017f */
[----:B--2---:R-:W-:Y:S05]  /*11710*/  @!P0 BRA `(.L_x_1274) ;  /* 0x0000004800d08947 */ /* 0x004fea0003800000 */
.L_x_1379:
[----:B------:R-:W3:Y:S02]  /*11720*/  S2R R3, SR_TID.X ;  /* 0x0000000000037919 */ /* 0x000ee40000002100 */
[----:B---3--:R-:W-:-:S04]  /*11730*/  LOP3.LUT R3, R3, 0x7f, RZ, 0xc0, !PT ;  /* 0x0000007f03037812 */ /* 0x008fc800078ec0ff */
[----:B------:R-:W-:-:S13]  /*11740*/  ISETP.NE.AND P0, PT, R3, RZ, PT ;  /* 0x000000ff0300720c */ /* 0x000fda0003f05270 */
[----:B------:R-:W-:Y:S05]  /*11750*/  @P0 BRA `(.L_x_1275) ;  /* 0x00000000001c0947 */ /* 0x000fea0003800000 */
[----:B------:R-:W3:Y:S01]  /*11760*/  S2R R3, SR_TID.X ;  /* 0x0000000000037919 */ /* 0x000ee20000002100 */
[----:B--2---:R-:W-:-:S04]  /*11770*/  IMAD.MOV.U32 R2, RZ, RZ, 0x8000 ;  /* 0x00008000ff027424 */ /* 0x004fc800078e00ff */
[----:B------:R4:W-:Y:S01]  /*11780*/  SYNCS.ARRIVE.TRANS64 RZ, [R0+URZ+0x30830], R2 ;  /* 0x0308300200ff79a7 */ /* 0x0009e2000800003f */
[----:B---3--:R-:W-:-:S04]  /*11790*/  LOP3.LUT R3, R3, 0x1f, RZ, 0xc0, !PT ;  /* 0x0000001f03037812 */ /* 0x008fc800078ec0ff */
[----:B------:R-:W-:-:S13]  /*117a0*/  ISETP.NE.AND P0, PT, R3, RZ, PT ;  /* 0x000000ff0300720c */ /* 0x000fda0003f05270 */
[----:B----4-:R-:W-:Y:S05]  /*117b0*/  @!P0 BRA `(.L_x_1275) ;  /* 0x0000000000048947 */ /* 0x010fea0003800000 */
[----:B------:R-:W-:Y:S01]  /*117c0*/  BPT.TRAP 0x1 ;  /* 0x000000040000795c */ /* 0x000fe20000300000 */
.L_x_1275:
[----:B--2---:R-:W2:Y:S01]  /*117d0*/  LDL R2, [R1] ;  /* 0x0000000001027983 */ /* 0x004ea20000100800 */
[----:B------:R-:W-:Y:S01]  /*117e0*/  R2UR UR33, R0 ;  /* 0x00000000002172ca */ /* 0x000fe200000e0000 */
[----:B------:R-:W-:Y:S01]  /*117f0*/  IMAD R0, R18, 0x8000, R17 ;  /* 0x0000800012007824 */ /* 0x000fe200078e0211 */
[----:B-----5:R-:W-:Y:S01]  /*11800*/  R2UR UR37, R16 ;  /* 0x00000000102572ca */ /* 0x020fe200000e0000 */
[----:B------:R-:W-:Y:S01]  /*11810*/  UIADD3 UR4, UP0, UR38, 0x370, URZ ;  /* 0x0000037026047890 */ /* 0x000fe2000ff1e03f */
[----:B------:R-:W-:Y:S01]  /*11820*/  PLOP3.LUT P0, PT, PT, PT, PT, 0x80, 0x0 ;  /* 0x000000000000781c */ /* 0x000fe20003f0f070 */
[----:B------:R-:W-:Y:S01]  /*11830*/  UMOV UR6, 0x0 ;  /* 0x0000000000067882 */ /* 0x000fe20000000000 */
[----:B------:R-:W-:Y:S01]  /*11840*/  R2UR UR8, R0 ;  /* 0x00000000000872ca */ /* 0x000fe200000e0000 */
[----:B------:R-:W-:Y:S01]  /*11850*/  UIADD3.X UR5, URZ, UR39, URZ, UP0, !UPT ;  /* 0x000000273f057290 */ /* 0x000fe200087fe43f */
[----:B------:R-:W-:Y:S01]  /*11860*/  LOP3.LUT R19, R19, 0xfffffffd, RZ, 0xc0, !PT ;  /* 0xfffffffd13137812 */ /* 0x000fe200078ec0ff */
[----:B------:R-:W-:Y:S01]  /*11870*/  UMOV UR7, 0x14f00000 ;  /* 0x14f0000000077882 */ /* 0x000fe20000000000 */
[----:B------:R-:W-:Y:S01]  /*11880*/  UMOV UR34, URZ ;  /* 0x0000003f00227c82 */ /* 0x000fe20008000000 */
[----:B------:R-:W-:Y:S01]  /*11890*/  UMOV UR26, 0x40 ;  /* 0x00000040001a7882 */ /* 0x000fe20000000000 */
[----:B------:R-:W-:Y:S01]  /*118a0*/  UMOV UR28, UR36 ;  /* 0x00000024001c7c82 */ /* 0x000fe20008000000 */
[----:B------:R-:W-:-:S02]  /*118b0*/  UIADD3 UR33, UR33, 0x30830, URZ ;  /* 0x0003083021217890 */ /* 0x000fc4000fffe03f */
[----:B------:R-:W-:Y:S01]  /*118c0*/  UMOV UR29, UR37 ;  /* 0x00000025001d7c82 */ /* 0x000fe20008000000 */
[----:B------:R-:W-:Y:S01]  /*118d0*/  UMOV UR18, 0x80 ;  /* 0x0000008000127882 */ /* 0x000fe20000000000 */
[----:B------:R-:W-:Y:S01]  /*118e0*/  UMOV UR20, UR36 ;  /* 0x0000002400147c82 */ /* 0x000fe20008000000 */
[----:B------:R-:W-:Y:S01]  /*118f0*/  UMOV UR21, UR37 ;  /* 0x0000002500157c82 */ /* 0x000fe20008000000 */
[----:B------:R-:W-:Y:S01]  /*11900*/  UIADD3 UR32, UR8, 0x20400, URZ ;  /* 0x0002040008207890 */ /* 0x000fe2000fffe03f */
[----:B------:R-:W-:Y:S01]  /*11910*/  @P0 LOP3.LUT R19, R19, 0x2, RZ, 0xfc, !PT ;  /* 0x0000000213130812 */ /* 0x000fe200078efcff */
[----:B------:R-:W-:Y:S02]  /*11920*/  UIADD3 UR24, UR8, 0x22400, URZ ;  /* 0x0002240008187890 */ /* 0x000fe4000fffe03f */
[----:B------:R-:W-:Y:S02]  /*11930*/  UIADD3 UR16, UR8, 0x24400, URZ ;  /* 0x0002440008107890 */ /* 0x000fe4000fffe03f */
[----:B------:R-:W-:Y:S01]  /*11940*/  UIADD3 UR8, UR8, 0x26400, URZ ;  /* 0x0002640008087890 */ /* 0x000fe2000fffe03f */
[----:B------:R-:W-:Y:S01]  /*11950*/  UMOV UR25, UR33 ;  /* 0x0000002100197c82 */ /* 0x000fe20008000000 */
[----:B------:R-:W-:Y:S01]  /*11960*/  UMOV UR17, UR33 ;  /* 0x0000002100117c82 */ /* 0x000fe20008000000 */
[----:B------:R-:W-:Y:S01]  /*11970*/  UMOV UR10, 0xc0 ;  /* 0x000000c0000a7882 */ /* 0x000fe20000000000 */
[----:B------:R-:W-:Y:S01]  /*11980*/  UMOV UR12, UR36 ;  /* 0x00000024000c7c82 */ /* 0x000fe20008000000 */
[----:B------:R-:W-:Y:S01]  /*11990*/  UMOV UR13, UR37 ;  /* 0x00000025000d7c82 */ /* 0x000fe20008000000 */
[----:B------:R-:W-:Y:S01]  /*119a0*/  UMOV UR9, UR33 ;  /* 0x0000002100097c82 */ /* 0x000fe20008000000 */
[----:B--2---:R-:W-:-:S13]  /*119b0*/  R2UR UR35, R2 ;  /* 0x00000000022372ca */ /* 0x004fda00000e0000 */
[----:B------:R-:W-:-:S07]  /*119c0*/  USHF.L.U32 UR35, UR35, 0x6, URZ ;  /* 0x0000000623237899 */ /* 0x000fce000800063f */
[----:B------:R-:W-:Y:S01]  /*119d0*/  UMOV UR27, UR35 ;  /* 0x00000023001b7c82 */ /* 0x000fe20008000000 */
[----:B------:R-:W-:Y:S01]  /*119e0*/  UMOV UR19, UR35 ;  /* 0x0000002300137c82 */ /* 0x000fe20008000000 */
[----:B------:R2:W-:Y:S01]  /*119f0*/  UTMALDG.4D [UR32], [UR4], desc[UR6] ;  /* 0x00000620040075b4 */ /* 0x0005e20008019000 */
[----:B------:R-:W-:Y:S01]  /*11a00*/  UMOV UR11, UR35 ;  /* 0x00000023000b7c82 */ /* 0x000fe20008000000 */
[----:B------:R2:W-:Y:S01]  /*11a10*/  UTMALDG.4D [UR24], [UR4], desc[UR6] ;  /* 0x00000618040075b4 */ /* 0x0005e20008019000 */
[----:B------:R2:W-:Y:S01]  /*11a20*/  UTMALDG.4D [UR16], [UR4], desc[UR6] ;  /* 0x00000610040075b4 */ /* 0x0005e20008019000 */
[----:B------:R2:W-:Y:S02]  /*11a30*/  UTMALDG.4D [UR8], [UR4], desc[UR6] ;  /* 0x00000608040075b4 */ /* 0x0005e40008019000 */
[----:B--2---:R-:W-:Y:S01]  /*11a40*/  NOP ;  /* 0x0000000000007918 */ /* 0x004fe20000000000 */
.L_x_1271:
[----:B------:R-:W-:Y:S01]  /*11a50*/  VIADD R0, R17, 0x10400 ;  /* 0x0001040011007836 */ /* 0x000fe20000000000 */
[----:B------:R-:W-:Y:S05]  /*11a60*/  WARPSYNC.ALL ;  /* 0x0000000000007948 */ /* 0x000fea0003800000 */
[----:B------:R-:W-:Y:S01]  /*11a70*/  BAR.SYNC.DEFER_BLOCKING 0x8, 0x180 ;  /* 0x0206000000007b1d */ /* 0x000fe20000010000 */
[----:B------:R-:W-:-:S05]  /*11a80*/  LOP3.LUT P0, RZ, R0, 0x3ff, RZ, 0xc0, !PT ;  /* 0x000003ff00ff7812 */ /* 0x000fca000780c0ff */
[----:B------:R-:W-:Y:S08]  /*11a90*/  BSSY B6, `(.L_x_1276) ;  /* 0x0000012000067945 */ /* 0x000ff00003800000 */
[----:B------:R-:W-:Y:S05]  /*11aa0*/  @!P0 BRA `(.L_x_1277) ;  /* 0x0000000000408947 */ /* 0x000fea0003800000 */
[----:B------:R-:W-:Y:S01]  /*11ab0*/  MOV R2, 0x0 ;  /* 0x0000000000027802 */ /* 0x000fe20000000f00 */
[----:B------:R-:W-:Y:S01]  /*11ac0*/  ULDC.64 UR6, c[0x4][0x1b8] ;  /* 0x01006e0000067ab9 */ /* 0x000fe20000000a00 */
[----:B------:R-:W-:Y:S01]  /*11ad0*/  ULDC.64 UR8, c[0x4][0x1c0] ;  /* 0x0100700000087ab9 */ /* 0x000fe20000000a00 */
[----:B------:R-:W-:Y:S01]  /*11ae0*/  ULDC.64 UR4, c[0x4][0x130] ;  /* 0x01004c0000047ab9 */ /* 0x000fe20000000a00 */
[----:B-1----:R-:W-:Y:S02]  /*11af0*/  IMAD.U32 R4, RZ, RZ, UR6 ;  /* 0x00000006ff047e24 */ /* 0x002fe4000f8e00ff */
[----:B------:R-:W1:Y:S01]  /*11b00*/  LDC.64 R2, c[0x4][R2] ;  /* 0x0100000002027b82 */ /* 0x000e620000000a00 */
[----:B------:R-:W-:Y:S02]  /*11b10*/  IMAD.U32 R5, RZ, RZ, UR7 ;  /* 0x00000007ff057e24 */ /* 0x000fe4000f8e00ff */
[----:B------:R-:W-:Y:S02]  /*11b20*/  IMAD.U32 R6, RZ, RZ, UR8 ;  /* 0x00000008ff067e24 */ /* 0x000fe4000f8e00ff */
[----:B0-----:R-:W-:-:S02]  /*11b30*/  IMAD.U32 R7, RZ, RZ, UR9 ;  /* 0x00000009ff077e24 */ /* 0x001fc4000f8e00ff */
[----:B------:R-:W-:Y:S02]  /*11b40*/  IMAD.U32 R10, RZ, RZ, UR4 ;  /* 0x00000004ff0a7e24 */ /* 0x000fe4000f8e00ff */
[----:B------:R-:W-:Y:S02]  /*11b50*/  IMAD.U32 R11, RZ, RZ, UR5 ;  /* 0x00000005ff0b7e24 */ /* 0x000fe4000f8e00ff */
[----:B------:R-:W-:Y:S02]  /*11b60*/  IMAD.MOV.U32 R8, RZ, RZ, 0x70 ;  /* 0x00000070ff087424 */ /* 0x000fe400078e00ff */
[----:B------:R-:W-:Y:S02]  /*11b70*/  IMAD.MOV.U32 R12, RZ, RZ, 0x1 ;  /* 0x00000001ff0c7424 */ /* 0x000fe400078e00ff */
[----:B------:R-:W-:-:S07]  /*11b80*/  IMAD.MOV.U32 R13, RZ, RZ, RZ ;  /* 0x000000ffff0d7224 */ /* 0x000fce00078e00ff */
[----:B------:R-:W-:-:S07]  /*11b90*/  LEPC R20, `(.L_x_1277) ;  /* 0x000000001014794e */ /* 0x000fce0000000000 */
[----:B-1----:R-:W-:Y:S05]  /*11ba0*/  CALL.ABS.NOINC R2 ;  /* 0x0000000002007343 */ /* 0x002fea0003c00000 */
.L_x_1277:
[----:B------:R-:W-:Y:S05]  /*11bb0*/  BSYNC B6 ;  /* 0x0000000000067941 */ /* 0x000fea0003800000 */
.L_x_1276:
[----:B------:R-:W2:Y:S01]  /*11bc0*/  S2R R2, SR_TID.X ;  /* 0x0000000000027919 */ /* 0x000ea20000002100 */
[----:B0-----:R-:W0:Y:S01]  /*11bd0*/  LDC R7, c[0x0][0x448] ;  /* 0x00011200ff077b82 */ /* 0x001e220000000800 */
[----:B------:R-:W-:Y:S01]  /*11be0*/  USHF.R.S32.HI UR4, URZ, 0x1f, UR36 ;  /* 0x0000001f3f047899 */ /* 0x000fe20008011424 */
[----:B------:R-:W-:Y:S01]  /*11bf0*/  ULDC.64 UR8, c[0x0][0x2d8] ;  /* 0x0000b60000087ab9 */ /* 0x000fe20000000a00 */
[----:B------:R-:W3:Y:S02]  /*11c00*/  S2R R10, SR_TID.X ;  /* 0x00000000000a7919 */ /* 0x000ee40000002100 */
[----:B------:R-:W-:Y:S02]  /*11c10*/  UIMAD UR6, UR4, UR8, URZ ;  /* 0x00000008040672a4 */ /* 0x000fe4000f8e023f */
[----:B------:R-:W-:Y:S01]  /*11c20*/  UIMAD.WIDE.U32 UR4, UR36, UR8, URZ ;  /* 0x00000008240472a5 */ /* 0x000fe2000f8e003f */
[----:B------:R-:W4:Y:S01]  /*11c30*/  S2R R8, SR_TID.X ;  /* 0x0000000000087919 */ /* 0x000f220000002100 */
[----:B------:R-:W-:-:S02]  /*11c40*/  UIMAD UR6, UR36, UR9, UR6 ;  /* 0x00000009240672a4 */ /* 0x000fc4000f8e0206 */
[----:B------:R-:W-:Y:S02]  /*11c50*/  USHF.R.S32.HI UR7, URZ, 0x1f, UR42 ;  /* 0x0000001f3f077899 */ /* 0x000fe4000801142a */
[----:B------:R-:W-:Y:S01]  /*11c60*/  UIADD3 UR5, UR5, UR6, URZ ;  /* 0x0000000605057290 */ /* 0x000fe2000fffe03f */
[----:B------:R-:W-:-:S03]  /*11c70*/  ULDC.64 UR8, c[0x0][0x2e0] ;  /* 0x0000b80000087ab9 */ /* 0x000fc60000000a00 */
[----:B------:R-:W-:Y:S02]  /*11c80*/  UIMAD.WIDE.U32 UR4, UR42, UR8, UR4 ;  /* 0x000000082a0472a5 */ /* 0x000fe4000f8e0004 */
[----:B------:R-:W-:-:S04]  /*11c90*/  UIMAD UR6, UR7, UR8, URZ ;  /* 0x00000008070672a4 */ /* 0x000fc8000f8e023f */
[----:B------:R-:W-:Y:S01]  /*11ca0*/  UIMAD UR6, UR42, UR9, UR6 ;  /* 0x000000092a0672a4 */ /* 0x000fe2000f8e0206 */
[----:B0-----:R-:W-:Y:S01]  /*11cb0*/  ISETP.NE.AND P0, PT, R7, 0x1, PT ;  /* 0x000000010700780c */ /* 0x001fe20003f05270 */
[----:B-1----:R-:W-:Y:S02]  /*11cc0*/  IMAD.U32 R4, RZ, RZ, UR4 ;  /* 0x00000004ff047e24 */ /* 0x002fe4000f8e00ff */
[----:B------:R-:W-:Y:S02]  /*11cd0*/  UIADD3 UR6, UR5, UR6, URZ ;  /* 0x0000000605067290 */ /* 0x000fe4000fffe03f */
[----:B------:R-:W-:Y:S01]  /*11ce0*/  IMAD.U32 R5, RZ, RZ, UR5 ;  /* 0x00000005ff057e24 */ /* 0x000fe2000f8e00ff */
[----:B------:R-:W-:Y:S01]  /*11cf0*/  ULDC.64 UR4, c[0x0][0x2d0] ;  /* 0x0000b40000047ab9 */ /* 0x000fe20000000a00 */
[C---:B--2---:R-:W-:Y:S01]  /*11d00*/  LOP3.LUT R0, R2.reuse, 0x7f, RZ, 0xc0, !PT ;  /* 0x0000007f02007812 */ /* 0x044fe200078ec0ff */
[----:B------:R-:W-:-:S03]  /*11d10*/  IMAD.SHL.U32 R2, R2, 0x10, RZ ;  /* 0x0000001002027824 */ /* 0x000fc600078e00ff */
[----:B------:R-:W-:Y:S01]  /*11d20*/  SHF.R.U32.HI R0, RZ, 0x3, R0 ;  /* 0x00000003ff007819 */ /* 0x000fe20000011600 */
[----:B---3--:R-:W-:Y:S01]  /*11d30*/  IMAD.SHL.U32 R10, R10, 0x8, RZ ;  /* 0x000000080a0a7824 */ /* 0x008fe200078e00ff */
[----:B------:R-:W0:Y:S02]  /*11d40*/  @P0 LDC R3, c[0x0][0x44c] ;  /* 0x00011300ff030b82 */ /* 0x000e240000000800 */
[----:B------:R-:W-:Y:S01]  /*11d50*/  LOP3.LUT R2, R0, 0x70, R2, 0xf8, !PT ;  /* 0x0000007000027812 */ /* 0x000fe200078ef802 */
[----:B----4-:R-:W-:Y:S01]  /*11d60*/  IMAD.SHL.U32 R9, R8, 0x8, RZ ;  /* 0x0000000808097824 */ /* 0x010fe200078e00ff */
[----:B------:R-:W-:-:S03]  /*11d70*/  LOP3.LUT R10, R10, 0x38, RZ, 0xc0, !PT ;  /* 0x000000380a0a7812 */ /* 0x000fc600078ec0ff */
[----:B------:R-:W-:Y:S01]  /*11d80*/  VIADD R2, R2, UR43 ;  /* 0x0000002b02027c36 */ /* 0x000fe20008000000 */
[----:B------:R-:W1:Y:S01]  /*11d90*/  @P0 LDC R0, c[0x0][0x450] ;  /* 0x00011400ff000b82 */ /* 0x000e620000000800 */
[C---:B------:R-:W-:Y:S02]  /*11da0*/  LOP3.LUT R12, R10.reuse, 0x40, RZ, 0xfc, !PT ;  /* 0x000000400a0c7812 */ /* 0x040fe400078efcff */
[----:B------:R-:W-:Y:S01]  /*11db0*/  IMAD.MOV.U32 R6, RZ, RZ, R2 ;  /* 0x000000ffff067224 */ /* 0x000fe200078e0002 */
[C---:B------:R-:W-:Y:S02]  /*11dc0*/  LOP3.LUT R11, R10.reuse, 0x80, RZ, 0xfc, !PT ;  /* 0x000000800a0b7812 */ /* 0x040fe400078efcff */
[----:B------:R-:W-:Y:S02]  /*11dd0*/  LOP3.LUT R10, R10, 0xc0, RZ, 0xfc, !PT ;  /* 0x000000c00a0a7812 */ /* 0x000fe400078efcff */
[----:B------:R-:W-:Y:S01]  /*11de0*/  LOP3.LUT R9, R9, 0x38, RZ, 0xc0, !PT ;  /* 0x0000003809097812 */ /* 0x000fe200078ec0ff */
[----:B0-----:R-:W-:-:S05]  /*11df0*/  @P0 IMAD.HI.U32 R3, R2, R3, RZ ;  /* 0x0000000302030227 */ /* 0x001fca00078e00ff */
[----:B-1----:R-:W-:Y:S01]  /*11e00*/  @P0 SHF.R.U32.HI R6, RZ, R0, R3 ;  /* 0x00000000ff060219 */ /* 0x002fe20000011603 */
[----:B------:R-:W-:-:S04]  /*11e10*/  IMAD.U32 R3, RZ, RZ, UR6 ;  /* 0x00000006ff037e24 */ /* 0x000fc8000f8e00ff */
[----:B------:R-:W-:-:S04]  /*11e20*/  IMAD.MOV R0, RZ, RZ, -R6 ;  /* 0x000000ffff007224 */ /* 0x000fc800078e0a06 */
[----:B------:R-:W-:Y:S02]  /*11e30*/  IMAD R0, R7, R0, R2 ;  /* 0x0000000007007224 */ /* 0x000fe400078e0202 */
[----:B------:R-:W-:Y:S01]  /*11e40*/  IMAD.MOV.U32 R2, RZ, RZ, R4 ;  /* 0x000000ffff027224 */ /* 0x000fe200078e0004 */
[----:B------:R-:W-:-:S03]  /*11e50*/  SHF.R.S32.HI R4, RZ, 0x1f, R6 ;  /* 0x0000001fff047819 */ /* 0x000fc60000011406 */
[----:B------:R-:W-:-:S04]  /*11e60*/  IMAD.WIDE.U32 R2, R6, UR4, R2 ;  /* 0x0000000406027c25 */ /* 0x000fc8000f8e0002 */
[----:B------:R-:W-:-:S04]  /*11e70*/  IMAD R4, R4, UR4, RZ ;  /* 0x0000000404047c24 */ /* 0x000fc8000f8e02ff */
[----:B------:R-:W-:Y:S01]  /*11e80*/  IMAD R4, R6, UR5, R4 ;  /* 0x0000000506047c24 */ /* 0x000fe2000f8e0204 */
[----:B------:R-:W-:-:S03]  /*11e90*/  ULDC.64 UR4, c[0x0][0x2c8] ;  /* 0x0000b20000047ab9 */ /* 0x000fc60000000a00 */
[----:B------:R-:W-:Y:S01]  /*11ea0*/  IMAD.IADD R3, R3, 0x1, R4 ;  /* 0x0000000103037824 */ /* 0x000fe200078e0204 */
[----:B------:R-:W-:Y:S01]  /*11eb0*/  SHF.R.S32.HI R4, RZ, 0x1f, R0 ;  /* 0x0000001fff047819 */ /* 0x000fe20000011400 */
[----:B------:R-:W-:-:S04]  /*11ec0*/  IMAD.WIDE.U32 R2, R0, UR4, R2 ;  /* 0x0000000400027c25 */ /* 0x000fc8000f8e0002 */
[----:B------:R-:W-:-:S04]  /*11ed0*/  IMAD R4, R4, UR4, RZ ;  /* 0x0000000404047c24 */ /* 0x000fc8000f8e02ff */
[----:B------:R-:W-:Y:S01]  /*11ee0*/  IMAD R4, R0, UR5, R4 ;  /* 0x0000000500047c24 */ /* 0x000fe2000f8e0204 */
[----:B------:R-:W-:Y:S02]  /*11ef0*/  ULDC.64 UR4, c[0x0][0x280] ;  /* 0x0000a00000047ab9 */ /* 0x000fe40000000a00 */
[----:B------:R-:W-:Y:S01]  /*11f00*/  LEA R6, P0, R2, UR4, 0x1 ;  /* 0x0000000402067c11 */ /* 0x000fe2000f8008ff */
[----:B------:R-:W-:Y:S01]  /*11f10*/  ULDC UR4, c[0x0][0x2b8] ;  /* 0x0000ae0000047ab9 */ /* 0x000fe20000000800 */
[----:B------:R-:W-:Y:S01]  /*11f20*/  IMAD.IADD R5, R3, 0x1, R4 ;  /* 0x0000000103057824 */ /* 0x000fe200078e0204 */
[----:B------:R-:W-:Y:S02]  /*11f30*/  ISETP.GE.AND P3, PT, R10, UR4, PT ;  /* 0x000000040a007c0c */ /* 0x000fe4000bf66270 */
[----:B------:R-:W-:Y:S02]  /*11f40*/  LOP3.LUT R10, R8, 0x7f, RZ, 0xc0, !PT ;  /* 0x0000007f080a7812 */ /* 0x000fe400078ec0ff */
[----:B------:R0:W5:Y:S01]  /*11f50*/  LDL R8, [R1+0x10] ;  /* 0x0000100001087983 */ /* 0x0001620000100800 */
[----:B------:R-:W-:-:S02]  /*11f60*/  LEA.HI.X R5, R2, UR5, R5, 0x1, P0 ;  /* 0x0000000502057c11 */ /* 0x000fc400080f0c05 */
[----:B------:R-:W-:Y:S02]  /*11f70*/  ISETP.GE.AND P0, PT, R9, UR4, PT ;  /* 0x0000000409007c0c */ /* 0x000fe4000bf06270 */
[----:B------:R-:W-:Y:S02]  /*11f80*/  ISETP.GE.AND P1, PT, R12, UR4, PT ;  /* 0x000000040c007c0c */ /* 0x000fe4000bf26270 */
[----:B------:R-:W-:Y:S01]  /*11f90*/  ISETP.GE.AND P2, PT, R11, UR4, PT ;  /* 0x000000040b007c0c */ /* 0x000fe2000bf46270 */
[----:B------:R-:W-:Y:S01]  /*11fa0*/  UMOV UR4, 0xffffffff ;  /* 0xffffffff00047882 */ /* 0x000fe20000000000 */
[----:B------:R-:W-:Y:S02]  /*11fb0*/  SHF.R.U32.HI R10, RZ, 0x3, R10 ;  /* 0x00000003ff0a7819 */ /* 0x000fe4000001160a */
[----:B0-----:R-:W-:Y:S09]  /*11fc0*/  BRA.DIV UR4, `(.L_x_1278) ;  /* 0x0000004204b87947 */ /* 0x001ff2000b800000 */
[----:B------:R-:W0:Y:S01]  /*11fd0*/  SHFL.IDX PT, R3, R6, RZ, 0x181f ;  /* 0x00181fff06037589 */ /* 0x000e2200000e0000 */
[----:B------:R-:W-:Y:S01]  /*11fe0*/  ULDC UR4, c[0x0][0x288] ;  /* 0x0000a20000047ab9 */ /* 0x000fe20000000800 */
[----:B------:R-:W-:Y:S01]  /*11ff0*/  VIADD R0, R10, UR43 ;  /* 0x0000002b0a007c36 */ /* 0x000fe20008000000 */
[----:B------:R-:W-:Y:S01]  /*12000*/  ULDC.64 UR6, c[0x0][0x208] ;  /* 0x0000820000067ab9 */ /* 0x000fe20000000a00 */
[----:B------:R-:W1:Y:S01]  /*12010*/  SHFL.IDX PT, R2, R5, RZ, 0x181f ;  /* 0x00181fff05027589 */ /* 0x000e6200000e0000 */
[----:B------:R-:W-:-:S03]  /*12020*/  IMAD R4, R7, UR4, RZ ;  /* 0x0000000407047c24 */ /* 0x000fc6000f8e02ff */
[----:B------:R-:W-:Y:S02]  /*12030*/  SHFL.IDX PT, R7, R5, 0x7, 0x181f ;  /* 0x00f81f0005077f89 */ /* 0x000fe400000e0000 */
[----:B------:R-:W-:-:S13]  /*12040*/  ISETP.GE.AND P4, PT, R0, R4, PT ;  /* 0x000000040000720c */ /* 0x000fda0003f86270 */
        /* <DEDUP_REMOVED lines=8> */
[----:B------:R0:W-:Y:S02]  /*120d0*/  @!P4 LDGSTS.E.BYPASS.LTC128B.128 [R8+0x1c400], desc[UR6][R2.64+0x180], !P3 ;  /* 0x1c4001800208cfae */ /* 0x0001e4000d901d46 */
[----:B0-----:R-:W-:-:S02]  /*120e0*/  VIADD R2, R0, 0x10 ;  /* 0x0000001000027836 */ /* 0x001fc40000000000 */
[----:B------:R-:W0:Y:S03]  /*120f0*/  SHFL.IDX PT, R3, R6, 0x1, 0x181f ;  /* 0x00381f0006037f89 */ /* 0x000e2600000e0000 */
[----:B------:R-:W-:Y:S02]  /*12100*/  ISETP.GE.AND P4, PT, R2, R4, PT ;  /* 0x000000040200720c */ /* 0x000fe40003f86270 */
[----:B------:R-:W1:Y:S11]  /*12110*/  SHFL.IDX PT, R2, R5, 0x1, 0x181f ;  /* 0x00381f0005027f89 */ /* 0x000e7600000e0000 */
        /* <DEDUP_REMOVED lines=73> */
[----:B------:R0:W-:Y:S04]  /*125b0*/  @!P4 LDGSTS.E.BYPASS.LTC128B.128 [R8+0x1f400], desc[UR6][R2.64+0x180], !P3 ;  /* 0x1f4001800208cfae */ /* 0x0001e8000d901d46 */
[----:B0-----:R0:W1:Y:S02]  /*125c0*/  SHFL.IDX PT, R2, R6, 0x7, 0x181f ;  /* 0x00f81f0006027f89 */ /* 0x00106400000e0000 */
.L_x_1396:
[----:B------:R-:W-:Y:S01]  /*125d0*/  VIADD R0, R0, 0x70 ;  /* 0x0000007000007836 */ /* 0x000fe20000000000 */
[----:B------:R-:W-:Y:S04]  /*125e0*/  BSSY B0, `(.L_x_1279) ;  /* 0x000000d000007945 */ /* 0x000fe80003800000 */
[----:B------:R-:W-:-:S13]  /*125f0*/  ISETP.GE.AND P4, PT, R0, R4, PT ;  /* 0x000000040000720c */ /* 0x000fda0003f86270 */
[----:B------:R-:W-:Y:S05]  /*12600*/  @P4 BRA `(.L_x_1280) ;  /* 0x0000000000284947 */ /* 0x000fea0003800000 */
[----:B-1----:R-:W-:Y:S01]  /*12610*/  LEA R2, P4, R9, R2, 0x1 ;  /* 0x0000000209027211 */ /* 0x002fe200078808ff */
[----:B------:R-:W-:-:S04]  /*12620*/  ULDC.64 UR4, c[0x0][0x208] ;  /* 0x0000820000047ab9 */ /* 0x000fc80000000a00 */
[----:B------:R-:W-:-:S05]  /*12630*/  IMAD.X R3, RZ, RZ, R7, P4 ;  /* 0x000000ffff037224 */ /* 0x000fca00020e0607 */
[----:B------:R-:W-:Y:S01]  /*12640*/  @!PT LDS RZ, [RZ] ;  /* 0x00000000fffff984 */ /* 0x000fe20000000800 */
[----:B------:R-:W-:Y:S01]  /*12650*/  @!PT LDS RZ, [RZ] ;  /* 0x00000000fffff984 */ /* 0x000fe20000000800 */
[----:B------:R-:W-:Y:S01]  /*12660*/  @!PT LDS RZ, [RZ] ;  /* 0x00000000fffff984 */ /* 0x000fe20000000800 */
[----:B------:R2:W-:Y:S04]  /*12670*/  LDGSTS.E.BYPASS.LTC128B.128 [R8+0x13c00], desc[UR4][R2.64], !P0 ;  /* 0x13c0000002087fae */ /* 0x0005e8000c101d44 */
[----:B------:R2:W-:Y:S04]  /*12680*/  LDGSTS.E.BYPASS.LTC128B.128 [R8+0x17c00], desc[UR4][R2.64+0x80], !P1 ;  /* 0x17c0008002087fae */ /* 0x0005e8000c901d44 */
[----:B------:R2:W-:Y:S04]  /*12690*/  LDGSTS.E.BYPASS.LTC128B.128 [R8+0x1bc00], desc[UR4][R2.64+0x100], !P2 ;  /* 0x1bc0010002087fae */ /* 0x0005e8000d101d44 */
[----:B------:R2:W-:Y:S02]  /*126a0*/  LDGSTS.E.BYPASS.LTC128B.128 [R8+0x1fc00], desc[UR4][R2.64+0x180], !P3 ;  /* 0x1fc0018002087fae */ /* 0x0005e4000d901d44 */
.L_x_1280:
[----:B------:R-:W-:Y:S05]  /*126b0*/  BSYNC B0 ;  /* 0x0000000000007941 */ /* 0x000fea0003800000 */
.L_x_1279:
[----:B------:R-:W-:Y:S01]  /*126c0*/  NOP ;  /* 0x0000000000007918 */ /* 0x000fe20000000000 */
[----:B------:R-:W-:Y:S01]  /*126d0*/  PLOP3.LUT P0, PT, PT, PT, PT, 0x80, 0x0 ;  /* 0x000000000000781c */ /* 0x000fe20003f0f070 */
[----:B0-----:R-:W-:-:S12]  /*126e0*/  VIADD R6, R17, 0x30800 ;  /* 0x0003080011067836 */ /* 0x001fd80000000000 */
.L_x_1281:
[----:B------:R-:W-:Y:S02]  /*126f0*/  PLOP3.LUT P1, PT, P1, P0, PT, 0xa2, 0x0 ;  /* 0x000000000000781c */ /* 0x000fe40000f21472 */
[----:B------:R-:W-:-:S08]  /*12700*/  @P0 R2UR P1, UR4, R17 ;  /* 0x00000000110402ca */ /* 0x000fd00000020000 */
[----:B------:R-:W-:-:S05]  /*12710*/  @P0 PLOP3.LUT P0, PT, P1, PT, PT, 0x80, 0x0 ;  /* 0x000000000000081c */ /* 0x000fca0000f0f070 */
[----:B------:R-:W-:Y:S01]  /*12720*/  @!P1 SYNCS.ARRIVE.TRANS64.RED.A0T1 RZ, [UR4+0x30800], RZ ;  /* 0x030800ffffff99a7 */ /* 0x000fe20008200404 */
[----:B------:R-:W-:Y:S07]  /*12730*/  @!P1 ARRIVES.LDGSTSBAR.64.TRANSCNT [UR4+0x30800] ;  /* 0x03080000ff0099b0 */ /* 0x000fee0008000a84 */
[----:B------:R-:W-:Y:S05]  /*12740*/  @P0 BRA.U.ANY `(.L_x_1281) ;  /* 0xfffffffd00e80947 */ /* 0x000fea000393ffff */
[----:B-12---:R-:W2:Y:S02]  /*12750*/  LDL.LU R2, [R1+0x18] ;  /* 0x0000180001027983 */ /* 0x006ea40000300800 */
        /* <DEDUP_REMOVED lines=9> */
[----:B------:R-:W1:Y:S03]  /*127f0*/  SYNCS.PHASECHK.TRANS64.TRYWAIT P0, [R17+URZ+0x30820], R0 ;  /* 0x03082000110075a7 */ /* 0x000e66000800017f */
[----:B01----:R-:W-:Y:S05]  /*12800*/  @!P0 BRA `(.L_x_1283) ;  /* 0x0000004400c08947 */ /* 0x003fea0003800000 */
.L_x_1397:
[----:B------:R-:W-:Y:S05]  /*12810*/  BSYNC B0 ;  /* 0x0000000000007941 */ /* 0x000fea0003800000 */
.L_x_1282:
[----:B------:R-:W-:-:S04]  /*12820*/  UIADD3 UR4, UR41, -0x2, URZ ;  /* 0xfffffffe29047890 */ /* 0x000fc8000fffe03f */
[----:B------:R-:W-:-:S06]  /*12830*/  UISETP.GE.AND UP0, UPT, UR4, UR40, UPT ;  /* 0x000000280400728c */ /* 0x000fcc000bf06270 */
[----:B------:R-:W-:-:S13]  /*12840*/  PLOP3.LUT P0, PT, PT, PT, UP0, 0x80, 0x0 ;  /* 0x000000000000781c */ /* 0x000fda0003f0f008 */
[----:B------:R-:W-:Y:S05]  /*12850*/  @!P0 BRA `(.L_x_1284) ;  /* 0x0000002800388947 */ /* 0x000fea0003800000 */
[----:B0-----:R-:W-:Y:S01]  /*12860*/  IMAD R0, RZ, RZ, -UR41 ;  /* 0x80000029ff007e24 */ /* 0x001fe2000f8e02ff */
[----:B------:R-:W-:Y:S01]  /*12870*/  LOP3.LUT R5, RZ, UR40, RZ, 0x33, !PT ;  /* 0x00000028ff057c12 */ /* 0x000fe2000f8e33ff */
[----:B------:R-:W-:-:S03]  /*12880*/  IMAD.U32 R4, RZ, RZ, UR4 ;  /* 0x00000004ff047e24 */ /* 0x000fc6000f8e00ff */
[----:B------:R-:W-:-:S05]  /*12890*/  VIADDMNMX R5, R0, 0x1, R5, !PT ;  /* 0x0000000100057846 */ /* 0x000fca0007800105 */
[----:B------:R-:W-:-:S05]  /*128a0*/  VIADD R0, R5, UR41 ;  /* 0x0000002905007c36 */ /* 0x000fca0008000000 */
[----:B------:R-:W-:-:S04]  /*128b0*/  LOP3.LUT R0, R0, 0x1, RZ, 0xc0, !PT ;  /* 0x0000000100007812 */ /* 0x000fc800078ec0ff */
[----:B------:R-:W-:-:S13]  /*128c0*/  ISETP.NE.U32.AND P0, PT, R0, 0x1, PT ;  /* 0x000000010000780c */ /* 0x000fda0003f05070 */
[----:B------:R-:W-:Y:S05]  /*128d0*/  @P0 BRA `(.L_x_1285) ;  /* 0x0000000c00600947 */ /* 0x000fea0003800000 */
[----:B------:R-:W2:Y:S01]  /*128e0*/  LDL R2, [R1+0x8] ;  /* 0x0000080001027983 */ /* 0x000ea20000100800 */
[----:B------:R-:W-:Y:S01]  /*128f0*/  LOP3.LUT P1, RZ, R19, 0x2, RZ, 0xc0, !PT ;  /* 0x0000000213ff7812 */ /* 0x000fe2000782c0ff */
[----:B------:R-:W-:Y:S01]  /*12900*/  VIADD R0, R18, 0x1 ;  /* 0x0000000112007836 */ /* 0x000fe20000000000 */
[----:B------:R-:W-:Y:S04]  /*12910*/  BSSY B0, `(.L_x_1286) ;  /* 0x00000d0000007945 */ /* 0x000fe80003800000 */
[----:B------:R-:W-:-:S04]  /*12920*/  ISETP.NE.AND P0, PT, R0, 0x2, PT ;  /* 0x000000020000780c */ /* 0x000fc80003f05270 */
[----:B------:R-:W-:Y:S02]  /*12930*/  SEL R10, RZ, 0x1, P0 ;  /* 0x00000001ff0a7807 */ /* 0x000fe40000000000 */
[----:B------:R-:W-:Y:S02]  /*12940*/  SEL R0, R0, RZ, P0 ;  /* 0x000000ff00007207 */ /* 0x000fe40000000000 */
[----:B--2---:R-:W-:Y:S01]  /*12950*/  LOP3.LUT R10, R2, R10, RZ, 0x3c, !PT ;  /* 0x0000000a020a7212 */ /* 0x004fe200078e3cff */
[----:B------:R-:W-:Y:S06]  /*12960*/  @!P1 BRA `(.L_x_1287) ;  /* 0x0000000c00289947 */ /* 0x000fec0003800000 */
[----:B------:R-:W-:Y:S01]  /*12970*/  LOP3.LUT P1, RZ, R19, 0x1, RZ, 0xc0, !PT ;  /* 0x0000000113ff7812 */ /* 0x000fe2000782c0ff */
[----:B------:R-:W-:-:S12]  /*12980*/  IMAD.MOV.U32 R8, RZ, RZ, R16 ;  /* 0x000000ffff087224 */ /* 0x000fd800078e0010 */
[----:B------:R-:W-:Y:S05]  /*12990*/  @!P1 BRA `(.L_x_1288) ;  /* 0x0000000000589947 */ /* 0x000fea0003800000 */
[----:B------:R-:W2:Y:S01]  /*129a0*/  LDL R9, [R1+0xc] ;  /* 0x00000c0001097983 */ /* 0x000ea20000100800 */
[----:B------:R-:W0:Y:S03]  /*129b0*/  LDC R8, c[0x0][0x43c] ;  /* 0x00010f00ff087b82 */ /* 0x000e260000000800 */
[----:B------:R-:W3:Y:S01]  /*129c0*/  LDL R12, [R1+0x4] ;  /* 0x00000400010c7983 */ /* 0x000ee20000100800 */
[----:B------:R-:W-:Y:S01]  /*129d0*/  IMAD.MOV.U32 R7, RZ, RZ, R4 ;  /* 0x000000ffff077224 */ /* 0x000fe200078e0004 */
[----:B------:R-:W-:Y:S01]  /*129e0*/  ULDC.64 UR4, c[0x0][0x428] ;  /* 0x00010a0000047ab9 */ /* 0x000fe20000000a00 */
[----:B------:R-:W-:Y:S01]  /*129f0*/  ULDC.64 UR6, c[0x0][0x208] ;  /* 0x0000820000067ab9 */ /* 0x000fe20000000a00 */
[----:B0-----:R-:W-:-:S13]  /*12a00*/  ISETP.NE.AND P0, PT, R8, 0x1, PT ;  /* 0x000000010800780c */ /* 0x001fda0003f05270 */
[----:B------:R-:W0:Y:S02]  /*12a10*/  @P0 LDC.64 R2, c[0x0][0x440] ;  /* 0x00011000ff020b82 */ /* 0x000e240000000a00 */
[----:B0-----:R-:W-:-:S05]  /*12a20*/  @P0 IMAD.HI.U32 R2, R4, R2, RZ ;  /* 0x0000000204020227 */ /* 0x001fca00078e00ff */
[----:B------:R-:W-:-:S05]  /*12a30*/  @P0 SHF.R.U32.HI R7, RZ, R3, R2 ;  /* 0x00000003ff070219 */ /* 0x000fca0000011602 */
[----:B------:R-:W-:-:S04]  /*12a40*/  IMAD.MOV R2, RZ, RZ, -R7 ;  /* 0x000000ffff027224 */ /* 0x000fc800078e0a07 */
[----:B------:R-:W-:Y:S02]  /*12a50*/  IMAD R4, R8, R2, R4 ;  /* 0x0000000208047224 */ /* 0x000fe400078e0204 */
[----:B------:R-:W0:Y:S01]  /*12a60*/  LDC.64 R2, c[0x0][0x418] ;  /* 0x00010600ff027b82 */ /* 0x000e220000000a00 */
[----:B--2---:R-:W-:Y:S01]  /*12a70*/  IMAD R8, R9, UR4, RZ ;  /* 0x0000000409087c24 */ /* 0x004fe2000f8e02ff */
[----:B------:R-:W-:-:S03]  /*12a80*/  SHF.R.S32.HI R9, RZ, 0x1f, R7 ;  /* 0x0000001fff097819 */ /* 0x000fc60000011407 */
[----:B---3--:R-:W-:Y:S02]  /*12a90*/  IMAD R11, R12, UR5, R8 ;  /* 0x000000050c0b7c24 */ /* 0x008fe4000f8e0208 */
[----:B------:R-:W-:-:S04]  /*12aa0*/  IMAD.MOV.U32 R8, RZ, RZ, R7 ;  /* 0x000000ffff087224 */ /* 0x000fc800078e0007 */
[----:B------:R-:W-:-:S04]  /*12ab0*/  IMAD.WIDE.U32 R8, R12, UR4, R8 ;  /* 0x000000040c087c25 */ /* 0x000fc8000f8e0008 */
[----:B------:R-:W-:Y:S01]  /*12ac0*/  IMAD.IADD R7, R11, 0x1, R9 ;  /* 0x000000010b077824 */ /* 0x000fe200078e0209 */
[----:B0-----:R-:W-:-:S04]  /*12ad0*/  LEA R2, P0, R8, R2, 0x2 ;  /* 0x0000000208027211 */ /* 0x001fc800078010ff */
[----:B------:R-:W-:-:S05]  /*12ae0*/  LEA.HI.X R3, R8, R3, R7, 0x2, P0 ;  /* 0x0000000308037211 */ /* 0x000fca00000f1407 */
[----:B------:R0:W5:Y:S04]  /*12af0*/  LDG.E R8, desc[UR6][R2.64] ;  /* 0x0000000602087981 */ /* 0x000168000c1e1900 */
.L_x_1288:
[----:B0-----:R-:W-:Y:S01]  /*12b00*/  IMAD R3, R0, 0x8, R17 ;  /* 0x0000000800037824 */ /* 0x001fe200078e0211 */
[----:B------:R-:W-:Y:S01]  /*12b10*/  SHF.L.U32 R2, R10, 0x1f, RZ ;  /* 0x0000001f0a027819 */ /* 0x000fe200000006ff */
[----:B------:R-:W-:Y:S03]  /*12b20*/  BSSY B1, `(.L_x_1289) ;  /* 0x0000003000017945 */ /* 0x000fe60003800000 */
[----:B------:R-:W0:Y:S02]  /*12b30*/  SYNCS.PHASECHK.TRANS64.TRYWAIT P0, [R3+URZ+0x30840], R2 ;  /* 0x03084002030075a7 */ /* 0x000e24000800017f */
[----:B0-----:R-:W-:Y:S05]  /*12b40*/  @!P0 BRA `(.L_x_1290) ;  /* 0x0000004400048947 */ /* 0x001fea0003800000 */
.L_x_1398:
[----:B------:R-:W-:Y:S05]  /*12b50*/  BSYNC B1 ;  /* 0x0000000000017941 */ /* 0x000fea0003800000 */
.L_x_1289:
[----:B------:R-:W1:Y:S01]  /*12b60*/  S2R R7, SR_TID.X ;  /* 0x0000000000077919 */ /* 0x000e620000002100 */
[----:B------:R-:W-:Y:S01]  /*12b70*/  BSSY B1, `(.L_x_1291) ;  /* 0x000000b000017945 */ /* 0x000fe20003800000 */
[----:B-1----:R-:W-:-:S04]  /*12b80*/  LOP3.LUT R7, R7, 0x7f, RZ, 0xc0, !PT ;  /* 0x0000007f07077812 */ /* 0x002fc800078ec0ff */
[----:B------:R-:W-:-:S13]  /*12b90*/  ISETP.NE.AND P1, PT, R7, RZ, PT ;  /* 0x000000ff0700720c */ /* 0x000fda0003f25270 */
[----:B------:R-:W-:Y:S05]  /*12ba0*/  @P1 BRA `(.L_x_1292) ;  /* 0x00000000001c1947 */ /* 0x000fea0003800000 */
[----:B------:R-:W1:Y:S01]  /*12bb0*/  S2R R7, SR_TID.X ;  /* 0x0000000000077919 */ /* 0x000e620000002100 */
[----:B0-----:R-:W-:-:S04]  /*12bc0*/  IMAD.MOV.U32 R2, RZ, RZ, 0x8000 ;  /* 0x00008000ff027424 */ /* 0x001fc800078e00ff */
[----:B------:R2:W-:Y:S01]  /*12bd0*/  SYNCS.ARRIVE.TRANS64 RZ, [R3+URZ+0x30830], R2 ;  /* 0x0308300203ff79a7 */ /* 0x0005e2000800003f */
[----:B-1----:R-:W-:-:S04]  /*12be0*/  LOP3.LUT R7, R7, 0x1f, RZ, 0xc0, !PT ;  /* 0x0000001f07077812 */ /* 0x002fc800078ec0ff */
[----:B------:R-:W-:-:S13]  /*12bf0*/  ISETP.NE.AND P0, PT, R7, RZ, PT ;  /* 0x000000ff0700720c */ /* 0x000fda0003f05270 */
[----:B--2---:R-:W-:Y:S05]  /*12c00*/  @!P0 BRA `(.L_x_1292) ;  /* 0x0000000000048947 */ /* 0x004fea0003800000 */
[----:B------:R-:W-:Y:S01]  /*12c10*/  BPT.TRAP 0x1 ;  /* 0x000000040000795c */ /* 0x000fe20000300000 */
.L_x_1292:
[----:B------:R-:W-:Y:S05]  /*12c20*/  BSYNC B1 ;  /* 0x0000000000017941 */ /* 0x000fea0003800000 */
.L_x_1291:
[----:B------:R-:W-:Y:S01]  /*12c30*/  IMAD.MOV.U32 R11, RZ, RZ, RZ ;  /* 0x000000ffff0b7224 */ /* 0x000fe200078e00ff */
[----:B------:R-:W-:Y:S01]  /*12c40*/  UIADD3 UR4, UP0, UR38, 0x370, URZ ;  /* 0x0000037026047890 */ /* 0x000fe2000ff1e03f */
[----:B------:R-:W-:Y:S01]  /*12c50*/  IMAD R7, R0, 0x8000, R17 ;  /* 0x0000800000077824 */ /* 0x000fe200078e0211 */
[----:B------:R-:W-:Y:S01]  /*12c60*/  PLOP3.LUT P0, PT, PT, PT, PT, 0x80, 0x0 ;  /* 0x000000000000781c */ /* 0x000fe20003f0f070 */
[----:B0-----:R-:W-:Y:S01]  /*12c70*/  VIADD R3, R3, 0x30830 ;  /* 0x0003083003037836 */ /* 0x001fe20000000000 */
[----:B------:R-:W-:Y:S01]  /*12c80*/  R2UR UR10, R11 ;  /* 0x000000000b0a72ca */ /* 0x000fe200000e0000 */
[----:B------:R-:W-:Y:S01]  /*12c90*/  IMAD.SHL.U32 R2, R4, 0x40, RZ ;  /* 0x0000004004027824 */ /* 0x000fe200078e00ff */
[----:B------:R-:W-:Y:S01]  /*12ca0*/  UIADD3.X UR5, URZ, UR39, URZ, UP0, !UPT ;  /* 0x000000273f057290 */ /* 0x000fe200087fe43f */
[----:B------:R-:W-:Y:S01]  /*12cb0*/  VIADD R9, R7, 0x20400 ;  /* 0x0002040007097836 */ /* 0x000fe20000000000 */
[----:B------:R-:W-:Y:S01]  /*12cc0*/  UMOV UR6, 0x0 ;  /* 0x0000000000067882 */ /* 0x000fe20000000000 */
[----:B------:R-:W-:-:S10]  /*12cd0*/  UMOV UR7, 0x14f00000 ;  /* 0x14f0000000077882 */ /* 0x000fd40000000000 */
.L_x_1293:
[----:B------:R-:W-:-:S13]  /*12ce0*/  @P0 ELECT P2, URZ, PT ;  /* 0x00000000003f082f */ /* 0x000fda0003840000 */
[----:B-----5:R-:W-:Y:S01]  /*12cf0*/  @P2 R2UR UR13, R8 ;  /* 0x00000000080d22ca */ /* 0x020fe200000e0000 */
[----:B------:R-:W-:Y:S01]  /*12d00*/  UMOV UR12, UR36 ;  /* 0x00000024000c7c82 */ /* 0x000fe20008000000 */
[----:B------:R-:W-:Y:S02]  /*12d10*/  @P2 R2UR UR11, R2 ;  /* 0x00000000020b22ca */ /* 0x000fe400000e0000 */
[----:B------:R-:W-:Y:S02]  /*12d20*/  @P2 R2UR UR9, R3 ;  /* 0x00000000030922ca */ /* 0x000fe400000e0000 */
[----:B------:R-:W-:Y:S02]  /*12d30*/  @P2 R2UR UR8, R9 ;  /* 0x00000000090822ca */ /* 0x000fe400000e0000 */
[----:B------:R-:W-:Y:S02]  /*12d40*/  @P2 PLOP3.LUT P0, PT, P2, PT, PT, 0x8, 0x0 ;  /* 0x000000000000281c */ /* 0x000fe4000170e170 */
        /* <DEDUP_REMOVED lines=9> */
.L_x_1294:
[----:B------:R-:W-:-:S13]  /*12de0*/  @P0 ELECT P2, URZ, PT ;  /* 0x00000000003f082f */ /* 0x000fda0003840000 */
[----:B------:R-:W-:Y:S01]  /*12df0*/  @P2 R2UR UR13, R8 ;  /* 0x00000000080d22ca */ /* 0x000fe200000e0000 */
        /* <DEDUP_REMOVED lines=14> */
.L_x_1295:
        /* <DEDUP_REMOVED lines=16> */
.L_x_1296:
        /* <DEDUP_REMOVED lines=10> */
[----:B------:R-:W2:Y:S01]  /*13080*/  LDL.LU R9, [R1+0x8] ;  /* 0x0000080001097983 */ /* 0x000ea20000300800 */
[----:B------:R-:W-:Y:S01]  /*13090*/  IMAD R3, R18, 0x8, R6 ;  /* 0x0000000812037824 */ /* 0x000fe200078e0206 */
[----:B------:R-:W-:Y:S01]  /*130a0*/  BSSY B1, `(.L_x_1297) ;  /* 0x0000004000017945 */ /* 0x000fe20003800000 */
[----:B--2---:R-:W-:-:S04]  /*130b0*/  SHF.L.U32 R2, R9, 0x1f, RZ ;  /* 0x0000001f09027819 */ /* 0x004fc800000006ff */
[----:B------:R-:W0:Y:S02]  /*130c0*/  SYNCS.PHASECHK.TRANS64.TRYWAIT P0, [R3+URZ+0x60], R2 ;  /* 0x00006002030075a7 */ /* 0x000e24000800017f */
[----:B0-----:R-:W-:Y:S05]  /*130d0*/  @!P0 BRA `(.L_x_1298) ;  /* 0x0000003c00b48947 */ /* 0x001fea0003800000 */
.L_x_1399:
[----:B------:R-:W-:Y:S05]  /*130e0*/  BSYNC B1 ;  /* 0x0000000000017941 */ /* 0x000fea0003800000 */
.L_x_1297:
[----:B------:R-:W-:Y:S01]  /*130f0*/  BSSY B1, `(.L_x_1299) ;  /* 0x000000c000017945 */ /* 0x000fe20003800000 */
[----:B------:R-:W-:Y:S02]  /*13100*/  IMAD.MOV.U32 R12, RZ, RZ, 0x0 ;  /* 0x00000000ff0c7424 */ /* 0x000fe400078e00ff */
[----:B------:R-:W-:Y:S01]  /*13110*/  IMAD.MOV.U32 R13, RZ, RZ, 0x14f00000 ;  /* 0x14f00000ff0d7424 */ /* 0x000fe200078e00ff */
[----:B------:R-:W-:Y:S06]  /*13120*/  @P1 BRA `(.L_x_1300) ;  /* 0x0000000000201947 */ /* 0x000fec0003800000 */
[----:B------:R-:W1:Y:S01]  /*13130*/  S2R R7, SR_TID.X ;  /* 0x0000000000077919 */ /* 0x000e620000002100 */
[----:B0-----:R-:W-:Y:S02]  /*13140*/  IMAD R2, R18, 0x8, R17 ;  /* 0x0000000812027824 */ /* 0x001fe400078e0211 */
[----:B------:R-:W-:-:S04]  /*13150*/  IMAD.MOV.U32 R3, RZ, RZ, 0x8000 ;  /* 0x00008000ff037424 */ /* 0x000fc800078e00ff */
[----:B------:R2:W-:Y:S01]  /*13160*/  SYNCS.ARRIVE.TRANS64 RZ, [R2+URZ+0x30850], R3 ;  /* 0x0308500302ff79a7 */ /* 0x0005e2000800003f */
[----:B-1----:R-:W-:-:S04]  /*13170*/  LOP3.LUT R7, R7, 0x1f, RZ, 0xc0, !PT ;  /* 0x0000001f07077812 */ /* 0x002fc800078ec0ff */
[----:B------:R-:W-:-:S13]  /*13180*/  ISETP.NE.AND P0, PT, R7, RZ, PT ;  /* 0x000000ff0700720c */ /* 0x000fda0003f05270 */
[----:B--2---:R-:W-:Y:S05]  /*13190*/  @!P0 BRA `(.L_x_1300) ;  /* 0x0000000000048947 */ /* 0x004fea0003800000 */
[----:B------:R-:W-:Y:S01]  /*131a0*/  BPT.TRAP 0x1 ;  /* 0x000000040000795c */ /* 0x000fe20000300000 */
.L_x_1300:
[----:B------:R-:W-:Y:S05]  /*131b0*/  BSYNC B1 ;  /* 0x0000000000017941 */ /* 0x000fea0003800000 */
.L_x_1299:
[----:B------:R-:W2:Y:S01]  /*131c0*/  LDL.LU R7, [R1] ;  /* 0x0000000001077983 */ /* 0x000ea20000300800 */
[----:B------:R-:W-:Y:S01]  /*131d0*/  R2UR UR10, R11 ;  /* 0x000000000b0a72ca */ /* 0x000fe200000e0000 */
[--C-:B0-----:R-:W-:Y:S01]  /*131e0*/  IMAD R2, R18, 0x8, R17.reuse ;  /* 0x0000000812027824 */ /* 0x101fe200078e0211 */
[----:B------:R-:W-:Y:S01]  /*131f0*/  R2UR UR6, R12 ;  /* 0x000000000c0672ca */ /* 0x000fe200000e0000 */
[----:B------:R-:W-:Y:S01]  /*13200*/  IMAD R3, R18, 0x8000, R17 ;  /* 0x0000800012037824 */ /* 0x000fe200078e0211 */
[----:B------:R-:W-:Y:S01]  /*13210*/  R2UR UR7, R13 ;  /* 0x000000000d0772ca */ /* 0x000fe200000e0000 */
[----:B------:R-:W-:Y:S01]  /*13220*/  UIADD3 UR4, UP0, UR38, 0x470, URZ ;  /* 0x0000047026047890 */ /* 0x000fe2000ff1e03f */
[----:B------:R-:W-:Y:S01]  /*13230*/  PLOP3.LUT P0, PT, PT, PT, PT, 0x80, 0x0 ;  /* 0x000000000000781c */ /* 0x000fe20003f0f070 */
[----:B------:R-:W-:Y:S02]  /*13240*/  VIADD R2, R2, 0x30850 ;  /* 0x0003085002027836 */ /* 0x000fe40000000000 */
[----:B------:R-:W-:Y:S01]  /*13250*/  VIADD R9, R3, 0x400 ;  /* 0x0000040003097836 */ /* 0x000fe20000000000 */
[----:B------:R-:W-:Y:S01]  /*13260*/  UIADD3.X UR5, URZ, UR39, URZ, UP0, !UPT ;  /* 0x000000273f057290 */ /* 0x000fe200087fe43f */
[----:B--2---:R-:W-:-:S11]  /*13270*/  IMAD.SHL.U32 R7, R7, 0x40, RZ ;  /* 0x0000004007077824 */ /* 0x004fd600078e00ff */
.L_x_1301:
        /* <DEDUP_REMOVED lines=15> */
.L_x_1302:
        /* <DEDUP_REMOVED lines=15> */
.L_x_1303:
        /* <DEDUP_REMOVED lines=15> */
.L_x_1304:
        /* <DEDUP_REMOVED lines=10> */
[----:B------:R0:W-:Y:S01]  /*135f0*/  STL [R1], R4 ;  /* 0x0000000401007387 */ /* 0x0001e20000100800 */
[----:B------:R-:W-:-:S07]  /*13600*/  IMAD.MOV.U32 R16, RZ, RZ, R8 ;  /* 0x000000ffff107224 */ /* 0x000fce00078e0008 */
.L_x_1287:
[----:B------:R-:W-:Y:S05]  /*13610*/  BSYNC B0 ;  /* 0x0000000000007941 */ /* 0x000fea0003800000 */
.L_x_1286:
[----:B------:R1:W-:Y:S01]  /*13620*/  STL [R1+0x8], R10 ;  /* 0x0000080a01007387 */ /* 0x0003e20000100800 */
[----:B------:R-:W-:Y:S01]  /*13630*/  UIADD3 UR4, UR41, -0x3, URZ ;  /* 0xfffffffd29047890 */ /* 0x000fe2000fffe03f */
[----:B------:R-:W-:-:S05]  /*13640*/  IMAD.MOV.U32 R18, RZ, RZ, R0 ;  /* 0x000000ffff127224 */ /* 0x000fca00078e0000 */
[----:B0-----:R-:W-:-:S07]  /*13650*/  IMAD.U32 R4, RZ, RZ, UR4 ;  /* 0x00000004ff047e24 */ /* 0x001fce000f8e00ff */
.L_x_1285:
[----:B------:R-:W-:Y:S01]  /*13660*/  ULOP3.LUT UR4, URZ, UR41, URZ, 0x33, !UPT ;  /* 0x000000293f047292 */ /* 0x000fe2000f8e333f */
[----:B------:R-:W-:Y:S01]  /*13670*/  VIADD R5, R5, 0xfffffffe ;  /* 0xfffffffe05057836 */ /* 0x000fe20000000000 */
[----:B------:R-:W-:Y:S04]  /*13680*/  BSSY B0, `(.L_x_1284) ;  /* 0x00001ab000007945 */ /* 0x000fe80003800000 */
[----:B------:R-:W-:-:S13]  /*13690*/  ISETP.NE.AND P0, PT, R5, UR4, PT ;  /* 0x0000000405007c0c */ /* 0x000fda000bf05270 */
[----:B------:R-:W-:Y:S05]  /*136a0*/  @!P0 BRA `(.L_x_1305) ;  /* 0x0000001800a08947 */ /* 0x000fea0003800000 */
[----:B------:R-:W-:-:S07]  /*136b0*/  IMAD.MOV.U32 R8, RZ, RZ, R16 ;  /* 0x000000ffff087224 */ /* 0x000fce00078e0010 */
.L_x_1344:
[----:B--2---:R-:W2:Y:S01]  /*136c0*/  LDL R2, [R1+0x8] ;  /* 0x0000080001027983 */ /* 0x004ea20000100800 */
[----:B------:R-:W-:Y:S01]  /*136d0*/  LOP3.LUT P1, RZ, R19, 0x2, RZ, 0xc0, !PT ;  /* 0x0000000213ff7812 */ /* 0x000fe2000782c0ff */
[----:B------:R-:W-:Y:S01]  /*136e0*/  VIADD R0, R18, 0x1 ;  /* 0x0000000112007836 */ /* 0x000fe20000000000 */
[----:B------:R-:W-:Y:S05]  /*136f0*/  YIELD ;  /* 0x0000000000007946 */ /* 0x000fea0003800000 */
[----:B------:R-:W-:Y:S01]  /*13700*/  ISETP.NE.AND P0, PT, R0, 0x2, PT ;  /* 0x000000020000780c */ /* 0x000fe20003f05270 */
[----:B------:R-:W-:Y:S03]  /*13710*/  BSSY B1, `(.L_x_1306) ;  /* 0x00000cc000017945 */ /* 0x000fe60003800000 */
[----:B------:R-:W-:-:S02]  /*13720*/  SEL R5, RZ, 0x1, P0 ;  /* 0x00000001ff057807 */ /* 0x000fc40000000000 */
[----:B------:R-:W-:Y:S02]  /*13730*/  SEL R0, R0, RZ, P0 ;  /* 0x000000ff00007207 */ /* 0x000fe40000000000 */
[----:B--2---:R-:W-:Y:S01]  /*13740*/  LOP3.LUT R5, R2, R5, RZ, 0x3c, !PT ;  /* 0x0000000502057212 */ /* 0x004fe200078e3cff */
[----:B0-----:R-:W-:Y:S06]  /*13750*/  @!P1 BRA `(.L_x_1307) ;  /* 0x0000000c001c9947 */ /* 0x001fec0003800000 */
[----:B------:R-:W-:Y:S01]  /*13760*/  LOP3.LUT P1, RZ, R19, 0x1, RZ, 0xc0, !PT ;  /* 0x0000000113ff7812 */ /* 0x000fe2000782c0ff */
[----:B------:R-:W-:-:S12]  /*13770*/  IMAD.MOV.U32 R7, RZ, RZ, R4 ;  /* 0x000000ffff077224 */ /* 0x000fd800078e0004 */
[----:B------:R-:W-:Y:S05]  /*13780*/  @!P1 BRA `(.L_x_1308) ;  /* 0x0000000000549947 */ /* 0x000fea0003800000 */
[----:B-1----:R-:W2:Y:S01]  /*13790*/  LDL R10, [R1+0xc] ;  /* 0x00000c00010a7983 */ /* 0x002ea20000100800 */
[----:B------:R-:W0:Y:S01]  /*137a0*/  LDC R8, c[0x0][0x43c] ;  /* 0x00010f00ff087b82 */ /* 0x000e220000000800 */
[----:B------:R-:W-:Y:S02]  /*137b0*/  ULDC.64 UR4, c[0x0][0x428] ;  /* 0x00010a0000047ab9 */ /* 0x000fe40000000a00 */
[----:B------:R-:W3:Y:S01]  /*137c0*/  LDL R9, [R1+0x4] ;  /* 0x0000040001097983 */ /* 0x000ee20000100800 */
[----:B------:R-:W-:Y:S01]  /*137d0*/  ULDC.64 UR6, c[0x0][0x208] ;  /* 0x0000820000067ab9 */ /* 0x000fe20000000a00 */
[----:B0-----:R-:W-:-:S13]  /*137e0*/  ISETP.NE.AND P0, PT, R8, 0x1, PT ;  /* 0x000000010800780c */ /* 0x001fda0003f05270 */
[----:B------:R-:W0:Y:S02]  /*137f0*/  @P0 LDC.64 R2, c[0x0][0x440] ;  /* 0x00011000ff020b82 */ /* 0x000e240000000a00 */
[----:B0-----:R-:W-:-:S04]  /*13800*/  @P0 IMAD.HI.U32 R7, R4, R2, RZ ;  /* 0x0000000204070227 */ /* 0x001fc800078e00ff */
[----:B------:R-:W-:Y:S01]  /*13810*/  IMAD.MOV.U32 R2, RZ, RZ, R4 ;  /* 0x000000ffff027224 */ /* 0x000fe200078e0004 */
[----:B------:R-:W-:-:S04]  /*13820*/  @P0 SHF.R.U32.HI R2, RZ, R3, R7 ;  /* 0x00000003ff020219 */ /* 0x000fc80000011607 */
[--C-:B------:R-:W-:Y:S01]  /*13830*/  SHF.R.S32.HI R3, RZ, 0x1f, R2.reuse ;  /* 0x0000001fff037819 */ /* 0x100fe20000011402 */
[----:B------:R-:W-:-:S04]  /*13840*/  IMAD.MOV R7, RZ, RZ, -R2 ;  /* 0x000000ffff077224 */ /* 0x000fc800078e0a02 */
[----:B------:R-:W-:Y:S02]  /*13850*/  IMAD R7, R8, R7, R4 ;  /* 0x0000000708077224 */ /* 0x000fe400078e0204 */
[----:B--2---:R-:W-:-:S04]  /*13860*/  IMAD R8, R10, UR4, RZ ;  /* 0x000000040a087c24 */ /* 0x004fc8000f8e02ff */
[C---:B---3--:R-:W-:Y:S02]  /*13870*/  IMAD R8, R9.reuse, UR5, R8 ;  /* 0x0000000509087c24 */ /* 0x048fe4000f8e0208 */
[----:B------:R-:W-:Y:S01]  /*13880*/  IMAD.WIDE.U32 R2, R9, UR4, R2 ;  /* 0x0000000409027c25 */ /* 0x000fe2000f8e0002 */
[----:B------:R-:W-:-:S03]  /*13890*/  ULDC.64 UR4, c[0x0][0x418] ;  /* 0x0001060000047ab9 */ /* 0x000fc60000000a00 */
[----:B------:R-:W-:Y:S01]  /*138a0*/  IMAD.IADD R3, R8, 0x1, R3 ;  /* 0x0000000108037824 */ /* 0x000fe200078e0203 */
[----:B------:R-:W-:-:S04]  /*138b0*/  LEA R8, P0, R2, UR4, 0x2 ;  /* 0x0000000402087c11 */ /* 0x000fc8000f8010ff */
[----:B------:R-:W-:-:S05]  /*138c0*/  LEA.HI.X R9, R2, UR5, R3, 0x2, P0 ;  /* 0x0000000502097c11 */ /* 0x000fca00080f1403 */
[----:B------:R0:W5:Y:S04]  /*138d0*/  LDG.E R8, desc[UR6][R8.64] ;  /* 0x0000000608087981 */ /* 0x000168000c1e1900 */
.L_x_1308:
[----:B------:R-:W-:Y:S01]  /*138e0*/  IMAD R3, R0, 0x8, R17 ;  /* 0x0000000800037824 */ /* 0x000fe200078e0211 */
[----:B------:R-:W-:Y:S01]  /*138f0*/  SHF.L.U32 R2, R5, 0x1f, RZ ;  /* 0x0000001f05027819 */ /* 0x000fe200000006ff */
[----:B------:R-:W-:Y:S03]  /*13900*/  BSSY B2, `(.L_x_1309) ;  /* 0x0000003000027945 */ /* 0x000fe60003800000 */
[----:B------:R-:W2:Y:S02]  /*13910*/  SYNCS.PHASECHK.TRANS64.TRYWAIT P0, [R3+URZ+0x30840], R2 ;  /* 0x03084002030075a7 */ /* 0x000ea4000800017f */
[----:B--2---:R-:W-:Y:S05]  /*13920*/  @!P0 BRA `(.L_x_1310) ;  /* 0x0000003400b48947 */ /* 0x004fea0003800000 */
.L_x_1400:
[----:B------:R-:W-:Y:S05]  /*13930*/  BSYNC B2 ;  /* 0x0000000000027941 */ /* 0x000fea0003800000 */
.L_x_1309:
[----:B0-----:R-:W0:Y:S01]  /*13940*/  S2R R9, SR_TID.X ;  /* 0x0000000000097919 */ /* 0x001e220000002100 */
        /* <DEDUP_REMOVED lines=9> */
[----:B---3--:R-:W-:Y:S05]  /*139e0*/  @!P0 BRA `(.L_x_1312) ;  /* 0x0000000000048947 */ /* 0x008fea0003800000 */
[----:B------:R-:W-:Y:S01]  /*139f0*/  BPT.TRAP 0x1 ;  /* 0x000000040000795c */ /* 0x000fe20000300000 */
.L_x_1312:
[----:B------:R-:W-:Y:S05]  /*13a00*/  BSYNC B2 ;  /* 0x0000000000027941 */ /* 0x000fea0003800000 */
.L_x_1311:
[----:B------:R-:W-:Y:S01]  /*13a10*/  IMAD.MOV.U32 R11, RZ, RZ, RZ ;  /* 0x000000ffff0b7224 */ /* 0x000fe200078e00ff */
[----:B------:R-:W-:Y:S01]  /*13a20*/  UIADD3 UR4, UP0, UR38, 0x370, URZ ;  /* 0x0000037026047890 */ /* 0x000fe2000ff1e03f */
[----:B------:R-:W-:Y:S01]  /*13a30*/  IMAD R9, R0, 0x8000, R17 ;  /* 0x0000800000097824 */ /* 0x000fe200078e0211 */
[----:B------:R-:W-:Y:S01]  /*13a40*/  PLOP3.LUT P0, PT, PT, PT, PT, 0x80, 0x0 ;  /* 0x000000000000781c */ /* 0x000fe20003f0f070 */
[----:B--2---:R-:W-:Y:S01]  /*13a50*/  VIADD R3, R3, 0x30830 ;  /* 0x0003083003037836 */ /* 0x004fe20000000000 */
[----:B------:R-:W-:Y:S01]  /*13a60*/  R2UR UR10, R11 ;  /* 0x000000000b0a72ca */ /* 0x000fe200000e0000 */
[----:B------:R-:W-:Y:S01]  /*13a70*/  IMAD.SHL.U32 R2, R7, 0x40, RZ ;  /* 0x0000004007027824 */ /* 0x000fe200078e00ff */
[----:B------:R-:W-:Y:S01]  /*13a80*/  UIADD3.X UR5, URZ, UR39, URZ, UP0, !UPT ;  /* 0x000000273f057290 */ /* 0x000fe200087fe43f */
[----:B-1----:R-:W-:Y:S01]  /*13a90*/  VIADD R10, R9, 0x20400 ;  /* 0x00020400090a7836 */ /* 0x002fe20000000000 */
[----:B------:R-:W-:Y:S01]  /*13aa0*/  UMOV UR6, 0x0 ;  /* 0x0000000000067882 */ /* 0x000fe20000000000 */
[----:B------:R-:W-:-:S10]  /*13ab0*/  UMOV UR7, 0x14f00000 ;  /* 0x14f0000000077882 */ /* 0x000fd40000000000 */
.L_x_1313:
        /* <DEDUP_REMOVED lines=16> */
.L_x_1314:
        /* <DEDUP_REMOVED lines=16> */
.L_x_1315:
        /* <DEDUP_REMOVED lines=16> */
.L_x_1316:
        /* <DEDUP_REMOVED lines=16> */
.L_x_1401:
[----:B------:R-:W-:Y:S05]  /*13ec0*/  BSYNC B2 ;  /* 0x0000000000027941 */ /* 0x000fea0003800000 */
.L_x_1317:
[----:B------:R-:W-:Y:S01]  /*13ed0*/  BSSY B2, `(.L_x_1319) ;  /* 0x000000b000027945 */ /* 0x000fe20003800000 */
[----:B0-----:R-:W-:Y:S02]  /*13ee0*/  IMAD.MOV.U32 R2, RZ, RZ, 0x0 ;  /* 0x00000000ff027424 */ /* 0x001fe400078e00ff */
[----:B------:R-:W-:Y:S01]  /*13ef0*/  IMAD.MOV.U32 R3, RZ, RZ, 0x14f00000 ;  /* 0x14f00000ff037424 */ /* 0x000fe200078e00ff */
[----:B------:R-:W-:Y:S06]  /*13f00*/  @P1 BRA `(.L_x_1320) ;  /* 0x00000000001c1947 */ /* 0x000fec0003800000 */
[----:B------:R-:W0:Y:S02]  /*13f10*/  S2R R10, SR_TID.X ;  /* 0x00000000000a7919 */ /* 0x000e240000002100 */
[----:B0-----:R-:W-:Y:S01]  /*13f20*/  LOP3.LUT R15, R10, 0x1f, RZ, 0xc0, !PT ;  /* 0x0000001f0a0f7812 */ /* 0x001fe200078ec0ff */
[----:B------:R-:W-:-:S03]  /*13f30*/  IMAD.MOV.U32 R10, RZ, RZ, 0x8000 ;  /* 0x00008000ff0a7424 */ /* 0x000fc600078e00ff */
[----:B------:R-:W-:Y:S01]  /*13f40*/  ISETP.NE.AND P0, PT, R15, RZ, PT ;  /* 0x000000ff0f00720c */ /* 0x000fe20003f05270 */
[----:B------:R0:W-:-:S12]  /*13f50*/  SYNCS.ARRIVE.TRANS64 RZ, [R9+URZ+0x50], R10 ;  /* 0x0000500a09ff79a7 */ /* 0x0001d8000800003f */
[----:B0-----:R-:W-:Y:S05]  /*13f60*/  @!P0 BRA `(.L_x_1320) ;  /* 0x0000000000048947 */ /* 0x001fea0003800000 */
[----:B------:R-:W-:Y:S01]  /*13f70*/  BPT.TRAP 0x1 ;  /* 0x000000040000795c */ /* 0x000fe20000300000 */
.L_x_1320:
[----:B------:R-:W-:Y:S05]  /*13f80*/  BSYNC B2 ;  /* 0x0000000000027941 */ /* 0x000fea0003800000 */
.L_x_1319:
[----:B------:R-:W2:Y:S01]  /*13f90*/  LDL.LU R10, [R1] ;  /* 0x00000000010a7983 */ /* 0x000ea20000300800 */
        /* <DEDUP_REMOVED lines=9> */
[----:B--2---:R-:W-:-:S11]  /*14030*/  IMAD.SHL.U32 R10, R10, 0x40, RZ ;  /* 0x000000400a0a7824 */ /* 0x004fd600078e00ff */
.L_x_1321:
        /* <DEDUP_REMOVED lines=15> */
.L_x_1322:
        /* <DEDUP_REMOVED lines=15> */
.L_x_1323:
        /* <DEDUP_REMOVED lines=15> */
.L_x_1324:
        /* <DEDUP_REMOVED lines=12> */
.L_x_1307:
[----:B------:R-:W-:Y:S05]  /*143d0*/  BSYNC B1 ;  /* 0x0000000000017941 */ /* 0x000fea0003800000 */
.L_x_1306:
[----:B------:R-:W-:Y:S01]  /*143e0*/  VIADD R18, R0, 0x1 ;  /* 0x0000000100127836 */ /* 0x000fe20000000000 */
[----:B------:R-:W-:Y:S01]  /*143f0*/  LOP3.LUT P1, RZ, R19, 0x2, RZ, 0xc0, !PT ;  /* 0x0000000213ff7812 */ /* 0x000fe2000782c0ff */
[----:B------:R-:W-:Y:S01]  /*14400*/  BSSY B1, `(.L_x_1325) ;  /* 0x00000cf000017945 */ /* 0x000fe20003800000 */
[----:B0-----:R-:W-:Y:S02]  /*14410*/  VIADD R7, R4, 0xffffffff ;  /* 0xffffffff04077836 */ /* 0x001fe40000000000 */
[----:B------:R-:W-:-:S04]  /*14420*/  ISETP.NE.AND P0, PT, R18, 0x2, PT ;  /* 0x000000021200780c */ /* 0x000fc80003f05270 */
[----:B------:R-:W-:Y:S02]  /*14430*/  SEL R2, RZ, 0x1, P0 ;  /* 0x00000001ff027807 */ /* 0x000fe40000000000 */
[----:B------:R-:W-:Y:S02]  /*14440*/  SEL R18, R18, RZ, P0 ;  /* 0x000000ff12127207 */ /* 0x000fe40000000000 */
[----:B------:R-:W-:-:S05]  /*14450*/  LOP3.LUT R11, R5, R2, RZ, 0x3c, !PT ;  /* 0x00000002050b7212 */ /* 0x000fca00078e3cff */
[----:B------:R0:W-:Y:S01]  /*14460*/  STL [R1+0x8], R11 ;  /* 0x0000080b01007387 */ /* 0x0001e20000100800 */
[----:B------:R-:W-:Y:S05]  /*14470*/  @!P1 BRA `(.L_x_1326) ;  /* 0x0000000c001c9947 */ /* 0x000fea0003800000 */
[----:B------:R-:W-:Y:S01]  /*14480*/  LOP3.LUT P1, RZ, R19, 0x1, RZ, 0xc0, !PT ;  /* 0x0000000113ff7812 */ /* 0x000fe2000782c0ff */
[----:B-1----:R-:W-:-:S12]  /*14490*/  IMAD.MOV.U32 R10, RZ, RZ, R7 ;  /* 0x000000ffff0a7224 */ /* 0x002fd800078e0007 */
        /* <DEDUP_REMOVED lines=22> */
.L_x_1327:
[----:B------:R-:W-:Y:S01]  /*14600*/  IMAD R2, R18, 0x8, R17 ;  /* 0x0000000812027824 */ /* 0x000fe200078e0211 */
[----:B------:R-:W-:Y:S01]  /*14610*/  SHF.L.U32 R3, R11, 0x1f, RZ ;  /* 0x0000001f0b037819 */ /* 0x000fe200000006ff */
[----:B------:R-:W-:Y:S03]  /*14620*/  BSSY B2, `(.L_x_1328) ;  /* 0x0000003000027945 */ /* 0x000fe60003800000 */
[----:B------:R-:W2:Y:S02]  /*14630*/  SYNCS.PHASECHK.TRANS64.TRYWAIT P0, [R2+URZ+0x30840], R3 ;  /* 0x03084003020075a7 */ /* 0x000ea4000800017f */
[----:B--2---:R-:W-:Y:S05]  /*14640*/  @!P0 BRA `(.L_x_1329) ;  /* 0x0000002800948947 */ /* 0x004fea0003800000 */
.L_x_1402:
[----:B------:R-:W-:Y:S05]  /*14650*/  BSYNC B2 ;  /* 0x0000000000027941 */ /* 0x000fea0003800000 */
.L_x_1328:
        /* <DEDUP_REMOVED lines=12> */
.L_x_1331:
[----:B------:R-:W-:Y:S05]  /*14720*/  BSYNC B2 ;  /* 0x0000000000027941 */ /* 0x000fea0003800000 */
.L_x_1330:
[----:B------:R-:W-:Y:S01]  /*14730*/  IMAD.MOV.U32 R14, RZ, RZ, RZ ;  /* 0x000000ffff0e7224 */ /* 0x000fe200078e00ff */
[----:B------:R-:W-:Y:S01]  /*14740*/  UIADD3 UR4, UP0, UR38, 0x370, URZ ;  /* 0x0000037026047890 */ /* 0x000fe2000ff1e03f */
[C---:B--2---:R-:W-:Y:S01]  /*14750*/  IMAD R3, R18.reuse, 0x8, R6 ;  /* 0x0000000812037824 */ /* 0x044fe200078e0206 */
[----:B------:R-:W-:Y:S01]  /*14760*/  PLOP3.LUT P0, PT, PT, PT, PT, 0x80, 0x0 ;  /* 0x000000000000781c */ /* 0x000fe20003f0f070 */
[----:B------:R-:W-:Y:S01]  /*14770*/  IMAD R9, R18, 0x8000, R17 ;  /* 0x0000800012097824 */ /* 0x000fe200078e0211 */
[----:B------:R-:W-:Y:S01]  /*14780*/  R2UR UR10, R14 ;  /* 0x000000000e0a72ca */ /* 0x000fe200000e0000 */
[----:B------:R-:W-:Y:S01]  /*14790*/  VIADD R3, R3, 0x30 ;  /* 0x0000003003037836 */ /* 0x000fe20000000000 */
[----:B------:R-:W-:Y:S01]  /*147a0*/  UIADD3.X UR5, URZ, UR39, URZ, UP0, !UPT ;  /* 0x000000273f057290 */ /* 0x000fe200087fe43f */
[----:B------:R-:W-:Y:S01]  /*147b0*/  IMAD.SHL.U32 R2, R10, 0x40, RZ ;  /* 0x000000400a027824 */ /* 0x000fe200078e00ff */
[----:B------:R-:W-:Y:S01]  /*147c0*/  UMOV UR6, 0x0 ;  /* 0x0000000000067882 */ /* 0x000fe20000000000 */
[----:B0-----:R-:W-:Y:S01]  /*147d0*/  VIADD R11, R9, 0x20400 ;  /* 0x00020400090b7836 */ /* 0x001fe20000000000 */
[----:B------:R-:W-:-:S09]  /*147e0*/  UMOV UR7, 0x14f00000 ;  /* 0x14f0000000077882 */ /* 0x000fd20000000000 */
.L_x_1332:
        /* <DEDUP_REMOVED lines=16> */
.L_x_1333:
        /* <DEDUP_REMOVED lines=16> */
.L_x_1334:
        /* <DEDUP_REMOVED lines=16> */
.L_x_1335:
        /* <DEDUP_REMOVED lines=15> */
.L_x_1403:
[----:B------:R-:W-:Y:S05]  /*14be0*/  BSYNC B2 ;  /* 0x0000000000027941 */ /* 0x000fea0003800000 */
.L_x_1336:
[----:B------:R-:W-:Y:S01]  /*14bf0*/  BSSY B2, `(.L_x_1338) ;  /* 0x000000b000027945 */ /* 0x000fe20003800000 */
[----:B------:R-:W-:Y:S02]  /*14c00*/  IMAD.MOV.U32 R12, RZ, RZ, 0x0 ;  /* 0x00000000ff0c7424 */ /* 0x000fe400078e00ff */
[----:B------:R-:W-:Y:S01]  /*14c10*/  IMAD.MOV.U32 R13, RZ, RZ, 0x14f00000 ;  /* 0x14f00000ff0d7424 */ /* 0x000fe200078e00ff */
[----:B------:R-:W-:Y:S06]  /*14c20*/  @P1 BRA `(.L_x_1339) ;  /* 0x00000000001c1947 */ /* 0x000fec0003800000 */
[----:B------:R-:W1:Y:S02]  /*14c30*/  S2R R3, SR_TID.X ;  /* 0x0000000000037919 */ /* 0x000e640000002100 */
[----:B-1----:R-:W-:Y:S01]  /*14c40*/  LOP3.LUT R9, R3, 0x1f, RZ, 0xc0, !PT ;  /* 0x0000001f03097812 */ /* 0x002fe200078ec0ff */
[----:B------:R-:W-:-:S03]  /*14c50*/  IMAD.MOV.U32 R3, RZ, RZ, 0x8000 ;  /* 0x00008000ff037424 */ /* 0x000fc600078e00ff */
[----:B------:R-:W-:Y:S01]  /*14c60*/  ISETP.NE.AND P0, PT, R9, RZ, PT ;  /* 0x000000ff0900720c */ /* 0x000fe20003f05270 */
[----:B------:R1:W-:-:S12]  /*14c70*/  SYNCS.ARRIVE.TRANS64 RZ, [R2+URZ+0x50], R3 ;  /* 0x0000500302ff79a7 */ /* 0x0003d8000800003f */
[----:B-1----:R-:W-:Y:S05]  /*14c80*/  @!P0 BRA `(.L_x_1339) ;  /* 0x0000000000048947 */ /* 0x002fea0003800000 */
[----:B------:R-:W-:Y:S01]  /*14c90*/  BPT.TRAP 0x1 ;  /* 0x000000040000795c */ /* 0x000fe20000300000 */
.L_x_1339:
[----:B------:R-:W-:Y:S05]  /*14ca0*/  BSYNC B2 ;  /* 0x0000000000027941 */ /* 0x000fea0003800000 */
.L_x_1338:
[----:B------:R-:W2:Y:S01]  /*14cb0*/  LDL.LU R3, [R1] ;  /* 0x0000000001037983 */ /* 0x000ea20000300800 */
[----:B------:R-:W-:Y:S01]  /*14cc0*/  R2UR UR10, R14 ;  /* 0x000000000e0a72ca */ /* 0x000fe200000e0000 */
[----:B------:R-:W-:Y:S01]  /*14cd0*/  IMAD R0, R0, 0x8000, R17 ;  /* 0x0000800000007824 */ /* 0x000fe200078e0211 */
[----:B------:R-:W-:Y:S01]  /*14ce0*/  R2UR UR6, R12 ;  /* 0x000000000c0672ca */ /* 0x000fe200000e0000 */
[----:B------:R-:W-:Y:S01]  /*14cf0*/  UIADD3 UR4, UP0, UR38, 0x470, URZ ;  /* 0x0000047026047890 */ /* 0x000fe2000ff1e03f */
[----:B------:R-:W-:Y:S01]  /*14d00*/  R2UR UR7, R13 ;  /* 0x000000000d0772ca */ /* 0x000fe200000e0000 */
[----:B0-----:R-:W-:Y:S01]  /*14d10*/  VIADD R2, R2, 0x50 ;  /* 0x0000005002027836 */ /* 0x001fe20000000000 */
[----:B------:R-:W-:Y:S01]  /*14d20*/  PLOP3.LUT P0, PT, PT, PT, PT, 0x80, 0x0 ;  /* 0x000000000000781c */ /* 0x000fe20003f0f070 */
[----:B------:R-:W-:Y:S01]  /*14d30*/  VIADD R5, R0, 0x400 ;  /* 0x0000040000057836 */ /* 0x000fe20000000000 */
[----:B------:R-:W-:Y:S01]  /*14d40*/  UIADD3.X UR5, URZ, UR39, URZ, UP0, !UPT ;  /* 0x000000273f057290 */ /* 0x000fe200087fe43f */
[----:B--2---:R-:W-:-:S11]  /*14d50*/  IMAD.SHL.U32 R3, R3, 0x40, RZ ;  /* 0x0000004003037824 */ /* 0x004fd600078e00ff */
.L_x_1340:
        /* <DEDUP_REMOVED lines=15> */
.L_x_1341:
        /* <DEDUP_REMOVED lines=15> */
.L_x_1342:
        /* <DEDUP_REMOVED lines=15> */
.L_x_1343:
        /* <DEDUP_REMOVED lines=12> */
.L_x_1326:
[----:B------:R-:W-:Y:S05]  /*150f0*/  BSYNC B1 ;  /* 0x0000000000017941 */ /* 0x000fea0003800000 */
.L_x_1325:
[----:B------:R-:W-:Y:S01]  /*15100*/  ISETP.GT.AND P0, PT, R7, UR40, PT ;  /* 0x0000002807007c0c */ /* 0x000fe2000bf04270 */
[----:B------:R-:W-:-:S12]  /*15110*/  VIADD R4, R4, 0xfffffffe ;  /* 0xfffffffe04047836 */ /* 0x000fd80000000000 */
[----:B------:R-:W-:Y:S05]  /*15120*/  @P0 BRA `(.L_x_1344) ;  /* 0xffffffe400640947 */ /* 0x000fea000383ffff */
.L_x_1305:
[----:B------:R-:W-:Y:S05]  /*15130*/  BSYNC B0 ;  /* 0x0000000000007941 */ /* 0x000fea0003800000 */
.L_x_1284:
[----:B0-----:R-:W0:Y:S01]  /*15140*/  S2R R0, SR_TID.X ;  /* 0x0000000000007919 */ /* 0x001e220000002100 */
[----:B------:R-:W-:Y:S01]  /*15150*/  BSSY B0, `(.L_x_1345) ;  /* 0x0000012000007945 */ /* 0x000fe20003800000 */
[----:B0-----:R-:W-:-:S04]  /*15160*/  LOP3.LUT R6, R0, 0x7f, RZ, 0xc0, !PT ;  /* 0x0000007f00067812 */ /* 0x001fc800078ec0ff */
[----:B------:R-:W-:-:S13]  /*15170*/  ISETP.NE.AND P1, PT, R6, RZ, PT ;  /* 0x000000ff0600720c */ /* 0x000fda0003f25270 */
[----:B------:R-:W-:Y:S05]  /*15180*/  @P1 BRA `(.L_x_1346) ;  /* 0x0000000000381947 */ /* 0x000fea0003800000 */
[----:B------:R-:W0:Y:S01]  /*15190*/  S2R R3, SR_LANEID ;  /* 0x0000000000037919 */ /* 0x000e220000000000 */
[----:B------:R-:W-:Y:S01]  /*151a0*/  VOTEU.ANY UR4, UPT, PT ;  /* 0x0000000000047886 */ /* 0x000fe200038e0100 */
[----:B------:R-:W3:Y:S01]  /*151b0*/  LDC.64 R4, c[0x0][0xc80] ;  /* 0x00032000ff047b82 */ /* 0x000ee20000000a00 */
[----:B------:R-:W0:Y:S01]  /*151c0*/  FLO.U32 R0, UR4 ;  /* 0x0000000400007d00 */ /* 0x000e2200080e0000 */
[----:B------:R-:W-:-:S07]  /*151d0*/  ULDC.64 UR6, c[0x0][0x208] ;  /* 0x0000820000067ab9 */ /* 0x000fce0000000a00 */
[----:B------:R-:W3:Y:S01]  /*151e0*/  POPC R2, UR4 ;  /* 0x0000000400027d09 */ /* 0x000ee20008000000 */
[----:B0-----:R-:W-:-:S13]  /*151f0*/  ISETP.EQ.U32.AND P0, PT, R0, R3, PT ;  /* 0x000000030000720c */ /* 0x001fda0003f02070 */
[----:B---3--:R-:W3:Y:S01]  /*15200*/  @P0 ATOMG.E.ADD.STRONG.GPU PT, R5, desc[UR6][R4.64], R2 ;  /* 0x00000002040509a8 */ /* 0x008ee200081ee1c6 */
[----:B------:R-:W0:Y:S02]  /*15210*/  S2R R3, SR_LTMASK ;  /* 0x0000000000037919 */ /* 0x000e240000003900 */
[----:B0-----:R-:W-:-:S06]  /*15220*/  LOP3.LUT R3, R3, UR4, RZ, 0xc0, !PT ;  /* 0x0000000403037c12 */ /* 0x001fcc000f8ec0ff */
[----:B------:R-:W0:Y:S01]  /*15230*/  POPC R3, R3 ;  /* 0x0000000300037309 */ /* 0x000e220000000000 */
[----:B---3--:R-:W0:Y:S02]  /*15240*/  SHFL.IDX PT, R0, R5, R0, 0x1f ;  /* 0x00001f0005007589 */ /* 0x008e2400000e0000 */
[----:B0-----:R-:W-:-:S05]  /*15250*/  IADD3 R0, R0, UR44, R3 ;  /* 0x0000002c00007c10 */ /* 0x001fca000fffe003 */
[----:B------:R0:W-:Y:S02]  /*15260*/  STL [R1+0x14], R0 ;  /* 0x0000140001007387 */ /* 0x0001e40000100800 */
.L_x_1346:
[----:B------:R-:W-:Y:S05]  /*15270*/  BSYNC B0 ;  /* 0x0000000000007941 */ /* 0x000fea0003800000 */
.L_x_1345:
[----:B------:R-:W-:Y:S01]  /*15280*/  LOP3.LUT P0, RZ, R19, 0x2, RZ, 0xc0, !PT ;  /* 0x0000000213ff7812 */ /* 0x000fe2000780c0ff */
[----:B------:R-:W-:-:S12]  /*15290*/  BSSY B0, `(.L_x_1347) ;  /* 0x0000056000007945 */ /* 0x000fd80003800000 */
[----:B------:R-:W-:Y:S05]  /*152a0*/  @!P0 BRA `(.L_x_1348) ;  /* 0x0000000400508947 */ /* 0x000fea0003800000 */
[----:B------:R-:W3:Y:S01]  /*152b0*/  LDL R2, [R1+0x8] ;  /* 0x0000080001027983 */ /* 0x000ee20000100800 */
[----:B0-----:R-:W-:Y:S01]  /*152c0*/  IMAD R0, R18, 0x8, R17 ;  /* 0x0000000812007824 */ /* 0x001fe200078e0211 */
[----:B------:R-:W-:Y:S01]  /*152d0*/  BSSY B1, `(.L_x_1349) ;  /* 0x0000005000017945 */ /* 0x000fe20003800000 */
[----:B------:R-:W-:Y:S02]  /*152e0*/  ISETP.NE.AND P2, PT, R6, RZ, PT ;  /* 0x000000ff0600720c */ /* 0x000fe40003f45270 */
[----:B---3--:R-:W-:-:S04]  /*152f0*/  SHF.L.U32 R3, R2, 0x1f, RZ ;  /* 0x0000001f02037819 */ /* 0x008fc800000006ff */
[----:B------:R-:W0:Y:S02]  /*15300*/  SYNCS.PHASECHK.TRANS64.TRYWAIT P0, [R0+URZ+0x30860], R3 ;  /* 0x03086003000075a7 */ /* 0x000e24000800017f */
[----:B0-----:R-:W-:Y:S05]  /*15310*/  @!P0 BRA `(.L_x_1350) ;  /* 0x0000001c00888947 */ /* 0x001fea0003800000 */
.L_x_1404:
[----:B------:R-:W-:Y:S05]  /*15320*/  BSYNC B1 ;  /* 0x0000000000017941 */ /* 0x000fea0003800000 */
.L_x_1349:
[----:B------:R-:W-:Y:S04]  /*15330*/  BSSY B1, `(.L_x_1351) ;  /* 0x0000009000017945 */ /* 0x000fe80003800000 */
[----:B------:R-:W-:Y:S05]  /*15340*/  @P2 BRA `(.L_x_1352) ;  /* 0x00000000001c2947 */ /* 0x000fea0003800000 */
[----:B------:R-:W3:Y:S01]  /*15350*/  S2R R2, SR_TID.X ;  /* 0x0000000000027919 */ /* 0x000ee20000002100 */
[----:B0-----:R-:W-:-:S04]  /*15360*/  IMAD.MOV.U32 R3, RZ, RZ, 0x8000 ;  /* 0x00008000ff037424 */ /* 0x001fc800078e00ff */
[----:B------:R4:W-:Y:S01]  /*15370*/  SYNCS.ARRIVE.TRANS64 RZ, [R0+URZ+0x30850], R3 ;  /* 0x0308500300ff79a7 */ /* 0x0009e2000800003f */
[----:B---3--:R-:W-:-:S04]  /*15380*/  LOP3.LUT R2, R2, 0x1f, RZ, 0xc0, !PT ;  /* 0x0000001f02027812 */ /* 0x008fc800078ec0ff */
[----:B------:R-:W-:-:S13]  /*15390*/  ISETP.NE.AND P0, PT, R2, RZ, PT ;  /* 0x000000ff0200720c */ /* 0x000fda0003f05270 */
[----:B----4-:R-:W-:Y:S05]  /*153a0*/  @!P0 BRA `(.L_x_1352) ;  /* 0x0000000000048947 */ /* 0x010fea0003800000 */
[----:B------:R-:W-:Y:S01]  /*153b0*/  BPT.TRAP 0x1 ;  /* 0x000000040000795c */ /* 0x000fe20000300000 */
.L_x_1352:
[----:B------:R-:W-:Y:S05]  /*153c0*/  BSYNC B1 ;  /* 0x0000000000017941 */ /* 0x000fea0003800000 */
.L_x_1351:
[----:B------:R-:W3:Y:S01]  /*153d0*/  LDL.LU R2, [R1] ;  /* 0x0000000001027983 */ /* 0x000ee20000300800 */
[----:B------:R-:W-:Y:S01]  /*153e0*/  UIADD3 UR4, UP0, UR38, 0x470, URZ ;  /* 0x0000047026047890 */ /* 0x000fe2000ff1e03f */
[----:B------:R-:W-:Y:S01]  /*153f0*/  PLOP3.LUT P0, PT, PT, PT, PT, 0x80, 0x0 ;  /* 0x000000000000781c */ /* 0x000fe20003f0f070 */
[----:B0-----:R-:W-:Y:S01]  /*15400*/  VIADD R0, R0, 0x30850 ;  /* 0x0003085000007836 */ /* 0x001fe20000000000 */
[----:B------:R-:W-:Y:S01]  /*15410*/  UMOV UR6, 0x0 ;  /* 0x0000000000067882 */ /* 0x000fe20000000000 */
[----:B------:R-:W-:Y:S01]  /*15420*/  UIADD3.X UR5, URZ, UR39, URZ, UP0, !UPT ;  /* 0x000000273f057290 */ /* 0x000fe200087fe43f */
[----:B------:R-:W-:Y:S01]  /*15430*/  UMOV UR7, 0x14f00000 ;  /* 0x14f0000000077882 */ /* 0x000fe20000000000 */
[----:B------:R-:W-:Y:S01]  /*15440*/  UMOV UR10, URZ ;  /* 0x0000003f000a7c82 */ /* 0x000fe20008000000 */
[----:B---3--:R-:W-:Y:S02]  /*15450*/  IMAD.SHL.U32 R3, R2, 0x40, RZ ;  /* 0x0000004002037824 */ /* 0x008fe400078e00ff */
[----:B------:R-:W-:-:S04]  /*15460*/  IMAD R2, R18, 0x8000, R17 ;  /* 0x0000800012027824 */ /* 0x000fc800078e0211 */
[----:B------:R-:W-:-:S07]  /*15470*/  VIADD R4, R2, 0x400 ;  /* 0x0000040002047836 */ /* 0x000fce0000000000 */
.L_x_1353:
        /* <DEDUP_REMOVED lines=15> */
.L_x_1354:
        /* <DEDUP_REMOVED lines=15> */
.L_x_1355:
        /* <DEDUP_REMOVED lines=15> */
.L_x_1356:
        /* <DEDUP_REMOVED lines=9> */
[----:B---3--:R-:W-:Y:S05]  /*157e0*/  @P0 BRA.U.ANY `(.L_x_1356) ;  /* 0xfffffffd00d80947 */ /* 0x008fea000393ffff */
.L_x_1348:
[----:B------:R-:W-:Y:S05]  /*157f0*/  BSYNC B0 ;  /* 0x0000000000007941 */ /* 0x000fea0003800000 */
.L_x_1347:
[----:B------:R-:W3:Y:S01]  /*15800*/  LDL.LU R4, [R1+0x8] ;  /* 0x0000080001047983 */ /* 0x000ee20000300800 */
[----:B------:R-:W-:-:S05]  /*15810*/  VIADD R18, R18, 0x1 ;  /* 0x0000000112127836 */ /* 0x000fca0000000000 */
[----:B------:R-:W-:-:S04]  /*15820*/  ISETP.NE.AND P0, PT, R18, 0x2, PT ;  /* 0x000000021200780c */ /* 0x000fc80003f05270 */
[----:B0-----:R-:W-:Y:S02]  /*15830*/  SEL R0, RZ, 0x1, P0 ;  /* 0x00000001ff007807 */ /* 0x001fe40000000000 */
[----:B------:R-:W-:Y:S02]  /*15840*/  SEL R18, R18, RZ, P0 ;  /* 0x000000ff12127207 */ /* 0x000fe40000000000 */
[----:B---3--:R-:W-:-:S05]  /*15850*/  LOP3.LUT R4, R4, R0, RZ, 0x3c, !PT ;  /* 0x0000000004047212 */ /* 0x008fca00078e3cff */
[----:B------:R0:W-:Y:S02]  /*15860*/  STL [R1+0x8], R4 ;  /* 0x0000080401007387 */ /* 0x0001e40000100800 */
.L_x_1264:
[----:B------:R-:W-:Y:S05]  /*15870*/  BSYNC B7 ;  /* 0x0000000000077941 */ /* 0x000fea0003800000 */
.L_x_1262:
[----:B------:R4:W5:Y:S01]  /*15880*/  LDL R2, [R1+0x14] ;  /* 0x0000140001027983 */ /* 0x0009620000100800 */
[----:B------:R-:W-:-:S13]  /*15890*/  LOP3.LUT P0, RZ, R19, 0x4, RZ, 0xc0, !PT ;  /* 0x0000000413ff7812 */ /* 0x000fda000780c0ff */
[----:B----4-:R-:W-:Y:S05]  /*158a0*/  @!P0 BRA `(.L_x_1357) ;  /* 0x0000000000288947 */ /* 0x010fea0003800000 */
[----:B------:R-:W-:Y:S05]  /*158b0*/  WARPSYNC.ALL ;  /* 0x0000000000007948 */ /* 0x000fea0003800000 */
[----:B------:R-:W4:Y:S08]  /*158c0*/  S2UR UR5, SR_CgaCtaId ;  /* 0x00000000000579c3 */ /* 0x000f300000008800 */
[----:B------:R-:W-:Y:S06]  /*158d0*/  BAR.SYNC.DEFER_BLOCKING 0x5, 0x180 ;  /* 0x0146000000007b1d */ /* 0x000fec0000010000 */
[----:B------:R-:W-:-:S02]  /*158e0*/  UMOV UR4, 0x400 ;  /* 0x0000040000047882 */ /* 0x000fc40000000000 */
[----:B----4-:R-:W-:-:S06]  /*158f0*/  ULEA UR4, UR5, UR4, 0x18 ;  /* 0x0000000405047291 */ /* 0x010fcc000f8ec03f */
[----:B------:R-:W-:-:S05]  /*15900*/  IMAD.U32 R17, RZ, RZ, UR4 ;  /* 0x00000004ff117e24 */ /* 0x000fca000f8e00ff */
[----:B-----5:R-:W4:Y:S04]  /*15910*/  LDS R2, [R17+0x308d0] ;  /* 0x0308d00011027984 */ /* 0x020f280000000800 */
[----:B----4-:R4:W-:Y:S01]  /*15920*/  STL [R1+0x14], R2 ;  /* 0x0000140201007387 */ /* 0x0109e20000100800 */
[----:B------:R-:W-:Y:S06]  /*15930*/  BAR.ARV 0x4, 0x180 ;  /* 0x0106000000007b1d */ /* 0x000fec0000002000 */
[----:B------:R-:W-:Y:S05]  /*15940*/  BRA `(.L_x_1358) ;  /* 0x00000000002c7947 */ /* 0x000fea0003800000 */
.L_x_1357:
[----:B------:R-:W-:-:S03]  /*15950*/  UMOV UR4, 0xffffffff ;  /* 0xffffffff00047882 */ /* 0x000fc60000000000 */
[----:B------:R-:W-:Y:S05]  /*15960*/  BRA.DIV UR4, `(.L_x_1359) ;  /* 0x0000001a04087947 */ /* 0x000fea000b800000 */
[----:B-----5:R4:W0:Y:S02]  /*15970*/  SHFL.IDX PT, R14, R2, RZ, 0x1f ;  /* 0x00001fff020e7589 */ /* 0x02082400000e0000 */
.L_x_1407:
[----:B------:R-:W5:Y:S01]  /*15980*/  @!P1 S2R R3, SR_CgaCtaId ;  /* 0x0000000000039919 */ /* 0x000f620000008800 */
[----:B------:R-:W-:Y:S05]  /*15990*/  WARPSYNC.ALL ;  /* 0x0000000000007948 */ /* 0x000fea0003800000 */
[----:B------:R-:W-:Y:S01]  /*159a0*/  BAR.SYNC.DEFER_BLOCKING 0x4, 0x180 ;  /* 0x0106000000007b1d */ /* 0x000fe20000010000 */
[----:B---3--:R-:W-:-:S05]  /*159b0*/  @!P1 MOV R0, 0x400 ;  /* 0x0000040000009802 */ /* 0x008fca0000000f00 */
[----:B0-----:R0:W-:Y:S01]  /*159c0*/  STL [R1+0x14], R14 ;  /* 0x0000140e01007387 */ /* 0x0011e20000100800 */
[----:B-----5:R-:W-:-:S05]  /*159d0*/  @!P1 LEA R17, R3, R0, 0x18 ;  /* 0x0000000003119211 */ /* 0x020fca00078ec0ff */
[----:B------:R0:W-:Y:S01]  /*159e0*/  @!P1 STS [R17+0x308d0], R2 ;  /* 0x0308d00211009388 */ /* 0x0001e20000000800 */
[----:B------:R-:W-:Y:S06]  /*159f0*/  BAR.ARV 0x5, 0x180 ;  /* 0x0146000000007b1d */ /* 0x000fec0000002000 */
.L_x_1358:
[----:B---3--:R-:W3:Y:S01]  /*15a00*/  LDL R0, [R1+0x14] ;  /* 0x0000140001007983 */ /* 0x008ee20000100800 */
[----:B------:R-:W-:Y:S02]  /*15a10*/  ULDC UR4, c[0x0][0xc38] ;  /* 0x00030e0000047ab9 */ /* 0x000fe40000000800 */
[----:B---3--:R-:W-:-:S13]  /*15a20*/  ISETP.GE.AND P0, PT, R0, UR4, PT ;  /* 0x0000000400007c0c */ /* 0x008fda000bf06270 */
[----:B------:R-:W-:Y:S05]  /*15a30*/  @!P0 BRA `(.L_x_1360) ;  /* 0xffffffa800f88947 */ /* 0x000fea000383ffff */
.L_x_1253:
[----:B0-----:R-:W3:Y:S01]  /*15a40*/  LDL.LU R0, [R1+0x18] ;  /* 0x0000180001007983 */ /* 0x001ee20000300800 */
[----:B------:R-:W-:Y:S01]  /*15a50*/  BSSY B0, `(.L_x_1361) ;  /* 0x000000b000007945 */ /* 0x000fe20003800000 */
[----:B------:R-:W0:Y:S01]  /*15a60*/  S2R R5, SR_CgaCtaId ;  /* 0x0000000000057919 */ /* 0x000e220000008800 */
[----:B---3--:R-:W-:-:S05]  /*15a70*/  VIADD R0, R0, 0x1 ;  /* 0x0000000100007836 */ /* 0x008fca0000000000 */
[----:B----4-:R-:W-:-:S04]  /*15a80*/  LEA.HI R2, R0, R0, RZ, 0x1 ;  /* 0x0000000000027211 */ /* 0x010fc800078f08ff */
[----:B------:R-:W-:-:S05]  /*15a90*/  LOP3.LUT R3, R2, 0xfffffffe, RZ, 0xc0, !PT ;  /* 0xfffffffe02037812 */ /* 0x000fca00078ec0ff */
[----:B------:R-:W-:Y:S01]  /*15aa0*/  IMAD.IADD R3, R0, 0x1, -R3 ;  /* 0x0000000100037824 */ /* 0x000fe200078e0a03 */
[----:B------:R-:W-:-:S04]  /*15ab0*/  MOV R0, 0x400 ;  /* 0x0000040000007802 */ /* 0x000fc80000000f00 */
[----:B0-----:R-:W-:Y:S02]  /*15ac0*/  LEA R0, R5, R0, 0x18 ;  /* 0x0000000005007211 */ /* 0x001fe400078ec0ff */
[----:B------:R-:W-:-:S04]  /*15ad0*/  SHF.L.U32 R3, R3, 0x1f, RZ ;  /* 0x0000001f03037819 */ /* 0x000fc800000006ff */
[----:B------:R-:W0:Y:S02]  /*15ae0*/  SYNCS.PHASECHK.TRANS64.TRYWAIT P0, [R0+URZ+0x30820], R3 ;  /* 0x03082003000075a7 */ /* 0x000e24000800017f */
[----:B0-----:R-:W-:Y:S05]  /*15af0*/  @!P0 BRA `(.L_x_1362) ;  /* 0x0000001400cc8947 */ /* 0x001fea0003800000 */
.L_x_1408:
[----:B------:R-:W-:Y:S05]  /*15b00*/  BSYNC B0 ;  /* 0x0000000000007941 */ /* 0x000fea0003800000 */
.L_x_1361:
[----:B------:R-:W-:-:S03]  /*15b10*/  UMOV UR4, 0xffffffff ;  /* 0xffffffff00047882 */ /* 0x000fc60000000000 */
[----:B------:R-:W-:Y:S05]  /*15b20*/  BRA.DIV UR4, `(.L_x_1363) ;  /* 0x0000001604d47947 */ /* 0x000fea000b800000 */
[----:B------:R-:W3:Y:S02]  /*15b30*/  S2R R2, SR_TID.X ;  /* 0x0000000000027919 */ /* 0x000ee40000002100 */
[----:B---3--:R-:W-:-:S04]  /*15b40*/  SHF.R.U32.HI R2, RZ, 0x5, R2 ;  /* 0x00000005ff027819 */ /* 0x008fc80000011602 */
[----:B------:R-:W-:-:S05]  /*15b50*/  LOP3.LUT R2, R2, 0x3, RZ, 0xc0, !PT ;  /* 0x0000000302027812 */ /* 0x000fca00078ec0ff */
[----:B------:R3:W4:Y:S02]  /*15b60*/  SHFL.IDX PT, R14, R2, RZ, 0x1f ;  /* 0x00001fff020e7589 */ /* 0x00072400000e0000 */
.L_x_1411:
[----:B----4-:R-:W-:Y:S01]  /*15b70*/  ISETP.NE.AND P0, PT, R14, RZ, PT ;  /* 0x000000ff0e00720c */ /* 0x010fe20003f05270 */
[----:B------:R-:W-:-:S12]  /*15b80*/  BSSY B0, `(.L_x_1364) ;  /* 0x0000027000007945 */ /* 0x000fd80003800000 */
[----:B------:R-:W-:Y:S05]  /*15b90*/  @P0 BRA `(.L_x_1365) ;  /* 0x0000000000940947 */ /* 0x000fea0003800000 */
[----:B------:R-:W-:-:S03]  /*15ba0*/  UMOV UR4, 0xffffffff ;  /* 0xffffffff00047882 */ /* 0x000fc60000000000 */
[----:B------:R-:W-:Y:S05]  /*15bb0*/  BRA.DIV UR4, `(.L_x_1366) ;  /* 0x0000001604e47947 */ /* 0x000fea000b800000 */
[----:B------:R-:W-:-:S13]  /*15bc0*/  ELECT P6, URZ, PT ;  /* 0x00000000003f782f */ /* 0x000fda00038c0000 */
.L_x_1414:
        /* <DEDUP_REMOVED lines=8> */
.L_x_1367:
[----:B------:R-:W3:Y:S01]  /*15c50*/  LDL.LU R7, [R1+0x8] ;  /* 0x0000080001077983 */ /* 0x000ee20000300800 */
[----:B0-----:R-:W-:Y:S02]  /*15c60*/  VIADD R3, R0, 0x30840 ;  /* 0x0003084000037836 */ /* 0x001fe40000000000 */
[C---:B------:R-:W-:Y:S02]  /*15c70*/  VIADD R2, R18.reuse, 0x1 ;  /* 0x0000000112027836 */ /* 0x040fe40000000000 */
[----:B------:R-:W-:-:S03]  /*15c80*/  IMAD R6, R18, 0x8, R3 ;  /* 0x0000000812067824 */ /* 0x000fc600078e0203 */
[----:B------:R-:W-:-:S04]  /*15c90*/  ISETP.NE.AND P1, PT, R2, 0x2, PT ;  /* 0x000000020200780c */ /* 0x000fc80003f25270 */
[----:B------:R-:W-:Y:S02]  /*15ca0*/  SEL R4, RZ, 0x1, P1 ;  /* 0x00000001ff047807 */ /* 0x000fe40000800000 */
[C---:B---3--:R-:W-:Y:S02]  /*15cb0*/  SHF.L.U32 R5, R7.reuse, 0x1f, RZ ;  /* 0x0000001f07057819 */ /* 0x048fe400000006ff */
[----:B------:R-:W-:Y:S02]  /*15cc0*/  LOP3.LUT R7, R7, R4, RZ, 0x3c, !PT ;  /* 0x0000000407077212 */ /* 0x000fe400078e3cff */
[----:B------:R-:W0:Y:S01]  /*15cd0*/  SYNCS.PHASECHK.TRANS64.TRYWAIT P0, [R6+URZ], R5 ;  /* 0x00000005060075a7 */ /* 0x000e22000800017f */
[----:B------:R-:W-:Y:S02]  /*15ce0*/  SEL R4, R2, RZ, P1 ;  /* 0x000000ff02047207 */ /* 0x000fe40000800000 */
[----:B------:R-:W-:-:S03]  /*15cf0*/  SHF.L.U32 R2, R7, 0x1f, RZ ;  /* 0x0000001f07027819 */ /* 0x000fc600000006ff */
[----:B------:R-:W-:Y:S01]  /*15d00*/  IMAD R3, R4, 0x8, R3 ;  /* 0x0000000804037824 */ /* 0x000fe200078e0203 */
[----:B0-----:R-:W-:Y:S06]  /*15d10*/  @!P0 BRA `(.L_x_1368) ;  /* 0x0000001400ac8947 */ /* 0x001fec0003800000 */
.L_x_1415:
[----:B------:R-:W3:Y:S02]  /*15d20*/  SYNCS.PHASECHK.TRANS64.TRYWAIT P0, [R3+URZ], R2 ;  /* 0x00000002030075a7 */ /* 0x000ee4000800017f */
[----:B---3--:R-:W-:Y:S05]  /*15d30*/  @!P0 BRA `(.L_x_1369) ;  /* 0x0000001400b88947 */ /* 0x008fea0003800000 */
.L_x_1416:
[----:B------:R-:W-:Y:S05]  /*15d40*/  @!P2 BRA `(.L_x_1370) ;  /* 0x000000000004a947 */ /* 0x000fea0003800000 */
[----:B------:R-:W-:Y:S01]  /*15d50*/  BPT.TRAP 0x1 ;  /* 0x000000040000795c */ /* 0x000fe20000300000 */
.L_x_1370:
[----:B---3--:R-:W-:-:S04]  /*15d60*/  VIADD R3, R0, 0x30860 ;  /* 0x0003086000037836 */ /* 0x008fc80000000000 */
[----:B------:R-:W-:-:S04]  /*15d70*/  IMAD R18, R18, 0x8, R3 ;  /* 0x0000000812127824 */ /* 0x000fc800078e0203 */
[----:B------:R-:W3:Y:S02]  /*15d80*/  SYNCS.PHASECHK.TRANS64.TRYWAIT P0, [R18+URZ], R5 ;  /* 0x00000005120075a7 */ /* 0x000ee4000800017f */
[----:B---3--:R-:W-:Y:S05]  /*15d90*/  @!P0 BRA `(.L_x_1371) ;  /* 0x0000001400b48947 */ /* 0x008fea0003800000 */
.L_x_1417:
[----:B------:R-:W-:-:S07]  /*15da0*/  IMAD R3, R4, 0x8, R3 ;  /* 0x0000000804037824 */ /* 0x000fce00078e0203 */
.L_x_1372:
[----:B----4-:R4:W0:Y:S02]  /*15db0*/  SYNCS.PHASECHK.TRANS64.TRYWAIT P0, [R3+URZ], R2 ;  /* 0x00000002030075a7 */ /* 0x010824000800017f */
[----:B0-----:R-:W-:Y:S05]  /*15dc0*/  @!P0 NANOSLEEP.SYNCS 0x989680 ;  /* 0x009896800000895d */ /* 0x001fea0003900000 */
[----:B------:R-:W0:Y:S02]  /*15dd0*/  @!P0 SYNCS.PHASECHK.TRANS64 P0, [R3+URZ], R2 ;  /* 0x00000002030085a7 */ /* 0x000e24000800007f */
[----:B0-----:R-:W-:Y:S05]  /*15de0*/  @!P0 BRA `(.L_x_1372) ;  /* 0xfffffffc00f08947 */ /* 0x001fea000383ffff */
.L_x_1365:
[----:B------:R-:W-:Y:S05]  /*15df0*/  BSYNC B0 ;  /* 0x0000000000007941 */ /* 0x000fea0003800000 */
.L_x_1364:
[----:B------:R-:W-:Y:S05]  /*15e00*/  EXIT ;  /* 0x000000000000794d */ /* 0x000fea0003800000 */
.L_x_1166:
[----:B0-----:R-:W-:-:S04]  /*15e10*/  IMAD.U32 R3, RZ, RZ, UR38 ;  /* 0x00000026ff037e24 */ /* 0x001fc8000f8e00ff */
[----:B------:R0:W1:Y:S03]  /*15e20*/  SYNCS.PHASECHK.TRANS64.TRYWAIT P1, [R3+URZ+0x30800], R0 ;  /* 0x03080000030075a7 */ /* 0x000066000802017f */
[----:B-1----:R-:W-:Y:S05]  /*15e30*/  @!P1 NANOSLEEP.SYNCS 0x989680 ;  /* 0x009896800000995d */ /* 0x002fea0003900000 */
[----:B------:R-:W1:Y:S02]  /*15e40*/  @!P1 SYNCS.PHASECHK.TRANS64 P1, [R3+URZ+0x30800], R0 ;  /* 0x03080000030095a7 */ /* 0x000e64000802007f */
[----:B-1----:R-:W-:Y:S05]  /*15e50*/  @!P1 BRA `(.L_x_1166) ;  /* 0xfffffffc00ec9947 */ /* 0x002fea000383ffff */
[----:B------:R-:W-:Y:S05]  /*15e60*/  BRA `(.L_x_1373) ;  /* 0xfffffebc00a07947 */ /* 0x000fea000383ffff */
.L_x_1170:
[----:B-1----:R1:W2:Y:S02]  /*15e70*/  SYNCS.PHASECHK.TRANS64.TRYWAIT P2, [R57+URZ+0x30830], R0 ;  /* 0x03083000390075a7 */ /* 0x0022a4000804017f */
[----:B--2---:R-:W-:Y:S05]  /*15e80*/  @!P2 NANOSLEEP.SYNCS 0x989680 ;  /* 0x009896800000a95d */ /* 0x004fea0003900000 */
[----:B------:R-:W2:Y:S02]  /*15e90*/  @!P2 SYNCS.PHASECHK.TRANS64 P2, [R57+URZ+0x30830], R0 ;  /* 0x030830003900a5a7 */ /* 0x000ea4000804007f */
[----:B--2---:R-:W-:Y:S05]  /*15ea0*/  @!P2 BRA `(.L_x_1170) ;  /* 0xfffffffc00f0a947 */ /* 0x004fea000383ffff */
[----:B------:R-:W-:Y:S05]  /*15eb0*/  BRA `(.L_x_1169) ;  /* 0xfffffebc00c47947 */ /* 0x000fea000383ffff */
.L_x_1186:
[----:B-1----:R-:W-:-:S04]  /*15ec0*/  IMAD.U32 R152, RZ, RZ, UR7 ;  /* 0x00000007ff987e24 */ /* 0x002fc8000f8e00ff */
[----:B------:R1:W2:Y:S03]  /*15ed0*/  SYNCS.PHASECHK.TRANS64.TRYWAIT P2, [R152+URZ+0x30830], R21 ;  /* 0x03083015980075a7 */ /* 0x0002a6000804017f */
[----:B--2---:R-:W-:Y:S05]  /*15ee0*/  @!P2 NANOSLEEP.SYNCS 0x989680 ;  /* 0x009896800000a95d */ /* 0x004fea0003900000 */
[----:B------:R-:W2:Y:S02]  /*15ef0*/  @!P2 SYNCS.PHASECHK.TRANS64 P2, [R152+URZ+0x30830], R21 ;  /* 0x030830159800a5a7 */ /* 0x000ea4000804007f */
[----:B--2---:R-:W-:Y:S05]  /*15f00*/  @!P2 BRA `(.L_x_1186) ;  /* 0xfffffffc00eca947 */ /* 0x004fea000383ffff */
[----:B------:R-:W-:Y:S05]  /*15f10*/  BRA `(.L_x_1185) ;  /* 0xfffffee800b07947 */ /* 0x000fea000383ffff */
.L_x_1190:
[----:B0-----:R-:W-:-:S04]  /*15f20*/  IMAD.U32 R21, RZ, RZ, UR14 ;  /* 0x0000000eff157e24 */ /* 0x001fc8000f8e00ff */
[----:B------:R0:W2:Y:S03]  /*15f30*/  SYNCS.PHASECHK.TRANS64.TRYWAIT P2, [R21+URZ+0x30850], R0 ;  /* 0x03085000150075a7 */ /* 0x0000a6000804017f */
[----:B--2---:R-:W-:Y:S05]  /*15f40*/  @!P2 NANOSLEEP.SYNCS 0x989680 ;  /* 0x009896800000a95d */ /* 0x004fea0003900000 */
[----:B------:R-:W2:Y:S02]  /*15f50*/  @!P2 SYNCS.PHASECHK.TRANS64 P2, [R21+URZ+0x30850], R0 ;  /* 0x030850001500a5a7 */ /* 0x000ea4000804007f */
[----:B--2---:R-:W-:Y:S05]  /*15f60*/  @!P2 BRA `(.L_x_1190) ;  /* 0xfffffffc00eca947 */ /* 0x004fea000383ffff */
[----:B------:R-:W-:Y:S05]  /*15f70*/  BRA `(.L_x_1189) ;  /* 0xfffffef8004c7947 */ /* 0x000fea000383ffff */
.L_x_1207:
[----:B-1----:R-:W-:-:S04]  /*15f80*/  IMAD.U32 R4, RZ, RZ, UR6 ;  /* 0x00000006ff047e24 */ /* 0x002fc8000f8e00ff */
[----:B------:R1:W2:Y:S03]  /*15f90*/  SYNCS.PHASECHK.TRANS64.TRYWAIT P2, [R4+URZ+0x30830], R3 ;  /* 0x03083003040075a7 */ /* 0x0002a6000804017f */
[----:B--2---:R-:W-:Y:S05]  /*15fa0*/  @!P2 NANOSLEEP.SYNCS 0x989680 ;  /* 0x009896800000a95d */ /* 0x004fea0003900000 */
[----:B------:R-:W2:Y:S02]  /*15fb0*/  @!P2 SYNCS.PHASECHK.TRANS64 P2, [R4+URZ+0x30830], R3 ;  /* 0x030830030400a5a7 */ /* 0x000ea4000804007f */
[----:B--2---:R-:W-:Y:S05]  /*15fc0*/  @!P2 BRA `(.L_x_1207) ;  /* 0xfffffffc00eca947 */ /* 0x004fea000383ffff */
[----:B------:R-:W-:Y:S05]  /*15fd0*/  BRA `(.L_x_1206) ;  /* 0xffffff1800187947 */ /* 0x000fea000383ffff */
.L_x_1211:
[----:B01----:R-:W-:-:S04]  /*15fe0*/  IMAD.U32 R3, RZ, RZ, UR14 ;  /* 0x0000000eff037e24 */ /* 0x003fc8000f8e00ff */
[----:B------:R0:W1:Y:S03]  /*15ff0*/  SYNCS.PHASECHK.TRANS64.TRYWAIT P2, [R3+URZ+0x30850], R0 ;  /* 0x03085000030075a7 */ /* 0x000066000804017f */
[----:B-1----:R-:W-:Y:S05]  /*16000*/  @!P2 NANOSLEEP.SYNCS 0x989680 ;  /* 0x009896800000a95d */ /* 0x002fea0003900000 */
[----:B------:R-:W1:Y:S02]  /*16010*/  @!P2 SYNCS.PHASECHK.TRANS64 P2, [R3+URZ+0x30850], R0 ;  /* 0x030850000300a5a7 */ /* 0x000e64000804007f */
[----:B-1----:R-:W-:Y:S05]  /*16020*/  @!P2 BRA `(.L_x_1211) ;  /* 0xfffffffc00eca947 */ /* 0x002fea000383ffff */
[----:B------:R-:W-:Y:S05]  /*16030*/  BRA `(.L_x_1210) ;  /* 0xffffff2400b47947 */ /* 0x000fea000383ffff */
.L_x_1217:
[----:B-1----:R-:W-:-:S04]  /*16040*/  IMAD.U32 R4, RZ, RZ, UR6 ;  /* 0x00000006ff047e24 */ /* 0x002fc8000f8e00ff */
[----:B------:R1:W2:Y:S03]  /*16050*/  SYNCS.PHASECHK.TRANS64.TRYWAIT P2, [R4+URZ+0x30830], R3 ;  /* 0x03083003040075a7 */ /* 0x0002a6000804017f */
[----:B--2---:R-:W-:Y:S05]  /*16060*/  @!P2 NANOSLEEP.SYNCS 0x989680 ;  /* 0x009896800000a95d */ /* 0x004fea0003900000 */
[----:B------:R-:W2:Y:S02]  /*16070*/  @!P2 SYNCS.PHASECHK.TRANS64 P2, [R4+URZ+0x30830], R3 ;  /* 0x030830030400a5a7 */ /* 0x000ea4000804007f */
[----:B--2---:R-:W-:Y:S05]  /*16080*/  @!P2 BRA `(.L_x_1217) ;  /* 0xfffffffc00eca947 */ /* 0x004fea000383ffff */
[----:B------:R-:W-:Y:S05]  /*16090*/  BRA `(.L_x_1216) ;  /* 0xffffff3800387947 */ /* 0x000fea000383ffff */
.L_x_1221:
[----:B01----:R-:W-:-:S04]  /*160a0*/  IMAD.U32 R3, RZ, RZ, UR10 ;  /* 0x0000000aff037e24 */ /* 0x003fc8000f8e00ff */
[----:B------:R0:W1:Y:S03]  /*160b0*/  SYNCS.PHASECHK.TRANS64.TRYWAIT P2, [R3+URZ+0x30850], R0 ;  /* 0x03085000030075a7 */ /* 0x000066000804017f */
[----:B-1----:R-:W-:Y:S05]  /*160c0*/  @!P2 NANOSLEEP.SYNCS 0x989680 ;  /* 0x009896800000a95d */ /* 0x002fea0003900000 */
[----:B------:R-:W1:Y:S02]  /*160d0*/  @!P2 SYNCS.PHASECHK.TRANS64 P2, [R3+URZ+0x30850], R0 ;  /* 0x030850000300a5a7 */ /* 0x000e64000804007f */
[----:B-1----:R-:W-:Y:S05]  /*160e0*/  @!P2 BRA `(.L_x_1221) ;  /* 0xfffffffc00eca947 */ /* 0x002fea000383ffff */
[----:B------:R-:W-:Y:S05]  /*160f0*/  BRA `(.L_x_1220) ;  /* 0xffffff4400d47947 */ /* 0x000fea000383ffff */
.L_x_1234:
[----:B-1----:R-:W-:-:S04]  /*16100*/  IMAD.U32 R7, RZ, RZ, UR5 ;  /* 0x00000005ff077e24 */ /* 0x002fc8000f8e00ff */
[----:B------:R1:W2:Y:S03]  /*16110*/  SYNCS.PHASECHK.TRANS64.TRYWAIT P0, [R7+URZ+0x30850], R0 ;  /* 0x03085000070075a7 */ /* 0x0002a6000800017f */
[----:B--2---:R-:W-:Y:S05]  /*16120*/  @!P0 NANOSLEEP.SYNCS 0x989680 ;  /* 0x009896800000895d */ /* 0x004fea0003900000 */
[----:B------:R-:W2:Y:S02]  /*16130*/  @!P0 SYNCS.PHASECHK.TRANS64 P0, [R7+URZ+0x30850], R0 ;  /* 0x03085000070085a7 */ /* 0x000ea4000800007f */
[----:B--2---:R-:W-:Y:S05]  /*16140*/  @!P0 BRA `(.L_x_1234) ;  /* 0xfffffffc00ec8947 */ /* 0x004fea000383ffff */
[----:B------:R-:W-:Y:S05]  /*16150*/  BRA `(.L_x_1233) ;  /* 0xffffff6800c47947 */ /* 0x000fea000383ffff */
.L_x_1270:
[----:B------:R-:W-:Y:S02]  /*16160*/  IMAD.MOV.U32 R13, RZ, RZ, R4 ;  /* 0x000000ffff0d7224 */ /* 0x000fe400078e0004 */
[----:B------:R-:W-:Y:S02]  /*16170*/  IMAD.MOV.U32 R12, RZ, RZ, RZ ;  /* 0x000000ffff0c7224 */ /* 0x000fe400078e00ff */
[----:B------:R-:W-:Y:S02]  /*16180*/  IMAD.MOV.U32 R11, RZ, RZ, 0x1f ;  /* 0x0000001fff0b7424 */ /* 0x000fe400078e00ff */
[----:B------:R-:W-:-:S07]  /*16190*/  IMAD.MOV.U32 R15, RZ, RZ, -0x1 ;  /* 0xffffffffff0f7424 */ /* 0x000fce00078e00ff */
[----:B0-----:R-:W-:Y:S05]  /*161a0*/  WARPSYNC.COLLECTIVE R15, `(.L_x_1374) ;  /* 0x000000000f087348 */ /* 0x001fea0003c00000 */
[----:B------:R1:W2:Y:S02]  /*161b0*/  SHFL.IDX P6, R14, R13, R12, R11 ;  /* 0x0000000c0d0e7389 */ /* 0x0002a400000c000b */
[----:B012---:R-:W-:Y:S01]  /*161c0*/  ENDCOLLECTIVE ;  /* 0x000000000000791b */ /* 0x007fe20003800000 */
.L_x_1374:
[----:B------:R-:W-:Y:S05]  /*161d0*/  BRA `(.L_x_1375) ;  /* 0xffffffb000bc7947 */ /* 0x000fea000383ffff */
.L_x_1272:
[----:B------:R-:W-:Y:S01]  /*161e0*/  BSSY B0, `(.L_x_1376) ;  /* 0x0000006000007945 */ /* 0x000fe20003800000 */
[----:B------:R-:W-:-:S07]  /*161f0*/  IMAD.MOV.U32 R15, RZ, RZ, -0x1 ;  /* 0xffffffffff0f7424 */ /* 0x000fce00078e00ff */
[----:B01----:R-:W-:Y:S05]  /*16200*/  WARPSYNC.COLLECTIVE R15, `(.L_x_1377) ;  /* 0x000000000f0c7348 */ /* 0x003fea0003c00000 */
[----:B------:R-:W-:Y:S02]  /*16210*/  ELECT P6, UR62, PT ;  /* 0x00000000003e782f */ /* 0x000fe400038c0000 */
[----:B------:R-:W-:Y:S01]  /*16220*/  MOV R14, UR62 ;  /* 0x0000003e000e7c02 */ /* 0x000fe20008000f00 */
[----:B01----:R-:W-:Y:S10]  /*16230*/  ENDCOLLECTIVE ;  /* 0x000000000000791b */ /* 0x003ff40003800000 */
.L_x_1377:
[----:B------:R-:W-:Y:S05]  /*16240*/  BSYNC B0 ;  /* 0x0000000000007941 */ /* 0x000fea0003800000 */
.L_x_1376:
[----:B------:R-:W-:Y:S05]  /*16250*/  BRA `(.L_x_1378) ;  /* 0xffffffb000c07947 */ /* 0x000fea000383ffff */
.L_x_1274:
[----:B--2---:R2:W3:Y:S02]  /*16260*/  SYNCS.PHASECHK.TRANS64.TRYWAIT P0, [R0+URZ+0x30840], R2 ;  /* 0x03084002000075a7 */ /* 0x0044e4000800017f */
[----:B---3--:R-:W-:Y:S05]  /*16270*/  @!P0 NANOSLEEP.SYNCS 0x989680 ;  /* 0x009896800000895d */ /* 0x008fea0003900000 */
[----:B------:R-:W3:Y:S02]  /*16280*/  @!P0 SYNCS.PHASECHK.TRANS64 P0, [R0+URZ+0x30840], R2 ;  /* 0x03084002000085a7 */ /* 0x000ee4000800007f */
[----:B---3--:R-:W-:Y:S05]  /*16290*/  @!P0 BRA `(.L_x_1274) ;  /* 0xfffffffc00f08947 */ /* 0x008fea000383ffff */
[----:B------:R-:W-:Y:S05]  /*162a0*/  BRA `(.L_x_1379) ;  /* 0xffffffb4001c7947 */ /* 0x000fea000383ffff */
.L_x_1278:
[----:B------:R-:W-:Y:S02]  /*162b0*/  IMAD.MOV.U32 R13, RZ, RZ, R5 ;  /* 0x000000ffff0d7224 */ /* 0x000fe400078e0005 */
[----:B------:R-:W-:Y:S02]  /*162c0*/  IMAD.MOV.U32 R12, RZ, RZ, RZ ;  /* 0x000000ffff0c7224 */ /* 0x000fe400078e00ff */
[----:B------:R-:W-:Y:S02]  /*162d0*/  IMAD.MOV.U32 R11, RZ, RZ, 0x181f ;  /* 0x0000181fff0b7424 */ /* 0x000fe400078e00ff */
[----:B------:R-:W-:Y:S02]  /*162e0*/  IMAD.MOV.U32 R15, RZ, RZ, -0x1 ;  /* 0xffffffffff0f7424 */ /* 0x000fe400078e00ff */
[----:B------:R-:W-:-:S07]  /*162f0*/  VIADD R0, R10, UR43 ;  /* 0x0000002b0a007c36 */ /* 0x000fce0008000000 */
[----:B-----5:R-:W-:Y:S05]  /*16300*/  WARPSYNC.COLLECTIVE R15, `(.L_x_1380) ;  /* 0x000000000f087348 */ /* 0x020fea0003c00000 */
[----:B------:R0:W1:Y:S02]  /*16310*/  SHFL.IDX P6, R14, R13, R12, R11 ;  /* 0x0000000c0d0e7389 */ /* 0x00006400000c000b */
[----:B01---5:R-:W-:Y:S01]  /*16320*/  ENDCOLLECTIVE ;  /* 0x000000000000791b */ /* 0x023fe20003800000 */
.L_x_1380:
[----:B------:R-:W-:Y:S02]  /*16330*/  IMAD.MOV.U32 R13, RZ, RZ, R6 ;  /* 0x000000ffff0d7224 */ /* 0x000fe400078e0006 */
[----:B------:R-:W-:-:S07]  /*16340*/  IMAD.MOV.U32 R2, RZ, RZ, R14 ;  /* 0x000000ffff027224 */ /* 0x000fce00078e000e */
[----:B------:R-:W-:Y:S05]  /*16350*/  WARPSYNC.COLLECTIVE R15, `(.L_x_1381) ;  /* 0x000000000f087348 */ /* 0x000fea0003c00000 */
[----:B------:R0:W1:Y:S02]  /*16360*/  SHFL.IDX P6, R14, R13, R12, R11 ;  /* 0x0000000c0d0e7389 */ /* 0x00006400000c000b */
[----:B01----:R-:W-:Y:S01]  /*16370*/  ENDCOLLECTIVE ;  /* 0x000000000000791b */ /* 0x003fe20003800000 */
.L_x_1381:
[----:B------:R-:W-:Y:S01]  /*16380*/  ULDC UR4, c[0x0][0x288] ;  /* 0x0000a20000047ab9 */ /* 0x000fe20000000800 */
[----:B------:R-:W-:Y:S01]  /*16390*/  ULDC.64 UR6, c[0x0][0x208] ;  /* 0x0000820000067ab9 */ /* 0x000fe20000000a00 */
[----:B------:R-:W-:Y:S02]  /*163a0*/  IMAD R4, R7, UR4, RZ ;  /* 0x0000000407047c24 */ /* 0x000fe4000f8e02ff */
[----:B------:R-:W-:-:S03]  /*163b0*/  VIADD R7, R0, 0x10 ;  /* 0x0000001000077836 */ /* 0x000fc60000000000 */
        /* <DEDUP_REMOVED lines=20> */
.L_x_1382:
[----:B------:R-:W-:Y:S02]  /*16500*/  IMAD.MOV.U32 R13, RZ, RZ, R6 ;  /* 0x000000ffff0d7224 */ /* 0x000fe400078e0006 */
[----:B------:R-:W-:-:S07]  /*16510*/  IMAD.MOV.U32 R2, RZ, RZ, R14 ;  /* 0x000000ffff027224 */ /* 0x000fce00078e000e */
[----:B------:R-:W-:Y:S05]  /*16520*/  WARPSYNC.COLLECTIVE R15, `(.L_x_1383) ;  /* 0x000000000f087348 */ /* 0x000fea0003c00000 */
[----:B------:R0:W1:Y:S02]  /*16530*/  SHFL.IDX P6, R14, R13, R12, R11 ;  /* 0x0000000c0d0e7389 */ /* 0x00006400000c000b */
[----:B01----:R-:W-:Y:S01]  /*16540*/  ENDCOLLECTIVE ;  /* 0x000000000000791b */ /* 0x003fe20003800000 */
.L_x_1383:
        /* <DEDUP_REMOVED lines=19> */
.L_x_1384:
[----:B------:R-:W-:-:S05]  /*16680*/  VIADD R2, R0, 0x20 ;  /* 0x0000002000027836 */ /* 0x000fca0000000000 */
[----:B------:R-:W-:Y:S01]  /*16690*/  ISETP.GE.AND P4, PT, R2, R4, PT ;  /* 0x000000040200720c */ /* 0x000fe20003f86270 */
[----:B------:R-:W-:Y:S02]  /*166a0*/  IMAD.MOV.U32 R13, RZ, RZ, R6 ;  /* 0x000000ffff0d7224 */ /* 0x000fe400078e0006 */
[----:B------:R-:W-:-:S10]  /*166b0*/  IMAD.MOV.U32 R2, RZ, RZ, R14 ;  /* 0x000000ffff027224 */ /* 0x000fd400078e000e */
[----:B------:R-:W-:Y:S05]  /*166c0*/  WARPSYNC.COLLECTIVE R15, `(.L_x_1385) ;  /* 0x000000000f087348 */ /* 0x000fea0003c00000 */
[----:B------:R0:W1:Y:S02]  /*166d0*/  SHFL.IDX P6, R14, R13, R12, R11 ;  /* 0x0000000c0d0e7389 */ /* 0x00006400000c000b */
[----:B01----:R-:W-:Y:S01]  /*166e0*/  ENDCOLLECTIVE ;  /* 0x000000000000791b */ /* 0x003fe20003800000 */
.L_x_1385:
        /* <DEDUP_REMOVED lines=19> */
.L_x_1386:
[----:B------:R-:W-:-:S05]  /*16820*/  VIADD R2, R0, 0x30 ;  /* 0x0000003000027836 */ /* 0x000fca0000000000 */
[----:B------:R-:W-:Y:S01]  /*16830*/  ISETP.GE.AND P4, PT, R2, R4, PT ;  /* 0x000000040200720c */ /* 0x000fe20003f86270 */
[----:B------:R-:W-:Y:S02]  /*16840*/  IMAD.MOV.U32 R13, RZ, RZ, R6 ;  /* 0x000000ffff0d7224 */ /* 0x000fe400078e0006 */
[----:B------:R-:W-:-:S10]  /*16850*/  IMAD.MOV.U32 R2, RZ, RZ, R14 ;  /* 0x000000ffff027224 */ /* 0x000fd400078e000e */
[----:B------:R-:W-:Y:S05]  /*16860*/  WARPSYNC.COLLECTIVE R15, `(.L_x_1387) ;  /* 0x000000000f087348 */ /* 0x000fea0003c00000 */
[----:B------:R0:W1:Y:S02]  /*16870*/  SHFL.IDX P6, R14, R13, R12, R11 ;  /* 0x0000000c0d0e7389 */ /* 0x00006400000c000b */
[----:B01----:R-:W-:Y:S01]  /*16880*/  ENDCOLLECTIVE ;  /* 0x000000000000791b */ /* 0x003fe20003800000 */
.L_x_1387:
        /* <DEDUP_REMOVED lines=19> */
.L_x_1388:
[----:B------:R-:W-:-:S05]  /*169c0*/  VIADD R2, R0, 0x40 ;  /* 0x0000004000027836 */ /* 0x000fca0000000000 */
[----:B------:R-:W-:Y:S01]  /*169d0*/  ISETP.GE.AND P4, PT, R2, R4, PT ;  /* 0x000000040200720c */ /* 0x000fe20003f86270 */
[----:B------:R-:W-:Y:S02]  /*169e0*/  IMAD.MOV.U32 R13, RZ, RZ, R6 ;  /* 0x000000ffff0d7224 */ /* 0x000fe400078e0006 */
[----:B------:R-:W-:-:S10]  /*169f0*/  IMAD.MOV.U32 R2, RZ, RZ, R14 ;  /* 0x000000ffff027224 */ /* 0x000fd400078e000e */
[----:B------:R-:W-:Y:S05]  /*16a00*/  WARPSYNC.COLLECTIVE R15, `(.L_x_1389) ;  /* 0x000000000f087348 */ /* 0x000fea0003c00000 */
[----:B------:R0:W1:Y:S02]  /*16a10*/  SHFL.IDX P6, R14, R13, R12, R11 ;  /* 0x0000000c0d0e7389 */ /* 0x00006400000c000b */
[----:B01----:R-:W-:Y:S01]  /*16a20*/  ENDCOLLECTIVE ;  /* 0x000000000000791b */ /* 0x003fe20003800000 */
.L_x_1389:
        /* <DEDUP_REMOVED lines=19> */
.L_x_1390:
[----:B------:R-:W-:-:S05]  /*16b60*/  VIADD R2, R0, 0x50 ;  /* 0x0000005000027836 */ /* 0x000fca0000000000 */
[----:B------:R-:W-:Y:S01]  /*16b70*/  ISETP.GE.AND P4, PT, R2, R4, PT ;  /* 0x000000040200720c */ /* 0x000fe20003f86270 */
[----:B------:R-:W-:Y:S02]  /*16b80*/  IMAD.MOV.U32 R13, RZ, RZ, R6 ;  /* 0x000000ffff0d7224 */ /* 0x000fe400078e0006 */
[----:B------:R-:W-:-:S10]  /*16b90*/  IMAD.MOV.U32 R2, RZ, RZ, R14 ;  /* 0x000000ffff027224 */ /* 0x000fd400078e000e */
[----:B------:R-:W-:Y:S05]  /*16ba0*/  WARPSYNC.COLLECTIVE R15, `(.L_x_1391) ;  /* 0x000000000f087348 */ /* 0x000fea0003c00000 */
[----:B------:R0:W1:Y:S02]  /*16bb0*/  SHFL.IDX P6, R14, R13, R12, R11 ;  /* 0x0000000c0d0e7389 */ /* 0x00006400000c000b */
[----:B01----:R-:W-:Y:S01]  /*16bc0*/  ENDCOLLECTIVE ;  /* 0x000000000000791b */ /* 0x003fe20003800000 */
.L_x_1391:
        /* <DEDUP_REMOVED lines=19> */
.L_x_1392:
[----:B------:R-:W-:-:S05]  /*16d00*/  VIADD R2, R0, 0x60 ;  /* 0x0000006000027836 */ /* 0x000fca0000000000 */
[----:B------:R-:W-:Y:S01]  /*16d10*/  ISETP.GE.AND P4, PT, R2, R4, PT ;  /* 0x000000040200720c */ /* 0x000fe20003f86270 */
[----:B------:R-:W-:Y:S02]  /*16d20*/  IMAD.MOV.U32 R13, RZ, RZ, R6 ;  /* 0x000000ffff0d7224 */ /* 0x000fe400078e0006 */
[----:B------:R-:W-:-:S10]  /*16d30*/  IMAD.MOV.U32 R2, RZ, RZ, R14 ;  /* 0x000000ffff027224 */ /* 0x000fd400078e000e */
[----:B------:R-:W-:Y:S05]  /*16d40*/  WARPSYNC.COLLECTIVE R15, `(.L_x_1393) ;  /* 0x000000000f087348 */ /* 0x000fea0003c00000 */
[----:B------:R0:W1:Y:S02]  /*16d50*/  SHFL.IDX P6, R14, R13, R12, R11 ;  /* 0x0000000c0d0e7389 */ /* 0x00006400000c000b */
[----:B01----:R-:W-:Y:S01]  /*16d60*/  ENDCOLLECTIVE ;  /* 0x000000000000791b */ /* 0x003fe20003800000 */
.L_x_1393:
        /* <DEDUP_REMOVED lines=19> */
.L_x_1394:
[----:B------:R-:W-:Y:S02]  /*16ea0*/  IMAD.MOV.U32 R13, RZ, RZ, R6 ;  /* 0x000000ffff0d7224 */ /* 0x000fe400078e0006 */
[----:B------:R-:W-:-:S07]  /*16eb0*/  IMAD.MOV.U32 R7, RZ, RZ, R14 ;  /* 0x000000ffff077224 */ /* 0x000fce00078e000e */
[----:B------:R-:W-:Y:S05]  /*16ec0*/  WARPSYNC.COLLECTIVE R15, `(.L_x_1395) ;  /* 0x000000000f087348 */ /* 0x000fea0003c00000 */
[----:B------:R0:W1:Y:S02]  /*16ed0*/  SHFL.IDX P6, R14, R13, R12, R11 ;  /* 0x0000000c0d0e7389 */ /* 0x00006400000c000b */
[----:B01----:R-:W-:Y:S01]  /*16ee0*/  ENDCOLLECTIVE ;  /* 0x000000000000791b */ /* 0x003fe20003800000 */
.L_x_1395:
[----:B------:R-:W-:Y:S01]  /*16ef0*/  IMAD.MOV.U32 R2, RZ, RZ, R14 ;  /* 0x000000ffff027224 */ /* 0x000fe200078e000e */
[----:B------:R-:W-:Y:S06]  /*16f00*/  BRA `(.L_x_1396) ;  /* 0xffffffb400b07947 */ /* 0x000fec000383ffff */
.L_x_1283:
[----:B0-----:R0:W1:Y:S02]  /*16f10*/  SYNCS.PHASECHK.TRANS64.TRYWAIT P0, [R17+URZ+0x30820], R0 ;  /* 0x03082000110075a7 */ /* 0x001064000800017f */
[----:B-1----:R-:W-:Y:S05]  /*16f20*/  @!P0 NANOSLEEP.SYNCS 0x989680 ;  /* 0x009896800000895d */ /* 0x002fea0003900000 */
[----:B------:R-:W1:Y:S02]  /*16f30*/  @!P0 SYNCS.PHASECHK.TRANS64 P0, [R17+URZ+0x30820], R0 ;  /* 0x03082000110085a7 */ /* 0x000e64000800007f */
[----:B-1----:R-:W-:Y:S05]  /*16f40*/  @!P0 BRA `(.L_x_1283) ;  /* 0xfffffffc00f08947 */ /* 0x002fea000383ffff */
[----:B------:R-:W-:Y:S05]  /*16f50*/  BRA `(.L_x_1397) ;  /* 0xffffffb8002c7947 */ /* 0x000fea000383ffff */
.L_x_1290:
[----:B0-----:R0:W1:Y:S02]  /*16f60*/  SYNCS.PHASECHK.TRANS64.TRYWAIT P0, [R3+URZ+0x30840], R2 ;  /* 0x03084002030075a7 */ /* 0x001064000800017f */
[----:B-1----:R-:W-:Y:S05]  /*16f70*/  @!P0 NANOSLEEP.SYNCS 0x989680 ;  /* 0x009896800000895d */ /* 0x002fea0003900000 */
[----:B------:R-:W1:Y:S02]  /*16f80*/  @!P0 SYNCS.PHASECHK.TRANS64 P0, [R3+URZ+0x30840], R2 ;  /* 0x03084002030085a7 */ /* 0x000e64000800007f */
[----:B-1----:R-:W-:Y:S05]  /*16f90*/  @!P0 BRA `(.L_x_1290) ;  /* 0xfffffffc00f08947 */ /* 0x002fea000383ffff */
[----:B------:R-:W-:Y:S05]  /*16fa0*/  BRA `(.L_x_1398) ;  /* 0xffffffb800e87947 */ /* 0x000fea000383ffff */
.L_x_1298:
[----:B0-----:R0:W1:Y:S02]  /*16fb0*/  SYNCS.PHASECHK.TRANS64.TRYWAIT P0, [R3+URZ+0x60], R2 ;  /* 0x00006002030075a7 */ /* 0x001064000800017f */
[----:B-1----:R-:W-:Y:S05]  /*16fc0*/  @!P0 NANOSLEEP.SYNCS 0x989680 ;  /* 0x009896800000895d */ /* 0x002fea0003900000 */
[----:B------:R-:W1:Y:S02]  /*16fd0*/  @!P0 SYNCS.PHASECHK.TRANS64 P0, [R3+URZ+0x60], R2 ;  /* 0x00006002030085a7 */ /* 0x000e64000800007f */
[----:B-1----:R-:W-:Y:S05]  /*16fe0*/  @!P0 BRA `(.L_x_1298) ;  /* 0xfffffffc00f08947 */ /* 0x002fea000383ffff */
[----:B------:R-:W-:Y:S05]  /*16ff0*/  BRA `(.L_x_1399) ;  /* 0xffffffc000387947 */ /* 0x000fea000383ffff */
.L_x_1310:
[----:B--2---:R2:W3:Y:S02]  /*17000*/  SYNCS.PHASECHK.TRANS64.TRYWAIT P0, [R3+URZ+0x30840], R2 ;  /* 0x03084002030075a7 */ /* 0x0044e4000800017f */
[----:B---3--:R-:W-:Y:S05]  /*17010*/  @!P0 NANOSLEEP.SYNCS 0x989680 ;  /* 0x009896800000895d */ /* 0x008fea0003900000 */
[----:B------:R-:W3:Y:S02]  /*17020*/  @!P0 SYNCS.PHASECHK.TRANS64 P0, [R3+URZ+0x30840], R2 ;  /* 0x03084002030085a7 */ /* 0x000ee4000800007f */
[----:B---3--:R-:W-:Y:S05]  /*17030*/  @!P0 BRA `(.L_x_1310) ;  /* 0xfffffffc00f08947 */ /* 0x008fea000383ffff */
[----:B------:R-:W-:Y:S05]  /*17040*/  BRA `(.L_x_1400) ;  /* 0xffffffc800387947 */ /* 0x000fea000383ffff */
.L_x_1318:
[----:B0-----:R0:W1:Y:S02]  /*17050*/  SYNCS.PHASECHK.TRANS64.TRYWAIT P0, [R9+URZ+0x60], R2 ;  /* 0x00006002090075a7 */ /* 0x001064000800017f */
[----:B-1----:R-:W-:Y:S05]  /*17060*/  @!P0 NANOSLEEP.SYNCS 0x989680 ;  /* 0x009896800000895d */ /* 0x002fea0003900000 */
[----:B------:R-:W1:Y:S02]  /*17070*/  @!P0 SYNCS.PHASECHK.TRANS64 P0, [R9+URZ+0x60], R2 ;  /* 0x00006002090085a7 */ /* 0x000e64000800007f */
[----:B-1----:R-:W-:Y:S05]  /*17080*/  @!P0 BRA `(.L_x_1318) ;  /* 0xfffffffc00f08947 */ /* 0x002fea000383ffff */
[----:B------:R-:W-:Y:S05]  /*17090*/  BRA `(.L_x_1401) ;  /* 0xffffffcc00887947 */ /* 0x000fea000383ffff */
.L_x_1329:
[----:B--2---:R2:W3:Y:S02]  /*170a0*/  SYNCS.PHASECHK.TRANS64.TRYWAIT P0, [R2+URZ+0x30840], R3 ;  /* 0x03084003020075a7 */ /* 0x0044e4000800017f */
[----:B---3--:R-:W-:Y:S05]  /*170b0*/  @!P0 NANOSLEEP.SYNCS 0x989680 ;  /* 0x009896800000895d */ /* 0x008fea0003900000 */
[----:B------:R-:W3:Y:S02]  /*170c0*/  @!P0 SYNCS.PHASECHK.TRANS64 P0, [R2+URZ+0x30840], R3 ;  /* 0x03084003020085a7 */ /* 0x000ee4000800007f */
[----:B---3--:R-:W-:Y:S05]  /*170d0*/  @!P0 BRA `(.L_x_1329) ;  /* 0xfffffffc00f08947 */ /* 0x008fea000383ffff */
[----:B------:R-:W-:Y:S05]  /*170e0*/  BRA `(.L_x_1402) ;  /* 0xffffffd400587947 */ /* 0x000fea000383ffff */
.L_x_1337:
[----:B0-----:R0:W1:Y:S02]  /*170f0*/  SYNCS.PHASECHK.TRANS64.TRYWAIT P0, [R2+URZ+0x60], R5 ;  /* 0x00006005020075a7 */ /* 0x001064000800017f */
[----:B-1----:R-:W-:Y:S05]  /*17100*/  @!P0 NANOSLEEP.SYNCS 0x989680 ;  /* 0x009896800000895d */ /* 0x002fea0003900000 */
[----:B------:R-:W1:Y:S02]  /*17110*/  @!P0 SYNCS.PHASECHK.TRANS64 P0, [R2+URZ+0x60], R5 ;  /* 0x00006005020085a7 */ /* 0x000e64000800007f */
[----:B-1----:R-:W-:Y:S05]  /*17120*/  @!P0 BRA `(.L_x_1337) ;  /* 0xfffffffc00f08947 */ /* 0x002fea000383ffff */
[----:B------:R-:W-:Y:S05]  /*17130*/  BRA `(.L_x_1403) ;  /* 0xffffffd800a87947 */ /* 0x000fea000383ffff */
.L_x_1350:
[----:B0-----:R0:W3:Y:S02]  /*17140*/  SYNCS.PHASECHK.TRANS64.TRYWAIT P0, [R0+URZ+0x30860], R3 ;  /* 0x03086003000075a7 */ /* 0x0010e4000800017f */
[----:B---3--:R-:W-:Y:S05]  /*17150*/  @!P0 NANOSLEEP.SYNCS 0x989680 ;  /* 0x009896800000895d */ /* 0x008fea0003900000 */
[----:B------:R-:W3:Y:S02]  /*17160*/  @!P0 SYNCS.PHASECHK.TRANS64 P0, [R0+URZ+0x30860], R3 ;  /* 0x03086003000085a7 */ /* 0x000ee4000800007f */
[----:B---3--:R-:W-:Y:S05]  /*17170*/  @!P0 BRA `(.L_x_1350) ;  /* 0xfffffffc00f08947 */ /* 0x008fea000383ffff */
[----:B------:R-:W-:Y:S05]  /*17180*/  BRA `(.L_x_1404) ;  /* 0xffffffe000647947 */ /* 0x000fea000383ffff */
.L_x_1359:
[----:B------:R-:W-:Y:S01]  /*17190*/  BSSY B0, `(.L_x_1405) ;  /* 0x0000008000007945 */ /* 0x000fe20003800000 */
[----:B-----5:R-:W-:Y:S02]  /*171a0*/  IMAD.MOV.U32 R13, RZ, RZ, R2 ;  /* 0x000000ffff0d7224 */ /* 0x020fe400078e0002 */
[----:B------:R-:W-:Y:S02]  /*171b0*/  IMAD.MOV.U32 R12, RZ, RZ, RZ ;  /* 0x000000ffff0c7224 */ /* 0x000fe400078e00ff */
[----:B------:R-:W-:Y:S02]  /*171c0*/  IMAD.MOV.U32 R11, RZ, RZ, 0x1f ;  /* 0x0000001fff0b7424 */ /* 0x000fe400078e00ff */
[----:B------:R-:W-:-:S07]  /*171d0*/  IMAD.MOV.U32 R15, RZ, RZ, -0x1 ;  /* 0xffffffffff0f7424 */ /* 0x000fce00078e00ff */
[----:B0123--:R-:W-:Y:S05]  /*171e0*/  WARPSYNC.COLLECTIVE R15, `(.L_x_1406) ;  /* 0x000000000f087348 */ /* 0x00ffea0003c00000 */
[----:B------:R4:W0:Y:S02]  /*171f0*/  SHFL.IDX P6, R14, R13, R12, R11 ;  /* 0x0000000c0d0e7389 */ /* 0x00082400000c000b */
[----:B01234-:R-:W-:Y:S01]  /*17200*/  ENDCOLLECTIVE ;  /* 0x000000000000791b */ /* 0x01ffe20003800000 */
.L_x_1406:
[----:B------:R-:W-:Y:S05]  /*17210*/  BSYNC B0 ;  /* 0x0000000000007941 */ /* 0x000fea0003800000 */
.L_x_1405:
[----:B------:R-:W-:Y:S05]  /*17220*/  BRA `(.L_x_1407) ;  /* 0xffffffe400d47947 */ /* 0x000fea000383ffff */
.L_x_1362:
[----:B0-----:R0:W3:Y:S02]  /*17230*/  SYNCS.PHASECHK.TRANS64.TRYWAIT P0, [R0+URZ+0x30820], R3 ;  /* 0x03082003000075a7 */ /* 0x0010e4000800017f */
[----:B---3--:R-:W-:Y:S05]  /*17240*/  @!P0 NANOSLEEP.SYNCS 0x989680 ;  /* 0x009896800000895d */ /* 0x008fea0003900000 */
[----:B------:R-:W3:Y:S02]  /*17250*/  @!P0 SYNCS.PHASECHK.TRANS64 P0, [R0+URZ+0x30820], R3 ;  /* 0x03082003000085a7 */ /* 0x000ee4000800007f */
[----:B---3--:R-:W-:Y:S05]  /*17260*/  @!P0 BRA `(.L_x_1362) ;  /* 0xfffffffc00f08947 */ /* 0x008fea000383ffff */
[----:B------:R-:W-:Y:S05]  /*17270*/  BRA `(.L_x_1408) ;  /* 0xffffffe800207947 */ /* 0x000fea000383ffff */
.L_x_1363:
        /* <DEDUP_REMOVED lines=8> */
[----:B012---:R-:W-:Y:S05]  /*17300*/  WARPSYNC.COLLECTIVE R15, `(.L_x_1410) ;  /* 0x000000000f087348 */ /* 0x007fea0003c00000 */
[----:B------:R3:W4:Y:S02]  /*17310*/  SHFL.IDX P6, R14, R13, R12, R11 ;  /* 0x0000000c0d0e7389 */ /* 0x00072400000c000b */
[----:B01234-:R-:W-:Y:S01]  /*17320*/  ENDCOLLECTIVE ;  /* 0x000000000000791b */ /* 0x01ffe20003800000 */
.L_x_1410:
[----:B------:R-:W-:Y:S05]  /*17330*/  BSYNC B0 ;  /* 0x0000000000007941 */ /* 0x000fea0003800000 */
.L_x_1409:
[----:B------:R-:W-:Y:S05]  /*17340*/  BRA `(.L_x_1411) ;  /* 0xffffffe800087947 */ /* 0x000fea000383ffff */
.L_x_1366:
[----:B------:R-:W-:Y:S01]  /*17350*/  BSSY B1, `(.L_x_1412) ;  /* 0x0000006000017945 */ /* 0x000fe20003800000 */
[----:B------:R-:W-:-:S07]  /*17360*/  IMAD.MOV.U32 R15, RZ, RZ, -0x1 ;  /* 0xffffffffff0f7424 */ /* 0x000fce00078e00ff */
[----:B0123--:R-:W-:Y:S05]  /*17370*/  WARPSYNC.COLLECTIVE R15, `(.L_x_1413) ;  /* 0x000000000f0c7348 */ /* 0x00ffea0003c00000 */
[----:B------:R-:W-:Y:S02]  /*17380*/  ELECT P6, UR62, PT ;  /* 0x00000000003e782f */ /* 0x000fe400038c0000 */
[----:B------:R-:W-:Y:S01]  /*17390*/  MOV R14, UR62 ;  /* 0x0000003e000e7c02 */ /* 0x000fe20008000f00 */
[----:B0123--:R-:W-:Y:S10]  /*173a0*/  ENDCOLLECTIVE ;  /* 0x000000000000791b */ /* 0x00fff40003800000 */
.L_x_1413:
[----:B------:R-:W-:Y:S05]  /*173b0*/  BSYNC B1 ;  /* 0x0000000000017941 */ /* 0x000fea0003800000 */
.L_x_1412:
[----:B------:R-:W-:Y:S05]  /*173c0*/  BRA `(.L_x_1414) ;  /* 0xffffffe800007947 */ /* 0x000fea000383ffff */
.L_x_1368:
[----:B0-----:R0:W3:Y:S02]  /*173d0*/  SYNCS.PHASECHK.TRANS64.TRYWAIT P0, [R6+URZ], R5 ;  /* 0x00000005060075a7 */ /* 0x0010e4000800017f */
[----:B---3--:R-:W-:Y:S05]  /*173e0*/  @!P0 NANOSLEEP.SYNCS 0x989680 ;  /* 0x009896800000895d */ /* 0x008fea0003900000 */
[----:B------:R-:W3:Y:S02]  /*173f0*/  @!P0 SYNCS.PHASECHK.TRANS64 P0, [R6+URZ], R5 ;  /* 0x00000005060085a7 */ /* 0x000ee4000800007f */
[----:B---3--:R-:W-:Y:S05]  /*17400*/  @!P0 BRA `(.L_x_1368) ;  /* 0xfffffffc00f08947 */ /* 0x008fea000383ffff */
[----:B------:R-:W-:Y:S05]  /*17410*/  BRA `(.L_x_1415) ;  /* 0xffffffe800407947 */ /* 0x000fea000383ffff */
.L_x_1369:
[----:B---3--:R3:W4:Y:S02]  /*17420*/  SYNCS.PHASECHK.TRANS64.TRYWAIT P0, [R3+URZ], R2 ;  /* 0x00000002030075a7 */ /* 0x008724000800017f */
[----:B----4-:R-:W-:Y:S05]  /*17430*/  @!P0 NANOSLEEP.SYNCS 0x989680 ;  /* 0x009896800000895d */ /* 0x010fea0003900000 */
[----:B------:R-:W4:Y:S02]  /*17440*/  @!P0 SYNCS.PHASECHK.TRANS64 P0, [R3+URZ], R2 ;  /* 0x00000002030085a7 */ /* 0x000f24000800007f */
[----:B----4-:R-:W-:Y:S05]  /*17450*/  @!P0 BRA `(.L_x_1369) ;  /* 0xfffffffc00f08947 */ /* 0x010fea000383ffff */
[----:B------:R-:W-:Y:S05]  /*17460*/  BRA `(.L_x_1416) ;  /* 0xffffffe800347947 */ /* 0x000fea000383ffff */
.L_x_1371:
[----:B---3--:R3:W4:Y:S02]  /*17470*/  SYNCS.PHASECHK.TRANS64.TRYWAIT P0, [R18+URZ], R5 ;  /* 0x00000005120075a7 */ /* 0x008724000800017f */
[----:B----4-:R-:W-:Y:S05]  /*17480*/  @!P0 NANOSLEEP.SYNCS 0x989680 ;  /* 0x009896800000895d */ /* 0x010fea0003900000 */
[----:B------:R-:W4:Y:S02]  /*17490*/  @!P0 SYNCS.PHASECHK.TRANS64 P0, [R18+URZ], R5 ;  /* 0x00000005120085a7 */ /* 0x000f24000800007f */
[----:B----4-:R-:W-:Y:S05]  /*174a0*/  @!P0 BRA `(.L_x_1371) ;  /* 0xfffffffc00f08947 */ /* 0x010fea000383ffff */
[----:B------:R-:W-:Y:S05]  /*174b0*/  BRA `(.L_x_1417) ;  /* 0xffffffe800387947 */ /* 0x000fea000383ffff */
.L_x_1418:
        /* <DEDUP_REMOVED lines=12> */
.L_x_15297:


//--------------------- .text._ZN7cutlass13device_kernelIN5flash11enable_sm90INS1_16FlashAttnFwdSm90INS1_25CollectiveMainloopFwdSm90ILi2EN4cute5tupleIJNS5_1CILi1EEES8_S8_EEENS6_IJNS7_ILi128EEENS7_ILi64EEENS7_ILi256EEEEEELi256ENS_6half_tEfNS_4arch4Sm90ELb0ELb1ELb1ELb1ELb0ELb0ELb0ELb1ELb1ELb1ELb0ELb0EEENS1_21CollectiveEpilogueFwdINS6_IJSA_SC_SB_EEES9_SE_SG_Li256ELb1ELb1ELb0ELb0EEENS1_36VarlenDynamicPersistentTileSchedulerILi128ELi64ELi256ELi128ELb0ELb1ELb1ELb1ELb0ELb1EEEEEEEEEvNT_6ParamsE --------------------------
	.section	.text._ZN7cutlass13device_kernelIN5flash11enable_sm90INS1_16FlashAttnFwdSm90INS1_25CollectiveMainloopFwdSm90ILi2EN4cute5tupleIJNS5_1CILi1EEES8_S8_EEENS6_IJNS7_ILi128EEENS7_ILi64EEENS7_ILi256EEEEEELi256ENS_6half_tEfNS_4arch4Sm90ELb0ELb1ELb1ELb1ELb0ELb0ELb0ELb1ELb1ELb1ELb0ELb0EEENS1_21CollectiveEpilogueFwdINS6_IJSA_SC_SB_EEES9_SE_SG_Li256ELb1ELb1ELb0ELb0EEENS1_36VarlenDynamicPersistentTileSchedulerILi128ELi64ELi256ELi128ELb0ELb1ELb1ELb1ELb0ELb1EEEEEEEEEvNT_6ParamsE,"ax",@progbits
	.align	128
.text._ZN7cutlass13device_kernelIN5flash11enable_sm90INS1_16FlashAttnFwdSm90INS1_25CollectiveMainloopFwdSm90ILi2EN4cute5tupleIJNS5_1CILi1EEES8_S8_EEENS6_IJNS7_ILi128EEENS7_ILi64EEENS7_ILi256EEEEEELi256ENS_6half_tEfNS_4arch4Sm90ELb0ELb1ELb1ELb1ELb0ELb0ELb0ELb1ELb1ELb1ELb0ELb0EEENS1_21CollectiveEpilogueFwdINS6_IJSA_SC_SB_EEES9_SE_SG_Li256ELb1ELb1ELb0ELb0EEENS1_36VarlenDynamicPersistentTileSchedulerILi128ELi64ELi256ELi128ELb0ELb1ELb1ELb1ELb0ELb1EEEEEEEEEvNT_6ParamsE:
        .type           _ZN7cutlass13device_kernelIN5flash11enable_sm90INS1_16FlashAttnFwdSm90INS1_25CollectiveMainloopFwdSm90ILi2EN4cute5tupleIJNS5_1CILi1EEES8_S8_EEENS6_IJNS7_ILi128EEENS7_ILi64EEENS7_ILi256EEEEEELi256ENS_6half_tEfNS_4arch4Sm90ELb0ELb1ELb1ELb1ELb0ELb0ELb0ELb1ELb1ELb1ELb0ELb0EEENS1_21CollectiveEpilogueFwdINS6_IJSA_SC_SB_EEES9_SE_SG_Li256ELb1ELb1ELb0ELb0EEENS1_36VarlenDynamicPersistentTileSchedulerILi128ELi64ELi256ELi128ELb0ELb1ELb1ELb1ELb0ELb1EEEEEEEEEvNT_6ParamsE,@function
        .size           _ZN7cutlass13device_kernelIN5flash11enable_sm90INS1_16FlashAttnFwdSm90INS1_25CollectiveMainloopFwdSm90ILi2EN4cute5tupleIJNS5_1CILi1EEES8_S8_EEENS6_IJNS7_ILi128EEENS7_ILi64EEENS7_ILi256EEEEEELi256ENS_6half_tEfNS_4arch4Sm90ELb0ELb1ELb1ELb1ELb0ELb0ELb0ELb1ELb1ELb1ELb0ELb0EEENS1_21CollectiveEpilogueFwdINS6_IJSA_SC_SB_EEES9_SE_SG_Li256ELb1ELb1ELb0ELb0EEENS1_36VarlenDynamicPersistentTileSchedulerILi128ELi64ELi256ELi128ELb0ELb1ELb1ELb1ELb0ELb1EEEEEEEEEvNT_6ParamsE,(.L_x_15298 - _ZN7cutlass13device_kernelIN5flash11enable_sm90INS1_16FlashAttnFwdSm90INS1_25CollectiveMainloopFwdSm90ILi2EN4cute5tupleIJNS5_1CILi1EEES8_S8_EEENS6_IJNS7_ILi128EEENS7_ILi64EEENS7_ILi256EEEEEELi256ENS_6half_tEfNS_4arch4Sm90ELb0ELb1ELb1ELb1ELb0ELb0ELb0ELb1ELb1ELb1ELb0ELb0EEENS1_21CollectiveEpilogueFwdINS6_IJSA_SC_SB_EEES9_SE_SG_Li256ELb1ELb1ELb0ELb0EEENS1_36VarlenDynamicPersistentTileSchedulerILi128ELi64ELi256ELi128ELb0ELb1ELb1ELb1ELb0ELb1EEEEEEEEEvNT_6ParamsE)
        .other          _ZN7cutlass13device_kernelIN5flash11enable_sm90INS1_16FlashAttnFwdSm90INS1_25CollectiveMainloopFwdSm90ILi2EN4cute5tupleIJNS5_1CILi1EEES8_S8_EEENS6_IJNS7_ILi128EEENS7_ILi64EEENS7_ILi256EEEEEELi256ENS_6half_tEfNS_4arch4Sm90ELb0ELb1ELb1ELb1ELb0ELb0ELb0ELb1ELb1ELb1ELb0ELb0EEENS1_21CollectiveEpilogueFwdINS6_IJSA_SC_SB_EEES9_SE_SG_Li256ELb1ELb1ELb0ELb0EEENS1_36VarlenDynamicPersistentTileSchedulerILi128ELi64ELi256ELi128ELb0ELb1ELb1ELb1ELb0ELb1EEEEEEEEEvNT_6ParamsE,@"STO_CUDA_ENTRY STV_DEFAULT"
_ZN7cutlass13device_kernelIN5flash11enable_sm90INS1_16FlashAttnFwdSm90INS1_25CollectiveMainloopFwdSm90ILi2EN4cute5tupleIJNS5_1CILi1EEES8_S8_EEENS6_IJNS7_ILi128EEENS7_ILi64EEENS7_ILi256EEEEEELi256ENS_6half_tEfNS_4arch4Sm90ELb0ELb1ELb1ELb1ELb0ELb0ELb0ELb1ELb1ELb1ELb0ELb0EEENS1_21CollectiveEpilogueFwdINS6_IJSA_SC_SB_EEES9_SE_SG_Li256ELb1ELb1ELb0ELb0EEENS1_36VarlenDynamicPersistentTileSchedulerILi128ELi64ELi256ELi128ELb0ELb1ELb1ELb1ELb0ELb1EEEEEEEEEvNT_6ParamsE:
        /* <DEDUP_REMOVED lines=18> */
.L_x_1420:
[----:B------:R-:W-:Y:S05]  /*0120*/  BSYNC B0 ;  /* 0x0000000000007941 */ /* 0x000fea0003800000 */
.L_x_1419:
        /* <DEDUP_REMOVED lines=41> */
.L_x_1421:
        /* <DEDUP_REMOVED lines=22> */
.L_x_1422:
        /* <DEDUP_REMOVED lines=18> */
.L_x_1423:
        /* <DEDUP_REMOVED lines=22> */
.L_x_1424:
        /* <DEDUP_REMOVED lines=22> */
.L_x_1425:
        /* <DEDUP_REMOVED lines=8> */
.L_x_1427:
        /* <DEDUP_REMOVED lines=16> */
[----:B------:R-:W-:Y:S01]  /*0a80*/  UMOV UR36, URZ ;  /* 0x0000003f00247c82 */ /* 0x000fe20008000000 */
[----:B------:R-:W-:Y:S01]  /*0a90*/  R2UR UR7, R10 ;  /* 0x000000000a0772ca */ /* 0x000fe200000e0000 */
[----:B------:R-:W0:Y:S01]  /*0aa0*/  S2R R0, SR_TID.X ;  /* 0x0000000000007919 */ /* 0x000e220000002100 */
[----:B------:R-:W-:Y:S01]  /*0ab0*/  R2UR UR6, R11 ;  /* 0x000000000b0672ca */ /* 0x000fe200000e0000 */
[----:B------:R-:W-:Y:S01]  /*0ac0*/  UMOV UR37, URZ ;  /* 0x0000003f00257c82 */ /* 0x000fe20008000000 */
[----:B0-----:R-:W-:-:S05]  /*0ad0*/  VIADD R218, R0, 0xffffff80 ;  /* 0xffffff8000da7836 */ /* 0x001fca0000000000 */
[----:B------:R-:W-:-:S04]  /*0ae0*/  SHF.R.S32.HI R3, RZ, 0x1f, R218 ;  /* 0x0000001fff037819 */ /* 0x000fc800000114da */
[CC--:B------:R-:W-:Y:S02]  /*0af0*/  LEA.HI R5, R3.reuse, R218.reuse, RZ, 0x7 ;  /* 0x000000da03057211 */ /* 0x0c0fe400078f38ff */
[----:B------:R-:W-:Y:S02]  /*0b00*/  LEA.HI R0, R3, R218, RZ, 0x4 ;  /* 0x000000da03007211 */ /* 0x000fe400078f20ff */
[----:B------:R-:W-:Y:S02]  /*0b10*/  LOP3.LUT R209, R5, 0xffffff80, RZ, 0xc0, !PT ;  /* 0xffffff8005d17812 */ /* 0x000fe400078ec0ff */
[----:B------:R-:W-:Y:S02]  /*0b20*/  SHF.R.S32.HI R9, RZ, 0x4, R0 ;  /* 0x00000004ff097819 */ /* 0x000fe40000011400 */
[----:B------:R-:W-:Y:S01]  /*0b30*/  LOP3.LUT R7, R0, 0x3fffff0, RZ, 0xc0, !PT ;  /* 0x03fffff000077812 */ /* 0x000fe200078ec0ff */
[----:B------:R-:W-:Y:S01]  /*0b40*/  IMAD.IADD R209, R218, 0x1, -R209 ;  /* 0x00000001dad17824 */ /* 0x000fe200078e0ad1 */
[----:B------:R-:W-:-:S02]  /*0b50*/  LEA.HI R0, R0, R9, RZ, 0x1 ;  /* 0x0000000900007211 */ /* 0x000fc400078f08ff */
[----:B------:R-:W-:Y:S01]  /*0b60*/  LEA.HI R10, R3, R218, RZ, 0x2 ;  /* 0x000000da030a7211 */ /* 0x000fe200078f10ff */
[----:B------:R-:W-:Y:S01]  /*0b70*/  IMAD.IADD R7, R218, 0x1, -R7 ;  /* 0x00000001da077824 */ /* 0x000fe200078e0a07 */
[----:B------:R-:W-:Y:S02]  /*0b80*/  SHF.R.S32.HI R4, RZ, 0x1f, R209 ;  /* 0x0000001fff047819 */ /* 0x000fe400000114d1 */
[----:B------:R-:W-:Y:S02]  /*0b90*/  LOP3.LUT R0, R0, 0x1ffffffe, RZ, 0xc0, !PT ;  /* 0x1ffffffe00007812 */ /* 0x000fe400078ec0ff */
[----:B------:R-:W-:Y:S02]  /*0ba0*/  LEA.HI R6, R4, R209, RZ, 0x2 ;  /* 0x000000d104067211 */ /* 0x000fe400078f10ff */
[----:B------:R-:W-:Y:S01]  /*0bb0*/  SHF.R.S32.HI R210, RZ, 0x7, R5 ;  /* 0x00000007ffd27819 */ /* 0x000fe20000011405 */
[----:B------:R-:W-:Y:S01]  /*0bc0*/  IMAD.IADD R0, R9, 0x1, -R0 ;  /* 0x0000000109007824 */ /* 0x000fe200078e0a00 */
[----:B------:R-:W-:-:S02]  /*0bd0*/  SHF.R.S32.HI R8, RZ, 0x2, R6 ;  /* 0x00000002ff087819 */ /* 0x000fc40000011406 */
[----:B------:R-:W-:Y:S02]  /*0be0*/  SHF.R.S32.HI R11, RZ, 0x1f, R6 ;  /* 0x0000001fff0b7819 */ /* 0x000fe40000011406 */
[----:B------:R-:W-:Y:S02]  /*0bf0*/  LOP3.LUT R9, R10, 0xfffffffc, RZ, 0xc0, !PT ;  /* 0xfffffffc0a097812 */ /* 0x000fe400078ec0ff */
[----:B------:R-:W-:Y:S02]  /*0c00*/  LEA.HI R11, R11, R8, RZ, 0x3 ;  /* 0x000000080b0b7211 */ /* 0x000fe400078f18ff */
[----:B------:R-:W-:Y:S02]  /*0c10*/  LEA.HI R5, R5, R210, RZ, 0x1 ;  /* 0x000000d205057211 */ /* 0x000fe400078f08ff */
[----:B------:R-:W-:Y:S02]  /*0c20*/  LOP3.LUT R11, R11, 0xfffffff8, RZ, 0xc0, !PT ;  /* 0xfffffff80b0b7812 */ /* 0x000fe400078ec0ff */
[----:B------:R-:W-:-:S02]  /*0c30*/  LEA.HI R4, R4, R209, RZ, 0x5 ;  /* 0x000000d104047211 */ /* 0x000fc400078f28ff */
[----:B------:R-:W-:Y:S01]  /*0c40*/  LOP3.LUT R6, R6, 0x7ffffffc, RZ, 0xc0, !PT ;  /* 0x7ffffffc06067812 */ /* 0x000fe200078ec0ff */
[----:B------:R-:W-:Y:S01]  /*0c50*/  IMAD.IADD R11, R8, 0x1, -R11 ;  /* 0x00000001080b7824 */ /* 0x000fe200078e0a0b */
[----:B------:R-:W-:-:S03]  /*0c60*/  SHF.R.S32.HI R4, RZ, 0x5, R4 ;  /* 0x00000005ff047819 */ /* 0x000fc60000011404 */
[----:B------:R-:W-:Y:S02]  /*0c70*/  IMAD.IADD R17, R209, 0x1, -R6 ;  /* 0x00000001d1117824 */ /* 0x000fe400078e0a06 */
[----:B------:R-:W-:Y:S01]  /*0c80*/  IMAD R4, R4, 0x10, R11 ;  /* 0x0000001004047824 */ /* 0x000fe200078e020b */
[----:B--2---:R-:W-:Y:S02]  /*0c90*/  R2UR UR4, R2 ;  /* 0x00000000020472ca */ /* 0x004fe400000e0000 */
[CC--:B------:R-:W-:Y:S02]  /*0ca0*/  LEA.HI R2, R3.reuse, R218.reuse, RZ, 0x5 ;  /* 0x000000da03027211 */ /* 0x0c0fe400078f28ff */
[----:B------:R-:W-:-:S03]  /*0cb0*/  LEA.HI R3, R3, R218, RZ, 0x3 ;  /* 0x000000da03037211 */ /* 0x000fc600078f18ff */
[----:B------:R-:W-:Y:S01]  /*0cc0*/  IMAD.SHL.U32 R2, R2, 0x20, RZ ;  /* 0x0000002002027824 */ /* 0x000fe200078e00ff */
[----:B------:R-:W-:-:S04]  /*0cd0*/  SHF.R.S32.HI R206, RZ, 0x3, R3 ;  /* 0x00000003ffce7819 */ /* 0x000fc80000011403 */
[----:B------:R-:W-:Y:S01]  /*0ce0*/  LOP3.LUT R2, R2, 0xfffffc00, RZ, 0xc0, !PT ;  /* 0xfffffc0002027812 */ /* 0x000fe200078ec0ff */
[----:B------:R-:W-:-:S03]  /*0cf0*/  ULOP3.LUT UR8, UR4, 0x1, URZ, 0xfc, !UPT ;  /* 0x0000000104087892 */ /* 0x000fc6000f8efc3f */
[----:B------:R-:W-:Y:S01]  /*0d00*/  UMOV UR4, URZ ;  /* 0x0000003f00047c82 */ /* 0x000fe20008000000 */
[----:B------:R-:W-:Y:S02]  /*0d10*/  IMAD R7, R7, 0x40, R2 ;  /* 0x0000004007077824 */ /* 0x000fe400078e0202 */
[----:B------:R-:W-:Y:S01]  /*0d20*/  IMAD.IADD R2, R218, 0x1, -R9 ;  /* 0x00000001da027824 */ /* 0x000fe200078e0a09 */
[----:B------:R-:W-:Y:S01]  /*0d30*/  LOP3.LUT R9, R5, 0x3fffffe, RZ, 0xc0, !PT ;  /* 0x03fffffe05097812 */ /* 0x000fe200078ec0ff */
[----:B------:R-:W-:Y:S01]  /*0d40*/  IMAD R212, R0, 0x8, R7 ;  /* 0x0000000800d47824 */ /* 0x000fe200078e0207 */
[----:B------:R-:W-:Y:S01]  /*0d50*/  LOP3.LUT R5, R3, 0xfffffff8, RZ, 0xc0, !PT ;  /* 0xfffffff803057812 */ /* 0x000fe200078ec0ff */
[----:B------:R-:W-:Y:S01]  /*0d60*/  IMAD.U32 R213, RZ, RZ, UR8 ;  /* 0x00000008ffd57e24 */ /* 0x000fe2000f8e00ff */
[----:B------:R-:W-:Y:S01]  /*0d70*/  LEA.HI R8, R2, R2, RZ, 0x1 ;  /* 0x0000000202087211 */ /* 0x000fe200078f08ff */
[----:B------:R-:W-:Y:S02]  /*0d80*/  IMAD.IADD R9, R210, 0x1, -R9 ;  /* 0x00000001d2097824 */ /* 0x000fe400078e0a09 */
[----:B------:R-:W-:Y:S01]  /*0d90*/  IMAD.IADD R204, R218, 0x1, -R5 ;  /* 0x00000001dacc7824 */ /* 0x000fe200078e0a05 */
[----:B------:R-:W-:Y:S01]  /*0da0*/  LOP3.LUT R11, R8, 0x1ffffffe, RZ, 0xc0, !PT ;  /* 0x1ffffffe080b7812 */ /* 0x000fe200078ec0ff */
[----:B------:R-:W-:-:S02]  /*0db0*/  IMAD R211, R9, 0x40, R4 ;  /* 0x0000004009d37824 */ /* 0x000fc400078e0204 */
[----:B------:R-:W-:Y:S02]  /*0dc0*/  IMAD.SHL.U32 R19, R204, 0x8, RZ ;  /* 0x00000008cc137824 */ /* 0x000fe400078e00ff */
[----:B------:R-:W-:Y:S02]  /*0dd0*/  IMAD.IADD R2, R2, 0x1, -R11 ;  /* 0x0000000102027824 */ /* 0x000fe400078e0a0b */
[C---:B------:R-:W-:Y:S01]  /*0de0*/  VIADD R202, R19.reuse, 0x40 ;  /* 0x0000004013ca7836 */ /* 0x040fe20000000000 */
[----:B------:R-:W-:Y:S01]  /*0df0*/  SHF.R.S32.HI R217, RZ, 0x1f, R19 ;  /* 0x0000001fffd97819 */ /* 0x000fe20000011413 */
[C---:B------:R-:W-:Y:S02]  /*0e00*/  VIADD R201, R19.reuse, 0x80 ;  /* 0x0000008013c97836 */ /* 0x040fe40000000000 */
[----:B------:R-:W-:Y:S01]  /*0e10*/  VIADD R203, R19, 0xc0 ;  /* 0x000000c013cb7836 */ /* 0x000fe20000000000 */
[----:B------:R-:W-:Y:S01]  /*0e20*/  SHF.R.S32.HI R216, RZ, 0x1f, R202 ;  /* 0x0000001fffd87819 */ /* 0x000fe200000114ca */
[----:B------:R-:W-:Y:S01]  /*0e30*/  IMAD.U32 R208, RZ, RZ, UR4 ;  /* 0x00000004ffd07e24 */ /* 0x000fe2000f8e00ff */
[----:B------:R-:W-:Y:S01]  /*0e40*/  SHF.R.S32.HI R215, RZ, 0x1f, R201 ;  /* 0x0000001fffd77819 */ /* 0x000fe200000114c9 */
[----:B------:R-:W-:Y:S01]  /*0e50*/  IMAD R23, R2, 0x8, R211 ;  /* 0x0000000802177824 */ /* 0x000fe200078e02d3 */
[----:B------:R-:W-:-:S07]  /*0e60*/  SHF.R.S32.HI R214, RZ, 0x1f, R203 ;  /* 0x0000001fffd67819 */ /* 0x000fce00000114cb */
.L_x_1527:
[----:B------:R-:W-:Y:S01]  /*0e70*/  ULDC.64 UR8, c[0x0][0xa28] ;  /* 0x00028a0000087ab9 */ /* 0x000fe20000000a00 */
[----:B------:R-:W-:Y:S01]  /*0e80*/  ULDC.64 UR12, c[0x0][0x208] ;  /* 0x00008200000c7ab9 */ /* 0x000fe20000000a00 */
[----:B------:R-:W-:Y:S01]  /*0e90*/  UISETP.NE.U32.AND UP0, UPT, UR8, URZ, UPT ;  /* 0x0000003f0800728c */ /* 0x000fe2000bf05070 */
[----:B------:R-:W-:-:S03]  /*0ea0*/  ULDC UR4, c[0x0][0x424] ;  /* 0x0001090000047ab9 */ /* 0x000fc60000000800 */
[----:B------:R-:W-:-:S03]  /*0eb0*/  UISETP.NE.AND.EX UP0, UPT, UR9, URZ, UPT, UP0 ;  /* 0x0000003f0900728c */ /* 0x000fc6000bf05300 */
[----:B------:R-:W-:Y:S02]  /*0ec0*/  ULDC.64 UR8, c[0x0][0xa18] ;  /* 0x0002860000087ab9 */ /* 0x000fe40000000a00 */
[----:B------:R-:W-:Y:S01]  /*0ed0*/  UISETP.NE.U32.AND UP1, UPT, UR8, URZ, UPT ;  /* 0x0000003f0800728c */ /* 0x000fe2000bf25070 */
[----:B------:R-:W-:-:S03]  /*0ee0*/  PLOP3.LUT P0, PT, PT, PT, UP0, 0x80, 0x0 ;  /* 0x000000000000781c */ /* 0x000fc60003f0f008 */
[----:B------:R-:W-:-:S03]  /*0ef0*/  UISETP.NE.AND.EX UP1, UPT, UR9, URZ, UPT, UP1 ;  /* 0x0000003f0900728c */ /* 0x000fc6000bf25310 */
[----:B------:R-:W-:Y:S02]  /*0f00*/  @UP0 ULDC.64 UR8, c[0x0][0xa28] ;  /* 0x00028a0000080ab9 */ /* 0x000fe40000000a00 */
[----:B------:R-:W-:Y:S01]  /*0f10*/  @UP0 UIMAD.WIDE UR8, UR6, 0x4, UR8 ;  /* 0x00000004060808a5 */ /* 0x000fe2000f8e0208 */
[----:B------:R-:W-:-:S05]  /*0f20*/  PLOP3.LUT P2, PT, PT, PT, UP1, 0x80, 0x0 ;  /* 0x000000000000781c */ /* 0x000fca0003f4f018 */
[----:B------:R-:W-:Y:S01]  /*0f30*/  @UP1 ULDC.64 UR10, c[0x0][0xa18] ;  /* 0x00028600000a1ab9 */ /* 0x000fe20000000a00 */
[----:B01--4-:R-:W-:Y:S02]  /*0f40*/  IMAD.U32 R2, RZ, RZ, UR8 ;  /* 0x00000008ff027e24 */ /* 0x013fe4000f8e00ff */
[----:B------:R-:W-:Y:S01]  /*0f50*/  IMAD.U32 R3, RZ, RZ, UR9 ;  /* 0x00000009ff037e24 */ /* 0x000fe2000f8e00ff */
[----:B------:R-:W-:-:S04]  /*0f60*/  @UP1 UIMAD.WIDE UR8, UR6, 0x4, UR10 ;  /* 0x00000004060818a5 */ /* 0x000fc8000f8e020a */
[----:B--2---:R-:W2:Y:S02]  /*0f70*/  @P0 LDG.E R2, desc[UR12][R2.64] ;  /* 0x0000000c02020981 */ /* 0x004ea4000c1e1900 */
[----:B------:R-:W-:Y:S02]  /*0f80*/  IMAD.U32 R4, RZ, RZ, UR8 ;  /* 0x00000008ff047e24 */ /* 0x000fe4000f8e00ff */
[----:B------:R-:W-:Y:S01]  /*0f90*/  IMAD.U32 R5, RZ, RZ, UR9 ;  /* 0x00000009ff057e24 */ /* 0x000fe2000f8e00ff */
[----:B------:R-:W-:-:S04]  /*0fa0*/  ULDC.64 UR8, c[0x0][0x418] ;  /* 0x0001060000087ab9 */ /* 0x000fc80000000a00 */
[----:B---3--:R-:W3:Y:S01]  /*0fb0*/  @P2 LDG.E R4, desc[UR12][R4.64] ;  /* 0x0000000c04042981 */ /* 0x008ee2000c1e1900 */
[----:B------:R-:W-:Y:S01]  /*0fc0*/  UISETP.NE.U32.AND UP0, UPT, UR8, URZ, UPT ;  /* 0x0000003f0800728c */ /* 0x000fe2000bf05070 */
[----:B------:R-:W-:Y:S01]  /*0fd0*/  IMAD.U32 R205, RZ, RZ, UR7 ;  /* 0x00000007ffcd7e24 */ /* 0x000fe2000f8e00ff */
[----:B------:R-:W-:Y:S01]  /*0fe0*/  UMOV UR61, URZ ;  /* 0x0000003f003d7c82 */ /* 0x000fe20008000000 */
[----:B------:R-:W-:Y:S01]  /*0ff0*/  ULDC UR60, c[0x0][0x288] ;  /* 0x0000a200003c7ab9 */ /* 0x000fe20000000800 */
[----:B------:R-:W-:-:S03]  /*1000*/  UISETP.NE.AND.EX UP0, UPT, UR9, URZ, UPT, UP0 ;  /* 0x0000003f0900728c */ /* 0x000fc6000bf05300 */
[----:B------:R-:W-:Y:S01]  /*1010*/  ULDC.64 UR8, c[0x0][0xa20] ;  /* 0x0002880000087ab9 */ /* 0x000fe20000000a00 */
[----:B------:R-:W-:Y:S01]  /*1020*/  USEL UR4, UR4, 0x1, UP0 ;  /* 0x0000000104047887 */ /* 0x000fe20008000000 */
[----:B------:R-:W-:Y:S01]  /*1030*/  ISETP.NE.U32.AND P1, PT, RZ, UR8, PT ;  /* 0x00000008ff007c0c */ /* 0x000fe2000bf25070 */
[----:B------:R-:W-:Y:S02]  /*1040*/  ULDC UR8, c[0x0][0x2f0] ;  /* 0x0000bc0000087ab9 */ /* 0x000fe40000000800 */
[----:B------:R-:W-:Y:S01]  /*1050*/  UIMAD UR4, UR4, UR8, URZ ;  /* 0x00000008040472a4 */ /* 0x000fe2000f8e023f */
[----:B------:R-:W-:Y:S02]  /*1060*/  ISETP.NE.AND.EX P1, PT, RZ, UR9, PT, P1 ;  /* 0x00000009ff007c0c */ /* 0x000fe4000bf25310 */
[----:B--2---:R-:W-:Y:S02]  /*1070*/  @P0 R2UR UR61, R2 ;  /* 0x00000000023d02ca */ /* 0x004fe400000e0000 */
[----:B---3--:R-:W-:Y:S01]  /*1080*/  @P2 R2UR UR60, R4 ;  /* 0x00000000043c22ca */ /* 0x008fe200000e0000 */
[----:B------:R-:W-:-:S14]  /*1090*/  @P2 BRA `(.L_x_1428) ;  /* 0x0000000000382947 */ /* 0x000fdc0003800000 */
[----:B------:R-:W-:Y:S02]  /*10a0*/  ULDC.64 UR8, c[0x0][0xa00] ;  /* 0x0002800000087ab9 */ /* 0x000fe40000000a00 */
[----:B------:R-:W-:-:S04]  /*10b0*/  ISETP.NE.U32.AND P0, PT, RZ, UR8, PT ;  /* 0x00000008ff007c0c */ /* 0x000fc8000bf05070 */
[----:B------:R-:W-:-:S13]  /*10c0*/  ISETP.NE.AND.EX P0, PT, RZ, UR9, PT, P0 ;  /* 0x00000009ff007c0c */ /* 0x000fda000bf05300 */
[----:B------:R-:W-:Y:S05]  /*10d0*/  @!P0 BRA `(.L_x_1428) ;  /* 0x0000000000288947 */ /* 0x000fea0003800000 */
[----:B------:R-:W-:Y:S01]  /*10e0*/  ULDC.64 UR8, c[0x0][0xa00] ;  /* 0x0002800000087ab9 */ /* 0x000fe20000000a00 */
[----:B------:R-:W-:Y:S01]  /*10f0*/  ULDC.64 UR10, c[0x0][0x208] ;  /* 0x00008200000a7ab9 */ /* 0x000fe20000000a00 */
        /* <DEDUP_REMOVED lines=8> */
.L_x_1428:
[----:B------:R-:W-:Y:S01]  /*1180*/  IMAD.U32 R207, RZ, RZ, UR6 ;  /* 0x00000006ffcf7e24 */ /* 0x000fe2000f8e00ff */
[----:B------:R-:W-:Y:S06]  /*1190*/  @!P1 BRA `(.L_x_1429) ;  /* 0x0000000000209947 */ /* 0x000fec0003800000 */
[----:B------:R-:W-:Y:S01]  /*11a0*/  ULDC.64 UR8, c[0x0][0xa20] ;  /* 0x0002880000087ab9 */ /* 0x000fe20000000a00 */
[----:B------:R-:W-:Y:S01]  /*11b0*/  ULDC.64 UR10, c[0x0][0x208] ;  /* 0x00008200000a7ab9 */ /* 0x000fe20000000a00 */
[----:B------:R-:W-:-:S06]  /*11c0*/  UIMAD.WIDE UR6, UR6, 0x4, UR8 ;  /* 0x00000004060678a5 */ /* 0x000fcc000f8e0208 */
[----:B------:R-:W-:Y:S02]  /*11d0*/  IMAD.U32 R2, RZ, RZ, UR6 ;  /* 0x00000006ff027e24 */ /* 0x000fe4000f8e00ff */
[----:B------:R-:W-:-:S05]  /*11e0*/  IMAD.U32 R3, RZ, RZ, UR7 ;  /* 0x00000007ff037e24 */ /* 0x000fca000f8e00ff */
[----:B------:R-:W2:Y:S02]  /*11f0*/  LDG.E R2, desc[UR10][R2.64] ;  /* 0x0000000a02027981 */ /* 0x000ea4000c1e1900 */
[----:B--2---:R-:W-:Y:S01]  /*1200*/  R2UR UR4, R2 ;  /* 0x00000000020472ca */ /* 0x004fe200000e0000 */
[----:B------:R-:W-:-:S14]  /*1210*/  BRA `(.L_x_1430) ;  /* 0x0000000000387947 */ /* 0x000fdc0003800000 */
.L_x_1429:
        /* <DEDUP_REMOVED lines=14> */
.L_x_1430:
[----:B------:R-:W-:Y:S01]  /*1300*/  ULDC UR6, c[0x0][0x448] ;  /* 0x0001120000067ab9 */ /* 0x000fe20000000800 */
[----:B------:R-:W-:Y:S02]  /*1310*/  USHF.L.U32 UR5, UR5, 0x7, URZ ;  /* 0x0000000705057899 */ /* 0x000fe4000800063f */
[----:B------:R-:W-:Y:S02]  /*1320*/  UISETP.NE.AND UP0, UPT, UR6, 0x1, UPT ;  /* 0x000000010600788c */ /* 0x000fe4000bf05270 */
[----:B------:R-:W-:Y:S02]  /*1330*/  UIADD3 UR8, UR5, 0x7f, URZ ;  /* 0x0000007f05087890 */ /* 0x000fe4000fffe03f */
[----:B------:R-:W-:Y:S01]  /*1340*/  IMAD.U32 R22, RZ, RZ, UR5 ;  /* 0x00000005ff167e24 */ /* 0x000fe2000f8e00ff */
[----:B------:R-:W-:-:S03]  /*1350*/  UIADD3 UR61, -UR61, UR4, URZ ;  /* 0x000000043d3d7290 */ /* 0x000fc6000fffe13f */
[----:B------:R-:W-:Y:S01]  /*1360*/  ULDC.64 UR4, c[0x0][0x9e0] ;  /* 0x0002780000047ab9 */ /* 0x000fe20000000a00 */
[----:B------:R-:W-:Y:S02]  /*1370*/  UIADD3 UR9, UR61, 0x1, -UR60 ;  /* 0x000000013d097890 */ /* 0x000fe4000fffe83c */
[----:B------:R-:W-:Y:S01]  /*1380*/  @UP0 ULDC UR6, c[0x0][0x44c] ;  /* 0x0001130000060ab9 */ /* 0x000fe20000000800 */
[----:B------:R-:W-:Y:S02]  /*1390*/  UISETP.GE.AND UP1, UPT, UR5, 0x1, UPT ;  /* 0x000000010500788c */ /* 0x000fe4000bf26270 */
[----:B------:R-:W-:Y:S01]  /*13a0*/  UIMAD.WIDE.U32 UR6, UR8, UR6, URZ ;  /* 0x00000006080672a5 */ /* 0x000fe2000f8e003f */
[----:B------:R-:W-:-:S03]  /*13b0*/  @UP0 ULDC UR10, c[0x0][0x450] ;  /* 0x00011400000a0ab9 */ /* 0x000fc60000000800 */
[----:B------:R-:W-:Y:S01]  /*13c0*/  @UP0 USHF.R.U32.HI UR8, URZ, UR10, UR7 ;  /* 0x0000000a3f080299 */ /* 0x000fe20008011607 */
[----:B------:R-:W-:-:S03]  /*13d0*/  PLOP3.LUT P1, PT, PT, PT, UP1, 0x80, 0x0 ;  /* 0x000000000000781c */ /* 0x000fc60003f2f018 */
[----:B------:R-:W-:-:S04]  /*13e0*/  UIADD3 UR8, UR9, UR8, URZ ;  /* 0x0000000809087290 */ /* 0x000fc8000fffe03f */
[----:B------:R-:W-:-:S06]  /*13f0*/  UIADD3 UR4, UR8, UR4, URZ ;  /* 0x0000000408047290 */ /* 0x000fcc000fffe03f */
        /* <DEDUP_REMOVED lines=12> */
.L_x_1432:
[----:B------:R-:W-:-:S11]  /*14c0*/  UISETP.NE.AND UP1, UPT, UR5, 0x1, UPT ;  /* 0x000000010500788c */ /* 0x000fd6000bf25270 */
[----:B------:R-:W-:Y:S02]  /*14d0*/  @UP1 ULDC.64 UR8, c[0x0][0x9e8] ;  /* 0x00027a0000081ab9 */ /* 0x000fe40000000a00 */
[----:B------:R-:W-:-:S04]  /*14e0*/  UIMAD.WIDE.U32 UR6, UR4, UR8, URZ ;  /* 0x00000008040672a5 */ /* 0x000fc8000f8e003f */
[----:B------:R-:W-:-:S12]  /*14f0*/  @UP1 USHF.R.U32.HI UR4, URZ, UR9, UR7 ;  /* 0x000000093f041299 */ /* 0x000fd80008011607 */
.L_x_1433:
[----:B------:R-:W-:-:S06]  /*1500*/  UIMAD UR4, UR4, UR5, UR5 ;  /* 0x00000005040472a4 */ /* 0x000fcc000f8e0205 */
[----:B------:R-:W-:-:S07]  /*1510*/  VIMNMX R0, R0, UR4, PT ;  /* 0x0000000400007c48 */ /* 0x000fce000bfe0100 */
.L_x_1431:
[----:B------:R-:W-:Y:S01]  /*1520*/  R2UR UR8, R22 ;  /* 0x00000000160872ca */ /* 0x000fe200000e0000 */
[----:B------:R-:W-:Y:S01]  /*1530*/  UIADD3 UR4, UR61, 0x3f, URZ ;  /* 0x0000003f3d047890 */ /* 0x000fe2000fffe03f */
[----:B------:R-:W-:Y:S01]  /*1540*/  VIADD R0, R0, 0x3f ;  /* 0x0000003f00007836 */ /* 0x000fe20000000000 */
[----:B------:R-:W-:Y:S01]  /*1550*/  @UP0 ULDC UR6, c[0x0][0x44c] ;  /* 0x0001130000060ab9 */ /* 0x000fe20000000800 */
[----:B------:R-:W-:Y:S01]  /*1560*/  @UP0 ULDC UR10, c[0x0][0x450] ;  /* 0x00011400000a0ab9 */ /* 0x000fe20000000800 */
[----:B------:R-:W-:Y:S02]  /*1570*/  UIADD3 UR39, UR61, -UR60, URZ ;  /* 0x8000003c3d277290 */ /* 0x000fe4000fffe03f */
[----:B------:R-:W-:-:S04]  /*1580*/  SHF.R.S32.HI R3, RZ, 0x1f, R0 ;  /* 0x0000001fff037819 */ /* 0x000fc80000011400 */
[----:B------:R-:W-:Y:S02]  /*1590*/  LEA.HI R3, R3, R0, RZ, 0x6 ;  /* 0x0000000003037211 */ /* 0x000fe400078f30ff */
[----:B------:R-:W-:Y:S02]  /*15a0*/  UIMAD.WIDE.U32 UR6, UR8, UR6, URZ ;  /* 0x00000006080672a5 */ /* 0x000fe4000f8e003f */
[----:B------:R-:W-:Y:S01]  /*15b0*/  UMOV UR9, UR8 ;  /* 0x0000000800097c82 */ /* 0x000fe20008000000 */
[----:B------:R-:W-:Y:S01]  /*15c0*/  USHF.R.S32.HI UR8, URZ, 0x1f, UR4 ;  /* 0x0000001f3f087899 */ /* 0x000fe20008011404 */
[----:B------:R-:W-:Y:S01]  /*15d0*/  SHF.R.S32.HI R3, RZ, 0x6, R3 ;  /* 0x00000006ff037819 */ /* 0x000fe20000011403 */
[----:B------:R-:W-:Y:S02]  /*15e0*/  @UP0 USHF.R.U32.HI UR9, URZ, UR10, UR7 ;  /* 0x0000000a3f090299 */ /* 0x000fe40008011607 */
[----:B------:R-:W-:Y:S02]  /*15f0*/  ULEA.HI UR8, UR8, UR4, URZ, 0x6 ;  /* 0x0000000408087291 */ /* 0x000fe4000f8f303f */
[----:B------:R-:W-:-:S02]  /*1600*/  UIADD3 UR4, UR39, UR9, URZ ;  /* 0x0000000927047290 */ /* 0x000fc4000fffe03f */
[----:B------:R-:W-:Y:S01]  /*1610*/  USHF.R.S32.HI UR8, URZ, 0x6, UR8 ;  /* 0x000000063f087899 */ /* 0x000fe20008011408 */
[----:B------:R-:W-:Y:S02]  /*1620*/  ULDC UR9, c[0x0][0x9dc] ;  /* 0x0002770000097ab9 */ /* 0x000fe40000000800 */
[----:B------:R-:W-:-:S03]  /*1630*/  UIADD3 UR9, UR4, -UR9, URZ ;  /* 0x8000000904097290 */ /* 0x000fc6000fffe03f */
[----:B------:R-:W-:Y:S01]  /*1640*/  VIMNMX R62, R3, UR8, PT ;  /* 0x00000008033e7c48 */ /* 0x000fe2000bfe0100 */
[----:B------:R-:W-:Y:S08]  /*1650*/  @!P1 BRA `(.L_x_1434) ;  /* 0x0000000000449947 */ /* 0x000ff00003800000 */
        /* <DEDUP_REMOVED lines=10> */
.L_x_1435:
[----:B------:R-:W-:-:S11]  /*1700*/  UISETP.NE.AND UP0, UPT, UR5, 0x1, UPT ;  /* 0x000000010500788c */ /* 0x000fd6000bf05270 */
[----:B------:R-:W-:Y:S02]  /*1710*/  @UP0 ULDC.64 UR10, c[0x0][0x9e8] ;  /* 0x00027a00000a0ab9 */ /* 0x000fe40000000a00 */
[----:B------:R-:W-:-:S04]  /*1720*/  UIMAD.WIDE.U32 UR6, UR4, UR10, URZ ;  /* 0x0000000a040672a5 */ /* 0x000fc8000f8e003f */
[----:B------:R-:W-:-:S12]  /*1730*/  @UP0 USHF.R.U32.HI UR4, URZ, UR11, UR7 ;  /* 0x0000000b3f040299 */ /* 0x000fd80008011607 */
.L_x_1436:
[----:B------:R-:W-:-:S04]  /*1740*/  UIMAD UR4, UR4, UR5, URZ ;  /* 0x00000005040472a4 */ /* 0x000fc8000f8e023f */
[----:B------:R-:W-:-:S04]  /*1750*/  UISETP.LT.AND UP0, UPT, UR9, UR4, UPT ;  /* 0x000000040900728c */ /* 0x000fc8000bf01270 */
[----:B------:R-:W-:-:S12]  /*1760*/  USEL UR9, UR9, UR4, !UP0 ;  /* 0x0000000409097287 */ /* 0x000fd8000c000000 */
.L_x_1434:
        /* <DEDUP_REMOVED lines=44> */
[----:B------:R-:W-:Y:S01]  /*1a30*/  IMAD.MOV.U32 R16, RZ, RZ, RZ ;  /* 0x000000ffff107224 */ /* 0x000fe200078e00ff */
[----:B------:R-:W-:Y:S01]  /*1a40*/  CS2R R80, SRZ ;  /* 0x0000000000507805 */ /* 0x000fe2000001ff00 */
[----:B------:R-:W-:Y:S01]  /*1a50*/  IMAD.MOV.U32 R18, RZ, RZ, RZ ;  /* 0x000000ffff127224 */ /* 0x000fe200078e00ff */
        /* <DEDUP_REMOVED lines=26> */
[----:B------:R-:W-:Y:S02]  /*1c00*/  CS2R R28, SRZ ;  /* 0x00000000001c7805 */ /* 0x000fe4000001ff00 */
        /* <DEDUP_REMOVED lines=33> */
.L_x_1438:
        /* <DEDUP_REMOVED lines=11> */
.L_x_1671:
[----:B------:R-:W-:Y:S05]  /*1ed0*/  @!P0 BRA `(.L_x_1440) ;  /* 0x0000000000048947 */ /* 0x000fea0003800000 */
[----:B------:R-:W-:Y:S01]  /*1ee0*/  BPT.TRAP 0x1 ;  /* 0x000000040000795c */ /* 0x000fe20000300000 */
.L_x_1440:
[----:B------:R-:W-:Y:S02]  /*1ef0*/  IMAD.U32 R5, RZ, RZ, UR37 ;  /* 0x00000025ff057e24 */ /* 0x000fe4000f8e00ff */
[----:B0-----:R-:W-:-:S03]  /*1f00*/  IMAD.U32 R0, RZ, RZ, UR36 ;  /* 0x00000024ff007e24 */ /* 0x001fc6000f8e00ff */
[----:B------:R-:W-:Y:S02]  /*1f10*/  LEA R5, R5, UR38, 0x3 ;  /* 0x0000002605057c11 */ /* 0x000fe4000f8e18ff */
[----:B------:R-:W-:-:S04]  /*1f20*/  SHF.L.U32 R0, R0, 0x1f, RZ ;  /* 0x0000001f00007819 */ /* 0x000fc800000006ff */
[----:B------:R0:W1:Y:S01]  /*1f30*/  SYNCS.PHASECHK.TRANS64.TRYWAIT P2, [R5+URZ+0x30830], R0 ;  /* 0x03083000050075a7 */ /* 0x000062000804017f */
[----:B------:R-:W-:Y:S05]  /*1f40*/  @!P0 BRA `(.L_x_1441) ;  /* 0x0000000000048947 */ /* 0x000fea0003800000 */
[----:B------:R-:W-:Y:S01]  /*1f50*/  BPT.TRAP 0x1 ;  /* 0x000000040000795c */ /* 0x000fe20000300000 */
.L_x_1441:
[----:B------:R-:W2:Y:S02]  /*1f60*/  S2R R2, SR_TID.X ;  /* 0x0000000000027919 */ /* 0x000ea40000002100 */
[----:B--2---:R-:W-:Y:S01]  /*1f70*/  LOP3.LUT P1, RZ, R2, 0x7f, RZ, 0xc0, !PT ;  /* 0x0000007f02ff7812 */ /* 0x004fe2000782c0ff */
[----:B-1----:R-:W-:-:S12]  /*1f80*/  @P2 BRA `(.L_x_1442) ;  /* 0x0000000000082947 */ /* 0x002fd80003800000 */
[----:B------:R-:W1:Y:S02]  /*1f90*/  SYNCS.PHASECHK.TRANS64.TRYWAIT P2, [R5+URZ+0x30830], R0 ;  /* 0x03083000050075a7 */ /* 0x000e64000804017f */
[----:B-1----:R-:W-:Y:S05]  /*1fa0*/  @!P2 BRA `(.L_x_1443) ;  /* 0x000001600010a947 */ /* 0x002fea0003800000 */
.L_x_1442:
        /* <DEDUP_REMOVED lines=10> */
[----:B------:R-:W-:Y:S01]  /*2050*/  UMOV UR53, 0x40000040 ;  /* 0x4000004000357882 */ /* 0x000fe20000000000 */
[----:B------:R-:W-:-:S02]  /*2060*/  UMOV UR55, 0x40000040 ;  /* 0x4000004000377882 */ /* 0x000fc40000000000 */
[----:B------:R-:W-:Y:S02]  /*2070*/  ULOP3.LUT UR5, UR4, 0x10000, URZ, 0xfc, !UPT ;  /* 0x0001000004057892 */ /* 0x000fe4000f8efc3f */
[----:B------:R-:W-:Y:S01]  /*2080*/  ULOP3.LUT UR4, UR40, 0x10000, URZ, 0xfc, !UPT ;  /* 0x0001000028047892 */ /* 0x000fe2000f8efc3f */
[----:B------:R-:W-:Y:S01]  /*2090*/  UMOV UR13, 0x40000040 ;  /* 0x40000040000d7882 */ /* 0x000fe20000000000 */
[----:B------:R-:W-:Y:S02]  /*20a0*/  UMOV UR15, 0x40000040 ;  /* 0x40000040000f7882 */ /* 0x000fe40000000000 */
[----:B------:R-:W-:Y:S01]  /*20b0*/  IMAD.U32 R18, RZ, RZ, UR5 ;  /* 0x00000005ff127e24 */ /* 0x000fe2000f8e00ff */
[----:B------:R-:W-:Y:S02]  /*20c0*/  ULEA UR5, UR37, UR5, 0xb ;  /* 0x0000000525057291 */ /* 0x000fe4000f8e583f */
[----:B------:R-:W-:Y:S01]  /*20d0*/  UMOV UR8, UR4 ;  /* 0x0000000400087c82 */ /* 0x000fe20008000000 */
[----:B------:R-:W-:Y:S01]  /*20e0*/  UIADD3 UR6, UR4, 0x2, URZ ;  /* 0x0000000204067890 */ /* 0x000fe2000fffe03f */
[----:B------:R-:W-:Y:S01]  /*20f0*/  IMAD.U32 R14, RZ, RZ, UR8 ;  /* 0x00000008ff0e7e24 */ /* 0x000fe2000f8e00ff */
[----:B------:R-:W-:-:S02]  /*2100*/  UIADD3 UR7, UR5, 0x2, URZ ;  /* 0x0000000205077890 */ /* 0x000fc4000fffe03f */
        /* <DEDUP_REMOVED lines=74> */
[----:B------:R-:W-:Y:S01]  /*25b0*/  R2UR UR7, R22 ;  /* 0x00000000160772ca */ /* 0x000fe200000e0000 */
[----:B------:R-:W-:Y:S01]  /*25c0*/  IMAD.U32 R7, RZ, RZ, UR9 ;  /* 0x00000009ff077e24 */ /* 0x000fe2000f8e00ff */
[----:B------:R-:W-:-:S11]  /*25d0*/  ULDC UR6, c[0x0][0x9d8] ;  /* 0x0002760000067ab9 */ /* 0x000fd60000000800 */
[----:B01----:R-:W-:-:S04]  /*25e0*/  VIADD R0, R23, UR7 ;  /* 0x0000000717007c36 */ /* 0x003fc80008000000 */
[----:B------:R-:W-:Y:S01]  /*25f0*/  IMAD.MOV.U32 R2, RZ, RZ, R0 ;  /* 0x000000ffff027224 */ /* 0x000fe200078e0000 */
        /* <DEDUP_REMOVED lines=16> */
[----:B------:R-:W-:Y:S01]  /*2700*/  IMAD.MOV.U32 R3, RZ, RZ, -0x40 ;  /* 0xffffffc0ff037424 */ /* 0x000fe200078e00ff */
[----:B------:R-:W-:Y:S01]  /*2710*/  ULDC.64 UR4, c[0x0][0x9e0] ;  /* 0x0002780000047ab9 */ /* 0x000fe20000000a00 */
[----:B------:R-:W-:Y:S01]  /*2720*/  LEA R5, R62, 0xffffffc0, 0x6 ;  /* 0xffffffc03e057811 */ /* 0x000fe200078e30ff */
[----:B------:R-:W-:Y:S01]  /*2730*/  UISETP.GE.AND UP1, UPT, UR5, 0x1, UPT ;  /* 0x000000010500788c */ /* 0x000fe2000bf26270 */
[----:B------:R-:W-:Y:S01]  /*2740*/  @!P1 PRMT R0, RZ, 0x654, R0 ;  /* 0x00000654ff009816 */ /* 0x000fe20000000000 */
[----:B------:R-:W0:Y:S04]  /*2750*/  SHFL.IDX PT, R4, R2, RZ, 0x1c1f ;  /* 0x001c1fff02047589 */ /* 0x000e2800000e0000 */
        /* <DEDUP_REMOVED lines=39> */
[----:B------:R1:W-:Y:S01]  /*29d0*/  @!P1 SYNCS.ARRIVE.TRANS64.RED.A1T0 RZ, [R0+URZ], RZ ;  /* 0x000000ff00ff99a7 */ /* 0x0003e2000810043f */
[----:B------:R-:W-:Y:S01]  /*29e0*/  FMUL.FTZ R24, R24, UR6 ;  /* 0x0000000618187c20 */ /* 0x000fe20008410000 */
[----:B------:R2:W3:Y:S01]  /*29f0*/  MUFU.TANH R16, R30 ;  /* 0x0000001e00107308 */ /* 0x0004e20000002400 */
        /* <DEDUP_REMOVED lines=8> */
[----:B--2---:R-:W-:-:S02]  /*2a80*/  IMAD R30, R62, R3, 0x40 ;  /* 0x000000403e1e7424 */ /* 0x004fc400078e0203 */
[----:B------:R-:W-:Y:S01]  /*2a90*/  FMUL.FTZ R37, R37, UR6 ;  /* 0x0000000625257c20 */ /* 0x000fe20008410000 */
[----:B------:R-:W-:Y:S01]  /*2aa0*/  FMUL.FTZ R38, R38, UR6 ;  /* 0x0000000626267c20 */ /* 0x000fe20008410000 */
[----:B------:R-:W-:Y:S01]  /*2ab0*/  FMUL.FTZ R40, R40, UR6 ;  /* 0x0000000628287c20 */ /* 0x000fe20008410000 */
[----:B-1----:R-:W-:Y:S02]  /*2ac0*/  VIADD R0, R30, 0x1 ;  /* 0x000000011e007836 */ /* 0x002fe40000000000 */
        /* <DEDUP_REMOVED lines=15> */
[----:B------:R1:W2:Y:S01]  /*2bc0*/  MUFU.TANH R21, R34 ;  /* 0x0000002200157308 */ /* 0x0002a20000002400 */
[----:B------:R-:W-:-:S02]  /*2bd0*/  IMAD R3, R17, -0x2, R0 ;  /* 0xfffffffe11037824 */ /* 0x000fc400078e0200 */
[----:B------:R-:W-:Y:S01]  /*2be0*/  FMUL.FTZ R26, R26, UR6 ;  /* 0x000000061a1a7c20 */ /* 0x000fe20008410000 */
[----:B------:R-:W-:Y:S01]  /*2bf0*/  FMUL.FTZ R31, R31, UR6 ;  /* 0x000000061f1f7c20 */ /* 0x000fe20008410000 */
[----:B------:R-:W-:Y:S01]  /*2c00*/  FMUL.FTZ R39, R39, UR6 ;  /* 0x0000000627277c20 */ /* 0x000fe20008410000 */
[----:B------:R-:W-:Y:S02]  /*2c10*/  VIADD R0, R30, UR61 ;  /* 0x0000003d1e007c36 */ /* 0x000fe40008000000 */
[----:B------:R-:W4:Y:S01]  /*2c20*/  MUFU.TANH R24, R24 ;  /* 0x0000001800187308 */ /* 0x000f220000002400 */
[----:B-1----:R-:W-:-:S05]  /*2c30*/  IMAD.U32 R34, RZ, RZ, UR60 ;  /* 0x0000003cff227e24 */ /* 0x002fca000f8e00ff */
[----:B------:R-:W-:Y:S02]  /*2c40*/  IADD3 R3, -R34, UR61, R3 ;  /* 0x0000003d22037c10 */ /* 0x000fe4000fffe103 */
[----:B------:R-:W1:Y:S03]  /*2c50*/  MUFU.TANH R25, R25 ;  /* 0x0000001900197308 */ /* 0x000e660000002400 */
[----:B------:R-:W-:-:S05]  /*2c60*/  VIADD R34, R3, UR4 ;  /* 0x0000000403227c36 */ /* 0x000fca0008000000 */
        /* <DEDUP_REMOVED lines=26> */
[----:B------:R5:W1:Y:S08]  /*2e10*/  MUFU.TANH R20, R31 ;  /* 0x0000001f00147308 */ /* 0x000a700000002400 */
[----:B------:R3:W1:Y:S01]  /*2e20*/  MUFU.TANH R26, R39 ;  /* 0x00000027001a7308 */ /* 0x0006620000002400 */
[----:B-----5:R-:W-:-:S05]  /*2e30*/  IMAD R31, R17, -0x2, R0 ;  /* 0xfffffffe111f7824 */ /* 0x020fca00078e0200 */
[----:B0-----:R-:W-:Y:S01]  /*2e40*/  VIADDMNMX R0, R4, R34, R31, PT ;  /* 0x0000002204007246 */ /* 0x001fe2000380011f */
[----:B---3--:R-:W-:-:S04]  /*2e50*/  VIADD R39, R3, UR54 ;  /* 0x0000003603277c36 */ /* 0x008fc80008000000 */
[----:B------:R-:W-:Y:S01]  /*2e60*/  IMAD.IADD R3, R39, 0x1, R4 ;  /* 0x0000000127037824 */ /* 0x000fe200078e0204 */
[----:B--2-4-:R-:W-:Y:S06]  /*2e70*/  @P2 BRA `(.L_x_1444) ;  /* 0x00000000005c2947 */ /* 0x014fec0003800000 */
[----:B------:R-:W-:Y:S01]  /*2e80*/  IMAD.U32 R57, RZ, RZ, UR60 ;  /* 0x0000003cff397e24 */ /* 0x000fe2000f8e00ff */
[----:B------:R-:W-:Y:S04]  /*2e90*/  BSSY B0, `(.L_x_1445) ;  /* 0x0000011000007945 */ /* 0x000fe80003800000 */
[----:B------:R-:W-:-:S04]  /*2ea0*/  IADD3 R4, -R57, UR61, R4 ;  /* 0x0000003d39047c10 */ /* 0x000fc8000fffe104 */
        /* <DEDUP_REMOVED lines=10> */
.L_x_1446:
[----:B------:R-:W-:-:S06]  /*2f50*/  UISETP.NE.AND UP2, UPT, UR5, 0x1, UPT ;  /* 0x000000010500788c */ /* 0x000fcc000bf45270 */
[----:B------:R-:W-:-:S05]  /*2f60*/  PLOP3.LUT P2, PT, PT, PT, UP2, 0x80, 0x0 ;  /* 0x000000000000781c */ /* 0x000fca0003f4f028 */
[----:B------:R-:W-:-:S08]  /*2f70*/  @UP2 ULDC.64 UR6, c[0x0][0x9e8] ;  /* 0x00027a0000062ab9 */ /* 0x000fd00000000a00 */
[----:B------:R-:W-:-:S05]  /*2f80*/  @P2 IMAD.HI.U32 R57, R4, UR6, RZ ;  /* 0x0000000604392c27 */ /* 0x000fca000f8e00ff */
[----:B------:R-:W-:-:S07]  /*2f90*/  @P2 SHF.R.U32.HI R4, RZ, UR7, R57 ;  /* 0x00000007ff042c19 */ /* 0x000fce0008011639 */
.L_x_1447:
[----:B------:R-:W-:Y:S05]  /*2fa0*/  BSYNC B0 ;  /* 0x0000000000007941 */ /* 0x000fea0003800000 */
.L_x_1445:
[----:B------:R-:W-:-:S04]  /*2fb0*/  IMAD R4, R4, UR5, -R5 ;  /* 0x0000000504047c24 */ /* 0x000fc8000f8e0a05 */
[----:B------:R-:W-:-:S05]  /*2fc0*/  IMAD R4, R17, -0x2, R4 ;  /* 0xfffffffe11047824 */ /* 0x000fca00078e0204 */
[----:B------:R-:W-:Y:S02]  /*2fd0*/  VIMNMX R3, R3, R4, !PT ;  /* 0x0000000403037248 */ /* 0x000fe40007fe0100 */
[----:B------:R-:W-:-:S07]  /*2fe0*/  VIADDMNMX R0, R4, UR5, R0, PT ;  /* 0x0000000504007c46 */ /* 0x000fce000b800100 */
.L_x_1444:
[C---:B------:R-:W-:Y:S01]  /*2ff0*/  ISETP.GE.AND P2, PT, R30.reuse, 0x2, PT ;  /* 0x000000021e00780c */ /* 0x040fe20003f46270 */
[----:B------:R-:W0:Y:S01]  /*3000*/  SHFL.IDX PT, R2, R2, 0x1, 0x1c1f ;  /* 0x003c1f0002027f89 */ /* 0x000e2200000e0000 */
[C---:B------:R-:W-:Y:S02]  /*3010*/  ISETP.GE.AND P6, PT, R30.reuse, 0xa, PT ;  /* 0x0000000a1e00780c */ /* 0x040fe40003fc6270 */
[----:B------:R-:W-:Y:S02]  /*3020*/  ISETP.GT.AND P4, PT, R3, 0x1, !P2 ;  /* 0x000000010300780c */ /* 0x000fe40005784270 */
[----:B------:R-:W-:Y:S02]  /*3030*/  ISETP.GE.AND P3, PT, R30, 0x9, PT ;  /* 0x000000091e00780c */ /* 0x000fe40003f66270 */
[----:B------:R-:W-:Y:S02]  /*3040*/  ISETP.LT.OR P4, PT, R0, 0x2, P4 ;  /* 0x000000020000780c */ /* 0x000fe40002781670 */
[----:B------:R-:W-:-:S02]  /*3050*/  P2R R58, PR, RZ, 0x40 ;  /* 0x00000040ff3a7803 */ /* 0x000fc40000000000 */
[----:B-1----:R-:W-:Y:S02]  /*3060*/  FSEL R57, R25, -INF , !P4 ;  /* 0xff80000019397808 */ /* 0x002fe40006000000 */
[C---:B------:R-:W-:Y:S02]  /*3070*/  ISETP.GT.AND P4, PT, R3.reuse, 0x9, !P6 ;  /* 0x000000090300780c */ /* 0x040fe40007784270 */
[----:B------:R-:W-:Y:S02]  /*3080*/  ISETP.GT.AND P5, PT, R3, 0x8, !P3 ;  /* 0x000000080300780c */ /* 0x000fe40005fa4270 */
[----:B------:R-:W-:Y:S02]  /*3090*/  ISETP.LT.OR P4, PT, R0, 0xa, P4 ;  /* 0x0000000a0000780c */ /* 0x000fe40002781670 */
[----:B------:R-:W-:Y:S02]  /*30a0*/  ISETP.GE.AND P6, PT, R30, 0x11, PT ;  /* 0x000000111e00780c */ /* 0x000fe40003fc6270 */
[----:B------:R-:W-:-:S02]  /*30b0*/  FSEL R61, R29, -INF , !P4 ;  /* 0xff8000001d3d7808 */ /* 0x000fc40006000000 */
        /* <DEDUP_REMOVED lines=62> */
[----:B0-----:R-:W-:-:S03]  /*34a0*/  IMAD.IADD R3, R39, 0x1, R2 ;  /* 0x0000000127037824 */ /* 0x001fc600078e0202 */
[----:B------:R-:W-:Y:S02]  /*34b0*/  ISETP.LT.OR P6, PT, R0, 0x3a, P6 ;  /* 0x0000003a0000780c */ /* 0x000fe400037c1670 */
[----:B------:R-:W-:Y:S02]  /*34c0*/  VIADDMNMX R0, R2, R34, R31, PT ;  /* 0x0000002202007246 */ /* 0x000fe4000380011f */
[----:B------:R-:W-:Y:S02]  /*34d0*/  FSEL R53, R53, -INF , !P6 ;  /* 0xff80000035357808 */ /* 0x000fe40007000000 */
[----:B------:R-:W-:-:S13]  /*34e0*/  PLOP3.LUT P6, PT, PT, PT, UP1, 0x40, 0x0 ;  /* 0x000000000000781c */ /* 0x000fda0003fce818 */
[----:B------:R-:W-:Y:S05]  /*34f0*/  @P6 BRA `(.L_x_1448) ;  /* 0x0000000000646947 */ /* 0x000fea0003800000 */
        /* <DEDUP_REMOVED lines=14> */
.L_x_1450:
[----:B------:R-:W-:-:S06]  /*35e0*/  UISETP.NE.AND UP2, UPT, UR5, 0x1, UPT ;  /* 0x000000010500788c */ /* 0x000fcc000bf45270 */
[----:B------:R-:W-:-:S05]  /*35f0*/  PLOP3.LUT P6, PT, PT, PT, UP2, 0x80, 0x0 ;  /* 0x000000000000781c */ /* 0x000fca0003fcf028 */
[----:B------:R-:W-:-:S08]  /*3600*/  @UP2 ULDC.64 UR6, c[0x0][0x9e8] ;  /* 0x00027a0000062ab9 */ /* 0x000fd00000000a00 */
[----:B------:R-:W-:Y:S01]  /*3610*/  @P6 IMAD.HI.U32 R24, R2, UR6, RZ ;  /* 0x0000000602186c27 */ /* 0x000fe2000f8e00ff */
[----:B------:R-:W-:-:S13]  /*3620*/  PLOP3.LUT P6, PT, PT, PT, UP2, 0x80, 0x0 ;  /* 0x000000000000781c */ /* 0x000fda0003fcf028 */
[----:B------:R-:W-:-:S07]  /*3630*/  @P6 SHF.R.U32.HI R2, RZ, UR7, R24 ;  /* 0x00000007ff026c19 */ /* 0x000fce0008011618 */
.L_x_1451:
[----:B------:R-:W-:Y:S05]  /*3640*/  BSYNC B0 ;  /* 0x0000000000007941 */ /* 0x000fea0003800000 */
.L_x_1449:
[----:B------:R-:W-:-:S04]  /*3650*/  IMAD R2, R2, UR5, -R5 ;  /* 0x0000000502027c24 */ /* 0x000fc8000f8e0a05 */
[----:B------:R-:W-:-:S05]  /*3660*/  IMAD R2, R17, -0x2, R2 ;  /* 0xfffffffe11027824 */ /* 0x000fca00078e0202 */
[----:B------:R-:W-:Y:S02]  /*3670*/  VIMNMX R3, R3, R2, !PT ;  /* 0x0000000203037248 */ /* 0x000fe40007fe0100 */
[----:B------:R-:W-:-:S07]  /*3680*/  VIADDMNMX R0, R2, UR5, R0, PT ;  /* 0x0000000502007c46 */ /* 0x000fce000b800100 */
.L_x_1448:
[----:B------:R-:W-:Y:S01]  /*3690*/  ISETP.GT.AND P2, PT, R3, 0x1, !P2 ;  /* 0x000000010300780c */ /* 0x000fe20005744270 */
[----:B------:R-:W-:Y:S01]  /*36a0*/  ULDC UR6, c[0x0][0x988] ;  /* 0x0002620000067ab9 */ /* 0x000fe20000000800 */
[----:B------:R-:W-:Y:S01]  /*36b0*/  ISETP.NE.AND P6, PT, R4, RZ, PT ;  /* 0x000000ff0400720c */ /* 0x000fe20003fc5270 */
[----:B------:R-:W-:Y:S01]  /*36c0*/  @UP0 ULDC UR10, c[0x0][0x44c] ;  /* 0x00011300000a0ab9 */ /* 0x000fe20000000800 */
[----:B------:R-:W-:Y:S01]  /*36d0*/  ISETP.LT.OR P2, PT, R0, 0x2, P2 ;  /* 0x000000020000780c */ /* 0x000fe20001741670 */
[----:B------:R-:W-:Y:S01]  /*36e0*/  @UP0 ULDC UR14, c[0x0][0x450] ;  /* 0x00011400000e0ab9 */ /* 0x000fe20000000800 */
        /* <DEDUP_REMOVED lines=27> */
[----:B------:R-:W-:Y:S02]  /*38a0*/  ISETP.LT.OR P2, PT, R0, 0x19, P2 ;  /* 0x000000190000780c */ /* 0x000fe40001741670 */
[----:B------:R-:W-:Y:S02]  /*38b0*/  FMNMX.FTZ R4, R49, R4, !PT ;  /* 0x0000000431047209 */ /* 0x000fe40007810000 */
[----:B------:R-:W-:Y:S02]  /*38c0*/  FSEL R25, R38, -INF , !P2 ;  /* 0xff80000026197808 */ /* 0x000fe40005000000 */
[----:B------:R-:W-:Y:S02]  /*38d0*/  ISETP.NE.AND P2, PT, R33, RZ, PT ;  /* 0x000000ff2100720c */ /* 0x000fe40003f45270 */
[----:B------:R-:W-:Y:S02]  /*38e0*/  FMNMX.FTZ R4, R81, R4, !PT ;  /* 0x0000000451047209 */ /* 0x000fe40007810000 */
[----:B------:R-:W-:-:S02]  /*38f0*/  ISETP.GT.AND P2, PT, R3, 0x19, !P2 ;  /* 0x000000190300780c */ /* 0x000fc40005744270 */
[----:B------:R-:W-:Y:S02]  /*3900*/  ISETP.GT.AND P3, PT, R3, 0x8, !P3 ;  /* 0x000000080300780c */ /* 0x000fe40005f64270 */
[----:B------:R-:W-:Y:S02]  /*3910*/  ISETP.LT.OR P2, PT, R0, 0x1a, P2 ;  /* 0x0000001a0000780c */ /* 0x000fe40001741670 */
[----:B------:R-:W-:Y:S02]  /*3920*/  FMNMX.FTZ R32, R53, R4, !PT ;  /* 0x0000000435207209 */ /* 0x000fe40007810000 */
[----:B------:R-:W-:Y:S02]  /*3930*/  FSEL R26, R26, -INF , !P2 ;  /* 0xff8000001a1a7808 */ /* 0x000fe40005000000 */
[----:B------:R-:W-:Y:S01]  /*3940*/  ISETP.NE.AND P2, PT, R36, RZ, PT ;  /* 0x000000ff2400720c */ /* 0x000fe20003f45270 */
[----:B------:R-:W0:Y:S01]  /*3950*/  SHFL.BFLY PT, R31, R32, 0x2, 0x1f ;  /* 0x0c401f00201f7f89 */ /* 0x000e2200000e0000 */
[----:B------:R-:W-:-:S02]  /*3960*/  ISETP.LT.OR P3, PT, R0, 0x9, P3 ;  /* 0x000000090000780c */ /* 0x000fc40001f61670 */
[----:B------:R-:W-:Y:S02]  /*3970*/  ISETP.GT.AND P2, PT, R3, 0x20, !P2 ;  /* 0x000000200300780c */ /* 0x000fe40005744270 */
[----:B------:R-:W-:Y:S02]  /*3980*/  FSEL R16, R16, -INF , !P3 ;  /* 0xff80000010107808 */ /* 0x000fe40005800000 */
[----:B------:R-:W-:Y:S02]  /*3990*/  ISETP.LT.OR P2, PT, R0, 0x21, P2 ;  /* 0x000000210000780c */ /* 0x000fe40001741670 */
[----:B------:R-:W-:Y:S02]  /*39a0*/  ISETP.NE.AND P3, PT, R41, RZ, PT ;  /* 0x000000ff2900720c */ /* 0x000fe40003f65270 */
[----:B------:R-:W-:Y:S02]  /*39b0*/  FSEL R27, R42, -INF , !P2 ;  /* 0xff8000002a1b7808 */ /* 0x000fe40005000000 */
[----:B------:R-:W-:-:S02]  /*39c0*/  ISETP.NE.AND P2, PT, R40, RZ, PT ;  /* 0x000000ff2800720c */ /* 0x000fc40003f45270 */
[C---:B------:R-:W-:Y:S02]  /*39d0*/  ISETP.GT.AND P4, PT, R3.reuse, 0x31, !P4 ;  /* 0x000000310300780c */ /* 0x040fe40006784270 */
[C---:B------:R-:W-:Y:S02]  /*39e0*/  ISETP.GT.AND P2, PT, R3.reuse, 0x21, !P2 ;  /* 0x000000210300780c */ /* 0x040fe40005744270 */
[----:B------:R-:W-:Y:S02]  /*39f0*/  ISETP.GT.AND P5, PT, R3, 0x38, !P5 ;  /* 0x000000380300780c */ /* 0x000fe40006fa4270 */
[C---:B------:R-:W-:Y:S02]  /*3a00*/  ISETP.LT.OR P2, PT, R0.reuse, 0x22, P2 ;  /* 0x000000220000780c */ /* 0x040fe40001741670 */
[----:B------:R-:W-:Y:S02]  /*3a10*/  ISETP.LT.OR P4, PT, R0, 0x32, P4 ;  /* 0x000000320000780c */ /* 0x000fe40002781670 */
[----:B------:R-:W-:-:S02]  /*3a20*/  FSEL R28, R43, -INF , !P2 ;  /* 0xff8000002b1c7808 */ /* 0x000fc40005000000 */
[----:B------:R-:W-:Y:S02]  /*3a30*/  ISETP.GT.AND P2, PT, R3, 0x28, !P3 ;  /* 0x000000280300780c */ /* 0x000fe40005f44270 */
[----:B0-----:R-:W-:Y:S02]  /*3a40*/  FMNMX.FTZ R33, R32, R31, !PT ;  /* 0x0000001f20217209 */ /* 0x001fe40007810000 */
[----:B------:R-:W-:Y:S02]  /*3a50*/  ISETP.LT.OR P2, PT, R0, 0x29, P2 ;  /* 0x000000290000780c */ /* 0x000fe40001741670 */
[----:B------:R-:W-:Y:S01]  /*3a60*/  ISETP.NE.AND P3, PT, R45, RZ, PT ;  /* 0x000000ff2d00720c */ /* 0x000fe20003f65270 */
[----:B------:R-:W0:Y:S01]  /*3a70*/  SHFL.BFLY PT, R34, R33, 0x1, 0x1f ;  /* 0x0c201f0021227f89 */ /* 0x000e2200000e0000 */
[----:B------:R-:W-:Y:S02]  /*3a80*/  FSEL R29, R46, -INF , !P2 ;  /* 0xff8000002e1d7808 */ /* 0x000fe40005000000 */
[----:B------:R-:W-:-:S02]  /*3a90*/  ISETP.GT.AND P2, PT, R3, RZ, !P6 ;  /* 0x000000ff0300720c */ /* 0x000fc40007744270 */
[----:B------:R-:W-:Y:S02]  /*3aa0*/  ISETP.NE.AND P6, PT, R30, RZ, PT ;  /* 0x000000ff1e00720c */ /* 0x000fe40003fc5270 */
[----:B------:R-:W-:Y:S02]  /*3ab0*/  ISETP.LT.OR P2, PT, R0, 0x1, P2 ;  /* 0x000000010000780c */ /* 0x000fe40001741670 */
[----:B------:R-:W-:Y:S02]  /*3ac0*/  ISETP.GT.AND P3, PT, R3, 0x30, !P3 ;  /* 0x000000300300780c */ /* 0x000fe40005f64270 */
[----:B------:R-:W-:Y:S02]  /*3ad0*/  FSEL R2, R56, -INF , !P2 ;  /* 0xff80000038027808 */ /* 0x000fe40005000000 */
[----:B------:R-:W-:Y:S02]  /*3ae0*/  ISETP.NE.AND P2, PT, R44, RZ, PT ;  /* 0x000000ff2c00720c */ /* 0x000fe40003f45270 */
[----:B------:R-:W-:-:S02]  /*3af0*/  FMNMX.FTZ R31, R2, R5, !PT ;  /* 0x00000005021f7209 */ /* 0x000fc40007810000 */
[----:B------:R-:W-:Y:S02]  /*3b00*/  ISETP.GT.AND P2, PT, R3, 0x29, !P2 ;  /* 0x000000290300780c */ /* 0x000fe40005744270 */
[----:B------:R-:W-:Y:S02]  /*3b10*/  FMNMX.FTZ R31, R16, R31, !PT ;  /* 0x0000001f101f7209 */ /* 0x000fe40007810000 */
[----:B------:R-:W-:Y:S02]  /*3b20*/  ISETP.LT.OR P2, PT, R0, 0x2a, P2 ;  /* 0x0000002a0000780c */ /* 0x000fe40001741670 */
[----:B------:R-:W-:Y:S02]  /*3b30*/  FMNMX.FTZ R4, R20, R31, !PT ;  /* 0x0000001f14047209 */ /* 0x000fe40007810000 */
[----:B------:R-:W-:Y:S02]  /*3b40*/  ISETP.LT.OR P3, PT, R0, 0x31, P3 ;  /* 0x000000310000780c */ /* 0x000fe40001f61670 */
[----:B------:R-:W-:-:S02]  /*3b50*/  FMNMX.FTZ R31, R21, R4, !PT ;  /* 0x00000004151f7209 */ /* 0x000fc40007810000 */
[----:B0-----:R-:W-:Y:S02]  /*3b60*/  FMNMX.FTZ R4, R33, R34, !PT ;  /* 0x0000002221047209 */ /* 0x001fe40007810000 */
[----:B------:R-:W-:Y:S02]  /*3b70*/  FMNMX.FTZ R30, R24, R31, !PT ;  /* 0x0000001f181e7209 */ /* 0x000fe40007810000 */
[----:B------:R-:W-:Y:S01]  /*3b80*/  ISETP.LT.OR P5, PT, R0, 0x39, P5 ;  /* 0x000000390000780c */ /* 0x000fe20002fa1670 */
[----:B------:R-:W-:Y:S01]  /*3b90*/  FMUL.FTZ R33, R4, UR6 ;  /* 0x0000000604217c20 */ /* 0x000fe20008410000 */
[----:B------:R-:W-:Y:S02]  /*3ba0*/  FMNMX.FTZ R31, R25, R30, !PT ;  /* 0x0000001e191f7209 */ /* 0x000fe40007810000 */
[----:B------:R-:W-:Y:S02]  /*3bb0*/  FSEL R30, R47, -INF , !P2 ;  /* 0xff8000002f1e7808 */ /* 0x000fe40005000000 */
[----:B------:R-:W-:-:S02]  /*3bc0*/  FMNMX.FTZ R32, R26, R31, !PT ;  /* 0x0000001f1a207209 */ /* 0x000fc40007810000 */
[----:B------:R-:W-:Y:S02]  /*3bd0*/  FSETP.NEU.FTZ.AND P2, PT, R4, -INF , PT ;  /* 0xff8000000400780b */ /* 0x000fe40003f5d000 */
[----:B------:R-:W-:Y:S02]  /*3be0*/  FMNMX.FTZ R31, R27, R32, !PT ;  /* 0x000000201b1f7209 */ /* 0x000fe40007810000 */
        /* <DEDUP_REMOVED lines=15> */
[----:B------:R-:W-:Y:S01]  /*3ce0*/  MUFU.EX2 R37, R37 ;  /* 0x0000002500257308 */ /* 0x000fe20000000800 */
[----:B------:R-:W-:Y:S01]  /*3cf0*/  FSEL R0, R54, -INF , !P5 ;  /* 0xff80000036007808 */ /* 0x000fe20006800000 */
[--C-:B0-----:R-:W-:Y:S01]  /*3d00*/  FFMA.FTZ R35, R59, UR6, -R36.reuse ;  /* 0x000000063b237c23 */ /* 0x101fe20008010824 */
        /* <DEDUP_REMOVED lines=12> */
[----:B------:R-:W-:Y:S01]  /*3dd0*/  R2UR UR7, R22 ;  /* 0x00000000160772ca */ /* 0x000fe200000e0000 */
[----:B------:R-:W0:Y:S01]  /*3de0*/  SHFL.BFLY PT, R3, R34, 0x2, 0x1f ;  /* 0x0c401f0022037f89 */ /* 0x000e2200000e0000 */
[----:B------:R1:W-:Y:S08]  /*3df0*/  MUFU.EX2 R39, R38 ;  /* 0x0000002600277308 */ /* 0x0003f00000000800 */
[----:B------:R-:W-:Y:S01]  /*3e00*/  MUFU.EX2 R40, R40 ;  /* 0x0000002800287308 */ /* 0x000fe20000000800 */
[----:B-1----:R-:W-:-:S02]  /*3e10*/  FFMA.FTZ R38, R73, UR6, -R36 ;  /* 0x0000000649267c23 */ /* 0x002fc40008010824 */
[----:B------:R-:W-:-:S04]  /*3e20*/  UIMAD.WIDE.U32 UR10, UR7, UR10, URZ ;  /* 0x0000000a070a72a5 */ /* 0x000fc8000f8e003f */
[----:B------:R-:W-:Y:S01]  /*3e30*/  @UP0 USHF.R.U32.HI UR7, URZ, UR14, UR11 ;  /* 0x0000000e3f070299 */ /* 0x000fe2000801160b */
[----:B------:R-:W1:Y:S03]  /*3e40*/  MUFU.EX2 R41, R41 ;  /* 0x0000002900297308 */ /* 0x000e660000000800 */
[----:B------:R-:W-:Y:S01]  /*3e50*/  UIADD3 UR39, UR39, UR7, URZ ;  /* 0x0000000727277290 */ /* 0x000fe2000fffe03f */
[----:B0-----:R-:W-:-:S04]  /*3e60*/  FMNMX.FTZ R35, R34, R3, !PT ;  /* 0x0000000322237209 */ /* 0x001fc80007810000 */
[----:B------:R-:W-:Y:S01]  /*3e70*/  MUFU.EX2 R42, R42 ;  /* 0x0000002a002a7308 */ /* 0x000fe20000000800 */
[----:B------:R-:W-:Y:S01]  /*3e80*/  UIADD3 UR4, UR39, UR4, URZ ;  /* 0x0000000427047290 */ /* 0x000fe2000fffe03f */
[----:B------:R-:W0:Y:S06]  /*3e90*/  SHFL.BFLY PT, R34, R35, 0x1, 0x1f ;  /* 0x0c201f0023227f89 */ /* 0x000e2c00000e0000 */
[----:B------:R-:W2:Y:S01]  /*3ea0*/  MUFU.EX2 R43, R43 ;  /* 0x0000002b002b7308 */ /* 0x000ea20000000800 */
[----:B-1----:R-:W-:-:S07]  /*3eb0*/  F2FP.F16.F32.PACK_AB R192, R41, R40 ;  /* 0x0000002829c0723e */ /* 0x002fce00000000ff */
[----:B------:R-:W-:Y:S08]  /*3ec0*/  MUFU.EX2 R44, R44 ;  /* 0x0000002c002c7308 */ /* 0x000ff00000000800 */
[----:B------:R-:W1:Y:S01]  /*3ed0*/  MUFU.EX2 R45, R38 ;  /* 0x00000026002d7308 */ /* 0x000e620000000800 */
[----:B--2---:R-:W-:Y:S02]  /*3ee0*/  F2FP.F16.F32.PACK_AB R194, R43, R42 ;  /* 0x0000002a2bc2723e */ /* 0x004fe400000000ff */
[----:B0-----:R-:W-:Y:S01]  /*3ef0*/  FMNMX.FTZ R3, R35, R34, !PT ;  /* 0x0000002223037209 */ /* 0x001fe20007810000 */
[--C-:B------:R-:W-:Y:S01]  /*3f00*/  FFMA.FTZ R34, R81, UR6, -R36.reuse ;  /* 0x0000000651227c23 */ /* 0x100fe20008010824 */
[----:B------:R-:W-:Y:S01]  /*3f10*/  FFMA.FTZ R36, R53, UR6, -R36 ;  /* 0x0000000635247c23 */ /* 0x000fe20008010824 */
[----:B------:R-:W-:Y:S01]  /*3f20*/  FADD.FTZ R53, R196, R37 ;  /* 0x00000025c4357221 */ /* 0x000fe20000010000 */
[C---:B------:R-:W-:Y:S01]  /*3f30*/  FSETP.NEU.FTZ.AND P2, PT, R3.reuse, -INF , PT ;  /* 0xff8000000300780b */ /* 0x040fe20003f5d000 */
[----:B------:R-:W-:Y:S01]  /*3f40*/  FMUL.FTZ R35, R3, UR6 ;  /* 0x0000000603237c20 */ /* 0x000fe20008410000 */
[----:B------:R-:W-:Y:S01]  /*3f50*/  MUFU.EX2 R46, R46 ;  /* 0x0000002e002e7308 */ /* 0x000fe20000000800 */
[----:B------:R-:W-:-:S03]  /*3f60*/  F2FP.F16.F32.PACK_AB R196, R37, R196 ;  /* 0x000000c425c4723e */ /* 0x000fc600000000ff */
        /* <DEDUP_REMOVED lines=20> */
[----:B------:R-:W-:Y:S01]  /*40b0*/  FFMA.FTZ R33, R33, UR6, -R51 ;  /* 0x0000000621217c23 */ /* 0x000fe20008010833 */
[----:B-1----:R-:W-:-:S05]  /*40c0*/  F2FP.F16.F32.PACK_AB R188, R45, R44 ;  /* 0x0000002c2dbc723e */ /* 0x002fca00000000ff */
[----:B------:R1:W2:Y:S08]  /*40d0*/  MUFU.EX2 R199, R16 ;  /* 0x0000001000c77308 */ /* 0x0002b00000000800 */
[----:B------:R-:W3:Y:S01]  /*40e0*/  MUFU.EX2 R20, R20 ;  /* 0x0000001400147308 */ /* 0x000ee20000000800 */
[----:B-1----:R-:W-:Y:S01]  /*40f0*/  FADD.FTZ R16, R198, R53 ;  /* 0x00000035c6107221 */ /* 0x002fe20000010000 */
[----:B------:R-:W-:-:S02]  /*4100*/  F2FP.F16.F32.PACK_AB R198, R39, R198 ;  /* 0x000000c627c6723e */ /* 0x000fc400000000ff */
[----:B0-----:R-:W-:Y:S01]  /*4110*/  F2FP.F16.F32.PACK_AB R197, R5, R2 ;  /* 0x0000000205c5723e */ /* 0x001fe200000000ff */
[----:B------:R-:W-:-:S03]  /*4120*/  FADD.FTZ R53, R39, R16 ;  /* 0x0000001027357221 */ /* 0x000fc60000010000 */
[----:B------:R-:W0:Y:S01]  /*4130*/  MUFU.EX2 R21, R21 ;  /* 0x0000001500157308 */ /* 0x000e220000000800 */
[----:B------:R-:W-:-:S04]  /*4140*/  FADD.FTZ R16, R40, R53 ;  /* 0x0000003528107221 */ /* 0x000fc80000010000 */
[----:B------:R-:W-:Y:S01]  /*4150*/  FADD.FTZ R53, R41, R16 ;  /* 0x0000001029357221 */ /* 0x000fe20000010000 */
[----:B------:R-:W-:Y:S02]  /*4160*/  FADD.FTZ R16, R2, R5 ;  /* 0x0000000502107221 */ /* 0x000fe40000010000 */
[----:B------:R-:W1:Y:S01]  /*4170*/  MUFU.EX2 R24, R24 ;  /* 0x0000001800187308 */ /* 0x000e620000000800 */
[----:B------:R-:W-:Y:S01]  /*4180*/  FADD.FTZ R36, R42, R53 ;  /* 0x000000352a247221 */ /* 0x000fe20000010000 */
[----:B--2---:R-:W-:Y:S01]  /*4190*/  FADD.FTZ R53, R199, R16 ;  /* 0x00000010c7357221 */ /* 0x004fe20000010000 */
[C---:B---3--:R-:W-:Y:S02]  /*41a0*/  F2FP.F16.F32.PACK_AB R199, R20.reuse, R199 ;  /* 0x000000c714c7723e */ /* 0x048fe400000000ff */
[----:B------:R-:W-:Y:S01]  /*41b0*/  FADD.FTZ R55, R43, R36 ;  /* 0x000000242b377221 */ /* 0x000fe20000010000 */
[----:B------:R-:W-:Y:S01]  /*41c0*/  FADD.FTZ R16, R20, R53 ;  /* 0x0000003514107221 */ /* 0x000fe20000010000 */
[----:B------:R-:W-:Y:S01]  /*41d0*/  VIADD R20, R62, 0xfffffffe ;  /* 0xfffffffe3e147836 */ /* 0x000fe20000000000 */
[----:B------:R-:W2:Y:S01]  /*41e0*/  MUFU.EX2 R25, R25 ;  /* 0x0000001900197308 */ /* 0x000ea20000000800 */
[----:B------:R-:W-:Y:S01]  /*41f0*/  FADD.FTZ R36, R44, R55 ;  /* 0x000000372c247221 */ /* 0x000fe20000010000 */
[----:B0-----:R-:W-:-:S03]  /*4200*/  FADD.FTZ R51, R21, R16 ;  /* 0x0000001015337221 */ /* 0x001fc60000010000 */
[----:B------:R-:W-:-:S03]  /*4210*/  FADD.FTZ R53, R45, R36 ;  /* 0x000000242d357221 */ /* 0x000fc60000010000 */
[----:B------:R-:W0:Y:S01]  /*4220*/  MUFU.EX2 R47, R47 ;  /* 0x0000002f002f7308 */ /* 0x000e220000000800 */
[----:B-1----:R-:W-:Y:S01]  /*4230*/  FADD.FTZ R16, R24, R51 ;  /* 0x0000003318107221 */ /* 0x002fe20000010000 */
[----:B------:R-:W-:Y:S01]  /*4240*/  FADD.FTZ R36, R46, R53 ;  /* 0x000000352e247221 */ /* 0x000fe20000010000 */
[----:B------:R-:W-:-:S05]  /*4250*/  F2FP.F16.F32.PACK_AB R193, R24, R21 ;  /* 0x0000001518c1723e */ /* 0x000fca00000000ff */
        /* <DEDUP_REMOVED lines=11> */
[----:B0-----:R-:W-:-:S07]  /*4310*/  FADD.FTZ R37, R27, R16 ;  /* 0x000000101b257221 */ /* 0x001fce0000010000 */
[----:B------:R-:W0:Y:S01]  /*4320*/  MUFU.EX2 R29, R29 ;  /* 0x0000001d001d7308 */ /* 0x000e220000000800 */
[C---:B-1----:R-:W-:Y:S01]  /*4330*/  FADD.FTZ R39, R49.reuse, R36 ;  /* 0x0000002431277221 */ /* 0x042fe20000010000 */
[----:B------:R-:W-:-:S06]  /*4340*/  F2FP.F16.F32.PACK_AB R184, R49, R48 ;  /* 0x0000003031b8723e */ /* 0x000fcc00000000ff */
        /* <DEDUP_REMOVED lines=14> */
[----:B-1----:R-:W-:Y:S01]  /*4430*/  FADD.FTZ R16, R34, R39 ;  /* 0x0000002722107221 */ /* 0x002fe20000010000 */
[----:B------:R-:W-:-:S03]  /*4440*/  F2FP.F16.F32.PACK_AB R186, R35, R34 ;  /* 0x0000002223ba723e */ /* 0x000fc600000000ff */
[----:B------:R-:W-:Y:S01]  /*4450*/  FADD.FTZ R16, R35, R16 ;  /* 0x0000001023107221 */ /* 0x000fe20000010000 */
[----:B--2---:R-:W-:-:S04]  /*4460*/  FADD.FTZ R2, R0, R5 ;  /* 0x0000000500027221 */ /* 0x004fc80000010000 */
[C---:B0-----:R-:W-:Y:S01]  /*4470*/  FADD.FTZ R5, R33.reuse, R2 ;  /* 0x0000000221057221 */ /* 0x041fe20000010000 */
        /* <DEDUP_REMOVED lines=12> */
.L_x_1453:
[----:B------:R-:W-:-:S11]  /*4540*/  UISETP.NE.AND UP2, UPT, UR5, 0x1, UPT ;  /* 0x000000010500788c */ /* 0x000fd6000bf45270 */
[----:B------:R-:W-:Y:S02]  /*4550*/  @UP2 ULDC.64 UR10, c[0x0][0x9e8] ;  /* 0x00027a00000a2ab9 */ /* 0x000fe40000000a00 */
[----:B------:R-:W-:-:S04]  /*4560*/  UIMAD.WIDE.U32 UR14, UR7, UR10, URZ ;  /* 0x0000000a070e72a5 */ /* 0x000fc8000f8e003f */
[----:B------:R-:W-:-:S12]  /*4570*/  @UP2 USHF.R.U32.HI UR7, URZ, UR11, UR15 ;  /* 0x0000000b3f072299 */ /* 0x000fd8000801160f */
.L_x_1454:
[----:B------:R-:W-:-:S04]  /*4580*/  UIMAD UR5, UR7, UR5, UR5 ;  /* 0x00000005070572a4 */ /* 0x000fc8000f8e0205 */
[----:B------:R-:W-:-:S04]  /*4590*/  UISETP.LT.AND UP2, UPT, UR4, UR5, UPT ;  /* 0x000000050400728c */ /* 0x000fc8000bf41270 */
[----:B------:R-:W-:-:S12]  /*45a0*/  USEL UR4, UR4, UR5, UP2 ;  /* 0x0000000504047287 */ /* 0x000fd80009000000 */
.L_x_1452:
        /* <DEDUP_REMOVED lines=78> */
[----:B------:R-:W-:-:S05]  /*4a90*/  ULDC UR55, c[0x0][0x988] ;  /* 0x0002620000377ab9 */ /* 0x000fca0000000800 */
.L_x_1472:
[----:B------:R-:W-:-:S04]  /*4aa0*/  UIADD3 UR5, UR37, 0x1, URZ ;  /* 0x0000000125057890 */ /* 0x000fc8000fffe03f */
[----:B------:R-:W-:-:S04]  /*4ab0*/  UISETP.NE.AND UP2, UPT, UR5, 0x2, UPT ;  /* 0x000000020500788c */ /* 0x000fc8000bf45270 */
[----:B------:R-:W-:Y:S02]  /*4ac0*/  USEL UR39, URZ, 0x1, UP2 ;  /* 0x000000013f277887 */ /* 0x000fe40009000000 */
[----:B------:R-:W-:Y:S02]  /*4ad0*/  USEL UR5, UR5, URZ, UP2 ;  /* 0x0000003f05057287 */ /* 0x000fe40009000000 */
[----:B------:R-:W-:Y:S01]  /*4ae0*/  ULOP3.LUT UR39, UR36, UR39, URZ, 0x3c, !UPT ;  /* 0x0000002724277292 */ /* 0x000fe2000f8e3c3f */
[----:B------:R-:W-:Y:S11]  /*4af0*/  @!P0 BRA `(.L_x_1456) ;  /* 0x0000000000048947 */ /* 0x000ff60003800000 */
[----:B------:R-:W-:Y:S01]  /*4b00*/  BPT.TRAP 0x1 ;  /* 0x000000040000795c */ /* 0x000fe20000300000 */
.L_x_1456:
[----:B------:R-:W-:Y:S01]  /*4b10*/  ULEA UR7, UR5, UR38, 0x3 ;  /* 0x0000002605077291 */ /* 0x000fe2000f8e183f */
[----:B------:R-:W-:-:S05]  /*4b20*/  IMAD.U32 R21, RZ, RZ, UR39 ;  /* 0x00000027ff157e24 */ /* 0x000fca000f8e00ff */
[----:B------:R-:W-:-:S04]  /*4b30*/  SHF.L.U32 R21, R21, 0x1f, RZ ;  /* 0x0000001f15157819 */ /* 0x000fc800000006ff */
[----:B------:R0:W1:Y:S01]  /*4b40*/  SYNCS.PHASECHK.TRANS64.TRYWAIT P2, [UR7+0x30830], R21 ;  /* 0x03083015ff0075a7 */ /* 0x0000620008040147 */
[----:B------:R-:W-:Y:S05]  /*4b50*/  @!P0 BRA `(.L_x_1457) ;  /* 0x0000000000048947 */ /* 0x000fea0003800000 */
[----:B------:R-:W-:Y:S01]  /*4b60*/  BPT.TRAP 0x1 ;  /* 0x000000040000795c */ /* 0x000fe20000300000 */
.L_x_1457:
[----:B-1----:R-:W-:Y:S05]  /*4b70*/  @P2 BRA `(.L_x_1458) ;  /* 0x0000000000082947 */ /* 0x002fea0003800000 */
[----:B------:R-:W1:Y:S02]  /*4b80*/  SYNCS.PHASECHK.TRANS64.TRYWAIT P2, [UR7+0x30830], R21 ;  /* 0x03083015ff0075a7 */ /* 0x000e640008040147 */
[----:B-1----:R-:W-:Y:S05]  /*4b90*/  @!P2 BRA `(.L_x_1459) ;  /* 0x000001340028a947 */ /* 0x002fea0003800000 */
.L_x_1458:
        /* <DEDUP_REMOVED lines=228> */
.L_x_1460:
[----:B------:R-:W-:Y:S01]  /*59e0*/  ULEA UR14, UR37, UR38, 0x3 ;  /* 0x00000026250e7291 */ /* 0x000fe2000f8e183f */
[----:B------:R-:W-:-:S05]  /*59f0*/  IMAD.U32 R0, RZ, RZ, UR36 ;  /* 0x00000024ff007e24 */ /* 0x000fca000f8e00ff */
[----:B------:R-:W-:-:S04]  /*5a00*/  SHF.L.U32 R0, R0, 0x1f, RZ ;  /* 0x0000001f00007819 */ /* 0x000fc800000006ff */
[----:B------:R1:W2:Y:S01]  /*5a10*/  SYNCS.PHASECHK.TRANS64.TRYWAIT P2, [UR14+0x30850], R0 ;  /* 0x03085000ff0075a7 */ /* 0x0002a2000804014e */
[----:B------:R-:W-:Y:S05]  /*5a20*/  @!P0 BRA `(.L_x_1461) ;  /* 0x0000000000048947 */ /* 0x000fea0003800000 */
[----:B------:R-:W-:Y:S01]  /*5a30*/  BPT.TRAP 0x1 ;  /* 0x000000040000795c */ /* 0x000fe20000300000 */
.L_x_1461:
[----:B--2---:R-:W-:Y:S05]  /*5a40*/  @P2 BRA `(.L_x_1462) ;  /* 0x0000000000082947 */ /* 0x004fea0003800000 */
[----:B------:R-:W2:Y:S02]  /*5a50*/  SYNCS.PHASECHK.TRANS64.TRYWAIT P2, [UR14+0x30850], R0 ;  /* 0x03085000ff0075a7 */ /* 0x000ea4000804014e */
[----:B--2---:R-:W-:Y:S05]  /*5a60*/  @!P2 BRA `(.L_x_1463) ;  /* 0x00000124008ca947 */ /* 0x004fea0003800000 */
.L_x_1462:
[----:B------:R-:W-:Y:S01]  /*5a70*/  UIADD3 UR6, UR38, 0x400, URZ ;  /* 0x0000040026067890 */ /* 0x000fe2000fffe03f */
[----:B------:R-:W-:Y:S01]  /*5a80*/  WARPGROUP.ARRIVE ;  /* 0x00000000000079c5 */ /* 0x000fe20000000000 */
[----:B------:R-:W-:Y:S01]  /*5a90*/  UMOV UR11, 0x40000040 ;  /* 0x40000040000b7882 */ /* 0x000fe20000000000 */
[----:B------:R-:W-:Y:S01]  /*5aa0*/  R2UR UR15, R22 ;  /* 0x00000000160f72ca */ /* 0x000fe200000e0000 */
[----:B------:R-:W-:Y:S01]  /*5ab0*/  USHF.R.U32.HI UR6, URZ, 0x4, UR6 ;  /* 0x000000043f067899 */ /* 0x000fe20008011606 */
[----:B------:R-:W-:Y:S01]  /*5ac0*/  PLOP3.LUT P2, PT, PT, PT, UP0, 0x80, 0x0 ;  /* 0x000000000000781c */ /* 0x000fe20003f4f008 */
[----:B0-----:R-:W-:Y:S01]  /*5ad0*/  FMUL.FTZ R21, R158, UR4 ;  /* 0x000000049e157c20 */ /* 0x001fe20008410000 */
[----:B------:R-:W-:Y:S01]  /*5ae0*/  PLOP3.LUT P3, PT, PT, PT, UP0, 0x80, 0x0 ;  /* 0x000000000000781c */ /* 0x000fe20003f6f008 */
[----:B------:R-:W-:Y:S01]  /*5af0*/  ULOP3.LUT UR6, UR6, 0x3fff, URZ, 0xc0, !UPT ;  /* 0x00003fff06067892 */ /* 0x000fe2000f8ec03f */
[----:B------:R-:W-:Y:S01]  /*5b00*/  FMUL.FTZ R158, R167, UR4 ;  /* 0x00000004a79e7c20 */ /* 0x000fe20008410000 */
[----:B-1----:R-:W-:Y:S01]  /*5b10*/  FMUL.FTZ R0, R154, UR4 ;  /* 0x000000049a007c20 */ /* 0x002fe20008410000 */
[----:B------:R-:W-:Y:S01]  /*5b20*/  FMUL.FTZ R2, R155, UR4 ;  /* 0x000000049b027c20 */ /* 0x000fe20008410000 */
[----:B------:R-:W-:Y:S01]  /*5b30*/  ULOP3.LUT UR6, UR6, 0x2000000, URZ, 0xfc, !UPT ;  /* 0x0200000006067892 */ /* 0x000fe2000f8efc3f */
[----:B------:R-:W-:Y:S01]  /*5b40*/  FMUL.FTZ R154, R159, UR4 ;  /* 0x000000049f9a7c20 */ /* 0x000fe20008410000 */
[----:B------:R-:W-:Y:S01]  /*5b50*/  FMUL.FTZ R155, R162, UR4 ;  /* 0x00000004a29b7c20 */ /* 0x000fe20008410000 */
[----:B------:R-:W-:Y:S01]  /*5b60*/  FMUL.FTZ R159, R170, UR4 ;  /* 0x00000004aa9f7c20 */ /* 0x000fe20008410000 */
[----:B------:R-:W-:Y:S01]  /*5b70*/  ULEA UR6, UR37, UR6, 0xb ;  /* 0x0000000625067291 */ /* 0x000fe2000f8e583f */
[----:B------:R-:W-:-:S02]  /*5b80*/  VIADD R167, R23, UR15 ;  /* 0x0000000f17a77c36 */ /* 0x000fc40008000000 */
[----:B------:R-:W-:Y:S01]  /*5b90*/  FMUL.FTZ R162, R174, UR4 ;  /* 0x00000004aea27c20 */ /* 0x000fe20008410000 */
[----:B------:R-:W0:Y:S03]  /*5ba0*/  MUFU.TANH R0, R0 ;  /* 0x0000000000007308 */ /* 0x000e260000002400 */
[----:B------:R-:W-:Y:S02]  /*5bb0*/  UMOV UR10, UR6 ;  /* 0x00000006000a7c82 */ /* 0x000fe40008000000 */
[----:B------:R-:W-:Y:S01]  /*5bc0*/  HGMMA.64x256x16.F32 R24, R196, gdesc[UR8].tnspB, R24, gsb0 ;  /* 0x43e00008c4187df0 */ /* 0x000fe20008000818 */
[----:B------:R-:W-:Y:S02]  /*5bd0*/  UIADD3 UR10, UR6, 0x80, URZ ;  /* 0x00000080060a7890 */ /* 0x000fe4000fffe03f */
[----:B------:R-:W1:Y:S01]  /*5be0*/  MUFU.TANH R2, R2 ;  /* 0x0000000200027308 */ /* 0x000e620000002400 */
[----:B------:R-:W-:-:S07]  /*5bf0*/  UMOV UR11, 0x40000040 ;  /* 0x40000040000b7882 */ /* 0x000fce0000000000 */
[----:B------:R-:W2:Y:S08]  /*5c00*/  MUFU.TANH R21, R21 ;  /* 0x0000001500157308 */ /* 0x000eb00000002400 */
[----:B------:R-:W3:Y:S08]  /*5c10*/  MUFU.TANH R154, R154 ;  /* 0x0000009a009a7308 */ /* 0x000ef00000002400 */
[----:B------:R-:W4:Y:S08]  /*5c20*/  MUFU.TANH R155, R155 ;  /* 0x0000009b009b7308 */ /* 0x000f300000002400 */
[----:B------:R-:W0:Y:S08]  /*5c30*/  MUFU.TANH R158, R158 ;  /* 0x0000009e009e7308 */ /* 0x000e300000002400 */
[----:B------:R-:W0:Y:S08]  /*5c40*/  MUFU.TANH R159, R159 ;  /* 0x0000009f009f7308 */ /* 0x000e300000002400 */
[----:B------:R-:W0:Y:S01]  /*5c50*/  MUFU.TANH R162, R162 ;  /* 0x000000a200a27308 */ /* 0x000e220000002400 */
[----:B------:R-:W-:-:S02]  /*5c60*/  WARPGROUP.DEPBAR.LE gsb0, 0x0 ;  /* 0x00008000000079c5 */ /* 0x000fc40000010000 */
[----:B------:R-:W-:-:S06]  /*5c70*/  WARPGROUP.ARRIVE ;  /* 0x00000000000079c5 */ /* 0x000fcc0000000000 */
[----:B------:R-:W-:Y:S01]  /*5c80*/  HGMMA.64x256x16.F32 R24, R192, gdesc[UR8].tnspB, R24, gsb0 ;  /* 0x43e00008c0187df0 */ /* 0x000fe20008000818 */
[----:B------:R-:W-:Y:S01]  /*5c90*/  UIADD3 UR10, UR6, 0x100, URZ ;  /* 0x00000100060a7890 */ /* 0x000fe2000fffe03f */
[----:B------:R-:W-:Y:S01]  /*5ca0*/  UMOV UR11, 0x40000040 ;  /* 0x40000040000b7882 */ /* 0x000fe20000000000 */
[----:B------:R-:W-:Y:S02]  /*5cb0*/  WARPGROUP.DEPBAR.LE gsb0, 0x0 ;  /* 0x00008000000079c5 */ /* 0x000fe40000010000 */
[----:B------:R-:W-:Y:S01]  /*5cc0*/  WARPGROUP.ARRIVE ;  /* 0x00000000000079c5 */ /* 0x000fe20000000000 */
[----:B------:R-:W-:Y:S01]  /*5cd0*/  FMUL.FTZ R192, R168, UR4 ;  /* 0x00000004a8c07c20 */ /* 0x000fe20008410000 */
[----:B------:R-:W-:Y:S01]  /*5ce0*/  FMUL.FTZ R193, R169, UR4 ;  /* 0x00000004a9c17c20 */ /* 0x000fe20008410000 */
[----:B------:R-:W-:Y:S01]  /*5cf0*/  FMUL.FTZ R194, R172, UR4 ;  /* 0x00000004acc27c20 */ /* 0x000fe20008410000 */
[----:B------:R-:W-:Y:S01]  /*5d00*/  FMUL.FTZ R195, R173, UR4 ;  /* 0x00000004adc37c20 */ /* 0x000fe20008410000 */
[----:B------:R-:W-:-:S15]  /*5d10*/  IMAD.U32 R169, RZ, RZ, UR60 ;  /* 0x0000003cffa97e24 */ /* 0x000fde000f8e00ff */
[----:B------:R-:W-:-:S03]  /*5d20*/  NOP ;  /* 0x0000000000007918 */ /* 0x000fc60000000000 */
        /* <DEDUP_REMOVED lines=11> */
[----:B------:R-:W-:Y:S01]  /*5de0*/  @P2 IMAD.HI.U32 R152, R167, UR6, RZ ;  /* 0x00000006a7982c27 */ /* 0x000fe2000f8e00ff */
[----:B------:R-:W-:-:S03]  /*5df0*/  @UP0 ULDC UR6, c[0x0][0x450] ;  /* 0x0001140000060ab9 */ /* 0x000fc60000000800 */
[----:B------:R-:W-:Y:S01]  /*5e00*/  FMUL.FTZ R189, R153, UR4 ;  /* 0x0000000499bd7c20 */ /* 0x000fe20008410000 */
[----:B------:R-:W-:Y:S01]  /*5e10*/  FMUL.FTZ R191, R156, UR4 ;  /* 0x000000049cbf7c20 */ /* 0x000fe20008410000 */
[----:B------:R-:W-:Y:S01]  /*5e20*/  HGMMA.64x256x16.F32 R24, R184, gdesc[UR8].tnspB, R24, gsb0 ;  /* 0x43e00008b8187df0 */ /* 0x000fe20008000818 */
[----:B------:R-:W-:Y:S01]  /*5e30*/  @P3 SHF.R.U32.HI R167, RZ, UR6, R152 ;  /* 0x00000006ffa73c19 */ /* 0x000fe20008011698 */
[----:B------:R-:W-:Y:S01]  /*5e40*/  FMUL.FTZ R190, R157, UR4 ;  /* 0x000000049dbe7c20 */ /* 0x000fe20008410000 */
[----:B------:R-:W-:Y:S01]  /*5e50*/  FMUL.FTZ R156, R163, UR4 ;  /* 0x00000004a39c7c20 */ /* 0x000fe20008410000 */
[----:B------:R-:W-:Y:S01]  /*5e60*/  FMUL.FTZ R157, R166, UR4 ;  /* 0x00000004a69d7c20 */ /* 0x000fe20008410000 */
[----:B------:R-:W-:Y:S01]  /*5e70*/  FMUL.FTZ R163, R178, UR4 ;  /* 0x00000004b2a37c20 */ /* 0x000fe20008410000 */
[----:B------:R-:W5:Y:S01]  /*5e80*/  SHFL.IDX PT, R153, R167, RZ, 0x1c1f ;  /* 0x001c1fffa7997589 */ /* 0x000f6200000e0000 */
[----:B------:R-:W-:Y:S01]  /*5e90*/  FMUL.FTZ R178, R181, UR4 ;  /* 0x00000004b5b27c20 */ /* 0x000fe20008410000 */
[----:B------:R-:W-:Y:S01]  /*5ea0*/  FMUL.FTZ R166, R183, UR4 ;  /* 0x00000004b7a67c20 */ /* 0x000fe20008410000 */
[----:B------:R-:W-:Y:S01]  /*5eb0*/  IMAD.U32 R152, RZ, RZ, UR7 ;  /* 0x00000007ff987e24 */ /* 0x000fe2000f8e00ff */
[----:B------:R-:W-:Y:S01]  /*5ec0*/  PLOP3.LUT P2, PT, PT, PT, UP1, 0x40, 0x0 ;  /* 0x000000000000781c */ /* 0x000fe20003f4e818 */
[----:B------:R-:W0:Y:S01]  /*5ed0*/  MUFU.TANH R188, R188 ;  /* 0x000000bc00bc7308 */ /* 0x000e220000002400 */
[----:B------:R-:W-:Y:S01]  /*5ee0*/  ULDC UR6, c[0x0][0x9e0] ;  /* 0x0002780000067ab9 */ /* 0x000fe20000000800 */
        /* <DEDUP_REMOVED lines=13> */
[----:B------:R-:W-:Y:S02]  /*5fc0*/  IMAD.SHL.U32 R179, R20, 0x40, RZ ;  /* 0x0000004014b37824 */ /* 0x000fe400078e00ff */
[----:B------:R-:W-:Y:S01]  /*5fd0*/  FMUL.FTZ R185, R161, UR4 ;  /* 0x00000004a1b97c20 */ /* 0x000fe20008410000 */
[----:B------:R-:W-:Y:S01]  /*5fe0*/  FMUL.FTZ R161, R175, UR4 ;  /* 0x00000004afa17c20 */ /* 0x000fe20008410000 */
[----:B------:R-:W-:Y:S01]  /*5ff0*/  FMUL.FTZ R175, R176, UR4 ;  /* 0x00000004b0af7c20 */ /* 0x000fe20008410000 */
[----:B------:R-:W-:Y:S01]  /*6000*/  FMUL.FTZ R184, R160, UR4 ;  /* 0x00000004a0b87c20 */ /* 0x000fe20008410000 */
[----:B------:R-:W-:Y:S01]  /*6010*/  FMUL.FTZ R187, R165, UR4 ;  /* 0x00000004a5bb7c20 */ /* 0x000fe20008410000 */
[----:B------:R-:W-:Y:S01]  /*6020*/  FMUL.FTZ R176, R177, UR4 ;  /* 0x00000004b1b07c20 */ /* 0x000fe20008410000 */
[----:B------:R-:W-:Y:S01]  /*6030*/  IADD3 R168, -R179, 0x1, RZ ;  /* 0x00000001b3a87810 */ /* 0x000fe20007ffe1ff */
[----:B------:R-:W-:Y:S01]  /*6040*/  FMUL.FTZ R160, R171, UR4 ;  /* 0x00000004aba07c20 */ /* 0x000fe20008410000 */
[----:B------:R-:W-:Y:S01]  /*6050*/  FMUL.FTZ R177, R180, UR4 ;  /* 0x00000004b4b17c20 */ /* 0x000fe20008410000 */
[----:B------:R-:W-:Y:S01]  /*6060*/  FMUL.FTZ R165, R182, UR4 ;  /* 0x00000004b6a57c20 */ /* 0x000fe20008410000 */
[----:B------:R-:W0:Y:S01]  /*6070*/  MUFU.TANH R184, R184 ;  /* 0x000000b800b87308 */ /* 0x000e220000002400 */
[----:B------:R-:W-:Y:S01]  /*6080*/  IMAD R168, R17, -0x2, R168 ;  /* 0xfffffffe11a87824 */ /* 0x000fe200078e02a8 */
[----:B------:R0:W-:Y:S04]  /*6090*/  @!P1 SYNCS.ARRIVE.TRANS64.RED.A1T0 RZ, [R152+URZ], RZ ;  /* 0x000000ff98ff99a7 */ /* 0x0001e8000810043f */
[----:B------:R-:W-:-:S02]  /*60a0*/  IADD3 R168, -R169, UR61, R168 ;  /* 0x0000003da9a87c10 */ /* 0x000fc4000fffe1a8 */
[----:B------:R-:W0:Y:S03]  /*60b0*/  MUFU.TANH R185, R185 ;  /* 0x000000b900b97308 */ /* 0x000e260000002400 */
[C---:B------:R-:W-:Y:S02]  /*60c0*/  VIADD R183, R168.reuse, UR6 ;  /* 0x00000006a8b77c36 */ /* 0x040fe40008000000 */
[----:B------:R-:W-:Y:S02]  /*60d0*/  VIADD R196, R168, UR54 ;  /* 0x00000036a8c47c36 */ /* 0x000fe40008000000 */
[--C-:B-----5:R-:W-:Y:S01]  /*60e0*/  IMAD.IADD R180, R183, 0x1, R153.reuse ;  /* 0x00000001b7b47824 */ /* 0x120fe200078e0299 */
[----:B------:R-:W0:Y:S01]  /*60f0*/  MUFU.TANH R186, R186 ;  /* 0x000000ba00ba7308 */ /* 0x000e220000002400 */
[----:B------:R-:W-:-:S07]  /*6100*/  IMAD.IADD R182, R196, 0x1, R153 ;  /* 0x00000001c4b67824 */ /* 0x000fce00078e0299 */
        /* <DEDUP_REMOVED lines=9> */
[----:B------:R-:W-:Y:S01]  /*61a0*/  IMAD.U32 R168, RZ, RZ, UR60 ;  /* 0x0000003cffa87e24 */ /* 0x000fe2000f8e00ff */
[----:B------:R-:W-:Y:S04]  /*61b0*/  BSSY B0, `(.L_x_1465) ;  /* 0x0000011000007945 */ /* 0x000fe80003800000 */
[----:B------:R-:W-:-:S04]  /*61c0*/  IADD3 R168, -R168, UR61, R153 ;  /* 0x0000003da8a87c10 */ /* 0x000fc8000fffe199 */
[----:B------:R-:W-:-:S13]  /*61d0*/  ISETP.GT.AND P2, PT, R168, -0x1, PT ;  /* 0xffffffffa800780c */ /* 0x000fda0003f44270 */
[----:B------:R-:W-:Y:S05]  /*61e0*/  @P2 BRA `(.L_x_1466) ;  /* 0x0000000000202947 */ /* 0x000fea0003800000 */
[----:B------:R-:W-:Y:S01]  /*61f0*/  IMAD.U32 R170, RZ, RZ, UR51 ;  /* 0x00000033ffaa7e24 */ /* 0x000fe2000f8e00ff */
[----:B------:R-:W-:-:S04]  /*6200*/  LOP3.LUT R169, RZ, R168, RZ, 0x33, !PT ;  /* 0x000000a8ffa97212 */ /* 0x000fc800078e33ff */
[----:B------:R-:W-:-:S13]  /*6210*/  ISETP.NE.AND P2, PT, R170, 0x1, PT ;  /* 0x00000001aa00780c */ /* 0x000fda0003f45270 */
[----:B0-----:R-:W0:Y:S02]  /*6220*/  @P2 LDC.64 R152, c[0x0][0x9e8] ;  /* 0x00027a00ff982b82 */ /* 0x001e240000000a00 */
[----:B0-----:R-:W-:-:S05]  /*6230*/  @P2 IMAD.HI.U32 R152, R169, R152, RZ ;  /* 0x00000098a9982227 */ /* 0x001fca00078e00ff */
[----:B------:R-:W-:-:S04]  /*6240*/  @P2 SHF.R.U32.HI R169, RZ, R153, R152 ;  /* 0x00000099ffa92219 */ /* 0x000fc80000011698 */
[----:B------:R-:W-:Y:S01]  /*6250*/  LOP3.LUT R168, RZ, R169, RZ, 0x33, !PT ;  /* 0x000000a9ffa87212 */ /* 0x000fe200078e33ff */
[----:B------:R-:W-:Y:S06]  /*6260*/  BRA `(.L_x_1467) ;  /* 0x0000000000147947 */ /* 0x000fec0003800000 */
.L_x_1466:
[----:B------:R-:W-:-:S05]  /*6270*/  IMAD.U32 R170, RZ, RZ, UR51 ;  /* 0x00000033ffaa7e24 */ /* 0x000fca000f8e00ff */
[----:B------:R-:W-:-:S13]  /*6280*/  ISETP.NE.AND P2, PT, R170, 0x1, PT ;  /* 0x00000001aa00780c */ /* 0x000fda0003f45270 */
[----:B0-----:R-:W0:Y:S02]  /*6290*/  @P2 LDC.64 R152, c[0x0][0x9e8] ;  /* 0x00027a00ff982b82 */ /* 0x001e240000000a00 */
[----:B0-----:R-:W-:-:S05]  /*62a0*/  @P2 IMAD.HI.U32 R152, R168, R152, RZ ;  /* 0x00000098a8982227 */ /* 0x001fca00078e00ff */
[----:B------:R-:W-:-:S07]  /*62b0*/  @P2 SHF.R.U32.HI R168, RZ, R153, R152 ;  /* 0x00000099ffa82219 */ /* 0x000fce0000011698 */
.L_x_1467:
[----:B------:R-:W-:Y:S05]  /*62c0*/  BSYNC B0 ;  /* 0x0000000000007941 */ /* 0x000fea0003800000 */
.L_x_1465:
[----:B------:R-:W-:-:S04]  /*62d0*/  IMAD R168, R168, R170, -R179 ;  /* 0x000000aaa8a87224 */ /* 0x000fc800078e0ab3 */
[----:B------:R-:W-:-:S05]  /*62e0*/  IMAD R153, R17, -0x2, R168 ;  /* 0xfffffffe11997824 */ /* 0x000fca00078e02a8 */
[----:B------:R-:W-:Y:S02]  /*62f0*/  VIADDMNMX R180, R153, R170, R180, PT ;  /* 0x000000aa99b47246 */ /* 0x000fe400038001b4 */
[----:B------:R-:W-:-:S07]  /*6300*/  VIMNMX R182, R182, R153, !PT ;  /* 0x00000099b6b67248 */ /* 0x000fce0007fe0100 */
.L_x_1464:
[----:B------:R-:W-:Y:S01]  /*6310*/  ISETP.GT.AND P2, PT, R20, -0x1, PT ;  /* 0xffffffff1400780c */ /* 0x000fe20003f44270 */
[----:B0-----:R0:W1:Y:S03]  /*6320*/  SHFL.IDX PT, R152, R167, 0x1, 0x1c1f ;  /* 0x003c1f00a7987f89 */ /* 0x00106600000e0000 */
[C---:B------:R-:W-:Y:S02]  /*6330*/  ISETP.GT.AND P5, PT, R182.reuse, RZ, P2 ;  /* 0x000000ffb600720c */ /* 0x040fe400017a4270 */
[----:B------:R-:W-:Y:S02]  /*6340*/  ISETP.GT.AND P4, PT, R182, 0x1, P2 ;  /* 0x00000001b600780c */ /* 0x000fe40001784270 */
[----:B------:R-:W-:Y:S02]  /*6350*/  ISETP.LT.OR P5, PT, R180, 0x1, P5 ;  /* 0x00000001b400780c */ /* 0x000fe40002fa1670 */
[----:B------:R-:W-:-:S02]  /*6360*/  ISETP.GT.AND P6, PT, R182, 0x8, P2 ;  /* 0x00000008b600780c */ /* 0x000fc400017c4270 */
[----:B------:R-:W-:Y:S02]  /*6370*/  FSEL R181, R188, -INF , !P5 ;  /* 0xff800000bcb57808 */ /* 0x000fe40006800000 */
[C---:B------:R-:W-:Y:S02]  /*6380*/  ISETP.GT.AND P5, PT, R182.reuse, 0x10, P2 ;  /* 0x00000010b600780c */ /* 0x040fe400017a4270 */
[----:B------:R-:W-:Y:S02]  /*6390*/  ISETP.GT.AND P3, PT, R182, 0x9, P2 ;  /* 0x00000009b600780c */ /* 0x000fe40001764270 */
[C---:B------:R-:W-:Y:S02]  /*63a0*/  ISETP.LT.OR P5, PT, R180.reuse, 0x11, P5 ;  /* 0x00000011b400780c */ /* 0x040fe40002fa1670 */
[----:B------:R-:W-:Y:S02]  /*63b0*/  ISETP.LT.OR P4, PT, R180, 0x2, P4 ;  /* 0x00000002b400780c */ /* 0x000fe40002781670 */
[----:B0-----:R-:W-:-:S02]  /*63c0*/  FSEL R167, R184, -INF , !P5 ;  /* 0xff800000b8a77808 */ /* 0x001fc40006800000 */
[----:B------:R-:W-:Y:S02]  /*63d0*/  ISETP.GT.AND P5, PT, R182, 0x20, P2 ;  /* 0x00000020b600780c */ /* 0x000fe400017a4270 */
[C---:B------:R-:W-:Y:S02]  /*63e0*/  ISETP.LT.OR P6, PT, R180.reuse, 0x9, P6 ;  /* 0x00000009b400780c */ /* 0x040fe400037c1670 */
[C---:B------:R-:W-:Y:S02]  /*63f0*/  ISETP.LT.OR P3, PT, R180.reuse, 0xa, P3 ;  /* 0x0000000ab400780c */ /* 0x040fe40001f61670 */
[----:B------:R-:W-:Y:S02]  /*6400*/  ISETP.LT.OR P5, PT, R180, 0x21, P5 ;  /* 0x00000021b400780c */ /* 0x000fe40002fa1670 */
[----:B------:R-:W-:Y:S02]  /*6410*/  FSEL R189, R189, -INF , !P4 ;  /* 0xff800000bdbd7808 */ /* 0x000fe40006000000 */
[----:B------:R-:W-:-:S02]  /*6420*/  FSEL R191, R191, -INF , !P6 ;  /* 0xff800000bfbf7808 */ /* 0x000fc40007000000 */
[----:B------:R-:W-:Y:S02]  /*6430*/  FSEL R190, R190, -INF , !P3 ;  /* 0xff800000bebe7808 */ /* 0x000fe40005800000 */
[C---:B------:R-:W-:Y:S02]  /*6440*/  ISETP.GT.AND P4, PT, R182.reuse, 0x11, P2 ;  /* 0x00000011b600780c */ /* 0x040fe40001784270 */
[C---:B------:R-:W-:Y:S02]  /*6450*/  ISETP.GT.AND P6, PT, R182.reuse, 0x18, P2 ;  /* 0x00000018b600780c */ /* 0x040fe400017c4270 */
[----:B------:R-:W-:Y:S02]  /*6460*/  ISETP.GT.AND P3, PT, R182, 0x19, P2 ;  /* 0x00000019b600780c */ /* 0x000fe40001764270 */
[----:B------:R-:W-:Y:S02]  /*6470*/  FSEL R171, R192, -INF , !P5 ;  /* 0xff800000c0ab7808 */ /* 0x000fe40006800000 */
[----:B------:R-:W-:-:S02]  /*6480*/  ISETP.GT.AND P5, PT, R182, 0x30, P2 ;  /* 0x00000030b600780c */ /* 0x000fc400017a4270 */
[C---:B------:R-:W-:Y:S02]  /*6490*/  ISETP.LT.OR P4, PT, R180.reuse, 0x12, P4 ;  /* 0x00000012b400780c */ /* 0x040fe40002781670 */
        /* <DEDUP_REMOVED lines=10> */
[----:B------:R-:W-:-:S02]  /*6540*/  PLOP3.LUT P5, PT, PT, PT, UP1, 0x40, 0x0 ;  /* 0x000000000000781c */ /* 0x000fc40003fae818 */
[C---:B------:R-:W-:Y:S02]  /*6550*/  ISETP.LT.OR P4, PT, R180.reuse, 0x22, P4 ;  /* 0x00000022b400780c */ /* 0x040fe40002781670 */
[C---:B------:R-:W-:Y:S02]  /*6560*/  ISETP.LT.OR P6, PT, R180.reuse, 0x29, P6 ;  /* 0x00000029b400780c */ /* 0x040fe400037c1670 */
[----:B------:R-:W-:Y:S02]  /*6570*/  ISETP.LT.OR P3, PT, R180, 0x2a, P3 ;  /* 0x0000002ab400780c */ /* 0x000fe40001f61670 */
[----:B------:R-:W-:Y:S02]  /*6580*/  FSEL R172, R193, -INF , !P4 ;  /* 0xff800000c1ac7808 */ /* 0x000fe40006000000 */
[----:B------:R-:W-:Y:S02]  /*6590*/  FSEL R173, R194, -INF , !P6 ;  /* 0xff800000c2ad7808 */ /* 0x000fe40007000000 */
[----:B------:R-:W-:-:S02]  /*65a0*/  FSEL R174, R195, -INF , !P3 ;  /* 0xff800000c3ae7808 */ /* 0x000fc40005800000 */
[C---:B------:R-:W-:Y:S02]  /*65b0*/  ISETP.GT.AND P4, PT, R182.reuse, 0x31, P2 ;  /* 0x00000031b600780c */ /* 0x040fe40001784270 */
[C---:B------:R-:W-:Y:S02]  /*65c0*/  ISETP.GT.AND P6, PT, R182.reuse, 0x38, P2 ;  /* 0x00000038b600780c */ /* 0x040fe400017c4270 */
[----:B------:R-:W-:Y:S02]  /*65d0*/  ISETP.GT.AND P3, PT, R182, 0x39, P2 ;  /* 0x00000039b600780c */ /* 0x000fe40001764270 */
[C---:B------:R-:W-:Y:S02]  /*65e0*/  ISETP.LT.OR P4, PT, R180.reuse, 0x32, P4 ;  /* 0x00000032b400780c */ /* 0x040fe40002781670 */
[C---:B------:R-:W-:Y:S02]  /*65f0*/  ISETP.LT.OR P6, PT, R180.reuse, 0x39, P6 ;  /* 0x00000039b400780c */ /* 0x040fe400037c1670 */
[----:B------:R-:W-:Y:S01]  /*6600*/  ISETP.LT.OR P3, PT, R180, 0x3a, P3 ;  /* 0x0000003ab400780c */ /* 0x000fe20001f61670 */
[--C-:B-1----:R-:W-:Y:S01]  /*6610*/  IMAD.IADD R180, R183, 0x1, R152.reuse ;  /* 0x00000001b7b47824 */ /* 0x102fe200078e0298 */
[----:B------:R-:W-:Y:S01]  /*6620*/  FSEL R176, R176, -INF , !P4 ;  /* 0xff800000b0b07808 */ /* 0x000fe20006000000 */
[----:B------:R-:W-:Y:S01]  /*6630*/  IMAD.IADD R183, R196, 0x1, R152 ;  /* 0x00000001c4b77824 */ /* 0x000fe200078e0298 */
[----:B------:R-:W-:-:S02]  /*6640*/  FSEL R177, R177, -INF , !P6 ;  /* 0xff800000b1b17808 */ /* 0x000fc40007000000 */
[----:B------:R-:W-:Y:S01]  /*6650*/  FSEL R178, R178, -INF , !P3 ;  /* 0xff800000b2b27808 */ /* 0x000fe20005800000 */
[----:B------:R-:W-:Y:S06]  /*6660*/  @P5 BRA `(.L_x_1468) ;  /* 0x00000000005c5947 */ /* 0x000fec0003800000 */
        /* <DEDUP_REMOVED lines=13> */
.L_x_1470:
[----:B------:R-:W-:-:S05]  /*6740*/  IMAD.U32 R187, RZ, RZ, UR51 ;  /* 0x00000033ffbb7e24 */ /* 0x000fca000f8e00ff */
[----:B------:R-:W-:-:S13]  /*6750*/  ISETP.NE.AND P3, PT, R187, 0x1, PT ;  /* 0x00000001bb00780c */ /* 0x000fda0003f65270 */
[----:B------:R-:W0:Y:S02]  /*6760*/  @P3 LDC.64 R152, c[0x0][0x9e8] ;  /* 0x00027a00ff983b82 */ /* 0x000e240000000a00 */
[----:B0-----:R-:W-:-:S05]  /*6770*/  @P3 IMAD.HI.U32 R152, R182, R152, RZ ;  /* 0x00000098b6983227 */ /* 0x001fca00078e00ff */
[----:B------:R-:W-:-:S07]  /*6780*/  @P3 SHF.R.U32.HI R182, RZ, R153, R152 ;  /* 0x00000099ffb63219 */ /* 0x000fce0000011698 */
.L_x_1471:
[----:B------:R-:W-:Y:S05]  /*6790*/  BSYNC B0 ;  /* 0x0000000000007941 */ /* 0x000fea0003800000 */
.L_x_1469:
[----:B------:R-:W-:-:S04]  /*67a0*/  IMAD R182, R182, R187, -R179 ;  /* 0x000000bbb6b67224 */ /* 0x000fc800078e0ab3 */
[----:B------:R-:W-:-:S05]  /*67b0*/  IMAD R182, R17, -0x2, R182 ;  /* 0xfffffffe11b67824 */ /* 0x000fca00078e02b6 */
[----:B------:R-:W-:Y:S02]  /*67c0*/  VIADDMNMX R180, R182, R187, R180, PT ;  /* 0x000000bbb6b47246 */ /* 0x000fe400038001b4 */
[----:B------:R-:W-:-:S07]  /*67d0*/  VIMNMX R183, R183, R182, !PT ;  /* 0x000000b6b7b77248 */ /* 0x000fce0007fe0100 */
.L_x_1468:
        /* <DEDUP_REMOVED lines=94> */
[----:B------:R1:W-:Y:S01]  /*6dc0*/  MUFU.EX2 R179, R190 ;  /* 0x000000be00b37308 */ /* 0x0003e20000000800 */
[----:B0-----:R-:W-:Y:S01]  /*6dd0*/  FMNMX.FTZ R181, R165, R180, !PT ;  /* 0x000000b4a5b57209 */ /* 0x001fe20007810000 */
[--C-:B------:R-:W-:Y:S01]  /*6de0*/  FFMA.FTZ R194, R169, UR6, -R0.reuse ;  /* 0x00000006a9c27c23 */ /* 0x100fe20008010800 */
[----:B------:R-:W-:Y:S01]  /*6df0*/  FSEL R177, R152, RZ, P4 ;  /* 0x000000ff98b17208 */ /* 0x000fe20002000000 */
[--C-:B------:R-:W-:Y:S01]  /*6e00*/  FFMA.FTZ R188, R171, UR6, -R0.reuse ;  /* 0x00000006abbc7c23 */ /* 0x100fe20008010800 */
[----:B------:R-:W-:Y:S01]  /*6e10*/  FMNMX.FTZ R181, R166, R181, !PT ;  /* 0x000000b5a6b57209 */ /* 0x000fe20007810000 */
[--C-:B------:R-:W-:Y:S01]  /*6e20*/  FFMA.FTZ R184, R175, UR6, -R0.reuse ;  /* 0x00000006afb87c23 */ /* 0x100fe20008010800 */
[--C-:B------:R-:W-:Y:S01]  /*6e30*/  FFMA.FTZ R196, R189, UR6, -R0.reuse ;  /* 0x00000006bdc47c23 */ /* 0x100fe20008010800 */
[--C-:B------:R-:W-:Y:S01]  /*6e40*/  FFMA.FTZ R198, R191, UR6, -R0.reuse ;  /* 0x00000006bfc67c23 */ /* 0x100fe20008010800 */
[--C-:B-1----:R-:W-:Y:S01]  /*6e50*/  FFMA.FTZ R190, R173, UR6, -R0.reuse ;  /* 0x00000006adbe7c23 */ /* 0x102fe20008010800 */
[----:B------:R-:W0:Y:S01]  /*6e60*/  SHFL.BFLY PT, R168, R181, 0x2, 0x1f ;  /* 0x0c401f00b5a87f89 */ /* 0x000e2200000e0000 */
[--C-:B------:R-:W-:Y:S01]  /*6e70*/  FFMA.FTZ R169, R170, UR6, -R0.reuse ;  /* 0x00000006aaa97c23 */ /* 0x100fe20008010800 */
        /* <DEDUP_REMOVED lines=8> */
[----:B------:R-:W1:Y:S01]  /*6f00*/  MUFU.EX2 R0, R0 ;  /* 0x0000000000007308 */ /* 0x000e620000000800 */
[----:B0-----:R-:W-:-:S05]  /*6f10*/  FMNMX.FTZ R168, R181, R168, !PT ;  /* 0x000000a8b5a87209 */ /* 0x001fca0007810000 */
[----:B------:R-:W0:Y:S02]  /*6f20*/  SHFL.BFLY PT, R181, R168, 0x1, 0x1f ;  /* 0x0c201f00a8b57f89 */ /* 0x000e2400000e0000 */
[----:B------:R-:W2:Y:S08]  /*6f30*/  MUFU.EX2 R192, R192 ;  /* 0x000000c000c07308 */ /* 0x000eb00000000800 */
[----:B------:R-:W3:Y:S08]  /*6f40*/  MUFU.EX2 R167, R167 ;  /* 0x000000a700a77308 */ /* 0x000ef00000000800 */
[----:B------:R-:W-:Y:S01]  /*6f50*/  MUFU.EX2 R194, R194 ;  /* 0x000000c200c27308 */ /* 0x000fe20000000800 */
[----:B0-----:R-:W-:-:S07]  /*6f60*/  FMNMX.FTZ R168, R168, R181, !PT ;  /* 0x000000b5a8a87209 */ /* 0x001fce0007810000 */
        /* <DEDUP_REMOVED lines=13> */
[----:B-1----:R-:W-:Y:S01]  /*7040*/  FFMA.FTZ R3, R0, R16, R153 ;  /* 0x0000001000037223 */ /* 0x002fe20000010099 */
        /* <DEDUP_REMOVED lines=9> */
[----:B------:R-:W-:Y:S01]  /*70e0*/  FFMA.FTZ R160, R160, UR6, -R181 ;  /* 0x00000006a0a07c23 */ /* 0x000fe200080108b5 */
[----:B------:R-:W-:-:S02]  /*70f0*/  IMAD.U32 R21, RZ, RZ, UR14 ;  /* 0x0000000eff157e24 */ /* 0x000fc4000f8e00ff */
[----:B------:R-:W-:Y:S01]  /*7100*/  FADD.FTZ R3, R179, R16 ;  /* 0x00000010b3037221 */ /* 0x000fe20000010000 */
[--C-:B------:R-:W-:Y:S01]  /*7110*/  FFMA.FTZ R185, R163, UR6, -R181.reuse ;  /* 0x00000006a3b97c23 */ /* 0x100fe200080108b5 */
[----:B------:R-:W-:Y:S01]  /*7120*/  FFMA.FTZ R164, R164, UR6, -R181 ;  /* 0x00000006a4a47c23 */ /* 0x000fe200080108b5 */
[----:B------:R-:W0:Y:S01]  /*7130*/  MUFU.EX2 R2, R2 ;  /* 0x0000000200027308 */ /* 0x000e220000000800 */
[----:B--2---:R-:W-:Y:S01]  /*7140*/  FADD.FTZ R162, R192, R3 ;  /* 0x00000003c0a27221 */ /* 0x004fe20000010000 */
[----:B------:R-:W-:Y:S02]  /*7150*/  @!P1 VIADD R21, R21, 0x30860 ;  /* 0x0003086015159836 */ /* 0x000fe40000000000 */
[--C-:B------:R-:W-:Y:S01]  /*7160*/  FFMA.FTZ R165, R165, UR6, -R181.reuse ;  /* 0x00000006a5a57c23 */ /* 0x100fe200080108b5 */
[----:B------:R-:W-:Y:S01]  /*7170*/  FFMA.FTZ R166, R166, UR6, -R181 ;  /* 0x00000006a6a67c23 */ /* 0x000fe200080108b5 */
[C---:B------:R-:W-:Y:S01]  /*7180*/  ISETP.GT.AND P2, PT, R20.reuse, UR50, PT ;  /* 0x0000003214007c0c */ /* 0x040fe2000bf44270 */
[----:B------:R-:W-:Y:S01]  /*7190*/  VIADD R20, R20, 0xffffffff ;  /* 0xffffffff14147836 */ /* 0x000fe20000000000 */
[----:B------:R-:W-:Y:S01]  /*71a0*/  @!P1 PRMT R21, RZ, 0x654, R21 ;  /* 0x00000654ff159816 */ /* 0x000fe20000000015 */
[----:B------:R-:W1:Y:S01]  /*71b0*/  MUFU.EX2 R199, R199 ;  /* 0x000000c700c77308 */ /* 0x000e620000000800 */
[----:B------:R-:W-:-:S02]  /*71c0*/  F2FP.F16.F32.PACK_AB R196, R196, R153 ;  /* 0x00000099c4c4723e */ /* 0x000fc400000000ff */
[----:B------:R2:W-:Y:S01]  /*71d0*/  @!P1 SYNCS.ARRIVE.TRANS64.RED.A1T0 RZ, [R21+URZ], RZ ;  /* 0x000000ff15ff99a7 */ /* 0x0005e2000810043f */
[----:B------:R-:W-:Y:S02]  /*71e0*/  F2FP.F16.F32.PACK_AB R198, R179, R198 ;  /* 0x000000c6b3c6723e */ /* 0x000fe400000000ff */
[----:B---3--:R-:W-:Y:S02]  /*71f0*/  F2FP.F16.F32.PACK_AB R192, R167, R192 ;  /* 0x000000c0a7c0723e */ /* 0x008fe400000000ff */
[----:B------:R-:W3:Y:S01]  /*7200*/  MUFU.EX2 R154, R154 ;  /* 0x0000009a009a7308 */ /* 0x000ee20000000800 */
[----:B0-----:R-:W-:Y:S01]  /*7210*/  FFMA.FTZ R5, R2, R5, R197 ;  /* 0x0000000502057223 */ /* 0x001fe200000100c5 */
[----:B------:R-:W-:-:S03]  /*7220*/  F2FP.F16.F32.PACK_AB R197, R4, R197 ;  /* 0x000000c504c5723e */ /* 0x000fc600000000ff */
[----:B------:R-:W-:Y:S01]  /*7230*/  FADD.FTZ R16, R4, R5 ;  /* 0x0000000504107221 */ /* 0x000fe20000010000 */
[----:B------:R-:W-:Y:S01]  /*7240*/  FADD.FTZ R5, R167, R162 ;  /* 0x000000a2a7057221 */ /* 0x000fe20000010000 */
[----:B------:R-:W-:Y:S01]  /*7250*/  FFMA.FTZ R162, R161, UR6, -R181 ;  /* 0x00000006a1a27c23 */ /* 0x000fe200080108b5 */
[----:B------:R-:W0:Y:S01]  /*7260*/  MUFU.EX2 R193, R193 ;  /* 0x000000c100c17308 */ /* 0x000e220000000800 */
[----:B-1----:R-:W-:Y:S01]  /*7270*/  FADD.FTZ R3, R199, R16 ;  /* 0x00000010c7037221 */ /* 0x002fe20000010000 */
[----:B------:R-:W-:Y:S01]  /*7280*/  FADD.FTZ R170, R194, R5 ;  /* 0x00000005c2aa7221 */ /* 0x000fe20000010000 */
[C---:B------:R-:W-:Y:S01]  /*7290*/  F2FP.F16.F32.PACK_AB R194, R169.reuse, R194 ;  /* 0x000000c2a9c2723e */ /* 0x040fe200000000ff */
[----:B------:R-:W-:Y:S02]  /*72a0*/  IMAD.MOV.U32 R4, RZ, RZ, R152 ;  /* 0x000000ffff047224 */ /* 0x000fe400078e0098 */
[----:B------:R-:W-:Y:S02]  /*72b0*/  FADD.FTZ R5, R169, R170 ;  /* 0x000000aaa9057221 */ /* 0x000fe40000010000 */
[----:B------:R-:W1:Y:S01]  /*72c0*/  MUFU.EX2 R156, R156 ;  /* 0x0000009c009c7308 */ /* 0x000e620000000800 */
[----:B---3--:R-:W-:Y:S01]  /*72d0*/  FADD.FTZ R16, R154, R3 ;  /* 0x000000039a107221 */ /* 0x008fe20000010000 */
[----:B------:R-:W-:Y:S01]  /*72e0*/  FADD.FTZ R170, R188, R5 ;  /* 0x00000005bcaa7221 */ /* 0x000fe20000010000 */
[----:B------:R-:W-:-:S05]  /*72f0*/  F2FP.F16.F32.PACK_AB R199, R154, R199 ;  /* 0x000000c79ac7723e */ /* 0x000fca00000000ff */
        /* <DEDUP_REMOVED lines=16> */
[C---:B0-----:R-:W-:Y:S01]  /*7400*/  FADD.FTZ R16, R160.reuse, R3 ;  /* 0x00000003a0107221 */ /* 0x041fe20000010000 */
[----:B------:R-:W-:-:S06]  /*7410*/  F2FP.F16.F32.PACK_AB R189, R160, R189 ;  /* 0x000000bda0bd723e */ /* 0x000fcc00000000ff */
[----:B------:R-:W0:Y:S01]  /*7420*/  MUFU.EX2 R173, R173 ;  /* 0x000000ad00ad7308 */ /* 0x000e220000000800 */
[----:B-1----:R-:W-:-:S07]  /*7430*/  FADD.FTZ R170, R190, R5 ;  /* 0x00000005beaa7221 */ /* 0x002fce0000010000 */
[----:B------:R-:W1:Y:S01]  /*7440*/  MUFU.EX2 R162, R162 ;  /* 0x000000a200a27308 */ /* 0x000e620000000800 */
[----:B---3--:R-:W-:-:S07]  /*7450*/  FADD.FTZ R3, R191, R16 ;  /* 0x00000010bf037221 */ /* 0x008fce0000010000 */
[----:B------:R-:W3:Y:S01]  /*7460*/  MUFU.EX2 R184, R184 ;  /* 0x000000b800b87308 */ /* 0x000ee20000000800 */
[C---:B0-----:R-:W-:Y:S01]  /*7470*/  FADD.FTZ R5, R173.reuse, R170 ;  /* 0x000000aaad057221 */ /* 0x041fe20000010000 */
[----:B------:R-:W-:-:S06]  /*7480*/  F2FP.F16.F32.PACK_AB R190, R173, R190 ;  /* 0x000000beadbe723e */ /* 0x000fcc00000000ff */
[----:B------:R-:W-:Y:S01]  /*7490*/  MUFU.EX2 R185, R185 ;  /* 0x000000b900b97308 */ /* 0x000fe20000000800 */
[----:B-1----:R-:W-:-:S07]  /*74a0*/  F2FP.F16.F32.PACK_AB R191, R162, R191 ;  /* 0x000000bfa2bf723e */ /* 0x002fce00000000ff */
[----:B------:R-:W0:Y:S01]  /*74b0*/  MUFU.EX2 R175, R175 ;  /* 0x000000af00af7308 */ /* 0x000e220000000800 */
[----:B---3--:R-:W-:-:S07]  /*74c0*/  FADD.FTZ R170, R184, R5 ;  /* 0x00000005b8aa7221 */ /* 0x008fce0000010000 */
[----:B--2---:R1:W2:Y:S08]  /*74d0*/  MUFU.EX2 R21, R164 ;  /* 0x000000a400157308 */ /* 0x0042b00000000800 */
[----:B------:R-:W3:Y:S01]  /*74e0*/  MUFU.EX2 R186, R186 ;  /* 0x000000ba00ba7308 */ /* 0x000ee20000000800 */
[----:B-1----:R-:W-:Y:S01]  /*74f0*/  FADD.FTZ R164, R162, R3 ;  /* 0x00000003a2a47221 */ /* 0x002fe20000010000 */
[C---:B0-----:R-:W-:Y:S01]  /*7500*/  FADD.FTZ R5, R175.reuse, R170 ;  /* 0x000000aaaf057221 */ /* 0x041fe20000010000 */
[----:B------:R-:W-:Y:S01]  /*7510*/  F2FP.F16.F32.PACK_AB R184, R175, R184 ;  /* 0x000000b8afb8723e */ /* 0x000fe200000000ff */
[----:B------:R-:W-:-:S02]  /*7520*/  IMAD.MOV.U32 R3, RZ, RZ, R168 ;  /* 0x000000ffff037224 */ /* 0x000fc400078e00a8 */
[----:B------:R-:W-:Y:S02]  /*7530*/  FADD.FTZ R164, R185, R164 ;  /* 0x000000a4b9a47221 */ /* 0x000fe40000010000 */
[----:B------:R-:W0:Y:S02]  /*7540*/  MUFU.EX2 R165, R165 ;  /* 0x000000a500a57308 */ /* 0x000e240000000800 */
[C---:B--2---:R-:W-:Y:S01]  /*7550*/  FADD.FTZ R164, R21.reuse, R164 ;  /* 0x000000a415a47221 */ /* 0x044fe20000010000 */
[----:B------:R-:W-:-:S05]  /*7560*/  F2FP.F16.F32.PACK_AB R185, R21, R185 ;  /* 0x000000b915b9723e */ /* 0x000fca00000000ff */
[----:B------:R-:W1:Y:S01]  /*7570*/  MUFU.EX2 R177, R178 ;  /* 0x000000b200b17308 */ /* 0x000e620000000800 */
[----:B---3--:R-:W-:-:S07]  /*7580*/  FADD.FTZ R16, R186, R5 ;  /* 0x00000005ba107221 */ /* 0x008fce0000010000 */
[----:B------:R-:W2:Y:S01]  /*7590*/  MUFU.EX2 R166, R166 ;  /* 0x000000a600a67308 */ /* 0x000ea20000000800 */
[----:B0-----:R-:W-:Y:S01]  /*75a0*/  FADD.FTZ R164, R165, R164 ;  /* 0x000000a4a5a47221 */ /* 0x001fe20000010000 */
[C---:B-1----:R-:W-:Y:S01]  /*75b0*/  FADD.FTZ R16, R177.reuse, R16 ;  /* 0x00000010b1107221 */ /* 0x042fe20000010000 */
[----:B------:R-:W-:Y:S02]  /*75c0*/  F2FP.F16.F32.PACK_AB R186, R177, R186 ;  /* 0x000000bab1ba723e */ /* 0x000fe400000000ff */
[C---:B--2---:R-:W-:Y:S01]  /*75d0*/  FADD.FTZ R5, R166.reuse, R164 ;  /* 0x000000a4a6057221 */ /* 0x044fe20000010000 */
[----:B------:R-:W-:Y:S01]  /*75e0*/  F2FP.F16.F32.PACK_AB R187, R166, R165 ;  /* 0x000000a5a6bb723e */ /* 0x000fe200000000ff */
[----:B------:R-:W-:Y:S06]  /*75f0*/  @P2 BRA `(.L_x_1472) ;  /* 0xffffffd400282947 */ /* 0x000fec000383ffff */
[----:B------:R-:W-:Y:S01]  /*7600*/  IMAD.MOV.U32 R3, RZ, RZ, R168 ;  /* 0x000000ffff037224 */ /* 0x000fe200078e00a8 */
[----:B------:R-:W-:Y:S01]  /*7610*/  UMOV UR37, UR5 ;  /* 0x0000000500257c82 */ /* 0x000fe20008000000 */
[----:B------:R-:W-:Y:S01]  /*7620*/  IMAD.MOV.U32 R4, RZ, RZ, R152 ;  /* 0x000000ffff047224 */ /* 0x000fe200078e0098 */
[----:B------:R-:W-:-:S06]  /*7630*/  UMOV UR36, UR39 ;  /* 0x0000002700247c82 */ /* 0x000fcc0008000000 */
.L_x_1455:
[----:B------:R-:W-:Y:S01]  /*7640*/  R2UR UR5, R22 ;  /* 0x00000000160572ca */ /* 0x000fe200000e0000 */
[----:B------:R-:W-:Y:S01]  /*7650*/  ULDC UR4, c[0x0][0x448] ;  /* 0x0001120000047ab9 */ /* 0x000fe20000000800 */
[----:B------:R-:W-:Y:S01]  /*7660*/  ULDC UR7, c[0x0][0x9e4] ;  /* 0x0002790000077ab9 */ /* 0x000fe20000000800 */
[----:B------:R-:W-:Y:S02]  /*7670*/  UISETP.NE.AND UP0, UPT, UR4, 0x1, UPT ;  /* 0x000000010400788c */ /* 0x000fe4000bf05270 */
[----:B------:R-:W-:Y:S02]  /*7680*/  UISETP.GE.AND UP1, UPT, UR7, 0x1, UPT ;  /* 0x000000010700788c */ /* 0x000fe4000bf26270 */
[----:B------:R-:W-:-:S04]  /*7690*/  UIADD3 UR11, UR61, 0x1, -UR60 ;  /* 0x000000013d0b7890 */ /* 0x000fc8000fffe83c */
[----:B------:R-:W-:Y:S02]  /*76a0*/  PLOP3.LUT P6, PT, PT, PT, UP1, 0x80, 0x0 ;  /* 0x000000000000781c */ /* 0x000fe40003fcf018 */
[----:B------:R-:W-:Y:S01]  /*76b0*/  UIADD3 UR10, UR5, 0x7f, URZ ;  /* 0x0000007f050a7890 */ /* 0x000fe2000fffe03f */
[----:B------:R-:W-:Y:S01]  /*76c0*/  @UP0 ULDC UR4, c[0x0][0x44c] ;  /* 0x0001130000040ab9 */ /* 0x000fe20000000800 */
[----:B------:R-:W-:Y:S02]  /*76d0*/  @UP0 ULDC UR14, c[0x0][0x450] ;  /* 0x00011400000e0ab9 */ /* 0x000fe40000000800 */
[----:B------:R-:W-:-:S04]  /*76e0*/  UIMAD.WIDE.U32 UR4, UR10, UR4, URZ ;  /* 0x000000040a0472a5 */ /* 0x000fc8000f8e003f */
[----:B------:R-:W-:-:S03]  /*76f0*/  @UP0 USHF.R.U32.HI UR10, URZ, UR14, UR5 ;  /* 0x0000000e3f0a0299 */ /* 0x000fc60008011605 */
[----:B------:R-:W-:Y:S01]  /*7700*/  ULDC UR14, c[0x0][0x9dc] ;  /* 0x00027700000e7ab9 */ /* 0x000fe20000000800 */
[----:B------:R-:W-:-:S04]  /*7710*/  UIADD3 UR10, UR11, UR10, URZ ;  /* 0x0000000a0b0a7290 */ /* 0x000fc8000fffe03f */
[----:B------:R-:W-:Y:S01]  /*7720*/  UIADD3 UR14, UR10, -UR14, URZ ;  /* 0x8000000e0a0e7290 */ /* 0x000fe2000fffe03f */
[----:B------:R-:W-:Y:S11]  /*7730*/  @!P6 BRA `(.L_x_1473) ;  /* 0x000000000048e947 */ /* 0x000ff60003800000 */
[----:B------:R-:W-:Y:S02]  /*7740*/  UMOV UR15, UR10 ;  /* 0x0000000a000f7c82 */ /* 0x000fe40008000000 */
        /* <DEDUP_REMOVED lines=10> */
.L_x_1474:
[----:B------:R-:W-:-:S11]  /*77f0*/  UISETP.NE.AND UP1, UPT, UR7, 0x1, UPT ;  /* 0x000000010700788c */ /* 0x000fd6000bf25270 */
[----:B------:R-:W-:Y:S02]  /*7800*/  @UP1 ULDC.64 UR4, c[0x0][0x9e8] ;  /* 0x00027a0000041ab9 */ /* 0x000fe40000000a00 */
[----:B------:R-:W-:-:S04]  /*7810*/  UIMAD.WIDE.U32 UR10, UR15, UR4, URZ ;  /* 0x000000040f0a72a5 */ /* 0x000fc8000f8e003f */
[----:B------:R-:W-:-:S12]  /*7820*/  @UP1 USHF.R.U32.HI UR15, URZ, UR5, UR11 ;  /* 0x000000053f0f1299 */ /* 0x000fd8000801160b */
.L_x_1475:
[----:B------:R-:W-:-:S04]  /*7830*/  UIMAD UR7, UR15, UR7, URZ ;  /* 0x000000070f0772a4 */ /* 0x000fc8000f8e023f */
[----:B------:R-:W-:-:S04]  /*7840*/  UISETP.LT.AND UP1, UPT, UR14, UR7, UPT ;  /* 0x000000070e00728c */ /* 0x000fc8000bf21270 */
[----:B------:R-:W-:-:S12]  /*7850*/  USEL UR14, UR14, UR7, !UP1 ;  /* 0x000000070e0e7287 */ /* 0x000fd8000c800000 */
.L_x_1473:
[----:B------:R-:W-:Y:S01]  /*7860*/  UIADD3 UR14, UR14, 0x3f, URZ ;  /* 0x0000003f0e0e7890 */ /* 0x000fe2000fffe03f */
[----:B------:R-:W-:-:S03]  /*7870*/  R2UR UR5, R200 ;  /* 0x00000000c80572ca */ /* 0x000fc600000e0000 */
[----:B------:R-:W-:-:S04]  /*7880*/  USHF.R.S32.HI UR4, URZ, 0x1f, UR14 ;  /* 0x0000001f3f047899 */ /* 0x000fc8000801140e */
[----:B------:R-:W-:-:S04]  /*7890*/  ULEA.HI UR4, UR4, UR14, URZ, 0x6 ;  /* 0x0000000e04047291 */ /* 0x000fc8000f8f303f */
[----:B------:R-:W-:-:S04]  /*78a0*/  USHF.R.S32.HI UR4, URZ, 0x6, UR4 ;  /* 0x000000063f047899 */ /* 0x000fc80008011404 */
[----:B------:R-:W-:-:S04]  /*78b0*/  UISETP.LT.AND UP1, UPT, UR5, UR4, UPT ;  /* 0x000000040500728c */ /* 0x000fc8000bf21270 */
[----:B------:R-:W-:-:S06]  /*78c0*/  USEL UR39, UR5, UR4, !UP1 ;  /* 0x0000000405277287 */ /* 0x000fcc000c800000 */
[----:B------:R-:W-:-:S13]  /*78d0*/  ISETP.GE.AND P2, PT, R20, UR39, PT ;  /* 0x0000002714007c0c */ /* 0x000fda000bf46270 */
[----:B------:R-:W-:Y:S05]  /*78e0*/  @!P2 BRA `(.L_x_1476) ;  /* 0x000000200038a947 */ /* 0x000fea0003800000 */
[----:B------:R-:W-:Y:S01]  /*78f0*/  IMAD.MOV.U32 R220, RZ, RZ, R3 ;  /* 0x000000ffffdc7224 */ /* 0x000fe200078e0003 */
[----:B------:R-:W-:Y:S01]  /*7900*/  UMOV UR7, UR36 ;  /* 0x0000002400077c82 */ /* 0x000fe20008000000 */
[----:B------:R-:W-:Y:S01]  /*7910*/  IMAD.MOV.U32 R21, RZ, RZ, R4 ;  /* 0x000000ffff157224 */ /* 0x000fe200078e0004 */
[----:B------:R-:W-:Y:S01]  /*7920*/  UMOV UR4, UR37 ;  /* 0x0000002500047c82 */ /* 0x000fe20008000000 */
[----:B------:R-:W-:Y:S01]  /*7930*/  ULDC UR5, c[0x0][0x9d8] ;  /* 0x0002760000057ab9 */ /* 0x000fe20000000800 */
[----:B------:R-:W-:-:S05]  /*7940*/  ULDC UR50, c[0x0][0x988] ;  /* 0x0002620000327ab9 */ /* 0x000fca0000000800 */
.L_x_1485:
[----:B------:R-:W-:-:S04]  /*7950*/  UIADD3 UR37, UR4, 0x1, URZ ;  /* 0x0000000104257890 */ /* 0x000fc8000fffe03f */
[----:B------:R-:W-:-:S04]  /*7960*/  UISETP.NE.AND UP1, UPT, UR37, 0x2, UPT ;  /* 0x000000022500788c */ /* 0x000fc8000bf25270 */
[----:B------:R-:W-:Y:S02]  /*7970*/  USEL UR36, URZ, 0x1, UP1 ;  /* 0x000000013f247887 */ /* 0x000fe40008800000 */
[----:B------:R-:W-:Y:S02]  /*7980*/  USEL UR37, UR37, URZ, UP1 ;  /* 0x0000003f25257287 */ /* 0x000fe40008800000 */
[----:B------:R-:W-:Y:S01]  /*7990*/  ULOP3.LUT UR36, UR7, UR36, URZ, 0x3c, !UPT ;  /* 0x0000002407247292 */ /* 0x000fe2000f8e3c3f */
[----:B------:R-:W-:Y:S11]  /*79a0*/  @!P0 BRA `(.L_x_1477) ;  /* 0x0000000000048947 */ /* 0x000ff60003800000 */
[----:B------:R-:W-:Y:S01]  /*79b0*/  BPT.TRAP 0x1 ;  /* 0x000000040000795c */ /* 0x000fe20000300000 */
.L_x_1477:
[----:B------:R-:W-:Y:S01]  /*79c0*/  ULEA UR6, UR37, UR38, 0x3 ;  /* 0x0000002625067291 */ /* 0x000fe2000f8e183f */
[----:B------:R-:W-:-:S05]  /*79d0*/  IMAD.U32 R3, RZ, RZ, UR36 ;  /* 0x00000024ff037e24 */ /* 0x000fca000f8e00ff */
[----:B------:R-:W-:-:S04]  /*79e0*/  SHF.L.U32 R3, R3, 0x1f, RZ ;  /* 0x0000001f03037819 */ /* 0x000fc800000006ff */
[----:B------:R0:W1:Y:S01]  /*79f0*/  SYNCS.PHASECHK.TRANS64.TRYWAIT P2, [UR6+0x30830], R3 ;  /* 0x03083003ff0075a7 */ /* 0x0000620008040146 */
[----:B------:R-:W-:Y:S05]  /*7a00*/  @!P0 BRA `(.L_x_1478) ;  /* 0x0000000000048947 */ /* 0x000fea0003800000 */
[----:B------:R-:W-:Y:S01]  /*7a10*/  BPT.TRAP 0x1 ;  /* 0x000000040000795c */ /* 0x000fe20000300000 */
.L_x_1478:
[----:B-1----:R-:W-:Y:S05]  /*7a20*/  @P2 BRA `(.L_x_1479) ;  /* 0x0000000000082947 */ /* 0x002fea0003800000 */
[----:B------:R-:W1:Y:S02]  /*7a30*/  SYNCS.PHASECHK.TRANS64.TRYWAIT P2, [UR6+0x30830], R3 ;  /* 0x03083003ff0075a7 */ /* 0x000e640008040146 */
[----:B-1----:R-:W-:Y:S05]  /*7a40*/  @!P2 BRA `(.L_x_1480) ;  /* 0x0000010400aca947 */ /* 0x002fea0003800000 */
.L_x_1479:
        /* <DEDUP_REMOVED lines=228> */
.L_x_1481:
[----:B------:R-:W-:Y:S01]  /*8890*/  ULEA UR14, UR4, UR38, 0x3 ;  /* 0x00000026040e7291 */ /* 0x000fe2000f8e183f */
[----:B------:R-:W-:-:S05]  /*88a0*/  IMAD.U32 R0, RZ, RZ, UR7 ;  /* 0x00000007ff007e24 */ /* 0x000fca000f8e00ff */
[----:B------:R-:W-:-:S04]  /*88b0*/  SHF.L.U32 R0, R0, 0x1f, RZ ;  /* 0x0000001f00007819 */ /* 0x000fc800000006ff */
[----:B------:R2:W3:Y:S01]  /*88c0*/  SYNCS.PHASECHK.TRANS64.TRYWAIT P2, [UR14+0x30850], R0 ;  /* 0x03085000ff0075a7 */ /* 0x0004e2000804014e */
[----:B------:R-:W-:Y:S05]  /*88d0*/  @!P0 BRA `(.L_x_1482) ;  /* 0x0000000000048947 */ /* 0x000fea0003800000 */
[----:B------:R-:W-:Y:S01]  /*88e0*/  BPT.TRAP 0x1 ;  /* 0x000000040000795c */ /* 0x000fe20000300000 */
.L_x_1482:
[----:B---3--:R-:W-:Y:S05]  /*88f0*/  @P2 BRA `(.L_x_1483) ;  /* 0x0000000000082947 */ /* 0x008fea0003800000 */
[----:B------:R-:W3:Y:S02]  /*8900*/  SYNCS.PHASECHK.TRANS64.TRYWAIT P2, [UR14+0x30850], R0 ;  /* 0x03085000ff0075a7 */ /* 0x000ee4000804014e */
[----:B---3--:R-:W-:Y:S05]  /*8910*/  @!P2 BRA `(.L_x_1484) ;  /* 0x000000f80010a947 */ /* 0x008fea0003800000 */
.L_x_1483:
        /* <DEDUP_REMOVED lines=40> */
[C---:B------:R-:W-:Y:S01]  /*8ba0*/  ISETP.GT.AND P2, PT, R20.reuse, UR39, PT ;  /* 0x0000002714007c0c */ /* 0x040fe2000bf44270 */
        /* <DEDUP_REMOVED lines=44> */
[----:B------:R-:W-:-:S06]  /*8e70*/  FMUL.FTZ R173, R180, UR5 ;  /* 0x00000005b4ad7c20 */ /* 0x000fcc0008410000 */
[----:B------:R-:W0:Y:S01]  /*8e80*/  MUFU.TANH R161, R161 ;  /* 0x000000a100a17308 */ /* 0x000e220000002400 */
[----:B-1----:R-:W-:-:S04]  /*8e90*/  FMNMX.FTZ R0, R193, R0, !PT ;  /* 0x00000000c1007209 */ /* 0x002fc80007810000 */
[----:B------:R-:W-:-:S03]  /*8ea0*/  FMNMX.FTZ R177, R159, R0, !PT ;  /* 0x000000009fb17209 */ /* 0x000fc60007810000 */
[----:B------:R-:W1:Y:S01]  /*8eb0*/  MUFU.TANH R169, R169 ;  /* 0x000000a900a97308 */ /* 0x000e620000002400 */
[----:B------:R-:W-:-:S04]  /*8ec0*/  FMNMX.FTZ R177, R164, R177, !PT ;  /* 0x000000b1a4b17209 */ /* 0x000fc80007810000 */
[----:B--2---:R-:W-:-:S03]  /*8ed0*/  FMNMX.FTZ R0, R160, R177, !PT ;  /* 0x000000b1a0007209 */ /* 0x004fc60007810000 */
        /* <DEDUP_REMOVED lines=28> */
[----:B------:R-:W-:-:S03]  /*90a0*/  FMNMX.FTZ R21, R163, R0, !PT ;  /* 0x00000000a3157209 */ /* 0x000fc60007810000 */
        /* <DEDUP_REMOVED lines=81> */
[C---:B------:R-:W-:Y:S01]  /*95c0*/  FADD.FTZ R153, R196.reuse, R153 ;  /* 0x00000099c4997221 */ /* 0x040fe20000010000 */
        /* <DEDUP_REMOVED lines=55> */
[----:B0-----:R-:W-:Y:S01]  /*9940*/  FADD.FTZ R16, R186, R21 ;  /* 0x00000015ba107221 */ /* 0x001fe20000010000 */
[----:B------:R-:W-:-:S06]  /*9950*/  IMAD.MOV.U32 R21, RZ, RZ, R4 ;  /* 0x000000ffff157224 */ /* 0x000fcc00078e0004 */
[----:B------:R-:W0:Y:S01]  /*9960*/  MUFU.EX2 R173, R173 ;  /* 0x000000ad00ad7308 */ /* 0x000e220000000800 */
[----:B--2---:R-:W-:Y:S01]  /*9970*/  FADD.FTZ R5, R178, R5 ;  /* 0x00000005b2057221 */ /* 0x004fe20000010000 */
[C---:B-1----:R-:W-:Y:S01]  /*9980*/  FADD.FTZ R16, R169.reuse, R16 ;  /* 0x00000010a9107221 */ /* 0x042fe20000010000 */
[----:B------:R-:W-:Y:S02]  /*9990*/  F2FP.F16.F32.PACK_AB R186, R169, R186 ;  /* 0x000000baa9ba723e */ /* 0x000fe400000000ff */
[C---:B0-----:R-:W-:Y:S01]  /*99a0*/  FADD.FTZ R5, R173.reuse, R5 ;  /* 0x00000005ad057221 */ /* 0x041fe20000010000 */
[----:B------:R-:W-:Y:S01]  /*99b0*/  F2FP.F16.F32.PACK_AB R187, R173, R178 ;  /* 0x000000b2adbb723e */ /* 0x000fe200000000ff */
[----:B------:R-:W-:Y:S06]  /*99c0*/  @P2 BRA `(.L_x_1485) ;  /* 0xffffffdc00e02947 */ /* 0x000fec000383ffff */
.L_x_1476:
        /* <DEDUP_REMOVED lines=10> */
[----:B------:R-:W-:-:S05]  /*9a70*/  ULDC UR51, c[0x0][0x9e0] ;  /* 0x0002780000337ab9 */ /* 0x000fca0000000800 */
.L_x_1503:
[----:B------:R-:W-:-:S04]  /*9a80*/  UIADD3 UR37, UR4, 0x1, URZ ;  /* 0x0000000104257890 */ /* 0x000fc8000fffe03f */
[----:B------:R-:W-:-:S04]  /*9a90*/  UISETP.NE.AND UP1, UPT, UR37, 0x2, UPT ;  /* 0x000000022500788c */ /* 0x000fc8000bf25270 */
[----:B------:R-:W-:Y:S02]  /*9aa0*/  USEL UR36, URZ, 0x1, UP1 ;  /* 0x000000013f247887 */ /* 0x000fe40008800000 */
[----:B------:R-:W-:Y:S02]  /*9ab0*/  USEL UR37, UR37, URZ, UP1 ;  /* 0x0000003f25257287 */ /* 0x000fe40008800000 */
[----:B------:R-:W-:Y:S01]  /*9ac0*/  ULOP3.LUT UR36, UR7, UR36, URZ, 0x3c, !UPT ;  /* 0x0000002407247292 */ /* 0x000fe2000f8e3c3f */
[----:B------:R-:W-:Y:S11]  /*9ad0*/  @!P0 BRA `(.L_x_1487) ;  /* 0x0000000000048947 */ /* 0x000ff60003800000 */
[----:B------:R-:W-:Y:S01]  /*9ae0*/  BPT.TRAP 0x1 ;  /* 0x000000040000795c */ /* 0x000fe20000300000 */
.L_x_1487:
[----:B------:R-:W-:Y:S01]  /*9af0*/  ULEA UR6, UR37, UR38, 0x3 ;  /* 0x0000002625067291 */ /* 0x000fe2000f8e183f */
[----:B------:R-:W-:-:S05]  /*9b00*/  IMAD.U32 R3, RZ, RZ, UR36 ;  /* 0x00000024ff037e24 */ /* 0x000fca000f8e00ff */
[----:B------:R-:W-:-:S04]  /*9b10*/  SHF.L.U32 R3, R3, 0x1f, RZ ;  /* 0x0000001f03037819 */ /* 0x000fc800000006ff */
[----:B------:R0:W1:Y:S01]  /*9b20*/  SYNCS.PHASECHK.TRANS64.TRYWAIT P2, [UR6+0x30830], R3 ;  /* 0x03083003ff0075a7 */ /* 0x0000620008040146 */
[----:B------:R-:W-:Y:S05]  /*9b30*/  @!P0 BRA `(.L_x_1488) ;  /* 0x0000000000048947 */ /* 0x000fea0003800000 */
[----:B------:R-:W-:Y:S01]  /*9b40*/  BPT.TRAP 0x1 ;  /* 0x000000040000795c */ /* 0x000fe20000300000 */
.L_x_1488:
[----:B-1----:R-:W-:Y:S05]  /*9b50*/  @P2 BRA `(.L_x_1489) ;  /* 0x0000000000082947 */ /* 0x002fea0003800000 */
[----:B------:R-:W1:Y:S02]  /*9b60*/  SYNCS.PHASECHK.TRANS64.TRYWAIT P2, [UR6+0x30830], R3 ;  /* 0x03083003ff0075a7 */ /* 0x000e640008040146 */
[----:B-1----:R-:W-:Y:S05]  /*9b70*/  @!P2 BRA `(.L_x_1490) ;  /* 0x000000e40090a947 */ /* 0x002fea0003800000 */
.L_x_1489:
        /* <DEDUP_REMOVED lines=228> */
.L_x_1491:
[----:B------:R-:W-:Y:S01]  /*a9c0*/  ULEA UR10, UR4, UR38, 0x3 ;  /* 0x00000026040a7291 */ /* 0x000fe2000f8e183f */
[----:B------:R-:W-:-:S05]  /*a9d0*/  IMAD.U32 R0, RZ, RZ, UR7 ;  /* 0x00000007ff007e24 */ /* 0x000fca000f8e00ff */
[----:B------:R-:W-:-:S04]  /*a9e0*/  SHF.L.U32 R0, R0, 0x1f, RZ ;  /* 0x0000001f00007819 */ /* 0x000fc800000006ff */
[----:B------:R2:W3:Y:S01]  /*a9f0*/  SYNCS.PHASECHK.TRANS64.TRYWAIT P2, [UR10+0x30850], R0 ;  /* 0x03085000ff0075a7 */ /* 0x0004e2000804014a */
[----:B------:R-:W-:Y:S05]  /*aa00*/  @!P0 BRA `(.L_x_1492) ;  /* 0x0000000000048947 */ /* 0x000fea0003800000 */
[----:B------:R-:W-:Y:S01]  /*aa10*/  BPT.TRAP 0x1 ;  /* 0x000000040000795c */ /* 0x000fe20000300000 */
.L_x_1492:
[----:B---3--:R-:W-:Y:S05]  /*aa20*/  @P2 BRA `(.L_x_1493) ;  /* 0x0000000000082947 */ /* 0x008fea0003800000 */
[----:B------:R-:W3:Y:S02]  /*aa30*/  SYNCS.PHASECHK.TRANS64.TRYWAIT P2, [UR10+0x30850], R0 ;  /* 0x03085000ff0075a7 */ /* 0x000ee4000804014a */
[----:B---3--:R-:W-:Y:S05]  /*aa40*/  @!P2 BRA `(.L_x_1494) ;  /* 0x000000d400f4a947 */ /* 0x008fea0003800000 */
.L_x_1493:
[----:B------:R-:W-:Y:S01]  /*aa50*/  UIADD3 UR6, UR38, 0x400, URZ ;  /* 0x0000040026067890 */ /* 0x000fe2000fffe03f */
[----:B------:R-:W-:Y:S01]  /*aa60*/  WARPGROUP.ARRIVE ;  /* 0x00000000000079c5 */ /* 0x000fe20000000000 */
[----:B------:R-:W-:Y:S01]  /*aa70*/  UMOV UR7, 0x40000040 ;  /* 0x4000004000077882 */ /* 0x000fe20000000000 */
[----:B------:R-:W-:Y:S01]  /*aa80*/  R2UR UR11, R22 ;  /* 0x00000000160b72ca */ /* 0x000fe200000e0000 */
[----:B------:R-:W-:Y:S01]  /*aa90*/  USHF.R.U32.HI UR6, URZ, 0x4, UR6 ;  /* 0x000000043f067899 */ /* 0x000fe20008011606 */
[----:B------:R-:W-:Y:S01]  /*aaa0*/  PLOP3.LUT P2, PT, PT, PT, UP0, 0x80, 0x0 ;  /* 0x000000000000781c */ /* 0x000fe20003f4f008 */
[----:B0-2---:R-:W-:Y:S01]  /*aab0*/  FMUL.FTZ R0, R154, UR5 ;  /* 0x000000059a007c20 */ /* 0x005fe20008410000 */
[----:B------:R-:W-:Y:S01]  /*aac0*/  FMUL.FTZ R154, R159, UR5 ;  /* 0x000000059f9a7c20 */ /* 0x000fe20008410000 */
[----:B------:R-:W-:Y:S01]  /*aad0*/  ULOP3.LUT UR6, UR6, 0x3fff, URZ, 0xc0, !UPT ;  /* 0x00003fff06067892 */ /* 0x000fe2000f8ec03f */
[----:B------:R-:W-:Y:S01]  /*aae0*/  FMUL.FTZ R159, R170, UR5 ;  /* 0x00000005aa9f7c20 */ /* 0x000fe20008410000 */
[----:B-1----:R-:W-:-:S02]  /*aaf0*/  IMAD.U32 R3, RZ, RZ, UR37 ;  /* 0x00000025ff037e24 */ /* 0x002fc4000f8e00ff */
[----:B------:R-:W-:Y:S01]  /*ab00*/  FMUL.FTZ R4, R152, UR5 ;  /* 0x0000000598047c20 */ /* 0x000fe20008410000 */
[----:B------:R-:W-:Y:S01]  /*ab10*/  ULOP3.LUT UR6, UR6, 0x2000000, URZ, 0xfc, !UPT ;  /* 0x0200000006067892 */ /* 0x000fe2000f8efc3f */
[----:B------:R-:W-:Y:S01]  /*ab20*/  FMUL.FTZ R152, R155, UR5 ;  /* 0x000000059b987c20 */ /* 0x000fe20008410000 */
[----:B------:R-:W-:Y:S01]  /*ab30*/  FMUL.FTZ R155, R162, UR5 ;  /* 0x00000005a29b7c20 */ /* 0x000fe20008410000 */
[----:B------:R-:W-:Y:S01]  /*ab40*/  FMUL.FTZ R162, R174, UR5 ;  /* 0x00000005aea27c20 */ /* 0x000fe20008410000 */
[----:B------:R-:W-:Y:S01]  /*ab50*/  ULEA UR4, UR4, UR6, 0xb ;  /* 0x0000000604047291 */ /* 0x000fe2000f8e583f */
[----:B------:R-:W0:Y:S06]  /*ab60*/  MUFU.TANH R4, R4 ;  /* 0x0000000400047308 */ /* 0x000e2c0000002400 */
[----:B------:R-:W-:-:S02]  /*ab70*/  UMOV UR6, UR4 ;  /* 0x0000000400067c82 */ /* 0x000fc40008000000 */
[----:B------:R-:W-:Y:S01]  /*ab80*/  HGMMA.64x256x16.F32 R24, R196, gdesc[UR4].tnspB, R24, gsb0 ;  /* 0x43e00004c4187df0 */ /* 0x000fe20008000818 */
[----:B------:R-:W-:Y:S01]  /*ab90*/  UIADD3 UR6, UR4, 0x80, URZ ;  /* 0x0000008004067890 */ /* 0x000fe2000fffe03f */
[----:B------:R-:W1:Y:S01]  /*aba0*/  MUFU.TANH R0, R0 ;  /* 0x0000000000007308 */ /* 0x000e620000002400 */
[----:B------:R-:W-:-:S07]  /*abb0*/  UMOV UR7, 0x40000040 ;  /* 0x4000004000077882 */ /* 0x000fce0000000000 */
[----:B------:R-:W2:Y:S08]  /*abc0*/  MUFU.TANH R152, R152 ;  /* 0x0000009800987308 */ /* 0x000eb00000002400 */
[----:B------:R-:W3:Y:S08]  /*abd0*/  MUFU.TANH R154, R154 ;  /* 0x0000009a009a7308 */ /* 0x000ef00000002400 */
[----:B------:R-:W4:Y:S08]  /*abe0*/  MUFU.TANH R155, R155 ;  /* 0x0000009b009b7308 */ /* 0x000f300000002400 */
        /* <DEDUP_REMOVED lines=10> */
[----:B------:R-:W-:Y:S02]  /*ac90*/  VIADD R173, R23, UR11 ;  /* 0x0000000b17ad7c36 */ /* 0x000fe40008000000 */
[----:B------:R-:W-:Y:S01]  /*aca0*/  FMUL.FTZ R192, R169, UR5 ;  /* 0x00000005a9c07c20 */ /* 0x000fe20008410000 */
[----:B------:R-:W-:-:S15]  /*acb0*/  FMUL.FTZ R193, R172, UR5 ;  /* 0x00000005acc17c20 */ /* 0x000fde0008410000 */
[----:B------:R-:W-:-:S03]  /*acc0*/  NOP ;  /* 0x0000000000007918 */ /* 0x000fc60000000000 */
[----:B------:R-:W-:Y:S01]  /*acd0*/  HGMMA.64x256x16.F32 R24, R188, gdesc[UR4].tnspB, R24, gsb0 ;  /* 0x43e00004bc187df0 */ /* 0x000fe20008000818 */
[----:B------:R-:W-:Y:S01]  /*ace0*/  UIADD3 UR6, UR4, 0x180, URZ ;  /* 0x0000018004067890 */ /* 0x000fe2000fffe03f */
[----:B------:R-:W0:Y:S01]  /*acf0*/  MUFU.TANH R194, R194 ;  /* 0x000000c200c27308 */ /* 0x000e220000002400 */
[----:B------:R-:W-:Y:S01]  /*ad00*/  UMOV UR7, 0x40000040 ;  /* 0x4000004000077882 */ /* 0x000fe20000000000 */
[----:B------:R-:W-:Y:S02]  /*ad10*/  @UP0 ULDC UR4, c[0x0][0x44c] ;  /* 0x0001130000040ab9 */ /* 0x000fe40000000800 */
[----:B------:R-:W-:Y:S01]  /*ad20*/  @P2 IMAD.HI.U32 R2, R173, UR4, RZ ;  /* 0x00000004ad022c27 */ /* 0x000fe2000f8e00ff */
[----:B------:R-:W-:-:S03]  /*ad30*/  @UP0 ULDC UR4, c[0x0][0x450] ;  /* 0x0001140000040ab9 */ /* 0x000fc60000000800 */
[----:B------:R-:W0:Y:S01]  /*ad40*/  MUFU.TANH R192, R192 ;  /* 0x000000c000c07308 */ /* 0x000e220000002400 */
[----:B------:R-:W-:Y:S02]  /*ad50*/  @P2 SHF.R.U32.HI R173, RZ, UR4, R2 ;  /* 0x00000004ffad2c19 */ /* 0x000fe40008011602 */
[----:B------:R-:W-:Y:S01]  /*ad60*/  @!P1 LEA R2, R3, UR38, 0x3 ;  /* 0x0000002603029c11 */ /* 0x000fe2000f8e18ff */
[----:B------:R-:W-:Y:S02]  /*ad70*/  IMAD.U32 R3, RZ, RZ, UR60 ;  /* 0x0000003cff037e24 */ /* 0x000fe4000f8e00ff */
[----:B------:R-:W5:Y:S02]  /*ad80*/  SHFL.IDX PT, R170, R173, RZ, 0x1c1f ;  /* 0x001c1fffadaa7589 */ /* 0x000f6400000e0000 */
[----:B------:R-:W0:Y:S01]  /*ad90*/  MUFU.TANH R193, R193 ;  /* 0x000000c100c17308 */ /* 0x000e220000002400 */
[----:B------:R-:W-:-:S05]  /*ada0*/  @!P1 VIADD R2, R2, 0x30840 ;  /* 0x0003084002029836 */ /* 0x000fca0000000000 */
[----:B------:R-:W-:Y:S01]  /*adb0*/  @!P1 PRMT R2, RZ, 0x654, R2 ;  /* 0x00000654ff029816 */ /* 0x000fe20000000002 */
[----:B------:R-:W-:Y:S02]  /*adc0*/  WARPGROUP.DEPBAR.LE gsb0, 0x0 ;  /* 0x00008000000079c5 */ /* 0x000fe40000010000 */
[----:B------:R-:W-:Y:S01]  /*add0*/  WARPGROUP.ARRIVE ;  /* 0x00000000000079c5 */ /* 0x000fe20000000000 */
[----:B------:R-:W-:Y:S01]  /*ade0*/  FMUL.FTZ R190, R156, UR5 ;  /* 0x000000059cbe7c20 */ /* 0x000fe20008410000 */
[----:B------:R-:W-:Y:S01]  /*adf0*/  FMUL.FTZ R156, R163, UR5 ;  /* 0x00000005a39c7c20 */ /* 0x000fe20008410000 */
[----:B------:R-:W-:Y:S01]  /*ae00*/  FMUL.FTZ R163, R179, UR5 ;  /* 0x00000005b3a37c20 */ /* 0x000fe20008410000 */
[----:B------:R-:W-:Y:S02]  /*ae10*/  IMAD.SHL.U32 R179, R20, 0x40, RZ ;  /* 0x0000004014b37824 */ /* 0x000fe400078e00ff */
[----:B------:R-:W-:Y:S01]  /*ae20*/  FMUL.FTZ R188, R153, UR5 ;  /* 0x0000000599bc7c20 */ /* 0x000fe20008410000 */
[----:B------:R-:W-:Y:S01]  /*ae30*/  HGMMA.64x256x16.F32 R24, R184, gdesc[UR4].tnspB, R24, gsb0 ;  /* 0x43e00004b8187df0 */ /* 0x000fe20008000818 */
[----:B------:R-:W-:Y:S01]  /*ae40*/  FMUL.FTZ R189, R157, UR5 ;  /* 0x000000059dbd7c20 */ /* 0x000fe20008410000 */
[----:B------:R-:W-:Y:S01]  /*ae50*/  FMUL.FTZ R191, R168, UR5 ;  /* 0x00000005a8bf7c20 */ /* 0x000fe20008410000 */
[----:B------:R-:W-:Y:S01]  /*ae60*/  FMUL.FTZ R153, R158, UR5 ;  /* 0x000000059e997c20 */ /* 0x000fe20008410000 */
[----:B------:R-:W-:Y:S01]  /*ae70*/  FMUL.FTZ R157, R166, UR5 ;  /* 0x00000005a69d7c20 */ /* 0x000fe20008410000 */
[----:B------:R-:W-:Y:S01]  /*ae80*/  IADD3 R168, -R179, 0x1, RZ ;  /* 0x00000001b3a87810 */ /* 0x000fe20007ffe1ff */
[----:B------:R-:W-:Y:S01]  /*ae90*/  FMUL.FTZ R158, R167, UR5 ;  /* 0x00000005a79e7c20 */ /* 0x000fe20008410000 */
[----:B------:R-:W-:Y:S01]  /*aea0*/  FMUL.FTZ R166, R183, UR5 ;  /* 0x00000005b7a67c20 */ /* 0x000fe20008410000 */
[----:B------:R-:W0:Y:S02]  /*aeb0*/  MUFU.TANH R188, R188 ;  /* 0x000000bc00bc7308 */ /* 0x000e240000002400 */
[----:B------:R-:W-:-:S05]  /*aec0*/  IMAD R168, R17, -0x2, R168 ;  /* 0xfffffffe11a87824 */ /* 0x000fca00078e02a8 */
[----:B------:R-:W-:Y:S01]  /*aed0*/  IADD3 R168, -R3, UR61, R168 ;  /* 0x0000003d03a87c10 */ /* 0x000fe2000fffe1a8 */
[----:B------:R-:W0:Y:S04]  /*aee0*/  MUFU.TANH R190, R190 ;  /* 0x000000be00be7308 */ /* 0x000e280000002400 */
[C---:B------:R-:W-:Y:S02]  /*aef0*/  VIADD R183, R168.reuse, UR51 ;  /* 0x00000033a8b77c36 */ /* 0x040fe40008000000 */
[----:B------:R-:W-:Y:S02]  /*af00*/  VIADD R195, R168, UR54 ;  /* 0x00000036a8c37c36 */ /* 0x000fe40008000000 */
        /* <DEDUP_REMOVED lines=21> */
[----:B------:R-:W0:Y:S01]  /*b060*/  MUFU.TANH R184, R184 ;  /* 0x000000b800b87308 */ /* 0x000e220000002400 */
[----:B------:R0:W-:Y:S01]  /*b070*/  @!P1 SYNCS.ARRIVE.TRANS64.RED.A1T0 RZ, [R2+URZ], RZ ;  /* 0x000000ff02ff99a7 */ /* 0x0001e2000810043f */
[----:B-----5:R-:W-:-:S02]  /*b080*/  IMAD.IADD R181, R183, 0x1, R170 ;  /* 0x00000001b7b57824 */ /* 0x020fc400078e02aa */
[----:B------:R-:W-:-:S04]  /*b090*/  IMAD.IADD R182, R195, 0x1, R170 ;  /* 0x00000001c3b67824 */ /* 0x000fc800078e02aa */
        /* <DEDUP_REMOVED lines=25> */
.L_x_1497:
[----:B------:R-:W-:-:S05]  /*b230*/  IMAD.U32 R168, RZ, RZ, UR39 ;  /* 0x00000027ffa87e24 */ /* 0x000fca000f8e00ff */
[----:B------:R-:W-:-:S13]  /*b240*/  ISETP.NE.AND P2, PT, R168, 0x1, PT ;  /* 0x00000001a800780c */ /* 0x000fda0003f45270 */
[----:B0-----:R-:W0:Y:S02]  /*b250*/  @P2 LDC.64 R2, c[0x0][0x9e8] ;  /* 0x00027a00ff022b82 */ /* 0x001e240000000a00 */
[----:B0-----:R-:W-:-:S05]  /*b260*/  @P2 IMAD.HI.U32 R2, R167, R2, RZ ;  /* 0x00000002a7022227 */ /* 0x001fca00078e00ff */
[----:B------:R-:W-:-:S07]  /*b270*/  @P2 SHF.R.U32.HI R167, RZ, R3, R2 ;  /* 0x00000003ffa72219 */ /* 0x000fce0000011602 */
.L_x_1498:
[----:B------:R-:W-:Y:S05]  /*b280*/  BSYNC B0 ;  /* 0x0000000000007941 */ /* 0x000fea0003800000 */
.L_x_1496:
[----:B------:R-:W-:-:S04]  /*b290*/  IMAD R2, R167, R168, -R179 ;  /* 0x000000a8a7027224 */ /* 0x000fc800078e0ab3 */
[----:B------:R-:W-:-:S05]  /*b2a0*/  IMAD R2, R17, -0x2, R2 ;  /* 0xfffffffe11027824 */ /* 0x000fca00078e0202 */
[----:B------:R-:W-:Y:S02]  /*b2b0*/  VIADDMNMX R181, R2, R168, R181, PT ;  /* 0x000000a802b57246 */ /* 0x000fe400038001b5 */
[----:B------:R-:W-:-:S07]  /*b2c0*/  VIMNMX R182, R182, R2, !PT ;  /* 0x00000002b6b67248 */ /* 0x000fce0007fe0100 */
.L_x_1495:
[----:B------:R-:W-:-:S04]  /*b2d0*/  ISETP.GT.AND P2, PT, R20, -0x1, PT ;  /* 0xffffffff1400780c */ /* 0x000fc80003f44270 */
[C---:B------:R-:W-:Y:S02]  /*b2e0*/  ISETP.GT.AND P3, PT, R182.reuse, RZ, P2 ;  /* 0x000000ffb600720c */ /* 0x040fe40001764270 */
[C---:B------:R-:W-:Y:S02]  /*b2f0*/  ISETP.GT.AND P5, PT, R182.reuse, 0x1, P2 ;  /* 0x00000001b600780c */ /* 0x040fe400017a4270 */
[C---:B------:R-:W-:Y:S02]  /*b300*/  ISETP.LT.OR P4, PT, R181.reuse, 0x1, P3 ;  /* 0x00000001b500780c */ /* 0x040fe40001f81670 */
[----:B------:R-:W-:Y:S02]  /*b310*/  ISETP.GT.AND P3, PT, R182, 0x8, P2 ;  /* 0x00000008b600780c */ /* 0x000fe40001764270 */
[----:B0-----:R-:W-:Y:S02]  /*b320*/  FSEL R180, R4, -INF , !P4 ;  /* 0xff80000004b47808 */ /* 0x001fe40006000000 */
[----:B------:R-:W-:Y:S01]  /*b330*/  ISETP.GT.AND P4, PT, R182, 0x9, P2 ;  /* 0x00000009b600780c */ /* 0x000fe20001784270 */
[----:B------:R0:W1:Y:S01]  /*b340*/  SHFL.IDX PT, R4, R173, 0x1, 0x1c1f ;  /* 0x003c1f00ad047f89 */ /* 0x00006200000e0000 */
[----:B------:R-:W-:-:S02]  /*b350*/  ISETP.LT.OR P5, PT, R181, 0x2, P5 ;  /* 0x00000002b500780c */ /* 0x000fc40002fa1670 */
[C---:B------:R-:W-:Y:S02]  /*b360*/  ISETP.LT.OR P3, PT, R181.reuse, 0x9, P3 ;  /* 0x00000009b500780c */ /* 0x040fe40001f61670 */
[----:B------:R-:W-:Y:S02]  /*b370*/  ISETP.LT.OR P4, PT, R181, 0xa, P4 ;  /* 0x0000000ab500780c */ /* 0x000fe40002781670 */
[----:B------:R-:W-:Y:S02]  /*b380*/  FSEL R188, R188, -INF , !P5 ;  /* 0xff800000bcbc7808 */ /* 0x000fe40006800000 */
[----:B------:R-:W-:Y:S02]  /*b390*/  FSEL R190, R190, -INF , !P3 ;  /* 0xff800000bebe7808 */ /* 0x000fe40005800000 */
[----:B------:R-:W-:Y:S02]  /*b3a0*/  FSEL R189, R189, -INF , !P4 ;  /* 0xff800000bdbd7808 */ /* 0x000fe40006000000 */
[----:B------:R-:W-:-:S02]  /*b3b0*/  ISETP.GT.AND P5, PT, R182, 0x10, P2 ;  /* 0x00000010b600780c */ /* 0x000fc400017a4270 */
[C---:B------:R-:W-:Y:S02]  /*b3c0*/  ISETP.GT.AND P3, PT, R182.reuse, 0x11, P2 ;  /* 0x00000011b600780c */ /* 0x040fe40001764270 */
[----:B------:R-:W-:Y:S02]  /*b3d0*/  ISETP.GT.AND P4, PT, R182, 0x18, P2 ;  /* 0x00000018b600780c */ /* 0x000fe40001784270 */
[C---:B------:R-:W-:Y:S02]  /*b3e0*/  ISETP.LT.OR P5, PT, R181.reuse, 0x11, P5 ;  /* 0x00000011b500780c */ /* 0x040fe40002fa1670 */
[C---:B------:R-:W-:Y:S02]  /*b3f0*/  ISETP.LT.OR P3, PT, R181.reuse, 0x12, P3 ;  /* 0x00000012b500780c */ /* 0x040fe40001f61670 */
[----:B------:R-:W-:Y:S02]  /*b400*/  ISETP.LT.OR P4, PT, R181, 0x19, P4 ;  /* 0x00000019b500780c */ /* 0x000fe40002781670 */
[----:B------:R-:W-:-:S02]  /*b410*/  FSEL R167, R184, -INF , !P5 ;  /* 0xff800000b8a77808 */ /* 0x000fc40006800000 */
[----:B------:R-:W-:Y:S02]  /*b420*/  FSEL R168, R185, -INF , !P3 ;  /* 0xff800000b9a87808 */ /* 0x000fe40005800000 */
[----:B------:R-:W-:Y:S02]  /*b430*/  FSEL R169, R186, -INF , !P4 ;  /* 0xff800000baa97808 */ /* 0x000fe40006000000 */
[C---:B------:R-:W-:Y:S02]  /*b440*/  ISETP.GT.AND P5, PT, R182.reuse, 0x19, P2 ;  /* 0x00000019b600780c */ /* 0x040fe400017a4270 */
[C---:B------:R-:W-:Y:S02]  /*b450*/  ISETP.GT.AND P3, PT, R182.reuse, 0x20, P2 ;  /* 0x00000020b600780c */ /* 0x040fe40001764270 */
[----:B------:R-:W-:Y:S02]  /*b460*/  ISETP.GT.AND P4, PT, R182, 0x21, P2 ;  /* 0x00000021b600780c */ /* 0x000fe40001784270 */
        /* <DEDUP_REMOVED lines=12> */
[----:B0-----:R-:W-:-:S02]  /*b530*/  FSEL R173, R193, -INF , !P5 ;  /* 0xff800000c1ad7808 */ /* 0x001fc40006800000 */
[----:B------:R-:W-:Y:S02]  /*b540*/  FSEL R174, R194, -INF , !P3 ;  /* 0xff800000c2ae7808 */ /* 0x000fe40005800000 */
[----:B------:R-:W-:Y:S02]  /*b550*/  FSEL R175, R175, -INF , !P4 ;  /* 0xff800000afaf7808 */ /* 0x000fe40006000000 */
[C---:B------:R-:W-:Y:S02]  /*b560*/  ISETP.GT.AND P5, PT, R182.reuse, 0x31, P2 ;  /* 0x00000031b600780c */ /* 0x040fe400017a4270 */
[C---:B------:R-:W-:Y:S02]  /*b570*/  ISETP.GT.AND P3, PT, R182.reuse, 0x38, P2 ;  /* 0x00000038b600780c */ /* 0x040fe40001764270 */
[----:B------:R-:W-:Y:S01]  /*b580*/  ISETP.GT.AND P4, PT, R182, 0x39, P2 ;  /* 0x00000039b600780c */ /* 0x000fe20001784270 */
[----:B-1----:R-:W-:Y:S01]  /*b590*/  IMAD.IADD R182, R195, 0x1, R4 ;  /* 0x00000001c3b67824 */ /* 0x002fe200078e0204 */
[----:B------:R-:W-:-:S02]  /*b5a0*/  ISETP.LT.OR P5, PT, R181, 0x32, P5 ;  /* 0x00000032b500780c */ /* 0x000fc40002fa1670 */
[C---:B------:R-:W-:Y:S02]  /*b5b0*/  ISETP.LT.OR P3, PT, R181.reuse, 0x39, P3 ;  /* 0x00000039b500780c */ /* 0x040fe40001f61670 */
[----:B------:R-:W-:Y:S01]  /*b5c0*/  ISETP.LT.OR P4, PT, R181, 0x3a, P4 ;  /* 0x0000003ab500780c */ /* 0x000fe20002781670 */
[----:B------:R-:W-:Y:S01]  /*b5d0*/  IMAD.IADD R181, R183, 0x1, R4 ;  /* 0x00000001b7b57824 */ /* 0x000fe200078e0204 */
[----:B------:R-:W-:Y:S02]  /*b5e0*/  FSEL R176, R176, -INF , !P5 ;  /* 0xff800000b0b07808 */ /* 0x000fe40006800000 */
[----:B------:R-:W-:Y:S02]  /*b5f0*/  FSEL R177, R177, -INF , !P3 ;  /* 0xff800000b1b17808 */ /* 0x000fe40005800000 */
[----:B------:R-:W-:Y:S01]  /*b600*/  FSEL R178, R178, -INF , !P4 ;  /* 0xff800000b2b27808 */ /* 0x000fe20006000000 */
[----:B------:R-:W-:Y:S06]  /*b610*/  @!P6 BRA `(.L_x_1499) ;  /* 0x00000000005ce947 */ /* 0x000fec0003800000 */
        /* <DEDUP_REMOVED lines=13> */
.L_x_1501:
[----:B------:R-:W-:-:S05]  /*b6f0*/  IMAD.U32 R184, RZ, RZ, UR39 ;  /* 0x00000027ffb87e24 */ /* 0x000fca000f8e00ff */
[----:B------:R-:W-:-:S13]  /*b700*/  ISETP.NE.AND P3, PT, R184, 0x1, PT ;  /* 0x00000001b800780c */ /* 0x000fda0003f65270 */
[----:B------:R-:W0:Y:S02]  /*b710*/  @P3 LDC.64 R2, c[0x0][0x9e8] ;  /* 0x00027a00ff023b82 */ /* 0x000e240000000a00 */
[----:B0-----:R-:W-:-:S05]  /*b720*/  @P3 IMAD.HI.U32 R2, R4, R2, RZ ;  /* 0x0000000204023227 */ /* 0x001fca00078e00ff */
[----:B------:R-:W-:-:S07]  /*b730*/  @P3 SHF.R.U32.HI R4, RZ, R3, R2 ;  /* 0x00000003ff043219 */ /* 0x000fce0000011602 */
.L_x_1502:
[----:B------:R-:W-:Y:S05]  /*b740*/  BSYNC B0 ;  /* 0x0000000000007941 */ /* 0x000fea0003800000 */
.L_x_1500:
[----:B------:R-:W-:-:S04]  /*b750*/  IMAD R4, R4, R184, -R179 ;  /* 0x000000b804047224 */ /* 0x000fc800078e0ab3 */
[----:B------:R-:W-:-:S05]  /*b760*/  IMAD R4, R17, -0x2, R4 ;  /* 0xfffffffe11047824 */ /* 0x000fca00078e0204 */
[----:B------:R-:W-:Y:S02]  /*b770*/  VIADDMNMX R181, R4, R184, R181, PT ;  /* 0x000000b804b57246 */ /* 0x000fe400038001b5 */
[----:B------:R-:W-:-:S07]  /*b780*/  VIMNMX R182, R182, R4, !PT ;  /* 0x00000004b6b67248 */ /* 0x000fce0007fe0100 */
.L_x_1499:
[----:B------:R-:W-:Y:S01]  /*b790*/  FMNMX.FTZ R3, R180, R21, !PT ;  /* 0x00000015b4037209 */ /* 0x000fe20007810000 */
[----:B------:R-:W-:Y:S01]  /*b7a0*/  UMOV UR6, UR50 ;  /* 0x0000003200067c82 */ /* 0x000fe20008000000 */
[----:B------:R-:W-:Y:S01]  /*b7b0*/  ISETP.GT.AND P3, PT, R182, 0x1, P2 ;  /* 0x00000001b600780c */ /* 0x000fe20001764270 */
[----:B------:R-:W-:Y:S01]  /*b7c0*/  UMOV UR7, UR36 ;  /* 0x0000002400077c82 */ /* 0x000fe20008000000 */
[----:B------:R-:W-:Y:S02]  /*b7d0*/  FMNMX.FTZ R3, R188, R3, !PT ;  /* 0x00000003bc037209 */ /* 0x000fe40007810000 */
[----:B------:R-:W-:Y:S02]  /*b7e0*/  ISETP.LT.OR P3, PT, R181, 0x2, P3 ;  /* 0x00000002b500780c */ /* 0x000fe40001f61670 */
[----:B------:R-:W-:Y:S02]  /*b7f0*/  FMNMX.FTZ R2, R190, R3, !PT ;  /* 0x00000003be027209 */ /* 0x000fe40007810000 */
[----:B------:R-:W-:-:S02]  /*b800*/  FSEL R152, R152, -INF , !P3 ;  /* 0xff80000098987808 */ /* 0x000fc40005800000 */
[----:B------:R-:W-:Y:S02]  /*b810*/  FMNMX.FTZ R2, R189, R2, !PT ;  /* 0x00000002bd027209 */ /* 0x000fe40007810000 */
[C---:B------:R-:W-:Y:S02]  /*b820*/  ISETP.GT.AND P3, PT, R182.reuse, RZ, P2 ;  /* 0x000000ffb600720c */ /* 0x040fe40001764270 */
[----:B------:R-:W-:Y:S02]  /*b830*/  FMNMX.FTZ R3, R167, R2, !PT ;  /* 0x00000002a7037209 */ /* 0x000fe40007810000 */
        /* <DEDUP_REMOVED lines=8> */
[----:B------:R-:W-:-:S02]  /*b8c0*/  ISETP.LT.OR P4, PT, R181, 0x9, P4 ;  /* 0x00000009b500780c */ /* 0x000fc40002781670 */
[----:B------:R-:W-:Y:S02]  /*b8d0*/  FMNMX.FTZ R2, R172, R3, !PT ;  /* 0x00000003ac027209 */ /* 0x000fe40007810000 */
[----:B------:R-:W-:Y:S02]  /*b8e0*/  FSEL R154, R154, -INF , !P5 ;  /* 0xff8000009a9a7808 */ /* 0x000fe40006800000 */
[----:B------:R-:W-:Y:S02]  /*b8f0*/  FMNMX.FTZ R3, R173, R2, !PT ;  /* 0x00000002ad037209 */ /* 0x000fe40007810000 */
[----:B------:R-:W-:Y:S02]  /*b900*/  ISETP.GT.AND P5, PT, R182, 0x11, P2 ;  /* 0x00000011b600780c */ /* 0x000fe400017a4270 */
[----:B------:R-:W-:Y:S02]  /*b910*/  FMNMX.FTZ R2, R174, R3, !PT ;  /* 0x00000003ae027209 */ /* 0x000fe40007810000 */
[----:B------:R-:W-:-:S02]  /*b920*/  FSEL R153, R153, -INF , !P4 ;  /* 0xff80000099997808 */ /* 0x000fc40006000000 */
        /* <DEDUP_REMOVED lines=8> */
[C---:B------:R-:W-:Y:S01]  /*b9b0*/  ISETP.GT.AND P5, PT, R182.reuse, 0x20, P2 ;  /* 0x00000020b600780c */ /* 0x040fe200017a4270 */
[----:B------:R-:W0:Y:S01]  /*b9c0*/  SHFL.BFLY PT, R2, R3, 0x2, 0x1f ;  /* 0x0c401f0003027f89 */ /* 0x000e2200000e0000 */
[----:B------:R-:W-:Y:S02]  /*b9d0*/  FSEL R155, R155, -INF , !P4 ;  /* 0xff8000009b9b7808 */ /* 0x000fe40006000000 */
[----:B------:R-:W-:Y:S02]  /*b9e0*/  ISETP.LT.OR P5, PT, R181, 0x21, P5 ;  /* 0x00000021b500780c */ /* 0x000fe40002fa1670 */
[----:B------:R-:W-:-:S02]  /*b9f0*/  ISETP.GT.AND P4, PT, R182, 0x19, P2 ;  /* 0x00000019b600780c */ /* 0x000fc40001784270 */
[----:B------:R-:W-:Y:S02]  /*ba00*/  FSEL R159, R159, -INF , !P5 ;  /* 0xff8000009f9f7808 */ /* 0x000fe40006800000 */
[----:B------:R-:W-:Y:S02]  /*ba10*/  ISETP.LT.OR P4, PT, R181, 0x1a, P4 ;  /* 0x0000001ab500780c */ /* 0x000fe40002781670 */
[----:B------:R-:W-:Y:S02]  /*ba20*/  R2UR UR4, R200 ;  /* 0x00000000c80472ca */ /* 0x000fe400000e0000 */
[----:B------:R-:W-:Y:S02]  /*ba30*/  FSEL R158, R158, -INF , !P4 ;  /* 0xff8000009e9e7808 */ /* 0x000fe40006000000 */
[----:B------:R-:W-:-:S04]  /*ba40*/  ISETP.GT.AND P4, PT, R182, 0x28, P2 ;  /* 0x00000028b600780c */ /* 0x000fc80001784270 */
[----:B------:R-:W-:-:S04]  /*ba50*/  ISETP.LT.OR P4, PT, R181, 0x29, P4 ;  /* 0x00000029b500780c */ /* 0x000fc80002781670 */
[----:B------:R-:W-:Y:S02]  /*ba60*/  FSEL R162, R162, -INF , !P4 ;  /* 0xff800000a2a27808 */ /* 0x000fe40006000000 */
[----:B0-----:R-:W-:Y:S02]  /*ba70*/  FMNMX.FTZ R2, R3, R2, !PT ;  /* 0x0000000203027209 */ /* 0x001fe40007810000 */
[----:B------:R-:W-:-:S03]  /*ba80*/  ISETP.GT.AND P4, PT, R182, 0x30, P2 ;  /* 0x00000030b600780c */ /* 0x000fc60001784270 */
[----:B------:R-:W0:Y:S01]  /*ba90*/  SHFL.BFLY PT, R179, R2, 0x1, 0x1f ;  /* 0x0c201f0002b37f89 */ /* 0x000e2200000e0000 */
[----:B------:R-:W-:-:S04]  /*baa0*/  ISETP.LT.OR P4, PT, R181, 0x31, P4 ;  /* 0x00000031b500780c */ /* 0x000fc80002781670 */
[----:B------:R-:W-:Y:S02]  /*bab0*/  FSEL R164, R164, -INF , !P4 ;  /* 0xff800000a4a47808 */ /* 0x000fe40006000000 */
[----:B------:R-:W-:-:S04]  /*bac0*/  ISETP.GT.AND P4, PT, R182, 0x38, P2 ;  /* 0x00000038b600780c */ /* 0x000fc80001784270 */
[----:B------:R-:W-:-:S04]  /*bad0*/  ISETP.LT.OR P4, PT, R181, 0x39, P4 ;  /* 0x00000039b500780c */ /* 0x000fc80002781670 */
[----:B------:R-:W-:Y:S02]  /*bae0*/  FSEL R165, R165, -INF , !P4 ;  /* 0xff800000a5a57808 */ /* 0x000fe40006000000 */
[----:B0-----:R-:W-:Y:S02]  /*baf0*/  FMNMX.FTZ R4, R2, R179, !PT ;  /* 0x000000b302047209 */ /* 0x001fe40007810000 */
[----:B------:R-:W-:Y:S02]  /*bb00*/  FSEL R2, R0, -INF , !P3 ;  /* 0xff80000000027808 */ /* 0x000fe40005800000 */
[----:B------:R-:W-:Y:S01]  /*bb10*/  ISETP.GT.AND P3, PT, R182, 0x18, P2 ;  /* 0x00000018b600780c */ /* 0x000fe20001764270 */
[----:B------:R-:W-:Y:S01]  /*bb20*/  FMUL.FTZ R179, R4, UR6 ;  /* 0x0000000604b37c20 */ /* 0x000fe20008410000 */
[----:B------:R-:W-:Y:S02]  /*bb30*/  FMNMX.FTZ R3, R2, R219, !PT ;  /* 0x000000db02037209 */ /* 0x000fe40007810000 */
[----:B------:R-:W-:-:S02]  /*bb40*/  ISETP.LT.OR P3, PT, R181, 0x19, P3 ;  /* 0x00000019b500780c */ /* 0x000fc40001f61670 */
[----:B------:R-:W-:Y:S02]  /*bb50*/  FMNMX.FTZ R0, R152, R3, !PT ;  /* 0x0000000398007209 */ /* 0x000fe40007810000 */
[----:B------:R-:W-:Y:S02]  /*bb60*/  FSETP.NEU.FTZ.AND P5, PT, R4, -INF , PT ;  /* 0xff8000000400780b */ /* 0x000fe40003fbd000 */
[----:B------:R-:W-:Y:S02]  /*bb70*/  FMNMX.FTZ R3, R153, R0, !PT ;  /* 0x0000000099037209 */ /* 0x000fe40007810000 */
[----:B------:R-:W-:Y:S02]  /*bb80*/  FSEL R157, R157, -INF , !P3 ;  /* 0xff8000009d9d7808 */ /* 0x000fe40005800000 */
[----:B------:R-:W-:Y:S02]  /*bb90*/  FMNMX.FTZ R0, R154, R3, !PT ;  /* 0x000000039a007209 */ /* 0x000fe40007810000 */
[----:B------:R-:W-:-:S02]  /*bba0*/  ISETP.GT.AND P3, PT, R182, 0x21, P2 ;  /* 0x00000021b600780c */ /* 0x000fc40001764270 */
[----:B------:R-:W-:Y:S02]  /*bbb0*/  FMNMX.FTZ R3, R155, R0, !PT ;  /* 0x000000009b037209 */ /* 0x000fe40007810000 */
[----:B------:R-:W-:Y:S02]  /*bbc0*/  ISETP.LT.OR P3, PT, R181, 0x22, P3 ;  /* 0x00000022b500780c */ /* 0x000fe40001f61670 */
[----:B------:R-:W-:Y:S02]  /*bbd0*/  FMNMX.FTZ R0, R156, R3, !PT ;  /* 0x000000039c007209 */ /* 0x000fe40007810000 */
[----:B------:R-:W-:Y:S02]  /*bbe0*/  FSEL R3, R179, RZ, P5 ;  /* 0x000000ffb3037208 */ /* 0x000fe40002800000 */
[----:B------:R-:W-:Y:S02]  /*bbf0*/  FMNMX.FTZ R179, R157, R0, !PT ;  /* 0x000000009db37209 */ /* 0x000fe40007810000 */
[----:B------:R-:W-:Y:S01]  /*bc00*/  FSEL R160, R160, -INF , !P3 ;  /* 0xff800000a0a07808 */ /* 0x000fe20005800000 */
[--C-:B------:R-:W-:Y:S01]  /*bc10*/  FFMA.FTZ R196, R188, UR6, -R3.reuse ;  /* 0x00000006bcc47c23 */ /* 0x100fe20008010803 */
[----:B------:R-:W-:Y:S01]  /*bc20*/  FMNMX.FTZ R0, R158, R179, !PT ;  /* 0x000000b39e007209 */ /* 0x000fe20007810000 */
        /* <DEDUP_REMOVED lines=19> */
[----:B------:R-:W-:Y:S01]  /*bd60*/  ISETP.GT.AND P2, PT, R182, 0x39, P2 ;  /* 0x00000039b600780c */ /* 0x000fe20001744270 */
[--C-:B------:R-:W-:Y:S01]  /*bd70*/  FFMA.FTZ R173, R174, UR6, -R3.reuse ;  /* 0x00000006aead7c23 */ /* 0x100fe20008010803 */
[----:B------:R-:W-:Y:S01]  /*bd80*/  FSEL R163, R163, -INF , !P3 ;  /* 0xff800000a3a37808 */ /* 0x000fe20005800000 */
[--C-:B------:R-:W-:Y:S01]  /*bd90*/  FFMA.FTZ R175, R176, UR6, -R3.reuse ;  /* 0x00000006b0af7c23 */ /* 0x100fe20008010803 */
[----:B------:R-:W-:Y:S01]  /*bda0*/  FMNMX.FTZ R0, R164, R183, !PT ;  /* 0x000000b7a4007209 */ /* 0x000fe20007810000 */
[--C-:B------:R-:W-:Y:S01]  /*bdb0*/  FFMA.FTZ R186, R177, UR6, -R3.reuse ;  /* 0x00000006b1ba7c23 */ /* 0x100fe20008010803 */
[----:B------:R-:W-:Y:S01]  /*bdc0*/  ISETP.LT.OR P2, PT, R181, 0x3a, P2 ;  /* 0x0000003ab500780c */ /* 0x000fe20001741670 */
[--C-:B------:R-:W-:Y:S01]  /*bdd0*/  FFMA.FTZ R181, R189, UR6, -R3.reuse ;  /* 0x00000006bdb57c23 */ /* 0x100fe20008010803 */
[----:B------:R-:W-:Y:S01]  /*bde0*/  FMNMX.FTZ R0, R163, R0, !PT ;  /* 0x00000000a3007209 */ /* 0x000fe20007810000 */
[----:B------:R-:W-:Y:S01]  /*bdf0*/  FFMA.FTZ R178, R178, UR6, -R3 ;  /* 0x00000006b2b27c23 */ /* 0x000fe20008010803 */
[----:B------:R-:W-:Y:S01]  /*be00*/  FSEL R166, R166, -INF , !P2 ;  /* 0xff800000a6a67808 */ /* 0x000fe20005000000 */
[----:B------:R-:W-:Y:S01]  /*be10*/  MUFU.EX2 R179, R180 ;  /* 0x000000b400b37308 */ /* 0x000fe20000000800 */
[----:B------:R-:W-:-:S02]  /*be20*/  FMNMX.FTZ R183, R165, R0, !PT ;  /* 0x00000000a5b77209 */ /* 0x000fc40007810000 */
[----:B------:R-:W-:Y:S02]  /*be30*/  FSEL R168, R4, RZ, P5 ;  /* 0x000000ff04a87208 */ /* 0x000fe40002800000 */
[----:B------:R-:W-:-:S03]  /*be40*/  FMNMX.FTZ R183, R166, R183, !PT ;  /* 0x000000b7a6b77209 */ /* 0x000fc60007810000 */
[----:B------:R-:W-:Y:S01]  /*be50*/  FADD.FTZ R168, -R168, R21 ;  /* 0x00000015a8a87221 */ /* 0x000fe20000010100 */
[----:B------:R-:W-:Y:S01]  /*be60*/  MUFU.EX2 R196, R196 ;  /* 0x000000c400c47308 */ /* 0x000fe20000000800 */
[----:B------:R-:W0:Y:S02]  /*be70*/  SHFL.BFLY PT, R0, R183, 0x2, 0x1f ;  /* 0x0c401f00b7007f89 */ /* 0x000e2400000e0000 */
[----:B------:R-:W-:-:S05]  /*be80*/  FMUL.FTZ R168, R168, UR6 ;  /* 0x00000006a8a87c20 */ /* 0x000fca0008410000 */
        /* <DEDUP_REMOVED lines=9> */
[----:B------:R-:W0:Y:S01]  /*bf20*/  MUFU.EX2 R0, R168 ;  /* 0x000000a800007308 */ /* 0x000e220000000800 */
[C---:B------:R-:W-:Y:S01]  /*bf30*/  FSETP.NEU.FTZ.AND P2, PT, R3.reuse, -INF , PT ;  /* 0xff8000000300780b */ /* 0x040fe20003f5d000 */
[----:B------:R-:W-:-:S05]  /*bf40*/  FMUL.FTZ R177, R3, UR6 ;  /* 0x0000000603b17c20 */ /* 0x000fca0008410000 */
[----:B------:R-:W-:Y:S01]  /*bf50*/  FSEL R177, R177, RZ, P2 ;  /* 0x000000ffb1b17208 */ /* 0x000fe20001000000 */
[----:B------:R-:W1:Y:S04]  /*bf60*/  MUFU.EX2 R188, R188 ;  /* 0x000000bc00bc7308 */ /* 0x000e680000000800 */
[--C-:B------:R-:W-:Y:S01]  /*bf70*/  FFMA.FTZ R197, R2, UR6, -R177.reuse ;  /* 0x0000000602c57c23 */ /* 0x100fe200080108b1 */
[----:B------:R-:W-:Y:S01]  /*bf80*/  FSEL R2, R3, RZ, P2 ;  /* 0x000000ff03027208 */ /* 0x000fe20001000000 */
[--C-:B------:R-:W-:Y:S01]  /*bf90*/  FFMA.FTZ R152, R152, UR6, -R177.reuse ;  /* 0x0000000698987c23 */ /* 0x100fe200080108b1 */
[--C-:B------:R-:W-:Y:S01]  /*bfa0*/  FFMA.FTZ R199, R153, UR6, -R177.reuse ;  /* 0x0000000699c77c23 */ /* 0x100fe200080108b1 */
[----:B------:R-:W-:Y:S01]  /*bfb0*/  FFMA.FTZ R154, R154, UR6, -R177 ;  /* 0x000000069a9a7c23 */ /* 0x000fe200080108b1 */
[----:B0-----:R-:W-:Y:S01]  /*bfc0*/  FFMA.FTZ R153, R0, R16, R179 ;  /* 0x0000001000997223 */ /* 0x001fe200000100b3 */
[----:B------:R-:W-:Y:S01]  /*bfd0*/  FADD.FTZ R2, -R2, R219 ;  /* 0x000000db02027221 */ /* 0x000fe20000010100 */
[----:B------:R-:W-:Y:S01]  /*bfe0*/  MUFU.EX2 R197, R197 ;  /* 0x000000c500c57308 */ /* 0x000fe20000000800 */
[----:B------:R-:W-:Y:S01]  /*bff0*/  FFMA.FTZ R193, R155, UR6, -R177 ;  /* 0x000000069bc17c23 */ /* 0x000fe200080108b1 */
[----:B------:R-:W-:Y:S01]  /*c000*/  FADD.FTZ R153, R196, R153 ;  /* 0x00000099c4997221 */ /* 0x000fe20000010000 */
[----:B------:R-:W-:Y:S01]  /*c010*/  FMUL.FTZ R2, R2, UR6 ;  /* 0x0000000602027c20 */ /* 0x000fe20008410000 */
[--C-:B------:R-:W-:Y:S01]  /*c020*/  FFMA.FTZ R156, R156, UR6, -R177.reuse ;  /* 0x000000069c9c7c23 */ /* 0x100fe200080108b1 */
[----:B------:R-:W-:Y:S01]  /*c030*/  FFMA.FTZ R195, R157, UR6, -R177 ;  /* 0x000000069dc37c23 */ /* 0x000fe200080108b1 */
[----:B------:R-:W-:Y:S01]  /*c040*/  FADD.FTZ R16, R198, R153 ;  /* 0x00000099c6107221 */ /* 0x000fe20000010000 */
[--C-:B------:R-:W-:Y:S01]  /*c050*/  FFMA.FTZ R158, R158, UR6, -R177.reuse ;  /* 0x000000069e9e7c23 */ /* 0x100fe200080108b1 */
[----:B------:R-:W-:Y:S01]  /*c060*/  MUFU.EX2 R152, R152 ;  /* 0x0000009800987308 */ /* 0x000fe20000000800 */
[--C-:B------:R-:W-:Y:S01]  /*c070*/  FFMA.FTZ R191, R162, UR6, -R177.reuse ;  /* 0x00000006a2bf7c23 */ /* 0x100fe200080108b1 */
[----:B------:R-:W-:Y:S01]  /*c080*/  FADD.FTZ R153, R181, R16 ;  /* 0x00000010b5997221 */ /* 0x000fe20000010000 */
[--C-:B------:R-:W-:Y:S01]  /*c090*/  FFMA.FTZ R189, R159, UR6, -R177.reuse ;  /* 0x000000069fbd7c23 */ /* 0x100fe200080108b1 */
[--C-:B------:R-:W-:Y:S01]  /*c0a0*/  FFMA.FTZ R160, R160, UR6, -R177.reuse ;  /* 0x00000006a0a07c23 */ /* 0x100fe200080108b1 */
[----:B------:R-:W-:Y:S01]  /*c0b0*/  FFMA.FTZ R185, R164, UR6, -R177 ;  /* 0x00000006a4b97c23 */ /* 0x000fe200080108b1 */
[----:B------:R-:W-:Y:S01]  /*c0c0*/  FADD.FTZ R162, R192, R153 ;  /* 0x00000099c0a27221 */ /* 0x000fe20000010000 */
[--C-:B------:R-:W-:Y:S01]  /*c0d0*/  FFMA.FTZ R163, R163, UR6, -R177.reuse ;  /* 0x00000006a3a37c23 */ /* 0x100fe200080108b1 */
[----:B------:R-:W0:Y:S01]  /*c0e0*/  MUFU.EX2 R2, R2 ;  /* 0x0000000200027308 */ /* 0x000e220000000800 */
[--C-:B------:R-:W-:Y:S01]  /*c0f0*/  FFMA.FTZ R165, R165, UR6, -R177.reuse ;  /* 0x00000006a5a57c23 */ /* 0x100fe200080108b1 */
[----:B------:R-:W-:Y:S01]  /*c100*/  FADD.FTZ R153, R167, R162 ;  /* 0x000000a2a7997221 */ /* 0x000fe20000010000 */
[--C-:B------:R-:W-:Y:S01]  /*c110*/  FFMA.FTZ R162, R161, UR6, -R177.reuse ;  /* 0x00000006a1a27c23 */ /* 0x100fe200080108b1 */
[----:B------:R-:W-:Y:S01]  /*c120*/  FFMA.FTZ R166, R166, UR6, -R177 ;  /* 0x00000006a6a67c23 */ /* 0x000fe200080108b1 */
[----:B------:R-:W-:-:S02]  /*c130*/  IMAD.U32 R155, RZ, RZ, UR10 ;  /* 0x0000000aff9b7e24 */ /* 0x000fc4000f8e00ff */
[----:B------:R-:W-:Y:S01]  /*c140*/  FADD.FTZ R168, R194, R153 ;  /* 0x00000099c2a87221 */ /* 0x000fe20000010000 */
[----:B------:R-:W-:Y:S01]  /*c150*/  ISETP.GT.AND P2, PT, R20, UR4, PT ;  /* 0x0000000414007c0c */ /* 0x000fe2000bf44270 */
[----:B------:R-:W2:Y:S01]  /*c160*/  MUFU.EX2 R199, R199 ;  /* 0x000000c700c77308 */ /* 0x000ea20000000800 */
[----:B------:R-:W-:Y:S02]  /*c170*/  @!P1 VIADD R155, R155, 0x30860 ;  /* 0x000308609b9b9836 */ /* 0x000fe40000000000 */
[----:B------:R-:W-:Y:S01]  /*c180*/  FADD.FTZ R153, R169, R168 ;  /* 0x000000a8a9997221 */ /* 0x000fe20000010000 */
[----:B------:R-:W-:Y:S01]  /*c190*/  UMOV UR4, UR37 ;  /* 0x0000002500047c82 */ /* 0x000fe20008000000 */
[----:B------:R-:W-:Y:S01]  /*c1a0*/  F2FP.F16.F32.PACK_AB R196, R196, R179 ;  /* 0x000000b3c4c4723e */ /* 0x000fe200000000ff */
[----:B------:R-:W-:Y:S02]  /*c1b0*/  VIADD R20, R20, 0xffffffff ;  /* 0xffffffff14147836 */ /* 0x000fe40000000000 */
[----:B-1----:R-:W-:Y:S01]  /*c1c0*/  FADD.FTZ R164, R188, R153 ;  /* 0x00000099bca47221 */ /* 0x002fe20000010000 */
[----:B------:R-:W-:Y:S01]  /*c1d0*/  @!P1 PRMT R155, RZ, 0x654, R155 ;  /* 0x00000654ff9b9816 */ /* 0x000fe2000000009b */
[----:B------:R-:W1:Y:S01]  /*c1e0*/  MUFU.EX2 R154, R154 ;  /* 0x0000009a009a7308 */ /* 0x000e620000000800 */
[----:B0-----:R-:W-:Y:S01]  /*c1f0*/  FFMA.FTZ R5, R2, R5, R197 ;  /* 0x0000000502057223 */ /* 0x001fe200000100c5 */
[----:B------:R-:W-:Y:S01]  /*c200*/  F2FP.F16.F32.PACK_AB R198, R181, R198 ;  /* 0x000000c6b5c6723e */ /* 0x000fe200000000ff */
[----:B------:R0:W-:Y:S01]  /*c210*/  @!P1 SYNCS.ARRIVE.TRANS64.RED.A1T0 RZ, [R155+URZ], RZ ;  /* 0x000000ff9bff99a7 */ /* 0x0001e2000810043f */
[----:B------:R-:W-:Y:S01]  /*c220*/  F2FP.F16.F32.PACK_AB R192, R167, R192 ;  /* 0x000000c0a7c0723e */ /* 0x000fe200000000ff */
[C---:B------:R-:W-:Y:S01]  /*c230*/  FADD.FTZ R16, R152.reuse, R5 ;  /* 0x0000000598107221 */ /* 0x040fe20000010000 */
[----:B------:R-:W-:Y:S01]  /*c240*/  F2FP.F16.F32.PACK_AB R194, R169, R194 ;  /* 0x000000c2a9c2723e */ /* 0x000fe200000000ff */
[----:B------:R-:W-:Y:S01]  /*c250*/  IMAD.MOV.U32 R219, RZ, RZ, R3 ;  /* 0x000000ffffdb7224 */ /* 0x000fe200078e0003 */
[----:B------:R-:W3:Y:S01]  /*c260*/  MUFU.EX2 R193, R193 ;  /* 0x000000c100c17308 */ /* 0x000ee20000000800 */
[----:B--2---:R-:W-:Y:S01]  /*c270*/  FADD.FTZ R5, R199, R16 ;  /* 0x00000010c7057221 */ /* 0x004fe20000010000 */
[----:B------:R-:W-:-:S06]  /*c280*/  F2FP.F16.F32.PACK_AB R197, R152, R197 ;  /* 0x000000c598c5723e */ /* 0x000fcc00000000ff */
[----:B------:R-:W2:Y:S01]  /*c290*/  MUFU.EX2 R156, R156 ;  /* 0x0000009c009c7308 */ /* 0x000ea20000000800 */
[C---:B-1----:R-:W-:Y:S01]  /*c2a0*/  FADD.FTZ R16, R154.reuse, R5 ;  /* 0x000000059a107221 */ /* 0x042fe20000010000 */
[----:B------:R-:W-:-:S06]  /*c2b0*/  F2FP.F16.F32.PACK_AB R199, R154, R199 ;  /* 0x000000c79ac7723e */ /* 0x000fcc00000000ff */
[----:B------:R-:W1:Y:S01]  /*c2c0*/  MUFU.EX2 R195, R195 ;  /* 0x000000c300c37308 */ /* 0x000e620000000800 */
[----:B---3--:R-:W-:-:S07]  /*c2d0*/  FADD.FTZ R5, R193, R16 ;  /* 0x00000010c1057221 */ /* 0x008fce0000010000 */
[----:B------:R-:W3:Y:S01]  /*c2e0*/  MUFU.EX2 R171, R171 ;  /* 0x000000ab00ab7308 */ /* 0x000ee20000000800 */
[C---:B--2---:R-:W-:Y:S01]  /*c2f0*/  FADD.FTZ R16, R156.reuse, R5 ;  /* 0x000000059c107221 */ /* 0x044fe20000010000 */
[----:B------:R-:W-:-:S06]  /*c300*/  F2FP.F16.F32.PACK_AB R193, R156, R193 ;  /* 0x000000c19cc1723e */ /* 0x000fcc00000000ff */
[----:B------:R-:W2:Y:S01]  /*c310*/  MUFU.EX2 R158, R158 ;  /* 0x0000009e009e7308 */ /* 0x000ea20000000800 */
[----:B-1----:R-:W-:-:S07]  /*c320*/  FADD.FTZ R5, R195, R16 ;  /* 0x00000010c3057221 */ /* 0x002fce0000010000 */
[----:B------:R-:W1:Y:S01]  /*c330*/  MUFU.EX2 R190, R190 ;  /* 0x000000be00be7308 */ /* 0x000e620000000800 */
[C---:B---3--:R-:W-:Y:S01]  /*c340*/  FADD.FTZ R153, R171.reuse, R164 ;  /* 0x000000a4ab997221 */ /* 0x048fe20000010000 */
[----:B------:R-:W-:-:S06]  /*c350*/  F2FP.F16.F32.PACK_AB R188, R171, R188 ;  /* 0x000000bcabbc723e */ /* 0x000fcc00000000ff */
[----:B------:R-:W3:Y:S01]  /*c360*/  MUFU.EX2 R189, R189 ;  /* 0x000000bd00bd7308 */ /* 0x000ee20000000800 */
[C---:B--2---:R-:W-:Y:S01]  /*c370*/  FADD.FTZ R16, R158.reuse, R5 ;  /* 0x000000059e107221 */ /* 0x044fe20000010000 */
[----:B------:R-:W-:-:S06]  /*c380*/  F2FP.F16.F32.PACK_AB R195, R158, R195 ;  /* 0x000000c39ec3723e */ /* 0x000fcc00000000ff */
[----:B------:R-:W2:Y:S01]  /*c390*/  MUFU.EX2 R173, R173 ;  /* 0x000000ad00ad7308 */ /* 0x000ea20000000800 */
[----:B-1----:R-:W-:-:S07]  /*c3a0*/  FADD.FTZ R164, R190, R153 ;  /* 0x00000099bea47221 */ /* 0x002fce0000010000 */
[----:B------:R-:W1:Y:S01]  /*c3b0*/  MUFU.EX2 R160, R160 ;  /* 0x000000a000a07308 */ /* 0x000e620000000800 */
[----:B---3--:R-:W-:-:S07]  /*c3c0*/  FADD.FTZ R5, R189, R16 ;  /* 0x00000010bd057221 */ /* 0x008fce0000010000 */
[----:B------:R-:W3:Y:S01]  /*c3d0*/  MUFU.EX2 R184, R184 ;  /* 0x000000b800b87308 */ /* 0x000ee20000000800 */
[C---:B--2---:R-:W-:Y:S01]  /*c3e0*/  FADD.FTZ R153, R173.reuse, R164 ;  /* 0x000000a4ad997221 */ /* 0x044fe20000010000 */
[----:B------:R-:W-:-:S06]  /*c3f0*/  F2FP.F16.F32.PACK_AB R190, R173, R190 ;  /* 0x000000beadbe723e */ /* 0x000fcc00000000ff */
[----:B------:R-:W2:Y:S01]  /*c400*/  MUFU.EX2 R191, R191 ;  /* 0x000000bf00bf7308 */ /* 0x000ea20000000800 */
[C---:B-1----:R-:W-:Y:S01]  /*c410*/  FADD.FTZ R16, R160.reuse, R5 ;  /* 0x00000005a0107221 */ /* 0x042fe20000010000 */
[----:B------:R-:W-:-:S06]  /*c420*/  F2FP.F16.F32.PACK_AB R189, R160, R189 ;  /* 0x000000bda0bd723e */ /* 0x000fcc00000000ff */
[----:B------:R-:W1:Y:S01]  /*c430*/  MUFU.EX2 R175, R175 ;  /* 0x000000af00af7308 */ /* 0x000e620000000800 */
[----:B---3--:R-:W-:-:S07]  /*c440*/  FADD.FTZ R164, R184, R153 ;  /* 0x00000099b8a47221 */ /* 0x008fce0000010000 */
[----:B------:R-:W3:Y:S01]  /*c450*/  MUFU.EX2 R162, R162 ;  /* 0x000000a200a27308 */ /* 0x000ee20000000800 */
[----:B--2---:R-:W-:-:S07]  /*c460*/  FADD.FTZ R5, R191, R16 ;  /* 0x00000010bf057221 */ /* 0x004fce0000010000 */
[----:B------:R-:W2:Y:S01]  /*c470*/  MUFU.EX2 R185, R185 ;  /* 0x000000b900b97308 */ /* 0x000ea20000000800 */
[C---:B-1----:R-:W-:Y:S01]  /*c480*/  FADD.FTZ R153, R175.reuse, R164 ;  /* 0x000000a4af997221 */ /* 0x042fe20000010000 */
[----:B------:R-:W-:-:S06]  /*c490*/  F2FP.F16.F32.PACK_AB R184, R175, R184 ;  /* 0x000000b8afb8723e */ /* 0x000fcc00000000ff */
[----:B------:R-:W1:Y:S01]  /*c4a0*/  MUFU.EX2 R163, R163 ;  /* 0x000000a300a37308 */ /* 0x000e620000000800 */
[C---:B---3--:R-:W-:Y:S01]  /*c4b0*/  FADD.FTZ R164, R162.reuse, R5 ;  /* 0x00000005a2a47221 */ /* 0x048fe20000010000 */
[----:B------:R-:W-:-:S06]  /*c4c0*/  F2FP.F16.F32.PACK_AB R191, R162, R191 ;  /* 0x000000bfa2bf723e */ /* 0x000fcc00000000ff */
[----:B------:R-:W3:Y:S01]  /*c4d0*/  MUFU.EX2 R186, R186 ;  /* 0x000000ba00ba7308 */ /* 0x000ee20000000800 */
[----:B--2---:R-:W-:-:S07]  /*c4e0*/  FADD.FTZ R164, R185, R164 ;  /* 0x000000a4b9a47221 */ /* 0x004fce0000010000 */
[----:B------:R-:W2:Y:S01]  /*c4f0*/  MUFU.EX2 R165, R165 ;  /* 0x000000a500a57308 */ /* 0x000ea20000000800 */
[C---:B-1----:R-:W-:Y:S01]  /*c500*/  FADD.FTZ R164, R163.reuse, R164 ;  /* 0x000000a4a3a47221 */ /* 0x042fe20000010000 */
[----:B------:R-:W-:-:S06]  /*c510*/  F2FP.F16.F32.PACK_AB R185, R163, R185 ;  /* 0x000000b9a3b9723e */ /* 0x000fcc00000000ff */
[----:B------:R-:W1:Y:S01]  /*c520*/  MUFU.EX2 R21, R178 ;  /* 0x000000b200157308 */ /* 0x000e620000000800 */
[----:B---3--:R-:W-:-:S07]  /*c530*/  FADD.FTZ R16, R186, R153 ;  /* 0x00000099ba107221 */ /* 0x008fce0000010000 */
[----:B------:R-:W3:Y:S01]  /*c540*/  MUFU.EX2 R166, R166 ;  /* 0x000000a600a67308 */ /* 0x000ee20000000800 */
[----:B--2---:R-:W-:Y:S01]  /*c550*/  FADD.FTZ R164, R165, R164 ;  /* 0x000000a4a5a47221 */ /* 0x004fe20000010000 */
[C---:B-1----:R-:W-:Y:S01]  /*c560*/  FADD.FTZ R16, R21.reuse, R16 ;  /* 0x0000001015107221 */ /* 0x042fe20000010000 */
[----:B------:R-:W-:Y:S01]  /*c570*/  F2FP.F16.F32.PACK_AB R186, R21, R186 ;  /* 0x000000ba15ba723e */ /* 0x000fe200000000ff */
[----:B------:R-:W-:Y:S02]  /*c580*/  IMAD.MOV.U32 R21, RZ, RZ, R4 ;  /* 0x000000ffff157224 */ /* 0x000fe400078e0004 */
[C---:B---3--:R-:W-:Y:S01]  /*c590*/  FADD.FTZ R5, R166.reuse, R164 ;  /* 0x000000a4a6057221 */ /* 0x048fe20000010000 */
[----:B------:R-:W-:Y:S01]  /*c5a0*/  F2FP.F16.F32.PACK_AB R187, R166, R165 ;  /* 0x000000a5a6bb723e */ /* 0x000fe200000000ff */
[----:B0-----:R-:W-:Y:S06]  /*c5b0*/  @P2 BRA `(.L_x_1503) ;  /* 0xffffffd400302947 */ /* 0x001fec000383ffff */
.L_x_1486:
        /* <DEDUP_REMOVED lines=131> */
.L_x_1504:
[----:B------:R-:W-:Y:S01]  /*cdf0*/  ULEA UR5, UR37, UR38, 0x3 ;  /* 0x0000002625057291 */ /* 0x000fe2000f8e183f */
[----:B------:R-:W-:-:S05]  /*ce00*/  IMAD.U32 R0, RZ, RZ, UR36 ;  /* 0x00000024ff007e24 */ /* 0x000fca000f8e00ff */
[----:B------:R-:W-:-:S04]  /*ce10*/  SHF.L.U32 R0, R0, 0x1f, RZ ;  /* 0x0000001f00007819 */ /* 0x000fc800000006ff */
[----:B------:R0:W1:Y:S01]  /*ce20*/  SYNCS.PHASECHK.TRANS64.TRYWAIT P2, [UR5+0x30850], R0 ;  /* 0x03085000ff0075a7 */ /* 0x0000620008040145 */
[----:B------:R-:W-:Y:S05]  /*ce30*/  @!P0 BRA `(.L_x_1505) ;  /* 0x0000000000048947 */ /* 0x000fea0003800000 */
[----:B------:R-:W-:Y:S01]  /*ce40*/  BPT.TRAP 0x1 ;  /* 0x000000040000795c */ /* 0x000fe20000300000 */
.L_x_1505:
[----:B-1----:R-:W-:Y:S05]  /*ce50*/  @P2 BRA `(.L_x_1506) ;  /* 0x0000000000082947 */ /* 0x002fea0003800000 */
[----:B------:R-:W1:Y:S02]  /*ce60*/  SYNCS.PHASECHK.TRANS64.TRYWAIT P0, [UR5+0x30850], R0 ;  /* 0x03085000ff0075a7 */ /* 0x000e640008000145 */
[----:B-1----:R-:W-:Y:S05]  /*ce70*/  @!P0 BRA `(.L_x_1507) ;  /* 0x000000b400008947 */ /* 0x002fea0003800000 */
.L_x_1506:
        /* <DEDUP_REMOVED lines=197> */
.L_x_1437:
[----:B------:R-:W0:Y:S01]  /*dad0*/  S2R R5, SR_CgaCtaId ;  /* 0x0000000000057919 */ /* 0x000e220000008800 */
[----:B------:R-:W-:Y:S01]  /*dae0*/  MOV R168, 0x400 ;  /* 0x0000040000a87802 */ /* 0x000fe20000000f00 */
[----:B------:R-:W-:Y:S01]  /*daf0*/  BSSY B0, `(.L_x_1508) ;  /* 0x00002ef000007945 */ /* 0x000fe20003800000 */
[----:B------:R-:W-:Y:S02]  /*db00*/  BAR.SYNC.DEFER_BLOCKING 0x5, 0x180 ;  /* 0x0146000000007b1d */ /* 0x000fe40000010000 */
[----:B0-----:R-:W-:-:S05]  /*db10*/  LEA R168, R5, R168, 0x18 ;  /* 0x000000a805a87211 */ /* 0x001fca00078ec0ff */
[----:B------:R-:W0:Y:S02]  /*db20*/  LDS.128 R4, [R168+0x308d0] ;  /* 0x0308d000a8047984 */ /* 0x000e240000000c00 */
[----:B0-----:R-:W-:Y:S02]  /*db30*/  R2UR UR5, R5 ;  /* 0x00000000050572ca */ /* 0x001fe400000e0000 */
[----:B------:R-:W-:Y:S02]  /*db40*/  R2UR UR7, R6 ;  /* 0x00000000060772ca */ /* 0x000fe400000e0000 */
        /* <DEDUP_REMOVED lines=51> */
[----:B------:R-:W-:-:S02]  /*de80*/  SHF.R.U64 R7, R7, 0x3, RZ ;  /* 0x0000000307077819 */ /* 0x000fc400000012ff */
[----:B------:R-:W-:Y:S02]  /*de90*/  LOP3.LUT R14, R175, 0x380, RZ, 0xc0, !PT ;  /* 0x00000380af0e7812 */ /* 0x000fe400078ec0ff */
[----:B------:R-:W-:Y:S02]  /*dea0*/  LOP3.LUT R20, R177, 0x380, RZ, 0xc0, !PT ;  /* 0x00000380b1147812 */ /* 0x000fe400078ec0ff */
[----:B------:R-:W-:Y:S02]  /*deb0*/  IADD3 R187, P0, R98, 0x8020, RZ ;  /* 0x0000802062bb7810 */ /* 0x000fe40007f1e0ff */
[----:B------:R-:W-:Y:S02]  /*dec0*/  SHF.R.U64 R10, R10, 0x3, RZ ;  /* 0x000000030a0a7819 */ /* 0x000fe400000012ff */
[----:B------:R-:W-:Y:S01]  /*ded0*/  LOP3.LUT R30, R179, 0x380, RZ, 0xc0, !PT ;  /* 0x00000380b31e7812 */ /* 0x000fe200078ec0ff */
        /* <DEDUP_REMOVED lines=18> */
[----:B------:R-:W-:Y:S02]  /*e000*/  SHF.R.U64 R20, R20, 0x3, RZ ;  /* 0x0000000314147819 */ /* 0x000fe400000012ff */
[----:B------:R-:W-:-:S02]  /*e010*/  LOP3.LUT R54, R185, 0x380, RZ, 0xc0, !PT ;  /* 0x00000380b9367812 */ /* 0x000fc400078ec0ff */
[----:B------:R-:W-:Y:S02]  /*e020*/  LOP3.LUT R10, R10, R171, RZ, 0x3c, !PT ;  /* 0x000000ab0a0a7212 */ /* 0x000fe400078e3cff */
[----:B------:R-:W-:Y:S02]  /*e030*/  SHF.R.U64 R30, R30, 0x3, RZ ;  /* 0x000000031e1e7819 */ /* 0x000fe400000012ff */
[----:B------:R-:W-:Y:S02]  /*e040*/  LOP3.LUT R62, R187, 0x380, RZ, 0xc0, !PT ;  /* 0x00000380bb3e7812 */ /* 0x000fe400078ec0ff */
[----:B------:R-:W-:Y:S02]  /*e050*/  LOP3.LUT R12, R12, R173, RZ, 0x3c, !PT ;  /* 0x000000ad0c0c7212 */ /* 0x000fe400078e3cff */
[----:B------:R-:W-:Y:S02]  /*e060*/  SHF.R.U64 R38, R38, 0x3, RZ ;  /* 0x0000000326267819 */ /* 0x000fe400000012ff */
[----:B------:R-:W-:-:S02]  /*e070*/  LOP3.LUT R70, R189, 0x380, RZ, 0xc0, !PT ;  /* 0x00000380bd467812 */ /* 0x000fc400078ec0ff */
[----:B------:R-:W-:Y:S02]  /*e080*/  LOP3.LUT R14, R14, R175, RZ, 0x3c, !PT ;  /* 0x000000af0e0e7212 */ /* 0x000fe400078e3cff */
[----:B------:R-:W-:Y:S02]  /*e090*/  SHF.R.U64 R46, R46, 0x3, RZ ;  /* 0x000000032e2e7819 */ /* 0x000fe400000012ff */
[----:B------:R-:W-:Y:S02]  /*e0a0*/  LOP3.LUT R78, R191, 0x380, RZ, 0xc0, !PT ;  /* 0x00000380bf4e7812 */ /* 0x000fe400078ec0ff */
[----:B------:R-:W-:Y:S01]  /*e0b0*/  MOV R98, R98 ;  /* 0x0000006200627202 */ /* 0x000fe20000000f00 */
[----:B------:R-:W-:Y:S01]  /*e0c0*/  BAR.SYNC.DEFER_BLOCKING 0x1, 0x100 ;  /* 0x0044000000007b1d */ /* 0x000fe20000010000 */
[----:B------:R-:W-:Y:S02]  /*e0d0*/  LOP3.LUT R94, R6, 0x380, RZ, 0xc0, !PT ;  /* 0x00000380065e7812 */ /* 0x000fe400078ec0ff */
[----:B------:R-:W-:-:S02]  /*e0e0*/  LOP3.LUT R20, R20, R177, RZ, 0x3c, !PT ;  /* 0x000000b114147212 */ /* 0x000fc400078e3cff */
[----:B------:R-:W-:Y:S02]  /*e0f0*/  SHF.R.U64 R54, R54, 0x3, RZ ;  /* 0x0000000336367819 */ /* 0x000fe400000012ff */
[----:B------:R-:W-:Y:S02]  /*e100*/  LOP3.LUT R86, R193, 0x380, RZ, 0xc0, !PT ;  /* 0x00000380c1567812 */ /* 0x000fe400078ec0ff */
[----:B------:R-:W-:Y:S02]  /*e110*/  LOP3.LUT R99, R170, 0x380, RZ, 0xc0, !PT ;  /* 0x00000380aa637812 */ /* 0x000fe400078ec0ff */
[----:B------:R-:W-:Y:S02]  /*e120*/  LOP3.LUT R30, R30, R179, RZ, 0x3c, !PT ;  /* 0x000000b31e1e7212 */ /* 0x000fe400078e3cff */
[----:B------:R-:W-:Y:S02]  /*e130*/  SHF.R.U64 R62, R62, 0x3, RZ ;  /* 0x000000033e3e7819 */ /* 0x000fe400000012ff */
[----:B------:R-:W-:-:S02]  /*e140*/  MOV R11, R10 ;  /* 0x0000000a000b7202 */ /* 0x000fc40000000f00 */
[----:B------:R-:W-:Y:S02]  /*e150*/  LOP3.LUT R38, R38, R181, RZ, 0x3c, !PT ;  /* 0x000000b526267212 */ /* 0x000fe400078e3cff */
[----:B------:R-:W-:Y:S02]  /*e160*/  SHF.R.U64 R70, R70, 0x3, RZ ;  /* 0x0000000346467819 */ /* 0x000fe400000012ff */
[----:B------:R-:W-:Y:S02]  /*e170*/  MOV R12, R12 ;  /* 0x0000000c000c7202 */ /* 0x000fe40000000f00 */
[----:B------:R-:W-:Y:S01]  /*e180*/  LOP3.LUT R46, R46, R183, RZ, 0x3c, !PT ;  /* 0x000000b72e2e7212 */ /* 0x000fe200078e3cff */
[----:B------:R0:W-:Y:S01]  /*e190*/  STSM.16.M88.4 [R98], R24 ;  /* 0x0000001862007844 */ /* 0x0001e20000000200 */
[----:B------:R-:W-:Y:S02]  /*e1a0*/  SHF.R.U64 R78, R78, 0x3, RZ ;  /* 0x000000034e4e7819 */ /* 0x000fe400000012ff */
[----:B------:R-:W-:Y:S01]  /*e1b0*/  LOP3.LUT R163, R169, 0x380, RZ, 0xc0, !PT ;  /* 0x00000380a9a37812 */ /* 0x000fe200078ec0ff */
[----:B------:R-:W-:Y:S01]  /*e1c0*/  STSM.16.M88.4 [R11], R32 ;  /* 0x000000200b007844 */ /* 0x000fe20000000200 */
[----:B------:R-:W-:-:S02]  /*e1d0*/  SHF.R.U64 R29, R94, 0x3, RZ ;  /* 0x000000035e1d7819 */ /* 0x000fc400000012ff */
[----:B------:R-:W-:Y:S01]  /*e1e0*/  MOV R14, R14 ;  /* 0x0000000e000e7202 */ /* 0x000fe20000000f00 */
[----:B------:R1:W-:Y:S01]  /*e1f0*/  STSM.16.M88.4 [R12], R40 ;  /* 0x000000280c007844 */ /* 0x0003e20000000200 */
[----:B------:R-:W-:Y:S02]  /*e200*/  LOP3.LUT R54, R54, R185, RZ, 0x3c, !PT ;  /* 0x000000b936367212 */ /* 0x000fe400078e3cff */
[----:B------:R-:W-:Y:S01]  /*e210*/  SHF.R.U64 R86, R86, 0x3, RZ ;  /* 0x0000000356567819 */ /* 0x000fe200000012ff */
[----:B------:R-:W-:Y:S01]  /*e220*/  STSM.16.M88.4 [R14], R48 ;  /* 0x000000300e007844 */ /* 0x000fe20000000200 */
[----:B------:R-:W-:Y:S02]  /*e230*/  SHF.R.U64 R99, R99, 0x3, RZ ;  /* 0x0000000363637819 */ /* 0x000fe400000012ff */
[----:B------:R-:W-:Y:S02]  /*e240*/  MOV R20, R20 ;  /* 0x0000001400147202 */ /* 0x000fe40000000f00 */
[----:B------:R-:W-:-:S02]  /*e250*/  F2FP.F16.F32.PACK_AB R59, R155, R59 ;  /* 0x0000003b9b3b723e */ /* 0x000fc400000000ff */
[----:B------:R-:W-:Y:S02]  /*e260*/  F2FP.F16.F32.PACK_AB R65, R154, R66 ;  /* 0x000000429a41723e */ /* 0x000fe400000000ff */
[----:B------:R-:W-:Y:S01]  /*e270*/  F2FP.F16.F32.PACK_AB R72, R73, R72 ;  /* 0x000000484948723e */ /* 0x000fe200000000ff */
[----:B------:R-:W-:Y:S01]  /*e280*/  STSM.16.M88.4 [R20], R56 ;  /* 0x0000003814007844 */ /* 0x000fe20000000200 */
[----:B------:R-:W-:Y:S02]  /*e290*/  LOP3.LUT R62, R62, R187, RZ, 0x3c, !PT ;  /* 0x000000bb3e3e7212 */ /* 0x000fe400078e3cff */
[----:B------:R-:W-:Y:S02]  /*e2a0*/  MOV R30, R30 ;  /* 0x0000001e001e7202 */ /* 0x000fe40000000f00 */
[----:B------:R-:W-:Y:S02]  /*e2b0*/  F2FP.F16.F32.PACK_AB R66, R69, R68 ;  /* 0x000000444542723e */ /* 0x000fe400000000ff */
        /* <DEDUP_REMOVED lines=11> */
[----:B------:R-:W-:Y:S01]  /*e370*/  LOP3.LUT R78, R78, R191, RZ, 0x3c, !PT ;  /* 0x000000bf4e4e7212 */ /* 0x000fe200078e3cff */
[----:B------:R-:W2:Y:S01]  /*e380*/  LDC R16, c[0x0][0xbe8] ;  /* 0x0002fa00ff107b82 */ /* 0x000ea20000000800 */
[----:B------:R-:W-:Y:S02]  /*e390*/  SHF.R.U64 R28, R163, 0x3, RZ ;  /* 0x00000003a31c7819 */ /* 0x000fe400000012ff */
[----:B------:R-:W-:Y:S02]  /*e3a0*/  LOP3.LUT R94, R29, R6, RZ, 0x3c, !PT ;  /* 0x000000061d5e7212 */ /* 0x000fe400078e3cff */
[----:B------:R-:W-:-:S02]  /*e3b0*/  MOV R46, R46 ;  /* 0x0000002e002e7202 */ /* 0x000fc40000000f00 */
[----:B------:R-:W-:Y:S02]  /*e3c0*/  F2FP.F16.F32.PACK_AB R82, R85, R84 ;  /* 0x000000545552723e */ /* 0x000fe400000000ff */
[----:B------:R-:W-:Y:S02]  /*e3d0*/  F2FP.F16.F32.PACK_AB R83, R3, R83 ;  /* 0x000000530353723e */ /* 0x000fe400000000ff */
[----:B------:R-:W-:Y:S02]  /*e3e0*/  F2FP.F16.F32.PACK_AB R89, R91, R90 ;  /* 0x0000005a5b59723e */ /* 0x000fe400000000ff */
[----:B------:R-:W-:Y:S01]  /*e3f0*/  LOP3.LUT R86, R86, R193, RZ, 0x3c, !PT ;  /* 0x000000c156567212 */ /* 0x000fe200078e3cff */
[----:B------:R-:W-:Y:S01]  /*e400*/  STSM.16.M88.4 [R46], R80 ;  /* 0x000000502e007844 */ /* 0x000fe20000000200 */
[----:B------:R-:W-:Y:S02]  /*e410*/  LOP3.LUT R6, R99, R170, RZ, 0x3c, !PT ;  /* 0x000000aa63067212 */ /* 0x000fe400078e3cff */
[----:B------:R-:W-:-:S02]  /*e420*/  MOV R54, R54 ;  /* 0x0000003600367202 */ /* 0x000fc40000000f00 */
[----:B------:R-:W-:Y:S02]  /*e430*/  F2FP.F16.F32.PACK_AB R90, R93, R92 ;  /* 0x0000005c5d5a723e */ /* 0x000fe400000000ff */
[----:B------:R-:W-:Y:S02]  /*e440*/  F2FP.F16.F32.PACK_AB R91, R165, R164 ;  /* 0x000000a4a55b723e */ /* 0x000fe400000000ff */
[----:B------:R-:W-:Y:S02]  /*e450*/  F2FP.F16.F32.PACK_AB R96, R97, R96 ;  /* 0x000000606160723e */ /* 0x000fe400000000ff */
[----:B------:R-:W-:Y:S01]  /*e460*/  F2FP.F16.F32.PACK_AB R104, R105, R104 ;  /* 0x000000686968723e */ /* 0x000fe200000000ff */
[----:B------:R-:W-:Y:S01]  /*e470*/  STSM.16.M88.4 [R54], R88 ;  /* 0x0000005836007844 */ /* 0x000fe20000000200 */
[----:B------:R-:W-:Y:S02]  /*e480*/  MOV R62, R62 ;  /* 0x0000003e003e7202 */ /* 0x000fe40000000f00 */
[----:B------:R-:W-:-:S02]  /*e490*/  F2FP.F16.F32.PACK_AB R97, R167, R166 ;  /* 0x000000a6a761723e */ /* 0x000fc400000000ff */
[----:B0-----:R-:W-:Y:S02]  /*e4a0*/  F2FP.F16.F32.PACK_AB R98, R101, R100 ;  /* 0x000000646562723e */ /* 0x001fe400000000ff */
[----:B------:R-:W-:Y:S02]  /*e4b0*/  F2FP.F16.F32.PACK_AB R99, R103, R102 ;  /* 0x000000666763723e */ /* 0x000fe400000000ff */
[----:B------:R-:W-:Y:S02]  /*e4c0*/  F2FP.F16.F32.PACK_AB R105, R107, R106 ;  /* 0x0000006a6b69723e */ /* 0x000fe400000000ff */
[----:B------:R-:W-:Y:S01]  /*e4d0*/  F2FP.F16.F32.PACK_AB R112, R113, R112 ;  /* 0x000000707170723e */ /* 0x000fe200000000ff */
[----:B------:R-:W-:Y:S01]  /*e4e0*/  STSM.16.M88.4 [R62], R96 ;  /* 0x000000603e007844 */ /* 0x000fe20000000200 */
[----:B------:R-:W-:Y:S02]  /*e4f0*/  MOV R70, R70 ;  /* 0x0000004600467202 */ /* 0x000fe40000000f00 */
[----:B------:R-:W-:-:S02]  /*e500*/  F2FP.F16.F32.PACK_AB R106, R109, R108 ;  /* 0x0000006c6d6a723e */ /* 0x000fc400000000ff */
[----:B------:R-:W-:Y:S02]  /*e510*/  F2FP.F16.F32.PACK_AB R107, R111, R110 ;  /* 0x0000006e6f6b723e */ /* 0x000fe400000000ff */
[----:B------:R-:W-:Y:S02]  /*e520*/  F2FP.F16.F32.PACK_AB R113, R115, R114 ;  /* 0x000000727371723e */ /* 0x000fe400000000ff */
[----:B------:R-:W-:Y:S01]  /*e530*/  F2FP.F16.F32.PACK_AB R120, R121, R120 ;  /* 0x000000787978723e */ /* 0x000fe200000000ff */
[----:B------:R-:W-:Y:S01]  /*e540*/  STSM.16.M88.4 [R70], R104 ;  /* 0x0000006846007844 */ /* 0x000fe20000000200 */
[----:B------:R-:W-:Y:S02]  /*e550*/  LOP3.LUT R8, R28, R169, RZ, 0x3c, !PT ;  /* 0x000000a91c087212 */ /* 0x000fe400078e3cff */
[----:B------:R-:W-:Y:S02]  /*e560*/  MOV R78, R78 ;  /* 0x0000004e004e7202 */ /* 0x000fe40000000f00 */
[----:B------:R-:W-:-:S02]  /*e570*/  F2FP.F16.F32.PACK_AB R114, R117, R116 ;  /* 0x000000747572723e */ /* 0x000fc400000000ff */
[----:B------:R-:W-:Y:S02]  /*e580*/  F2FP.F16.F32.PACK_AB R115, R119, R118 ;  /* 0x000000767773723e */ /* 0x000fe400000000ff */
[----:B------:R-:W-:Y:S02]  /*e590*/  F2FP.F16.F32.PACK_AB R121, R123, R122 ;  /* 0x0000007a7b79723e */ /* 0x000fe400000000ff */
[----:B------:R-:W-:Y:S01]  /*e5a0*/  F2FP.F16.F32.PACK_AB R128, R129, R128 ;  /* 0x000000808180723e */ /* 0x000fe200000000ff */
[----:B------:R-:W-:Y:S01]  /*e5b0*/  STSM.16.M88.4 [R78], R112 ;  /* 0x000000704e007844 */ /* 0x000fe20000000200 */
[----:B------:R-:W-:Y:S02]  /*e5c0*/  MOV R86, R86 ;  /* 0x0000005600567202 */ /* 0x000fe40000000f00 */
[----:B------:R-:W-:Y:S02]  /*e5d0*/  F2FP.F16.F32.PACK_AB R122, R125, R124 ;  /* 0x0000007c7d7a723e */ /* 0x000fe400000000ff */
[----:B------:R-:W-:-:S02]  /*e5e0*/  F2FP.F16.F32.PACK_AB R123, R127, R126 ;  /* 0x0000007e7f7b723e */ /* 0x000fc400000000ff */
[----:B------:R-:W-:Y:S02]  /*e5f0*/  F2FP.F16.F32.PACK_AB R129, R131, R130 ;  /* 0x000000828381723e */ /* 0x000fe400000000ff */
[----:B------:R-:W-:Y:S01]  /*e600*/  F2FP.F16.F32.PACK_AB R136, R137, R136 ;  /* 0x000000888988723e */ /* 0x000fe200000000ff */
[----:B------:R-:W-:Y:S01]  /*e610*/  STSM.16.M88.4 [R86], R120 ;  /* 0x0000007856007844 */ /* 0x000fe20000000200 */
[----:B------:R-:W-:Y:S02]  /*e620*/  MOV R94, R94 ;  /* 0x0000005e005e7202 */ /* 0x000fe40000000f00 */
[----:B------:R-:W-:Y:S02]  /*e630*/  F2FP.F16.F32.PACK_AB R130, R133, R132 ;  /* 0x000000848582723e */ /* 0x000fe400000000ff */
[----:B------:R-:W-:Y:S02]  /*e640*/  F2FP.F16.F32.PACK_AB R131, R135, R134 ;  /* 0x000000868783723e */ /* 0x000fe400000000ff */
[----:B------:R-:W-:-:S02]  /*e650*/  F2FP.F16.F32.PACK_AB R137, R139, R138 ;  /* 0x0000008a8b89723e */ /* 0x000fc400000000ff */
[----:B------:R-:W-:Y:S01]  /*e660*/  F2FP.F16.F32.PACK_AB R144, R145, R144 ;  /* 0x000000909190723e */ /* 0x000fe200000000ff */
[----:B------:R-:W-:Y:S01]  /*e670*/  STSM.16.M88.4 [R94], R128 ;  /* 0x000000805e007844 */ /* 0x000fe20000000200 */
[----:B------:R-:W-:Y:S02]  /*e680*/  MOV R10, R6 ;  /* 0x00000006000a7202 */ /* 0x000fe40000000f00 */
[----:B------:R-:W-:Y:S02]  /*e690*/  F2FP.F16.F32.PACK_AB R138, R141, R140 ;  /* 0x0000008c8d8a723e */ /* 0x000fe400000000ff */
[----:B------:R-:W-:Y:S02]  /*e6a0*/  F2FP.F16.F32.PACK_AB R139, R143, R142 ;  /* 0x0000008e8f8b723e */ /* 0x000fe400000000ff */
[----:B------:R-:W-:Y:S02]  /*e6b0*/  F2FP.F16.F32.PACK_AB R145, R147, R146 ;  /* 0x000000929391723e */ /* 0x000fe400000000ff */
[----:B------:R-:W-:Y:S01]  /*e6c0*/  MOV R8, R8 ;  /* 0x0000000800087202 */ /* 0x000fe20000000f00 */
[----:B------:R0:W-:Y:S01]  /*e6d0*/  STSM.16.M88.4 [R10], R136 ;  /* 0x000000880a007844 */ /* 0x0001e20000000200 */
[----:B------:R-:W-:-:S02]  /*e6e0*/  F2FP.F16.F32.PACK_AB R146, R149, R148 ;  /* 0x000000949592723e */ /* 0x000fc400000000ff */
[----:B------:R-:W-:Y:S02]  /*e6f0*/  F2FP.F16.F32.PACK_AB R147, R151, R150 ;  /* 0x000000969793723e */ /* 0x000fe400000000ff */
[----:B------:R-:W-:Y:S02]  /*e700*/  R2UR UR4, R207 ;  /* 0x00000000cf0472ca */ /* 0x000fe400000e0000 */
[----:B------:R-:W-:Y:S01]  /*e710*/  PLOP3.LUT P0, PT, PT, PT, UP0, 0x80, 0x0 ;  /* 0x000000000000781c */ /* 0x000fe20003f0f008 */
[----:B------:R3:W-:Y:S10]  /*e720*/  STSM.16.M88.4 [R8], R144 ;  /* 0x0000009008007844 */ /* 0x0007f40000000200 */
[----:B------:R-:W-:-:S06]  /*e730*/  UIMAD.WIDE UR8, UR4, 0x4, UR8 ;  /* 0x00000004040878a5 */ /* 0x000fcc000f8e0208 */
[----:B------:R-:W-:Y:S02]  /*e740*/  IMAD.U32 R6, RZ, RZ, UR8 ;  /* 0x00000008ff067e24 */ /* 0x000fe4000f8e00ff */
[----:B------:R-:W-:Y:S01]  /*e750*/  IMAD.U32 R7, RZ, RZ, UR9 ;  /* 0x00000009ff077e24 */ /* 0x000fe2000f8e00ff */
[----:B------:R-:W-:Y:S01]  /*e760*/  BAR.SYNC.DEFER_BLOCKING 0x1, 0x100 ;  /* 0x0044000000007b1d */ /* 0x000fe20000010000 */
[----:B--2---:R-:W-:-:S05]  /*e770*/  ISETP.NE.AND P1, PT, R16, 0x1, PT ;  /* 0x000000011000780c */ /* 0x004fca0003f25270 */
[----:B------:R-:W-:Y:S01]  /*e780*/  ULDC.64 UR8, c[0x0][0xc08] ;  /* 0x0003020000087ab9 */ /* 0x000fe20000000a00 */
[----:B------:R-:W2:Y:S01]  /*e790*/  @P0 LDG.E R3, desc[UR12][R6.64] ;  /* 0x0000000c06030981 */ /* 0x000ea2000c1e1900 */
[----:B------:R-:W-:-:S06]  /*e7a0*/  UISETP.NE.U32.AND UP1, UPT, UR8, URZ, UPT ;  /* 0x0000003f0800728c */ /* 0x000fcc000bf25070 */
[----:B------:R-:W4:Y:S01]  /*e7b0*/  @P1 LDC R9, c[0x0][0xbec] ;  /* 0x0002fb00ff091b82 */ /* 0x000f220000000800 */
[----:B------:R-:W-:Y:S01]  /*e7c0*/  ULDC UR10, c[0x0][0xa88] ;  /* 0x0002a200000a7ab9 */ /* 0x000fe20000000800 */
[----:B------:R-:W-:-:S06]  /*e7d0*/  UISETP.NE.AND.EX UP1, UPT, UR9, URZ, UPT, UP1 ;  /* 0x0000003f0900728c */ /* 0x000fcc000bf25310 */
[----:B-1----:R-:W1:Y:S01]  /*e7e0*/  @P1 LDC R12, c[0x0][0xbf0] ;  /* 0x0002fc00ff0c1b82 */ /* 0x002e620000000800 */
[----:B------:R-:W-:-:S04]  /*e7f0*/  PLOP3.LUT P2, PT, PT, PT, UP1, 0x80, 0x0 ;  /* 0x000000000000781c */ /* 0x000fc80003f4f018 */
[----:B------:R-:W-:Y:S02]  /*e800*/  @UP1 ULDC.64 UR8, c[0x0][0xc08] ;  /* 0x0003020000081ab9 */ /* 0x000fe40000000a00 */
[----:B------:R-:W-:-:S03]  /*e810*/  @UP1 UIMAD.WIDE UR8, UR4, 0x4, UR8 ;  /* 0x00000004040818a5 */ /* 0x000fc6000f8e0208 */
[----:B------:R-:W-:-:S03]  /*e820*/  UMOV UR4, URZ ;  /* 0x0000003f00047c82 */ /* 0x000fc60008000000 */
[----:B0-----:R-:W-:Y:S02]  /*e830*/  IMAD.U32 R10, RZ, RZ, UR8 ;  /* 0x00000008ff0a7e24 */ /* 0x001fe4000f8e00ff */
[----:B------:R-:W-:Y:S01]  /*e840*/  IMAD.U32 R11, RZ, RZ, UR9 ;  /* 0x00000009ff0b7e24 */ /* 0x000fe2000f8e00ff */
[----:B--2---:R-:W-:Y:S01]  /*e850*/  @P0 R2UR UR4, R3 ;  /* 0x00000000030402ca */ /* 0x004fe200000e0000 */
[----:B------:R-:W-:-:S06]  /*e860*/  IMAD.U32 R3, RZ, RZ, UR10 ;  /* 0x0000000aff037e24 */ /* 0x000fcc000f8e00ff */
[----:B------:R3:W5:Y:S01]  /*e870*/  @P2 LDG.E R3, desc[UR12][R10.64] ;  /* 0x0000000c0a032981 */ /* 0x000762000c1e1900 */
[----:B-1--4-:R-:W-:Y:S07]  /*e880*/  @P2 BRA `(.L_x_1510) ;  /* 0x0000000000142947 */ /* 0x012fee0003800000 */
[----:B------:R-:W-:Y:S05]  /*e890*/  @!P0 BRA `(.L_x_1510) ;  /* 0x0000000000108947 */ /* 0x000fea0003800000 */
[----:B------:R-:W-:Y:S02]  /*e8a0*/  ULDC.64 UR8, c[0x0][0x208] ;  /* 0x0000820000087ab9 */ /* 0x000fe40000000a00 */
[----:B---3--:R-:W2:Y:S04]  /*e8b0*/  LDG.E R8, desc[UR8][R6.64] ;  /* 0x0000000806087981 */ /* 0x008ea8000c1e1900 */
[----:B-----5:R-:W2:Y:S02]  /*e8c0*/  LDG.E R3, desc[UR8][R6.64+0x4] ;  /* 0x0000040806037981 */ /* 0x020ea4000c1e1900 */
[----:B--2---:R-:W-:-:S07]  /*e8d0*/  IMAD.IADD R3, R3, 0x1, -R8 ;  /* 0x0000000103037824 */ /* 0x004fce00078e0a08 */
.L_x_1510:
[----:B------:R-:W-:Y:S01]  /*e8e0*/  R2UR UR20, R205 ;  /* 0x00000000cd1472ca */ /* 0x000fe200000e0000 */
[----:B------:R-:W-:Y:S01]  /*e8f0*/  USHF.R.S32.HI UR9, URZ, 0x1f, UR4 ;  /* 0x0000001f3f097899 */ /* 0x000fe20008011404 */
[----:B------:R-:W-:Y:S01]  /*e900*/  R2UR UR19, R22 ;  /* 0x00000000161372ca */ /* 0x000fe200000e0000 */
[----:B------:R-:W-:Y:S01]  /*e910*/  ULDC.64 UR14, c[0x0][0xb90] ;  /* 0x0002e400000e7ab9 */ /* 0x000fe20000000a00 */
[----:B------:R-:W-:Y:S01]  /*e920*/  R2UR UR13, R207 ;  /* 0x00000000cf0d72ca */ /* 0x000fe200000e0000 */
[----:B------:R-:W-:Y:S01]  /*e930*/  UMOV UR8, UR4 ;  /* 0x0000000400087c82 */ /* 0x000fe20008000000 */
[----:B-----5:R-:W-:Y:S01]  /*e940*/  IMAD R81, R3, R16, RZ ;  /* 0x0000001003517224 */ /* 0x020fe200078e02ff */
[----:B------:R-:W0:Y:S01]  /*e950*/  @P1 LDC R77, c[0x0][0xbf0] ;  /* 0x0002fc00ff4d1b82 */ /* 0x000e220000000800 */
[----:B------:R-:W-:-:S05]  /*e960*/  ULDC.64 UR22, c[0x0][0x208] ;  /* 0x0000820000167ab9 */ /* 0x000fca0000000a00 */
[----:B------:R-:W-:Y:S02]  /*e970*/  USHF.R.S32.HI UR16, URZ, 0x1f, UR20 ;  /* 0x0000001f3f107899 */ /* 0x000fe40008011414 */
[----:B---3--:R-:W-:Y:S01]  /*e980*/  VIADD R8, R23, UR19 ;  /* 0x0000001317087c36 */ /* 0x008fe20008000000 */
[----:B------:R-:W-:Y:S01]  /*e990*/  UIMAD.WIDE.U32 UR10, UR20, UR14, UR8 ;  /* 0x0000000e140a72a5 */ /* 0x000fe2000f8e0008 */
[----:B------:R-:W-:Y:S01]  /*e9a0*/  VIADD R18, R211, UR19 ;  /* 0x00000013d3127c36 */ /* 0x000fe20008000000 */
[----:B------:R-:W-:Y:S01]  /*e9b0*/  USHF.R.S32.HI UR8, URZ, 0x1f, UR13 ;  /* 0x0000001f3f087899 */ /* 0x000fe2000801140d */
[----:B------:R-:W-:Y:S01]  /*e9c0*/  @P1 IMAD.HI.U32 R7, R8, R9, RZ ;  /* 0x0000000908071227 */ /* 0x000fe200078e00ff */
[----:B------:R-:W-:Y:S02]  /*e9d0*/  UIMAD UR12, UR16, UR14, URZ ;  /* 0x0000000e100c72a4 */ /* 0x000fe4000f8e023f */
[----:B------:R-:W-:Y:S01]  /*e9e0*/  USEL UR18, UR8, URZ, !UP0 ;  /* 0x0000003f08127287 */ /* 0x000fe2000c000000 */
[----:B------:R-:W-:Y:S01]  /*e9f0*/  IMAD.MOV.U32 R6, RZ, RZ, R8 ;  /* 0x000000ffff067224 */ /* 0x000fe200078e0008 */
[----:B------:R-:W-:Y:S01]  /*ea00*/  UIMAD UR12, UR20, UR15, UR12 ;  /* 0x0000000f140c72a4 */ /* 0x000fe2000f8e020c */
[----:B------:R-:W-:Y:S01]  /*ea10*/  @P1 SHF.R.U32.HI R6, RZ, R12, R7 ;  /* 0x0000000cff061219 */ /* 0x000fe20000011607 */
[----:B------:R-:W-:Y:S01]  /*ea20*/  USEL UR17, UR13, URZ, !UP0 ;  /* 0x0000003f0d117287 */ /* 0x000fe2000c000000 */
[----:B------:R-:W-:Y:S01]  /*ea30*/  IMAD R7, R206, 0x40, R19 ;  /* 0x00000040ce077824 */ /* 0x000fe200078e0213 */
[----:B------:R-:W-:Y:S01]  /*ea40*/  ULDC.64 UR14, c[0x0][0xb98] ;  /* 0x0002e600000e7ab9 */ /* 0x000fe20000000a00 */
[----:B------:R-:W-:Y:S01]  /*ea50*/  UIADD3 UR11, UR11, UR12, URZ ;  /* 0x0000000c0b0b7290 */ /* 0x000fe2000fffe03f */
[----:B------:R-:W-:Y:S01]  /*ea60*/  IMAD.MOV R9, RZ, RZ, -R6 ;  /* 0x000000ffff097224 */ /* 0x000fe200078e0a06 */
[----:B------:R-:W-:Y:S01]  /*ea70*/  UIMAD UR8, UR18, UR14, URZ ;  /* 0x0000000e120872a4 */ /* 0x000fe2000f8e023f */
[----:B------:R-:W-:Y:S01]  /*ea80*/  IMAD.WIDE R4, R7, 0x2, R4 ;  /* 0x0000000207047825 */ /* 0x000fe200078e0204 */
[----:B------:R-:W-:Y:S01]  /*ea90*/  UIMAD.WIDE.U32 UR10, UR17, UR14, UR10 ;  /* 0x0000000e110a72a5 */ /* 0x000fe2000f8e000a */
[----:B------:R-:W-:Y:S01]  /*eaa0*/  SHF.R.S32.HI R7, RZ, 0x1f, R6 ;  /* 0x0000001fff077819 */ /* 0x000fe20000011406 */
[----:B------:R-:W-:Y:S01]  /*eab0*/  UIMAD UR8, UR17, UR15, UR8 ;  /* 0x0000000f110872a4 */ /* 0x000fe2000f8e0208 */
[----:B------:R-:W-:Y:S01]  /*eac0*/  IMAD R9, R16, R9, R8 ;  /* 0x0000000910097224 */ /* 0x000fe200078e0208 */
[----:B------:R-:W-:Y:S01]  /*ead0*/  IADD3 R11, P5, R4, 0x1000, RZ ;  /* 0x00001000040b7810 */ /* 0x000fe20007fbe0ff */
[----:B------:R-:W-:Y:S01]  /*eae0*/  ULDC.64 UR12, c[0x0][0xaa0] ;  /* 0x0002a800000c7ab9 */ /* 0x000fe20000000a00 */
[----:B------:R-:W-:-:S02]  /*eaf0*/  IADD3 R6, P0, R6, UR10, RZ ;  /* 0x0000000a06067c10 */ /* 0x000fc4000ff1e0ff */
[----:B------:R-:W-:Y:S01]  /*eb00*/  IMAD.U32 R10, RZ, RZ, UR8 ;  /* 0x00000008ff0a7e24 */ /* 0x000fe2000f8e00ff */
[----:B------:R-:W-:Y:S02]  /*eb10*/  SHF.R.S32.HI R8, RZ, 0x1f, R9 ;  /* 0x0000001fff087819 */ /* 0x000fe40000011409 */
[----:B------:R-:W-:Y:S02]  /*eb20*/  IADD3 R53, P3, R4, 0x4000, RZ ;  /* 0x0000400004357810 */ /* 0x000fe40007f7e0ff */
[----:B------:R-:W-:Y:S01]  /*eb30*/  IADD3.X R7, R7, UR11, R10, P0, !PT ;  /* 0x0000000b07077c10 */ /* 0x000fe200087fe40a */
[----:B------:R-:W-:Y:S01]  /*eb40*/  ULDC.64 UR10, c[0x0][0xb88] ;  /* 0x0002e200000a7ab9 */ /* 0x000fe20000000a00 */
[----:B------:R-:W-:Y:S01]  /*eb50*/  LOP3.LUT R52, R53, 0x380, RZ, 0xc0, !PT ;  /* 0x0000038035347812 */ /* 0x000fe200078ec0ff */
[----:B------:R-:W-:Y:S01]  /*eb60*/  IMAD R10, R8, UR10, RZ ;  /* 0x0000000a080a7c24 */ /* 0x000fe2000f8e02ff */
[----:B------:R-:W-:Y:S01]  /*eb70*/  LOP3.LUT R8, R11, 0x380, RZ, 0xc0, !PT ;  /* 0x000003800b087812 */ /* 0x000fe200078ec0ff */
[----:B------:R-:W-:Y:S01]  /*eb80*/  IMAD.WIDE.U32 R6, R9, UR10, R6 ;  /* 0x0000000a09067c25 */ /* 0x000fe2000f8e0006 */
[----:B------:R-:W-:-:S02]  /*eb90*/  SHF.R.U64 R52, R52, 0x3, RZ ;  /* 0x0000000334347819 */ /* 0x000fc400000012ff */
[----:B------:R-:W-:Y:S01]  /*eba0*/  SHF.R.U64 R8, R8, 0x3, RZ ;  /* 0x0000000308087819 */ /* 0x000fe200000012ff */
[----:B------:R-:W-:Y:S01]  /*ebb0*/  IMAD R15, R9, UR11, R10 ;  /* 0x0000000b090f7c24 */ /* 0x000fe2000f8e020a */
[----:B------:R-:W-:Y:S01]  /*ebc0*/  ULDC.64 UR10, c[0x0][0xb50] ;  /* 0x0002d400000a7ab9 */ /* 0x000fe20000000a00 */
[----:B------:R-:W-:Y:S01]  /*ebd0*/  LOP3.LUT R52, R52, R53, RZ, 0x3c, !PT ;  /* 0x0000003534347212 */ /* 0x000fe200078e3cff */
[----:B------:R-:W-:Y:S01]  /*ebe0*/  IMAD.X R53, RZ, RZ, R5, P3 ;  /* 0x000000ffff357224 */ /* 0x000fe200018e0605 */
[----:B------:R-:W-:Y:S01]  /*ebf0*/  LEA R14, P0, R6, UR10, 0x2 ;  /* 0x0000000a060e7c11 */ /* 0x000fe2000f8010ff */
[----:B------:R-:W-:Y:S01]  /*ec00*/  IMAD.IADD R7, R7, 0x1, R15 ;  /* 0x0000000107077824 */ /* 0x000fe200078e020f */
[----:B------:R-:W-:Y:S01]  /*ec10*/  LOP3.LUT R8, R8, R11, RZ, 0x3c, !PT ;  /* 0x0000000b08087212 */ /* 0x000fe200078e3cff */
[----:B------:R-:W-:Y:S01]  /*ec20*/  IMAD.X R9, RZ, RZ, R5, P5 ;  /* 0x000000ffff097224 */ /* 0x000fe200028e0605 */
[----:B------:R-:W-:Y:S01]  /*ec30*/  IADD3 R41, P3, R4, 0xa000, RZ ;  /* 0x0000a00004297810 */ /* 0x000fe20007f7e0ff */
[----:B------:R-:W-:Y:S01]  /*ec40*/  SHFL.IDX PT, R20, R14, RZ, 0x1c1f ;  /* 0x001c1fff0e147589 */ /* 0x000fe200000e0000 */
[----:B------:R-:W-:-:S02]  /*ec50*/  LEA.HI.X R11, R6, UR11, R7, 0x2, P0 ;  /* 0x0000000b060b7c11 */ /* 0x000fc400080f1407 */
[C---:B------:R-:W-:Y:S02]  /*ec60*/  IADD3 R29, P2, R4.reuse, 0x5000, RZ ;  /* 0x00005000041d7810 */ /* 0x040fe40007f5e0ff */
[C---:B------:R-:W-:Y:S01]  /*ec70*/  IADD3 R13, P4, R4.reuse, 0x2000, RZ ;  /* 0x00002000040d7810 */ /* 0x040fe20007f9e0ff */
[----:B------:R-:W1:Y:S01]  /*ec80*/  SHFL.IDX PT, R21, R11, RZ, 0x1c1f ;  /* 0x001c1fff0b157589 */ /* 0x000e6200000e0000 */
[----:B------:R-:W-:Y:S01]  /*ec90*/  IADD3 R25, P0, R4, 0x3000, RZ ;  /* 0x0000300004197810 */ /* 0x000fe20007f1e0ff */
[----:B------:R-:W-:Y:S01]  /*eca0*/  UIMAD UR10, UR9, UR12, URZ ;  /* 0x0000000c090a72a4 */ /* 0x000fe2000f8e023f */
[----:B------:R-:W-:Y:S01]  /*ecb0*/  LOP3.LUT R40, R41, 0x380, RZ, 0xc0, !PT ;  /* 0x0000038029287812 */ /* 0x000fe200078ec0ff */
[----:B------:R-:W-:Y:S01]  /*ecc0*/  SHFL.IDX PT, R42, R14, 0x1, 0x1c1f ;  /* 0x003c1f000e2a7f89 */ /* 0x000fe200000e0000 */
[----:B------:R-:W-:Y:S01]  /*ecd0*/  LOP3.LUT R24, R25, 0x380, RZ, 0xc0, !PT ;  /* 0x0000038019187812 */ /* 0x000fe200078ec0ff */
[----:B------:R-:W-:Y:S01]  /*ece0*/  VIADD R6, R18, 0x8 ;  /* 0x0000000812067836 */ /* 0x000fe20000000000 */
[----:B------:R-:W-:Y:S01]  /*ecf0*/  LOP3.LUT R28, R29, 0x380, RZ, 0xc0, !PT ;  /* 0x000003801d1c7812 */ /* 0x000fe200078ec0ff */
[----:B------:R-:W2:Y:S01]  /*ed00*/  SHFL.IDX PT, R43, R11, 0x1, 0x1c1f ;  /* 0x003c1f000b2b7f89 */ /* 0x000ea200000e0000 */
[----:B------:R-:W-:-:S02]  /*ed10*/  SHF.R.U64 R24, R24, 0x3, RZ ;  /* 0x0000000318187819 */ /* 0x000fc400000012ff */
[----:B------:R-:W-:Y:S02]  /*ed20*/  SHF.R.U64 R40, R40, 0x3, RZ ;  /* 0x0000000328287819 */ /* 0x000fe400000012ff */
[----:B------:R-:W-:Y:S02]  /*ed30*/  SHF.R.U64 R28, R28, 0x3, RZ ;  /* 0x000000031c1c7819 */ /* 0x000fe400000012ff */
[----:B------:R-:W-:Y:S01]  /*ed40*/  LOP3.LUT R24, R24, R25, RZ, 0x3c, !PT ;  /* 0x0000001918187212 */ /* 0x000fe200078e3cff */
[--C-:B------:R-:W-:Y:S01]  /*ed50*/  IMAD.X R25, RZ, RZ, R5.reuse, P0 ;  /* 0x000000ffff197224 */ /* 0x100fe200000e0605 */
[----:B------:R-:W-:Y:S02]  /*ed60*/  IADD3 R57, P0, R4, 0x9000, RZ ;  /* 0x0000900004397810 */ /* 0x000fe40007f1e0ff */
[----:B------:R-:W-:Y:S01]  /*ed70*/  LOP3.LUT R40, R40, R41, RZ, 0x3c, !PT ;  /* 0x0000002928287212 */ /* 0x000fe200078e3cff */
[--C-:B------:R-:W-:Y:S01]  /*ed80*/  IMAD.X R41, RZ, RZ, R5.reuse, P3 ;  /* 0x000000ffff297224 */ /* 0x100fe200018e0605 */
[----:B------:R-:W-:Y:S01]  /*ed90*/  LOP3.LUT R28, R28, R29, RZ, 0x3c, !PT ;  /* 0x0000001d1c1c7212 */ /* 0x000fe200078e3cff */
[----:B------:R-:W-:Y:S01]  /*eda0*/  IMAD.X R29, RZ, RZ, R5, P2 ;  /* 0x000000ffff1d7224 */ /* 0x000fe200010e0605 */
[----:B------:R-:W-:-:S02]  /*edb0*/  IADD3 R10, P3, R4, 0xf000, RZ ;  /* 0x0000f000040a7810 */ /* 0x000fc40007f7e0ff */
[----:B------:R-:W-:Y:S02]  /*edc0*/  LOP3.LUT R56, R57, 0x380, RZ, 0xc0, !PT ;  /* 0x0000038039387812 */ /* 0x000fe400078ec0ff */
[C---:B------:R-:W-:Y:S02]  /*edd0*/  IADD3 R45, P2, R4.reuse, 0xb000, RZ ;  /* 0x0000b000042d7810 */ /* 0x040fe40007f5e0ff */
[----:B------:R-:W-:Y:S02]  /*ede0*/  LOP3.LUT R12, R13, 0x380, RZ, 0xc0, !PT ;  /* 0x000003800d0c7812 */ /* 0x000fe400078ec0ff */
[C---:B------:R-:W-:Y:S02]  /*edf0*/  IADD3 R33, P6, R4.reuse, 0x6000, RZ ;  /* 0x0000600004217810 */ /* 0x040fe40007fde0ff */
[----:B------:R-:W-:Y:S01]  /*ee00*/  IADD3 R37, P5, R4, 0x7000, RZ ;  /* 0x0000700004257810 */ /* 0x000fe20007fbe0ff */
[----:B------:R-:W-:Y:S01]  /*ee10*/  UIMAD.WIDE.U32 UR8, UR4, UR12, URZ ;  /* 0x0000000c040872a5 */ /* 0x000fe2000f8e003f */
[----:B------:R-:W-:Y:S01]  /*ee20*/  LOP3.LUT R3, R10, 0x380, RZ, 0xc0, !PT ;  /* 0x000003800a037812 */ /* 0x000fe200078ec0ff */
[----:B------:R-:W-:Y:S01]  /*ee30*/  UIMAD UR10, UR4, UR13, UR10 ;  /* 0x0000000d040a72a4 */ /* 0x000fe2000f8e020a */
[----:B------:R-:W-:Y:S01]  /*ee40*/  SHF.R.U64 R56, R56, 0x3, RZ ;  /* 0x0000000338387819 */ /* 0x000fe200000012ff */
[----:B------:R-:W-:Y:S01]  /*ee50*/  IMAD.X R49, RZ, RZ, R5, P3 ;  /* 0x000000ffff317224 */ /* 0x000fe200018e0605 */
[----:B------:R-:W-:Y:S01]  /*ee60*/  LOP3.LUT R44, R45, 0x380, RZ, 0xc0, !PT ;  /* 0x000003802d2c7812 */ /* 0x000fe200078ec0ff */
[----:B------:R-:W-:Y:S01]  /*ee70*/  ULDC.64 UR12, c[0x0][0xae8] ;  /* 0x0002ba00000c7ab9 */ /* 0x000fe20000000a00 */
[----:B------:R-:W-:-:S02]  /*ee80*/  SHF.R.U64 R3, R3, 0x3, RZ ;  /* 0x0000000303037819 */ /* 0x000fc400000012ff */
[----:B------:R-:W-:Y:S01]  /*ee90*/  LOP3.LUT R56, R56, R57, RZ, 0x3c, !PT ;  /* 0x0000003938387212 */ /* 0x000fe200078e3cff */
[--C-:B------:R-:W-:Y:S01]  /*eea0*/  IMAD.X R57, RZ, RZ, R5.reuse, P0 ;  /* 0x000000ffff397224 */ /* 0x100fe200000e0605 */
[----:B------:R-:W-:Y:S02]  /*eeb0*/  SHF.R.U64 R44, R44, 0x3, RZ ;  /* 0x000000032c2c7819 */ /* 0x000fe400000012ff */
[----:B------:R-:W-:Y:S02]  /*eec0*/  LOP3.LUT P0, RZ, R209, 0x3, RZ, 0xc0, !PT ;  /* 0x00000003d1ff7812 */ /* 0x000fe4000780c0ff */
[----:B------:R-:W-:Y:S02]  /*eed0*/  LOP3.LUT R48, R3, R10, RZ, 0x3c, !PT ;  /* 0x0000000a03307212 */ /* 0x000fe400078e3cff */
[----:B------:R-:W-:Y:S01]  /*eee0*/  LOP3.LUT R44, R44, R45, RZ, 0x3c, !PT ;  /* 0x0000002d2c2c7212 */ /* 0x000fe200078e3cff */
[----:B------:R-:W3:Y:S01]  /*eef0*/  @P1 LDC R3, c[0x0][0xbec] ;  /* 0x0002fb00ff031b82 */ /* 0x000ee20000000800 */
[----:B------:R-:W-:Y:S01]  /*ef00*/  IMAD.X R45, RZ, RZ, R5, P2 ;  /* 0x000000ffff2d7224 */ /* 0x000fe200010e0605 */
[----:B------:R-:W-:-:S02]  /*ef10*/  SHF.R.U64 R12, R12, 0x3, RZ ;  /* 0x000000030c0c7819 */ /* 0x000fc400000012ff */
[----:B------:R-:W-:Y:S02]  /*ef20*/  ISETP.GE.OR P2, PT, R18, R81, P0 ;  /* 0x000000511200720c */ /* 0x000fe40000746670 */
[----:B------:R-:W-:Y:S01]  /*ef30*/  LOP3.LUT R12, R12, R13, RZ, 0x3c, !PT ;  /* 0x0000000d0c0c7212 */ /* 0x000fe200078e3cff */
[--C-:B------:R-:W-:Y:S01]  /*ef40*/  IMAD.X R13, RZ, RZ, R5.reuse, P4 ;  /* 0x000000ffff0d7224 */ /* 0x100fe200020e0605 */
[----:B------:R-:W-:Y:S02]  /*ef50*/  IADD3 R65, P4, R4, 0x8000, RZ ;  /* 0x0000800004417810 */ /* 0x000fe40007f9e0ff */
[----:B------:R-:W-:Y:S02]  /*ef60*/  LOP3.LUT R32, R33, 0x380, RZ, 0xc0, !PT ;  /* 0x0000038021207812 */ /* 0x000fe400078ec0ff */
[----:B------:R-:W-:Y:S02]  /*ef70*/  LOP3.LUT R36, R37, 0x380, RZ, 0xc0, !PT ;  /* 0x0000038025247812 */ /* 0x000fe400078ec0ff */
[----:B------:R-:W-:Y:S01]  /*ef80*/  LOP3.LUT R64, R65, 0x380, RZ, 0xc0, !PT ;  /* 0x0000038041407812 */ /* 0x000fe200078ec0ff */
[----:B------:R-:W-:Y:S01]  /*ef90*/  UIADD3 UR9, UR9, UR10, URZ ;  /* 0x0000000a09097290 */ /* 0x000fe2000fffe03f */
[----:B------:R-:W-:Y:S01]  /*efa0*/  SHF.R.U64 R32, R32, 0x3, RZ ;  /* 0x0000000320207819 */ /* 0x000fe200000012ff */
[----:B-1----:R1:W-:Y:S01]  /*efb0*/  @!P2 ST.E desc[UR22][R20.64], R0 ;  /* 0x000000001400a985 */ /* 0x0023e2000c101916 */
[----:B------:R-:W-:Y:S01]  /*efc0*/  SHF.R.U64 R36, R36, 0x3, RZ ;  /* 0x0000000324247819 */ /* 0x000fe200000012ff */
[----:B------:R-:W-:Y:S01]  /*efd0*/  UIMAD UR4, UR16, UR12, URZ ;  /* 0x0000000c100472a4 */ /* 0x000fe2000f8e023f */
[----:B------:R-:W-:Y:S01]  /*efe0*/  SHF.R.U64 R64, R64, 0x3, RZ ;  /* 0x0000000340407819 */ /* 0x000fe200000012ff */
[----:B------:R-:W-:Y:S01]  /*eff0*/  UIMAD.WIDE.U32 UR8, UR20, UR12, UR8 ;  /* 0x0000000c140872a5 */ /* 0x000fe2000f8e0008 */
[----:B------:R-:W-:Y:S01]  /*f000*/  LOP3.LUT R32, R32, R33, RZ, 0x3c, !PT ;  /* 0x0000002120207212 */ /* 0x000fe200078e3cff */
[--C-:B------:R-:W-:Y:S01]  /*f010*/  IMAD.X R33, RZ, RZ, R5.reuse, P6 ;  /* 0x000000ffff217224 */ /* 0x100fe200030e0605 */
[----:B------:R-:W-:Y:S01]  /*f020*/  LOP3.LUT R36, R36, R37, RZ, 0x3c, !PT ;  /* 0x0000002524247212 */ /* 0x000fe200078e3cff */
[--C-:B------:R-:W-:Y:S01]  /*f030*/  IMAD.X R37, RZ, RZ, R5.reuse, P5 ;  /* 0x000000ffff257224 */ /* 0x100fe200028e0605 */
[----:B------:R-:W-:Y:S01]  /*f040*/  LOP3.LUT R64, R64, R65, RZ, 0x3c, !PT ;  /* 0x0000004140407212 */ /* 0x000fe200078e3cff */
[----:B------:R-:W-:Y:S01]  /*f050*/  IMAD.X R65, RZ, RZ, R5, P4 ;  /* 0x000000ffff417224 */ /* 0x000fe200020e0605 */
[----:B------:R-:W-:Y:S01]  /*f060*/  ULDC.64 UR10, c[0x0][0xaf0] ;  /* 0x0002bc00000a7ab9 */ /* 0x000fe20000000a00 */
[----:B-1----:R-:W-:Y:S01]  /*f070*/  IMAD R0, R204, 0x20, R206 ;  /* 0x00000020cc007824 */ /* 0x002fe200078e02ce */
[----:B------:R-:W-:Y:S01]  /*f080*/  UIMAD UR4, UR20, UR13, UR4 ;  /* 0x0000000d140472a4 */ /* 0x000fe2000f8e0204 */
[----:B------:R-:W-:-:S02]  /*f090*/  IADD3 R73, P6, R4, 0xc000, RZ ;  /* 0x0000c00004497810 */ /* 0x000fc40007fde0ff */
[----:B------:R-:W-:Y:S01]  /*f0a0*/  VIADD R18, R0, UR19 ;  /* 0x0000001300127c36 */ /* 0x000fe20008000000 */
[C---:B------:R-:W-:Y:S02]  /*f0b0*/  IADD3 R69, P5, R4.reuse, 0xd000, RZ ;  /* 0x0000d00004457810 */ /* 0x040fe40007fbe0ff */
[----:B------:R-:W-:Y:S01]  /*f0c0*/  IADD3 R61, P4, R4, 0xe000, RZ ;  /* 0x0000e000043d7810 */ /* 0x000fe20007f9e0ff */
[----:B---3--:R-:W-:Y:S01]  /*f0d0*/  @P1 IMAD.HI.U32 R0, R18, R3, RZ ;  /* 0x0000000312001227 */ /* 0x008fe200078e00ff */
[----:B------:R-:W-:Y:S01]  /*f0e0*/  UIADD3 UR9, UR9, UR4, URZ ;  /* 0x0000000409097290 */ /* 0x000fe2000fffe03f */
[----:B------:R-:W-:Y:S01]  /*f0f0*/  LOP3.LUT R72, R73, 0x380, RZ, 0xc0, !PT ;  /* 0x0000038049487812 */ /* 0x000fe200078ec0ff */
[----:B------:R-:W-:Y:S01]  /*f100*/  UIMAD UR4, UR18, UR10, URZ ;  /* 0x0000000a120472a4 */ /* 0x000fe2000f8e023f */
[----:B------:R-:W-:Y:S02]  /*f110*/  LOP3.LUT R68, R69, 0x380, RZ, 0xc0, !PT ;  /* 0x0000038045447812 */ /* 0x000fe400078ec0ff */
[----:B------:R-:W-:-:S02]  /*f120*/  LOP3.LUT R60, R61, 0x380, RZ, 0xc0, !PT ;  /* 0x000003803d3c7812 */ /* 0x000fc400078ec0ff */
[----:B------:R-:W-:Y:S01]  /*f130*/  ISETP.GE.OR P0, PT, R6, R81, P0 ;  /* 0x000000510600720c */ /* 0x000fe20000706670 */
[----:B------:R-:W-:Y:S01]  /*f140*/  IMAD.MOV.U32 R21, RZ, RZ, R18 ;  /* 0x000000ffff157224 */ /* 0x000fe200078e0012 */
[----:B------:R-:W-:Y:S01]  /*f150*/  LOP3.LUT R7, R4, 0x380, RZ, 0xc0, !PT ;  /* 0x0000038004077812 */ /* 0x000fe200078ec0ff */
[----:B------:R-:W-:Y:S01]  /*f160*/  UIMAD UR4, UR17, UR11, UR4 ;  /* 0x0000000b110472a4 */ /* 0x000fe2000f8e0204 */
[----:B0-----:R-:W-:Y:S01]  /*f170*/  @P1 SHF.R.U32.HI R21, RZ, R77, R0 ;  /* 0x0000004dff151219 */ /* 0x001fe20000011600 */
[----:B------:R-:W-:Y:S01]  /*f180*/  UIMAD.WIDE.U32 UR8, UR17, UR10, UR8 ;  /* 0x0000000a110872a5 */ /* 0x000fe2000f8e0008 */
[----:B------:R-:W-:Y:S02]  /*f190*/  SHF.R.U64 R72, R72, 0x3, RZ ;  /* 0x0000000348487819 */ /* 0x000fe400000012ff */
[----:B------:R-:W-:Y:S02]  /*f1a0*/  SHF.R.U64 R68, R68, 0x3, RZ ;  /* 0x0000000344447819 */ /* 0x000fe400000012ff */
[----:B------:R-:W-:-:S02]  /*f1b0*/  SHF.R.U64 R60, R60, 0x3, RZ ;  /* 0x000000033c3c7819 */ /* 0x000fc400000012ff */
[----:B------:R-:W-:Y:S01]  /*f1c0*/  SHF.R.U64 R7, R7, 0x3, RZ ;  /* 0x0000000307077819 */ /* 0x000fe200000012ff */
[----:B------:R-:W-:Y:S01]  /*f1d0*/  UIADD3 UR4, UR9, UR4, URZ ;  /* 0x0000000409047290 */ /* 0x000fe2000fffe03f */
[--C-:B------:R-:W-:Y:S01]  /*f1e0*/  SHF.R.S32.HI R0, RZ, 0x1f, R21.reuse ;  /* 0x0000001fff007819 */ /* 0x100fe20000011415 */
[----:B------:R-:W-:Y:S01]  /*f1f0*/  IMAD.MOV R77, RZ, RZ, -R21 ;  /* 0x000000ffff4d7224 */ /* 0x000fe200078e0a15 */
[----:B------:R-:W-:Y:S01]  /*f200*/  LOP3.LUT R72, R72, R73, RZ, 0x3c, !PT ;  /* 0x0000004948487212 */ /* 0x000fe200078e3cff */
[--C-:B------:R-:W-:Y:S01]  /*f210*/  IMAD.X R73, RZ, RZ, R5.reuse, P6 ;  /* 0x000000ffff497224 */ /* 0x100fe200030e0605 */
[----:B------:R-:W-:Y:S01]  /*f220*/  LOP3.LUT R68, R68, R69, RZ, 0x3c, !PT ;  /* 0x0000004544447212 */ /* 0x000fe200078e3cff */
[--C-:B------:R-:W-:Y:S01]  /*f230*/  IMAD.X R69, RZ, RZ, R5.reuse, P5 ;  /* 0x000000ffff457224 */ /* 0x100fe200028e0605 */
[----:B------:R-:W-:Y:S01]  /*f240*/  LOP3.LUT R60, R60, R61, RZ, 0x3c, !PT ;  /* 0x0000003d3c3c7212 */ /* 0x000fe200078e3cff */
[----:B------:R-:W-:Y:S01]  /*f250*/  IMAD.X R61, RZ, RZ, R5, P4 ;  /* 0x000000ffff3d7224 */ /* 0x000fe200020e0605 */
[----:B------:R-:W-:Y:S01]  /*f260*/  LOP3.LUT R4, R7, R4, RZ, 0x3c, !PT ;  /* 0x0000000407047212 */ /* 0x000fe200078e3cff */
[----:B------:R-:W-:Y:S01]  /*f270*/  ULDC.64 UR10, c[0x0][0xae0] ;  /* 0x0002b800000a7ab9 */ /* 0x000fe20000000a00 */
[----:B------:R-:W-:Y:S01]  /*f280*/  IMAD R77, R16, R77, R18 ;  /* 0x0000004d104d7224 */ /* 0x000fe200078e0212 */
[----:B--2---:R0:W-:Y:S01]  /*f290*/  @!P0 ST.E desc[UR22][R42.64], R2 ;  /* 0x000000022a008985 */ /* 0x0041e2000c101916 */
[----:B------:R-:W-:-:S02]  /*f2a0*/  IMAD R0, R0, UR10, RZ ;  /* 0x0000000a00007c24 */ /* 0x000fc4000f8e02ff */
[----:B------:R-:W-:Y:S01]  /*f2b0*/  IMAD.U32 R3, RZ, RZ, UR9 ;  /* 0x00000009ff037e24 */ /* 0x000fe2000f8e00ff */
[----:B------:R-:W5:Y:S01]  /*f2c0*/  LD.E.128 R4, desc[UR22][R4.64] ;  /* 0x0000001604047980 */ /* 0x000f62000c101d00 */
[----:B------:R-:W-:Y:S02]  /*f2d0*/  IMAD.U32 R3, RZ, RZ, UR4 ;  /* 0x00000004ff037e24 */ /* 0x000fe4000f8e00ff */
[----:B------:R-:W-:Y:S01]  /*f2e0*/  IMAD R79, R21, UR11, R0 ;  /* 0x0000000b154f7c24 */ /* 0x000fe2000f8e0200 */
[----:B------:R-:W5:Y:S01]  /*f2f0*/  LD.E.128 R8, desc[UR22][R8.64] ;  /* 0x0000001608087980 */ /* 0x000f62000c101d00 */
[----:B------:R-:W-:Y:S01]  /*f300*/  SHF.R.S32.HI R0, RZ, 0x1f, R77 ;  /* 0x0000001fff007819 */ /* 0x000fe2000001144d */
[----:B0-----:R-:W-:Y:S02]  /*f310*/  IMAD.U32 R2, RZ, RZ, UR8 ;  /* 0x00000008ff027e24 */ /* 0x001fe4000f8e00ff */
[----:B------:R-:W5:Y:S01]  /*f320*/  LD.E.128 R12, desc[UR22][R12.64] ;  /* 0x000000160c0c7980 */ /* 0x000f62000c101d00 */
[----:B------:R-:W-:-:S03]  /*f330*/  ULDC.64 UR8, c[0x0][0xad8] ;  /* 0x0002b60000087ab9 */ /* 0x000fc60000000a00 */
[----:B------:R-:W5:Y:S01]  /*f340*/  LD.E.128 R24, desc[UR22][R24.64] ;  /* 0x0000001618187980 */ /* 0x000f62000c101d00 */
[----:B------:R-:W-:-:S03]  /*f350*/  IMAD.WIDE.U32 R2, R21, UR10, R2 ;  /* 0x0000000a15027c25 */ /* 0x000fc6000f8e0002 */
[----:B------:R-:W5:Y:S04]  /*f360*/  LD.E.128 R52, desc[UR22][R52.64] ;  /* 0x0000001634347980 */ /* 0x000f68000c101d00 */
        /* <DEDUP_REMOVED lines=10> */
[----:B------:R-:W5:Y:S01]  /*f410*/  LD.E.128 R48, desc[UR22][R48.64] ;  /* 0x0000001630307980 */ /* 0x000f62000c101d00 */
[----:B------:R-:W-:Y:S01]  /*f420*/  IMAD.IADD R3, R3, 0x1, R79 ;  /* 0x0000000103037824 */ /* 0x000fe200078e024f */
[----:B------:R-:W-:Y:S01]  /*f430*/  BSSY B1, `(.L_x_1511) ;  /* 0x000002c000017945 */ /* 0x000fe20003800000 */
[----:B------:R-:W-:Y:S01]  /*f440*/  IMAD R16, R0, UR8, RZ ;  /* 0x0000000800107c24 */ /* 0x000fe2000f8e02ff */
[----:B------:R-:W-:Y:S01]  /*f450*/  @!PT LDS RZ, [RZ] ;  /* 0x00000000fffff984 */ /* 0x000fe20000000800 */
[----:B------:R-:W-:Y:S01]  /*f460*/  @!PT LDS RZ, [RZ] ;  /* 0x00000000fffff984 */ /* 0x000fe20000000800 */
[----:B------:R-:W-:Y:S01]  /*f470*/  @!PT LDS RZ, [RZ] ;  /* 0x00000000fffff984 */ /* 0x000fe20000000800 */
[----:B------:R-:W-:Y:S01]  /*f480*/  @!PT LDS RZ, [RZ] ;  /* 0x00000000fffff984 */ /* 0x000fe20000000800 */
[----:B------:R0:W-:Y:S06]  /*f490*/  MEMBAR.ALL.CTA ;  /* 0x0000000000007992 */ /* 0x0001ec0000008000 */
[----:B0-----:R-:W0:Y:S01]  /*f4a0*/  FENCE.VIEW.ASYNC.S ;  /* 0x00000000000073c6 */ /* 0x001e220000000000 */
[----:B------:R-:W-:-:S02]  /*f4b0*/  VIADD R22, R206, UR19 ;  /* 0x00000013ce167c36 */ /* 0x000fc40008000000 */
[C---:B------:R-:W-:Y:S02]  /*f4c0*/  IMAD R21, R77.reuse, UR9, R16 ;  /* 0x000000094d157c24 */ /* 0x040fe4000f8e0210 */
[----:B------:R-:W-:Y:S01]  /*f4d0*/  IMAD.WIDE.U32 R2, R77, UR8, R2 ;  /* 0x000000084d027c25 */ /* 0x000fe2000f8e0002 */
[CC--:B------:R-:W-:Y:S01]  /*f4e0*/  ISETP.GE.AND P2, PT, R22.reuse, R81.reuse, PT ;  /* 0x000000511600720c */ /* 0x0c0fe20003f46270 */
[----:B------:R-:W-:Y:S02]  /*f4f0*/  ULDC.64 UR8, c[0x0][0xa80] ;  /* 0x0002a00000087ab9 */ /* 0x000fe40000000a00 */
[----:B------:R-:W-:Y:S01]  /*f500*/  VIADD R0, R22, 0x20 ;  /* 0x0000002016007836 */ /* 0x000fe20000000000 */
[----:B------:R-:W-:Y:S01]  /*f510*/  LEA R16, P3, R2, UR8, 0x1 ;  /* 0x0000000802107c11 */ /* 0x000fe2000f8608ff */
[----:B------:R-:W-:Y:S02]  /*f520*/  IMAD.IADD R3, R3, 0x1, R21 ;  /* 0x0000000103037824 */ /* 0x000fe400078e0215 */
[----:B------:R-:W-:Y:S01]  /*f530*/  VIADD R168, R168, 0x30820 ;  /* 0x00030820a8a87836 */ /* 0x000fe20000000000 */
[----:B------:R-:W-:Y:S01]  /*f540*/  ISETP.GE.AND P1, PT, R0, R81, PT ;  /* 0x000000510000720c */ /* 0x000fe20003f26270 */
[----:B------:R-:W-:Y:S01]  /*f550*/  VIADD R0, R22, 0x40 ;  /* 0x0000004016007836 */ /* 0x000fe20000000000 */
[----:B------:R-:W-:Y:S01]  /*f560*/  LEA.HI.X R18, R2, UR9, R3, 0x1, P3 ;  /* 0x0000000902127c11 */ /* 0x000fe200098f0c03 */
[----:B0-----:R0:W1:Y:S01]  /*f570*/  SHFL.IDX PT, R78, R16, RZ, 0x181f ;  /* 0x00181fff104e7589 */ /* 0x00106200000e0000 */
[----:B------:R-:W-:-:S02]  /*f580*/  PRMT R168, RZ, 0x654, R168 ;  /* 0x00000654ffa87816 */ /* 0x000fc400000000a8 */
[----:B------:R-:W-:Y:S02]  /*f590*/  ISETP.GE.AND P0, PT, R0, R81, PT ;  /* 0x000000510000720c */ /* 0x000fe40003f06270 */
[----:B------:R0:W2:Y:S01]  /*f5a0*/  SHFL.IDX PT, R0, R18, RZ, 0x181f ;  /* 0x00181fff12007589 */ /* 0x0000a200000e0000 */
[----:B------:R0:W-:Y:S01]  /*f5b0*/  SYNCS.ARRIVE.TRANS64.RED.A1T0 RZ, [R168+URZ], RZ ;  /* 0x000000ffa8ff79a7 */ /* 0x0001e2000810043f */
[----:B------:R-:W-:Y:S09]  /*f5c0*/  @P2 BRA `(.L_x_1512) ;  /* 0x0000000000482947 */ /* 0x000ff20003800000 */
        /* <DEDUP_REMOVED lines=18> */
.L_x_1512:
[----:B------:R-:W-:Y:S05]  /*f6f0*/  BSYNC B1 ;  /* 0x0000000000017941 */ /* 0x000fea0003800000 */
.L_x_1511:
[----:B--2---:R2:W4:Y:S01]  /*f700*/  SHFL.IDX PT, R0, R18, 0x1, 0x181f ;  /* 0x00381f0012007f89 */ /* 0x00452200000e0000 */
        /* <DEDUP_REMOVED lines=10> */
[C---:B-----5:R-:W-:Y:S02]  /*f7b0*/  @!P3 LEA R4, P5, R202.reuse, R20, 0x1 ;  /* 0x00000014ca04b211 */ /* 0x060fe400078a08ff */
        /* <DEDUP_REMOVED lines=10> */
.L_x_1514:
[----:B------:R-:W-:Y:S05]  /*f860*/  BSYNC B1 ;  /* 0x0000000000017941 */ /* 0x000fea0003800000 */
.L_x_1513:
[----:B----4-:R4:W0:Y:S01]  /*f870*/  SHFL.IDX PT, R0, R18, 0x2, 0x181f ;  /* 0x00581f0012007f89 */ /* 0x01082200000e0000 */
        /* <DEDUP_REMOVED lines=10> */
[CC--:B------:R-:W-:Y:S02]  /*f920*/  @!P2 LEA R4, P5, R202.reuse, R8.reuse, 0x1 ;  /* 0x00000008ca04a211 */ /* 0x0c0fe400078a08ff */
        /* <DEDUP_REMOVED lines=10> */
.L_x_1516:
[----:B------:R-:W-:Y:S05]  /*f9d0*/  BSYNC B1 ;  /* 0x0000000000017941 */ /* 0x000fea0003800000 */
.L_x_1515:
[----:B0-----:R-:W-:Y:S01]  /*f9e0*/  VIADD R0, R22, 0x60 ;  /* 0x0000006016007836 */ /* 0x001fe20000000000 */
[----:B--2-4-:R-:W0:Y:S04]  /*f9f0*/  SHFL.IDX PT, R18, R18, 0x3, 0x181f ;  /* 0x00781f0012127f89 */ /* 0x014e2800000e0000 */
[----:B------:R-:W-:Y:S01]  /*fa00*/  ISETP.GE.AND P0, PT, R0, R81, PT ;  /* 0x000000510000720c */ /* 0x000fe20003f06270 */
[----:B------:R-:W2:-:S12]  /*fa10*/  SHFL.IDX PT, R16, R16, 0x3, 0x181f ;  /* 0x00781f0010107f89 */ /* 0x000e9800000e0000 */
[----:B------:R-:W-:Y:S05]  /*fa20*/  @P0 BRA `(.L_x_1517) ;  /* 0x0000000c00ec0947 */ /* 0x000fea0003800000 */
[----:B------:R-:W-:Y:S01]  /*fa30*/  ULDC UR4, c[0x0][0xac8] ;  /* 0x0002b20000047ab9 */ /* 0x000fe20000000800 */
[----:B------:R-:W-:Y:S01]  /*fa40*/  ULDC.64 UR8, c[0x0][0x208] ;  /* 0x0000820000087ab9 */ /* 0x000fe20000000a00 */
[----:B------:R-:W-:Y:S02]  /*fa50*/  ISETP.GE.AND P3, PT, R19, UR4, PT ;  /* 0x0000000413007c0c */ /* 0x000fe4000bf66270 */
[----:B------:R-:W-:Y:S02]  /*fa60*/  ISETP.GE.AND P4, PT, R202, UR4, PT ;  /* 0x00000004ca007c0c */ /* 0x000fe4000bf86270 */
[----:B------:R-:W-:-:S09]  /*fa70*/  ISETP.GE.AND P5, PT, R201, UR4, PT ;  /* 0x00000004c9007c0c */ /* 0x000fd2000bfa6270 */
[CC--:B--2---:R-:W-:Y:S02]  /*fa80*/  @!P3 LEA R2, P0, R19.reuse, R16.reuse, 0x1 ;  /* 0x000000101302b211 */ /* 0x0c4fe400078008ff */
        /* <DEDUP_REMOVED lines=10> */
[----:B----4-:R-:W-:Y:S01]  /*fb30*/  LEA R2, P0, R203, R16, 0x1 ;  /* 0x00000010cb027211 */ /* 0x010fe200078008ff */
[----:B------:R-:W-:-:S03]  /*fb40*/  ULDC.64 UR8, c[0x0][0x208] ;  /* 0x0000820000087ab9 */ /* 0x000fc60000000a00 */
[----:B------:R-:W-:-:S05]  /*fb50*/  LEA.HI.X R3, R203, R18, R214, 0x1, P0 ;  /* 0x00000012cb037211 */ /* 0x000fca00000f0cd6 */
[----:B------:R0:W-:Y:S01]  /*fb60*/  ST.E.128 desc[UR8][R2.64], R48 ;  /* 0x0000003002007985 */ /* 0x0001e2000c101d08 */
[----:B------:R-:W-:Y:S05]  /*fb70*/  BRA `(.L_x_1517) ;  /* 0x0000000c00987947 */ /* 0x000fea0003800000 */
.L_x_1509:
[----:B------:R-:W-:Y:S01]  /*fb80*/  ULDC.64 UR8, c[0x0][0xc00] ;  /* 0x0003000000087ab9 */ /* 0x000fe20000000a00 */
[----:B------:R-:W-:Y:S01]  /*fb90*/  R2UR UR4, R207 ;  /* 0x00000000cf0472ca */ /* 0x000fe200000e0000 */
[----:B------:R-:W-:Y:S01]  /*fba0*/  UISETP.NE.U32.AND UP0, UPT, UR8, URZ, UPT ;  /* 0x0000003f0800728c */ /* 0x000fe2000bf05070 */
[----:B------:R-:W0:Y:S01]  /*fbb0*/  LDC R11, c[0x0][0xbe8] ;  /* 0x0002fa00ff0b7b82 */ /* 0x000e220000000800 */
[----:B------:R-:W-:Y:S01]  /*fbc0*/  ULDC.64 UR12, c[0x0][0x208] ;  /* 0x00008200000c7ab9 */ /* 0x000fe20000000a00 */
[----:B------:R-:W-:Y:S01]  /*fbd0*/  R2UR UR10, R205 ;  /* 0x00000000cd0a72ca */ /* 0x000fe200000e0000 */
[----:B------:R-:W-:-:S03]  /*fbe0*/  UISETP.NE.AND.EX UP0, UPT, UR9, URZ, UPT, UP0 ;  /* 0x0000003f0900728c */ /* 0x000fc6000bf05300 */
[----:B------:R-:W-:-:S03]  /*fbf0*/  ULDC.64 UR8, c[0x0][0xc00] ;  /* 0x0003000000087ab9 */ /* 0x000fc60000000a00 */
[----:B------:R-:W-:Y:S02]  /*fc00*/  PLOP3.LUT P2, PT, PT, PT, UP0, 0x80, 0x0 ;  /* 0x000000000000781c */ /* 0x000fe40003f4f008 */
[----:B------:R-:W-:-:S06]  /*fc10*/  UIMAD.WIDE UR8, UR4, 0x4, UR8 ;  /* 0x00000004040878a5 */ /* 0x000fcc000f8e0208 */
[----:B------:R-:W-:Y:S02]  /*fc20*/  IMAD.U32 R2, RZ, RZ, UR8 ;  /* 0x00000008ff027e24 */ /* 0x000fe4000f8e00ff */
[----:B------:R-:W-:Y:S01]  /*fc30*/  IMAD.U32 R3, RZ, RZ, UR9 ;  /* 0x00000009ff037e24 */ /* 0x000fe2000f8e00ff */
[----:B------:R-:W-:-:S04]  /*fc40*/  ULDC.64 UR8, c[0x0][0xc08] ;  /* 0x0003020000087ab9 */ /* 0x000fc80000000a00 */
[----:B------:R-:W2:Y:S01]  /*fc50*/  @P2 LDG.E R6, desc[UR12][R2.64] ;  /* 0x0000000c02062981 */ /* 0x000ea2000c1e1900 */
[----:B0-----:R-:W-:Y:S01]  /*fc60*/  ISETP.NE.AND P0, PT, R11, 0x1, PT ;  /* 0x000000010b00780c */ /* 0x001fe20003f05270 */
[----:B------:R-:W-:-:S04]  /*fc70*/  UISETP.NE.U32.AND UP1, UPT, UR8, URZ, UPT ;  /* 0x0000003f0800728c */ /* 0x000fc8000bf25070 */
[----:B------:R-:W-:-:S06]  /*fc80*/  UISETP.NE.AND.EX UP1, UPT, UR9, URZ, UPT, UP1 ;  /* 0x0000003f0900728c */ /* 0x000fcc000bf25310 */
[----:B------:R-:W-:Y:S02]  /*fc90*/  PLOP3.LUT P3, PT, PT, PT, UP1, 0x80, 0x0 ;  /* 0x000000000000781c */ /* 0x000fe40003f6f018 */
[----:B------:R-:W0:Y:S03]  /*fca0*/  @P0 LDC R9, c[0x0][0xbec] ;  /* 0x0002fb00ff090b82 */ /* 0x000e260000000800 */
[----:B------:R-:W-:Y:S02]  /*fcb0*/  @UP1 ULDC.64 UR8, c[0x0][0xc08] ;  /* 0x0003020000081ab9 */ /* 0x000fe40000000a00 */
[----:B------:R-:W-:-:S03]  /*fcc0*/  @UP1 UIMAD.WIDE UR8, UR4, 0x4, UR8 ;  /* 0x00000004040818a5 */ /* 0x000fc6000f8e0208 */
[----:B------:R-:W-:Y:S02]  /*fcd0*/  ULDC UR4, c[0x0][0xa88] ;  /* 0x0002a20000047ab9 */ /* 0x000fe40000000800 */
[----:B------:R-:W-:Y:S02]  /*fce0*/  IMAD.U32 R0, RZ, RZ, UR4 ;  /* 0x00000004ff007e24 */ /* 0x000fe4000f8e00ff */
[----:B------:R-:W-:Y:S02]  /*fcf0*/  IMAD.U32 R4, RZ, RZ, UR8 ;  /* 0x00000008ff047e24 */ /* 0x000fe4000f8e00ff */
[----:B------:R-:W-:Y:S01]  /*fd00*/  IMAD.U32 R5, RZ, RZ, UR9 ;  /* 0x00000009ff057e24 */ /* 0x000fe2000f8e00ff */
[----:B------:R-:W-:-:S04]  /*fd10*/  UMOV UR4, URZ ;  /* 0x0000003f00047c82 */ /* 0x000fc80008000000 */
[----:B------:R1:W5:Y:S01]  /*fd20*/  @P3 LDG.E R0, desc[UR12][R4.64] ;  /* 0x0000000c04003981 */ /* 0x000362000c1e1900 */
[----:B------:R-:W-:Y:S01]  /*fd30*/  USHF.R.S32.HI UR12, URZ, 0x1f, UR10 ;  /* 0x0000001f3f0c7899 */ /* 0x000fe2000801140a */
[----:B------:R-:W-:Y:S02]  /*fd40*/  ISETP.GE.AND P1, PT, R218, 0x80, PT ;  /* 0x00000080da00780c */ /* 0x000fe40003f26270 */
[----:B--2---:R-:W-:Y:S01]  /*fd50*/  @P2 R2UR UR4, R6 ;  /* 0x00000000060422ca */ /* 0x004fe200000e0000 */
[----:B01----:R-:W-:-:S14]  /*fd60*/  @P3 BRA `(.L_x_1518) ;  /* 0x0000000000143947 */ /* 0x003fdc0003800000 */
[----:B------:R-:W-:Y:S05]  /*fd70*/  @!P2 BRA `(.L_x_1518) ;  /* 0x000000000010a947 */ /* 0x000fea0003800000 */
[----:B------:R-:W-:Y:S02]  /*fd80*/  ULDC.64 UR8, c[0x0][0x208] ;  /* 0x0000820000087ab9 */ /* 0x000fe40000000a00 */
[----:B------:R-:W2:Y:S04]  /*fd90*/  LDG.E R5, desc[UR8][R2.64] ;  /* 0x0000000802057981 */ /* 0x000ea8000c1e1900 */
[----:B-----5:R-:W2:Y:S02]  /*fda0*/  LDG.E R0, desc[UR8][R2.64+0x4] ;  /* 0x0000040802007981 */ /* 0x020ea4000c1e1900 */
[----:B--2---:R-:W-:-:S07]  /*fdb0*/  IMAD.IADD R0, R0, 0x1, -R5 ;  /* 0x0000000100007824 */ /* 0x004fce00078e0a05 */
.L_x_1518:
[----:B------:R-:W-:Y:S01]  /*fdc0*/  R2UR UR9, R207 ;  /* 0x00000000cf0972ca */ /* 0x000fe200000e0000 */
[----:B------:R-:W-:Y:S01]  /*fdd0*/  USHF.R.S32.HI UR11, URZ, 0x1f, UR4 ;  /* 0x0000001f3f0b7899 */ /* 0x000fe20008011404 */
[----:B------:R-:W-:Y:S11]  /*fde0*/  BSSY B1, `(.L_x_1519) ;  /* 0x0000031000017945 */ /* 0x000ff60003800000 */
[----:B------:R-:W-:-:S02]  /*fdf0*/  USHF.R.S32.HI UR8, URZ, 0x1f, UR9 ;  /* 0x0000001f3f087899 */ /* 0x000fc40008011409 */
[----:B------:R-:W-:Y:S02]  /*fe00*/  USEL UR13, UR9, URZ, !UP0 ;  /* 0x0000003f090d7287 */ /* 0x000fe4000c000000 */
[----:B------:R-:W-:Y:S01]  /*fe10*/  USEL UR14, UR8, URZ, !UP0 ;  /* 0x0000003f080e7287 */ /* 0x000fe2000c000000 */
[----:B------:R-:W-:Y:S11]  /*fe20*/  @P1 BRA `(.L_x_1520) ;  /* 0x0000000000b01947 */ /* 0x000ff60003800000 */
[----:B------:R-:W0:Y:S01]  /*fe30*/  S2R R3, SR_TID.X ;  /* 0x0000000000037919 */ /* 0x000e220000002100 */
[----:B------:R-:W1:Y:S01]  /*fe40*/  LDC R7, c[0x0][0xbe8] ;  /* 0x0002fa00ff077b82 */ /* 0x000e620000000800 */
[----:B------:R-:W-:-:S13]  /*fe50*/  R2UR UR8, R22 ;  /* 0x00000000160872ca */ /* 0x000fda00000e0000 */
[----:B------:R-:W-:Y:S02]  /*fe60*/  IMAD.U32 R4, RZ, RZ, UR8 ;  /* 0x00000008ff047e24 */ /* 0x000fe4000f8e00ff */
[----:B-1---5:R-:W-:-:S03]  /*fe70*/  IMAD R2, R0, R7, RZ ;  /* 0x0000000700027224 */ /* 0x022fc600078e02ff */
[----:B0-----:R-:W-:-:S04]  /*fe80*/  IADD3 R4, R4, -0x80, R3 ;  /* 0xffffff8004047810 */ /* 0x001fc80007ffe003 */
        /* <DEDUP_REMOVED lines=8> */
[----:B------:R-:W-:Y:S01]  /*ff10*/  UMOV UR9, UR11 ;  /* 0x0000000b00097c82 */ /* 0x000fe20008000000 */
[----:B------:R-:W-:-:S06]  /*ff20*/  ULDC.64 UR18, c[0x0][0x208] ;  /* 0x0000820000127ab9 */ /* 0x000fcc0000000a00 */
        /* <DEDUP_REMOVED lines=8> */
[----:B------:R-:W-:-:S03]  /*ffb0*/  UIMAD UR10, UR13, UR17, UR10 ;  /* 0x000000110d0a72a4 */ /* 0x000fc6000f8e020a */
        /* <DEDUP_REMOVED lines=19> */
.L_x_1520:
[----:B------:R-:W-:Y:S05]  /*100f0*/  BSYNC B1 ;  /* 0x0000000000017941 */ /* 0x000fea0003800000 */
.L_x_1519:
[----:B0-----:R-:W0:Y:S01]  /*10100*/  @P0 LDC R3, c[0x0][0xbf0] ;  /* 0x0002fc00ff030b82 */ /* 0x001e220000000800 */
[----:B------:R-:W-:Y:S01]  /*10110*/  R2UR UR15, R22 ;  /* 0x00000000160f72ca */ /* 0x000fe200000e0000 */
        /* <DEDUP_REMOVED lines=8> */
[----:B------:R-:W-:Y:S02]  /*101a0*/  UIADD3 UR9, UR9, UR10, URZ ;  /* 0x0000000a09097290 */ /* 0x000fe4000fffe03f */
[----:B------:R-:W-:Y:S01]  /*101b0*/  UIMAD UR4, UR12, UR16, URZ ;  /* 0x000000100c0472a4 */ /* 0x000fe2000f8e023f */
[----:B------:R-:W-:Y:S01]  /*101c0*/  VIADD R6, R2, UR15 ;  /* 0x0000000f02067c36 */ /* 0x000fe20008000000 */
[----:B------:R-:W-:Y:S01]  /*101d0*/  UIMAD.WIDE.U32 UR8, UR18, UR16, UR8 ;  /* 0x00000010120872a5 */ /* 0x000fe2000f8e0008 */
[----:B------:R-:W-:Y:S01]  /*101e0*/  VIADD R8, R206, UR15 ;  /* 0x0000000fce087c36 */ /* 0x000fe20008000000 */
[----:B------:R-:W-:Y:S01]  /*101f0*/  UIMAD UR4, UR18, UR17, UR4 ;  /* 0x00000011120472a4 */ /* 0x000fe2000f8e0204 */
[----:B------:R-:W-:Y:S01]  /*10200*/  @P0 IMAD.HI.U32 R2, R6, R9, RZ ;  /* 0x0000000906020227 */ /* 0x000fe200078e00ff */
[----:B------:R-:W-:Y:S02]  /*10210*/  ULDC.64 UR10, c[0x0][0xaf0] ;  /* 0x0002bc00000a7ab9 */ /* 0x000fe40000000a00 */
[----:B------:R-:W-:Y:S01]  /*10220*/  UIADD3 UR9, UR9, UR4, URZ ;  /* 0x0000000409097290 */ /* 0x000fe2000fffe03f */
[----:B------:R-:W-:Y:S01]  /*10230*/  IMAD.MOV.U32 R5, RZ, RZ, R6 ;  /* 0x000000ffff057224 */ /* 0x000fe200078e0006 */
[----:B------:R-:W-:Y:S01]  /*10240*/  UIMAD UR4, UR14, UR10, URZ ;  /* 0x0000000a0e0472a4 */ /* 0x000fe2000f8e023f */
[----:B0-----:R-:W-:Y:S01]  /*10250*/  @P0 SHF.R.U32.HI R5, RZ, R3, R2 ;  /* 0x00000003ff050219 */ /* 0x001fe20000011602 */
[----:B------:R-:W-:-:S02]  /*10260*/  UIMAD.WIDE.U32 UR8, UR13, UR10, UR8 ;  /* 0x0000000a0d0872a5 */ /* 0x000fc4000f8e0008 */
[----:B------:R-:W-:Y:S01]  /*10270*/  UIMAD UR4, UR13, UR11, UR4 ;  /* 0x0000000b0d0472a4 */ /* 0x000fe2000f8e0204 */
[--C-:B------:R-:W-:Y:S01]  /*10280*/  SHF.R.S32.HI R2, RZ, 0x1f, R5.reuse ;  /* 0x0000001fff027819 */ /* 0x100fe20000011405 */
[----:B------:R-:W-:Y:S01]  /*10290*/  IMAD.MOV R7, RZ, RZ, -R5 ;  /* 0x000000ffff077224 */ /* 0x000fe200078e0a05 */
[----:B------:R-:W-:Y:S01]  /*102a0*/  ULDC.64 UR10, c[0x0][0xae0] ;  /* 0x0002b800000a7ab9 */ /* 0x000fe20000000a00 */
[----:B------:R-:W-:Y:S02]  /*102b0*/  UIADD3 UR4, UR9, UR4, URZ ;  /* 0x0000000409047290 */ /* 0x000fe4000fffe03f */
[----:B------:R-:W-:Y:S02]  /*102c0*/  IMAD.U32 R3, RZ, RZ, UR9 ;  /* 0x00000009ff037e24 */ /* 0x000fe4000f8e00ff */
[----:B------:R-:W-:Y:S02]  /*102d0*/  IMAD R4, R2, UR10, RZ ;  /* 0x0000000a02047c24 */ /* 0x000fe4000f8e02ff */
[----:B------:R-:W-:-:S02]  /*102e0*/  IMAD R7, R11, R7, R6 ;  /* 0x000000070b077224 */ /* 0x000fc400078e0206 */
[----:B------:R-:W-:Y:S01]  /*102f0*/  IMAD.U32 R2, RZ, RZ, UR8 ;  /* 0x00000008ff027e24 */ /* 0x000fe2000f8e00ff */
[----:B------:R-:W-:Y:S01]  /*10300*/  ULDC.64 UR8, c[0x0][0xad8] ;  /* 0x0002b60000087ab9 */ /* 0x000fe20000000a00 */
[----:B------:R-:W-:Y:S02]  /*10310*/  IMAD.U32 R3, RZ, RZ, UR4 ;  /* 0x00000004ff037e24 */ /* 0x000fe4000f8e00ff */
[C---:B------:R-:W-:Y:S01]  /*10320*/  IMAD R9, R5.reuse, UR11, R4 ;  /* 0x0000000b05097c24 */ /* 0x040fe2000f8e0204 */
[----:B------:R-:W-:Y:S01]  /*10330*/  SHF.R.S32.HI R4, RZ, 0x1f, R7 ;  /* 0x0000001fff047819 */ /* 0x000fe20000011407 */
[----:B------:R-:W-:-:S04]  /*10340*/  IMAD.WIDE.U32 R2, R5, UR10, R2 ;  /* 0x0000000a05027c25 */ /* 0x000fc8000f8e0002 */
[----:B------:R-:W-:Y:S02]  /*10350*/  IMAD.IADD R3, R3, 0x1, R9 ;  /* 0x0000000103037824 */ /* 0x000fe400078e0209 */
[----:B------:R-:W-:Y:S02]  /*10360*/  IMAD R4, R4, UR8, RZ ;  /* 0x0000000804047c24 */ /* 0x000fe4000f8e02ff */
[----:B-----5:R-:W-:Y:S02]  /*10370*/  IMAD R11, R0, R11, RZ ;  /* 0x0000000b000b7224 */ /* 0x020fe400078e02ff */
        /* <DEDUP_REMOVED lines=32> */
.L_x_1522:
[----:B------:R-:W-:Y:S05]  /*10580*/  BSYNC B1 ;  /* 0x0000000000017941 */ /* 0x000fea0003800000 */
.L_x_1521:
        /* <DEDUP_REMOVED lines=22> */
.L_x_1524:
[----:B------:R-:W-:Y:S05]  /*106f0*/  BSYNC B1 ;  /* 0x0000000000017941 */ /* 0x000fea0003800000 */
.L_x_1523:
        /* <DEDUP_REMOVED lines=22> */
.L_x_1526:
[----:B------:R-:W-:Y:S05]  /*10860*/  BSYNC B1 ;  /* 0x0000000000017941 */ /* 0x000fea0003800000 */
.L_x_1525:
[----:B0-----:R-:W-:Y:S01]  /*10870*/  VIADD R0, R8, 0x60 ;  /* 0x0000006008007836 */ /* 0x001fe20000000000 */
[----:B---3--:R0:W3:Y:S04]  /*10880*/  SHFL.IDX PT, R6, R5, 0x3, 0x181f ;  /* 0x00781f0005067f89 */ /* 0x0080e800000e0000 */
[----:B------:R-:W-:Y:S01]  /*10890*/  ISETP.GE.AND P0, PT, R0, R11, PT ;  /* 0x0000000b0000720c */ /* 0x000fe20003f06270 */
[----:B-1----:R0:W1:-:S12]  /*108a0*/  SHFL.IDX PT, R2, R4, 0x3, 0x181f ;  /* 0x00781f0004027f89 */ /* 0x00205800000e0000 */
[----:B0-----:R-:W-:Y:S05]  /*108b0*/  @P0 BRA `(.L_x_1517) ;  /* 0x0000000000480947 */ /* 0x001fea0003800000 */
[----:B------:R-:W-:Y:S01]  /*108c0*/  ULDC UR4, c[0x0][0xac8] ;  /* 0x0002b20000047ab9 */ /* 0x000fe20000000800 */
[----:B------:R-:W-:Y:S01]  /*108d0*/  ULDC.64 UR8, c[0x0][0x208] ;  /* 0x0000820000087ab9 */ /* 0x000fe20000000a00 */
[----:B------:R-:W-:Y:S02]  /*108e0*/  ISETP.GE.AND P3, PT, R19, UR4, PT ;  /* 0x0000000413007c0c */ /* 0x000fe4000bf66270 */
[----:B------:R-:W-:Y:S02]  /*108f0*/  ISETP.GE.AND P2, PT, R202, UR4, PT ;  /* 0x00000004ca007c0c */ /* 0x000fe4000bf46270 */
[----:B------:R-:W-:Y:S02]  /*10900*/  ISETP.GE.AND P1, PT, R201, UR4, PT ;  /* 0x00000004c9007c0c */ /* 0x000fe4000bf26270 */
[----:B------:R-:W-:-:S07]  /*10910*/  ISETP.GE.AND P0, PT, R203, UR4, PT ;  /* 0x00000004cb007c0c */ /* 0x000fce000bf06270 */
[-C--:B-12-4-:R-:W-:Y:S02]  /*10920*/  @!P3 LEA R4, P6, R19, R2.reuse, 0x1 ;  /* 0x000000021304b211 */ /* 0x096fe400078c08ff */
[CC--:B------:R-:W-:Y:S02]  /*10930*/  @!P2 LEA R8, P5, R202.reuse, R2.reuse, 0x1 ;  /* 0x00000002ca08a211 */ /* 0x0c0fe400078a08ff */
[----:B------:R-:W-:Y:S02]  /*10940*/  @!P1 LEA R10, P4, R201, R2, 0x1 ;  /* 0x00000002c90a9211 */ /* 0x000fe400078808ff */
[----:B---3--:R-:W-:Y:S02]  /*10950*/  @!P3 LEA.HI.X R5, R19, R6, R217, 0x1, P6 ;  /* 0x000000061305b211 */ /* 0x008fe400030f0cd9 */
        /* <DEDUP_REMOVED lines=8> */
.L_x_1517:
[----:B------:R-:W-:Y:S05]  /*109e0*/  BSYNC B0 ;  /* 0x0000000000007941 */ /* 0x000fea0003800000 */
.L_x_1508:
[----:B------:R-:W-:Y:S02]  /*109f0*/  ULDC UR4, c[0x0][0xc3c] ;  /* 0x00030f0000047ab9 */ /* 0x000fe40000000800 */
[----:B------:R-:W-:-:S06]  /*10a00*/  UISETP.GE.AND UP0, UPT, UR6, UR4, UPT ;  /* 0x000000040600728c */ /* 0x000fcc000bf06270 */
[----:B------:R-:W-:-:S13]  /*10a10*/  PLOP3.LUT P0, PT, PT, PT, UP0, 0x80, 0x0 ;  /* 0x000000000000781c */ /* 0x000fda0003f0f008 */
[----:B------:R-:W-:Y:S05]  /*10a20*/  @!P0 BRA `(.L_x_1527) ;  /* 0xffffff0400108947 */ /* 0x000fea000383ffff */
[----:B------:R-:W-:Y:S05]  /*10a30*/  EXIT ;  /* 0x000000000000794d */ /* 0x000fea0003800000 */
.L_x_1426:
[----:B------:R-:W-:-:S08]  /*10a40*/  NOP ;  /* 0x0000000000007918 */ /* 0x000fd00000000000 */
[----:B0-----:R-:W0:-:S00]  /*10a50*/  USETMAXREG.DEALLOC.CTAPOOL 0x18 ;  /* 0x00000018000079c8 */ /* 0x001e0000080e0500 */
        /* <DEDUP_REMOVED lines=13> */
[----:B------:R-:W2:Y:S01]  /*10b30*/  LDS.128 R16, [UR4+0x308d0] ;  /* 0x0308d004ff107984 */ /* 0x000ea20008000c00 */
[----:B------:R-:W-:Y:S06]  /*10b40*/  BAR.ARV 0x4, 0x180 ;  /* 0x0106000000007b1d */ /* 0x000fec0000002000 */
[----:B------:R-:W-:Y:S05]  /*10b50*/  BRA `(.L_x_1529) ;  /* 0x0000000800947947 */ /* 0x000fea0003800000 */
.L_x_1528:
[----:B------:R-:W1:Y:S01]  /*10b60*/  S2R R0, SR_TID.X ;  /* 0x0000000000007919 */ /* 0x000e620000002100 */
[----:B------:R-:W-:Y:S01]  /*10b70*/  ULDC UR4, c[0x0][0xc3c] ;  /* 0x00030f0000047ab9 */ /* 0x000fe20000000800 */
[----:B------:R-:W-:Y:S01]  /*10b80*/  ULDC.64 UR6, c[0x0][0x208] ;  /* 0x0000820000067ab9 */ /* 0x000fe20000000a00 */
[----:B------:R-:W-:Y:S01]  /*10b90*/  ULDC UR5, c[0x0][0xc38] ;  /* 0x00030e0000057ab9 */ /* 0x000fe20000000800 */
[----:B-1----:R-:W-:-:S04]  /*10ba0*/  LOP3.LUT R0, R0, 0x1f, RZ, 0xc0, !PT ;  /* 0x0000001f00007812 */ /* 0x002fc800078ec0ff */
        /* <DEDUP_REMOVED lines=38> */
.L_x_1534:
[----:B------:R-:W-:Y:S01]  /*10e10*/  UIADD3 UR4, UR4, 0x1f, URZ ;  /* 0x0000001f04047890 */ /* 0x000fe2000fffe03f */
[----:B------:R-:W-:-:S05]  /*10e20*/  IMAD.U32 R19, RZ, RZ, UR7 ;  /* 0x00000007ff137e24 */ /* 0x000fca000f8e00ff */
[----:B0-----:R-:W-:-:S13]  /*10e30*/  ISETP.LE.AND P6, PT, R4, UR4, PT ;  /* 0x0000000404007c0c */ /* 0x001fda000bfc3270 */
[----:B------:R-:W-:Y:S05]  /*10e40*/  @P6 BRA `(.L_x_1531) ;  /* 0x0000000400b46947 */ /* 0x000fea0003800000 */
[----:B------:R-:W-:Y:S01]  /*10e50*/  VIADD R7, R0, UR4 ;  /* 0x0000000400077c36 */ /* 0x000fe20008000000 */
[----:B------:R-:W-:Y:S01]  /*10e60*/  BSSY B0, `(.L_x_1532) ;  /* 0x0000008000007945 */ /* 0x000fe20003800000 */
[----:B------:R-:W-:-:S03]  /*10e70*/  IMAD.MOV.U32 R5, RZ, RZ, RZ ;  /* 0x000000ffff057224 */ /* 0x000fc600078e00ff */
[----:B------:R-:W-:-:S13]  /*10e80*/  ISETP.GE.OR P6, PT, R7, R4, !P0 ;  /* 0x000000040700720c */ /* 0x000fda00047c6670 */
[----:B------:R-:W-:Y:S05]  /*10e90*/  @P6 BRA `(.L_x_1533) ;  /* 0x0000000000106947 */ /* 0x000fea0003800000 */
[----:B------:R-:W0:Y:S01]  /*10ea0*/  LDC.64 R2, c[0x0][0xc80] ;  /* 0x00032000ff027b82 */ /* 0x000e220000000a00 */
[----:B------:R-:W-:Y:S01]  /*10eb0*/  ULDC.64 UR8, c[0x0][0x208] ;  /* 0x0000820000087ab9 */ /* 0x000fe20000000a00 */
[----:B0-----:R-:W-:-:S05]  /*10ec0*/  IMAD.WIDE R2, R7, 0x4, R2 ;  /* 0x0000000407027825 */ /* 0x001fca00078e0202 */
[----:B------:R0:W5:Y:S02]  /*10ed0*/  LDG.E R5, desc[UR8][R2.64] ;  /* 0x0000000802057981 */ /* 0x000164000c1e1900 */
.L_x_1533:
[----:B------:R-:W-:Y:S05]  /*10ee0*/  BSYNC B0 ;  /* 0x0000000000007941 */ /* 0x000fea0003800000 */
.L_x_1532:
        /* <DEDUP_REMOVED lines=20> */
[----:B------:R-:W-:-:S07]  /*11030*/  IMAD.MOV.U32 R4, RZ, RZ, R10 ;  /* 0x000000ffff047224 */ /* 0x000fce00078e000a */
.L_x_1530:
[----:B------:R-:W-:Y:S01]  /*11040*/  IMAD.IADD R7, R6, 0x1, -R7 ;  /* 0x0000000106077824 */ /* 0x000fe200078e0a07 */
[----:B------:R-:W-:-:S03]  /*11050*/  ULDC.64 UR8, c[0x0][0x208] ;  /* 0x0000820000087ab9 */ /* 0x000fc60000000a00 */
[----:B------:R-:W-:-:S05]  /*11060*/  IMAD R2, R4, UR5, R7 ;  /* 0x0000000504027c24 */ /* 0x000fca000f8e0207 */
[----:B------:R-:W-:Y:S02]  /*11070*/  ISETP.GT.AND P0, PT, R2, UR6, PT ;  /* 0x0000000602007c0c */ /* 0x000fe4000bf04270 */
[----:B------:R-:W0:Y:S11]  /*11080*/  LDC.64 R2, c[0x0][0xc90] ;  /* 0x00032400ff027b82 */ /* 0x000e360000000a00 */
[----:B------:R-:W-:-:S04]  /*11090*/  VOTE.ANY R11, PT, !P0 ;  /* 0x00000000000b7806 */ /* 0x000fc800040e0100 */
[----:B------:R-:W1:Y:S02]  /*110a0*/  POPC R6, R11 ;  /* 0x0000000b00067309 */ /* 0x000e640000000000 */
[----:B-1----:R-:W-:-:S04]  /*110b0*/  VIADD R19, R6, UR4 ;  /* 0x0000000406137c36 */ /* 0x002fc80008000000 */
[----:B0-----:R-:W-:-:S05]  /*110c0*/  IMAD.WIDE R2, R19, 0x4, R2 ;  /* 0x0000000413027825 */ /* 0x001fca00078e0202 */
[----:B------:R-:W2:Y:S01]  /*110d0*/  LDG.E R10, desc[UR8][R2.64] ;  /* 0x00000008020a7981 */ /* 0x000ea2000c1e1900 */
[----:B------:R-:W-:-:S03]  /*110e0*/  ISETP.NE.AND P0, PT, R11, RZ, PT ;  /* 0x000000ff0b00720c */ /* 0x000fc60003f05270 */
[----:B------:R-:W2:Y:S02]  /*110f0*/  SHFL.IDX PT, R5, R5, R6, 0x1f ;  /* 0x00001f0605057589 */ /* 0x000ea400000e0000 */
[----:B--2---:R-:W-:-:S05]  /*11100*/  IMAD R8, R5, R10, RZ ;  /* 0x0000000a05087224 */ /* 0x004fca00078e02ff */
[----:B------:R-:W-:-:S04]  /*11110*/  IABS R9, R8 ;  /* 0x0000000800097213 */ /* 0x000fc80000000000 */
[----:B------:R-:W0:Y:S08]  /*11120*/  I2F.RP R12, R9 ;  /* 0x00000009000c7306 */ /* 0x000e300000209400 */
[----:B0-----:R-:W0:Y:S02]  /*11130*/  MUFU.RCP R12, R12 ;  /* 0x0000000c000c7308 */ /* 0x001e240000001000 */
[----:B0-----:R-:W-:-:S06]  /*11140*/  VIADD R13, R12, 0xffffffe ;  /* 0x0ffffffe0c0d7836 */ /* 0x001fcc0000000000 */
[----:B------:R0:W1:Y:S01]  /*11150*/  F2I.FTZ.U32.TRUNC.NTZ R3, R13 ;  /* 0x0000000d00037305 */ /* 0x000062000021f000 */
[----:B------:R-:W-:Y:S05]  /*11160*/  @!P0 BRA `(.L_x_1535) ;  /* 0x0000000000088947 */ /* 0x000fea0003800000 */
[----:B------:R-:W-:-:S05]  /*11170*/  VIADD R11, R6, 0xffffffff ;  /* 0xffffffff060b7836 */ /* 0x000fca0000000000 */
[----:B------:R2:W3:Y:S02]  /*11180*/  SHFL.IDX PT, R16, R4, R11, 0x1f ;  /* 0x00001f0b04107589 */ /* 0x0004e400000e0000 */
.L_x_1535:
[----:B-1----:R-:W-:Y:S01]  /*11190*/  IMAD.MOV R2, RZ, RZ, -R3 ;  /* 0x000000ffff027224 */ /* 0x002fe200078e0a03 */
[----:B--2---:R-:W-:Y:S01]  /*111a0*/  IABS R4, R8 ;  /* 0x0000000800047213 */ /* 0x004fe20000000000 */
[----:B---3--:R-:W-:Y:S02]  /*111b0*/  IMAD R16, R16, UR5, R7 ;  /* 0x0000000510107c24 */ /* 0x008fe4000f8e0207 */
[----:B------:R-:W-:Y:S02]  /*111c0*/  IMAD R7, R2, R9, RZ ;  /* 0x0000000902077224 */ /* 0x000fe400078e02ff */
[----:B------:R-:W-:Y:S02]  /*111d0*/  IMAD.MOV.U32 R2, RZ, RZ, RZ ;  /* 0x000000ffff027224 */ /* 0x000fe400078e00ff */
[----:B------:R-:W-:Y:S02]  /*111e0*/  IMAD.MOV R4, RZ, RZ, -R4 ;  /* 0x000000ffff047224 */ /* 0x000fe400078e0a04 */
[----:B------:R-:W-:Y:S01]  /*111f0*/  IMAD.HI.U32 R2, R3, R7, R2 ;  /* 0x0000000703027227 */ /* 0x000fe200078e0002 */
[----:B------:R-:W-:-:S04]  /*11200*/  IADD3 R7, -R16, UR6, RZ ;  /* 0x0000000610077c10 */ /* 0x000fc8000fffe1ff */
[----:B------:R-:W-:-:S05]  /*11210*/  IABS R3, R7 ;  /* 0x0000000700037213 */ /* 0x000fca0000000000 */
[----:B------:R-:W-:-:S04]  /*11220*/  IMAD.HI.U32 R2, R2, R3, RZ ;  /* 0x0000000302027227 */ /* 0x000fc800078e00ff */
[----:B------:R-:W-:Y:S01]  /*11230*/  IMAD R4, R2, R4, R3 ;  /* 0x0000000402047224 */ /* 0x000fe200078e0203 */
[----:B------:R-:W-:-:S04]  /*11240*/  LOP3.LUT R3, R7, R8, RZ, 0x3c, !PT ;  /* 0x0000000807037212 */ /* 0x000fc800078e3cff */
[----:B------:R-:W-:Y:S02]  /*11250*/  ISETP.GT.U32.AND P1, PT, R9, R4, PT ;  /* 0x000000040900720c */ /* 0x000fe40003f24070 */
[----:B------:R-:W-:-:S11]  /*11260*/  ISETP.GE.AND P2, PT, R3, RZ, PT ;  /* 0x000000ff0300720c */ /* 0x000fd60003f46270 */
[----:B------:R-:W-:Y:S02]  /*11270*/  @!P1 IMAD.IADD R4, R4, 0x1, -R9 ;  /* 0x0000000104049824 */ /* 0x000fe400078e0a09 */
[----:B------:R-:W-:Y:S01]  /*11280*/  @!P1 VIADD R2, R2, 0x1 ;  /* 0x0000000102029836 */ /* 0x000fe20000000000 */
[----:B------:R-:W-:Y:S02]  /*11290*/  ISETP.NE.AND P1, PT, R8, RZ, PT ;  /* 0x000000ff0800720c */ /* 0x000fe40003f25270 */
[----:B------:R-:W-:-:S13]  /*112a0*/  ISETP.GE.U32.AND P0, PT, R4, R9, PT ;  /* 0x000000090400720c */ /* 0x000fda0003f06070 */
[----:B------:R-:W-:-:S04]  /*112b0*/  @P0 VIADD R2, R2, 0x1 ;  /* 0x0000000102020836 */ /* 0x000fc80000000000 */
[----:B------:R-:W-:-:S04]  /*112c0*/  IMAD.MOV.U32 R9, RZ, RZ, R2 ;  /* 0x000000ffff097224 */ /* 0x000fc800078e0002 */
[----:B------:R-:W-:Y:S01]  /*112d0*/  @!P2 IMAD.MOV R9, RZ, RZ, -R9 ;  /* 0x000000ffff09a224 */ /* 0x000fe200078e0a09 */
[----:B------:R-:W-:-:S05]  /*112e0*/  @!P1 LOP3.LUT R9, RZ, R8, RZ, 0x33, !PT ;  /* 0x00000008ff099212 */ /* 0x000fca00078e33ff */
[----:B------:R-:W-:Y:S02]  /*112f0*/  IMAD R4, R10, R9, RZ ;  /* 0x000000090a047224 */ /* 0x000fe400078e02ff */
[----:B------:R-:W-:Y:S02]  /*11300*/  IMAD.MOV R9, RZ, RZ, -R9 ;  /* 0x000000ffff097224 */ /* 0x000fe400078e0a09 */
[----:B------:R-:W-:Y:S02]  /*11310*/  IMAD.MOV R3, RZ, RZ, -R4 ;  /* 0x000000ffff037224 */ /* 0x000fe400078e0a04 */
[----:B------:R-:W-:-:S03]  /*11320*/  IMAD R7, R8, R9, R7 ;  /* 0x0000000908077224 */ /* 0x000fc600078e0207 */
[----:B------:R-:W-:Y:S01]  /*11330*/  VIADDMNMX R10, R3, UR5, R10, PT ;  /* 0x00000005030a7c46 */ /* 0x000fe2000b80010a */
[----:B------:R-:W-:Y:S01]  /*11340*/  IMAD.IADD R4, R7, 0x1, R4 ;  /* 0x0000000107047824 */ /* 0x000fe200078e0204 */
[----:B------:R-:W-:Y:S02]  /*11350*/  IABS R8, R7 ;  /* 0x0000000700087213 */ /* 0x000fe40000000000 */
[----:B------:R-:W-:-:S04]  /*11360*/  IABS R6, R10 ;  /* 0x0000000a00067213 */ /* 0x000fc80000000000 */
[----:B------:R-:W1:Y:S08]  /*11370*/  I2F.RP R11, R6 ;  /* 0x00000006000b7306 */ /* 0x000e700000209400 */
[----:B-1----:R-:W1:Y:S02]  /*11380*/  MUFU.RCP R11, R11 ;  /* 0x0000000b000b7308 */ /* 0x002e640000001000 */
[----:B-1----:R-:W-:-:S06]  /*11390*/  VIADD R2, R11, 0xffffffe ;  /* 0x0ffffffe0b027836 */ /* 0x002fcc0000000000 */
[----:B------:R1:W2:Y:S02]  /*113a0*/  F2I.FTZ.U32.TRUNC.NTZ R3, R2 ;  /* 0x0000000200037305 */ /* 0x0002a4000021f000 */
[----:B-1----:R-:W-:Y:S02]  /*113b0*/  IMAD.MOV.U32 R2, RZ, RZ, RZ ;  /* 0x000000ffff027224 */ /* 0x002fe400078e00ff */
[----:B--2---:R-:W-:-:S04]  /*113c0*/  IMAD.MOV R9, RZ, RZ, -R3 ;  /* 0x000000ffff097224 */ /* 0x004fc800078e0a03 */
[----:B------:R-:W-:-:S04]  /*113d0*/  IMAD R9, R9, R6, RZ ;  /* 0x0000000609097224 */ /* 0x000fc800078e02ff */
[----:B------:R-:W-:Y:S01]  /*113e0*/  IMAD.HI.U32 R3, R3, R9, R2 ;  /* 0x0000000903037227 */ /* 0x000fe200078e0002 */
[-C--:B------:R-:W-:Y:S02]  /*113f0*/  IABS R9, R10.reuse ;  /* 0x0000000a00097213 */ /* 0x080fe40000000000 */
[----:B------:R-:W-:-:S03]  /*11400*/  LOP3.LUT R2, R7, R10, RZ, 0x3c, !PT ;  /* 0x0000000a07027212 */ /* 0x000fc600078e3cff */
[----:B------:R-:W-:Y:S01]  /*11410*/  IMAD.MOV R9, RZ, RZ, -R9 ;  /* 0x000000ffff097224 */ /* 0x000fe200078e0a09 */
[----:B------:R-:W-:Y:S01]  /*11420*/  ISETP.GE.AND P2, PT, R2, RZ, PT ;  /* 0x000000ff0200720c */ /* 0x000fe20003f46270 */
[----:B------:R-:W-:-:S04]  /*11430*/  IMAD.HI.U32 R3, R3, R8, RZ ;  /* 0x0000000803037227 */ /* 0x000fc800078e00ff */
[----:B------:R-:W-:-:S05]  /*11440*/  IMAD R9, R3, R9, R8 ;  /* 0x0000000903097224 */ /* 0x000fca00078e0208 */
[----:B------:R-:W-:-:S13]  /*11450*/  ISETP.GT.U32.AND P1, PT, R6, R9, PT ;  /* 0x000000090600720c */ /* 0x000fda0003f24070 */
[----:B------:R-:W-:Y:S02]  /*11460*/  @!P1 IMAD.IADD R9, R9, 0x1, -R6 ;  /* 0x0000000109099824 */ /* 0x000fe400078e0a06 */
[----:B------:R-:W-:Y:S01]  /*11470*/  @!P1 VIADD R3, R3, 0x1 ;  /* 0x0000000103039836 */ /* 0x000fe20000000000 */
[----:B------:R-:W-:Y:S02]  /*11480*/  ISETP.NE.AND P1, PT, R10, RZ, PT ;  /* 0x000000ff0a00720c */ /* 0x000fe40003f25270 */
[----:B------:R-:W-:-:S13]  /*11490*/  ISETP.GE.U32.AND P0, PT, R9, R6, PT ;  /* 0x000000060900720c */ /* 0x000fda0003f06070 */
[----:B------:R-:W-:-:S04]  /*114a0*/  @P0 VIADD R3, R3, 0x1 ;  /* 0x0000000103030836 */ /* 0x000fc80000000000 */
[----:B------:R-:W-:Y:S01]  /*114b0*/  @!P2 IMAD.MOV R3, RZ, RZ, -R3 ;  /* 0x000000ffff03a224 */ /* 0x000fe200078e0a03 */
[----:B------:R-:W-:Y:S01]  /*114c0*/  @!P1 LOP3.LUT R3, RZ, R10, RZ, 0x33, !PT ;  /* 0x0000000aff039212 */ /* 0x000fe200078e33ff */
[----:B------:R-:W-:-:S03]  /*114d0*/  IMAD.MOV R10, RZ, RZ, -R10 ;  /* 0x000000ffff0a7224 */ /* 0x000fc600078e0a0a */
[----:B------:R-:W-:Y:S01]  /*114e0*/  LOP3.LUT R2, RZ, R3, RZ, 0x33, !PT ;  /* 0x00000003ff027212 */ /* 0x000fe200078e33ff */
[----:B------:R-:W-:-:S04]  /*114f0*/  IMAD R18, R3, R10, R4 ;  /* 0x0000000a03127224 */ /* 0x000fc800078e0204 */
[----:B------:R-:W-:Y:S01]  /*11500*/  IMAD.IADD R17, R5, 0x1, R2 ;  /* 0x0000000105117824 */ /* 0x000fe200078e0202 */
[----:B------:R-:W-:Y:S06]  /*11510*/  BRA `(.L_x_1536) ;  /* 0x00000000000c7947 */ /* 0x000fec0003800000 */
.L_x_1531:
[----:B------:R-:W-:Y:S02]  /*11520*/  IMAD.MOV.U32 R17, RZ, RZ, RZ ;  /* 0x000000ffff117224 */ /* 0x000fe400078e00ff */
[----:B------:R-:W-:Y:S02]  /*11530*/  IMAD.U32 R16, RZ, RZ, UR6 ;  /* 0x00000006ff107e24 */ /* 0x000fe4000f8e00ff */
[----:B------:R-:W-:-:S07]  /*11540*/  IMAD.MOV.U32 R18, RZ, RZ, RZ ;  /* 0x000000ffff127224 */ /* 0x000fce00078e00ff */
.L_x_1536:
[----:B------:R-:W-:-:S13]  /*11550*/  ISETP.NE.AND P0, PT, R0, RZ, PT ;  /* 0x000000ff0000720c */ /* 0x000fda0003f05270 */
[----:B------:R-:W1:Y:S01]  /*11560*/  @!P0 S2R R3, SR_CgaCtaId ;  /* 0x0000000000038919 */ /* 0x000e620000008800 */
[----:B------:R-:W-:-:S04]  /*11570*/  @!P0 MOV R0, 0x400 ;  /* 0x0000040000008802 */ /* 0x000fc80000000f00 */
[----:B-1----:R-:W-:-:S05]  /*11580*/  @!P0 LEA R0, R3, R0, 0x18 ;  /* 0x0000000003008211 */ /* 0x002fca00078ec0ff */
[----:B------:R1:W-:Y:S01]  /*11590*/  @!P0 STS.128 [R0+0x308d0], R16 ;  /* 0x0308d01000008388 */ /* 0x0003e20000000c00 */
[----:B------:R-:W-:Y:S06]  /*115a0*/  BAR.ARV 0x5, 0x180 ;  /* 0x0146000000007b1d */ /* 0x000fec0000002000 */
.L_x_1529:
[----:B-1----:R-:W-:Y:S01]  /*115b0*/  IMAD.MOV.U32 R0, RZ, RZ, 0x1 ;  /* 0x00000001ff007424 */ /* 0x002fe200078e00ff */
[----:B------:R1:W-:Y:S01]  /*115c0*/  STL [R1+0x4], RZ ;  /* 0x000004ff01007387 */ /* 0x0003e20000100800 */
[----:B------:R-:W-:Y:S02]  /*115d0*/  ULDC UR4, c[0x0][0xc3c] ;  /* 0x00030f0000047ab9 */ /* 0x000fe40000000800 */
[----:B--2---:R-:W-:Y:S01]  /*115e0*/  ISETP.GE.AND P0, PT, R19, UR4, PT ;  /* 0x0000000413007c0c */ /* 0x004fe2000bf06270 */
[----:B------:R1:W-:Y:S04]  /*115f0*/  STL [R1+0x10], R0 ;  /* 0x0000100001007387 */ /* 0x0003e80000100800 */
[----:B------:R1:W-:Y:S08]  /*11600*/  STL [R1+0x38], RZ ;  /* 0x000038ff01007387 */ /* 0x0003f00000100800 */
[----:B-1----:R-:W-:Y:S05]  /*11610*/  @P0 BRA `(.L_x_1537) ;  /* 0x0000006400600947 */ /* 0x002fea0003800000 */
[----:B------:R-:W1:Y:S01]  /*11620*/  S2R R5, SR_TID.X ;  /* 0x0000000000057919 */ /* 0x000e620000002100 */
[----:B------:R-:W2:Y:S01]  /*11630*/  S2UR UR5, SR_CgaCtaId ;  /* 0x00000000000579c3 */ /* 0x000ea20000008800 */
[----:B------:R-:W-:Y:S01]  /*11640*/  UMOV UR4, 0x400 ;  /* 0x0000040000047882 */ /* 0x000fe20000000000 */
[----:B------:R-:W-:Y:S01]  /*11650*/  BSSY B8, `(.L_x_1537) ;  /* 0x0000654000087945 */ /* 0x000fe20003800000 */
[----:B------:R-:W-:Y:S01]  /*11660*/  ULDC UR38, c[0x0][0xc] ;  /* 0x0000030000267ab9 */ /* 0x000fe20000000800 */
[----:B------:R-:W-:Y:S01]  /*11670*/  ULDC.64 UR36, c[0x0][0x198] ;  /* 0x0000660000247ab9 */ /* 0x000fe20000000a00 */
[----:B--2---:R-:W-:Y:S01]  /*11680*/  ULEA UR4, UR5, UR4, 0x18 ;  /* 0x0000000405047291 */ /* 0x004fe2000f8ec03f */
[C---:B-1----:R-:W-:Y:S01]  /*11690*/  IMAD.SHL.U32 R0, R5.reuse, 0x8, RZ ;  /* 0x0000000805007824 */ /* 0x042fe200078e00ff */
[----:B------:R-:W-:-:S04]  /*116a0*/  LOP3.LUT R4, R5, 0x7f, RZ, 0xc0, !PT ;  /* 0x0000007f05047812 */ /* 0x000fc800078ec0ff */
[C---:B0-----:R-:W-:Y:S02]  /*116b0*/  LOP3.LUT R2, R0.reuse, 0x1f8, RZ, 0xc0, !PT ;  /* 0x000001f800027812 */ /* 0x041fe400078ec0ff */
        /* <DEDUP_REMOVED lines=9> */
[----:B------:R-:W-:Y:S01]  /*11750*/  STL [R1], R4 ;  /* 0x0000000401007387 */ /* 0x000fe20000100800 */
        /* <DEDUP_REMOVED lines=8> */
.L_x_1658:
[----:B------:R-:W-:Y:S05]  /*117e0*/  YIELD ;  /* 0x0000000000007946 */ /* 0x000fea0003800000 */
[----:B------:R-:W-:Y:S01]  /*117f0*/  ULDC.64 UR4, c[0x0][0xa28] ;  /* 0x00028a0000047ab9 */ /* 0x000fe20000000a00 */
[----:B----4-:R-:W-:Y:S01]  /*11800*/  IMAD.MOV.U32 R0, RZ, RZ, RZ ;  /* 0x000000ffff007224 */ /* 0x010fe200078e00ff */
[----:B------:R-:W-:Y:S01]  /*11810*/  ISETP.NE.U32.AND P0, PT, RZ, UR4, PT ;  /* 0x00000004ff007c0c */ /* 0x000fe2000bf05070 */
[----:B-1----:R-:W1:Y:S01]  /*11820*/  LDC.64 R4, c[0x0][0xa00] ;  /* 0x00028000ff047b82 */ /* 0x002e620000000a00 */
[----:B------:R-:W-:Y:S01]  /*11830*/  ULDC.64 UR8, c[0x0][0x208] ;  /* 0x0000820000087ab9 */ /* 0x000fe20000000a00 */
[----:B0-2---:R-:W-:-:S02]  /*11840*/  CS2R R8, SRZ ;  /* 0x0000000000087805 */ /* 0x005fc4000001ff00 */
[----:B------:R-:W-:Y:S01]  /*11850*/  ISETP.NE.AND.EX P0, PT, RZ, UR5, PT, P0 ;  /* 0x00000005ff007c0c */ /* 0x000fe2000bf05300 */
[----:B------:R-:W-:Y:S01]  /*11860*/  ULDC.64 UR4, c[0x0][0xa18] ;  /* 0x0002860000047ab9 */ /* 0x000fe20000000a00 */
[----:B------:R-:W-:-:S11]  /*11870*/  ULDC.64 UR6, c[0x0][0xa08] ;  /* 0x0002820000067ab9 */ /* 0x000fd60000000a00 */
[----:B------:R-:W2:Y:S02]  /*11880*/  @P0 LDC.64 R2, c[0x0][0xa28] ;  /* 0x00028a00ff020b82 */ /* 0x000ea40000000a00 */
[----:B--2---:R-:W-:-:S05]  /*11890*/  @P0 IMAD.WIDE R2, R19, 0x4, R2 ;  /* 0x0000000413020825 */ /* 0x004fca00078e0202 */
[----:B------:R2:W5:Y:S01]  /*118a0*/  @P0 LDG.E R0, desc[UR8][R2.64] ;  /* 0x0000000802000981 */ /* 0x000562000c1e1900 */
[----:B------:R-:W-:Y:S01]  /*118b0*/  ISETP.NE.U32.AND P0, PT, RZ, UR4, PT ;  /* 0x00000004ff007c0c */ /* 0x000fe2000bf05070 */
[----:B-1----:R-:W-:Y:S01]  /*118c0*/  IMAD.WIDE R4, R19, 0x4, R4 ;  /* 0x0000000413047825 */ /* 0x002fe200078e0204 */
[----:B------:R-:W-:Y:S02]  /*118d0*/  ISETP.NE.U32.AND P1, PT, RZ, UR6, PT ;  /* 0x00000006ff007c0c */ /* 0x000fe4000bf25070 */
[----:B------:R-:W-:Y:S01]  /*118e0*/  ISETP.NE.AND.EX P2, PT, RZ, UR5, PT, P0 ;  /* 0x00000005ff007c0c */ /* 0x000fe2000bf45300 */
[----:B------:R-:W-:Y:S01]  /*118f0*/  ULDC.64 UR4, c[0x0][0xa00] ;  /* 0x0002800000047ab9 */ /* 0x000fe20000000a00 */
[----:B------:R-:W-:Y:S02]  /*11900*/  ISETP.NE.AND.EX P1, PT, RZ, UR7, PT, P1 ;  /* 0x00000007ff007c0c */ /* 0x000fe4000bf25310 */
[----:B------:R-:W-:Y:S01]  /*11910*/  ISETP.NE.U32.AND P0, PT, RZ, UR4, PT ;  /* 0x00000004ff007c0c */ /* 0x000fe2000bf05070 */
[----:B--2---:R-:W1:Y:S03]  /*11920*/  LDC.64 R2, c[0x0][0xa08] ;  /* 0x00028200ff027b82 */ /* 0x004e660000000a00 */
[----:B------:R-:W-:-:S05]  /*11930*/  ISETP.NE.AND.EX P0, PT, RZ, UR5, PT, P0 ;  /* 0x00000005ff007c0c */ /* 0x000fca000bf05300 */
[----:B------:R-:W2:Y:S08]  /*11940*/  @P2 LDC.64 R6, c[0x0][0xa18] ;  /* 0x00028600ff062b82 */ /* 0x000eb00000000a00 */
[----:B------:R-:W3:Y:S01]  /*11950*/  @P0 LDG.E R9, desc[UR8][R4.64] ;  /* 0x0000000804090981 */ /* 0x000ee2000c1e1900 */
[----:B------:R-:W-:Y:S01]  /*11960*/  ULDC UR4, c[0x0][0x288] ;  /* 0x0000a20000047ab9 */ /* 0x000fe20000000800 */
[----:B-1----:R-:W-:-:S05]  /*11970*/  IMAD.WIDE R2, R19, 0x4, R2 ;  /* 0x0000000413027825 */ /* 0x002fca00078e0202 */
[----:B------:R-:W5:Y:S01]  /*11980*/  @P1 LDG.E R8, desc[UR8][R2.64] ;  /* 0x0000000802081981 */ /* 0x000f62000c1e1900 */
[----:B--2---:R-:W-:-:S03]  /*11990*/  @P2 IMAD.WIDE R6, R19, 0x4, R6 ;  /* 0x0000000413062825 */ /* 0x004fc600078e0206 */
[----:B---3--:R1:W-:Y:S02]  /*119a0*/  STL [R1+0x34], R9 ;  /* 0x0000340901007387 */ /* 0x0083e40000100800 */
[----:B-1----:R-:W-:Y:S01]  /*119b0*/  IMAD.U32 R9, RZ, RZ, UR4 ;  /* 0x00000004ff097e24 */ /* 0x002fe2000f8e00ff */
[----:B------:R-:W-:-:S05]  /*119c0*/  ULDC.64 UR4, c[0x0][0x418] ;  /* 0x0001060000047ab9 */ /* 0x000fca0000000a00 */
        /* <DEDUP_REMOVED lines=12> */
[----:B------:R-:W1:Y:S04]  /*11a90*/  LDG.E R7, desc[UR4][R4.64] ;  /* 0x0000000404077981 */ /* 0x000e68000c1e1900 */
[----:B------:R-:W1:Y:S02]  /*11aa0*/  LDG.E R4, desc[UR4][R4.64+0x4] ;  /* 0x0000040404047981 */ /* 0x000e64000c1e1900 */
[----:B-1----:R-:W-:-:S05]  /*11ab0*/  IMAD.IADD R9, R4, 0x1, -R7 ;  /* 0x0000000104097824 */ /* 0x002fca00078e0a07 */
[----:B------:R2:W-:Y:S02]  /*11ac0*/  STL [R1+0x30], R9 ;  /* 0x0000300901007387 */ /* 0x0005e40000100800 */
.L_x_1538:
[----:B-----5:R-:W-:Y:S01]  /*11ad0*/  IMAD.IADD R4, R8, 0x1, R0 ;  /* 0x0000000108047824 */ /* 0x020fe200078e0200 */
[----:B------:R-:W-:Y:S02]  /*11ae0*/  ULDC.64 UR4, c[0x0][0xa20] ;  /* 0x0002880000047ab9 */ /* 0x000fe40000000a00 */
[----:B------:R-:W-:Y:S02]  /*11af0*/  ISETP.NE.U32.AND P0, PT, RZ, UR4, PT ;  /* 0x00000004ff007c0c */ /* 0x000fe4000bf05070 */
[----:B------:R3:W-:Y:S02]  /*11b00*/  STL [R1+0x14], R4 ;  /* 0x0000140401007387 */ /* 0x0007e40000100800 */
[----:B------:R-:W-:-:S13]  /*11b10*/  ISETP.NE.AND.EX P0, PT, RZ, UR5, PT, P0 ;  /* 0x00000005ff007c0c */ /* 0x000fda000bf05300 */
[----:B---3--:R-:W-:Y:S05]  /*11b20*/  @!P0 BRA `(.L_x_1539) ;  /* 0x0000000000148947 */ /* 0x008fea0003800000 */
[----:B------:R-:W3:Y:S01]  /*11b30*/  LDC.64 R2, c[0x0][0xa20] ;  /* 0x00028800ff027b82 */ /* 0x000ee20000000a00 */
[----:B------:R-:W-:Y:S01]  /*11b40*/  ULDC.64 UR4, c[0x0][0x208] ;  /* 0x0000820000047ab9 */ /* 0x000fe20000000a00 */
[----:B---3--:R-:W-:-:S05]  /*11b50*/  IMAD.WIDE R2, R19, 0x4, R2 ;  /* 0x0000000413027825 */ /* 0x008fca00078e0202 */
[----:B------:R3:W5:Y:S01]  /*11b60*/  LDG.E R6, desc[UR4][R2.64] ;  /* 0x0000000402067981 */ /* 0x000762000c1e1900 */
[----:B------:R-:W-:Y:S05]  /*11b70*/  BRA `(.L_x_1540) ;  /* 0x0000000000147947 */ /* 0x000fea0003800000 */
.L_x_1539:
[----:B------:R-:W-:Y:S05]  /*11b80*/  @!P1 BRA `(.L_x_1540) ;  /* 0x0000000000109947 */ /* 0x000fea0003800000 */
[----:B------:R-:W-:Y:S02]  /*11b90*/  ULDC.64 UR4, c[0x0][0x208] ;  /* 0x0000820000047ab9 */ /* 0x000fe40000000a00 */
[----:B------:R-:W3:Y:S04]  /*11ba0*/  LDG.E R6, desc[UR4][R2.64] ;  /* 0x0000000402067981 */ /* 0x000ee8000c1e1900 */
[----:B------:R-:W3:Y:S02]  /*11bb0*/  LDG.E R2, desc[UR4][R2.64+0x4] ;  /* 0x0000040402027981 */ /* 0x000ee4000c1e1900 */
[----:B---3--:R-:W-:-:S07]  /*11bc0*/  IMAD.IADD R6, R2, 0x1, -R6 ;  /* 0x0000000102067824 */ /* 0x008fce00078e0a06 */
.L_x_1540:
[----:B---3--:R-:W3:Y:S01]  /*11bd0*/  LDC R2, c[0x0][0x448] ;  /* 0x00011200ff027b82 */ /* 0x008ee20000000800 */
[----:B------:R-:W-:Y:S02]  /*11be0*/  IMAD.SHL.U32 R8, R17, 0x80, RZ ;  /* 0x0000008011087824 */ /* 0x000fe400078e00ff */
[----:B-----5:R-:W-:Y:S02]  /*11bf0*/  IMAD.IADD R0, R6, 0x1, -R0 ;  /* 0x0000000106007824 */ /* 0x020fe400078e0a00 */
[----:B------:R-:W-:Y:S01]  /*11c00*/  VIADD R4, R8, 0x7f ;  /* 0x0000007f08047836 */ /* 0x000fe20000000000 */
[----:B------:R4:W-:Y:S03]  /*11c10*/  STL [R1+0x2c], R8 ;  /* 0x00002c0801007387 */ /* 0x0009e60000100800 */
[----:B------:R-:W-:Y:S01]  /*11c20*/  IMAD.MOV.U32 R6, RZ, RZ, R4 ;  /* 0x000000ffff067224 */ /* 0x000fe200078e0004 */
[----:B---3--:R-:W-:-:S13]  /*11c30*/  ISETP.NE.AND P1, PT, R2, 0x1, PT ;  /* 0x000000010200780c */ /* 0x008fda0003f25270 */
[----:B------:R-:W3:Y:S08]  /*11c40*/  @P1 LDC R3, c[0x0][0x44c] ;  /* 0x00011300ff031b82 */ /* 0x000ef00000000800 */
[----:B------:R-:W0:Y:S01]  /*11c50*/  @P1 LDC R2, c[0x0][0x450] ;  /* 0x00011400ff021b82 */ /* 0x000e220000000800 */
[----:B---3--:R-:W-:-:S05]  /*11c60*/  @P1 IMAD.HI.U32 R3, R4, R3, RZ ;  /* 0x0000000304031227 */ /* 0x008fca00078e00ff */
[----:B0-----:R-:W-:Y:S02]  /*11c70*/  @P1 SHF.R.U32.HI R6, RZ, R2, R3 ;  /* 0x00000002ff061219 */ /* 0x001fe40000011603 */
[----:B------:R-:W-:-:S05]  /*11c80*/  IADD3 R2, R0, 0x1, -R9 ;  /* 0x0000000100027810 */ /* 0x000fca0007ffe809 */
[----:B------:R-:W-:Y:S02]  /*11c90*/  IMAD.IADD R6, R2, 0x1, R6 ;  /* 0x0000000102067824 */ /* 0x000fe400078e0206 */
[----:B------:R-:W0:Y:S02]  /*11ca0*/  LDC.64 R2, c[0x0][0x9e0] ;  /* 0x00027800ff027b82 */ /* 0x000e240000000a00 */
[----:B0-----:R-:W-:Y:S01]  /*11cb0*/  ISETP.GE.AND P2, PT, R3, 0x1, PT ;  /* 0x000000010300780c */ /* 0x001fe20003f46270 */
[----:B------:R-:W-:-:S12]  /*11cc0*/  IMAD.IADD R2, R6, 0x1, R2 ;  /* 0x0000000106027824 */ /* 0x000fd800078e0202 */
[----:B----4-:R-:W-:Y:S05]  /*11cd0*/  @!P2 BRA `(.L_x_1541) ;  /* 0x000000000048a947 */ /* 0x010fea0003800000 */
[C---:B------:R-:W-:Y:S01]  /*11ce0*/  ISETP.GT.AND P0, PT, R6.reuse, RZ, PT ;  /* 0x000000ff0600720c */ /* 0x040fe20003f04270 */
[----:B------:R-:W-:Y:S01]  /*11cf0*/  BSSY B0, `(.L_x_1542) ;  /* 0x000000e000007945 */ /* 0x000fe20003800000 */
[----:B------:R-:W-:-:S11]  /*11d00*/  VIADD R7, R6, 0xffffffff ;  /* 0xffffffff06077836 */ /* 0x000fd60000000000 */
[----:B------:R-:W-:Y:S05]  /*11d10*/  @P0 BRA `(.L_x_1543) ;  /* 0x00000000001c0947 */ /* 0x000fea0003800000 */
[----:B------:R-:W-:Y:S01]  /*11d20*/  ISETP.NE.AND P0, PT, R3, 0x1, PT ;  /* 0x000000010300780c */ /* 0x000fe20003f05270 */
[----:B------:R-:W-:-:S12]  /*11d30*/  IMAD.MOV R6, RZ, RZ, -R6 ;  /* 0x000000ffff067224 */ /* 0x000fd800078e0a06 */
[----:B------:R-:W0:Y:S02]  /*11d40*/  @P0 LDC.64 R4, c[0x0][0x9e8] ;  /* 0x00027a00ff040b82 */ /* 0x000e240000000a00 */
[----:B0-----:R-:W-:-:S05]  /*11d50*/  @P0 IMAD.HI.U32 R4, R6, R4, RZ ;  /* 0x0000000406040227 */ /* 0x001fca00078e00ff */
[----:B------:R-:W-:-:S04]  /*11d60*/  @P0 SHF.R.U32.HI R6, RZ, R5, R4 ;  /* 0x00000005ff060219 */ /* 0x000fc80000011604 */
[----:B------:R-:W-:Y:S01]  /*11d70*/  LOP3.LUT R7, RZ, R6, RZ, 0x33, !PT ;  /* 0x00000006ff077212 */ /* 0x000fe200078e33ff */
[----:B------:R-:W-:Y:S06]  /*11d80*/  BRA `(.L_x_1544) ;  /* 0x0000000000107947 */ /* 0x000fec0003800000 */
.L_x_1543:
[----:B------:R-:W-:-:S13]  /*11d90*/  ISETP.NE.AND P0, PT, R3, 0x1, PT ;  /* 0x000000010300780c */ /* 0x000fda0003f05270 */
[----:B------:R-:W0:Y:S02]  /*11da0*/  @P0 LDC.64 R4, c[0x0][0x9e8] ;  /* 0x00027a00ff040b82 */ /* 0x000e240000000a00 */
[----:B0-----:R-:W-:-:S05]  /*11db0*/  @P0 IMAD.HI.U32 R4, R7, R4, RZ ;  /* 0x0000000407040227 */ /* 0x001fca00078e00ff */
[----:B------:R-:W-:-:S07]  /*11dc0*/  @P0 SHF.R.U32.HI R7, RZ, R5, R4 ;  /* 0x00000005ff070219 */ /* 0x000fce0000011604 */
.L_x_1544:
[----:B------:R-:W-:Y:S05]  /*11dd0*/  BSYNC B0 ;  /* 0x0000000000007941 */ /* 0x000fea0003800000 */
.L_x_1542:
[----:B------:R-:W-:-:S05]  /*11de0*/  IMAD R7, R7, R3, R3 ;  /* 0x0000000307077224 */ /* 0x000fca00078e0203 */
[----:B------:R-:W-:-:S07]  /*11df0*/  VIMNMX R2, R2, R7, PT ;  /* 0x0000000702027248 */ /* 0x000fce0003fe0100 */
.L_x_1541:
[----:B------:R-:W0:Y:S01]  /*11e00*/  @P1 LDC R5, c[0x0][0x44c] ;  /* 0x00011300ff051b82 */ /* 0x000e220000000800 */
[----:B------:R-:W-:Y:S01]  /*11e10*/  IMAD.MOV.U32 R6, RZ, RZ, R8 ;  /* 0x000000ffff067224 */ /* 0x000fe200078e0008 */
[----:B------:R-:W-:-:S06]  /*11e20*/  ULDC UR4, c[0x0][0x9dc] ;  /* 0x0002770000047ab9 */ /* 0x000fcc0000000800 */
[----:B------:R-:W3:Y:S01]  /*11e30*/  @P1 LDC R4, c[0x0][0x450] ;  /* 0x00011400ff041b82 */ /* 0x000ee20000000800 */
[----:B0-----:R-:W-:-:S05]  /*11e40*/  @P1 IMAD.HI.U32 R5, R8, R5, RZ ;  /* 0x0000000508051227 */ /* 0x001fca00078e00ff */
[----:B---3--:R-:W-:Y:S01]  /*11e50*/  @P1 SHF.R.U32.HI R6, RZ, R4, R5 ;  /* 0x00000004ff061219 */ /* 0x008fe20000011605 */
[----:B------:R-:W-:-:S03]  /*11e60*/  VIADD R4, R2, 0x3f ;  /* 0x0000003f02047836 */ /* 0x000fc60000000000 */
[----:B------:R-:W-:Y:S01]  /*11e70*/  IADD3 R2, R6, R0, -R9 ;  /* 0x0000000006027210 */ /* 0x000fe20007ffe809 */
[----:B------:R-:W-:Y:S01]  /*11e80*/  VIADD R0, R0, 0x3f ;  /* 0x0000003f00007836 */ /* 0x000fe20000000000 */
[----:B------:R-:W-:-:S04]  /*11e90*/  SHF.R.S32.HI R5, RZ, 0x1f, R4 ;  /* 0x0000001fff057819 */ /* 0x000fc80000011404 */
[----:B------:R-:W-:Y:S02]  /*11ea0*/  LEA.HI R5, R5, R4, RZ, 0x6 ;  /* 0x0000000405057211 */ /* 0x000fe400078f30ff */
[----:B------:R-:W-:Y:S02]  /*11eb0*/  SHF.R.S32.HI R4, RZ, 0x1f, R0 ;  /* 0x0000001fff047819 */ /* 0x000fe40000011400 */
[----:B------:R-:W-:Y:S02]  /*11ec0*/  SHF.R.S32.HI R5, RZ, 0x6, R5 ;  /* 0x00000006ff057819 */ /* 0x000fe40000011405 */
[----:B------:R-:W-:Y:S01]  /*11ed0*/  LEA.HI R4, R4, R0, RZ, 0x6 ;  /* 0x0000000004047211 */ /* 0x000fe200078f30ff */
[----:B------:R-:W-:-:S03]  /*11ee0*/  VIADD R0, R2, -UR4 ;  /* 0x8000000402007c36 */ /* 0x000fc60008000000 */
[----:B------:R-:W-:-:S04]  /*11ef0*/  SHF.R.S32.HI R4, RZ, 0x6, R4 ;  /* 0x00000006ff047819 */ /* 0x000fc80000011404 */
[----:B------:R-:W-:-:S05]  /*11f00*/  VIMNMX R7, R4, R5, PT ;  /* 0x0000000504077248 */ /* 0x000fca0003fe0100 */
[----:B------:R0:W-:Y:S01]  /*11f10*/  STL [R1+0x28], R7 ;  /* 0x0000280701007387 */ /* 0x0001e20000100800 */
[----:B------:R-:W-:Y:S05]  /*11f20*/  @!P2 BRA `(.L_x_1545) ;  /* 0x000000000044a947 */ /* 0x000fea0003800000 */
[----:B------:R-:W-:Y:S01]  /*11f30*/  ISETP.GT.AND P0, PT, R2, -0x1, PT ;  /* 0xffffffff0200780c */ /* 0x000fe20003f04270 */
[----:B------:R-:W-:-:S12]  /*11f40*/  BSSY B0, `(.L_x_1546) ;  /* 0x000000d000007945 */ /* 0x000fd80003800000 */
[----:B------:R-:W-:Y:S05]  /*11f50*/  @P0 BRA `(.L_x_1547) ;  /* 0x00000000001c0947 */ /* 0x000fea0003800000 */
[----:B------:R-:W-:Y:S02]  /*11f60*/  ISETP.NE.AND P0, PT, R3, 0x1, PT ;  /* 0x000000010300780c */ /* 0x000fe40003f05270 */
[----:B------:R-:W-:-:S11]  /*11f70*/  LOP3.LUT R2, RZ, R2, RZ, 0x33, !PT ;  /* 0x00000002ff027212 */ /* 0x000fd600078e33ff */
[----:B------:R-:W3:Y:S02]  /*11f80*/  @P0 LDC.64 R4, c[0x0][0x9e8] ;  /* 0x00027a00ff040b82 */ /* 0x000ee40000000a00 */
[----:B---3--:R-:W-:-:S05]  /*11f90*/  @P0 IMAD.HI.U32 R4, R2, R4, RZ ;  /* 0x0000000402040227 */ /* 0x008fca00078e00ff */
[----:B------:R-:W-:-:S04]  /*11fa0*/  @P0 SHF.R.U32.HI R2, RZ, R5, R4 ;  /* 0x00000005ff020219 */ /* 0x000fc80000011604 */
[----:B------:R-:W-:Y:S01]  /*11fb0*/  LOP3.LUT R2, RZ, R2, RZ, 0x33, !PT ;  /* 0x00000002ff027212 */ /* 0x000fe200078e33ff */
[----:B------:R-:W-:Y:S06]  /*11fc0*/  BRA `(.L_x_1548) ;  /* 0x0000000000107947 */ /* 0x000fec0003800000 */
.L_x_1547:
[----:B------:R-:W-:-:S13]  /*11fd0*/  ISETP.NE.AND P0, PT, R3, 0x1, PT ;  /* 0x000000010300780c */ /* 0x000fda0003f05270 */
[----:B------:R-:W3:Y:S02]  /*11fe0*/  @P0 LDC.64 R4, c[0x0][0x9e8] ;  /* 0x00027a00ff040b82 */ /* 0x000ee40000000a00 */
[----:B---3--:R-:W-:-:S05]  /*11ff0*/  @P0 IMAD.HI.U32 R4, R2, R4, RZ ;  /* 0x0000000402040227 */ /* 0x008fca00078e00ff */
[----:B------:R-:W-:-:S07]  /*12000*/  @P0 SHF.R.U32.HI R2, RZ, R5, R4 ;  /* 0x00000005ff020219 */ /* 0x000fce0000011604 */
.L_x_1548:
[----:B------:R-:W-:Y:S05]  /*12010*/  BSYNC B0 ;  /* 0x0000000000007941 */ /* 0x000fea0003800000 */
.L_x_1546:
[----:B------:R-:W-:-:S05]  /*12020*/  IMAD R2, R2, R3, RZ ;  /* 0x0000000302027224 */ /* 0x000fca00078e02ff */
[----:B------:R-:W-:-:S07]  /*12030*/  VIMNMX R0, R0, R2, !PT ;  /* 0x0000000200007248 */ /* 0x000fce0007fe0100 */
.L_x_1545:
[----:B------:R-:W-:Y:S01]  /*12040*/  SHF.R.S32.HI R2, RZ, 0x1f, R0 ;  /* 0x0000001fff027819 */ /* 0x000fe20000011400 */
[----:B------:R-:W-:Y:S03]  /*12050*/  BSSY B7, `(.L_x_1549) ;  /* 0x00004ea000077945 */ /* 0x000fe60003800000 */
[----:B------:R-:W-:-:S04]  /*12060*/  LEA.HI R2, R2, R0, RZ, 0x6 ;  /* 0x0000000002027211 */ /* 0x000fc800078f30ff */
[----:B------:R-:W-:-:S04]  /*12070*/  SHF.R.S32.HI R2, RZ, 0x6, R2 ;  /* 0x00000006ff027819 */ /* 0x000fc80000011402 */
[----:B------:R-:W-:-:S04]  /*12080*/  VIMNMX R3, RZ, R2, !PT ;  /* 0x00000002ff037248 */ /* 0x000fc80007fe0100 */
[----:B------:R-:W-:Y:S01]  /*12090*/  ISETP.GT.AND P0, PT, R7, R3, PT ;  /* 0x000000030700720c */ /* 0x000fe20003f04270 */
[----:B------:R3:W-:-:S12]  /*120a0*/  STL [R1+0x24], R3 ;  /* 0x0000240301007387 */ /* 0x0007d80000100800 */
[----:B---3--:R-:W-:Y:S05]  /*120b0*/  @P0 BRA `(.L_x_1550) ;  /* 0x0000000000480947 */ /* 0x008fea0003800000 */
[----:B------:R-:W3:Y:S02]  /*120c0*/  S2R R3, SR_TID.X ;  /* 0x0000000000037919 */ /* 0x000ee40000002100 */
[----:B---3--:R-:W-:-:S04]  /*120d0*/  LOP3.LUT R3, R3, 0x7f, RZ, 0xc0, !PT ;  /* 0x0000007f03037812 */ /* 0x008fc800078ec0ff */
[----:B------:R-:W-:-:S13]  /*120e0*/  ISETP.NE.AND P0, PT, R3, RZ, PT ;  /* 0x000000ff0300720c */ /* 0x000fda0003f05270 */
[----:B------:R-:W-:Y:S05]  /*120f0*/  @P0 BRA `(.L_x_1551) ;  /* 0x0000004c007c0947 */ /* 0x000fea0003800000 */
[----:B------:R-:W3:Y:S01]  /*12100*/  S2R R3, SR_LANEID ;  /* 0x0000000000037919 */ /* 0x000ee20000000000 */
[----:B------:R-:W-:Y:S01]  /*12110*/  VOTEU.ANY UR4, UPT, PT ;  /* 0x0000000000047886 */ /* 0x000fe200038e0100 */
[----:B------:R-:W-:Y:S01]  /*12120*/  ULDC.64 UR6, c[0x0][0x208] ;  /* 0x0000820000067ab9 */ /* 0x000fe20000000a00 */
[----:B------:R-:W3:Y:S08]  /*12130*/  FLO.U32 R0, UR4 ;  /* 0x0000000400007d00 */ /* 0x000ef000080e0000 */
[----:B------:R-:W4:Y:S01]  /*12140*/  POPC R5, UR4 ;  /* 0x0000000400057d09 */ /* 0x000f220008000000 */
[----:B---3--:R-:W-:-:S02]  /*12150*/  ISETP.EQ.U32.AND P0, PT, R0, R3, PT ;  /* 0x000000030000720c */ /* 0x008fc40003f02070 */
[----:B------:R-:W4:Y:S11]  /*12160*/  LDC.64 R2, c[0x0][0xc60] ;  /* 0x00031800ff027b82 */ /* 0x000f360000000a00 */
[----:B----4-:R-:W3:Y:S01]  /*12170*/  @P0 ATOMG.E.ADD.STRONG.GPU PT, R3, desc[UR6][R2.64], R5 ;  /* 0x00000005020309a8 */ /* 0x010ee200081ee1c6 */
[----:B------:R-:W4:Y:S02]  /*12180*/  S2R R4, SR_LTMASK ;  /* 0x0000000000047919 */ /* 0x000f240000003900 */
[----:B----4-:R-:W-:-:S04]  /*12190*/  LOP3.LUT R4, R4, UR4, RZ, 0xc0, !PT ;  /* 0x0000000404047c12 */ /* 0x010fc8000f8ec0ff */
[----:B0-----:R-:W0:Y:S01]  /*121a0*/  POPC R7, R4 ;  /* 0x0000000400077309 */ /* 0x001e220000000000 */
[----:B---3--:R-:W0:Y:S02]  /*121b0*/  SHFL.IDX PT, R0, R3, R0, 0x1f ;  /* 0x00001f0003007589 */ /* 0x008e2400000e0000 */
[----:B0-----:R-:W-:Y:S01]  /*121c0*/  IADD3 R16, R0, UR38, R7 ;  /* 0x0000002600107c10 */ /* 0x001fe2000fffe007 */
[----:B------:R-:W-:Y:S06]  /*121d0*/  BRA `(.L_x_1551) ;  /* 0x0000004c00447947 */ /* 0x000fec0003800000 */
.L_x_1550:
[----:B------:R-:W3:Y:S01]  /*121e0*/  LDL R17, [R1] ;  /* 0x0000000001117983 */ /* 0x000ee20000100800 */
        /* <DEDUP_REMOVED lines=19> */
[----:B-123--:R-:W-:Y:S05]  /*12320*/  CALL.ABS.NOINC R2 ;  /* 0x0000000002007343 */ /* 0x00efea0003c00000 */
.L_x_1553:
[----:B------:R-:W-:Y:S05]  /*12330*/  BSYNC B6 ;  /* 0x0000000000067941 */ /* 0x000fea0003800000 */
.L_x_1552:
        /* <DEDUP_REMOVED lines=12> */
[----:B0-----:R-:W-:-:S02]  /*12400*/  IMAD.U32 R7, RZ, RZ, UR9 ;  /* 0x00000009ff077e24 */ /* 0x001fc4000f8e00ff */
[----:B------:R-:W-:Y:S02]  /*12410*/  IMAD.U32 R10, RZ, RZ, UR4 ;  /* 0x00000004ff0a7e24 */ /* 0x000fe4000f8e00ff */
[----:B------:R-:W-:Y:S02]  /*12420*/  IMAD.U32 R11, RZ, RZ, UR5 ;  /* 0x00000005ff0b7e24 */ /* 0x000fe4000f8e00ff */
[----:B------:R-:W-:Y:S02]  /*12430*/  IMAD.MOV.U32 R8, RZ, RZ, 0x70 ;  /* 0x00000070ff087424 */ /* 0x000fe400078e00ff */
[----:B------:R-:W-:Y:S02]  /*12440*/  IMAD.MOV.U32 R12, RZ, RZ, 0x1 ;  /* 0x00000001ff0c7424 */ /* 0x000fe400078e00ff */
[----:B---3--:R-:W-:-:S07]  /*12450*/  IMAD.MOV.U32 R13, RZ, RZ, RZ ;  /* 0x000000ffff0d7224 */ /* 0x008fce00078e00ff */
[----:B------:R-:W-:-:S07]  /*12460*/  LEPC R20, `(.L_x_1556) ;  /* 0x000000001014794e */ /* 0x000fce0000000000 */
[----:B-12-4-:R-:W-:Y:S05]  /*12470*/  CALL.ABS.NOINC R2 ;  /* 0x0000000002007343 */ /* 0x016fea0003c00000 */
.L_x_1556:
        /* <DEDUP_REMOVED lines=15> */
.L_x_1555:
[----:B------:R-:W-:Y:S05]  /*12570*/  BSYNC B6 ;  /* 0x0000000000067941 */ /* 0x000fea0003800000 */
.L_x_1554:
[----:B------:R-:W-:Y:S01]  /*12580*/  ULDC.64 UR4, c[0x0][0x9f8] ;  /* 0x00027e0000047ab9 */ /* 0x000fe20000000a00 */
[----:B------:R-:W3:Y:S01]  /*12590*/  LDL R17, [R1+0x28] ;  /* 0x0000280001117983 */ /* 0x000ee20000100800 */
[----:B------:R-:W-:Y:S01]  /*125a0*/  ISETP.NE.U32.AND P0, PT, RZ, UR4, PT ;  /* 0x00000004ff007c0c */ /* 0x000fe2000bf05070 */
[----:B0-----:R-:W-:Y:S01]  /*125b0*/  IMAD.MOV.U32 R7, RZ, RZ, R19 ;  /* 0x000000ffff077224 */ /* 0x001fe200078e0013 */
[----:B------:R-:W-:Y:S02]  /*125c0*/  ULDC.64 UR6, c[0x0][0x208] ;  /* 0x0000820000067ab9 */ /* 0x000fe40000000a00 */
[----:B------:R-:W-:Y:S01]  /*125d0*/  ISETP.NE.AND.EX P0, PT, RZ, UR5, PT, P0 ;  /* 0x00000005ff007c0c */ /* 0x000fe2000bf05300 */
[----:B------:R-:W-:-:S12]  /*125e0*/  ULDC.64 UR4, c[0x0][0xa08] ;  /* 0x0002820000047ab9 */ /* 0x000fd80000000a00 */
[----:B------:R-:W0:Y:S02]  /*125f0*/  @P0 LDC.64 R2, c[0x0][0x9f8] ;  /* 0x00027e00ff020b82 */ /* 0x000e240000000a00 */
[----:B0-----:R-:W-:-:S05]  /*12600*/  @P0 IMAD.WIDE R2, R19, 0x4, R2 ;  /* 0x0000000413020825 */ /* 0x001fca00078e0202 */
[----:B------:R0:W4:Y:S02]  /*12610*/  @P0 LDG.E R7, desc[UR6][R2.64] ;  /* 0x0000000602070981 */ /* 0x000124000c1e1900 */
[----:B0-----:R-:W0:Y:S02]  /*12620*/  LDC.64 R2, c[0x0][0x418] ;  /* 0x00010600ff027b82 */ /* 0x001e240000000a00 */
[----:B0-----:R-:W-:Y:S01]  /*12630*/  LOP3.LUT P0, RZ, R2, UR4, RZ, 0xfc, !PT ;  /* 0x0000000402ff7c12 */ /* 0x001fe2000f80fcff */
[----:B------:R-:W-:-:S03]  /*12640*/  UMOV UR4, 0xffffffff ;  /* 0xffffffff00047882 */ /* 0x000fc60000000000 */
[----:B------:R-:W-:Y:S01]  /*12650*/  LOP3.LUT P0, RZ, R3, UR5, RZ, 0xfc, P0 ;  /* 0x0000000503ff7c12 */ /* 0x000fe2000800fcff */
[----:B---3--:R-:W-:Y:S01]  /*12660*/  VIADD R0, R17, 0xffffffff ;  /* 0xffffffff11007836 */ /* 0x008fe20000000000 */
[----:B----4-:R-:W-:Y:S01]  /*12670*/  SHF.R.S32.HI R8, RZ, 0x1f, R7 ;  /* 0x0000001fff087819 */ /* 0x010fe20000011407 */
[----:B------:R0:W-:Y:S01]  /*12680*/  STL [R1+0xc], R7 ;  /* 0x00000c0701007387 */ /* 0x0001e20000100800 */
[----:B------:R-:W-:-:S03]  /*12690*/  SEL R17, R7, RZ, !P0 ;  /* 0x000000ff07117207 */ /* 0x000fc60004000000 */
[----:B------:R0:W-:Y:S01]  /*126a0*/  STL [R1+0x1c], R8 ;  /* 0x00001c0801007387 */ /* 0x0001e20000100800 */
[----:B------:R-:W-:Y:S05]  /*126b0*/  BRA.DIV UR4, `(.L_x_1557) ;  /* 0x0000005e04087947 */ /* 0x000fea000b800000 */
[----:B------:R-:W3:Y:S02]  /*126c0*/  S2R R4, SR_TID.X ;  /* 0x0000000000047919 */ /* 0x000ee40000002100 */
[----:B---3--:R-:W-:-:S04]  /*126d0*/  SHF.R.U32.HI R4, RZ, 0x5, R4 ;  /* 0x00000005ff047819 */ /* 0x008fc80000011604 */
[----:B------:R-:W-:-:S05]  /*126e0*/  LOP3.LUT R4, R4, 0x3, RZ, 0xc0, !PT ;  /* 0x0000000304047812 */ /* 0x000fca00078ec0ff */
[----:B------:R3:W4:Y:S02]  /*126f0*/  SHFL.IDX PT, R14, R4, RZ, 0x1f ;  /* 0x00001fff040e7589 */ /* 0x00072400000e0000 */
.L_x_1674:
[----:B---3--:R-:W3:Y:S01]  /*12700*/  LDL.LU R4, [R1+0x18] ;  /* 0x0000180001047983 */ /* 0x008ee20000300800 */
[----:B------:R-:W-:Y:S02]  /*12710*/  PLOP3.LUT P1, PT, PT, PT, PT, 0x8, 0x0 ;  /* 0x000000000000781c */ /* 0x000fe40003f2e170 */
[----:B----4-:R-:W-:Y:S01]  /*12720*/  ISETP.NE.AND P0, PT, R14, RZ, PT ;  /* 0x000000ff0e00720c */ /* 0x010fe20003f05270 */
[----:B------:R4:W-:Y:S01]  /*12730*/  STL [R1+0x8], R0 ;  /* 0x0000080001007387 */ /* 0x0009e20000100800 */
[----:B---3--:R-:W-:-:S09]  /*12740*/  LOP3.LUT R4, R4, 0xfffffffe, RZ, 0xc0, !PT ;  /* 0xfffffffe04047812 */ /* 0x008fd200078ec0ff */
[----:B------:R-:W-:-:S05]  /*12750*/  @P1 LOP3.LUT R4, R4, 0x1, RZ, 0xfc, !PT ;  /* 0x0000000104041812 */ /* 0x000fca00078efcff */
[----:B------:R4:W-:Y:S01]  /*12760*/  STL [R1+0x18], R4 ;  /* 0x0000180401007387 */ /* 0x0009e20000100800 */
[----:B------:R-:W-:Y:S05]  /*12770*/  @P0 BRA `(.L_x_1558) ;  /* 0x00000004005c0947 */ /* 0x000fea0003800000 */
[----:B------:R-:W-:-:S03]  /*12780*/  UMOV UR4, 0xffffffff ;  /* 0xffffffff00047882 */ /* 0x000fc60000000000 */
[----:B------:R-:W-:Y:S05]  /*12790*/  BRA.DIV UR4, `(.L_x_1559) ;  /* 0x0000005e04047947 */ /* 0x000fea000b800000 */
[----:B------:R-:W-:-:S13]  /*127a0*/  ELECT P6, URZ, PT ;  /* 0x00000000003f782f */ /* 0x000fda00038c0000 */
.L_x_1677:
[----:B------:R-:W-:Y:S05]  /*127b0*/  @!P6 BRA `(.L_x_1558) ;  /* 0x00000004004ce947 */ /* 0x000fea0003800000 */
[----:B------:R-:W-:-:S04]  /*127c0*/  ISETP.NE.U32.AND P0, PT, R2, RZ, PT ;  /* 0x000000ff0200720c */ /* 0x000fc80003f05070 */
[----:B------:R-:W-:-:S13]  /*127d0*/  ISETP.NE.AND.EX P0, PT, R3, RZ, PT, P0 ;  /* 0x000000ff0300720c */ /* 0x000fda0003f05300 */
[----:B------:R-:W-:Y:S05]  /*127e0*/  @!P0 BRA `(.L_x_1560) ;  /* 0x0000000000548947 */ /* 0x000fea0003800000 */
[----:B------:R-:W3:Y:S01]  /*127f0*/  LDC R6, c[0x0][0x43c] ;  /* 0x00010f00ff067b82 */ /* 0x000ee20000000800 */
[----:B-12---:R-:W-:Y:S01]  /*12800*/  IMAD.MOV.U32 R9, RZ, RZ, R0 ;  /* 0x000000ffff097224 */ /* 0x006fe200078e0000 */
[----:B------:R-:W-:Y:S01]  /*12810*/  ULDC.64 UR4, c[0x0][0x428] ;  /* 0x00010a0000047ab9 */ /* 0x000fe20000000a00 */
[----:B------:R-:W-:Y:S02]  /*12820*/  ULDC.64 UR6, c[0x0][0x208] ;  /* 0x0000820000067ab9 */ /* 0x000fe40000000a00 */
[----:B----4-:R-:W-:Y:S01]  /*12830*/  IMAD.MOV.U32 R0, RZ, RZ, R9 ;  /* 0x000000ffff007224 */ /* 0x010fe200078e0009 */
[----:B---3--:R-:W-:-:S13]  /*12840*/  ISETP.NE.AND P0, PT, R6, 0x1, PT ;  /* 0x000000010600780c */ /* 0x008fda0003f05270 */
[----:B------:R-:W1:Y:S02]  /*12850*/  @P0 LDC.64 R4, c[0x0][0x440] ;  /* 0x00011000ff040b82 */ /* 0x000e640000000a00 */
[----:B-1----:R-:W-:-:S05]  /*12860*/  @P0 IMAD.HI.U32 R4, R9, R4, RZ ;  /* 0x0000000409040227 */ /* 0x002fca00078e00ff */
[----:B------:R-:W-:-:S04]  /*12870*/  @P0 SHF.R.U32.HI R0, RZ, R5, R4 ;  /* 0x00000005ff000219 */ /* 0x000fc80000011604 */
[--C-:B------:R-:W-:Y:S01]  /*12880*/  SHF.R.S32.HI R5, RZ, 0x1f, R0.reuse ;  /* 0x0000001fff057819 */ /* 0x100fe20000011400 */
[----:B------:R-:W-:-:S04]  /*12890*/  IMAD.MOV R4, RZ, RZ, -R0 ;  /* 0x000000ffff047224 */ /* 0x000fc800078e0a00 */
[----:B------:R-:W-:Y:S02]  /*128a0*/  IMAD R9, R6, R4, R9 ;  /* 0x0000000406097224 */ /* 0x000fe400078e0209 */
[----:B------:R-:W-:Y:S02]  /*128b0*/  IMAD R6, R8, UR4, RZ ;  /* 0x0000000408067c24 */ /* 0x000fe4000f8e02ff */
[----:B------:R-:W-:Y:S01]  /*128c0*/  IMAD.MOV.U32 R4, RZ, RZ, R0 ;  /* 0x000000ffff047224 */ /* 0x000fe200078e0000 */
[----:B------:R3:W-:Y:S01]  /*128d0*/  STL [R1+0x8], R9 ;  /* 0x0000080901007387 */ /* 0x0007e20000100800 */
[C---:B------:R-:W-:Y:S02]  /*128e0*/  IMAD R0, R7.reuse, UR5, R6 ;  /* 0x0000000507007c24 */ /* 0x040fe4000f8e0206 */
[----:B------:R-:W-:-:S04]  /*128f0*/  IMAD.WIDE.U32 R4, R7, UR4, R4 ;  /* 0x0000000407047c25 */ /* 0x000fc8000f8e0004 */
[----:B------:R-:W-:Y:S01]  /*12900*/  IMAD.IADD R0, R5, 0x1, R0 ;  /* 0x0000000105007824 */ /* 0x000fe200078e0200 */
[----:B------:R-:W-:-:S04]  /*12910*/  LEA R2, P0, R4, R2, 0x2 ;  /* 0x0000000204027211 */ /* 0x000fc800078010ff */
[----:B------:R-:W-:-:S05]  /*12920*/  LEA.HI.X R3, R4, R3, R0, 0x2, P0 ;  /* 0x0000000304037211 */ /* 0x000fca00000f1400 */
[----:B------:R3:W5:Y:S04]  /*12930*/  LDG.E R17, desc[UR6][R2.64] ;  /* 0x0000000602117981 */ /* 0x000768000c1e1900 */
.L_x_1560:
[----:B0-----:R-:W2:Y:S04]  /*12940*/  LDL R7, [R1] ;  /* 0x0000000001077983 */ /* 0x001ea80000100800 */
[----:B----4-:R-:W2:Y:S04]  /*12950*/  LDL R0, [R1+0x4] ;  /* 0x0000040001007983 */ /* 0x010ea80000100800 */
[----:B---3--:R-:W3:Y:S01]  /*12960*/  LDL R2, [R1+0x10] ;  /* 0x0000100001027983 */ /* 0x008ee20000100800 */
[----:B--2---:R-:W-:Y:S01]  /*12970*/  IMAD R0, R0, 0x8, R7 ;  /* 0x0000000800007824 */ /* 0x004fe200078e0207 */
[----:B---3--:R-:W-:-:S04]  /*12980*/  SHF.L.U32 R2, R2, 0x1f, RZ ;  /* 0x0000001f02027819 */ /* 0x008fc800000006ff */
[----:B------:R-:W0:Y:S02]  /*12990*/  SYNCS.PHASECHK.TRANS64.TRYWAIT P0, [R0+URZ+0x30840], R2 ;  /* 0x03084002000075a7 */ /* 0x000e24000800017f */
[----:B0-----:R-:W-:Y:S05]  /*129a0*/  @!P0 BRA `(.L_x_1561) ;  /* 0x0000005800a08947 */ /* 0x001fea0003800000 */
.L_x_1678:
[----:B------:R-:W2:Y:S02]  /*129b0*/  S2R R3, SR_TID.X ;  /* 0x0000000000037919 */ /* 0x000ea40000002100 */
[----:B--2---:R-:W-:-:S04]  /*129c0*/  LOP3.LUT R3, R3, 0x7f, RZ, 0xc0, !PT ;  /* 0x0000007f03037812 */ /* 0x004fc800078ec0ff */
[----:B------:R-:W-:-:S13]  /*129d0*/  ISETP.NE.AND P0, PT, R3, RZ, PT ;  /* 0x000000ff0300720c */ /* 0x000fda0003f05270 */
[----:B------:R-:W-:Y:S05]  /*129e0*/  @P0 BRA `(.L_x_1562) ;  /* 0x00000000001c0947 */ /* 0x000fea0003800000 */
[----:B------:R-:W2:Y:S01]  /*129f0*/  S2R R3, SR_TID.X ;  /* 0x0000000000037919 */ /* 0x000ea20000002100 */
[----:B0-----:R-:W-:-:S04]  /*12a00*/  IMAD.MOV.U32 R2, RZ, RZ, 0x8000 ;  /* 0x00008000ff027424 */ /* 0x001fc800078e00ff */
[----:B------:R3:W-:Y:S01]  /*12a10*/  SYNCS.ARRIVE.TRANS64 RZ, [R0+URZ+0x30830], R2 ;  /* 0x0308300200ff79a7 */ /* 0x0007e2000800003f */
[----:B--2---:R-:W-:-:S04]  /*12a20*/  LOP3.LUT R3, R3, 0x1f, RZ, 0xc0, !PT ;  /* 0x0000001f03037812 */ /* 0x004fc800078ec0ff */
[----:B------:R-:W-:-:S13]  /*12a30*/  ISETP.NE.AND P0, PT, R3, RZ, PT ;  /* 0x000000ff0300720c */ /* 0x000fda0003f05270 */
[----:B---3--:R-:W-:Y:S05]  /*12a40*/  @!P0 BRA `(.L_x_1562) ;  /* 0x0000000000048947 */ /* 0x008fea0003800000 */
[----:B------:R-:W-:Y:S01]  /*12a50*/  BPT.TRAP 0x1 ;  /* 0x000000040000795c */ /* 0x000fe20000300000 */
.L_x_1562:
[----:B0-----:R-:W2:Y:S04]  /*12a60*/  LDL R2, [R1+0x14] ;  /* 0x0000140001027983 */ /* 0x001ea80000100800 */
[----:B------:R-:W3:Y:S04]  /*12a70*/  LDL R4, [R1] ;  /* 0x0000000001047983 */ /* 0x000ee80000100800 */
[----:B------:R-:W3:Y:S04]  /*12a80*/  LDL R3, [R1+0x4] ;  /* 0x0000040001037983 */ /* 0x000ee80000100800 */
[----:B------:R-:W4:Y:S01]  /*12a90*/  LDL R5, [R1+0x8] ;  /* 0x0000080001057983 */ /* 0x000f220000100800 */
[----:B------:R-:W-:-:S02]  /*12aa0*/  R2UR UR9, R0 ;  /* 0x00000000000972ca */ /* 0x000fc400000e0000 */
[----:B--2---:R-:W-:Y:S02]  /*12ab0*/  R2UR UR5, R2 ;  /* 0x00000000020572ca */ /* 0x004fe400000e0000 */
[----:B------:R-:W2:Y:S01]  /*12ac0*/  LDL.LU R2, [R1+0x18] ;  /* 0x0000180001027983 */ /* 0x000ea20000300800 */
[----:B---3--:R-:W-:Y:S01]  /*12ad0*/  IMAD R0, R3, 0x8000, R4 ;  /* 0x0000800003007824 */ /* 0x008fe200078e0204 */
[----:B----4-:R-:W-:-:S04]  /*12ae0*/  R2UR UR11, R5 ;  /* 0x00000000050b72ca */ /* 0x010fc800000e0000 */
[----:B------:R-:W-:Y:S01]  /*12af0*/  R2UR UR14, R0 ;  /* 0x00000000000e72ca */ /* 0x000fe200000e0000 */
[----:B------:R-:W-:Y:S01]  /*12b00*/  UIADD3 UR4, UP0, UR36, 0x370, URZ ;  /* 0x0000037024047890 */ /* 0x000fe2000ff1e03f */
[----:B------:R-:W-:Y:S02]  /*12b10*/  R2UR UR12, R18 ;  /* 0x00000000120c72ca */ /* 0x000fe400000e0000 */
[----:B-----5:R-:W-:Y:S01]  /*12b20*/  R2UR UR13, R17 ;  /* 0x00000000110d72ca */ /* 0x020fe200000e0000 */
[----:B------:R-:W-:Y:S01]  /*12b30*/  UIADD3 UR9, UR9, 0x30830, URZ ;  /* 0x0003083009097890 */ /* 0x000fe2000fffe03f */
[----:B------:R-:W-:-:S03]  /*12b40*/  PLOP3.LUT P0, PT, PT, PT, PT, 0x80, 0x0 ;  /* 0x000000000000781c */ /* 0x000fc60003f0f070 */
[----:B------:R-:W-:-:S04]  /*12b50*/  ULEA UR11, UR11, UR5, 0x6 ;  /* 0x000000050b0b7291 */ /* 0x000fc8000f8e303f */
[----:B------:R-:W-:Y:S02]  /*12b60*/  UIADD3 UR8, UR14, 0x20400, URZ ;  /* 0x000204000e087890 */ /* 0x000fe4000fffe03f */
[----:B------:R-:W-:Y:S02]  /*12b70*/  UIADD3.X UR5, URZ, UR37, URZ, UP0, !UPT ;  /* 0x000000253f057290 */ /* 0x000fe400087fe43f */
[----:B------:R-:W-:Y:S02]  /*12b80*/  UIADD3 UR15, UR14, 0x22400, URZ ;  /* 0x000224000e0f7890 */ /* 0x000fe4000fffe03f */
[----:B------:R-:W-:Y:S01]  /*12b90*/  UIADD3 UR17, UR14, 0x24400, URZ ;  /* 0x000244000e117890 */ /* 0x000fe2000fffe03f */
[----:B------:R-:W-:Y:S01]  /*12ba0*/  UMOV UR10, URZ ;  /* 0x0000003f000a7c82 */ /* 0x000fe20008000000 */
[----:B------:R-:W-:Y:S01]  /*12bb0*/  UMOV UR6, 0x0 ;  /* 0x0000000000067882 */ /* 0x000fe20000000000 */
[----:B------:R-:W-:Y:S01]  /*12bc0*/  UMOV UR7, 0x14f00000 ;  /* 0x14f0000000077882 */ /* 0x000fe20000000000 */
[----:B------:R-:W-:Y:S01]  /*12bd0*/  UMOV UR16, 0x40 ;  /* 0x0000004000107882 */ /* 0x000fe20000000000 */
[----:B------:R-:W-:Y:S01]  /*12be0*/  UIADD3 UR18, UR14, 0x26400, URZ ;  /* 0x000264000e127890 */ /* 0x000fe2000fffe03f */
[----:B------:R0:W-:Y:S02]  /*12bf0*/  UTMALDG.4D [UR8], [UR4], desc[UR6] ;  /* 0x00000608040075b4 */ /* 0x0001e40008019000 */
[----:B------:R-:W-:Y:S01]  /*12c00*/  UMOV UR14, 0x80 ;  /* 0x00000080000e7882 */ /* 0x000fe20000000000 */
[----:B0-----:R-:W-:Y:S01]  /*12c10*/  UMOV UR8, UR15 ;  /* 0x0000000f00087c82 */ /* 0x001fe20008000000 */
[----:B------:R-:W-:-:S02]  /*12c20*/  UMOV UR10, UR16 ;  /* 0x00000010000a7c82 */ /* 0x000fc40008000000 */
[----:B------:R0:W-:Y:S02]  /*12c30*/  UTMALDG.4D [UR8], [UR4], desc[UR6] ;  /* 0x00000608040075b4 */ /* 0x0001e40008019000 */
[----:B0-----:R-:W-:Y:S01]  /*12c40*/  UMOV UR8, UR17 ;  /* 0x0000001100087c82 */ /* 0x001fe20008000000 */
[----:B------:R-:W-:Y:S01]  /*12c50*/  UMOV UR10, UR14 ;  /* 0x0000000e000a7c82 */ /* 0x000fe20008000000 */
[----:B------:R-:W-:Y:S01]  /*12c60*/  UMOV UR14, 0xc0 ;  /* 0x000000c0000e7882 */ /* 0x000fe20000000000 */
[----:B------:R0:W-:Y:S02]  /*12c70*/  UTMALDG.4D [UR8], [UR4], desc[UR6] ;  /* 0x00000608040075b4 */ /* 0x0001e40008019000 */
[----:B0-----:R-:W-:Y:S01]  /*12c80*/  UMOV UR8, UR18 ;  /* 0x0000001200087c82 */ /* 0x001fe20008000000 */
[----:B------:R-:W-:Y:S02]  /*12c90*/  UMOV UR10, UR14 ;  /* 0x0000000e000a7c82 */ /* 0x000fe40008000000 */
[----:B------:R3:W-:Y:S01]  /*12ca0*/  UTMALDG.4D [UR8], [UR4], desc[UR6] ;  /* 0x00000608040075b4 */ /* 0x0007e20008019000 */
[----:B--2---:R-:W-:-:S04]  /*12cb0*/  LOP3.LUT R2, R2, 0xfffffffe, RZ, 0xc0, !PT ;  /* 0xfffffffe02027812 */ /* 0x004fc800078ec0ff */
[----:B------:R-:W-:-:S05]  /*12cc0*/  @P0 LOP3.LUT R2, R2, 0x1, RZ, 0xfc, !PT ;  /* 0x0000000102020812 */ /* 0x000fca00078efcff */
[----:B------:R3:W-:Y:S01]  /*12cd0*/  STL [R1+0x18], R2 ;  /* 0x0000180201007387 */ /* 0x0007e20000100800 */
[----:B------:R-:W-:Y:S01]  /*12ce0*/  NOP ;  /* 0x0000000000007918 */ /* 0x000fe20000000000 */
.L_x_1558:
[----:B---3--:R-:W3:Y:S04]  /*12cf0*/  LDL R2, [R1] ;  /* 0x0000000001027983 */ /* 0x008ee80000100800 */
[----:B------:R-:W4:Y:S01]  /*12d00*/  LDL.LU R3, [R1+0x34] ;  /* 0x0000340001037983 */ /* 0x000f220000300800 */
[----:B------:R-:W-:Y:S05]  /*12d10*/  WARPSYNC.ALL ;  /* 0x0000000000007948 */ /* 0x000fea0003800000 */
[----:B------:R-:W-:Y:S01]  /*12d20*/  ULDC.64 UR4, c[0x0][0x298] ;  /* 0x0000a60000047ab9 */ /* 0x000fe20000000a00 */
[----:B------:R-:W-:Y:S01]  /*12d30*/  BSSY B6, `(.L_x_1563) ;  /* 0x000001c000067945 */ /* 0x000fe20003800000 */
[----:B------:R-:W-:Y:S01]  /*12d40*/  BAR.SYNC.DEFER_BLOCKING 0x8, 0x180 ;  /* 0x0206000000007b1d */ /* 0x000fe20000010000 */
[----:B---3--:R-:W-:Y:S01]  /*12d50*/  VIADD R2, R2, 0x10400 ;  /* 0x0001040002027836 */ /* 0x008fe20000000000 */
[----:B----4-:R-:W-:-:S04]  /*12d60*/  SHF.R.S32.HI R0, RZ, 0x1f, R3 ;  /* 0x0000001fff007819 */ /* 0x010fc80000011403 */
[----:B------:R-:W-:Y:S01]  /*12d70*/  LOP3.LUT P0, RZ, R2, 0x3ff, RZ, 0xc0, !PT ;  /* 0x000003ff02ff7812 */ /* 0x000fe2000780c0ff */
[----:B------:R-:W-:-:S04]  /*12d80*/  IMAD R0, R0, UR4, RZ ;  /* 0x0000000400007c24 */ /* 0x000fc8000f8e02ff */
[C---:B------:R-:W-:Y:S02]  /*12d90*/  IMAD R0, R3.reuse, UR5, R0 ;  /* 0x0000000503007c24 */ /* 0x040fe4000f8e0200 */
[----:B------:R-:W-:-:S04]  /*12da0*/  IMAD.WIDE.U32 R2, R3, UR4, RZ ;  /* 0x0000000403027c25 */ /* 0x000fc8000f8e00ff */
[----:B------:R-:W-:Y:S01]  /*12db0*/  IMAD.IADD R0, R3, 0x1, R0 ;  /* 0x0000000103007824 */ /* 0x000fe200078e0200 */
[----:B------:R3:W-:Y:S04]  /*12dc0*/  STL.64 [R1+0x40], R2 ;  /* 0x0000400201007387 */ /* 0x0007e80000100a00 */
[----:B------:R3:W-:Y:S01]  /*12dd0*/  STL [R1+0x34], R0 ;  /* 0x0000340001007387 */ /* 0x0007e20000100800 */
[----:B------:R-:W-:Y:S05]  /*12de0*/  @!P0 BRA `(.L_x_1564) ;  /* 0x0000000000408947 */ /* 0x000fea0003800000 */
[----:B---3--:R-:W-:Y:S01]  /*12df0*/  MOV R2, 0x0 ;  /* 0x0000000000027802 */ /* 0x008fe20000000f00 */
        /* <DEDUP_REMOVED lines=15> */
.L_x_1564:
[----:B------:R-:W-:Y:S05]  /*12ef0*/  BSYNC B6 ;  /* 0x0000000000067941 */ /* 0x000fea0003800000 */
.L_x_1563:
[----:B---3--:R-:W3:Y:S01]  /*12f00*/  LDL.LU R0, [R1+0x34] ;  /* 0x0000340001007983 */ /* 0x008ee20000300800 */
[----:B0-----:R-:W0:Y:S01]  /*12f10*/  LDC R7, c[0x0][0x448] ;  /* 0x00011200ff077b82 */ /* 0x001e220000000800 */
[----:B------:R-:W-:Y:S02]  /*12f20*/  ULDC.64 UR4, c[0x0][0x2d8] ;  /* 0x0000b60000047ab9 */ /* 0x000fe40000000a00 */
[----:B------:R-:W3:Y:S04]  /*12f30*/  LDL.LU.64 R2, [R1+0x40] ;  /* 0x0000400001027983 */ /* 0x000ee80000300a00 */
[----:B-12---:R-:W2:Y:S01]  /*12f40*/  LDL R9, [R1+0x2c] ;  /* 0x00002c0001097983 */ /* 0x006ea20000100800 */
[----:B------:R-:W1:Y:S01]  /*12f50*/  S2R R5, SR_TID.X ;  /* 0x0000000000057919 */ /* 0x000e620000002100 */
[----:B------:R-:W4:Y:S01]  /*12f60*/  S2R R6, SR_TID.X ;  /* 0x0000000000067919 */ /* 0x000f220000002100 */
[----:B------:R-:W-:-:S02]  /*12f70*/  SHF.R.S32.HI R4, RZ, 0x1f, R19 ;  /* 0x0000001fff047819 */ /* 0x000fc40000011413 */
[----:B-1----:R-:W-:-:S04]  /*12f80*/  LOP3.LUT R5, R5, 0x7f, RZ, 0xc0, !PT ;  /* 0x0000007f05057812 */ /* 0x002fc800078ec0ff */
[----:B------:R-:W-:Y:S01]  /*12f90*/  SHF.R.U32.HI R5, RZ, 0x3, R5 ;  /* 0x00000003ff057819 */ /* 0x000fe20000011605 */
[----:B----4-:R-:W-:-:S05]  /*12fa0*/  IMAD.SHL.U32 R8, R6, 0x10, RZ ;  /* 0x0000001006087824 */ /* 0x010fca00078e00ff */
[----:B------:R-:W-:Y:S01]  /*12fb0*/  LOP3.LUT R8, R5, 0x70, R8, 0xf8, !PT ;  /* 0x0000007005087812 */ /* 0x000fe200078ef808 */
[----:B---3--:R-:W-:Y:S01]  /*12fc0*/  IMAD.MOV.U32 R3, RZ, RZ, R0 ;  /* 0x000000ffff037224 */ /* 0x008fe200078e0000 */
[----:B------:R-:W-:-:S05]  /*12fd0*/  SHF.R.S32.HI R0, RZ, 0x1f, R18 ;  /* 0x0000001fff007819 */ /* 0x000fca0000011412 */
[----:B------:R-:W-:Y:S02]  /*12fe0*/  IMAD R0, R0, UR4, RZ ;  /* 0x0000000400007c24 */ /* 0x000fe4000f8e02ff */
[----:B------:R-:W-:-:S04]  /*12ff0*/  IMAD.WIDE.U32 R2, R18, UR4, R2 ;  /* 0x0000000412027c25 */ /* 0x000fc8000f8e0002 */
[----:B------:R-:W-:Y:S01]  /*13000*/  IMAD R0, R18, UR5, R0 ;  /* 0x0000000512007c24 */ /* 0x000fe2000f8e0200 */
[----:B------:R-:W-:Y:S02]  /*13010*/  ULDC.64 UR4, c[0x0][0xa00] ;  /* 0x0002800000047ab9 */ /* 0x000fe40000000a00 */
[----:B------:R-:W-:Y:S01]  /*13020*/  ISETP.NE.U32.AND P0, PT, RZ, UR4, PT ;  /* 0x00000004ff007c0c */ /* 0x000fe2000bf05070 */
[----:B------:R-:W-:-:S03]  /*13030*/  IMAD.IADD R3, R3, 0x1, R0 ;  /* 0x0000000103037824 */ /* 0x000fc600078e0200 */
[----:B------:R-:W-:Y:S01]  /*13040*/  ISETP.NE.AND.EX P0, PT, RZ, UR5, PT, P0 ;  /* 0x00000005ff007c0c */ /* 0x000fe2000bf05300 */
[----:B------:R-:W-:-:S03]  /*13050*/  ULDC.64 UR4, c[0x0][0x2e0] ;  /* 0x0000b80000047ab9 */ /* 0x000fc60000000a00 */
[----:B------:R-:W-:Y:S02]  /*13060*/  SEL R4, R4, RZ, !P0 ;  /* 0x000000ff04047207 */ /* 0x000fe40004000000 */
[----:B------:R-:W-:Y:S02]  /*13070*/  SEL R0, R19, RZ, !P0 ;  /* 0x000000ff13007207 */ /* 0x000fe40004000000 */
[----:B0-----:R-:W-:-:S13]  /*13080*/  ISETP.NE.AND P0, PT, R7, 0x1, PT ;  /* 0x000000010700780c */ /* 0x001fda0003f05270 */
[----:B------:R-:W0:Y:S08]  /*13090*/  @P0 LDC R5, c[0x0][0x44c] ;  /* 0x00011300ff050b82 */ /* 0x000e300000000800 */
[----:B------:R-:W1:Y:S01]  /*130a0*/  @P0 LDC R6, c[0x0][0x450] ;  /* 0x00011400ff060b82 */ /* 0x000e620000000800 */
[----:B------:R-:W-:Y:S02]  /*130b0*/  IMAD R4, R4, UR4, RZ ;  /* 0x0000000404047c24 */ /* 0x000fe4000f8e02ff */
[----:B------:R-:W-:-:S04]  /*130c0*/  IMAD.WIDE.U32 R2, R0, UR4, R2 ;  /* 0x0000000400027c25 */ /* 0x000fc8000f8e0002 */
[----:B------:R-:W-:Y:S01]  /*130d0*/  IMAD R4, R0, UR5, R4 ;  /* 0x0000000500047c24 */ /* 0x000fe2000f8e0204 */
[----:B------:R-:W-:Y:S01]  /*130e0*/  ULDC.64 UR4, c[0x0][0x2d0] ;  /* 0x0000b40000047ab9 */ /* 0x000fe20000000a00 */
[----:B--2---:R-:W-:Y:S02]  /*130f0*/  IMAD.IADD R0, R8, 0x1, R9 ;  /* 0x0000000108007824 */ /* 0x004fe400078e0209 */
[----:B------:R-:W2:Y:S01]  /*13100*/  S2R R8, SR_TID.X ;  /* 0x0000000000087919 */ /* 0x000ea20000002100 */
[----:B------:R-:W-:Y:S02]  /*13110*/  IMAD.IADD R3, R3, 0x1, R4 ;  /* 0x0000000103037824 */ /* 0x000fe400078e0204 */
[----:B0-----:R-:W-:-:S04]  /*13120*/  @P0 IMAD.HI.U32 R5, R0, R5, RZ ;  /* 0x0000000500050227 */ /* 0x001fc800078e00ff */
[----:B------:R-:W-:Y:S01]  /*13130*/  IMAD.MOV.U32 R4, RZ, RZ, R0 ;  /* 0x000000ffff047224 */ /* 0x000fe200078e0000 */
[----:B-1----:R-:W-:-:S05]  /*13140*/  @P0 SHF.R.U32.HI R4, RZ, R6, R5 ;  /* 0x00000006ff040219 */ /* 0x002fca0000011605 */
[----:B------:R-:W-:-:S04]  /*13150*/  IMAD.MOV R5, RZ, RZ, -R4 ;  /* 0x000000ffff057224 */ /* 0x000fc800078e0a04 */
[----:B------:R-:W-:Y:S01]  /*13160*/  IMAD R0, R7, R5, R0 ;  /* 0x0000000507007224 */ /* 0x000fe200078e0200 */
[----:B------:R-:W-:Y:S01]  /*13170*/  SHF.R.S32.HI R5, RZ, 0x1f, R4 ;  /* 0x0000001fff057819 */ /* 0x000fe20000011404 */
[----:B------:R-:W-:-:S04]  /*13180*/  IMAD.WIDE.U32 R2, R4, UR4, R2 ;  /* 0x0000000404027c25 */ /* 0x000fc8000f8e0002 */
[----:B------:R-:W-:-:S04]  /*13190*/  IMAD R5, R5, UR4, RZ ;  /* 0x0000000405057c24 */ /* 0x000fc8000f8e02ff */
[----:B------:R-:W-:Y:S01]  /*131a0*/  IMAD R4, R4, UR5, R5 ;  /* 0x0000000504047c24 */ /* 0x000fe2000f8e0205 */
[----:B------:R-:W-:-:S03]  /*131b0*/  ULDC.64 UR4, c[0x0][0x2c8] ;  /* 0x0000b20000047ab9 */ /* 0x000fc60000000a00 */
[----:B------:R-:W-:Y:S01]  /*131c0*/  IMAD.IADD R3, R3, 0x1, R4 ;  /* 0x0000000103037824 */ /* 0x000fe200078e0204 */
[----:B------:R-:W-:Y:S01]  /*131d0*/  SHF.R.S32.HI R4, RZ, 0x1f, R0 ;  /* 0x0000001fff047819 */ /* 0x000fe20000011400 */
[----:B--2---:R-:W-:-:S04]  /*131e0*/  IMAD.SHL.U32 R8, R8, 0x8, RZ ;  /* 0x0000000808087824 */ /* 0x004fc800078e00ff */
[----:B------:R-:W-:Y:S01]  /*131f0*/  IMAD R4, R4, UR4, RZ ;  /* 0x0000000404047c24 */ /* 0x000fe2000f8e02ff */
[----:B------:R-:W-:Y:S01]  /*13200*/  LOP3.LUT R8, R8, 0x38, RZ, 0xc0, !PT ;  /* 0x0000003808087812 */ /* 0x000fe200078ec0ff */
[----:B------:R-:W-:-:S04]  /*13210*/  IMAD.WIDE.U32 R2, R0, UR4, R2 ;  /* 0x0000000400027c25 */ /* 0x000fc8000f8e0002 */
[----:B------:R-:W-:Y:S01]  /*13220*/  IMAD R4, R0, UR5, R4 ;  /* 0x0000000500047c24 */ /* 0x000fe2000f8e0204 */
[C---:B------:R-:W-:Y:S01]  /*13230*/  LOP3.LUT R12, R8.reuse, 0x40, RZ, 0xfc, !PT ;  /* 0x00000040080c7812 */ /* 0x040fe200078efcff */
[----:B------:R-:W-:Y:S01]  /*13240*/  ULDC.64 UR4, c[0x0][0x280] ;  /* 0x0000a00000047ab9 */ /* 0x000fe20000000a00 */
[C---:B------:R-:W-:Y:S01]  /*13250*/  LOP3.LUT R11, R8.reuse, 0x80, RZ, 0xfc, !PT ;  /* 0x00000080080b7812 */ /* 0x040fe200078efcff */
[----:B------:R-:W-:Y:S01]  /*13260*/  IMAD.IADD R3, R3, 0x1, R4 ;  /* 0x0000000103037824 */ /* 0x000fe200078e0204 */
[----:B------:R-:W-:Y:S02]  /*13270*/  LOP3.LUT R8, R8, 0xc0, RZ, 0xfc, !PT ;  /* 0x000000c008087812 */ /* 0x000fe400078efcff */
[----:B------:R-:W-:Y:S01]  /*13280*/  LEA R4, P0, R2, UR4, 0x1 ;  /* 0x0000000402047c11 */ /* 0x000fe2000f8008ff */
[----:B------:R-:W-:Y:S02]  /*13290*/  ULDC UR4, c[0x0][0x2b8] ;  /* 0x0000ae0000047ab9 */ /* 0x000fe40000000800 */
[----:B------:R-:W-:-:S02]  /*132a0*/  ISETP.GE.AND P3, PT, R8, UR4, PT ;  /* 0x0000000408007c0c */ /* 0x000fc4000bf66270 */
[----:B------:R0:W5:Y:S01]  /*132b0*/  LDL R8, [R1+0x20] ;  /* 0x0000200001087983 */ /* 0x0001620000100800 */
[----:B------:R-:W1:Y:S01]  /*132c0*/  S2R R5, SR_TID.X ;  /* 0x0000000000057919 */ /* 0x000e620000002100 */
[----:B------:R-:W-:Y:S02]  /*132d0*/  LEA.HI.X R3, R2, UR5, R3, 0x1, P0 ;  /* 0x0000000502037c11 */ /* 0x000fe400080f0c03 */
[----:B------:R-:W-:Y:S02]  /*132e0*/  ISETP.GE.AND P1, PT, R12, UR4, PT ;  /* 0x000000040c007c0c */ /* 0x000fe4000bf26270 */
[----:B------:R-:W-:Y:S01]  /*132f0*/  ISETP.GE.AND P2, PT, R11, UR4, PT ;  /* 0x000000040b007c0c */ /* 0x000fe2000bf46270 */
[----:B-1----:R-:W-:-:S05]  /*13300*/  IMAD.SHL.U32 R10, R5, 0x8, RZ ;  /* 0x00000008050a7824 */ /* 0x002fca00078e00ff */
[----:B------:R-:W-:-:S04]  /*13310*/  LOP3.LUT R10, R10, 0x38, RZ, 0xc0, !PT ;  /* 0x000000380a0a7812 */ /* 0x000fc800078ec0ff */
[----:B------:R-:W-:Y:S01]  /*13320*/  ISETP.GE.AND P0, PT, R10, UR4, PT ;  /* 0x000000040a007c0c */ /* 0x000fe2000bf06270 */
[----:B------:R-:W-:-:S03]  /*13330*/  UMOV UR4, 0xffffffff ;  /* 0xffffffff00047882 */ /* 0x000fc60000000000 */
[----:B0-----:R-:W-:Y:S09]  /*13340*/  BRA.DIV UR4, `(.L_x_1565) ;  /* 0x00000052044c7947 */ /* 0x001ff2000b800000 */
[----:B------:R-:W0:Y:S02]  /*13350*/  S2R R6, SR_TID.X ;  /* 0x0000000000067919 */ /* 0x000e240000002100 */
[----:B0-----:R-:W-:Y:S02]  /*13360*/  LOP3.LUT R9, R6, 0x7f, RZ, 0xc0, !PT ;  /* 0x0000007f06097812 */ /* 0x001fe400078ec0ff */
[----:B------:R-:W2:Y:S04]  /*13370*/  LDL.LU R6, [R1+0x30] ;  /* 0x0000300001067983 */ /* 0x000ea80000300800 */
[----:B------:R-:W3:Y:S01]  /*13380*/  LDL.LU R11, [R1+0x2c] ;  /* 0x00002c00010b7983 */ /* 0x000ee20000300800 */
[----:B------:R-:W-:Y:S01]  /*13390*/  SHF.R.U32.HI R9, RZ, 0x3, R9 ;  /* 0x00000003ff097819 */ /* 0x000fe20000011609 */
[----:B------:R-:W-:Y:S01]  /*133a0*/  ULDC.64 UR4, c[0x0][0x208] ;  /* 0x0000820000047ab9 */ /* 0x000fe20000000a00 */
[----:B--2---:R-:W-:-:S02]  /*133b0*/  IMAD R2, R6, R7, RZ ;  /* 0x0000000706027224 */ /* 0x004fc400078e02ff */
[----:B------:R-:W0:Y:S01]  /*133c0*/  SHFL.IDX PT, R7, R4, RZ, 0x181f ;  /* 0x00181fff04077589 */ /* 0x000e2200000e0000 */
[----:B---3--:R-:W-:-:S03]  /*133d0*/  IMAD.IADD R0, R9, 0x1, R11 ;  /* 0x0000000109007824 */ /* 0x008fc600078e020b */
[----:B------:R-:W1:Y:S01]  /*133e0*/  SHFL.IDX PT, R6, R3, RZ, 0x181f ;  /* 0x00181fff03067589 */ /* 0x000e6200000e0000 */
[C---:B------:R-:W-:Y:S01]  /*133f0*/  VIADD R5, R0.reuse, 0x10 ;  /* 0x0000001000057836 */ /* 0x040fe20000000000 */
[----:B------:R-:W-:-:S13]  /*13400*/  ISETP.GE.AND P5, PT, R0, R2, PT ;  /* 0x000000020000720c */ /* 0x000fda0003fa6270 */
[----:B0-----:R-:W-:-:S05]  /*13410*/  @!P5 LEA R7, P4, R10, R7, 0x1 ;  /* 0x000000070a07d211 */ /* 0x001fca00078808ff */
[----:B-1----:R-:W-:-:S05]  /*13420*/  @!P5 IMAD.X R6, RZ, RZ, R6, P4 ;  /* 0x000000ffff06d224 */ /* 0x002fca00020e0606 */
[----:B------:R-:W-:-:S04]  /*13430*/  @!P5 LOP3.LUT R7, R7, R6, RZ, 0x3c, !PT ;  /* 0x000000060707d212 */ /* 0x000fc800078e3cff */
[----:B------:R-:W-:-:S04]  /*13440*/  @!P5 LOP3.LUT R6, R7, R6, RZ, 0x3c, !PT ;  /* 0x000000060706d212 */ /* 0x000fc800078e3cff */
[----:B------:R-:W-:-:S05]  /*13450*/  @!P5 LOP3.LUT R7, R7, R6, RZ, 0x3c, !PT ;  /* 0x000000060707d212 */ /* 0x000fca00078e3cff */
[----:B------:R-:W-:Y:S01]  /*13460*/  @!PT LDS RZ, [RZ] ;  /* 0x00000000fffff984 */ /* 0x000fe20000000800 */
[----:B-----5:R-:W-:Y:S04]  /*13470*/  @!P5 LDGSTS.E.BYPASS.LTC128B.128 [R8+0x10400], desc[UR4][R6.64], !P0 ;  /* 0x104000000608dfae */ /* 0x020fe8000c101d44 */
[----:B------:R-:W-:Y:S04]  /*13480*/  @!P5 LDGSTS.E.BYPASS.LTC128B.128 [R8+0x14400], desc[UR4][R6.64+0x80], !P1 ;  /* 0x144000800608dfae */ /* 0x000fe8000c901d44 */
[----:B------:R-:W-:Y:S04]  /*13490*/  @!P5 LDGSTS.E.BYPASS.LTC128B.128 [R8+0x18400], desc[UR4][R6.64+0x100], !P2 ;  /* 0x184001000608dfae */ /* 0x000fe8000d101d44 */
[----:B------:R0:W-:Y:S01]  /*134a0*/  @!P5 LDGSTS.E.BYPASS.LTC128B.128 [R8+0x1c400], desc[UR4][R6.64+0x180], !P3 ;  /* 0x1c4001800608dfae */ /* 0x0001e2000d901d44 */
[----:B------:R-:W-:Y:S01]  /*134b0*/  ISETP.GE.AND P5, PT, R5, R2, PT ;  /* 0x000000020500720c */ /* 0x000fe20003fa6270 */
[----:B------:R-:W-:-:S02]  /*134c0*/  VIADD R5, R0, 0x20 ;  /* 0x0000002000057836 */ /* 0x000fc40000000000 */
        /* <DEDUP_REMOVED lines=67> */
[----:B------:R-:W-:Y:S02]  /*13900*/  @!P5 IMAD.X R6, RZ, RZ, R5, P4 ;  /* 0x000000ffff06d224 */ /* 0x000fe400020e0605 */
[----:B------:R0:W1:Y:S03]  /*13910*/  SHFL.IDX PT, R5, R3, 0x7, 0x181f ;  /* 0x00f81f0003057f89 */ /* 0x00006600000e0000 */
[-C--:B------:R-:W-:Y:S01]  /*13920*/  @!P5 LOP3.LUT R7, R7, R6.reuse, RZ, 0x3c, !PT ;  /* 0x000000060707d212 */ /* 0x080fe200078e3cff */
[----:B------:R0:W2:Y:S03]  /*13930*/  SHFL.IDX PT, R3, R4, 0x7, 0x181f ;  /* 0x00f81f0004037f89 */ /* 0x0000a600000e0000 */
[----:B------:R-:W-:-:S04]  /*13940*/  @!P5 LOP3.LUT R6, R7, R6, RZ, 0x3c, !PT ;  /* 0x000000060706d212 */ /* 0x000fc800078e3cff */
[----:B------:R-:W-:-:S05]  /*13950*/  @!P5 LOP3.LUT R7, R7, R6, RZ, 0x3c, !PT ;  /* 0x000000060707d212 */ /* 0x000fca00078e3cff */
[----:B------:R0:W-:Y:S04]  /*13960*/  @!P5 LDGSTS.E.BYPASS.LTC128B.128 [R8+0x13400], desc[UR4][R6.64], !P0 ;  /* 0x134000000608dfae */ /* 0x0001e8000c101d44 */
[----:B------:R0:W-:Y:S04]  /*13970*/  @!P5 LDGSTS.E.BYPASS.LTC128B.128 [R8+0x17400], desc[UR4][R6.64+0x80], !P1 ;  /* 0x174000800608dfae */ /* 0x0001e8000c901d44 */
[----:B------:R0:W-:Y:S04]  /*13980*/  @!P5 LDGSTS.E.BYPASS.LTC128B.128 [R8+0x1b400], desc[UR4][R6.64+0x100], !P2 ;  /* 0x1b4001000608dfae */ /* 0x0001e8000d101d44 */
[----:B-12---:R0:W-:Y:S02]  /*13990*/  @!P5 LDGSTS.E.BYPASS.LTC128B.128 [R8+0x1f400], desc[UR4][R6.64+0x180], !P3 ;  /* 0x1f4001800608dfae */ /* 0x0061e4000d901d44 */
.L_x_1695:
[----:B------:R-:W-:Y:S01]  /*139a0*/  VIADD R0, R0, 0x70 ;  /* 0x0000007000007836 */ /* 0x000fe20000000000 */
[----:B------:R-:W-:Y:S04]  /*139b0*/  BSSY B0, `(.L_x_1566) ;  /* 0x000000d000007945 */ /* 0x000fe80003800000 */
[----:B------:R-:W-:-:S13]  /*139c0*/  ISETP.GE.AND P4, PT, R0, R2, PT ;  /* 0x000000020000720c */ /* 0x000fda0003f86270 */
[----:B------:R-:W-:Y:S05]  /*139d0*/  @P4 BRA `(.L_x_1567) ;  /* 0x0000000000284947 */ /* 0x000fea0003800000 */
[----:B------:R-:W-:Y:S01]  /*139e0*/  LEA R2, P4, R10, R3, 0x1 ;  /* 0x000000030a027211 */ /* 0x000fe200078808ff */
[----:B------:R-:W-:-:S04]  /*139f0*/  ULDC.64 UR4, c[0x0][0x208] ;  /* 0x0000820000047ab9 */ /* 0x000fc80000000a00 */
[----:B0-----:R-:W-:-:S05]  /*13a00*/  IMAD.X R3, RZ, RZ, R5, P4 ;  /* 0x000000ffff037224 */ /* 0x001fca00020e0605 */
[----:B------:R-:W-:Y:S01]  /*13a10*/  @!PT LDS RZ, [RZ] ;  /* 0x00000000fffff984 */ /* 0x000fe20000000800 */
[----:B------:R-:W-:Y:S01]  /*13a20*/  @!PT LDS RZ, [RZ] ;  /* 0x00000000fffff984 */ /* 0x000fe20000000800 */
[----:B------:R-:W-:Y:S01]  /*13a30*/  @!PT LDS RZ, [RZ] ;  /* 0x00000000fffff984 */ /* 0x000fe20000000800 */
[----:B------:R1:W-:Y:S04]  /*13a40*/  LDGSTS.E.BYPASS.LTC128B.128 [R8+0x13c00], desc[UR4][R2.64], !P0 ;  /* 0x13c0000002087fae */ /* 0x0003e8000c101d44 */
[----:B------:R1:W-:Y:S04]  /*13a50*/  LDGSTS.E.BYPASS.LTC128B.128 [R8+0x17c00], desc[UR4][R2.64+0x80], !P1 ;  /* 0x17c0008002087fae */ /* 0x0003e8000c901d44 */
[----:B------:R1:W-:Y:S04]  /*13a60*/  LDGSTS.E.BYPASS.LTC128B.128 [R8+0x1bc00], desc[UR4][R2.64+0x100], !P2 ;  /* 0x1bc0010002087fae */ /* 0x0003e8000d101d44 */
[----:B------:R1:W-:Y:S02]  /*13a70*/  LDGSTS.E.BYPASS.LTC128B.128 [R8+0x1fc00], desc[UR4][R2.64+0x180], !P3 ;  /* 0x1fc0018002087fae */ /* 0x0003e4000d901d44 */
.L_x_1567:
[----:B------:R-:W-:Y:S05]  /*13a80*/  BSYNC B0 ;  /* 0x0000000000007941 */ /* 0x000fea0003800000 */
.L_x_1566:
[----:B01----:R-:W2:Y:S01]  /*13a90*/  LDL R8, [R1] ;  /* 0x0000000001087983 */ /* 0x003ea20000100800 */
[----:B------:R-:W-:Y:S01]  /*13aa0*/  PLOP3.LUT P0, PT, PT, PT, PT, 0x80, 0x0 ;  /* 0x000000000000781c */ /* 0x000fe20003f0f070 */
[----:B------:R-:W-:Y:S01]  /*13ab0*/  NOP ;  /* 0x0000000000007918 */ /* 0x000fe20000000000 */
[----:B--2---:R-:W-:-:S11]  /*13ac0*/  VIADD R10, R8, 0x30800 ;  /* 0x00030800080a7836 */ /* 0x004fd60000000000 */
.L_x_1568:
[----:B------:R-:W2:Y:S01]  /*13ad0*/  LDL R2, [R1] ;  /* 0x0000000001027983 */ /* 0x000ea20000100800 */
        /* <DEDUP_REMOVED lines=18> */
.L_x_1696:
[----:B------:R-:W-:Y:S05]  /*13c00*/  BSYNC B0 ;  /* 0x0000000000007941 */ /* 0x000fea0003800000 */
.L_x_1569:
[----:B------:R-:W2:Y:S04]  /*13c10*/  LDL R3, [R1+0x28] ;  /* 0x0000280001037983 */ /* 0x000ea80000100800 */
[----:B0-----:R-:W3:Y:S01]  /*13c20*/  LDL R2, [R1+0x24] ;  /* 0x0000240001027983 */ /* 0x001ee20000100800 */
[----:B------:R-:W-:Y:S01]  /*13c30*/  BSSY B0, `(.L_x_1571) ;  /* 0x00002b1000007945 */ /* 0x000fe20003800000 */
[----:B--2---:R-:W-:-:S05]  /*13c40*/  VIADD R0, R3, 0xfffffffe ;  /* 0xfffffffe03007836 */ /* 0x004fca0000000000 */
[----:B---3--:R-:W-:-:S13]  /*13c50*/  ISETP.GE.AND P0, PT, R0, R2, PT ;  /* 0x000000020000720c */ /* 0x008fda0003f06270 */
[----:B------:R-:W-:Y:S05]  /*13c60*/  @!P0 BRA `(.L_x_1572) ;  /* 0x0000002800b48947 */ /* 0x000fea0003800000 */
[----:B------:R-:W-:Y:S01]  /*13c70*/  LOP3.LUT R8, RZ, R2, RZ, 0x33, !PT ;  /* 0x00000002ff087212 */ /* 0x000fe200078e33ff */
[----:B------:R-:W-:Y:S01]  /*13c80*/  IMAD.MOV R2, RZ, RZ, -R3 ;  /* 0x000000ffff027224 */ /* 0x000fe200078e0a03 */
[----:B------:R-:W-:Y:S04]  /*13c90*/  BSSY B2, `(.L_x_1573) ;  /* 0x00000e9000027945 */ /* 0x000fe80003800000 */
[----:B------:R-:W-:-:S05]  /*13ca0*/  VIADDMNMX R8, R2, 0x1, R8, !PT ;  /* 0x0000000102087846 */ /* 0x000fca0007800108 */
[----:B------:R-:W-:-:S05]  /*13cb0*/  IMAD.IADD R2, R3, 0x1, R8 ;  /* 0x0000000103027824 */ /* 0x000fca00078e0208 */
[----:B------:R-:W-:-:S04]  /*13cc0*/  LOP3.LUT R2, R2, 0x1, RZ, 0xc0, !PT ;  /* 0x0000000102027812 */ /* 0x000fc800078ec0ff */
[----:B------:R-:W-:-:S13]  /*13cd0*/  ISETP.NE.U32.AND P0, PT, R2, 0x1, PT ;  /* 0x000000010200780c */ /* 0x000fda0003f05070 */
[----:B------:R-:W-:Y:S05]  /*13ce0*/  @P0 BRA `(.L_x_1574) ;  /* 0x0000000c008c0947 */ /* 0x000fea0003800000 */
[----:B------:R-:W2:Y:S04]  /*13cf0*/  LDL R5, [R1+0x18] ;  /* 0x0000180001057983 */ /* 0x000ea80000100800 */
[----:B------:R-:W3:Y:S04]  /*13d00*/  LDL R4, [R1+0x4] ;  /* 0x0000040001047983 */ /* 0x000ee80000100800 */
[----:B------:R-:W4:Y:S01]  /*13d10*/  LDL R3, [R1+0x10] ;  /* 0x0000100001037983 */ /* 0x000f220000100800 */
[----:B------:R-:W-:Y:S01]  /*13d20*/  BSSY B1, `(.L_x_1575) ;  /* 0x00000db000017945 */ /* 0x000fe20003800000 */
[----:B--2---:R-:W-:Y:S01]  /*13d30*/  LOP3.LUT P1, RZ, R5, 0x1, RZ, 0xc0, !PT ;  /* 0x0000000105ff7812 */ /* 0x004fe2000782c0ff */
[----:B---3--:R-:W-:-:S05]  /*13d40*/  VIADD R7, R4, 0x1 ;  /* 0x0000000104077836 */ /* 0x008fca0000000000 */
[----:B------:R-:W-:-:S04]  /*13d50*/  ISETP.NE.AND P0, PT, R7, 0x2, PT ;  /* 0x000000020700780c */ /* 0x000fc80003f05270 */
[----:B------:R-:W-:Y:S02]  /*13d60*/  SEL R9, RZ, 0x1, P0 ;  /* 0x00000001ff097807 */ /* 0x000fe40000000000 */
        /* <DEDUP_REMOVED lines=28> */
.L_x_1577:
[----:B------:R-:W2:Y:S01]  /*13f30*/  LDL R2, [R1] ;  /* 0x0000000001027983 */ /* 0x000ea20000100800 */
[----:B------:R-:W-:Y:S01]  /*13f40*/  BSSY B3, `(.L_x_1578) ;  /* 0x0000005000037945 */ /* 0x000fe20003800000 */
[----:B--2---:R-:W-:Y:S01]  /*13f50*/  IMAD R3, R7, 0x8, R2 ;  /* 0x0000000807037824 */ /* 0x004fe200078e0202 */
[----:B------:R-:W-:-:S04]  /*13f60*/  SHF.L.U32 R2, R9, 0x1f, RZ ;  /* 0x0000001f09027819 */ /* 0x000fc800000006ff */
[----:B------:R-:W1:Y:S02]  /*13f70*/  SYNCS.PHASECHK.TRANS64.TRYWAIT P0, [R3+URZ+0x30840], R2 ;  /* 0x03084002030075a7 */ /* 0x000e64000800017f */
[----:B-1----:R-:W-:Y:S05]  /*13f80*/  @!P0 BRA `(.L_x_1579) ;  /* 0x0000005000748947 */ /* 0x002fea0003800000 */
.L_x_1697:
[----:B------:R-:W-:Y:S05]  /*13f90*/  BSYNC B3 ;  /* 0x0000000000037941 */ /* 0x000fea0003800000 */
.L_x_1578:
        /* <DEDUP_REMOVED lines=12> */
.L_x_1581:
[----:B------:R-:W-:Y:S05]  /*14060*/  BSYNC B3 ;  /* 0x0000000000037941 */ /* 0x000fea0003800000 */
.L_x_1580:
[----:B------:R-:W2:Y:S04]  /*14070*/  LDL R5, [R1] ;  /* 0x0000000001057983 */ /* 0x000ea80000100800 */
[----:B-1----:R-:W3:Y:S01]  /*14080*/  LDL R2, [R1+0x14] ;  /* 0x0000140001027983 */ /* 0x002ee20000100800 */
        /* <DEDUP_REMOVED lines=8> */
[----:B--2---:R-:W-:-:S02]  /*14110*/  IMAD R6, R7, 0x8000, R5 ;  /* 0x0000800007067824 */ /* 0x004fc400078e0205 */
[----:B---3--:R-:W-:Y:S02]  /*14120*/  IMAD R2, R0, 0x40, R2 ;  /* 0x0000004000027824 */ /* 0x008fe400078e0202 */
[----:B------:R-:W-:-:S08]  /*14130*/  VIADD R5, R6, 0x20400 ;  /* 0x0002040006057836 */ /* 0x000fd00000000000 */
.L_x_1582:
        /* <DEDUP_REMOVED lines=16> */
.L_x_1583:
        /* <DEDUP_REMOVED lines=16> */
.L_x_1584:
        /* <DEDUP_REMOVED lines=16> */
.L_x_1585:
        /* <DEDUP_REMOVED lines=17> */
.L_x_1698:
[----:B------:R-:W-:Y:S05]  /*14550*/  BSYNC B3 ;  /* 0x0000000000037941 */ /* 0x000fea0003800000 */
.L_x_1586:
[----:B------:R-:W-:Y:S01]  /*14560*/  BSSY B3, `(.L_x_1588) ;  /* 0x000000e000037945 */ /* 0x000fe20003800000 */
[----:B------:R-:W-:Y:S02]  /*14570*/  IMAD.MOV.U32 R12, RZ, RZ, 0x0 ;  /* 0x00000000ff0c7424 */ /* 0x000fe400078e00ff */
[----:B------:R-:W-:Y:S01]  /*14580*/  IMAD.MOV.U32 R13, RZ, RZ, 0x14f00000 ;  /* 0x14f00000ff0d7424 */ /* 0x000fe200078e00ff */
[----:B------:R-:W-:Y:S06]  /*14590*/  @P1 BRA `(.L_x_1589) ;  /* 0x0000000000281947 */ /* 0x000fec0003800000 */
[----:B0-----:R-:W2:Y:S04]  /*145a0*/  LDL R3, [R1] ;  /* 0x0000000001037983 */ /* 0x001ea80000100800 */
        /* <DEDUP_REMOVED lines=9> */
.L_x_1589:
[----:B------:R-:W-:Y:S05]  /*14640*/  BSYNC B3 ;  /* 0x0000000000037941 */ /* 0x000fea0003800000 */
.L_x_1588:
[----:B01----:R-:W2:Y:S01]  /*14650*/  LDL.LU R2, [R1+0x4] ;  /* 0x0000040001027983 */ /* 0x003ea20000300800 */
[----:B------:R-:W-:-:S03]  /*14660*/  R2UR UR10, R11 ;  /* 0x000000000b0a72ca */ /* 0x000fc600000e0000 */
[----:B------:R-:W3:Y:S04]  /*14670*/  LDL R6, [R1+0x14] ;  /* 0x0000140001067983 */ /* 0x000ee80000100800 */
[----:B------:R-:W3:Y:S04]  /*14680*/  LDL.LU R5, [R1+0x8] ;  /* 0x0000080001057983 */ /* 0x000ee80000300800 */
[----:B------:R-:W2:Y:S01]  /*14690*/  LDL R11, [R1] ;  /* 0x00000000010b7983 */ /* 0x000ea20000100800 */
        /* <DEDUP_REMOVED lines=10> */
.L_x_1590:
        /* <DEDUP_REMOVED lines=15> */
.L_x_1591:
        /* <DEDUP_REMOVED lines=15> */
.L_x_1592:
        /* <DEDUP_REMOVED lines=15> */
.L_x_1593:
        /* <DEDUP_REMOVED lines=12> */
.L_x_1576:
[----:B------:R-:W-:Y:S05]  /*14ad0*/  BSYNC B1 ;  /* 0x0000000000017941 */ /* 0x000fea0003800000 */
.L_x_1575:
[----:B0-----:R-:W2:Y:S04]  /*14ae0*/  LDL R0, [R1+0x28] ;  /* 0x0000280001007983 */ /* 0x001ea80000100800 */
[----:B------:R0:W-:Y:S04]  /*14af0*/  STL [R1+0x4], R7 ;  /* 0x0000040701007387 */ /* 0x0001e80000100800 */
[----:B------:R0:W-:Y:S02]  /*14b00*/  STL [R1+0x10], R9 ;  /* 0x0000100901007387 */ /* 0x0001e40000100800 */
[----:B0-2---:R-:W-:-:S07]  /*14b10*/  VIADD R0, R0, 0xfffffffd ;  /* 0xfffffffd00007836 */ /* 0x005fce0000000000 */
.L_x_1574:
[----:B------:R-:W-:Y:S05]  /*14b20*/  BSYNC B2 ;  /* 0x0000000000027941 */ /* 0x000fea0003800000 */
.L_x_1573:
[----:B------:R-:W2:Y:S01]  /*14b30*/  LDL.LU R2, [R1+0x28] ;  /* 0x0000280001027983 */ /* 0x000ea20000300800 */
[----:B------:R-:W-:Y:S01]  /*14b40*/  VIADD R8, R8, 0xfffffffe ;  /* 0xfffffffe08087836 */ /* 0x000fe20000000000 */
[----:B--2---:R-:W-:-:S04]  /*14b50*/  LOP3.LUT R2, RZ, R2, RZ, 0x33, !PT ;  /* 0x00000002ff027212 */ /* 0x004fc800078e33ff */
[----:B------:R-:W-:-:S13]  /*14b60*/  ISETP.NE.AND P0, PT, R8, R2, PT ;  /* 0x000000020800720c */ /* 0x000fda0003f05270 */
[----:B------:R-:W-:Y:S05]  /*14b70*/  @!P0 BRA `(.L_x_1572) ;  /* 0x0000001800f08947 */ /* 0x000fea0003800000 */
[----:B------:R-:W-:-:S07]  /*14b80*/  IMAD.MOV.U32 R9, RZ, RZ, R17 ;  /* 0x000000ffff097224 */ /* 0x000fce00078e0011 */
.L_x_1632:
[----:B--2---:R-:W2:Y:S04]  /*14b90*/  LDL R4, [R1+0x18] ;  /* 0x0000180001047983 */ /* 0x004ea80000100800 */
[----:B------:R-:W3:Y:S04]  /*14ba0*/  LDL R3, [R1+0x4] ;  /* 0x0000040001037983 */ /* 0x000ee80000100800 */
[----:B------:R-:W4:Y:S01]  /*14bb0*/  LDL R2, [R1+0x10] ;  /* 0x0000100001027983 */ /* 0x000f220000100800 */
[----:B------:R-:W-:Y:S05]  /*14bc0*/  YIELD ;  /* 0x0000000000007946 */ /* 0x000fea0003800000 */
[----:B------:R-:W-:Y:S01]  /*14bd0*/  BSSY B1, `(.L_x_1594) ;  /* 0x00000d7000017945 */ /* 0x000fe20003800000 */
[----:B--2---:R-:W-:Y:S01]  /*14be0*/  LOP3.LUT P1, RZ, R4, 0x1, RZ, 0xc0, !PT ;  /* 0x0000000104ff7812 */ /* 0x004fe2000782c0ff */
[----:B---3--:R-:W-:-:S05]  /*14bf0*/  VIADD R4, R3, 0x1 ;  /* 0x0000000103047836 */ /* 0x008fca0000000000 */
[----:B------:R-:W-:-:S04]  /*14c00*/  ISETP.NE.AND P0, PT, R4, 0x2, PT ;  /* 0x000000020400780c */ /* 0x000fc80003f05270 */
[----:B------:R-:W-:Y:S02]  /*14c10*/  SEL R5, RZ, 0x1, P0 ;  /* 0x00000001ff057807 */ /* 0x000fe40000000000 */
[----:B------:R-:W-:Y:S02]  /*14c20*/  SEL R4, R4, RZ, P0 ;  /* 0x000000ff04047207 */ /* 0x000fe40000000000 */
[----:B----4-:R-:W-:Y:S01]  /*14c30*/  LOP3.LUT R5, R2, R5, RZ, 0x3c, !PT ;  /* 0x0000000502057212 */ /* 0x010fe200078e3cff */
[----:B01----:R-:W-:Y:S06]  /*14c40*/  @!P1 BRA `(.L_x_1595) ;  /* 0x0000000c003c9947 */ /* 0x003fec0003800000 */
        /* <DEDUP_REMOVED lines=25> */
.L_x_1596:
[----:B------:R-:W2:Y:S01]  /*14de0*/  LDL R2, [R1] ;  /* 0x0000000001027983 */ /* 0x000ea20000100800 */
[----:B------:R-:W-:Y:S01]  /*14df0*/  BSSY B2, `(.L_x_1597) ;  /* 0x0000005000027945 */ /* 0x000fe20003800000 */
[----:B--2---:R-:W-:Y:S01]  /*14e00*/  IMAD R3, R4, 0x8, R2 ;  /* 0x0000000804037824 */ /* 0x004fe200078e0202 */
[----:B------:R-:W-:-:S04]  /*14e10*/  SHF.L.U32 R2, R5, 0x1f, RZ ;  /* 0x0000001f05027819 */ /* 0x000fc800000006ff */
[----:B------:R-:W1:Y:S02]  /*14e20*/  SYNCS.PHASECHK.TRANS64.TRYWAIT P0, [R3+URZ+0x30840], R2 ;  /* 0x03084002030075a7 */ /* 0x000e64000800017f */
[----:B-1----:R-:W-:Y:S05]  /*14e30*/  @!P0 BRA `(.L_x_1598) ;  /* 0x0000004000f08947 */ /* 0x002fea0003800000 */
.L_x_1699:
[----:B------:R-:W-:Y:S05]  /*14e40*/  BSYNC B2 ;  /* 0x0000000000027941 */ /* 0x000fea0003800000 */
.L_x_1597:
        /* <DEDUP_REMOVED lines=12> */
.L_x_1600:
[----:B------:R-:W-:Y:S05]  /*14f10*/  BSYNC B2 ;  /* 0x0000000000027941 */ /* 0x000fea0003800000 */
.L_x_1599:
        /* <DEDUP_REMOVED lines=13> */
.L_x_1601:
        /* <DEDUP_REMOVED lines=16> */
.L_x_1602:
        /* <DEDUP_REMOVED lines=16> */
.L_x_1603:
        /* <DEDUP_REMOVED lines=16> */
.L_x_1604:
        /* <DEDUP_REMOVED lines=17> */
.L_x_1700:
[----:B------:R-:W-:Y:S05]  /*15400*/  BSYNC B2 ;  /* 0x0000000000027941 */ /* 0x000fea0003800000 */
.L_x_1605:
        /* <DEDUP_REMOVED lines=11> */
.L_x_1608:
[----:B------:R-:W-:Y:S05]  /*154c0*/  BSYNC B2 ;  /* 0x0000000000027941 */ /* 0x000fea0003800000 */
.L_x_1607:
[----:B0-----:R-:W2:Y:S01]  /*154d0*/  LDL.LU R3, [R1+0x4] ;  /* 0x0000040001037983 */ /* 0x001ea20000300800 */
[----:B------:R-:W-:-:S03]  /*154e0*/  R2UR UR10, R11 ;  /* 0x000000000b0a72ca */ /* 0x000fc600000e0000 */
[----:B------:R-:W3:Y:S04]  /*154f0*/  LDL R7, [R1+0x14] ;  /* 0x0000140001077983 */ /* 0x000ee80000100800 */
[----:B------:R-:W3:Y:S04]  /*15500*/  LDL.LU R6, [R1+0x8] ;  /* 0x0000080001067983 */ /* 0x000ee80000300800 */
[----:B------:R-:W2:Y:S01]  /*15510*/  LDL R11, [R1] ;  /* 0x00000000010b7983 */ /* 0x000ea20000100800 */
        /* <DEDUP_REMOVED lines=9> */
.L_x_1609:
        /* <DEDUP_REMOVED lines=15> */
.L_x_1610:
        /* <DEDUP_REMOVED lines=15> */
.L_x_1611:
        /* <DEDUP_REMOVED lines=15> */
.L_x_1612:
        /* <DEDUP_REMOVED lines=12> */
.L_x_1595:
[----:B------:R-:W-:Y:S05]  /*15940*/  BSYNC B1 ;  /* 0x0000000000017941 */ /* 0x000fea0003800000 */
.L_x_1594:
[----:B------:R-:W2:Y:S01]  /*15950*/  LDL R2, [R1+0x18] ;  /* 0x0000180001027983 */ /* 0x000ea20000100800 */
[----:B------:R-:W-:Y:S01]  /*15960*/  VIADD R3, R4, 0x1 ;  /* 0x0000000104037836 */ /* 0x000fe20000000000 */
[----:B------:R-:W-:Y:S01]  /*15970*/  BSSY B1, `(.L_x_1613) ;  /* 0x00000d8000017945 */ /* 0x000fe20003800000 */
[----:B------:R-:W-:-:S03]  /*15980*/  VIADD R6, R0, 0xffffffff ;  /* 0xffffffff00067836 */ /* 0x000fc60000000000 */
        /* <DEDUP_REMOVED lines=9> */
[----:B------:R-:W-:Y:S01]  /*15a20*/  IMAD.MOV.U32 R7, RZ, RZ, R6 ;  /* 0x000000ffff077224 */ /* 0x000fe200078e0006 */
[----:B------:R-:W-:-:S04]  /*15a30*/  ISETP.NE.U32.AND P0, PT, RZ, UR4, PT ;  /* 0x00000004ff007c0c */ /* 0x000fc8000bf05070 */
[----:B------:R-:W-:-:S13]  /*15a40*/  ISETP.NE.AND.EX P0, PT, RZ, UR5, PT, P0 ;  /* 0x00000005ff007c0c */ /* 0x000fda000bf05300 */
[----:B------:R-:W-:Y:S05]  /*15a50*/  @!P0 BRA `(.L_x_1615) ;  /* 0x0000000000508947 */ /* 0x000fea0003800000 */
[----:B------:R-:W2:Y:S01]  /*15a60*/  LDL R14, [R1+0x1c] ;  /* 0x00001c00010e7983 */ /* 0x000ea20000100800 */
[----:B0-----:R-:W0:Y:S01]  /*15a70*/  LDC R8, c[0x0][0x43c] ;  /* 0x00010f00ff087b82 */ /* 0x001e220000000800 */
        /* <DEDUP_REMOVED lines=16> */
[----:B------:R-:W-:-:S06]  /*15b80*/  LEA.HI.X R9, R2, UR5, R3, 0x2, P0 ;  /* 0x0000000502097c11 */ /* 0x000fcc00080f1403 */
[----:B------:R2:W5:Y:S03]  /*15b90*/  LDG.E R9, desc[UR8][R8.64] ;  /* 0x0000000808097981 */ /* 0x000566000c1e1900 */
.L_x_1615:
[----:B------:R-:W3:Y:S01]  /*15ba0*/  LDL R2, [R1] ;  /* 0x0000000001027983 */ /* 0x000ee20000100800 */
[----:B------:R-:W-:Y:S01]  /*15bb0*/  SHF.L.U32 R3, R11, 0x1f, RZ ;  /* 0x0000001f0b037819 */ /* 0x000fe200000006ff */
[----:B------:R-:W-:Y:S01]  /*15bc0*/  BSSY B2, `(.L_x_1616) ;  /* 0x0000004000027945 */ /* 0x000fe20003800000 */
[----:B---3--:R-:W-:-:S04]  /*15bd0*/  IMAD R2, R12, 0x8, R2 ;  /* 0x000000080c027824 */ /* 0x008fc800078e0202 */
[----:B------:R-:W3:Y:S02]  /*15be0*/  SYNCS.PHASECHK.TRANS64.TRYWAIT P0, [R2+URZ+0x30840], R3 ;  /* 0x03084003020075a7 */ /* 0x000ee4000800017f */
[----:B---3--:R-:W-:Y:S05]  /*15bf0*/  @!P0 BRA `(.L_x_1617) ;  /* 0x0000003400a88947 */ /* 0x008fea0003800000 */
.L_x_1701:
[----:B------:R-:W-:Y:S05]  /*15c00*/  BSYNC B2 ;  /* 0x0000000000027941 */ /* 0x000fea0003800000 */
.L_x_1616:
[----:B0-2---:R-:W0:Y:S01]  /*15c10*/  S2R R8, SR_TID.X ;  /* 0x0000000000087919 */ /* 0x005e220000002100 */
        /* <DEDUP_REMOVED lines=9> */
[----:B--2---:R-:W-:Y:S05]  /*15cb0*/  @!P0 BRA `(.L_x_1619) ;  /* 0x0000000000048947 */ /* 0x004fea0003800000 */
[----:B------:R-:W-:Y:S01]  /*15cc0*/  BPT.TRAP 0x1 ;  /* 0x000000040000795c */ /* 0x000fe20000300000 */
.L_x_1619:
[----:B------:R-:W-:Y:S05]  /*15cd0*/  BSYNC B2 ;  /* 0x0000000000027941 */ /* 0x000fea0003800000 */
.L_x_1618:
[----:B------:R-:W2:Y:S04]  /*15ce0*/  LDL R8, [R1+0x4] ;  /* 0x0000040001087983 */ /* 0x000ea80000100800 */
[----:B-1----:R-:W4:Y:S04]  /*15cf0*/  LDL R11, [R1] ;  /* 0x00000000010b7983 */ /* 0x002f280000100800 */
        /* <DEDUP_REMOVED lines=8> */
[C---:B--2---:R-:W-:Y:S02]  /*15d80*/  IMAD R3, R8.reuse, 0x8, R10 ;  /* 0x0000000808037824 */ /* 0x044fe400078e020a */
[----:B----4-:R-:W-:Y:S02]  /*15d90*/  IMAD R8, R8, 0x8000, R11 ;  /* 0x0000800008087824 */ /* 0x010fe400078e020b */
[----:B------:R-:W-:-:S02]  /*15da0*/  VIADD R3, R3, 0x30 ;  /* 0x0000003003037836 */ /* 0x000fc40000000000 */
[----:B---3--:R-:W-:Y:S02]  /*15db0*/  IMAD R2, R7, 0x40, R2 ;  /* 0x0000004007027824 */ /* 0x008fe400078e0202 */
[----:B------:R-:W-:-:S07]  /*15dc0*/  VIADD R11, R8, 0x20400 ;  /* 0x00020400080b7836 */ /* 0x000fce0000000000 */
.L_x_1620:
        /* <DEDUP_REMOVED lines=16> */
.L_x_1621:
        /* <DEDUP_REMOVED lines=16> */
.L_x_1622:
        /* <DEDUP_REMOVED lines=16> */
.L_x_1623:
        /* <DEDUP_REMOVED lines=15> */
.L_x_1702:
[----:B------:R-:W-:Y:S05]  /*161c0*/  BSYNC B2 ;  /* 0x0000000000027941 */ /* 0x000fea0003800000 */
.L_x_1624:
        /* <DEDUP_REMOVED lines=11> */
.L_x_1627:
[----:B------:R-:W-:Y:S05]  /*16280*/  BSYNC B2 ;  /* 0x0000000000027941 */ /* 0x000fea0003800000 */
.L_x_1626:
[----:B------:R-:W2:Y:S04]  /*16290*/  LDL R8, [R1] ;  /* 0x0000000001087983 */ /* 0x000ea80000100800 */
[----:B0-----:R-:W3:Y:S04]  /*162a0*/  LDL R5, [R1+0x14] ;  /* 0x0000140001057983 */ /* 0x001ee80000100800 */
        /* <DEDUP_REMOVED lines=11> */
.L_x_1628:
        /* <DEDUP_REMOVED lines=15> */
.L_x_1629:
        /* <DEDUP_REMOVED lines=15> */
.L_x_1630:
        /* <DEDUP_REMOVED lines=15> */
.L_x_1631:
        /* <DEDUP_REMOVED lines=12> */
.L_x_1614:
[----:B------:R-:W-:Y:S05]  /*166f0*/  BSYNC B1 ;  /* 0x0000000000017941 */ /* 0x000fea0003800000 */
.L_x_1613:
[----:B------:R-:W3:Y:S01]  /*16700*/  LDL R2, [R1+0x24] ;  /* 0x0000240001027983 */ /* 0x000ee20000100800 */
[----:B------:R-:W-:Y:S01]  /*16710*/  VIADD R0, R0, 0xfffffffe ;  /* 0xfffffffe00007836 */ /* 0x000fe20000000000 */
[----:B---3--:R-:W-:-:S13]  /*16720*/  ISETP.GT.AND P0, PT, R6, R2, PT ;  /* 0x000000020600720c */ /* 0x008fda0003f04270 */
[----:B------:R-:W-:Y:S05]  /*16730*/  @P0 BRA `(.L_x_1632) ;  /* 0xffffffe400140947 */ /* 0x000fea000383ffff */
.L_x_1572:
[----:B------:R-:W-:Y:S05]  /*16740*/  BSYNC B0 ;  /* 0x0000000000007941 */ /* 0x000fea0003800000 */
.L_x_1571:
[----:B------:R-:W3:Y:S01]  /*16750*/  S2R R2, SR_TID.X ;  /* 0x0000000000027919 */ /* 0x000ee20000002100 */
[----:B------:R-:W-:Y:S01]  /*16760*/  BSSY B0, `(.L_x_1633) ;  /* 0x0000011000007945 */ /* 0x000fe20003800000 */
[----:B---3--:R-:W-:-:S04]  /*16770*/  LOP3.LUT R3, R2, 0x7f, RZ, 0xc0, !PT ;  /* 0x0000007f02037812 */ /* 0x008fc800078ec0ff */
[----:B------:R-:W-:-:S13]  /*16780*/  ISETP.NE.AND P0, PT, R3, RZ, PT ;  /* 0x000000ff0300720c */ /* 0x000fda0003f05270 */
[----:B------:R-:W-:Y:S05]  /*16790*/  @P0 BRA `(.L_x_1634) ;  /* 0x0000000000340947 */ /* 0x000fea0003800000 */
[----:B------:R-:W3:Y:S01]  /*167a0*/  S2R R2, SR_LANEID ;  /* 0x0000000000027919 */ /* 0x000ee20000000000 */
[----:B------:R-:W-:Y:S01]  /*167b0*/  VOTEU.ANY UR4, UPT, PT ;  /* 0x0000000000047886 */ /* 0x000fe200038e0100 */
[----:B------:R-:W4:Y:S01]  /*167c0*/  LDC.64 R4, c[0x0][0xc60] ;  /* 0x00031800ff047b82 */ /* 0x000f220000000a00 */
[----:B------:R-:W3:Y:S01]  /*167d0*/  FLO.U32 R0, UR4 ;  /* 0x0000000400007d00 */ /* 0x000ee200080e0000 */
[----:B------:R-:W-:Y:S01]  /*167e0*/  ULDC.64 UR6, c[0x0][0x208] ;  /* 0x0000820000067ab9 */ /* 0x000fe20000000a00 */
[----:B---3--:R-:W-:-:S06]  /*167f0*/  ISETP.EQ.U32.AND P0, PT, R0, R2, PT ;  /* 0x000000020000720c */ /* 0x008fcc0003f02070 */
[----:B------:R-:W4:Y:S07]  /*16800*/  POPC R2, UR4 ;  /* 0x0000000400027d09 */ /* 0x000f2e0008000000 */
[----:B----4-:R-:W3:Y:S04]  /*16810*/  @P0 ATOMG.E.ADD.STRONG.GPU PT, R2, desc[UR6][R4.64], R2 ;  /* 0x00000002040209a8 */ /* 0x010ee800081ee1c6 */
[----:B---3--:R3:W4:Y:S02]  /*16820*/  SHFL.IDX PT, R2, R2, R0, 0x1f ;  /* 0x00001f0002027589 */ /* 0x00872400000e0000 */
[----:B---3--:R-:W3:Y:S02]  /*16830*/  S2R R0, SR_LTMASK ;  /* 0x0000000000007919 */ /* 0x008ee40000003900 */
[----:B---3--:R-:W-:-:S06]  /*16840*/  LOP3.LUT R0, R0, UR4, RZ, 0xc0, !PT ;  /* 0x0000000400007c12 */ /* 0x008fcc000f8ec0ff */
[----:B------:R-:W4:Y:S02]  /*16850*/  POPC R0, R0 ;  /* 0x0000000000007309 */ /* 0x000f240000000000 */
[----:B----4-:R-:W-:-:S07]  /*16860*/  IADD3 R16, R2, UR38, R0 ;  /* 0x0000002602107c10 */ /* 0x010fce000fffe000 */
.L_x_1634:
[----:B------:R-:W-:Y:S05]  /*16870*/  BSYNC B0 ;  /* 0x0000000000007941 */ /* 0x000fea0003800000 */
.L_x_1633:
[----:B------:R-:W3:Y:S01]  /*16880*/  LDL R0, [R1+0x18] ;  /* 0x0000180001007983 */ /* 0x000ee20000100800 */
[----:B------:R-:W-:Y:S01]  /*16890*/  BSSY B0, `(.L_x_1635) ;  /* 0x000005c000007945 */ /* 0x000fe20003800000 */
[----:B---3--:R-:W-:-:S13]  /*168a0*/  LOP3.LUT P0, RZ, R0, 0x1, RZ, 0xc0, !PT ;  /* 0x0000000100ff7812 */ /* 0x008fda000780c0ff */
[----:B------:R-:W-:Y:S05]  /*168b0*/  @!P0 BRA `(.L_x_1636) ;  /* 0x0000000400648947 */ /* 0x000fea0003800000 */
[----:B------:R-:W3:Y:S04]  /*168c0*/  LDL R4, [R1] ;  /* 0x0000000001047983 */ /* 0x000ee80000100800 */
[----:B------:R-:W3:Y:S04]  /*168d0*/  LDL R0, [R1+0x4] ;  /* 0x0000040001007983 */ /* 0x000ee80000100800 */
[----:B------:R-:W4:Y:S01]  /*168e0*/  LDL R2, [R1+0x10] ;  /* 0x0000100001027983 */ /* 0x000f220000100800 */
[----:B------:R-:W-:Y:S01]  /*168f0*/  BSSY B1, `(.L_x_1637) ;  /* 0x0000006000017945 */ /* 0x000fe20003800000 */
[----:B------:R-:W-:Y:S01]  /*16900*/  ISETP.NE.AND P1, PT, R3, RZ, PT ;  /* 0x000000ff0300720c */ /* 0x000fe20003f25270 */
[----:B---3--:R-:W-:Y:S01]  /*16910*/  IMAD R0, R0, 0x8, R4 ;  /* 0x0000000800007824 */ /* 0x008fe200078e0204 */
[----:B----4-:R-:W-:-:S04]  /*16920*/  SHF.L.U32 R2, R2, 0x1f, RZ ;  /* 0x0000001f02027819 */ /* 0x010fc800000006ff */
[----:B------:R-:W3:Y:S02]  /*16930*/  SYNCS.PHASECHK.TRANS64.TRYWAIT P0, [R0+URZ+0x30860], R2 ;  /* 0x03086002000075a7 */ /* 0x000ee4000800017f */
[----:B---3--:R-:W-:Y:S05]  /*16940*/  @!P0 BRA `(.L_x_1638) ;  /* 0x00000028007c8947 */ /* 0x008fea0003800000 */
.L_x_1703:
[----:B------:R-:W-:Y:S05]  /*16950*/  BSYNC B1 ;  /* 0x0000000000017941 */ /* 0x000fea0003800000 */
.L_x_1637:
[----:B------:R-:W-:Y:S04]  /*16960*/  BSSY B1, `(.L_x_1639) ;  /* 0x0000009000017945 */ /* 0x000fe80003800000 */
        /* <DEDUP_REMOVED lines=8> */
.L_x_1640:
[----:B------:R-:W-:Y:S05]  /*169f0*/  BSYNC B1 ;  /* 0x0000000000017941 */ /* 0x000fea0003800000 */
.L_x_1639:
[----:B------:R-:W4:Y:S04]  /*16a00*/  LDL.LU R5, [R1+0x14] ;  /* 0x0000140001057983 */ /* 0x000f280000300800 */
[----:B------:R-:W4:Y:S04]  /*16a10*/  LDL.LU R3, [R1+0x8] ;  /* 0x0000080001037983 */ /* 0x000f280000300800 */
[----:B------:R-:W5:Y:S04]  /*16a20*/  LDL R4, [R1] ;  /* 0x0000000001047983 */ /* 0x000f680000100800 */
[----:B---3--:R-:W5:Y:S01]  /*16a30*/  LDL R2, [R1+0x4] ;  /* 0x0000040001027983 */ /* 0x008f620000100800 */
        /* <DEDUP_REMOVED lines=8> */
[----:B-----5:R-:W-:-:S04]  /*16ac0*/  IMAD R2, R2, 0x8000, R4 ;  /* 0x0000800002027824 */ /* 0x020fc800078e0204 */
[----:B------:R-:W-:-:S07]  /*16ad0*/  VIADD R4, R2, 0x400 ;  /* 0x0000040002047836 */ /* 0x000fce0000000000 */
.L_x_1641:
        /* <DEDUP_REMOVED lines=9> */
[----:B---3--:R-:W-:Y:S05]  /*16b70*/  @P0 BRA.U.ANY `(.L_x_1641) ;  /* 0xfffffffd00d80947 */ /* 0x008fea000393ffff */
[----:B------:R-:W-:Y:S01]  /*16b80*/  PLOP3.LUT P0, PT, PT, PT, PT, 0x80, 0x0 ;  /* 0x000000000000781c */ /* 0x000fe20003f0f070 */
[----:B------:R-:W-:Y:S01]  /*16b90*/  VIADD R4, R2, 0x2400 ;  /* 0x0000240002047836 */ /* 0x000fe20000000000 */
[----:B------:R-:W-:Y:S01]  /*16ba0*/  UMOV UR6, 0x0 ;  /* 0x0000000000067882 */ /* 0x000fe20000000000 */
[----:B------:R-:W-:Y:S01]  /*16bb0*/  UMOV UR7, 0x14f00000 ;  /* 0x14f0000000077882 */ /* 0x000fe20000000000 */
[----:B------:R-:W-:-:S09]  /*16bc0*/  UMOV UR10, 0x40 ;  /* 0x00000040000a7882 */ /* 0x000fd20000000000 */
.L_x_1642:
        /* <DEDUP_REMOVED lines=15> */
.L_x_1643:
        /* <DEDUP_REMOVED lines=15> */
.L_x_1644:
        /* <DEDUP_REMOVED lines=10> */
.L_x_1636:
[----:B------:R-:W-:Y:S05]  /*16e50*/  BSYNC B0 ;  /* 0x0000000000007941 */ /* 0x000fea0003800000 */
.L_x_1635:
[----:B------:R-:W3:Y:S04]  /*16e60*/  LDL.LU R5, [R1+0x4] ;  /* 0x0000040001057983 */ /* 0x000ee80000300800 */
[----:B------:R-:W4:Y:S01]  /*16e70*/  LDL.LU R4, [R1+0x10] ;  /* 0x0000100001047983 */ /* 0x000f220000300800 */
[----:B---3--:R-:W-:-:S05]  /*16e80*/  VIADD R0, R5, 0x1 ;  /* 0x0000000105007836 */ /* 0x008fca0000000000 */
[----:B------:R-:W-:-:S04]  /*16e90*/  ISETP.NE.AND P0, PT, R0, 0x2, PT ;  /* 0x000000020000780c */ /* 0x000fc80003f05270 */
[----:B------:R-:W-:Y:S02]  /*16ea0*/  SEL R2, RZ, 0x1, P0 ;  /* 0x00000001ff027807 */ /* 0x000fe40000000000 */
[----:B------:R-:W-:Y:S02]  /*16eb0*/  SEL R0, R0, RZ, P0 ;  /* 0x000000ff00007207 */ /* 0x000fe40000000000 */
[----:B----4-:R-:W-:-:S03]  /*16ec0*/  LOP3.LUT R4, R4, R2, RZ, 0x3c, !PT ;  /* 0x0000000204047212 */ /* 0x010fc600078e3cff */
[----:B------:R3:W-:Y:S04]  /*16ed0*/  STL [R1+0x4], R0 ;  /* 0x0000040001007387 */ /* 0x0007e80000100800 */
[----:B------:R3:W-:Y:S02]  /*16ee0*/  STL [R1+0x10], R4 ;  /* 0x0000100401007387 */ /* 0x0007e40000100800 */
.L_x_1551:
[----:B------:R-:W-:Y:S05]  /*16ef0*/  BSYNC B7 ;  /* 0x0000000000077941 */ /* 0x000fea0003800000 */
.L_x_1549:
[----:B---3--:R-:W3:Y:S02]  /*16f00*/  LDL R0, [R1+0x18] ;  /* 0x0000180001007983 */ /* 0x008ee40000100800 */
[----:B---3--:R-:W-:-:S13]  /*16f10*/  LOP3.LUT P0, RZ, R0, 0x2, RZ, 0xc0, !PT ;  /* 0x0000000200ff7812 */ /* 0x008fda000780c0ff */
[----:B------:R-:W-:Y:S05]  /*16f20*/  @!P0 BRA `(.L_x_1645) ;  /* 0x0000000000288947 */ /* 0x000fea0003800000 */
[----:B------:R-:W-:Y:S05]  /*16f30*/  WARPSYNC.ALL ;  /* 0x0000000000007948 */ /* 0x000fea0003800000 */
[----:B------:R-:W3:Y:S08]  /*16f40*/  S2UR UR5, SR_CgaCtaId ;  /* 0x00000000000579c3 */ /* 0x000ef00000008800 */
[----:B------:R-:W-:Y:S06]  /*16f50*/  BAR.SYNC.DEFER_BLOCKING 0x5, 0x180 ;  /* 0x0146000000007b1d */ /* 0x000fec0000010000 */
[----:B------:R-:W-:-:S02]  /*16f60*/  UMOV UR4, 0x400 ;  /* 0x0000040000047882 */ /* 0x000fc40000000000 */
[----:B---3--:R-:W-:-:S06]  /*16f70*/  ULEA UR4, UR5, UR4, 0x18 ;  /* 0x0000000405047291 */ /* 0x008fcc000f8ec03f */
[----:B------:R-:W-:-:S05]  /*16f80*/  IMAD.U32 R0, RZ, RZ, UR4 ;  /* 0x00000004ff007e24 */ /* 0x000fca000f8e00ff */
[----:B------:R4:W3:Y:S04]  /*16f90*/  LDS.128 R16, [R0+0x308d0] ;  /* 0x0308d00000107984 */ /* 0x0008e80000000c00 */
[----:B------:R4:W-:Y:S01]  /*16fa0*/  STL [R1], R0 ;  /* 0x0000000001007387 */ /* 0x0009e20000100800 */
[----:B------:R-:W-:Y:S06]  /*16fb0*/  BAR.ARV 0x4, 0x180 ;  /* 0x0106000000007b1d */ /* 0x000fec0000002000 */
[----:B------:R-:W-:Y:S05]  /*16fc0*/  BRA `(.L_x_1646) ;  /* 0x0000000800e47947 */ /* 0x000fea0003800000 */
.L_x_1645:
[----:B------:R-:W3:Y:S01]  /*16fd0*/  S2R R0, SR_TID.X ;  /* 0x0000000000007919 */ /* 0x000ee20000002100 */
[----:B------:R-:W-:Y:S01]  /*16fe0*/  UMOV UR4, 0xffffffff ;  /* 0xffffffff00047882 */ /* 0x000fe20000000000 */
[----:B---3--:R-:W-:-:S04]  /*16ff0*/  LOP3.LUT R6, R0, 0x1f, RZ, 0xc0, !PT ;  /* 0x0000001f00067812 */ /* 0x008fc800078ec0ff */
[----:B------:R-:W-:Y:S01]  /*17000*/  ISETP.NE.AND P0, PT, R6, 0x1f, PT ;  /* 0x0000001f0600780c */ /* 0x000fe20003f05270 */
[----:B------:R-:W-:-:S12]  /*17010*/  BRA.DIV UR4, `(.L_x_1647) ;  /* 0x0000002204dc7947 */ /* 0x000fd8000b800000 */
[----:B------:R-:W-:Y:S01]  /*17020*/  IMAD.IADD R5, R19, 0x1, R6 ;  /* 0x0000000113057824 */ /* 0x000fe200078e0206 */
[----:B------:R-:W-:Y:S01]  /*17030*/  ULDC UR4, c[0x0][0xc3c] ;  /* 0x00030f0000047ab9 */ /* 0x000fe20000000800 */
[----:B------:R-:W-:-:S03]  /*17040*/  ULDC.64 UR6, c[0x0][0x208] ;  /* 0x0000820000067ab9 */ /* 0x000fc60000000a00 */
[----:B------:R-:W-:-:S13]  /*17050*/  ISETP.GE.OR P1, PT, R5, UR4, !P0 ;  /* 0x0000000405007c0c */ /* 0x000fda000c726670 */
[----:B------:R-:W3:Y:S02]  /*17060*/  @!P1 LDC.64 R2, c[0x0][0xc80] ;  /* 0x00032000ff029b82 */ /* 0x000ee40000000a00 */
[----:B---3--:R-:W-:-:S06]  /*17070*/  @!P1 IMAD.WIDE R2, R5, 0x4, R2 ;  /* 0x0000000405029825 */ /* 0x008fcc00078e0202 */
[----:B------:R3:W4:Y:S01]  /*17080*/  @!P1 LDG.E R3, desc[UR6][R2.64] ;  /* 0x0000000602039981 */ /* 0x000722000c1e1900 */
[C---:B------:R-:W-:Y:S02]  /*17090*/  ISETP.GE.U32.AND P2, PT, R6.reuse, 0x2, PT ;  /* 0x000000020600780c */ /* 0x040fe40003f46070 */
[C---:B------:R-:W-:Y:S01]  /*170a0*/  ISETP.GE.U32.AND P3, PT, R6.reuse, 0x4, PT ;  /* 0x000000040600780c */ /* 0x040fe20003f66070 */
[----:B------:R-:W-:Y:S01]  /*170b0*/  SHFL.IDX PT, R0, R16, RZ, 0x1f ;  /* 0x00001fff10007589 */ /* 0x000fe200000e0000 */
[C---:B------:R-:W-:Y:S02]  /*170c0*/  ISETP.GE.U32.AND P4, PT, R6.reuse, 0x8, PT ;  /* 0x000000080600780c */ /* 0x040fe40003f86070 */
[C---:B------:R-:W-:Y:S01]  /*170d0*/  ISETP.GE.U32.AND P5, PT, R6.reuse, 0x10, PT ;  /* 0x000000100600780c */ /* 0x040fe20003fa6070 */
[----:B---3--:R-:W-:Y:S02]  /*170e0*/  IMAD.MOV.U32 R2, RZ, RZ, RZ ;  /* 0x000000ffff027224 */ /* 0x008fe400078e00ff */
[----:B----4-:R-:W-:Y:S01]  /*170f0*/  @!P1 IMAD.MOV.U32 R2, RZ, RZ, R3 ;  /* 0x000000ffff029224 */ /* 0x010fe200078e0003 */
[----:B------:R-:W-:-:S04]  /*17100*/  ISETP.NE.AND P1, PT, R6, RZ, PT ;  /* 0x000000ff0600720c */ /* 0x000fc80003f25270 */
[----:B------:R-:W3:Y:S02]  /*17110*/  SHFL.UP PT, R3, R2, 0x1, RZ ;  /* 0x0420000002037989 */ /* 0x000ee400000e00ff */
[----:B---3--:R-:W-:-:S05]  /*17120*/  SEL R5, R3, RZ, P1 ;  /* 0x000000ff03057207 */ /* 0x008fca0000800000 */
[----:B------:R-:W-:Y:S02]  /*17130*/  IMAD.IADD R3, R2, 0x1, R5 ;  /* 0x0000000102037824 */ /* 0x000fe400078e0205 */
[----:B------:R-:W-:Y:S04]  /*17140*/  SHFL.IDX PT, R5, R16, 0x1, 0x1f ;  /* 0x00201f0010057f89 */ /* 0x000fe800000e0000 */
[----:B------:R-:W3:Y:S02]  /*17150*/  SHFL.UP PT, R4, R3, 0x2, RZ ;  /* 0x0440000003047989 */ /* 0x000ee400000e00ff */
[----:B---3--:R-:W-:-:S05]  /*17160*/  SEL R4, R4, RZ, P2 ;  /* 0x000000ff04047207 */ /* 0x008fca0001000000 */
[----:B------:R-:W-:-:S05]  /*17170*/  IMAD.IADD R3, R3, 0x1, R4 ;  /* 0x0000000103037824 */ /* 0x000fca00078e0204 */
        /* <DEDUP_REMOVED lines=9> */
[----:B------:R3:W4:Y:S02]  /*17210*/  SHFL.IDX PT, R16, R3, 0x1f, 0x1f ;  /* 0x03e01f0003107f89 */ /* 0x00072400000e0000 */
.L_x_1713:
[----:B------:R-:W-:Y:S02]  /*17220*/  ULDC UR4, c[0x0][0xc38] ;  /* 0x00030e0000047ab9 */ /* 0x000fe40000000800 */
[----:B------:R-:W-:-:S04]  /*17230*/  IMAD.U32 R4, RZ, RZ, UR4 ;  /* 0x00000004ff047e24 */ /* 0x000fc8000f8e00ff */
[----:B----4-:R-:W-:-:S04]  /*17240*/  IMAD R16, R16, R4, RZ ;  /* 0x0000000410107224 */ /* 0x010fc800078e02ff */
[----:B------:R-:W-:-:S05]  /*17250*/  IMAD.IADD R5, R5, 0x1, R16 ;  /* 0x0000000105057824 */ /* 0x000fca00078e0210 */
[----:B------:R-:W-:-:S13]  /*17260*/  ISETP.GT.AND P6, PT, R5, R0, PT ;  /* 0x000000000500720c */ /* 0x000fda0003fc4270 */
[----:B------:R-:W-:Y:S05]  /*17270*/  @P6 BRA `(.L_x_1648) ;  /* 0x0000000000a06947 */ /* 0x000fea0003800000 */
.L_x_1653:
[----:B---3--:R-:W3:Y:S01]  /*17280*/  LDC R3, c[0x0][0xc3c] ;  /* 0x00030f00ff037b82 */ /* 0x008ee20000000800 */
[----:B------:R-:W-:-:S05]  /*17290*/  VIADD R19, R19, 0x1f ;  /* 0x0000001f13137836 */ /* 0x000fca0000000000 */
[----:B---3--:R-:W-:-:S13]  /*172a0*/  ISETP.GE.AND P6, PT, R19, R3, PT ;  /* 0x000000031300720c */ /* 0x008fda0003fc6270 */
[----:B------:R-:W-:Y:S05]  /*172b0*/  @P6 BRA `(.L_x_1649) ;  /* 0x0000000400dc6947 */ /* 0x000fea0003800000 */
[----:B------:R-:W3:Y:S01]  /*172c0*/  S2R R2, SR_TID.X ;  /* 0x0000000000027919 */ /* 0x000ee20000002100 */
[----:B------:R-:W-:Y:S01]  /*172d0*/  BSSY B0, `(.L_x_1650) ;  /* 0x000000a000007945 */ /* 0x000fe20003800000 */
[----:B---3--:R-:W-:-:S05]  /*172e0*/  LOP3.LUT R2, R2, 0x1f, RZ, 0xc0, !PT ;  /* 0x0000001f02027812 */ /* 0x008fca00078ec0ff */
[----:B------:R-:W-:Y:S02]  /*172f0*/  IMAD.IADD R4, R19, 0x1, R2 ;  /* 0x0000000113047824 */ /* 0x000fe400078e0202 */
[----:B------:R-:W-:-:S03]  /*17300*/  IMAD.MOV.U32 R2, RZ, RZ, RZ ;  /* 0x000000ffff027224 */ /* 0x000fc600078e00ff */
[----:B------:R-:W-:-:S13]  /*17310*/  ISETP.GE.OR P6, PT, R4, R3, !P0 ;  /* 0x000000030400720c */ /* 0x000fda00047c6670 */
[----:B------:R-:W-:Y:S05]  /*17320*/  @P6 BRA `(.L_x_1651) ;  /* 0x0000000000106947 */ /* 0x000fea0003800000 */
[----:B------:R-:W3:Y:S01]  /*17330*/  LDC.64 R2, c[0x0][0xc80] ;  /* 0x00032000ff027b82 */ /* 0x000ee20000000a00 */
[----:B------:R-:W-:Y:S01]  /*17340*/  ULDC.64 UR4, c[0x0][0x208] ;  /* 0x0000820000047ab9 */ /* 0x000fe20000000a00 */
[----:B---3--:R-:W-:-:S06]  /*17350*/  IMAD.WIDE R2, R4, 0x4, R2 ;  /* 0x0000000404027825 */ /* 0x008fcc00078e0202 */
[----:B------:R3:W5:Y:S02]  /*17360*/  LDG.E R2, desc[UR4][R2.64] ;  /* 0x0000000402027981 */ /* 0x000764000c1e1900 */
.L_x_1651:
[----:B------:R-:W-:Y:S05]  /*17370*/  BSYNC B0 ;  /* 0x0000000000007941 */ /* 0x000fea0003800000 */
.L_x_1650:
[----:B------:R-:W-:-:S03]  /*17380*/  UMOV UR4, 0xffffffff ;  /* 0xffffffff00047882 */ /* 0x000fc60000000000 */
[----:B------:R-:W-:Y:S05]  /*17390*/  BRA.DIV UR4, `(.L_x_1652) ;  /* 0x00000026043c7947 */ /* 0x000fea000b800000 */
[----:B-----5:R-:W3:Y:S02]  /*173a0*/  SHFL.UP PT, R14, R2, 0x1, RZ ;  /* 0x04200000020e7989 */ /* 0x020ee400000e00ff */
        /* <DEDUP_REMOVED lines=15> */
.L_x_1721:
[----:B------:R-:W-:Y:S02]  /*174a0*/  ULDC UR4, c[0x0][0xc38] ;  /* 0x00030e0000047ab9 */ /* 0x000fe40000000800 */
[----:B------:R-:W-:-:S04]  /*174b0*/  IMAD.U32 R4, RZ, RZ, UR4 ;  /* 0x00000004ff047e24 */ /* 0x000fc8000f8e00ff */
[----:B----4-:R-:W-:-:S04]  /*174c0*/  IMAD R16, R16, R4, RZ ;  /* 0x0000000410107224 */ /* 0x010fc800078e02ff */
[----:B------:R-:W-:-:S05]  /*174d0*/  IMAD.IADD R5, R16, 0x1, R5 ;  /* 0x0000000110057824 */ /* 0x000fca00078e0205 */
[----:B------:R-:W-:-:S13]  /*174e0*/  ISETP.GT.AND P6, PT, R5, R0, PT ;  /* 0x000000000500720c */ /* 0x000fda0003fc4270 */
[----:B------:R-:W-:Y:S05]  /*174f0*/  @!P6 BRA `(.L_x_1653) ;  /* 0xfffffffc0060e947 */ /* 0x000fea000383ffff */
.L_x_1648:
[----:B------:R-:W-:Y:S01]  /*17500*/  IMAD.IADD R16, R5, 0x1, -R16 ;  /* 0x0000000105107824 */ /* 0x000fe200078e0a10 */
[----:B------:R-:W-:-:S03]  /*17510*/  UMOV UR4, 0xffffffff ;  /* 0xffffffff00047882 */ /* 0x000fc60000000000 */
[----:B------:R-:W-:-:S05]  /*17520*/  IMAD R5, R3, R4, R16 ;  /* 0x0000000403057224 */ /* 0x000fca00078e0210 */
[----:B------:R-:W-:Y:S01]  /*17530*/  ISETP.GT.AND P6, PT, R5, R0, PT ;  /* 0x000000000500720c */ /* 0x000fe20003fc4270 */
[----:B------:R-:W-:-:S12]  /*17540*/  BRA.DIV UR4, `(.L_x_1654) ;  /* 0x0000002604a47947 */ /* 0x000fd8000b800000 */
[----:B------:R-:W-:-:S04]  /*17550*/  VOTE.ANY R5, PT, !P6 ;  /* 0x0000000000057806 */ /* 0x000fc800070e0100 */
[----:B------:R-:W4:Y:S02]  /*17560*/  POPC R6, R5 ;  /* 0x0000000500067309 */ /* 0x000f240000000000 */
[----:B----4-:R4:W0:Y:S02]  /*17570*/  SHFL.IDX PT, R17, R2, R6, 0x1f ;  /* 0x00001f0602117589 */ /* 0x01082400000e0000 */
.L_x_1725:
[----:B------:R-:W-:Y:S01]  /*17580*/  ISETP.NE.AND P0, PT, R5, RZ, PT ;  /* 0x000000ff0500720c */ /* 0x000fe20003f05270 */
[----:B------:R-:W-:-:S12]  /*17590*/  IMAD.MOV.U32 R5, RZ, RZ, RZ ;  /* 0x000000ffff057224 */ /* 0x000fd800078e00ff */
[----:B------:R-:W-:Y:S05]  /*175a0*/  @!P0 BRA `(.L_x_1655) ;  /* 0x0000000000148947 */ /* 0x000fea0003800000 */
[----:B------:R-:W-:Y:S01]  /*175b0*/  UMOV UR4, 0xffffffff ;  /* 0xffffffff00047882 */ /* 0x000fe20000000000 */
[----:B-1----:R-:W-:Y:S02]  /*175c0*/  VIADD R12, R6, 0xffffffff ;  /* 0xffffffff060c7836 */ /* 0x002fe40000000000 */
[----:B------:R-:W-:Y:S05]  /*175d0*/  BRA.DIV UR4, `(.L_x_1656) ;  /* 0x0000002604c87947 */ /* 0x000fea000b800000 */
[----:B---3--:R1:W3:Y:S02]  /*175e0*/  SHFL.IDX PT, R3, R3, R12, 0x1f ;  /* 0x00001f0c03037589 */ /* 0x0082e400000e0000 */
.L_x_1728:
[----:B---3--:R-:W-:-:S07]  /*175f0*/  IMAD.MOV.U32 R5, RZ, RZ, R3 ;  /* 0x000000ffff057224 */ /* 0x008fce00078e0003 */
.L_x_1655:
[----:B---34-:R-:W3:Y:S01]  /*17600*/  LDC.64 R2, c[0x0][0xc90] ;  /* 0x00032400ff027b82 */ /* 0x018ee20000000a00 */
[----:B------:R-:W-:Y:S01]  /*17610*/  IMAD.IADD R19, R6, 0x1, R19 ;  /* 0x0000000106137824 */ /* 0x000fe200078e0213 */
[----:B------:R-:W-:-:S03]  /*17620*/  ULDC.64 UR4, c[0x0][0x208] ;  /* 0x0000820000047ab9 */ /* 0x000fc60000000a00 */
[----:B---3--:R-:W-:-:S05]  /*17630*/  IMAD.WIDE R2, R19, 0x4, R2 ;  /* 0x0000000413027825 */ /* 0x008fca00078e0202 */
[----:B0-2---:R-:W2:Y:S01]  /*17640*/  LDG.E R7, desc[UR4][R2.64] ;  /* 0x0000000402077981 */ /* 0x005ea2000c1e1900 */
[----:B------:R-:W-:-:S04]  /*17650*/  IMAD R16, R5, R4, R16 ;  /* 0x0000000405107224 */ /* 0x000fc800078e0210 */
[----:B------:R-:W-:Y:S02]  /*17660*/  IMAD.IADD R0, R0, 0x1, -R16 ;  /* 0x0000000100007824 */ /* 0x000fe400078e0a10 */
[----:B--2---:R-:W-:-:S05]  /*17670*/  IMAD R6, R17, R7, RZ ;  /* 0x0000000711067224 */ /* 0x004fca00078e02ff */
[----:B------:R-:W-:-:S04]  /*17680*/  IABS R8, R6 ;  /* 0x0000000600087213 */ /* 0x000fc80000000000 */
[----:B------:R-:W0:Y:S08]  /*17690*/  I2F.RP R2, R8 ;  /* 0x0000000800027306 */ /* 0x000e300000209400 */
[----:B0-----:R-:W0:Y:S02]  /*176a0*/  MUFU.RCP R2, R2 ;  /* 0x0000000200027308 */ /* 0x001e240000001000 */
[----:B0-----:R-:W-:-:S06]  /*176b0*/  VIADD R2, R2, 0xffffffe ;  /* 0x0ffffffe02027836 */ /* 0x001fcc0000000000 */
[----:B------:R-:W0:Y:S02]  /*176c0*/  F2I.FTZ.U32.TRUNC.NTZ R3, R2 ;  /* 0x0000000200037305 */ /* 0x000e24000021f000 */
[----:B0-----:R-:W-:-:S04]  /*176d0*/  IMAD.MOV R2, RZ, RZ, -R3 ;  /* 0x000000ffff027224 */ /* 0x001fc800078e0a03 */
[----:B------:R-:W-:Y:S02]  /*176e0*/  IMAD R5, R2, R8, RZ ;  /* 0x0000000802057224 */ /* 0x000fe400078e02ff */
[----:B------:R-:W-:-:S04]  /*176f0*/  IMAD.MOV.U32 R2, RZ, RZ, RZ ;  /* 0x000000ffff027224 */ /* 0x000fc800078e00ff */
[----:B------:R-:W-:Y:S01]  /*17700*/  IMAD.HI.U32 R2, R3, R5, R2 ;  /* 0x0000000503027227 */ /* 0x000fe200078e0002 */
[----:B------:R-:W-:Y:S02]  /*17710*/  IABS R3, R0 ;  /* 0x0000000000037213 */ /* 0x000fe40000000000 */
[----:B------:R-:W-:-:S03]  /*17720*/  IABS R5, R6 ;  /* 0x0000000600057213 */ /* 0x000fc60000000000 */
[----:B------:R-:W-:-:S04]  /*17730*/  IMAD.HI.U32 R2, R2, R3, RZ ;  /* 0x0000000302027227 */ /* 0x000fc800078e00ff */
[----:B------:R-:W-:-:S04]  /*17740*/  IMAD.MOV R5, RZ, RZ, -R5 ;  /* 0x000000ffff057224 */ /* 0x000fc800078e0a05 */
        /* <DEDUP_REMOVED lines=11> */
[----:B------:R-:W-:Y:S02]  /*17800*/  IMAD R5, R7, R2, RZ ;  /* 0x0000000207057224 */ /* 0x000fe400078e02ff */
[----:B------:R-:W-:Y:S02]  /*17810*/  IMAD.MOV R2, RZ, RZ, -R2 ;  /* 0x000000ffff027224 */ /* 0x000fe400078e0a02 */
[----:B------:R-:W-:Y:S02]  /*17820*/  IMAD.MOV R3, RZ, RZ, -R5 ;  /* 0x000000ffff037224 */ /* 0x000fe400078e0a05 */
[----:B------:R-:W-:-:S03]  /*17830*/  IMAD R0, R6, R2, R0 ;  /* 0x0000000206007224 */ /* 0x000fc600078e0200 */
[----:B------:R-:W-:-:S04]  /*17840*/  VIADDMNMX R4, R3, R4, R7, PT ;  /* 0x0000000403047246 */ /* 0x000fc80003800107 */
        /* <DEDUP_REMOVED lines=19> */
[C---:B------:R-:W-:Y:S01]  /*17980*/  LOP3.LUT R3, R0.reuse, R4, RZ, 0x3c, !PT ;  /* 0x0000000400037212 */ /* 0x040fe200078e3cff */
[----:B------:R-:W-:-:S03]  /*17990*/  IMAD.IADD R0, R0, 0x1, R5 ;  /* 0x0000000100007824 */ /* 0x000fc600078e0205 */
[----:B------:R-:W-:-:S07]  /*179a0*/  ISETP.GE.AND P2, PT, R3, RZ, PT ;  /* 0x000000ff0300720c */ /* 0x000fce0003f46270 */
[----:B------:R-:W-:-:S06]  /*179b0*/  @P0 VIADD R2, R2, 0x1 ;  /* 0x0000000102020836 */ /* 0x000fcc0000000000 */
[----:B------:R-:W-:Y:S01]  /*179c0*/  @!P2 IMAD.MOV R2, RZ, RZ, -R2 ;  /* 0x000000ffff02a224 */ /* 0x000fe200078e0a02 */
[----:B------:R-:W-:Y:S01]  /*179d0*/  @!P1 LOP3.LUT R2, RZ, R4, RZ, 0x33, !PT ;  /* 0x00000004ff029212 */ /* 0x000fe200078e33ff */
[----:B------:R-:W-:-:S04]  /*179e0*/  IMAD.MOV R4, RZ, RZ, -R4 ;  /* 0x000000ffff047224 */ /* 0x000fc800078e0a04 */
[----:B------:R-:W-:Y:S01]  /*179f0*/  IMAD R18, R2, R4, R0 ;  /* 0x0000000402127224 */ /* 0x000fe200078e0200 */
[----:B------:R-:W-:-:S05]  /*17a00*/  LOP3.LUT R2, RZ, R2, RZ, 0x33, !PT ;  /* 0x00000002ff027212 */ /* 0x000fca00078e33ff */
[----:B------:R-:W-:Y:S01]  /*17a10*/  IMAD.IADD R17, R17, 0x1, R2 ;  /* 0x0000000111117824 */ /* 0x000fe200078e0202 */
[----:B------:R-:W-:Y:S06]  /*17a20*/  BRA `(.L_x_1657) ;  /* 0x00000000001c7947 */ /* 0x000fec0003800000 */
.L_x_1649:
[----:B------:R-:W-:Y:S01]  /*17a30*/  UMOV UR4, URZ ;  /* 0x0000003f00047c82 */ /* 0x000fe20008000000 */
[----:B------:R-:W-:Y:S01]  /*17a40*/  UMOV UR5, URZ ;  /* 0x0000003f00057c82 */ /* 0x000fe20008000000 */
[----:B------:R-:W-:Y:S01]  /*17a50*/  ULDC UR6, c[0x0][0xc3c] ;  /* 0x00030f0000067ab9 */ /* 0x000fe20000000800 */
[----:B------:R-:W-:Y:S02]  /*17a60*/  IMAD.MOV.U32 R16, RZ, RZ, R0 ;  /* 0x000000ffff107224 */ /* 0x000fe400078e0000 */
[----:B------:R-:W-:Y:S02]  /*17a70*/  IMAD.U32 R17, RZ, RZ, UR4 ;  /* 0x00000004ff117e24 */ /* 0x000fe4000f8e00ff */
[----:B------:R-:W-:Y:S02]  /*17a80*/  IMAD.U32 R18, RZ, RZ, UR5 ;  /* 0x00000005ff127e24 */ /* 0x000fe4000f8e00ff */
[----:B------:R-:W-:-:S07]  /*17a90*/  IMAD.U32 R19, RZ, RZ, UR6 ;  /* 0x00000006ff137e24 */ /* 0x000fce000f8e00ff */
.L_x_1657:
[----:B------:R3:W4:Y:S01]  /*17aa0*/  LDL R3, [R1] ;  /* 0x0000000001037983 */ /* 0x0007220000100800 */
[----:B------:R-:W5:Y:S01]  /*17ab0*/  S2R R0, SR_TID.X ;  /* 0x0000000000007919 */ /* 0x000f620000002100 */
[----:B------:R-:W-:Y:S05]  /*17ac0*/  WARPSYNC.ALL ;  /* 0x0000000000007948 */ /* 0x000fea0003800000 */
[----:B-----5:R-:W-:Y:S01]  /*17ad0*/  LOP3.LUT R0, R0, 0x1f, RZ, 0xc0, !PT ;  /* 0x0000001f00007812 */ /* 0x020fe200078ec0ff */
[----:B------:R-:W-:Y:S03]  /*17ae0*/  BAR.SYNC.DEFER_BLOCKING 0x4, 0x180 ;  /* 0x0106000000007b1d */ /* 0x000fe60000010000 */
[----:B------:R-:W-:-:S13]  /*17af0*/  ISETP.NE.AND P0, PT, R0, RZ, PT ;  /* 0x000000ff0000720c */ /* 0x000fda0003f05270 */
[----:B------:R-:W4:Y:S01]  /*17b00*/  @!P0 S2R R0, SR_CgaCtaId ;  /* 0x0000000000008919 */ /* 0x000f220000008800 */
[----:B------:R-:W-:-:S04]  /*17b10*/  @!P0 MOV R2, 0x400 ;  /* 0x0000040000028802 */ /* 0x000fc80000000f00 */
[----:B----4-:R-:W-:-:S05]  /*17b20*/  @!P0 LEA R3, R0, R2, 0x18 ;  /* 0x0000000200038211 */ /* 0x010fca00078ec0ff */
[----:B------:R3:W-:Y:S04]  /*17b30*/  @!P0 STS.128 [R3+0x308d0], R16 ;  /* 0x0308d01003008388 */ /* 0x0007e80000000c00 */
[----:B------:R3:W-:Y:S01]  /*17b40*/  @!P0 STL [R1], R3 ;  /* 0x0000000301008387 */ /* 0x0007e20000100800 */
[----:B------:R-:W-:Y:S06]  /*17b50*/  BAR.ARV 0x5, 0x180 ;  /* 0x0146000000007b1d */ /* 0x000fec0000002000 */
.L_x_1646:
[----:B------:R-:W-:Y:S02]  /*17b60*/  ULDC UR4, c[0x0][0xc3c] ;  /* 0x00030f0000047ab9 */ /* 0x000fe40000000800 */
[----:B---3--:R-:W-:-:S13]  /*17b70*/  ISETP.GE.AND P0, PT, R19, UR4, PT ;  /* 0x0000000413007c0c */ /* 0x008fda000bf06270 */
[----:B------:R-:W-:Y:S05]  /*17b80*/  @!P0 BRA `(.L_x_1658) ;  /* 0xffffff9c00148947 */ /* 0x000fea000383ffff */
[----:B------:R-:W-:Y:S05]  /*17b90*/  BSYNC B8 ;  /* 0x0000000000087941 */ /* 0x000fea0003800000 */
.L_x_1537:
[----:B----4-:R-:W3:Y:S01]  /*17ba0*/  LDL.LU R0, [R1+0x38] ;  /* 0x0000380001007983 */ /* 0x010ee20000300800 */
[----:B------:R-:W-:Y:S01]  /*17bb0*/  BSSY B0, `(.L_x_1659) ;  /* 0x000000b000007945 */ /* 0x000fe20003800000 */
[----:B------:R-:W4:Y:S01]  /*17bc0*/  S2R R5, SR_CgaCtaId ;  /* 0x0000000000057919 */ /* 0x000f220000008800 */
[----:B---3--:R-:W-:-:S05]  /*17bd0*/  VIADD R0, R0, 0x1 ;  /* 0x0000000100007836 */ /* 0x008fca0000000000 */
[----:B0-----:R-:W-:-:S04]  /*17be0*/  LEA.HI R2, R0, R0, RZ, 0x1 ;  /* 0x0000000000027211 */ /* 0x001fc800078f08ff */
[----:B------:R-:W-:-:S05]  /*17bf0*/  LOP3.LUT R3, R2, 0xfffffffe, RZ, 0xc0, !PT ;  /* 0xfffffffe02037812 */ /* 0x000fca00078ec0ff */
[----:B------:R-:W-:Y:S01]  /*17c00*/  IMAD.IADD R3, R0, 0x1, -R3 ;  /* 0x0000000100037824 */ /* 0x000fe200078e0a03 */
[----:B------:R-:W-:-:S04]  /*17c10*/  MOV R0, 0x400 ;  /* 0x0000040000007802 */ /* 0x000fc80000000f00 */
[----:B----4-:R-:W-:Y:S02]  /*17c20*/  LEA R0, R5, R0, 0x18 ;  /* 0x0000000005007211 */ /* 0x010fe400078ec0ff */
[----:B------:R-:W-:-:S04]  /*17c30*/  SHF.L.U32 R3, R3, 0x1f, RZ ;  /* 0x0000001f03037819 */ /* 0x000fc800000006ff */
[----:B------:R-:W0:Y:S02]  /*17c40*/  SYNCS.PHASECHK.TRANS64.TRYWAIT P0, [R0+URZ+0x30820], R3 ;  /* 0x03082003000075a7 */ /* 0x000e24000800017f */
[----:B0-----:R-:W-:Y:S05]  /*17c50*/  @!P0 BRA `(.L_x_1660) ;  /* 0x0000002000508947 */ /* 0x001fea0003800000 */
.L_x_1729:
[----:B------:R-:W-:Y:S05]  /*17c60*/  BSYNC B0 ;  /* 0x0000000000007941 */ /* 0x000fea0003800000 */
.L_x_1659:
[----:B------:R-:W-:-:S03]  /*17c70*/  UMOV UR4, 0xffffffff ;  /* 0xffffffff00047882 */ /* 0x000fc60000000000 */
[----:B------:R-:W-:Y:S05]  /*17c80*/  BRA.DIV UR4, `(.L_x_1661) ;  /* 0x0000002204587947 */ /* 0x000fea000b800000 */
[----:B------:R-:W3:Y:S02]  /*17c90*/  S2R R2, SR_TID.X ;  /* 0x0000000000027919 */ /* 0x000ee40000002100 */
[----:B---3--:R-:W-:-:S04]  /*17ca0*/  SHF.R.U32.HI R2, RZ, 0x5, R2 ;  /* 0x00000005ff027819 */ /* 0x008fc80000011602 */
[----:B------:R-:W-:-:S05]  /*17cb0*/  LOP3.LUT R2, R2, 0x3, RZ, 0xc0, !PT ;  /* 0x0000000302027812 */ /* 0x000fca00078ec0ff */
[----:B------:R3:W4:Y:S02]  /*17cc0*/  SHFL.IDX PT, R14, R2, RZ, 0x1f ;  /* 0x00001fff020e7589 */ /* 0x00072400000e0000 */
.L_x_1732:
[----:B----4-:R-:W-:Y:S01]  /*17cd0*/  ISETP.NE.AND P0, PT, R14, RZ, PT ;  /* 0x000000ff0e00720c */ /* 0x010fe20003f05270 */
[----:B------:R-:W-:-:S12]  /*17ce0*/  BSSY B0, `(.L_x_1662) ;  /* 0x0000029000007945 */ /* 0x000fd80003800000 */
[----:B------:R-:W-:Y:S05]  /*17cf0*/  @P0 BRA `(.L_x_1663) ;  /* 0x00000000009c0947 */ /* 0x000fea0003800000 */
[----:B------:R-:W-:-:S03]  /*17d00*/  UMOV UR4, 0xffffffff ;  /* 0xffffffff00047882 */ /* 0x000fc60000000000 */
[----:B------:R-:W-:Y:S05]  /*17d10*/  BRA.DIV UR4, `(.L_x_1664) ;  /* 0x0000002204687947 */ /* 0x000fea000b800000 */
[----:B------:R-:W-:-:S13]  /*17d20*/  ELECT P6, URZ, PT ;  /* 0x00000000003f782f */ /* 0x000fda00038c0000 */
.L_x_1735:
        /* <DEDUP_REMOVED lines=8> */
.L_x_1665:
[----:B0-----:R-:W3:Y:S04]  /*17db0*/  LDL R3, [R1+0x4] ;  /* 0x0000040001037983 */ /* 0x001ee80000100800 */
[----:B--2---:R-:W2:Y:S01]  /*17dc0*/  LDL.LU R7, [R1+0x10] ;  /* 0x0000100001077983 */ /* 0x004ea20000300800 */
[----:B------:R-:W-:-:S04]  /*17dd0*/  VIADD R2, R0, 0x30840 ;  /* 0x0003084000027836 */ /* 0x000fc80000000000 */
[C---:B---3--:R-:W-:Y:S02]  /*17de0*/  IMAD R6, R3.reuse, 0x8, R2 ;  /* 0x0000000803067824 */ /* 0x048fe400078e0202 */
[----:B------:R-:W-:Y:S01]  /*17df0*/  VIADD R3, R3, 0x1 ;  /* 0x0000000103037836 */ /* 0x000fe20000000000 */
[----:B--2---:R-:W-:-:S04]  /*17e00*/  SHF.L.U32 R5, R7, 0x1f, RZ ;  /* 0x0000001f07057819 */ /* 0x004fc800000006ff */
[C---:B------:R-:W-:Y:S01]  /*17e10*/  ISETP.NE.AND P1, PT, R3.reuse, 0x2, PT ;  /* 0x000000020300780c */ /* 0x040fe20003f25270 */
[----:B------:R-:W0:Y:S03]  /*17e20*/  SYNCS.PHASECHK.TRANS64.TRYWAIT P0, [R6+URZ], R5 ;  /* 0x00000005060075a7 */ /* 0x000e26000800017f */
[----:B------:R-:W-:Y:S02]  /*17e30*/  SEL R4, RZ, 0x1, P1 ;  /* 0x00000001ff047807 */ /* 0x000fe40000800000 */
[----:B------:R-:W-:Y:S02]  /*17e40*/  SEL R3, R3, RZ, P1 ;  /* 0x000000ff03037207 */ /* 0x000fe40000800000 */
[----:B------:R-:W-:-:S03]  /*17e50*/  LOP3.LUT R4, R7, R4, RZ, 0x3c, !PT ;  /* 0x0000000407047212 */ /* 0x000fc600078e3cff */
[----:B------:R-:W-:Y:S01]  /*17e60*/  IMAD R7, R3, 0x8, R2 ;  /* 0x0000000803077824 */ /* 0x000fe200078e0202 */
[----:B------:R-:W-:Y:S01]  /*17e70*/  SHF.L.U32 R2, R4, 0x1f, RZ ;  /* 0x0000001f04027819 */ /* 0x000fe200000006ff */
[----:B0-----:R-:W-:Y:S06]  /*17e80*/  @!P0 BRA `(.L_x_1666) ;  /* 0x00000020002c8947 */ /* 0x001fec0003800000 */
.L_x_1736:
[----:B------:R-:W2:Y:S02]  /*17e90*/  SYNCS.PHASECHK.TRANS64.TRYWAIT P0, [R7+URZ], R2 ;  /* 0x00000002070075a7 */ /* 0x000ea4000800017f */
[----:B--2---:R-:W-:Y:S05]  /*17ea0*/  @!P0 BRA `(.L_x_1667) ;  /* 0x0000002000388947 */ /* 0x004fea0003800000 */
.L_x_1737:
[----:B------:R-:W-:Y:S05]  /*17eb0*/  @!P2 BRA `(.L_x_1668) ;  /* 0x000000000004a947 */ /* 0x000fea0003800000 */
[----:B------:R-:W-:Y:S01]  /*17ec0*/  BPT.TRAP 0x1 ;  /* 0x000000040000795c */ /* 0x000fe20000300000 */
.L_x_1668:
[----:B------:R-:W3:Y:S01]  /*17ed0*/  LDL.LU R4, [R1+0x4] ;  /* 0x0000040001047983 */ /* 0x000ee20000300800 */
[----:B------:R-:W-:-:S04]  /*17ee0*/  VIADD R0, R0, 0x30860 ;  /* 0x0003086000007836 */ /* 0x000fc80000000000 */
[----:B---3--:R-:W-:-:S04]  /*17ef0*/  IMAD R4, R4, 0x8, R0 ;  /* 0x0000000804047824 */ /* 0x008fc800078e0200 */
[----:B------:R-:W3:Y:S02]  /*17f00*/  SYNCS.PHASECHK.TRANS64.TRYWAIT P0, [R4+URZ], R5 ;  /* 0x00000005040075a7 */ /* 0x000ee4000800017f */
[----:B---3--:R-:W-:Y:S05]  /*17f10*/  @!P0 BRA `(.L_x_1669) ;  /* 0x0000002000308947 */ /* 0x008fea0003800000 */
.L_x_1738:
[----:B------:R-:W-:-:S07]  /*17f20*/  IMAD R3, R3, 0x8, R0 ;  /* 0x0000000803037824 */ /* 0x000fce00078e0200 */
.L_x_1670:
[----:B----4-:R4:W0:Y:S02]  /*17f30*/  SYNCS.PHASECHK.TRANS64.TRYWAIT P0, [R3+URZ], R2 ;  /* 0x00000002030075a7 */ /* 0x010824000800017f */
[----:B0-----:R-:W-:Y:S05]  /*17f40*/  @!P0 NANOSLEEP.SYNCS 0x989680 ;  /* 0x009896800000895d */ /* 0x001fea0003900000 */
[----:B------:R-:W0:Y:S02]  /*17f50*/  @!P0 SYNCS.PHASECHK.TRANS64 P0, [R3+URZ], R2 ;  /* 0x00000002030085a7 */ /* 0x000e24000800007f */
[----:B0-----:R-:W-:Y:S05]  /*17f60*/  @!P0 BRA `(.L_x_1670) ;  /* 0xfffffffc00f08947 */ /* 0x001fea000383ffff */
.L_x_1663:
[----:B------:R-:W-:Y:S05]  /*17f70*/  BSYNC B0 ;  /* 0x0000000000007941 */ /* 0x000fea0003800000 */
.L_x_1662:
[----:B------:R-:W-:Y:S05]  /*17f80*/  EXIT ;  /* 0x000000000000794d */ /* 0x000fea0003800000 */
.L_x_1439:
[----:B0-----:R-:W-:-:S04]  /*17f90*/  IMAD.U32 R3, RZ, RZ, UR38 ;  /* 0x00000026ff037e24 */ /* 0x001fc8000f8e00ff */
[----:B------:R0:W1:Y:S03]  /*17fa0*/  SYNCS.PHASECHK.TRANS64.TRYWAIT P1, [R3+URZ+0x30800], R0 ;  /* 0x03080000030075a7 */ /* 0x000066000802017f */
[----:B-1----:R-:W-:Y:S05]  /*17fb0*/  @!P1 NANOSLEEP.SYNCS 0x989680 ;  /* 0x009896800000995d */ /* 0x002fea0003900000 */
[----:B------:R-:W1:Y:S02]  /*17fc0*/  @!P1 SYNCS.PHASECHK.TRANS64 P1, [R3+URZ+0x30800], R0 ;  /* 0x03080000030095a7 */ /* 0x000e64000802007f */
[----:B-1----:R-:W-:Y:S05]  /*17fd0*/  @!P1 BRA `(.L_x_1439) ;  /* 0xfffffffc00ec9947 */ /* 0x002fea000383ffff */
[----:B------:R-:W-:Y:S05]  /*17fe0*/  BRA `(.L_x_1671) ;  /* 0xfffffe9c00b87947 */ /* 0x000fea000383ffff */
.L_x_1443:
[----:B-1----:R1:W2:Y:S02]  /*17ff0*/  SYNCS.PHASECHK.TRANS64.TRYWAIT P2, [R5+URZ+0x30830], R0 ;  /* 0x03083000050075a7 */ /* 0x0022a4000804017f */
[----:B--2---:R-:W-:Y:S05]  /*18000*/  @!P2 NANOSLEEP.SYNCS 0x989680 ;  /* 0x009896800000a95d */ /* 0x004fea0003900000 */
[----:B------:R-:W2:Y:S02]  /*18010*/  @!P2 SYNCS.PHASECHK.TRANS64 P2, [R5+URZ+0x30830], R0 ;  /* 0x030830000500a5a7 */ /* 0x000ea4000804007f */
[----:B--2---:R-:W-:Y:S05]  /*18020*/  @!P2 BRA `(.L_x_1443) ;  /* 0xfffffffc00f0a947 */ /* 0x004fea000383ffff */
[----:B------:R-:W-:Y:S05]  /*18030*/  BRA `(.L_x_1442) ;  /* 0xfffffe9c00dc7947 */ /* 0x000fea000383ffff */
.L_x_1459:
[----:B-1----:R-:W-:-:S04]  /*18040*/  IMAD.U32 R152, RZ, RZ, UR7 ;  /* 0x00000007ff987e24 */ /* 0x002fc8000f8e00ff */
[----:B------:R1:W2:Y:S03]  /*18050*/  SYNCS.PHASECHK.TRANS64.TRYWAIT P2, [R152+URZ+0x30830], R21 ;  /* 0x03083015980075a7 */ /* 0x0002a6000804017f */
[----:B--2---:R-:W-:Y:S05]  /*18060*/  @!P2 NANOSLEEP.SYNCS 0x989680 ;  /* 0x009896800000a95d */ /* 0x004fea0003900000 */
[----:B------:R-:W2:Y:S02]  /*18070*/  @!P2 SYNCS.PHASECHK.TRANS64 P2, [R152+URZ+0x30830], R21 ;  /* 0x030830159800a5a7 */ /* 0x000ea4000804007f */
[----:B--2---:R-:W-:Y:S05]  /*18080*/  @!P2 BRA `(.L_x_1459) ;  /* 0xfffffffc00eca947 */ /* 0x004fea000383ffff */
[----:B------:R-:W-:Y:S05]  /*18090*/  BRA `(.L_x_1458) ;  /* 0xfffffec800c07947 */ /* 0x000fea000383ffff */
.L_x_1463:
[----:B0-----:R-:W-:-:S04]  /*180a0*/  IMAD.U32 R21, RZ, RZ, UR14 ;  /* 0x0000000eff157e24 */ /* 0x001fc8000f8e00ff */
[----:B------:R0:W2:Y:S03]  /*180b0*/  SYNCS.PHASECHK.TRANS64.TRYWAIT P2, [R21+URZ+0x30850], R0 ;  /* 0x03085000150075a7 */ /* 0x0000a6000804017f */
[----:B--2---:R-:W-:Y:S05]  /*180c0*/  @!P2 NANOSLEEP.SYNCS 0x989680 ;  /* 0x009896800000a95d */ /* 0x004fea0003900000 */
[----:B------:R-:W2:Y:S02]  /*180d0*/  @!P2 SYNCS.PHASECHK.TRANS64 P2, [R21+URZ+0x30850], R0 ;  /* 0x030850001500a5a7 */ /* 0x000ea4000804007f */
[----:B--2---:R-:W-:Y:S05]  /*180e0*/  @!P2 BRA `(.L_x_1463) ;  /* 0xfffffffc00eca947 */ /* 0x004fea000383ffff */
[----:B------:R-:W-:Y:S05]  /*180f0*/  BRA `(.L_x_1462) ;  /* 0xfffffed8005c7947 */ /* 0x000fea000383ffff */
.L_x_1480:
[----:B-1----:R-:W-:-:S04]  /*18100*/  IMAD.U32 R4, RZ, RZ, UR6 ;  /* 0x00000006ff047e24 */ /* 0x002fc8000f8e00ff */
[----:B------:R1:W2:Y:S03]  /*18110*/  SYNCS.PHASECHK.TRANS64.TRYWAIT P2, [R4+URZ+0x30830], R3 ;  /* 0x03083003040075a7 */ /* 0x0002a6000804017f */
[----:B--2---:R-:W-:Y:S05]  /*18120*/  @!P2 NANOSLEEP.SYNCS 0x989680 ;  /* 0x009896800000a95d */ /* 0x004fea0003900000 */
[----:B------:R-:W2:Y:S02]  /*18130*/  @!P2 SYNCS.PHASECHK.TRANS64 P2, [R4+URZ+0x30830], R3 ;  /* 0x030830030400a5a7 */ /* 0x000ea4000804007f */
[----:B--2---:R-:W-:Y:S05]  /*18140*/  @!P2 BRA `(.L_x_1480) ;  /* 0xfffffffc00eca947 */ /* 0x004fea000383ffff */
[----:B------:R-:W-:Y:S05]  /*18150*/  BRA `(.L_x_1479) ;  /* 0xfffffef8003c7947 */ /* 0x000fea000383ffff */
.L_x_1484:
[----:B01----:R-:W-:-:S04]  /*18160*/  IMAD.U32 R3, RZ, RZ, UR14 ;  /* 0x0000000eff037e24 */ /* 0x003fc8000f8e00ff */
[----:B------:R0:W1:Y:S03]  /*18170*/  SYNCS.PHASECHK.TRANS64.TRYWAIT P2, [R3+URZ+0x30850], R0 ;  /* 0x03085000030075a7 */ /* 0x000066000804017f */
[----:B-1----:R-:W-:Y:S05]  /*18180*/  @!P2 NANOSLEEP.SYNCS 0x989680 ;  /* 0x009896800000a95d */ /* 0x002fea0003900000 */
[----:B------:R-:W1:Y:S02]  /*18190*/  @!P2 SYNCS.PHASECHK.TRANS64 P2, [R3+URZ+0x30850], R0 ;  /* 0x030850000300a5a7 */ /* 0x000e64000804007f */
[----:B-1----:R-:W-:Y:S05]  /*181a0*/  @!P2 BRA `(.L_x_1484) ;  /* 0xfffffffc00eca947 */ /* 0x002fea000383ffff */
[----:B------:R-:W-:Y:S05]  /*181b0*/  BRA `(.L_x_1483) ;  /* 0xffffff0400d87947 */ /* 0x000fea000383ffff */
.L_x_1490:
[----:B-1----:R-:W-:-:S04]  /*181c0*/  IMAD.U32 R4, RZ, RZ, UR6 ;  /* 0x00000006ff047e24 */ /* 0x002fc8000f8e00ff */
[----:B------:R1:W2:Y:S03]  /*181d0*/  SYNCS.PHASECHK.TRANS64.TRYWAIT P2, [R4+URZ+0x30830], R3 ;  /* 0x03083003040075a7 */ /* 0x0002a6000804017f */
[----:B--2---:R-:W-:Y:S05]  /*181e0*/  @!P2 NANOSLEEP.SYNCS 0x989680 ;  /* 0x009896800000a95d */ /* 0x004fea0003900000 */
[----:B------:R-:W2:Y:S02]  /*181f0*/  @!P2 SYNCS.PHASECHK.TRANS64 P2, [R4+URZ+0x30830], R3 ;  /* 0x030830030400a5a7 */ /* 0x000ea4000804007f */
[----:B--2---:R-:W-:Y:S05]  /*18200*/  @!P2 BRA `(.L_x_1490) ;  /* 0xfffffffc00eca947 */ /* 0x004fea000383ffff */
[----:B------:R-:W-:Y:S05]  /*18210*/  BRA `(.L_x_1489) ;  /* 0xffffff1800587947 */ /* 0x000fea000383ffff */
.L_x_1494:
[----:B01----:R-:W-:-:S04]  /*18220*/  IMAD.U32 R3, RZ, RZ, UR10 ;  /* 0x0000000aff037e24 */ /* 0x003fc8000f8e00ff */
[----:B------:R0:W1:Y:S03]  /*18230*/  SYNCS.PHASECHK.TRANS64.TRYWAIT P2, [R3+URZ+0x30850], R0 ;  /* 0x03085000030075a7 */ /* 0x000066000804017f */
[----:B-1----:R-:W-:Y:S05]  /*18240*/  @!P2 NANOSLEEP.SYNCS 0x989680 ;  /* 0x009896800000a95d */ /* 0x002fea0003900000 */
[----:B------:R-:W1:Y:S02]  /*18250*/  @!P2 SYNCS.PHASECHK.TRANS64 P2, [R3+URZ+0x30850], R0 ;  /* 0x030850000300a5a7 */ /* 0x000e64000804007f */
[----:B-1----:R-:W-:Y:S05]  /*18260*/  @!P2 BRA `(.L_x_1494) ;  /* 0xfffffffc00eca947 */ /* 0x002fea000383ffff */
[----:B------:R-:W-:Y:S05]  /*18270*/  BRA `(.L_x_1493) ;  /* 0xffffff2400f47947 */ /* 0x000fea000383ffff */
.L_x_1507:
[----:B-1----:R-:W-:-:S04]  /*18280*/  IMAD.U32 R7, RZ, RZ, UR5 ;  /* 0x00000005ff077e24 */ /* 0x002fc8000f8e00ff */
[----:B------:R1:W2:Y:S03]  /*18290*/  SYNCS.PHASECHK.TRANS64.TRYWAIT P0, [R7+URZ+0x30850], R0 ;  /* 0x03085000070075a7 */ /* 0x0002a6000800017f */
[----:B--2---:R-:W-:Y:S05]  /*182a0*/  @!P0 NANOSLEEP.SYNCS 0x989680 ;  /* 0x009896800000895d */ /* 0x004fea0003900000 */
[----:B------:R-:W2:Y:S02]  /*182b0*/  @!P0 SYNCS.PHASECHK.TRANS64 P0, [R7+URZ+0x30850], R0 ;  /* 0x03085000070085a7 */ /* 0x000ea4000800007f */
[----:B--2---:R-:W-:Y:S05]  /*182c0*/  @!P0 BRA `(.L_x_1507) ;  /* 0xfffffffc00ec8947 */ /* 0x004fea000383ffff */
[----:B------:R-:W-:Y:S05]  /*182d0*/  BRA `(.L_x_1506) ;  /* 0xffffff4800e87947 */ /* 0x000fea000383ffff */
.L_x_1557:
        /* <DEDUP_REMOVED lines=11> */
.L_x_1673:
[----:B------:R-:W-:Y:S05]  /*18390*/  BSYNC B0 ;  /* 0x0000000000007941 */ /* 0x000fea0003800000 */
.L_x_1672:
[----:B------:R-:W-:Y:S05]  /*183a0*/  BRA `(.L_x_1674) ;  /* 0xffffffa000d47947 */ /* 0x000fea000383ffff */
.L_x_1559:
[----:B------:R-:W-:Y:S01]  /*183b0*/  BSSY B0, `(.L_x_1675) ;  /* 0x0000006000007945 */ /* 0x000fe20003800000 */
[----:B------:R-:W-:-:S07]  /*183c0*/  IMAD.MOV.U32 R15, RZ, RZ, -0x1 ;  /* 0xffffffffff0f7424 */ /* 0x000fce00078e00ff */
[----:B012-4-:R-:W-:Y:S05]  /*183d0*/  WARPSYNC.COLLECTIVE R15, `(.L_x_1676) ;  /* 0x000000000f0c7348 */ /* 0x017fea0003c00000 */
[----:B------:R-:W-:Y:S02]  /*183e0*/  ELECT P6, UR62, PT ;  /* 0x00000000003e782f */ /* 0x000fe400038c0000 */
[----:B------:R-:W-:Y:S01]  /*183f0*/  MOV R14, UR62 ;  /* 0x0000003e000e7c02 */ /* 0x000fe20008000f00 */
[----:B012-4-:R-:W-:Y:S10]  /*18400*/  ENDCOLLECTIVE ;  /* 0x000000000000791b */ /* 0x017ff40003800000 */
.L_x_1676:
[----:B------:R-:W-:Y:S05]  /*18410*/  BSYNC B0 ;  /* 0x0000000000007941 */ /* 0x000fea0003800000 */
.L_x_1675:
[----:B------:R-:W-:Y:S05]  /*18420*/  BRA `(.L_x_1677) ;  /* 0xffffffa000e07947 */ /* 0x000fea000383ffff */
.L_x_1561:
[----:B0-----:R0:W2:Y:S02]  /*18430*/  SYNCS.PHASECHK.TRANS64.TRYWAIT P0, [R0+URZ+0x30840], R2 ;  /* 0x03084002000075a7 */ /* 0x0010a4000800017f */
[----:B--2---:R-:W-:Y:S05]  /*18440*/  @!P0 NANOSLEEP.SYNCS 0x989680 ;  /* 0x009896800000895d */ /* 0x004fea0003900000 */
[----:B------:R-:W2:Y:S02]  /*18450*/  @!P0 SYNCS.PHASECHK.TRANS64 P0, [R0+URZ+0x30840], R2 ;  /* 0x03084002000085a7 */ /* 0x000ea4000800007f */
[----:B--2---:R-:W-:Y:S05]  /*18460*/  @!P0 BRA `(.L_x_1561) ;  /* 0xfffffffc00f08947 */ /* 0x004fea000383ffff */
[----:B------:R-:W-:Y:S05]  /*18470*/  BRA `(.L_x_1678) ;  /* 0xffffffa4004c7947 */ /* 0x000fea000383ffff */
.L_x_1565:
[----:B------:R-:W2:Y:S01]  /*18480*/  LDL.LU R11, [R1+0x30] ;  /* 0x00003000010b7983 */ /* 0x000ea20000300800 */
[----:B------:R-:W-:Y:S01]  /*18490*/  IMAD.MOV.U32 R13, RZ, RZ, R3 ;  /* 0x000000ffff0d7224 */ /* 0x000fe200078e0003 */
[----:B------:R-:W-:Y:S01]  /*184a0*/  LOP3.LUT R5, R5, 0x7f, RZ, 0xc0, !PT ;  /* 0x0000007f05057812 */ /* 0x000fe200078ec0ff */
[----:B------:R-:W-:Y:S02]  /*184b0*/  IMAD.MOV.U32 R12, RZ, RZ, RZ ;  /* 0x000000ffff0c7224 */ /* 0x000fe400078e00ff */
[----:B------:R-:W-:Y:S01]  /*184c0*/  IMAD.MOV.U32 R15, RZ, RZ, -0x1 ;  /* 0xffffffffff0f7424 */ /* 0x000fe200078e00ff */
[----:B------:R-:W-:-:S05]  /*184d0*/  SHF.R.U32.HI R0, RZ, 0x3, R5 ;  /* 0x00000003ff007819 */ /* 0x000fca0000011605 */
[----:B------:R-:W-:-:S04]  /*184e0*/  IMAD.IADD R0, R0, 0x1, R9 ;  /* 0x0000000100007824 */ /* 0x000fc800078e0209 */
[C---:B------:R-:W-:Y:S02]  /*184f0*/  VIADD R5, R0.reuse, 0x10 ;  /* 0x0000001000057836 */ /* 0x040fe40000000000 */
[----:B------:R-:W-:Y:S02]  /*18500*/  VIADD R9, R0, 0x60 ;  /* 0x0000006000097836 */ /* 0x000fe40000000000 */
[----:B--2---:R-:W-:Y:S02]  /*18510*/  IMAD R2, R11, R7, RZ ;  /* 0x000000070b027224 */ /* 0x004fe400078e02ff */
[----:B------:R-:W-:-:S03]  /*18520*/  IMAD.MOV.U32 R11, RZ, RZ, 0x181f ;  /* 0x0000181fff0b7424 */ /* 0x000fc600078e00ff */
[----:B------:R-:W-:-:S13]  /*18530*/  ISETP.GE.AND P5, PT, R0, R2, PT ;  /* 0x000000020000720c */ /* 0x000fda0003fa6270 */
[----:B-----5:R-:W-:Y:S05]  /*18540*/  WARPSYNC.COLLECTIVE R15, `(.L_x_1679) ;  /* 0x000000000f087348 */ /* 0x020fea0003c00000 */
[----:B------:R0:W1:Y:S02]  /*18550*/  SHFL.IDX P6, R14, R13, R12, R11 ;  /* 0x0000000c0d0e7389 */ /* 0x00006400000c000b */
[----:B01---5:R-:W-:Y:S01]  /*18560*/  ENDCOLLECTIVE ;  /* 0x000000000000791b */ /* 0x023fe20003800000 */
.L_x_1679:
[----:B------:R-:W-:Y:S02]  /*18570*/  IMAD.MOV.U32 R13, RZ, RZ, R4 ;  /* 0x000000ffff0d7224 */ /* 0x000fe400078e0004 */
[----:B------:R-:W-:-:S07]  /*18580*/  IMAD.MOV.U32 R6, RZ, RZ, R14 ;  /* 0x000000ffff067224 */ /* 0x000fce00078e000e */
[----:B------:R-:W-:Y:S05]  /*18590*/  WARPSYNC.COLLECTIVE R15, `(.L_x_1680) ;  /* 0x000000000f087348 */ /* 0x000fea0003c00000 */
[----:B------:R0:W1:Y:S02]  /*185a0*/  SHFL.IDX P6, R14, R13, R12, R11 ;  /* 0x0000000c0d0e7389 */ /* 0x00006400000c000b */
[----:B01----:R-:W-:Y:S01]  /*185b0*/  ENDCOLLECTIVE ;  /* 0x000000000000791b */ /* 0x003fe20003800000 */
.L_x_1680:
        /* <DEDUP_REMOVED lines=21> */
.L_x_1681:
[----:B------:R-:W-:Y:S02]  /*18710*/  IMAD.MOV.U32 R13, RZ, RZ, R4 ;  /* 0x000000ffff0d7224 */ /* 0x000fe400078e0004 */
[----:B------:R-:W-:-:S07]  /*18720*/  IMAD.MOV.U32 R6, RZ, RZ, R14 ;  /* 0x000000ffff067224 */ /* 0x000fce00078e000e */
[----:B------:R-:W-:Y:S05]  /*18730*/  WARPSYNC.COLLECTIVE R15, `(.L_x_1682) ;  /* 0x000000000f087348 */ /* 0x000fea0003c00000 */
[----:B------:R0:W1:Y:S02]  /*18740*/  SHFL.IDX P6, R14, R13, R12, R11 ;  /* 0x0000000c0d0e7389 */ /* 0x00006400000c000b */
[----:B01----:R-:W-:Y:S01]  /*18750*/  ENDCOLLECTIVE ;  /* 0x000000000000791b */ /* 0x003fe20003800000 */
.L_x_1682:
        /* <DEDUP_REMOVED lines=21> */
.L_x_1683:
[----:B------:R-:W-:Y:S02]  /*188b0*/  IMAD.MOV.U32 R13, RZ, RZ, R4 ;  /* 0x000000ffff0d7224 */ /* 0x000fe400078e0004 */
[----:B------:R-:W-:-:S07]  /*188c0*/  IMAD.MOV.U32 R6, RZ, RZ, R14 ;  /* 0x000000ffff067224 */ /* 0x000fce00078e000e */
[----:B------:R-:W-:Y:S05]  /*188d0*/  WARPSYNC.COLLECTIVE R15, `(.L_x_1684) ;  /* 0x000000000f087348 */ /* 0x000fea0003c00000 */
[----:B------:R0:W1:Y:S02]  /*188e0*/  SHFL.IDX P6, R14, R13, R12, R11 ;  /* 0x0000000c0d0e7389 */ /* 0x00006400000c000b */
[----:B01----:R-:W-:Y:S01]  /*188f0*/  ENDCOLLECTIVE ;  /* 0x000000000000791b */ /* 0x003fe20003800000 */
.L_x_1684:
        /* <DEDUP_REMOVED lines=21> */
.L_x_1685:
[----:B------:R-:W-:Y:S02]  /*18a50*/  IMAD.MOV.U32 R13, RZ, RZ, R4 ;  /* 0x000000ffff0d7224 */ /* 0x000fe400078e0004 */
[----:B------:R-:W-:-:S07]  /*18a60*/  IMAD.MOV.U32 R6, RZ, RZ, R14 ;  /* 0x000000ffff067224 */ /* 0x000fce00078e000e */
[----:B------:R-:W-:Y:S05]  /*18a70*/  WARPSYNC.COLLECTIVE R15, `(.L_x_1686) ;  /* 0x000000000f087348 */ /* 0x000fea0003c00000 */
[----:B------:R0:W1:Y:S02]  /*18a80*/  SHFL.IDX P6, R14, R13, R12, R11 ;  /* 0x0000000c0d0e7389 */ /* 0x00006400000c000b */
[----:B01----:R-:W-:Y:S01]  /*18a90*/  ENDCOLLECTIVE ;  /* 0x000000000000791b */ /* 0x003fe20003800000 */
.L_x_1686:
        /* <DEDUP_REMOVED lines=21> */
.L_x_1687:
[----:B------:R-:W-:Y:S02]  /*18bf0*/  IMAD.MOV.U32 R13, RZ, RZ, R4 ;  /* 0x000000ffff0d7224 */ /* 0x000fe400078e0004 */
[----:B------:R-:W-:-:S07]  /*18c00*/  IMAD.MOV.U32 R6, RZ, RZ, R14 ;  /* 0x000000ffff067224 */ /* 0x000fce00078e000e */
[----:B------:R-:W-:Y:S05]  /*18c10*/  WARPSYNC.COLLECTIVE R15, `(.L_x_1688) ;  /* 0x000000000f087348 */ /* 0x000fea0003c00000 */
[----:B------:R0:W1:Y:S02]  /*18c20*/  SHFL.IDX P6, R14, R13, R12, R11 ;  /* 0x0000000c0d0e7389 */ /* 0x00006400000c000b */
[----:B01----:R-:W-:Y:S01]  /*18c30*/  ENDCOLLECTIVE ;  /* 0x000000000000791b */ /* 0x003fe20003800000 */
.L_x_1688:
        /* <DEDUP_REMOVED lines=20> */
.L_x_1689:
[----:B------:R-:W-:Y:S02]  /*18d80*/  IMAD.MOV.U32 R13, RZ, RZ, R4 ;  /* 0x000000ffff0d7224 */ /* 0x000fe400078e0004 */
[----:B------:R-:W-:-:S07]  /*18d90*/  IMAD.MOV.U32 R6, RZ, RZ, R14 ;  /* 0x000000ffff067224 */ /* 0x000fce00078e000e */
[----:B------:R-:W-:Y:S05]  /*18da0*/  WARPSYNC.COLLECTIVE R15, `(.L_x_1690) ;  /* 0x000000000f087348 */ /* 0x000fea0003c00000 */
[----:B------:R0:W1:Y:S02]  /*18db0*/  SHFL.IDX P6, R14, R13, R12, R11 ;  /* 0x0000000c0d0e7389 */ /* 0x00006400000c000b */
[----:B01----:R-:W-:Y:S01]  /*18dc0*/  ENDCOLLECTIVE ;  /* 0x000000000000791b */ /* 0x003fe20003800000 */
.L_x_1690:
        /* <DEDUP_REMOVED lines=20> */
.L_x_1691:
[----:B------:R-:W-:Y:S02]  /*18f10*/  IMAD.MOV.U32 R13, RZ, RZ, R4 ;  /* 0x000000ffff0d7224 */ /* 0x000fe400078e0004 */
[----:B------:R-:W-:-:S07]  /*18f20*/  IMAD.MOV.U32 R5, RZ, RZ, R14 ;  /* 0x000000ffff057224 */ /* 0x000fce00078e000e */
[----:B------:R-:W-:Y:S05]  /*18f30*/  WARPSYNC.COLLECTIVE R15, `(.L_x_1692) ;  /* 0x000000000f087348 */ /* 0x000fea0003c00000 */
[----:B------:R0:W1:Y:S02]  /*18f40*/  SHFL.IDX P6, R14, R13, R12, R11 ;  /* 0x0000000c0d0e7389 */ /* 0x00006400000c000b */
[----:B01----:R-:W-:Y:S01]  /*18f50*/  ENDCOLLECTIVE ;  /* 0x000000000000791b */ /* 0x003fe20003800000 */
.L_x_1692:
        /* <DEDUP_REMOVED lines=19> */
.L_x_1693:
[----:B------:R-:W-:Y:S02]  /*19090*/  IMAD.MOV.U32 R13, RZ, RZ, R4 ;  /* 0x000000ffff0d7224 */ /* 0x000fe400078e0004 */
[----:B------:R-:W-:-:S07]  /*190a0*/  IMAD.MOV.U32 R5, RZ, RZ, R14 ;  /* 0x000000ffff057224 */ /* 0x000fce00078e000e */
[----:B------:R-:W-:Y:S05]  /*190b0*/  WARPSYNC.COLLECTIVE R15, `(.L_x_1694) ;  /* 0x000000000f087348 */ /* 0x000fea0003c00000 */
[----:B------:R0:W1:Y:S02]  /*190c0*/  SHFL.IDX P6, R14, R13, R12, R11 ;  /* 0x0000000c0d0e7389 */ /* 0x00006400000c000b */
[----:B01----:R-:W-:Y:S01]  /*190d0*/  ENDCOLLECTIVE ;  /* 0x000000000000791b */ /* 0x003fe20003800000 */
.L_x_1694:
[----:B------:R-:W-:Y:S01]  /*190e0*/  IMAD.MOV.U32 R3, RZ, RZ, R14 ;  /* 0x000000ffff037224 */ /* 0x000fe200078e000e */
[----:B------:R-:W-:Y:S06]  /*190f0*/  BRA `(.L_x_1695) ;  /* 0xffffffa800287947 */ /* 0x000fec000383ffff */
.L_x_1570:
[----:B0-----:R-:W2:Y:S02]  /*19100*/  LDL R2, [R1] ;  /* 0x0000000001027983 */ /* 0x001ea40000100800 */
[----:B--2---:R0:W1:Y:S02]  /*19110*/  SYNCS.PHASECHK.TRANS64.TRYWAIT P0, [R2+URZ+0x30820], R0 ;  /* 0x03082000020075a7 */ /* 0x004064000800017f */
[----:B-1----:R-:W-:Y:S05]  /*19120*/  @!P0 NANOSLEEP.SYNCS 0x989680 ;  /* 0x009896800000895d */ /* 0x002fea0003900000 */
[----:B------:R-:W1:Y:S02]  /*19130*/  @!P0 SYNCS.PHASECHK.TRANS64 P0, [R2+URZ+0x30820], R0 ;  /* 0x03082000020085a7 */ /* 0x000e64000800007f */
[----:B-1----:R-:W-:Y:S05]  /*19140*/  @!P0 BRA `(.L_x_1570) ;  /* 0xfffffffc00ec8947 */ /* 0x002fea000383ffff */
[----:B------:R-:W-:Y:S05]  /*19150*/  BRA `(.L_x_1696) ;  /* 0xffffffa800a87947 */ /* 0x000fea000383ffff */
.L_x_1579:
[----:B-1----:R1:W2:Y:S02]  /*19160*/  SYNCS.PHASECHK.TRANS64.TRYWAIT P0, [R3+URZ+0x30840], R2 ;  /* 0x03084002030075a7 */ /* 0x0022a4000800017f */
[----:B--2---:R-:W-:Y:S05]  /*19170*/  @!P0 NANOSLEEP.SYNCS 0x989680 ;  /* 0x009896800000895d */ /* 0x004fea0003900000 */
[----:B------:R-:W2:Y:S02]  /*19180*/  @!P0 SYNCS.PHASECHK.TRANS64 P0, [R3+URZ+0x30840], R2 ;  /* 0x03084002030085a7 */ /* 0x000ea4000800007f */
[----:B--2---:R-:W-:Y:S05]  /*19190*/  @!P0 BRA `(.L_x_1579) ;  /* 0xfffffffc00f08947 */ /* 0x004fea000383ffff */
[----:B------:R-:W-:Y:S05]  /*191a0*/  BRA `(.L_x_1697) ;  /* 0xffffffac00787947 */ /* 0x000fea000383ffff */
.L_x_1587:
[----:B0-----:R0:W1:Y:S02]  /*191b0*/  SYNCS.PHASECHK.TRANS64.TRYWAIT P0, [R3+URZ+0x60], R2 ;  /* 0x00006002030075a7 */ /* 0x001064000800017f */
[----:B-1----:R-:W-:Y:S05]  /*191c0*/  @!P0 NANOSLEEP.SYNCS 0x989680 ;  /* 0x009896800000895d */ /* 0x002fea0003900000 */
[----:B------:R-:W1:Y:S02]  /*191d0*/  @!P0 SYNCS.PHASECHK.TRANS64 P0, [R3+URZ+0x60], R2 ;  /* 0x00006002030085a7 */ /* 0x000e64000800007f */
[----:B-1----:R-:W-:Y:S05]  /*191e0*/  @!P0 BRA `(.L_x_1587) ;  /* 0xfffffffc00f08947 */ /* 0x002fea000383ffff */
[----:B------:R-:W-:Y:S05]  /*191f0*/  BRA `(.L_x_1698) ;  /* 0xffffffb000d47947 */ /* 0x000fea000383ffff */
.L_x_1598:
[----:B-1----:R1:W2:Y:S02]  /*19200*/  SYNCS.PHASECHK.TRANS64.TRYWAIT P0, [R3+URZ+0x30840], R2 ;  /* 0x03084002030075a7 */ /* 0x0022a4000800017f */
[----:B--2---:R-:W-:Y:S05]  /*19210*/  @!P0 NANOSLEEP.SYNCS 0x989680 ;  /* 0x009896800000895d */ /* 0x004fea0003900000 */
[----:B------:R-:W2:Y:S02]  /*19220*/  @!P0 SYNCS.PHASECHK.TRANS64 P0, [R3+URZ+0x30840], R2 ;  /* 0x03084002030085a7 */ /* 0x000ea4000800007f */
[----:B--2---:R-:W-:Y:S05]  /*19230*/  @!P0 BRA `(.L_x_1598) ;  /* 0xfffffffc00f08947 */ /* 0x004fea000383ffff */
[----:B------:R-:W-:Y:S05]  /*19240*/  BRA `(.L_x_1699) ;  /* 0xffffffb800fc7947 */ /* 0x000fea000383ffff */
.L_x_1606:
[----:B0-----:R0:W1:Y:S02]  /*19250*/  SYNCS.PHASECHK.TRANS64.TRYWAIT P0, [R2+URZ+0x60], R3 ;  /* 0x00006003020075a7 */ /* 0x001064000800017f */
[----:B-1----:R-:W-:Y:S05]  /*19260*/  @!P0 NANOSLEEP.SYNCS 0x989680 ;  /* 0x009896800000895d */ /* 0x002fea0003900000 */
[----:B------:R-:W1:Y:S02]  /*19270*/  @!P0 SYNCS.PHASECHK.TRANS64 P0, [R2+URZ+0x60], R3 ;  /* 0x00006003020085a7 */ /* 0x000e64000800007f */
[----:B-1----:R-:W-:Y:S05]  /*19280*/  @!P0 BRA `(.L_x_1606) ;  /* 0xfffffffc00f08947 */ /* 0x002fea000383ffff */
[----:B------:R-:W-:Y:S05]  /*19290*/  BRA `(.L_x_1700) ;  /* 0xffffffc000587947 */ /* 0x000fea000383ffff */
.L_x_1617:
[----:B---3--:R3:W4:Y:S02]  /*192a0*/  SYNCS.PHASECHK.TRANS64.TRYWAIT P0, [R2+URZ+0x30840], R3 ;  /* 0x03084003020075a7 */ /* 0x008724000800017f */
[----:B----4-:R-:W-:Y:S05]  /*192b0*/  @!P0 NANOSLEEP.SYNCS 0x989680 ;  /* 0x009896800000895d */ /* 0x010fea0003900000 */
[----:B------:R-:W4:Y:S02]  /*192c0*/  @!P0 SYNCS.PHASECHK.TRANS64 P0, [R2+URZ+0x30840], R3 ;  /* 0x03084003020085a7 */ /* 0x000f24000800007f */
[----:B----4-:R-:W-:Y:S05]  /*192d0*/  @!P0 BRA `(.L_x_1617) ;  /* 0xfffffffc00f08947 */ /* 0x010fea000383ffff */
[----:B------:R-:W-:Y:S05]  /*192e0*/  BRA `(.L_x_1701) ;  /* 0xffffffc800447947 */ /* 0x000fea000383ffff */
.L_x_1625:
[----:B0-----:R0:W1:Y:S02]  /*192f0*/  SYNCS.PHASECHK.TRANS64.TRYWAIT P0, [R2+URZ+0x60], R5 ;  /* 0x00006005020075a7 */ /* 0x001064000800017f */
[----:B-1----:R-:W-:Y:S05]  /*19300*/  @!P0 NANOSLEEP.SYNCS 0x989680 ;  /* 0x009896800000895d */ /* 0x002fea0003900000 */
[----:B------:R-:W1:Y:S02]  /*19310*/  @!P0 SYNCS.PHASECHK.TRANS64 P0, [R2+URZ+0x60], R5 ;  /* 0x00006005020085a7 */ /* 0x000e64000800007f */
[----:B-1----:R-:W-:Y:S05]  /*19320*/  @!P0 BRA `(.L_x_1625) ;  /* 0xfffffffc00f08947 */ /* 0x002fea000383ffff */
[----:B------:R-:W-:Y:S05]  /*19330*/  BRA `(.L_x_1702) ;  /* 0xffffffcc00a07947 */ /* 0x000fea000383ffff */
.L_x_1638:
[----:B---3--:R3:W4:Y:S02]  /*19340*/  SYNCS.PHASECHK.TRANS64.TRYWAIT P0, [R0+URZ+0x30860], R2 ;  /* 0x03086002000075a7 */ /* 0x008724000800017f */
[----:B----4-:R-:W-:Y:S05]  /*19350*/  @!P0 NANOSLEEP.SYNCS 0x989680 ;  /* 0x009896800000895d */ /* 0x010fea0003900000 */
[----:B------:R-:W4:Y:S02]  /*19360*/  @!P0 SYNCS.PHASECHK.TRANS64 P0, [R0+URZ+0x30860], R2 ;  /* 0x03086002000085a7 */ /* 0x000f24000800007f */
[----:B----4-:R-:W-:Y:S05]  /*19370*/  @!P0 BRA `(.L_x_1638) ;  /* 0xfffffffc00f08947 */ /* 0x010fea000383ffff */
[----:B------:R-:W-:Y:S05]  /*19380*/  BRA `(.L_x_1703) ;  /* 0xffffffd400707947 */ /* 0x000fea000383ffff */
.L_x_1647:
[----:B------:R-:W-:Y:S01]  /*19390*/  BSSY B0, `(.L_x_1704) ;  /* 0x0000008000007945 */ /* 0x000fe20003800000 */
[----:B------:R-:W-:Y:S02]  /*193a0*/  IMAD.MOV.U32 R13, RZ, RZ, R16 ;  /* 0x000000ffff0d7224 */ /* 0x000fe400078e0010 */
[----:B-1----:R-:W-:Y:S02]  /*193b0*/  IMAD.MOV.U32 R12, RZ, RZ, RZ ;  /* 0x000000ffff0c7224 */ /* 0x002fe400078e00ff */
[----:B------:R-:W-:Y:S02]  /*193c0*/  IMAD.MOV.U32 R11, RZ, RZ, 0x1f ;  /* 0x0000001fff0b7424 */ /* 0x000fe400078e00ff */
[----:B------:R-:W-:-:S07]  /*193d0*/  IMAD.MOV.U32 R15, RZ, RZ, -0x1 ;  /* 0xffffffffff0f7424 */ /* 0x000fce00078e00ff */
[----:B0-2---:R-:W-:Y:S05]  /*193e0*/  WARPSYNC.COLLECTIVE R15, `(.L_x_1705) ;  /* 0x000000000f087348 */ /* 0x005fea0003c00000 */
[----:B------:R1:W3:Y:S02]  /*193f0*/  SHFL.IDX P6, R14, R13, R12, R11 ;  /* 0x0000000c0d0e7389 */ /* 0x0002e400000c000b */
[----:B0123--:R-:W-:Y:S01]  /*19400*/  ENDCOLLECTIVE ;  /* 0x000000000000791b */ /* 0x00ffe20003800000 */
.L_x_1705:
[----:B------:R-:W-:Y:S05]  /*19410*/  BSYNC B0 ;  /* 0x0000000000007941 */ /* 0x000fea0003800000 */
.L_x_1704:
[----:B------:R-:W-:Y:S02]  /*19420*/  IMAD.MOV.U32 R13, RZ, RZ, R16 ;  /* 0x000000ffff0d7224 */ /* 0x000fe400078e0010 */
[----:B------:R-:W-:Y:S02]  /*19430*/  IMAD.MOV.U32 R12, RZ, RZ, 0x1 ;  /* 0x00000001ff0c7424 */ /* 0x000fe400078e00ff */
[----:B------:R-:W-:Y:S02]  /*19440*/  IMAD.MOV.U32 R11, RZ, RZ, 0x1f ;  /* 0x0000001fff0b7424 */ /* 0x000fe400078e00ff */
[----:B------:R-:W-:Y:S02]  /*19450*/  IMAD.MOV.U32 R15, RZ, RZ, -0x1 ;  /* 0xffffffffff0f7424 */ /* 0x000fe400078e00ff */
[----:B------:R-:W-:Y:S02]  /*19460*/  IMAD.IADD R4, R19, 0x1, R6 ;  /* 0x0000000113047824 */ /* 0x000fe400078e0206 */
[----:B------:R-:W-:-:S07]  /*19470*/  IMAD.MOV.U32 R0, RZ, RZ, R14 ;  /* 0x000000ffff007224 */ /* 0x000fce00078e000e */
[----:B------:R-:W-:Y:S05]  /*19480*/  WARPSYNC.COLLECTIVE R15, `(.L_x_1706) ;  /* 0x000000000f087348 */ /* 0x000fea0003c00000 */
[----:B------:R0:W1:Y:S02]  /*19490*/  SHFL.IDX P6, R14, R13, R12, R11 ;  /* 0x0000000c0d0e7389 */ /* 0x00006400000c000b */
[----:B01----:R-:W-:Y:S01]  /*194a0*/  ENDCOLLECTIVE ;  /* 0x000000000000791b */ /* 0x003fe20003800000 */
.L_x_1706:
        /* <DEDUP_REMOVED lines=19> */
.L_x_1707:
        /* <DEDUP_REMOVED lines=8> */
.L_x_1708:
        /* <DEDUP_REMOVED lines=8> */
.L_x_1709:
        /* <DEDUP_REMOVED lines=8> */
.L_x_1710:
        /* <DEDUP_REMOVED lines=8> */
.L_x_1711:
        /* <DEDUP_REMOVED lines=9> */
.L_x_1712:
[----:B------:R-:W-:Y:S01]  /*19870*/  IMAD.MOV.U32 R16, RZ, RZ, R14 ;  /* 0x000000ffff107224 */ /* 0x000fe200078e000e */
[----:B------:R-:W-:Y:S06]  /*19880*/  BRA `(.L_x_1713) ;  /* 0xffffffd800647947 */ /* 0x000fec000383ffff */
.L_x_1652:
[----:B------:R-:W-:Y:S01]  /*19890*/  BSSY B0, `(.L_x_1714) ;  /* 0x0000008000007945 */ /* 0x000fe20003800000 */
[----:B-----5:R-:W-:Y:S02]  /*198a0*/  IMAD.MOV.U32 R13, RZ, RZ, R2 ;  /* 0x000000ffff0d7224 */ /* 0x020fe400078e0002 */
[----:B-1----:R-:W-:Y:S02]  /*198b0*/  IMAD.MOV.U32 R12, RZ, RZ, 0x1 ;  /* 0x00000001ff0c7424 */ /* 0x002fe400078e00ff */
[----:B------:R-:W-:Y:S02]  /*198c0*/  IMAD.MOV.U32 R11, RZ, RZ, RZ ;  /* 0x000000ffff0b7224 */ /* 0x000fe400078e00ff */
[----:B------:R-:W-:-:S07]  /*198d0*/  IMAD.MOV.U32 R15, RZ, RZ, -0x1 ;  /* 0xffffffffff0f7424 */ /* 0x000fce00078e00ff */
[----:B0-23--:R-:W-:Y:S05]  /*198e0*/  WARPSYNC.COLLECTIVE R15, `(.L_x_1715) ;  /* 0x000000000f087348 */ /* 0x00dfea0003c00000 */
[----:B------:R1:W4:Y:S02]  /*198f0*/  SHFL.UP P6, R14, R13, R12, R11 ;  /* 0x0400000c0d0e7389 */ /* 0x00032400000c000b */
[----:B01234-:R-:W-:Y:S01]  /*19900*/  ENDCOLLECTIVE ;  /* 0x000000000000791b */ /* 0x01ffe20003800000 */
.L_x_1715:
[----:B------:R-:W-:Y:S05]  /*19910*/  BSYNC B0 ;  /* 0x0000000000007941 */ /* 0x000fea0003800000 */
.L_x_1714:
[----:B------:R-:W-:Y:S01]  /*19920*/  SEL R3, R14, RZ, P1 ;  /* 0x000000ff0e037207 */ /* 0x000fe20000800000 */
[----:B------:R-:W-:Y:S02]  /*19930*/  IMAD.MOV.U32 R12, RZ, RZ, 0x2 ;  /* 0x00000002ff0c7424 */ /* 0x000fe400078e00ff */
[----:B------:R-:W-:Y:S02]  /*19940*/  IMAD.MOV.U32 R11, RZ, RZ, RZ ;  /* 0x000000ffff0b7224 */ /* 0x000fe400078e00ff */
[----:B------:R-:W-:Y:S02]  /*19950*/  IMAD.IADD R3, R2, 0x1, R3 ;  /* 0x0000000102037824 */ /* 0x000fe400078e0203 */
[----:B------:R-:W-:Y:S02]  /*19960*/  IMAD.MOV.U32 R15, RZ, RZ, -0x1 ;  /* 0xffffffffff0f7424 */ /* 0x000fe400078e00ff */
[----:B------:R-:W-:-:S07]  /*19970*/  IMAD.MOV.U32 R13, RZ, RZ, R3 ;  /* 0x000000ffff0d7224 */ /* 0x000fce00078e0003 */
[----:B------:R-:W-:Y:S05]  /*19980*/  WARPSYNC.COLLECTIVE R15, `(.L_x_1716) ;  /* 0x000000000f087348 */ /* 0x000fea0003c00000 */
[----:B------:R0:W1:Y:S02]  /*19990*/  SHFL.UP P6, R14, R13, R12, R11 ;  /* 0x0400000c0d0e7389 */ /* 0x00006400000c000b */
[----:B01----:R-:W-:Y:S01]  /*199a0*/  ENDCOLLECTIVE ;  /* 0x000000000000791b */ /* 0x003fe20003800000 */
.L_x_1716:
        /* <DEDUP_REMOVED lines=8> */
.L_x_1717:
        /* <DEDUP_REMOVED lines=8> */
.L_x_1718:
        /* <DEDUP_REMOVED lines=8> */
.L_x_1719:
        /* <DEDUP_REMOVED lines=9> */
.L_x_1720:
[----:B------:R-:W-:Y:S01]  /*19bc0*/  IMAD.MOV.U32 R16, RZ, RZ, R14 ;  /* 0x000000ffff107224 */ /* 0x000fe200078e000e */
[----:B------:R-:W-:Y:S06]  /*19bd0*/  BRA `(.L_x_1721) ;  /* 0xffffffd800307947 */ /* 0x000fec000383ffff */
.L_x_1654:
[----:B------:R-:W-:Y:S01]  /*19be0*/  BSSY B0, `(.L_x_1722) ;  /* 0x0000006000007945 */ /* 0x000fe20003800000 */
[----:B------:R-:W-:Y:S01]  /*19bf0*/  PLOP3.LUT P6, PT, P6, PT, PT, 0x8, 0x0 ;  /* 0x000000000000781c */ /* 0x000fe200037ce170 */
[----:B------:R-:W-:-:S12]  /*19c00*/  IMAD.MOV.U32 R15, RZ, RZ, -0x1 ;  /* 0xffffffffff0f7424 */ /* 0x000fd800078e00ff */
[----:B0123--:R-:W-:Y:S05]  /*19c10*/  WARPSYNC.COLLECTIVE R15, `(.L_x_1723) ;  /* 0x000000000f087348 */ /* 0x00ffea0003c00000 */
[----:B------:R-:W-:Y:S01]  /*19c20*/  VOTE.ANY R14, PT, P6 ;  /* 0x00000000000e7806 */ /* 0x000fe200030e0100 */
[----:B0123--:R-:W-:Y:S06]  /*19c30*/  ENDCOLLECTIVE ;  /* 0x000000000000791b */ /* 0x00ffec0003800000 */
.L_x_1723:
[----:B------:R-:W-:Y:S05]  /*19c40*/  BSYNC B0 ;  /* 0x0000000000007941 */ /* 0x000fea0003800000 */
.L_x_1722:
        /* <DEDUP_REMOVED lines=9> */
.L_x_1724:
[----:B------:R-:W-:Y:S01]  /*19ce0*/  IMAD.MOV.U32 R17, RZ, RZ, R14 ;  /* 0x000000ffff117224 */ /* 0x000fe200078e000e */
[----:B------:R-:W-:Y:S06]  /*19cf0*/  BRA `(.L_x_1725) ;  /* 0xffffffd800207947 */ /* 0x000fec000383ffff */
.L_x_1656:
[----:B------:R-:W-:Y:S01]  /*19d00*/  BSSY B0, `(.L_x_1726) ;  /* 0x0000007000007945 */ /* 0x000fe20003800000 */
[----:B------:R-:W-:Y:S02]  /*19d10*/  IMAD.MOV.U32 R13, RZ, RZ, R3 ;  /* 0x000000ffff0d7224 */ /* 0x000fe400078e0003 */
[----:B------:R-:W-:Y:S02]  /*19d20*/  IMAD.MOV.U32 R11, RZ, RZ, 0x1f ;  /* 0x0000001fff0b7424 */ /* 0x000fe400078e00ff */
[----:B------:R-:W-:-:S07]  /*19d30*/  IMAD.MOV.U32 R15, RZ, RZ, -0x1 ;  /* 0xffffffffff0f7424 */ /* 0x000fce00078e00ff */
[----:B0-234-:R-:W-:Y:S05]  /*19d40*/  WARPSYNC.COLLECTIVE R15, `(.L_x_1727) ;  /* 0x000000000f087348 */ /* 0x01dfea0003c00000 */
[----:B------:R1:W0:Y:S02]  /*19d50*/  SHFL.IDX P6, R14, R13, R12, R11 ;  /* 0x0000000c0d0e7389 */ /* 0x00022400000c000b */
[----:B01234-:R-:W-:Y:S01]  /*19d60*/  ENDCOLLECTIVE ;  /* 0x000000000000791b */ /* 0x01ffe20003800000 */
.L_x_1727:
[----:B------:R-:W-:Y:S05]  /*19d70*/  BSYNC B0 ;  /* 0x0000000000007941 */ /* 0x000fea0003800000 */
.L_x_1726:
[----:B------:R-:W-:Y:S01]  /*19d80*/  IMAD.MOV.U32 R3, RZ, RZ, R14 ;  /* 0x000000ffff037224 */ /* 0x000fe200078e000e */
[----:B------:R-:W-:Y:S06]  /*19d90*/  BRA `(.L_x_1728) ;  /* 0xffffffd800147947 */ /* 0x000fec000383ffff */
.L_x_1660:
[----:B0-----:R0:W3:Y:S02]  /*19da0*/  SYNCS.PHASECHK.TRANS64.TRYWAIT P0, [R0+URZ+0x30820], R3 ;  /* 0x03082003000075a7 */ /* 0x0010e4000800017f */
[----:B---3--:R-:W-:Y:S05]  /*19db0*/  @!P0 NANOSLEEP.SYNCS 0x989680 ;  /* 0x009896800000895d */ /* 0x008fea0003900000 */
[----:B------:R-:W3:Y:S02]  /*19dc0*/  @!P0 SYNCS.PHASECHK.TRANS64 P0, [R0+URZ+0x30820], R3 ;  /* 0x03082003000085a7 */ /* 0x000ee4000800007f */
[----:B---3--:R-:W-:Y:S05]  /*19dd0*/  @!P0 BRA `(.L_x_1660) ;  /* 0xfffffffc00f08947 */ /* 0x008fea000383ffff */
[----:B------:R-:W-:Y:S05]  /*19de0*/  BRA `(.L_x_1729) ;  /* 0xffffffdc009c7947 */ /* 0x000fea000383ffff */
.L_x_1661:
[----:B------:R-:W3:Y:S01]  /*19df0*/  S2R R2, SR_TID.X ;  /* 0x0000000000027919 */ /* 0x000ee20000002100 */
[----:B------:R-:W-:Y:S01]  /*19e00*/  BSSY B0, `(.L_x_1730) ;  /* 0x000000a000007945 */ /* 0x000fe20003800000 */
[----:B-1----:R-:W-:Y:S02]  /*19e10*/  IMAD.MOV.U32 R12, RZ, RZ, RZ ;  /* 0x000000ffff0c7224 */ /* 0x002fe400078e00ff */
[----:B------:R-:W-:Y:S02]  /*19e20*/  IMAD.MOV.U32 R11, RZ, RZ, 0x1f ;  /* 0x0000001fff0b7424 */ /* 0x000fe400078e00ff */
[----:B------:R-:W-:Y:S01]  /*19e30*/  IMAD.MOV.U32 R15, RZ, RZ, -0x1 ;  /* 0xffffffffff0f7424 */ /* 0x000fe200078e00ff */
[----:B---3--:R-:W-:-:S04]  /*19e40*/  SHF.R.U32.HI R2, RZ, 0x5, R2 ;  /* 0x00000005ff027819 */ /* 0x008fc80000011602 */
[----:B------:R-:W-:-:S05]  /*19e50*/  LOP3.LUT R2, R2, 0x3, RZ, 0xc0, !PT ;  /* 0x0000000302027812 */ /* 0x000fca00078ec0ff */
[----:B------:R-:W-:-:S07]  /*19e60*/  IMAD.MOV.U32 R13, RZ, RZ, R2 ;  /* 0x000000ffff0d7224 */ /* 0x000fce00078e0002 */
[----:B0-2---:R-:W-:Y:S05]  /*19e70*/  WARPSYNC.COLLECTIVE R15, `(.L_x_1731) ;  /* 0x000000000f087348 */ /* 0x005fea0003c00000 */
[----:B------:R1:W3:Y:S02]  /*19e80*/  SHFL.IDX P6, R14, R13, R12, R11 ;  /* 0x0000000c0d0e7389 */ /* 0x0002e400000c000b */
[----:B0123--:R-:W-:Y:S01]  /*19e90*/  ENDCOLLECTIVE ;  /* 0x000000000000791b */ /* 0x00ffe20003800000 */
.L_x_1731:
[----:B------:R-:W-:Y:S05]  /*19ea0*/  BSYNC B0 ;  /* 0x0000000000007941 */ /* 0x000fea0003800000 */
.L_x_1730:
[----:B------:R-:W-:Y:S05]  /*19eb0*/  BRA `(.L_x_1732) ;  /* 0xffffffdc00847947 */ /* 0x000fea000383ffff */
.L_x_1664:
[----:B------:R-:W-:Y:S01]  /*19ec0*/  BSSY B1, `(.L_x_1733) ;  /* 0x0000006000017945 */ /* 0x000fe20003800000 */
[----:B------:R-:W-:-:S07]  /*19ed0*/  IMAD.MOV.U32 R15, RZ, RZ, -0x1 ;  /* 0xffffffffff0f7424 */ /* 0x000fce00078e00ff */
[----:B0123--:R-:W-:Y:S05]  /*19ee0*/  WARPSYNC.COLLECTIVE R15, `(.L_x_1734) ;  /* 0x000000000f0c7348 */ /* 0x00ffea0003c00000 */
[----:B------:R-:W-:Y:S02]  /*19ef0*/  ELECT P6, UR62, PT ;  /* 0x00000000003e782f */ /* 0x000fe400038c0000 */
[----:B------:R-:W-:Y:S01]  /*19f00*/  MOV R14, UR62 ;  /* 0x0000003e000e7c02 */ /* 0x000fe20008000f00 */
[----:B0123--:R-:W-:Y:S10]  /*19f10*/  ENDCOLLECTIVE ;  /* 0x000000000000791b */ /* 0x00fff40003800000 */
.L_x_1734:
[----:B------:R-:W-:Y:S05]  /*19f20*/  BSYNC B1 ;  /* 0x0000000000017941 */ /* 0x000fea0003800000 */
.L_x_1733:
[----:B------:R-:W-:Y:S05]  /*19f30*/  BRA `(.L_x_1735) ;  /* 0xffffffdc007c7947 */ /* 0x000fea000383ffff */
.L_x_1666:
[----:B0-----:R0:W2:Y:S02]  /*19f40*/  SYNCS.PHASECHK.TRANS64.TRYWAIT P0, [R6+URZ], R5 ;  /* 0x00000005060075a7 */ /* 0x0010a4000800017f */
[----:B--2---:R-:W-:Y:S05]  /*19f50*/  @!P0 NANOSLEEP.SYNCS 0x989680 ;  /* 0x009896800000895d */ /* 0x004fea0003900000 */
[----:B------:R-:W2:Y:S02]  /*19f60*/  @!P0 SYNCS.PHASECHK.TRANS64 P0, [R6+URZ], R5 ;  /* 0x00000005060085a7 */ /* 0x000ea4000800007f */
[----:B--2---:R-:W-:Y:S05]  /*19f70*/  @!P0 BRA `(.L_x_1666) ;  /* 0xfffffffc00f08947 */ /* 0x004fea000383ffff */
[----:B------:R-:W-:Y:S05]  /*19f80*/  BRA `(.L_x_1736) ;  /* 0xffffffdc00c07947 */ /* 0x000fea000383ffff */
.L_x_1667:
[----:B--2---:R2:W3:Y:S02]  /*19f90*/  SYNCS.PHASECHK.TRANS64.TRYWAIT P0, [R7+URZ], R2 ;  /* 0x00000002070075a7 */ /* 0x0044e4000800017f */
[----:B---3--:R-:W-:Y:S05]  /*19fa0*/  @!P0 NANOSLEEP.SYNCS 0x989680 ;  /* 0x009896800000895d */ /* 0x008fea0003900000 */
[----:B------:R-:W3:Y:S02]  /*19fb0*/  @!P0 SYNCS.PHASECHK.TRANS64 P0, [R7+URZ], R2 ;  /* 0x00000002070085a7 */ /* 0x000ee4000800007f */
[----:B---3--:R-:W-:Y:S05]  /*19fc0*/  @!P0 BRA `(.L_x_1667) ;  /* 0xfffffffc00f08947 */ /* 0x008fea000383ffff */
[----:B------:R-:W-:Y:S05]  /*19fd0*/  BRA `(.L_x_1737) ;  /* 0xffffffdc00b47947 */ /* 0x000fea000383ffff */
.L_x_1669:
[----:B---3--:R3:W4:Y:S02]  /*19fe0*/  SYNCS.PHASECHK.TRANS64.TRYWAIT P0, [R4+URZ], R5 ;  /* 0x00000005040075a7 */ /* 0x008724000800017f */
[----:B----4-:R-:W-:Y:S05]  /*19ff0*/  @!P0 NANOSLEEP.SYNCS 0x989680 ;  /* 0x009896800000895d */ /* 0x010fea0003900000 */
[----:B------:R-:W4:Y:S02]  /*1a000*/  @!P0 SYNCS.PHASECHK.TRANS64 P0, [R4+URZ], R5 ;  /* 0x00000005040085a7 */ /* 0x000f24000800007f */
[----:B----4-:R-:W-:Y:S05]  /*1a010*/  @!P0 BRA `(.L_x_1669) ;  /* 0xfffffffc00f08947 */ /* 0x010fea000383ffff */
[----:B------:R-:W-:Y:S05]  /*1a020*/  BRA `(.L_x_1738) ;  /* 0xffffffdc00bc7947 */ /* 0x000fea000383ffff */
.L_x_1739:
        /* <DEDUP_REMOVED lines=13> */
.L_x_15298:


//--------------------- .text._ZN7cutlass13device_kernelIN5flash11enable_sm90INS1_16FlashAttnFwdSm90INS1_25CollectiveMainloopFwdSm90ILi2EN4cute5tupleIJNS5_1CILi1EEES8_S8_EEENS6_IJNS7_ILi128EEENS7_ILi64EEENS7_ILi256EEEEEELi256ENS_6half_tEfNS_4arch4Sm90ELb0ELb1ELb1ELb1ELb0ELb1ELb0ELb1ELb1ELb1ELb0ELb0EEENS1_21CollectiveEpilogueFwdINS6_IJSA_SC_SB_EEES9_SE_SG_Li256ELb1ELb1ELb0ELb0EEENS1_36VarlenDynamicPersistentTileSchedulerILi128ELi64ELi256ELi128ELb0ELb1ELb1ELb1ELb0ELb1EEEEEEEEEvNT_6ParamsE --------------------------
	.section	.text._ZN7cutlass13device_kernelIN5flash11enable_sm90INS1_16FlashAttnFwdSm90INS1_25CollectiveMainloopFwdSm90ILi2EN4cute5tupleIJNS5_1CILi1EEES8_S8_EEENS6_IJNS7_ILi128EEENS7_ILi64EEENS7_ILi256EEEEEELi256ENS_6half_tEfNS_4arch4Sm90ELb0ELb1ELb1ELb1ELb0ELb1ELb0ELb1ELb1ELb1ELb0ELb0EEENS1_21CollectiveEpilogueFwdINS6_IJSA_SC_SB_EEES9_SE_SG_Li256ELb1ELb1ELb0ELb0EEENS1_36VarlenDynamicPersistentTileSchedulerILi128ELi64ELi256ELi128ELb0ELb1ELb1ELb1ELb0ELb1EEEEEEEEEvNT_6ParamsE,"ax",@progbits
	.align	128
.text._ZN7cutlass13device_kernelIN5flash11enable_sm90INS1_16FlashAttnFwdSm90INS1_25CollectiveMainloopFwdSm90ILi2EN4cute5tupleIJNS5_1CILi1EEES8_S8_EEENS6_IJNS7_ILi128EEENS7_ILi64EEENS7_ILi256EEEEEELi256ENS_6half_tEfNS_4arch4Sm90ELb0ELb1ELb1ELb1ELb0ELb1ELb0ELb1ELb1ELb1ELb0ELb0EEENS1_21CollectiveEpilogueFwdINS6_IJSA_SC_SB_EEES9_SE_SG_Li256ELb1ELb1ELb0ELb0EEENS1_36VarlenDynamicPersistentTileSchedulerILi128ELi64ELi256ELi128ELb0ELb1ELb1ELb1ELb0ELb1EEEEEEEEEvNT_6ParamsE:
        .type           _ZN7cutlass13device_kernelIN5flash11enable_sm90INS1_16FlashAttnFwdSm90INS1_25CollectiveMainloopFwdSm90ILi2EN4cute5tupleIJNS5_1CILi1EEES8_S8_EEENS6_IJNS7_ILi128EEENS7_ILi64EEENS7_ILi256EEEEEELi256ENS_6half_tEfNS_4arch4Sm90ELb0ELb1ELb1ELb1ELb0ELb1ELb0ELb1ELb1ELb1ELb0ELb0EEENS1_21CollectiveEpilogueFwdINS6_IJSA_SC_SB_EEES9_SE_SG_Li256ELb1ELb1ELb0ELb0EEENS1_36VarlenDynamicPersistentTileSchedulerILi128ELi64ELi256ELi128ELb0ELb1ELb1ELb1ELb0ELb1EEEEEEEEEvNT_6ParamsE,@function
        .size           _ZN7cutlass13device_kernelIN5flash11enable_sm90INS1_16FlashAttnFwdSm90INS1_25CollectiveMainloopFwdSm90ILi2EN4cute5tupleIJNS5_1CILi1EEES8_S8_EEENS6_IJNS7_ILi128EEENS7_ILi64EEENS7_ILi256EEEEEELi256ENS_6half_tEfNS_4arch4Sm90ELb0ELb1ELb1ELb1ELb0ELb1ELb0ELb1ELb1ELb1ELb0ELb0EEENS1_21CollectiveEpilogueFwdINS6_IJSA_SC_SB_EEES9_SE_SG_Li256ELb1ELb1ELb0ELb0EEENS1_36VarlenDynamicPersistentTileSchedulerILi128ELi64ELi256ELi128ELb0ELb1ELb1ELb1ELb0ELb1EEEEEEEEEvNT_6ParamsE,(.L_x_15299 - _ZN7cutlass13device_kernelIN5flash11enable_sm90INS1_16FlashAttnFwdSm90INS1_25CollectiveMainloopFwdSm90ILi2EN4cute5tupleIJNS5_1CILi1EEES8_S8_EEENS6_IJNS7_ILi128EEENS7_ILi64EEENS7_ILi256EEEEEELi256ENS_6half_tEfNS_4arch4Sm90ELb0ELb1ELb1ELb1ELb0ELb1ELb0ELb1ELb1ELb1ELb0ELb0EEENS1_21CollectiveEpilogueFwdINS6_IJSA_SC_SB_EEES9_SE_SG_Li256ELb1ELb1ELb0ELb0EEENS1_36VarlenDynamicPersistentTileSchedulerILi128ELi64ELi256ELi128ELb0ELb1ELb1ELb1ELb0ELb1EEEEEEEEEvNT_6ParamsE)
        .other          _ZN7cutlass13device_kernelIN5flash11enable_sm90INS1_16FlashAttnFwdSm90INS1_25CollectiveMainloopFwdSm90ILi2EN4cute5tupleIJNS5_1CILi1EEES8_S8_EEENS6_IJNS7_ILi128EEENS7_ILi64EEENS7_ILi256EEEEEELi256ENS_6half_tEfNS_4arch4Sm90ELb0ELb1ELb1ELb1ELb0ELb1ELb0ELb1ELb1ELb1ELb0ELb0EEENS1_21CollectiveEpilogueFwdINS6_IJSA_SC_SB_EEES9_SE_SG_Li256ELb1ELb1ELb0ELb0EEENS1_36VarlenDynamicPersistentTileSchedulerILi128ELi64ELi256ELi128ELb0ELb1ELb1ELb1ELb0ELb1EEEEEEEEEvNT_6ParamsE,@"STO_CUDA_ENTRY STV_DEFAULT"
_ZN7cutlass13device_kernelIN5flash11enable_sm90INS1_16FlashAttnFwdSm90INS1_25CollectiveMainloopFwdSm90ILi2EN4cute5tupleIJNS5_1CILi1EEES8_S8_EEENS6_IJNS7_ILi128EEENS7_ILi64EEENS7_ILi256EEEEEELi256ENS_6half_tEfNS_4arch4Sm90ELb0ELb1ELb1ELb1ELb0ELb1ELb0ELb1ELb1ELb1ELb0ELb0EEENS1_21CollectiveEpilogueFwdINS6_IJSA_SC_SB_EEES9_SE_SG_Li256ELb1ELb1ELb0ELb0EEENS1_36VarlenDynamicPersistentTileSchedulerILi128ELi64ELi256ELi128ELb0ELb1ELb1ELb1ELb0ELb1EEEEEEEEEvNT_6ParamsE:
[----:B------:R-:W0:Y:S02]  /*0000*/  LDC R1, c[0x0][0x28] ;  /* 0x00000a00ff017b82 */ /* 0x000e240000000800 */
[----:B0-----:R-:W-:Y:S01]  /*0010*/  VIADD R1, R1, 0xffffff38 ;  /* 0xffffff3801017836 */ /* 0x001fe20000000000 */
[----:B------:R-:W0:Y:S01]  /*0020*/  S2R R4, SR_TID.X ;  /* 0x0000000000047919 */ /* 0x000e220000002100 */
[----:B------:R-:W-:Y:S01]  /*0030*/  ELECT P0, URZ, PT ;  /* 0x00000000003f782f */ /* 0x000fe20003800000 */
[----:B------:R-:W-:Y:S01]  /*0040*/  BSSY B0, `(.L_x_1740) ;  /* 0x0000013000007945 */ /* 0x000fe20003800000 */
[----:B0-----:R-:W-:-:S05]  /*0050*/  SHF.R.U32.HI R0, RZ, 0x5, R4 ;  /* 0x00000005ff007819 */ /* 0x001fca0000011604 */
[----:B------:R-:W0:Y:S02]  /*0060*/  SHFL.IDX PT, R2, R0, RZ, 0x1f ;  /* 0x00001fff00027589 */ /* 0x000e2400000e0000 */
[----:B0-----:R-:W-:-:S13]  /*0070*/  ISETP.EQ.AND P0, PT, R2, RZ, P0 ;  /* 0x000000ff0200720c */ /* 0x001fda0000702270 */
        /* <DEDUP_REMOVED lines=15> */
.L_x_1741:
[----:B------:R-:W-:Y:S05]  /*0170*/  BSYNC B0 ;  /* 0x0000000000007941 */ /* 0x000fea0003800000 */
.L_x_1740:
[----:B------:R-:W-:Y:S01]  /*0180*/  VOTEU.ANY UP0, P0 ;  /* 0x00000000003f7886 */ /* 0x000fe20000000100 */
[----:B------:R-:W0:Y:S01]  /*0190*/  SHFL.IDX PT, R2, R0, RZ, 0x1f ;  /* 0x00001fff00027589 */ /* 0x000e2200000e0000 */
[----:B------:R-:W-:Y:S01]  /*01a0*/  UMOV UR4, 0x80 ;  /* 0x0000008000047882 */ /* 0x000fe20000000000 */
[----:B------:R-:W-:Y:S01]  /*01b0*/  UMOV UR7, 0x100 ;  /* 0x0000010000077882 */ /* 0x000fe20000000000 */
[----:B------:R-:W-:Y:S01]  /*01c0*/  VOTEU.ANY UP1, P0 ;  /* 0x00000000003f7886 */ /* 0x000fe20000020100 */
[----:B------:R-:W1:Y:S01]  /*01d0*/  @UP0 S2UR UR8, SR_CgaCtaId ;  /* 0x00000000000809c3 */ /* 0x000e620000008800 */
[----:B------:R-:W-:Y:S01]  /*01e0*/  @UP0 UMOV UR6, 0x400 ;  /* 0x0000040000060882 */ /* 0x000fe20000000000 */
[----:B------:R-:W-:-:S04]  /*01f0*/  @UP0 UIADD3 UR4, -UR4, 0x100000, URZ ;  /* 0x0010000004040890 */ /* 0x000fc8000fffe13f */
[----:B------:R-:W-:Y:S02]  /*0200*/  @UP0 USHF.L.U32 UR5, UR4, 0xb, URZ ;  /* 0x0000000b04050899 */ /* 0x000fe4000800063f */
[----:B------:R-:W-:Y:S01]  /*0210*/  @UP0 USHF.L.U32 UR4, UR4, 0x1, URZ ;  /* 0x0000000104040899 */ /* 0x000fe2000800063f */
[----:B0-----:R-:W-:Y:S02]  /*0220*/  ISETP.NE.AND P1, PT, R2, RZ, PT ;  /* 0x000000ff0200720c */ /* 0x001fe40003f25270 */
[----:B------:R-:W-:Y:S01]  /*0230*/  SHF.R.U32.HI R2, RZ, 0x7, R4 ;  /* 0x00000007ff027819 */ /* 0x000fe20000011604 */
[----:B-1----:R-:W-:Y:S02]  /*0240*/  @UP0 ULEA UR8, UR8, UR6, 0x18 ;  /* 0x0000000608080291 */ /* 0x002fe4000f8ec03f */
[----:B------:R-:W-:-:S04]  /*0250*/  @UP0 UIADD3 UR6, -UR7, 0x100000, URZ ;  /* 0x0010000007060890 */ /* 0x000fc8000fffe13f */
[----:B------:R-:W-:Y:S02]  /*0260*/  @UP0 USHF.L.U32 UR7, UR6, 0xb, URZ ;  /* 0x0000000b06070899 */ /* 0x000fe4000800063f */
[----:B------:R-:W-:Y:S01]  /*0270*/  @UP0 USHF.L.U32 UR6, UR6, 0x1, URZ ;  /* 0x0000000106060899 */ /* 0x000fe2000800063f */
[----:B------:R-:W-:Y:S01]  /*0280*/  VOTEU.ANY UP0, P0 ;  /* 0x00000000003f7886 */ /* 0x000fe20000000100 */
[----:B------:R-:W0:Y:S04]  /*0290*/  SHFL.IDX PT, R2, R2, RZ, 0x1f ;  /* 0x00001fff02027589 */ /* 0x000e2800000e0000 */
[----:B------:R-:W1:Y:S02]  /*02a0*/  FENCE.VIEW.ASYNC.S ;  /* 0x00000000000073c6 */ /* 0x000e640000000000 */
[----:B-1----:R1:W2:Y:S04]  /*02b0*/  @UP0 SYNCS.EXCH.64 URZ, [UR8+0x30800], UR4 ;  /* 0x03080004083f05b2 */ /* 0x0022a80008000100 */
[----:B------:R1:W3:Y:S01]  /*02c0*/  @UP1 SYNCS.EXCH.64 URZ, [UR8+0x30820], UR6 ;  /* 0x03082006083f15b2 */ /* 0x0002e20008000100 */
[----:B------:R-:W-:Y:S05]  /*02d0*/  @P1 BRA `(.L_x_1742) ;  /* 0x0000000000481947 */ /* 0x000fea0003800000 */
[----:B-1----:R-:W1:Y:S01]  /*02e0*/  S2UR UR5, SR_CgaCtaId ;  /* 0x00000000000579c3 */ /* 0x002e620000008800 */
[----:B------:R-:W-:Y:S01]  /*02f0*/  UMOV UR4, 0x400 ;  /* 0x0000040000047882 */ /* 0x000fe20000000000 */
[----:B------:R-:W-:Y:S01]  /*0300*/  UMOV UR6, 0x1 ;  /* 0x0000000100067882 */ /* 0x000fe20000000000 */
[----:B------:R-:W-:Y:S01]  /*0310*/  UMOV UR7, 0x2 ;  /* 0x0000000200077882 */ /* 0x000fe20000000000 */
[----:B------:R-:W-:Y:S01]  /*0320*/  ELECT P0, URZ, PT ;  /* 0x00000000003f782f */ /* 0x000fe20003800000 */
[----:B-1----:R-:W-:Y:S02]  /*0330*/  ULEA UR8, UR5, UR4, 0x18 ;  /* 0x0000000405087291 */ /* 0x002fe4000f8ec03f */
[----:B------:R-:W-:-:S04]  /*0340*/  UIADD3 UR4, -UR6, 0x100000, URZ ;  /* 0x0010000006047890 */ /* 0x000fc8000fffe13f */
[----:B------:R-:W-:Y:S02]  /*0350*/  USHF.L.U32 UR5, UR4, 0xb, URZ ;  /* 0x0000000b04057899 */ /* 0x000fe4000800063f */
[----:B------:R-:W-:Y:S02]  /*0360*/  USHF.L.U32 UR4, UR4, 0x1, URZ ;  /* 0x0000000104047899 */ /* 0x000fe4000800063f */
[----:B------:R-:W-:-:S04]  /*0370*/  UIADD3 UR6, -UR7, 0x100000, URZ ;  /* 0x0010000007067890 */ /* 0x000fc8000fffe13f */
[----:B------:R-:W-:Y:S02]  /*0380*/  USHF.L.U32 UR7, UR6, 0xb, URZ ;  /* 0x0000000b06077899 */ /* 0x000fe4000800063f */
[----:B------:R-:W-:Y:S01]  /*0390*/  USHF.L.U32 UR6, UR6, 0x1, URZ ;  /* 0x0000000106067899 */ /* 0x000fe2000800063f */
[----:B------:R-:W1:Y:S03]  /*03a0*/  FENCE.VIEW.ASYNC.S ;  /* 0x00000000000073c6 */ /* 0x000e660000000000 */
[----:B-1----:R4:W1:Y:S08]  /*03b0*/  SYNCS.EXCH.64 URZ, [UR8+0x30830], UR4 ;  /* 0x03083004083f75b2 */ /* 0x0028700008000100 */
[----:B------:R4:W0:Y:S01]  /*03c0*/  SYNCS.EXCH.64 URZ, [UR8+0x30840], UR6 ;  /* 0x03084006083f75b2 */ /* 0x0008220008000100 */
[----:B------:R4:W0:Y:S01]  /*03d0*/  SYNCS.EXCH.64 URZ, [UR8+0x30838], UR4 ;  /* 0x03083804083f75b2 */ /* 0x0008220008000100 */
[----:B------:R4:W0:Y:S02]  /*03e0*/  SYNCS.EXCH.64 URZ, [UR8+0x30848], UR6 ;  /* 0x03084806083f75b2 */ /* 0x0008240008000100 */
[----:B----4-:R-:W-:Y:S01]  /*03f0*/  NOP ;  /* 0x0000000000007918 */ /* 0x010fe20000000000 */
.L_x_1742:
[----:B------:R-:W4:Y:S01]  /*0400*/  SHFL.IDX PT, R3, R0, RZ, 0x1f ;  /* 0x00001fff00037589 */ /* 0x000f2200000e0000 */
[----:B------:R-:W-:Y:S01]  /*0410*/  NOP ;  /* 0x0000000000007918 */ /* 0x000fe20000000000 */
[----:B----4-:R-:W-:-:S13]  /*0420*/  ISETP.NE.AND P0, PT, R3, RZ, PT ;  /* 0x000000ff0300720c */ /* 0x010fda0003f05270 */
        /* <DEDUP_REMOVED lines=19> */
.L_x_1743:
[----:B------:R-:W4:Y:S01]  /*0560*/  SHFL.IDX PT, R3, R0, RZ, 0x1f ;  /* 0x00001fff00037589 */ /* 0x000f2200000e0000 */
[----:B------:R-:W-:Y:S01]  /*0570*/  NOP ;  /* 0x0000000000007918 */ /* 0x000fe20000000000 */
[----:B----4-:R-:W-:-:S13]  /*0580*/  ISETP.NE.AND P0, PT, R3, RZ, PT ;  /* 0x000000ff0300720c */ /* 0x010fda0003f05270 */
[----:B------:R-:W-:Y:S05]  /*0590*/  @P0 BRA `(.L_x_1744) ;  /* 0x0000000000380947 */ /* 0x000fea0003800000 */
[----:B-1----:R-:W1:Y:S01]  /*05a0*/  S2UR UR5, SR_CgaCtaId ;  /* 0x00000000000579c3 */ /* 0x002e620000008800 */
[----:B------:R-:W-:Y:S01]  /*05b0*/  UMOV UR4, 0x400 ;  /* 0x0000040000047882 */ /* 0x000fe20000000000 */
[----:B------:R-:W-:Y:S01]  /*05c0*/  UMOV UR7, 0x1 ;  /* 0x0000000100077882 */ /* 0x000fe20000000000 */
[----:B------:R-:W-:Y:S01]  /*05d0*/  ELECT P0, URZ, PT ;  /* 0x00000000003f782f */ /* 0x000fe20003800000 */
[----:B-1----:R-:W-:Y:S02]  /*05e0*/  ULEA UR6, UR5, UR4, 0x18 ;  /* 0x0000000405067291 */ /* 0x002fe4000f8ec03f */
[----:B------:R-:W-:-:S04]  /*05f0*/  UIADD3 UR4, -UR7, 0x100000, URZ ;  /* 0x0010000007047890 */ /* 0x000fc8000fffe13f */
[----:B------:R-:W-:Y:S02]  /*0600*/  USHF.L.U32 UR5, UR4, 0xb, URZ ;  /* 0x0000000b04057899 */ /* 0x000fe4000800063f */
[----:B------:R-:W-:Y:S01]  /*0610*/  USHF.L.U32 UR4, UR4, 0x1, URZ ;  /* 0x0000000104047899 */ /* 0x000fe2000800063f */
[----:B------:R-:W1:Y:S11]  /*0620*/  FENCE.VIEW.ASYNC.S ;  /* 0x00000000000073c6 */ /* 0x000e760000000000 */
[----:B-1----:R4:W1:Y:S01]  /*0630*/  SYNCS.EXCH.64 URZ, [UR6+0x30870], UR4 ;  /* 0x03087004063f75b2 */ /* 0x0028620008000100 */
[----:B------:R4:W0:Y:S01]  /*0640*/  SYNCS.EXCH.64 URZ, [UR6+0x30880], UR4 ;  /* 0x03088004063f75b2 */ /* 0x0008220008000100 */
[----:B------:R4:W0:Y:S01]  /*0650*/  SYNCS.EXCH.64 URZ, [UR6+0x30878], UR4 ;  /* 0x03087804063f75b2 */ /* 0x0008220008000100 */
[----:B------:R4:W0:Y:S02]  /*0660*/  SYNCS.EXCH.64 URZ, [UR6+0x30888], UR4 ;  /* 0x03088804063f75b2 */ /* 0x0008240008000100 */
[----:B----4-:R-:W-:Y:S01]  /*0670*/  NOP ;  /* 0x0000000000007918 */ /* 0x010fe20000000000 */
.L_x_1744:
        /* <DEDUP_REMOVED lines=22> */
.L_x_1745:
        /* <DEDUP_REMOVED lines=22> */
.L_x_1746:
[----:B0-----:R-:W-:Y:S01]  /*0940*/  ISETP.NE.AND P0, PT, R2, RZ, PT ;  /* 0x000000ff0200720c */ /* 0x001fe20003f05270 */
[----:B------:R-:W-:Y:S01]  /*0950*/  IMAD.MOV.U32 R2, RZ, RZ, 0x1 ;  /* 0x00000001ff027424 */ /* 0x000fe200078e00ff */
[----:B------:R-:W-:Y:S01]  /*0960*/  NOP ;  /* 0x0000000000007918 */ /* 0x000fe20000000000 */
[----:B------:R-:W-:Y:S01]  /*0970*/  ULDC.64 UR60, c[0x0][0x208] ;  /* 0x00008200003c7ab9 */ /* 0x000fe20000000a00 */
[----:B------:R-:W-:Y:S02]  /*0980*/  BSSY B9, `(.L_x_1747) ;  /* 0x0002a8e000097945 */ /* 0x000fe40003800000 */
[----:B------:R-:W-:-:S05]  /*0990*/  SEL R2, R2, 0x2, !P0 ;  /* 0x0000000202027807 */ /* 0x000fca0004000000 */
[----:B------:R0:W-:Y:S01]  /*09a0*/  STL [R1+0x50], R2 ;  /* 0x0000500201007387 */ /* 0x0001e20000100800 */
[----:B-123--:R-:W-:Y:S06]  /*09b0*/  BAR.SYNC.DEFER_BLOCKING 0x0 ;  /* 0x0000000000007b1d */ /* 0x00efec0000010000 */
[----:B------:R-:W-:Y:S05]  /*09c0*/  @!P0 BRA `(.L_x_1748) ;  /* 0x00000214001c8947 */ /* 0x000fea0003800000 */
.L_x_1749:
        /* <DEDUP_REMOVED lines=8> */
[----:B-1----:R-:W-:-:S06]  /*0a50*/  ULEA UR4, UR5, UR4, 0x18 ;  /* 0x0000000405047291 */ /* 0x002fcc000f8ec03f */
[----:B------:R-:W-:Y:S01]  /*0a60*/  IMAD.U32 R16, RZ, RZ, UR4 ;  /* 0x00000004ff107e24 */ /* 0x000fe2000f8e00ff */
[----:B------:R-:W-:-:S04]  /*0a70*/  ULDC UR4, c[0x0][0xc3c] ;  /* 0x00030f0000047ab9 */ /* 0x000fc80000000800 */
[----:B------:R-:W1:Y:S01]  /*0a80*/  LDS.128 R60, [R16+0x308d0] ;  /* 0x0308d000103c7984 */ /* 0x000e620000000c00 */
[----:B------:R-:W-:Y:S06]  /*0a90*/  BAR.ARV 0x4, 0x180 ;  /* 0x0106000000007b1d */ /* 0x000fec0000002000 */
[----:B-1----:R-:W-:-:S13]  /*0aa0*/  ISETP.GE.AND P0, PT, R63, UR4, PT ;  /* 0x000000043f007c0c */ /* 0x002fda000bf06270 */
[----:B------:R-:W-:Y:S05]  /*0ab0*/  @P0 BRA `(.L_x_1750) ;  /* 0x000002a400e80947 */ /* 0x000fea0003800000 */
[----:B------:R-:W-:-:S05]  /*0ac0*/  VIADD R4, R4, 0xffffff80 ;  /* 0xffffff8004047836 */ /* 0x000fca0000000000 */
[----:B------:R-:W-:-:S04]  /*0ad0*/  SHF.R.S32.HI R3, RZ, 0x1f, R4 ;  /* 0x0000001fff037819 */ /* 0x000fc80000011404 */
[CC--:B------:R-:W-:Y:S02]  /*0ae0*/  LEA.HI R0, R3.reuse, R4.reuse, RZ, 0x7 ;  /* 0x0000000403007211 */ /* 0x0c0fe400078f38ff */
[CC--:B------:R-:W-:Y:S02]  /*0af0*/  LEA.HI R5, R3.reuse, R4.reuse, RZ, 0x5 ;  /* 0x0000000403057211 */ /* 0x0c0fe400078f28ff */
[----:B------:R-:W-:Y:S02]  /*0b00*/  LOP3.LUT R7, R0, 0xffffff80, RZ, 0xc0, !PT ;  /* 0xffffff8000077812 */ /* 0x000fe400078ec0ff */
[----:B0-----:R-:W-:Y:S01]  /*0b10*/  LEA.HI R2, R3, R4, RZ, 0x4 ;  /* 0x0000000403027211 */ /* 0x001fe200078f20ff */
[----:B------:R-:W-:Y:S01]  /*0b20*/  IMAD.SHL.U32 R6, R5, 0x20, RZ ;  /* 0x0000002005067824 */ /* 0x000fe200078e00ff */
[----:B------:R-:W-:Y:S02]  /*0b30*/  IADD3 R20, R4, -R7, RZ ;  /* 0x8000000704147210 */ /* 0x000fe40007ffe0ff */
[----:B------:R-:W-:-:S02]  /*0b40*/  SHF.R.S32.HI R5, RZ, 0x4, R2 ;  /* 0x00000004ff057819 */ /* 0x000fc40000011402 */
[----:B------:R-:W-:Y:S01]  /*0b50*/  SHF.R.S32.HI R9, RZ, 0x1f, R20 ;  /* 0x0000001fff097819 */ /* 0x000fe20000011414 */
[----:B------:R-:W-:Y:S01]  /*0b60*/  STL [R1+0x88], R20 ;  /* 0x0000881401007387 */ /* 0x000fe20000100800 */
[----:B------:R-:W-:Y:S02]  /*0b70*/  LEA.HI R218, R3, R4, RZ, 0x3 ;  /* 0x0000000403da7211 */ /* 0x000fe400078f18ff */
[----:B------:R-:W-:Y:S02]  /*0b80*/  LEA.HI R10, R9, R20, RZ, 0x2 ;  /* 0x00000014090a7211 */ /* 0x000fe400078f10ff */
[----:B------:R-:W-:Y:S02]  /*0b90*/  LEA.HI R7, R3, R4, RZ, 0x2 ;  /* 0x0000000403077211 */ /* 0x000fe400078f10ff */
[--C-:B------:R-:W-:Y:S02]  /*0ba0*/  SHF.R.S32.HI R11, RZ, 0x2, R10.reuse ;  /* 0x00000002ff0b7819 */ /* 0x100fe4000001140a */
[----:B------:R-:W-:-:S02]  /*0bb0*/  SHF.R.S32.HI R12, RZ, 0x1f, R10 ;  /* 0x0000001fff0c7819 */ /* 0x000fc4000001140a */
[----:B------:R-:W-:Y:S02]  /*0bc0*/  LEA.HI R8, R3, R4, RZ, 0x6 ;  /* 0x0000000403087211 */ /* 0x000fe400078f30ff */
[----:B------:R-:W-:Y:S02]  /*0bd0*/  LEA.HI R12, R12, R11, RZ, 0x3 ;  /* 0x0000000b0c0c7211 */ /* 0x000fe400078f18ff */
[----:B------:R-:W-:Y:S01]  /*0be0*/  SHF.R.S32.HI R14, RZ, 0x7, R0 ;  /* 0x00000007ff0e7819 */ /* 0x000fe20000011400 */
[----:B------:R-:W-:Y:S01]  /*0bf0*/  IMAD.SHL.U32 R8, R8, 0x8, RZ ;  /* 0x0000000808087824 */ /* 0x000fe200078e00ff */
[C---:B------:R-:W-:Y:S02]  /*0c00*/  LOP3.LUT R3, R2.reuse, 0x3fffff0, RZ, 0xc0, !PT ;  /* 0x03fffff002037812 */ /* 0x040fe400078ec0ff */
[----:B------:R-:W-:Y:S02]  /*0c10*/  LEA.HI R2, R2, R5, RZ, 0x1 ;  /* 0x0000000502027211 */ /* 0x000fe400078f08ff */
[----:B------:R-:W-:Y:S01]  /*0c20*/  LOP3.LUT R12, R12, 0xfffffff8, RZ, 0xc0, !PT ;  /* 0xfffffff80c0c7812 */ /* 0x000fe200078ec0ff */
[----:B------:R-:W-:Y:S01]  /*0c30*/  IMAD.IADD R3, R4, 0x1, -R3 ;  /* 0x0000000104037824 */ /* 0x000fe200078e0a03 */
[----:B------:R-:W-:-:S02]  /*0c40*/  LEA.HI R9, R9, R20, RZ, 0x5 ;  /* 0x0000001409097211 */ /* 0x000fc400078f28ff */
[----:B------:R-:W-:Y:S01]  /*0c50*/  LEA.HI R0, R0, R14, RZ, 0x1 ;  /* 0x0000000e00007211 */ /* 0x000fe200078f08ff */
[----:B------:R-:W-:Y:S01]  /*0c60*/  IMAD.IADD R12, R11, 0x1, -R12 ;  /* 0x000000010b0c7824 */ /* 0x000fe200078e0a0c */
[----:B------:R-:W-:Y:S02]  /*0c70*/  LOP3.LUT R13, R7, 0xfffffffc, RZ, 0xc0, !PT ;  /* 0xfffffffc070d7812 */ /* 0x000fe400078ec0ff */
[----:B------:R-:W-:Y:S02]  /*0c80*/  LOP3.LUT R7, R218, 0xfffffff8, RZ, 0xc0, !PT ;  /* 0xfffffff8da077812 */ /* 0x000fe400078ec0ff */
[----:B------:R-:W-:Y:S01]  /*0c90*/  LOP3.LUT R6, R6, 0xfffffc00, RZ, 0xc0, !PT ;  /* 0xfffffc0006067812 */ /* 0x000fe200078ec0ff */
[----:B------:R-:W-:Y:S01]  /*0ca0*/  IMAD.IADD R13, R4, 0x1, -R13 ;  /* 0x00000001040d7824 */ /* 0x000fe200078e0a0d */
[----:B------:R-:W-:Y:S01]  /*0cb0*/  LOP3.LUT R2, R2, 0x1ffffffe, RZ, 0xc0, !PT ;  /* 0x1ffffffe02027812 */ /* 0x000fe200078ec0ff */
[----:B------:R-:W-:Y:S01]  /*0cc0*/  IMAD.IADD R18, R4, 0x1, -R7 ;  /* 0x0000000104127824 */ /* 0x000fe200078e0a07 */
[----:B------:R-:W-:-:S02]  /*0cd0*/  SHF.R.S32.HI R9, RZ, 0x5, R9 ;  /* 0x00000005ff097819 */ /* 0x000fc40000011409 */
[----:B------:R-:W-:Y:S01]  /*0ce0*/  LOP3.LUT R0, R0, 0x3fffffe, RZ, 0xc0, !PT ;  /* 0x03fffffe00007812 */ /* 0x000fe200078ec0ff */
[----:B------:R-:W-:Y:S01]  /*0cf0*/  IMAD.IADD R2, R5, 0x1, -R2 ;  /* 0x0000000105027824 */ /* 0x000fe200078e0a02 */
[----:B------:R-:W-:Y:S01]  /*0d00*/  SHF.R.S32.HI R218, RZ, 0x3, R218 ;  /* 0x00000003ffda7819 */ /* 0x000fe200000114da */
[----:B------:R-:W-:Y:S01]  /*0d10*/  IMAD R9, R9, 0x10, R12 ;  /* 0x0000001009097824 */ /* 0x000fe200078e020c */
[----:B------:R-:W-:Y:S01]  /*0d20*/  LEA R3, R3, R6, 0x6 ;  /* 0x0000000603037211 */ /* 0x000fe200078e30ff */
[----:B------:R-:W-:Y:S01]  /*0d30*/  STL [R1+0x58], R18 ;  /* 0x0000581201007387 */ /* 0x000fe20000100800 */
[----:B------:R-:W-:Y:S01]  /*0d40*/  IADD3 R0, R14, -R0, RZ ;  /* 0x800000000e007210 */ /* 0x000fe20007ffe0ff */
[C---:B------:R-:W-:Y:S01]  /*0d50*/  VIADD R17, R218.reuse, 0x40 ;  /* 0x00000040da117836 */ /* 0x040fe20000000000 */
[----:B------:R-:W-:Y:S01]  /*0d60*/  IADD3 R21, R218, 0x20, RZ ;  /* 0x00000020da157810 */ /* 0x000fe20007ffe0ff */
[----:B------:R-:W-:Y:S01]  /*0d70*/  IMAD R2, R2, 0x8, R3 ;  /* 0x0000000802027824 */ /* 0x000fe200078e0203 */
[----:B------:R0:W-:Y:S01]  /*0d80*/  STL [R1+0xa8], R14 ;  /* 0x0000a80e01007387 */ /* 0x0001e20000100800 */
[----:B------:R-:W-:Y:S01]  /*0d90*/  IMAD R12, R0, 0x40, R9 ;  /* 0x00000040000c7824 */ /* 0x000fe200078e0209 */
[----:B------:R-:W-:Y:S01]  /*0da0*/  SHF.R.S32.HI R6, RZ, 0x1f, R17 ;  /* 0x0000001fff067819 */ /* 0x000fe20000011411 */
[----:B------:R-:W-:Y:S01]  /*0db0*/  IMAD.SHL.U32 R200, R18, 0x4, RZ ;  /* 0x0000000412c87824 */ /* 0x000fe200078e00ff */
[----:B------:R1:W-:Y:S01]  /*0dc0*/  STL [R1+0xb0], R2 ;  /* 0x0000b00201007387 */ /* 0x0003e20000100800 */
[----:B------:R-:W-:Y:S01]  /*0dd0*/  SHF.L.U32 R5, R17, 0x6, RZ ;  /* 0x0000000611057819 */ /* 0x000fe200000006ff */
[----:B------:R-:W-:Y:S01]  /*0de0*/  VIADD R15, R218, 0x60 ;  /* 0x00000060da0f7836 */ /* 0x000fe20000000000 */
[----:B------:R-:W-:Y:S01]  /*0df0*/  LEA.HI R6, R6, R17, RZ, 0x3 ;  /* 0x0000001106067211 */ /* 0x000fe200078f18ff */
[----:B------:R-:W-:Y:S01]  /*0e00*/  STL [R1+0xac], R12 ;  /* 0x0000ac0c01007387 */ /* 0x000fe20000100800 */
[----:B------:R-:W-:Y:S01]  /*0e10*/  IMAD.SHL.U32 R11, R218, 0x40, RZ ;  /* 0x00000040da0b7824 */ /* 0x000fe200078e00ff */
[----:B0-----:R-:W-:Y:S01]  /*0e20*/  LOP3.LUT R14, R8, 0xfffffe00, RZ, 0xc0, !PT ;  /* 0xfffffe00080e7812 */ /* 0x001fe200078ec0ff */
[C---:B------:R-:W-:Y:S01]  /*0e30*/  VIADD R235, R200.reuse, 0x40 ;  /* 0x00000040c8eb7836 */ /* 0x040fe20000000000 */
[----:B------:R-:W-:Y:S01]  /*0e40*/  SHF.R.S32.HI R8, RZ, 0x1f, R15 ;  /* 0x0000001fff087819 */ /* 0x000fe2000001140f */
[----:B------:R-:W-:Y:S01]  /*0e50*/  IMAD.SHL.U32 R0, R21, 0x40, RZ ;  /* 0x0000004015007824 */ /* 0x000fe200078e00ff */
[----:B-1----:R-:W-:Y:S01]  /*0e60*/  SHF.R.S32.HI R2, RZ, 0x1f, R21 ;  /* 0x0000001fff027819 */ /* 0x002fe20000011415 */
[----:B------:R0:W-:Y:S01]  /*0e70*/  STL [R1+0x40], R14 ;  /* 0x0000400e01007387 */ /* 0x0001e20000100800 */
[----:B------:R-:W-:Y:S01]  /*0e80*/  IMAD.IADD R226, R200, 0x1, R235 ;  /* 0x00000001c8e27824 */ /* 0x000fe200078e02eb */
[----:B------:R-:W-:Y:S01]  /*0e90*/  LOP3.LUT R30, R5, 0x1c0, RZ, 0xc0, !PT ;  /* 0x000001c0051e7812 */ /* 0x000fe200078ec0ff */
[----:B------:R-:W-:Y:S01]  /*0ea0*/  IMAD.SHL.U32 R7, R15, 0x40, RZ ;  /* 0x000000400f077824 */ /* 0x000fe200078e00ff */
[----:B------:R-:W2:Y:S01]  /*0eb0*/  LDL.LU R17, [R1+0x50] ;  /* 0x0000500001117983 */ /* 0x000ea20000300800 */
[----:B------:R-:W-:-:S02]  /*0ec0*/  LEA.HI R2, R2, R21, RZ, 0x3 ;  /* 0x0000001502027211 */ /* 0x000fc400078f18ff */
[----:B------:R-:W-:Y:S02]  /*0ed0*/  LEA.HI R8, R8, R15, RZ, 0x3 ;  /* 0x0000000f08087211 */ /* 0x000fe400078f18ff */
[----:B------:R-:W-:Y:S01]  /*0ee0*/  SHF.R.S32.HI R5, RZ, 0x1f, R226 ;  /* 0x0000001fff057819 */ /* 0x000fe200000114e2 */
[----:B------:R-:W-:Y:S01]  /*0ef0*/  IMAD.SHL.U32 R2, R2, 0x40, RZ ;  /* 0x0000004002027824 */ /* 0x000fe200078e00ff */
[----:B------:R-:W-:Y:S01]  /*0f00*/  LOP3.LUT R31, R0, 0x1c0, RZ, 0xc0, !PT ;  /* 0x000001c0001f7812 */ /* 0x000fe200078ec0ff */
[----:B------:R-:W-:Y:S01]  /*0f10*/  IMAD.SHL.U32 R8, R8, 0x40, RZ ;  /* 0x0000004008087824 */ /* 0x000fe200078e00ff */
[CC--:B------:R-:W-:Y:S02]  /*0f20*/  LEA.HI R0, R5.reuse, R226.reuse, RZ, 0x6 ;  /* 0x000000e205007211 */ /* 0x0c0fe400078f30ff */
[----:B------:R-:W-:Y:S02]  /*0f30*/  LEA.HI R5, R5, R226, RZ, 0x3 ;  /* 0x000000e205057211 */ /* 0x000fe400078f18ff */
[----:B------:R-:W-:-:S02]  /*0f40*/  LOP3.LUT R29, R7, 0x1c0, RZ, 0xc0, !PT ;  /* 0x000001c0071d7812 */ /* 0x000fc400078ec0ff */
[----:B------:R-:W-:Y:S01]  /*0f50*/  LOP3.LUT R27, R2, 0xfffffe00, RZ, 0xc0, !PT ;  /* 0xfffffe00021b7812 */ /* 0x000fe200078ec0ff */
[----:B------:R-:W-:Y:S01]  /*0f60*/  IMAD.SHL.U32 R2, R0, 0x80, RZ ;  /* 0x0000008000027824 */ /* 0x000fe200078e00ff */
[----:B------:R-:W-:Y:S02]  /*0f70*/  LOP3.LUT R3, R11, 0x1c0, RZ, 0xc0, !PT ;  /* 0x000001c00b037812 */ /* 0x000fe400078ec0ff */
[----:B------:R-:W-:Y:S02]  /*0f80*/  LOP3.LUT R23, R8, 0xfffffe00, RZ, 0xc0, !PT ;  /* 0xfffffe0008177812 */ /* 0x000fe400078ec0ff */
[----:B------:R-:W-:Y:S02]  /*0f90*/  LOP3.LUT R0, R5, 0x38, RZ, 0xc0, !PT ;  /* 0x0000003805007812 */ /* 0x000fe400078ec0ff */
[----:B------:R-:W-:Y:S02]  /*0fa0*/  LEA.HI R4, R13, R13, RZ, 0x1 ;  /* 0x0000000d0d047211 */ /* 0x000fe400078f08ff */
[----:B------:R-:W-:-:S02]  /*0fb0*/  SHF.L.U32 R6, R6, 0x6, RZ ;  /* 0x0000000606067819 */ /* 0x000fc400000006ff */
[----:B------:R-:W-:Y:S02]  /*0fc0*/  SHF.R.U32.HI R24, RZ, 0x3, R29 ;  /* 0x00000003ff187819 */ /* 0x000fe4000001161d */
[--C-:B------:R-:W-:Y:S02]  /*0fd0*/  LOP3.LUT R8, R29, 0x38, R5.reuse, 0xf8, !PT ;  /* 0x000000381d087812 */ /* 0x100fe400078ef805 */
[----:B------:R-:W-:Y:S02]  /*0fe0*/  SHF.R.U32.HI R26, RZ, 0x3, R30 ;  /* 0x00000003ff1a7819 */ /* 0x000fe4000001161e */
[----:B------:R-:W-:Y:S02]  /*0ff0*/  LOP3.LUT R7, R30, 0x38, R5, 0xf8, !PT ;  /* 0x000000381e077812 */ /* 0x000fe400078ef805 */
[----:B------:R-:W-:Y:S02]  /*1000*/  SHF.R.U32.HI R32, RZ, 0x3, R3 ;  /* 0x00000003ff207819 */ /* 0x000fe40000011603 */
[----:B------:R-:W-:-:S02]  /*1010*/  LOP3.LUT R0, R0, 0x1c0, R11, 0xf8, !PT ;  /* 0x000001c000007812 */ /* 0x000fc400078ef80b */
[----:B------:R-:W-:Y:S02]  /*1020*/  LOP3.LUT R4, R4, 0x1ffffffe, RZ, 0xc0, !PT ;  /* 0x1ffffffe04047812 */ /* 0x000fe400078ec0ff */
[----:B------:R-:W-:Y:S02]  /*1030*/  LOP3.LUT R25, R6, 0xfffffe00, RZ, 0xc0, !PT ;  /* 0xfffffe0006197812 */ /* 0x000fe400078ec0ff */
[----:B------:R-:W-:Y:S01]  /*1040*/  LOP3.LUT R2, R2, 0xffffe000, RZ, 0xc0, !PT ;  /* 0xffffe00002027812 */ /* 0x000fe200078ec0ff */
[----:B------:R-:W-:Y:S01]  /*1050*/  IMAD.IADD R4, R13, 0x1, -R4 ;  /* 0x000000010d047824 */ /* 0x000fe200078e0a04 */
[----:B------:R-:W-:Y:S02]  /*1060*/  LOP3.LUT R15, R8, R24, RZ, 0x3c, !PT ;  /* 0x00000018080f7212 */ /* 0x000fe400078e3cff */
[----:B------:R-:W-:Y:S02]  /*1070*/  SHF.L.U32 R18, R18, 0x3, RZ ;  /* 0x0000000312127819 */ /* 0x000fe400000006ff */
[----:B------:R-:W-:-:S02]  /*1080*/  SHF.R.U32.HI R28, RZ, 0x3, R31 ;  /* 0x00000003ff1c7819 */ /* 0x000fc4000001161f */
[----:B------:R-:W-:Y:S02]  /*1090*/  LOP3.LUT R6, R31, 0x38, R5, 0xf8, !PT ;  /* 0x000000381f067812 */ /* 0x000fe400078ef805 */
[----:B------:R-:W-:Y:S02]  /*10a0*/  LOP3.LUT R11, R7, R26, RZ, 0x3c, !PT ;  /* 0x0000001a070b7212 */ /* 0x000fe400078e3cff */
[----:B------:R-:W-:Y:S02]  /*10b0*/  LOP3.LUT R7, R0, R32, RZ, 0x3c, !PT ;  /* 0x0000002000077212 */ /* 0x000fe400078e3cff */
[----:B------:R-:W-:Y:S02]  /*10c0*/  IADD3 R21, R15, R2, R23 ;  /* 0x000000020f157210 */ /* 0x000fe40007ffe017 */
[----:B------:R-:W-:Y:S01]  /*10d0*/  LOP3.LUT R3, R3, 0x38, R18, 0xf8, !PT ;  /* 0x0000003803037812 */ /* 0x000fe200078ef812 */
[----:B------:R-:W-:Y:S01]  /*10e0*/  STL [R1+0x3c], R27 ;  /* 0x00003c1b01007387 */ /* 0x000fe20000100800 */
[----:B------:R-:W-:-:S02]  /*10f0*/  LOP3.LUT R9, R6, R28, RZ, 0x3c, !PT ;  /* 0x0000001c06097212 */ /* 0x000fc400078e3cff */
[C---:B------:R-:W-:Y:S01]  /*1100*/  IADD3 R15, R18.reuse, 0x80, RZ ;  /* 0x00000080120f7810 */ /* 0x040fe20007ffe0ff */
[----:B------:R-:W-:Y:S01]  /*1110*/  STL [R1+0x84], R25 ;  /* 0x0000841901007387 */ /* 0x000fe20000100800 */
[-C--:B------:R-:W-:Y:S01]  /*1120*/  IADD3 R13, R11, R2.reuse, R25 ;  /* 0x000000020b0d7210 */ /* 0x080fe20007ffe019 */
[----:B------:R-:W-:Y:S01]  /*1130*/  VIADD R11, R18, 0xc0 ;  /* 0x000000c0120b7836 */ /* 0x000fe20000000000 */
[-C--:B------:R-:W-:Y:S01]  /*1140*/  IADD3 R7, R7, R2.reuse, R14 ;  /* 0x0000000207077210 */ /* 0x080fe20007ffe00e */
[----:B------:R-:W-:Y:S01]  /*1150*/  STL [R1+0x80], R23 ;  /* 0x0000801701007387 */ /* 0x000fe20000100800 */
[----:B0-----:R-:W-:Y:S01]  /*1160*/  LOP3.LUT R14, R14, R3, R32, 0xf6, !PT ;  /* 0x000000030e0e7212 */ /* 0x001fe200078ef620 */
[----:B------:R-:W-:Y:S01]  /*1170*/  VIADD R237, R200, 0x60 ;  /* 0x00000060c8ed7836 */ /* 0x000fe20000000000 */
[----:B------:R-:W-:Y:S01]  /*1180*/  IADD3 R9, R9, R2, R27 ;  /* 0x0000000209097210 */ /* 0x000fe20007ffe01b */
[----:B------:R-:W-:Y:S01]  /*1190*/  STL [R1+0x68], RZ ;  /* 0x000068ff01007387 */ /* 0x000fe20000100800 */
[----:B------:R-:W-:-:S02]  /*11a0*/  SHF.R.S32.HI R3, RZ, 0x1f, R15 ;  /* 0x0000001fff037819 */ /* 0x000fc4000001140f */
[----:B------:R-:W-:Y:S01]  /*11b0*/  SHF.R.S32.HI R2, RZ, 0x1f, R218 ;  /* 0x0000001fff027819 */ /* 0x000fe200000114da */
[----:B------:R-:W-:Y:S01]  /*11c0*/  STL [R1], RZ ;  /* 0x000000ff01007387 */ /* 0x000fe20000100800 */
[--C-:B------:R-:W-:Y:S02]  /*11d0*/  LOP3.LUT R2, R31, 0x38, R18.reuse, 0xf8, !PT ;  /* 0x000000381f027812 */ /* 0x100fe400078ef812 */
[----:B------:R-:W-:Y:S01]  /*11e0*/  LOP3.LUT R6, R30, 0x38, R18, 0xf8, !PT ;  /* 0x000000381e067812 */ /* 0x000fe200078ef812 */
[----:B------:R0:W-:Y:S01]  /*11f0*/  STL [R1+0x2c], R15 ;  /* 0x00002c0f01007387 */ /* 0x0001e20000100800 */
[----:B------:R-:W-:-:S03]  /*1200*/  LOP3.LUT R229, R10, 0x7ffffffc, RZ, 0xc0, !PT ;  /* 0x7ffffffc0ae57812 */ /* 0x000fc600078ec0ff */
[----:B------:R1:W-:Y:S01]  /*1210*/  STL [R1+0x30], R11 ;  /* 0x0000300b01007387 */ /* 0x0003e20000100800 */
[----:B------:R-:W-:-:S03]  /*1220*/  SHF.R.S32.HI R10, RZ, 0x1f, R11 ;  /* 0x0000001fff0a7819 */ /* 0x000fc6000001140b */
[----:B------:R-:W-:Y:S01]  /*1230*/  STL [R1+0x54], R14 ;  /* 0x0000540e01007387 */ /* 0x000fe20000100800 */
[----:B0-----:R-:W-:-:S03]  /*1240*/  SHF.R.S32.HI R15, RZ, 0x1f, R237 ;  /* 0x0000001fff0f7819 */ /* 0x001fc600000114ed */
[----:B------:R0:W-:Y:S01]  /*1250*/  STL [R1+0x74], R3 ;  /* 0x0000740301007387 */ /* 0x0001e20000100800 */
[----:B------:R-:W-:Y:S01]  /*1260*/  VIADD R0, R16, 0x10400 ;  /* 0x0001040010007836 */ /* 0x000fe20000000000 */
[----:B------:R-:W-:Y:S02]  /*1270*/  LOP3.LUT R8, R29, 0x38, R18, 0xf8, !PT ;  /* 0x000000381d087812 */ /* 0x000fe400078ef812 */
[----:B-1----:R-:W-:Y:S01]  /*1280*/  LOP3.LUT R11, R25, R6, R26, 0xf6, !PT ;  /* 0x00000006190b7212 */ /* 0x002fe200078ef61a */
[----:B------:R1:W-:Y:S01]  /*1290*/  STL [R1+0x78], R15 ;  /* 0x0000780f01007387 */ /* 0x0003e20000100800 */
[----:B0-----:R-:W-:-:S03]  /*12a0*/  LOP3.LUT R3, R27, R2, R28, 0xf6, !PT ;  /* 0x000000021b037212 */ /* 0x001fc600078ef61c */
[----:B------:R-:W-:Y:S01]  /*12b0*/  IMAD R6, R11, 0x2, R0 ;  /* 0x000000020b067824 */ /* 0x000fe200078e0200 */
[----:B-1----:R-:W-:Y:S01]  /*12c0*/  LOP3.LUT R15, R23, R8, R24, 0xf6, !PT ;  /* 0x00000008170f7212 */ /* 0x002fe200078ef618 */
[--C-:B------:R-:W-:Y:S01]  /*12d0*/  IMAD R2, R3, 0x2, R0.reuse ;  /* 0x0000000203027824 */ /* 0x100fe200078e0200 */
[----:B------:R-:W-:Y:S01]  /*12e0*/  STL [R1+0x70], R10 ;  /* 0x0000700a01007387 */ /* 0x000fe20000100800 */
[----:B------:R-:W-:Y:S01]  /*12f0*/  IMAD R8, R9, 0x2, R0 ;  /* 0x0000000209087824 */ /* 0x000fe200078e0200 */
[----:B------:R-:W-:Y:S02]  /*1300*/  LEA R3, R15, R0, 0x1 ;  /* 0x000000000f037211 */ /* 0x000fe400078e08ff */
[----:B------:R0:W-:Y:S04]  /*1310*/  STL [R1+0xa0], R2 ;  /* 0x0000a00201007387 */ /* 0x0001e80000100800 */
[----:B------:R1:W-:Y:S01]  /*1320*/  STL [R1+0x98], R6 ;  /* 0x0000980601007387 */ /* 0x0003e20000100800 */
[----:B0-----:R-:W-:-:S03]  /*1330*/  LOP3.LUT R2, R5, 0xfffffff8, RZ, 0xc0, !PT ;  /* 0xfffffff805027812 */ /* 0x001fc600078ec0ff */
[----:B------:R0:W-:Y:S01]  /*1340*/  STL [R1+0x90], R3 ;  /* 0x0000900301007387 */ /* 0x0001e20000100800 */
[----:B-1----:R-:W-:-:S03]  /*1350*/  IMAD R6, R13, 0x2, R0 ;  /* 0x000000020d067824 */ /* 0x002fc600078e0200 */
[----:B------:R-:W-:Y:S04]  /*1360*/  STL [R1+0x9c], R8 ;  /* 0x00009c0801007387 */ /* 0x000fe80000100800 */
[----:B------:R-:W-:Y:S01]  /*1370*/  STL [R1+0x6c], R2 ;  /* 0x00006c0201007387 */ /* 0x000fe20000100800 */
[----:B0-----:R-:W-:-:S03]  /*1380*/  IMAD R3, R21, 0x2, R0 ;  /* 0x0000000215037824 */ /* 0x001fc600078e0200 */
[----:B------:R0:W-:Y:S04]  /*1390*/  STL [R1+0x94], R6 ;  /* 0x0000940601007387 */ /* 0x0001e80000100800 */
[----:B------:R1:W-:Y:S01]  /*13a0*/  STL [R1+0x8c], R3 ;  /* 0x00008c0301007387 */ /* 0x0003e20000100800 */
[----:B0-----:R-:W-:Y:S01]  /*13b0*/  IMAD R6, R7, 0x2, R0 ;  /* 0x0000000207067824 */ /* 0x001fe200078e0200 */
[----:B------:R-:W-:Y:S02]  /*13c0*/  LEA R0, R14, R0, 0x1 ;  /* 0x000000000e007211 */ /* 0x000fe400078e08ff */
[----:B-1----:R-:W-:Y:S02]  /*13d0*/  SHF.R.S32.HI R3, RZ, 0x3, R5 ;  /* 0x00000003ff037819 */ /* 0x002fe40000011405 */
[----:B------:R-:W-:Y:S01]  /*13e0*/  STL [R1+0xa4], R6 ;  /* 0x0000a40601007387 */ /* 0x000fe20000100800 */
[----:B------:R-:W-:-:S03]  /*13f0*/  SHF.R.S32.HI R2, RZ, 0x1f, R2 ;  /* 0x0000001fff027819 */ /* 0x000fc60000011402 */
[----:B------:R0:W-:Y:S04]  /*1400*/  STL [R1+0x48], R0 ;  /* 0x0000480001007387 */ /* 0x0001e80000100800 */
[----:B------:R1:W-:Y:S01]  /*1410*/  STL [R1+0x5c], R3 ;  /* 0x00005c0301007387 */ /* 0x0003e20000100800 */
[----:B0-----:R-:W-:-:S05]  /*1420*/  IMAD R0, R4, 0x8, R12 ;  /* 0x0000000804007824 */ /* 0x001fca00078e020c */
[----:B------:R1:W-:Y:S04]  /*1430*/  STL [R1+0x4c], R0 ;  /* 0x00004c0001007387 */ /* 0x0003e80000100800 */
[----:B------:R1:W-:Y:S01]  /*1440*/  STL [R1+0x7c], R2 ;  /* 0x00007c0201007387 */ /* 0x0003e20000100800 */
[----:B------:R-:W-:Y:S01]  /*1450*/  IMAD.MOV.U32 R219, RZ, RZ, RZ ;  /* 0x000000ffffdb7224 */ /* 0x000fe200078e00ff */
[----:B------:R-:W-:Y:S01]  /*1460*/  SHF.R.S32.HI R19, RZ, 0x1f, R18 ;  /* 0x0000001fff137819 */ /* 0x000fe20000011412 */
[----:B------:R-:W-:Y:S02]  /*1470*/  IMAD.MOV.U32 R22, RZ, RZ, RZ ;  /* 0x000000ffff167224 */ /* 0x000fe400078e00ff */
[----:B------:R-:W-:Y:S02]  /*1480*/  VIADD R236, R200, 0x20 ;  /* 0x00000020c8ec7836 */ /* 0x000fe40000000000 */
[----:B------:R-:W-:Y:S01]  /*1490*/  IMAD.IADD R229, R20, 0x1, -R229 ;  /* 0x0000000114e57824 */ /* 0x000fe200078e0ae5 */
[----:B--2---:R-:W-:Y:S01]  /*14a0*/  LOP3.LUT R234, R17, 0x1, RZ, 0xfc, !PT ;  /* 0x0000000111ea7812 */ /* 0x004fe200078efcff */
[----:B-1----:R-:W-:-:S07]  /*14b0*/  IMAD.MOV.U32 R17, RZ, RZ, RZ ;  /* 0x000000ffff117224 */ /* 0x002fce00078e00ff */
.L_x_2039:
[----:B------:R-:W-:Y:S01]  /*14c0*/  ULDC.64 UR4, c[0x0][0xa28] ;  /* 0x00028a0000047ab9 */ /* 0x000fe20000000a00 */
[----:B0-23--:R-:W0:Y:S01]  /*14d0*/  LDC.64 R4, c[0x0][0xa08] ;  /* 0x00028200ff047b82 */ /* 0x00de220000000a00 */
[----:B------:R-:W-:Y:S01]  /*14e0*/  ISETP.NE.U32.AND P0, PT, RZ, UR4, PT ;  /* 0x00000004ff007c0c */ /* 0x000fe2000bf05070 */
[----:B------:R-:W-:Y:S01]  /*14f0*/  IMAD.MOV.U32 R0, RZ, RZ, RZ ;  /* 0x000000ffff007224 */ /* 0x000fe200078e00ff */
[----:B------:R-:W-:Y:S01]  /*1500*/  ULDC.64 UR6, c[0x0][0xa20] ;  /* 0x0002880000067ab9 */ /* 0x000fe20000000a00 */
[----:B------:R-:W-:Y:S01]  /*1510*/  IMAD.MOV.U32 R26, RZ, RZ, RZ ;  /* 0x000000ffff1a7224 */ /* 0x000fe200078e00ff */
[----:B------:R-:W-:Y:S01]  /*1520*/  ISETP.NE.AND.EX P0, PT, RZ, UR5, PT, P0 ;  /* 0x00000005ff007c0c */ /* 0x000fe2000bf05300 */
[----:B------:R-:W-:Y:S02]  /*1530*/  ULDC.64 UR4, c[0x0][0xa18] ;  /* 0x0002860000047ab9 */ /* 0x000fe40000000a00 */
[----:B------:R-:W-:-:S04]  /*1540*/  ISETP.NE.U32.AND P1, PT, RZ, UR4, PT ;  /* 0x00000004ff007c0c */ /* 0x000fc8000bf25070 */
[----:B------:R-:W-:Y:S01]  /*1550*/  ISETP.NE.AND.EX P1, PT, RZ, UR5, PT, P1 ;  /* 0x00000005ff007c0c */ /* 0x000fe2000bf25310 */
[----:B------:R-:W-:Y:S02]  /*1560*/  ULDC.64 UR4, c[0x0][0xa08] ;  /* 0x0002820000047ab9 */ /* 0x000fe40000000a00 */
[----:B------:R-:W-:-:S03]  /*1570*/  ISETP.NE.U32.AND P3, PT, RZ, UR4, PT ;  /* 0x00000004ff007c0c */ /* 0x000fc6000bf65070 */
[----:B----4-:R-:W1:Y:S01]  /*1580*/  @P0 LDC.64 R2, c[0x0][0xa28] ;  /* 0x00028a00ff020b82 */ /* 0x010e620000000a00 */
[----:B------:R-:W-:Y:S01]  /*1590*/  ISETP.NE.AND.EX P3, PT, RZ, UR5, PT, P3 ;  /* 0x00000005ff007c0c */ /* 0x000fe2000bf65330 */
[----:B0-----:R-:W-:-:S06]  /*15a0*/  IMAD.WIDE R8, R63, 0x4, R4 ;  /* 0x000000043f087825 */ /* 0x001fcc00078e0204 */
[----:B------:R-:W0:Y:S01]  /*15b0*/  @P1 LDC.64 R6, c[0x0][0xa18] ;  /* 0x00028600ff061b82 */ /* 0x000e220000000a00 */
[----:B------:R-:W-:Y:S02]  /*15c0*/  ULDC UR4, c[0x0][0x288] ;  /* 0x0000a20000047ab9 */ /* 0x000fe40000000800 */
[----:B------:R-:W-:Y:S01]  /*15d0*/  IMAD.U32 R220, RZ, RZ, UR4 ;  /* 0x00000004ffdc7e24 */ /* 0x000fe2000f8e00ff */
[----:B------:R2:W-:Y:S01]  /*15e0*/  STL [R1+0x60], R62 ;  /* 0x0000603e01007387 */ /* 0x0005e20000100800 */
[----:B------:R-:W-:-:S03]  /*15f0*/  ULDC.64 UR4, c[0x0][0x418] ;  /* 0x0001060000047ab9 */ /* 0x000fc60000000a00 */
[----:B-----5:R2:W5:Y:S01]  /*1600*/  @P3 LDG.E R26, desc[UR60][R8.64] ;  /* 0x0000003c081a3981 */ /* 0x020562000c1e1900 */
[----:B-1----:R-:W-:-:S05]  /*1610*/  @P0 IMAD.WIDE R2, R63, 0x4, R2 ;  /* 0x000000043f020825 */ /* 0x002fca00078e0202 */
[----:B------:R2:W5:Y:S01]  /*1620*/  @P0 LDG.E R0, desc[UR60][R2.64] ;  /* 0x0000003c02000981 */ /* 0x000562000c1e1900 */
[----:B0-----:R-:W-:-:S05]  /*1630*/  @P1 IMAD.WIDE R4, R63, 0x4, R6 ;  /* 0x000000043f041825 */ /* 0x001fca00078e0206 */
[----:B------:R2:W5:Y:S04]  /*1640*/  @P1 LDG.E R220, desc[UR60][R4.64] ;  /* 0x0000003c04dc1981 */ /* 0x000568000c1e1900 */
[----:B------:R2:W-:Y:S01]  /*1650*/  STL [R1+0x64], R63 ;  /* 0x0000643f01007387 */ /* 0x0005e20000100800 */
[----:B------:R-:W-:-:S03]  /*1660*/  UISETP.NE.U32.AND UP0, UPT, UR4, URZ, UPT ;  /* 0x0000003f0400728c */ /* 0x000fc6000bf05070 */
[----:B------:R-:W-:Y:S01]  /*1670*/  ULDC UR4, c[0x0][0x424] ;  /* 0x0001090000047ab9 */ /* 0x000fe20000000800 */
[----:B------:R-:W-:Y:S01]  /*1680*/  UISETP.NE.AND.EX UP0, UPT, UR5, URZ, UPT, UP0 ;  /* 0x0000003f0500728c */ /* 0x000fe2000bf05300 */
[----:B------:R-:W-:Y:S02]  /*1690*/  ISETP.NE.U32.AND P2, PT, RZ, UR6, PT ;  /* 0x00000006ff007c0c */ /* 0x000fe4000bf45070 */
[----:B------:R-:W-:Y:S01]  /*16a0*/  ULDC UR5, c[0x0][0x2f0] ;  /* 0x0000bc0000057ab9 */ /* 0x000fe20000000800 */
[----:B------:R-:W-:Y:S01]  /*16b0*/  USEL UR4, UR4, 0x1, UP0 ;  /* 0x0000000104047887 */ /* 0x000fe20008000000 */
[----:B------:R-:W-:-:S03]  /*16c0*/  ISETP.NE.AND.EX P2, PT, RZ, UR7, PT, P2 ;  /* 0x00000007ff007c0c */ /* 0x000fc6000bf45320 */
[----:B------:R-:W-:-:S03]  /*16d0*/  UIMAD UR4, UR4, UR5, URZ ;  /* 0x00000005040472a4 */ /* 0x000fc6000f8e023f */
[----:B------:R-:W-:Y:S01]  /*16e0*/  ULDC UR5, c[0x0][0x348] ;  /* 0x0000d20000057ab9 */ /* 0x000fe20000000800 */
[----:B--2---:R-:W-:Y:S08]  /*16f0*/  @P1 BRA `(.L_x_1751) ;  /* 0x0000000000241947 */ /* 0x004ff00003800000 */
[----:B------:R-:W-:Y:S02]  /*1700*/  ULDC.64 UR6, c[0x0][0xa00] ;  /* 0x0002800000067ab9 */ /* 0x000fe40000000a00 */
[----:B------:R-:W-:-:S04]  /*1710*/  ISETP.NE.U32.AND P0, PT, RZ, UR6, PT ;  /* 0x00000006ff007c0c */ /* 0x000fc8000bf05070 */
[----:B------:R-:W-:-:S13]  /*1720*/  ISETP.NE.AND.EX P0, PT, RZ, UR7, PT, P0 ;  /* 0x00000007ff007c0c */ /* 0x000fda000bf05300 */
[----:B------:R-:W-:Y:S05]  /*1730*/  @!P0 BRA `(.L_x_1751) ;  /* 0x0000000000148947 */ /* 0x000fea0003800000 */
[----:B------:R-:W0:Y:S02]  /*1740*/  LDC.64 R2, c[0x0][0xa00] ;  /* 0x00028000ff027b82 */ /* 0x000e240000000a00 */
[----:B0-----:R-:W-:-:S05]  /*1750*/  IMAD.WIDE R2, R63, 0x4, R2 ;  /* 0x000000043f027825 */ /* 0x001fca00078e0202 */
[----:B-----5:R-:W2:Y:S04]  /*1760*/  LDG.E R220, desc[UR60][R2.64] ;  /* 0x0000003c02dc7981 */ /* 0x020ea8000c1e1900 */
[----:B------:R-:W2:Y:S02]  /*1770*/  LDG.E R5, desc[UR60][R2.64+0x4] ;  /* 0x0000043c02057981 */ /* 0x000ea4000c1e1900 */
[----:B--2---:R-:W-:-:S07]  /*1780*/  IADD3 R220, -R220, R5, RZ ;  /* 0x00000005dcdc7210 */ /* 0x004fce0007ffe1ff */
.L_x_1751:
[----:B------:R-:W-:Y:S02]  /*1790*/  IMAD.U32 R2, RZ, RZ, UR5 ;  /* 0x00000005ff027e24 */ /* 0x000fe4000f8e00ff */
[----:B------:R-:W-:Y:S01]  /*17a0*/  IMAD.U32 R27, RZ, RZ, UR4 ;  /* 0x00000004ff1b7e24 */ /* 0x000fe2000f8e00ff */
[----:B------:R-:W-:Y:S06]  /*17b0*/  @!P2 BRA `(.L_x_1752) ;  /* 0x000000000010a947 */ /* 0x000fec0003800000 */
[----:B------:R-:W0:Y:S02]  /*17c0*/  LDC.64 R4, c[0x0][0xa20] ;  /* 0x00028800ff047b82 */ /* 0x000e240000000a00 */
[----:B0-----:R-:W-:-:S05]  /*17d0*/  IMAD.WIDE R4, R63, 0x4, R4 ;  /* 0x000000043f047825 */ /* 0x001fca00078e0204 */
[----:B------:R0:W5:Y:S01]  /*17e0*/  LDG.E R27, desc[UR60][R4.64] ;  /* 0x0000003c041b7981 */ /* 0x000162000c1e1900 */
[----:B------:R-:W-:Y:S05]  /*17f0*/  BRA `(.L_x_1753) ;  /* 0x0000000000107947 */ /* 0x000fea0003800000 */
.L_x_1752:
[----:B------:R-:W-:Y:S05]  /*1800*/  @!P3 BRA `(.L_x_1753) ;  /* 0x00000000000cb947 */ /* 0x000fea0003800000 */
[----:B------:R-:W2:Y:S04]  /*1810*/  LDG.E R4, desc[UR60][R8.64] ;  /* 0x0000003c08047981 */ /* 0x000ea8000c1e1900 */
[----:B------:R-:W2:Y:S02]  /*1820*/  LDG.E R27, desc[UR60][R8.64+0x4] ;  /* 0x0000043c081b7981 */ /* 0x000ea4000c1e1900 */
[----:B--2---:R-:W-:-:S07]  /*1830*/  IMAD.IADD R27, R27, 0x1, -R4 ;  /* 0x000000011b1b7824 */ /* 0x004fce00078e0a04 */
.L_x_1753:
[----:B------:R-:W-:Y:S01]  /*1840*/  ULDC.64 UR4, c[0x0][0xa10] ;  /* 0x0002840000047ab9 */ /* 0x000fe20000000a00 */
[----:B------:R-:W1:Y:S01]  /*1850*/  LDC R9, c[0x0][0x448] ;  /* 0x00011200ff097b82 */ /* 0x000e620000000800 */
[----:B------:R-:W-:-:S04]  /*1860*/  ISETP.NE.U32.AND P0, PT, RZ, UR4, PT ;  /* 0x00000004ff007c0c */ /* 0x000fc8000bf05070 */
[----:B------:R-:W-:Y:S01]  /*1870*/  ISETP.NE.AND.EX P0, PT, RZ, UR5, PT, P0 ;  /* 0x00000005ff007c0c */ /* 0x000fe2000bf05300 */
[----:B------:R-:W-:Y:S02]  /*1880*/  ULDC.64 UR4, c[0x0][0xa30] ;  /* 0x00028c0000047ab9 */ /* 0x000fe40000000a00 */
[----:B------:R-:W-:Y:S01]  /*1890*/  ISETP.NE.U32.AND P1, PT, RZ, UR4, PT ;  /* 0x00000004ff007c0c */ /* 0x000fe2000bf25070 */
[----:B-----5:R-:W-:Y:S01]  /*18a0*/  IMAD.MOV.U32 R23, RZ, RZ, R27 ;  /* 0x000000ffff177224 */ /* 0x020fe200078e001b */
[----:B------:R-:W2:Y:S02]  /*18b0*/  LDC.64 R12, c[0x0][0x9e0] ;  /* 0x00027800ff0c7b82 */ /* 0x000ea40000000a00 */
[----:B------:R-:W-:-:S06]  /*18c0*/  ISETP.NE.AND.EX P1, PT, RZ, UR5, PT, P1 ;  /* 0x00000005ff007c0c */ /* 0x000fcc000bf25310 */
[----:B0-----:R-:W0:Y:S08]  /*18d0*/  @P0 LDC.64 R4, c[0x0][0xa10] ;  /* 0x00028400ff040b82 */ /* 0x001e300000000a00 */
[----:B------:R-:W3:Y:S01]  /*18e0*/  @P1 LDC.64 R6, c[0x0][0xa30] ;  /* 0x00028c00ff061b82 */ /* 0x000ee20000000a00 */
[----:B0-----:R-:W-:-:S05]  /*18f0*/  @P0 IMAD.WIDE R4, R63, 0x4, R4 ;  /* 0x000000043f040825 */ /* 0x001fca00078e0204 */
[----:B------:R-:W4:Y:S04]  /*1900*/  @P0 LDG.E R3, desc[UR60][R4.64] ;  /* 0x0000003c04030981 */ /* 0x000f28000c1e1900 */
[----:B------:R0:W4:Y:S01]  /*1910*/  @P0 LDG.E R8, desc[UR60][R4.64+0x4] ;  /* 0x0000043c04080981 */ /* 0x000122000c1e1900 */
[----:B---3--:R-:W-:-:S05]  /*1920*/  @P1 IMAD.WIDE R6, R63, 0x4, R6 ;  /* 0x000000043f061825 */ /* 0x008fca00078e0206 */
[----:B------:R3:W5:Y:S01]  /*1930*/  @P1 LDG.E R23, desc[UR60][R6.64] ;  /* 0x0000003c06171981 */ /* 0x000762000c1e1900 */
[----:B-1----:R-:W-:Y:S01]  /*1940*/  ISETP.NE.AND P1, PT, R9, 0x1, PT ;  /* 0x000000010900780c */ /* 0x002fe20003f25270 */
[----:B------:R-:W-:Y:S01]  /*1950*/  IMAD.IADD R11, R27, 0x1, -R0 ;  /* 0x000000011b0b7824 */ /* 0x000fe200078e0a00 */
[----:B------:R-:W-:Y:S02]  /*1960*/  SHF.L.U32 R14, R61, 0x7, RZ ;  /* 0x000000073d0e7819 */ /* 0x000fe400000006ff */
[----:B--2---:R-:W-:-:S03]  /*1970*/  ISETP.GE.AND P2, PT, R13, 0x1, PT ;  /* 0x000000010d00780c */ /* 0x004fc60003f46270 */
[----:B------:R1:W-:Y:S01]  /*1980*/  STL [R1+0x34], R14 ;  /* 0x0000340e01007387 */ /* 0x0003e20000100800 */
[----:B------:R-:W-:-:S05]  /*1990*/  VIADD R0, R14, 0x7f ;  /* 0x0000007f0e007836 */ /* 0x000fca0000000000 */
[----:B------:R-:W2:Y:S01]  /*19a0*/  @P1 LDC R9, c[0x0][0x44c] ;  /* 0x00011300ff091b82 */ /* 0x000ea20000000800 */
[----:B0-----:R-:W-:-:S07]  /*19b0*/  MOV R4, R0 ;  /* 0x0000000000047202 */ /* 0x001fce0000000f00 */
[----:B------:R-:W0:Y:S01]  /*19c0*/  @P1 LDC R10, c[0x0][0x450] ;  /* 0x00011400ff0a1b82 */ /* 0x000e220000000800 */
[----:B----4-:R-:W-:Y:S02]  /*19d0*/  @P0 IMAD.IADD R2, R8, 0x1, -R3 ;  /* 0x0000000108020824 */ /* 0x010fe400078e0a03 */
[----:B--2---:R-:W-:-:S04]  /*19e0*/  @P1 IMAD.HI.U32 R3, R0, R9, RZ ;  /* 0x0000000900031227 */ /* 0x004fc800078e00ff */
[----:B------:R-:W-:Y:S01]  /*19f0*/  IMAD.IADD R221, R11, 0x1, R2 ;  /* 0x000000010bdd7824 */ /* 0x000fe200078e0202 */
[----:B0-----:R-:W-:-:S03]  /*1a00*/  @P1 SHF.R.U32.HI R4, RZ, R10, R3 ;  /* 0x0000000aff041219 */ /* 0x001fc60000011603 */
[C---:B------:R-:W-:Y:S01]  /*1a10*/  VIADD R0, R221.reuse, 0x3f ;  /* 0x0000003fdd007836 */ /* 0x040fe20000000000 */
[----:B------:R-:W-:-:S04]  /*1a20*/  IADD3 R5, R221, 0x1, -R220 ;  /* 0x00000001dd057810 */ /* 0x000fc80007ffe8dc */
[----:B------:R-:W-:Y:S01]  /*1a30*/  SHF.R.S32.HI R3, RZ, 0x1f, R0 ;  /* 0x0000001fff037819 */ /* 0x000fe20000011400 */
[----:B---3--:R-:W-:-:S03]  /*1a40*/  IMAD.IADD R7, R5, 0x1, R4 ;  /* 0x0000000105077824 */ /* 0x008fc600078e0204 */
[----:B------:R-:W-:Y:S01]  /*1a50*/  LEA.HI R3, R3, R0, RZ, 0x6 ;  /* 0x0000000003037211 */ /* 0x000fe200078f30ff */
[----:B------:R-:W-:-:S03]  /*1a60*/  IMAD.IADD R0, R7, 0x1, R12 ;  /* 0x0000000107007824 */ /* 0x000fc600078e020c */
[----:B------:R-:W-:Y:S01]  /*1a70*/  SHF.R.S32.HI R103, RZ, 0x6, R3 ;  /* 0x00000006ff677819 */ /* 0x000fe20000011403 */
[----:B-1----:R-:W-:Y:S06]  /*1a80*/  @!P2 BRA `(.L_x_1754) ;  /* 0x000000000048a947 */ /* 0x002fec0003800000 */
[C---:B------:R-:W-:Y:S01]  /*1a90*/  ISETP.GT.AND P0, PT, R7.reuse, RZ, PT ;  /* 0x000000ff0700720c */ /* 0x040fe20003f04270 */
[----:B------:R-:W-:Y:S01]  /*1aa0*/  BSSY B0, `(.L_x_1755) ;  /* 0x000000e000007945 */ /* 0x000fe20003800000 */
[----:B------:R-:W-:-:S11]  /*1ab0*/  VIADD R3, R7, 0xffffffff ;  /* 0xffffffff07037836 */ /* 0x000fd60000000000 */
[----:B------:R-:W-:Y:S05]  /*1ac0*/  @P0 BRA `(.L_x_1756) ;  /* 0x00000000001c0947 */ /* 0x000fea0003800000 */
[----:B------:R-:W-:Y:S02]  /*1ad0*/  ISETP.NE.AND P0, PT, R13, 0x1, PT ;  /* 0x000000010d00780c */ /* 0x000fe40003f05270 */
[----:B------:R-:W-:-:S11]  /*1ae0*/  IADD3 R3, -R7, RZ, RZ ;  /* 0x000000ff07037210 */ /* 0x000fd60007ffe1ff */
[----:B------:R-:W0:Y:S02]  /*1af0*/  @P0 LDC.64 R4, c[0x0][0x9e8] ;  /* 0x00027a00ff040b82 */ /* 0x000e240000000a00 */
[----:B0-----:R-:W-:-:S05]  /*1b00*/  @P0 IMAD.HI.U32 R4, R3, R4, RZ ;  /* 0x0000000403040227 */ /* 0x001fca00078e00ff */
[----:B------:R-:W-:-:S04]  /*1b10*/  @P0 SHF.R.U32.HI R3, RZ, R5, R4 ;  /* 0x00000005ff030219 */ /* 0x000fc80000011604 */
[----:B------:R-:W-:Y:S01]  /*1b20*/  LOP3.LUT R3, RZ, R3, RZ, 0x33, !PT ;  /* 0x00000003ff037212 */ /* 0x000fe200078e33ff */
[----:B------:R-:W-:Y:S06]  /*1b30*/  BRA `(.L_x_1757) ;  /* 0x0000000000107947 */ /* 0x000fec0003800000 */
.L_x_1756:
[----:B------:R-:W-:-:S13]  /*1b40*/  ISETP.NE.AND P0, PT, R13, 0x1, PT ;  /* 0x000000010d00780c */ /* 0x000fda0003f05270 */
[----:B------:R-:W0:Y:S02]  /*1b50*/  @P0 LDC.64 R4, c[0x0][0x9e8] ;  /* 0x00027a00ff040b82 */ /* 0x000e240000000a00 */
[----:B0-----:R-:W-:-:S05]  /*1b60*/  @P0 IMAD.HI.U32 R4, R3, R4, RZ ;  /* 0x0000000403040227 */ /* 0x001fca00078e00ff */
[----:B------:R-:W-:-:S07]  /*1b70*/  @P0 SHF.R.U32.HI R3, RZ, R5, R4 ;  /* 0x00000005ff030219 */ /* 0x000fce0000011604 */
.L_x_1757:
[----:B------:R-:W-:Y:S05]  /*1b80*/  BSYNC B0 ;  /* 0x0000000000007941 */ /* 0x000fea0003800000 */
.L_x_1755:
[----:B------:R-:W-:-:S05]  /*1b90*/  IMAD R3, R3, R13, R13 ;  /* 0x0000000d03037224 */ /* 0x000fca00078e020d */
[----:B------:R-:W-:-:S07]  /*1ba0*/  VIMNMX R0, R0, R3, PT ;  /* 0x0000000300007248 */ /* 0x000fce0003fe0100 */
.L_x_1754:
[----:B------:R-:W0:Y:S01]  /*1bb0*/  @P1 LDC R4, c[0x0][0x44c] ;  /* 0x00011300ff041b82 */ /* 0x000e220000000800 */
[----:B------:R-:W-:Y:S01]  /*1bc0*/  IMAD.MOV.U32 R3, RZ, RZ, R14 ;  /* 0x000000ffff037224 */ /* 0x000fe200078e000e */
[----:B------:R-:W-:Y:S01]  /*1bd0*/  ULDC UR4, c[0x0][0x9dc] ;  /* 0x0002770000047ab9 */ /* 0x000fe20000000800 */
[----:B------:R-:W-:-:S05]  /*1be0*/  IMAD.IADD R106, R221, 0x1, -R220 ;  /* 0x00000001dd6a7824 */ /* 0x000fca00078e0adc */
[----:B------:R-:W1:Y:S01]  /*1bf0*/  @P1 LDC R5, c[0x0][0x450] ;  /* 0x00011400ff051b82 */ /* 0x000e620000000800 */
[----:B0-----:R-:W-:-:S05]  /*1c00*/  @P1 IMAD.HI.U32 R4, R14, R4, RZ ;  /* 0x000000040e041227 */ /* 0x001fca00078e00ff */
[----:B-1----:R-:W-:-:S05]  /*1c10*/  @P1 SHF.R.U32.HI R3, RZ, R5, R4 ;  /* 0x00000005ff031219 */ /* 0x002fca0000011604 */
[----:B------:R-:W-:-:S04]  /*1c20*/  IMAD.IADD R3, R106, 0x1, R3 ;  /* 0x000000016a037824 */ /* 0x000fc800078e0203 */
[----:B------:R-:W-:Y:S01]  /*1c30*/  VIADD R4, R3, -UR4 ;  /* 0x8000000403047c36 */ /* 0x000fe20008000000 */
[----:B------:R-:W-:Y:S06]  /*1c40*/  @!P2 BRA `(.L_x_1758) ;  /* 0x000000000044a947 */ /* 0x000fec0003800000 */
[----:B------:R-:W-:Y:S01]  /*1c50*/  ISETP.GT.AND P0, PT, R3, -0x1, PT ;  /* 0xffffffff0300780c */ /* 0x000fe20003f04270 */
[----:B------:R-:W-:-:S12]  /*1c60*/  BSSY B0, `(.L_x_1759) ;  /* 0x000000d000007945 */ /* 0x000fd80003800000 */
        /* <DEDUP_REMOVED lines=8> */
.L_x_1760:
[----:B------:R-:W-:-:S13]  /*1cf0*/  ISETP.NE.AND P0, PT, R13, 0x1, PT ;  /* 0x000000010d00780c */ /* 0x000fda0003f05270 */
[----:B------:R-:W0:Y:S02]  /*1d00*/  @P0 LDC.64 R6, c[0x0][0x9e8] ;  /* 0x00027a00ff060b82 */ /* 0x000e240000000a00 */
[----:B0-----:R-:W-:-:S05]  /*1d10*/  @P0 IMAD.HI.U32 R6, R3, R6, RZ ;  /* 0x0000000603060227 */ /* 0x001fca00078e00ff */
[----:B------:R-:W-:-:S07]  /*1d20*/  @P0 SHF.R.U32.HI R3, RZ, R7, R6 ;  /* 0x00000007ff030219 */ /* 0x000fce0000011606 */
.L_x_1761:
[----:B------:R-:W-:Y:S05]  /*1d30*/  BSYNC B0 ;  /* 0x0000000000007941 */ /* 0x000fea0003800000 */
.L_x_1759:
[----:B------:R-:W-:-:S05]  /*1d40*/  IMAD R3, R3, R13, RZ ;  /* 0x0000000d03037224 */ /* 0x000fca00078e02ff */
[----:B------:R-:W-:-:S07]  /*1d50*/  VIMNMX R4, R4, R3, !PT ;  /* 0x0000000304047248 */ /* 0x000fce0007fe0100 */
.L_x_1758:
[----:B------:R-:W-:Y:S02]  /*1d60*/  IADD3 R0, R0, 0x3f, RZ ;  /* 0x0000003f00007810 */ /* 0x000fe40007ffe0ff */
[----:B------:R-:W-:Y:S02]  /*1d70*/  SHF.R.S32.HI R5, RZ, 0x1f, R4 ;  /* 0x0000001fff057819 */ /* 0x000fe40000011404 */
[----:B------:R-:W-:Y:S02]  /*1d80*/  SHF.R.S32.HI R3, RZ, 0x1f, R0 ;  /* 0x0000001fff037819 */ /* 0x000fe40000011400 */
[----:B------:R-:W-:Y:S02]  /*1d90*/  LEA.HI R5, R5, R4, RZ, 0x6 ;  /* 0x0000000405057211 */ /* 0x000fe400078f30ff */
[----:B------:R-:W-:Y:S02]  /*1da0*/  LEA.HI R3, R3, R0, RZ, 0x6 ;  /* 0x0000000003037211 */ /* 0x000fe400078f30ff */
[----:B------:R-:W-:-:S02]  /*1db0*/  SHF.R.S32.HI R5, RZ, 0x6, R5 ;  /* 0x00000006ff057819 */ /* 0x000fc40000011405 */
[----:B------:R-:W-:Y:S02]  /*1dc0*/  SHF.R.S32.HI R0, RZ, 0x6, R3 ;  /* 0x00000006ff007819 */ /* 0x000fe40000011403 */
[----:B------:R-:W-:Y:S02]  /*1dd0*/  VIMNMX R5, RZ, R5, !PT ;  /* 0x00000005ff057248 */ /* 0x000fe40007fe0100 */
[----:B------:R-:W-:-:S03]  /*1de0*/  VIMNMX R0, R103, R0, PT ;  /* 0x0000000067007248 */ /* 0x000fc60003fe0100 */
[--C-:B------:R-:W-:Y:S02]  /*1df0*/  IMAD R5, R5, 0x40, -R11.reuse ;  /* 0x0000004005057824 */ /* 0x100fe400078e0a0b */
[----:B------:R-:W-:-:S03]  /*1e00*/  IMAD R3, R0, 0x40, -R11 ;  /* 0x0000004000037824 */ /* 0x000fc600078e0a0b */
[----:B------:R-:W-:Y:S02]  /*1e10*/  VIMNMX R5, RZ, R5, !PT ;  /* 0x00000005ff057248 */ /* 0x000fe40007fe0100 */
[----:B------:R-:W-:Y:S02]  /*1e20*/  VIMNMX R0, R3, R2, PT ;  /* 0x0000000203007248 */ /* 0x000fe40003fe0100 */
[----:B------:R-:W-:Y:S02]  /*1e30*/  SHF.R.U32.HI R24, RZ, 0x6, R5 ;  /* 0x00000006ff187819 */ /* 0x000fe40000011605 */
[----:B------:R-:W-:-:S03]  /*1e40*/  ISETP.GT.AND P0, PT, R0, R5, PT ;  /* 0x000000050000720c */ /* 0x000fc60003f04270 */
[----:B------:R-:W-:-:S10]  /*1e50*/  IMAD.MOV.U32 R25, RZ, RZ, R24 ;  /* 0x000000ffff197224 */ /* 0x000fd400078e0018 */
[----:B------:R-:W-:-:S05]  /*1e60*/  @P0 VIADD R0, R0, 0x3f ;  /* 0x0000003f00000836 */ /* 0x000fca0000000000 */
[----:B------:R-:W-:-:S04]  /*1e70*/  @P0 SHF.R.S32.HI R3, RZ, 0x1f, R0 ;  /* 0x0000001fff030819 */ /* 0x000fc80000011400 */
[----:B------:R-:W-:-:S04]  /*1e80*/  @P0 LEA.HI R3, R3, R0, RZ, 0x6 ;  /* 0x0000000003030211 */ /* 0x000fc800078f30ff */
[----:B------:R-:W-:Y:S02]  /*1e90*/  @P0 SHF.R.S32.HI R25, RZ, 0x6, R3 ;  /* 0x00000006ff190819 */ /* 0x000fe40000011403 */
[----:B------:R-:W-:Y:S02]  /*1ea0*/  PLOP3.LUT P0, PT, PT, PT, PT, 0x80, 0x0 ;  /* 0x000000000000781c */ /* 0x000fe40003f0f070 */
[----:B------:R-:W-:-:S13]  /*1eb0*/  ISETP.GT.AND P1, PT, R25, R24, PT ;  /* 0x000000181900720c */ /* 0x000fda0003f24270 */
[----:B------:R-:W-:Y:S05]  /*1ec0*/  @!P1 BRA `(.L_x_1762) ;  /* 0x0000006400349947 */ /* 0x000fea0003800000 */
[----:B------:R-:W-:Y:S01]  /*1ed0*/  IADD3 R0, R16, 0x20400, RZ ;  /* 0x0002040010007810 */ /* 0x000fe20007ffe0ff */
[----:B------:R-:W-:Y:S03]  /*1ee0*/  BSSY B6, `(.L_x_1763) ;  /* 0x0000013000067945 */ /* 0x000fe60003800000 */
[----:B------:R-:W-:-:S13]  /*1ef0*/  LOP3.LUT P0, RZ, R0, 0x3ff, RZ, 0xc0, !PT ;  /* 0x000003ff00ff7812 */ /* 0x000fda000780c0ff */
[----:B------:R-:W-:Y:S05]  /*1f00*/  @!P0 BRA `(.L_x_1764) ;  /* 0x0000000000408947 */ /* 0x000fea0003800000 */
[----:B------:R-:W-:Y:S01]  /*1f10*/  MOV R0, 0x0 ;  /* 0x0000000000007802 */ /* 0x000fe20000000f00 */
[----:B------:R-:W-:Y:S01]  /*1f20*/  ULDC.64 UR4, c[0x4][0x1b8] ;  /* 0x01006e0000047ab9 */ /* 0x000fe20000000a00 */
[----:B------:R-:W-:Y:S01]  /*1f30*/  ULDC.64 UR6, c[0x4][0x150] ;  /* 0x0100540000067ab9 */ /* 0x000fe20000000a00 */
[----:B------:R-:W-:Y:S01]  /*1f40*/  IMAD.U32 R4, RZ, RZ, UR4 ;  /* 0x00000004ff047e24 */ /* 0x000fe2000f8e00ff */
[----:B------:R0:W1:Y:S01]  /*1f50*/  LDC.64 R14, c[0x4][R0] ;  /* 0x01000000000e7b82 */ /* 0x0000620000000a00 */
[----:B------:R-:W-:Y:S01]  /*1f60*/  IMAD.U32 R5, RZ, RZ, UR5 ;  /* 0x00000005ff057e24 */ /* 0x000fe2000f8e00ff */
[----:B------:R-:W-:Y:S01]  /*1f70*/  ULDC.64 UR4, c[0x4][0x1c0] ;  /* 0x0100700000047ab9 */ /* 0x000fe20000000a00 */
[----:B------:R-:W-:Y:S01]  /*1f80*/  MOV R10, UR6 ;  /* 0x00000006000a7c02 */ /* 0x000fe20008000f00 */
[----:B------:R-:W-:Y:S02]  /*1f90*/  IMAD.U32 R6, RZ, RZ, UR4 ;  /* 0x00000004ff067e24 */ /* 0x000fe4000f8e00ff */
[----:B------:R-:W-:-:S02]  /*1fa0*/  IMAD.U32 R7, RZ, RZ, UR5 ;  /* 0x00000005ff077e24 */ /* 0x000fc4000f8e00ff */
[----:B------:R-:W-:Y:S02]  /*1fb0*/  IMAD.U32 R11, RZ, RZ, UR7 ;  /* 0x00000007ff0b7e24 */ /* 0x000fe4000f8e00ff */
[----:B------:R-:W-:Y:S02]  /*1fc0*/  IMAD.MOV.U32 R8, RZ, RZ, 0x70 ;  /* 0x00000070ff087424 */ /* 0x000fe400078e00ff */
[----:B------:R-:W-:Y:S02]  /*1fd0*/  IMAD.MOV.U32 R12, RZ, RZ, 0x1 ;  /* 0x00000001ff0c7424 */ /* 0x000fe400078e00ff */
[----:B0-----:R-:W-:-:S07]  /*1fe0*/  IMAD.MOV.U32 R13, RZ, RZ, RZ ;  /* 0x000000ffff0d7224 */ /* 0x001fce00078e00ff */
[----:B------:R-:W-:-:S07]  /*1ff0*/  LEPC R20, `(.L_x_1764) ;  /* 0x000000001014794e */ /* 0x000fce0000000000 */
[----:B-1---5:R-:W-:Y:S05]  /*2000*/  CALL.ABS.NOINC R14 ;  /* 0x000000000e007343 */ /* 0x022fea0003c00000 */
.L_x_1764:
[----:B------:R-:W-:Y:S05]  /*2010*/  BSYNC B6 ;  /* 0x0000000000067941 */ /* 0x000fea0003800000 */
.L_x_1763:
        /* <DEDUP_REMOVED lines=20> */
.L_x_1766:
[----:B------:R-:W-:Y:S05]  /*2160*/  BSYNC B6 ;  /* 0x0000000000067941 */ /* 0x000fea0003800000 */
.L_x_1765:
[----:B------:R-:W-:Y:S01]  /*2170*/  ULDC.64 UR4, c[0x0][0x9f8] ;  /* 0x00027e0000047ab9 */ /* 0x000fe20000000a00 */
[----:B------:R-:W2:Y:S01]  /*2180*/  LDL R30, [R1+0x2c] ;  /* 0x00002c00011e7983 */ /* 0x000ea20000100800 */
[----:B------:R-:W-:Y:S01]  /*2190*/  ISETP.NE.U32.AND P0, PT, RZ, UR4, PT ;  /* 0x00000004ff007c0c */ /* 0x000fe2000bf05070 */
[----:B------:R-:W0:Y:S01]  /*21a0*/  LDC.64 R12, c[0x0][0x300] ;  /* 0x0000c000ff0c7b82 */ /* 0x000e220000000a00 */
[----:B------:R-:W-:Y:S01]  /*21b0*/  IADD3 R77, R26, R27, RZ ;  /* 0x0000001b1a4d7210 */ /* 0x000fe20007ffe0ff */
[----:B------:R-:W-:Y:S01]  /*21c0*/  ULDC UR6, c[0x0][0x2f4] ;  /* 0x0000bd0000067ab9 */ /* 0x000fe20000000800 */
[----:B------:R-:W-:Y:S01]  /*21d0*/  ISETP.NE.AND.EX P0, PT, RZ, UR5, PT, P0 ;  /* 0x00000005ff007c0c */ /* 0x000fe2000bf05300 */
[----:B------:R-:W-:Y:S01]  /*21e0*/  ULDC.64 UR4, c[0x0][0x330] ;  /* 0x0000cc0000047ab9 */ /* 0x000fe20000000a00 */
[----:B------:R-:W-:Y:S01]  /*21f0*/  ULDC.64 UR8, c[0x0][0xa08] ;  /* 0x0002820000087ab9 */ /* 0x000fe20000000a00 */
[----:B------:R-:W3:Y:S02]  /*2200*/  LDL R26, [R1+0x3c] ;  /* 0x00003c00011a7983 */ /* 0x000ee40000100800 */
[----:B------:R-:W1:Y:S02]  /*2210*/  LDC.64 R20, c[0x0][0x408] ;  /* 0x00010200ff147b82 */ /* 0x000e640000000a00 */
[----:B------:R-:W4:Y:S06]  /*2220*/  LDL R14, [R1+0x40] ;  /* 0x00004000010e7983 */ /* 0x000f2c0000100800 */
[----:B------:R-:W0:Y:S08]  /*2230*/  @P0 LDC.64 R4, c[0x0][0x9f8] ;  /* 0x00027e00ff040b82 */ /* 0x000e300000000a00 */
[----:B------:R-:W1:Y:S01]  /*2240*/  LDC.64 R28, c[0x0][0x3f8] ;  /* 0x0000fe00ff1c7b82 */ /* 0x000e620000000a00 */
[----:B------:R-:W-:-:S07]  /*2250*/  SHF.R.S32.HI R32, RZ, 0x1f, R218 ;  /* 0x0000001fff207819 */ /* 0x000fce00000114da */
[----:B------:R-:W1:Y:S01]  /*2260*/  LDC R39, c[0x0][0x3f4] ;  /* 0x0000fd00ff277b82 */ /* 0x000e620000000800 */
[----:B0-----:R-:W-:-:S05]  /*2270*/  @P0 IMAD.WIDE R4, R63, 0x4, R4 ;  /* 0x000000043f040825 */ /* 0x001fca00078e0204 */
[----:B------:R0:W2:Y:S01]  /*2280*/  @P0 LDG.E R63, desc[UR60][R4.64] ;  /* 0x0000003c043f0981 */ /* 0x0000a2000c1e1900 */
[----:B------:R-:W-:Y:S01]  /*2290*/  SHF.R.S32.HI R33, RZ, 0x1f, R77 ;  /* 0x0000001fff217819 */ /* 0x000fe2000001144d */
[-C--:B------:R-:W-:Y:S01]  /*22a0*/  IMAD.WIDE.U32 R6, R77, R12.reuse, RZ ;  /* 0x0000000c4d067225 */ /* 0x080fe200078e00ff */
[----:B------:R-:W-:Y:S02]  /*22b0*/  ISETP.GE.AND P2, PT, R226, UR6, PT ;  /* 0x00000006e2007c0c */ /* 0x000fe4000bf46270 */
[----:B------:R-:W-:Y:S01]  /*22c0*/  ISETP.NE.U32.AND P0, PT, RZ, UR8, PT ;  /* 0x00000008ff007c0c */ /* 0x000fe2000bf05070 */
[----:B------:R-:W-:Y:S01]  /*22d0*/  IMAD R0, R33, R12, RZ ;  /* 0x0000000c21007224 */ /* 0x000fe200078e02ff */
[----:B------:R-:W-:Y:S01]  /*22e0*/  ISETP.GE.AND P1, PT, R18, UR6, PT ;  /* 0x0000000612007c0c */ /* 0x000fe2000bf26270 */
[----:B------:R-:W-:Y:S01]  /*22f0*/  IMAD.WIDE.U32 R8, R62, UR4, R18 ;  /* 0x000000043e087c25 */ /* 0x000fe2000f8e0012 */
[----:B------:R-:W-:Y:S02]  /*2300*/  ISETP.NE.AND.EX P0, PT, RZ, UR9, PT, P0 ;  /* 0x00000009ff007c0c */ /* 0x000fe4000bf05300 */
[----:B------:R-:W-:Y:S01]  /*2310*/  SHF.R.S32.HI R201, RZ, 0x1f, R200 ;  /* 0x0000001fffc97819 */ /* 0x000fe200000114c8 */
[----:B------:R-:W-:Y:S01]  /*2320*/  IMAD R3, R77, R13, R0 ;  /* 0x0000000d4d037224 */ /* 0x000fe200078e0200 */
[----:B------:R-:W-:-:S03]  /*2330*/  SHF.R.S32.HI R0, RZ, 0x1f, R62 ;  /* 0x0000001fff007819 */ /* 0x000fc6000001143e */
[----:B------:R-:W-:Y:S02]  /*2340*/  IMAD.IADD R7, R7, 0x1, R3 ;  /* 0x0000000107077824 */ /* 0x000fe400078e0203 */
[----:B------:R-:W-:-:S04]  /*2350*/  IMAD R3, R0, UR4, RZ ;  /* 0x0000000400037c24 */ /* 0x000fc8000f8e02ff */
[----:B------:R-:W-:Y:S01]  /*2360*/  IMAD R15, R62, UR5, R3 ;  /* 0x000000053e0f7c24 */ /* 0x000fe2000f8e0203 */
[----:B------:R-:W-:Y:S02]  /*2370*/  ULDC.64 UR4, c[0x0][0x308] ;  /* 0x0000c20000047ab9 */ /* 0x000fe40000000a00 */
[----:B------:R-:W-:Y:S01]  /*2380*/  IMAD R3, R0, UR4, RZ ;  /* 0x0000000400037c24 */ /* 0x000fe2000f8e02ff */
[----:B------:R-:W-:Y:S01]  /*2390*/  SEL R0, RZ, 0x1, P1 ;  /* 0x00000001ff007807 */ /* 0x000fe20000800000 */
[----:B0-----:R-:W-:-:S04]  /*23a0*/  IMAD.WIDE.U32 R4, R62, UR4, R6 ;  /* 0x000000043e047c25 */ /* 0x001fc8000f8e0006 */
[----:B------:R-:W-:Y:S01]  /*23b0*/  IMAD R11, R62, UR5, R3 ;  /* 0x000000053e0b7c24 */ /* 0x000fe2000f8e0203 */
[----:B------:R-:W-:Y:S01]  /*23c0*/  SEL R3, RZ, 0xffffffff, P2 ;  /* 0xffffffffff037807 */ /* 0x000fe20001000000 */
[----:B------:R-:W-:Y:S01]  /*23d0*/  ULDC.64 UR4, c[0x0][0x310] ;  /* 0x0000c40000047ab9 */ /* 0x000fe20000000a00 */
[----:B------:R-:W-:Y:S02]  /*23e0*/  IMAD.IADD R9, R9, 0x1, R15 ;  /* 0x0000000109097824 */ /* 0x000fe400078e020f */
[----:B------:R-:W-:Y:S02]  /*23f0*/  IMAD.IADD R5, R5, 0x1, R11 ;  /* 0x0000000105057824 */ /* 0x000fe400078e020b */
[----:B------:R-:W-:-:S05]  /*2400*/  IMAD.SHL.U32 R7, R3, 0x2, RZ ;  /* 0x0000000203077824 */ /* 0x000fca00078e00ff */
[----:B------:R-:W-:Y:S01]  /*2410*/  LOP3.LUT R6, R7, 0x2, R0, 0xe2, !PT ;  /* 0x0000000207067812 */ /* 0x000fe200078ee200 */
[----:B------:R-:W-:Y:S01]  /*2420*/  IMAD R10, R32, R12, RZ ;  /* 0x0000000c200a7224 */ /* 0x000fe200078e02ff */
[----:B--2---:R-:W-:Y:S02]  /*2430*/  SHF.R.S32.HI R3, RZ, 0x1f, R63 ;  /* 0x0000001fff037819 */ /* 0x004fe4000001143f */
[----:B------:R-:W-:Y:S02]  /*2440*/  SEL R63, R63, RZ, !P0 ;  /* 0x000000ff3f3f7207 */ /* 0x000fe40004000000 */
[----:B------:R-:W-:Y:S02]  /*2450*/  SEL R3, R3, RZ, !P0 ;  /* 0x000000ff03037207 */ /* 0x000fe40004000000 */
[----:B------:R-:W-:Y:S01]  /*2460*/  ISETP.GE.AND P0, PT, R30, UR6, PT ;  /* 0x000000061e007c0c */ /* 0x000fe2000bf06270 */
[----:B------:R-:W-:Y:S01]  /*2470*/  IMAD.WIDE.U32 R88, R63, UR4, R4 ;  /* 0x000000043f587c25 */ /* 0x000fe2000f8e0004 */
[----:B------:R-:W2:Y:S03]  /*2480*/  LDL R30, [R1+0x30] ;  /* 0x00003000011e7983 */ /* 0x000ea60000100800 */
[----:B------:R-:W-:-:S02]  /*2490*/  IMAD R0, R3, UR4, RZ ;  /* 0x0000000403007c24 */ /* 0x000fc4000f8e02ff */
[----:B------:R-:W-:-:S04]  /*24a0*/  IMAD.WIDE.U32 R4, R218, R12, R18 ;  /* 0x0000000cda047225 */ /* 0x000fc800078e0012 */
[----:B------:R-:W-:Y:S01]  /*24b0*/  IMAD R15, R63, UR5, R0 ;  /* 0x000000053f0f7c24 */ /* 0x000fe2000f8e0200 */
[----:B------:R-:W-:Y:S01]  /*24c0*/  ULDC.64 UR4, c[0x0][0x338] ;  /* 0x0000ce0000047ab9 */ /* 0x000fe20000000a00 */
[----:B-1----:R-:W-:Y:S01]  /*24d0*/  IMAD R0, R32, R20, RZ ;  /* 0x0000001420007224 */ /* 0x002fe200078e02ff */
[----:B------:R-:W-:Y:S01]  /*24e0*/  SEL R7, RZ, 0x4, P0 ;  /* 0x00000004ff077807 */ /* 0x000fe20000000000 */
[C---:B------:R-:W-:Y:S02]  /*24f0*/  IMAD R27, R218.reuse, R13, R10 ;  /* 0x0000000dda1b7224 */ /* 0x040fe400078e020a */
[----:B------:R-:W-:Y:S02]  /*2500*/  IMAD R11, R218, R21, R0 ;  /* 0x00000015da0b7224 */ /* 0x000fe400078e0200 */
[----:B------:R-:W-:Y:S01]  /*2510*/  IMAD R10, R3, UR4, RZ ;  /* 0x00000004030a7c24 */ /* 0x000fe2000f8e02ff */
[----:B------:R-:W-:Y:S01]  /*2520*/  IADD3 R3, P0, R88, R4, RZ ;  /* 0x0000000458037210 */ /* 0x000fe20007f1e0ff */
[----:B------:R-:W-:Y:S01]  /*2530*/  IMAD.IADD R0, R89, 0x1, R15 ;  /* 0x0000000159007824 */ /* 0x000fe200078e020f */
[----:B------:R-:W-:-:S02]  /*2540*/  ISETP.GE.AND P3, PT, R18, R39, PT ;  /* 0x000000271200720c */ /* 0x000fc40003f66270 */
[----:B------:R-:W-:Y:S02]  /*2550*/  ISETP.GE.AND P2, PT, R226, R39, PT ;  /* 0x00000027e200720c */ /* 0x000fe40003f46270 */
[----:B------:R-:W-:Y:S01]  /*2560*/  IADD3.X R4, R0, R5, R27, P0, !PT ;  /* 0x0000000500047210 */ /* 0x000fe200007fe41b */
[----:B------:R-:W-:Y:S01]  /*2570*/  IMAD R5, R32, R28, RZ ;  /* 0x0000001c20057224 */ /* 0x000fe200078e02ff */
[----:B------:R-:W-:Y:S01]  /*2580*/  LOP3.LUT R31, R6, R7, RZ, 0xfc, !PT ;  /* 0x00000007061f7212 */ /* 0x000fe200078efcff */
[----:B------:R-:W-:Y:S01]  /*2590*/  IMAD.WIDE.U32 R86, R63, UR4, R8 ;  /* 0x000000043f567c25 */ /* 0x000fe2000f8e0008 */
[----:B------:R-:W-:-:S03]  /*25a0*/  SEL R7, R39, RZ, P2 ;  /* 0x000000ff27077207 */ /* 0x000fc60001000000 */
[----:B------:R-:W-:Y:S01]  /*25b0*/  IMAD R9, R218, R29, R5 ;  /* 0x0000001dda097224 */ /* 0x000fe200078e0205 */
[----:B------:R-:W-:Y:S01]  /*25c0*/  SEL R5, R39, RZ, P3 ;  /* 0x000000ff27057207 */ /* 0x000fe20001800000 */
[----:B------:R-:W-:Y:S02]  /*25d0*/  IMAD.IADD R7, R226, 0x1, R7 ;  /* 0x00000001e2077824 */ /* 0x000fe400078e0207 */
[----:B------:R-:W-:Y:S02]  /*25e0*/  VIADD R34, R218, 0x20 ;  /* 0x00000020da227836 */ /* 0x000fe40000000000 */
[----:B------:R-:W-:Y:S01]  /*25f0*/  IMAD.IADD R5, R18, 0x1, R5 ;  /* 0x0000000112057824 */ /* 0x000fe200078e0205 */
[----:B------:R-:W-:Y:S01]  /*2600*/  SHF.R.S32.HI R8, RZ, 0x1f, R7 ;  /* 0x0000001fff087819 */ /* 0x000fe20000011407 */
[----:B------:R-:W-:Y:S02]  /*2610*/  IMAD.SHL.U32 R34, R34, 0x40, RZ ;  /* 0x0000004022227824 */ /* 0x000fe400078e00ff */
[----:B------:R-:W-:Y:S01]  /*2620*/  IMAD.WIDE.U32 R78, R218, R28, R18 ;  /* 0x0000001cda4e7225 */ /* 0x000fe200078e0012 */
[----:B------:R-:W-:-:S03]  /*2630*/  SHF.R.S32.HI R6, RZ, 0x1f, R5 ;  /* 0x0000001fff067819 */ /* 0x000fc60000011405 */
[----:B------:R-:W-:Y:S01]  /*2640*/  IMAD.WIDE.U32 R80, R218, R28, R200 ;  /* 0x0000001cda507225 */ /* 0x000fe200078e00c8 */
[----:B------:R-:W-:Y:S02]  /*2650*/  LEA.HI R90, R6, R5, RZ, 0x3 ;  /* 0x00000005065a7211 */ /* 0x000fe400078f18ff */
[----:B------:R-:W-:Y:S01]  /*2660*/  LEA.HI R92, R8, R7, RZ, 0x3 ;  /* 0x00000007085c7211 */ /* 0x000fe200078f18ff */
[----:B------:R-:W-:Y:S01]  /*2670*/  VIADD R35, R218, 0x20 ;  /* 0x00000020da237836 */ /* 0x000fe20000000000 */
[----:B------:R-:W-:Y:S01]  /*2680*/  LOP3.LUT R34, R34, 0x1c0, RZ, 0xc0, !PT ;  /* 0x000001c022227812 */ /* 0x000fe200078ec0ff */
[----:B------:R-:W-:Y:S01]  /*2690*/  IMAD.IADD R81, R81, 0x1, R9 ;  /* 0x0000000151517824 */ /* 0x000fe200078e0209 */
[----:B------:R-:W-:Y:S01]  /*26a0*/  IADD3 R79, R9, R79, RZ ;  /* 0x0000004f094f7210 */ /* 0x000fe20007ffe0ff */
[----:B------:R-:W-:Y:S01]  /*26b0*/  IMAD R63, R63, UR5, R10 ;  /* 0x000000053f3f7c24 */ /* 0x000fe2000f8e020a */
[----:B------:R-:W-:Y:S01]  /*26c0*/  LEA.HI R9, R8, R7, RZ, 0x6 ;  /* 0x0000000708097211 */ /* 0x000fe200078f30ff */
[----:B------:R-:W-:Y:S01]  /*26d0*/  IMAD.SHL.U32 R35, R35, 0x40, RZ ;  /* 0x0000004023237824 */ /* 0x000fe200078e00ff */
[----:B------:R-:W-:-:S02]  /*26e0*/  LEA.HI R5, R6, R5, RZ, 0x6 ;  /* 0x0000000506057211 */ /* 0x000fc400078f30ff */
[C---:B------:R-:W-:Y:S02]  /*26f0*/  LOP3.LUT R8, R34.reuse, 0x38, R90, 0xf8, !PT ;  /* 0x0000003822087812 */ /* 0x040fe400078ef85a */
[----:B------:R-:W-:Y:S01]  /*2700*/  LOP3.LUT R10, R34, 0x38, R92, 0xf8, !PT ;  /* 0x00000038220a7812 */ /* 0x000fe200078ef85c */
[----:B------:R-:W-:Y:S01]  /*2710*/  IMAD.SHL.U32 R34, R218, 0x40, RZ ;  /* 0x00000040da227824 */ /* 0x000fe200078e00ff */
[----:B------:R-:W0:Y:S01]  /*2720*/  S2R R104, SR_TID.X ;  /* 0x0000000000687919 */ /* 0x000e220000002100 */
[----:B------:R-:W-:Y:S01]  /*2730*/  LOP3.LUT R35, R35, 0x1c0, RZ, 0xc0, !PT ;  /* 0x000001c023237812 */ /* 0x000fe200078ec0ff */
[----:B------:R-:W-:Y:S01]  /*2740*/  IMAD.SHL.U32 R6, R5, 0x40, RZ ;  /* 0x0000004005067824 */ /* 0x000fe200078e00ff */
[----:B------:R-:W-:Y:S01]  /*2750*/  LOP3.LUT R5, R90, 0x38, RZ, 0xc0, !PT ;  /* 0x000000385a057812 */ /* 0x000fe200078ec0ff */
[----:B------:R-:W-:Y:S01]  /*2760*/  IMAD.SHL.U32 R36, R218, 0x40, RZ ;  /* 0x00000040da247824 */ /* 0x000fe200078e00ff */
[----:B------:R-:W-:Y:S01]  /*2770*/  LOP3.LUT R34, R34, 0x1c0, RZ, 0xc0, !PT ;  /* 0x000001c022227812 */ /* 0x000fe200078ec0ff */
[----:B------:R-:W-:Y:S01]  /*2780*/  IMAD.WIDE.U32 R84, R218, R20, R200 ;  /* 0x00000014da547225 */ /* 0x000fe200078e00c8 */
[----:B------:R-:W-:-:S03]  /*2790*/  SHF.R.U32.HI R35, RZ, 0x3, R35 ;  /* 0x00000003ff237819 */ /* 0x000fc60000011623 */
[----:B------:R-:W-:Y:S01]  /*27a0*/  IMAD.WIDE.U32 R82, R218, R20, R18 ;  /* 0x00000014da527225 */ /* 0x000fe200078e0012 */
[----:B------:R-:W-:Y:S02]  /*27b0*/  LOP3.LUT R7, R92, 0x38, RZ, 0xc0, !PT ;  /* 0x000000385c077812 */ /* 0x000fe400078ec0ff */
[----:B------:R-:W-:Y:S01]  /*27c0*/  LOP3.LUT R5, R5, 0x1c0, R36, 0xf8, !PT ;  /* 0x000001c005057812 */ /* 0x000fe200078ef824 */
[----:B------:R-:W-:Y:S01]  /*27d0*/  IMAD.IADD R83, R11, 0x1, R83 ;  /* 0x000000010b537824 */ /* 0x000fe200078e0253 */
[----:B------:R-:W-:Y:S02]  /*27e0*/  SHF.R.U32.HI R34, RZ, 0x3, R34 ;  /* 0x00000003ff227819 */ /* 0x000fe40000011622 */
[----:B------:R-:W-:Y:S02]  /*27f0*/  IADD3 R85, R85, R11, RZ ;  /* 0x0000000b55557210 */ /* 0x000fe40007ffe0ff */
[----:B------:R-:W-:Y:S02]  /*2800*/  SHF.L.U32 R9, R9, 0x6, RZ ;  /* 0x0000000609097819 */ /* 0x000fe400000006ff */
[----:B------:R-:W-:-:S02]  /*2810*/  LOP3.LUT R11, R8, R35, RZ, 0x3c, !PT ;  /* 0x00000023080b7212 */ /* 0x000fc400078e3cff */
[----:B------:R-:W-:Y:S02]  /*2820*/  LOP3.LUT R6, R6, 0xfffff000, RZ, 0xc0, !PT ;  /* 0xfffff00006067812 */ /* 0x000fe400078ec0ff */
[----:B------:R-:W-:Y:S02]  /*2830*/  LOP3.LUT R8, R7, 0x1c0, R36, 0xf8, !PT ;  /* 0x000001c007087812 */ /* 0x000fe400078ef824 */
[----:B------:R-:W-:Y:S02]  /*2840*/  LOP3.LUT R7, R5, R34, RZ, 0x3c, !PT ;  /* 0x0000002205077212 */ /* 0x000fe400078e3cff */
[----:B------:R-:W-:Y:S02]  /*2850*/  LOP3.LUT R9, R9, 0xfffff000, RZ, 0xc0, !PT ;  /* 0xfffff00009097812 */ /* 0x000fe400078ec0ff */
[----:B------:R-:W-:Y:S02]  /*2860*/  LOP3.LUT R10, R10, R35, RZ, 0x3c, !PT ;  /* 0x000000230a0a7212 */ /* 0x000fe400078e3cff */
[----:B-----5:R-:W-:-:S02]  /*2870*/  SHF.R.S32.HI R27, RZ, 0x1f, R23 ;  /* 0x0000001fff1b7819 */ /* 0x020fc40000011417 */
[-C--:B---3--:R-:W-:Y:S02]  /*2880*/  IADD3 R5, R11, R6.reuse, R26 ;  /* 0x000000060b057210 */ /* 0x088fe40007ffe01a */
[----:B----4-:R-:W-:Y:S02]  /*2890*/  IADD3 R6, R7, R6, R14 ;  /* 0x0000000607067210 */ /* 0x010fe40007ffe00e */
[----:B------:R-:W-:Y:S01]  /*28a0*/  IADD3 R7, R10, R9, R26 ;  /* 0x000000090a077210 */ /* 0x000fe20007ffe01a */
[----:B------:R-:W-:Y:S01]  /*28b0*/  IMAD R26, R27, R28, RZ ;  /* 0x0000001c1b1a7224 */ /* 0x000fe200078e02ff */
[----:B------:R-:W-:Y:S02]  /*28c0*/  LOP3.LUT R8, R8, R34, RZ, 0x3c, !PT ;  /* 0x0000002208087212 */ /* 0x000fe400078e3cff */
[----:B------:R-:W-:Y:S01]  /*28d0*/  IADD3 R76, P1, R218, R77, RZ ;  /* 0x0000004dda4c7210 */ /* 0x000fe20007f3e0ff */
[C---:B------:R-:W-:Y:S01]  /*28e0*/  IMAD R35, R23.reuse, R29, R26 ;  /* 0x0000001d17237224 */ /* 0x040fe200078e021a */
[----:B------:R-:W-:Y:S01]  /*28f0*/  IADD3 R8, R8, R9, R14 ;  /* 0x0000000908087210 */ /* 0x000fe20007ffe00e */
[----:B------:R-:W-:-:S04]  /*2900*/  IMAD.WIDE.U32 R80, R23, R28, R80 ;  /* 0x0000001c17507225 */ /* 0x000fc800078e0050 */
[----:B------:R-:W-:-:S04]  /*2910*/  IMAD.WIDE.U32 R78, R23, R28, R78 ;  /* 0x0000001c174e7225 */ /* 0x000fc800078e004e */
[-C--:B------:R-:W-:Y:S02]  /*2920*/  IMAD R14, R27, R20.reuse, RZ ;  /* 0x000000141b0e7224 */ /* 0x080fe400078e02ff */
[----:B------:R-:W-:Y:S01]  /*2930*/  IMAD.X R77, R32, 0x1, R33, P1 ;  /* 0x00000001204d7824 */ /* 0x000fe200008e0621 */
[----:B------:R-:W-:Y:S01]  /*2940*/  SHF.R.S32.HI R91, RZ, 0x3, R92 ;  /* 0x00000003ff5b7819 */ /* 0x000fe2000001145c */
[----:B------:R-:W-:Y:S02]  /*2950*/  IMAD.IADD R33, R81, 0x1, R35 ;  /* 0x0000000151217824 */ /* 0x000fe400078e0223 */
[----:B------:R-:W-:Y:S01]  /*2960*/  IMAD.IADD R34, R35, 0x1, R79 ;  /* 0x0000000123227824 */ /* 0x000fe200078e024f */
[----:B------:R-:W-:Y:S01]  /*2970*/  SHF.R.S32.HI R35, RZ, 0x3, R90 ;  /* 0x00000003ff237819 */ /* 0x000fe2000001145a */
[C---:B------:R-:W-:Y:S01]  /*2980*/  IMAD R37, R23.reuse, R21, R14 ;  /* 0x0000001517257224 */ /* 0x040fe200078e020e */
[----:B------:R-:W-:Y:S01]  /*2990*/  LOP3.LUT R90, R90, 0xfffffff8, RZ, 0xc0, !PT ;  /* 0xfffffff85a5a7812 */ /* 0x000fe200078ec0ff */
[----:B------:R-:W-:Y:S01]  /*29a0*/  IMAD.WIDE.U32 R82, R23, R20, R82 ;  /* 0x0000001417527225 */ /* 0x000fe200078e0052 */
[----:B------:R-:W-:-:S02]  /*29b0*/  LOP3.LUT R92, R92, 0xfffffff8, RZ, 0xc0, !PT ;  /* 0xfffffff85c5c7812 */ /* 0x000fc400078ec0ff */
[C---:B------:R-:W-:Y:S01]  /*29c0*/  SHF.L.U64.HI R9, R12.reuse, 0x6, R13 ;  /* 0x000000060c097819 */ /* 0x040fe2000001020d */
[----:B------:R-:W-:Y:S01]  /*29d0*/  IMAD.WIDE.U32 R84, R23, R20, R84 ;  /* 0x0000001417547225 */ /* 0x000fe200078e0054 */
[----:B------:R-:W-:Y:S02]  /*29e0*/  SHF.L.U64.HI R10, R12, 0x5, R13 ;  /* 0x000000050c0a7819 */ /* 0x000fe4000001020d */
[C-C-:B------:R-:W-:Y:S01]  /*29f0*/  SHF.L.U64.HI R13, R20.reuse, 0x6, R21.reuse ;  /* 0x00000006140d7819 */ /* 0x140fe20000010215 */
[C---:B------:R-:W-:Y:S01]  /*2a00*/  IMAD.SHL.U32 R15, R20.reuse, 0x40, RZ ;  /* 0x00000040140f7824 */ /* 0x040fe200078e00ff */
[----:B------:R-:W-:Y:S01]  /*2a10*/  SHF.L.U64.HI R14, R20, 0x5, R21 ;  /* 0x00000005140e7819 */ /* 0x000fe20000010215 */
[----:B------:R-:W-:Y:S01]  /*2a20*/  IMAD.SHL.U32 R27, R28, 0x40, RZ ;  /* 0x000000401c1b7824 */ /* 0x000fe200078e00ff */
[C---:B------:R-:W-:Y:S01]  /*2a30*/  SHF.L.U32 R11, R12.reuse, 0x6, RZ ;  /* 0x000000060c0b7819 */ /* 0x040fe200000006ff */
[----:B------:R-:W-:Y:S01]  /*2a40*/  IMAD.SHL.U32 R12, R12, 0x20, RZ ;  /* 0x000000200c0c7824 */ /* 0x000fe200078e00ff */
[--C-:B------:R-:W-:Y:S01]  /*2a50*/  SHF.L.U64.HI R21, R28, 0x6, R29.reuse ;  /* 0x000000061c157819 */ /* 0x100fe2000001021d */
[----:B------:R-:W-:Y:S01]  /*2a60*/  IMAD.SHL.U32 R20, R20, 0x20, RZ ;  /* 0x0000002014147824 */ /* 0x000fe200078e00ff */
[C---:B------:R-:W-:Y:S01]  /*2a70*/  SHF.L.U64.HI R26, R28.reuse, 0x5, R29 ;  /* 0x000000051c1a7819 */ /* 0x040fe2000001021d */
[----:B------:R-:W-:Y:S01]  /*2a80*/  IMAD.SHL.U32 R28, R28, 0x20, RZ ;  /* 0x000000201c1c7824 */ /* 0x000fe200078e00ff */
[----:B0-----:R-:W-:Y:S01]  /*2a90*/  LEA.HI R104, R104, 0x8, RZ, 0x19 ;  /* 0x0000000868687811 */ /* 0x001fe200078fc8ff */
[----:B------:R-:W-:Y:S01]  /*2aa0*/  IMAD.SHL.U32 R29, R39, 0x2, RZ ;  /* 0x00000002271d7824 */ /* 0x000fe200078e00ff */
[----:B------:R-:W-:Y:S01]  /*2ab0*/  IADD3 R32, R37, R83, RZ ;  /* 0x0000005325207210 */ /* 0x000fe20007ffe0ff */
[----:B------:R-:W-:Y:S01]  /*2ac0*/  IMAD.IADD R98, R87, 0x1, R63 ;  /* 0x0000000157627824 */ /* 0x000fe200078e023f */
[----:B------:R-:W-:-:S02]  /*2ad0*/  SHF.R.S32.HI R96, RZ, 0x1f, R90 ;  /* 0x0000001fff607819 */ /* 0x000fc4000001145a */
[----:B------:R-:W-:Y:S02]  /*2ae0*/  SHF.R.S32.HI R97, RZ, 0x1f, R92 ;  /* 0x0000001fff617819 */ /* 0x000fe4000001145c */
[----:B--2---:R-:W-:Y:S02]  /*2af0*/  ISETP.GE.AND P0, PT, R30, UR6, PT ;  /* 0x000000061e007c0c */ /* 0x004fe4000bf06270 */
[----:B------:R-:W-:-:S04]  /*2b00*/  IADD3 R30, R218, 0x20, RZ ;  /* 0x00000020da1e7810 */ /* 0x000fc80007ffe0ff */
[----:B------:R-:W-:Y:S02]  /*2b10*/  SHF.R.S32.HI R102, RZ, 0x1f, R30 ;  /* 0x0000001fff667819 */ /* 0x000fe4000001141e */
[----:B------:R-:W-:-:S04]  /*2b20*/  SEL R30, RZ, 0x8, P0 ;  /* 0x00000008ff1e7807 */ /* 0x000fc80000000000 */
[C---:B------:R-:W-:Y:S02]  /*2b30*/  LOP3.LUT R95, R31.reuse, R30, RZ, 0xfc, !PT ;  /* 0x0000001e1f5f7212 */ /* 0x040fe400078efcff */
[----:B------:R-:W-:Y:S01]  /*2b40*/  LOP3.LUT R30, R31, 0x1, RZ, 0xc0, !PT ;  /* 0x000000011f1e7812 */ /* 0x000fe200078ec0ff */
[----:B------:R-:W-:Y:S01]  /*2b50*/  IMAD.IADD R31, R85, 0x1, R37 ;  /* 0x00000001551f7824 */ /* 0x000fe200078e0225 */
[C---:B------:R-:W-:Y:S02]  /*2b60*/  LOP3.LUT R93, R95.reuse, 0x2, RZ, 0xc0, !PT ;  /* 0x000000025f5d7812 */ /* 0x040fe400078ec0ff */
[C---:B------:R-:W-:Y:S02]  /*2b70*/  LOP3.LUT R94, R95.reuse, 0x4, RZ, 0xc0, !PT ;  /* 0x000000045f5e7812 */ /* 0x040fe400078ec0ff */
[----:B------:R-:W-:-:S07]  /*2b80*/  LOP3.LUT R95, R95, 0x8, RZ, 0xc0, !PT ;  /* 0x000000085f5f7812 */ /* 0x000fce00078ec0ff */
.L_x_1842:
[----:B-1--4-:R-:W2:Y:S01]  /*2b90*/  LDL R41, [R1+0x54] ;  /* 0x0000540001297983 */ /* 0x012ea20000100800 */
[----:B0-----:R-:W0:Y:S01]  /*2ba0*/  LDC R120, c[0x0][0x3f4] ;  /* 0x0000fd00ff787b82 */ /* 0x001e220000000800 */
[----:B------:R-:W-:Y:S01]  /*2bb0*/  VIADD R40, R25, 0xffffffff ;  /* 0xffffffff19287836 */ /* 0x000fe20000000000 */
[----:B------:R-:W-:Y:S05]  /*2bc0*/  YIELD ;  /* 0x0000000000007946 */ /* 0x000fea0003800000 */
[----:B------:R-:W-:Y:S01]  /*2bd0*/  SHF.R.S32.HI R39, RZ, 0x1f, R40 ;  /* 0x0000001fff277819 */ /* 0x000fe20000011428 */
[----:B------:R-:W1:Y:S01]  /*2be0*/  LDC.64 R108, c[0x0][0x2e8] ;  /* 0x0000ba00ff6c7b82 */ /* 0x000e620000000a00 */
[-C--:B------:R-:W-:Y:S01]  /*2bf0*/  IMAD R36, R9, R40.reuse, RZ ;  /* 0x0000002809247224 */ /* 0x080fe200078e02ff */
[----:B------:R-:W-:Y:S01]  /*2c00*/  BSSY B0, `(.L_x_1767) ;  /* 0x0000513000007945 */ /* 0x000fe20003800000 */
[----:B------:R-:W-:-:S04]  /*2c10*/  IMAD.WIDE.U32 R112, R11, R40, RZ ;  /* 0x000000280b707225 */ /* 0x000fc800078e00ff */
[----:B------:R-:W-:Y:S01]  /*2c20*/  IMAD R73, R39, R11, R36 ;  /* 0x0000000b27497224 */ /* 0x000fe200078e0224 */
[CC--:B------:R-:W-:Y:S02]  /*2c30*/  IADD3 R37, P0, R3.reuse, R112.reuse, RZ ;  /* 0x0000007003257210 */ /* 0x0c0fe40007f1e0ff */
[----:B------:R-:W-:Y:S02]  /*2c40*/  IADD3 R25, P4, P5, R3, R112, R12 ;  /* 0x0000007003197210 */ /* 0x000fe40007d9e00c */
[----:B------:R-:W-:-:S04]  /*2c50*/  IADD3 R73, R113, R73, RZ ;  /* 0x0000004971497210 */ /* 0x000fc80007ffe0ff */
[----:B------:R-:W-:Y:S01]  /*2c60*/  IADD3.X R36, R4, R73, R10, P4, P5 ;  /* 0x0000004904247210 */ /* 0x000fe200027ea40a */
[----:B------:R-:W-:Y:S01]  /*2c70*/  IMAD.X R38, R73, 0x1, R4, P0 ;  /* 0x0000000149267824 */ /* 0x000fe200000e0604 */
[----:B0-----:R-:W-:Y:S02]  /*2c80*/  ISETP.GE.AND P0, PT, R120, 0x1, PT ;  /* 0x000000017800780c */ /* 0x001fe40003f06270 */
[-C--:B-1----:R-:W-:Y:S02]  /*2c90*/  LEA R50, P1, R37, R108.reuse, 0x1 ;  /* 0x0000006c25327211 */ /* 0x082fe400078208ff */
[----:B------:R-:W-:Y:S02]  /*2ca0*/  LEA R48, P6, R25, R108, 0x1 ;  /* 0x0000006c19307211 */ /* 0x000fe400078c08ff */
[----:B------:R-:W-:Y:S02]  /*2cb0*/  LEA.HI.X R51, R37, R109, R38, 0x1, P1 ;  /* 0x0000006d25337211 */ /* 0x000fe400008f0c26 */
[----:B------:R-:W-:-:S02]  /*2cc0*/  ISETP.GT.AND P1, PT, R40, R24, PT ;  /* 0x000000182800720c */ /* 0x000fc40003f24270 */
[----:B------:R-:W-:Y:S01]  /*2cd0*/  LEA.HI.X R49, R25, R109, R36, 0x1, P6 ;  /* 0x0000006d19317211 */ /* 0x000fe200030f0c24 */
[----:B------:R-:W-:Y:S01]  /*2ce0*/  IMAD.MOV.U32 R25, RZ, RZ, R40 ;  /* 0x000000ffff197224 */ /* 0x000fe200078e0028 */
[----:B------:R-:W-:Y:S01]  /*2cf0*/  P2R R100, PR, RZ, 0x2 ;  /* 0x00000002ff647803 */ /* 0x000fe20000000000 */
[----:B--2---:R-:W-:-:S04]  /*2d00*/  IMAD R101, R17, 0x4000, R41 ;  /* 0x0000400011657824 */ /* 0x004fc800078e0229 */
[----:B------:R-:W-:Y:S01]  /*2d10*/  IMAD R101, R101, 0x2, R16 ;  /* 0x0000000265657824 */ /* 0x000fe200078e0210 */
[----:B------:R-:W-:Y:S06]  /*2d20*/  @!P0 BRA `(.L_x_1768) ;  /* 0x0000004c00548947 */ /* 0x000fec0003800000 */
[----:B------:R-:W-:Y:S01]  /*2d30*/  ULDC.U8 UR4, c[0x0][0x410] ;  /* 0x0001040000047ab9 */ /* 0x000fe20000000000 */
[-C--:B------:R-:W-:Y:S01]  /*2d40*/  IMAD R36, R21, R40.reuse, RZ ;  /* 0x0000002815247224 */ /* 0x080fe200078e02ff */
[----:B------:R-:W-:Y:S01]  /*2d50*/  ISETP.NE.AND P0, PT, RZ, UR4, PT ;  /* 0x00000004ff007c0c */ /* 0x000fe2000bf05270 */
[-C--:B------:R-:W-:Y:S02]  /*2d60*/  IMAD R38, R13, R40.reuse, RZ ;  /* 0x000000280d267224 */ /* 0x080fe400078e02ff */
        /* <DEDUP_REMOVED lines=27> */
[----:B------:R-:W-:Y:S01]  /*2f20*/  LEA R36, P1, R37, UR4, 0x1 ;  /* 0x0000000425247c11 */ /* 0x000fe2000f8208ff */
[----:B------:R-:W-:Y:S01]  /*2f30*/  IMAD.X R42, R107, 0x1, R31, P4 ;  /* 0x000000016b2a7824 */ /* 0x000fe200020e061f */
[----:B------:R-:W-:-:S02]  /*2f40*/  CS2R R110, SRZ ;  /* 0x00000000006e7805 */ /* 0x000fc4000001ff00 */
[-C--:B------:R-:W-:Y:S02]  /*2f50*/  ISETP.GE.AND P4, PT, R236, R120.reuse, PT ;  /* 0x00000078ec00720c */ /* 0x080fe40003f86270 */
[----:B------:R-:W-:Y:S01]  /*2f60*/  LEA.HI.X R37, R37, UR5, R38, 0x1, P1 ;  /* 0x0000000525257c11 */ /* 0x000fe200088f0c26 */
[----:B------:R-:W-:Y:S02]  /*2f70*/  ULDC.64 UR4, c[0x0][0x400] ;  /* 0x0001000000047ab9 */ /* 0x000fe40000000a00 */
[C---:B------:R-:W-:Y:S02]  /*2f80*/  LEA R38, P1, R39.reuse, UR4, 0x1 ;  /* 0x0000000427267c11 */ /* 0x040fe4000f8208ff */
[----:B------:R0:W5:Y:S02]  /*2f90*/  @!P5 LDG.E.64 R108, desc[UR60][R36.64] ;  /* 0x0000003c246cd981 */ /* 0x000164000c1e1b00 */
[----:B------:R-:W-:Y:S02]  /*2fa0*/  LEA.HI.X R39, R39, UR5, R42, 0x1, P1 ;  /* 0x0000000527277c11 */ /* 0x000fe400088f0c2a */
        /* <DEDUP_REMOVED lines=15> */
.L_x_1771:
[----:B------:R-:W-:Y:S05]  /*30a0*/  BSYNC B1 ;  /* 0x0000000000017941 */ /* 0x000fea0003800000 */
.L_x_1770:
[----:B0-----:R-:W-:Y:S01]  /*30b0*/  VIADD R36, R218, 0x20 ;  /* 0x00000020da247836 */ /* 0x001fe20000000000 */
[----:B------:R-:W-:Y:S01]  /*30c0*/  BSSY B1, `(.L_x_1772) ;  /* 0x000002a000017945 */ /* 0x000fe20003800000 */
[----:B------:R-:W-:Y:S02]  /*30d0*/  CS2R R44, SRZ ;  /* 0x00000000002c7805 */ /* 0x000fe4000001ff00 */
[----:B------:R-:W-:Y:S02]  /*30e0*/  CS2R R52, SRZ ;  /* 0x0000000000347805 */ /* 0x000fe4000001ff00 */
[----:B------:R-:W-:Y:S02]  /*30f0*/  CS2R R56, SRZ ;  /* 0x0000000000387805 */ /* 0x000fe4000001ff00 */
[----:B------:R-:W-:Y:S02]  /*3100*/  ISETP.GE.AND P4, PT, R36, R105, PT ;  /* 0x000000692400720c */ /* 0x000fe40003f86270 */
[----:B------:R-:W-:-:S02]  /*3110*/  CS2R R42, SRZ ;  /* 0x00000000002a7805 */ /* 0x000fc4000001ff00 */
[----:B------:R-:W-:Y:S02]  /*3120*/  CS2R R46, SRZ ;  /* 0x00000000002e7805 */ /* 0x000fe4000001ff00 */
[----:B------:R-:W-:Y:S02]  /*3130*/  CS2R R54, SRZ ;  /* 0x0000000000367805 */ /* 0x000fe4000001ff00 */
[----:B-----5:R-:W-:Y:S01]  /*3140*/  MOV R112, R60 ;  /* 0x0000003c00707202 */ /* 0x020fe20000000f00 */
[----:B------:R-:W-:Y:S01]  /*3150*/  IMAD.MOV.U32 R113, RZ, RZ, R61 ;  /* 0x000000ffff717224 */ /* 0x000fe200078e003d */
[----:B------:R-:W-:-:S03]  /*3160*/  CS2R R58, SRZ ;  /* 0x00000000003a7805 */ /* 0x000fc6000001ff00 */
[----:B------:R-:W-:Y:S05]  /*3170*/  @P4 BRA `(.L_x_1773) ;  /* 0x0000000000784947 */ /* 0x000fea0003800000 */
        /* <DEDUP_REMOVED lines=30> */
.L_x_1773:
[----:B------:R-:W-:Y:S05]  /*3360*/  BSYNC B1 ;  /* 0x0000000000017941 */ /* 0x000fea0003800000 */
.L_x_1772:
[----:B0-----:R-:W-:Y:S01]  /*3370*/  IMAD.MOV.U32 R36, RZ, RZ, R64 ;  /* 0x000000ffff247224 */ /* 0x001fe200078e0040 */
[----:B------:R-:W-:Y:S01]  /*3380*/  ISETP.NE.AND P1, PT, R234, 0x3, PT ;  /* 0x00000003ea00780c */ /* 0x000fe20003f25270 */
[----:B------:R-:W-:Y:S01]  /*3390*/  IMAD.MOV.U32 R37, RZ, RZ, R65 ;  /* 0x000000ffff257224 */ /* 0x000fe200078e0041 */
[----:B------:R-:W-:Y:S01]  /*33a0*/  PRMT R116, R112, 0x5410, R113 ;  /* 0x0000541070747816 */ /* 0x000fe20000000071 */
[----:B------:R-:W-:Y:S01]  /*33b0*/  IMAD.MOV.U32 R38, RZ, RZ, R108 ;  /* 0x000000ffff267224 */ /* 0x000fe200078e006c */
[----:B------:R-:W-:Y:S01]  /*33c0*/  PRMT R119, R119, 0x5410, R36 ;  /* 0x0000541077777816 */ /* 0x000fe20000000024 */
[----:B------:R-:W-:Y:S01]  /*33d0*/  IMAD.MOV.U32 R36, RZ, RZ, R72 ;  /* 0x000000ffff247224 */ /* 0x000fe200078e0048 */
[----:B------:R-:W-:Y:S01]  /*33e0*/  PRMT R118, R37, 0x7610, R118 ;  /* 0x0000761025767816 */ /* 0x000fe20000000076 */
[----:B------:R-:W-:Y:S01]  /*33f0*/  IMAD.MOV.U32 R39, RZ, RZ, R109 ;  /* 0x000000ffff277224 */ /* 0x000fe200078e006d */
[----:B------:R-:W-:-:S04]  /*3400*/  MOV R37, R73 ;  /* 0x0000004900257202 */ /* 0x000fc80000000f00 */
[----:B------:R-:W-:Y:S01]  /*3410*/  PRMT R121, R37, 0x5410, R36 ;  /* 0x0000541025797816 */ /* 0x000fe20000000024 */
[----:B------:R-:W-:Y:S01]  /*3420*/  IMAD.MOV.U32 R36, RZ, RZ, R62 ;  /* 0x000000ffff247224 */ /* 0x000fe200078e003e */
[----:B------:R-:W-:Y:S01]  /*3430*/  PRMT R127, R38, 0x5410, R39 ;  /* 0x00005410267f7816 */ /* 0x000fe20000000027 */
[----:B------:R-:W-:Y:S01]  /*3440*/  IMAD.MOV.U32 R37, RZ, RZ, R63 ;  /* 0x000000ffff257224 */ /* 0x000fe200078e003f */
[----:B------:R-:W-:Y:S01]  /*3450*/  MOV R38, R66 ;  /* 0x0000004200267202 */ /* 0x000fe20000000f00 */
[----:B------:R-:W-:-:S03]  /*3460*/  IMAD.MOV.U32 R39, RZ, RZ, R67 ;  /* 0x000000ffff277224 */ /* 0x000fc600078e0043 */
        /* <DEDUP_REMOVED lines=10> */
[----:B------:R-:W-:-:S02]  /*3510*/  IMAD.MOV.U32 R37, RZ, RZ, R41 ;  /* 0x000000ffff257224 */ /* 0x000fc400078e0029 */
[----:B------:R-:W-:Y:S02]  /*3520*/  IMAD.MOV.U32 R38, RZ, RZ, R44 ;  /* 0x000000ffff267224 */ /* 0x000fe400078e002c */
[----:B------:R-:W-:Y:S01]  /*3530*/  IMAD.MOV.U32 R39, RZ, RZ, R45 ;  /* 0x000000ffff277224 */ /* 0x000fe200078e002d */
[----:B------:R-:W-:Y:S01]  /*3540*/  PRMT R68, R36, 0x5410, R37 ;  /* 0x0000541024447816 */ /* 0x000fe20000000025 */
[----:B------:R-:W-:Y:S01]  /*3550*/  IMAD.MOV.U32 R37, RZ, RZ, R53 ;  /* 0x000000ffff257224 */ /* 0x000fe200078e0035 */
[----:B------:R-:W-:Y:S02]  /*3560*/  MOV R36, R52 ;  /* 0x0000003400247202 */ /* 0x000fe40000000f00 */
        /* <DEDUP_REMOVED lines=9> */
[----:B------:R-:W-:Y:S02]  /*3600*/  IMAD.MOV.U32 R39, RZ, RZ, R47 ;  /* 0x000000ffff277224 */ /* 0x000fe400078e002f */
[----:B------:R-:W-:Y:S02]  /*3610*/  IMAD.MOV.U32 R36, RZ, RZ, R54 ;  /* 0x000000ffff247224 */ /* 0x000fe400078e0036 */
[----:B------:R-:W-:Y:S01]  /*3620*/  IMAD.MOV.U32 R37, RZ, RZ, R55 ;  /* 0x000000ffff257224 */ /* 0x000fe200078e0037 */
[----:B------:R-:W-:Y:S01]  /*3630*/  PRMT R71, R38, 0x5410, R39 ;  /* 0x0000541026477816 */ /* 0x000fe20000000027 */
[----:B------:R-:W-:Y:S01]  /*3640*/  IMAD.MOV.U32 R39, RZ, RZ, R59 ;  /* 0x000000ffff277224 */ /* 0x000fe200078e003b */
[----:B------:R-:W-:-:S02]  /*3650*/  MOV R38, R58 ;  /* 0x0000003a00267202 */ /* 0x000fc40000000f00 */
[----:B------:R-:W-:Y:S02]  /*3660*/  PRMT R113, R36, 0x5410, R37 ;  /* 0x0000541024717816 */ /* 0x000fe40000000025 */
[----:B------:R-:W-:Y:S01]  /*3670*/  PRMT R115, R38, 0x5410, R39 ;  /* 0x0000541026737816 */ /* 0x000fe20000000027 */
[----:B------:R-:W-:Y:S06]  /*3680*/  @!P1 BRA `(.L_x_1774) ;  /* 0x0000000000049947 */ /* 0x000fec0003800000 */
[----:B------:R-:W-:Y:S01]  /*3690*/  BPT.TRAP 0x1 ;  /* 0x000000040000795c */ /* 0x000fe20000300000 */
.L_x_1774:
[----:B------:R-:W2:Y:S01]  /*36a0*/  LDL R36, [R1] ;  /* 0x0000000001247983 */ /* 0x000ea20000100800 */
[----:B------:R-:W-:Y:S01]  /*36b0*/  IMAD R99, R17, 0x8, R16 ;  /* 0x0000000811637824 */ /* 0x000fe200078e0210 */
[----:B------:R-:W-:Y:S01]  /*36c0*/  BSSY B1, `(.L_x_1775) ;  /* 0x0000004000017945 */ /* 0x000fe20003800000 */
[----:B--2---:R-:W-:-:S04]  /*36d0*/  SHF.L.U32 R107, R36, 0x1f, RZ ;  /* 0x0000001f246b7819 */ /* 0x004fc800000006ff */
[----:B------:R-:W0:Y:S02]  /*36e0*/  SYNCS.PHASECHK.TRANS64.TRYWAIT P5, [R99+URZ+0x30890], R107 ;  /* 0x0308906b630075a7 */ /* 0x000e2400080a017f */
[----:B0-----:R-:W-:Y:S05]  /*36f0*/  @!P5 BRA `(.L_x_1776) ;  /* 0x0000027800e0d947 */ /* 0x001fea0003800000 */
.L_x_2237:
[----:B------:R-:W-:Y:S05]  /*3700*/  BSYNC B1 ;  /* 0x0000000000017941 */ /* 0x000fea0003800000 */
.L_x_1775:
        /* <DEDUP_REMOVED lines=25> */
[----:B------:R-:W-:Y:S01]  /*38a0*/  FFMA.FTZ R126, R37, R110, -R126 ;  /* 0x0000006e257e7223 */ /* 0x000fe2000001087e */
[----:B------:R-:W-:Y:S01]  /*38b0*/  FMUL.FTZ R124, R39, R124 ;  /* 0x0000007c277c7220 */ /* 0x000fe20000410000 */
[----:B------:R-:W-:Y:S01]  /*38c0*/  FFMA.FTZ R125, R38, R110, R111 ;  /* 0x0000006e267d7223 */ /* 0x000fe2000001006f */
[----:B------:R-:W-:-:S02]  /*38d0*/  HADD2.F32 R110, -RZ, R131.H0_H0 ;  /* 0x20000083ff6e7230 */ /* 0x000fc40000004100 */
[-C--:B------:R-:W-:Y:S01]  /*38e0*/  FFMA.FTZ R128, R39, R122.reuse, -R128 ;  /* 0x0000007a27807223 */ /* 0x080fe20000010880 */
[----:B------:R-:W-:Y:S02]  /*38f0*/  HADD2.F32 R111, -RZ, R131.H1_H1 ;  /* 0x30000083ff6f7230 */ /* 0x000fe40000004100 */
[----:B------:R-:W-:Y:S01]  /*3900*/  FFMA.FTZ R129, R109, R122, R124 ;  /* 0x0000007a6d817223 */ /* 0x000fe2000001007c */
[----:B------:R-:W-:Y:S02]  /*3910*/  HADD2.F32 R37, -RZ, R36.H1_H1 ;  /* 0x30000024ff257230 */ /* 0x000fe40000004100 */
[----:B------:R-:W-:Y:S02]  /*3920*/  HADD2.F32 R38, -RZ, R108.H1_H1 ;  /* 0x3000006cff267230 */ /* 0x000fe40000004100 */
[----:B------:R-:W-:Y:S02]  /*3930*/  HADD2.F32 R36, -RZ, R36.H0_H0 ;  /* 0x20000024ff247230 */ /* 0x000fe40000004100 */
[----:B------:R-:W-:Y:S01]  /*3940*/  FMUL.FTZ R123, R37, R110 ;  /* 0x0000006e257b7220 */ /* 0x000fe20000410000 */
[----:B------:R-:W-:-:S02]  /*3950*/  HADD2.F32 R108, -RZ, R108.H0_H0 ;  /* 0x2000006cff6c7230 */ /* 0x000fc40000004100 */
[--C-:B------:R-:W-:Y:S02]  /*3960*/  HADD2.F32 R39, -RZ, R127.reuse.H0_H0 ;  /* 0x2000007fff277230 */ /* 0x100fe40000004100 */
[----:B------:R-:W-:Y:S01]  /*3970*/  FMUL.FTZ R110, R36, R110 ;  /* 0x0000006e246e7220 */ /* 0x000fe20000410000 */
[----:B------:R-:W-:Y:S02]  /*3980*/  HADD2.F32 R109, -RZ, R127.H1_H1 ;  /* 0x3000007fff6d7230 */ /* 0x000fe40000004100 */
[-C--:B------:R-:W-:Y:S01]  /*3990*/  FMUL.FTZ R127, R38, R111.reuse ;  /* 0x0000006f267f7220 */ /* 0x080fe20000410000 */
        /* <DEDUP_REMOVED lines=9> */
.L_x_1782:
[----:B------:R-:W-:Y:S05]  /*3a30*/  BSYNC B3 ;  /* 0x0000000000037941 */ /* 0x000fea0003800000 */
.L_x_1781:
[----:B--2---:R1:W-:Y:S02]  /*3a40*/  STG.E.128 desc[UR60][R50.64], R36 ;  /* 0x0000002432007986 */ /* 0x0043e4000c101d3c */
.L_x_1780:
[----:B------:R-:W-:Y:S05]  /*3a50*/  BSYNC B2 ;  /* 0x0000000000027941 */ /* 0x000fea0003800000 */
.L_x_1779:
[----:B------:R-:W-:Y:S01]  /*3a60*/  ISETP.NE.AND P0, PT, R93, RZ, PT ;  /* 0x000000ff5d00720c */ /* 0x000fe20003f05270 */
[----:B------:R-:W-:-:S12]  /*3a70*/  BSSY B2, `(.L_x_1783) ;  /* 0x0000031000027945 */ /* 0x000fd80003800000 */
[----:B------:R-:W-:Y:S05]  /*3a80*/  @!P0 BRA `(.L_x_1784) ;  /* 0x0000000000bc8947 */ /* 0x000fea0003800000 */
[----:B-1----:R1:W2:Y:S01]  /*3a90*/  LDS.128 R36, [R101+0x22400] ;  /* 0x0224000065247984 */ /* 0x0022a20000000c00 */
        /* <DEDUP_REMOVED lines=14> */
[-C--:B------:R-:W-:Y:S01]  /*3b80*/  FMUL.FTZ R122, R38, R75.reuse ;  /* 0x0000004b267a7220 */ /* 0x080fe20000410000 */
[----:B------:R-:W-:Y:S02]  /*3b90*/  HADD2.F32 R39, -RZ, R39.H0_H0 ;  /* 0x20000027ff277230 */ /* 0x000fe40000004100 */
[----:B------:R-:W-:Y:S01]  /*3ba0*/  FMUL.FTZ R75, R37, R75 ;  /* 0x0000004b254b7220 */ /* 0x000fe20000410000 */
[----:B------:R-:W-:Y:S02]  /*3bb0*/  HADD2.F32 R108, -RZ, R108.H0_H0 ;  /* 0x2000006cff6c7230 */ /* 0x000fe40000004100 */
[----:B------:R-:W-:Y:S01]  /*3bc0*/  FMUL.FTZ R124, R73, R110 ;  /* 0x0000006e497c7220 */ /* 0x000fe20000410000 */
[----:B------:R-:W-:Y:S01]  /*3bd0*/  FFMA.FTZ R122, R37, R74, -R122 ;  /* 0x0000004a257a7223 */ /* 0x000fe2000001087a */
[----:B------:R-:W-:Y:S01]  /*3be0*/  FMUL.FTZ R110, R39, R110 ;  /* 0x0000006e276e7220 */ /* 0x000fe20000410000 */
[----:B------:R-:W-:-:S02]  /*3bf0*/  HADD2.F32 R37, -RZ, R36.H1_H1 ;  /* 0x30000024ff257230 */ /* 0x000fc40000004100 */
[----:B------:R-:W-:Y:S01]  /*3c00*/  FFMA.FTZ R111, R38, R74, R75 ;  /* 0x0000004a266f7223 */ /* 0x000fe2000001004b */
[----:B------:R-:W-:Y:S02]  /*3c10*/  HADD2.F32 R36, -RZ, R36.H0_H0 ;  /* 0x20000024ff247230 */ /* 0x000fe40000004100 */
[-C--:B------:R-:W-:Y:S01]  /*3c20*/  FFMA.FTZ R123, R73, R108.reuse, R110 ;  /* 0x0000006c497b7223 */ /* 0x080fe2000001006e */
[--C-:B------:R-:W-:Y:S02]  /*3c30*/  HADD2.F32 R73, -RZ, R130.reuse.H0_H0 ;  /* 0x20000082ff497230 */ /* 0x100fe40000004100 */
[----:B------:R-:W-:Y:S01]  /*3c40*/  FFMA.FTZ R124, R39, R108, -R124 ;  /* 0x0000006c277c7223 */ /* 0x000fe2000001087c */
[----:B------:R-:W-:Y:S02]  /*3c50*/  HADD2.F32 R75, -RZ, R130.H1_H1 ;  /* 0x30000082ff4b7230 */ /* 0x000fe40000004100 */
[--C-:B------:R-:W-:Y:S02]  /*3c60*/  HADD2.F32 R38, -RZ, R72.reuse.H1_H1 ;  /* 0x30000048ff267230 */ /* 0x100fe40000004100 */
[----:B------:R-:W-:Y:S01]  /*3c70*/  FMUL.FTZ R109, R37, R73 ;  /* 0x00000049256d7220 */ /* 0x000fe20000410000 */
[----:B------:R-:W-:-:S02]  /*3c80*/  HADD2.F32 R72, -RZ, R72.H0_H0 ;  /* 0x20000048ff487230 */ /* 0x000fc40000004100 */
[----:B------:R-:W-:Y:S01]  /*3c90*/  FMUL.FTZ R74, R36, R73 ;  /* 0x00000049244a7220 */ /* 0x000fe20000410000 */
[--C-:B------:R-:W-:Y:S02]  /*3ca0*/  HADD2.F32 R39, -RZ, R121.reuse.H1_H1 ;  /* 0x30000079ff277230 */ /* 0x100fe40000004100 */
[-C--:B------:R-:W-:Y:S01]  /*3cb0*/  FMUL.FTZ R73, R38, R75.reuse ;  /* 0x0000004b26497220 */ /* 0x080fe20000410000 */
[----:B------:R-:W-:Y:S02]  /*3cc0*/  HADD2.F32 R121, -RZ, R121.H0_H0 ;  /* 0x20000079ff797230 */ /* 0x000fe40000004100 */
        /* <DEDUP_REMOVED lines=9> */
.L_x_1786:
[----:B------:R-:W-:Y:S05]  /*3d60*/  BSYNC B3 ;  /* 0x0000000000037941 */ /* 0x000fea0003800000 */
.L_x_1785:
[----:B--2---:R2:W-:Y:S02]  /*3d70*/  STG.E.128 desc[UR60][R50.64+0x80], R36 ;  /* 0x0000802432007986 */ /* 0x0045e4000c101d3c */
.L_x_1784:
[----:B------:R-:W-:Y:S05]  /*3d80*/  BSYNC B2 ;  /* 0x0000000000027941 */ /* 0x000fea0003800000 */
.L_x_1783:
[----:B------:R-:W-:Y:S01]  /*3d90*/  ISETP.NE.AND P0, PT, R94, RZ, PT ;  /* 0x000000ff5e00720c */ /* 0x000fe20003f05270 */
[----:B------:R-:W-:-:S12]  /*3da0*/  BSSY B2, `(.L_x_1787) ;  /* 0x0000031000027945 */ /* 0x000fd80003800000 */
[----:B------:R-:W-:Y:S05]  /*3db0*/  @!P0 BRA `(.L_x_1788) ;  /* 0x0000000000bc8947 */ /* 0x000fea0003800000 */
[----:B-12---:R1:W2:Y:S01]  /*3dc0*/  LDS.128 R36, [R101+0x24400] ;  /* 0x0244000065247984 */ /* 0x0062a20000000c00 */
[----:B------:R-:W-:Y:S01]  /*3dd0*/  ISETP.GE.AND P0, PT, R235, R120, PT ;  /* 0x00000078eb00720c */ /* 0x000fe20003f06270 */
[----:B------:R-:W-:-:S12]  /*3de0*/  BSSY B3, `(.L_x_1789) ;  /* 0x000002b000037945 */ /* 0x000fd80003800000 */
[----:B-1----:R-:W-:Y:S05]  /*3df0*/  @P0 BRA `(.L_x_1790) ;  /* 0x0000000000a40947 */ /* 0x002fea0003800000 */
[--C-:B------:R-:W-:Y:S02]  /*3e00*/  SHF.R.U64 R73, R64, 0x10, R65.reuse ;  /* 0x0000001040497819 */ /* 0x100fe40000001241 */
[----:B------:R-:W-:Y:S02]  /*3e10*/  SHF.R.U32.HI R72, RZ, 0x10, R65 ;  /* 0x00000010ff487819 */ /* 0x000fe40000011641 */
[--C-:B------:R-:W-:Y:S01]  /*3e20*/  SHF.R.U64 R65, R66, 0x10, R67.reuse ;  /* 0x0000001042417819 */ /* 0x100fe20000001243 */
[----:B------:R-:W-:Y:S01]  /*3e30*/  HADD2.F32 R66, -RZ, R73.H0_H0 ;  /* 0x20000049ff427230 */ /* 0x000fe20000004100 */
[----:B------:R-:W-:Y:S01]  /*3e40*/  SHF.R.U32.HI R74, RZ, 0x10, R67 ;  /* 0x00000010ff4a7819 */ /* 0x000fe20000011643 */
[----:B------:R-:W-:Y:S01]  /*3e50*/  HADD2.F32 R72, -RZ, R72.H0_H0 ;  /* 0x20000048ff487230 */ /* 0x000fe20000004100 */
[----:B--2---:R-:W-:Y:S01]  /*3e60*/  MOV R64, R38 ;  /* 0x0000002600407202 */ /* 0x004fe20000000f00 */
[----:B------:R-:W-:Y:S02]  /*3e70*/  HADD2.F32 R67, -RZ, R65.H0_H0 ;  /* 0x20000041ff437230 */ /* 0x000fe40000004100 */
[----:B------:R-:W-:-:S02]  /*3e80*/  HADD2.F32 R38, -RZ, R37.H1_H1 ;  /* 0x30000025ff267230 */ /* 0x000fc40000004100 */
[----:B------:R-:W-:Y:S02]  /*3e90*/  HADD2.F32 R74, -RZ, R74.H0_H0 ;  /* 0x2000004aff4a7230 */ /* 0x000fe40000004100 */
[----:B------:R-:W-:Y:S02]  /*3ea0*/  HADD2.F32 R37, -RZ, R37.H0_H0 ;  /* 0x20000025ff257230 */ /* 0x000fe40000004100 */
[-C--:B------:R-:W-:Y:S01]  /*3eb0*/  FMUL.FTZ R108, R38, R67.reuse ;  /* 0x00000043266c7220 */ /* 0x080fe20000410000 */
[--C-:B------:R-:W-:Y:S02]  /*3ec0*/  HADD2.F32 R65, -RZ, R39.reuse.H1_H1 ;  /* 0x30000027ff417230 */ /* 0x100fe40000004100 */
[----:B------:R-:W-:Y:S02]  /*3ed0*/  HADD2.F32 R39, -RZ, R39.H0_H0 ;  /* 0x20000027ff277230 */ /* 0x000fe40000004100 */
[C---:B------:R-:W-:Y:S01]  /*3ee0*/  FMUL.FTZ R67, R37.reuse, R67 ;  /* 0x0000004325437220 */ /* 0x040fe20000410000 */
[----:B------:R-:W-:Y:S01]  /*3ef0*/  FFMA.FTZ R108, R37, R66, -R108 ;  /* 0x00000042256c7223 */ /* 0x000fe2000001086c */
[----:B------:R-:W-:Y:S01]  /*3f00*/  FMUL.FTZ R110, R65, R74 ;  /* 0x0000004a416e7220 */ /* 0x000fe20000410000 */
[----:B------:R-:W-:-:S02]  /*3f10*/  HADD2.F32 R37, -RZ, R36.H1_H1 ;  /* 0x30000024ff257230 */ /* 0x000fc40000004100 */
[C---:B------:R-:W-:Y:S01]  /*3f20*/  FMUL.FTZ R74, R39.reuse, R74 ;  /* 0x0000004a274a7220 */ /* 0x040fe20000410000 */
[----:B------:R-:W-:Y:S01]  /*3f30*/  FFMA.FTZ R75, R38, R66, R67 ;  /* 0x00000042264b7223 */ /* 0x000fe20000010043 */
[-C--:B------:R-:W-:Y:S01]  /*3f40*/  FFMA.FTZ R110, R39, R72.reuse, -R110 ;  /* 0x00000048276e7223 */ /* 0x080fe2000001086e */
[--C-:B------:R-:W-:Y:S02]  /*3f50*/  HADD2.F32 R39, -RZ, R119.reuse.H1_H1 ;  /* 0x30000077ff277230 */ /* 0x100fe40000004100 */
[----:B------:R-:W-:Y:S01]  /*3f60*/  FFMA.FTZ R111, R65, R72, R74 ;  /* 0x00000048416f7223 */ /* 0x000fe2000001004a */
[----:B------:R-:W-:Y:S02]  /*3f70*/  HADD2.F32 R67, -RZ, R118.H1_H1 ;  /* 0x30000076ff437230 */ /* 0x000fe40000004100 */
[----:B------:R-:W-:Y:S02]  /*3f80*/  HADD2.F32 R38, -RZ, R64.H1_H1 ;  /* 0x30000040ff267230 */ /* 0x000fe40000004100 */
[----:B------:R-:W-:-:S02]  /*3f90*/  HADD2.F32 R119, -RZ, R119.H0_H0 ;  /* 0x20000077ff777230 */ /* 0x000fc40000004100 */
[----:B------:R-:W-:Y:S02]  /*3fa0*/  HADD2.F32 R36, -RZ, R36.H0_H0 ;  /* 0x20000024ff247230 */ /* 0x000fe40000004100 */
[----:B------:R-:W-:Y:S01]  /*3fb0*/  FMUL.FTZ R109, R38, R67 ;  /* 0x00000043266d7220 */ /* 0x000fe20000410000 */
[----:B------:R-:W-:Y:S02]  /*3fc0*/  HADD2.F32 R64, -RZ, R64.H0_H0 ;  /* 0x20000040ff407230 */ /* 0x000fe40000004100 */
[-C--:B------:R-:W-:Y:S01]  /*3fd0*/  FMUL.FTZ R73, R37, R119.reuse ;  /* 0x0000007725497220 */ /* 0x080fe20000410000 */
[----:B------:R-:W-:Y:S02]  /*3fe0*/  HADD2.F32 R65, -RZ, R118.H0_H0 ;  /* 0x20000076ff417230 */ /* 0x000fe40000004100 */
[----:B------:R-:W-:Y:S01]  /*3ff0*/  FMUL.FTZ R66, R36, R119 ;  /* 0x0000007724427220 */ /* 0x000fe20000410000 */
[----:B------:R-:W-:Y:S01]  /*4000*/  FMUL.FTZ R67, R64, R67 ;  /* 0x0000004340437220 */ /* 0x000fe20000410000 */
[----:B------:R-:W-:-:S02]  /*4010*/  FFMA.FTZ R73, R36, R39, -R73 ;  /* 0x0000002724497223 */ /* 0x000fc40000010849 */
[----:B------:R-:W-:Y:S01]  /*4020*/  FFMA.FTZ R66, R37, R39, R66 ;  /* 0x0000002725427223 */ /* 0x000fe20000010042 */
[-C--:B------:R-:W-:Y:S01]  /*4030*/  FFMA.FTZ R109, R64, R65.reuse, -R109 ;  /* 0x00000041406d7223 */ /* 0x080fe2000001086d */
[----:B------:R-:W-:Y:S01]  /*4040*/  FFMA.FTZ R38, R38, R65, R67 ;  /* 0x0000004126267223 */ /* 0x000fe20000010043 */
[----:B------:R-:W-:Y:S02]  /*4050*/  F2FP.F16.F32.PACK_AB R37, R75, R108 ;  /* 0x0000006c4b25723e */ /* 0x000fe400000000ff */
[----:B------:R-:W-:Y:S02]  /*4060*/  F2FP.F16.F32.PACK_AB R39, R111, R110 ;  /* 0x0000006e6f27723e */ /* 0x000fe400000000ff */
[----:B------:R-:W-:Y:S02]  /*4070*/  F2FP.F16.F32.PACK_AB R36, R66, R73 ;  /* 0x000000494224723e */ /* 0x000fe400000000ff */
[----:B------:R-:W-:-:S07]  /*4080*/  F2FP.F16.F32.PACK_AB R38, R38, R109 ;  /* 0x0000006d2626723e */ /* 0x000fce00000000ff */
.L_x_1790:
[----:B------:R-:W-:Y:S05]  /*4090*/  BSYNC B3 ;  /* 0x0000000000037941 */ /* 0x000fea0003800000 */
.L_x_1789:
[----:B--2---:R3:W-:Y:S02]  /*40a0*/  STG.E.128 desc[UR60][R50.64+0x100], R36 ;  /* 0x0001002432007986 */ /* 0x0047e4000c101d3c */
.L_x_1788:
[----:B------:R-:W-:Y:S05]  /*40b0*/  BSYNC B2 ;  /* 0x0000000000027941 */ /* 0x000fea0003800000 */
.L_x_1787:
[----:B------:R-:W-:-:S13]  /*40c0*/  ISETP.NE.AND P0, PT, R95, RZ, PT ;  /* 0x000000ff5f00720c */ /* 0x000fda0003f05270 */
[----:B------:R-:W-:Y:S05]  /*40d0*/  @!P0 BRA `(.L_x_1778) ;  /* 0x0000000000bc8947 */ /* 0x000fea0003800000 */
[----:B-123--:R1:W2:Y:S01]  /*40e0*/  LDS.128 R36, [R101+0x26400] ;  /* 0x0264000065247984 */ /* 0x00e2a20000000c00 */
        /* <DEDUP_REMOVED lines=44> */
.L_x_1792:
[----:B------:R-:W-:Y:S05]  /*43b0*/  BSYNC B2 ;  /* 0x0000000000027941 */ /* 0x000fea0003800000 */
.L_x_1791:
[----:B--2---:R4:W-:Y:S02]  /*43c0*/  STG.E.128 desc[UR60][R50.64+0x180], R36 ;  /* 0x0001802432007986 */ /* 0x0049e4000c101d3c */
.L_x_1778:
[----:B------:R-:W-:Y:S05]  /*43d0*/  BSYNC B1 ;  /* 0x0000000000017941 */ /* 0x000fea0003800000 */
.L_x_1777:
        /* <DEDUP_REMOVED lines=49> */
.L_x_1797:
[----:B------:R-:W-:Y:S05]  /*46f0*/  BSYNC B2 ;  /* 0x0000000000027941 */ /* 0x000fea0003800000 */
.L_x_1796:
[----:B--2---:R1:W-:Y:S02]  /*4700*/  STG.E.128 desc[UR60][R48.64], R36 ;  /* 0x0000002430007986 */ /* 0x0043e4000c101d3c */
.L_x_1795:
[----:B------:R-:W-:Y:S05]  /*4710*/  BSYNC B1 ;  /* 0x0000000000017941 */ /* 0x000fea0003800000 */
.L_x_1794:
        /* <DEDUP_REMOVED lines=48> */
.L_x_1801:
[----:B------:R-:W-:Y:S05]  /*4a20*/  BSYNC B2 ;  /* 0x0000000000027941 */ /* 0x000fea0003800000 */
.L_x_1800:
[----:B--2---:R1:W-:Y:S02]  /*4a30*/  STG.E.128 desc[UR60][R48.64+0x80], R36 ;  /* 0x0000802430007986 */ /* 0x0043e4000c101d3c */
.L_x_1799:
[----:B------:R-:W-:Y:S05]  /*4a40*/  BSYNC B1 ;  /* 0x0000000000017941 */ /* 0x000fea0003800000 */
.L_x_1798:
        /* <DEDUP_REMOVED lines=48> */
.L_x_1805:
[----:B------:R-:W-:Y:S05]  /*4d50*/  BSYNC B2 ;  /* 0x0000000000027941 */ /* 0x000fea0003800000 */
.L_x_1804:
[----:B--2---:R1:W-:Y:S02]  /*4d60*/  STG.E.128 desc[UR60][R48.64+0x100], R36 ;  /* 0x0001002430007986 */ /* 0x0043e4000c101d3c */
.L_x_1803:
[----:B------:R-:W-:Y:S05]  /*4d70*/  BSYNC B1 ;  /* 0x0000000000017941 */ /* 0x000fea0003800000 */
.L_x_1802:
[----:B------:R-:W-:-:S13]  /*4d80*/  ISETP.NE.AND P0, PT, R95, RZ, PT ;  /* 0x000000ff5f00720c */ /* 0x000fda0003f05270 */
        /* <DEDUP_REMOVED lines=18> */
[C---:B------:R-:W-:Y:S01]  /*4eb0*/  FMUL.FTZ R43, R37.reuse, R43 ;  /* 0x0000002b252b7220 */ /* 0x040fe20000410000 */
[----:B------:R-:W-:Y:S02]  /*4ec0*/  HADD2.F32 R39, -RZ, R39.H0_H0 ;  /* 0x20000027ff277230 */ /* 0x000fe40000004100 */
[----:B------:R-:W-:Y:S01]  /*4ed0*/  FFMA.FTZ R50, R37, R42, -R50 ;  /* 0x0000002a25327223 */ /* 0x000fe20000010832 */
[----:B------:R-:W-:-:S02]  /*4ee0*/  HADD2.F32 R37, -RZ, R36.H1_H1 ;  /* 0x30000024ff257230 */ /* 0x000fc40000004100 */
[----:B------:R-:W-:Y:S01]  /*4ef0*/  FFMA.FTZ R45, R38, R42, R43 ;  /* 0x0000002a262d7223 */ /* 0x000fe2000001002b */
[-C--:B------:R-:W-:Y:S01]  /*4f00*/  FMUL.FTZ R52, R41, R46.reuse ;  /* 0x0000002e29347220 */ /* 0x080fe20000410000 */
[--C-:B------:R-:W-:Y:S02]  /*4f10*/  HADD2.F32 R42, -RZ, R69.reuse.H0_H0 ;  /* 0x20000045ff2a7230 */ /* 0x100fe40000004100 */
[C---:B------:R-:W-:Y:S01]  /*4f20*/  FMUL.FTZ R46, R39.reuse, R46 ;  /* 0x0000002e272e7220 */ /* 0x040fe20000410000 */
[----:B------:R-:W-:Y:S02]  /*4f30*/  HADD2.F32 R69, -RZ, R69.H1_H1 ;  /* 0x30000045ff457230 */ /* 0x000fe40000004100 */
[-C--:B------:R-:W-:Y:S01]  /*4f40*/  FFMA.FTZ R52, R39, R44.reuse, -R52 ;  /* 0x0000002c27347223 */ /* 0x080fe20000010834 */
[----:B------:R-:W-:Y:S02]  /*4f50*/  HADD2.F32 R38, -RZ, R40.H1_H1 ;  /* 0x30000028ff267230 */ /* 0x000fe40000004100 */
[----:B------:R-:W-:Y:S01]  /*4f60*/  FFMA.FTZ R51, R41, R44, R46 ;  /* 0x0000002c29337223 */ /* 0x000fe2000001002e */
[----:B------:R-:W-:-:S02]  /*4f70*/  HADD2.F32 R36, -RZ, R36.H0_H0 ;  /* 0x20000024ff247230 */ /* 0x000fc40000004100 */
[CC--:B------:R-:W-:Y:S01]  /*4f80*/  FMUL.FTZ R43, R37.reuse, R42.reuse ;  /* 0x0000002a252b7220 */ /* 0x0c0fe20000410000 */
[----:B------:R-:W-:Y:S02]  /*4f90*/  HADD2.F32 R40, -RZ, R40.H0_H0 ;  /* 0x20000028ff287230 */ /* 0x000fe40000004100 */
        /* <DEDUP_REMOVED lines=13> */
.L_x_1807:
[----:B------:R-:W-:Y:S05]  /*5070*/  BSYNC B1 ;  /* 0x0000000000017941 */ /* 0x000fea0003800000 */
.L_x_1806:
[----:B--2---:R1:W-:Y:S01]  /*5080*/  STG.E.128 desc[UR60][R48.64+0x180], R36 ;  /* 0x0001802430007986 */ /* 0x0043e2000c101d3c */
[----:B------:R-:W-:Y:S05]  /*5090*/  BRA `(.L_x_1793) ;  /* 0x0000002c00247947 */ /* 0x000fea0003800000 */
.L_x_1769:
        /* <DEDUP_REMOVED lines=18> */
[----:B------:R-:W-:Y:S01]  /*51c0*/  LEA R56, P0, R36, UR6, 0x1 ;  /* 0x0000000624387c11 */ /* 0x000fe2000f8008ff */
[----:B------:R-:W-:Y:S01]  /*51d0*/  IMAD.X R37, R107, 0x1, R32, P5 ;  /* 0x000000016b257824 */ /* 0x000fe200028e0620 */
[----:B------:R-:W-:Y:S02]  /*51e0*/  ISETP.GE.AND P5, PT, R226, R120, PT ;  /* 0x00000078e200720c */ /* 0x000fe40003fa6270 */
[----:B------:R-:W-:-:S02]  /*51f0*/  CS2R R42, SRZ ;  /* 0x00000000002a7805 */ /* 0x000fc4000001ff00 */
[----:B------:R-:W-:Y:S02]  /*5200*/  LEA.HI.X R53, R38, UR5, R39, 0x1, P1 ;  /* 0x0000000526357c11 */ /* 0x000fe400088f0c27 */
[----:B------:R-:W-:Y:S02]  /*5210*/  CS2R R40, SRZ ;  /* 0x0000000000287805 */ /* 0x000fe4000001ff00 */
[----:B------:R-:W-:Y:S02]  /*5220*/  ISETP.GE.AND P1, PT, R18, R120, PT ;  /* 0x000000781200720c */ /* 0x000fe40003f26270 */
[----:B------:R-:W-:Y:S02]  /*5230*/  CS2R R38, SRZ ;  /* 0x0000000000267805 */ /* 0x000fe4000001ff00 */
[----:B------:R-:W-:Y:S02]  /*5240*/  LEA.HI.X R57, R36, UR7, R37, 0x1, P0 ;  /* 0x0000000724397c11 */ /* 0x000fe400080f0c25 */
[----:B------:R-:W-:-:S02]  /*5250*/  CS2R R36, SRZ ;  /* 0x0000000000247805 */ /* 0x000fc4000001ff00 */
[----:B------:R-:W-:Y:S02]  /*5260*/  CS2R R50, SRZ ;  /* 0x0000000000327805 */ /* 0x000fe4000001ff00 */
[----:B------:R-:W-:Y:S02]  /*5270*/  CS2R R48, SRZ ;  /* 0x0000000000307805 */ /* 0x000fe4000001ff00 */
[----:B------:R-:W-:Y:S02]  /*5280*/  CS2R R46, SRZ ;  /* 0x00000000002e7805 */ /* 0x000fe4000001ff00 */
[----:B------:R-:W-:Y:S01]  /*5290*/  CS2R R44, SRZ ;  /* 0x00000000002c7805 */ /* 0x000fe2000001ff00 */
[----:B------:R0:W5:Y:S04]  /*52a0*/  @!P5 LDG.E.128 R36, desc[UR60][R52.64+0x80] ;  /* 0x0000803c3424d981 */ /* 0x000168000c1e1d00 */
[----:B------:R0:W5:Y:S04]  /*52b0*/  @!P1 LDG.E.128 R40, desc[UR60][R52.64] ;  /* 0x0000003c34289981 */ /* 0x000168000c1e1d00 */
[----:B------:R0:W5:Y:S04]  /*52c0*/  @!P1 LDG.E.128 R48, desc[UR60][R56.64] ;  /* 0x0000003c38309981 */ /* 0x000168000c1e1d00 */
[----:B------:R0:W5:Y:S02]  /*52d0*/  @!P5 LDG.E.128 R44, desc[UR60][R56.64+0x80] ;  /* 0x0000803c382cd981 */ /* 0x000164000c1e1d00 */
.L_x_1809:
[----:B------:R-:W-:Y:S05]  /*52e0*/  BSYNC B1 ;  /* 0x0000000000017941 */ /* 0x000fea0003800000 */
.L_x_1808:
        /* <DEDUP_REMOVED lines=8> */
[----:B------:R-:W-:Y:S01]  /*5370*/  CS2R R66, SRZ ;  /* 0x0000000000427805 */ /* 0x000fe2000001ff00 */
[----:B-----5:R-:W-:Y:S01]  /*5380*/  IMAD.MOV.U32 R72, RZ, RZ, R38 ;  /* 0x000000ffff487224 */ /* 0x020fe200078e0026 */
[----:B------:R-:W-:Y:S02]  /*5390*/  MOV R74, R39 ;  /* 0x00000027004a7202 */ /* 0x000fe40000000f00 */
        /* <DEDUP_REMOVED lines=14> */
[----:B------:R-:W-:Y:S02]  /*5480*/  LEA R68, P5, R71, UR4, 0x1 ;  /* 0x0000000447447c11 */ /* 0x000fe4000f8a08ff */
        /* <DEDUP_REMOVED lines=11> */
.L_x_1811:
[----:B------:R-:W-:Y:S05]  /*5540*/  BSYNC B1 ;  /* 0x0000000000017941 */ /* 0x000fea0003800000 */
.L_x_1810:
[----:B0-----:R-:W-:Y:S01]  /*5550*/  IMAD.MOV.U32 R69, RZ, RZ, R37 ;  /* 0x000000ffff457224 */ /* 0x001fe200078e0025 */
[----:B------:R-:W-:Y:S01]  /*5560*/  MOV R70, R40 ;  /* 0x0000002800467202 */ /* 0x000fe20000000f00 */
[----:B------:R-:W-:Y:S01]  /*5570*/  IMAD.MOV.U32 R68, RZ, RZ, R36 ;  /* 0x000000ffff447224 */ /* 0x000fe200078e0024 */
        /* <DEDUP_REMOVED lines=48> */
[----:B------:R-:W-:Y:S02]  /*5880*/  PRMT R130, R68, 0x5410, R69 ;  /* 0x0000541044827816 */ /* 0x000fe40000000045 */
[----:B------:R-:W-:Y:S01]  /*5890*/  PRMT R131, R70, 0x5410, R71 ;  /* 0x0000541046837816 */ /* 0x000fe20000000047 */
[----:B------:R-:W-:Y:S06]  /*58a0*/  @!P1 BRA `(.L_x_1812) ;  /* 0x0000000000049947 */ /* 0x000fec0003800000 */
[----:B------:R-:W-:Y:S01]  /*58b0*/  BPT.TRAP 0x1 ;  /* 0x000000040000795c */ /* 0x000fe20000300000 */
.L_x_1812:
[----:B------:R-:W2:Y:S01]  /*58c0*/  LDL R68, [R1] ;  /* 0x0000000001447983 */ /* 0x000ea20000100800 */
[----:B------:R-:W-:Y:S01]  /*58d0*/  IMAD R99, R17, 0x8, R16 ;  /* 0x0000000811637824 */ /* 0x000fe200078e0210 */
[----:B------:R-:W0:Y:S01]  /*58e0*/  LDC R122, c[0x0][0x2f4] ;  /* 0x0000bd00ff7a7b82 */ /* 0x000e220000000800 */
[----:B------:R-:W-:Y:S07]  /*58f0*/  BSSY B1, `(.L_x_1813) ;  /* 0x0000005000017945 */ /* 0x000fee0003800000 */
[----:B------:R-:W1:Y:S01]  /*5900*/  LDC.64 R110, c[0x0][0x300] ;  /* 0x0000c000ff6e7b82 */ /* 0x000e620000000a00 */
[----:B--2---:R-:W-:-:S04]  /*5910*/  SHF.L.U32 R107, R68, 0x1f, RZ ;  /* 0x0000001f446b7819 */ /* 0x004fc800000006ff */
[----:B------:R-:W2:Y:S02]  /*5920*/  SYNCS.PHASECHK.TRANS64.TRYWAIT P5, [R99+URZ+0x30890], R107 ;  /* 0x0308906b630075a7 */ /* 0x000ea400080a017f */
[----:B012---:R-:W-:Y:S05]  /*5930*/  @!P5 BRA `(.L_x_1814) ;  /* 0x000002580064d947 */ /* 0x007fea0003800000 */
.L_x_2238:
[----:B------:R-:W-:Y:S05]  /*5940*/  BSYNC B1 ;  /* 0x0000000000017941 */ /* 0x000fea0003800000 */
.L_x_1813:
[----:B------:R-:W-:Y:S01]  /*5950*/  BSSY B1, `(.L_x_1815) ;  /* 0x0000104000017945 */ /* 0x000fe20003800000 */
[----:B------:R-:W-:Y:S02]  /*5960*/  IMAD.IADD R124, R122, 0x1, -R29 ;  /* 0x000000017a7c7824 */ /* 0x000fe400078e0a1d */
[----:B------:R-:W-:Y:S01]  /*5970*/  IMAD.MOV.U32 R113, RZ, RZ, R73 ;  /* 0x000000ffff717224 */ /* 0x000fe200078e0049 */
[----:B------:R-:W-:Y:S06]  /*5980*/  @P4 BRA `(.L_x_1816) ;  /* 0x0000001000004947 */ /* 0x000fec0003800000 */
[----:B------:R-:W-:Y:S01]  /*5990*/  ISETP.NE.AND P4, PT, R30, RZ, PT ;  /* 0x000000ff1e00720c */ /* 0x000fe20003f85270 */
[-C--:B------:R-:W-:Y:S01]  /*59a0*/  IMAD.WIDE.U32 R114, R218, R110.reuse, R112 ;  /* 0x0000006eda727225 */ /* 0x080fe200078e0070 */
[----:B------:R-:W-:Y:S01]  /*59b0*/  SHF.R.S32.HI R68, RZ, 0x1f, R218 ;  /* 0x0000001fff447819 */ /* 0x000fe200000114da */
[----:B------:R-:W-:Y:S04]  /*59c0*/  BSSY B2, `(.L_x_1817) ;  /* 0x000007f000027945 */ /* 0x000fe80003800000 */
[----:B------:R-:W-:-:S04]  /*59d0*/  IMAD R68, R68, R110, RZ ;  /* 0x0000006e44447224 */ /* 0x000fc800078e02ff */
[----:B------:R-:W-:-:S04]  /*59e0*/  IMAD R121, R218, R111, R68 ;  /* 0x0000006fda797224 */ /* 0x000fc800078e0244 */
[----:B------:R-:W-:Y:S01]  /*59f0*/  IMAD.IADD R121, R121, 0x1, R115 ;  /* 0x0000000179797824 */ /* 0x000fe200078e0273 */
[----:B------:R-:W-:Y:S06]  /*5a00*/  @!P4 BRA `(.L_x_1818) ;  /* 0x0000000400e8c947 */ /* 0x000fec0003800000 */
[----:B------:R-:W2:Y:S01]  /*5a10*/  LDL R75, [R1+0x40] ;  /* 0x00004000014b7983 */ /* 0x000ea20000100800 */
[----:B------:R-:W-:Y:S01]  /*5a20*/  SEL R68, R29, R124, !P3 ;  /* 0x0000007c1d447207 */ /* 0x000fe20005800000 */
[----:B------:R-:W-:Y:S01]  /*5a30*/  IMAD.SHL.U32 R116, R218, 0x40, RZ ;  /* 0x00000040da747824 */ /* 0x000fe200078e00ff */
[----:B------:R-:W-:Y:S01]  /*5a40*/  IADD3 R72, P4, P5, R88, R114, R90 ;  /* 0x0000007258487210 */ /* 0x000fe20007d9e05a */
[----:B------:R-:W-:Y:S01]  /*5a50*/  IMAD.SHL.U32 R117, R218, 0x40, RZ ;  /* 0x00000040da757824 */ /* 0x000fe200078e00ff */
[----:B------:R-:W-:Y:S01]  /*5a60*/  SHF.R.S32.HI R69, RZ, 0x1f, R68 ;  /* 0x0000001fff457819 */ /* 0x000fe20000011444 */
[----:B------:R-:W-:Y:S01]  /*5a70*/  BSSY B3, `(.L_x_1819) ;  /* 0x0000071000037945 */ /* 0x000fe20003800000 */
[----:B------:R-:W-:Y:S02]  /*5a80*/  IADD3.X R74, R0, R121, R96, P4, P5 ;  /* 0x00000079004a7210 */ /* 0x000fe400027ea460 */
[----:B------:R-:W-:Y:S02]  /*5a90*/  LEA.HI R68, R69, R68, RZ, 0x4 ;  /* 0x0000004445447211 */ /* 0x000fe400078f20ff */
[----:B------:R-:W-:-:S02]  /*5aa0*/  LOP3.LUT R116, R116, 0x1c0, RZ, 0xc0, !PT ;  /* 0x000001c074747812 */ /* 0x000fc400078ec0ff */
[----:B------:R-:W-:Y:S02]  /*5ab0*/  LEA.HI.SX32 R68, R68, R35, 0x1c ;  /* 0x0000002344447211 */ /* 0x000fe400078fe2ff */
[----:B------:R-:W-:Y:S02]  /*5ac0*/  SHF.R.U32.HI R116, RZ, 0x3, R116 ;  /* 0x00000003ff747819 */ /* 0x000fe40000011674 */
[----:B------:R-:W-:Y:S02]  /*5ad0*/  SHF.L.U32 R69, R68, 0x3, RZ ;  /* 0x0000000344457819 */ /* 0x000fe400000006ff */
[----:B------:R-:W-:Y:S02]  /*5ae0*/  SHF.R.S32.HI R71, RZ, 0x1f, R68 ;  /* 0x0000001fff477819 */ /* 0x000fe40000011444 */
[----:B------:R-:W-:Y:S02]  /*5af0*/  ISETP.GE.AND P4, PT, R69, R122, PT ;  /* 0x0000007a4500720c */ /* 0x000fe40003f86270 */
[----:B------:R-:W-:-:S05]  /*5b00*/  LEA.HI R71, R71, R68, RZ, 0x3 ;  /* 0x0000004447477211 */ /* 0x000fca00078f18ff */
[----:B------:R-:W-:-:S05]  /*5b10*/  IMAD.SHL.U32 R71, R71, 0x200, RZ ;  /* 0x0000020047477824 */ /* 0x000fca00078e00ff */
[----:B------:R-:W-:Y:S02]  /*5b20*/  LOP3.LUT R71, R71, 0x7ffff000, RZ, 0xc0, !PT ;  /* 0x7ffff00047477812 */ /* 0x000fe400078ec0ff */
[--C-:B------:R-:W-:Y:S02]  /*5b30*/  @!P4 SHF.R.S32.HI R70, RZ, 0x1f, R69.reuse ;  /* 0x0000001fff46c819 */ /* 0x100fe40000011445 */
[----:B------:R-:W-:Y:S02]  /*5b40*/  @!P4 IADD3 R73, P5, P6, R88, R114, R69 ;  /* 0x000000725849c210 */ /* 0x000fe40007ebe045 */
[----:B------:R-:W-:Y:S02]  /*5b50*/  LOP3.LUT R69, R69, 0x38, RZ, 0xc0, !PT ;  /* 0x0000003845457812 */ /* 0x000fe400078ec0ff */
[----:B------:R-:W-:Y:S02]  /*5b60*/  @!P4 IADD3.X R70, R0, R121, R70, P5, P6 ;  /* 0x000000790046c210 */ /* 0x000fe40002fec446 */
[----:B------:R-:W-:-:S04]  /*5b70*/  LOP3.LUT R69, R69, 0x1c0, R117, 0xf8, !PT ;  /* 0x000001c045457812 */ /* 0x000fc800078ef875 */
[----:B------:R-:W-:Y:S01]  /*5b80*/  LOP3.LUT R68, R69, R116, RZ, 0x3c, !PT ;  /* 0x0000007445447212 */ /* 0x000fe200078e3cff */
[----:B------:R-:W-:Y:S01]  /*5b90*/  IMAD R69, R17, 0x4000, R6 ;  /* 0x0000400011457824 */ /* 0x000fe200078e0206 */
[----:B------:R-:W-:-:S03]  /*5ba0*/  LEA R116, P5, R72, R108, 0x1 ;  /* 0x0000006c48747211 */ /* 0x000fc600078a08ff */
[----:B------:R-:W-:Y:S01]  /*5bb0*/  IMAD R69, R69, 0x2, R16 ;  /* 0x0000000245457824 */ /* 0x000fe200078e0210 */
[----:B------:R-:W-:Y:S02]  /*5bc0*/  LEA.HI.X R117, R72, R109, R74, 0x1, P5 ;  /* 0x0000006d48757211 */ /* 0x000fe400028f0c4a */
[----:B------:R-:W-:-:S04]  /*5bd0*/  @!P4 LEA R118, P5, R73, R108, 0x1 ;  /* 0x0000006c4976c211 */ /* 0x000fc800078a08ff */
[----:B------:R-:W-:Y:S02]  /*5be0*/  @!P4 LEA.HI.X R119, R73, R109, R70, 0x1, P5 ;  /* 0x0000006d4977c211 */ /* 0x000fe400028f0c46 */
[----:B------:R-:W-:Y:S02]  /*5bf0*/  ISETP.GE.AND P5, PT, R18, R120, PT ;  /* 0x000000781200720c */ /* 0x000fe40003fa6270 */
[----:B--2---:R-:W-:-:S04]  /*5c00*/  IADD3 R68, R68, R71, R75 ;  /* 0x0000004744447210 */ /* 0x004fc80007ffe04b */
[----:B------:R-:W-:-:S05]  /*5c10*/  LEA R71, R17, R68, 0xe ;  /* 0x0000004411477211 */ /* 0x000fca00078e70ff */
[----:B------:R-:W-:Y:S02]  /*5c20*/  IMAD R72, R71, 0x2, R16 ;  /* 0x0000000247487824 */ /* 0x000fe400078e0210 */
[----:B------:R-:W1:Y:S04]  /*5c30*/  LDS.128 R68, [R69+0x20400] ;  /* 0x0204000045447984 */ /* 0x000e680000000c00 */
[----:B------:R-:W2:Y:S01]  /*5c40*/  LDS.128 R72, [R72+0x20400] ;  /* 0x0204000048487984 */ /* 0x000ea20000000c00 */
[----:B------:R-:W-:Y:S05]  /*5c50*/  @P5 BRA `(.L_x_1820) ;  /* 0x0000000400485947 */ /* 0x000fea0003800000 */
[----:B------:R-:W-:Y:S01]  /*5c60*/  SHF.R.U32.HI R142, RZ, 0x10, R49 ;  /* 0x00000010ff8e7819 */ /* 0x000fe20000011631 */
[----:B------:R-:W-:Y:S01]  /*5c70*/  HADD2.F32 R140, -RZ, R140.H0_H0 ;  /* 0x2000008cff8c7230 */ /* 0x000fe20000004100 */
[--C-:B------:R-:W-:Y:S01]  /*5c80*/  SHF.R.U64 R40, R40, 0x10, R41.reuse ;  /* 0x0000001028287819 */ /* 0x100fe20000001229 */
[----:B------:R-:W-:Y:S01]  /*5c90*/  HADD2.F32 R136, -RZ, R136.H0_H0 ;  /* 0x20000088ff887230 */ /* 0x000fe20000004100 */
[----:B------:R-:W-:Y:S01]  /*5ca0*/  SHF.R.U32.HI R143, RZ, 0x10, R41 ;  /* 0x00000010ff8f7819 */ /* 0x000fe20000011629 */
[----:B------:R-:W-:Y:S01]  /*5cb0*/  HADD2.F32 R142, -RZ, R142.H0_H0 ;  /* 0x2000008eff8e7230 */ /* 0x000fe20000004100 */
[----:B------:R-:W-:Y:S01]  /*5cc0*/  SHF.R.U64 R48, R48, 0x10, R49 ;  /* 0x0000001030307819 */ /* 0x000fe20000001231 */
[--C-:B--2---:R-:W-:Y:S01]  /*5cd0*/  HADD2.F32 R49, -RZ, R73.reuse.H0_H0 ;  /* 0x20000049ff317230 */ /* 0x104fe20000004100 */
[--C-:B------:R-:W-:Y:S01]  /*5ce0*/  SHF.R.U64 R41, R42, 0x10, R43.reuse ;  /* 0x000000102a297819 */ /* 0x100fe2000000122b */
[----:B------:R-:W-:Y:S01]  /*5cf0*/  HADD2.F32 R73, -RZ, R73.H1_H1 ;  /* 0x30000049ff497230 */ /* 0x000fe20000004100 */
[----:B------:R-:W-:Y:S01]  /*5d00*/  SHF.R.U32.HI R137, RZ, 0x10, R43 ;  /* 0x00000010ff897819 */ /* 0x000fe2000001162b */
[--C-:B-1----:R-:W-:Y:S01]  /*5d10*/  HADD2.F32 R43, -RZ, R69.reuse.H0_H0 ;  /* 0x20000045ff2b7230 */ /* 0x102fe20000004100 */
[----:B------:R-:W-:Y:S01]  /*5d20*/  SHF.R.U64 R42, R50, 0x10, R51 ;  /* 0x00000010322a7819 */ /* 0x000fe20000001233 */
[----:B------:R-:W-:-:S02]  /*5d30*/  HADD2.F32 R50, -RZ, R69.H1_H1 ;  /* 0x30000045ff327230 */ /* 0x000fc40000004100 */
[-C--:B------:R-:W-:Y:S01]  /*5d40*/  FMUL.FTZ R144, R49, R140.reuse ;  /* 0x0000008c31907220 */ /* 0x080fe20000410000 */
[----:B------:R-:W-:Y:S02]  /*5d50*/  HADD2.F32 R69, -RZ, R143.H0_H0 ;  /* 0x2000008fff457230 */ /* 0x000fe40000004100 */
[----:B------:R-:W-:Y:S01]  /*5d60*/  FMUL.FTZ R140, R43, R140 ;  /* 0x0000008c2b8c7220 */ /* 0x000fe20000410000 */
[-C--:B------:R-:W-:Y:S01]  /*5d70*/  FMUL.FTZ R143, R73, R142.reuse ;  /* 0x0000008e498f7220 */ /* 0x080fe20000410000 */
[C---:B------:R-:W-:Y:S01]  /*5d80*/  FMUL.FTZ R142, R50.reuse, R142 ;  /* 0x0000008e328e7220 */ /* 0x040fe20000410000 */
[----:B------:R-:W-:Y:S01]  /*5d90*/  SHF.R.U32.HI R51, RZ, 0x10, R51 ;  /* 0x00000010ff337819 */ /* 0x000fe20000011633 */
[-C--:B------:R-:W-:Y:S01]  /*5da0*/  FFMA.FTZ R43, R43, R136.reuse, -R144 ;  /* 0x000000882b2b7223 */ /* 0x080fe20000010890 */
[----:B------:R-:W-:Y:S01]  /*5db0*/  FFMA.FTZ R49, R49, R136, R140 ;  /* 0x0000008831317223 */ /* 0x000fe2000001008c */
[-C--:B------:R-:W-:Y:S01]  /*5dc0*/  FFMA.FTZ R136, R73, R69.reuse, R142 ;  /* 0x0000004549887223 */ /* 0x080fe2000001008e */
[----:B------:R-:W-:Y:S01]  /*5dd0*/  FFMA.FTZ R50, R50, R69, -R143 ;  /* 0x0000004532327223 */ /* 0x000fe2000001088f */
[----:B------:R-:W-:-:S02]  /*5de0*/  HADD2.F32 R142, -RZ, R145.H0_H0 ;  /* 0x20000091ff8e7230 */ /* 0x000fc40000004100 */
[----:B------:R-:W-:Y:S02]  /*5df0*/  HADD2.F32 R73, -RZ, R75.H0_H0 ;  /* 0x2000004bff497230 */ /* 0x000fe40000004100 */
[----:B------:R-:W-:Y:S01]  /*5e00*/  HADD2.F32 R69, -RZ, R71.H0_H0 ;  /* 0x20000047ff457230 */ /* 0x000fe20000004100 */
[----:B------:R-:W-:Y:S01]  /*5e10*/  F2FP.F16.F32.PACK_AB R43, R50, R43 ;  /* 0x0000002b322b723e */ /* 0x000fe200000000ff */
[----:B------:R-:W-:Y:S02]  /*5e20*/  HADD2.F32 R75, -RZ, R75.H1_H1 ;  /* 0x3000004bff4b7230 */ /* 0x000fe40000004100 */
[-C--:B------:R-:W-:Y:S01]  /*5e30*/  FMUL.FTZ R146, R73, R142.reuse ;  /* 0x0000008e49927220 */ /* 0x080fe20000410000 */
[----:B------:R-:W-:Y:S02]  /*5e40*/  HADD2.F32 R144, -RZ, R51.H0_H0 ;  /* 0x20000033ff907230 */ /* 0x000fe40000004100 */
[----:B------:R-:W-:Y:S01]  /*5e50*/  FMUL.FTZ R142, R69, R142 ;  /* 0x0000008e458e7220 */ /* 0x000fe20000410000 */
[----:B------:R-:W-:-:S02]  /*5e60*/  HADD2.F32 R138, -RZ, R138.H0_H0 ;  /* 0x2000008aff8a7230 */ /* 0x000fc40000004100 */
[----:B------:R-:W-:Y:S02]  /*5e70*/  HADD2.F32 R71, -RZ, R71.H1_H1 ;  /* 0x30000047ff477230 */ /* 0x000fe40000004100 */
[----:B------:R-:W-:Y:S01]  /*5e80*/  FMUL.FTZ R148, R75, R144 ;  /* 0x000000904b947220 */ /* 0x000fe20000410000 */
[----:B------:R-:W-:Y:S02]  /*5e90*/  HADD2.F32 R140, -RZ, R137.H0_H0 ;  /* 0x20000089ff8c7230 */ /* 0x000fe40000004100 */
[-C--:B------:R-:W-:Y:S01]  /*5ea0*/  FFMA.FTZ R51, R69, R138.reuse, -R146 ;  /* 0x0000008a45337223 */ /* 0x080fe20000010892 */
[----:B------:R-:W-:Y:S01]  /*5eb0*/  FFMA.FTZ R69, R73, R138, R142 ;  /* 0x0000008a49457223 */ /* 0x000fe2000001008e */
[C---:B------:R-:W-:Y:S01]  /*5ec0*/  FMUL.FTZ R144, R71.reuse, R144 ;  /* 0x0000009047907220 */ /* 0x040fe20000410000 */
[--C-:B------:R-:W-:Y:S02]  /*5ed0*/  HADD2.F32 R73, -RZ, R141.reuse.H0_H0 ;  /* 0x2000008dff497230 */ /* 0x100fe40000004100 */
[----:B------:R-:W-:Y:S01]  /*5ee0*/  FFMA.FTZ R138, R71, R140, -R148 ;  /* 0x0000008c478a7223 */ /* 0x000fe20000010894 */
[----:B------:R-:W-:-:S02]  /*5ef0*/  HADD2.F32 R141, -RZ, R141.H1_H1 ;  /* 0x3000008dff8d7230 */ /* 0x000fc40000004100 */
[----:B------:R-:W-:Y:S01]  /*5f00*/  FFMA.FTZ R140, R75, R140, R144 ;  /* 0x0000008c4b8c7223 */ /* 0x000fe20000010090 */
[----:B------:R-:W-:Y:S02]  /*5f10*/  HADD2.F32 R137, -RZ, R48.H0_H0 ;  /* 0x20000030ff897230 */ /* 0x000fe40000004100 */
[----:B------:R-:W-:Y:S02]  /*5f20*/  HADD2.F32 R71, -RZ, R72.H0_H0 ;  /* 0x20000048ff477230 */ /* 0x000fe40000004100 */
[----:B------:R-:W-:Y:S01]  /*5f30*/  HADD2.F32 R48, -RZ, R68.H0_H0 ;  /* 0x20000044ff307230 */ /* 0x000fe20000004100 */
[----:B------:R-:W-:Y:S01]  /*5f40*/  F2FP.F16.F32.PACK_AB R140, R140, R69 ;  /* 0x000000458c8c723e */ /* 0x000fe200000000ff */
[----:B------:R-:W-:Y:S02]  /*5f50*/  HADD2.F32 R75, -RZ, R40.H0_H0 ;  /* 0x20000028ff4b7230 */ /* 0x000fe40000004100 */
[----:B------:R-:W-:Y:S01]  /*5f60*/  FMUL.FTZ R143, R71, R141 ;  /* 0x0000008d478f7220 */ /* 0x000fe20000410000 */
[----:B------:R-:W-:-:S02]  /*5f70*/  HADD2.F32 R72, -RZ, R72.H1_H1 ;  /* 0x30000048ff487230 */ /* 0x000fc40000004100 */
[C---:B------:R-:W-:Y:S01]  /*5f80*/  FMUL.FTZ R40, R48.reuse, R141 ;  /* 0x0000008d30287220 */ /* 0x040fe20000410000 */
[----:B------:R-:W-:Y:S02]  /*5f90*/  HADD2.F32 R68, -RZ, R68.H1_H1 ;  /* 0x30000044ff447230 */ /* 0x000fe40000004100 */
[-C--:B------:R-:W-:Y:S01]  /*5fa0*/  FFMA.FTZ R143, R48, R73.reuse, -R143 ;  /* 0x00000049308f7223 */ /* 0x080fe2000001088f */
[----:B------:R-:W-:Y:S02]  /*5fb0*/  HADD2.F32 R41, -RZ, R41.H0_H0 ;  /* 0x20000029ff297230 */ /* 0x000fe40000004100 */
[----:B------:R-:W-:Y:S01]  /*5fc0*/  FFMA.FTZ R48, R71, R73, R40 ;  /* 0x0000004947307223 */ /* 0x000fe20000010028 */
        /* <DEDUP_REMOVED lines=8> */
[----:B------:R-:W-:Y:S02]  /*6050*/  HADD2.F32 R40, -RZ, R70.H0_H0 ;  /* 0x20000046ff287230 */ /* 0x000fe40000004100 */
[----:B------:R-:W-:Y:S02]  /*6060*/  HADD2.F32 R74, -RZ, R74.H1_H1 ;  /* 0x3000004aff4a7230 */ /* 0x000fe40000004100 */
[----:B------:R-:W-:Y:S01]  /*6070*/  FMUL.FTZ R75, R42, R139 ;  /* 0x0000008b2a4b7220 */ /* 0x000fe20000410000 */
[----:B------:R-:W-:-:S02]  /*6080*/  HADD2.F32 R70, -RZ, R70.H1_H1 ;  /* 0x30000046ff467230 */ /* 0x000fc40000004100 */
[----:B------:R-:W-:Y:S01]  /*6090*/  FMUL.FTZ R139, R40, R139 ;  /* 0x0000008b288b7220 */ /* 0x000fe20000410000 */
[----:B------:R-:W-:Y:S01]  /*60a0*/  F2FP.F16.F32.PACK_AB R68, R68, R143 ;  /* 0x0000008f4444723e */ /* 0x000fe200000000ff */
[----:B------:R-:W-:Y:S01]  /*60b0*/  FMUL.FTZ R141, R74, R73 ;  /* 0x000000494a8d7220 */ /* 0x000fe20000410000 */
[----:B------:R-:W-:Y:S01]  /*60c0*/  FFMA.FTZ R75, R40, R71, -R75 ;  /* 0x00000047284b7223 */ /* 0x000fe2000001084b */
[----:B------:R-:W-:Y:S01]  /*60d0*/  FMUL.FTZ R73, R70, R73 ;  /* 0x0000004946497220 */ /* 0x000fe20000410000 */
[----:B------:R-:W-:Y:S01]  /*60e0*/  FFMA.FTZ R139, R42, R71, R139 ;  /* 0x000000472a8b7223 */ /* 0x000fe2000001008b */
[----:B------:R-:W-:Y:S01]  /*60f0*/  FFMA.FTZ R70, R70, R41, -R141 ;  /* 0x0000002946467223 */ /* 0x000fe2000001088d */
[----:B------:R-:W-:Y:S01]  /*6100*/  F2FP.F16.F32.PACK_AB R71, R138, R51 ;  /* 0x000000338a47723e */ /* 0x000fe200000000ff */
[----:B------:R-:W-:Y:S01]  /*6110*/  FFMA.FTZ R74, R74, R41, R73 ;  /* 0x000000294a4a7223 */ /* 0x000fe20000010049 */
[----:B------:R-:W-:Y:S01]  /*6120*/  F2FP.F16.F32.PACK_AB R73, R136, R49 ;  /* 0x000000318849723e */ /* 0x000fe200000000ff */
[----:B------:R-:W-:Y:S01]  /*6130*/  IMAD.MOV.U32 R69, RZ, RZ, R43 ;  /* 0x000000ffff457224 */ /* 0x000fe200078e002b */
[----:B------:R-:W-:Y:S01]  /*6140*/  F2FP.F16.F32.PACK_AB R70, R70, R75 ;  /* 0x0000004b4646723e */ /* 0x000fe200000000ff */
[----:B------:R-:W-:Y:S01]  /*6150*/  IMAD.MOV.U32 R75, RZ, RZ, R140 ;  /* 0x000000ffff4b7224 */ /* 0x000fe200078e008c */
[----:B------:R-:W-:-:S02]  /*6160*/  F2FP.F16.F32.PACK_AB R72, R137, R48 ;  /* 0x000000308948723e */ /* 0x000fc400000000ff */
[----:B------:R-:W-:-:S07]  /*6170*/  F2FP.F16.F32.PACK_AB R74, R74, R139 ;  /* 0x0000008b4a4a723e */ /* 0x000fce00000000ff */
.L_x_1820:
[----:B------:R-:W-:Y:S05]  /*6180*/  BSYNC B3 ;  /* 0x0000000000037941 */ /* 0x000fea0003800000 */
.L_x_1819:
[----:B-1----:R1:W-:Y:S04]  /*6190*/  STG.E.128 desc[UR60][R116.64], R68 ;  /* 0x0000004474007986 */ /* 0x0023e8000c101d3c */
[----:B--2---:R1:W-:Y:S02]  /*61a0*/  @!P4 STG.E.128 desc[UR60][R118.64], R72 ;  /* 0x000000487600c986 */ /* 0x0043e4000c101d3c */
.L_x_1818:
[----:B------:R-:W-:Y:S05]  /*61b0*/  BSYNC B2 ;  /* 0x0000000000027941 */ /* 0x000fea0003800000 */
.L_x_1817:
[----:B------:R-:W-:-:S13]  /*61c0*/  ISETP.NE.AND P4, PT, R93, RZ, PT ;  /* 0x000000ff5d00720c */ /* 0x000fda0003f85270 */
[----:B------:R-:W-:Y:S05]  /*61d0*/  @!P4 BRA `(.L_x_1816) ;  /* 0x0000000400ecc947 */ /* 0x000fea0003800000 */
[----:B------:R-:W2:Y:S01]  /*61e0*/  LDL R50, [R1+0x40] ;  /* 0x0000400001327983 */ /* 0x000ea20000100800 */
[----:B------:R-:W-:Y:S01]  /*61f0*/  SEL R40, R29, R124, !P2 ;  /* 0x0000007c1d287207 */ /* 0x000fe20005000000 */
[----:B------:R-:W-:Y:S01]  /*6200*/  IMAD.SHL.U32 R51, R218, 0x40, RZ ;  /* 0x00000040da337824 */ /* 0x000fe200078e00ff */
[----:B------:R-:W-:Y:S01]  /*6210*/  IADD3 R48, P4, P5, R88, R114, R92 ;  /* 0x0000007258307210 */ /* 0x000fe20007d9e05c */
[----:B-1----:R-:W-:Y:S01]  /*6220*/  IMAD.SHL.U32 R68, R218, 0x40, RZ ;  /* 0x00000040da447824 */ /* 0x002fe200078e00ff */
        /* <DEDUP_REMOVED lines=17> */
[----:B------:R-:W-:-:S02]  /*6340*/  LOP3.LUT R41, R41, 0x1c0, R68, 0xf8, !PT ;  /* 0x000001c029297812 */ /* 0x000fc400078ef844 */
[CC--:B------:R-:W-:Y:S02]  /*6350*/  LEA R68, P5, R48.reuse, R108.reuse, 0x1 ;  /* 0x0000006c30447211 */ /* 0x0c0fe400078a08ff */
[----:B------:R-:W-:Y:S01]  /*6360*/  LOP3.LUT R40, R41, R51, RZ, 0x3c, !PT ;  /* 0x0000003329287212 */ /* 0x000fe200078e3cff */
[----:B------:R-:W-:Y:S01]  /*6370*/  IMAD R41, R17, 0x4000, R8 ;  /* 0x0000400011297824 */ /* 0x000fe200078e0208 */
[----:B------:R-:W-:Y:S02]  /*6380*/  LEA.HI.X R69, R48, R109, R49, 0x1, P5 ;  /* 0x0000006d30457211 */ /* 0x000fe400028f0c31 */
[----:B------:R-:W-:Y:S01]  /*6390*/  @!P4 LEA R70, P5, R114, R108, 0x1 ;  /* 0x0000006c7246c211 */ /* 0x000fe200078a08ff */
[----:B------:R-:W-:-:S03]  /*63a0*/  IMAD R41, R41, 0x2, R16 ;  /* 0x0000000229297824 */ /* 0x000fc600078e0210 */
        /* <DEDUP_REMOVED lines=8> */
[----:B------:R-:W-:Y:S02]  /*6430*/  SHF.R.U32.HI R73, RZ, 0x10, R45 ;  /* 0x00000010ff497819 */ /* 0x000fe4000001162d */
[--C-:B------:R-:W-:Y:S02]  /*6440*/  SHF.R.U64 R72, R36, 0x10, R37.reuse ;  /* 0x0000001024487819 */ /* 0x100fe40000001225 */
[----:B------:R-:W-:Y:S02]  /*6450*/  SHF.R.U32.HI R74, RZ, 0x10, R37 ;  /* 0x00000010ff4a7819 */ /* 0x000fe40000011625 */
[----:B------:R-:W-:Y:S01]  /*6460*/  SHF.R.U64 R44, R44, 0x10, R45 ;  /* 0x000000102c2c7819 */ /* 0x000fe2000000122d */
[----:B-1----:R-:W-:Y:S01]  /*6470*/  IMAD.MOV.U32 R45, RZ, RZ, R40 ;  /* 0x000000ffff2d7224 */ /* 0x002fe200078e0028 */
[--C-:B------:R-:W-:Y:S01]  /*6480*/  SHF.R.U64 R36, R38, 0x10, R39.reuse ;  /* 0x0000001026247819 */ /* 0x100fe20000001227 */
[--C-:B--2---:R-:W-:Y:S01]  /*6490*/  HADD2.F32 R40, -RZ, R49.reuse.H1_H1 ;  /* 0x30000031ff287230 */ /* 0x104fe20000004100 */
[----:B------:R-:W-:Y:S01]  /*64a0*/  SHF.R.U32.HI R115, RZ, 0x10, R39 ;  /* 0x00000010ff737819 */ /* 0x000fe20000011627 */
[----:B------:R-:W-:Y:S01]  /*64b0*/  HADD2.F32 R39, -RZ, R49.H0_H0 ;  /* 0x20000031ff277230 */ /* 0x000fe20000004100 */
[--C-:B------:R-:W-:Y:S01]  /*64c0*/  SHF.R.U64 R37, R46, 0x10, R47.reuse ;  /* 0x000000102e257819 */ /* 0x100fe2000000122f */
[--C-:B------:R-:W-:Y:S01]  /*64d0*/  HADD2.F32 R46, -RZ, R135.reuse.H0_H0 ;  /* 0x20000087ff2e7230 */ /* 0x100fe20000004100 */
[----:B------:R-:W-:Y:S01]  /*64e0*/  SHF.R.U32.HI R75, RZ, 0x10, R47 ;  /* 0x00000010ff4b7819 */ /* 0x000fe2000001162f */
[----:B------:R-:W-:-:S02]  /*64f0*/  HADD2.F32 R135, -RZ, R135.H1_H1 ;  /* 0x30000087ff877230 */ /* 0x000fc40000004100 */
[----:B------:R-:W-:Y:S02]  /*6500*/  HADD2.F32 R38, -RZ, R41.H0_H0 ;  /* 0x20000029ff267230 */ /* 0x000fe40000004100 */
[----:B------:R-:W-:Y:S02]  /*6510*/  HADD2.F32 R49, -RZ, R73.H0_H0 ;  /* 0x20000049ff317230 */ /* 0x000fe40000004100 */
[-C--:B------:R-:W-:Y:S01]  /*6520*/  FMUL.FTZ R73, R39, R135.reuse ;  /* 0x0000008727497220 */ /* 0x080fe20000410000 */
[----:B------:R-:W-:Y:S02]  /*6530*/  HADD2.F32 R41, -RZ, R41.H1_H1 ;  /* 0x30000029ff297230 */ /* 0x000fe40000004100 */
[----:B------:R-:W-:Y:S02]  /*6540*/  HADD2.F32 R47, -RZ, R74.H0_H0 ;  /* 0x2000004aff2f7230 */ /* 0x000fe40000004100 */
[----:B------:R-:W-:Y:S01]  /*6550*/  FMUL.FTZ R74, R38, R135 ;  /* 0x00000087264a7220 */ /* 0x000fe20000410000 */
[-C--:B------:R-:W-:Y:S01]  /*6560*/  FMUL.FTZ R114, R40, R49.reuse ;  /* 0x0000003128727220 */ /* 0x080fe20000410000 */
[----:B------:R-:W-:Y:S01]  /*6570*/  FMUL.FTZ R49, R41, R49 ;  /* 0x0000003129317220 */ /* 0x000fe20000410000 */
[-C--:B------:R-:W-:Y:S01]  /*6580*/  FFMA.FTZ R38, R38, R46.reuse, -R73 ;  /* 0x0000002e26267223 */ /* 0x080fe20000010849 */
[----:B------:R-:W-:Y:S01]  /*6590*/  FFMA.FTZ R39, R39, R46, R74 ;  /* 0x0000002e27277223 */ /* 0x000fe2000001004a */
[-C--:B------:R-:W-:Y:S01]  /*65a0*/  FFMA.FTZ R41, R41, R47.reuse, -R114 ;  /* 0x0000002f29297223 */ /* 0x080fe20000010872 */
[----:B------:R-:W-:Y:S01]  /*65b0*/  FFMA.FTZ R40, R40, R47, R49 ;  /* 0x0000002f28287223 */ /* 0x000fe20000010031 */
[----:B------:R-:W-:-:S02]  /*65c0*/  HADD2.F32 R73, -RZ, R134.H0_H0 ;  /* 0x20000086ff497230 */ /* 0x000fc40000004100 */
[----:B------:R-:W-:Y:S01]  /*65d0*/  HADD2.F32 R46, -RZ, R43.H0_H0 ;  /* 0x2000002bff2e7230 */ /* 0x000fe20000004100 */
[----:B------:R-:W-:Y:S01]  /*65e0*/  F2FP.F16.F32.PACK_AB R41, R41, R38 ;  /* 0x000000262929723e */ /* 0x000fe200000000ff */
[--C-:B------:R-:W-:Y:S01]  /*65f0*/  HADD2.F32 R47, -RZ, R51.reuse.H0_H0 ;  /* 0x20000033ff2f7230 */ /* 0x100fe20000004100 */
[----:B------:R-:W-:Y:S01]  /*6600*/  F2FP.F16.F32.PACK_AB R39, R40, R39 ;  /* 0x000000272827723e */ /* 0x000fe200000000ff */
[----:B------:R-:W-:Y:S02]  /*6610*/  HADD2.F32 R51, -RZ, R51.H1_H1 ;  /* 0x30000033ff337230 */ /* 0x000fe40000004100 */
[-C--:B------:R-:W-:Y:S01]  /*6620*/  FMUL.FTZ R116, R46, R73.reuse ;  /* 0x000000492e747220 */ /* 0x080fe20000410000 */
[----:B------:R-:W-:Y:S02]  /*6630*/  HADD2.F32 R114, -RZ, R75.H0_H0 ;  /* 0x2000004bff727230 */ /* 0x000fe40000004100 */
[----:B------:R-:W-:Y:S01]  /*6640*/  FMUL.FTZ R75, R47, R73 ;  /* 0x000000492f4b7220 */ /* 0x000fe20000410000 */
[----:B------:R-:W-:-:S02]  /*6650*/  HADD2.F32 R49, -RZ, R132.H1_H1 ;  /* 0x30000084ff317230 */ /* 0x000fc40000004100 */
[----:B------:R-:W-:Y:S02]  /*6660*/  HADD2.F32 R43, -RZ, R43.H1_H1 ;  /* 0x3000002bff2b7230 */ /* 0x000fe40000004100 */
[-C--:B------:R-:W-:Y:S01]  /*6670*/  FMUL.FTZ R118, R51, R114.reuse ;  /* 0x0000007233767220 */ /* 0x080fe20000410000 */
[----:B------:R-:W-:Y:S02]  /*6680*/  HADD2.F32 R74, -RZ, R115.H0_H0 ;  /* 0x20000073ff4a7230 */ /* 0x000fe40000004100 */
[----:B------:R-:W-:Y:S01]  /*6690*/  FFMA.FTZ R116, R47, R49, R116 ;  /* 0x000000312f747223 */ /* 0x000fe20000010074 */
[----:B------:R-:W-:Y:S02]  /*66a0*/  HADD2.F32 R47, -RZ, R44.H0_H0 ;  /* 0x2000002cff2f7230 */ /* 0x000fe40000004100 */
[C---:B------:R-:W-:Y:S01]  /*66b0*/  FMUL.FTZ R114, R43.reuse, R114 ;  /* 0x000000722b727220 */ /* 0x040fe20000410000 */
[----:B------:R-:W-:Y:S02]  /*66c0*/  HADD2.F32 R44, -RZ, R48.H0_H0 ;  /* 0x20000030ff2c7230 */ /* 0x000fe40000004100 */
[----:B------:R-:W-:Y:S01]  /*66d0*/  FFMA.FTZ R118, R43, R74, -R118 ;  /* 0x0000004a2b767223 */ /* 0x000fe20000010876 */
[----:B------:R-:W-:-:S02]  /*66e0*/  HADD2.F32 R43, -RZ, R45.H0_H0 ;  /* 0x2000002dff2b7230 */ /* 0x000fc40000004100 */
[----:B------:R-:W-:Y:S01]  /*66f0*/  FFMA.FTZ R75, R46, R49, -R75 ;  /* 0x000000312e4b7223 */ /* 0x000fe2000001084b */
[----:B------:R-:W-:Y:S02]  /*6700*/  HADD2.F32 R48, -RZ, R48.H1_H1 ;  /* 0x30000030ff307230 */ /* 0x000fe40000004100 */
[----:B------:R-:W-:Y:S01]  /*6710*/  FFMA.FTZ R115, R51, R74, R114 ;  /* 0x0000004a33737223 */ /* 0x000fe20000010072 */
[----:B------:R-:W-:Y:S02]  /*6720*/  HADD2.F32 R134, -RZ, R134.H1_H1 ;  /* 0x30000086ff867230 */ /* 0x000fe40000004100 */
[----:B------:R-:W-:Y:S02]  /*6730*/  HADD2.F32 R45, -RZ, R45.H1_H1 ;  /* 0x3000002dff2d7230 */ /* 0x000fe40000004100 */
[----:B------:R-:W-:Y:S01]  /*6740*/  FMUL.FTZ R114, R48, R47 ;  /* 0x0000002f30727220 */ /* 0x000fe20000410000 */
[----:B------:R-:W-:Y:S02]  /*6750*/  HADD2.F32 R46, -RZ, R133.H0_H0 ;  /* 0x20000085ff2e7230 */ /* 0x000fe40000004100 */
[----:B------:R-:W-:Y:S01]  /*6760*/  FMUL.FTZ R74, R44, R134 ;  /* 0x000000862c4a7220 */ /* 0x000fe20000410000 */
[----:B------:R-:W-:-:S02]  /*6770*/  HADD2.F32 R72, -RZ, R72.H0_H0 ;  /* 0x20000048ff487230 */ /* 0x000fc40000004100 */
[----:B------:R-:W-:Y:S01]  /*6780*/  FMUL.FTZ R47, R45, R47 ;  /* 0x0000002f2d2f7220 */ /* 0x000fe20000410000 */
[C---:B------:R-:W-:Y:S01]  /*6790*/  FMUL.FTZ R49, R43.reuse, R134 ;  /* 0x000000862b317220 */ /* 0x040fe20000410000 */
[----:B------:R-:W-:Y:S01]  /*67a0*/  FFMA.FTZ R74, R43, R46, -R74 ;  /* 0x0000002e2b4a7223 */ /* 0x000fe2000001084a */
[----:B------:R-:W-:Y:S02]  /*67b0*/  HADD2.F32 R43, -RZ, R50.H0_H0 ;  /* 0x20000032ff2b7230 */ /* 0x000fe40000004100 */
[----:B------:R-:W-:Y:S01]  /*67c0*/  FFMA.FTZ R48, R48, R72, R47 ;  /* 0x0000004830307223 */ /* 0x000fe2000001002f */
[----:B------:R-:W-:Y:S01]  /*67d0*/  FFMA.FTZ R49, R44, R46, R49 ;  /* 0x0000002e2c317223 */ /* 0x000fe20000010031 */
[----:B------:R-:W-:Y:S02]  /*67e0*/  HADD2.F32 R47, -RZ, R37.H0_H0 ;  /* 0x20000025ff2f7230 */ /* 0x000fe40000004100 */
[----:B------:R-:W-:Y:S01]  /*67f0*/  FFMA.FTZ R51, R45, R72, -R114 ;  /* 0x000000482d337223 */ /* 0x000fe20000010872 */
[----:B------:R-:W-:Y:S01]  /*6800*/  HADD2.F32 R44, -RZ, R133.H1_H1 ;  /* 0x30000085ff2c7230 */ /* 0x000fe20000004100 */
[----:B------:R-:W-:Y:S01]  /*6810*/  F2FP.F16.F32.PACK_AB R115, R115, R116 ;  /* 0x000000747373723e */ /* 0x000fe200000000ff */
[----:B------:R-:W-:Y:S01]  /*6820*/  HADD2.F32 R37, -RZ, R42.H0_H0 ;  /* 0x2000002aff257230 */ /* 0x000fe20000004100 */
[----:B------:R-:W-:Y:S01]  /*6830*/  F2FP.F16.F32.PACK_AB R48, R48, R49 ;  /* 0x000000313030723e */ /* 0x000fe200000000ff */
[----:B------:R-:W-:Y:S01]  /*6840*/  HADD2.F32 R50, -RZ, R50.H1_H1 ;  /* 0x30000032ff327230 */ /* 0x000fe20000004100 */
[----:B------:R-:W-:Y:S01]  /*6850*/  F2FP.F16.F32.PACK_AB R40, R51, R74 ;  /* 0x0000004a3328723e */ /* 0x000fe200000000ff */
[----:B------:R-:W-:Y:S01]  /*6860*/  HADD2.F32 R42, -RZ, R42.H1_H1 ;  /* 0x3000002aff2a7230 */ /* 0x000fe20000004100 */
[----:B------:R-:W-:Y:S01]  /*6870*/  MOV R51, R115 ;  /* 0x0000007300337202 */ /* 0x000fe20000000f00 */
[----:B------:R-:W-:-:S02]  /*6880*/  HADD2.F32 R45, -RZ, R36.H0_H0 ;  /* 0x20000024ff2d7230 */ /* 0x000fc40000004100 */
[-C--:B------:R-:W-:Y:S01]  /*6890*/  FMUL.FTZ R36, R43, R44.reuse ;  /* 0x0000002c2b247220 */ /* 0x080fe20000410000 */
[----:B------:R-:W-:Y:S02]  /*68a0*/  HADD2.F32 R132, -RZ, R132.H0_H0 ;  /* 0x20000084ff847230 */ /* 0x000fe40000004100 */
[-C--:B------:R-:W-:Y:S01]  /*68b0*/  FMUL.FTZ R73, R50, R47.reuse ;  /* 0x0000002f32497220 */ /* 0x080fe20000410000 */
[C---:B------:R-:W-:Y:S01]  /*68c0*/  FMUL.FTZ R44, R37.reuse, R44 ;  /* 0x0000002c252c7220 */ /* 0x040fe20000410000 */
[C---:B------:R-:W-:Y:S01]  /*68d0*/  FMUL.FTZ R47, R42.reuse, R47 ;  /* 0x0000002f2a2f7220 */ /* 0x040fe20000410000 */
[----:B------:R-:W-:Y:S02]  /*68e0*/  IMAD.MOV.U32 R49, RZ, RZ, R39 ;  /* 0x000000ffff317224 */ /* 0x000fe400078e0027 */
[-C--:B------:R-:W-:Y:S01]  /*68f0*/  FFMA.FTZ R36, R37, R132.reuse, -R36 ;  /* 0x0000008425247223 */ /* 0x080fe20000010824 */
[----:B------:R-:W-:Y:S01]  /*6900*/  FFMA.FTZ R44, R43, R132, R44 ;  /* 0x000000842b2c7223 */ /* 0x000fe2000001002c */
[-C--:B------:R-:W-:Y:S01]  /*6910*/  FFMA.FTZ R73, R42, R45.reuse, -R73 ;  /* 0x0000002d2a497223 */ /* 0x080fe20000010849 */
[----:B------:R-:W-:Y:S01]  /*6920*/  FFMA.FTZ R47, R50, R45, R47 ;  /* 0x0000002d322f7223 */ /* 0x000fe2000001002f */
[----:B------:R-:W-:-:S03]  /*6930*/  F2FP.F16.F32.PACK_AB R43, R118, R75 ;  /* 0x0000004b762b723e */ /* 0x000fc600000000ff */
[----:B------:R-:W-:Y:S02]  /*6940*/  F2FP.F16.F32.PACK_AB R42, R73, R36 ;  /* 0x00000024492a723e */ /* 0x000fe400000000ff */
[----:B------:R-:W-:-:S07]  /*6950*/  F2FP.F16.F32.PACK_AB R50, R47, R44 ;  /* 0x0000002c2f32723e */ /* 0x000fce00000000ff */
.L_x_1822:
[----:B------:R-:W-:Y:S05]  /*6960*/  BSYNC B2 ;  /* 0x0000000000027941 */ /* 0x000fea0003800000 */
.L_x_1821:
[----:B-1----:R3:W-:Y:S04]  /*6970*/  STG.E.128 desc[UR60][R68.64], R40 ;  /* 0x0000002844007986 */ /* 0x0027e8000c101d3c */
[----:B--2---:R3:W-:Y:S02]  /*6980*/  @!P4 STG.E.128 desc[UR60][R70.64], R48 ;  /* 0x000000304600c986 */ /* 0x0047e4000c101d3c */
.L_x_1816:
[----:B------:R-:W-:Y:S05]  /*6990*/  BSYNC B1 ;  /* 0x0000000000017941 */ /* 0x000fea0003800000 */
.L_x_1815:
[----:B------:R-:W-:Y:S02]  /*69a0*/  VIADD R37, R218, 0x20 ;  /* 0x00000020da257836 */ /* 0x000fe40000000000 */
[-C--:B------:R-:W-:Y:S02]  /*69b0*/  IMAD R36, R102, R110.reuse, RZ ;  /* 0x0000006e66247224 */ /* 0x080fe400078e02ff */
[----:B------:R-:W-:-:S04]  /*69c0*/  IMAD.WIDE.U32 R112, R37, R110, R112 ;  /* 0x0000006e25707225 */ /* 0x000fc800078e0070 */
[----:B---3--:R-:W-:Y:S01]  /*69d0*/  IMAD R49, R37, R111, R36 ;  /* 0x0000006f25317224 */ /* 0x008fe200078e0224 */
[----:B------:R-:W-:Y:S06]  /*69e0*/  @P0 BRA `(.L_x_1793) ;  /* 0x0000001000d00947 */ /* 0x000fec0003800000 */
[----:B------:R-:W-:Y:S01]  /*69f0*/  ISETP.NE.AND P0, PT, R30, RZ, PT ;  /* 0x000000ff1e00720c */ /* 0x000fe20003f05270 */
[----:B------:R-:W-:Y:S01]  /*6a00*/  BSSY B1, `(.L_x_1823) ;  /* 0x0000083000017945 */ /* 0x000fe20003800000 */
[----:B------:R-:W-:-:S11]  /*6a10*/  IMAD.IADD R49, R113, 0x1, R49 ;  /* 0x0000000171317824 */ /* 0x000fd600078e0231 */
[----:B------:R-:W-:Y:S05]  /*6a20*/  @!P0 BRA `(.L_x_1824) ;  /* 0x0000000800008947 */ /* 0x000fea0003800000 */
[----:B------:R-:W2:Y:S01]  /*6a30*/  LDL R40, [R1+0x3c] ;  /* 0x00003c0001287983 */ /* 0x000ea20000100800 */
[----:B------:R-:W-:Y:S01]  /*6a40*/  SEL R36, R29, R124, !P3 ;  /* 0x0000007c1d247207 */ /* 0x000fe20005800000 */
[C---:B------:R-:W-:Y:S01]  /*6a50*/  VIADD R41, R218.reuse, 0x20 ;  /* 0x00000020da297836 */ /* 0x040fe20000000000 */
[----:B------:R-:W-:Y:S01]  /*6a60*/  IADD3 R39, R218, 0x20, RZ ;  /* 0x00000020da277810 */ /* 0x000fe20007ffe0ff */
[----:B------:R-:W-:Y:S01]  /*6a70*/  BSSY B2, `(.L_x_1825) ;  /* 0x0000079000027945 */ /* 0x000fe20003800000 */
[----:B------:R-:W-:Y:S01]  /*6a80*/  SHF.R.S32.HI R37, RZ, 0x1f, R36 ;  /* 0x0000001fff257819 */ /* 0x000fe20000011424 */
[----:B------:R-:W-:Y:S02]  /*6a90*/  IMAD.SHL.U32 R41, R41, 0x40, RZ ;  /* 0x0000004029297824 */ /* 0x000fe400078e00ff */
[----:B------:R-:W-:Y:S01]  /*6aa0*/  IMAD.SHL.U32 R39, R39, 0x40, RZ ;  /* 0x0000004027277824 */ /* 0x000fe200078e00ff */
[----:B------:R-:W-:Y:S02]  /*6ab0*/  LEA.HI R36, R37, R36, RZ, 0x4 ;  /* 0x0000002425247211 */ /* 0x000fe400078f20ff */
[----:B------:R-:W-:-:S02]  /*6ac0*/  LOP3.LUT R41, R41, 0x1c0, RZ, 0xc0, !PT ;  /* 0x000001c029297812 */ /* 0x000fc400078ec0ff */
[----:B------:R-:W-:Y:S02]  /*6ad0*/  LEA.HI.SX32 R36, R36, R35, 0x1c ;  /* 0x0000002324247211 */ /* 0x000fe400078fe2ff */
[----:B------:R-:W-:Y:S02]  /*6ae0*/  LOP3.LUT R39, R39, 0x1c0, RZ, 0xc0, !PT ;  /* 0x000001c027277812 */ /* 0x000fe400078ec0ff */
[----:B------:R-:W-:Y:S01]  /*6af0*/  SHF.R.S32.HI R37, RZ, 0x1f, R36 ;  /* 0x0000001fff257819 */ /* 0x000fe20000011424 */
[----:B------:R-:W-:Y:S01]  /*6b00*/  IMAD.SHL.U32 R47, R36, 0x8, RZ ;  /* 0x00000008242f7824 */ /* 0x000fe200078e00ff */
[----:B------:R-:W-:Y:S02]  /*6b10*/  SHF.R.U32.HI R41, RZ, 0x3, R41 ;  /* 0x00000003ff297819 */ /* 0x000fe40000011629 */
[----:B------:R-:W-:Y:S02]  /*6b20*/  LEA.HI R38, R37, R36, RZ, 0x3 ;  /* 0x0000002425267211 */ /* 0x000fe400078f18ff */
[----:B------:R-:W-:-:S02]  /*6b30*/  LOP3.LUT R36, R39, 0x38, R47, 0xf8, !PT ;  /* 0x0000003827247812 */ /* 0x000fc400078ef82f */
[----:B------:R-:W-:Y:S01]  /*6b40*/  IADD3 R37, P4, P5, R88, R112, R90 ;  /* 0x0000007058257210 */ /* 0x000fe20007d9e05a */
[----:B------:R-:W-:Y:S01]  /*6b50*/  IMAD.SHL.U32 R39, R38, 0x200, RZ ;  /* 0x0000020026277824 */ /* 0x000fe200078e00ff */
[----:B------:R-:W-:Y:S02]  /*6b60*/  LOP3.LUT R36, R36, R41, RZ, 0x3c, !PT ;  /* 0x0000002924247212 */ /* 0x000fe400078e3cff */
[----:B------:R-:W-:Y:S02]  /*6b70*/  IADD3.X R38, R0, R49, R96, P4, P5 ;  /* 0x0000003100267210 */ /* 0x000fe400027ea460 */
[----:B------:R-:W-:Y:S02]  /*6b80*/  LOP3.LUT R39, R39, 0x7ffff000, RZ, 0xc0, !PT ;  /* 0x7ffff00027277812 */ /* 0x000fe400078ec0ff */
[----:B------:R-:W-:Y:S02]  /*6b90*/  LEA R44, P4, R37, R108, 0x1 ;  /* 0x0000006c252c7211 */ /* 0x000fe400078808ff */
[----:B------:R-:W-:-:S02]  /*6ba0*/  ISETP.GE.AND P0, PT, R47, R122, PT ;  /* 0x0000007a2f00720c */ /* 0x000fc40003f06270 */
[----:B------:R-:W-:Y:S01]  /*6bb0*/  LEA.HI.X R45, R37, R109, R38, 0x1, P4 ;  /* 0x0000006d252d7211 */ /* 0x000fe200020f0c26 */
[----:B------:R-:W-:-:S04]  /*6bc0*/  IMAD R37, R17, 0x4000, R5 ;  /* 0x0000400011257824 */ /* 0x000fc800078e0205 */
[----:B------:R-:W-:-:S06]  /*6bd0*/  IMAD R37, R37, 0x2, R16 ;  /* 0x0000000225257824 */ /* 0x000fcc00078e0210 */
[--C-:B------:R-:W-:Y:S02]  /*6be0*/  @!P0 SHF.R.S32.HI R48, RZ, 0x1f, R47.reuse ;  /* 0x0000001fff308819 */ /* 0x100fe4000001142f */
[----:B------:R-:W-:-:S04]  /*6bf0*/  @!P0 IADD3 R47, P4, P5, R88, R112, R47 ;  /* 0x00000070582f8210 */ /* 0x000fc80007d9e02f */
[----:B------:R-:W-:Y:S02]  /*6c00*/  @!P0 IADD3.X R48, R0, R49, R48, P4, P5 ;  /* 0x0000003100308210 */ /* 0x000fe400027ea430 */
[----:B------:R-:W-:Y:S02]  /*6c10*/  ISETP.GE.AND P5, PT, R18, R120, PT ;  /* 0x000000781200720c */ /* 0x000fe40003fa6270 */
[----:B------:R-:W-:-:S04]  /*6c20*/  @!P0 LEA R46, P4, R47, R108, 0x1 ;  /* 0x0000006c2f2e8211 */ /* 0x000fc800078808ff */
[----:B------:R-:W-:Y:S02]  /*6c30*/  @!P0 LEA.HI.X R47, R47, R109, R48, 0x1, P4 ;  /* 0x0000006d2f2f8211 */ /* 0x000fe400020f0c30 */
[----:B--2---:R-:W-:-:S04]  /*6c40*/  IADD3 R36, R36, R39, R40 ;  /* 0x0000002724247210 */ /* 0x004fc80007ffe028 */
[----:B------:R-:W-:-:S05]  /*6c50*/  LEA R39, R17, R36, 0xe ;  /* 0x0000002411277211 */ /* 0x000fca00078e70ff */
[----:B------:R-:W-:Y:S02]  /*6c60*/  IMAD R40, R39, 0x2, R16 ;  /* 0x0000000227287824 */ /* 0x000fe400078e0210 */
[----:B------:R-:W2:Y:S04]  /*6c70*/  LDS.128 R36, [R37+0x20400] ;  /* 0x0204000025247984 */ /* 0x000ea80000000c00 */
[----:B------:R-:W3:Y:S01]  /*6c80*/  LDS.128 R40, [R40+0x20400] ;  /* 0x0204000028287984 */ /* 0x000ee20000000c00 */
[----:B------:R-:W-:Y:S05]  /*6c90*/  @P5 BRA `(.L_x_1826) ;  /* 0x0000000400585947 */ /* 0x000fea0003800000 */
[--C-:B-1----:R-:W-:Y:S01]  /*6ca0*/  SHF.R.U64 R70, R64, 0x10, R65.reuse ;  /* 0x0000001040467819 */ /* 0x102fe20000001241 */
[----:B---3--:R-:W-:Y:S01]  /*6cb0*/  IMAD.MOV.U32 R50, RZ, RZ, R40 ;  /* 0x000000ffff327224 */ /* 0x008fe200078e0028 */
[----:B------:R-:W-:Y:S01]  /*6cc0*/  SHF.R.U32.HI R64, RZ, 0x10, R65 ;  /* 0x00000010ff407819 */ /* 0x000fe20000011641 */
[----:B--2---:R-:W-:Y:S01]  /*6cd0*/  IMAD.MOV.U32 R40, RZ, RZ, R38 ;  /* 0x000000ffff287224 */ /* 0x004fe200078e0026 */
[----:B------:R-:W-:Y:S01]  /*6ce0*/  MOV R51, R42 ;  /* 0x0000002a00337202 */ /* 0x000fe20000000f00 */
[--C-:B------:R-:W-:Y:S01]  /*6cf0*/  HADD2.F32 R42, -RZ, R41.reuse.H0_H0 ;  /* 0x20000029ff2a7230 */ /* 0x100fe20000004100 */
[----:B------:R-:W-:Y:S01]  /*6d00*/  SHF.R.U64 R71, R56, 0x10, R57 ;  /* 0x0000001038477819 */ /* 0x000fe20000001239 */
[----:B------:R-:W-:Y:S01]  /*6d10*/  HADD2.F32 R41, -RZ, R41.H1_H1 ;  /* 0x30000029ff297230 */ /* 0x000fe20000004100 */
[----:B------:R-:W-:Y:S01]  /*6d20*/  SHF.R.U64 R48, R58, 0x10, R59 ;  /* 0x000000103a307819 */ /* 0x000fe2000000123b */
[--C-:B------:R-:W-:Y:S01]  /*6d30*/  HADD2.F32 R38, -RZ, R37.reuse.H0_H0 ;  /* 0x20000025ff267230 */ /* 0x100fe20000004100 */
[----:B------:R-:W-:Y:S01]  /*6d40*/  SHF.R.U32.HI R56, RZ, 0x10, R57 ;  /* 0x00000010ff387819 */ /* 0x000fe20000011639 */
[----:B------:R-:W-:Y:S01]  /*6d50*/  HADD2.F32 R58, -RZ, R64.H0_H0 ;  /* 0x20000040ff3a7230 */ /* 0x000fe20000004100 */
[----:B------:R-:W-:Y:S01]  /*6d60*/  SHF.R.U32.HI R68, RZ, 0x10, R59 ;  /* 0x00000010ff447819 */ /* 0x000fe2000001163b */
[----:B------:R-:W-:Y:S01]  /*6d70*/  HADD2.F32 R37, -RZ, R37.H1_H1 ;  /* 0x30000025ff257230 */ /* 0x000fe20000004100 */
[----:B------:R-:W-:Y:S01]  /*6d80*/  SHF.R.U64 R69, R66, 0x10, R67 ;  /* 0x0000001042457819 */ /* 0x000fe20000001243 */
[----:B------:R-:W-:-:S02]  /*6d90*/  HADD2.F32 R59, -RZ, R131.H1_H1 ;  /* 0x30000083ff3b7230 */ /* 0x000fc40000004100 */
[-C--:B------:R-:W-:Y:S01]  /*6da0*/  FMUL.FTZ R64, R41, R58.reuse ;  /* 0x0000003a29407220 */ /* 0x080fe20000410000 */
[----:B------:R-:W-:Y:S02]  /*6db0*/  HADD2.F32 R56, -RZ, R56.H0_H0 ;  /* 0x20000038ff387230 */ /* 0x000fe40000004100 */
[C---:B------:R-:W-:Y:S01]  /*6dc0*/  FMUL.FTZ R58, R37.reuse, R58 ;  /* 0x0000003a253a7220 */ /* 0x040fe20000410000 */
[----:B------:R-:W-:Y:S02]  /*6dd0*/  HADD2.F32 R57, -RZ, R129.H1_H1 ;  /* 0x30000081ff397230 */ /* 0x000fe40000004100 */
[-C--:B------:R-:W-:Y:S01]  /*6de0*/  FMUL.FTZ R65, R42, R59.reuse ;  /* 0x0000003b2a417220 */ /* 0x080fe20000410000 */
[----:B------:R-:W-:Y:S01]  /*6df0*/  SHF.R.U32.HI R67, RZ, 0x10, R67 ;  /* 0x00000010ff437819 */ /* 0x000fe20000011643 */
[-C--:B------:R-:W-:Y:S01]  /*6e00*/  FFMA.FTZ R64, R37, R56.reuse, -R64 ;  /* 0x0000003825407223 */ /* 0x080fe20000010840 */
[----:B------:R-:W-:Y:S01]  /*6e10*/  FFMA.FTZ R66, R41, R56, R58 ;  /* 0x0000003829427223 */ /* 0x000fe2000001003a */
[C---:B------:R-:W-:Y:S01]  /*6e20*/  FMUL.FTZ R59, R38.reuse, R59 ;  /* 0x0000003b263b7220 */ /* 0x040fe20000410000 */
[----:B------:R-:W-:Y:S01]  /*6e30*/  FFMA.FTZ R65, R38, R57, -R65 ;  /* 0x0000003926417223 */ /* 0x000fe20000010841 */
[----:B------:R-:W-:-:S02]  /*6e40*/  HADD2.F32 R56, -RZ, R130.H1_H1 ;  /* 0x30000082ff387230 */ /* 0x000fc40000004100 */
[----:B------:R-:W-:Y:S02]  /*6e50*/  HADD2.F32 R37, -RZ, R39.H0_H0 ;  /* 0x20000027ff257230 */ /* 0x000fe40000004100 */
[----:B------:R-:W-:Y:S01]  /*6e60*/  FFMA.FTZ R59, R42, R57, R59 ;  /* 0x000000392a3b7223 */ /* 0x000fe2000001003b */
[--C-:B------:R-:W-:Y:S02]  /*6e70*/  HADD2.F32 R38, -RZ, R43.reuse.H0_H0 ;  /* 0x2000002bff267230 */ /* 0x100fe40000004100 */
[----:B------:R-:W-:Y:S02]  /*6e80*/  HADD2.F32 R41, -RZ, R128.H1_H1 ;  /* 0x30000080ff297230 */ /* 0x000fe40000004100 */
[----:B------:R-:W-:Y:S01]  /*6e90*/  FMUL.FTZ R57, R37, R56 ;  /* 0x0000003825397220 */ /* 0x000fe20000410000 */
[----:B------:R-:W-:Y:S02]  /*6ea0*/  HADD2.F32 R43, -RZ, R43.H1_H1 ;  /* 0x3000002bff2b7230 */ /* 0x000fe40000004100 */
[----:B------:R-:W-:-:S02]  /*6eb0*/  HADD2.F32 R58, -RZ, R67.H0_H0 ;  /* 0x20000043ff3a7230 */ /* 0x000fc40000004100 */
[CC--:B------:R-:W-:Y:S01]  /*6ec0*/  FFMA.FTZ R57, R38.reuse, R41.reuse, R57 ;  /* 0x0000002926397223 */ /* 0x0c0fe20000010039 */
[----:B------:R-:W-:Y:S02]  /*6ed0*/  HADD2.F32 R39, -RZ, R39.H1_H1 ;  /* 0x30000027ff277230 */ /* 0x000fe40000004100 */
[----:B------:R-:W-:Y:S02]  /*6ee0*/  HADD2.F32 R42, -RZ, R68.H0_H0 ;  /* 0x20000044ff2a7230 */ /* 0x000fe40000004100 */
[----:B------:R-:W-:Y:S01]  /*6ef0*/  FMUL.FTZ R68, R38, R56 ;  /* 0x0000003826447220 */ /* 0x000fe20000410000 */
[-C--:B------:R-:W-:Y:S01]  /*6f00*/  FMUL.FTZ R56, R43, R58.reuse ;  /* 0x0000003a2b387220 */ /* 0x080fe20000410000 */
[----:B------:R-:W-:Y:S01]  /*6f10*/  FMUL.FTZ R58, R39, R58 ;  /* 0x0000003a273a7220 */ /* 0x000fe20000410000 */
[----:B------:R-:W-:Y:S02]  /*6f20*/  HADD2.F32 R131, -RZ, R131.H0_H0 ;  /* 0x20000083ff837230 */ /* 0x000fe40000004100 */
[----:B------:R-:W-:Y:S01]  /*6f30*/  FFMA.FTZ R68, R37, R41, -R68 ;  /* 0x0000002925447223 */ /* 0x000fe20000010844 */
[----:B------:R-:W-:-:S02]  /*6f40*/  HADD2.F32 R38, -RZ, R50.H0_H0 ;  /* 0x20000032ff267230 */ /* 0x000fc40000004100 */
[-C--:B------:R-:W-:Y:S01]  /*6f50*/  FFMA.FTZ R67, R39, R42.reuse, -R56 ;  /* 0x0000002a27437223 */ /* 0x080fe20000010838 */
[----:B------:R-:W-:Y:S02]  /*6f60*/  HADD2.F32 R41, -RZ, R70.H0_H0 ;  /* 0x20000046ff297230 */ /* 0x000fe40000004100 */
[----:B------:R-:W-:Y:S01]  /*6f70*/  FFMA.FTZ R58, R43, R42, R58 ;  /* 0x0000002a2b3a7223 */ /* 0x000fe2000001003a */
[----:B------:R-:W-:Y:S02]  /*6f80*/  HADD2.F32 R37, -RZ, R36.H0_H0 ;  /* 0x20000024ff257230 */ /* 0x000fe40000004100 */
[-C--:B------:R-:W-:Y:S01]  /*6f90*/  FMUL.FTZ R42, R38, R131.reuse ;  /* 0x00000083262a7220 */ /* 0x080fe20000410000 */
[----:B------:R-:W-:Y:S01]  /*6fa0*/  HADD2.F32 R50, -RZ, R50.H1_H1 ;  /* 0x30000032ff327230 */ /* 0x000fe20000004100 */
[----:B------:R-:W-:Y:S01]  /*6fb0*/  F2FP.F16.F32.PACK_AB R67, R67, R68 ;  /* 0x000000444343723e */ /* 0x000fe200000000ff */
[----:B------:R-:W-:Y:S02]  /*6fc0*/  HADD2.F32 R129, -RZ, R129.H0_H0 ;  /* 0x20000081ff817230 */ /* 0x000fe40000004100 */
[----:B------:R-:W-:Y:S01]  /*6fd0*/  FMUL.FTZ R131, R37, R131 ;  /* 0x0000008325837220 */ /* 0x000fe20000410000 */
[----:B------:R-:W-:-:S02]  /*6fe0*/  HADD2.F32 R36, -RZ, R36.H1_H1 ;  /* 0x30000024ff247230 */ /* 0x000fc40000004100 */
[----:B------:R-:W-:Y:S01]  /*6ff0*/  FMUL.FTZ R43, R50, R41 ;  /* 0x00000029322b7220 */ /* 0x000fe20000410000 */
        /* <DEDUP_REMOVED lines=8> */
[----:B------:R-:W-:Y:S01]  /*7080*/  HADD2.F32 R38, -RZ, R69.H0_H0 ;  /* 0x20000045ff267230 */ /* 0x000fe20000004100 */
[----:B------:R-:W-:Y:S01]  /*7090*/  F2FP.F16.F32.PACK_AB R57, R58, R57 ;  /* 0x000000393a39723e */ /* 0x000fe200000000ff */
[----:B------:R-:W-:-:S02]  /*70a0*/  HADD2.F32 R36, -RZ, R40.H0_H0 ;  /* 0x20000028ff247230 */ /* 0x000fc40000004100 */
[-C--:B------:R-:W-:Y:S01]  /*70b0*/  FMUL.FTZ R39, R37, R130.reuse ;  /* 0x0000008225277220 */ /* 0x080fe20000410000 */
[----:B------:R-:W-:Y:S01]  /*70c0*/  HADD2.F32 R51, -RZ, R51.H1_H1 ;  /* 0x30000033ff337230 */ /* 0x000fe20000004100 */
[----:B------:R-:W-:Y:S01]  /*70d0*/  F2FP.F16.F32.PACK_AB R50, R50, R131 ;  /* 0x000000833232723e */ /* 0x000fe200000000ff */
[----:B------:R-:W-:Y:S02]  /*70e0*/  HADD2.F32 R40, -RZ, R40.H1_H1 ;  /* 0x30000028ff287230 */ /* 0x000fe40000004100 */
[----:B------:R-:W-:Y:S01]  /*70f0*/  FMUL.FTZ R130, R36, R130 ;  /* 0x0000008224827220 */ /* 0x000fe20000410000 */
[----:B------:R-:W-:Y:S02]  /*7100*/  HADD2.F32 R128, -RZ, R128.H0_H0 ;  /* 0x20000080ff807230 */ /* 0x000fe40000004100 */
[-C--:B------:R-:W-:Y:S01]  /*7110*/  FMUL.FTZ R41, R51, R38.reuse ;  /* 0x0000002633297220 */ /* 0x080fe20000410000 */
[----:B------:R-:W-:Y:S02]  /*7120*/  HADD2.F32 R48, -RZ, R48.H0_H0 ;  /* 0x20000030ff307230 */ /* 0x000fe40000004100 */
[----:B------:R-:W-:Y:S01]  /*7130*/  FMUL.FTZ R38, R40, R38 ;  /* 0x0000002628267220 */ /* 0x000fe20000410000 */
[-C--:B------:R-:W-:Y:S01]  /*7140*/  FFMA.FTZ R39, R36, R128.reuse, -R39 ;  /* 0x0000008024277223 */ /* 0x080fe20000010827 */
[----:B------:R-:W-:Y:S01]  /*7150*/  FFMA.FTZ R130, R37, R128, R130 ;  /* 0x0000008025827223 */ /* 0x000fe20000010082 */
[-C--:B------:R-:W-:Y:S01]  /*7160*/  FFMA.FTZ R40, R40, R48.reuse, -R41 ;  /* 0x0000003028287223 */ /* 0x080fe20000010829 */
[----:B------:R-:W-:Y:S01]  /*7170*/  FFMA.FTZ R51, R51, R48, R38 ;  /* 0x0000003033337223 */ /* 0x000fe20000010026 */
[----:B------:R-:W-:Y:S01]  /*7180*/  F2FP.F16.F32.PACK_AB R36, R43, R42 ;  /* 0x0000002a2b24723e */ /* 0x000fe200000000ff */
[----:B------:R-:W-:Y:S01]  /*7190*/  IMAD.MOV.U32 R43, RZ, RZ, R57 ;  /* 0x000000ffff2b7224 */ /* 0x000fe200078e0039 */
[----:B------:R-:W-:-:S02]  /*71a0*/  F2FP.F16.F32.PACK_AB R37, R64, R65 ;  /* 0x000000414025723e */ /* 0x000fc400000000ff */
[----:B------:R-:W-:Y:S01]  /*71b0*/  F2FP.F16.F32.PACK_AB R38, R40, R39 ;  /* 0x000000272826723e */ /* 0x000fe200000000ff */
[----:B------:R-:W-:Y:S01]  /*71c0*/  IMAD.MOV.U32 R40, RZ, RZ, R50 ;  /* 0x000000ffff287224 */ /* 0x000fe200078e0032 */
[----:B------:R-:W-:Y:S01]  /*71d0*/  F2FP.F16.F32.PACK_AB R41, R66, R59 ;  /* 0x0000003b4229723e */ /* 0x000fe200000000ff */
[----:B------:R-:W-:Y:S01]  /*71e0*/  IMAD.MOV.U32 R39, RZ, RZ, R67 ;  /* 0x000000ffff277224 */ /* 0x000fe200078e0043 */
[----:B------:R-:W-:-:S07]  /*71f0*/  F2FP.F16.F32.PACK_AB R42, R51, R130 ;  /* 0x00000082332a723e */ /* 0x000fce00000000ff */
.L_x_1826:
[----:B------:R-:W-:Y:S05]  /*7200*/  BSYNC B2 ;  /* 0x0000000000027941 */ /* 0x000fea0003800000 */
.L_x_1825:
[----:B--2---:R2:W-:Y:S04]  /*7210*/  STG.E.128 desc[UR60][R44.64], R36 ;  /* 0x000000242c007986 */ /* 0x0045e8000c101d3c */
[----:B---3--:R2:W-:Y:S02]  /*7220*/  @!P0 STG.E.128 desc[UR60][R46.64], R40 ;  /* 0x000000282e008986 */ /* 0x0085e4000c101d3c */
.L_x_1824:
[----:B------:R-:W-:Y:S05]  /*7230*/  BSYNC B1 ;  /* 0x0000000000017941 */ /* 0x000fea0003800000 */
.L_x_1823:
[----:B------:R-:W-:-:S13]  /*7240*/  ISETP.NE.AND P0, PT, R93, RZ, PT ;  /* 0x000000ff5d00720c */ /* 0x000fda0003f05270 */
[----:B------:R-:W-:Y:S05]  /*7250*/  @!P0 BRA `(.L_x_1793) ;  /* 0x0000000800b48947 */ /* 0x000fea0003800000 */
[----:B--2---:R-:W2:Y:S01]  /*7260*/  LDL R38, [R1+0x3c] ;  /* 0x00003c0001267983 */ /* 0x004ea20000100800 */
[----:B------:R-:W-:Y:S01]  /*7270*/  SEL R124, R29, R124, !P2 ;  /* 0x0000007c1d7c7207 */ /* 0x000fe20005000000 */
[C---:B------:R-:W-:Y:S01]  /*7280*/  VIADD R36, R218.reuse, 0x20 ;  /* 0x00000020da247836 */ /* 0x040fe20000000000 */
[----:B------:R-:W-:Y:S01]  /*7290*/  IADD3 R39, R218, 0x20, RZ ;  /* 0x00000020da277810 */ /* 0x000fe20007ffe0ff */
[----:B------:R-:W-:Y:S01]  /*72a0*/  BSSY B1, `(.L_x_1827) ;  /* 0x0000073000017945 */ /* 0x000fe20003800000 */
[----:B------:R-:W-:Y:S01]  /*72b0*/  SHF.R.S32.HI R37, RZ, 0x1f, R124 ;  /* 0x0000001fff257819 */ /* 0x000fe2000001147c */
[----:B------:R-:W-:Y:S01]  /*72c0*/  IMAD.SHL.U32 R36, R36, 0x40, RZ ;  /* 0x0000004024247824 */ /* 0x000fe200078e00ff */
[----:B------:R-:W-:Y:S01]  /*72d0*/  IADD3 R45, P0, P4, R88, R112, R92 ;  /* 0x00000070582d7210 */ /* 0x000fe20007c1e05c */
        /* <DEDUP_REMOVED lines=10> */
[----:B------:R-:W-:Y:S01]  /*7380*/  IADD3.X R46, R0, R49, R97, P0, P4 ;  /* 0x00000031002e7210 */ /* 0x000fe200007e8461 */
[----:B------:R-:W-:Y:S01]  /*7390*/  IMAD.SHL.U32 R37, R37, 0x200, RZ ;  /* 0x0000020025257824 */ /* 0x000fe200078e00ff */
[----:B------:R-:W-:Y:S02]  /*73a0*/  LOP3.LUT R36, R36, R39, RZ, 0x3c, !PT ;  /* 0x0000002724247212 */ /* 0x000fe400078e3cff */
[----:B------:R-:W-:Y:S02]  /*73b0*/  ISETP.GE.AND P4, PT, R226, R120, PT ;  /* 0x00000078e200720c */ /* 0x000fe40003f86270 */
[----:B------:R-:W-:Y:S02]  /*73c0*/  LOP3.LUT R37, R37, 0x7ffff000, RZ, 0xc0, !PT ;  /* 0x7ffff00025257812 */ /* 0x000fe400078ec0ff */
[----:B------:R-:W-:-:S04]  /*73d0*/  LEA R44, P0, R45, R108, 0x1 ;  /* 0x0000006c2d2c7211 */ /* 0x000fc800078008ff */
[----:B------:R-:W-:Y:S02]  /*73e0*/  LEA.HI.X R45, R45, R109, R46, 0x1, P0 ;  /* 0x0000006d2d2d7211 */ /* 0x000fe400000f0c2e */
[----:B--2---:R-:W-:Y:S02]  /*73f0*/  IADD3 R36, R36, R37, R38 ;  /* 0x0000002524247210 */ /* 0x004fe40007ffe026 */
[----:B------:R-:W-:-:S03]  /*7400*/  LEA R37, R17, R7, 0xe ;  /* 0x0000000711257211 */ /* 0x000fc600078e70ff */
[----:B------:R-:W-:Y:S02]  /*7410*/  IMAD R39, R17, 0x4000, R36 ;  /* 0x0000400011277824 */ /* 0x000fe400078e0224 */
[--C-:B------:R-:W-:Y:S02]  /*7420*/  IMAD R37, R37, 0x2, R16.reuse ;  /* 0x0000000225257824 */ /* 0x100fe400078e0210 */
[----:B------:R-:W-:-:S04]  /*7430*/  IMAD R40, R39, 0x2, R16 ;  /* 0x0000000227287824 */ /* 0x000fc800078e0210 */
[----:B------:R-:W2:Y:S04]  /*7440*/  LDS.128 R36, [R37+0x20400] ;  /* 0x0204000025247984 */ /* 0x000ea80000000c00 */
[----:B------:R-:W3:Y:S01]  /*7450*/  LDS.128 R40, [R40+0x20400] ;  /* 0x0204000028287984 */ /* 0x000ee20000000c00 */
[----:B------:R-:W-:Y:S05]  /*7460*/  @P4 BRA `(.L_x_1828) ;  /* 0x0000000400584947 */ /* 0x000fea0003800000 */
[----:B------:R-:W-:Y:S01]  /*7470*/  SHF.R.U64 R66, R52, 0x10, R53 ;  /* 0x0000001034427819 */ /* 0x000fe20000001235 */
[----:B---3--:R-:W-:Y:S01]  /*7480*/  IMAD.MOV.U32 R46, RZ, RZ, R40 ;  /* 0x000000ffff2e7224 */ /* 0x008fe200078e0028 */
[----:B------:R-:W-:Y:S01]  /*7490*/  SHF.R.U32.HI R52, RZ, 0x10, R61 ;  /* 0x00000010ff347819 */ /* 0x000fe2000001163d */
[----:B------:R-:W-:Y:S01]  /*74a0*/  IMAD.MOV.U32 R48, RZ, RZ, R42 ;  /* 0x000000ffff307224 */ /* 0x000fe200078e002a */
[----:B--2---:R-:W-:Y:S01]  /*74b0*/  MOV R40, R38 ;  /* 0x0000002600287202 */ /* 0x004fe20000000f00 */
[--C-:B------:R-:W-:Y:S01]  /*74c0*/  HADD2.F32 R42, -RZ, R41.reuse.H0_H0 ;  /* 0x20000029ff2a7230 */ /* 0x100fe20000004100 */
[----:B------:R-:W-:Y:S01]  /*74d0*/  SHF.R.U32.HI R50, RZ, 0x10, R53 ;  /* 0x00000010ff327819 */ /* 0x000fe20000011635 */
[----:B------:R-:W-:Y:S01]  /*74e0*/  HADD2.F32 R41, -RZ, R41.H1_H1 ;  /* 0x30000029ff297230 */ /* 0x000fe20000004100 */
[--C-:B------:R-:W-:Y:S01]  /*74f0*/  SHF.R.U64 R65, R54, 0x10, R55.reuse ;  /* 0x0000001036417819 */ /* 0x100fe20000001237 */
[--C-:B------:R-:W-:Y:S01]  /*7500*/  HADD2.F32 R38, -RZ, R37.reuse.H0_H0 ;  /* 0x20000025ff267230 */ /* 0x100fe20000004100 */
[----:B------:R-:W-:Y:S01]  /*7510*/  SHF.R.U32.HI R58, RZ, 0x10, R55 ;  /* 0x00000010ff3a7819 */ /* 0x000fe20000011637 */
[----:B------:R-:W-:Y:S01]  /*7520*/  HADD2.F32 R52, -RZ, R52.H0_H0 ;  /* 0x20000034ff347230 */ /* 0x000fe20000004100 */
[--C-:B------:R-:W-:Y:S01]  /*7530*/  SHF.R.U64 R57, R62, 0x10, R63.reuse ;  /* 0x000000103e397819 */ /* 0x100fe2000000123f */
[----:B------:R-:W-:Y:S01]  /*7540*/  HADD2.F32 R37, -RZ, R37.H1_H1 ;  /* 0x30000025ff257230 */ /* 0x000fe20000004100 */
[----:B------:R-:W-:Y:S01]  /*7550*/  SHF.R.U32.HI R62, RZ, 0x10, R63 ;  /* 0x00000010ff3e7819 */ /* 0x000fe2000001163f */
[----:B------:R-:W-:-:S02]  /*7560*/  HADD2.F32 R53, -RZ, R127.H1_H1 ;  /* 0x3000007fff357230 */ /* 0x000fc40000004100 */
[-C--:B------:R-:W-:Y:S01]  /*7570*/  FMUL.FTZ R54, R41, R52.reuse ;  /* 0x0000003429367220 */ /* 0x080fe20000410000 */
[----:B------:R-:W-:Y:S02]  /*7580*/  HADD2.F32 R50, -RZ, R50.H0_H0 ;  /* 0x20000032ff327230 */ /* 0x000fe40000004100 */
[C---:B------:R-:W-:Y:S01]  /*7590*/  FMUL.FTZ R52, R37.reuse, R52 ;  /* 0x0000003425347220 */ /* 0x040fe20000410000 */
[----:B------:R-:W-:Y:S02]  /*75a0*/  HADD2.F32 R51, -RZ, R125.H1_H1 ;  /* 0x3000007dff337230 */ /* 0x000fe40000004100 */
[-C--:B------:R-:W-:Y:S01]  /*75b0*/  FMUL.FTZ R55, R42, R53.reuse ;  /* 0x000000352a377220 */ /* 0x080fe20000410000 */
[C---:B------:R-:W-:Y:S01]  /*75c0*/  FMUL.FTZ R53, R38.reuse, R53 ;  /* 0x0000003526357220 */ /* 0x040fe20000410000 */
[-C--:B------:R-:W-:Y:S01]  /*75d0*/  FFMA.FTZ R54, R37, R50.reuse, -R54 ;  /* 0x0000003225367223 */ /* 0x080fe20000010836 */
[----:B------:R-:W-:Y:S01]  /*75e0*/  FFMA.FTZ R56, R41, R50, R52 ;  /* 0x0000003229387223 */ /* 0x000fe20000010034 */
[----:B------:R-:W-:Y:S01]  /*75f0*/  FFMA.FTZ R55, R38, R51, -R55 ;  /* 0x0000003326377223 */ /* 0x000fe20000010837 */
[----:B------:R-:W-:-:S02]  /*7600*/  HADD2.F32 R50, -RZ, R126.H1_H1 ;  /* 0x3000007eff327230 */ /* 0x000fc40000004100 */
[----:B------:R-:W-:Y:S01]  /*7610*/  FFMA.FTZ R53, R42, R51, R53 ;  /* 0x000000332a357223 */ /* 0x000fe20000010035 */
[----:B------:R-:W-:Y:S01]  /*7620*/  HADD2.F32 R37, -RZ, R39.H0_H0 ;  /* 0x20000027ff257230 */ /* 0x000fe20000004100 */
[----:B------:R-:W-:Y:S01]  /*7630*/  SHF.R.U64 R64, R60, 0x10, R61 ;  /* 0x000000103c407819 */ /* 0x000fe2000000123d */
[----:B------:R-:W-:Y:S02]  /*7640*/  HADD2.F32 R38, -RZ, R43.H0_H0 ;  /* 0x2000002bff267230 */ /* 0x000fe40000004100 */
[----:B------:R-:W-:Y:S02]  /*7650*/  HADD2.F32 R41, -RZ, R123.H1_H1 ;  /* 0x3000007bff297230 */ /* 0x000fe40000004100 */
[----:B------:R-:W-:Y:S01]  /*7660*/  FMUL.FTZ R51, R37, R50 ;  /* 0x0000003225337220 */ /* 0x000fe20000410000 */
[----:B------:R-:W-:Y:S01]  /*7670*/  HADD2.F32 R43, -RZ, R43.H1_H1 ;  /* 0x3000002bff2b7230 */ /* 0x000fe20000004100 */
[----:B------:R-:W-:Y:S01]  /*7680*/  F2FP.F16.F32.PACK_AB R53, R56, R53 ;  /* 0x000000353835723e */ /* 0x000fe200000000ff */
[----:B------:R-:W-:-:S02]  /*7690*/  HADD2.F32 R52, -RZ, R62.H0_H0 ;  /* 0x2000003eff347230 */ /* 0x000fc40000004100 */
[----:B------:R-:W-:Y:S02]  /*76a0*/  HADD2.F32 R42, -RZ, R58.H0_H0 ;  /* 0x2000003aff2a7230 */ /* 0x000fe40000004100 */
[C---:B------:R-:W-:Y:S01]  /*76b0*/  FMUL.FTZ R58, R38.reuse, R50 ;  /* 0x00000032263a7220 */ /* 0x040fe20000410000 */
[----:B------:R-:W-:Y:S02]  /*76c0*/  HADD2.F32 R39, -RZ, R39.H1_H1 ;  /* 0x30000027ff277230 */ /* 0x000fe40000004100 */
[-C--:B------:R-:W-:Y:S01]  /*76d0*/  FFMA.FTZ R50, R38, R41.reuse, R51 ;  /* 0x0000002926327223 */ /* 0x080fe20000010033 */
[-C--:B------:R-:W-:Y:S01]  /*76e0*/  FMUL.FTZ R60, R43, R52.reuse ;  /* 0x000000342b3c7220 */ /* 0x080fe20000410000 */
[----:B------:R-:W-:Y:S01]  /*76f0*/  FFMA.FTZ R58, R37, R41, -R58 ;  /* 0x00000029253a7223 */ /* 0x000fe2000001083a */
[----:B------:R-:W-:Y:S02]  /*7700*/  HADD2.F32 R38, -RZ, R46.H0_H0 ;  /* 0x2000002eff267230 */ /* 0x000fe40000004100 */
[----:B------:R-:W-:Y:S01]  /*7710*/  FMUL.FTZ R52, R39, R52 ;  /* 0x0000003427347220 */ /* 0x000fe20000410000 */
[----:B------:R-:W-:-:S02]  /*7720*/  HADD2.F32 R127, -RZ, R127.H0_H0 ;  /* 0x2000007fff7f7230 */ /* 0x000fc40000004100 */
[-C--:B------:R-:W-:Y:S01]  /*7730*/  FFMA.FTZ R59, R39, R42.reuse, -R60 ;  /* 0x0000002a273b7223 */ /* 0x080fe2000001083c */
[----:B------:R-:W-:Y:S02]  /*7740*/  HADD2.F32 R41, -RZ, R64.H0_H0 ;  /* 0x20000040ff297230 */ /* 0x000fe40000004100 */
[----:B------:R-:W-:Y:S01]  /*7750*/  FFMA.FTZ R61, R43, R42, R52 ;  /* 0x0000002a2b3d7223 */ /* 0x000fe20000010034 */
[----:B------:R-:W-:Y:S02]  /*7760*/  HADD2.F32 R37, -RZ, R36.H0_H0 ;  /* 0x20000024ff257230 */ /* 0x000fe40000004100 */
[-C--:B------:R-:W-:Y:S01]  /*7770*/  FMUL.FTZ R42, R38, R127.reuse ;  /* 0x0000007f262a7220 */ /* 0x080fe20000410000 */
[----:B------:R-:W-:Y:S02]  /*7780*/  HADD2.F32 R46, -RZ, R46.H1_H1 ;  /* 0x3000002eff2e7230 */ /* 0x000fe40000004100 */
[----:B------:R-:W-:Y:S02]  /*7790*/  HADD2.F32 R36, -RZ, R36.H1_H1 ;  /* 0x30000024ff247230 */ /* 0x000fe40000004100 */
[----:B------:R-:W-:Y:S01]  /*77a0*/  FMUL.FTZ R127, R37, R127 ;  /* 0x0000007f257f7220 */ /* 0x000fe20000410000 */
[----:B------:R-:W-:-:S02]  /*77b0*/  HADD2.F32 R125, -RZ, R125.H0_H0 ;  /* 0x2000007dff7d7230 */ /* 0x000fc40000004100 */
[-C--:B------:R-:W-:Y:S01]  /*77c0*/  FMUL.FTZ R43, R46, R41.reuse ;  /* 0x000000292e2b7220 */ /* 0x080fe20000410000 */
[----:B------:R-:W-:Y:S02]  /*77d0*/  HADD2.F32 R39, -RZ, R66.H0_H0 ;  /* 0x20000042ff277230 */ /* 0x000fe40000004100 */
[C---:B------:R-:W-:Y:S01]  /*77e0*/  FMUL.FTZ R41, R36.reuse, R41 ;  /* 0x0000002924297220 */ /* 0x040fe20000410000 */
[----:B------:R-:W-:Y:S02]  /*77f0*/  HADD2.F32 R126, -RZ, R126.H0_H0 ;  /* 0x2000007eff7e7230 */ /* 0x000fe40000004100 */
[----:B------:R-:W-:Y:S01]  /*7800*/  FFMA.FTZ R42, R37, R125, -R42 ;  /* 0x0000007d252a7223 */ /* 0x000fe2000001082a */
[----:B------:R-:W-:Y:S02]  /*7810*/  HADD2.F32 R37, -RZ, R48.H0_H0 ;  /* 0x20000030ff257230 */ /* 0x000fe40000004100 */
[-C--:B------:R-:W-:Y:S01]  /*7820*/  FFMA.FTZ R43, R36, R39.reuse, -R43 ;  /* 0x00000027242b7223 */ /* 0x080fe2000001082b */
[----:B------:R-:W-:Y:S01]  /*7830*/  FFMA.FTZ R46, R46, R39, R41 ;  /* 0x000000272e2e7223 */ /* 0x000fe20000010029 */
[----:B------:R-:W-:-:S02]  /*7840*/  HADD2.F32 R41, -RZ, R57.H0_H0 ;  /* 0x20000039ff297230 */ /* 0x000fc40000004100 */
[----:B------:R-:W-:Y:S01]  /*7850*/  FFMA.FTZ R127, R38, R125, R127 ;  /* 0x0000007d267f7223 */ /* 0x000fe2000001007f */
[----:B------:R-:W-:Y:S02]  /*7860*/  HADD2.F32 R36, -RZ, R40.H0_H0 ;  /* 0x20000028ff247230 */ /* 0x000fe40000004100 */
[----:B------:R-:W-:Y:S01]  /*7870*/  FMUL.FTZ R51, R37, R126 ;  /* 0x0000007e25337220 */ /* 0x000fe20000410000 */
[----:B------:R-:W-:Y:S01]  /*7880*/  HADD2.F32 R48, -RZ, R48.H1_H1 ;  /* 0x30000030ff307230 */ /* 0x000fe20000004100 */
[----:B------:R-:W-:Y:S01]  /*7890*/  F2FP.F16.F32.PACK_AB R50, R61, R50 ;  /* 0x000000323d32723e */ /* 0x000fe200000000ff */
[----:B------:R-:W-:Y:S02]  /*78a0*/  HADD2.F32 R40, -RZ, R40.H1_H1 ;  /* 0x30000028ff287230 */ /* 0x000fe40000004100 */
[----:B------:R-:W-:Y:S01]  /*78b0*/  FMUL.FTZ R126, R36, R126 ;  /* 0x0000007e247e7220 */ /* 0x000fe20000410000 */
[----:B------:R-:W-:Y:S02]  /*78c0*/  HADD2.F32 R123, -RZ, R123.H0_H0 ;  /* 0x2000007bff7b7230 */ /* 0x000fe40000004100 */
        /* <DEDUP_REMOVED lines=10> */
[----:B------:R-:W-:Y:S02]  /*7970*/  F2FP.F16.F32.PACK_AB R37, R54, R55 ;  /* 0x000000373625723e */ /* 0x000fe400000000ff */
[----:B------:R-:W-:Y:S01]  /*7980*/  F2FP.F16.F32.PACK_AB R38, R40, R51 ;  /* 0x000000332826723e */ /* 0x000fe200000000ff */
[----:B------:R-:W-:Y:S01]  /*7990*/  IMAD.MOV.U32 R40, RZ, RZ, R52 ;  /* 0x000000ffff287224 */ /* 0x000fe200078e0034 */
[----:B------:R-:W-:Y:S01]  /*79a0*/  F2FP.F16.F32.PACK_AB R42, R41, R126 ;  /* 0x0000007e292a723e */ /* 0x000fe200000000ff */
[----:B------:R-:W-:Y:S01]  /*79b0*/  IMAD.MOV.U32 R41, RZ, RZ, R53 ;  /* 0x000000ffff297224 */ /* 0x000fe200078e0035 */
[----:B------:R-:W-:-:S07]  /*79c0*/  F2FP.F16.F32.PACK_AB R39, R59, R58 ;  /* 0x0000003a3b27723e */ /* 0x000fce00000000ff */
.L_x_1828:
[----:B------:R-:W-:Y:S05]  /*79d0*/  BSYNC B1 ;  /* 0x0000000000017941 */ /* 0x000fea0003800000 */
.L_x_1827:
[----:B--2---:R2:W-:Y:S01]  /*79e0*/  STG.E.128 desc[UR60][R44.64], R36 ;  /* 0x000000242c007986 */ /* 0x0045e2000c101d3c */
[----:B------:R-:W-:-:S13]  /*79f0*/  ISETP.GE.AND P0, PT, R47, R122, PT ;  /* 0x0000007a2f00720c */ /* 0x000fda0003f06270 */
[----:B------:R-:W-:Y:S05]  /*7a00*/  @P0 BRA `(.L_x_1793) ;  /* 0x0000000000c80947 */ /* 0x000fea0003800000 */
[--C-:B------:R-:W-:Y:S02]  /*7a10*/  IADD3 R112, P0, P4, R88, R112, R47.reuse ;  /* 0x0000007058707210 */ /* 0x100fe40007c1e02f */
[----:B------:R-:W-:-:S04]  /*7a20*/  SHF.R.S32.HI R47, RZ, 0x1f, R47 ;  /* 0x0000001fff2f7819 */ /* 0x000fc8000001142f */
[----:B------:R-:W-:Y:S02]  /*7a30*/  IADD3.X R49, R0, R49, R47, P0, P4 ;  /* 0x0000003100317210 */ /* 0x000fe400007e842f */
[----:B------:R-:W-:-:S04]  /*7a40*/  LEA R108, P0, R112, R108, 0x1 ;  /* 0x0000006c706c7211 */ /* 0x000fc800078008ff */
[----:B------:R-:W-:-:S05]  /*7a50*/  LEA.HI.X R109, R112, R109, R49, 0x1, P0 ;  /* 0x0000006d706d7211 */ /* 0x000fca00000f0c31 */
[----:B---3--:R3:W-:Y:S01]  /*7a60*/  STG.E.128 desc[UR60][R108.64], R40 ;  /* 0x000000286c007986 */ /* 0x0087e2000c101d3c */
[----:B------:R-:W-:Y:S05]  /*7a70*/  BRA `(.L_x_1793) ;  /* 0x0000000000ac7947 */ /* 0x000fea0003800000 */
.L_x_1768:
[----:B------:R-:W-:-:S13]  /*7a80*/  ISETP.NE.AND P1, PT, R234, 0x3, PT ;  /* 0x00000003ea00780c */ /* 0x000fda0003f25270 */
[----:B------:R-:W-:Y:S05]  /*7a90*/  @!P1 BRA `(.L_x_1829) ;  /* 0x0000000000049947 */ /* 0x000fea0003800000 */
[----:B------:R-:W-:Y:S01]  /*7aa0*/  BPT.TRAP 0x1 ;  /* 0x000000040000795c */ /* 0x000fe20000300000 */
.L_x_1829:
[----:B------:R-:W2:Y:S01]  /*7ab0*/  LDL R36, [R1] ;  /* 0x0000000001247983 */ /* 0x000ea20000100800 */
[----:B------:R-:W-:Y:S01]  /*7ac0*/  LEA R99, R17, R16, 0x3 ;  /* 0x0000001011637211 */ /* 0x000fe200078e18ff */
[----:B------:R-:W-:Y:S01]  /*7ad0*/  IMAD R105, R25, -0x40, R2 ;  /* 0xffffffc019697824 */ /* 0x000fe200078e0202 */
[----:B------:R-:W-:Y:S04]  /*7ae0*/  BSSY B1, `(.L_x_1830) ;  /* 0x0000006000017945 */ /* 0x000fe80003800000 */
[----:B------:R-:W-:-:S04]  /*7af0*/  VIMNMX R105, R105, 0x40, PT ;  /* 0x0000004069697848 */ /* 0x000fc80003fe0100 */
[----:B------:R-:W-:Y:S02]  /*7b00*/  ISETP.GE.AND P4, PT, R218, R105, PT ;  /* 0x00000069da00720c */ /* 0x000fe40003f86270 */
[----:B--2---:R-:W-:-:S04]  /*7b10*/  SHF.L.U32 R107, R36, 0x1f, RZ ;  /* 0x0000001f246b7819 */ /* 0x004fc800000006ff */
[----:B------:R-:W0:Y:S02]  /*7b20*/  SYNCS.PHASECHK.TRANS64.TRYWAIT P0, [R99+URZ+0x30890], R107 ;  /* 0x0308906b630075a7 */ /* 0x000e24000800017f */
[----:B0-----:R-:W-:Y:S05]  /*7b30*/  @!P0 BRA `(.L_x_1831) ;  /* 0x0000023400f88947 */ /* 0x001fea0003800000 */
.L_x_2239:
[----:B------:R-:W-:Y:S05]  /*7b40*/  BSYNC B1 ;  /* 0x0000000000017941 */ /* 0x000fea0003800000 */
.L_x_1830:
[----:B------:R-:W-:Y:S04]  /*7b50*/  BSSY B1, `(.L_x_1832) ;  /* 0x000000e000017945 */ /* 0x000fe80003800000 */
[----:B------:R-:W-:Y:S05]  /*7b60*/  @P4 BRA `(.L_x_1833) ;  /* 0x0000000000304947 */ /* 0x000fea0003800000 */
[----:B------:R-:W-:Y:S02]  /*7b70*/  ISETP.NE.AND P5, PT, R30, RZ, PT ;  /* 0x000000ff1e00720c */ /* 0x000fe40003fa5270 */
[----:B------:R-:W-:Y:S02]  /*7b80*/  ISETP.NE.AND P4, PT, R93, RZ, PT ;  /* 0x000000ff5d00720c */ /* 0x000fe40003f85270 */
[----:B------:R-:W-:-:S09]  /*7b90*/  ISETP.NE.AND P0, PT, R94, RZ, PT ;  /* 0x000000ff5e00720c */ /* 0x000fd20003f05270 */
[----:B------:R-:W1:Y:S04]  /*7ba0*/  @P5 LDS.128 R36, [R101+0x20400] ;  /* 0x0204000065245984 */ /* 0x000e680000000c00 */
[----:B------:R-:W2:Y:S04]  /*7bb0*/  @P0 LDS.128 R40, [R101+0x24400] ;  /* 0x0244000065280984 */ /* 0x000ea80000000c00 */
[----:B-1----:R-:W-:Y:S01]  /*7bc0*/  @P5 STG.E.128 desc[UR60][R50.64], R36 ;  /* 0x0000002432005986 */ /* 0x002fe2000c101d3c */
[----:B------:R-:W-:-:S03]  /*7bd0*/  ISETP.NE.AND P5, PT, R95, RZ, PT ;  /* 0x000000ff5f00720c */ /* 0x000fc60003fa5270 */
[----:B------:R-:W1:Y:S04]  /*7be0*/  @P4 LDS.128 R36, [R101+0x22400] ;  /* 0x0224000065244984 */ /* 0x000e680000000c00 */
[----:B--2---:R-:W-:Y:S06]  /*7bf0*/  @P0 STG.E.128 desc[UR60][R50.64+0x100], R40 ;  /* 0x0001002832000986 */ /* 0x004fec000c101d3c */
[----:B------:R-:W2:Y:S04]  /*7c00*/  @P5 LDS.128 R44, [R101+0x26400] ;  /* 0x02640000652c5984 */ /* 0x000ea80000000c00 */
[----:B-1----:R1:W-:Y:S04]  /*7c10*/  @P4 STG.E.128 desc[UR60][R50.64+0x80], R36 ;  /* 0x0000802432004986 */ /* 0x0023e8000c101d3c */
[----:B--2---:R1:W-:Y:S02]  /*7c20*/  @P5 STG.E.128 desc[UR60][R50.64+0x180], R44 ;  /* 0x0001802c32005986 */ /* 0x0043e4000c101d3c */
.L_x_1833:
[----:B------:R-:W-:Y:S05]  /*7c30*/  BSYNC B1 ;  /* 0x0000000000017941 */ /* 0x000fea0003800000 */
.L_x_1832:
[----:B-1----:R-:W-:-:S05]  /*7c40*/  VIADD R36, R218, 0x20 ;  /* 0x00000020da247836 */ /* 0x002fca0000000000 */
[----:B------:R-:W-:-:S13]  /*7c50*/  ISETP.GE.AND P0, PT, R36, R105, PT ;  /* 0x000000692400720c */ /* 0x000fda0003f06270 */
        /* <DEDUP_REMOVED lines=13> */
.L_x_1793:
[----:B------:R-:W-:Y:S05]  /*7d30*/  BSYNC B0 ;  /* 0x0000000000007941 */ /* 0x000fea0003800000 */
.L_x_1767:
[----:B-1234-:R-:W1:Y:S01]  /*7d40*/  S2R R36, SR_TID.X ;  /* 0x0000000000247919 */ /* 0x01ee620000002100 */
[----:B------:R-:W-:Y:S01]  /*7d50*/  @!PT LDS RZ, [RZ] ;  /* 0x00000000fffff984 */ /* 0x000fe20000000800 */
[----:B------:R-:W-:Y:S01]  /*7d60*/  @!PT LDS RZ, [RZ] ;  /* 0x00000000fffff984 */ /* 0x000fe20000000800 */
[----:B------:R-:W-:Y:S01]  /*7d70*/  @!PT LDS RZ, [RZ] ;  /* 0x00000000fffff984 */ /* 0x000fe20000000800 */
[----:B------:R-:W-:Y:S01]  /*7d80*/  @!PT LDS RZ, [RZ] ;  /* 0x00000000fffff984 */ /* 0x000fe20000000800 */
[----:B------:R2:W-:Y:S06]  /*7d90*/  MEMBAR.ALL.CTA ;  /* 0x0000000000007992 */ /* 0x0005ec0000008000 */
[----:B--2---:R-:W2:Y:S01]  /*7da0*/  FENCE.VIEW.ASYNC.S ;  /* 0x00000000000073c6 */ /* 0x004ea20000000000 */
[----:B------:R-:W-:Y:S05]  /*7db0*/  WARPSYNC.ALL ;  /* 0x0000000000007948 */ /* 0x000fea0003800000 */
[----:B------:R-:W-:Y:S01]  /*7dc0*/  BSSY B0, `(.L_x_1834) ;  /* 0x0000009000007945 */ /* 0x000fe20003800000 */
[----:B-1----:R-:W-:Y:S01]  /*7dd0*/  LOP3.LUT R36, R36, 0x7f, RZ, 0xc0, !PT ;  /* 0x0000007f24247812 */ /* 0x002fe200078ec0ff */
[----:B--2---:R1:W-:Y:S03]  /*7de0*/  BAR.SYNC.DEFER_BLOCKING R104, 0x80 ;  /* 0x000200680000751d */ /* 0x0043e60000010000 */
[----:B------:R-:W-:-:S13]  /*7df0*/  ISETP.NE.AND P0, PT, R36, RZ, PT ;  /* 0x000000ff2400720c */ /* 0x000fda0003f05270 */
[----:B------:R-:W-:-:S05]  /*7e00*/  @!P0 VIADD R36, R99, 0x308a0 ;  /* 0x000308a063248836 */ /* 0x000fca0000000000 */
[----:B------:R-:W-:-:S04]  /*7e10*/  @!P0 PRMT R36, RZ, 0x654, R36 ;  /* 0x00000654ff248816 */ /* 0x000fc80000000024 */
[----:B------:R1:W-:Y:S01]  /*7e20*/  @!P0 SYNCS.ARRIVE.TRANS64.RED.A1T0 RZ, [R36+URZ], RZ ;  /* 0x000000ff24ff89a7 */ /* 0x0003e2000810043f */
[----:B------:R-:W-:Y:S05]  /*7e30*/  @!P1 BRA `(.L_x_1835) ;  /* 0x0000000000049947 */ /* 0x000fea0003800000 */
[----:B------:R-:W-:Y:S01]  /*7e40*/  BPT.TRAP 0x1 ;  /* 0x000000040000795c */ /* 0x000fe20000300000 */
.L_x_1835:
[----:B------:R-:W-:Y:S05]  /*7e50*/  BSYNC B0 ;  /* 0x0000000000007941 */ /* 0x000fea0003800000 */
.L_x_1834:
[----:B------:R-:W2:Y:S01]  /*7e60*/  SYNCS.PHASECHK.TRANS64.TRYWAIT P1, [R99+URZ+0x308b0], R107 ;  /* 0x0308b06b630075a7 */ /* 0x000ea2000802017f */
[----:B------:R-:W-:Y:S01]  /*7e70*/  ULDC.64 UR38, c[0x0][0x328] ;  /* 0x0000ca0000267ab9 */ /* 0x000fe20000000a00 */
[----:B------:R-:W-:Y:S01]  /*7e80*/  ULDC.64 UR36, c[0x0][0x318] ;  /* 0x0000c60000247ab9 */ /* 0x000fe20000000a00 */
[----:B------:R-:W-:Y:S01]  /*7e90*/  BSSY B0, `(.L_x_1836) ;  /* 0x0000004000007945 */ /* 0x000fe20003800000 */
[----:B------:R-:W-:Y:S01]  /*7ea0*/  ISETP.GE.AND P4, PT, R218, R105, PT ;  /* 0x00000069da00720c */ /* 0x000fe20003f86270 */
[----:B------:R-:W-:Y:S02]  /*7eb0*/  IMAD.WIDE R48, R25, 0x40, R76 ;  /* 0x0000004019307825 */ /* 0x000fe400078e024c */
[----:B--2---:R-:W-:Y:S10]  /*7ec0*/  @!P1 BRA `(.L_x_1837) ;  /* 0x0000023400289947 */ /* 0x004ff40003800000 */
.L_x_2240:
[----:B------:R-:W-:Y:S05]  /*7ed0*/  BSYNC B0 ;  /* 0x0000000000007941 */ /* 0x000fea0003800000 */
.L_x_1836:
[----:B------:R-:W-:Y:S04]  /*7ee0*/  BSSY B0, `(.L_x_1838) ;  /* 0x0000019000007945 */ /* 0x000fe80003800000 */
[----:B------:R-:W-:Y:S05]  /*7ef0*/  @P4 BRA `(.L_x_1839) ;  /* 0x00000000005c4947 */ /* 0x000fea0003800000 */
[----:B------:R-:W3:Y:S01]  /*7f00*/  LDL R44, [R1+0x2c] ;  /* 0x00002c00012c7983 */ /* 0x000ee20000100800 */
[----:B------:R-:W-:-:S03]  /*7f10*/  ULDC UR4, c[0x0][0x2f4] ;  /* 0x0000bd0000047ab9 */ /* 0x000fc60000000800 */
[----:B------:R-:W4:Y:S01]  /*7f20*/  LDL R42, [R1+0x30] ;  /* 0x00003000012a7983 */ /* 0x000f220000100800 */
[----:B------:R-:W-:Y:S01]  /*7f30*/  ISETP.GE.AND P5, PT, R18, UR4, PT ;  /* 0x0000000412007c0c */ /* 0x000fe2000bfa6270 */
[----:B------:R-:W-:Y:S01]  /*7f40*/  IMAD R43, R49, UR38, RZ ;  /* 0x00000026312b7c24 */ /* 0x000fe2000f8e02ff */
[----:B------:R-:W-:Y:S01]  /*7f50*/  ISETP.GE.AND P4, PT, R226, UR4, PT ;  /* 0x00000004e2007c0c */ /* 0x000fe2000bf86270 */
[----:B------:R-:W-:Y:S02]  /*7f60*/  IMAD.MOV.U32 R40, RZ, RZ, R86 ;  /* 0x000000ffff287224 */ /* 0x000fe400078e0056 */
[----:B------:R-:W-:Y:S02]  /*7f70*/  IMAD.MOV.U32 R41, RZ, RZ, R98 ;  /* 0x000000ffff297224 */ /* 0x000fe400078e0062 */
[C---:B------:R-:W-:Y:S02]  /*7f80*/  IMAD R43, R48.reuse, UR39, R43 ;  /* 0x00000027302b7c24 */ /* 0x040fe4000f8e022b */
[----:B------:R-:W-:-:S04]  /*7f90*/  IMAD.WIDE.U32 R40, R48, UR38, R40 ;  /* 0x0000002630287c25 */ /* 0x000fc8000f8e0028 */
[----:B-1----:R-:W1:Y:S01]  /*7fa0*/  @!P5 LDS.128 R36, [R101+0x400] ;  /* 0x000400006524d984 */ /* 0x002e620000000c00 */
[----:B------:R-:W-:Y:S02]  /*7fb0*/  IADD3 R41, R41, R43, RZ ;  /* 0x0000002b29297210 */ /* 0x000fe40007ffe0ff */
[----:B------:R-:W-:-:S04]  /*7fc0*/  LEA R50, P1, R40, UR36, 0x1 ;  /* 0x0000002428327c11 */ /* 0x000fc8000f8208ff */
[----:B------:R-:W-:-:S05]  /*7fd0*/  LEA.HI.X R51, R40, UR37, R41, 0x1, P1 ;  /* 0x0000002528337c11 */ /* 0x000fca00088f0c29 */
[----:B-1----:R-:W-:Y:S04]  /*7fe0*/  @!P5 STG.E.128 desc[UR60][R50.64], R36 ;  /* 0x000000243200d986 */ /* 0x002fe8000c101d3c */
[----:B------:R-:W1:Y:S04]  /*7ff0*/  @!P4 LDS.128 R36, [R101+0x2400] ;  /* 0x002400006524c984 */ /* 0x000e680000000c00 */
[----:B-1----:R-:W-:Y:S01]  /*8000*/  @!P4 STG.E.128 desc[UR60][R50.64+0x80], R36 ;  /* 0x000080243200c986 */ /* 0x002fe2000c101d3c */
[----:B---3--:R-:W-:Y:S02]  /*8010*/  ISETP.GE.AND P1, PT, R44, UR4, PT ;  /* 0x000000042c007c0c */ /* 0x008fe4000bf26270 */
[----:B----4-:R-:W-:-:S11]  /*8020*/  ISETP.GE.AND P5, PT, R42, UR4, PT ;  /* 0x000000042a007c0c */ /* 0x010fd6000bfa6270 */
[----:B------:R-:W1:Y:S04]  /*8030*/  @!P1 LDS.128 R40, [R101+0x4400] ;  /* 0x0044000065289984 */ /* 0x000e680000000c00 */
[----:B------:R-:W3:Y:S04]  /*8040*/  @!P5 LDS.128 R44, [R101+0x6400] ;  /* 0x00640000652cd984 */ /* 0x000ee80000000c00 */
[----:B-1----:R4:W-:Y:S04]  /*8050*/  @!P1 STG.E.128 desc[UR60][R50.64+0x100], R40 ;  /* 0x0001002832009986 */ /* 0x0029e8000c101d3c */
[----:B---3--:R4:W-:Y:S02]  /*8060*/  @!P5 STG.E.128 desc[UR60][R50.64+0x180], R44 ;  /* 0x0001802c3200d986 */ /* 0x0089e4000c101d3c */
.L_x_1839:
[----:B------:R-:W-:Y:S05]  /*8070*/  BSYNC B0 ;  /* 0x0000000000007941 */ /* 0x000fea0003800000 */
.L_x_1838:
[----:B-1----:R-:W-:Y:S01]  /*8080*/  VIADD R36, R218, 0x20 ;  /* 0x00000020da247836 */ /* 0x002fe20000000000 */
[----:B------:R-:W-:Y:S04]  /*8090*/  BSSY B0, `(.L_x_1840) ;  /* 0x000001c000007945 */ /* 0x000fe80003800000 */
[----:B------:R-:W-:-:S13]  /*80a0*/  ISETP.GE.AND P1, PT, R36, R105, PT ;  /* 0x000000692400720c */ /* 0x000fda0003f26270 */
[----:B------:R-:W-:Y:S05]  /*80b0*/  @P1 BRA `(.L_x_1841) ;  /* 0x0000000000641947 */ /* 0x000fea0003800000 */
[----:B----4-:R-:W3:Y:S01]  /*80c0*/  LDL R44, [R1+0x2c] ;  /* 0x00002c00012c7983 */ /* 0x010ee20000100800 */
[----:B------:R-:W-:-:S03]  /*80d0*/  ULDC UR4, c[0x0][0x2f4] ;  /* 0x0000bd0000047ab9 */ /* 0x000fc60000000800 */
[----:B------:R-:W4:Y:S01]  /*80e0*/  LDL R42, [R1+0x30] ;  /* 0x00003000012a7983 */ /* 0x000f220000100800 */
[----:B------:R-:W-:Y:S01]  /*80f0*/  ISETP.GE.AND P1, PT, R18, UR4, PT ;  /* 0x0000000412007c0c */ /* 0x000fe2000bf26270 */
[----:B------:R-:W-:Y:S01]  /*8100*/  IMAD.MOV.U32 R40, RZ, RZ, R86 ;  /* 0x000000ffff287224 */ /* 0x000fe200078e0056 */
[----:B------:R-:W-:Y:S01]  /*8110*/  IADD3 R43, P4, R48, 0x20, RZ ;  /* 0x00000020302b7810 */ /* 0x000fe20007f9e0ff */
[----:B------:R-:W-:Y:S01]  /*8120*/  IMAD.MOV.U32 R41, RZ, RZ, R98 ;  /* 0x000000ffff297224 */ /* 0x000fe200078e0062 */
[----:B------:R-:W-:-:S03]  /*8130*/  ISETP.GE.AND P5, PT, R226, UR4, PT ;  /* 0x00000004e2007c0c */ /* 0x000fc6000bfa6270 */
[----:B------:R-:W-:Y:S02]  /*8140*/  IMAD.X R48, RZ, RZ, R49, P4 ;  /* 0x000000ffff307224 */ /* 0x000fe400020e0631 */
[----:B------:R-:W-:-:S04]  /*8150*/  IMAD.WIDE.U32 R40, R43, UR38, R40 ;  /* 0x000000262b287c25 */ /* 0x000fc8000f8e0028 */
[----:B------:R-:W1:Y:S01]  /*8160*/  @!P1 LDS.128 R36, [R101+0x1400] ;  /* 0x0014000065249984 */ /* 0x000e620000000c00 */
[----:B------:R-:W-:-:S04]  /*8170*/  IMAD R48, R48, UR38, RZ ;  /* 0x0000002630307c24 */ /* 0x000fc8000f8e02ff */
[----:B------:R-:W-:Y:S01]  /*8180*/  IMAD R43, R43, UR39, R48 ;  /* 0x000000272b2b7c24 */ /* 0x000fe2000f8e0230 */
[----:B------:R-:W-:-:S04]  /*8190*/  LEA R48, P4, R40, UR36, 0x1 ;  /* 0x0000002428307c11 */ /* 0x000fc8000f8808ff */
[----:B------:R-:W-:-:S04]  /*81a0*/  IADD3 R41, R41, R43, RZ ;  /* 0x0000002b29297210 */ /* 0x000fc80007ffe0ff */
        /* <DEDUP_REMOVED lines=10> */
.L_x_1841:
[----:B------:R-:W-:Y:S05]  /*8250*/  BSYNC B0 ;  /* 0x0000000000007941 */ /* 0x000fea0003800000 */
.L_x_1840:
[----:B------:R-:W3:Y:S01]  /*8260*/  LDL.LU R37, [R1] ;  /* 0x0000000001257983 */ /* 0x000ee20000300800 */
[----:B------:R-:W-:Y:S01]  /*8270*/  VIADD R17, R17, 0x1 ;  /* 0x0000000111117836 */ /* 0x000fe20000000000 */
[----:B------:R-:W-:Y:S01]  /*8280*/  ISETP.NE.AND P4, PT, R100, RZ, PT ;  /* 0x000000ff6400720c */ /* 0x000fe20003f85270 */
[----:B0-2---:R-:W-:Y:S01]  /*8290*/  @!P0 VIADD R99, R99, 0x308c0 ;  /* 0x000308c063638836 */ /* 0x005fe20000000000 */
[----:B------:R-:W-:Y:S01]  /*82a0*/  @!PT LDS RZ, [RZ] ;  /* 0x00000000fffff984 */ /* 0x000fe20000000800 */
[----:B------:R-:W-:Y:S01]  /*82b0*/  @!PT LDS RZ, [RZ] ;  /* 0x00000000fffff984 */ /* 0x000fe20000000800 */
[----:B------:R-:W-:Y:S01]  /*82c0*/  @!PT LDS RZ, [RZ] ;  /* 0x00000000fffff984 */ /* 0x000fe20000000800 */
[----:B------:R-:W-:Y:S01]  /*82d0*/  @!PT LDS RZ, [RZ] ;  /* 0x00000000fffff984 */ /* 0x000fe20000000800 */
[----:B------:R0:W-:Y:S06]  /*82e0*/  MEMBAR.ALL.CTA ;  /* 0x0000000000007992 */ /* 0x0001ec0000008000 */
[----:B0-----:R-:W0:Y:S02]  /*82f0*/  FENCE.VIEW.ASYNC.S ;  /* 0x00000000000073c6 */ /* 0x001e240000000000 */
[----:B0-----:R0:W-:Y:S01]  /*8300*/  BAR.SYNC.DEFER_BLOCKING R104, 0x80 ;  /* 0x000200680000751d */ /* 0x0011e20000010000 */
[----:B------:R-:W-:-:S02]  /*8310*/  ISETP.NE.AND P1, PT, R17, 0x2, PT ;  /* 0x000000021100780c */ /* 0x000fc40003f25270 */
[----:B------:R-:W-:Y:S02]  /*8320*/  @!P0 PRMT R99, RZ, 0x654, R99 ;  /* 0x00000654ff638816 */ /* 0x000fe40000000063 */
[----:B------:R-:W-:Y:S02]  /*8330*/  SEL R36, RZ, 0x1, P1 ;  /* 0x00000001ff247807 */ /* 0x000fe40000800000 */
[----:B------:R-:W-:Y:S01]  /*8340*/  SEL R17, R17, RZ, P1 ;  /* 0x000000ff11117207 */ /* 0x000fe20000800000 */
[----:B------:R0:W-:Y:S01]  /*8350*/  @!P0 SYNCS.ARRIVE.TRANS64.RED.A1T0 RZ, [R99+URZ], RZ ;  /* 0x000000ff63ff89a7 */ /* 0x0001e2000810043f */
[----:B------:R-:W-:Y:S02]  /*8360*/  PLOP3.LUT P0, PT, PT, PT, PT, 0x8, 0x0 ;  /* 0x000000000000781c */ /* 0x000fe40003f0e170 */
[----:B---3--:R-:W-:-:S05]  /*8370*/  LOP3.LUT R37, R37, R36, RZ, 0x3c, !PT ;  /* 0x0000002425257212 */ /* 0x008fca00078e3cff */
[----:B------:R0:W-:Y:S01]  /*8380*/  STL [R1], R37 ;  /* 0x0000002501007387 */ /* 0x0001e20000100800 */
[----:B------:R-:W-:Y:S05]  /*8390*/  @P4 BRA `(.L_x_1842) ;  /* 0xffffffa400fc4947 */ /* 0x000fea000383ffff */
.L_x_1762:
[----:B------:R-:W2:Y:S01]  /*83a0*/  LDL R36, [R1+0x34] ;  /* 0x0000340001247983 */ /* 0x000ea20000100800 */
[----:B------:R-:W3:Y:S01]  /*83b0*/  LDC R0, c[0x0][0x448] ;  /* 0x00011200ff007b82 */ /* 0x000ee20000000800 */
[----:B------:R-:W-:Y:S01]  /*83c0*/  IADD3 R5, R221, 0x1, -R220 ;  /* 0x00000001dd057810 */ /* 0x000fe20007ffe8dc */
[----:B------:R-:W-:Y:S06]  /*83d0*/  BSSY B0, `(.L_x_1843) ;  /* 0x000000d000007945 */ /* 0x000fec0003800000 */
[----:B------:R-:W1:Y:S01]  /*83e0*/  LDC.64 R6, c[0x0][0x9e0] ;  /* 0x00027800ff067b82 */ /* 0x000e620000000a00 */
[----:B---3--:R-:W-:-:S02]  /*83f0*/  ISETP.NE.AND P1, PT, R0, 0x1, PT ;  /* 0x000000010000780c */ /* 0x008fc40003f25270 */
[----:B-1----:R-:W-:-:S11]  /*8400*/  ISETP.GE.AND P2, PT, R7, 0x1, PT ;  /* 0x000000010700780c */ /* 0x002fd60003f46270 */
[----:B------:R-:W1:Y:S08]  /*8410*/  @P1 LDC R3, c[0x0][0x44c] ;  /* 0x00011300ff031b82 */ /* 0x000e700000000800 */
[----:B------:R-:W3:Y:S01]  /*8420*/  @P1 LDC R2, c[0x0][0x450] ;  /* 0x00011400ff021b82 */ /* 0x000ee20000000800 */
[----:B--2---:R-:W-:-:S04]  /*8430*/  VIADD R0, R36, 0x7f ;  /* 0x0000007f24007836 */ /* 0x004fc80000000000 */
[----:B-1----:R-:W-:-:S05]  /*8440*/  @P1 IMAD.HI.U32 R3, R0, R3, RZ ;  /* 0x0000000300031227 */ /* 0x002fca00078e00ff */
[----:B---3--:R-:W-:-:S05]  /*8450*/  @P1 SHF.R.U32.HI R0, RZ, R2, R3 ;  /* 0x00000002ff001219 */ /* 0x008fca0000011603 */
[----:B------:R-:W-:Y:S01]  /*8460*/  IMAD.IADD R3, R5, 0x1, R0 ;  /* 0x0000000105037824 */ /* 0x000fe200078e0200 */
[----:B------:R-:W-:Y:S06]  /*8470*/  @P0 BRA `(.L_x_1844) ;  /* 0x0000000000080947 */ /* 0x000fec0003800000 */
[----:B------:R-:W1:Y:S02]  /*8480*/  FENCE.VIEW.ASYNC.G ;  /* 0x00000000000073c6 */ /* 0x000e640000000100 */
[----:B-1----:R-:W-:Y:S06]  /*8490*/  BAR.ARV 0xc, 0x180 ;  /* 0x0306000000007b1d */ /* 0x002fec0000002000 */
.L_x_1844:
[----:B------:R-:W-:Y:S05]  /*84a0*/  BSYNC B0 ;  /* 0x0000000000007941 */ /* 0x000fea0003800000 */
.L_x_1843:
[----:B------:R-:W-:Y:S01]  /*84b0*/  IADD3 R0, R3, R6, RZ ;  /* 0x0000000603007210 */ /* 0x000fe20007ffe0ff */
[----:B------:R-:W-:Y:S06]  /*84c0*/  @!P2 BRA `(.L_x_1845) ;  /* 0x000000000048a947 */ /* 0x000fec0003800000 */
[C---:B------:R-:W-:Y:S01]  /*84d0*/  ISETP.GT.AND P0, PT, R3.reuse, RZ, PT ;  /* 0x000000ff0300720c */ /* 0x040fe20003f04270 */
[----:B------:R-:W-:Y:S01]  /*84e0*/  BSSY B0, `(.L_x_1846) ;  /* 0x000000e000007945 */ /* 0x000fe20003800000 */
[----:B------:R-:W-:-:S11]  /*84f0*/  VIADD R2, R3, 0xffffffff ;  /* 0xffffffff03027836 */ /* 0x000fd60000000000 */
[----:B------:R-:W-:Y:S05]  /*8500*/  @P0 BRA `(.L_x_1847) ;  /* 0x00000000001c0947 */ /* 0x000fea0003800000 */
[----:B------:R-:W-:Y:S01]  /*8510*/  ISETP.NE.AND P0, PT, R7, 0x1, PT ;  /* 0x000000010700780c */ /* 0x000fe20003f05270 */
[----:B------:R-:W-:-:S12]  /*8520*/  IMAD.MOV R3, RZ, RZ, -R3 ;  /* 0x000000ffff037224 */ /* 0x000fd800078e0a03 */
[----:B------:R-:W1:Y:S02]  /*8530*/  @P0 LDC.64 R4, c[0x0][0x9e8] ;  /* 0x00027a00ff040b82 */ /* 0x000e640000000a00 */
[----:B-1----:R-:W-:-:S05]  /*8540*/  @P0 IMAD.HI.U32 R2, R3, R4, RZ ;  /* 0x0000000403020227 */ /* 0x002fca00078e00ff */
[----:B------:R-:W-:-:S04]  /*8550*/  @P0 SHF.R.U32.HI R3, RZ, R5, R2 ;  /* 0x00000005ff030219 */ /* 0x000fc80000011602 */
[----:B------:R-:W-:Y:S01]  /*8560*/  LOP3.LUT R2, RZ, R3, RZ, 0x33, !PT ;  /* 0x00000003ff027212 */ /* 0x000fe200078e33ff */
[----:B------:R-:W-:Y:S06]  /*8570*/  BRA `(.L_x_1848) ;  /* 0x0000000000107947 */ /* 0x000fec0003800000 */
.L_x_1847:
[----:B------:R-:W-:-:S13]  /*8580*/  ISETP.NE.AND P0, PT, R7, 0x1, PT ;  /* 0x000000010700780c */ /* 0x000fda0003f05270 */
[----:B------:R-:W1:Y:S02]  /*8590*/  @P0 LDC.64 R4, c[0x0][0x9e8] ;  /* 0x00027a00ff040b82 */ /* 0x000e640000000a00 */
[----:B-1----:R-:W-:-:S05]  /*85a0*/  @P0 IMAD.HI.U32 R4, R2, R4, RZ ;  /* 0x0000000402040227 */ /* 0x002fca00078e00ff */
[----:B------:R-:W-:-:S07]  /*85b0*/  @P0 SHF.R.U32.HI R2, RZ, R5, R4 ;  /* 0x00000005ff020219 */ /* 0x000fce0000011604 */
.L_x_1848:
[----:B------:R-:W-:Y:S05]  /*85c0*/  BSYNC B0 ;  /* 0x0000000000007941 */ /* 0x000fea0003800000 */
.L_x_1846:
[----:B------:R-:W-:-:S05]  /*85d0*/  IMAD R3, R2, R7, R7 ;  /* 0x0000000702037224 */ /* 0x000fca00078e0207 */
[----:B------:R-:W-:-:S07]  /*85e0*/  VIMNMX R0, R0, R3, PT ;  /* 0x0000000300007248 */ /* 0x000fce0003fe0100 */
.L_x_1845:
[----:B------:R-:W1:Y:S01]  /*85f0*/  @P1 LDC R2, c[0x0][0x44c] ;  /* 0x00011300ff021b82 */ /* 0x000e620000000800 */
[----:B------:R-:W-:Y:S01]  /*8600*/  VIADD R0, R0, 0x3f ;  /* 0x0000003f00007836 */ /* 0x000fe20000000000 */
[----:B------:R-:W-:Y:S01]  /*8610*/  ULDC UR4, c[0x0][0x9dc] ;  /* 0x0002770000047ab9 */ /* 0x000fe20000000800 */
[----:B------:R-:W-:-:S03]  /*8620*/  IMAD.MOV.U32 R5, RZ, RZ, R36 ;  /* 0x000000ffff057224 */ /* 0x000fc600078e0024 */
[----:B------:R-:W-:Y:S02]  /*8630*/  SHF.R.S32.HI R3, RZ, 0x1f, R0 ;  /* 0x0000001fff037819 */ /* 0x000fe40000011400 */
[----:B------:R-:W2:Y:S02]  /*8640*/  @P1 LDC R9, c[0x0][0x450] ;  /* 0x00011400ff091b82 */ /* 0x000ea40000000800 */
[----:B------:R-:W-:-:S04]  /*8650*/  LEA.HI R3, R3, R0, RZ, 0x6 ;  /* 0x0000000003037211 */ /* 0x000fc800078f30ff */
[----:B------:R-:W-:-:S04]  /*8660*/  SHF.R.S32.HI R0, RZ, 0x6, R3 ;  /* 0x00000006ff007819 */ /* 0x000fc80000011403 */
[----:B------:R-:W-:Y:S01]  /*8670*/  VIMNMX R103, R103, R0, PT ;  /* 0x0000000067677248 */ /* 0x000fe20003fe0100 */
[----:B-1----:R-:W-:-:S05]  /*8680*/  @P1 IMAD.HI.U32 R2, R36, R2, RZ ;  /* 0x0000000224021227 */ /* 0x002fca00078e00ff */
[----:B--2---:R-:W-:-:S04]  /*8690*/  @P1 SHF.R.U32.HI R5, RZ, R9, R2 ;  /* 0x00000009ff051219 */ /* 0x004fc80000011602 */
[----:B------:R-:W-:-:S05]  /*86a0*/  IADD3 R2, R106, R5, RZ ;  /* 0x000000056a027210 */ /* 0x000fca0007ffe0ff */
[----:B------:R-:W-:Y:S01]  /*86b0*/  VIADD R0, R2, -UR4 ;  /* 0x8000000402007c36 */ /* 0x000fe20008000000 */
[----:B------:R-:W-:Y:S06]  /*86c0*/  @!P2 BRA `(.L_x_1849) ;  /* 0x000000000044a947 */ /* 0x000fec0003800000 */
[----:B------:R-:W-:Y:S01]  /*86d0*/  ISETP.GT.AND P0, PT, R2, -0x1, PT ;  /* 0xffffffff0200780c */ /* 0x000fe20003f04270 */
[----:B------:R-:W-:-:S12]  /*86e0*/  BSSY B0, `(.L_x_1850) ;  /* 0x000000d000007945 */ /* 0x000fd80003800000 */
[----:B------:R-:W-:Y:S05]  /*86f0*/  @P0 BRA `(.L_x_1851) ;  /* 0x00000000001c0947 */ /* 0x000fea0003800000 */
[----:B------:R-:W-:Y:S02]  /*8700*/  ISETP.NE.AND P0, PT, R7, 0x1, PT ;  /* 0x000000010700780c */ /* 0x000fe40003f05270 */
[----:B------:R-:W-:-:S11]  /*8710*/  LOP3.LUT R3, RZ, R2, RZ, 0x33, !PT ;  /* 0x00000002ff037212 */ /* 0x000fd600078e33ff */
[----:B------:R-:W1:Y:S02]  /*8720*/  @P0 LDC.64 R4, c[0x0][0x9e8] ;  /* 0x00027a00ff040b82 */ /* 0x000e640000000a00 */
[----:B-1----:R-:W-:-:S05]  /*8730*/  @P0 IMAD.HI.U32 R2, R3, R4, RZ ;  /* 0x0000000403020227 */ /* 0x002fca00078e00ff */
[----:B------:R-:W-:-:S04]  /*8740*/  @P0 SHF.R.U32.HI R3, RZ, R5, R2 ;  /* 0x00000005ff030219 */ /* 0x000fc80000011602 */
[----:B------:R-:W-:Y:S01]  /*8750*/  LOP3.LUT R2, RZ, R3, RZ, 0x33, !PT ;  /* 0x00000003ff027212 */ /* 0x000fe200078e33ff */
[----:B------:R-:W-:Y:S06]  /*8760*/  BRA `(.L_x_1852) ;  /* 0x0000000000107947 */ /* 0x000fec0003800000 */
.L_x_1851:
[----:B------:R-:W-:-:S13]  /*8770*/  ISETP.NE.AND P0, PT, R7, 0x1, PT ;  /* 0x000000010700780c */ /* 0x000fda0003f05270 */
[----:B------:R-:W1:Y:S02]  /*8780*/  @P0 LDC.64 R4, c[0x0][0x9e8] ;  /* 0x00027a00ff040b82 */ /* 0x000e640000000a00 */
[----:B-1----:R-:W-:-:S05]  /*8790*/  @P0 IMAD.HI.U32 R4, R2, R4, RZ ;  /* 0x0000000402040227 */ /* 0x002fca00078e00ff */
[----:B------:R-:W-:-:S07]  /*87a0*/  @P0 SHF.R.U32.HI R2, RZ, R5, R4 ;  /* 0x00000005ff020219 */ /* 0x000fce0000011604 */
.L_x_1852:
[----:B------:R-:W-:Y:S05]  /*87b0*/  BSYNC B0 ;  /* 0x0000000000007941 */ /* 0x000fea0003800000 */
.L_x_1850:
[----:B------:R-:W-:-:S05]  /*87c0*/  IMAD R3, R2, R7, RZ ;  /* 0x0000000702037224 */ /* 0x000fca00078e02ff */
[----:B------:R-:W-:-:S07]  /*87d0*/  VIMNMX R0, R0, R3, !PT ;  /* 0x0000000300007248 */ /* 0x000fce0007fe0100 */
.L_x_1849:
[----:B------:R-:W-:Y:S02]  /*87e0*/  SHF.R.S32.HI R3, RZ, 0x1f, R0 ;  /* 0x0000001fff037819 */ /* 0x000fe40000011400 */
[----:B------:R-:W-:Y:S02]  /*87f0*/  CS2R R4, SRZ ;  /* 0x0000000000047805 */ /* 0x000fe4000001ff00 */
[----:B------:R-:W-:Y:S02]  /*8800*/  PLOP3.LUT P0, PT, PT, PT, PT, 0x80, 0x0 ;  /* 0x000000000000781c */ /* 0x000fe40003f0f070 */
[----:B------:R-:W-:Y:S02]  /*8810*/  CS2R R150, SRZ ;  /* 0x0000000000967805 */ /* 0x000fe4000001ff00 */
[----:B------:R-:W-:Y:S01]  /*8820*/  LEA.HI R6, R3, R0, RZ, 0x6 ;  /* 0x0000000003067211 */ /* 0x000fe200078f30ff */
[----:B------:R-:W-:Y:S01]  /*8830*/  IMAD.MOV.U32 R0, RZ, RZ, RZ ;  /* 0x000000ffff007224 */ /* 0x000fe200078e00ff */
[----:B------:R-:W-:-:S02]  /*8840*/  CS2R R148, SRZ ;  /* 0x0000000000947805 */ /* 0x000fc4000001ff00 */
[----:B------:R-:W-:Y:S02]  /*8850*/  CS2R R146, SRZ ;  /* 0x0000000000927805 */ /* 0x000fe4000001ff00 */
[----:B------:R-:W-:Y:S02]  /*8860*/  SHF.R.S32.HI R6, RZ, 0x6, R6 ;  /* 0x00000006ff067819 */ /* 0x000fe40000011406 */
[----:B------:R-:W-:Y:S02]  /*8870*/  CS2R R144, SRZ ;  /* 0x0000000000907805 */ /* 0x000fe4000001ff00 */
[----:B------:R-:W-:Y:S02]  /*8880*/  CS2R R142, SRZ ;  /* 0x00000000008e7805 */ /* 0x000fe4000001ff00 */
[----:B------:R-:W-:Y:S02]  /*8890*/  CS2R R140, SRZ ;  /* 0x00000000008c7805 */ /* 0x000fe4000001ff00 */
[----:B------:R-:W-:-:S02]  /*88a0*/  VIMNMX R7, RZ, R6, !PT ;  /* 0x00000006ff077248 */ /* 0x000fc40007fe0100 */
[----:B------:R-:W-:Y:S02]  /*88b0*/  CS2R R138, SRZ ;  /* 0x00000000008a7805 */ /* 0x000fe4000001ff00 */
[----:B------:R-:W-:Y:S02]  /*88c0*/  CS2R R136, SRZ ;  /* 0x0000000000887805 */ /* 0x000fe4000001ff00 */
[----:B------:R-:W-:Y:S02]  /*88d0*/  CS2R R108, SRZ ;  /* 0x00000000006c7805 */ /* 0x000fe4000001ff00 */
[----:B------:R-:W-:Y:S01]  /*88e0*/  ISETP.GT.AND P1, PT, R103, R7, PT ;  /* 0x000000076700720c */ /* 0x000fe20003f24270 */
[----:B------:R1:W-:Y:S01]  /*88f0*/  STL [R1+0x50], R7 ;  /* 0x0000500701007387 */ /* 0x0003e20000100800 */
[----:B0-----:R-:W-:Y:S02]  /*8900*/  CS2R R104, SRZ ;  /* 0x0000000000687805 */ /* 0x001fe4000001ff00 */
[----:B------:R-:W-:-:S02]  /*8910*/  CS2R R132, SRZ ;  /* 0x0000000000847805 */ /* 0x000fc4000001ff00 */
[----:B------:R-:W-:Y:S02]  /*8920*/  CS2R R100, SRZ ;  /* 0x0000000000647805 */ /* 0x000fe4000001ff00 */
        /* <DEDUP_REMOVED lines=23> */
[----:B----4-:R-:W-:Y:S02]  /*8aa0*/  CS2R R46, SRZ ;  /* 0x00000000002e7805 */ /* 0x010fe4000001ff00 */
        /* <DEDUP_REMOVED lines=28> */
[----:B-1----:R-:W-:Y:S06]  /*8c70*/  @!P1 BRA `(.L_x_1853) ;  /* 0x0000016000fc9947 */ /* 0x002fec0003800000 */
[----:B------:R-:W2:Y:S01]  /*8c80*/  LDL R7, [R1+0xa8] ;  /* 0x0000a80001077983 */ /* 0x000ea20000100800 */
[----:B------:R-:W-:Y:S03]  /*8c90*/  BSSY B6, `(.L_x_1854) ;  /* 0x000001c000067945 */ /* 0x000fe60003800000 */
[----:B--2---:R-:W0:Y:S02]  /*8ca0*/  SHFL.IDX PT, R0, R7, RZ, 0x1f ;  /* 0x00001fff07007589 */ /* 0x004e2400000e0000 */
[----:B0-----:R-:W-:-:S04]  /*8cb0*/  LEA.HI R2, R0, R0, RZ, 0x1 ;  /* 0x0000000000027211 */ /* 0x001fc800078f08ff */
[----:B------:R-:W-:Y:S01]  /*8cc0*/  LOP3.LUT R3, R2, 0x1e, RZ, 0xc0, !PT ;  /* 0x0000001e02037812 */ /* 0x000fe200078ec0ff */
[----:B------:R-:W-:-:S03]  /*8cd0*/  VIADD R2, R16, 0x10400 ;  /* 0x0001040010027836 */ /* 0x000fc60000000000 */
[----:B------:R-:W-:Y:S02]  /*8ce0*/  IADD3 R3, R0, -R3, RZ ;  /* 0x8000000300037210 */ /* 0x000fe40007ffe0ff */
[----:B------:R-:W-:-:S03]  /*8cf0*/  LOP3.LUT P0, RZ, R2, 0x3ff, RZ, 0xc0, !PT ;  /* 0x000003ff02ff7812 */ /* 0x000fc6000780c0ff */
[----:B------:R-:W-:Y:S01]  /*8d00*/  IMAD R3, R3, 0x2000, R2 ;  /* 0x0000200003037824 */ /* 0x000fe200078e0202 */
[----:B------:R-:W-:-:S04]  /*8d10*/  P2R R24, PR, RZ, 0x1 ;  /* 0x00000001ff187803 */ /* 0x000fc80000000000 */
[----:B------:R-:W-:-:S04]  /*8d20*/  SHF.R.U32.HI R2, RZ, 0x4, R3 ;  /* 0x00000004ff027819 */ /* 0x000fc80000011603 */
[----:B------:R-:W-:Y:S01]  /*8d30*/  LOP3.LUT R2, R2, 0x3fff, RZ, 0xc0, !PT ;  /* 0x00003fff02027812 */ /* 0x000fe200078ec0ff */
[----:B------:R-:W-:Y:S06]  /*8d40*/  @!P0 BRA `(.L_x_1855) ;  /* 0x0000000000408947 */ /* 0x000fec0003800000 */
        /* <DEDUP_REMOVED lines=8> */
[----:B------:R-:W-:Y:S01]  /*8dd0*/  MOV R7, UR7 ;  /* 0x0000000700077c02 */ /* 0x000fe20008000f00 */
[----:B------:R-:W-:Y:S01]  /*8de0*/  IMAD.U32 R10, RZ, RZ, UR4 ;  /* 0x00000004ff0a7e24 */ /* 0x000fe2000f8e00ff */
[----:B------:R-:W-:Y:S01]  /*8df0*/  MOV R13, RZ ;  /* 0x000000ff000d7202 */ /* 0x000fe20000000f00 */
[----:B------:R-:W-:-:S02]  /*8e00*/  IMAD.U32 R11, RZ, RZ, UR5 ;  /* 0x00000005ff0b7e24 */ /* 0x000fc4000f8e00ff */
[----:B------:R-:W-:Y:S02]  /*8e10*/  IMAD.MOV.U32 R8, RZ, RZ, 0x70 ;  /* 0x00000070ff087424 */ /* 0x000fe400078e00ff */
[----:B0-----:R-:W-:-:S07]  /*8e20*/  IMAD.MOV.U32 R12, RZ, RZ, 0x1 ;  /* 0x00000001ff0c7424 */ /* 0x001fce00078e00ff */
[----:B------:R-:W-:-:S07]  /*8e30*/  LEPC R20, `(.L_x_1855) ;  /* 0x000000001014794e */ /* 0x000fce0000000000 */
[----:B-1---5:R-:W-:Y:S05]  /*8e40*/  CALL.ABS.NOINC R14 ;  /* 0x000000000e007343 */ /* 0x022fea0003c00000 */
.L_x_1855:
[----:B------:R-:W-:Y:S05]  /*8e50*/  BSYNC B6 ;  /* 0x0000000000067941 */ /* 0x000fea0003800000 */
.L_x_1854:
[----:B------:R-:W-:Y:S02]  /*8e60*/  ULDC UR4, c[0x0][0x3f4] ;  /* 0x0000fd0000047ab9 */ /* 0x000fe40000000800 */
[----:B------:R-:W-:-:S13]  /*8e70*/  ISETP.LT.AND P0, PT, RZ, UR4, PT ;  /* 0x00000004ff007c0c */ /* 0x000fda000bf01270 */
[----:B------:R-:W-:Y:S05]  /*8e80*/  @P0 BRA `(.L_x_1856) ;  /* 0x0000000000400947 */ /* 0x000fea0003800000 */
[----:B------:R-:W2:Y:S02]  /*8e90*/  LDL R20, [R1+0x68] ;  /* 0x0000680001147983 */ /* 0x000ea40000100800 */
[----:B--2---:R-:W-:-:S04]  /*8ea0*/  LEA.HI R0, R20, R20, RZ, 0x1 ;  /* 0x0000001414007211 */ /* 0x004fc800078f08ff */
        /* <DEDUP_REMOVED lines=8> */
.L_x_1859:
[----:B-1----:R1:W2:Y:S02]  /*8f30*/  SYNCS.PHASECHK.TRANS64.TRYWAIT P0, [R16+URZ+0x30800], R3 ;  /* 0x03080003100075a7 */ /* 0x0022a4000800017f */
[----:B--2---:R-:W-:Y:S05]  /*8f40*/  @!P0 NANOSLEEP.SYNCS 0x989680 ;  /* 0x009896800000895d */ /* 0x004fea0003900000 */
[----:B------:R-:W2:Y:S02]  /*8f50*/  @!P0 SYNCS.PHASECHK.TRANS64 P0, [R16+URZ+0x30800], R3 ;  /* 0x03080003100085a7 */ /* 0x000ea4000800007f */
[----:B--2---:R-:W-:Y:S05]  /*8f60*/  @!P0 BRA `(.L_x_1859) ;  /* 0xfffffffc00f08947 */ /* 0x004fea000383ffff */
.L_x_1858:
[----:B------:R-:W-:Y:S05]  /*8f70*/  BSYNC B0 ;  /* 0x0000000000007941 */ /* 0x000fea0003800000 */
.L_x_1857:
[----:B------:R-:W-:Y:S05]  /*8f80*/  BRA `(.L_x_1860) ;  /* 0x0000009000f07947 */ /* 0x000fea0003800000 */
.L_x_1856:
[----:B------:R-:W-:Y:S01]  /*8f90*/  ISETP.NE.AND P0, PT, R24, RZ, PT ;  /* 0x000000ff1800720c */ /* 0x000fe20003f05270 */
[----:B------:R-:W-:Y:S01]  /*8fa0*/  ULDC.64 UR4, c[0x0][0x3f8] ;  /* 0x0000fe0000047ab9 */ /* 0x000fe20000000a00 */
[----:B-----5:R-:W-:Y:S01]  /*8fb0*/  SHF.R.S32.HI R0, RZ, 0x1f, R23 ;  /* 0x0000001fff007819 */ /* 0x020fe20000011417 */
[----:B------:R-:W-:Y:S01]  /*8fc0*/  ULDC.64 UR6, c[0x0][0x408] ;  /* 0x0001020000067ab9 */ /* 0x000fe20000000a00 */
[----:B------:R-:W-:Y:S01]  /*8fd0*/  IMAD.WIDE.U32 R24, R23, UR4, RZ ;  /* 0x0000000417187c25 */ /* 0x000fe2000f8e00ff */
[----:B------:R-:W-:Y:S03]  /*8fe0*/  BSSY B6, `(.L_x_1861) ;  /* 0x0000019000067945 */ /* 0x000fe60003800000 */
[C---:B------:R-:W-:Y:S02]  /*8ff0*/  IMAD R4, R0.reuse, UR4, RZ ;  /* 0x0000000400047c24 */ /* 0x040fe4000f8e02ff */
[----:B------:R-:W-:-:S02]  /*9000*/  IMAD R0, R0, UR6, RZ ;  /* 0x0000000600007c24 */ /* 0x000fc4000f8e02ff */
[C---:B------:R-:W-:Y:S02]  /*9010*/  IMAD R3, R23.reuse, UR5, R4 ;  /* 0x0000000517037c24 */ /* 0x040fe4000f8e0204 */
[C---:B------:R-:W-:Y:S02]  /*9020*/  IMAD R29, R23.reuse, UR7, R0 ;  /* 0x00000007171d7c24 */ /* 0x040fe4000f8e0200 */
[----:B------:R-:W-:-:S04]  /*9030*/  IMAD.WIDE.U32 R26, R23, UR6, RZ ;  /* 0x00000006171a7c25 */ /* 0x000fc8000f8e00ff */
[----:B------:R-:W-:Y:S02]  /*9040*/  IMAD.IADD R23, R3, 0x1, R25 ;  /* 0x0000000103177824 */ /* 0x000fe400078e0219 */
[----:B------:R-:W-:Y:S01]  /*9050*/  IMAD.IADD R29, R29, 0x1, R27 ;  /* 0x000000011d1d7824 */ /* 0x000fe200078e021b */
[----:B------:R-:W-:Y:S06]  /*9060*/  @!P0 BRA `(.L_x_1862) ;  /* 0x0000000000408947 */ /* 0x000fec0003800000 */
        /* <DEDUP_REMOVED lines=8> */
[----:B------:R-:W-:Y:S01]  /*90f0*/  MOV R8, 0x70 ;  /* 0x0000007000087802 */ /* 0x000fe20000000f00 */
[----:B------:R-:W-:Y:S02]  /*9100*/  IMAD.U32 R7, RZ, RZ, UR7 ;  /* 0x00000007ff077e24 */ /* 0x000fe4000f8e00ff */
[----:B------:R-:W-:-:S02]  /*9110*/  IMAD.U32 R10, RZ, RZ, UR4 ;  /* 0x00000004ff0a7e24 */ /* 0x000fc4000f8e00ff */
[----:B------:R-:W-:Y:S02]  /*9120*/  IMAD.U32 R11, RZ, RZ, UR5 ;  /* 0x00000005ff0b7e24 */ /* 0x000fe4000f8e00ff */
[----:B------:R-:W-:Y:S02]  /*9130*/  IMAD.MOV.U32 R12, RZ, RZ, 0x1 ;  /* 0x00000001ff0c7424 */ /* 0x000fe400078e00ff */
[----:B0-----:R-:W-:-:S07]  /*9140*/  IMAD.MOV.U32 R13, RZ, RZ, RZ ;  /* 0x000000ffff0d7224 */ /* 0x001fce00078e00ff */
[----:B------:R-:W-:-:S07]  /*9150*/  LEPC R20, `(.L_x_1862) ;  /* 0x000000001014794e */ /* 0x000fce0000000000 */
[----:B-1----:R-:W-:Y:S05]  /*9160*/  CALL.ABS.NOINC R14 ;  /* 0x000000000e007343 */ /* 0x002fea0003c00000 */
.L_x_1862:
[----:B------:R-:W-:Y:S05]  /*9170*/  BSYNC B6 ;  /* 0x0000000000067941 */ /* 0x000fea0003800000 */
.L_x_1861:
[----:B------:R-:W2:Y:S01]  /*9180*/  LDL R114, [R1+0x34] ;  /* 0x0000340001727983 */ /* 0x000ea20000100800 */
[----:B------:R-:W-:-:S03]  /*9190*/  ULDC.U8 UR4, c[0x0][0x410] ;  /* 0x0001040000047ab9 */ /* 0x000fc60000000000 */
[----:B------:R-:W3:Y:S01]  /*91a0*/  LDL R20, [R1+0x58] ;  /* 0x0000580001147983 */ /* 0x000ee20000100800 */
[----:B------:R-:W-:Y:S01]  /*91b0*/  ISETP.NE.AND P0, PT, RZ, UR4, PT ;  /* 0x00000004ff007c0c */ /* 0x000fe2000bf05270 */
[----:B------:R-:W-:Y:S01]  /*91c0*/  BSSY B0, `(.L_x_1863) ;  /* 0x0000910000007945 */ /* 0x000fe20003800000 */
[----:B--2---:R-:W-:-:S04]  /*91d0*/  IMAD.IADD R10, R218, 0x1, R114 ;  /* 0x00000001da0a7824 */ /* 0x004fc800078e0272 */
[----:B---3--:R-:W-:-:S07]  /*91e0*/  IMAD R3, R20, 0x20, R10 ;  /* 0x0000002014037824 */ /* 0x008fce00078e020a */
[----:B------:R-:W-:Y:S05]  /*91f0*/  @!P0 BRA `(.L_x_1864) ;  /* 0x0000004400d88947 */ /* 0x000fea0003800000 */
[----:B------:R-:W0:Y:S01]  /*9200*/  LDC R93, c[0x0][0x448] ;  /* 0x00011200ff5d7b82 */ /* 0x000e220000000800 */
[----:B------:R-:W-:Y:S01]  /*9210*/  ULDC.64 UR4, c[0x0][0x3f8] ;  /* 0x0000fe0000047ab9 */ /* 0x000fe20000000a00 */
[----:B------:R-:W-:Y:S01]  /*9220*/  ULDC.64 UR6, c[0x0][0x408] ;  /* 0x0001020000067ab9 */ /* 0x000fe20000000a00 */
[----:B------:R-:W-:Y:S01]  /*9230*/  MOV R6, R24 ;  /* 0x0000001800067202 */ /* 0x000fe20000000f00 */
[----:B------:R-:W-:Y:S01]  /*9240*/  IMAD.MOV.U32 R7, RZ, RZ, R23 ;  /* 0x000000ffff077224 */ /* 0x000fe200078e0017 */
[----:B------:R-:W-:Y:S01]  /*9250*/  SHF.R.S32.HI R79, RZ, 0x1f, R236 ;  /* 0x0000001fff4f7819 */ /* 0x000fe200000114ec */
[----:B------:R-:W-:Y:S01]  /*9260*/  IMAD.MOV.U32 R4, RZ, RZ, R26 ;  /* 0x000000ffff047224 */ /* 0x000fe200078e001a */
[----:B------:R-:W-:Y:S02]  /*9270*/  SHF.R.S32.HI R78, RZ, 0x1f, R235 ;  /* 0x0000001fff4e7819 */ /* 0x000fe400000114eb */
[----:B0-----:R-:W-:-:S13]  /*9280*/  ISETP.NE.AND P0, PT, R93, 0x1, PT ;  /* 0x000000015d00780c */ /* 0x001fda0003f05270 */
[----:B------:R-:W0:Y:S08]  /*9290*/  @P0 LDC R0, c[0x0][0x44c] ;  /* 0x00011300ff000b82 */ /* 0x000e300000000800 */
[----:B------:R-:W1:Y:S01]  /*92a0*/  @P0 LDC R5, c[0x0][0x450] ;  /* 0x00011400ff050b82 */ /* 0x000e620000000800 */
[----:B0-----:R-:W-:-:S05]  /*92b0*/  @P0 IMAD.HI.U32 R0, R3, R0, RZ ;  /* 0x0000000003000227 */ /* 0x001fca00078e00ff */
[----:B-1----:R-:W-:Y:S01]  /*92c0*/  @P0 SHF.R.U32.HI R3, RZ, R5, R0 ;  /* 0x00000005ff030219 */ /* 0x002fe20000011600 */
[----:B------:R-:W-:-:S03]  /*92d0*/  IMAD.MOV.U32 R5, RZ, RZ, R29 ;  /* 0x000000ffff057224 */ /* 0x000fc600078e001d */
[----:B------:R-:W-:Y:S01]  /*92e0*/  SHF.R.S32.HI R0, RZ, 0x1f, R3 ;  /* 0x0000001fff007819 */ /* 0x000fe20000011403 */
[----:B------:R-:W-:-:S04]  /*92f0*/  IMAD.WIDE.U32 R6, R3, UR4, R6 ;  /* 0x0000000403067c25 */ /* 0x000fc8000f8e0006 */
[C---:B------:R-:W-:Y:S02]  /*9300*/  IMAD R8, R0.reuse, UR4, RZ ;  /* 0x0000000400087c24 */ /* 0x040fe4000f8e02ff */
[----:B------:R-:W-:Y:S02]  /*9310*/  IMAD R0, R0, UR6, RZ ;  /* 0x0000000600007c24 */ /* 0x000fe4000f8e02ff */
[C---:B------:R-:W-:Y:S01]  /*9320*/  IMAD R9, R3.reuse, UR5, R8 ;  /* 0x0000000503097c24 */ /* 0x040fe2000f8e0208 */
[----:B------:R-:W-:Y:S01]  /*9330*/  ULDC.64 UR4, c[0x0][0x3e8] ;  /* 0x0000fa0000047ab9 */ /* 0x000fe20000000a00 */
[----:B------:R-:W-:-:S04]  /*9340*/  IMAD.WIDE.U32 R4, R3, UR6, R4 ;  /* 0x0000000603047c25 */ /* 0x000fc8000f8e0004 */
[----:B------:R-:W-:Y:S01]  /*9350*/  IMAD R11, R3, UR7, R0 ;  /* 0x00000007030b7c24 */ /* 0x000fe2000f8e0200 */
[----:B------:R-:W-:Y:S01]  /*9360*/  ULDC.64 UR6, c[0x0][0x400] ;  /* 0x0001000000067ab9 */ /* 0x000fe20000000a00 */
[----:B------:R-:W-:Y:S01]  /*9370*/  IMAD.IADD R9, R7, 0x1, R9 ;  /* 0x0000000107097824 */ /* 0x000fe200078e0209 */
[----:B------:R-:W-:Y:S01]  /*9380*/  LEA R3, P0, R6, UR4, 0x1 ;  /* 0x0000000406037c11 */ /* 0x000fe2000f8008ff */
[----:B------:R-:W-:Y:S01]  /*9390*/  UMOV UR4, 0xffffffff ;  /* 0xffffffff00047882 */ /* 0x000fe20000000000 */
[----:B------:R-:W-:Y:S02]  /*93a0*/  LEA R0, P1, R4, UR6, 0x1 ;  /* 0x0000000604007c11 */ /* 0x000fe4000f8208ff */
[----:B------:R-:W-:Y:S02]  /*93b0*/  IADD3 R7, R5, R11, RZ ;  /* 0x0000000b05077210 */ /* 0x000fe40007ffe0ff */
[----:B------:R-:W-:Y:S02]  /*93c0*/  LEA.HI.X R6, R6, UR5, R9, 0x1, P0 ;  /* 0x0000000506067c11 */ /* 0x000fe400080f0c09 */
[----:B------:R-:W-:Y:S01]  /*93d0*/  LEA.HI.X R7, R4, UR7, R7, 0x1, P1 ;  /* 0x0000000704077c11 */ /* 0x000fe200088f0c07 */
[----:B------:R-:W-:Y:S06]  /*93e0*/  BRA.DIV UR4, `(.L_x_1865) ;  /* 0x0000021e04f47947 */ /* 0x000fec000b800000 */
[----:B------:R0:W1:Y:S04]  /*93f0*/  SHFL.IDX PT, R5, R6, RZ, 0x181f ;  /* 0x00181fff06057589 */ /* 0x00006800000e0000 */
[----:B------:R0:W2:Y:S04]  /*9400*/  SHFL.IDX PT, R4, R3, RZ, 0x181f ;  /* 0x00181fff03047589 */ /* 0x0000a800000e0000 */
[----:B------:R0:W3:Y:S04]  /*9410*/  SHFL.IDX PT, R9, R7, RZ, 0x181f ;  /* 0x00181fff07097589 */ /* 0x0000e800000e0000 */
[----:B------:R0:W4:Y:S02]  /*9420*/  SHFL.IDX PT, R14, R0, RZ, 0x181f ;  /* 0x00181fff000e7589 */ /* 0x00012400000e0000 */
.L_x_2246:
[----:B------:R-:W-:Y:S01]  /*9430*/  IMAD R93, R220, R93, RZ ;  /* 0x0000005ddc5d7224 */ /* 0x000fe200078e02ff */
        /* <DEDUP_REMOVED lines=8> */
[----:B------:R-:W-:Y:S02]  /*94c0*/  CS2R R70, SRZ ;  /* 0x0000000000467805 */ /* 0x000fe4000001ff00 */
[----:B------:R-:W-:-:S03]  /*94d0*/  CS2R R74, SRZ ;  /* 0x00000000004a7805 */ /* 0x000fc6000001ff00 */
[----:B------:R-:W-:Y:S05]  /*94e0*/  @P0 BRA `(.L_x_1867) ;  /* 0x0000000000ac0947 */ /* 0x000fea0003800000 */
[----:B------:R-:W3:Y:S01]  /*94f0*/  LDL R11, [R1+0x78] ;  /* 0x00007800010b7983 */ /* 0x000ee20000100800 */
[----:B------:R-:W-:Y:S01]  /*9500*/  ULDC UR4, c[0x0][0x3f4] ;  /* 0x0000fd0000047ab9 */ /* 0x000fe20000000800 */
[----:B------:R-:W-:Y:S02]  /*9510*/  CS2R R76, SRZ ;  /* 0x00000000004c7805 */ /* 0x000fe4000001ff00 */
[----:B------:R-:W-:Y:S02]  /*9520*/  ISETP.GE.AND P2, PT, R236, UR4, PT ;  /* 0x00000004ec007c0c */ /* 0x000fe4000bf46270 */
[----:B------:R-:W-:Y:S02]  /*9530*/  CS2R R74, SRZ ;  /* 0x00000000004a7805 */ /* 0x000fe4000001ff00 */
[----:B------:R-:W-:Y:S02]  /*9540*/  ISETP.GE.AND P1, PT, R235, UR4, PT ;  /* 0x00000004eb007c0c */ /* 0x000fe4000bf26270 */
[----:B------:R-:W-:-:S02]  /*9550*/  ISETP.GE.AND P0, PT, R237, UR4, PT ;  /* 0x00000004ed007c0c */ /* 0x000fc4000bf06270 */
[----:B------:R-:W-:-:S05]  /*9560*/  ISETP.GE.AND P3, PT, R200, UR4, PT ;  /* 0x00000004c8007c0c */ /* 0x000fca000bf66270 */
[C---:B------:R-:W-:Y:S01]  /*9570*/  @!P2 IMAD.SHL.U32 R27, R236.reuse, 0x2, RZ ;  /* 0x00000002ec1ba824 */ /* 0x040fe200078e00ff */
[----:B------:R-:W-:-:S03]  /*9580*/  @!P2 SHF.L.U64.HI R34, R236, 0x1, R79 ;  /* 0x00000001ec22a819 */ /* 0x000fc6000001024f */
[C---:B------:R-:W-:Y:S01]  /*9590*/  @!P1 IMAD.SHL.U32 R31, R235.reuse, 0x2, RZ ;  /* 0x00000002eb1f9824 */ /* 0x040fe200078e00ff */
[----:B------:R-:W-:Y:S01]  /*95a0*/  @!P1 SHF.L.U64.HI R32, R235, 0x1, R78 ;  /* 0x00000001eb209819 */ /* 0x000fe2000001024e */
[----:B------:R-:W-:Y:S01]  /*95b0*/  @!P0 IMAD.SHL.U32 R15, R237, 0x2, RZ ;  /* 0x00000002ed0f8824 */ /* 0x000fe200078e00ff */
[-C--:B----4-:R-:W-:Y:S01]  /*95c0*/  @!P2 IADD3 R26, P6, R14, R27.reuse, RZ ;  /* 0x0000001b0e1aa210 */ /* 0x090fe20007fde0ff */
[----:B------:R-:W-:Y:S01]  /*95d0*/  @!P3 IMAD.MOV.U32 R8, RZ, RZ, R14 ;  /* 0x000000ffff08b224 */ /* 0x000fe200078e000e */
[----:B--2---:R-:W-:Y:S01]  /*95e0*/  @!P2 IADD3 R24, P4, R4, R27, RZ ;  /* 0x0000001b0418a210 */ /* 0x004fe20007f9e0ff */
[----:B-1----:R-:W-:Y:S01]  /*95f0*/  @!P3 IMAD.WIDE R12, R200, 0x2, R4 ;  /* 0x00000002c80cb825 */ /* 0x002fe200078e0204 */
[-C--:B------:R-:W-:Y:S02]  /*9600*/  @!P1 IADD3 R28, P5, R4, R31.reuse, RZ ;  /* 0x0000001f041c9210 */ /* 0x080fe40007fbe0ff */
[----:B------:R-:W-:Y:S01]  /*9610*/  @!P2 IADD3.X R25, R5, R34, RZ, P4, !PT ;  /* 0x000000220519a210 */ /* 0x000fe200027fe4ff */
[----:B---3--:R-:W-:Y:S01]  /*9620*/  @!P3 IMAD.WIDE R20, R200, 0x2, R8 ;  /* 0x00000002c814b825 */ /* 0x008fe200078e0208 */
[----:B------:R-:W-:-:S02]  /*9630*/  @!P1 IADD3 R30, P4, R14, R31, RZ ;  /* 0x0000001f0e1e9210 */ /* 0x000fc40007f9e0ff */
[----:B------:R-:W-:Y:S02]  /*9640*/  CS2R R72, SRZ ;  /* 0x0000000000487805 */ /* 0x000fe4000001ff00 */
[----:B------:R-:W-:Y:S01]  /*9650*/  CS2R R70, SRZ ;  /* 0x0000000000467805 */ /* 0x000fe2000001ff00 */
[----:B------:R-:W-:Y:S01]  /*9660*/  @!P2 IMAD.X R27, R9, 0x1, R34, P6 ;  /* 0x00000001091ba824 */ /* 0x000fe200030e0622 */
[-C--:B------:R-:W-:Y:S01]  /*9670*/  @!P0 IADD3 R4, P6, R4, R15.reuse, RZ ;  /* 0x0000000f04048210 */ /* 0x080fe20007fde0ff */
[----:B------:R-:W-:Y:S01]  /*9680*/  @!P1 IMAD.X R29, R5, 0x1, R32, P5 ;  /* 0x00000001051d9824 */ /* 0x000fe200028e0620 */
[----:B------:R-:W-:Y:S02]  /*9690*/  @!P0 IADD3 R14, P5, R14, R15, RZ ;  /* 0x0000000f0e0e8210 */ /* 0x000fe40007fbe0ff */
[----:B------:R-:W-:Y:S02]  /*96a0*/  CS2R R68, SRZ ;  /* 0x0000000000447805 */ /* 0x000fe4000001ff00 */
[----:B------:R-:W-:-:S02]  /*96b0*/  CS2R R66, SRZ ;  /* 0x0000000000427805 */ /* 0x000fc4000001ff00 */
[----:B------:R-:W-:Y:S02]  /*96c0*/  CS2R R60, SRZ ;  /* 0x00000000003c7805 */ /* 0x000fe4000001ff00 */
[----:B------:R-:W-:Y:S01]  /*96d0*/  CS2R R58, SRZ ;  /* 0x00000000003a7805 */ /* 0x000fe2000001ff00 */
[----:B------:R-:W-:Y:S01]  /*96e0*/  @!P1 IMAD.X R31, R9, 0x1, R32, P4 ;  /* 0x00000001091f9824 */ /* 0x000fe200020e0620 */
[----:B------:R1:W5:Y:S04]  /*96f0*/  @!P3 LD.E.64 R76, desc[UR60][R12.64] ;  /* 0x0000003c0c4cb980 */ /* 0x000368000c101b00 */
[----:B------:R1:W5:Y:S04]  /*9700*/  @!P3 LD.E.64 R74, desc[UR60][R20.64] ;  /* 0x0000003c144ab980 */ /* 0x000368000c101b00 */
[----:B------:R1:W5:Y:S04]  /*9710*/  @!P2 LD.E.64 R72, desc[UR60][R24.64] ;  /* 0x0000003c1848a980 */ /* 0x000368000c101b00 */
[----:B------:R1:W5:Y:S04]  /*9720*/  @!P2 LD.E.64 R70, desc[UR60][R26.64] ;  /* 0x0000003c1a46a980 */ /* 0x000368000c101b00 */
[----:B------:R1:W5:Y:S04]  /*9730*/  @!P1 LD.E.64 R68, desc[UR60][R28.64] ;  /* 0x0000003c1c449980 */ /* 0x000368000c101b00 */
[----:B------:R1:W5:Y:S01]  /*9740*/  @!P1 LD.E.64 R66, desc[UR60][R30.64] ;  /* 0x0000003c1e429980 */ /* 0x000362000c101b00 */
[----:B------:R-:W-:-:S04]  /*9750*/  @!P0 SHF.L.U64.HI R8, R237, 0x1, R11 ;  /* 0x00000001ed088819 */ /* 0x000fc8000001020b */
[----:B------:R-:W-:Y:S01]  /*9760*/  @!P0 IADD3.X R15, R9, R8, RZ, P5, !PT ;  /* 0x00000008090f8210 */ /* 0x000fe20002ffe4ff */
[----:B------:R-:W-:-:S04]  /*9770*/  @!P0 IMAD.X R5, R5, 0x1, R8, P6 ;  /* 0x0000000105058824 */ /* 0x000fc800030e0608 */
[----:B------:R1:W5:Y:S04]  /*9780*/  @!P0 LD.E.64 R58, desc[UR60][R14.64] ;  /* 0x0000003c0e3a8980 */ /* 0x000368000c101b00 */
[----:B------:R1:W5:Y:S02]  /*9790*/  @!P0 LD.E.64 R60, desc[UR60][R4.64] ;  /* 0x0000003c043c8980 */ /* 0x000364000c101b00 */
.L_x_1867:
[----:B------:R-:W-:Y:S05]  /*97a0*/  BSYNC B1 ;  /* 0x0000000000017941 */ /* 0x000fea0003800000 */
.L_x_1866:
[----:B-12--5:R-:W-:Y:S01]  /*97b0*/  IMAD.MOV.U32 R4, RZ, RZ, R60 ;  /* 0x000000ffff047224 */ /* 0x026fe200078e003c */
[----:B------:R-:W-:Y:S01]  /*97c0*/  UMOV UR4, 0xffffffff ;  /* 0xffffffff00047882 */ /* 0x000fe20000000000 */
[----:B------:R-:W-:Y:S01]  /*97d0*/  IMAD.MOV.U32 R5, RZ, RZ, R61 ;  /* 0x000000ffff057224 */ /* 0x000fe200078e003d */
[----:B------:R-:W-:Y:S01]  /*97e0*/  CS2R R46, SRZ ;  /* 0x00000000002e7805 */ /* 0x000fe2000001ff00 */
[----:B------:R-:W-:Y:S02]  /*97f0*/  IMAD.MOV.U32 R8, RZ, RZ, R68 ;  /* 0x000000ffff087224 */ /* 0x000fe400078e0044 */
[----:B---3--:R-:W-:Y:S01]  /*9800*/  IMAD.MOV.U32 R9, RZ, RZ, R69 ;  /* 0x000000ffff097224 */ /* 0x008fe200078e0045 */
        /* <DEDUP_REMOVED lines=8> */
[----:B------:R-:W-:Y:S01]  /*9890*/  IMAD.MOV.U32 R4, RZ, RZ, R58 ;  /* 0x000000ffff047224 */ /* 0x000fe200078e003a */
[----:B------:R-:W-:Y:S01]  /*98a0*/  PRMT R112, R112, 0x5410, R8 ;  /* 0x0000541070707816 */ /* 0x000fe20000000008 */
[----:B------:R-:W-:Y:S01]  /*98b0*/  IMAD.MOV.U32 R8, RZ, RZ, R66 ;  /* 0x000000ffff087224 */ /* 0x000fe200078e0042 */
[----:B------:R-:W-:Y:S01]  /*98c0*/  PRMT R111, R9, 0x7610, R111 ;  /* 0x00007610096f7816 */ /* 0x000fe2000000006f */
[----:B------:R-:W-:Y:S01]  /*98d0*/  IMAD.MOV.U32 R9, RZ, RZ, R67 ;  /* 0x000000ffff097224 */ /* 0x000fe200078e0043 */
[----:B------:R-:W-:Y:S01]  /*98e0*/  PRMT R105, R4, 0x5410, R5 ;  /* 0x0000541004697816 */ /* 0x000fe20000000005 */
[----:B------:R-:W-:-:S02]  /*98f0*/  IMAD.MOV.U32 R4, RZ, RZ, R70 ;  /* 0x000000ffff047224 */ /* 0x000fc400078e0046 */
[----:B------:R-:W-:Y:S01]  /*9900*/  IMAD.MOV.U32 R5, RZ, RZ, R71 ;  /* 0x000000ffff057224 */ /* 0x000fe200078e0047 */
[----:B------:R-:W-:Y:S01]  /*9910*/  PRMT R107, R9, 0x5410, R8 ;  /* 0x00005410096b7816 */ /* 0x000fe20000000008 */
[----:B------:R-:W-:Y:S01]  /*9920*/  IMAD.MOV.U32 R9, RZ, RZ, R75 ;  /* 0x000000ffff097224 */ /* 0x000fe200078e004b */
[----:B------:R-:W-:Y:S02]  /*9930*/  MOV R8, R74 ;  /* 0x0000004a00087202 */ /* 0x000fe40000000f00 */
[----:B------:R-:W-:Y:S02]  /*9940*/  PRMT R110, R4, 0x5410, R5 ;  /* 0x00005410046e7816 */ /* 0x000fe40000000005 */
[----:B------:R-:W-:Y:S02]  /*9950*/  PRMT R112, R8, 0x7610, R112 ;  /* 0x0000761008707816 */ /* 0x000fe40000000070 */
[----:B------:R-:W-:Y:S01]  /*9960*/  PRMT R111, R111, 0x5410, R9 ;  /* 0x000054106f6f7816 */ /* 0x000fe20000000009 */
[----:B------:R-:W-:Y:S06]  /*9970*/  BRA.DIV UR4, `(.L_x_1868) ;  /* 0x0000021e04007947 */ /* 0x000fec000b800000 */
[----:B------:R1:W2:Y:S04]  /*9980*/  SHFL.IDX PT, R5, R6, 0x1, 0x181f ;  /* 0x00381f0006057f89 */ /* 0x0002a800000e0000 */
[----:B------:R1:W3:Y:S04]  /*9990*/  SHFL.IDX PT, R4, R3, 0x1, 0x181f ;  /* 0x00381f0003047f89 */ /* 0x0002e800000e0000 */
[----:B------:R1:W0:Y:S04]  /*99a0*/  SHFL.IDX PT, R9, R7, 0x1, 0x181f ;  /* 0x00381f0007097f89 */ /* 0x00022800000e0000 */
[----:B----4-:R1:W4:Y:S02]  /*99b0*/  SHFL.IDX PT, R14, R0, 0x1, 0x181f ;  /* 0x00381f00000e7f89 */ /* 0x01032400000e0000 */
.L_x_2252:
[----:B------:R-:W-:Y:S01]  /*99c0*/  VIADD R8, R10, 0x20 ;  /* 0x000000200a087836 */ /* 0x000fe20000000000 */
        /* <DEDUP_REMOVED lines=8> */
[----:B------:R-:W-:-:S05]  /*9a50*/  CS2R R64, SRZ ;  /* 0x0000000000407805 */ /* 0x000fca000001ff00 */
[----:B------:R-:W-:Y:S05]  /*9a60*/  @P0 BRA `(.L_x_1870) ;  /* 0x0000000000ac0947 */ /* 0x000fea0003800000 */
[----:B------:R-:W2:Y:S01]  /*9a70*/  LDL R11, [R1+0x78] ;  /* 0x00007800010b7983 */ /* 0x000ea20000100800 */
        /* <DEDUP_REMOVED lines=11> */
[----:B----4-:R-:W-:Y:S01]  /*9b30*/  @!P3 IMAD.MOV.U32 R8, RZ, RZ, R14 ;  /* 0x000000ffff08b224 */ /* 0x010fe200078e000e */
[-C--:B---3--:R-:W-:Y:S01]  /*9b40*/  @!P2 IADD3 R24, P4, R4, R27.reuse, RZ ;  /* 0x0000001b0418a210 */ /* 0x088fe20007f9e0ff */
[----:B--2---:R-:W-:Y:S01]  /*9b50*/  @!P3 IMAD.WIDE R28, R200, 0x2, R4 ;  /* 0x00000002c81cb825 */ /* 0x004fe200078e0204 */
[----:B------:R-:W-:Y:S02]  /*9b60*/  @!P2 IADD3 R26, P6, R14, R27, RZ ;  /* 0x0000001b0e1aa210 */ /* 0x000fe40007fde0ff */
[-C--:B------:R-:W-:Y:S01]  /*9b70*/  @!P1 IADD3 R20, P5, R4, R13.reuse, RZ ;  /* 0x0000000d04149210 */ /* 0x080fe20007fbe0ff */
[----:B------:R-:W-:Y:S01]  /*9b80*/  @!P2 IMAD.X R25, R5, 0x1, R32, P4 ;  /* 0x000000010519a824 */ /* 0x000fe200020e0620 */
[----:B------:R-:W-:Y:S01]  /*9b90*/  @!P0 SHF.L.U32 R15, R237, 0x1, RZ ;  /* 0x00000001ed0f8819 */ /* 0x000fe200000006ff */
[----:B0-----:R-:W-:Y:S01]  /*9ba0*/  @!P3 IMAD.WIDE R30, R200, 0x2, R8 ;  /* 0x00000002c81eb825 */ /* 0x001fe200078e0208 */
        /* <DEDUP_REMOVED lines=10> */
[----:B------:R-:W-:Y:S02]  /*9c50*/  CS2R R48, SRZ ;  /* 0x0000000000307805 */ /* 0x000fe4000001ff00 */
[----:B------:R-:W-:Y:S01]  /*9c60*/  @!P1 IADD3.X R13, R9, R34, RZ, P4, !PT ;  /* 0x00000022090d9210 */ /* 0x000fe200027fe4ff */
[----:B------:R0:W5:Y:S04]  /*9c70*/  @!P3 LD.E.64 R62, desc[UR60][R28.64] ;  /* 0x0000003c1c3eb980 */ /* 0x000168000c101b00 */
[----:B------:R0:W5:Y:S04]  /*9c80*/  @!P3 LD.E.64 R64, desc[UR60][R30.64] ;  /* 0x0000003c1e40b980 */ /* 0x000168000c101b00 */
[----:B------:R0:W5:Y:S04]  /*9c90*/  @!P2 LD.E.64 R54, desc[UR60][R24.64] ;  /* 0x0000003c1836a980 */ /* 0x000168000c101b00 */
[----:B------:R0:W5:Y:S04]  /*9ca0*/  @!P2 LD.E.64 R56, desc[UR60][R26.64] ;  /* 0x0000003c1a38a980 */ /* 0x000168000c101b00 */
[----:B------:R0:W5:Y:S04]  /*9cb0*/  @!P1 LD.E.64 R50, desc[UR60][R20.64] ;  /* 0x0000003c14329980 */ /* 0x000168000c101b00 */
[----:B------:R0:W5:Y:S01]  /*9cc0*/  @!P1 LD.E.64 R52, desc[UR60][R12.64] ;  /* 0x0000003c0c349980 */ /* 0x000162000c101b00 */
[----:B------:R-:W-:-:S05]  /*9cd0*/  @!P0 SHF.L.U64.HI R8, R237, 0x1, R11 ;  /* 0x00000001ed088819 */ /* 0x000fca000001020b */
[--C-:B------:R-:W-:Y:S02]  /*9ce0*/  @!P0 IMAD.X R5, R5, 0x1, R8.reuse, P6 ;  /* 0x0000000105058824 */ /* 0x100fe400030e0608 */
[----:B------:R-:W-:-:S03]  /*9cf0*/  @!P0 IMAD.X R15, R9, 0x1, R8, P5 ;  /* 0x00000001090f8824 */ /* 0x000fc600028e0608 */
[----:B------:R0:W5:Y:S04]  /*9d00*/  @!P0 LD.E.64 R46, desc[UR60][R4.64] ;  /* 0x0000003c042e8980 */ /* 0x000168000c101b00 */
[----:B------:R0:W5:Y:S02]  /*9d10*/  @!P0 LD.E.64 R48, desc[UR60][R14.64] ;  /* 0x0000003c0e308980 */ /* 0x000164000c101b00 */
.L_x_1870:
[----:B------:R-:W-:Y:S05]  /*9d20*/  BSYNC B1 ;  /* 0x0000000000017941 */ /* 0x000fea0003800000 */
.L_x_1869:
[----:B0--3-5:R-:W-:Y:S01]  /*9d30*/  IMAD.MOV.U32 R4, RZ, RZ, R46 ;  /* 0x000000ffff047224 */ /* 0x029fe200078e002e */
[----:B------:R-:W-:Y:S01]  /*9d40*/  MOV R8, R50 ;  /* 0x0000003200087202 */ /* 0x000fe20000000f00 */
[----:B--2---:R-:W-:Y:S01]  /*9d50*/  IMAD.MOV.U32 R5, RZ, RZ, R47 ;  /* 0x000000ffff057224 */ /* 0x004fe200078e002f */
[----:B------:R-:W-:Y:S01]  /*9d60*/  UMOV UR4, 0xffffffff ;  /* 0xffffffff00047882 */ /* 0x000fe20000000000 */
        /* <DEDUP_REMOVED lines=16> */
[----:B------:R-:W-:Y:S01]  /*9e70*/  PRMT R94, R8, 0x5410, R9 ;  /* 0x00005410085e7816 */ /* 0x000fe20000000009 */
[----:B------:R-:W-:Y:S01]  /*9e80*/  IMAD.MOV.U32 R8, RZ, RZ, R64 ;  /* 0x000000ffff087224 */ /* 0x000fe200078e0040 */
[----:B------:R-:W-:Y:S01]  /*9e90*/  PRMT R98, R4, 0x5410, R5 ;  /* 0x0000541004627816 */ /* 0x000fe20000000005 */
[----:B------:R-:W-:-:S05]  /*9ea0*/  IMAD.MOV.U32 R9, RZ, RZ, R65 ;  /* 0x000000ffff097224 */ /* 0x000fca00078e0041 */
[----:B------:R-:W-:Y:S01]  /*9eb0*/  PRMT R102, R8, 0x5410, R9 ;  /* 0x0000541008667816 */ /* 0x000fe20000000009 */
[----:B------:R-:W-:Y:S06]  /*9ec0*/  BRA.DIV UR4, `(.L_x_1871) ;  /* 0x0000021a041c7947 */ /* 0x000fec000b800000 */
[----:B------:R0:W2:Y:S04]  /*9ed0*/  SHFL.IDX PT, R5, R6, 0x2, 0x181f ;  /* 0x00581f0006057f89 */ /* 0x0000a800000e0000 */
[----:B------:R0:W3:Y:S04]  /*9ee0*/  SHFL.IDX PT, R4, R3, 0x2, 0x181f ;  /* 0x00581f0003047f89 */ /* 0x0000e800000e0000 */
[----:B------:R0:W0:Y:S04]  /*9ef0*/  SHFL.IDX PT, R9, R7, 0x2, 0x181f ;  /* 0x00581f0007097f89 */ /* 0x00002800000e0000 */
[----:B----4-:R4:W0:Y:S02]  /*9f00*/  SHFL.IDX PT, R14, R0, 0x2, 0x181f ;  /* 0x00581f00000e7f89 */ /* 0x01082400000e0000 */
.L_x_2258:
        /* <DEDUP_REMOVED lines=12> */
[----:B------:R-:W4:Y:S01]  /*9fd0*/  LDL R11, [R1+0x78] ;  /* 0x00007800010b7983 */ /* 0x000f220000100800 */
[----:B------:R-:W-:Y:S01]  /*9fe0*/  ULDC UR4, c[0x0][0x3f4] ;  /* 0x0000fd0000047ab9 */ /* 0x000fe20000000800 */
[----:B------:R-:W-:Y:S02]  /*9ff0*/  CS2R R42, SRZ ;  /* 0x00000000002a7805 */ /* 0x000fe4000001ff00 */
[----:B------:R-:W-:Y:S02]  /*a000*/  ISETP.GE.AND P2, PT, R236, UR4, PT ;  /* 0x00000004ec007c0c */ /* 0x000fe4000bf46270 */
[----:B------:R-:W-:Y:S02]  /*a010*/  CS2R R44, SRZ ;  /* 0x00000000002c7805 */ /* 0x000fe4000001ff00 */
[----:B------:R-:W-:Y:S02]  /*a020*/  ISETP.GE.AND P1, PT, R235, UR4, PT ;  /* 0x00000004eb007c0c */ /* 0x000fe4000bf26270 */
[----:B------:R-:W-:-:S02]  /*a030*/  ISETP.GE.AND P3, PT, R200, UR4, PT ;  /* 0x00000004c8007c0c */ /* 0x000fc4000bf66270 */
[----:B------:R-:W-:-:S05]  /*a040*/  ISETP.GE.AND P0, PT, R237, UR4, PT ;  /* 0x00000004ed007c0c */ /* 0x000fca000bf06270 */
[----:B------:R-:W-:-:S04]  /*a050*/  @!P2 SHF.L.U32 R25, R236, 0x1, RZ ;  /* 0x00000001ec19a819 */ /* 0x000fc800000006ff */
[----:B------:R-:W-:Y:S01]  /*a060*/  @!P1 IMAD.SHL.U32 R13, R235, 0x2, RZ ;  /* 0x00000002eb0d9824 */ /* 0x000fe200078e00ff */
[----:B------:R-:W-:Y:S01]  /*a070*/  @!P2 SHF.L.U64.HI R32, R236, 0x1, R79 ;  /* 0x00000001ec20a819 */ /* 0x000fe2000001024f */
[----:B0-----:R-:W-:Y:S01]  /*a080*/  @!P3 IMAD.MOV.U32 R8, RZ, RZ, R14 ;  /* 0x000000ffff08b224 */ /* 0x001fe200078e000e */
[----:B---3--:R-:W-:Y:S01]  /*a090*/  @!P2 IADD3 R30, P4, R4, R25, RZ ;  /* 0x00000019041ea210 */ /* 0x008fe20007f9e0ff */
[----:B------:R-:W-:Y:S01]  /*a0a0*/  @!P0 IMAD.SHL.U32 R15, R237, 0x2, RZ ;  /* 0x00000002ed0f8824 */ /* 0x000fe200078e00ff */
[----:B------:R-:W-:Y:S01]  /*a0b0*/  @!P1 SHF.L.U64.HI R34, R235, 0x1, R78 ;  /* 0x00000001eb229819 */ /* 0x000fe2000001024e */
[----:B--2---:R-:W-:Y:S01]  /*a0c0*/  @!P3 IMAD.WIDE R26, R200, 0x2, R4 ;  /* 0x00000002c81ab825 */ /* 0x004fe200078e0204 */
[----:B------:R-:W-:Y:S02]  /*a0d0*/  @!P1 IADD3 R20, P5, R4, R13, RZ ;  /* 0x0000000d04149210 */ /* 0x000fe40007fbe0ff */
[C---:B------:R-:W-:Y:S01]  /*a0e0*/  @!P2 IADD3 R24, P6, R14.reuse, R25, RZ ;  /* 0x000000190e18a210 */ /* 0x040fe20007fde0ff */
[----:B------:R-:W-:Y:S01]  /*a0f0*/  @!P2 IMAD.X R31, R5, 0x1, R32, P4 ;  /* 0x00000001051fa824 */ /* 0x000fe200020e0620 */
[----:B------:R-:W-:Y:S01]  /*a100*/  @!P1 IADD3 R12, P4, R14, R13, RZ ;  /* 0x0000000d0e0c9210 */ /* 0x000fe20007f9e0ff */
[----:B------:R-:W-:Y:S01]  /*a110*/  @!P3 IMAD.WIDE R28, R200, 0x2, R8 ;  /* 0x00000002c81cb825 */ /* 0x000fe200078e0208 */
[----:B------:R-:W-:Y:S01]  /*a120*/  @!P2 IADD3.X R25, R9, R32, RZ, P6, !PT ;  /* 0x000000200919a210 */ /* 0x000fe200037fe4ff */
[----:B------:R0:W5:Y:S01]  /*a130*/  @!P3 LD.E.64 R42, desc[UR60][R26.64] ;  /* 0x0000003c1a2ab980 */ /* 0x000162000c101b00 */
[-C--:B------:R-:W-:Y:S01]  /*a140*/  @!P0 IADD3 R4, P6, R4, R15.reuse, RZ ;  /* 0x0000000f04048210 */ /* 0x080fe20007fde0ff */
[--C-:B------:R-:W-:Y:S01]  /*a150*/  @!P1 IMAD.X R21, R5, 0x1, R34.reuse, P5 ;  /* 0x0000000105159824 */ /* 0x100fe200028e0622 */
[----:B------:R-:W-:Y:S01]  /*a160*/  @!P0 IADD3 R14, P5, R14, R15, RZ ;  /* 0x0000000f0e0e8210 */ /* 0x000fe20007fbe0ff */
[----:B------:R2:W5:Y:S01]  /*a170*/  @!P3 LD.E.64 R44, desc[UR60][R28.64] ;  /* 0x0000003c1c2cb980 */ /* 0x000562000c101b00 */
[----:B------:R-:W-:Y:S01]  /*a180*/  @!P1 IMAD.X R13, R9, 0x1, R34, P4 ;  /* 0x00000001090d9824 */ /* 0x000fe200020e0622 */
[----:B------:R-:W-:-:S02]  /*a190*/  CS2R R38, SRZ ;  /* 0x0000000000267805 */ /* 0x000fc4000001ff00 */
[----:B------:R-:W-:Y:S02]  /*a1a0*/  CS2R R40, SRZ ;  /* 0x0000000000287805 */ /* 0x000fe4000001ff00 */
[----:B------:R-:W-:Y:S02]  /*a1b0*/  CS2R R34, SRZ ;  /* 0x0000000000227805 */ /* 0x000fe4000001ff00 */
[----:B------:R-:W-:Y:S02]  /*a1c0*/  CS2R R36, SRZ ;  /* 0x0000000000247805 */ /* 0x000fe4000001ff00 */
[----:B0-----:R-:W-:Y:S01]  /*a1d0*/  CS2R R26, SRZ ;  /* 0x00000000001a7805 */ /* 0x001fe2000001ff00 */
[----:B------:R0:W5:Y:S01]  /*a1e0*/  @!P2 LD.E.64 R38, desc[UR60][R30.64] ;  /* 0x0000003c1e26a980 */ /* 0x000162000c101b00 */
[----:B--2---:R-:W-:-:S03]  /*a1f0*/  CS2R R28, SRZ ;  /* 0x00000000001c7805 */ /* 0x004fc6000001ff00 */
[----:B------:R0:W5:Y:S04]  /*a200*/  @!P2 LD.E.64 R40, desc[UR60][R24.64] ;  /* 0x0000003c1828a980 */ /* 0x000168000c101b00 */
[----:B------:R0:W5:Y:S04]  /*a210*/  @!P1 LD.E.64 R34, desc[UR60][R20.64] ;  /* 0x0000003c14229980 */ /* 0x000168000c101b00 */
[----:B------:R0:W5:Y:S01]  /*a220*/  @!P1 LD.E.64 R36, desc[UR60][R12.64] ;  /* 0x0000003c0c249980 */ /* 0x000162000c101b00 */
[----:B----4-:R-:W-:-:S05]  /*a230*/  @!P0 SHF.L.U64.HI R8, R237, 0x1, R11 ;  /* 0x00000001ed088819 */ /* 0x010fca000001020b */
[--C-:B------:R-:W-:Y:S02]  /*a240*/  @!P0 IMAD.X R5, R5, 0x1, R8.reuse, P6 ;  /* 0x0000000105058824 */ /* 0x100fe400030e0608 */
[----:B------:R-:W-:-:S03]  /*a250*/  @!P0 IMAD.X R15, R9, 0x1, R8, P5 ;  /* 0x00000001090f8824 */ /* 0x000fc600028e0608 */
[----:B------:R0:W5:Y:S04]  /*a260*/  @!P0 LD.E.64 R28, desc[UR60][R4.64] ;  /* 0x0000003c041c8980 */ /* 0x000168000c101b00 */
[----:B------:R0:W5:Y:S02]  /*a270*/  @!P0 LD.E.64 R26, desc[UR60][R14.64] ;  /* 0x0000003c0e1a8980 */ /* 0x000164000c101b00 */
.L_x_1873:
[----:B------:R-:W-:Y:S05]  /*a280*/  BSYNC B1 ;  /* 0x0000000000017941 */ /* 0x000fea0003800000 */
.L_x_1872:
[----:B0-2--5:R-:W-:Y:S01]  /*a290*/  IMAD.MOV.U32 R5, RZ, RZ, R29 ;  /* 0x000000ffff057224 */ /* 0x025fe200078e001d */
[----:B---3--:R-:W-:Y:S01]  /*a2a0*/  MOV R4, R28 ;  /* 0x0000001c00047202 */ /* 0x008fe20000000f00 */
[----:B------:R-:W-:Y:S01]  /*a2b0*/  IMAD.MOV.U32 R8, RZ, RZ, R34 ;  /* 0x000000ffff087224 */ /* 0x000fe200078e0022 */
[----:B------:R-:W-:Y:S01]  /*a2c0*/  UMOV UR4, 0xffffffff ;  /* 0xffffffff00047882 */ /* 0x000fe20000000000 */
[----:B------:R-:W-:Y:S01]  /*a2d0*/  IMAD.MOV.U32 R9, RZ, RZ, R35 ;  /* 0x000000ffff097224 */ /* 0x000fe200078e0023 */
[----:B------:R-:W-:Y:S01]  /*a2e0*/  PRMT R86, R4, 0x5410, R5 ;  /* 0x0000541004567816 */ /* 0x000fe20000000005 */
[----:B------:R-:W-:Y:S01]  /*a2f0*/  IMAD.MOV.U32 R4, RZ, RZ, R38 ;  /* 0x000000ffff047224 */ /* 0x000fe200078e0026 */
[----:B------:R-:W-:Y:S02]  /*a300*/  MOV R5, R39 ;  /* 0x0000002700057202 */ /* 0x000fe40000000f00 */
[----:B------:R-:W-:Y:S01]  /*a310*/  PRMT R89, R9, 0x5410, R8 ;  /* 0x0000541009597816 */ /* 0x000fe20000000008 */
[----:B------:R-:W-:Y:S01]  /*a320*/  IMAD.MOV.U32 R8, RZ, RZ, R42 ;  /* 0x000000ffff087224 */ /* 0x000fe200078e002a */
        /* <DEDUP_REMOVED lines=13> */
[----:B------:R-:W-:Y:S02]  /*a400*/  PRMT R96, R4, 0x5410, R5 ;  /* 0x0000541004607816 */ /* 0x000fe40000000005 */
[----:B------:R-:W-:Y:S02]  /*a410*/  CS2R R4, SRZ ;  /* 0x0000000000047805 */ /* 0x000fe4000001ff00 */
[----:B------:R-:W-:Y:S01]  /*a420*/  PRMT R100, R8, 0x5410, R9 ;  /* 0x0000541008647816 */ /* 0x000fe20000000009 */
[----:B------:R-:W-:Y:S06]  /*a430*/  BRA.DIV UR4, `(.L_x_1874) ;  /* 0x0000021604307947 */ /* 0x000fec000b800000 */
[----:B------:R0:W2:Y:S04]  /*a440*/  SHFL.IDX PT, R9, R6, 0x3, 0x181f ;  /* 0x00781f0006097f89 */ /* 0x0000a800000e0000 */
[----:B------:R0:W3:Y:S04]  /*a450*/  SHFL.IDX PT, R8, R3, 0x3, 0x181f ;  /* 0x00781f0003087f89 */ /* 0x0000e800000e0000 */
[----:B------:R0:W0:Y:S04]  /*a460*/  SHFL.IDX PT, R23, R7, 0x3, 0x181f ;  /* 0x00781f0007177f89 */ /* 0x00002800000e0000 */
[----:B-1--4-:R-:W1:Y:S02]  /*a470*/  SHFL.IDX PT, R0, R0, 0x3, 0x181f ;  /* 0x00781f0000007f89 */ /* 0x012e6400000e0000 */
.L_x_2264:
[----:B0-----:R-:W4:Y:S01]  /*a480*/  LDL R6, [R1+0x68] ;  /* 0x0000680001067983 */ /* 0x001f220000100800 */
        /* <DEDUP_REMOVED lines=9> */
[----:B----4-:R-:W-:-:S04]  /*a520*/  LEA.HI R3, R6, R6, RZ, 0x1 ;  /* 0x0000000606037211 */ /* 0x010fc800078f08ff */
[----:B------:R-:W-:-:S05]  /*a530*/  LOP3.LUT R3, R3, 0xfffffffe, RZ, 0xc0, !PT ;  /* 0xfffffffe03037812 */ /* 0x000fca00078ec0ff */
[----:B------:R-:W-:Y:S01]  /*a540*/  IMAD.IADD R3, R6, 0x1, -R3 ;  /* 0x0000000106037824 */ /* 0x000fe200078e0a03 */
[----:B------:R-:W-:-:S04]  /*a550*/  CS2R R6, SRZ ;  /* 0x0000000000067805 */ /* 0x000fc8000001ff00 */
[----:B------:R-:W-:Y:S01]  /*a560*/  SHF.L.U32 R113, R3, 0x1f, RZ ;  /* 0x0000001f03717819 */ /* 0x000fe200000006ff */
[----:B------:R-:W-:Y:S06]  /*a570*/  @P0 BRA `(.L_x_1876) ;  /* 0x0000000000b00947 */ /* 0x000fec0003800000 */
        /* <DEDUP_REMOVED lines=12> */
[----:B-1----:R-:W-:Y:S01]  /*a640*/  @!P3 IMAD.MOV.U32 R6, RZ, RZ, R0 ;  /* 0x000000ffff06b224 */ /* 0x002fe200078e0000 */
[-C--:B---3--:R-:W-:Y:S01]  /*a650*/  @!P2 IADD3 R82, P4, R8, R81.reuse, RZ ;  /* 0x000000510852a210 */ /* 0x088fe20007f9e0ff */
[----:B------:R-:W-:Y:S01]  /*a660*/  @!P3 IMAD.MOV.U32 R7, RZ, RZ, R23 ;  /* 0x000000ffff07b224 */ /* 0x000fe200078e0017 */
[----:B------:R-:W-:Y:S01]  /*a670*/  @!P2 IADD3 R80, P6, R0, R81, RZ ;  /* 0x000000510050a210 */ /* 0x000fe20007fde0ff */
[----:B--2---:R-:W-:Y:S01]  /*a680*/  @!P3 IMAD.WIDE R4, R200, 0x2, R8 ;  /* 0x00000002c804b825 */ /* 0x004fe200078e0208 */
[-C--:B------:R-:W-:Y:S02]  /*a690*/  @!P1 IADD3 R78, P5, R8, R11.reuse, RZ ;  /* 0x0000000b084e9210 */ /* 0x080fe40007fbe0ff */
[----:B------:R-:W-:Y:S01]  /*a6a0*/  @!P0 SHF.L.U32 R85, R237, 0x1, RZ ;  /* 0x00000001ed558819 */ /* 0x000fe200000006ff */
[C---:B------:R-:W-:Y:S01]  /*a6b0*/  @!P2 IMAD.X R83, R9.reuse, 0x1, R12, P4 ;  /* 0x000000010953a824 */ /* 0x040fe200020e060c */
[----:B------:R-:W-:Y:S01]  /*a6c0*/  @!P1 IADD3 R10, P4, R0, R11, RZ ;  /* 0x0000000b000a9210 */ /* 0x000fe20007f9e0ff */
[----:B------:R-:W-:Y:S01]  /*a6d0*/  @!P3 IMAD.WIDE R6, R200, 0x2, R6 ;  /* 0x00000002c806b825 */ /* 0x000fe200078e0206 */
[----:B------:R-:W-:Y:S01]  /*a6e0*/  @!P1 IADD3.X R79, R9, R14, RZ, P5, !PT ;  /* 0x0000000e094f9210 */ /* 0x000fe20002ffe4ff */
[----:B------:R0:W5:Y:S01]  /*a6f0*/  @!P3 LD.E.64 R30, desc[UR60][R4.64] ;  /* 0x0000003c041eb980 */ /* 0x000162000c101b00 */
[-C--:B------:R-:W-:Y:S01]  /*a700*/  @!P0 IADD3 R84, P5, R0, R85.reuse, RZ ;  /* 0x0000005500548210 */ /* 0x080fe20007fbe0ff */
[C---:B------:R-:W-:Y:S01]  /*a710*/  @!P2 IMAD.X R81, R23.reuse, 0x1, R12, P6 ;  /* 0x000000011751a824 */ /* 0x040fe200030e060c */
        /* <DEDUP_REMOVED lines=9> */
[----:B-1----:R-:W-:-:S03]  /*a7b0*/  CS2R R6, SRZ ;  /* 0x0000000000067805 */ /* 0x002fc6000001ff00 */
        /* <DEDUP_REMOVED lines=8> */
.L_x_1876:
[----:B------:R-:W-:Y:S05]  /*a840*/  BSYNC B1 ;  /* 0x0000000000017941 */ /* 0x000fea0003800000 */
.L_x_1875:
[----:B------:R-:W4:Y:S01]  /*a850*/  SYNCS.PHASECHK.TRANS64.TRYWAIT P0, [R16+URZ+0x30800], R113 ;  /* 0x03080071100075a7 */ /* 0x000f22000800017f */
[----:B0--3-5:R-:W-:Y:S01]  /*a860*/  IMAD.MOV.U32 R8, RZ, RZ, R12 ;  /* 0x000000ffff087224 */ /* 0x029fe200078e000c */
[----:B------:R-:W-:Y:S01]  /*a870*/  MOV R10, R30 ;  /* 0x0000001e000a7202 */ /* 0x000fe20000000f00 */
[----:B--2---:R-:W-:Y:S01]  /*a880*/  IMAD.MOV.U32 R9, RZ, RZ, R21 ;  /* 0x000000ffff097224 */ /* 0x004fe200078e0015 */
[----:B------:R-:W-:Y:S01]  /*a890*/  MOV R3, R5 ;  /* 0x0000000500037202 */ /* 0x000fe20000000f00 */
[----:B-1----:R-:W-:Y:S01]  /*a8a0*/  IMAD.MOV.U32 R0, RZ, RZ, R4 ;  /* 0x000000ffff007224 */ /* 0x002fe200078e0004 */
        /* <DEDUP_REMOVED lines=8> */
[----:B------:R-:W-:Y:S01]  /*a930*/  BSSY B1, `(.L_x_1877) ;  /* 0x0000010000017945 */ /* 0x000fe20003800000 */
[----:B------:R-:W-:Y:S01]  /*a940*/  IMAD.MOV.U32 R9, RZ, RZ, R6 ;  /* 0x000000ffff097224 */ /* 0x000fe200078e0006 */
[----:B------:R-:W-:Y:S01]  /*a950*/  PRMT R78, R3, 0x7610, R78 ;  /* 0x00007610034e7816 */ /* 0x000fe2000000004e */
[----:B------:R-:W-:Y:S01]  /*a960*/  IMAD.MOV.U32 R11, RZ, RZ, R25 ;  /* 0x000000ffff0b7224 */ /* 0x000fe200078e0019 */
[----:B------:R-:W-:Y:S01]  /*a970*/  PRMT R82, R82, 0x5410, R8 ;  /* 0x0000541052527816 */ /* 0x000fe20000000008 */
[----:B------:R-:W-:Y:S01]  /*a980*/  IMAD.MOV.U32 R8, RZ, RZ, R14 ;  /* 0x000000ffff087224 */ /* 0x000fe200078e000e */
[----:B------:R-:W-:Y:S01]  /*a990*/  PRMT R23, R9, 0x5410, R10 ;  /* 0x0000541009177816 */ /* 0x000fe2000000000a */
[----:B------:R-:W-:Y:S01]  /*a9a0*/  IMAD.MOV.U32 R10, RZ, RZ, R24 ;  /* 0x000000ffff0a7224 */ /* 0x000fe200078e0018 */
[----:B------:R-:W-:-:S02]  /*a9b0*/  MOV R9, R15 ;  /* 0x0000000f00097202 */ /* 0x000fc40000000f00 */
[----:B------:R-:W-:Y:S02]  /*a9c0*/  VIADDMNMX R3, R93, -R114, 0x80, PT ;  /* 0x000000805d037446 */ /* 0x000fe40003800972 */
[----:B------:R-:W-:Y:S01]  /*a9d0*/  PRMT R79, R9, 0x5410, R8 ;  /* 0x00005410094f7816 */ /* 0x000fe20000000008 */
[----:B------:R-:W-:Y:S01]  /*a9e0*/  IMAD.MOV.U32 R8, RZ, RZ, R32 ;  /* 0x000000ffff087224 */ /* 0x000fe200078e0020 */
[----:B------:R-:W-:Y:S01]  /*a9f0*/  ISETP.GE.AND P1, PT, R218, R3, PT ;  /* 0x00000003da00720c */ /* 0x000fe20003f26270 */
[----:B------:R-:W-:Y:S01]  /*aa00*/  IMAD.MOV.U32 R9, RZ, RZ, R33 ;  /* 0x000000ffff097224 */ /* 0x000fe200078e0021 */
[----:B------:R-:W-:Y:S01]  /*aa10*/  PRMT R81, R10, 0x5410, R11 ;  /* 0x000054100a517816 */ /* 0x000fe2000000000b */
[----:B----4-:R-:W-:Y:S10]  /*aa20*/  @!P0 BRA `(.L_x_1878) ;  /* 0x0000021000288947 */ /* 0x010ff40003800000 */
.L_x_2265:
[----:B------:R-:W-:Y:S05]  /*aa30*/  BSYNC B1 ;  /* 0x0000000000017941 */ /* 0x000fea0003800000 */
.L_x_1877:
[----:B------:R-:W-:Y:S01]  /*aa40*/  BSSY B1, `(.L_x_1879) ;  /* 0x00000bb000017945 */ /* 0x000fe20003800000 */
[----:B------:R-:W-:-:S03]  /*aa50*/  PRMT R83, R8, 0x5410, R9 ;  /* 0x0000541008537816 */ /* 0x000fc60000000009 */
[----:B------:R-:W-:Y:S05]  /*aa60*/  @P1 BRA `(.L_x_1880) ;  /* 0x0000000800e01947 */ /* 0x000fea0003800000 */
[----:B------:R1:W5:Y:S01]  /*aa70*/  LDL R119, [R1+0x48] ;  /* 0x0000480001777983 */ /* 0x0003620000100800 */
[----:B------:R-:W2:Y:S01]  /*aa80*/  LDC R8, c[0x0][0x3f4] ;  /* 0x0000fd00ff087b82 */ /* 0x000ea20000000800 */
[----:B------:R-:W-:Y:S01]  /*aa90*/  BSSY B2, `(.L_x_1881) ;  /* 0x0000030000027945 */ /* 0x000fe20003800000 */
[-C--:B--2---:R-:W-:Y:S02]  /*aaa0*/  ISETP.GE.AND P0, PT, R200, R8.reuse, PT ;  /* 0x00000008c800720c */ /* 0x084fe40003f06270 */
[-C--:B------:R-:W-:Y:S02]  /*aab0*/  ISETP.GE.AND P1, PT, R236, R8.reuse, PT ;  /* 0x00000008ec00720c */ /* 0x080fe40003f26270 */
[-C--:B------:R-:W-:Y:S02]  /*aac0*/  ISETP.GE.AND P2, PT, R235, R8.reuse, PT ;  /* 0x00000008eb00720c */ /* 0x080fe40003f46270 */
[----:B------:R-:W-:-:S07]  /*aad0*/  ISETP.GE.AND P3, PT, R237, R8, PT ;  /* 0x00000008ed00720c */ /* 0x000fce0003f66270 */
[----:B-1----:R-:W-:Y:S06]  /*aae0*/  @P0 BRA `(.L_x_1882) ;  /* 0x0000000000a80947 */ /* 0x002fec0003800000 */
[----:B-----5:R-:W1:Y:S01]  /*aaf0*/  LDS.128 R8, [R119] ;  /* 0x0000000077087984 */ /* 0x020e620000000c00 */
[----:B------:R-:W-:Y:S01]  /*ab00*/  SHF.R.U32.HI R85, RZ, 0x10, R77 ;  /* 0x00000010ff557819 */ /* 0x000fe2000001164d */
[--C-:B------:R-:W-:Y:S01]  /*ab10*/  HADD2.F32 R84, -RZ, R112.reuse.H1_H1 ;  /* 0x30000070ff547230 */ /* 0x100fe20000004100 */
[----:B------:R-:W-:Y:S01]  /*ab20*/  SHF.R.U32.HI R93, RZ, 0x10, R75 ;  /* 0x00000010ff5d7819 */ /* 0x000fe2000001164b */
[----:B------:R-:W-:Y:S01]  /*ab30*/  HADD2.F32 R112, -RZ, R112.H0_H0 ;  /* 0x20000070ff707230 */ /* 0x000fe20000004100 */
[----:B------:R-:W-:Y:S01]  /*ab40*/  SHF.R.U64 R117, R76, 0x10, R77 ;  /* 0x000000104c757819 */ /* 0x000fe2000000124d */
[----:B------:R-:W-:Y:S01]  /*ab50*/  HADD2.F32 R85, -RZ, R85.H0_H0 ;  /* 0x20000055ff557230 */ /* 0x000fe20000004100 */
[----:B------:R-:W-:Y:S01]  /*ab60*/  SHF.R.U64 R115, R74, 0x10, R75 ;  /* 0x000000104a737819 */ /* 0x000fe2000000124b */
[----:B------:R-:W-:Y:S02]  /*ab70*/  HADD2.F32 R93, -RZ, R93.H0_H0 ;  /* 0x2000005dff5d7230 */ /* 0x000fe40000004100 */
[----:B-1----:R-:W-:-:S02]  /*ab80*/  HADD2.F32 R77, -RZ, R11.H1_H1 ;  /* 0x3000000bff4d7230 */ /* 0x002fc40000004100 */
[----:B------:R-:W-:Y:S02]  /*ab90*/  HADD2.F32 R76, -RZ, R11.H0_H0 ;  /* 0x2000000bff4c7230 */ /* 0x000fe40000004100 */
[--C-:B------:R-:W-:Y:S02]  /*aba0*/  HADD2.F32 R11, -RZ, R8.reuse.H0_H0 ;  /* 0x20000008ff0b7230 */ /* 0x100fe40000004100 */
[C---:B------:R-:W-:Y:S01]  /*abb0*/  FMUL.FTZ R116, R77.reuse, R85 ;  /* 0x000000554d747220 */ /* 0x040fe20000410000 */
[----:B------:R-:W-:Y:S02]  /*abc0*/  HADD2.F32 R8, -RZ, R8.H1_H1 ;  /* 0x30000008ff087230 */ /* 0x000fe40000004100 */
[-C--:B0-----:R-:W-:Y:S01]  /*abd0*/  FMUL.FTZ R113, R77, R93.reuse ;  /* 0x0000005d4d717220 */ /* 0x081fe20000410000 */
[--C-:B------:R-:W-:Y:S02]  /*abe0*/  HADD2.F32 R74, -RZ, R10.reuse.H0_H0 ;  /* 0x2000000aff4a7230 */ /* 0x100fe40000004100 */
[----:B------:R-:W-:Y:S01]  /*abf0*/  FFMA.FTZ R118, R76, R93, R116 ;  /* 0x0000005d4c767223 */ /* 0x000fe20000010074 */
[----:B------:R-:W-:-:S02]  /*ac00*/  HADD2.F32 R75, -RZ, R10.H1_H1 ;  /* 0x3000000aff4b7230 */ /* 0x000fc40000004100 */
[----:B------:R-:W-:Y:S01]  /*ac10*/  FMUL.FTZ R114, R8, R112 ;  /* 0x0000007008727220 */ /* 0x000fe20000410000 */
[----:B------:R-:W-:Y:S02]  /*ac20*/  HADD2.F32 R77, -RZ, R111.H1_H1 ;  /* 0x3000006fff4d7230 */ /* 0x000fe40000004100 */
[----:B------:R-:W-:Y:S01]  /*ac30*/  FFMA.FTZ R113, R76, R85, -R113 ;  /* 0x000000554c717223 */ /* 0x000fe20000010871 */
[----:B------:R-:W-:Y:S02]  /*ac40*/  HADD2.F32 R10, -RZ, R9.H0_H0 ;  /* 0x20000009ff0a7230 */ /* 0x000fe40000004100 */
[-C--:B------:R-:W-:Y:S01]  /*ac50*/  FMUL.FTZ R116, R8, R84.reuse ;  /* 0x0000005408747220 */ /* 0x080fe20000410000 */
[----:B------:R-:W-:Y:S02]  /*ac60*/  HADD2.F32 R111, -RZ, R111.H0_H0 ;  /* 0x2000006fff6f7230 */ /* 0x000fe40000004100 */
[----:B------:R-:W-:Y:S01]  /*ac70*/  FFMA.FTZ R114, R11, R84, -R114 ;  /* 0x000000540b727223 */ /* 0x000fe20000010872 */
[----:B------:R-:W-:-:S02]  /*ac80*/  HADD2.F32 R9, -RZ, R9.H1_H1 ;  /* 0x30000009ff097230 */ /* 0x000fc40000004100 */
[----:B------:R-:W-:Y:S01]  /*ac90*/  FFMA.FTZ R85, R11, R112, R116 ;  /* 0x000000700b557223 */ /* 0x000fe20000010074 */
[----:B------:R-:W-:Y:S02]  /*aca0*/  HADD2.F32 R76, -RZ, R115.H0_H0 ;  /* 0x20000073ff4c7230 */ /* 0x000fe40000004100 */
[C---:B------:R-:W-:Y:S01]  /*acb0*/  FMUL.FTZ R93, R75.reuse, R77 ;  /* 0x0000004d4b5d7220 */ /* 0x040fe20000410000 */
[----:B------:R-:W-:Y:S02]  /*acc0*/  HADD2.F32 R8, -RZ, R117.H0_H0 ;  /* 0x20000075ff087230 */ /* 0x000fe40000004100 */
[-C--:B------:R-:W-:Y:S01]  /*acd0*/  FMUL.FTZ R84, R75, R111.reuse ;  /* 0x0000006f4b547220 */ /* 0x080fe20000410000 */
[C---:B------:R-:W-:Y:S01]  /*ace0*/  FMUL.FTZ R11, R9.reuse, R76 ;  /* 0x0000004c090b7220 */ /* 0x040fe20000410000 */
[C---:B------:R-:W-:Y:S01]  /*acf0*/  FFMA.FTZ R93, R74.reuse, R111, -R93 ;  /* 0x0000006f4a5d7223 */ /* 0x040fe2000001085d */
[-C--:B------:R-:W-:Y:S01]  /*ad00*/  FMUL.FTZ R75, R9, R8.reuse ;  /* 0x00000008094b7220 */ /* 0x080fe20000410000 */
[----:B------:R-:W-:Y:S01]  /*ad10*/  FFMA.FTZ R84, R74, R77, R84 ;  /* 0x0000004d4a547223 */ /* 0x000fe20000010054 */
[----:B------:R-:W-:Y:S01]  /*ad20*/  FFMA.FTZ R9, R10, R8, -R11 ;  /* 0x000000080a097223 */ /* 0x000fe2000001080b */
[----:B------:R-:W-:Y:S01]  /*ad30*/  F2FP.F16.F32.PACK_AB R11, R118, R113 ;  /* 0x00000071760b723e */ /* 0x000fe200000000ff */
[----:B------:R-:W-:Y:S01]  /*ad40*/  FFMA.FTZ R76, R10, R76, R75 ;  /* 0x0000004c0a4c7223 */ /* 0x000fe2000001004b */
[----:B------:R-:W-:-:S02]  /*ad50*/  F2FP.F16.F32.PACK_AB R8, R85, R114 ;  /* 0x000000725508723e */ /* 0x000fc400000000ff */
[----:B------:R-:W-:Y:S02]  /*ad60*/  F2FP.F16.F32.PACK_AB R10, R84, R93 ;  /* 0x0000005d540a723e */ /* 0x000fe400000000ff */
[----:B------:R-:W-:-:S05]  /*ad70*/  F2FP.F16.F32.PACK_AB R9, R76, R9 ;  /* 0x000000094c09723e */ /* 0x000fca00000000ff */
[----:B------:R1:W-:Y:S02]  /*ad80*/  STS.128 [R119], R8 ;  /* 0x0000000877007388 */ /* 0x0003e40000000c00 */
.L_x_1882:
[----:B------:R-:W-:Y:S05]  /*ad90*/  BSYNC B2 ;  /* 0x0000000000027941 */ /* 0x000fea0003800000 */
.L_x_1881:
[----:B------:R-:W-:Y:S04]  /*ada0*/  BSSY B2, `(.L_x_1883) ;  /* 0x000002c000027945 */ /* 0x000fe80003800000 */
[----:B------:R-:W-:Y:S05]  /*adb0*/  @P1 BRA `(.L_x_1884) ;  /* 0x0000000000a81947 */ /* 0x000fea0003800000 */
[----:B-1---5:R-:W1:Y:S01]  /*adc0*/  LDS.128 R8, [R119+0x4000] ;  /* 0x0040000077087984 */ /* 0x022e620000000c00 */
[----:B------:R-:W-:Y:S01]  /*add0*/  SHF.R.U32.HI R75, RZ, 0x10, R73 ;  /* 0x00000010ff4b7819 */ /* 0x000fe20000011649 */
[----:B------:R-:W-:Y:S01]  /*ade0*/  HADD2.F32 R74, -RZ, R109.H0_H0 ;  /* 0x2000006dff4a7230 */ /* 0x000fe20000004100 */
[----:B------:R-:W-:Y:S01]  /*adf0*/  SHF.R.U32.HI R77, RZ, 0x10, R71 ;  /* 0x00000010ff4d7819 */ /* 0x000fe20000011647 */
[--C-:B------:R-:W-:Y:S01]  /*ae00*/  HADD2.F32 R76, -RZ, R110.reuse.H0_H0 ;  /* 0x2000006eff4c7230 */ /* 0x100fe20000004100 */
[----:B------:R-:W-:Y:S01]  /*ae10*/  SHF.R.U64 R111, R72, 0x10, R73 ;  /* 0x00000010486f7819 */ /* 0x000fe20000001249 */
[----:B------:R-:W-:Y:S01]  /*ae20*/  HADD2.F32 R75, -RZ, R75.H0_H0 ;  /* 0x2000004bff4b7230 */ /* 0x000fe20000004100 */
[----:B------:R-:W-:Y:S01]  /*ae30*/  SHF.R.U64 R93, R70, 0x10, R71 ;  /* 0x00000010465d7819 */ /* 0x000fe20000001247 */
[----:B------:R-:W-:Y:S02]  /*ae40*/  HADD2.F32 R77, -RZ, R77.H0_H0 ;  /* 0x2000004dff4d7230 */ /* 0x000fe40000004100 */
[----:B------:R-:W-:-:S02]  /*ae50*/  HADD2.F32 R110, -RZ, R110.H1_H1 ;  /* 0x3000006eff6e7230 */ /* 0x000fc40000004100 */
[----:B------:R-:W-:Y:S02]  /*ae60*/  HADD2.F32 R109, -RZ, R109.H1_H1 ;  /* 0x3000006dff6d7230 */ /* 0x000fe40000004100 */
[--C-:B-1----:R-:W-:Y:S02]  /*ae70*/  HADD2.F32 R73, -RZ, R11.reuse.H1_H1 ;  /* 0x3000000bff497230 */ /* 0x102fe40000004100 */
[----:B------:R-:W-:Y:S02]  /*ae80*/  HADD2.F32 R72, -RZ, R11.H0_H0 ;  /* 0x2000000bff487230 */ /* 0x000fe40000004100 */
[--C-:B------:R-:W-:Y:S02]  /*ae90*/  HADD2.F32 R11, -RZ, R8.reuse.H0_H0 ;  /* 0x20000008ff0b7230 */ /* 0x100fe40000004100 */
[C---:B------:R-:W-:Y:S01]  /*aea0*/  FMUL.FTZ R112, R73.reuse, R75 ;  /* 0x0000004b49707220 */ /* 0x040fe20000410000 */
[----:B------:R-:W-:Y:S02]  /*aeb0*/  HADD2.F32 R8, -RZ, R8.H1_H1 ;  /* 0x30000008ff087230 */ /* 0x000fe40000004100 */
[----:B------:R-:W-:Y:S01]  /*aec0*/  FMUL.FTZ R85, R73, R77 ;  /* 0x0000004d49557220 */ /* 0x000fe20000410000 */
[----:B------:R-:W-:-:S02]  /*aed0*/  HADD2.F32 R70, -RZ, R10.H0_H0 ;  /* 0x2000000aff467230 */ /* 0x000fc40000004100 */
[----:B------:R-:W-:Y:S01]  /*aee0*/  FFMA.FTZ R114, R72, R77, R112 ;  /* 0x0000004d48727223 */ /* 0x000fe20000010070 */
[----:B------:R-:W-:Y:S02]  /*aef0*/  HADD2.F32 R71, -RZ, R10.H1_H1 ;  /* 0x3000000aff477230 */ /* 0x000fe40000004100 */
[----:B------:R-:W-:Y:S01]  /*af00*/  FMUL.FTZ R84, R8, R76 ;  /* 0x0000004c08547220 */ /* 0x000fe20000410000 */
[--C-:B------:R-:W-:Y:S02]  /*af10*/  HADD2.F32 R10, -RZ, R9.reuse.H0_H0 ;  /* 0x20000009ff0a7230 */ /* 0x100fe40000004100 */
[----:B------:R-:W-:Y:S01]  /*af20*/  FFMA.FTZ R85, R72, R75, -R85 ;  /* 0x0000004b48557223 */ /* 0x000fe20000010855 */
[-C--:B------:R-:W-:Y:S01]  /*af30*/  FMUL.FTZ R112, R8, R74.reuse ;  /* 0x0000004a08707220 */ /* 0x080fe20000410000 */
[----:B------:R-:W-:Y:S02]  /*af40*/  HADD2.F32 R9, -RZ, R9.H1_H1 ;  /* 0x30000009ff097230 */ /* 0x000fe40000004100 */
[----:B------:R-:W-:Y:S01]  /*af50*/  FFMA.FTZ R84, R11, R74, -R84 ;  /* 0x0000004a0b547223 */ /* 0x000fe20000010854 */
[----:B------:R-:W-:-:S02]  /*af60*/  HADD2.F32 R72, -RZ, R93.H0_H0 ;  /* 0x2000005dff487230 */ /* 0x000fc40000004100 */
[----:B------:R-:W-:Y:S01]  /*af70*/  FFMA.FTZ R73, R11, R76, R112 ;  /* 0x0000004c0b497223 */ /* 0x000fe20000010070 */
[----:B------:R-:W-:Y:S02]  /*af80*/  HADD2.F32 R8, -RZ, R111.H0_H0 ;  /* 0x2000006fff087230 */ /* 0x000fe40000004100 */
[C---:B------:R-:W-:Y:S01]  /*af90*/  FMUL.FTZ R75, R71.reuse, R110 ;  /* 0x0000006e474b7220 */ /* 0x040fe20000410000 */
[-C--:B------:R-:W-:Y:S01]  /*afa0*/  FMUL.FTZ R77, R71, R109.reuse ;  /* 0x0000006d474d7220 */ /* 0x080fe20000410000 */
[C---:B------:R-:W-:Y:S01]  /*afb0*/  FMUL.FTZ R11, R9.reuse, R72 ;  /* 0x00000048090b7220 */ /* 0x040fe20000410000 */
[----:B------:R-:W-:Y:S01]  /*afc0*/  FMUL.FTZ R71, R9, R8 ;  /* 0x0000000809477220 */ /* 0x000fe20000410000 */
[C---:B------:R-:W-:Y:S01]  /*afd0*/  FFMA.FTZ R75, R70.reuse, R109, -R75 ;  /* 0x0000006d464b7223 */ /* 0x040fe2000001084b */
[----:B------:R-:W-:Y:S01]  /*afe0*/  FFMA.FTZ R70, R70, R110, R77 ;  /* 0x0000006e46467223 */ /* 0x000fe2000001004d */
[C---:B------:R-:W-:Y:S01]  /*aff0*/  FFMA.FTZ R9, R10.reuse, R8, -R11 ;  /* 0x000000080a097223 */ /* 0x040fe2000001080b */
[----:B------:R-:W-:Y:S01]  /*b000*/  FFMA.FTZ R72, R10, R72, R71 ;  /* 0x000000480a487223 */ /* 0x000fe20000010047 */
[----:B------:R-:W-:-:S02]  /*b010*/  F2FP.F16.F32.PACK_AB R11, R114, R85 ;  /* 0x00000055720b723e */ /* 0x000fc400000000ff */
[----:B------:R-:W-:Y:S02]  /*b020*/  F2FP.F16.F32.PACK_AB R10, R70, R75 ;  /* 0x0000004b460a723e */ /* 0x000fe400000000ff */
[----:B------:R-:W-:Y:S02]  /*b030*/  F2FP.F16.F32.PACK_AB R8, R73, R84 ;  /* 0x000000544908723e */ /* 0x000fe400000000ff */
[----:B------:R-:W-:-:S05]  /*b040*/  F2FP.F16.F32.PACK_AB R9, R72, R9 ;  /* 0x000000094809723e */ /* 0x000fca00000000ff */
[----:B------:R2:W-:Y:S02]  /*b050*/  STS.128 [R119+0x4000], R8 ;  /* 0x0040000877007388 */ /* 0x0005e40000000c00 */
.L_x_1884:
[----:B------:R-:W-:Y:S05]  /*b060*/  BSYNC B2 ;  /* 0x0000000000027941 */ /* 0x000fea0003800000 */
.L_x_1883:
[----:B------:R-:W-:Y:S04]  /*b070*/  BSSY B2, `(.L_x_1885) ;  /* 0x000002c000027945 */ /* 0x000fe80003800000 */
[----:B------:R-:W-:Y:S05]  /*b080*/  @P2 BRA `(.L_x_1886) ;  /* 0x0000000000a82947 */ /* 0x000fea0003800000 */
[----:B-12--5:R-:W1:Y:S01]  /*b090*/  LDS.128 R8, [R119+0x8000] ;  /* 0x0080000077087984 */ /* 0x026e620000000c00 */
[----:B------:R-:W-:Y:S01]  /*b0a0*/  SHF.R.U32.HI R71, RZ, 0x10, R69 ;  /* 0x00000010ff477819 */ /* 0x000fe20000011645 */
[----:B------:R-:W-:Y:S01]  /*b0b0*/  HADD2.F32 R70, -RZ, R108.H1_H1 ;  /* 0x3000006cff467230 */ /* 0x000fe20000004100 */
[----:B------:R-:W-:Y:S01]  /*b0c0*/  SHF.R.U32.HI R73, RZ, 0x10, R67 ;  /* 0x00000010ff497819 */ /* 0x000fe20000011643 */
[----:B------:R-:W-:Y:S01]  /*b0d0*/  HADD2.F32 R72, -RZ, R107.H1_H1 ;  /* 0x3000006bff487230 */ /* 0x000fe20000004100 */
[----:B------:R-:W-:Y:S01]  /*b0e0*/  SHF.R.U64 R85, R68, 0x10, R69 ;  /* 0x0000001044557819 */ /* 0x000fe20000001245 */
[----:B------:R-:W-:Y:S01]  /*b0f0*/  HADD2.F32 R71, -RZ, R71.H0_H0 ;  /* 0x20000047ff477230 */ /* 0x000fe20000004100 */
[----:B------:R-:W-:Y:S01]  /*b100*/  SHF.R.U64 R77, R66, 0x10, R67 ;  /* 0x00000010424d7819 */ /* 0x000fe20000001243 */
[----:B------:R-:W-:Y:S02]  /*b110*/  HADD2.F32 R73, -RZ, R73.H0_H0 ;  /* 0x20000049ff497230 */ /* 0x000fe40000004100 */
[----:B------:R-:W-:-:S02]  /*b120*/  HADD2.F32 R107, -RZ, R107.H0_H0 ;  /* 0x2000006bff6b7230 */ /* 0x000fc40000004100 */
[----:B------:R-:W-:Y:S02]  /*b130*/  HADD2.F32 R108, -RZ, R108.H0_H0 ;  /* 0x2000006cff6c7230 */ /* 0x000fe40000004100 */
        /* <DEDUP_REMOVED lines=18> */
[CC--:B------:R-:W-:Y:S01]  /*b260*/  FMUL.FTZ R71, R67.reuse, R107.reuse ;  /* 0x0000006b43477220 */ /* 0x0c0fe20000410000 */
[----:B------:R-:W-:Y:S01]  /*b270*/  FMUL.FTZ R70, R67, R108 ;  /* 0x0000006c43467220 */ /* 0x000fe20000410000 */
        /* <DEDUP_REMOVED lines=11> */
.L_x_1886:
[----:B------:R-:W-:Y:S05]  /*b330*/  BSYNC B2 ;  /* 0x0000000000027941 */ /* 0x000fea0003800000 */
.L_x_1885:
[----:B------:R-:W-:Y:S05]  /*b340*/  @P3 BRA `(.L_x_1880) ;  /* 0x0000000000a83947 */ /* 0x000fea0003800000 */
[----:B-123-5:R-:W1:Y:S01]  /*b350*/  LDS.128 R8, [R119+0xc000] ;  /* 0x00c0000077087984 */ /* 0x02ee620000000c00 */
[----:B------:R-:W-:Y:S01]  /*b360*/  SHF.R.U32.HI R67, RZ, 0x10, R61 ;  /* 0x00000010ff437819 */ /* 0x000fe2000001163d */
[----:B------:R-:W-:Y:S01]  /*b370*/  HADD2.F32 R66, -RZ, R104.H0_H0 ;  /* 0x20000068ff427230 */ /* 0x000fe20000004100 */
[----:B------:R-:W-:Y:S01]  /*b380*/  SHF.R.U32.HI R69, RZ, 0x10, R59 ;  /* 0x00000010ff457819 */ /* 0x000fe2000001163b */
[----:B------:R-:W-:Y:S01]  /*b390*/  HADD2.F32 R68, -RZ, R105.H0_H0 ;  /* 0x20000069ff447230 */ /* 0x000fe20000004100 */
        /* <DEDUP_REMOVED lines=37> */
.L_x_1880:
[----:B------:R-:W-:Y:S05]  /*b5f0*/  BSYNC B1 ;  /* 0x0000000000017941 */ /* 0x000fea0003800000 */
.L_x_1879:
[----:B-1234-:R-:W-:Y:S01]  /*b600*/  IADD3 R8, R218, 0x20, RZ ;  /* 0x00000020da087810 */ /* 0x01efe20007ffe0ff */
[----:B------:R-:W-:Y:S03]  /*b610*/  BSSY B1, `(.L_x_1887) ;  /* 0x00000bb000017945 */ /* 0x000fe60003800000 */
[----:B------:R-:W-:-:S13]  /*b620*/  ISETP.GE.AND P0, PT, R8, R3, PT ;  /* 0x000000030800720c */ /* 0x000fda0003f06270 */
        /* <DEDUP_REMOVED lines=9> */
[----:B-----5:R-:W1:Y:S01]  /*b6c0*/  LDS.128 R8, [R72+0x1000] ;  /* 0x0010000048087984 */ /* 0x020e620000000c00 */
[--C-:B------:R-:W-:Y:S01]  /*b6d0*/  SHF.R.U64 R71, R62, 0x10, R63.reuse ;  /* 0x000000103e477819 */ /* 0x100fe2000000123f */
[--C-:B------:R-:W-:Y:S01]  /*b6e0*/  HADD2.F32 R62, -RZ, R101.reuse.H0_H0 ;  /* 0x20000065ff3e7230 */ /* 0x100fe20000004100 */
[----:B------:R-:W-:Y:S01]  /*b6f0*/  SHF.R.U32.HI R63, RZ, 0x10, R63 ;  /* 0x00000010ff3f7819 */ /* 0x000fe2000001163f */
[----:B------:R-:W-:Y:S01]  /*b700*/  HADD2.F32 R101, -RZ, R101.H1_H1 ;  /* 0x30000065ff657230 */ /* 0x000fe20000004100 */
[--C-:B------:R-:W-:Y:S01]  /*b710*/  SHF.R.U64 R69, R64, 0x10, R65.reuse ;  /* 0x0000001040457819 */ /* 0x100fe20000001241 */
[--C-:B------:R-:W-:Y:S01]  /*b720*/  HADD2.F32 R64, -RZ, R102.reuse.H0_H0 ;  /* 0x20000066ff407230 */ /* 0x100fe20000004100 */
[----:B------:R-:W-:Y:S01]  /*b730*/  SHF.R.U32.HI R65, RZ, 0x10, R65 ;  /* 0x00000010ff417819 */ /* 0x000fe20000011641 */
[----:B------:R-:W-:Y:S02]  /*b740*/  HADD2.F32 R63, -RZ, R63.H0_H0 ;  /* 0x2000003fff3f7230 */ /* 0x000fe40000004100 */
[----:B------:R-:W-:-:S02]  /*b750*/  HADD2.F32 R102, -RZ, R102.H1_H1 ;  /* 0x30000066ff667230 */ /* 0x000fc40000004100 */
        /* <DEDUP_REMOVED lines=32> */
.L_x_1890:
[----:B------:R-:W-:Y:S05]  /*b960*/  BSYNC B2 ;  /* 0x0000000000027941 */ /* 0x000fea0003800000 */
.L_x_1889:
[----:B------:R-:W-:Y:S04]  /*b970*/  BSSY B2, `(.L_x_1891) ;  /* 0x000002c000027945 */ /* 0x000fe80003800000 */
[----:B------:R-:W-:Y:S05]  /*b980*/  @P1 BRA `(.L_x_1892) ;  /* 0x0000000000a81947 */ /* 0x000fea0003800000 */
[----:B-1---5:R-:W1:Y:S01]  /*b990*/  LDS.128 R8, [R72+0x5000] ;  /* 0x0050000048087984 */ /* 0x022e620000000c00 */
[----:B------:R-:W-:Y:S01]  /*b9a0*/  SHF.R.U32.HI R59, RZ, 0x10, R55 ;  /* 0x00000010ff3b7819 */ /* 0x000fe20000011637 */
[----:B------:R-:W-:Y:S01]  /*b9b0*/  HADD2.F32 R58, -RZ, R97.H0_H0 ;  /* 0x20000061ff3a7230 */ /* 0x000fe20000004100 */
[--C-:B------:R-:W-:Y:S01]  /*b9c0*/  SHF.R.U32.HI R61, RZ, 0x10, R57.reuse ;  /* 0x00000010ff3d7819 */ /* 0x100fe20000011639 */
        /* <DEDUP_REMOVED lines=38> */
.L_x_1892:
[----:B------:R-:W-:Y:S05]  /*bc30*/  BSYNC B2 ;  /* 0x0000000000027941 */ /* 0x000fea0003800000 */
.L_x_1891:
[----:B------:R-:W-:Y:S04]  /*bc40*/  BSSY B2, `(.L_x_1893) ;  /* 0x000002c000027945 */ /* 0x000fe80003800000 */
[----:B------:R-:W-:Y:S05]  /*bc50*/  @P2 BRA `(.L_x_1894) ;  /* 0x0000000000a82947 */ /* 0x000fea0003800000 */
[----:B-12--5:R-:W1:Y:S01]  /*bc60*/  LDS.128 R8, [R72+0x9000] ;  /* 0x0090000048087984 */ /* 0x026e620000000c00 */
        /* <DEDUP_REMOVED lines=41> */
.L_x_1894:
[----:B------:R-:W-:Y:S05]  /*bf00*/  BSYNC B2 ;  /* 0x0000000000027941 */ /* 0x000fea0003800000 */
.L_x_1893:
[----:B------:R-:W-:Y:S05]  /*bf10*/  @P3 BRA `(.L_x_1888) ;  /* 0x0000000000a83947 */ /* 0x000fea0003800000 */
[----:B-123-5:R-:W1:Y:S01]  /*bf20*/  LDS.128 R8, [R72+0xd000] ;  /* 0x00d0000048087984 */ /* 0x02ee620000000c00 */
[----:B------:R-:W-:Y:S01]  /*bf30*/  SHF.R.U32.HI R51, RZ, 0x10, R47 ;  /* 0x00000010ff337819 */ /* 0x000fe2000001162f */
[----:B------:R-:W-:Y:S01]  /*bf40*/  HADD2.F32 R50, -RZ, R91.H1_H1 ;  /* 0x3000005bff327230 */ /* 0x000fe20000004100 */
[--C-:B------:R-:W-:Y:S01]  /*bf50*/  SHF.R.U32.HI R53, RZ, 0x10, R49.reuse ;  /* 0x00000010ff357819 */ /* 0x100fe20000011631 */
[--C-:B------:R-:W-:Y:S01]  /*bf60*/  HADD2.F32 R52, -RZ, R90.reuse.H1_H1 ;  /* 0x3000005aff347230 */ /* 0x100fe20000004100 */
        /* <DEDUP_REMOVED lines=37> */
.L_x_1888:
[----:B------:R-:W-:Y:S05]  /*c1c0*/  BSYNC B1 ;  /* 0x0000000000017941 */ /* 0x000fea0003800000 */
.L_x_1887:
[----:B-1234-:R-:W-:Y:S01]  /*c1d0*/  VIADD R8, R218, 0x40 ;  /* 0x00000040da087836 */ /* 0x01efe20000000000 */
[----:B------:R-:W-:Y:S04]  /*c1e0*/  BSSY B1, `(.L_x_1895) ;  /* 0x00000bb000017945 */ /* 0x000fe80003800000 */
        /* <DEDUP_REMOVED lines=52> */
.L_x_1898:
[----:B------:R-:W-:Y:S05]  /*c530*/  BSYNC B2 ;  /* 0x0000000000027941 */ /* 0x000fea0003800000 */
.L_x_1897:
        /* <DEDUP_REMOVED lines=44> */
.L_x_1900:
[----:B------:R-:W-:Y:S05]  /*c800*/  BSYNC B2 ;  /* 0x0000000000027941 */ /* 0x000fea0003800000 */
.L_x_1899:
[----:B------:R-:W-:Y:S04]  /*c810*/  BSSY B2, `(.L_x_1901) ;  /* 0x000002c000027945 */ /* 0x000fe80003800000 */
[----:B------:R-:W-:Y:S05]  /*c820*/  @P2 BRA `(.L_x_1902) ;  /* 0x0000000000a82947 */ /* 0x000fea0003800000 */
[----:B-12--5:R-:W1:Y:S01]  /*c830*/  LDS.128 R8, [R56+0xa000] ;  /* 0x00a0000038087984 */ /* 0x026e620000000c00 */
        /* <DEDUP_REMOVED lines=41> */
.L_x_1902:
[----:B------:R-:W-:Y:S05]  /*cad0*/  BSYNC B2 ;  /* 0x0000000000027941 */ /* 0x000fea0003800000 */
.L_x_1901:
        /* <DEDUP_REMOVED lines=43> */
.L_x_1896:
[----:B------:R-:W-:Y:S05]  /*cd90*/  BSYNC B1 ;  /* 0x0000000000017941 */ /* 0x000fea0003800000 */
.L_x_1895:
[----:B-1234-:R-:W-:-:S05]  /*cda0*/  VIADD R8, R218, 0x60 ;  /* 0x00000060da087836 */ /* 0x01efca0000000000 */
        /* <DEDUP_REMOVED lines=11> */
[----:B------:R-:W-:Y:S01]  /*ce60*/  SHF.R.U64 R35, R32, 0x10, R33 ;  /* 0x0000001020237819 */ /* 0x000fe20000001221 */
[--C-:B------:R-:W-:Y:S01]  /*ce70*/  HADD2.F32 R29, -RZ, R82.reuse.H0_H0 ;  /* 0x20000052ff1d7230 */ /* 0x100fe20000004100 */
[----:B------:R-:W-:Y:S01]  /*ce80*/  SHF.R.U64 R36, R30, 0x10, R31 ;  /* 0x000000101e247819 */ /* 0x000fe2000000121f */
[----:B------:R-:W-:Y:S01]  /*ce90*/  HADD2.F32 R82, -RZ, R82.H1_H1 ;  /* 0x30000052ff527230 */ /* 0x000fe20000004100 */
[----:B------:R-:W-:Y:S02]  /*cea0*/  SHF.R.U32.HI R32, RZ, 0x10, R33 ;  /* 0x00000010ff207819 */ /* 0x000fe40000011621 */
[----:B------:R-:W-:Y:S01]  /*ceb0*/  SHF.R.U32.HI R30, RZ, 0x10, R31 ;  /* 0x00000010ff1e7819 */ /* 0x000fe2000001161f */
[----:B------:R-:W-:Y:S02]  /*cec0*/  HADD2.F32 R31, -RZ, R83.H0_H0 ;  /* 0x20000053ff1f7230 */ /* 0x000fe40000004100 */
[----:B------:R-:W-:-:S02]  /*ced0*/  HADD2.F32 R32, -RZ, R32.H0_H0 ;  /* 0x20000020ff207230 */ /* 0x000fc40000004100 */
[----:B------:R-:W-:Y:S02]  /*cee0*/  HADD2.F32 R30, -RZ, R30.H0_H0 ;  /* 0x2000001eff1e7230 */ /* 0x000fe40000004100 */
[----:B------:R-:W-:Y:S02]  /*cef0*/  HADD2.F32 R83, -RZ, R83.H1_H1 ;  /* 0x30000053ff537230 */ /* 0x000fe40000004100 */
[--C-:B-1----:R-:W-:Y:S02]  /*cf00*/  HADD2.F32 R28, -RZ, R11.reuse.H1_H1 ;  /* 0x3000000bff1c7230 */ /* 0x102fe40000004100 */
[--C-:B------:R-:W-:Y:S02]  /*cf10*/  HADD2.F32 R3, -RZ, R8.reuse.H0_H0 ;  /* 0x20000008ff037230 */ /* 0x100fe40000004100 */
[----:B------:R-:W-:Y:S02]  /*cf20*/  HADD2.F32 R27, -RZ, R11.H0_H0 ;  /* 0x2000000bff1b7230 */ /* 0x000fe40000004100 */
[----:B------:R-:W-:Y:S01]  /*cf30*/  FMUL.FTZ R34, R28, R32 ;  /* 0x000000201c227220 */ /* 0x000fe20000410000 */
[----:B------:R-:W-:-:S02]  /*cf40*/  HADD2.F32 R8, -RZ, R8.H1_H1 ;  /* 0x30000008ff087230 */ /* 0x000fc40000004100 */
[-C--:B------:R-:W-:Y:S01]  /*cf50*/  FMUL.FTZ R33, R28, R30.reuse ;  /* 0x0000001e1c217220 */ /* 0x080fe20000410000 */
[--C-:B------:R-:W-:Y:S02]  /*cf60*/  HADD2.F32 R11, -RZ, R10.reuse.H0_H0 ;  /* 0x2000000aff0b7230 */ /* 0x100fe40000004100 */
[C---:B------:R-:W-:Y:S01]  /*cf70*/  FFMA.FTZ R34, R27.reuse, R30, -R34 ;  /* 0x0000001e1b227223 */ /* 0x040fe20000010822 */
[----:B------:R-:W-:Y:S02]  /*cf80*/  HADD2.F32 R26, -RZ, R10.H1_H1 ;  /* 0x3000000aff1a7230 */ /* 0x000fe40000004100 */
[C---:B------:R-:W-:Y:S01]  /*cf90*/  FMUL.FTZ R28, R8.reuse, R31 ;  /* 0x0000001f081c7220 */ /* 0x040fe20000410000 */
[--C-:B------:R-:W-:Y:S02]  /*cfa0*/  HADD2.F32 R10, -RZ, R9.reuse.H0_H0 ;  /* 0x20000009ff0a7230 */ /* 0x100fe40000004100 */
[----:B------:R-:W-:Y:S01]  /*cfb0*/  FFMA.FTZ R33, R27, R32, R33 ;  /* 0x000000201b217223 */ /* 0x000fe20000010021 */
[----:B------:R-:W-:Y:S01]  /*cfc0*/  FMUL.FTZ R30, R8, R29 ;  /* 0x0000001d081e7220 */ /* 0x000fe20000410000 */
[----:B------:R-:W-:-:S02]  /*cfd0*/  HADD2.F32 R9, -RZ, R9.H1_H1 ;  /* 0x30000009ff097230 */ /* 0x000fc40000004100 */
[C---:B------:R-:W-:Y:S01]  /*cfe0*/  FFMA.FTZ R28, R3.reuse, R29, -R28 ;  /* 0x0000001d031c7223 */ /* 0x040fe2000001081c */
[----:B------:R-:W-:Y:S02]  /*cff0*/  HADD2.F32 R27, -RZ, R35.H0_H0 ;  /* 0x20000023ff1b7230 */ /* 0x000fe40000004100 */
        /* <DEDUP_REMOVED lines=15> */
.L_x_1905:
[----:B------:R-:W-:Y:S05]  /*d0f0*/  BSYNC B1 ;  /* 0x0000000000017941 */ /* 0x000fea0003800000 */
.L_x_1904:
[----:B------:R-:W-:Y:S04]  /*d100*/  BSSY B1, `(.L_x_1906) ;  /* 0x000002c000017945 */ /* 0x000fe80003800000 */
[----:B------:R-:W-:Y:S05]  /*d110*/  @P1 BRA `(.L_x_1907) ;  /* 0x0000000000a81947 */ /* 0x000fea0003800000 */
[----:B-1---5:R-:W1:Y:S01]  /*d120*/  LDS.128 R8, [R37+0x7000] ;  /* 0x0070000025087984 */ /* 0x022e620000000c00 */
[----:B------:R-:W-:Y:S01]  /*d130*/  SHF.R.U32.HI R28, RZ, 0x10, R25 ;  /* 0x00000010ff1c7819 */ /* 0x000fe20000011619 */
[--C-:B------:R-:W-:Y:S01]  /*d140*/  HADD2.F32 R27, -RZ, R81.reuse.H0_H0 ;  /* 0x20000051ff1b7230 */ /* 0x100fe20000004100 */
[----:B------:R-:W-:Y:S01]  /*d150*/  SHF.R.U32.HI R26, RZ, 0x10, R21 ;  /* 0x00000010ff1a7819 */ /* 0x000fe20000011615 */
[----:B------:R-:W-:Y:S01]  /*d160*/  HADD2.F32 R81, -RZ, R81.H1_H1 ;  /* 0x30000051ff517230 */ /* 0x000fe20000004100 */
[----:B------:R-:W-:Y:S01]  /*d170*/  SHF.R.U64 R31, R24, 0x10, R25 ;  /* 0x00000010181f7819 */ /* 0x000fe20000001219 */
[----:B------:R-:W-:Y:S01]  /*d180*/  HADD2.F32 R28, -RZ, R28.H0_H0 ;  /* 0x2000001cff1c7230 */ /* 0x000fe20000004100 */
[----:B------:R-:W-:Y:S01]  /*d190*/  SHF.R.U64 R32, R20, 0x10, R21 ;  /* 0x0000001014207819 */ /* 0x000fe20000001215 */
[----:B------:R-:W-:Y:S02]  /*d1a0*/  HADD2.F32 R26, -RZ, R26.H0_H0 ;  /* 0x2000001aff1a7230 */ /* 0x000fe40000004100 */
[----:B------:R-:W-:-:S02]  /*d1b0*/  HADD2.F32 R25, -RZ, R80.H0_H0 ;  /* 0x20000050ff197230 */ /* 0x000fc40000004100 */
[----:B------:R-:W-:Y:S02]  /*d1c0*/  HADD2.F32 R80, -RZ, R80.H1_H1 ;  /* 0x30000050ff507230 */ /* 0x000fe40000004100 */
[--C-:B-1----:R-:W-:Y:S02]  /*d1d0*/  HADD2.F32 R24, -RZ, R11.reuse.H1_H1 ;  /* 0x3000000bff187230 */ /* 0x102fe40000004100 */
[--C-:B------:R-:W-:Y:S02]  /*d1e0*/  HADD2.F32 R3, -RZ, R8.reuse.H0_H0 ;  /* 0x20000008ff037230 */ /* 0x100fe40000004100 */
[----:B------:R-:W-:Y:S02]  /*d1f0*/  HADD2.F32 R21, -RZ, R11.H0_H0 ;  /* 0x2000000bff157230 */ /* 0x000fe40000004100 */
[C---:B------:R-:W-:Y:S01]  /*d200*/  FMUL.FTZ R30, R24.reuse, R28 ;  /* 0x0000001c181e7220 */ /* 0x040fe20000410000 */
[----:B------:R-:W-:Y:S02]  /*d210*/  HADD2.F32 R8, -RZ, R8.H1_H1 ;  /* 0x30000008ff087230 */ /* 0x000fe40000004100 */
[----:B------:R-:W-:Y:S01]  /*d220*/  FMUL.FTZ R29, R24, R26 ;  /* 0x0000001a181d7220 */ /* 0x000fe20000410000 */
[----:B------:R-:W-:-:S02]  /*d230*/  HADD2.F32 R11, -RZ, R10.H0_H0 ;  /* 0x2000000aff0b7230 */ /* 0x000fc40000004100 */
[C---:B------:R-:W-:Y:S01]  /*d240*/  FFMA.FTZ R30, R21.reuse, R26, -R30 ;  /* 0x0000001a151e7223 */ /* 0x040fe2000001081e */
[----:B------:R-:W-:Y:S02]  /*d250*/  HADD2.F32 R20, -RZ, R10.H1_H1 ;  /* 0x3000000aff147230 */ /* 0x000fe40000004100 */
[C---:B------:R-:W-:Y:S01]  /*d260*/  FMUL.FTZ R24, R8.reuse, R27 ;  /* 0x0000001b08187220 */ /* 0x040fe20000410000 */
[--C-:B------:R-:W-:Y:S02]  /*d270*/  HADD2.F32 R10, -RZ, R9.reuse.H0_H0 ;  /* 0x20000009ff0a7230 */ /* 0x100fe40000004100 */
[----:B------:R-:W-:Y:S01]  /*d280*/  FFMA.FTZ R29, R21, R28, R29 ;  /* 0x0000001c151d7223 */ /* 0x000fe2000001001d */
        /* <DEDUP_REMOVED lines=19> */
.L_x_1907:
[----:B------:R-:W-:Y:S05]  /*d3c0*/  BSYNC B1 ;  /* 0x0000000000017941 */ /* 0x000fea0003800000 */
.L_x_1906:
[----:B------:R-:W-:Y:S04]  /*d3d0*/  BSSY B1, `(.L_x_1908) ;  /* 0x000002c000017945 */ /* 0x000fe80003800000 */
[----:B------:R-:W-:Y:S05]  /*d3e0*/  @P2 BRA `(.L_x_1909) ;  /* 0x0000000000a82947 */ /* 0x000fea0003800000 */
[----:B-12--5:R-:W1:Y:S01]  /*d3f0*/  LDS.128 R8, [R37+0xb000] ;  /* 0x00b0000025087984 */ /* 0x026e620000000c00 */
        /* <DEDUP_REMOVED lines=8> */
[----:B------:R-:W-:-:S02]  /*d480*/  HADD2.F32 R15, -RZ, R78.H1_H1 ;  /* 0x3000004eff0f7230 */ /* 0x000fc40000004100 */
[----:B------:R-:W-:Y:S02]  /*d490*/  HADD2.F32 R78, -RZ, R78.H0_H0 ;  /* 0x2000004eff4e7230 */ /* 0x000fe40000004100 */
        /* <DEDUP_REMOVED lines=31> */
.L_x_1909:
[----:B------:R-:W-:Y:S05]  /*d690*/  BSYNC B1 ;  /* 0x0000000000017941 */ /* 0x000fea0003800000 */
.L_x_1908:
[----:B------:R-:W-:Y:S05]  /*d6a0*/  @P3 BRA `(.L_x_1903) ;  /* 0x0000004c00043947 */ /* 0x000fea0003800000 */
[----:B-123-5:R-:W1:Y:S01]  /*d6b0*/  LDS.128 R8, [R37+0xf000] ;  /* 0x00f0000025087984 */ /* 0x02ee620000000c00 */
        /* <DEDUP_REMOVED lines=9> */
[--C-:B-1----:R-:W-:Y:S02]  /*d750*/  HADD2.F32 R6, -RZ, R11.reuse.H0_H0 ;  /* 0x2000000bff067230 */ /* 0x102fe40000004100 */
[----:B------:R-:W-:Y:S02]  /*d760*/  HADD2.F32 R11, -RZ, R11.H1_H1 ;  /* 0x3000000bff0b7230 */ /* 0x000fe40000004100 */
[--C-:B------:R-:W-:Y:S02]  /*d770*/  HADD2.F32 R3, -RZ, R8.reuse.H0_H0 ;  /* 0x20000008ff037230 */ /* 0x100fe40000004100 */
[----:B------:R-:W-:Y:S02]  /*d780*/  HADD2.F32 R8, -RZ, R8.H1_H1 ;  /* 0x30000008ff087230 */ /* 0x000fe40000004100 */
[C---:B------:R-:W-:Y:S01]  /*d790*/  FMUL.FTZ R15, R11.reuse, R14 ;  /* 0x0000000e0b0f7220 */ /* 0x040fe20000410000 */
[----:B------:R-:W-:Y:S01]  /*d7a0*/  FMUL.FTZ R11, R11, R12 ;  /* 0x0000000c0b0b7220 */ /* 0x000fe20000410000 */
[----:B------:R-:W-:-:S02]  /*d7b0*/  HADD2.F32 R5, -RZ, R10.H0_H0 ;  /* 0x2000000aff057230 */ /* 0x000fc40000004100 */
[----:B------:R-:W-:Y:S01]  /*d7c0*/  FMUL.FTZ R20, R8, R13 ;  /* 0x0000000d08147220 */ /* 0x000fe20000410000 */
[----:B------:R-:W-:Y:S02]  /*d7d0*/  HADD2.F32 R10, -RZ, R10.H1_H1 ;  /* 0x3000000aff0a7230 */ /* 0x000fe40000004100 */
[C---:B------:R-:W-:Y:S01]  /*d7e0*/  FFMA.FTZ R15, R6.reuse, R12, -R15 ;  /* 0x0000000c060f7223 */ /* 0x040fe2000001080f */
[----:B------:R-:W-:Y:S01]  /*d7f0*/  FFMA.FTZ R14, R6, R14, R11 ;  /* 0x0000000e060e7223 */ /* 0x000fe2000001000b */
[--C-:B------:R-:W-:Y:S02]  /*d800*/  HADD2.F32 R4, -RZ, R9.reuse.H0_H0 ;  /* 0x20000009ff047230 */ /* 0x100fe40000004100 */
[-C--:B------:R-:W-:Y:S01]  /*d810*/  FMUL.FTZ R8, R8, R7.reuse ;  /* 0x0000000708087220 */ /* 0x080fe20000410000 */
[----:B------:R-:W-:Y:S01]  /*d820*/  FFMA.FTZ R20, R3, R7, -R20 ;  /* 0x0000000703147223 */ /* 0x000fe20000010814 */
[----:B------:R-:W-:Y:S02]  /*d830*/  HADD2.F32 R6, -RZ, R0.H1_H1 ;  /* 0x30000000ff067230 */ /* 0x000fe40000004100 */
[----:B------:R-:W-:Y:S01]  /*d840*/  FMUL.FTZ R12, R10, R23 ;  /* 0x000000170a0c7220 */ /* 0x000fe20000410000 */
[----:B------:R-:W-:-:S02]  /*d850*/  HADD2.F32 R9, -RZ, R9.H1_H1 ;  /* 0x30000009ff097230 */ /* 0x000fc40000004100 */
[----:B------:R-:W-:Y:S01]  /*d860*/  FFMA.FTZ R3, R3, R13, R8 ;  /* 0x0000000d03037223 */ /* 0x000fe20000010008 */
[----:B------:R-:W-:Y:S02]  /*d870*/  HADD2.F32 R7, -RZ, R21.H0_H0 ;  /* 0x20000015ff077230 */ /* 0x000fe40000004100 */
[-C--:B------:R-:W-:Y:S01]  /*d880*/  FMUL.FTZ R10, R10, R6.reuse ;  /* 0x000000060a0a7220 */ /* 0x080fe20000410000 */
[----:B------:R-:W-:Y:S02]  /*d890*/  HADD2.F32 R0, -RZ, R24.H0_H0 ;  /* 0x20000018ff007230 */ /* 0x000fe40000004100 */
[----:B------:R-:W-:Y:S01]  /*d8a0*/  FFMA.FTZ R6, R5, R6, -R12 ;  /* 0x0000000605067223 */ /* 0x000fe2000001080c */
[----:B------:R-:W-:Y:S01]  /*d8b0*/  FMUL.FTZ R11, R9, R7 ;  /* 0x00000007090b7220 */ /* 0x000fe20000410000 */
[----:B------:R-:W-:Y:S01]  /*d8c0*/  FFMA.FTZ R23, R5, R23, R10 ;  /* 0x0000001705177223 */ /* 0x000fe2000001000a */
[-C--:B------:R-:W-:Y:S02]  /*d8d0*/  FMUL.FTZ R8, R9, R0.reuse ;  /* 0x0000000009087220 */ /* 0x080fe40000410000 */
[----:B------:R-:W-:-:S02]  /*d8e0*/  FFMA.FTZ R5, R4, R0, -R11 ;  /* 0x0000000004057223 */ /* 0x000fc4000001080b */
[----:B------:R-:W-:Y:S01]  /*d8f0*/  FFMA.FTZ R8, R4, R7, R8 ;  /* 0x0000000704087223 */ /* 0x000fe20000010008 */
[----:B------:R-:W-:Y:S02]  /*d900*/  F2FP.F16.F32.PACK_AB R7, R14, R15 ;  /* 0x0000000f0e07723e */ /* 0x000fe400000000ff */
[----:B------:R-:W-:Y:S02]  /*d910*/  F2FP.F16.F32.PACK_AB R6, R23, R6 ;  /* 0x000000061706723e */ /* 0x000fe400000000ff */
[----:B------:R-:W-:Y:S02]  /*d920*/  F2FP.F16.F32.PACK_AB R4, R3, R20 ;  /* 0x000000140304723e */ /* 0x000fe400000000ff */
[----:B------:R-:W-:-:S05]  /*d930*/  F2FP.F16.F32.PACK_AB R5, R8, R5 ;  /* 0x000000050805723e */ /* 0x000fca00000000ff */
[----:B------:R4:W-:Y:S01]  /*d940*/  STS.128 [R37+0xf000], R4 ;  /* 0x00f0000425007388 */ /* 0x0009e20000000c00 */
[----:B------:R-:W-:Y:S05]  /*d950*/  BRA `(.L_x_1903) ;  /* 0x0000004800587947 */ /* 0x000fea0003800000 */
.L_x_1864:
[----:B------:R-:W0:Y:S01]  /*d960*/  LDC R83, c[0x0][0x448] ;  /* 0x00011200ff537b82 */ /* 0x000e220000000800 */
[----:B------:R-:W-:Y:S01]  /*d970*/  ULDC.64 UR4, c[0x0][0x3f8] ;  /* 0x0000fe0000047ab9 */ /* 0x000fe20000000a00 */
[----:B------:R-:W-:Y:S01]  /*d980*/  ULDC.64 UR6, c[0x0][0x408] ;  /* 0x0001020000067ab9 */ /* 0x000fe20000000a00 */
[----:B------:R-:W-:Y:S02]  /*d990*/  IMAD.MOV.U32 R25, RZ, RZ, R23 ;  /* 0x000000ffff197224 */ /* 0x000fe400078e0017 */
[----:B------:R-:W-:Y:S01]  /*d9a0*/  IMAD.MOV.U32 R27, RZ, RZ, R29 ;  /* 0x000000ffff1b7224 */ /* 0x000fe200078e001d */
[----:B0-----:R-:W-:-:S13]  /*d9b0*/  ISETP.NE.AND P0, PT, R83, 0x1, PT ;  /* 0x000000015300780c */ /* 0x001fda0003f05270 */
[----:B------:R-:W0:Y:S08]  /*d9c0*/  @P0 LDC R0, c[0x0][0x44c] ;  /* 0x00011300ff000b82 */ /* 0x000e300000000800 */
[----:B------:R-:W1:Y:S01]  /*d9d0*/  @P0 LDC R5, c[0x0][0x450] ;  /* 0x00011400ff050b82 */ /* 0x000e620000000800 */
[----:B0-----:R-:W-:-:S05]  /*d9e0*/  @P0 IMAD.HI.U32 R0, R3, R0, RZ ;  /* 0x0000000003000227 */ /* 0x001fca00078e00ff */
[----:B-1----:R-:W-:-:S04]  /*d9f0*/  @P0 SHF.R.U32.HI R3, RZ, R5, R0 ;  /* 0x00000005ff030219 */ /* 0x002fc80000011600 */
[----:B------:R-:W-:Y:S01]  /*da00*/  SHF.R.S32.HI R0, RZ, 0x1f, R3 ;  /* 0x0000001fff007819 */ /* 0x000fe20000011403 */
[----:B------:R-:W-:-:S04]  /*da10*/  IMAD.WIDE.U32 R24, R3, UR4, R24 ;  /* 0x0000000403187c25 */ /* 0x000fc8000f8e0018 */
[C---:B------:R-:W-:Y:S02]  /*da20*/  IMAD R4, R0.reuse, UR4, RZ ;  /* 0x0000000400047c24 */ /* 0x040fe4000f8e02ff */
[----:B------:R-:W-:Y:S02]  /*da30*/  IMAD R0, R0, UR6, RZ ;  /* 0x0000000600007c24 */ /* 0x000fe4000f8e02ff */
[C---:B------:R-:W-:Y:S01]  /*da40*/  IMAD R5, R3.reuse, UR5, R4 ;  /* 0x0000000503057c24 */ /* 0x040fe2000f8e0204 */
[----:B------:R-:W-:Y:S01]  /*da50*/  ULDC.64 UR4, c[0x0][0x3e8] ;  /* 0x0000fa0000047ab9 */ /* 0x000fe20000000a00 */
[----:B------:R-:W-:-:S03]  /*da60*/  IMAD.WIDE.U32 R26, R3, UR6, R26 ;  /* 0x00000006031a7c25 */ /* 0x000fc6000f8e001a */
[----:B------:R-:W-:Y:S01]  /*da70*/  IADD3 R5, R25, R5, RZ ;  /* 0x0000000519057210 */ /* 0x000fe20007ffe0ff */
[----:B------:R-:W-:Y:S01]  /*da80*/  IMAD R7, R3, UR7, R0 ;  /* 0x0000000703077c24 */ /* 0x000fe2000f8e0200 */
[----:B------:R-:W-:Y:S01]  /*da90*/  ULDC.64 UR6, c[0x0][0x400] ;  /* 0x0001000000067ab9 */ /* 0x000fe20000000a00 */
[----:B------:R-:W-:Y:S01]  /*daa0*/  LEA R3, P0, R24, UR4, 0x1 ;  /* 0x0000000418037c11 */ /* 0x000fe2000f8008ff */
[----:B------:R-:W-:Y:S01]  /*dab0*/  UMOV UR4, 0xffffffff ;  /* 0xffffffff00047882 */ /* 0x000fe20000000000 */
[----:B------:R-:W-:Y:S01]  /*dac0*/  IMAD.IADD R7, R27, 0x1, R7 ;  /* 0x000000011b077824 */ /* 0x000fe200078e0207 */
[----:B------:R-:W-:Y:S02]  /*dad0*/  LEA R0, P1, R26, UR6, 0x1 ;  /* 0x000000061a007c11 */ /* 0x000fe4000f8208ff */
[----:B------:R-:W-:Y:S02]  /*dae0*/  LEA.HI.X R6, R24, UR5, R5, 0x1, P0 ;  /* 0x0000000518067c11 */ /* 0x000fe400080f0c05 */
[----:B------:R-:W-:Y:S01]  /*daf0*/  LEA.HI.X R7, R26, UR7, R7, 0x1, P1 ;  /* 0x000000071a077c11 */ /* 0x000fe200088f0c07 */
[----:B------:R-:W-:Y:S08]  /*db00*/  BRA.DIV UR4, `(.L_x_1910) ;  /* 0x000001e204047947 */ /* 0x000ff0000b800000 */
[----:B------:R0:W1:Y:S04]  /*db10*/  SHFL.IDX PT, R5, R6, RZ, 0x181f ;  /* 0x00181fff06057589 */ /* 0x00006800000e0000 */
[----:B------:R0:W2:Y:S04]  /*db20*/  SHFL.IDX PT, R4, R3, RZ, 0x181f ;  /* 0x00181fff03047589 */ /* 0x0000a800000e0000 */
[----:B------:R0:W3:Y:S04]  /*db30*/  SHFL.IDX PT, R9, R7, RZ, 0x181f ;  /* 0x00181fff07097589 */ /* 0x0000e800000e0000 */
[----:B------:R0:W4:Y:S02]  /*db40*/  SHFL.IDX PT, R14, R0, RZ, 0x181f ;  /* 0x00181fff000e7589 */ /* 0x00012400000e0000 */
.L_x_2271:
        /* <DEDUP_REMOVED lines=14> */
[----:B--2---:R-:W-:Y:S01]  /*dc30*/  IMAD.MOV.U32 R12, RZ, RZ, R4 ;  /* 0x000000ffff0c7224 */ /* 0x004fe200078e0004 */
[----:B------:R-:W-:Y:S01]  /*dc40*/  ISETP.GE.AND P2, PT, R18, UR4, PT ;  /* 0x0000000412007c0c */ /* 0x000fe2000bf46270 */
[----:B-1----:R-:W-:Y:S01]  /*dc50*/  IMAD.MOV.U32 R13, RZ, RZ, R5 ;  /* 0x000000ffff0d7224 */ /* 0x002fe200078e0005 */
[----:B------:R-:W-:Y:S02]  /*dc60*/  ISETP.GE.AND P3, PT, R226, UR4, PT ;  /* 0x00000004e2007c0c */ /* 0x000fe4000bf66270 */
[----:B------:R-:W-:Y:S02]  /*dc70*/  CS2R R56, SRZ ;  /* 0x0000000000387805 */ /* 0x000fe4000001ff00 */
[----:B------:R-:W-:-:S07]  /*dc80*/  CS2R R58, SRZ ;  /* 0x00000000003a7805 */ /* 0x000fce000001ff00 */
[C---:B------:R-:W-:Y:S01]  /*dc90*/  @!P2 IMAD.SHL.U32 R15, R18.reuse, 0x2, RZ ;  /* 0x00000002120fa824 */ /* 0x040fe200078e00ff */
[----:B------:R-:W-:-:S04]  /*dca0*/  @!P2 SHF.L.U64.HI R20, R18, 0x1, R19 ;  /* 0x000000011214a819 */ /* 0x000fc80000010213 */
[----:B------:R-:W-:Y:S02]  /*dcb0*/  @!P2 IADD3 R4, P0, R4, R15, RZ ;  /* 0x0000000f0404a210 */ /* 0x000fe40007f1e0ff */
[----:B------:R-:W-:Y:S02]  /*dcc0*/  CS2R R68, SRZ ;  /* 0x0000000000447805 */ /* 0x000fe4000001ff00 */
[----:B------:R-:W-:Y:S02]  /*dcd0*/  CS2R R70, SRZ ;  /* 0x0000000000467805 */ /* 0x000fe4000001ff00 */
[----:B------:R-:W-:Y:S02]  /*dce0*/  CS2R R60, SRZ ;  /* 0x00000000003c7805 */ /* 0x000fe4000001ff00 */
[----:B------:R-:W-:Y:S02]  /*dcf0*/  CS2R R62, SRZ ;  /* 0x00000000003e7805 */ /* 0x000fe4000001ff00 */
[----:B------:R-:W-:-:S02]  /*dd00*/  CS2R R66, SRZ ;  /* 0x0000000000427805 */ /* 0x000fc4000001ff00 */
[----:B------:R-:W-:Y:S01]  /*dd10*/  CS2R R64, SRZ ;  /* 0x0000000000407805 */ /* 0x000fe2000001ff00 */
[----:B------:R-:W-:-:S05]  /*dd20*/  @!P2 IMAD.X R5, R5, 0x1, R20, P0 ;  /* 0x000000010505a824 */ /* 0x000fca00000e0614 */
[----:B------:R1:W5:Y:S01]  /*dd30*/  @!P2 LD.E.128 R60, desc[UR60][R4.64] ;  /* 0x0000003c043ca980 */ /* 0x000362000c101d00 */
[----:B---3--:R-:W-:Y:S02]  /*dd40*/  @!P3 SHF.L.U32 R11, R8, 0x3, RZ ;  /* 0x00000003080bb819 */ /* 0x008fe400000006ff */
[----:B----4-:R-:W-:Y:S01]  /*dd50*/  @!P2 IADD3 R8, P1, R14, R15, RZ ;  /* 0x0000000f0e08a210 */ /* 0x010fe20007f3e0ff */
[----:B------:R-:W-:Y:S02]  /*dd60*/  IMAD.MOV.U32 R15, RZ, RZ, R9 ;  /* 0x000000ffff0f7224 */ /* 0x000fe400078e0009 */
[----:B------:R-:W-:-:S04]  /*dd70*/  @!P3 IMAD.WIDE R12, R11, 0x2, R12 ;  /* 0x000000020b0cb825 */ /* 0x000fc800078e020c */
[----:B------:R-:W-:Y:S01]  /*dd80*/  @!P3 IMAD.WIDE R14, R11, 0x2, R14 ;  /* 0x000000020b0eb825 */ /* 0x000fe200078e020e */
[----:B------:R1:W5:Y:S03]  /*dd90*/  @!P3 LD.E.128 R56, desc[UR60][R12.64] ;  /* 0x0000003c0c38b980 */ /* 0x000366000c101d00 */
[----:B------:R-:W-:Y:S01]  /*dda0*/  @!P2 IMAD.X R9, R9, 0x1, R20, P1 ;  /* 0x000000010909a824 */ /* 0x000fe200008e0614 */
[----:B------:R1:W5:Y:S04]  /*ddb0*/  @!P3 LD.E.128 R68, desc[UR60][R14.64] ;  /* 0x0000003c0e44b980 */ /* 0x000368000c101d00 */
[----:B------:R1:W5:Y:S02]  /*ddc0*/  @!P2 LD.E.128 R64, desc[UR60][R8.64] ;  /* 0x0000003c0840a980 */ /* 0x000364000c101d00 */
.L_x_1912:
[----:B------:R-:W-:Y:S05]  /*ddd0*/  BSYNC B1 ;  /* 0x0000000000017941 */ /* 0x000fea0003800000 */
.L_x_1911:
[----:B-12--5:R-:W-:Y:S01]  /*dde0*/  IMAD.MOV.U32 R4, RZ, RZ, R68 ;  /* 0x000000ffff047224 */ /* 0x026fe200078e0044 */
[----:B------:R-:W-:Y:S01]  /*ddf0*/  MOV R5, R69 ;  /* 0x0000004500057202 */ /* 0x000fe20000000f00 */
[----:B------:R-:W-:Y:S01]  /*de00*/  IMAD.MOV.U32 R8, RZ, RZ, R66 ;  /* 0x000000ffff087224 */ /* 0x000fe200078e0042 */
[----:B------:R-:W-:Y:S01]  /*de10*/  UMOV UR4, 0xffffffff ;  /* 0xffffffff00047882 */ /* 0x000fe20000000000 */
[----:B---3--:R-:W-:Y:S01]  /*de20*/  IMAD.MOV.U32 R9, RZ, RZ, R67 ;  /* 0x000000ffff097224 */ /* 0x008fe200078e0043 */
[----:B------:R-:W-:Y:S01]  /*de30*/  PRMT R105, R4, 0x7610, R105 ;  /* 0x0000761004697816 */ /* 0x000fe20000000069 */
[----:B------:R-:W-:Y:S01]  /*de40*/  IMAD.MOV.U32 R4, RZ, RZ, R64 ;  /* 0x000000ffff047224 */ /* 0x000fe200078e0040 */
[----:B------:R-:W-:Y:S01]  /*de50*/  PRMT R109, R5, 0x7610, R109 ;  /* 0x00007610056d7816 */ /* 0x000fe2000000006d */
[----:B------:R-:W-:Y:S01]  /*de60*/  IMAD.MOV.U32 R5, RZ, RZ, R65 ;  /* 0x000000ffff057224 */ /* 0x000fe200078e0041 */
[----:B------:R-:W-:Y:S02]  /*de70*/  PRMT R112, R112, 0x5410, R8 ;  /* 0x0000541070707816 */ /* 0x000fe40000000008 */
[----:B------:R-:W-:-:S02]  /*de80*/  CS2R R52, SRZ ;  /* 0x0000000000347805 */ /* 0x000fc4000001ff00 */
        /* <DEDUP_REMOVED lines=20> */
[----:B------:R-:W-:Y:S02]  /*dfd0*/  PRMT R107, R107, 0x5410, R8 ;  /* 0x000054106b6b7816 */ /* 0x000fe40000000008 */
[----:B------:R-:W-:Y:S01]  /*dfe0*/  PRMT R108, R4, 0x5410, R9 ;  /* 0x00005410046c7816 */ /* 0x000fe20000000009 */
[----:B------:R-:W-:Y:S06]  /*dff0*/  BRA.DIV UR4, `(.L_x_1913) ;  /* 0x000001de04387947 */ /* 0x000fec000b800000 */
[----:B------:R1:W2:Y:S04]  /*e000*/  SHFL.IDX PT, R5, R6, 0x1, 0x181f ;  /* 0x00381f0006057f89 */ /* 0x0002a800000e0000 */
[----:B------:R1:W3:Y:S04]  /*e010*/  SHFL.IDX PT, R4, R3, 0x1, 0x181f ;  /* 0x00381f0003047f89 */ /* 0x0002e800000e0000 */
[----:B------:R1:W0:Y:S04]  /*e020*/  SHFL.IDX PT, R9, R7, 0x1, 0x181f ;  /* 0x00381f0007097f89 */ /* 0x00022800000e0000 */
[----:B----4-:R1:W4:Y:S02]  /*e030*/  SHFL.IDX PT, R14, R0, 0x1, 0x181f ;  /* 0x00381f00000e7f89 */ /* 0x01032400000e0000 */
.L_x_2277:
[----:B------:R-:W-:Y:S01]  /*e040*/  IADD3 R8, R10, 0x20, RZ ;  /* 0x000000200a087810 */ /* 0x000fe20007ffe0ff */
        /* <DEDUP_REMOVED lines=8> */
[----:B------:R-:W-:-:S03]  /*e0d0*/  CS2R R42, SRZ ;  /* 0x00000000002a7805 */ /* 0x000fc6000001ff00 */
[----:B------:R-:W-:Y:S05]  /*e0e0*/  @P0 BRA `(.L_x_1915) ;  /* 0x0000000000700947 */ /* 0x000fea0003800000 */
[----:B------:R-:W4:Y:S01]  /*e0f0*/  LDL R15, [R1+0x5c] ;  /* 0x00005c00010f7983 */ /* 0x000f220000100800 */
[----:B------:R-:W-:Y:S01]  /*e100*/  ULDC UR4, c[0x0][0x3f4] ;  /* 0x0000fd0000047ab9 */ /* 0x000fe20000000800 */
[----:B---3--:R-:W-:Y:S01]  /*e110*/  IMAD.MOV.U32 R12, RZ, RZ, R4 ;  /* 0x000000ffff0c7224 */ /* 0x008fe200078e0004 */
[----:B------:R-:W-:Y:S01]  /*e120*/  ISETP.GE.AND P2, PT, R18, UR4, PT ;  /* 0x0000000412007c0c */ /* 0x000fe2000bf46270 */
[----:B--2---:R-:W-:Y:S01]  /*e130*/  IMAD.MOV.U32 R13, RZ, RZ, R5 ;  /* 0x000000ffff0d7224 */ /* 0x004fe200078e0005 */
[----:B------:R-:W-:Y:S02]  /*e140*/  ISETP.GE.AND P3, PT, R226, UR4, PT ;  /* 0x00000004e2007c0c */ /* 0x000fe4000bf66270 */
[----:B------:R-:W-:Y:S02]  /*e150*/  CS2R R40, SRZ ;  /* 0x0000000000287805 */ /* 0x000fe4000001ff00 */
[----:B------:R-:W-:-:S07]  /*e160*/  CS2R R42, SRZ ;  /* 0x00000000002a7805 */ /* 0x000fce000001ff00 */
[C---:B------:R-:W-:Y:S01]  /*e170*/  @!P2 IMAD.SHL.U32 R11, R18.reuse, 0x2, RZ ;  /* 0x00000002120ba824 */ /* 0x040fe200078e00ff */
[----:B------:R-:W-:-:S04]  /*e180*/  @!P2 SHF.L.U64.HI R20, R18, 0x1, R19 ;  /* 0x000000011214a819 */ /* 0x000fc80000010213 */
[-C--:B------:R-:W-:Y:S02]  /*e190*/  @!P2 IADD3 R4, P0, R4, R11.reuse, RZ ;  /* 0x0000000b0404a210 */ /* 0x080fe40007f1e0ff */
[----:B----4-:R-:W-:Y:S02]  /*e1a0*/  @!P2 IADD3 R8, P1, R14, R11, RZ ;  /* 0x0000000b0e08a210 */ /* 0x010fe40007f3e0ff */
[----:B------:R-:W-:Y:S02]  /*e1b0*/  CS2R R48, SRZ ;  /* 0x0000000000307805 */ /* 0x000fe4000001ff00 */
[----:B------:R-:W-:Y:S02]  /*e1c0*/  CS2R R50, SRZ ;  /* 0x0000000000327805 */ /* 0x000fe4000001ff00 */
[----:B------:R-:W-:Y:S02]  /*e1d0*/  CS2R R44, SRZ ;  /* 0x00000000002c7805 */ /* 0x000fe4000001ff00 */
[----:B------:R-:W-:-:S02]  /*e1e0*/  CS2R R46, SRZ ;  /* 0x00000000002e7805 */ /* 0x000fc4000001ff00 */
[----:B------:R-:W-:Y:S02]  /*e1f0*/  CS2R R52, SRZ ;  /* 0x0000000000347805 */ /* 0x000fe4000001ff00 */
[----:B------:R-:W-:Y:S01]  /*e200*/  CS2R R54, SRZ ;  /* 0x0000000000367805 */ /* 0x000fe2000001ff00 */
[----:B------:R-:W-:-:S05]  /*e210*/  @!P2 IMAD.X R5, R5, 0x1, R20, P0 ;  /* 0x000000010505a824 */ /* 0x000fca00000e0614 */
[----:B------:R2:W5:Y:S01]  /*e220*/  @!P2 LD.E.128 R44, desc[UR60][R4.64] ;  /* 0x0000003c042ca980 */ /* 0x000562000c101d00 */
[----:B------:R-:W-:Y:S01]  /*e230*/  @!P3 IMAD.SHL.U32 R21, R15, 0x8, RZ ;  /* 0x000000080f15b824 */ /* 0x000fe200078e00ff */
[----:B0-----:R-:W-:Y:S01]  /*e240*/  MOV R15, R9 ;  /* 0x00000009000f7202 */ /* 0x001fe20000000f00 */
[----:B------:R-:W-:Y:S02]  /*e250*/  @!P2 IMAD.X R9, R9, 0x1, R20, P1 ;  /* 0x000000010909a824 */ /* 0x000fe400008e0614 */
[----:B------:R-:W-:-:S03]  /*e260*/  @!P3 IMAD.WIDE R12, R21, 0x2, R12 ;  /* 0x00000002150cb825 */ /* 0x000fc600078e020c */
[----:B------:R2:W5:Y:S01]  /*e270*/  @!P2 LD.E.128 R52, desc[UR60][R8.64] ;  /* 0x0000003c0834a980 */ /* 0x000562000c101d00 */
[----:B------:R-:W-:-:S03]  /*e280*/  @!P3 IMAD.WIDE R14, R21, 0x2, R14 ;  /* 0x00000002150eb825 */ /* 0x000fc600078e020e */
[----:B------:R2:W5:Y:S04]  /*e290*/  @!P3 LD.E.128 R40, desc[UR60][R12.64] ;  /* 0x0000003c0c28b980 */ /* 0x000568000c101d00 */
[----:B------:R2:W5:Y:S02]  /*e2a0*/  @!P3 LD.E.128 R48, desc[UR60][R14.64] ;  /* 0x0000003c0e30b980 */ /* 0x000564000c101d00 */
.L_x_1915:
[----:B------:R-:W-:Y:S05]  /*e2b0*/  BSYNC B1 ;  /* 0x0000000000017941 */ /* 0x000fea0003800000 */
.L_x_1914:
[----:B--23-5:R-:W-:Y:S01]  /*e2c0*/  IMAD.MOV.U32 R4, RZ, RZ, R52 ;  /* 0x000000ffff047224 */ /* 0x02cfe200078e0034 */
[----:B------:R-:W-:Y:S01]  /*e2d0*/  MOV R8, R54 ;  /* 0x0000003600087202 */ /* 0x000fe20000000f00 */
[----:B------:R-:W-:Y:S01]  /*e2e0*/  IMAD.MOV.U32 R5, RZ, RZ, R53 ;  /* 0x000000ffff057224 */ /* 0x000fe200078e0035 */
[----:B------:R-:W-:Y:S01]  /*e2f0*/  UMOV UR4, 0xffffffff ;  /* 0xffffffff00047882 */ /* 0x000fe20000000000 */
[----:B0-----:R-:W-:-:S03]  /*e300*/  IMAD.MOV.U32 R9, RZ, RZ, R55 ;  /* 0x000000ffff097224 */ /* 0x001fc600078e0037 */
        /* <DEDUP_REMOVED lines=25> */
.L_x_2283:
        /* <DEDUP_REMOVED lines=14> */
[----:B---3--:R-:W-:Y:S01]  /*e580*/  MOV R12, R4 ;  /* 0x00000004000c7202 */ /* 0x008fe20000000f00 */
[----:B--2---:R-:W-:Y:S01]  /*e590*/  IMAD.MOV.U32 R13, RZ, RZ, R5 ;  /* 0x000000ffff0d7224 */ /* 0x004fe200078e0005 */
[----:B------:R-:W-:Y:S02]  /*e5a0*/  ISETP.GE.AND P2, PT, R18, UR4, PT ;  /* 0x0000000412007c0c */ /* 0x000fe4000bf46270 */
[----:B------:R-:W-:Y:S02]  /*e5b0*/  CS2R R24, SRZ ;  /* 0x0000000000187805 */ /* 0x000fe4000001ff00 */
[----:B------:R-:W-:Y:S02]  /*e5c0*/  ISETP.GE.AND P3, PT, R226, UR4, PT ;  /* 0x00000004e2007c0c */ /* 0x000fe4000bf66270 */
[----:B------:R-:W-:-:S07]  /*e5d0*/  CS2R R26, SRZ ;  /* 0x00000000001a7805 */ /* 0x000fce000001ff00 */
[C---:B------:R-:W-:Y:S01]  /*e5e0*/  @!P2 IMAD.SHL.U32 R11, R18.reuse, 0x2, RZ ;  /* 0x00000002120ba824 */ /* 0x040fe200078e00ff */
[----:B------:R-:W-:-:S04]  /*e5f0*/  @!P2 SHF.L.U64.HI R28, R18, 0x1, R19 ;  /* 0x00000001121ca819 */ /* 0x000fc80000010213 */
[-C--:B0-----:R-:W-:Y:S02]  /*e600*/  @!P2 IADD3 R8, P1, R14, R11.reuse, RZ ;  /* 0x0000000b0e08a210 */ /* 0x081fe40007f3e0ff */
[----:B------:R-:W-:Y:S02]  /*e610*/  @!P2 IADD3 R4, P0, R4, R11, RZ ;  /* 0x0000000b0404a210 */ /* 0x000fe40007f1e0ff */
[----:B------:R-:W-:Y:S02]  /*e620*/  CS2R R32, SRZ ;  /* 0x0000000000207805 */ /* 0x000fe4000001ff00 */
[----:B------:R-:W-:Y:S02]  /*e630*/  CS2R R34, SRZ ;  /* 0x0000000000227805 */ /* 0x000fe4000001ff00 */
[----:B------:R-:W-:Y:S02]  /*e640*/  CS2R R30, SRZ ;  /* 0x00000000001e7805 */ /* 0x000fe4000001ff00 */
[----:B------:R-:W-:-:S02]  /*e650*/  @!P2 IADD3.X R5, R5, R28, RZ, P0, !PT ;  /* 0x0000001c0505a210 */ /* 0x000fc400007fe4ff */
[----:B------:R-:W-:Y:S02]  /*e660*/  CS2R R36, SRZ ;  /* 0x0000000000247805 */ /* 0x000fe4000001ff00 */
[----:B------:R-:W-:Y:S01]  /*e670*/  CS2R R38, SRZ ;  /* 0x0000000000267805 */ /* 0x000fe2000001ff00 */
[----:B----4-:R-:W-:Y:S02]  /*e680*/  @!P3 IMAD.SHL.U32 R23, R15, 0x8, RZ ;  /* 0x000000080f17b824 */ /* 0x010fe400078e00ff */
[----:B------:R-:W-:Y:S02]  /*e690*/  IMAD.MOV.U32 R15, RZ, RZ, R9 ;  /* 0x000000ffff0f7224 */ /* 0x000fe400078e0009 */
[----:B------:R-:W-:Y:S01]  /*e6a0*/  @!P2 IMAD.X R9, R9, 0x1, R28, P1 ;  /* 0x000000010909a824 */ /* 0x000fe200008e061c */
[----:B------:R-:W-:Y:S01]  /*e6b0*/  CS2R R28, SRZ ;  /* 0x00000000001c7805 */ /* 0x000fe2000001ff00 */
[----:B------:R-:W-:-:S03]  /*e6c0*/  @!P3 IMAD.WIDE R20, R23, 0x2, R12 ;  /* 0x000000021714b825 */ /* 0x000fc600078e020c */
[----:B------:R0:W5:Y:S01]  /*e6d0*/  @!P2 LD.E.128 R36, desc[UR60][R8.64] ;  /* 0x0000003c0824a980 */ /* 0x000162000c101d00 */
[----:B------:R-:W-:-:S03]  /*e6e0*/  @!P3 IMAD.WIDE R12, R23, 0x2, R14 ;  /* 0x00000002170cb825 */ /* 0x000fc600078e020e */
[----:B------:R0:W5:Y:S04]  /*e6f0*/  @!P3 LD.E.128 R24, desc[UR60][R20.64] ;  /* 0x0000003c1418b980 */ /* 0x000168000c101d00 */
[----:B------:R0:W5:Y:S04]  /*e700*/  @!P3 LD.E.128 R32, desc[UR60][R12.64] ;  /* 0x0000003c0c20b980 */ /* 0x000168000c101d00 */
[----:B------:R0:W5:Y:S02]  /*e710*/  @!P2 LD.E.128 R28, desc[UR60][R4.64] ;  /* 0x0000003c041ca980 */ /* 0x000164000c101d00 */
.L_x_1918:
[----:B------:R-:W-:Y:S05]  /*e720*/  BSYNC B1 ;  /* 0x0000000000017941 */ /* 0x000fea0003800000 */
.L_x_1917:
        /* <DEDUP_REMOVED lines=24> */
[----:B------:R-:W-:-:S04]  /*e8b0*/  CS2R R4, SRZ ;  /* 0x0000000000047805 */ /* 0x000fc8000001ff00 */
[----:B------:R-:W-:Y:S01]  /*e8c0*/  PRMT R87, R8, 0x5410, R9 ;  /* 0x0000541008577816 */ /* 0x000fe20000000009 */
[----:B------:R-:W-:Y:S06]  /*e8d0*/  BRA.DIV UR4, `(.L_x_1919) ;  /* 0x000001d604e07947 */ /* 0x000fec000b800000 */
[----:B------:R0:W2:Y:S04]  /*e8e0*/  SHFL.IDX PT, R21, R6, 0x3, 0x181f ;  /* 0x00781f0006157f89 */ /* 0x0000a800000e0000 */
[----:B------:R0:W3:Y:S04]  /*e8f0*/  SHFL.IDX PT, R20, R3, 0x3, 0x181f ;  /* 0x00781f0003147f89 */ /* 0x0000e800000e0000 */
[----:B------:R0:W0:Y:S04]  /*e900*/  SHFL.IDX PT, R23, R7, 0x3, 0x181f ;  /* 0x00781f0007177f89 */ /* 0x00002800000e0000 */
[----:B-1--4-:R-:W1:Y:S02]  /*e910*/  SHFL.IDX PT, R0, R0, 0x3, 0x181f ;  /* 0x00781f0000007f89 */ /* 0x012e6400000e0000 */
.L_x_2289:
[----:B------:R-:W4:Y:S01]  /*e920*/  LDL R12, [R1+0x68] ;  /* 0x00006800010c7983 */ /* 0x000f220000100800 */
[----:B------:R-:W-:Y:S01]  /*e930*/  VIADD R10, R10, 0x60 ;  /* 0x000000600a0a7836 */ /* 0x000fe20000000000 */
[----:B------:R-:W-:Y:S01]  /*e940*/  BSSY B1, `(.L_x_1920) ;  /* 0x000002b000017945 */ /* 0x000fe20003800000 */
[----:B0-----:R-:W-:Y:S02]  /*e950*/  CS2R R6, SRZ ;  /* 0x0000000000067805 */ /* 0x001fe4000001ff00 */
        /* <DEDUP_REMOVED lines=22> */
[----:B------:R-:W-:Y:S02]  /*eac0*/  @!P2 IADD3 R20, P0, R20, R77, RZ ;  /* 0x0000004d1414a210 */ /* 0x000fe40007f1e0ff */
[----:B------:R-:W-:Y:S02]  /*ead0*/  CS2R R8, SRZ ;  /* 0x0000000000087805 */ /* 0x000fe4000001ff00 */
[----:B------:R-:W-:Y:S02]  /*eae0*/  CS2R R10, SRZ ;  /* 0x00000000000a7805 */ /* 0x000fe4000001ff00 */
[----:B------:R-:W-:Y:S02]  /*eaf0*/  CS2R R12, SRZ ;  /* 0x00000000000c7805 */ /* 0x000fe4000001ff00 */
[----:B------:R-:W-:Y:S01]  /*eb00*/  CS2R R14, SRZ ;  /* 0x00000000000e7805 */ /* 0x000fe2000001ff00 */
[----:B------:R-:W-:-:S05]  /*eb10*/  @!P2 IMAD.X R21, R21, 0x1, R6, P0 ;  /* 0x000000011515a824 */ /* 0x000fca00000e0606 */
[----:B------:R0:W5:Y:S01]  /*eb20*/  @!P2 LD.E.128 R12, desc[UR60][R20.64] ;  /* 0x0000003c140ca980 */ /* 0x000162000c101d00 */
[----:B----4-:R-:W-:Y:S01]  /*eb30*/  @!P3 IMAD.SHL.U32 R79, R76, 0x8, RZ ;  /* 0x000000084c4fb824 */ /* 0x010fe200078e00ff */
[----:B-1----:R-:W-:-:S03]  /*eb40*/  @!P2 IADD3 R76, P1, R0, R77, RZ ;  /* 0x0000004d004ca210 */ /* 0x002fc60007f3e0ff */
[----:B------:R-:W-:Y:S01]  /*eb50*/  @!P3 IMAD.WIDE R80, R79, 0x2, R4 ;  /* 0x000000024f50b825 */ /* 0x000fe200078e0204 */
[----:B------:R-:W-:-:S03]  /*eb60*/  MOV R5, R23 ;  /* 0x0000001700057202 */ /* 0x000fc60000000f00 */
[----:B------:R-:W-:Y:S01]  /*eb70*/  IMAD.MOV.U32 R4, RZ, RZ, R0 ;  /* 0x000000ffff047224 */ /* 0x000fe200078e0000 */
[----:B------:R0:W5:Y:S01]  /*eb80*/  @!P3 LD.E.128 R72, desc[UR60][R80.64] ;  /* 0x0000003c5048b980 */ /* 0x000162000c101d00 */
[----:B------:R-:W-:Y:S01]  /*eb90*/  @!P2 IMAD.X R77, R23, 0x1, R6, P1 ;  /* 0x00000001174da824 */ /* 0x000fe200008e0606 */
[----:B------:R-:W-:Y:S01]  /*eba0*/  CS2R R6, SRZ ;  /* 0x0000000000067805 */ /* 0x000fe2000001ff00 */
[----:B------:R-:W-:Y:S01]  /*ebb0*/  @!P3 IMAD.WIDE R78, R79, 0x2, R4 ;  /* 0x000000024f4eb825 */ /* 0x000fe200078e0204 */
[----:B------:R-:W-:-:S04]  /*ebc0*/  CS2R R4, SRZ ;  /* 0x0000000000047805 */ /* 0x000fc8000001ff00 */
[----:B------:R0:W5:Y:S04]  /*ebd0*/  @!P3 LD.E.128 R8, desc[UR60][R78.64] ;  /* 0x0000003c4e08b980 */ /* 0x000168000c101d00 */
[----:B------:R0:W5:Y:S02]  /*ebe0*/  @!P2 LD.E.128 R4, desc[UR60][R76.64] ;  /* 0x0000003c4c04a980 */ /* 0x000164000c101d00 */
.L_x_1921:
[----:B------:R-:W-:Y:S05]  /*ebf0*/  BSYNC B1 ;  /* 0x0000000000017941 */ /* 0x000fea0003800000 */
.L_x_1920:
[----:B0-----:R-:W4:Y:S01]  /*ec00*/  LDL R77, [R1+0x34] ;  /* 0x00003400014d7983 */ /* 0x001f220000100800 */
[----:B------:R-:W0:Y:S01]  /*ec10*/  SYNCS.PHASECHK.TRANS64.TRYWAIT P0, [R16+URZ+0x30800], R111 ;  /* 0x0308006f100075a7 */ /* 0x000e22000800017f */
[----:B-1---5:R-:W-:Y:S01]  /*ec20*/  IMAD.MOV.U32 R0, RZ, RZ, R4 ;  /* 0x000000ffff007224 */ /* 0x022fe200078e0004 */
[----:B---3--:R-:W-:Y:S01]  /*ec30*/  MOV R20, R6 ;  /* 0x0000000600147202 */ /* 0x008fe20000000f00 */
[----:B------:R-:W-:Y:S01]  /*ec40*/  IMAD.MOV.U32 R3, RZ, RZ, R5 ;  /* 0x000000ffff037224 */ /* 0x000fe200078e0005 */
[----:B------:R-:W-:Y:S01]  /*ec50*/  BSSY B1, `(.L_x_1922) ;  /* 0x000001a000017945 */ /* 0x000fe20003800000 */
[----:B--2---:R-:W-:Y:S01]  /*ec60*/  IMAD.MOV.U32 R21, RZ, RZ, R10 ;  /* 0x000000ffff157224 */ /* 0x004fe200078e000a */
        /* <DEDUP_REMOVED lines=8> */
[--C-:B------:R-:W-:Y:S02]  /*ecf0*/  PRMT R0, R3, 0x5410, R20.reuse ;  /* 0x0000541003007816 */ /* 0x100fe40000000014 */
[----:B------:R-:W-:Y:S02]  /*ed00*/  PRMT R20, R21, 0x7610, R20 ;  /* 0x0000761015147816 */ /* 0x000fe40000000014 */
[----:B------:R-:W-:Y:S02]  /*ed10*/  MOV R21, R11 ;  /* 0x0000000b00157202 */ /* 0x000fe40000000f00 */
[----:B------:R-:W-:Y:S01]  /*ed20*/  PRMT R90, R23, 0x5410, R76 ;  /* 0x00005410175a7816 */ /* 0x000fe2000000004c */
[----:B------:R-:W-:Y:S01]  /*ed30*/  IMAD.MOV.U32 R23, RZ, RZ, R15 ;  /* 0x000000ffff177224 */ /* 0x000fe200078e000f */
[----:B------:R-:W-:Y:S01]  /*ed40*/  PRMT R20, R20, 0x5410, R21 ;  /* 0x0000541014147816 */ /* 0x000fe20000000015 */
[----:B------:R-:W-:Y:S01]  /*ed50*/  IMAD.MOV.U32 R21, RZ, RZ, R14 ;  /* 0x000000ffff157224 */ /* 0x000fe200078e000e */
[----:B------:R-:W-:-:S04]  /*ed60*/  MOV R76, R72 ;  /* 0x00000048004c7202 */ /* 0x000fc80000000f00 */
[----:B------:R-:W-:Y:S01]  /*ed70*/  PRMT R91, R21, 0x5410, R23 ;  /* 0x00005410155b7816 */ /* 0x000fe20000000017 */
[----:B------:R-:W-:Y:S01]  /*ed80*/  IMAD.MOV.U32 R23, RZ, RZ, R74 ;  /* 0x000000ffff177224 */ /* 0x000fe200078e004a */
[----:B----4-:R-:W-:Y:S01]  /*ed90*/  VIADDMNMX R3, R83, -R77, 0x80, PT ;  /* 0x0000008053037446 */ /* 0x010fe2000380094d */
[----:B------:R-:W-:-:S03]  /*eda0*/  IMAD.MOV.U32 R77, RZ, RZ, R73 ;  /* 0x000000ffff4d7224 */ /* 0x000fc600078e0049 */
[----:B------:R-:W-:Y:S02]  /*edb0*/  ISETP.GE.AND P1, PT, R218, R3, PT ;  /* 0x00000003da00720c */ /* 0x000fe40003f26270 */
[----:B------:R-:W-:Y:S01]  /*edc0*/  PRMT R21, R76, 0x5410, R77 ;  /* 0x000054104c157816 */ /* 0x000fe2000000004d */
[----:B------:R-:W-:Y:S01]  /*edd0*/  IMAD.MOV.U32 R76, RZ, RZ, R75 ;  /* 0x000000ffff4c7224 */ /* 0x000fe200078e004b */
[----:B0-----:R-:W-:Y:S09]  /*ede0*/  @!P0 BRA `(.L_x_1923) ;  /* 0x000001d400108947 */ /* 0x001ff20003800000 */
.L_x_2290:
[----:B------:R-:W-:Y:S05]  /*edf0*/  BSYNC B1 ;  /* 0x0000000000017941 */ /* 0x000fea0003800000 */
.L_x_1922:
[----:B------:R-:W-:Y:S01]  /*ee00*/  BSSY B1, `(.L_x_1924) ;  /* 0x00000d1000017945 */ /* 0x000fe20003800000 */
[----:B------:R-:W-:-:S03]  /*ee10*/  PRMT R23, R23, 0x5410, R76 ;  /* 0x0000541017177816 */ /* 0x000fc6000000004c */
[----:B------:R-:W-:Y:S05]  /*ee20*/  @P1 BRA `(.L_x_1925) ;  /* 0x0000000c00381947 */ /* 0x000fea0003800000 */
[----:B------:R1:W5:Y:S01]  /*ee30*/  LDL R129, [R1+0x40] ;  /* 0x0000400001817983 */ /* 0x0003620000100800 */
[----:B0-----:R-:W0:Y:S01]  /*ee40*/  LDC R111, c[0x0][0x3f4] ;  /* 0x0000fd00ff6f7b82 */ /* 0x001e220000000800 */
[C---:B------:R-:W-:Y:S01]  /*ee50*/  IMAD.SHL.U32 R130, R218.reuse, 0x40, RZ ;  /* 0x00000040da827824 */ /* 0x040fe200078e00ff */
[----:B------:R-:W-:Y:S01]  /*ee60*/  BSSY B2, `(.L_x_1926) ;  /* 0x0000068000027945 */ /* 0x000fe20003800000 */
[----:B------:R-:W-:-:S03]  /*ee70*/  SHF.L.U32 R131, R218, 0x6, RZ ;  /* 0x00000006da837819 */ /* 0x000fc600000006ff */
[----:B------:R-:W-:-:S04]  /*ee80*/  LOP3.LUT R130, R130, 0x1c0, RZ, 0xc0, !PT ;  /* 0x000001c082827812 */ /* 0x000fc800078ec0ff */
[----:B------:R-:W-:Y:S02]  /*ee90*/  SHF.R.U32.HI R130, RZ, 0x3, R130 ;  /* 0x00000003ff827819 */ /* 0x000fe40000011682 */
[-C--:B0-----:R-:W-:Y:S02]  /*eea0*/  ISETP.GE.AND P0, PT, R18, R111.reuse, PT ;  /* 0x0000006f1200720c */ /* 0x081fe40003f06270 */
[----:B------:R-:W-:-:S11]  /*eeb0*/  ISETP.GE.AND P1, PT, R226, R111, PT ;  /* 0x0000006fe200720c */ /* 0x000fd60003f26270 */
[----:B-1----:R-:W-:Y:S05]  /*eec0*/  @P0 BRA `(.L_x_1927) ;  /* 0x0000000400840947 */ /* 0x002fea0003800000 */
[----:B------:R-:W2:Y:S04]  /*eed0*/  LDL R77, [R1+0x58] ;  /* 0x00005800014d7983 */ /* 0x000ea80000100800 */
[----:B------:R-:W3:Y:S01]  /*eee0*/  LDL R132, [R1+0x48] ;  /* 0x0000480001847983 */ /* 0x000ee20000100800 */
[--C-:B------:R-:W-:Y:S01]  /*eef0*/  HADD2.F32 R126, -RZ, R116.reuse.H0_H0 ;  /* 0x20000074ff7e7230 */ /* 0x100fe20000004100 */
[----:B------:R-:W-:Y:S01]  /*ef00*/  SHF.R.U32.HI R125, RZ, 0x10, R65 ;  /* 0x00000010ff7d7819 */ /* 0x000fe20000011641 */
[----:B------:R-:W-:Y:S01]  /*ef10*/  HADD2.F32 R122, -RZ, R116.H1_H1 ;  /* 0x30000074ff7a7230 */ /* 0x000fe20000004100 */
[--C-:B------:R-:W-:Y:S02]  /*ef20*/  SHF.R.U32.HI R123, RZ, 0x10, R61.reuse ;  /* 0x00000010ff7b7819 */ /* 0x100fe4000001163d */
[----:B------:R-:W-:Y:S01]  /*ef30*/  SHF.R.U64 R60, R60, 0x10, R61 ;  /* 0x000000103c3c7819 */ /* 0x000fe2000000123d */
[----:B------:R-:W-:Y:S01]  /*ef40*/  HADD2.F32 R125, -RZ, R125.H0_H0 ;  /* 0x2000007dff7d7230 */ /* 0x000fe20000004100 */
[----:B------:R-:W-:Y:S01]  /*ef50*/  SHF.R.U64 R61, R64, 0x10, R65 ;  /* 0x00000010403d7819 */ /* 0x000fe20000001241 */
[----:B------:R-:W-:Y:S01]  /*ef60*/  HADD2.F32 R123, -RZ, R123.H0_H0 ;  /* 0x2000007bff7b7230 */ /* 0x000fe20000004100 */
[----:B------:R-:W-:-:S02]  /*ef70*/  SHF.R.U64 R62, R62, 0x10, R63 ;  /* 0x000000103e3e7819 */ /* 0x000fc4000000123f */
[----:B------:R-:W-:Y:S02]  /*ef80*/  SHF.R.U32.HI R64, RZ, 0x10, R63 ;  /* 0x00000010ff407819 */ /* 0x000fe4000001163f */
[--C-:B------:R-:W-:Y:S02]  /*ef90*/  SHF.R.U64 R63, R66, 0x10, R67.reuse ;  /* 0x00000010423f7819 */ /* 0x100fe40000001243 */
[----:B------:R-:W-:Y:S01]  /*efa0*/  SHF.R.U32.HI R66, RZ, 0x10, R67 ;  /* 0x00000010ff427819 */ /* 0x000fe20000011643 */
[----:B------:R-:W-:-:S04]  /*efb0*/  HADD2.F32 R64, -RZ, R64.H0_H0 ;  /* 0x20000040ff407230 */ /* 0x000fc80000004100 */
[----:B------:R-:W-:Y:S01]  /*efc0*/  HADD2.F32 R66, -RZ, R66.H0_H0 ;  /* 0x20000042ff427230 */ /* 0x000fe20000004100 */
[----:B--2---:R-:W-:-:S04]  /*efd0*/  LEA.HI R76, R111, R77, RZ, 0x1d ;  /* 0x0000004d6f4c7211 */ /* 0x004fc800078fe8ff */
[----:B------:R-:W-:Y:S01]  /*efe0*/  SHF.R.S32.HI R79, RZ, 0x1f, R76 ;  /* 0x0000001fff4f7819 */ /* 0x000fe2000001144c */
[----:B------:R-:W-:-:S03]  /*eff0*/  IMAD.SHL.U32 R77, R76, 0x8, RZ ;  /* 0x000000084c4d7824 */ /* 0x000fc600078e00ff */
[----:B------:R-:W-:Y:S02]  /*f000*/  LEA.HI R79, R79, R76, RZ, 0x3 ;  /* 0x0000004c4f4f7211 */ /* 0x000fe400078f18ff */
[----:B------:R-:W-:-:S03]  /*f010*/  LOP3.LUT R77, R77, 0x38, RZ, 0xc0, !PT ;  /* 0x000000384d4d7812 */ /* 0x000fc600078ec0ff */
[----:B------:R-:W-:Y:S01]  /*f020*/  IMAD.SHL.U32 R79, R79, 0x400, RZ ;  /* 0x000004004f4f7824 */ /* 0x000fe200078e00ff */
[----:B------:R-:W-:-:S04]  /*f030*/  LOP3.LUT R77, R77, 0x1c0, R131, 0xf8, !PT ;  /* 0x000001c04d4d7812 */ /* 0x000fc800078ef883 */
[----:B------:R-:W-:Y:S02]  /*f040*/  LOP3.LUT R81, R77, R130, RZ, 0x3c, !PT ;  /* 0x000000824d517212 */ /* 0x000fe400078e3cff */
[----:B------:R-:W-:Y:S02]  /*f050*/  LOP3.LUT R80, R79, 0x7fffe000, RZ, 0xc0, !PT ;  /* 0x7fffe0004f507812 */ /* 0x000fe400078ec0ff */
[----:B---3--:R-:W0:Y:S02]  /*f060*/  LDS.128 R76, [R132] ;  /* 0x00000000844c7984 */ /* 0x008e240000000c00 */
[----:B-----5:R-:W-:-:S05]  /*f070*/  IADD3 R81, R81, R80, R129 ;  /* 0x0000005051517210 */ /* 0x020fca0007ffe081 */
[----:B------:R-:W-:-:S05]  /*f080*/  IMAD R114, R81, 0x2, R16 ;  /* 0x0000000251727824 */ /* 0x000fca00078e0210 */
[----:B------:R-:W1:Y:S01]  /*f090*/  LDS.128 R80, [R114+0x10400] ;  /* 0x0104000072507984 */ /* 0x000e620000000c00 */
[--C-:B0-----:R-:W-:Y:S02]  /*f0a0*/  HADD2.F32 R117, -RZ, R77.reuse.H0_H0 ;  /* 0x2000004dff757230 */ /* 0x101fe40000004100 */
[----:B------:R-:W-:Y:S02]  /*f0b0*/  HADD2.F32 R120, -RZ, R77.H1_H1 ;  /* 0x3000004dff787230 */ /* 0x000fe40000004100 */
[----:B------:R-:W-:Y:S02]  /*f0c0*/  HADD2.F32 R115, -RZ, R76.H0_H0 ;  /* 0x2000004cff737230 */ /* 0x000fe40000004100 */
[----:B------:R-:W-:Y:S02]  /*f0d0*/  HADD2.F32 R65, -RZ, R78.H0_H0 ;  /* 0x2000004eff417230 */ /* 0x000fe40000004100 */
[--C-:B------:R-:W-:Y:S02]  /*f0e0*/  HADD2.F32 R67, -RZ, R79.reuse.H0_H0 ;  /* 0x2000004fff437230 */ /* 0x100fe40000004100 */
[----:B------:R-:W-:-:S02]  /*f0f0*/  HADD2.F32 R79, -RZ, R79.H1_H1 ;  /* 0x3000004fff4f7230 */ /* 0x000fc40000004100 */
[--C-:B-1----:R-:W-:Y:S02]  /*f100*/  HADD2.F32 R77, -RZ, R81.reuse.H0_H0 ;  /* 0x20000051ff4d7230 */ /* 0x102fe40000004100 */
[----:B------:R-:W-:Y:S02]  /*f110*/  HADD2.F32 R118, -RZ, R81.H1_H1 ;  /* 0x30000051ff767230 */ /* 0x000fe40000004100 */
[----:B------:R-:W-:Y:S02]  /*f120*/  HADD2.F32 R119, -RZ, R80.H0_H0 ;  /* 0x20000050ff777230 */ /* 0x000fe40000004100 */
[C---:B------:R-:W-:Y:S01]  /*f130*/  FMUL.FTZ R124, R77.reuse, R126 ;  /* 0x0000007e4d7c7220 */ /* 0x040fe20000410000 */
[-C--:B------:R-:W-:Y:S01]  /*f140*/  FMUL.FTZ R128, R77, R122.reuse ;  /* 0x0000007a4d807220 */ /* 0x080fe20000410000 */
[----:B------:R-:W-:Y:S01]  /*f150*/  FMUL.FTZ R127, R118, R125 ;  /* 0x0000007d767f7220 */ /* 0x000fe20000410000 */
[----:B------:R-:W-:Y:S02]  /*f160*/  HADD2.F32 R121, -RZ, R82.H0_H0 ;  /* 0x20000052ff797230 */ /* 0x000fe40000004100 */
[----:B------:R-:W-:Y:S01]  /*f170*/  FFMA.FTZ R77, R117, R122, -R124 ;  /* 0x0000007a754d7223 */ /* 0x000fe2000001087c */
[----:B------:R-:W-:-:S02]  /*f180*/  HADD2.F32 R124, -RZ, R113.H1_H1 ;  /* 0x30000071ff7c7230 */ /* 0x000fc40000004100 */
[----:B------:R-:W-:Y:S01]  /*f190*/  FFMA.FTZ R81, R117, R126, R128 ;  /* 0x0000007e75517223 */ /* 0x000fe20000010080 */
[----:B------:R-:W-:Y:S02]  /*f1a0*/  HADD2.F32 R122, -RZ, R113.H0_H0 ;  /* 0x20000071ff7a7230 */ /* 0x000fe40000004100 */
[-C--:B------:R-:W-:Y:S01]  /*f1b0*/  FMUL.FTZ R113, R118, R123.reuse ;  /* 0x0000007b76717220 */ /* 0x080fe20000410000 */
[--C-:B------:R-:W-:Y:S02]  /*f1c0*/  HADD2.F32 R126, -RZ, R112.reuse.H1_H1 ;  /* 0x30000070ff7e7230 */ /* 0x100fe40000004100 */
[C---:B------:R-:W-:Y:S01]  /*f1d0*/  FMUL.FTZ R128, R119.reuse, R124 ;  /* 0x0000007c77807220 */ /* 0x040fe20000410000 */
[C---:B------:R-:W-:Y:S01]  /*f1e0*/  FFMA.FTZ R118, R120.reuse, R123, -R127 ;  /* 0x0000007b78767223 */ /* 0x040fe2000001087f */
[----:B------:R-:W-:Y:S01]  /*f1f0*/  FFMA.FTZ R120, R120, R125, R113 ;  /* 0x0000007d78787223 */ /* 0x000fe20000010071 */
[-C--:B------:R-:W-:Y:S01]  /*f200*/  FMUL.FTZ R119, R119, R122.reuse ;  /* 0x0000007a77777220 */ /* 0x080fe20000410000 */
[----:B------:R-:W-:Y:S01]  /*f210*/  FFMA.FTZ R113, R115, R122, -R128 ;  /* 0x0000007a73717223 */ /* 0x000fe20000010880 */
[----:B------:R-:W-:-:S02]  /*f220*/  HADD2.F32 R112, -RZ, R112.H0_H0 ;  /* 0x20000070ff707230 */ /* 0x000fc40000004100 */
[----:B------:R-:W-:Y:S01]  /*f230*/  FMUL.FTZ R122, R121, R126 ;  /* 0x0000007e797a7220 */ /* 0x000fe20000410000 */
[--C-:B------:R-:W-:Y:S02]  /*f240*/  HADD2.F32 R117, -RZ, R110.reuse.H0_H0 ;  /* 0x2000006eff757230 */ /* 0x100fe40000004100 */
[----:B------:R-:W-:Y:S01]  /*f250*/  FFMA.FTZ R115, R115, R124, R119 ;  /* 0x0000007c73737223 */ /* 0x000fe20000010077 */
[--C-:B------:R-:W-:Y:S02]  /*f260*/  HADD2.F32 R116, -RZ, R83.reuse.H0_H0 ;  /* 0x20000053ff747230 */ /* 0x100fe40000004100 */
[-C--:B------:R-:W-:Y:S01]  /*f270*/  FMUL.FTZ R124, R121, R112.reuse ;  /* 0x00000070797c7220 */ /* 0x080fe20000410000 */
[----:B------:R-:W-:Y:S02]  /*f280*/  HADD2.F32 R110, -RZ, R110.H1_H1 ;  /* 0x3000006eff6e7230 */ /* 0x000fe40000004100 */
[----:B------:R-:W-:Y:S01]  /*f290*/  FFMA.FTZ R122, R65, R112, -R122 ;  /* 0x00000070417a7223 */ /* 0x000fe2000001087a */
[----:B------:R-:W-:-:S02]  /*f2a0*/  HADD2.F32 R83, -RZ, R83.H1_H1 ;  /* 0x30000053ff537230 */ /* 0x000fc40000004100 */
[CC--:B------:R-:W-:Y:S01]  /*f2b0*/  FMUL.FTZ R119, R116.reuse, R117.reuse ;  /* 0x0000007574777220 */ /* 0x0c0fe20000410000 */
[----:B------:R-:W-:Y:S01]  /*f2c0*/  FFMA.FTZ R124, R65, R126, R124 ;  /* 0x0000007e417c7223 */ /* 0x000fe2000001007c */
[-C--:B------:R-:W-:Y:S01]  /*f2d0*/  FMUL.FTZ R112, R116, R110.reuse ;  /* 0x0000006e74707220 */ /* 0x080fe20000410000 */
[----:B------:R-:W-:Y:S02]  /*f2e0*/  HADD2.F32 R80, -RZ, R80.H1_H1 ;  /* 0x30000050ff507230 */ /* 0x000fe40000004100 */
[C---:B------:R-:W-:Y:S01]  /*f2f0*/  FFMA.FTZ R119, R67.reuse, R110, R119 ;  /* 0x0000006e43777223 */ /* 0x040fe20000010077 */
[----:B------:R-:W-:Y:S02]  /*f300*/  HADD2.F32 R82, -RZ, R82.H1_H1 ;  /* 0x30000052ff527230 */ /* 0x000fe40000004100 */
[----:B------:R-:W-:Y:S01]  /*f310*/  FFMA.FTZ R112, R67, R117, -R112 ;  /* 0x0000007543707223 */ /* 0x000fe20000010870 */
[C---:B------:R-:W-:Y:S01]  /*f320*/  FMUL.FTZ R116, R83.reuse, R66 ;  /* 0x0000004253747220 */ /* 0x040fe20000410000 */
[----:B------:R-:W-:Y:S01]  /*f330*/  FMUL.FTZ R110, R83, R64 ;  /* 0x00000040536e7220 */ /* 0x000fe20000410000 */
[----:B------:R-:W-:-:S02]  /*f340*/  HADD2.F32 R65, -RZ, R61.H0_H0 ;  /* 0x2000003dff417230 */ /* 0x000fc40000004100 */
[----:B------:R-:W-:Y:S02]  /*f350*/  HADD2.F32 R67, -RZ, R63.H0_H0 ;  /* 0x2000003fff437230 */ /* 0x000fe40000004100 */
[C---:B------:R-:W-:Y:S01]  /*f360*/  FFMA.FTZ R117, R79.reuse, R64, -R116 ;  /* 0x000000404f757223 */ /* 0x040fe20000010874 */
[----:B------:R-:W-:Y:S02]  /*f370*/  HADD2.F32 R61, -RZ, R60.H0_H0 ;  /* 0x2000003cff3d7230 */ /* 0x000fe40000004100 */
[----:B------:R-:W-:Y:S01]  /*f380*/  FFMA.FTZ R110, R79, R66, R110 ;  /* 0x000000424f6e7223 */ /* 0x000fe2000001006e */
[----:B------:R-:W-:Y:S02]  /*f390*/  HADD2.F32 R63, -RZ, R62.H0_H0 ;  /* 0x2000003eff3f7230 */ /* 0x000fe40000004100 */
[----:B------:R-:W-:Y:S01]  /*f3a0*/  FMUL.FTZ R79, R80, R65 ;  /* 0x00000041504f7220 */ /* 0x000fe20000410000 */
[----:B------:R-:W-:Y:S02]  /*f3b0*/  HADD2.F32 R76, -RZ, R76.H1_H1 ;  /* 0x3000004cff4c7230 */ /* 0x000fe40000004100 */
[----:B------:R-:W-:Y:S01]  /*f3c0*/  FMUL.FTZ R83, R82, R67 ;  /* 0x0000004352537220 */ /* 0x000fe20000410000 */
[----:B------:R-:W-:-:S02]  /*f3d0*/  HADD2.F32 R78, -RZ, R78.H1_H1 ;  /* 0x3000004eff4e7230 */ /* 0x000fc40000004100 */
[----:B------:R-:W-:Y:S01]  /*f3e0*/  FMUL.FTZ R80, R80, R61 ;  /* 0x0000003d50507220 */ /* 0x000fe20000410000 */
[----:B------:R-:W-:Y:S01]  /*f3f0*/  FMUL.FTZ R82, R82, R63 ;  /* 0x0000003f52527220 */ /* 0x000fe20000410000 */
[----:B------:R-:W-:Y:S01]  /*f400*/  FFMA.FTZ R60, R76, R61, -R79 ;  /* 0x0000003d4c3c7223 */ /* 0x000fe2000001084f */
[----:B------:R-:W-:Y:S01]  /*f410*/  F2FP.F16.F32.PACK_AB R61, R118, R77 ;  /* 0x0000004d763d723e */ /* 0x000fe200000000ff */
[----:B------:R-:W-:Y:S01]  /*f420*/  FFMA.FTZ R83, R78, R63, -R83 ;  /* 0x0000003f4e537223 */ /* 0x000fe20000010853 */
[----:B------:R-:W-:Y:S01]  /*f430*/  FFMA.FTZ R64, R76, R65, R80 ;  /* 0x000000414c407223 */ /* 0x000fe20000010050 */
[----:B------:R-:W-:Y:S01]  /*f440*/  FFMA.FTZ R79, R78, R67, R82 ;  /* 0x000000434e4f7223 */ /* 0x000fe20000010052 */
[----:B------:R-:W-:Y:S02]  /*f450*/  F2FP.F16.F32.PACK_AB R63, R117, R112 ;  /* 0x00000070753f723e */ /* 0x000fe400000000ff */
[----:B------:R-:W-:Y:S02]  /*f460*/  F2FP.F16.F32.PACK_AB R60, R60, R113 ;  /* 0x000000713c3c723e */ /* 0x000fe400000000ff */
[----:B------:R-:W-:-:S02]  /*f470*/  F2FP.F16.F32.PACK_AB R62, R83, R122 ;  /* 0x0000007a533e723e */ /* 0x000fc400000000ff */
[----:B------:R-:W-:Y:S02]  /*f480*/  F2FP.F16.F32.PACK_AB R67, R110, R119 ;  /* 0x000000776e43723e */ /* 0x000fe400000000ff */
[----:B------:R-:W-:Y:S01]  /*f490*/  F2FP.F16.F32.PACK_AB R65, R120, R81 ;  /* 0x000000517841723e */ /* 0x000fe200000000ff */
[----:B------:R0:W-:Y:S01]  /*f4a0*/  STS.128 [R132], R60 ;  /* 0x0000003c84007388 */ /* 0x0001e20000000c00 */
[----:B------:R-:W-:Y:S02]  /*f4b0*/  F2FP.F16.F32.PACK_AB R64, R64, R115 ;  /* 0x000000734040723e */ /* 0x000fe400000000ff */
[----:B------:R-:W-:-:S05]  /*f4c0*/  F2FP.F16.F32.PACK_AB R66, R79, R124 ;  /* 0x0000007c4f42723e */ /* 0x000fca00000000ff */
[----:B------:R0:W-:Y:S02]  /*f4d0*/  STS.128 [R114+0x10400], R64 ;  /* 0x0104004072007388 */ /* 0x0001e40000000c00 */
.L_x_1927:
[----:B------:R-:W-:Y:S05]  /*f4e0*/  BSYNC B2 ;  /* 0x0000000000027941 */ /* 0x000fea0003800000 */
.L_x_1926:
[----:B------:R-:W-:Y:S05]  /*f4f0*/  @P1 BRA `(.L_x_1925) ;  /* 0x0000000400841947 */ /* 0x000fea0003800000 */
[----:B0-----:R-:W2:Y:S04]  /*f500*/  LDL R60, [R1+0x5c] ;  /* 0x00005c00013c7983 */ /* 0x001ea80000100800 */
[----:B------:R-:W3:Y:S01]  /*f510*/  LDL R115, [R1+0xa4] ;  /* 0x0000a40001737983 */ /* 0x000ee20000100800 */
[--C-:B------:R-:W-:Y:S01]  /*f520*/  SHF.R.U64 R56, R56, 0x10, R57.reuse ;  /* 0x0000001038387819 */ /* 0x100fe20000001239 */
[--C-:B------:R-:W-:Y:S01]  /*f530*/  HADD2.F32 R112, -RZ, R109.reuse.H0_H0 ;  /* 0x2000006dff707230 */ /* 0x100fe20000004100 */
[----:B------:R-:W-:Y:S01]  /*f540*/  SHF.R.U32.HI R81, RZ, 0x10, R57 ;  /* 0x00000010ff517819 */ /* 0x000fe20000011639 */
[----:B------:R-:W-:Y:S01]  /*f550*/  HADD2.F32 R82, -RZ, R109.H1_H1 ;  /* 0x3000006dff527230 */ /* 0x000fe20000004100 */
[----:B------:R-:W-:Y:S02]  /*f560*/  SHF.R.U64 R57, R58, 0x10, R59 ;  /* 0x000000103a397819 */ /* 0x000fe4000000123b */
[--C-:B------:R-:W-:Y:S01]  /*f570*/  SHF.R.U64 R68, R68, 0x10, R69.reuse ;  /* 0x0000001044447819 */ /* 0x100fe20000001245 */
[----:B------:R-:W-:Y:S01]  /*f580*/  HADD2.F32 R81, -RZ, R81.H0_H0 ;  /* 0x20000051ff517230 */ /* 0x000fe20000004100 */
[----:B------:R-:W-:Y:S01]  /*f590*/  SHF.R.U32.HI R83, RZ, 0x10, R69 ;  /* 0x00000010ff537819 */ /* 0x000fe20000011645 */
[----:B------:R-:W-:Y:S01]  /*f5a0*/  HADD2.F32 R57, -RZ, R57.H0_H0 ;  /* 0x20000039ff397230 */ /* 0x000fe20000004100 */
[----:B------:R-:W-:-:S02]  /*f5b0*/  SHF.R.U64 R58, R70, 0x10, R71 ;  /* 0x00000010463a7819 */ /* 0x000fc40000001247 */
[----:B------:R-:W-:Y:S01]  /*f5c0*/  SHF.R.U32.HI R113, RZ, 0x10, R59 ;  /* 0x00000010ff717819 */ /* 0x000fe2000001163b */
[----:B------:R-:W-:Y:S01]  /*f5d0*/  HADD2.F32 R83, -RZ, R83.H0_H0 ;  /* 0x20000053ff537230 */ /* 0x000fe20000004100 */
[----:B--2---:R-:W-:-:S04]  /*f5e0*/  LEA.HI R111, R111, R60, RZ, 0x1d ;  /* 0x0000003c6f6f7211 */ /* 0x004fc800078fe8ff */
[----:B------:R-:W-:Y:S01]  /*f5f0*/  SHF.R.S32.HI R62, RZ, 0x1f, R111 ;  /* 0x0000001fff3e7819 */ /* 0x000fe2000001146f */
[----:B------:R-:W-:-:S03]  /*f600*/  IMAD.SHL.U32 R60, R111, 0x8, RZ ;  /* 0x000000086f3c7824 */ /* 0x000fc600078e00ff */
[----:B------:R-:W-:Y:S02]  /*f610*/  LEA.HI R62, R62, R111, RZ, 0x3 ;  /* 0x0000006f3e3e7211 */ /* 0x000fe400078f18ff */
[----:B------:R-:W-:Y:S02]  /*f620*/  LOP3.LUT R60, R60, 0x38, RZ, 0xc0, !PT ;  /* 0x000000383c3c7812 */ /* 0x000fe400078ec0ff */
[----:B------:R-:W-:Y:S02]  /*f630*/  SHF.L.U32 R62, R62, 0xa, RZ ;  /* 0x0000000a3e3e7819 */ /* 0x000fe400000006ff */
[----:B------:R-:W-:Y:S02]  /*f640*/  LOP3.LUT R60, R60, 0x1c0, R131, 0xf8, !PT ;  /* 0x000001c03c3c7812 */ /* 0x000fe400078ef883 */
[----:B------:R-:W-:Y:S02]  /*f650*/  LOP3.LUT R64, R62, 0x7fffe000, RZ, 0xc0, !PT ;  /* 0x7fffe0003e407812 */ /* 0x000fe400078ec0ff */
[----:B------:R-:W-:-:S02]  /*f660*/  LOP3.LUT R65, R60, R130, RZ, 0x3c, !PT ;  /* 0x000000823c417212 */ /* 0x000fc400078e3cff */
[----:B---3--:R-:W0:Y:S01]  /*f670*/  LDS.128 R60, [R115] ;  /* 0x00000000733c7984 */ /* 0x008e220000000c00 */
[----:B------:R-:W-:Y:S02]  /*f680*/  SHF.R.U32.HI R111, RZ, 0x10, R71 ;  /* 0x00000010ff6f7819 */ /* 0x000fe40000011647 */
        /* <DEDUP_REMOVED lines=9> */
[----:B------:R-:W-:Y:S02]  /*f720*/  HADD2.F32 R60, -RZ, R60.H1_H1 ;  /* 0x3000003cff3c7230 */ /* 0x000fe40000004100 */
[--C-:B-1----:R-:W-:Y:S02]  /*f730*/  HADD2.F32 R61, -RZ, R65.reuse.H0_H0 ;  /* 0x20000041ff3d7230 */ /* 0x102fe40000004100 */
[----:B------:R-:W-:Y:S02]  /*f740*/  HADD2.F32 R78, -RZ, R65.H1_H1 ;  /* 0x30000041ff4e7230 */ /* 0x000fe40000004100 */
[----:B------:R-:W-:Y:S02]  /*f750*/  HADD2.F32 R65, -RZ, R64.H0_H0 ;  /* 0x20000040ff417230 */ /* 0x000fe40000004100 */
[C---:B------:R-:W-:Y:S01]  /*f760*/  FMUL.FTZ R110, R61.reuse, R112 ;  /* 0x000000703d6e7220 */ /* 0x040fe20000410000 */
[----:B------:R-:W-:Y:S01]  /*f770*/  FMUL.FTZ R114, R61, R82 ;  /* 0x000000523d727220 */ /* 0x000fe20000410000 */
[----:B------:R-:W-:Y:S01]  /*f780*/  FMUL.FTZ R109, R78, R83 ;  /* 0x000000534e6d7220 */ /* 0x000fe20000410000 */
[----:B------:R-:W-:-:S02]  /*f790*/  HADD2.F32 R79, -RZ, R66.H0_H0 ;  /* 0x20000042ff4f7230 */ /* 0x000fc40000004100 */
[C---:B------:R-:W-:Y:S01]  /*f7a0*/  FFMA.FTZ R61, R69.reuse, R82, -R110 ;  /* 0x00000052453d7223 */ /* 0x040fe2000001086e */
[--C-:B------:R-:W-:Y:S02]  /*f7b0*/  HADD2.F32 R110, -RZ, R105.reuse.H0_H0 ;  /* 0x20000069ff6e7230 */ /* 0x100fe40000004100 */
[----:B------:R-:W-:Y:S01]  /*f7c0*/  FFMA.FTZ R114, R69, R112, R114 ;  /* 0x0000007045727223 */ /* 0x000fe20000010072 */
[-C--:B------:R-:W-:Y:S01]  /*f7d0*/  FMUL.FTZ R69, R78, R81.reuse ;  /* 0x000000514e457220 */ /* 0x080fe20000410000 */
[----:B------:R-:W-:Y:S02]  /*f7e0*/  HADD2.F32 R82, -RZ, R108.H0_H0 ;  /* 0x2000006cff527230 */ /* 0x000fe40000004100 */
[C---:B------:R-:W-:Y:S01]  /*f7f0*/  FFMA.FTZ R116, R70.reuse, R81, -R109 ;  /* 0x0000005146747223 */ /* 0x040fe2000001086d */
[----:B------:R-:W-:Y:S01]  /*f800*/  FMUL.FTZ R112, R65, R110 ;  /* 0x0000006e41707220 */ /* 0x000fe20000410000 */
[----:B------:R-:W-:Y:S02]  /*f810*/  HADD2.F32 R78, -RZ, R105.H1_H1 ;  /* 0x30000069ff4e7230 */ /* 0x000fe40000004100 */
[----:B------:R-:W-:Y:S01]  /*f820*/  FFMA.FTZ R83, R70, R83, R69 ;  /* 0x0000005346537223 */ /* 0x000fe20000010045 */
[----:B------:R-:W-:-:S02]  /*f830*/  HADD2.F32 R70, -RZ, R107.H1_H1 ;  /* 0x3000006bff467230 */ /* 0x000fc40000004100 */
[-C--:B------:R-:W-:Y:S01]  /*f840*/  FMUL.FTZ R65, R65, R82.reuse ;  /* 0x0000005241417220 */ /* 0x080fe20000410000 */
[----:B------:R-:W-:Y:S01]  /*f850*/  FFMA.FTZ R112, R59, R82, -R112 ;  /* 0x000000523b707223 */ /* 0x000fe20000010870 */
[----:B------:R-:W-:Y:S02]  /*f860*/  HADD2.F32 R80, -RZ, R67.H0_H0 ;  /* 0x20000043ff507230 */ /* 0x000fe40000004100 */
[C---:B------:R-:W-:Y:S01]  /*f870*/  FMUL.FTZ R82, R79.reuse, R78 ;  /* 0x0000004e4f527220 */ /* 0x040fe20000410000 */
[----:B------:R-:W-:Y:S02]  /*f880*/  HADD2.F32 R107, -RZ, R107.H0_H0 ;  /* 0x2000006bff6b7230 */ /* 0x000fe40000004100 */
[-C--:B------:R-:W-:Y:S01]  /*f890*/  FMUL.FTZ R118, R79, R70.reuse ;  /* 0x000000464f767220 */ /* 0x080fe20000410000 */
[----:B------:R-:W-:Y:S02]  /*f8a0*/  HADD2.F32 R108, -RZ, R108.H1_H1 ;  /* 0x3000006cff6c7230 */ /* 0x000fe40000004100 */
[----:B------:R-:W-:Y:S01]  /*f8b0*/  FFMA.FTZ R79, R71, R70, -R82 ;  /* 0x00000046474f7223 */ /* 0x000fe20000010852 */
[----:B------:R-:W-:-:S02]  /*f8c0*/  HADD2.F32 R67, -RZ, R67.H1_H1 ;  /* 0x30000043ff437230 */ /* 0x000fc40000004100 */
[C---:B------:R-:W-:Y:S01]  /*f8d0*/  FMUL.FTZ R120, R80.reuse, R107 ;  /* 0x0000006b50787220 */ /* 0x040fe20000410000 */
[----:B------:R-:W-:Y:S02]  /*f8e0*/  HADD2.F32 R82, -RZ, R111.H0_H0 ;  /* 0x2000006fff527230 */ /* 0x000fe40000004100 */
[----:B------:R-:W-:Y:S01]  /*f8f0*/  FMUL.FTZ R80, R80, R108 ;  /* 0x0000006c50507220 */ /* 0x000fe20000410000 */
[----:B------:R-:W-:Y:S02]  /*f900*/  HADD2.F32 R70, -RZ, R113.H0_H0 ;  /* 0x20000071ff467230 */ /* 0x000fe40000004100 */
[----:B------:R-:W-:Y:S01]  /*f910*/  FFMA.FTZ R118, R71, R78, R118 ;  /* 0x0000004e47767223 */ /* 0x000fe20000010076 */
[----:B------:R-:W-:Y:S01]  /*f920*/  FFMA.FTZ R120, R77, R108, -R120 ;  /* 0x0000006c4d787223 */ /* 0x000fe20000010878 */
[----:B------:R-:W-:Y:S01]  /*f930*/  FFMA.FTZ R110, R59, R110, R65 ;  /* 0x0000006e3b6e7223 */ /* 0x000fe20000010041 */
[C---:B------:R-:W-:Y:S01]  /*f940*/  FMUL.FTZ R78, R67.reuse, R82 ;  /* 0x00000052434e7220 */ /* 0x040fe20000410000 */
[----:B------:R-:W-:Y:S01]  /*f950*/  FMUL.FTZ R108, R67, R70 ;  /* 0x00000046436c7220 */ /* 0x000fe20000410000 */
[----:B------:R-:W-:-:S02]  /*f960*/  HADD2.F32 R64, -RZ, R64.H1_H1 ;  /* 0x30000040ff407230 */ /* 0x000fc40000004100 */
[----:B------:R-:W-:Y:S01]  /*f970*/  FFMA.FTZ R80, R77, R107, R80 ;  /* 0x0000006b4d507223 */ /* 0x000fe20000010050 */
[----:B------:R-:W-:Y:S02]  /*f980*/  HADD2.F32 R66, -RZ, R66.H1_H1 ;  /* 0x30000042ff427230 */ /* 0x000fe40000004100 */
[C---:B------:R-:W-:Y:S01]  /*f990*/  FFMA.FTZ R77, R63.reuse, R70, -R78 ;  /* 0x000000463f4d7223 */ /* 0x040fe2000001084e */
[----:B------:R-:W-:Y:S02]  /*f9a0*/  HADD2.F32 R65, -RZ, R68.H0_H0 ;  /* 0x20000044ff417230 */ /* 0x000fe40000004100 */
[----:B------:R-:W-:Y:S01]  /*f9b0*/  FFMA.FTZ R81, R63, R82, R108 ;  /* 0x000000523f517223 */ /* 0x000fe2000001006c */
[----:B------:R-:W-:Y:S02]  /*f9c0*/  HADD2.F32 R67, -RZ, R58.H0_H0 ;  /* 0x2000003aff437230 */ /* 0x000fe40000004100 */
[----:B------:R-:W-:Y:S02]  /*f9d0*/  HADD2.F32 R59, -RZ, R56.H0_H0 ;  /* 0x20000038ff3b7230 */ /* 0x000fe40000004100 */
[----:B------:R-:W-:Y:S01]  /*f9e0*/  FMUL.FTZ R63, R64, R65 ;  /* 0x00000041403f7220 */ /* 0x000fe20000410000 */
[----:B------:R-:W-:-:S02]  /*f9f0*/  HADD2.F32 R62, -RZ, R62.H1_H1 ;  /* 0x3000003eff3e7230 */ /* 0x000fc40000004100 */
[C---:B------:R-:W-:Y:S01]  /*fa00*/  FMUL.FTZ R71, R66.reuse, R67 ;  /* 0x0000004342477220 */ /* 0x040fe20000410000 */
[----:B------:R-:W-:Y:S01]  /*fa10*/  FMUL.FTZ R66, R66, R57 ;  /* 0x0000003942427220 */ /* 0x000fe20000410000 */
[-C--:B------:R-:W-:Y:S01]  /*fa20*/  FMUL.FTZ R64, R64, R59.reuse ;  /* 0x0000003b40407220 */ /* 0x080fe20000410000 */
[----:B------:R-:W-:Y:S01]  /*fa30*/  FFMA.FTZ R69, R60, R59, -R63 ;  /* 0x0000003b3c457223 */ /* 0x000fe2000001083f */
[C---:B------:R-:W-:Y:S01]  /*fa40*/  FFMA.FTZ R58, R62.reuse, R57, -R71 ;  /* 0x000000393e3a7223 */ /* 0x040fe20000010847 */
        /* <DEDUP_REMOVED lines=12> */
.L_x_1925:
[----:B------:R-:W-:Y:S05]  /*fb10*/  BSYNC B1 ;  /* 0x0000000000017941 */ /* 0x000fea0003800000 */
.L_x_1924:
[----:B-1----:R-:W-:Y:S01]  /*fb20*/  VIADD R56, R218, 0x20 ;  /* 0x00000020da387836 */ /* 0x002fe20000000000 */
[----:B------:R-:W-:Y:S04]  /*fb30*/  BSSY B1, `(.L_x_1928) ;  /* 0x00000d2000017945 */ /* 0x000fe80003800000 */
[----:B------:R-:W-:-:S13]  /*fb40*/  ISETP.GE.AND P0, PT, R56, R3, PT ;  /* 0x000000033800720c */ /* 0x000fda0003f06270 */
[----:B------:R-:W-:Y:S05]  /*fb50*/  @P0 BRA `(.L_x_1929) ;  /* 0x0000000c003c0947 */ /* 0x000fea0003800000 */
[----:B------:R1:W5:Y:S01]  /*fb60*/  LDL R108, [R1+0x3c] ;  /* 0x00003c00016c7983 */ /* 0x0003620000100800 */
[----:B0-----:R-:W0:Y:S01]  /*fb70*/  LDC R65, c[0x0][0x3f4] ;  /* 0x0000fd00ff417b82 */ /* 0x001e220000000800 */
[C---:B------:R-:W-:Y:S01]  /*fb80*/  VIADD R109, R218.reuse, 0x20 ;  /* 0x00000020da6d7836 */ /* 0x040fe20000000000 */
[----:B------:R-:W-:Y:S01]  /*fb90*/  IADD3 R110, R218, 0x20, RZ ;  /* 0x00000020da6e7810 */ /* 0x000fe20007ffe0ff */
[----:B------:R-:W-:Y:S02]  /*fba0*/  BSSY B2, `(.L_x_1930) ;  /* 0x0000069000027945 */ /* 0x000fe40003800000 */
[----:B------:R-:W-:Y:S02]  /*fbb0*/  IMAD.SHL.U32 R109, R109, 0x40, RZ ;  /* 0x000000406d6d7824 */ /* 0x000fe400078e00ff */
[----:B------:R-:W-:-:S03]  /*fbc0*/  IMAD.SHL.U32 R110, R110, 0x40, RZ ;  /* 0x000000406e6e7824 */ /* 0x000fc600078e00ff */
[----:B------:R-:W-:Y:S02]  /*fbd0*/  LOP3.LUT R109, R109, 0x1c0, RZ, 0xc0, !PT ;  /* 0x000001c06d6d7812 */ /* 0x000fe400078ec0ff */
[----:B------:R-:W-:Y:S02]  /*fbe0*/  LOP3.LUT R110, R110, 0x1c0, RZ, 0xc0, !PT ;  /* 0x000001c06e6e7812 */ /* 0x000fe400078ec0ff */
[----:B------:R-:W-:Y:S02]  /*fbf0*/  SHF.R.U32.HI R109, RZ, 0x3, R109 ;  /* 0x00000003ff6d7819 */ /* 0x000fe4000001166d */
[-C--:B0-----:R-:W-:Y:S02]  /*fc00*/  ISETP.GE.AND P0, PT, R18, R65.reuse, PT ;  /* 0x000000411200720c */ /* 0x081fe40003f06270 */
[----:B------:R-:W-:-:S11]  /*fc10*/  ISETP.GE.AND P1, PT, R226, R65, PT ;  /* 0x00000041e200720c */ /* 0x000fd60003f26270 */
[----:B-1----:R-:W-:Y:S05]  /*fc20*/  @P0 BRA `(.L_x_1931) ;  /* 0x0000000400800947 */ /* 0x002fea0003800000 */
[----:B------:R-:W2:Y:S04]  /*fc30*/  LDL R56, [R1+0x58] ;  /* 0x0000580001387983 */ /* 0x000ea80000100800 */
[----:B------:R-:W3:Y:S01]  /*fc40*/  LDL R111, [R1+0xa0] ;  /* 0x0000a000016f7983 */ /* 0x000ee20000100800 */
[--C-:B------:R-:W-:Y:S01]  /*fc50*/  SHF.R.U64 R82, R52, 0x10, R53.reuse ;  /* 0x0000001034527819 */ /* 0x100fe20000001235 */
[----:B------:R-:W-:Y:S01]  /*fc60*/  HADD2.F32 R68, -RZ, R100.H1_H1 ;  /* 0x30000064ff447230 */ /* 0x000fe20000004100 */
[----:B------:R-:W-:Y:S01]  /*fc70*/  SHF.R.U32.HI R70, RZ, 0x10, R53 ;  /* 0x00000010ff467819 */ /* 0x000fe20000011635 */
[----:B------:R-:W-:Y:S01]  /*fc80*/  HADD2.F32 R66, -RZ, R102.H1_H1 ;  /* 0x30000066ff427230 */ /* 0x000fe20000004100 */
[--C-:B------:R-:W-:Y:S02]  /*fc90*/  SHF.R.U64 R107, R44, 0x10, R45.reuse ;  /* 0x000000102c6b7819 */ /* 0x100fe4000000122d */
[----:B------:R-:W-:Y:S01]  /*fca0*/  SHF.R.U32.HI R67, RZ, 0x10, R45 ;  /* 0x00000010ff437819 */ /* 0x000fe2000001162d */
[----:B------:R-:W-:Y:S01]  /*fcb0*/  HADD2.F32 R70, -RZ, R70.H0_H0 ;  /* 0x20000046ff467230 */ /* 0x000fe20000004100 */
[----:B------:R-:W-:-:S02]  /*fcc0*/  SHF.R.U64 R81, R54, 0x10, R55 ;  /* 0x0000001036517819 */ /* 0x000fc40000001237 */
[----:B------:R-:W-:Y:S02]  /*fcd0*/  SHF.R.U32.HI R79, RZ, 0x10, R55 ;  /* 0x00000010ff4f7819 */ /* 0x000fe40000011637 */
[--C-:B------:R-:W-:Y:S02]  /*fce0*/  SHF.R.U32.HI R83, RZ, 0x10, R47.reuse ;  /* 0x00000010ff537819 */ /* 0x100fe4000001162f */
[----:B------:R-:W-:Y:S02]  /*fcf0*/  SHF.R.U64 R105, R46, 0x10, R47 ;  /* 0x000000102e697819 */ /* 0x000fe4000000122f */
[----:B--2---:R-:W-:-:S04]  /*fd00*/  LEA.HI R56, R65, R56, RZ, 0x1d ;  /* 0x0000003841387211 */ /* 0x004fc800078fe8ff */
[----:B------:R-:W-:Y:S01]  /*fd10*/  SHF.R.S32.HI R59, RZ, 0x1f, R56 ;  /* 0x0000001fff3b7819 */ /* 0x000fe20000011438 */
[----:B------:R-:W-:-:S03]  /*fd20*/  IMAD.SHL.U32 R57, R56, 0x8, RZ ;  /* 0x0000000838397824 */ /* 0x000fc600078e00ff */
[----:B------:R-:W-:Y:S02]  /*fd30*/  LEA.HI R59, R59, R56, RZ, 0x3 ;  /* 0x000000383b3b7211 */ /* 0x000fe400078f18ff */
[----:B------:R-:W-:-:S03]  /*fd40*/  LOP3.LUT R56, R110, 0x38, R57, 0xf8, !PT ;  /* 0x000000386e387812 */ /* 0x000fc600078ef839 */
[----:B------:R-:W-:Y:S01]  /*fd50*/  IMAD.SHL.U32 R59, R59, 0x400, RZ ;  /* 0x000004003b3b7824 */ /* 0x000fe200078e00ff */
[----:B------:R-:W-:-:S04]  /*fd60*/  LOP3.LUT R60, R56, R109, RZ, 0x3c, !PT ;  /* 0x0000006d383c7212 */ /* 0x000fc800078e3cff */
        /* <DEDUP_REMOVED lines=15> */
[----:B------:R-:W-:Y:S01]  /*fe60*/  FMUL.FTZ R78, R53, R66 ;  /* 0x00000042354e7220 */ /* 0x000fe20000410000 */
[----:B------:R-:W-:Y:S02]  /*fe70*/  HADD2.F32 R53, -RZ, R100.H0_H0 ;  /* 0x20000064ff357230 */ /* 0x000fe40000004100 */
[----:B------:R-:W-:Y:S01]  /*fe80*/  FMUL.FTZ R80, R61, R70 ;  /* 0x000000463d507220 */ /* 0x000fe20000410000 */
[----:B------:R-:W-:Y:S01]  /*fe90*/  FFMA.FTZ R76, R45, R66, -R76 ;  /* 0x000000422d4c7223 */ /* 0x000fe2000001084c */
[----:B------:R-:W-:-:S02]  /*fea0*/  HADD2.F32 R66, -RZ, R67.H0_H0 ;  /* 0x20000043ff427230 */ /* 0x000fc40000004100 */
[----:B------:R-:W-:Y:S01]  /*feb0*/  FFMA.FTZ R78, R45, R68, R78 ;  /* 0x000000442d4e7223 */ /* 0x000fe2000001004e */
[----:B------:R-:W-:Y:S02]  /*fec0*/  HADD2.F32 R45, -RZ, R102.H0_H0 ;  /* 0x20000066ff2d7230 */ /* 0x000fe40000004100 */
[C---:B------:R-:W-:Y:S01]  /*fed0*/  FMUL.FTZ R67, R52.reuse, R53 ;  /* 0x0000003534437220 */ /* 0x040fe20000410000 */
[----:B------:R-:W-:Y:S02]  /*fee0*/  HADD2.F32 R54, -RZ, R62.H0_H0 ;  /* 0x2000003eff367230 */ /* 0x000fe40000004100 */
[-C--:B------:R-:W-:Y:S01]  /*fef0*/  FMUL.FTZ R68, R61, R66.reuse ;  /* 0x000000423d447220 */ /* 0x080fe20000410000 */
[C---:B------:R-:W-:Y:S01]  /*ff00*/  FFMA.FTZ R69, R57.reuse, R66, -R80 ;  /* 0x0000004239457223 */ /* 0x040fe20000010850 */
[-C--:B------:R-:W-:Y:S01]  /*ff10*/  FMUL.FTZ R52, R52, R45.reuse ;  /* 0x0000002d34347220 */ /* 0x080fe20000410000 */
[----:B------:R-:W-:Y:S01]  /*ff20*/  FFMA.FTZ R67, R44, R45, -R67 ;  /* 0x0000002d2c437223 */ /* 0x000fe20000010843 */
[----:B------:R-:W-:Y:S01]  /*ff30*/  FFMA.FTZ R71, R57, R70, R68 ;  /* 0x0000004639477223 */ /* 0x000fe20000010044 */
[----:B------:R-:W-:-:S02]  /*ff40*/  HADD2.F32 R55, -RZ, R63.H0_H0 ;  /* 0x2000003fff377230 */ /* 0x000fc40000004100 */
[----:B------:R-:W-:Y:S01]  /*ff50*/  FFMA.FTZ R57, R44, R53, R52 ;  /* 0x000000352c397223 */ /* 0x000fe20000010034 */
[--C-:B------:R-:W-:Y:S02]  /*ff60*/  HADD2.F32 R61, -RZ, R101.reuse.H0_H0 ;  /* 0x20000065ff3d7230 */ /* 0x100fe40000004100 */
[--C-:B------:R-:W-:Y:S02]  /*ff70*/  HADD2.F32 R45, -RZ, R104.reuse.H0_H0 ;  /* 0x20000068ff2d7230 */ /* 0x100fe40000004100 */
[----:B------:R-:W-:Y:S02]  /*ff80*/  HADD2.F32 R52, -RZ, R101.H1_H1 ;  /* 0x30000065ff347230 */ /* 0x000fe40000004100 */
[C---:B------:R-:W-:Y:S01]  /*ff90*/  FMUL.FTZ R53, R54.reuse, R61 ;  /* 0x0000003d36357220 */ /* 0x040fe20000410000 */
[----:B------:R-:W-:Y:S02]  /*ffa0*/  HADD2.F32 R104, -RZ, R104.H1_H1 ;  /* 0x30000068ff687230 */ /* 0x000fe40000004100 */
[----:B------:R-:W-:Y:S01]  /*ffb0*/  FMUL.FTZ R77, R54, R45 ;  /* 0x0000002d364d7220 */ /* 0x000fe20000410000 */
[----:B------:R-:W-:-:S02]  /*ffc0*/  HADD2.F32 R63, -RZ, R63.H1_H1 ;  /* 0x3000003fff3f7230 */ /* 0x000fc40000004100 */
[C---:B------:R-:W-:Y:S01]  /*ffd0*/  FMUL.FTZ R68, R55.reuse, R52 ;  /* 0x0000003437447220 */ /* 0x040fe20000410000 */
[----:B------:R-:W-:Y:S02]  /*ffe0*/  HADD2.F32 R54, -RZ, R79.H0_H0 ;  /* 0x2000004fff367230 */ /* 0x000fe40000004100 */
[----:B------:R-:W-:Y:S01]  /*fff0*/  FMUL.FTZ R55, R55, R104 ;  /* 0x0000006837377220 */ /* 0x000fe20000410000 */
[----:B------:R-:W-:Y:S02]  /*10000*/  HADD2.F32 R44, -RZ, R83.H0_H0 ;  /* 0x20000053ff2c7230 */ /* 0x000fe40000004100 */
[C---:B------:R-:W-:Y:S01]  /*10010*/  FFMA.FTZ R66, R46.reuse, R45, -R53 ;  /* 0x0000002d2e427223 */ /* 0x040fe20000010835 */
[----:B------:R-:W-:Y:S01]  /*10020*/  FFMA.FTZ R77, R46, R61, R77 ;  /* 0x0000003d2e4d7223 */ /* 0x000fe2000001004d */
[----:B------:R-:W-:Y:S01]  /*10030*/  FFMA.FTZ R46, R47, R52, R55 ;  /* 0x000000342f2e7223 */ /* 0x000fe20000010037 */
[----:B------:R-:W-:Y:S02]  /*10040*/  HADD2.F32 R60, -RZ, R60.H1_H1 ;  /* 0x3000003cff3c7230 */ /* 0x000fe40000004100 */
[----:B------:R-:W-:Y:S01]  /*10050*/  FMUL.FTZ R70, R63, R54 ;  /* 0x000000363f467220 */ /* 0x000fe20000410000 */
[----:B------:R-:W-:-:S02]  /*10060*/  HADD2.F32 R62, -RZ, R62.H1_H1 ;  /* 0x3000003eff3e7230 */ /* 0x000fc40000004100 */
[----:B------:R-:W-:Y:S01]  /*10070*/  FFMA.FTZ R68, R47, R104, -R68 ;  /* 0x000000682f447223 */ /* 0x000fe20000010844 */
[-C--:B------:R-:W-:Y:S01]  /*10080*/  FMUL.FTZ R52, R63, R44.reuse ;  /* 0x0000002c3f347220 */ /* 0x080fe20000410000 */
[----:B------:R-:W-:Y:S02]  /*10090*/  HADD2.F32 R53, -RZ, R82.H0_H0 ;  /* 0x20000052ff357230 */ /* 0x000fe40000004100 */
[C---:B------:R-:W-:Y:S01]  /*100a0*/  FFMA.FTZ R63, R59.reuse, R44, -R70 ;  /* 0x0000002c3b3f7223 */ /* 0x040fe20000010846 */
[----:B------:R-:W-:Y:S02]  /*100b0*/  HADD2.F32 R55, -RZ, R81.H0_H0 ;  /* 0x20000051ff377230 */ /* 0x000fe40000004100 */
[----:B------:R-:W-:Y:S01]  /*100c0*/  FFMA.FTZ R79, R59, R54, R52 ;  /* 0x000000363b4f7223 */ /* 0x000fe20000010034 */
[----:B------:R-:W-:Y:S02]  /*100d0*/  HADD2.F32 R45, -RZ, R107.H0_H0 ;  /* 0x2000006bff2d7230 */ /* 0x000fe40000004100 */
[----:B------:R-:W-:Y:S01]  /*100e0*/  FMUL.FTZ R59, R60, R53 ;  /* 0x000000353c3b7220 */ /* 0x000fe20000410000 */
[----:B------:R-:W-:-:S02]  /*100f0*/  HADD2.F32 R47, -RZ, R105.H0_H0 ;  /* 0x20000069ff2f7230 */ /* 0x000fc40000004100 */
[----:B------:R-:W-:Y:S01]  /*10100*/  FMUL.FTZ R61, R62, R55 ;  /* 0x000000373e3d7220 */ /* 0x000fe20000410000 */
[----:B------:R-:W-:Y:S02]  /*10110*/  HADD2.F32 R56, -RZ, R56.H1_H1 ;  /* 0x30000038ff387230 */ /* 0x000fe40000004100 */
[----:B------:R-:W-:Y:S01]  /*10120*/  FMUL.FTZ R60, R60, R45 ;  /* 0x0000002d3c3c7220 */ /* 0x000fe20000410000 */
[----:B------:R-:W-:Y:S02]  /*10130*/  HADD2.F32 R58, -RZ, R58.H1_H1 ;  /* 0x3000003aff3a7230 */ /* 0x000fe40000004100 */
        /* <DEDUP_REMOVED lines=8> */
[----:B------:R-:W-:Y:S02]  /*101c0*/  F2FP.F16.F32.PACK_AB R44, R44, R67 ;  /* 0x000000432c2c723e */ /* 0x000fe400000000ff */
[----:B------:R-:W-:Y:S02]  /*101d0*/  F2FP.F16.F32.PACK_AB R46, R61, R66 ;  /* 0x000000423d2e723e */ /* 0x000fe400000000ff */
[----:B------:R-:W-:Y:S02]  /*101e0*/  F2FP.F16.F32.PACK_AB R53, R71, R78 ;  /* 0x0000004e4735723e */ /* 0x000fe400000000ff */
[----:B------:R-:W-:Y:S01]  /*101f0*/  F2FP.F16.F32.PACK_AB R52, R52, R57 ;  /* 0x000000393434723e */ /* 0x000fe200000000ff */
[----:B------:R0:W-:Y:S01]  /*10200*/  STS.128 [R111], R44 ;  /* 0x0000002c6f007388 */ /* 0x0001e20000000c00 */
[----:B------:R-:W-:-:S05]  /*10210*/  F2FP.F16.F32.PACK_AB R54, R54, R77 ;  /* 0x0000004d3636723e */ /* 0x000fca00000000ff */
[----:B------:R0:W-:Y:S02]  /*10220*/  STS.128 [R64+0x10400], R52 ;  /* 0x0104003440007388 */ /* 0x0001e40000000c00 */
.L_x_1931:
[----:B------:R-:W-:Y:S05]  /*10230*/  BSYNC B2 ;  /* 0x0000000000027941 */ /* 0x000fea0003800000 */
.L_x_1930:
[----:B------:R-:W-:Y:S05]  /*10240*/  @P1 BRA `(.L_x_1929) ;  /* 0x0000000400801947 */ /* 0x000fea0003800000 */
[----:B0-----:R-:W2:Y:S04]  /*10250*/  LDL R44, [R1+0x5c] ;  /* 0x00005c00012c7983 */ /* 0x001ea80000100800 */
        /* <DEDUP_REMOVED lines=9> */
[--C-:B------:R-:W-:Y:S02]  /*102f0*/  SHF.R.U32.HI R70, RZ, 0x10, R43.reuse ;  /* 0x00000010ff467819 */ /* 0x100fe4000001162b */
[----:B------:R-:W-:Y:S02]  /*10300*/  SHF.R.U64 R71, R42, 0x10, R43 ;  /* 0x000000102a477819 */ /* 0x000fe4000000122b */
[----:B--2---:R-:W-:-:S04]  /*10310*/  LEA.HI R65, R65, R44, RZ, 0x1d ;  /* 0x0000002c41417211 */ /* 0x004fc800078fe8ff */
[----:B------:R-:W-:Y:S02]  /*10320*/  SHF.R.S32.HI R46, RZ, 0x1f, R65 ;  /* 0x0000001fff2e7819 */ /* 0x000fe40000011441 */
[----:B------:R-:W-:Y:S02]  /*10330*/  SHF.L.U32 R44, R65, 0x3, RZ ;  /* 0x00000003412c7819 */ /* 0x000fe400000006ff */
[----:B------:R-:W-:Y:S02]  /*10340*/  LEA.HI R46, R46, R65, RZ, 0x3 ;  /* 0x000000412e2e7211 */ /* 0x000fe400078f18ff */
[----:B------:R-:W-:Y:S02]  /*10350*/  LOP3.LUT R44, R110, 0x38, R44, 0xf8, !PT ;  /* 0x000000386e2c7812 */ /* 0x000fe400078ef82c */
[----:B------:R-:W-:Y:S01]  /*10360*/  SHF.R.U32.HI R65, RZ, 0x10, R51 ;  /* 0x00000010ff417819 */ /* 0x000fe20000011633 */
        /* <DEDUP_REMOVED lines=8> */
[----:B------:R-:W-:Y:S02]  /*103f0*/  HADD2.F32 R40, -RZ, R44.H0_H0 ;  /* 0x2000002cff287230 */ /* 0x000fe40000004100 */
[----:B------:R-:W-:Y:S02]  /*10400*/  HADD2.F32 R45, -RZ, R45.H1_H1 ;  /* 0x3000002dff2d7230 */ /* 0x000fe40000004100 */
[----:B------:R-:W-:Y:S02]  /*10410*/  HADD2.F32 R42, -RZ, R46.H0_H0 ;  /* 0x2000002eff2a7230 */ /* 0x000fe40000004100 */
[--C-:B------:R-:W-:Y:S02]  /*10420*/  HADD2.F32 R43, -RZ, R47.reuse.H0_H0 ;  /* 0x2000002fff2b7230 */ /* 0x100fe40000004100 */
[----:B------:R-:W-:-:S02]  /*10430*/  HADD2.F32 R47, -RZ, R47.H1_H1 ;  /* 0x3000002fff2f7230 */ /* 0x000fc40000004100 */
[--C-:B-1----:R-:W-:Y:S02]  /*10440*/  HADD2.F32 R49, -RZ, R53.reuse.H0_H0 ;  /* 0x20000035ff317230 */ /* 0x102fe40000004100 */
[----:B------:R-:W-:Y:S02]  /*10450*/  HADD2.F32 R48, -RZ, R52.H0_H0 ;  /* 0x20000034ff307230 */ /* 0x000fe40000004100 */
[----:B------:R-:W-:Y:S02]  /*10460*/  HADD2.F32 R53, -RZ, R53.H1_H1 ;  /* 0x30000035ff357230 */ /* 0x000fe40000004100 */
[C---:B------:R-:W-:Y:S01]  /*10470*/  FMUL.FTZ R64, R49.reuse, R60 ;  /* 0x0000003c31407220 */ /* 0x040fe20000410000 */
[-C--:B------:R-:W-:Y:S01]  /*10480*/  FMUL.FTZ R66, R49, R58.reuse ;  /* 0x0000003a31427220 */ /* 0x080fe20000410000 */
[----:B------:R-:W-:Y:S02]  /*10490*/  HADD2.F32 R49, -RZ, R92.H0_H0 ;  /* 0x2000005cff317230 */ /* 0x000fe40000004100 */
[C---:B------:R-:W-:Y:S01]  /*104a0*/  FFMA.FTZ R64, R41.reuse, R58, -R64 ;  /* 0x0000003a29407223 */ /* 0x040fe20000010840 */
[----:B------:R-:W-:Y:S01]  /*104b0*/  FFMA.FTZ R66, R41, R60, R66 ;  /* 0x0000003c29427223 */ /* 0x000fe20000010042 */
[----:B------:R-:W-:-:S02]  /*104c0*/  HADD2.F32 R41, -RZ, R94.H0_H0 ;  /* 0x2000005eff297230 */ /* 0x000fc40000004100 */
[C---:B------:R-:W-:Y:S01]  /*104d0*/  FMUL.FTZ R68, R53.reuse, R62 ;  /* 0x0000003e35447220 */ /* 0x040fe20000410000 */
[----:B------:R-:W-:Y:S02]  /*104e0*/  HADD2.F32 R58, -RZ, R57.H0_H0 ;  /* 0x20000039ff3a7230 */ /* 0x000fe40000004100 */
[C---:B------:R-:W-:Y:S01]  /*104f0*/  FMUL.FTZ R57, R48.reuse, R49 ;  /* 0x0000003130397220 */ /* 0x040fe20000410000 */
[----:B------:R-:W-:Y:S02]  /*10500*/  HADD2.F32 R50, -RZ, R54.H0_H0 ;  /* 0x20000036ff327230 */ /* 0x000fe40000004100 */
[-C--:B------:R-:W-:Y:S01]  /*10510*/  FMUL.FTZ R48, R48, R41.reuse ;  /* 0x0000002930307220 */ /* 0x080fe20000410000 */
[----:B------:R-:W-:Y:S02]  /*10520*/  HADD2.F32 R51, -RZ, R55.H0_H0 ;  /* 0x20000037ff337230 */ /* 0x000fe40000004100 */
[-C--:B------:R-:W-:Y:S01]  /*10530*/  FMUL.FTZ R60, R53, R58.reuse ;  /* 0x0000003a353c7220 */ /* 0x080fe20000410000 */
[----:B------:R-:W-:Y:S01]  /*10540*/  FFMA.FTZ R57, R40, R41, -R57 ;  /* 0x0000002928397223 */ /* 0x000fe20000010839 */
[----:B------:R-:W-:Y:S01]  /*10550*/  FFMA.FTZ R61, R45, R58, -R68 ;  /* 0x0000003a2d3d7223 */ /* 0x000fe20000010844 */
[----:B------:R-:W-:-:S02]  /*10560*/  HADD2.F32 R53, -RZ, R93.H0_H0 ;  /* 0x2000005dff357230 */ /* 0x000fc40000004100 */
[----:B------:R-:W-:Y:S01]  /*10570*/  FFMA.FTZ R59, R40, R49, R48 ;  /* 0x00000031283b7223 */ /* 0x000fe20000010030 */
[----:B------:R-:W-:Y:S02]  /*10580*/  HADD2.F32 R41, -RZ, R95.H0_H0 ;  /* 0x2000005fff297230 */ /* 0x000fe40000004100 */
[----:B------:R-:W-:Y:S01]  /*10590*/  FFMA.FTZ R63, R45, R62, R60 ;  /* 0x0000003e2d3f7223 */ /* 0x000fe2000001003c */
[----:B------:R-:W-:Y:S02]  /*105a0*/  HADD2.F32 R58, -RZ, R93.H1_H1 ;  /* 0x3000005dff3a7230 */ /* 0x000fe40000004100 */
[C---:B------:R-:W-:Y:S01]  /*105b0*/  FMUL.FTZ R45, R50.reuse, R53 ;  /* 0x00000035322d7220 */ /* 0x040fe20000410000 */
[----:B------:R-:W-:Y:S02]  /*105c0*/  HADD2.F32 R40, -RZ, R95.H1_H1 ;  /* 0x3000005fff287230 */ /* 0x000fe40000004100 */
[----:B------:R-:W-:Y:S01]  /*105d0*/  FMUL.FTZ R49, R50, R41 ;  /* 0x0000002932317220 */ /* 0x000fe20000410000 */
[----:B------:R-:W-:-:S02]  /*105e0*/  HADD2.F32 R55, -RZ, R55.H1_H1 ;  /* 0x30000037ff377230 */ /* 0x000fc40000004100 */
[C---:B------:R-:W-:Y:S01]  /*105f0*/  FMUL.FTZ R62, R51.reuse, R58 ;  /* 0x0000003a333e7220 */ /* 0x040fe20000410000 */
[----:B------:R-:W-:Y:S02]  /*10600*/  HADD2.F32 R50, -RZ, R65.H0_H0 ;  /* 0x20000041ff327230 */ /* 0x000fe40000004100 */
[-C--:B------:R-:W-:Y:S01]  /*10610*/  FMUL.FTZ R51, R51, R40.reuse ;  /* 0x0000002833337220 */ /* 0x080fe20000410000 */
[----:B------:R-:W-:Y:S02]  /*10620*/  HADD2.F32 R48, -RZ, R70.H0_H0 ;  /* 0x20000046ff307230 */ /* 0x000fe40000004100 */
[C---:B------:R-:W-:Y:S01]  /*10630*/  FFMA.FTZ R60, R42.reuse, R41, -R45 ;  /* 0x000000292a3c7223 */ /* 0x040fe2000001082d */
[----:B------:R-:W-:Y:S01]  /*10640*/  FFMA.FTZ R53, R42, R53, R49 ;  /* 0x000000352a357223 */ /* 0x000fe20000010031 */
[----:B------:R-:W-:Y:S01]  /*10650*/  FFMA.FTZ R62, R43, R40, -R62 ;  /* 0x000000282b3e7223 */ /* 0x000fe2000001083e */
[----:B------:R-:W-:Y:S02]  /*10660*/  HADD2.F32 R52, -RZ, R52.H1_H1 ;  /* 0x30000034ff347230 */ /* 0x000fe40000004100 */
[----:B------:R-:W-:Y:S01]  /*10670*/  FMUL.FTZ R42, R55, R50 ;  /* 0x00000032372a7220 */ /* 0x000fe20000410000 */
[----:B------:R-:W-:-:S02]  /*10680*/  HADD2.F32 R54, -RZ, R54.H1_H1 ;  /* 0x30000036ff367230 */ /* 0x000fc40000004100 */
[----:B------:R-:W-:Y:S01]  /*10690*/  FFMA.FTZ R58, R43, R58, R51 ;  /* 0x0000003a2b3a7223 */ /* 0x000fe20000010033 */
        /* <DEDUP_REMOVED lines=27> */
.L_x_1929:
[----:B------:R-:W-:Y:S05]  /*10850*/  BSYNC B1 ;  /* 0x0000000000017941 */ /* 0x000fea0003800000 */
.L_x_1928:
[----:B-1----:R-:W-:Y:S01]  /*10860*/  VIADD R40, R218, 0x40 ;  /* 0x00000040da287836 */ /* 0x002fe20000000000 */
[----:B------:R-:W-:Y:S04]  /*10870*/  BSSY B1, `(.L_x_1932) ;  /* 0x00000d2000017945 */ /* 0x000fe80003800000 */
[----:B------:R-:W-:-:S13]  /*10880*/  ISETP.GE.AND P0, PT, R40, R3, PT ;  /* 0x000000032800720c */ /* 0x000fda0003f06270 */
[----:B------:R-:W-:Y:S05]  /*10890*/  @P0 BRA `(.L_x_1933) ;  /* 0x0000000c003c0947 */ /* 0x000fea0003800000 */
[----:B0-----:R0:W5:Y:S01]  /*108a0*/  LDL R66, [R1+0x84] ;  /* 0x0000840001427983 */ /* 0x0011620000100800 */
[----:B------:R-:W1:Y:S01]  /*108b0*/  LDC R65, c[0x0][0x3f4] ;  /* 0x0000fd00ff417b82 */ /* 0x000e620000000800 */
[C---:B------:R-:W-:Y:S01]  /*108c0*/  VIADD R67, R218.reuse, 0x40 ;  /* 0x00000040da437836 */ /* 0x040fe20000000000 */
[----:B------:R-:W-:Y:S01]  /*108d0*/  BSSY B2, `(.L_x_1934) ;  /* 0x000006a000027945 */ /* 0x000fe20003800000 */
[----:B------:R-:W-:-:S03]  /*108e0*/  VIADD R68, R218, 0x40 ;  /* 0x00000040da447836 */ /* 0x000fc60000000000 */
[----:B------:R-:W-:Y:S01]  /*108f0*/  SHF.L.U32 R67, R67, 0x6, RZ ;  /* 0x0000000643437819 */ /* 0x000fe200000006ff */
[----:B------:R-:W-:-:S03]  /*10900*/  IMAD.SHL.U32 R68, R68, 0x40, RZ ;  /* 0x0000004044447824 */ /* 0x000fc600078e00ff */
[----:B------:R-:W-:Y:S02]  /*10910*/  LOP3.LUT R67, R67, 0x1c0, RZ, 0xc0, !PT ;  /* 0x000001c043437812 */ /* 0x000fe400078ec0ff */
[----:B------:R-:W-:Y:S02]  /*10920*/  LOP3.LUT R68, R68, 0x1c0, RZ, 0xc0, !PT ;  /* 0x000001c044447812 */ /* 0x000fe400078ec0ff */
[----:B------:R-:W-:Y:S02]  /*10930*/  SHF.R.U32.HI R67, RZ, 0x3, R67 ;  /* 0x00000003ff437819 */ /* 0x000fe40000011643 */
[-C--:B-1----:R-:W-:Y:S02]  /*10940*/  ISETP.GE.AND P0, PT, R18, R65.reuse, PT ;  /* 0x000000411200720c */ /* 0x082fe40003f06270 */
[----:B------:R-:W-:-:S11]  /*10950*/  ISETP.GE.AND P1, PT, R226, R65, PT ;  /* 0x00000041e200720c */ /* 0x000fd60003f26270 */
[----:B0-----:R-:W-:Y:S05]  /*10960*/  @P0 BRA `(.L_x_1935) ;  /* 0x0000000400800947 */ /* 0x001fea0003800000 */
        /* <DEDUP_REMOVED lines=22> */
[----:B-----5:R-:W-:-:S04]  /*10ad0*/  IADD3 R45, R44, R45, R66 ;  /* 0x0000002d2c2d7210 */ /* 0x020fc80007ffe042 */
[----:B------:R-:W-:-:S05]  /*10ae0*/  LEA R48, R45, R16, 0x1 ;  /* 0x000000102d307211 */ /* 0x000fca00078e08ff */
        /* <DEDUP_REMOVED lines=27> */
[----:B------:R-:W-:Y:S02]  /*10ca0*/  HADD2.F32 R45, -RZ, R97.H0_H0 ;  /* 0x20000061ff2d7230 */ /* 0x000fe40000004100 */
[----:B------:R-:W-:Y:S02]  /*10cb0*/  HADD2.F32 R29, -RZ, R99.H0_H0 ;  /* 0x20000063ff1d7230 */ /* 0x000fe40000004100 */
        /* <DEDUP_REMOVED lines=11> */
[C---:B------:R-:W-:Y:S01]  /*10d70*/  FFMA.FTZ R54, R31.reuse, R28, -R54 ;  /* 0x0000001c1f367223 */ /* 0x040fe20000010836 */
[----:B------:R-:W-:Y:S01]  /*10d80*/  FFMA.FTZ R50, R31, R50, R39 ;  /* 0x000000321f327223 */ /* 0x000fe20000010027 */
[----:B------:R-:W-:-:S02]  /*10d90*/  HADD2.F32 R44, -RZ, R44.H1_H1 ;  /* 0x3000002cff2c7230 */ /* 0x000fc40000004100 */
[C---:B------:R-:W-:Y:S01]  /*10da0*/  FMUL.FTZ R30, R47.reuse, R38 ;  /* 0x000000262f1e7220 */ /* 0x040fe20000410000 */
[----:B------:R-:W-:Y:S02]  /*10db0*/  HADD2.F32 R46, -RZ, R46.H1_H1 ;  /* 0x3000002eff2e7230 */ /* 0x000fe40000004100 */
[-C--:B------:R-:W-:Y:S01]  /*10dc0*/  FMUL.FTZ R28, R47, R36.reuse ;  /* 0x000000242f1c7220 */ /* 0x080fe20000410000 */
[----:B------:R-:W-:Y:S02]  /*10dd0*/  HADD2.F32 R37, -RZ, R61.H0_H0 ;  /* 0x2000003dff257230 */ /* 0x000fe40000004100 */
[C---:B------:R-:W-:Y:S01]  /*10de0*/  FFMA.FTZ R47, R43.reuse, R36, -R30 ;  /* 0x000000242b2f7223 */ /* 0x040fe2000001081e */
[----:B------:R-:W-:Y:S02]  /*10df0*/  HADD2.F32 R39, -RZ, R59.H0_H0 ;  /* 0x2000003bff277230 */ /* 0x000fe40000004100 */
[----:B------:R-:W-:Y:S01]  /*10e00*/  FFMA.FTZ R57, R43, R38, R28 ;  /* 0x000000262b397223 */ /* 0x000fe2000001001c */
[----:B------:R-:W-:-:S02]  /*10e10*/  HADD2.F32 R29, -RZ, R64.H0_H0 ;  /* 0x20000040ff1d7230 */ /* 0x000fc40000004100 */
[----:B------:R-:W-:Y:S01]  /*10e20*/  FMUL.FTZ R43, R44, R37 ;  /* 0x000000252c2b7220 */ /* 0x000fe20000410000 */
[----:B------:R-:W-:Y:S02]  /*10e30*/  HADD2.F32 R31, -RZ, R63.H0_H0 ;  /* 0x2000003fff1f7230 */ /* 0x000fe40000004100 */
        /* <DEDUP_REMOVED lines=19> */
.L_x_1935:
[----:B------:R-:W-:Y:S05]  /*10f70*/  BSYNC B2 ;  /* 0x0000000000027941 */ /* 0x000fea0003800000 */
.L_x_1934:
        /* <DEDUP_REMOVED lines=97> */
.L_x_1933:
[----:B------:R-:W-:Y:S05]  /*11590*/  BSYNC B1 ;  /* 0x0000000000017941 */ /* 0x000fea0003800000 */
.L_x_1932:
[----:B-1----:R-:W-:-:S05]  /*115a0*/  VIADD R24, R218, 0x60 ;  /* 0x00000060da187836 */ /* 0x002fca0000000000 */
[----:B------:R-:W-:-:S13]  /*115b0*/  ISETP.GE.AND P0, PT, R24, R3, PT ;  /* 0x000000031800720c */ /* 0x000fda0003f06270 */
[----:B------:R-:W-:Y:S05]  /*115c0*/  @P0 BRA `(.L_x_1903) ;  /* 0x0000000c003c0947 */ /* 0x000fea0003800000 */
[----:B0-----:R0:W5:Y:S01]  /*115d0*/  LDL R48, [R1+0x80] ;  /* 0x0000800001307983 */ /* 0x0011620000100800 */
[----:B------:R-:W1:Y:S01]  /*115e0*/  LDC R49, c[0x0][0x3f4] ;  /* 0x0000fd00ff317b82 */ /* 0x000e620000000800 */
[C---:B------:R-:W-:Y:S01]  /*115f0*/  IADD3 R50, R218.reuse, 0x60, RZ ;  /* 0x00000060da327810 */ /* 0x040fe20007ffe0ff */
[----:B------:R-:W-:Y:S01]  /*11600*/  VIADD R51, R218, 0x60 ;  /* 0x00000060da337836 */ /* 0x000fe20000000000 */
[----:B------:R-:W-:Y:S03]  /*11610*/  BSSY B1, `(.L_x_1936) ;  /* 0x0000069000017945 */ /* 0x000fe60003800000 */
[----:B------:R-:W-:Y:S02]  /*11620*/  IMAD.SHL.U32 R50, R50, 0x40, RZ ;  /* 0x0000004032327824 */ /* 0x000fe400078e00ff */
        /* <DEDUP_REMOVED lines=14> */
[----:B------:R-:W-:-:S02]  /*11710*/  SHF.R.U32.HI R36, RZ, 0x10, R5 ;  /* 0x00000010ff247819 */ /* 0x000fc40000011605 */
[--C-:B------:R-:W-:Y:S02]  /*11720*/  SHF.R.U64 R46, R14, 0x10, R15.reuse ;  /* 0x000000100e2e7819 */ /* 0x100fe4000000120f */
[----:B------:R-:W-:Y:S01]  /*11730*/  SHF.R.U32.HI R45, RZ, 0x10, R15 ;  /* 0x00000010ff2d7819 */ /* 0x000fe2000001160f */
[----:B------:R-:W-:Y:S01]  /*11740*/  HADD2.F32 R36, -RZ, R36.H0_H0 ;  /* 0x20000024ff247230 */ /* 0x000fe20000004100 */
[--C-:B------:R-:W-:Y:S02]  /*11750*/  SHF.R.U32.HI R41, RZ, 0x10, R7.reuse ;  /* 0x00000010ff297819 */ /* 0x100fe40000011607 */
[----:B------:R-:W-:Y:S02]  /*11760*/  SHF.R.U64 R43, R6, 0x10, R7 ;  /* 0x00000010062b7819 */ /* 0x000fe40000001207 */
[----:B--2---:R-:W-:-:S04]  /*11770*/  LEA.HI R3, R49, R24, RZ, 0x1d ;  /* 0x0000001831037211 */ /* 0x004fc800078fe8ff */
[----:B------:R-:W-:Y:S01]  /*11780*/  SHF.R.S32.HI R26, RZ, 0x1f, R3 ;  /* 0x0000001fff1a7819 */ /* 0x000fe20000011403 */
[----:B------:R-:W-:-:S03]  /*11790*/  IMAD.SHL.U32 R24, R3, 0x8, RZ ;  /* 0x0000000803187824 */ /* 0x000fc600078e00ff */
[----:B------:R-:W-:Y:S02]  /*117a0*/  LEA.HI R26, R26, R3, RZ, 0x3 ;  /* 0x000000031a1a7211 */ /* 0x000fe400078f18ff */
[----:B------:R-:W-:Y:S02]  /*117b0*/  LOP3.LUT R3, R51, 0x38, R24, 0xf8, !PT ;  /* 0x0000003833037812 */ /* 0x000fe400078ef818 */
[----:B------:R-:W-:Y:S02]  /*117c0*/  SHF.L.U32 R26, R26, 0xa, RZ ;  /* 0x0000000a1a1a7819 */ /* 0x000fe400000006ff */
        /* <DEDUP_REMOVED lines=77> */
.L_x_1937:
[----:B------:R-:W-:Y:S05]  /*11ca0*/  BSYNC B1 ;  /* 0x0000000000017941 */ /* 0x000fea0003800000 */
.L_x_1936:
[----:B------:R-:W-:Y:S05]  /*11cb0*/  @P1 BRA `(.L_x_1903) ;  /* 0x0000000400801947 */ /* 0x000fea0003800000 */
[----:B0-----:R-:W2:Y:S04]  /*11cc0*/  LDL R3, [R1+0x5c] ;  /* 0x00005c0001037983 */ /* 0x001ea80000100800 */
[----:B------:R-:W3:Y:S01]  /*11cd0*/  LDL R41, [R1+0x8c] ;  /* 0x00008c0001297983 */ /* 0x000ee20000100800 */
[--C-:B------:R-:W-:Y:S01]  /*11ce0*/  SHF.R.U64 R40, R72, 0x10, R73.reuse ;  /* 0x0000001048287819 */ /* 0x100fe20000001249 */
[--C-:B------:R-:W-:Y:S01]  /*11cf0*/  HADD2.F32 R29, -RZ, R21.reuse.H1_H1 ;  /* 0x30000015ff1d7230 */ /* 0x100fe20000004100 */
[----:B------:R-:W-:Y:S01]  /*11d00*/  SHF.R.U32.HI R72, RZ, 0x10, R73 ;  /* 0x00000010ff487819 */ /* 0x000fe20000011649 */
[--C-:B------:R-:W-:Y:S01]  /*11d10*/  HADD2.F32 R31, -RZ, R0.reuse.H1_H1 ;  /* 0x30000000ff1f7230 */ /* 0x100fe20000004100 */
[--C-:B------:R-:W-:Y:S01]  /*11d20*/  SHF.R.U32.HI R30, RZ, 0x10, R9.reuse ;  /* 0x00000010ff1e7819 */ /* 0x100fe20000011609 */
[----:B------:R-:W-:Y:S01]  /*11d30*/  HADD2.F32 R28, -RZ, R0.H0_H0 ;  /* 0x20000000ff1c7230 */ /* 0x000fe20000004100 */
[----:B------:R-:W-:Y:S01]  /*11d40*/  SHF.R.U64 R38, R8, 0x10, R9 ;  /* 0x0000001008267819 */ /* 0x000fe20000001209 */
[----:B------:R-:W-:Y:S01]  /*11d50*/  HADD2.F32 R0, -RZ, R21.H0_H0 ;  /* 0x20000015ff007230 */ /* 0x000fe20000004100 */
[--C-:B------:R-:W-:Y:S01]  /*11d60*/  SHF.R.U64 R39, R74, 0x10, R75.reuse ;  /* 0x000000104a277819 */ /* 0x100fe2000000124b */
[----:B------:R-:W-:Y:S01]  /*11d70*/  HADD2.F32 R30, -RZ, R30.H0_H0 ;  /* 0x2000001eff1e7230 */ /* 0x000fe20000004100 */
[----:B------:R-:W-:Y:S01]  /*11d80*/  SHF.R.U32.HI R74, RZ, 0x10, R75 ;  /* 0x00000010ff4a7819 */ /* 0x000fe2000001164b */
[--C-:B------:R-:W-:Y:S01]  /*11d90*/  HADD2.F32 R21, -RZ, R20.reuse.H0_H0 ;  /* 0x20000014ff157230 */ /* 0x100fe20000004100 */
[--C-:B------:R-:W-:Y:S01]  /*11da0*/  SHF.R.U32.HI R36, RZ, 0x10, R11.reuse ;  /* 0x00000010ff247819 */ /* 0x100fe2000001160b */
[----:B------:R-:W-:Y:S01]  /*11db0*/  HADD2.F32 R20, -RZ, R20.H1_H1 ;  /* 0x30000014ff147230 */ /* 0x000fe20000004100 */
[----:B------:R-:W-:-:S02]  /*11dc0*/  SHF.R.U64 R37, R10, 0x10, R11 ;  /* 0x000000100a257819 */ /* 0x000fc4000000120b */
        /* <DEDUP_REMOVED lines=15> */
[--C-:B------:R-:W-:Y:S02]  /*11ec0*/  HADD2.F32 R11, -RZ, R7.reuse.H0_H0 ;  /* 0x20000007ff0b7230 */ /* 0x100fe40000004100 */
[----:B------:R-:W-:Y:S02]  /*11ed0*/  HADD2.F32 R10, -RZ, R6.H0_H0 ;  /* 0x20000006ff0a7230 */ /* 0x000fe40000004100 */
        /* <DEDUP_REMOVED lines=10> */
[----:B------:R-:W-:Y:S01]  /*11f80*/  FMUL.FTZ R8, R13, R28 ;  /* 0x0000001c0d087220 */ /* 0x000fe20000410000 */
[-C--:B------:R-:W-:Y:S01]  /*11f90*/  FMUL.FTZ R34, R25, R24.reuse ;  /* 0x0000001819227220 */ /* 0x080fe20000410000 */
[----:B------:R-:W-:Y:S01]  /*11fa0*/  FFMA.FTZ R32, R9, R24, -R32 ;  /* 0x0000001809207223 */ /* 0x000fe20000010820 */
[----:B------:R-:W-:-:S02]  /*11fb0*/  HADD2.F32 R26, -RZ, R14.H0_H0 ;  /* 0x2000000eff1a7230 */ /* 0x000fc40000004100 */
[----:B------:R-:W-:Y:S01]  /*11fc0*/  FMUL.FTZ R13, R13, R0 ;  /* 0x000000000d0d7220 */ /* 0x000fe20000410000 */
[----:B------:R-:W-:Y:S01]  /*11fd0*/  FFMA.FTZ R34, R9, R30, R34 ;  /* 0x0000001e09227223 */ /* 0x000fe20000010022 */
[----:B------:R-:W-:Y:S02]  /*11fe0*/  HADD2.F32 R9, -RZ, R23.H0_H0 ;  /* 0x20000017ff097230 */ /* 0x000fe40000004100 */
[C---:B------:R-:W-:Y:S01]  /*11ff0*/  FFMA.FTZ R25, R5.reuse, R0, -R8 ;  /* 0x0000000005197223 */ /* 0x040fe20000010808 */
[----:B------:R-:W-:Y:S02]  /*12000*/  HADD2.F32 R27, -RZ, R15.H0_H0 ;  /* 0x2000000fff1b7230 */ /* 0x000fe40000004100 */
[----:B------:R-:W-:Y:S01]  /*12010*/  FFMA.FTZ R28, R5, R28, R13 ;  /* 0x0000001c051c7223 */ /* 0x000fe2000001000d */
[----:B------:R-:W-:Y:S02]  /*12020*/  HADD2.F32 R0, -RZ, R23.H1_H1 ;  /* 0x30000017ff007230 */ /* 0x000fe40000004100 */
[C---:B------:R-:W-:Y:S01]  /*12030*/  FMUL.FTZ R5, R26.reuse, R21 ;  /* 0x000000151a057220 */ /* 0x040fe20000410000 */
[----:B------:R-:W-:Y:S01]  /*12040*/  FMUL.FTZ R13, R26, R9 ;  /* 0x000000091a0d7220 */ /* 0x000fe20000410000 */
[----:B------:R-:W-:Y:S01]  /*12050*/  FMUL.FTZ R26, R27, R20 ;  /* 0x000000141b1a7220 */ /* 0x000fe20000410000 */
[----:B------:R-:W-:-:S02]  /*12060*/  HADD2.F32 R15, -RZ, R15.H1_H1 ;  /* 0x3000000fff0f7230 */ /* 0x000fc40000004100 */
[-C--:B------:R-:W-:Y:S01]  /*12070*/  FMUL.FTZ R27, R27, R0.reuse ;  /* 0x000000001b1b7220 */ /* 0x080fe20000410000 */
[----:B------:R-:W-:Y:S02]  /*12080*/  HADD2.F32 R24, -RZ, R36.H0_H0 ;  /* 0x20000024ff187230 */ /* 0x000fe40000004100 */
[C---:B------:R-:W-:Y:S01]  /*12090*/  FFMA.FTZ R26, R11.reuse, R0, -R26 ;  /* 0x000000000b1a7223 */ /* 0x040fe2000001081a */
[----:B------:R-:W-:Y:S02]  /*120a0*/  HADD2.F32 R8, -RZ, R74.H0_H0 ;  /* 0x2000004aff087230 */ /* 0x000fe40000004100 */
[----:B------:R-:W-:Y:S01]  /*120b0*/  FFMA.FTZ R27, R11, R20, R27 ;  /* 0x000000140b1b7223 */ /* 0x000fe2000001001b */
[----:B------:R-:W-:Y:S02]  /*120c0*/  HADD2.F32 R12, -RZ, R12.H1_H1 ;  /* 0x3000000cff0c7230 */ /* 0x000fe40000004100 */
[----:B------:R-:W-:Y:S01]  /*120d0*/  FFMA.FTZ R23, R10, R9, -R5 ;  /* 0x000000090a177223 */ /* 0x000fe20000010805 */
[C---:B------:R-:W-:Y:S01]  /*120e0*/  FMUL.FTZ R30, R15.reuse, R24 ;  /* 0x000000180f1e7220 */ /* 0x040fe20000410000 */
[----:B------:R-:W-:Y:S01]  /*120f0*/  FMUL.FTZ R0, R15, R8 ;  /* 0x000000080f007220 */ /* 0x000fe20000410000 */
[----:B------:R-:W-:-:S02]  /*12100*/  HADD2.F32 R11, -RZ, R38.H0_H0 ;  /* 0x20000026ff0b7230 */ /* 0x000fc40000004100 */
[----:B------:R-:W-:Y:S01]  /*12110*/  FFMA.FTZ R10, R10, R21, R13 ;  /* 0x000000150a0a7223 */ /* 0x000fe2000001000d */
[----:B------:R-:W-:Y:S02]  /*12120*/  HADD2.F32 R5, -RZ, R40.H0_H0 ;  /* 0x20000028ff057230 */ /* 0x000fe40000004100 */
[C---:B------:R-:W-:Y:S01]  /*12130*/  FFMA.FTZ R29, R7.reuse, R8, -R30 ;  /* 0x00000008071d7223 */ /* 0x040fe2000001081e */
[----:B------:R-:W-:Y:S02]  /*12140*/  HADD2.F32 R14, -RZ, R14.H1_H1 ;  /* 0x3000000eff0e7230 */ /* 0x000fe40000004100 */
[----:B------:R-:W-:Y:S01]  /*12150*/  FFMA.FTZ R24, R7, R24, R0 ;  /* 0x0000001807187223 */ /* 0x000fe20000010000 */
[----:B------:R-:W-:Y:S02]  /*12160*/  HADD2.F32 R13, -RZ, R37.H0_H0 ;  /* 0x20000025ff0d7230 */ /* 0x000fe40000004100 */
[----:B------:R-:W-:Y:S01]  /*12170*/  FMUL.FTZ R7, R12, R11 ;  /* 0x0000000b0c077220 */ /* 0x000fe20000410000 */
[----:B------:R-:W-:-:S02]  /*12180*/  HADD2.F32 R9, -RZ, R39.H0_H0 ;  /* 0x20000027ff097230 */ /* 0x000fc40000004100 */
[----:B------:R-:W-:Y:S01]  /*12190*/  FMUL.FTZ R12, R12, R5 ;  /* 0x000000050c0c7220 */ /* 0x000fe20000410000 */
[----:B------:R-:W-:Y:S02]  /*121a0*/  HADD2.F32 R4, -RZ, R4.H1_H1 ;  /* 0x30000004ff047230 */ /* 0x000fe40000004100 */
[C---:B------:R-:W-:Y:S01]  /*121b0*/  FMUL.FTZ R21, R14.reuse, R13 ;  /* 0x0000000d0e157220 */ /* 0x040fe20000410000 */
[----:B------:R-:W-:Y:S02]  /*121c0*/  HADD2.F32 R6, -RZ, R6.H1_H1 ;  /* 0x30000006ff067230 */ /* 0x000fe40000004100 */
[----:B------:R-:W-:Y:S01]  /*121d0*/  FMUL.FTZ R14, R14, R9 ;  /* 0x000000090e0e7220 */ /* 0x000fe20000410000 */
[C---:B------:R-:W-:Y:S01]  /*121e0*/  FFMA.FTZ R15, R4.reuse, R11, R12 ;  /* 0x0000000b040f7223 */ /* 0x040fe2000001000c */
[----:B------:R-:W-:Y:S01]  /*121f0*/  FFMA.FTZ R0, R4, R5, -R7 ;  /* 0x0000000504007223 */ /* 0x000fe20000010807 */
        /* <DEDUP_REMOVED lines=12> */
.L_x_1903:
[----:B------:R-:W-:Y:S05]  /*122c0*/  BSYNC B0 ;  /* 0x0000000000007941 */ /* 0x000fea0003800000 */
.L_x_1863:
        /* <DEDUP_REMOVED lines=8> */
.L_x_1860:
[----:B------:R-:W-:-:S13]  /*12350*/  ISETP.NE.AND P0, PT, R234, 0x3, PT ;  /* 0x00000003ea00780c */ /* 0x000fda0003f05270 */
[----:B------:R-:W-:Y:S05]  /*12360*/  @!P0 BRA `(.L_x_1938) ;  /* 0x0000000000048947 */ /* 0x000fea0003800000 */
[----:B------:R-:W-:Y:S01]  /*12370*/  BPT.TRAP 0x1 ;  /* 0x000000040000795c */ /* 0x000fe20000300000 */
.L_x_1938:
[----:B------:R-:W-:Y:S02]  /*12380*/  LEA R57, R22, R16, 0x3 ;  /* 0x0000001016397211 */ /* 0x000fe400078e18ff */
[----:B------:R-:W-:-:S04]  /*12390*/  SHF.L.U32 R0, R219, 0x1f, RZ ;  /* 0x0000001fdb007819 */ /* 0x000fc800000006ff */
[----:B------:R0:W0:Y:S01]  /*123a0*/  SYNCS.PHASECHK.TRANS64.TRYWAIT P2, [R57+URZ+0x30830], R0 ;  /* 0x03083000390075a7 */ /* 0x000022000804017f */
[----:B------:R-:W-:Y:S05]  /*123b0*/  @!P0 BRA `(.L_x_1939) ;  /* 0x0000000000048947 */ /* 0x000fea0003800000 */
[----:B------:R-:W-:Y:S01]  /*123c0*/  BPT.TRAP 0x1 ;  /* 0x000000040000795c */ /* 0x000fe20000300000 */
.L_x_1939:
[----:B01----:R-:W0:Y:S02]  /*123d0*/  S2R R3, SR_TID.X ;  /* 0x0000000000037919 */ /* 0x003e240000002100 */
[----:B0-----:R-:W-:-:S04]  /*123e0*/  LOP3.LUT R3, R3, 0x7f, RZ, 0xc0, !PT ;  /* 0x0000007f03037812 */ /* 0x001fc800078ec0ff */
[----:B------:R-:W-:Y:S01]  /*123f0*/  ISETP.NE.AND P1, PT, R3, RZ, PT ;  /* 0x000000ff0300720c */ /* 0x000fe20003f25270 */
[----:B------:R-:W-:-:S12]  /*12400*/  @P2 BRA `(.L_x_1940) ;  /* 0x0000000000082947 */ /* 0x000fd80003800000 */
[----:B------:R-:W0:Y:S02]  /*12410*/  SYNCS.PHASECHK.TRANS64.TRYWAIT P2, [R57+URZ+0x30830], R0 ;  /* 0x03083000390075a7 */ /* 0x000e24000804017f */
[----:B0-----:R-:W-:Y:S05]  /*12420*/  @!P2 BRA `(.L_x_1941) ;  /* 0x0000019c0094a947 */ /* 0x001fea0003800000 */
.L_x_1940:
[----:B------:R-:W-:Y:S05]  /*12430*/  WARPSYNC.ALL ;  /* 0x0000000000007948 */ /* 0x000fea0003800000 */
[----:B0-----:R-:W-:Y:S01]  /*12440*/  VIADD R0, R16, 0x20400 ;  /* 0x0002040010007836 */ /* 0x001fe20000000000 */
[----:B----4-:R-:W-:-:S04]  /*12450*/  LOP3.LUT R6, R2, 0x10000, RZ, 0xfc, !PT ;  /* 0x0001000002067812 */ /* 0x010fc800078efcff */
[----:B------:R-:W-:-:S04]  /*12460*/  SHF.R.U32.HI R0, RZ, 0x4, R0 ;  /* 0x00000004ff007819 */ /* 0x000fc80000011600 */
[----:B------:R-:W-:-:S04]  /*12470*/  LOP3.LUT R0, R0, 0x3fff, RZ, 0xc0, !PT ;  /* 0x00003fff00007812 */ /* 0x000fc800078ec0ff */
[----:B------:R-:W-:Y:S01]  /*12480*/  LOP3.LUT R4, R0, 0x10000, RZ, 0xfc, !PT ;  /* 0x0001000000047812 */ /* 0x000fe200078efcff */
[----:B------:R-:W-:Y:S02]  /*12490*/  IMAD.MOV.U32 R7, RZ, RZ, 0x40000040 ;  /* 0x40000040ff077424 */ /* 0x000fe400078e00ff */
[----:B------:R-:W-:Y:S02]  /*124a0*/  IMAD.MOV.U32 R3, RZ, RZ, 0x40000040 ;  /* 0x40000040ff037424 */ /* 0x000fe400078e00ff */
[----:B------:R-:W-:Y:S01]  /*124b0*/  IMAD R2, R22, 0x800, R4 ;  /* 0x0000080016027824 */ /* 0x000fe200078e0204 */
[----:B------:R-:W-:Y:S01]  /*124c0*/  R2UR UR4, R6 ;  /* 0x00000000060472ca */ /* 0x000fe200000e0000 */
[----:B--23-5:R-:W-:Y:S01]  /*124d0*/  WARPGROUP.ARRIVE ;  /* 0x00000000000079c5 */ /* 0x02cfe20000000000 */
[----:B------:R-:W-:Y:S01]  /*124e0*/  R2UR UR5, R7 ;  /* 0x00000000070572ca */ /* 0x000fe200000e0000 */
[----:B------:R0:W-:Y:S01]  /*124f0*/  STL [R1+0x24], R4 ;  /* 0x0000240401007387 */ /* 0x0001e20000100800 */
[----:B------:R-:W-:-:S02]  /*12500*/  R2UR UR6, R2 ;  /* 0x00000000020672ca */ /* 0x000fc400000e0000 */
[----:B------:R-:W-:Y:S01]  /*12510*/  R2UR UR7, R3 ;  /* 0x00000000030772ca */ /* 0x000fe200000e0000 */
[----:B------:R-:W-:Y:S01]  /*12520*/  IMAD.MOV.U32 R225, RZ, RZ, 0x40000040 ;  /* 0x40000040ffe17424 */ /* 0x000fe200078e00ff */
[----:B------:R-:W-:Y:S01]  /*12530*/  IADD3 R224, R6, 0x2, RZ ;  /* 0x0000000206e07810 */ /* 0x000fe20007ffe0ff */
[----:B------:R-:W-:Y:S02]  /*12540*/  IMAD.MOV.U32 R5, RZ, RZ, 0x40000040 ;  /* 0x40000040ff057424 */ /* 0x000fe400078e00ff */
[----:B------:R-:W-:Y:S01]  /*12550*/  IMAD.MOV.U32 R223, RZ, RZ, 0x40000040 ;  /* 0x40000040ffdf7424 */ /* 0x000fe200078e00ff */
[----:B------:R-:W-:Y:S01]  /*12560*/  MOV R217, 0x40000040 ;  /* 0x4000004000d97802 */ /* 0x000fe20000000f00 */
[----:B0-----:R-:W-:Y:S02]  /*12570*/  VIADD R4, R2, 0x2 ;  /* 0x0000000202047836 */ /* 0x001fe40000000000 */
[----:B------:R-:W-:Y:S02]  /*12580*/  IMAD.MOV.U32 R215, RZ, RZ, 0x40000040 ;  /* 0x40000040ffd77424 */ /* 0x000fe400078e00ff */
[----:B------:R-:W-:Y:S01]  /*12590*/  IMAD.MOV.U32 R213, RZ, RZ, 0x40000040 ;  /* 0x40000040ffd57424 */ /* 0x000fe200078e00ff */
[----:B------:R-:W-:Y:S01]  /*125a0*/  IADD3 R210, R6, 0x404, RZ ;  /* 0x0000040406d27810 */ /* 0x000fe20007ffe0ff */
[----:B------:R-:W-:Y:S01]  /*125b0*/  HGMMA.64x64x16.F32 R24, gdesc[UR4], RZ, !UPT, gsb0 ;  /* 0x00e00000041879f0 */ /* 0x000fe2000c0008ff */
[----:B------:R-:W-:Y:S01]  /*125c0*/  R2UR UR4, R224 ;  /* 0x00000000e00472ca */ /* 0x000fe200000e0000 */
[C---:B------:R-:W-:Y:S01]  /*125d0*/  VIADD R222, R6.reuse, 0x4 ;  /* 0x0000000406de7836 */ /* 0x040fe20000000000 */
[----:B------:R-:W-:Y:S01]  /*125e0*/  R2UR UR5, R225 ;  /* 0x00000000e10572ca */ /* 0x000fe200000e0000 */
[----:B------:R-:W-:Y:S01]  /*125f0*/  VIADD R216, R6, 0x6 ;  /* 0x0000000606d87836 */ /* 0x000fe20000000000 */
[----:B------:R-:W-:Y:S01]  /*12600*/  R2UR UR6, R4 ;  /* 0x00000000040672ca */ /* 0x000fe200000e0000 */
[C---:B------:R-:W-:Y:S01]  /*12610*/  VIADD R214, R6.reuse, 0x400 ;  /* 0x0000040006d67836 */ /* 0x040fe20000000000 */
[----:B------:R-:W-:Y:S01]  /*12620*/  R2UR UR7, R5 ;  /* 0x00000000050772ca */ /* 0x000fe200000e0000 */
[----:B------:R-:W-:-:S02]  /*12630*/  VIADD R212, R6, 0x402 ;  /* 0x0000040206d47836 */ /* 0x000fc40000000000 */
[----:B------:R-:W-:Y:S02]  /*12640*/  IMAD.MOV.U32 R211, RZ, RZ, 0x40000040 ;  /* 0x40000040ffd37424 */ /* 0x000fe400078e00ff */
[----:B------:R-:W-:Y:S01]  /*12650*/  IMAD.MOV.U32 R209, RZ, RZ, 0x40000040 ;  /* 0x40000040ffd17424 */ /* 0x000fe200078e00ff */
[----:B------:R-:W-:Y:S01]  /*12660*/  MOV R207, 0x40000040 ;  /* 0x4000004000cf7802 */ /* 0x000fe20000000f00 */
[C---:B------:R-:W-:Y:S02]  /*12670*/  VIADD R208, R6.reuse, 0x406 ;  /* 0x0000040606d07836 */ /* 0x040fe40000000000 */
[----:B------:R-:W-:Y:S02]  /*12680*/  IMAD.MOV.U32 R205, RZ, RZ, 0x40000040 ;  /* 0x40000040ffcd7424 */ /* 0x000fe400078e00ff */
[----:B------:R-:W-:Y:S01]  /*12690*/  IMAD.MOV.U32 R203, RZ, RZ, 0x40000040 ;  /* 0x40000040ffcb7424 */ /* 0x000fe200078e00ff */
[C---:B------:R-:W-:Y:S01]  /*126a0*/  IADD3 R20, R6.reuse, 0x806, RZ ;  /* 0x0000080606147810 */ /* 0x040fe20007ffe0ff */
[----:B------:R-:W-:-:S02]  /*126b0*/  VIADD R206, R6, 0x800 ;  /* 0x0000080006ce7836 */ /* 0x000fc40000000000 */
[----:B------:R-:W-:Y:S02]  /*126c0*/  IMAD.MOV.U32 R21, RZ, RZ, 0x40000040 ;  /* 0x40000040ff157424 */ /* 0x000fe400078e00ff */
[----:B------:R-:W-:Y:S01]  /*126d0*/  IMAD.MOV.U32 R15, RZ, RZ, 0x40000040 ;  /* 0x40000040ff0f7424 */ /* 0x000fe200078e00ff */
[----:B------:R-:W-:Y:S01]  /*126e0*/  MOV R13, 0x40000040 ;  /* 0x40000040000d7802 */ /* 0x000fe20000000f00 */
[C---:B------:R-:W-:Y:S01]  /*126f0*/  VIADD R204, R6.reuse, 0x802 ;  /* 0x0000080206cc7836 */ /* 0x040fe20000000000 */
[----:B------:R-:W2:Y:S01]  /*12700*/  LDL R67, [R1+0x4c] ;  /* 0x00004c0001437983 */ /* 0x000ea20000100800 */
[C---:B------:R-:W-:Y:S02]  /*12710*/  VIADD R202, R6.reuse, 0x804 ;  /* 0x0000080406ca7836 */ /* 0x040fe40000000000 */
[----:B------:R-:W-:Y:S01]  /*12720*/  VIADD R14, R6, 0xc00 ;  /* 0x00000c00060e7836 */ /* 0x000fe20000000000 */
[----:B------:R-:W2:Y:S01]  /*12730*/  LDL R80, [R1+0x34] ;  /* 0x0000340001507983 */ /* 0x000ea20000100800 */
[----:B------:R-:W-:Y:S01]  /*12740*/  IMAD.MOV.U32 R5, RZ, RZ, 0x40000040 ;  /* 0x40000040ff057424 */ /* 0x000fe200078e00ff */
[----:B------:R-:W-:Y:S01]  /*12750*/  IADD3 R4, R2, 0x4, RZ ;  /* 0x0000000402047810 */ /* 0x000fe20007ffe0ff */
[----:B------:R-:W-:-:S02]  /*12760*/  VIADD R12, R6, 0xc02 ;  /* 0x00000c02060c7836 */ /* 0x000fc40000000000 */
[C---:B------:R-:W-:Y:S02]  /*12770*/  VIADD R10, R6.reuse, 0xc04 ;  /* 0x00000c04060a7836 */ /* 0x040fe40000000000 */
[----:B------:R-:W-:Y:S02]  /*12780*/  IMAD.MOV.U32 R11, RZ, RZ, 0x40000040 ;  /* 0x40000040ff0b7424 */ /* 0x000fe400078e00ff */
[----:B------:R-:W-:Y:S02]  /*12790*/  VIADD R8, R6, 0xc06 ;  /* 0x00000c0606087836 */ /* 0x000fe40000000000 */
[----:B------:R-:W-:Y:S02]  /*127a0*/  IMAD.MOV.U32 R9, RZ, RZ, 0x40000040 ;  /* 0x40000040ff097424 */ /* 0x000fe400078e00ff */
[----:B------:R-:W-:Y:S01]  /*127b0*/  IMAD.MOV.U32 R3, RZ, RZ, 0x40000040 ;  /* 0x40000040ff037424 */ /* 0x000fe200078e00ff */
[----:B------:R-:W-:Y:S02]  /*127c0*/  WARPGROUP.DEPBAR.LE gsb0, 0x0 ;  /* 0x00008000000079c5 */ /* 0x000fe40000010000 */
[----:B------:R-:W-:-:S06]  /*127d0*/  WARPGROUP.ARRIVE ;  /* 0x00000000000079c5 */ /* 0x000fcc0000000000 */
[----:B------:R-:W-:Y:S01]  /*127e0*/  HGMMA.64x64x16.F32 R24, gdesc[UR4], R24, gsb0 ;  /* 0x00e00000041879f0 */ /* 0x000fe20008000818 */
[----:B------:R-:W-:Y:S02]  /*127f0*/  R2UR UR4, R222 ;  /* 0x00000000de0472ca */ /* 0x000fe400000e0000 */
[----:B------:R-:W-:Y:S02]  /*12800*/  R2UR UR5, R223 ;  /* 0x00000000df0572ca */ /* 0x000fe400000e0000 */
[----:B------:R-:W-:Y:S01]  /*12810*/  R2UR UR6, R4 ;  /* 0x00000000040672ca */ /* 0x000fe200000e0000 */
[----:B------:R-:W-:Y:S01]  /*12820*/  VIADD R4, R2, 0x6 ;  /* 0x0000000602047836 */ /* 0x000fe20000000000 */
[----:B------:R-:W-:Y:S01]  /*12830*/  R2UR UR7, R5 ;  /* 0x00000000050772ca */ /* 0x000fe200000e0000 */
[----:B------:R-:W-:Y:S01]  /*12840*/  IMAD.MOV.U32 R5, RZ, RZ, 0x40000040 ;  /* 0x40000040ff057424 */ /* 0x000fe200078e00ff */
[----:B------:R-:W-:Y:S02]  /*12850*/  WARPGROUP.DEPBAR.LE gsb0, 0x0 ;  /* 0x00008000000079c5 */ /* 0x000fe40000010000 */
[----:B------:R-:W-:-:S09]  /*12860*/  WARPGROUP.ARRIVE ;  /* 0x00000000000079c5 */ /* 0x000fd20000000000 */
[----:B------:R-:W-:Y:S01]  /*12870*/  HGMMA.64x64x16.F32 R24, gdesc[UR4], R24, gsb0 ;  /* 0x00e00000041879f0 */ /* 0x000fe20008000818 */
[----:B------:R-:W-:Y:S02]  /*12880*/  R2UR UR4, R216 ;  /* 0x00000000d80472ca */ /* 0x000fe400000e0000 */
[----:B------:R-:W-:Y:S02]  /*12890*/  R2UR UR5, R217 ;  /* 0x00000000d90572ca */ /* 0x000fe400000e0000 */
[----:B------:R-:W-:Y:S01]  /*128a0*/  R2UR UR6, R4 ;  /* 0x00000000040672ca */ /* 0x000fe200000e0000 */
[----:B------:R-:W-:Y:S01]  /*128b0*/  VIADD R4, R2, 0x200 ;  /* 0x0000020002047836 */ /* 0x000fe20000000000 */
[----:B------:R-:W-:Y:S02]  /*128c0*/  R2UR UR7, R5 ;  /* 0x00000000050772ca */ /* 0x000fe400000e0000 */
[----:B------:R-:W-:Y:S01]  /*128d0*/  MOV R5, 0x40000040 ;  /* 0x4000004000057802 */ /* 0x000fe20000000f00 */
[----:B------:R-:W-:-:S02]  /*128e0*/  WARPGROUP.DEPBAR.LE gsb0, 0x0 ;  /* 0x00008000000079c5 */ /* 0x000fc40000010000 */
[----:B------:R-:W-:-:S08]  /*128f0*/  WARPGROUP.ARRIVE ;  /* 0x00000000000079c5 */ /* 0x000fd00000000000 */
        /* <DEDUP_REMOVED lines=21> */
[----:B------:R-:W-:Y:S02]  /*12a50*/  R2UR UR6, R4 ;  /* 0x00000000040672ca */ /* 0x000fe400000e0000 */
[----:B------:R-:W-:Y:S01]  /*12a60*/  R2UR UR7, R5 ;  /* 0x00000000050772ca */ /* 0x000fe200000e0000 */
[----:B------:R-:W-:Y:S01]  /*12a70*/  IMAD.MOV.U32 R5, RZ, RZ, 0x40000040 ;  /* 0x40000040ff057424 */ /* 0x000fe200078e00ff */
[----:B------:R-:W-:Y:S01]  /*12a80*/  IADD3 R4, R2, 0x206, RZ ;  /* 0x0000020602047810 */ /* 0x000fe20007ffe0ff */
        /* <DEDUP_REMOVED lines=60> */
[C---:B------:R-:W-:Y:S01]  /*12e50*/  VIADD R4, R2.reuse, 0x604 ;  /* 0x0000060402047836 */ /* 0x040fe20000000000 */
[----:B------:R-:W-:Y:S01]  /*12e60*/  R2UR UR7, R5 ;  /* 0x00000000050772ca */ /* 0x000fe200000e0000 */
[----:B------:R-:W-:Y:S01]  /*12e70*/  VIADD R2, R2, 0x606 ;  /* 0x0000060602027836 */ /* 0x000fe20000000000 */
[----:B------:R-:W-:Y:S01]  /*12e80*/  MOV R5, 0x40000040 ;  /* 0x4000004000057802 */ /* 0x000fe20000000f00 */
[----:B------:R-:W-:-:S02]  /*12e90*/  WARPGROUP.DEPBAR.LE gsb0, 0x0 ;  /* 0x00008000000079c5 */ /* 0x000fc40000010000 */
[----:B------:R-:W-:-:S08]  /*12ea0*/  WARPGROUP.ARRIVE ;  /* 0x00000000000079c5 */ /* 0x000fd00000000000 */
[----:B------:R-:W-:Y:S01]  /*12eb0*/  HGMMA.64x64x16.F32 R24, gdesc[UR4], R24, gsb0 ;  /* 0x00e00000041879f0 */ /* 0x000fe20008000818 */
[----:B------:R-:W-:Y:S02]  /*12ec0*/  R2UR UR4, R10 ;  /* 0x000000000a0472ca */ /* 0x000fe400000e0000 */
[----:B------:R-:W-:Y:S02]  /*12ed0*/  R2UR UR5, R11 ;  /* 0x000000000b0572ca */ /* 0x000fe400000e0000 */
[----:B------:R-:W-:Y:S02]  /*12ee0*/  R2UR UR6, R4 ;  /* 0x00000000040672ca */ /* 0x000fe400000e0000 */
[----:B------:R-:W-:Y:S01]  /*12ef0*/  R2UR UR7, R5 ;  /* 0x00000000050772ca */ /* 0x000fe200000e0000 */
[----:B------:R-:W-:Y:S02]  /*12f00*/  WARPGROUP.DEPBAR.LE gsb0, 0x0 ;  /* 0x00008000000079c5 */ /* 0x000fe40000010000 */
[----:B------:R-:W-:-:S10]  /*12f10*/  WARPGROUP.ARRIVE ;  /* 0x00000000000079c5 */ /* 0x000fd40000000000 */
        /* <DEDUP_REMOVED lines=8> */
[----:B------:R-:W-:Y:S02]  /*12fa0*/  ULDC UR4, c[0x0][0x9d8] ;  /* 0x0002760000047ab9 */ /* 0x000fe40000000800 */
[----:B------:R-:W-:Y:S02]  /*12fb0*/  WARPGROUP.DEPBAR.LE gsb0, 0x0 ;  /* 0x00008000000079c5 */ /* 0x000fe40000010000 */
[----:B------:R-:W-:Y:S01]  /*12fc0*/  FMUL.FTZ R3, R33, UR4 ;  /* 0x0000000421037c20 */ /* 0x000fe20008410000 */
[----:B------:R-:W-:Y:S01]  /*12fd0*/  FMUL.FTZ R56, R24, UR4 ;  /* 0x0000000418387c20 */ /* 0x000fe20008410000 */
[----:B------:R-:W-:Y:S01]  /*12fe0*/  FMUL.FTZ R2, R32, UR4 ;  /* 0x0000000420027c20 */ /* 0x000fe20008410000 */
[----:B------:R-:W-:Y:S01]  /*12ff0*/  FMUL.FTZ R4, R36, UR4 ;  /* 0x0000000424047c20 */ /* 0x000fe20008410000 */
[----:B------:R0:W1:Y:S01]  /*13000*/  MUFU.TANH R61, R3 ;  /* 0x00000003003d7308 */ /* 0x0000620000002400 */
[----:B------:R-:W-:Y:S01]  /*13010*/  FMUL.FTZ R36, R39, UR4 ;  /* 0x0000000427247c20 */ /* 0x000fe20008410000 */
[----:B------:R-:W-:Y:S01]  /*13020*/  FMUL.FTZ R25, R25, UR4 ;  /* 0x0000000419197c20 */ /* 0x000fe20008410000 */
[----:B------:R-:W-:Y:S01]  /*13030*/  FMUL.FTZ R28, R28, UR4 ;  /* 0x000000041c1c7c20 */ /* 0x000fe20008410000 */
[----:B------:R-:W-:Y:S01]  /*13040*/  FMUL.FTZ R32, R34, UR4 ;  /* 0x0000000422207c20 */ /* 0x000fe20008410000 */
[----:B------:R-:W-:Y:S01]  /*13050*/  FMUL.FTZ R34, R38, UR4 ;  /* 0x0000000426227c20 */ /* 0x000fe20008410000 */
[----:B------:R-:W-:Y:S01]  /*13060*/  FMUL.FTZ R38, R42, UR4 ;  /* 0x000000042a267c20 */ /* 0x000fe20008410000 */
[----:B------:R-:W-:Y:S01]  /*13070*/  FMUL.FTZ R46, R46, UR4 ;  /* 0x000000042e2e7c20 */ /* 0x000fe20008410000 */
[----:B------:R3:W4:Y:S01]  /*13080*/  MUFU.TANH R60, R2 ;  /* 0x00000002003c7308 */ /* 0x0007220000002400 */
[----:B0-----:R-:W0:Y:S01]  /*13090*/  LDC R3, c[0x0][0x448] ;  /* 0x00011200ff037b82 */ /* 0x001e220000000800 */
[----:B------:R-:W-:Y:S01]  /*130a0*/  FMUL.FTZ R33, R35, UR4 ;  /* 0x0000000423217c20 */ /* 0x000fe20008410000 */
[----:B------:R-:W-:Y:S01]  /*130b0*/  FMUL.FTZ R0, R26, UR4 ;  /* 0x000000041a007c20 */ /* 0x000fe20008410000 */
[----:B------:R-:W-:Y:S01]  /*130c0*/  FMUL.FTZ R23, R30, UR4 ;  /* 0x000000041e177c20 */ /* 0x000fe20008410000 */
[----:B------:R-:W-:Y:S01]  /*130d0*/  FMUL.FTZ R5, R27, UR4 ;  /* 0x000000041b057c20 */ /* 0x000fe20008410000 */
[----:B------:R-:W-:Y:S01]  /*130e0*/  FMUL.FTZ R29, R29, UR4 ;  /* 0x000000041d1d7c20 */ /* 0x000fe20008410000 */
[----:B------:R-:W-:Y:S01]  /*130f0*/  FMUL.FTZ R26, R31, UR4 ;  /* 0x000000041f1a7c20 */ /* 0x000fe20008410000 */
[----:B------:R-:W0:Y:S01]  /*13100*/  MUFU.TANH R58, R25 ;  /* 0x00000019003a7308 */ /* 0x000e220000002400 */
[----:B---3--:R-:W-:Y:S01]  /*13110*/  FMUL.FTZ R2, R40, UR4 ;  /* 0x0000000428027c20 */ /* 0x008fe20008410000 */
[----:B------:R-:W-:Y:S01]  /*13120*/  FMUL.FTZ R37, R37, UR4 ;  /* 0x0000000425257c20 */ /* 0x000fe20008410000 */
[----:B------:R-:W-:Y:S01]  /*13130*/  FMUL.FTZ R41, R41, UR4 ;  /* 0x0000000429297c20 */ /* 0x000fe20008410000 */
[----:B------:R-:W-:Y:S01]  /*13140*/  FMUL.FTZ R40, R43, UR4 ;  /* 0x000000042b287c20 */ /* 0x000fe20008410000 */
[----:B------:R-:W-:Y:S01]  /*13150*/  FMUL.FTZ R44, R44, UR4 ;  /* 0x000000042c2c7c20 */ /* 0x000fe20008410000 */
[----:B------:R-:W-:Y:S01]  /*13160*/  FMUL.FTZ R45, R45, UR4 ;  /* 0x000000042d2d7c20 */ /* 0x000fe20008410000 */
[----:B------:R-:W-:Y:S01]  /*13170*/  FMUL.FTZ R47, R47, UR4 ;  /* 0x000000042f2f7c20 */ /* 0x000fe20008410000 */
[----:B------:R2:W3:Y:S01]  /*13180*/  MUFU.TANH R39, R2 ;  /* 0x0000000200277308 */ /* 0x0004e20000002400 */
[----:B------:R-:W-:Y:S01]  /*13190*/  FMUL.FTZ R48, R48, UR4 ;  /* 0x0000000430307c20 */ /* 0x000fe20008410000 */
[----:B------:R-:W-:Y:S01]  /*131a0*/  FMUL.FTZ R49, R49, UR4 ;  /* 0x0000000431317c20 */ /* 0x000fe20008410000 */
[----:B------:R-:W-:Y:S01]  /*131b0*/  FMUL.FTZ R50, R50, UR4 ;  /* 0x0000000432327c20 */ /* 0x000fe20008410000 */
[----:B------:R-:W-:Y:S01]  /*131c0*/  FMUL.FTZ R52, R52, UR4 ;  /* 0x0000000434347c20 */ /* 0x000fe20008410000 */
[----:B------:R-:W-:Y:S01]  /*131d0*/  FMUL.FTZ R53, R53, UR4 ;  /* 0x0000000435357c20 */ /* 0x000fe20008410000 */
[----:B------:R-:W-:-:S02]  /*131e0*/  FMUL.FTZ R30, R55, UR4 ;  /* 0x00000004371e7c20 */ /* 0x000fc40008410000 */
[----:B------:R1:W0:Y:S02]  /*131f0*/  MUFU.TANH R59, R28 ;  /* 0x0000001c003b7308 */ /* 0x0002240000002400 */
[----:B0-----:R-:W-:Y:S02]  /*13200*/  ISETP.NE.AND P2, PT, R3, 0x1, PT ;  /* 0x000000010300780c */ /* 0x001fe40003f45270 */
[----:B--2---:R-:W-:-:S05]  /*13210*/  IADD3 R2, R67, R80, RZ ;  /* 0x0000005043027210 */ /* 0x004fca0007ffe0ff */
[----:B------:R-:W-:Y:S01]  /*13220*/  IMAD.MOV.U32 R42, RZ, RZ, R2 ;  /* 0x000000ffff2a7224 */ /* 0x000fe200078e0002 */
[----:B------:R0:W2:Y:S01]  /*13230*/  MUFU.TANH R64, R46 ;  /* 0x0000002e00407308 */ /* 0x0000a20000002400 */
[----:B-1----:R-:W-:-:S04]  /*13240*/  IMAD.MOV.U32 R28, RZ, RZ, -0x40 ;  /* 0xffffffc0ff1c7424 */ /* 0x002fc800078e00ff */
[----:B------:R-:W1:Y:S03]  /*13250*/  @P2 LDC R3, c[0x0][0x44c] ;  /* 0x00011300ff032b82 */ /* 0x000e660000000800 */
[----:B------:R4:W1:Y:S01]  /*13260*/  MUFU.TANH R35, R4 ;  /* 0x0000000400237308 */ /* 0x0008620000002400 */
[C---:B0-----:R-:W-:Y:S02]  /*13270*/  IMAD R46, R103.reuse, R28, 0x40 ;  /* 0x00000040672e7424 */ /* 0x041fe400078e021c */
[----:B------:R-:W-:Y:S01]  /*13280*/  FMUL.FTZ R28, R54, UR4 ;  /* 0x00000004361c7c20 */ /* 0x000fe20008410000 */
[----:B------:R-:W-:Y:S01]  /*13290*/  LEA R54, R103, 0xffffffc0, 0x6 ;  /* 0xffffffc067367811 */ /* 0x000fe200078e30ff */
[----:B------:R-:W0:Y:S03]  /*132a0*/  @P2 LDC R24, c[0x0][0x450] ;  /* 0x00011400ff182b82 */ /* 0x000e260000000800 */
[----:B------:R3:W0:Y:S01]  /*132b0*/  MUFU.TANH R62, R44 ;  /* 0x0000002c003e7308 */ /* 0x0006220000002400 */
[----:B----4-:R-:W-:Y:S01]  /*132c0*/  FMUL.FTZ R4, R51, UR4 ;  /* 0x0000000433047c20 */ /* 0x010fe20008410000 */
[----:B------:R-:W-:-:S02]  /*132d0*/  ULDC UR4, c[0x0][0x9dc] ;  /* 0x0002770000047ab9 */ /* 0x000fc40000000800 */
[----:B------:R-:W-:-:S04]  /*132e0*/  ULOP3.LUT UR8, URZ, UR4, URZ, 0x33, !UPT ;  /* 0x000000043f087292 */ /* 0x000fc8000f8e333f */
[----:B------:R-:W4:Y:S01]  /*132f0*/  MUFU.TANH R56, R56 ;  /* 0x0000003800387308 */ /* 0x000f220000002400 */
[----:B---3--:R-:W-:Y:S02]  /*13300*/  VIADD R44, R46, 0x1 ;  /* 0x000000012e2c7836 */ /* 0x008fe40000000000 */
[----:B------:R-:W-:Y:S02]  /*13310*/  IMAD.U32 R27, RZ, RZ, UR8 ;  /* 0x00000008ff1b7e24 */ /* 0x000fe4000f8e00ff */
[----:B-1----:R-:W-:-:S03]  /*13320*/  @P2 IMAD.HI.U32 R3, R2, R3, RZ ;  /* 0x0000000302032227 */ /* 0x002fc600078e00ff */
[----:B------:R-:W-:Y:S01]  /*13330*/  STL [R1+0x28], R27 ;  /* 0x0000281b01007387 */ /* 0x000fe20000100800 */
[----:B------:R-:W-:Y:S01]  /*13340*/  @!P1 VIADD R2, R57, 0x30840 ;  /* 0x0003084039029836 */ /* 0x000fe20000000000 */
[----:B------:R-:W1:Y:S01]  /*13350*/  MUFU.TANH R0, R0 ;  /* 0x0000000000007308 */ /* 0x000e620000002400 */
[----:B------:R-:W-:Y:S01]  /*13360*/  IMAD R44, R229, -0x2, R44 ;  /* 0xfffffffee52c7824 */ /* 0x000fe200078e022c */
[----:B0-----:R-:W-:Y:S02]  /*13370*/  @P2 SHF.R.U32.HI R42, RZ, R24, R3 ;  /* 0x00000018ff2a2219 */ /* 0x001fe40000011603 */
[----:B------:R-:W0:Y:S01]  /*13380*/  LDC.64 R24, c[0x0][0x9e0] ;  /* 0x00027800ff187b82 */ /* 0x000e220000000a00 */
[----:B------:R-:W-:Y:S02]  /*13390*/  @!P1 PRMT R2, RZ, 0x654, R2 ;  /* 0x00000654ff029816 */ /* 0x000fe40000000002 */
[----:B------:R-:W3:Y:S01]  /*133a0*/  SHFL.IDX PT, R70, R42, RZ, 0x1c1f ;  /* 0x001c1fff2a467589 */ /* 0x000ee200000e0000 */
[----:B------:R-:W0:Y:S01]  /*133b0*/  MUFU.TANH R5, R5 ;  /* 0x0000000500057308 */ /* 0x000e220000002400 */
[----:B------:R-:W-:Y:S01]  /*133c0*/  IADD3 R3, -R220, R44, R221 ;  /* 0x0000002cdc037210 */ /* 0x000fe20007ffe1dd */
[----:B------:R2:W-:Y:S04]  /*133d0*/  @!P1 SYNCS.ARRIVE.TRANS64.RED.A1T0 RZ, [R2+URZ], RZ ;  /* 0x000000ff02ff99a7 */ /* 0x0005e8000810043f */
[----:B------:R-:W-:-:S02]  /*133e0*/  VIADD R67, R3, UR8 ;  /* 0x0000000803437c36 */ /* 0x000fc40008000000 */
[----:B------:R-:W0:Y:S01]  /*133f0*/  MUFU.TANH R29, R29 ;  /* 0x0000001d001d7308 */ /* 0x000e220000002400 */
[----:B--2---:R-:W-:-:S07]  /*13400*/  IADD3 R2, R221, R46, RZ ;  /* 0x0000002edd027210 */ /* 0x004fce0007ffe0ff */
[----:B------:R-:W2:Y:S01]  /*13410*/  MUFU.TANH R23, R23 ;  /* 0x0000001700177308 */ /* 0x000ea20000002400 */
[----:B------:R-:W-:Y:S01]  /*13420*/  IMAD R57, R229, -0x2, R2 ;  /* 0xfffffffee5397824 */ /* 0x000fe200078e0202 */
[----:B0-----:R-:W-:Y:S01]  /*13430*/  ISETP.GE.AND P3, PT, R25, 0x1, PT ;  /* 0x000000011900780c */ /* 0x001fe20003f66270 */
[----:B------:R-:W-:Y:S02]  /*13440*/  IMAD.IADD R68, R3, 0x1, R24 ;  /* 0x0000000103447824 */ /* 0x000fe400078e0218 */
[----:B---3--:R-:W-:-:S03]  /*13450*/  IMAD.IADD R31, R67, 0x1, R70 ;  /* 0x00000001431f7824 */ /* 0x008fc600078e0246 */
[----:B------:R-:W0:Y:S01]  /*13460*/  MUFU.TANH R26, R26 ;  /* 0x0000001a001a7308 */ /* 0x000e220000002400 */
[----:B------:R-:W-:-:S07]  /*13470*/  VIADDMNMX R44, R70, R68, R57, PT ;  /* 0x00000044462c7246 */ /* 0x000fce0003800139 */
[----:B------:R-:W3:Y:S08]  /*13480*/  MUFU.TANH R32, R32 ;  /* 0x0000002000207308 */ /* 0x000ef00000002400 */
        /* <DEDUP_REMOVED lines=8> */
[----:B------:R0:W0:Y:S08]  /*13510*/  MUFU.TANH R66, R47 ;  /* 0x0000002f00427308 */ /* 0x0000300000002400 */
[----:B------:R-:W0:Y:S08]  /*13520*/  MUFU.TANH R48, R48 ;  /* 0x0000003000307308 */ /* 0x000e300000002400 */
[----:B------:R0:W0:Y:S08]  /*13530*/  MUFU.TANH R65, R49 ;  /* 0x0000003100417308 */ /* 0x0000300000002400 */
[----:B------:R-:W0:Y:S08]  /*13540*/  MUFU.TANH R50, R50 ;  /* 0x0000003200327308 */ /* 0x000e300000002400 */
[----:B------:R-:W0:Y:S08]  /*13550*/  MUFU.TANH R4, R4 ;  /* 0x0000000400047308 */ /* 0x000e300000002400 */
[----:B------:R-:W0:Y:S08]  /*13560*/  MUFU.TANH R52, R52 ;  /* 0x0000003400347308 */ /* 0x000e300000002400 */
[----:B------:R-:W0:Y:S08]  /*13570*/  MUFU.TANH R53, R53 ;  /* 0x0000003500357308 */ /* 0x000e300000002400 */
[----:B------:R-:W0:Y:S08]  /*13580*/  MUFU.TANH R28, R28 ;  /* 0x0000001c001c7308 */ /* 0x000e300000002400 */
[----:B------:R-:W0:Y:S01]  /*13590*/  MUFU.TANH R30, R30 ;  /* 0x0000001e001e7308 */ /* 0x000e220000002400 */
[----:B-1234-:R-:W-:Y:S05]  /*135a0*/  @!P3 BRA `(.L_x_1942) ;  /* 0x000000000050b947 */ /* 0x01efea0003800000 */
[----:B------:R-:W-:Y:S01]  /*135b0*/  IADD3 R27, -R220, R221, R70 ;  /* 0x000000dddc1b7210 */ /* 0x000fe20007ffe146 */
[----:B------:R-:W-:Y:S03]  /*135c0*/  BSSY B0, `(.L_x_1943) ;  /* 0x000000e000007945 */ /* 0x000fe60003800000 */
[----:B------:R-:W-:-:S13]  /*135d0*/  ISETP.GT.AND P4, PT, R27, -0x1, PT ;  /* 0xffffffff1b00780c */ /* 0x000fda0003f84270 */
        /* <DEDUP_REMOVED lines=8> */
.L_x_1944:
[----:B------:R-:W-:-:S13]  /*13660*/  ISETP.NE.AND P4, PT, R25, 0x1, PT ;  /* 0x000000011900780c */ /* 0x000fda0003f85270 */
[----:B------:R-:W1:Y:S02]  /*13670*/  @P4 LDC.64 R2, c[0x0][0x9e8] ;  /* 0x00027a00ff024b82 */ /* 0x000e640000000a00 */
[----:B-1----:R-:W-:-:S05]  /*13680*/  @P4 IMAD.HI.U32 R2, R27, R2, RZ ;  /* 0x000000021b024227 */ /* 0x002fca00078e00ff */
[----:B------:R-:W-:-:S07]  /*13690*/  @P4 SHF.R.U32.HI R27, RZ, R3, R2 ;  /* 0x00000003ff1b4219 */ /* 0x000fce0000011602 */
.L_x_1945:
[----:B------:R-:W-:Y:S05]  /*136a0*/  BSYNC B0 ;  /* 0x0000000000007941 */ /* 0x000fea0003800000 */
.L_x_1943:
[----:B------:R-:W-:-:S04]  /*136b0*/  IMAD R2, R27, R25, -R54 ;  /* 0x000000191b027224 */ /* 0x000fc800078e0a36 */
[----:B------:R-:W-:-:S05]  /*136c0*/  IMAD R2, R229, -0x2, R2 ;  /* 0xfffffffee5027824 */ /* 0x000fca00078e0202 */
[----:B------:R-:W-:Y:S02]  /*136d0*/  VIMNMX R31, R31, R2, !PT ;  /* 0x000000021f1f7248 */ /* 0x000fe40007fe0100 */
[----:B------:R-:W-:-:S07]  /*136e0*/  VIADDMNMX R44, R2, R25, R44, PT ;  /* 0x00000019022c7246 */ /* 0x000fce000380012c */
.L_x_1942:
[C---:B------:R-:W-:Y:S01]  /*136f0*/  ISETP.GE.AND P4, PT, R46.reuse, 0x2, PT ;  /* 0x000000022e00780c */ /* 0x040fe20003f86270 */
[----:B------:R-:W1:Y:S01]  /*13700*/  SHFL.IDX PT, R42, R42, 0x1, 0x1c1f ;  /* 0x003c1f002a2a7f89 */ /* 0x000e6200000e0000 */
[----:B------:R-:W-:Y:S02]  /*13710*/  ISETP.GE.AND P6, PT, R46, 0x9, PT ;  /* 0x000000092e00780c */ /* 0x000fe40003fc6270 */
[----:B------:R-:W-:-:S04]  /*13720*/  ISETP.GT.AND P5, PT, R31, 0x1, !P4 ;  /* 0x000000011f00780c */ /* 0x000fc800067a4270 */
[----:B------:R-:W-:-:S04]  /*13730*/  ISETP.LT.OR P5, PT, R44, 0x2, P5 ;  /* 0x000000022c00780c */ /* 0x000fc80002fa1670 */
        /* <DEDUP_REMOVED lines=20> */
[----:B0-----:R-:W-:Y:S02]  /*13880*/  FSEL R49, R61, -INF , !P5 ;  /* 0xff8000003d317808 */ /* 0x001fe40006800000 */
        /* <DEDUP_REMOVED lines=48> */
[----:B------:R-:W-:Y:S02]  /*13b90*/  ISETP.GE.AND P6, PT, R46, 0x3a, PT ;  /* 0x0000003a2e00780c */ /* 0x000fe40003fc6270 */
[----:B-1----:R-:W-:Y:S02]  /*13ba0*/  IADD3 R46, R67, R42, RZ ;  /* 0x0000002a432e7210 */ /* 0x002fe40007ffe0ff */
[----:B------:R-:W-:Y:S02]  /*13bb0*/  P2R R52, PR, RZ, 0x40 ;  /* 0x00000040ff347803 */ /* 0x000fe40000000000 */
[----:B------:R-:W-:-:S04]  /*13bc0*/  ISETP.GT.AND P6, PT, R31, 0x39, !P6 ;  /* 0x000000391f00780c */ /* 0x000fc800077c4270 */
[----:B------:R-:W-:Y:S02]  /*13bd0*/  ISETP.LT.OR P6, PT, R44, 0x3a, P6 ;  /* 0x0000003a2c00780c */ /* 0x000fe400037c1670 */
[----:B------:R-:W-:Y:S02]  /*13be0*/  VIADDMNMX R44, R42, R68, R57, PT ;  /* 0x000000442a2c7246 */ /* 0x000fe40003800139 */
[----:B------:R-:W-:Y:S01]  /*13bf0*/  FSEL R31, R53, -INF , !P6 ;  /* 0xff800000351f7808 */ /* 0x000fe20007000000 */
[----:B------:R-:W-:Y:S08]  /*13c00*/  @!P3 BRA `(.L_x_1946) ;  /* 0x000000000050b947 */ /* 0x000ff00003800000 */
[----:B------:R-:W-:Y:S01]  /*13c10*/  IADD3 R42, -R220, R221, R42 ;  /* 0x000000dddc2a7210 */ /* 0x000fe20007ffe12a */
[----:B------:R-:W-:Y:S03]  /*13c20*/  BSSY B0, `(.L_x_1947) ;  /* 0x000000e000007945 */ /* 0x000fe60003800000 */
        /* <DEDUP_REMOVED lines=9> */
.L_x_1948:
[----:B------:R-:W-:-:S13]  /*13cc0*/  ISETP.NE.AND P6, PT, R25, 0x1, PT ;  /* 0x000000011900780c */ /* 0x000fda0003fc5270 */
[----:B------:R-:W0:Y:S02]  /*13cd0*/  @P6 LDC.64 R2, c[0x0][0x9e8] ;  /* 0x00027a00ff026b82 */ /* 0x000e240000000a00 */
[----:B0-----:R-:W-:-:S05]  /*13ce0*/  @P6 IMAD.HI.U32 R2, R42, R2, RZ ;  /* 0x000000022a026227 */ /* 0x001fca00078e00ff */
[----:B------:R-:W-:-:S07]  /*13cf0*/  @P6 SHF.R.U32.HI R42, RZ, R3, R2 ;  /* 0x00000003ff2a6219 */ /* 0x000fce0000011602 */
.L_x_1949:
[----:B------:R-:W-:Y:S05]  /*13d00*/  BSYNC B0 ;  /* 0x0000000000007941 */ /* 0x000fea0003800000 */
.L_x_1947:
[----:B------:R-:W-:-:S04]  /*13d10*/  IMAD R42, R42, R25, -R54 ;  /* 0x000000192a2a7224 */ /* 0x000fc800078e0a36 */
[----:B------:R-:W-:-:S05]  /*13d20*/  IMAD R3, R229, -0x2, R42 ;  /* 0xfffffffee5037824 */ /* 0x000fca00078e022a */
[----:B------:R-:W-:Y:S02]  /*13d30*/  VIMNMX R46, R46, R3, !PT ;  /* 0x000000032e2e7248 */ /* 0x000fe40007fe0100 */
[----:B------:R-:W-:-:S07]  /*13d40*/  VIADDMNMX R44, R3, R25, R44, PT ;  /* 0x00000019032c7246 */ /* 0x000fce000380012c */
.L_x_1946:
[----:B------:R-:W-:Y:S01]  /*13d50*/  ISETP.GT.AND P4, PT, R46, 0x1, !P4 ;  /* 0x000000012e00780c */ /* 0x000fe20006784270 */
[----:B------:R-:W-:Y:S01]  /*13d60*/  ULDC UR4, c[0x0][0x988] ;  /* 0x0002620000047ab9 */ /* 0x000fe20000000800 */
[----:B------:R-:W-:Y:S02]  /*13d70*/  ISETP.NE.AND P6, PT, R58, RZ, PT ;  /* 0x000000ff3a00720c */ /* 0x000fe40003fc5270 */
[----:B------:R-:W-:Y:S02]  /*13d80*/  ISETP.LT.OR P4, PT, R44, 0x2, P4 ;  /* 0x000000022c00780c */ /* 0x000fe40002781670 */
[----:B------:R-:W-:Y:S02]  /*13d90*/  FMNMX.FTZ R2, R73, R75, !PT ;  /* 0x0000004b49027209 */ /* 0x000fe40007810000 */
[----:B------:R-:W-:Y:S02]  /*13da0*/  FSEL R57, R5, -INF , !P4 ;  /* 0xff80000005397808 */ /* 0x000fe40006000000 */
[----:B------:R-:W-:-:S02]  /*13db0*/  ISETP.GT.AND P4, PT, R46, 0x8, !P6 ;  /* 0x000000082e00780c */ /* 0x000fc40007784270 */
[----:B------:R-:W-:Y:S02]  /*13dc0*/  FMNMX.FTZ R2, R81, R2, !PT ;  /* 0x0000000251027209 */ /* 0x000fe40007810000 */
[----:B------:R-:W-:Y:S02]  /*13dd0*/  ISETP.LT.OR P4, PT, R44, 0x9, P4 ;  /* 0x000000092c00780c */ /* 0x000fe40002781670 */
[----:B------:R-:W-:Y:S02]  /*13de0*/  FMNMX.FTZ R2, R55, R2, !PT ;  /* 0x0000000237027209 */ /* 0x000fe40007810000 */
[----:B------:R-:W-:Y:S02]  /*13df0*/  FSEL R59, R23, -INF , !P4 ;  /* 0xff800000173b7808 */ /* 0x000fe40006000000 */
[----:B------:R-:W-:Y:S02]  /*13e00*/  ISETP.NE.AND P4, PT, R69, RZ, PT ;  /* 0x000000ff4500720c */ /* 0x000fe40003f85270 */
[----:B------:R-:W-:-:S02]  /*13e10*/  FMNMX.FTZ R2, R51, R2, !PT ;  /* 0x0000000233027209 */ /* 0x000fc40007810000 */
[----:B------:R-:W-:Y:S02]  /*13e20*/  ISETP.GT.AND P4, PT, R46, 0x9, !P4 ;  /* 0x000000092e00780c */ /* 0x000fe40006784270 */
[----:B------:R-:W-:Y:S02]  /*13e30*/  FMNMX.FTZ R2, R49, R2, !PT ;  /* 0x0000000231027209 */ /* 0x000fe40007810000 */
[----:B------:R-:W-:Y:S02]  /*13e40*/  ISETP.LT.OR P4, PT, R44, 0xa, P4 ;  /* 0x0000000a2c00780c */ /* 0x000fe40002781670 */
        /* <DEDUP_REMOVED lines=21> */
[----:B------:R-:W-:Y:S01]  /*13fa0*/  FMNMX.FTZ R32, R31, R2, !PT ;  /* 0x000000021f207209 */ /* 0x000fe20007810000 */
[----:B------:R-:W-:Y:S01]  /*13fb0*/  IMAD.U32 R2, RZ, RZ, UR4 ;  /* 0x00000004ff027e24 */ /* 0x000fe2000f8e00ff */
[----:B------:R-:W-:Y:S02]  /*13fc0*/  FSEL R67, R34, -INF , !P4 ;  /* 0xff80000022437808 */ /* 0x000fe40006000000 */
[----:B------:R-:W-:Y:S01]  /*13fd0*/  ISETP.NE.AND P4, PT, R72, RZ, PT ;  /* 0x000000ff4800720c */ /* 0x000fe20003f85270 */
[----:B------:R-:W0:Y:S01]  /*13fe0*/  SHFL.BFLY PT, R3, R32, 0x2, 0x1f ;  /* 0x0c401f0020037f89 */ /* 0x000e2200000e0000 */
[----:B------:R-:W-:Y:S02]  /*13ff0*/  ISETP.NE.AND P6, PT, R48, RZ, PT ;  /* 0x000000ff3000720c */ /* 0x000fe40003fc5270 */
[C---:B------:R-:W-:Y:S02]  /*14000*/  ISETP.GT.AND P4, PT, R46.reuse, 0x19, !P4 ;  /* 0x000000192e00780c */ /* 0x040fe40006784270 */
[----:B------:R-:W-:-:S02]  /*14010*/  ISETP.GT.AND P5, PT, R46, 0x38, !P5 ;  /* 0x000000382e00780c */ /* 0x000fc40006fa4270 */
[C---:B------:R-:W-:Y:S02]  /*14020*/  ISETP.LT.OR P4, PT, R44.reuse, 0x1a, P4 ;  /* 0x0000001a2c00780c */ /* 0x040fe40002781670 */
[----:B------:R-:W-:Y:S02]  /*14030*/  ISETP.LT.OR P5, PT, R44, 0x39, P5 ;  /* 0x000000392c00780c */ /* 0x000fe40002fa1670 */
[----:B------:R-:W-:Y:S02]  /*14040*/  FSEL R69, R36, -INF , !P4 ;  /* 0xff80000024457808 */ /* 0x000fe40006000000 */
[----:B------:R-:W-:-:S04]  /*14050*/  ISETP.NE.AND P4, PT, R74, RZ, PT ;  /* 0x000000ff4a00720c */ /* 0x000fc80003f85270 */
[----:B------:R-:W-:-:S04]  /*14060*/  ISETP.GT.AND P4, PT, R46, 0x20, !P4 ;  /* 0x000000202e00780c */ /* 0x000fc80006784270 */
[----:B------:R-:W-:Y:S02]  /*14070*/  ISETP.LT.OR P4, PT, R44, 0x21, P4 ;  /* 0x000000212c00780c */ /* 0x000fe40002781670 */
[----:B0-----:R-:W-:Y:S02]  /*14080*/  FMNMX.FTZ R34, R32, R3, !PT ;  /* 0x0000000320227209 */ /* 0x001fe40007810000 */
[----:B------:R-:W-:Y:S02]  /*14090*/  FSEL R71, R38, -INF , !P4 ;  /* 0xff80000026477808 */ /* 0x000fe40006000000 */
[----:B------:R-:W-:Y:S01]  /*140a0*/  ISETP.NE.AND P4, PT, R76, RZ, PT ;  /* 0x000000ff4c00720c */ /* 0x000fe20003f85270 */
[----:B------:R-:W0:Y:S03]  /*140b0*/  SHFL.BFLY PT, R3, R34, 0x1, 0x1f ;  /* 0x0c201f0022037f89 */ /* 0x000e2600000e0000 */
[----:B------:R-:W-:-:S04]  /*140c0*/  ISETP.GT.AND P4, PT, R46, 0x21, !P4 ;  /* 0x000000212e00780c */ /* 0x000fc80006784270 */
[----:B------:R-:W-:-:S04]  /*140d0*/  ISETP.LT.OR P4, PT, R44, 0x22, P4 ;  /* 0x000000222c00780c */ /* 0x000fc80002781670 */
[----:B------:R-:W-:Y:S02]  /*140e0*/  FSEL R53, R40, -INF , !P4 ;  /* 0xff80000028357808 */ /* 0x000fe40006000000 */
[----:B------:R-:W-:-:S04]  /*140f0*/  ISETP.NE.AND P4, PT, R77, RZ, PT ;  /* 0x000000ff4d00720c */ /* 0x000fc80003f85270 */
[----:B------:R-:W-:-:S04]  /*14100*/  ISETP.GT.AND P4, PT, R46, 0x28, !P4 ;  /* 0x000000282e00780c */ /* 0x000fc80006784270 */
[----:B------:R-:W-:Y:S02]  /*14110*/  ISETP.LT.OR P4, PT, R44, 0x29, P4 ;  /* 0x000000292c00780c */ /* 0x000fe40002781670 */
[----:B0-----:R-:W-:Y:S02]  /*14120*/  FMNMX.FTZ R3, R34, R3, !PT ;  /* 0x0000000322037209 */ /* 0x001fe40007810000 */
[----:B------:R-:W-:Y:S02]  /*14130*/  FSEL R33, R64, -INF , !P4 ;  /* 0xff80000040217808 */ /* 0x000fe40006000000 */
[----:B------:R-:W-:Y:S01]  /*14140*/  ISETP.NE.AND P4, PT, R62, RZ, PT ;  /* 0x000000ff3e00720c */ /* 0x000fe20003f85270 */
[----:B------:R-:W-:-:S03]  /*14150*/  FMUL.FTZ R26, R3, R2 ;  /* 0x00000002031a7220 */ /* 0x000fc60000410000 */
[----:B------:R-:W-:-:S04]  /*14160*/  ISETP.GT.AND P4, PT, R46, 0x29, !P4 ;  /* 0x000000292e00780c */ /* 0x000fc80006784270 */
[----:B------:R-:W-:-:S04]  /*14170*/  ISETP.LT.OR P4, PT, R44, 0x2a, P4 ;  /* 0x0000002a2c00780c */ /* 0x000fc80002781670 */
[----:B------:R-:W-:Y:S02]  /*14180*/  FSEL R23, R66, -INF , !P4 ;  /* 0xff80000042177808 */ /* 0x000fe40006000000 */
[----:B------:R-:W-:-:S04]  /*14190*/  ISETP.NE.AND P4, PT, R78, RZ, PT ;  /* 0x000000ff4e00720c */ /* 0x000fc80003f85270 */
[----:B------:R-:W-:-:S04]  /*141a0*/  ISETP.GT.AND P4, PT, R46, 0x30, !P4 ;  /* 0x000000302e00780c */ /* 0x000fc80006784270 */
[----:B------:R-:W-:-:S04]  /*141b0*/  ISETP.LT.OR P4, PT, R44, 0x31, P4 ;  /* 0x000000312c00780c */ /* 0x000fc80002781670 */
[----:B------:R-:W-:Y:S02]  /*141c0*/  FSEL R5, R50, -INF , !P4 ;  /* 0xff80000032057808 */ /* 0x000fe40006000000 */
[----:B------:R-:W-:Y:S02]  /*141d0*/  ISETP.GT.AND P4, PT, R46, RZ, !P6 ;  /* 0x000000ff2e00720c */ /* 0x000fe40007784270 */
[----:B------:R-:W-:Y:S02]  /*141e0*/  ISETP.NE.AND P6, PT, R52, RZ, PT ;  /* 0x000000ff3400720c */ /* 0x000fe40003fc5270 */
[----:B------:R-:W-:Y:S02]  /*141f0*/  ISETP.LT.OR P4, PT, R44, 0x1, P4 ;  /* 0x000000012c00780c */ /* 0x000fe40002781670 */
[----:B------:R-:W-:Y:S02]  /*14200*/  ISETP.GT.AND P6, PT, R46, 0x39, !P6 ;  /* 0x000000392e00780c */ /* 0x000fe400077c4270 */
[----:B------:R-:W-:-:S02]  /*14210*/  FSEL R0, R0, -INF , !P4 ;  /* 0xff80000000007808 */ /* 0x000fc40006000000 */
[----:B------:R-:W-:Y:S02]  /*14220*/  FSETP.NEU.FTZ.AND P4, PT, R3, -INF , PT ;  /* 0xff8000000300780b */ /* 0x000fe40003f9d000 */
[----:B------:R-:W-:Y:S02]  /*14230*/  ISETP.LT.OR P6, PT, R44, 0x3a, P6 ;  /* 0x0000003a2c00780c */ /* 0x000fe400037c1670 */
[----:B------:R-:W-:Y:S02]  /*14240*/  FSEL R36, R26, RZ, P4 ;  /* 0x000000ff1a247208 */ /* 0x000fe40002000000 */
[----:B------:R-:W-:Y:S02]  /*14250*/  FMNMX.FTZ R26, R0, R57, !PT ;  /* 0x00000039001a7209 */ /* 0x000fe40007810000 */
[----:B------:R-:W-:Y:S01]  /*14260*/  ISETP.NE.AND P4, PT, R79, RZ, PT ;  /* 0x000000ff4f00720c */ /* 0x000fe20003f85270 */
[--C-:B------:R-:W-:Y:S01]  /*14270*/  FFMA.FTZ R32, R73, R2, -R36.reuse ;  /* 0x0000000249207223 */ /* 0x100fe20000010824 */
[----:B------:R-:W-:Y:S01]  /*14280*/  FMNMX.FTZ R26, R59, R26, !PT ;  /* 0x0000001a3b1a7209 */ /* 0x000fe20007810000 */
[-CC-:B------:R-:W-:Y:S01]  /*14290*/  FFMA.FTZ R51, R51, R2.reuse, -R36.reuse ;  /* 0x0000000233337223 */ /* 0x180fe20000010824 */
[----:B------:R-:W-:Y:S01]  /*142a0*/  ISETP.GT.AND P4, PT, R46, 0x31, !P4 ;  /* 0x000000312e00780c */ /* 0x000fe20006784270 */
[--C-:B------:R-:W-:Y:S01]  /*142b0*/  FFMA.FTZ R29, R29, R2, -R36.reuse ;  /* 0x000000021d1d7223 */ /* 0x100fe20000010824 */
[----:B------:R-:W-:Y:S01]  /*142c0*/  FMNMX.FTZ R26, R61, R26, !PT ;  /* 0x0000001a3d1a7209 */ /* 0x000fe20007810000 */
[----:B------:R-:W-:Y:S01]  /*142d0*/  MUFU.EX2 R32, R32 ;  /* 0x0000002000207308 */ /* 0x000fe20000000800 */
[----:B------:R-:W-:Y:S01]  /*142e0*/  ISETP.LT.OR P4, PT, R44, 0x32, P4 ;  /* 0x000000322c00780c */ /* 0x000fe20002781670 */
[--C-:B------:R-:W-:Y:S01]  /*142f0*/  FFMA.FTZ R49, R49, R2, -R36.reuse ;  /* 0x0000000231317223 */ /* 0x100fe20000010824 */
[----:B------:R-:W-:Y:S01]  /*14300*/  FMNMX.FTZ R26, R63, R26, !PT ;  /* 0x0000001a3f1a7209 */ /* 0x000fe20007810000 */
[-CC-:B------:R-:W-:Y:S01]  /*14310*/  FFMA.FTZ R47, R47, R2.reuse, -R36.reuse ;  /* 0x000000022f2f7223 */ /* 0x180fe20000010824 */
[----:B------:R-:W-:Y:S01]  /*14320*/  FSEL R73, R4, -INF , !P4 ;  /* 0xff80000004497808 */ /* 0x000fe20006000000 */
[--C-:B------:R-:W-:Y:S01]  /*14330*/  FFMA.FTZ R4, R75, R2, -R36.reuse ;  /* 0x000000024b047223 */ /* 0x100fe20000010824 */
[----:B------:R-:W-:Y:S01]  /*14340*/  FMNMX.FTZ R26, R65, R26, !PT ;  /* 0x0000001a411a7209 */ /* 0x000fe20007810000 */
[----:B------:R-:W-:Y:S01]  /*14350*/  MUFU.EX2 R51, R51 ;  /* 0x0000003300337308 */ /* 0x000fe20000000800 */
[----:B------:R-:W-:Y:S01]  /*14360*/  FSEL R75, R28, -INF , !P5 ;  /* 0xff8000001c4b7808 */ /* 0x000fe20006800000 */
[--C-:B------:R-:W-:Y:S01]  /*14370*/  FFMA.FTZ R28, R81, R2, -R36.reuse ;  /* 0x00000002511c7223 */ /* 0x100fe20000010824 */
[----:B------:R-:W-:Y:S01]  /*14380*/  FMNMX.FTZ R26, R67, R26, !PT ;  /* 0x0000001a431a7209 */ /* 0x000fe20007810000 */
[-CC-:B------:R-:W-:Y:S01]  /*14390*/  FFMA.FTZ R45, R45, R2.reuse, -R36.reuse ;  /* 0x000000022d2d7223 */ /* 0x180fe20000010824 */
[----:B------:R-:W-:Y:S01]  /*143a0*/  FSEL R77, R30, -INF , !P6 ;  /* 0xff8000001e4d7808 */ /* 0x000fe20007000000 */
[--C-:B------:R-:W-:Y:S01]  /*143b0*/  FFMA.FTZ R30, R55, R2, -R36.reuse ;  /* 0x00000002371e7223 */ /* 0x100fe20000010824 */
[----:B------:R-:W-:Y:S01]  /*143c0*/  FMNMX.FTZ R26, R69, R26, !PT ;  /* 0x0000001a451a7209 */ /* 0x000fe20007810000 */
[----:B------:R-:W0:Y:S01]  /*143d0*/  MUFU.EX2 R79, R4 ;  /* 0x00000004004f7308 */ /* 0x000e220000000800 */
[-CC-:B------:R-:W-:Y:S01]  /*143e0*/  FFMA.FTZ R43, R43, R2.reuse, -R36.reuse ;  /* 0x000000022b2b7223 */ /* 0x180fe20000010824 */
[--C-:B------:R-:W-:Y:S01]  /*143f0*/  FFMA.FTZ R31, R31, R2, -R36.reuse ;  /* 0x000000021f1f7223 */ /* 0x100fe20000010824 */
[----:B------:R-:W-:Y:S01]  /*14400*/  FMNMX.FTZ R26, R71, R26, !PT ;  /* 0x0000001a471a7209 */ /* 0x000fe20007810000 */
[-CC-:B------:R-:W-:Y:S01]  /*14410*/  FFMA.FTZ R41, R41, R2.reuse, -R36.reuse ;  /* 0x0000000229297223 */ /* 0x180fe20000010824 */
[-CC-:B------:R-:W-:Y:S01]  /*14420*/  FFMA.FTZ R39, R39, R2.reuse, -R36.reuse ;  /* 0x0000000227277223 */ /* 0x180fe20000010824 */
[--C-:B------:R-:W-:Y:S01]  /*14430*/  FFMA.FTZ R37, R37, R2, -R36.reuse ;  /* 0x0000000225257223 */ /* 0x100fe20000010824 */
[----:B------:R-:W-:Y:S01]  /*14440*/  FMNMX.FTZ R26, R53, R26, !PT ;  /* 0x0000001a351a7209 */ /* 0x000fe20007810000 */
[----:B------:R-:W-:Y:S01]  /*14450*/  MUFU.EX2 R28, R28 ;  /* 0x0000001c001c7308 */ /* 0x000fe20000000800 */
[-CC-:B------:R-:W-:Y:S01]  /*14460*/  FFMA.FTZ R35, R35, R2.reuse, -R36.reuse ;  /* 0x0000000223237223 */ /* 0x180fe20000010824 */
[----:B------:R-:W-:Y:S01]  /*14470*/  FFMA.FTZ R27, R27, R2, -R36 ;  /* 0x000000021b1b7223 */ /* 0x000fe20000010824 */
[----:B------:R-:W-:Y:S01]  /*14480*/  FMNMX.FTZ R26, R33, R26, !PT ;  /* 0x0000001a211a7209 */ /* 0x000fe20007810000 */
[----:B------:R-:W1:Y:S03]  /*14490*/  @P2 LDC R46, c[0x0][0x450] ;  /* 0x00011400ff2e2b82 */ /* 0x000e660000000800 */
[----:B------:R-:W-:Y:S01]  /*144a0*/  FMNMX.FTZ R26, R23, R26, !PT ;  /* 0x0000001a171a7209 */ /* 0x000fe20007810000 */
[----:B------:R-:W2:Y:S01]  /*144b0*/  MUFU.EX2 R81, R30 ;  /* 0x0000001e00517308 */ /* 0x000ea20000000800 */
[----:B0-----:R-:W-:-:S02]  /*144c0*/  F2FP.F16.F32.PACK_AB R196, R79, R32 ;  /* 0x000000204fc4723e */ /* 0x001fc400000000ff */
[----:B------:R-:W-:-:S04]  /*144d0*/  FMNMX.FTZ R26, R5, R26, !PT ;  /* 0x0000001a051a7209 */ /* 0x000fc80007810000 */
[----:B------:R-:W-:Y:S01]  /*144e0*/  FMNMX.FTZ R26, R73, R26, !PT ;  /* 0x0000001a491a7209 */ /* 0x000fe20007810000 */
[----:B------:R0:W-:Y:S03]  /*144f0*/  MUFU.EX2 R184, R29 ;  /* 0x0000001d00b87308 */ /* 0x0001e60000000800 */
[----:B------:R-:W-:-:S04]  /*14500*/  FMNMX.FTZ R26, R75, R26, !PT ;  /* 0x0000001a4b1a7209 */ /* 0x000fc80007810000 */
[----:B------:R-:W-:Y:S01]  /*14510*/  FMNMX.FTZ R26, R77, R26, !PT ;  /* 0x0000001a4d1a7209 */ /* 0x000fe20007810000 */
[----:B------:R-:W3:Y:S01]  /*14520*/  MUFU.EX2 R192, R49 ;  /* 0x0000003100c07308 */ /* 0x000ee20000000800 */
[----:B0-----:R-:W-:Y:S01]  /*14530*/  FADD.FTZ R29, R32, R79 ;  /* 0x0000004f201d7221 */ /* 0x001fe20000010000 */
[----:B--2---:R-:W-:Y:S02]  /*14540*/  F2FP.F16.F32.PACK_AB R198, R81, R28 ;  /* 0x0000001c51c6723e */ /* 0x004fe400000000ff */
[----:B------:R-:W0:Y:S01]  /*14550*/  SHFL.BFLY PT, R55, R26, 0x2, 0x1f ;  /* 0x0c401f001a377f89 */ /* 0x000e2200000e0000 */
[----:B------:R-:W-:-:S03]  /*14560*/  FADD.FTZ R40, R28, R29 ;  /* 0x0000001d1c287221 */ /* 0x000fc60000010000 */
[----:B------:R-:W2:Y:S01]  /*14570*/  MUFU.EX2 R47, R47 ;  /* 0x0000002f002f7308 */ /* 0x000ea20000000800 */
[----:B------:R-:W-:-:S07]  /*14580*/  FADD.FTZ R42, R81, R40 ;  /* 0x00000028512a7221 */ /* 0x000fce0000010000 */
[----:B------:R-:W4:Y:S08]  /*14590*/  MUFU.EX2 R194, R45 ;  /* 0x0000002d00c27308 */ /* 0x000f300000000800 */
[----:B------:R-:W-:Y:S01]  /*145a0*/  MUFU.EX2 R43, R43 ;  /* 0x0000002b002b7308 */ /* 0x000fe20000000800 */
[----:B0-----:R-:W-:-:S07]  /*145b0*/  FMNMX.FTZ R55, R26, R55, !PT ;  /* 0x000000371a377209 */ /* 0x001fce0007810000 */
[----:B------:R0:W-:Y:S01]  /*145c0*/  MUFU.EX2 R186, R31 ;  /* 0x0000001f00ba7308 */ /* 0x0001e20000000800 */
[----:B------:R-:W5:Y:S07]  /*145d0*/  SHFL.BFLY PT, R4, R55, 0x1, 0x1f ;  /* 0x0c201f0037047f89 */ /* 0x000f6e00000e0000 */
[----:B------:R1:W-:Y:S01]  /*145e0*/  MUFU.EX2 R188, R41 ;  /* 0x0000002900bc7308 */ /* 0x0003e20000000800 */
[----:B0-----:R-:W-:-:S04]  /*145f0*/  FADD.FTZ R31, R51, R42 ;  /* 0x0000002a331f7221 */ /* 0x001fc80000010000 */
[C---:B---3--:R-:W-:Y:S01]  /*14600*/  FADD.FTZ R44, R192.reuse, R31 ;  /* 0x0000001fc02c7221 */ /* 0x048fe20000010000 */
[----:B------:R-:W-:Y:S02]  /*14610*/  F2FP.F16.F32.PACK_AB R192, R192, R51 ;  /* 0x00000033c0c0723e */ /* 0x000fe400000000ff */
[----:B------:R-:W-:Y:S01]  /*14620*/  MUFU.EX2 R39, R39 ;  /* 0x0000002700277308 */ /* 0x000fe20000000800 */
[----:B--2---:R-:W-:Y:S01]  /*14630*/  FADD.FTZ R31, R47, R44 ;  /* 0x0000002c2f1f7221 */ /* 0x004fe20000010000 */
[----:B-1----:R-:W0:Y:S03]  /*14640*/  @P2 LDC R41, c[0x0][0x44c] ;  /* 0x00011300ff292b82 */ /* 0x002e260000000800 */
[C---:B----4-:R-:W-:Y:S01]  /*14650*/  FADD.FTZ R44, R194.reuse, R31 ;  /* 0x0000001fc22c7221 */ /* 0x050fe20000010000 */
[----:B------:R-:W-:Y:S02]  /*14660*/  F2FP.F16.F32.PACK_AB R194, R194, R47 ;  /* 0x0000002fc2c2723e */ /* 0x000fe400000000ff */
[----:B------:R1:W-:Y:S01]  /*14670*/  MUFU.EX2 R190, R37 ;  /* 0x0000002500be7308 */ /* 0x0003e20000000800 */
[----:B-----5:R-:W-:-:S04]  /*14680*/  FMNMX.FTZ R4, R55, R4, !PT ;  /* 0x0000000437047209 */ /* 0x020fc80007810000 */
[C---:B------:R-:W-:Y:S01]  /*14690*/  FSETP.NEU.FTZ.AND P4, PT, R4.reuse, -INF , PT ;  /* 0xff8000000400780b */ /* 0x040fe20003f9d000 */
[----:B------:R-:W-:Y:S02]  /*146a0*/  FMUL.FTZ R26, R4, R2 ;  /* 0x00000002041a7220 */ /* 0x000fe40000410000 */
[----:B------:R-:W-:Y:S01]  /*146b0*/  MUFU.EX2 R35, R35 ;  /* 0x0000002300237308 */ /* 0x000fe20000000800 */
[----:B-1----:R-:W-:Y:S02]  /*146c0*/  IMAD.MOV.U32 R37, RZ, RZ, R80 ;  /* 0x000000ffff257224 */ /* 0x002fe400078e0050 */
[----:B------:R-:W-:-:S05]  /*146d0*/  FSEL R26, R26, RZ, P4 ;  /* 0x000000ff1a1a7208 */ /* 0x000fca0002000000 */
[-CC-:B------:R-:W-:Y:S01]  /*146e0*/  FFMA.FTZ R0, R0, R2.reuse, -R26.reuse ;  /* 0x0000000200007223 */ /* 0x180fe2000001081a */
[-CC-:B------:R-:W-:Y:S01]  /*146f0*/  FFMA.FTZ R57, R57, R2.reuse, -R26.reuse ;  /* 0x0000000239397223 */ /* 0x180fe2000001081a */
[-CC-:B------:R-:W-:Y:S01]  /*14700*/  FFMA.FTZ R59, R59, R2.reuse, -R26.reuse ;  /* 0x000000023b3b7223 */ /* 0x180fe2000001081a */
[-CC-:B------:R-:W-:Y:S01]  /*14710*/  FFMA.FTZ R61, R61, R2.reuse, -R26.reuse ;  /* 0x000000023d3d7223 */ /* 0x180fe2000001081a */
[-CC-:B------:R-:W-:Y:S01]  /*14720*/  FFMA.FTZ R63, R63, R2.reuse, -R26.reuse ;  /* 0x000000023f3f7223 */ /* 0x180fe2000001081a */
[-CC-:B------:R-:W-:Y:S01]  /*14730*/  FFMA.FTZ R65, R65, R2.reuse, -R26.reuse ;  /* 0x0000000241417223 */ /* 0x180fe2000001081a */
[----:B------:R-:W-:Y:S01]  /*14740*/  MUFU.EX2 R0, R0 ;  /* 0x0000000000007308 */ /* 0x000fe20000000800 */
        /* <DEDUP_REMOVED lines=10> */
[----:B------:R-:W-:Y:S01]  /*147f0*/  FFMA.FTZ R77, R77, R2, -R26 ;  /* 0x000000024d4d7223 */ /* 0x000fe2000001081a */
[----:B0-----:R-:W-:-:S04]  /*14800*/  @P2 IMAD.HI.U32 R41, R80, R41, RZ ;  /* 0x0000002950292227 */ /* 0x001fc800078e00ff */
[----:B------:R-:W0:Y:S01]  /*14810*/  MUFU.EX2 R59, R59 ;  /* 0x0000003b003b7308 */ /* 0x000e220000000800 */
[----:B------:R-:W-:-:S05]  /*14820*/  @P2 SHF.R.U32.HI R37, RZ, R46, R41 ;  /* 0x0000002eff252219 */ /* 0x000fca0000011629 */
[----:B------:R-:W-:Y:S02]  /*14830*/  IMAD.IADD R31, R106, 0x1, R37 ;  /* 0x000000016a1f7824 */ /* 0x000fe400078e0225 */
[----:B------:R-:W2:Y:S01]  /*14840*/  MUFU.EX2 R30, R61 ;  /* 0x0000003d001e7308 */ /* 0x000ea20000000800 */
[----:B-1----:R-:W-:Y:S01]  /*14850*/  FADD.FTZ R40, R0, R57 ;  /* 0x0000003900287221 */ /* 0x002fe20000010000 */
[----:B------:R-:W-:Y:S02]  /*14860*/  F2FP.F16.F32.PACK_AB R197, R57, R0 ;  /* 0x0000000039c5723e */ /* 0x000fe400000000ff */
[----:B------:R-:W-:-:S04]  /*14870*/  IADD3 R24, R31, R24, RZ ;  /* 0x000000181f187210 */ /* 0x000fc80007ffe0ff */
[----:B------:R-:W1:Y:S01]  /*14880*/  MUFU.EX2 R63, R63 ;  /* 0x0000003f003f7308 */ /* 0x000e620000000800 */
[----:B0-----:R-:W-:-:S07]  /*14890*/  FADD.FTZ R29, R59, R40 ;  /* 0x000000283b1d7221 */ /* 0x001fce0000010000 */
[----:B------:R-:W0:Y:S01]  /*148a0*/  MUFU.EX2 R34, R65 ;  /* 0x0000004100227308 */ /* 0x000e220000000800 */
[C---:B--2---:R-:W-:Y:S01]  /*148b0*/  FADD.FTZ R42, R30.reuse, R29 ;  /* 0x0000001d1e2a7221 */ /* 0x044fe20000010000 */
[----:B------:R-:W-:-:S06]  /*148c0*/  F2FP.F16.F32.PACK_AB R199, R30, R59 ;  /* 0x0000003b1ec7723e */ /* 0x000fcc00000000ff */
[----:B------:R-:W-:Y:S01]  /*148d0*/  MUFU.EX2 R67, R67 ;  /* 0x0000004300437308 */ /* 0x000fe20000000800 */
[----:B-1----:R-:W-:-:S07]  /*148e0*/  FADD.FTZ R29, R63, R42 ;  /* 0x0000002a3f1d7221 */ /* 0x002fce0000010000 */
[----:B------:R-:W1:Y:S01]  /*148f0*/  MUFU.EX2 R36, R69 ;  /* 0x0000004500247308 */ /* 0x000e620000000800 */
[C---:B0-----:R-:W-:Y:S01]  /*14900*/  FADD.FTZ R42, R34.reuse, R29 ;  /* 0x0000001d222a7221 */ /* 0x041fe20000010000 */
[----:B------:R-:W-:Y:S01]  /*14910*/  FADD.FTZ R29, R43, R44 ;  /* 0x0000002c2b1d7221 */ /* 0x000fe20000010000 */
[----:B------:R-:W-:-:S03]  /*14920*/  F2FP.F16.F32.PACK_AB R193, R34, R63 ;  /* 0x0000003f22c1723e */ /* 0x000fc600000000ff */
[C---:B------:R-:W-:Y:S01]  /*14930*/  FADD.FTZ R44, R188.reuse, R29 ;  /* 0x0000001dbc2c7221 */ /* 0x040fe20000010000 */
[----:B------:R-:W-:Y:S01]  /*14940*/  F2FP.F16.F32.PACK_AB R188, R188, R43 ;  /* 0x0000002bbcbc723e */ /* 0x000fe200000000ff */
[----:B------:R-:W-:Y:S02]  /*14950*/  MUFU.EX2 R71, R71 ;  /* 0x0000004700477308 */ /* 0x000fe40000000800 */
[----:B------:R-:W-:-:S04]  /*14960*/  FADD.FTZ R29, R39, R44 ;  /* 0x0000002c271d7221 */ /* 0x000fc80000010000 */
[C---:B------:R-:W-:Y:S01]  /*14970*/  FADD.FTZ R32, R190.reuse, R29 ;  /* 0x0000001dbe207221 */ /* 0x040fe20000010000 */
[----:B------:R-:W-:Y:S01]  /*14980*/  F2FP.F16.F32.PACK_AB R190, R190, R39 ;  /* 0x00000027bebe723e */ /* 0x000fe200000000ff */
[----:B------:R-:W0:Y:S01]  /*14990*/  MUFU.EX2 R38, R53 ;  /* 0x0000003500267308 */ /* 0x000e220000000800 */
[----:B-1----:R-:W-:Y:S01]  /*149a0*/  F2FP.F16.F32.PACK_AB R195, R36, R67 ;  /* 0x0000004324c3723e */ /* 0x002fe200000000ff */
[----:B------:R-:W-:-:S06]  /*149b0*/  FADD.FTZ R29, R35, R32 ;  /* 0x00000020231d7221 */ /* 0x000fcc0000010000 */
[----:B------:R-:W-:Y:S08]  /*149c0*/  MUFU.EX2 R33, R33 ;  /* 0x0000002100217308 */ /* 0x000ff00000000800 */
[----:B------:R1:W2:Y:S01]  /*149d0*/  MUFU.EX2 R40, R23 ;  /* 0x0000001700287308 */ /* 0x0002a20000000800 */
[----:B0-----:R-:W-:-:S07]  /*149e0*/  F2FP.F16.F32.PACK_AB R189, R38, R71 ;  /* 0x0000004726bd723e */ /* 0x001fce00000000ff */
[----:B------:R-:W0:Y:S01]  /*149f0*/  MUFU.EX2 R5, R5 ;  /* 0x0000000500057308 */ /* 0x000e220000000800 */
[----:B-1----:R-:W-:-:S04]  /*14a00*/  FADD.FTZ R23, R67, R42 ;  /* 0x0000002a43177221 */ /* 0x002fc80000010000 */
[----:B------:R-:W-:-:S03]  /*14a10*/  FADD.FTZ R42, R36, R23 ;  /* 0x00000017242a7221 */ /* 0x000fc60000010000 */
[----:B------:R-:W1:Y:S01]  /*14a20*/  MUFU.EX2 R26, R73 ;  /* 0x00000049001a7308 */ /* 0x000e620000000800 */
[----:B------:R-:W-:Y:S01]  /*14a30*/  FADD.FTZ R23, R71, R42 ;  /* 0x0000002a47177221 */ /* 0x000fe20000010000 */
[C---:B------:R-:W-:Y:S01]  /*14a40*/  FADD.FTZ R42, R184.reuse, R29 ;  /* 0x0000001db82a7221 */ /* 0x040fe20000010000 */
[----:B------:R-:W-:Y:S02]  /*14a50*/  F2FP.F16.F32.PACK_AB R184, R184, R35 ;  /* 0x00000023b8b8723e */ /* 0x000fe400000000ff */
[----:B------:R-:W-:Y:S01]  /*14a60*/  FADD.FTZ R28, R38, R23 ;  /* 0x00000017261c7221 */ /* 0x000fe20000010000 */
[----:B--2---:R-:W-:Y:S02]  /*14a70*/  F2FP.F16.F32.PACK_AB R191, R40, R33 ;  /* 0x0000002128bf723e */ /* 0x004fe400000000ff */
[----:B------:R-:W2:Y:S01]  /*14a80*/  MUFU.EX2 R27, R27 ;  /* 0x0000001b001b7308 */ /* 0x000ea20000000800 */
[----:B------:R-:W-:-:S04]  /*14a90*/  FADD.FTZ R23, R33, R28 ;  /* 0x0000001c21177221 */ /* 0x000fc80000010000 */
[----:B------:R-:W-:-:S03]  /*14aa0*/  FADD.FTZ R32, R40, R23 ;  /* 0x0000001728207221 */ /* 0x000fc60000010000 */
[----:B------:R-:W3:Y:S01]  /*14ab0*/  MUFU.EX2 R75, R75 ;  /* 0x0000004b004b7308 */ /* 0x000ee20000000800 */
[----:B0-----:R-:W-:Y:S01]  /*14ac0*/  FADD.FTZ R23, R5, R32 ;  /* 0x0000002005177221 */ /* 0x001fe20000010000 */
[C---:B-1----:R-:W-:Y:S01]  /*14ad0*/  F2FP.F16.F32.PACK_AB R185, R26.reuse, R5 ;  /* 0x000000051ab9723e */ /* 0x042fe200000000ff */
[----:B------:R-:W-:Y:S02]  /*14ae0*/  VIADD R5, R103, 0xfffffffe ;  /* 0xfffffffe67057836 */ /* 0x000fe40000000000 */
[----:B------:R-:W-:-:S03]  /*14af0*/  FADD.FTZ R0, R26, R23 ;  /* 0x000000171a007221 */ /* 0x000fc60000010000 */
[----:B------:R-:W0:Y:S01]  /*14b00*/  MUFU.EX2 R28, R77 ;  /* 0x0000004d001c7308 */ /* 0x000e220000000800 */
[----:B--2---:R-:W-:-:S04]  /*14b10*/  FADD.FTZ R29, R27, R42 ;  /* 0x0000002a1b1d7221 */ /* 0x004fc80000010000 */
[C---:B------:R-:W-:Y:S01]  /*14b20*/  FADD.FTZ R228, R186.reuse, R29 ;  /* 0x0000001dbae47221 */ /* 0x040fe20000010000 */
[----:B------:R-:W-:Y:S01]  /*14b30*/  F2FP.F16.F32.PACK_AB R186, R186, R27 ;  /* 0x0000001bbaba723e */ /* 0x000fe200000000ff */
[----:B---3--:R-:W-:-:S04]  /*14b40*/  FADD.FTZ R227, R75, R0 ;  /* 0x000000004be37221 */ /* 0x008fc80000010000 */
[C---:B0-----:R-:W-:Y:S01]  /*14b50*/  FADD.FTZ R227, R28.reuse, R227 ;  /* 0x000000e31ce37221 */ /* 0x041fe20000010000 */
[----:B------:R-:W-:Y:S01]  /*14b60*/  F2FP.F16.F32.PACK_AB R187, R28, R75 ;  /* 0x0000004b1cbb723e */ /* 0x000fe200000000ff */
[----:B------:R-:W-:Y:S06]  /*14b70*/  @!P3 BRA `(.L_x_1950) ;  /* 0x000000000048b947 */ /* 0x000fec0003800000 */
        /* <DEDUP_REMOVED lines=11> */
.L_x_1952:
[----:B------:R-:W-:-:S13]  /*14c30*/  ISETP.NE.AND P4, PT, R25, 0x1, PT ;  /* 0x000000011900780c */ /* 0x000fda0003f85270 */
[----:B------:R-:W0:Y:S02]  /*14c40*/  @P4 LDC.64 R26, c[0x0][0x9e8] ;  /* 0x00027a00ff1a4b82 */ /* 0x000e240000000a00 */
[----:B0-----:R-:W-:-:S05]  /*14c50*/  @P4 IMAD.HI.U32 R26, R0, R26, RZ ;  /* 0x0000001a001a4227 */ /* 0x001fca00078e00ff */
[----:B------:R-:W-:-:S07]  /*14c60*/  @P4 SHF.R.U32.HI R0, RZ, R27, R26 ;  /* 0x0000001bff004219 */ /* 0x000fce000001161a */
.L_x_1953:
[----:B------:R-:W-:Y:S05]  /*14c70*/  BSYNC B0 ;  /* 0x0000000000007941 */ /* 0x000fea0003800000 */
.L_x_1951:
[----:B------:R-:W-:-:S05]  /*14c80*/  IMAD R25, R0, R25, R25 ;  /* 0x0000001900197224 */ /* 0x000fca00078e0219 */
[----:B------:R-:W-:-:S07]  /*14c90*/  VIMNMX R24, R24, R25, PT ;  /* 0x0000001918187248 */ /* 0x000fce0003fe0100 */
.L_x_1950:
[----:B------:R-:W2:Y:S01]  /*14ca0*/  LDL R25, [R1+0x50] ;  /* 0x0000500001197983 */ /* 0x000ea20000100800 */
[----:B------:R-:W-:Y:S01]  /*14cb0*/  SHF.R.S32.HI R23, RZ, 0x1f, R24 ;  /* 0x0000001fff177819 */ /* 0x000fe20000011418 */
[----:B------:R-:W-:Y:S01]  /*14cc0*/  BSSY B0, `(.L_x_1954) ;  /* 0x0000352000007945 */ /* 0x000fe20003800000 */
[----:B------:R-:W-:Y:S01]  /*14cd0*/  IMAD.MOV.U32 R0, RZ, RZ, 0x3f800000 ;  /* 0x3f800000ff007424 */ /* 0x000fe200078e00ff */
[----:B------:R-:W-:Y:S02]  /*14ce0*/  CS2R R150, SRZ ;  /* 0x0000000000967805 */ /* 0x000fe4000001ff00 */
[----:B------:R-:W-:Y:S01]  /*14cf0*/  LEA.HI R24, R23, R24, RZ, 0x6 ;  /* 0x0000001817187211 */ /* 0x000fe200078f30ff */
[----:B------:R-:W-:Y:S01]  /*14d00*/  IMAD.MOV.U32 R23, RZ, RZ, 0x3f800000 ;  /* 0x3f800000ff177424 */ /* 0x000fe200078e00ff */
[----:B------:R-:W-:Y:S02]  /*14d10*/  CS2R R148, SRZ ;  /* 0x0000000000947805 */ /* 0x000fe4000001ff00 */
[----:B------:R-:W-:-:S02]  /*14d20*/  CS2R R146, SRZ ;  /* 0x0000000000927805 */ /* 0x000fc4000001ff00 */
[----:B------:R-:W-:Y:S02]  /*14d30*/  SHF.R.S32.HI R24, RZ, 0x6, R24 ;  /* 0x00000006ff187819 */ /* 0x000fe40000011418 */
        /* <DEDUP_REMOVED lines=60> */
[----:B--2---:R-:W-:-:S04]  /*15100*/  VIMNMX R25, R25, R24, !PT ;  /* 0x0000001819197248 */ /* 0x004fc80007fe0100 */
[----:B------:R-:W-:Y:S01]  /*15110*/  ISETP.GE.AND P4, PT, R5, R25, PT ;  /* 0x000000190500720c */ /* 0x000fe20003f86270 */
[----:B------:R0:W-:Y:S02]  /*15120*/  STL [R1+0x1c], R25 ;  /* 0x00001c1901007387 */ /* 0x0001e40000100800 */
[----:B0-----:R-:W-:-:S10]  /*15130*/  CS2R R24, SRZ ;  /* 0x0000000000187805 */ /* 0x001fd4000001ff00 */
[----:B------:R-:W-:Y:S05]  /*15140*/  @!P4 BRA `(.L_x_1955) ;  /* 0x000000300024c947 */ /* 0x000fea0003800000 */
[----:B------:R-:W-:Y:S01]  /*15150*/  BSSY B1, `(.L_x_1956) ;  /* 0x0000304000017945 */ /* 0x000fe20003800000 */
[----:B------:R-:W-:Y:S01]  /*15160*/  MOV R0, 0x3f800000 ;  /* 0x3f80000000007802 */ /* 0x000fe20000000f00 */
[----:B------:R-:W-:-:S07]  /*15170*/  IMAD.MOV.U32 R151, RZ, RZ, RZ ;  /* 0x000000ffff977224 */ /* 0x000fce00078e00ff */
.L_x_1975:
[----:B------:R-:W-:-:S05]  /*15180*/  VIADD R231, R22, 0x1 ;  /* 0x0000000116e77836 */ /* 0x000fca0000000000 */
[----:B------:R-:W-:-:S04]  /*15190*/  ISETP.NE.AND P4, PT, R231, 0x2, PT ;  /* 0x00000002e700780c */ /* 0x000fc80003f85270 */
[----:B------:R-:W-:Y:S02]  /*151a0*/  SEL R230, RZ, 0x1, P4 ;  /* 0x00000001ffe67807 */ /* 0x000fe40002000000 */
[----:B------:R-:W-:Y:S02]  /*151b0*/  SEL R231, R231, RZ, P4 ;  /* 0x000000ffe7e77207 */ /* 0x000fe40002000000 */
[----:B------:R-:W-:Y:S01]  /*151c0*/  LOP3.LUT R230, R219, R230, RZ, 0x3c, !PT ;  /* 0x000000e6dbe67212 */ /* 0x000fe200078e3cff */
[----:B------:R-:W-:Y:S06]  /*151d0*/  @!P0 BRA `(.L_x_1957) ;  /* 0x0000000000048947 */ /* 0x000fec0003800000 */
[----:B------:R-:W-:Y:S01]  /*151e0*/  BPT.TRAP 0x1 ;  /* 0x000000040000795c */ /* 0x000fe20000300000 */
.L_x_1957:
[----:B------:R-:W-:Y:S01]  /*151f0*/  IMAD R2, R231, 0x8, R16 ;  /* 0x00000008e7027824 */ /* 0x000fe200078e0210 */
[----:B------:R-:W-:-:S04]  /*15200*/  SHF.L.U32 R153, R230, 0x1f, RZ ;  /* 0x0000001fe6997819 */ /* 0x000fc800000006ff */
[----:B------:R0:W1:Y:S01]  /*15210*/  SYNCS.PHASECHK.TRANS64.TRYWAIT P4, [R2+URZ+0x30830], R153 ;  /* 0x03083099020075a7 */ /* 0x000062000808017f */
[----:B------:R-:W-:Y:S05]  /*15220*/  @!P0 BRA `(.L_x_1958) ;  /* 0x0000000000048947 */ /* 0x000fea0003800000 */
[----:B------:R-:W-:Y:S01]  /*15230*/  BPT.TRAP 0x1 ;  /* 0x000000040000795c */ /* 0x000fe20000300000 */
.L_x_1958:
[----:B------:R-:W2:Y:S01]  /*15240*/  LDL R152, [R1+0x24] ;  /* 0x0000240001987983 */ /* 0x000ea20000100800 */
[----:B------:R-:W-:Y:S01]  /*15250*/  BSSY B2, `(.L_x_1959) ;  /* 0x0000007000027945 */ /* 0x000fe20003800000 */
[----:B--2---:R-:W-:-:S04]  /*15260*/  IMAD R152, R231, 0x800, R152 ;  /* 0x00000800e7987824 */ /* 0x004fc800078e0298 */
[C---:B------:R-:W-:Y:S01]  /*15270*/  VIADD R157, R152.reuse, 0x4 ;  /* 0x00000004989d7836 */ /* 0x040fe20000000000 */
[----:B------:R-:W-:Y:S01]  /*15280*/  IADD3 R154, R152, 0x2, RZ ;  /* 0x00000002989a7810 */ /* 0x000fe20007ffe0ff */
[----:B-1----:R-:W-:Y:S06]  /*15290*/  @P4 BRA `(.L_x_1960) ;  /* 0x0000000000084947 */ /* 0x002fec0003800000 */
[----:B------:R-:W1:Y:S02]  /*152a0*/  SYNCS.PHASECHK.TRANS64.TRYWAIT P4, [R2+URZ+0x30830], R153 ;  /* 0x03083099020075a7 */ /* 0x000e64000808017f */
[----:B-1----:R-:W-:Y:S05]  /*152b0*/  @!P4 BRA `(.L_x_1961) ;  /* 0x000001700004c947 */ /* 0x002fea0003800000 */
.L_x_1960:
[----:B------:R-:W-:Y:S05]  /*152c0*/  BSYNC B2 ;  /* 0x0000000000027941 */ /* 0x000fea0003800000 */
.L_x_1959:
[----:B------:R-:W-:Y:S01]  /*152d0*/  R2UR UR4, R154 ;  /* 0x000000009a0472ca */ /* 0x000fe200000e0000 */
[----:B------:R-:W-:Y:S01]  /*152e0*/  STL [R1+0xc0], R5 ;  /* 0x0000c00501007387 */ /* 0x000fe20000100800 */
[----:B------:R-:W-:Y:S01]  /*152f0*/  MOV R154, R157 ;  /* 0x0000009d009a7202 */ /* 0x000fe20000000f00 */
[----:B------:R-:W-:Y:S02]  /*15300*/  IMAD.MOV.U32 R155, RZ, RZ, 0x40000040 ;  /* 0x40000040ff9b7424 */ /* 0x000fe400078e00ff */
[-C--:B------:R-:W-:Y:S01]  /*15310*/  FMUL.FTZ R24, R24, R23.reuse ;  /* 0x0000001718187220 */ /* 0x080fe20000410000 */
[----:B------:R2:W-:Y:S01]  /*15320*/  STL [R1+0xbc], R4 ;  /* 0x0000bc0401007387 */ /* 0x0005e20000100800 */
[C---:B------:R-:W-:Y:S02]  /*15330*/  VIADD R156, R152.reuse, 0x6 ;  /* 0x00000006989c7836 */ /* 0x040fe40000000000 */
[-C--:B------:R-:W-:Y:S01]  /*15340*/  FMUL.FTZ R25, R25, R23.reuse ;  /* 0x0000001719197220 */ /* 0x080fe20000410000 */
[C---:B------:R-:W-:Y:S01]  /*15350*/  R2UR UR5, R155.reuse ;  /* 0x000000009b0572ca */ /* 0x040fe200000e0000 */
[----:B------:R-:W-:Y:S01]  /*15360*/  STL [R1+0xb8], R3 ;  /* 0x0000b80301007387 */ /* 0x000fe20000100800 */
[----:B------:R-:W-:Y:S01]  /*15370*/  VIADD R158, R152, 0x204 ;  /* 0x00000204989e7836 */ /* 0x000fe20000000000 */
[----:B------:R-:W-:Y:S01]  /*15380*/  R2UR UR58, R156 ;  /* 0x000000009c3a72ca */ /* 0x000fe200000e0000 */
[----:B------:R-:W-:Y:S01]  /*15390*/  VIADD R156, R152, 0x202 ;  /* 0x00000202989c7836 */ /* 0x000fe20000000000 */
[----:B------:R3:W-:Y:S01]  /*153a0*/  STL [R1+0xb4], R2 ;  /* 0x0000b40201007387 */ /* 0x0007e20000100800 */
[----:B01----:R-:W-:Y:S01]  /*153b0*/  IMAD.MOV.U32 R153, RZ, RZ, 0x40000040 ;  /* 0x40000040ff997424 */ /* 0x003fe200078e00ff */
[----:B--2---:R-:W-:Y:S01]  /*153c0*/  MOV R4, UR38 ;  /* 0x0000002600047c02 */ /* 0x004fe20008000f00 */
[----:B------:R-:W-:Y:S01]  /*153d0*/  IMAD.MOV.U32 R157, RZ, RZ, 0x40000040 ;  /* 0x40000040ff9d7424 */ /* 0x000fe200078e00ff */
[----:B------:R-:W-:Y:S01]  /*153e0*/  R2UR UR38, R154 ;  /* 0x000000009a2672ca */ /* 0x000fe200000e0000 */
[----:B------:R-:W-:Y:S01]  /*153f0*/  VIADD R154, R152, 0x200 ;  /* 0x00000200989a7836 */ /* 0x000fe20000000000 */
[----:B------:R-:W-:Y:S01]  /*15400*/  R2UR UR14, R158 ;  /* 0x000000009e0e72ca */ /* 0x000fe200000e0000 */
[----:B------:R-:W-:Y:S01]  /*15410*/  VIADD R158, R152, 0x400 ;  /* 0x00000400989e7836 */ /* 0x000fe20000000000 */
[----:B------:R-:W-:Y:S01]  /*15420*/  R2UR UR10, R156 ;  /* 0x000000009c0a72ca */ /* 0x000fe200000e0000 */
[----:B------:R-:W-:Y:S01]  /*15430*/  VIADD R156, R152, 0x402 ;  /* 0x00000402989c7836 */ /* 0x000fe20000000000 */
[----:B---3--:R-:W-:Y:S01]  /*15440*/  MOV R2, UR39 ;  /* 0x0000002700027c02 */ /* 0x008fe20008000f00 */
[----:B------:R-:W-:Y:S01]  /*15450*/  IMAD.MOV.U32 R159, RZ, RZ, 0x40000040 ;  /* 0x40000040ff9f7424 */ /* 0x000fe200078e00ff */
[----:B------:R-:W-:Y:S01]  /*15460*/  R2UR UR39, R155 ;  /* 0x000000009b2772ca */ /* 0x000fe200000e0000 */
[-C--:B------:R-:W-:Y:S01]  /*15470*/  FMUL.FTZ R28, R28, R23.reuse ;  /* 0x000000171c1c7220 */ /* 0x080fe20000410000 */
[----:B------:R-:W-:Y:S01]  /*15480*/  R2UR UR6, R154 ;  /* 0x000000009a0672ca */ /* 0x000fe200000e0000 */
[----:B------:R0:W-:Y:S01]  /*15490*/  STL [R1+0x18], R2 ;  /* 0x0000180201007387 */ /* 0x0001e20000100800 */
[----:B------:R-:W-:Y:S01]  /*154a0*/  IADD3 R154, R152, 0x206, RZ ;  /* 0x00000206989a7810 */ /* 0x000fe20007ffe0ff */
[-C--:B------:R-:W-:Y:S01]  /*154b0*/  FMUL.FTZ R29, R29, R23.reuse ;  /* 0x000000171d1d7220 */ /* 0x080fe20000410000 */
[----:B------:R-:W-:Y:S01]  /*154c0*/  R2UR UR22, R158 ;  /* 0x000000009e1672ca */ /* 0x000fe200000e0000 */
[-C--:B------:R-:W-:Y:S01]  /*154d0*/  FMUL.FTZ R32, R32, R23.reuse ;  /* 0x0000001720207220 */ /* 0x080fe20000410000 */
[----:B------:R-:W-:Y:S01]  /*154e0*/  R2UR UR18, R154 ;  /* 0x000000009a1272ca */ /* 0x000fe200000e0000 */
[C---:B------:R-:W-:Y:S01]  /*154f0*/  VIADD R154, R152.reuse, 0x404 ;  /* 0x00000404989a7836 */ /* 0x040fe20000000000 */
[----:B------:R-:W-:Y:S01]  /*15500*/  MOV R232, UR38 ;  /* 0x0000002600e87c02 */ /* 0x000fe20008000f00 */
[----:B------:R-:W-:Y:S01]  /*15510*/  UMOV UR38, UR4 ;  /* 0x0000000400267c82 */ /* 0x000fe20008000000 */
[----:B------:R-:W-:Y:S01]  /*15520*/  IADD3 R158, R152, 0x406, RZ ;  /* 0x00000406989e7810 */ /* 0x000fe20007ffe0ff */
[-C--:B------:R-:W-:Y:S01]  /*15530*/  FMUL.FTZ R33, R33, R23.reuse ;  /* 0x0000001721217220 */ /* 0x080fe20000410000 */
[----:B------:R-:W-:Y:S01]  /*15540*/  R2UR UR30, R154 ;  /* 0x000000009a1e72ca */ /* 0x000fe200000e0000 */
[----:B------:R-:W-:Y:S01]  /*15550*/  VIADD R154, R152, 0x600 ;  /* 0x00000600989a7836 */ /* 0x000fe20000000000 */
[----:B------:R-:W-:Y:S01]  /*15560*/  MOV R233, UR39 ;  /* 0x0000002700e97c02 */ /* 0x000fe20008000f00 */
[----:B------:R-:W-:Y:S01]  /*15570*/  UMOV UR39, UR5 ;  /* 0x0000000500277c82 */ /* 0x000fe20008000000 */
[----:B------:R-:W-:Y:S01]  /*15580*/  MOV R3, UR37 ;  /* 0x0000002500037c02 */ /* 0x000fe20008000f00 */
[-C--:B------:R-:W-:Y:S01]  /*15590*/  FMUL.FTZ R36, R36, R23.reuse ;  /* 0x0000001724247220 */ /* 0x080fe20000410000 */
[----:B0-----:R-:W-:Y:S01]  /*155a0*/  MOV R2, UR36 ;  /* 0x0000002400027c02 */ /* 0x001fe20008000f00 */
[-C--:B------:R-:W-:Y:S01]  /*155b0*/  FMUL.FTZ R37, R37, R23.reuse ;  /* 0x0000001725257220 */ /* 0x080fe20000410000 */
[----:B------:R-:W-:Y:S01]  /*155c0*/  MOV R160, UR39 ;  /* 0x0000002700a07c02 */ /* 0x000fe20008000f00 */
[-C--:B------:R-:W-:Y:S01]  /*155d0*/  FMUL.FTZ R40, R40, R23.reuse ;  /* 0x0000001728287220 */ /* 0x080fe20000410000 */
[----:B------:R-:W-:Y:S01]  /*155e0*/  MOV R5, UR38 ;  /* 0x0000002600057c02 */ /* 0x000fe20008000f00 */
[-C--:B------:R-:W-:Y:S01]  /*155f0*/  FMUL.FTZ R41, R41, R23.reuse ;  /* 0x0000001729297220 */ /* 0x080fe20000410000 */
[----:B------:R-:W-:Y:S01]  /*15600*/  R2UR UR26, R156 ;  /* 0x000000009c1a72ca */ /* 0x000fe200000e0000 */
[----:B------:R-:W-:Y:S01]  /*15610*/  VIADD R156, R152, 0x604 ;  /* 0x00000604989c7836 */ /* 0x000fe20000000000 */
[----:B------:R-:W-:Y:S01]  /*15620*/  R2UR UR34, R158 ;  /* 0x000000009e2272ca */ /* 0x000fe200000e0000 */
[----:B------:R-:W-:Y:S01]  /*15630*/  VIADD R158, R152, 0x602 ;  /* 0x00000602989e7836 */ /* 0x000fe20000000000 */
[----:B------:R-:W-:Y:S01]  /*15640*/  R2UR UR42, R154 ;  /* 0x000000009a2a72ca */ /* 0x000fe200000e0000 */
[C---:B------:R-:W-:Y:S01]  /*15650*/  VIADD R154, R152.reuse, 0x606 ;  /* 0x00000606989a7836 */ /* 0x040fe20000000000 */
[----:B------:R-:W-:Y:S01]  /*15660*/  R2UR UR38, R152 ;  /* 0x00000000982672ca */ /* 0x000fe200000e0000 */
[-C--:B------:R-:W-:Y:S01]  /*15670*/  FMUL.FTZ R44, R44, R23.reuse ;  /* 0x000000172c2c7220 */ /* 0x080fe20000410000 */
[----:B------:R-:W-:Y:S01]  /*15680*/  R2UR UR39, R153 ;  /* 0x00000000992772ca */ /* 0x000fe200000e0000 */
[-C--:B------:R-:W-:Y:S01]  /*15690*/  FMUL.FTZ R45, R45, R23.reuse ;  /* 0x000000172d2d7220 */ /* 0x080fe20000410000 */
[----:B------:R-:W-:Y:S01]  /*156a0*/  R2UR UR36, R6 ;  /* 0x00000000062472ca */ /* 0x000fe200000e0000 */
[-C--:B------:R-:W-:Y:S01]  /*156b0*/  FMUL.FTZ R48, R48, R23.reuse ;  /* 0x0000001730307220 */ /* 0x080fe20000410000 */
[----:B------:R-:W-:Y:S01]  /*156c0*/  R2UR UR37, R7 ;  /* 0x00000000072572ca */ /* 0x000fe200000e0000 */
        /* <DEDUP_REMOVED lines=96> */
[----:B------:R-:W-:Y:S01]  /*15cd0*/  MOV R0, R160 ;  /* 0x000000a000007202 */ /* 0x000fe20000000f00 */
[-C--:B------:R-:W-:Y:S01]  /*15ce0*/  FMUL.FTZ R81, R81, R23.reuse ;  /* 0x0000001751517220 */ /* 0x080fe20000410000 */
[----:B------:R-:W-:Y:S01]  /*15cf0*/  WARPGROUP.ARRIVE ;  /* 0x00000000000079c5 */ /* 0x000fe20000000000 */
[-C--:B------:R-:W-:Y:S01]  /*15d00*/  FMUL.FTZ R84, R84, R23.reuse ;  /* 0x0000001754547220 */ /* 0x080fe20000410000 */
[-C--:B------:R-:W-:Y:S01]  /*15d10*/  FMUL.FTZ R85, R85, R23.reuse ;  /* 0x0000001755557220 */ /* 0x080fe20000410000 */
[-C--:B------:R-:W-:Y:S01]  /*15d20*/  FMUL.FTZ R88, R88, R23.reuse ;  /* 0x0000001758587220 */ /* 0x080fe20000410000 */
[-C--:B------:R-:W-:Y:S01]  /*15d30*/  FMUL.FTZ R89, R89, R23.reuse ;  /* 0x0000001759597220 */ /* 0x080fe20000410000 */
[-C--:B------:R-:W-:Y:S01]  /*15d40*/  FMUL.FTZ R92, R92, R23.reuse ;  /* 0x000000175c5c7220 */ /* 0x080fe20000410000 */
[----:B------:R-:W-:Y:S01]  /*15d50*/  HGMMA.64x64x16.F32 R152, gdesc[UR36], RZ, !UPT, gsb0 ;  /* 0x00e00000249879f0 */ /* 0x000fe2000c0008ff */
        /* <DEDUP_REMOVED lines=34> */
[----:B------:R-:W2:Y:S01]  /*15f80*/  LDL.LU R23, [R1+0x18] ;  /* 0x0000180001177983 */ /* 0x000ea20000300800 */
[----:B------:R-:W-:-:S02]  /*15f90*/  R2UR UR57, R217 ;  /* 0x00000000d93972ca */ /* 0x000fc400000e0000 */
[----:B------:R-:W-:Y:S01]  /*15fa0*/  R2UR UR4, R214 ;  /* 0x00000000d60472ca */ /* 0x000fe200000e0000 */
[----:B------:R0:W5:Y:S01]  /*15fb0*/  LDL.LU R5, [R1+0xc0] ;  /* 0x0000c00001057983 */ /* 0x0001620000300800 */
[----:B------:R-:W-:Y:S02]  /*15fc0*/  WARPGROUP.DEPBAR.LE gsb0, 0x0 ;  /* 0x00008000000079c5 */ /* 0x000fe40000010000 */
[----:B------:R-:W-:-:S06]  /*15fd0*/  WARPGROUP.ARRIVE ;  /* 0x00000000000079c5 */ /* 0x000fcc0000000000 */
[----:B------:R-:W-:Y:S01]  /*15fe0*/  HGMMA.64x64x16.F32 R152, gdesc[UR36], R152, gsb0 ;  /* 0x00e00000249879f0 */ /* 0x000fe20008000898 */
[----:B------:R-:W-:Y:S02]  /*15ff0*/  R2UR UR39, R233 ;  /* 0x00000000e92772ca */ /* 0x000fe400000e0000 */
[----:B------:R-:W-:Y:S02]  /*16000*/  R2UR UR38, R232 ;  /* 0x00000000e82672ca */ /* 0x000fe400000e0000 */
[----:B------:R-:W-:Y:S02]  /*16010*/  R2UR UR36, R222 ;  /* 0x00000000de2472ca */ /* 0x000fe400000e0000 */
[----:B------:R-:W-:Y:S01]  /*16020*/  R2UR UR37, R223 ;  /* 0x00000000df2572ca */ /* 0x000fe200000e0000 */
[----:B------:R-:W-:Y:S02]  /*16030*/  WARPGROUP.DEPBAR.LE gsb0, 0x0 ;  /* 0x00008000000079c5 */ /* 0x000fe40000010000 */
[----:B------:R-:W-:-:S10]  /*16040*/  WARPGROUP.ARRIVE ;  /* 0x00000000000079c5 */ /* 0x000fd40000000000 */
[----:B------:R-:W-:Y:S03]  /*16050*/  HGMMA.64x64x16.F32 R152, gdesc[UR36], R152, gsb0 ;  /* 0x00e00000249879f0 */ /* 0x000fe60008000898 */
[----:B------:R-:W-:Y:S02]  /*16060*/  WARPGROUP.DEPBAR.LE gsb0, 0x0 ;  /* 0x00008000000079c5 */ /* 0x000fe40000010000 */
[----:B------:R-:W-:-:S06]  /*16070*/  WARPGROUP.ARRIVE ;  /* 0x00000000000079c5 */ /* 0x000fcc0000000000 */
[----:B------:R-:W-:Y:S01]  /*16080*/  HGMMA.64x64x16.F32 R152, gdesc[UR56], R152, gsb0 ;  /* 0x00e00000389879f0 */ /* 0x000fe20008000898 */
[----:B------:R-:W-:Y:S02]  /*16090*/  R2UR UR5, R215 ;  /* 0x00000000d70572ca */ /* 0x000fe400000e0000 */
[----:B------:R-:W-:Y:S02]  /*160a0*/  WARPGROUP.DEPBAR.LE gsb0, 0x0 ;  /* 0x00008000000079c5 */ /* 0x000fe40000010000 */
[----:B------:R-:W-:-:S09]  /*160b0*/  WARPGROUP.ARRIVE ;  /* 0x00000000000079c5 */ /* 0x000fd20000000000 */
[----:B------:R-:W-:Y:S01]  /*160c0*/  HGMMA.64x64x16.F32 R152, gdesc[UR4], R152, gsb0 ;  /* 0x00e00000049879f0 */ /* 0x000fe20008000898 */
[----:B------:R-:W-:Y:S02]  /*160d0*/  R2UR UR8, R212 ;  /* 0x00000000d40872ca */ /* 0x000fe400000e0000 */
[----:B------:R-:W-:Y:S01]  /*160e0*/  R2UR UR9, R213 ;  /* 0x00000000d50972ca */ /* 0x000fe200000e0000 */
[----:B------:R-:W-:Y:S02]  /*160f0*/  WARPGROUP.DEPBAR.LE gsb0, 0x0 ;  /* 0x00008000000079c5 */ /* 0x000fe40000010000 */
[----:B------:R-:W-:-:S10]  /*16100*/  WARPGROUP.ARRIVE ;  /* 0x00000000000079c5 */ /* 0x000fd40000000000 */
        /* <DEDUP_REMOVED lines=34> */
[----:B------:R0:W5:Y:S01]  /*16330*/  LDL.LU R4, [R1+0xbc] ;  /* 0x0000bc0001047983 */ /* 0x0001620000300800 */
[----:B------:R-:W-:Y:S02]  /*16340*/  R2UR UR37, R3 ;  /* 0x00000000032572ca */ /* 0x000fe400000e0000 */
[----:B------:R-:W-:Y:S01]  /*16350*/  R2UR UR36, R2 ;  /* 0x00000000022472ca */ /* 0x000fe200000e0000 */
[----:B------:R0:W5:Y:S04]  /*16360*/  LDL.LU R3, [R1+0xb8] ;  /* 0x0000b80001037983 */ /* 0x0001680000300800 */
[----:B------:R0:W5:Y:S01]  /*16370*/  LDL.LU R2, [R1+0xb4] ;  /* 0x0000b40001027983 */ /* 0x0001620000300800 */
[----:B------:R-:W-:-:S02]  /*16380*/  WARPGROUP.DEPBAR.LE gsb0, 0x0 ;  /* 0x00008000000079c5 */ /* 0x000fc40000010000 */
[----:B------:R-:W-:-:S06]  /*16390*/  WARPGROUP.ARRIVE ;  /* 0x00000000000079c5 */ /* 0x000fcc0000000000 */
        /* <DEDUP_REMOVED lines=16> */
[----:B--2---:R-:W-:Y:S02]  /*164a0*/  R2UR UR39, R23 ;  /* 0x00000000172772ca */ /* 0x004fe400000e0000 */
[----:B------:R-:W-:Y:S02]  /*164b0*/  WARPGROUP.DEPBAR.LE gsb0, 0x0 ;  /* 0x00008000000079c5 */ /* 0x000fe40000010000 */
[----:B0-----:R-:W-:Y:S11]  /*164c0*/  @!P0 BRA `(.L_x_1962) ;  /* 0x0000000000048947 */ /* 0x001ff60003800000 */
[----:B------:R-:W-:Y:S01]  /*164d0*/  BPT.TRAP 0x1 ;  /* 0x000000040000795c */ /* 0x000fe20000300000 */
.L_x_1962:
[----:B------:R-:W-:Y:S01]  /*164e0*/  SHF.L.U32 R23, R219, 0x1f, RZ ;  /* 0x0000001fdb177819 */ /* 0x000fe200000006ff */
[----:B------:R-:W-:-:S04]  /*164f0*/  IMAD R0, R22, 0x8, R16 ;  /* 0x0000000816007824 */ /* 0x000fc800078e0210 */
[----:B------:R0:W1:Y:S01]  /*16500*/  SYNCS.PHASECHK.TRANS64.TRYWAIT P4, [R0+URZ+0x30850], R23 ;  /* 0x03085017000075a7 */ /* 0x000062000808017f */
[----:B------:R-:W-:Y:S05]  /*16510*/  @!P0 BRA `(.L_x_1963) ;  /* 0x0000000000048947 */ /* 0x000fea0003800000 */
[----:B------:R-:W-:Y:S01]  /*16520*/  BPT.TRAP 0x1 ;  /* 0x000000040000795c */ /* 0x000fe20000300000 */
.L_x_1963:
[----:B------:R-:W-:Y:S04]  /*16530*/  BSSY B2, `(.L_x_1964) ;  /* 0x0000004000027945 */ /* 0x000fe80003800000 */
[----:B-1----:R-:W-:Y:S05]  /*16540*/  @P4 BRA `(.L_x_1965) ;  /* 0x0000000000084947 */ /* 0x002fea0003800000 */
[----:B------:R-:W1:Y:S02]  /*16550*/  SYNCS.PHASECHK.TRANS64.TRYWAIT P4, [R0+URZ+0x30850], R23 ;  /* 0x03085017000075a7 */ /* 0x000e64000808017f */
[----:B-1----:R-:W-:Y:S05]  /*16560*/  @!P4 BRA `(.L_x_1966) ;  /* 0x0000015c006cc947 */ /* 0x002fea0003800000 */
.L_x_1965:
[----:B------:R-:W-:Y:S05]  /*16570*/  BSYNC B2 ;  /* 0x0000000000027941 */ /* 0x000fea0003800000 */
.L_x_1964:
[----:B01----:R-:W-:Y:S01]  /*16580*/  VIADD R23, R16, 0x400 ;  /* 0x0000040010177836 */ /* 0x003fe20000000000 */
[----:B------:R-:W-:Y:S01]  /*16590*/  WARPGROUP.ARRIVE ;  /* 0x00000000000079c5 */ /* 0x000fe20000000000 */
[----:B------:R-:W2:Y:S01]  /*165a0*/  LDL R232, [R1+0x34] ;  /* 0x0000340001e87983 */ /* 0x000ea20000100800 */
[----:B------:R-:W-:Y:S02]  /*165b0*/  ULDC UR5, c[0x0][0x9d8] ;  /* 0x0002760000057ab9 */ /* 0x000fe40000000800 */
[----:B------:R-:W-:Y:S01]  /*165c0*/  SHF.R.U32.HI R23, RZ, 0x4, R23 ;  /* 0x00000004ff177819 */ /* 0x000fe20000011617 */
[----:B------:R-:W2:Y:S03]  /*165d0*/  LDL R219, [R1+0x4c] ;  /* 0x00004c0001db7983 */ /* 0x000ea60000100800 */
[----:B------:R-:W-:Y:S01]  /*165e0*/  LOP3.LUT R23, R23, 0x3fff, RZ, 0xc0, !PT ;  /* 0x00003fff17177812 */ /* 0x000fe200078ec0ff */
[----:B------:R-:W3:Y:S03]  /*165f0*/  LDL R233, [R1+0x28] ;  /* 0x0000280001e97983 */ /* 0x000ee60000100800 */
[----:B------:R-:W-:-:S05]  /*16600*/  LOP3.LUT R23, R23, 0x2000000, RZ, 0xfc, !PT ;  /* 0x0200000017177812 */ /* 0x000fca00078efcff */
[----:B------:R-:W-:Y:S02]  /*16610*/  IMAD R22, R22, 0x800, R23 ;  /* 0x0000080016167824 */ /* 0x000fe400078e0217 */
[----:B------:R-:W-:-:S03]  /*16620*/  IMAD.MOV.U32 R23, RZ, RZ, 0x40000040 ;  /* 0x40000040ff177424 */ /* 0x000fc600078e00ff */
[----:B------:R-:W-:Y:S02]  /*16630*/  R2UR UR6, R22 ;  /* 0x00000000160672ca */ /* 0x000fe400000e0000 */
[----:B------:R-:W-:-:S13]  /*16640*/  R2UR UR7, R23 ;  /* 0x00000000170772ca */ /* 0x000fda00000e0000 */
[----:B------:R-:W-:Y:S03]  /*16650*/  HGMMA.64x256x16.F32 R24, R196, gdesc[UR4].tnspB, R24, gsb0 ;  /* 0x43e00004c4187df0 */ /* 0x000fe60008000818 */
[----:B------:R-:W-:Y:S02]  /*16660*/  WARPGROUP.DEPBAR.LE gsb0, 0x0 ;  /* 0x00008000000079c5 */ /* 0x000fe40000010000 */
[----:B------:R-:W-:Y:S01]  /*16670*/  IMAD.MOV.U32 R197, RZ, RZ, 0x40000040 ;  /* 0x40000040ffc57424 */ /* 0x000fe200078e00ff */
[----:B------:R-:W-:-:S04]  /*16680*/  IADD3 R196, R22, 0x80, RZ ;  /* 0x0000008016c47810 */ /* 0x000fc80007ffe0ff */
[----:B------:R-:W-:Y:S02]  /*16690*/  R2UR UR6, R196 ;  /* 0x00000000c40672ca */ /* 0x000fe400000e0000 */
[----:B------:R-:W-:Y:S01]  /*166a0*/  R2UR UR7, R197 ;  /* 0x00000000c50772ca */ /* 0x000fe200000e0000 */
[----:B------:R-:W-:-:S15]  /*166b0*/  WARPGROUP.ARRIVE ;  /* 0x00000000000079c5 */ /* 0x000fde0000000000 */
[----:B------:R-:W-:Y:S01]  /*166c0*/  HGMMA.64x256x16.F32 R24, R192, gdesc[UR4].tnspB, R24, gsb0 ;  /* 0x43e00004c0187df0 */ /* 0x000fe20008000818 */
[----:B------:R-:W-:Y:S02]  /*166d0*/  MOV R23, 0x40000040 ;  /* 0x4000004000177802 */ /* 0x000fe40000000f00 */
[----:B------:R-:W-:Y:S02]  /*166e0*/  WARPGROUP.DEPBAR.LE gsb0, 0x0 ;  /* 0x00008000000079c5 */ /* 0x000fe40000010000 */
[----:B------:R-:W-:Y:S02]  /*166f0*/  VIADD R192, R22, 0x100 ;  /* 0x0000010016c07836 */ /* 0x000fe40000000000 */
[----:B------:R-:W-:-:S03]  /*16700*/  IMAD.MOV.U32 R193, RZ, RZ, 0x40000040 ;  /* 0x40000040ffc17424 */ /* 0x000fc600078e00ff */
[----:B------:R-:W-:Y:S02]  /*16710*/  R2UR UR6, R192 ;  /* 0x00000000c00672ca */ /* 0x000fe400000e0000 */
[----:B------:R-:W-:Y:S01]  /*16720*/  R2UR UR7, R193 ;  /* 0x00000000c10772ca */ /* 0x000fe200000e0000 */
[----:B------:R-:W-:-:S15]  /*16730*/  WARPGROUP.ARRIVE ;  /* 0x00000000000079c5 */ /* 0x000fde0000000000 */
[----:B------:R-:W-:Y:S01]  /*16740*/  HGMMA.64x256x16.F32 R24, R188, gdesc[UR4].tnspB, R24, gsb0 ;  /* 0x43e00004bc187df0 */ /* 0x000fe20008000818 */
[----:B------:R-:W-:Y:S01]  /*16750*/  VIADD R22, R22, 0x180 ;  /* 0x0000018016167836 */ /* 0x000fe20000000000 */
[----:B------:R-:W-:Y:S02]  /*16760*/  R2UR UR7, R23 ;  /* 0x00000000170772ca */ /* 0x000fe400000e0000 */
[----:B------:R-:W0:Y:S02]  /*16770*/  @P2 LDC R23, c[0x0][0x450] ;  /* 0x00011400ff172b82 */ /* 0x000e240000000800 */
[----:B------:R-:W-:-:S06]  /*16780*/  R2UR UR6, R22 ;  /* 0x00000000160672ca */ /* 0x000fcc00000e0000 */
[----:B------:R-:W1:Y:S01]  /*16790*/  @P2 LDC R22, c[0x0][0x44c] ;  /* 0x00011300ff162b82 */ /* 0x000e620000000800 */
[----:B-----5:R-:W-:-:S05]  /*167a0*/  @!P1 VIADD R2, R2, 0x30840 ;  /* 0x0003084002029836 */ /* 0x020fca0000000000 */
[----:B------:R-:W-:Y:S01]  /*167b0*/  @!P1 PRMT R2, RZ, 0x654, R2 ;  /* 0x00000654ff029816 */ /* 0x000fe20000000002 */
[----:B------:R-:W-:Y:S01]  /*167c0*/  FMUL.FTZ R153, R153, UR5 ;  /* 0x0000000599997c20 */ /* 0x000fe20008410000 */
[----:B------:R-:W-:Y:S01]  /*167d0*/  FMUL.FTZ R158, R158, UR5 ;  /* 0x000000059e9e7c20 */ /* 0x000fe20008410000 */
[----:B------:R-:W-:Y:S01]  /*167e0*/  FMUL.FTZ R159, R159, UR5 ;  /* 0x000000059f9f7c20 */ /* 0x000fe20008410000 */
[----:B------:R-:W-:Y:S01]  /*167f0*/  FMUL.FTZ R160, R160, UR5 ;  /* 0x00000005a0a07c20 */ /* 0x000fe20008410000 */
[----:B------:R-:W-:Y:S01]  /*16800*/  FMUL.FTZ R165, R165, UR5 ;  /* 0x00000005a5a57c20 */ /* 0x000fe20008410000 */
[----:B------:R-:W-:Y:S01]  /*16810*/  FMUL.FTZ R169, R169, UR5 ;  /* 0x00000005a9a97c20 */ /* 0x000fe20008410000 */
[----:B------:R-:W-:Y:S01]  /*16820*/  FMUL.FTZ R173, R173, UR5 ;  /* 0x00000005adad7c20 */ /* 0x000fe20008410000 */
[----:B---3--:R-:W-:Y:S01]  /*16830*/  R2UR UR4, R233 ;  /* 0x00000000e90472ca */ /* 0x008fe200000e0000 */
[----:B------:R-:W3:Y:S08]  /*16840*/  MUFU.TANH R153, R153 ;  /* 0x0000009900997308 */ /* 0x000ef00000002400 */
[----:B------:R-:W4:Y:S08]  /*16850*/  MUFU.TANH R158, R158 ;  /* 0x0000009e009e7308 */ /* 0x000f300000002400 */
[----:B------:R-:W0:Y:S08]  /*16860*/  MUFU.TANH R159, R159 ;  /* 0x0000009f009f7308 */ /* 0x000e300000002400 */
[----:B------:R-:W0:Y:S08]  /*16870*/  MUFU.TANH R160, R160 ;  /* 0x000000a000a07308 */ /* 0x000e300000002400 */
[----:B------:R-:W0:Y:S08]  /*16880*/  MUFU.TANH R165, R165 ;  /* 0x000000a500a57308 */ /* 0x000e300000002400 */
[----:B------:R-:W0:Y:S01]  /*16890*/  MUFU.TANH R169, R169 ;  /* 0x000000a900a97308 */ /* 0x000e220000002400 */
[----:B------:R-:W-:-:S02]  /*168a0*/  WARPGROUP.DEPBAR.LE gsb0, 0x0 ;  /* 0x00008000000079c5 */ /* 0x000fc40000010000 */
[----:B------:R-:W-:-:S06]  /*168b0*/  WARPGROUP.ARRIVE ;  /* 0x00000000000079c5 */ /* 0x000fcc0000000000 */
[----:B------:R-:W-:Y:S01]  /*168c0*/  HGMMA.64x256x16.F32 R24, R184, gdesc[UR4].tnspB, R24, gsb0 ;  /* 0x43e00004b8187df0 */ /* 0x000fe20008000818 */
[----:B------:R-:W-:Y:S01]  /*168d0*/  FMUL.FTZ R188, R172, UR5 ;  /* 0x00000005acbc7c20 */ /* 0x000fe20008410000 */
[----:B------:R-:W-:Y:S01]  /*168e0*/  FMUL.FTZ R172, R178, UR5 ;  /* 0x00000005b2ac7c20 */ /* 0x000fe20008410000 */
[----:B------:R-:W-:Y:S01]  /*168f0*/  FMUL.FTZ R178, R180, UR5 ;  /* 0x00000005b4b27c20 */ /* 0x000fe20008410000 */
[----:B------:R-:W0:Y:S08]  /*16900*/  MUFU.TANH R173, R173 ;  /* 0x000000ad00ad7308 */ /* 0x000e300000002400 */
[----:B------:R-:W0:Y:S08]  /*16910*/  MUFU.TANH R188, R188 ;  /* 0x000000bc00bc7308 */ /* 0x000e300000002400 */
[----:B------:R-:W0:Y:S08]  /*16920*/  MUFU.TANH R172, R172 ;  /* 0x000000ac00ac7308 */ /* 0x000e300000002400 */
[----:B------:R-:W3:Y:S01]  /*16930*/  MUFU.TANH R178, R178 ;  /* 0x000000b200b27308 */ /* 0x000ee20000002400 */
[----:B------:R-:W-:-:S02]  /*16940*/  WARPGROUP.DEPBAR.LE gsb0, 0x0 ;  /* 0x00008000000079c5 */ /* 0x000fc40000010000 */
[----:B--2---:R-:W-:Y:S01]  /*16950*/  IMAD.IADD R184, R219, 0x1, R232 ;  /* 0x00000001dbb87824 */ /* 0x004fe200078e02e8 */
[----:B------:R2:W-:Y:S03]  /*16960*/  @!P1 SYNCS.ARRIVE.TRANS64.RED.A1T0 RZ, [R2+URZ], RZ ;  /* 0x000000ff02ff99a7 */ /* 0x0005e6000810043f */
[----:B-1----:R-:W-:-:S04]  /*16970*/  @P2 IMAD.HI.U32 R185, R184, R22, RZ ;  /* 0x00000016b8b92227 */ /* 0x002fc800078e00ff */
[----:B------:R-:W-:Y:S01]  /*16980*/  IMAD.MOV.U32 R22, RZ, RZ, R184 ;  /* 0x000000ffff167224 */ /* 0x000fe200078e00b8 */
[----:B0-----:R-:W-:Y:S01]  /*16990*/  @P2 SHF.R.U32.HI R22, RZ, R23, R185 ;  /* 0x00000017ff162219 */ /* 0x001fe200000116b9 */
[----:B------:R-:W-:Y:S01]  /*169a0*/  FMUL.FTZ R185, R161, UR5 ;  /* 0x00000005a1b97c20 */ /* 0x000fe20008410000 */
[----:B--2---:R-:W-:Y:S02]  /*169b0*/  IMAD.SHL.U32 R2, R5, 0x40, RZ ;  /* 0x0000004005027824 */ /* 0x004fe400078e00ff */
[----:B------:R-:W-:Y:S01]  /*169c0*/  FMUL.FTZ R23, R152, UR5 ;  /* 0x0000000598177c20 */ /* 0x000fe20008410000 */
[----:B------:R-:W-:Y:S01]  /*169d0*/  FMUL.FTZ R161, R162, UR5 ;  /* 0x00000005a2a17c20 */ /* 0x000fe20008410000 */
[----:B------:R-:W0:Y:S01]  /*169e0*/  SHFL.IDX PT, R189, R22, RZ, 0x1c1f ;  /* 0x001c1fff16bd7589 */ /* 0x000e2200000e0000 */
        /* <DEDUP_REMOVED lines=19> */
[----:B------:R-:W-:Y:S01]  /*16b20*/  FMUL.FTZ R177, R183, UR5 ;  /* 0x00000005b7b17c20 */ /* 0x000fe20008410000 */
[----:B------:R-:W-:Y:S01]  /*16b30*/  IMAD R156, R229, -0x2, R156 ;  /* 0xfffffffee59c7824 */ /* 0x000fe200078e029c */
[----:B------:R-:W1:Y:S01]  /*16b40*/  MUFU.TANH R23, R23 ;  /* 0x0000001700177308 */ /* 0x000e620000002400 */
[----:B------:R-:W-:-:S03]  /*16b50*/  ULDC UR5, c[0x0][0x9e0] ;  /* 0x0002780000057ab9 */ /* 0x000fc60000000800 */
[----:B------:R-:W-:-:S04]  /*16b60*/  IADD3 R156, -R220, R156, R221 ;  /* 0x0000009cdc9c7210 */ /* 0x000fc80007ffe1dd */
[----:B------:R-:W2:Y:S01]  /*16b70*/  MUFU.TANH R152, R152 ;  /* 0x0000009800987308 */ /* 0x000ea20000002400 */
[----:B------:R-:W-:-:S07]  /*16b80*/  IADD3 R183, R156, UR5, RZ ;  /* 0x000000059cb77c10 */ /* 0x000fce000fffe0ff */
        /* <DEDUP_REMOVED lines=18> */
[----:B------:R-:W1:Y:S08]  /*16cb0*/  MUFU.TANH R175, R175 ;  /* 0x000000af00af7308 */ /* 0x000e700000002400 */
[----:B------:R-:W1:Y:S01]  /*16cc0*/  MUFU.TANH R177, R177 ;  /* 0x000000b100b17308 */ /* 0x000e620000002400 */
[----:B------:R-:W-:-:S02]  /*16cd0*/  VIADD R182, R156, UR4 ;  /* 0x000000049cb67c36 */ /* 0x000fc40008000000 */
[--C-:B0-----:R-:W-:Y:S02]  /*16ce0*/  IMAD.IADD R181, R183, 0x1, R189.reuse ;  /* 0x00000001b7b57824 */ /* 0x101fe400078e02bd */
[----:B------:R-:W-:Y:S01]  /*16cf0*/  IMAD.IADD R180, R182, 0x1, R189 ;  /* 0x00000001b6b47824 */ /* 0x000fe200078e02bd */
[----:B--234-:R-:W-:Y:S06]  /*16d00*/  @!P3 BRA `(.L_x_1967) ;  /* 0x000000000060b947 */ /* 0x01cfec0003800000 */
[----:B------:R-:W-:Y:S01]  /*16d10*/  IADD3 R189, -R220, R221, R189 ;  /* 0x000000dddcbd7210 */ /* 0x000fe20007ffe1bd */
[----:B------:R-:W-:Y:S03]  /*16d20*/  BSSY B2, `(.L_x_1968) ;  /* 0x0000012000027945 */ /* 0x000fe60003800000 */
[----:B------:R-:W-:-:S13]  /*16d30*/  ISETP.GT.AND P4, PT, R189, -0x1, PT ;  /* 0xffffffffbd00780c */ /* 0x000fda0003f84270 */
[----:B------:R-:W-:Y:S05]  /*16d40*/  @P4 BRA `(.L_x_1969) ;  /* 0x0000000000244947 */ /* 0x000fea0003800000 */
[----:B------:R-:W-:Y:S01]  /*16d50*/  ULDC UR4, c[0x0][0x9e4] ;  /* 0x0002790000047ab9 */ /* 0x000fe20000000800 */
[----:B------:R-:W-:Y:S01]  /*16d60*/  LOP3.LUT R189, RZ, R189, RZ, 0x33, !PT ;  /* 0x000000bdffbd7212 */ /* 0x000fe200078e33ff */
[----:B------:R-:W-:-:S05]  /*16d70*/  IMAD.U32 R190, RZ, RZ, UR4 ;  /* 0x00000004ffbe7e24 */ /* 0x000fca000f8e00ff */
[----:B------:R-:W-:-:S13]  /*16d80*/  ISETP.NE.AND P4, PT, R190, 0x1, PT ;  /* 0x00000001be00780c */ /* 0x000fda0003f85270 */
[----:B------:R-:W0:Y:S02]  /*16d90*/  @P4 LDC.64 R156, c[0x0][0x9e8] ;  /* 0x00027a00ff9c4b82 */ /* 0x000e240000000a00 */
[----:B0-----:R-:W-:-:S05]  /*16da0*/  @P4 IMAD.HI.U32 R156, R189, R156, RZ ;  /* 0x0000009cbd9c4227 */ /* 0x001fca00078e00ff */
[----:B------:R-:W-:-:S04]  /*16db0*/  @P4 SHF.R.U32.HI R189, RZ, R157, R156 ;  /* 0x0000009dffbd4219 */ /* 0x000fc8000001169c */
[----:B------:R-:W-:Y:S01]  /*16dc0*/  LOP3.LUT R189, RZ, R189, RZ, 0x33, !PT ;  /* 0x000000bdffbd7212 */ /* 0x000fe200078e33ff */
[----:B------:R-:W-:Y:S06]  /*16dd0*/  BRA `(.L_x_1970) ;  /* 0x0000000000187947 */ /* 0x000fec0003800000 */
.L_x_1969:
[----:B------:R-:W-:Y:S02]  /*16de0*/  ULDC UR4, c[0x0][0x9e4] ;  /* 0x0002790000047ab9 */ /* 0x000fe40000000800 */
[----:B------:R-:W-:-:S04]  /*16df0*/  MOV R190, UR4 ;  /* 0x0000000400be7c02 */ /* 0x000fc80008000f00 */
[----:B------:R-:W-:-:S13]  /*16e00*/  ISETP.NE.AND P4, PT, R190, 0x1, PT ;  /* 0x00000001be00780c */ /* 0x000fda0003f85270 */
[----:B------:R-:W0:Y:S02]  /*16e10*/  @P4 LDC.64 R156, c[0x0][0x9e8] ;  /* 0x00027a00ff9c4b82 */ /* 0x000e240000000a00 */
[----:B0-----:R-:W-:-:S05]  /*16e20*/  @P4 IMAD.HI.U32 R156, R189, R156, RZ ;  /* 0x0000009cbd9c4227 */ /* 0x001fca00078e00ff */
[----:B------:R-:W-:-:S07]  /*16e30*/  @P4 SHF.R.U32.HI R189, RZ, R157, R156 ;  /* 0x0000009dffbd4219 */ /* 0x000fce000001169c */
.L_x_1970:
[----:B------:R-:W-:Y:S05]  /*16e40*/  BSYNC B2 ;  /* 0x0000000000027941 */ /* 0x000fea0003800000 */
.L_x_1968:
[----:B------:R-:W-:-:S04]  /*16e50*/  IMAD R189, R189, R190, -R2 ;  /* 0x000000bebdbd7224 */ /* 0x000fc800078e0a02 */
[----:B------:R-:W-:-:S05]  /*16e60*/  IMAD R189, R229, -0x2, R189 ;  /* 0xfffffffee5bd7824 */ /* 0x000fca00078e02bd */
[----:B------:R-:W-:Y:S02]  /*16e70*/  VIMNMX R180, R180, R189, !PT ;  /* 0x000000bdb4b47248 */ /* 0x000fe40007fe0100 */
[----:B------:R-:W-:-:S07]  /*16e80*/  VIADDMNMX R181, R189, R190, R181, PT ;  /* 0x000000bebdb57246 */ /* 0x000fce00038001b5 */
.L_x_1967:
[----:B------:R-:W-:Y:S01]  /*16e90*/  ISETP.GT.AND P4, PT, R5, -0x1, PT ;  /* 0xffffffff0500780c */ /* 0x000fe20003f84270 */
[----:B------:R-:W0:Y:S03]  /*16ea0*/  SHFL.IDX PT, R22, R22, 0x1, 0x1c1f ;  /* 0x003c1f0016167f89 */ /* 0x000e2600000e0000 */
[C---:B------:R-:W-:Y:S02]  /*16eb0*/  ISETP.GT.AND P6, PT, R180.reuse, RZ, P4 ;  /* 0x000000ffb400720c */ /* 0x040fe400027c4270 */
[----:B------:R-:W-:Y:S02]  /*16ec0*/  ISETP.GT.AND P5, PT, R180, 0x1, P4 ;  /* 0x00000001b400780c */ /* 0x000fe400027a4270 */
[C---:B------:R-:W-:Y:S02]  /*16ed0*/  ISETP.LT.OR P6, PT, R181.reuse, 0x1, P6 ;  /* 0x00000001b500780c */ /* 0x040fe400037c1670 */
[----:B------:R-:W-:-:S02]  /*16ee0*/  ISETP.LT.OR P5, PT, R181, 0x2, P5 ;  /* 0x00000002b500780c */ /* 0x000fc40002fa1670 */
[----:B-1----:R-:W-:Y:S02]  /*16ef0*/  FSEL R156, R23, -INF , !P6 ;  /* 0xff800000179c7808 */ /* 0x002fe40007000000 */
[----:B------:R-:W-:Y:S02]  /*16f00*/  FSEL R153, R153, -INF , !P5 ;  /* 0xff80000099997808 */ /* 0x000fe40006800000 */
[C---:B------:R-:W-:Y:S02]  /*16f10*/  ISETP.GT.AND P6, PT, R180.reuse, 0x8, P4 ;  /* 0x00000008b400780c */ /* 0x040fe400027c4270 */
[----:B------:R-:W-:Y:S02]  /*16f20*/  ISETP.GT.AND P5, PT, R180, 0x9, P4 ;  /* 0x00000009b400780c */ /* 0x000fe400027a4270 */
[C---:B------:R-:W-:Y:S02]  /*16f30*/  ISETP.LT.OR P6, PT, R181.reuse, 0x9, P6 ;  /* 0x00000009b500780c */ /* 0x040fe400037c1670 */
[----:B------:R-:W-:-:S02]  /*16f40*/  ISETP.LT.OR P5, PT, R181, 0xa, P5 ;  /* 0x0000000ab500780c */ /* 0x000fc40002fa1670 */
[----:B------:R-:W-:Y:S01]  /*16f50*/  FSEL R155, R155, -INF , !P6 ;  /* 0xff8000009b9b7808 */ /* 0x000fe20007000000 */
[--C-:B0-----:R-:W-:Y:S01]  /*16f60*/  IMAD.IADD R183, R183, 0x1, R22.reuse ;  /* 0x00000001b7b77824 */ /* 0x101fe200078e0216 */
[----:B------:R-:W-:Y:S01]  /*16f70*/  FSEL R184, R184, -INF , !P5 ;  /* 0xff800000b8b87808 */ /* 0x000fe20006800000 */
[----:B------:R-:W-:Y:S01]  /*16f80*/  IMAD.IADD R182, R182, 0x1, R22 ;  /* 0x00000001b6b67824 */ /* 0x000fe200078e0216 */
        /* <DEDUP_REMOVED lines=35> */
[----:B------:R-:W-:Y:S01]  /*171c0*/  FSEL R179, R179, -INF , !P5 ;  /* 0xff800000b3b37808 */ /* 0x000fe20006800000 */
[----:B------:R-:W-:Y:S08]  /*171d0*/  @!P3 BRA `(.L_x_1971) ;  /* 0x000000000060b947 */ /* 0x000ff00003800000 */
        /* <DEDUP_REMOVED lines=13> */
.L_x_1973:
[----:B------:R-:W-:Y:S02]  /*172b0*/  ULDC UR4, c[0x0][0x9e4] ;  /* 0x0002790000047ab9 */ /* 0x000fe40000000800 */
[----:B------:R-:W-:-:S05]  /*172c0*/  IMAD.U32 R180, RZ, RZ, UR4 ;  /* 0x00000004ffb47e24 */ /* 0x000fca000f8e00ff */
[----:B------:R-:W-:-:S13]  /*172d0*/  ISETP.NE.AND P5, PT, R180, 0x1, PT ;  /* 0x00000001b400780c */ /* 0x000fda0003fa5270 */
[----:B------:R-:W0:Y:S02]  /*172e0*/  @P5 LDC.64 R22, c[0x0][0x9e8] ;  /* 0x00027a00ff165b82 */ /* 0x000e240000000a00 */
[----:B0-----:R-:W-:-:S05]  /*172f0*/  @P5 IMAD.HI.U32 R22, R157, R22, RZ ;  /* 0x000000169d165227 */ /* 0x001fca00078e00ff */
[----:B------:R-:W-:-:S07]  /*17300*/  @P5 SHF.R.U32.HI R157, RZ, R23, R22 ;  /* 0x00000017ff9d5219 */ /* 0x000fce0000011616 */
.L_x_1974:
[----:B------:R-:W-:Y:S05]  /*17310*/  BSYNC B2 ;  /* 0x0000000000027941 */ /* 0x000fea0003800000 */
.L_x_1972:
[----:B------:R-:W-:-:S04]  /*17320*/  IMAD R2, R157, R180, -R2 ;  /* 0x000000b49d027224 */ /* 0x000fc800078e0a02 */
[----:B------:R-:W-:-:S05]  /*17330*/  IMAD R2, R229, -0x2, R2 ;  /* 0xfffffffee5027824 */ /* 0x000fca00078e0202 */
[----:B------:R-:W-:Y:S02]  /*17340*/  VIMNMX R182, R182, R2, !PT ;  /* 0x00000002b6b67248 */ /* 0x000fe40007fe0100 */
[----:B------:R-:W-:-:S07]  /*17350*/  VIADDMNMX R183, R2, R180, R183, PT ;  /* 0x000000b402b77246 */ /* 0x000fce00038001b7 */
.L_x_1971:
[----:B------:R-:W-:Y:S01]  /*17360*/  @!P1 IADD3 R0, R0, 0x30860, RZ ;  /* 0x0003086000009810 */ /* 0x000fe20007ffe0ff */
[----:B------:R-:W2:Y:S01]  /*17370*/  LDL R180, [R1+0x1c] ;  /* 0x00001c0001b47983 */ /* 0x000ea20000100800 */
[----:B------:R-:W-:Y:S01]  /*17380*/  ULDC UR4, c[0x0][0x988] ;  /* 0x0002620000047ab9 */ /* 0x000fe20000000800 */
[----:B------:R-:W-:Y:S01]  /*17390*/  IMAD.MOV.U32 R219, RZ, RZ, R230 ;  /* 0x000000ffffdb7224 */ /* 0x000fe200078e00e6 */
[----:B------:R-:W-:-:S04]  /*173a0*/  @!P1 PRMT R0, RZ, 0x654, R0 ;  /* 0x00000654ff009816 */ /* 0x000fc80000000000 */
[----:B------:R0:W-:Y:S02]  /*173b0*/  @!P1 SYNCS.ARRIVE.TRANS64.RED.A1T0 RZ, [R0+URZ], RZ ;  /* 0x000000ff00ff99a7 */ /* 0x0001e4000810043f */
[----:B0-----:R-:W-:-:S04]  /*173c0*/  FMNMX.FTZ R0, R156, R3, !PT ;  /* 0x000000039c007209 */ /* 0x001fc80007810000 */
        /* <DEDUP_REMOVED lines=14> */
[----:B------:R-:W-:-:S05]  /*174b0*/  FMNMX.FTZ R0, R179, R0, !PT ;  /* 0x00000000b3007209 */ /* 0x000fca0007810000 */
[----:B------:R-:W0:Y:S02]  /*174c0*/  SHFL.BFLY PT, R2, R0, 0x2, 0x1f ;  /* 0x0c401f0000027f89 */ /* 0x000e2400000e0000 */
[----:B0-----:R-:W-:-:S05]  /*174d0*/  FMNMX.FTZ R2, R0, R2, !PT ;  /* 0x0000000200027209 */ /* 0x001fca0007810000 */
[----:B------:R-:W0:Y:S02]  /*174e0*/  SHFL.BFLY PT, R157, R2, 0x1, 0x1f ;  /* 0x0c201f00029d7f89 */ /* 0x000e2400000e0000 */
[----:B0-----:R-:W-:Y:S01]  /*174f0*/  FMNMX.FTZ R157, R2, R157, !PT ;  /* 0x0000009d029d7209 */ /* 0x001fe20007810000 */
[----:B------:R-:W-:-:S03]  /*17500*/  IMAD.U32 R2, RZ, RZ, UR4 ;  /* 0x00000004ff027e24 */ /* 0x000fc6000f8e00ff */
[----:B------:R-:W-:-:S04]  /*17510*/  FSETP.NEU.FTZ.AND P5, PT, R157, -INF , PT ;  /* 0xff8000009d00780b */ /* 0x000fc80003fbd000 */
[----:B------:R-:W-:-:S05]  /*17520*/  FSEL R0, R157, RZ, P5 ;  /* 0x000000ff9d007208 */ /* 0x000fca0002800000 */
[----:B------:R-:W-:Y:S01]  /*17530*/  FADD.FTZ R3, -R0, R3 ;  /* 0x0000000300037221 */ /* 0x000fe20000010100 */
[----:B------:R-:W-:-:S03]  /*17540*/  FMUL.FTZ R0, R157, R2 ;  /* 0x000000029d007220 */ /* 0x000fc60000410000 */
[-C--:B------:R-:W-:Y:S02]  /*17550*/  FMUL.FTZ R3, R3, R2.reuse ;  /* 0x0000000203037220 */ /* 0x080fe40000410000 */
[----:B------:R-:W-:Y:S02]  /*17560*/  FSEL R0, R0, RZ, P5 ;  /* 0x000000ff00007208 */ /* 0x000fe40002800000 */
[----:B------:R-:W-:Y:S01]  /*17570*/  ISETP.GT.AND P5, PT, R182, 0x1, P4 ;  /* 0x00000001b600780c */ /* 0x000fe200027a4270 */
[----:B------:R-:W-:Y:S02]  /*17580*/  MUFU.EX2 R23, R3 ;  /* 0x0000000300177308 */ /* 0x000fe40000000800 */
[-CC-:B------:R-:W-:Y:S01]  /*17590*/  FFMA.FTZ R156, R156, R2.reuse, -R0.reuse ;  /* 0x000000029c9c7223 */ /* 0x180fe20000010800 */
[----:B------:R-:W-:Y:S01]  /*175a0*/  ISETP.LT.OR P6, PT, R183, 0x2, P5 ;  /* 0x00000002b700780c */ /* 0x000fe20002fc1670 */
[-CC-:B------:R-:W-:Y:S01]  /*175b0*/  FFMA.FTZ R153, R153, R2.reuse, -R0.reuse ;  /* 0x0000000299997223 */ /* 0x180fe20000010800 */
[----:B------:R-:W-:Y:S01]  /*175c0*/  ISETP.GT.AND P5, PT, R182, 0x8, P4 ;  /* 0x00000008b600780c */ /* 0x000fe200027a4270 */
[-CC-:B------:R-:W-:Y:S01]  /*175d0*/  FFMA.FTZ R155, R155, R2.reuse, -R0.reuse ;  /* 0x000000029b9b7223 */ /* 0x180fe20000010800 */
[----:B------:R-:W-:Y:S01]  /*175e0*/  FSEL R154, R154, -INF , !P6 ;  /* 0xff8000009a9a7808 */ /* 0x000fe20007000000 */
[----:B------:R-:W0:Y:S01]  /*175f0*/  MUFU.EX2 R156, R156 ;  /* 0x0000009c009c7308 */ /* 0x000e220000000800 */
[----:B------:R-:W-:Y:S01]  /*17600*/  ISETP.GT.AND P6, PT, R182, 0x9, P4 ;  /* 0x00000009b600780c */ /* 0x000fe200027c4270 */
[-CC-:B------:R-:W-:Y:S01]  /*17610*/  FFMA.FTZ R184, R184, R2.reuse, -R0.reuse ;  /* 0x00000002b8b87223 */ /* 0x180fe20000010800 */
[C---:B------:R-:W-:Y:S01]  /*17620*/  ISETP.LT.OR P5, PT, R183.reuse, 0x9, P5 ;  /* 0x00000009b700780c */ /* 0x040fe20002fa1670 */
[-CC-:B------:R-:W-:Y:S01]  /*17630*/  FFMA.FTZ R160, R160, R2.reuse, -R0.reuse ;  /* 0x00000002a0a07223 */ /* 0x180fe20000010800 */
[----:B------:R-:W-:Y:S01]  /*17640*/  ISETP.LT.OR P6, PT, R183, 0xa, P6 ;  /* 0x0000000ab700780c */ /* 0x000fe200037c1670 */
[-CC-:B------:R-:W-:Y:S01]  /*17650*/  FFMA.FTZ R185, R185, R2.reuse, -R0.reuse ;  /* 0x00000002b9b97223 */ /* 0x180fe20000010800 */
[----:B------:R-:W-:Y:S01]  /*17660*/  FSEL R158, R158, -INF , !P5 ;  /* 0xff8000009e9e7808 */ /* 0x000fe20006800000 */
[----:B------:R-:W1:Y:S01]  /*17670*/  MUFU.EX2 R153, R153 ;  /* 0x0000009900997308 */ /* 0x000e620000000800 */
[----:B------:R-:W-:Y:S01]  /*17680*/  FSEL R159, R159, -INF , !P6 ;  /* 0xff8000009f9f7808 */ /* 0x000fe20007000000 */
[-CC-:B------:R-:W-:Y:S01]  /*17690*/  FFMA.FTZ R186, R186, R2.reuse, -R0.reuse ;  /* 0x00000002baba7223 */ /* 0x180fe20000010800 */
[C---:B------:R-:W-:Y:S01]  /*176a0*/  ISETP.GT.AND P6, PT, R182.reuse, 0x11, P4 ;  /* 0x00000011b600780c */ /* 0x040fe200027c4270 */
[-CC-:B------:R-:W-:Y:S01]  /*176b0*/  FFMA.FTZ R165, R165, R2.reuse, -R0.reuse ;  /* 0x00000002a5a57223 */ /* 0x180fe20000010800 */
[----:B------:R-:W-:Y:S01]  /*176c0*/  ISETP.GT.AND P5, PT, R182, 0x10, P4 ;  /* 0x00000010b600780c */ /* 0x000fe200027a4270 */
[----:B------:R-:W-:Y:S01]  /*176d0*/  FFMA.FTZ R187, R187, R2, -R0 ;  /* 0x00000002bbbb7223 */ /* 0x000fe20000010800 */
[C---:B------:R-:W-:Y:S01]  /*176e0*/  ISETP.LT.OR P6, PT, R183.reuse, 0x12, P6 ;  /* 0x00000012b700780c */ /* 0x040fe200037c1670 */
[----:B------:R-:W-:Y:S01]  /*176f0*/  MUFU.EX2 R155, R155 ;  /* 0x0000009b009b7308 */ /* 0x000fe20000000800 */
[----:B------:R-:W-:Y:S01]  /*17700*/  ISETP.LT.OR P5, PT, R183, 0x11, P5 ;  /* 0x00000011b700780c */ /* 0x000fe20002fa1670 */
[----:B0-----:R-:W-:Y:S01]  /*17710*/  FFMA.FTZ R22, R23, R228, R156 ;  /* 0x000000e417167223 */ /* 0x001fe2000001009c */
[----:B------:R-:W-:Y:S01]  /*17720*/  FSEL R162, R162, -INF , !P6 ;  /* 0xff800000a2a27808 */ /* 0x000fe20007000000 */
[-CC-:B------:R-:W-:Y:S01]  /*17730*/  FFMA.FTZ R169, R169, R2.reuse, -R0.reuse ;  /* 0x00000002a9a97223 */ /* 0x180fe20000010800 */
[----:B------:R-:W-:Y:S01]  /*17740*/  ISETP.GT.AND P6, PT, R182, 0x19, P4 ;  /* 0x00000019b600780c */ /* 0x000fe200027c4270 */
[-C--:B------:R-:W-:Y:S01]  /*17750*/  FFMA.FTZ R188, R188, R2.reuse, -R0 ;  /* 0x00000002bcbc7223 */ /* 0x080fe20000010800 */
[----:B------:R-:W-:Y:S01]  /*17760*/  FSEL R161, R161, -INF , !P5 ;  /* 0xff800000a1a17808 */ /* 0x000fe20006800000 */
[----:B------:R-:W0:Y:S01]  /*17770*/  MUFU.EX2 R184, R184 ;  /* 0x000000b800b87308 */ /* 0x000e220000000800 */
[----:B------:R-:W-:Y:S01]  /*17780*/  ISETP.LT.OR P6, PT, R183, 0x1a, P6 ;  /* 0x0000001ab700780c */ /* 0x000fe200037c1670 */
[----:B-1----:R-:W-:Y:S01]  /*17790*/  FADD.FTZ R22, R153, R22 ;  /* 0x0000001699167221 */ /* 0x002fe20000010000 */
[----:B------:R-:W-:Y:S01]  /*177a0*/  ISETP.GT.AND P5, PT, R182, 0x18, P4 ;  /* 0x00000018b600780c */ /* 0x000fe200027a4270 */
[-CC-:B------:R-:W-:Y:S01]  /*177b0*/  FFMA.FTZ R173, R173, R2.reuse, -R0.reuse ;  /* 0x00000002adad7223 */ /* 0x180fe20000010800 */
[----:B------:R-:W-:Y:S01]  /*177c0*/  FSEL R164, R164, -INF , !P6 ;  /* 0xff800000a4a47808 */ /* 0x000fe20007000000 */
[-CC-:B------:R-:W-:Y:S01]  /*177d0*/  FFMA.FTZ R174, R174, R2.reuse, -R0.reuse ;  /* 0x00000002aeae7223 */ /* 0x180fe20000010800 */
[----:B------:R-:W-:Y:S01]  /*177e0*/  ISETP.GT.AND P6, PT, R182, 0x21, P4 ;  /* 0x00000021b600780c */ /* 0x000fe200027c4270 */
[----:B------:R-:W-:Y:S01]  /*177f0*/  MUFU.EX2 R160, R160 ;  /* 0x000000a000a07308 */ /* 0x000fe20000000800 */
[C---:B------:R-:W-:Y:S01]  /*17800*/  ISETP.LT.OR P5, PT, R183.reuse, 0x19, P5 ;  /* 0x00000019b700780c */ /* 0x040fe20002fa1670 */
[-CC-:B------:R-:W-:Y:S01]  /*17810*/  FFMA.FTZ R176, R176, R2.reuse, -R0.reuse ;  /* 0x00000002b0b07223 */ /* 0x180fe20000010800 */
[----:B------:R-:W-:Y:S01]  /*17820*/  ISETP.LT.OR P6, PT, R183, 0x22, P6 ;  /* 0x00000022b700780c */ /* 0x000fe200037c1670 */
[-CC-:B------:R-:W-:Y:S01]  /*17830*/  FFMA.FTZ R178, R178, R2.reuse, -R0.reuse ;  /* 0x00000002b2b27223 */ /* 0x180fe20000010800 */
[----:B------:R-:W-:Y:S01]  /*17840*/  FSEL R163, R163, -INF , !P5 ;  /* 0xff800000a3a37808 */ /* 0x000fe20006800000 */
[----:B------:R-:W-:Y:S01]  /*17850*/  FFMA.FTZ R0, R179, R2, -R0 ;  /* 0x00000002b3007223 */ /* 0x000fe20000010800 */
[----:B------:R-:W-:Y:S01]  /*17860*/  FSEL R167, R167, -INF , !P6 ;  /* 0xff800000a7a77808 */ /* 0x000fe20007000000 */
[----:B------:R-:W1:Y:S01]  /*17870*/  MUFU.EX2 R185, R185 ;  /* 0x000000b900b97308 */ /* 0x000e620000000800 */
[----:B------:R-:W-:-:S02]  /*17880*/  ISETP.GT.AND P6, PT, R182, 0x29, P4 ;  /* 0x00000029b600780c */ /* 0x000fc400027c4270 */
[----:B------:R-:W-:Y:S02]  /*17890*/  ISETP.GT.AND P5, PT, R182, 0x20, P4 ;  /* 0x00000020b600780c */ /* 0x000fe400027a4270 */
[C---:B------:R-:W-:Y:S02]  /*178a0*/  ISETP.LT.OR P6, PT, R183.reuse, 0x2a, P6 ;  /* 0x0000002ab700780c */ /* 0x040fe400037c1670 */
[----:B------:R-:W-:Y:S01]  /*178b0*/  ISETP.LT.OR P5, PT, R183, 0x21, P5 ;  /* 0x00000021b700780c */ /* 0x000fe20002fa1670 */
[----:B------:R-:W-:Y:S01]  /*178c0*/  MUFU.EX2 R186, R186 ;  /* 0x000000ba00ba7308 */ /* 0x000fe20000000800 */
[----:B------:R-:W-:Y:S02]  /*178d0*/  FSEL R170, R170, -INF , !P6 ;  /* 0xff800000aaaa7808 */ /* 0x000fe40007000000 */
[----:B------:R-:W-:Y:S02]  /*178e0*/  ISETP.GT.AND P6, PT, R182, RZ, P4 ;  /* 0x000000ffb600720c */ /* 0x000fe400027c4270 */
[----:B------:R-:W-:-:S02]  /*178f0*/  FSEL R166, R166, -INF , !P5 ;  /* 0xff800000a6a67808 */ /* 0x000fc40006800000 */
[C---:B------:R-:W-:Y:S01]  /*17900*/  ISETP.LT.OR P6, PT, R183.reuse, 0x1, P6 ;  /* 0x00000001b700780c */ /* 0x040fe200037c1670 */
[----:B------:R-:W3:Y:S01]  /*17910*/  MUFU.EX2 R165, R165 ;  /* 0x000000a500a57308 */ /* 0x000ee20000000800 */
[----:B------:R-:W-:Y:S02]  /*17920*/  ISETP.GT.AND P5, PT, R182, 0x28, P4 ;  /* 0x00000028b600780c */ /* 0x000fe400027a4270 */
[----:B------:R-:W-:Y:S02]  /*17930*/  FSEL R3, R152, -INF , !P6 ;  /* 0xff80000098037808 */ /* 0x000fe40007000000 */
[----:B------:R-:W-:Y:S02]  /*17940*/  ISETP.LT.OR P5, PT, R183, 0x29, P5 ;  /* 0x00000029b700780c */ /* 0x000fe40002fa1670 */
[----:B------:R-:W-:Y:S01]  /*17950*/  FMNMX.FTZ R152, R3, R4, !PT ;  /* 0x0000000403987209 */ /* 0x000fe20007810000 */
[----:B------:R-:W-:Y:S01]  /*17960*/  MUFU.EX2 R187, R187 ;  /* 0x000000bb00bb7308 */ /* 0x000fe20000000800 */
[----:B------:R-:W-:-:S02]  /*17970*/  FSEL R168, R168, -INF , !P5 ;  /* 0xff800000a8a87808 */ /* 0x000fc40006800000 */
[----:B------:R-:W-:Y:S02]  /*17980*/  FMNMX.FTZ R152, R154, R152, !PT ;  /* 0x000000989a987209 */ /* 0x000fe40007810000 */
[----:B------:R-:W-:Y:S02]  /*17990*/  ISETP.GT.AND P5, PT, R182, 0x30, P4 ;  /* 0x00000030b600780c */ /* 0x000fe400027a4270 */
[----:B------:R-:W-:Y:S01]  /*179a0*/  FMNMX.FTZ R152, R158, R152, !PT ;  /* 0x000000989e987209 */ /* 0x000fe20007810000 */
[----:B------:R-:W4:Y:S01]  /*179b0*/  MUFU.EX2 R169, R169 ;  /* 0x000000a900a97308 */ /* 0x000f220000000800 */
[----:B------:R-:W-:Y:S02]  /*179c0*/  ISETP.LT.OR P5, PT, R183, 0x31, P5 ;  /* 0x00000031b700780c */ /* 0x000fe40002fa1670 */
[----:B------:R-:W-:Y:S02]  /*179d0*/  FMNMX.FTZ R152, R159, R152, !PT ;  /* 0x000000989f987209 */ /* 0x000fe40007810000 */
[----:B------:R-:W-:-:S02]  /*179e0*/  FSEL R172, R172, -INF , !P5 ;  /* 0xff800000acac7808 */ /* 0x000fc40006800000 */
[----:B------:R-:W-:Y:S01]  /*179f0*/  FMNMX.FTZ R152, R161, R152, !PT ;  /* 0x00000098a1987209 */ /* 0x000fe20007810000 */
[----:B------:R4:W-:Y:S01]  /*17a00*/  MUFU.EX2 R190, R188 ;  /* 0x000000bc00be7308 */ /* 0x0009e20000000800 */
[----:B------:R-:W-:Y:S02]  /*17a10*/  ISETP.GT.AND P5, PT, R182, 0x31, P4 ;  /* 0x00000031b600780c */ /* 0x000fe400027a4270 */
[----:B------:R-:W-:Y:S02]  /*17a20*/  FMNMX.FTZ R152, R162, R152, !PT ;  /* 0x00000098a2987209 */ /* 0x000fe40007810000 */
[----:B------:R-:W-:Y:S02]  /*17a30*/  ISETP.GT.AND P6, PT, R182, 0x38, P4 ;  /* 0x00000038b600780c */ /* 0x000fe400027c4270 */
[----:B------:R-:W-:Y:S01]  /*17a40*/  FMNMX.FTZ R152, R163, R152, !PT ;  /* 0x00000098a3987209 */ /* 0x000fe20007810000 */
[----:B------:R-:W-:Y:S01]  /*17a50*/  MUFU.EX2 R173, R173 ;  /* 0x000000ad00ad7308 */ /* 0x000fe20000000800 */
[----:B------:R-:W-:-:S02]  /*17a60*/  ISETP.LT.OR P5, PT, R183, 0x32, P5 ;  /* 0x00000032b700780c */ /* 0x000fc40002fa1670 */
[----:B------:R-:W-:Y:S02]  /*17a70*/  FMNMX.FTZ R152, R164, R152, !PT ;  /* 0x00000098a4987209 */ /* 0x000fe40007810000 */
[----:B------:R-:W-:Y:S02]  /*17a80*/  ISETP.GT.AND P4, PT, R182, 0x39, P4 ;  /* 0x00000039b600780c */ /* 0x000fe40002784270 */
[----:B------:R-:W-:Y:S01]  /*17a90*/  FMNMX.FTZ R152, R166, R152, !PT ;  /* 0x00000098a6987209 */ /* 0x000fe20007810000 */
[----:B------:R-:W-:Y:S01]  /*17aa0*/  MUFU.EX2 R174, R174 ;  /* 0x000000ae00ae7308 */ /* 0x000fe20000000800 */
[----:B------:R-:W-:Y:S02]  /*17ab0*/  ISETP.LT.OR P6, PT, R183, 0x39, P6 ;  /* 0x00000039b700780c */ /* 0x000fe400037c1670 */
[----:B------:R-:W-:Y:S02]  /*17ac0*/  FMNMX.FTZ R152, R167, R152, !PT ;  /* 0x00000098a7987209 */ /* 0x000fe40007810000 */
[----:B------:R-:W-:-:S02]  /*17ad0*/  FSEL R171, R171, -INF , !P5 ;  /* 0xff800000abab7808 */ /* 0x000fc40006800000 */
[----:B------:R-:W-:Y:S01]  /*17ae0*/  FMNMX.FTZ R152, R168, R152, !PT ;  /* 0x00000098a8987209 */ /* 0x000fe20007810000 */
[----:B------:R-:W5:Y:S01]  /*17af0*/  MUFU.EX2 R176, R176 ;  /* 0x000000b000b07308 */ /* 0x000f620000000800 */
[----:B------:R-:W-:Y:S02]  /*17b00*/  ISETP.LT.OR P4, PT, R183, 0x3a, P4 ;  /* 0x0000003ab700780c */ /* 0x000fe40002781670 */
[----:B------:R-:W-:Y:S02]  /*17b10*/  FMNMX.FTZ R152, R170, R152, !PT ;  /* 0x00000098aa987209 */ /* 0x000fe40007810000 */
[----:B------:R-:W-:Y:S02]  /*17b20*/  FSEL R175, R175, -INF , !P6 ;  /* 0xff800000afaf7808 */ /* 0x000fe40007000000 */
[----:B------:R-:W-:Y:S01]  /*17b30*/  FMNMX.FTZ R152, R172, R152, !PT ;  /* 0x00000098ac987209 */ /* 0x000fe20007810000 */
[----:B------:R-:W-:Y:S01]  /*17b40*/  MUFU.EX2 R178, R178 ;  /* 0x000000b200b27308 */ /* 0x000fe20000000800 */
[----:B------:R-:W-:-:S02]  /*17b50*/  FSEL R177, R177, -INF , !P4 ;  /* 0xff800000b1b17808 */ /* 0x000fc40006000000 */
[----:B------:R-:W-:Y:S02]  /*17b60*/  FMNMX.FTZ R152, R171, R152, !PT ;  /* 0x00000098ab987209 */ /* 0x000fe40007810000 */
[----:B------:R-:W-:Y:S02]  /*17b70*/  F2FP.F16.F32.PACK_AB R196, R153, R156 ;  /* 0x0000009c99c4723e */ /* 0x000fe400000000ff */
[----:B------:R-:W-:Y:S02]  /*17b80*/  FMNMX.FTZ R152, R175, R152, !PT ;  /* 0x00000098af987209 */ /* 0x000fe40007810000 */
[----:B0-----:R-:W-:Y:S02]  /*17b90*/  F2FP.F16.F32.PACK_AB R198, R184, R155 ;  /* 0x0000009bb8c6723e */ /* 0x001fe400000000ff */
[----:B------:R-:W-:Y:S02]  /*17ba0*/  FMNMX.FTZ R153, R177, R152, !PT ;  /* 0x00000098b1997209 */ /* 0x000fe40007810000 */
[----:B-1----:R-:W-:-:S02]  /*17bb0*/  F2FP.F16.F32.PACK_AB R192, R185, R160 ;  /* 0x000000a0b9c0723e */ /* 0x002fc400000000ff */
[----:B---3--:R-:W-:Y:S01]  /*17bc0*/  F2FP.F16.F32.PACK_AB R194, R165, R186 ;  /* 0x000000baa5c2723e */ /* 0x008fe200000000ff */
[----:B------:R-:W0:Y:S01]  /*17bd0*/  SHFL.BFLY PT, R152, R153, 0x2, 0x1f ;  /* 0x0c401f0099987f89 */ /* 0x000e2200000e0000 */
[----:B----4-:R-:W-:Y:S02]  /*17be0*/  F2FP.F16.F32.PACK_AB R188, R169, R187 ;  /* 0x000000bba9bc723e */ /* 0x010fe400000000ff */
[----:B0-----:R-:W-:-:S05]  /*17bf0*/  FMNMX.FTZ R153, R153, R152, !PT ;  /* 0x0000009899997209 */ /* 0x001fca0007810000 */
[----:B------:R-:W0:Y:S02]  /*17c00*/  SHFL.BFLY PT, R152, R153, 0x1, 0x1f ;  /* 0x0c201f0099987f89 */ /* 0x000e2400000e0000 */
[----:B0-----:R-:W-:Y:S02]  /*17c10*/  FMNMX.FTZ R152, R153, R152, !PT ;  /* 0x0000009899987209 */ /* 0x001fe40007810000 */
[----:B------:R0:W1:Y:S02]  /*17c20*/  MUFU.EX2 R153, R0 ;  /* 0x0000000000997308 */ /* 0x0000640000000800 */
[C---:B------:R-:W-:Y:S01]  /*17c30*/  FSETP.NEU.FTZ.AND P4, PT, R152.reuse, -INF , PT ;  /* 0xff8000009800780b */ /* 0x040fe20003f9d000 */
[----:B------:R-:W-:-:S05]  /*17c40*/  FMUL.FTZ R156, R152, R2 ;  /* 0x00000002989c7220 */ /* 0x000fca0000410000 */
[----:B------:R-:W-:Y:S01]  /*17c50*/  FSEL R156, R156, RZ, P4 ;  /* 0x000000ff9c9c7208 */ /* 0x000fe20002000000 */
[----:B0-----:R-:W-:Y:S01]  /*17c60*/  FADD.FTZ R0, R155, R22 ;  /* 0x000000169b007221 */ /* 0x001fe20000010000 */
[----:B------:R-:W-:Y:S02]  /*17c70*/  FSEL R22, R152, RZ, P4 ;  /* 0x000000ff98167208 */ /* 0x000fe40002000000 */
[----:B--2---:R-:W-:Y:S01]  /*17c80*/  ISETP.GT.AND P4, PT, R5, R180, PT ;  /* 0x000000b40500720c */ /* 0x004fe20003f84270 */
[----:B------:R-:W-:Y:S01]  /*17c90*/  FADD.FTZ R0, R184, R0 ;  /* 0x00000000b8007221 */ /* 0x000fe20000010000 */
[-C--:B------:R-:W-:Y:S01]  /*17ca0*/  FFMA.FTZ R3, R3, R2.reuse, -R156 ;  /* 0x0000000203037223 */ /* 0x080fe2000001089c */
[----:B------:R-:W-:Y:S01]  /*17cb0*/  FADD.FTZ R22, -R22, R4 ;  /* 0x0000000416167221 */ /* 0x000fe20000010100 */
[-C--:B------:R-:W-:Y:S01]  /*17cc0*/  FFMA.FTZ R154, R154, R2.reuse, -R156 ;  /* 0x000000029a9a7223 */ /* 0x080fe2000001089c */
[----:B------:R-:W-:Y:S01]  /*17cd0*/  FADD.FTZ R0, R160, R0 ;  /* 0x00000000a0007221 */ /* 0x000fe20000010000 */
[-C--:B------:R-:W-:Y:S01]  /*17ce0*/  FFMA.FTZ R158, R158, R2.reuse, -R156 ;  /* 0x000000029e9e7223 */ /* 0x080fe2000001089c */
[-C--:B------:R-:W-:Y:S01]  /*17cf0*/  FMUL.FTZ R22, R22, R2.reuse ;  /* 0x0000000216167220 */ /* 0x080fe20000410000 */
[----:B------:R-:W-:Y:S01]  /*17d00*/  MUFU.EX2 R3, R3 ;  /* 0x0000000300037308 */ /* 0x000fe20000000800 */
[----:B------:R-:W-:Y:S01]  /*17d10*/  FADD.FTZ R0, R185, R0 ;  /* 0x00000000b9007221 */ /* 0x000fe20000010000 */
[-CC-:B------:R-:W-:Y:S01]  /*17d20*/  FFMA.FTZ R159, R159, R2.reuse, -R156.reuse ;  /* 0x000000029f9f7223 */ /* 0x180fe2000001089c */
[-CC-:B------:R-:W-:Y:S01]  /*17d30*/  FFMA.FTZ R161, R161, R2.reuse, -R156.reuse ;  /* 0x00000002a1a17223 */ /* 0x180fe2000001089c */
[-C--:B------:R-:W-:Y:S01]  /*17d40*/  FFMA.FTZ R162, R162, R2.reuse, -R156 ;  /* 0x00000002a2a27223 */ /* 0x080fe2000001089c */
[----:B------:R-:W-:Y:S01]  /*17d50*/  FADD.FTZ R4, R186, R0 ;  /* 0x00000000ba047221 */ /* 0x000fe20000010000 */
[-CC-:B------:R-:W-:Y:S01]  /*17d60*/  FFMA.FTZ R163, R163, R2.reuse, -R156.reuse ;  /* 0x00000002a3a37223 */ /* 0x180fe2000001089c */
[-CC-:B------:R-:W-:Y:S01]  /*17d70*/  FFMA.FTZ R164, R164, R2.reuse, -R156.reuse ;  /* 0x00000002a4a47223 */ /* 0x180fe2000001089c */
[----:B------:R-:W0:Y:S01]  /*17d80*/  MUFU.EX2 R0, R22 ;  /* 0x0000001600007308 */ /* 0x000e220000000800 */
[-CC-:B------:R-:W-:Y:S01]  /*17d90*/  FFMA.FTZ R166, R166, R2.reuse, -R156.reuse ;  /* 0x00000002a6a67223 */ /* 0x180fe2000001089c */
[-CC-:B------:R-:W-:Y:S01]  /*17da0*/  FFMA.FTZ R167, R167, R2.reuse, -R156.reuse ;  /* 0x00000002a7a77223 */ /* 0x180fe2000001089c */
[-CC-:B------:R-:W-:Y:S01]  /*17db0*/  FFMA.FTZ R168, R168, R2.reuse, -R156.reuse ;  /* 0x00000002a8a87223 */ /* 0x180fe2000001089c */
[-CC-:B------:R-:W-:Y:S01]  /*17dc0*/  FFMA.FTZ R170, R170, R2.reuse, -R156.reuse ;  /* 0x00000002aaaa7223 */ /* 0x180fe2000001089c */
[-C--:B------:R-:W-:Y:S01]  /*17dd0*/  FFMA.FTZ R172, R172, R2.reuse, -R156 ;  /* 0x00000002acac7223 */ /* 0x080fe2000001089c */
[----:B------:R-:W-:Y:S01]  /*17de0*/  FADD.FTZ R4, R165, R4 ;  /* 0x00000004a5047221 */ /* 0x000fe20000010000 */
[-CC-:B------:R-:W-:Y:S01]  /*17df0*/  FFMA.FTZ R171, R171, R2.reuse, -R156.reuse ;  /* 0x00000002abab7223 */ /* 0x180fe2000001089c */
[----:B------:R-:W2:Y:S01]  /*17e00*/  MUFU.EX2 R154, R154 ;  /* 0x0000009a009a7308 */ /* 0x000ea20000000800 */
[-C--:B------:R-:W-:Y:S01]  /*17e10*/  FFMA.FTZ R175, R175, R2.reuse, -R156 ;  /* 0x00000002afaf7223 */ /* 0x080fe2000001089c */
[----:B------:R-:W-:Y:S01]  /*17e20*/  FADD.FTZ R4, R187, R4 ;  /* 0x00000004bb047221 */ /* 0x000fe20000010000 */
[----:B------:R-:W-:Y:S01]  /*17e30*/  FFMA.FTZ R156, R177, R2, -R156 ;  /* 0x00000002b19c7223 */ /* 0x000fe2000001089c */
[----:B-----5:R-:W-:Y:S01]  /*17e40*/  F2FP.F16.F32.PACK_AB R184, R176, R174 ;  /* 0x000000aeb0b8723e */ /* 0x020fe200000000ff */
[----:B------:R-:W-:-:S02]  /*17e50*/  VIADD R5, R5, 0xffffffff ;  /* 0xffffffff05057836 */ /* 0x000fc40000000000 */
[----:B------:R-:W-:Y:S01]  /*17e60*/  FADD.FTZ R4, R169, R4 ;  /* 0x00000004a9047221 */ /* 0x000fe20000010000 */
[----:B-1----:R-:W-:Y:S01]  /*17e70*/  F2FP.F16.F32.PACK_AB R186, R153, R178 ;  /* 0x000000b299ba723e */ /* 0x002fe200000000ff */
[----:B------:R-:W1:Y:S01]  /*17e80*/  MUFU.EX2 R158, R158 ;  /* 0x0000009e009e7308 */ /* 0x000e620000000800 */
[----:B0-----:R-:W-:Y:S01]  /*17e90*/  FFMA.FTZ R227, R0, R227, R3 ;  /* 0x000000e300e37223 */ /* 0x001fe20000010003 */
[----:B------:R-:W-:Y:S01]  /*17ea0*/  FADD.FTZ R4, R190, R4 ;  /* 0x00000004be047221 */ /* 0x000fe20000010000 */
[C---:B------:R-:W-:Y:S01]  /*17eb0*/  F2FP.F16.F32.PACK_AB R190, R173.reuse, R190 ;  /* 0x000000beadbe723e */ /* 0x040fe200000000ff */
[----:B------:R-:W-:Y:S02]  /*17ec0*/  IMAD.MOV.U32 R22, RZ, RZ, R231 ;  /* 0x000000ffff167224 */ /* 0x000fe400078e00e7 */
[----:B------:R-:W-:Y:S02]  /*17ed0*/  FADD.FTZ R4, R173, R4 ;  /* 0x00000004ad047221 */ /* 0x000fe40000010000 */
[----:B------:R-:W0:Y:S01]  /*17ee0*/  MUFU.EX2 R159, R159 ;  /* 0x0000009f009f7308 */ /* 0x000e220000000800 */
[----:B--2---:R-:W-:Y:S01]  /*17ef0*/  FADD.FTZ R227, R154, R227 ;  /* 0x000000e39ae37221 */ /* 0x004fe20000010000 */
[----:B------:R-:W-:Y:S01]  /*17f00*/  FADD.FTZ R4, R174, R4 ;  /* 0x00000004ae047221 */ /* 0x000fe20000010000 */
[----:B------:R-:W-:-:S02]  /*17f10*/  F2FP.F16.F32.PACK_AB R197, R154, R3 ;  /* 0x000000039ac5723e */ /* 0x000fc400000000ff */
[----:B------:R-:W-:Y:S01]  /*17f20*/  MOV R3, R157 ;  /* 0x0000009d00037202 */ /* 0x000fe20000000f00 */
[----:B------:R-:W-:Y:S02]  /*17f30*/  FADD.FTZ R4, R176, R4 ;  /* 0x00000004b0047221 */ /* 0x000fe40000010000 */
[----:B------:R-:W2:Y:S01]  /*17f40*/  MUFU.EX2 R161, R161 ;  /* 0x000000a100a17308 */ /* 0x000ea20000000800 */
[----:B-1----:R-:W-:Y:S01]  /*17f50*/  FADD.FTZ R227, R158, R227 ;  /* 0x000000e39ee37221 */ /* 0x002fe20000010000 */
[----:B------:R-:W-:-:S04]  /*17f60*/  FADD.FTZ R4, R178, R4 ;  /* 0x00000004b2047221 */ /* 0x000fc80000010000 */
[----:B------:R-:W-:Y:S01]  /*17f70*/  FADD.FTZ R228, R153, R4 ;  /* 0x0000000499e47221 */ /* 0x000fe20000010000 */
[----:B------:R-:W-:Y:S01]  /*17f80*/  IMAD.MOV.U32 R4, RZ, RZ, R152 ;  /* 0x000000ffff047224 */ /* 0x000fe200078e0098 */
        /* <DEDUP_REMOVED lines=27> */
[----:B------:R-:W-:-:S03]  /*18140*/  F2FP.F16.F32.PACK_AB R185, R171, R172 ;  /* 0x000000acabb9723e */ /* 0x000fc600000000ff */
[----:B-1----:R-:W-:-:S04]  /*18150*/  FADD.FTZ R227, R175, R227 ;  /* 0x000000e3afe37221 */ /* 0x002fc80000010000 */
[C---:B0-----:R-:W-:Y:S01]  /*18160*/  FADD.FTZ R227, R156.reuse, R227 ;  /* 0x000000e39ce37221 */ /* 0x041fe20000010000 */
[----:B------:R-:W-:Y:S01]  /*18170*/  F2FP.F16.F32.PACK_AB R187, R156, R175 ;  /* 0x000000af9cbb723e */ /* 0x000fe200000000ff */
[----:B------:R-:W-:Y:S06]  /*18180*/  @P4 BRA `(.L_x_1975) ;  /* 0xffffffcc00fc4947 */ /* 0x000fec000383ffff */
[----:B------:R-:W-:Y:S05]  /*18190*/  BSYNC B1 ;  /* 0x0000000000017941 */ /* 0x000fea0003800000 */
.L_x_1956:
[----:B------:R-:W-:Y:S01]  /*181a0*/  IMAD.MOV.U32 R4, RZ, RZ, R152 ;  /* 0x000000ffff047224 */ /* 0x000fe200078e0098 */
[----:B------:R-:W-:Y:S01]  /*181b0*/  MOV R219, R230 ;  /* 0x000000e600db7202 */ /* 0x000fe20000000f00 */
[----:B------:R-:W-:Y:S02]  /*181c0*/  IMAD.MOV.U32 R3, RZ, RZ, R157 ;  /* 0x000000ffff037224 */ /* 0x000fe400078e009d */
[----:B------:R-:W-:-:S07]  /*181d0*/  IMAD.MOV.U32 R22, RZ, RZ, R231 ;  /* 0x000000ffff167224 */ /* 0x000fce00078e00e7 */
.L_x_1955:
[----:B------:R-:W-:Y:S05]  /*181e0*/  BSYNC B0 ;  /* 0x0000000000007941 */ /* 0x000fea0003800000 */
.L_x_1954:
[----:B------:R-:W2:Y:S01]  /*181f0*/  LDL R153, [R1+0x34] ;  /* 0x0000340001997983 */ /* 0x000ea20000100800 */
[----:B------:R-:W0:Y:S01]  /*18200*/  LDC R152, c[0x0][0x448] ;  /* 0x00011200ff987b82 */ /* 0x000e220000000800 */
[----:B------:R-:W-:-:S07]  /*18210*/  ULDC UR4, c[0x0][0x9dc] ;  /* 0x0002770000047ab9 */ /* 0x000fce0000000800 */
[----:B------:R-:W1:Y:S01]  /*18220*/  LDC R156, c[0x0][0x9e4] ;  /* 0x00027900ff9c7b82 */ /* 0x000e620000000800 */
[----:B0-----:R-:W-:Y:S02]  /*18230*/  ISETP.NE.AND P5, PT, R152, 0x1, PT ;  /* 0x000000019800780c */ /* 0x001fe40003fa5270 */
[----:B-1----:R-:W-:-:S11]  /*18240*/  ISETP.GE.AND P6, PT, R156, 0x1, PT ;  /* 0x000000019c00780c */ /* 0x002fd60003fc6270 */
[----:B------:R-:W0:Y:S08]  /*18250*/  @P5 LDC R154, c[0x0][0x44c] ;  /* 0x00011300ff9a5b82 */ /* 0x000e300000000800 */
[----:B------:R-:W1:Y:S01]  /*18260*/  @P5 LDC R152, c[0x0][0x450] ;  /* 0x00011400ff985b82 */ /* 0x000e620000000800 */
[----:B--2---:R-:W-:-:S04]  /*18270*/  VIADD R153, R153, 0x7f ;  /* 0x0000007f99997836 */ /* 0x004fc80000000000 */
[----:B0-----:R-:W-:-:S05]  /*18280*/  @P5 IMAD.HI.U32 R154, R153, R154, RZ ;  /* 0x0000009a999a5227 */ /* 0x001fca00078e00ff */
[----:B-1----:R-:W-:Y:S02]  /*18290*/  @P5 SHF.R.U32.HI R153, RZ, R152, R154 ;  /* 0x00000098ff995219 */ /* 0x002fe4000001169a */
[----:B------:R-:W-:-:S05]  /*182a0*/  IADD3 R152, R221, 0x1, -R220 ;  /* 0x00000001dd987810 */ /* 0x000fca0007ffe8dc */
[----:B------:R-:W-:-:S04]  /*182b0*/  IMAD.IADD R153, R152, 0x1, R153 ;  /* 0x0000000198997824 */ /* 0x000fc800078e0299 */
[----:B------:R-:W-:Y:S01]  /*182c0*/  VIADD R154, R153, -UR4 ;  /* 0x80000004999a7c36 */ /* 0x000fe20008000000 */
[----:B------:R-:W-:Y:S06]  /*182d0*/  @!P6 BRA `(.L_x_1976) ;  /* 0x000000000048e947 */ /* 0x000fec0003800000 */
[----:B------:R-:W-:Y:S01]  /*182e0*/  IMAD.MOV.U32 R155, RZ, RZ, R153 ;  /* 0x000000ffff9b7224 */ /* 0x000fe200078e0099 */
[----:B------:R-:W-:Y:S04]  /*182f0*/  BSSY B0, `(.L_x_1977) ;  /* 0x000000e000007945 */ /* 0x000fe80003800000 */
        /* <DEDUP_REMOVED lines=9> */
.L_x_1978:
[----:B------:R-:W-:-:S13]  /*18390*/  ISETP.NE.AND P2, PT, R156, 0x1, PT ;  /* 0x000000019c00780c */ /* 0x000fda0003f45270 */
[----:B------:R-:W0:Y:S02]  /*183a0*/  @P2 LDC.64 R152, c[0x0][0x9e8] ;  /* 0x00027a00ff982b82 */ /* 0x000e240000000a00 */
[----:B0-----:R-:W-:-:S05]  /*183b0*/  @P2 IMAD.HI.U32 R152, R155, R152, RZ ;  /* 0x000000989b982227 */ /* 0x001fca00078e00ff */
[----:B------:R-:W-:-:S07]  /*183c0*/  @P2 SHF.R.U32.HI R155, RZ, R153, R152 ;  /* 0x00000099ff9b2219 */ /* 0x000fce0000011698 */
.L_x_1979:
[----:B------:R-:W-:Y:S05]  /*183d0*/  BSYNC B0 ;  /* 0x0000000000007941 */ /* 0x000fea0003800000 */
.L_x_1977:
[----:B------:R-:W-:-:S05]  /*183e0*/  IMAD R155, R155, R156, RZ ;  /* 0x0000009c9b9b7224 */ /* 0x000fca00078e02ff */
[----:B------:R-:W-:-:S07]  /*183f0*/  VIMNMX R154, R154, R155, !PT ;  /* 0x0000009b9a9a7248 */ /* 0x000fce0007fe0100 */
.L_x_1976:
[----:B------:R-:W2:Y:S01]  /*18400*/  LDL R153, [R1+0x50] ;  /* 0x0000500001997983 */ /* 0x000ea20000100800 */
[----:B------:R-:W-:Y:S01]  /*18410*/  IADD3 R154, R154, 0x3f, RZ ;  /* 0x0000003f9a9a7810 */ /* 0x000fe20007ffe0ff */
[----:B------:R-:W-:Y:S03]  /*18420*/  BSSY B0, `(.L_x_1980) ;  /* 0x0000263000007945 */ /* 0x000fe60003800000 */
[----:B------:R-:W-:-:S04]  /*18430*/  SHF.R.S32.HI R152, RZ, 0x1f, R154 ;  /* 0x0000001fff987819 */ /* 0x000fc8000001149a */
[----:B------:R-:W-:-:S04]  /*18440*/  LEA.HI R152, R152, R154, RZ, 0x6 ;  /* 0x0000009a98987211 */ /* 0x000fc800078f30ff */
[----:B------:R-:W-:-:S04]  /*18450*/  SHF.R.S32.HI R152, RZ, 0x6, R152 ;  /* 0x00000006ff987819 */ /* 0x000fc80000011498 */
[----:B--2---:R-:W-:-:S04]  /*18460*/  VIMNMX R153, R153, R152, !PT ;  /* 0x0000009899997248 */ /* 0x004fc80007fe0100 */
[----:B------:R-:W-:Y:S01]  /*18470*/  ISETP.GE.AND P2, PT, R5, R153, PT ;  /* 0x000000990500720c */ /* 0x000fe20003f46270 */
[----:B------:R0:W-:-:S12]  /*18480*/  STL [R1+0x20], R153 ;  /* 0x0000209901007387 */ /* 0x0001d80000100800 */
[----:B0-----:R-:W-:Y:S05]  /*18490*/  @!P2 BRA `(.L_x_1981) ;  /* 0x00000024006ca947 */ /* 0x001fea0003800000 */
[----:B------:R-:W-:Y:S01]  /*184a0*/  BSSY B1, `(.L_x_1982) ;  /* 0x0000259000017945 */ /* 0x000fe20003800000 */
[----:B------:R-:W-:Y:S01]  /*184b0*/  IMAD.MOV.U32 R233, RZ, RZ, R5 ;  /* 0x000000ffffe97224 */ /* 0x000fe200078e0005 */
[----:B------:R-:W-:Y:S01]  /*184c0*/  MOV R5, R22 ;  /* 0x0000001600057202 */ /* 0x000fe20000000f00 */
[----:B------:R-:W-:Y:S02]  /*184d0*/  IMAD.MOV.U32 R231, RZ, RZ, R4 ;  /* 0x000000ffffe77224 */ /* 0x000fe400078e0004 */
[----:B------:R-:W-:Y:S02]  /*184e0*/  IMAD.MOV.U32 R230, RZ, RZ, R3 ;  /* 0x000000ffffe67224 */ /* 0x000fe400078e0003 */
[----:B------:R-:W-:-:S07]  /*184f0*/  IMAD.MOV.U32 R232, RZ, RZ, R219 ;  /* 0x000000ffffe87224 */ /* 0x000fce00078e00db */
.L_x_1993:
[----:B------:R-:W-:-:S05]  /*18500*/  VIADD R22, R5, 0x1 ;  /* 0x0000000105167836 */ /* 0x000fca0000000000 */
[----:B------:R-:W-:-:S04]  /*18510*/  ISETP.NE.AND P2, PT, R22, 0x2, PT ;  /* 0x000000021600780c */ /* 0x000fc80003f45270 */
[----:B------:R-:W-:Y:S02]  /*18520*/  SEL R219, RZ, 0x1, P2 ;  /* 0x00000001ffdb7807 */ /* 0x000fe40001000000 */
[----:B------:R-:W-:Y:S02]  /*18530*/  SEL R22, R22, RZ, P2 ;  /* 0x000000ff16167207 */ /* 0x000fe40001000000 */
[----:B------:R-:W-:Y:S01]  /*18540*/  LOP3.LUT R219, R232, R219, RZ, 0x3c, !PT ;  /* 0x000000dbe8db7212 */ /* 0x000fe200078e3cff */
[----:B------:R-:W-:Y:S06]  /*18550*/  @!P0 BRA `(.L_x_1983) ;  /* 0x0000000000048947 */ /* 0x000fec0003800000 */
[----:B------:R-:W-:Y:S01]  /*18560*/  BPT.TRAP 0x1 ;  /* 0x000000040000795c */ /* 0x000fe20000300000 */
.L_x_1983:
[----:B------:R-:W-:Y:S01]  /*18570*/  IMAD R3, R22, 0x8, R16 ;  /* 0x0000000816037824 */ /* 0x000fe200078e0210 */
[----:B------:R-:W-:-:S04]  /*18580*/  SHF.L.U32 R153, R219, 0x1f, RZ ;  /* 0x0000001fdb997819 */ /* 0x000fc800000006ff */
[----:B------:R0:W1:Y:S01]  /*18590*/  SYNCS.PHASECHK.TRANS64.TRYWAIT P2, [R3+URZ+0x30830], R153 ;  /* 0x03083099030075a7 */ /* 0x000062000804017f */
[----:B------:R-:W-:Y:S05]  /*185a0*/  @!P0 BRA `(.L_x_1984) ;  /* 0x0000000000048947 */ /* 0x000fea0003800000 */
[----:B------:R-:W-:Y:S01]  /*185b0*/  BPT.TRAP 0x1 ;  /* 0x000000040000795c */ /* 0x000fe20000300000 */
.L_x_1984:
        /* <DEDUP_REMOVED lines=8> */
.L_x_1986:
[----:B------:R-:W-:Y:S05]  /*18640*/  BSYNC B2 ;  /* 0x0000000000027941 */ /* 0x000fea0003800000 */
.L_x_1985:
[----:B------:R-:W-:Y:S01]  /*18650*/  R2UR UR4, R152 ;  /* 0x00000000980472ca */ /* 0x000fe200000e0000 */
[----:B------:R-:W-:Y:S01]  /*18660*/  IMAD.MOV.U32 R152, RZ, RZ, R4 ;  /* 0x000000ffff987224 */ /* 0x000fe200078e0004 */
[----:B------:R2:W-:Y:S01]  /*18670*/  STL [R1+0xbc], R17 ;  /* 0x0000bc1101007387 */ /* 0x0005e20000100800 */
[----:B01----:R-:W-:Y:S01]  /*18680*/  IMAD.MOV.U32 R153, RZ, RZ, 0x40000040 ;  /* 0x40000040ff997424 */ /* 0x003fe200078e00ff */
[----:B------:R-:W-:Y:S01]  /*18690*/  MOV R161, UR39 ;  /* 0x0000002700a17c02 */ /* 0x000fe20008000f00 */
[C---:B------:R-:W-:Y:S01]  /*186a0*/  VIADD R154, R2.reuse, 0x6 ;  /* 0x00000006029a7836 */ /* 0x040fe20000000000 */
[----:B------:R0:W-:Y:S01]  /*186b0*/  STL [R1+0xb8], R16 ;  /* 0x0000b81001007387 */ /* 0x0001e20000100800 */
[----:B------:R-:W-:Y:S01]  /*186c0*/  VIADD R156, R2, 0x204 ;  /* 0x00000204029c7836 */ /* 0x000fe20000000000 */
[C---:B------:R-:W-:Y:S01]  /*186d0*/  R2UR UR39, R153.reuse ;  /* 0x00000000992772ca */ /* 0x040fe200000e0000 */
[----:B------:R-:W-:Y:S01]  /*186e0*/  IMAD.MOV.U32 R3, RZ, RZ, 0x40000040 ;  /* 0x40000040ff037424 */ /* 0x000fe200078e00ff */
[----:B------:R-:W-:Y:S01]  /*186f0*/  R2UR UR5, R153 ;  /* 0x00000000990572ca */ /* 0x000fe200000e0000 */
[----:B------:R1:W-:Y:S01]  /*18700*/  STL [R1+0xb4], R5 ;  /* 0x0000b40501007387 */ /* 0x0003e20000100800 */
[----:B--2---:R-:W-:Y:S01]  /*18710*/  MOV R17, UR38 ;  /* 0x0000002600117c02 */ /* 0x004fe20008000f00 */
[----:B------:R-:W-:Y:S01]  /*18720*/  IMAD.MOV.U32 R155, RZ, RZ, 0x40000040 ;  /* 0x40000040ff9b7424 */ /* 0x000fe200078e00ff */
[----:B------:R-:W-:Y:S01]  /*18730*/  R2UR UR38, R152 ;  /* 0x00000000982672ca */ /* 0x000fe200000e0000 */
[-C--:B------:R-:W-:Y:S01]  /*18740*/  FMUL.FTZ R24, R24, R23.reuse ;  /* 0x0000001718187220 */ /* 0x080fe20000410000 */
[----:B------:R-:W-:Y:S01]  /*18750*/  IADD3 R152, R2, 0x200, RZ ;  /* 0x0000020002987810 */ /* 0x000fe20007ffe0ff */
[-C--:B------:R-:W-:Y:S01]  /*18760*/  FMUL.FTZ R25, R25, R23.reuse ;  /* 0x0000001719197220 */ /* 0x080fe20000410000 */
[----:B------:R-:W-:Y:S01]  /*18770*/  R2UR UR58, R154 ;  /* 0x000000009a3a72ca */ /* 0x000fe200000e0000 */
[----:B------:R-:W-:Y:S01]  /*18780*/  VIADD R154, R2, 0x202 ;  /* 0x00000202029a7836 */ /* 0x000fe20000000000 */
        /* <DEDUP_REMOVED lines=10> */
[----:B------:R-:W-:Y:S01]  /*18830*/  MOV R159, UR39 ;  /* 0x00000027009f7c02 */ /* 0x000fe20008000f00 */
[----:B------:R-:W-:Y:S01]  /*18840*/  UMOV UR39, UR5 ;  /* 0x0000000500277c82 */ /* 0x000fe20008000000 */
[----:B------:R-:W-:Y:S01]  /*18850*/  R2UR UR30, R152 ;  /* 0x00000000981e72ca */ /* 0x000fe200000e0000 */
[-C--:B------:R-:W-:Y:S01]  /*18860*/  FMUL.FTZ R28, R28, R23.reuse ;  /* 0x000000171c1c7220 */ /* 0x080fe20000410000 */
[----:B------:R-:W-:Y:S01]  /*18870*/  MOV R4, UR38 ;  /* 0x0000002600047c02 */ /* 0x000fe20008000f00 */
[----:B------:R-:W-:Y:S01]  /*18880*/  UMOV UR38, UR4 ;  /* 0x0000000400267c82 */ /* 0x000fe20008000000 */
[----:B------:R-:W-:Y:S01]  /*18890*/  IADD3 R152, R2, 0x600, RZ ;  /* 0x0000060002987810 */ /* 0x000fe20007ffe0ff */
[-C--:B------:R-:W-:Y:S01]  /*188a0*/  FMUL.FTZ R29, R29, R23.reuse ;  /* 0x000000171d1d7220 */ /* 0x080fe20000410000 */
[----:B0-----:R-:W-:Y:S01]  /*188b0*/  MOV R16, UR37 ;  /* 0x0000002500107c02 */ /* 0x001fe20008000f00 */
[-C--:B------:R-:W-:Y:S01]  /*188c0*/  FMUL.FTZ R32, R32, R23.reuse ;  /* 0x0000001720207220 */ /* 0x080fe20000410000 */
[----:B-1----:R-:W-:Y:S01]  /*188d0*/  MOV R5, UR36 ;  /* 0x0000002400057c02 */ /* 0x002fe20008000f00 */
        /* <DEDUP_REMOVED lines=19> */
[----:B------:R-:W-:Y:S01]  /*18a10*/  MOV R157, 0x40000040 ;  /* 0x40000040009d7802 */ /* 0x000fe20000000f00 */
        /* <DEDUP_REMOVED lines=117> */
[----:B------:R-:W-:Y:S01]  /*19170*/  IMAD.MOV.U32 R23, RZ, RZ, R161 ;  /* 0x000000ffff177224 */ /* 0x000fe200078e00a1 */
[----:B------:R-:W-:Y:S01]  /*19180*/  R2UR UR7, R153 ;  /* 0x00000000990772ca */ /* 0x000fe200000e0000 */
[----:B------:R-:W-:Y:S01]  /*19190*/  IMAD.MOV.U32 R3, RZ, RZ, R159 ;  /* 0x000000ffff037224 */ /* 0x000fe200078e009f */
[----:B------:R-:W-:Y:S01]  /*191a0*/  R2UR UR11, R155 ;  /* 0x000000009b0b72ca */ /* 0x000fe200000e0000 */
[----:B------:R-:W-:Y:S01]  /*191b0*/  IMAD.MOV.U32 R0, RZ, RZ, R158 ;  /* 0x000000ffff007224 */ /* 0x000fe200078e009e */
[----:B------:R-:W-:-:S02]  /*191c0*/  R2UR UR15, R157 ;  /* 0x000000009d0f72ca */ /* 0x000fc400000e0000 */
[----:B------:R-:W-:Y:S02]  /*191d0*/  R2UR UR19, R153 ;  /* 0x00000000991372ca */ /* 0x000fe400000e0000 */
[----:B------:R-:W-:Y:S02]  /*191e0*/  R2UR UR23, R157 ;  /* 0x000000009d1772ca */ /* 0x000fe400000e0000 */
[----:B------:R-:W-:Y:S02]  /*191f0*/  R2UR UR27, R155 ;  /* 0x000000009b1b72ca */ /* 0x000fe400000e0000 */
[----:B------:R-:W-:Y:S02]  /*19200*/  R2UR UR31, R153 ;  /* 0x00000000991f72ca */ /* 0x000fe400000e0000 */
[----:B------:R-:W-:Y:S02]  /*19210*/  R2UR UR35, R157 ;  /* 0x000000009d2372ca */ /* 0x000fe400000e0000 */
[----:B------:R-:W-:-:S02]  /*19220*/  R2UR UR43, R153 ;  /* 0x00000000992b72ca */ /* 0x000fc400000e0000 */
[----:B------:R-:W-:Y:S02]  /*19230*/  R2UR UR46, R156 ;  /* 0x000000009c2e72ca */ /* 0x000fe400000e0000 */
[----:B------:R-:W-:Y:S02]  /*19240*/  R2UR UR47, R157 ;  /* 0x000000009d2f72ca */ /* 0x000fe400000e0000 */
[----:B------:R-:W-:Y:S02]  /*19250*/  R2UR UR50, R154 ;  /* 0x000000009a3272ca */ /* 0x000fe400000e0000 */
[----:B------:R-:W-:Y:S02]  /*19260*/  R2UR UR51, R155 ;  /* 0x000000009b3372ca */ /* 0x000fe400000e0000 */
[----:B------:R-:W-:Y:S02]  /*19270*/  R2UR UR54, R152 ;  /* 0x00000000983672ca */ /* 0x000fe400000e0000 */
[----:B------:R-:W-:-:S02]  /*19280*/  R2UR UR55, R153 ;  /* 0x00000000993772ca */ /* 0x000fc400000e0000 */
[----:B------:R-:W-:Y:S02]  /*19290*/  MOV R2, R160 ;  /* 0x000000a000027202 */ /* 0x000fe40000000f00 */
[----:B------:R-:W-:-:S06]  /*192a0*/  WARPGROUP.ARRIVE ;  /* 0x00000000000079c5 */ /* 0x000fcc0000000000 */
[----:B------:R-:W-:Y:S01]  /*192b0*/  HGMMA.64x64x16.F32 R152, gdesc[UR36], RZ, !UPT, gsb0 ;  /* 0x00e00000249879f0 */ /* 0x000fe2000c0008ff */
        /* <DEDUP_REMOVED lines=35> */
[----:B------:R0:W5:Y:S01]  /*194f0*/  LDL.LU R17, [R1+0xbc] ;  /* 0x0000bc0001117983 */ /* 0x0001620000300800 */
[----:B------:R-:W-:Y:S02]  /*19500*/  R2UR UR37, R16 ;  /* 0x00000000102572ca */ /* 0x000fe400000e0000 */
[----:B------:R-:W-:Y:S01]  /*19510*/  R2UR UR36, R5 ;  /* 0x00000000052472ca */ /* 0x000fe200000e0000 */
[----:B------:R0:W5:Y:S01]  /*19520*/  LDL.LU R16, [R1+0xb8] ;  /* 0x0000b80001107983 */ /* 0x0001620000300800 */
[----:B------:R-:W-:-:S02]  /*19530*/  R2UR UR44, R12 ;  /* 0x000000000c2c72ca */ /* 0x000fc400000e0000 */
[----:B------:R-:W-:Y:S01]  /*19540*/  R2UR UR45, R13 ;  /* 0x000000000d2d72ca */ /* 0x000fe200000e0000 */
[----:B------:R0:W5:Y:S01]  /*19550*/  LDL.LU R5, [R1+0xb4] ;  /* 0x0000b40001057983 */ /* 0x0001620000300800 */
[----:B------:R-:W-:Y:S02]  /*19560*/  R2UR UR48, R10 ;  /* 0x000000000a3072ca */ /* 0x000fe400000e0000 */
[----:B------:R-:W-:Y:S02]  /*19570*/  R2UR UR49, R11 ;  /* 0x000000000b3172ca */ /* 0x000fe400000e0000 */
[----:B------:R-:W-:Y:S02]  /*19580*/  R2UR UR52, R8 ;  /* 0x00000000083472ca */ /* 0x000fe400000e0000 */
[----:B------:R-:W-:Y:S02]  /*19590*/  R2UR UR53, R9 ;  /* 0x00000000093572ca */ /* 0x000fe400000e0000 */
[----:B------:R-:W-:Y:S01]  /*195a0*/  R2UR UR39, R23 ;  /* 0x00000000172772ca */ /* 0x000fe200000e0000 */
[----:B------:R-:W-:-:S02]  /*195b0*/  WARPGROUP.DEPBAR.LE gsb0, 0x0 ;  /* 0x00008000000079c5 */ /* 0x000fc40000010000 */
        /* <DEDUP_REMOVED lines=39> */
[----:B0-----:R-:W-:Y:S05]  /*19830*/  @!P0 BRA `(.L_x_1988) ;  /* 0x0000000000048947 */ /* 0x001fea0003800000 */
[----:B------:R-:W-:Y:S01]  /*19840*/  BPT.TRAP 0x1 ;  /* 0x000000040000795c */ /* 0x000fe20000300000 */
.L_x_1988:
[----:B------:R-:W-:Y:S01]  /*19850*/  SHF.L.U32 R0, R232, 0x1f, RZ ;  /* 0x0000001fe8007819 */ /* 0x000fe200000006ff */
[----:B-----5:R-:W-:-:S04]  /*19860*/  IMAD R232, R5, 0x8, R16 ;  /* 0x0000000805e87824 */ /* 0x020fc800078e0210 */
[----:B------:R0:W1:Y:S01]  /*19870*/  SYNCS.PHASECHK.TRANS64.TRYWAIT P2, [R232+URZ+0x30850], R0 ;  /* 0x03085000e80075a7 */ /* 0x000062000804017f */
[----:B------:R-:W-:Y:S05]  /*19880*/  @!P0 BRA `(.L_x_1989) ;  /* 0x0000000000048947 */ /* 0x000fea0003800000 */
[----:B------:R-:W-:Y:S01]  /*19890*/  BPT.TRAP 0x1 ;  /* 0x000000040000795c */ /* 0x000fe20000300000 */
.L_x_1989:
[----:B------:R-:W-:Y:S04]  /*198a0*/  BSSY B2, `(.L_x_1990) ;  /* 0x0000004000027945 */ /* 0x000fe80003800000 */
[----:B-1----:R-:W-:Y:S05]  /*198b0*/  @P2 BRA `(.L_x_1991) ;  /* 0x0000000000082947 */ /* 0x002fea0003800000 */
[----:B------:R-:W1:Y:S02]  /*198c0*/  SYNCS.PHASECHK.TRANS64.TRYWAIT P2, [R232+URZ+0x30850], R0 ;  /* 0x03085000e80075a7 */ /* 0x000e64000804017f */
[----:B-1----:R-:W-:Y:S05]  /*198d0*/  @!P2 BRA `(.L_x_1992) ;  /* 0x0000012800b8a947 */ /* 0x002fea0003800000 */
.L_x_1991:
[----:B------:R-:W-:Y:S05]  /*198e0*/  BSYNC B2 ;  /* 0x0000000000027941 */ /* 0x000fea0003800000 */
.L_x_1990:
[----:B01----:R-:W-:Y:S01]  /*198f0*/  VIADD R0, R16, 0x400 ;  /* 0x0000040010007836 */ /* 0x003fe20000000000 */
[----:B------:R-:W-:Y:S01]  /*19900*/  WARPGROUP.ARRIVE ;  /* 0x00000000000079c5 */ /* 0x000fe20000000000 */
[----:B------:R-:W-:Y:S01]  /*19910*/  IMAD.MOV.U32 R3, RZ, RZ, 0x40000040 ;  /* 0x40000040ff037424 */ /* 0x000fe200078e00ff */
[----:B------:R-:W-:Y:S02]  /*19920*/  ULDC UR4, c[0x0][0x9d8] ;  /* 0x0002760000047ab9 */ /* 0x000fe40000000800 */
[----:B------:R-:W-:Y:S02]  /*19930*/  SHF.R.U32.HI R0, RZ, 0x4, R0 ;  /* 0x00000004ff007819 */ /* 0x000fe40000011600 */
[----:B------:R-:W-:Y:S01]  /*19940*/  R2UR UR7, R3 ;  /* 0x00000000030772ca */ /* 0x000fe200000e0000 */
[----:B------:R-:W-:Y:S01]  /*19950*/  IMAD.MOV.U32 R3, RZ, RZ, 0x40000040 ;  /* 0x40000040ff037424 */ /* 0x000fe200078e00ff */
[----:B------:R-:W-:-:S04]  /*19960*/  LOP3.LUT R0, R0, 0x3fff, RZ, 0xc0, !PT ;  /* 0x00003fff00007812 */ /* 0x000fc800078ec0ff */
[----:B------:R-:W-:-:S04]  /*19970*/  LOP3.LUT R0, R0, 0x2000000, RZ, 0xfc, !PT ;  /* 0x0200000000007812 */ /* 0x000fc800078efcff */
[----:B------:R-:W-:Y:S01]  /*19980*/  LEA R2, R5, R0, 0xb ;  /* 0x0000000005027211 */ /* 0x000fe200078e58ff */
[----:B------:R-:W-:-:S03]  /*19990*/  IMAD.MOV.U32 R5, RZ, RZ, 0x40000040 ;  /* 0x40000040ff057424 */ /* 0x000fc600078e00ff */
[C---:B------:R-:W-:Y:S01]  /*199a0*/  R2UR UR6, R2.reuse ;  /* 0x00000000020672ca */ /* 0x040fe200000e0000 */
[----:B------:R-:W-:-:S12]  /*199b0*/  VIADD R4, R2, 0x80 ;  /* 0x0000008002047836 */ /* 0x000fd80000000000 */
[----:B------:R-:W-:Y:S01]  /*199c0*/  HGMMA.64x256x16.F32 R24, R196, gdesc[UR4].tnspB, R24, gsb0 ;  /* 0x43e00004c4187df0 */ /* 0x000fe20008000818 */
[----:B------:R-:W-:Y:S01]  /*199d0*/  R2UR UR6, R4 ;  /* 0x00000000040672ca */ /* 0x000fe200000e0000 */
[C---:B------:R-:W-:Y:S01]  /*199e0*/  VIADD R4, R2.reuse, 0x100 ;  /* 0x0000010002047836 */ /* 0x040fe20000000000 */
[----:B------:R-:W-:Y:S01]  /*199f0*/  R2UR UR7, R5 ;  /* 0x00000000050772ca */ /* 0x000fe200000e0000 */
[----:B------:R-:W-:Y:S01]  /*19a00*/  VIADD R2, R2, 0x180 ;  /* 0x0000018002027836 */ /* 0x000fe20000000000 */
[----:B------:R-:W-:Y:S01]  /*19a10*/  MOV R5, 0x40000040 ;  /* 0x4000004000057802 */ /* 0x000fe20000000f00 */
[----:B------:R-:W-:Y:S02]  /*19a20*/  WARPGROUP.DEPBAR.LE gsb0, 0x0 ;  /* 0x00008000000079c5 */ /* 0x000fe40000010000 */
[----:B------:R-:W-:-:S15]  /*19a30*/  WARPGROUP.ARRIVE ;  /* 0x00000000000079c5 */ /* 0x000fde0000000000 */
[----:B------:R-:W-:-:S05]  /*19a40*/  NOP ;  /* 0x0000000000007918 */ /* 0x000fca0000000000 */
[----:B------:R-:W-:Y:S01]  /*19a50*/  HGMMA.64x256x16.F32 R24, R192, gdesc[UR4].tnspB, R24, gsb0 ;  /* 0x43e00004c0187df0 */ /* 0x000fe20008000818 */
[----:B------:R-:W-:Y:S02]  /*19a60*/  R2UR UR6, R4 ;  /* 0x00000000040672ca */ /* 0x000fe400000e0000 */
[----:B------:R-:W-:Y:S01]  /*19a70*/  R2UR UR7, R5 ;  /* 0x00000000050772ca */ /* 0x000fe200000e0000 */
[----:B------:R-:W-:Y:S02]  /*19a80*/  WARPGROUP.DEPBAR.LE gsb0, 0x0 ;  /* 0x00008000000079c5 */ /* 0x000fe40000010000 */
[----:B------:R-:W-:-:S15]  /*19a90*/  WARPGROUP.ARRIVE ;  /* 0x00000000000079c5 */ /* 0x000fde0000000000 */
[----:B------:R-:W-:-:S07]  /*19aa0*/  NOP ;  /* 0x0000000000007918 */ /* 0x000fce0000000000 */
[----:B------:R-:W-:Y:S01]  /*19ab0*/  HGMMA.64x256x16.F32 R24, R188, gdesc[UR4].tnspB, R24, gsb0 ;  /* 0x43e00004bc187df0 */ /* 0x000fe20008000818 */
[----:B------:R-:W-:Y:S02]  /*19ac0*/  R2UR UR6, R2 ;  /* 0x00000000020672ca */ /* 0x000fe400000e0000 */
[----:B------:R-:W-:Y:S01]  /*19ad0*/  R2UR UR7, R3 ;  /* 0x00000000030772ca */ /* 0x000fe200000e0000 */
[----:B------:R-:W-:Y:S01]  /*19ae0*/  FMUL.FTZ R0, R152, UR4 ;  /* 0x0000000498007c20 */ /* 0x000fe20008410000 */
[----:B------:R-:W-:Y:S01]  /*19af0*/  FMUL.FTZ R4, R153, UR4 ;  /* 0x0000000499047c20 */ /* 0x000fe20008410000 */
[----:B------:R-:W-:Y:S01]  /*19b00*/  FMUL.FTZ R5, R154, UR4 ;  /* 0x000000049a057c20 */ /* 0x000fe20008410000 */
[----:B------:R-:W-:-:S03]  /*19b10*/  FMUL.FTZ R154, R156, UR4 ;  /* 0x000000049c9a7c20 */ /* 0x000fc60008410000 */
[----:B------:R-:W0:Y:S01]  /*19b20*/  MUFU.TANH R0, R0 ;  /* 0x0000000000007308 */ /* 0x000e220000002400 */
[----:B------:R-:W-:Y:S01]  /*19b30*/  FMUL.FTZ R152, R155, UR4 ;  /* 0x000000049b987c20 */ /* 0x000fe20008410000 */
[----:B------:R-:W-:-:S06]  /*19b40*/  FMUL.FTZ R155, R157, UR4 ;  /* 0x000000049d9b7c20 */ /* 0x000fcc0008410000 */
[----:B------:R-:W1:Y:S01]  /*19b50*/  MUFU.TANH R4, R4 ;  /* 0x0000000400047308 */ /* 0x000e620000002400 */
[----:B------:R-:W-:Y:S01]  /*19b60*/  FMUL.FTZ R157, R160, UR4 ;  /* 0x00000004a09d7c20 */ /* 0x000fe20008410000 */
[----:B------:R-:W-:-:S06]  /*19b70*/  FMUL.FTZ R153, R158, UR4 ;  /* 0x000000049e997c20 */ /* 0x000fcc0008410000 */
[----:B------:R-:W2:Y:S01]  /*19b80*/  MUFU.TANH R154, R154 ;  /* 0x0000009a009a7308 */ /* 0x000ea20000002400 */
[----:B------:R-:W-:Y:S01]  /*19b90*/  FMUL.FTZ R158, R161, UR4 ;  /* 0x00000004a19e7c20 */ /* 0x000fe20008410000 */
[----:B------:R-:W-:Y:S01]  /*19ba0*/  FMUL.FTZ R156, R159, UR4 ;  /* 0x000000049f9c7c20 */ /* 0x000fe20008410000 */
[----:B0-----:R-:W-:-:S05]  /*19bb0*/  FMNMX.FTZ R2, R0, R230, !PT ;  /* 0x000000e600027209 */ /* 0x001fca0007810000 */
[----:B------:R-:W0:Y:S01]  /*19bc0*/  MUFU.TANH R155, R155 ;  /* 0x0000009b009b7308 */ /* 0x000e220000002400 */
[----:B------:R-:W-:Y:S01]  /*19bd0*/  FMUL.FTZ R159, R164, UR4 ;  /* 0x00000004a49f7c20 */ /* 0x000fe20008410000 */
[----:B-1----:R-:W-:-:S06]  /*19be0*/  FMNMX.FTZ R2, R4, R2, !PT ;  /* 0x0000000204027209 */ /* 0x002fcc0007810000 */
[----:B------:R-:W1:Y:S01]  /*19bf0*/  MUFU.TANH R157, R157 ;  /* 0x0000009d009d7308 */ /* 0x000e620000002400 */
[----:B------:R-:W-:Y:S01]  /*19c00*/  FMUL.FTZ R160, R165, UR4 ;  /* 0x00000004a5a07c20 */ /* 0x000fe20008410000 */
[----:B--2---:R-:W-:-:S06]  /*19c10*/  FMNMX.FTZ R2, R154, R2, !PT ;  /* 0x000000029a027209 */ /* 0x004fcc0007810000 */
[----:B------:R-:W2:Y:S01]  /*19c20*/  MUFU.TANH R158, R158 ;  /* 0x0000009e009e7308 */ /* 0x000ea20000002400 */
[----:B------:R-:W-:Y:S01]  /*19c30*/  FMUL.FTZ R161, R168, UR4 ;  /* 0x00000004a8a17c20 */ /* 0x000fe20008410000 */
[----:B0-----:R-:W-:-:S06]  /*19c40*/  FMNMX.FTZ R2, R155, R2, !PT ;  /* 0x000000029b027209 */ /* 0x001fcc0007810000 */
[----:B------:R-:W0:Y:S01]  /*19c50*/  MUFU.TANH R159, R159 ;  /* 0x0000009f009f7308 */ /* 0x000e220000002400 */
[----:B------:R-:W-:Y:S01]  /*19c60*/  FMUL.FTZ R164, R169, UR4 ;  /* 0x00000004a9a47c20 */ /* 0x000fe20008410000 */
[----:B-1----:R-:W-:-:S06]  /*19c70*/  FMNMX.FTZ R2, R157, R2, !PT ;  /* 0x000000029d027209 */ /* 0x002fcc0007810000 */
[----:B------:R-:W1:Y:S01]  /*19c80*/  MUFU.TANH R160, R160 ;  /* 0x000000a000a07308 */ /* 0x000e620000002400 */
[----:B------:R-:W-:Y:S01]  /*19c90*/  FMUL.FTZ R165, R172, UR4 ;  /* 0x00000004aca57c20 */ /* 0x000fe20008410000 */
[----:B--2---:R-:W-:-:S06]  /*19ca0*/  FMNMX.FTZ R2, R158, R2, !PT ;  /* 0x000000029e027209 */ /* 0x004fcc0007810000 */
[----:B------:R-:W2:Y:S01]  /*19cb0*/  MUFU.TANH R161, R161 ;  /* 0x000000a100a17308 */ /* 0x000ea20000002400 */
[----:B------:R-:W-:Y:S02]  /*19cc0*/  WARPGROUP.DEPBAR.LE gsb0, 0x0 ;  /* 0x00008000000079c5 */ /* 0x000fe40000010000 */
[----:B------:R-:W-:-:S06]  /*19cd0*/  WARPGROUP.ARRIVE ;  /* 0x00000000000079c5 */ /* 0x000fcc0000000000 */
[----:B------:R-:W-:Y:S01]  /*19ce0*/  HGMMA.64x256x16.F32 R24, R184, gdesc[UR4].tnspB, R24, gsb0 ;  /* 0x43e00004b8187df0 */ /* 0x000fe20008000818 */
[----:B------:R-:W3:Y:S01]  /*19cf0*/  MUFU.TANH R164, R164 ;  /* 0x000000a400a47308 */ /* 0x000ee20000002400 */
[----:B------:R-:W-:Y:S01]  /*19d00*/  FMUL.FTZ R168, R173, UR4 ;  /* 0x00000004ada87c20 */ /* 0x000fe20008410000 */
[----:B0-----:R-:W-:Y:S01]  /*19d10*/  FMNMX.FTZ R2, R159, R2, !PT ;  /* 0x000000029f027209 */ /* 0x001fe20007810000 */
[----:B------:R-:W-:-:S05]  /*19d20*/  FMUL.FTZ R169, R176, UR4 ;  /* 0x00000004b0a97c20 */ /* 0x000fca0008410000 */
[----:B------:R-:W0:Y:S01]  /*19d30*/  MUFU.TANH R165, R165 ;  /* 0x000000a500a57308 */ /* 0x000e220000002400 */
[----:B-1----:R-:W-:Y:S01]  /*19d40*/  FMNMX.FTZ R2, R160, R2, !PT ;  /* 0x00000002a0027209 */ /* 0x002fe20007810000 */
[----:B------:R-:W-:-:S06]  /*19d50*/  FMUL.FTZ R173, R177, UR4 ;  /* 0x00000004b1ad7c20 */ /* 0x000fcc0008410000 */
[----:B------:R-:W1:Y:S01]  /*19d60*/  MUFU.TANH R168, R168 ;  /* 0x000000a800a87308 */ /* 0x000e620000002400 */
[----:B--2---:R-:W-:Y:S01]  /*19d70*/  FMNMX.FTZ R2, R161, R2, !PT ;  /* 0x00000002a1027209 */ /* 0x004fe20007810000 */
[----:B------:R-:W-:-:S06]  /*19d80*/  FMUL.FTZ R172, R180, UR4 ;  /* 0x00000004b4ac7c20 */ /* 0x000fcc0008410000 */
[----:B------:R-:W2:Y:S01]  /*19d90*/  MUFU.TANH R169, R169 ;  /* 0x000000a900a97308 */ /* 0x000ea20000002400 */
[----:B---3--:R-:W-:Y:S01]  /*19da0*/  FMNMX.FTZ R2, R164, R2, !PT ;  /* 0x00000002a4027209 */ /* 0x008fe20007810000 */
[----:B------:R-:W-:-:S06]  /*19db0*/  FMUL.FTZ R176, R181, UR4 ;  /* 0x00000004b5b07c20 */ /* 0x000fcc0008410000 */
[----:B------:R-:W3:Y:S01]  /*19dc0*/  MUFU.TANH R173, R173 ;  /* 0x000000ad00ad7308 */ /* 0x000ee20000002400 */
[----:B0-----:R-:W-:-:S07]  /*19dd0*/  FMNMX.FTZ R2, R165, R2, !PT ;  /* 0x00000002a5027209 */ /* 0x001fce0007810000 */
[----:B------:R-:W0:Y:S01]  /*19de0*/  MUFU.TANH R172, R172 ;  /* 0x000000ac00ac7308 */ /* 0x000e220000002400 */
[----:B-1----:R-:W-:-:S07]  /*19df0*/  FMNMX.FTZ R2, R168, R2, !PT ;  /* 0x00000002a8027209 */ /* 0x002fce0007810000 */
[----:B------:R-:W1:Y:S01]  /*19e00*/  MUFU.TANH R176, R176 ;  /* 0x000000b000b07308 */ /* 0x000e620000002400 */
[----:B--2---:R-:W-:-:S04]  /*19e10*/  FMNMX.FTZ R2, R169, R2, !PT ;  /* 0x00000002a9027209 */ /* 0x004fc80007810000 */
[----:B---3--:R-:W-:-:S04]  /*19e20*/  FMNMX.FTZ R2, R173, R2, !PT ;  /* 0x00000002ad027209 */ /* 0x008fc80007810000 */
[----:B0-----:R-:W-:-:S04]  /*19e30*/  FMNMX.FTZ R2, R172, R2, !PT ;  /* 0x00000002ac027209 */ /* 0x001fc80007810000 */
[----:B-1----:R-:W-:-:S05]  /*19e40*/  FMNMX.FTZ R2, R176, R2, !PT ;  /* 0x00000002b0027209 */ /* 0x002fca0007810000 */
[----:B------:R-:W0:Y:S01]  /*19e50*/  SHFL.BFLY PT, R3, R2, 0x2, 0x1f ;  /* 0x0c401f0002037f89 */ /* 0x000e2200000e0000 */
[----:B------:R-:W1:Y:S01]  /*19e60*/  MUFU.TANH R5, R5 ;  /* 0x0000000500057308 */ /* 0x000e620000002400 */
[----:B------:R-:W-:-:S07]  /*19e70*/  FMUL.FTZ R162, R162, UR4 ;  /* 0x00000004a2a27c20 */ /* 0x000fce0008410000 */
[----:B------:R-:W2:Y:S01]  /*19e80*/  MUFU.TANH R152, R152 ;  /* 0x0000009800987308 */ /* 0x000ea20000002400 */
[----:B------:R-:W-:-:S07]  /*19e90*/  FMUL.FTZ R163, R163, UR4 ;  /* 0x00000004a3a37c20 */ /* 0x000fce0008410000 */
[----:B------:R-:W3:Y:S01]  /*19ea0*/  MUFU.TANH R153, R153 ;  /* 0x0000009900997308 */ /* 0x000ee20000002400 */
[----:B0-----:R-:W-:-:S07]  /*19eb0*/  FMNMX.FTZ R3, R2, R3, !PT ;  /* 0x0000000302037209 */ /* 0x001fce0007810000 */
[----:B------:R-:W0:Y:S01]  /*19ec0*/  MUFU.TANH R156, R156 ;  /* 0x0000009c009c7308 */ /* 0x000e220000002400 */
[----:B-1----:R-:W-:Y:S01]  /*19ed0*/  FMNMX.FTZ R23, R5, R231, !PT ;  /* 0x000000e705177209 */ /* 0x002fe20007810000 */
[----:B------:R-:W1:Y:S01]  /*19ee0*/  SHFL.BFLY PT, R2, R3, 0x1, 0x1f ;  /* 0x0c201f0003027f89 */ /* 0x000e6200000e0000 */
[----:B------:R-:W-:-:S05]  /*19ef0*/  FMUL.FTZ R166, R166, UR4 ;  /* 0x00000004a6a67c20 */ /* 0x000fca0008410000 */
[----:B------:R-:W4:Y:S01]  /*19f00*/  MUFU.TANH R162, R162 ;  /* 0x000000a200a27308 */ /* 0x000f220000002400 */
[----:B--2---:R-:W-:Y:S01]  /*19f10*/  FMNMX.FTZ R23, R152, R23, !PT ;  /* 0x0000001798177209 */ /* 0x004fe20007810000 */
[----:B------:R-:W-:-:S06]  /*19f20*/  FMUL.FTZ R167, R167, UR4 ;  /* 0x00000004a7a77c20 */ /* 0x000fcc0008410000 */
[----:B------:R-:W2:Y:S01]  /*19f30*/  MUFU.TANH R163, R163 ;  /* 0x000000a300a37308 */ /* 0x000ea20000002400 */
[----:B---3--:R-:W-:Y:S01]  /*19f40*/  FMNMX.FTZ R23, R153, R23, !PT ;  /* 0x0000001799177209 */ /* 0x008fe20007810000 */
[----:B------:R-:W-:-:S06]  /*19f50*/  FMUL.FTZ R170, R170, UR4 ;  /* 0x00000004aaaa7c20 */ /* 0x000fcc0008410000 */
[----:B------:R-:W3:Y:S01]  /*19f60*/  MUFU.TANH R166, R166 ;  /* 0x000000a600a67308 */ /* 0x000ee20000002400 */
[----:B0-----:R-:W-:Y:S01]  /*19f70*/  FMNMX.FTZ R23, R156, R23, !PT ;  /* 0x000000179c177209 */ /* 0x001fe20007810000 */
[----:B------:R-:W-:-:S06]  /*19f80*/  FMUL.FTZ R171, R171, UR4 ;  /* 0x00000004abab7c20 */ /* 0x000fcc0008410000 */
[----:B------:R-:W0:Y:S01]  /*19f90*/  MUFU.TANH R167, R167 ;  /* 0x000000a700a77308 */ /* 0x000e220000002400 */
[----:B----4-:R-:W-:Y:S01]  /*19fa0*/  FMNMX.FTZ R23, R162, R23, !PT ;  /* 0x00000017a2177209 */ /* 0x010fe20007810000 */
[----:B------:R-:W-:-:S06]  /*19fb0*/  FMUL.FTZ R174, R174, UR4 ;  /* 0x00000004aeae7c20 */ /* 0x000fcc0008410000 */
[----:B------:R-:W4:Y:S01]  /*19fc0*/  MUFU.TANH R170, R170 ;  /* 0x000000aa00aa7308 */ /* 0x000f220000002400 */
[----:B--2---:R-:W-:Y:S01]  /*19fd0*/  FMNMX.FTZ R23, R163, R23, !PT ;  /* 0x00000017a3177209 */ /* 0x004fe20007810000 */
[----:B------:R-:W-:Y:S01]  /*19fe0*/  FMUL.FTZ R175, R175, UR4 ;  /* 0x00000004afaf7c20 */ /* 0x000fe20008410000 */
[----:B------:R-:W-:Y:S01]  /*19ff0*/  FMUL.FTZ R177, R178, UR4 ;  /* 0x00000004b2b17c20 */ /* 0x000fe20008410000 */
[----:B-1----:R-:W-:Y:S01]  /*1a000*/  FMNMX.FTZ R3, R3, R2, !PT ;  /* 0x0000000203037209 */ /* 0x002fe20007810000 */
[----:B------:R-:W-:-:S03]  /*1a010*/  FMUL.FTZ R178, R179, UR4 ;  /* 0x00000004b3b27c20 */ /* 0x000fc60008410000 */
[----:B------:R-:W1:Y:S01]  /*1a020*/  MUFU.TANH R171, R171 ;  /* 0x000000ab00ab7308 */ /* 0x000e620000002400 */
[----:B------:R-:W-:Y:S02]  /*1a030*/  WARPGROUP.DEPBAR.LE gsb0, 0x0 ;  /* 0x00008000000079c5 */ /* 0x000fe40000010000 */
[----:B------:R-:W2:Y:S05]  /*1a040*/  LDL R187, [R1+0x20] ;  /* 0x0000200001bb7983 */ /* 0x000eaa0000100800 */
[----:B------:R-:W5:Y:S01]  /*1a050*/  MUFU.TANH R174, R174 ;  /* 0x000000ae00ae7308 */ /* 0x000f620000002400 */
[----:B------:R-:W-:Y:S01]  /*1a060*/  FMUL.FTZ R179, R182, UR4 ;  /* 0x00000004b6b37c20 */ /* 0x000fe20008410000 */
[----:B------:R-:W-:Y:S01]  /*1a070*/  FMUL.FTZ R180, R183, UR4 ;  /* 0x00000004b7b47c20 */ /* 0x000fe20008410000 */
[----:B------:R-:W-:Y:S01]  /*1a080*/  ULDC UR4, c[0x0][0x988] ;  /* 0x0002620000047ab9 */ /* 0x000fe20000000800 */
[----:B---3--:R-:W-:Y:S01]  /*1a090*/  FMNMX.FTZ R23, R166, R23, !PT ;  /* 0x00000017a6177209 */ /* 0x008fe20007810000 */
[----:B------:R-:W-:Y:S01]  /*1a0a0*/  FADD.FTZ R181, -R3, R230 ;  /* 0x000000e603b57221 */ /* 0x000fe20000010100 */
[----:B------:R-:W-:-:S02]  /*1a0b0*/  IMAD.U32 R2, RZ, RZ, UR4 ;  /* 0x00000004ff027e24 */ /* 0x000fc4000f8e00ff */
[----:B------:R-:W3:Y:S01]  /*1a0c0*/  MUFU.TANH R175, R175 ;  /* 0x000000af00af7308 */ /* 0x000ee20000002400 */
[----:B0-----:R-:W-:Y:S01]  /*1a0d0*/  FMNMX.FTZ R182, R167, R23, !PT ;  /* 0x00000017a7b67209 */ /* 0x001fe20007810000 */
[----:B------:R-:W-:Y:S01]  /*1a0e0*/  FMUL.FTZ R181, R181, R2 ;  /* 0x00000002b5b57220 */ /* 0x000fe20000410000 */
[----:B------:R-:W-:Y:S02]  /*1a0f0*/  @!P1 VIADD R232, R232, 0x30860 ;  /* 0x00030860e8e89836 */ /* 0x000fe40000000000 */
[----:B----4-:R-:W-:Y:S01]  /*1a100*/  FMNMX.FTZ R182, R170, R182, !PT ;  /* 0x000000b6aab67209 */ /* 0x010fe20007810000 */
[----:B------:R-:W-:Y:S02]  /*1a110*/  IMAD.MOV.U32 R230, RZ, RZ, R3 ;  /* 0x000000ffffe67224 */ /* 0x000fe400078e0003 */
[----:B------:R-:W0:Y:S01]  /*1a120*/  MUFU.TANH R177, R177 ;  /* 0x000000b100b17308 */ /* 0x000e220000002400 */
[----:B-1----:R-:W-:Y:S02]  /*1a130*/  FMNMX.FTZ R182, R171, R182, !PT ;  /* 0x000000b6abb67209 */ /* 0x002fe40007810000 */
[----:B------:R-:W-:-:S05]  /*1a140*/  @!P1 PRMT R232, RZ, 0x654, R232 ;  /* 0x00000654ffe89816 */ /* 0x000fca00000000e8 */
[----:B------:R1:W-:Y:S08]  /*1a150*/  MUFU.EX2 R23, R181 ;  /* 0x000000b500177308 */ /* 0x0003f00000000800 */
[----:B------:R-:W4:Y:S01]  /*1a160*/  MUFU.TANH R178, R178 ;  /* 0x000000b200b27308 */ /* 0x000f220000002400 */
[----:B-1----:R-:W-:-:S04]  /*1a170*/  FMUL.FTZ R181, R3, R2 ;  /* 0x0000000203b57220 */ /* 0x002fc80000410000 */
[--C-:B------:R-:W-:Y:S01]  /*1a180*/  FFMA.FTZ R196, R0, R2, -R181.reuse ;  /* 0x0000000200c47223 */ /* 0x100fe200000108b5 */
[----:B-----5:R-:W-:Y:S01]  /*1a190*/  FMNMX.FTZ R0, R174, R182, !PT ;  /* 0x000000b6ae007209 */ /* 0x020fe20007810000 */
[-CC-:B------:R-:W-:Y:S01]  /*1a1a0*/  FFMA.FTZ R4, R4, R2.reuse, -R181.reuse ;  /* 0x0000000204047223 */ /* 0x180fe200000108b5 */
[----:B------:R-:W1:Y:S01]  /*1a1b0*/  MUFU.TANH R179, R179 ;  /* 0x000000b300b37308 */ /* 0x000e620000002400 */
[--C-:B------:R-:W-:Y:S01]  /*1a1c0*/  FFMA.FTZ R188, R161, R2, -R181.reuse ;  /* 0x00000002a1bc7223 */ /* 0x100fe200000108b5 */
[----:B---3--:R-:W-:Y:S01]  /*1a1d0*/  FMNMX.FTZ R0, R175, R0, !PT ;  /* 0x00000000af007209 */ /* 0x008fe20007810000 */
[-CC-:B------:R-:W-:Y:S01]  /*1a1e0*/  FFMA.FTZ R198, R154, R2.reuse, -R181.reuse ;  /* 0x000000029ac67223 */ /* 0x180fe200000108b5 */
[-CC-:B------:R-:W-:Y:S01]  /*1a1f0*/  FFMA.FTZ R183, R155, R2.reuse, -R181.reuse ;  /* 0x000000029bb77223 */ /* 0x180fe200000108b5 */
[--C-:B------:R-:W-:Y:S01]  /*1a200*/  FFMA.FTZ R192, R157, R2, -R181.reuse ;  /* 0x000000029dc07223 */ /* 0x100fe200000108b5 */
[----:B0-----:R-:W-:Y:S01]  /*1a210*/  FMNMX.FTZ R0, R177, R0, !PT ;  /* 0x00000000b1007209 */ /* 0x001fe20007810000 */
[-CC-:B------:R-:W-:Y:S01]  /*1a220*/  FFMA.FTZ R154, R158, R2.reuse, -R181.reuse ;  /* 0x000000029e9a7223 */ /* 0x180fe200000108b5 */
[----:B------:R-:W0:Y:S01]  /*1a230*/  MUFU.TANH R180, R180 ;  /* 0x000000b400b47308 */ /* 0x000e220000002400 */
[--C-:B------:R-:W-:Y:S01]  /*1a240*/  FFMA.FTZ R194, R159, R2, -R181.reuse ;  /* 0x000000029fc27223 */ /* 0x100fe200000108b5 */
[----:B----4-:R-:W-:Y:S01]  /*1a250*/  FMNMX.FTZ R0, R178, R0, !PT ;  /* 0x00000000b2007209 */ /* 0x010fe20007810000 */
[-CC-:B------:R-:W-:Y:S01]  /*1a260*/  FFMA.FTZ R155, R160, R2.reuse, -R181.reuse ;  /* 0x00000002a09b7223 */ /* 0x180fe200000108b5 */
[-CC-:B------:R-:W-:Y:S01]  /*1a270*/  FFMA.FTZ R157, R164, R2.reuse, -R181.reuse ;  /* 0x00000002a49d7223 */ /* 0x180fe200000108b5 */
[-CC-:B------:R-:W-:Y:S01]  /*1a280*/  FFMA.FTZ R190, R165, R2.reuse, -R181.reuse ;  /* 0x00000002a5be7223 */ /* 0x180fe200000108b5 */
[-CC-:B------:R-:W-:Y:S01]  /*1a290*/  FFMA.FTZ R158, R168, R2.reuse, -R181.reuse ;  /* 0x00000002a89e7223 */ /* 0x180fe200000108b5 */
[--C-:B------:R-:W-:Y:S01]  /*1a2a0*/  FFMA.FTZ R184, R169, R2, -R181.reuse ;  /* 0x00000002a9b87223 */ /* 0x100fe200000108b5 */
[----:B------:R3:W-:Y:S01]  /*1a2b0*/  MUFU.EX2 R182, R4 ;  /* 0x0000000400b67308 */ /* 0x0007e20000000800 */
[----:B-1----:R-:W-:Y:S01]  /*1a2c0*/  FMNMX.FTZ R0, R179, R0, !PT ;  /* 0x00000000b3007209 */ /* 0x002fe20007810000 */
[-CC-:B------:R-:W-:Y:S01]  /*1a2d0*/  FFMA.FTZ R159, R173, R2.reuse, -R181.reuse ;  /* 0x00000002ad9f7223 */ /* 0x180fe200000108b5 */
[-CC-:B------:R-:W-:Y:S01]  /*1a2e0*/  FFMA.FTZ R186, R172, R2.reuse, -R181.reuse ;  /* 0x00000002acba7223 */ /* 0x180fe200000108b5 */
[----:B------:R-:W-:-:S04]  /*1a2f0*/  FFMA.FTZ R160, R176, R2, -R181 ;  /* 0x00000002b0a07223 */ /* 0x000fc800000108b5 */
[----:B------:R-:W-:Y:S01]  /*1a300*/  MUFU.EX2 R196, R196 ;  /* 0x000000c400c47308 */ /* 0x000fe20000000800 */
[----:B0-----:R-:W-:-:S05]  /*1a310*/  FMNMX.FTZ R0, R180, R0, !PT ;  /* 0x00000000b4007209 */ /* 0x001fca0007810000 */
[----:B---3--:R-:W0:Y:S02]  /*1a320*/  SHFL.BFLY PT, R4, R0, 0x2, 0x1f ;  /* 0x0c401f0000047f89 */ /* 0x008e2400000e0000 */
        /* <DEDUP_REMOVED lines=9> */
[----:B0-----:R-:W-:-:S05]  /*1a3c0*/  FMNMX.FTZ R4, R0, R4, !PT ;  /* 0x0000000400047209 */ /* 0x001fca0007810000 */
[C---:B------:R-:W-:Y:S01]  /*1a3d0*/  FADD.FTZ R0, -R4.reuse, R231 ;  /* 0x000000e704007221 */ /* 0x040fe20000010100 */
[----:B------:R-:W-:Y:S01]  /*1a3e0*/  FMUL.FTZ R161, R4, R2 ;  /* 0x0000000204a17220 */ /* 0x000fe20000410000 */
[----:B------:R-:W-:Y:S01]  /*1a3f0*/  MUFU.EX2 R157, R157 ;  /* 0x0000009d009d7308 */ /* 0x000fe20000000800 */
[----:B------:R-:W-:Y:S01]  /*1a400*/  MOV R231, R4 ;  /* 0x0000000400e77202 */ /* 0x000fe20000000f00 */
[-C--:B------:R-:W-:Y:S01]  /*1a410*/  FMUL.FTZ R0, R0, R2.reuse ;  /* 0x0000000200007220 */ /* 0x080fe20000410000 */
[-CC-:B------:R-:W-:Y:S01]  /*1a420*/  FFMA.FTZ R197, R5, R2.reuse, -R161.reuse ;  /* 0x0000000205c57223 */ /* 0x180fe200000108a1 */
[-CC-:B------:R-:W-:Y:S01]  /*1a430*/  FFMA.FTZ R5, R152, R2.reuse, -R161.reuse ;  /* 0x0000000298057223 */ /* 0x180fe200000108a1 */
[-CC-:B------:R-:W-:Y:S01]  /*1a440*/  FFMA.FTZ R199, R153, R2.reuse, -R161.reuse ;  /* 0x0000000299c77223 */ /* 0x180fe200000108a1 */
[-CC-:B------:R-:W-:Y:S01]  /*1a450*/  FFMA.FTZ R152, R156, R2.reuse, -R161.reuse ;  /* 0x000000029c987223 */ /* 0x180fe200000108a1 */
[----:B------:R-:W-:Y:S01]  /*1a460*/  @!P1 IMAD R153, R22, 0x8, R16 ;  /* 0x0000000816999824 */ /* 0x000fe200078e0210 */
[----:B------:R-:W-:Y:S01]  /*1a470*/  MUFU.EX2 R0, R0 ;  /* 0x0000000000007308 */ /* 0x000fe20000000800 */
[-CC-:B------:R-:W-:Y:S01]  /*1a480*/  FFMA.FTZ R193, R162, R2.reuse, -R161.reuse ;  /* 0x00000002a2c17223 */ /* 0x180fe200000108a1 */
[-CC-:B------:R-:W-:Y:S01]  /*1a490*/  FFMA.FTZ R163, R163, R2.reuse, -R161.reuse ;  /* 0x00000002a3a37223 */ /* 0x180fe200000108a1 */
[-CC-:B------:R-:W-:Y:S01]  /*1a4a0*/  FFMA.FTZ R195, R166, R2.reuse, -R161.reuse ;  /* 0x00000002a6c37223 */ /* 0x180fe200000108a1 */
[----:B------:R-:W-:Y:S01]  /*1a4b0*/  @!P1 IADD3 R156, R153, 0x30840, RZ ;  /* 0x00030840999c9810 */ /* 0x000fe20007ffe0ff */
[-CC-:B------:R-:W-:Y:S01]  /*1a4c0*/  FFMA.FTZ R189, R170, R2.reuse, -R161.reuse ;  /* 0x00000002aabd7223 */ /* 0x180fe200000108a1 */
[-CC-:B------:R-:W-:Y:S01]  /*1a4d0*/  FFMA.FTZ R162, R171, R2.reuse, -R161.reuse ;  /* 0x00000002aba27223 */ /* 0x180fe200000108a1 */
[-CC-:B------:R-:W-:Y:S01]  /*1a4e0*/  FFMA.FTZ R174, R174, R2.reuse, -R161.reuse ;  /* 0x00000002aeae7223 */ /* 0x180fe200000108a1 */
[----:B------:R-:W0:Y:S01]  /*1a4f0*/  MUFU.EX2 R197, R197 ;  /* 0x000000c500c57308 */ /* 0x000e220000000800 */
[----:B------:R-:W-:Y:S01]  /*1a500*/  @!P1 PRMT R156, RZ, 0x654, R156 ;  /* 0x00000654ff9c9816 */ /* 0x000fe2000000009c */
[-CC-:B------:R-:W-:Y:S01]  /*1a510*/  FFMA.FTZ R175, R175, R2.reuse, -R161.reuse ;  /* 0x00000002afaf7223 */ /* 0x180fe200000108a1 */
[-CC-:B------:R-:W-:Y:S01]  /*1a520*/  FFMA.FTZ R177, R177, R2.reuse, -R161.reuse ;  /* 0x00000002b1b17223 */ /* 0x180fe200000108a1 */
[-CC-:B------:R-:W-:Y:S01]  /*1a530*/  FFMA.FTZ R178, R178, R2.reuse, -R161.reuse ;  /* 0x00000002b2b27223 */ /* 0x180fe200000108a1 */
[----:B------:R1:W-:Y:S01]  /*1a540*/  @!P1 SYNCS.ARRIVE.TRANS64.RED.A1T0 RZ, [R156+URZ], RZ ;  /* 0x000000ff9cff99a7 */ /* 0x0003e2000810043f */
[----:B------:R-:W-:-:S02]  /*1a550*/  FFMA.FTZ R179, R179, R2, -R161 ;  /* 0x00000002b3b37223 */ /* 0x000fc400000108a1 */
[----:B------:R-:W3:Y:S01]  /*1a560*/  MUFU.EX2 R5, R5 ;  /* 0x0000000500057308 */ /* 0x000ee20000000800 */
[-CC-:B-1----:R-:W-:Y:S01]  /*1a570*/  FFMA.FTZ R156, R167, R2.reuse, -R161.reuse ;  /* 0x00000002a79c7223 */ /* 0x182fe200000108a1 */
[----:B------:R-:W-:Y:S01]  /*1a580*/  FFMA.FTZ R161, R180, R2, -R161 ;  /* 0x00000002b4a17223 */ /* 0x000fe200000108a1 */
[----:B------:R1:W-:Y:S05]  /*1a590*/  @!P1 SYNCS.ARRIVE.TRANS64.RED.A1T0 RZ, [R232+URZ], RZ ;  /* 0x000000ffe8ff99a7 */ /* 0x0003ea000810043f */
[----:B------:R-:W4:Y:S01]  /*1a5a0*/  MUFU.EX2 R199, R199 ;  /* 0x000000c700c77308 */ /* 0x000f220000000800 */
[----:B0-----:R-:W-:Y:S01]  /*1a5b0*/  FFMA.FTZ R227, R0, R227, R197 ;  /* 0x000000e300e37223 */ /* 0x001fe200000100c5 */
[----:B-1----:R-:W-:-:S06]  /*1a5c0*/  IMAD.MOV.U32 R232, RZ, RZ, R219 ;  /* 0x000000ffffe87224 */ /* 0x002fcc00078e00db */
[----:B------:R-:W0:Y:S01]  /*1a5d0*/  MUFU.EX2 R152, R152 ;  /* 0x0000009800987308 */ /* 0x000e220000000800 */
[C---:B---3--:R-:W-:Y:S01]  /*1a5e0*/  FADD.FTZ R227, R5.reuse, R227 ;  /* 0x000000e305e37221 */ /* 0x048fe20000010000 */
[----:B------:R-:W-:Y:S01]  /*1a5f0*/  F2FP.F16.F32.PACK_AB R197, R5, R197 ;  /* 0x000000c505c5723e */ /* 0x000fe200000000ff */
[----:B------:R-:W-:-:S05]  /*1a600*/  IMAD.MOV.U32 R5, RZ, RZ, R22 ;  /* 0x000000ffff057224 */ /* 0x000fca00078e0016 */
[----:B------:R-:W1:Y:S01]  /*1a610*/  MUFU.EX2 R193, R193 ;  /* 0x000000c100c17308 */ /* 0x000e620000000800 */
[----:B----4-:R-:W-:-:S07]  /*1a620*/  FADD.FTZ R227, R199, R227 ;  /* 0x000000e3c7e37221 */ /* 0x010fce0000010000 */
[----:B------:R3:W4:Y:S01]  /*1a630*/  MUFU.EX2 R153, R163 ;  /* 0x000000a300997308 */ /* 0x0007220000000800 */
[C---:B0-----:R-:W-:Y:S01]  /*1a640*/  FADD.FTZ R164, R152.reuse, R227 ;  /* 0x000000e398a47221 */ /* 0x041fe20000010000 */
[----:B------:R-:W-:-:S06]  /*1a650*/  F2FP.F16.F32.PACK_AB R199, R152, R199 ;  /* 0x000000c798c7723e */ /* 0x000fcc00000000ff */
[----:B------:R-:W0:Y:S01]  /*1a660*/  MUFU.EX2 R195, R195 ;  /* 0x000000c300c37308 */ /* 0x000e220000000800 */
[----:B---3--:R-:W-:Y:S01]  /*1a670*/  FFMA.FTZ R163, R23, R228, R196 ;  /* 0x000000e417a37223 */ /* 0x008fe200000100c4 */
[----:B-1----:R-:W-:Y:S01]  /*1a680*/  FADD.FTZ R164, R193, R164 ;  /* 0x000000a4c1a47221 */ /* 0x002fe20000010000 */
[C---:B------:R-:W-:Y:S02]  /*1a690*/  F2FP.F16.F32.PACK_AB R196, R182.reuse, R196 ;  /* 0x000000c4b6c4723e */ /* 0x040fe400000000ff */
[----:B------:R-:W-:-:S03]  /*1a6a0*/  FADD.FTZ R163, R182, R163 ;  /* 0x000000a3b6a37221 */ /* 0x000fc60000010000 */
[----:B------:R-:W1:Y:S01]  /*1a6b0*/  MUFU.EX2 R156, R156 ;  /* 0x0000009c009c7308 */ /* 0x000e620000000800 */
[----:B------:R-:W-:Y:S01]  /*1a6c0*/  FADD.FTZ R163, R198, R163 ;  /* 0x000000a3c6a37221 */ /* 0x000fe20000010000 */
[----:B----4-:R-:W-:Y:S01]  /*1a6d0*/  FADD.FTZ R164, R153, R164 ;  /* 0x000000a499a47221 */ /* 0x010fe20000010000 */
[C---:B------:R-:W-:Y:S02]  /*1a6e0*/  F2FP.F16.F32.PACK_AB R198, R183.reuse, R198 ;  /* 0x000000c6b7c6723e */ /* 0x040fe400000000ff */
[----:B------:R-:W-:Y:S01]  /*1a6f0*/  FADD.FTZ R163, R183, R163 ;  /* 0x000000a3b7a37221 */ /* 0x000fe20000010000 */
[----:B------:R-:W-:Y:S02]  /*1a700*/  F2FP.F16.F32.PACK_AB R193, R153, R193 ;  /* 0x000000c199c1723e */ /* 0x000fe400000000ff */
[----:B------:R-:W3:Y:S01]  /*1a710*/  MUFU.EX2 R189, R189 ;  /* 0x000000bd00bd7308 */ /* 0x000ee20000000800 */
[----:B------:R-:W-:Y:S01]  /*1a720*/  FADD.FTZ R163, R192, R163 ;  /* 0x000000a3c0a37221 */ /* 0x000fe20000010000 */
[----:B0-----:R-:W-:Y:S01]  /*1a730*/  FADD.FTZ R164, R195, R164 ;  /* 0x000000a4c3a47221 */ /* 0x001fe20000010000 */
[----:B------:R-:W-:-:S02]  /*1a740*/  F2FP.F16.F32.PACK_AB R192, R154, R192 ;  /* 0x000000c09ac0723e */ /* 0x000fc400000000ff */
[----:B------:R-:W-:-:S03]  /*1a750*/  FADD.FTZ R163, R154, R163 ;  /* 0x000000a39aa37221 */ /* 0x000fc60000010000 */
[----:B------:R-:W0:Y:S01]  /*1a760*/  MUFU.EX2 R162, R162 ;  /* 0x000000a200a27308 */ /* 0x000e220000000800 */
[----:B------:R-:W-:Y:S01]  /*1a770*/  FADD.FTZ R163, R194, R163 ;  /* 0x000000a3c2a37221 */ /* 0x000fe20000010000 */
[C---:B-1----:R-:W-:Y:S01]  /*1a780*/  FADD.FTZ R164, R156.reuse, R164 ;  /* 0x000000a49ca47221 */ /* 0x042fe20000010000 */
[C---:B------:R-:W-:Y:S02]  /*1a790*/  F2FP.F16.F32.PACK_AB R194, R155.reuse, R194 ;  /* 0x000000c29bc2723e */ /* 0x040fe400000000ff */
[----:B------:R-:W-:Y:S01]  /*1a7a0*/  FADD.FTZ R163, R155, R163 ;  /* 0x000000a39ba37221 */ /* 0x000fe20000010000 */
[----:B------:R-:W-:Y:S02]  /*1a7b0*/  F2FP.F16.F32.PACK_AB R195, R156, R195 ;  /* 0x000000c39cc3723e */ /* 0x000fe400000000ff */
[----:B------:R-:W1:Y:S01]  /*1a7c0*/  MUFU.EX2 R190, R190 ;  /* 0x000000be00be7308 */ /* 0x000e620000000800 */
[----:B------:R-:W-:Y:S01]  /*1a7d0*/  FADD.FTZ R163, R188, R163 ;  /* 0x000000a3bca37221 */ /* 0x000fe20000010000 */
[----:B---3--:R-:W-:Y:S01]  /*1a7e0*/  FADD.FTZ R164, R189, R164 ;  /* 0x000000a4bda47221 */ /* 0x008fe20000010000 */
[----:B------:R-:W-:-:S02]  /*1a7f0*/  F2FP.F16.F32.PACK_AB R188, R157, R188 ;  /* 0x000000bc9dbc723e */ /* 0x000fc400000000ff */
[----:B------:R-:W-:-:S03]  /*1a800*/  FADD.FTZ R163, R157, R163 ;  /* 0x000000a39da37221 */ /* 0x000fc60000010000 */
        /* <DEDUP_REMOVED lines=10> */
[----:B------:R-:W0:Y:S01]  /*1a8b0*/  MUFU.EX2 R177, R177 ;  /* 0x000000b100b17308 */ /* 0x000e220000000800 */
[C---:B-1----:R-:W-:Y:S01]  /*1a8c0*/  FADD.FTZ R164, R175.reuse, R164 ;  /* 0x000000a4afa47221 */ /* 0x042fe20000010000 */
[----:B------:R-:W-:-:S06]  /*1a8d0*/  F2FP.F16.F32.PACK_AB R191, R175, R174 ;  /* 0x000000aeafbf723e */ /* 0x000fcc00000000ff */
[----:B------:R-:W1:Y:S01]  /*1a8e0*/  MUFU.EX2 R159, R159 ;  /* 0x0000009f009f7308 */ /* 0x000e620000000800 */
[----:B---3--:R-:W-:-:S07]  /*1a8f0*/  FADD.FTZ R163, R184, R163 ;  /* 0x000000a3b8a37221 */ /* 0x008fce0000010000 */
[----:B------:R-:W3:Y:S01]  /*1a900*/  MUFU.EX2 R178, R178 ;  /* 0x000000b200b27308 */ /* 0x000ee20000000800 */
[----:B0-----:R-:W-:-:S07]  /*1a910*/  FADD.FTZ R164, R177, R164 ;  /* 0x000000a4b1a47221 */ /* 0x001fce0000010000 */
[----:B------:R-:W0:Y:S01]  /*1a920*/  MUFU.EX2 R186, R186 ;  /* 0x000000ba00ba7308 */ /* 0x000e220000000800 */
[C---:B-1----:R-:W-:Y:S01]  /*1a930*/  FADD.FTZ R163, R159.reuse, R163 ;  /* 0x000000a39fa37221 */ /* 0x042fe20000010000 */
[----:B------:R-:W-:-:S06]  /*1a940*/  F2FP.F16.F32.PACK_AB R184, R159, R184 ;  /* 0x000000b89fb8723e */ /* 0x000fcc00000000ff */
[----:B------:R-:W1:Y:S01]  /*1a950*/  MUFU.EX2 R179, R179 ;  /* 0x000000b300b37308 */ /* 0x000e620000000800 */
[C---:B--2---:R-:W-:Y:S01]  /*1a960*/  ISETP.GT.AND P2, PT, R233.reuse, R187, PT ;  /* 0x000000bbe900720c */ /* 0x044fe20003f44270 */
[C---:B---3--:R-:W-:Y:S01]  /*1a970*/  FADD.FTZ R164, R178.reuse, R164 ;  /* 0x000000a4b2a47221 */ /* 0x048fe20000010000 */
[----:B------:R-:W-:Y:S01]  /*1a980*/  F2FP.F16.F32.PACK_AB R185, R178, R177 ;  /* 0x000000b1b2b9723e */ /* 0x000fe200000000ff */
[----:B------:R-:W-:-:S04]  /*1a990*/  VIADD R233, R233, 0xffffffff ;  /* 0xffffffffe9e97836 */ /* 0x000fc80000000000 */
[----:B------:R-:W2:Y:S01]  /*1a9a0*/  MUFU.EX2 R160, R160 ;  /* 0x000000a000a07308 */ /* 0x000ea20000000800 */
[----:B0-----:R-:W-:-:S07]  /*1a9b0*/  FADD.FTZ R163, R186, R163 ;  /* 0x000000a3baa37221 */ /* 0x001fce0000010000 */
[----:B------:R-:W0:Y:S01]  /*1a9c0*/  MUFU.EX2 R161, R161 ;  /* 0x000000a100a17308 */ /* 0x000e220000000800 */
[----:B-1----:R-:W-:Y:S01]  /*1a9d0*/  FADD.FTZ R164, R179, R164 ;  /* 0x000000a4b3a47221 */ /* 0x002fe20000010000 */
[C---:B--2---:R-:W-:Y:S01]  /*1a9e0*/  FADD.FTZ R228, R160.reuse, R163 ;  /* 0x000000a3a0e47221 */ /* 0x044fe20000010000 */
[----:B------:R-:W-:Y:S02]  /*1a9f0*/  F2FP.F16.F32.PACK_AB R186, R160, R186 ;  /* 0x000000baa0ba723e */ /* 0x000fe400000000ff */
[C---:B0-----:R-:W-:Y:S01]  /*1aa00*/  FADD.FTZ R227, R161.reuse, R164 ;  /* 0x000000a4a1e37221 */ /* 0x041fe20000010000 */
[----:B------:R-:W-:Y:S01]  /*1aa10*/  F2FP.F16.F32.PACK_AB R187, R161, R179 ;  /* 0x000000b3a1bb723e */ /* 0x000fe200000000ff */
[----:B------:R-:W-:Y:S06]  /*1aa20*/  @P2 BRA `(.L_x_1993) ;  /* 0xffffffd800b42947 */ /* 0x000fec000383ffff */
[----:B------:R-:W-:Y:S05]  /*1aa30*/  BSYNC B1 ;  /* 0x0000000000017941 */ /* 0x000fea0003800000 */
.L_x_1982:
[----:B------:R-:W-:-:S07]  /*1aa40*/  IMAD.MOV.U32 R5, RZ, RZ, R233 ;  /* 0x000000ffff057224 */ /* 0x000fce00078e00e9 */
.L_x_1981:
[----:B------:R-:W-:Y:S05]  /*1aa50*/  BSYNC B0 ;  /* 0x0000000000007941 */ /* 0x000fea0003800000 */
.L_x_1980:
[----:B------:R-:W2:Y:S01]  /*1aa60*/  LDL R152, [R1+0x50] ;  /* 0x0000500001987983 */ /* 0x000ea20000100800 */
[----:B------:R-:W-:Y:S01]  /*1aa70*/  BSSY B0, `(.L_x_1994) ;  /* 0x000030c000007945 */ /* 0x000fe20003800000 */
[----:B--2---:R-:W-:-:S13]  /*1aa80*/  ISETP.GE.AND P2, PT, R5, R152, PT ;  /* 0x000000980500720c */ /* 0x004fda0003f46270 */
[----:B------:R-:W-:Y:S05]  /*1aa90*/  @!P2 BRA `(.L_x_1995) ;  /* 0x000000300024a947 */ /* 0x000fea0003800000 */
[----:B------:R-:W-:Y:S01]  /*1aaa0*/  IMAD.MOV.U32 R230, RZ, RZ, R4 ;  /* 0x000000ffffe67224 */ /* 0x000fe200078e0004 */
[----:B------:R-:W-:Y:S01]  /*1aab0*/  MOV R233, R219 ;  /* 0x000000db00e97202 */ /* 0x000fe20000000f00 */
[----:B------:R-:W-:Y:S02]  /*1aac0*/  IMAD.MOV.U32 R231, RZ, RZ, R3 ;  /* 0x000000ffffe77224 */ /* 0x000fe400078e0003 */
[----:B------:R-:W-:-:S07]  /*1aad0*/  IMAD.MOV.U32 R232, RZ, RZ, R22 ;  /* 0x000000ffffe87224 */ /* 0x000fce00078e0016 */
.L_x_2014:
[----:B------:R-:W-:-:S05]  /*1aae0*/  VIADD R4, R232, 0x1 ;  /* 0x00000001e8047836 */ /* 0x000fca0000000000 */
[----:B------:R-:W-:-:S04]  /*1aaf0*/  ISETP.NE.AND P2, PT, R4, 0x2, PT ;  /* 0x000000020400780c */ /* 0x000fc80003f45270 */
[----:B------:R-:W-:Y:S02]  /*1ab00*/  SEL R4, R4, RZ, P2 ;  /* 0x000000ff04047207 */ /* 0x000fe40001000000 */
[----:B------:R-:W-:-:S03]  /*1ab10*/  SEL R219, RZ, 0x1, P2 ;  /* 0x00000001ffdb7807 */ /* 0x000fc60001000000 */
[----:B------:R-:W-:Y:S01]  /*1ab20*/  IMAD.MOV.U32 R22, RZ, RZ, R4 ;  /* 0x000000ffff167224 */ /* 0x000fe200078e0004 */
[----:B------:R-:W-:Y:S01]  /*1ab30*/  LOP3.LUT R219, R233, R219, RZ, 0x3c, !PT ;  /* 0x000000dbe9db7212 */ /* 0x000fe200078e3cff */
[----:B------:R-:W-:Y:S06]  /*1ab40*/  @!P0 BRA `(.L_x_1996) ;  /* 0x0000000000048947 */ /* 0x000fec0003800000 */
[----:B------:R-:W-:Y:S01]  /*1ab50*/  BPT.TRAP 0x1 ;  /* 0x000000040000795c */ /* 0x000fe20000300000 */
.L_x_1996:
[----:B------:R-:W-:Y:S01]  /*1ab60*/  IMAD R3, R22, 0x8, R16 ;  /* 0x0000000816037824 */ /* 0x000fe200078e0210 */
[----:B------:R-:W-:-:S04]  /*1ab70*/  SHF.L.U32 R153, R219, 0x1f, RZ ;  /* 0x0000001fdb997819 */ /* 0x000fc800000006ff */
[----:B------:R0:W1:Y:S01]  /*1ab80*/  SYNCS.PHASECHK.TRANS64.TRYWAIT P2, [R3+URZ+0x30830], R153 ;  /* 0x03083099030075a7 */ /* 0x000062000804017f */
[----:B------:R-:W-:Y:S05]  /*1ab90*/  @!P0 BRA `(.L_x_1997) ;  /* 0x0000000000048947 */ /* 0x000fea0003800000 */
[----:B------:R-:W-:Y:S01]  /*1aba0*/  BPT.TRAP 0x1 ;  /* 0x000000040000795c */ /* 0x000fe20000300000 */
.L_x_1997:
[----:B------:R-:W2:Y:S01]  /*1abb0*/  LDL R2, [R1+0x24] ;  /* 0x0000240001027983 */ /* 0x000ea20000100800 */
[----:B------:R-:W-:Y:S01]  /*1abc0*/  BSSY B1, `(.L_x_1998) ;  /* 0x0000007000017945 */ /* 0x000fe20003800000 */
[----:B--2---:R-:W-:-:S05]  /*1abd0*/  LEA R2, R22, R2, 0xb ;  /* 0x0000000216027211 */ /* 0x004fca00078e58ff */
[C---:B------:R-:W-:Y:S02]  /*1abe0*/  VIADD R152, R2.reuse, 0x2 ;  /* 0x0000000202987836 */ /* 0x040fe40000000000 */
[----:B------:R-:W-:Y:S01]  /*1abf0*/  VIADD R155, R2, 0x4 ;  /* 0x00000004029b7836 */ /* 0x000fe20000000000 */
[----:B-1----:R-:W-:Y:S06]  /*1ac00*/  @P2 BRA `(.L_x_1999) ;  /* 0x0000000000082947 */ /* 0x002fec0003800000 */
[----:B------:R-:W1:Y:S02]  /*1ac10*/  SYNCS.PHASECHK.TRANS64.TRYWAIT P2, [R3+URZ+0x30830], R153 ;  /* 0x03083099030075a7 */ /* 0x000e64000804017f */
[----:B-1----:R-:W-:Y:S05]  /*1ac20*/  @!P2 BRA `(.L_x_2000) ;  /* 0x0000011400f8a947 */ /* 0x002fea0003800000 */
.L_x_1999:
[----:B------:R-:W-:Y:S05]  /*1ac30*/  BSYNC B1 ;  /* 0x0000000000017941 */ /* 0x000fea0003800000 */
.L_x_1998:
[----:B------:R-:W-:Y:S01]  /*1ac40*/  R2UR UR4, R152 ;  /* 0x00000000980472ca */ /* 0x000fe200000e0000 */
[----:B------:R-:W-:Y:S01]  /*1ac50*/  IMAD.MOV.U32 R152, RZ, RZ, R155 ;  /* 0x000000ffff987224 */ /* 0x000fe200078e009b */
[----:B------:R-:W-:Y:S01]  /*1ac60*/  STL [R1+0xc0], R17 ;  /* 0x0000c01101007387 */ /* 0x000fe20000100800 */
[----:B01----:R-:W-:Y:S01]  /*1ac70*/  MOV R153, 0x40000040 ;  /* 0x4000004000997802 */ /* 0x003fe20000000f00 */
[C---:B------:R-:W-:Y:S01]  /*1ac80*/  VIADD R154, R2.reuse, 0x6 ;  /* 0x00000006029a7836 */ /* 0x040fe20000000000 */
[----:B------:R-:W-:Y:S01]  /*1ac90*/  MOV R3, UR39 ;  /* 0x0000002700037c02 */ /* 0x000fe20008000f00 */
[----:B------:R0:W-:Y:S01]  /*1aca0*/  STL [R1+0xbc], R16 ;  /* 0x0000bc1001007387 */ /* 0x0001e20000100800 */
[C---:B------:R-:W-:Y:S01]  /*1acb0*/  R2UR UR39, R153.reuse ;  /* 0x00000000992772ca */ /* 0x040fe200000e0000 */
[----:B------:R-:W-:Y:S01]  /*1acc0*/  IMAD.MOV.U32 R155, RZ, RZ, 0x40000040 ;  /* 0x40000040ff9b7424 */ /* 0x000fe200078e00ff */
[----:B------:R-:W-:Y:S01]  /*1acd0*/  R2UR UR5, R153 ;  /* 0x00000000990572ca */ /* 0x000fe200000e0000 */
[----:B------:R1:W-:Y:S01]  /*1ace0*/  STL [R1+0xb8], R5 ;  /* 0x0000b80501007387 */ /* 0x0003e20000100800 */
[----:B------:R-:W-:Y:S01]  /*1acf0*/  IADD3 R156, R2, 0x204, RZ ;  /* 0x00000204029c7810 */ /* 0x000fe20007ffe0ff */
[----:B------:R-:W-:Y:S01]  /*1ad00*/  IMAD.MOV.U32 R157, RZ, RZ, 0x40000040 ;  /* 0x40000040ff9d7424 */ /* 0x000fe200078e00ff */
[----:B------:R-:W-:Y:S01]  /*1ad10*/  R2UR UR58, R154 ;  /* 0x000000009a3a72ca */ /* 0x000fe200000e0000 */
[----:B------:R-:W-:Y:S01]  /*1ad20*/  VIADD R154, R2, 0x202 ;  /* 0x00000202029a7836 */ /* 0x000fe20000000000 */
[----:B------:R-:W-:Y:S01]  /*1ad30*/  R2UR UR14, R156 ;  /* 0x000000009c0e72ca */ /* 0x000fe200000e0000 */
[----:B------:R-:W-:Y:S01]  /*1ad40*/  VIADD R156, R2, 0x400 ;  /* 0x00000400029c7836 */ /* 0x000fe20000000000 */
[----:B0-----:R-:W-:Y:S01]  /*1ad50*/  MOV R16, UR38 ;  /* 0x0000002600107c02 */ /* 0x001fe20008000f00 */
[----:B------:R-:W-:Y:S01]  /*1ad60*/  STL [R1+0xb4], R4 ;  /* 0x0000b40401007387 */ /* 0x000fe20000100800 */
[----:B------:R-:W-:Y:S01]  /*1ad70*/  R2UR UR38, R152 ;  /* 0x00000000982672ca */ /* 0x000fe200000e0000 */
[----:B------:R-:W-:Y:S01]  /*1ad80*/  VIADD R152, R2, 0x200 ;  /* 0x0000020002987836 */ /* 0x000fe20000000000 */
[----:B------:R-:W-:Y:S01]  /*1ad90*/  R2UR UR10, R154 ;  /* 0x000000009a0a72ca */ /* 0x000fe200000e0000 */
[----:B------:R0:W-:Y:S01]  /*1ada0*/  STL [R1+0x20], R3 ;  /* 0x0000200301007387 */ /* 0x0001e20000100800 */
[----:B------:R-:W-:Y:S01]  /*1adb0*/  R2UR UR22, R156 ;  /* 0x000000009c1672ca */ /* 0x000fe200000e0000 */
[----:B------:R-:W-:Y:S01]  /*1adc0*/  VIADD R154, R2, 0x402 ;  /* 0x00000402029a7836 */ /* 0x000fe20000000000 */
[----:B------:R-:W-:Y:S01]  /*1add0*/  R2UR UR6, R152 ;  /* 0x00000000980672ca */ /* 0x000fe200000e0000 */
[C---:B------:R-:W-:Y:S01]  /*1ade0*/  VIADD R152, R2.reuse, 0x206 ;  /* 0x0000020602987836 */ /* 0x040fe20000000000 */
[----:B------:R-:W-:Y:S01]  /*1adf0*/  MOV R159, UR39 ;  /* 0x00000027009f7c02 */ /* 0x000fe20008000f00 */
[----:B------:R-:W-:Y:S01]  /*1ae00*/  VIADD R156, R2, 0x406 ;  /* 0x00000406029c7836 */ /* 0x000fe20000000000 */
[----:B------:R-:W-:Y:S01]  /*1ae10*/  UMOV UR39, UR5 ;  /* 0x0000000500277c82 */ /* 0x000fe20008000000 */
[----:B-1----:R-:W-:Y:S01]  /*1ae20*/  MOV R5, UR37 ;  /* 0x0000002500057c02 */ /* 0x002fe20008000f00 */
[-C--:B------:R-:W-:Y:S01]  /*1ae30*/  FMUL.FTZ R24, R24, R23.reuse ;  /* 0x0000001718187220 */ /* 0x080fe20000410000 */
[----:B------:R-:W-:Y:S01]  /*1ae40*/  R2UR UR18, R152 ;  /* 0x00000000981272ca */ /* 0x000fe200000e0000 */
[----:B0-----:R-:W-:Y:S01]  /*1ae50*/  IMAD.MOV.U32 R3, RZ, RZ, 0x40000040 ;  /* 0x40000040ff037424 */ /* 0x001fe200078e00ff */
[----:B------:R-:W-:Y:S01]  /*1ae60*/  IADD3 R152, R2, 0x404, RZ ;  /* 0x0000040402987810 */ /* 0x000fe20007ffe0ff */
[-C--:B------:R-:W-:Y:S01]  /*1ae70*/  FMUL.FTZ R25, R25, R23.reuse ;  /* 0x0000001719197220 */ /* 0x080fe20000410000 */
[----:B------:R-:W-:Y:S01]  /*1ae80*/  MOV R17, UR38 ;  /* 0x0000002600117c02 */ /* 0x000fe20008000f00 */
[----:B------:R-:W-:Y:S01]  /*1ae90*/  UMOV UR38, UR4 ;  /* 0x0000000400267c82 */ /* 0x000fe20008000000 */
[----:B------:R-:W-:Y:S01]  /*1aea0*/  R2UR UR30, R152 ;  /* 0x00000000981e72ca */ /* 0x000fe200000e0000 */
[----:B------:R-:W-:Y:S01]  /*1aeb0*/  VIADD R152, R2, 0x600 ;  /* 0x0000060002987836 */ /* 0x000fe20000000000 */
[----:B------:R-:W-:Y:S01]  /*1aec0*/  MOV R4, UR36 ;  /* 0x0000002400047c02 */ /* 0x000fe20008000f00 */
        /* <DEDUP_REMOVED lines=19> */
[----:B------:R-:W-:Y:S01]  /*1b000*/  IADD3 R152, R2, 0x606, RZ ;  /* 0x0000060602987810 */ /* 0x000fe20007ffe0ff */
        /* <DEDUP_REMOVED lines=145> */
[----:B------:R-:W-:-:S02]  /*1b920*/  WARPGROUP.DEPBAR.LE gsb0, 0x0 ;  /* 0x00008000000079c5 */ /* 0x000fc40000010000 */
[----:B------:R-:W-:-:S06]  /*1b930*/  WARPGROUP.ARRIVE ;  /* 0x00000000000079c5 */ /* 0x000fcc0000000000 */
[----:B------:R-:W-:Y:S01]  /*1b940*/  HGMMA.64x64x16.F32 R152, gdesc[UR36], R152, gsb0 ;  /* 0x00e00000249879f0 */ /* 0x000fe20008000898 */
[----:B------:R-:W-:Y:S02]  /*1b950*/  R2UR UR39, R3 ;  /* 0x00000000032772ca */ /* 0x000fe400000e0000 */
[----:B------:R-:W-:Y:S02]  /*1b960*/  R2UR UR38, R17 ;  /* 0x00000000112672ca */ /* 0x000fe400000e0000 */
[----:B------:R-:W-:Y:S01]  /*1b970*/  R2UR UR36, R222 ;  /* 0x00000000de2472ca */ /* 0x000fe200000e0000 */
[----:B------:R0:W5:Y:S01]  /*1b980*/  LDL.LU R17, [R1+0xc0] ;  /* 0x0000c00001117983 */ /* 0x0001620000300800 */
[----:B------:R-:W-:Y:S01]  /*1b990*/  R2UR UR37, R223 ;  /* 0x00000000df2572ca */ /* 0x000fe200000e0000 */
[----:B------:R-:W-:Y:S02]  /*1b9a0*/  WARPGROUP.DEPBAR.LE gsb0, 0x0 ;  /* 0x00008000000079c5 */ /* 0x000fe40000010000 */
[----:B------:R-:W-:-:S10]  /*1b9b0*/  WARPGROUP.ARRIVE ;  /* 0x00000000000079c5 */ /* 0x000fd40000000000 */
        /* <DEDUP_REMOVED lines=75> */
.L_x_2001:
[----:B------:R-:W-:Y:S01]  /*1be70*/  SHF.L.U32 R2, R233, 0x1f, RZ ;  /* 0x0000001fe9027819 */ /* 0x000fe200000006ff */
[----:B-----5:R-:W-:-:S04]  /*1be80*/  IMAD R0, R232, 0x8, R16 ;  /* 0x00000008e8007824 */ /* 0x020fc800078e0210 */
[----:B------:R0:W1:Y:S01]  /*1be90*/  SYNCS.PHASECHK.TRANS64.TRYWAIT P2, [R0+URZ+0x30850], R2 ;  /* 0x03085002000075a7 */ /* 0x000062000804017f */
[----:B------:R-:W-:Y:S05]  /*1bea0*/  @!P0 BRA `(.L_x_2002) ;  /* 0x0000000000048947 */ /* 0x000fea0003800000 */
[----:B------:R-:W-:Y:S01]  /*1beb0*/  BPT.TRAP 0x1 ;  /* 0x000000040000795c */ /* 0x000fe20000300000 */
.L_x_2002:
[----:B------:R-:W-:Y:S04]  /*1bec0*/  BSSY B1, `(.L_x_2003) ;  /* 0x0000004000017945 */ /* 0x000fe80003800000 */
[----:B-1----:R-:W-:Y:S05]  /*1bed0*/  @P2 BRA `(.L_x_2004) ;  /* 0x0000000000082947 */ /* 0x002fea0003800000 */
[----:B------:R-:W1:Y:S02]  /*1bee0*/  SYNCS.PHASECHK.TRANS64.TRYWAIT P2, [R0+URZ+0x30850], R2 ;  /* 0x03085002000075a7 */ /* 0x000e64000804017f */
[----:B-1----:R-:W-:Y:S05]  /*1bef0*/  @!P2 BRA `(.L_x_2005) ;  /* 0x000001040058a947 */ /* 0x002fea0003800000 */
.L_x_2004:
[----:B------:R-:W-:Y:S05]  /*1bf00*/  BSYNC B1 ;  /* 0x0000000000017941 */ /* 0x000fea0003800000 */
.L_x_2003:
[----:B01----:R-:W-:Y:S01]  /*1bf10*/  IADD3 R2, R16, 0x400, RZ ;  /* 0x0000040010027810 */ /* 0x003fe20007ffe0ff */
[----:B------:R-:W-:Y:S01]  /*1bf20*/  IMAD.MOV.U32 R3, RZ, RZ, 0x40000040 ;  /* 0x40000040ff037424 */ /* 0x000fe200078e00ff */
[----:B------:R-:W-:Y:S01]  /*1bf30*/  WARPGROUP.ARRIVE ;  /* 0x00000000000079c5 */ /* 0x000fe20000000000 */
[----:B------:R-:W2:Y:S01]  /*1bf40*/  LDL R233, [R1+0x28] ;  /* 0x0000280001e97983 */ /* 0x000ea20000100800 */
[----:B------:R-:W-:Y:S01]  /*1bf50*/  SHF.R.U32.HI R2, RZ, 0x4, R2 ;  /* 0x00000004ff027819 */ /* 0x000fe20000011602 */
[----:B------:R-:W-:Y:S02]  /*1bf60*/  ULDC UR5, c[0x0][0x9d8] ;  /* 0x0002760000057ab9 */ /* 0x000fe40000000800 */
[----:B------:R-:W3:Y:S01]  /*1bf70*/  LDL R23, [R1+0x4c] ;  /* 0x00004c0001177983 */ /* 0x000ee20000100800 */
[----:B------:R-:W-:-:S04]  /*1bf80*/  LOP3.LUT R2, R2, 0x3fff, RZ, 0xc0, !PT ;  /* 0x00003fff02027812 */ /* 0x000fc800078ec0ff */
[----:B------:R-:W-:-:S05]  /*1bf90*/  LOP3.LUT R2, R2, 0x2000000, RZ, 0xfc, !PT ;  /* 0x0200000002027812 */ /* 0x000fca00078efcff */
[----:B------:R-:W-:Y:S01]  /*1bfa0*/  IMAD R2, R232, 0x800, R2 ;  /* 0x00000800e8027824 */ /* 0x000fe200078e0202 */
[----:B------:R-:W-:-:S04]  /*1bfb0*/  R2UR UR7, R3 ;  /* 0x00000000030772ca */ /* 0x000fc800000e0000 */
[----:B------:R-:W-:-:S13]  /*1bfc0*/  R2UR UR6, R2 ;  /* 0x00000000020672ca */ /* 0x000fda00000e0000 */
[----:B------:R-:W-:Y:S01]  /*1bfd0*/  HGMMA.64x256x16.F32 R24, R196, gdesc[UR4].tnspB, R24, gsb0 ;  /* 0x43e00004c4187df0 */ /* 0x000fe20008000818 */
[----:B--2---:R-:W-:Y:S02]  /*1bfe0*/  R2UR UR4, R233 ;  /* 0x00000000e90472ca */ /* 0x004fe400000e0000 */
[----:B------:R-:W-:Y:S02]  /*1bff0*/  WARPGROUP.DEPBAR.LE gsb0, 0x0 ;  /* 0x00008000000079c5 */ /* 0x000fe40000010000 */
[----:B------:R-:W-:Y:S01]  /*1c000*/  VIADD R196, R2, 0x80 ;  /* 0x0000008002c47836 */ /* 0x000fe20000000000 */
[----:B------:R-:W3:Y:S01]  /*1c010*/  LDL R233, [R1+0x34] ;  /* 0x0000340001e97983 */ /* 0x000ee20000100800 */
[----:B------:R-:W-:Y:S01]  /*1c020*/  IMAD.MOV.U32 R197, RZ, RZ, 0x40000040 ;  /* 0x40000040ffc57424 */ /* 0x000fe200078e00ff */
[----:B------:R-:W-:Y:S01]  /*1c030*/  WARPGROUP.ARRIVE ;  /* 0x00000000000079c5 */ /* 0x000fe20000000000 */
[----:B------:R-:W-:Y:S01]  /*1c040*/  IMAD.MOV.U32 R3, RZ, RZ, 0x40000040 ;  /* 0x40000040ff037424 */ /* 0x000fe200078e00ff */
[----:B------:R-:W-:Y:S01]  /*1c050*/  R2UR UR6, R196 ;  /* 0x00000000c40672ca */ /* 0x000fe200000e0000 */
[----:B------:R-:W-:Y:S01]  /*1c060*/  @!P1 IMAD R4, R4, 0x8, R16 ;  /* 0x0000000804049824 */ /* 0x000fe200078e0210 */
[----:B------:R-:W-:Y:S01]  /*1c070*/  R2UR UR7, R197 ;  /* 0x00000000c50772ca */ /* 0x000fe200000e0000 */
[----:B------:R-:W-:Y:S01]  /*1c080*/  FMUL.FTZ R153, R153, UR5 ;  /* 0x0000000599997c20 */ /* 0x000fe20008410000 */
[----:B------:R-:W-:Y:S01]  /*1c090*/  FMUL.FTZ R160, R160, UR5 ;  /* 0x00000005a0a07c20 */ /* 0x000fe20008410000 */
[----:B------:R-:W-:-:S02]  /*1c0a0*/  @!P1 VIADD R4, R4, 0x30840 ;  /* 0x0003084004049836 */ /* 0x000fc40000000000 */
[----:B------:R-:W-:Y:S01]  /*1c0b0*/  FMUL.FTZ R165, R165, UR5 ;  /* 0x00000005a5a57c20 */ /* 0x000fe20008410000 */
[----:B------:R-:W-:Y:S01]  /*1c0c0*/  FMUL.FTZ R169, R169, UR5 ;  /* 0x00000005a9a97c20 */ /* 0x000fe20008410000 */
[----:B------:R-:W-:Y:S01]  /*1c0d0*/  FMUL.FTZ R172, R172, UR5 ;  /* 0x00000005acac7c20 */ /* 0x000fe20008410000 */
[----:B------:R-:W-:Y:S01]  /*1c0e0*/  FMUL.FTZ R173, R173, UR5 ;  /* 0x00000005adad7c20 */ /* 0x000fe20008410000 */
[----:B------:R-:W-:Y:S01]  /*1c0f0*/  @!P1 PRMT R4, RZ, 0x654, R4 ;  /* 0x00000654ff049816 */ /* 0x000fe20000000004 */
[----:B------:R-:W0:Y:S06]  /*1c100*/  MUFU.TANH R153, R153 ;  /* 0x0000009900997308 */ /* 0x000e2c0000002400 */
[----:B------:R-:W-:Y:S02]  /*1c110*/  HGMMA.64x256x16.F32 R24, R192, gdesc[UR4].tnspB, R24, gsb0 ;  /* 0x43e00004c0187df0 */ /* 0x000fe40008000818 */
[----:B------:R-:W1:Y:S08]  /*1c120*/  MUFU.TANH R160, R160 ;  /* 0x000000a000a07308 */ /* 0x000e700000002400 */
[----:B------:R-:W2:Y:S08]  /*1c130*/  MUFU.TANH R165, R165 ;  /* 0x000000a500a57308 */ /* 0x000eb00000002400 */
[----:B------:R-:W4:Y:S08]  /*1c140*/  MUFU.TANH R169, R169 ;  /* 0x000000a900a97308 */ /* 0x000f300000002400 */
[----:B------:R-:W0:Y:S08]  /*1c150*/  MUFU.TANH R172, R172 ;  /* 0x000000ac00ac7308 */ /* 0x000e300000002400 */
[----:B------:R-:W0:Y:S01]  /*1c160*/  MUFU.TANH R173, R173 ;  /* 0x000000ad00ad7308 */ /* 0x000e220000002400 */
[----:B------:R-:W-:-:S02]  /*1c170*/  WARPGROUP.DEPBAR.LE gsb0, 0x0 ;  /* 0x00008000000079c5 */ /* 0x000fc40000010000 */
[----:B------:R-:W-:Y:S01]  /*1c180*/  IMAD.MOV.U32 R193, RZ, RZ, 0x40000040 ;  /* 0x40000040ffc17424 */ /* 0x000fe200078e00ff */
[C---:B------:R-:W-:Y:S01]  /*1c190*/  IADD3 R192, R2.reuse, 0x100, RZ ;  /* 0x0000010002c07810 */ /* 0x040fe20007ffe0ff */
[----:B------:R-:W-:Y:S01]  /*1c1a0*/  WARPGROUP.ARRIVE ;  /* 0x00000000000079c5 */ /* 0x000fe20000000000 */
[----:B------:R-:W-:Y:S02]  /*1c1b0*/  VIADD R2, R2, 0x180 ;  /* 0x0000018002027836 */ /* 0x000fe40000000000 */
[----:B------:R-:W-:Y:S02]  /*1c1c0*/  R2UR UR6, R192 ;  /* 0x00000000c00672ca */ /* 0x000fe400000e0000 */
[----:B------:R-:W-:Y:S01]  /*1c1d0*/  R2UR UR7, R193 ;  /* 0x00000000c10772ca */ /* 0x000fe200000e0000 */
[----:B---3--:R-:W-:-:S12]  /*1c1e0*/  IMAD.IADD R23, R23, 0x1, R233 ;  /* 0x0000000117177824 */ /* 0x008fd800078e02e9 */
[----:B------:R-:W-:Y:S01]  /*1c1f0*/  HGMMA.64x256x16.F32 R24, R188, gdesc[UR4].tnspB, R24, gsb0 ;  /* 0x43e00004bc187df0 */ /* 0x000fe20008000818 */
[----:B------:R-:W-:Y:S02]  /*1c200*/  R2UR UR6, R2 ;  /* 0x00000000020672ca */ /* 0x000fe400000e0000 */
[----:B------:R-:W-:Y:S01]  /*1c210*/  R2UR UR7, R3 ;  /* 0x00000000030772ca */ /* 0x000fe200000e0000 */
[----:B------:R-:W3:Y:S08]  /*1c220*/  @P5 LDC R2, c[0x0][0x44c] ;  /* 0x00011300ff025b82 */ /* 0x000ef00000000800 */
[----:B------:R-:W5:Y:S01]  /*1c230*/  @P5 LDC R3, c[0x0][0x450] ;  /* 0x00011400ff035b82 */ /* 0x000f620000000800 */
[----:B------:R-:W-:-:S02]  /*1c240*/  WARPGROUP.DEPBAR.LE gsb0, 0x0 ;  /* 0x00008000000079c5 */ /* 0x000fc40000010000 */
[----:B------:R-:W-:-:S13]  /*1c250*/  WARPGROUP.ARRIVE ;  /* 0x00000000000079c5 */ /* 0x000fda0000000000 */
[----:B------:R-:W-:Y:S03]  /*1c260*/  HGMMA.64x256x16.F32 R24, R184, gdesc[UR4].tnspB, R24, gsb0 ;  /* 0x43e00004b8187df0 */ /* 0x000fe60008000818 */
[----:B------:R-:W-:Y:S02]  /*1c270*/  WARPGROUP.DEPBAR.LE gsb0, 0x0 ;  /* 0x00008000000079c5 */ /* 0x000fe40000010000 */
[----:B---3--:R-:W-:Y:S01]  /*1c280*/  @P5 IMAD.HI.U32 R184, R23, R2, RZ ;  /* 0x0000000217b85227 */ /* 0x008fe200078e00ff */
[----:B------:R-:W-:-:S03]  /*1c290*/  MOV R2, R23 ;  /* 0x0000001700027202 */ /* 0x000fc60000000f00 */
[----:B------:R-:W-:Y:S01]  /*1c2a0*/  FMUL.FTZ R185, R161, UR5 ;  /* 0x00000005a1b97c20 */ /* 0x000fe20008410000 */
[----:B------:R-:W-:Y:S01]  /*1c2b0*/  FMUL.FTZ R161, R163, UR5 ;  /* 0x00000005a3a17c20 */ /* 0x000fe20008410000 */
[----:B------:R-:W-:Y:S01]  /*1c2c0*/  FMUL.FTZ R163, R167, UR5 ;  /* 0x00000005a7a37c20 */ /* 0x000fe20008410000 */
[----:B-----5:R-:W-:Y:S01]  /*1c2d0*/  @P5 SHF.R.U32.HI R2, RZ, R3, R184 ;  /* 0x00000003ff025219 */ /* 0x020fe200000116b8 */
[----:B------:R-:W-:Y:S01]  /*1c2e0*/  FMUL.FTZ R167, R174, UR5 ;  /* 0x00000005aea77c20 */ /* 0x000fe20008410000 */
[----:B------:R-:W-:Y:S01]  /*1c2f0*/  FMUL.FTZ R3, R152, UR5 ;  /* 0x0000000598037c20 */ /* 0x000fe20008410000 */
[----:B------:R-:W-:Y:S01]  /*1c300*/  FMUL.FTZ R174, R176, UR5 ;  /* 0x00000005b0ae7c20 */ /* 0x000fe20008410000 */
[----:B------:R-:W-:Y:S01]  /*1c310*/  FMUL.FTZ R152, R154, UR5 ;  /* 0x000000059a987c20 */ /* 0x000fe20008410000 */
[----:B------:R-:W-:Y:S01]  /*1c320*/  FMUL.FTZ R176, R177, UR5 ;  /* 0x00000005b1b07c20 */ /* 0x000fe20008410000 */
[----:B------:R-:W-:Y:S01]  /*1c330*/  FMUL.FTZ R154, R158, UR5 ;  /* 0x000000059e9a7c20 */ /* 0x000fe20008410000 */
[----:B------:R-:W3:Y:S01]  /*1c340*/  SHFL.IDX PT, R188, R2, RZ, 0x1c1f ;  /* 0x001c1fff02bc7589 */ /* 0x000ee200000e0000 */
[----:B------:R-:W-:-:S02]  /*1c350*/  IMAD.SHL.U32 R177, R5, 0x40, RZ ;  /* 0x0000004005b17824 */ /* 0x000fc400078e00ff */
        /* <DEDUP_REMOVED lines=12> */
[----:B------:R5:W-:Y:S01]  /*1c420*/  @!P1 SYNCS.ARRIVE.TRANS64.RED.A1T0 RZ, [R4+URZ], RZ ;  /* 0x000000ff04ff99a7 */ /* 0x000be2000810043f */
[----:B------:R-:W-:Y:S01]  /*1c430*/  IADD3 R156, -R177, 0x1, RZ ;  /* 0x00000001b19c7810 */ /* 0x000fe20007ffe1ff */
[----:B------:R-:W-:Y:S01]  /*1c440*/  FMUL.FTZ R184, R157, UR5 ;  /* 0x000000059db87c20 */ /* 0x000fe20008410000 */
[----:B------:R-:W-:Y:S01]  /*1c450*/  FMUL.FTZ R178, R180, UR5 ;  /* 0x00000005b4b27c20 */ /* 0x000fe20008410000 */
[----:B------:R-:W-:Y:S01]  /*1c460*/  FMUL.FTZ R179, R181, UR5 ;  /* 0x00000005b5b37c20 */ /* 0x000fe20008410000 */
[----:B------:R-:W-:Y:S01]  /*1c470*/  FMUL.FTZ R175, R183, UR5 ;  /* 0x00000005b7af7c20 */ /* 0x000fe20008410000 */
[----:B------:R-:W-:Y:S01]  /*1c480*/  IMAD R156, R229, -0x2, R156 ;  /* 0xfffffffee59c7824 */ /* 0x000fe200078e029c */
[----:B------:R-:W0:Y:S01]  /*1c490*/  MUFU.TANH R3, R3 ;  /* 0x0000000300037308 */ /* 0x000e220000002400 */
[----:B-----5:R-:W-:Y:S01]  /*1c4a0*/  FMUL.FTZ R4, R182, UR5 ;  /* 0x00000005b6047c20 */ /* 0x020fe20008410000 */
[----:B------:R-:W-:-:S02]  /*1c4b0*/  ULDC UR5, c[0x0][0x9e0] ;  /* 0x0002780000057ab9 */ /* 0x000fc40000000800 */
[----:B------:R-:W-:-:S04]  /*1c4c0*/  IADD3 R156, -R220, R156, R221 ;  /* 0x0000009cdc9c7210 */ /* 0x000fc80007ffe1dd */
[----:B------:R-:W0:Y:S01]  /*1c4d0*/  MUFU.TANH R152, R152 ;  /* 0x0000009800987308 */ /* 0x000e220000002400 */
[C---:B------:R-:W-:Y:S01]  /*1c4e0*/  IADD3 R182, R156.reuse, UR4, RZ ;  /* 0x000000049cb67c10 */ /* 0x040fe2000fffe0ff */
[----:B------:R-:W-:-:S04]  /*1c4f0*/  VIADD R183, R156, UR5 ;  /* 0x000000059cb77c36 */ /* 0x000fc80008000000 */
[--C-:B---3--:R-:W-:Y:S02]  /*1c500*/  IMAD.IADD R181, R183, 0x1, R188.reuse ;  /* 0x00000001b7b57824 */ /* 0x108fe400078e02bc */
[----:B------:R-:W3:Y:S01]  /*1c510*/  MUFU.TANH R23, R23 ;  /* 0x0000001700177308 */ /* 0x000ee20000002400 */
        /* <DEDUP_REMOVED lines=33> */
[----:B------:R-:W1:Y:S02]  /*1c730*/  @P2 LDC.64 R156, c[0x0][0x9e8] ;  /* 0x00027a00ff9c2b82 */ /* 0x000e640000000a00 */
[----:B-1----:R-:W-:-:S05]  /*1c740*/  @P2 IMAD.HI.U32 R156, R188, R156, RZ ;  /* 0x0000009cbc9c2227 */ /* 0x002fca00078e00ff */
[----:B------:R-:W-:-:S04]  /*1c750*/  @P2 SHF.R.U32.HI R188, RZ, R157, R156 ;  /* 0x0000009dffbc2219 */ /* 0x000fc8000001169c */
[----:B------:R-:W-:Y:S01]  /*1c760*/  LOP3.LUT R188, RZ, R188, RZ, 0x33, !PT ;  /* 0x000000bcffbc7212 */ /* 0x000fe200078e33ff */
[----:B------:R-:W-:Y:S06]  /*1c770*/  BRA `(.L_x_2009) ;  /* 0x0000000000187947 */ /* 0x000fec0003800000 */
.L_x_2008:
[----:B------:R-:W-:Y:S02]  /*1c780*/  ULDC UR4, c[0x0][0x9e4] ;  /* 0x0002790000047ab9 */ /* 0x000fe40000000800 */
[----:B------:R-:W-:-:S05]  /*1c790*/  IMAD.U32 R189, RZ, RZ, UR4 ;  /* 0x00000004ffbd7e24 */ /* 0x000fca000f8e00ff */
[----:B------:R-:W-:-:S13]  /*1c7a0*/  ISETP.NE.AND P2, PT, R189, 0x1, PT ;  /* 0x00000001bd00780c */ /* 0x000fda0003f45270 */
[----:B------:R-:W1:Y:S02]  /*1c7b0*/  @P2 LDC.64 R156, c[0x0][0x9e8] ;  /* 0x00027a00ff9c2b82 */ /* 0x000e640000000a00 */
[----:B-1----:R-:W-:-:S05]  /*1c7c0*/  @P2 IMAD.HI.U32 R156, R188, R156, RZ ;  /* 0x0000009cbc9c2227 */ /* 0x002fca00078e00ff */
[----:B------:R-:W-:-:S07]  /*1c7d0*/  @P2 SHF.R.U32.HI R188, RZ, R157, R156 ;  /* 0x0000009dffbc2219 */ /* 0x000fce000001169c */
.L_x_2009:
[----:B------:R-:W-:Y:S05]  /*1c7e0*/  BSYNC B1 ;  /* 0x0000000000017941 */ /* 0x000fea0003800000 */
.L_x_2007:
[----:B------:R-:W-:-:S04]  /*1c7f0*/  IMAD R188, R188, R189, -R177 ;  /* 0x000000bdbcbc7224 */ /* 0x000fc800078e0ab1 */
[----:B------:R-:W-:-:S05]  /*1c800*/  IMAD R188, R229, -0x2, R188 ;  /* 0xfffffffee5bc7824 */ /* 0x000fca00078e02bc */
[----:B------:R-:W-:Y:S02]  /*1c810*/  VIMNMX R180, R180, R188, !PT ;  /* 0x000000bcb4b47248 */ /* 0x000fe40007fe0100 */
[----:B------:R-:W-:-:S07]  /*1c820*/  VIADDMNMX R181, R188, R189, R181, PT ;  /* 0x000000bdbcb57246 */ /* 0x000fce00038001b5 */
.L_x_2006:
[----:B------:R-:W-:Y:S01]  /*1c830*/  ISETP.GT.AND P2, PT, R5, -0x1, PT ;  /* 0xffffffff0500780c */ /* 0x000fe20003f44270 */
[----:B------:R-:W1:Y:S03]  /*1c840*/  SHFL.IDX PT, R2, R2, 0x1, 0x1c1f ;  /* 0x003c1f0002027f89 */ /* 0x000e6600000e0000 */
[C---:B------:R-:W-:Y:S02]  /*1c850*/  ISETP.GT.AND P4, PT, R180.reuse, RZ, P2 ;  /* 0x000000ffb400720c */ /* 0x040fe40001784270 */
[----:B------:R-:W-:Y:S02]  /*1c860*/  ISETP.GT.AND P3, PT, R180, 0x1, P2 ;  /* 0x00000001b400780c */ /* 0x000fe40001764270 */
[C---:B------:R-:W-:Y:S02]  /*1c870*/  ISETP.LT.OR P4, PT, R181.reuse, 0x1, P4 ;  /* 0x00000001b500780c */ /* 0x040fe40002781670 */
[----:B------:R-:W-:-:S02]  /*1c880*/  ISETP.LT.OR P3, PT, R181, 0x2, P3 ;  /* 0x00000002b500780c */ /* 0x000fc40001f61670 */
[----:B0-----:R-:W-:Y:S02]  /*1c890*/  FSEL R156, R3, -INF , !P4 ;  /* 0xff800000039c7808 */ /* 0x001fe40006000000 */
[----:B------:R-:W-:Y:S02]  /*1c8a0*/  FSEL R153, R153, -INF , !P3 ;  /* 0xff80000099997808 */ /* 0x000fe40005800000 */
[C---:B------:R-:W-:Y:S02]  /*1c8b0*/  ISETP.GT.AND P4, PT, R180.reuse, 0x8, P2 ;  /* 0x00000008b400780c */ /* 0x040fe40001784270 */
[----:B------:R-:W-:Y:S02]  /*1c8c0*/  ISETP.GT.AND P3, PT, R180, 0x9, P2 ;  /* 0x00000009b400780c */ /* 0x000fe40001764270 */
[C---:B------:R-:W-:Y:S02]  /*1c8d0*/  ISETP.LT.OR P4, PT, R181.reuse, 0x9, P4 ;  /* 0x00000009b500780c */ /* 0x040fe40002781670 */
[----:B------:R-:W-:-:S02]  /*1c8e0*/  ISETP.LT.OR P3, PT, R181, 0xa, P3 ;  /* 0x0000000ab500780c */ /* 0x000fc40001f61670 */
[----:B------:R-:W-:Y:S01]  /*1c8f0*/  FSEL R155, R155, -INF , !P4 ;  /* 0xff8000009b9b7808 */ /* 0x000fe20006000000 */
[----:B-1----:R-:W-:Y:S01]  /*1c900*/  IMAD.IADD R182, R182, 0x1, R2 ;  /* 0x00000001b6b67824 */ /* 0x002fe200078e0202 */
        /* <DEDUP_REMOVED lines=35> */
[----:B------:R-:W-:Y:S02]  /*1cb40*/  IADD3 R183, R183, R2, RZ ;  /* 0x00000002b7b77210 */ /* 0x000fe40007ffe0ff */
[----:B------:R-:W-:Y:S02]  /*1cb50*/  FSEL R178, R178, -INF , !P4 ;  /* 0xff800000b2b27808 */ /* 0x000fe40006000000 */
[----:B------:R-:W-:Y:S01]  /*1cb60*/  FSEL R179, R179, -INF , !P3 ;  /* 0xff800000b3b37808 */ /* 0x000fe20005800000 */
[----:B------:R-:W-:Y:S06]  /*1cb70*/  @!P6 BRA `(.L_x_2010) ;  /* 0x000000000060e947 */ /* 0x000fec0003800000 */
        /* <DEDUP_REMOVED lines=13> */
.L_x_2012:
[----:B------:R-:W-:Y:S02]  /*1cc50*/  ULDC UR4, c[0x0][0x9e4] ;  /* 0x0002790000047ab9 */ /* 0x000fe40000000800 */
[----:B------:R-:W-:-:S05]  /*1cc60*/  IMAD.U32 R180, RZ, RZ, UR4 ;  /* 0x00000004ffb47e24 */ /* 0x000fca000f8e00ff */
[----:B------:R-:W-:-:S13]  /*1cc70*/  ISETP.NE.AND P3, PT, R180, 0x1, PT ;  /* 0x00000001b400780c */ /* 0x000fda0003f65270 */
[----:B------:R-:W0:Y:S02]  /*1cc80*/  @P3 LDC.64 R2, c[0x0][0x9e8] ;  /* 0x00027a00ff023b82 */ /* 0x000e240000000a00 */
[----:B0-----:R-:W-:-:S05]  /*1cc90*/  @P3 IMAD.HI.U32 R2, R157, R2, RZ ;  /* 0x000000029d023227 */ /* 0x001fca00078e00ff */
[----:B------:R-:W-:-:S07]  /*1cca0*/  @P3 SHF.R.U32.HI R157, RZ, R3, R2 ;  /* 0x00000003ff9d3219 */ /* 0x000fce0000011602 */
.L_x_2013:
[----:B------:R-:W-:Y:S05]  /*1ccb0*/  BSYNC B1 ;  /* 0x0000000000017941 */ /* 0x000fea0003800000 */
.L_x_2011:
[----:B------:R-:W-:-:S04]  /*1ccc0*/  IMAD R157, R157, R180, -R177 ;  /* 0x000000b49d9d7224 */ /* 0x000fc800078e0ab1 */
[----:B------:R-:W-:-:S05]  /*1ccd0*/  IMAD R157, R229, -0x2, R157 ;  /* 0xfffffffee59d7824 */ /* 0x000fca00078e029d */
[----:B------:R-:W-:Y:S02]  /*1cce0*/  VIMNMX R182, R182, R157, !PT ;  /* 0x0000009db6b67248 */ /* 0x000fe40007fe0100 */
[----:B------:R-:W-:-:S07]  /*1ccf0*/  VIADDMNMX R183, R157, R180, R183, PT ;  /* 0x000000b49db77246 */ /* 0x000fce00038001b7 */
.L_x_2010:
[----:B------:R-:W-:Y:S01]  /*1cd00*/  @!P1 VIADD R0, R0, 0x30860 ;  /* 0x0003086000009836 */ /* 0x000fe20000000000 */
[----:B------:R-:W2:Y:S01]  /*1cd10*/  LDL R180, [R1+0x50] ;  /* 0x0000500001b47983 */ /* 0x000ea20000100800 */
[----:B------:R-:W-:Y:S01]  /*1cd20*/  ULDC UR4, c[0x0][0x988] ;  /* 0x0002620000047ab9 */ /* 0x000fe20000000800 */
[----:B------:R-:W-:Y:S02]  /*1cd30*/  IMAD.MOV.U32 R233, RZ, RZ, R219 ;  /* 0x000000ffffe97224 */ /* 0x000fe400078e00db */
[----:B------:R-:W-:Y:S01]  /*1cd40*/  @!P1 PRMT R0, RZ, 0x654, R0 ;  /* 0x00000654ff009816 */ /* 0x000fe20000000000 */
[----:B------:R-:W-:-:S03]  /*1cd50*/  IMAD.MOV.U32 R232, RZ, RZ, R22 ;  /* 0x000000ffffe87224 */ /* 0x000fc600078e0016 */
        /* <DEDUP_REMOVED lines=20> */
[----:B0-----:R-:W-:Y:S02]  /*1cea0*/  FMNMX.FTZ R3, R2, R3, !PT ;  /* 0x0000000302037209 */ /* 0x001fe40007810000 */
[----:B------:R-:W-:Y:S02]  /*1ceb0*/  MOV R2, UR4 ;  /* 0x0000000400027c02 */ /* 0x000fe40008000f00 */
[----:B------:R-:W-:-:S03]  /*1cec0*/  FSETP.NEU.FTZ.AND P3, PT, R3, -INF , PT ;  /* 0xff8000000300780b */ /* 0x000fc60003f7d000 */
[C---:B------:R-:W-:Y:S01]  /*1ced0*/  FMUL.FTZ R0, R3.reuse, R2 ;  /* 0x0000000203007220 */ /* 0x040fe20000410000 */
[----:B------:R-:W-:-:S04]  /*1cee0*/  FSEL R157, R3, RZ, P3 ;  /* 0x000000ff039d7208 */ /* 0x000fc80001800000 */
[----:B------:R-:W-:Y:S01]  /*1cef0*/  FSEL R0, R0, RZ, P3 ;  /* 0x000000ff00007208 */ /* 0x000fe20001800000 */
[----:B------:R-:W-:Y:S01]  /*1cf00*/  FADD.FTZ R157, -R157, R231 ;  /* 0x000000e79d9d7221 */ /* 0x000fe20000010100 */
[----:B------:R-:W-:Y:S01]  /*1cf10*/  ISETP.GT.AND P3, PT, R182, 0x1, P2 ;  /* 0x00000001b600780c */ /* 0x000fe20001764270 */
[----:B------:R-:W-:Y:S02]  /*1cf20*/  IMAD.MOV.U32 R231, RZ, RZ, R3 ;  /* 0x000000ffffe77224 */ /* 0x000fe400078e0003 */
[-CC-:B------:R-:W-:Y:S01]  /*1cf30*/  FFMA.FTZ R156, R156, R2.reuse, -R0.reuse ;  /* 0x000000029c9c7223 */ /* 0x180fe20000010800 */
[----:B------:R-:W-:Y:S01]  /*1cf40*/  ISETP.LT.OR P4, PT, R183, 0x2, P3 ;  /* 0x00000002b700780c */ /* 0x000fe20001f81670 */
[-C--:B------:R-:W-:Y:S01]  /*1cf50*/  FMUL.FTZ R157, R157, R2.reuse ;  /* 0x000000029d9d7220 */ /* 0x080fe20000410000 */
[-CC-:B------:R-:W-:Y:S01]  /*1cf60*/  FFMA.FTZ R153, R153, R2.reuse, -R0.reuse ;  /* 0x0000000299997223 */ /* 0x180fe20000010800 */
[C---:B------:R-:W-:Y:S01]  /*1cf70*/  ISETP.GT.AND P3, PT, R182.reuse, 0x8, P2 ;  /* 0x00000008b600780c */ /* 0x040fe20001764270 */
[-CC-:B------:R-:W-:Y:S01]  /*1cf80*/  FFMA.FTZ R155, R155, R2.reuse, -R0.reuse ;  /* 0x000000029b9b7223 */ /* 0x180fe20000010800 */
[----:B------:R-:W-:Y:S01]  /*1cf90*/  FSEL R177, R23, -INF , !P4 ;  /* 0xff80000017b17808 */ /* 0x000fe20006000000 */
[----:B------:R-:W-:Y:S01]  /*1cfa0*/  MUFU.EX2 R156, R156 ;  /* 0x0000009c009c7308 */ /* 0x000fe20000000800 */
[----:B------:R-:W-:Y:S01]  /*1cfb0*/  ISETP.GT.AND P4, PT, R182, 0x9, P2 ;  /* 0x00000009b600780c */ /* 0x000fe20001784270 */
[-CC-:B------:R-:W-:Y:S01]  /*1cfc0*/  FFMA.FTZ R184, R184, R2.reuse, -R0.reuse ;  /* 0x00000002b8b87223 */ /* 0x180fe20000010800 */
[C---:B------:R-:W-:Y:S01]  /*1cfd0*/  ISETP.LT.OR P3, PT, R183.reuse, 0x9, P3 ;  /* 0x00000009b700780c */ /* 0x040fe20001f61670 */
[-CC-:B------:R-:W-:Y:S01]  /*1cfe0*/  FFMA.FTZ R160, R160, R2.reuse, -R0.reuse ;  /* 0x00000002a0a07223 */ /* 0x180fe20000010800 */
[----:B------:R-:W-:Y:S01]  /*1cff0*/  ISETP.LT.OR P4, PT, R183, 0xa, P4 ;  /* 0x0000000ab700780c */ /* 0x000fe20002781670 */
[-CC-:B------:R-:W-:Y:S01]  /*1d000*/  FFMA.FTZ R185, R185, R2.reuse, -R0.reuse ;  /* 0x00000002b9b97223 */ /* 0x180fe20000010800 */
[----:B------:R-:W-:Y:S01]  /*1d010*/  FSEL R154, R154, -INF , !P3 ;  /* 0xff8000009a9a7808 */ /* 0x000fe20005800000 */
[----:B------:R-:W0:Y:S01]  /*1d020*/  MUFU.EX2 R23, R157 ;  /* 0x0000009d00177308 */ /* 0x000e220000000800 */
[----:B------:R-:W-:Y:S01]  /*1d030*/  FSEL R158, R158, -INF , !P4 ;  /* 0xff8000009e9e7808 */ /* 0x000fe20006000000 */
[-CC-:B------:R-:W-:Y:S01]  /*1d040*/  FFMA.FTZ R186, R186, R2.reuse, -R0.reuse ;  /* 0x00000002baba7223 */ /* 0x180fe20000010800 */
[C---:B------:R-:W-:Y:S01]  /*1d050*/  ISETP.GT.AND P4, PT, R182.reuse, 0x11, P2 ;  /* 0x00000011b600780c */ /* 0x040fe20001784270 */
[-CC-:B------:R-:W-:Y:S01]  /*1d060*/  FFMA.FTZ R165, R165, R2.reuse, -R0.reuse ;  /* 0x00000002a5a57223 */ /* 0x180fe20000010800 */
[----:B------:R-:W-:Y:S01]  /*1d070*/  ISETP.GT.AND P3, PT, R182, 0x10, P2 ;  /* 0x00000010b600780c */ /* 0x000fe20001764270 */
[-CC-:B------:R-:W-:Y:S01]  /*1d080*/  FFMA.FTZ R187, R187, R2.reuse, -R0.reuse ;  /* 0x00000002bbbb7223 */ /* 0x180fe20000010800 */
[C---:B------:R-:W-:Y:S01]  /*1d090*/  ISETP.LT.OR P4, PT, R183.reuse, 0x12, P4 ;  /* 0x00000012b700780c */ /* 0x040fe20002781670 */
[----:B------:R0:W1:Y:S01]  /*1d0a0*/  MUFU.EX2 R196, R153 ;  /* 0x0000009900c47308 */ /* 0x0000620000000800 */
[----:B------:R-:W-:Y:S01]  /*1d0b0*/  ISETP.LT.OR P3, PT, R183, 0x11, P3 ;  /* 0x00000011b700780c */ /* 0x000fe20001f61670 */
[-CC-:B------:R-:W-:Y:S01]  /*1d0c0*/  FFMA.FTZ R169, R169, R2.reuse, -R0.reuse ;  /* 0x00000002a9a97223 */ /* 0x180fe20000010800 */
[----:B------:R-:W-:Y:S01]  /*1d0d0*/  FSEL R161, R161, -INF , !P4 ;  /* 0xff800000a1a17808 */ /* 0x000fe20006000000 */
[-CC-:B------:R-:W-:Y:S01]  /*1d0e0*/  FFMA.FTZ R172, R172, R2.reuse, -R0.reuse ;  /* 0x00000002acac7223 */ /* 0x180fe20000010800 */
[C---:B------:R-:W-:Y:S01]  /*1d0f0*/  ISETP.GT.AND P4, PT, R182.reuse, 0x19, P2 ;  /* 0x00000019b600780c */ /* 0x040fe20001784270 */
[----:B------:R-:W-:Y:S01]  /*1d100*/  FFMA.FTZ R173, R173, R2, -R0 ;  /* 0x00000002adad7223 */ /* 0x000fe20000010800 */
[----:B------:R-:W-:Y:S01]  /*1d110*/  FSEL R159, R159, -INF , !P3 ;  /* 0xff8000009f9f7808 */ /* 0x000fe20005800000 */
[----:B------:R-:W-:Y:S01]  /*1d120*/  MUFU.EX2 R155, R155 ;  /* 0x0000009b009b7308 */ /* 0x000fe20000000800 */
[----:B------:R-:W-:Y:S01]  /*1d130*/  ISETP.LT.OR P4, PT, R183, 0x1a, P4 ;  /* 0x0000001ab700780c */ /* 0x000fe20002781670 */
[----:B0-----:R-:W-:Y:S01]  /*1d140*/  FFMA.FTZ R153, R23, R228, R156 ;  /* 0x000000e417997223 */ /* 0x001fe2000001009c */
[----:B------:R-:W-:Y:S01]  /*1d150*/  ISETP.GT.AND P3, PT, R182, 0x18, P2 ;  /* 0x00000018b600780c */ /* 0x000fe20001764270 */
[-CC-:B------:R-:W-:Y:S01]  /*1d160*/  FFMA.FTZ R174, R174, R2.reuse, -R0.reuse ;  /* 0x00000002aeae7223 */ /* 0x180fe20000010800 */
[----:B------:R-:W-:Y:S01]  /*1d170*/  FSEL R163, R163, -INF , !P4 ;  /* 0xff800000a3a37808 */ /* 0x000fe20006000000 */
[--C-:B------:R-:W-:Y:S01]  /*1d180*/  FFMA.FTZ R176, R176, R2, -R0.reuse ;  /* 0x00000002b0b07223 */ /* 0x100fe20000010800 */
[----:B------:R-:W-:Y:S01]  /*1d190*/  ISETP.GT.AND P4, PT, R182, 0x21, P2 ;  /* 0x00000021b600780c */ /* 0x000fe20001784270 */
[----:B------:R-:W0:Y:S01]  /*1d1a0*/  MUFU.EX2 R184, R184 ;  /* 0x000000b800b87308 */ /* 0x000e220000000800 */
[C---:B-1----:R-:W-:Y:S01]  /*1d1b0*/  FADD.FTZ R153, R196.reuse, R153 ;  /* 0x00000099c4997221 */ /* 0x042fe20000010000 */
[----:B------:R-:W-:Y:S01]  /*1d1c0*/  F2FP.F16.F32.PACK_AB R196, R196, R156 ;  /* 0x0000009cc4c4723e */ /* 0x000fe200000000ff */
[-CC-:B------:R-:W-:Y:S01]  /*1d1d0*/  FFMA.FTZ R178, R178, R2.reuse, -R0.reuse ;  /* 0x00000002b2b27223 */ /* 0x180fe20000010800 */
[----:B------:R-:W-:Y:S01]  /*1d1e0*/  ISETP.LT.OR P4, PT, R183, 0x22, P4 ;  /* 0x00000022b700780c */ /* 0x000fe20002781670 */
[----:B------:R-:W-:Y:S01]  /*1d1f0*/  FFMA.FTZ R0, R179, R2, -R0 ;  /* 0x00000002b3007223 */ /* 0x000fe20000010800 */
[----:B------:R-:W-:-:S02]  /*1d200*/  ISETP.LT.OR P3, PT, R183, 0x19, P3 ;  /* 0x00000019b700780c */ /* 0x000fc40001f61670 */
[----:B------:R-:W-:Y:S01]  /*1d210*/  FSEL R166, R166, -INF , !P4 ;  /* 0xff800000a6a67808 */ /* 0x000fe20006000000 */
[----:B------:R-:W-:Y:S01]  /*1d220*/  MUFU.EX2 R160, R160 ;  /* 0x000000a000a07308 */ /* 0x000fe20000000800 */
[----:B------:R-:W-:Y:S02]  /*1d230*/  ISETP.GT.AND P4, PT, R182, 0x29, P2 ;  /* 0x00000029b600780c */ /* 0x000fe40001784270 */
[----:B------:R-:W-:Y:S02]  /*1d240*/  FSEL R162, R162, -INF , !P3 ;  /* 0xff800000a2a27808 */ /* 0x000fe40005800000 */
[----:B------:R-:W-:Y:S02]  /*1d250*/  ISETP.LT.OR P4, PT, R183, 0x2a, P4 ;  /* 0x0000002ab700780c */ /* 0x000fe40002781670 */
[----:B------:R-:W-:Y:S01]  /*1d260*/  ISETP.GT.AND P3, PT, R182, 0x20, P2 ;  /* 0x00000020b600780c */ /* 0x000fe20001764270 */
[----:B------:R-:W1:Y:S01]  /*1d270*/  MUFU.EX2 R185, R185 ;  /* 0x000000b900b97308 */ /* 0x000e620000000800 */
[----:B------:R-:W-:-:S02]  /*1d280*/  FSEL R168, R168, -INF , !P4 ;  /* 0xff800000a8a87808 */ /* 0x000fc40006000000 */
[----:B------:R-:W-:Y:S02]  /*1d290*/  ISETP.GT.AND P4, PT, R182, RZ, P2 ;  /* 0x000000ffb600720c */ /* 0x000fe40001784270 */
[C---:B------:R-:W-:Y:S02]  /*1d2a0*/  ISETP.LT.OR P3, PT, R183.reuse, 0x21, P3 ;  /* 0x00000021b700780c */ /* 0x040fe40001f61670 */
[----:B------:R-:W-:Y:S01]  /*1d2b0*/  ISETP.LT.OR P4, PT, R183, 0x1, P4 ;  /* 0x00000001b700780c */ /* 0x000fe20002781670 */
[----:B------:R-:W-:Y:S01]  /*1d2c0*/  MUFU.EX2 R186, R186 ;  /* 0x000000ba00ba7308 */ /* 0x000fe20000000800 */
[----:B------:R-:W-:Y:S02]  /*1d2d0*/  FSEL R164, R164, -INF , !P3 ;  /* 0xff800000a4a47808 */ /* 0x000fe40005800000 */
[----:B------:R-:W-:Y:S02]  /*1d2e0*/  FSEL R152, R152, -INF , !P4 ;  /* 0xff80000098987808 */ /* 0x000fe40006000000 */
[----:B------:R-:W-:-:S02]  /*1d2f0*/  ISETP.GT.AND P3, PT, R182, 0x28, P2 ;  /* 0x00000028b600780c */ /* 0x000fc40001764270 */
[----:B------:R-:W-:Y:S01]  /*1d300*/  FMNMX.FTZ R156, R152, R230, !PT ;  /* 0x000000e6989c7209 */ /* 0x000fe20007810000 */
[----:B------:R-:W3:Y:S01]  /*1d310*/  MUFU.EX2 R165, R165 ;  /* 0x000000a500a57308 */ /* 0x000ee20000000800 */
[----:B------:R-:W-:Y:S02]  /*1d320*/  ISETP.LT.OR P3, PT, R183, 0x29, P3 ;  /* 0x00000029b700780c */ /* 0x000fe40001f61670 */
[----:B------:R-:W-:Y:S02]  /*1d330*/  FMNMX.FTZ R156, R177, R156, !PT ;  /* 0x0000009cb19c7209 */ /* 0x000fe40007810000 */
[----:B------:R-:W-:Y:S02]  /*1d340*/  FSEL R167, R167, -INF , !P3 ;  /* 0xff800000a7a77808 */ /* 0x000fe40005800000 */
[----:B------:R-:W-:Y:S01]  /*1d350*/  FMNMX.FTZ R156, R154, R156, !PT ;  /* 0x0000009c9a9c7209 */ /* 0x000fe20007810000 */
[----:B------:R-:W-:Y:S01]  /*1d360*/  MUFU.EX2 R187, R187 ;  /* 0x000000bb00bb7308 */ /* 0x000fe20000000800 */
[----:B------:R-:W-:-:S02]  /*1d370*/  ISETP.GT.AND P3, PT, R182, 0x30, P2 ;  /* 0x00000030b600780c */ /* 0x000fc40001764270 */
[----:B------:R-:W-:Y:S02]  /*1d380*/  FMNMX.FTZ R156, R158, R156, !PT ;  /* 0x0000009c9e9c7209 */ /* 0x000fe40007810000 */
[----:B------:R-:W-:Y:S02]  /*1d390*/  ISETP.LT.OR P3, PT, R183, 0x31, P3 ;  /* 0x00000031b700780c */ /* 0x000fe40001f61670 */
[----:B------:R-:W-:Y:S01]  /*1d3a0*/  FMNMX.FTZ R156, R159, R156, !PT ;  /* 0x0000009c9f9c7209 */ /* 0x000fe20007810000 */
[----:B------:R-:W4:Y:S01]  /*1d3b0*/  MUFU.EX2 R169, R169 ;  /* 0x000000a900a97308 */ /* 0x000f220000000800 */
[----:B------:R-:W-:Y:S02]  /*1d3c0*/  FSEL R171, R171, -INF , !P3 ;  /* 0xff800000abab7808 */ /* 0x000fe40005800000 */
[----:B------:R-:W-:Y:S02]  /*1d3d0*/  FMNMX.FTZ R156, R161, R156, !PT ;  /* 0x0000009ca19c7209 */ /* 0x000fe40007810000 */
[----:B------:R-:W-:-:S02]  /*1d3e0*/  ISETP.GT.AND P3, PT, R182, 0x31, P2 ;  /* 0x00000031b600780c */ /* 0x000fc40001764270 */
[----:B------:R-:W-:Y:S01]  /*1d3f0*/  FMNMX.FTZ R156, R162, R156, !PT ;  /* 0x0000009ca29c7209 */ /* 0x000fe20007810000 */
[----:B------:R-:W-:Y:S01]  /*1d400*/  MUFU.EX2 R172, R172 ;  /* 0x000000ac00ac7308 */ /* 0x000fe20000000800 */
[----:B------:R-:W-:Y:S02]  /*1d410*/  ISETP.GT.AND P4, PT, R182, 0x38, P2 ;  /* 0x00000038b600780c */ /* 0x000fe40001784270 */
[----:B------:R-:W-:Y:S02]  /*1d420*/  FMNMX.FTZ R156, R163, R156, !PT ;  /* 0x0000009ca39c7209 */ /* 0x000fe40007810000 */
[----:B------:R-:W-:Y:S02]  /*1d430*/  ISETP.LT.OR P3, PT, R183, 0x32, P3 ;  /* 0x00000032b700780c */ /* 0x000fe40001f61670 */
[----:B------:R-:W-:Y:S01]  /*1d440*/  FMNMX.FTZ R156, R164, R156, !PT ;  /* 0x0000009ca49c7209 */ /* 0x000fe20007810000 */
[----:B------:R-:W5:Y:S01]  /*1d450*/  MUFU.EX2 R173, R173 ;  /* 0x000000ad00ad7308 */ /* 0x000f620000000800 */
[----:B------:R-:W-:-:S02]  /*1d460*/  ISETP.GT.AND P2, PT, R182, 0x39, P2 ;  /* 0x00000039b600780c */ /* 0x000fc40001744270 */
[----:B------:R-:W-:Y:S02]  /*1d470*/  FMNMX.FTZ R156, R166, R156, !PT ;  /* 0x0000009ca69c7209 */ /* 0x000fe40007810000 */
[----:B------:R-:W-:Y:S02]  /*1d480*/  ISETP.LT.OR P4, PT, R183, 0x39, P4 ;  /* 0x00000039b700780c */ /* 0x000fe40002781670 */
[----:B------:R-:W-:Y:S01]  /*1d490*/  FMNMX.FTZ R156, R167, R156, !PT ;  /* 0x0000009ca79c7209 */ /* 0x000fe20007810000 */
[----:B------:R-:W-:Y:S01]  /*1d4a0*/  MUFU.EX2 R174, R174 ;  /* 0x000000ae00ae7308 */ /* 0x000fe20000000800 */
[----:B------:R-:W-:Y:S02]  /*1d4b0*/  FSEL R170, R170, -INF , !P3 ;  /* 0xff800000aaaa7808 */ /* 0x000fe40005800000 */
[----:B------:R-:W-:Y:S02]  /*1d4c0*/  FMNMX.FTZ R156, R168, R156, !PT ;  /* 0x0000009ca89c7209 */ /* 0x000fe40007810000 */
[----:B------:R-:W-:-:S02]  /*1d4d0*/  ISETP.LT.OR P2, PT, R183, 0x3a, P2 ;  /* 0x0000003ab700780c */ /* 0x000fc40001741670 */
[----:B------:R-:W-:Y:S01]  /*1d4e0*/  FMNMX.FTZ R157, R171, R156, !PT ;  /* 0x0000009cab9d7209 */ /* 0x000fe20007810000 */
[----:B------:R-:W2:Y:S01]  /*1d4f0*/  MUFU.EX2 R176, R176 ;  /* 0x000000b000b07308 */ /* 0x000ea20000000800 */
[----:B------:R-:W-:Y:S02]  /*1d500*/  FSEL R156, R4, -INF , !P4 ;  /* 0xff800000049c7808 */ /* 0x000fe40006000000 */
[----:B------:R-:W-:Y:S02]  /*1d510*/  FMNMX.FTZ R157, R170, R157, !PT ;  /* 0x0000009daa9d7209 */ /* 0x000fe40007810000 */
[----:B------:R-:W-:Y:S02]  /*1d520*/  FSEL R175, R175, -INF , !P2 ;  /* 0xff800000afaf7808 */ /* 0x000fe40005000000 */
[----:B------:R-:W-:Y:S01]  /*1d530*/  FMNMX.FTZ R157, R156, R157, !PT ;  /* 0x0000009d9c9d7209 */ /* 0x000fe20007810000 */
[----:B------:R-:W-:Y:S01]  /*1d540*/  MUFU.EX2 R178, R178 ;  /* 0x000000b200b27308 */ /* 0x000fe20000000800 */
[----:B0-----:R-:W-:-:S02]  /*1d550*/  F2FP.F16.F32.PACK_AB R198, R184, R155 ;  /* 0x0000009bb8c6723e */ /* 0x001fc400000000ff */
[----:B------:R-:W-:Y:S02]  /*1d560*/  FMNMX.FTZ R157, R175, R157, !PT ;  /* 0x0000009daf9d7209 */ /* 0x000fe40007810000 */
[----:B-1----:R-:W-:Y:S02]  /*1d570*/  F2FP.F16.F32.PACK_AB R192, R185, R160 ;  /* 0x000000a0b9c0723e */ /* 0x002fe400000000ff */
[----:B---3--:R-:W-:Y:S01]  /*1d580*/  F2FP.F16.F32.PACK_AB R194, R165, R186 ;  /* 0x000000baa5c2723e */ /* 0x008fe200000000ff */
[----:B------:R-:W0:Y:S01]  /*1d590*/  SHFL.BFLY PT, R4, R157, 0x2, 0x1f ;  /* 0x0c401f009d047f89 */ /* 0x000e2200000e0000 */
[----:B----4-:R-:W-:Y:S02]  /*1d5a0*/  F2FP.F16.F32.PACK_AB R188, R169, R187 ;  /* 0x000000bba9bc723e */ /* 0x010fe400000000ff */
[----:B-----5:R-:W-:Y:S02]  /*1d5b0*/  F2FP.F16.F32.PACK_AB R190, R173, R172 ;  /* 0x000000acadbe723e */ /* 0x020fe400000000ff */
        /* <DEDUP_REMOVED lines=11> */
[-CC-:B------:R-:W-:Y:S01]  /*1d670*/  FFMA.FTZ R152, R152, R2.reuse, -R179.reuse ;  /* 0x0000000298987223 */ /* 0x180fe200000108b3 */
[----:B------:R-:W-:Y:S01]  /*1d680*/  FADD.FTZ R153, -R153, R230 ;  /* 0x000000e699997221 */ /* 0x000fe20000010100 */
[-CC-:B------:R-:W-:Y:S01]  /*1d690*/  FFMA.FTZ R177, R177, R2.reuse, -R179.reuse ;  /* 0x00000002b1b17223 */ /* 0x180fe200000108b3 */
[----:B------:R-:W-:Y:S01]  /*1d6a0*/  FADD.FTZ R0, R160, R0 ;  /* 0x00000000a0007221 */ /* 0x000fe20000010000 */
[-CC-:B------:R-:W-:Y:S01]  /*1d6b0*/  FFMA.FTZ R154, R154, R2.reuse, -R179.reuse ;  /* 0x000000029a9a7223 */ /* 0x180fe200000108b3 */
[-C--:B------:R-:W-:Y:S01]  /*1d6c0*/  FMUL.FTZ R153, R153, R2.reuse ;  /* 0x0000000299997220 */ /* 0x080fe20000410000 */
[----:B------:R-:W-:Y:S01]  /*1d6d0*/  MUFU.EX2 R152, R152 ;  /* 0x0000009800987308 */ /* 0x000fe20000000800 */
[----:B------:R-:W-:Y:S01]  /*1d6e0*/  FADD.FTZ R0, R185, R0 ;  /* 0x00000000b9007221 */ /* 0x000fe20000010000 */
[-CC-:B------:R-:W-:Y:S01]  /*1d6f0*/  FFMA.FTZ R158, R158, R2.reuse, -R179.reuse ;  /* 0x000000029e9e7223 */ /* 0x180fe200000108b3 */
[-CC-:B------:R-:W-:Y:S01]  /*1d700*/  FFMA.FTZ R159, R159, R2.reuse, -R179.reuse ;  /* 0x000000029f9f7223 */ /* 0x180fe200000108b3 */
[-CC-:B------:R-:W-:Y:S01]  /*1d710*/  FFMA.FTZ R161, R161, R2.reuse, -R179.reuse ;  /* 0x00000002a1a17223 */ /* 0x180fe200000108b3 */
[----:B------:R-:W-:Y:S01]  /*1d720*/  FADD.FTZ R0, R186, R0 ;  /* 0x00000000ba007221 */ /* 0x000fe20000010000 */
[-CC-:B------:R-:W-:Y:S01]  /*1d730*/  FFMA.FTZ R162, R162, R2.reuse, -R179.reuse ;  /* 0x00000002a2a27223 */ /* 0x180fe200000108b3 */
[-CC-:B------:R-:W-:Y:S01]  /*1d740*/  FFMA.FTZ R163, R163, R2.reuse, -R179.reuse ;  /* 0x00000002a3a37223 */ /* 0x180fe200000108b3 */
[----:B------:R-:W0:Y:S01]  /*1d750*/  MUFU.EX2 R177, R177 ;  /* 0x000000b100b17308 */ /* 0x000e220000000800 */
[----:B------:R-:W-:Y:S01]  /*1d760*/  FADD.FTZ R0, R165, R0 ;  /* 0x00000000a5007221 */ /* 0x000fe20000010000 */
[-CC-:B------:R-:W-:Y:S01]  /*1d770*/  FFMA.FTZ R164, R164, R2.reuse, -R179.reuse ;  /* 0x00000002a4a47223 */ /* 0x180fe200000108b3 */
[-CC-:B------:R-:W-:Y:S01]  /*1d780*/  FFMA.FTZ R166, R166, R2.reuse, -R179.reuse ;  /* 0x00000002a6a67223 */ /* 0x180fe200000108b3 */
[-CC-:B------:R-:W-:Y:S01]  /*1d790*/  FFMA.FTZ R167, R167, R2.reuse, -R179.reuse ;  /* 0x00000002a7a77223 */ /* 0x180fe200000108b3 */
[----:B------:R-:W-:Y:S01]  /*1d7a0*/  FADD.FTZ R155, R187, R0 ;  /* 0x00000000bb9b7221 */ /* 0x000fe20000010000 */
[-CC-:B------:R-:W-:Y:S01]  /*1d7b0*/  FFMA.FTZ R168, R168, R2.reuse, -R179.reuse ;  /* 0x00000002a8a87223 */ /* 0x180fe200000108b3 */
[-CC-:B------:R-:W-:Y:S01]  /*1d7c0*/  FFMA.FTZ R171, R171, R2.reuse, -R179.reuse ;  /* 0x00000002abab7223 */ /* 0x180fe200000108b3 */
[----:B------:R2:W3:Y:S01]  /*1d7d0*/  MUFU.EX2 R0, R153 ;  /* 0x0000009900007308 */ /* 0x0004e20000000800 */
[-CC-:B------:R-:W-:Y:S01]  /*1d7e0*/  FFMA.FTZ R170, R170, R2.reuse, -R179.reuse ;  /* 0x00000002aaaa7223 */ /* 0x180fe200000108b3 */
[-C--:B------:R-:W-:Y:S01]  /*1d7f0*/  FFMA.FTZ R156, R156, R2.reuse, -R179 ;  /* 0x000000029c9c7223 */ /* 0x080fe200000108b3 */
[----:B------:R-:W-:Y:S01]  /*1d800*/  FADD.FTZ R155, R169, R155 ;  /* 0x0000009ba99b7221 */ /* 0x000fe20000010000 */
[----:B------:R-:W-:Y:S01]  /*1d810*/  FFMA.FTZ R175, R175, R2, -R179 ;  /* 0x00000002afaf7223 */ /* 0x000fe200000108b3 */
[----:B------:R-:W-:Y:S01]  /*1d820*/  F2FP.F16.F32.PACK_AB R184, R176, R174 ;  /* 0x000000aeb0b8723e */ /* 0x000fe200000000ff */
[----:B------:R-:W-:-:S02]  /*1d830*/  VIADD R5, R5, 0xffffffff ;  /* 0xffffffff05057836 */ /* 0x000fc40000000000 */
[----:B------:R-:W-:Y:S01]  /*1d840*/  FADD.FTZ R155, R172, R155 ;  /* 0x0000009bac9b7221 */ /* 0x000fe20000010000 */
[----:B------:R-:W4:Y:S01]  /*1d850*/  MUFU.EX2 R154, R154 ;  /* 0x0000009a009a7308 */ /* 0x000f220000000800 */
[----:B-1----:R-:W-:Y:S02]  /*1d860*/  F2FP.F16.F32.PACK_AB R186, R157, R178 ;  /* 0x000000b29dba723e */ /* 0x002fe400000000ff */
[----:B------:R-:W-:Y:S01]  /*1d870*/  FADD.FTZ R155, R173, R155 ;  /* 0x0000009bad9b7221 */ /* 0x000fe20000010000 */
[----:B0-----:R-:W-:Y:S02]  /*1d880*/  F2FP.F16.F32.PACK_AB R197, R177, R152 ;  /* 0x00000098b1c5723e */ /* 0x001fe400000000ff */
[----:B------:R-:W-:Y:S01]  /*1d890*/  MOV R230, R4 ;  /* 0x0000000400e67202 */ /* 0x000fe20000000f00 */
[----:B--2---:R-:W-:Y:S01]  /*1d8a0*/  FADD.FTZ R153, R174, R155 ;  /* 0x0000009bae997221 */ /* 0x004fe20000010000 */
[----:B------:R-:W0:Y:S01]  /*1d8b0*/  MUFU.EX2 R158, R158 ;  /* 0x0000009e009e7308 */ /* 0x000e220000000800 */
[----:B---3--:R-:W-:-:S02]  /*1d8c0*/  FFMA.FTZ R227, R0, R227, R152 ;  /* 0x000000e300e37223 */ /* 0x008fc40000010098 */
[----:B------:R-:W-:Y:S02]  /*1d8d0*/  FADD.FTZ R153, R176, R153 ;  /* 0x00000099b0997221 */ /* 0x000fe40000010000 */
[----:B------:R-:W-:Y:S02]  /*1d8e0*/  FADD.FTZ R227, R177, R227 ;  /* 0x000000e3b1e37221 */ /* 0x000fe40000010000 */
[----:B------:R-:W-:Y:S01]  /*1d8f0*/  FADD.FTZ R153, R178, R153 ;  /* 0x00000099b2997221 */ /* 0x000fe20000010000 */
[----:B------:R-:W1:Y:S01]  /*1d900*/  MUFU.EX2 R159, R159 ;  /* 0x0000009f009f7308 */ /* 0x000e620000000800 */
[----:B----4-:R-:W-:Y:S02]  /*1d910*/  FADD.FTZ R227, R154, R227 ;  /* 0x000000e39ae37221 */ /* 0x010fe40000010000 */
[----:B------:R-:W-:-:S05]  /*1d920*/  FADD.FTZ R228, R157, R153 ;  /* 0x000000999de47221 */ /* 0x000fca0000010000 */
        /* <DEDUP_REMOVED lines=27> */
[----:B------:R-:W-:-:S03]  /*1dae0*/  F2FP.F16.F32.PACK_AB R185, R170, R171 ;  /* 0x000000abaab9723e */ /* 0x000fc600000000ff */
[----:B--2---:R-:W-:-:S04]  /*1daf0*/  FADD.FTZ R227, R156, R227 ;  /* 0x000000e39ce37221 */ /* 0x004fc80000010000 */
[C---:B0-----:R-:W-:Y:S01]  /*1db00*/  FADD.FTZ R227, R175.reuse, R227 ;  /* 0x000000e3afe37221 */ /* 0x041fe20000010000 */
[----:B------:R-:W-:Y:S01]  /*1db10*/  F2FP.F16.F32.PACK_AB R187, R175, R156 ;  /* 0x0000009cafbb723e */ /* 0x000fe200000000ff */
[----:B------:R-:W-:Y:S06]  /*1db20*/  @P2 BRA `(.L_x_2014) ;  /* 0xffffffcc00ec2947 */ /* 0x000fec000383ffff */
.L_x_1995:
[----:B------:R-:W-:Y:S05]  /*1db30*/  BSYNC B0 ;  /* 0x0000000000007941 */ /* 0x000fea0003800000 */
.L_x_1994:
        /* <DEDUP_REMOVED lines=131> */
.L_x_2015:
[----:B------:R-:W-:Y:S01]  /*1e370*/  IMAD R0, R22, 0x8, R16 ;  /* 0x0000000816007824 */ /* 0x000fe200078e0210 */
[----:B------:R-:W-:-:S04]  /*1e380*/  SHF.L.U32 R7, R219, 0x1f, RZ ;  /* 0x0000001fdb077819 */ /* 0x000fc800000006ff */
[----:B------:R0:W1:Y:S01]  /*1e390*/  SYNCS.PHASECHK.TRANS64.TRYWAIT P2, [R0+URZ+0x30850], R7 ;  /* 0x03085007000075a7 */ /* 0x000062000804017f */
[----:B------:R-:W-:Y:S05]  /*1e3a0*/  @!P0 BRA `(.L_x_2016) ;  /* 0x0000000000048947 */ /* 0x000fea0003800000 */
[----:B------:R-:W-:Y:S01]  /*1e3b0*/  BPT.TRAP 0x1 ;  /* 0x000000040000795c */ /* 0x000fe20000300000 */
.L_x_2016:
        /* <DEDUP_REMOVED lines=9> */
.L_x_2018:
[----:B------:R-:W-:Y:S05]  /*1e450*/  BSYNC B0 ;  /* 0x0000000000007941 */ /* 0x000fea0003800000 */
.L_x_2017:
[----:B------:R-:W-:Y:S01]  /*1e460*/  IMAD.MOV.U32 R6, RZ, RZ, R5 ;  /* 0x000000ffff067224 */ /* 0x000fe200078e0005 */
[----:B01----:R-:W-:Y:S01]  /*1e470*/  MOV R7, 0x40000040 ;  /* 0x4000004000077802 */ /* 0x003fe20000000f00 */
[----:B------:R-:W2:Y:S01]  /*1e480*/  LDL.LU R16, [R1+0x68] ;  /* 0x0000680001107983 */ /* 0x000ea20000300800 */
[----:B------:R-:W-:Y:S01]  /*1e490*/  WARPGROUP.ARRIVE ;  /* 0x00000000000079c5 */ /* 0x000fe20000000000 */
[----:B------:R-:W-:Y:S01]  /*1e4a0*/  VIADD R22, R22, 0x1 ;  /* 0x0000000116167836 */ /* 0x000fe20000000000 */
[----:B------:R-:W-:Y:S01]  /*1e4b0*/  R2UR UR6, R6 ;  /* 0x00000000060672ca */ /* 0x000fe200000e0000 */
[----:B------:R-:W-:Y:S01]  /*1e4c0*/  VIADD R6, R5, 0x80 ;  /* 0x0000008005067836 */ /* 0x000fe20000000000 */
[----:B------:R-:W-:Y:S01]  /*1e4d0*/  R2UR UR7, R7 ;  /* 0x00000000070772ca */ /* 0x000fe200000e0000 */
[----:B------:R-:W-:Y:S01]  /*1e4e0*/  IMAD.MOV.U32 R7, RZ, RZ, 0x40000040 ;  /* 0x40000040ff077424 */ /* 0x000fe200078e00ff */
[----:B------:R-:W-:Y:S01]  /*1e4f0*/  ISETP.NE.AND P2, PT, R22, 0x2, PT ;  /* 0x000000021600780c */ /* 0x000fe20003f45270 */
[----:B------:R-:W-:Y:S01]  /*1e500*/  @!P1 VIADD R12, R0, 0x30860 ;  /* 0x00030860000c9836 */ /* 0x000fe20000000000 */
[----:B------:R-:W-:-:S02]  /*1e510*/  MOV R0, 0xff800000 ;  /* 0xff80000000007802 */ /* 0x000fc40000000f00 */
[----:B------:R-:W-:Y:S02]  /*1e520*/  SEL R22, R22, RZ, P2 ;  /* 0x000000ff16167207 */ /* 0x000fe40001000000 */
[----:B------:R-:W-:-:S05]  /*1e530*/  @!P1 PRMT R12, RZ, 0x654, R12 ;  /* 0x00000654ff0c9816 */ /* 0x000fca000000000c */
[----:B------:R-:W-:Y:S01]  /*1e540*/  HGMMA.64x256x16.F32 R24, R196, gdesc[UR4].tnspB, R24, gsb0 ;  /* 0x43e00004c4187df0 */ /* 0x000fe20008000818 */
[----:B------:R-:W-:Y:S01]  /*1e550*/  R2UR UR6, R6 ;  /* 0x00000000060672ca */ /* 0x000fe200000e0000 */
[----:B------:R-:W-:Y:S01]  /*1e560*/  VIADD R6, R5, 0x100 ;  /* 0x0000010005067836 */ /* 0x000fe20000000000 */
[----:B------:R-:W-:Y:S01]  /*1e570*/  R2UR UR7, R7 ;  /* 0x00000000070772ca */ /* 0x000fe200000e0000 */
[----:B------:R-:W-:Y:S01]  /*1e580*/  IMAD.MOV.U32 R7, RZ, RZ, 0x40000040 ;  /* 0x40000040ff077424 */ /* 0x000fe200078e00ff */
[----:B------:R-:W-:Y:S02]  /*1e590*/  WARPGROUP.DEPBAR.LE gsb0, 0x0 ;  /* 0x00008000000079c5 */ /* 0x000fe40000010000 */
[----:B------:R-:W-:-:S15]  /*1e5a0*/  WARPGROUP.ARRIVE ;  /* 0x00000000000079c5 */ /* 0x000fde0000000000 */
[----:B------:R-:W-:-:S06]  /*1e5b0*/  NOP ;  /* 0x0000000000007918 */ /* 0x000fcc0000000000 */
[----:B------:R-:W-:Y:S01]  /*1e5c0*/  HGMMA.64x256x16.F32 R24, R192, gdesc[UR4].tnspB, R24, gsb0 ;  /* 0x43e00004c0187df0 */ /* 0x000fe20008000818 */
[----:B------:R-:W-:Y:S02]  /*1e5d0*/  R2UR UR6, R6 ;  /* 0x00000000060672ca */ /* 0x000fe400000e0000 */
[----:B------:R-:W-:Y:S01]  /*1e5e0*/  R2UR UR7, R7 ;  /* 0x00000000070772ca */ /* 0x000fe200000e0000 */
[----:B------:R-:W-:Y:S01]  /*1e5f0*/  IMAD.MOV.U32 R7, RZ, RZ, 0x40000040 ;  /* 0x40000040ff077424 */ /* 0x000fe200078e00ff */
[----:B------:R-:W-:Y:S01]  /*1e600*/  IADD3 R6, R5, 0x180, RZ ;  /* 0x0000018005067810 */ /* 0x000fe20007ffe0ff */
[----:B--2---:R-:W-:Y:S01]  /*1e610*/  VIADD R16, R16, 0x1 ;  /* 0x0000000110107836 */ /* 0x004fe20000000000 */
[----:B------:R-:W0:Y:S04]  /*1e620*/  SHFL.BFLY PT, R5, R228, 0x2, 0x1f ;  /* 0x0c401f00e4057f89 */ /* 0x000e2800000e0000 */
[----:B------:R-:W-:Y:S01]  /*1e630*/  STL [R1+0x68], R16 ;  /* 0x0000681001007387 */ /* 0x000fe20000100800 */
[----:B0-----:R-:W-:Y:S01]  /*1e640*/  FADD.FTZ R5, R5, R228 ;  /* 0x000000e405057221 */ /* 0x001fe20000010000 */
[----:B------:R-:W-:-:S02]  /*1e650*/  WARPGROUP.DEPBAR.LE gsb0, 0x0 ;  /* 0x00008000000079c5 */ /* 0x000fc40000010000 */
[----:B------:R-:W-:-:S13]  /*1e660*/  WARPGROUP.ARRIVE ;  /* 0x00000000000079c5 */ /* 0x000fda0000000000 */
[----:B------:R-:W-:Y:S01]  /*1e670*/  HGMMA.64x256x16.F32 R24, R188, gdesc[UR4].tnspB, R24, gsb0 ;  /* 0x43e00004bc187df0 */ /* 0x000fe20008000818 */
[----:B------:R-:W-:Y:S02]  /*1e680*/  R2UR UR6, R6 ;  /* 0x00000000060672ca */ /* 0x000fe400000e0000 */
[----:B------:R-:W-:Y:S01]  /*1e690*/  R2UR UR7, R7 ;  /* 0x00000000070772ca */ /* 0x000fe200000e0000 */
[----:B------:R-:W0:Y:S02]  /*1e6a0*/  SHFL.BFLY PT, R6, R227, 0x2, 0x1f ;  /* 0x0c401f00e3067f89 */ /* 0x000e2400000e0000 */
[----:B0-----:R-:W-:Y:S02]  /*1e6b0*/  FADD.FTZ R8, R6, R227 ;  /* 0x000000e306087221 */ /* 0x001fe40000010000 */
[----:B------:R-:W0:Y:S04]  /*1e6c0*/  SHFL.BFLY PT, R6, R5, 0x1, 0x1f ;  /* 0x0c201f0005067f89 */ /* 0x000e2800000e0000 */
[----:B------:R-:W1:Y:S01]  /*1e6d0*/  SHFL.BFLY PT, R7, R8, 0x1, 0x1f ;  /* 0x0c201f0008077f89 */ /* 0x000e6200000e0000 */
[----:B0-----:R-:W-:Y:S01]  /*1e6e0*/  FADD.FTZ R13, R5, R6 ;  /* 0x00000006050d7221 */ /* 0x001fe20000010000 */
[----:B------:R-:W-:Y:S01]  /*1e6f0*/  SEL R6, RZ, 0x1, P2 ;  /* 0x00000001ff067807 */ /* 0x000fe20001000000 */
[----:B------:R-:W-:-:S02]  /*1e700*/  IMAD.MOV.U32 R5, RZ, RZ, -0x800000 ;  /* 0xff800000ff057424 */ /* 0x000fc400078e00ff */
[----:B-1----:R-:W-:Y:S01]  /*1e710*/  FADD.FTZ R14, R8, R7 ;  /* 0x00000007080e7221 */ /* 0x002fe20000010000 */
[----:B------:R-:W-:Y:S01]  /*1e720*/  FSETP.NE.FTZ.AND P0, PT, R13, RZ, PT ;  /* 0x000000ff0d00720b */ /* 0x000fe20003f15000 */
[----:B------:R-:W-:Y:S01]  /*1e730*/  IMAD.MOV.U32 R7, RZ, RZ, RZ ;  /* 0x000000ffff077224 */ /* 0x000fe200078e00ff */
[----:B------:R-:W-:Y:S01]  /*1e740*/  LOP3.LUT R219, R219, R6, RZ, 0x3c, !PT ;  /* 0x00000006dbdb7212 */ /* 0x000fe200078e3cff */
[----:B------:R-:W-:Y:S01]  /*1e750*/  IMAD.MOV.U32 R6, RZ, RZ, RZ ;  /* 0x000000ffff067224 */ /* 0x000fe200078e00ff */
[----:B------:R-:W-:-:S09]  /*1e760*/  FSETP.NE.FTZ.AND P3, PT, R14, RZ, PT ;  /* 0x000000ff0e00720b */ /* 0x000fd20003f75000 */
[----:B------:R-:W0:Y:S01]  /*1e770*/  @P0 MUFU.LG2 R9, R13 ;  /* 0x0000000d00090308 */ /* 0x000e220000000c00 */
[----:B------:R-:W-:-:S03]  /*1e780*/  @P0 FMUL.FTZ R8, R2, 0.69314718246459960938 ;  /* 0x3f31721802080820 */ /* 0x000fc60000410000 */
[----:B------:R-:W-:-:S04]  /*1e790*/  @P3 FMUL.FTZ R2, R2, 0.69314718246459960938 ;  /* 0x3f31721802023820 */ /* 0x000fc80000410000 */
[----:B------:R-:W1:Y:S08]  /*1e7a0*/  @P3 MUFU.LG2 R10, R14 ;  /* 0x0000000e000a3308 */ /* 0x000e700000000c00 */
[----:B------:R-:W2:Y:S01]  /*1e7b0*/  @P3 MUFU.RCP R6, R14 ;  /* 0x0000000e00063308 */ /* 0x000ea20000001000 */
[----:B0-----:R-:W-:-:S04]  /*1e7c0*/  @P0 FMUL.FTZ R9, R9, 0.69314718246459960938 ;  /* 0x3f31721809090820 */ /* 0x001fc80000410000 */
[----:B------:R-:W-:-:S03]  /*1e7d0*/  @P0 FFMA.FTZ R0, R8, R3, R9 ;  /* 0x0000000308000223 */ /* 0x000fc60000010009 */
[----:B------:R-:W0:Y:S01]  /*1e7e0*/  @P0 MUFU.RCP R7, R13 ;  /* 0x0000000d00070308 */ /* 0x000e220000001000 */
[----:B-1----:R-:W-:Y:S01]  /*1e7f0*/  @P3 FMUL.FTZ R11, R10, 0.69314718246459960938 ;  /* 0x3f3172180a0b3820 */ /* 0x002fe20000410000 */
[----:B------:R-:W-:-:S03]  /*1e800*/  PLOP3.LUT P0, PT, PT, PT, PT, 0x8, 0x0 ;  /* 0x000000000000781c */ /* 0x000fc60003f0e170 */
[----:B------:R-:W-:Y:S01]  /*1e810*/  @P3 FFMA.FTZ R5, R2, R4, R11 ;  /* 0x0000000402053223 */ /* 0x000fe2000001000b */
[----:B------:R-:W-:Y:S02]  /*1e820*/  WARPGROUP.DEPBAR.LE gsb0, 0x0 ;  /* 0x00008000000079c5 */ /* 0x000fe40000010000 */
[----:B------:R-:W-:-:S06]  /*1e830*/  WARPGROUP.ARRIVE ;  /* 0x00000000000079c5 */ /* 0x000fcc0000000000 */
[----:B------:R-:W-:Y:S03]  /*1e840*/  HGMMA.64x256x16.F32 R24, R184, gdesc[UR4].tnspB, R24, gsb0 ;  /* 0x43e00004b8187df0 */ /* 0x000fe60008000818 */
[----:B------:R-:W-:Y:S02]  /*1e850*/  WARPGROUP.DEPBAR.LE gsb0, 0x0 ;  /* 0x00008000000079c5 */ /* 0x000fe40000010000 */
[-C--:B--2---:R-:W-:Y:S01]  /*1e860*/  FMUL.FTZ R10, R43, R6.reuse ;  /* 0x000000062b0a7220 */ /* 0x084fe20000410000 */
[-C--:B------:R-:W-:Y:S01]  /*1e870*/  FMUL.FTZ R8, R51, R6.reuse ;  /* 0x0000000633087220 */ /* 0x080fe20000410000 */
[----:B------:R1:W-:Y:S01]  /*1e880*/  @!P1 SYNCS.ARRIVE.TRANS64.RED.A1T0 RZ, [R12+URZ], RZ ;  /* 0x000000ff0cff99a7 */ /* 0x0003e2000810043f */
        /* <DEDUP_REMOVED lines=126> */
.L_x_1853:
        /* <DEDUP_REMOVED lines=10> */
[----:B------:R-:W3:Y:S01]  /*1f110*/  LDL R170, [R1+0x64] ;  /* 0x0000640001aa7983 */ /* 0x000ee20000100800 */
[----:B------:R-:W4:Y:S01]  /*1f120*/  S2R R21, SR_SWINHI ;  /* 0x0000000000157919 */ /* 0x000f220000002f00 */
[----:B------:R-:W-:Y:S01]  /*1f130*/  F2FP.F16.F32.PACK_AB R24, R25, R24 ;  /* 0x000000181918723e */ /* 0x000fe200000000ff */
[----:B------:R-:W-:Y:S01]  /*1f140*/  ULDC.64 UR4, c[0x0][0xc00] ;  /* 0x0003000000047ab9 */ /* 0x000fe20000000a00 */
[----:B------:R-:W-:Y:S02]  /*1f150*/  MOV R6, R16 ;  /* 0x0000001000067202 */ /* 0x000fe40000000f00 */
[----:B----4-:R-:W-:-:S02]  /*1f160*/  MOV R7, R21 ;  /* 0x0000001500077202 */ /* 0x010fc40000000f00 */
        /* <DEDUP_REMOVED lines=36> */
[----:B------:R-:W-:Y:S01]  /*1f3b0*/  F2FP.F16.F32.PACK_AB R147, R151, R150 ;  /* 0x000000969793723e */ /* 0x000fe200000000ff */
[----:B------:R-:W-:Y:S02]  /*1f3c0*/  IMAD.MOV.U32 R2, RZ, RZ, RZ ;  /* 0x000000ffff027224 */ /* 0x000fe400078e00ff */
[----:B--2---:R-:W-:-:S03]  /*1f3d0*/  IMAD.WIDE R126, R20, 0x2, R6 ;  /* 0x00000002147e7825 */ /* 0x004fc600078e0206 */
[----:B------:R-:W-:-:S04]  /*1f3e0*/  IADD3 R21, P0, R126, 0x40, RZ ;  /* 0x000000407e157810 */ /* 0x000fc80007f1e0ff */
[----:B------:R-:W-:-:S04]  /*1f3f0*/  LOP3.LUT R20, R21, 0x380, RZ, 0xc0, !PT ;  /* 0x0000038015147812 */ /* 0x000fc800078ec0ff */
[----:B------:R-:W-:Y:S02]  /*1f400*/  SHF.R.U64 R20, R20, 0x3, RZ ;  /* 0x0000000314147819 */ /* 0x000fe400000012ff */
[----:B------:R-:W-:Y:S02]  /*1f410*/  IADD3 R123, P1, R126, 0x20, RZ ;  /* 0x000000207e7b7810 */ /* 0x000fe40007f3e0ff */
[----:B------:R-:W-:Y:S01]  /*1f420*/  LOP3.LUT R20, R20, R21, RZ, 0x3c, !PT ;  /* 0x0000001514147212 */ /* 0x000fe200078e3cff */
[----:B------:R-:W-:Y:S01]  /*1f430*/  IMAD.X R21, RZ, RZ, R127, P0 ;  /* 0x000000ffff157224 */ /* 0x000fe200000e067f */
[C---:B------:R-:W-:Y:S02]  /*1f440*/  IADD3 R119, P4, R126.reuse, 0x60, RZ ;  /* 0x000000607e777810 */ /* 0x040fe40007f9e0ff */
[----:B------:R-:W-:Y:S02]  /*1f450*/  IADD3 R39, P0, R126, 0x8020, RZ ;  /* 0x000080207e277810 */ /* 0x000fe40007f1e0ff */
[----:B------:R-:W-:-:S02]  /*1f460*/  LOP3.LUT R122, R123, 0x380, RZ, 0xc0, !PT ;  /* 0x000003807b7a7812 */ /* 0x000fc400078ec0ff */
[----:B------:R-:W-:Y:S02]  /*1f470*/  LOP3.LUT R27, R126, 0x380, RZ, 0xc0, !PT ;  /* 0x000003807e1b7812 */ /* 0x000fe400078ec0ff */
[----:B------:R-:W-:Y:S02]  /*1f480*/  LOP3.LUT R118, R119, 0x380, RZ, 0xc0, !PT ;  /* 0x0000038077767812 */ /* 0x000fe400078ec0ff */
[----:B------:R-:W-:Y:S02]  /*1f490*/  LOP3.LUT R38, R39, 0x380, RZ, 0xc0, !PT ;  /* 0x0000038027267812 */ /* 0x000fe400078ec0ff */
[----:B------:R-:W-:Y:S02]  /*1f4a0*/  SHF.R.U64 R122, R122, 0x3, RZ ;  /* 0x000000037a7a7819 */ /* 0x000fe400000012ff */
[----:B------:R-:W-:Y:S02]  /*1f4b0*/  SHF.R.U64 R27, R27, 0x3, RZ ;  /* 0x000000031b1b7819 */ /* 0x000fe400000012ff */
[----:B------:R-:W-:-:S02]  /*1f4c0*/  SHF.R.U64 R118, R118, 0x3, RZ ;  /* 0x0000000376767819 */ /* 0x000fc400000012ff */
[----:B------:R-:W-:Y:S02]  /*1f4d0*/  SHF.R.U64 R38, R38, 0x3, RZ ;  /* 0x0000000326267819 */ /* 0x000fe400000012ff */
[----:B------:R-:W-:Y:S02]  /*1f4e0*/  LOP3.LUT R122, R122, R123, RZ, 0x3c, !PT ;  /* 0x0000007b7a7a7212 */ /* 0x000fe400078e3cff */
[C---:B------:R-:W-:Y:S02]  /*1f4f0*/  IADD3 R111, P5, R126.reuse, 0x4040, RZ ;  /* 0x000040407e6f7810 */ /* 0x040fe40007fbe0ff */
[----:B------:R-:W-:Y:S02]  /*1f500*/  IADD3 R107, P2, R126, 0x4060, RZ ;  /* 0x000040607e6b7810 */ /* 0x000fe40007f5e0ff */
[----:B------:R-:W-:Y:S01]  /*1f510*/  LOP3.LUT R26, R27, R126, RZ, 0x3c, !PT ;  /* 0x0000007e1b1a7212 */ /* 0x000fe200078e3cff */
[--C-:B------:R-:W-:Y:S01]  /*1f520*/  IMAD.MOV.U32 R27, RZ, RZ, R127.reuse ;  /* 0x000000ffff1b7224 */ /* 0x100fe200078e007f */
[----:B------:R-:W-:Y:S01]  /*1f530*/  LOP3.LUT R118, R118, R119, RZ, 0x3c, !PT ;  /* 0x0000007776767212 */ /* 0x000fe200078e3cff */
[----:B------:R-:W-:Y:S01]  /*1f540*/  IMAD.X R119, RZ, RZ, R127, P4 ;  /* 0x000000ffff777224 */ /* 0x000fe200020e067f */
[----:B------:R-:W-:-:S02]  /*1f550*/  IADD3.X R123, RZ, R127, RZ, P1, !PT ;  /* 0x0000007fff7b7210 */ /* 0x000fc40000ffe4ff */
[----:B------:R-:W-:Y:S02]  /*1f560*/  IADD3 R103, P1, R126, 0x8000, RZ ;  /* 0x000080007e677810 */ /* 0x000fe40007f3e0ff */
[----:B------:R-:W-:Y:S02]  /*1f570*/  LOP3.LUT R38, R38, R39, RZ, 0x3c, !PT ;  /* 0x0000002726267212 */ /* 0x000fe400078e3cff */
[C---:B------:R-:W-:Y:S02]  /*1f580*/  IADD3 R115, P3, R126.reuse, 0x4000, RZ ;  /* 0x000040007e737810 */ /* 0x040fe40007f7e0ff */
[C---:B------:R-:W-:Y:S02]  /*1f590*/  IADD3 R39, P4, R126.reuse, 0x8040, RZ ;  /* 0x000080407e277810 */ /* 0x040fe40007f9e0ff */
[----:B------:R-:W-:Y:S02]  /*1f5a0*/  IADD3 R31, P6, R126, 0x4020, RZ ;  /* 0x000040207e1f7810 */ /* 0x000fe40007fde0ff */
[----:B------:R-:W-:-:S02]  /*1f5b0*/  LOP3.LUT R110, R111, 0x380, RZ, 0xc0, !PT ;  /* 0x000003806f6e7812 */ /* 0x000fc400078ec0ff */
[----:B------:R-:W-:Y:S02]  /*1f5c0*/  LOP3.LUT R106, R107, 0x380, RZ, 0xc0, !PT ;  /* 0x000003806b6a7812 */ /* 0x000fe400078ec0ff */
[----:B------:R-:W-:Y:S02]  /*1f5d0*/  LOP3.LUT R102, R103, 0x380, RZ, 0xc0, !PT ;  /* 0x0000038067667812 */ /* 0x000fe400078ec0ff */
[----:B-----5:R-:W-:Y:S02]  /*1f5e0*/  MOV R23, R26 ;  /* 0x0000001a00177202 */ /* 0x020fe40000000f00 */
[----:B------:R-:W-:Y:S02]  /*1f5f0*/  LOP3.LUT R114, R115, 0x380, RZ, 0xc0, !PT ;  /* 0x0000038073727812 */ /* 0x000fe400078ec0ff */
[----:B------:R-:W-:Y:S02]  /*1f600*/  LOP3.LUT R27, R39, 0x380, RZ, 0xc0, !PT ;  /* 0x00000380271b7812 */ /* 0x000fe400078ec0ff */
[----:B------:R-:W-:-:S02]  /*1f610*/  LOP3.LUT R30, R31, 0x380, RZ, 0xc0, !PT ;  /* 0x000003801f1e7812 */ /* 0x000fc400078ec0ff */
[----:B------:R-:W-:Y:S02]  /*1f620*/  SHF.R.U64 R110, R110, 0x3, RZ ;  /* 0x000000036e6e7819 */ /* 0x000fe400000012ff */
[----:B------:R-:W-:Y:S02]  /*1f630*/  SHF.R.U64 R106, R106, 0x3, RZ ;  /* 0x000000036a6a7819 */ /* 0x000fe400000012ff */
[----:B------:R-:W-:Y:S02]  /*1f640*/  SHF.R.U64 R102, R102, 0x3, RZ ;  /* 0x0000000366667819 */ /* 0x000fe400000012ff */
[----:B------:R-:W-:Y:S02]  /*1f650*/  F2FP.F16.F32.PACK_AB R26, R29, R28 ;  /* 0x0000001c1d1a723e */ /* 0x000fe400000000ff */
[----:B------:R-:W-:Y:S02]  /*1f660*/  SHF.R.U64 R114, R114, 0x3, RZ ;  /* 0x0000000372727819 */ /* 0x000fe400000012ff */
[----:B------:R-:W-:-:S02]  /*1f670*/  SHF.R.U64 R28, R27, 0x3, RZ ;  /* 0x000000031b1c7819 */ /* 0x000fc400000012ff */
[----:B------:R-:W-:Y:S02]  /*1f680*/  SHF.R.U64 R30, R30, 0x3, RZ ;  /* 0x000000031e1e7819 */ /* 0x000fe400000012ff */
[----:B------:R-:W-:Y:S01]  /*1f690*/  LOP3.LUT R110, R110, R111, RZ, 0x3c, !PT ;  /* 0x0000006f6e6e7212 */ /* 0x000fe200078e3cff */
[--C-:B------:R-:W-:Y:S01]  /*1f6a0*/  IMAD.X R111, RZ, RZ, R127.reuse, P5 ;  /* 0x000000ffff6f7224 */ /* 0x100fe200028e067f */
[----:B------:R-:W-:Y:S01]  /*1f6b0*/  LOP3.LUT R106, R106, R107, RZ, 0x3c, !PT ;  /* 0x0000006b6a6a7212 */ /* 0x000fe200078e3cff */
[--C-:B------:R-:W-:Y:S01]  /*1f6c0*/  IMAD.X R107, RZ, RZ, R127.reuse, P2 ;  /* 0x000000ffff6b7224 */ /* 0x100fe200010e067f */
[----:B------:R-:W-:Y:S01]  /*1f6d0*/  F2FP.F16.F32.PACK_AB R27, R120, R112 ;  /* 0x00000070781b723e */ /* 0x000fe200000000ff */
[----:B------:R-:W-:Y:S01]  /*1f6e0*/  BAR.SYNC.DEFER_BLOCKING 0x1, 0x100 ;  /* 0x0044000000007b1d */ /* 0x000fe20000010000 */
[----:B------:R-:W-:Y:S01]  /*1f6f0*/  LOP3.LUT R102, R102, R103, RZ, 0x3c, !PT ;  /* 0x0000006766667212 */ /* 0x000fe200078e3cff */
[----:B------:R-:W-:Y:S01]  /*1f700*/  IMAD.X R103, RZ, RZ, R127, P1 ;  /* 0x000000ffff677224 */ /* 0x000fe200008e067f */
[----:B-1----:R-:W-:-:S02]  /*1f710*/  IADD3 R60, P5, R126, 0xc020, RZ ;  /* 0x0000c0207e3c7810 */ /* 0x002fc40007fbe0ff */
[----:B------:R-:W-:Y:S02]  /*1f720*/  IADD3 R169, P2, R126, 0xc040, RZ ;  /* 0x0000c0407ea97810 */ /* 0x000fe40007f5e0ff */
[----:B------:R-:W-:Y:S01]  /*1f730*/  LOP3.LUT R114, R114, R115, RZ, 0x3c, !PT ;  /* 0x0000007372727212 */ /* 0x000fe200078e3cff */
[----:B------:R-:W-:Y:S01]  /*1f740*/  IMAD.X R115, RZ, RZ, R127, P3 ;  /* 0x000000ffff737224 */ /* 0x000fe200018e067f */
[----:B------:R-:W-:Y:S02]  /*1f750*/  LOP3.LUT R30, R30, R31, RZ, 0x3c, !PT ;  /* 0x0000001f1e1e7212 */ /* 0x000fe400078e3cff */
[C---:B------:R-:W-:Y:S02]  /*1f760*/  IADD3 R171, P1, R126.reuse, 0xc060, RZ ;  /* 0x0000c0607eab7810 */ /* 0x040fe40007f3e0ff */
[----:B------:R-:W-:Y:S02]  /*1f770*/  IADD3 R135, P3, R126, 0x8060, RZ ;  /* 0x000080607e877810 */ /* 0x000fe40007f7e0ff */
[----:B------:R-:W-:-:S02]  /*1f780*/  IADD3.X R31, RZ, R127, RZ, P6, !PT ;  /* 0x0000007fff1f7210 */ /* 0x000fc400037fe4ff */
[----:B------:R-:W-:Y:S02]  /*1f790*/  IADD3 R131, P6, R126, 0xc000, RZ ;  /* 0x0000c0007e837810 */ /* 0x000fe40007fde0ff */
[----:B------:R-:W-:Y:S01]  /*1f7a0*/  LOP3.LUT R28, R28, R39, RZ, 0x3c, !PT ;  /* 0x000000271c1c7212 */ /* 0x000fe200078e3cff */
[----:B------:R-:W-:Y:S01]  /*1f7b0*/  IMAD.X R39, RZ, RZ, R127, P0 ;  /* 0x000000ffff277224 */ /* 0x000fe200000e067f */
[----:B------:R-:W-:Y:S01]  /*1f7c0*/  LOP3.LUT R112, R171, 0x380, RZ, 0xc0, !PT ;  /* 0x00000380ab707812 */ /* 0x000fe200078ec0ff */
[----:B------:R1:W-:Y:S01]  /*1f7d0*/  STSM.16.M88.4 [R23], R24 ;  /* 0x0000001817007844 */ /* 0x0003e20000000200 */
[----:B------:R-:W-:Y:S02]  /*1f7e0*/  LOP3.LUT R134, R135, 0x380, RZ, 0xc0, !PT ;  /* 0x0000038087867812 */ /* 0x000fe400078ec0ff */
[----:B------:R-:W-:Y:S02]  /*1f7f0*/  ISETP.NE.U32.AND P0, PT, RZ, UR4, PT ;  /* 0x00000004ff007c0c */ /* 0x000fe4000bf05070 */
[----:B------:R-:W-:-:S02]  /*1f800*/  LOP3.LUT R130, R131, 0x380, RZ, 0xc0, !PT ;  /* 0x0000038083827812 */ /* 0x000fc400078ec0ff */
[----:B------:R-:W-:Y:S02]  /*1f810*/  SHF.R.U64 R112, R112, 0x3, RZ ;  /* 0x0000000370707819 */ /* 0x000fe400000012ff */
[----:B------:R-:W-:Y:S02]  /*1f820*/  SHF.R.U64 R134, R134, 0x3, RZ ;  /* 0x0000000386867819 */ /* 0x000fe400000012ff */
[----:B-1----:R-:W-:Y:S02]  /*1f830*/  LOP3.LUT R23, R60, 0x380, RZ, 0xc0, !PT ;  /* 0x000003803c177812 */ /* 0x002fe400078ec0ff */
[----:B------:R-:W-:Y:S02]  /*1f840*/  LOP3.LUT R26, R169, 0x380, RZ, 0xc0, !PT ;  /* 0x00000380a91a7812 */ /* 0x000fe400078ec0ff */
[----:B------:R-:W-:Y:S02]  /*1f850*/  SHF.R.U64 R23, R23, 0x3, RZ ;  /* 0x0000000317177819 */ /* 0x000fe400000012ff */
[----:B------:R-:W-:Y:S01]  /*1f860*/  SHF.R.U64 R26, R26, 0x3, RZ ;  /* 0x000000031a1a7819 */ /* 0x000fe200000012ff */
[--C-:B------:R-:W-:Y:S01]  /*1f870*/  IMAD.X R25, RZ, RZ, R127.reuse, P5 ;  /* 0x000000ffff197224 */ /* 0x100fe200028e067f */
[----:B------:R-:W-:Y:S01]  /*1f880*/  MOV R122, R122 ;  /* 0x0000007a007a7202 */ /* 0x000fe20000000f00 */
[----:B------:R-:W-:Y:S01]  /*1f890*/  IMAD.X R27, RZ, RZ, R127, P2 ;  /* 0x000000ffff1b7224 */ /* 0x000fe200010e067f */
[----:B------:R-:W-:Y:S01]  /*1f8a0*/  ISETP.NE.AND.EX P0, PT, RZ, UR5, PT, P0 ;  /* 0x00000005ff007c0c */ /* 0x000fe2000bf05300 */
[----:B------:R-:W-:Y:S01]  /*1f8b0*/  ULDC.64 UR4, c[0x0][0xc08] ;  /* 0x0003020000047ab9 */ /* 0x000fe20000000a00 */
[----:B------:R-:W-:-:S02]  /*1f8c0*/  SHF.R.U64 R130, R130, 0x3, RZ ;  /* 0x0000000382827819 */ /* 0x000fc400000012ff */
[----:B------:R-:W-:Y:S02]  /*1f8d0*/  LOP3.LUT R24, R23, R60, RZ, 0x3c, !PT ;  /* 0x0000003c17187212 */ /* 0x000fe400078e3cff */
[----:B------:R-:W-:Y:S02]  /*1f8e0*/  LOP3.LUT R26, R26, R169, RZ, 0x3c, !PT ;  /* 0x000000a91a1a7212 */ /* 0x000fe400078e3cff */
[----:B------:R-:W-:Y:S02]  /*1f8f0*/  MOV R116, R20 ;  /* 0x0000001400747202 */ /* 0x000fe40000000f00 */
[----:B------:R-:W-:Y:S02]  /*1f900*/  IADD3.X R29, RZ, R127, RZ, P4, !PT ;  /* 0x0000007fff1d7210 */ /* 0x000fe400027fe4ff */
[----:B------:R-:W-:Y:S02]  /*1f910*/  MOV R118, R118 ;  /* 0x0000007600767202 */ /* 0x000fe40000000f00 */
[----:B------:R-:W-:-:S02]  /*1f920*/  LOP3.LUT R126, R112, R171, RZ, 0x3c, !PT ;  /* 0x000000ab707e7212 */ /* 0x000fc400078e3cff */
[----:B------:R-:W-:Y:S02]  /*1f930*/  MOV R114, R114 ;  /* 0x0000007200727202 */ /* 0x000fe40000000f00 */
[----:B------:R-:W-:Y:S01]  /*1f940*/  ISETP.NE.U32.AND P2, PT, RZ, UR4, PT ;  /* 0x00000004ff007c0c */ /* 0x000fe2000bf45070 */
[----:B------:R1:W-:Y:S01]  /*1f950*/  STSM.16.M88.4 [R122], R32 ;  /* 0x000000207a007844 */ /* 0x0003e20000000200 */
[----:B------:R-:W-:Y:S01]  /*1f960*/  LOP3.LUT R134, R134, R135, RZ, 0x3c, !PT ;  /* 0x0000008786867212 */ /* 0x000fe200078e3cff */
[--C-:B------:R-:W-:Y:S01]  /*1f970*/  IMAD.X R135, RZ, RZ, R127.reuse, P3 ;  /* 0x000000ffff877224 */ /* 0x100fe200018e067f */
[----:B------:R-:W-:Y:S01]  /*1f980*/  MOV R112, R30 ;  /* 0x0000001e00707202 */ /* 0x000fe20000000f00 */
[----:B------:R-:W-:Y:S01]  /*1f990*/  STSM.16.M88.4 [R116], R40 ;  /* 0x0000002874007844 */ /* 0x000fe20000000200 */
[----:B------:R-:W-:Y:S01]  /*1f9a0*/  LOP3.LUT R130, R130, R131, RZ, 0x3c, !PT ;  /* 0x0000008382827212 */ /* 0x000fe200078e3cff */
[----:B------:R-:W-:Y:S01]  /*1f9b0*/  IMAD.X R131, RZ, RZ, R127, P6 ;  /* 0x000000ffff837224 */ /* 0x000fe200030e067f */
[----:B------:R-:W-:-:S02]  /*1f9c0*/  MOV R110, R110 ;  /* 0x0000006e006e7202 */ /* 0x000fc40000000f00 */
[----:B------:R-:W-:Y:S02]  /*1f9d0*/  MOV R20, R24 ;  /* 0x0000001800147202 */ /* 0x000fe40000000f00 */
[----:B------:R-:W-:Y:S01]  /*1f9e0*/  MOV R21, R26 ;  /* 0x0000001a00157202 */ /* 0x000fe20000000f00 */
[----:B------:R-:W-:Y:S01]  /*1f9f0*/  STSM.16.M88.4 [R118], R48 ;  /* 0x0000003076007844 */ /* 0x000fe20000000200 */
[----:B------:R-:W-:Y:S02]  /*1fa00*/  MOV R106, R106 ;  /* 0x0000006a006a7202 */ /* 0x000fe40000000f00 */
        /* <DEDUP_REMOVED lines=10> */
[----:B------:R-:W-:Y:S02]  /*1fab0*/  F2FP.F16.F32.PACK_AB R31, R95, R94 ;  /* 0x0000005e5f1f723e */ /* 0x000fe400000000ff */
[----:B------:R-:W-:Y:S01]  /*1fac0*/  ISETP.NE.AND.EX P2, PT, RZ, UR5, PT, P2 ;  /* 0x00000005ff007c0c */ /* 0x000fe2000bf45320 */
[----:B------:R2:W-:Y:S01]  /*1fad0*/  STSM.16.M88.4 [R112], R8 ;  /* 0x0000000870007844 */ /* 0x0005e20000000200 */
[----:B------:R-:W-:Y:S02]  /*1fae0*/  MOV R23, R38 ;  /* 0x0000002600177202 */ /* 0x000fe40000000f00 */
[----:B-1----:R-:W-:Y:S02]  /*1faf0*/  F2FP.F16.F32.PACK_AB R32, R97, R161 ;  /* 0x000000a16120723e */ /* 0x002fe400000000ff */
[----:B------:R-:W-:Y:S02]  /*1fb00*/  F2FP.F16.F32.PACK_AB R33, R99, R98 ;  /* 0x000000626321723e */ /* 0x000fe400000000ff */
[----:B------:R-:W-:-:S02]  /*1fb10*/  F2FP.F16.F32.PACK_AB R34, R101, R162 ;  /* 0x000000a26522723e */ /* 0x000fc400000000ff */
[----:B------:R-:W-:Y:S01]  /*1fb20*/  F2FP.F16.F32.PACK_AB R35, R54, R46 ;  /* 0x0000002e3623723e */ /* 0x000fe200000000ff */
[----:B------:R1:W-:Y:S01]  /*1fb30*/  STSM.16.M88.4 [R110], R12 ;  /* 0x0000000c6e007844 */ /* 0x0003e20000000200 */
[----:B------:R-:W-:Y:S02]  /*1fb40*/  F2FP.F16.F32.PACK_AB R38, R109, R164 ;  /* 0x000000a46d26723e */ /* 0x000fe400000000ff */
[----:B------:R-:W-:Y:S01]  /*1fb50*/  F2FP.F16.F32.PACK_AB R39, R71, R68 ;  /* 0x000000444727723e */ /* 0x000fe200000000ff */
[----:B------:R4:W-:Y:S01]  /*1fb60*/  STSM.16.M88.4 [R106], R24 ;  /* 0x000000186a007844 */ /* 0x0009e20000000200 */
[----:B------:R-:W-:Y:S02]  /*1fb70*/  MOV R134, R134 ;  /* 0x0000008600867202 */ /* 0x000fe40000000f00 */
[----:B--2---:R-:W-:Y:S02]  /*1fb80*/  F2FP.F16.F32.PACK_AB R8, R113, R165 ;  /* 0x000000a57108723e */ /* 0x004fe400000000ff */
[----:B------:R-:W-:-:S02]  /*1fb90*/  F2FP.F16.F32.PACK_AB R9, R75, R72 ;  /* 0x000000484b09723e */ /* 0x000fc400000000ff */
[----:B------:R-:W-:Y:S02]  /*1fba0*/  F2FP.F16.F32.PACK_AB R10, R117, R166 ;  /* 0x000000a6750a723e */ /* 0x000fe400000000ff */
[----:B------:R-:W-:Y:S01]  /*1fbb0*/  F2FP.F16.F32.PACK_AB R11, R79, R76 ;  /* 0x0000004c4f0b723e */ /* 0x000fe200000000ff */
[----:B------:R-:W-:Y:S01]  /*1fbc0*/  STSM.16.M88.4 [R102], R28 ;  /* 0x0000001c66007844 */ /* 0x000fe20000000200 */
[----:B------:R-:W-:Y:S02]  /*1fbd0*/  MOV R130, R130 ;  /* 0x0000008200827202 */ /* 0x000fe40000000f00 */
[----:B-1----:R-:W-:Y:S02]  /*1fbe0*/  F2FP.F16.F32.PACK_AB R12, R121, R167 ;  /* 0x000000a7790c723e */ /* 0x002fe400000000ff */
[----:B------:R-:W-:Y:S02]  /*1fbf0*/  F2FP.F16.F32.PACK_AB R13, R84, R80 ;  /* 0x00000050540d723e */ /* 0x000fe400000000ff */
[----:B------:R-:W-:-:S02]  /*1fc00*/  F2FP.F16.F32.PACK_AB R14, R125, R168 ;  /* 0x000000a87d0e723e */ /* 0x000fc400000000ff */
[----:B------:R-:W-:Y:S01]  /*1fc10*/  F2FP.F16.F32.PACK_AB R15, R92, R88 ;  /* 0x000000585c0f723e */ /* 0x000fe200000000ff */
[----:B------:R1:W-:Y:S01]  /*1fc20*/  STSM.16.M88.4 [R23], R32 ;  /* 0x0000002017007844 */ /* 0x0003e20000000200 */
[----:B------:R-:W-:Y:S01]  /*1fc30*/  IADD3.X R127, RZ, R127, RZ, P1, !PT ;  /* 0x0000007fff7f7210 */ /* 0x000fe20000ffe4ff */
[----:B----4-:R-:W3:Y:S02]  /*1fc40*/  LDC.64 R24, c[0x0][0xc00] ;  /* 0x00030000ff187b82 */ /* 0x010ee40000000a00 */
[----:B------:R-:W-:Y:S01]  /*1fc50*/  STSM.16.M88.4 [R60], R36 ;  /* 0x000000243c007844 */ /* 0x000fe20000000200 */
[----:B------:R-:W-:-:S03]  /*1fc60*/  F2FP.F16.F32.PACK_AB R131, R108, R104 ;  /* 0x000000686c83723e */ /* 0x000fc600000000ff */
[----:B------:R2:W-:Y:S01]  /*1fc70*/  STSM.16.M88.4 [R134], R8 ;  /* 0x0000000886007844 */ /* 0x0005e20000000200 */
[----:B------:R-:W-:-:S03]  /*1fc80*/  MOV R126, R126 ;  /* 0x0000007e007e7202 */ /* 0x000fc60000000f00 */
[----:B------:R4:W-:Y:S01]  /*1fc90*/  STSM.16.M88.4 [R130], R12 ;  /* 0x0000000c82007844 */ /* 0x0009e20000000200 */
[----:B------:R-:W-:Y:S01]  /*1fca0*/  ULDC UR4, c[0x0][0xa88] ;  /* 0x0002a20000047ab9 */ /* 0x000fe20000000800 */
[----:B-1----:R-:W1:Y:S08]  /*1fcb0*/  LDC R23, c[0x0][0xbe8] ;  /* 0x0002fa00ff177b82 */ /* 0x002e700000000800 */
[----:B--2---:R-:W2:Y:S01]  /*1fcc0*/  @P2 LDC.64 R8, c[0x0][0xc08] ;  /* 0x00030200ff082b82 */ /* 0x004ea20000000a00 */
[----:B----4-:R-:W-:-:S05]  /*1fcd0*/  F2FP.F16.F32.PACK_AB R130, R133, R132 ;  /* 0x000000848582723e */ /* 0x010fca00000000ff */
[----:B------:R4:W-:Y:S04]  /*1fce0*/  STSM.16.M88.4 [R20], R128 ;  /* 0x0000008014007844 */ /* 0x0009e80000000200 */
[----:B------:R4:W-:Y:S04]  /*1fcf0*/  STSM.16.M88.4 [R21], R136 ;  /* 0x0000008815007844 */ /* 0x0009e80000000200 */
[----:B------:R4:W-:Y:S01]  /*1fd00*/  STSM.16.M88.4 [R126], R144 ;  /* 0x000000907e007844 */ /* 0x0009e20000000200 */
[----:B------:R-:W-:Y:S02]  /*1fd10*/  IMAD.U32 R80, RZ, RZ, UR4 ;  /* 0x00000004ff507e24 */ /* 0x000fe4000f8e00ff */
[C---:B---3--:R-:W-:Y:S01]  /*1fd20*/  IMAD.WIDE R24, R170.reuse, 0x4, R24 ;  /* 0x00000004aa187825 */ /* 0x048fe200078e0218 */
[----:B------:R-:W-:Y:S03]  /*1fd30*/  BAR.SYNC.DEFER_BLOCKING 0x1, 0x100 ;  /* 0x0044000000007b1d */ /* 0x000fe60000010000 */
[----:B--2---:R-:W-:-:S03]  /*1fd40*/  @P2 IMAD.WIDE R8, R170, 0x4, R8 ;  /* 0x00000004aa082825 */ /* 0x004fc600078e0208 */
[----:B------:R4:W5:Y:S04]  /*1fd50*/  @P0 LDG.E R2, desc[UR60][R24.64] ;  /* 0x0000003c18020981 */ /* 0x000968000c1e1900 */
[----:B------:R4:W5:Y:S01]  /*1fd60*/  @P2 LDG.E R80, desc[UR60][R8.64] ;  /* 0x0000003c08502981 */ /* 0x000962000c1e1900 */
[----:B-1----:R-:W-:-:S13]  /*1fd70*/  ISETP.NE.AND P1, PT, R23, 0x1, PT ;  /* 0x000000011700780c */ /* 0x002fda0003f25270 */
[----:B------:R-:W1:Y:S08]  /*1fd80*/  @P1 LDC R4, c[0x0][0xbec] ;  /* 0x0002fb00ff041b82 */ /* 0x000e700000000800 */
[----:B------:R-:W2:Y:S01]  /*1fd90*/  @P1 LDC R13, c[0x0][0xbf0] ;  /* 0x0002fc00ff0d1b82 */ /* 0x000ea20000000800 */
[----:B----4-:R-:W-:Y:S05]  /*1fda0*/  @P2 BRA `(.L_x_2022) ;  /* 0x0000000000102947 */ /* 0x010fea0003800000 */
[----:B------:R-:W-:Y:S05]  /*1fdb0*/  @!P0 BRA `(.L_x_2022) ;  /* 0x00000000000c8947 */ /* 0x000fea0003800000 */
[----:B------:R-:W3:Y:S04]  /*1fdc0*/  LDG.E R3, desc[UR60][R24.64] ;  /* 0x0000003c18037981 */ /* 0x000ee8000c1e1900 */
[----:B-----5:R-:W3:Y:S02]  /*1fdd0*/  LDG.E R80, desc[UR60][R24.64+0x4] ;  /* 0x0000043c18507981 */ /* 0x020ee4000c1e1900 */
[----:B---3--:R-:W-:-:S07]  /*1fde0*/  IMAD.IADD R80, R80, 0x1, -R3 ;  /* 0x0000000150507824 */ /* 0x008fce00078e0a03 */
.L_x_2022:
[----:B------:R-:W3:Y:S01]  /*1fdf0*/  LDL R3, [R1+0x4c] ;  /* 0x00004c0001037983 */ /* 0x000ee20000100800 */
[----:B------:R-:W-:-:S03]  /*1fe00*/  ULDC.64 UR4, c[0x0][0xb90] ;  /* 0x0002e40000047ab9 */ /* 0x000fc60000000a00 */
[----:B------:R-:W4:Y:S01]  /*1fe10*/  LDL R82, [R1+0x58] ;  /* 0x0000580001527983 */ /* 0x000f220000100800 */
[----:B------:R-:W-:Y:S01]  /*1fe20*/  IMAD.SHL.U32 R10, R218, 0x40, RZ ;  /* 0x00000040da0a7824 */ /* 0x000fe200078e00ff */
[----:B------:R-:W-:Y:S02]  /*1fe30*/  SHF.R.S32.HI R20, RZ, 0x1f, R170 ;  /* 0x0000001fff147819 */ /* 0x000fe400000114aa */
[----:B------:R-:W-:Y:S01]  /*1fe40*/  SEL R21, R170, RZ, !P0 ;  /* 0x000000ffaa157207 */ /* 0x000fe20004000000 */
[----:B------:R-:W2:Y:S01]  /*1fe50*/  LDL.LU R86, [R1+0x60] ;  /* 0x0000600001567983 */ /* 0x000ea20000300800 */
[----:B-----5:R-:W-:Y:S01]  /*1fe60*/  IMAD R80, R80, R23, RZ ;  /* 0x0000001750507224 */ /* 0x020fe200078e02ff */
[----:B------:R-:W0:Y:S02]  /*1fe70*/  @P1 LDC R83, c[0x0][0xbec] ;  /* 0x0002fb00ff531b82 */ /* 0x000e240000000800 */
[----:B------:R-:W3:Y:S01]  /*1fe80*/  LDL.LU R84, [R1+0x34] ;  /* 0x0000340001547983 */ /* 0x000ee20000300800 */
[----:B------:R-:W-:-:S03]  /*1fe90*/  SEL R20, R20, RZ, !P0 ;  /* 0x000000ff14147207 */ /* 0x000fc60004000000 */
[----:B------:R-:W4:Y:S02]  /*1fea0*/  LDL R26, [R1+0xac] ;  /* 0x0000ac00011a7983 */ /* 0x000f240000100800 */
[----:B------:R-:W0:Y:S02]  /*1feb0*/  @P1 LDC R85, c[0x0][0xbf0] ;  /* 0x0002fc00ff551b82 */ /* 0x000e240000000800 */
[----:B------:R-:W4:Y:S04]  /*1fec0*/  LDL R14, [R1+0x88] ;  /* 0x00008800010e7983 */ /* 0x000f280000100800 */
[----:B------:R0:W5:Y:S04]  /*1fed0*/  LDL R89, [R1+0x2c] ;  /* 0x00002c0001597983 */ /* 0x0001680000100800 */
[----:B------:R0:W5:Y:S04]  /*1fee0*/  LDL R92, [R1+0x7c] ;  /* 0x00007c00015c7983 */ /* 0x0001680000100800 */
[----:B------:R0:W5:Y:S04]  /*1fef0*/  LDL R91, [R1+0x6c] ;  /* 0x00006c00015b7983 */ /* 0x0001680000100800 */
[----:B------:R0:W5:Y:S04]  /*1ff00*/  LDL R90, [R1+0x74] ;  /* 0x00007400015a7983 */ /* 0x0001680000100800 */
[----:B------:R0:W5:Y:S01]  /*1ff10*/  LDL R88, [R1+0x70] ;  /* 0x0000700001587983 */ /* 0x0001620000100800 */
[----:B--2---:R-:W-:Y:S01]  /*1ff20*/  SHF.R.S32.HI R60, RZ, 0x1f, R86 ;  /* 0x0000001fff3c7819 */ /* 0x004fe20000011456 */
[----:B---3--:R-:W-:Y:S01]  /*1ff30*/  IMAD.IADD R25, R3, 0x1, R84 ;  /* 0x0000000103197824 */ /* 0x008fe200078e0254 */
[----:B------:R-:W-:-:S03]  /*1ff40*/  SHF.R.S32.HI R3, RZ, 0x1f, R2 ;  /* 0x0000001fff037819 */ /* 0x000fc60000011402 */
[----:B------:R-:W-:Y:S02]  /*1ff50*/  IMAD R8, R60, UR4, RZ ;  /* 0x000000043c087c24 */ /* 0x000fe4000f8e02ff */
[----:B-1----:R-:W-:Y:S01]  /*1ff60*/  @P1 IMAD.HI.U32 R4, R25, R4, RZ ;  /* 0x0000000419041227 */ /* 0x002fe200078e00ff */
[----:B------:R-:W-:-:S03]  /*1ff70*/  MOV R11, R25 ;  /* 0x00000019000b7202 */ /* 0x000fc60000000f00 */
[C---:B------:R-:W-:Y:S01]  /*1ff80*/  IMAD R15, R86.reuse, UR5, R8 ;  /* 0x00000005560f7c24 */ /* 0x040fe2000f8e0208 */
[----:B------:R-:W-:Y:S01]  /*1ff90*/  @P1 SHF.R.U32.HI R11, RZ, R13, R4 ;  /* 0x0000000dff0b1219 */ /* 0x000fe20000011604 */
[----:B------:R-:W-:Y:S01]  /*1ffa0*/  IMAD.WIDE.U32 R8, R86, UR4, R2 ;  /* 0x0000000456087c25 */ /* 0x000fe2000f8e0002 */
[----:B------:R-:W-:-:S03]  /*1ffb0*/  ULDC.64 UR4, c[0x0][0xb98] ;  /* 0x0002e60000047ab9 */ /* 0x000fc60000000a00 */
[----:B----4-:R-:W-:Y:S02]  /*1ffc0*/  IMAD R13, R82, 0x8, R10 ;  /* 0x00000008520d7824 */ /* 0x010fe400078e020a */
[----:B------:R-:W-:Y:S02]  /*1ffd0*/  IMAD.IADD R9, R9, 0x1, R15 ;  /* 0x0000000109097824 */ /* 0x000fe400078e020f */
[----:B------:R-:W-:Y:S02]  /*1ffe0*/  IMAD.MOV R10, RZ, RZ, -R11 ;  /* 0x000000ffff0a7224 */ /* 0x000fe400078e0a0b */
[----:B------:R-:W-:-:S04]  /*1fff0*/  IMAD.WIDE R6, R13, 0x2, R6 ;  /* 0x000000020d067825 */ /* 0x000fc800078e0206 */
[----:B------:R-:W-:Y:S02]  /*20000*/  IMAD R4, R20, UR4, RZ ;  /* 0x0000000414047c24 */ /* 0x000fe4000f8e02ff */
        /* <DEDUP_REMOVED lines=15> */
[----:B------:R-:W-:Y:S02]  /*20100*/  ULDC.64 UR4, c[0x0][0xaa0] ;  /* 0x0002a80000047ab9 */ /* 0x000fe40000000a00 */
[----:B------:R-:W-:-:S04]  /*20110*/  IMAD R3, R3, UR4, RZ ;  /* 0x0000000403037c24 */ /* 0x000fc8000f8e02ff */
[C---:B------:R-:W-:Y:S02]  /*20120*/  IMAD R81, R2.reuse, UR5, R3 ;  /* 0x0000000502517c24 */ /* 0x040fe4000f8e0203 */
[----:B------:R-:W-:Y:S01]  /*20130*/  IMAD.WIDE.U32 R2, R2, UR4, RZ ;  /* 0x0000000402027c25 */ /* 0x000fe2000f8e00ff */
[----:B------:R-:W-:-:S03]  /*20140*/  ULDC.64 UR4, c[0x0][0xae8] ;  /* 0x0002ba0000047ab9 */ /* 0x000fc60000000a00 */
[----:B------:R-:W-:Y:S02]  /*20150*/  IMAD.IADD R3, R3, 0x1, R81 ;  /* 0x0000000103037824 */ /* 0x000fe400078e0251 */
[----:B------:R-:W-:Y:S02]  /*20160*/  IMAD R60, R60, UR4, RZ ;  /* 0x000000043c3c7c24 */ /* 0x000fe4000f8e02ff */
[----:B------:R-:W-:-:S04]  /*20170*/  IMAD.WIDE.U32 R2, R86, UR4, R2 ;  /* 0x0000000456027c25 */ /* 0x000fc8000f8e0002 */
[----:B------:R-:W-:Y:S01]  /*20180*/  IMAD R81, R86, UR5, R60 ;  /* 0x0000000556517c24 */ /* 0x000fe2000f8e023c */
[C---:B------:R-:W-:Y:S01]  /*20190*/  IADD3 R25, P5, R6.reuse, 0x1000, RZ ;  /* 0x0000100006197810 */ /* 0x040fe20007fbe0ff */
[----:B------:R1:W5:Y:S01]  /*201a0*/  LDL R86, [R1+0x30] ;  /* 0x0000300001567983 */ /* 0x0003620000100800 */
[----:B------:R-:W-:Y:S01]  /*201b0*/  IADD3 R33, P2, R6, 0x5000, RZ ;  /* 0x0000500006217810 */ /* 0x000fe20007f5e0ff */
[----:B------:R-:W-:Y:S01]  /*201c0*/  IMAD.IADD R31, R26, 0x1, R84 ;  /* 0x000000011a1f7824 */ /* 0x000fe200078e0254 */
[----:B------:R-:W-:Y:S01]  /*201d0*/  LOP3.LUT R8, R25, 0x380, RZ, 0xc0, !PT ;  /* 0x0000038019087812 */ /* 0x000fe200078ec0ff */
[----:B------:R-:W-:Y:S01]  /*201e0*/  SHFL.IDX PT, R50, R4, RZ, 0x1c1f ;  /* 0x001c1fff04327589 */ /* 0x000fe200000e0000 */
[----:B------:R-:W-:Y:S01]  /*201f0*/  IADD3 R9, P4, R6, 0x2000, RZ ;  /* 0x0000200006097810 */ /* 0x000fe20007f9e0ff */
[----:B------:R-:W-:Y:S01]  /*20200*/  ULDC.64 UR4, c[0x0][0xaf0] ;  /* 0x0002bc0000047ab9 */ /* 0x000fe20000000a00 */
[----:B------:R-:W-:-:S04]  /*20210*/  SHF.R.U64 R8, R8, 0x3, RZ ;  /* 0x0000000308087819 */ /* 0x000fc800000012ff */
[----:B------:R-:W-:Y:S02]  /*20220*/  LOP3.LUT R8, R8, R25, RZ, 0x3c, !PT ;  /* 0x0000001908087212 */ /* 0x000fe400078e3cff */
[----:B------:R-:W-:-:S04]  /*20230*/  IADD3 R25, P0, R6, 0x3000, RZ ;  /* 0x0000300006197810 */ /* 0x000fc80007f1e0ff */
[----:B------:R-:W-:Y:S02]  /*20240*/  LOP3.LUT R24, R25, 0x380, RZ, 0xc0, !PT ;  /* 0x0000038019187812 */ /* 0x000fe400078ec0ff */
[----:B------:R-:W-:Y:S02]  /*20250*/  LOP3.LUT R32, R33, 0x380, RZ, 0xc0, !PT ;  /* 0x0000038021207812 */ /* 0x000fe400078ec0ff */
[----:B------:R-:W-:Y:S02]  /*20260*/  SHF.R.U64 R24, R24, 0x3, RZ ;  /* 0x0000000318187819 */ /* 0x000fe400000012ff */
[----:B------:R-:W-:Y:S02]  /*20270*/  SHF.R.U64 R32, R32, 0x3, RZ ;  /* 0x0000000320207819 */ /* 0x000fe400000012ff */
[----:B------:R-:W-:Y:S01]  /*20280*/  LOP3.LUT R24, R24, R25, RZ, 0x3c, !PT ;  /* 0x0000001918187212 */ /* 0x000fe200078e3cff */
[----:B------:R-:W-:Y:S01]  /*20290*/  IMAD.X R25, RZ, RZ, R7, P0 ;  /* 0x000000ffff197224 */ /* 0x000fe200000e0607 */
[----:B------:R-:W-:-:S02]  /*202a0*/  IADD3 R49, P0, R6, 0x9000, RZ ;  /* 0x0000900006317810 */ /* 0x000fc40007f1e0ff */
[----:B------:R-:W-:Y:S02]  /*202b0*/  LOP3.LUT R32, R32, R33, RZ, 0x3c, !PT ;  /* 0x0000002120207212 */ /* 0x000fe400078e3cff */
[----:B------:R-:W-:Y:S02]  /*202c0*/  IADD3.X R33, RZ, R7, RZ, P2, !PT ;  /* 0x00000007ff217210 */ /* 0x000fe400017fe4ff */
[----:B------:R-:W-:Y:S02]  /*202d0*/  LOP3.LUT R48, R49, 0x380, RZ, 0xc0, !PT ;  /* 0x0000038031307812 */ /* 0x000fe400078ec0ff */
[----:B------:R-:W-:Y:S01]  /*202e0*/  IADD3 R57, P2, R6, 0xb000, RZ ;  /* 0x0000b00006397810 */ /* 0x000fe20007f5e0ff */
[----:B------:R-:W2:Y:S01]  /*202f0*/  SHFL.IDX PT, R51, R10, RZ, 0x1c1f ;  /* 0x001c1fff0a337589 */ /* 0x000ea200000e0000 */
[----:B------:R-:W-:Y:S02]  /*20300*/  SHF.R.U64 R48, R48, 0x3, RZ ;  /* 0x0000000330307819 */ /* 0x000fe400000012ff */
[----:B------:R-:W-:-:S02]  /*20310*/  LOP3.LUT R56, R57, 0x380, RZ, 0xc0, !PT ;  /* 0x0000038039387812 */ /* 0x000fc400078ec0ff */
[----:B------:R-:W-:Y:S02]  /*20320*/  LOP3.LUT R48, R48, R49, RZ, 0x3c, !PT ;  /* 0x0000003130307212 */ /* 0x000fe400078e3cff */
[----:B------:R-:W-:Y:S02]  /*20330*/  SHF.R.U64 R56, R56, 0x3, RZ ;  /* 0x0000000338387819 */ /* 0x000fe400000012ff */
[----:B------:R-:W-:Y:S02]  /*20340*/  IADD3 R29, P3, R6, 0x4000, RZ ;  /* 0x00004000061d7810 */ /* 0x000fe40007f7e0ff */
[----:B------:R-:W-:Y:S02]  /*20350*/  IADD3.X R49, RZ, R7, RZ, P0, !PT ;  /* 0x00000007ff317210 */ /* 0x000fe400007fe4ff */
[----:B------:R-:W-:Y:S02]  /*20360*/  LOP3.LUT P0, RZ, R14, 0x3, RZ, 0xc0, !PT ;  /* 0x000000030eff7812 */ /* 0x000fe4000780c0ff */
[----:B------:R-:W-:-:S02]  /*20370*/  LOP3.LUT R12, R9, 0x380, RZ, 0xc0, !PT ;  /* 0x00000380090c7812 */ /* 0x000fc400078ec0ff */
[----:B------:R-:W-:Y:S01]  /*20380*/  LOP3.LUT R56, R56, R57, RZ, 0x3c, !PT ;  /* 0x0000003938387212 */ /* 0x000fe200078e3cff */
[--C-:B------:R-:W-:Y:S01]  /*20390*/  IMAD.X R57, RZ, RZ, R7.reuse, P2 ;  /* 0x000000ffff397224 */ /* 0x100fe200010e0607 */
[----:B------:R-:W-:Y:S02]  /*203a0*/  LOP3.LUT R28, R29, 0x380, RZ, 0xc0, !PT ;  /* 0x000003801d1c7812 */ /* 0x000fe400078ec0ff */
[----:B------:R-:W-:Y:S02]  /*203b0*/  ISETP.GE.OR P2, PT, R31, R80, P0 ;  /* 0x000000501f00720c */ /* 0x000fe40000746670 */
[----:B------:R-:W-:Y:S02]  /*203c0*/  SHF.R.U64 R12, R12, 0x3, RZ ;  /* 0x000000030c0c7819 */ /* 0x000fe400000012ff */
[----:B------:R-:W-:Y:S01]  /*203d0*/  SHF.R.U64 R28, R28, 0x3, RZ ;  /* 0x000000031c1c7819 */ /* 0x000fe200000012ff */
[--C-:B------:R-:W-:Y:S01]  /*203e0*/  IMAD.X R13, RZ, RZ, R7.reuse, P4 ;  /* 0x000000ffff0d7224 */ /* 0x100fe200020e0607 */
[----:B------:R-:W-:Y:S01]  /*203f0*/  LOP3.LUT R12, R12, R9, RZ, 0x3c, !PT ;  /* 0x000000090c0c7212 */ /* 0x000fe200078e3cff */
[--C-:B------:R-:W-:Y:S01]  /*20400*/  IMAD.X R9, RZ, RZ, R7.reuse, P5 ;  /* 0x000000ffff097224 */ /* 0x100fe200028e0607 */
[----:B------:R-:W-:Y:S01]  /*20410*/  LOP3.LUT R28, R28, R29, RZ, 0x3c, !PT ;  /* 0x0000001d1c1c7212 */ /* 0x000fe200078e3cff */
[----:B------:R-:W-:Y:S01]  /*20420*/  IMAD.X R29, RZ, RZ, R7, P3 ;  /* 0x000000ffff1d7224 */ /* 0x000fe200018e0607 */
[----:B------:R-:W-:-:S02]  /*20430*/  IADD3 R37, P6, R6, 0x6000, RZ ;  /* 0x0000600006257810 */ /* 0x000fc40007fde0ff */
[C---:B------:R-:W-:Y:S02]  /*20440*/  IADD3 R41, P5, R6.reuse, 0x7000, RZ ;  /* 0x0000700006297810 */ /* 0x040fe40007fbe0ff */
[C---:B------:R-:W-:Y:S02]  /*20450*/  IADD3 R45, P4, R6.reuse, 0x8000, RZ ;  /* 0x00008000062d7810 */ /* 0x040fe40007f9e0ff */
[----:B------:R-:W-:Y:S01]  /*20460*/  IADD3 R53, P3, R6, 0xa000, RZ ;  /* 0x0000a00006357810 */ /* 0x000fe20007f7e0ff */
[----:B--2---:R2:W-:Y:S01]  /*20470*/  @!P2 ST.E desc[UR60][R50.64], R0 ;  /* 0x000000003200a985 */ /* 0x0045e2000c10193c */
[----:B------:R-:W-:Y:S02]  /*20480*/  LOP3.LUT R36, R37, 0x380, RZ, 0xc0, !PT ;  /* 0x0000038025247812 */ /* 0x000fe400078ec0ff */
[----:B------:R-:W-:Y:S02]  /*20490*/  LOP3.LUT R40, R41, 0x380, RZ, 0xc0, !PT ;  /* 0x0000038029287812 */ /* 0x000fe400078ec0ff */
[----:B------:R-:W-:-:S02]  /*204a0*/  LOP3.LUT R44, R45, 0x380, RZ, 0xc0, !PT ;  /* 0x000003802d2c7812 */ /* 0x000fc400078ec0ff */
[----:B------:R-:W-:Y:S01]  /*204b0*/  LOP3.LUT R52, R53, 0x380, RZ, 0xc0, !PT ;  /* 0x0000038035347812 */ /* 0x000fe200078ec0ff */
[----:B------:R3:W-:Y:S01]  /*204c0*/  SHFL.IDX PT, R54, R4, 0x1, 0x1c1f ;  /* 0x003c1f0004367f89 */ /* 0x0007e200000e0000 */
[----:B------:R-:W-:Y:S01]  /*204d0*/  SHF.R.U64 R36, R36, 0x3, RZ ;  /* 0x0000000324247819 */ /* 0x000fe200000012ff */
[----:B--2---:R-:W-:Y:S01]  /*204e0*/  IMAD R0, R82, 0x20, R218 ;  /* 0x0000002052007824 */ /* 0x004fe200078e02da */
[----:B------:R-:W-:Y:S01]  /*204f0*/  SHF.R.U64 R40, R40, 0x3, RZ ;  /* 0x0000000328287819 */ /* 0x000fe200000012ff */
[----:B------:R-:W2:Y:S01]  /*20500*/  SHFL.IDX PT, R55, R10, 0x1, 0x1c1f ;  /* 0x003c1f000a377f89 */ /* 0x000ea200000e0000 */
[----:B------:R-:W-:Y:S02]  /*20510*/  SHF.R.U64 R44, R44, 0x3, RZ ;  /* 0x000000032c2c7819 */ /* 0x000fe400000012ff */
[----:B------:R-:W-:Y:S02]  /*20520*/  SHF.R.U64 R52, R52, 0x3, RZ ;  /* 0x0000000334347819 */ /* 0x000fe400000012ff */
[----:B------:R-:W-:-:S02]  /*20530*/  IADD3 R82, R84, R0, RZ ;  /* 0x0000000054527210 */ /* 0x000fc40007ffe0ff */
[----:B------:R-:W-:Y:S01]  /*20540*/  LOP3.LUT R36, R36, R37, RZ, 0x3c, !PT ;  /* 0x0000002524247212 */ /* 0x000fe200078e3cff */
[--C-:B------:R-:W-:Y:S01]  /*20550*/  IMAD.X R37, RZ, RZ, R7.reuse, P6 ;  /* 0x000000ffff257224 */ /* 0x100fe200030e0607 */
[----:B------:R-:W-:Y:S01]  /*20560*/  LOP3.LUT R40, R40, R41, RZ, 0x3c, !PT ;  /* 0x0000002928287212 */ /* 0x000fe200078e3cff */
[--C-:B------:R-:W-:Y:S01]  /*20570*/  IMAD.X R41, RZ, RZ, R7.reuse, P5 ;  /* 0x000000ffff297224 */ /* 0x100fe200028e0607 */
[----:B------:R-:W-:Y:S01]  /*20580*/  LOP3.LUT R44, R44, R45, RZ, 0x3c, !PT ;  /* 0x0000002d2c2c7212 */ /* 0x000fe200078e3cff */
[--C-:B------:R-:W-:Y:S01]  /*20590*/  IMAD.X R45, RZ, RZ, R7.reuse, P4 ;  /* 0x000000ffff2d7224 */ /* 0x100fe200020e0607 */
[----:B------:R-:W-:Y:S01]  /*205a0*/  LOP3.LUT R52, R52, R53, RZ, 0x3c, !PT ;  /* 0x0000003534347212 */ /* 0x000fe200078e3cff */
[----:B------:R-:W-:Y:S01]  /*205b0*/  VIADD R11, R31, 0x8 ;  /* 0x000000081f0b7836 */ /* 0x000fe20000000000 */
[C---:B------:R-:W-:Y:S01]  /*205c0*/  IADD3 R65, P6, R6.reuse, 0xc000, RZ ;  /* 0x0000c00006417810 */ /* 0x040fe20007fde0ff */
[----:B------:R-:W-:Y:S01]  /*205d0*/  IMAD.X R53, RZ, RZ, R7, P3 ;  /* 0x000000ffff357224 */ /* 0x000fe200018e0607 */
[----:B------:R-:W-:-:S02]  /*205e0*/  IADD3 R69, P5, R6, 0xd000, RZ ;  /* 0x0000d00006457810 */ /* 0x000fc40007fbe0ff */
[----:B------:R-:W-:Y:S01]  /*205f0*/  IADD3 R73, P4, R6, 0xe000, RZ ;  /* 0x0000e00006497810 */ /* 0x000fe20007f9e0ff */
[----:B0-----:R-:W-:Y:S01]  /*20600*/  @P1 IMAD.HI.U32 R0, R82, R83, RZ ;  /* 0x0000005352001227 */ /* 0x001fe200078e00ff */
[C---:B------:R-:W-:Y:S02]  /*20610*/  IADD3 R15, P3, R6.reuse, 0xf000, RZ ;  /* 0x0000f000060f7810 */ /* 0x040fe40007f7e0ff */
[----:B------:R-:W-:Y:S01]  /*20620*/  LOP3.LUT R64, R65, 0x380, RZ, 0xc0, !PT ;  /* 0x0000038041407812 */ /* 0x000fe200078ec0ff */
[----:B------:R-:W-:Y:S01]  /*20630*/  IMAD.IADD R3, R3, 0x1, R81 ;  /* 0x0000000103037824 */ /* 0x000fe200078e0251 */
[----:B------:R-:W-:Y:S02]  /*20640*/  LOP3.LUT R68, R69, 0x380, RZ, 0xc0, !PT ;  /* 0x0000038045447812 */ /* 0x000fe400078ec0ff */
[----:B------:R-:W-:Y:S01]  /*20650*/  LOP3.LUT R72, R73, 0x380, RZ, 0xc0, !PT ;  /* 0x0000038049487812 */ /* 0x000fe200078ec0ff */
[----:B------:R-:W-:Y:S01]  /*20660*/  IMAD.MOV.U32 R81, RZ, RZ, R82 ;  /* 0x000000ffff517224 */ /* 0x000fe200078e0052 */
[----:B------:R-:W-:-:S02]  /*20670*/  LOP3.LUT R27, R6, 0x380, RZ, 0xc0, !PT ;  /* 0x00000380061b7812 */ /* 0x000fc400078ec0ff */
[----:B------:R-:W-:Y:S02]  /*20680*/  ISETP.GE.OR P0, PT, R11, R80, P0 ;  /* 0x000000500b00720c */ /* 0x000fe40000706670 */
[----:B---3--:R-:W-:Y:S01]  /*20690*/  LOP3.LUT R4, R15, 0x380, RZ, 0xc0, !PT ;  /* 0x000003800f047812 */ /* 0x008fe200078ec0ff */
[----:B------:R-:W-:Y:S01]  /*206a0*/  IMAD R20, R20, UR4, RZ ;  /* 0x0000000414147c24 */ /* 0x000fe2000f8e02ff */
[----:B------:R-:W-:Y:S02]  /*206b0*/  @P1 SHF.R.U32.HI R81, RZ, R85, R0 ;  /* 0x00000055ff511219 */ /* 0x000fe40000011600 */
[----:B------:R-:W-:Y:S02]  /*206c0*/  SHF.R.U64 R64, R64, 0x3, RZ ;  /* 0x0000000340407819 */ /* 0x000fe400000012ff */
[----:B------:R-:W-:Y:S02]  /*206d0*/  SHF.R.U64 R68, R68, 0x3, RZ ;  /* 0x0000000344447819 */ /* 0x000fe400000012ff */
[----:B------:R-:W-:-:S02]  /*206e0*/  SHF.R.U64 R72, R72, 0x3, RZ ;  /* 0x0000000348487819 */ /* 0x000fc400000012ff */
[----:B------:R-:W-:Y:S02]  /*206f0*/  SHF.R.U64 R27, R27, 0x3, RZ ;  /* 0x000000031b1b7819 */ /* 0x000fe400000012ff */
[----:B------:R-:W-:Y:S01]  /*20700*/  SHF.R.U64 R4, R4, 0x3, RZ ;  /* 0x0000000304047819 */ /* 0x000fe200000012ff */
[----:B------:R-:W-:Y:S01]  /*20710*/  IMAD R83, R21, UR5, R20 ;  /* 0x0000000515537c24 */ /* 0x000fe2000f8e0214 */
        /* <DEDUP_REMOVED lines=9> */
[----:B------:R-:W-:Y:S01]  /*207b0*/  IMAD.WIDE.U32 R2, R21, UR4, R2 ;  /* 0x0000000415027c25 */ /* 0x000fe2000f8e0002 */
[----:B------:R-:W-:Y:S01]  /*207c0*/  IADD3.X R69, RZ, R7, RZ, P5, !PT ;  /* 0x00000007ff457210 */ /* 0x000fe20002ffe4ff */
[----:B------:R-:W-:Y:S01]  /*207d0*/  ULDC.64 UR4, c[0x0][0xae0] ;  /* 0x0002b80000047ab9 */ /* 0x000fe20000000a00 */
[----:B------:R-:W-:Y:S01]  /*207e0*/  LOP3.LUT R76, R4, R15, RZ, 0x3c, !PT ;  /* 0x0000000f044c7212 */ /* 0x000fe200078e3cff */
[----:B------:R-:W-:-:S02]  /*207f0*/  IMAD R0, R0, UR4, RZ ;  /* 0x0000000400007c24 */ /* 0x000fc4000f8e02ff */
[----:B------:R-:W-:Y:S01]  /*20800*/  IMAD R23, R23, R20, R82 ;  /* 0x0000001417177224 */ /* 0x000fe200078e0252 */
[----:B--2---:R0:W-:Y:S01]  /*20810*/  @!P0 ST.E desc[UR60][R54.64], R5 ;  /* 0x0000000536008985 */ /* 0x0041e2000c10193c */
[----:B------:R-:W-:Y:S02]  /*20820*/  IMAD.IADD R3, R3, 0x1, R83 ;  /* 0x0000000103037824 */ /* 0x000fe400078e0253 */
[----:B------:R-:W-:Y:S01]  /*20830*/  IMAD R21, R81, UR5, R0 ;  /* 0x0000000551157c24 */ /* 0x000fe2000f8e0200 */
[----:B------:R-:W5:Y:S01]  /*20840*/  LD.E.128 R8, desc[UR60][R8.64] ;  /* 0x0000003c08087980 */ /* 0x000f62000c101d00 */
[----:B------:R-:W-:-:S03]  /*20850*/  SHF.R.S32.HI R0, RZ, 0x1f, R23 ;  /* 0x0000001fff007819 */ /* 0x000fc60000011417 */
[----:B------:R-:W5:Y:S01]  /*20860*/  LD.E.128 R12, desc[UR60][R12.64] ;  /* 0x0000003c0c0c7980 */ /* 0x000f62000c101d00 */
[----:B------:R-:W-:Y:S01]  /*20870*/  IMAD.WIDE.U32 R2, R81, UR4, R2 ;  /* 0x0000000451027c25 */ /* 0x000fe2000f8e0002 */
[----:B------:R-:W-:Y:S02]  /*20880*/  ULDC.64 UR4, c[0x0][0xad8] ;  /* 0x0002b60000047ab9 */ /* 0x000fe40000000a00 */
[----:B0-----:R-:W5:Y:S04]  /*20890*/  LD.E.128 R4, desc[UR60][R6.64] ;  /* 0x0000003c06047980 */ /* 0x001f68000c101d00 */
        /* <DEDUP_REMOVED lines=18> */
[----:B0-----:R-:W0:Y:S01]  /*209c0*/  FENCE.VIEW.ASYNC.S ;  /* 0x00000000000073c6 */ /* 0x001e220000000000 */
[----:B------:R-:W-:-:S02]  /*209d0*/  IMAD.IADD R3, R3, 0x1, R21 ;  /* 0x0000000103037824 */ /* 0x000fc400078e0215 */
[----:B------:R-:W-:Y:S01]  /*209e0*/  IMAD R0, R0, UR4, RZ ;  /* 0x0000000400007c24 */ /* 0x000fe2000f8e02ff */
[----:B------:R-:W-:Y:S01]  /*209f0*/  IADD3 R87, R218, R84, RZ ;  /* 0x00000054da577210 */ /* 0x000fe20007ffe0ff */
[----:B------:R-:W-:-:S04]  /*20a00*/  IMAD.WIDE.U32 R2, R23, UR4, R2 ;  /* 0x0000000417027c25 */ /* 0x000fc8000f8e0002 */
[----:B------:R-:W-:Y:S01]  /*20a10*/  IMAD R81, R23, UR5, R0 ;  /* 0x0000000517517c24 */ /* 0x000fe2000f8e0200 */
[C---:B------:R-:W-:Y:S01]  /*20a20*/  ISETP.GE.AND P2, PT, R87.reuse, R80, PT ;  /* 0x000000505700720c */ /* 0x040fe20003f46270 */
[----:B------:R-:W-:Y:S01]  /*20a30*/  ULDC.64 UR4, c[0x0][0xa80] ;  /* 0x0002a00000047ab9 */ /* 0x000fe20000000a00 */
[----:B------:R-:W-:Y:S01]  /*20a40*/  VIADD R0, R16, 0x30820 ;  /* 0x0003082010007836 */ /* 0x000fe20000000000 */
[C---:B------:R-:W-:Y:S01]  /*20a50*/  LEA R23, P3, R2.reuse, UR4, 0x1 ;  /* 0x0000000402177c11 */ /* 0x040fe2000f8608ff */
[----:B------:R-:W-:Y:S01]  /*20a60*/  VIADD R21, R87, 0x20 ;  /* 0x0000002057157836 */ /* 0x000fe20000000000 */
[----:B------:R-:W-:Y:S02]  /*20a70*/  IADD3 R3, R3, R81, RZ ;  /* 0x0000005103037210 */ /* 0x000fe40007ffe0ff */
[----:B------:R-:W-:Y:S02]  /*20a80*/  PRMT R0, RZ, 0x654, R0 ;  /* 0x00000654ff007816 */ /* 0x000fe40000000000 */
[----:B------:R-:W-:-:S02]  /*20a90*/  LEA.HI.X R60, R2, UR5, R3, 0x1, P3 ;  /* 0x00000005023c7c11 */ /* 0x000fc400098f0c03 */
[-C--:B------:R-:W-:Y:S01]  /*20aa0*/  ISETP.GE.AND P1, PT, R21, R80.reuse, PT ;  /* 0x000000501500720c */ /* 0x080fe20003f26270 */
[----:B------:R-:W-:Y:S01]  /*20ab0*/  VIADD R21, R87, 0x40 ;  /* 0x0000004057157836 */ /* 0x000fe20000000000 */
[----:B0-----:R1:W0:Y:S01]  /*20ac0*/  SHFL.IDX PT, R85, R23, RZ, 0x181f ;  /* 0x00181fff17557589 */ /* 0x00122200000e0000 */
[----:B------:R1:W-:Y:S01]  /*20ad0*/  SYNCS.ARRIVE.TRANS64.RED.A1T0 RZ, [R0+URZ], RZ ;  /* 0x000000ff00ff79a7 */ /* 0x0003e2000810043f */
[----:B------:R-:W-:Y:S02]  /*20ae0*/  BSSY B1, `(.L_x_2023) ;  /* 0x0000015000017945 */ /* 0x000fe40003800000 */
[----:B------:R1:W2:Y:S01]  /*20af0*/  SHFL.IDX PT, R81, R60, RZ, 0x181f ;  /* 0x00181fff3c517589 */ /* 0x0002a200000e0000 */
[----:B------:R-:W-:Y:S01]  /*20b00*/  ISETP.GE.AND P0, PT, R21, R80, PT ;  /* 0x000000501500720c */ /* 0x000fe20003f06270 */
[----:B------:R-:W-:-:S12]  /*20b10*/  @P2 BRA `(.L_x_2024) ;  /* 0x0000000000442947 */ /* 0x000fd80003800000 */
[----:B------:R-:W-:Y:S02]  /*20b20*/  ULDC UR4, c[0x0][0xac8] ;  /* 0x0002b20000047ab9 */ /* 0x000fe40000000800 */
[----:B------:R-:W-:Y:S02]  /*20b30*/  ISETP.GE.AND P5, PT, R18, UR4, PT ;  /* 0x0000000412007c0c */ /* 0x000fe4000bfa6270 */
[----:B------:R-:W-:Y:S02]  /*20b40*/  ISETP.GE.AND P4, PT, R226, UR4, PT ;  /* 0x00000004e2007c0c */ /* 0x000fe4000bf86270 */
[----:B-----5:R-:W-:Y:S02]  /*20b50*/  ISETP.GE.AND P3, PT, R89, UR4, PT ;  /* 0x0000000459007c0c */ /* 0x020fe4000bf66270 */
[----:B------:R-:W-:-:S07]  /*20b60*/  ISETP.GE.AND P2, PT, R86, UR4, PT ;  /* 0x0000000456007c0c */ /* 0x000fce000bf46270 */
[----:B0-----:R-:W-:-:S04]  /*20b70*/  @!P5 LEA R2, P6, R18, R85, 0x1 ;  /* 0x000000551202d211 */ /* 0x001fc800078c08ff */
[----:B--2---:R-:W-:Y:S02]  /*20b80*/  @!P5 LEA.HI.X R3, R18, R81, R19, 0x1, P6 ;  /* 0x000000511203d211 */ /* 0x004fe400030f0c13 */
[----:B------:R-:W-:-:S03]  /*20b90*/  @!P4 LEA R20, P6, R91, R85, 0x1 ;  /* 0x000000555b14c211 */ /* 0x000fc600078c08ff */
[----:B------:R3:W-:Y:S01]  /*20ba0*/  @!P5 ST.E.128 desc[UR60][R2.64], R4 ;  /* 0x000000040200d985 */ /* 0x0007e2000c101d3c */
        /* <DEDUP_REMOVED lines=8> */
.L_x_2024:
[----:B------:R-:W-:Y:S05]  /*20c30*/  BSYNC B1 ;  /* 0x0000000000017941 */ /* 0x000fea0003800000 */
.L_x_2023:
[----:B---3--:R3:W4:Y:S01]  /*20c40*/  SHFL.IDX PT, R21, R60, 0x1, 0x181f ;  /* 0x00381f003c157f89 */ /* 0x00872200000e0000 */
[----:B------:R-:W-:Y:S03]  /*20c50*/  BSSY B1, `(.L_x_2025) ;  /* 0x0000014000017945 */ /* 0x000fe60003800000 */
[----:B-----5:R3:W0:Y:S01]  /*20c60*/  SHFL.IDX PT, R7, R23, 0x1, 0x181f ;  /* 0x00381f0017077f89 */ /* 0x02062200000e0000 */
[----:B------:R-:W-:Y:S05]  /*20c70*/  @P1 BRA `(.L_x_2026) ;  /* 0x0000000000441947 */ /* 0x000fea0003800000 */
[----:B------:R-:W-:Y:S02]  /*20c80*/  ULDC UR4, c[0x0][0xac8] ;  /* 0x0002b20000047ab9 */ /* 0x000fe40000000800 */
[----:B------:R-:W-:Y:S02]  /*20c90*/  ISETP.GE.AND P4, PT, R18, UR4, PT ;  /* 0x0000000412007c0c */ /* 0x000fe4000bf86270 */
[----:B------:R-:W-:Y:S02]  /*20ca0*/  ISETP.GE.AND P3, PT, R226, UR4, PT ;  /* 0x00000004e2007c0c */ /* 0x000fe4000bf66270 */
[----:B------:R-:W-:Y:S02]  /*20cb0*/  ISETP.GE.AND P2, PT, R89, UR4, PT ;  /* 0x0000000459007c0c */ /* 0x000fe4000bf46270 */
[----:B------:R-:W-:-:S07]  /*20cc0*/  ISETP.GE.AND P1, PT, R86, UR4, PT ;  /* 0x0000000456007c0c */ /* 0x000fce000bf26270 */
[CC--:B0-----:R-:W-:Y:S02]  /*20cd0*/  @!P4 LEA R2, P6, R18.reuse, R7.reuse, 0x1 ;  /* 0x000000071202c211 */ /* 0x0c1fe400078c08ff */
[----:B------:R-:W-:Y:S02]  /*20ce0*/  @!P3 LEA R4, P5, R91, R7, 0x1 ;  /* 0x000000075b04b211 */ /* 0x000fe400078a08ff */
        /* <DEDUP_REMOVED lines=10> */
.L_x_2026:
[----:B------:R-:W-:Y:S05]  /*20d90*/  BSYNC B1 ;  /* 0x0000000000017941 */ /* 0x000fea0003800000 */
.L_x_2025:
[----:B0-----:R0:W0:Y:S01]  /*20da0*/  SHFL.IDX PT, R9, R60, 0x2, 0x181f ;  /* 0x00581f003c097f89 */ /* 0x00102200000e0000 */
[----:B------:R-:W-:Y:S03]  /*20db0*/  BSSY B1, `(.L_x_2027) ;  /* 0x0000014000017945 */ /* 0x000fe60003800000 */
[----:B------:R0:W0:Y:S01]  /*20dc0*/  SHFL.IDX PT, R5, R23, 0x2, 0x181f ;  /* 0x00581f0017057f89 */ /* 0x00002200000e0000 */
[----:B------:R-:W-:Y:S05]  /*20dd0*/  @P0 BRA `(.L_x_2028) ;  /* 0x0000000000440947 */ /* 0x000fea0003800000 */
[----:B------:R-:W-:Y:S02]  /*20de0*/  ULDC UR4, c[0x0][0xac8] ;  /* 0x0002b20000047ab9 */ /* 0x000fe40000000800 */
[----:B------:R-:W-:Y:S02]  /*20df0*/  ISETP.GE.AND P3, PT, R18, UR4, PT ;  /* 0x0000000412007c0c */ /* 0x000fe4000bf66270 */
[----:B------:R-:W-:Y:S02]  /*20e00*/  ISETP.GE.AND P2, PT, R226, UR4, PT ;  /* 0x00000004e2007c0c */ /* 0x000fe4000bf46270 */
[----:B------:R-:W-:Y:S02]  /*20e10*/  ISETP.GE.AND P1, PT, R89, UR4, PT ;  /* 0x0000000459007c0c */ /* 0x000fe4000bf26270 */
[----:B------:R-:W-:-:S07]  /*20e20*/  ISETP.GE.AND P0, PT, R86, UR4, PT ;  /* 0x0000000456007c0c */ /* 0x000fce000bf06270 */
[CC--:B0-----:R-:W-:Y:S02]  /*20e30*/  @!P3 LEA R2, P6, R18.reuse, R5.reuse, 0x1 ;  /* 0x000000051202b211 */ /* 0x0c1fe400078c08ff */
[-C--:B------:R-:W-:Y:S02]  /*20e40*/  @!P2 LEA R4, P5, R91, R5.reuse, 0x1 ;  /* 0x000000055b04a211 */ /* 0x080fe400078a08ff */
[----:B------:R-:W-:Y:S02]  /*20e50*/  @!P1 LEA R6, P4, R89, R5, 0x1 ;  /* 0x0000000559069211 */ /* 0x000fe400078808ff */
[----:B------:R-:W-:Y:S02]  /*20e60*/  @!P3 LEA.HI.X R3, R18, R9, R19, 0x1, P6 ;  /* 0x000000091203b211 */ /* 0x000fe400030f0c13 */
        /* <DEDUP_REMOVED lines=8> */
.L_x_2028:
[----:B------:R-:W-:Y:S05]  /*20ef0*/  BSYNC B1 ;  /* 0x0000000000017941 */ /* 0x000fea0003800000 */
.L_x_2027:
[----:B0-----:R-:W-:Y:S01]  /*20f00*/  VIADD R3, R87, 0x60 ;  /* 0x0000006057037836 */ /* 0x001fe20000000000 */
[----:B------:R0:W0:Y:S04]  /*20f10*/  SHFL.IDX PT, R9, R60, 0x3, 0x181f ;  /* 0x00781f003c097f89 */ /* 0x00002800000e0000 */
[----:B------:R-:W-:Y:S01]  /*20f20*/  ISETP.GE.AND P0, PT, R3, R80, PT ;  /* 0x000000500300720c */ /* 0x000fe20003f06270 */
[----:B-1-3--:R-:W1:-:S12]  /*20f30*/  SHFL.IDX PT, R23, R23, 0x3, 0x181f ;  /* 0x00781f0017177f89 */ /* 0x00ae5800000e0000 */
[----:B------:R-:W-:Y:S05]  /*20f40*/  @P0 BRA `(.L_x_2029) ;  /* 0x0000000c00a80947 */ /* 0x000fea0003800000 */
[----:B------:R-:W-:Y:S02]  /*20f50*/  ULDC UR4, c[0x0][0xac8] ;  /* 0x0002b20000047ab9 */ /* 0x000fe40000000800 */
[----:B------:R-:W-:Y:S02]  /*20f60*/  ISETP.GE.AND P3, PT, R18, UR4, PT ;  /* 0x0000000412007c0c */ /* 0x000fe4000bf66270 */
[----:B------:R-:W-:Y:S02]  /*20f70*/  ISETP.GE.AND P4, PT, R226, UR4, PT ;  /* 0x00000004e2007c0c */ /* 0x000fe4000bf86270 */
[----:B------:R-:W-:-:S09]  /*20f80*/  ISETP.GE.AND P5, PT, R89, UR4, PT ;  /* 0x0000000459007c0c */ /* 0x000fd2000bfa6270 */
[CC--:B-1----:R-:W-:Y:S02]  /*20f90*/  @!P3 LEA R2, P0, R18.reuse, R23.reuse, 0x1 ;  /* 0x000000171202b211 */ /* 0x0c2fe400078008ff */
[-C--:B------:R-:W-:Y:S02]  /*20fa0*/  @!P4 LEA R4, P1, R91, R23.reuse, 0x1 ;  /* 0x000000175b04c211 */ /* 0x080fe400078208ff */
[----:B------:R-:W-:Y:S02]  /*20fb0*/  @!P5 LEA R6, P2, R89, R23, 0x1 ;  /* 0x000000175906d211 */ /* 0x000fe400078408ff */
[-C--:B0-----:R-:W-:Y:S02]  /*20fc0*/  @!P3 LEA.HI.X R3, R18, R9.reuse, R19, 0x1, P0 ;  /* 0x000000091203b211 */ /* 0x081fe400000f0c13 */
[-C--:B------:R-:W-:Y:S02]  /*20fd0*/  @!P4 LEA.HI.X R5, R91, R9.reuse, R92, 0x1, P1 ;  /* 0x000000095b05c211 */ /* 0x080fe400008f0c5c */
[----:B------:R-:W-:Y:S01]  /*20fe0*/  @!P5 LEA.HI.X R7, R89, R9, R90, 0x1, P2 ;  /* 0x000000095907d211 */ /* 0x000fe200010f0c5a */
[----:B------:R0:W-:Y:S01]  /*20ff0*/  @!P3 ST.E.128 desc[UR60][R2.64], R24 ;  /* 0x000000180200b985 */ /* 0x0001e2000c101d3c */
[----:B------:R-:W-:-:S03]  /*21000*/  ISETP.GE.AND P0, PT, R86, UR4, PT ;  /* 0x0000000456007c0c */ /* 0x000fc6000bf06270 */
[----:B------:R0:W-:Y:S04]  /*21010*/  @!P4 ST.E.128 desc[UR60][R4.64], R40 ;  /* 0x000000280400c985 */ /* 0x0001e8000c101d3c */
[----:B------:R0:W-:Y:S06]  /*21020*/  @!P5 ST.E.128 desc[UR60][R6.64], R56 ;  /* 0x000000380600d985 */ /* 0x0001ec000c101d3c */
[----:B------:R-:W-:Y:S05]  /*21030*/  @P0 BRA `(.L_x_2029) ;  /* 0x0000000c006c0947 */ /* 0x000fea0003800000 */
[----:B0-----:R-:W-:-:S04]  /*21040*/  LEA R2, P0, R86, R23, 0x1 ;  /* 0x0000001756027211 */ /* 0x001fc800078008ff */
[----:B------:R-:W-:-:S05]  /*21050*/  LEA.HI.X R3, R86, R9, R88, 0x1, P0 ;  /* 0x0000000956037211 */ /* 0x000fca00000f0c58 */
[----:B------:R0:W-:Y:S01]  /*21060*/  ST.E.128 desc[UR60][R2.64], R76 ;  /* 0x0000004c02007985 */ /* 0x0001e2000c101d3c */
[----:B------:R-:W-:Y:S05]  /*21070*/  BRA `(.L_x_2029) ;  /* 0x0000000c005c7947 */ /* 0x000fea0003800000 */
.L_x_2021:
[----:B------:R-:W2:Y:S01]  /*21080*/  LDL R9, [R1+0x64] ;  /* 0x0000640001097983 */ /* 0x000ea20000100800 */
[----:B------:R-:W-:Y:S01]  /*21090*/  ULDC.64 UR4, c[0x0][0xc00] ;  /* 0x0003000000047ab9 */ /* 0x000fe20000000a00 */
[----:B------:R-:W2:Y:S01]  /*210a0*/  LDC.64 R2, c[0x0][0xc00] ;  /* 0x00030000ff027b82 */ /* 0x000ea20000000a00 */
[----:B------:R-:W-:Y:S01]  /*210b0*/  ISETP.NE.U32.AND P0, PT, RZ, UR4, PT ;  /* 0x00000004ff007c0c */ /* 0x000fe2000bf05070 */
[----:B------:R-:W-:-:S03]  /*210c0*/  IMAD.MOV.U32 R6, RZ, RZ, RZ ;  /* 0x000000ffff067224 */ /* 0x000fc600078e00ff */
[----:B------:R-:W-:Y:S01]  /*210d0*/  ISETP.NE.AND.EX P0, PT, RZ, UR5, PT, P0 ;  /* 0x00000005ff007c0c */ /* 0x000fe2000bf05300 */
[----:B------:R-:W-:Y:S02]  /*210e0*/  ULDC.64 UR4, c[0x0][0xc08] ;  /* 0x0003020000047ab9 */ /* 0x000fe40000000a00 */
[----:B------:R-:W-:Y:S01]  /*210f0*/  ISETP.NE.U32.AND P1, PT, RZ, UR4, PT ;  /* 0x00000004ff007c0c */ /* 0x000fe2000bf25070 */
[----:B-----5:R-:W3:Y:S03]  /*21100*/  LDC R23, c[0x0][0xbe8] ;  /* 0x0002fa00ff177b82 */ /* 0x020ee60000000800 */
[----:B------:R-:W-:-:S13]  /*21110*/  ISETP.NE.AND.EX P1, PT, RZ, UR5, PT, P1 ;  /* 0x00000005ff007c0c */ /* 0x000fda000bf25310 */
[----:B------:R-:W4:Y:S01]  /*21120*/  @P1 LDC.64 R4, c[0x0][0xc08] ;  /* 0x00030200ff041b82 */ /* 0x000f220000000a00 */
[----:B------:R-:W-:Y:S02]  /*21130*/  ULDC UR4, c[0x0][0xa88] ;  /* 0x0002a20000047ab9 */ /* 0x000fe40000000800 */
[----:B------:R-:W-:Y:S01]  /*21140*/  IMAD.U32 R0, RZ, RZ, UR4 ;  /* 0x00000004ff007e24 */ /* 0x000fe2000f8e00ff */
[----:B------:R-:W0:Y:S01]  /*21150*/  S2R R8, SR_TID.X ;  /* 0x0000000000087919 */ /* 0x000e220000002100 */
[----:B--2---:R-:W-:-:S04]  /*21160*/  IMAD.WIDE R2, R9, 0x4, R2 ;  /* 0x0000000409027825 */ /* 0x004fc800078e0202 */
[----:B----4-:R-:W-:Y:S01]  /*21170*/  @P1 IMAD.WIDE R4, R9, 0x4, R4 ;  /* 0x0000000409041825 */ /* 0x010fe200078e0204 */
[----:B------:R2:W5:Y:S04]  /*21180*/  @P0 LDG.E R6, desc[UR60][R2.64] ;  /* 0x0000003c02060981 */ /* 0x000568000c1e1900 */
[----:B------:R2:W5:Y:S01]  /*21190*/  @P1 LDG.E R0, desc[UR60][R4.64] ;  /* 0x0000003c04001981 */ /* 0x000562000c1e1900 */
[----:B---3--:R-:W-:Y:S01]  /*211a0*/  ISETP.NE.AND P2, PT, R23, 0x1, PT ;  /* 0x000000011700780c */ /* 0x008fe20003f45270 */
[----:B0-----:R-:W-:-:S05]  /*211b0*/  VIADD R7, R8, 0xffffff80 ;  /* 0xffffff8008077836 */ /* 0x001fca0000000000 */
[----:B------:R-:W-:Y:S02]  /*211c0*/  ISETP.GE.AND P3, PT, R7, 0x80, PT ;  /* 0x000000800700780c */ /* 0x000fe40003f66270 */
[----:B------:R-:W-:-:S05]  /*211d0*/  SHF.R.S32.HI R7, RZ, 0x1f, R9 ;  /* 0x0000001fff077819 */ /* 0x000fca0000011409 */
[----:B------:R-:W0:Y:S08]  /*211e0*/  @P2 LDC R14, c[0x0][0xbec] ;  /* 0x0002fb00ff0e2b82 */ /* 0x000e300000000800 */
[----:B------:R-:W3:Y:S01]  /*211f0*/  @P2 LDC R25, c[0x0][0xbf0] ;  /* 0x0002fc00ff192b82 */ /* 0x000ee20000000800 */
[----:B--2---:R-:W-:Y:S05]  /*21200*/  @P1 BRA `(.L_x_2030) ;  /* 0x0000000000101947 */ /* 0x004fea0003800000 */
[----:B------:R-:W-:Y:S05]  /*21210*/  @!P0 BRA `(.L_x_2030) ;  /* 0x00000000000c8947 */ /* 0x000fea0003800000 */
[----:B------:R-:W2:Y:S04]  /*21220*/  LDG.E R5, desc[UR60][R2.64] ;  /* 0x0000003c02057981 */ /* 0x000ea8000c1e1900 */
[----:B-----5:R-:W2:Y:S02]  /*21230*/  LDG.E R0, desc[UR60][R2.64+0x4] ;  /* 0x0000043c02007981 */ /* 0x020ea4000c1e1900 */
[----:B--2---:R-:W-:-:S07]  /*21240*/  IADD3 R0, -R5, R0, RZ ;  /* 0x0000000005007210 */ /* 0x004fce0007ffe1ff */
.L_x_2030:
[----:B------:R-:W2:Y:S04]  /*21250*/  LDL R24, [R1+0x60] ;  /* 0x0000600001187983 */ /* 0x000ea80000100800 */
[----:B------:R4:W5:Y:S01]  /*21260*/  LDL R26, [R1+0x34] ;  /* 0x00003400011a7983 */ /* 0x0009620000100800 */
[----:B------:R-:W-:Y:S01]  /*21270*/  BSSY B1, `(.L_x_2031) ;  /* 0x000002c000017945 */ /* 0x000fe20003800000 */
[----:B------:R-:W-:Y:S02]  /*21280*/  SEL R13, R9, RZ, !P0 ;  /* 0x000000ff090d7207 */ /* 0x000fe40004000000 */
[----:B------:R-:W-:Y:S02]  /*21290*/  SEL R12, R7, RZ, !P0 ;  /* 0x000000ff070c7207 */ /* 0x000fe40004000000 */
[----:B-----5:R-:W-:-:S02]  /*212a0*/  SHF.R.S32.HI R11, RZ, 0x1f, R6 ;  /* 0x0000001fff0b7819 */ /* 0x020fc40000011406 */
[----:B--2---:R-:W-:Y:S01]  /*212b0*/  SHF.R.S32.HI R10, RZ, 0x1f, R24 ;  /* 0x0000001fff0a7819 */ /* 0x004fe20000011418 */
[----:B----4-:R-:W-:Y:S06]  /*212c0*/  @P3 BRA `(.L_x_2032) ;  /* 0x0000000000983947 */ /* 0x010fec0003800000 */
[----:B------:R-:W2:Y:S01]  /*212d0*/  LDC R9, c[0x0][0xbe8] ;  /* 0x0002fa00ff097b82 */ /* 0x000ea20000000800 */
[----:B------:R-:W-:Y:S01]  /*212e0*/  IADD3 R8, R26, -0x80, R8 ;  /* 0xffffff801a087810 */ /* 0x000fe20007ffe008 */
[----:B--2---:R-:W-:-:S05]  /*212f0*/  IMAD R2, R0, R9, RZ ;  /* 0x0000000900027224 */ /* 0x004fca00078e02ff */
[----:B------:R-:W-:-:S13]  /*21300*/  ISETP.GE.AND P0, PT, R8, R2, PT ;  /* 0x000000020800720c */ /* 0x000fda0003f06270 */
[----:B------:R-:W-:Y:S05]  /*21310*/  @P0 BRA `(.L_x_2032) ;  /* 0x0000000000840947 */ /* 0x000fea0003800000 */
[----:B------:R-:W-:Y:S01]  /*21320*/  ISETP.NE.AND P0, PT, R9, 0x1, PT ;  /* 0x000000010900780c */ /* 0x000fe20003f05270 */
[----:B------:R-:W-:Y:S01]  /*21330*/  ULDC.64 UR4, c[0x0][0xb90] ;  /* 0x0002e40000047ab9 */ /* 0x000fe20000000a00 */
[----:B------:R-:W-:Y:S02]  /*21340*/  IMAD.MOV.U32 R2, RZ, RZ, R6 ;  /* 0x000000ffff027224 */ /* 0x000fe400078e0006 */
[----:B------:R-:W-:Y:S02]  /*21350*/  IMAD R7, R10, UR4, RZ ;  /* 0x000000040a077c24 */ /* 0x000fe4000f8e02ff */
[----:B------:R-:W-:Y:S02]  /*21360*/  IMAD.MOV.U32 R3, RZ, RZ, R11 ;  /* 0x000000ffff037224 */ /* 0x000fe400078e000b */
[----:B------:R-:W-:Y:S02]  /*21370*/  IMAD.MOV.U32 R5, RZ, RZ, R8 ;  /* 0x000000ffff057224 */ /* 0x000fe400078e0008 */
[----:B------:R-:W-:-:S03]  /*21380*/  IMAD.WIDE.U32 R2, R24, UR4, R2 ;  /* 0x0000000418027c25 */ /* 0x000fc6000f8e0002 */
[----:B------:R-:W2:Y:S01]  /*21390*/  @P0 LDC R15, c[0x0][0xbec] ;  /* 0x0002fb00ff0f0b82 */ /* 0x000ea20000000800 */
[----:B------:R-:W-:Y:S01]  /*213a0*/  IMAD R7, R24, UR5, R7 ;  /* 0x0000000518077c24 */ /* 0x000fe2000f8e0207 */
[----:B------:R-:W-:-:S03]  /*213b0*/  ULDC.64 UR4, c[0x0][0xb98] ;  /* 0x0002e60000047ab9 */ /* 0x000fc60000000a00 */
[----:B------:R-:W-:-:S03]  /*213c0*/  IMAD.IADD R3, R3, 0x1, R7 ;  /* 0x0000000103037824 */ /* 0x000fc600078e0207 */
[----:B------:R-:W4:Y:S01]  /*213d0*/  @P0 LDC R21, c[0x0][0xbf0] ;  /* 0x0002fc00ff150b82 */ /* 0x000f220000000800 */
[----:B------:R-:W-:-:S04]  /*213e0*/  IMAD.WIDE.U32 R2, R13, UR4, R2 ;  /* 0x000000040d027c25 */ /* 0x000fc8000f8e0002 */
[----:B--2---:R-:W-:-:S05]  /*213f0*/  @P0 IMAD.HI.U32 R4, R8, R15, RZ ;  /* 0x0000000f08040227 */ /* 0x004fca00078e00ff */
[----:B----4-:R-:W-:Y:S01]  /*21400*/  @P0 SHF.R.U32.HI R5, RZ, R21, R4 ;  /* 0x00000015ff050219 */ /* 0x010fe20000011604 */
[----:B------:R-:W-:-:S03]  /*21410*/  IMAD R4, R12, UR4, RZ ;  /* 0x000000040c047c24 */ /* 0x000fc6000f8e02ff */
[C---:B------:R-:W-:Y:S02]  /*21420*/  IADD3 R7, -R5.reuse, RZ, RZ ;  /* 0x000000ff05077210 */ /* 0x040fe40007ffe1ff */
[----:B------:R-:W-:-:S03]  /*21430*/  IADD3 R2, P0, R5, R2, RZ ;  /* 0x0000000205027210 */ /* 0x000fc60007f1e0ff */
[----:B------:R-:W-:Y:S01]  /*21440*/  IMAD R7, R9, R7, R8 ;  /* 0x0000000709077224 */ /* 0x000fe200078e0208 */
[----:B------:R-:W-:Y:S01]  /*21450*/  SHF.R.S32.HI R9, RZ, 0x1f, R5 ;  /* 0x0000001fff097819 */ /* 0x000fe20000011405 */
[----:B------:R-:W-:Y:S01]  /*21460*/  IMAD R8, R13, UR5, R4 ;  /* 0x000000050d087c24 */ /* 0x000fe2000f8e0204 */
[----:B------:R-:W-:Y:S02]  /*21470*/  ULDC.64 UR4, c[0x0][0xb88] ;  /* 0x0002e20000047ab9 */ /* 0x000fe40000000a00 */
[----:B------:R-:W-:Y:S02]  /*21480*/  SHF.R.S32.HI R4, RZ, 0x1f, R7 ;  /* 0x0000001fff047819 */ /* 0x000fe40000011407 */
[----:B------:R-:W-:-:S03]  /*21490*/  IADD3.X R3, R9, R3, R8, P0, !PT ;  /* 0x0000000309037210 */ /* 0x000fc600007fe408 */
[----:B------:R-:W-:Y:S02]  /*214a0*/  IMAD R4, R4, UR4, RZ ;  /* 0x0000000404047c24 */ /* 0x000fe4000f8e02ff */
[----:B------:R-:W-:-:S04]  /*214b0*/  IMAD.WIDE.U32 R2, R7, UR4, R2 ;  /* 0x0000000407027c25 */ /* 0x000fc8000f8e0002 */
[----:B------:R-:W-:Y:S01]  /*214c0*/  IMAD R5, R7, UR5, R4 ;  /* 0x0000000507057c24 */ /* 0x000fe2000f8e0204 */
[----:B------:R-:W-:Y:S02]  /*214d0*/  ULDC.64 UR4, c[0x0][0xb50] ;  /* 0x0002d40000047ab9 */ /* 0x000fe40000000a00 */
[----:B------:R-:W-:Y:S01]  /*214e0*/  LEA R4, P0, R2, UR4, 0x2 ;  /* 0x0000000402047c11 */ /* 0x000fe2000f8010ff */
[----:B------:R-:W-:-:S05]  /*214f0*/  IMAD.IADD R3, R3, 0x1, R5 ;  /* 0x0000000103037824 */ /* 0x000fca00078e0205 */
[----:B------:R-:W-:Y:S01]  /*21500*/  LEA.HI.X R5, R2, UR5, R3, 0x2, P0 ;  /* 0x0000000502057c11 */ /* 0x000fe200080f1403 */
[----:B------:R-:W-:-:S05]  /*21510*/  IMAD.MOV.U32 R3, RZ, RZ, -0x800000 ;  /* 0xff800000ff037424 */ /* 0x000fca00078e00ff */
[----:B------:R2:W-:Y:S02]  /*21520*/  STG.E desc[UR60][R4.64], R3 ;  /* 0x0000000304007986 */ /* 0x0005e4000c10193c */
.L_x_2032:
[----:B------:R-:W-:Y:S05]  /*21530*/  BSYNC B1 ;  /* 0x0000000000017941 */ /* 0x000fea0003800000 */
.L_x_2031:
[----:B--2---:R-:W2:Y:S01]  /*21540*/  LDL R4, [R1+0x58] ;  /* 0x0000580001047983 */ /* 0x004ea20000100800 */
[----:B------:R-:W-:-:S03]  /*21550*/  ULDC.64 UR4, c[0x0][0xaa0] ;  /* 0x0002a80000047ab9 */ /* 0x000fc60000000a00 */
[----:B------:R-:W4:Y:S04]  /*21560*/  LDL R8, [R1+0x74] ;  /* 0x0000740001087983 */ /* 0x000f280000100800 */
[----:B------:R0:W5:Y:S04]  /*21570*/  LDL R15, [R1+0x30] ;  /* 0x00003000010f7983 */ /* 0x0001680000100800 */
[----:B------:R0:W5:Y:S04]  /*21580*/  LDL R20, [R1+0x70] ;  /* 0x0000700001147983 */ /* 0x0001680000100800 */
[----:B------:R0:W5:Y:S01]  /*21590*/  LDL R21, [R1+0x2c] ;  /* 0x00002c0001157983 */ /* 0x0001620000100800 */
        /* <DEDUP_REMOVED lines=8> */
[----:B------:R-:W-:Y:S01]  /*21620*/  ULDC.64 UR4, c[0x0][0xaf0] ;  /* 0x0002bc0000047ab9 */ /* 0x000fe20000000a00 */
[----:B--2---:R-:W-:-:S05]  /*21630*/  IMAD R4, R4, 0x20, R218 ;  /* 0x0000002004047824 */ /* 0x004fca00078e02da */
[----:B------:R-:W-:-:S05]  /*21640*/  IADD3 R9, R26, R4, RZ ;  /* 0x000000041a097210 */ /* 0x000fca0007ffe0ff */
[----:B0-----:R-:W-:Y:S02]  /*21650*/  @P2 IMAD.HI.U32 R4, R9, R14, RZ ;  /* 0x0000000e09042227 */ /* 0x001fe400078e00ff */
[----:B------:R0:W5:Y:S02]  /*21660*/  LDL R14, [R1+0x5c] ;  /* 0x00005c00010e7983 */ /* 0x0001640000100800 */
[----:B------:R-:W-:Y:S01]  /*21670*/  IMAD.MOV.U32 R5, RZ, RZ, R9 ;  /* 0x000000ffff057224 */ /* 0x000fe200078e0009 */
[----:B---3--:R-:W-:Y:S01]  /*21680*/  @P2 SHF.R.U32.HI R5, RZ, R25, R4 ;  /* 0x00000019ff052219 */ /* 0x008fe20000011604 */
[----:B------:R-:W-:Y:S02]  /*21690*/  IMAD R6, R12, UR4, RZ ;  /* 0x000000040c067c24 */ /* 0x000fe4000f8e02ff */
[----:B------:R-:W-:Y:S01]  /*216a0*/  IMAD.IADD R3, R3, 0x1, R7 ;  /* 0x0000000103037824 */ /* 0x000fe200078e0207 */
[----:B------:R-:W-:Y:S01]  /*216b0*/  SHF.R.S32.HI R4, RZ, 0x1f, R5 ;  /* 0x0000001fff047819 */ /* 0x000fe20000011405 */
[----:B------:R-:W-:-:S02]  /*216c0*/  IMAD R7, R13, UR5, R6 ;  /* 0x000000050d077c24 */ /* 0x000fc4000f8e0206 */
[----:B------:R-:W-:Y:S01]  /*216d0*/  IMAD.WIDE.U32 R2, R13, UR4, R2 ;  /* 0x000000040d027c25 */ /* 0x000fe2000f8e0002 */
[----:B------:R-:W-:-:S03]  /*216e0*/  ULDC.64 UR4, c[0x0][0xae0] ;  /* 0x0002b80000047ab9 */ /* 0x000fc60000000a00 */
[----:B------:R-:W-:Y:S01]  /*216f0*/  IMAD.MOV R6, RZ, RZ, -R5 ;  /* 0x000000ffff067224 */ /* 0x000fe200078e0a05 */
[----:B------:R-:W-:Y:S01]  /*21700*/  IADD3 R3, R3, R7, RZ ;  /* 0x0000000703037210 */ /* 0x000fe20007ffe0ff */
[----:B------:R-:W-:Y:S02]  /*21710*/  IMAD R4, R4, UR4, RZ ;  /* 0x0000000404047c24 */ /* 0x000fe4000f8e02ff */
[----:B------:R-:W-:Y:S02]  /*21720*/  IMAD R7, R23, R6, R9 ;  /* 0x0000000617077224 */ /* 0x000fe400078e0209 */
[C---:B------:R-:W-:Y:S02]  /*21730*/  IMAD R9, R5.reuse, UR5, R4 ;  /* 0x0000000505097c24 */ /* 0x040fe4000f8e0204 */
[----:B------:R-:W-:Y:S01]  /*21740*/  IMAD.WIDE.U32 R2, R5, UR4, R2 ;  /* 0x0000000405027c25 */ /* 0x000fe2000f8e0002 */
[----:B------:R-:W-:Y:S01]  /*21750*/  SHF.R.S32.HI R4, RZ, 0x1f, R7 ;  /* 0x0000001fff047819 */ /* 0x000fe20000011407 */
[----:B------:R-:W-:-:S02]  /*21760*/  ULDC.64 UR4, c[0x0][0xad8] ;  /* 0x0002b60000047ab9 */ /* 0x000fc40000000a00 */
[----:B------:R-:W-:Y:S02]  /*21770*/  IMAD.IADD R3, R3, 0x1, R9 ;  /* 0x0000000103037824 */ /* 0x000fe400078e0209 */
[----:B------:R-:W-:Y:S02]  /*21780*/  IMAD R4, R4, UR4, RZ ;  /* 0x0000000404047c24 */ /* 0x000fe4000f8e02ff */
[----:B------:R-:W-:Y:S02]  /*21790*/  IMAD.IADD R6, R218, 0x1, R26 ;  /* 0x00000001da067824 */ /* 0x000fe400078e021a */
[----:B------:R-:W-:Y:S02]  /*217a0*/  IMAD R23, R0, R23, RZ ;  /* 0x0000001700177224 */ /* 0x000fe400078e02ff */
[C---:B------:R-:W-:Y:S02]  /*217b0*/  IMAD R5, R7.reuse, UR5, R4 ;  /* 0x0000000507057c24 */ /* 0x040fe4000f8e0204 */
[----:B------:R-:W-:Y:S01]  /*217c0*/  IMAD.WIDE.U32 R2, R7, UR4, R2 ;  /* 0x0000000407027c25 */ /* 0x000fe2000f8e0002 */
[----:B------:R-:W-:Y:S01]  /*217d0*/  ISETP.GE.AND P2, PT, R6, R23, PT ;  /* 0x000000170600720c */ /* 0x000fe20003f46270 */
[----:B------:R-:W-:-:S02]  /*217e0*/  ULDC.64 UR4, c[0x0][0xa80] ;  /* 0x0002a00000047ab9 */ /* 0x000fc40000000a00 */
[----:B------:R-:W-:Y:S01]  /*217f0*/  VIADD R0, R6, 0x20 ;  /* 0x0000002006007836 */ /* 0x000fe20000000000 */
[----:B------:R-:W-:Y:S02]  /*21800*/  IADD3 R3, R3, R5, RZ ;  /* 0x0000000503037210 */ /* 0x000fe40007ffe0ff */
[----:B------:R-:W-:Y:S02]  /*21810*/  LEA R4, P3, R2, UR4, 0x1 ;  /* 0x0000000402047c11 */ /* 0x000fe4000f8608ff */
[-C--:B------:R-:W-:Y:S02]  /*21820*/  ISETP.GE.AND P1, PT, R0, R23.reuse, PT ;  /* 0x000000170000720c */ /* 0x080fe40003f26270 */
[----:B------:R-:W-:Y:S01]  /*21830*/  LEA.HI.X R5, R2, UR5, R3, 0x1, P3 ;  /* 0x0000000502057c11 */ /* 0x000fe200098f0c03 */
[----:B------:R-:W-:Y:S01]  /*21840*/  VIADD R0, R6, 0x40 ;  /* 0x0000004006007836 */ /* 0x000fe20000000000 */
[----:B------:R0:W2:Y:S01]  /*21850*/  SHFL.IDX PT, R2, R4, RZ, 0x181f ;  /* 0x00181fff04027589 */ /* 0x0000a200000e0000 */
[----:B------:R-:W-:Y:S03]  /*21860*/  BSSY B1, `(.L_x_2033) ;  /* 0x0000016000017945 */ /* 0x000fe60003800000 */
[----:B------:R0:W3:Y:S01]  /*21870*/  SHFL.IDX PT, R3, R5, RZ, 0x181f ;  /* 0x00181fff05037589 */ /* 0x0000e200000e0000 */
[----:B----4-:R-:W-:Y:S01]  /*21880*/  IMAD.MOV.U32 R24, RZ, RZ, R8 ;  /* 0x000000ffff187224 */ /* 0x010fe200078e0008 */
[----:B------:R-:W-:Y:S01]  /*21890*/  ISETP.GE.AND P0, PT, R0, R23, PT ;  /* 0x000000170000720c */ /* 0x000fe20003f06270 */
[----:B------:R-:W-:-:S12]  /*218a0*/  @P2 BRA `(.L_x_2034) ;  /* 0x0000000000442947 */ /* 0x000fd80003800000 */
[----:B------:R-:W-:Y:S02]  /*218b0*/  ULDC UR4, c[0x0][0xac8] ;  /* 0x0002b20000047ab9 */ /* 0x000fe40000000800 */
[----:B------:R-:W-:Y:S02]  /*218c0*/  ISETP.GE.AND P5, PT, R18, UR4, PT ;  /* 0x0000000412007c0c */ /* 0x000fe4000bfa6270 */
[----:B-----5:R-:W-:Y:S02]  /*218d0*/  ISETP.GE.AND P3, PT, R21, UR4, PT ;  /* 0x0000000415007c0c */ /* 0x020fe4000bf66270 */
[----:B------:R-:W-:Y:S02]  /*218e0*/  ISETP.GE.AND P2, PT, R15, UR4, PT ;  /* 0x000000040f007c0c */ /* 0x000fe4000bf46270 */
[----:B------:R-:W-:-:S07]  /*218f0*/  ISETP.GE.AND P4, PT, R226, UR4, PT ;  /* 0x00000004e2007c0c */ /* 0x000fce000bf86270 */
[----:B--2---:R-:W-:-:S04]  /*21900*/  @!P5 LEA R8, P6, R18, R2, 0x1 ;  /* 0x000000021208d211 */ /* 0x004fc800078c08ff */
[-C--:B---3--:R-:W-:Y:S02]  /*21910*/  @!P5 LEA.HI.X R9, R18, R3.reuse, R19, 0x1, P6 ;  /* 0x000000031209d211 */ /* 0x088fe400030f0c13 */
[CC--:B------:R-:W-:Y:S01]  /*21920*/  @!P3 LEA R10, P6, R21.reuse, R2.reuse, 0x1 ;  /* 0x00000002150ab211 */ /* 0x0c0fe200078c08ff */
        /* <DEDUP_REMOVED lines=9> */
.L_x_2034:
[----:B------:R-:W-:Y:S05]  /*219c0*/  BSYNC B1 ;  /* 0x0000000000017941 */ /* 0x000fea0003800000 */
.L_x_2033:
[----:B---34-:R3:W4:Y:S01]  /*219d0*/  SHFL.IDX PT, R3, R5, 0x1, 0x181f ;  /* 0x00381f0005037f89 */ /* 0x01872200000e0000 */
[----:B------:R-:W-:Y:S03]  /*219e0*/  BSSY B1, `(.L_x_2035) ;  /* 0x0000014000017945 */ /* 0x000fe60003800000 */
[----:B--2---:R3:W2:Y:S01]  /*219f0*/  SHFL.IDX PT, R2, R4, 0x1, 0x181f ;  /* 0x00381f0004027f89 */ /* 0x0046a200000e0000 */
[----:B------:R-:W-:Y:S05]  /*21a00*/  @P1 BRA `(.L_x_2036) ;  /* 0x0000000000441947 */ /* 0x000fea0003800000 */
[----:B------:R-:W-:Y:S02]  /*21a10*/  ULDC UR4, c[0x0][0xac8] ;  /* 0x0002b20000047ab9 */ /* 0x000fe40000000800 */
[----:B------:R-:W-:Y:S02]  /*21a20*/  ISETP.GE.AND P4, PT, R18, UR4, PT ;  /* 0x0000000412007c0c */ /* 0x000fe4000bf86270 */
[----:B-----5:R-:W-:Y:S02]  /*21a30*/  ISETP.GE.AND P2, PT, R21, UR4, PT ;  /* 0x0000000415007c0c */ /* 0x020fe4000bf46270 */
[----:B------:R-:W-:Y:S02]  /*21a40*/  ISETP.GE.AND P1, PT, R15, UR4, PT ;  /* 0x000000040f007c0c */ /* 0x000fe4000bf26270 */
[----:B------:R-:W-:-:S07]  /*21a50*/  ISETP.GE.AND P3, PT, R226, UR4, PT ;  /* 0x00000004e2007c0c */ /* 0x000fce000bf66270 */
[CC--:B--2---:R-:W-:Y:S02]  /*21a60*/  @!P4 LEA R8, P6, R18.reuse, R2.reuse, 0x1 ;  /* 0x000000021208c211 */ /* 0x0c4fe400078c08ff */
[-C--:B------:R-:W-:Y:S02]  /*21a70*/  @!P2 LEA R10, P5, R21, R2.reuse, 0x1 ;  /* 0x00000002150aa211 */ /* 0x080fe400078a08ff */
[-C--:B----4-:R-:W-:Y:S02]  /*21a80*/  @!P4 LEA.HI.X R9, R18, R3.reuse, R19, 0x1, P6 ;  /* 0x000000031209c211 */ /* 0x090fe400030f0c13 */
[----:B------:R-:W-:Y:S01]  /*21a90*/  @!P1 LEA R12, P6, R15, R2, 0x1 ;  /* 0x000000020f0c9211 */ /* 0x000fe200078c08ff */
[----:B------:R-:W-:Y:S01]  /*21aa0*/  @!P3 IMAD.SHL.U32 R7, R14, 0x8, RZ ;  /* 0x000000080e07b824 */ /* 0x000fe200078e00ff */
[-C--:B------:R-:W-:Y:S01]  /*21ab0*/  @!P2 LEA.HI.X R11, R21, R3.reuse, R24, 0x1, P5 ;  /* 0x00000003150ba211 */ /* 0x080fe200028f0c18 */
[----:B------:R2:W-:Y:S01]  /*21ac0*/  @!P4 ST.E.128 desc[UR60][R8.64], RZ ;  /* 0x000000ff0800c985 */ /* 0x0005e2000c101d3c */
[----:B------:R-:W-:Y:S01]  /*21ad0*/  @!P1 LEA.HI.X R13, R15, R3, R20, 0x1, P6 ;  /* 0x000000030f0d9211 */ /* 0x000fe200030f0c14 */
[----:B------:R-:W-:-:S05]  /*21ae0*/  @!P3 IMAD.WIDE R2, R7, 0x2, R2 ;  /* 0x000000020702b825 */ /* 0x000fca00078e0202 */
[----:B------:R2:W-:Y:S04]  /*21af0*/  @!P3 ST.E.128 desc[UR60][R2.64], RZ ;  /* 0x000000ff0200b985 */ /* 0x0005e8000c101d3c */
[----:B------:R2:W-:Y:S04]  /*21b00*/  @!P2 ST.E.128 desc[UR60][R10.64], RZ ;  /* 0x000000ff0a00a985 */ /* 0x0005e8000c101d3c */
[----:B------:R2:W-:Y:S02]  /*21b10*/  @!P1 ST.E.128 desc[UR60][R12.64], RZ ;  /* 0x000000ff0c009985 */ /* 0x0005e4000c101d3c */
.L_x_2036:
[----:B------:R-:W-:Y:S05]  /*21b20*/  BSYNC B1 ;  /* 0x0000000000017941 */ /* 0x000fea0003800000 */
.L_x_2035:
[----:B--2-4-:R2:W4:Y:S01]  /*21b30*/  SHFL.IDX PT, R3, R5, 0x2, 0x181f ;  /* 0x00581f0005037f89 */ /* 0x01452200000e0000 */
[----:B------:R-:W-:Y:S03]  /*21b40*/  BSSY B1, `(.L_x_2037) ;  /* 0x0000014000017945 */ /* 0x000fe60003800000 */
[----:B------:R2:W0:Y:S01]  /*21b50*/  SHFL.IDX PT, R2, R4, 0x2, 0x181f ;  /* 0x00581f0004027f89 */ /* 0x00042200000e0000 */
[----:B------:R-:W-:Y:S05]  /*21b60*/  @P0 BRA `(.L_x_2038) ;  /* 0x0000000000440947 */ /* 0x000fea0003800000 */
[----:B------:R-:W-:Y:S02]  /*21b70*/  ULDC UR4, c[0x0][0xac8] ;  /* 0x0002b20000047ab9 */ /* 0x000fe40000000800 */
[----:B------:R-:W-:Y:S02]  /*21b80*/  ISETP.GE.AND P3, PT, R18, UR4, PT ;  /* 0x0000000412007c0c */ /* 0x000fe4000bf66270 */
[----:B-----5:R-:W-:Y:S02]  /*21b90*/  ISETP.GE.AND P5, PT, R21, UR4, PT ;  /* 0x0000000415007c0c */ /* 0x020fe4000bfa6270 */
[----:B------:R-:W-:Y:S02]  /*21ba0*/  ISETP.GE.AND P6, PT, R15, UR4, PT ;  /* 0x000000040f007c0c */ /* 0x000fe4000bfc6270 */
[----:B------:R-:W-:-:S07]  /*21bb0*/  ISETP.GE.AND P4, PT, R226, UR4, PT ;  /* 0x00000004e2007c0c */ /* 0x000fce000bf86270 */
[-C--:B0-----:R-:W-:Y:S02]  /*21bc0*/  @!P3 LEA R8, P0, R18, R2.reuse, 0x1 ;  /* 0x000000021208b211 */ /* 0x081fe400078008ff */
[-C--:B------:R-:W-:Y:S02]  /*21bd0*/  @!P5 LEA R10, P1, R21, R2.reuse, 0x1 ;  /* 0x00000002150ad211 */ /* 0x080fe400078208ff */
[----:B------:R-:W-:Y:S02]  /*21be0*/  @!P6 LEA R12, P2, R15, R2, 0x1 ;  /* 0x000000020f0ce211 */ /* 0x000fe400078408ff */
        /* <DEDUP_REMOVED lines=9> */
.L_x_2038:
[----:B------:R-:W-:Y:S05]  /*21c80*/  BSYNC B1 ;  /* 0x0000000000017941 */ /* 0x000fea0003800000 */
.L_x_2037:
[----:B------:R-:W-:Y:S01]  /*21c90*/  VIADD R0, R6, 0x60 ;  /* 0x0000006006007836 */ /* 0x000fe20000000000 */
[----:B0---4-:R0:W4:Y:S04]  /*21ca0*/  SHFL.IDX PT, R3, R5, 0x3, 0x181f ;  /* 0x00781f0005037f89 */ /* 0x01112800000e0000 */
[----:B------:R-:W-:Y:S01]  /*21cb0*/  ISETP.GE.AND P0, PT, R0, R23, PT ;  /* 0x000000170000720c */ /* 0x000fe20003f06270 */
[----:B------:R0:W0:-:S12]  /*21cc0*/  SHFL.IDX PT, R2, R4, 0x3, 0x181f ;  /* 0x00781f0004027f89 */ /* 0x00001800000e0000 */
[----:B------:R-:W-:Y:S05]  /*21cd0*/  @P0 BRA `(.L_x_2029) ;  /* 0x0000000000440947 */ /* 0x000fea0003800000 */
[----:B------:R-:W-:Y:S02]  /*21ce0*/  ULDC UR4, c[0x0][0xac8] ;  /* 0x0002b20000047ab9 */ /* 0x000fe40000000800 */
[----:B------:R-:W-:Y:S02]  /*21cf0*/  ISETP.GE.AND P3, PT, R18, UR4, PT ;  /* 0x0000000412007c0c */ /* 0x000fe4000bf66270 */
[----:B------:R-:W-:Y:S02]  /*21d00*/  ISETP.GE.AND P4, PT, R226, UR4, PT ;  /* 0x00000004e2007c0c */ /* 0x000fe4000bf86270 */
[----:B-----5:R-:W-:Y:S02]  /*21d10*/  ISETP.GE.AND P5, PT, R21, UR4, PT ;  /* 0x0000000415007c0c */ /* 0x020fe4000bfa6270 */
[----:B------:R-:W-:-:S07]  /*21d20*/  ISETP.GE.AND P6, PT, R15, UR4, PT ;  /* 0x000000040f007c0c */ /* 0x000fce000bfc6270 */
[-C--:B0-----:R-:W-:Y:S02]  /*21d30*/  @!P3 LEA R6, P0, R18, R2.reuse, 0x1 ;  /* 0x000000021206b211 */ /* 0x081fe400078008ff */
[----:B--23--:R-:W-:Y:S02]  /*21d40*/  @!P4 SHF.L.U32 R5, R14, 0x3, RZ ;  /* 0x000000030e05c819 */ /* 0x00cfe400000006ff */
[-C--:B------:R-:W-:Y:S02]  /*21d50*/  @!P5 LEA R8, P1, R21, R2.reuse, 0x1 ;  /* 0x000000021508d211 */ /* 0x080fe400078208ff */
[----:B------:R-:W-:Y:S02]  /*21d60*/  @!P6 LEA R10, P2, R15, R2, 0x1 ;  /* 0x000000020f0ae211 */ /* 0x000fe400078408ff */
        /* <DEDUP_REMOVED lines=8> */
.L_x_2029:
[----:B------:R-:W-:Y:S05]  /*21df0*/  BSYNC B0 ;  /* 0x0000000000007941 */ /* 0x000fea0003800000 */
.L_x_2020:
[----:B------:R-:W-:Y:S02]  /*21e00*/  ULDC UR4, c[0x0][0xc3c] ;  /* 0x00030f0000047ab9 */ /* 0x000fe40000000800 */
[----:B-1----:R-:W-:-:S13]  /*21e10*/  ISETP.GE.AND P0, PT, R63, UR4, PT ;  /* 0x000000043f007c0c */ /* 0x002fda000bf06270 */
[----:B------:R-:W-:Y:S05]  /*21e20*/  @!P0 BRA `(.L_x_2039) ;  /* 0xfffffdf400a48947 */ /* 0x000fea000383ffff */
[----:B------:R-:W-:Y:S05]  /*21e30*/  BRA `(.L_x_1750) ;  /* 0x0000009400087947 */ /* 0x000fea0003800000 */
.L_x_1748:
        /* <DEDUP_REMOVED lines=18> */
.L_x_2040:
[----:B------:R-:W-:Y:S01]  /*21f60*/  LOP3.LUT R0, R4, 0x1f, RZ, 0xc0, !PT ;  /* 0x0000001f04007812 */ /* 0x000fe200078ec0ff */
[----:B------:R-:W-:Y:S01]  /*21f70*/  ULDC UR4, c[0x0][0xc3c] ;  /* 0x00030f0000047ab9 */ /* 0x000fe20000000800 */
[----:B------:R-:W1:Y:S01]  /*21f80*/  S2UR UR6, SR_CTAID.X ;  /* 0x00000000000679c3 */ /* 0x000e620000002500 */
[----:B------:R-:W-:Y:S01]  /*21f90*/  ULDC UR5, c[0x0][0xc38] ;  /* 0x00030e0000057ab9 */ /* 0x000fe20000000800 */
[----:B------:R-:W-:-:S04]  /*21fa0*/  ISETP.NE.AND P0, PT, R0, 0x1f, PT ;  /* 0x0000001f0000780c */ /* 0x000fc80003f05270 */
[----:B------:R-:W-:-:S13]  /*21fb0*/  ISETP.GE.OR P1, PT, R0, UR4, !P0 ;  /* 0x0000000400007c0c */ /* 0x000fda000c726670 */
[----:B0-----:R-:W0:Y:S02]  /*21fc0*/  @!P1 LDC.64 R2, c[0x0][0xc80] ;  /* 0x00032000ff029b82 */ /* 0x001e240000000a00 */
[----:B0-----:R-:W-:-:S05]  /*21fd0*/  @!P1 IMAD.WIDE.U32 R2, R0, 0x4, R2 ;  /* 0x0000000400029825 */ /* 0x001fca00078e0002 */
[----:B------:R-:W2:Y:S01]  /*21fe0*/  @!P1 LDG.E R6, desc[UR60][R2.64] ;  /* 0x0000003c02069981 */ /* 0x000ea2000c1e1900 */
[C---:B------:R-:W-:Y:S01]  /*21ff0*/  ISETP.NE.AND P1, PT, R0.reuse, RZ, PT ;  /* 0x000000ff0000720c */ /* 0x040fe20003f25270 */
[----:B------:R-:W-:Y:S01]  /*22000*/  UMOV UR4, URZ ;  /* 0x0000003f00047c82 */ /* 0x000fe20008000000 */
[C---:B------:R-:W-:Y:S01]  /*22010*/  ISETP.GE.U32.AND P2, PT, R0.reuse, 0x2, PT ;  /* 0x000000020000780c */ /* 0x040fe20003f46070 */
[----:B------:R-:W-:Y:S01]  /*22020*/  IMAD.MOV.U32 R16, RZ, RZ, RZ ;  /* 0x000000ffff107224 */ /* 0x000fe200078e00ff */
[C---:B------:R-:W-:Y:S02]  /*22030*/  ISETP.GE.U32.AND P3, PT, R0.reuse, 0x4, PT ;  /* 0x000000040000780c */ /* 0x040fe40003f66070 */
[C---:B------:R-:W-:Y:S02]  /*22040*/  ISETP.GE.U32.AND P4, PT, R0.reuse, 0x8, PT ;  /* 0x000000080000780c */ /* 0x040fe40003f86070 */
[----:B------:R-:W-:Y:S01]  /*22050*/  ISETP.GE.U32.AND P5, PT, R0, 0x10, PT ;  /* 0x000000100000780c */ /* 0x000fe20003fa6070 */
[----:B--2---:R-:W0:Y:S02]  /*22060*/  SHFL.UP PT, R5, R6, 0x1, RZ ;  /* 0x0420000006057989 */ /* 0x004e2400000e00ff */
        /* <DEDUP_REMOVED lines=14> */
[----:B------:R-:W0:Y:S02]  /*22150*/  SHFL.IDX PT, R3, R5, 0x1f, 0x1f ;  /* 0x03e01f0005037f89 */ /* 0x000e2400000e0000 */
[----:B0-----:R-:W-:-:S04]  /*22160*/  IMAD R7, R3, UR5, RZ ;  /* 0x0000000503077c24 */ /* 0x001fc8000f8e02ff */
[----:B------:R-:W-:Y:S01]  /*22170*/  IMAD.MOV.U32 R8, RZ, RZ, R7 ;  /* 0x000000ffff087224 */ /* 0x000fe200078e0007 */
[----:B-1----:R-:W-:-:S13]  /*22180*/  ISETP.GT.AND P6, PT, R7, UR6, PT ;  /* 0x0000000607007c0c */ /* 0x002fda000bfc4270 */
[----:B------:R-:W-:Y:S05]  /*22190*/  @P6 BRA `(.L_x_2042) ;  /* 0x00000000009c6947 */ /* 0x000fea0003800000 */
[----:B------:R-:W0:Y:S01]  /*221a0*/  LDC R5, c[0x0][0xc3c] ;  /* 0x00030f00ff057b82 */ /* 0x000e220000000800 */
[----:B------:R-:W-:Y:S01]  /*221b0*/  IMAD.MOV.U32 R7, RZ, RZ, R8 ;  /* 0x000000ffff077224 */ /* 0x000fe200078e0008 */
[----:B------:R-:W-:Y:S01]  /*221c0*/  UMOV UR4, URZ ;  /* 0x0000003f00047c82 */ /* 0x000fe20008000000 */
[----:B------:R-:W-:Y:S01]  /*221d0*/  ULDC UR7, c[0x0][0xc3c] ;  /* 0x00030f0000077ab9 */ /* 0x000fe20000000800 */
[----:B------:R-:W-:-:S05]  /*221e0*/  ULDC UR5, c[0x0][0xc38] ;  /* 0x00030e0000057ab9 */ /* 0x000fca0000000800 */
.L_x_2046:
[----:B------:R-:W-:Y:S01]  /*221f0*/  UIADD3 UR4, UR4, 0x1f, URZ ;  /* 0x0000001f04047890 */ /* 0x000fe2000fffe03f */
[----:B------:R-:W-:-:S05]  /*22200*/  MOV R19, UR7 ;  /* 0x0000000700137c02 */ /* 0x000fca0008000f00 */
[----:B0-----:R-:W-:-:S13]  /*22210*/  ISETP.LE.AND P6, PT, R5, UR4, PT ;  /* 0x0000000405007c0c */ /* 0x001fda000bfc3270 */
[----:B------:R-:W-:Y:S05]  /*22220*/  @P6 BRA `(.L_x_2043) ;  /* 0x0000000400a86947 */ /* 0x000fea0003800000 */
[----:B------:R-:W-:Y:S01]  /*22230*/  VIADD R8, R0, UR4 ;  /* 0x0000000400087c36 */ /* 0x000fe20008000000 */
[----:B------:R-:W-:Y:S01]  /*22240*/  BSSY B0, `(.L_x_2044) ;  /* 0x0000007000007945 */ /* 0x000fe20003800000 */
[----:B------:R-:W-:-:S03]  /*22250*/  IMAD.MOV.U32 R6, RZ, RZ, RZ ;  /* 0x000000ffff067224 */ /* 0x000fc600078e00ff */
[----:B------:R-:W-:-:S13]  /*22260*/  ISETP.GE.OR P6, PT, R8, R5, !P0 ;  /* 0x000000050800720c */ /* 0x000fda00047c6670 */
[----:B------:R-:W-:Y:S05]  /*22270*/  @P6 BRA `(.L_x_2045) ;  /* 0x00000000000c6947 */ /* 0x000fea0003800000 */
[----:B------:R-:W0:Y:S02]  /*22280*/  LDC.64 R2, c[0x0][0xc80] ;  /* 0x00032000ff027b82 */ /* 0x000e240000000a00 */
[----:B0-----:R-:W-:-:S05]  /*22290*/  IMAD.WIDE R2, R8, 0x4, R2 ;  /* 0x0000000408027825 */ /* 0x001fca00078e0202 */
[----:B------:R0:W5:Y:S02]  /*222a0*/  LDG.E R6, desc[UR60][R2.64] ;  /* 0x0000003c02067981 */ /* 0x000164000c1e1900 */
.L_x_2045:
[----:B------:R-:W-:Y:S05]  /*222b0*/  BSYNC B0 ;  /* 0x0000000000007941 */ /* 0x000fea0003800000 */
.L_x_2044:
        /* <DEDUP_REMOVED lines=21> */
.L_x_2042:
[----:B------:R-:W-:-:S05]  /*22410*/  IADD3 R8, -R8, R7, RZ ;  /* 0x0000000708087210 */ /* 0x000fca0007ffe1ff */
        /* <DEDUP_REMOVED lines=17> */
[----:B------:R-:W-:-:S06]  /*22530*/  VIADD R16, R7, 0xffffffff ;  /* 0xffffffff07107836 */ /* 0x000fcc0000000000 */
[----:B------:R2:W3:Y:S02]  /*22540*/  SHFL.IDX PT, R16, R5, R16, 0x1f ;  /* 0x00001f1005107589 */ /* 0x0004e400000e0000 */
.L_x_2047:
[----:B-12---:R-:W-:Y:S01]  /*22550*/  IMAD.MOV R5, RZ, RZ, -R3 ;  /* 0x000000ffff057224 */ /* 0x006fe200078e0a03 */
[----:B------:R-:W-:Y:S01]  /*22560*/  MOV R2, RZ ;  /* 0x000000ff00027202 */ /* 0x000fe20000000f00 */
[----:B---3--:R-:W-:Y:S01]  /*22570*/  IMAD R16, R16, UR5, R8 ;  /* 0x0000000510107c24 */ /* 0x008fe2000f8e0208 */
[----:B------:R-:W-:Y:S01]  /*22580*/  IABS R7, R9 ;  /* 0x0000000900077213 */ /* 0x000fe20000000000 */
[----:B------:R-:W-:-:S04]  /*22590*/  IMAD R5, R5, R10, RZ ;  /* 0x0000000a05057224 */ /* 0x000fc800078e02ff */
[----:B------:R-:W-:Y:S01]  /*225a0*/  IMAD.HI.U32 R3, R3, R5, R2 ;  /* 0x0000000503037227 */ /* 0x000fe200078e0002 */
[----:B------:R-:W-:-:S03]  /*225b0*/  IADD3 R2, -R16, UR6, RZ ;  /* 0x0000000610027c10 */ /* 0x000fc6000fffe1ff */
[----:B------:R-:W-:Y:S01]  /*225c0*/  IMAD.MOV R7, RZ, RZ, -R7 ;  /* 0x000000ffff077224 */ /* 0x000fe200078e0a07 */
[----:B------:R-:W-:-:S05]  /*225d0*/  IABS R5, R2 ;  /* 0x0000000200057213 */ /* 0x000fca0000000000 */
        /* <DEDUP_REMOVED lines=10> */
[----:B------:R-:W-:Y:S02]  /*22680*/  @!P2 IADD3 R8, -R8, RZ, RZ ;  /* 0x000000ff0808a210 */ /* 0x000fe40007ffe1ff */
[----:B------:R-:W-:-:S05]  /*22690*/  @!P1 LOP3.LUT R8, RZ, R9, RZ, 0x33, !PT ;  /* 0x00000009ff089212 */ /* 0x000fca00078e33ff */
[----:B------:R-:W-:Y:S02]  /*226a0*/  IMAD R5, R11, R8, RZ ;  /* 0x000000080b057224 */ /* 0x000fe400078e02ff */
[----:B------:R-:W-:Y:S02]  /*226b0*/  IMAD.MOV R8, RZ, RZ, -R8 ;  /* 0x000000ffff087224 */ /* 0x000fe400078e0a08 */
[----:B------:R-:W-:Y:S02]  /*226c0*/  IMAD.MOV R10, RZ, RZ, -R5 ;  /* 0x000000ffff0a7224 */ /* 0x000fe400078e0a05 */
[----:B------:R-:W-:-:S03]  /*226d0*/  IMAD R8, R9, R8, R2 ;  /* 0x0000000809087224 */ /* 0x000fc600078e0202 */
[----:B------:R-:W-:Y:S01]  /*226e0*/  VIADDMNMX R11, R10, UR5, R11, PT ;  /* 0x000000050a0b7c46 */ /* 0x000fe2000b80010b */
[----:B------:R-:W-:-:S03]  /*226f0*/  IMAD.IADD R5, R8, 0x1, R5 ;  /* 0x0000000108057824 */ /* 0x000fc600078e0205 */
[----:B------:R-:W-:-:S04]  /*22700*/  IABS R7, R11 ;  /* 0x0000000b00077213 */ /* 0x000fc80000000000 */
[----:B------:R-:W1:Y:S08]  /*22710*/  I2F.RP R10, R7 ;  /* 0x00000007000a7306 */ /* 0x000e700000209400 */
[----:B-1----:R-:W1:Y:S02]  /*22720*/  MUFU.RCP R10, R10 ;  /* 0x0000000a000a7308 */ /* 0x002e640000001000 */
[----:B-1----:R-:W-:Y:S01]  /*22730*/  VIADD R3, R10, 0xffffffe ;  /* 0x0ffffffe0a037836 */ /* 0x002fe20000000000 */
[----:B------:R-:W-:-:S05]  /*22740*/  IABS R10, R11 ;  /* 0x0000000b000a7213 */ /* 0x000fca0000000000 */
[----:B------:R-:W1:Y:S01]  /*22750*/  F2I.FTZ.U32.TRUNC.NTZ R3, R3 ;  /* 0x0000000300037305 */ /* 0x000e62000021f000 */
[----:B------:R-:W-:Y:S02]  /*22760*/  IMAD.MOV R10, RZ, RZ, -R10 ;  /* 0x000000ffff0a7224 */ /* 0x000fe400078e0a0a */
[----:B-1----:R-:W-:-:S04]  /*22770*/  IMAD.MOV R2, RZ, RZ, -R3 ;  /* 0x000000ffff027224 */ /* 0x002fc800078e0a03 */
[----:B------:R-:W-:Y:S01]  /*22780*/  IMAD R9, R2, R7, RZ ;  /* 0x0000000702097224 */ /* 0x000fe200078e02ff */
[----:B------:R-:W-:-:S05]  /*22790*/  MOV R2, RZ ;  /* 0x000000ff00027202 */ /* 0x000fca0000000f00 */
[----:B------:R-:W-:Y:S01]  /*227a0*/  IMAD.HI.U32 R2, R3, R9, R2 ;  /* 0x0000000903027227 */ /* 0x000fe200078e0002 */
[----:B------:R-:W-:Y:S02]  /*227b0*/  IABS R9, R8 ;  /* 0x0000000800097213 */ /* 0x000fe40000000000 */
[----:B------:R-:W-:-:S03]  /*227c0*/  LOP3.LUT R3, R8, R11, RZ, 0x3c, !PT ;  /* 0x0000000b08037212 */ /* 0x000fc600078e3cff */
[----:B------:R-:W-:Y:S01]  /*227d0*/  IMAD.HI.U32 R2, R2, R9, RZ ;  /* 0x0000000902027227 */ /* 0x000fe200078e00ff */
[----:B------:R-:W-:-:S03]  /*227e0*/  ISETP.GE.AND P2, PT, R3, RZ, PT ;  /* 0x000000ff0300720c */ /* 0x000fc60003f46270 */
[----:B------:R-:W-:-:S05]  /*227f0*/  IMAD R10, R2, R10, R9 ;  /* 0x0000000a020a7224 */ /* 0x000fca00078e0209 */
[----:B------:R-:W-:-:S13]  /*22800*/  ISETP.GT.U32.AND P1, PT, R7, R10, PT ;  /* 0x0000000a0700720c */ /* 0x000fda0003f24070 */
[----:B------:R-:W-:Y:S02]  /*22810*/  @!P1 IMAD.IADD R10, R10, 0x1, -R7 ;  /* 0x000000010a0a9824 */ /* 0x000fe400078e0a07 */
[----:B------:R-:W-:Y:S01]  /*22820*/  @!P1 VIADD R2, R2, 0x1 ;  /* 0x0000000102029836 */ /* 0x000fe20000000000 */
[----:B------:R-:W-:Y:S02]  /*22830*/  ISETP.NE.AND P1, PT, R11, RZ, PT ;  /* 0x000000ff0b00720c */ /* 0x000fe40003f25270 */
[----:B------:R-:W-:-:S13]  /*22840*/  ISETP.GE.U32.AND P0, PT, R10, R7, PT ;  /* 0x000000070a00720c */ /* 0x000fda0003f06070 */
[----:B------:R-:W-:-:S05]  /*22850*/  @P0 VIADD R2, R2, 0x1 ;  /* 0x0000000102020836 */ /* 0x000fca0000000000 */
[----:B------:R-:W-:Y:S02]  /*22860*/  @!P2 IADD3 R2, -R2, RZ, RZ ;  /* 0x000000ff0202a210 */ /* 0x000fe40007ffe1ff */
[----:B------:R-:W-:Y:S01]  /*22870*/  @!P1 LOP3.LUT R2, RZ, R11, RZ, 0x33, !PT ;  /* 0x0000000bff029212 */ /* 0x000fe200078e33ff */
[----:B------:R-:W-:-:S03]  /*22880*/  IMAD.MOV R11, RZ, RZ, -R11 ;  /* 0x000000ffff0b7224 */ /* 0x000fc600078e0a0b */
[----:B------:R-:W-:Y:S01]  /*22890*/  LOP3.LUT R17, RZ, R2, RZ, 0x33, !PT ;  /* 0x00000002ff117212 */ /* 0x000fe200078e33ff */
[----:B------:R-:W-:-:S04]  /*228a0*/  IMAD R18, R2, R11, R5 ;  /* 0x0000000b02127224 */ /* 0x000fc800078e0205 */
[----:B------:R-:W-:Y:S01]  /*228b0*/  IMAD.IADD R17, R6, 0x1, R17 ;  /* 0x0000000106117824 */ /* 0x000fe200078e0211 */
[----:B------:R-:W-:Y:S06]  /*228c0*/  BRA `(.L_x_2048) ;  /* 0x00000000000c7947 */ /* 0x000fec0003800000 */
.L_x_2043:
[----:B------:R-:W-:Y:S01]  /*228d0*/  IMAD.MOV.U32 R17, RZ, RZ, RZ ;  /* 0x000000ffff117224 */ /* 0x000fe200078e00ff */
[----:B------:R-:W-:Y:S01]  /*228e0*/  MOV R16, UR6 ;  /* 0x0000000600107c02 */ /* 0x000fe20008000f00 */
[----:B------:R-:W-:-:S07]  /*228f0*/  IMAD.MOV.U32 R18, RZ, RZ, RZ ;  /* 0x000000ffff127224 */ /* 0x000fce00078e00ff */
.L_x_2048:
[----:B------:R-:W-:-:S13]  /*22900*/  ISETP.NE.AND P0, PT, R0, RZ, PT ;  /* 0x000000ff0000720c */ /* 0x000fda0003f05270 */
[----:B------:R-:W1:Y:S01]  /*22910*/  @!P0 S2R R3, SR_CgaCtaId ;  /* 0x0000000000038919 */ /* 0x000e620000008800 */
[----:B------:R-:W-:-:S04]  /*22920*/  @!P0 MOV R0, 0x400 ;  /* 0x0000040000008802 */ /* 0x000fc80000000f00 */
[----:B-1----:R-:W-:-:S05]  /*22930*/  @!P0 LEA R0, R3, R0, 0x18 ;  /* 0x0000000003008211 */ /* 0x002fca00078ec0ff */
[----:B------:R1:W-:Y:S01]  /*22940*/  @!P0 STS.128 [R0+0x308d0], R16 ;  /* 0x0308d01000008388 */ /* 0x0003e20000000c00 */
[----:B------:R-:W-:Y:S06]  /*22950*/  BAR.ARV 0x5, 0x180 ;  /* 0x0146000000007b1d */ /* 0x000fec0000002000 */
.L_x_2041:
[----:B-1----:R-:W-:Y:S01]  /*22960*/  IMAD.MOV.U32 R0, RZ, RZ, 0x1 ;  /* 0x00000001ff007424 */ /* 0x002fe200078e00ff */
[----:B------:R1:W-:Y:S01]  /*22970*/  STL [R1+0x8], RZ ;  /* 0x000008ff01007387 */ /* 0x0003e20000100800 */
[----:B------:R-:W-:Y:S02]  /*22980*/  ULDC UR4, c[0x0][0xc3c] ;  /* 0x00030f0000047ab9 */ /* 0x000fe40000000800 */
[----:B--2---:R-:W-:Y:S01]  /*22990*/  ISETP.GE.AND P0, PT, R19, UR4, PT ;  /* 0x0000000413007c0c */ /* 0x004fe2000bf06270 */
[----:B------:R1:W-:Y:S04]  /*229a0*/  STL [R1+0x14], R0 ;  /* 0x0000140001007387 */ /* 0x0003e80000100800 */
[----:B------:R1:W-:Y:S08]  /*229b0*/  STL [R1+0x54], RZ ;  /* 0x000054ff01007387 */ /* 0x0003f00000100800 */
[----:B-1----:R-:W-:Y:S05]  /*229c0*/  @P0 BRA `(.L_x_2049) ;  /* 0x00000084003c0947 */ /* 0x002fea0003800000 */
[----:B------:R-:W2:Y:S04]  /*229d0*/  LDL.LU R6, [R1+0x4] ;  /* 0x0000040001067983 */ /* 0x000ea80000300800 */
[----:B------:R-:W3:Y:S01]  /*229e0*/  LDL R5, [R1+0x50] ;  /* 0x0000500001057983 */ /* 0x000ee20000100800 */
[C---:B------:R-:W-:Y:S01]  /*229f0*/  IMAD.SHL.U32 R0, R4.reuse, 0x8, RZ ;  /* 0x0000000804007824 */ /* 0x040fe200078e00ff */
[----:B------:R-:W-:Y:S01]  /*22a00*/  LOP3.LUT R8, R4, 0x7f, RZ, 0xc0, !PT ;  /* 0x0000007f04087812 */ /* 0x000fe200078ec0ff */
[----:B------:R-:W1:Y:S01]  /*22a10*/  S2UR UR5, SR_CgaCtaId ;  /* 0x00000000000579c3 */ /* 0x000e620000008800 */
[----:B------:R-:W-:Y:S01]  /*22a20*/  UMOV UR4, 0x400 ;  /* 0x0000040000047882 */ /* 0x000fe20000000000 */
[----:B------:R-:W-:Y:S01]  /*22a30*/  BSSY B8, `(.L_x_2049) ;  /* 0x0000848000087945 */ /* 0x000fe20003800000 */
[----:B------:R-:W-:Y:S01]  /*22a40*/  LOP3.LUT R3, R0, 0x1f8, RZ, 0xc0, !PT ;  /* 0x000001f800037812 */ /* 0x000fe200078ec0ff */
[C---:B0-----:R-:W-:Y:S01]  /*22a50*/  IMAD.SHL.U32 R2, R8.reuse, 0x8, RZ ;  /* 0x0000000808027824 */ /* 0x041fe200078e00ff */
[----:B------:R-:W-:Y:S01]  /*22a60*/  ISETP.NE.AND P1, PT, R8, RZ, PT ;  /* 0x000000ff0800720c */ /* 0x000fe20003f25270 */
[----:B------:R-:W-:Y:S01]  /*22a70*/  ULDC.64 UR38, c[0x0][0x198] ;  /* 0x0000660000267ab9 */ /* 0x000fe20000000a00 */
[----:B------:R-:W-:Y:S01]  /*22a80*/  LOP3.LUT R3, R3, 0x38, R4, 0x78, !PT ;  /* 0x0000003803037812 */ /* 0x000fe200078e7804 */
[----:B------:R-:W-:Y:S01]  /*22a90*/  ULDC UR36, c[0x0][0xc] ;  /* 0x0000030000247ab9 */ /* 0x000fe20000000800 */
[----:B------:R-:W-:-:S02]  /*22aa0*/  SHF.R.U32.HI R7, RZ, 0x3, R8 ;  /* 0x00000003ff077819 */ /* 0x000fc40000011608 */
[----:B------:R-:W-:Y:S02]  /*22ab0*/  LOP3.LUT R2, R3, 0x200, R2, 0xf8, !PT ;  /* 0x0000020003027812 */ /* 0x000fe400078ef802 */
[C---:B------:R-:W-:Y:S02]  /*22ac0*/  LOP3.LUT P0, R3, R4.reuse, 0x1f, RZ, 0xc0, !PT ;  /* 0x0000001f04037812 */ /* 0x040fe4000780c0ff */
[----:B------:R-:W-:Y:S02]  /*22ad0*/  SHF.L.U32 R4, R4, 0x4, RZ ;  /* 0x0000000404047819 */ /* 0x000fe400000006ff */
[----:B------:R-:W-:Y:S01]  /*22ae0*/  LOP3.LUT R0, R0, 0x38, RZ, 0xc0, !PT ;  /* 0x0000003800007812 */ /* 0x000fe200078ec0ff */
[----:B------:R0:W-:Y:S01]  /*22af0*/  STL [R1+0x2c], R3 ;  /* 0x00002c0301007387 */ /* 0x0001e20000100800 */
[----:B------:R-:W-:Y:S01]  /*22b00*/  LOP3.LUT R4, R7, 0x70, R4, 0xf8, !PT ;  /* 0x0000007007047812 */ /* 0x000fe200078ef804 */
[----:B------:R-:W-:Y:S01]  /*22b10*/  IMAD.MOV.U32 R4, RZ, RZ, 0x1 ;  /* 0x00000001ff047424 */ /* 0x000fe200078e00ff */
[----:B-1----:R-:W-:-:S06]  /*22b20*/  ULEA UR4, UR5, UR4, 0x18 ;  /* 0x0000000405047291 */ /* 0x002fcc000f8ec03f */
[----:B0-----:R-:W-:-:S04]  /*22b30*/  IMAD.U32 R3, RZ, RZ, UR4 ;  /* 0x00000004ff037e24 */ /* 0x001fc8000f8e00ff */
[----:B------:R-:W-:Y:S01]  /*22b40*/  IMAD R2, R2, 0x2, R3 ;  /* 0x0000000202027824 */ /* 0x000fe200078e0203 */
[----:B------:R-:W-:Y:S04]  /*22b50*/  STL [R1], R3 ;  /* 0x0000000301007387 */ /* 0x000fe80000100800 */
[----:B------:R0:W-:Y:S02]  /*22b60*/  STL [R1+0x28], R2 ;  /* 0x0000280201007387 */ /* 0x0001e40000100800 */
[----:B0-----:R-:W-:Y:S01]  /*22b70*/  IMAD.MOV.U32 R2, RZ, RZ, 0x1 ;  /* 0x00000001ff027424 */ /* 0x001fe200078e00ff */
[----:B--2---:R-:W-:-:S04]  /*22b80*/  LOP3.LUT R6, R6, 0xfffffffd, RZ, 0xc0, !PT ;  /* 0xfffffffd06067812 */ /* 0x004fc800078ec0ff */
[----:B------:R-:W-:Y:S02]  /*22b90*/  @P1 LOP3.LUT R6, R6, 0x2, RZ, 0xfc, !PT ;  /* 0x0000000206061812 */ /* 0x000fe400078efcff */
[----:B---3--:R-:W-:Y:S02]  /*22ba0*/  LOP3.LUT R3, R5, 0x2, RZ, 0xfc, !PT ;  /* 0x0000000205037812 */ /* 0x008fe400078efcff */
[----:B------:R-:W-:-:S03]  /*22bb0*/  LOP3.LUT R6, R6, 0xfffffffe, RZ, 0xc0, !PT ;  /* 0xfffffffe06067812 */ /* 0x000fc600078ec0ff */
[----:B------:R0:W-:Y:S01]  /*22bc0*/  STL [R1+0x40], R3 ;  /* 0x0000400301007387 */ /* 0x0001e20000100800 */
[----:B------:R-:W-:Y:S02]  /*22bd0*/  @P0 LOP3.LUT R6, R6, 0x1, RZ, 0xfc, !PT ;  /* 0x0000000106060812 */ /* 0x000fe400078efcff */
[----:B------:R-:W-:Y:S02]  /*22be0*/  ISETP.NE.OR P0, PT, R8, RZ, !P0 ;  /* 0x000000ff0800720c */ /* 0x000fe40004705670 */
[----:B------:R-:W-:Y:S02]  /*22bf0*/  LOP3.LUT R6, R6, 0xfffffff7, RZ, 0xc0, !PT ;  /* 0xfffffff706067812 */ /* 0x000fe400078ec0ff */
[----:B0-----:R-:W-:-:S09]  /*22c00*/  LOP3.LUT R3, R0, 0x40, RZ, 0xfc, !PT ;  /* 0x0000004000037812 */ /* 0x001fd200078efcff */
[----:B------:R-:W-:-:S05]  /*22c10*/  @P0 LOP3.LUT R6, R6, 0x8, RZ, 0xfc, !PT ;  /* 0x0000000806060812 */ /* 0x000fca00078efcff */
[----:B------:R-:W-:Y:S04]  /*22c20*/  STL [R1+0x4], R6 ;  /* 0x0000040601007387 */ /* 0x000fe80000100800 */
[----:B------:R-:W-:Y:S04]  /*22c30*/  STL [R1+0x54], RZ ;  /* 0x000054ff01007387 */ /* 0x000fe80000100800 */
[----:B------:R0:W-:Y:S04]  /*22c40*/  STL [R1+0x20], R2 ;  /* 0x0000200201007387 */ /* 0x0001e80000100800 */
[----:B------:R1:W-:Y:S04]  /*22c50*/  STL [R1+0x1c], RZ ;  /* 0x00001cff01007387 */ /* 0x0003e80000100800 */
[----:B------:R1:W-:Y:S01]  /*22c60*/  STL [R1+0x8], RZ ;  /* 0x000008ff01007387 */ /* 0x0003e20000100800 */
[----:B0-----:R-:W-:-:S03]  /*22c70*/  LOP3.LUT R2, R0, 0x80, RZ, 0xfc, !PT ;  /* 0x0000008000027812 */ /* 0x001fc600078efcff */
[----:B------:R1:W-:Y:S01]  /*22c80*/  STL [R1+0x14], R4 ;  /* 0x0000140401007387 */ /* 0x0003e20000100800 */
[----:B------:R-:W-:-:S07]  /*22c90*/  LOP3.LUT R0, R0, 0xc0, RZ, 0xfc, !PT ;  /* 0x000000c000007812 */ /* 0x000fce00078efcff */
.L_x_2226:
[----:B0-----:R-:W0:Y:S01]  /*22ca0*/  LDC.64 R12, c[0x0][0xa00] ;  /* 0x00028000ff0c7b82 */ /* 0x001e220000000a00 */
[----:B------:R-:W-:Y:S05]  /*22cb0*/  YIELD ;  /* 0x0000000000007946 */ /* 0x000fea0003800000 */
[----:B------:R-:W-:Y:S01]  /*22cc0*/  ULDC.64 UR4, c[0x0][0xa28] ;  /* 0x00028a0000047ab9 */ /* 0x000fe20000000a00 */
[----:B------:R-:W-:Y:S02]  /*22cd0*/  CS2R R6, SRZ ;  /* 0x0000000000067805 */ /* 0x000fe4000001ff00 */
[----:B------:R-:W-:Y:S01]  /*22ce0*/  ISETP.NE.U32.AND P0, PT, RZ, UR4, PT ;  /* 0x00000004ff007c0c */ /* 0x000fe2000bf05070 */
[----:B------:R-:W-:Y:S01]  /*22cf0*/  ULDC.64 UR8, c[0x0][0xa18] ;  /* 0x0002860000087ab9 */ /* 0x000fe20000000a00 */
[----:B------:R-:W-:Y:S01]  /*22d00*/  MOV R0, RZ ;  /* 0x000000ff00007202 */ /* 0x000fe20000000f00 */
[----:B-1----:R-:W1:Y:S01]  /*22d10*/  LDC.64 R4, c[0x0][0xa08] ;  /* 0x00028200ff047b82 */ /* 0x002e620000000a00 */
[----:B------:R-:W-:Y:S01]  /*22d20*/  ISETP.NE.AND.EX P0, PT, RZ, UR5, PT, P0 ;  /* 0x00000005ff007c0c */ /* 0x000fe2000bf05300 */
[----:B------:R-:W-:Y:S01]  /*22d30*/  ULDC.64 UR4, c[0x0][0xa00] ;  /* 0x0002800000047ab9 */ /* 0x000fe20000000a00 */
[----:B------:R-:W-:Y:S01]  /*22d40*/  ULDC.64 UR6, c[0x0][0xa08] ;  /* 0x0002820000067ab9 */ /* 0x000fe20000000a00 */
[----:B------:R-:W-:-:S04]  /*22d50*/  ISETP.NE.U32.AND P1, PT, RZ, UR4, PT ;  /* 0x00000004ff007c0c */ /* 0x000fc8000bf25070 */
[----:B------:R-:W-:Y:S01]  /*22d60*/  ISETP.NE.AND.EX P1, PT, RZ, UR5, PT, P1 ;  /* 0x00000005ff007c0c */ /* 0x000fe2000bf25310 */
[----:B------:R-:W-:Y:S01]  /*22d70*/  ULDC.64 UR4, c[0x0][0xa10] ;  /* 0x0002840000047ab9 */ /* 0x000fe20000000a00 */
[----:B0-----:R-:W-:-:S04]  /*22d80*/  IMAD.WIDE R12, R19, 0x4, R12 ;  /* 0x00000004130c7825 */ /* 0x001fc800078e020c */
[----:B---3--:R-:W0:Y:S07]  /*22d90*/  @P0 LDC.64 R2, c[0x0][0xa28] ;  /* 0x00028a00ff020b82 */ /* 0x008e2e0000000a00 */
[----:B------:R-:W2:Y:S01]  /*22da0*/  @P1 LDG.E R6, desc[UR60][R12.64] ;  /* 0x0000003c0c061981 */ /* 0x000ea2000c1e1900 */
[----:B------:R-:W-:-:S04]  /*22db0*/  ISETP.NE.U32.AND P3, PT, RZ, UR8, PT ;  /* 0x00000008ff007c0c */ /* 0x000fc8000bf65070 */
[----:B------:R-:W-:Y:S01]  /*22dc0*/  ISETP.NE.AND.EX P3, PT, RZ, UR9, PT, P3 ;  /* 0x00000009ff007c0c */ /* 0x000fe2000bf65330 */
[----:B0-----:R-:W-:-:S12]  /*22dd0*/  @P0 IMAD.WIDE R2, R19, 0x4, R2 ;  /* 0x0000000413020825 */ /* 0x001fd800078e0202 */
[----:B-----5:R-:W0:Y:S01]  /*22de0*/  @P3 LDC.64 R8, c[0x0][0xa18] ;  /* 0x00028600ff083b82 */ /* 0x020e220000000a00 */
[----:B------:R3:W5:Y:S01]  /*22df0*/  @P0 LDG.E R0, desc[UR60][R2.64] ;  /* 0x0000003c02000981 */ /* 0x000762000c1e1900 */
[----:B------:R-:W-:Y:S01]  /*22e00*/  ISETP.NE.U32.AND P2, PT, RZ, UR6, PT ;  /* 0x00000006ff007c0c */ /* 0x000fe2000bf45070 */
[----:B------:R-:W-:Y:S01]  /*22e10*/  IMAD.MOV.U32 R10, RZ, RZ, RZ ;  /* 0x000000ffff0a7224 */ /* 0x000fe200078e00ff */
[----:B------:R-:W-:Y:S01]  /*22e20*/  ISETP.NE.U32.AND P0, PT, RZ, UR4, PT ;  /* 0x00000004ff007c0c */ /* 0x000fe2000bf05070 */
[----:B-1----:R-:W-:-:S03]  /*22e30*/  IMAD.WIDE R4, R19, 0x4, R4 ;  /* 0x0000000413047825 */ /* 0x002fc600078e0204 */
[----:B---3--:R-:W1:Y:S01]  /*22e40*/  LDC.64 R2, c[0x0][0xa10] ;  /* 0x00028400ff027b82 */ /* 0x008e620000000a00 */
[----:B------:R-:W-:Y:S01]  /*22e50*/  ULDC UR4, c[0x0][0x288] ;  /* 0x0000a20000047ab9 */ /* 0x000fe20000000800 */
[----:B------:R-:W-:Y:S02]  /*22e60*/  ISETP.NE.AND.EX P2, PT, RZ, UR7, PT, P2 ;  /* 0x00000007ff007c0c */ /* 0x000fe4000bf45320 */
[----:B------:R-:W-:Y:S01]  /*22e70*/  ISETP.NE.AND.EX P0, PT, RZ, UR5, PT, P0 ;  /* 0x00000005ff007c0c */ /* 0x000fe2000bf05300 */
[----:B0-----:R-:W-:-:S10]  /*22e80*/  @P3 IMAD.WIDE R8, R19, 0x4, R8 ;  /* 0x0000000413083825 */ /* 0x001fd400078e0208 */
[----:B------:R-:W5:Y:S01]  /*22e90*/  @P2 LDG.E R7, desc[UR60][R4.64] ;  /* 0x0000003c04072981 */ /* 0x000f62000c1e1900 */
[----:B-1----:R-:W-:-:S05]  /*22ea0*/  IMAD.WIDE R2, R19, 0x4, R2 ;  /* 0x0000000413027825 */ /* 0x002fca00078e0202 */
        /* <DEDUP_REMOVED lines=13> */
[----:B--2---:R0:W-:Y:S01]  /*22f80*/  STL [R1+0x3c], R6 ;  /* 0x00003c0601007387 */ /* 0x0041e20000100800 */
[----:B------:R-:W-:Y:S01]  /*22f90*/  IMAD.MOV.U32 R11, RZ, RZ, R6 ;  /* 0x000000ffff0b7224 */ /* 0x000fe200078e0006 */
[----:B0-----:R-:W-:Y:S01]  /*22fa0*/  MOV R6, UR4 ;  /* 0x0000000400067c02 */ /* 0x001fe20008000f00 */
[----:B------:R-:W-:Y:S06]  /*22fb0*/  @P3 BRA `(.L_x_2050) ;  /* 0x0000000000143947 */ /* 0x000fec0003800000 */
[----:B------:R-:W-:Y:S05]  /*22fc0*/  @!P1 BRA `(.L_x_2050) ;  /* 0x0000000000109947 */ /* 0x000fea0003800000 */
[----:B------:R-:W2:Y:S04]  /*22fd0*/  LDG.E R8, desc[UR60][R12.64] ;  /* 0x0000003c0c087981 */ /* 0x000ea8000c1e1900 */
[----:B------:R-:W2:Y:S02]  /*22fe0*/  LDG.E R12, desc[UR60][R12.64+0x4] ;  /* 0x0000043c0c0c7981 */ /* 0x000ea4000c1e1900 */
[----:B--2---:R-:W-:-:S05]  /*22ff0*/  IMAD.IADD R11, R12, 0x1, -R8 ;  /* 0x000000010c0b7824 */ /* 0x004fca00078e0a08 */
[----:B------:R0:W-:Y:S02]  /*23000*/  STL [R1+0x3c], R11 ;  /* 0x00003c0b01007387 */ /* 0x0001e40000100800 */
.L_x_2050:
[----:B-----5:R-:W-:Y:S01]  /*23010*/  IMAD.IADD R7, R7, 0x1, R0 ;  /* 0x0000000107077824 */ /* 0x020fe200078e0200 */
[----:B------:R-:W-:Y:S02]  /*23020*/  ULDC.64 UR4, c[0x0][0xa20] ;  /* 0x0002880000047ab9 */ /* 0x000fe40000000a00 */
[----:B------:R-:W-:Y:S02]  /*23030*/  ISETP.NE.U32.AND P1, PT, RZ, UR4, PT ;  /* 0x00000004ff007c0c */ /* 0x000fe4000bf25070 */
[----:B------:R1:W-:Y:S02]  /*23040*/  STL [R1+0x18], R7 ;  /* 0x0000180701007387 */ /* 0x0003e40000100800 */
[----:B------:R-:W-:-:S13]  /*23050*/  ISETP.NE.AND.EX P1, PT, RZ, UR5, PT, P1 ;  /* 0x00000005ff007c0c */ /* 0x000fda000bf25310 */
[----:B-1----:R-:W-:Y:S05]  /*23060*/  @!P1 BRA `(.L_x_2051) ;  /* 0x0000000000109947 */ /* 0x002fea0003800000 */
[----:B------:R-:W1:Y:S02]  /*23070*/  LDC.64 R6, c[0x0][0xa20] ;  /* 0x00028800ff067b82 */ /* 0x000e640000000a00 */
[----:B-1----:R-:W-:-:S06]  /*23080*/  IMAD.WIDE R6, R19, 0x4, R6 ;  /* 0x0000000413067825 */ /* 0x002fcc00078e0206 */
[----:B------:R1:W5:Y:S01]  /*23090*/  LDG.E R6, desc[UR60][R6.64] ;  /* 0x0000003c06067981 */ /* 0x000362000c1e1900 */
[----:B------:R-:W-:Y:S05]  /*230a0*/  BRA `(.L_x_2052) ;  /* 0x0000000000107947 */ /* 0x000fea0003800000 */
.L_x_2051:
[----:B------:R-:W-:Y:S05]  /*230b0*/  @!P2 BRA `(.L_x_2052) ;  /* 0x00000000000ca947 */ /* 0x000fea0003800000 */
[----:B------:R-:W2:Y:S04]  /*230c0*/  LDG.E R6, desc[UR60][R4.64] ;  /* 0x0000003c04067981 */ /* 0x000ea8000c1e1900 */
[----:B------:R-:W2:Y:S02]  /*230d0*/  LDG.E R4, desc[UR60][R4.64+0x4] ;  /* 0x0000043c04047981 */ /* 0x000ea4000c1e1900 */
[----:B--2---:R-:W-:-:S07]  /*230e0*/  IMAD.IADD R6, R4, 0x1, -R6 ;  /* 0x0000000104067824 */ /* 0x004fce00078e0a06 */
.L_x_2052:
[----:B------:R-:W2:Y:S04]  /*230f0*/  @P0 LDG.E R4, desc[UR60][R2.64] ;  /* 0x0000003c02040981 */ /* 0x000ea8000c1e1900 */
[----:B------:R3:W2:Y:S01]  /*23100*/  @P0 LDG.E R2, desc[UR60][R2.64+0x4] ;  /* 0x0000043c02020981 */ /* 0x0006a2000c1e1900 */
[----:B------:R-:W-:Y:S01]  /*23110*/  SHF.L.U32 R12, R17, 0x7, RZ ;  /* 0x00000007110c7819 */ /* 0x000fe200000006ff */
[----:B-----5:R-:W-:-:S04]  /*23120*/  IMAD.IADD R8, R6, 0x1, -R0 ;  /* 0x0000000106087824 */ /* 0x020fc800078e0a00 */
[----:B------:R-:W-:Y:S01]  /*23130*/  VIADD R6, R12, 0x7f ;  /* 0x0000007f0c067836 */ /* 0x000fe20000000000 */
[----:B------:R4:W-:Y:S01]  /*23140*/  STL [R1+0x34], R12 ;  /* 0x0000340c01007387 */ /* 0x0009e20000100800 */
[----:B---3--:R-:W3:Y:S02]  /*23150*/  LDC R3, c[0x0][0x448] ;  /* 0x00011200ff037b82 */ /* 0x008ee40000000800 */
[----:B---3--:R-:W-:-:S13]  /*23160*/  ISETP.NE.AND P1, PT, R3, 0x1, PT ;  /* 0x000000010300780c */ /* 0x008fda0003f25270 */
[----:B------:R-:W3:Y:S08]  /*23170*/  @P1 LDC R3, c[0x0][0x44c] ;  /* 0x00011300ff031b82 */ /* 0x000ef00000000800 */
[----:B------:R-:W0:Y:S01]  /*23180*/  @P1 LDC R5, c[0x0][0x450] ;  /* 0x00011400ff051b82 */ /* 0x000e220000000800 */
[----:B---3--:R-:W-:-:S05]  /*23190*/  @P1 IMAD.HI.U32 R0, R6, R3, RZ ;  /* 0x0000000306001227 */ /* 0x008fca00078e00ff */
[----:B0-----:R-:W-:Y:S01]  /*231a0*/  @P1 SHF.R.U32.HI R6, RZ, R5, R0 ;  /* 0x00000005ff061219 */ /* 0x001fe20000011600 */
[----:B--2---:R-:W-:-:S04]  /*231b0*/  @P0 IMAD.IADD R9, R2, 0x1, -R4 ;  /* 0x0000000102090824 */ /* 0x004fc800078e0a04 */
[----:B------:R-:W-:-:S04]  /*231c0*/  IMAD.IADD R0, R8, 0x1, R9 ;  /* 0x0000000108007824 */ /* 0x000fc800078e0209 */
[C---:B------:R-:W-:Y:S01]  /*231d0*/  VIADD R2, R0.reuse, 0x3f ;  /* 0x0000003f00027836 */ /* 0x040fe20000000000 */
[----:B------:R-:W-:-:S04]  /*231e0*/  IADD3 R17, R0, 0x1, -R11 ;  /* 0x0000000100117810 */ /* 0x000fc80007ffe80b */
[----:B------:R-:W-:Y:S02]  /*231f0*/  SHF.R.S32.HI R3, RZ, 0x1f, R2 ;  /* 0x0000001fff037819 */ /* 0x000fe40000011402 */
[----:B------:R-:W-:Y:S02]  /*23200*/  IADD3 R6, R17, R6, RZ ;  /* 0x0000000611067210 */ /* 0x000fe40007ffe0ff */
[----:B------:R-:W-:Y:S02]  /*23210*/  LEA.HI R21, R3, R2, RZ, 0x6 ;  /* 0x0000000203157211 */ /* 0x000fe400078f30ff */
[----:B------:R-:W0:Y:S02]  /*23220*/  LDC.64 R2, c[0x0][0x9e0] ;  /* 0x00027800ff027b82 */ /* 0x000e240000000a00 */
[----:B------:R-:W-:Y:S02]  /*23230*/  SHF.R.S32.HI R21, RZ, 0x6, R21 ;  /* 0x00000006ff157819 */ /* 0x000fe40000011415 */
[----:B0-----:R-:W-:Y:S01]  /*23240*/  ISETP.GE.AND P2, PT, R3, 0x1, PT ;  /* 0x000000010300780c */ /* 0x001fe20003f46270 */
[----:B-1----:R-:W-:-:S12]  /*23250*/  IMAD.IADD R7, R6, 0x1, R2 ;  /* 0x0000000106077824 */ /* 0x002fd800078e0202 */
        /* <DEDUP_REMOVED lines=12> */
.L_x_2055:
[----:B------:R-:W-:-:S13]  /*23320*/  ISETP.NE.AND P3, PT, R3, 0x1, PT ;  /* 0x000000010300780c */ /* 0x000fda0003f65270 */
[----:B------:R-:W0:Y:S02]  /*23330*/  @P3 LDC.64 R4, c[0x0][0x9e8] ;  /* 0x00027a00ff043b82 */ /* 0x000e240000000a00 */
[----:B0-----:R-:W-:-:S05]  /*23340*/  @P3 IMAD.HI.U32 R4, R2, R4, RZ ;  /* 0x0000000402043227 */ /* 0x001fca00078e00ff */
[----:B------:R-:W-:-:S07]  /*23350*/  @P3 SHF.R.U32.HI R2, RZ, R5, R4 ;  /* 0x00000005ff023219 */ /* 0x000fce0000011604 */
.L_x_2056:
[----:B------:R-:W-:Y:S05]  /*23360*/  BSYNC B0 ;  /* 0x0000000000007941 */ /* 0x000fea0003800000 */
.L_x_2054:
[----:B------:R-:W-:-:S05]  /*23370*/  IMAD R2, R2, R3, R3 ;  /* 0x0000000302027224 */ /* 0x000fca00078e0203 */
[----:B------:R-:W-:-:S07]  /*23380*/  VIMNMX R7, R7, R2, PT ;  /* 0x0000000207077248 */ /* 0x000fce0003fe0100 */
.L_x_2053:
[----:B------:R-:W0:Y:S01]  /*23390*/  @P1 LDC R4, c[0x0][0x44c] ;  /* 0x00011300ff041b82 */ /* 0x000e220000000800 */
[----:B------:R-:W-:Y:S01]  /*233a0*/  IMAD.MOV.U32 R2, RZ, RZ, R12 ;  /* 0x000000ffff027224 */ /* 0x000fe200078e000c */
[----:B------:R-:W-:Y:S01]  /*233b0*/  IADD3 R20, R0, -R11, RZ ;  /* 0x8000000b00147210 */ /* 0x000fe20007ffe0ff */
[----:B------:R-:W-:-:S05]  /*233c0*/  ULDC UR4, c[0x0][0x9dc] ;  /* 0x0002770000047ab9 */ /* 0x000fca0000000800 */
        /* <DEDUP_REMOVED lines=16> */
.L_x_2059:
[----:B------:R-:W-:-:S13]  /*234d0*/  ISETP.NE.AND P1, PT, R3, 0x1, PT ;  /* 0x000000010300780c */ /* 0x000fda0003f25270 */
[----:B------:R-:W0:Y:S02]  /*234e0*/  @P1 LDC.64 R4, c[0x0][0x9e8] ;  /* 0x00027a00ff041b82 */ /* 0x000e240000000a00 */
[----:B0-----:R-:W-:-:S05]  /*234f0*/  @P1 IMAD.HI.U32 R4, R2, R4, RZ ;  /* 0x0000000402041227 */ /* 0x001fca00078e00ff */
[----:B------:R-:W-:-:S07]  /*23500*/  @P1 SHF.R.U32.HI R2, RZ, R5, R4 ;  /* 0x00000005ff021219 */ /* 0x000fce0000011604 */
.L_x_2060:
[----:B------:R-:W-:Y:S05]  /*23510*/  BSYNC B0 ;  /* 0x0000000000007941 */ /* 0x000fea0003800000 */
.L_x_2058:
[----:B------:R-:W-:-:S05]  /*23520*/  IMAD R2, R2, R3, RZ ;  /* 0x0000000302027224 */ /* 0x000fca00078e02ff */
[----:B------:R-:W-:-:S07]  /*23530*/  VIMNMX R0, R0, R2, !PT ;  /* 0x0000000200007248 */ /* 0x000fce0007fe0100 */
.L_x_2057:
[----:B------:R-:W-:Y:S01]  /*23540*/  VIADD R7, R7, 0x3f ;  /* 0x0000003f07077836 */ /* 0x000fe20000000000 */
[----:B------:R-:W-:Y:S01]  /*23550*/  BSSY B0, `(.L_x_2061) ;  /* 0x00001a8000007945 */ /* 0x000fe20003800000 */
[----:B------:R-:W-:-:S03]  /*23560*/  PLOP3.LUT P5, PT, PT, PT, PT, 0x80, 0x0 ;  /* 0x000000000000781c */ /* 0x000fc60003faf070 */
[----:B------:R-:W-:-:S04]  /*23570*/  SHF.R.S32.HI R2, RZ, 0x1f, R7 ;  /* 0x0000001fff027819 */ /* 0x000fc80000011407 */
[----:B------:R-:W-:Y:S02]  /*23580*/  LEA.HI R3, R2, R7, RZ, 0x6 ;  /* 0x0000000702037211 */ /* 0x000fe400078f30ff */
[----:B------:R-:W-:Y:S02]  /*23590*/  SHF.R.S32.HI R2, RZ, 0x1f, R0 ;  /* 0x0000001fff027819 */ /* 0x000fe40000011400 */
[----:B------:R-:W-:Y:S02]  /*235a0*/  SHF.R.S32.HI R3, RZ, 0x6, R3 ;  /* 0x00000006ff037819 */ /* 0x000fe40000011403 */
[----:B------:R-:W-:-:S04]  /*235b0*/  LEA.HI R0, R2, R0, RZ, 0x6 ;  /* 0x0000000002007211 */ /* 0x000fc800078f30ff */
[----:B------:R-:W-:-:S04]  /*235c0*/  SHF.R.S32.HI R0, RZ, 0x6, R0 ;  /* 0x00000006ff007819 */ /* 0x000fc80000011400 */
[----:B------:R-:W-:Y:S02]  /*235d0*/  VIMNMX R2, RZ, R0, !PT ;  /* 0x00000000ff027248 */ /* 0x000fe40007fe0100 */
[----:B------:R-:W-:-:S03]  /*235e0*/  VIMNMX R0, R21, R3, PT ;  /* 0x0000000315007248 */ /* 0x000fc60003fe0100 */
[----:B------:R-:W-:Y:S01]  /*235f0*/  IMAD R2, R2, 0x40, -R8 ;  /* 0x0000004002027824 */ /* 0x000fe200078e0a08 */
[----:B------:R-:W-:-:S04]  /*23600*/  LEA R0, R0, -R8, 0x6 ;  /* 0x8000000800007211 */ /* 0x000fc800078e30ff */
[----:B------:R-:W-:Y:S02]  /*23610*/  VIMNMX R0, R0, R9, PT ;  /* 0x0000000900007248 */ /* 0x000fe40003fe0100 */
[----:B------:R-:W-:-:S04]  /*23620*/  VIMNMX R2, RZ, R2, !PT ;  /* 0x00000002ff027248 */ /* 0x000fc80007fe0100 */
[----:B------:R-:W-:Y:S02]  /*23630*/  ISETP.GT.AND P1, PT, R0, R2, PT ;  /* 0x000000020000720c */ /* 0x000fe40003f24270 */
[----:B------:R-:W-:-:S11]  /*23640*/  SHF.R.U32.HI R2, RZ, 0x6, R2 ;  /* 0x00000006ff027819 */ /* 0x000fd60000011602 */
[----:B------:R-:W-:-:S05]  /*23650*/  @P1 VIADD R0, R0, 0x3f ;  /* 0x0000003f00001836 */ /* 0x000fca0000000000 */
[----:B------:R-:W-:-:S04]  /*23660*/  @P1 SHF.R.S32.HI R3, RZ, 0x1f, R0 ;  /* 0x0000001fff031819 */ /* 0x000fc80000011400 */
[----:B------:R-:W-:Y:S01]  /*23670*/  @P1 LEA.HI R0, R3, R0, RZ, 0x6 ;  /* 0x0000000003001211 */ /* 0x000fe200078f30ff */
[----:B------:R-:W-:-:S03]  /*23680*/  IMAD.MOV.U32 R3, RZ, RZ, R2 ;  /* 0x000000ffff037224 */ /* 0x000fc600078e0002 */
[----:B------:R-:W-:-:S04]  /*23690*/  @P1 SHF.R.S32.HI R3, RZ, 0x6, R0 ;  /* 0x00000006ff031819 */ /* 0x000fc80000011400 */
        /* <DEDUP_REMOVED lines=9> */
.L_x_2293:
[----:B-1----:R-:W-:Y:S02]  /*23730*/  ISETP.NE.AND P0, PT, R14, RZ, PT ;  /* 0x000000ff0e00720c */ /* 0x002fe40003f05270 */
[----:B------:R-:W-:-:S11]  /*23740*/  PLOP3.LUT P2, PT, PT, PT, PT, 0x8, 0x0 ;  /* 0x000000000000781c */ /* 0x000fd60003f4e170 */
[----:B------:R-:W-:Y:S05]  /*23750*/  @P0 BRA `(.L_x_2064) ;  /* 0x00000000000c0947 */ /* 0x000fea0003800000 */
[----:B------:R-:W-:-:S03]  /*23760*/  UMOV UR4, 0xffffffff ;  /* 0xffffffff00047882 */ /* 0x000fc60000000000 */
[----:B------:R-:W-:Y:S05]  /*23770*/  BRA.DIV UR4, `(.L_x_2065) ;  /* 0x0000008e04947947 */ /* 0x000fea000b800000 */
[----:B------:R-:W-:-:S13]  /*23780*/  ELECT P2, URZ, PT ;  /* 0x00000000003f782f */ /* 0x000fda0003840000 */
.L_x_2064:
[----:B0-----:R-:W2:Y:S04]  /*23790*/  LDL R4, [R1+0x54] ;  /* 0x0000540001047983 */ /* 0x001ea80000100800 */
[----:B------:R-:W3:Y:S01]  /*237a0*/  LDL R6, [R1] ;  /* 0x0000000001067983 */ /* 0x000ee20000100800 */
[----:B------:R-:W-:Y:S01]  /*237b0*/  BSSY B1, `(.L_x_2066) ;  /* 0x0000008000017945 */ /* 0x000fe20003800000 */
[----:B--2---:R-:W-:-:S05]  /*237c0*/  VIADD R4, R4, 0x1 ;  /* 0x0000000104047836 */ /* 0x004fca0000000000 */
[----:B------:R-:W-:-:S04]  /*237d0*/  LEA.HI R5, R4, R4, RZ, 0x1 ;  /* 0x0000000404057211 */ /* 0x000fc800078f08ff */
[----:B------:R-:W-:-:S05]  /*237e0*/  LOP3.LUT R5, R5, 0xfffffffe, RZ, 0xc0, !PT ;  /* 0xfffffffe05057812 */ /* 0x000fca00078ec0ff */
[----:B------:R-:W-:-:S05]  /*237f0*/  IMAD.IADD R4, R4, 0x1, -R5 ;  /* 0x0000000104047824 */ /* 0x000fca00078e0a05 */
[----:B------:R-:W-:-:S04]  /*23800*/  SHF.L.U32 R4, R4, 0x1f, RZ ;  /* 0x0000001f04047819 */ /* 0x000fc800000006ff */
[----:B---3--:R-:W0:Y:S02]  /*23810*/  SYNCS.PHASECHK.TRANS64.TRYWAIT P0, [R6+URZ+0x30820], R4 ;  /* 0x03082004060075a7 */ /* 0x008e24000800017f */
[----:B0-----:R-:W-:Y:S05]  /*23820*/  @!P0 BRA `(.L_x_2067) ;  /* 0x0000008c008c8947 */ /* 0x001fea0003800000 */
.L_x_2296:
[----:B------:R-:W-:Y:S05]  /*23830*/  BSYNC B1 ;  /* 0x0000000000017941 */ /* 0x000fea0003800000 */
.L_x_2066:
[----:B------:R-:W-:Y:S04]  /*23840*/  BSSY B1, `(.L_x_2068) ;  /* 0x00000b0000017945 */ /* 0x000fe80003800000 */
[----:B------:R-:W-:Y:S05]  /*23850*/  @!P2 BRA `(.L_x_2069) ;  /* 0x0000000800b8a947 */ /* 0x000fea0003800000 */
[----:B------:R-:W2:Y:S04]  /*23860*/  LDL R8, [R1] ;  /* 0x0000000001087983 */ /* 0x000ea80000100800 */
[----:B------:R-:W2:Y:S04]  /*23870*/  LDL R6, [R1+0x1c] ;  /* 0x00001c0001067983 */ /* 0x000ea80000100800 */
[----:B------:R-:W3:Y:S01]  /*23880*/  LDL R7, [R1+0x20] ;  /* 0x0000200001077983 */ /* 0x000ee20000100800 */
[----:B------:R-:W-:Y:S01]  /*23890*/  BSSY B2, `(.L_x_2070) ;  /* 0x0000008000027945 */ /* 0x000fe20003800000 */
[----:B0-----:R-:W0:Y:S02]  /*238a0*/  S2R R5, SR_TID.X ;  /* 0x0000000000057919 */ /* 0x001e240000002100 */
[----:B0-----:R-:W-:-:S04]  /*238b0*/  LOP3.LUT R5, R5, 0x7f, RZ, 0xc0, !PT ;  /* 0x0000007f05057812 */ /* 0x001fc800078ec0ff */
[----:B------:R-:W-:Y:S02]  /*238c0*/  ISETP.NE.AND P4, PT, R5, RZ, PT ;  /* 0x000000ff0500720c */ /* 0x000fe40003f85270 */
[----:B--2---:R-:W-:Y:S02]  /*238d0*/  LEA R6, R6, R8, 0x3 ;  /* 0x0000000806067211 */ /* 0x004fe400078e18ff */
[----:B---3--:R-:W-:-:S04]  /*238e0*/  SHF.L.U32 R9, R7, 0x1f, RZ ;  /* 0x0000001f07097819 */ /* 0x008fc800000006ff */
[----:B------:R-:W0:Y:S02]  /*238f0*/  SYNCS.PHASECHK.TRANS64.TRYWAIT P0, [R6+URZ+0x308a0], R9 ;  /* 0x0308a009060075a7 */ /* 0x000e24000800017f */
[----:B0-----:R-:W-:Y:S05]  /*23900*/  @!P0 BRA `(.L_x_2071) ;  /* 0x0000008c006c8947 */ /* 0x001fea0003800000 */
.L_x_2297:
[----:B------:R-:W-:Y:S05]  /*23910*/  BSYNC B2 ;  /* 0x0000000000027941 */ /* 0x000fea0003800000 */
.L_x_2070:
        /* <DEDUP_REMOVED lines=8> */
.L_x_2073:
[----:B------:R-:W-:Y:S05]  /*239a0*/  BSYNC B2 ;  /* 0x0000000000027941 */ /* 0x000fea0003800000 */
.L_x_2072:
[----:B------:R-:W2:Y:S04]  /*239b0*/  LDL R7, [R1] ;  /* 0x0000000001077983 */ /* 0x000ea80000100800 */
        /* <DEDUP_REMOVED lines=10> */
[C---:B--2---:R-:W-:Y:S01]  /*23a60*/  LEA R8, R4.reuse, R7, 0xf ;  /* 0x0000000704087211 */ /* 0x044fe200078e78ff */
[----:B------:R-:W-:-:S02]  /*23a70*/  IMAD.SHL.U32 R11, R4, 0x4000, RZ ;  /* 0x00004000040b7824 */ /* 0x000fc400078e00ff */
[----:B------:R-:W-:Y:S02]  /*23a80*/  VIADD R4, R6, 0x30890 ;  /* 0x0003089006047836 */ /* 0x000fe40000000000 */
[----:B------:R-:W-:-:S07]  /*23a90*/  VIADD R7, R8, 0x20400 ;  /* 0x0002040008077836 */ /* 0x000fce0000000000 */
.L_x_2074:
        /* <DEDUP_REMOVED lines=16> */
.L_x_2075:
        /* <DEDUP_REMOVED lines=16> */
.L_x_2076:
        /* <DEDUP_REMOVED lines=16> */
.L_x_2077:
        /* <DEDUP_REMOVED lines=13> */
.L_x_2298:
[----:B------:R-:W-:Y:S05]  /*23e70*/  BSYNC B2 ;  /* 0x0000000000027941 */ /* 0x000fea0003800000 */
.L_x_2078:
[----:B------:R-:W-:Y:S01]  /*23e80*/  BSSY B2, `(.L_x_2080) ;  /* 0x000000a000027945 */ /* 0x000fe20003800000 */
[----:B------:R-:W-:Y:S01]  /*23e90*/  MOV R8, 0x0 ;  /* 0x0000000000087802 */ /* 0x000fe20000000f00 */
[----:B01----:R-:W-:Y:S02]  /*23ea0*/  IMAD.MOV.U32 R9, RZ, RZ, 0x12f00000 ;  /* 0x12f00000ff097424 */ /* 0x003fe400078e00ff */
[----:B------:R-:W-:Y:S05]  /*23eb0*/  @P4 BRA `(.L_x_2081) ;  /* 0x0000000000184947 */ /* 0x000fea0003800000 */
[----:B------:R-:W2:Y:S02]  /*23ec0*/  LDL R4, [R1+0x4] ;  /* 0x0000040001047983 */ /* 0x000ea40000100800 */
[----:B--2---:R-:W-:Y:S01]  /*23ed0*/  LOP3.LUT P0, RZ, R4, 0x1, RZ, 0xc0, !PT ;  /* 0x0000000104ff7812 */ /* 0x004fe2000780c0ff */
[----:B------:R-:W-:-:S04]  /*23ee0*/  IMAD.MOV.U32 R4, RZ, RZ, 0x8000 ;  /* 0x00008000ff047424 */ /* 0x000fc800078e00ff */
[----:B------:R0:W-:Y:S08]  /*23ef0*/  SYNCS.ARRIVE.TRANS64 RZ, [R6+URZ+0x308b0], R4 ;  /* 0x0308b00406ff79a7 */ /* 0x0001f0000800003f */
[----:B------:R-:W-:Y:S05]  /*23f00*/  @!P0 BRA `(.L_x_2081) ;  /* 0x0000000000048947 */ /* 0x000fea0003800000 */
[----:B------:R-:W-:Y:S01]  /*23f10*/  BPT.TRAP 0x1 ;  /* 0x000000040000795c */ /* 0x000fe20000300000 */
.L_x_2081:
[----:B------:R-:W-:Y:S05]  /*23f20*/  BSYNC B2 ;  /* 0x0000000000027941 */ /* 0x000fea0003800000 */
.L_x_2080:
[----:B0-----:R-:W2:Y:S01]  /*23f30*/  LDL R4, [R1] ;  /* 0x0000000001047983 */ /* 0x001ea20000100800 */
[----:B------:R-:W-:Y:S01]  /*23f40*/  R2UR UR10, R12 ;  /* 0x000000000c0a72ca */ /* 0x000fe200000e0000 */
[----:B------:R-:W-:Y:S01]  /*23f50*/  UIADD3 UR4, UP0, UR38, 0x670, URZ ;  /* 0x0000067026047890 */ /* 0x000fe2000ff1e03f */
[----:B------:R-:W-:Y:S01]  /*23f60*/  R2UR UR6, R8 ;  /* 0x00000000080672ca */ /* 0x000fe200000e0000 */
[----:B------:R-:W-:Y:S01]  /*23f70*/  VIADD R6, R6, 0x308b0 ;  /* 0x000308b006067836 */ /* 0x000fe20000000000 */
[----:B------:R-:W-:Y:S01]  /*23f80*/  R2UR UR7, R9 ;  /* 0x00000000090772ca */ /* 0x000fe200000e0000 */
[----:B------:R-:W-:Y:S01]  /*23f90*/  UIADD3.X UR5, URZ, UR39, URZ, UP0, !UPT ;  /* 0x000000273f057290 */ /* 0x000fe200087fe43f */
[----:B------:R-:W-:Y:S01]  /*23fa0*/  PLOP3.LUT P0, PT, PT, PT, PT, 0x80, 0x0 ;  /* 0x000000000000781c */ /* 0x000fe20003f0f070 */
[----:B--2---:R-:W-:-:S05]  /*23fb0*/  IMAD R4, R11, 0x2, R4 ;  /* 0x000000020b047824 */ /* 0x004fca00078e0204 */
[----:B------:R-:W-:-:S07]  /*23fc0*/  IADD3 R7, R4, 0x400, RZ ;  /* 0x0000040004077810 */ /* 0x000fce0007ffe0ff */
.L_x_2082:
        /* <DEDUP_REMOVED lines=15> */
.L_x_2083:
        /* <DEDUP_REMOVED lines=15> */
.L_x_2084:
        /* <DEDUP_REMOVED lines=15> */
.L_x_2085:
        /* <DEDUP_REMOVED lines=10> */
.L_x_2069:
[----:B------:R-:W-:Y:S05]  /*24340*/  BSYNC B1 ;  /* 0x0000000000017941 */ /* 0x000fea0003800000 */
.L_x_2068:
[----:B------:R-:W0:Y:S04]  /*24350*/  LDL.LU R8, [R1+0x1c] ;  /* 0x00001c0001087983 */ /* 0x000e280000300800 */
[----:B------:R-:W2:Y:S01]  /*24360*/  LDL.LU R7, [R1+0x20] ;  /* 0x0000200001077983 */ /* 0x000ea20000300800 */
[----:B------:R-:W-:Y:S01]  /*24370*/  PLOP3.LUT P5, PT, PT, PT, PT, 0x8, 0x0 ;  /* 0x000000000000781c */ /* 0x000fe20003fae170 */
[----:B0-----:R-:W-:Y:S01]  /*24380*/  VIADD R4, R8, 0x1 ;  /* 0x0000000108047836 */ /* 0x001fe20000000000 */
[----:B------:R-:W-:-:S04]  /*24390*/  IADD3 R8, R3, -0x2, RZ ;  /* 0xfffffffe03087810 */ /* 0x000fc80007ffe0ff */
[----:B------:R-:W-:-:S04]  /*243a0*/  ISETP.NE.AND P0, PT, R4, 0x2, PT ;  /* 0x000000020400780c */ /* 0x000fc80003f05270 */
[----:B------:R-:W-:Y:S02]  /*243b0*/  SEL R5, RZ, 0x1, P0 ;  /* 0x00000001ff057807 */ /* 0x000fe40000000000 */
[----:B------:R-:W-:Y:S02]  /*243c0*/  SEL R3, R4, RZ, P0 ;  /* 0x000000ff04037207 */ /* 0x000fe40000000000 */
[----:B--2---:R-:W-:Y:S02]  /*243d0*/  LOP3.LUT R7, R7, R5, RZ, 0x3c, !PT ;  /* 0x0000000507077212 */ /* 0x004fe400078e3cff */
[----:B------:R-:W-:-:S03]  /*243e0*/  ISETP.GE.AND P0, PT, R8, R2, PT ;  /* 0x000000020800720c */ /* 0x000fc60003f06270 */
[----:B------:R0:W-:Y:S04]  /*243f0*/  STL [R1+0x20], R7 ;  /* 0x0000200701007387 */ /* 0x0001e80000100800 */
[----:B------:R0:W-:Y:S06]  /*24400*/  STL [R1+0x1c], R3 ;  /* 0x00001c0301007387 */ /* 0x0001ec0000100800 */
[----:B------:R-:W-:Y:S05]  /*24410*/  @!P0 BRA `(.L_x_2062) ;  /* 0x0000000800ec8947 */ /* 0x000fea0003800000 */
.L_x_2104:
[----:B------:R-:W-:Y:S05]  /*24420*/  YIELD ;  /* 0x0000000000007946 */ /* 0x000fea0003800000 */
[----:B------:R-:W-:Y:S04]  /*24430*/  BSSY B1, `(.L_x_2086) ;  /* 0x00000ad000017945 */ /* 0x000fe80003800000 */
[----:B-1----:R-:W-:Y:S05]  /*24440*/  @!P2 BRA `(.L_x_2087) ;  /* 0x0000000800aca947 */ /* 0x002fea0003800000 */
[----:B------:R-:W2:Y:S04]  /*24450*/  LDL R6, [R1] ;  /* 0x0000000001067983 */ /* 0x000ea80000100800 */
        /* <DEDUP_REMOVED lines=10> */
.L_x_2299:
[----:B------:R-:W-:Y:S05]  /*24500*/  BSYNC B2 ;  /* 0x0000000000027941 */ /* 0x000fea0003800000 */
.L_x_2088:
        /* <DEDUP_REMOVED lines=8> */
.L_x_2091:
[----:B------:R-:W-:Y:S05]  /*24590*/  BSYNC B2 ;  /* 0x0000000000027941 */ /* 0x000fea0003800000 */
.L_x_2090:
[----:B------:R-:W2:Y:S04]  /*245a0*/  LDL R4, [R1] ;  /* 0x0000000001047983 */ /* 0x000ea80000100800 */
        /* <DEDUP_REMOVED lines=9> */
[----:B------:R-:W-:Y:S01]  /*24640*/  LEA R4, R8, R10, 0x6 ;  /* 0x0000000a08047211 */ /* 0x000fe200078e30ff */
[----:B------:R-:W-:-:S02]  /*24650*/  VIADD R3, R7, 0x30890 ;  /* 0x0003089007037836 */ /* 0x000fc40000000000 */
[----:B------:R-:W-:-:S09]  /*24660*/  VIADD R9, R5, 0x20400 ;  /* 0x0002040005097836 */ /* 0x000fd20000000000 */
.L_x_2092:
        /* <DEDUP_REMOVED lines=13> */
[----:B------:R-:W-:Y:S02]  /*24740*/  UMOV UR7, 0x12f00000 ;  /* 0x12f0000000077882 */ /* 0x000fe40000000000 */
[----:B------:R-:W-:Y:S01]  /*24750*/  R2UR UR10, R9 ;  /* 0x00000000090a72ca */ /* 0x000fe200000e0000 */
[----:B------:R-:W-:-:S14]  /*24760*/  VIADD R9, R5, 0x22400 ;  /* 0x0002240005097836 */ /* 0x000fdc0000000000 */
.L_x_2093:
        /* <DEDUP_REMOVED lines=16> */
.L_x_2094:
        /* <DEDUP_REMOVED lines=16> */
.L_x_2095:
        /* <DEDUP_REMOVED lines=13> */
.L_x_2300:
[----:B------:R-:W-:Y:S05]  /*24a40*/  BSYNC B2 ;  /* 0x0000000000027941 */ /* 0x000fea0003800000 */
.L_x_2096:
        /* <DEDUP_REMOVED lines=10> */
.L_x_2099:
[----:B------:R-:W-:Y:S05]  /*24af0*/  BSYNC B2 ;  /* 0x0000000000027941 */ /* 0x000fea0003800000 */
.L_x_2098:
[----:B------:R-:W-:Y:S01]  /*24b00*/  R2UR UR10, R11 ;  /* 0x000000000b0a72ca */ /* 0x000fe200000e0000 */
[----:B------:R-:W-:Y:S01]  /*24b10*/  UIADD3 UR4, UP0, UR38, 0x670, URZ ;  /* 0x0000067026047890 */ /* 0x000fe2000ff1e03f */
[----:B------:R-:W-:Y:S01]  /*24b20*/  R2UR UR6, R12 ;  /* 0x000000000c0672ca */ /* 0x000fe200000e0000 */
[----:B012---:R-:W-:Y:S01]  /*24b30*/  VIADD R7, R7, 0x308b0 ;  /* 0x000308b007077836 */ /* 0x007fe20000000000 */
[----:B------:R-:W-:Y:S01]  /*24b40*/  R2UR UR7, R13 ;  /* 0x000000000d0772ca */ /* 0x000fe200000e0000 */
[----:B------:R-:W-:Y:S01]  /*24b50*/  VIADD R3, R5, 0x400 ;  /* 0x0000040005037836 */ /* 0x000fe20000000000 */
[----:B------:R-:W-:Y:S01]  /*24b60*/  PLOP3.LUT P0, PT, PT, PT, PT, 0x80, 0x0 ;  /* 0x000000000000781c */ /* 0x000fe20003f0f070 */
[----:B------:R-:W-:-:S12]  /*24b70*/  UIADD3.X UR5, URZ, UR39, URZ, UP0, !UPT ;  /* 0x000000273f057290 */ /* 0x000fd800087fe43f */
.L_x_2100:
        /* <DEDUP_REMOVED lines=11> */
[----:B------:R-:W-:Y:S02]  /*24c30*/  R2UR UR6, R12 ;  /* 0x000000000c0672ca */ /* 0x000fe400000e0000 */
[----:B------:R-:W-:Y:S02]  /*24c40*/  R2UR UR7, R13 ;  /* 0x000000000d0772ca */ /* 0x000fe400000e0000 */
[----:B------:R-:W-:Y:S02]  /*24c50*/  R2UR UR10, R6 ;  /* 0x00000000060a72ca */ /* 0x000fe400000e0000 */
[----:B------:R-:W-:Y:S02]  /*24c60*/  PLOP3.LUT P0, PT, PT, PT, PT, 0x80, 0x0 ;  /* 0x000000000000781c */ /* 0x000fe40003f0f070 */
[----:B------:R-:W-:-:S11]  /*24c70*/  IADD3 R3, R5, 0x2400, RZ ;  /* 0x0000240005037810 */ /* 0x000fd60007ffe0ff */
.L_x_2101:
        /* <DEDUP_REMOVED lines=15> */
.L_x_2102:
        /* <DEDUP_REMOVED lines=15> */
.L_x_2103:
        /* <DEDUP_REMOVED lines=10> */
.L_x_2087:
[----:B------:R-:W-:Y:S05]  /*24f00*/  BSYNC B1 ;  /* 0x0000000000017941 */ /* 0x000fea0003800000 */
.L_x_2086:
[----:B0-----:R-:W2:Y:S04]  /*24f10*/  LDL.LU R3, [R1+0x1c] ;  /* 0x00001c0001037983 */ /* 0x001ea80000300800 */
[----:B------:R-:W3:Y:S01]  /*24f20*/  LDL.LU R6, [R1+0x20] ;  /* 0x0000200001067983 */ /* 0x000ee20000300800 */
[----:B--2---:R-:W-:-:S05]  /*24f30*/  VIADD R3, R3, 0x1 ;  /* 0x0000000103037836 */ /* 0x004fca0000000000 */
[----:B------:R-:W-:-:S04]  /*24f40*/  ISETP.NE.AND P0, PT, R3, 0x2, PT ;  /* 0x000000020300780c */ /* 0x000fc80003f05270 */
[----:B------:R-:W-:Y:S02]  /*24f50*/  SEL R4, RZ, 0x1, P0 ;  /* 0x00000001ff047807 */ /* 0x000fe40000000000 */
[----:B------:R-:W-:Y:S02]  /*24f60*/  SEL R3, R3, RZ, P0 ;  /* 0x000000ff03037207 */ /* 0x000fe40000000000 */
[----:B---3--:R-:W-:Y:S02]  /*24f70*/  LOP3.LUT R6, R6, R4, RZ, 0x3c, !PT ;  /* 0x0000000406067212 */ /* 0x008fe400078e3cff */
[C---:B------:R-:W-:Y:S01]  /*24f80*/  ISETP.GT.AND P0, PT, R8.reuse, R2, PT ;  /* 0x000000020800720c */ /* 0x040fe20003f04270 */
[----:B------:R-:W-:Y:S02]  /*24f90*/  VIADD R8, R8, 0xffffffff ;  /* 0xffffffff08087836 */ /* 0x000fe40000000000 */
[----:B------:R1:W-:Y:S04]  /*24fa0*/  STL [R1+0x20], R6 ;  /* 0x0000200601007387 */ /* 0x0003e80000100800 */
[----:B------:R1:W-:Y:S06]  /*24fb0*/  STL [R1+0x1c], R3 ;  /* 0x00001c0301007387 */ /* 0x0003ec0000100800 */
[----:B------:R-:W-:Y:S05]  /*24fc0*/  @P0 BRA `(.L_x_2104) ;  /* 0xfffffff400140947 */ /* 0x000fea000383ffff */
.L_x_2062:
[----:B------:R-:W-:Y:S05]  /*24fd0*/  BSYNC B0 ;  /* 0x0000000000007941 */ /* 0x000fea0003800000 */
.L_x_2061:
[----:B0-----:R-:W2:Y:S01]  /*24fe0*/  LDL R7, [R1+0x34] ;  /* 0x0000340001077983 */ /* 0x001ea20000100800 */
[----:B------:R-:W0:Y:S01]  /*24ff0*/  LDC R0, c[0x0][0x448] ;  /* 0x00011200ff007b82 */ /* 0x000e220000000800 */
[----:B------:R-:W-:Y:S07]  /*25000*/  @!P5 WARPSYNC.ALL ;  /* 0x000000000000d948 */ /* 0x000fee0003800000 */
[----:B------:R-:W-:Y:S01]  /*25010*/  @!P5 BAR.SYNC.DEFER_BLOCKING 0xc, 0x180 ;  /* 0x030600000000db1d */ /* 0x000fe20000010000 */
[----:B0-----:R-:W-:-:S13]  /*25020*/  ISETP.NE.AND P0, PT, R0, 0x1, PT ;  /* 0x000000010000780c */ /* 0x001fda0003f05270 */
[----:B------:R-:W0:Y:S08]  /*25030*/  @P0 LDC R2, c[0x0][0x44c] ;  /* 0x00011300ff020b82 */ /* 0x000e300000000800 */
[----:B-1----:R-:W1:Y:S01]  /*25040*/  @P0 LDC R3, c[0x0][0x450] ;  /* 0x00011400ff030b82 */ /* 0x002e620000000800 */
[----:B--2---:R-:W-:-:S05]  /*25050*/  IADD3 R0, R7, 0x7f, RZ ;  /* 0x0000007f07007810 */ /* 0x004fca0007ffe0ff */
[----:B0-----:R-:W-:-:S05]  /*25060*/  @P0 IMAD.HI.U32 R2, R0, R2, RZ ;  /* 0x0000000200020227 */ /* 0x001fca00078e00ff */
[----:B-1----:R-:W-:Y:S02]  /*25070*/  @P0 SHF.R.U32.HI R0, RZ, R3, R2 ;  /* 0x00000003ff000219 */ /* 0x002fe40000011602 */
[----:B------:R-:W0:Y:S03]  /*25080*/  LDC.64 R2, c[0x0][0x9e0] ;  /* 0x00027800ff027b82 */ /* 0x000e260000000a00 */
[----:B------:R-:W-:Y:S01]  /*25090*/  IMAD.IADD R0, R17, 0x1, R0 ;  /* 0x0000000111007824 */ /* 0x000fe200078e0200 */
[----:B0-----:R-:W-:-:S03]  /*250a0*/  ISETP.GE.AND P1, PT, R3, 0x1, PT ;  /* 0x000000010300780c */ /* 0x001fc60003f26270 */
[----:B------:R-:W-:-:S10]  /*250b0*/  IMAD.IADD R2, R0, 0x1, R2 ;  /* 0x0000000100027824 */ /* 0x000fd400078e0202 */
[----:B------:R-:W-:Y:S05]  /*250c0*/  @!P1 BRA `(.L_x_2105) ;  /* 0x0000000000489947 */ /* 0x000fea0003800000 */
        /* <DEDUP_REMOVED lines=11> */
.L_x_2107:
[----:B------:R-:W-:-:S13]  /*25180*/  ISETP.NE.AND P2, PT, R3, 0x1, PT ;  /* 0x000000010300780c */ /* 0x000fda0003f45270 */
[----:B------:R-:W0:Y:S02]  /*25190*/  @P2 LDC.64 R4, c[0x0][0x9e8] ;  /* 0x00027a00ff042b82 */ /* 0x000e240000000a00 */
[----:B0-----:R-:W-:-:S05]  /*251a0*/  @P2 IMAD.HI.U32 R4, R6, R4, RZ ;  /* 0x0000000406042227 */ /* 0x001fca00078e00ff */
[----:B------:R-:W-:-:S07]  /*251b0*/  @P2 SHF.R.U32.HI R6, RZ, R5, R4 ;  /* 0x00000005ff062219 */ /* 0x000fce0000011604 */
.L_x_2108:
[----:B------:R-:W-:Y:S05]  /*251c0*/  BSYNC B0 ;  /* 0x0000000000007941 */ /* 0x000fea0003800000 */
.L_x_2106:
[----:B------:R-:W-:-:S05]  /*251d0*/  IMAD R6, R6, R3, R3 ;  /* 0x0000000306067224 */ /* 0x000fca00078e0203 */
[----:B------:R-:W-:-:S07]  /*251e0*/  VIMNMX R2, R2, R6, PT ;  /* 0x0000000602027248 */ /* 0x000fce0003fe0100 */
.L_x_2105:
[----:B------:R-:W-:Y:S01]  /*251f0*/  IADD3 R2, R2, 0x3f, RZ ;  /* 0x0000003f02027810 */ /* 0x000fe20007ffe0ff */
[----:B------:R-:W0:Y:S01]  /*25200*/  @P0 LDC R4, c[0x0][0x450] ;  /* 0x00011400ff040b82 */ /* 0x000e220000000800 */
[----:B------:R-:W-:Y:S02]  /*25210*/  ULDC UR4, c[0x0][0x9dc] ;  /* 0x0002770000047ab9 */ /* 0x000fe40000000800 */
[----:B------:R-:W-:-:S04]  /*25220*/  SHF.R.S32.HI R0, RZ, 0x1f, R2 ;  /* 0x0000001fff007819 */ /* 0x000fc80000011402 */
[----:B------:R-:W-:Y:S02]  /*25230*/  LEA.HI R0, R0, R2, RZ, 0x6 ;  /* 0x0000000200007211 */ /* 0x000fe400078f30ff */
[----:B------:R-:W1:Y:S02]  /*25240*/  @P0 LDC R2, c[0x0][0x44c] ;  /* 0x00011300ff020b82 */ /* 0x000e640000000800 */
[----:B------:R-:W-:-:S04]  /*25250*/  SHF.R.S32.HI R0, RZ, 0x6, R0 ;  /* 0x00000006ff007819 */ /* 0x000fc80000011400 */
[----:B------:R-:W-:Y:S01]  /*25260*/  VIMNMX R6, R21, R0, PT ;  /* 0x0000000015067248 */ /* 0x000fe20003fe0100 */
[----:B------:R-:W-:-:S04]  /*25270*/  IMAD.MOV.U32 R0, RZ, RZ, R7 ;  /* 0x000000ffff007224 */ /* 0x000fc800078e0007 */
[----:B------:R2:W-:Y:S01]  /*25280*/  STL [R1+0x38], R6 ;  /* 0x0000380601007387 */ /* 0x0005e20000100800 */
[----:B-1----:R-:W-:-:S05]  /*25290*/  @P0 IMAD.HI.U32 R2, R7, R2, RZ ;  /* 0x0000000207020227 */ /* 0x002fca00078e00ff */
[----:B0-----:R-:W-:-:S05]  /*252a0*/  @P0 SHF.R.U32.HI R0, RZ, R4, R2 ;  /* 0x00000004ff000219 */ /* 0x001fca0000011602 */
[----:B------:R-:W-:-:S04]  /*252b0*/  IMAD.IADD R2, R20, 0x1, R0 ;  /* 0x0000000114027824 */ /* 0x000fc800078e0200 */
[----:B------:R-:W-:Y:S01]  /*252c0*/  VIADD R0, R2, -UR4 ;  /* 0x8000000402007c36 */ /* 0x000fe20008000000 */
[----:B--2---:R-:W-:Y:S06]  /*252d0*/  @!P1 BRA `(.L_x_2109) ;  /* 0x0000000000449947 */ /* 0x004fec0003800000 */
        /* <DEDUP_REMOVED lines=10> */
.L_x_2111:
[----:B------:R-:W-:-:S13]  /*25380*/  ISETP.NE.AND P0, PT, R3, 0x1, PT ;  /* 0x000000010300780c */ /* 0x000fda0003f05270 */
[----:B------:R-:W0:Y:S02]  /*25390*/  @P0 LDC.64 R4, c[0x0][0x9e8] ;  /* 0x00027a00ff040b82 */ /* 0x000e240000000a00 */
[----:B0-----:R-:W-:-:S05]  /*253a0*/  @P0 IMAD.HI.U32 R4, R2, R4, RZ ;  /* 0x0000000402040227 */ /* 0x001fca00078e00ff */
[----:B------:R-:W-:-:S07]  /*253b0*/  @P0 SHF.R.U32.HI R2, RZ, R5, R4 ;  /* 0x00000005ff020219 */ /* 0x000fce0000011604 */
.L_x_2112:
[----:B------:R-:W-:Y:S05]  /*253c0*/  BSYNC B0 ;  /* 0x0000000000007941 */ /* 0x000fea0003800000 */
.L_x_2110:
[----:B------:R-:W-:-:S05]  /*253d0*/  IMAD R2, R2, R3, RZ ;  /* 0x0000000302027224 */ /* 0x000fca00078e02ff */
[----:B------:R-:W-:-:S07]  /*253e0*/  VIMNMX R0, R0, R2, !PT ;  /* 0x0000000200007248 */ /* 0x000fce0007fe0100 */
.L_x_2109:
[----:B------:R-:W-:Y:S01]  /*253f0*/  SHF.R.S32.HI R2, RZ, 0x1f, R0 ;  /* 0x0000001fff027819 */ /* 0x000fe20000011400 */
[----:B------:R-:W-:Y:S03]  /*25400*/  BSSY B7, `(.L_x_2113) ;  /* 0x00004e4000077945 */ /* 0x000fe60003800000 */
[----:B------:R-:W-:-:S04]  /*25410*/  LEA.HI R2, R2, R0, RZ, 0x6 ;  /* 0x0000000002027211 */ /* 0x000fc800078f30ff */
[----:B------:R-:W-:-:S04]  /*25420*/  SHF.R.S32.HI R2, RZ, 0x6, R2 ;  /* 0x00000006ff027819 */ /* 0x000fc80000011402 */
[----:B------:R-:W-:-:S04]  /*25430*/  VIMNMX R3, RZ, R2, !PT ;  /* 0x00000002ff037248 */ /* 0x000fc80007fe0100 */
[----:B------:R-:W-:Y:S01]  /*25440*/  ISETP.GT.AND P0, PT, R6, R3, PT ;  /* 0x000000030600720c */ /* 0x000fe20003f04270 */
[----:B------:R0:W-:-:S12]  /*25450*/  STL [R1+0x30], R3 ;  /* 0x0000300301007387 */ /* 0x0001d80000100800 */
[----:B0-----:R-:W-:Y:S05]  /*25460*/  @P0 BRA `(.L_x_2114) ;  /* 0x0000000000440947 */ /* 0x001fea0003800000 */
[----:B------:R-:W0:Y:S02]  /*25470*/  S2R R3, SR_TID.X ;  /* 0x0000000000037919 */ /* 0x000e240000002100 */
[----:B0-----:R-:W-:-:S04]  /*25480*/  LOP3.LUT R3, R3, 0x7f, RZ, 0xc0, !PT ;  /* 0x0000007f03037812 */ /* 0x001fc800078ec0ff */
[----:B------:R-:W-:-:S13]  /*25490*/  ISETP.NE.AND P1, PT, R3, RZ, PT ;  /* 0x000000ff0300720c */ /* 0x000fda0003f25270 */
[----:B------:R-:W-:Y:S05]  /*254a0*/  @P1 BRA `(.L_x_2115) ;  /* 0x0000004c00641947 */ /* 0x000fea0003800000 */
[----:B------:R-:W0:Y:S01]  /*254b0*/  S2R R2, SR_LANEID ;  /* 0x0000000000027919 */ /* 0x000e220000000000 */
[----:B------:R-:W-:Y:S01]  /*254c0*/  VOTEU.ANY UR4, UPT, PT ;  /* 0x0000000000047886 */ /* 0x000fe200038e0100 */
[----:B------:R-:W1:Y:S01]  /*254d0*/  LDC.64 R4, c[0x0][0xc60] ;  /* 0x00031800ff047b82 */ /* 0x000e620000000a00 */
[----:B------:R-:W0:Y:S02]  /*254e0*/  FLO.U32 R0, UR4 ;  /* 0x0000000400007d00 */ /* 0x000e2400080e0000 */
[----:B0-----:R-:W-:-:S06]  /*254f0*/  ISETP.EQ.U32.AND P0, PT, R0, R2, PT ;  /* 0x000000020000720c */ /* 0x001fcc0003f02070 */
[----:B------:R-:W1:Y:S07]  /*25500*/  POPC R2, UR4 ;  /* 0x0000000400027d09 */ /* 0x000e6e0008000000 */
[----:B-1----:R-:W2:Y:S04]  /*25510*/  @P0 ATOMG.E.ADD.STRONG.GPU PT, R2, desc[UR60][R4.64], R2 ;  /* 0x00000002040209a8 */ /* 0x002ea800081ee1fc */
[----:B--2---:R0:W1:Y:S02]  /*25520*/  SHFL.IDX PT, R2, R2, R0, 0x1f ;  /* 0x00001f0002027589 */ /* 0x00406400000e0000 */
[----:B0-----:R-:W0:Y:S02]  /*25530*/  S2R R0, SR_LTMASK ;  /* 0x0000000000007919 */ /* 0x001e240000003900 */
[----:B0-----:R-:W-:-:S06]  /*25540*/  LOP3.LUT R0, R0, UR4, RZ, 0xc0, !PT ;  /* 0x0000000400007c12 */ /* 0x001fcc000f8ec0ff */
[----:B------:R-:W1:Y:S02]  /*25550*/  POPC R0, R0 ;  /* 0x0000000000007309 */ /* 0x000e640000000000 */
[----:B-1----:R-:W-:Y:S01]  /*25560*/  IADD3 R16, R2, UR36, R0 ;  /* 0x0000002402107c10 */ /* 0x002fe2000fffe000 */
[----:B------:R-:W-:Y:S06]  /*25570*/  BRA `(.L_x_2115) ;  /* 0x0000004c00307947 */ /* 0x000fec0003800000 */
.L_x_2114:
[----:B------:R-:W2:Y:S01]  /*25580*/  LDL R17, [R1] ;  /* 0x0000000001117983 */ /* 0x000ea20000100800 */
        /* <DEDUP_REMOVED lines=8> */
[----:B------:R-:W-:Y:S01]  /*25610*/  MOV R4, UR6 ;  /* 0x0000000600047c02 */ /* 0x000fe20008000f00 */
[----:B------:R-:W-:Y:S01]  /*25620*/  IMAD.U32 R5, RZ, RZ, UR7 ;  /* 0x00000007ff057e24 */ /* 0x000fe2000f8e00ff */
[----:B------:R-:W0:Y:S01]  /*25630*/  LDC.64 R2, c[0x4][R2] ;  /* 0x0100000002027b82 */ /* 0x000e220000000a00 */
[----:B------:R-:W-:Y:S01]  /*25640*/  IMAD.U32 R6, RZ, RZ, UR8 ;  /* 0x00000008ff067e24 */ /* 0x000fe2000f8e00ff */
[----:B------:R-:W-:Y:S01]  /*25650*/  MOV R11, UR5 ;  /* 0x00000005000b7c02 */ /* 0x000fe20008000f00 */
[----:B------:R-:W-:Y:S02]  /*25660*/  IMAD.U32 R7, RZ, RZ, UR9 ;  /* 0x00000009ff077e24 */ /* 0x000fe4000f8e00ff */
[----:B------:R-:W-:-:S02]  /*25670*/  IMAD.U32 R10, RZ, RZ, UR4 ;  /* 0x00000004ff0a7e24 */ /* 0x000fc4000f8e00ff */
[----:B------:R-:W-:Y:S02]  /*25680*/  IMAD.MOV.U32 R8, RZ, RZ, 0x70 ;  /* 0x00000070ff087424 */ /* 0x000fe400078e00ff */
[----:B------:R-:W-:Y:S02]  /*25690*/  IMAD.MOV.U32 R12, RZ, RZ, 0x1 ;  /* 0x00000001ff0c7424 */ /* 0x000fe400078e00ff */
[----:B------:R-:W-:-:S07]  /*256a0*/  IMAD.MOV.U32 R13, RZ, RZ, RZ ;  /* 0x000000ffff0d7224 */ /* 0x000fce00078e00ff */
[----:B------:R-:W-:-:S07]  /*256b0*/  LEPC R20, `(.L_x_2117) ;  /* 0x000000001014794e */ /* 0x000fce0000000000 */
[----:B0-----:R-:W-:Y:S05]  /*256c0*/  CALL.ABS.NOINC R2 ;  /* 0x0000000002007343 */ /* 0x001fea0003c00000 */
.L_x_2117:
[----:B------:R-:W-:Y:S05]  /*256d0*/  BSYNC B6 ;  /* 0x0000000000067941 */ /* 0x000fea0003800000 */
.L_x_2116:
        /* <DEDUP_REMOVED lines=9> */
[----:B------:R-:W-:Y:S01]  /*25770*/  MOV R4, UR6 ;  /* 0x0000000600047c02 */ /* 0x000fe20008000f00 */
[----:B------:R-:W-:Y:S01]  /*25780*/  IMAD.U32 R5, RZ, RZ, UR7 ;  /* 0x00000007ff057e24 */ /* 0x000fe2000f8e00ff */
        /* <DEDUP_REMOVED lines=9> */
.L_x_2120:
[----:B------:R0:W1:Y:S01]  /*25820*/  LDC.64 R2, c[0x4][R17] ;  /* 0x0100000011027b82 */ /* 0x0000620000000a00 */
[----:B------:R-:W-:Y:S01]  /*25830*/  ULDC.64 UR4, c[0x4][0x1b8] ;  /* 0x01006e0000047ab9 */ /* 0x000fe20000000a00 */
[----:B------:R-:W-:Y:S01]  /*25840*/  ULDC.64 UR6, c[0x4][0x1c0] ;  /* 0x0100700000067ab9 */ /* 0x000fe20000000a00 */
[----:B------:R-:W-:Y:S01]  /*25850*/  ULDC.64 UR8, c[0x4][0x150] ;  /* 0x0100540000087ab9 */ /* 0x000fe20000000a00 */
[----:B------:R-:W-:Y:S01]  /*25860*/  IMAD.U32 R4, RZ, RZ, UR4 ;  /* 0x00000004ff047e24 */ /* 0x000fe2000f8e00ff */
[----:B------:R-:W-:Y:S01]  /*25870*/  MOV R5, UR5 ;  /* 0x0000000500057c02 */ /* 0x000fe20008000f00 */
        /* <DEDUP_REMOVED lines=9> */
.L_x_2119:
[----:B------:R-:W-:Y:S05]  /*25910*/  BSYNC B6 ;  /* 0x0000000000067941 */ /* 0x000fea0003800000 */
.L_x_2118:
[----:B------:R-:W-:Y:S01]  /*25920*/  ULDC.64 UR4, c[0x0][0x9f8] ;  /* 0x00027e0000047ab9 */ /* 0x000fe20000000a00 */
[----:B------:R-:W2:Y:S01]  /*25930*/  LDL R17, [R1+0x38] ;  /* 0x0000380001117983 */ /* 0x000ea20000100800 */
[----:B------:R-:W-:Y:S01]  /*25940*/  ISETP.NE.U32.AND P0, PT, RZ, UR4, PT ;  /* 0x00000004ff007c0c */ /* 0x000fe2000bf05070 */
[----:B------:R-:W-:-:S03]  /*25950*/  IMAD.MOV.U32 R7, RZ, RZ, R19 ;  /* 0x000000ffff077224 */ /* 0x000fc600078e0013 */
[----:B------:R-:W-:Y:S01]  /*25960*/  ISETP.NE.AND.EX P0, PT, RZ, UR5, PT, P0 ;  /* 0x00000005ff007c0c */ /* 0x000fe2000bf05300 */
[----:B------:R-:W-:-:S12]  /*25970*/  ULDC.64 UR4, c[0x0][0xa08] ;  /* 0x0002820000047ab9 */ /* 0x000fd80000000a00 */
[----:B------:R-:W0:Y:S02]  /*25980*/  @P0 LDC.64 R2, c[0x0][0x9f8] ;  /* 0x00027e00ff020b82 */ /* 0x000e240000000a00 */
[----:B0-----:R-:W-:-:S05]  /*25990*/  @P0 IMAD.WIDE R2, R19, 0x4, R2 ;  /* 0x0000000413020825 */ /* 0x001fca00078e0202 */
[----:B------:R0:W3:Y:S02]  /*259a0*/  @P0 LDG.E R7, desc[UR60][R2.64] ;  /* 0x0000003c02070981 */ /* 0x0000e4000c1e1900 */
[----:B0-----:R-:W0:Y:S02]  /*259b0*/  LDC.64 R2, c[0x0][0x418] ;  /* 0x00010600ff027b82 */ /* 0x001e240000000a00 */
[----:B0-----:R-:W-:Y:S01]  /*259c0*/  LOP3.LUT P0, RZ, R2, UR4, RZ, 0xfc, !PT ;  /* 0x0000000402ff7c12 */ /* 0x001fe2000f80fcff */
[----:B------:R-:W-:-:S03]  /*259d0*/  UMOV UR4, 0xffffffff ;  /* 0xffffffff00047882 */ /* 0x000fc60000000000 */
[----:B------:R-:W-:Y:S01]  /*259e0*/  LOP3.LUT P0, RZ, R3, UR5, RZ, 0xfc, P0 ;  /* 0x0000000503ff7c12 */ /* 0x000fe2000800fcff */
[----:B--2---:R-:W-:Y:S01]  /*259f0*/  VIADD R0, R17, 0xffffffff ;  /* 0xffffffff11007836 */ /* 0x004fe20000000000 */
[----:B---3--:R-:W-:Y:S01]  /*25a00*/  SHF.R.S32.HI R8, RZ, 0x1f, R7 ;  /* 0x0000001fff087819 */ /* 0x008fe20000011407 */
[----:B------:R0:W-:Y:S01]  /*25a10*/  STL [R1+0x10], R7 ;  /* 0x0000100701007387 */ /* 0x0001e20000100800 */
[----:B------:R-:W-:-:S03]  /*25a20*/  SEL R17, R7, RZ, !P0 ;  /* 0x000000ff07117207 */ /* 0x000fc60004000000 */
[----:B------:R0:W-:Y:S01]  /*25a30*/  STL [R1+0x24], R8 ;  /* 0x0000240801007387 */ /* 0x0001e20000100800 */
[----:B------:R-:W-:Y:S05]  /*25a40*/  BRA.DIV UR4, `(.L_x_2121) ;  /* 0x0000006e046c7947 */ /* 0x000fea000b800000 */
[----:B------:R-:W1:Y:S02]  /*25a50*/  S2R R4, SR_TID.X ;  /* 0x0000000000047919 */ /* 0x000e640000002100 */
[----:B-1----:R-:W-:-:S04]  /*25a60*/  SHF.R.U32.HI R4, RZ, 0x5, R4 ;  /* 0x00000005ff047819 */ /* 0x002fc80000011604 */
[----:B------:R-:W-:-:S05]  /*25a70*/  LOP3.LUT R4, R4, 0x3, RZ, 0xc0, !PT ;  /* 0x0000000304047812 */ /* 0x000fca00078ec0ff */
[----:B------:R1:W2:Y:S02]  /*25a80*/  SHFL.IDX PT, R14, R4, RZ, 0x1f ;  /* 0x00001fff040e7589 */ /* 0x0002a400000e0000 */
.L_x_2303:
[----:B-1----:R-:W3:Y:S01]  /*25a90*/  LDL.LU R4, [R1+0x4] ;  /* 0x0000040001047983 */ /* 0x002ee20000300800 */
[----:B------:R-:W-:Y:S02]  /*25aa0*/  PLOP3.LUT P1, PT, PT, PT, PT, 0x8, 0x0 ;  /* 0x000000000000781c */ /* 0x000fe40003f2e170 */
[----:B--2---:R-:W-:Y:S01]  /*25ab0*/  ISETP.NE.AND P0, PT, R14, RZ, PT ;  /* 0x000000ff0e00720c */ /* 0x004fe20003f05270 */
        /* <DEDUP_REMOVED lines=8> */
.L_x_2306:
[----:B------:R-:W-:Y:S05]  /*25b40*/  @!P6 BRA `(.L_x_2122) ;  /* 0x000000040040e947 */ /* 0x000fea0003800000 */
[----:B------:R-:W-:-:S04]  /*25b50*/  ISETP.NE.U32.AND P0, PT, R2, RZ, PT ;  /* 0x000000ff0200720c */ /* 0x000fc80003f05070 */
[----:B------:R-:W-:-:S13]  /*25b60*/  ISETP.NE.AND.EX P0, PT, R3, RZ, PT, P0 ;  /* 0x000000ff0300720c */ /* 0x000fda0003f05300 */
[----:B------:R-:W-:Y:S05]  /*25b70*/  @!P0 BRA `(.L_x_2124) ;  /* 0x0000000000508947 */ /* 0x000fea0003800000 */
[----:B------:R-:W2:Y:S01]  /*25b80*/  LDC R6, c[0x0][0x43c] ;  /* 0x00010f00ff067b82 */ /* 0x000ea20000000800 */
[----:B------:R-:W-:Y:S01]  /*25b90*/  MOV R9, R0 ;  /* 0x0000000000097202 */ /* 0x000fe20000000f00 */
[----:B------:R-:W-:-:S04]  /*25ba0*/  ULDC.64 UR4, c[0x0][0x428] ;  /* 0x00010a0000047ab9 */ /* 0x000fc80000000a00 */
[----:B-1----:R-:W-:Y:S01]  /*25bb0*/  IMAD.MOV.U32 R0, RZ, RZ, R9 ;  /* 0x000000ffff007224 */ /* 0x002fe200078e0009 */
[----:B--2---:R-:W-:-:S13]  /*25bc0*/  ISETP.NE.AND P0, PT, R6, 0x1, PT ;  /* 0x000000010600780c */ /* 0x004fda0003f05270 */
        /* <DEDUP_REMOVED lines=15> */
.L_x_2124:
[----:B0-----:R-:W3:Y:S04]  /*25cc0*/  LDL R7, [R1] ;  /* 0x0000000001077983 */ /* 0x001ee80000100800 */
[----:B-1----:R-:W3:Y:S04]  /*25cd0*/  LDL R0, [R1+0x8] ;  /* 0x0000080001007983 */ /* 0x002ee80000100800 */
[----:B--2---:R-:W2:Y:S01]  /*25ce0*/  LDL R2, [R1+0x14] ;  /* 0x0000140001027983 */ /* 0x004ea20000100800 */
[----:B---3--:R-:W-:Y:S02]  /*25cf0*/  LEA R0, R0, R7, 0x3 ;  /* 0x0000000700007211 */ /* 0x008fe400078e18ff */
[----:B--2---:R-:W-:-:S04]  /*25d00*/  SHF.L.U32 R2, R2, 0x1f, RZ ;  /* 0x0000001f02027819 */ /* 0x004fc800000006ff */
[----:B------:R-:W0:Y:S02]  /*25d10*/  SYNCS.PHASECHK.TRANS64.TRYWAIT P0, [R0+URZ+0x30840], R2 ;  /* 0x03084002000075a7 */ /* 0x000e24000800017f */
[----:B0-----:R-:W-:Y:S05]  /*25d20*/  @!P0 BRA `(.L_x_2125) ;  /* 0x0000006c00088947 */ /* 0x001fea0003800000 */
.L_x_2307:
        /* <DEDUP_REMOVED lines=10> */
.L_x_2126:
[----:B------:R-:W2:Y:S04]  /*25dd0*/  LDL R5, [R1] ;  /* 0x0000000001057983 */ /* 0x000ea80000100800 */
[----:B------:R-:W2:Y:S04]  /*25de0*/  LDL R4, [R1+0x8] ;  /* 0x0000080001047983 */ /* 0x000ea80000100800 */
[----:B------:R-:W3:Y:S04]  /*25df0*/  LDL R6, [R1+0xc] ;  /* 0x00000c0001067983 */ /* 0x000ee80000100800 */
[----:B01----:R-:W4:Y:S01]  /*25e00*/  LDL R2, [R1+0x18] ;  /* 0x0000180001027983 */ /* 0x003f220000100800 */
[----:B------:R-:W-:Y:S01]  /*25e10*/  R2UR UR9, R0 ;  /* 0x00000000000972ca */ /* 0x000fe200000e0000 */
[----:B------:R-:W-:Y:S01]  /*25e20*/  UIADD3 UR4, UP0, UR38, 0x370, URZ ;  /* 0x0000037026047890 */ /* 0x000fe2000ff1e03f */
[----:B------:R-:W-:-:S02]  /*25e30*/  R2UR UR12, R18 ;  /* 0x00000000120c72ca */ /* 0x000fc400000e0000 */
[----:B-----5:R-:W-:Y:S02]  /*25e40*/  R2UR UR13, R17 ;  /* 0x00000000110d72ca */ /* 0x020fe400000e0000 */
[----:B------:R-:W-:-:S07]  /*25e50*/  PLOP3.LUT P0, PT, PT, PT, PT, 0x80, 0x0 ;  /* 0x000000000000781c */ /* 0x000fce0003f0f070 */
[----:B------:R-:W-:Y:S01]  /*25e60*/  UIADD3 UR9, UR9, 0x30830, URZ ;  /* 0x0003083009097890 */ /* 0x000fe2000fffe03f */
[----:B------:R-:W-:Y:S01]  /*25e70*/  UMOV UR10, URZ ;  /* 0x0000003f000a7c82 */ /* 0x000fe20008000000 */
[----:B------:R-:W-:Y:S01]  /*25e80*/  UMOV UR6, 0x0 ;  /* 0x0000000000067882 */ /* 0x000fe20000000000 */
[----:B------:R-:W-:Y:S01]  /*25e90*/  UMOV UR7, 0x14f00000 ;  /* 0x14f0000000077882 */ /* 0x000fe20000000000 */
[----:B------:R-:W-:Y:S01]  /*25ea0*/  UMOV UR17, 0x40 ;  /* 0x0000004000117882 */ /* 0x000fe20000000000 */
[----:B------:R-:W-:-:S04]  /*25eb0*/  LOP3.LUT R3, R3, 0xfffffffb, RZ, 0xc0, !PT ;  /* 0xfffffffb03037812 */ /* 0x000fc800078ec0ff */
[----:B------:R-:W-:-:S05]  /*25ec0*/  @P0 LOP3.LUT R3, R3, 0x4, RZ, 0xfc, !PT ;  /* 0x0000000403030812 */ /* 0x000fca00078efcff */
[----:B------:R0:W-:Y:S01]  /*25ed0*/  STL [R1+0x4], R3 ;  /* 0x0000040301007387 */ /* 0x0001e20000100800 */
[----:B--2---:R-:W-:Y:S01]  /*25ee0*/  IMAD R0, R4, 0x8000, R5 ;  /* 0x0000800004007824 */ /* 0x004fe200078e0205 */
[----:B---3--:R-:W-:-:S04]  /*25ef0*/  R2UR UR11, R6 ;  /* 0x00000000060b72ca */ /* 0x008fc800000e0000 */
[----:B------:R-:W-:Y:S02]  /*25f00*/  R2UR UR14, R0 ;  /* 0x00000000000e72ca */ /* 0x000fe400000e0000 */
[----:B----4-:R-:W-:-:S11]  /*25f10*/  R2UR UR5, R2 ;  /* 0x00000000020572ca */ /* 0x010fd600000e0000 */
[----:B------:R-:W-:Y:S02]  /*25f20*/  UIADD3 UR8, UR14, 0x20400, URZ ;  /* 0x000204000e087890 */ /* 0x000fe4000fffe03f */
[----:B------:R-:W-:Y:S02]  /*25f30*/  ULEA UR11, UR11, UR5, 0x6 ;  /* 0x000000050b0b7291 */ /* 0x000fe4000f8e303f */
[----:B------:R-:W-:Y:S02]  /*25f40*/  UIADD3.X UR5, URZ, UR39, URZ, UP0, !UPT ;  /* 0x000000273f057290 */ /* 0x000fe400087fe43f */
[----:B------:R-:W-:Y:S02]  /*25f50*/  UIADD3 UR15, UR14, 0x22400, URZ ;  /* 0x000224000e0f7890 */ /* 0x000fe4000fffe03f */
[----:B------:R-:W-:Y:S02]  /*25f60*/  UIADD3 UR16, UR14, 0x24400, URZ ;  /* 0x000244000e107890 */ /* 0x000fe4000fffe03f */
[----:B------:R-:W-:-:S03]  /*25f70*/  UIADD3 UR14, UR14, 0x26400, URZ ;  /* 0x000264000e0e7890 */ /* 0x000fc6000fffe03f */
[----:B------:R1:W-:Y:S02]  /*25f80*/  UTMALDG.4D [UR8], [UR4], desc[UR6] ;  /* 0x00000608040075b4 */ /* 0x0003e40008019000 */
[----:B-1----:R-:W-:Y:S01]  /*25f90*/  UMOV UR8, UR15 ;  /* 0x0000000f00087c82 */ /* 0x002fe20008000000 */
[----:B------:R-:W-:Y:S01]  /*25fa0*/  UMOV UR10, UR17 ;  /* 0x00000011000a7c82 */ /* 0x000fe20008000000 */
[----:B------:R-:W-:Y:S01]  /*25fb0*/  UMOV UR15, 0x80 ;  /* 0x00000080000f7882 */ /* 0x000fe20000000000 */
        /* <DEDUP_REMOVED lines=8> */
[----:B0-----:R-:W-:Y:S01]  /*26040*/  NOP ;  /* 0x0000000000007918 */ /* 0x001fe20000000000 */
.L_x_2122:
[----:B-1----:R-:W2:Y:S04]  /*26050*/  LDL R4, [R1] ;  /* 0x0000000001047983 */ /* 0x002ea80000100800 */
[----:B------:R-:W3:Y:S01]  /*26060*/  LDL.LU R3, [R1+0x44] ;  /* 0x0000440001037983 */ /* 0x000ee20000300800 */
[----:B------:R-:W-:Y:S05]  /*26070*/  WARPSYNC.ALL ;  /* 0x0000000000007948 */ /* 0x000fea0003800000 */
[----:B------:R-:W-:Y:S01]  /*26080*/  ULDC.64 UR4, c[0x0][0x298] ;  /* 0x0000a60000047ab9 */ /* 0x000fe20000000a00 */
[----:B------:R-:W-:Y:S01]  /*26090*/  BSSY B6, `(.L_x_2127) ;  /* 0x000001c000067945 */ /* 0x000fe20003800000 */
[----:B------:R-:W-:Y:S01]  /*260a0*/  BAR.SYNC.DEFER_BLOCKING 0x8, 0x180 ;  /* 0x0206000000007b1d */ /* 0x000fe20000010000 */
[----:B---3--:R-:W-:-:S05]  /*260b0*/  SHF.R.S32.HI R0, RZ, 0x1f, R3 ;  /* 0x0000001fff007819 */ /* 0x008fca0000011403 */
[----:B------:R-:W-:Y:S02]  /*260c0*/  IMAD R2, R0, UR4, RZ ;  /* 0x0000000400027c24 */ /* 0x000fe4000f8e02ff */
[----:B--2---:R-:W-:Y:S02]  /*260d0*/  VIADD R0, R4, 0x10400 ;  /* 0x0001040004007836 */ /* 0x004fe40000000000 */
[C---:B------:R-:W-:Y:S02]  /*260e0*/  IMAD R2, R3.reuse, UR5, R2 ;  /* 0x0000000503027c24 */ /* 0x040fe4000f8e0202 */
[----:B------:R-:W-:Y:S01]  /*260f0*/  IMAD.WIDE.U32 R4, R3, UR4, RZ ;  /* 0x0000000403047c25 */ /* 0x000fe2000f8e00ff */
[----:B------:R-:W-:-:S03]  /*26100*/  LOP3.LUT P0, RZ, R0, 0x3ff, RZ, 0xc0, !PT ;  /* 0x000003ff00ff7812 */ /* 0x000fc6000780c0ff */
[----:B------:R-:W-:Y:S01]  /*26110*/  IMAD.IADD R0, R5, 0x1, R2 ;  /* 0x0000000105007824 */ /* 0x000fe200078e0202 */
[----:B------:R1:W-:Y:S04]  /*26120*/  STL.64 [R1+0x48], R4 ;  /* 0x0000480401007387 */ /* 0x0003e80000100a00 */
[----:B------:R1:W-:Y:S05]  /*26130*/  STL [R1+0x44], R0 ;  /* 0x0000440001007387 */ /* 0x0003ea0000100800 */
[----:B------:R-:W-:Y:S05]  /*26140*/  @!P0 BRA `(.L_x_2128) ;  /* 0x0000000000408947 */ /* 0x000fea0003800000 */
[----:B------:R-:W-:Y:S01]  /*26150*/  MOV R2, 0x0 ;  /* 0x0000000000027802 */ /* 0x000fe20000000f00 */
[----:B------:R-:W-:Y:S01]  /*26160*/  ULDC.64 UR4, c[0x4][0x1b8] ;  /* 0x01006e0000047ab9 */ /* 0x000fe20000000a00 */
[----:B------:R-:W-:Y:S01]  /*26170*/  ULDC.64 UR6, c[0x4][0x1c0] ;  /* 0x0100700000067ab9 */ /* 0x000fe20000000a00 */
[----:B------:R-:W-:Y:S01]  /*26180*/  ULDC.64 UR8, c[0x4][0x130] ;  /* 0x01004c0000087ab9 */ /* 0x000fe20000000a00 */
[----:B-1----:R-:W-:Y:S01]  /*26190*/  MOV R4, UR4 ;  /* 0x0000000400047c02 */ /* 0x002fe20008000f00 */
[----:B------:R-:W-:Y:S01]  /*261a0*/  IMAD.U32 R5, RZ, RZ, UR5 ;  /* 0x00000005ff057e24 */ /* 0x000fe2000f8e00ff */
[----:B------:R-:W1:Y:S01]  /*261b0*/  LDC.64 R2, c[0x4][R2] ;  /* 0x0100000002027b82 */ /* 0x000e620000000a00 */
[----:B------:R-:W-:Y:S01]  /*261c0*/  IMAD.U32 R6, RZ, RZ, UR6 ;  /* 0x00000006ff067e24 */ /* 0x000fe2000f8e00ff */
[----:B------:R-:W-:Y:S01]  /*261d0*/  MOV R11, UR9 ;  /* 0x00000009000b7c02 */ /* 0x000fe20008000f00 */
[----:B0-----:R-:W-:Y:S02]  /*261e0*/  IMAD.U32 R7, RZ, RZ, UR7 ;  /* 0x00000007ff077e24 */ /* 0x001fe4000f8e00ff */
[----:B------:R-:W-:-:S02]  /*261f0*/  IMAD.U32 R10, RZ, RZ, UR8 ;  /* 0x00000008ff0a7e24 */ /* 0x000fc4000f8e00ff */
[----:B------:R-:W-:Y:S02]  /*26200*/  IMAD.MOV.U32 R8, RZ, RZ, 0x70 ;  /* 0x00000070ff087424 */ /* 0x000fe400078e00ff */
[----:B------:R-:W-:Y:S02]  /*26210*/  IMAD.MOV.U32 R12, RZ, RZ, 0x1 ;  /* 0x00000001ff0c7424 */ /* 0x000fe400078e00ff */
[----:B------:R-:W-:-:S07]  /*26220*/  IMAD.MOV.U32 R13, RZ, RZ, RZ ;  /* 0x000000ffff0d7224 */ /* 0x000fce00078e00ff */
[----:B------:R-:W-:-:S07]  /*26230*/  LEPC R20, `(.L_x_2128) ;  /* 0x000000001014794e */ /* 0x000fce0000000000 */
[----:B-1----:R-:W-:Y:S05]  /*26240*/  CALL.ABS.NOINC R2 ;  /* 0x0000000002007343 */ /* 0x002fea0003c00000 */
.L_x_2128:
[----:B------:R-:W-:Y:S05]  /*26250*/  BSYNC B6 ;  /* 0x0000000000067941 */ /* 0x000fea0003800000 */
.L_x_2127:
[----:B-1----:R-:W2:Y:S01]  /*26260*/  LDL.LU R0, [R1+0x44] ;  /* 0x0000440001007983 */ /* 0x002ea20000300800 */
[----:B0-----:R-:W0:Y:S01]  /*26270*/  LDC R7, c[0x0][0x448] ;  /* 0x00011200ff077b82 */ /* 0x001e220000000800 */
[----:B------:R-:W-:Y:S02]  /*26280*/  ULDC.64 UR4, c[0x0][0x2d8] ;  /* 0x0000b60000047ab9 */ /* 0x000fe40000000a00 */
[----:B------:R-:W2:Y:S04]  /*26290*/  LDL.LU.64 R2, [R1+0x48] ;  /* 0x0000480001027983 */ /* 0x000ea80000300a00 */
[----:B------:R-:W3:Y:S01]  /*262a0*/  LDL R11, [R1+0x34] ;  /* 0x00003400010b7983 */ /* 0x000ee20000100800 */
[----:B------:R-:W1:Y:S01]  /*262b0*/  S2R R5, SR_TID.X ;  /* 0x0000000000057919 */ /* 0x000e620000002100 */
[----:B------:R-:W4:Y:S01]  /*262c0*/  S2R R8, SR_TID.X ;  /* 0x0000000000087919 */ /* 0x000f220000002100 */
[----:B-1----:R-:W-:-:S04]  /*262d0*/  LOP3.LUT R5, R5, 0x7f, RZ, 0xc0, !PT ;  /* 0x0000007f05057812 */ /* 0x002fc800078ec0ff */
[----:B------:R-:W-:Y:S01]  /*262e0*/  SHF.R.U32.HI R5, RZ, 0x3, R5 ;  /* 0x00000003ff057819 */ /* 0x000fe20000011605 */
[----:B----4-:R-:W-:-:S05]  /*262f0*/  IMAD.SHL.U32 R8, R8, 0x10, RZ ;  /* 0x0000001008087824 */ /* 0x010fca00078e00ff */
[----:B------:R-:W-:Y:S01]  /*26300*/  LOP3.LUT R8, R5, 0x70, R8, 0xf8, !PT ;  /* 0x0000007005087812 */ /* 0x000fe200078ef808 */
[----:B------:R-:W1:Y:S01]  /*26310*/  S2R R9, SR_TID.X ;  /* 0x0000000000097919 */ /* 0x000e620000002100 */
[----:B------:R-:W4:Y:S01]  /*26320*/  S2R R10, SR_TID.X ;  /* 0x00000000000a7919 */ /* 0x000f220000002100 */
[----:B-1----:R-:W-:-:S05]  /*26330*/  IMAD.SHL.U32 R9, R9, 0x8, RZ ;  /* 0x0000000809097824 */ /* 0x002fca00078e00ff */
[----:B------:R-:W-:-:S04]  /*26340*/  LOP3.LUT R9, R9, 0x38, RZ, 0xc0, !PT ;  /* 0x0000003809097812 */ /* 0x000fc800078ec0ff */
[C---:B------:R-:W-:Y:S02]  /*26350*/  LOP3.LUT R13, R9.reuse, 0x40, RZ, 0xfc, !PT ;  /* 0x00000040090d7812 */ /* 0x040fe400078efcff */
[C---:B------:R-:W-:Y:S02]  /*26360*/  LOP3.LUT R12, R9.reuse, 0x80, RZ, 0xfc, !PT ;  /* 0x00000080090c7812 */ /* 0x040fe400078efcff */
[----:B------:R-:W-:Y:S02]  /*26370*/  LOP3.LUT R9, R9, 0xc0, RZ, 0xfc, !PT ;  /* 0x000000c009097812 */ /* 0x000fe400078efcff */
[----:B----4-:R-:W-:-:S04]  /*26380*/  LOP3.LUT R10, R10, 0x7f, RZ, 0xc0, !PT ;  /* 0x0000007f0a0a7812 */ /* 0x010fc800078ec0ff */
[----:B------:R-:W-:Y:S01]  /*26390*/  SHF.R.U32.HI R10, RZ, 0x3, R10 ;  /* 0x00000003ff0a7819 */ /* 0x000fe2000001160a */
[----:B--2---:R-:W-:Y:S01]  /*263a0*/  IMAD.MOV.U32 R3, RZ, RZ, R0 ;  /* 0x000000ffff037224 */ /* 0x004fe200078e0000 */
[----:B------:R-:W-:-:S05]  /*263b0*/  SHF.R.S32.HI R0, RZ, 0x1f, R18 ;  /* 0x0000001fff007819 */ /* 0x000fca0000011412 */
[----:B------:R-:W-:Y:S02]  /*263c0*/  IMAD R0, R0, UR4, RZ ;  /* 0x0000000400007c24 */ /* 0x000fe4000f8e02ff */
[----:B------:R-:W-:-:S04]  /*263d0*/  IMAD.WIDE.U32 R2, R18, UR4, R2 ;  /* 0x0000000412027c25 */ /* 0x000fc8000f8e0002 */
[----:B------:R-:W-:Y:S01]  /*263e0*/  IMAD R0, R18, UR5, R0 ;  /* 0x0000000512007c24 */ /* 0x000fe2000f8e0200 */
[----:B------:R-:W-:Y:S02]  /*263f0*/  ULDC.64 UR4, c[0x0][0xa00] ;  /* 0x0002800000047ab9 */ /* 0x000fe40000000a00 */
[----:B------:R-:W-:Y:S02]  /*26400*/  ISETP.NE.U32.AND P0, PT, RZ, UR4, PT ;  /* 0x00000004ff007c0c */ /* 0x000fe4000bf05070 */
[----:B------:R-:W-:Y:S02]  /*26410*/  IADD3 R3, R3, R0, RZ ;  /* 0x0000000003037210 */ /* 0x000fe40007ffe0ff */
[----:B------:R-:W-:Y:S01]  /*26420*/  ISETP.NE.AND.EX P0, PT, RZ, UR5, PT, P0 ;  /* 0x00000005ff007c0c */ /* 0x000fe2000bf05300 */
[----:B------:R-:W-:Y:S01]  /*26430*/  ULDC.64 UR4, c[0x0][0x2e0] ;  /* 0x0000b80000047ab9 */ /* 0x000fe20000000a00 */
[----:B------:R-:W-:-:S04]  /*26440*/  SHF.R.S32.HI R0, RZ, 0x1f, R19 ;  /* 0x0000001fff007819 */ /* 0x000fc80000011413 */
        /* <DEDUP_REMOVED lines=9> */
[----:B---3--:R-:W-:Y:S02]  /*264e0*/  IMAD.IADD R4, R8, 0x1, R11 ;  /* 0x0000000108047824 */ /* 0x008fe400078e020b */
[----:B------:R-:W-:Y:S02]  /*264f0*/  IMAD.IADD R3, R3, 0x1, R0 ;  /* 0x0000000103037824 */ /* 0x000fe400078e0200 */
[----:B0-----:R-:W-:-:S04]  /*26500*/  @P0 IMAD.HI.U32 R5, R4, R5, RZ ;  /* 0x0000000504050227 */ /* 0x001fc800078e00ff */
[----:B------:R-:W-:Y:S01]  /*26510*/  IMAD.MOV.U32 R0, RZ, RZ, R4 ;  /* 0x000000ffff007224 */ /* 0x000fe200078e0004 */
[----:B-1----:R-:W-:Y:S01]  /*26520*/  @P0 SHF.R.U32.HI R0, RZ, R6, R5 ;  /* 0x00000006ff000219 */ /* 0x002fe20000011605 */
[----:B------:R-:W0:Y:S03]  /*26530*/  S2R R8, SR_TID.X ;  /* 0x0000000000087919 */ /* 0x000e260000002100 */
[----:B------:R-:W-:-:S05]  /*26540*/  IADD3 R5, -R0, RZ, RZ ;  /* 0x000000ff00057210 */ /* 0x000fca0007ffe1ff */
[----:B------:R-:W-:Y:S01]  /*26550*/  IMAD R4, R7, R5, R4 ;  /* 0x0000000507047224 */ /* 0x000fe200078e0204 */
[----:B------:R-:W-:Y:S01]  /*26560*/  SHF.R.S32.HI R5, RZ, 0x1f, R0 ;  /* 0x0000001fff057819 */ /* 0x000fe20000011400 */
[----:B------:R-:W-:-:S04]  /*26570*/  IMAD.WIDE.U32 R2, R0, UR4, R2 ;  /* 0x0000000400027c25 */ /* 0x000fc8000f8e0002 */
[----:B------:R-:W-:-:S04]  /*26580*/  IMAD R5, R5, UR4, RZ ;  /* 0x0000000405057c24 */ /* 0x000fc8000f8e02ff */
[----:B------:R-:W-:Y:S01]  /*26590*/  IMAD R0, R0, UR5, R5 ;  /* 0x0000000500007c24 */ /* 0x000fe2000f8e0205 */
[----:B------:R-:W-:-:S03]  /*265a0*/  ULDC.64 UR4, c[0x0][0x2c8] ;  /* 0x0000b20000047ab9 */ /* 0x000fc60000000a00 */
[----:B------:R-:W-:Y:S01]  /*265b0*/  IMAD.IADD R3, R3, 0x1, R0 ;  /* 0x0000000103037824 */ /* 0x000fe200078e0200 */
[----:B------:R-:W-:-:S05]  /*265c0*/  SHF.R.S32.HI R0, RZ, 0x1f, R4 ;  /* 0x0000001fff007819 */ /* 0x000fca0000011404 */
[----:B------:R-:W-:Y:S02]  /*265d0*/  IMAD R0, R0, UR4, RZ ;  /* 0x0000000400007c24 */ /* 0x000fe4000f8e02ff */
[----:B------:R-:W-:-:S04]  /*265e0*/  IMAD.WIDE.U32 R2, R4, UR4, R2 ;  /* 0x0000000404027c25 */ /* 0x000fc8000f8e0002 */
[----:B------:R-:W-:Y:S01]  /*265f0*/  IMAD R4, R4, UR5, R0 ;  /* 0x0000000504047c24 */ /* 0x000fe2000f8e0200 */
[----:B------:R-:W-:Y:S01]  /*26600*/  ULDC.64 UR4, c[0x0][0x280] ;  /* 0x0000a00000047ab9 */ /* 0x000fe20000000a00 */
[----:B0-----:R-:W-:Y:S02]  /*26610*/  IMAD.SHL.U32 R8, R8, 0x8, RZ ;  /* 0x0000000808087824 */ /* 0x001fe400078e00ff */
[----:B------:R-:W-:Y:S01]  /*26620*/  IMAD.IADD R3, R3, 0x1, R4 ;  /* 0x0000000103037824 */ /* 0x000fe200078e0204 */
[----:B------:R-:W-:Y:S01]  /*26630*/  LEA R4, P0, R2, UR4, 0x1 ;  /* 0x0000000402047c11 */ /* 0x000fe2000f8008ff */
[----:B------:R-:W-:Y:S01]  /*26640*/  ULDC UR4, c[0x0][0x2b8] ;  /* 0x0000ae0000047ab9 */ /* 0x000fe20000000800 */
[----:B------:R-:W-:Y:S02]  /*26650*/  LOP3.LUT R8, R8, 0x38, RZ, 0xc0, !PT ;  /* 0x0000003808087812 */ /* 0x000fe400078ec0ff */
[----:B------:R-:W-:Y:S01]  /*26660*/  LEA.HI.X R3, R2, UR5, R3, 0x1, P0 ;  /* 0x0000000502037c11 */ /* 0x000fe200080f0c03 */
[----:B------:R-:W-:Y:S01]  /*26670*/  UMOV UR5, 0xffffffff ;  /* 0xffffffff00057882 */ /* 0x000fe20000000000 */
[----:B------:R-:W-:-:S02]  /*26680*/  ISETP.GE.AND P4, PT, R8, UR4, PT ;  /* 0x0000000408007c0c */ /* 0x000fc4000bf86270 */
[----:B------:R-:W-:Y:S02]  /*26690*/  ISETP.GE.AND P3, PT, R13, UR4, PT ;  /* 0x000000040d007c0c */ /* 0x000fe4000bf66270 */
[----:B------:R-:W-:Y:S02]  /*266a0*/  ISETP.GE.AND P0, PT, R12, UR4, PT ;  /* 0x000000040c007c0c */ /* 0x000fe4000bf06270 */
[----:B------:R-:W-:Y:S01]  /*266b0*/  ISETP.GE.AND P1, PT, R9, UR4, PT ;  /* 0x0000000409007c0c */ /* 0x000fe2000bf26270 */
[----:B------:R-:W-:-:S12]  /*266c0*/  BRA.DIV UR5, `(.L_x_2129) ;  /* 0x0000006205b47947 */ /* 0x000fd8000b800000 */
[----:B------:R-:W2:Y:S04]  /*266d0*/  LDL.LU R6, [R1+0x3c] ;  /* 0x00003c0001067983 */ /* 0x000ea80000300800 */
[----:B------:R-:W3:Y:S04]  /*266e0*/  LDL.LU R11, [R1+0x34] ;  /* 0x00003400010b7983 */ /* 0x000ee80000300800 */
[----:B------:R-:W4:Y:S04]  /*266f0*/  LDL R9, [R1+0x28] ;  /* 0x0000280001097983 */ /* 0x000f280000100800 */
[----:B------:R-:W-:Y:S01]  /*26700*/  SHFL.IDX PT, R5, R4, 0x1, 0x181f ;  /* 0x00381f0004057f89 */ /* 0x000fe200000e0000 */
[----:B--2---:R-:W-:-:S03]  /*26710*/  IMAD R2, R6, R7, RZ ;  /* 0x0000000706027224 */ /* 0x004fc600078e02ff */
[----:B------:R-:W0:Y:S01]  /*26720*/  SHFL.IDX PT, R7, R4, RZ, 0x181f ;  /* 0x00181fff04077589 */ /* 0x000e2200000e0000 */
[----:B---3--:R-:W-:-:S03]  /*26730*/  IADD3 R0, R10, R11, RZ ;  /* 0x0000000b0a007210 */ /* 0x008fc60007ffe0ff */
[----:B------:R-:W1:Y:S01]  /*26740*/  SHFL.IDX PT, R6, R3, RZ, 0x181f ;  /* 0x00181fff03067589 */ /* 0x000e6200000e0000 */
[----:B------:R-:W-:-:S13]  /*26750*/  ISETP.GE.AND P2, PT, R0, R2, PT ;  /* 0x000000020000720c */ /* 0x000fda0003f46270 */
[----:B0-----:R-:W-:-:S05]  /*26760*/  @!P2 LEA R7, P5, R8, R7, 0x1 ;  /* 0x000000070807a211 */ /* 0x001fca00078a08ff */
[----:B-1----:R-:W-:-:S05]  /*26770*/  @!P2 IMAD.X R6, RZ, RZ, R6, P5 ;  /* 0x000000ffff06a224 */ /* 0x002fca00028e0606 */
[----:B------:R-:W-:-:S04]  /*26780*/  @!P2 LOP3.LUT R7, R7, R6, RZ, 0x3c, !PT ;  /* 0x000000060707a212 */ /* 0x000fc800078e3cff */
[----:B------:R-:W-:-:S04]  /*26790*/  @!P2 LOP3.LUT R6, R7, R6, RZ, 0x3c, !PT ;  /* 0x000000060706a212 */ /* 0x000fc800078e3cff */
[----:B------:R-:W-:-:S05]  /*267a0*/  @!P2 LOP3.LUT R7, R7, R6, RZ, 0x3c, !PT ;  /* 0x000000060707a212 */ /* 0x000fca00078e3cff */
[----:B----4-:R-:W-:Y:S04]  /*267b0*/  @!P2 LDGSTS.E.BYPASS.LTC128B.128 [R9+0x10400], desc[UR60][R6.64], !P4 ;  /* 0x104000000609afae */ /* 0x010fe8000e101d7c */
[----:B------:R-:W-:Y:S04]  /*267c0*/  @!P2 LDGSTS.E.BYPASS.LTC128B.128 [R9+0x14400], desc[UR60][R6.64+0x80], !P3 ;  /* 0x144000800609afae */ /* 0x000fe8000d901d7c */
[----:B------:R-:W-:Y:S04]  /*267d0*/  @!P2 LDGSTS.E.BYPASS.LTC128B.128 [R9+0x18400], desc[UR60][R6.64+0x100], !P0 ;  /* 0x184001000609afae */ /* 0x000fe8000c101d7c */
[----:B------:R0:W-:Y:S04]  /*267e0*/  @!P2 LDGSTS.E.BYPASS.LTC128B.128 [R9+0x1c400], desc[UR60][R6.64+0x180], !P1 ;  /* 0x1c4001800609afae */ /* 0x0001e8000c901d7c */
[----:B0-----:R-:W0:Y:S01]  /*267f0*/  SHFL.IDX PT, R7, R3, 0x1, 0x181f ;  /* 0x00381f0003077f89 */ /* 0x001e2200000e0000 */
[----:B------:R-:W-:-:S05]  /*26800*/  VIADD R6, R0, 0x10 ;  /* 0x0000001000067836 */ /* 0x000fca0000000000 */
        /* <DEDUP_REMOVED lines=14> */
[----:B-1----:R-:W-:-:S04]  /*268f0*/  @!P2 IMAD.X R6, RZ, RZ, R7, P5 ;  /* 0x000000ffff06a224 */ /* 0x002fc800028e0607 */
        /* <DEDUP_REMOVED lines=48> */
[----:B------:R-:W-:Y:S01]  /*26c00*/  @!P2 IMAD.MOV.U32 R7, RZ, RZ, R6 ;  /* 0x000000ffff07a224 */ /* 0x000fe200078e0006 */
[----:B------:R-:W-:Y:S02]  /*26c10*/  @!P2 MOV R6, R5 ;  /* 0x000000050006a202 */ /* 0x000fe40000000f00 */
[----:B------:R1:W2:Y:S04]  /*26c20*/  SHFL.IDX PT, R5, R3, 0x7, 0x181f ;  /* 0x00f81f0003057f89 */ /* 0x0002a800000e0000 */
[----:B------:R1:W-:Y:S04]  /*26c30*/  @!P2 LDGSTS.E.BYPASS.LTC128B.128 [R9+0x13400], desc[UR60][R6.64], !P4 ;  /* 0x134000000609afae */ /* 0x0003e8000e101d7c */
[----:B------:R1:W-:Y:S04]  /*26c40*/  @!P2 LDGSTS.E.BYPASS.LTC128B.128 [R9+0x17400], desc[UR60][R6.64+0x80], !P3 ;  /* 0x174000800609afae */ /* 0x0003e8000d901d7c */
[----:B------:R1:W-:Y:S04]  /*26c50*/  @!P2 LDGSTS.E.BYPASS.LTC128B.128 [R9+0x1b400], desc[UR60][R6.64+0x100], !P0 ;  /* 0x1b4001000609afae */ /* 0x0003e8000c101d7c */
[----:B------:R1:W-:Y:S04]  /*26c60*/  @!P2 LDGSTS.E.BYPASS.LTC128B.128 [R9+0x1f400], desc[UR60][R6.64+0x180], !P1 ;  /* 0x1f4001800609afae */ /* 0x0003e8000c901d7c */
[----:B------:R1:W3:Y:S02]  /*26c70*/  SHFL.IDX PT, R3, R4, 0x7, 0x181f ;  /* 0x00f81f0004037f89 */ /* 0x0002e400000e0000 */
.L_x_2324:
[----:B------:R-:W-:Y:S01]  /*26c80*/  VIADD R0, R0, 0x70 ;  /* 0x0000007000007836 */ /* 0x000fe20000000000 */
[----:B------:R-:W-:Y:S04]  /*26c90*/  BSSY B0, `(.L_x_2130) ;  /* 0x000000d000007945 */ /* 0x000fe80003800000 */
[----:B------:R-:W-:-:S13]  /*26ca0*/  ISETP.GE.AND P2, PT, R0, R2, PT ;  /* 0x000000020000720c */ /* 0x000fda0003f46270 */
[----:B------:R-:W-:Y:S05]  /*26cb0*/  @P2 BRA `(.L_x_2131) ;  /* 0x0000000000282947 */ /* 0x000fea0003800000 */
[----:B-1----:R-:W4:Y:S01]  /*26cc0*/  LDL R4, [R1+0x28] ;  /* 0x0000280001047983 */ /* 0x002f220000100800 */
[----:B---3--:R-:W-:-:S05]  /*26cd0*/  LEA R2, P2, R8, R3, 0x1 ;  /* 0x0000000308027211 */ /* 0x008fca00078408ff */
[----:B--2---:R-:W-:-:S05]  /*26ce0*/  IMAD.X R3, RZ, RZ, R5, P2 ;  /* 0x000000ffff037224 */ /* 0x004fca00010e0605 */
[----:B------:R-:W-:Y:S01]  /*26cf0*/  @!PT LDS RZ, [RZ] ;  /* 0x00000000fffff984 */ /* 0x000fe20000000800 */
[----:B------:R-:W-:Y:S01]  /*26d00*/  @!PT LDS RZ, [RZ] ;  /* 0x00000000fffff984 */ /* 0x000fe20000000800 */
[----:B------:R-:W-:Y:S01]  /*26d10*/  @!PT LDS RZ, [RZ] ;  /* 0x00000000fffff984 */ /* 0x000fe20000000800 */
[----:B----4-:R4:W-:Y:S04]  /*26d20*/  LDGSTS.E.BYPASS.LTC128B.128 [R4+0x13c00], desc[UR60][R2.64], !P4 ;  /* 0x13c0000002047fae */ /* 0x0109e8000e101d7c */
[----:B------:R4:W-:Y:S04]  /*26d30*/  LDGSTS.E.BYPASS.LTC128B.128 [R4+0x17c00], desc[UR60][R2.64+0x80], !P3 ;  /* 0x17c0008002047fae */ /* 0x0009e8000d901d7c */
[----:B------:R4:W-:Y:S04]  /*26d40*/  LDGSTS.E.BYPASS.LTC128B.128 [R4+0x1bc00], desc[UR60][R2.64+0x100], !P0 ;  /* 0x1bc0010002047fae */ /* 0x0009e8000c101d7c */
[----:B------:R4:W-:Y:S02]  /*26d50*/  LDGSTS.E.BYPASS.LTC128B.128 [R4+0x1fc00], desc[UR60][R2.64+0x180], !P1 ;  /* 0x1fc0018002047fae */ /* 0x0009e4000c901d7c */
.L_x_2131:
[----:B------:R-:W-:Y:S05]  /*26d60*/  BSYNC B0 ;  /* 0x0000000000007941 */ /* 0x000fea0003800000 */
.L_x_2130:
[----:B------:R0:W5:Y:S01]  /*26d70*/  LDL R8, [R1] ;  /* 0x0000000001087983 */ /* 0x0001620000100800 */
[----:B------:R-:W-:Y:S01]  /*26d80*/  PLOP3.LUT P0, PT, PT, PT, PT, 0x80, 0x0 ;  /* 0x000000000000781c */ /* 0x000fe20003f0f070 */
[----:B------:R-:W-:-:S12]  /*26d90*/  NOP ;  /* 0x0000000000007918 */ /* 0x000fd80000000000 */
.L_x_2132:
[----:B----4-:R-:W4:Y:S01]  /*26da0*/  LDL R2, [R1] ;  /* 0x0000000001027983 */ /* 0x010f220000100800 */
[----:B------:R-:W-:Y:S02]  /*26db0*/  PLOP3.LUT P1, PT, P1, P0, PT, 0xa2, 0x0 ;  /* 0x000000000000781c */ /* 0x000fe40000f21472 */
[----:B----4-:R-:W-:-:S08]  /*26dc0*/  @P0 R2UR P1, UR4, R2 ;  /* 0x00000000020402ca */ /* 0x010fd00000020000 */
[----:B------:R-:W-:-:S05]  /*26dd0*/  @P0 PLOP3.LUT P0, PT, P1, PT, PT, 0x80, 0x0 ;  /* 0x000000000000081c */ /* 0x000fca0000f0f070 */
[----:B------:R-:W-:Y:S01]  /*26de0*/  @!P1 SYNCS.ARRIVE.TRANS64.RED.A0T1 RZ, [UR4+0x30800], RZ ;  /* 0x030800ffffff99a7 */ /* 0x000fe20008200404 */
[----:B------:R-:W-:Y:S07]  /*26df0*/  @!P1 ARRIVES.LDGSTSBAR.64.TRANSCNT [UR4+0x30800] ;  /* 0x03080000ff0099b0 */ /* 0x000fee0008000a84 */
[----:B------:R-:W-:Y:S05]  /*26e00*/  @P0 BRA.U.ANY `(.L_x_2132) ;  /* 0xfffffffd00e40947 */ /* 0x000fea000393ffff */
[----:B-1-3--:R-:W3:Y:S02]  /*26e10*/  LDL.LU R3, [R1+0x54] ;  /* 0x0000540001037983 */ /* 0x00aee40000300800 */
[----:B---3--:R-:W-:-:S05]  /*26e20*/  VIADD R3, R3, 0x1 ;  /* 0x0000000103037836 */ /* 0x008fca0000000000 */
        /* <DEDUP_REMOVED lines=8> */
[----:B------:R-:W3:Y:S03]  /*26eb0*/  SYNCS.PHASECHK.TRANS64.TRYWAIT P0, [R2+URZ+0x30820], R0 ;  /* 0x03082000020075a7 */ /* 0x000ee6000800017f */
[----:B-1-3--:R-:W-:Y:S05]  /*26ec0*/  @!P0 BRA `(.L_x_2134) ;  /* 0x0000006400ac8947 */ /* 0x00afea0003800000 */
.L_x_2325:
[----:B------:R-:W-:Y:S05]  /*26ed0*/  BSYNC B0 ;  /* 0x0000000000007941 */ /* 0x000fea0003800000 */
.L_x_2133:
[----:B------:R-:W3:Y:S04]  /*26ee0*/  LDL R3, [R1+0x38] ;  /* 0x0000380001037983 */ /* 0x000ee80000100800 */
[----:B-1----:R-:W4:Y:S01]  /*26ef0*/  LDL R2, [R1+0x30] ;  /* 0x0000300001027983 */ /* 0x002f220000100800 */
[----:B------:R-:W-:Y:S01]  /*26f00*/  BSSY B0, `(.L_x_2135) ;  /* 0x00002b5000007945 */ /* 0x000fe20003800000 */
[----:B---3--:R-:W-:-:S04]  /*26f10*/  IADD3 R0, R3, -0x2, RZ ;  /* 0xfffffffe03007810 */ /* 0x008fc80007ffe0ff */
[----:B----4-:R-:W-:-:S13]  /*26f20*/  ISETP.GE.AND P0, PT, R0, R2, PT ;  /* 0x000000020000720c */ /* 0x010fda0003f06270 */
[----:B------:R-:W-:Y:S05]  /*26f30*/  @!P0 BRA `(.L_x_2136) ;  /* 0x0000002800c48947 */ /* 0x000fea0003800000 */
[----:B-----5:R-:W-:Y:S01]  /*26f40*/  IMAD.MOV R8, RZ, RZ, -R3 ;  /* 0x000000ffff087224 */ /* 0x020fe200078e0a03 */
[----:B------:R-:W-:Y:S01]  /*26f50*/  LOP3.LUT R2, RZ, R2, RZ, 0x33, !PT ;  /* 0x00000002ff027212 */ /* 0x000fe200078e33ff */
[----:B------:R-:W-:Y:S03]  /*26f60*/  BSSY B2, `(.L_x_2137) ;  /* 0x00000e8000027945 */ /* 0x000fe60003800000 */
[----:B------:R-:W-:-:S05]  /*26f70*/  VIADDMNMX R8, R8, 0x1, R2, !PT ;  /* 0x0000000108087846 */ /* 0x000fca0007800102 */
[----:B------:R-:W-:-:S05]  /*26f80*/  IMAD.IADD R2, R3, 0x1, R8 ;  /* 0x0000000103027824 */ /* 0x000fca00078e0208 */
[----:B------:R-:W-:-:S04]  /*26f90*/  LOP3.LUT R2, R2, 0x1, RZ, 0xc0, !PT ;  /* 0x0000000102027812 */ /* 0x000fc800078ec0ff */
[----:B------:R-:W-:-:S13]  /*26fa0*/  ISETP.NE.U32.AND P0, PT, R2, 0x1, PT ;  /* 0x000000010200780c */ /* 0x000fda0003f05070 */
[----:B------:R-:W-:Y:S05]  /*26fb0*/  @P0 BRA `(.L_x_2138) ;  /* 0x0000000c00880947 */ /* 0x000fea0003800000 */
[----:B--2---:R-:W2:Y:S04]  /*26fc0*/  LDL R5, [R1+0x4] ;  /* 0x0000040001057983 */ /* 0x004ea80000100800 */
[----:B------:R-:W0:Y:S04]  /*26fd0*/  LDL R4, [R1+0x8] ;  /* 0x0000080001047983 */ /* 0x000e280000100800 */
[----:B------:R-:W3:Y:S01]  /*26fe0*/  LDL R3, [R1+0x14] ;  /* 0x0000140001037983 */ /* 0x000ee20000100800 */
[----:B------:R-:W-:Y:S01]  /*26ff0*/  BSSY B1, `(.L_x_2139) ;  /* 0x00000da000017945 */ /* 0x000fe20003800000 */
[----:B--2---:R-:W-:Y:S01]  /*27000*/  LOP3.LUT P1, RZ, R5, 0x4, RZ, 0xc0, !PT ;  /* 0x0000000405ff7812 */ /* 0x004fe2000782c0ff */
[----:B0-----:R-:W-:-:S05]  /*27010*/  VIADD R7, R4, 0x1 ;  /* 0x0000000104077836 */ /* 0x001fca0000000000 */
[----:B------:R-:W-:-:S04]  /*27020*/  ISETP.NE.AND P0, PT, R7, 0x2, PT ;  /* 0x000000020700780c */ /* 0x000fc80003f05270 */
[----:B------:R-:W-:Y:S02]  /*27030*/  SEL R9, RZ, 0x1, P0 ;  /* 0x00000001ff097807 */ /* 0x000fe40000000000 */
[----:B------:R-:W-:Y:S02]  /*27040*/  SEL R7, R7, RZ, P0 ;  /* 0x000000ff07077207 */ /* 0x000fe40000000000 */
[----:B---3--:R-:W-:Y:S01]  /*27050*/  LOP3.LUT R9, R3, R9, RZ, 0x3c, !PT ;  /* 0x0000000903097212 */ /* 0x008fe200078e3cff */
        /* <DEDUP_REMOVED lines=10> */
[----:B0-----:R-:W-:-:S13]  /*27100*/  ISETP.NE.AND P0, PT, R5, 0x1, PT ;  /* 0x000000010500780c */ /* 0x001fda0003f05270 */
[----:B------:R-:W0:Y:S02]  /*27110*/  @P0 LDC.64 R2, c[0x0][0x440] ;  /* 0x00011000ff020b82 */ /* 0x000e240000000a00 */
[----:B0-----:R-:W-:Y:S01]  /*27120*/  @P0 IMAD.HI.U32 R4, R0, R2, RZ ;  /* 0x0000000200040227 */ /* 0x001fe200078e00ff */
        /* <DEDUP_REMOVED lines=12> */
.L_x_2141:
[----:B------:R-:W2:Y:S01]  /*271f0*/  LDL R2, [R1] ;  /* 0x0000000001027983 */ /* 0x000ea20000100800 */
[----:B------:R-:W-:Y:S01]  /*27200*/  BSSY B3, `(.L_x_2142) ;  /* 0x0000005000037945 */ /* 0x000fe20003800000 */
[----:B--2---:R-:W-:Y:S01]  /*27210*/  IMAD R3, R7, 0x8, R2 ;  /* 0x0000000807037824 */ /* 0x004fe200078e0202 */
[----:B------:R-:W-:-:S04]  /*27220*/  SHF.L.U32 R2, R9, 0x1f, RZ ;  /* 0x0000001f09027819 */ /* 0x000fc800000006ff */
[----:B------:R-:W1:Y:S02]  /*27230*/  SYNCS.PHASECHK.TRANS64.TRYWAIT P0, [R3+URZ+0x30840], R2 ;  /* 0x03084002030075a7 */ /* 0x000e64000800017f */
[----:B-1----:R-:W-:Y:S05]  /*27240*/  @!P0 BRA `(.L_x_2143) ;  /* 0x0000006000e48947 */ /* 0x002fea0003800000 */
.L_x_2326:
[----:B------:R-:W-:Y:S05]  /*27250*/  BSYNC B3 ;  /* 0x0000000000037941 */ /* 0x000fea0003800000 */
.L_x_2142:
[----:B0-----:R-:W0:Y:S01]  /*27260*/  S2R R5, SR_TID.X ;  /* 0x0000000000057919 */ /* 0x001e220000002100 */
[----:B------:R-:W-:Y:S01]  /*27270*/  BSSY B3, `(.L_x_2144) ;  /* 0x000000a000037945 */ /* 0x000fe20003800000 */
[----:B0-----:R-:W-:-:S04]  /*27280*/  LOP3.LUT R5, R5, 0x7f, RZ, 0xc0, !PT ;  /* 0x0000007f05057812 */ /* 0x001fc800078ec0ff */
[----:B------:R-:W-:-:S13]  /*27290*/  ISETP.NE.AND P0, PT, R5, RZ, PT ;  /* 0x000000ff0500720c */ /* 0x000fda0003f05270 */
[----:B------:R-:W-:Y:S05]  /*272a0*/  @P0 BRA `(.L_x_2145) ;  /* 0x0000000000180947 */ /* 0x000fea0003800000 */
[----:B------:R-:W2:Y:S01]  /*272b0*/  LDL R5, [R1+0x4] ;  /* 0x0000040001057983 */ /* 0x000ea20000100800 */
[----:B-1----:R-:W-:-:S04]  /*272c0*/  IMAD.MOV.U32 R2, RZ, RZ, 0x8000 ;  /* 0x00008000ff027424 */ /* 0x002fc800078e00ff */
[----:B------:R0:W-:Y:S01]  /*272d0*/  SYNCS.ARRIVE.TRANS64 RZ, [R3+URZ+0x30830], R2 ;  /* 0x0308300203ff79a7 */ /* 0x0001e2000800003f */
[----:B--2---:R-:W-:-:S13]  /*272e0*/  LOP3.LUT P1, RZ, R5, 0x1, RZ, 0xc0, !PT ;  /* 0x0000000105ff7812 */ /* 0x004fda000782c0ff */
[----:B0-----:R-:W-:Y:S05]  /*272f0*/  @!P1 BRA `(.L_x_2145) ;  /* 0x0000000000049947 */ /* 0x001fea0003800000 */
[----:B------:R-:W-:Y:S01]  /*27300*/  BPT.TRAP 0x1 ;  /* 0x000000040000795c */ /* 0x000fe20000300000 */
.L_x_2145:
[----:B------:R-:W-:Y:S05]  /*27310*/  BSYNC B3 ;  /* 0x0000000000037941 */ /* 0x000fea0003800000 */
.L_x_2144:
[----:B------:R-:W2:Y:S04]  /*27320*/  LDL R5, [R1] ;  /* 0x0000000001057983 */ /* 0x000ea80000100800 */
[----:B-1----:R-:W3:Y:S01]  /*27330*/  LDL R2, [R1+0x18] ;  /* 0x0000180001027983 */ /* 0x002ee20000100800 */
        /* <DEDUP_REMOVED lines=8> */
[----:B--2---:R-:W-:-:S02]  /*273c0*/  IMAD R6, R7, 0x8000, R5 ;  /* 0x0000800007067824 */ /* 0x004fc400078e0205 */
[----:B---3--:R-:W-:Y:S02]  /*273d0*/  IMAD R2, R0, 0x40, R2 ;  /* 0x0000004000027824 */ /* 0x008fe400078e0202 */
[----:B------:R-:W-:-:S07]  /*273e0*/  VIADD R5, R6, 0x20400 ;  /* 0x0002040006057836 */ /* 0x000fce0000000000 */
.L_x_2146:
        /* <DEDUP_REMOVED lines=16> */
.L_x_2147:
        /* <DEDUP_REMOVED lines=16> */
.L_x_2148:
        /* <DEDUP_REMOVED lines=16> */
.L_x_2149:
        /* <DEDUP_REMOVED lines=11> */
[----:B------:R-:W3:Y:S04]  /*277a0*/  LDL R14, [R1] ;  /* 0x00000000010e7983 */ /* 0x000ee80000100800 */
[----:B------:R-:W3:Y:S01]  /*277b0*/  LDL R6, [R1+0x8] ;  /* 0x0000080001067983 */ /* 0x000ee20000100800 */
[----:B------:R-:W-:Y:S01]  /*277c0*/  BSSY B3, `(.L_x_2150) ;  /* 0x0000005000037945 */ /* 0x000fe20003800000 */
[----:B--2---:R-:W-:Y:S01]  /*277d0*/  SHF.L.U32 R3, R15, 0x1f, RZ ;  /* 0x0000001f0f037819 */ /* 0x004fe200000006ff */
[----:B---3--:R-:W-:-:S04]  /*277e0*/  IMAD R2, R6, 0x8, R14 ;  /* 0x0000000806027824 */ /* 0x008fc800078e020e */
[----:B------:R-:W0:Y:S02]  /*277f0*/  SYNCS.PHASECHK.TRANS64.TRYWAIT P0, [R2+URZ+0x30860], R3 ;  /* 0x03086003020075a7 */ /* 0x000e24000800017f */
[----:B0-----:R-:W-:Y:S05]  /*27800*/  @!P0 BRA `(.L_x_2151) ;  /* 0x0000005c00888947 */ /* 0x001fea0003800000 */
.L_x_2327:
[----:B------:R-:W-:Y:S05]  /*27810*/  BSYNC B3 ;  /* 0x0000000000037941 */ /* 0x000fea0003800000 */
.L_x_2150:
[----:B------:R-:W2:Y:S01]  /*27820*/  LDL R5, [R1+0x40] ;  /* 0x0000400001057983 */ /* 0x000ea20000100800 */
[----:B------:R-:W1:Y:S02]  /*27830*/  S2R R6, SR_TID.X ;  /* 0x0000000000067919 */ /* 0x000e640000002100 */
[----:B-1----:R-:W-:-:S04]  /*27840*/  LOP3.LUT R6, R6, 0x7f, RZ, 0xc0, !PT ;  /* 0x0000007f06067812 */ /* 0x002fc800078ec0ff */
[----:B------:R-:W-:-:S13]  /*27850*/  ISETP.NE.AND P0, PT, R6, RZ, PT ;  /* 0x000000ff0600720c */ /* 0x000fda0003f05270 */
[----:B0-----:R-:W-:-:S04]  /*27860*/  @!P0 IMAD.MOV.U32 R3, RZ, RZ, 0x8000 ;  /* 0x00008000ff038424 */ /* 0x001fc800078e00ff */
[----:B------:R2:W-:Y:S02]  /*27870*/  @!P0 SYNCS.ARRIVE.TRANS64 RZ, [R2+URZ+0x30850], R3 ;  /* 0x0308500302ff89a7 */ /* 0x0005e4000800003f */
[----:B--2---:R-:W-:-:S04]  /*27880*/  PRMT R3, R5, 0x9910, RZ ;  /* 0x0000991005037816 */ /* 0x004fc800000000ff */
[----:B------:R-:W-:-:S13]  /*27890*/  ISETP.NE.AND P0, PT, R3, 0x2, PT ;  /* 0x000000020300780c */ /* 0x000fda0003f05270 */
[----:B------:R-:W-:Y:S05]  /*278a0*/  @P0 BRA `(.L_x_2152) ;  /* 0x0000000000040947 */ /* 0x000fea0003800000 */
[----:B------:R-:W-:Y:S01]  /*278b0*/  BPT.TRAP 0x1 ;  /* 0x000000040000795c */ /* 0x000fe20000300000 */
.L_x_2152:
[----:B------:R-:W2:Y:S01]  /*278c0*/  LDL R3, [R1+0x4] ;  /* 0x0000040001037983 */ /* 0x000ea20000100800 */
[----:B------:R-:W-:Y:S01]  /*278d0*/  BSSY B3, `(.L_x_2153) ;  /* 0x0000004000037945 */ /* 0x000fe20003800000 */
[----:B--2---:R-:W-:-:S13]  /*278e0*/  LOP3.LUT P0, RZ, R3, 0x8, RZ, 0xc0, !PT ;  /* 0x0000000803ff7812 */ /* 0x004fda000780c0ff */
[----:B------:R-:W-:Y:S05]  /*278f0*/  @P0 BRA `(.L_x_2154) ;  /* 0x0000000000040947 */ /* 0x000fea0003800000 */
[----:B------:R-:W-:Y:S01]  /*27900*/  BPT.TRAP 0x1 ;  /* 0x000000040000795c */ /* 0x000fe20000300000 */
.L_x_2154:
[----:B------:R-:W-:Y:S05]  /*27910*/  BSYNC B3 ;  /* 0x0000000000037941 */ /* 0x000fea0003800000 */
.L_x_2153:
[----:B------:R-:W2:Y:S04]  /*27920*/  LDL R14, [R1] ;  /* 0x00000000010e7983 */ /* 0x000ea80000100800 */
[----:B------:R-:W2:Y:S04]  /*27930*/  LDL.LU R3, [R1+0x8] ;  /* 0x0000080001037983 */ /* 0x000ea80000300800 */
[----:B------:R-:W3:Y:S04]  /*27940*/  LDL R6, [R1+0x18] ;  /* 0x0000180001067983 */ /* 0x000ee80000100800 */
[----:B------:R-:W3:Y:S01]  /*27950*/  LDL.LU R5, [R1+0xc] ;  /* 0x00000c0001057983 */ /* 0x000ee20000300800 */
[----:B------:R-:W-:Y:S01]  /*27960*/  R2UR UR10, R10 ;  /* 0x000000000a0a72ca */ /* 0x000fe200000e0000 */
[----:B------:R-:W-:Y:S01]  /*27970*/  UIADD3 UR4, UP0, UR38, 0x470, URZ ;  /* 0x0000047026047890 */ /* 0x000fe2000ff1e03f */
[----:B------:R-:W-:Y:S01]  /*27980*/  PLOP3.LUT P0, PT, PT, PT, PT, 0x80, 0x0 ;  /* 0x000000000000781c */ /* 0x000fe20003f0f070 */
[----:B------:R-:W-:Y:S01]  /*27990*/  UMOV UR6, 0x0 ;  /* 0x0000000000067882 */ /* 0x000fe20000000000 */
[----:B------:R-:W-:Y:S01]  /*279a0*/  IADD3 R2, R2, 0x30850, RZ ;  /* 0x0003085002027810 */ /* 0x000fe20007ffe0ff */
[----:B------:R-:W-:Y:S01]  /*279b0*/  UIADD3.X UR5, URZ, UR39, URZ, UP0, !UPT ;  /* 0x000000273f057290 */ /* 0x000fe200087fe43f */
[----:B------:R-:W-:Y:S01]  /*279c0*/  UMOV UR7, 0x14f00000 ;  /* 0x14f0000000077882 */ /* 0x000fe20000000000 */
[----:B--2---:R-:W-:-:S02]  /*279d0*/  IMAD R3, R3, 0x8000, R14 ;  /* 0x0000800003037824 */ /* 0x004fc400078e020e */
[----:B---3--:R-:W-:Y:S02]  /*279e0*/  IMAD R5, R5, 0x40, R6 ;  /* 0x0000004005057824 */ /* 0x008fe400078e0206 */
[----:B------:R-:W-:-:S07]  /*279f0*/  VIADD R6, R3, 0x400 ;  /* 0x0000040003067836 */ /* 0x000fce0000000000 */
.L_x_2155:
        /* <DEDUP_REMOVED lines=12> */
[----:B------:R-:W-:Y:S01]  /*27ac0*/  PLOP3.LUT P0, PT, PT, PT, PT, 0x80, 0x0 ;  /* 0x000000000000781c */ /* 0x000fe20003f0f070 */
[----:B------:R-:W-:Y:S01]  /*27ad0*/  UMOV UR6, 0x0 ;  /* 0x0000000000067882 */ /* 0x000fe20000000000 */
[----:B------:R-:W-:-:S11]  /*27ae0*/  UMOV UR7, 0x14f00000 ;  /* 0x14f0000000077882 */ /* 0x000fd60000000000 */
.L_x_2156:
        /* <DEDUP_REMOVED lines=15> */
.L_x_2157:
        /* <DEDUP_REMOVED lines=15> */
.L_x_2158:
        /* <DEDUP_REMOVED lines=11> */
[----:B------:R-:W-:-:S07]  /*27d80*/  MOV R17, R4 ;  /* 0x0000000400117202 */ /* 0x000fce0000000f00 */
.L_x_2140:
[----:B------:R-:W-:Y:S05]  /*27d90*/  BSYNC B1 ;  /* 0x0000000000017941 */ /* 0x000fea0003800000 */
.L_x_2139:
[----:B0-----:R-:W2:Y:S04]  /*27da0*/  LDL R0, [R1+0x38] ;  /* 0x0000380001007983 */ /* 0x001ea80000100800 */
[----:B------:R1:W-:Y:S04]  /*27db0*/  STL [R1+0x8], R7 ;  /* 0x0000080701007387 */ /* 0x0003e80000100800 */
[----:B------:R1:W-:Y:S02]  /*27dc0*/  STL [R1+0x14], R9 ;  /* 0x0000140901007387 */ /* 0x0003e40000100800 */
[----:B-12---:R-:W-:-:S07]  /*27dd0*/  VIADD R0, R0, 0xfffffffd ;  /* 0xfffffffd00007836 */ /* 0x006fce0000000000 */
.L_x_2138:
[----:B------:R-:W-:Y:S05]  /*27de0*/  BSYNC B2 ;  /* 0x0000000000027941 */ /* 0x000fea0003800000 */
.L_x_2137:
[----:B------:R-:W3:Y:S01]  /*27df0*/  LDL.LU R2, [R1+0x38] ;  /* 0x0000380001027983 */ /* 0x000ee20000300800 */
[----:B------:R-:W-:Y:S01]  /*27e00*/  VIADD R8, R8, 0xfffffffe ;  /* 0xfffffffe08087836 */ /* 0x000fe20000000000 */
[----:B---3--:R-:W-:-:S04]  /*27e10*/  LOP3.LUT R2, RZ, R2, RZ, 0x33, !PT ;  /* 0x00000002ff027212 */ /* 0x008fc800078e33ff */
[----:B------:R-:W-:-:S13]  /*27e20*/  ISETP.NE.AND P0, PT, R8, R2, PT ;  /* 0x000000020800720c */ /* 0x000fda0003f05270 */
[----:B------:R-:W-:Y:S05]  /*27e30*/  @!P0 BRA `(.L_x_2136) ;  /* 0x0000001c00048947 */ /* 0x000fea0003800000 */
[----:B0-----:R-:W-:-:S07]  /*27e40*/  IMAD.MOV.U32 R9, RZ, RZ, R17 ;  /* 0x000000ffff097224 */ /* 0x001fce00078e0011 */
.L_x_2199:
[----:B------:R-:W3:Y:S04]  /*27e50*/  LDL R4, [R1+0x4] ;  /* 0x0000040001047983 */ /* 0x000ee80000100800 */
[----:B------:R-:W4:Y:S04]  /*27e60*/  LDL R3, [R1+0x8] ;  /* 0x0000080001037983 */ /* 0x000f280000100800 */
[----:B------:R-:W5:Y:S01]  /*27e70*/  LDL R2, [R1+0x14] ;  /* 0x0000140001027983 */ /* 0x000f620000100800 */
[----:B------:R-:W-:Y:S05]  /*27e80*/  YIELD ;  /* 0x0000000000007946 */ /* 0x000fea0003800000 */
[----:B------:R-:W-:Y:S01]  /*27e90*/  BSSY B1, `(.L_x_2159) ;  /* 0x00000da000017945 */ /* 0x000fe20003800000 */
[----:B---3--:R-:W-:Y:S01]  /*27ea0*/  LOP3.LUT P1, RZ, R4, 0x4, RZ, 0xc0, !PT ;  /* 0x0000000404ff7812 */ /* 0x008fe2000782c0ff */
[----:B----4-:R-:W-:-:S05]  /*27eb0*/  VIADD R4, R3, 0x1 ;  /* 0x0000000103047836 */ /* 0x010fca0000000000 */
[----:B------:R-:W-:-:S04]  /*27ec0*/  ISETP.NE.AND P0, PT, R4, 0x2, PT ;  /* 0x000000020400780c */ /* 0x000fc80003f05270 */
[----:B--2---:R-:W-:Y:S02]  /*27ed0*/  SEL R5, RZ, 0x1, P0 ;  /* 0x00000001ff057807 */ /* 0x004fe40000000000 */
[----:B------:R-:W-:Y:S02]  /*27ee0*/  SEL R4, R4, RZ, P0 ;  /* 0x000000ff04047207 */ /* 0x000fe40000000000 */
[----:B-----5:R-:W-:Y:S01]  /*27ef0*/  LOP3.LUT R5, R2, R5, RZ, 0x3c, !PT ;  /* 0x0000000502057212 */ /* 0x020fe200078e3cff */
[----:B01----:R-:W-:Y:S06]  /*27f00*/  @!P1 BRA `(.L_x_2160) ;  /* 0x0000000c00489947 */ /* 0x003fec0003800000 */
[----:B------:R-:W-:Y:S01]  /*27f10*/  ULDC.64 UR4, c[0x0][0x418] ;  /* 0x0001060000047ab9 */ /* 0x000fe20000000a00 */
[----:B------:R-:W-:Y:S02]  /*27f20*/  MOV R6, R0 ;  /* 0x0000000000067202 */ /* 0x000fe40000000f00 */
        /* <DEDUP_REMOVED lines=22> */
.L_x_2161:
[----:B------:R-:W2:Y:S01]  /*28090*/  LDL R2, [R1] ;  /* 0x0000000001027983 */ /* 0x000ea20000100800 */
[----:B------:R-:W-:Y:S01]  /*280a0*/  BSSY B2, `(.L_x_2162) ;  /* 0x0000005000027945 */ /* 0x000fe20003800000 */
[----:B--2---:R-:W-:Y:S01]  /*280b0*/  IMAD R3, R4, 0x8, R2 ;  /* 0x0000000804037824 */ /* 0x004fe200078e0202 */
[----:B------:R-:W-:-:S04]  /*280c0*/  SHF.L.U32 R2, R5, 0x1f, RZ ;  /* 0x0000001f05027819 */ /* 0x000fc800000006ff */
[----:B------:R-:W1:Y:S02]  /*280d0*/  SYNCS.PHASECHK.TRANS64.TRYWAIT P0, [R3+URZ+0x30840], R2 ;  /* 0x03084002030075a7 */ /* 0x000e64000800017f */
[----:B-1----:R-:W-:Y:S05]  /*280e0*/  @!P0 BRA `(.L_x_2163) ;  /* 0x0000005400648947 */ /* 0x002fea0003800000 */
.L_x_2328:
[----:B------:R-:W-:Y:S05]  /*280f0*/  BSYNC B2 ;  /* 0x0000000000027941 */ /* 0x000fea0003800000 */
.L_x_2162:
[----:B------:R-:W2:Y:S01]  /*28100*/  S2R R7, SR_TID.X ;  /* 0x0000000000077919 */ /* 0x000ea20000002100 */
[----:B------:R-:W-:Y:S01]  /*28110*/  BSSY B2, `(.L_x_2164) ;  /* 0x000000a000027945 */ /* 0x000fe20003800000 */
[----:B--2---:R-:W-:-:S04]  /*28120*/  LOP3.LUT R7, R7, 0x7f, RZ, 0xc0, !PT ;  /* 0x0000007f07077812 */ /* 0x004fc800078ec0ff */
[----:B------:R-:W-:-:S13]  /*28130*/  ISETP.NE.AND P0, PT, R7, RZ, PT ;  /* 0x000000ff0700720c */ /* 0x000fda0003f05270 */
[----:B------:R-:W-:Y:S05]  /*28140*/  @P0 BRA `(.L_x_2165) ;  /* 0x0000000000180947 */ /* 0x000fea0003800000 */
[----:B------:R-:W2:Y:S01]  /*28150*/  LDL R7, [R1+0x4] ;  /* 0x0000040001077983 */ /* 0x000ea20000100800 */
[----:B-1----:R-:W-:-:S04]  /*28160*/  MOV R2, 0x8000 ;  /* 0x0000800000027802 */ /* 0x002fc80000000f00 */
[----:B------:R3:W-:Y:S01]  /*28170*/  SYNCS.ARRIVE.TRANS64 RZ, [R3+URZ+0x30830], R2 ;  /* 0x0308300203ff79a7 */ /* 0x0007e2000800003f */
[----:B--2---:R-:W-:-:S13]  /*28180*/  LOP3.LUT P1, RZ, R7, 0x1, RZ, 0xc0, !PT ;  /* 0x0000000107ff7812 */ /* 0x004fda000782c0ff */
[----:B---3--:R-:W-:Y:S05]  /*28190*/  @!P1 BRA `(.L_x_2165) ;  /* 0x0000000000049947 */ /* 0x008fea0003800000 */
[----:B------:R-:W-:Y:S01]  /*281a0*/  BPT.TRAP 0x1 ;  /* 0x000000040000795c */ /* 0x000fe20000300000 */
.L_x_2165:
[----:B------:R-:W-:Y:S05]  /*281b0*/  BSYNC B2 ;  /* 0x0000000000027941 */ /* 0x000fea0003800000 */
.L_x_2164:
        /* <DEDUP_REMOVED lines=11> */
[----:B---3--:R-:W-:-:S03]  /*28270*/  IMAD R2, R6, 0x40, R2 ;  /* 0x0000004006027824 */ /* 0x008fc600078e0202 */
[----:B0-----:R-:W-:-:S07]  /*28280*/  IADD3 R8, R7, 0x20400, RZ ;  /* 0x0002040007087810 */ /* 0x001fce0007ffe0ff */
.L_x_2166:
        /* <DEDUP_REMOVED lines=16> */
.L_x_2167:
        /* <DEDUP_REMOVED lines=16> */
.L_x_2168:
        /* <DEDUP_REMOVED lines=16> */
.L_x_2169:
        /* <DEDUP_REMOVED lines=18> */
.L_x_2329:
[----:B------:R-:W-:Y:S05]  /*286b0*/  BSYNC B2 ;  /* 0x0000000000027941 */ /* 0x000fea0003800000 */
.L_x_2170:
        /* <DEDUP_REMOVED lines=10> */
.L_x_2172:
[----:B------:R-:W2:Y:S01]  /*28760*/  LDL R3, [R1+0x4] ;  /* 0x0000040001037983 */ /* 0x000ea20000100800 */
[----:B------:R-:W-:Y:S01]  /*28770*/  BSSY B2, `(.L_x_2173) ;  /* 0x0000004000027945 */ /* 0x000fe20003800000 */
[----:B--2---:R-:W-:-:S13]  /*28780*/  LOP3.LUT P0, RZ, R3, 0x8, RZ, 0xc0, !PT ;  /* 0x0000000803ff7812 */ /* 0x004fda000780c0ff */
[----:B------:R-:W-:Y:S05]  /*28790*/  @P0 BRA `(.L_x_2174) ;  /* 0x0000000000040947 */ /* 0x000fea0003800000 */
[----:B------:R-:W-:Y:S01]  /*287a0*/  BPT.TRAP 0x1 ;  /* 0x000000040000795c */ /* 0x000fe20000300000 */
.L_x_2174:
[----:B------:R-:W-:Y:S05]  /*287b0*/  BSYNC B2 ;  /* 0x0000000000027941 */ /* 0x000fea0003800000 */
.L_x_2173:
[----:B------:R-:W2:Y:S04]  /*287c0*/  LDL R14, [R1] ;  /* 0x00000000010e7983 */ /* 0x000ea80000100800 */
        /* <DEDUP_REMOVED lines=10> */
[----:B--2---:R-:W-:Y:S01]  /*28870*/  IMAD R3, R3, 0x8000, R14 ;  /* 0x0000800003037824 */ /* 0x004fe200078e020e */
[----:B---3--:R-:W-:-:S03]  /*28880*/  LEA R7, R7, R8, 0x6 ;  /* 0x0000000807077211 */ /* 0x008fc600078e30ff */
[----:B------:R-:W-:-:S07]  /*28890*/  VIADD R8, R3, 0x400 ;  /* 0x0000040003087836 */ /* 0x000fce0000000000 */
.L_x_2175:
        /* <DEDUP_REMOVED lines=15> */
.L_x_2176:
        /* <DEDUP_REMOVED lines=15> */
.L_x_2177:
        /* <DEDUP_REMOVED lines=11> */
[----:B------:R-:W-:Y:S01]  /*28b30*/  UMOV UR6, 0x0 ;  /* 0x0000000000067882 */ /* 0x000fe20000000000 */
[----:B------:R-:W-:Y:S01]  /*28b40*/  PLOP3.LUT P0, PT, PT, PT, PT, 0x80, 0x0 ;  /* 0x000000000000781c */ /* 0x000fe20003f0f070 */
[----:B------:R-:W-:Y:S01]  /*28b50*/  UMOV UR7, 0x14f00000 ;  /* 0x14f0000000077882 */ /* 0x000fe20000000000 */
[----:B------:R-:W-:-:S11]  /*28b60*/  IADD3 R3, R3, 0x6400, RZ ;  /* 0x0000640003037810 */ /* 0x000fd60007ffe0ff */
.L_x_2178:
        /* <DEDUP_REMOVED lines=12> */
.L_x_2160:
[----:B------:R-:W-:Y:S05]  /*28c30*/  BSYNC B1 ;  /* 0x0000000000017941 */ /* 0x000fea0003800000 */
.L_x_2159:
[----:B------:R-:W2:Y:S01]  /*28c40*/  LDL R2, [R1+0x4] ;  /* 0x0000040001027983 */ /* 0x000ea20000100800 */
[----:B------:R-:W-:Y:S01]  /*28c50*/  VIADD R3, R4, 0x1 ;  /* 0x0000000104037836 */ /* 0x000fe20000000000 */
[----:B------:R-:W-:Y:S01]  /*28c60*/  BSSY B1, `(.L_x_2179) ;  /* 0x00000da000017945 */ /* 0x000fe20003800000 */
[----:B0-----:R-:W-:-:S03]  /*28c70*/  VIADD R6, R0, 0xffffffff ;  /* 0xffffffff00067836 */ /* 0x001fc60000000000 */
        /* <DEDUP_REMOVED lines=14> */
[----:B------:R-:W1:Y:S01]  /*28d60*/  LDC R8, c[0x0][0x43c] ;  /* 0x00010f00ff087b82 */ /* 0x000e620000000800 */
[----:B------:R-:W-:Y:S02]  /*28d70*/  ULDC.64 UR6, c[0x0][0x428] ;  /* 0x00010a0000067ab9 */ /* 0x000fe40000000a00 */
[----:B------:R-:W3:Y:S01]  /*28d80*/  LDL R12, [R1+0x10] ;  /* 0x00001000010c7983 */ /* 0x000ee20000100800 */
[----:B-1----:R-:W-:-:S13]  /*28d90*/  ISETP.NE.AND P0, PT, R8, 0x1, PT ;  /* 0x000000010800780c */ /* 0x002fda0003f05270 */
[----:B------:R-:W1:Y:S02]  /*28da0*/  @P0 LDC.64 R2, c[0x0][0x440] ;  /* 0x00011000ff020b82 */ /* 0x000e640000000a00 */
[----:B-1----:R-:W-:Y:S01]  /*28db0*/  @P0 IMAD.HI.U32 R7, R6, R2, RZ ;  /* 0x0000000206070227 */ /* 0x002fe200078e00ff */
[----:B------:R-:W-:-:S04]  /*28dc0*/  MOV R2, R6 ;  /* 0x0000000600027202 */ /* 0x000fc80000000f00 */
        /* <DEDUP_REMOVED lines=11> */
.L_x_2181:
[----:B------:R-:W2:Y:S01]  /*28e80*/  LDL R2, [R1] ;  /* 0x0000000001027983 */ /* 0x000ea20000100800 */
[----:B------:R-:W-:Y:S01]  /*28e90*/  BSSY B2, `(.L_x_2182) ;  /* 0x0000005000027945 */ /* 0x000fe20003800000 */
[----:B--2---:R-:W-:Y:S01]  /*28ea0*/  IMAD R3, R11, 0x8, R2 ;  /* 0x000000080b037824 */ /* 0x004fe200078e0202 */
[----:B------:R-:W-:-:S04]  /*28eb0*/  SHF.L.U32 R2, R10, 0x1f, RZ ;  /* 0x0000001f0a027819 */ /* 0x000fc800000006ff */
[----:B------:R-:W2:Y:S02]  /*28ec0*/  SYNCS.PHASECHK.TRANS64.TRYWAIT P0, [R3+URZ+0x30840], R2 ;  /* 0x03084002030075a7 */ /* 0x000ea4000800017f */
[----:B--2---:R-:W-:Y:S05]  /*28ed0*/  @!P0 BRA `(.L_x_2183) ;  /* 0x0000004800108947 */ /* 0x004fea0003800000 */
.L_x_2330:
[----:B------:R-:W-:Y:S05]  /*28ee0*/  BSYNC B2 ;  /* 0x0000000000027941 */ /* 0x000fea0003800000 */
.L_x_2182:
[----:B-1----:R-:W1:Y:S01]  /*28ef0*/  S2R R8, SR_TID.X ;  /* 0x0000000000087919 */ /* 0x002e620000002100 */
[----:B------:R-:W-:Y:S01]  /*28f00*/  BSSY B2, `(.L_x_2184) ;  /* 0x000000a000027945 */ /* 0x000fe20003800000 */
[----:B-1----:R-:W-:-:S04]  /*28f10*/  LOP3.LUT R8, R8, 0x7f, RZ, 0xc0, !PT ;  /* 0x0000007f08087812 */ /* 0x002fc800078ec0ff */
[----:B------:R-:W-:-:S13]  /*28f20*/  ISETP.NE.AND P0, PT, R8, RZ, PT ;  /* 0x000000ff0800720c */ /* 0x000fda0003f05270 */
[----:B------:R-:W-:Y:S05]  /*28f30*/  @P0 BRA `(.L_x_2185) ;  /* 0x0000000000180947 */ /* 0x000fea0003800000 */
[----:B------:R-:W3:Y:S01]  /*28f40*/  LDL R8, [R1+0x4] ;  /* 0x0000040001087983 */ /* 0x000ee20000100800 */
[----:B--2---:R-:W-:-:S04]  /*28f50*/  IMAD.MOV.U32 R2, RZ, RZ, 0x8000 ;  /* 0x00008000ff027424 */ /* 0x004fc800078e00ff */
[----:B------:R1:W-:Y:S01]  /*28f60*/  SYNCS.ARRIVE.TRANS64 RZ, [R3+URZ+0x30830], R2 ;  /* 0x0308300203ff79a7 */ /* 0x0003e2000800003f */
[----:B---3--:R-:W-:-:S13]  /*28f70*/  LOP3.LUT P1, RZ, R8, 0x1, RZ, 0xc0, !PT ;  /* 0x0000000108ff7812 */ /* 0x008fda000782c0ff */
[----:B-1----:R-:W-:Y:S05]  /*28f80*/  @!P1 BRA `(.L_x_2185) ;  /* 0x0000000000049947 */ /* 0x002fea0003800000 */
[----:B------:R-:W-:Y:S01]  /*28f90*/  BPT.TRAP 0x1 ;  /* 0x000000040000795c */ /* 0x000fe20000300000 */
.L_x_2185:
[----:B------:R-:W-:Y:S05]  /*28fa0*/  BSYNC B2 ;  /* 0x0000000000027941 */ /* 0x000fea0003800000 */
.L_x_2184:
[----:B0-----:R-:W3:Y:S04]  /*28fb0*/  LDL R10, [R1] ;  /* 0x00000000010a7983 */ /* 0x001ee80000100800 */
        /* <DEDUP_REMOVED lines=12> */
[----:B------:R-:W-:-:S07]  /*29080*/  VIADD R10, R8, 0x20400 ;  /* 0x00020400080a7836 */ /* 0x000fce0000000000 */
.L_x_2186:
        /* <DEDUP_REMOVED lines=16> */
.L_x_2187:
        /* <DEDUP_REMOVED lines=16> */
.L_x_2188:
        /* <DEDUP_REMOVED lines=16> */
.L_x_2189:
        /* <DEDUP_REMOVED lines=10> */
[----:B------:R-:W2:Y:S01]  /*29430*/  LDL R14, [R1] ;  /* 0x00000000010e7983 */ /* 0x000ea20000100800 */
[----:B------:R-:W-:Y:S01]  /*29440*/  SHF.L.U32 R5, R5, 0x1f, RZ ;  /* 0x0000001f05057819 */ /* 0x000fe200000006ff */
[----:B------:R-:W-:Y:S01]  /*29450*/  BSSY B2, `(.L_x_2190) ;  /* 0x0000004000027945 */ /* 0x000fe20003800000 */
[----:B--2---:R-:W-:-:S04]  /*29460*/  IMAD R2, R4, 0x8, R14 ;  /* 0x0000000804027824 */ /* 0x004fc800078e020e */
[----:B------:R-:W0:Y:S02]  /*29470*/  SYNCS.PHASECHK.TRANS64.TRYWAIT P0, [R2+URZ+0x30860], R5 ;  /* 0x03086005020075a7 */ /* 0x000e24000800017f */
[----:B0-----:R-:W-:Y:S05]  /*29480*/  @!P0 BRA `(.L_x_2191) ;  /* 0x0000004000b88947 */ /* 0x001fea0003800000 */
.L_x_2331:
[----:B------:R-:W-:Y:S05]  /*29490*/  BSYNC B2 ;  /* 0x0000000000027941 */ /* 0x000fea0003800000 */
.L_x_2190:
[----:B------:R-:W2:Y:S01]  /*294a0*/  LDL R8, [R1+0x40] ;  /* 0x0000400001087983 */ /* 0x000ea20000100800 */
[----:B------:R-:W1:Y:S02]  /*294b0*/  S2R R3, SR_TID.X ;  /* 0x0000000000037919 */ /* 0x000e640000002100 */
[----:B-1----:R-:W-:-:S04]  /*294c0*/  LOP3.LUT R3, R3, 0x7f, RZ, 0xc0, !PT ;  /* 0x0000007f03037812 */ /* 0x002fc800078ec0ff */
[----:B------:R-:W-:-:S13]  /*294d0*/  ISETP.NE.AND P0, PT, R3, RZ, PT ;  /* 0x000000ff0300720c */ /* 0x000fda0003f05270 */
[----:B------:R-:W-:-:S04]  /*294e0*/  @!P0 IMAD.MOV.U32 R3, RZ, RZ, 0x8000 ;  /* 0x00008000ff038424 */ /* 0x000fc800078e00ff */
[----:B------:R2:W-:Y:S02]  /*294f0*/  @!P0 SYNCS.ARRIVE.TRANS64 RZ, [R2+URZ+0x30850], R3 ;  /* 0x0308500302ff89a7 */ /* 0x0005e4000800003f */
[----:B--2---:R-:W-:-:S04]  /*29500*/  PRMT R3, R8, 0x9910, RZ ;  /* 0x0000991008037816 */ /* 0x004fc800000000ff */
[----:B------:R-:W-:-:S13]  /*29510*/  ISETP.NE.AND P0, PT, R3, 0x2, PT ;  /* 0x000000020300780c */ /* 0x000fda0003f05270 */
[----:B------:R-:W-:Y:S05]  /*29520*/  @P0 BRA `(.L_x_2192) ;  /* 0x0000000000040947 */ /* 0x000fea0003800000 */
[----:B------:R-:W-:Y:S01]  /*29530*/  BPT.TRAP 0x1 ;  /* 0x000000040000795c */ /* 0x000fe20000300000 */
.L_x_2192:
[----:B------:R-:W2:Y:S01]  /*29540*/  LDL R3, [R1+0x4] ;  /* 0x0000040001037983 */ /* 0x000ea20000100800 */
[----:B------:R-:W-:Y:S01]  /*29550*/  BSSY B2, `(.L_x_2193) ;  /* 0x0000004000027945 */ /* 0x000fe20003800000 */
[----:B--2---:R-:W-:-:S13]  /*29560*/  LOP3.LUT P0, RZ, R3, 0x8, RZ, 0xc0, !PT ;  /* 0x0000000803ff7812 */ /* 0x004fda000780c0ff */
[----:B------:R-:W-:Y:S05]  /*29570*/  @P0 BRA `(.L_x_2194) ;  /* 0x0000000000040947 */ /* 0x000fea0003800000 */
[----:B------:R-:W-:Y:S01]  /*29580*/  BPT.TRAP 0x1 ;  /* 0x000000040000795c */ /* 0x000fe20000300000 */
.L_x_2194:
[----:B------:R-:W-:Y:S05]  /*29590*/  BSYNC B2 ;  /* 0x0000000000027941 */ /* 0x000fea0003800000 */
.L_x_2193:
[----:B------:R-:W2:Y:S04]  /*295a0*/  LDL R8, [R1] ;  /* 0x0000000001087983 */ /* 0x000ea80000100800 */
[----:B0-----:R-:W3:Y:S04]  /*295b0*/  LDL R5, [R1+0x18] ;  /* 0x0000180001057983 */ /* 0x001ee80000100800 */
        /* <DEDUP_REMOVED lines=11> */
.L_x_2195:
        /* <DEDUP_REMOVED lines=15> */
.L_x_2196:
        /* <DEDUP_REMOVED lines=15> */
.L_x_2197:
        /* <DEDUP_REMOVED lines=15> */
.L_x_2198:
        /* <DEDUP_REMOVED lines=12> */
.L_x_2180:
[----:B------:R-:W-:Y:S05]  /*29a00*/  BSYNC B1 ;  /* 0x0000000000017941 */ /* 0x000fea0003800000 */
.L_x_2179:
[----:B------:R-:W2:Y:S01]  /*29a10*/  LDL R2, [R1+0x30] ;  /* 0x0000300001027983 */ /* 0x000ea20000100800 */
[----:B------:R-:W-:Y:S01]  /*29a20*/  VIADD R0, R0, 0xfffffffe ;  /* 0xfffffffe00007836 */ /* 0x000fe20000000000 */
[----:B--2---:R-:W-:-:S13]  /*29a30*/  ISETP.GT.AND P0, PT, R6, R2, PT ;  /* 0x000000020600720c */ /* 0x004fda0003f04270 */
[----:B------:R-:W-:Y:S05]  /*29a40*/  @P0 BRA `(.L_x_2199) ;  /* 0xffffffe400000947 */ /* 0x000fea000383ffff */
.L_x_2136:
[----:B------:R-:W-:Y:S05]  /*29a50*/  BSYNC B0 ;  /* 0x0000000000007941 */ /* 0x000fea0003800000 */
.L_x_2135:
[----:B------:R-:W3:Y:S01]  /*29a60*/  S2R R2, SR_TID.X ;  /* 0x0000000000027919 */ /* 0x000ee20000002100 */
[----:B------:R-:W-:Y:S01]  /*29a70*/  BSSY B0, `(.L_x_2200) ;  /* 0x0000010000007945 */ /* 0x000fe20003800000 */
[----:B---3--:R-:W-:-:S04]  /*29a80*/  LOP3.LUT R2, R2, 0x7f, RZ, 0xc0, !PT ;  /* 0x0000007f02027812 */ /* 0x008fc800078ec0ff */
[----:B------:R-:W-:-:S13]  /*29a90*/  ISETP.NE.AND P0, PT, R2, RZ, PT ;  /* 0x000000ff0200720c */ /* 0x000fda0003f05270 */
[----:B------:R-:W-:Y:S05]  /*29aa0*/  @P0 BRA `(.L_x_2201) ;  /* 0x0000000000300947 */ /* 0x000fea0003800000 */
[----:B------:R-:W3:Y:S01]  /*29ab0*/  S2R R2, SR_LANEID ;  /* 0x0000000000027919 */ /* 0x000ee20000000000 */
[----:B------:R-:W-:Y:S01]  /*29ac0*/  VOTEU.ANY UR4, UPT, PT ;  /* 0x0000000000047886 */ /* 0x000fe200038e0100 */
[----:B--2---:R-:W2:Y:S01]  /*29ad0*/  LDC.64 R4, c[0x0][0xc60] ;  /* 0x00031800ff047b82 */ /* 0x004ea20000000a00 */
[----:B------:R-:W3:Y:S02]  /*29ae0*/  FLO.U32 R0, UR4 ;  /* 0x0000000400007d00 */ /* 0x000ee400080e0000 */
[----:B---3--:R-:W-:-:S06]  /*29af0*/  ISETP.EQ.U32.AND P0, PT, R0, R2, PT ;  /* 0x000000020000720c */ /* 0x008fcc0003f02070 */
[----:B------:R-:W2:Y:S07]  /*29b00*/  POPC R2, UR4 ;  /* 0x0000000400027d09 */ /* 0x000eae0008000000 */
[----:B--2---:R-:W2:Y:S04]  /*29b10*/  @P0 ATOMG.E.ADD.STRONG.GPU PT, R2, desc[UR60][R4.64], R2 ;  /* 0x00000002040209a8 */ /* 0x004ea800081ee1fc */
[----:B--2---:R2:W3:Y:S02]  /*29b20*/  SHFL.IDX PT, R2, R2, R0, 0x1f ;  /* 0x00001f0002027589 */ /* 0x0044e400000e0000 */
[----:B--2---:R-:W2:Y:S02]  /*29b30*/  S2R R0, SR_LTMASK ;  /* 0x0000000000007919 */ /* 0x004ea40000003900 */
[----:B--2---:R-:W-:-:S06]  /*29b40*/  LOP3.LUT R0, R0, UR4, RZ, 0xc0, !PT ;  /* 0x0000000400007c12 */ /* 0x004fcc000f8ec0ff */
[----:B------:R-:W3:Y:S02]  /*29b50*/  POPC R0, R0 ;  /* 0x0000000000007309 */ /* 0x000ee40000000000 */
[----:B---3--:R-:W-:-:S07]  /*29b60*/  IADD3 R16, R2, UR36, R0 ;  /* 0x0000002402107c10 */ /* 0x008fce000fffe000 */
.L_x_2201:
[----:B------:R-:W-:Y:S05]  /*29b70*/  BSYNC B0 ;  /* 0x0000000000007941 */ /* 0x000fea0003800000 */
.L_x_2200:
        /* <DEDUP_REMOVED lines=8> */
[----:B---3--:R-:W-:Y:S01]  /*29c00*/  IMAD R0, R0, 0x8, R3 ;  /* 0x0000000800007824 */ /* 0x008fe200078e0203 */
[----:B----4-:R-:W-:-:S04]  /*29c10*/  SHF.L.U32 R2, R2, 0x1f, RZ ;  /* 0x0000001f02027819 */ /* 0x010fc800000006ff */
[----:B------:R-:W3:Y:S02]  /*29c20*/  SYNCS.PHASECHK.TRANS64.TRYWAIT P0, [R0+URZ+0x30860], R2 ;  /* 0x03086002000075a7 */ /* 0x000ee4000800017f */
[----:B---3--:R-:W-:Y:S05]  /*29c30*/  @!P0 BRA `(.L_x_2205) ;  /* 0x0000003800e08947 */ /* 0x008fea0003800000 */
.L_x_2332:
[----:B------:R-:W-:Y:S05]  /*29c40*/  BSYNC B1 ;  /* 0x0000000000017941 */ /* 0x000fea0003800000 */
.L_x_2204:
[----:B------:R-:W4:Y:S01]  /*29c50*/  LDL R3, [R1+0x40] ;  /* 0x0000400001037983 */ /* 0x000f220000100800 */
[----:B------:R-:W0:Y:S02]  /*29c60*/  S2R R4, SR_TID.X ;  /* 0x0000000000047919 */ /* 0x000e240000002100 */
[----:B0-----:R-:W-:-:S04]  /*29c70*/  LOP3.LUT R4, R4, 0x7f, RZ, 0xc0, !PT ;  /* 0x0000007f04047812 */ /* 0x001fc800078ec0ff */
[----:B------:R-:W-:-:S13]  /*29c80*/  ISETP.NE.AND P0, PT, R4, RZ, PT ;  /* 0x000000ff0400720c */ /* 0x000fda0003f05270 */
[----:B---3--:R-:W-:-:S04]  /*29c90*/  @!P0 IMAD.MOV.U32 R2, RZ, RZ, 0x8000 ;  /* 0x00008000ff028424 */ /* 0x008fc800078e00ff */
[----:B------:R4:W-:Y:S02]  /*29ca0*/  @!P0 SYNCS.ARRIVE.TRANS64 RZ, [R0+URZ+0x30850], R2 ;  /* 0x0308500200ff89a7 */ /* 0x0009e4000800003f */
[----:B----4-:R-:W-:-:S04]  /*29cb0*/  PRMT R2, R3, 0x9910, RZ ;  /* 0x0000991003027816 */ /* 0x010fc800000000ff */
[----:B------:R-:W-:-:S13]  /*29cc0*/  ISETP.NE.AND P0, PT, R2, 0x2, PT ;  /* 0x000000020200780c */ /* 0x000fda0003f05270 */
[----:B------:R-:W-:Y:S05]  /*29cd0*/  @P0 BRA `(.L_x_2206) ;  /* 0x0000000000040947 */ /* 0x000fea0003800000 */
[----:B------:R-:W-:Y:S01]  /*29ce0*/  BPT.TRAP 0x1 ;  /* 0x000000040000795c */ /* 0x000fe20000300000 */
.L_x_2206:
[----:B------:R-:W3:Y:S01]  /*29cf0*/  LDL R2, [R1+0x4] ;  /* 0x0000040001027983 */ /* 0x000ee20000100800 */
[----:B------:R-:W-:Y:S01]  /*29d00*/  BSSY B1, `(.L_x_2207) ;  /* 0x0000004000017945 */ /* 0x000fe20003800000 */
[----:B---3--:R-:W-:-:S13]  /*29d10*/  LOP3.LUT P0, RZ, R2, 0x8, RZ, 0xc0, !PT ;  /* 0x0000000802ff7812 */ /* 0x008fda000780c0ff */
[----:B------:R-:W-:Y:S05]  /*29d20*/  @P0 BRA `(.L_x_2208) ;  /* 0x0000000000040947 */ /* 0x000fea0003800000 */
[----:B------:R-:W-:Y:S01]  /*29d30*/  BPT.TRAP 0x1 ;  /* 0x000000040000795c */ /* 0x000fe20000300000 */
.L_x_2208:
[----:B------:R-:W-:Y:S05]  /*29d40*/  BSYNC B1 ;  /* 0x0000000000017941 */ /* 0x000fea0003800000 */
.L_x_2207:
[----:B--2---:R-:W2:Y:S04]  /*29d50*/  LDL.LU R5, [R1+0x18] ;  /* 0x0000180001057983 */ /* 0x004ea80000300800 */
[----:B------:R-:W2:Y:S04]  /*29d60*/  LDL.LU R3, [R1+0xc] ;  /* 0x00000c0001037983 */ /* 0x000ea80000300800 */
[----:B------:R-:W3:Y:S04]  /*29d70*/  LDL R4, [R1] ;  /* 0x0000000001047983 */ /* 0x000ee80000100800 */
[----:B------:R-:W3:Y:S01]  /*29d80*/  LDL R2, [R1+0x8] ;  /* 0x0000080001027983 */ /* 0x000ee20000100800 */
[----:B------:R-:W-:Y:S01]  /*29d90*/  UIADD3 UR4, UP0, UR38, 0x470, URZ ;  /* 0x0000047026047890 */ /* 0x000fe2000ff1e03f */
[----:B------:R-:W-:Y:S01]  /*29da0*/  PLOP3.LUT P0, PT, PT, PT, PT, 0x80, 0x0 ;  /* 0x000000000000781c */ /* 0x000fe20003f0f070 */
[----:B------:R-:W-:Y:S01]  /*29db0*/  VIADD R0, R0, 0x30850 ;  /* 0x0003085000007836 */ /* 0x000fe20000000000 */
[----:B------:R-:W-:Y:S01]  /*29dc0*/  UMOV UR6, 0x0 ;  /* 0x0000000000067882 */ /* 0x000fe20000000000 */
[----:B------:R-:W-:Y:S01]  /*29dd0*/  UIADD3.X UR5, URZ, UR39, URZ, UP0, !UPT ;  /* 0x000000273f057290 */ /* 0x000fe200087fe43f */
[----:B------:R-:W-:Y:S01]  /*29de0*/  UMOV UR7, 0x14f00000 ;  /* 0x14f0000000077882 */ /* 0x000fe20000000000 */
[----:B------:R-:W-:Y:S01]  /*29df0*/  UMOV UR10, URZ ;  /* 0x0000003f000a7c82 */ /* 0x000fe20008000000 */
[----:B--2---:R-:W-:Y:S01]  /*29e00*/  IMAD R3, R3, 0x40, R5 ;  /* 0x0000004003037824 */ /* 0x004fe200078e0205 */
[----:B---3--:R-:W-:-:S05]  /*29e10*/  LEA R2, R2, R4, 0xf ;  /* 0x0000000402027211 */ /* 0x008fca00078e78ff */
[----:B------:R-:W-:-:S07]  /*29e20*/  VIADD R4, R2, 0x400 ;  /* 0x0000040002047836 */ /* 0x000fce0000000000 */
.L_x_2209:
        /* <DEDUP_REMOVED lines=15> */
.L_x_2210:
        /* <DEDUP_REMOVED lines=15> */
.L_x_2211:
        /* <DEDUP_REMOVED lines=15> */
.L_x_2212:
        /* <DEDUP_REMOVED lines=10> */
.L_x_2203:
[----:B------:R-:W-:Y:S05]  /*2a1a0*/  BSYNC B0 ;  /* 0x0000000000007941 */ /* 0x000fea0003800000 */
.L_x_2202:
[----:B--2---:R-:W2:Y:S04]  /*2a1b0*/  LDL.LU R5, [R1+0x8] ;  /* 0x0000080001057983 */ /* 0x004ea80000300800 */
        /* <DEDUP_REMOVED lines=8> */
.L_x_2115:
[----:B------:R-:W-:Y:S05]  /*2a240*/  BSYNC B7 ;  /* 0x0000000000077941 */ /* 0x000fea0003800000 */
.L_x_2113:
[----:B01----:R-:W3:Y:S02]  /*2a250*/  LDL R7, [R1+0x4] ;  /* 0x0000040001077983 */ /* 0x003ee40000100800 */
[----:B---3--:R-:W-:-:S13]  /*2a260*/  LOP3.LUT P0, RZ, R7, 0x10, RZ, 0xc0, !PT ;  /* 0x0000001007ff7812 */ /* 0x008fda000780c0ff */
[----:B------:R-:W-:Y:S05]  /*2a270*/  @!P0 BRA `(.L_x_2213) ;  /* 0x0000000000288947 */ /* 0x000fea0003800000 */
[----:B------:R-:W-:Y:S05]  /*2a280*/  WARPSYNC.ALL ;  /* 0x0000000000007948 */ /* 0x000fea0003800000 */
[----:B------:R-:W0:Y:S08]  /*2a290*/  S2UR UR5, SR_CgaCtaId ;  /* 0x00000000000579c3 */ /* 0x000e300000008800 */
[----:B------:R-:W-:Y:S06]  /*2a2a0*/  BAR.SYNC.DEFER_BLOCKING 0x5, 0x180 ;  /* 0x0146000000007b1d */ /* 0x000fec0000010000 */
[----:B------:R-:W-:-:S02]  /*2a2b0*/  UMOV UR4, 0x400 ;  /* 0x0000040000047882 */ /* 0x000fc40000000000 */
[----:B0-----:R-:W-:-:S06]  /*2a2c0*/  ULEA UR4, UR5, UR4, 0x18 ;  /* 0x0000000405047291 */ /* 0x001fcc000f8ec03f */
[----:B--2---:R-:W-:-:S05]  /*2a2d0*/  IMAD.U32 R0, RZ, RZ, UR4 ;  /* 0x00000004ff007e24 */ /* 0x004fca000f8e00ff */
[----:B------:R0:W1:Y:S04]  /*2a2e0*/  LDS.128 R16, [R0+0x308d0] ;  /* 0x0308d00000107984 */ /* 0x0000680000000c00 */
[----:B------:R0:W-:Y:S01]  /*2a2f0*/  STL [R1], R0 ;  /* 0x0000000001007387 */ /* 0x0001e20000100800 */
[----:B------:R-:W-:Y:S06]  /*2a300*/  BAR.ARV 0x4, 0x180 ;  /* 0x0106000000007b1d */ /* 0x000fec0000002000 */
[----:B------:R-:W-:Y:S05]  /*2a310*/  BRA `(.L_x_2214) ;  /* 0x0000000800d87947 */ /* 0x000fea0003800000 */
.L_x_2213:
[----:B------:R-:W3:Y:S01]  /*2a320*/  LDL R6, [R1+0x2c] ;  /* 0x00002c0001067983 */ /* 0x000ee20000100800 */
[----:B------:R-:W-:Y:S01]  /*2a330*/  UMOV UR4, 0xffffffff ;  /* 0xffffffff00047882 */ /* 0x000fe20000000000 */
[----:B---3--:R-:W-:Y:S02]  /*2a340*/  ISETP.NE.AND P5, PT, R6, 0x1f, PT ;  /* 0x0000001f0600780c */ /* 0x008fe40003fa5270 */
[----:B------:R-:W-:Y:S11]  /*2a350*/  BRA.DIV UR4, `(.L_x_2215) ;  /* 0x00000036042c7947 */ /* 0x000ff6000b800000 */
[----:B--2---:R-:W-:Y:S01]  /*2a360*/  IMAD.IADD R0, R19, 0x1, R6 ;  /* 0x0000000113007824 */ /* 0x004fe200078e0206 */
[----:B------:R-:W-:Y:S01]  /*2a370*/  ULDC UR4, c[0x0][0xc3c] ;  /* 0x00030f0000047ab9 */ /* 0x000fe20000000800 */
[----:B------:R-:W-:-:S03]  /*2a380*/  LOP3.LUT P4, RZ, R7, 0x1, RZ, 0xc0, !PT ;  /* 0x0000000107ff7812 */ /* 0x000fc6000788c0ff */
[----:B------:R-:W-:-:S13]  /*2a390*/  ISETP.GE.OR P0, PT, R0, UR4, !P5 ;  /* 0x0000000400007c0c */ /* 0x000fda000ef06670 */
[----:B------:R-:W0:Y:S02]  /*2a3a0*/  @!P0 LDC.64 R2, c[0x0][0xc80] ;  /* 0x00032000ff028b82 */ /* 0x000e240000000a00 */
        /* <DEDUP_REMOVED lines=26> */
.L_x_2342:
[----:B------:R-:W-:Y:S02]  /*2a550*/  ULDC UR4, c[0x0][0xc38] ;  /* 0x00030e0000047ab9 */ /* 0x000fe40000000800 */
[----:B------:R-:W-:-:S04]  /*2a560*/  IMAD.U32 R4, RZ, RZ, UR4 ;  /* 0x00000004ff047e24 */ /* 0x000fc8000f8e00ff */
[----:B-1----:R-:W-:-:S04]  /*2a570*/  IMAD R16, R16, R4, RZ ;  /* 0x0000000410107224 */ /* 0x002fc800078e02ff */
[----:B------:R-:W-:-:S05]  /*2a580*/  IMAD.IADD R5, R5, 0x1, R16 ;  /* 0x0000000105057824 */ /* 0x000fca00078e0210 */
[----:B------:R-:W-:-:S13]  /*2a590*/  ISETP.GT.AND P4, PT, R5, R0, PT ;  /* 0x000000000500720c */ /* 0x000fda0003f84270 */
[----:B------:R-:W-:Y:S05]  /*2a5a0*/  @P4 BRA `(.L_x_2216) ;  /* 0x0000000000a04947 */ /* 0x000fea0003800000 */
.L_x_2221:
[----:B------:R-:W1:Y:S01]  /*2a5b0*/  LDC R2, c[0x0][0xc3c] ;  /* 0x00030f00ff027b82 */ /* 0x000e620000000800 */
[----:B------:R-:W-:-:S05]  /*2a5c0*/  VIADD R19, R19, 0x1f ;  /* 0x0000001f13137836 */ /* 0x000fca0000000000 */
[----:B-1----:R-:W-:-:S13]  /*2a5d0*/  ISETP.GE.AND P4, PT, R19, R2, PT ;  /* 0x000000021300720c */ /* 0x002fda0003f86270 */
[----:B------:R-:W-:Y:S05]  /*2a5e0*/  @P4 BRA `(.L_x_2217) ;  /* 0x0000000400dc4947 */ /* 0x000fea0003800000 */
[----:B0-----:R-:W2:Y:S01]  /*2a5f0*/  LDL R3, [R1+0x2c] ;  /* 0x00002c0001037983 */ /* 0x001ea20000100800 */
[----:B------:R-:W-:Y:S01]  /*2a600*/  BSSY B0, `(.L_x_2218) ;  /* 0x0000008000007945 */ /* 0x000fe20003800000 */
[----:B--2---:R-:W-:-:S05]  /*2a610*/  IMAD.IADD R4, R19, 0x1, R3 ;  /* 0x0000000113047824 */ /* 0x004fca00078e0203 */
[----:B------:R-:W-:Y:S02]  /*2a620*/  ISETP.GE.OR P4, PT, R4, R2, !P5 ;  /* 0x000000020400720c */ /* 0x000fe40006f86670 */
[----:B------:R-:W-:-:S11]  /*2a630*/  MOV R2, RZ ;  /* 0x000000ff00027202 */ /* 0x000fd60000000f00 */
[----:B------:R-:W-:Y:S05]  /*2a640*/  @P4 BRA `(.L_x_2219) ;  /* 0x00000000000c4947 */ /* 0x000fea0003800000 */
[----:B------:R-:W0:Y:S02]  /*2a650*/  LDC.64 R2, c[0x0][0xc80] ;  /* 0x00032000ff027b82 */ /* 0x000e240000000a00 */
[----:B0-----:R-:W-:-:S06]  /*2a660*/  IMAD.WIDE R2, R4, 0x4, R2 ;  /* 0x0000000404027825 */ /* 0x001fcc00078e0202 */
[----:B------:R0:W5:Y:S02]  /*2a670*/  LDG.E R2, desc[UR60][R2.64] ;  /* 0x0000003c02027981 */ /* 0x000164000c1e1900 */
.L_x_2219:
[----:B------:R-:W-:Y:S05]  /*2a680*/  BSYNC B0 ;  /* 0x0000000000007941 */ /* 0x000fea0003800000 */
.L_x_2218:
[----:B------:R-:W-:-:S03]  /*2a690*/  UMOV UR4, 0xffffffff ;  /* 0xffffffff00047882 */ /* 0x000fc60000000000 */
[----:B------:R-:W-:Y:S05]  /*2a6a0*/  BRA.DIV UR4, `(.L_x_2220) ;  /* 0x0000003604947947 */ /* 0x000fea000b800000 */
[----:B------:R-:W2:Y:S04]  /*2a6b0*/  LDL R4, [R1+0x4] ;  /* 0x0000040001047983 */ /* 0x000ea80000100800 */
[----:B0----5:R-:W0:Y:S01]  /*2a6c0*/  SHFL.UP PT, R3, R2, 0x1, RZ ;  /* 0x0420000002037989 */ /* 0x021e2200000e00ff */
[----:B--2---:R-:W-:-:S04]  /*2a6d0*/  LOP3.LUT P4, RZ, R4, 0x1, RZ, 0xc0, !PT ;  /* 0x0000000104ff7812 */ /* 0x004fc8000788c0ff */
        /* <DEDUP_REMOVED lines=15> */
.L_x_2350:
[----:B------:R-:W-:Y:S02]  /*2a7d0*/  ULDC UR4, c[0x0][0xc38] ;  /* 0x00030e0000047ab9 */ /* 0x000fe40000000800 */
[----:B------:R-:W-:-:S04]  /*2a7e0*/  IMAD.U32 R4, RZ, RZ, UR4 ;  /* 0x00000004ff047e24 */ /* 0x000fc8000f8e00ff */
[----:B-1----:R-:W-:-:S04]  /*2a7f0*/  IMAD R16, R16, R4, RZ ;  /* 0x0000000410107224 */ /* 0x002fc800078e02ff */
[----:B------:R-:W-:-:S05]  /*2a800*/  IMAD.IADD R5, R16, 0x1, R5 ;  /* 0x0000000110057824 */ /* 0x000fca00078e0205 */
[----:B------:R-:W-:-:S13]  /*2a810*/  ISETP.GT.AND P4, PT, R5, R0, PT ;  /* 0x000000000500720c */ /* 0x000fda0003f84270 */
[----:B------:R-:W-:Y:S05]  /*2a820*/  @!P4 BRA `(.L_x_2221) ;  /* 0xfffffffc0060c947 */ /* 0x000fea000383ffff */
.L_x_2216:
[----:B------:R-:W-:Y:S01]  /*2a830*/  IMAD.IADD R16, R5, 0x1, -R16 ;  /* 0x0000000105107824 */ /* 0x000fe200078e0a10 */
[----:B------:R-:W-:-:S03]  /*2a840*/  UMOV UR4, 0xffffffff ;  /* 0xffffffff00047882 */ /* 0x000fc60000000000 */
[----:B------:R-:W-:-:S05]  /*2a850*/  IMAD R5, R3, R4, R16 ;  /* 0x0000000403057224 */ /* 0x000fca00078e0210 */
[----:B------:R-:W-:Y:S01]  /*2a860*/  ISETP.GT.AND P6, PT, R5, R0, PT ;  /* 0x000000000500720c */ /* 0x000fe20003fc4270 */
[----:B------:R-:W-:-:S12]  /*2a870*/  BRA.DIV UR4, `(.L_x_2222) ;  /* 0x0000003a04007947 */ /* 0x000fd8000b800000 */
[----:B------:R-:W-:-:S04]  /*2a880*/  VOTE.ANY R5, PT, !P6 ;  /* 0x0000000000057806 */ /* 0x000fc800070e0100 */
[----:B------:R-:W1:Y:S02]  /*2a890*/  POPC R6, R5 ;  /* 0x0000000500067309 */ /* 0x000e640000000000 */
[----:B-1----:R1:W2:Y:S02]  /*2a8a0*/  SHFL.IDX PT, R17, R2, R6, 0x1f ;  /* 0x00001f0602117589 */ /* 0x0022a400000e0000 */
.L_x_2354:
[----:B------:R-:W-:Y:S01]  /*2a8b0*/  ISETP.NE.AND P0, PT, R5, RZ, PT ;  /* 0x000000ff0500720c */ /* 0x000fe20003f05270 */
[----:B------:R-:W-:-:S12]  /*2a8c0*/  IMAD.MOV.U32 R7, RZ, RZ, RZ ;  /* 0x000000ffff077224 */ /* 0x000fd800078e00ff */
[----:B------:R-:W-:Y:S05]  /*2a8d0*/  @!P0 BRA `(.L_x_2223) ;  /* 0x0000000000148947 */ /* 0x000fea0003800000 */
[----:B------:R-:W-:Y:S01]  /*2a8e0*/  UMOV UR4, 0xffffffff ;  /* 0xffffffff00047882 */ /* 0x000fe20000000000 */
[----:B------:R-:W-:Y:S02]  /*2a8f0*/  IADD3 R12, R6, -0x1, RZ ;  /* 0xffffffff060c7810 */ /* 0x000fe40007ffe0ff */
[----:B------:R-:W-:Y:S05]  /*2a900*/  BRA.DIV UR4, `(.L_x_2224) ;  /* 0x0000003a04247947 */ /* 0x000fea000b800000 */
[----:B0-----:R0:W3:Y:S02]  /*2a910*/  SHFL.IDX PT, R3, R3, R12, 0x1f ;  /* 0x00001f0c03037589 */ /* 0x0010e400000e0000 */
.L_x_2357:
[----:B---3--:R-:W-:-:S07]  /*2a920*/  IMAD.MOV.U32 R7, RZ, RZ, R3 ;  /* 0x000000ffff077224 */ /* 0x008fce00078e0003 */
.L_x_2223:
[----:B01----:R-:W0:Y:S01]  /*2a930*/  LDC.64 R2, c[0x0][0xc90] ;  /* 0x00032400ff027b82 */ /* 0x003e220000000a00 */
[----:B------:R-:W-:-:S04]  /*2a940*/  IMAD.IADD R19, R6, 0x1, R19 ;  /* 0x0000000106137824 */ /* 0x000fc800078e0213 */
[----:B0-----:R-:W-:-:S05]  /*2a950*/  IMAD.WIDE R2, R19, 0x4, R2 ;  /* 0x0000000413027825 */ /* 0x001fca00078e0202 */
[----:B------:R-:W2:Y:S01]  /*2a960*/  LDG.E R6, desc[UR60][R2.64] ;  /* 0x0000003c02067981 */ /* 0x000ea2000c1e1900 */
[----:B------:R-:W-:-:S04]  /*2a970*/  IMAD R16, R7, R4, R16 ;  /* 0x0000000407107224 */ /* 0x000fc800078e0210 */
[----:B------:R-:W-:Y:S02]  /*2a980*/  IMAD.IADD R0, R0, 0x1, -R16 ;  /* 0x0000000100007824 */ /* 0x000fe400078e0a10 */
[----:B--2---:R-:W-:-:S05]  /*2a990*/  IMAD R5, R17, R6, RZ ;  /* 0x0000000611057224 */ /* 0x004fca00078e02ff */
[----:B-----5:R-:W-:-:S04]  /*2a9a0*/  IABS R8, R5 ;  /* 0x0000000500087213 */ /* 0x020fc80000000000 */
[----:B------:R-:W0:Y:S08]  /*2a9b0*/  I2F.RP R2, R8 ;  /* 0x0000000800027306 */ /* 0x000e300000209400 */
[----:B0-----:R-:W0:Y:S02]  /*2a9c0*/  MUFU.RCP R2, R2 ;  /* 0x0000000200027308 */ /* 0x001e240000001000 */
[----:B0-----:R-:W-:-:S06]  /*2a9d0*/  VIADD R2, R2, 0xffffffe ;  /* 0x0ffffffe02027836 */ /* 0x001fcc0000000000 */
[----:B------:R-:W0:Y:S02]  /*2a9e0*/  F2I.FTZ.U32.TRUNC.NTZ R3, R2 ;  /* 0x0000000200037305 */ /* 0x000e24000021f000 */
[----:B0-----:R-:W-:-:S04]  /*2a9f0*/  IMAD.MOV R2, RZ, RZ, -R3 ;  /* 0x000000ffff027224 */ /* 0x001fc800078e0a03 */
[----:B------:R-:W-:Y:S01]  /*2aa00*/  IMAD R9, R2, R8, RZ ;  /* 0x0000000802097224 */ /* 0x000fe200078e02ff */
[----:B------:R-:W-:-:S05]  /*2aa10*/  MOV R2, RZ ;  /* 0x000000ff00027202 */ /* 0x000fca0000000f00 */
        /* <DEDUP_REMOVED lines=13> */
[----:B------:R-:W-:-:S05]  /*2aaf0*/  @P0 IADD3 R9, R9, 0x1, RZ ;  /* 0x0000000109090810 */ /* 0x000fca0007ffe0ff */
[----:B------:R-:W-:-:S04]  /*2ab00*/  IMAD.MOV.U32 R2, RZ, RZ, R9 ;  /* 0x000000ffff027224 */ /* 0x000fc800078e0009 */
[----:B------:R-:W-:Y:S01]  /*2ab10*/  @!P1 IMAD.MOV R2, RZ, RZ, -R2 ;  /* 0x000000ffff029224 */ /* 0x000fe200078e0a02 */
[----:B------:R-:W-:-:S05]  /*2ab20*/  @!P2 LOP3.LUT R2, RZ, R5, RZ, 0x33, !PT ;  /* 0x00000005ff02a212 */ /* 0x000fca00078e33ff */
[----:B------:R-:W-:Y:S01]  /*2ab30*/  IMAD R7, R6, R2, RZ ;  /* 0x0000000206077224 */ /* 0x000fe200078e02ff */
[----:B------:R-:W-:-:S03]  /*2ab40*/  IADD3 R2, -R2, RZ, RZ ;  /* 0x000000ff02027210 */ /* 0x000fc60007ffe1ff */
        /* <DEDUP_REMOVED lines=18> */
[----:B------:R-:W-:Y:S01]  /*2ac70*/  @!P2 IMAD.IADD R3, R3, 0x1, -R6 ;  /* 0x000000010303a824 */ /* 0x000fe200078e0a06 */
[----:B------:R-:W-:Y:S02]  /*2ac80*/  @!P2 IADD3 R2, R2, 0x1, RZ ;  /* 0x000000010202a810 */ /* 0x000fe40007ffe0ff */
        /* <DEDUP_REMOVED lines=10> */
[----:B------:R-:W-:-:S04]  /*2ad30*/  LOP3.LUT R2, RZ, R2, RZ, 0x33, !PT ;  /* 0x00000002ff027212 */ /* 0x000fc800078e33ff */
[----:B------:R-:W-:Y:S01]  /*2ad40*/  IADD3 R17, R17, R2, RZ ;  /* 0x0000000211117210 */ /* 0x000fe20007ffe0ff */
[----:B------:R-:W-:Y:S06]  /*2ad50*/  BRA `(.L_x_2225) ;  /* 0x00000000001c7947 */ /* 0x000fec0003800000 */
.L_x_2217:
[----:B------:R-:W-:Y:S01]  /*2ad60*/  UMOV UR4, URZ ;  /* 0x0000003f00047c82 */ /* 0x000fe20008000000 */
[----:B------:R-:W-:Y:S01]  /*2ad70*/  UMOV UR5, URZ ;  /* 0x0000003f00057c82 */ /* 0x000fe20008000000 */
[----:B------:R-:W-:Y:S01]  /*2ad80*/  ULDC UR6, c[0x0][0xc3c] ;  /* 0x00030f0000067ab9 */ /* 0x000fe20000000800 */
[----:B------:R-:W-:Y:S02]  /*2ad90*/  IMAD.MOV.U32 R16, RZ, RZ, R0 ;  /* 0x000000ffff107224 */ /* 0x000fe400078e0000 */
[----:B------:R-:W-:Y:S02]  /*2ada0*/  IMAD.U32 R17, RZ, RZ, UR4 ;  /* 0x00000004ff117e24 */ /* 0x000fe4000f8e00ff */
[----:B------:R-:W-:Y:S02]  /*2adb0*/  IMAD.U32 R18, RZ, RZ, UR5 ;  /* 0x00000005ff127e24 */ /* 0x000fe4000f8e00ff */
[----:B------:R-:W-:-:S07]  /*2adc0*/  IMAD.U32 R19, RZ, RZ, UR6 ;  /* 0x00000006ff137e24 */ /* 0x000fce000f8e00ff */
.L_x_2225:
[----:B------:R-:W2:Y:S04]  /*2add0*/  LDL R0, [R1+0x2c] ;  /* 0x00002c0001007983 */ /* 0x000ea80000100800 */
[----:B0-----:R3:W4:Y:S01]  /*2ade0*/  LDL R3, [R1] ;  /* 0x0000000001037983 */ /* 0x0017220000100800 */
[----:B------:R-:W-:Y:S05]  /*2adf0*/  WARPSYNC.ALL ;  /* 0x0000000000007948 */ /* 0x000fea0003800000 */
[----:B------:R-:W-:Y:S01]  /*2ae00*/  BAR.SYNC.DEFER_BLOCKING 0x4, 0x180 ;  /* 0x0106000000007b1d */ /* 0x000fe20000010000 */
[----:B--2---:R-:W-:-:S13]  /*2ae10*/  ISETP.NE.AND P0, PT, R0, RZ, PT ;  /* 0x000000ff0000720c */ /* 0x004fda0003f05270 */
[----:B------:R-:W4:Y:S01]  /*2ae20*/  @!P0 S2R R0, SR_CgaCtaId ;  /* 0x0000000000008919 */ /* 0x000f220000008800 */
[----:B------:R-:W-:-:S04]  /*2ae30*/  @!P0 MOV R2, 0x400 ;  /* 0x0000040000028802 */ /* 0x000fc80000000f00 */
[----:B----4-:R-:W-:-:S05]  /*2ae40*/  @!P0 LEA R3, R0, R2, 0x18 ;  /* 0x0000000200038211 */ /* 0x010fca00078ec0ff */
[----:B------:R3:W-:Y:S04]  /*2ae50*/  @!P0 STS.128 [R3+0x308d0], R16 ;  /* 0x0308d01003008388 */ /* 0x0007e80000000c00 */
[----:B------:R3:W-:Y:S01]  /*2ae60*/  @!P0 STL [R1], R3 ;  /* 0x0000000301008387 */ /* 0x0007e20000100800 */
[----:B------:R-:W-:Y:S06]  /*2ae70*/  BAR.ARV 0x5, 0x180 ;  /* 0x0146000000007b1d */ /* 0x000fec0000002000 */
.L_x_2214:
[----:B------:R-:W-:Y:S02]  /*2ae80*/  ULDC UR4, c[0x0][0xc3c] ;  /* 0x00030f0000047ab9 */ /* 0x000fe40000000800 */
[----:B-1----:R-:W-:-:S13]  /*2ae90*/  ISETP.GE.AND P0, PT, R19, UR4, PT ;  /* 0x0000000413007c0c */ /* 0x002fda000bf06270 */
[----:B------:R-:W-:Y:S05]  /*2aea0*/  @!P0 BRA `(.L_x_2226) ;  /* 0xffffff7c007c8947 */ /* 0x000fea000383ffff */
[----:B------:R-:W-:Y:S05]  /*2aeb0*/  BSYNC B8 ;  /* 0x0000000000087941 */ /* 0x000fea0003800000 */
.L_x_2049:
[----:B0-----:R-:W2:Y:S01]  /*2aec0*/  LDL.LU R0, [R1+0x54] ;  /* 0x0000540001007983 */ /* 0x001ea20000300800 */
[----:B------:R-:W-:Y:S01]  /*2aed0*/  BSSY B0, `(.L_x_2227) ;  /* 0x000000b000007945 */ /* 0x000fe20003800000 */
[----:B------:R-:W0:Y:S01]  /*2aee0*/  S2R R5, SR_CgaCtaId ;  /* 0x0000000000057919 */ /* 0x000e220000008800 */
[----:B--2---:R-:W-:-:S04]  /*2aef0*/  IADD3 R0, R0, 0x1, RZ ;  /* 0x0000000100007810 */ /* 0x004fc80007ffe0ff */
[----:B------:R-:W-:-:S04]  /*2af00*/  LEA.HI R2, R0, R0, RZ, 0x1 ;  /* 0x0000000000027211 */ /* 0x000fc800078f08ff */
[----:B---3--:R-:W-:-:S05]  /*2af10*/  LOP3.LUT R3, R2, 0xfffffffe, RZ, 0xc0, !PT ;  /* 0xfffffffe02037812 */ /* 0x008fca00078ec0ff */
[----:B------:R-:W-:Y:S01]  /*2af20*/  IMAD.IADD R3, R0, 0x1, -R3 ;  /* 0x0000000100037824 */ /* 0x000fe200078e0a03 */
[----:B------:R-:W-:-:S04]  /*2af30*/  MOV R0, 0x400 ;  /* 0x0000040000007802 */ /* 0x000fc80000000f00 */
[----:B0-----:R-:W-:Y:S02]  /*2af40*/  LEA R0, R5, R0, 0x18 ;  /* 0x0000000005007211 */ /* 0x001fe400078ec0ff */
[----:B------:R-:W-:-:S04]  /*2af50*/  SHF.L.U32 R3, R3, 0x1f, RZ ;  /* 0x0000001f03037819 */ /* 0x000fc800000006ff */
[----:B------:R-:W0:Y:S02]  /*2af60*/  SYNCS.PHASECHK.TRANS64.TRYWAIT P0, [R0+URZ+0x30820], R3 ;  /* 0x03082003000075a7 */ /* 0x000e24000800017f */
[----:B0-----:R-:W-:Y:S05]  /*2af70*/  @!P0 BRA `(.L_x_2228) ;  /* 0x0000003000b08947 */ /* 0x001fea0003800000 */
.L_x_2358:
[----:B------:R-:W-:Y:S05]  /*2af80*/  BSYNC B0 ;  /* 0x0000000000007941 */ /* 0x000fea0003800000 */
.L_x_2227:
[----:B------:R-:W-:-:S03]  /*2af90*/  UMOV UR4, 0xffffffff ;  /* 0xffffffff00047882 */ /* 0x000fc60000000000 */
[----:B------:R-:W-:Y:S05]  /*2afa0*/  BRA.DIV UR4, `(.L_x_2229) ;  /* 0x0000003204b87947 */ /* 0x000fea000b800000 */
[----:B------:R-:W1:Y:S02]  /*2afb0*/  S2R R2, SR_TID.X ;  /* 0x0000000000027919 */ /* 0x000e640000002100 */
[----:B-1----:R-:W-:-:S04]  /*2afc0*/  SHF.R.U32.HI R2, RZ, 0x5, R2 ;  /* 0x00000005ff027819 */ /* 0x002fc80000011602 */
[----:B------:R-:W-:-:S05]  /*2afd0*/  LOP3.LUT R2, R2, 0x3, RZ, 0xc0, !PT ;  /* 0x0000000302027812 */ /* 0x000fca00078ec0ff */
[----:B------:R1:W2:Y:S02]  /*2afe0*/  SHFL.IDX PT, R14, R2, RZ, 0x1f ;  /* 0x00001fff020e7589 */ /* 0x0002a400000e0000 */
.L_x_2361:
[----:B--2---:R-:W-:-:S13]  /*2aff0*/  ISETP.NE.AND P0, PT, R14, RZ, PT ;  /* 0x000000ff0e00720c */ /* 0x004fda0003f05270 */
[----:B------:R-:W-:Y:S05]  /*2b000*/  @P0 BRA `(.L_x_1750) ;  /* 0x0000000000940947 */ /* 0x000fea0003800000 */
[----:B------:R-:W-:-:S03]  /*2b010*/  UMOV UR4, 0xffffffff ;  /* 0xffffffff00047882 */ /* 0x000fc60000000000 */
[----:B------:R-:W-:Y:S05]  /*2b020*/  BRA.DIV UR4, `(.L_x_2230) ;  /* 0x0000003204cc7947 */ /* 0x000fea000b800000 */
[----:B------:R-:W-:-:S13]  /*2b030*/  ELECT P6, URZ, PT ;  /* 0x00000000003f782f */ /* 0x000fda00038c0000 */
.L_x_2364:
[----:B------:R-:W-:Y:S05]  /*2b040*/  @!P6 BRA `(.L_x_1750) ;  /* 0x000000000084e947 */ /* 0x000fea0003800000 */
[----:B-1----:R-:W2:Y:S02]  /*2b050*/  LDL.LU R2, [R1+0x50] ;  /* 0x0000500001027983 */ /* 0x002ea40000300800 */
[----:B--2---:R-:W-:-:S04]  /*2b060*/  LOP3.LUT R2, R2, 0x2, RZ, 0xfc, !PT ;  /* 0x0000000202027812 */ /* 0x004fc800078efcff */
[----:B------:R-:W-:-:S13]  /*2b070*/  ISETP.NE.AND P2, PT, R2, 0x3, PT ;  /* 0x000000030200780c */ /* 0x000fda0003f45270 */
[----:B------:R-:W-:Y:S05]  /*2b080*/  @!P2 BRA `(.L_x_2231) ;  /* 0x000000000004a947 */ /* 0x000fea0003800000 */
[----:B------:R-:W-:Y:S01]  /*2b090*/  BPT.TRAP 0x1 ;  /* 0x000000040000795c */ /* 0x000fe20000300000 */
.L_x_2231:
[----:B0-----:R-:W2:Y:S04]  /*2b0a0*/  LDL R3, [R1+0x8] ;  /* 0x0000080001037983 */ /* 0x001ea80000100800 */
[----:B------:R-:W3:Y:S01]  /*2b0b0*/  LDL.LU R7, [R1+0x14] ;  /* 0x0000140001077983 */ /* 0x000ee20000300800 */
[----:B------:R-:W-:-:S04]  /*2b0c0*/  VIADD R2, R0, 0x30840 ;  /* 0x0003084000027836 */ /* 0x000fc80000000000 */
[C---:B--2---:R-:W-:Y:S02]  /*2b0d0*/  IMAD R6, R3.reuse, 0x8, R2 ;  /* 0x0000000803067824 */ /* 0x044fe400078e0202 */
[----:B------:R-:W-:Y:S01]  /*2b0e0*/  VIADD R3, R3, 0x1 ;  /* 0x0000000103037836 */ /* 0x000fe20000000000 */
[----:B---3--:R-:W-:-:S04]  /*2b0f0*/  SHF.L.U32 R5, R7, 0x1f, RZ ;  /* 0x0000001f07057819 */ /* 0x008fc800000006ff */
[C---:B------:R-:W-:Y:S01]  /*2b100*/  ISETP.NE.AND P1, PT, R3.reuse, 0x2, PT ;  /* 0x000000020300780c */ /* 0x040fe20003f25270 */
[----:B------:R-:W0:Y:S03]  /*2b110*/  SYNCS.PHASECHK.TRANS64.TRYWAIT P0, [R6+URZ], R5 ;  /* 0x00000005060075a7 */ /* 0x000e26000800017f */
[----:B------:R-:W-:Y:S02]  /*2b120*/  SEL R4, RZ, 0x1, P1 ;  /* 0x00000001ff047807 */ /* 0x000fe40000800000 */
[----:B------:R-:W-:Y:S02]  /*2b130*/  SEL R3, R3, RZ, P1 ;  /* 0x000000ff03037207 */ /* 0x000fe40000800000 */
[----:B------:R-:W-:Y:S02]  /*2b140*/  LOP3.LUT R4, R7, R4, RZ, 0x3c, !PT ;  /* 0x0000000407047212 */ /* 0x000fe400078e3cff */
[----:B------:R-:W-:-:S02]  /*2b150*/  LEA R7, R3, R2, 0x3 ;  /* 0x0000000203077211 */ /* 0x000fc400078e18ff */
[----:B------:R-:W-:Y:S01]  /*2b160*/  SHF.L.U32 R2, R4, 0x1f, RZ ;  /* 0x0000001f04027819 */ /* 0x000fe200000006ff */
[----:B0-----:R-:W-:Y:S06]  /*2b170*/  @!P0 BRA `(.L_x_2232) ;  /* 0x0000003000988947 */ /* 0x001fec0003800000 */
.L_x_2365:
[----:B------:R-:W1:Y:S02]  /*2b180*/  SYNCS.PHASECHK.TRANS64.TRYWAIT P0, [R7+URZ], R2 ;  /* 0x00000002070075a7 */ /* 0x000e64000800017f */
[----:B-1----:R-:W-:Y:S05]  /*2b190*/  @!P0 BRA `(.L_x_2233) ;  /* 0x0000003000a48947 */ /* 0x002fea0003800000 */
.L_x_2366:
[----:B------:R-:W-:Y:S05]  /*2b1a0*/  @!P2 BRA `(.L_x_2234) ;  /* 0x000000000004a947 */ /* 0x000fea0003800000 */
[----:B------:R-:W-:Y:S01]  /*2b1b0*/  BPT.TRAP 0x1 ;  /* 0x000000040000795c */ /* 0x000fe20000300000 */
.L_x_2234:
[----:B------:R-:W2:Y:S01]  /*2b1c0*/  LDL.LU R4, [R1+0x8] ;  /* 0x0000080001047983 */ /* 0x000ea20000300800 */
[----:B------:R-:W-:-:S04]  /*2b1d0*/  VIADD R0, R0, 0x30860 ;  /* 0x0003086000007836 */ /* 0x000fc80000000000 */
[----:B--2---:R-:W-:-:S04]  /*2b1e0*/  IMAD R4, R4, 0x8, R0 ;  /* 0x0000000804047824 */ /* 0x004fc800078e0200 */
[----:B------:R-:W2:Y:S02]  /*2b1f0*/  SYNCS.PHASECHK.TRANS64.TRYWAIT P0, [R4+URZ], R5 ;  /* 0x00000005040075a7 */ /* 0x000ea4000800017f */
[----:B--2---:R-:W-:Y:S05]  /*2b200*/  @!P0 BRA `(.L_x_2235) ;  /* 0x00000030009c8947 */ /* 0x004fea0003800000 */
.L_x_2367:
[----:B------:R-:W-:-:S07]  /*2b210*/  IMAD R3, R3, 0x8, R0 ;  /* 0x0000000803037824 */ /* 0x000fce00078e0200 */
.L_x_2236:
[----:B---3--:R3:W4:Y:S02]  /*2b220*/  SYNCS.PHASECHK.TRANS64.TRYWAIT P0, [R3+URZ], R2 ;  /* 0x00000002030075a7 */ /* 0x008724000800017f */
[----:B----4-:R-:W-:Y:S05]  /*2b230*/  @!P0 NANOSLEEP.SYNCS 0x989680 ;  /* 0x009896800000895d */ /* 0x010fea0003900000 */
[----:B------:R-:W4:Y:S02]  /*2b240*/  @!P0 SYNCS.PHASECHK.TRANS64 P0, [R3+URZ], R2 ;  /* 0x00000002030085a7 */ /* 0x000f24000800007f */
[----:B----4-:R-:W-:Y:S05]  /*2b250*/  @!P0 BRA `(.L_x_2236) ;  /* 0xfffffffc00f08947 */ /* 0x010fea000383ffff */
.L_x_1750:
[----:B------:R-:W-:Y:S05]  /*2b260*/  BSYNC B9 ;  /* 0x0000000000097941 */ /* 0x000fea0003800000 */
.L_x_1747:
[----:B------:R-:W-:Y:S05]  /*2b270*/  EXIT ;  /* 0x000000000000794d */ /* 0x000fea0003800000 */
.L_x_1776:
[----:B0-----:R0:W1:Y:S02]  /*2b280*/  SYNCS.PHASECHK.TRANS64.TRYWAIT P5, [R99+URZ+0x30890], R107 ;  /* 0x0308906b630075a7 */ /* 0x00106400080a017f */
[----:B-1----:R-:W-:Y:S05]  /*2b290*/  @!P5 NANOSLEEP.SYNCS 0x989680 ;  /* 0x009896800000d95d */ /* 0x002fea0003900000 */
[----:B------:R-:W1:Y:S02]  /*2b2a0*/  @!P5 SYNCS.PHASECHK.TRANS64 P5, [R99+URZ+0x30890], R107 ;  /* 0x0308906b6300d5a7 */ /* 0x000e6400080a007f */
[----:B-1----:R-:W-:Y:S05]  /*2b2b0*/  @!P5 BRA `(.L_x_1776) ;  /* 0xfffffffc00f0d947 */ /* 0x002fea000383ffff */
[----:B------:R-:W-:Y:S05]  /*2b2c0*/  BRA `(.L_x_2237) ;  /* 0xfffffd84000c7947 */ /* 0x000fea000383ffff */
.L_x_1814:
[----:B0-----:R0:W1:Y:S02]  /*2b2d0*/  SYNCS.PHASECHK.TRANS64.TRYWAIT P5, [R99+URZ+0x30890], R107 ;  /* 0x0308906b630075a7 */ /* 0x00106400080a017f */
[----:B-1----:R-:W-:Y:S05]  /*2b2e0*/  @!P5 NANOSLEEP.SYNCS 0x989680 ;  /* 0x009896800000d95d */ /* 0x002fea0003900000 */
[----:B------:R-:W1:Y:S02]  /*2b2f0*/  @!P5 SYNCS.PHASECHK.TRANS64 P5, [R99+URZ+0x30890], R107 ;  /* 0x0308906b6300d5a7 */ /* 0x000e6400080a007f */
[----:B-1----:R-:W-:Y:S05]  /*2b300*/  @!P5 BRA `(.L_x_1814) ;  /* 0xfffffffc00f0d947 */ /* 0x002fea000383ffff */
[----:B------:R-:W-:Y:S05]  /*2b310*/  BRA `(.L_x_2238) ;  /* 0xfffffda400887947 */ /* 0x000fea000383ffff */
.L_x_1831:
[----:B0-----:R0:W1:Y:S02]  /*2b320*/  SYNCS.PHASECHK.TRANS64.TRYWAIT P0, [R99+URZ+0x30890], R107 ;  /* 0x0308906b630075a7 */ /* 0x001064000800017f */
[----:B-1----:R-:W-:Y:S05]  /*2b330*/  @!P0 NANOSLEEP.SYNCS 0x989680 ;  /* 0x009896800000895d */ /* 0x002fea0003900000 */
[----:B------:R-:W1:Y:S02]  /*2b340*/  @!P0 SYNCS.PHASECHK.TRANS64 P0, [R99+URZ+0x30890], R107 ;  /* 0x0308906b630085a7 */ /* 0x000e64000800007f */
[----:B-1----:R-:W-:Y:S05]  /*2b350*/  @!P0 BRA `(.L_x_1831) ;  /* 0xfffffffc00f08947 */ /* 0x002fea000383ffff */
[----:B------:R-:W-:Y:S05]  /*2b360*/  BRA `(.L_x_2239) ;  /* 0xfffffdc400f47947 */ /* 0x000fea000383ffff */
.L_x_1837:
[----:B--2---:R2:W3:Y:S02]  /*2b370*/  SYNCS.PHASECHK.TRANS64.TRYWAIT P1, [R99+URZ+0x308b0], R107 ;  /* 0x0308b06b630075a7 */ /* 0x0044e4000802017f */
[----:B---3--:R-:W-:Y:S05]  /*2b380*/  @!P1 NANOSLEEP.SYNCS 0x989680 ;  /* 0x009896800000995d */ /* 0x008fea0003900000 */
[----:B------:R-:W3:Y:S02]  /*2b390*/  @!P1 SYNCS.PHASECHK.TRANS64 P1, [R99+URZ+0x308b0], R107 ;  /* 0x0308b06b630095a7 */ /* 0x000ee4000802007f */
[----:B---3--:R-:W-:Y:S05]  /*2b3a0*/  @!P1 BRA `(.L_x_1837) ;  /* 0xfffffffc00f09947 */ /* 0x008fea000383ffff */
[----:B------:R-:W-:Y:S05]  /*2b3b0*/  BRA `(.L_x_2240) ;  /* 0xfffffdc800c47947 */ /* 0x000fea000383ffff */
.L_x_1865:
        /* <DEDUP_REMOVED lines=8> */
.L_x_2242:
[----:B------:R-:W-:Y:S05]  /*2b440*/  BSYNC B1 ;  /* 0x0000000000017941 */ /* 0x000fea0003800000 */
.L_x_2241:
        /* <DEDUP_REMOVED lines=8> */
.L_x_2243:
[----:B------:R-:W-:Y:S02]  /*2b4d0*/  IMAD.MOV.U32 R13, RZ, RZ, R7 ;  /* 0x000000ffff0d7224 */ /* 0x000fe400078e0007 */
[----:B------:R-:W-:-:S07]  /*2b4e0*/  IMAD.MOV.U32 R4, RZ, RZ, R14 ;  /* 0x000000ffff047224 */ /* 0x000fce00078e000e */
[----:B------:R-:W-:Y:S05]  /*2b4f0*/  WARPSYNC.COLLECTIVE R15, `(.L_x_2244) ;  /* 0x000000000f087348 */ /* 0x000fea0003c00000 */
[----:B------:R0:W1:Y:S02]  /*2b500*/  SHFL.IDX P6, R14, R13, R12, R11 ;  /* 0x0000000c0d0e7389 */ /* 0x00006400000c000b */
[----:B01----:R-:W-:Y:S01]  /*2b510*/  ENDCOLLECTIVE ;  /* 0x000000000000791b */ /* 0x003fe20003800000 */
.L_x_2244:
[----:B------:R-:W-:Y:S01]  /*2b520*/  IMAD.MOV.U32 R13, RZ, RZ, R0 ;  /* 0x000000ffff0d7224 */ /* 0x000fe200078e0000 */
[----:B------:R-:W-:-:S07]  /*2b530*/  MOV R9, R14 ;  /* 0x0000000e00097202 */ /* 0x000fce0000000f00 */
[----:B------:R-:W-:Y:S05]  /*2b540*/  WARPSYNC.COLLECTIVE R15, `(.L_x_2245) ;  /* 0x000000000f087348 */ /* 0x000fea0003c00000 */
[----:B------:R0:W1:Y:S02]  /*2b550*/  SHFL.IDX P6, R14, R13, R12, R11 ;  /* 0x0000000c0d0e7389 */ /* 0x00006400000c000b */
[----:B01----:R-:W-:Y:S01]  /*2b560*/  ENDCOLLECTIVE ;  /* 0x000000000000791b */ /* 0x003fe20003800000 */
.L_x_2245:
[----:B------:R-:W-:Y:S05]  /*2b570*/  BRA `(.L_x_2246) ;  /* 0xfffffddc00ac7947 */ /* 0x000fea000383ffff */
.L_x_1868:
[----:B------:R-:W-:Y:S01]  /*2b580*/  BSSY B1, `(.L_x_2247) ;  /* 0x0000008000017945 */ /* 0x000fe20003800000 */
[----:B------:R-:W-:Y:S01]  /*2b590*/  IMAD.MOV.U32 R13, RZ, RZ, R6 ;  /* 0x000000ffff0d7224 */ /* 0x000fe200078e0006 */
[----:B------:R-:W-:Y:S01]  /*2b5a0*/  MOV R15, 0xffffffff ;  /* 0xffffffff000f7802 */ /* 0x000fe20000000f00 */
[----:B------:R-:W-:Y:S02]  /*2b5b0*/  IMAD.MOV.U32 R12, RZ, RZ, 0x1 ;  /* 0x00000001ff0c7424 */ /* 0x000fe400078e00ff */
[----:B------:R-:W-:-:S07]  /*2b5c0*/  IMAD.MOV.U32 R11, RZ, RZ, 0x181f ;  /* 0x0000181fff0b7424 */ /* 0x000fce00078e00ff */
[----:B0---4-:R-:W-:Y:S05]  /*2b5d0*/  WARPSYNC.COLLECTIVE R15, `(.L_x_2248) ;  /* 0x000000000f087348 */ /* 0x011fea0003c00000 */
[----:B----4-:R1:W2:Y:S02]  /*2b5e0*/  SHFL.IDX P6, R14, R13, R12, R11 ;  /* 0x0000000c0d0e7389 */ /* 0x0102a400000c000b */
[----:B012---:R-:W-:Y:S01]  /*2b5f0*/  ENDCOLLECTIVE ;  /* 0x000000000000791b */ /* 0x007fe20003800000 */
.L_x_2248:
[----:B------:R-:W-:Y:S05]  /*2b600*/  BSYNC B1 ;  /* 0x0000000000017941 */ /* 0x000fea0003800000 */
.L_x_2247:
[----:B------:R-:W-:Y:S01]  /*2b610*/  IMAD.MOV.U32 R13, RZ, RZ, R3 ;  /* 0x000000ffff0d7224 */ /* 0x000fe200078e0003 */
[----:B------:R-:W-:Y:S01]  /*2b620*/  MOV R15, 0xffffffff ;  /* 0xffffffff000f7802 */ /* 0x000fe20000000f00 */
[----:B------:R-:W-:Y:S02]  /*2b630*/  IMAD.MOV.U32 R12, RZ, RZ, 0x1 ;  /* 0x00000001ff0c7424 */ /* 0x000fe400078e00ff */
[----:B------:R-:W-:Y:S02]  /*2b640*/  IMAD.MOV.U32 R11, RZ, RZ, 0x181f ;  /* 0x0000181fff0b7424 */ /* 0x000fe400078e00ff */
[----:B------:R-:W-:-:S07]  /*2b650*/  IMAD.MOV.U32 R5, RZ, RZ, R14 ;  /* 0x000000ffff057224 */ /* 0x000fce00078e000e */
[----:B------:R-:W-:Y:S05]  /*2b660*/  WARPSYNC.COLLECTIVE R15, `(.L_x_2249) ;  /* 0x000000000f087348 */ /* 0x000fea0003c00000 */
[----:B------:R0:W1:Y:S02]  /*2b670*/  SHFL.IDX P6, R14, R13, R12, R11 ;  /* 0x0000000c0d0e7389 */ /* 0x00006400000c000b */
[----:B01----:R-:W-:Y:S01]  /*2b680*/  ENDCOLLECTIVE ;  /* 0x000000000000791b */ /* 0x003fe20003800000 */
.L_x_2249:
[----:B------:R-:W-:Y:S02]  /*2b690*/  IMAD.MOV.U32 R13, RZ, RZ, R7 ;  /* 0x000000ffff0d7224 */ /* 0x000fe400078e0007 */
[----:B------:R-:W-:-:S07]  /*2b6a0*/  IMAD.MOV.U32 R4, RZ, RZ, R14 ;  /* 0x000000ffff047224 */ /* 0x000fce00078e000e */
[----:B------:R-:W-:Y:S05]  /*2b6b0*/  WARPSYNC.COLLECTIVE R15, `(.L_x_2250) ;  /* 0x000000000f087348 */ /* 0x000fea0003c00000 */
[----:B------:R0:W1:Y:S02]  /*2b6c0*/  SHFL.IDX P6, R14, R13, R12, R11 ;  /* 0x0000000c0d0e7389 */ /* 0x00006400000c000b */
[----:B01----:R-:W-:Y:S01]  /*2b6d0*/  ENDCOLLECTIVE ;  /* 0x000000000000791b */ /* 0x003fe20003800000 */
.L_x_2250:
[----:B------:R-:W-:Y:S02]  /*2b6e0*/  IMAD.MOV.U32 R13, RZ, RZ, R0 ;  /* 0x000000ffff0d7224 */ /* 0x000fe400078e0000 */
[----:B------:R-:W-:-:S07]  /*2b6f0*/  IMAD.MOV.U32 R9, RZ, RZ, R14 ;  /* 0x000000ffff097224 */ /* 0x000fce00078e000e */
[----:B------:R-:W-:Y:S05]  /*2b700*/  WARPSYNC.COLLECTIVE R15, `(.L_x_2251) ;  /* 0x000000000f087348 */ /* 0x000fea0003c00000 */
[----:B------:R0:W1:Y:S02]  /*2b710*/  SHFL.IDX P6, R14, R13, R12, R11 ;  /* 0x0000000c0d0e7389 */ /* 0x00006400000c000b */
[----:B01----:R-:W-:Y:S01]  /*2b720*/  ENDCOLLECTIVE ;  /* 0x000000000000791b */ /* 0x003fe20003800000 */
.L_x_2251:
[----:B------:R-:W-:Y:S05]  /*2b730*/  BRA `(.L_x_2252) ;  /* 0xfffffde000a07947 */ /* 0x000fea000383ffff */
.L_x_1871:
[----:B------:R-:W-:Y:S01]  /*2b740*/  BSSY B1, `(.L_x_2253) ;  /* 0x0000008000017945 */ /* 0x000fe20003800000 */
[----:B------:R-:W-:Y:S01]  /*2b750*/  MOV R13, R6 ;  /* 0x00000006000d7202 */ /* 0x000fe20000000f00 */
[----:B------:R-:W-:Y:S02]  /*2b760*/  IMAD.MOV.U32 R12, RZ, RZ, 0x2 ;  /* 0x00000002ff0c7424 */ /* 0x000fe400078e00ff */
[----:B------:R-:W-:Y:S02]  /*2b770*/  IMAD.MOV.U32 R11, RZ, RZ, 0x181f ;  /* 0x0000181fff0b7424 */ /* 0x000fe400078e00ff */
[----:B------:R-:W-:-:S07]  /*2b780*/  IMAD.MOV.U32 R15, RZ, RZ, -0x1 ;  /* 0xffffffffff0f7424 */ /* 0x000fce00078e00ff */
[----:B-1--4-:R-:W-:Y:S05]  /*2b790*/  WARPSYNC.COLLECTIVE R15, `(.L_x_2254) ;  /* 0x000000000f087348 */ /* 0x012fea0003c00000 */
[----:B----4-:R0:W2:Y:S02]  /*2b7a0*/  SHFL.IDX P6, R14, R13, R12, R11 ;  /* 0x0000000c0d0e7389 */ /* 0x0100a400000c000b */
[----:B012---:R-:W-:Y:S01]  /*2b7b0*/  ENDCOLLECTIVE ;  /* 0x000000000000791b */ /* 0x007fe20003800000 */
.L_x_2254:
[----:B------:R-:W-:Y:S05]  /*2b7c0*/  BSYNC B1 ;  /* 0x0000000000017941 */ /* 0x000fea0003800000 */
.L_x_2253:
[----:B------:R-:W-:Y:S01]  /*2b7d0*/  MOV R13, R3 ;  /* 0x00000003000d7202 */ /* 0x000fe20000000f00 */
[----:B------:R-:W-:Y:S02]  /*2b7e0*/  IMAD.MOV.U32 R12, RZ, RZ, 0x2 ;  /* 0x00000002ff0c7424 */ /* 0x000fe400078e00ff */
[----:B------:R-:W-:Y:S02]  /*2b7f0*/  IMAD.MOV.U32 R11, RZ, RZ, 0x181f ;  /* 0x0000181fff0b7424 */ /* 0x000fe400078e00ff */
[----:B------:R-:W-:Y:S02]  /*2b800*/  IMAD.MOV.U32 R15, RZ, RZ, -0x1 ;  /* 0xffffffffff0f7424 */ /* 0x000fe400078e00ff */
[----:B------:R-:W-:-:S07]  /*2b810*/  IMAD.MOV.U32 R5, RZ, RZ, R14 ;  /* 0x000000ffff057224 */ /* 0x000fce00078e000e */
[----:B------:R-:W-:Y:S05]  /*2b820*/  WARPSYNC.COLLECTIVE R15, `(.L_x_2255) ;  /* 0x000000000f087348 */ /* 0x000fea0003c00000 */
[----:B------:R0:W1:Y:S02]  /*2b830*/  SHFL.IDX P6, R14, R13, R12, R11 ;  /* 0x0000000c0d0e7389 */ /* 0x00006400000c000b */
[----:B01----:R-:W-:Y:S01]  /*2b840*/  ENDCOLLECTIVE ;  /* 0x000000000000791b */ /* 0x003fe20003800000 */
.L_x_2255:
[----:B------:R-:W-:Y:S01]  /*2b850*/  MOV R13, R7 ;  /* 0x00000007000d7202 */ /* 0x000fe20000000f00 */
[----:B------:R-:W-:-:S07]  /*2b860*/  IMAD.MOV.U32 R4, RZ, RZ, R14 ;  /* 0x000000ffff047224 */ /* 0x000fce00078e000e */
[----:B------:R-:W-:Y:S05]  /*2b870*/  WARPSYNC.COLLECTIVE R15, `(.L_x_2256) ;  /* 0x000000000f087348 */ /* 0x000fea0003c00000 */
[----:B------:R0:W1:Y:S02]  /*2b880*/  SHFL.IDX P6, R14, R13, R12, R11 ;  /* 0x0000000c0d0e7389 */ /* 0x00006400000c000b */
[----:B01----:R-:W-:Y:S01]  /*2b890*/  ENDCOLLECTIVE ;  /* 0x000000000000791b */ /* 0x003fe20003800000 */
.L_x_2256:
[----:B------:R-:W-:Y:S02]  /*2b8a0*/  IMAD.MOV.U32 R13, RZ, RZ, R0 ;  /* 0x000000ffff0d7224 */ /* 0x000fe400078e0000 */
[----:B------:R-:W-:-:S07]  /*2b8b0*/  IMAD.MOV.U32 R9, RZ, RZ, R14 ;  /* 0x000000ffff097224 */ /* 0x000fce00078e000e */
[----:B------:R-:W-:Y:S05]  /*2b8c0*/  WARPSYNC.COLLECTIVE R15, `(.L_x_2257) ;  /* 0x000000000f087348 */ /* 0x000fea0003c00000 */
[----:B------:R0:W1:Y:S02]  /*2b8d0*/  SHFL.IDX P6, R14, R13, R12, R11 ;  /* 0x0000000c0d0e7389 */ /* 0x00006400000c000b */
[----:B01----:R-:W-:Y:S01]  /*2b8e0*/  ENDCOLLECTIVE ;  /* 0x000000000000791b */ /* 0x003fe20003800000 */
.L_x_2257:
[----:B------:R-:W-:Y:S05]  /*2b8f0*/  BRA `(.L_x_2258) ;  /* 0xfffffde400847947 */ /* 0x000fea000383ffff */
.L_x_1874:
[----:B------:R-:W-:Y:S01]  /*2b900*/  BSSY B1, `(.L_x_2259) ;  /* 0x0000008000017945 */ /* 0x000fe20003800000 */
[----:B------:R-:W-:Y:S01]  /*2b910*/  IMAD.MOV.U32 R13, RZ, RZ, R6 ;  /* 0x000000ffff0d7224 */ /* 0x000fe200078e0006 */
[----:B------:R-:W-:Y:S01]  /*2b920*/  MOV R11, 0x181f ;  /* 0x0000181f000b7802 */ /* 0x000fe20000000f00 */
[----:B------:R-:W-:Y:S02]  /*2b930*/  IMAD.MOV.U32 R12, RZ, RZ, 0x3 ;  /* 0x00000003ff0c7424 */ /* 0x000fe400078e00ff */
[----:B------:R-:W-:-:S07]  /*2b940*/  IMAD.MOV.U32 R15, RZ, RZ, -0x1 ;  /* 0xffffffffff0f7424 */ /* 0x000fce00078e00ff */
[----:B-1--4-:R-:W-:Y:S05]  /*2b950*/  WARPSYNC.COLLECTIVE R15, `(.L_x_2260) ;  /* 0x000000000f087348 */ /* 0x012fea0003c00000 */
[----:B------:R0:W2:Y:S02]  /*2b960*/  SHFL.IDX P6, R14, R13, R12, R11 ;  /* 0x0000000c0d0e7389 */ /* 0x0000a400000c000b */
[----:B012-4-:R-:W-:Y:S01]  /*2b970*/  ENDCOLLECTIVE ;  /* 0x000000000000791b */ /* 0x017fe20003800000 */
.L_x_2260:
[----:B------:R-:W-:Y:S05]  /*2b980*/  BSYNC B1 ;  /* 0x0000000000017941 */ /* 0x000fea0003800000 */
.L_x_2259:
[----:B------:R-:W-:Y:S01]  /*2b990*/  IMAD.MOV.U32 R13, RZ, RZ, R3 ;  /* 0x000000ffff0d7224 */ /* 0x000fe200078e0003 */
[----:B------:R-:W-:Y:S01]  /*2b9a0*/  MOV R11, 0x181f ;  /* 0x0000181f000b7802 */ /* 0x000fe20000000f00 */
[----:B------:R-:W-:Y:S02]  /*2b9b0*/  IMAD.MOV.U32 R12, RZ, RZ, 0x3 ;  /* 0x00000003ff0c7424 */ /* 0x000fe400078e00ff */
[----:B------:R-:W-:Y:S02]  /*2b9c0*/  IMAD.MOV.U32 R15, RZ, RZ, -0x1 ;  /* 0xffffffffff0f7424 */ /* 0x000fe400078e00ff */
[----:B------:R-:W-:-:S07]  /*2b9d0*/  IMAD.MOV.U32 R9, RZ, RZ, R14 ;  /* 0x000000ffff097224 */ /* 0x000fce00078e000e */
[----:B------:R-:W-:Y:S05]  /*2b9e0*/  WARPSYNC.COLLECTIVE R15, `(.L_x_2261) ;  /* 0x000000000f087348 */ /* 0x000fea0003c00000 */
[----:B------:R0:W1:Y:S02]  /*2b9f0*/  SHFL.IDX P6, R14, R13, R12, R11 ;  /* 0x0000000c0d0e7389 */ /* 0x00006400000c000b */
[----:B01----:R-:W-:Y:S01]  /*2ba00*/  ENDCOLLECTIVE ;  /* 0x000000000000791b */ /* 0x003fe20003800000 */
.L_x_2261:
[----:B------:R-:W-:Y:S02]  /*2ba10*/  IMAD.MOV.U32 R13, RZ, RZ, R7 ;  /* 0x000000ffff0d7224 */ /* 0x000fe400078e0007 */
[----:B------:R-:W-:-:S07]  /*2ba20*/  IMAD.MOV.U32 R8, RZ, RZ, R14 ;  /* 0x000000ffff087224 */ /* 0x000fce00078e000e */
[----:B------:R-:W-:Y:S05]  /*2ba30*/  WARPSYNC.COLLECTIVE R15, `(.L_x_2262) ;  /* 0x000000000f087348 */ /* 0x000fea0003c00000 */
[----:B------:R0:W1:Y:S02]  /*2ba40*/  SHFL.IDX P6, R14, R13, R12, R11 ;  /* 0x0000000c0d0e7389 */ /* 0x00006400000c000b */
[----:B01----:R-:W-:Y:S01]  /*2ba50*/  ENDCOLLECTIVE ;  /* 0x000000000000791b */ /* 0x003fe20003800000 */
.L_x_2262:
[----:B------:R-:W-:Y:S01]  /*2ba60*/  MOV R13, R0 ;  /* 0x00000000000d7202 */ /* 0x000fe20000000f00 */
[----:B------:R-:W-:-:S07]  /*2ba70*/  IMAD.MOV.U32 R23, RZ, RZ, R14 ;  /* 0x000000ffff177224 */ /* 0x000fce00078e000e */
[----:B------:R-:W-:Y:S05]  /*2ba80*/  WARPSYNC.COLLECTIVE R15, `(.L_x_2263) ;  /* 0x000000000f087348 */ /* 0x000fea0003c00000 */
[----:B------:R0:W1:Y:S02]  /*2ba90*/  SHFL.IDX P6, R14, R13, R12, R11 ;  /* 0x0000000c0d0e7389 */ /* 0x00006400000c000b */
[----:B01----:R-:W-:Y:S01]  /*2baa0*/  ENDCOLLECTIVE ;  /* 0x000000000000791b */ /* 0x003fe20003800000 */
.L_x_2263:
[----:B------:R-:W-:Y:S01]  /*2bab0*/  IMAD.MOV.U32 R0, RZ, RZ, R14 ;  /* 0x000000ffff007224 */ /* 0x000fe200078e000e */
[----:B------:R-:W-:Y:S06]  /*2bac0*/  BRA `(.L_x_2264) ;  /* 0xfffffde8006c7947 */ /* 0x000fec000383ffff */
.L_x_1878:
[----:B0-----:R0:W1:Y:S02]  /*2bad0*/  SYNCS.PHASECHK.TRANS64.TRYWAIT P0, [R16+URZ+0x30800], R113 ;  /* 0x03080071100075a7 */ /* 0x001064000800017f */
[----:B-1----:R-:W-:Y:S05]  /*2bae0*/  @!P0 NANOSLEEP.SYNCS 0x989680 ;  /* 0x009896800000895d */ /* 0x002fea0003900000 */
[----:B------:R-:W1:Y:S02]  /*2baf0*/  @!P0 SYNCS.PHASECHK.TRANS64 P0, [R16+URZ+0x30800], R113 ;  /* 0x03080071100085a7 */ /* 0x000e64000800007f */
[----:B-1----:R-:W-:Y:S05]  /*2bb00*/  @!P0 BRA `(.L_x_1878) ;  /* 0xfffffffc00f08947 */ /* 0x002fea000383ffff */
[----:B------:R-:W-:Y:S05]  /*2bb10*/  BRA `(.L_x_2265) ;  /* 0xfffffdec00c47947 */ /* 0x000fea000383ffff */
.L_x_1910:
[----:B------:R-:W-:Y:S01]  /*2bb20*/  BSSY B1, `(.L_x_2266) ;  /* 0x0000008000017945 */ /* 0x000fe20003800000 */
[----:B------:R-:W-:Y:S01]  /*2bb30*/  IMAD.MOV.U32 R13, RZ, RZ, R6 ;  /* 0x000000ffff0d7224 */ /* 0x000fe200078e0006 */
[----:B------:R-:W-:Y:S01]  /*2bb40*/  MOV R11, 0x181f ;  /* 0x0000181f000b7802 */ /* 0x000fe20000000f00 */
[----:B------:R-:W-:Y:S02]  /*2bb50*/  IMAD.MOV.U32 R12, RZ, RZ, RZ ;  /* 0x000000ffff0c7224 */ /* 0x000fe400078e00ff */
[----:B------:R-:W-:-:S07]  /*2bb60*/  IMAD.MOV.U32 R15, RZ, RZ, -0x1 ;  /* 0xffffffffff0f7424 */ /* 0x000fce00078e00ff */
[----:B------:R-:W-:Y:S05]  /*2bb70*/  WARPSYNC.COLLECTIVE R15, `(.L_x_2267) ;  /* 0x000000000f087348 */ /* 0x000fea0003c00000 */
[----:B------:R0:W1:Y:S02]  /*2bb80*/  SHFL.IDX P6, R14, R13, R12, R11 ;  /* 0x0000000c0d0e7389 */ /* 0x00006400000c000b */
[----:B01----:R-:W-:Y:S01]  /*2bb90*/  ENDCOLLECTIVE ;  /* 0x000000000000791b */ /* 0x003fe20003800000 */
.L_x_2267:
[----:B------:R-:W-:Y:S05]  /*2bba0*/  BSYNC B1 ;  /* 0x0000000000017941 */ /* 0x000fea0003800000 */
.L_x_2266:
        /* <DEDUP_REMOVED lines=8> */
.L_x_2268:
[----:B------:R-:W-:Y:S01]  /*2bc30*/  MOV R13, R7 ;  /* 0x00000007000d7202 */ /* 0x000fe20000000f00 */
[----:B------:R-:W-:-:S07]  /*2bc40*/  IMAD.MOV.U32 R4, RZ, RZ, R14 ;  /* 0x000000ffff047224 */ /* 0x000fce00078e000e */
[----:B------:R-:W-:Y:S05]  /*2bc50*/  WARPSYNC.COLLECTIVE R15, `(.L_x_2269) ;  /* 0x000000000f087348 */ /* 0x000fea0003c00000 */
[----:B------:R0:W1:Y:S02]  /*2bc60*/  SHFL.IDX P6, R14, R13, R12, R11 ;  /* 0x0000000c0d0e7389 */ /* 0x00006400000c000b */
[----:B01----:R-:W-:Y:S01]  /*2bc70*/  ENDCOLLECTIVE ;  /* 0x000000000000791b */ /* 0x003fe20003800000 */
.L_x_2269:
[----:B------:R-:W-:Y:S02]  /*2bc80*/  IMAD.MOV.U32 R13, RZ, RZ, R0 ;  /* 0x000000ffff0d7224 */ /* 0x000fe400078e0000 */
[----:B------:R-:W-:-:S07]  /*2bc90*/  IMAD.MOV.U32 R9, RZ, RZ, R14 ;  /* 0x000000ffff097224 */ /* 0x000fce00078e000e */
[----:B------:R-:W-:Y:S05]  /*2bca0*/  WARPSYNC.COLLECTIVE R15, `(.L_x_2270) ;  /* 0x000000000f087348 */ /* 0x000fea0003c00000 */
[----:B------:R0:W1:Y:S02]  /*2bcb0*/  SHFL.IDX P6, R14, R13, R12, R11 ;  /* 0x0000000c0d0e7389 */ /* 0x00006400000c000b */
[----:B01----:R-:W-:Y:S01]  /*2bcc0*/  ENDCOLLECTIVE ;  /* 0x000000000000791b */ /* 0x003fe20003800000 */
.L_x_2270:
[----:B------:R-:W-:Y:S05]  /*2bcd0*/  BRA `(.L_x_2271) ;  /* 0xfffffe1c009c7947 */ /* 0x000fea000383ffff */
.L_x_1913:
[----:B------:R-:W-:Y:S01]  /*2bce0*/  BSSY B1, `(.L_x_2272) ;  /* 0x0000008000017945 */ /* 0x000fe20003800000 */
[----:B------:R-:W-:Y:S01]  /*2bcf0*/  IMAD.MOV.U32 R13, RZ, RZ, R6 ;  /* 0x000000ffff0d7224 */ /* 0x000fe200078e0006 */
[----:B------:R-:W-:Y:S01]  /*2bd00*/  MOV R12, 0x1 ;  /* 0x00000001000c7802 */ /* 0x000fe20000000f00 */
[----:B------:R-:W-:Y:S02]  /*2bd10*/  IMAD.MOV.U32 R11, RZ, RZ, 0x181f ;  /* 0x0000181fff0b7424 */ /* 0x000fe400078e00ff */
[----:B------:R-:W-:-:S07]  /*2bd20*/  IMAD.MOV.U32 R15, RZ, RZ, -0x1 ;  /* 0xffffffffff0f7424 */ /* 0x000fce00078e00ff */
[----:B0---4-:R-:W-:Y:S05]  /*2bd30*/  WARPSYNC.COLLECTIVE R15, `(.L_x_2273) ;  /* 0x000000000f087348 */ /* 0x011fea0003c00000 */
[----:B----4-:R1:W2:Y:S02]  /*2bd40*/  SHFL.IDX P6, R14, R13, R12, R11 ;  /* 0x0000000c0d0e7389 */ /* 0x0102a400000c000b */
[----:B012---:R-:W-:Y:S01]  /*2bd50*/  ENDCOLLECTIVE ;  /* 0x000000000000791b */ /* 0x007fe20003800000 */
.L_x_2273:
[----:B------:R-:W-:Y:S05]  /*2bd60*/  BSYNC B1 ;  /* 0x0000000000017941 */ /* 0x000fea0003800000 */
.L_x_2272:
        /* <DEDUP_REMOVED lines=8> */
.L_x_2274:
[----:B------:R-:W-:Y:S01]  /*2bdf0*/  IMAD.MOV.U32 R13, RZ, RZ, R7 ;  /* 0x000000ffff0d7224 */ /* 0x000fe200078e0007 */
[----:B------:R-:W-:-:S07]  /*2be00*/  MOV R4, R14 ;  /* 0x0000000e00047202 */ /* 0x000fce0000000f00 */
[----:B------:R-:W-:Y:S05]  /*2be10*/  WARPSYNC.COLLECTIVE R15, `(.L_x_2275) ;  /* 0x000000000f087348 */ /* 0x000fea0003c00000 */
[----:B------:R0:W1:Y:S02]  /*2be20*/  SHFL.IDX P6, R14, R13, R12, R11 ;  /* 0x0000000c0d0e7389 */ /* 0x00006400000c000b */
[----:B01----:R-:W-:Y:S01]  /*2be30*/  ENDCOLLECTIVE ;  /* 0x000000000000791b */ /* 0x003fe20003800000 */
.L_x_2275:
[----:B------:R-:W-:Y:S02]  /*2be40*/  IMAD.MOV.U32 R13, RZ, RZ, R0 ;  /* 0x000000ffff0d7224 */ /* 0x000fe400078e0000 */
[----:B------:R-:W-:-:S07]  /*2be50*/  IMAD.MOV.U32 R9, RZ, RZ, R14 ;  /* 0x000000ffff097224 */ /* 0x000fce00078e000e */
[----:B------:R-:W-:Y:S05]  /*2be60*/  WARPSYNC.COLLECTIVE R15, `(.L_x_2276) ;  /* 0x000000000f087348 */ /* 0x000fea0003c00000 */
[----:B------:R0:W1:Y:S02]  /*2be70*/  SHFL.IDX P6, R14, R13, R12, R11 ;  /* 0x0000000c0d0e7389 */ /* 0x00006400000c000b */
[----:B01----:R-:W-:Y:S01]  /*2be80*/  ENDCOLLECTIVE ;  /* 0x000000000000791b */ /* 0x003fe20003800000 */
.L_x_2276:
[----:B------:R-:W-:Y:S05]  /*2be90*/  BRA `(.L_x_2277) ;  /* 0xfffffe2000687947 */ /* 0x000fea000383ffff */
.L_x_1916:
        /* <DEDUP_REMOVED lines=8> */
.L_x_2279:
[----:B------:R-:W-:Y:S05]  /*2bf20*/  BSYNC B1 ;  /* 0x0000000000017941 */ /* 0x000fea0003800000 */
.L_x_2278:
[----:B------:R-:W-:Y:S01]  /*2bf30*/  IMAD.MOV.U32 R13, RZ, RZ, R3 ;  /* 0x000000ffff0d7224 */ /* 0x000fe200078e0003 */
[----:B------:R-:W-:Y:S01]  /*2bf40*/  MOV R15, 0xffffffff ;  /* 0xffffffff000f7802 */ /* 0x000fe20000000f00 */
[----:B------:R-:W-:Y:S01]  /*2bf50*/  IMAD.MOV.U32 R12, RZ, RZ, 0x2 ;  /* 0x00000002ff0c7424 */ /* 0x000fe200078e00ff */
[----:B------:R-:W-:Y:S01]  /*2bf60*/  MOV R5, R14 ;  /* 0x0000000e00057202 */ /* 0x000fe20000000f00 */
[----:B------:R-:W-:-:S07]  /*2bf70*/  IMAD.MOV.U32 R11, RZ, RZ, 0x181f ;  /* 0x0000181fff0b7424 */ /* 0x000fce00078e00ff */
[----:B------:R-:W-:Y:S05]  /*2bf80*/  WARPSYNC.COLLECTIVE R15, `(.L_x_2280) ;  /* 0x000000000f087348 */ /* 0x000fea0003c00000 */
[----:B------:R0:W1:Y:S02]  /*2bf90*/  SHFL.IDX P6, R14, R13, R12, R11 ;  /* 0x0000000c0d0e7389 */ /* 0x00006400000c000b */
[----:B01----:R-:W-:Y:S01]  /*2bfa0*/  ENDCOLLECTIVE ;  /* 0x000000000000791b */ /* 0x003fe20003800000 */
.L_x_2280:
[----:B------:R-:W-:Y:S02]  /*2bfb0*/  IMAD.MOV.U32 R13, RZ, RZ, R7 ;  /* 0x000000ffff0d7224 */ /* 0x000fe400078e0007 */
[----:B------:R-:W-:-:S07]  /*2bfc0*/  IMAD.MOV.U32 R4, RZ, RZ, R14 ;  /* 0x000000ffff047224 */ /* 0x000fce00078e000e */
[----:B------:R-:W-:Y:S05]  /*2bfd0*/  WARPSYNC.COLLECTIVE R15, `(.L_x_2281) ;  /* 0x000000000f087348 */ /* 0x000fea0003c00000 */
[----:B------:R0:W1:Y:S02]  /*2bfe0*/  SHFL.IDX P6, R14, R13, R12, R11 ;  /* 0x0000000c0d0e7389 */ /* 0x00006400000c000b */
[----:B01----:R-:W-:Y:S01]  /*2bff0*/  ENDCOLLECTIVE ;  /* 0x000000000000791b */ /* 0x003fe20003800000 */
.L_x_2281:
[----:B------:R-:W-:Y:S01]  /*2c000*/  MOV R13, R0 ;  /* 0x00000000000d7202 */ /* 0x000fe20000000f00 */
[----:B------:R-:W-:-:S07]  /*2c010*/  IMAD.MOV.U32 R9, RZ, RZ, R14 ;  /* 0x000000ffff097224 */ /* 0x000fce00078e000e */
[----:B------:R-:W-:Y:S05]  /*2c020*/  WARPSYNC.COLLECTIVE R15, `(.L_x_2282) ;  /* 0x000000000f087348 */ /* 0x000fea0003c00000 */
[----:B------:R0:W1:Y:S02]  /*2c030*/  SHFL.IDX P6, R14, R13, R12, R11 ;  /* 0x0000000c0d0e7389 */ /* 0x00006400000c000b */
[----:B01----:R-:W-:Y:S01]  /*2c040*/  ENDCOLLECTIVE ;  /* 0x000000000000791b */ /* 0x003fe20003800000 */
.L_x_2282:
[----:B------:R-:W-:Y:S05]  /*2c050*/  BRA `(.L_x_2283) ;  /* 0xfffffe2400107947 */ /* 0x000fea000383ffff */
.L_x_1919:
[----:B------:R-:W-:Y:S01]  /*2c060*/  BSSY B1, `(.L_x_2284) ;  /* 0x0000008000017945 */ /* 0x000fe20003800000 */
[----:B------:R-:W-:Y:S01]  /*2c070*/  IMAD.MOV.U32 R13, RZ, RZ, R6 ;  /* 0x000000ffff0d7224 */ /* 0x000fe200078e0006 */
[----:B------:R-:W-:Y:S01]  /*2c080*/  MOV R15, 0xffffffff ;  /* 0xffffffff000f7802 */ /* 0x000fe20000000f00 */
[----:B------:R-:W-:Y:S02]  /*2c090*/  IMAD.MOV.U32 R12, RZ, RZ, 0x3 ;  /* 0x00000003ff0c7424 */ /* 0x000fe400078e00ff */
[----:B------:R-:W-:-:S07]  /*2c0a0*/  IMAD.MOV.U32 R11, RZ, RZ, 0x181f ;  /* 0x0000181fff0b7424 */ /* 0x000fce00078e00ff */
[----:B-1--4-:R-:W-:Y:S05]  /*2c0b0*/  WARPSYNC.COLLECTIVE R15, `(.L_x_2285) ;  /* 0x000000000f087348 */ /* 0x012fea0003c00000 */
[----:B------:R0:W2:Y:S02]  /*2c0c0*/  SHFL.IDX P6, R14, R13, R12, R11 ;  /* 0x0000000c0d0e7389 */ /* 0x0000a400000c000b */
[----:B012-4-:R-:W-:Y:S01]  /*2c0d0*/  ENDCOLLECTIVE ;  /* 0x000000000000791b */ /* 0x017fe20003800000 */
.L_x_2285:
[----:B------:R-:W-:Y:S05]  /*2c0e0*/  BSYNC B1 ;  /* 0x0000000000017941 */ /* 0x000fea0003800000 */
.L_x_2284:
        /* <DEDUP_REMOVED lines=8> */
.L_x_2286:
[----:B------:R-:W-:Y:S02]  /*2c170*/  IMAD.MOV.U32 R13, RZ, RZ, R7 ;  /* 0x000000ffff0d7224 */ /* 0x000fe400078e0007 */
[----:B------:R-:W-:-:S07]  /*2c180*/  IMAD.MOV.U32 R20, RZ, RZ, R14 ;  /* 0x000000ffff147224 */ /* 0x000fce00078e000e */
[----:B------:R-:W-:Y:S05]  /*2c190*/  WARPSYNC.COLLECTIVE R15, `(.L_x_2287) ;  /* 0x000000000f087348 */ /* 0x000fea0003c00000 */
[----:B------:R0:W1:Y:S02]  /*2c1a0*/  SHFL.IDX P6, R14, R13, R12, R11 ;  /* 0x0000000c0d0e7389 */ /* 0x00006400000c000b */
[----:B01----:R-:W-:Y:S01]  /*2c1b0*/  ENDCOLLECTIVE ;  /* 0x000000000000791b */ /* 0x003fe20003800000 */
.L_x_2287:
[----:B------:R-:W-:Y:S01]  /*2c1c0*/  IMAD.MOV.U32 R13, RZ, RZ, R0 ;  /* 0x000000ffff0d7224 */ /* 0x000fe200078e0000 */
[----:B------:R-:W-:-:S07]  /*2c1d0*/  MOV R23, R14 ;  /* 0x0000000e00177202 */ /* 0x000fce0000000f00 */
[----:B------:R-:W-:Y:S05]  /*2c1e0*/  WARPSYNC.COLLECTIVE R15, `(.L_x_2288) ;  /* 0x000000000f087348 */ /* 0x000fea0003c00000 */
[----:B------:R0:W1:Y:S02]  /*2c1f0*/  SHFL.IDX P6, R14, R13, R12, R11 ;  /* 0x0000000c0d0e7389 */ /* 0x00006400000c000b */
[----:B01----:R-:W-:Y:S01]  /*2c200*/  ENDCOLLECTIVE ;  /* 0x000000000000791b */ /* 0x003fe20003800000 */
.L_x_2288:
[----:B------:R-:W-:Y:S01]  /*2c210*/  IMAD.MOV.U32 R0, RZ, RZ, R14 ;  /* 0x000000ffff007224 */ /* 0x000fe200078e000e */
[----:B------:R-:W-:Y:S06]  /*2c220*/  BRA `(.L_x_2289) ;  /* 0xfffffe2400bc7947 */ /* 0x000fec000383ffff */
.L_x_1923:
[----:B0-----:R0:W1:Y:S02]  /*2c230*/  SYNCS.PHASECHK.TRANS64.TRYWAIT P0, [R16+URZ+0x30800], R111 ;  /* 0x0308006f100075a7 */ /* 0x001064000800017f */
[----:B-1----:R-:W-:Y:S05]  /*2c240*/  @!P0 NANOSLEEP.SYNCS 0x989680 ;  /* 0x009896800000895d */ /* 0x002fea0003900000 */
[----:B------:R-:W1:Y:S02]  /*2c250*/  @!P0 SYNCS.PHASECHK.TRANS64 P0, [R16+URZ+0x30800], R111 ;  /* 0x0308006f100085a7 */ /* 0x000e64000800007f */
[----:B-1----:R-:W-:Y:S05]  /*2c260*/  @!P0 BRA `(.L_x_1923) ;  /* 0xfffffffc00f08947 */ /* 0x002fea000383ffff */
[----:B------:R-:W-:Y:S05]  /*2c270*/  BRA `(.L_x_2290) ;  /* 0xfffffe2800dc7947 */ /* 0x000fea000383ffff */
.L_x_1941:
[----:B0-----:R0:W1:Y:S02]  /*2c280*/  SYNCS.PHASECHK.TRANS64.TRYWAIT P2, [R57+URZ+0x30830], R0 ;  /* 0x03083000390075a7 */ /* 0x001064000804017f */
[----:B-1----:R-:W-:Y:S05]  /*2c290*/  @!P2 NANOSLEEP.SYNCS 0x989680 ;  /* 0x009896800000a95d */ /* 0x002fea0003900000 */
[----:B------:R-:W1:Y:S02]  /*2c2a0*/  @!P2 SYNCS.PHASECHK.TRANS64 P2, [R57+URZ+0x30830], R0 ;  /* 0x030830003900a5a7 */ /* 0x000e64000804007f */
[----:B-1----:R-:W-:Y:S05]  /*2c2b0*/  @!P2 BRA `(.L_x_1941) ;  /* 0xfffffffc00f0a947 */ /* 0x002fea000383ffff */
[----:B------:R-:W-:Y:S05]  /*2c2c0*/  BRA `(.L_x_1940) ;  /* 0xfffffe6000587947 */ /* 0x000fea000383ffff */
.L_x_1961:
[----:B-1----:R1:W2:Y:S02]  /*2c2d0*/  SYNCS.PHASECHK.TRANS64.TRYWAIT P4, [R2+URZ+0x30830], R153 ;  /* 0x03083099020075a7 */ /* 0x0022a4000808017f */
[----:B--2---:R-:W-:Y:S05]  /*2c2e0*/  @!P4 NANOSLEEP.SYNCS 0x989680 ;  /* 0x009896800000c95d */ /* 0x004fea0003900000 */
[----:B------:R-:W2:Y:S02]  /*2c2f0*/  @!P4 SYNCS.PHASECHK.TRANS64 P4, [R2+URZ+0x30830], R153 ;  /* 0x030830990200c5a7 */ /* 0x000ea4000808007f */
[----:B--2---:R-:W-:Y:S05]  /*2c300*/  @!P4 BRA `(.L_x_1961) ;  /* 0xfffffffc00f0c947 */ /* 0x004fea000383ffff */
[----:B------:R-:W-:Y:S05]  /*2c310*/  BRA `(.L_x_1960) ;  /* 0xfffffe8c00e87947 */ /* 0x000fea000383ffff */
.L_x_1966:
[----:B-1----:R1:W2:Y:S02]  /*2c320*/  SYNCS.PHASECHK.TRANS64.TRYWAIT P4, [R0+URZ+0x30850], R23 ;  /* 0x03085017000075a7 */ /* 0x0022a4000808017f */
[----:B--2---:R-:W-:Y:S05]  /*2c330*/  @!P4 NANOSLEEP.SYNCS 0x989680 ;  /* 0x009896800000c95d */ /* 0x004fea0003900000 */
[----:B------:R-:W2:Y:S02]  /*2c340*/  @!P4 SYNCS.PHASECHK.TRANS64 P4, [R0+URZ+0x30850], R23 ;  /* 0x030850170000c5a7 */ /* 0x000ea4000808007f */
[----:B--2---:R-:W-:Y:S05]  /*2c350*/  @!P4 BRA `(.L_x_1966) ;  /* 0xfffffffc00f0c947 */ /* 0x004fea000383ffff */
[----:B------:R-:W-:Y:S05]  /*2c360*/  BRA `(.L_x_1965) ;  /* 0xfffffea000807947 */ /* 0x000fea000383ffff */
.L_x_1987:
[----:B-1----:R1:W2:Y:S02]  /*2c370*/  SYNCS.PHASECHK.TRANS64.TRYWAIT P2, [R3+URZ+0x30830], R153 ;  /* 0x03083099030075a7 */ /* 0x0022a4000804017f */
[----:B--2---:R-:W-:Y:S05]  /*2c380*/  @!P2 NANOSLEEP.SYNCS 0x989680 ;  /* 0x009896800000a95d */ /* 0x004fea0003900000 */
[----:B------:R-:W2:Y:S02]  /*2c390*/  @!P2 SYNCS.PHASECHK.TRANS64 P2, [R3+URZ+0x30830], R153 ;  /* 0x030830990300a5a7 */ /* 0x000ea4000804007f */
[----:B--2---:R-:W-:Y:S05]  /*2c3a0*/  @!P2 BRA `(.L_x_1987) ;  /* 0xfffffffc00f0a947 */ /* 0x004fea000383ffff */
[----:B------:R-:W-:Y:S05]  /*2c3b0*/  BRA `(.L_x_1986) ;  /* 0xfffffec000a07947 */ /* 0x000fea000383ffff */
.L_x_1992:
[----:B-1----:R1:W2:Y:S02]  /*2c3c0*/  SYNCS.PHASECHK.TRANS64.TRYWAIT P2, [R232+URZ+0x30850], R0 ;  /* 0x03085000e80075a7 */ /* 0x0022a4000804017f */
[----:B--2---:R-:W-:Y:S05]  /*2c3d0*/  @!P2 NANOSLEEP.SYNCS 0x989680 ;  /* 0x009896800000a95d */ /* 0x004fea0003900000 */
[----:B------:R-:W2:Y:S02]  /*2c3e0*/  @!P2 SYNCS.PHASECHK.TRANS64 P2, [R232+URZ+0x30850], R0 ;  /* 0x03085000e800a5a7 */ /* 0x000ea4000804007f */
[----:B--2---:R-:W-:Y:S05]  /*2c3f0*/  @!P2 BRA `(.L_x_1992) ;  /* 0xfffffffc00f0a947 */ /* 0x004fea000383ffff */
[----:B------:R-:W-:Y:S05]  /*2c400*/  BRA `(.L_x_1991) ;  /* 0xfffffed400347947 */ /* 0x000fea000383ffff */
.L_x_2000:
[----:B-1----:R1:W2:Y:S02]  /*2c410*/  SYNCS.PHASECHK.TRANS64.TRYWAIT P2, [R3+URZ+0x30830], R153 ;  /* 0x03083099030075a7 */ /* 0x0022a4000804017f */
[----:B--2---:R-:W-:Y:S05]  /*2c420*/  @!P2 NANOSLEEP.SYNCS 0x989680 ;  /* 0x009896800000a95d */ /* 0x004fea0003900000 */
[----:B------:R-:W2:Y:S02]  /*2c430*/  @!P2 SYNCS.PHASECHK.TRANS64 P2, [R3+URZ+0x30830], R153 ;  /* 0x030830990300a5a7 */ /* 0x000ea4000804007f */
[----:B--2---:R-:W-:Y:S05]  /*2c440*/  @!P2 BRA `(.L_x_2000) ;  /* 0xfffffffc00f0a947 */ /* 0x004fea000383ffff */
[----:B------:R-:W-:Y:S05]  /*2c450*/  BRA `(.L_x_1999) ;  /* 0xfffffee400f47947 */ /* 0x000fea000383ffff */
.L_x_2005:
[----:B-1----:R1:W2:Y:S02]  /*2c460*/  SYNCS.PHASECHK.TRANS64.TRYWAIT P2, [R0+URZ+0x30850], R2 ;  /* 0x03085002000075a7 */ /* 0x0022a4000804017f */
[----:B--2---:R-:W-:Y:S05]  /*2c470*/  @!P2 NANOSLEEP.SYNCS 0x989680 ;  /* 0x009896800000a95d */ /* 0x004fea0003900000 */
[----:B------:R-:W2:Y:S02]  /*2c480*/  @!P2 SYNCS.PHASECHK.TRANS64 P2, [R0+URZ+0x30850], R2 ;  /* 0x030850020000a5a7 */ /* 0x000ea4000804007f */
[----:B--2---:R-:W-:Y:S05]  /*2c490*/  @!P2 BRA `(.L_x_2005) ;  /* 0xfffffffc00f0a947 */ /* 0x004fea000383ffff */
[----:B------:R-:W-:Y:S05]  /*2c4a0*/  BRA `(.L_x_2004) ;  /* 0xfffffef800947947 */ /* 0x000fea000383ffff */
.L_x_2019:
[----:B-1----:R1:W2:Y:S02]  /*2c4b0*/  SYNCS.PHASECHK.TRANS64.TRYWAIT P0, [R0+URZ+0x30850], R7 ;  /* 0x03085007000075a7 */ /* 0x0022a4000800017f */
[----:B--2---:R-:W-:Y:S05]  /*2c4c0*/  @!P0 NANOSLEEP.SYNCS 0x989680 ;  /* 0x009896800000895d */ /* 0x004fea0003900000 */
[----:B------:R-:W2:Y:S02]  /*2c4d0*/  @!P0 SYNCS.PHASECHK.TRANS64 P0, [R0+URZ+0x30850], R7 ;  /* 0x03085007000085a7 */ /* 0x000ea4000800007f */
[----:B--2---:R-:W-:Y:S05]  /*2c4e0*/  @!P0 BRA `(.L_x_2019) ;  /* 0xfffffffc00f08947 */ /* 0x004fea000383ffff */
[----:B------:R-:W-:Y:S05]  /*2c4f0*/  BRA `(.L_x_2018) ;  /* 0xffffff1c00d47947 */ /* 0x000fea000383ffff */
.L_x_2063:
        /* <DEDUP_REMOVED lines=11> */
.L_x_2292:
[----:B------:R-:W-:Y:S05]  /*2c5b0*/  BSYNC B1 ;  /* 0x0000000000017941 */ /* 0x000fea0003800000 */
.L_x_2291:
[----:B------:R-:W-:Y:S05]  /*2c5c0*/  BRA `(.L_x_2293) ;  /* 0xffffff7000587947 */ /* 0x000fea000383ffff */
.L_x_2065:
[----:B------:R-:W-:Y:S01]  /*2c5d0*/  BSSY B1, `(.L_x_2294) ;  /* 0x0000006000017945 */ /* 0x000fe20003800000 */
[----:B------:R-:W-:-:S07]  /*2c5e0*/  IMAD.MOV.U32 R15, RZ, RZ, -0x1 ;  /* 0xffffffffff0f7424 */ /* 0x000fce00078e00ff */
[----:B0-----:R-:W-:Y:S05]  /*2c5f0*/  WARPSYNC.COLLECTIVE R15, `(.L_x_2295) ;  /* 0x000000000f0c7348 */ /* 0x001fea0003c00000 */
[----:B------:R-:W-:Y:S02]  /*2c600*/  ELECT P6, UR62, PT ;  /* 0x00000000003e782f */ /* 0x000fe400038c0000 */
[----:B------:R-:W-:Y:S01]  /*2c610*/  MOV R14, UR62 ;  /* 0x0000003e000e7c02 */ /* 0x000fe20008000f00 */
[----:B0-----:R-:W-:Y:S10]  /*2c620*/  ENDCOLLECTIVE ;  /* 0x000000000000791b */ /* 0x001ff40003800000 */
.L_x_2295:
[----:B------:R-:W-:Y:S05]  /*2c630*/  BSYNC B1 ;  /* 0x0000000000017941 */ /* 0x000fea0003800000 */
.L_x_2294:
[----:B------:R-:W-:Y:S01]  /*2c640*/  PLOP3.LUT P2, PT, P6, PT, PT, 0x80, 0x0 ;  /* 0x000000000000781c */ /* 0x000fe2000374f070 */
[----:B------:R-:W-:-:S12]  /*2c650*/  BRA `(.L_x_2064) ;  /* 0xffffff70004c7947 */ /* 0x000fd8000383ffff */
.L_x_2067:
[----:B0-----:R-:W2:Y:S02]  /*2c660*/  LDL R5, [R1] ;  /* 0x0000000001057983 */ /* 0x001ea40000100800 */
[----:B--2---:R0:W1:Y:S02]  /*2c670*/  SYNCS.PHASECHK.TRANS64.TRYWAIT P0, [R5+URZ+0x30820], R4 ;  /* 0x03082004050075a7 */ /* 0x004064000800017f */
[----:B-1----:R-:W-:Y:S05]  /*2c680*/  @!P0 NANOSLEEP.SYNCS 0x989680 ;  /* 0x009896800000895d */ /* 0x002fea0003900000 */
[----:B------:R-:W1:Y:S02]  /*2c690*/  @!P0 SYNCS.PHASECHK.TRANS64 P0, [R5+URZ+0x30820], R4 ;  /* 0x03082004050085a7 */ /* 0x000e64000800007f */
[----:B-1----:R-:W-:Y:S05]  /*2c6a0*/  @!P0 BRA `(.L_x_2067) ;  /* 0xfffffffc00ec8947 */ /* 0x002fea000383ffff */
[----:B------:R-:W-:Y:S05]  /*2c6b0*/  BRA `(.L_x_2296) ;  /* 0xffffff70005c7947 */ /* 0x000fea000383ffff */
.L_x_2071:
[----:B0-----:R0:W1:Y:S02]  /*2c6c0*/  SYNCS.PHASECHK.TRANS64.TRYWAIT P0, [R6+URZ+0x308a0], R9 ;  /* 0x0308a009060075a7 */ /* 0x001064000800017f */
[----:B-1----:R-:W-:Y:S05]  /*2c6d0*/  @!P0 NANOSLEEP.SYNCS 0x989680 ;  /* 0x009896800000895d */ /* 0x002fea0003900000 */
[----:B------:R-:W1:Y:S02]  /*2c6e0*/  @!P0 SYNCS.PHASECHK.TRANS64 P0, [R6+URZ+0x308a0], R9 ;  /* 0x0308a009060085a7 */ /* 0x000e64000800007f */
[----:B-1----:R-:W-:Y:S05]  /*2c6f0*/  @!P0 BRA `(.L_x_2071) ;  /* 0xfffffffc00f08947 */ /* 0x002fea000383ffff */
[----:B------:R-:W-:Y:S05]  /*2c700*/  BRA `(.L_x_2297) ;  /* 0xffffff7000807947 */ /* 0x000fea000383ffff */
.L_x_2079:
[----:B-1----:R1:W2:Y:S02]  /*2c710*/  SYNCS.PHASECHK.TRANS64.TRYWAIT P0, [R6+URZ+0x308c0], R9 ;  /* 0x0308c009060075a7 */ /* 0x0022a4000800017f */
[----:B--2---:R-:W-:Y:S05]  /*2c720*/  @!P0 NANOSLEEP.SYNCS 0x989680 ;  /* 0x009896800000895d */ /* 0x004fea0003900000 */
[----:B------:R-:W2:Y:S02]  /*2c730*/  @!P0 SYNCS.PHASECHK.TRANS64 P0, [R6+URZ+0x308c0], R9 ;  /* 0x0308c009060085a7 */ /* 0x000ea4000800007f */
[----:B--2---:R-:W-:Y:S05]  /*2c740*/  @!P0 BRA `(.L_x_2079) ;  /* 0xfffffffc00f08947 */ /* 0x004fea000383ffff */
[----:B------:R-:W-:Y:S05]  /*2c750*/  BRA `(.L_x_2298) ;  /* 0xffffff7400c47947 */ /* 0x000fea000383ffff */
.L_x_2089:
[----:B0-----:R0:W1:Y:S02]  /*2c760*/  SYNCS.PHASECHK.TRANS64.TRYWAIT P0, [R7+URZ+0x308a0], R6 ;  /* 0x0308a006070075a7 */ /* 0x001064000800017f */
[----:B-1----:R-:W-:Y:S05]  /*2c770*/  @!P0 NANOSLEEP.SYNCS 0x989680 ;  /* 0x009896800000895d */ /* 0x002fea0003900000 */
[----:B------:R-:W1:Y:S02]  /*2c780*/  @!P0 SYNCS.PHASECHK.TRANS64 P0, [R7+URZ+0x308a0], R6 ;  /* 0x0308a006070085a7 */ /* 0x000e64000800007f */
[----:B-1----:R-:W-:Y:S05]  /*2c790*/  @!P0 BRA `(.L_x_2089) ;  /* 0xfffffffc00f08947 */ /* 0x002fea000383ffff */
[----:B------:R-:W-:Y:S05]  /*2c7a0*/  BRA `(.L_x_2299) ;  /* 0xffffff7c00547947 */ /* 0x000fea000383ffff */
.L_x_2097:
[----:B-1----:R1:W2:Y:S02]  /*2c7b0*/  SYNCS.PHASECHK.TRANS64.TRYWAIT P0, [R7+URZ+0x308c0], R6 ;  /* 0x0308c006070075a7 */ /* 0x0022a4000800017f */
[----:B--2---:R-:W-:Y:S05]  /*2c7c0*/  @!P0 NANOSLEEP.SYNCS 0x989680 ;  /* 0x009896800000895d */ /* 0x004fea0003900000 */
[----:B------:R-:W2:Y:S02]  /*2c7d0*/  @!P0 SYNCS.PHASECHK.TRANS64 P0, [R7+URZ+0x308c0], R6 ;  /* 0x0308c006070085a7 */ /* 0x000ea4000800007f */
[----:B--2---:R-:W-:Y:S05]  /*2c7e0*/  @!P0 BRA `(.L_x_2097) ;  /* 0xfffffffc00f08947 */ /* 0x004fea000383ffff */
[----:B------:R-:W-:Y:S05]  /*2c7f0*/  BRA `(.L_x_2300) ;  /* 0xffffff8000907947 */ /* 0x000fea000383ffff */
.L_x_2121:
[----:B------:R-:W1:Y:S01]  /*2c800*/  S2R R4, SR_TID.X ;  /* 0x0000000000047919 */ /* 0x000e620000002100 */
[----:B------:R-:W-:Y:S01]  /*2c810*/  BSSY B0, `(.L_x_2301) ;  /* 0x000000a000007945 */ /* 0x000fe20003800000 */
[----:B------:R-:W-:Y:S02]  /*2c820*/  IMAD.MOV.U32 R12, RZ, RZ, RZ ;  /* 0x000000ffff0c7224 */ /* 0x000fe400078e00ff */
[----:B------:R-:W-:Y:S02]  /*2c830*/  IMAD.MOV.U32 R11, RZ, RZ, 0x1f ;  /* 0x0000001fff0b7424 */ /* 0x000fe400078e00ff */
[----:B------:R-:W-:Y:S01]  /*2c840*/  IMAD.MOV.U32 R15, RZ, RZ, -0x1 ;  /* 0xffffffffff0f7424 */ /* 0x000fe200078e00ff */
[----:B-1----:R-:W-:-:S04]  /*2c850*/  SHF.R.U32.HI R4, RZ, 0x5, R4 ;  /* 0x00000005ff047819 */ /* 0x002fc80000011604 */
[----:B------:R-:W-:-:S04]  /*2c860*/  LOP3.LUT R4, R4, 0x3, RZ, 0xc0, !PT ;  /* 0x0000000304047812 */ /* 0x000fc800078ec0ff */
[----:B------:R-:W-:-:S07]  /*2c870*/  MOV R13, R4 ;  /* 0x00000004000d7202 */ /* 0x000fce0000000f00 */
[----:B0-----:R-:W-:Y:S05]  /*2c880*/  WARPSYNC.COLLECTIVE R15, `(.L_x_2302) ;  /* 0x000000000f087348 */ /* 0x001fea0003c00000 */
[----:B------:R1:W2:Y:S02]  /*2c890*/  SHFL.IDX P6, R14, R13, R12, R11 ;  /* 0x0000000c0d0e7389 */ /* 0x0002a400000c000b */
[----:B012---:R-:W-:Y:S01]  /*2c8a0*/  ENDCOLLECTIVE ;  /* 0x000000000000791b */ /* 0x007fe20003800000 */
.L_x_2302:
[----:B------:R-:W-:Y:S05]  /*2c8b0*/  BSYNC B0 ;  /* 0x0000000000007941 */ /* 0x000fea0003800000 */
.L_x_2301:
[----:B------:R-:W-:Y:S05]  /*2c8c0*/  BRA `(.L_x_2303) ;  /* 0xffffff9000707947 */ /* 0x000fea000383ffff */
.L_x_2123:
[----:B------:R-:W-:Y:S01]  /*2c8d0*/  BSSY B0, `(.L_x_2304) ;  /* 0x0000006000007945 */ /* 0x000fe20003800000 */
[----:B------:R-:W-:-:S07]  /*2c8e0*/  MOV R15, 0xffffffff ;  /* 0xffffffff000f7802 */ /* 0x000fce0000000f00 */
[----:B01----:R-:W-:Y:S05]  /*2c8f0*/  WARPSYNC.COLLECTIVE R15, `(.L_x_2305) ;  /* 0x000000000f0c7348 */ /* 0x003fea0003c00000 */
[----:B------:R-:W-:Y:S02]  /*2c900*/  ELECT P6, UR62, PT ;  /* 0x00000000003e782f */ /* 0x000fe400038c0000 */
[----:B------:R-:W-:Y:S01]  /*2c910*/  MOV R14, UR62 ;  /* 0x0000003e000e7c02 */ /* 0x000fe20008000f00 */
[----:B01----:R-:W-:Y:S10]  /*2c920*/  ENDCOLLECTIVE ;  /* 0x000000000000791b */ /* 0x003ff40003800000 */
.L_x_2305:
[----:B------:R-:W-:Y:S05]  /*2c930*/  BSYNC B0 ;  /* 0x0000000000007941 */ /* 0x000fea0003800000 */
.L_x_2304:
[----:B------:R-:W-:Y:S05]  /*2c940*/  BRA `(.L_x_2306) ;  /* 0xffffff90007c7947 */ /* 0x000fea000383ffff */
.L_x_2125:
[----:B0-----:R0:W1:Y:S02]  /*2c950*/  SYNCS.PHASECHK.TRANS64.TRYWAIT P0, [R0+URZ+0x30840], R2 ;  /* 0x03084002000075a7 */ /* 0x001064000800017f */
[----:B-1----:R-:W-:Y:S05]  /*2c960*/  @!P0 NANOSLEEP.SYNCS 0x989680 ;  /* 0x009896800000895d */ /* 0x002fea0003900000 */
[----:B------:R-:W1:Y:S02]  /*2c970*/  @!P0 SYNCS.PHASECHK.TRANS64 P0, [R0+URZ+0x30840], R2 ;  /* 0x03084002000085a7 */ /* 0x000e64000800007f */
[----:B-1----:R-:W-:Y:S05]  /*2c980*/  @!P0 BRA `(.L_x_2125) ;  /* 0xfffffffc00f08947 */ /* 0x002fea000383ffff */
[----:B------:R-:W-:Y:S05]  /*2c990*/  BRA `(.L_x_2307) ;  /* 0xffffff9000e47947 */ /* 0x000fea000383ffff */
.L_x_2129:
[----:B------:R0:W5:Y:S01]  /*2c9a0*/  LDL.LU R9, [R1+0x3c] ;  /* 0x00003c0001097983 */ /* 0x0001620000300800 */
[----:B------:R-:W-:Y:S01]  /*2c9b0*/  IMAD.MOV.U32 R5, RZ, RZ, R11 ;  /* 0x000000ffff057224 */ /* 0x000fe200078e000b */
[----:B------:R-:W-:Y:S01]  /*2c9c0*/  MOV R11, 0x181f ;  /* 0x0000181f000b7802 */ /* 0x000fe20000000f00 */
[----:B------:R-:W-:Y:S02]  /*2c9d0*/  IMAD.MOV.U32 R13, RZ, RZ, R3 ;  /* 0x000000ffff0d7224 */ /* 0x000fe400078e0003 */
[----:B------:R-:W-:Y:S02]  /*2c9e0*/  IMAD.MOV.U32 R12, RZ, RZ, RZ ;  /* 0x000000ffff0c7224 */ /* 0x000fe400078e00ff */
[----:B------:R-:W-:-:S07]  /*2c9f0*/  IMAD.MOV.U32 R15, RZ, RZ, -0x1 ;  /* 0xffffffffff0f7424 */ /* 0x000fce00078e00ff */
[----:B0----5:R-:W-:Y:S05]  /*2ca00*/  WARPSYNC.COLLECTIVE R15, `(.L_x_2308) ;  /* 0x000000000f087348 */ /* 0x021fea0003c00000 */
[----:B------:R1:W2:Y:S02]  /*2ca10*/  SHFL.IDX P6, R14, R13, R12, R11 ;  /* 0x0000000c0d0e7389 */ /* 0x0002a400000c000b */
[----:B012--5:R-:W-:Y:S01]  /*2ca20*/  ENDCOLLECTIVE ;  /* 0x000000000000791b */ /* 0x027fe20003800000 */
.L_x_2308:
[----:B------:R-:W-:Y:S02]  /*2ca30*/  IMAD.MOV.U32 R13, RZ, RZ, R4 ;  /* 0x000000ffff0d7224 */ /* 0x000fe400078e0004 */
[----:B------:R-:W-:-:S07]  /*2ca40*/  IMAD.MOV.U32 R6, RZ, RZ, R14 ;  /* 0x000000ffff067224 */ /* 0x000fce00078e000e */
[----:B------:R-:W-:Y:S05]  /*2ca50*/  WARPSYNC.COLLECTIVE R15, `(.L_x_2309) ;  /* 0x000000000f087348 */ /* 0x000fea0003c00000 */
[----:B------:R0:W1:Y:S02]  /*2ca60*/  SHFL.IDX P6, R14, R13, R12, R11 ;  /* 0x0000000c0d0e7389 */ /* 0x00006400000c000b */
[----:B01----:R-:W-:Y:S01]  /*2ca70*/  ENDCOLLECTIVE ;  /* 0x000000000000791b */ /* 0x003fe20003800000 */
.L_x_2309:
[----:B------:R-:W-:Y:S02]  /*2ca80*/  IMAD.IADD R0, R10, 0x1, R5 ;  /* 0x000000010a007824 */ /* 0x000fe400078e0205 */
[----:B------:R-:W-:Y:S02]  /*2ca90*/  IMAD R2, R9, R7, RZ ;  /* 0x0000000709027224 */ /* 0x000fe400078e02ff */
[----:B------:R0:W5:Y:S01]  /*2caa0*/  LDL R9, [R1+0x28] ;  /* 0x0000280001097983 */ /* 0x0001620000100800 */
[----:B------:R-:W-:Y:S01]  /*2cab0*/  MOV R7, R14 ;  /* 0x0000000e00077202 */ /* 0x000fe20000000f00 */
[----:B------:R-:W-:Y:S01]  /*2cac0*/  IMAD.MOV.U32 R12, RZ, RZ, 0x1 ;  /* 0x00000001ff0c7424 */ /* 0x000fe200078e00ff */
[C---:B------:R-:W-:Y:S01]  /*2cad0*/  ISETP.GE.AND P2, PT, R0.reuse, R2, PT ;  /* 0x000000020000720c */ /* 0x040fe20003f46270 */
[----:B------:R-:W-:Y:S01]  /*2cae0*/  VIADD R5, R0, 0x10 ;  /* 0x0000001000057836 */ /* 0x000fe20000000000 */
[----:B------:R-:W-:-:S11]  /*2caf0*/  MOV R13, R3 ;  /* 0x00000003000d7202 */ /* 0x000fd60000000f00 */
[----:B0----5:R-:W-:Y:S05]  /*2cb00*/  WARPSYNC.COLLECTIVE R15, `(.L_x_2310) ;  /* 0x000000000f087348 */ /* 0x021fea0003c00000 */
[----:B------:R1:W2:Y:S02]  /*2cb10*/  SHFL.IDX P6, R14, R13, R12, R11 ;  /* 0x0000000c0d0e7389 */ /* 0x0002a400000c000b */
[----:B012--5:R-:W-:Y:S01]  /*2cb20*/  ENDCOLLECTIVE ;  /* 0x000000000000791b */ /* 0x027fe20003800000 */
.L_x_2310:
[----:B------:R-:W-:-:S05]  /*2cb30*/  @!P2 LEA R7, P5, R8, R7, 0x1 ;  /* 0x000000070807a211 */ /* 0x000fca00078a08ff */
[----:B------:R-:W-:Y:S02]  /*2cb40*/  @!P2 IMAD.X R6, RZ, RZ, R6, P5 ;  /* 0x000000ffff06a224 */ /* 0x000fe400028e0606 */
[----:B------:R-:W-:-:S03]  /*2cb50*/  IMAD.MOV.U32 R13, RZ, RZ, R4 ;  /* 0x000000ffff0d7224 */ /* 0x000fc600078e0004 */
[----:B------:R-:W-:-:S04]  /*2cb60*/  @!P2 LOP3.LUT R7, R7, R6, RZ, 0x3c, !PT ;  /* 0x000000060707a212 */ /* 0x000fc800078e3cff */
[----:B------:R-:W-:-:S04]  /*2cb70*/  @!P2 LOP3.LUT R6, R7, R6, RZ, 0x3c, !PT ;  /* 0x000000060706a212 */ /* 0x000fc800078e3cff */
[----:B------:R-:W-:-:S05]  /*2cb80*/  @!P2 LOP3.LUT R7, R7, R6, RZ, 0x3c, !PT ;  /* 0x000000060707a212 */ /* 0x000fca00078e3cff */
[----:B------:R-:W-:Y:S01]  /*2cb90*/  @!PT LDS RZ, [RZ] ;  /* 0x00000000fffff984 */ /* 0x000fe20000000800 */
[----:B------:R-:W-:Y:S01]  /*2cba0*/  @!PT LDS RZ, [RZ] ;  /* 0x00000000fffff984 */ /* 0x000fe20000000800 */
[----:B------:R-:W-:Y:S01]  /*2cbb0*/  @!PT LDS RZ, [RZ] ;  /* 0x00000000fffff984 */ /* 0x000fe20000000800 */
[----:B------:R-:W-:Y:S04]  /*2cbc0*/  @!P2 LDGSTS.E.BYPASS.LTC128B.128 [R9+0x10400], desc[UR60][R6.64], !P4 ;  /* 0x104000000609afae */ /* 0x000fe8000e101d7c */
[----:B------:R-:W-:Y:S04]  /*2cbd0*/  @!P2 LDGSTS.E.BYPASS.LTC128B.128 [R9+0x14400], desc[UR60][R6.64+0x80], !P3 ;  /* 0x144000800609afae */ /* 0x000fe8000d901d7c */
[----:B------:R-:W-:Y:S04]  /*2cbe0*/  @!P2 LDGSTS.E.BYPASS.LTC128B.128 [R9+0x18400], desc[UR60][R6.64+0x100], !P0 ;  /* 0x184001000609afae */ /* 0x000fe8000c101d7c */
[----:B------:R0:W-:Y:S01]  /*2cbf0*/  @!P2 LDGSTS.E.BYPASS.LTC128B.128 [R9+0x1c400], desc[UR60][R6.64+0x180], !P1 ;  /* 0x1c4001800609afae */ /* 0x0001e2000c901d7c */
[----:B------:R-:W-:Y:S01]  /*2cc00*/  ISETP.GE.AND P2, PT, R5, R2, PT ;  /* 0x000000020500720c */ /* 0x000fe20003f46270 */
[----:B0-----:R-:W-:-:S12]  /*2cc10*/  IMAD.MOV.U32 R7, RZ, RZ, R14 ;  /* 0x000000ffff077224 */ /* 0x001fd800078e000e */
[----:B------:R-:W-:Y:S05]  /*2cc20*/  WARPSYNC.COLLECTIVE R15, `(.L_x_2311) ;  /* 0x000000000f087348 */ /* 0x000fea0003c00000 */
[----:B------:R0:W1:Y:S02]  /*2cc30*/  SHFL.IDX P6, R14, R13, R12, R11 ;  /* 0x0000000c0d0e7389 */ /* 0x00006400000c000b */
[----:B01----:R-:W-:Y:S01]  /*2cc40*/  ENDCOLLECTIVE ;  /* 0x000000000000791b */ /* 0x003fe20003800000 */
.L_x_2311:
[----:B------:R-:W-:Y:S02]  /*2cc50*/  IMAD.MOV.U32 R13, RZ, RZ, R3 ;  /* 0x000000ffff0d7224 */ /* 0x000fe400078e0003 */
[----:B------:R-:W-:Y:S01]  /*2cc60*/  IMAD.MOV.U32 R12, RZ, RZ, 0x2 ;  /* 0x00000002ff0c7424 */ /* 0x000fe200078e00ff */
[----:B------:R-:W-:-:S07]  /*2cc70*/  MOV R5, R14 ;  /* 0x0000000e00057202 */ /* 0x000fce0000000f00 */
[----:B------:R-:W-:Y:S05]  /*2cc80*/  WARPSYNC.COLLECTIVE R15, `(.L_x_2312) ;  /* 0x000000000f087348 */ /* 0x000fea0003c00000 */
[----:B------:R0:W1:Y:S02]  /*2cc90*/  SHFL.IDX P6, R14, R13, R12, R11 ;  /* 0x0000000c0d0e7389 */ /* 0x00006400000c000b */
[----:B01----:R-:W-:Y:S01]  /*2cca0*/  ENDCOLLECTIVE ;  /* 0x000000000000791b */ /* 0x003fe20003800000 */
.L_x_2312:
[----:B------:R-:W-:-:S05]  /*2ccb0*/  @!P2 LEA R5, P5, R8, R5, 0x1 ;  /* 0x000000050805a211 */ /* 0x000fca00078a08ff */
[----:B------:R-:W-:-:S04]  /*2ccc0*/  @!P2 IMAD.X R6, RZ, RZ, R7, P5 ;  /* 0x000000ffff06a224 */ /* 0x000fc800028e0607 */
[----:B------:R-:W-:Y:S02]  /*2ccd0*/  @!P2 IMAD.MOV.U32 R7, RZ, RZ, R6 ;  /* 0x000000ffff07a224 */ /* 0x000fe400078e0006 */
[----:B------:R-:W-:Y:S01]  /*2cce0*/  @!P2 IMAD.MOV.U32 R6, RZ, RZ, R5 ;  /* 0x000000ffff06a224 */ /* 0x000fe200078e0005 */
[----:B------:R-:W-:Y:S02]  /*2ccf0*/  MOV R13, R4 ;  /* 0x00000004000d7202 */ /* 0x000fe40000000f00 */
[----:B------:R-:W-:Y:S02]  /*2cd00*/  IADD3 R5, R0, 0x20, RZ ;  /* 0x0000002000057810 */ /* 0x000fe40007ffe0ff */
        /* <DEDUP_REMOVED lines=12> */
.L_x_2313:
[----:B------:R-:W-:Y:S02]  /*2cdd0*/  IMAD.MOV.U32 R13, RZ, RZ, R3 ;  /* 0x000000ffff0d7224 */ /* 0x000fe400078e0003 */
[----:B------:R-:W-:Y:S02]  /*2cde0*/  IMAD.MOV.U32 R12, RZ, RZ, 0x3 ;  /* 0x00000003ff0c7424 */ /* 0x000fe400078e00ff */
[----:B------:R-:W-:-:S07]  /*2cdf0*/  IMAD.MOV.U32 R5, RZ, RZ, R14 ;  /* 0x000000ffff057224 */ /* 0x000fce00078e000e */
[----:B------:R-:W-:Y:S05]  /*2ce00*/  WARPSYNC.COLLECTIVE R15, `(.L_x_2314) ;  /* 0x000000000f087348 */ /* 0x000fea0003c00000 */
[----:B------:R0:W1:Y:S02]  /*2ce10*/  SHFL.IDX P6, R14, R13, R12, R11 ;  /* 0x0000000c0d0e7389 */ /* 0x00006400000c000b */
[----:B01----:R-:W-:Y:S01]  /*2ce20*/  ENDCOLLECTIVE ;  /* 0x000000000000791b */ /* 0x003fe20003800000 */
.L_x_2314:
[----:B------:R-:W-:-:S05]  /*2ce30*/  @!P2 LEA R5, P5, R8, R5, 0x1 ;  /* 0x000000050805a211 */ /* 0x000fca00078a08ff */
[----:B------:R-:W-:-:S04]  /*2ce40*/  @!P2 IMAD.X R6, RZ, RZ, R7, P5 ;  /* 0x000000ffff06a224 */ /* 0x000fc800028e0607 */
[----:B------:R-:W-:Y:S01]  /*2ce50*/  @!P2 IMAD.MOV.U32 R7, RZ, RZ, R6 ;  /* 0x000000ffff07a224 */ /* 0x000fe200078e0006 */
[----:B------:R-:W-:Y:S01]  /*2ce60*/  @!P2 MOV R6, R5 ;  /* 0x000000050006a202 */ /* 0x000fe20000000f00 */
[----:B------:R-:W-:Y:S02]  /*2ce70*/  IMAD.MOV.U32 R13, RZ, RZ, R4 ;  /* 0x000000ffff0d7224 */ /* 0x000fe400078e0004 */
[----:B------:R-:W-:Y:S02]  /*2ce80*/  VIADD R5, R0, 0x30 ;  /* 0x0000003000057836 */ /* 0x000fe40000000000 */
[----:B------:R-:W-:Y:S01]  /*2ce90*/  @!PT LDS RZ, [RZ] ;  /* 0x00000000fffff984 */ /* 0x000fe20000000800 */
[----:B------:R-:W-:Y:S01]  /*2cea0*/  @!PT LDS RZ, [RZ] ;  /* 0x00000000fffff984 */ /* 0x000fe20000000800 */
[----:B------:R-:W-:Y:S01]  /*2ceb0*/  @!PT LDS RZ, [RZ] ;  /* 0x00000000fffff984 */ /* 0x000fe20000000800 */
[----:B------:R-:W-:Y:S04]  /*2cec0*/  @!P2 LDGSTS.E.BYPASS.LTC128B.128 [R9+0x11400], desc[UR60][R6.64], !P4 ;  /* 0x114000000609afae */ /* 0x000fe8000e101d7c */
[----:B------:R-:W-:Y:S04]  /*2ced0*/  @!P2 LDGSTS.E.BYPASS.LTC128B.128 [R9+0x15400], desc[UR60][R6.64+0x80], !P3 ;  /* 0x154000800609afae */ /* 0x000fe8000d901d7c */
[----:B------:R-:W-:Y:S04]  /*2cee0*/  @!P2 LDGSTS.E.BYPASS.LTC128B.128 [R9+0x19400], desc[UR60][R6.64+0x100], !P0 ;  /* 0x194001000609afae */ /* 0x000fe8000c101d7c */
[----:B------:R0:W-:Y:S01]  /*2cef0*/  @!P2 LDGSTS.E.BYPASS.LTC128B.128 [R9+0x1d400], desc[UR60][R6.64+0x180], !P1 ;  /* 0x1d4001800609afae */ /* 0x0001e2000c901d7c */
[----:B------:R-:W-:-:S02]  /*2cf00*/  ISETP.GE.AND P2, PT, R5, R2, PT ;  /* 0x000000020500720c */ /* 0x000fc40003f46270 */
[----:B0-----:R-:W-:-:S11]  /*2cf10*/  MOV R7, R14 ;  /* 0x0000000e00077202 */ /* 0x001fd60000000f00 */
[----:B------:R-:W-:Y:S05]  /*2cf20*/  WARPSYNC.COLLECTIVE R15, `(.L_x_2315) ;  /* 0x000000000f087348 */ /* 0x000fea0003c00000 */
[----:B------:R0:W1:Y:S02]  /*2cf30*/  SHFL.IDX P6, R14, R13, R12, R11 ;  /* 0x0000000c0d0e7389 */ /* 0x00006400000c000b */
[----:B01----:R-:W-:Y:S01]  /*2cf40*/  ENDCOLLECTIVE ;  /* 0x000000000000791b */ /* 0x003fe20003800000 */
.L_x_2315:
[----:B------:R-:W-:Y:S01]  /*2cf50*/  IMAD.MOV.U32 R13, RZ, RZ, R3 ;  /* 0x000000ffff0d7224 */ /* 0x000fe200078e0003 */
[----:B------:R-:W-:Y:S01]  /*2cf60*/  MOV R12, 0x4 ;  /* 0x00000004000c7802 */ /* 0x000fe20000000f00 */
[----:B------:R-:W-:-:S07]  /*2cf70*/  IMAD.MOV.U32 R5, RZ, RZ, R14 ;  /* 0x000000ffff057224 */ /* 0x000fce00078e000e */
[----:B------:R-:W-:Y:S05]  /*2cf80*/  WARPSYNC.COLLECTIVE R15, `(.L_x_2316) ;  /* 0x000000000f087348 */ /* 0x000fea0003c00000 */
[----:B------:R0:W1:Y:S02]  /*2cf90*/  SHFL.IDX P6, R14, R13, R12, R11 ;  /* 0x0000000c0d0e7389 */ /* 0x00006400000c000b */
[----:B01----:R-:W-:Y:S01]  /*2cfa0*/  ENDCOLLECTIVE ;  /* 0x000000000000791b */ /* 0x003fe20003800000 */
.L_x_2316:
[----:B------:R-:W-:-:S05]  /*2cfb0*/  @!P2 LEA R5, P5, R8, R5, 0x1 ;  /* 0x000000050805a211 */ /* 0x000fca00078a08ff */
[----:B------:R-:W-:-:S05]  /*2cfc0*/  @!P2 IMAD.X R6, RZ, RZ, R7, P5 ;  /* 0x000000ffff06a224 */ /* 0x000fca00028e0607 */
[----:B------:R-:W-:Y:S01]  /*2cfd0*/  @!P2 MOV R7, R6 ;  /* 0x000000060007a202 */ /* 0x000fe20000000f00 */
[----:B------:R-:W-:Y:S02]  /*2cfe0*/  @!P2 IMAD.MOV.U32 R6, RZ, RZ, R5 ;  /* 0x000000ffff06a224 */ /* 0x000fe400078e0005 */
[----:B------:R-:W-:Y:S02]  /*2cff0*/  IMAD.MOV.U32 R13, RZ, RZ, R4 ;  /* 0x000000ffff0d7224 */ /* 0x000fe400078e0004 */
[----:B------:R-:W-:Y:S01]  /*2d000*/  VIADD R5, R0, 0x40 ;  /* 0x0000004000057836 */ /* 0x000fe20000000000 */
        /* <DEDUP_REMOVED lines=12> */
.L_x_2317:
[----:B------:R-:W-:Y:S01]  /*2d0d0*/  MOV R13, R3 ;  /* 0x00000003000d7202 */ /* 0x000fe20000000f00 */
[----:B------:R-:W-:Y:S02]  /*2d0e0*/  IMAD.MOV.U32 R12, RZ, RZ, 0x5 ;  /* 0x00000005ff0c7424 */ /* 0x000fe400078e00ff */
[----:B------:R-:W-:-:S07]  /*2d0f0*/  IMAD.MOV.U32 R5, RZ, RZ, R14 ;  /* 0x000000ffff057224 */ /* 0x000fce00078e000e */
[----:B------:R-:W-:Y:S05]  /*2d100*/  WARPSYNC.COLLECTIVE R15, `(.L_x_2318) ;  /* 0x000000000f087348 */ /* 0x000fea0003c00000 */
[----:B------:R0:W1:Y:S02]  /*2d110*/  SHFL.IDX P6, R14, R13, R12, R11 ;  /* 0x0000000c0d0e7389 */ /* 0x00006400000c000b */
[----:B01----:R-:W-:Y:S01]  /*2d120*/  ENDCOLLECTIVE ;  /* 0x000000000000791b */ /* 0x003fe20003800000 */
.L_x_2318:
[----:B------:R-:W-:-:S04]  /*2d130*/  @!P2 LEA R5, P5, R8, R5, 0x1 ;  /* 0x000000050805a211 */ /* 0x000fc800078a08ff */
[----:B------:R-:W-:-:S05]  /*2d140*/  @!P2 IADD3.X R6, RZ, R7, RZ, P5, !PT ;  /* 0x00000007ff06a210 */ /* 0x000fca0002ffe4ff */
[----:B------:R-:W-:Y:S02]  /*2d150*/  @!P2 IMAD.MOV.U32 R7, RZ, RZ, R6 ;  /* 0x000000ffff07a224 */ /* 0x000fe400078e0006 */
        /* <DEDUP_REMOVED lines=15> */
.L_x_2319:
[----:B------:R-:W-:Y:S02]  /*2d250*/  IMAD.MOV.U32 R13, RZ, RZ, R3 ;  /* 0x000000ffff0d7224 */ /* 0x000fe400078e0003 */
[----:B------:R-:W-:Y:S01]  /*2d260*/  IMAD.MOV.U32 R12, RZ, RZ, 0x6 ;  /* 0x00000006ff0c7424 */ /* 0x000fe200078e00ff */
[----:B------:R-:W-:-:S07]  /*2d270*/  MOV R5, R14 ;  /* 0x0000000e00057202 */ /* 0x000fce0000000f00 */
[----:B------:R-:W-:Y:S05]  /*2d280*/  WARPSYNC.COLLECTIVE R15, `(.L_x_2320) ;  /* 0x000000000f087348 */ /* 0x000fea0003c00000 */
[----:B------:R0:W1:Y:S02]  /*2d290*/  SHFL.IDX P6, R14, R13, R12, R11 ;  /* 0x0000000c0d0e7389 */ /* 0x00006400000c000b */
[----:B01----:R-:W-:Y:S01]  /*2d2a0*/  ENDCOLLECTIVE ;  /* 0x000000000000791b */ /* 0x003fe20003800000 */
.L_x_2320:
        /* <DEDUP_REMOVED lines=18> */
.L_x_2321:
[----:B------:R-:W-:Y:S02]  /*2d3d0*/  IMAD.MOV.U32 R13, RZ, RZ, R3 ;  /* 0x000000ffff0d7224 */ /* 0x000fe400078e0003 */
[----:B------:R-:W-:Y:S02]  /*2d3e0*/  IMAD.MOV.U32 R12, RZ, RZ, 0x7 ;  /* 0x00000007ff0c7424 */ /* 0x000fe400078e00ff */
[----:B------:R-:W-:-:S07]  /*2d3f0*/  IMAD.MOV.U32 R5, RZ, RZ, R14 ;  /* 0x000000ffff057224 */ /* 0x000fce00078e000e */
[----:B------:R-:W-:Y:S05]  /*2d400*/  WARPSYNC.COLLECTIVE R15, `(.L_x_2322) ;  /* 0x000000000f087348 */ /* 0x000fea0003c00000 */
[----:B------:R0:W1:Y:S02]  /*2d410*/  SHFL.IDX P6, R14, R13, R12, R11 ;  /* 0x0000000c0d0e7389 */ /* 0x00006400000c000b */
[----:B01----:R-:W-:Y:S01]  /*2d420*/  ENDCOLLECTIVE ;  /* 0x000000000000791b */ /* 0x003fe20003800000 */
.L_x_2322:
[----:B------:R-:W-:-:S05]  /*2d430*/  @!P2 LEA R5, P5, R8, R5, 0x1 ;  /* 0x000000050805a211 */ /* 0x000fca00078a08ff */
[----:B------:R-:W-:-:S04]  /*2d440*/  @!P2 IMAD.X R6, RZ, RZ, R7, P5 ;  /* 0x000000ffff06a224 */ /* 0x000fc800028e0607 */
[----:B------:R-:W-:Y:S01]  /*2d450*/  @!P2 IMAD.MOV.U32 R7, RZ, RZ, R6 ;  /* 0x000000ffff07a224 */ /* 0x000fe200078e0006 */
[----:B------:R-:W-:Y:S02]  /*2d460*/  @!P2 MOV R6, R5 ;  /* 0x000000050006a202 */ /* 0x000fe40000000f00 */
[----:B------:R-:W-:-:S03]  /*2d470*/  MOV R13, R4 ;  /* 0x00000004000d7202 */ /* 0x000fc60000000f00 */
[----:B------:R-:W-:Y:S01]  /*2d480*/  @!PT LDS RZ, [RZ] ;  /* 0x00000000fffff984 */ /* 0x000fe20000000800 */
[----:B------:R-:W-:Y:S01]  /*2d490*/  @!PT LDS RZ, [RZ] ;  /* 0x00000000fffff984 */ /* 0x000fe20000000800 */
[----:B------:R-:W-:Y:S01]  /*2d4a0*/  @!PT LDS RZ, [RZ] ;  /* 0x00000000fffff984 */ /* 0x000fe20000000800 */
[----:B------:R0:W-:Y:S04]  /*2d4b0*/  @!P2 LDGSTS.E.BYPASS.LTC128B.128 [R9+0x13400], desc[UR60][R6.64], !P4 ;  /* 0x134000000609afae */ /* 0x0001e8000e101d7c */
[----:B------:R0:W-:Y:S01]  /*2d4c0*/  @!P2 LDGSTS.E.BYPASS.LTC128B.128 [R9+0x17400], desc[UR60][R6.64+0x80], !P3 ;  /* 0x174000800609afae */ /* 0x0001e2000d901d7c */
[----:B------:R-:W-:-:S07]  /*2d4d0*/  IMAD.MOV.U32 R5, RZ, RZ, R14 ;  /* 0x000000ffff057224 */ /* 0x000fce00078e000e */
[----:B0-----:R-:W-:Y:S05]  /*2d4e0*/  WARPSYNC.COLLECTIVE R15, `(.L_x_2323) ;  /* 0x000000000f087348 */ /* 0x001fea0003c00000 */
[----:B------:R1:W2:Y:S02]  /*2d4f0*/  SHFL.IDX P6, R14, R13, R12, R11 ;  /* 0x0000000c0d0e7389 */ /* 0x0002a400000c000b */
[----:B012---:R-:W-:Y:S01]  /*2d500*/  ENDCOLLECTIVE ;  /* 0x000000000000791b */ /* 0x007fe20003800000 */
.L_x_2323:
[----:B------:R-:W-:Y:S01]  /*2d510*/  @!PT LDS RZ, [RZ] ;  /* 0x00000000fffff984 */ /* 0x000fe20000000800 */
[----:B------:R-:W-:Y:S01]  /*2d520*/  @!PT LDS RZ, [RZ] ;  /* 0x00000000fffff984 */ /* 0x000fe20000000800 */
[----:B------:R-:W-:Y:S01]  /*2d530*/  @!PT LDS RZ, [RZ] ;  /* 0x00000000fffff984 */ /* 0x000fe20000000800 */
[----:B------:R0:W-:Y:S04]  /*2d540*/  @!P2 LDGSTS.E.BYPASS.LTC128B.128 [R9+0x1b400], desc[UR60][R6.64+0x100], !P0 ;  /* 0x1b4001000609afae */ /* 0x0001e8000c101d7c */
[----:B------:R0:W-:Y:S01]  /*2d550*/  @!P2 LDGSTS.E.BYPASS.LTC128B.128 [R9+0x1f400], desc[UR60][R6.64+0x180], !P1 ;  /* 0x1f4001800609afae */ /* 0x0001e2000c901d7c */
[----:B------:R-:W-:Y:S01]  /*2d560*/  IMAD.MOV.U32 R3, RZ, RZ, R14 ;  /* 0x000000ffff037224 */ /* 0x000fe200078e000e */
[----:B------:R-:W-:Y:S06]  /*2d570*/  BRA `(.L_x_2324) ;  /* 0xffffff9400c07947 */ /* 0x000fec000383ffff */
.L_x_2134:
[----:B-1----:R-:W3:Y:S02]  /*2d580*/  LDL R2, [R1] ;  /* 0x0000000001027983 */ /* 0x002ee40000100800 */
[----:B---3--:R1:W3:Y:S02]  /*2d590*/  SYNCS.PHASECHK.TRANS64.TRYWAIT P0, [R2+URZ+0x30820], R0 ;  /* 0x03082000020075a7 */ /* 0x0082e4000800017f */
[----:B---3--:R-:W-:Y:S05]  /*2d5a0*/  @!P0 NANOSLEEP.SYNCS 0x989680 ;  /* 0x009896800000895d */ /* 0x008fea0003900000 */
[----:B------:R-:W3:Y:S02]  /*2d5b0*/  @!P0 SYNCS.PHASECHK.TRANS64 P0, [R2+URZ+0x30820], R0 ;  /* 0x03082000020085a7 */ /* 0x000ee4000800007f */
[----:B---3--:R-:W-:Y:S05]  /*2d5c0*/  @!P0 BRA `(.L_x_2134) ;  /* 0xfffffffc00ec8947 */ /* 0x008fea000383ffff */
[----:B------:R-:W-:Y:S05]  /*2d5d0*/  BRA `(.L_x_2325) ;  /* 0xffffff98003c7947 */ /* 0x000fea000383ffff */
.L_x_2143:
[----:B-1----:R1:W2:Y:S02]  /*2d5e0*/  SYNCS.PHASECHK.TRANS64.TRYWAIT P0, [R3+URZ+0x30840], R2 ;  /* 0x03084002030075a7 */ /* 0x0022a4000800017f */
[----:B--2---:R-:W-:Y:S05]  /*2d5f0*/  @!P0 NANOSLEEP.SYNCS 0x989680 ;  /* 0x009896800000895d */ /* 0x004fea0003900000 */
[----:B------:R-:W2:Y:S02]  /*2d600*/  @!P0 SYNCS.PHASECHK.TRANS64 P0, [R3+URZ+0x30840], R2 ;  /* 0x03084002030085a7 */ /* 0x000ea4000800007f */
[----:B--2---:R-:W-:Y:S05]  /*2d610*/  @!P0 BRA `(.L_x_2143) ;  /* 0xfffffffc00f08947 */ /* 0x004fea000383ffff */
[----:B------:R-:W-:Y:S05]  /*2d620*/  BRA `(.L_x_2326) ;  /* 0xffffff9c00087947 */ /* 0x000fea000383ffff */
.L_x_2151:
[----:B0-----:R0:W1:Y:S02]  /*2d630*/  SYNCS.PHASECHK.TRANS64.TRYWAIT P0, [R2+URZ+0x30860], R3 ;  /* 0x03086003020075a7 */ /* 0x001064000800017f */
[----:B-1----:R-:W-:Y:S05]  /*2d640*/  @!P0 NANOSLEEP.SYNCS 0x989680 ;  /* 0x009896800000895d */ /* 0x002fea0003900000 */
[----:B------:R-:W1:Y:S02]  /*2d650*/  @!P0 SYNCS.PHASECHK.TRANS64 P0, [R2+URZ+0x30860], R3 ;  /* 0x03086003020085a7 */ /* 0x000e64000800007f */
[----:B-1----:R-:W-:Y:S05]  /*2d660*/  @!P0 BRA `(.L_x_2151) ;  /* 0xfffffffc00f08947 */ /* 0x002fea000383ffff */
[----:B------:R-:W-:Y:S05]  /*2d670*/  BRA `(.L_x_2327) ;  /* 0xffffffa000647947 */ /* 0x000fea000383ffff */
.L_x_2163:
[----:B-1----:R1:W2:Y:S02]  /*2d680*/  SYNCS.PHASECHK.TRANS64.TRYWAIT P0, [R3+URZ+0x30840], R2 ;  /* 0x03084002030075a7 */ /* 0x0022a4000800017f */
[----:B--2---:R-:W-:Y:S05]  /*2d690*/  @!P0 NANOSLEEP.SYNCS 0x989680 ;  /* 0x009896800000895d */ /* 0x004fea0003900000 */
[----:B------:R-:W2:Y:S02]  /*2d6a0*/  @!P0 SYNCS.PHASECHK.TRANS64 P0, [R3+URZ+0x30840], R2 ;  /* 0x03084002030085a7 */ /* 0x000ea4000800007f */
[----:B--2---:R-:W-:Y:S05]  /*2d6b0*/  @!P0 BRA `(.L_x_2163) ;  /* 0xfffffffc00f08947 */ /* 0x004fea000383ffff */
[----:B------:R-:W-:Y:S05]  /*2d6c0*/  BRA `(.L_x_2328) ;  /* 0xffffffa800887947 */ /* 0x000fea000383ffff */
.L_x_2171:
[----:B0-----:R0:W1:Y:S02]  /*2d6d0*/  SYNCS.PHASECHK.TRANS64.TRYWAIT P0, [R2+URZ+0x30860], R3 ;  /* 0x03086003020075a7 */ /* 0x001064000800017f */
[----:B-1----:R-:W-:Y:S05]  /*2d6e0*/  @!P0 NANOSLEEP.SYNCS 0x989680 ;  /* 0x009896800000895d */ /* 0x002fea0003900000 */
[----:B------:R-:W1:Y:S02]  /*2d6f0*/  @!P0 SYNCS.PHASECHK.TRANS64 P0, [R2+URZ+0x30860], R3 ;  /* 0x03086003020085a7 */ /* 0x000e64000800007f */
[----:B-1----:R-:W-:Y:S05]  /*2d700*/  @!P0 BRA `(.L_x_2171) ;  /* 0xfffffffc00f08947 */ /* 0x002fea000383ffff */
[----:B------:R-:W-:Y:S05]  /*2d710*/  BRA `(.L_x_2329) ;  /* 0xffffffac00e47947 */ /* 0x000fea000383ffff */
.L_x_2183:
[----:B--2---:R2:W3:Y:S02]  /*2d720*/  SYNCS.PHASECHK.TRANS64.TRYWAIT P0, [R3+URZ+0x30840], R2 ;  /* 0x03084002030075a7 */ /* 0x0044e4000800017f */
[----:B---3--:R-:W-:Y:S05]  /*2d730*/  @!P0 NANOSLEEP.SYNCS 0x989680 ;  /* 0x009896800000895d */ /* 0x008fea0003900000 */
[----:B------:R-:W3:Y:S02]  /*2d740*/  @!P0 SYNCS.PHASECHK.TRANS64 P0, [R3+URZ+0x30840], R2 ;  /* 0x03084002030085a7 */ /* 0x000ee4000800007f */
[----:B---3--:R-:W-:Y:S05]  /*2d750*/  @!P0 BRA `(.L_x_2183) ;  /* 0xfffffffc00f08947 */ /* 0x008fea000383ffff */
[----:B------:R-:W-:Y:S05]  /*2d760*/  BRA `(.L_x_2330) ;  /* 0xffffffb400dc7947 */ /* 0x000fea000383ffff */
.L_x_2191:
[----:B0-----:R0:W1:Y:S02]  /*2d770*/  SYNCS.PHASECHK.TRANS64.TRYWAIT P0, [R2+URZ+0x30860], R5 ;  /* 0x03086005020075a7 */ /* 0x001064000800017f */
[----:B-1----:R-:W-:Y:S05]  /*2d780*/  @!P0 NANOSLEEP.SYNCS 0x989680 ;  /* 0x009896800000895d */ /* 0x002fea0003900000 */
[----:B------:R-:W1:Y:S02]  /*2d790*/  @!P0 SYNCS.PHASECHK.TRANS64 P0, [R2+URZ+0x30860], R5 ;  /* 0x03086005020085a7 */ /* 0x000e64000800007f */
[----:B-1----:R-:W-:Y:S05]  /*2d7a0*/  @!P0 BRA `(.L_x_2191) ;  /* 0xfffffffc00f08947 */ /* 0x002fea000383ffff */
[----:B------:R-:W-:Y:S05]  /*2d7b0*/  BRA `(.L_x_2331) ;  /* 0xffffffbc00347947 */ /* 0x000fea000383ffff */
.L_x_2205:
[----:B---3--:R3:W4:Y:S02]  /*2d7c0*/  SYNCS.PHASECHK.TRANS64.TRYWAIT P0, [R0+URZ+0x30860], R2 ;  /* 0x03086002000075a7 */ /* 0x008724000800017f */
[----:B----4-:R-:W-:Y:S05]  /*2d7d0*/  @!P0 NANOSLEEP.SYNCS 0x989680 ;  /* 0x009896800000895d */ /* 0x010fea0003900000 */
[----:B------:R-:W4:Y:S02]  /*2d7e0*/  @!P0 SYNCS.PHASECHK.TRANS64 P0, [R0+URZ+0x30860], R2 ;  /* 0x03086002000085a7 */ /* 0x000f24000800007f */
[----:B----4-:R-:W-:Y:S05]  /*2d7f0*/  @!P0 BRA `(.L_x_2205) ;  /* 0xfffffffc00f08947 */ /* 0x010fea000383ffff */
[----:B------:R-:W-:Y:S05]  /*2d800*/  BRA `(.L_x_2332) ;  /* 0xffffffc4000c7947 */ /* 0x000fea000383ffff */
.L_x_2215:
[----:B------:R-:W-:Y:S01]  /*2d810*/  BSSY B0, `(.L_x_2333) ;  /* 0x0000008000007945 */ /* 0x000fe20003800000 */
[----:B------:R-:W-:Y:S01]  /*2d820*/  IMAD.MOV.U32 R13, RZ, RZ, R16 ;  /* 0x000000ffff0d7224 */ /* 0x000fe200078e0010 */
[----:B------:R-:W-:Y:S01]  /*2d830*/  MOV R11, 0x1f ;  /* 0x0000001f000b7802 */ /* 0x000fe20000000f00 */
[----:B------:R-:W-:Y:S02]  /*2d840*/  IMAD.MOV.U32 R12, RZ, RZ, RZ ;  /* 0x000000ffff0c7224 */ /* 0x000fe400078e00ff */
[----:B------:R-:W-:-:S07]  /*2d850*/  IMAD.MOV.U32 R15, RZ, RZ, -0x1 ;  /* 0xffffffffff0f7424 */ /* 0x000fce00078e00ff */
[----:B--2--5:R-:W-:Y:S05]  /*2d860*/  WARPSYNC.COLLECTIVE R15, `(.L_x_2334) ;  /* 0x000000000f087348 */ /* 0x024fea0003c00000 */
[----:B------:R0:W1:Y:S02]  /*2d870*/  SHFL.IDX P6, R14, R13, R12, R11 ;  /* 0x0000000c0d0e7389 */ /* 0x00006400000c000b */
[----:B012--5:R-:W-:Y:S01]  /*2d880*/  ENDCOLLECTIVE ;  /* 0x000000000000791b */ /* 0x027fe20003800000 */
.L_x_2334:
[----:B------:R-:W-:Y:S05]  /*2d890*/  BSYNC B0 ;  /* 0x0000000000007941 */ /* 0x000fea0003800000 */
.L_x_2333:
[----:B------:R-:W-:Y:S01]  /*2d8a0*/  IMAD.MOV.U32 R13, RZ, RZ, R16 ;  /* 0x000000ffff0d7224 */ /* 0x000fe200078e0010 */
[----:B------:R-:W-:Y:S01]  /*2d8b0*/  MOV R12, 0x1 ;  /* 0x00000001000c7802 */ /* 0x000fe20000000f00 */
[----:B------:R-:W-:Y:S01]  /*2d8c0*/  IMAD.MOV.U32 R11, RZ, RZ, 0x1f ;  /* 0x0000001fff0b7424 */ /* 0x000fe200078e00ff */
[----:B------:R-:W-:Y:S01]  /*2d8d0*/  IADD3 R4, R19, R6, RZ ;  /* 0x0000000613047210 */ /* 0x000fe20007ffe0ff */
[----:B------:R-:W-:Y:S01]  /*2d8e0*/  IMAD.MOV.U32 R15, RZ, RZ, -0x1 ;  /* 0xffffffffff0f7424 */ /* 0x000fe200078e00ff */
[----:B------:R-:W-:Y:S01]  /*2d8f0*/  LOP3.LUT P1, RZ, R7, 0x1, RZ, 0xc0, !PT ;  /* 0x0000000107ff7812 */ /* 0x000fe2000782c0ff */
[----:B------:R-:W-:-:S12]  /*2d900*/  IMAD.MOV.U32 R0, RZ, RZ, R14 ;  /* 0x000000ffff007224 */ /* 0x000fd800078e000e */
[----:B------:R-:W-:Y:S05]  /*2d910*/  WARPSYNC.COLLECTIVE R15, `(.L_x_2335) ;  /* 0x000000000f087348 */ /* 0x000fea0003c00000 */
[----:B------:R0:W1:Y:S02]  /*2d920*/  SHFL.IDX P6, R14, R13, R12, R11 ;  /* 0x0000000c0d0e7389 */ /* 0x00006400000c000b */
[----:B01----:R-:W-:Y:S01]  /*2d930*/  ENDCOLLECTIVE ;  /* 0x000000000000791b */ /* 0x003fe20003800000 */
.L_x_2335:
[----:B------:R-:W-:Y:S02]  /*2d940*/  ULDC UR4, c[0x0][0xc3c] ;  /* 0x00030f0000047ab9 */ /* 0x000fe40000000800 */
[----:B------:R-:W-:-:S13]  /*2d950*/  ISETP.GE.OR P0, PT, R4, UR4, !P5 ;  /* 0x0000000404007c0c */ /* 0x000fda000ef06670 */
[----:B------:R-:W0:Y:S01]  /*2d960*/  @!P0 LDC.64 R2, c[0x0][0xc80] ;  /* 0x00032000ff028b82 */ /* 0x000e220000000a00 */
[----:B------:R-:W-:Y:S01]  /*2d970*/  MOV R11, RZ ;  /* 0x000000ff000b7202 */ /* 0x000fe20000000f00 */
[----:B------:R-:W-:Y:S02]  /*2d980*/  IMAD.MOV.U32 R5, RZ, RZ, R14 ;  /* 0x000000ffff057224 */ /* 0x000fe400078e000e */
[----:B0-----:R-:W-:-:S06]  /*2d990*/  @!P0 IMAD.WIDE R2, R4, 0x4, R2 ;  /* 0x0000000404028825 */ /* 0x001fcc00078e0202 */
[----:B------:R0:W2:Y:S01]  /*2d9a0*/  @!P0 LDG.E R3, desc[UR60][R2.64] ;  /* 0x0000003c02038981 */ /* 0x0000a2000c1e1900 */
[C---:B------:R-:W-:Y:S02]  /*2d9b0*/  ISETP.GE.U32.AND P2, PT, R6.reuse, 0x8, PT ;  /* 0x000000080600780c */ /* 0x040fe40003f46070 */
[C---:B------:R-:W-:Y:S01]  /*2d9c0*/  ISETP.GE.U32.AND P3, PT, R6.reuse, 0x10, PT ;  /* 0x000000100600780c */ /* 0x040fe20003f66070 */
[----:B0-----:R-:W-:Y:S02]  /*2d9d0*/  IMAD.MOV.U32 R2, RZ, RZ, RZ ;  /* 0x000000ffff027224 */ /* 0x001fe400078e00ff */
[----:B--2---:R-:W-:Y:S01]  /*2d9e0*/  @!P0 IMAD.MOV.U32 R2, RZ, RZ, R3 ;  /* 0x000000ffff028224 */ /* 0x004fe200078e0003 */
[----:B------:R-:W-:-:S03]  /*2d9f0*/  ISETP.GE.U32.AND P0, PT, R6, 0x2, PT ;  /* 0x000000020600780c */ /* 0x000fc60003f06070 */
[----:B------:R-:W-:-:S10]  /*2da00*/  IMAD.MOV.U32 R13, RZ, RZ, R2 ;  /* 0x000000ffff0d7224 */ /* 0x000fd400078e0002 */
[----:B------:R-:W-:Y:S05]  /*2da10*/  WARPSYNC.COLLECTIVE R15, `(.L_x_2336) ;  /* 0x000000000f087348 */ /* 0x000fea0003c00000 */
[----:B------:R0:W1:Y:S02]  /*2da20*/  SHFL.UP P6, R14, R13, R12, R11 ;  /* 0x0400000c0d0e7389 */ /* 0x00006400000c000b */
[----:B01----:R-:W-:Y:S01]  /*2da30*/  ENDCOLLECTIVE ;  /* 0x000000000000791b */ /* 0x003fe20003800000 */
.L_x_2336:
[----:B------:R-:W-:Y:S01]  /*2da40*/  MOV R12, 0x2 ;  /* 0x00000002000c7802 */ /* 0x000fe20000000f00 */
[----:B------:R-:W-:-:S05]  /*2da50*/  IMAD.MOV.U32 R3, RZ, RZ, R14 ;  /* 0x000000ffff037224 */ /* 0x000fca00078e000e */
[----:B------:R-:W-:Y:S02]  /*2da60*/  SEL R3, R3, RZ, P1 ;  /* 0x000000ff03037207 */ /* 0x000fe40000800000 */
[----:B------:R-:W-:-:S03]  /*2da70*/  ISETP.GE.U32.AND P1, PT, R6, 0x4, PT ;  /* 0x000000040600780c */ /* 0x000fc60003f26070 */
[----:B------:R-:W-:-:S04]  /*2da80*/  IMAD.IADD R3, R2, 0x1, R3 ;  /* 0x0000000102037824 */ /* 0x000fc800078e0203 */
[----:B------:R-:W-:-:S07]  /*2da90*/  IMAD.MOV.U32 R13, RZ, RZ, R3 ;  /* 0x000000ffff0d7224 */ /* 0x000fce00078e0003 */
[----:B------:R-:W-:Y:S05]  /*2daa0*/  WARPSYNC.COLLECTIVE R15, `(.L_x_2337) ;  /* 0x000000000f087348 */ /* 0x000fea0003c00000 */
[----:B------:R0:W1:Y:S02]  /*2dab0*/  SHFL.UP P6, R14, R13, R12, R11 ;  /* 0x0400000c0d0e7389 */ /* 0x00006400000c000b */
[----:B01----:R-:W-:Y:S01]  /*2dac0*/  ENDCOLLECTIVE ;  /* 0x000000000000791b */ /* 0x003fe20003800000 */
.L_x_2337:
[----:B------:R-:W-:Y:S01]  /*2dad0*/  MOV R12, 0x4 ;  /* 0x00000004000c7802 */ /* 0x000fe20000000f00 */
[----:B------:R-:W-:-:S05]  /*2dae0*/  IMAD.MOV.U32 R4, RZ, RZ, R14 ;  /* 0x000000ffff047224 */ /* 0x000fca00078e000e */
[----:B------:R-:W-:-:S05]  /*2daf0*/  SEL R4, R4, RZ, P0 ;  /* 0x000000ff04047207 */ /* 0x000fca0000000000 */
[----:B------:R-:W-:-:S04]  /*2db00*/  IMAD.IADD R3, R3, 0x1, R4 ;  /* 0x0000000103037824 */ /* 0x000fc800078e0204 */
[----:B------:R-:W-:-:S07]  /*2db10*/  IMAD.MOV.U32 R13, RZ, RZ, R3 ;  /* 0x000000ffff0d7224 */ /* 0x000fce00078e0003 */
[----:B------:R-:W-:Y:S05]  /*2db20*/  WARPSYNC.COLLECTIVE R15, `(.L_x_2338) ;  /* 0x000000000f087348 */ /* 0x000fea0003c00000 */
[----:B------:R0:W1:Y:S02]  /*2db30*/  SHFL.UP P6, R14, R13, R12, R11 ;  /* 0x0400000c0d0e7389 */ /* 0x00006400000c000b */
[----:B01----:R-:W-:Y:S01]  /*2db40*/  ENDCOLLECTIVE ;  /* 0x000000000000791b */ /* 0x003fe20003800000 */
.L_x_2338:
        /* <DEDUP_REMOVED lines=8> */
.L_x_2339:
        /* <DEDUP_REMOVED lines=8> */
.L_x_2340:
[----:B------:R-:W-:Y:S01]  /*2dc50*/  MOV R12, 0x1f ;  /* 0x0000001f000c7802 */ /* 0x000fe20000000f00 */
        /* <DEDUP_REMOVED lines=8> */
.L_x_2341:
[----:B------:R-:W-:Y:S01]  /*2dce0*/  IMAD.MOV.U32 R16, RZ, RZ, R14 ;  /* 0x000000ffff107224 */ /* 0x000fe200078e000e */
[----:B------:R-:W-:Y:S06]  /*2dcf0*/  BRA `(.L_x_2342) ;  /* 0xffffffc800147947 */ /* 0x000fec000383ffff */
.L_x_2220:
[----:B------:R-:W-:Y:S01]  /*2dd00*/  BSSY B0, `(.L_x_2343) ;  /* 0x0000008000007945 */ /* 0x000fe20003800000 */
[----:B-----5:R-:W-:Y:S01]  /*2dd10*/  IMAD.MOV.U32 R13, RZ, RZ, R2 ;  /* 0x000000ffff0d7224 */ /* 0x020fe200078e0002 */
[----:B------:R-:W-:Y:S01]  /*2dd20*/  MOV R12, 0x1 ;  /* 0x00000001000c7802 */ /* 0x000fe20000000f00 */
[----:B------:R-:W-:Y:S02]  /*2dd30*/  IMAD.MOV.U32 R11, RZ, RZ, RZ ;  /* 0x000000ffff0b7224 */ /* 0x000fe400078e00ff */
[----:B------:R-:W-:-:S07]  /*2dd40*/  IMAD.MOV.U32 R15, RZ, RZ, -0x1 ;  /* 0xffffffffff0f7424 */ /* 0x000fce00078e00ff */
[----:B0-----:R-:W-:Y:S05]  /*2dd50*/  WARPSYNC.COLLECTIVE R15, `(.L_x_2344) ;  /* 0x000000000f087348 */ /* 0x001fea0003c00000 */
[----:B------:R1:W2:Y:S02]  /*2dd60*/  SHFL.UP P6, R14, R13, R12, R11 ;  /* 0x0400000c0d0e7389 */ /* 0x0002a400000c000b */
[----:B012---:R-:W-:Y:S01]  /*2dd70*/  ENDCOLLECTIVE ;  /* 0x000000000000791b */ /* 0x007fe20003800000 */
.L_x_2344:
[----:B------:R-:W-:Y:S05]  /*2dd80*/  BSYNC B0 ;  /* 0x0000000000007941 */ /* 0x000fea0003800000 */
.L_x_2343:
[----:B------:R-:W2:Y:S01]  /*2dd90*/  LDL R3, [R1+0x4] ;  /* 0x0000040001037983 */ /* 0x000ea20000100800 */
[----:B------:R-:W-:Y:S01]  /*2dda0*/  IMAD.MOV.U32 R12, RZ, RZ, 0x2 ;  /* 0x00000002ff0c7424 */ /* 0x000fe200078e00ff */
[----:B------:R-:W-:Y:S01]  /*2ddb0*/  MOV R15, 0xffffffff ;  /* 0xffffffff000f7802 */ /* 0x000fe20000000f00 */
[----:B------:R-:W-:Y:S01]  /*2ddc0*/  IMAD.MOV.U32 R11, RZ, RZ, RZ ;  /* 0x000000ffff0b7224 */ /* 0x000fe200078e00ff */
        /* <DEDUP_REMOVED lines=8> */
.L_x_2345:
        /* <DEDUP_REMOVED lines=8> */
.L_x_2346:
        /* <DEDUP_REMOVED lines=8> */
.L_x_2347:
        /* <DEDUP_REMOVED lines=8> */
.L_x_2348:
        /* <DEDUP_REMOVED lines=9> */
.L_x_2349:
[----:B------:R-:W-:Y:S01]  /*2e060*/  IMAD.MOV.U32 R16, RZ, RZ, R14 ;  /* 0x000000ffff107224 */ /* 0x000fe200078e000e */
[----:B------:R-:W-:Y:S06]  /*2e070*/  BRA `(.L_x_2350) ;  /* 0xffffffc400d47947 */ /* 0x000fec000383ffff */
.L_x_2222:
[----:B------:R-:W-:Y:S01]  /*2e080*/  BSSY B0, `(.L_x_2351) ;  /* 0x0000006000007945 */ /* 0x000fe20003800000 */
[----:B------:R-:W-:Y:S01]  /*2e090*/  PLOP3.LUT P6, PT, P6, PT, PT, 0x8, 0x0 ;  /* 0x000000000000781c */ /* 0x000fe200037ce170 */
[----:B------:R-:W-:-:S12]  /*2e0a0*/  IMAD.MOV.U32 R15, RZ, RZ, -0x1 ;  /* 0xffffffffff0f7424 */ /* 0x000fd800078e00ff */
[----:B0----5:R-:W-:Y:S05]  /*2e0b0*/  WARPSYNC.COLLECTIVE R15, `(.L_x_2352) ;  /* 0x000000000f087348 */ /* 0x021fea0003c00000 */
[----:B------:R-:W-:Y:S01]  /*2e0c0*/  VOTE.ANY R14, PT, P6 ;  /* 0x00000000000e7806 */ /* 0x000fe200030e0100 */
[----:B0----5:R-:W-:Y:S06]  /*2e0d0*/  ENDCOLLECTIVE ;  /* 0x000000000000791b */ /* 0x021fec0003800000 */
.L_x_2352:
[----:B------:R-:W-:Y:S05]  /*2e0e0*/  BSYNC B0 ;  /* 0x0000000000007941 */ /* 0x000fea0003800000 */
.L_x_2351:
[----:B------:R-:W-:Y:S01]  /*2e0f0*/  MOV R5, R14 ;  /* 0x0000000e00057202 */ /* 0x000fe20000000f00 */
[----:B------:R-:W-:Y:S01]  /*2e100*/  IMAD.MOV.U32 R13, RZ, RZ, R2 ;  /* 0x000000ffff0d7224 */ /* 0x000fe200078e0002 */
[----:B------:R-:W-:Y:S01]  /*2e110*/  MOV R15, 0xffffffff ;  /* 0xffffffff000f7802 */ /* 0x000fe20000000f00 */
[----:B------:R-:W-:Y:S01]  /*2e120*/  IMAD.MOV.U32 R11, RZ, RZ, 0x1f ;  /* 0x0000001fff0b7424 */ /* 0x000fe200078e00ff */
[----:B------:R-:W0:Y:S02]  /*2e130*/  POPC R6, R5 ;  /* 0x0000000500067309 */ /* 0x000e240000000000 */
[----:B0-----:R-:W-:-:S07]  /*2e140*/  IMAD.MOV.U32 R12, RZ, RZ, R6 ;  /* 0x000000ffff0c7224 */ /* 0x001fce00078e0006 */
[----:B------:R-:W-:Y:S05]  /*2e150*/  WARPSYNC.COLLECTIVE R15, `(.L_x_2353) ;  /* 0x000000000f087348 */ /* 0x000fea0003c00000 */
[----:B------:R0:W1:Y:S02]  /*2e160*/  SHFL.IDX P6, R14, R13, R12, R11 ;  /* 0x0000000c0d0e7389 */ /* 0x00006400000c000b */
[----:B01----:R-:W-:Y:S01]  /*2e170*/  ENDCOLLECTIVE ;  /* 0x000000000000791b */ /* 0x003fe20003800000 */
.L_x_2353:
[----:B------:R-:W-:Y:S01]  /*2e180*/  IMAD.MOV.U32 R17, RZ, RZ, R14 ;  /* 0x000000ffff117224 */ /* 0x000fe200078e000e */
[----:B------:R-:W-:Y:S06]  /*2e190*/  BRA `(.L_x_2354) ;  /* 0xffffffc400c47947 */ /* 0x000fec000383ffff */
.L_x_2224:
[----:B------:R-:W-:Y:S01]  /*2e1a0*/  BSSY B0, `(.L_x_2355) ;  /* 0x0000007000007945 */ /* 0x000fe20003800000 */
[----:B------:R-:W-:Y:S01]  /*2e1b0*/  IMAD.MOV.U32 R13, RZ, RZ, R3 ;  /* 0x000000ffff0d7224 */ /* 0x000fe200078e0003 */
[----:B------:R-:W-:Y:S01]  /*2e1c0*/  MOV R15, 0xffffffff ;  /* 0xffffffff000f7802 */ /* 0x000fe20000000f00 */
[----:B------:R-:W-:-:S07]  /*2e1d0*/  IMAD.MOV.U32 R11, RZ, RZ, 0x1f ;  /* 0x0000001fff0b7424 */ /* 0x000fce00078e00ff */
[----:B012--5:R-:W-:Y:S05]  /*2e1e0*/  WARPSYNC.COLLECTIVE R15, `(.L_x_2356) ;  /* 0x000000000f087348 */ /* 0x027fea0003c00000 */
[----:B------:R3:W4:Y:S02]  /*2e1f0*/  SHFL.IDX P6, R14, R13, R12, R11 ;  /* 0x0000000c0d0e7389 */ /* 0x00072400000c000b */
[----:B012345:R-:W-:Y:S01]  /*2e200*/  ENDCOLLECTIVE ;  /* 0x000000000000791b */ /* 0x03ffe20003800000 */
.L_x_2356:
[----:B------:R-:W-:Y:S05]  /*2e210*/  BSYNC B0 ;  /* 0x0000000000007941 */ /* 0x000fea0003800000 */
.L_x_2355:
[----:B------:R-:W-:Y:S01]  /*2e220*/  IMAD.MOV.U32 R3, RZ, RZ, R14 ;  /* 0x000000ffff037224 */ /* 0x000fe200078e000e */
[----:B------:R-:W-:Y:S06]  /*2e230*/  BRA `(.L_x_2357) ;  /* 0xffffffc400b87947 */ /* 0x000fec000383ffff */
.L_x_2228:
[----:B0-----:R0:W1:Y:S02]  /*2e240*/  SYNCS.PHASECHK.TRANS64.TRYWAIT P0, [R0+URZ+0x30820], R3 ;  /* 0x03082003000075a7 */ /* 0x001064000800017f */
[----:B-1----:R-:W-:Y:S05]  /*2e250*/  @!P0 NANOSLEEP.SYNCS 0x989680 ;  /* 0x009896800000895d */ /* 0x002fea0003900000 */
[----:B------:R-:W1:Y:S02]  /*2e260*/  @!P0 SYNCS.PHASECHK.TRANS64 P0, [R0+URZ+0x30820], R3 ;  /* 0x03082003000085a7 */ /* 0x000e64000800007f */
[----:B-1----:R-:W-:Y:S05]  /*2e270*/  @!P0 BRA `(.L_x_2228) ;  /* 0xfffffffc00f08947 */ /* 0x002fea000383ffff */
[----:B------:R-:W-:Y:S05]  /*2e280*/  BRA `(.L_x_2358) ;  /* 0xffffffcc003c7947 */ /* 0x000fea000383ffff */
.L_x_2229:
[----:B------:R-:W1:Y:S01]  /*2e290*/  S2R R2, SR_TID.X ;  /* 0x0000000000027919 */ /* 0x000e620000002100 */
[----:B------:R-:W-:Y:S01]  /*2e2a0*/  BSSY B0, `(.L_x_2359) ;  /* 0x000000a000007945 */ /* 0x000fe20003800000 */
[----:B------:R-:W-:Y:S01]  /*2e2b0*/  IMAD.MOV.U32 R12, RZ, RZ, RZ ;  /* 0x000000ffff0c7224 */ /* 0x000fe200078e00ff */
[----:B------:R-:W-:Y:S01]  /*2e2c0*/  MOV R11, 0x1f ;  /* 0x0000001f000b7802 */ /* 0x000fe20000000f00 */
[----:B------:R-:W-:Y:S01]  /*2e2d0*/  IMAD.MOV.U32 R15, RZ, RZ, -0x1 ;  /* 0xffffffffff0f7424 */ /* 0x000fe200078e00ff */
[----:B-1----:R-:W-:-:S04]  /*2e2e0*/  SHF.R.U32.HI R2, RZ, 0x5, R2 ;  /* 0x00000005ff027819 */ /* 0x002fc80000011602 */
[----:B------:R-:W-:-:S05]  /*2e2f0*/  LOP3.LUT R2, R2, 0x3, RZ, 0xc0, !PT ;  /* 0x0000000302027812 */ /* 0x000fca00078ec0ff */
[----:B------:R-:W-:-:S07]  /*2e300*/  IMAD.MOV.U32 R13, RZ, RZ, R2 ;  /* 0x000000ffff0d7224 */ /* 0x000fce00078e0002 */
[----:B0----5:R-:W-:Y:S05]  /*2e310*/  WARPSYNC.COLLECTIVE R15, `(.L_x_2360) ;  /* 0x000000000f087348 */ /* 0x021fea0003c00000 */
[----:B------:R1:W2:Y:S02]  /*2e320*/  SHFL.IDX P6, R14, R13, R12, R11 ;  /* 0x0000000c0d0e7389 */ /* 0x0002a400000c000b */
[----:B012--5:R-:W-:Y:S01]  /*2e330*/  ENDCOLLECTIVE ;  /* 0x000000000000791b */ /* 0x027fe20003800000 */
.L_x_2360:
[----:B------:R-:W-:Y:S05]  /*2e340*/  BSYNC B0 ;  /* 0x0000000000007941 */ /* 0x000fea0003800000 */
.L_x_2359:
[----:B------:R-:W-:Y:S05]  /*2e350*/  BRA `(.L_x_2361) ;  /* 0xffffffcc00247947 */ /* 0x000fea000383ffff */
.L_x_2230:
[----:B------:R-:W-:Y:S01]  /*2e360*/  BSSY B0, `(.L_x_2362) ;  /* 0x0000006000007945 */ /* 0x000fe20003800000 */
[----:B------:R-:W-:-:S07]  /*2e370*/  IMAD.MOV.U32 R15, RZ, RZ, -0x1 ;  /* 0xffffffffff0f7424 */ /* 0x000fce00078e00ff */
[----:B01---5:R-:W-:Y:S05]  /*2e380*/  WARPSYNC.COLLECTIVE R15, `(.L_x_2363) ;  /* 0x000000000f0c7348 */ /* 0x023fea0003c00000 */
[----:B------:R-:W-:Y:S02]  /*2e390*/  ELECT P6, UR62, PT ;  /* 0x00000000003e782f */ /* 0x000fe400038c0000 */
[----:B------:R-:W-:Y:S01]  /*2e3a0*/  MOV R14, UR62 ;  /* 0x0000003e000e7c02 */ /* 0x000fe20008000f00 */
[----:B01---5:R-:W-:Y:S10]  /*2e3b0*/  ENDCOLLECTIVE ;  /* 0x000000000000791b */ /* 0x023ff40003800000 */
.L_x_2363:
[----:B------:R-:W-:Y:S05]  /*2e3c0*/  BSYNC B0 ;  /* 0x0000000000007941 */ /* 0x000fea0003800000 */
.L_x_2362:
[----:B------:R-:W-:Y:S05]  /*2e3d0*/  BRA `(.L_x_2364) ;  /* 0xffffffcc00187947 */ /* 0x000fea000383ffff */
.L_x_2232:
[----:B0-----:R0:W1:Y:S02]  /*2e3e0*/  SYNCS.PHASECHK.TRANS64.TRYWAIT P0, [R6+URZ], R5 ;  /* 0x00000005060075a7 */ /* 0x001064000800017f */
[----:B-1----:R-:W-:Y:S05]  /*2e3f0*/  @!P0 NANOSLEEP.SYNCS 0x989680 ;  /* 0x009896800000895d */ /* 0x002fea0003900000 */
[----:B------:R-:W1:Y:S02]  /*2e400*/  @!P0 SYNCS.PHASECHK.TRANS64 P0, [R6+URZ], R5 ;  /* 0x00000005060085a7 */ /* 0x000e64000800007f */
[----:B-1----:R-:W-:Y:S05]  /*2e410*/  @!P0 BRA `(.L_x_2232) ;  /* 0xfffffffc00f08947 */ /* 0x002fea000383ffff */
[----:B------:R-:W-:Y:S05]  /*2e420*/  BRA `(.L_x_2365) ;  /* 0xffffffcc00547947 */ /* 0x000fea000383ffff */
.L_x_2233:
[----:B-1----:R1:W2:Y:S02]  /*2e430*/  SYNCS.PHASECHK.TRANS64.TRYWAIT P0, [R7+URZ], R2 ;  /* 0x00000002070075a7 */ /* 0x0022a4000800017f */
[----:B--2---:R-:W-:Y:S05]  /*2e440*/  @!P0 NANOSLEEP.SYNCS 0x989680 ;  /* 0x009896800000895d */ /* 0x004fea0003900000 */
[----:B------:R-:W2:Y:S02]  /*2e450*/  @!P0 SYNCS.PHASECHK.TRANS64 P0, [R7+URZ], R2 ;  /* 0x00000002070085a7 */ /* 0x000ea4000800007f */
[----:B--2---:R-:W-:Y:S05]  /*2e460*/  @!P0 BRA `(.L_x_2233) ;  /* 0xfffffffc00f08947 */ /* 0x004fea000383ffff */
[----:B------:R-:W-:Y:S05]  /*2e470*/  BRA `(.L_x_2366) ;  /* 0xffffffcc00487947 */ /* 0x000fea000383ffff */
.L_x_2235:
[----:B--2---:R2:W3:Y:S02]  /*2e480*/  SYNCS.PHASECHK.TRANS64.TRYWAIT P0, [R4+URZ], R5 ;  /* 0x00000005040075a7 */ /* 0x0044e4000800017f */
[----:B---3--:R-:W-:Y:S05]  /*2e490*/  @!P0 NANOSLEEP.SYNCS 0x989680 ;  /* 0x009896800000895d */ /* 0x008fea0003900000 */
[----:B------:R-:W3:Y:S02]  /*2e4a0*/  @!P0 SYNCS.PHASECHK.TRANS64 P0, [R4+URZ], R5 ;  /* 0x00000005040085a7 */ /* 0x000ee4000800007f */
[----:B---3--:R-:W-:Y:S05]  /*2e4b0*/  @!P0 BRA `(.L_x_2235) ;  /* 0xfffffffc00f08947 */ /* 0x008fea000383ffff */
[----:B------:R-:W-:Y:S05]  /*2e4c0*/  BRA `(.L_x_2367) ;  /* 0xffffffcc00507947 */ /* 0x000fea000383ffff */
.L_x_2368:
        /* <DEDUP_REMOVED lines=11> */
.L_x_15299:


//--------------------- .text._ZN7cutlass13device_kernelIN5flash11enable_sm90INS1_16FlashAttnFwdSm90INS1_25CollectiveMainloopFwdSm90ILi2EN4cute5tupleIJNS5_1CILi1EEES8_S8_EEENS6_IJNS7_ILi128EEENS7_ILi80EEENS7_ILi256EEEEEELi256ENS_6half_tEfNS_4arch4Sm90ELb1ELb0ELb1ELb0ELb0ELb0ELb0ELb1ELb1ELb1ELb0ELb0EEENS1_21CollectiveEpilogueFwdINS6_IJSA_SC_SB_EEES9_SE_SG_Li256ELb0ELb1ELb0ELb0EEENS1_30DynamicPersistentTileSchedulerILi256ELi128ELb0ELb1ELb1EEEEEEEEEvNT_6ParamsE --------------------------
	.section	.text._ZN7cutlass13device_kernelIN5flash11enable_sm90INS1_16FlashAttnFwdSm90INS1_25CollectiveMainloopFwdSm90ILi2EN4cute5tupleIJNS5_1CILi1EEES8_S8_EEENS6_IJNS7_ILi128EEENS7_ILi80EEENS7_ILi256EEEEEELi256ENS_6half_tEfNS_4arch4Sm90ELb1ELb0ELb1ELb0ELb0ELb0ELb0ELb1ELb1ELb1ELb0ELb0EEENS1_21CollectiveEpilogueFwdINS6_IJSA_SC_SB_EEES9_SE_SG_Li256ELb0ELb1ELb0ELb0EEENS1_30DynamicPersistentTileSchedulerILi256ELi128ELb0ELb1ELb1EEEEEEEEEvNT_6ParamsE,"ax",@progbits
	.align	128
.text._ZN7cutlass13device_kernelIN5flash11enable_sm90INS1_16FlashAttnFwdSm90INS1_25CollectiveMainloopFwdSm90ILi2EN4cute5tupleIJNS5_1CILi1EEES8_S8_EEENS6_IJNS7_ILi128EEENS7_ILi80EEENS7_ILi256EEEEEELi256ENS_6half_tEfNS_4arch4Sm90ELb1ELb0ELb1ELb0ELb0ELb0ELb0ELb1ELb1ELb1ELb0ELb0EEENS1_21CollectiveEpilogueFwdINS6_IJSA_SC_SB_EEES9_SE_SG_Li256ELb0ELb1ELb0ELb0EEENS1_30DynamicPersistentTileSchedulerILi256ELi128ELb0ELb1ELb1EEEEEEEEEvNT_6ParamsE:
        .type           _ZN7cutlass13device_kernelIN5flash11enable_sm90INS1_16FlashAttnFwdSm90INS1_25CollectiveMainloopFwdSm90ILi2EN4cute5tupleIJNS5_1CILi1EEES8_S8_EEENS6_IJNS7_ILi128EEENS7_ILi80EEENS7_ILi256EEEEEELi256ENS_6half_tEfNS_4arch4Sm90ELb1ELb0ELb1ELb0ELb0ELb0ELb0ELb1ELb1ELb1ELb0ELb0EEENS1_21CollectiveEpilogueFwdINS6_IJSA_SC_SB_EEES9_SE_SG_Li256ELb0ELb1ELb0ELb0EEENS1_30DynamicPersistentTileSchedulerILi256ELi128ELb0ELb1ELb1EEEEEEEEEvNT_6ParamsE,@function
        .size           _ZN7cutlass13device_kernelIN5flash11enable_sm90INS1_16FlashAttnFwdSm90INS1_25CollectiveMainloopFwdSm90ILi2EN4cute5tupleIJNS5_1CILi1EEES8_S8_EEENS6_IJNS7_ILi128EEENS7_ILi80EEENS7_ILi256EEEEEELi256ENS_6half_tEfNS_4arch4Sm90ELb1ELb0ELb1ELb0ELb0ELb0ELb0ELb1ELb1ELb1ELb0ELb0EEENS1_21CollectiveEpilogueFwdINS6_IJSA_SC_SB_EEES9_SE_SG_Li256ELb0ELb1ELb0ELb0EEENS1_30DynamicPersistentTileSchedulerILi256ELi128ELb0ELb1ELb1EEEEEEEEEvNT_6ParamsE,(.L_x_15300 - _ZN7cutlass13device_kernelIN5flash11enable_sm90INS1_16FlashAttnFwdSm90INS1_25CollectiveMainloopFwdSm90ILi2EN4cute5tupleIJNS5_1CILi1EEES8_S8_EEENS6_IJNS7_ILi128EEENS7_ILi80EEENS7_ILi256EEEEEELi256ENS_6half_tEfNS_4arch4Sm90ELb1ELb0ELb1ELb0ELb0ELb0ELb0ELb1ELb1ELb1ELb0ELb0EEENS1_21CollectiveEpilogueFwdINS6_IJSA_SC_SB_EEES9_SE_SG_Li256ELb0ELb1ELb0ELb0EEENS1_30DynamicPersistentTileSchedulerILi256ELi128ELb0ELb1ELb1EEEEEEEEEvNT_6ParamsE)
        .other          _ZN7cutlass13device_kernelIN5flash11enable_sm90INS1_16FlashAttnFwdSm90INS1_25CollectiveMainloopFwdSm90ILi2EN4cute5tupleIJNS5_1CILi1EEES8_S8_EEENS6_IJNS7_ILi128EEENS7_ILi80EEENS7_ILi256EEEEEELi256ENS_6half_tEfNS_4arch4Sm90ELb1ELb0ELb1ELb0ELb0ELb0ELb0ELb1ELb1ELb1ELb0ELb0EEENS1_21CollectiveEpilogueFwdINS6_IJSA_SC_SB_EEES9_SE_SG_Li256ELb0ELb1ELb0ELb0EEENS1_30DynamicPersistentTileSchedulerILi256ELi128ELb0ELb1ELb1EEEEEEEEEvNT_6ParamsE,@"STO_CUDA_ENTRY STV_DEFAULT"
_ZN7cutlass13device_kernelIN5flash11enable_sm90INS1_16FlashAttnFwdSm90INS1_25CollectiveMainloopFwdSm90ILi2EN4cute5tupleIJNS5_1CILi1EEES8_S8_EEENS6_IJNS7_ILi128EEENS7_ILi80EEENS7_ILi256EEEEEELi256ENS_6half_tEfNS_4arch4Sm90ELb1ELb0ELb1ELb0ELb0ELb0ELb0ELb1ELb1ELb1ELb0ELb0EEENS1_21CollectiveEpilogueFwdINS6_IJSA_SC_SB_EEES9_SE_SG_Li256ELb0ELb1ELb0ELb0EEENS1_30DynamicPersistentTileSchedulerILi256ELi128ELb0ELb1ELb1EEEEEEEEEvNT_6ParamsE:
        /* <DEDUP_REMOVED lines=18> */
.L_x_2370:
[----:B------:R-:W-:Y:S05]  /*0120*/  BSYNC B0 ;  /* 0x0000000000007941 */ /* 0x000fea0003800000 */
.L_x_2369:
        /* <DEDUP_REMOVED lines=41> */
.L_x_2371:
        /* <DEDUP_REMOVED lines=22> */
.L_x_2372:
        /* <DEDUP_REMOVED lines=18> */
.L_x_2373:
        /* <DEDUP_REMOVED lines=22> */
.L_x_2374:
        /* <DEDUP_REMOVED lines=22> */
.L_x_2375:
        /* <DEDUP_REMOVED lines=8> */
.L_x_2377:
        /* <DEDUP_REMOVED lines=21> */
[CC--:B------:R-:W-:Y:S01]  /*0ad0*/  LEA.HI R2, R3.reuse, R230.reuse, RZ, 0x5 ;  /* 0x000000e603027211 */ /* 0x0c0fe200078f28ff */
[----:B------:R-:W-:Y:S01]  /*0ae0*/  IMAD.IADD R221, R230, 0x1, -R221 ;  /* 0x00000001e6dd7824 */ /* 0x000fe200078e0add */
[C---:B------:R-:W-:Y:S01]  /*0af0*/  LOP3.LUT R7, R0.reuse, 0x3fffff0, RZ, 0xc0, !PT ;  /* 0x03fffff000077812 */ /* 0x040fe200078ec0ff */
[----:B------:R-:W-:Y:S01]  /*0b00*/  UMOV UR5, URZ ;  /* 0x0000003f00057c82 */ /* 0x000fe20008000000 */
[----:B------:R-:W-:Y:S01]  /*0b10*/  LEA.HI R0, R0, R9, RZ, 0x1 ;  /* 0x0000000900007211 */ /* 0x000fe200078f08ff */
[----:B------:R-:W-:Y:S01]  /*0b20*/  IMAD.SHL.U32 R2, R2, 0x20, RZ ;  /* 0x0000002002027824 */ /* 0x000fe200078e00ff */
[----:B------:R-:W-:Y:S01]  /*0b30*/  SHF.R.S32.HI R4, RZ, 0x1f, R221 ;  /* 0x0000001fff047819 */ /* 0x000fe200000114dd */
[----:B------:R-:W-:Y:S01]  /*0b40*/  IMAD.IADD R7, R230, 0x1, -R7 ;  /* 0x00000001e6077824 */ /* 0x000fe200078e0a07 */
[----:B------:R-:W-:Y:S01]  /*0b50*/  LOP3.LUT R0, R0, 0x1ffffffe, RZ, 0xc0, !PT ;  /* 0x1ffffffe00007812 */ /* 0x000fe200078ec0ff */
[----:B------:R-:W-:Y:S01]  /*0b60*/  IMAD.U32 R225, RZ, RZ, UR6 ;  /* 0x00000006ffe17e24 */ /* 0x000fe2000f8e00ff */
[----:B------:R-:W-:Y:S01]  /*0b70*/  LEA.HI R6, R4, R221, RZ, 0x2 ;  /* 0x000000dd04067211 */ /* 0x000fe200078f10ff */
[----:B------:R-:W-:Y:S01]  /*0b80*/  IMAD.U32 R220, RZ, RZ, UR5 ;  /* 0x00000005ffdc7e24 */ /* 0x000fe2000f8e00ff */
[----:B------:R-:W-:Y:S01]  /*0b90*/  LEA.HI R10, R3, R230, RZ, 0x2 ;  /* 0x000000e6030a7211 */ /* 0x000fe200078f10ff */
[----:B------:R-:W-:Y:S01]  /*0ba0*/  IMAD.IADD R0, R9, 0x1, -R0 ;  /* 0x0000000109007824 */ /* 0x000fe200078e0a00 */
[--C-:B------:R-:W-:Y:S01]  /*0bb0*/  SHF.R.S32.HI R8, RZ, 0x2, R6.reuse ;  /* 0x00000002ff087819 */ /* 0x100fe20000011406 */
[----:B------:R-:W-:Y:S01]  /*0bc0*/  IMAD.U32 R16, RZ, RZ, UR5 ;  /* 0x00000005ff107e24 */ /* 0x000fe2000f8e00ff */
[----:B------:R-:W-:-:S02]  /*0bd0*/  SHF.R.S32.HI R11, RZ, 0x1f, R6 ;  /* 0x0000001fff0b7819 */ /* 0x000fc40000011406 */
[----:B------:R-:W-:Y:S02]  /*0be0*/  SHF.R.S32.HI R222, RZ, 0x7, R5 ;  /* 0x00000007ffde7819 */ /* 0x000fe40000011405 */
[----:B------:R-:W-:Y:S02]  /*0bf0*/  LOP3.LUT R2, R2, 0xfffffc00, RZ, 0xc0, !PT ;  /* 0xfffffc0002027812 */ /* 0x000fe400078ec0ff */
[----:B------:R-:W-:Y:S02]  /*0c00*/  LOP3.LUT R9, R10, 0xfffffffc, RZ, 0xc0, !PT ;  /* 0xfffffffc0a097812 */ /* 0x000fe400078ec0ff */
[----:B------:R-:W-:Y:S01]  /*0c10*/  LEA.HI R11, R11, R8, RZ, 0x3 ;  /* 0x000000080b0b7211 */ /* 0x000fe200078f18ff */
[----:B------:R-:W-:Y:S01]  /*0c20*/  IMAD R7, R7, 0x40, R2 ;  /* 0x0000004007077824 */ /* 0x000fe200078e0202 */
[----:B------:R-:W-:Y:S01]  /*0c30*/  LEA.HI R5, R5, R222, RZ, 0x1 ;  /* 0x000000de05057211 */ /* 0x000fe200078f08ff */
[----:B------:R-:W-:Y:S01]  /*0c40*/  IMAD.IADD R2, R230, 0x1, -R9 ;  /* 0x00000001e6027824 */ /* 0x000fe200078e0a09 */
[----:B------:R-:W-:Y:S01]  /*0c50*/  LEA.HI R3, R3, R230, RZ, 0x3 ;  /* 0x000000e603037211 */ /* 0x000fe200078f18ff */
[----:B------:R-:W-:Y:S01]  /*0c60*/  IMAD R224, R0, 0x8, R7 ;  /* 0x0000000800e07824 */ /* 0x000fe200078e0207 */
[----:B------:R-:W-:-:S02]  /*0c70*/  LOP3.LUT R11, R11, 0xfffffff8, RZ, 0xc0, !PT ;  /* 0xfffffff80b0b7812 */ /* 0x000fc400078ec0ff */
[----:B------:R-:W-:Y:S02]  /*0c80*/  LEA.HI R4, R4, R221, RZ, 0x5 ;  /* 0x000000dd04047211 */ /* 0x000fe400078f28ff */
[----:B------:R-:W-:Y:S01]  /*0c90*/  LOP3.LUT R9, R5, 0x3fffffe, RZ, 0xc0, !PT ;  /* 0x03fffffe05097812 */ /* 0x000fe200078ec0ff */
[----:B------:R-:W-:Y:S01]  /*0ca0*/  IMAD.IADD R11, R8, 0x1, -R11 ;  /* 0x00000001080b7824 */ /* 0x000fe200078e0a0b */
[----:B------:R-:W-:Y:S02]  /*0cb0*/  LOP3.LUT R5, R3, 0xfffffff8, RZ, 0xc0, !PT ;  /* 0xfffffff803057812 */ /* 0x000fe400078ec0ff */
[----:B------:R-:W-:Y:S01]  /*0cc0*/  SHF.R.S32.HI R4, RZ, 0x5, R4 ;  /* 0x00000005ff047819 */ /* 0x000fe20000011404 */
[----:B------:R-:W-:Y:S01]  /*0cd0*/  IMAD.IADD R9, R222, 0x1, -R9 ;  /* 0x00000001de097824 */ /* 0x000fe200078e0a09 */
[----:B------:R-:W-:Y:S01]  /*0ce0*/  LEA.HI R8, R2, R2, RZ, 0x1 ;  /* 0x0000000202087211 */ /* 0x000fe200078f08ff */
[----:B------:R-:W-:Y:S01]  /*0cf0*/  IMAD.IADD R216, R230, 0x1, -R5 ;  /* 0x00000001e6d87824 */ /* 0x000fe200078e0a05 */
[----:B------:R-:W-:Y:S01]  /*0d00*/  LOP3.LUT R6, R6, 0x7ffffffc, RZ, 0xc0, !PT ;  /* 0x7ffffffc06067812 */ /* 0x000fe200078ec0ff */
[----:B------:R-:W-:Y:S01]  /*0d10*/  IMAD R4, R4, 0x10, R11 ;  /* 0x0000001004047824 */ /* 0x000fe200078e020b */
[----:B------:R-:W-:Y:S01]  /*0d20*/  LOP3.LUT R11, R8, 0x1ffffffe, RZ, 0xc0, !PT ;  /* 0x1ffffffe080b7812 */ /* 0x000fe200078ec0ff */
[----:B------:R-:W-:Y:S01]  /*0d30*/  IMAD.SHL.U32 R18, R216, 0x8, RZ ;  /* 0x00000008d8127824 */ /* 0x000fe200078e00ff */
[----:B------:R-:W-:Y:S01]  /*0d40*/  SHF.R.S32.HI R219, RZ, 0x3, R3 ;  /* 0x00000003ffdb7819 */ /* 0x000fe20000011403 */
[----:B------:R-:W-:-:S02]  /*0d50*/  IMAD R223, R9, 0x40, R4 ;  /* 0x0000004009df7824 */ /* 0x000fc400078e0204 */
[C---:B------:R-:W-:Y:S01]  /*0d60*/  VIADD R214, R18.reuse, 0x40 ;  /* 0x0000004012d67836 */ /* 0x040fe20000000000 */
[----:B------:R-:W-:Y:S01]  /*0d70*/  SHF.R.S32.HI R229, RZ, 0x1f, R18 ;  /* 0x0000001fffe57819 */ /* 0x000fe20000011412 */
[C---:B------:R-:W-:Y:S02]  /*0d80*/  VIADD R213, R18.reuse, 0x80 ;  /* 0x0000008012d57836 */ /* 0x040fe40000000000 */
[----:B------:R-:W-:Y:S01]  /*0d90*/  VIADD R215, R18, 0xc0 ;  /* 0x000000c012d77836 */ /* 0x000fe20000000000 */
[----:B------:R-:W-:Y:S01]  /*0da0*/  SHF.R.S32.HI R228, RZ, 0x1f, R214 ;  /* 0x0000001fffe47819 */ /* 0x000fe200000114d6 */
[----:B------:R-:W-:Y:S01]  /*0db0*/  IMAD.IADD R212, R2, 0x1, -R11 ;  /* 0x0000000102d47824 */ /* 0x000fe200078e0a0b */
[----:B------:R-:W-:Y:S01]  /*0dc0*/  SHF.R.S32.HI R227, RZ, 0x1f, R213 ;  /* 0x0000001fffe37819 */ /* 0x000fe200000114d5 */
[----:B------:R-:W-:Y:S01]  /*0dd0*/  IMAD.IADD R23, R221, 0x1, -R6 ;  /* 0x00000001dd177824 */ /* 0x000fe200078e0a06 */
[----:B------:R-:W-:Y:S01]  /*0de0*/  SHF.R.S32.HI R226, RZ, 0x1f, R215 ;  /* 0x0000001fffe27819 */ /* 0x000fe200000114d7 */
[----:B------:R-:W-:-:S07]  /*0df0*/  IMAD R212, R212, 0x8, R223 ;  /* 0x00000008d4d47824 */ /* 0x000fce00078e02df */
.L_x_2428:
        /* <DEDUP_REMOVED lines=21> */
.L_x_2378:
[----:B------:R-:W-:Y:S01]  /*0f50*/  ULDC UR8, c[0x0][0xc54] ;  /* 0x0003150000087ab9 */ /* 0x000fe20000000800 */
[----:B------:R-:W-:Y:S01]  /*0f60*/  UMOV UR4, UR9 ;  /* 0x0000000900047c82 */ /* 0x000fe20008000000 */
[----:B------:R-:W-:-:S11]  /*0f70*/  UISETP.NE.AND UP0, UPT, UR8, 0x1, UPT ;  /* 0x000000010800788c */ /* 0x000fd6000bf05270 */
[----:B------:R-:W-:Y:S02]  /*0f80*/  @UP0 ULDC.64 UR10, c[0x0][0xc58] ;  /* 0x00031600000a0ab9 */ /* 0x000fe40000000a00 */
[----:B------:R-:W-:-:S04]  /*0f90*/  UIMAD.WIDE.U32 UR6, UR9, UR10, URZ ;  /* 0x0000000a090672a5 */ /* 0x000fc8000f8e003f */
[----:B------:R-:W-:-:S04]  /*0fa0*/  @UP0 USHF.R.U32.HI UR4, URZ, UR11, UR7 ;  /* 0x0000000b3f040299 */ /* 0x000fc80008011607 */
[----:B------:R-:W-:-:S12]  /*0fb0*/  UIMAD UR6, UR4, UR8, URZ ;  /* 0x00000008040672a4 */ /* 0x000fd8000f8e023f */
.L_x_2379:
[----:B------:R-:W-:Y:S01]  /*0fc0*/  ULDC.64 UR10, c[0x0][0x418] ;  /* 0x00010600000a7ab9 */ /* 0x000fe20000000a00 */
[----:B------:R-:W-:Y:S01]  /*0fd0*/  ULOP3.LUT UR4, URZ, UR4, URZ, 0x33, !UPT ;  /* 0x000000043f047292 */ /* 0x000fe2000f8e333f */
[----:B------:R-:W-:Y:S01]  /*0fe0*/  PLOP3.LUT P0, PT, PT, PT, PT, 0x80, 0x0 ;  /* 0x000000000000781c */ /* 0x000fe20003f0f070 */
[----:B------:R-:W-:Y:S01]  /*0ff0*/  UISETP.NE.U32.AND UP0, UPT, UR10, URZ, UPT ;  /* 0x0000003f0a00728c */ /* 0x000fe2000bf05070 */
[----:B------:R-:W-:Y:S01]  /*1000*/  CS2R R2, SRZ ;  /* 0x0000000000027805 */ /* 0x000fe2000001ff00 */
[----:B------:R-:W-:Y:S01]  /*1010*/  UIADD3 UR10, UR9, -UR6, URZ ;  /* 0x80000006090a7290 */ /* 0x000fe2000fffe03f */
[----:B------:R-:W-:Y:S01]  /*1020*/  IMAD.MOV.U32 R0, RZ, RZ, RZ ;  /* 0x000000ffff007224 */ /* 0x000fe200078e00ff */
[----:B------:R-:W-:Y:S01]  /*1030*/  ULDC UR7, c[0x0][0x448] ;  /* 0x0001120000077ab9 */ /* 0x000fe20000000800 */
[----:B------:R-:W-:Y:S01]  /*1040*/  ULDC UR6, c[0x0][0xc3c] ;  /* 0x00030f0000067ab9 */ /* 0x000fe20000000800 */
[----:B------:R-:W-:Y:S01]  /*1050*/  UISETP.NE.AND UP2, UPT, UR7, 0x1, UPT ;  /* 0x000000010700788c */ /* 0x000fe2000bf45270 */
[----:B------:R-:W-:Y:S01]  /*1060*/  CS2R R176, SRZ ;  /* 0x0000000000b07805 */ /* 0x000fe2000001ff00 */
[----:B------:R-:W-:Y:S01]  /*1070*/  UIADD3 UR4, UR4, UR6, URZ ;  /* 0x0000000604047290 */ /* 0x000fe2000fffe03f */
[----:B------:R-:W-:Y:S01]  /*1080*/  CS2R R174, SRZ ;  /* 0x0000000000ae7805 */ /* 0x000fe2000001ff00 */
[----:B------:R-:W-:Y:S01]  /*1090*/  UISETP.NE.AND.EX UP0, UPT, UR11, URZ, UPT, UP0 ;  /* 0x0000003f0b00728c */ /* 0x000fe2000bf05300 */
[----:B------:R-:W-:Y:S01]  /*10a0*/  CS2R R148, SRZ ;  /* 0x0000000000947805 */ /* 0x000fe2000001ff00 */
[----:B------:R-:W-:Y:S01]  /*10b0*/  USHF.L.U32 UR14, UR4, 0x7, URZ ;  /* 0x00000007040e7899 */ /* 0x000fe2000800063f */
[----:B------:R-:W-:Y:S01]  /*10c0*/  CS2R R172, SRZ ;  /* 0x0000000000ac7805 */ /* 0x000fe2000001ff00 */
[----:B------:R-:W-:Y:S01]  /*10d0*/  ULDC UR9, c[0x0][0x424] ;  /* 0x0001090000097ab9 */ /* 0x000fe20000000800 */
[----:B------:R-:W-:Y:S01]  /*10e0*/  ULDC UR8, c[0x0][0x288] ;  /* 0x0000a20000087ab9 */ /* 0x000fe20000000800 */
[----:B------:R-:W-:Y:S01]  /*10f0*/  UIADD3 UR4, UR14, 0x7f, URZ ;  /* 0x0000007f0e047890 */ /* 0x000fe2000fffe03f */
[----:B------:R-:W-:Y:S01]  /*1100*/  CS2R R144, SRZ ;  /* 0x0000000000907805 */ /* 0x000fe2000001ff00 */
[----:B------:R-:W-:Y:S01]  /*1110*/  @UP2 ULDC UR6, c[0x0][0x44c] ;  /* 0x0001130000062ab9 */ /* 0x000fe20000000800 */
[----:B------:R-:W-:Y:S01]  /*1120*/  IMAD.U32 R22, RZ, RZ, UR14 ;  /* 0x0000000eff167e24 */ /* 0x000fe2000f8e00ff */
[----:B------:R-:W-:Y:S01]  /*1130*/  UIADD3 UR8, -UR8, 0x50, URZ ;  /* 0x0000005008087890 */ /* 0x000fe2000fffe13f */
[----:B------:R-:W-:Y:S01]  /*1140*/  CS2R R120, SRZ ;  /* 0x0000000000787805 */ /* 0x000fe2000001ff00 */
[----:B------:R-:W-:Y:S01]  /*1150*/  UIMAD.WIDE.U32 UR6, UR4, UR6, URZ ;  /* 0x00000006040672a5 */ /* 0x000fe2000f8e003f */
[----:B------:R-:W-:Y:S01]  /*1160*/  CS2R R140, SRZ ;  /* 0x00000000008c7805 */ /* 0x000fe2000001ff00 */
[----:B------:R-:W-:Y:S01]  /*1170*/  USEL UR14, UR9, 0x1, UP0 ;  /* 0x00000001090e7887 */ /* 0x000fe20008000000 */
[----:B------:R-:W-:Y:S01]  /*1180*/  CS2R R116, SRZ ;  /* 0x0000000000747805 */ /* 0x000fe2000001ff00 */
[----:B------:R-:W-:Y:S01]  /*1190*/  ULDC UR12, c[0x0][0x2f0] ;  /* 0x0000bc00000c7ab9 */ /* 0x000fe20000000800 */
[----:B------:R-:W-:Y:S01]  /*11a0*/  @UP2 ULDC UR9, c[0x0][0x450] ;  /* 0x0001140000092ab9 */ /* 0x000fe20000000800 */
[----:B------:R-:W-:Y:S01]  /*11b0*/  UIMAD UR8, UR14, UR12, UR8 ;  /* 0x0000000c0e0872a4 */ /* 0x000fe2000f8e0208 */
[----:B------:R-:W-:Y:S01]  /*11c0*/  CS2R R112, SRZ ;  /* 0x0000000000707805 */ /* 0x000fe2000001ff00 */
[----:B------:R-:W-:Y:S01]  /*11d0*/  @UP2 USHF.R.U32.HI UR4, URZ, UR9, UR7 ;  /* 0x000000093f042299 */ /* 0x000fe20008011607 */
[----:B------:R-:W-:Y:S01]  /*11e0*/  IMAD.U32 R19, RZ, RZ, UR14 ;  /* 0x0000000eff137e24 */ /* 0x000fe2000f8e00ff */
[----:B------:R-:W-:Y:S01]  /*11f0*/  UIMAD UR6, UR14, UR12, 0x4f ;  /* 0x0000004f0e0674a4 */ /* 0x000fe2000f8e020c */
[----:B------:R-:W-:Y:S01]  /*1200*/  CS2R R136, SRZ ;  /* 0x0000000000887805 */ /* 0x000fe2000001ff00 */
[----:B------:R-:W-:Y:S01]  /*1210*/  UIADD3 UR8, UR8, UR4, URZ ;  /* 0x0000000408087290 */ /* 0x000fe2000fffe03f */
[----:B------:R-:W-:Y:S01]  /*1220*/  CS2R R108, SRZ ;  /* 0x00000000006c7805 */ /* 0x000fe2000001ff00 */
[----:B------:R-:W-:Y:S01]  /*1230*/  UIMAD.WIDE UR6, UR6, 0x66666667, URZ ;  /* 0x66666667060678a5 */ /* 0x000fe2000f8e023f */
[----:B------:R-:W-:Y:S01]  /*1240*/  CS2R R104, SRZ ;  /* 0x0000000000687805 */ /* 0x000fe2000001ff00 */
[----:B------:R-:W-:Y:S01]  /*1250*/  UIMAD.WIDE UR8, UR8, 0x66666667, URZ ;  /* 0x66666667080878a5 */ /* 0x000fe2000f8e023f */
[----:B------:R-:W-:Y:S01]  /*1260*/  CS2R R132, SRZ ;  /* 0x0000000000847805 */ /* 0x000fe2000001ff00 */
[----:B------:R-:W-:Y:S01]  /*1270*/  ULDC UR13, c[0x0][0xc54] ;  /* 0x00031500000d7ab9 */ /* 0x000fe20000000800 */
[----:B------:R-:W-:Y:S01]  /*1280*/  USHF.R.U32.HI UR4, URZ, 0x1f, UR7 ;  /* 0x0000001f3f047899 */ /* 0x000fe20008011607 */
[----:B------:R-:W-:Y:S01]  /*1290*/  CS2R R100, SRZ ;  /* 0x0000000000647805 */ /* 0x000fe2000001ff00 */
[----:B------:R-:W-:Y:S01]  /*12a0*/  UIMAD UR12, UR5, UR13, UR10 ;  /* 0x0000000d050c72a4 */ /* 0x000fe2000f8e020a */
[----:B------:R-:W-:Y:S01]  /*12b0*/  CS2R R96, SRZ ;  /* 0x0000000000607805 */ /* 0x000fe2000001ff00 */
[----:B------:R-:W-:Y:S01]  /*12c0*/  USHF.R.U32.HI UR5, URZ, 0x1f, UR9 ;  /* 0x0000001f3f057899 */ /* 0x000fe20008011609 */
[----:B------:R-:W-:Y:S01]  /*12d0*/  CS2R R128, SRZ ;  /* 0x0000000000807805 */ /* 0x000fe2000001ff00 */
[----:B------:R-:W-:Y:S01]  /*12e0*/  ULDC UR11, c[0x0][0xc48] ;  /* 0x00031200000b7ab9 */ /* 0x000fe20000000800 */
[----:B------:R-:W-:Y:S01]  /*12f0*/  ULEA.HI.SX32 UR7, UR7, UR4, 0x1b ;  /* 0x0000000407077291 */ /* 0x000fe2000f8fda3f */
[----:B------:R-:W-:Y:S01]  /*1300*/  CS2R R92, SRZ ;  /* 0x00000000005c7805 */ /* 0x000fe2000001ff00 */
[----:B------:R-:W-:Y:S01]  /*1310*/  UISETP.NE.AND UP1, UPT, UR11, 0x1, UPT ;  /* 0x000000010b00788c */ /* 0x000fe2000bf25270 */
[----:B------:R-:W-:Y:S01]  /*1320*/  CS2R R88, SRZ ;  /* 0x0000000000587805 */ /* 0x000fe2000001ff00 */
[----:B------:R-:W-:Y:S01]  /*1330*/  ULEA.HI.SX32 UR9, UR9, UR5, 0x1b ;  /* 0x0000000509097291 */ /* 0x000fe2000f8fda3f */
[----:B------:R-:W-:Y:S01]  /*1340*/  CS2R R124, SRZ ;  /* 0x00000000007c7805 */ /* 0x000fe2000001ff00 */
[----:B------:R-:W-:Y:S01]  /*1350*/  UMOV UR14, UR12 ;  /* 0x0000000c000e7c82 */ /* 0x000fe20008000000 */
[----:B------:R-:W-:Y:S01]  /*1360*/  CS2R R84, SRZ ;  /* 0x0000000000547805 */ /* 0x000fe2000001ff00 */
[----:B------:R-:W-:Y:S01]  /*1370*/  UISETP.LT.AND UP0, UPT, UR7, UR9, UPT ;  /* 0x000000090700728c */ /* 0x000fe2000bf01270 */
[----:B------:R-:W-:Y:S01]  /*1380*/  CS2R R80, SRZ ;  /* 0x0000000000507805 */ /* 0x000fe2000001ff00 */
[----:B------:R-:W-:Y:S01]  /*1390*/  IMAD.MOV.U32 R198, RZ, RZ, RZ ;  /* 0x000000ffffc67224 */ /* 0x000fe200078e00ff */
[----:B------:R-:W-:Y:S01]  /*13a0*/  CS2R R76, SRZ ;  /* 0x00000000004c7805 */ /* 0x000fe2000001ff00 */
[----:B------:R-:W-:Y:S01]  /*13b0*/  USEL UR61, UR7, UR9, UP0 ;  /* 0x00000009073d7287 */ /* 0x000fe20008000000 */
[----:B------:R-:W-:Y:S01]  /*13c0*/  CS2R R72, SRZ ;  /* 0x0000000000487805 */ /* 0x000fe2000001ff00 */
[----:B------:R-:W-:Y:S01]  /*13d0*/  @UP1 ULDC UR10, c[0x0][0xc4c] ;  /* 0x00031300000a1ab9 */ /* 0x000fe20000000800 */
[----:B------:R-:W-:Y:S01]  /*13e0*/  @UP1 ULDC UR6, c[0x0][0xc50] ;  /* 0x0003140000061ab9 */ /* 0x000fe20000000800 */
[----:B------:R-:W-:Y:S01]  /*13f0*/  UIMAD.WIDE.U32 UR4, UR12, UR10, URZ ;  /* 0x0000000a0c0472a5 */ /* 0x000fe2000f8e003f */
[----:B------:R-:W-:Y:S01]  /*1400*/  CS2R R196, SRZ ;  /* 0x0000000000c47805 */ /* 0x000fe2000001ff00 */
[----:B------:R-:W-:Y:S01]  /*1410*/  UISETP.GE.AND UP0, UPT, UR61, 0x1, UPT ;  /* 0x000000013d00788c */ /* 0x000fe2000bf06270 */
[----:B------:R-:W-:Y:S01]  /*1420*/  CS2R R68, SRZ ;  /* 0x0000000000447805 */ /* 0x000fe2000001ff00 */
[----:B------:R-:W-:Y:S01]  /*1430*/  @UP1 USHF.R.U32.HI UR14, URZ, UR6, UR5 ;  /* 0x000000063f0e1299 */ /* 0x000fe20008011605 */
[----:B------:R-:W-:-:S02]  /*1440*/  CS2R R64, SRZ ;  /* 0x0000000000407805 */ /* 0x000fc4000001ff00 */
[----:B------:R-:W-:Y:S02]  /*1450*/  CS2R R60, SRZ ;  /* 0x00000000003c7805 */ /* 0x000fe4000001ff00 */
[----:B------:R-:W-:Y:S02]  /*1460*/  CS2R R56, SRZ ;  /* 0x0000000000387805 */ /* 0x000fe4000001ff00 */
[----:B------:R-:W-:Y:S01]  /*1470*/  PLOP3.LUT P1, PT, PT, PT, UP0, 0x80, 0x0 ;  /* 0x000000000000781c */ /* 0x000fe20003f2f008 */
[----:B------:R-:W-:Y:S02]  /*1480*/  UIADD3 UR4, -UR14, URZ, URZ ;  /* 0x0000003f0e047290 */ /* 0x000fe4000fffe13f */
[----:B------:R-:W-:Y:S01]  /*1490*/  IMAD.U32 R218, RZ, RZ, UR14 ;  /* 0x0000000effda7e24 */ /* 0x000fe2000f8e00ff */
[----:B------:R-:W-:Y:S02]  /*14a0*/  CS2R R194, SRZ ;  /* 0x0000000000c27805 */ /* 0x000fe4000001ff00 */
[----:B------:R-:W-:Y:S01]  /*14b0*/  CS2R R52, SRZ ;  /* 0x0000000000347805 */ /* 0x000fe2000001ff00 */
[----:B------:R-:W-:Y:S01]  /*14c0*/  UIMAD UR4, UR11, UR4, UR12 ;  /* 0x000000040b0472a4 */ /* 0x000fe2000f8e020c */
        /* <DEDUP_REMOVED lines=30> */
[----:B------:R-:W-:Y:S01]  /*16b0*/  CS2R R26, SRZ ;  /* 0x00000000001a7805 */ /* 0x000fe2000001ff00 */
[----:B------:R-:W-:Y:S01]  /*16c0*/  IMAD.MOV.U32 R30, RZ, RZ, RZ ;  /* 0x000000ffff1e7224 */ /* 0x000fe200078e00ff */
        /* <DEDUP_REMOVED lines=9> */
[----:B------:R-:W-:Y:S02]  /*1760*/  UIADD3 UR6, UR8, 0x14400, URZ ;  /* 0x0001440008067890 */ /* 0x000fe4000fffe03f */
[----:B------:R-:W-:Y:S02]  /*1770*/  IMAD.U32 R17, RZ, RZ, UR8 ;  /* 0x00000008ff117e24 */ /* 0x000fe4000f8e00ff */
        /* <DEDUP_REMOVED lines=25> */
.L_x_2381:
[----:B------:R-:W-:Y:S02]  /*1910*/  R2UR UR7, R220 ;  /* 0x00000000dc0772ca */ /* 0x000fe400000e0000 */
[----:B------:R-:W-:Y:S02]  /*1920*/  R2UR UR6, R17 ;  /* 0x00000000110672ca */ /* 0x000fe400000e0000 */
[----:B------:R-:W-:-:S09]  /*1930*/  R2UR UR5, R225 ;  /* 0x00000000e10572ca */ /* 0x000fd200000e0000 */
[----:B------:R-:W-:-:S04]  /*1940*/  ULEA.HI UR4, UR7, UR7, URZ, 0x1 ;  /* 0x0000000707047291 */ /* 0x000fc8000f8f083f */
[----:B------:R-:W-:Y:S01]  /*1950*/  ULOP3.LUT UR4, UR4, 0xfffffffe, URZ, 0xc0, !UPT ;  /* 0xfffffffe04047892 */ /* 0x000fe2000f8ec03f */
[----:B------:R-:W-:-:S03]  /*1960*/  IMAD.U32 R2, RZ, RZ, UR5 ;  /* 0x00000005ff027e24 */ /* 0x000fc6000f8e00ff */
[----:B------:R-:W-:Y:S02]  /*1970*/  UIADD3 UR4, UR7, -UR4, URZ ;  /* 0x8000000407047290 */ /* 0x000fe4000fffe03f */
[----:B------:R-:W-:-:S04]  /*1980*/  ISETP.NE.AND P0, PT, R2, 0x3, PT ;  /* 0x000000030200780c */ /* 0x000fc80003f05270 */
[----:B------:R-:W-:-:S05]  /*1990*/  IMAD.U32 R0, RZ, RZ, UR4 ;  /* 0x00000004ff007e24 */ /* 0x000fca000f8e00ff */
[----:B------:R-:W-:-:S04]  /*19a0*/  SHF.L.U32 R0, R0, 0x1f, RZ ;  /* 0x0000001f00007819 */ /* 0x000fc800000006ff */
[----:B------:R-:W0:Y:S02]  /*19b0*/  SYNCS.PHASECHK.TRANS64.TRYWAIT P1, [UR6+0x38800], R0 ;  /* 0x03880000ff0075a7 */ /* 0x000e240008020146 */
[----:B0-----:R-:W-:Y:S05]  /*19c0*/  @!P1 BRA `(.L_x_2382) ;  /* 0x0000015800909947 */ /* 0x001fea0003800000 */
.L_x_2543:
[----:B------:R-:W-:Y:S05]  /*19d0*/  @!P0 BRA `(.L_x_2383) ;  /* 0x0000000000048947 */ /* 0x000fea0003800000 */
[----:B------:R-:W-:Y:S01]  /*19e0*/  BPT.TRAP 0x1 ;  /* 0x000000040000795c */ /* 0x000fe20000300000 */
.L_x_2383:
[----:B------:R-:W-:Y:S01]  /*19f0*/  R2UR UR5, R16 ;  /* 0x00000000100572ca */ /* 0x000fe200000e0000 */
[----:B0-----:R-:W-:Y:S01]  /*1a00*/  IMAD.U32 R0, RZ, RZ, UR60 ;  /* 0x0000003cff007e24 */ /* 0x001fe2000f8e00ff */
[----:B------:R-:W-:-:S11]  /*1a10*/  R2UR UR4, R17 ;  /* 0x00000000110472ca */ /* 0x000fd600000e0000 */
[----:B------:R-:W-:Y:S02]  /*1a20*/  IMAD.U32 R3, RZ, RZ, UR5 ;  /* 0x00000005ff037e24 */ /* 0x000fe4000f8e00ff */
[----:B------:R-:W-:-:S03]  /*1a30*/  LEA R0, R0, UR4, 0x3 ;  /* 0x0000000400007c11 */ /* 0x000fc6000f8e18ff */
[----:B------:R-:W-:-:S04]  /*1a40*/  SHF.L.U32 R3, R3, 0x1f, RZ ;  /* 0x0000001f03037819 */ /* 0x000fc800000006ff */
[----:B------:R0:W1:Y:S01]  /*1a50*/  SYNCS.PHASECHK.TRANS64.TRYWAIT P2, [R0+URZ+0x38830], R3 ;  /* 0x03883003000075a7 */ /* 0x000062000804017f */
[----:B------:R-:W-:Y:S05]  /*1a60*/  @!P0 BRA `(.L_x_2384) ;  /* 0x0000000000048947 */ /* 0x000fea0003800000 */
[----:B------:R-:W-:Y:S01]  /*1a70*/  BPT.TRAP 0x1 ;  /* 0x000000040000795c */ /* 0x000fe20000300000 */
.L_x_2384:
[----:B------:R-:W2:Y:S02]  /*1a80*/  S2R R2, SR_TID.X ;  /* 0x0000000000027919 */ /* 0x000ea40000002100 */
[----:B--2---:R-:W-:Y:S01]  /*1a90*/  LOP3.LUT P1, RZ, R2, 0x7f, RZ, 0xc0, !PT ;  /* 0x0000007f02ff7812 */ /* 0x004fe2000782c0ff */
[----:B-1----:R-:W-:-:S12]  /*1aa0*/  @P2 BRA `(.L_x_2385) ;  /* 0x0000000000082947 */ /* 0x002fd80003800000 */
[----:B------:R-:W1:Y:S02]  /*1ab0*/  SYNCS.PHASECHK.TRANS64.TRYWAIT P2, [R0+URZ+0x38830], R3 ;  /* 0x03883003000075a7 */ /* 0x000e64000804017f */
[----:B-1----:R-:W-:Y:S05]  /*1ac0*/  @!P2 BRA `(.L_x_2386) ;  /* 0x00000158006ca947 */ /* 0x002fea0003800000 */
.L_x_2385:
[----:B------:R-:W-:Y:S05]  /*1ad0*/  WARPSYNC.ALL ;  /* 0x0000000000007948 */ /* 0x000fea0003800000 */
[----:B------:R-:W-:Y:S01]  /*1ae0*/  R2UR UR4, R17 ;  /* 0x00000000110472ca */ /* 0x000fe200000e0000 */
[----:B------:R-:W-:Y:S01]  /*1af0*/  ULOP3.LUT UR5, UR36, 0x10000, URZ, 0xfc, !UPT ;  /* 0x0001000024057892 */ /* 0x000fe2000f8efc3f */
[----:B------:R-:W-:Y:S01]  /*1b00*/  WARPGROUP.ARRIVE ;  /* 0x00000000000079c5 */ /* 0x000fe20000000000 */
[----:B------:R-:W-:Y:S01]  /*1b10*/  UMOV UR9, 0x40000040 ;  /* 0x4000004000097882 */ /* 0x000fe20000000000 */
[----:B------:R-:W-:Y:S01]  /*1b20*/  UMOV UR11, 0x40000040 ;  /* 0x40000040000b7882 */ /* 0x000fe20000000000 */
[----:B------:R-:W-:Y:S01]  /*1b30*/  UMOV UR21, UR9 ;  /* 0x0000000900157c82 */ /* 0x000fe20008000000 */
[----:B------:R-:W-:Y:S01]  /*1b40*/  IMAD.U32 R7, RZ, RZ, UR9 ;  /* 0x00000009ff077e24 */ /* 0x000fe2000f8e00ff */
[----:B------:R-:W-:Y:S01]  /*1b50*/  UMOV UR13, UR21 ;  /* 0x00000015000d7c82 */ /* 0x000fe20008000000 */
[----:B------:R-:W-:Y:S01]  /*1b60*/  UMOV UR8, UR5 ;  /* 0x0000000500087c82 */ /* 0x000fe20008000000 */
[----:B------:R-:W-:Y:S01]  /*1b70*/  UMOV UR15, 0x40000040 ;  /* 0x40000040000f7882 */ /* 0x000fe20000000000 */
[----:B------:R-:W-:Y:S01]  /*1b80*/  UMOV UR20, UR8 ;  /* 0x0000000800147c82 */ /* 0x000fe20008000000 */
[----:B------:R-:W-:Y:S01]  /*1b90*/  IMAD.U32 R6, RZ, RZ, UR8 ;  /* 0x00000008ff067e24 */ /* 0x000fe2000f8e00ff */
[----:B------:R-:W-:Y:S01]  /*1ba0*/  UMOV UR12, UR20 ;  /* 0x00000014000c7c82 */ /* 0x000fe20008000000 */
[----:B------:R-:W-:Y:S01]  /*1bb0*/  UIADD3 UR4, UR4, 0x24400, URZ ;  /* 0x0002440004047890 */ /* 0x000fe2000fffe03f */
[----:B01----:R-:W-:Y:S01]  /*1bc0*/  @!P1 VIADD R0, R0, 0x38840 ;  /* 0x0003884000009836 */ /* 0x003fe20000000000 */
[----:B------:R-:W-:Y:S01]  /*1bd0*/  UMOV UR16, UR20 ;  /* 0x0000001400107c82 */ /* 0x000fe20008000000 */
[----:B------:R-:W-:Y:S01]  /*1be0*/  UMOV UR17, UR21 ;  /* 0x0000001500117c82 */ /* 0x000fe20008000000 */
[----:B------:R-:W-:Y:S01]  /*1bf0*/  USHF.R.U32.HI UR4, URZ, 0x4, UR4 ;  /* 0x000000043f047899 */ /* 0x000fe20008011604 */
[----:B------:R-:W-:Y:S01]  /*1c00*/  CS2R R150, SRZ ;  /* 0x0000000000967805 */ /* 0x000fe2000001ff00 */
[----:B------:R-:W-:Y:S01]  /*1c10*/  UMOV UR19, 0x40000040 ;  /* 0x4000004000137882 */ /* 0x000fe20000000000 */
[----:B------:R-:W-:Y:S01]  /*1c20*/  UMOV UR23, 0x40000040 ;  /* 0x4000004000177882 */ /* 0x000fe20000000000 */
[----:B------:R-:W-:Y:S01]  /*1c30*/  ULOP3.LUT UR4, UR4, 0x3fff, URZ, 0xc0, !UPT ;  /* 0x00003fff04047892 */ /* 0x000fe2000f8ec03f */
[----:B------:R-:W-:Y:S01]  /*1c40*/  @!P1 PRMT R0, RZ, 0x654, R0 ;  /* 0x00000654ff009816 */ /* 0x000fe20000000000 */
[----:B------:R-:W-:Y:S01]  /*1c50*/  UMOV UR27, 0x40000040 ;  /* 0x40000040001b7882 */ /* 0x000fe20000000000 */
[----:B------:R-:W-:Y:S01]  /*1c60*/  UMOV UR31, 0x40000040 ;  /* 0x40000040001f7882 */ /* 0x000fe20000000000 */
[----:B------:R-:W-:Y:S01]  /*1c70*/  ULOP3.LUT UR6, UR4, 0x10000, URZ, 0xfc, !UPT ;  /* 0x0001000004067892 */ /* 0x000fe2000f8efc3f */
[----:B------:R-:W-:Y:S01]  /*1c80*/  CS2R R148, SRZ ;  /* 0x0000000000947805 */ /* 0x000fe2000001ff00 */
[----:B------:R-:W-:Y:S01]  /*1c90*/  UMOV UR35, 0x40000040 ;  /* 0x4000004000237882 */ /* 0x000fe20000000000 */
[----:B------:R-:W-:Y:S01]  /*1ca0*/  UMOV UR39, 0x40000040 ;  /* 0x4000004000277882 */ /* 0x000fe20000000000 */
[----:B------:R-:W-:Y:S01]  /*1cb0*/  UIMAD UR4, UR60, 0xa00, UR6 ;  /* 0x00000a003c0478a4 */ /* 0x000fe2000f8e0206 */
[----:B------:R-:W-:Y:S01]  /*1cc0*/  CS2R R146, SRZ ;  /* 0x0000000000927805 */ /* 0x000fe2000001ff00 */
[----:B------:R-:W-:Y:S01]  /*1cd0*/  IMAD.U32 R15, RZ, RZ, UR6 ;  /* 0x00000006ff0f7e24 */ /* 0x000fe2000f8e00ff */
[----:B------:R-:W-:Y:S01]  /*1ce0*/  UIADD3 UR6, UR5, 0x2, URZ ;  /* 0x0000000205067890 */ /* 0x000fe2000fffe03f */
[----:B------:R-:W-:Y:S01]  /*1cf0*/  CS2R R144, SRZ ;  /* 0x0000000000907805 */ /* 0x000fe2000001ff00 */
[----:B------:R-:W-:Y:S01]  /*1d00*/  UIADD3 UR14, UR4, 0x100, URZ ;  /* 0x00000100040e7890 */ /* 0x000fe2000fffe03f */
[----:B------:R-:W-:Y:S01]  /*1d10*/  CS2R R142, SRZ ;  /* 0x00000000008e7805 */ /* 0x000fe2000001ff00 */
[----:B------:R-:W-:Y:S01]  /*1d20*/  UMOV UR10, UR4 ;  /* 0x00000004000a7c82 */ /* 0x000fe20008000000 */
[----:B------:R-:W-:Y:S01]  /*1d30*/  UIADD3 UR18, UR4, 0x180, URZ ;  /* 0x0000018004127890 */ /* 0x000fe2000fffe03f */
[----:B------:R-:W-:Y:S01]  /*1d40*/  HGMMA.64x16x16.F32 R56, gdesc[UR8], RZ, !UPT, gsb0 ;  /* 0x00200000083879f0 */ /* 0x000fe2000c0008ff */
[----:B------:R-:W-:Y:S01]  /*1d50*/  UIADD3 UR10, UR4, 0x80, URZ ;  /* 0x00000080040a7890 */ /* 0x000fe2000fffe03f */
[----:B------:R-:W-:Y:S01]  /*1d60*/  CS2R R140, SRZ ;  /* 0x00000000008c7805 */ /* 0x000fe2000001ff00 */
[----:B------:R-:W-:Y:S01]  /*1d70*/  UMOV UR8, UR20 ;  /* 0x0000001400087c82 */ /* 0x000fe20008000000 */
[----:B------:R-:W-:Y:S01]  /*1d80*/  UMOV UR9, UR21 ;  /* 0x0000001500097c82 */ /* 0x000fe20008000000 */
[----:B------:R-:W-:Y:S01]  /*1d90*/  UMOV UR11, 0x40000040 ;  /* 0x40000040000b7882 */ /* 0x000fe20000000000 */
[----:B------:R-:W-:Y:S01]  /*1da0*/  UIADD3 UR7, UR4, 0x2, URZ ;  /* 0x0000000204077890 */ /* 0x000fe2000fffe03f */
[----:B------:R-:W-:Y:S01]  /*1db0*/  CS2R R138, SRZ ;  /* 0x00000000008a7805 */ /* 0x000fe2000001ff00 */
        /* <DEDUP_REMOVED lines=12> */
[----:B------:R-:W-:Y:S01]  /*1e80*/  UMOV UR43, 0x40000040 ;  /* 0x40000040002b7882 */ /* 0x000fe20000000000 */
        /* <DEDUP_REMOVED lines=31> */
[----:B------:R-:W-:-:S02]  /*2080*/  WARPGROUP.DEPBAR.LE gsb0, 0x0 ;  /* 0x00008000000079c5 */ /* 0x000fc40000010000 */
[----:B------:R-:W-:Y:S01]  /*2090*/  WARPGROUP.ARRIVE ;  /* 0x00000000000079c5 */ /* 0x000fe20000000000 */
[----:B------:R-:W-:Y:S02]  /*20a0*/  CS2R R78, SRZ ;  /* 0x00000000004e7805 */ /* 0x000fe4000001ff00 */
[----:B------:R-:W-:Y:S02]  /*20b0*/  CS2R R76, SRZ ;  /* 0x00000000004c7805 */ /* 0x000fe4000001ff00 */
[----:B------:R-:W-:Y:S02]  /*20c0*/  CS2R R74, SRZ ;  /* 0x00000000004a7805 */ /* 0x000fe4000001ff00 */
[----:B------:R-:W-:Y:S02]  /*20d0*/  CS2R R72, SRZ ;  /* 0x0000000000487805 */ /* 0x000fe4000001ff00 */
[----:B------:R-:W-:Y:S01]  /*20e0*/  CS2R R70, SRZ ;  /* 0x0000000000467805 */ /* 0x000fe2000001ff00 */
[----:B------:R-:W-:Y:S01]  /*20f0*/  HGMMA.64x16x16.F32 R48, gdesc[UR8], RZ, !UPT, gsb0 ;  /* 0x00200000083079f0 */ /* 0x000fe2000c0008ff */
[----:B------:R-:W-:Y:S01]  /*2100*/  UIADD3 UR10, UR4, 0x200, URZ ;  /* 0x00000200040a7890 */ /* 0x000fe2000fffe03f */
[----:B------:R-:W-:Y:S01]  /*2110*/  UMOV UR8, UR20 ;  /* 0x0000001400087c82 */ /* 0x000fe20008000000 */
[----:B------:R-:W-:Y:S01]  /*2120*/  UMOV UR9, UR21 ;  /* 0x0000001500097c82 */ /* 0x000fe20008000000 */
[----:B------:R-:W-:Y:S01]  /*2130*/  UMOV UR11, 0x40000040 ;  /* 0x40000040000b7882 */ /* 0x000fe20000000000 */
[----:B------:R-:W-:-:S02]  /*2140*/  WARPGROUP.DEPBAR.LE gsb0, 0x0 ;  /* 0x00008000000079c5 */ /* 0x000fc40000010000 */
[----:B------:R-:W-:-:S06]  /*2150*/  WARPGROUP.ARRIVE ;  /* 0x00000000000079c5 */ /* 0x000fcc0000000000 */
        /* <DEDUP_REMOVED lines=136> */
[----:B------:R-:W-:Y:S02]  /*29e0*/  ULDC UR11, c[0x0][0x2f0] ;  /* 0x0000bc00000b7ab9 */ /* 0x000fe40000000800 */
[----:B------:R-:W-:Y:S01]  /*29f0*/  IMAD.U32 R20, RZ, RZ, UR11 ;  /* 0x0000000bff147e24 */ /* 0x000fe2000f8e00ff */
        /* <DEDUP_REMOVED lines=61> */
[----:B------:R-:W-:Y:S02]  /*2dd0*/  R2UR UR19, R22 ;  /* 0x00000000161372ca */ /* 0x000fe400000e0000 */
[----:B------:R-:W-:Y:S01]  /*2de0*/  R2UR UR18, R19 ;  /* 0x00000000131272ca */ /* 0x000fe200000e0000 */
        /* <DEDUP_REMOVED lines=259> */
[----:B------:R-:W-:-:S06]  /*3e20*/  UIADD3 UR15, UR61, -0x2, URZ ;  /* 0xfffffffe3d0f7890 */ /* 0x000fcc000fffe03f */
[----:B------:R-:W-:Y:S01]  /*3e30*/  IMAD.U32 R232, RZ, RZ, UR15 ;  /* 0x0000000fffe87e24 */ /* 0x000fe2000f8e00ff */
        /* <DEDUP_REMOVED lines=10> */
[----:B------:R-:W-:Y:S01]  /*3ee0*/  ULDC UR5, c[0x0][0x448] ;  /* 0x0001120000057ab9 */ /* 0x000fe20000000800 */
[----:B------:R-:W-:Y:S01]  /*3ef0*/  IMAD.U32 R9, RZ, RZ, UR57 ;  /* 0x00000039ff097e24 */ /* 0x000fe2000f8e00ff */
[----:B------:R-:W-:-:S06]  /*3f00*/  UISETP.NE.AND UP0, UPT, UR5, 0x1, UPT ;  /* 0x000000010500788c */ /* 0x000fcc000bf05270 */
[----:B------:R-:W-:-:S05]  /*3f10*/  PLOP3.LUT P2, PT, PT, PT, UP0, 0x80, 0x0 ;  /* 0x000000000000781c */ /* 0x000fca0003f4f008 */
[----:B------:R-:W-:-:S08]  /*3f20*/  @UP0 ULDC UR5, c[0x0][0x44c] ;  /* 0x0001130000050ab9 */ /* 0x000fd00000000800 */
[----:B------:R-:W-:Y:S01]  /*3f30*/  @P2 IMAD.HI.U32 R3, R2, UR5, RZ ;  /* 0x0000000502032c27 */ /* 0x000fe2000f8e00ff */
[----:B------:R-:W-:-:S04]  /*3f40*/  @UP0 ULDC UR5, c[0x0][0x450] ;  /* 0x0001140000050ab9 */ /* 0x000fc80000000800 */
[----:B------:R-:W-:Y:S01]  /*3f50*/  @P2 SHF.R.U32.HI R2, RZ, UR5, R3 ;  /* 0x00000005ff022c19 */ /* 0x000fe20008011603 */
[----:B------:R-:W-:-:S04]  /*3f60*/  UIMAD UR5, UR61, -0x50, URZ ;  /* 0xffffffb03d0578a4 */ /* 0x000fc8000f8e023f */
[----:B------:R-:W0:Y:S01]  /*3f70*/  SHFL.IDX PT, R5, R2, 0x1, 0x1c1f ;  /* 0x003c1f0002057f89 */ /* 0x000e2200000e0000 */
[----:B------:R-:W-:Y:S02]  /*3f80*/  UIADD3 UR7, UR5, 0x51, URZ ;  /* 0x0000005105077890 */ /* 0x000fe4000fffe03f */
[----:B------:R-:W-:Y:S01]  /*3f90*/  UIMAD UR5, UR18, UR11, UR5 ;  /* 0x0000000b120572a4 */ /* 0x000fe2000f8e0205 */
[----:B------:R-:W1:Y:S03]  /*3fa0*/  SHFL.IDX PT, R2, R2, RZ, 0x1c1f ;  /* 0x001c1fff02027589 */ /* 0x000e6600000e0000 */
[----:B------:R-:W-:Y:S01]  /*3fb0*/  IMAD.U32 R4, RZ, RZ, UR7 ;  /* 0x00000007ff047e24 */ /* 0x000fe2000f8e00ff */
[----:B------:R-:W-:Y:S01]  /*3fc0*/  UIADD3 UR14, UR5, 0x50, URZ ;  /* 0x00000050050e7890 */ /* 0x000fe2000fffe03f */
[----:B------:R-:W-:Y:S02]  /*3fd0*/  UMOV UR7, 0x40000040 ;  /* 0x4000004000077882 */ /* 0x000fe40000000000 */
[----:B------:R-:W-:Y:S01]  /*3fe0*/  IMAD R3, R23, -0x2, R4 ;  /* 0xfffffffe17037824 */ /* 0x000fe200078e0204 */
[----:B------:R-:W-:Y:S01]  /*3ff0*/  UMOV UR5, UR23 ;  /* 0x0000001700057c82 */ /* 0x000fe20008000000 */
[----:B------:R-:W-:-:S02]  /*4000*/  WARPGROUP.DEPBAR.LE gsb0, 0x0 ;  /* 0x00008000000079c5 */ /* 0x000fc40000010000 */
[----:B------:R-:W-:Y:S01]  /*4010*/  WARPGROUP.ARRIVE ;  /* 0x00000000000079c5 */ /* 0x000fe20000000000 */
[----:B------:R-:W-:Y:S01]  /*4020*/  IMAD.U32 R14, RZ, RZ, UR14 ;  /* 0x0000000eff0e7e24 */ /* 0x000fe2000f8e00ff */
[----:B------:R-:W-:Y:S01]  /*4030*/  ULDC UR14, c[0x0][0x288] ;  /* 0x0000a200000e7ab9 */ /* 0x000fe20000000800 */
[----:B------:R-:W-:Y:S01]  /*4040*/  IMAD R4, R20, UR18, R3 ;  /* 0x0000001214047c24 */ /* 0x000fe2000f8e0203 */
[----:B------:R-:W-:Y:S01]  /*4050*/  UIMAD UR11, UR18, UR11, -UR14 ;  /* 0x0000000b120b72a4 */ /* 0x000fe2000f8e0a0e */
[----:B------:R-:W-:Y:S01]  /*4060*/  IMAD R3, R23, -0x2, R14 ;  /* 0xfffffffe17037824 */ /* 0x000fe200078e020e */
[----:B------:R-:W-:Y:S01]  /*4070*/  HGMMA.64x16x16.F32 R32, gdesc[UR52], R32, gsb0 ;  /* 0x00200000342079f0 */ /* 0x000fe20008000820 */
[----:B------:R-:W-:Y:S01]  /*4080*/  UMOV UR54, UR6 ;  /* 0x0000000600367c82 */ /* 0x000fe20008000000 */
[----:B------:R-:W-:Y:S01]  /*4090*/  UMOV UR55, 0x40000040 ;  /* 0x4000004000377882 */ /* 0x000fe20000000000 */
[----:B------:R-:W-:Y:S01]  /*40a0*/  UIADD3 UR6, UR4, 0x986, URZ ;  /* 0x0000098604067890 */ /* 0x000fe2000fffe03f */
[----:B0-----:R-:W-:Y:S01]  /*40b0*/  IADD3 R14, R5, -UR14, R4 ;  /* 0x8000000e050e7c10 */ /* 0x001fe2000fffe004 */
[----:B------:R-:W-:-:S03]  /*40c0*/  VIADD R4, R4, -UR14 ;  /* 0x8000000e04047c36 */ /* 0x000fc60008000000 */
[----:B------:R-:W-:Y:S02]  /*40d0*/  VIMNMX R14, R3, R14, PT ;  /* 0x0000000e030e7248 */ /* 0x000fe40003fe0100 */
[----:B-1----:R-:W-:Y:S02]  /*40e0*/  VIADDMNMX R2, R2, R4, R3, PT ;  /* 0x0000000402027246 */ /* 0x002fe40003800103 */
[C---:B------:R-:W-:Y:S02]  /*40f0*/  ISETP.GT.AND P3, PT, R14.reuse, RZ, PT ;  /* 0x000000ff0e00720c */ /* 0x040fe40003f64270 */
[C---:B------:R-:W-:Y:S02]  /*4100*/  ISETP.GT.AND P4, PT, R14.reuse, 0x1, PT ;  /* 0x000000010e00780c */ /* 0x040fe40003f84270 */
[----:B------:R-:W-:Y:S02]  /*4110*/  ISETP.GT.AND P5, PT, R14, 0x8, PT ;  /* 0x000000080e00780c */ /* 0x000fe40003fa4270 */
[----:B------:R-:W-:Y:S01]  /*4120*/  ISETP.GT.AND P6, PT, R2, 0x11, PT ;  /* 0x000000110200780c */ /* 0x000fe20003fc4270 */
[----:B------:R-:W-:-:S02]  /*4130*/  WARPGROUP.DEPBAR.LE gsb0, 0x0 ;  /* 0x00008000000079c5 */ /* 0x000fc40000010000 */
        /* <DEDUP_REMOVED lines=26> */
[----:B------:R-:W-:Y:S08]  /*42e0*/  MUFU.TANH R62, R62 ;  /* 0x0000003e003e7308 */ /* 0x000ff00000002400 */
[----:B------:R-:W-:Y:S08]  /*42f0*/  MUFU.TANH R63, R63 ;  /* 0x0000003f003f7308 */ /* 0x000ff00000002400 */
[----:B------:R-:W-:Y:S08]  /*4300*/  MUFU.TANH R21, R56 ;  /* 0x0000003800157308 */ /* 0x000ff00000002400 */
[----:B------:R-:W-:Y:S08]  /*4310*/  MUFU.TANH R67, R57 ;  /* 0x0000003900437308 */ /* 0x000ff00000002400 */
[----:B------:R-:W-:Y:S01]  /*4320*/  MUFU.TANH R68, R60 ;  /* 0x0000003c00447308 */ /* 0x000fe20000002400 */
[----:B------:R-:W-:-:S02]  /*4330*/  WARPGROUP.DEPBAR.LE gsb0, 0x0 ;  /* 0x00008000000079c5 */ /* 0x000fc40000010000 */
[----:B------:R-:W-:Y:S01]  /*4340*/  WARPGROUP.ARRIVE ;  /* 0x00000000000079c5 */ /* 0x000fe20000000000 */
[----:B------:R-:W-:Y:S01]  /*4350*/  FMUL.FTZ R50, R50, UR10 ;  /* 0x0000000a32327c20 */ /* 0x000fe20008410000 */
[----:B------:R-:W-:Y:S01]  /*4360*/  FMUL.FTZ R51, R51, UR10 ;  /* 0x0000000a33337c20 */ /* 0x000fe20008410000 */
[----:B------:R-:W-:Y:S01]  /*4370*/  FMUL.FTZ R54, R54, UR10 ;  /* 0x0000000a36367c20 */ /* 0x000fe20008410000 */
[----:B------:R-:W-:Y:S01]  /*4380*/  FMUL.FTZ R55, R55, UR10 ;  /* 0x0000000a37377c20 */ /* 0x000fe20008410000 */
[----:B------:R-:W-:Y:S01]  /*4390*/  MUFU.TANH R69, R61 ;  /* 0x0000003d00457308 */ /* 0x000fe20000002400 */
[----:B------:R-:W-:Y:S01]  /*43a0*/  HGMMA.64x16x16.F32 R40, gdesc[UR56], R40, gsb0 ;  /* 0x00200000382879f0 */ /* 0x000fe20008000828 */
[----:B------:R-:W-:Y:S01]  /*43b0*/  UIADD3 UR58, UR4, 0x906, URZ ;  /* 0x00000906043a7890 */ /* 0x000fe2000fffe03f */
[----:B------:R-:W-:Y:S01]  /*43c0*/  FMUL.FTZ R48, R48, UR10 ;  /* 0x0000000a30307c20 */ /* 0x000fe20008410000 */
[----:B------:R-:W-:Y:S01]  /*43d0*/  UMOV UR56, UR22 ;  /* 0x0000001600387c82 */ /* 0x000fe20008000000 */
[----:B------:R-:W-:Y:S01]  /*43e0*/  UMOV UR57, UR23 ;  /* 0x0000001700397c82 */ /* 0x000fe20008000000 */
[----:B------:R-:W-:Y:S01]  /*43f0*/  UMOV UR59, 0x40000040 ;  /* 0x40000040003b7882 */ /* 0x000fe20000000000 */
[----:B------:R-:W-:Y:S01]  /*4400*/  UMOV UR4, UR22 ;  /* 0x0000001600047c82 */ /* 0x000fe20008000000 */
[----:B------:R-:W2:Y:S01]  /*4410*/  MUFU.TANH R50, R50 ;  /* 0x0000003200327308 */ /* 0x000ea20000002400 */
[----:B------:R-:W-:Y:S01]  /*4420*/  FMUL.FTZ R49, R49, UR10 ;  /* 0x0000000a31317c20 */ /* 0x000fe20008410000 */
[----:B------:R-:W-:Y:S01]  /*4430*/  FMUL.FTZ R52, R52, UR10 ;  /* 0x0000000a34347c20 */ /* 0x000fe20008410000 */
[----:B------:R-:W-:-:S05]  /*4440*/  FMUL.FTZ R53, R53, UR10 ;  /* 0x0000000a35357c20 */ /* 0x000fca0008410000 */
[----:B------:R-:W-:Y:S08]  /*4450*/  MUFU.TANH R51, R51 ;  /* 0x0000003300337308 */ /* 0x000ff00000002400 */
[----:B------:R-:W3:Y:S08]  /*4460*/  MUFU.TANH R54, R54 ;  /* 0x0000003600367308 */ /* 0x000ef00000002400 */
[----:B------:R-:W4:Y:S08]  /*4470*/  MUFU.TANH R55, R55 ;  /* 0x0000003700377308 */ /* 0x000f300000002400 */
        /* <DEDUP_REMOVED lines=8> */
[----:B------:R0:W5:Y:S01]  /*4500*/  MUFU.TANH R56, R42 ;  /* 0x0000002a00387308 */ /* 0x0001620000002400 */
[----:B------:R-:W-:Y:S01]  /*4510*/  HGMMA.64x16x16.F32 R32, gdesc[UR56], R32, gsb0 ;  /* 0x00200000382079f0 */ /* 0x000fe20008000820 */
[----:B------:R-:W-:Y:S01]  /*4520*/  FMUL.FTZ R40, R40, UR10 ;  /* 0x0000000a28287c20 */ /* 0x000fe20008410000 */
[----:B------:R-:W-:Y:S01]  /*4530*/  FMUL.FTZ R41, R41, UR10 ;  /* 0x0000000a29297c20 */ /* 0x000fe20008410000 */
[----:B------:R-:W-:Y:S01]  /*4540*/  FMUL.FTZ R44, R44, UR10 ;  /* 0x0000000a2c2c7c20 */ /* 0x000fe20008410000 */
[----:B------:R-:W-:-:S03]  /*4550*/  FMUL.FTZ R45, R45, UR10 ;  /* 0x0000000a2d2d7c20 */ /* 0x000fc60008410000 */
[----:B------:R1:W5:Y:S01]  /*4560*/  MUFU.TANH R57, R43 ;  /* 0x0000002b00397308 */ /* 0x0003620000002400 */
[----:B0-----:R-:W-:Y:S02]  /*4570*/  FSEL R42, R58, -INF , P3 ;  /* 0xff8000003a2a7808 */ /* 0x001fe40001800000 */
[----:B------:R-:W-:-:S05]  /*4580*/  ISETP.GT.AND P3, PT, R14, 0x9, PT ;  /* 0x000000090e00780c */ /* 0x000fca0003f64270 */
[----:B------:R0:W-:Y:S01]  /*4590*/  MUFU.TANH R60, R46 ;  /* 0x0000002e003c7308 */ /* 0x0001e20000002400 */
[----:B-1----:R-:W-:Y:S02]  /*45a0*/  FSEL R43, R59, -INF , P4 ;  /* 0xff8000003b2b7808 */ /* 0x002fe40002000000 */
[----:B------:R-:W-:Y:S02]  /*45b0*/  ISETP.GT.AND P4, PT, R14, 0x10, PT ;  /* 0x000000100e00780c */ /* 0x000fe40003f84270 */
[----:B------:R-:W-:Y:S02]  /*45c0*/  FMNMX.FTZ R5, R42, R43, !PT ;  /* 0x0000002b2a057209 */ /* 0x000fe40007810000 */
[----:B--2---:R-:W-:Y:S01]  /*45d0*/  FSEL R50, R50, -INF , P4 ;  /* 0xff80000032327808 */ /* 0x004fe20002000000 */
[----:B------:R1:W2:Y:S01]  /*45e0*/  MUFU.TANH R61, R47 ;  /* 0x0000002f003d7308 */ /* 0x0002a20000002400 */
[----:B0-----:R-:W-:Y:S02]  /*45f0*/  FSEL R46, R62, -INF , P5 ;  /* 0xff8000003e2e7808 */ /* 0x001fe40002800000 */
[----:B------:R-:W-:-:S02]  /*4600*/  ISETP.GT.AND P4, PT, R14, 0x18, PT ;  /* 0x000000180e00780c */ /* 0x000fc40003f84270 */
[----:B------:R-:W-:Y:S02]  /*4610*/  FMNMX.FTZ R20, R46, R5, !PT ;  /* 0x000000052e147209 */ /* 0x000fe40007810000 */
[----:B---3--:R-:W-:Y:S01]  /*4620*/  FSEL R54, R54, -INF , P4 ;  /* 0xff80000036367808 */ /* 0x008fe20002000000 */
[----:B------:R-:W-:Y:S01]  /*4630*/  MUFU.TANH R53, R53 ;  /* 0x0000003500357308 */ /* 0x000fe20000002400 */
[----:B-1----:R-:W-:Y:S02]  /*4640*/  FSEL R47, R63, -INF , P3 ;  /* 0xff8000003f2f7808 */ /* 0x002fe40001800000 */
[----:B------:R-:W-:Y:S02]  /*4650*/  ISETP.GT.AND P3, PT, R14, 0x11, PT ;  /* 0x000000110e00780c */ /* 0x000fe40003f64270 */
[----:B------:R-:W-:Y:S02]  /*4660*/  FMNMX.FTZ R5, R47, R20, !PT ;  /* 0x000000142f057209 */ /* 0x000fe40007810000 */
[----:B------:R-:W-:Y:S01]  /*4670*/  FSEL R51, R51, -INF , P3 ;  /* 0xff80000033337808 */ /* 0x000fe20001800000 */
[----:B------:R-:W-:Y:S01]  /*4680*/  MUFU.TANH R41, R41 ;  /* 0x0000002900297308 */ /* 0x000fe20000002400 */
[----:B------:R-:W-:-:S02]  /*4690*/  FMNMX.FTZ R20, R50, R5, !PT ;  /* 0x0000000532147209 */ /* 0x000fc40007810000 */
[C---:B------:R-:W-:Y:S02]  /*46a0*/  ISETP.GT.AND P3, PT, R14.reuse, 0x19, PT ;  /* 0x000000190e00780c */ /* 0x040fe40003f64270 */
[----:B------:R-:W-:Y:S02]  /*46b0*/  FMNMX.FTZ R5, R51, R20, !PT ;  /* 0x0000001433057209 */ /* 0x000fe40007810000 */
[----:B------:R-:W-:Y:S01]  /*46c0*/  ISETP.GT.AND P4, PT, R14, 0x20, PT ;  /* 0x000000200e00780c */ /* 0x000fe20003f84270 */
[----:B------:R-:W-:Y:S01]  /*46d0*/  MUFU.TANH R44, R44 ;  /* 0x0000002c002c7308 */ /* 0x000fe20000002400 */
[----:B----4-:R-:W-:Y:S02]  /*46e0*/  FSEL R55, R55, -INF , P3 ;  /* 0xff80000037377808 */ /* 0x010fe40001800000 */
[----:B------:R-:W-:Y:S01]  /*46f0*/  FMNMX.FTZ R20, R54, R5, !PT ;  /* 0x0000000536147209 */ /* 0x000fe20007810000 */
[----:B------:R-:W-:Y:S02]  /*4700*/  WARPGROUP.DEPBAR.LE gsb0, 0x0 ;  /* 0x00008000000079c5 */ /* 0x000fe40000010000 */
[----:B------:R-:W-:Y:S01]  /*4710*/  WARPGROUP.ARRIVE ;  /* 0x00000000000079c5 */ /* 0x000fe20000000000 */
[----:B------:R-:W-:Y:S01]  /*4720*/  FMUL.FTZ R34, R34, UR10 ;  /* 0x0000000a22227c20 */ /* 0x000fe20008410000 */
[----:B------:R-:W-:Y:S01]  /*4730*/  FMUL.FTZ R35, R35, UR10 ;  /* 0x0000000a23237c20 */ /* 0x000fe20008410000 */
[----:B------:R-:W-:Y:S01]  /*4740*/  ISETP.GT.AND P3, PT, R14, 0x21, PT ;  /* 0x000000210e00780c */ /* 0x000fe20003f64270 */
[----:B------:R-:W-:Y:S01]  /*4750*/  FMUL.FTZ R38, R38, UR10 ;  /* 0x0000000a26267c20 */ /* 0x000fe20008410000 */
[----:B-----5:R-:W-:Y:S01]  /*4760*/  FSEL R56, R56, -INF , P4 ;  /* 0xff80000038387808 */ /* 0x020fe20002000000 */
[----:B------:R-:W-:Y:S01]  /*4770*/  HGMMA.64x16x16.F32 R24, gdesc[UR4], R24, gsb0 ;  /* 0x00200000041879f0 */ /* 0x000fe20008000818 */
[----:B------:R-:W0:Y:S01]  /*4780*/  MUFU.TANH R34, R34 ;  /* 0x0000002200227308 */ /* 0x000e220000002400 */
[----:B------:R-:W-:Y:S01]  /*4790*/  FMNMX.FTZ R5, R55, R20, !PT ;  /* 0x0000001437057209 */ /* 0x000fe20007810000 */
[----:B------:R-:W-:Y:S01]  /*47a0*/  FMUL.FTZ R39, R39, UR10 ;  /* 0x0000000a27277c20 */ /* 0x000fe20008410000 */
[----:B------:R-:W-:Y:S01]  /*47b0*/  ISETP.GT.AND P4, PT, R14, 0x28, PT ;  /* 0x000000280e00780c */ /* 0x000fe20003f84270 */
[----:B------:R-:W-:Y:S01]  /*47c0*/  FMUL.FTZ R36, R36, UR10 ;  /* 0x0000000a24247c20 */ /* 0x000fe20008410000 */
[----:B------:R-:W-:Y:S01]  /*47d0*/  FSEL R57, R57, -INF , P3 ;  /* 0xff80000039397808 */ /* 0x000fe20001800000 */
[----:B------:R-:W-:Y:S01]  /*47e0*/  FMUL.FTZ R32, R32, UR10 ;  /* 0x0000000a20207c20 */ /* 0x000fe20008410000 */
[----:B------:R-:W-:Y:S01]  /*47f0*/  FMNMX.FTZ R20, R56, R5, !PT ;  /* 0x0000000538147209 */ /* 0x000fe20007810000 */
[----:B------:R-:W1:Y:S01]  /*4800*/  MUFU.TANH R35, R35 ;  /* 0x0000002300237308 */ /* 0x000e620000002400 */
[C---:B------:R-:W-:Y:S01]  /*4810*/  ISETP.GT.AND P3, PT, R14.reuse, 0x29, PT ;  /* 0x000000290e00780c */ /* 0x040fe20003f64270 */
[----:B------:R-:W-:Y:S01]  /*4820*/  ULDC UR5, c[0x0][0x988] ;  /* 0x0002620000057ab9 */ /* 0x000fe20000000800 */
[----:B------:R-:W-:Y:S01]  /*4830*/  FMNMX.FTZ R20, R57, R20, !PT ;  /* 0x0000001439147209 */ /* 0x000fe20007810000 */
[----:B------:R-:W-:Y:S01]  /*4840*/  FMUL.FTZ R33, R33, UR10 ;  /* 0x0000000a21217c20 */ /* 0x000fe20008410000 */
[----:B--2---:R-:W-:Y:S01]  /*4850*/  FSEL R58, R61, -INF , P3 ;  /* 0xff8000003d3a7808 */ /* 0x004fe20001800000 */
[----:B------:R-:W-:Y:S01]  /*4860*/  FMUL.FTZ R37, R37, UR10 ;  /* 0x0000000a25257c20 */ /* 0x000fe20008410000 */
[----:B------:R-:W-:Y:S01]  /*4870*/  ISETP.GT.AND P3, PT, R14, 0x31, PT ;  /* 0x000000310e00780c */ /* 0x000fe20003f64270 */
[----:B------:R-:W2:Y:S01]  /*4880*/  MUFU.TANH R38, R38 ;  /* 0x0000002600267308 */ /* 0x000ea20000002400 */
[----:B------:R-:W-:Y:S01]  /*4890*/  ISETP.GT.AND P5, PT, R2, 0x1, PT ;  /* 0x000000010200780c */ /* 0x000fe20003fa4270 */
[----:B------:R-:W-:Y:S01]  /*48a0*/  @UP0 ULDC UR6, c[0x0][0x44c] ;  /* 0x0001130000060ab9 */ /* 0x000fe20000000800 */
[----:B------:R-:W-:Y:S01]  /*48b0*/  UMOV UR4, UR19 ;  /* 0x0000001300047c82 */ /* 0x000fe20008000000 */
[----:B------:R-:W-:-:S04]  /*48c0*/  UIMAD.WIDE.U32 UR6, UR19, UR6, URZ ;  /* 0x00000006130672a5 */ /* 0x000fc8000f8e003f */
[----:B------:R3:W4:Y:S08]  /*48d0*/  MUFU.TANH R62, R39 ;  /* 0x00000027003e7308 */ /* 0x0007300000002400 */
[----:B------:R-:W-:Y:S01]  /*48e0*/  MUFU.TANH R45, R45 ;  /* 0x0000002d002d7308 */ /* 0x000fe20000002400 */
[----:B---3--:R-:W-:Y:S02]  /*48f0*/  FSEL R39, R60, -INF , P4 ;  /* 0xff8000003c277808 */ /* 0x008fe40002000000 */
[----:B------:R-:W-:-:S02]  /*4900*/  ISETP.GT.AND P4, PT, R14, 0x30, PT ;  /* 0x000000300e00780c */ /* 0x000fc40003f84270 */
[----:B------:R-:W-:Y:S02]  /*4910*/  FMNMX.FTZ R5, R39, R20, !PT ;  /* 0x0000001427057209 */ /* 0x000fe40007810000 */
[----:B0-----:R-:W-:Y:S01]  /*4920*/  FSEL R59, R34, -INF , P4 ;  /* 0xff800000223b7808 */ /* 0x001fe20002000000 */
[----:B------:R-:W-:Y:S01]  /*4930*/  MUFU.TANH R32, R32 ;  /* 0x0000002000207308 */ /* 0x000fe20000002400 */
[----:B------:R-:W-:Y:S02]  /*4940*/  FMNMX.FTZ R20, R58, R5, !PT ;  /* 0x000000053a147209 */ /* 0x000fe40007810000 */
[C---:B------:R-:W-:Y:S02]  /*4950*/  ISETP.GT.AND P4, PT, R14.reuse, 0x38, PT ;  /* 0x000000380e00780c */ /* 0x040fe40003f84270 */
[----:B-1----:R-:W-:Y:S02]  /*4960*/  FSEL R60, R35, -INF , P3 ;  /* 0xff800000233c7808 */ /* 0x002fe40001800000 */
[----:B------:R-:W-:Y:S01]  /*4970*/  FMNMX.FTZ R5, R59, R20, !PT ;  /* 0x000000143b057209 */ /* 0x000fe20007810000 */
[----:B------:R-:W-:Y:S01]  /*4980*/  MUFU.TANH R34, R36 ;  /* 0x0000002400227308 */ /* 0x000fe20000002400 */
[----:B------:R-:W-:Y:S01]  /*4990*/  ISETP.GT.AND P3, PT, R14, 0x39, PT ;  /* 0x000000390e00780c */ /* 0x000fe20003f64270 */
[----:B------:R-:W-:-:S02]  /*49a0*/  WARPGROUP.DEPBAR.LE gsb0, 0x0 ;  /* 0x00008000000079c5 */ /* 0x000fc40000010000 */
[----:B------:R-:W-:Y:S01]  /*49b0*/  FMUL.FTZ R26, R26, UR10 ;  /* 0x0000000a1a1a7c20 */ /* 0x000fe20008410000 */
[----:B------:R-:W-:Y:S01]  /*49c0*/  FMUL.FTZ R27, R27, UR10 ;  /* 0x0000000a1b1b7c20 */ /* 0x000fe20008410000 */
[----:B------:R-:W-:Y:S01]  /*49d0*/  FMUL.FTZ R30, R30, UR10 ;  /* 0x0000000a1e1e7c20 */ /* 0x000fe20008410000 */
[----:B------:R-:W-:Y:S01]  /*49e0*/  FMUL.FTZ R31, R31, UR10 ;  /* 0x0000000a1f1f7c20 */ /* 0x000fe20008410000 */
[----:B--2---:R-:W-:Y:S01]  /*49f0*/  FSEL R61, R38, -INF , P4 ;  /* 0xff800000263d7808 */ /* 0x004fe20002000000 */
[----:B------:R-:W-:Y:S01]  /*4a00*/  FMUL.FTZ R24, R24, UR10 ;  /* 0x0000000a18187c20 */ /* 0x000fe20008410000 */
[----:B------:R-:W0:Y:S01]  /*4a10*/  MUFU.TANH R26, R26 ;  /* 0x0000001a001a7308 */ /* 0x000e220000002400 */
[----:B------:R-:W-:Y:S01]  /*4a20*/  FMNMX.FTZ R20, R60, R5, !PT ;  /* 0x000000053c147209 */ /* 0x000fe20007810000 */
[----:B------:R-:W-:Y:S01]  /*4a30*/  FMUL.FTZ R25, R25, UR10 ;  /* 0x0000000a19197c20 */ /* 0x000fe20008410000 */
[----:B------:R-:W-:Y:S01]  /*4a40*/  ISETP.GT.AND P4, PT, R14, 0x40, PT ;  /* 0x000000400e00780c */ /* 0x000fe20003f84270 */
[----:B------:R-:W-:Y:S01]  /*4a50*/  FMUL.FTZ R28, R28, UR10 ;  /* 0x0000000a1c1c7c20 */ /* 0x000fe20008410000 */
[----:B----4-:R-:W-:Y:S01]  /*4a60*/  FSEL R62, R62, -INF , P3 ;  /* 0xff8000003e3e7808 */ /* 0x010fe20001800000 */
[----:B------:R-:W-:Y:S01]  /*4a70*/  FMUL.FTZ R29, R29, UR10 ;  /* 0x0000000a1d1d7c20 */ /* 0x000fe20008410000 */
[----:B------:R-:W-:Y:S01]  /*4a80*/  FMNMX.FTZ R5, R61, R20, !PT ;  /* 0x000000143d057209 */ /* 0x000fe20007810000 */
[----:B------:R-:W1:Y:S01]  /*4a90*/  MUFU.TANH R27, R27 ;  /* 0x0000001b001b7308 */ /* 0x000e620000002400 */
[----:B------:R-:W-:Y:S01]  /*4aa0*/  ISETP.GT.AND P3, PT, R14, 0x41, PT ;  /* 0x000000410e00780c */ /* 0x000fe20003f64270 */
[----:B------:R-:W-:Y:S01]  /*4ab0*/  @UP0 ULDC UR10, c[0x0][0x450] ;  /* 0x00011400000a0ab9 */ /* 0x000fe20000000800 */
[----:B------:R-:W-:Y:S01]  /*4ac0*/  FMNMX.FTZ R20, R62, R5, !PT ;  /* 0x000000053e147209 */ /* 0x000fe20007810000 */
[----:B------:R-:W-:Y:S01]  /*4ad0*/  @UP0 USHF.R.U32.HI UR4, URZ, UR10, UR7 ;  /* 0x0000000a3f040299 */ /* 0x000fe20008011607 */
[----:B------:R2:W-:Y:S03]  /*4ae0*/  @!P1 SYNCS.ARRIVE.TRANS64.RED.A1T0 RZ, [R0+URZ], RZ ;  /* 0x000000ff00ff99a7 */ /* 0x0005e6000810043f */
[----:B------:R-:W3:Y:S01]  /*4af0*/  MUFU.TANH R30, R30 ;  /* 0x0000001e001e7308 */ /* 0x000ee20000002400 */
[----:B0-----:R-:W-:Y:S01]  /*4b00*/  FSEL R63, R26, -INF , P4 ;  /* 0xff8000001a3f7808 */ /* 0x001fe20002000000 */
[----:B------:R-:W-:Y:S01]  /*4b10*/  UIADD3 UR6, UR11, UR4, URZ ;  /* 0x000000040b067290 */ /* 0x000fe2000fffe03f */
[----:B------:R-:W-:-:S02]  /*4b20*/  ISETP.GT.AND P4, PT, R14, 0x48, PT ;  /* 0x000000480e00780c */ /* 0x000fc40003f84270 */
[----:B------:R-:W-:Y:S01]  /*4b30*/  FMNMX.FTZ R5, R63, R20, !PT ;  /* 0x000000143f057209 */ /* 0x000fe20007810000 */
[----:B------:R-:W-:Y:S02]  /*4b40*/  UIMAD.WIDE UR6, UR6, 0x66666667, URZ ;  /* 0x66666667060678a5 */ /* 0x000fe4000f8e023f */
[----:B------:R-:W0:Y:S01]  /*4b50*/  MUFU.TANH R31, R31 ;  /* 0x0000001f001f7308 */ /* 0x000e220000002400 */
[----:B-1----:R-:W-:Y:S01]  /*4b60*/  FSEL R64, R27, -INF , P3 ;  /* 0xff8000001b407808 */ /* 0x002fe20001800000 */
[----:B------:R-:W-:Y:S01]  /*4b70*/  USHF.R.U32.HI UR4, URZ, 0x1f, UR7 ;  /* 0x0000001f3f047899 */ /* 0x000fe20008011607 */
[----:B------:R-:W-:Y:S02]  /*4b80*/  ISETP.GT.AND P3, PT, R14, 0x49, PT ;  /* 0x000000490e00780c */ /* 0x000fe40003f64270 */
[----:B------:R-:W-:Y:S01]  /*4b90*/  FMNMX.FTZ R14, R64, R5, !PT ;  /* 0x00000005400e7209 */ /* 0x000fe20007810000 */
[----:B------:R-:W-:Y:S02]  /*4ba0*/  ULEA.HI.SX32 UR4, UR7, UR4, 0x1b ;  /* 0x0000000407047291 */ /* 0x000fe4000f8fda3f */
[----:B------:R-:W1:Y:S01]  /*4bb0*/  MUFU.TANH R26, R49 ;  /* 0x00000031001a7308 */ /* 0x000e620000002400 */
[----:B---3--:R-:W-:Y:S01]  /*4bc0*/  FSEL R65, R30, -INF , P4 ;  /* 0xff8000001e417808 */ /* 0x008fe20002000000 */
[----:B------:R-:W-:Y:S01]  /*4bd0*/  UISETP.LT.AND UP1, UPT, URZ, UR4, UPT ;  /* 0x000000043f00728c */ /* 0x000fe2000bf21270 */
[----:B------:R-:W-:-:S02]  /*4be0*/  ISETP.GT.AND P4, PT, R2, 0x8, PT ;  /* 0x000000080200780c */ /* 0x000fc40003f84270 */
[----:B------:R-:W-:Y:S01]  /*4bf0*/  FMNMX.FTZ R5, R65, R14, !PT ;  /* 0x0000000e41057209 */ /* 0x000fe20007810000 */
[----:B------:R-:W-:Y:S01]  /*4c00*/  USEL UR18, URZ, UR4, !UP1 ;  /* 0x000000043f127287 */ /* 0x000fe2000c800000 */
[----:B------:R-:W-:Y:S01]  /*4c10*/  FSEL R20, R68, -INF , P4 ;  /* 0xff80000044147808 */ /* 0x000fe20002000000 */
[----:B------:R-:W-:Y:S01]  /*4c20*/  MUFU.TANH R36, R24 ;  /* 0x0000001800247308 */ /* 0x000fe20000002400 */
[----:B0-----:R-:W-:Y:S01]  /*4c30*/  FSEL R66, R31, -INF , P3 ;  /* 0xff8000001f427808 */ /* 0x001fe20001800000 */
[----:B------:R-:W-:Y:S01]  /*4c40*/  UISETP.GE.AND UP1, UPT, UR15, UR18, UPT ;  /* 0x000000120f00728c */ /* 0x000fe2000bf26270 */
[----:B------:R-:W-:Y:S01]  /*4c50*/  ISETP.GT.AND P3, PT, R2, RZ, PT ;  /* 0x000000ff0200720c */ /* 0x000fe20003f64270 */
[----:B------:R-:W-:Y:S01]  /*4c60*/  IMAD.U32 R231, RZ, RZ, UR18 ;  /* 0x00000012ffe77e24 */ /* 0x000fe2000f8e00ff */
[----:B------:R-:W-:Y:S02]  /*4c70*/  FMNMX.FTZ R5, R66, R5, !PT ;  /* 0x0000000542057209 */ /* 0x000fe40007810000 */
[----:B------:R-:W-:Y:S01]  /*4c80*/  ISETP.GT.AND P4, PT, R2, 0x18, PT ;  /* 0x000000180200780c */ /* 0x000fe20003f84270 */
[----:B------:R-:W0:Y:S01]  /*4c90*/  MUFU.TANH R31, R40 ;  /* 0x00000028001f7308 */ /* 0x000e220000002400 */
[----:B-1----:R-:W-:Y:S01]  /*4ca0*/  FSEL R26, R26, -INF , P6 ;  /* 0xff8000001a1a7808 */ /* 0x002fe20003000000 */
[----:B------:R-:W1:Y:S06]  /*4cb0*/  SHFL.BFLY PT, R14, R5, 0x2, 0x1f ;  /* 0x0c401f00050e7f89 */ /* 0x000e6c00000e0000 */
[----:B------:R3:W-:Y:S08]  /*4cc0*/  MUFU.TANH R49, R25 ;  /* 0x0000001900317308 */ /* 0x0007f00000002400 */
[----:B------:R-:W4:Y:S01]  /*4cd0*/  MUFU.TANH R33, R33 ;  /* 0x0000002100217308 */ /* 0x000f220000002400 */
[----:B---3--:R-:W-:-:S02]  /*4ce0*/  FSEL R25, R52, -INF , P4 ;  /* 0xff80000034197808 */ /* 0x008fc40002000000 */
[----:B------:R-:W-:-:S05]  /*4cf0*/  ISETP.GT.AND P4, PT, R2, 0x21, PT ;  /* 0x000000210200780c */ /* 0x000fca0003f84270 */
[----:B------:R-:W-:Y:S01]  /*4d00*/  MUFU.TANH R52, R29 ;  /* 0x0000001d00347308 */ /* 0x000fe20000002400 */
[----:B-1----:R-:W-:-:S05]  /*4d10*/  FMNMX.FTZ R14, R5, R14, !PT ;  /* 0x0000000e050e7209 */ /* 0x002fca0007810000 */
[----:B------:R-:W1:Y:S02]  /*4d20*/  SHFL.BFLY PT, R5, R14, 0x1, 0x1f ;  /* 0x0c201f000e057f89 */ /* 0x000e6400000e0000 */
[----:B------:R-:W3:Y:S01]  /*4d30*/  MUFU.TANH R38, R37 ;  /* 0x0000002500267308 */ /* 0x000ee20000002400 */
[----:B-1----:R-:W-:Y:S02]  /*4d40*/  FMNMX.FTZ R3, R14, R5, !PT ;  /* 0x000000050e037209 */ /* 0x002fe40007810000 */
[----:B------:R-:W-:Y:S02]  /*4d50*/  FSEL R5, R21, -INF , P3 ;  /* 0xff80000015057808 */ /* 0x000fe40001800000 */
[----:B------:R-:W-:Y:S01]  /*4d60*/  FSEL R14, R67, -INF , P5 ;  /* 0xff800000430e7808 */ /* 0x000fe20002800000 */
[----:B------:R-:W-:Y:S01]  /*4d70*/  FMUL.FTZ R30, R3, UR5 ;  /* 0x00000005031e7c20 */ /* 0x000fe20008410000 */
[----:B------:R-:W-:Y:S02]  /*4d80*/  ISETP.GT.AND P5, PT, R2, 0x9, PT ;  /* 0x000000090200780c */ /* 0x000fe40003fa4270 */
[----:B------:R-:W-:-:S02]  /*4d90*/  FMNMX.FTZ R27, R5, R14, !PT ;  /* 0x0000000e051b7209 */ /* 0x000fc40007810000 */
[----:B------:R-:W-:Y:S02]  /*4da0*/  ISETP.GT.AND P3, PT, R2, 0x10, PT ;  /* 0x000000100200780c */ /* 0x000fe40003f64270 */
[----:B------:R-:W-:Y:S02]  /*4db0*/  FSEL R21, R69, -INF , P5 ;  /* 0xff80000045157808 */ /* 0x000fe40002800000 */
[----:B------:R-:W-:Y:S02]  /*4dc0*/  CS2R R68, SRZ ;  /* 0x0000000000447805 */ /* 0x000fe4000001ff00 */
[----:B------:R-:W-:Y:S02]  /*4dd0*/  FMNMX.FTZ R4, R20, R27, !PT ;  /* 0x0000001b14047209 */ /* 0x000fe40007810000 */
[----:B------:R-:W-:Y:S02]  /*4de0*/  FSEL R24, R48, -INF , P3 ;  /* 0xff80000030187808 */ /* 0x000fe40001800000 */
[----:B------:R-:W-:Y:S01]  /*4df0*/  FMNMX.FTZ R27, R21, R4, !PT ;  /* 0x00000004151b7209 */ /* 0x000fe20007810000 */
[----:B------:R0:W1:Y:S01]  /*4e00*/  MUFU.TANH R48, R28 ;  /* 0x0000001c00307308 */ /* 0x0000620000002400 */
[----:B------:R-:W-:-:S02]  /*4e10*/  ISETP.GT.AND P5, PT, R2, 0x19, PT ;  /* 0x000000190200780c */ /* 0x000fc40003fa4270 */
[----:B------:R-:W-:Y:S02]  /*4e20*/  FMNMX.FTZ R27, R24, R27, !PT ;  /* 0x0000001b181b7209 */ /* 0x000fe40007810000 */
[----:B------:R-:W-:Y:S02]  /*4e30*/  ISETP.GT.AND P3, PT, R2, 0x20, PT ;  /* 0x000000200200780c */ /* 0x000fe40003f64270 */
[----:B------:R-:W-:Y:S02]  /*4e40*/  FMNMX.FTZ R4, R26, R27, !PT ;  /* 0x0000001b1a047209 */ /* 0x000fe40007810000 */
[----:B------:R-:W-:Y:S02]  /*4e50*/  FSEL R27, R53, -INF , P5 ;  /* 0xff800000351b7808 */ /* 0x000fe40002800000 */
[----:B------:R-:W-:Y:S02]  /*4e60*/  FMNMX.FTZ R4, R25, R4, !PT ;  /* 0x0000000419047209 */ /* 0x000fe40007810000 */
[----:B------:R-:W-:-:S02]  /*4e70*/  FSETP.NEU.FTZ.AND P6, PT, R3, -INF , PT ;  /* 0xff8000000300780b */ /* 0x000fc40003fdd000 */
[----:B0-----:R-:W-:Y:S02]  /*4e80*/  FSEL R28, R31, -INF , P3 ;  /* 0xff8000001f1c7808 */ /* 0x001fe40001800000 */
[----:B------:R-:W-:Y:S02]  /*4e90*/  FMNMX.FTZ R31, R27, R4, !PT ;  /* 0x000000041b1f7209 */ /* 0x000fe40007810000 */
[----:B------:R-:W-:Y:S02]  /*4ea0*/  FSEL R40, R30, RZ, P6 ;  /* 0x000000ff1e287208 */ /* 0x000fe40003000000 */
[----:B------:R-:W-:Y:S02]  /*4eb0*/  ISETP.GT.AND P3, PT, R2, 0x28, PT ;  /* 0x000000280200780c */ /* 0x000fe40003f64270 */
[----:B------:R-:W-:Y:S01]  /*4ec0*/  FSEL R30, R41, -INF , P4 ;  /* 0xff800000291e7808 */ /* 0x000fe20002000000 */
[--C-:B------:R-:W-:Y:S01]  /*4ed0*/  FFMA.FTZ R43, R43, UR5, -R40.reuse ;  /* 0x000000052b2b7c23 */ /* 0x100fe20008010828 */
[----:B------:R-:W-:Y:S01]  /*4ee0*/  FMNMX.FTZ R31, R28, R31, !PT ;  /* 0x0000001f1c1f7209 */ /* 0x000fe20007810000 */
[--C-:B------:R-:W-:Y:S01]  /*4ef0*/  FFMA.FTZ R42, R42, UR5, -R40.reuse ;  /* 0x000000052a2a7c23 */ /* 0x100fe20008010828 */
[----:B------:R-:W-:Y:S01]  /*4f00*/  ISETP.GT.AND P4, PT, R2, 0x29, PT ;  /* 0x000000290200780c */ /* 0x000fe20003f84270 */
[----:B------:R0:W-:Y:S01]  /*4f10*/  MUFU.EX2 R209, R43 ;  /* 0x0000002b00d17308 */ /* 0x0001e20000000800 */
[----:B------:R-:W-:Y:S01]  /*4f20*/  FSEL R29, R44, -INF , P3 ;  /* 0xff8000002c1d7808 */ /* 0x000fe20001800000 */
[--C-:B------:R-:W-:Y:S01]  /*4f30*/  FFMA.FTZ R46, R46, UR5, -R40.reuse ;  /* 0x000000052e2e7c23 */ /* 0x100fe20008010828 */
[----:B------:R-:W-:Y:S01]  /*4f40*/  FMNMX.FTZ R4, R30, R31, !PT ;  /* 0x0000001f1e047209 */ /* 0x000fe20007810000 */
[--C-:B------:R-:W-:Y:S01]  /*4f50*/  FFMA.FTZ R47, R47, UR5, -R40.reuse ;  /* 0x000000052f2f7c23 */ /* 0x100fe20008010828 */
[----:B------:R-:W-:Y:S01]  /*4f60*/  ISETP.GT.AND P3, PT, R2, 0x30, PT ;  /* 0x000000300200780c */ /* 0x000fe20003f64270 */
[--C-:B------:R-:W-:Y:S01]  /*4f70*/  FFMA.FTZ R50, R50, UR5, -R40.reuse ;  /* 0x0000000532327c23 */ /* 0x100fe20008010828 */
[----:B------:R-:W-:Y:S01]  /*4f80*/  FSEL R31, R45, -INF , P4 ;  /* 0xff8000002d1f7808 */ /* 0x000fe20002000000 */
[----:B------:R-:W-:Y:S01]  /*4f90*/  MUFU.EX2 R42, R42 ;  /* 0x0000002a002a7308 */ /* 0x000fe20000000800 */
[----:B------:R-:W-:Y:S01]  /*4fa0*/  FMNMX.FTZ R4, R29, R4, !PT ;  /* 0x000000041d047209 */ /* 0x000fe20007810000 */
[--C-:B0-----:R-:W-:Y:S01]  /*4fb0*/  FFMA.FTZ R43, R39, UR5, -R40.reuse ;  /* 0x00000005272b7c23 */ /* 0x101fe20008010828 */
[----:B------:R-:W-:Y:S01]  /*4fc0*/  ISETP.GT.AND P4, PT, R2, 0x31, PT ;  /* 0x000000310200780c */ /* 0x000fe20003f84270 */
[--C-:B------:R-:W-:Y:S01]  /*4fd0*/  FFMA.FTZ R51, R51, UR5, -R40.reuse ;  /* 0x0000000533337c23 */ /* 0x100fe20008010828 */
[----:B------:R-:W-:Y:S01]  /*4fe0*/  FSEL R32, R32, -INF , P3 ;  /* 0xff80000020207808 */ /* 0x000fe20001800000 */
[--C-:B------:R-:W-:Y:S01]  /*4ff0*/  FFMA.FTZ R54, R54, UR5, -R40.reuse ;  /* 0x0000000536367c23 */ /* 0x100fe20008010828 */
[----:B------:R-:W-:Y:S01]  /*5000*/  FMNMX.FTZ R35, R31, R4, !PT ;  /* 0x000000041f237209 */ /* 0x000fe20007810000 */
[----:B------:R-:W-:Y:S01]  /*5010*/  MUFU.EX2 R46, R46 ;  /* 0x0000002e002e7308 */ /* 0x000fe20000000800 */
[----:B------:R-:W-:Y:S01]  /*5020*/  ISETP.GT.AND P3, PT, R2, 0x38, PT ;  /* 0x000000380200780c */ /* 0x000fe20003f64270 */
[--C-:B------:R-:W-:Y:S01]  /*5030*/  FFMA.FTZ R55, R55, UR5, -R40.reuse ;  /* 0x0000000537377c23 */ /* 0x100fe20008010828 */
[----:B----4-:R-:W-:Y:S01]  /*5040*/  FSEL R33, R33, -INF , P4 ;  /* 0xff80000021217808 */ /* 0x010fe20002000000 */
[--C-:B------:R-:W-:Y:S01]  /*5050*/  FFMA.FTZ R56, R56, UR5, -R40.reuse ;  /* 0x0000000538387c23 */ /* 0x100fe20008010828 */
[----:B------:R-:W-:Y:S01]  /*5060*/  FMNMX.FTZ R4, R32, R35, !PT ;  /* 0x0000002320047209 */ /* 0x000fe20007810000 */
[--C-:B------:R-:W-:Y:S01]  /*5070*/  FFMA.FTZ R57, R57, UR5, -R40.reuse ;  /* 0x0000000539397c23 */ /* 0x100fe20008010828 */
[----:B------:R-:W-:Y:S01]  /*5080*/  ISETP.GT.AND P4, PT, R2, 0x39, PT ;  /* 0x000000390200780c */ /* 0x000fe20003f84270 */
[----:B------:R-:W0:Y:S01]  /*5090*/  MUFU.EX2 R47, R47 ;  /* 0x0000002f002f7308 */ /* 0x000e220000000800 */
[----:B------:R-:W-:Y:S01]  /*50a0*/  FSEL R34, R34, -INF , P3 ;  /* 0xff80000022227808 */ /* 0x000fe20001800000 */
[--C-:B------:R-:W-:Y:S01]  /*50b0*/  FFMA.FTZ R58, R58, UR5, -R40.reuse ;  /* 0x000000053a3a7c23 */ /* 0x100fe20008010828 */
[----:B------:R-:W-:Y:S01]  /*50c0*/  FMNMX.FTZ R37, R33, R4, !PT ;  /* 0x0000000421257209 */ /* 0x000fe20007810000 */
[--C-:B------:R-:W-:Y:S01]  /*50d0*/  FFMA.FTZ R59, R59, UR5, -R40.reuse ;  /* 0x000000053b3b7c23 */ /* 0x100fe20008010828 */
[----:B------:R-:W-:Y:S01]  /*50e0*/  ISETP.GT.AND P3, PT, R2, 0x40, PT ;  /* 0x000000400200780c */ /* 0x000fe20003f64270 */
[--C-:B------:R-:W-:Y:S01]  /*50f0*/  FFMA.FTZ R60, R60, UR5, -R40.reuse ;  /* 0x000000053c3c7c23 */ /* 0x100fe20008010828 */
[----:B---3--:R-:W-:Y:S01]  /*5100*/  FSEL R35, R38, -INF , P4 ;  /* 0xff80000026237808 */ /* 0x008fe20002000000 */
[----:B------:R-:W-:Y:S01]  /*5110*/  MUFU.EX2 R50, R50 ;  /* 0x0000003200327308 */ /* 0x000fe20000000800 */
[----:B------:R-:W-:Y:S01]  /*5120*/  FMNMX.FTZ R4, R34, R37, !PT ;  /* 0x0000002522047209 */ /* 0x000fe20007810000 */
[--C-:B------:R-:W-:Y:S01]  /*5130*/  FFMA.FTZ R61, R61, UR5, -R40.reuse ;  /* 0x000000053d3d7c23 */ /* 0x100fe20008010828 */
[----:B------:R-:W-:Y:S01]  /*5140*/  ISETP.GT.AND P4, PT, R2, 0x41, PT ;  /* 0x000000410200780c */ /* 0x000fe20003f84270 */
[--C-:B------:R-:W-:Y:S01]  /*5150*/  FFMA.FTZ R62, R62, UR5, -R40.reuse ;  /* 0x000000053e3e7c23 */ /* 0x100fe20008010828 */
[----:B------:R-:W-:Y:S01]  /*5160*/  FSEL R36, R36, -INF , P3 ;  /* 0xff80000024247808 */ /* 0x000fe20001800000 */
[--C-:B------:R-:W-:Y:S01]  /*5170*/  FFMA.FTZ R63, R63, UR5, -R40.reuse ;  /* 0x000000053f3f7c23 */ /* 0x100fe20008010828 */
[----:B------:R-:W-:Y:S01]  /*5180*/  FMNMX.FTZ R41, R35, R4, !PT ;  /* 0x0000000423297209 */ /* 0x000fe20007810000 */
[----:B------:R-:W3:Y:S01]  /*5190*/  MUFU.EX2 R51, R51 ;  /* 0x0000003300337308 */ /* 0x000ee20000000800 */
[----:B------:R-:W-:Y:S01]  /*51a0*/  ISETP.GT.AND P3, PT, R2, 0x48, PT ;  /* 0x000000480200780c */ /* 0x000fe20003f64270 */
[--C-:B------:R-:W-:Y:S01]  /*51b0*/  FFMA.FTZ R64, R64, UR5, -R40.reuse ;  /* 0x0000000540407c23 */ /* 0x100fe20008010828 */
[----:B------:R-:W-:Y:S01]  /*51c0*/  FSEL R37, R49, -INF , P4 ;  /* 0xff80000031257808 */ /* 0x000fe20002000000 */
[--C-:B------:R-:W-:Y:S01]  /*51d0*/  FFMA.FTZ R65, R65, UR5, -R40.reuse ;  /* 0x0000000541417c23 */ /* 0x100fe20008010828 */
[----:B------:R-:W-:Y:S01]  /*51e0*/  FMNMX.FTZ R4, R36, R41, !PT ;  /* 0x0000002924047209 */ /* 0x000fe20007810000 */
[----:B------:R-:W-:Y:S01]  /*51f0*/  FFMA.FTZ R40, R66, UR5, -R40 ;  /* 0x0000000542287c23 */ /* 0x000fe20008010828 */
[----:B------:R-:W-:Y:S01]  /*5200*/  ISETP.GT.AND P4, PT, R2, 0x49, PT ;  /* 0x000000490200780c */ /* 0x000fe20003f84270 */
[----:B------:R-:W-:Y:S01]  /*5210*/  MUFU.EX2 R54, R54 ;  /* 0x0000003600367308 */ /* 0x000fe20000000800 */
[----:B-1----:R-:W-:-:S02]  /*5220*/  FSEL R2, R48, -INF , P3 ;  /* 0xff80000030027808 */ /* 0x002fc40001800000 */
[----:B------:R-:W-:Y:S02]  /*5230*/  CS2R R66, SRZ ;  /* 0x0000000000427805 */ /* 0x000fe4000001ff00 */
[----:B------:R-:W-:Y:S02]  /*5240*/  FMNMX.FTZ R41, R37, R4, !PT ;  /* 0x0000000425297209 */ /* 0x000fe40007810000 */
[----:B------:R-:W-:Y:S02]  /*5250*/  CS2R R48, SRZ ;  /* 0x0000000000307805 */ /* 0x000fe4000001ff00 */
[----:B------:R-:W-:Y:S02]  /*5260*/  FSEL R38, R52, -INF , P4 ;  /* 0xff80000034267808 */ /* 0x000fe40002000000 */
[----:B------:R-:W-:Y:S02]  /*5270*/  CS2R R52, SRZ ;  /* 0x0000000000347805 */ /* 0x000fe4000001ff00 */
[----:B------:R-:W-:Y:S01]  /*5280*/  FMNMX.FTZ R41, R2, R41, !PT ;  /* 0x0000002902297209 */ /* 0x000fe20007810000 */
[----:B------:R-:W1:Y:S01]  /*5290*/  MUFU.EX2 R55, R55 ;  /* 0x0000003700377308 */ /* 0x000e620000000800 */
[----:B0-----:R-:W-:-:S02]  /*52a0*/  F2FP.F16.F32.PACK_AB R211, R47, R46 ;  /* 0x0000002e2fd3723e */ /* 0x001fc400000000ff */
[----:B------:R-:W-:Y:S02]  /*52b0*/  FMNMX.FTZ R41, R38, R41, !PT ;  /* 0x0000002926297209 */ /* 0x000fe40007810000 */
[----:B---3--:R-:W-:-:S03]  /*52c0*/  F2FP.F16.F32.PACK_AB R205, R51, R50 ;  /* 0x0000003233cd723e */ /* 0x008fc600000000ff */
[----:B------:R-:W0:Y:S01]  /*52d0*/  SHFL.BFLY PT, R4, R41, 0x2, 0x1f ;  /* 0x0c401f0029047f89 */ /* 0x000e2200000e0000 */
[----:B------:R-:W-:Y:S08]  /*52e0*/  MUFU.EX2 R56, R56 ;  /* 0x0000003800387308 */ /* 0x000ff00000000800 */
[----:B------:R-:W-:Y:S01]  /*52f0*/  MUFU.EX2 R203, R43 ;  /* 0x0000002b00cb7308 */ /* 0x000fe20000000800 */
[----:B-1----:R-:W-:-:S07]  /*5300*/  F2FP.F16.F32.PACK_AB R207, R55, R54 ;  /* 0x0000003637cf723e */ /* 0x002fce00000000ff */
[----:B------:R-:W1:Y:S01]  /*5310*/  MUFU.EX2 R57, R57 ;  /* 0x0000003900397308 */ /* 0x000e620000000800 */
[----:B0-----:R-:W-:-:S07]  /*5320*/  FMNMX.FTZ R39, R41, R4, !PT ;  /* 0x0000000429277209 */ /* 0x001fce0007810000 */
[----:B------:R-:W-:Y:S01]  /*5330*/  MUFU.EX2 R58, R58 ;  /* 0x0000003a003a7308 */ /* 0x000fe20000000800 */
[----:B------:R-:W0:Y:S07]  /*5340*/  SHFL.BFLY PT, R4, R39, 0x1, 0x1f ;  /* 0x0c201f0027047f89 */ /* 0x000e2e00000e0000 */
[----:B------:R-:W-:Y:S01]  /*5350*/  MUFU.EX2 R59, R59 ;  /* 0x0000003b003b7308 */ /* 0x000fe20000000800 */
[----:B-1----:R-:W-:-:S07]  /*5360*/  F2FP.F16.F32.PACK_AB R201, R57, R56 ;  /* 0x0000003839c9723e */ /* 0x002fce00000000ff */
[----:B------:R-:W1:Y:S08]  /*5370*/  MUFU.EX2 R60, R60 ;  /* 0x0000003c003c7308 */ /* 0x000e700000000800 */
[----:B------:R-:W-:Y:S01]  /*5380*/  MUFU.EX2 R61, R61 ;  /* 0x0000003d003d7308 */ /* 0x000fe20000000800 */
[----:B0-----:R-:W-:-:S04]  /*5390*/  FMNMX.FTZ R4, R39, R4, !PT ;  /* 0x0000000427047209 */ /* 0x001fc80007810000 */
[C---:B------:R-:W-:Y:S01]  /*53a0*/  FSETP.NEU.FTZ.AND P3, PT, R4.reuse, -INF , PT ;  /* 0xff8000000400780b */ /* 0x040fe20003f7d000 */
[----:B------:R-:W-:Y:S02]  /*53b0*/  FMUL.FTZ R39, R4, UR5 ;  /* 0x0000000504277c20 */ /* 0x000fe40008410000 */
[----:B------:R-:W0:Y:S01]  /*53c0*/  MUFU.EX2 R62, R62 ;  /* 0x0000003e003e7308 */ /* 0x000e220000000800 */
[----:B-1----:R-:W-:Y:S02]  /*53d0*/  F2FP.F16.F32.PACK_AB R197, R60, R59 ;  /* 0x0000003b3cc5723e */ /* 0x002fe400000000ff */
[----:B------:R-:W-:Y:S02]  /*53e0*/  FSEL R39, R39, RZ, P3 ;  /* 0x000000ff27277208 */ /* 0x000fe40001800000 */
[----:B------:R-:W-:-:S03]  /*53f0*/  PLOP3.LUT P3, PT, PT, PT, UP1, 0x80, 0x0 ;  /* 0x000000000000781c */ /* 0x000fc60003f6f018 */
        /* <DEDUP_REMOVED lines=16> */
[----:B------:R3:W4:Y:S01]  /*5500*/  MUFU.EX2 R41, R14 ;  /* 0x0000000e00297308 */ /* 0x0007220000000800 */
[----:B-1----:R-:W-:Y:S01]  /*5510*/  FADD.FTZ R5, R42, R209 ;  /* 0x000000d12a057221 */ /* 0x002fe20000010000 */
[--C-:B------:R-:W-:Y:S01]  /*5520*/  FFMA.FTZ R34, R34, UR5, -R39.reuse ;  /* 0x0000000522227c23 */ /* 0x100fe20008010827 */
[--C-:B------:R-:W-:Y:S01]  /*5530*/  FFMA.FTZ R35, R35, UR5, -R39.reuse ;  /* 0x0000000523237c23 */ /* 0x100fe20008010827 */
[--C-:B------:R-:W-:Y:S01]  /*5540*/  FFMA.FTZ R36, R36, UR5, -R39.reuse ;  /* 0x0000000524247c23 */ /* 0x100fe20008010827 */
[--C-:B------:R-:W-:Y:S01]  /*5550*/  FFMA.FTZ R37, R37, UR5, -R39.reuse ;  /* 0x0000000525257c23 */ /* 0x100fe20008010827 */
[--C-:B------:R-:W-:Y:S01]  /*5560*/  FFMA.FTZ R2, R2, UR5, -R39.reuse ;  /* 0x0000000502027c23 */ /* 0x100fe20008010827 */
[----:B------:R-:W-:Y:S01]  /*5570*/  FFMA.FTZ R38, R38, UR5, -R39 ;  /* 0x0000000526267c23 */ /* 0x000fe20008010827 */
[----:B------:R-:W-:Y:S01]  /*5580*/  MUFU.EX2 R20, R20 ;  /* 0x0000001400147308 */ /* 0x000fe20000000800 */
[----:B---3--:R-:W-:Y:S01]  /*5590*/  FADD.FTZ R14, R46, R5 ;  /* 0x000000052e0e7221 */ /* 0x008fe20000010000 */
[----:B------:R-:W-:-:S02]  /*55a0*/  F2FP.F16.F32.PACK_AB R209, R209, R42 ;  /* 0x0000002ad1d1723e */ /* 0x000fc400000000ff */
[----:B0-----:R-:W-:Y:S01]  /*55b0*/  F2FP.F16.F32.PACK_AB R199, R62, R61 ;  /* 0x0000003d3ec7723e */ /* 0x001fe200000000ff */
[----:B------:R-:W-:Y:S01]  /*55c0*/  FADD.FTZ R5, R47, R14 ;  /* 0x0000000e2f057221 */ /* 0x000fe20000010000 */
[----:B------:R-:W-:Y:S02]  /*55d0*/  CS2R R46, SRZ ;  /* 0x00000000002e7805 */ /* 0x000fe4000001ff00 */
[----:B------:R-:W0:Y:S01]  /*55e0*/  MUFU.EX2 R21, R21 ;  /* 0x0000001500157308 */ /* 0x000e220000000800 */
[----:B------:R-:W-:Y:S01]  /*55f0*/  FADD.FTZ R14, R50, R5 ;  /* 0x00000005320e7221 */ /* 0x000fe20000010000 */
[----:B----4-:R-:W-:Y:S01]  /*5600*/  FADD.FTZ R5, R208, R41 ;  /* 0x00000029d0057221 */ /* 0x010fe20000010000 */
[----:B------:R-:W-:-:S05]  /*5610*/  F2FP.F16.F32.PACK_AB R208, R41, R208 ;  /* 0x000000d029d0723e */ /* 0x000fca00000000ff */
[----:B------:R-:W-:Y:S08]  /*5620*/  MUFU.EX2 R24, R24 ;  /* 0x0000001800187308 */ /* 0x000ff00000000800 */
[----:B------:R-:W1:Y:S01]  /*5630*/  MUFU.EX2 R43, R26 ;  /* 0x0000001a002b7308 */ /* 0x000e620000000800 */
[----:B0-----:R-:W-:-:S07]  /*5640*/  F2FP.F16.F32.PACK_AB R210, R21, R20 ;  /* 0x0000001415d2723e */ /* 0x001fce00000000ff */
[----:B------:R0:W-:Y:S08]  /*5650*/  MUFU.EX2 R206, R27 ;  /* 0x0000001b00ce7308 */ /* 0x0001f00000000800 */
[----:B------:R-:W3:Y:S01]  /*5660*/  MUFU.EX2 R25, R25 ;  /* 0x0000001900197308 */ /* 0x000ee20000000800 */
[----:B0-----:R-:W-:Y:S01]  /*5670*/  FADD.FTZ R27, R51, R14 ;  /* 0x0000000e331b7221 */ /* 0x001fe20000010000 */
[----:B------:R-:W-:Y:S01]  /*5680*/  FADD.FTZ R14, R20, R5 ;  /* 0x00000005140e7221 */ /* 0x000fe20000010000 */
[----:B-1----:R-:W-:-:S02]  /*5690*/  F2FP.F16.F32.PACK_AB R204, R43, R24 ;  /* 0x000000182bcc723e */ /* 0x002fc400000000ff */
[----:B------:R-:W-:Y:S01]  /*56a0*/  CS2R R50, SRZ ;  /* 0x0000000000327805 */ /* 0x000fe2000001ff00 */
[----:B------:R-:W-:Y:S01]  /*56b0*/  FADD.FTZ R26, R54, R27 ;  /* 0x0000001b361a7221 */ /* 0x000fe20000010000 */
[----:B------:R-:W-:Y:S01]  /*56c0*/  FADD.FTZ R5, R21, R14 ;  /* 0x0000000e15057221 */ /* 0x000fe20000010000 */
[----:B------:R-:W2:Y:S02]  /*56d0*/  MUFU.EX2 R28, R28 ;  /* 0x0000001c001c7308 */ /* 0x000ea40000000800 */
[----:B------:R-:W-:Y:S01]  /*56e0*/  FADD.FTZ R27, R55, R26 ;  /* 0x0000001a371b7221 */ /* 0x000fe20000010000 */
[----:B------:R-:W-:Y:S01]  /*56f0*/  FADD.FTZ R14, R24, R5 ;  /* 0x00000005180e7221 */ /* 0x000fe20000010000 */
[----:B------:R-:W-:Y:S02]  /*5700*/  CS2R R54, SRZ ;  /* 0x0000000000367805 */ /* 0x000fe4000001ff00 */
[----:B------:R-:W-:Y:S01]  /*5710*/  FADD.FTZ R26, R56, R27 ;  /* 0x0000001b381a7221 */ /* 0x000fe20000010000 */
[----:B------:R-:W-:Y:S01]  /*5720*/  FADD.FTZ R14, R43, R14 ;  /* 0x0000000e2b0e7221 */ /* 0x000fe20000010000 */
[----:B------:R-:W-:Y:S01]  /*5730*/  CS2R R42, SRZ ;  /* 0x00000000002a7805 */ /* 0x000fe2000001ff00 */
[----:B------:R-:W0:Y:S01]  /*5740*/  MUFU.EX2 R45, R30 ;  /* 0x0000001e002d7308 */ /* 0x000e220000000800 */
[----:B------:R-:W-:Y:S01]  /*5750*/  FADD.FTZ R26, R57, R26 ;  /* 0x0000001a391a7221 */ /* 0x000fe20000010000 */
[----:B---3--:R-:W-:Y:S01]  /*5760*/  FADD.FTZ R5, R25, R14 ;  /* 0x0000000e19057221 */ /* 0x008fe20000010000 */
[----:B------:R-:W-:-:S02]  /*5770*/  CS2R R56, SRZ ;  /* 0x0000000000387805 */ /* 0x000fc4000001ff00 */
[----:B------:R-:W-:Y:S01]  /*5780*/  FADD.FTZ R27, R203, R26 ;  /* 0x0000001acb1b7221 */ /* 0x000fe20000010000 */
[----:B------:R-:W-:Y:S01]  /*5790*/  FADD.FTZ R5, R206, R5 ;  /* 0x00000005ce057221 */ /* 0x000fe20000010000 */
[C---:B------:R-:W-:Y:S01]  /*57a0*/  F2FP.F16.F32.PACK_AB R203, R58.reuse, R203 ;  /* 0x000000cb3acb723e */ /* 0x040fe200000000ff */
[----:B------:R-:W1:Y:S01]  /*57b0*/  MUFU.EX2 R29, R29 ;  /* 0x0000001d001d7308 */ /* 0x000e620000000800 */
[----:B------:R-:W-:Y:S01]  /*57c0*/  FADD.FTZ R14, R58, R27 ;  /* 0x0000001b3a0e7221 */ /* 0x000fe20000010000 */
[----:B--2---:R-:W-:Y:S01]  /*57d0*/  FADD.FTZ R0, R28, R5 ;  /* 0x000000051c007221 */ /* 0x004fe20000010000 */
[----:B------:R-:W-:Y:S02]  /*57e0*/  F2FP.F16.F32.PACK_AB R206, R206, R25 ;  /* 0x00000019cece723e */ /* 0x000fe400000000ff */
[----:B------:R-:W-:Y:S01]  /*57f0*/  CS2R R24, SRZ ;  /* 0x0000000000187805 */ /* 0x000fe2000001ff00 */
[----:B------:R-:W-:Y:S01]  /*5800*/  FADD.FTZ R5, R59, R14 ;  /* 0x0000000e3b057221 */ /* 0x000fe20000010000 */
[----:B------:R-:W-:Y:S01]  /*5810*/  CS2R R58, SRZ ;  /* 0x00000000003a7805 */ /* 0x000fe2000001ff00 */
[----:B------:R-:W2:Y:S01]  /*5820*/  MUFU.EX2 R202, R31 ;  /* 0x0000001f00ca7308 */ /* 0x000ea20000000800 */
[C---:B0-----:R-:W-:Y:S01]  /*5830*/  FADD.FTZ R0, R45.reuse, R0 ;  /* 0x000000002d007221 */ /* 0x041fe20000010000 */
[----:B------:R-:W-:Y:S01]  /*5840*/  FADD.FTZ R14, R60, R5 ;  /* 0x000000053c0e7221 */ /* 0x000fe20000010000 */
[----:B------:R-:W-:-:S02]  /*5850*/  F2FP.F16.F32.PACK_AB R200, R45, R28 ;  /* 0x0000001c2dc8723e */ /* 0x000fc400000000ff */
[----:B------:R-:W-:Y:S01]  /*5860*/  CS2R R44, SRZ ;  /* 0x00000000002c7805 */ /* 0x000fe2000001ff00 */
[----:B------:R-:W-:Y:S01]  /*5870*/  FADD.FTZ R27, R61, R14 ;  /* 0x0000000e3d1b7221 */ /* 0x000fe20000010000 */
[----:B------:R-:W-:Y:S01]  /*5880*/  CS2R R60, SRZ ;  /* 0x00000000003c7805 */ /* 0x000fe2000001ff00 */
[----:B------:R-:W0:Y:S01]  /*5890*/  MUFU.EX2 R32, R32 ;  /* 0x0000002000207308 */ /* 0x000e220000000800 */
[----:B-1----:R-:W-:Y:S01]  /*58a0*/  FADD.FTZ R5, R29, R0 ;  /* 0x000000001d057221 */ /* 0x002fe20000010000 */
[----:B------:R-:W-:-:S04]  /*58b0*/  FADD.FTZ R14, R62, R27 ;  /* 0x0000001b3e0e7221 */ /* 0x000fc80000010000 */
[----:B------:R-:W-:Y:S02]  /*58c0*/  FADD.FTZ R27, R63, R14 ;  /* 0x0000000e3f1b7221 */ /* 0x000fe40000010000 */
        /* <DEDUP_REMOVED lines=21> */
[----:B--2---:R-:W-:Y:S01]  /*5a20*/  FADD.FTZ R0, R36, R31 ;  /* 0x0000001f24007221 */ /* 0x004fe20000010000 */
[----:B------:R-:W-:-:S06]  /*5a30*/  CS2R R30, SRZ ;  /* 0x00000000001e7805 */ /* 0x000fcc000001ff00 */
[----:B------:R-:W2:Y:S01]  /*5a40*/  MUFU.EX2 R2, R2 ;  /* 0x0000000200027308 */ /* 0x000ea20000000800 */
[C---:B0-----:R-:W-:Y:S01]  /*5a50*/  FADD.FTZ R21, R37.reuse, R0 ;  /* 0x0000000025157221 */ /* 0x041fe20000010000 */
[----:B------:R-:W-:Y:S01]  /*5a60*/  F2FP.F16.F32.PACK_AB R192, R37, R36 ;  /* 0x0000002425c0723e */ /* 0x000fe200000000ff */
[----:B------:R-:W-:Y:S01]  /*5a70*/  IMAD.MOV.U32 R0, RZ, RZ, 0x3f800000 ;  /* 0x3f800000ff007424 */ /* 0x000fe200078e00ff */
[----:B------:R-:W-:-:S04]  /*5a80*/  CS2R R36, SRZ ;  /* 0x0000000000247805 */ /* 0x000fc8000001ff00 */
[----:B------:R-:W0:Y:S01]  /*5a90*/  MUFU.EX2 R40, R40 ;  /* 0x0000002800287308 */ /* 0x000e220000000800 */
[----:B-1----:R-:W-:-:S07]  /*5aa0*/  FADD.FTZ R5, R65, R14 ;  /* 0x0000000e41057221 */ /* 0x002fce0000010000 */
[----:B------:R1:W3:Y:S01]  /*5ab0*/  MUFU.EX2 R27, R38 ;  /* 0x00000026001b7308 */ /* 0x0002e20000000800 */
[----:B--2---:R-:W-:Y:S01]  /*5ac0*/  FADD.FTZ R14, R2, R21 ;  /* 0x00000015020e7221 */ /* 0x004fe20000010000 */
[C---:B0-----:R-:W-:Y:S01]  /*5ad0*/  FADD.FTZ R5, R40.reuse, R5 ;  /* 0x0000000528057221 */ /* 0x041fe20000010000 */
[----:B------:R-:W-:Y:S02]  /*5ae0*/  F2FP.F16.F32.PACK_AB R195, R40, R65 ;  /* 0x0000004128c3723e */ /* 0x000fe400000000ff */
[----:B------:R-:W-:Y:S02]  /*5af0*/  CS2R R64, SRZ ;  /* 0x0000000000407805 */ /* 0x000fe4000001ff00 */
[----:B------:R-:W-:Y:S02]  /*5b00*/  CS2R R40, SRZ ;  /* 0x0000000000287805 */ /* 0x000fe4000001ff00 */
[----:B-1----:R-:W-:Y:S01]  /*5b10*/  CS2R R38, SRZ ;  /* 0x0000000000267805 */ /* 0x002fe2000001ff00 */
[C---:B---3--:R-:W-:Y:S01]  /*5b20*/  FADD.FTZ R14, R27.reuse, R14 ;  /* 0x0000000e1b0e7221 */ /* 0x048fe20000010000 */
[----:B------:R-:W-:Y:S01]  /*5b30*/  F2FP.F16.F32.PACK_AB R194, R27, R2 ;  /* 0x000000021bc2723e */ /* 0x000fe200000000ff */
[----:B------:R-:W-:Y:S01]  /*5b40*/  IMAD.MOV.U32 R2, RZ, RZ, 0x3f800000 ;  /* 0x3f800000ff027424 */ /* 0x000fe200078e00ff */
[----:B------:R-:W-:Y:S01]  /*5b50*/  CS2R R26, SRZ ;  /* 0x00000000001a7805 */ /* 0x000fe2000001ff00 */
[----:B------:R-:W-:Y:S06]  /*5b60*/  @!P3 BRA `(.L_x_2387) ;  /* 0x00000040009cb947 */ /* 0x000fec0003800000 */
[----:B------:R-:W-:Y:S01]  /*5b70*/  R2UR UR5, R232 ;  /* 0x00000000e80572ca */ /* 0x000fe200000e0000 */
[----:B------:R-:W-:Y:S01]  /*5b80*/  IMAD.MOV.U32 R21, RZ, RZ, R3 ;  /* 0x000000ffff157224 */ /* 0x000fe200078e0003 */
[----:B------:R-:W-:Y:S01]  /*5b90*/  R2UR UR4, R16 ;  /* 0x00000000100472ca */ /* 0x000fe200000e0000 */
[----:B------:R-:W-:Y:S01]  /*5ba0*/  IMAD.MOV.U32 R20, RZ, RZ, R4 ;  /* 0x000000ffff147224 */ /* 0x000fe200078e0004 */
[----:B------:R-:W-:Y:S01]  /*5bb0*/  ULDC UR61, c[0x0][0x9d8] ;  /* 0x00027600003d7ab9 */ /* 0x000fe20000000800 */
[----:B------:R-:W-:Y:S02]  /*5bc0*/  IMAD.U32 R233, RZ, RZ, UR60 ;  /* 0x0000003cffe97e24 */ /* 0x000fe4000f8e00ff */
[----:B------:R-:W-:Y:S02]  /*5bd0*/  IMAD.MOV.U32 R2, RZ, RZ, 0x3f800000 ;  /* 0x3f800000ff027424 */ /* 0x000fe400078e00ff */
[----:B------:R-:W-:-:S04]  /*5be0*/  IMAD.MOV.U32 R151, RZ, RZ, RZ ;  /* 0x000000ffff977224 */ /* 0x000fc800078e00ff */
[----:B------:R-:W-:Y:S02]  /*5bf0*/  IMAD.U32 R234, RZ, RZ, UR5 ;  /* 0x00000005ffea7e24 */ /* 0x000fe4000f8e00ff */
[----:B------:R-:W-:-:S07]  /*5c00*/  IMAD.U32 R235, RZ, RZ, UR4 ;  /* 0x00000004ffeb7e24 */ /* 0x000fce000f8e00ff */
.L_x_2396:
        /* <DEDUP_REMOVED lines=10> */
.L_x_2388:
[----:B------:R-:W-:Y:S02]  /*5cb0*/  R2UR UR4, R17 ;  /* 0x00000000110472ca */ /* 0x000fe400000e0000 */
[----:B------:R-:W-:-:S11]  /*5cc0*/  R2UR UR5, R16 ;  /* 0x00000000100572ca */ /* 0x000fd600000e0000 */
[----:B------:R-:W-:Y:S02]  /*5cd0*/  ULEA UR4, UR60, UR4, 0x3 ;  /* 0x000000043c047291 */ /* 0x000fe4000f8e183f */
[----:B------:R-:W-:-:S04]  /*5ce0*/  IMAD.U32 R3, RZ, RZ, UR5 ;  /* 0x00000005ff037e24 */ /* 0x000fc8000f8e00ff */
[----:B------:R-:W-:Y:S01]  /*5cf0*/  IMAD.U32 R232, RZ, RZ, UR4 ;  /* 0x00000004ffe87e24 */ /* 0x000fe2000f8e00ff */
[----:B------:R-:W-:-:S04]  /*5d00*/  SHF.L.U32 R3, R3, 0x1f, RZ ;  /* 0x0000001f03037819 */ /* 0x000fc800000006ff */
[----:B------:R0:W1:Y:S01]  /*5d10*/  SYNCS.PHASECHK.TRANS64.TRYWAIT P3, [UR4+0x38830], R3 ;  /* 0x03883003ff0075a7 */ /* 0x0000620008060144 */
[----:B------:R-:W-:Y:S05]  /*5d20*/  @!P0 BRA `(.L_x_2389) ;  /* 0x0000000000048947 */ /* 0x000fea0003800000 */
[----:B------:R-:W-:Y:S01]  /*5d30*/  BPT.TRAP 0x1 ;  /* 0x000000040000795c */ /* 0x000fe20000300000 */
.L_x_2389:
[----:B-1----:R-:W-:Y:S05]  /*5d40*/  @P3 BRA `(.L_x_2390) ;  /* 0x00000000000c3947 */ /* 0x002fea0003800000 */
[----:B------:R-:W-:-:S13]  /*5d50*/  R2UR UR4, R232 ;  /* 0x00000000e80472ca */ /* 0x000fda00000e0000 */
[----:B------:R-:W1:Y:S02]  /*5d60*/  SYNCS.PHASECHK.TRANS64.TRYWAIT P3, [UR4+0x38830], R3 ;  /* 0x03883003ff0075a7 */ /* 0x000e640008060144 */
[----:B-1----:R-:W-:Y:S05]  /*5d70*/  @!P3 BRA `(.L_x_2391) ;  /* 0x0000011400d4b947 */ /* 0x002fea0003800000 */
.L_x_2390:
        /* <DEDUP_REMOVED lines=23> */
[----:B------:R-:W-:Y:S01]  /*5ef0*/  UIADD3 UR58, UR4, 0x80, URZ ;  /* 0x00000080043a7890 */ /* 0x000fe2000fffe03f */
[-C--:B------:R-:W-:Y:S01]  /*5f00*/  FMUL.FTZ R28, R28, R0.reuse ;  /* 0x000000001c1c7220 */ /* 0x080fe20000410000 */
        /* <DEDUP_REMOVED lines=57> */
[----:B------:R-:W-:Y:S01]  /*62a0*/  UIADD3 UR58, UR4, 0x100, URZ ;  /* 0x00000100043a7890 */ /* 0x000fe2000fffe03f */
[-C--:B------:R-:W-:Y:S01]  /*62b0*/  FMUL.FTZ R105, R105, R0.reuse ;  /* 0x0000000069697220 */ /* 0x080fe20000410000 */
[----:B------:R-:W-:Y:S01]  /*62c0*/  UMOV UR56, UR14 ;  /* 0x0000000e00387c82 */ /* 0x000fe20008000000 */
[----:B------:R-:W-:Y:S01]  /*62d0*/  UMOV UR57, UR15 ;  /* 0x0000000f00397c82 */ /* 0x000fe20008000000 */
        /* <DEDUP_REMOVED lines=97> */
[----:B------:R-:W-:Y:S01]  /*68f0*/  UIADD3 UR58, UR4, 0x200, URZ ;  /* 0x00000200043a7890 */ /* 0x000fe2000fffe03f */
[----:B------:R-:W-:Y:S01]  /*6900*/  UMOV UR56, UR14 ;  /* 0x0000000e00387c82 */ /* 0x000fe20008000000 */
[----:B------:R-:W-:Y:S01]  /*6910*/  UMOV UR57, UR15 ;  /* 0x0000000f00397c82 */ /* 0x000fe20008000000 */
[----:B------:R-:W-:Y:S01]  /*6920*/  UMOV UR59, 0x40000040 ;  /* 0x40000040003b7882 */ /* 0x000fe20000000000 */
        /* <DEDUP_REMOVED lines=129> */
[----:B------:R-:W-:-:S11]  /*7140*/  R2UR UR15, R9 ;  /* 0x00000000090f72ca */ /* 0x000fd600000e0000 */
[----:B------:R-:W-:Y:S02]  /*7150*/  UMOV UR56, UR14 ;  /* 0x0000000e00387c82 */ /* 0x000fe40008000000 */
[----:B------:R-:W-:Y:S01]  /*7160*/  UMOV UR57, UR15 ;  /* 0x0000000f00397c82 */ /* 0x000fe20008000000 */
[----:B------:R-:W-:Y:S01]  /*7170*/  UMOV UR5, UR15 ;  /* 0x0000000f00057c82 */ /* 0x000fe20008000000 */
        /* <DEDUP_REMOVED lines=261> */
.L_x_2392:
        /* <DEDUP_REMOVED lines=9> */
.L_x_2393:
[----:B---3--:R-:W-:Y:S05]  /*8260*/  @P3 BRA `(.L_x_2394) ;  /* 0x0000000000083947 */ /* 0x008fea0003800000 */
[----:B------:R-:W3:Y:S02]  /*8270*/  SYNCS.PHASECHK.TRANS64.TRYWAIT P3, [UR4+0x38850], R0 ;  /* 0x03885000ff0075a7 */ /* 0x000ee40008060144 */
[----:B---3--:R-:W-:Y:S05]  /*8280*/  @!P3 BRA `(.L_x_2395) ;  /* 0x000000f000acb947 */ /* 0x008fea0003800000 */
.L_x_2394:
[----:B------:R-:W-:Y:S01]  /*8290*/  R2UR UR5, R17 ;  /* 0x00000000110572ca */ /* 0x000fe200000e0000 */
[----:B------:R-:W-:Y:S01]  /*82a0*/  WARPGROUP.ARRIVE ;  /* 0x00000000000079c5 */ /* 0x000fe20000000000 */
[----:B------:R-:W-:Y:S01]  /*82b0*/  R2UR UR6, R233 ;  /* 0x00000000e90672ca */ /* 0x000fe200000e0000 */
[----:B------:R-:W-:Y:S01]  /*82c0*/  UMOV UR7, 0x40000040 ;  /* 0x4000004000077882 */ /* 0x000fe20000000000 */
[----:B------:R-:W-:Y:S01]  /*82d0*/  R2UR UR14, R22 ;  /* 0x00000000160e72ca */ /* 0x000fe200000e0000 */
[----:B0-2---:R-:W-:Y:S01]  /*82e0*/  FMUL.FTZ R0, R184, UR61 ;  /* 0x0000003db8007c20 */ /* 0x005fe20008410000 */
[----:B------:R-:W-:Y:S01]  /*82f0*/  FMUL.FTZ R184, R186, UR61 ;  /* 0x0000003dbab87c20 */ /* 0x000fe20008410000 */
[----:B-1----:R-:W-:Y:S01]  /*8300*/  FMUL.FTZ R3, R188, UR61 ;  /* 0x0000003dbc037c20 */ /* 0x002fe20008410000 */
[----:B------:R-:W-:Y:S01]  /*8310*/  FMUL.FTZ R188, R190, UR61 ;  /* 0x0000003dbebc7c20 */ /* 0x000fe20008410000 */
[----:B------:R-:W-:Y:S01]  /*8320*/  FMUL.FTZ R190, R191, UR61 ;  /* 0x0000003dbfbe7c20 */ /* 0x000fe20008410000 */
[----:B------:R-:W-:Y:S01]  /*8330*/  FMUL.FTZ R191, R178, UR61 ;  /* 0x0000003db2bf7c20 */ /* 0x000fe20008410000 */
[----:B------:R-:W-:Y:S01]  /*8340*/  FMUL.FTZ R178, R180, UR61 ;  /* 0x0000003db4b27c20 */ /* 0x000fe20008410000 */
[----:B------:R-:W-:Y:S01]  /*8350*/  R2UR UR11, R234 ;  /* 0x00000000ea0b72ca */ /* 0x000fe200000e0000 */
[----:B------:R-:W-:Y:S01]  /*8360*/  UIADD3 UR5, UR5, 0x400, URZ ;  /* 0x0000040005057890 */ /* 0x000fe2000fffe03f */
[----:B------:R-:W-:Y:S01]  /*8370*/  R2UR UR15, R19 ;  /* 0x00000000130f72ca */ /* 0x000fe200000e0000 */
[----:B------:R-:W-:Y:S01]  /*8380*/  FMUL.FTZ R2, R185, UR61 ;  /* 0x0000003db9027c20 */ /* 0x000fe20008410000 */
[----:B------:R-:W-:Y:S01]  /*8390*/  FMUL.FTZ R185, R187, UR61 ;  /* 0x0000003dbbb97c20 */ /* 0x000fe20008410000 */
[----:B------:R-:W-:Y:S01]  /*83a0*/  USHF.R.U32.HI UR5, URZ, 0x4, UR5 ;  /* 0x000000043f057899 */ /* 0x000fe20008011605 */
[----:B------:R-:W-:Y:S01]  /*83b0*/  VIADD R186, R212, UR14 ;  /* 0x0000000ed4ba7c36 */ /* 0x000fe20008000000 */
[----:B------:R-:W0:Y:S01]  /*83c0*/  MUFU.TANH R184, R184 ;  /* 0x000000b800b87308 */ /* 0x000e220000002400 */
[----:B------:R-:W-:Y:S01]  /*83d0*/  ULDC UR14, c[0x0][0x288] ;  /* 0x0000a200000e7ab9 */ /* 0x000fe20000000800 */
[----:B------:R-:W-:Y:S01]  /*83e0*/  ULOP3.LUT UR5, UR5, 0x3fff, URZ, 0xc0, !UPT ;  /* 0x00003fff05057892 */ /* 0x000fe2000f8ec03f */
[----:B------:R-:W-:Y:S01]  /*83f0*/  FMUL.FTZ R4, R189, UR61 ;  /* 0x0000003dbd047c20 */ /* 0x000fe20008410000 */
[----:B------:R-:W-:Y:S01]  /*8400*/  FMUL.FTZ R179, R179, UR61 ;  /* 0x0000003db3b37c20 */ /* 0x000fe20008410000 */
[----:B------:R-:W-:Y:S01]  /*8410*/  FMUL.FTZ R159, R159, UR61 ;  /* 0x0000003d9f9f7c20 */ /* 0x000fe20008410000 */
[----:B------:R-:W-:Y:S01]  /*8420*/  ULOP3.LUT UR5, UR5, 0x2800000, URZ, 0xfc, !UPT ;  /* 0x0280000005057892 */ /* 0x000fe2000f8efc3f */
[----:B------:R-:W-:Y:S01]  /*8430*/  FMUL.FTZ R176, R176, UR61 ;  /* 0x0000003db0b07c20 */ /* 0x000fe20008410000 */
[----:B------:R-:W1:Y:S01]  /*8440*/  MUFU.TANH R185, R185 ;  /* 0x000000b900b97308 */ /* 0x000e620000002400 */
[----:B------:R-:W-:Y:S01]  /*8450*/  FMUL.FTZ R177, R177, UR61 ;  /* 0x0000003db1b17c20 */ /* 0x000fe20008410000 */
[----:B------:R-:W-:Y:S01]  /*8460*/  UIMAD UR10, UR6, 0xa00, UR5 ;  /* 0x00000a00060a78a4 */ /* 0x000fe2000f8e0205 */
[----:B------:R-:W-:Y:S01]  /*8470*/  FMUL.FTZ R165, R165, UR61 ;  /* 0x0000003da5a57c20 */ /* 0x000fe20008410000 */
[----:B------:R-:W-:Y:S01]  /*8480*/  FMUL.FTZ R156, R156, UR61 ;  /* 0x0000003d9c9c7c20 */ /* 0x000fe20008410000 */
[----:B------:R-:W-:Y:S01]  /*8490*/  @UP0 ULDC UR5, c[0x0][0x44c] ;  /* 0x0001130000050ab9 */ /* 0x000fe20000000800 */
[----:B------:R-:W-:-:S02]  /*84a0*/  IMAD.U32 R233, RZ, RZ, UR60 ;  /* 0x0000003cffe97e24 */ /* 0x000fc4000f8e00ff */
[----:B------:R-:W-:Y:S01]  /*84b0*/  @P2 IMAD.HI.U32 R180, R186, UR5, RZ ;  /* 0x00000005bab42c27 */ /* 0x000fe2000f8e00ff */
[----:B------:R-:W-:Y:S01]  /*84c0*/  UMOV UR6, UR10 ;  /* 0x0000000a00067c82 */ /* 0x000fe20008000000 */
[----:B------:R-:W-:Y:S02]  /*84d0*/  @UP0 ULDC UR5, c[0x0][0x450] ;  /* 0x0001140000050ab9 */ /* 0x000fe40000000800 */
[----:B------:R-:W-:Y:S01]  /*84e0*/  HGMMA.64x256x16.F32 R24, R208, gdesc[UR4].tnspB, R24, gsb0 ;  /* 0x43e00004d0187df0 */ /* 0x000fe20008000818 */
[----:B------:R-:W-:Y:S01]  /*84f0*/  UIADD3 UR6, UR10, 0x80, URZ ;  /* 0x000000800a067890 */ /* 0x000fe2000fffe03f */
[----:B------:R-:W-:Y:S01]  /*8500*/  @P2 SHF.R.U32.HI R186, RZ, UR5, R180 ;  /* 0x00000005ffba2c19 */ /* 0x000fe200080116b4 */
[----:B------:R-:W-:Y:S01]  /*8510*/  UMOV UR7, 0x40000040 ;  /* 0x4000004000077882 */ /* 0x000fe20000000000 */
[----:B------:R-:W2:Y:S01]  /*8520*/  LDC R180, c[0x0][0x2f0] ;  /* 0x0000bc00ffb47b82 */ /* 0x000ea20000000800 */
[----:B------:R-:W-:Y:S01]  /*8530*/  UMOV UR5, 0x1 ;  /* 0x0000000100057882 */ /* 0x000fe20000000000 */
[----:B------:R-:W3:Y:S01]  /*8540*/  MUFU.TANH R188, R188 ;  /* 0x000000bc00bc7308 */ /* 0x000ee20000002400 */
[----:B------:R-:W-:-:S07]  /*8550*/  UIMAD UR5, UR11, -0x50, UR5 ;  /* 0xffffffb00b0578a4 */ /* 0x000fce000f8e0205 */
[----:B------:R-:W4:Y:S08]  /*8560*/  MUFU.TANH R190, R190 ;  /* 0x000000be00be7308 */ /* 0x000f300000002400 */
[----:B------:R-:W5:Y:S08]  /*8570*/  MUFU.TANH R191, R191 ;  /* 0x000000bf00bf7308 */ /* 0x000f700000002400 */
[----:B------:R-:W5:Y:S08]  /*8580*/  MUFU.TANH R179, R179 ;  /* 0x000000b300b37308 */ /* 0x000f700000002400 */
        /* <DEDUP_REMOVED lines=11> */
[----:B------:R-:W-:Y:S01]  /*8640*/  UMOV UR7, 0x40000040 ;  /* 0x4000004000077882 */ /* 0x000fe20000000000 */
[----:B------:R-:W-:Y:S02]  /*8650*/  WARPGROUP.DEPBAR.LE gsb0, 0x0 ;  /* 0x00008000000079c5 */ /* 0x000fe40000010000 */
[----:B------:R-:W-:Y:S01]  /*8660*/  WARPGROUP.ARRIVE ;  /* 0x00000000000079c5 */ /* 0x000fe20000000000 */
[----:B------:R-:W0:Y:S04]  /*8670*/  SHFL.IDX PT, R204, R186, 0x1, 0x1c1f ;  /* 0x003c1f00bacc7f89 */ /* 0x000e2800000e0000 */
[----:B------:R-:W5:-:S15]  /*8680*/  SHFL.IDX PT, R186, R186, RZ, 0x1c1f ;  /* 0x001c1fffbaba7589 */ /* 0x000f5e00000e0000 */
[----:B------:R-:W-:-:S03]  /*8690*/  NOP ;  /* 0x0000000000007918 */ /* 0x000fc60000000000 */
[----:B------:R-:W-:Y:S01]  /*86a0*/  HGMMA.64x256x16.F32 R24, R200, gdesc[UR4].tnspB, R24, gsb0 ;  /* 0x43e00004c8187df0 */ /* 0x000fe20008000818 */
[----:B------:R-:W-:Y:S01]  /*86b0*/  UIADD3 UR6, UR10, 0x180, URZ ;  /* 0x000001800a067890 */ /* 0x000fe2000fffe03f */
[----:B------:R-:W-:Y:S01]  /*86c0*/  UMOV UR7, 0x40000040 ;  /* 0x4000004000077882 */ /* 0x000fe20000000000 */
[----:B------:R-:W-:Y:S02]  /*86d0*/  WARPGROUP.DEPBAR.LE gsb0, 0x0 ;  /* 0x00008000000079c5 */ /* 0x000fe40000010000 */
[----:B------:R-:W-:Y:S01]  /*86e0*/  WARPGROUP.ARRIVE ;  /* 0x00000000000079c5 */ /* 0x000fe20000000000 */
[----:B------:R-:W-:Y:S01]  /*86f0*/  FMUL.FTZ R201, R170, UR61 ;  /* 0x0000003daac97c20 */ /* 0x000fe20008410000 */
[----:B------:R-:W-:Y:S02]  /*8700*/  IMAD.MOV.U32 R170, RZ, RZ, -0x2 ;  /* 0xfffffffeffaa7424 */ /* 0x000fe400078e00ff */
[----:B------:R-:W-:Y:S01]  /*8710*/  FMUL.FTZ R200, R182, UR61 ;  /* 0x0000003db6c87c20 */ /* 0x000fe20008410000 */
[----:B------:R-:W-:Y:S01]  /*8720*/  FMUL.FTZ R202, R174, UR61 ;  /* 0x0000003daeca7c20 */ /* 0x000fe20008410000 */
[----:B------:R-:W-:-:S15]  /*8730*/  FMUL.FTZ R174, R162, UR61 ;  /* 0x0000003da2ae7c20 */ /* 0x000fde0008410000 */
[----:B------:R-:W-:-:S02]  /*8740*/  NOP ;  /* 0x0000000000007918 */ /* 0x000fc40000000000 */
[----:B------:R-:W-:Y:S01]  /*8750*/  HGMMA.64x256x16.F32 R24, R196, gdesc[UR4].tnspB, R24, gsb0 ;  /* 0x43e00004c4187df0 */ /* 0x000fe20008000818 */
[----:B------:R-:W-:Y:S02]  /*8760*/  IMAD R187, R23, R170, UR5 ;  /* 0x0000000517bb7e24 */ /* 0x000fe4000f8e02aa */
[----:B------:R-:W-:Y:S01]  /*8770*/  FMUL.FTZ R182, R183, UR61 ;  /* 0x0000003db7b67c20 */ /* 0x000fe20008410000 */
[----:B------:R-:W5:Y:S01]  /*8780*/  MUFU.TANH R200, R200 ;  /* 0x000000c800c87308 */ /* 0x000f620000002400 */
[----:B------:R-:W-:Y:S01]  /*8790*/  FMUL.FTZ R183, R171, UR61 ;  /* 0x0000003dabb77c20 */ /* 0x000fe20008410000 */
[----:B--2---:R-:W-:Y:S02]  /*87a0*/  IMAD R187, R180, UR15, R187 ;  /* 0x0000000fb4bb7c24 */ /* 0x004fe4000f8e02bb */
[----:B------:R-:W-:Y:S01]  /*87b0*/  FMUL.FTZ R180, R175, UR61 ;  /* 0x0000003dafb47c20 */ /* 0x000fe20008410000 */
[----:B------:R-:W-:Y:S01]  /*87c0*/  UIADD3 UR6, UR10, 0x200, URZ ;  /* 0x000002000a067890 */ /* 0x000fe2000fffe03f */
[----:B------:R-:W-:Y:S01]  /*87d0*/  UMOV UR7, 0x40000040 ;  /* 0x4000004000077882 */ /* 0x000fe20000000000 */
[----:B0-----:R-:W-:Y:S01]  /*87e0*/  IADD3 R189, R204, -UR14, R187 ;  /* 0x8000000eccbd7c10 */ /* 0x001fe2000fffe0bb */
[----:B------:R-:W0:Y:S01]  /*87f0*/  MUFU.TANH R182, R182 ;  /* 0x000000b600b67308 */ /* 0x000e220000002400 */
[----:B------:R-:W-:-:S02]  /*8800*/  ULDC UR5, c[0x0][0x988] ;  /* 0x0002620000057ab9 */ /* 0x000fc40000000800 */
[C---:B------:R-:W-:Y:S02]  /*8810*/  ISETP.GT.AND P3, PT, R189.reuse, RZ, PT ;  /* 0x000000ffbd00720c */ /* 0x040fe40003f64270 */
[C---:B------:R-:W-:Y:S02]  /*8820*/  ISETP.GT.AND P4, PT, R189.reuse, 0x1, PT ;  /* 0x00000001bd00780c */ /* 0x040fe40003f84270 */
[----:B------:R-:W-:Y:S01]  /*8830*/  FSEL R170, R184, -INF , P3 ;  /* 0xff800000b8aa7808 */ /* 0x000fe20001800000 */
[----:B------:R-:W2:Y:S01]  /*8840*/  MUFU.TANH R201, R201 ;  /* 0x000000c900c97308 */ /* 0x000ea20000002400 */
[----:B------:R-:W-:Y:S02]  /*8850*/  ISETP.GT.AND P3, PT, R189, 0x8, PT ;  /* 0x00000008bd00780c */ /* 0x000fe40003f64270 */
[----:B-1----:R-:W-:Y:S01]  /*8860*/  FSEL R162, R185, -INF , P4 ;  /* 0xff800000b9a27808 */ /* 0x002fe20002000000 */
[----:B------:R-:W-:Y:S01]  /*8870*/  FMUL.FTZ R185, R163, UR61 ;  /* 0x0000003da3b97c20 */ /* 0x000fe20008410000 */
[----:B------:R-:W-:-:S02]  /*8880*/  FMNMX.FTZ R175, R170, R21, !PT ;  /* 0x00000015aaaf7209 */ /* 0x000fc40007810000 */
[----:B---3--:R-:W-:Y:S01]  /*8890*/  FSEL R171, R188, -INF , P3 ;  /* 0xff800000bcab7808 */ /* 0x008fe20001800000 */
[----:B------:R1:W-:Y:S01]  /*88a0*/  MUFU.TANH R184, R174 ;  /* 0x000000ae00b87308 */ /* 0x0003e20000002400 */
[C---:B------:R-:W-:Y:S02]  /*88b0*/  ISETP.GT.AND P4, PT, R189.reuse, 0x9, PT ;  /* 0x00000009bd00780c */ /* 0x040fe40003f84270 */
[----:B------:R-:W-:Y:S02]  /*88c0*/  FMNMX.FTZ R188, R162, R175, !PT ;  /* 0x000000afa2bc7209 */ /* 0x000fe40007810000 */
[----:B------:R-:W-:Y:S02]  /*88d0*/  ISETP.GT.AND P3, PT, R189, 0x10, PT ;  /* 0x00000010bd00780c */ /* 0x000fe40003f64270 */
[----:B----4-:R-:W-:Y:S01]  /*88e0*/  FSEL R163, R190, -INF , P4 ;  /* 0xff800000bea37808 */ /* 0x010fe20002000000 */
[----:B------:R-:W3:Y:S01]  /*88f0*/  MUFU.TANH R183, R183 ;  /* 0x000000b700b77308 */ /* 0x000ee20000002400 */
[----:B-1----:R-:W-:Y:S01]  /*8900*/  FMNMX.FTZ R174, R171, R188, !PT ;  /* 0x000000bcabae7209 */ /* 0x002fe20007810000 */
[----:B------:R-:W-:Y:S01]  /*8910*/  FMUL.FTZ R188, R166, UR61 ;  /* 0x0000003da6bc7c20 */ /* 0x000fe20008410000 */
[----:B------:R-:W-:Y:S01]  /*8920*/  ISETP.GT.AND P4, PT, R189, 0x11, PT ;  /* 0x00000011bd00780c */ /* 0x000fe20003f84270 */
[----:B------:R-:W-:Y:S01]  /*8930*/  FMUL.FTZ R190, R167, UR61 ;  /* 0x0000003da7be7c20 */ /* 0x000fe20008410000 */
[----:B-----5:R-:W-:Y:S01]  /*8940*/  FSEL R166, R191, -INF , P3 ;  /* 0xff800000bfa67808 */ /* 0x020fe20001800000 */
[----:B------:R-:W-:Y:S01]  /*8950*/  FMUL.FTZ R191, R154, UR61 ;  /* 0x0000003d9abf7c20 */ /* 0x000fe20008410000 */
[----:B------:R-:W-:Y:S01]  /*8960*/  FMNMX.FTZ R175, R163, R174, !PT ;  /* 0x000000aea3af7209 */ /* 0x000fe20007810000 */
[----:B------:R-:W1:Y:S01]  /*8970*/  MUFU.TANH R202, R202 ;  /* 0x000000ca00ca7308 */ /* 0x000e620000002400 */
[----:B------:R-:W-:-:S02]  /*8980*/  ISETP.GT.AND P3, PT, R189, 0x18, PT ;  /* 0x00000018bd00780c */ /* 0x000fc40003f64270 */
[----:B------:R-:W-:Y:S02]  /*8990*/  FSEL R174, R179, -INF , P4 ;  /* 0xff800000b3ae7808 */ /* 0x000fe40002000000 */
[----:B------:R-:W-:Y:S02]  /*89a0*/  FMNMX.FTZ R175, R166, R175, !PT ;  /* 0x000000afa6af7209 */ /* 0x000fe40007810000 */
[----:B------:R-:W-:Y:S01]  /*89b0*/  FSEL R167, R200, -INF , P3 ;  /* 0xff800000c8a77808 */ /* 0x000fe20001800000 */
[----:B------:R-:W4:Y:S01]  /*89c0*/  MUFU.TANH R180, R180 ;  /* 0x000000b400b47308 */ /* 0x000f220000002400 */
[C---:B------:R-:W-:Y:S02]  /*89d0*/  ISETP.GT.AND P4, PT, R189.reuse, 0x19, PT ;  /* 0x00000019bd00780c */ /* 0x040fe40003f84270 */
[----:B------:R-:W-:Y:S02]  /*89e0*/  FMNMX.FTZ R200, R174, R175, !PT ;  /* 0x000000afaec87209 */ /* 0x000fe40007810000 */
[----:B------:R-:W-:-:S02]  /*89f0*/  ISETP.GT.AND P3, PT, R189, 0x20, PT ;  /* 0x00000020bd00780c */ /* 0x000fc40003f64270 */
[----:B0-----:R-:W-:Y:S01]  /*8a00*/  FSEL R175, R182, -INF , P4 ;  /* 0xff800000b6af7808 */ /* 0x001fe20002000000 */
[----:B------:R-:W0:Y:S01]  /*8a10*/  MUFU.TANH R185, R185 ;  /* 0x000000b900b97308 */ /* 0x000e220000002400 */
[----:B------:R-:W-:Y:S02]  /*8a20*/  FMNMX.FTZ R200, R167, R200, !PT ;  /* 0x000000c8a7c87209 */ /* 0x000fe40007810000 */
[----:B--2---:R-:W-:Y:S02]  /*8a30*/  FSEL R154, R201, -INF , P3 ;  /* 0xff800000c99a7808 */ /* 0x004fe40001800000 */
[----:B------:R-:W-:Y:S02]  /*8a40*/  ISETP.GT.AND P4, PT, R189, 0x21, PT ;  /* 0x00000021bd00780c */ /* 0x000fe40003f84270 */
[----:B------:R-:W-:Y:S01]  /*8a50*/  FMNMX.FTZ R201, R175, R200, !PT ;  /* 0x000000c8afc97209 */ /* 0x000fe20007810000 */
[----:B------:R-:W2:Y:S01]  /*8a60*/  MUFU.TANH R188, R188 ;  /* 0x000000bc00bc7308 */ /* 0x000ea20000002400 */
[----:B------:R-:W-:Y:S01]  /*8a70*/  ISETP.GT.AND P3, PT, R189, 0x28, PT ;  /* 0x00000028bd00780c */ /* 0x000fe20003f64270 */
[----:B------:R-:W-:Y:S01]  /*8a80*/  FMUL.FTZ R200, R155, UR61 ;  /* 0x0000003d9bc87c20 */ /* 0x000fe20008410000 */
[----:B---3--:R-:W-:-:S02]  /*8a90*/  FSEL R179, R183, -INF , P4 ;  /* 0xff800000b7b37808 */ /* 0x008fc40002000000 */
[----:B------:R-:W-:Y:S01]  /*8aa0*/  FMNMX.FTZ R182, R154, R201, !PT ;  /* 0x000000c99ab67209 */ /* 0x000fe20007810000 */
[----:B------:R-:W-:Y:S01]  /*8ab0*/  FMUL.FTZ R201, R158, UR61 ;  /* 0x0000003d9ec97c20 */ /* 0x000fe20008410000 */
[----:B------:R-:W-:Y:S01]  /*8ac0*/  ISETP.GT.AND P4, PT, R189, 0x29, PT ;  /* 0x00000029bd00780c */ /* 0x000fe20003f84270 */
[----:B------:R-:W3:Y:S01]  /*8ad0*/  MUFU.TANH R190, R190 ;  /* 0x000000be00be7308 */ /* 0x000ee20000002400 */
[----:B-1----:R-:W-:Y:S02]  /*8ae0*/  FSEL R155, R202, -INF , P3 ;  /* 0xff800000ca9b7808 */ /* 0x002fe40001800000 */
[----:B------:R-:W-:Y:S02]  /*8af0*/  FMNMX.FTZ R182, R179, R182, !PT ;  /* 0x000000b6b3b67209 */ /* 0x000fe40007810000 */
[----:B------:R-:W-:Y:S02]  /*8b00*/  ISETP.GT.AND P3, PT, R189, 0x30, PT ;  /* 0x00000030bd00780c */ /* 0x000fe40003f64270 */
[----:B----4-:R-:W-:Y:S01]  /*8b10*/  FSEL R180, R180, -INF , P4 ;  /* 0xff800000b4b47808 */ /* 0x010fe20002000000 */
[----:B------:R-:W1:Y:S01]  /*8b20*/  MUFU.TANH R191, R191 ;  /* 0x000000bf00bf7308 */ /* 0x000e620000002400 */
[----:B------:R-:W-:-:S02]  /*8b30*/  FMNMX.FTZ R183, R155, R182, !PT ;  /* 0x000000b69bb77209 */ /* 0x000fc40007810000 */
[----:B------:R-:W-:Y:S02]  /*8b40*/  ISETP.GT.AND P4, PT, R189, 0x31, PT ;  /* 0x00000031bd00780c */ /* 0x000fe40003f84270 */
[----:B------:R-:W-:Y:S02]  /*8b50*/  FSEL R158, R184, -INF , P3 ;  /* 0xff800000b89e7808 */ /* 0x000fe40001800000 */
[----:B------:R-:W-:Y:S01]  /*8b60*/  FMNMX.FTZ R183, R180, R183, !PT ;  /* 0x000000b7b4b77209 */ /* 0x000fe20007810000 */
[----:B------:R-:W4:Y:S01]  /*8b70*/  MUFU.TANH R200, R200 ;  /* 0x000000c800c87308 */ /* 0x000f220000002400 */
[----:B0-----:R-:W-:Y:S02]  /*8b80*/  FSEL R182, R185, -INF , P4 ;  /* 0xff800000b9b67808 */ /* 0x001fe40002000000 */
[----:B------:R-:W-:Y:S02]  /*8b90*/  ISETP.GT.AND P3, PT, R189, 0x38, PT ;  /* 0x00000038bd00780c */ /* 0x000fe40003f64270 */
[----:B------:R-:W-:-:S02]  /*8ba0*/  FMNMX.FTZ R185, R158, R183, !PT ;  /* 0x000000b79eb97209 */ /* 0x000fc40007810000 */
[----:B------:R-:W-:Y:S01]  /*8bb0*/  ISETP.GT.AND P4, PT, R189, 0x39, PT ;  /* 0x00000039bd00780c */ /* 0x000fe20003f84270 */
[----:B------:R-:W0:Y:S01]  /*8bc0*/  MUFU.TANH R201, R201 ;  /* 0x000000c900c97308 */ /* 0x000e220000002400 */
[----:B--2---:R-:W-:Y:S01]  /*8bd0*/  FSEL R183, R188, -INF , P3 ;  /* 0xff800000bcb77808 */ /* 0x004fe20001800000 */
[----:B------:R-:W-:Y:S01]  /*8be0*/  FMUL.FTZ R188, R181, UR61 ;  /* 0x0000003db5bc7c20 */ /* 0x000fe20008410000 */
[----:B------:R-:W-:Y:S02]  /*8bf0*/  FMNMX.FTZ R184, R182, R185, !PT ;  /* 0x000000b9b6b87209 */ /* 0x000fe40007810000 */
[----:B------:R-:W-:Y:S02]  /*8c00*/  ISETP.GT.AND P3, PT, R189, 0x40, PT ;  /* 0x00000040bd00780c */ /* 0x000fe40003f64270 */
[----:B---3--:R-:W-:Y:S01]  /*8c10*/  FSEL R185, R190, -INF , P4 ;  /* 0xff800000beb97808 */ /* 0x008fe20002000000 */
[----:B------:R2:W3:Y:S01]  /*8c20*/  MUFU.TANH R202, R159 ;  /* 0x0000009f00ca7308 */ /* 0x0004e20000002400 */
[----:B------:R-:W-:-:S02]  /*8c30*/  FMNMX.FTZ R184, R183, R184, !PT ;  /* 0x000000b8b7b87209 */ /* 0x000fc40007810000 */
[----:B------:R-:W-:Y:S02]  /*8c40*/  ISETP.GT.AND P4, PT, R189, 0x41, PT ;  /* 0x00000041bd00780c */ /* 0x000fe40003f84270 */
[----:B-1----:R-:W-:Y:S02]  /*8c50*/  FSEL R181, R191, -INF , P3 ;  /* 0xff800000bfb57808 */ /* 0x002fe40001800000 */
[----:B------:R-:W-:Y:S01]  /*8c60*/  FMNMX.FTZ R190, R185, R184, !PT ;  /* 0x000000b8b9be7209 */ /* 0x000fe20007810000 */
[----:B------:R-:W1:Y:S01]  /*8c70*/  MUFU.TANH R188, R188 ;  /* 0x000000bc00bc7308 */ /* 0x000e620000002400 */
[----:B------:R-:W-:Y:S02]  /*8c80*/  ISETP.GT.AND P3, PT, R189, 0x48, PT ;  /* 0x00000048bd00780c */ /* 0x000fe40003f64270 */
[----:B----4-:R-:W-:Y:S01]  /*8c90*/  FSEL R184, R200, -INF , P4 ;  /* 0xff800000c8b87808 */ /* 0x010fe20002000000 */
[----:B------:R-:W-:Y:S01]  /*8ca0*/  FMUL.FTZ R200, R169, UR61 ;  /* 0x0000003da9c87c20 */ /* 0x000fe20008410000 */
[----:B--2---:R-:W-:Y:S01]  /*8cb0*/  FMNMX.FTZ R159, R181, R190, !PT ;  /* 0x000000beb59f7209 */ /* 0x004fe20007810000 */
[----:B------:R-:W-:Y:S01]  /*8cc0*/  FMUL.FTZ R169, R172, UR61 ;  /* 0x0000003daca97c20 */ /* 0x000fe20008410000 */
[----:B------:R-:W-:Y:S01]  /*8cd0*/  ISETP.GT.AND P4, PT, R189, 0x49, PT ;  /* 0x00000049bd00780c */ /* 0x000fe20003f84270 */
[----:B------:R-:W-:Y:S01]  /*8ce0*/  FMUL.FTZ R189, R168, UR61 ;  /* 0x0000003da8bd7c20 */ /* 0x000fe20008410000 */
[----:B0-----:R-:W-:Y:S01]  /*8cf0*/  FSEL R168, R201, -INF , P3 ;  /* 0xff800000c9a87808 */ /* 0x001fe20001800000 */
[----:B------:R-:W-:Y:S01]  /*8d00*/  FMUL.FTZ R172, R161, UR61 ;  /* 0x0000003da1ac7c20 */ /* 0x000fe20008410000 */
[----:B------:R-:W-:Y:S01]  /*8d10*/  FMNMX.FTZ R191, R184, R159, !PT ;  /* 0x0000009fb8bf7209 */ /* 0x000fe20007810000 */
[----:B------:R-:W-:Y:S01]  /*8d20*/  MUFU.TANH R200, R200 ;  /* 0x000000c800c87308 */ /* 0x000fe20000002400 */
[----:B---3--:R-:W-:-:S02]  /*8d30*/  FSEL R159, R202, -INF , P4 ;  /* 0xff800000ca9f7808 */ /* 0x008fc40002000000 */
[----:B------:R-:W-:Y:S01]  /*8d40*/  FMNMX.FTZ R190, R168, R191, !PT ;  /* 0x000000bfa8be7209 */ /* 0x000fe20007810000 */
[----:B------:R-:W-:Y:S01]  /*8d50*/  FMUL.FTZ R191, R173, UR61 ;  /* 0x0000003dadbf7c20 */ /* 0x000fe20008410000 */
[----:B------:R-:W-:Y:S02]  /*8d60*/  FMUL.FTZ R173, R164, UR61 ;  /* 0x0000003da4ad7c20 */ /* 0x000fe40008410000 */
[----:B------:R-:W-:Y:S01]  /*8d70*/  FMNMX.FTZ R201, R159, R190, !PT ;  /* 0x000000be9fc97209 */ /* 0x000fe20007810000 */
[----:B------:R-:W-:Y:S01]  /*8d80*/  FMUL.FTZ R190, R160, UR61 ;  /* 0x0000003da0be7c20 */ /* 0x000fe20008410000 */
[----:B------:R-:W-:Y:S01]  /*8d90*/  IADD3 R160, R186, -UR14, R187 ;  /* 0x8000000ebaa07c10 */ /* 0x000fe2000fffe0bb */
[----:B------:R-:W-:Y:S01]  /*8da0*/  FMUL.FTZ R187, R152, UR61 ;  /* 0x0000003d98bb7c20 */ /* 0x000fe20008410000 */
[----:B------:R0:W-:Y:S01]  /*8db0*/  MUFU.TANH R186, R165 ;  /* 0x000000a500ba7308 */ /* 0x0001e20000002400 */
[----:B------:R-:W2:Y:S01]  /*8dc0*/  SHFL.BFLY PT, R202, R201, 0x2, 0x1f ;  /* 0x0c401f00c9ca7f89 */ /* 0x000ea200000e0000 */
[----:B------:R-:W-:-:S02]  /*8dd0*/  ISETP.GT.AND P3, PT, R160, RZ, PT ;  /* 0x000000ffa000720c */ /* 0x000fc40003f64270 */
[C---:B------:R-:W-:Y:S02]  /*8de0*/  ISETP.GT.AND P4, PT, R160.reuse, 0x1, PT ;  /* 0x00000001a000780c */ /* 0x040fe40003f84270 */
[----:B------:R-:W-:Y:S02]  /*8df0*/  ISETP.GT.AND P5, PT, R160, 0x20, PT ;  /* 0x00000020a000780c */ /* 0x000fe40003fa4270 */
[----:B------:R-:W-:Y:S01]  /*8e00*/  FSEL R2, R2, -INF , P4 ;  /* 0xff80000002027808 */ /* 0x000fe20002000000 */
[----:B------:R-:W3:Y:S01]  /*8e10*/  MUFU.TANH R189, R189 ;  /* 0x000000bd00bd7308 */ /* 0x000ee20000002400 */
[C---:B------:R-:W-:Y:S02]  /*8e20*/  ISETP.GT.AND P4, PT, R160.reuse, 0x9, PT ;  /* 0x00000009a000780c */ /* 0x040fe40003f84270 */
[----:B------:R-:W-:Y:S02]  /*8e30*/  ISETP.GT.AND P6, PT, R160, 0x21, PT ;  /* 0x00000021a000780c */ /* 0x000fe40003fc4270 */
[----:B------:R-:W-:-:S02]  /*8e40*/  FSEL R152, R4, -INF , P4 ;  /* 0xff80000004987808 */ /* 0x000fc40002000000 */
[----:B------:R-:W-:Y:S01]  /*8e50*/  ISETP.GT.AND P4, PT, R160, 0x11, PT ;  /* 0x00000011a000780c */ /* 0x000fe20003f84270 */
[----:B------:R-:W4:Y:S01]  /*8e60*/  MUFU.TANH R169, R169 ;  /* 0x000000a900a97308 */ /* 0x000f220000002400 */
[----:B------:R-:W-:Y:S02]  /*8e70*/  R2UR UR14, R232 ;  /* 0x00000000e80e72ca */ /* 0x000fe400000e0000 */
[----:B------:R-:W-:Y:S02]  /*8e80*/  FSEL R177, R177, -INF , P4 ;  /* 0xff800000b1b17808 */ /* 0x000fe40002000000 */
[----:B------:R-:W-:Y:S02]  /*8e90*/  ISETP.GT.AND P4, PT, R160, 0x19, PT ;  /* 0x00000019a000780c */ /* 0x000fe40003f84270 */
[----:B--2---:R-:W-:Y:S01]  /*8ea0*/  FMNMX.FTZ R161, R201, R202, !PT ;  /* 0x000000cac9a17209 */ /* 0x004fe20007810000 */
[----:B------:R-:W2:Y:S04]  /*8eb0*/  MUFU.TANH R191, R191 ;  /* 0x000000bf00bf7308 */ /* 0x000ea80000002400 */
[----:B------:R-:W5:Y:S04]  /*8ec0*/  SHFL.BFLY PT, R164, R161, 0x1, 0x1f ;  /* 0x0c201f00a1a47f89 */ /* 0x000f6800000e0000 */
[----:B------:R3:W-:Y:S08]  /*8ed0*/  MUFU.TANH R4, R156 ;  /* 0x0000009c00047308 */ /* 0x0007f00000002400 */
[----:B------:R-:W2:Y:S08]  /*8ee0*/  MUFU.TANH R190, R190 ;  /* 0x000000be00be7308 */ /* 0x000eb00000002400 */
[----:B------:R-:W2:Y:S08]  /*8ef0*/  MUFU.TANH R172, R172 ;  /* 0x000000ac00ac7308 */ /* 0x000eb00000002400 */
[----:B------:R-:W2:Y:S08]  /*8f00*/  MUFU.TANH R173, R173 ;  /* 0x000000ad00ad7308 */ /* 0x000eb00000002400 */
[----:B------:R-:W2:Y:S01]  /*8f10*/  MUFU.TANH R187, R187 ;  /* 0x000000bb00bb7308 */ /* 0x000ea20000002400 */
[----:B------:R-:W-:-:S02]  /*8f20*/  WARPGROUP.DEPBAR.LE gsb0, 0x0 ;  /* 0x00008000000079c5 */ /* 0x000fc40000010000 */
[----:B------:R-:W-:Y:S01]  /*8f30*/  FMUL.FTZ R196, R153, UR61 ;  /* 0x0000003d99c47c20 */ /* 0x000fe20008410000 */
[----:B------:R-:W-:Y:S01]  /*8f40*/  FSEL R153, R0, -INF , P3 ;  /* 0xff80000000997808 */ /* 0x000fe20001800000 */
[----:B------:R-:W-:Y:S01]  /*8f50*/  FMUL.FTZ R197, R157, UR61 ;  /* 0x0000003d9dc57c20 */ /* 0x000fe20008410000 */
[----:B------:R-:W-:Y:S01]  /*8f60*/  ISETP.GT.AND P3, PT, R160, 0x8, PT ;  /* 0x00000008a000780c */ /* 0x000fe20003f64270 */
[----:B------:R-:W-:Y:S01]  /*8f70*/  WARPGROUP.ARRIVE ;  /* 0x00000000000079c5 */ /* 0x000fe20000000000 */
[----:B0-----:R-:W-:Y:S01]  /*8f80*/  FMNMX.FTZ R165, R153, R20, !PT ;  /* 0x0000001499a57209 */ /* 0x001fe20007810000 */
[----:B------:R-:W0:Y:S01]  /*8f90*/  MUFU.TANH R196, R196 ;  /* 0x000000c400c47308 */ /* 0x000e220000002400 */
[----:B------:R-:W-:Y:S02]  /*8fa0*/  FSEL R0, R3, -INF , P3 ;  /* 0xff80000003007808 */ /* 0x000fe40001800000 */
[----:B------:R-:W-:Y:S01]  /*8fb0*/  FMNMX.FTZ R165, R2, R165, !PT ;  /* 0x000000a502a57209 */ /* 0x000fe20007810000 */
[----:B------:R-:W-:Y:S01]  /*8fc0*/  HGMMA.64x256x16.F32 R24, R192, gdesc[UR4].tnspB, R24, gsb0 ;  /* 0x43e00004c0187df0 */ /* 0x000fe20008000818 */
[----:B------:R-:W-:-:S02]  /*8fd0*/  ISETP.GT.AND P3, PT, R160, 0x10, PT ;  /* 0x00000010a000780c */ /* 0x000fc40003f64270 */
[----:B------:R-:W-:Y:S01]  /*8fe0*/  FMNMX.FTZ R165, R0, R165, !PT ;  /* 0x000000a500a57209 */ /* 0x000fe20007810000 */
[----:B------:R-:W0:Y:S01]  /*8ff0*/  MUFU.TANH R197, R197 ;  /* 0x000000c500c57308 */ /* 0x000e220000002400 */
[----:B------:R-:W-:Y:S02]  /*9000*/  FSEL R176, R176, -INF , P3 ;  /* 0xff800000b0b07808 */ /* 0x000fe40001800000 */
[----:B------:R-:W-:Y:S02]  /*9010*/  FMNMX.FTZ R165, R152, R165, !PT ;  /* 0x000000a598a57209 */ /* 0x000fe40007810000 */
[----:B-----5:R-:W-:Y:S02]  /*9020*/  FMNMX.FTZ R3, R161, R164, !PT ;  /* 0x000000a4a1037209 */ /* 0x020fe40007810000 */
[----:B------:R-:W-:Y:S02]  /*9030*/  ISETP.GT.AND P3, PT, R160, 0x18, PT ;  /* 0x00000018a000780c */ /* 0x000fe40003f64270 */
[----:B------:R-:W-:-:S02]  /*9040*/  FMNMX.FTZ R164, R176, R165, !PT ;  /* 0x000000a5b0a47209 */ /* 0x000fc40007810000 */
[----:B------:R-:W-:Y:S02]  /*9050*/  FSEL R178, R178, -INF , P3 ;  /* 0xff800000b2b27808 */ /* 0x000fe40001800000 */
[----:B------:R-:W-:Y:S02]  /*9060*/  FMNMX.FTZ R161, R177, R164, !PT ;  /* 0x000000a4b1a17209 */ /* 0x000fe40007810000 */
[----:B-1----:R-:W-:Y:S02]  /*9070*/  FSEL R157, R188, -INF , P4 ;  /* 0xff800000bc9d7808 */ /* 0x002fe40002000000 */
[----:B---3--:R-:W-:Y:S02]  /*9080*/  FMNMX.FTZ R156, R178, R161, !PT ;  /* 0x000000a1b29c7209 */ /* 0x008fe40007810000 */
[----:B------:R-:W-:Y:S02]  /*9090*/  FSEL R164, R189, -INF , P5 ;  /* 0xff800000bda47808 */ /* 0x000fe40002800000 */
[----:B------:R-:W-:Y:S01]  /*90a0*/  FMNMX.FTZ R161, R157, R156, !PT ;  /* 0x0000009c9da17209 */ /* 0x000fe20007810000 */
[----:B------:R-:W-:Y:S01]  /*90b0*/  FMUL.FTZ R156, R3, UR5 ;  /* 0x00000005039c7c20 */ /* 0x000fe20008410000 */
[----:B------:R-:W-:-:S02]  /*90c0*/  ISETP.GT.AND P3, PT, R160, 0x28, PT ;  /* 0x00000028a000780c */ /* 0x000fc40003f64270 */
[----:B------:R-:W-:Y:S02]  /*90d0*/  FSEL R165, R200, -INF , P6 ;  /* 0xff800000c8a57808 */ /* 0x000fe40003000000 */
[----:B------:R-:W-:Y:S02]  /*90e0*/  FMNMX.FTZ R188, R164, R161, !PT ;  /* 0x000000a1a4bc7209 */ /* 0x000fe40007810000 */
[----:B------:R-:W-:Y:S02]  /*90f0*/  FSETP.NEU.FTZ.AND P4, PT, R3, -INF , PT ;  /* 0xff8000000300780b */ /* 0x000fe40003f9d000 */
[----:B------:R-:W-:Y:S02]  /*9100*/  ISETP.GT.AND P5, PT, R160, 0x29, PT ;  /* 0x00000029a000780c */ /* 0x000fe40003fa4270 */
[----:B----4-:R-:W-:Y:S02]  /*9110*/  FSEL R169, R169, -INF , P3 ;  /* 0xff800000a9a97808 */ /* 0x010fe40001800000 */
[----:B------:R-:W-:-:S02]  /*9120*/  FMNMX.FTZ R188, R165, R188, !PT ;  /* 0x000000bca5bc7209 */ /* 0x000fc40007810000 */
[----:B------:R-:W-:Y:S02]  /*9130*/  FSEL R156, R156, RZ, P4 ;  /* 0x000000ff9c9c7208 */ /* 0x000fe40002000000 */
[----:B------:R-:W-:Y:S02]  /*9140*/  ISETP.GT.AND P3, PT, R160, 0x30, PT ;  /* 0x00000030a000780c */ /* 0x000fe40003f64270 */
[----:B--2---:R-:W-:Y:S01]  /*9150*/  FSEL R161, R191, -INF , P5 ;  /* 0xff800000bfa17808 */ /* 0x004fe20002800000 */
[--C-:B------:R-:W-:Y:S01]  /*9160*/  FFMA.FTZ R209, R170, UR5, -R156.reuse ;  /* 0x00000005aad17c23 */ /* 0x100fe2000801089c */
[----:B------:R-:W-:Y:S01]  /*9170*/  FMNMX.FTZ R188, R169, R188, !PT ;  /* 0x000000bca9bc7209 */ /* 0x000fe20007810000 */
[--C-:B------:R-:W-:Y:S01]  /*9180*/  FFMA.FTZ R211, R171, UR5, -R156.reuse ;  /* 0x00000005abd37c23 */ /* 0x100fe2000801089c */
[----:B------:R-:W-:Y:S01]  /*9190*/  ISETP.GT.AND P5, PT, R160, 0x31, PT ;  /* 0x00000031a000780c */ /* 0x000fe20003fa4270 */
[--C-:B------:R-:W-:Y:S01]  /*91a0*/  FFMA.FTZ R201, R154, UR5, -R156.reuse ;  /* 0x000000059ac97c23 */ /* 0x100fe2000801089c */
        /* <DEDUP_REMOVED lines=18> */
[----:B------:R-:W-:Y:S01]  /*92d0*/  FSEL R186, R186, -INF , P5 ;  /* 0xff800000baba7808 */ /* 0x000fe20002800000 */
[--C-:B------:R-:W-:Y:S01]  /*92e0*/  FFMA.FTZ R199, R183, UR5, -R156.reuse ;  /* 0x00000005b7c77c23 */ /* 0x100fe2000801089c */
[----:B------:R-:W-:Y:S01]  /*92f0*/  FMNMX.FTZ R171, R173, R188, !PT ;  /* 0x000000bcadab7209 */ /* 0x000fe20007810000 */
[--C-:B------:R-:W-:Y:S01]  /*9300*/  FFMA.FTZ R155, R181, UR5, -R156.reuse ;  /* 0x00000005b59b7c23 */ /* 0x100fe2000801089c */
[----:B------:R-:W-:Y:S01]  /*9310*/  ISETP.GT.AND P5, PT, R160, 0x41, PT ;  /* 0x00000041a000780c */ /* 0x000fe20003fa4270 */
[----:B------:R-:W-:Y:S01]  /*9320*/  MUFU.EX2 R211, R211 ;  /* 0x000000d300d37308 */ /* 0x000fe20000000800 */
[----:B------:R-:W-:Y:S01]  /*9330*/  FSEL R187, R187, -INF , P3 ;  /* 0xff800000bbbb7808 */ /* 0x000fe20001800000 */
[--C-:B------:R-:W-:Y:S01]  /*9340*/  FFMA.FTZ R180, R184, UR5, -R156.reuse ;  /* 0x00000005b8b47c23 */ /* 0x100fe2000801089c */
[----:B------:R-:W-:Y:S01]  /*9350*/  FMNMX.FTZ R188, R186, R171, !PT ;  /* 0x000000abbabc7209 */ /* 0x000fe20007810000 */
[----:B------:R-:W-:Y:S01]  /*9360*/  FFMA.FTZ R167, R168, UR5, -R156 ;  /* 0x00000005a8a77c23 */ /* 0x000fe2000801089c */
[----:B------:R-:W-:-:S02]  /*9370*/  ISETP.GT.AND P3, PT, R160, 0x48, PT ;  /* 0x00000048a000780c */ /* 0x000fc40003f64270 */
[----:B0-----:R-:W-:Y:S01]  /*9380*/  FSEL R171, R196, -INF , P5 ;  /* 0xff800000c4ab7808 */ /* 0x001fe20002800000 */
[----:B------:R-:W-:Y:S01]  /*9390*/  MUFU.EX2 R190, R190 ;  /* 0x000000be00be7308 */ /* 0x000fe20000000800 */
[----:B------:R-:W-:Y:S02]  /*93a0*/  FMNMX.FTZ R188, R187, R188, !PT ;  /* 0x000000bcbbbc7209 */ /* 0x000fe40007810000 */
[----:B------:R-:W-:Y:S01]  /*93b0*/  ISETP.GT.AND P5, PT, R160, 0x49, PT ;  /* 0x00000049a000780c */ /* 0x000fe20003fa4270 */
[--C-:B------:R-:W-:Y:S01]  /*93c0*/  FFMA.FTZ R160, R175, UR5, -R156.reuse ;  /* 0x00000005afa07c23 */ /* 0x100fe2000801089c */
[----:B------:R-:W-:Y:S02]  /*93d0*/  FSEL R163, R4, -INF , P3 ;  /* 0xff80000004a37808 */ /* 0x000fe40001800000 */
[----:B------:R-:W-:Y:S01]  /*93e0*/  FMNMX.FTZ R188, R171, R188, !PT ;  /* 0x000000bcabbc7209 */ /* 0x000fe20007810000 */
[----:B------:R-:W-:Y:S01]  /*93f0*/  MUFU.EX2 R205, R205 ;  /* 0x000000cd00cd7308 */ /* 0x000fe20000000800 */
[----:B------:R-:W-:Y:S01]  /*9400*/  FSEL R189, R197, -INF , P5 ;  /* 0xff800000c5bd7808 */ /* 0x000fe20002800000 */
[--C-:B------:R-:W-:Y:S01]  /*9410*/  FFMA.FTZ R197, R158, UR5, -R156.reuse ;  /* 0x000000059ec57c23 */ /* 0x100fe2000801089c */
[----:B------:R-:W-:Y:S01]  /*9420*/  FMNMX.FTZ R188, R163, R188, !PT ;  /* 0x000000bca3bc7209 */ /* 0x000fe20007810000 */
[----:B------:R-:W-:Y:S01]  /*9430*/  FFMA.FTZ R158, R185, UR5, -R156 ;  /* 0x00000005b99e7c23 */ /* 0x000fe2000801089c */
[----:B------:R-:W-:-:S02]  /*9440*/  R2UR UR6, R231 ;  /* 0x00000000e70672ca */ /* 0x000fc400000e0000 */
[----:B------:R-:W-:Y:S01]  /*9450*/  FMNMX.FTZ R4, R189, R188, !PT ;  /* 0x000000bcbd047209 */ /* 0x000fe20007810000 */
[--C-:B------:R-:W-:Y:S01]  /*9460*/  FFMA.FTZ R188, R174, UR5, -R156.reuse ;  /* 0x00000005aebc7c23 */ /* 0x100fe2000801089c */
[----:B------:R-:W-:Y:S01]  /*9470*/  MUFU.EX2 R207, R207 ;  /* 0x000000cf00cf7308 */ /* 0x000fe20000000800 */
[--C-:B------:R-:W-:Y:S01]  /*9480*/  FFMA.FTZ R174, R179, UR5, -R156.reuse ;  /* 0x00000005b3ae7c23 */ /* 0x100fe2000801089c */
[----:B------:R-:W-:Y:S01]  /*9490*/  FFMA.FTZ R156, R159, UR5, -R156 ;  /* 0x000000059f9c7c23 */ /* 0x000fe2000801089c */
[----:B------:R-:W0:Y:S05]  /*94a0*/  SHFL.BFLY PT, R191, R4, 0x2, 0x1f ;  /* 0x0c401f0004bf7f89 */ /* 0x000e2a00000e0000 */
[----:B------:R-:W-:Y:S01]  /*94b0*/  MUFU.EX2 R188, R188 ;  /* 0x000000bc00bc7308 */ /* 0x000fe20000000800 */
[----:B------:R-:W-:Y:S01]  /*94c0*/  UISETP.GT.AND UP1, UPT, UR11, UR6, UPT ;  /* 0x000000060b00728c */ /* 0x000fe2000bf24270 */
[----:B------:R-:W-:-:S06]  /*94d0*/  R2UR UR6, R16 ;  /* 0x00000000100672ca */ /* 0x000fcc00000e0000 */
[----:B------:R-:W-:Y:S07]  /*94e0*/  MUFU.EX2 R160, R160 ;  /* 0x000000a000a07308 */ /* 0x000fee0000000800 */
[----:B------:R-:W-:Y:S01]  /*94f0*/  IMAD.U32 R235, RZ, RZ, UR6 ;  /* 0x00000006ffeb7e24 */ /* 0x000fe2000f8e00ff */
        /* <DEDUP_REMOVED lines=8> */
[C---:B------:R-:W-:Y:S01]  /*9580*/  FSETP.NEU.FTZ.AND P3, PT, R4.reuse, -INF , PT ;  /* 0xff8000000400780b */ /* 0x040fe20003f7d000 */
[----:B------:R-:W-:-:S06]  /*9590*/  FMUL.FTZ R182, R4, UR5 ;  /* 0x0000000504b67c20 */ /* 0x000fcc0008410000 */
[----:B------:R-:W-:Y:S01]  /*95a0*/  MUFU.EX2 R154, R154 ;  /* 0x0000009a009a7308 */ /* 0x000fe20000000800 */
[----:B------:R-:W-:-:S05]  /*95b0*/  FSEL R182, R182, RZ, P3 ;  /* 0x000000ffb6b67208 */ /* 0x000fca0001800000 */
[--C-:B------:R-:W-:Y:S01]  /*95c0*/  FFMA.FTZ R210, R0, UR5, -R182.reuse ;  /* 0x0000000500d27c23 */ /* 0x100fe200080108b6 */
[----:B------:R-:W-:Y:S01]  /*95d0*/  FSEL R0, R3, RZ, P4 ;  /* 0x000000ff03007208 */ /* 0x000fe20002000000 */
[--C-:B------:R-:W-:Y:S01]  /*95e0*/  FFMA.FTZ R208, R2, UR5, -R182.reuse ;  /* 0x0000000502d07c23 */ /* 0x100fe200080108b6 */
[--C-:B------:R-:W-:Y:S01]  /*95f0*/  FFMA.FTZ R153, R153, UR5, -R182.reuse ;  /* 0x0000000599997c23 */ /* 0x100fe200080108b6 */
[--C-:B------:R-:W-:Y:S01]  /*9600*/  FFMA.FTZ R175, R152, UR5, -R182.reuse ;  /* 0x0000000598af7c23 */ /* 0x100fe200080108b6 */
[--C-:B------:R-:W-:Y:S01]  /*9610*/  FFMA.FTZ R204, R176, UR5, -R182.reuse ;  /* 0x00000005b0cc7c23 */ /* 0x100fe200080108b6 */
[----:B------:R-:W-:Y:S01]  /*9620*/  FADD.FTZ R0, -R0, R21 ;  /* 0x0000001500007221 */ /* 0x000fe20000010100 */
[----:B------:R-:W-:Y:S01]  /*9630*/  FSEL R21, R4, RZ, P3 ;  /* 0x000000ff04157208 */ /* 0x000fe20001800000 */
[----:B------:R-:W-:Y:S01]  /*9640*/  MUFU.EX2 R208, R208 ;  /* 0x000000d000d07308 */ /* 0x000fe20000000800 */
[--C-:B------:R-:W-:Y:S01]  /*9650*/  FFMA.FTZ R177, R177, UR5, -R182.reuse ;  /* 0x00000005b1b17c23 */ /* 0x100fe200080108b6 */
[----:B------:R-:W-:Y:S01]  /*9660*/  FMUL.FTZ R2, R0, UR5 ;  /* 0x0000000500027c20 */ /* 0x000fe20008410000 */
[----:B------:R-:W-:Y:S01]  /*9670*/  FFMA.FTZ R202, R169, UR5, -R182 ;  /* 0x00000005a9ca7c23 */ /* 0x000fe200080108b6 */
[----:B------:R-:W-:Y:S01]  /*9680*/  FADD.FTZ R21, -R21, R20 ;  /* 0x0000001415157221 */ /* 0x000fe20000010100 */
[----:B------:R-:W-:-:S02]  /*9690*/  IMAD.U32 R20, RZ, RZ, UR14 ;  /* 0x0000000eff147e24 */ /* 0x000fc4000f8e00ff */
[--C-:B------:R-:W-:Y:S01]  /*96a0*/  FFMA.FTZ R206, R178, UR5, -R182.reuse ;  /* 0x00000005b2ce7c23 */ /* 0x100fe200080108b6 */
[--C-:B------:R-:W-:Y:S01]  /*96b0*/  FFMA.FTZ R157, R157, UR5, -R182.reuse ;  /* 0x000000059d9d7c23 */ /* 0x100fe200080108b6 */
[----:B------:R-:W-:Y:S01]  /*96c0*/  FMUL.FTZ R0, R21, UR5 ;  /* 0x0000000515007c20 */ /* 0x000fe20008410000 */
[----:B------:R-:W-:Y:S01]  /*96d0*/  MUFU.EX2 R153, R153 ;  /* 0x0000009900997308 */ /* 0x000fe20000000800 */
[----:B------:R-:W-:Y:S02]  /*96e0*/  @!P1 VIADD R20, R20, 0x38840 ;  /* 0x0003884014149836 */ /* 0x000fe40000000000 */
[--C-:B------:R-:W-:Y:S01]  /*96f0*/  FFMA.FTZ R21, R161, UR5, -R182.reuse ;  /* 0x00000005a1157c23 */ /* 0x100fe200080108b6 */
[--C-:B------:R-:W-:Y:S01]  /*9700*/  FFMA.FTZ R200, R164, UR5, -R182.reuse ;  /* 0x00000005a4c87c23 */ /* 0x100fe200080108b6 */
[--C-:B------:R-:W-:Y:S01]  /*9710*/  FFMA.FTZ R165, R165, UR5, -R182.reuse ;  /* 0x00000005a5a57c23 */ /* 0x100fe200080108b6 */
[----:B------:R-:W-:Y:S01]  /*9720*/  FFMA.FTZ R196, R170, UR5, -R182 ;  /* 0x00000005aac47c23 */ /* 0x000fe200080108b6 */
[----:B------:R-:W-:Y:S01]  /*9730*/  @!P1 PRMT R20, RZ, 0x654, R20 ;  /* 0x00000654ff149816 */ /* 0x000fe20000000014 */
[--C-:B------:R-:W-:Y:S01]  /*9740*/  FFMA.FTZ R172, R172, UR5, -R182.reuse ;  /* 0x00000005acac7c23 */ /* 0x100fe200080108b6 */
[----:B------:R-:W0:Y:S01]  /*9750*/  MUFU.EX2 R0, R0 ;  /* 0x0000000000007308 */ /* 0x000e220000000800 */
[--C-:B------:R-:W-:Y:S01]  /*9760*/  FFMA.FTZ R198, R173, UR5, -R182.reuse ;  /* 0x00000005adc67c23 */ /* 0x100fe200080108b6 */
[--C-:B------:R-:W-:Y:S01]  /*9770*/  FFMA.FTZ R159, R186, UR5, -R182.reuse ;  /* 0x00000005ba9f7c23 */ /* 0x100fe200080108b6 */
[--C-:B------:R-:W-:Y:S01]  /*9780*/  FFMA.FTZ R171, R171, UR5, -R182.reuse ;  /* 0x00000005abab7c23 */ /* 0x100fe200080108b6 */
[----:B------:R-:W-:Y:S01]  /*9790*/  FFMA.FTZ R163, R163, UR5, -R182 ;  /* 0x00000005a3a37c23 */ /* 0x000fe200080108b6 */
[----:B------:R-:W-:Y:S01]  /*97a0*/  IMAD.U32 R152, RZ, RZ, UR4 ;  /* 0x00000004ff987e24 */ /* 0x000fe2000f8e00ff */
[----:B------:R-:W-:Y:S01]  /*97b0*/  PLOP3.LUT P3, PT, PT, PT, UP1, 0x80, 0x0 ;  /* 0x000000000000781c */ /* 0x000fe20003f6f018 */
[----:B------:R-:W-:Y:S01]  /*97c0*/  UIADD3 UR4, UR11, -0x1, URZ ;  /* 0xffffffff0b047890 */ /* 0x000fe2000fffe03f */
[----:B------:R-:W1:Y:S01]  /*97d0*/  MUFU.EX2 R2, R2 ;  /* 0x0000000200027308 */ /* 0x000e620000000800 */
[----:B------:R-:W-:-:S04]  /*97e0*/  @!P1 VIADD R152, R152, 0x38860 ;  /* 0x0003886098989836 */ /* 0x000fc80000000000 */
[----:B------:R-:W-:Y:S01]  /*97f0*/  IMAD.U32 R234, RZ, RZ, UR4 ;  /* 0x00000004ffea7e24 */ /* 0x000fe2000f8e00ff */
[----:B------:R-:W-:Y:S02]  /*9800*/  @!P1 PRMT R152, RZ, 0x654, R152 ;  /* 0x00000654ff989816 */ /* 0x000fe40000000098 */
[----:B------:R-:W2:Y:S01]  /*9810*/  MUFU.EX2 R210, R210 ;  /* 0x000000d200d27308 */ /* 0x000ea20000000800 */
[----:B0-----:R-:W-:-:S04]  /*9820*/  FFMA.FTZ R161, R0, R14, R153 ;  /* 0x0000000e00a17223 */ /* 0x001fc80000010099 */
[C---:B------:R-:W-:Y:S01]  /*9830*/  FADD.FTZ R161, R208.reuse, R161 ;  /* 0x000000a1d0a17221 */ /* 0x040fe20000010000 */
[----:B------:R-:W-:Y:S02]  /*9840*/  F2FP.F16.F32.PACK_AB R208, R208, R153 ;  /* 0x00000099d0d0723e */ /* 0x000fe400000000ff */
[----:B------:R-:W0:Y:S01]  /*9850*/  MUFU.EX2 R175, R175 ;  /* 0x000000af00af7308 */ /* 0x000e220000000800 */
[----:B-1----:R-:W-:Y:S01]  /*9860*/  FFMA.FTZ R169, R2, R5, R209 ;  /* 0x0000000502a97223 */ /* 0x002fe200000100d1 */
[----:B------:R-:W-:-:S03]  /*9870*/  F2FP.F16.F32.PACK_AB R209, R162, R209 ;  /* 0x000000d1a2d1723e */ /* 0x000fc600000000ff */
[----:B------:R-:W-:-:S03]  /*9880*/  FADD.FTZ R14, R162, R169 ;  /* 0x000000a9a20e7221 */ /* 0x000fc60000010000 */
[----:B------:R-:W1:Y:S08]  /*9890*/  MUFU.EX2 R204, R204 ;  /* 0x000000cc00cc7308 */ /* 0x000e700000000800 */
[----:B------:R-:W3:Y:S08]  /*98a0*/  MUFU.EX2 R177, R177 ;  /* 0x000000b100b17308 */ /* 0x000ef00000000800 */
[----:B------:R-:W4:Y:S08]  /*98b0*/  MUFU.EX2 R206, R206 ;  /* 0x000000ce00ce7308 */ /* 0x000f300000000800 */
[----:B------:R-:W5:Y:S08]  /*98c0*/  MUFU.EX2 R157, R157 ;  /* 0x0000009d009d7308 */ /* 0x000f700000000800 */
[----:B------:R-:W5:Y:S08]  /*98d0*/  MUFU.EX2 R200, R200 ;  /* 0x000000c800c87308 */ /* 0x000f700000000800 */
[----:B------:R-:W5:Y:S01]  /*98e0*/  MUFU.EX2 R165, R165 ;  /* 0x000000a500a57308 */ /* 0x000f620000000800 */
[----:B------:R-:W-:-:S02]  /*98f0*/  WARPGROUP.DEPBAR.LE gsb0, 0x0 ;  /* 0x00008000000079c5 */ /* 0x000fc40000010000 */
[----:B------:R2:W-:Y:S01]  /*9900*/  @!P1 SYNCS.ARRIVE.TRANS64.RED.A1T0 RZ, [R20+URZ], RZ ;  /* 0x000000ff14ff99a7 */ /* 0x0005e2000810043f */
[--C-:B------:R-:W-:Y:S01]  /*9910*/  FFMA.FTZ R192, R187, UR5, -R182.reuse ;  /* 0x00000005bbc07c23 */ /* 0x100fe200080108b6 */
[----:B------:R-:W-:-:S03]  /*9920*/  FFMA.FTZ R182, R189, UR5, -R182 ;  /* 0x00000005bdb67c23 */ /* 0x000fc600080108b6 */
[----:B------:R-:W5:Y:S01]  /*9930*/  MUFU.EX2 R202, R202 ;  /* 0x000000ca00ca7308 */ /* 0x000f620000000800 */
[----:B--2---:R-:W-:Y:S01]  /*9940*/  FADD.FTZ R20, R210, R161 ;  /* 0x000000a1d2147221 */ /* 0x004fe20000010000 */
[----:B------:R-:W-:Y:S01]  /*9950*/  FADD.FTZ R161, R211, R14 ;  /* 0x0000000ed3a17221 */ /* 0x000fe20000010000 */
[----:B------:R2:W-:Y:S05]  /*9960*/  @!P1 SYNCS.ARRIVE.TRANS64.RED.A1T0 RZ, [R152+URZ], RZ ;  /* 0x000000ff98ff99a7 */ /* 0x0005ea000810043f */
[----:B------:R-:W2:Y:S01]  /*9970*/  MUFU.EX2 R21, R21 ;  /* 0x0000001500157308 */ /* 0x000ea20000000800 */
[----:B0-----:R-:W-:Y:S01]  /*9980*/  FADD.FTZ R169, R175, R20 ;  /* 0x00000014afa97221 */ /* 0x001fe20000010000 */
[C---:B------:R-:W-:Y:S01]  /*9990*/  FADD.FTZ R14, R190.reuse, R161 ;  /* 0x000000a1be0e7221 */ /* 0x040fe20000010000 */
[----:B------:R-:W-:-:S02]  /*99a0*/  F2FP.F16.F32.PACK_AB R211, R190, R211 ;  /* 0x000000d3bed3723e */ /* 0x000fc400000000ff */
[----:B-1----:R-:W-:Y:S01]  /*99b0*/  FADD.FTZ R20, R204, R169 ;  /* 0x000000a9cc147221 */ /* 0x002fe20000010000 */
[----:B------:R-:W-:Y:S01]  /*99c0*/  FADD.FTZ R161, R205, R14 ;  /* 0x0000000ecda17221 */ /* 0x000fe20000010000 */
[----:B------:R-:W-:Y:S01]  /*99d0*/  F2FP.F16.F32.PACK_AB R210, R175, R210 ;  /* 0x000000d2afd2723e */ /* 0x000fe200000000ff */
[----:B------:R-:W0:Y:S01]  /*99e0*/  MUFU.EX2 R196, R196 ;  /* 0x000000c400c47308 */ /* 0x000e220000000800 */
[C---:B---3--:R-:W-:Y:S01]  /*99f0*/  FADD.FTZ R169, R177.reuse, R20 ;  /* 0x00000014b1a97221 */ /* 0x048fe20000010000 */
[----:B------:R-:W-:Y:S01]  /*9a00*/  FADD.FTZ R14, R188, R161 ;  /* 0x000000a1bc0e7221 */ /* 0x000fe20000010000 */
[----:B------:R-:W-:Y:S02]  /*9a10*/  F2FP.F16.F32.PACK_AB R204, R177, R204 ;  /* 0x000000ccb1cc723e */ /* 0x000fe400000000ff */
[----:B----4-:R-:W-:Y:S01]  /*9a20*/  FADD.FTZ R20, R206, R169 ;  /* 0x000000a9ce147221 */ /* 0x010fe20000010000 */
[----:B------:R-:W-:Y:S01]  /*9a30*/  FADD.FTZ R161, R207, R14 ;  /* 0x0000000ecfa17221 */ /* 0x000fe20000010000 */
[C---:B-----5:R-:W-:Y:S01]  /*9a40*/  F2FP.F16.F32.PACK_AB R206, R157.reuse, R206 ;  /* 0x000000ce9dce723e */ /* 0x060fe200000000ff */
[----:B------:R-:W1:Y:S01]  /*9a50*/  MUFU.EX2 R5, R172 ;  /* 0x000000ac00057308 */ /* 0x000e620000000800 */
[----:B------:R-:W-:Y:S01]  /*9a60*/  FADD.FTZ R169, R157, R20 ;  /* 0x000000149da97221 */ /* 0x000fe20000010000 */
[----:B------:R-:W-:Y:S01]  /*9a70*/  FADD.FTZ R14, R160, R161 ;  /* 0x000000a1a00e7221 */ /* 0x000fe20000010000 */
[----:B------:R-:W-:-:S02]  /*9a80*/  F2FP.F16.F32.PACK_AB R205, R188, R205 ;  /* 0x000000cdbccd723e */ /* 0x000fc400000000ff */
[----:B------:R-:W-:Y:S01]  /*9a90*/  FADD.FTZ R20, R200, R169 ;  /* 0x000000a9c8147221 */ /* 0x000fe20000010000 */
[----:B------:R-:W-:Y:S01]  /*9aa0*/  FADD.FTZ R153, R201, R14 ;  /* 0x0000000ec9997221 */ /* 0x000fe20000010000 */
[----:B------:R-:W-:Y:S01]  /*9ab0*/  F2FP.F16.F32.PACK_AB R207, R160, R207 ;  /* 0x000000cfa0cf723e */ /* 0x000fe200000000ff */
[----:B------:R-:W3:Y:S01]  /*9ac0*/  MUFU.EX2 R198, R198 ;  /* 0x000000c600c67308 */ /* 0x000ee20000000800 */
[C---:B------:R-:W-:Y:S01]  /*9ad0*/  FADD.FTZ R161, R165.reuse, R20 ;  /* 0x00000014a5a17221 */ /* 0x040fe20000010000 */
[----:B------:R-:W-:Y:S01]  /*9ae0*/  FADD.FTZ R14, R174, R153 ;  /* 0x00000099ae0e7221 */ /* 0x000fe20000010000 */
[----:B------:R-:W-:Y:S02]  /*9af0*/  F2FP.F16.F32.PACK_AB R200, R165, R200 ;  /* 0x000000c8a5c8723e */ /* 0x000fe400000000ff */
[----:B------:R-:W-:Y:S01]  /*9b00*/  FADD.FTZ R20, R202, R161 ;  /* 0x000000a1ca147221 */ /* 0x000fe20000010000 */
[----:B------:R-:W-:Y:S01]  /*9b10*/  FADD.FTZ R153, R203, R14 ;  /* 0x0000000ecb997221 */ /* 0x000fe20000010000 */
[C---:B--2---:R-:W-:Y:S01]  /*9b20*/  F2FP.F16.F32.PACK_AB R202, R21.reuse, R202 ;  /* 0x000000ca15ca723e */ /* 0x044fe200000000ff */
[----:B------:R-:W2:Y:S01]  /*9b30*/  MUFU.EX2 R199, R199 ;  /* 0x000000c700c77308 */ /* 0x000ea20000000800 */
[----:B------:R-:W-:Y:S01]  /*9b40*/  FADD.FTZ R157, R21, R20 ;  /* 0x00000014159d7221 */ /* 0x000fe20000010000 */
[----:B------:R-:W-:Y:S01]  /*9b50*/  FADD.FTZ R14, R166, R153 ;  /* 0x00000099a60e7221 */ /* 0x000fe20000010000 */
[----:B------:R-:W-:-:S02]  /*9b60*/  F2FP.F16.F32.PACK_AB R201, R174, R201 ;  /* 0x000000c9aec9723e */ /* 0x000fc400000000ff */
[----:B0-----:R-:W-:Y:S01]  /*9b70*/  FADD.FTZ R20, R196, R157 ;  /* 0x0000009dc4147221 */ /* 0x001fe20000010000 */
[----:B------:R-:W-:Y:S01]  /*9b80*/  FADD.FTZ R153, R197, R14 ;  /* 0x0000000ec5997221 */ /* 0x000fe20000010000 */
[C---:B-1----:R-:W-:Y:S01]  /*9b90*/  F2FP.F16.F32.PACK_AB R196, R5.reuse, R196 ;  /* 0x000000c405c4723e */ /* 0x042fe200000000ff */
[----:B------:R-:W0:Y:S01]  /*9ba0*/  MUFU.EX2 R159, R159 ;  /* 0x0000009f009f7308 */ /* 0x000e220000000800 */
[----:B------:R-:W-:Y:S01]  /*9bb0*/  FADD.FTZ R157, R5, R20 ;  /* 0x00000014059d7221 */ /* 0x000fe20000010000 */
[----:B------:R-:W-:Y:S01]  /*9bc0*/  FADD.FTZ R14, R154, R153 ;  /* 0x000000999a0e7221 */ /* 0x000fe20000010000 */
[----:B------:R-:W-:Y:S02]  /*9bd0*/  F2FP.F16.F32.PACK_AB R203, R166, R203 ;  /* 0x000000cba6cb723e */ /* 0x000fe400000000ff */
[----:B---3--:R-:W-:Y:S01]  /*9be0*/  FADD.FTZ R20, R198, R157 ;  /* 0x0000009dc6147221 */ /* 0x008fe20000010000 */
[----:B------:R-:W-:Y:S02]  /*9bf0*/  F2FP.F16.F32.PACK_AB R197, R154, R197 ;  /* 0x000000c59ac5723e */ /* 0x000fe400000000ff */
[----:B------:R-:W1:Y:S01]  /*9c00*/  MUFU.EX2 R158, R158 ;  /* 0x0000009e009e7308 */ /* 0x000e620000000800 */
[----:B--2---:R-:W-:-:S07]  /*9c10*/  FADD.FTZ R5, R199, R14 ;  /* 0x0000000ec7057221 */ /* 0x004fce0000010000 */
[----:B------:R-:W2:Y:S01]  /*9c20*/  MUFU.EX2 R192, R192 ;  /* 0x000000c000c07308 */ /* 0x000ea20000000800 */
[C---:B0-----:R-:W-:Y:S01]  /*9c30*/  FADD.FTZ R21, R159.reuse, R20 ;  /* 0x000000149f157221 */ /* 0x041fe20000010000 */
[----:B------:R-:W-:Y:S01]  /*9c40*/  F2FP.F16.F32.PACK_AB R198, R159, R198 ;  /* 0x000000c69fc6723e */ /* 0x000fe200000000ff */
[----:B------:R-:W-:-:S05]  /*9c50*/  IMAD.MOV.U32 R20, RZ, RZ, R4 ;  /* 0x000000ffff147224 */ /* 0x000fca00078e0004 */
        /* <DEDUP_REMOVED lines=20> */
[C---:B0-----:R-:W-:Y:S01]  /*9da0*/  FADD.FTZ R5, R156.reuse, R5 ;  /* 0x000000059c057221 */ /* 0x041fe20000010000 */
[----:B------:R-:W-:Y:S01]  /*9db0*/  F2FP.F16.F32.PACK_AB R195, R156, R167 ;  /* 0x000000a79cc3723e */ /* 0x000fe200000000ff */
[----:B------:R-:W-:Y:S06]  /*9dc0*/  @P3 BRA `(.L_x_2396) ;  /* 0xffffffbc00903947 */ /* 0x000fec000383ffff */
[----:B------:R-:W-:-:S07]  /*9dd0*/  IMAD.U32 R232, RZ, RZ, UR4 ;  /* 0x00000004ffe87e24 */ /* 0x000fce000f8e00ff */
.L_x_2387:
[----:B------:R-:W-:-:S13]  /*9de0*/  R2UR UR4, R232 ;  /* 0x00000000e80472ca */ /* 0x000fda00000e0000 */
[----:B------:R-:W-:-:S13]  /*9df0*/  ISETP.LE.AND P2, PT, RZ, UR4, PT ;  /* 0x00000004ff007c0c */ /* 0x000fda000bf43270 */
[----:B------:R-:W-:Y:S05]  /*9e00*/  @!P2 BRA `(.L_x_2397) ;  /* 0x0000003c00d8a947 */ /* 0x000fea0003800000 */
[----:B------:R-:W-:Y:S01]  /*9e10*/  R2UR UR4, R16 ;  /* 0x00000000100472ca */ /* 0x000fe200000e0000 */
[----:B------:R-:W-:Y:S01]  /*9e20*/  IMAD.MOV.U32 R20, RZ, RZ, R3 ;  /* 0x000000ffff147224 */ /* 0x000fe200078e0003 */
[----:B------:R-:W-:Y:S01]  /*9e30*/  ULDC UR61, c[0x0][0x9d8] ;  /* 0x00027600003d7ab9 */ /* 0x000fe20000000800 */
[----:B------:R-:W-:Y:S02]  /*9e40*/  IMAD.MOV.U32 R19, RZ, RZ, R4 ;  /* 0x000000ffff137224 */ /* 0x000fe400078e0004 */
[----:B------:R-:W-:-:S08]  /*9e50*/  IMAD.U32 R21, RZ, RZ, UR60 ;  /* 0x0000003cff157e24 */ /* 0x000fd0000f8e00ff */
[----:B------:R-:W-:-:S07]  /*9e60*/  IMAD.U32 R231, RZ, RZ, UR4 ;  /* 0x00000004ffe77e24 */ /* 0x000fce000f8e00ff */
.L_x_2406:
        /* <DEDUP_REMOVED lines=10> */
.L_x_2398:
[----:B------:R-:W-:Y:S02]  /*9f10*/  R2UR UR4, R17 ;  /* 0x00000000110472ca */ /* 0x000fe400000e0000 */
[----:B------:R-:W-:-:S11]  /*9f20*/  R2UR UR5, R16 ;  /* 0x00000000100572ca */ /* 0x000fd600000e0000 */
[----:B------:R-:W-:Y:S02]  /*9f30*/  ULEA UR4, UR60, UR4, 0x3 ;  /* 0x000000043c047291 */ /* 0x000fe4000f8e183f */
[----:B------:R-:W-:-:S05]  /*9f40*/  IMAD.U32 R3, RZ, RZ, UR5 ;  /* 0x00000005ff037e24 */ /* 0x000fca000f8e00ff */
[----:B------:R-:W-:-:S04]  /*9f50*/  SHF.L.U32 R3, R3, 0x1f, RZ ;  /* 0x0000001f03037819 */ /* 0x000fc800000006ff */
[----:B------:R0:W1:Y:S01]  /*9f60*/  SYNCS.PHASECHK.TRANS64.TRYWAIT P2, [UR4+0x38830], R3 ;  /* 0x03883003ff0075a7 */ /* 0x0000620008040144 */
[----:B------:R-:W-:Y:S05]  /*9f70*/  @!P0 BRA `(.L_x_2399) ;  /* 0x0000000000048947 */ /* 0x000fea0003800000 */
[----:B------:R-:W-:Y:S01]  /*9f80*/  BPT.TRAP 0x1 ;  /* 0x000000040000795c */ /* 0x000fe20000300000 */
.L_x_2399:
[----:B-1----:R-:W-:Y:S05]  /*9f90*/  @P2 BRA `(.L_x_2400) ;  /* 0x0000000000082947 */ /* 0x002fea0003800000 */
[----:B------:R-:W1:Y:S02]  /*9fa0*/  SYNCS.PHASECHK.TRANS64.TRYWAIT P2, [UR4+0x38830], R3 ;  /* 0x03883003ff0075a7 */ /* 0x000e640008040144 */
[----:B-1----:R-:W-:Y:S05]  /*9fb0*/  @!P2 BRA `(.L_x_2401) ;  /* 0x000000d40078a947 */ /* 0x002fea0003800000 */
.L_x_2400:
        /* <DEDUP_REMOVED lines=644> */
.L_x_2402:
        /* <DEDUP_REMOVED lines=9> */
.L_x_2403:
[----:B---3--:R-:W-:Y:S05]  /*c890*/  @P2 BRA `(.L_x_2404) ;  /* 0x0000000000082947 */ /* 0x008fea0003800000 */
[----:B------:R-:W3:Y:S02]  /*c8a0*/  SYNCS.PHASECHK.TRANS64.TRYWAIT P2, [UR4+0x38850], R0 ;  /* 0x03885000ff0075a7 */ /* 0x000ee40008040144 */
[----:B---3--:R-:W-:Y:S05]  /*c8b0*/  @!P2 BRA `(.L_x_2405) ;  /* 0x000000ac0050a947 */ /* 0x008fea0003800000 */
.L_x_2404:
[----:B------:R-:W-:Y:S01]  /*c8c0*/  R2UR UR11, R17 ;  /* 0x00000000110b72ca */ /* 0x000fe200000e0000 */
[----:B------:R-:W-:Y:S01]  /*c8d0*/  WARPGROUP.ARRIVE ;  /* 0x00000000000079c5 */ /* 0x000fe20000000000 */
[----:B------:R-:W-:Y:S01]  /*c8e0*/  R2UR UR6, R21 ;  /* 0x00000000150672ca */ /* 0x000fe200000e0000 */
[----:B------:R-:W-:Y:S01]  /*c8f0*/  UMOV UR7, 0x40000040 ;  /* 0x4000004000077882 */ /* 0x000fe20000000000 */
[----:B------:R-:W-:Y:S01]  /*c900*/  FMUL.FTZ R2, R184, UR61 ;  /* 0x0000003db8027c20 */ /* 0x000fe20008410000 */
[----:B01----:R-:W-:Y:S01]  /*c910*/  FMUL.FTZ R3, R185, UR61 ;  /* 0x0000003db9037c20 */ /* 0x003fe20008410000 */
[----:B------:R-:W-:Y:S01]  /*c920*/  FMUL.FTZ R21, R186, UR61 ;  /* 0x0000003dba157c20 */ /* 0x000fe20008410000 */
[----:B------:R-:W-:Y:S01]  /*c930*/  FMUL.FTZ R186, R188, UR61 ;  /* 0x0000003dbcba7c20 */ /* 0x000fe20008410000 */
[----:B------:R-:W-:Y:S01]  /*c940*/  FMUL.FTZ R184, R187, UR61 ;  /* 0x0000003dbbb87c20 */ /* 0x000fe20008410000 */
[----:B------:R-:W-:Y:S01]  /*c950*/  FMUL.FTZ R187, R189, UR61 ;  /* 0x0000003dbdbb7c20 */ /* 0x000fe20008410000 */
[----:B------:R-:W2:Y:S01]  /*c960*/  MUFU.TANH R2, R2 ;  /* 0x0000000200027308 */ /* 0x000ea20000002400 */
[----:B------:R-:W-:Y:S01]  /*c970*/  FMUL.FTZ R176, R176, UR61 ;  /* 0x0000003db0b07c20 */ /* 0x000fe20008410000 */
[----:B------:R-:W-:Y:S01]  /*c980*/  FMUL.FTZ R189, R177, UR61 ;  /* 0x0000003db1bd7c20 */ /* 0x000fe20008410000 */
[----:B------:R-:W-:Y:S01]  /*c990*/  UIADD3 UR5, UR11, 0x400, URZ ;  /* 0x000004000b057890 */ /* 0x000fe2000fffe03f */
[----:B------:R-:W-:Y:S01]  /*c9a0*/  FMUL.FTZ R180, R180, UR61 ;  /* 0x0000003db4b47c20 */ /* 0x000fe20008410000 */
[----:B------:R-:W-:Y:S01]  /*c9b0*/  FMUL.FTZ R188, R191, UR61 ;  /* 0x0000003dbfbc7c20 */ /* 0x000fe20008410000 */
[----:B------:R-:W-:Y:S01]  /*c9c0*/  FMUL.FTZ R181, R181, UR61 ;  /* 0x0000003db5b57c20 */ /* 0x000fe20008410000 */
[----:B------:R-:W-:Y:S01]  /*c9d0*/  USHF.R.U32.HI UR5, URZ, 0x4, UR5 ;  /* 0x000000043f057899 */ /* 0x000fe20008011605 */
[----:B------:R-:W0:Y:S01]  /*c9e0*/  MUFU.TANH R3, R3 ;  /* 0x0000000300037308 */ /* 0x000e220000002400 */
[----:B------:R-:W-:Y:S01]  /*c9f0*/  FMUL.FTZ R168, R168, UR61 ;  /* 0x0000003da8a87c20 */ /* 0x000fe20008410000 */
[----:B------:R-:W-:Y:S01]  /*ca00*/  FMUL.FTZ R169, R169, UR61 ;  /* 0x0000003da9a97c20 */ /* 0x000fe20008410000 */
[----:B------:R-:W-:Y:S01]  /*ca10*/  ULOP3.LUT UR5, UR5, 0x3fff, URZ, 0xc0, !UPT ;  /* 0x00003fff05057892 */ /* 0x000fe2000f8ec03f */
[----:B------:R-:W-:Y:S01]  /*ca20*/  FMUL.FTZ R172, R172, UR61 ;  /* 0x0000003dacac7c20 */ /* 0x000fe20008410000 */
[----:B------:R-:W-:Y:S01]  /*ca30*/  FMUL.FTZ R173, R173, UR61 ;  /* 0x0000003dadad7c20 */ /* 0x000fe20008410000 */
[----:B------:R-:W-:Y:S01]  /*ca40*/  FMUL.FTZ R160, R160, UR61 ;  /* 0x0000003da0a07c20 */ /* 0x000fe20008410000 */
[----:B------:R-:W-:Y:S01]  /*ca50*/  ULOP3.LUT UR5, UR5, 0x2800000, URZ, 0xfc, !UPT ;  /* 0x0280000005057892 */ /* 0x000fe2000f8efc3f */
[----:B------:R-:W1:Y:S01]  /*ca60*/  MUFU.TANH R186, R186 ;  /* 0x000000ba00ba7308 */ /* 0x000e620000002400 */
[----:B--2---:R-:W-:Y:S01]  /*ca70*/  FMNMX.FTZ R0, R2, R19, !PT ;  /* 0x0000001302007209 */ /* 0x004fe20007810000 */
[----:B------:R-:W-:Y:S01]  /*ca80*/  FMUL.FTZ R161, R161, UR61 ;  /* 0x0000003da1a17c20 */ /* 0x000fe20008410000 */
[----:B------:R-:W-:Y:S01]  /*ca90*/  UIMAD UR10, UR6, 0xa00, UR5 ;  /* 0x00000a00060a78a4 */ /* 0x000fe2000f8e0205 */
[----:B------:R-:W-:Y:S01]  /*caa0*/  FMUL.FTZ R164, R164, UR61 ;  /* 0x0000003da4a47c20 */ /* 0x000fe20008410000 */
[----:B------:R-:W-:Y:S01]  /*cab0*/  FMUL.FTZ R165, R165, UR61 ;  /* 0x0000003da5a57c20 */ /* 0x000fe20008410000 */
[----:B------:R-:W-:Y:S01]  /*cac0*/  FMUL.FTZ R152, R152, UR61 ;  /* 0x0000003d98987c20 */ /* 0x000fe20008410000 */
[----:B------:R-:W-:Y:S01]  /*cad0*/  FMUL.FTZ R153, R153, UR61 ;  /* 0x0000003d99997c20 */ /* 0x000fe20008410000 */
[----:B------:R-:W2:Y:S01]  /*cae0*/  MUFU.TANH R187, R187 ;  /* 0x000000bb00bb7308 */ /* 0x000ea20000002400 */
[----:B0-----:R-:W-:Y:S01]  /*caf0*/  FMNMX.FTZ R191, R3, R0, !PT ;  /* 0x0000000003bf7209 */ /* 0x001fe20007810000 */
[----:B------:R-:W-:Y:S01]  /*cb00*/  UMOV UR6, UR10 ;  /* 0x0000000a00067c82 */ /* 0x000fe20008000000 */
[----:B------:R-:W-:Y:S01]  /*cb10*/  FMUL.FTZ R177, R178, UR61 ;  /* 0x0000003db2b17c20 */ /* 0x000fe20008410000 */
[----:B------:R-:W-:Y:S01]  /*cb20*/  HGMMA.64x256x16.F32 R24, R208, gdesc[UR4].tnspB, R24, gsb0 ;  /* 0x43e00004d0187df0 */ /* 0x000fe20008000818 */
[----:B------:R-:W-:Y:S01]  /*cb30*/  UIADD3 UR6, UR10, 0x80, URZ ;  /* 0x000000800a067890 */ /* 0x000fe2000fffe03f */
[----:B------:R-:W-:Y:S01]  /*cb40*/  FMUL.FTZ R178, R179, UR61 ;  /* 0x0000003db3b27c20 */ /* 0x000fe20008410000 */
[----:B------:R-:W-:Y:S01]  /*cb50*/  UMOV UR7, 0x40000040 ;  /* 0x4000004000077882 */ /* 0x000fe20000000000 */
[----:B------:R-:W0:Y:S01]  /*cb60*/  MUFU.TANH R176, R176 ;  /* 0x000000b000b07308 */ /* 0x000e220000002400 */
[----:B-1----:R-:W-:Y:S01]  /*cb70*/  FMNMX.FTZ R0, R186, R191, !PT ;  /* 0x000000bfba007209 */ /* 0x002fe20007810000 */
[----:B------:R-:W-:Y:S01]  /*cb80*/  FMUL.FTZ R156, R156, UR61 ;  /* 0x0000003d9c9c7c20 */ /* 0x000fe20008410000 */
[----:B------:R-:W-:Y:S01]  /*cb90*/  FMUL.FTZ R179, R182, UR61 ;  /* 0x0000003db6b37c20 */ /* 0x000fe20008410000 */
[----:B------:R-:W-:Y:S01]  /*cba0*/  FMUL.FTZ R182, R157, UR61 ;  /* 0x0000003d9db67c20 */ /* 0x000fe20008410000 */
[----:B------:R-:W-:Y:S01]  /*cbb0*/  FMUL.FTZ R185, R190, UR61 ;  /* 0x0000003dbeb97c20 */ /* 0x000fe20008410000 */
[----:B------:R-:W-:Y:S01]  /*cbc0*/  ULDC UR14, c[0x0][0x988] ;  /* 0x00026200000e7ab9 */ /* 0x000fe20000000800 */
[----:B------:R-:W-:Y:S01]  /*cbd0*/  FMUL.FTZ R170, R170, UR61 ;  /* 0x0000003daaaa7c20 */ /* 0x000fe20008410000 */
[----:B------:R-:W1:Y:S01]  /*cbe0*/  MUFU.TANH R189, R189 ;  /* 0x000000bd00bd7308 */ /* 0x000e620000002400 */
[----:B--2---:R-:W-:Y:S01]  /*cbf0*/  FMNMX.FTZ R191, R187, R0, !PT ;  /* 0x00000000bbbf7209 */ /* 0x004fe20007810000 */
[----:B------:R-:W-:Y:S01]  /*cc00*/  UMOV UR5, UR14 ;  /* 0x0000000e00057c82 */ /* 0x000fe20008000000 */
[----:B------:R-:W-:Y:S01]  /*cc10*/  FMUL.FTZ R171, R171, UR61 ;  /* 0x0000003dabab7c20 */ /* 0x000fe20008410000 */
[----:B------:R-:W-:Y:S01]  /*cc20*/  FMUL.FTZ R174, R174, UR61 ;  /* 0x0000003daeae7c20 */ /* 0x000fe20008410000 */
[----:B------:R-:W-:Y:S01]  /*cc30*/  FMUL.FTZ R175, R175, UR61 ;  /* 0x0000003dafaf7c20 */ /* 0x000fe20008410000 */
        /* <DEDUP_REMOVED lines=9> */
[----:B------:R-:W-:Y:S01]  /*ccd0*/  FMUL.FTZ R159, R159, UR61 ;  /* 0x0000003d9f9f7c20 */ /* 0x000fe20008410000 */
        /* <DEDUP_REMOVED lines=19> */
[----:B-1----:R-:W-:Y:S01]  /*ce10*/  FMNMX.FTZ R0, R164, R157, !PT ;  /* 0x0000009da4007209 */ /* 0x002fe20007810000 */
[----:B------:R-:W-:-:S06]  /*ce20*/  FMUL.FTZ R157, R183, UR61 ;  /* 0x0000003db79d7c20 */ /* 0x000fcc0008410000 */
        /* <DEDUP_REMOVED lines=9> */
[----:B0-----:R-:W-:-:S05]  /*cec0*/  FMNMX.FTZ R183, R182, R183, !PT ;  /* 0x000000b7b6b77209 */ /* 0x001fca0007810000 */
[----:B------:R-:W0:Y:S02]  /*ced0*/  SHFL.BFLY PT, R0, R183, 0x2, 0x1f ;  /* 0x0c401f00b7007f89 */ /* 0x000e2400000e0000 */
[----:B------:R-:W3:Y:S08]  /*cee0*/  MUFU.TANH R185, R185 ;  /* 0x000000b900b97308 */ /* 0x000ef00000002400 */
[----:B------:R-:W4:Y:S08]  /*cef0*/  MUFU.TANH R188, R188 ;  /* 0x000000bc00bc7308 */ /* 0x000f300000002400 */
[----:B------:R-:W5:Y:S01]  /*cf00*/  MUFU.TANH R177, R177 ;  /* 0x000000b100b17308 */ /* 0x000f620000002400 */
[----:B0-----:R-:W-:-:S07]  /*cf10*/  FMNMX.FTZ R0, R183, R0, !PT ;  /* 0x00000000b7007209 */ /* 0x001fce0007810000 */
[----:B------:R-:W0:Y:S01]  /*cf20*/  MUFU.TANH R178, R178 ;  /* 0x000000b200b27308 */ /* 0x000e220000002400 */
[----:B------:R-:W1:Y:S07]  /*cf30*/  SHFL.BFLY PT, R183, R0, 0x1, 0x1f ;  /* 0x0c201f0000b77f89 */ /* 0x000e6e00000e0000 */
[----:B------:R-:W0:Y:S08]  /*cf40*/  MUFU.TANH R179, R179 ;  /* 0x000000b300b37308 */ /* 0x000e300000002400 */
[----:B------:R-:W0:Y:S08]  /*cf50*/  MUFU.TANH R157, R157 ;  /* 0x0000009d009d7308 */ /* 0x000e300000002400 */
[----:B------:R-:W0:Y:S01]  /*cf60*/  MUFU.TANH R170, R170 ;  /* 0x000000aa00aa7308 */ /* 0x000e220000002400 */
[----:B-1----:R-:W-:-:S02]  /*cf70*/  FMNMX.FTZ R4, R0, R183, !PT ;  /* 0x000000b700047209 */ /* 0x002fc40007810000 */
[----:B------:R-:W-:-:S03]  /*cf80*/  FMNMX.FTZ R183, R21, R20, !PT ;  /* 0x0000001415b77209 */ /* 0x000fc60007810000 */
[----:B------:R-:W-:Y:S01]  /*cf90*/  FADD.FTZ R19, -R4, R19 ;  /* 0x0000001304137221 */ /* 0x000fe20000010100 */
[----:B--2---:R-:W-:Y:S01]  /*cfa0*/  FMNMX.FTZ R0, R184, R183, !PT ;  /* 0x000000b7b8007209 */ /* 0x004fe20007810000 */
[----:B------:R-:W1:Y:S02]  /*cfb0*/  MUFU.TANH R171, R171 ;  /* 0x000000ab00ab7308 */ /* 0x000e640000002400 */
[----:B------:R-:W-:Y:S01]  /*cfc0*/  FMUL.FTZ R191, R19, UR5 ;  /* 0x0000000513bf7c20 */ /* 0x000fe20008410000 */
[----:B---3--:R-:W-:-:S04]  /*cfd0*/  FMNMX.FTZ R19, R185, R0, !PT ;  /* 0x00000000b9137209 */ /* 0x008fc80007810000 */
[----:B----4-:R-:W-:Y:S01]  /*cfe0*/  FMNMX.FTZ R190, R188, R19, !PT ;  /* 0x00000013bcbe7209 */ /* 0x010fe20007810000 */
[----:B------:R-:W2:Y:S03]  /*cff0*/  MUFU.TANH R174, R174 ;  /* 0x000000ae00ae7308 */ /* 0x000ea60000002400 */
[----:B-----5:R-:W-:-:S05]  /*d000*/  FMNMX.FTZ R19, R177, R190, !PT ;  /* 0x000000beb1137209 */ /* 0x020fca0007810000 */
[----:B------:R-:W3:Y:S08]  /*d010*/  MUFU.TANH R175, R175 ;  /* 0x000000af00af7308 */ /* 0x000ef00000002400 */
[----:B------:R-:W4:Y:S08]  /*d020*/  MUFU.TANH R162, R162 ;  /* 0x000000a200a27308 */ /* 0x000f300000002400 */
[----:B------:R-:W5:Y:S08]  /*d030*/  MUFU.TANH R163, R163 ;  /* 0x000000a300a37308 */ /* 0x000f700000002400 */
[----:B------:R-:W5:Y:S08]  /*d040*/  MUFU.TANH R166, R166 ;  /* 0x000000a600a67308 */ /* 0x000f700000002400 */
[----:B------:R-:W5:Y:S08]  /*d050*/  MUFU.TANH R167, R167 ;  /* 0x000000a700a77308 */ /* 0x000f700000002400 */
[----:B------:R-:W5:Y:S01]  /*d060*/  MUFU.TANH R154, R154 ;  /* 0x0000009a009a7308 */ /* 0x000f620000002400 */
[----:B------:R-:W-:-:S02]  /*d070*/  WARPGROUP.DEPBAR.LE gsb0, 0x0 ;  /* 0x00008000000079c5 */ /* 0x000fc40000010000 */
[----:B------:R-:W-:-:S05]  /*d080*/  WARPGROUP.ARRIVE ;  /* 0x00000000000079c5 */ /* 0x000fca0000000000 */
[----:B------:R-:W5:Y:S01]  /*d090*/  MUFU.TANH R155, R155 ;  /* 0x0000009b009b7308 */ /* 0x000f620000002400 */
[----:B------:R-:W-:Y:S01]  /*d0a0*/  HGMMA.64x256x16.F32 R24, R204, gdesc[UR4].tnspB, R24, gsb0 ;  /* 0x43e00004cc187df0 */ /* 0x000fe20008000818 */
[----:B------:R-:W-:Y:S01]  /*d0b0*/  UIADD3 UR6, UR10, 0x100, URZ ;  /* 0x000001000a067890 */ /* 0x000fe2000fffe03f */
[----:B------:R-:W-:-:S05]  /*d0c0*/  UMOV UR7, 0x40000040 ;  /* 0x4000004000077882 */ /* 0x000fca0000000000 */
[----:B------:R-:W5:Y:S08]  /*d0d0*/  MUFU.TANH R158, R158 ;  /* 0x0000009e009e7308 */ /* 0x000f700000002400 */
[----:B------:R-:W5:Y:S08]  /*d0e0*/  MUFU.TANH R159, R159 ;  /* 0x0000009f009f7308 */ /* 0x000f700000002400 */
[----:B------:R1:W-:Y:S01]  /*d0f0*/  MUFU.EX2 R0, R191 ;  /* 0x000000bf00007308 */ /* 0x0003e20000000800 */
        /* <DEDUP_REMOVED lines=12> */
[----:B------:R-:W-:Y:S01]  /*d1c0*/  WARPGROUP.ARRIVE ;  /* 0x00000000000079c5 */ /* 0x000fe20000000000 */
[----:B------:R-:W-:-:S04]  /*d1d0*/  FMUL.FTZ R197, R4, UR5 ;  /* 0x0000000504c57c20 */ /* 0x000fc80008410000 */
[----:B------:R-:W-:-:S15]  /*d1e0*/  FFMA.FTZ R183, R2, UR5, -R197 ;  /* 0x0000000502b77c23 */ /* 0x000fde00080108c5 */
[----:B------:R-:W-:-:S03]  /*d1f0*/  NOP ;  /* 0x0000000000007918 */ /* 0x000fc60000000000 */
[----:B------:R-:W-:Y:S01]  /*d200*/  HGMMA.64x256x16.F32 R24, R192, gdesc[UR4].tnspB, R24, gsb0 ;  /* 0x43e00004c0187df0 */ /* 0x000fe20008000818 */
[----:B0-----:R-:W-:Y:S01]  /*d210*/  FMNMX.FTZ R2, R178, R19, !PT ;  /* 0x00000013b2027209 */ /* 0x001fe20007810000 */
        /* <DEDUP_REMOVED lines=9> */
[--C-:B-1----:R-:W-:Y:S01]  /*d2b0*/  FFMA.FTZ R191, R187, UR5, -R197.reuse ;  /* 0x00000005bbbf7c23 */ /* 0x102fe200080108c5 */
        /* <DEDUP_REMOVED lines=9> */
[----:B--2---:R-:W-:Y:S01]  /*d350*/  FMNMX.FTZ R2, R174, R3, !PT ;  /* 0x00000003ae027209 */ /* 0x004fe20007810000 */
[--C-:B------:R-:W-:Y:S01]  /*d360*/  FFMA.FTZ R181, R161, UR5, -R197.reuse ;  /* 0x00000005a1b57c23 */ /* 0x100fe200080108c5 */
[--C-:B------:R-:W-:Y:S01]  /*d370*/  FFMA.FTZ R169, R169, UR5, -R197.reuse ;  /* 0x00000005a9a97c23 */ /* 0x100fe200080108c5 */
[----:B------:R-:W-:Y:S01]  /*d380*/  MUFU.EX2 R210, R210 ;  /* 0x000000d200d27308 */ /* 0x000fe20000000800 */
[----:B---3--:R-:W-:Y:S01]  /*d390*/  FMNMX.FTZ R3, R175, R2, !PT ;  /* 0x00000002af037209 */ /* 0x008fe20007810000 */
[--C-:B------:R-:W-:Y:S01]  /*d3a0*/  FFMA.FTZ R202, R172, UR5, -R197.reuse ;  /* 0x00000005acca7c23 */ /* 0x100fe200080108c5 */
[--C-:B------:R-:W-:Y:S01]  /*d3b0*/  FFMA.FTZ R173, R173, UR5, -R197.reuse ;  /* 0x00000005adad7c23 */ /* 0x100fe200080108c5 */
[--C-:B------:R-:W-:Y:S01]  /*d3c0*/  FFMA.FTZ R161, R165, UR5, -R197.reuse ;  /* 0x00000005a5a17c23 */ /* 0x100fe200080108c5 */
[----:B----4-:R-:W-:Y:S01]  /*d3d0*/  FMNMX.FTZ R2, R162, R3, !PT ;  /* 0x00000003a2027209 */ /* 0x010fe20007810000 */
[----:B------:R-:W-:Y:S01]  /*d3e0*/  FFMA.FTZ R182, R182, UR5, -R197 ;  /* 0x00000005b6b67c23 */ /* 0x000fe200080108c5 */
[----:B------:R-:W-:Y:S01]  /*d3f0*/  R2UR UR6, R232 ;  /* 0x00000000e80672ca */ /* 0x000fe200000e0000 */
[----:B------:R-:W-:Y:S01]  /*d400*/  MUFU.EX2 R191, R191 ;  /* 0x000000bf00bf7308 */ /* 0x000fe20000000800 */
[----:B-----5:R-:W-:-:S04]  /*d410*/  FMNMX.FTZ R3, R163, R2, !PT ;  /* 0x00000002a3037209 */ /* 0x020fc80007810000 */
        /* <DEDUP_REMOVED lines=26> */
[----:B------:R-:W-:Y:S02]  /*d5c0*/  IMAD.U32 R21, RZ, RZ, UR60 ;  /* 0x0000003cff157e24 */ /* 0x000fe4000f8e00ff */
[--C-:B------:R-:W-:Y:S01]  /*d5d0*/  FFMA.FTZ R160, R184, UR5, -R156.reuse ;  /* 0x00000005b8a07c23 */ /* 0x100fe2000801089c */
[--C-:B------:R-:W-:Y:S01]  /*d5e0*/  FFMA.FTZ R211, R185, UR5, -R156.reuse ;  /* 0x00000005b9d37c23 */ /* 0x100fe2000801089c */
[--C-:B------:R-:W-:Y:S01]  /*d5f0*/  FFMA.FTZ R164, R188, UR5, -R156.reuse ;  /* 0x00000005bca47c23 */ /* 0x100fe2000801089c */
[----:B------:R-:W-:Y:S01]  /*d600*/  MUFU.EX2 R2, R2 ;  /* 0x0000000200027308 */ /* 0x000fe20000000800 */
[----:B------:R-:W-:Y:S01]  /*d610*/  @!P1 LEA R21, R21, UR11, 0x3 ;  /* 0x0000000b15159c11 */ /* 0x000fe2000f8e18ff */
[--C-:B------:R-:W-:Y:S01]  /*d620*/  FFMA.FTZ R205, R177, UR5, -R156.reuse ;  /* 0x00000005b1cd7c23 */ /* 0x100fe2000801089c */
[--C-:B------:R-:W-:Y:S01]  /*d630*/  FFMA.FTZ R168, R178, UR5, -R156.reuse ;  /* 0x00000005b2a87c23 */ /* 0x100fe2000801089c */
[--C-:B------:R-:W-:Y:S01]  /*d640*/  FFMA.FTZ R207, R179, UR5, -R156.reuse ;  /* 0x00000005b3cf7c23 */ /* 0x100fe2000801089c */
[----:B------:R-:W-:Y:S01]  /*d650*/  FFMA.FTZ R197, R162, UR5, -R156 ;  /* 0x00000005a2c57c23 */ /* 0x000fe2000801089c */
[----:B------:R-:W-:-:S02]  /*d660*/  @!P1 VIADD R21, R21, 0x38840 ;  /* 0x0003884015159836 */ /* 0x000fc40000000000 */
[--C-:B------:R-:W-:Y:S01]  /*d670*/  FFMA.FTZ R172, R157, UR5, -R156.reuse ;  /* 0x000000059dac7c23 */ /* 0x100fe2000801089c */
[----:B------:R-:W0:Y:S01]  /*d680*/  MUFU.EX2 R209, R209 ;  /* 0x000000d100d17308 */ /* 0x000e220000000800 */
[--C-:B------:R-:W-:Y:S01]  /*d690*/  FFMA.FTZ R201, R170, UR5, -R156.reuse ;  /* 0x00000005aac97c23 */ /* 0x100fe2000801089c */
[--C-:B------:R-:W-:Y:S01]  /*d6a0*/  FFMA.FTZ R170, R171, UR5, -R156.reuse ;  /* 0x00000005abaa7c23 */ /* 0x100fe2000801089c */
[----:B------:R-:W-:Y:S01]  /*d6b0*/  @!P1 PRMT R21, RZ, 0x654, R21 ;  /* 0x00000654ff159816 */ /* 0x000fe20000000015 */
[--C-:B------:R-:W-:Y:S01]  /*d6c0*/  FFMA.FTZ R199, R166, UR5, -R156.reuse ;  /* 0x00000005a6c77c23 */ /* 0x100fe2000801089c */
[--C-:B------:R-:W-:Y:S01]  /*d6d0*/  FFMA.FTZ R203, R174, UR5, -R156.reuse ;  /* 0x00000005aecb7c23 */ /* 0x100fe2000801089c */
[--C-:B------:R-:W-:Y:S01]  /*d6e0*/  FFMA.FTZ R174, R175, UR5, -R156.reuse ;  /* 0x00000005afae7c23 */ /* 0x100fe2000801089c */
[--C-:B------:R-:W-:Y:S01]  /*d6f0*/  FFMA.FTZ R167, R167, UR5, -R156.reuse ;  /* 0x00000005a7a77c23 */ /* 0x100fe2000801089c */
[----:B------:R-:W1:Y:S01]  /*d700*/  MUFU.EX2 R160, R160 ;  /* 0x000000a000a07308 */ /* 0x000e620000000800 */
[--C-:B------:R-:W-:Y:S01]  /*d710*/  FFMA.FTZ R155, R155, UR5, -R156.reuse ;  /* 0x000000059b9b7c23 */ /* 0x100fe2000801089c */
[----:B------:R-:W-:Y:S01]  /*d720*/  FFMA.FTZ R158, R158, UR5, -R156 ;  /* 0x000000059e9e7c23 */ /* 0x000fe2000801089c */
[----:B------:R-:W-:Y:S01]  /*d730*/  IMAD.U32 R157, RZ, RZ, UR4 ;  /* 0x00000004ff9d7e24 */ /* 0x000fe2000f8e00ff */
[----:B------:R-:W-:Y:S01]  /*d740*/  UIADD3 UR4, UR6, -0x1, URZ ;  /* 0xffffffff06047890 */ /* 0x000fe2000fffe03f */
[----:B------:R-:W-:-:S02]  /*d750*/  R2UR UR6, R16 ;  /* 0x00000000100672ca */ /* 0x000fc400000e0000 */
[----:B------:R-:W-:Y:S01]  /*d760*/  @!P1 VIADD R157, R157, 0x38860 ;  /* 0x000388609d9d9836 */ /* 0x000fe20000000000 */
[----:B------:R-:W2:Y:S01]  /*d770*/  MUFU.EX2 R211, R211 ;  /* 0x000000d300d37308 */ /* 0x000ea20000000800 */
[----:B0-----:R-:W-:Y:S01]  /*d780*/  FFMA.FTZ R5, R2, R5, R209 ;  /* 0x0000000502057223 */ /* 0x001fe200000100d1 */
[----:B------:R-:W-:Y:S02]  /*d790*/  IMAD.U32 R232, RZ, RZ, UR4 ;  /* 0x00000004ffe87e24 */ /* 0x000fe4000f8e00ff */
[----:B------:R-:W-:-:S04]  /*d7a0*/  @!P1 PRMT R157, RZ, 0x654, R157 ;  /* 0x00000654ff9d9816 */ /* 0x000fc8000000009d */
[----:B------:R-:W0:Y:S01]  /*d7b0*/  MUFU.EX2 R164, R164 ;  /* 0x000000a400a47308 */ /* 0x000e220000000800 */
[C---:B-1----:R-:W-:Y:S01]  /*d7c0*/  FADD.FTZ R162, R160.reuse, R5 ;  /* 0x00000005a0a27221 */ /* 0x042fe20000010000 */
[----:B------:R-:W-:Y:S01]  /*d7d0*/  F2FP.F16.F32.PACK_AB R209, R160, R209 ;  /* 0x000000d1a0d1723e */ /* 0x000fe200000000ff */
[----:B------:R-:W-:-:S05]  /*d7e0*/  IMAD.U32 R231, RZ, RZ, UR6 ;  /* 0x00000006ffe77e24 */ /* 0x000fca000f8e00ff */
        /* <DEDUP_REMOVED lines=17> */
[----:B------:R-:W2:Y:S01]  /*d900*/  MUFU.EX2 R152, R152 ;  /* 0x0000009800987308 */ /* 0x000ea20000000800 */
[----:B------:R-:W-:-:S02]  /*d910*/  WARPGROUP.DEPBAR.LE gsb0, 0x0 ;  /* 0x00008000000079c5 */ /* 0x000fc40000010000 */
[----:B------:R3:W-:Y:S01]  /*d920*/  @!P1 SYNCS.ARRIVE.TRANS64.RED.A1T0 RZ, [R21+URZ], RZ ;  /* 0x000000ff15ff99a7 */ /* 0x0007e2000810043f */
[----:B------:R-:W-:Y:S01]  /*d930*/  FFMA.FTZ R193, R154, UR5, -R156 ;  /* 0x000000059ac17c23 */ /* 0x000fe2000801089c */
[----:B------:R-:W-:-:S03]  /*d940*/  FADD.FTZ R154, R168, R5 ;  /* 0x00000005a89a7221 */ /* 0x000fc60000010000 */
[----:B------:R-:W-:Y:S01]  /*d950*/  MUFU.EX2 R155, R155 ;  /* 0x0000009b009b7308 */ /* 0x000fe20000000800 */
[----:B0-----:R-:W-:Y:S01]  /*d960*/  FADD.FTZ R5, R207, R154 ;  /* 0x0000009acf057221 */ /* 0x001fe20000010000 */
[----:B-1----:R-:W-:Y:S01]  /*d970*/  F2FP.F16.F32.PACK_AB R207, R172, R207 ;  /* 0x000000cfaccf723e */ /* 0x002fe200000000ff */
[----:B---3--:R-:W-:Y:S01]  /*d980*/  FFMA.FTZ R21, R0, R14, R183 ;  /* 0x0000000e00157223 */ /* 0x008fe200000100b7 */
[--C-:B------:R-:W-:Y:S01]  /*d990*/  FFMA.FTZ R14, R163, UR5, -R156.reuse ;  /* 0x00000005a30e7c23 */ /* 0x100fe2000801089c */
[----:B------:R-:W-:-:S03]  /*d9a0*/  FFMA.FTZ R156, R159, UR5, -R156 ;  /* 0x000000059f9c7c23 */ /* 0x000fc6000801089c */
[----:B------:R-:W-:Y:S01]  /*d9b0*/  MUFU.EX2 R154, R167 ;  /* 0x000000a7009a7308 */ /* 0x000fe20000000800 */
[----:B------:R-:W-:Y:S01]  /*d9c0*/  FADD.FTZ R21, R208, R21 ;  /* 0x00000015d0157221 */ /* 0x000fe20000010000 */
[----:B------:R0:W-:Y:S01]  /*d9d0*/  @!P1 SYNCS.ARRIVE.TRANS64.RED.A1T0 RZ, [R157+URZ], RZ ;  /* 0x000000ff9dff99a7 */ /* 0x0001e2000810043f */
[----:B--2---:R-:W-:Y:S02]  /*d9e0*/  F2FP.F16.F32.PACK_AB R192, R152, R19 ;  /* 0x0000001398c0723e */ /* 0x004fe400000000ff */
[----:B------:R-:W-:Y:S01]  /*d9f0*/  FADD.FTZ R176, R210, R21 ;  /* 0x00000015d2b07221 */ /* 0x000fe20000010000 */
[----:B------:R-:W-:Y:S02]  /*da00*/  F2FP.F16.F32.PACK_AB R208, R208, R183 ;  /* 0x000000b7d0d0723e */ /* 0x000fe400000000ff */
[----:B------:R-:W1:Y:S01]  /*da10*/  MUFU.EX2 R14, R14 ;  /* 0x0000000e000e7308 */ /* 0x000e620000000800 */
[C---:B------:R-:W-:Y:S01]  /*da20*/  FADD.FTZ R21, R191.reuse, R176 ;  /* 0x000000b0bf157221 */ /* 0x040fe20000010000 */
[----:B------:R-:W-:-:S03]  /*da30*/  F2FP.F16.F32.PACK_AB R210, R191, R210 ;  /* 0x000000d2bfd2723e */ /* 0x000fc600000000ff */
[----:B------:R-:W-:Y:S01]  /*da40*/  FADD.FTZ R166, R204, R21 ;  /* 0x00000015cca67221 */ /* 0x000fe20000010000 */
[C---:B------:R-:W-:Y:S02]  /*da50*/  F2FP.F16.F32.PACK_AB R204, R187.reuse, R204 ;  /* 0x000000ccbbcc723e */ /* 0x040fe400000000ff */
[----:B------:R-:W-:Y:S01]  /*da60*/  MUFU.EX2 R193, R193 ;  /* 0x000000c100c17308 */ /* 0x000fe20000000800 */
[----:B------:R-:W-:-:S04]  /*da70*/  FADD.FTZ R21, R187, R166 ;  /* 0x000000a6bb157221 */ /* 0x000fc80000010000 */
[----:B------:R-:W-:Y:S01]  /*da80*/  FADD.FTZ R162, R206, R21 ;  /* 0x00000015cea27221 */ /* 0x000fe20000010000 */
[C---:B------:R-:W-:Y:S02]  /*da90*/  F2FP.F16.F32.PACK_AB R206, R189.reuse, R206 ;  /* 0x000000cebdce723e */ /* 0x040fe400000000ff */
[----:B------:R-:W-:Y:S01]  /*daa0*/  MUFU.EX2 R153, R153 ;  /* 0x0000009900997308 */ /* 0x000fe20000000800 */
[----:B------:R-:W-:Y:S01]  /*dab0*/  FADD.FTZ R21, R189, R162 ;  /* 0x000000a2bd157221 */ /* 0x000fe20000010000 */
[----:B------:R-:W-:-:S03]  /*dac0*/  FADD.FTZ R162, R172, R5 ;  /* 0x00000005aca27221 */ /* 0x000fc60000010000 */
[----:B------:R-:W-:Y:S01]  /*dad0*/  FADD.FTZ R166, R200, R21 ;  /* 0x00000015c8a67221 */ /* 0x000fe20000010000 */
[----:B------:R-:W-:Y:S01]  /*dae0*/  FADD.FTZ R5, R201, R162 ;  /* 0x000000a2c9057221 */ /* 0x000fe20000010000 */
[C---:B------:R-:W-:Y:S01]  /*daf0*/  F2FP.F16.F32.PACK_AB R200, R169.reuse, R200 ;  /* 0x000000c8a9c8723e */ /* 0x040fe200000000ff */
[----:B------:R-:W-:Y:S01]  /*db00*/  MUFU.EX2 R195, R158 ;  /* 0x0000009e00c37308 */ /* 0x000fe20000000800 */
[----:B------:R-:W-:Y:S01]  /*db10*/  FADD.FTZ R21, R169, R166 ;  /* 0x000000a6a9157221 */ /* 0x000fe20000010000 */
[C---:B------:R-:W-:Y:S01]  /*db20*/  FADD.FTZ R160, R170.reuse, R5 ;  /* 0x00000005aaa07221 */ /* 0x040fe20000010000 */
[----:B------:R-:W-:Y:S02]  /*db30*/  F2FP.F16.F32.PACK_AB R201, R170, R201 ;  /* 0x000000c9aac9723e */ /* 0x000fe400000000ff */
[----:B------:R-:W-:Y:S01]  /*db40*/  FADD.FTZ R162, R202, R21 ;  /* 0x00000015caa27221 */ /* 0x000fe20000010000 */
[----:B------:R-:W-:Y:S01]  /*db50*/  FADD.FTZ R5, R203, R160 ;  /* 0x000000a0cb057221 */ /* 0x000fe20000010000 */
[C---:B------:R-:W-:Y:S01]  /*db60*/  F2FP.F16.F32.PACK_AB R202, R173.reuse, R202 ;  /* 0x000000caadca723e */ /* 0x040fe200000000ff */
[----:B------:R-:W2:Y:S01]  /*db70*/  MUFU.EX2 R20, R182 ;  /* 0x000000b600147308 */ /* 0x000ea20000000800 */
[----:B------:R-:W-:Y:S01]  /*db80*/  FADD.FTZ R21, R173, R162 ;  /* 0x000000a2ad157221 */ /* 0x000fe20000010000 */
[C---:B------:R-:W-:Y:S01]  /*db90*/  FADD.FTZ R160, R174.reuse, R5 ;  /* 0x00000005aea07221 */ /* 0x040fe20000010000 */
[----:B------:R-:W-:-:S02]  /*dba0*/  F2FP.F16.F32.PACK_AB R203, R174, R203 ;  /* 0x000000cbaecb723e */ /* 0x000fc400000000ff */
[----:B------:R-:W-:Y:S01]  /*dbb0*/  FADD.FTZ R162, R196, R21 ;  /* 0x00000015c4a27221 */ /* 0x000fe20000010000 */
[----:B------:R-:W-:Y:S01]  /*dbc0*/  FADD.FTZ R5, R197, R160 ;  /* 0x000000a0c5057221 */ /* 0x000fe20000010000 */
[C---:B-1----:R-:W-:Y:S01]  /*dbd0*/  F2FP.F16.F32.PACK_AB R197, R14.reuse, R197 ;  /* 0x000000c50ec5723e */ /* 0x042fe200000000ff */
[----:B------:R-:W1:Y:S01]  /*dbe0*/  MUFU.EX2 R156, R156 ;  /* 0x0000009c009c7308 */ /* 0x000e620000000800 */
[C---:B------:R-:W-:Y:S01]  /*dbf0*/  FADD.FTZ R21, R181.reuse, R162 ;  /* 0x000000a2b5157221 */ /* 0x040fe20000010000 */
[----:B------:R-:W-:Y:S01]  /*dc00*/  FADD.FTZ R160, R14, R5 ;  /* 0x000000050ea07221 */ /* 0x000fe20000010000 */
[----:B------:R-:W-:Y:S02]  /*dc10*/  F2FP.F16.F32.PACK_AB R196, R181, R196 ;  /* 0x000000c4b5c4723e */ /* 0x000fe400000000ff */
[----:B------:R-:W-:Y:S01]  /*dc20*/  FADD.FTZ R162, R198, R21 ;  /* 0x00000015c6a27221 */ /* 0x000fe20000010000 */
[----:B------:R-:W-:Y:S01]  /*dc30*/  FADD.FTZ R5, R199, R160 ;  /* 0x000000a0c7057221 */ /* 0x000fe20000010000 */
[----:B------:R-:W-:Y:S01]  /*dc40*/  F2FP.F16.F32.PACK_AB R198, R161, R198 ;  /* 0x000000c6a1c6723e */ /* 0x000fe200000000ff */
[----:B------:R-:W-:-:S02]  /*dc50*/  IMAD.U32 R21, RZ, RZ, UR60 ;  /* 0x0000003cff157e24 */ /* 0x000fc4000f8e00ff */
[----:B------:R-:W-:Y:S01]  /*dc60*/  FADD.FTZ R162, R161, R162 ;  /* 0x000000a2a1a27221 */ /* 0x000fe20000010000 */
[----:B------:R-:W-:Y:S01]  /*dc70*/  FADD.FTZ R160, R154, R5 ;  /* 0x000000059aa07221 */ /* 0x000fe20000010000 */
[----:B--2---:R-:W-:Y:S02]  /*dc80*/  F2FP.F16.F32.PACK_AB R194, R20, R153 ;  /* 0x0000009914c2723e */ /* 0x004fe400000000ff */
[----:B------:R-:W-:Y:S01]  /*dc90*/  FADD.FTZ R5, R19, R162 ;  /* 0x000000a213057221 */ /* 0x000fe20000010000 */
[----:B------:R-:W-:Y:S01]  /*dca0*/  FADD.FTZ R160, R193, R160 ;  /* 0x000000a0c1a07221 */ /* 0x000fe20000010000 */
[----:B------:R-:W-:Y:S01]  /*dcb0*/  F2FP.F16.F32.PACK_AB R199, R154, R199 ;  /* 0x000000c79ac7723e */ /* 0x000fe200000000ff */
[----:B------:R-:W-:Y:S02]  /*dcc0*/  IMAD.MOV.U32 R19, RZ, RZ, R4 ;  /* 0x000000ffff137224 */ /* 0x000fe400078e0004 */
[----:B------:R-:W-:Y:S01]  /*dcd0*/  FADD.FTZ R14, R152, R5 ;  /* 0x00000005980e7221 */ /* 0x000fe20000010000 */
[C---:B------:R-:W-:Y:S01]  /*dce0*/  FADD.FTZ R160, R155.reuse, R160 ;  /* 0x000000a09ba07221 */ /* 0x040fe20000010000 */
[----:B------:R-:W-:-:S02]  /*dcf0*/  F2FP.F16.F32.PACK_AB R193, R155, R193 ;  /* 0x000000c19bc1723e */ /* 0x000fc400000000ff */
[----:B------:R-:W-:Y:S01]  /*dd00*/  FADD.FTZ R5, R153, R14 ;  /* 0x0000000e99057221 */ /* 0x000fe20000010000 */
[----:B------:R-:W-:Y:S01]  /*dd10*/  FADD.FTZ R160, R195, R160 ;  /* 0x000000a0c3a07221 */ /* 0x000fe20000010000 */
[----:B-1----:R-:W-:Y:S02]  /*dd20*/  F2FP.F16.F32.PACK_AB R195, R156, R195 ;  /* 0x000000c39cc3723e */ /* 0x002fe400000000ff */
[----:B------:R-:W-:Y:S01]  /*dd30*/  FADD.FTZ R14, R20, R5 ;  /* 0x00000005140e7221 */ /* 0x000fe20000010000 */
[----:B------:R-:W-:Y:S01]  /*dd40*/  FADD.FTZ R5, R156, R160 ;  /* 0x000000a09c057221 */ /* 0x000fe20000010000 */
[----:B------:R-:W-:Y:S01]  /*dd50*/  IMAD.MOV.U32 R20, RZ, RZ, R3 ;  /* 0x000000ffff147224 */ /* 0x000fe200078e0003 */
[----:B0-----:R-:W-:Y:S06]  /*dd60*/  @P2 BRA `(.L_x_2406) ;  /* 0xffffffc000402947 */ /* 0x001fec000383ffff */
.L_x_2397:
        /* <DEDUP_REMOVED lines=131> */
.L_x_2407:
        /* <DEDUP_REMOVED lines=8> */
.L_x_2408:
[----:B-1----:R-:W-:Y:S05]  /*e620*/  @P2 BRA `(.L_x_2409) ;  /* 0x0000000000082947 */ /* 0x002fea0003800000 */
[----:B------:R-:W1:Y:S02]  /*e630*/  SYNCS.PHASECHK.TRANS64.TRYWAIT P0, [UR7+0x38850], R0 ;  /* 0x03885000ff0075a7 */ /* 0x000e640008000147 */
[----:B-1----:R-:W-:Y:S05]  /*e640*/  @!P0 BRA `(.L_x_2410) ;  /* 0x0000009000048947 */ /* 0x002fea0003800000 */
.L_x_2409:
[----:B------:R-:W-:Y:S01]  /*e650*/  R2UR UR4, R17 ;  /* 0x00000000110472ca */ /* 0x000fe200000e0000 */
[----:B------:R-:W-:Y:S01]  /*e660*/  WARPGROUP.ARRIVE ;  /* 0x00000000000079c5 */ /* 0x000fe20000000000 */
[----:B------:R-:W-:Y:S01]  /*e670*/  UMOV UR11, 0x40000040 ;  /* 0x40000040000b7882 */ /* 0x000fe20000000000 */
[----:B01----:R-:W0:Y:S01]  /*e680*/  SHFL.BFLY PT, R0, R5, 0x2, 0x1f ;  /* 0x0c401f0005007f89 */ /* 0x003e2200000e0000 */
[----:B------:R-:W-:Y:S01]  /*e690*/  IMAD.MOV.U32 R6, RZ, RZ, RZ ;  /* 0x000000ffff067224 */ /* 0x000fe200078e00ff */
[----:B------:R-:W-:Y:S01]  /*e6a0*/  R2UR UR9, R220 ;  /* 0x00000000dc0972ca */ /* 0x000fe200000e0000 */
[----:B------:R-:W-:Y:S01]  /*e6b0*/  IMAD.U32 R12, RZ, RZ, UR7 ;  /* 0x00000007ff0c7e24 */ /* 0x000fe2000f8e00ff */
[----:B------:R-:W1:Y:S01]  /*e6c0*/  SHFL.BFLY PT, R7, R14, 0x2, 0x1f ;  /* 0x0c401f000e077f89 */ /* 0x000e6200000e0000 */
[----:B------:R-:W-:Y:S01]  /*e6d0*/  R2UR UR8, R16 ;  /* 0x00000000100872ca */ /* 0x000fe200000e0000 */
[----:B------:R-:W-:-:S04]  /*e6e0*/  IMAD.U32 R13, RZ, RZ, UR5 ;  /* 0x00000005ff0d7e24 */ /* 0x000fc8000f8e00ff */
[----:B------:R-:W-:-:S04]  /*e6f0*/  UIADD3 UR4, UR4, 0x400, URZ ;  /* 0x0000040004047890 */ /* 0x000fc8000fffe03f */
[----:B------:R-:W-:Y:S02]  /*e700*/  USHF.R.U32.HI UR4, URZ, 0x4, UR4 ;  /* 0x000000043f047899 */ /* 0x000fe40008011604 */
[----:B------:R-:W-:Y:S02]  /*e710*/  UIADD3 UR9, UR9, 0x1, URZ ;  /* 0x0000000109097890 */ /* 0x000fe4000fffe03f */
[----:B------:R-:W-:-:S04]  /*e720*/  ULOP3.LUT UR4, UR4, 0x3fff, URZ, 0xc0, !UPT ;  /* 0x00003fff04047892 */ /* 0x000fc8000f8ec03f */
[----:B------:R-:W-:Y:S01]  /*e730*/  ULOP3.LUT UR4, UR4, 0x2800000, URZ, 0xfc, !UPT ;  /* 0x0280000004047892 */ /* 0x000fe2000f8efc3f */
[----:B------:R-:W-:Y:S02]  /*e740*/  IMAD.U32 R220, RZ, RZ, UR9 ;  /* 0x00000009ffdc7e24 */ /* 0x000fe4000f8e00ff */
[----:B0-----:R-:W-:Y:S01]  /*e750*/  FADD.FTZ R2, R0, R5 ;  /* 0x0000000500027221 */ /* 0x001fe20000010000 */
[----:B------:R-:W-:Y:S01]  /*e760*/  IMAD.MOV.U32 R5, RZ, RZ, RZ ;  /* 0x000000ffff057224 */ /* 0x000fe200078e00ff */
[----:B------:R-:W-:Y:S01]  /*e770*/  UIMAD UR4, UR60, 0xa00, UR4 ;  /* 0x00000a003c0478a4 */ /* 0x000fe2000f8e0204 */
[----:B-1----:R-:W-:Y:S02]  /*e780*/  FADD.FTZ R7, R7, R14 ;  /* 0x0000000e07077221 */ /* 0x002fe40000010000 */
[----:B------:R-:W0:Y:S01]  /*e790*/  SHFL.BFLY PT, R9, R2, 0x1, 0x1f ;  /* 0x0c201f0002097f89 */ /* 0x000e2200000e0000 */
[----:B------:R-:W-:Y:S02]  /*e7a0*/  UIADD3 UR6, UR4, 0x80, URZ ;  /* 0x0000008004067890 */ /* 0x000fe4000fffe03f */
[----:B------:R-:W-:Y:S01]  /*e7b0*/  UIADD3 UR60, UR60, 0x1, URZ ;  /* 0x000000013c3c7890 */ /* 0x000fe2000fffe03f */
[----:B------:R-:W1:Y:S01]  /*e7c0*/  SHFL.BFLY PT, R0, R7, 0x1, 0x1f ;  /* 0x0c201f0007007f89 */ /* 0x000e6200000e0000 */
[----:B------:R-:W-:-:S02]  /*e7d0*/  UMOV UR10, UR4 ;  /* 0x00000004000a7c82 */ /* 0x000fc40008000000 */
[----:B------:R-:W-:Y:S01]  /*e7e0*/  HGMMA.64x256x16.F32 R24, R208, gdesc[UR8].tnspB, R24, gsb0 ;  /* 0x43e00008d0187df0 */ /* 0x000fe20008000818 */
[----:B------:R-:W-:Y:S01]  /*e7f0*/  UMOV UR10, UR6 ;  /* 0x00000006000a7c82 */ /* 0x000fe20008000000 */
[----:B------:R-:W-:Y:S01]  /*e800*/  UMOV UR11, 0x40000040 ;  /* 0x40000040000b7882 */ /* 0x000fe20000000000 */
[----:B------:R-:W-:Y:S02]  /*e810*/  UIADD3 UR6, UR4, 0x100, URZ ;  /* 0x0000010004067890 */ /* 0x000fe4000fffe03f */
[----:B------:R-:W-:-:S04]  /*e820*/  UISETP.NE.AND UP0, UPT, UR60, 0x2, UPT ;  /* 0x000000023c00788c */ /* 0x000fc8000bf05270 */
[----:B------:R-:W-:Y:S01]  /*e830*/  USEL UR60, UR60, URZ, UP0 ;  /* 0x0000003f3c3c7287 */ /* 0x000fe20008000000 */
        /* <DEDUP_REMOVED lines=25> */
[----:B------:R-:W-:Y:S02]  /*e9d0*/  UIADD3 UR6, UR4, 0x180, URZ ;  /* 0x0000018004067890 */ /* 0x000fe4000fffe03f */
[----:B------:R-:W-:Y:S01]  /*e9e0*/  UIADD3 UR4, UR4, 0x200, URZ ;  /* 0x0000020004047890 */ /* 0x000fe2000fffe03f */
[----:B------:R-:W-:Y:S02]  /*e9f0*/  WARPGROUP.DEPBAR.LE gsb0, 0x0 ;  /* 0x00008000000079c5 */ /* 0x000fe40000010000 */
[----:B------:R-:W-:-:S15]  /*ea00*/  WARPGROUP.ARRIVE ;  /* 0x00000000000079c5 */ /* 0x000fde0000000000 */
[----:B------:R-:W-:-:S05]  /*ea10*/  NOP ;  /* 0x0000000000007918 */ /* 0x000fca0000000000 */
        /* <DEDUP_REMOVED lines=10> */
[----:B------:R-:W-:-:S06]  /*eac0*/  ULOP3.LUT UR8, UR8, UR4, URZ, 0x3c, !UPT ;  /* 0x0000000408087292 */ /* 0x000fcc000f8e3c3f */
[----:B------:R-:W-:Y:S01]  /*ead0*/  IMAD.U32 R16, RZ, RZ, UR8 ;  /* 0x00000008ff107e24 */ /* 0x000fe2000f8e00ff */
[----:B------:R-:W-:Y:S02]  /*eae0*/  WARPGROUP.DEPBAR.LE gsb0, 0x0 ;  /* 0x00008000000079c5 */ /* 0x000fe40000010000 */
[----:B------:R-:W-:-:S12]  /*eaf0*/  WARPGROUP.ARRIVE ;  /* 0x00000000000079c5 */ /* 0x000fd80000000000 */
        /* <DEDUP_REMOVED lines=131> */
.L_x_2380:
        /* <DEDUP_REMOVED lines=13> */
[----:B------:R-:W-:Y:S01]  /*f400*/  F2FP.F16.F32.PACK_AB R24, R25, R24 ;  /* 0x000000181918723e */ /* 0x000fe200000000ff */
[----:B------:R-:W-:Y:S01]  /*f410*/  ULDC.64 UR16, c[0x0][0x208] ;  /* 0x0000820000107ab9 */ /* 0x000fe20000000a00 */
[----:B------:R-:W-:Y:S02]  /*f420*/  F2FP.F16.F32.PACK_AB R25, R17, R26 ;  /* 0x0000001a1119723e */ /* 0x000fe400000000ff */
[----:B------:R-:W-:Y:S02]  /*f430*/  F2FP.F16.F32.PACK_AB R26, R29, R28 ;  /* 0x0000001c1d1a723e */ /* 0x000fe400000000ff */
[----:B------:R-:W-:-:S02]  /*f440*/  F2FP.F16.F32.PACK_AB R27, R27, R30 ;  /* 0x0000001e1b1b723e */ /* 0x000fc400000000ff */
[----:B------:R-:W-:Y:S02]  /*f450*/  R2UR UR11, R217 ;  /* 0x00000000d90b72ca */ /* 0x000fe400000e0000 */
[----:B------:R-:W-:Y:S02]  /*f460*/  R2UR UR14, R218 ;  /* 0x00000000da0e72ca */ /* 0x000fe400000e0000 */
[----:B------:R-:W-:Y:S02]  /*f470*/  F2FP.F16.F32.PACK_AB R32, R33, R32 ;  /* 0x000000202120723e */ /* 0x000fe400000000ff */
[----:B------:R-:W-:Y:S02]  /*f480*/  F2FP.F16.F32.PACK_AB R33, R35, R34 ;  /* 0x000000222321723e */ /* 0x000fe400000000ff */
[----:B------:R-:W-:Y:S01]  /*f490*/  F2FP.F16.F32.PACK_AB R34, R37, R176 ;  /* 0x000000b02522723e */ /* 0x000fe200000000ff */
[----:B------:R-:W-:Y:S01]  /*f4a0*/  VIADD R37, R212, UR13 ;  /* 0x0000000dd4257c36 */ /* 0x000fe20008000000 */
[----:B------:R-:W-:-:S02]  /*f4b0*/  F2FP.F16.F32.PACK_AB R35, R39, R38 ;  /* 0x000000262723723e */ /* 0x000fc400000000ff */
[----:B------:R-:W-:Y:S01]  /*f4c0*/  F2FP.F16.F32.PACK_AB R173, R174, R173 ;  /* 0x000000adaead723e */ /* 0x000fe200000000ff */
[----:B------:R-:W-:Y:S01]  /*f4d0*/  USHF.R.S32.HI UR10, URZ, 0x1f, UR11 ;  /* 0x0000001f3f0a7899 */ /* 0x000fe2000801140b */
[----:B------:R-:W-:Y:S01]  /*f4e0*/  F2FP.F16.F32.PACK_AB R174, R149, R148 ;  /* 0x0000009495ae723e */ /* 0x000fe200000000ff */
[----:B------:R-:W-:Y:S01]  /*f4f0*/  UIMAD.WIDE.U32 UR6, UR11, UR8, URZ ;  /* 0x000000080b0672a5 */ /* 0x000fe2000f8e003f */
[----:B------:R-:W-:Y:S01]  /*f500*/  F2FP.F16.F32.PACK_AB R175, R177, R175 ;  /* 0x000000afb1af723e */ /* 0x000fe200000000ff */
[----:B------:R-:W-:Y:S02]  /*f510*/  UIMAD UR5, UR10, UR8, URZ ;  /* 0x000000080a0572a4 */ /* 0x000fe4000f8e023f */
[----:B------:R-:W-:Y:S01]  /*f520*/  USHF.R.S32.HI UR12, URZ, 0x1f, UR14 ;  /* 0x0000001f3f0c7899 */ /* 0x000fe2000801140e */
[----:B------:R-:W-:Y:S02]  /*f530*/  MOV R168, R199 ;  /* 0x000000c700a87202 */ /* 0x000fe40000000f00 */
[----:B0-----:R-:W-:Y:S01]  /*f540*/  MOV R169, R4 ;  /* 0x0000000400a97202 */ /* 0x001fe20000000f00 */
[----:B------:R-:W-:-:S03]  /*f550*/  UIMAD UR5, UR11, UR9, UR5 ;  /* 0x000000090b0572a4 */ /* 0x000fc6000f8e0205 */
[----:B------:R-:W-:Y:S01]  /*f560*/  ULDC.64 UR8, c[0x0][0xb98] ;  /* 0x0002e60000087ab9 */ /* 0x000fe20000000a00 */
[--C-:B------:R-:W-:Y:S01]  /*f570*/  IMAD.WIDE R20, R224, 0x2, R168.reuse ;  /* 0x00000002e0147825 */ /* 0x100fe200078e02a8 */
[----:B------:R-:W-:Y:S02]  /*f580*/  UIADD3 UR7, UR7, UR5, URZ ;  /* 0x0000000507077290 */ /* 0x000fe4000fffe03f */
[----:B------:R-:W-:Y:S01]  /*f590*/  UIMAD UR5, UR12, UR8, URZ ;  /* 0x000000080c0572a4 */ /* 0x000fe2000f8e023f */
[----:B------:R-:W-:Y:S01]  /*f5a0*/  IMAD.WIDE R168, R5, 0x2, R168 ;  /* 0x0000000205a87825 */ /* 0x000fe200078e02a8 */
[C---:B------:R-:W-:Y:S01]  /*f5b0*/  IADD3 R119, P6, R20.reuse, 0xc000, RZ ;  /* 0x0000c00014777810 */ /* 0x040fe20007fde0ff */
[----:B------:R-:W-:Y:S01]  /*f5c0*/  UIMAD.WIDE.U32 UR6, UR14, UR8, UR6 ;  /* 0x000000080e0672a5 */ /* 0x000fe2000f8e0006 */
[C---:B------:R-:W-:Y:S01]  /*f5d0*/  IADD3 R7, P3, R20.reuse, 0xc060, RZ ;  /* 0x0000c06014077810 */ /* 0x040fe20007f7e0ff */
[----:B------:R-:W-:Y:S01]  /*f5e0*/  UIMAD UR5, UR14, UR9, UR5 ;  /* 0x000000090e0572a4 */ /* 0x000fe2000f8e0205 */
[C---:B------:R-:W-:Y:S01]  /*f5f0*/  IADD3 R111, P2, R20.reuse, 0x8040, RZ ;  /* 0x00008040146f7810 */ /* 0x040fe20007f5e0ff */
[--C-:B------:R-:W-:Y:S01]  /*f600*/  IMAD.X R11, RZ, RZ, R21.reuse, P6 ;  /* 0x000000ffff0b7224 */ /* 0x100fe200030e0615 */
[----:B------:R-:W-:Y:S01]  /*f610*/  LOP3.LUT R171, R20, 0x380, RZ, 0xc0, !PT ;  /* 0x0000038014ab7812 */ /* 0x000fe200078ec0ff */
[--C-:B------:R-:W-:Y:S01]  /*f620*/  IMAD.X R5, RZ, RZ, R21.reuse, P3 ;  /* 0x000000ffff057224 */ /* 0x100fe200018e0615 */
[----:B------:R-:W-:Y:S01]  /*f630*/  LOP3.LUT R10, R119, 0x380, RZ, 0xc0, !PT ;  /* 0x00000380770a7812 */ /* 0x000fe200078ec0ff */
[----:B------:R-:W-:Y:S01]  /*f640*/  IMAD.X R153, RZ, RZ, R21, P2 ;  /* 0x000000ffff997224 */ /* 0x000fe200010e0615 */
[----:B------:R-:W-:Y:S01]  /*f650*/  LOP3.LUT R4, R7, 0x380, RZ, 0xc0, !PT ;  /* 0x0000038007047812 */ /* 0x000fe200078ec0ff */
[----:B------:R-:W-:Y:S01]  /*f660*/  ULDC.64 UR8, c[0x0][0xae8] ;  /* 0x0002ba0000087ab9 */ /* 0x000fe20000000a00 */
[----:B------:R-:W-:-:S02]  /*f670*/  SHF.R.U64 R171, R171, 0x3, RZ ;  /* 0x00000003abab7819 */ /* 0x000fc400000012ff */
[----:B------:R-:W-:Y:S02]  /*f680*/  IADD3 R12, P2, R20, 0x4000, RZ ;  /* 0x00004000140c7810 */ /* 0x000fe40007f5e0ff */
[----:B------:R-:W-:Y:S02]  /*f690*/  SHF.R.U64 R10, R10, 0x3, RZ ;  /* 0x000000030a0a7819 */ /* 0x000fe400000012ff */
[----:B------:R-:W-:Y:S01]  /*f6a0*/  SHF.R.U64 R4, R4, 0x3, RZ ;  /* 0x0000000304047819 */ /* 0x000fe200000012ff */
[----:B------:R-:W-:Y:S01]  /*f6b0*/  IMAD.X R13, RZ, RZ, R21, P2 ;  /* 0x000000ffff0d7224 */ /* 0x000fe200010e0615 */
[C---:B------:R-:W-:Y:S02]  /*f6c0*/  IADD3 R127, P4, R20.reuse, 0xc040, RZ ;  /* 0x0000c040147f7810 */ /* 0x040fe40007f9e0ff */
[C---:B------:R-:W-:Y:S02]  /*f6d0*/  IADD3 R123, P5, R20.reuse, 0xc020, RZ ;  /* 0x0000c020147b7810 */ /* 0x040fe40007fbe0ff */
[----:B------:R-:W-:-:S02]  /*f6e0*/  IADD3 R115, P0, R20, 0x8060, RZ ;  /* 0x0000806014737810 */ /* 0x000fc40007f1e0ff */
[C---:B------:R-:W-:Y:S01]  /*f6f0*/  IADD3 R31, P1, R20.reuse, 0x20, RZ ;  /* 0x00000020141f7810 */ /* 0x040fe20007f3e0ff */
[--C-:B------:R-:W-:Y:S01]  /*f700*/  IMAD.X R9, RZ, RZ, R21.reuse, P5 ;  /* 0x000000ffff097224 */ /* 0x100fe200028e0615 */
[----:B------:R-:W-:Y:S01]  /*f710*/  IADD3 R107, P3, R20, 0x8020, RZ ;  /* 0x00008020146b7810 */ /* 0x000fe20007f7e0ff */
[--C-:B------:R-:W-:Y:S01]  /*f720*/  IMAD.X R15, RZ, RZ, R21.reuse, P0 ;  /* 0x000000ffff0f7224 */ /* 0x100fe200000e0615 */
[----:B------:R-:W-:Y:S01]  /*f730*/  LOP3.LUT R170, R171, R20, RZ, 0x3c, !PT ;  /* 0x00000014abaa7212 */ /* 0x000fe200078e3cff */
[--C-:B------:R-:W-:Y:S01]  /*f740*/  IMAD.MOV.U32 R171, RZ, RZ, R21.reuse ;  /* 0x000000ffffab7224 */ /* 0x100fe200078e0015 */
[----:B------:R-:W-:Y:S01]  /*f750*/  LOP3.LUT R10, R10, R119, RZ, 0x3c, !PT ;  /* 0x000000770a0a7212 */ /* 0x000fe200078e3cff */
[--C-:B------:R-:W-:Y:S01]  /*f760*/  IMAD.X R151, RZ, RZ, R21.reuse, P1 ;  /* 0x000000ffff977224 */ /* 0x100fe200008e0615 */
[----:B------:R-:W-:Y:S01]  /*f770*/  LOP3.LUT R4, R4, R7, RZ, 0x3c, !PT ;  /* 0x0000000704047212 */ /* 0x000fe200078e3cff */
[--C-:B------:R-:W-:Y:S01]  /*f780*/  IMAD.X R7, RZ, RZ, R21.reuse, P4 ;  /* 0x000000ffff077224 */ /* 0x100fe200020e0615 */
[----:B------:R-:W-:Y:S01]  /*f790*/  IADD3 R119, P2, R168, 0x7000, RZ ;  /* 0x00007000a8777810 */ /* 0x000fe20007f5e0ff */
        /* <DEDUP_REMOVED lines=11> */
[----:B------:R-:W-:Y:S01]  /*f850*/  MOV R171, R170 ;  /* 0x000000aa00ab7202 */ /* 0x000fe20000000f00 */
[--C-:B------:R-:W-:Y:S01]  /*f860*/  IMAD.X R165, RZ, RZ, R21.reuse, P1 ;  /* 0x000000ffffa57224 */ /* 0x100fe200008e0615 */
[----:B------:R-:W-:Y:S01]  /*f870*/  LOP3.LUT R118, R119, 0x380, RZ, 0xc0, !PT ;  /* 0x0000038077767812 */ /* 0x000fe200078ec0ff */
[----:B------:R-:W0:Y:S01]  /*f880*/  LDC R170, c[0x0][0xbe8] ;  /* 0x0002fa00ffaa7b82 */ /* 0x000e220000000800 */
[----:B------:R-:W-:Y:S01]  /*f890*/  IMAD.X R167, RZ, RZ, R21, P3 ;  /* 0x000000ffffa77224 */ /* 0x000fe200018e0615 */
[----:B------:R-:W-:-:S06]  /*f8a0*/  LOP3.LUT R21, R102, 0x380, RZ, 0xc0, !PT ;  /* 0x0000038066157812 */ /* 0x000fcc00078ec0ff */
[----:B------:R-:W-:Y:S01]  /*f8b0*/  BAR.SYNC.DEFER_BLOCKING 0x1, 0x100 ;  /* 0x0044000000007b1d */ /* 0x000fe20000010000 */
[----:B------:R-:W-:Y:S02]  /*f8c0*/  SHF.R.U64 R118, R118, 0x3, RZ ;  /* 0x0000000376767819 */ /* 0x000fe400000012ff */
[----:B------:R-:W-:Y:S02]  /*f8d0*/  LOP3.LUT R20, R31, 0x380, RZ, 0xc0, !PT ;  /* 0x000003801f147812 */ /* 0x000fe400078ec0ff */
[----:B------:R-:W-:Y:S02]  /*f8e0*/  SHF.R.U64 R21, R21, 0x3, RZ ;  /* 0x0000000315157819 */ /* 0x000fe400000012ff */
[----:B------:R-:W-:Y:S01]  /*f8f0*/  LOP3.LUT R118, R118, R119, RZ, 0x3c, !PT ;  /* 0x0000007776767212 */ /* 0x000fe200078e3cff */
[----:B------:R-:W-:Y:S01]  /*f900*/  IMAD.X R119, RZ, RZ, R169, P2 ;  /* 0x000000ffff777224 */ /* 0x000fe200010e06a9 */
[----:B------:R-:W-:Y:S02]  /*f910*/  IADD3 R147, P2, R168, 0xe000, RZ ;  /* 0x0000e000a8937810 */ /* 0x000fe40007f5e0ff */
[----:B------:R-:W-:-:S02]  /*f920*/  SHF.R.U64 R20, R20, 0x3, RZ ;  /* 0x0000000314147819 */ /* 0x000fc400000012ff */
[----:B------:R-:W-:Y:S02]  /*f930*/  LOP3.LUT R156, R21, R102, RZ, 0x3c, !PT ;  /* 0x00000066159c7212 */ /* 0x000fe400078e3cff */
[----:B------:R-:W-:Y:S02]  /*f940*/  LOP3.LUT R21, R22, 0x380, RZ, 0xc0, !PT ;  /* 0x0000038016157812 */ /* 0x000fe400078ec0ff */
[----:B------:R-:W-:Y:S02]  /*f950*/  LOP3.LUT R146, R147, 0x380, RZ, 0xc0, !PT ;  /* 0x0000038093927812 */ /* 0x000fe400078ec0ff */
[----:B------:R-:W-:Y:S02]  /*f960*/  LOP3.LUT R150, R20, R31, RZ, 0x3c, !PT ;  /* 0x0000001f14967212 */ /* 0x000fe400078e3cff */
[----:B------:R-:W-:Y:S02]  /*f970*/  LOP3.LUT R20, R99, 0x380, RZ, 0xc0, !PT ;  /* 0x0000038063147812 */ /* 0x000fe400078ec0ff */
[----:B------:R-:W-:Y:S01]  /*f980*/  SHF.R.U64 R21, R21, 0x3, RZ ;  /* 0x0000000315157819 */ /* 0x000fe200000012ff */
[----:B------:R1:W-:Y:S01]  /*f990*/  STSM.16.M88.4 [R171], R24 ;  /* 0x00000018ab007844 */ /* 0x0003e20000000200 */
[----:B------:R-:W-:-:S02]  /*f9a0*/  SHF.R.U64 R146, R146, 0x3, RZ ;  /* 0x0000000392927819 */ /* 0x000fc400000012ff */
[----:B------:R-:W-:Y:S02]  /*f9b0*/  SHF.R.U64 R20, R20, 0x3, RZ ;  /* 0x0000000314147819 */ /* 0x000fe400000012ff */
[----:B------:R-:W-:Y:S02]  /*f9c0*/  LOP3.LUT R164, R21, R22, RZ, 0x3c, !PT ;  /* 0x0000001615a47212 */ /* 0x000fe400078e3cff */
[----:B------:R-:W-:Y:S02]  /*f9d0*/  IADD3 R21, P3, R168, 0x1000, RZ ;  /* 0x00001000a8157810 */ /* 0x000fe40007f7e0ff */
[----:B------:R-:W-:Y:S01]  /*f9e0*/  LOP3.LUT R146, R146, R147, RZ, 0x3c, !PT ;  /* 0x0000009392927212 */ /* 0x000fe200078e3cff */
[----:B------:R-:W-:Y:S01]  /*f9f0*/  IMAD.X R147, RZ, RZ, R169, P2 ;  /* 0x000000ffff937224 */ /* 0x000fe200010e06a9 */
[----:B0-----:R-:W-:Y:S02]  /*fa00*/  ISETP.NE.AND P2, PT, R170, 0x1, PT ;  /* 0x00000001aa00780c */ /* 0x001fe40003f45270 */
[----:B------:R-:W-:-:S02]  /*fa10*/  LOP3.LUT R160, R20, R99, RZ, 0x3c, !PT ;  /* 0x0000006314a07212 */ /* 0x000fc400078e3cff */
[----:B------:R-:W-:Y:S02]  /*fa20*/  LOP3.LUT R20, R21, 0x380, RZ, 0xc0, !PT ;  /* 0x0000038015147812 */ /* 0x000fe400078ec0ff */
[----:B------:R-:W-:Y:S02]  /*fa30*/  LOP3.LUT R8, R123, 0x380, RZ, 0xc0, !PT ;  /* 0x000003807b087812 */ /* 0x000fe400078ec0ff */
[----:B------:R-:W-:Y:S02]  /*fa40*/  LOP3.LUT R14, R115, 0x380, RZ, 0xc0, !PT ;  /* 0x00000380730e7812 */ /* 0x000fe400078ec0ff */
[----:B------:R-:W-:Y:S02]  /*fa50*/  LOP3.LUT R110, R111, 0x380, RZ, 0xc0, !PT ;  /* 0x000003806f6e7812 */ /* 0x000fe400078ec0ff */
[----:B------:R-:W-:Y:S01]  /*fa60*/  LOP3.LUT R106, R107, 0x380, RZ, 0xc0, !PT ;  /* 0x000003806b6a7812 */ /* 0x000fe200078ec0ff */
[----:B-1----:R-:W0:Y:S01]  /*fa70*/  @P2 LDC R24, c[0x0][0xbec] ;  /* 0x0002fb00ff182b82 */ /* 0x002e220000000800 */
[----:B------:R-:W-:-:S02]  /*fa80*/  LOP3.LUT R102, R103, 0x380, RZ, 0xc0, !PT ;  /* 0x0000038067667812 */ /* 0x000fc400078ec0ff */
[----:B------:R-:W-:Y:S02]  /*fa90*/  SHF.R.U64 R20, R20, 0x3, RZ ;  /* 0x0000000314147819 */ /* 0x000fe400000012ff */
[----:B------:R-:W-:Y:S02]  /*faa0*/  SHF.R.U64 R8, R8, 0x3, RZ ;  /* 0x0000000308087819 */ /* 0x000fe400000012ff */
[----:B------:R-:W-:Y:S01]  /*fab0*/  SHF.R.U64 R14, R14, 0x3, RZ ;  /* 0x000000030e0e7819 */ /* 0x000fe200000012ff */
[----:B------:R-:W1:Y:S01]  /*fac0*/  @P2 LDC R27, c[0x0][0xbf0] ;  /* 0x0002fc00ff1b2b82 */ /* 0x000e620000000800 */
[----:B------:R-:W-:Y:S02]  /*fad0*/  SHF.R.U64 R110, R110, 0x3, RZ ;  /* 0x000000036e6e7819 */ /* 0x000fe400000012ff */
[----:B------:R-:W-:Y:S02]  /*fae0*/  SHF.R.U64 R106, R106, 0x3, RZ ;  /* 0x000000036a6a7819 */ /* 0x000fe400000012ff */
[----:B------:R-:W-:-:S02]  /*faf0*/  LOP3.LUT R31, R98, 0x380, RZ, 0xc0, !PT ;  /* 0x00000380621f7812 */ /* 0x000fc400078ec0ff */
[----:B------:R-:W-:Y:S02]  /*fb00*/  SHF.R.U64 R102, R102, 0x3, RZ ;  /* 0x0000000366667819 */ /* 0x000fe400000012ff */
[----:B------:R-:W-:Y:S01]  /*fb10*/  LOP3.LUT R20, R20, R21, RZ, 0x3c, !PT ;  /* 0x0000001514147212 */ /* 0x000fe200078e3cff */
[----:B------:R-:W-:Y:S01]  /*fb20*/  IMAD.X R21, RZ, RZ, R169, P3 ;  /* 0x000000ffff157224 */ /* 0x000fe200018e06a9 */
[----:B------:R-:W-:Y:S02]  /*fb30*/  LOP3.LUT R8, R8, R123, RZ, 0x3c, !PT ;  /* 0x0000007b08087212 */ /* 0x000fe400078e3cff */
[----:B------:R-:W-:Y:S02]  /*fb40*/  LOP3.LUT R14, R14, R115, RZ, 0x3c, !PT ;  /* 0x000000730e0e7212 */ /* 0x000fe400078e3cff */
[----:B------:R-:W-:Y:S01]  /*fb50*/  LOP3.LUT R152, R110, R111, RZ, 0x3c, !PT ;  /* 0x0000006f6e987212 */ /* 0x000fe200078e3cff */
[----:B0-----:R-:W-:Y:S01]  /*fb60*/  @P2 IMAD.HI.U32 R24, R37, R24, RZ ;  /* 0x0000001825182227 */ /* 0x001fe200078e00ff */
[----:B------:R-:W-:-:S02]  /*fb70*/  LOP3.LUT R154, R106, R107, RZ, 0x3c, !PT ;  /* 0x0000006b6a9a7212 */ /* 0x000fc400078e3cff */
[----:B------:R-:W-:Y:S02]  /*fb80*/  SHF.R.U64 R31, R31, 0x3, RZ ;  /* 0x000000031f1f7819 */ /* 0x000fe400000012ff */
[----:B------:R-:W-:Y:S02]  /*fb90*/  LOP3.LUT R158, R102, R103, RZ, 0x3c, !PT ;  /* 0x00000067669e7212 */ /* 0x000fe400078e3cff */
[C---:B------:R-:W-:Y:S02]  /*fba0*/  IADD3 R123, P3, R168.reuse, 0x8000, RZ ;  /* 0x00008000a87b7810 */ /* 0x040fe40007f7e0ff */
[C---:B------:R-:W-:Y:S02]  /*fbb0*/  IADD3 R99, P4, R168.reuse, 0x2000, RZ ;  /* 0x00002000a8637810 */ /* 0x040fe40007f9e0ff */
[C---:B------:R-:W-:Y:S02]  /*fbc0*/  IADD3 R103, P5, R168.reuse, 0x3000, RZ ;  /* 0x00003000a8677810 */ /* 0x040fe40007fbe0ff */
[----:B------:R-:W-:-:S02]  /*fbd0*/  IADD3 R107, P6, R168, 0x4000, RZ ;  /* 0x00004000a86b7810 */ /* 0x000fc40007fde0ff */
[C---:B------:R-:W-:Y:S02]  /*fbe0*/  IADD3 R111, P0, R168.reuse, 0x5000, RZ ;  /* 0x00005000a86f7810 */ /* 0x040fe40007f1e0ff */
[----:B------:R-:W-:Y:S02]  /*fbf0*/  IADD3 R115, P1, R168, 0x6000, RZ ;  /* 0x00006000a8737810 */ /* 0x000fe40007f3e0ff */
[----:B------:R-:W-:Y:S02]  /*fc00*/  LOP3.LUT R162, R31, R98, RZ, 0x3c, !PT ;  /* 0x000000621fa27212 */ /* 0x000fe400078e3cff */
[----:B------:R-:W-:Y:S02]  /*fc10*/  LOP3.LUT R122, R123, 0x380, RZ, 0xc0, !PT ;  /* 0x000003807b7a7812 */ /* 0x000fe400078ec0ff */
[----:B------:R-:W-:Y:S02]  /*fc20*/  LOP3.LUT R22, R19, 0x380, RZ, 0xc0, !PT ;  /* 0x0000038013167812 */ /* 0x000fe400078ec0ff */
[----:B------:R-:W-:-:S02]  /*fc30*/  LOP3.LUT R98, R99, 0x380, RZ, 0xc0, !PT ;  /* 0x0000038063627812 */ /* 0x000fc400078ec0ff */
[----:B------:R-:W-:Y:S02]  /*fc40*/  LOP3.LUT R102, R103, 0x380, RZ, 0xc0, !PT ;  /* 0x0000038067667812 */ /* 0x000fe400078ec0ff */
[----:B------:R-:W-:Y:S02]  /*fc50*/  LOP3.LUT R106, R107, 0x380, RZ, 0xc0, !PT ;  /* 0x000003806b6a7812 */ /* 0x000fe400078ec0ff */
[----:B------:R-:W-:Y:S02]  /*fc60*/  LOP3.LUT R110, R111, 0x380, RZ, 0xc0, !PT ;  /* 0x000003806f6e7812 */ /* 0x000fe400078ec0ff */
[----:B------:R-:W-:Y:S02]  /*fc70*/  LOP3.LUT R114, R115, 0x380, RZ, 0xc0, !PT ;  /* 0x0000038073727812 */ /* 0x000fe400078ec0ff */
[----:B------:R-:W-:Y:S02]  /*fc80*/  LOP3.LUT R6, R127, 0x380, RZ, 0xc0, !PT ;  /* 0x000003807f067812 */ /* 0x000fe400078ec0ff */
[----:B------:R-:W-:-:S02]  /*fc90*/  SHF.R.U64 R122, R122, 0x3, RZ ;  /* 0x000000037a7a7819 */ /* 0x000fc400000012ff */
[----:B------:R-:W-:Y:S02]  /*fca0*/  SHF.R.U64 R22, R22, 0x3, RZ ;  /* 0x0000000316167819 */ /* 0x000fe400000012ff */
[----:B------:R-:W-:Y:S02]  /*fcb0*/  SHF.R.U64 R98, R98, 0x3, RZ ;  /* 0x0000000362627819 */ /* 0x000fe400000012ff */
[----:B------:R-:W-:Y:S02]  /*fcc0*/  SHF.R.U64 R102, R102, 0x3, RZ ;  /* 0x0000000366667819 */ /* 0x000fe400000012ff */
[----:B------:R-:W-:Y:S02]  /*fcd0*/  SHF.R.U64 R106, R106, 0x3, RZ ;  /* 0x000000036a6a7819 */ /* 0x000fe400000012ff */
[----:B------:R-:W-:Y:S02]  /*fce0*/  SHF.R.U64 R110, R110, 0x3, RZ ;  /* 0x000000036e6e7819 */ /* 0x000fe400000012ff */
[----:B------:R-:W-:-:S02]  /*fcf0*/  SHF.R.U64 R114, R114, 0x3, RZ ;  /* 0x0000000372727819 */ /* 0x000fc400000012ff */
[----:B------:R-:W-:Y:S02]  /*fd00*/  SHF.R.U64 R6, R6, 0x3, RZ ;  /* 0x0000000306067819 */ /* 0x000fe400000012ff */
[----:B------:R-:W-:Y:S01]  /*fd10*/  LOP3.LUT R122, R122, R123, RZ, 0x3c, !PT ;  /* 0x0000007b7a7a7212 */ /* 0x000fe200078e3cff */
[--C-:B------:R-:W-:Y:S01]  /*fd20*/  IMAD.X R123, RZ, RZ, R169.reuse, P3 ;  /* 0x000000ffff7b7224 */ /* 0x100fe200018e06a9 */
[----:B------:R-:W-:Y:S02]  /*fd30*/  LOP3.LUT R166, R22, R19, RZ, 0x3c, !PT ;  /* 0x0000001316a67212 */ /* 0x000fe400078e3cff */
[----:B------:R-:W-:Y:S01]  /*fd40*/  LOP3.LUT R98, R98, R99, RZ, 0x3c, !PT ;  /* 0x0000006362627212 */ /* 0x000fe200078e3cff */
[--C-:B------:R-:W-:Y:S01]  /*fd50*/  IMAD.X R99, RZ, RZ, R169.reuse, P4 ;  /* 0x000000ffff637224 */ /* 0x100fe200020e06a9 */
[----:B------:R-:W-:Y:S01]  /*fd60*/  LOP3.LUT R102, R102, R103, RZ, 0x3c, !PT ;  /* 0x0000006766667212 */ /* 0x000fe200078e3cff */
[--C-:B------:R-:W-:Y:S01]  /*fd70*/  IMAD.X R103, RZ, RZ, R169.reuse, P5 ;  /* 0x000000ffff677224 */ /* 0x100fe200028e06a9 */
[----:B------:R-:W-:Y:S01]  /*fd80*/  LOP3.LUT R106, R106, R107, RZ, 0x3c, !PT ;  /* 0x0000006b6a6a7212 */ /* 0x000fe200078e3cff */
[--C-:B------:R-:W-:Y:S01]  /*fd90*/  IMAD.X R107, RZ, RZ, R169.reuse, P6 ;  /* 0x000000ffff6b7224 */ /* 0x100fe200030e06a9 */
[----:B------:R-:W-:Y:S01]  /*fda0*/  LOP3.LUT R110, R110, R111, RZ, 0x3c, !PT ;  /* 0x0000006f6e6e7212 */ /* 0x000fe200078e3cff */
[--C-:B------:R-:W-:Y:S01]  /*fdb0*/  IMAD.X R111, RZ, RZ, R169.reuse, P0 ;  /* 0x000000ffff6f7224 */ /* 0x100fe200000e06a9 */
[----:B------:R-:W-:Y:S01]  /*fdc0*/  LOP3.LUT R114, R114, R115, RZ, 0x3c, !PT ;  /* 0x0000007372727212 */ /* 0x000fe200078e3cff */
[----:B------:R-:W-:Y:S01]  /*fdd0*/  IMAD.X R115, RZ, RZ, R169, P1 ;  /* 0x000000ffff737224 */ /* 0x000fe200008e06a9 */
[----:B------:R-:W-:-:S02]  /*fde0*/  LOP3.LUT R6, R6, R127, RZ, 0x3c, !PT ;  /* 0x0000007f06067212 */ /* 0x000fc400078e3cff */
[C---:B------:R-:W-:Y:S02]  /*fdf0*/  IADD3 R22, P3, R168.reuse, 0xf000, RZ ;  /* 0x0000f000a8167810 */ /* 0x040fe40007f7e0ff */
[C---:B------:R-:W-:Y:S02]  /*fe00*/  IADD3 R127, P4, R168.reuse, 0x9000, RZ ;  /* 0x00009000a87f7810 */ /* 0x040fe40007f9e0ff */
[C---:B------:R-:W-:Y:S02]  /*fe10*/  IADD3 R131, P5, R168.reuse, 0xa000, RZ ;  /* 0x0000a000a8837810 */ /* 0x040fe40007fbe0ff */
[C---:B------:R-:W-:Y:S02]  /*fe20*/  IADD3 R135, P6, R168.reuse, 0xb000, RZ ;  /* 0x0000b000a8877810 */ /* 0x040fe40007fde0ff */
[C---:B------:R-:W-:Y:S02]  /*fe30*/  IADD3 R139, P0, R168.reuse, 0xc000, RZ ;  /* 0x0000c000a88b7810 */ /* 0x040fe40007f1e0ff */
[----:B------:R-:W-:-:S02]  /*fe40*/  IADD3 R143, P1, R168, 0xd000, RZ ;  /* 0x0000d000a88f7810 */ /* 0x000fc40007f3e0ff */
[----:B------:R-:W-:Y:S02]  /*fe50*/  LOP3.LUT R31, R12, 0x380, RZ, 0xc0, !PT ;  /* 0x000003800c1f7812 */ /* 0x000fe400078ec0ff */
[----:B------:R-:W-:Y:S02]  /*fe60*/  LOP3.LUT R17, R22, 0x380, RZ, 0xc0, !PT ;  /* 0x0000038016117812 */ /* 0x000fe400078ec0ff */
[----:B------:R-:W-:Y:S02]  /*fe70*/  LOP3.LUT R126, R127, 0x380, RZ, 0xc0, !PT ;  /* 0x000003807f7e7812 */ /* 0x000fe400078ec0ff */
[----:B------:R-:W-:Y:S02]  /*fe80*/  LOP3.LUT R130, R131, 0x380, RZ, 0xc0, !PT ;  /* 0x0000038083827812 */ /* 0x000fe400078ec0ff */
[----:B------:R-:W-:Y:S02]  /*fe90*/  LOP3.LUT R134, R135, 0x380, RZ, 0xc0, !PT ;  /* 0x0000038087867812 */ /* 0x000fe400078ec0ff */
[----:B------:R-:W-:-:S02]  /*fea0*/  LOP3.LUT R138, R139, 0x380, RZ, 0xc0, !PT ;  /* 0x000003808b8a7812 */ /* 0x000fc400078ec0ff */
[----:B------:R-:W-:Y:S02]  /*feb0*/  LOP3.LUT R142, R143, 0x380, RZ, 0xc0, !PT ;  /* 0x000003808f8e7812 */ /* 0x000fe400078ec0ff */
[----:B------:R-:W-:Y:S02]  /*fec0*/  LOP3.LUT R29, R168, 0x380, RZ, 0xc0, !PT ;  /* 0x00000380a81d7812 */ /* 0x000fe400078ec0ff */
[----:B------:R-:W-:Y:S02]  /*fed0*/  SHF.R.U64 R31, R31, 0x3, RZ ;  /* 0x000000031f1f7819 */ /* 0x000fe400000012ff */
[----:B------:R-:W-:Y:S02]  /*fee0*/  SHF.R.U64 R17, R17, 0x3, RZ ;  /* 0x0000000311117819 */ /* 0x000fe400000012ff */
[----:B------:R-:W-:Y:S02]  /*fef0*/  SHF.R.U64 R126, R126, 0x3, RZ ;  /* 0x000000037e7e7819 */ /* 0x000fe400000012ff */
[----:B------:R-:W-:-:S02]  /*ff00*/  SHF.R.U64 R130, R130, 0x3, RZ ;  /* 0x0000000382827819 */ /* 0x000fc400000012ff */
[----:B------:R-:W-:Y:S02]  /*ff10*/  SHF.R.U64 R134, R134, 0x3, RZ ;  /* 0x0000000386867819 */ /* 0x000fe400000012ff */
[----:B------:R-:W-:Y:S02]  /*ff20*/  SHF.R.U64 R138, R138, 0x3, RZ ;  /* 0x000000038a8a7819 */ /* 0x000fe400000012ff */
[----:B------:R-:W-:Y:S02]  /*ff30*/  SHF.R.U64 R142, R142, 0x3, RZ ;  /* 0x000000038e8e7819 */ /* 0x000fe400000012ff */
[----:B------:R-:W-:Y:S02]  /*ff40*/  SHF.R.U64 R29, R29, 0x3, RZ ;  /* 0x000000031d1d7819 */ /* 0x000fe400000012ff */
[----:B------:R-:W-:Y:S02]  /*ff50*/  MOV R150, R150 ;  /* 0x0000009600967202 */ /* 0x000fe40000000f00 */
[----:B------:R-:W-:Y:S01]  /*ff60*/  LOP3.LUT R12, R31, R12, RZ, 0x3c, !PT ;  /* 0x0000000c1f0c7212 */ /* 0x000fe200078e3cff */
[--C-:B------:R-:W-:Y:S01]  /*ff70*/  IMAD.X R31, RZ, RZ, R169.reuse, P3 ;  /* 0x000000ffff1f7224 */ /* 0x100fe200018e06a9 */
[----:B------:R-:W-:Y:S01]  /*ff80*/  LOP3.LUT R30, R17, R22, RZ, 0x3c, !PT ;  /* 0x00000016111e7212 */ /* 0x000fe200078e3cff */
[----:B------:R0:W-:Y:S01]  /*ff90*/  STSM.16.M88.4 [R150], R32 ;  /* 0x0000002096007844 */ /* 0x0001e20000000200 */
        /* <DEDUP_REMOVED lines=12> */
[----:B------:R-:W-:-:S02]  /*10060*/  MOV R19, R4 ;  /* 0x0000000400137202 */ /* 0x000fc40000000f00 */
[----:B------:R-:W-:Y:S01]  /*10070*/  MOV R17, R6 ;  /* 0x0000000600117202 */ /* 0x000fe20000000f00 */
[----:B0-----:R-:W-:Y:S01]  /*10080*/  IMAD.MOV.U32 R32, RZ, RZ, R37 ;  /* 0x000000ffff207224 */ /* 0x001fe200078e0025 */
[----:B------:R-:W-:Y:S02]  /*10090*/  MOV R22, R8 ;  /* 0x0000000800167202 */ /* 0x000fe40000000f00 */
[----:B------:R-:W-:Y:S02]  /*100a0*/  MOV R168, R10 ;  /* 0x0000000a00a87202 */ /* 0x000fe40000000f00 */
[----:B------:R-:W-:Y:S02]  /*100b0*/  MOV R160, R160 ;  /* 0x000000a000a07202 */ /* 0x000fe40000000f00 */
[----:B------:R-:W-:Y:S02]  /*100c0*/  F2FP.F16.F32.PACK_AB R4, R41, R178 ;  /* 0x000000b22904723e */ /* 0x000fe400000000ff */
[----:B------:R-:W-:-:S02]  /*100d0*/  F2FP.F16.F32.PACK_AB R5, R43, R42 ;  /* 0x0000002a2b05723e */ /* 0x000fc400000000ff */
[----:B------:R-:W-:Y:S02]  /*100e0*/  F2FP.F16.F32.PACK_AB R6, R45, R179 ;  /* 0x000000b32d06723e */ /* 0x000fe400000000ff */
[----:B------:R-:W-:Y:S02]  /*100f0*/  F2FP.F16.F32.PACK_AB R7, R47, R46 ;  /* 0x0000002e2f07723e */ /* 0x000fe400000000ff */
[----:B------:R-:W-:Y:S02]  /*10100*/  MOV R169, R14 ;  /* 0x0000000e00a97202 */ /* 0x000fe40000000f00 */
[----:B------:R-:W-:Y:S01]  /*10110*/  MOV R166, R166 ;  /* 0x000000a600a67202 */ /* 0x000fe20000000f00 */
[----:B------:R0:W-:Y:S01]  /*10120*/  STSM.16.M88.4 [R160], R4 ;  /* 0x00000004a0007844 */ /* 0x0001e20000000200 */
        /* <DEDUP_REMOVED lines=11> */
[----:B------:R-:W-:Y:S01]  /*101e0*/  MOV R164, R164 ;  /* 0x000000a400a47202 */ /* 0x000fe20000000f00 */
[----:B------:R1:W-:Y:S01]  /*101f0*/  STSM.16.M88.4 [R25], R12 ;  /* 0x0000000c19007844 */ /* 0x0003e20000000200 */
[----:B0-----:R-:W-:Y:S01]  /*10200*/  F2FP.F16.F32.PACK_AB R4, R65, R184 ;  /* 0x000000b84104723e */ /* 0x001fe200000000ff */
[----:B------:R-:W-:Y:S01]  /*10210*/  IMAD.MOV R33, RZ, RZ, -R32 ;  /* 0x000000ffff217224 */ /* 0x000fe200078e0a20 */
[----:B------:R-:W-:Y:S02]  /*10220*/  F2FP.F16.F32.PACK_AB R5, R67, R66 ;  /* 0x000000424305723e */ /* 0x000fe400000000ff */
[----:B------:R-:W-:Y:S01]  /*10230*/  F2FP.F16.F32.PACK_AB R6, R69, R185 ;  /* 0x000000b94506723e */ /* 0x000fe200000000ff */
[----:B------:R-:W-:Y:S01]  /*10240*/  IMAD R33, R170, R33, R37 ;  /* 0x00000021aa217224 */ /* 0x000fe200078e0225 */
[----:B------:R-:W-:-:S02]  /*10250*/  F2FP.F16.F32.PACK_AB R7, R71, R70 ;  /* 0x000000464707723e */ /* 0x000fc400000000ff */
[----:B------:R-:W-:Y:S02]  /*10260*/  MOV R162, R162 ;  /* 0x000000a200a27202 */ /* 0x000fe40000000f00 */
[----:B--2---:R-:W-:Y:S01]  /*10270*/  F2FP.F16.F32.PACK_AB R8, R73, R186 ;  /* 0x000000ba4908723e */ /* 0x004fe200000000ff */
[----:B------:R0:W-:Y:S01]  /*10280*/  STSM.16.M88.4 [R164], R4 ;  /* 0x00000004a4007844 */ /* 0x0001e20000000200 */
[----:B------:R-:W-:Y:S02]  /*10290*/  F2FP.F16.F32.PACK_AB R9, R75, R74 ;  /* 0x0000004a4b09723e */ /* 0x000fe400000000ff */
[----:B------:R-:W-:Y:S02]  /*102a0*/  F2FP.F16.F32.PACK_AB R10, R77, R187 ;  /* 0x000000bb4d0a723e */ /* 0x000fe400000000ff */
[----:B------:R-:W-:Y:S02]  /*102b0*/  F2FP.F16.F32.PACK_AB R11, R79, R78 ;  /* 0x0000004e4f0b723e */ /* 0x000fe400000000ff */
[----:B------:R-:W-:-:S02]  /*102c0*/  MOV R158, R158 ;  /* 0x0000009e009e7202 */ /* 0x000fc40000000f00 */
[----:B-1----:R-:W-:Y:S01]  /*102d0*/  F2FP.F16.F32.PACK_AB R12, R81, R188 ;  /* 0x000000bc510c723e */ /* 0x002fe200000000ff */
[----:B------:R1:W-:Y:S01]  /*102e0*/  STSM.16.M88.4 [R162], R8 ;  /* 0x00000008a2007844 */ /* 0x0003e20000000200 */
[----:B------:R-:W-:Y:S02]  /*102f0*/  F2FP.F16.F32.PACK_AB R13, R83, R82 ;  /* 0x00000052530d723e */ /* 0x000fe400000000ff */
[----:B------:R-:W-:Y:S02]  /*10300*/  F2FP.F16.F32.PACK_AB R14, R85, R189 ;  /* 0x000000bd550e723e */ /* 0x000fe400000000ff */
[----:B------:R-:W-:Y:S02]  /*10310*/  F2FP.F16.F32.PACK_AB R15, R87, R86 ;  /* 0x00000056570f723e */ /* 0x000fe400000000ff */
[----:B0-----:R-:W-:Y:S02]  /*10320*/  F2FP.F16.F32.PACK_AB R5, R36, R3 ;  /* 0x000000032405723e */ /* 0x001fe400000000ff */
[----:B------:R-:W-:Y:S01]  /*10330*/  SHF.R.S32.HI R3, RZ, 0x1f, R33 ;  /* 0x0000001fff037819 */ /* 0x000fe20000011421 */
[----:B------:R0:W-:Y:S01]  /*10340*/  STSM.16.M88.4 [R158], R12 ;  /* 0x0000000c9e007844 */ /* 0x0001e20000000200 */
[----:B------:R-:W-:-:S02]  /*10350*/  MOV R156, R156 ;  /* 0x0000009c009c7202 */ /* 0x000fc40000000f00 */
[----:B------:R-:W-:Y:S02]  /*10360*/  F2FP.F16.F32.PACK_AB R24, R89, R190 ;  /* 0x000000be5918723e */ /* 0x000fe400000000ff */
[----:B------:R-:W-:Y:S01]  /*10370*/  F2FP.F16.F32.PACK_AB R25, R91, R90 ;  /* 0x0000005a5b19723e */ /* 0x000fe200000000ff */
[----:B-1----:R-:W-:Y:S01]  /*10380*/  IMAD.U32 R9, RZ, RZ, UR5 ;  /* 0x00000005ff097e24 */ /* 0x002fe2000f8e00ff */
[----:B------:R-:W-:Y:S01]  /*10390*/  SHF.R.S32.HI R8, RZ, 0x1f, R32 ;  /* 0x0000001fff087819 */ /* 0x000fe20000011420 */
[----:B------:R-:W-:Y:S01]  /*103a0*/  ULDC UR5, c[0x0][0xa88] ;  /* 0x0002a20000057ab9 */ /* 0x000fe20000000800 */
[----:B------:R-:W-:Y:S02]  /*103b0*/  F2FP.F16.F32.PACK_AB R26, R93, R191 ;  /* 0x000000bf5d1a723e */ /* 0x000fe400000000ff */
[----:B------:R-:W-:Y:S02]  /*103c0*/  F2FP.F16.F32.PACK_AB R27, R95, R94 ;  /* 0x0000005e5f1b723e */ /* 0x000fe400000000ff */
[----:B------:R-:W-:-:S02]  /*103d0*/  MOV R154, R154 ;  /* 0x0000009a009a7202 */ /* 0x000fc40000000f00 */
[----:B------:R-:W-:Y:S01]  /*103e0*/  F2FP.F16.F32.PACK_AB R4, R97, R192 ;  /* 0x000000c06104723e */ /* 0x000fe200000000ff */
[----:B------:R1:W-:Y:S01]  /*103f0*/  STSM.16.M88.4 [R156], R24 ;  /* 0x000000189c007844 */ /* 0x0003e20000000200 */
[----:B0-----:R-:W-:Y:S01]  /*10400*/  IADD3 R12, P0, R32, UR6, RZ ;  /* 0x00000006200c7c10 */ /* 0x001fe2000ff1e0ff */
[----:B------:R-:W-:Y:S01]  /*10410*/  VIADD R14, R223, UR13 ;  /* 0x0000000ddf0e7c36 */ /* 0x000fe20008000000 */
[----:B------:R-:W-:Y:S02]  /*10420*/  F2FP.F16.F32.PACK_AB R6, R101, R193 ;  /* 0x000000c16506723e */ /* 0x000fe400000000ff */
[----:B------:R-:W-:Y:S01]  /*10430*/  IADD3.X R13, R8, UR7, R9, P0, !PT ;  /* 0x00000007080d7c10 */ /* 0x000fe200087fe409 */
[----:B------:R-:W-:Y:S01]  /*10440*/  ULDC.64 UR6, c[0x0][0xb88] ;  /* 0x0002e20000067ab9 */ /* 0x000fe20000000a00 */
[----:B------:R-:W-:Y:S01]  /*10450*/  F2FP.F16.F32.PACK_AB R7, R44, R40 ;  /* 0x000000282c07723e */ /* 0x000fe200000000ff */
[----:B------:R-:W-:Y:S01]  /*10460*/  IMAD R8, R3, UR6, RZ ;  /* 0x0000000603087c24 */ /* 0x000fe2000f8e02ff */
[----:B------:R-:W-:Y:S01]  /*10470*/  LOP3.LUT P0, RZ, R221, 0x3, RZ, 0xc0, !PT ;  /* 0x00000003ddff7812 */ /* 0x000fe2000780c0ff */
[C---:B------:R-:W-:Y:S01]  /*10480*/  IMAD.WIDE.U32 R12, R33.reuse, UR6, R12 ;  /* 0x00000006210c7c25 */ /* 0x040fe2000f8e000c */
[----:B------:R-:W-:Y:S01]  /*10490*/  MOV R152, R152 ;  /* 0x0000009800987202 */ /* 0x000fe20000000f00 */
[----:B------:R0:W-:Y:S01]  /*104a0*/  STSM.16.M88.4 [R154], R4 ;  /* 0x000000049a007844 */ /* 0x0001e20000000200 */
[----:B------:R-:W-:Y:S01]  /*104b0*/  F2FP.F16.F32.PACK_AB R9, R52, R48 ;  /* 0x000000303409723e */ /* 0x000fe200000000ff */
[----:B------:R-:W-:Y:S01]  /*104c0*/  IMAD R33, R33, UR7, R8 ;  /* 0x0000000721217c24 */ /* 0x000fe2000f8e0208 */
[----:B------:R-:W-:Y:S01]  /*104d0*/  ULDC.64 UR6, c[0x0][0xb50] ;  /* 0x0002d40000067ab9 */ /* 0x000fe20000000a00 */
[----:B------:R-:W-:Y:S01]  /*104e0*/  IMAD R3, R170, UR5, RZ ;  /* 0x00000005aa037c24 */ /* 0x000fe2000f8e02ff */
[----:B-1----:R-:W-:-:S02]  /*104f0*/  LEA R26, P3, R12, UR6, 0x2 ;  /* 0x000000060c1a7c11 */ /* 0x002fc4000f8610ff */
[----:B------:R-:W-:Y:S02]  /*10500*/  F2FP.F16.F32.PACK_AB R8, R105, R194 ;  /* 0x000000c26908723e */ /* 0x000fe400000000ff */
[----:B------:R-:W-:Y:S01]  /*10510*/  F2FP.F16.F32.PACK_AB R10, R109, R195 ;  /* 0x000000c36d0a723e */ /* 0x000fe200000000ff */
[----:B------:R-:W-:Y:S01]  /*10520*/  SHFL.IDX PT, R40, R26, RZ, 0x1c1f ;  /* 0x001c1fff1a287589 */ /* 0x000fe200000e0000 */
[----:B------:R-:W-:Y:S02]  /*10530*/  F2FP.F16.F32.PACK_AB R11, R60, R56 ;  /* 0x000000383c0b723e */ /* 0x000fe400000000ff */
[----:B------:R-:W-:Y:S01]  /*10540*/  ISETP.GE.OR P1, PT, R14, R3, P0 ;  /* 0x000000030e00720c */ /* 0x000fe20000726670 */
[----:B------:R-:W-:Y:S01]  /*10550*/  SHFL.IDX PT, R42, R26, 0x1, 0x1c1f ;  /* 0x003c1f001a2a7f89 */ /* 0x000fe200000e0000 */
[----:B------:R-:W-:Y:S01]  /*10560*/  F2FP.F16.F32.PACK_AB R15, R108, R104 ;  /* 0x000000686c0f723e */ /* 0x000fe200000000ff */
[----:B0-----:R-:W-:Y:S01]  /*10570*/  IMAD.IADD R5, R13, 0x1, R33 ;  /* 0x000000010d057824 */ /* 0x001fe200078e0221 */
[----:B------:R-:W-:Y:S01]  /*10580*/  F2FP.F16.F32.PACK_AB R6, R117, R197 ;  /* 0x000000c57506723e */ /* 0x000fe200000000ff */
[----:B------:R-:W-:Y:S01]  /*10590*/  VIADD R4, R14, 0x8 ;  /* 0x000000080e047836 */ /* 0x000fe20000000000 */
[----:B------:R0:W-:Y:S01]  /*105a0*/  STSM.16.M88.4 [R152], R8 ;  /* 0x0000000898007844 */ /* 0x0001e20000000200 */
[----:B------:R-:W-:-:S02]  /*105b0*/  F2FP.F16.F32.PACK_AB R7, R76, R72 ;  /* 0x000000484c07723e */ /* 0x000fc400000000ff */
[----:B------:R-:W-:Y:S02]  /*105c0*/  LEA.HI.X R27, R12, UR7, R5, 0x2, P3 ;  /* 0x000000070c1b7c11 */ /* 0x000fe400098f1405 */
[----:B------:R-:W-:Y:S02]  /*105d0*/  ISETP.GE.OR P0, PT, R4, R3, P0 ;  /* 0x000000030400720c */ /* 0x000fe40000706670 */
[----:B------:R-:W-:Y:S01]  /*105e0*/  F2FP.F16.F32.PACK_AB R4, R113, R196 ;  /* 0x000000c47104723e */ /* 0x000fe200000000ff */
[----:B------:R-:W1:Y:S01]  /*105f0*/  SHFL.IDX PT, R41, R27, RZ, 0x1c1f ;  /* 0x001c1fff1b297589 */ /* 0x000e6200000e0000 */
[----:B------:R-:W-:Y:S02]  /*10600*/  F2FP.F16.F32.PACK_AB R5, R68, R64 ;  /* 0x000000404405723e */ /* 0x000fe400000000ff */
[----:B------:R-:W-:Y:S01]  /*10610*/  F2FP.F16.F32.PACK_AB R12, R129, R128 ;  /* 0x00000080810c723e */ /* 0x000fe200000000ff */
[----:B------:R2:W3:Y:S01]  /*10620*/  SHFL.IDX PT, R43, R27, 0x1, 0x1c1f ;  /* 0x003c1f001b2b7f89 */ /* 0x0004e200000e0000 */
[----:B------:R-:W-:-:S02]  /*10630*/  F2FP.F16.F32.PACK_AB R13, R100, R96 ;  /* 0x00000060640d723e */ /* 0x000fc400000000ff */
[----:B------:R-:W-:Y:S01]  /*10640*/  F2FP.F16.F32.PACK_AB R14, R133, R132 ;  /* 0x00000084850e723e */ /* 0x000fe200000000ff */
[----:B------:R4:W-:Y:S01]  /*10650*/  STSM.16.M88.4 [R169], R4 ;  /* 0x00000004a9007844 */ /* 0x0009e20000000200 */
[----:B0-----:R-:W-:Y:S02]  /*10660*/  F2FP.F16.F32.PACK_AB R8, R121, R198 ;  /* 0x000000c67908723e */ /* 0x001fe400000000ff */
[----:B------:R-:W-:Y:S02]  /*10670*/  F2FP.F16.F32.PACK_AB R9, R84, R80 ;  /* 0x000000505409723e */ /* 0x000fe400000000ff */
[----:B------:R-:W-:Y:S02]  /*10680*/  F2FP.F16.F32.PACK_AB R10, R125, R124 ;  /* 0x0000007c7d0a723e */ /* 0x000fe400000000ff */
[----:B------:R-:W-:Y:S02]  /*10690*/  F2FP.F16.F32.PACK_AB R11, R92, R88 ;  /* 0x000000585c0b723e */ /* 0x000fe400000000ff */
[----:B------:R-:W-:-:S02]  /*106a0*/  F2FP.F16.F32.PACK_AB R24, R137, R136 ;  /* 0x000000888918723e */ /* 0x000fc400000000ff */
[----:B------:R-:W-:Y:S01]  /*106b0*/  F2FP.F16.F32.PACK_AB R25, R116, R112 ;  /* 0x000000707419723e */ /* 0x000fe200000000ff */
[----:B------:R0:W-:Y:S01]  /*106c0*/  STSM.16.M88.4 [R168], R8 ;  /* 0x00000008a8007844 */ /* 0x0001e20000000200 */
[----:B------:R-:W-:Y:S02]  /*106d0*/  F2FP.F16.F32.PACK_AB R26, R141, R140 ;  /* 0x0000008c8d1a723e */ /* 0x000fe400000000ff */
[----:B--2---:R-:W-:Y:S01]  /*106e0*/  F2FP.F16.F32.PACK_AB R27, R172, R120 ;  /* 0x00000078ac1b723e */ /* 0x004fe200000000ff */
[----:B------:R-:W-:Y:S01]  /*106f0*/  STSM.16.M88.4 [R22], R12 ;  /* 0x0000000c16007844 */ /* 0x000fe20000000200 */
[----:B------:R-:W-:Y:S01]  /*10700*/  F2FP.F16.F32.PACK_AB R172, R145, R144 ;  /* 0x0000009091ac723e */ /* 0x000fe200000000ff */
[----:B----4-:R-:W2:Y:S02]  /*10710*/  @P2 LDC R5, c[0x0][0xbec] ;  /* 0x0002fb00ff052b82 */ /* 0x010ea40000000800 */
[----:B------:R-:W-:Y:S04]  /*10720*/  STSM.16.M88.4 [R17], R24 ;  /* 0x0000001811007844 */ /* 0x000fe80000000200 */
[----:B------:R-:W-:Y:S02]  /*10730*/  STSM.16.M88.4 [R19], R172 ;  /* 0x000000ac13007844 */ /* 0x000fe40000000200 */
[----:B------:R-:W-:Y:S08]  /*10740*/  BAR.SYNC.DEFER_BLOCKING 0x1, 0x100 ;  /* 0x0044000000007b1d */ /* 0x000ff00000010000 */
[----:B0-----:R-:W0:Y:S01]  /*10750*/  @P2 LDC R9, c[0x0][0xbf0] ;  /* 0x0002fc00ff092b82 */ /* 0x001e220000000800 */
[----:B------:R-:W-:-:S02]  /*10760*/  UIMAD UR5, UR10, UR8, URZ ;  /* 0x000000080a0572a4 */ /* 0x000fc4000f8e023f */
[----:B------:R-:W-:Y:S02]  /*10770*/  UIMAD.WIDE.U32 UR6, UR11, UR8, URZ ;  /* 0x000000080b0672a5 */ /* 0x000fe4000f8e003f */
[----:B------:R-:W-:-:S03]  /*10780*/  UIMAD UR5, UR11, UR9, UR5 ;  /* 0x000000090b0572a4 */ /* 0x000fc6000f8e0205 */
[----:B------:R-:W-:Y:S01]  /*10790*/  ULDC.64 UR10, c[0x0][0xaf0] ;  /* 0x0002bc00000a7ab9 */ /* 0x000fe20000000a00 */
[----:B-1----:R1:W-:Y:S04]  /*107a0*/  @!P1 ST.E desc[UR16][R40.64], R0 ;  /* 0x0000000028009985 */ /* 0x0023e8000c101910 */
[----:B---3--:R3:W-:Y:S01]  /*107b0*/  @!P0 ST.E desc[UR16][R42.64], R2 ;  /* 0x000000022a008985 */ /* 0x0087e2000c101910 */
[----:B------:R-:W-:Y:S02]  /*107c0*/  UIMAD UR8, UR12, UR10, URZ ;  /* 0x0000000a0c0872a4 */ /* 0x000fe4000f8e023f */
[----:B------:R-:W-:Y:S01]  /*107d0*/  UIADD3 UR7, UR7, UR5, URZ ;  /* 0x0000000507077290 */ /* 0x000fe2000fffe03f */
[----:B------:R4:W5:Y:S01]  /*107e0*/  LD.E.128 R32, desc[UR16][R28.64] ;  /* 0x000000101c207980 */ /* 0x000962000c101d00 */
[----:B-1----:R-:W-:-:S03]  /*107f0*/  IMAD R0, R216, 0x20, R219 ;  /* 0x00000020d8007824 */ /* 0x002fc600078e02db */
[----:B------:R4:W5:Y:S01]  /*10800*/  LD.E.128 R36, desc[UR16][R20.64] ;  /* 0x0000001014247980 */ /* 0x000962000c101d00 */
[----:B---3--:R-:W-:Y:S01]  /*10810*/  VIADD R2, R0, UR13 ;  /* 0x0000000d00027c36 */ /* 0x008fe20008000000 */
[----:B------:R-:W-:Y:S02]  /*10820*/  UIMAD UR5, UR14, UR11, UR8 ;  /* 0x0000000b0e0572a4 */ /* 0x000fe4000f8e0208 */
[----:B------:R-:W5:Y:S01]  /*10830*/  LD.E.128 R96, desc[UR16][R98.64] ;  /* 0x0000001062607980 */ /* 0x000f62000c101d00 */
[----:B--2---:R-:W-:Y:S01]  /*10840*/  @P2 IMAD.HI.U32 R0, R2, R5, RZ ;  /* 0x0000000502002227 */ /* 0x004fe200078e00ff */
[----:B------:R-:W-:Y:S02]  /*10850*/  UIMAD.WIDE.U32 UR6, UR14, UR10, UR6 ;  /* 0x0000000a0e0672a5 */ /* 0x000fe4000f8e0006 */
[----:B------:R-:W5:Y:S01]  /*10860*/  LD.E.128 R100, desc[UR16][R102.64] ;  /* 0x0000001066647980 */ /* 0x000f62000c101d00 */
[----:B------:R-:W-:Y:S01]  /*10870*/  ULDC.64 UR8, c[0x0][0xae0] ;  /* 0x0002b80000087ab9 */ /* 0x000fe20000000a00 */
[----:B------:R-:W-:Y:S01]  /*10880*/  IMAD.MOV.U32 R7, RZ, RZ, R2 ;  /* 0x000000ffff077224 */ /* 0x000fe200078e0002 */
[----:B0-----:R-:W-:Y:S01]  /*10890*/  @P2 SHF.R.U32.HI R7, RZ, R9, R0 ;  /* 0x00000009ff072219 */ /* 0x001fe20000011600 */
[----:B------:R-:W-:Y:S01]  /*108a0*/  UIADD3 UR5, UR7, UR5, URZ ;  /* 0x0000000507057290 */ /* 0x000fe2000fffe03f */
[----:B------:R-:W5:Y:S02]  /*108b0*/  LD.E.128 R104, desc[UR16][R106.64] ;  /* 0x000000106a687980 */ /* 0x000f64000c101d00 */
[--C-:B------:R-:W-:Y:S01]  /*108c0*/  SHF.R.S32.HI R0, RZ, 0x1f, R7.reuse ;  /* 0x0000001fff007819 */ /* 0x100fe20000011407 */
[----:B------:R-:W-:Y:S01]  /*108d0*/  IMAD.MOV R9, RZ, RZ, -R7 ;  /* 0x000000ffff097224 */ /* 0x000fe200078e0a07 */
[----:B------:R-:W5:Y:S01]  /*108e0*/  LD.E.128 R108, desc[UR16][R110.64] ;  /* 0x000000106e6c7980 */ /* 0x000f62000c101d00 */
[----:B------:R-:W-:-:S02]  /*108f0*/  IMAD.U32 R5, RZ, RZ, UR7 ;  /* 0x00000007ff057e24 */ /* 0x000fc4000f8e00ff */
[----:B------:R-:W-:Y:S01]  /*10900*/  IMAD R0, R0, UR8, RZ ;  /* 0x0000000800007c24 */ /* 0x000fe2000f8e02ff */
[----:B------:R-:W5:Y:S01]  /*10910*/  LD.E.128 R112, desc[UR16][R114.64] ;  /* 0x0000001072707980 */ /* 0x000f62000c101d00 */
[----:B------:R-:W-:Y:S02]  /*10920*/  IMAD R9, R170, R9, R2 ;  /* 0x00000009aa097224 */ /* 0x000fe400078e0202 */
[----:B------:R-:W-:Y:S01]  /*10930*/  IMAD.U32 R4, RZ, RZ, UR6 ;  /* 0x00000006ff047e24 */ /* 0x000fe2000f8e00ff */
[----:B------:R-:W5:Y:S01]  /*10940*/  LD.E.128 R116, desc[UR16][R118.64] ;  /* 0x0000001076747980 */ /* 0x000f62000c101d00 */
[----:B------:R-:W-:Y:S01]  /*10950*/  IMAD.U32 R5, RZ, RZ, UR5 ;  /* 0x00000005ff057e24 */ /* 0x000fe2000f8e00ff */
[----:B------:R-:W-:Y:S01]  /*10960*/  ULDC.64 UR6, c[0x0][0xad8] ;  /* 0x0002b60000067ab9 */ /* 0x000fe20000000a00 */
[----:B------:R-:W-:Y:S01]  /*10970*/  IMAD R11, R7, UR9, R0 ;  /* 0x00000009070b7c24 */ /* 0x000fe2000f8e0200 */
[----:B------:R-:W5:Y:S01]  /*10980*/  LD.E.128 R120, desc[UR16][R122.64] ;  /* 0x000000107a787980 */ /* 0x000f62000c101d00 */
[----:B------:R-:W-:-:S03]  /*10990*/  SHF.R.S32.HI R0, RZ, 0x1f, R9 ;  /* 0x0000001fff007819 */ /* 0x000fc60000011409 */
[----:B------:R-:W5:Y:S01]  /*109a0*/  LD.E.128 R124, desc[UR16][R126.64] ;  /* 0x000000107e7c7980 */ /* 0x000f62000c101d00 */
[----:B------:R-:W-:-:S03]  /*109b0*/  IMAD.WIDE.U32 R4, R7, UR8, R4 ;  /* 0x0000000807047c25 */ /* 0x000fc6000f8e0004 */
        /* <DEDUP_REMOVED lines=27> */
[----:B0-----:R4:W0:Y:S01]  /*10b70*/  SHFL.IDX PT, R10, R2, RZ, 0x181f ;  /* 0x00181fff020a7589 */ /* 0x00182200000e0000 */
[----:B------:R-:W-:-:S02]  /*10b80*/  PRMT R199, RZ, 0x654, R199 ;  /* 0x00000654ffc77816 */ /* 0x000fc400000000c7 */
[----:B------:R-:W-:Y:S02]  /*10b90*/  ISETP.GE.AND P0, PT, R0, R3, PT ;  /* 0x000000030000720c */ /* 0x000fe40003f06270 */
[----:B------:R4:W1:Y:S01]  /*10ba0*/  SHFL.IDX PT, R0, R12, RZ, 0x181f ;  /* 0x00181fff0c007589 */ /* 0x00086200000e0000 */
        /* <DEDUP_REMOVED lines=20> */
.L_x_2414:
[----:B------:R-:W-:Y:S05]  /*10cf0*/  BSYNC B1 ;  /* 0x0000000000017941 */ /* 0x000fea0003800000 */
.L_x_2413:
[----:B-1----:R1:W3:Y:S01]  /*10d00*/  SHFL.IDX PT, R0, R12, 0x1, 0x181f ;  /* 0x00381f000c007f89 */ /* 0x0022e200000e0000 */
[----:B------:R-:W-:Y:S03]  /*10d10*/  BSSY B1, `(.L_x_2415) ;  /* 0x0000015000017945 */ /* 0x000fe60003800000 */
[----:B0-2---:R1:W0:Y:S01]  /*10d20*/  SHFL.IDX PT, R10, R2, 0x1, 0x181f ;  /* 0x00381f00020a7f89 */ /* 0x00522200000e0000 */
        /* <DEDUP_REMOVED lines=8> */
[----:B------:R-:W-:Y:S02]  /*10db0*/  @!P3 LEA R6, P5, R214, R10, 0x1 ;  /* 0x0000000ad606b211 */ /* 0x000fe400078a08ff */
[----:B---3--:R-:W-:Y:S02]  /*10dc0*/  @!P4 LEA.HI.X R5, R18, R0, R229, 0x1, P6 ;  /* 0x000000001205c211 */ /* 0x008fe400030f0ce5 */
        /* <DEDUP_REMOVED lines=9> */
.L_x_2416:
[----:B------:R-:W-:Y:S05]  /*10e60*/  BSYNC B1 ;  /* 0x0000000000017941 */ /* 0x000fea0003800000 */
.L_x_2415:
[----:B---3--:R3:W1:Y:S01]  /*10e70*/  SHFL.IDX PT, R0, R12, 0x2, 0x181f ;  /* 0x00581f000c007f89 */ /* 0x00866200000e0000 */
        /* <DEDUP_REMOVED lines=12> */
[----:B-1----:R-:W-:Y:S02]  /*10f40*/  @!P3 LEA.HI.X R5, R18, R0, R229, 0x1, P6 ;  /* 0x000000001205b211 */ /* 0x002fe400030f0ce5 */
        /* <DEDUP_REMOVED lines=8> */
.L_x_2418:
[----:B------:R-:W-:Y:S05]  /*10fd0*/  BSYNC B1 ;  /* 0x0000000000017941 */ /* 0x000fea0003800000 */
.L_x_2417:
[----:B-1----:R-:W-:Y:S01]  /*10fe0*/  VIADD R0, R14, 0x60 ;  /* 0x000000600e007836 */ /* 0x002fe20000000000 */
[----:B---34-:R-:W3:Y:S04]  /*10ff0*/  SHFL.IDX PT, R12, R12, 0x3, 0x181f ;  /* 0x00781f000c0c7f89 */ /* 0x018ee800000e0000 */
[----:B------:R-:W-:Y:S01]  /*11000*/  ISETP.GE.AND P0, PT, R0, R3, PT ;  /* 0x000000030000720c */ /* 0x000fe20003f06270 */
[----:B--2---:R4:W1:-:S12]  /*11010*/  SHFL.IDX PT, R8, R2, 0x3, 0x181f ;  /* 0x00781f0002087f89 */ /* 0x00485800000e0000 */
[----:B----4-:R-:W-:Y:S05]  /*11020*/  @P0 BRA `(.L_x_2419) ;  /* 0x0000000c005c0947 */ /* 0x010fea0003800000 */
[----:B------:R-:W-:Y:S01]  /*11030*/  ULDC UR5, c[0x0][0xac8] ;  /* 0x0002b20000057ab9 */ /* 0x000fe20000000800 */
[----:B------:R-:W-:Y:S01]  /*11040*/  ULDC.64 UR6, c[0x0][0x208] ;  /* 0x0000820000067ab9 */ /* 0x000fe20000000a00 */
[----:B------:R-:W-:Y:S02]  /*11050*/  ISETP.GE.AND P3, PT, R18, UR5, PT ;  /* 0x0000000512007c0c */ /* 0x000fe4000bf66270 */
[----:B------:R-:W-:Y:S02]  /*11060*/  ISETP.GE.AND P4, PT, R214, UR5, PT ;  /* 0x00000005d6007c0c */ /* 0x000fe4000bf86270 */
[----:B------:R-:W-:-:S09]  /*11070*/  ISETP.GE.AND P5, PT, R213, UR5, PT ;  /* 0x00000005d5007c0c */ /* 0x000fd2000bfa6270 */
[-C--:B-1----:R-:W-:Y:S02]  /*11080*/  @!P3 LEA R2, P0, R18, R8.reuse, 0x1 ;  /* 0x000000081202b211 */ /* 0x082fe400078008ff */
[----:B------:R-:W-:Y:S02]  /*11090*/  @!P4 LEA R4, P1, R214, R8, 0x1 ;  /* 0x00000008d604c211 */ /* 0x000fe400078208ff */
[----:B---3--:R-:W-:Y:S02]  /*110a0*/  @!P3 LEA.HI.X R3, R18, R12, R229, 0x1, P0 ;  /* 0x0000000c1203b211 */ /* 0x008fe400000f0ce5 */
        /* <DEDUP_REMOVED lines=13> */
.L_x_2412:
        /* <DEDUP_REMOVED lines=14> */
[----:B------:R-:W-:-:S13]  /*11260*/  R2UR UR5, R22 ;  /* 0x00000000160572ca */ /* 0x000fda00000e0000 */
        /* <DEDUP_REMOVED lines=41> */
.L_x_2421:
[----:B------:R-:W-:Y:S05]  /*11500*/  BSYNC B1 ;  /* 0x0000000000017941 */ /* 0x000fea0003800000 */
.L_x_2420:
[----:B------:R-:W-:Y:S01]  /*11510*/  R2UR UR12, R22 ;  /* 0x00000000160c72ca */ /* 0x000fe200000e0000 */
[----:B------:R-:W-:Y:S01]  /*11520*/  ULDC.64 UR10, c[0x0][0xae8] ;  /* 0x0002ba00000a7ab9 */ /* 0x000fe20000000a00 */
[----:B------:R-:W-:Y:S01]  /*11530*/  R2UR UR14, R217 ;  /* 0x00000000d90e72ca */ /* 0x000fe200000e0000 */
[----:B------:R-:W-:Y:S01]  /*11540*/  UIMAD UR5, UR8, UR10, URZ ;  /* 0x0000000a080572a4 */ /* 0x000fe2000f8e023f */
[----:B------:R-:W-:Y:S01]  /*11550*/  R2UR UR13, R218 ;  /* 0x00000000da0d72ca */ /* 0x000fe200000e0000 */
[----:B------:R-:W-:Y:S08]  /*11560*/  BSSY B1, `(.L_x_2422) ;  /* 0x000003e000017945 */ /* 0x000ff00003800000 */
[----:B------:R-:W-:-:S02]  /*11570*/  VIADD R6, R6, UR12 ;  /* 0x0000000c06067c36 */ /* 0x000fc40008000000 */
[----:B------:R-:W-:Y:S02]  /*11580*/  UIMAD.WIDE.U32 UR6, UR14, UR10, URZ ;  /* 0x0000000a0e0672a5 */ /* 0x000fe4000f8e003f */
[----:B------:R-:W-:Y:S01]  /*11590*/  UIMAD UR5, UR14, UR11, UR5 ;  /* 0x0000000b0e0572a4 */ /* 0x000fe2000f8e0205 */
[----:B0-----:R-:W-:Y:S02]  /*115a0*/  @P1 IMAD.HI.U32 R0, R6, R9, RZ ;  /* 0x0000000906001227 */ /* 0x001fe400078e00ff */
[----:B------:R-:W-:Y:S01]  /*115b0*/  ULDC.64 UR10, c[0x0][0xaf0] ;  /* 0x0002bc00000a7ab9 */ /* 0x000fe20000000a00 */
[----:B------:R-:W-:Y:S01]  /*115c0*/  UIADD3 UR7, UR7, UR5, URZ ;  /* 0x0000000507077290 */ /* 0x000fe2000fffe03f */
[----:B--2---:R-:W-:Y:S01]  /*115d0*/  IMAD.MOV.U32 R5, RZ, RZ, R6 ;  /* 0x000000ffff057224 */ /* 0x004fe200078e0006 */
[----:B------:R-:W-:Y:S01]  /*115e0*/  UIMAD UR5, UR9, UR10, URZ ;  /* 0x0000000a090572a4 */ /* 0x000fe2000f8e023f */
[----:B-1----:R-:W-:Y:S01]  /*115f0*/  @P1 SHF.R.U32.HI R5, RZ, R11, R0 ;  /* 0x0000000bff051219 */ /* 0x002fe20000011600 */
        /* <DEDUP_REMOVED lines=18> */
[----:B------:R-:W-:Y:S02]  /*11720*/  VIADD R6, R219, UR12 ;  /* 0x0000000cdb067c36 */ /* 0x000fe40008000000 */
        /* <DEDUP_REMOVED lines=33> */
.L_x_2423:
[----:B------:R-:W-:Y:S05]  /*11940*/  BSYNC B1 ;  /* 0x0000000000017941 */ /* 0x000fea0003800000 */
.L_x_2422:
        /* <DEDUP_REMOVED lines=22> */
.L_x_2425:
[----:B------:R-:W-:Y:S05]  /*11ab0*/  BSYNC B1 ;  /* 0x0000000000017941 */ /* 0x000fea0003800000 */
.L_x_2424:
        /* <DEDUP_REMOVED lines=22> */
.L_x_2427:
[----:B------:R-:W-:Y:S05]  /*11c20*/  BSYNC B1 ;  /* 0x0000000000017941 */ /* 0x000fea0003800000 */
.L_x_2426:
        /* <DEDUP_REMOVED lines=23> */
.L_x_2419:
[----:B------:R-:W-:Y:S05]  /*11da0*/  BSYNC B0 ;  /* 0x0000000000007941 */ /* 0x000fea0003800000 */
.L_x_2411:
[----:B------:R-:W-:Y:S02]  /*11db0*/  ULDC UR5, c[0x0][0xc38] ;  /* 0x00030e0000057ab9 */ /* 0x000fe40000000800 */
[----:B------:R-:W-:-:S06]  /*11dc0*/  UISETP.GE.AND UP0, UPT, UR4, UR5, UPT ;  /* 0x000000050400728c */ /* 0x000fcc000bf06270 */
[----:B------:R-:W-:-:S13]  /*11dd0*/  PLOP3.LUT P0, PT, PT, PT, UP0, 0x80, 0x0 ;  /* 0x000000000000781c */ /* 0x000fda0003f0f008 */
[----:B------:R-:W-:Y:S05]  /*11de0*/  @!P0 BRA `(.L_x_2428) ;  /* 0xfffffef000048947 */ /* 0x000fea000383ffff */
[----:B------:R-:W-:Y:S05]  /*11df0*/  EXIT ;  /* 0x000000000000794d */ /* 0x000fea0003800000 */
.L_x_2376:
[----:B------:R-:W-:-:S08]  /*11e00*/  NOP ;  /* 0x0000000000007918 */ /* 0x000fd00000000000 */
[----:B0-----:R-:W0:-:S00]  /*11e10*/  USETMAXREG.DEALLOC.CTAPOOL 0x18 ;  /* 0x00000018000079c8 */ /* 0x001e0000080e0500 */
[----:B0-----:R-:W-:-:S06]  /*11e20*/  LOP3.LUT R0, R0, 0x3, RZ, 0xc0, !PT ;  /* 0x0000000300007812 */ /* 0x001fcc00078ec0ff */
[----:B------:R-:W0:Y:S01]  /*11e30*/  S2UR UR6, SR_CTAID.X ;  /* 0x00000000000679c3 */ /* 0x000e220000002500 */
[----:B------:R-:W-:Y:S01]  /*11e40*/  IMAD.MOV.U32 R18, RZ, RZ, RZ ;  /* 0x000000ffff127224 */ /* 0x000fe200078e00ff */
[----:B------:R-:W1:Y:S02]  /*11e50*/  SHFL.IDX PT, R0, R0, RZ, 0x1f ;  /* 0x00001fff00007589 */ /* 0x000e6400000e0000 */
[----:B-1----:R-:W-:-:S04]  /*11e60*/  ISETP.NE.AND P0, PT, R0, RZ, PT ;  /* 0x000000ff0000720c */ /* 0x002fc80003f05270 */
[----:B------:R-:W0:Y:S01]  /*11e70*/  LDC R0, c[0x0][0xc38] ;  /* 0x00030e00ff007b82 */ /* 0x000e220000000800 */
[----:B------:R-:W-:-:S05]  /*11e80*/  P2R R2, PR, RZ, 0x1 ;  /* 0x00000001ff027803 */ /* 0x000fca0000000000 */
[----:B------:R1:W-:Y:S03]  /*11e90*/  STL [R1+0x20], R2 ;  /* 0x0000200201007387 */ /* 0x0003e60000100800 */
[----:B------:R-:W-:Y:S06]  /*11ea0*/  @P0 BAR.ARV 0x4, 0x180 ;  /* 0x0106000000000b1d */ /* 0x000fec0000002000 */
[----:B------:R1:W-:Y:S01]  /*11eb0*/  STL [R1+0x1c], RZ ;  /* 0x00001cff01007387 */ /* 0x0003e20000100800 */
[----:B0-----:R-:W-:Y:S01]  /*11ec0*/  ISETP.LE.AND P0, PT, R0, UR6, PT ;  /* 0x0000000600007c0c */ /* 0x001fe2000bf03270 */
[----:B------:R-:W-:-:S05]  /*11ed0*/  IMAD.MOV.U32 R0, RZ, RZ, 0x1 ;  /* 0x00000001ff007424 */ /* 0x000fca00078e00ff */
[----:B------:R1:W-:Y:S07]  /*11ee0*/  STL [R1+0x4], R0 ;  /* 0x0000040001007387 */ /* 0x0003ee0000100800 */
[----:B------:R-:W-:Y:S05]  /*11ef0*/  @P0 BRA `(.L_x_2429) ;  /* 0x0000005000500947 */ /* 0x000fea0003800000 */
[----:B------:R-:W0:Y:S01]  /*11f00*/  S2R R6, SR_TID.X ;  /* 0x0000000000067919 */ /* 0x000e220000002100 */
[----:B------:R-:W2:Y:S01]  /*11f10*/  S2UR UR5, SR_CgaCtaId ;  /* 0x00000000000579c3 */ /* 0x000ea20000008800 */
[----:B------:R-:W-:Y:S01]  /*11f20*/  UMOV UR4, 0x400 ;  /* 0x0000040000047882 */ /* 0x000fe20000000000 */
[----:B------:R-:W-:Y:S01]  /*11f30*/  IMAD.MOV.U32 R18, RZ, RZ, RZ ;  /* 0x000000ffff127224 */ /* 0x000fe200078e00ff */
[----:B------:R-:W-:Y:S01]  /*11f40*/  ULDC UR43, c[0x0][0xc] ;  /* 0x00000300002b7ab9 */ /* 0x000fe20000000800 */
[----:B------:R-:W-:Y:S01]  /*11f50*/  ULDC.64 UR38, c[0x0][0x198] ;  /* 0x0000660000267ab9 */ /* 0x000fe20000000a00 */
[----:B--2---:R-:W-:-:S06]  /*11f60*/  ULEA UR4, UR5, UR4, 0x18 ;  /* 0x0000000405047291 */ /* 0x004fcc000f8ec03f */
[----:B------:R-:W-:Y:S01]  /*11f70*/  IMAD.U32 R17, RZ, RZ, UR4 ;  /* 0x00000004ff117e24 */ /* 0x000fe2000f8e00ff */
[C---:B0-----:R-:W-:Y:S01]  /*11f80*/  LOP3.LUT R5, R6.reuse, 0x7f, RZ, 0xc0, !PT ;  /* 0x0000007f06057812 */ /* 0x041fe200078ec0ff */
[----:B-1----:R-:W-:-:S05]  /*11f90*/  IMAD.SHL.U32 R0, R6, 0x8, RZ ;  /* 0x0000000806007824 */ /* 0x002fca00078e00ff */
        /* <DEDUP_REMOVED lines=13> */
[----:B------:R1:W-:Y:S04]  /*12070*/  STL [R1+0x4], R2 ;  /* 0x0000040201007387 */ /* 0x0003e80000100800 */
[----:B------:R2:W-:Y:S01]  /*12080*/  STL [R1+0x1c], RZ ;  /* 0x00001cff01007387 */ /* 0x0005e20000100800 */
[----:B0-----:R-:W-:-:S02]  /*12090*/  LOP3.LUT R3, R0, 0x40, RZ, 0xfc, !PT ;  /* 0x0000004000037812 */ /* 0x001fc400078efcff */
[C---:B-1----:R-:W-:Y:S02]  /*120a0*/  LOP3.LUT R2, R0.reuse, 0x80, RZ, 0xfc, !PT ;  /* 0x0000008000027812 */ /* 0x042fe400078efcff */
[----:B--2---:R-:W-:-:S07]  /*120b0*/  LOP3.LUT R0, R0, 0xc0, RZ, 0xfc, !PT ;  /* 0x000000c000007812 */ /* 0x004fce00078efcff */
.L_x_2530:
        /* <DEDUP_REMOVED lines=14> */
[----:B01-3--:R-:W-:Y:S05]  /*121a0*/  @!P0 BRA `(.L_x_2430) ;  /* 0x0000000000208947 */ /* 0x00bfea0003800000 */
        /* <DEDUP_REMOVED lines=8> */
.L_x_2430:
[----:B------:R-:W-:Y:S01]  /*12230*/  ULDC UR9, c[0x0][0xc54] ;  /* 0x0003150000097ab9 */ /* 0x000fe20000000800 */
[----:B------:R-:W-:Y:S01]  /*12240*/  UMOV UR5, UR8 ;  /* 0x0000000800057c82 */ /* 0x000fe20008000000 */
[----:B------:R-:W-:-:S11]  /*12250*/  UISETP.NE.AND UP0, UPT, UR9, 0x1, UPT ;  /* 0x000000010900788c */ /* 0x000fd6000bf05270 */
[----:B------:R-:W-:Y:S02]  /*12260*/  @UP0 ULDC.64 UR10, c[0x0][0xc58] ;  /* 0x00031600000a0ab9 */ /* 0x000fe40000000a00 */
[----:B------:R-:W-:-:S04]  /*12270*/  UIMAD.WIDE.U32 UR6, UR8, UR10, URZ ;  /* 0x0000000a080672a5 */ /* 0x000fc8000f8e003f */
[----:B------:R-:W-:-:S04]  /*12280*/  @UP0 USHF.R.U32.HI UR5, URZ, UR11, UR7 ;  /* 0x0000000b3f050299 */ /* 0x000fc80008011607 */
[----:B------:R-:W-:-:S12]  /*12290*/  UIMAD UR6, UR5, UR9, URZ ;  /* 0x00000009050672a4 */ /* 0x000fd8000f8e023f */
.L_x_2431:
[----:B------:R-:W-:Y:S01]  /*122a0*/  ULOP3.LUT UR42, URZ, UR5, URZ, 0x33, !UPT ;  /* 0x000000053f2a7292 */ /* 0x000fe2000f8e333f */
[----:B------:R-:W-:Y:S01]  /*122b0*/  BSSY B7, `(.L_x_2432) ;  /* 0x00004bb000077945 */ /* 0x000fe20003800000 */
[----:B------:R-:W-:Y:S01]  /*122c0*/  ULDC UR7, c[0x0][0x448] ;  /* 0x0001120000077ab9 */ /* 0x000fe20000000800 */
[----:B------:R-:W-:Y:S01]  /*122d0*/  ULDC UR5, c[0x0][0xc3c] ;  /* 0x00030f0000057ab9 */ /* 0x000fe20000000800 */
[----:B------:R-:W-:Y:S02]  /*122e0*/  UISETP.NE.AND UP1, UPT, UR7, 0x1, UPT ;  /* 0x000000010700788c */ /* 0x000fe4000bf25270 */
[----:B------:R-:W-:Y:S01]  /*122f0*/  UIADD3 UR42, UR42, UR5, URZ ;  /* 0x000000052a2a7290 */ /* 0x000fe2000fffe03f */
[----:B------:R-:W-:Y:S01]  /*12300*/  ULDC.64 UR10, c[0x0][0x418] ;  /* 0x00010600000a7ab9 */ /* 0x000fe20000000a00 */
[----:B------:R-:W-:Y:S02]  /*12310*/  UIADD3 UR5, UR8, -UR6, URZ ;  /* 0x8000000608057290 */ /* 0x000fe4000fffe03f */
[----:B------:R-:W-:-:S02]  /*12320*/  UISETP.NE.U32.AND UP0, UPT, UR10, URZ, UPT ;  /* 0x0000003f0a00728c */ /* 0x000fc4000bf05070 */
[----:B------:R-:W-:Y:S02]  /*12330*/  USHF.L.U32 UR8, UR42, 0x7, URZ ;  /* 0x000000072a087899 */ /* 0x000fe4000800063f */
[----:B------:R-:W-:Y:S01]  /*12340*/  UISETP.NE.AND.EX UP0, UPT, UR11, URZ, UPT, UP0 ;  /* 0x0000003f0b00728c */ /* 0x000fe2000bf05300 */
[----:B------:R-:W-:Y:S01]  /*12350*/  ULDC UR7, c[0x0][0x288] ;  /* 0x0000a20000077ab9 */ /* 0x000fe20000000800 */
[----:B------:R-:W-:Y:S01]  /*12360*/  UIADD3 UR8, UR8, 0x7f, URZ ;  /* 0x0000007f08087890 */ /* 0x000fe2000fffe03f */
[----:B------:R-:W-:Y:S01]  /*12370*/  ULDC UR6, c[0x0][0x424] ;  /* 0x0001090000067ab9 */ /* 0x000fe20000000800 */
[----:B------:R-:W-:Y:S02]  /*12380*/  UIADD3 UR13, -UR7, 0x50, URZ ;  /* 0x00000050070d7890 */ /* 0x000fe4000fffe13f */
[----:B------:R-:W-:Y:S01]  /*12390*/  USEL UR9, UR6, 0x1, UP0 ;  /* 0x0000000106097887 */ /* 0x000fe20008000000 */
[----:B------:R-:W-:Y:S01]  /*123a0*/  @UP1 ULDC UR7, c[0x0][0x44c] ;  /* 0x0001130000071ab9 */ /* 0x000fe20000000800 */
[----:B------:R-:W-:Y:S01]  /*123b0*/  ULDC UR12, c[0x0][0x2f0] ;  /* 0x0000bc00000c7ab9 */ /* 0x000fe20000000800 */
[----:B------:R-:W-:Y:S01]  /*123c0*/  UIMAD.WIDE.U32 UR6, UR8, UR7, URZ ;  /* 0x00000007080672a5 */ /* 0x000fe2000f8e003f */
[----:B------:R-:W-:Y:S01]  /*123d0*/  @UP1 ULDC UR14, c[0x0][0x450] ;  /* 0x00011400000e1ab9 */ /* 0x000fe20000000800 */
[----:B------:R-:W-:-:S02]  /*123e0*/  UIMAD UR13, UR9, UR12, UR13 ;  /* 0x0000000c090d72a4 */ /* 0x000fc4000f8e020d */
[----:B------:R-:W-:Y:S02]  /*123f0*/  @UP1 USHF.R.U32.HI UR8, URZ, UR14, UR7 ;  /* 0x0000000e3f081299 */ /* 0x000fe40008011607 */
[----:B------:R-:W-:Y:S02]  /*12400*/  UIMAD UR6, UR9, UR12, 0x4f ;  /* 0x0000004f090674a4 */ /* 0x000fe4000f8e020c */
[----:B------:R-:W-:Y:S02]  /*12410*/  UIADD3 UR8, UR13, UR8, URZ ;  /* 0x000000080d087290 */ /* 0x000fe4000fffe03f */
[----:B------:R-:W-:Y:S02]  /*12420*/  UIMAD.WIDE UR6, UR6, 0x66666667, URZ ;  /* 0x66666667060678a5 */ /* 0x000fe4000f8e023f */
[----:B------:R-:W-:Y:S02]  /*12430*/  UIMAD.WIDE UR8, UR8, 0x66666667, URZ ;  /* 0x66666667080878a5 */ /* 0x000fe4000f8e023f */
[----:B------:R-:W-:-:S02]  /*12440*/  USHF.R.U32.HI UR12, URZ, 0x1f, UR7 ;  /* 0x0000001f3f0c7899 */ /* 0x000fc40008011607 */
[----:B------:R-:W-:Y:S01]  /*12450*/  USHF.R.U32.HI UR6, URZ, 0x1f, UR9 ;  /* 0x0000001f3f067899 */ /* 0x000fe20008011609 */
[----:B------:R-:W-:Y:S01]  /*12460*/  ULDC UR11, c[0x0][0xc48] ;  /* 0x00031200000b7ab9 */ /* 0x000fe20000000800 */
[----:B------:R-:W-:Y:S02]  /*12470*/  ULEA.HI.SX32 UR12, UR7, UR12, 0x1b ;  /* 0x0000000c070c7291 */ /* 0x000fe4000f8fda3f */
[----:B------:R-:W-:Y:S02]  /*12480*/  ULEA.HI.SX32 UR6, UR9, UR6, 0x1b ;  /* 0x0000000609067291 */ /* 0x000fe4000f8fda3f */
[----:B------:R-:W-:Y:S02]  /*12490*/  UISETP.NE.AND UP0, UPT, UR11, 0x1, UPT ;  /* 0x000000010b00788c */ /* 0x000fe4000bf05270 */
[----:B------:R-:W-:Y:S01]  /*124a0*/  UISETP.LT.AND UP1, UPT, UR12, UR6, UPT ;  /* 0x000000060c00728c */ /* 0x000fe2000bf21270 */
[----:B------:R-:W-:-:S03]  /*124b0*/  ULDC UR10, c[0x0][0xc54] ;  /* 0x00031500000a7ab9 */ /* 0x000fc60000000800 */
[----:B------:R-:W-:Y:S02]  /*124c0*/  USEL UR41, UR12, UR6, UP1 ;  /* 0x000000060c297287 */ /* 0x000fe40008800000 */
[----:B------:R-:W-:-:S03]  /*124d0*/  UIMAD UR10, UR4, UR10, UR5 ;  /* 0x0000000a040a72a4 */ /* 0x000fc6000f8e0205 */
[----:B------:R-:W-:Y:S01]  /*124e0*/  @UP0 ULDC UR4, c[0x0][0xc4c] ;  /* 0x0003130000040ab9 */ /* 0x000fe20000000800 */
[----:B------:R-:W-:Y:S01]  /*124f0*/  ISETP.LT.AND P0, PT, RZ, UR41, PT ;  /* 0x00000029ff007c0c */ /* 0x000fe2000bf01270 */
[----:B------:R-:W-:Y:S01]  /*12500*/  UIMAD.WIDE.U32 UR4, UR10, UR4, URZ ;  /* 0x000000040a0472a5 */ /* 0x000fe2000f8e003f */
[----:B------:R-:W-:Y:S01]  /*12510*/  @UP0 ULDC UR7, c[0x0][0xc50] ;  /* 0x0003140000070ab9 */ /* 0x000fe20000000800 */
[----:B------:R-:W-:Y:S02]  /*12520*/  UMOV UR40, UR10 ;  /* 0x0000000a00287c82 */ /* 0x000fe40008000000 */
[----:B------:R-:W-:-:S04]  /*12530*/  @UP0 USHF.R.U32.HI UR40, URZ, UR7, UR5 ;  /* 0x000000073f280299 */ /* 0x000fc80008011605 */
[----:B------:R-:W-:-:S04]  /*12540*/  UIADD3 UR36, -UR40, URZ, URZ ;  /* 0x0000003f28247290 */ /* 0x000fc8000fffe13f */
[----:B------:R-:W-:Y:S01]  /*12550*/  UIMAD UR36, UR11, UR36, UR10 ;  /* 0x000000240b2472a4 */ /* 0x000fe2000f8e020a */
[----:B------:R-:W-:Y:S11]  /*12560*/  @P0 BRA `(.L_x_2433) ;  /* 0x00000000004c0947 */ /* 0x000ff60003800000 */
        /* <DEDUP_REMOVED lines=19> */
.L_x_2433:
        /* <DEDUP_REMOVED lines=20> */
.L_x_2436:
[----:B------:R-:W-:Y:S05]  /*127e0*/  BSYNC B6 ;  /* 0x0000000000067941 */ /* 0x000fea0003800000 */
.L_x_2435:
        /* <DEDUP_REMOVED lines=20> */
.L_x_2439:
        /* <DEDUP_REMOVED lines=15> */
.L_x_2438:
[----:B------:R-:W-:Y:S05]  /*12a20*/  BSYNC B6 ;  /* 0x0000000000067941 */ /* 0x000fea0003800000 */
.L_x_2437:
        /* <DEDUP_REMOVED lines=13> */
[----:B------:R-:W1:Y:S03]  /*12b00*/  S2R R0, SR_TID.X ;  /* 0x0000000000007919 */ /* 0x000e660000002100 */
[----:B------:R-:W-:Y:S01]  /*12b10*/  VIADD R19, R19, 0xffffffff ;  /* 0xffffffff13137836 */ /* 0x000fe20000000000 */
[----:B0-----:R-:W0:Y:S02]  /*12b20*/  LDC.64 R2, c[0x0][0x418] ;  /* 0x00010600ff027b82 */ /* 0x001e240000000a00 */
[----:B0-----:R-:W-:Y:S02]  /*12b30*/  ISETP.NE.U32.AND P0, PT, R2, RZ, PT ;  /* 0x000000ff0200720c */ /* 0x001fe40003f05070 */
[----:B-1----:R-:W-:-:S02]  /*12b40*/  SHF.R.U32.HI R0, RZ, 0x5, R0 ;  /* 0x00000005ff007819 */ /* 0x002fc40000011600 */
[----:B------:R-:W-:Y:S02]  /*12b50*/  ISETP.NE.AND.EX P1, PT, R3, RZ, PT, P0 ;  /* 0x000000ff0300720c */ /* 0x000fe40003f25300 */
[----:B------:R-:W-:Y:S02]  /*12b60*/  LOP3.LUT R0, R0, 0x3, RZ, 0xc0, !PT ;  /* 0x0000000300007812 */ /* 0x000fe400078ec0ff */
[----:B------:R-:W-:Y:S02]  /*12b70*/  P2R R4, PR, RZ, 0x2 ;  /* 0x00000002ff047803 */ /* 0x000fe40000000000 */
[----:B--2---:R-:W-:Y:S01]  /*12b80*/  SHF.R.S32.HI R8, RZ, 0x1f, R7 ;  /* 0x0000001fff087819 */ /* 0x004fe20000011407 */
[----:B------:R0:W-:Y:S01]  /*12b90*/  STL [R1], R7 ;  /* 0x0000000701007387 */ /* 0x0001e20000100800 */
[----:B------:R-:W-:-:S03]  /*12ba0*/  SEL R16, R7, RZ, !P1 ;  /* 0x000000ff07107207 */ /* 0x000fc60004800000 */
[----:B------:R0:W-:Y:S04]  /*12bb0*/  STL [R1+0x10], R4 ;  /* 0x0000100401007387 */ /* 0x0001e80000100800 */
[----:B------:R0:W-:Y:S01]  /*12bc0*/  STL [R1+0x8], R8 ;  /* 0x0000080801007387 */ /* 0x0001e20000100800 */
[----:B------:R-:W-:Y:S05]  /*12bd0*/  BRA.DIV UR4, `(.L_x_2440) ;  /* 0x0000004a04b87947 */ /* 0x000fea000b800000 */
[----:B------:R1:W2:Y:S02]  /*12be0*/  SHFL.IDX PT, R14, R0, RZ, 0x1f ;  /* 0x00001fff000e7589 */ /* 0x0002a400000e0000 */
.L_x_2545:
        /* <DEDUP_REMOVED lines=8> */
.L_x_2548:
[----:B------:R-:W-:Y:S05]  /*12c70*/  @!P6 BRA `(.L_x_2441) ;  /* 0x00000004002ce947 */ /* 0x000fea0003800000 */
[----:B------:R-:W-:Y:S01]  /*12c80*/  IMAD.MOV.U32 R16, RZ, RZ, R7 ;  /* 0x000000ffff107224 */ /* 0x000fe200078e0007 */
[----:B------:R-:W-:Y:S06]  /*12c90*/  @!P1 BRA `(.L_x_2443) ;  /* 0x0000000000489947 */ /* 0x000fec0003800000 */
[----:B------:R-:W2:Y:S01]  /*12ca0*/  LDC R6, c[0x0][0x43c] ;  /* 0x00010f00ff067b82 */ /* 0x000ea20000000800 */
[----:B------:R-:W-:Y:S01]  /*12cb0*/  ULDC.64 UR4, c[0x0][0x428] ;  /* 0x00010a0000047ab9 */ /* 0x000fe20000000a00 */
[----:B------:R-:W-:Y:S01]  /*12cc0*/  ULDC.64 UR6, c[0x0][0x208] ;  /* 0x0000820000067ab9 */ /* 0x000fe20000000a00 */
[----:B--2---:R-:W-:-:S13]  /*12cd0*/  ISETP.NE.AND P0, PT, R6, 0x1, PT ;  /* 0x000000010600780c */ /* 0x004fda0003f05270 */
[----:B0-----:R-:W1:Y:S02]  /*12ce0*/  @P0 LDC.64 R4, c[0x0][0x440] ;  /* 0x00011000ff040b82 */ /* 0x001e640000000a00 */
[----:B-1----:R-:W-:-:S04]  /*12cf0*/  @P0 IMAD.HI.U32 R0, R19, R4, RZ ;  /* 0x0000000413000227 */ /* 0x002fc800078e00ff */
[----:B------:R-:W-:Y:S01]  /*12d00*/  IMAD.MOV.U32 R4, RZ, RZ, R19 ;  /* 0x000000ffff047224 */ /* 0x000fe200078e0013 */
[----:B------:R-:W-:-:S04]  /*12d10*/  @P0 SHF.R.U32.HI R4, RZ, R5, R0 ;  /* 0x00000005ff040219 */ /* 0x000fc80000011600 */
[--C-:B------:R-:W-:Y:S01]  /*12d20*/  SHF.R.S32.HI R5, RZ, 0x1f, R4.reuse ;  /* 0x0000001fff057819 */ /* 0x100fe20000011404 */
[----:B------:R-:W-:-:S04]  /*12d30*/  IMAD.MOV R0, RZ, RZ, -R4 ;  /* 0x000000ffff007224 */ /* 0x000fc800078e0a04 */
[----:B------:R-:W-:Y:S02]  /*12d40*/  IMAD R19, R6, R0, R19 ;  /* 0x0000000006137224 */ /* 0x000fe400078e0213 */
[----:B------:R-:W-:Y:S02]  /*12d50*/  IMAD R0, R8, UR4, RZ ;  /* 0x0000000408007c24 */ /* 0x000fe4000f8e02ff */
[----:B------:R-:W-:-:S04]  /*12d60*/  IMAD.WIDE.U32 R4, R7, UR4, R4 ;  /* 0x0000000407047c25 */ /* 0x000fc8000f8e0004 */
[----:B------:R-:W-:Y:S01]  /*12d70*/  IMAD R0, R7, UR5, R0 ;  /* 0x0000000507007c24 */ /* 0x000fe2000f8e0200 */
[----:B------:R-:W-:-:S03]  /*12d80*/  LEA R2, P0, R4, R2, 0x2 ;  /* 0x0000000204027211 */ /* 0x000fc600078010ff */
[----:B------:R-:W-:-:S05]  /*12d90*/  IMAD.IADD R0, R5, 0x1, R0 ;  /* 0x0000000105007824 */ /* 0x000fca00078e0200 */
[----:B------:R-:W-:-:S05]  /*12da0*/  LEA.HI.X R3, R4, R3, R0, 0x2, P0 ;  /* 0x0000000304037211 */ /* 0x000fca00000f1400 */
[----:B------:R2:W5:Y:S02]  /*12db0*/  LDG.E R16, desc[UR6][R2.64] ;  /* 0x0000000602107981 */ /* 0x000564000c1e1900 */
.L_x_2443:
[----:B--2---:R-:W2:Y:S01]  /*12dc0*/  LDL R2, [R1+0x4] ;  /* 0x0000040001027983 */ /* 0x004ea20000100800 */
[----:B-1----:R-:W-:Y:S01]  /*12dd0*/  IMAD R0, R18, 0x8, R17 ;  /* 0x0000000812007824 */ /* 0x002fe200078e0211 */
[----:B--2---:R-:W-:-:S04]  /*12de0*/  SHF.L.U32 R2, R2, 0x1f, RZ ;  /* 0x0000001f02027819 */ /* 0x004fc800000006ff */
[----:B------:R-:W1:Y:S02]  /*12df0*/  SYNCS.PHASECHK.TRANS64.TRYWAIT P0, [R0+URZ+0x38840], R2 ;  /* 0x03884002000075a7 */ /* 0x000e64000800017f */
[----:B-1----:R-:W-:Y:S05]  /*12e00*/  @!P0 BRA `(.L_x_2444) ;  /* 0x00000048006c8947 */ /* 0x002fea0003800000 */
.L_x_2549:
[----:B------:R-:W2:Y:S02]  /*12e10*/  S2R R3, SR_TID.X ;  /* 0x0000000000037919 */ /* 0x000ea40000002100 */
[----:B--2---:R-:W-:-:S04]  /*12e20*/  LOP3.LUT R3, R3, 0x7f, RZ, 0xc0, !PT ;  /* 0x0000007f03037812 */ /* 0x004fc800078ec0ff */
[----:B------:R-:W-:-:S13]  /*12e30*/  ISETP.NE.AND P0, PT, R3, RZ, PT ;  /* 0x000000ff0300720c */ /* 0x000fda0003f05270 */
[----:B------:R-:W-:Y:S05]  /*12e40*/  @P0 BRA `(.L_x_2445) ;  /* 0x00000000001c0947 */ /* 0x000fea0003800000 */
[----:B------:R-:W2:Y:S01]  /*12e50*/  S2R R3, SR_TID.X ;  /* 0x0000000000037919 */ /* 0x000ea20000002100 */
[----:B-1----:R-:W-:-:S04]  /*12e60*/  IMAD.MOV.U32 R2, RZ, RZ, 0xa000 ;  /* 0x0000a000ff027424 */ /* 0x002fc800078e00ff */
[----:B------:R3:W-:Y:S01]  /*12e70*/  SYNCS.ARRIVE.TRANS64 RZ, [R0+URZ+0x38830], R2 ;  /* 0x0388300200ff79a7 */ /* 0x0007e2000800003f */
[----:B--2---:R-:W-:-:S04]  /*12e80*/  LOP3.LUT R3, R3, 0x1f, RZ, 0xc0, !PT ;  /* 0x0000001f03037812 */ /* 0x004fc800078ec0ff */
[----:B------:R-:W-:-:S13]  /*12e90*/  ISETP.NE.AND P0, PT, R3, RZ, PT ;  /* 0x000000ff0300720c */ /* 0x000fda0003f05270 */
[----:B---3--:R-:W-:Y:S05]  /*12ea0*/  @!P0 BRA `(.L_x_2445) ;  /* 0x0000000000048947 */ /* 0x008fea0003800000 */
[----:B------:R-:W-:Y:S01]  /*12eb0*/  BPT.TRAP 0x1 ;  /* 0x000000040000795c */ /* 0x000fe20000300000 */
.L_x_2445:
[----:B------:R-:W-:Y:S01]  /*12ec0*/  R2UR UR33, R0 ;  /* 0x00000000002172ca */ /* 0x000fe200000e0000 */
[----:B-1----:R-:W-:Y:S01]  /*12ed0*/  IMAD R0, R18, 0xa000, R17 ;  /* 0x0000a00012007824 */ /* 0x002fe200078e0211 */
[----:B------:R-:W-:Y:S01]  /*12ee0*/  R2UR UR35, R19 ;  /* 0x00000000132372ca */ /* 0x000fe200000e0000 */
[----:B------:R-:W-:Y:S01]  /*12ef0*/  UIADD3 UR4, UP0, UR38, 0x370, URZ ;  /* 0x0000037026047890 */ /* 0x000fe2000ff1e03f */
[----:B-----5:R-:W-:Y:S01]  /*12f00*/  R2UR UR37, R16 ;  /* 0x00000000102572ca */ /* 0x020fe200000e0000 */
[----:B------:R-:W-:Y:S01]  /*12f10*/  UMOV UR6, 0x0 ;  /* 0x0000000000067882 */ /* 0x000fe20000000000 */
[----:B------:R-:W-:Y:S01]  /*12f20*/  R2UR UR8, R0 ;  /* 0x00000000000872ca */ /* 0x000fe200000e0000 */
[----:B------:R-:W-:Y:S01]  /*12f30*/  UIADD3.X UR5, URZ, UR39, URZ, UP0, !UPT ;  /* 0x000000273f057290 */ /* 0x000fe200087fe43f */
[----:B------:R-:W-:Y:S01]  /*12f40*/  PLOP3.LUT P0, PT, PT, PT, PT, 0x80, 0x0 ;  /* 0x000000000000781c */ /* 0x000fe20003f0f070 */
[----:B------:R-:W-:Y:S01]  /*12f50*/  UMOV UR7, 0x14f00000 ;  /* 0x14f0000000077882 */ /* 0x000fe20000000000 */
[----:B------:R-:W-:Y:S01]  /*12f60*/  UMOV UR34, URZ ;  /* 0x0000003f00227c82 */ /* 0x000fe20008000000 */
[----:B------:R-:W-:Y:S01]  /*12f70*/  UMOV UR26, 0x40 ;  /* 0x00000040001a7882 */ /* 0x000fe20000000000 */
[----:B------:R-:W-:Y:S01]  /*12f80*/  P2R R0, PR, RZ, 0x1 ;  /* 0x00000001ff007803 */ /* 0x000fe20000000000 */
[----:B------:R-:W-:-:S02]  /*12f90*/  UIADD3 UR33, UR33, 0x38830, URZ ;  /* 0x0003883021217890 */ /* 0x000fc4000fffe03f */
[----:B------:R-:W-:Y:S01]  /*12fa0*/  UIMAD UR35, UR35, 0x50, URZ ;  /* 0x00000050232378a4 */ /* 0x000fe2000f8e023f */
[----:B------:R-:W-:Y:S01]  /*12fb0*/  UMOV UR28, UR36 ;  /* 0x00000024001c7c82 */ /* 0x000fe20008000000 */
[----:B------:R-:W-:Y:S02]  /*12fc0*/  UMOV UR29, UR37 ;  /* 0x00000025001d7c82 */ /* 0x000fe40008000000 */
[----:B------:R-:W-:Y:S01]  /*12fd0*/  UIADD3 UR32, UR8, 0x24400, URZ ;  /* 0x0002440008207890 */ /* 0x000fe2000fffe03f */
[----:B------:R2:W-:Y:S01]  /*12fe0*/  STL [R1+0xc], R0 ;  /* 0x00000c0001007387 */ /* 0x0005e20000100800 */
[----:B------:R-:W-:Y:S02]  /*12ff0*/  UIADD3 UR24, UR8, 0x26c00, URZ ;  /* 0x00026c0008187890 */ /* 0x000fe4000fffe03f */
[----:B------:R-:W-:Y:S02]  /*13000*/  UIADD3 UR16, UR8, 0x29400, URZ ;  /* 0x0002940008107890 */ /* 0x000fe4000fffe03f */
[----:B------:R-:W-:Y:S01]  /*13010*/  UIADD3 UR8, UR8, 0x2bc00, URZ ;  /* 0x0002bc0008087890 */ /* 0x000fe2000fffe03f */
[----:B------:R-:W-:Y:S01]  /*13020*/  UMOV UR25, UR33 ;  /* 0x0000002100197c82 */ /* 0x000fe20008000000 */
[----:B------:R-:W-:Y:S01]  /*13030*/  UMOV UR27, UR35 ;  /* 0x00000023001b7c82 */ /* 0x000fe20008000000 */
[----:B------:R-:W-:Y:S01]  /*13040*/  UMOV UR18, 0x80 ;  /* 0x0000008000127882 */ /* 0x000fe20000000000 */
[----:B------:R-:W-:Y:S01]  /*13050*/  UMOV UR20, UR36 ;  /* 0x0000002400147c82 */ /* 0x000fe20008000000 */
[----:B------:R2:W-:Y:S01]  /*13060*/  UTMALDG.4D [UR32], [UR4], desc[UR6] ;  /* 0x00000620040075b4 */ /* 0x0005e20008019000 */
[----:B------:R-:W-:Y:S01]  /*13070*/  UMOV UR21, UR37 ;  /* 0x0000002500157c82 */ /* 0x000fe20008000000 */
[----:B------:R-:W-:Y:S01]  /*13080*/  UMOV UR17, UR33 ;  /* 0x0000002100117c82 */ /* 0x000fe20008000000 */
[----:B------:R-:W-:Y:S01]  /*13090*/  UMOV UR19, UR35 ;  /* 0x0000002300137c82 */ /* 0x000fe20008000000 */
[----:B------:R-:W-:Y:S01]  /*130a0*/  UMOV UR10, 0xc0 ;  /* 0x000000c0000a7882 */ /* 0x000fe20000000000 */
[----:B------:R-:W-:Y:S01]  /*130b0*/  UMOV UR12, UR36 ;  /* 0x00000024000c7c82 */ /* 0x000fe20008000000 */
[----:B------:R-:W-:Y:S01]  /*130c0*/  UMOV UR13, UR37 ;  /* 0x00000025000d7c82 */ /* 0x000fe20008000000 */
[----:B------:R-:W-:Y:S01]  /*130d0*/  UMOV UR9, UR33 ;  /* 0x0000002100097c82 */ /* 0x000fe20008000000 */
[----:B------:R2:W-:Y:S01]  /*130e0*/  UTMALDG.4D [UR24], [UR4], desc[UR6] ;  /* 0x00000618040075b4 */ /* 0x0005e20008019000 */
[----:B------:R-:W-:Y:S01]  /*130f0*/  UMOV UR11, UR35 ;  /* 0x00000023000b7c82 */ /* 0x000fe20008000000 */
[----:B------:R2:W-:Y:S01]  /*13100*/  UTMALDG.4D [UR16], [UR4], desc[UR6] ;  /* 0x00000610040075b4 */ /* 0x0005e20008019000 */
[----:B------:R2:W-:Y:S02]  /*13110*/  UTMALDG.4D [UR8], [UR4], desc[UR6] ;  /* 0x00000608040075b4 */ /* 0x0005e40008019000 */
[----:B--2---:R-:W-:Y:S01]  /*13120*/  NOP ;  /* 0x0000000000007918 */ /* 0x004fe20000000000 */
.L_x_2441:
[----:B-1----:R-:W-:Y:S01]  /*13130*/  VIADD R0, R17, 0x14400 ;  /* 0x0001440011007836 */ /* 0x002fe20000000000 */
        /* <DEDUP_REMOVED lines=21> */
.L_x_2447:
[----:B------:R-:W-:Y:S05]  /*13290*/  BSYNC B6 ;  /* 0x0000000000067941 */ /* 0x000fea0003800000 */
.L_x_2446:
[----:B0-----:R-:W0:Y:S01]  /*132a0*/  LDC R7, c[0x0][0x448] ;  /* 0x00011200ff077b82 */ /* 0x001e220000000800 */
[----:B------:R-:W1:Y:S01]  /*132b0*/  S2R R0, SR_TID.X ;  /* 0x0000000000007919 */ /* 0x000e620000002100 */
[----:B------:R-:W-:Y:S01]  /*132c0*/  USHF.R.S32.HI UR4, URZ, 0x1f, UR36 ;  /* 0x0000001f3f047899 */ /* 0x000fe20008011424 */
[----:B------:R-:W-:Y:S01]  /*132d0*/  ULDC.64 UR8, c[0x0][0x2d8] ;  /* 0x0000b60000087ab9 */ /* 0x000fe20000000a00 */
[----:B------:R-:W2:Y:S02]  /*132e0*/  S2R R2, SR_TID.X ;  /* 0x0000000000027919 */ /* 0x000ea40000002100 */
[----:B------:R-:W-:Y:S02]  /*132f0*/  UIMAD UR6, UR4, UR8, URZ ;  /* 0x00000008040672a4 */ /* 0x000fe4000f8e023f */
[----:B------:R-:W-:Y:S01]  /*13300*/  UIMAD.WIDE.U32 UR4, UR36, UR8, URZ ;  /* 0x00000008240472a5 */ /* 0x000fe2000f8e003f */
[----:B------:R-:W3:Y:S01]  /*13310*/  S2R R10, SR_TID.X ;  /* 0x00000000000a7919 */ /* 0x000ee20000002100 */
[----:B------:R-:W-:-:S02]  /*13320*/  UIMAD UR6, UR36, UR9, UR6 ;  /* 0x00000009240672a4 */ /* 0x000fc4000f8e0206 */
[----:B------:R-:W-:Y:S01]  /*13330*/  USHF.R.S32.HI UR7, URZ, 0x1f, UR40 ;  /* 0x0000001f3f077899 */ /* 0x000fe20008011428 */
[----:B------:R-:W4:Y:S01]  /*13340*/  S2R R8, SR_TID.X ;  /* 0x0000000000087919 */ /* 0x000f220000002100 */
[----:B------:R-:W-:Y:S01]  /*13350*/  UIADD3 UR5, UR5, UR6, URZ ;  /* 0x0000000605057290 */ /* 0x000fe2000fffe03f */
[----:B------:R-:W-:-:S03]  /*13360*/  ULDC.64 UR8, c[0x0][0x2e0] ;  /* 0x0000b80000087ab9 */ /* 0x000fc60000000a00 */
[----:B------:R-:W-:Y:S02]  /*13370*/  UIMAD.WIDE.U32 UR4, UR40, UR8, UR4 ;  /* 0x00000008280472a5 */ /* 0x000fe4000f8e0004 */
[----:B------:R-:W-:Y:S01]  /*13380*/  UIMAD UR6, UR7, UR8, URZ ;  /* 0x00000008070672a4 */ /* 0x000fe2000f8e023f */
[----:B0-----:R-:W-:-:S03]  /*13390*/  ISETP.NE.AND P0, PT, R7, 0x1, PT ;  /* 0x000000010700780c */ /* 0x001fc60003f05270 */
[----:B------:R-:W-:Y:S01]  /*133a0*/  UIMAD UR6, UR40, UR9, UR6 ;  /* 0x00000009280672a4 */ /* 0x000fe2000f8e0206 */
[----:B------:R-:W-:-:S03]  /*133b0*/  IMAD.U32 R5, RZ, RZ, UR5 ;  /* 0x00000005ff057e24 */ /* 0x000fc6000f8e00ff */
[----:B------:R-:W-:Y:S01]  /*133c0*/  UIADD3 UR6, UR5, UR6, URZ ;  /* 0x0000000605067290 */ /* 0x000fe2000fffe03f */
[----:B-1----:R-:W-:-:S05]  /*133d0*/  IMAD.SHL.U32 R4, R0, 0x10, RZ ;  /* 0x0000001000047824 */ /* 0x002fca00078e00ff */
[----:B------:R-:W0:Y:S01]  /*133e0*/  @P0 LDC R3, c[0x0][0x44c] ;  /* 0x00011300ff030b82 */ /* 0x000e220000000800 */
[----:B--2---:R-:W-:Y:S01]  /*133f0*/  LOP3.LUT R2, R2, 0x7f, RZ, 0xc0, !PT ;  /* 0x0000007f02027812 */ /* 0x004fe200078ec0ff */
[----:B---3--:R-:W-:-:S03]  /*13400*/  IMAD.SHL.U32 R10, R10, 0x8, RZ ;  /* 0x000000080a0a7824 */ /* 0x008fc600078e00ff */
[----:B------:R-:W-:-:S03]  /*13410*/  SHF.R.U32.HI R2, RZ, 0x3, R2 ;  /* 0x00000003ff027819 */ /* 0x000fc60000011602 */
[----:B------:R-:W1:Y:S01]  /*13420*/  @P0 LDC R0, c[0x0][0x450] ;  /* 0x00011400ff000b82 */ /* 0x000e620000000800 */
[----:B------:R-:W-:Y:S01]  /*13430*/  LOP3.LUT R4, R2, 0x70, R4, 0xf8, !PT ;  /* 0x0000007002047812 */ /* 0x000fe200078ef804 */
[----:B------:R-:W-:Y:S01]  /*13440*/  IMAD.U32 R2, RZ, RZ, UR42 ;  /* 0x0000002aff027e24 */ /* 0x000fe2000f8e00ff */
[----:B------:R-:W-:Y:S01]  /*13450*/  LOP3.LUT R10, R10, 0x38, RZ, 0xc0, !PT ;  /* 0x000000380a0a7812 */ /* 0x000fe200078ec0ff */
[----:B----4-:R-:W-:Y:S02]  /*13460*/  IMAD.SHL.U32 R9, R8, 0x8, RZ ;  /* 0x0000000808097824 */ /* 0x010fe400078e00ff */
[----:B------:R-:W-:Y:S01]  /*13470*/  IMAD R2, R2, 0x80, R4 ;  /* 0x0000008002027824 */ /* 0x000fe200078e0204 */
[C---:B------:R-:W-:Y:S01]  /*13480*/  LOP3.LUT R12, R10.reuse, 0x40, RZ, 0xfc, !PT ;  /* 0x000000400a0c7812 */ /* 0x040fe200078efcff */
[----:B------:R-:W-:Y:S01]  /*13490*/  IMAD.U32 R4, RZ, RZ, UR4 ;  /* 0x00000004ff047e24 */ /* 0x000fe2000f8e00ff */
[----:B------:R-:W-:Y:S01]  /*134a0*/  ULDC.64 UR4, c[0x0][0x2d0] ;  /* 0x0000b40000047ab9 */ /* 0x000fe20000000a00 */
[----:B------:R-:W-:Y:S01]  /*134b0*/  IMAD.MOV.U32 R6, RZ, RZ, R2 ;  /* 0x000000ffff067224 */ /* 0x000fe200078e0002 */
[----:B------:R-:W-:-:S02]  /*134c0*/  LOP3.LUT R11, R10, 0x80, RZ, 0xfc, !PT ;  /* 0x000000800a0b7812 */ /* 0x000fc400078efcff */
        /* <DEDUP_REMOVED lines=23> */
[----:B------:R-:W-:Y:S02]  /*13640*/  LOP3.LUT R10, R8, 0x7f, RZ, 0xc0, !PT ;  /* 0x0000007f080a7812 */ /* 0x000fe400078ec0ff */
[----:B------:R0:W5:Y:S01]  /*13650*/  LDL R8, [R1+0x14] ;  /* 0x0000140001087983 */ /* 0x0001620000100800 */
[----:B------:R-:W-:Y:S02]  /*13660*/  LEA.HI.X R3, R2, UR5, R3, 0x1, P0 ;  /* 0x0000000502037c11 */ /* 0x000fe400080f0c03 */
[----:B------:R-:W-:-:S02]  /*13670*/  ISETP.GE.AND P0, PT, R9, UR4, PT ;  /* 0x0000000409007c0c */ /* 0x000fc4000bf06270 */
[----:B------:R-:W-:Y:S02]  /*13680*/  ISETP.GE.AND P1, PT, R12, UR4, PT ;  /* 0x000000040c007c0c */ /* 0x000fe4000bf26270 */
[----:B------:R-:W-:Y:S01]  /*13690*/  ISETP.GE.AND P2, PT, R11, UR4, PT ;  /* 0x000000040b007c0c */ /* 0x000fe2000bf46270 */
[----:B------:R-:W-:Y:S01]  /*136a0*/  UMOV UR4, 0xffffffff ;  /* 0xffffffff00047882 */ /* 0x000fe20000000000 */
[----:B------:R-:W-:Y:S02]  /*136b0*/  SHF.R.U32.HI R10, RZ, 0x3, R10 ;  /* 0x00000003ff0a7819 */ /* 0x000fe4000001160a */
[----:B0-----:R-:W-:Y:S09]  /*136c0*/  BRA.DIV UR4, `(.L_x_2448) ;  /* 0x0000004204507947 */ /* 0x001ff2000b800000 */
[----:B------:R-:W0:Y:S01]  /*136d0*/  SHFL.IDX PT, R6, R4, RZ, 0x181f ;  /* 0x00181fff04067589 */ /* 0x000e2200000e0000 */
[----:B------:R-:W-:Y:S01]  /*136e0*/  IMAD.U32 R0, RZ, RZ, UR42 ;  /* 0x0000002aff007e24 */ /* 0x000fe2000f8e00ff */
[----:B------:R-:W-:Y:S01]  /*136f0*/  ULDC UR4, c[0x0][0x288] ;  /* 0x0000a20000047ab9 */ /* 0x000fe20000000800 */
[----:B------:R-:W-:Y:S01]  /*13700*/  ULDC.64 UR6, c[0x0][0x208] ;  /* 0x0000820000067ab9 */ /* 0x000fe20000000a00 */
[----:B------:R-:W1:Y:S01]  /*13710*/  SHFL.IDX PT, R5, R3, RZ, 0x181f ;  /* 0x00181fff03057589 */ /* 0x000e6200000e0000 */
[----:B------:R-:W-:Y:S02]  /*13720*/  IMAD R2, R7, UR4, RZ ;  /* 0x0000000407027c24 */ /* 0x000fe4000f8e02ff */
[----:B------:R-:W-:-:S05]  /*13730*/  IMAD R0, R0, 0x80, R10 ;  /* 0x0000008000007824 */ /* 0x000fca00078e020a */
[----:B------:R-:W-:-:S13]  /*13740*/  ISETP.GE.AND P4, PT, R0, R2, PT ;  /* 0x000000020000720c */ /* 0x000fda0003f86270 */
[----:B0-----:R-:W-:-:S05]  /*13750*/  @!P4 LEA R6, P5, R9, R6, 0x1 ;  /* 0x000000060906c211 */ /* 0x001fca00078a08ff */
[----:B-1----:R-:W-:-:S04]  /*13760*/  @!P4 IMAD.X R5, RZ, RZ, R5, P5 ;  /* 0x000000ffff05c224 */ /* 0x002fc800028e0605 */
[----:B------:R-:W-:Y:S02]  /*13770*/  @!P4 IMAD.MOV.U32 R7, RZ, RZ, R5 ;  /* 0x000000ffff07c224 */ /* 0x000fe400078e0005 */
[----:B------:R-:W-:-:S03]  /*13780*/  VIADD R5, R0, 0x10 ;  /* 0x0000001000057836 */ /* 0x000fc60000000000 */
        /* <DEDUP_REMOVED lines=72> */
.L_x_2566:
        /* <DEDUP_REMOVED lines=14> */
.L_x_2450:
[----:B------:R-:W-:Y:S05]  /*13cf0*/  BSYNC B0 ;  /* 0x0000000000007941 */ /* 0x000fea0003800000 */
.L_x_2449:
[----:B------:R-:W-:Y:S01]  /*13d00*/  NOP ;  /* 0x0000000000007918 */ /* 0x000fe20000000000 */
[----:B------:R-:W-:Y:S01]  /*13d10*/  PLOP3.LUT P0, PT, PT, PT, PT, 0x80, 0x0 ;  /* 0x000000000000781c */ /* 0x000fe20003f0f070 */
[----:B0-----:R-:W-:-:S12]  /*13d20*/  VIADD R6, R17, 0x38800 ;  /* 0x0003880011067836 */ /* 0x001fd80000000000 */
.L_x_2451:
[----:B------:R-:W-:Y:S02]  /*13d30*/  PLOP3.LUT P1, PT, P1, P0, PT, 0xa2, 0x0 ;  /* 0x000000000000781c */ /* 0x000fe40000f21472 */
[----:B------:R-:W-:-:S08]  /*13d40*/  @P0 R2UR P1, UR4, R17 ;  /* 0x00000000110402ca */ /* 0x000fd00000020000 */
[----:B------:R-:W-:-:S05]  /*13d50*/  @P0 PLOP3.LUT P0, PT, P1, PT, PT, 0x80, 0x0 ;  /* 0x000000000000081c */ /* 0x000fca0000f0f070 */
[----:B------:R-:W-:Y:S01]  /*13d60*/  @!P1 SYNCS.ARRIVE.TRANS64.RED.A0T1 RZ, [UR4+0x38800], RZ ;  /* 0x038800ffffff99a7 */ /* 0x000fe20008200404 */
[----:B------:R-:W-:Y:S07]  /*13d70*/  @!P1 ARRIVES.LDGSTSBAR.64.TRANSCNT [UR4+0x38800] ;  /* 0x03880000ff0099b0 */ /* 0x000fee0008000a84 */
[----:B------:R-:W-:Y:S05]  /*13d80*/  @P0 BRA.U.ANY `(.L_x_2451) ;  /* 0xfffffffd00e80947 */ /* 0x000fea000393ffff */
[----:B---3--:R-:W3:Y:S02]  /*13d90*/  LDL.LU R2, [R1+0x1c] ;  /* 0x00001c0001027983 */ /* 0x008ee40000300800 */
        /* <DEDUP_REMOVED lines=10> */
[----:B0--3--:R-:W-:Y:S05]  /*13e40*/  @!P0 BRA `(.L_x_2453) ;  /* 0x0000004400548947 */ /* 0x009fea0003800000 */
.L_x_2567:
[----:B------:R-:W-:Y:S05]  /*13e50*/  BSYNC B0 ;  /* 0x0000000000007941 */ /* 0x000fea0003800000 */
.L_x_2452:
[----:B------:R-:W-:-:S06]  /*13e60*/  UISETP.GE.AND UP0, UPT, UR41, 0x2, UPT ;  /* 0x000000022900788c */ /* 0x000fcc000bf06270 */
[----:B------:R-:W-:-:S13]  /*13e70*/  PLOP3.LUT P0, PT, PT, PT, UP0, 0x80, 0x0 ;  /* 0x000000000000781c */ /* 0x000fda0003f0f008 */
[----:B------:R-:W-:Y:S05]  /*13e80*/  @!P0 BRA `(.L_x_2454) ;  /* 0x0000002800288947 */ /* 0x000fea0003800000 */
[----:B------:R-:W-:Y:S02]  /*13e90*/  ULOP3.LUT UR4, UR41, 0x1, URZ, 0xc0, !UPT ;  /* 0x0000000129047892 */ /* 0x000fe4000f8ec03f */
[----:B------:R-:W-:Y:S02]  /*13ea0*/  IMAD.U32 R7, RZ, RZ, UR41 ;  /* 0x00000029ff077e24 */ /* 0x000fe4000f8e00ff */
[----:B------:R-:W-:Y:S02]  /*13eb0*/  UISETP.NE.U32.AND UP0, UPT, UR4, 0x1, UPT ;  /* 0x000000010400788c */ /* 0x000fe4000bf05070 */
[----:B------:R-:W-:-:S04]  /*13ec0*/  VIADD R7, R7, 0xfffffffe ;  /* 0xfffffffe07077836 */ /* 0x000fc80000000000 */
[----:B0-----:R-:W-:Y:S01]  /*13ed0*/  IMAD.MOV.U32 R0, RZ, RZ, R7 ;  /* 0x000000ffff007224 */ /* 0x001fe200078e0007 */
[----:B------:R-:W-:-:S13]  /*13ee0*/  PLOP3.LUT P0, PT, PT, PT, UP0, 0x80, 0x0 ;  /* 0x000000000000781c */ /* 0x000fda0003f0f008 */
[----:B------:R-:W-:Y:S05]  /*13ef0*/  @!P0 BRA `(.L_x_2455) ;  /* 0x0000000c00588947 */ /* 0x000fea0003800000 */
[----:B--2---:R-:W2:Y:S04]  /*13f00*/  LDL R3, [R1+0xc] ;  /* 0x00000c0001037983 */ /* 0x004ea80000100800 */
[----:B------:R-:W3:Y:S01]  /*13f10*/  LDL R2, [R1+0x4] ;  /* 0x0000040001027983 */ /* 0x000ee20000100800 */
        /* <DEDUP_REMOVED lines=9> */
[----:B------:R-:W-:Y:S02]  /*13fb0*/  IMAD.MOV.U32 R4, RZ, RZ, R16 ;  /* 0x000000ffff047224 */ /* 0x000fe400078e0010 */
[----:B------:R-:W-:Y:S01]  /*13fc0*/  IMAD.MOV.U32 R8, RZ, RZ, R7 ;  /* 0x000000ffff087224 */ /* 0x000fe200078e0007 */
[----:B--2---:R-:W-:-:S13]  /*13fd0*/  ISETP.NE.AND P1, PT, R2, RZ, PT ;  /* 0x000000ff0200720c */ /* 0x004fda0003f25270 */
[----:B------:R-:W-:Y:S05]  /*13fe0*/  @!P1 BRA `(.L_x_2458) ;  /* 0x0000000000549947 */ /* 0x000fea0003800000 */
[----:B------:R-:W2:Y:S01]  /*13ff0*/  LDL R10, [R1+0x8] ;  /* 0x00000800010a7983 */ /* 0x000ea20000100800 */
[----:B-1----:R-:W0:Y:S03]  /*14000*/  LDC R5, c[0x0][0x43c] ;  /* 0x00010f00ff057b82 */ /* 0x002e260000000800 */
[----:B------:R-:W3:Y:S01]  /*14010*/  LDL R11, [R1] ;  /* 0x00000000010b7983 */ /* 0x000ee20000100800 */
[----:B------:R-:W-:Y:S01]  /*14020*/  IMAD.MOV.U32 R4, RZ, RZ, R7 ;  /* 0x000000ffff047224 */ /* 0x000fe200078e0007 */
[----:B------:R-:W-:Y:S01]  /*14030*/  ULDC.64 UR4, c[0x0][0x428] ;  /* 0x00010a0000047ab9 */ /* 0x000fe20000000a00 */
[----:B------:R-:W-:Y:S01]  /*14040*/  ULDC.64 UR6, c[0x0][0x208] ;  /* 0x0000820000067ab9 */ /* 0x000fe20000000a00 */
[----:B0-----:R-:W-:-:S13]  /*14050*/  ISETP.NE.AND P0, PT, R5, 0x1, PT ;  /* 0x000000010500780c */ /* 0x001fda0003f05270 */
[----:B------:R-:W0:Y:S02]  /*14060*/  @P0 LDC.64 R2, c[0x0][0x440] ;  /* 0x00011000ff020b82 */ /* 0x000e240000000a00 */
[----:B0-----:R-:W-:-:S05]  /*14070*/  @P0 IMAD.HI.U32 R2, R7, R2, RZ ;  /* 0x0000000207020227 */ /* 0x001fca00078e00ff */
[----:B------:R-:W-:Y:S02]  /*14080*/  @P0 SHF.R.U32.HI R4, RZ, R3, R2 ;  /* 0x00000003ff040219 */ /* 0x000fe40000011602 */
[----:B------:R-:W0:Y:S03]  /*14090*/  LDC.64 R2, c[0x0][0x418] ;  /* 0x00010600ff027b82 */ /* 0x000e260000000a00 */
[----:B------:R-:W-:-:S04]  /*140a0*/  IMAD.MOV R8, RZ, RZ, -R4 ;  /* 0x000000ffff087224 */ /* 0x000fc800078e0a04 */
[----:B------:R-:W-:Y:S01]  /*140b0*/  IMAD R8, R5, R8, R7 ;  /* 0x0000000805087224 */ /* 0x000fe200078e0207 */
[----:B------:R-:W-:Y:S01]  /*140c0*/  SHF.R.S32.HI R5, RZ, 0x1f, R4 ;  /* 0x0000001fff057819 */ /* 0x000fe20000011404 */
[----:B--2---:R-:W-:-:S04]  /*140d0*/  IMAD R10, R10, UR4, RZ ;  /* 0x000000040a0a7c24 */ /* 0x004fc8000f8e02ff */
[C---:B---3--:R-:W-:Y:S02]  /*140e0*/  IMAD R10, R11.reuse, UR5, R10 ;  /* 0x000000050b0a7c24 */ /* 0x048fe4000f8e020a */
[----:B------:R-:W-:-:S04]  /*140f0*/  IMAD.WIDE.U32 R4, R11, UR4, R4 ;  /* 0x000000040b047c25 */ /* 0x000fc8000f8e0004 */
[----:B------:R-:W-:Y:S01]  /*14100*/  IMAD.IADD R5, R10, 0x1, R5 ;  /* 0x000000010a057824 */ /* 0x000fe200078e0205 */
[----:B0-----:R-:W-:-:S04]  /*14110*/  LEA R2, P0, R4, R2, 0x2 ;  /* 0x0000000204027211 */ /* 0x001fc800078010ff */
[----:B------:R-:W-:-:S05]  /*14120*/  LEA.HI.X R3, R4, R3, R5, 0x2, P0 ;  /* 0x0000000304037211 */ /* 0x000fca00000f1405 */
[----:B------:R0:W5:Y:S04]  /*14130*/  LDG.E R4, desc[UR6][R2.64] ;  /* 0x0000000602047981 */ /* 0x000168000c1e1900 */
.L_x_2458:
[----:B0-----:R-:W-:Y:S01]  /*14140*/  IMAD R2, R0, 0x8, R17 ;  /* 0x0000000800027824 */ /* 0x001fe200078e0211 */
[----:B------:R-:W-:Y:S01]  /*14150*/  SHF.L.U32 R3, R9, 0x1f, RZ ;  /* 0x0000001f09037819 */ /* 0x000fe200000006ff */
[----:B------:R-:W-:Y:S03]  /*14160*/  BSSY B1, `(.L_x_2459) ;  /* 0x0000003000017945 */ /* 0x000fe60003800000 */
[----:B------:R-:W0:Y:S02]  /*14170*/  SYNCS.PHASECHK.TRANS64.TRYWAIT P0, [R2+URZ+0x38840], R3 ;  /* 0x03884003020075a7 */ /* 0x000e24000800017f */
[----:B0-----:R-:W-:Y:S05]  /*14180*/  @!P0 BRA `(.L_x_2460) ;  /* 0x0000004000988947 */ /* 0x001fea0003800000 */
.L_x_2568:
[----:B------:R-:W-:Y:S05]  /*14190*/  BSYNC B1 ;  /* 0x0000000000017941 */ /* 0x000fea0003800000 */
.L_x_2459:
[----:B-1----:R-:W1:Y:S01]  /*141a0*/  S2R R5, SR_TID.X ;  /* 0x0000000000057919 */ /* 0x002e620000002100 */
        /* <DEDUP_REMOVED lines=11> */
.L_x_2462:
[----:B------:R-:W-:Y:S05]  /*14260*/  BSYNC B1 ;  /* 0x0000000000017941 */ /* 0x000fea0003800000 */
.L_x_2461:
[----:B------:R-:W-:Y:S01]  /*14270*/  IMAD.MOV.U32 R10, RZ, RZ, RZ ;  /* 0x000000ffff0a7224 */ /* 0x000fe200078e00ff */
[----:B------:R-:W-:Y:S01]  /*14280*/  R2UR UR11, R8 ;  /* 0x00000000080b72ca */ /* 0x000fe200000e0000 */
[----:B0-----:R-:W-:Y:S01]  /*14290*/  IMAD R3, R0, 0xa000, R17 ;  /* 0x0000a00000037824 */ /* 0x001fe200078e0211 */
[----:B------:R-:W-:Y:S01]  /*142a0*/  UIADD3 UR4, UP0, UR38, 0x370, URZ ;  /* 0x0000037026047890 */ /* 0x000fe2000ff1e03f */
[----:B------:R-:W-:Y:S01]  /*142b0*/  PLOP3.LUT P0, PT, PT, PT, PT, 0x80, 0x0 ;  /* 0x000000000000781c */ /* 0x000fe20003f0f070 */
[----:B------:R-:W-:Y:S01]  /*142c0*/  VIADD R2, R2, 0x38830 ;  /* 0x0003883002027836 */ /* 0x000fe20000000000 */
[----:B------:R-:W-:Y:S01]  /*142d0*/  R2UR UR10, R10 ;  /* 0x000000000a0a72ca */ /* 0x000fe200000e0000 */
[----:B------:R-:W-:Y:S01]  /*142e0*/  VIADD R5, R3, 0x24400 ;  /* 0x0002440003057836 */ /* 0x000fe20000000000 */
[----:B------:R-:W-:Y:S01]  /*142f0*/  UIADD3.X UR5, URZ, UR39, URZ, UP0, !UPT ;  /* 0x000000273f057290 */ /* 0x000fe200087fe43f */
[----:B------:R-:W-:Y:S01]  /*14300*/  UMOV UR6, 0x0 ;  /* 0x0000000000067882 */ /* 0x000fe20000000000 */
[----:B------:R-:W-:-:S04]  /*14310*/  UMOV UR7, 0x14f00000 ;  /* 0x14f0000000077882 */ /* 0x000fc80000000000 */
[----:B------:R-:W-:-:S12]  /*14320*/  UIMAD UR11, UR11, 0x50, URZ ;  /* 0x000000500b0b78a4 */ /* 0x000fd8000f8e023f */
.L_x_2463:
[----:B------:R-:W-:-:S13]  /*14330*/  @P0 ELECT P2, URZ, PT ;  /* 0x00000000003f082f */ /* 0x000fda0003840000 */
[----:B-----5:R-:W-:Y:S01]  /*14340*/  @P2 R2UR UR13, R4 ;  /* 0x00000000040d22ca */ /* 0x020fe200000e0000 */
[----:B------:R-:W-:Y:S01]  /*14350*/  UMOV UR12, UR36 ;  /* 0x00000024000c7c82 */ /* 0x000fe20008000000 */
        /* <DEDUP_REMOVED lines=12> */
.L_x_2464:
[----:B------:R-:W-:-:S13]  /*14420*/  @P0 ELECT P2, URZ, PT ;  /* 0x00000000003f082f */ /* 0x000fda0003840000 */
[----:B------:R-:W-:Y:S01]  /*14430*/  @P2 R2UR UR13, R4 ;  /* 0x00000000040d22ca */ /* 0x000fe200000e0000 */
        /* <DEDUP_REMOVED lines=13> */
.L_x_2465:
        /* <DEDUP_REMOVED lines=15> */
.L_x_2466:
        /* <DEDUP_REMOVED lines=15> */
.L_x_2569:
[----:B------:R-:W-:Y:S05]  /*146f0*/  BSYNC B1 ;  /* 0x0000000000017941 */ /* 0x000fea0003800000 */
.L_x_2467:
        /* <DEDUP_REMOVED lines=12> */
.L_x_2470:
[----:B------:R-:W-:Y:S05]  /*147c0*/  BSYNC B1 ;  /* 0x0000000000017941 */ /* 0x000fea0003800000 */
.L_x_2469:
[----:B------:R-:W-:Y:S01]  /*147d0*/  R2UR UR6, R12 ;  /* 0x000000000c0672ca */ /* 0x000fe200000e0000 */
[C-C-:B0-----:R-:W-:Y:S01]  /*147e0*/  IMAD R2, R18.reuse, 0x8, R17.reuse ;  /* 0x0000000812027824 */ /* 0x141fe200078e0211 */
[----:B------:R-:W-:Y:S01]  /*147f0*/  R2UR UR7, R13 ;  /* 0x000000000d0772ca */ /* 0x000fe200000e0000 */
[----:B------:R-:W-:Y:S01]  /*14800*/  IMAD R3, R18, 0xa000, R17 ;  /* 0x0000a00012037824 */ /* 0x000fe200078e0211 */
[----:B------:R-:W-:Y:S01]  /*14810*/  R2UR UR10, R10 ;  /* 0x000000000a0a72ca */ /* 0x000fe200000e0000 */
[----:B------:R-:W-:Y:S01]  /*14820*/  UIADD3 UR4, UP0, UR38, 0x470, URZ ;  /* 0x0000047026047890 */ /* 0x000fe2000ff1e03f */
[----:B------:R-:W-:Y:S01]  /*14830*/  PLOP3.LUT P0, PT, PT, PT, PT, 0x80, 0x0 ;  /* 0x000000000000781c */ /* 0x000fe20003f0f070 */
[----:B------:R-:W-:Y:S02]  /*14840*/  IMAD R5, R19, 0x50, RZ ;  /* 0x0000005013057824 */ /* 0x000fe400078e02ff */
[----:B------:R-:W-:Y:S01]  /*14850*/  VIADD R2, R2, 0x38850 ;  /* 0x0003885002027836 */ /* 0x000fe20000000000 */
[----:B------:R-:W-:Y:S01]  /*14860*/  UIADD3.X UR5, URZ, UR39, URZ, UP0, !UPT ;  /* 0x000000273f057290 */ /* 0x000fe200087fe43f */
[----:B------:R-:W-:-:S11]  /*14870*/  VIADD R10, R3, 0x400 ;  /* 0x00000400030a7836 */ /* 0x000fd60000000000 */
.L_x_2471:
        /* <DEDUP_REMOVED lines=15> */
.L_x_2472:
        /* <DEDUP_REMOVED lines=15> */
.L_x_2473:
        /* <DEDUP_REMOVED lines=15> */
.L_x_2474:
        /* <DEDUP_REMOVED lines=10> */
[----:B------:R-:W-:Y:S02]  /*14bf0*/  IMAD.MOV.U32 R16, RZ, RZ, R4 ;  /* 0x000000ffff107224 */ /* 0x000fe400078e0004 */
[----:B------:R-:W-:-:S07]  /*14c00*/  IMAD.MOV.U32 R19, RZ, RZ, R8 ;  /* 0x000000ffff137224 */ /* 0x000fce00078e0008 */
.L_x_2457:
[----:B------:R-:W-:Y:S05]  /*14c10*/  BSYNC B0 ;  /* 0x0000000000007941 */ /* 0x000fea0003800000 */
.L_x_2456:
[----:B------:R0:W-:Y:S01]  /*14c20*/  STL [R1+0x4], R9 ;  /* 0x0000040901007387 */ /* 0x0001e20000100800 */
[----:B------:R-:W-:Y:S01]  /*14c30*/  UIADD3 UR4, UR41, -0x3, URZ ;  /* 0xfffffffd29047890 */ /* 0x000fe2000fffe03f */
[----:B------:R-:W-:-:S05]  /*14c40*/  IMAD.MOV.U32 R18, RZ, RZ, R0 ;  /* 0x000000ffff127224 */ /* 0x000fca00078e0000 */
[----:B------:R-:W-:-:S07]  /*14c50*/  IMAD.U32 R0, RZ, RZ, UR4 ;  /* 0x00000004ff007e24 */ /* 0x000fce000f8e00ff */
.L_x_2455:
[----:B------:R-:W-:Y:S01]  /*14c60*/  ISETP.NE.AND P0, PT, R7, RZ, PT ;  /* 0x000000ff0700720c */ /* 0x000fe20003f05270 */
[----:B------:R-:W-:-:S12]  /*14c70*/  BSSY B0, `(.L_x_2454) ;  /* 0x00001ab000007945 */ /* 0x000fd80003800000 */
[----:B------:R-:W-:Y:S05]  /*14c80*/  @!P0 BRA `(.L_x_2475) ;  /* 0x0000001800a48947 */ /* 0x000fea0003800000 */
[----:B------:R-:W-:-:S07]  /*14c90*/  IMAD.MOV.U32 R8, RZ, RZ, R16 ;  /* 0x000000ffff087224 */ /* 0x000fce00078e0010 */
.L_x_2514:
[----:B--2---:R-:W2:Y:S04]  /*14ca0*/  LDL R3, [R1+0xc] ;  /* 0x00000c0001037983 */ /* 0x004ea80000100800 */
[----:B------:R-:W3:Y:S01]  /*14cb0*/  LDL R2, [R1+0x4] ;  /* 0x0000040001027983 */ /* 0x000ee20000100800 */
[----:B------:R-:W-:Y:S01]  /*14cc0*/  VIADD R4, R18, 0x1 ;  /* 0x0000000112047836 */ /* 0x000fe20000000000 */
[----:B------:R-:W-:Y:S05]  /*14cd0*/  YIELD ;  /* 0x0000000000007946 */ /* 0x000fea0003800000 */
[----:B------:R-:W-:Y:S01]  /*14ce0*/  ISETP.NE.AND P0, PT, R4, 0x2, PT ;  /* 0x000000020400780c */ /* 0x000fe20003f05270 */
[----:B------:R-:W-:Y:S03]  /*14cf0*/  BSSY B1, `(.L_x_2476) ;  /* 0x00000cd000017945 */ /* 0x000fe60003800000 */
[----:B-1----:R-:W-:-:S02]  /*14d00*/  SEL R5, RZ, 0x1, P0 ;  /* 0x00000001ff057807 */ /* 0x002fc40000000000 */
        /* <DEDUP_REMOVED lines=9> */
[----:B------:R-:W1:Y:S01]  /*14da0*/  LDC R8, c[0x0][0x43c] ;  /* 0x00010f00ff087b82 */ /* 0x000e620000000800 */
[----:B------:R-:W-:Y:S02]  /*14db0*/  ULDC.64 UR4, c[0x0][0x428] ;  /* 0x00010a0000047ab9 */ /* 0x000fe40000000a00 */
[----:B0-----:R-:W3:Y:S01]  /*14dc0*/  LDL R9, [R1] ;  /* 0x0000000001097983 */ /* 0x001ee20000100800 */
[----:B------:R-:W-:Y:S01]  /*14dd0*/  ULDC.64 UR6, c[0x0][0x208] ;  /* 0x0000820000067ab9 */ /* 0x000fe20000000a00 */
[----:B-1----:R-:W-:-:S13]  /*14de0*/  ISETP.NE.AND P0, PT, R8, 0x1, PT ;  /* 0x000000010800780c */ /* 0x002fda0003f05270 */
        /* <DEDUP_REMOVED lines=15> */
.L_x_2478:
[----:B------:R-:W-:Y:S01]  /*14ee0*/  IMAD R3, R4, 0x8, R17 ;  /* 0x0000000804037824 */ /* 0x000fe200078e0211 */
[----:B------:R-:W-:Y:S01]  /*14ef0*/  SHF.L.U32 R2, R5, 0x1f, RZ ;  /* 0x0000001f05027819 */ /* 0x000fe200000006ff */
[----:B------:R-:W-:Y:S03]  /*14f00*/  BSSY B2, `(.L_x_2479) ;  /* 0x0000003000027945 */ /* 0x000fe60003800000 */
[----:B------:R-:W2:Y:S02]  /*14f10*/  SYNCS.PHASECHK.TRANS64.TRYWAIT P0, [R3+URZ+0x38840], R2 ;  /* 0x03884002030075a7 */ /* 0x000ea4000800017f */
[----:B--2---:R-:W-:Y:S05]  /*14f20*/  @!P0 BRA `(.L_x_2480) ;  /* 0x0000003400588947 */ /* 0x004fea0003800000 */
.L_x_2570:
[----:B------:R-:W-:Y:S05]  /*14f30*/  BSYNC B2 ;  /* 0x0000000000027941 */ /* 0x000fea0003800000 */
.L_x_2479:
        /* <DEDUP_REMOVED lines=12> */
.L_x_2482:
[----:B------:R-:W-:Y:S05]  /*15000*/  BSYNC B2 ;  /* 0x0000000000027941 */ /* 0x000fea0003800000 */
.L_x_2481:
        /* <DEDUP_REMOVED lines=11> */
.L_x_2483:
        /* <DEDUP_REMOVED lines=16> */
.L_x_2484:
        /* <DEDUP_REMOVED lines=16> */
.L_x_2485:
        /* <DEDUP_REMOVED lines=16> */
.L_x_2486:
        /* <DEDUP_REMOVED lines=16> */
.L_x_2571:
[----:B------:R-:W-:Y:S05]  /*154c0*/  BSYNC B2 ;  /* 0x0000000000027941 */ /* 0x000fea0003800000 */
.L_x_2487:
        /* <DEDUP_REMOVED lines=11> */
.L_x_2490:
[----:B------:R-:W-:Y:S05]  /*15580*/  BSYNC B2 ;  /* 0x0000000000027941 */ /* 0x000fea0003800000 */
.L_x_2489:
[----:B------:R-:W-:Y:S01]  /*15590*/  R2UR UR10, R12 ;  /* 0x000000000c0a72ca */ /* 0x000fe200000e0000 */
[----:B------:R-:W-:Y:S01]  /*155a0*/  IMAD R18, R18, 0xa000, R17 ;  /* 0x0000a00012127824 */ /* 0x000fe200078e0211 */
[----:B------:R-:W-:Y:S01]  /*155b0*/  R2UR UR6, R10 ;  /* 0x000000000a0672ca */ /* 0x000fe200000e0000 */
[----:B------:R-:W-:Y:S01]  /*155c0*/  UIADD3 UR4, UP0, UR38, 0x470, URZ ;  /* 0x0000047026047890 */ /* 0x000fe2000ff1e03f */
[----:B------:R-:W-:Y:S01]  /*155d0*/  R2UR UR7, R11 ;  /* 0x000000000b0772ca */ /* 0x000fe200000e0000 */
[----:B0-----:R-:W-:Y:S01]  /*155e0*/  IMAD R3, R19, 0x50, RZ ;  /* 0x0000005013037824 */ /* 0x001fe200078e02ff */
[----:B------:R-:W-:Y:S01]  /*155f0*/  PLOP3.LUT P0, PT, PT, PT, PT, 0x80, 0x0 ;  /* 0x000000000000781c */ /* 0x000fe20003f0f070 */
[----:B------:R-:W-:Y:S01]  /*15600*/  VIADD R2, R2, 0x50 ;  /* 0x0000005002027836 */ /* 0x000fe20000000000 */
[----:B------:R-:W-:Y:S01]  /*15610*/  UIADD3.X UR5, URZ, UR39, URZ, UP0, !UPT ;  /* 0x000000273f057290 */ /* 0x000fe200087fe43f */
[----:B------:R-:W-:-:S11]  /*15620*/  VIADD R9, R18, 0x400 ;  /* 0x0000040012097836 */ /* 0x000fd60000000000 */
.L_x_2491:
        /* <DEDUP_REMOVED lines=15> */
.L_x_2492:
        /* <DEDUP_REMOVED lines=15> */
.L_x_2493:
        /* <DEDUP_REMOVED lines=15> */
.L_x_2494:
        /* <DEDUP_REMOVED lines=12> */
.L_x_2477:
[----:B------:R-:W-:Y:S05]  /*159c0*/  BSYNC B1 ;  /* 0x0000000000017941 */ /* 0x000fea0003800000 */
.L_x_2476:
        /* <DEDUP_REMOVED lines=8> */
[----:B------:R1:W-:Y:S02]  /*15a50*/  STL [R1+0x4], R10 ;  /* 0x0000040a01007387 */ /* 0x0003e40000100800 */
[----:B------:R-:W-:Y:S05]  /*15a60*/  @!P1 BRA `(.L_x_2496) ;  /* 0x0000000c001c9947 */ /* 0x000fea0003800000 */
[----:B------:R-:W2:Y:S01]  /*15a70*/  LDL R3, [R1+0x10] ;  /* 0x0000100001037983 */ /* 0x000ea20000100800 */
[----:B------:R-:W-:Y:S01]  /*15a80*/  VIADD R7, R0, 0xffffffff ;  /* 0xffffffff00077836 */ /* 0x000fe20000000000 */
[----:B--2---:R-:W-:-:S13]  /*15a90*/  ISETP.NE.AND P1, PT, R3, RZ, PT ;  /* 0x000000ff0300720c */ /* 0x004fda0003f25270 */
[----:B------:R-:W-:Y:S05]  /*15aa0*/  @!P1 BRA `(.L_x_2497) ;  /* 0x0000000000549947 */ /* 0x000fea0003800000 */
[----:B------:R-:W2:Y:S01]  /*15ab0*/  LDL R12, [R1+0x8] ;  /* 0x00000800010c7983 */ /* 0x000ea20000100800 */
[----:B0-----:R-:W0:Y:S01]  /*15ac0*/  LDC R9, c[0x0][0x43c] ;  /* 0x00010f00ff097b82 */ /* 0x001e220000000800 */
[----:B------:R-:W-:Y:S02]  /*15ad0*/  ULDC.64 UR4, c[0x0][0x428] ;  /* 0x00010a0000047ab9 */ /* 0x000fe40000000a00 */
[----:B------:R-:W3:Y:S01]  /*15ae0*/  LDL R11, [R1] ;  /* 0x00000000010b7983 */ /* 0x000ee20000100800 */
        /* <DEDUP_REMOVED lines=17> */
.L_x_2497:
[----:B------:R-:W-:Y:S01]  /*15c00*/  IMAD R2, R18, 0x8, R17 ;  /* 0x0000000812027824 */ /* 0x000fe200078e0211 */
[----:B------:R-:W-:Y:S01]  /*15c10*/  SHF.L.U32 R3, R10, 0x1f, RZ ;  /* 0x0000001f0a037819 */ /* 0x000fe200000006ff */
[----:B------:R-:W-:Y:S03]  /*15c20*/  BSSY B2, `(.L_x_2498) ;  /* 0x0000003000027945 */ /* 0x000fe60003800000 */
[----:B------:R-:W3:Y:S02]  /*15c30*/  SYNCS.PHASECHK.TRANS64.TRYWAIT P0, [R2+URZ+0x38840], R3 ;  /* 0x03884003020075a7 */ /* 0x000ee4000800017f */
[----:B---3--:R-:W-:Y:S05]  /*15c40*/  @!P0 BRA `(.L_x_2499) ;  /* 0x0000002800388947 */ /* 0x008fea0003800000 */
.L_x_2572:
[----:B------:R-:W-:Y:S05]  /*15c50*/  BSYNC B2 ;  /* 0x0000000000027941 */ /* 0x000fea0003800000 */
.L_x_2498:
        /* <DEDUP_REMOVED lines=12> */
.L_x_2501:
[----:B------:R-:W-:Y:S05]  /*15d20*/  BSYNC B2 ;  /* 0x0000000000027941 */ /* 0x000fea0003800000 */
.L_x_2500:
        /* <DEDUP_REMOVED lines=10> */
[----:B-1----:R-:W-:Y:S01]  /*15dd0*/  VIADD R10, R9, 0x24400 ;  /* 0x00024400090a7836 */ /* 0x002fe20000000000 */
[----:B------:R-:W-:-:S09]  /*15de0*/  UMOV UR7, 0x14f00000 ;  /* 0x14f0000000077882 */ /* 0x000fd20000000000 */
.L_x_2502:
        /* <DEDUP_REMOVED lines=16> */
.L_x_2503:
        /* <DEDUP_REMOVED lines=16> */
.L_x_2504:
        /* <DEDUP_REMOVED lines=16> */
.L_x_2505:
        /* <DEDUP_REMOVED lines=15> */
.L_x_2573:
[----:B------:R-:W-:Y:S05]  /*161e0*/  BSYNC B2 ;  /* 0x0000000000027941 */ /* 0x000fea0003800000 */
.L_x_2506:
        /* <DEDUP_REMOVED lines=11> */
.L_x_2509:
[----:B------:R-:W-:Y:S05]  /*162a0*/  BSYNC B2 ;  /* 0x0000000000027941 */ /* 0x000fea0003800000 */
.L_x_2508:
[----:B------:R-:W-:Y:S01]  /*162b0*/  R2UR UR10, R12 ;  /* 0x000000000c0a72ca */ /* 0x000fe200000e0000 */
[----:B------:R-:W-:Y:S01]  /*162c0*/  IMAD R4, R4, 0xa000, R17 ;  /* 0x0000a00004047824 */ /* 0x000fe200078e0211 */
[----:B------:R-:W-:Y:S01]  /*162d0*/  R2UR UR6, R10 ;  /* 0x000000000a0672ca */ /* 0x000fe200000e0000 */
[----:B------:R-:W-:Y:S01]  /*162e0*/  UIADD3 UR4, UP0, UR38, 0x470, URZ ;  /* 0x0000047026047890 */ /* 0x000fe2000ff1e03f */
[----:B------:R-:W-:Y:S01]  /*162f0*/  R2UR UR7, R11 ;  /* 0x000000000b0772ca */ /* 0x000fe200000e0000 */
[----:B------:R-:W-:Y:S01]  /*16300*/  IMAD R3, R19, 0x50, RZ ;  /* 0x0000005013037824 */ /* 0x000fe200078e02ff */
[----:B------:R-:W-:Y:S01]  /*16310*/  PLOP3.LUT P0, PT, PT, PT, PT, 0x80, 0x0 ;  /* 0x000000000000781c */ /* 0x000fe20003f0f070 */
[----:B0-----:R-:W-:Y:S01]  /*16320*/  VIADD R2, R2, 0x50 ;  /* 0x0000005002027836 */ /* 0x001fe20000000000 */
[----:B------:R-:W-:Y:S01]  /*16330*/  UIADD3.X UR5, URZ, UR39, URZ, UP0, !UPT ;  /* 0x000000273f057290 */ /* 0x000fe200087fe43f */
[----:B------:R-:W-:-:S11]  /*16340*/  VIADD R5, R4, 0x400 ;  /* 0x0000040004057836 */ /* 0x000fd60000000000 */
.L_x_2510:
        /* <DEDUP_REMOVED lines=15> */
.L_x_2511:
        /* <DEDUP_REMOVED lines=15> */
.L_x_2512:
        /* <DEDUP_REMOVED lines=15> */
.L_x_2513:
        /* <DEDUP_REMOVED lines=12> */
.L_x_2496:
[----:B------:R-:W-:Y:S05]  /*166e0*/  BSYNC B1 ;  /* 0x0000000000017941 */ /* 0x000fea0003800000 */
.L_x_2495:
[C---:B------:R-:W-:Y:S01]  /*166f0*/  ISETP.GT.AND P0, PT, R0.reuse, 0x1, PT ;  /* 0x000000010000780c */ /* 0x040fe20003f04270 */
[----:B------:R-:W-:-:S12]  /*16700*/  VIADD R0, R0, 0xfffffffe ;  /* 0xfffffffe00007836 */ /* 0x000fd80000000000 */
[----:B------:R-:W-:Y:S05]  /*16710*/  @P0 BRA `(.L_x_2514) ;  /* 0xffffffe400600947 */ /* 0x000fea000383ffff */
.L_x_2475:
[----:B------:R-:W-:Y:S05]  /*16720*/  BSYNC B0 ;  /* 0x0000000000007941 */ /* 0x000fea0003800000 */
.L_x_2454:
[----:B0-----:R-:W0:Y:S01]  /*16730*/  S2R R0, SR_TID.X ;  /* 0x0000000000007919 */ /* 0x001e220000002100 */
[----:B------:R-:W-:Y:S01]  /*16740*/  BSSY B0, `(.L_x_2515) ;  /* 0x0000012000007945 */ /* 0x000fe20003800000 */
[----:B0-----:R-:W-:-:S04]  /*16750*/  LOP3.LUT R6, R0, 0x7f, RZ, 0xc0, !PT ;  /* 0x0000007f00067812 */ /* 0x001fc800078ec0ff */
[----:B------:R-:W-:-:S13]  /*16760*/  ISETP.NE.AND P1, PT, R6, RZ, PT ;  /* 0x000000ff0600720c */ /* 0x000fda0003f25270 */
[----:B------:R-:W-:Y:S05]  /*16770*/  @P1 BRA `(.L_x_2516) ;  /* 0x0000000000381947 */ /* 0x000fea0003800000 */
[----:B--2---:R-:W0:Y:S01]  /*16780*/  S2R R3, SR_LANEID ;  /* 0x0000000000037919 */ /* 0x004e220000000000 */
[----:B------:R-:W-:Y:S01]  /*16790*/  VOTEU.ANY UR4, UPT, PT ;  /* 0x0000000000047886 */ /* 0x000fe200038e0100 */
[----:B-1----:R-:W1:Y:S01]  /*167a0*/  LDC.64 R4, c[0x0][0xc80] ;  /* 0x00032000ff047b82 */ /* 0x002e620000000a00 */
        /* <DEDUP_REMOVED lines=9> */
[----:B0-----:R-:W-:-:S05]  /*16840*/  IADD3 R0, R0, UR43, R3 ;  /* 0x0000002b00007c10 */ /* 0x001fca000fffe003 */
[----:B------:R0:W-:Y:S02]  /*16850*/  STL [R1+0x18], R0 ;  /* 0x0000180001007387 */ /* 0x0001e40000100800 */
.L_x_2516:
[----:B------:R-:W-:Y:S05]  /*16860*/  BSYNC B0 ;  /* 0x0000000000007941 */ /* 0x000fea0003800000 */
.L_x_2515:
[----:B0-----:R-:W3:Y:S01]  /*16870*/  LDL.LU R0, [R1+0xc] ;  /* 0x00000c0001007983 */ /* 0x001ee20000300800 */
[----:B------:R-:W-:Y:S01]  /*16880*/  BSSY B0, `(.L_x_2517) ;  /* 0x0000056000007945 */ /* 0x000fe20003800000 */
[----:B---3--:R-:W-:-:S13]  /*16890*/  ISETP.NE.AND P0, PT, R0, RZ, PT ;  /* 0x000000ff0000720c */ /* 0x008fda0003f05270 */
[----:B------:R-:W-:Y:S05]  /*168a0*/  @!P0 BRA `(.L_x_2518) ;  /* 0x00000004004c8947 */ /* 0x000fea0003800000 */
[----:B------:R-:W2:Y:S01]  /*168b0*/  LDL R0, [R1+0x4] ;  /* 0x0000040001007983 */ /* 0x000ea20000100800 */
[----:B------:R-:W-:Y:S01]  /*168c0*/  IMAD R2, R18, 0x8, R17 ;  /* 0x0000000812027824 */ /* 0x000fe200078e0211 */
[----:B------:R-:W-:Y:S01]  /*168d0*/  BSSY B1, `(.L_x_2519) ;  /* 0x0000005000017945 */ /* 0x000fe20003800000 */
[----:B------:R-:W-:Y:S02]  /*168e0*/  ISETP.NE.AND P2, PT, R6, RZ, PT ;  /* 0x000000ff0600720c */ /* 0x000fe40003f45270 */
[----:B--2---:R-:W-:-:S04]  /*168f0*/  SHF.L.U32 R3, R0, 0x1f, RZ ;  /* 0x0000001f00037819 */ /* 0x004fc800000006ff */
[----:B------:R-:W0:Y:S02]  /*16900*/  SYNCS.PHASECHK.TRANS64.TRYWAIT P0, [R2+URZ+0x38860], R3 ;  /* 0x03886003020075a7 */ /* 0x000e24000800017f */
[----:B0-----:R-:W-:Y:S05]  /*16910*/  @!P0 BRA `(.L_x_2520) ;  /* 0x0000001c002c8947 */ /* 0x001fea0003800000 */
.L_x_2574:
[----:B------:R-:W-:Y:S05]  /*16920*/  BSYNC B1 ;  /* 0x0000000000017941 */ /* 0x000fea0003800000 */
.L_x_2519:
[----:B------:R-:W-:Y:S04]  /*16930*/  BSSY B1, `(.L_x_2521) ;  /* 0x0000009000017945 */ /* 0x000fe80003800000 */
        /* <DEDUP_REMOVED lines=8> */
.L_x_2522:
[----:B------:R-:W-:Y:S05]  /*169c0*/  BSYNC B1 ;  /* 0x0000000000017941 */ /* 0x000fea0003800000 */
.L_x_2521:
[----:B------:R-:W-:Y:S01]  /*169d0*/  IMAD R0, R18, 0xa000, R17 ;  /* 0x0000a00012007824 */ /* 0x000fe200078e0211 */
[----:B------:R-:W-:Y:S01]  /*169e0*/  UIADD3 UR4, UP0, UR38, 0x470, URZ ;  /* 0x0000047026047890 */ /* 0x000fe2000ff1e03f */
[----:B------:R-:W-:Y:S01]  /*169f0*/  PLOP3.LUT P0, PT, PT, PT, PT, 0x80, 0x0 ;  /* 0x000000000000781c */ /* 0x000fe20003f0f070 */
[----:B------:R-:W-:Y:S01]  /*16a00*/  IMAD R19, R19, 0x50, RZ ;  /* 0x0000005013137824 */ /* 0x000fe200078e02ff */
[----:B------:R-:W-:Y:S01]  /*16a10*/  UMOV UR6, 0x0 ;  /* 0x0000000000067882 */ /* 0x000fe20000000000 */
[----:B0-----:R-:W-:Y:S01]  /*16a20*/  VIADD R2, R2, 0x38850 ;  /* 0x0003885002027836 */ /* 0x001fe20000000000 */
[----:B------:R-:W-:Y:S01]  /*16a30*/  UIADD3.X UR5, URZ, UR39, URZ, UP0, !UPT ;  /* 0x000000273f057290 */ /* 0x000fe200087fe43f */
[----:B------:R-:W-:Y:S01]  /*16a40*/  VIADD R3, R0, 0x400 ;  /* 0x0000040000037836 */ /* 0x000fe20000000000 */
[----:B------:R-:W-:Y:S01]  /*16a50*/  UMOV UR7, 0x14f00000 ;  /* 0x14f0000000077882 */ /* 0x000fe20000000000 */
[----:B------:R-:W-:-:S09]  /*16a60*/  UMOV UR10, URZ ;  /* 0x0000003f000a7c82 */ /* 0x000fd20008000000 */
.L_x_2523:
        /* <DEDUP_REMOVED lines=15> */
.L_x_2524:
        /* <DEDUP_REMOVED lines=15> */
.L_x_2525:
        /* <DEDUP_REMOVED lines=15> */
.L_x_2526:
        /* <DEDUP_REMOVED lines=10> */
.L_x_2518:
[----:B------:R-:W-:Y:S05]  /*16de0*/  BSYNC B0 ;  /* 0x0000000000007941 */ /* 0x000fea0003800000 */
.L_x_2517:
[----:B--2---:R-:W2:Y:S01]  /*16df0*/  LDL.LU R3, [R1+0x4] ;  /* 0x0000040001037983 */ /* 0x004ea20000300800 */
[----:B------:R-:W-:-:S05]  /*16e00*/  VIADD R18, R18, 0x1 ;  /* 0x0000000112127836 */ /* 0x000fca0000000000 */
[----:B------:R-:W-:-:S04]  /*16e10*/  ISETP.NE.AND P0, PT, R18, 0x2, PT ;  /* 0x000000021200780c */ /* 0x000fc80003f05270 */
[----:B------:R-:W-:Y:S02]  /*16e20*/  SEL R0, RZ, 0x1, P0 ;  /* 0x00000001ff007807 */ /* 0x000fe40000000000 */
[----:B------:R-:W-:Y:S02]  /*16e30*/  SEL R18, R18, RZ, P0 ;  /* 0x000000ff12127207 */ /* 0x000fe40000000000 */
[----:B--2---:R-:W-:-:S05]  /*16e40*/  LOP3.LUT R3, R3, R0, RZ, 0x3c, !PT ;  /* 0x0000000003037212 */ /* 0x004fca00078e3cff */
[----:B------:R2:W-:Y:S02]  /*16e50*/  STL [R1+0x4], R3 ;  /* 0x0000040301007387 */ /* 0x0005e40000100800 */
.L_x_2434:
[----:B------:R-:W-:Y:S05]  /*16e60*/  BSYNC B7 ;  /* 0x0000000000077941 */ /* 0x000fea0003800000 */
.L_x_2432:
[----:B0-----:R-:W3:Y:S04]  /*16e70*/  LDL R0, [R1+0x20] ;  /* 0x0000200001007983 */ /* 0x001ee80000100800 */
[----:B------:R0:W5:Y:S01]  /*16e80*/  LDL R2, [R1+0x18] ;  /* 0x0000180001027983 */ /* 0x0001620000100800 */
[----:B---3--:R-:W-:-:S13]  /*16e90*/  ISETP.NE.AND P0, PT, R0, RZ, PT ;  /* 0x000000ff0000720c */ /* 0x008fda0003f05270 */
[----:B0-----:R-:W-:Y:S05]  /*16ea0*/  @!P0 BRA `(.L_x_2527) ;  /* 0x0000000000288947 */ /* 0x001fea0003800000 */
[----:B------:R-:W-:Y:S05]  /*16eb0*/  WARPSYNC.ALL ;  /* 0x0000000000007948 */ /* 0x000fea0003800000 */
[----:B------:R-:W0:Y:S08]  /*16ec0*/  S2UR UR5, SR_CgaCtaId ;  /* 0x00000000000579c3 */ /* 0x000e300000008800 */
[----:B------:R-:W-:Y:S06]  /*16ed0*/  BAR.SYNC.DEFER_BLOCKING 0x5, 0x180 ;  /* 0x0146000000007b1d */ /* 0x000fec0000010000 */
[----:B------:R-:W-:-:S02]  /*16ee0*/  UMOV UR4, 0x400 ;  /* 0x0000040000047882 */ /* 0x000fc40000000000 */
[----:B0-----:R-:W-:-:S06]  /*16ef0*/  ULEA UR4, UR5, UR4, 0x18 ;  /* 0x0000000405047291 */ /* 0x001fcc000f8ec03f */
[----:B------:R-:W-:-:S05]  /*16f00*/  IMAD.U32 R17, RZ, RZ, UR4 ;  /* 0x00000004ff117e24 */ /* 0x000fca000f8e00ff */
[----:B-----5:R-:W0:Y:S04]  /*16f10*/  LDS R2, [R17+0x388d0] ;  /* 0x0388d00011027984 */ /* 0x020e280000000800 */
[----:B0-----:R0:W-:Y:S01]  /*16f20*/  STL [R1+0x18], R2 ;  /* 0x0000180201007387 */ /* 0x0011e20000100800 */
[----:B------:R-:W-:Y:S06]  /*16f30*/  BAR.ARV 0x4, 0x180 ;  /* 0x0106000000007b1d */ /* 0x000fec0000002000 */
[----:B------:R-:W-:Y:S05]  /*16f40*/  BRA `(.L_x_2528) ;  /* 0x00000000002c7947 */ /* 0x000fea0003800000 */
.L_x_2527:
[----:B------:R-:W-:-:S03]  /*16f50*/  UMOV UR4, 0xffffffff ;  /* 0xffffffff00047882 */ /* 0x000fc60000000000 */
[----:B------:R-:W-:Y:S05]  /*16f60*/  BRA.DIV UR4, `(.L_x_2529) ;  /* 0x0000001604ac7947 */ /* 0x000fea000b800000 */
[----:B-----5:R0:W3:Y:S02]  /*16f70*/  SHFL.IDX PT, R14, R2, RZ, 0x1f ;  /* 0x00001fff020e7589 */ /* 0x0200e400000e0000 */
.L_x_2577:
[----:B--2---:R-:W2:Y:S01]  /*16f80*/  @!P1 S2R R3, SR_CgaCtaId ;  /* 0x0000000000039919 */ /* 0x004ea20000008800 */
[----:B------:R-:W-:Y:S05]  /*16f90*/  WARPSYNC.ALL ;  /* 0x0000000000007948 */ /* 0x000fea0003800000 */
[----:B------:R-:W-:Y:S01]  /*16fa0*/  BAR.SYNC.DEFER_BLOCKING 0x4, 0x180 ;  /* 0x0106000000007b1d */ /* 0x000fe20000010000 */
[----:B------:R-:W-:-:S05]  /*16fb0*/  @!P1 MOV R0, 0x400 ;  /* 0x0000040000009802 */ /* 0x000fca0000000f00 */
[----:B---3--:R3:W-:Y:S01]  /*16fc0*/  STL [R1+0x18], R14 ;  /* 0x0000180e01007387 */ /* 0x0087e20000100800 */
[----:B--2---:R-:W-:-:S05]  /*16fd0*/  @!P1 LEA R17, R3, R0, 0x18 ;  /* 0x0000000003119211 */ /* 0x004fca00078ec0ff */
[----:B------:R3:W-:Y:S01]  /*16fe0*/  @!P1 STS [R17+0x388d0], R2 ;  /* 0x0388d00211009388 */ /* 0x0007e20000000800 */
[----:B------:R-:W-:Y:S06]  /*16ff0*/  BAR.ARV 0x5, 0x180 ;  /* 0x0146000000007b1d */ /* 0x000fec0000002000 */
.L_x_2528:
[----:B------:R-:W4:Y:S01]  /*17000*/  LDL R0, [R1+0x18] ;  /* 0x0000180001007983 */ /* 0x000f220000100800 */
[----:B------:R-:W-:Y:S02]  /*17010*/  ULDC UR4, c[0x0][0xc38] ;  /* 0x00030e0000047ab9 */ /* 0x000fe40000000800 */
[----:B----4-:R-:W-:-:S13]  /*17020*/  ISETP.GE.AND P0, PT, R0, UR4, PT ;  /* 0x0000000400007c0c */ /* 0x010fda000bf06270 */
[----:B------:R-:W-:Y:S05]  /*17030*/  @!P0 BRA `(.L_x_2530) ;  /* 0xffffffb000208947 */ /* 0x000fea000383ffff */
.L_x_2429:
[----:B-1----:R-:W4:Y:S01]  /*17040*/  LDL.LU R0, [R1+0x1c] ;  /* 0x00001c0001007983 */ /* 0x002f220000300800 */
[----:B------:R-:W-:Y:S01]  /*17050*/  BSSY B0, `(.L_x_2531) ;  /* 0x000000b000007945 */ /* 0x000fe20003800000 */
[----:B------:R-:W1:Y:S01]  /*17060*/  S2R R5, SR_CgaCtaId ;  /* 0x0000000000057919 */ /* 0x000e620000008800 */
[----:B----4-:R-:W-:-:S05]  /*17070*/  VIADD R0, R0, 0x1 ;  /* 0x0000000100007836 */ /* 0x010fca0000000000 */
[----:B0--3--:R-:W-:-:S04]  /*17080*/  LEA.HI R2, R0, R0, RZ, 0x1 ;  /* 0x0000000000027211 */ /* 0x009fc800078f08ff */
[----:B--2---:R-:W-:-:S05]  /*17090*/  LOP3.LUT R3, R2, 0xfffffffe, RZ, 0xc0, !PT ;  /* 0xfffffffe02037812 */ /* 0x004fca00078ec0ff */
[----:B------:R-:W-:Y:S01]  /*170a0*/  IMAD.IADD R3, R0, 0x1, -R3 ;  /* 0x0000000100037824 */ /* 0x000fe200078e0a03 */
[----:B------:R-:W-:-:S04]  /*170b0*/  MOV R0, 0x400 ;  /* 0x0000040000007802 */ /* 0x000fc80000000f00 */
[----:B-1----:R-:W-:Y:S02]  /*170c0*/  LEA R0, R5, R0, 0x18 ;  /* 0x0000000005007211 */ /* 0x002fe400078ec0ff */
[----:B------:R-:W-:-:S04]  /*170d0*/  SHF.L.U32 R3, R3, 0x1f, RZ ;  /* 0x0000001f03037819 */ /* 0x000fc800000006ff */
[----:B------:R-:W0:Y:S02]  /*170e0*/  SYNCS.PHASECHK.TRANS64.TRYWAIT P0, [R0+URZ+0x38820], R3 ;  /* 0x03882003000075a7 */ /* 0x000e24000800017f */
[----:B0-----:R-:W-:Y:S05]  /*170f0*/  @!P0 BRA `(.L_x_2532) ;  /* 0x0000001400708947 */ /* 0x001fea0003800000 */
.L_x_2578:
[----:B------:R-:W-:Y:S05]  /*17100*/  BSYNC B0 ;  /* 0x0000000000007941 */ /* 0x000fea0003800000 */
.L_x_2531:
[----:B------:R-:W-:-:S03]  /*17110*/  UMOV UR4, 0xffffffff ;  /* 0xffffffff00047882 */ /* 0x000fc60000000000 */
[----:B------:R-:W-:Y:S05]  /*17120*/  BRA.DIV UR4, `(.L_x_2533) ;  /* 0x0000001604787947 */ /* 0x000fea000b800000 */
[----:B------:R-:W1:Y:S02]  /*17130*/  S2R R2, SR_TID.X ;  /* 0x0000000000027919 */ /* 0x000e640000002100 */
[----:B-1----:R-:W-:-:S04]  /*17140*/  SHF.R.U32.HI R2, RZ, 0x5, R2 ;  /* 0x00000005ff027819 */ /* 0x002fc80000011602 */
[----:B------:R-:W-:-:S05]  /*17150*/  LOP3.LUT R2, R2, 0x3, RZ, 0xc0, !PT ;  /* 0x0000000302027812 */ /* 0x000fca00078ec0ff */
[----:B------:R1:W2:Y:S02]  /*17160*/  SHFL.IDX PT, R14, R2, RZ, 0x1f ;  /* 0x00001fff020e7589 */ /* 0x0002a400000e0000 */
.L_x_2581:
[----:B--2---:R-:W-:Y:S01]  /*17170*/  ISETP.NE.AND P0, PT, R14, RZ, PT ;  /* 0x000000ff0e00720c */ /* 0x004fe20003f05270 */
[----:B------:R-:W-:-:S12]  /*17180*/  BSSY B0, `(.L_x_2534) ;  /* 0x0000027000007945 */ /* 0x000fd80003800000 */
[----:B------:R-:W-:Y:S05]  /*17190*/  @P0 BRA `(.L_x_2535) ;  /* 0x0000000000940947 */ /* 0x000fea0003800000 */
[----:B------:R-:W-:-:S03]  /*171a0*/  UMOV UR4, 0xffffffff ;  /* 0xffffffff00047882 */ /* 0x000fc60000000000 */
[----:B------:R-:W-:Y:S05]  /*171b0*/  BRA.DIV UR4, `(.L_x_2536) ;  /* 0x0000001604887947 */ /* 0x000fea000b800000 */
[----:B------:R-:W-:-:S13]  /*171c0*/  ELECT P6, URZ, PT ;  /* 0x00000000003f782f */ /* 0x000fda00038c0000 */
.L_x_2584:
        /* <DEDUP_REMOVED lines=8> */
.L_x_2537:
[----:B------:R-:W2:Y:S01]  /*17250*/  LDL.LU R7, [R1+0x4] ;  /* 0x0000040001077983 */ /* 0x000ea20000300800 */
        /* <DEDUP_REMOVED lines=9> */
[----:B------:R-:W-:-:S03]  /*172f0*/  SHF.L.U32 R2, R7, 0x1f, RZ ;  /* 0x0000001f07027819 */ /* 0x000fc600000006ff */
[----:B------:R-:W-:Y:S01]  /*17300*/  IMAD R3, R4, 0x8, R3 ;  /* 0x0000000804037824 */ /* 0x000fe200078e0203 */
[----:B0-----:R-:W-:Y:S06]  /*17310*/  @!P0 BRA `(.L_x_2538) ;  /* 0x0000001400508947 */ /* 0x001fec0003800000 */
.L_x_2585:
[----:B------:R-:W1:Y:S02]  /*17320*/  SYNCS.PHASECHK.TRANS64.TRYWAIT P0, [R3+URZ], R2 ;  /* 0x00000002030075a7 */ /* 0x000e64000800017f */
[----:B-1----:R-:W-:Y:S05]  /*17330*/  @!P0 BRA `(.L_x_2539) ;  /* 0x00000014005c8947 */ /* 0x002fea0003800000 */
.L_x_2586:
[----:B------:R-:W-:Y:S05]  /*17340*/  @!P2 BRA `(.L_x_2540) ;  /* 0x000000000004a947 */ /* 0x000fea0003800000 */
[----:B------:R-:W-:Y:S01]  /*17350*/  BPT.TRAP 0x1 ;  /* 0x000000040000795c */ /* 0x000fe20000300000 */
.L_x_2540:
[----:B-1----:R-:W-:-:S04]  /*17360*/  VIADD R3, R0, 0x38860 ;  /* 0x0003886000037836 */ /* 0x002fc80000000000 */
[----:B------:R-:W-:-:S04]  /*17370*/  IMAD R18, R18, 0x8, R3 ;  /* 0x0000000812127824 */ /* 0x000fc800078e0203 */
[----:B------:R-:W1:Y:S02]  /*17380*/  SYNCS.PHASECHK.TRANS64.TRYWAIT P0, [R18+URZ], R5 ;  /* 0x00000005120075a7 */ /* 0x000e64000800017f */
[----:B-1----:R-:W-:Y:S05]  /*17390*/  @!P0 BRA `(.L_x_2541) ;  /* 0x0000001400588947 */ /* 0x002fea0003800000 */
.L_x_2587:
[----:B------:R-:W-:-:S07]  /*173a0*/  IMAD R3, R4, 0x8, R3 ;  /* 0x0000000804037824 */ /* 0x000fce00078e0203 */
.L_x_2542:
[----:B--2---:R2:W3:Y:S02]  /*173b0*/  SYNCS.PHASECHK.TRANS64.TRYWAIT P0, [R3+URZ], R2 ;  /* 0x00000002030075a7 */ /* 0x0044e4000800017f */
[----:B---3--:R-:W-:Y:S05]  /*173c0*/  @!P0 NANOSLEEP.SYNCS 0x989680 ;  /* 0x009896800000895d */ /* 0x008fea0003900000 */
[----:B------:R-:W3:Y:S02]  /*173d0*/  @!P0 SYNCS.PHASECHK.TRANS64 P0, [R3+URZ], R2 ;  /* 0x00000002030085a7 */ /* 0x000ee4000800007f */
[----:B---3--:R-:W-:Y:S05]  /*173e0*/  @!P0 BRA `(.L_x_2542) ;  /* 0xfffffffc00f08947 */ /* 0x008fea000383ffff */
.L_x_2535:
[----:B------:R-:W-:Y:S05]  /*173f0*/  BSYNC B0 ;  /* 0x0000000000007941 */ /* 0x000fea0003800000 */
.L_x_2534:
[----:B------:R-:W-:Y:S05]  /*17400*/  EXIT ;  /* 0x000000000000794d */ /* 0x000fea0003800000 */
.L_x_2382:
[----:B------:R-:W-:-:S13]  /*17410*/  R2UR UR4, R17 ;  /* 0x00000000110472ca */ /* 0x000fda00000e0000 */
[----:B0-----:R-:W-:-:S04]  /*17420*/  IMAD.U32 R3, RZ, RZ, UR4 ;  /* 0x00000004ff037e24 */ /* 0x001fc8000f8e00ff */
[----:B------:R0:W1:Y:S03]  /*17430*/  SYNCS.PHASECHK.TRANS64.TRYWAIT P1, [R3+URZ+0x38800], R0 ;  /* 0x03880000030075a7 */ /* 0x000066000802017f */
[----:B-1----:R-:W-:Y:S05]  /*17440*/  @!P1 NANOSLEEP.SYNCS 0x989680 ;  /* 0x009896800000995d */ /* 0x002fea0003900000 */
[----:B------:R-:W1:Y:S02]  /*17450*/  @!P1 SYNCS.PHASECHK.TRANS64 P1, [R3+URZ+0x38800], R0 ;  /* 0x03880000030095a7 */ /* 0x000e64000802007f */
[----:B-1----:R-:W-:Y:S05]  /*17460*/  @!P1 BRA `(.L_x_2382) ;  /* 0xfffffffc00e89947 */ /* 0x002fea000383ffff */
[----:B------:R-:W-:Y:S05]  /*17470*/  BRA `(.L_x_2543) ;  /* 0xfffffea400547947 */ /* 0x000fea000383ffff */
.L_x_2386:
[----:B-1----:R1:W2:Y:S02]  /*17480*/  SYNCS.PHASECHK.TRANS64.TRYWAIT P2, [R0+URZ+0x38830], R3 ;  /* 0x03883003000075a7 */ /* 0x0022a4000804017f */
[----:B--2---:R-:W-:Y:S05]  /*17490*/  @!P2 NANOSLEEP.SYNCS 0x989680 ;  /* 0x009896800000a95d */ /* 0x004fea0003900000 */
[----:B------:R-:W2:Y:S02]  /*174a0*/  @!P2 SYNCS.PHASECHK.TRANS64 P2, [R0+URZ+0x38830], R3 ;  /* 0x038830030000a5a7 */ /* 0x000ea4000804007f */
[----:B--2---:R-:W-:Y:S05]  /*174b0*/  @!P2 BRA `(.L_x_2386) ;  /* 0xfffffffc00f0a947 */ /* 0x004fea000383ffff */
[----:B------:R-:W-:Y:S05]  /*174c0*/  BRA `(.L_x_2385) ;  /* 0xfffffea400807947 */ /* 0x000fea000383ffff */
.L_x_2391:
[----:B------:R-:W-:-:S13]  /*174d0*/  R2UR UR4, R232 ;  /* 0x00000000e80472ca */ /* 0x000fda00000e0000 */
[----:B-1----:R-:W-:-:S04]  /*174e0*/  IMAD.U32 R4, RZ, RZ, UR4 ;  /* 0x00000004ff047e24 */ /* 0x002fc8000f8e00ff */
[----:B------:R1:W2:Y:S03]  /*174f0*/  SYNCS.PHASECHK.TRANS64.TRYWAIT P3, [R4+URZ+0x38830], R3 ;  /* 0x03883003040075a7 */ /* 0x0002a6000806017f */
[----:B--2---:R-:W-:Y:S05]  /*17500*/  @!P3 NANOSLEEP.SYNCS 0x989680 ;  /* 0x009896800000b95d */ /* 0x004fea0003900000 */
[----:B------:R-:W2:Y:S02]  /*17510*/  @!P3 SYNCS.PHASECHK.TRANS64 P3, [R4+URZ+0x38830], R3 ;  /* 0x038830030400b5a7 */ /* 0x000ea4000806007f */
[----:B--2---:R-:W-:Y:S05]  /*17520*/  @!P3 BRA `(.L_x_2391) ;  /* 0xfffffffc00e8b947 */ /* 0x004fea000383ffff */
[----:B------:R-:W-:Y:S05]  /*17530*/  BRA `(.L_x_2390) ;  /* 0xfffffee800107947 */ /* 0x000fea000383ffff */
.L_x_2395:
[----:B01----:R-:W-:-:S04]  /*17540*/  IMAD.U32 R3, RZ, RZ, UR4 ;  /* 0x00000004ff037e24 */ /* 0x003fc8000f8e00ff */
[----:B------:R0:W1:Y:S03]  /*17550*/  SYNCS.PHASECHK.TRANS64.TRYWAIT P3, [R3+URZ+0x38850], R0 ;  /* 0x03885000030075a7 */ /* 0x000066000806017f */
[----:B-1----:R-:W-:Y:S05]  /*17560*/  @!P3 NANOSLEEP.SYNCS 0x989680 ;  /* 0x009896800000b95d */ /* 0x002fea0003900000 */
[----:B------:R-:W1:Y:S02]  /*17570*/  @!P3 SYNCS.PHASECHK.TRANS64 P3, [R3+URZ+0x38850], R0 ;  /* 0x038850000300b5a7 */ /* 0x000e64000806007f */
[----:B-1----:R-:W-:Y:S05]  /*17580*/  @!P3 BRA `(.L_x_2395) ;  /* 0xfffffffc00ecb947 */ /* 0x002fea000383ffff */
[----:B------:R-:W-:Y:S05]  /*17590*/  BRA `(.L_x_2394) ;  /* 0xffffff0c003c7947 */ /* 0x000fea000383ffff */
.L_x_2401:
[----:B-1----:R-:W-:-:S04]  /*175a0*/  IMAD.U32 R4, RZ, RZ, UR4 ;  /* 0x00000004ff047e24 */ /* 0x002fc8000f8e00ff */
[----:B------:R1:W2:Y:S03]  /*175b0*/  SYNCS.PHASECHK.TRANS64.TRYWAIT P2, [R4+URZ+0x38830], R3 ;  /* 0x03883003040075a7 */ /* 0x0002a6000804017f */
[----:B--2---:R-:W-:Y:S05]  /*175c0*/  @!P2 NANOSLEEP.SYNCS 0x989680 ;  /* 0x009896800000a95d */ /* 0x004fea0003900000 */
[----:B------:R-:W2:Y:S02]  /*175d0*/  @!P2 SYNCS.PHASECHK.TRANS64 P2, [R4+URZ+0x38830], R3 ;  /* 0x038830030400a5a7 */ /* 0x000ea4000804007f */
[----:B--2---:R-:W-:Y:S05]  /*175e0*/  @!P2 BRA `(.L_x_2401) ;  /* 0xfffffffc00eca947 */ /* 0x004fea000383ffff */
[----:B------:R-:W-:Y:S05]  /*175f0*/  BRA `(.L_x_2400) ;  /* 0xffffff2800707947 */ /* 0x000fea000383ffff */
.L_x_2405:
[----:B01----:R-:W-:-:S04]  /*17600*/  IMAD.U32 R3, RZ, RZ, UR4 ;  /* 0x00000004ff037e24 */ /* 0x003fc8000f8e00ff */
[----:B------:R0:W1:Y:S03]  /*17610*/  SYNCS.PHASECHK.TRANS64.TRYWAIT P2, [R3+URZ+0x38850], R0 ;  /* 0x03885000030075a7 */ /* 0x000066000804017f */
[----:B-1----:R-:W-:Y:S05]  /*17620*/  @!P2 NANOSLEEP.SYNCS 0x989680 ;  /* 0x009896800000a95d */ /* 0x002fea0003900000 */
[----:B------:R-:W1:Y:S02]  /*17630*/  @!P2 SYNCS.PHASECHK.TRANS64 P2, [R3+URZ+0x38850], R0 ;  /* 0x038850000300a5a7 */ /* 0x000e64000804007f */
[----:B-1----:R-:W-:Y:S05]  /*17640*/  @!P2 BRA `(.L_x_2405) ;  /* 0xfffffffc00eca947 */ /* 0x002fea000383ffff */
[----:B------:R-:W-:Y:S05]  /*17650*/  BRA `(.L_x_2404) ;  /* 0xffffff5000987947 */ /* 0x000fea000383ffff */
.L_x_2410:
[----:B-1----:R-:W-:-:S04]  /*17660*/  IMAD.U32 R7, RZ, RZ, UR7 ;  /* 0x00000007ff077e24 */ /* 0x002fc8000f8e00ff */
[----:B------:R1:W2:Y:S03]  /*17670*/  SYNCS.PHASECHK.TRANS64.TRYWAIT P0, [R7+URZ+0x38850], R0 ;  /* 0x03885000070075a7 */ /* 0x0002a6000800017f */
[----:B--2---:R-:W-:Y:S05]  /*17680*/  @!P0 NANOSLEEP.SYNCS 0x989680 ;  /* 0x009896800000895d */ /* 0x004fea0003900000 */
[----:B------:R-:W2:Y:S02]  /*17690*/  @!P0 SYNCS.PHASECHK.TRANS64 P0, [R7+URZ+0x38850], R0 ;  /* 0x03885000070085a7 */ /* 0x000ea4000800007f */
[----:B--2---:R-:W-:Y:S05]  /*176a0*/  @!P0 BRA `(.L_x_2410) ;  /* 0xfffffffc00ec8947 */ /* 0x004fea000383ffff */
[----:B------:R-:W-:Y:S05]  /*176b0*/  BRA `(.L_x_2409) ;  /* 0xffffff6c00e47947 */ /* 0x000fea000383ffff */
.L_x_2440:
[----:B------:R-:W-:Y:S02]  /*176c0*/  IMAD.MOV.U32 R13, RZ, RZ, R0 ;  /* 0x000000ffff0d7224 */ /* 0x000fe400078e0000 */
[----:B------:R-:W-:Y:S02]  /*176d0*/  IMAD.MOV.U32 R12, RZ, RZ, RZ ;  /* 0x000000ffff0c7224 */ /* 0x000fe400078e00ff */
[----:B------:R-:W-:Y:S02]  /*176e0*/  IMAD.MOV.U32 R11, RZ, RZ, 0x1f ;  /* 0x0000001fff0b7424 */ /* 0x000fe400078e00ff */
[----:B------:R-:W-:-:S07]  /*176f0*/  IMAD.MOV.U32 R15, RZ, RZ, -0x1 ;  /* 0xffffffffff0f7424 */ /* 0x000fce00078e00ff */
[----:B0-----:R-:W-:Y:S05]  /*17700*/  WARPSYNC.COLLECTIVE R15, `(.L_x_2544) ;  /* 0x000000000f087348 */ /* 0x001fea0003c00000 */
[----:B------:R1:W2:Y:S02]  /*17710*/  SHFL.IDX P6, R14, R13, R12, R11 ;  /* 0x0000000c0d0e7389 */ /* 0x0002a400000c000b */
[----:B012---:R-:W-:Y:S01]  /*17720*/  ENDCOLLECTIVE ;  /* 0x000000000000791b */ /* 0x007fe20003800000 */
.L_x_2544:
[----:B------:R-:W-:Y:S05]  /*17730*/  BRA `(.L_x_2545) ;  /* 0xffffffb4002c7947 */ /* 0x000fea000383ffff */
.L_x_2442:
[----:B------:R-:W-:Y:S01]  /*17740*/  BSSY B0, `(.L_x_2546) ;  /* 0x0000006000007945 */ /* 0x000fe20003800000 */
[----:B------:R-:W-:-:S07]  /*17750*/  IMAD.MOV.U32 R15, RZ, RZ, -0x1 ;  /* 0xffffffffff0f7424 */ /* 0x000fce00078e00ff */
[----:B01----:R-:W-:Y:S05]  /*17760*/  WARPSYNC.COLLECTIVE R15, `(.L_x_2547) ;  /* 0x000000000f0c7348 */ /* 0x003fea0003c00000 */
[----:B------:R-:W-:Y:S02]  /*17770*/  ELECT P6, UR62, PT ;  /* 0x00000000003e782f */ /* 0x000fe400038c0000 */
[----:B------:R-:W-:Y:S01]  /*17780*/  MOV R14, UR62 ;  /* 0x0000003e000e7c02 */ /* 0x000fe20008000f00 */
[----:B01----:R-:W-:Y:S10]  /*17790*/  ENDCOLLECTIVE ;  /* 0x000000000000791b */ /* 0x003ff40003800000 */
.L_x_2547:
[----:B------:R-:W-:Y:S05]  /*177a0*/  BSYNC B0 ;  /* 0x0000000000007941 */ /* 0x000fea0003800000 */
.L_x_2546:
[----:B------:R-:W-:Y:S05]  /*177b0*/  BRA `(.L_x_2548) ;  /* 0xffffffb4002c7947 */ /* 0x000fea000383ffff */
.L_x_2444:
[----:B-1----:R1:W2:Y:S02]  /*177c0*/  SYNCS.PHASECHK.TRANS64.TRYWAIT P0, [R0+URZ+0x38840], R2 ;  /* 0x03884002000075a7 */ /* 0x0022a4000800017f */
[----:B--2---:R-:W-:Y:S05]  /*177d0*/  @!P0 NANOSLEEP.SYNCS 0x989680 ;  /* 0x009896800000895d */ /* 0x004fea0003900000 */
[----:B------:R-:W2:Y:S02]  /*177e0*/  @!P0 SYNCS.PHASECHK.TRANS64 P0, [R0+URZ+0x38840], R2 ;  /* 0x03884002000085a7 */ /* 0x000ea4000800007f */
[----:B--2---:R-:W-:Y:S05]  /*177f0*/  @!P0 BRA `(.L_x_2444) ;  /* 0xfffffffc00f08947 */ /* 0x004fea000383ffff */
[----:B------:R-:W-:Y:S05]  /*17800*/  BRA `(.L_x_2549) ;  /* 0xffffffb400807947 */ /* 0x000fea000383ffff */
.L_x_2448:
[----:B------:R-:W-:Y:S02]  /*17810*/  IMAD.MOV.U32 R13, RZ, RZ, R3 ;  /* 0x000000ffff0d7224 */ /* 0x000fe400078e0003 */
[----:B------:R-:W-:Y:S02]  /*17820*/  IMAD.MOV.U32 R12, RZ, RZ, RZ ;  /* 0x000000ffff0c7224 */ /* 0x000fe400078e00ff */
[----:B------:R-:W-:Y:S02]  /*17830*/  IMAD.MOV.U32 R11, RZ, RZ, 0x181f ;  /* 0x0000181fff0b7424 */ /* 0x000fe400078e00ff */
[----:B------:R-:W-:Y:S02]  /*17840*/  IMAD.MOV.U32 R15, RZ, RZ, -0x1 ;  /* 0xffffffffff0f7424 */ /* 0x000fe400078e00ff */
[----:B------:R-:W-:-:S07]  /*17850*/  IMAD.U32 R0, RZ, RZ, UR42 ;  /* 0x0000002aff007e24 */ /* 0x000fce000f8e00ff */
[----:B-----5:R-:W-:Y:S05]  /*17860*/  WARPSYNC.COLLECTIVE R15, `(.L_x_2550) ;  /* 0x000000000f087348 */ /* 0x020fea0003c00000 */
[----:B------:R0:W1:Y:S02]  /*17870*/  SHFL.IDX P6, R14, R13, R12, R11 ;  /* 0x0000000c0d0e7389 */ /* 0x00006400000c000b */
[----:B01---5:R-:W-:Y:S01]  /*17880*/  ENDCOLLECTIVE ;  /* 0x000000000000791b */ /* 0x023fe20003800000 */
.L_x_2550:
[----:B------:R-:W-:Y:S02]  /*17890*/  IMAD R0, R0, 0x80, R10 ;  /* 0x0000008000007824 */ /* 0x000fe400078e020a */
[----:B------:R-:W-:Y:S02]  /*178a0*/  IMAD.MOV.U32 R13, RZ, RZ, R4 ;  /* 0x000000ffff0d7224 */ /* 0x000fe400078e0004 */
[----:B------:R-:W-:-:S07]  /*178b0*/  IMAD.MOV.U32 R5, RZ, RZ, R14 ;  /* 0x000000ffff057224 */ /* 0x000fce00078e000e */
[----:B------:R-:W-:Y:S05]  /*178c0*/  WARPSYNC.COLLECTIVE R15, `(.L_x_2551) ;  /* 0x000000000f087348 */ /* 0x000fea0003c00000 */
[----:B------:R0:W1:Y:S02]  /*178d0*/  SHFL.IDX P6, R14, R13, R12, R11 ;  /* 0x0000000c0d0e7389 */ /* 0x00006400000c000b */
[----:B01----:R-:W-:Y:S01]  /*178e0*/  ENDCOLLECTIVE ;  /* 0x000000000000791b */ /* 0x003fe20003800000 */
.L_x_2551:
[----:B------:R-:W-:Y:S01]  /*178f0*/  ULDC UR4, c[0x0][0x288] ;  /* 0x0000a20000047ab9 */ /* 0x000fe20000000800 */
[----:B------:R-:W-:Y:S01]  /*17900*/  ULDC.64 UR6, c[0x0][0x208] ;  /* 0x0000820000067ab9 */ /* 0x000fe20000000a00 */
[----:B------:R-:W-:-:S05]  /*17910*/  IMAD R2, R7, UR4, RZ ;  /* 0x0000000407027c24 */ /* 0x000fca000f8e02ff */
[----:B------:R-:W-:Y:S01]  /*17920*/  ISETP.GE.AND P4, PT, R0, R2, PT ;  /* 0x000000020000720c */ /* 0x000fe20003f86270 */
[----:B------:R-:W-:Y:S02]  /*17930*/  IMAD.MOV.U32 R13, RZ, RZ, R3 ;  /* 0x000000ffff0d7224 */ /* 0x000fe400078e0003 */
[----:B------:R-:W-:Y:S02]  /*17940*/  IMAD.MOV.U32 R12, RZ, RZ, 0x1 ;  /* 0x00000001ff0c7424 */ /* 0x000fe400078e00ff */
[----:B------:R-:W-:-:S08]  /*17950*/  IMAD.MOV.U32 R6, RZ, RZ, R14 ;  /* 0x000000ffff067224 */ /* 0x000fd000078e000e */
        /* <DEDUP_REMOVED lines=15> */
.L_x_2552:
[----:B------:R-:W-:Y:S02]  /*17a50*/  IMAD.MOV.U32 R13, RZ, RZ, R4 ;  /* 0x000000ffff0d7224 */ /* 0x000fe400078e0004 */
[----:B------:R-:W-:-:S07]  /*17a60*/  IMAD.MOV.U32 R5, RZ, RZ, R14 ;  /* 0x000000ffff057224 */ /* 0x000fce00078e000e */
[----:B------:R-:W-:Y:S05]  /*17a70*/  WARPSYNC.COLLECTIVE R15, `(.L_x_2553) ;  /* 0x000000000f087348 */ /* 0x000fea0003c00000 */
[----:B------:R0:W1:Y:S02]  /*17a80*/  SHFL.IDX P6, R14, R13, R12, R11 ;  /* 0x0000000c0d0e7389 */ /* 0x00006400000c000b */
[----:B01----:R-:W-:Y:S01]  /*17a90*/  ENDCOLLECTIVE ;  /* 0x000000000000791b */ /* 0x003fe20003800000 */
.L_x_2553:
[----:B------:R-:W-:Y:S01]  /*17aa0*/  ULDC.64 UR4, c[0x0][0x208] ;  /* 0x0000820000047ab9 */ /* 0x000fe20000000a00 */
[----:B------:R-:W-:Y:S02]  /*17ab0*/  IMAD.MOV.U32 R13, RZ, RZ, R3 ;  /* 0x000000ffff0d7224 */ /* 0x000fe400078e0003 */
        /* <DEDUP_REMOVED lines=17> */
.L_x_2554:
[----:B------:R-:W-:Y:S02]  /*17bd0*/  IMAD.MOV.U32 R13, RZ, RZ, R4 ;  /* 0x000000ffff0d7224 */ /* 0x000fe400078e0004 */
[----:B------:R-:W-:-:S07]  /*17be0*/  IMAD.MOV.U32 R5, RZ, RZ, R14 ;  /* 0x000000ffff057224 */ /* 0x000fce00078e000e */
[----:B------:R-:W-:Y:S05]  /*17bf0*/  WARPSYNC.COLLECTIVE R15, `(.L_x_2555) ;  /* 0x000000000f087348 */ /* 0x000fea0003c00000 */
[----:B------:R0:W1:Y:S02]  /*17c00*/  SHFL.IDX P6, R14, R13, R12, R11 ;  /* 0x0000000c0d0e7389 */ /* 0x00006400000c000b */
[----:B01----:R-:W-:Y:S01]  /*17c10*/  ENDCOLLECTIVE ;  /* 0x000000000000791b */ /* 0x003fe20003800000 */
.L_x_2555:
        /* <DEDUP_REMOVED lines=19> */
.L_x_2556:
[----:B------:R-:W-:Y:S02]  /*17d50*/  IMAD.MOV.U32 R13, RZ, RZ, R4 ;  /* 0x000000ffff0d7224 */ /* 0x000fe400078e0004 */
[----:B------:R-:W-:-:S07]  /*17d60*/  IMAD.MOV.U32 R5, RZ, RZ, R14 ;  /* 0x000000ffff057224 */ /* 0x000fce00078e000e */
[----:B------:R-:W-:Y:S05]  /*17d70*/  WARPSYNC.COLLECTIVE R15, `(.L_x_2557) ;  /* 0x000000000f087348 */ /* 0x000fea0003c00000 */
[----:B------:R0:W1:Y:S02]  /*17d80*/  SHFL.IDX P6, R14, R13, R12, R11 ;  /* 0x0000000c0d0e7389 */ /* 0x00006400000c000b */
[----:B01----:R-:W-:Y:S01]  /*17d90*/  ENDCOLLECTIVE ;  /* 0x000000000000791b */ /* 0x003fe20003800000 */
.L_x_2557:
        /* <DEDUP_REMOVED lines=19> */
.L_x_2558:
[----:B------:R-:W-:Y:S02]  /*17ed0*/  IMAD.MOV.U32 R13, RZ, RZ, R4 ;  /* 0x000000ffff0d7224 */ /* 0x000fe400078e0004 */
[----:B------:R-:W-:-:S07]  /*17ee0*/  IMAD.MOV.U32 R5, RZ, RZ, R14 ;  /* 0x000000ffff057224 */ /* 0x000fce00078e000e */
[----:B------:R-:W-:Y:S05]  /*17ef0*/  WARPSYNC.COLLECTIVE R15, `(.L_x_2559) ;  /* 0x000000000f087348 */ /* 0x000fea0003c00000 */
[----:B------:R0:W1:Y:S02]  /*17f00*/  SHFL.IDX P6, R14, R13, R12, R11 ;  /* 0x0000000c0d0e7389 */ /* 0x00006400000c000b */
[----:B01----:R-:W-:Y:S01]  /*17f10*/  ENDCOLLECTIVE ;  /* 0x000000000000791b */ /* 0x003fe20003800000 */
.L_x_2559:
        /* <DEDUP_REMOVED lines=19> */
.L_x_2560:
[----:B------:R-:W-:Y:S02]  /*18050*/  IMAD.MOV.U32 R13, RZ, RZ, R4 ;  /* 0x000000ffff0d7224 */ /* 0x000fe400078e0004 */
[----:B------:R-:W-:-:S07]  /*18060*/  IMAD.MOV.U32 R5, RZ, RZ, R14 ;  /* 0x000000ffff057224 */ /* 0x000fce00078e000e */
[----:B------:R-:W-:Y:S05]  /*18070*/  WARPSYNC.COLLECTIVE R15, `(.L_x_2561) ;  /* 0x000000000f087348 */ /* 0x000fea0003c00000 */
[----:B------:R0:W1:Y:S02]  /*18080*/  SHFL.IDX P6, R14, R13, R12, R11 ;  /* 0x0000000c0d0e7389 */ /* 0x00006400000c000b */
[----:B01----:R-:W-:Y:S01]  /*18090*/  ENDCOLLECTIVE ;  /* 0x000000000000791b */ /* 0x003fe20003800000 */
.L_x_2561:
        /* <DEDUP_REMOVED lines=19> */
.L_x_2562:
[----:B------:R-:W-:Y:S02]  /*181d0*/  IMAD.MOV.U32 R13, RZ, RZ, R4 ;  /* 0x000000ffff0d7224 */ /* 0x000fe400078e0004 */
[----:B------:R-:W-:-:S07]  /*181e0*/  IMAD.MOV.U32 R5, RZ, RZ, R14 ;  /* 0x000000ffff057224 */ /* 0x000fce00078e000e */
[----:B------:R-:W-:Y:S05]  /*181f0*/  WARPSYNC.COLLECTIVE R15, `(.L_x_2563) ;  /* 0x000000000f087348 */ /* 0x000fea0003c00000 */
[----:B------:R0:W1:Y:S02]  /*18200*/  SHFL.IDX P6, R14, R13, R12, R11 ;  /* 0x0000000c0d0e7389 */ /* 0x00006400000c000b */
[----:B01----:R-:W-:Y:S01]  /*18210*/  ENDCOLLECTIVE ;  /* 0x000000000000791b */ /* 0x003fe20003800000 */
.L_x_2563:
        /* <DEDUP_REMOVED lines=17> */
.L_x_2564:
[----:B------:R-:W-:Y:S02]  /*18330*/  IMAD.MOV.U32 R13, RZ, RZ, R4 ;  /* 0x000000ffff0d7224 */ /* 0x000fe400078e0004 */
[----:B------:R-:W-:-:S07]  /*18340*/  IMAD.MOV.U32 R5, RZ, RZ, R14 ;  /* 0x000000ffff057224 */ /* 0x000fce00078e000e */
[----:B------:R-:W-:Y:S05]  /*18350*/  WARPSYNC.COLLECTIVE R15, `(.L_x_2565) ;  /* 0x000000000f087348 */ /* 0x000fea0003c00000 */
[----:B------:R0:W1:Y:S02]  /*18360*/  SHFL.IDX P6, R14, R13, R12, R11 ;  /* 0x0000000c0d0e7389 */ /* 0x00006400000c000b */
[----:B01----:R-:W-:Y:S01]  /*18370*/  ENDCOLLECTIVE ;  /* 0x000000000000791b */ /* 0x003fe20003800000 */
.L_x_2565:
[----:B------:R-:W-:Y:S01]  /*18380*/  IMAD.MOV.U32 R3, RZ, RZ, R14 ;  /* 0x000000ffff037224 */ /* 0x000fe200078e000e */
[----:B------:R-:W-:Y:S06]  /*18390*/  BRA `(.L_x_2566) ;  /* 0xffffffb8001c7947 */ /* 0x000fec000383ffff */
.L_x_2453:
[----:B0-----:R0:W3:Y:S02]  /*183a0*/  SYNCS.PHASECHK.TRANS64.TRYWAIT P0, [R17+URZ+0x38820], R0 ;  /* 0x03882000110075a7 */ /* 0x0010e4000800017f */
[----:B---3--:R-:W-:Y:S05]  /*183b0*/  @!P0 NANOSLEEP.SYNCS 0x989680 ;  /* 0x009896800000895d */ /* 0x008fea0003900000 */
[----:B------:R-:W3:Y:S02]  /*183c0*/  @!P0 SYNCS.PHASECHK.TRANS64 P0, [R17+URZ+0x38820], R0 ;  /* 0x03882000110085a7 */ /* 0x000ee4000800007f */
[----:B---3--:R-:W-:Y:S05]  /*183d0*/  @!P0 BRA `(.L_x_2453) ;  /* 0xfffffffc00f08947 */ /* 0x008fea000383ffff */
[----:B------:R-:W-:Y:S05]  /*183e0*/  BRA `(.L_x_2567) ;  /* 0xffffffb800987947 */ /* 0x000fea000383ffff */
.L_x_2460:
[----:B0-----:R0:W2:Y:S02]  /*183f0*/  SYNCS.PHASECHK.TRANS64.TRYWAIT P0, [R2+URZ+0x38840], R3 ;  /* 0x03884003020075a7 */ /* 0x0010a4000800017f */
[----:B--2---:R-:W-:Y:S05]  /*18400*/  @!P0 NANOSLEEP.SYNCS 0x989680 ;  /* 0x009896800000895d */ /* 0x004fea0003900000 */
[----:B------:R-:W2:Y:S02]  /*18410*/  @!P0 SYNCS.PHASECHK.TRANS64 P0, [R2+URZ+0x38840], R3 ;  /* 0x03884003020085a7 */ /* 0x000ea4000800007f */
[----:B--2---:R-:W-:Y:S05]  /*18420*/  @!P0 BRA `(.L_x_2460) ;  /* 0xfffffffc00f08947 */ /* 0x004fea000383ffff */
[----:B------:R-:W-:Y:S05]  /*18430*/  BRA `(.L_x_2568) ;  /* 0xffffffbc00547947 */ /* 0x000fea000383ffff */
.L_x_2468:
[----:B0-----:R0:W1:Y:S02]  /*18440*/  SYNCS.PHASECHK.TRANS64.TRYWAIT P0, [R3+URZ+0x60], R2 ;  /* 0x00006002030075a7 */ /* 0x001064000800017f */
[----:B-1----:R-:W-:Y:S05]  /*18450*/  @!P0 NANOSLEEP.SYNCS 0x989680 ;  /* 0x009896800000895d */ /* 0x002fea0003900000 */
[----:B------:R-:W1:Y:S02]  /*18460*/  @!P0 SYNCS.PHASECHK.TRANS64 P0, [R3+URZ+0x60], R2 ;  /* 0x00006002030085a7 */ /* 0x000e64000800007f */
[----:B-1----:R-:W-:Y:S05]  /*18470*/  @!P0 BRA `(.L_x_2468) ;  /* 0xfffffffc00f08947 */ /* 0x002fea000383ffff */
[----:B------:R-:W-:Y:S05]  /*18480*/  BRA `(.L_x_2569) ;  /* 0xffffffc000987947 */ /* 0x000fea000383ffff */
.L_x_2480:
[----:B--2---:R2:W3:Y:S02]  /*18490*/  SYNCS.PHASECHK.TRANS64.TRYWAIT P0, [R3+URZ+0x38840], R2 ;  /* 0x03884002030075a7 */ /* 0x0044e4000800017f */
[----:B---3--:R-:W-:Y:S05]  /*184a0*/  @!P0 NANOSLEEP.SYNCS 0x989680 ;  /* 0x009896800000895d */ /* 0x008fea0003900000 */
[----:B------:R-:W3:Y:S02]  /*184b0*/  @!P0 SYNCS.PHASECHK.TRANS64 P0, [R3+URZ+0x38840], R2 ;  /* 0x03884002030085a7 */ /* 0x000ee4000800007f */
[----:B---3--:R-:W-:Y:S05]  /*184c0*/  @!P0 BRA `(.L_x_2480) ;  /* 0xfffffffc00f08947 */ /* 0x008fea000383ffff */
[----:B------:R-:W-:Y:S05]  /*184d0*/  BRA `(.L_x_2570) ;  /* 0xffffffc800947947 */ /* 0x000fea000383ffff */
.L_x_2488:
[----:B0-----:R0:W1:Y:S02]  /*184e0*/  SYNCS.PHASECHK.TRANS64.TRYWAIT P0, [R2+URZ+0x60], R3 ;  /* 0x00006003020075a7 */ /* 0x001064000800017f */
[----:B-1----:R-:W-:Y:S05]  /*184f0*/  @!P0 NANOSLEEP.SYNCS 0x989680 ;  /* 0x009896800000895d */ /* 0x002fea0003900000 */
[----:B------:R-:W1:Y:S02]  /*18500*/  @!P0 SYNCS.PHASECHK.TRANS64 P0, [R2+URZ+0x60], R3 ;  /* 0x00006003020085a7 */ /* 0x000e64000800007f */
[----:B-1----:R-:W-:Y:S05]  /*18510*/  @!P0 BRA `(.L_x_2488) ;  /* 0xfffffffc00f08947 */ /* 0x002fea000383ffff */
[----:B------:R-:W-:Y:S05]  /*18520*/  BRA `(.L_x_2571) ;  /* 0xffffffcc00e47947 */ /* 0x000fea000383ffff */
.L_x_2499:
[----:B---3--:R3:W4:Y:S02]  /*18530*/  SYNCS.PHASECHK.TRANS64.TRYWAIT P0, [R2+URZ+0x38840], R3 ;  /* 0x03884003020075a7 */ /* 0x008724000800017f */
[----:B----4-:R-:W-:Y:S05]  /*18540*/  @!P0 NANOSLEEP.SYNCS 0x989680 ;  /* 0x009896800000895d */ /* 0x010fea0003900000 */
[----:B------:R-:W4:Y:S02]  /*18550*/  @!P0 SYNCS.PHASECHK.TRANS64 P0, [R2+URZ+0x38840], R3 ;  /* 0x03884003020085a7 */ /* 0x000f24000800007f */
[----:B----4-:R-:W-:Y:S05]  /*18560*/  @!P0 BRA `(.L_x_2499) ;  /* 0xfffffffc00f08947 */ /* 0x010fea000383ffff */
[----:B------:R-:W-:Y:S05]  /*18570*/  BRA `(.L_x_2572) ;  /* 0xffffffd400b47947 */ /* 0x000fea000383ffff */
.L_x_2507:
[----:B0-----:R0:W1:Y:S02]  /*18580*/  SYNCS.PHASECHK.TRANS64.TRYWAIT P0, [R2+URZ+0x60], R5 ;  /* 0x00006005020075a7 */ /* 0x001064000800017f */
[----:B-1----:R-:W-:Y:S05]  /*18590*/  @!P0 NANOSLEEP.SYNCS 0x989680 ;  /* 0x009896800000895d */ /* 0x002fea0003900000 */
[----:B------:R-:W1:Y:S02]  /*185a0*/  @!P0 SYNCS.PHASECHK.TRANS64 P0, [R2+URZ+0x60], R5 ;  /* 0x00006005020085a7 */ /* 0x000e64000800007f */
[----:B-1----:R-:W-:Y:S05]  /*185b0*/  @!P0 BRA `(.L_x_2507) ;  /* 0xfffffffc00f08947 */ /* 0x002fea000383ffff */
[----:B------:R-:W-:Y:S05]  /*185c0*/  BRA `(.L_x_2573) ;  /* 0xffffffdc00047947 */ /* 0x000fea000383ffff */
.L_x_2520:
[----:B0-----:R0:W2:Y:S02]  /*185d0*/  SYNCS.PHASECHK.TRANS64.TRYWAIT P0, [R2+URZ+0x38860], R3 ;  /* 0x03886003020075a7 */ /* 0x0010a4000800017f */
[----:B--2---:R-:W-:Y:S05]  /*185e0*/  @!P0 NANOSLEEP.SYNCS 0x989680 ;  /* 0x009896800000895d */ /* 0x004fea0003900000 */
[----:B------:R-:W2:Y:S02]  /*185f0*/  @!P0 SYNCS.PHASECHK.TRANS64 P0, [R2+URZ+0x38860], R3 ;  /* 0x03886003020085a7 */ /* 0x000ea4000800007f */
[----:B--2---:R-:W-:Y:S05]  /*18600*/  @!P0 BRA `(.L_x_2520) ;  /* 0xfffffffc00f08947 */ /* 0x004fea000383ffff */
[----:B------:R-:W-:Y:S05]  /*18610*/  BRA `(.L_x_2574) ;  /* 0xffffffe000c07947 */ /* 0x000fea000383ffff */
.L_x_2529:
[----:B------:R-:W-:Y:S01]  /*18620*/  BSSY B0, `(.L_x_2575) ;  /* 0x0000008000007945 */ /* 0x000fe20003800000 */
[----:B-----5:R-:W-:Y:S02]  /*18630*/  IMAD.MOV.U32 R13, RZ, RZ, R2 ;  /* 0x000000ffff0d7224 */ /* 0x020fe400078e0002 */
[----:B------:R-:W-:Y:S02]  /*18640*/  IMAD.MOV.U32 R12, RZ, RZ, RZ ;  /* 0x000000ffff0c7224 */ /* 0x000fe400078e00ff */
[----:B------:R-:W-:Y:S02]  /*18650*/  IMAD.MOV.U32 R11, RZ, RZ, 0x1f ;  /* 0x0000001fff0b7424 */ /* 0x000fe400078e00ff */
[----:B------:R-:W-:-:S07]  /*18660*/  IMAD.MOV.U32 R15, RZ, RZ, -0x1 ;  /* 0xffffffffff0f7424 */ /* 0x000fce00078e00ff */
[----:B-12---:R-:W-:Y:S05]  /*18670*/  WARPSYNC.COLLECTIVE R15, `(.L_x_2576) ;  /* 0x000000000f087348 */ /* 0x006fea0003c00000 */
[----:B------:R0:W3:Y:S02]  /*18680*/  SHFL.IDX P6, R14, R13, R12, R11 ;  /* 0x0000000c0d0e7389 */ /* 0x0000e400000c000b */
[----:B0123--:R-:W-:Y:S01]  /*18690*/  ENDCOLLECTIVE ;  /* 0x000000000000791b */ /* 0x00ffe20003800000 */
.L_x_2576:
[----:B------:R-:W-:Y:S05]  /*186a0*/  BSYNC B0 ;  /* 0x0000000000007941 */ /* 0x000fea0003800000 */
.L_x_2575:
[----:B------:R-:W-:Y:S05]  /*186b0*/  BRA `(.L_x_2577) ;  /* 0xffffffe800307947 */ /* 0x000fea000383ffff */
.L_x_2532:
[----:B0-----:R0:W1:Y:S02]  /*186c0*/  SYNCS.PHASECHK.TRANS64.TRYWAIT P0, [R0+URZ+0x38820], R3 ;  /* 0x03882003000075a7 */ /* 0x001064000800017f */
[----:B-1----:R-:W-:Y:S05]  /*186d0*/  @!P0 NANOSLEEP.SYNCS 0x989680 ;  /* 0x009896800000895d */ /* 0x002fea0003900000 */
[----:B------:R-:W1:Y:S02]  /*186e0*/  @!P0 SYNCS.PHASECHK.TRANS64 P0, [R0+URZ+0x38820], R3 ;  /* 0x03882003000085a7 */ /* 0x000e64000800007f */
[----:B-1----:R-:W-:Y:S05]  /*186f0*/  @!P0 BRA `(.L_x_2532) ;  /* 0xfffffffc00f08947 */ /* 0x002fea000383ffff */
[----:B------:R-:W-:Y:S05]  /*18700*/  BRA `(.L_x_2578) ;  /* 0xffffffe8007c7947 */ /* 0x000fea000383ffff */
.L_x_2533:
        /* <DEDUP_REMOVED lines=11> */
.L_x_2580:
[----:B------:R-:W-:Y:S05]  /*187c0*/  BSYNC B0 ;  /* 0x0000000000007941 */ /* 0x000fea0003800000 */
.L_x_2579:
[----:B------:R-:W-:Y:S05]  /*187d0*/  BRA `(.L_x_2581) ;  /* 0xffffffe800647947 */ /* 0x000fea000383ffff */
.L_x_2536:
[----:B------:R-:W-:Y:S01]  /*187e0*/  BSSY B1, `(.L_x_2582) ;  /* 0x0000006000017945 */ /* 0x000fe20003800000 */
[----:B------:R-:W-:-:S07]  /*187f0*/  IMAD.MOV.U32 R15, RZ, RZ, -0x1 ;  /* 0xffffffffff0f7424 */ /* 0x000fce00078e00ff */
[----:B01----:R-:W-:Y:S05]  /*18800*/  WARPSYNC.COLLECTIVE R15, `(.L_x_2583) ;  /* 0x000000000f0c7348 */ /* 0x003fea0003c00000 */
[----:B------:R-:W-:Y:S02]  /*18810*/  ELECT P6, UR62, PT ;  /* 0x00000000003e782f */ /* 0x000fe400038c0000 */
[----:B------:R-:W-:Y:S01]  /*18820*/  MOV R14, UR62 ;  /* 0x0000003e000e7c02 */ /* 0x000fe20008000f00 */
[----:B01----:R-:W-:Y:S10]  /*18830*/  ENDCOLLECTIVE ;  /* 0x000000000000791b */ /* 0x003ff40003800000 */
.L_x_2583:
[----:B------:R-:W-:Y:S05]  /*18840*/  BSYNC B1 ;  /* 0x0000000000017941 */ /* 0x000fea0003800000 */
.L_x_2582:
[----:B------:R-:W-:Y:S05]  /*18850*/  BRA `(.L_x_2584) ;  /* 0xffffffe8005c7947 */ /* 0x000fea000383ffff */
.L_x_2538:
[----:B0-----:R0:W1:Y:S02]  /*18860*/  SYNCS.PHASECHK.TRANS64.TRYWAIT P0, [R6+URZ], R5 ;  /* 0x00000005060075a7 */ /* 0x001064000800017f */
[----:B-1----:R-:W-:Y:S05]  /*18870*/  @!P0 NANOSLEEP.SYNCS 0x989680 ;  /* 0x009896800000895d */ /* 0x002fea0003900000 */
[----:B------:R-:W1:Y:S02]  /*18880*/  @!P0 SYNCS.PHASECHK.TRANS64 P0, [R6+URZ], R5 ;  /* 0x00000005060085a7 */ /* 0x000e64000800007f */
[----:B-1----:R-:W-:Y:S05]  /*18890*/  @!P0 BRA `(.L_x_2538) ;  /* 0xfffffffc00f08947 */ /* 0x002fea000383ffff */
[----:B------:R-:W-:Y:S05]  /*188a0*/  BRA `(.L_x_2585) ;  /* 0xffffffe8009c7947 */ /* 0x000fea000383ffff */
.L_x_2539:
[----:B-1----:R1:W2:Y:S02]  /*188b0*/  SYNCS.PHASECHK.TRANS64.TRYWAIT P0, [R3+URZ], R2 ;  /* 0x00000002030075a7 */ /* 0x0022a4000800017f */
[----:B--2---:R-:W-:Y:S05]  /*188c0*/  @!P0 NANOSLEEP.SYNCS 0x989680 ;  /* 0x009896800000895d */ /* 0x004fea0003900000 */
[----:B------:R-:W2:Y:S02]  /*188d0*/  @!P0 SYNCS.PHASECHK.TRANS64 P0, [R3+URZ], R2 ;  /* 0x00000002030085a7 */ /* 0x000ea4000800007f */
[----:B--2---:R-:W-:Y:S05]  /*188e0*/  @!P0 BRA `(.L_x_2539) ;  /* 0xfffffffc00f08947 */ /* 0x004fea000383ffff */
[----:B------:R-:W-:Y:S05]  /*188f0*/  BRA `(.L_x_2586) ;  /* 0xffffffe800907947 */ /* 0x000fea000383ffff */
.L_x_2541:
[----:B-1----:R1:W2:Y:S02]  /*18900*/  SYNCS.PHASECHK.TRANS64.TRYWAIT P0, [R18+URZ], R5 ;  /* 0x00000005120075a7 */ /* 0x0022a4000800017f */
[----:B--2---:R-:W-:Y:S05]  /*18910*/  @!P0 NANOSLEEP.SYNCS 0x989680 ;  /* 0x009896800000895d */ /* 0x004fea0003900000 */
[----:B------:R-:W2:Y:S02]  /*18920*/  @!P0 SYNCS.PHASECHK.TRANS64 P0, [R18+URZ], R5 ;  /* 0x00000005120085a7 */ /* 0x000ea4000800007f */
[----:B--2---:R-:W-:Y:S05]  /*18930*/  @!P0 BRA `(.L_x_2541) ;  /* 0xfffffffc00f08947 */ /* 0x004fea000383ffff */
[----:B------:R-:W-:Y:S05]  /*18940*/  BRA `(.L_x_2587) ;  /* 0xffffffe800947947 */ /* 0x000fea000383ffff */
.L_x_2588:
        /* <DEDUP_REMOVED lines=11> */
.L_x_15300:


//--------------------- .text._ZN7cutlass13device_kernelIN5flash11enable_sm90INS1_16FlashAttnFwdSm90INS1_25CollectiveMainloopFwdSm90ILi2EN4cute5tupleIJNS5_1CILi1EEES8_S8_EEENS6_IJNS7_ILi128EEENS7_ILi80EEENS7_ILi256EEEEEELi256ENS_6half_tEfNS_4arch4Sm90ELb1ELb0ELb1ELb1ELb0ELb0ELb0ELb1ELb1ELb1ELb0ELb0EEENS1_21CollectiveEpilogueFwdINS6_IJSA_SC_SB_EEES9_SE_SG_Li256ELb1ELb1ELb0ELb0EEENS1_36VarlenDynamicPersistentTileSchedulerILi128ELi80ELi256ELi128ELb0ELb1ELb1ELb1ELb1ELb1EEEEEEEEEvNT_6ParamsE --------------------------
	.section	.text._ZN7cutlass13device_kernelIN5flash11enable_sm90INS1_16FlashAttnFwdSm90INS1_25CollectiveMainloopFwdSm90ILi2EN4cute5tupleIJNS5_1CILi1EEES8_S8_EEENS6_IJNS7_ILi128EEENS7_ILi80EEENS7_ILi256EEEEEELi256ENS_6half_tEfNS_4arch4Sm90ELb1ELb0ELb1ELb1ELb0ELb0ELb0ELb1ELb1ELb1ELb0ELb0EEENS1_21CollectiveEpilogueFwdINS6_IJSA_SC_SB_EEES9_SE_SG_Li256ELb1ELb1ELb0ELb0EEENS1_36VarlenDynamicPersistentTileSchedulerILi128ELi80ELi256ELi128ELb0ELb1ELb1ELb1ELb1ELb1EEEEEEEEEvNT_6ParamsE,"ax",@progbits
	.align	128
.text._ZN7cutlass13device_kernelIN5flash11enable_sm90INS1_16FlashAttnFwdSm90INS1_25CollectiveMainloopFwdSm90ILi2EN4cute5tupleIJNS5_1CILi1EEES8_S8_EEENS6_IJNS7_ILi128EEENS7_ILi80EEENS7_ILi256EEEEEELi256ENS_6half_tEfNS_4arch4Sm90ELb1ELb0ELb1ELb1ELb0ELb0ELb0ELb1ELb1ELb1ELb0ELb0EEENS1_21CollectiveEpilogueFwdINS6_IJSA_SC_SB_EEES9_SE_SG_Li256ELb1ELb1ELb0ELb0EEENS1_36VarlenDynamicPersistentTileSchedulerILi128ELi80ELi256ELi128ELb0ELb1ELb1ELb1ELb1ELb1EEEEEEEEEvNT_6ParamsE:
        .type           _ZN7cutlass13device_kernelIN5flash11enable_sm90INS1_16FlashAttnFwdSm90INS1_25CollectiveMainloopFwdSm90ILi2EN4cute5tupleIJNS5_1CILi1EEES8_S8_EEENS6_IJNS7_ILi128EEENS7_ILi80EEENS7_ILi256EEEEEELi256ENS_6half_tEfNS_4arch4Sm90ELb1ELb0ELb1ELb1ELb0ELb0ELb0ELb1ELb1ELb1ELb0ELb0EEENS1_21CollectiveEpilogueFwdINS6_IJSA_SC_SB_EEES9_SE_SG_Li256ELb1ELb1ELb0ELb0EEENS1_36VarlenDynamicPersistentTileSchedulerILi128ELi80ELi256ELi128ELb0ELb1ELb1ELb1ELb1ELb1EEEEEEEEEvNT_6ParamsE,@function
        .size           _ZN7cutlass13device_kernelIN5flash11enable_sm90INS1_16FlashAttnFwdSm90INS1_25CollectiveMainloopFwdSm90ILi2EN4cute5tupleIJNS5_1CILi1EEES8_S8_EEENS6_IJNS7_ILi128EEENS7_ILi80EEENS7_ILi256EEEEEELi256ENS_6half_tEfNS_4arch4Sm90ELb1ELb0ELb1ELb1ELb0ELb0ELb0ELb1ELb1ELb1ELb0ELb0EEENS1_21CollectiveEpilogueFwdINS6_IJSA_SC_SB_EEES9_SE_SG_Li256ELb1ELb1ELb0ELb0EEENS1_36VarlenDynamicPersistentTileSchedulerILi128ELi80ELi256ELi128ELb0ELb1ELb1ELb1ELb1ELb1EEEEEEEEEvNT_6ParamsE,(.L_x_15301 - _ZN7cutlass13device_kernelIN5flash11enable_sm90INS1_16FlashAttnFwdSm90INS1_25CollectiveMainloopFwdSm90ILi2EN4cute5tupleIJNS5_1CILi1EEES8_S8_EEENS6_IJNS7_ILi128EEENS7_ILi80EEENS7_ILi256EEEEEELi256ENS_6half_tEfNS_4arch4Sm90ELb1ELb0ELb1ELb1ELb0ELb0ELb0ELb1ELb1ELb1ELb0ELb0EEENS1_21CollectiveEpilogueFwdINS6_IJSA_SC_SB_EEES9_SE_SG_Li256ELb1ELb1ELb0ELb0EEENS1_36VarlenDynamicPersistentTileSchedulerILi128ELi80ELi256ELi128ELb0ELb1ELb1ELb1ELb1ELb1EEEEEEEEEvNT_6ParamsE)
        .other          _ZN7cutlass13device_kernelIN5flash11enable_sm90INS1_16FlashAttnFwdSm90INS1_25CollectiveMainloopFwdSm90ILi2EN4cute5tupleIJNS5_1CILi1EEES8_S8_EEENS6_IJNS7_ILi128EEENS7_ILi80EEENS7_ILi256EEEEEELi256ENS_6half_tEfNS_4arch4Sm90ELb1ELb0ELb1ELb1ELb0ELb0ELb0ELb1ELb1ELb1ELb0ELb0EEENS1_21CollectiveEpilogueFwdINS6_IJSA_SC_SB_EEES9_SE_SG_Li256ELb1ELb1ELb0ELb0EEENS1_36VarlenDynamicPersistentTileSchedulerILi128ELi80ELi256ELi128ELb0ELb1ELb1ELb1ELb1ELb1EEEEEEEEEvNT_6ParamsE,@"STO_CUDA_ENTRY STV_DEFAULT"
_ZN7cutlass13device_kernelIN5flash11enable_sm90INS1_16FlashAttnFwdSm90INS1_25CollectiveMainloopFwdSm90ILi2EN4cute5tupleIJNS5_1CILi1EEES8_S8_EEENS6_IJNS7_ILi128EEENS7_ILi80EEENS7_ILi256EEEEEELi256ENS_6half_tEfNS_4arch4Sm90ELb1ELb0ELb1ELb1ELb0ELb0ELb0ELb1ELb1ELb1ELb0ELb0EEENS1_21CollectiveEpilogueFwdINS6_IJSA_SC_SB_EEES9_SE_SG_Li256ELb1ELb1ELb0ELb0EEENS1_36VarlenDynamicPersistentTileSchedulerILi128ELi80ELi256ELi128ELb0ELb1ELb1ELb1ELb1ELb1EEEEEEEEEvNT_6ParamsE:
        /* <DEDUP_REMOVED lines=18> */
.L_x_2590:
[----:B------:R-:W-:Y:S05]  /*0120*/  BSYNC B0 ;  /* 0x0000000000007941 */ /* 0x000fea0003800000 */
.L_x_2589:
        /* <DEDUP_REMOVED lines=41> */
.L_x_2591:
        /* <DEDUP_REMOVED lines=22> */
.L_x_2592:
        /* <DEDUP_REMOVED lines=18> */
.L_x_2593:
        /* <DEDUP_REMOVED lines=22> */
.L_x_2594:
        /* <DEDUP_REMOVED lines=22> */
.L_x_2595:
        /* <DEDUP_REMOVED lines=8> */
.L_x_2597:
        /* <DEDUP_REMOVED lines=18> */
[----:B------:R-:W0:Y:S02]  /*0aa0*/  S2R R0, SR_TID.X ;  /* 0x0000000000007919 */ /* 0x000e240000002100 */
        /* <DEDUP_REMOVED lines=20> */
[----:B------:R-:W-:Y:S01]  /*0bf0*/  LEA.HI R4, R4, R223, RZ, 0x5 ;  /* 0x000000df04047211 */ /* 0x000fe200078f28ff */
[----:B------:R-:W-:Y:S01]  /*0c00*/  IMAD.IADD R9, R232, 0x1, -R9 ;  /* 0x00000001e8097824 */ /* 0x000fe200078e0a09 */
[----:B------:R-:W-:Y:S02]  /*0c10*/  LOP3.LUT R11, R11, 0xfffffff8, RZ, 0xc0, !PT ;  /* 0xfffffff80b0b7812 */ /* 0x000fe400078ec0ff */
[----:B------:R-:W-:-:S02]  /*0c20*/  LEA.HI R5, R5, R224, RZ, 0x1 ;  /* 0x000000e005057211 */ /* 0x000fc400078f08ff */
[----:B------:R-:W-:Y:S01]  /*0c30*/  SHF.R.S32.HI R4, RZ, 0x5, R4 ;  /* 0x00000005ff047819 */ /* 0x000fe20000011404 */
[----:B------:R-:W-:Y:S01]  /*0c40*/  IMAD.IADD R11, R8, 0x1, -R11 ;  /* 0x00000001080b7824 */ /* 0x000fe200078e0a0b */
[----:B------:R-:W-:Y:S02]  /*0c50*/  LOP3.LUT R5, R5, 0x3fffffe, RZ, 0xc0, !PT ;  /* 0x03fffffe05057812 */ /* 0x000fe400078ec0ff */
[----:B------:R-:W-:Y:S01]  /*0c60*/  LOP3.LUT R212, R6, 0x7ffffffc, RZ, 0xc0, !PT ;  /* 0x7ffffffc06d47812 */ /* 0x000fe200078ec0ff */
[----:B------:R-:W-:Y:S02]  /*0c70*/  IMAD R4, R4, 0x10, R11 ;  /* 0x0000001004047824 */ /* 0x000fe400078e020b */
[----:B------:R-:W-:Y:S02]  /*0c80*/  IMAD.IADD R5, R224, 0x1, -R5 ;  /* 0x00000001e0057824 */ /* 0x000fe400078e0a05 */
[----:B------:R-:W-:Y:S02]  /*0c90*/  IMAD.IADD R212, R223, 0x1, -R212 ;  /* 0x00000001dfd47824 */ /* 0x000fe400078e0ad4 */
[----:B------:R-:W-:Y:S01]  /*0ca0*/  IMAD R225, R5, 0x40, R4 ;  /* 0x0000004005e17824 */ /* 0x000fe200078e0204 */
[----:B--2---:R-:W-:-:S02]  /*0cb0*/  R2UR UR4, R2 ;  /* 0x00000000020472ca */ /* 0x004fc400000e0000 */
[CC--:B------:R-:W-:Y:S02]  /*0cc0*/  LEA.HI R2, R3.reuse, R232.reuse, RZ, 0x5 ;  /* 0x000000e803027211 */ /* 0x0c0fe400078f28ff */
[----:B------:R-:W-:-:S03]  /*0cd0*/  LEA.HI R3, R3, R232, RZ, 0x3 ;  /* 0x000000e803037211 */ /* 0x000fc600078f18ff */
[----:B------:R-:W-:Y:S01]  /*0ce0*/  IMAD.SHL.U32 R2, R2, 0x20, RZ ;  /* 0x0000002002027824 */ /* 0x000fe200078e00ff */
[----:B------:R-:W-:Y:S02]  /*0cf0*/  LOP3.LUT R217, R3, 0xfffffff8, RZ, 0xc0, !PT ;  /* 0xfffffff803d97812 */ /* 0x000fe400078ec0ff */
[----:B------:R-:W-:Y:S02]  /*0d00*/  SHF.R.S32.HI R221, RZ, 0x3, R3 ;  /* 0x00000003ffdd7819 */ /* 0x000fe40000011403 */
[----:B------:R-:W-:Y:S01]  /*0d10*/  LOP3.LUT R2, R2, 0xfffffc00, RZ, 0xc0, !PT ;  /* 0xfffffc0002027812 */ /* 0x000fe200078ec0ff */
[----:B------:R-:W-:Y:S01]  /*0d20*/  IMAD.IADD R217, R232, 0x1, -R217 ;  /* 0x00000001e8d97824 */ /* 0x000fe200078e0ad9 */
[----:B------:R-:W-:-:S03]  /*0d30*/  ULOP3.LUT UR7, UR4, 0x1, URZ, 0xfc, !UPT ;  /* 0x0000000104077892 */ /* 0x000fc6000f8efc3f */
[----:B------:R-:W-:Y:S01]  /*0d40*/  IMAD R7, R7, 0x40, R2 ;  /* 0x0000004007077824 */ /* 0x000fe200078e0202 */
[----:B------:R-:W-:Y:S01]  /*0d50*/  LEA.HI R2, R9, R9, RZ, 0x1 ;  /* 0x0000000909027211 */ /* 0x000fe200078f08ff */
[----:B------:R-:W-:Y:S01]  /*0d60*/  IMAD.SHL.U32 R18, R217, 0x8, RZ ;  /* 0x00000008d9127824 */ /* 0x000fe200078e00ff */
[----:B------:R-:W-:Y:S01]  /*0d70*/  UMOV UR4, URZ ;  /* 0x0000003f00047c82 */ /* 0x000fe20008000000 */
[----:B------:R-:W-:Y:S01]  /*0d80*/  IMAD R226, R0, 0x8, R7 ;  /* 0x0000000800e27824 */ /* 0x000fe200078e0207 */
[----:B------:R-:W-:Y:S01]  /*0d90*/  LOP3.LUT R2, R2, 0x1ffffffe, RZ, 0xc0, !PT ;  /* 0x1ffffffe02027812 */ /* 0x000fe200078ec0ff */
[C---:B------:R-:W-:Y:S01]  /*0da0*/  VIADD R215, R18.reuse, 0x40 ;  /* 0x0000004012d77836 */ /* 0x040fe20000000000 */
[----:B------:R-:W-:Y:S01]  /*0db0*/  SHF.R.S32.HI R231, RZ, 0x1f, R18 ;  /* 0x0000001fffe77819 */ /* 0x000fe20000011412 */
[C---:B------:R-:W-:Y:S02]  /*0dc0*/  VIADD R214, R18.reuse, 0x80 ;  /* 0x0000008012d67836 */ /* 0x040fe40000000000 */
[----:B------:R-:W-:Y:S01]  /*0dd0*/  VIADD R216, R18, 0xc0 ;  /* 0x000000c012d87836 */ /* 0x000fe20000000000 */
[----:B------:R-:W-:Y:S01]  /*0de0*/  SHF.R.S32.HI R230, RZ, 0x1f, R215 ;  /* 0x0000001fffe67819 */ /* 0x000fe200000114d7 */
[----:B------:R-:W-:Y:S01]  /*0df0*/  IMAD.IADD R2, R9, 0x1, -R2 ;  /* 0x0000000109027824 */ /* 0x000fe200078e0a02 */
[----:B------:R-:W-:Y:S01]  /*0e00*/  SHF.R.S32.HI R229, RZ, 0x1f, R214 ;  /* 0x0000001fffe57819 */ /* 0x000fe200000114d6 */
[----:B------:R-:W-:Y:S01]  /*0e10*/  IMAD.MOV.U32 R7, RZ, RZ, R15 ;  /* 0x000000ffff077224 */ /* 0x000fe200078e000f */
[----:B------:R-:W-:Y:S01]  /*0e20*/  SHF.R.S32.HI R228, RZ, 0x1f, R216 ;  /* 0x0000001fffe47819 */ /* 0x000fe200000114d8 */
[----:B------:R-:W-:-:S02]  /*0e30*/  IMAD.U32 R227, RZ, RZ, UR7 ;  /* 0x00000007ffe37e24 */ /* 0x000fc4000f8e00ff */
[----:B------:R-:W-:Y:S02]  /*0e40*/  IMAD.U32 R222, RZ, RZ, UR4 ;  /* 0x00000004ffde7e24 */ /* 0x000fe4000f8e00ff */
[----:B------:R-:W-:Y:S02]  /*0e50*/  IMAD R213, R2, 0x8, R225 ;  /* 0x0000000802d57824 */ /* 0x000fe400078e02e1 */
[----:B------:R-:W-:-:S07]  /*0e60*/  IMAD.U32 R16, RZ, RZ, UR4 ;  /* 0x00000004ff107e24 */ /* 0x000fce000f8e00ff */
.L_x_2651:
[----:B012-4-:R-:W0:Y:S01]  /*0e70*/  LDC.64 R2, c[0x0][0xc88] ;  /* 0x00032200ff027b82 */ /* 0x017e220000000a00 */
        /* <DEDUP_REMOVED lines=14> */
[----:B------:R-:W-:-:S04]  /*0f60*/  @UP0 ULEA UR8, UP2, UR4, UR8, 0x2 ;  /* 0x0000000804080291 */ /* 0x000fc8000f84103f */
[----:B------:R-:W-:Y:S02]  /*0f70*/  @UP0 ULEA.HI.X UR9, UR4, UR9, UR7, 0x2, UP2 ;  /* 0x0000000904090291 */ /* 0x000fe400090f1407 */
[----:B------:R-:W-:Y:S01]  /*0f80*/  IMAD.U32 R220, RZ, RZ, UR7 ;  /* 0x00000007ffdc7e24 */ /* 0x000fe2000f8e00ff */
[----:B------:R-:W-:Y:S01]  /*0f90*/  @UP1 ULEA UR10, UP0, UR4, UR10, 0x2 ;  /* 0x0000000a040a1291 */ /* 0x000fe2000f80103f */
[----:B------:R-:W-:-:S03]  /*0fa0*/  IMAD.U32 R2, RZ, RZ, UR8 ;  /* 0x00000008ff027e24 */ /* 0x000fc6000f8e00ff */
[----:B------:R-:W-:Y:S01]  /*0fb0*/  @UP1 ULEA.HI.X UR11, UR4, UR11, UR7, 0x2, UP0 ;  /* 0x0000000b040b1291 */ /* 0x000fe200080f1407 */
[----:B------:R-:W-:Y:S01]  /*0fc0*/  IMAD.U32 R3, RZ, RZ, UR9 ;  /* 0x00000009ff037e24 */ /* 0x000fe2000f8e00ff */
[----:B------:R-:W-:Y:S01]  /*0fd0*/  ULDC.64 UR8, c[0x0][0x418] ;  /* 0x0001060000087ab9 */ /* 0x000fe20000000a00 */
[----:B------:R-:W-:Y:S01]  /*0fe0*/  IMAD.U32 R4, RZ, RZ, UR10 ;  /* 0x0000000aff047e24 */ /* 0x000fe2000f8e00ff */
[----:B------:R-:W-:Y:S02]  /*0ff0*/  ULDC UR7, c[0x0][0x424] ;  /* 0x0001090000077ab9 */ /* 0x000fe40000000800 */
[----:B------:R-:W-:Y:S01]  /*1000*/  IMAD.U32 R5, RZ, RZ, UR11 ;  /* 0x0000000bff057e24 */ /* 0x000fe2000f8e00ff */
[----:B------:R-:W2:Y:S01]  /*1010*/  @P0 LDG.E R2, desc[UR12][R2.64] ;  /* 0x0000000c02020981 */ /* 0x000ea2000c1e1900 */
[----:B------:R-:W-:Y:S01]  /*1020*/  UISETP.NE.U32.AND UP0, UPT, UR8, URZ, UPT ;  /* 0x0000003f0800728c */ /* 0x000fe2000bf05070 */
[----:B------:R-:W-:Y:S02]  /*1030*/  ULDC.64 UR10, c[0x0][0xa20] ;  /* 0x00028800000a7ab9 */ /* 0x000fe40000000a00 */
[----:B---3--:R-:W3:Y:S01]  /*1040*/  @P2 LDG.E R4, desc[UR12][R4.64] ;  /* 0x0000000c04042981 */ /* 0x008ee2000c1e1900 */
[----:B------:R-:W-:Y:S01]  /*1050*/  ULDC UR12, c[0x0][0x288] ;  /* 0x0000a200000c7ab9 */ /* 0x000fe20000000800 */
[----:B------:R-:W-:Y:S01]  /*1060*/  UISETP.NE.AND.EX UP0, UPT, UR9, URZ, UPT, UP0 ;  /* 0x0000003f0900728c */ /* 0x000fe2000bf05300 */
[----:B------:R-:W-:Y:S01]  /*1070*/  ISETP.NE.U32.AND P1, PT, RZ, UR10, PT ;  /* 0x0000000aff007c0c */ /* 0x000fe2000bf25070 */
[----:B------:R-:W-:Y:S01]  /*1080*/  ULDC UR8, c[0x0][0x2f0] ;  /* 0x0000bc0000087ab9 */ /* 0x000fe20000000800 */
[----:B------:R-:W-:Y:S01]  /*1090*/  UMOV UR4, URZ ;  /* 0x0000003f00047c82 */ /* 0x000fe20008000000 */
[----:B------:R-:W-:Y:S01]  /*10a0*/  USEL UR7, UR7, 0x1, UP0 ;  /* 0x0000000107077887 */ /* 0x000fe20008000000 */
[----:B------:R-:W-:Y:S01]  /*10b0*/  ISETP.NE.AND.EX P1, PT, RZ, UR11, PT, P1 ;  /* 0x0000000bff007c0c */ /* 0x000fe2000bf25310 */
[----:B------:R-:W-:-:S02]  /*10c0*/  IMAD.U32 R219, RZ, RZ, UR6 ;  /* 0x00000006ffdb7e24 */ /* 0x000fc4000f8e00ff */
[----:B------:R-:W-:Y:S01]  /*10d0*/  UIMAD UR8, UR7, UR8, URZ ;  /* 0x00000008070872a4 */ /* 0x000fe2000f8e023f */
[----:B--2---:R-:W-:Y:S02]  /*10e0*/  @P0 R2UR UR4, R2 ;  /* 0x00000000020402ca */ /* 0x004fe400000e0000 */
[----:B---3--:R-:W-:-:S13]  /*10f0*/  @P2 R2UR UR12, R4 ;  /* 0x00000000040c22ca */ /* 0x008fda00000e0000 */
[----:B------:R-:W-:Y:S01]  /*1100*/  IMAD.U32 R19, RZ, RZ, UR12 ;  /* 0x0000000cff137e24 */ /* 0x000fe2000f8e00ff */
[----:B------:R-:W-:Y:S06]  /*1110*/  @P2 BRA `(.L_x_2598) ;  /* 0x0000000000402947 */ /* 0x000fec0003800000 */
        /* <DEDUP_REMOVED lines=14> */
[----:B------:R-:W-:-:S06]  /*1200*/  UIADD3 UR6, -UR6, UR7, URZ ;  /* 0x0000000706067290 */ /* 0x000fcc000fffe13f */
[----:B------:R-:W-:-:S07]  /*1210*/  IMAD.U32 R19, RZ, RZ, UR6 ;  /* 0x00000006ff137e24 */ /* 0x000fce000f8e00ff */
.L_x_2598:
[----:B------:R-:W-:Y:S05]  /*1220*/  @!P1 BRA `(.L_x_2599) ;  /* 0x0000000000289947 */ /* 0x000fea0003800000 */
[----:B------:R-:W-:Y:S01]  /*1230*/  R2UR UR7, R218 ;  /* 0x00000000da0772ca */ /* 0x000fe200000e0000 */
[----:B------:R-:W-:Y:S01]  /*1240*/  ULDC.64 UR8, c[0x0][0x208] ;  /* 0x0000820000087ab9 */ /* 0x000fe20000000a00 */
[----:B------:R-:W-:-:S11]  /*1250*/  R2UR UR12, R220 ;  /* 0x00000000dc0c72ca */ /* 0x000fd600000e0000 */
[----:B------:R-:W-:-:S04]  /*1260*/  ULEA UR6, UP0, UR7, UR10, 0x2 ;  /* 0x0000000a07067291 */ /* 0x000fc8000f80103f */
[----:B------:R-:W-:Y:S02]  /*1270*/  ULEA.HI.X UR7, UR7, UR11, UR12, 0x2, UP0 ;  /* 0x0000000b07077291 */ /* 0x000fe400080f140c */
[----:B------:R-:W-:-:S04]  /*1280*/  IMAD.U32 R2, RZ, RZ, UR6 ;  /* 0x00000006ff027e24 */ /* 0x000fc8000f8e00ff */
[----:B------:R-:W-:-:S05]  /*1290*/  IMAD.U32 R3, RZ, RZ, UR7 ;  /* 0x00000007ff037e24 */ /* 0x000fca000f8e00ff */
[----:B------:R-:W2:Y:S02]  /*12a0*/  LDG.E R2, desc[UR8][R2.64] ;  /* 0x0000000802027981 */ /* 0x000ea4000c1e1900 */
[----:B--2---:R-:W-:Y:S01]  /*12b0*/  R2UR UR8, R2 ;  /* 0x00000000020872ca */ /* 0x004fe200000e0000 */
[----:B------:R-:W-:-:S14]  /*12c0*/  BRA `(.L_x_2600) ;  /* 0x00000000003c7947 */ /* 0x000fdc0003800000 */
.L_x_2599:
        /* <DEDUP_REMOVED lines=15> */
.L_x_2600:
[----:B------:R-:W-:Y:S01]  /*13c0*/  UIADD3 UR9, -UR4, UR8, URZ ;  /* 0x0000000804097290 */ /* 0x000fe2000fffe13f */
[----:B------:R-:W-:Y:S01]  /*13d0*/  R2UR UR7, R19 ;  /* 0x00000000130772ca */ /* 0x000fe200000e0000 */
[----:B------:R-:W-:Y:S01]  /*13e0*/  USHF.L.U32 UR5, UR5, 0x7, URZ ;  /* 0x0000000705057899 */ /* 0x000fe2000800063f */
[----:B------:R-:W-:Y:S01]  /*13f0*/  PLOP3.LUT P0, PT, PT, PT, PT, 0x80, 0x0 ;  /* 0x000000000000781c */ /* 0x000fe20003f0f070 */
[----:B------:R-:W-:Y:S01]  /*1400*/  ULDC UR4, c[0x0][0x448] ;  /* 0x0001120000047ab9 */ /* 0x000fe20000000800 */
[----:B------:R-:W-:Y:S01]  /*1410*/  CS2R R2, SRZ ;  /* 0x0000000000027805 */ /* 0x000fe2000001ff00 */
[----:B------:R-:W-:Y:S01]  /*1420*/  UISETP.NE.AND UP0, UPT, UR4, 0x1, UPT ;  /* 0x000000010400788c */ /* 0x000fe2000bf05270 */
[----:B------:R-:W-:Y:S01]  /*1430*/  IMAD.U32 R22, RZ, RZ, UR9 ;  /* 0x00000009ff167e24 */ /* 0x000fe2000f8e00ff */
[----:B------:R-:W-:Y:S02]  /*1440*/  UIADD3 UR6, UR5, 0x7f, URZ ;  /* 0x0000007f05067890 */ /* 0x000fe4000fffe03f */
[----:B------:R-:W-:Y:S01]  /*1450*/  IMAD.U32 R23, RZ, RZ, UR5 ;  /* 0x00000005ff177e24 */ /* 0x000fe2000f8e00ff */
[----:B------:R-:W-:Y:S01]  /*1460*/  CS2R R150, SRZ ;  /* 0x0000000000967805 */ /* 0x000fe2000001ff00 */
[----:B------:R-:W-:Y:S01]  /*1470*/  IMAD.MOV.U32 R0, RZ, RZ, RZ ;  /* 0x000000ffff007224 */ /* 0x000fe200078e00ff */
[----:B------:R-:W-:-:S02]  /*1480*/  CS2R R148, SRZ ;  /* 0x0000000000947805 */ /* 0x000fc4000001ff00 */
[----:B------:R-:W-:Y:S01]  /*1490*/  CS2R R146, SRZ ;  /* 0x0000000000927805 */ /* 0x000fe2000001ff00 */
[----:B------:R-:W-:Y:S01]  /*14a0*/  UIADD3 UR7, UR9, 0x50, -UR7 ;  /* 0x0000005009077890 */ /* 0x000fe2000fffe807 */
[----:B------:R-:W-:Y:S02]  /*14b0*/  CS2R R144, SRZ ;  /* 0x0000000000907805 */ /* 0x000fe4000001ff00 */
[----:B------:R-:W-:Y:S01]  /*14c0*/  CS2R R142, SRZ ;  /* 0x00000000008e7805 */ /* 0x000fe2000001ff00 */
[----:B------:R-:W-:Y:S01]  /*14d0*/  @UP0 ULDC UR4, c[0x0][0x44c] ;  /* 0x0001130000040ab9 */ /* 0x000fe20000000800 */
[----:B------:R-:W-:Y:S01]  /*14e0*/  @UP0 ULDC UR8, c[0x0][0x450] ;  /* 0x0001140000080ab9 */ /* 0x000fe20000000800 */
[----:B------:R-:W-:Y:S01]  /*14f0*/  UIMAD.WIDE.U32 UR4, UR6, UR4, URZ ;  /* 0x00000004060472a5 */ /* 0x000fe2000f8e003f */
[----:B------:R-:W-:Y:S01]  /*1500*/  CS2R R140, SRZ ;  /* 0x00000000008c7805 */ /* 0x000fe2000001ff00 */
[----:B------:R-:W-:Y:S01]  /*1510*/  UIADD3 UR4, UR9, 0x4f, URZ ;  /* 0x0000004f09047890 */ /* 0x000fe2000fffe03f */
[----:B------:R-:W-:Y:S01]  /*1520*/  CS2R R138, SRZ ;  /* 0x00000000008a7805 */ /* 0x000fe2000001ff00 */
[----:B------:R-:W-:Y:S01]  /*1530*/  @UP0 USHF.R.U32.HI UR6, URZ, UR8, UR5 ;  /* 0x000000083f060299 */ /* 0x000fe20008011605 */
[----:B------:R-:W-:Y:S01]  /*1540*/  CS2R R136, SRZ ;  /* 0x0000000000887805 */ /* 0x000fe2000001ff00 */
[----:B------:R-:W-:Y:S01]  /*1550*/  UIMAD.WIDE UR4, UR4, 0x66666667, URZ ;  /* 0x66666667040478a5 */ /* 0x000fe2000f8e023f */
[----:B------:R-:W-:Y:S01]  /*1560*/  CS2R R134, SRZ ;  /* 0x0000000000867805 */ /* 0x000fe2000001ff00 */
[----:B------:R-:W-:Y:S01]  /*1570*/  UIADD3 UR6, UR7, UR6, URZ ;  /* 0x0000000607067290 */ /* 0x000fe2000fffe03f */
[----:B------:R-:W-:Y:S01]  /*1580*/  CS2R R132, SRZ ;  /* 0x0000000000847805 */ /* 0x000fe2000001ff00 */
[----:B------:R-:W-:Y:S01]  /*1590*/  USHF.R.U32.HI UR4, URZ, 0x1f, UR5 ;  /* 0x0000001f3f047899 */ /* 0x000fe20008011605 */
[----:B------:R-:W-:Y:S01]  /*15a0*/  CS2R R130, SRZ ;  /* 0x0000000000827805 */ /* 0x000fe2000001ff00 */
[----:B------:R-:W-:Y:S01]  /*15b0*/  UIMAD.WIDE UR6, UR6, 0x66666667, URZ ;  /* 0x66666667060678a5 */ /* 0x000fe2000f8e023f */
[----:B------:R-:W-:Y:S01]  /*15c0*/  CS2R R128, SRZ ;  /* 0x0000000000807805 */ /* 0x000fe2000001ff00 */
[----:B------:R-:W-:Y:S01]  /*15d0*/  ULEA.HI.SX32 UR4, UR5, UR4, 0x1b ;  /* 0x0000000405047291 */ /* 0x000fe2000f8fda3f */
[----:B------:R-:W-:Y:S01]  /*15e0*/  CS2R R126, SRZ ;  /* 0x00000000007e7805 */ /* 0x000fe2000001ff00 */
[----:B------:R-:W-:Y:S01]  /*15f0*/  USHF.R.U32.HI UR6, URZ, 0x1f, UR7 ;  /* 0x0000001f3f067899 */ /* 0x000fe20008011607 */
[----:B------:R-:W-:-:S02]  /*1600*/  CS2R R124, SRZ ;  /* 0x00000000007c7805 */ /* 0x000fc4000001ff00 */
[----:B------:R-:W-:Y:S02]  /*1610*/  CS2R R122, SRZ ;  /* 0x00000000007a7805 */ /* 0x000fe4000001ff00 */
[----:B------:R-:W-:Y:S01]  /*1620*/  CS2R R120, SRZ ;  /* 0x0000000000787805 */ /* 0x000fe2000001ff00 */
[----:B------:R-:W-:Y:S01]  /*1630*/  ULEA.HI.SX32 UR6, UR7, UR6, 0x1b ;  /* 0x0000000607067291 */ /* 0x000fe2000f8fda3f */
[----:B------:R-:W-:Y:S02]  /*1640*/  CS2R R118, SRZ ;  /* 0x0000000000767805 */ /* 0x000fe4000001ff00 */
[----:B------:R-:W-:Y:S02]  /*1650*/  CS2R R116, SRZ ;  /* 0x0000000000747805 */ /* 0x000fe4000001ff00 */
[----:B------:R-:W-:Y:S01]  /*1660*/  CS2R R114, SRZ ;  /* 0x0000000000727805 */ /* 0x000fe2000001ff00 */
[----:B------:R-:W-:Y:S01]  /*1670*/  UISETP.LT.AND UP0, UPT, UR4, UR6, UPT ;  /* 0x000000060400728c */ /* 0x000fe2000bf01270 */
[----:B------:R-:W-:-:S02]  /*1680*/  CS2R R112, SRZ ;  /* 0x0000000000707805 */ /* 0x000fc4000001ff00 */
[----:B------:R-:W-:Y:S02]  /*1690*/  CS2R R110, SRZ ;  /* 0x00000000006e7805 */ /* 0x000fe4000001ff00 */
[----:B------:R-:W-:Y:S01]  /*16a0*/  CS2R R108, SRZ ;  /* 0x00000000006c7805 */ /* 0x000fe2000001ff00 */
[----:B------:R-:W-:Y:S01]  /*16b0*/  USEL UR61, UR4, UR6, UP0 ;  /* 0x00000006043d7287 */ /* 0x000fe20008000000 */
[----:B------:R-:W-:Y:S02]  /*16c0*/  CS2R R106, SRZ ;  /* 0x00000000006a7805 */ /* 0x000fe4000001ff00 */
[----:B------:R-:W-:Y:S02]  /*16d0*/  CS2R R104, SRZ ;  /* 0x0000000000687805 */ /* 0x000fe4000001ff00 */
[----:B------:R-:W-:Y:S01]  /*16e0*/  CS2R R168, SRZ ;  /* 0x0000000000a87805 */ /* 0x000fe2000001ff00 */
[----:B------:R-:W-:Y:S01]  /*16f0*/  UISETP.GE.AND UP0, UPT, UR61, 0x1, UPT ;  /* 0x000000013d00788c */ /* 0x000fe2000bf06270 */
[----:B------:R-:W-:-:S02]  /*1700*/  CS2R R100, SRZ ;  /* 0x0000000000647805 */ /* 0x000fc4000001ff00 */
[----:B------:R-:W-:Y:S02]  /*1710*/  CS2R R166, SRZ ;  /* 0x0000000000a67805 */ /* 0x000fe4000001ff00 */
[----:B------:R-:W-:Y:S02]  /*1720*/  CS2R R96, SRZ ;  /* 0x0000000000607805 */ /* 0x000fe4000001ff00 */
[----:B------:R-:W-:Y:S02]  /*1730*/  CS2R R164, SRZ ;  /* 0x0000000000a47805 */ /* 0x000fe4000001ff00 */
[----:B------:R-:W-:Y:S02]  /*1740*/  CS2R R92, SRZ ;  /* 0x00000000005c7805 */ /* 0x000fe4000001ff00 */
[----:B------:R-:W-:Y:S02]  /*1750*/  PLOP3.LUT P1, PT, PT, PT, UP0, 0x80, 0x0 ;  /* 0x000000000000781c */ /* 0x000fe40003f2f008 */
        /* <DEDUP_REMOVED lines=68> */
.L_x_2602:
        /* <DEDUP_REMOVED lines=12> */
.L_x_2787:
[----:B------:R-:W-:Y:S05]  /*1c60*/  @!P0 BRA `(.L_x_2604) ;  /* 0x0000000000048947 */ /* 0x000fea0003800000 */
[----:B------:R-:W-:Y:S01]  /*1c70*/  BPT.TRAP 0x1 ;  /* 0x000000040000795c */ /* 0x000fe20000300000 */
.L_x_2604:
        /* <DEDUP_REMOVED lines=9> */
.L_x_2605:
[----:B------:R-:W2:Y:S02]  /*1d10*/  S2R R2, SR_TID.X ;  /* 0x0000000000027919 */ /* 0x000ea40000002100 */
[----:B--2---:R-:W-:Y:S01]  /*1d20*/  LOP3.LUT P1, RZ, R2, 0x7f, RZ, 0xc0, !PT ;  /* 0x0000007f02ff7812 */ /* 0x004fe2000782c0ff */
[----:B-1----:R-:W-:-:S12]  /*1d30*/  @P2 BRA `(.L_x_2606) ;  /* 0x0000000000082947 */ /* 0x002fd80003800000 */
[----:B------:R-:W1:Y:S02]  /*1d40*/  SYNCS.PHASECHK.TRANS64.TRYWAIT P2, [R0+URZ+0x38830], R3 ;  /* 0x03883003000075a7 */ /* 0x000e64000804017f */
[----:B-1----:R-:W-:Y:S05]  /*1d50*/  @!P2 BRA `(.L_x_2607) ;  /* 0x0000017800e0a947 */ /* 0x002fea0003800000 */
.L_x_2606:
        /* <DEDUP_REMOVED lines=564> */
[----:B------:R-:W-:Y:S01]  /*40a0*/  UMOV UR14, 0xffffffb0 ;  /* 0xffffffb0000e7882 */ /* 0x000fe20000000000 */
[----:B------:R-:W-:Y:S02]  /*40b0*/  UIADD3 UR15, UR61, -0x2, URZ ;  /* 0xfffffffe3d0f7890 */ /* 0x000fe4000fffe03f */
[----:B------:R-:W-:-:S06]  /*40c0*/  UIMAD UR14, UR61, UR14, 0x51 ;  /* 0x000000513d0e74a4 */ /* 0x000fcc000f8e020e */
[----:B------:R-:W-:-:S04]  /*40d0*/  IMAD.U32 R21, RZ, RZ, UR14 ;  /* 0x0000000eff157e24 */ /* 0x000fc8000f8e00ff */
[----:B------:R-:W-:Y:S02]  /*40e0*/  IMAD R4, R212, -0x2, R21 ;  /* 0xfffffffed4047824 */ /* 0x000fe400078e0215 */
[----:B------:R-:W-:-:S05]  /*40f0*/  IMAD.U32 R21, RZ, RZ, UR19 ;  /* 0x00000013ff157e24 */ /* 0x000fca000f8e00ff */
[----:B------:R-:W-:Y:S01]  /*4100*/  IADD3 R4, -R21, UR18, R4 ;  /* 0x0000001215047c10 */ /* 0x000fe2000fffe104 */
        /* <DEDUP_REMOVED lines=12> */
[----:B------:R-:W-:Y:S01]  /*41d0*/  UISETP.NE.AND UP0, UPT, UR5, 0x1, UPT ;  /* 0x000000010500788c */ /* 0x000fe2000bf05270 */
[----:B------:R-:W-:-:S05]  /*41e0*/  UMOV UR7, 0x40000040 ;  /* 0x4000004000077882 */ /* 0x000fca0000000000 */
[----:B------:R-:W-:-:S05]  /*41f0*/  PLOP3.LUT P2, PT, PT, PT, UP0, 0x80, 0x0 ;  /* 0x000000000000781c */ /* 0x000fca0003f4f008 */
[----:B------:R-:W-:-:S08]  /*4200*/  @UP0 ULDC UR5, c[0x0][0x44c] ;  /* 0x0001130000050ab9 */ /* 0x000fd00000000800 */
[----:B------:R-:W-:Y:S01]  /*4210*/  @P2 IMAD.HI.U32 R3, R2, UR5, RZ ;  /* 0x0000000502032c27 */ /* 0x000fe2000f8e00ff */
[----:B------:R-:W-:-:S04]  /*4220*/  @UP0 ULDC UR5, c[0x0][0x450] ;  /* 0x0001140000050ab9 */ /* 0x000fc80000000800 */
[----:B------:R-:W-:Y:S01]  /*4230*/  @P2 SHF.R.U32.HI R2, RZ, UR5, R3 ;  /* 0x00000005ff022c19 */ /* 0x000fe20008011603 */
[----:B------:R-:W-:-:S04]  /*4240*/  UIMAD UR5, UR61, -0x50, UR18 ;  /* 0xffffffb03d0578a4 */ /* 0x000fc8000f8e0212 */
[----:B------:R-:W0:Y:S01]  /*4250*/  SHFL.IDX PT, R5, R2, 0x1, 0x1c1f ;  /* 0x003c1f0002057f89 */ /* 0x000e2200000e0000 */
[----:B------:R-:W-:-:S03]  /*4260*/  UIADD3 UR11, UR5, 0x50, URZ ;  /* 0x00000050050b7890 */ /* 0x000fc6000fffe03f */
[----:B------:R-:W-:Y:S01]  /*4270*/  UMOV UR5, UR27 ;  /* 0x0000001b00057c82 */ /* 0x000fe20008000000 */
[----:B------:R-:W1:Y:S02]  /*4280*/  SHFL.IDX PT, R2, R2, RZ, 0x1c1f ;  /* 0x001c1fff02027589 */ /* 0x000e6400000e0000 */
[----:B------:R-:W-:-:S04]  /*4290*/  IMAD.U32 R3, RZ, RZ, UR11 ;  /* 0x0000000bff037e24 */ /* 0x000fc8000f8e00ff */
[----:B------:R-:W-:Y:S01]  /*42a0*/  IMAD R3, R212, -0x2, R3 ;  /* 0xfffffffed4037824 */ /* 0x000fe200078e0203 */
[----:B------:R-:W-:Y:S02]  /*42b0*/  WARPGROUP.DEPBAR.LE gsb0, 0x0 ;  /* 0x00008000000079c5 */ /* 0x000fe40000010000 */
[----:B------:R-:W-:-:S06]  /*42c0*/  WARPGROUP.ARRIVE ;  /* 0x00000000000079c5 */ /* 0x000fcc0000000000 */
[----:B------:R-:W-:Y:S01]  /*42d0*/  HGMMA.64x16x16.F32 R32, gdesc[UR52], R32, gsb0 ;  /* 0x00200000342079f0 */ /* 0x000fe20008000820 */
[----:B------:R-:W-:Y:S01]  /*42e0*/  UMOV UR54, UR6 ;  /* 0x0000000600367c82 */ /* 0x000fe20008000000 */
[----:B------:R-:W-:Y:S01]  /*42f0*/  UMOV UR55, 0x40000040 ;  /* 0x4000004000377882 */ /* 0x000fe20000000000 */
[----:B------:R-:W-:Y:S01]  /*4300*/  UIADD3 UR6, UR4, 0x986, URZ ;  /* 0x0000098604067890 */ /* 0x000fe2000fffe03f */
[----:B0-----:R-:W-:-:S04]  /*4310*/  VIADDMNMX R5, R5, R4, R3, PT ;  /* 0x0000000405057246 */ /* 0x001fc80003800103 */
[C---:B------:R-:W-:Y:S02]  /*4320*/  ISETP.GT.AND P3, PT, R5.reuse, RZ, PT ;  /* 0x000000ff0500720c */ /* 0x040fe40003f64270 */
[C---:B------:R-:W-:Y:S02]  /*4330*/  ISETP.GT.AND P4, PT, R5.reuse, 0x1, PT ;  /* 0x000000010500780c */ /* 0x040fe40003f84270 */
[----:B------:R-:W-:Y:S02]  /*4340*/  ISETP.GT.AND P5, PT, R5, 0x8, PT ;  /* 0x000000080500780c */ /* 0x000fe40003fa4270 */
[----:B-1----:R-:W-:-:S04]  /*4350*/  VIADDMNMX R2, R2, R4, R3, PT ;  /* 0x0000000402027246 */ /* 0x002fc80003800103 */
[----:B------:R-:W-:Y:S01]  /*4360*/  ISETP.GT.AND P6, PT, R2, 0x11, PT ;  /* 0x000000110200780c */ /* 0x000fe20003fc4270 */
        /* <DEDUP_REMOVED lines=72> */
[C---:B------:R-:W-:Y:S02]  /*47f0*/  ISETP.GT.AND P4, PT, R5.reuse, 0x10, PT ;  /* 0x000000100500780c */ /* 0x040fe40003f84270 */
        /* <DEDUP_REMOVED lines=14> */
[----:B------:R-:W-:Y:S02]  /*48e0*/  ISETP.GT.AND P3, PT, R5, 0x19, PT ;  /* 0x000000190500780c */ /* 0x000fe40003f64270 */
        /* <DEDUP_REMOVED lines=22> */
[----:B------:R-:W-:Y:S01]  /*4a50*/  ISETP.GT.AND P3, PT, R5, 0x29, PT ;  /* 0x000000290500780c */ /* 0x000fe20003f64270 */
        /* <DEDUP_REMOVED lines=19> */
[----:B------:R-:W-:Y:S02]  /*4b90*/  ISETP.GT.AND P4, PT, R5, 0x38, PT ;  /* 0x000000380500780c */ /* 0x000fe40003f84270 */
        /* <DEDUP_REMOVED lines=20> */
[C---:B------:R-:W-:Y:S01]  /*4ce0*/  ISETP.GT.AND P3, PT, R5.reuse, 0x41, PT ;  /* 0x000000410500780c */ /* 0x040fe20003f64270 */
[----:B------:R-:W-:Y:S01]  /*4cf0*/  @UP0 ULDC UR10, c[0x0][0x450] ;  /* 0x00011400000a0ab9 */ /* 0x000fe20000000800 */
[----:B------:R-:W-:Y:S01]  /*4d00*/  FMNMX.FTZ R14, R62, R21, !PT ;  /* 0x000000153e0e7209 */ /* 0x000fe20007810000 */
[----:B------:R-:W-:Y:S01]  /*4d10*/  @UP0 USHF.R.U32.HI UR4, URZ, UR10, UR7 ;  /* 0x0000000a3f040299 */ /* 0x000fe20008011607 */
[----:B------:R2:W-:Y:S03]  /*4d20*/  @!P1 SYNCS.ARRIVE.TRANS64.RED.A1T0 RZ, [R0+URZ], RZ ;  /* 0x000000ff00ff99a7 */ /* 0x0005e6000810043f */
[----:B------:R-:W3:Y:S01]  /*4d30*/  MUFU.TANH R30, R30 ;  /* 0x0000001e001e7308 */ /* 0x000ee20000002400 */
[----:B0-----:R-:W-:Y:S01]  /*4d40*/  FSEL R63, R26, -INF , P4 ;  /* 0xff8000001a3f7808 */ /* 0x001fe20002000000 */
[----:B------:R-:W-:Y:S01]  /*4d50*/  UIADD3 UR6, UR4, UR18, -UR19 ;  /* 0x0000001204067290 */ /* 0x000fe2000fffe813 */
        /* <DEDUP_REMOVED lines=14> */
[----:B------:R-:W-:Y:S02]  /*4e40*/  USEL UR10, URZ, UR4, !UP1 ;  /* 0x000000043f0a7287 */ /* 0x000fe4000c800000 */
[----:B------:R3:W-:Y:S01]  /*4e50*/  MUFU.TANH R36, R24 ;  /* 0x0000001800247308 */ /* 0x0007e20000002400 */
[----:B0-----:R-:W-:Y:S01]  /*4e60*/  FSEL R66, R31, -INF , P3 ;  /* 0xff8000001f427808 */ /* 0x001fe20001800000 */
[----:B------:R-:W-:Y:S01]  /*4e70*/  UISETP.GE.AND UP1, UPT, UR15, UR10, UPT ;  /* 0x0000000a0f00728c */ /* 0x000fe2000bf26270 */
[----:B------:R-:W-:Y:S01]  /*4e80*/  ISETP.GT.AND P3, PT, R2, RZ, PT ;  /* 0x000000ff0200720c */ /* 0x000fe20003f64270 */
[----:B------:R-:W-:Y:S01]  /*4e90*/  IMAD.U32 R236, RZ, RZ, UR10 ;  /* 0x0000000affec7e24 */ /* 0x000fe2000f8e00ff */
[----:B------:R-:W-:-:S03]  /*4ea0*/  FMNMX.FTZ R5, R66, R5, !PT ;  /* 0x0000000542057209 */ /* 0x000fc60007810000 */
[----:B------:R-:W0:Y:S01]  /*4eb0*/  MUFU.TANH R31, R40 ;  /* 0x00000028001f7308 */ /* 0x000e220000002400 */
[----:B-1----:R-:W-:Y:S01]  /*4ec0*/  FSEL R26, R26, -INF , P6 ;  /* 0xff8000001a1a7808 */ /* 0x002fe20003000000 */
[----:B------:R-:W1:Y:S06]  /*4ed0*/  SHFL.BFLY PT, R14, R5, 0x2, 0x1f ;  /* 0x0c401f00050e7f89 */ /* 0x000e6c00000e0000 */
[----:B------:R4:W-:Y:S08]  /*4ee0*/  MUFU.TANH R49, R25 ;  /* 0x0000001900317308 */ /* 0x0009f00000002400 */
[----:B------:R-:W5:Y:S08]  /*4ef0*/  MUFU.TANH R33, R33 ;  /* 0x0000002100217308 */ /* 0x000f700000002400 */
[----:B------:R-:W2:Y:S01]  /*4f00*/  MUFU.TANH R38, R37 ;  /* 0x0000002500267308 */ /* 0x000ea20000002400 */
[----:B-1----:R-:W-:-:S05]  /*4f10*/  FMNMX.FTZ R14, R5, R14, !PT ;  /* 0x0000000e050e7209 */ /* 0x002fca0007810000 */
[----:B------:R-:W1:Y:S02]  /*4f20*/  SHFL.BFLY PT, R5, R14, 0x1, 0x1f ;  /* 0x0c201f000e057f89 */ /* 0x000e6400000e0000 */
[----:B-1----:R-:W-:Y:S02]  /*4f30*/  FMNMX.FTZ R3, R14, R5, !PT ;  /* 0x000000050e037209 */ /* 0x002fe40007810000 */
[----:B------:R-:W-:Y:S02]  /*4f40*/  FSEL R5, R20, -INF , P3 ;  /* 0xff80000014057808 */ /* 0x000fe40001800000 */
[----:B------:R-:W-:Y:S01]  /*4f50*/  FSEL R14, R67, -INF , P5 ;  /* 0xff800000430e7808 */ /* 0x000fe20002800000 */
[----:B------:R-:W-:Y:S01]  /*4f60*/  FMUL.FTZ R30, R3, UR5 ;  /* 0x00000005031e7c20 */ /* 0x000fe20008410000 */
[----:B------:R-:W-:Y:S02]  /*4f70*/  ISETP.GT.AND P5, PT, R2, 0x9, PT ;  /* 0x000000090200780c */ /* 0x000fe40003fa4270 */
[----:B------:R-:W-:-:S02]  /*4f80*/  FSEL R20, R68, -INF , P4 ;  /* 0xff80000044147808 */ /* 0x000fc40002000000 */
[----:B------:R-:W-:Y:S02]  /*4f90*/  FMNMX.FTZ R27, R5, R14, !PT ;  /* 0x0000000e051b7209 */ /* 0x000fe40007810000 */
[----:B------:R-:W-:Y:S02]  /*4fa0*/  ISETP.GT.AND P3, PT, R2, 0x10, PT ;  /* 0x000000100200780c */ /* 0x000fe40003f64270 */
[----:B------:R-:W-:Y:S02]  /*4fb0*/  FSEL R21, R69, -INF , P5 ;  /* 0xff80000045157808 */ /* 0x000fe40002800000 */
[----:B------:R-:W-:Y:S02]  /*4fc0*/  CS2R R68, SRZ ;  /* 0x0000000000447805 */ /* 0x000fe4000001ff00 */
[----:B------:R-:W-:Y:S02]  /*4fd0*/  FMNMX.FTZ R4, R20, R27, !PT ;  /* 0x0000001b14047209 */ /* 0x000fe40007810000 */
[----:B---3--:R-:W-:-:S02]  /*4fe0*/  FSEL R24, R48, -INF , P3 ;  /* 0xff80000030187808 */ /* 0x008fc40001800000 */
[----:B------:R-:W-:Y:S01]  /*4ff0*/  FMNMX.FTZ R27, R21, R4, !PT ;  /* 0x00000004151b7209 */ /* 0x000fe20007810000 */
[----:B------:R0:W1:Y:S01]  /*5000*/  MUFU.TANH R48, R28 ;  /* 0x0000001c00307308 */ /* 0x0000620000002400 */
[----:B------:R-:W-:Y:S02]  /*5010*/  ISETP.GT.AND P4, PT, R2, 0x18, PT ;  /* 0x000000180200780c */ /* 0x000fe40003f84270 */
[----:B------:R-:W-:Y:S02]  /*5020*/  FMNMX.FTZ R27, R24, R27, !PT ;  /* 0x0000001b181b7209 */ /* 0x000fe40007810000 */
[----:B------:R-:W-:Y:S02]  /*5030*/  ISETP.GT.AND P5, PT, R2, 0x19, PT ;  /* 0x000000190200780c */ /* 0x000fe40003fa4270 */
[----:B----4-:R-:W-:Y:S02]  /*5040*/  FSEL R25, R52, -INF , P4 ;  /* 0xff80000034197808 */ /* 0x010fe40002000000 */
[----:B------:R-:W-:Y:S01]  /*5050*/  FMNMX.FTZ R4, R26, R27, !PT ;  /* 0x0000001b1a047209 */ /* 0x000fe20007810000 */
[----:B------:R3:W4:Y:S01]  /*5060*/  MUFU.TANH R52, R29 ;  /* 0x0000001d00347308 */ /* 0x0007220000002400 */
[----:B------:R-:W-:-:S02]  /*5070*/  ISETP.GT.AND P3, PT, R2, 0x20, PT ;  /* 0x000000200200780c */ /* 0x000fc40003f64270 */
[----:B------:R-:W-:Y:S02]  /*5080*/  FSEL R27, R53, -INF , P5 ;  /* 0xff800000351b7808 */ /* 0x000fe40002800000 */
[----:B------:R-:W-:Y:S02]  /*5090*/  FMNMX.FTZ R4, R25, R4, !PT ;  /* 0x0000000419047209 */ /* 0x000fe40007810000 */
[----:B------:R-:W-:Y:S02]  /*50a0*/  FSETP.NEU.FTZ.AND P6, PT, R3, -INF , PT ;  /* 0xff8000000300780b */ /* 0x000fe40003fdd000 */
[----:B0-----:R-:W-:Y:S02]  /*50b0*/  FSEL R28, R31, -INF , P3 ;  /* 0xff8000001f1c7808 */ /* 0x001fe40001800000 */
[----:B------:R-:W-:Y:S02]  /*50c0*/  ISETP.GT.AND P4, PT, R2, 0x21, PT ;  /* 0x000000210200780c */ /* 0x000fe40003f84270 */
[----:B------:R-:W-:-:S02]  /*50d0*/  FMNMX.FTZ R31, R27, R4, !PT ;  /* 0x000000041b1f7209 */ /* 0x000fc40007810000 */
        /* <DEDUP_REMOVED lines=8> */
[----:B---3--:R-:W-:Y:S01]  /*5160*/  FSEL R29, R44, -INF , P3 ;  /* 0xff8000002c1d7808 */ /* 0x008fe20001800000 */
        /* <DEDUP_REMOVED lines=17> */
[----:B-----5:R-:W-:Y:S01]  /*5280*/  FSEL R33, R33, -INF , P4 ;  /* 0xff80000021217808 */ /* 0x020fe20002000000 */
        /* <DEDUP_REMOVED lines=11> */
[----:B--2---:R-:W-:Y:S01]  /*5340*/  FSEL R35, R38, -INF , P4 ;  /* 0xff80000026237808 */ /* 0x004fe20002000000 */
        /* <DEDUP_REMOVED lines=8> */
[----:B------:R-:W2:Y:S01]  /*53d0*/  MUFU.EX2 R51, R51 ;  /* 0x0000003300337308 */ /* 0x000ea20000000800 */
        /* <DEDUP_REMOVED lines=12> */
[----:B----4-:R-:W-:Y:S02]  /*54a0*/  FSEL R38, R52, -INF , P4 ;  /* 0xff80000034267808 */ /* 0x010fe40002000000 */
[----:B------:R-:W-:Y:S02]  /*54b0*/  CS2R R52, SRZ ;  /* 0x0000000000347805 */ /* 0x000fe4000001ff00 */
[----:B------:R-:W-:Y:S01]  /*54c0*/  FMNMX.FTZ R41, R2, R41, !PT ;  /* 0x0000002902297209 */ /* 0x000fe20007810000 */
[----:B------:R-:W1:Y:S01]  /*54d0*/  MUFU.EX2 R55, R55 ;  /* 0x0000003700377308 */ /* 0x000e620000000800 */
[----:B0-----:R-:W-:-:S02]  /*54e0*/  F2FP.F16.F32.PACK_AB R211, R47, R46 ;  /* 0x0000002e2fd3723e */ /* 0x001fc400000000ff */
[----:B------:R-:W-:Y:S02]  /*54f0*/  FMNMX.FTZ R41, R38, R41, !PT ;  /* 0x0000002926297209 */ /* 0x000fe40007810000 */
[----:B--2---:R-:W-:-:S03]  /*5500*/  F2FP.F16.F32.PACK_AB R205, R51, R50 ;  /* 0x0000003233cd723e */ /* 0x004fc600000000ff */
        /* <DEDUP_REMOVED lines=35> */
[----:B------:R2:W3:Y:S01]  /*5740*/  MUFU.EX2 R41, R14 ;  /* 0x0000000e00297308 */ /* 0x0004e20000000800 */
        /* <DEDUP_REMOVED lines=9> */
[----:B------:R-:W-:-:S02]  /*57e0*/  F2FP.F16.F32.PACK_AB R209, R209, R42 ;  /* 0x0000002ad1d1723e */ /* 0x000fc400000000ff */
[----:B0-----:R-:W-:Y:S01]  /*57f0*/  F2FP.F16.F32.PACK_AB R199, R62, R61 ;  /* 0x0000003d3ec7723e */ /* 0x001fe200000000ff */
[----:B------:R-:W-:Y:S01]  /*5800*/  FADD.FTZ R5, R47, R14 ;  /* 0x0000000e2f057221 */ /* 0x000fe20000010000 */
[----:B------:R-:W-:Y:S02]  /*5810*/  CS2R R46, SRZ ;  /* 0x00000000002e7805 */ /* 0x000fe4000001ff00 */
[----:B------:R-:W0:Y:S01]  /*5820*/  MUFU.EX2 R21, R21 ;  /* 0x0000001500157308 */ /* 0x000e220000000800 */
[----:B------:R-:W-:Y:S01]  /*5830*/  FADD.FTZ R14, R50, R5 ;  /* 0x00000005320e7221 */ /* 0x000fe20000010000 */
[----:B---3--:R-:W-:Y:S01]  /*5840*/  FADD.FTZ R5, R208, R41 ;  /* 0x00000029d0057221 */ /* 0x008fe20000010000 */
[----:B------:R-:W-:-:S05]  /*5850*/  F2FP.F16.F32.PACK_AB R208, R41, R208 ;  /* 0x000000d029d0723e */ /* 0x000fca00000000ff */
[----:B------:R-:W-:Y:S08]  /*5860*/  MUFU.EX2 R24, R24 ;  /* 0x0000001800187308 */ /* 0x000ff00000000800 */
[----:B------:R-:W1:Y:S01]  /*5870*/  MUFU.EX2 R43, R26 ;  /* 0x0000001a002b7308 */ /* 0x000e620000000800 */
[----:B0-----:R-:W-:-:S07]  /*5880*/  F2FP.F16.F32.PACK_AB R210, R21, R20 ;  /* 0x0000001415d2723e */ /* 0x001fce00000000ff */
[----:B------:R0:W-:Y:S08]  /*5890*/  MUFU.EX2 R206, R27 ;  /* 0x0000001b00ce7308 */ /* 0x0001f00000000800 */
[----:B------:R-:W2:Y:S01]  /*58a0*/  MUFU.EX2 R25, R25 ;  /* 0x0000001900197308 */ /* 0x000ea20000000800 */
[----:B0-----:R-:W-:Y:S01]  /*58b0*/  FADD.FTZ R27, R51, R14 ;  /* 0x0000000e331b7221 */ /* 0x001fe20000010000 */
[----:B------:R-:W-:Y:S01]  /*58c0*/  FADD.FTZ R14, R20, R5 ;  /* 0x00000005140e7221 */ /* 0x000fe20000010000 */
[----:B------:R-:W-:Y:S01]  /*58d0*/  IMAD.U32 R20, RZ, RZ, UR15 ;  /* 0x0000000fff147e24 */ /* 0x000fe2000f8e00ff */
[----:B-1----:R-:W-:Y:S01]  /*58e0*/  F2FP.F16.F32.PACK_AB R204, R43, R24 ;  /* 0x000000182bcc723e */ /* 0x002fe200000000ff */
[----:B------:R-:W-:Y:S01]  /*58f0*/  FADD.FTZ R26, R54, R27 ;  /* 0x0000001b361a7221 */ /* 0x000fe20000010000 */
[----:B------:R-:W-:Y:S01]  /*5900*/  FADD.FTZ R5, R21, R14 ;  /* 0x0000000e15057221 */ /* 0x000fe20000010000 */
[----:B------:R-:W-:Y:S01]  /*5910*/  CS2R R50, SRZ ;  /* 0x0000000000327805 */ /* 0x000fe2000001ff00 */
[----:B------:R-:W0:Y:S01]  /*5920*/  MUFU.EX2 R28, R28 ;  /* 0x0000001c001c7308 */ /* 0x000e220000000800 */
[----:B------:R-:W-:Y:S01]  /*5930*/  FADD.FTZ R27, R55, R26 ;  /* 0x0000001a371b7221 */ /* 0x000fe20000010000 */
[----:B------:R-:W-:Y:S01]  /*5940*/  FADD.FTZ R14, R24, R5 ;  /* 0x00000005180e7221 */ /* 0x000fe20000010000 */
[----:B------:R-:W-:-:S02]  /*5950*/  CS2R R54, SRZ ;  /* 0x0000000000367805 */ /* 0x000fc4000001ff00 */
[----:B------:R-:W-:Y:S01]  /*5960*/  FADD.FTZ R26, R56, R27 ;  /* 0x0000001b381a7221 */ /* 0x000fe20000010000 */
[----:B------:R-:W-:Y:S01]  /*5970*/  FADD.FTZ R14, R43, R14 ;  /* 0x0000000e2b0e7221 */ /* 0x000fe20000010000 */
[----:B------:R-:W-:Y:S01]  /*5980*/  CS2R R42, SRZ ;  /* 0x00000000002a7805 */ /* 0x000fe2000001ff00 */
[----:B------:R-:W1:Y:S01]  /*5990*/  MUFU.EX2 R45, R30 ;  /* 0x0000001e002d7308 */ /* 0x000e620000000800 */
[----:B------:R-:W-:Y:S01]  /*59a0*/  FADD.FTZ R26, R57, R26 ;  /* 0x0000001a391a7221 */ /* 0x000fe20000010000 */
[----:B--2---:R-:W-:Y:S01]  /*59b0*/  FADD.FTZ R5, R25, R14 ;  /* 0x0000000e19057221 */ /* 0x004fe20000010000 */
[----:B------:R-:W-:Y:S02]  /*59c0*/  CS2R R56, SRZ ;  /* 0x0000000000387805 */ /* 0x000fe4000001ff00 */
[----:B------:R-:W-:Y:S01]  /*59d0*/  FADD.FTZ R27, R203, R26 ;  /* 0x0000001acb1b7221 */ /* 0x000fe20000010000 */
[----:B------:R-:W-:Y:S01]  /*59e0*/  FADD.FTZ R5, R206, R5 ;  /* 0x00000005ce057221 */ /* 0x000fe20000010000 */
[C---:B------:R-:W-:Y:S01]  /*59f0*/  F2FP.F16.F32.PACK_AB R203, R58.reuse, R203 ;  /* 0x000000cb3acb723e */ /* 0x040fe200000000ff */
[----:B------:R-:W2:Y:S01]  /*5a00*/  MUFU.EX2 R29, R29 ;  /* 0x0000001d001d7308 */ /* 0x000ea20000000800 */
[----:B------:R-:W-:Y:S01]  /*5a10*/  FADD.FTZ R14, R58, R27 ;  /* 0x0000001b3a0e7221 */ /* 0x000fe20000010000 */
[----:B0-----:R-:W-:Y:S01]  /*5a20*/  FADD.FTZ R0, R28, R5 ;  /* 0x000000051c007221 */ /* 0x001fe20000010000 */
[----:B------:R-:W-:-:S02]  /*5a30*/  F2FP.F16.F32.PACK_AB R206, R206, R25 ;  /* 0x00000019cece723e */ /* 0x000fc400000000ff */
[----:B------:R-:W-:Y:S01]  /*5a40*/  CS2R R24, SRZ ;  /* 0x0000000000187805 */ /* 0x000fe2000001ff00 */
[----:B------:R-:W-:Y:S01]  /*5a50*/  FADD.FTZ R5, R59, R14 ;  /* 0x0000000e3b057221 */ /* 0x000fe20000010000 */
[----:B------:R-:W-:Y:S01]  /*5a60*/  CS2R R58, SRZ ;  /* 0x00000000003a7805 */ /* 0x000fe2000001ff00 */
[----:B------:R-:W0:Y:S01]  /*5a70*/  MUFU.EX2 R202, R31 ;  /* 0x0000001f00ca7308 */ /* 0x000e220000000800 */
[C---:B-1----:R-:W-:Y:S01]  /*5a80*/  FADD.FTZ R0, R45.reuse, R0 ;  /* 0x000000002d007221 */ /* 0x042fe20000010000 */
[----:B------:R-:W-:Y:S01]  /*5a90*/  FADD.FTZ R14, R60, R5 ;  /* 0x000000053c0e7221 */ /* 0x000fe20000010000 */
[----:B------:R-:W-:Y:S02]  /*5aa0*/  F2FP.F16.F32.PACK_AB R200, R45, R28 ;  /* 0x0000001c2dc8723e */ /* 0x000fe400000000ff */
[----:B------:R-:W-:Y:S01]  /*5ab0*/  CS2R R44, SRZ ;  /* 0x00000000002c7805 */ /* 0x000fe2000001ff00 */
[----:B------:R-:W-:Y:S01]  /*5ac0*/  FADD.FTZ R27, R61, R14 ;  /* 0x0000000e3d1b7221 */ /* 0x000fe20000010000 */
[----:B------:R-:W-:Y:S01]  /*5ad0*/  CS2R R60, SRZ ;  /* 0x00000000003c7805 */ /* 0x000fe2000001ff00 */
[----:B------:R-:W1:Y:S01]  /*5ae0*/  MUFU.EX2 R32, R32 ;  /* 0x0000002000207308 */ /* 0x000e620000000800 */
[----:B--2---:R-:W-:Y:S01]  /*5af0*/  FADD.FTZ R5, R29, R0 ;  /* 0x000000001d057221 */ /* 0x004fe20000010000 */
[----:B------:R-:W-:-:S04]  /*5b00*/  FADD.FTZ R14, R62, R27 ;  /* 0x0000001b3e0e7221 */ /* 0x000fc80000010000 */
[----:B------:R-:W-:Y:S02]  /*5b10*/  FADD.FTZ R27, R63, R14 ;  /* 0x0000000e3f1b7221 */ /* 0x000fe40000010000 */
[----:B------:R-:W2:Y:S01]  /*5b20*/  MUFU.EX2 R33, R33 ;  /* 0x0000002100217308 */ /* 0x000ea20000000800 */
[C---:B0-----:R-:W-:Y:S01]  /*5b30*/  FADD.FTZ R5, R202.reuse, R5 ;  /* 0x00000005ca057221 */ /* 0x041fe20000010000 */
[----:B------:R-:W-:Y:S02]  /*5b40*/  F2FP.F16.F32.PACK_AB R202, R202, R29 ;  /* 0x0000001dcaca723e */ /* 0x000fe400000000ff */
[----:B------:R-:W-:-:S04]  /*5b50*/  CS2R R28, SRZ ;  /* 0x00000000001c7805 */ /* 0x000fc8000001ff00 */
[----:B------:R-:W0:Y:S01]  /*5b60*/  MUFU.EX2 R34, R34 ;  /* 0x0000002200227308 */ /* 0x000e220000000800 */
[----:B-1----:R-:W-:-:S07]  /*5b70*/  FADD.FTZ R0, R32, R5 ;  /* 0x0000000520007221 */ /* 0x002fce0000010000 */
        /* <DEDUP_REMOVED lines=16> */
[----:B------:R-:W-:-:S06]  /*5c80*/  CS2R R30, SRZ ;  /* 0x00000000001e7805 */ /* 0x000fcc000001ff00 */
[----:B------:R-:W0:Y:S01]  /*5c90*/  MUFU.EX2 R2, R2 ;  /* 0x0000000200027308 */ /* 0x000e220000000800 */
[C---:B-1----:R-:W-:Y:S01]  /*5ca0*/  FADD.FTZ R21, R37.reuse, R0 ;  /* 0x0000000025157221 */ /* 0x042fe20000010000 */
[----:B------:R-:W-:Y:S01]  /*5cb0*/  F2FP.F16.F32.PACK_AB R192, R37, R36 ;  /* 0x0000002425c0723e */ /* 0x000fe200000000ff */
[----:B------:R-:W-:Y:S01]  /*5cc0*/  IMAD.MOV.U32 R0, RZ, RZ, 0x3f800000 ;  /* 0x3f800000ff007424 */ /* 0x000fe200078e00ff */
[----:B------:R-:W-:-:S04]  /*5cd0*/  CS2R R36, SRZ ;  /* 0x0000000000247805 */ /* 0x000fc8000001ff00 */
[----:B------:R-:W1:Y:S01]  /*5ce0*/  MUFU.EX2 R40, R40 ;  /* 0x0000002800287308 */ /* 0x000e620000000800 */
[----:B--2---:R-:W-:-:S07]  /*5cf0*/  FADD.FTZ R5, R65, R14 ;  /* 0x0000000e41057221 */ /* 0x004fce0000010000 */
[----:B------:R2:W3:Y:S01]  /*5d00*/  MUFU.EX2 R27, R38 ;  /* 0x00000026001b7308 */ /* 0x0004e20000000800 */
[----:B0-----:R-:W-:Y:S01]  /*5d10*/  FADD.FTZ R14, R2, R21 ;  /* 0x00000015020e7221 */ /* 0x001fe20000010000 */
[C---:B-1----:R-:W-:Y:S01]  /*5d20*/  FADD.FTZ R5, R40.reuse, R5 ;  /* 0x0000000528057221 */ /* 0x042fe20000010000 */
[----:B------:R-:W-:Y:S02]  /*5d30*/  F2FP.F16.F32.PACK_AB R195, R40, R65 ;  /* 0x0000004128c3723e */ /* 0x000fe400000000ff */
[----:B------:R-:W-:Y:S02]  /*5d40*/  CS2R R64, SRZ ;  /* 0x0000000000407805 */ /* 0x000fe4000001ff00 */
[----:B------:R-:W-:Y:S02]  /*5d50*/  CS2R R40, SRZ ;  /* 0x0000000000287805 */ /* 0x000fe4000001ff00 */
[----:B--2---:R-:W-:Y:S01]  /*5d60*/  CS2R R38, SRZ ;  /* 0x0000000000267805 */ /* 0x004fe2000001ff00 */
        /* <DEDUP_REMOVED lines=15> */
.L_x_2617:
        /* <DEDUP_REMOVED lines=10> */
.L_x_2609:
        /* <DEDUP_REMOVED lines=9> */
.L_x_2610:
[----:B-1----:R-:W-:Y:S05]  /*5f90*/  @P3 BRA `(.L_x_2611) ;  /* 0x00000000000c3947 */ /* 0x002fea0003800000 */
[----:B------:R-:W-:-:S13]  /*5fa0*/  R2UR UR4, R4 ;  /* 0x00000000040472ca */ /* 0x000fda00000e0000 */
[----:B------:R-:W1:Y:S02]  /*5fb0*/  SYNCS.PHASECHK.TRANS64.TRYWAIT P3, [UR4+0x38830], R3 ;  /* 0x03883003ff0075a7 */ /* 0x000e640008060144 */
[----:B-1----:R-:W-:Y:S05]  /*5fc0*/  @!P3 BRA `(.L_x_2612) ;  /* 0x000001380058b947 */ /* 0x002fea0003800000 */
.L_x_2611:
        /* <DEDUP_REMOVED lines=576> */
[----:B------:R-:W-:Y:S03]  /*83d0*/  HGMMA.64x16x16.F32 R152, gdesc[UR4], R152, gsb0 ;  /* 0x00200000049879f0 */ /* 0x000fe60008000898 */
[----:B------:R-:W-:Y:S02]  /*83e0*/  WARPGROUP.DEPBAR.LE gsb0, 0x0 ;  /* 0x00008000000079c5 */ /* 0x000fe40000010000 */
[----:B------:R-:W-:Y:S05]  /*83f0*/  @!P0 BRA `(.L_x_2613) ;  /* 0x0000000000048947 */ /* 0x000fea0003800000 */
[----:B------:R-:W-:Y:S01]  /*8400*/  BPT.TRAP 0x1 ;  /* 0x000000040000795c */ /* 0x000fe20000300000 */
.L_x_2613:
        /* <DEDUP_REMOVED lines=9> */
.L_x_2614:
[----:B--2---:R-:W-:Y:S05]  /*84a0*/  @P3 BRA `(.L_x_2615) ;  /* 0x0000000000083947 */ /* 0x004fea0003800000 */
[----:B------:R-:W2:Y:S02]  /*84b0*/  SYNCS.PHASECHK.TRANS64.TRYWAIT P3, [UR4+0x38850], R0 ;  /* 0x03885000ff0075a7 */ /* 0x000ea40008060144 */
[----:B--2---:R-:W-:Y:S05]  /*84c0*/  @!P3 BRA `(.L_x_2616) ;  /* 0x000001140034b947 */ /* 0x004fea0003800000 */
.L_x_2615:
[----:B------:R-:W-:Y:S01]  /*84d0*/  R2UR UR5, R17 ;  /* 0x00000000110572ca */ /* 0x000fe200000e0000 */
[----:B------:R-:W-:Y:S01]  /*84e0*/  WARPGROUP.ARRIVE ;  /* 0x00000000000079c5 */ /* 0x000fe20000000000 */
[----:B------:R-:W-:Y:S01]  /*84f0*/  R2UR UR6, R21 ;  /* 0x00000000150672ca */ /* 0x000fe200000e0000 */
[----:B------:R-:W-:Y:S01]  /*8500*/  UMOV UR7, 0x40000040 ;  /* 0x4000004000077882 */ /* 0x000fe20000000000 */
[----:B------:R-:W-:Y:S01]  /*8510*/  R2UR UR18, R23 ;  /* 0x00000000171272ca */ /* 0x000fe200000e0000 */
[----:B------:R-:W-:Y:S01]  /*8520*/  FMUL.FTZ R20, R189, UR61 ;  /* 0x0000003dbd147c20 */ /* 0x000fe20008410000 */
[----:B------:R-:W-:Y:S01]  /*8530*/  FMUL.FTZ R189, R178, UR61 ;  /* 0x0000003db2bd7c20 */ /* 0x000fe20008410000 */
[----:B------:R-:W-:Y:S01]  /*8540*/  FMUL.FTZ R21, R176, UR61 ;  /* 0x0000003db0157c20 */ /* 0x000fe20008410000 */
[----:B------:R-:W-:Y:S01]  /*8550*/  FMUL.FTZ R176, R177, UR61 ;  /* 0x0000003db1b07c20 */ /* 0x000fe20008410000 */
[----:B------:R-:W-:Y:S01]  /*8560*/  FMUL.FTZ R177, R180, UR61 ;  /* 0x0000003db4b17c20 */ /* 0x000fe20008410000 */
[----:B------:R-:W-:Y:S01]  /*8570*/  FMUL.FTZ R180, R182, UR61 ;  /* 0x0000003db6b47c20 */ /* 0x000fe20008410000 */
[----:B------:R-:W-:Y:S01]  /*8580*/  R2UR UR11, R233 ;  /* 0x00000000e90b72ca */ /* 0x000fe200000e0000 */
[----:B------:R-:W-:Y:S01]  /*8590*/  FMUL.FTZ R2, R185, UR61 ;  /* 0x0000003db9027c20 */ /* 0x000fe20008410000 */
[----:B------:R-:W-:Y:S01]  /*85a0*/  UIADD3 UR5, UR5, 0x400, URZ ;  /* 0x0000040005057890 */ /* 0x000fe2000fffe03f */
[----:B------:R-:W-:Y:S01]  /*85b0*/  R2UR UR15, R19 ;  /* 0x00000000130f72ca */ /* 0x000fe200000e0000 */
[----:B------:R-:W-:Y:S01]  /*85c0*/  FMUL.FTZ R185, R187, UR61 ;  /* 0x0000003dbbb97c20 */ /* 0x000fe20008410000 */
[----:B------:R-:W-:Y:S01]  /*85d0*/  R2UR UR14, R22 ;  /* 0x00000000160e72ca */ /* 0x000fe200000e0000 */
[----:B------:R-:W-:Y:S01]  /*85e0*/  USHF.R.U32.HI UR5, URZ, 0x4, UR5 ;  /* 0x000000043f057899 */ /* 0x000fe20008011605 */
[----:B------:R-:W-:-:S02]  /*85f0*/  VIADD R178, R213, UR18 ;  /* 0x00000012d5b27c36 */ /* 0x000fc40008000000 */
[----:B------:R-:W-:Y:S01]  /*8600*/  FMUL.FTZ R187, R191, UR61 ;  /* 0x0000003dbfbb7c20 */ /* 0x000fe20008410000 */
[----:B------:R-:W-:Y:S01]  /*8610*/  FMUL.FTZ R191, R183, UR61 ;  /* 0x0000003db7bf7c20 */ /* 0x000fe20008410000 */
[----:B------:R-:W-:Y:S01]  /*8620*/  ULOP3.LUT UR5, UR5, 0x3fff, URZ, 0xc0, !UPT ;  /* 0x00003fff05057892 */ /* 0x000fe2000f8ec03f */
[----:B01----:R-:W-:Y:S01]  /*8630*/  FMUL.FTZ R0, R184, UR61 ;  /* 0x0000003db8007c20 */ /* 0x003fe20008410000 */
[----:B------:R-:W-:Y:S02]  /*8640*/  IMAD.MOV.U32 R183, RZ, RZ, -0x2 ;  /* 0xfffffffeffb77424 */ /* 0x000fe400078e00ff */
[----:B------:R-:W-:Y:S01]  /*8650*/  FMUL.FTZ R184, R186, UR61 ;  /* 0x0000003dbab87c20 */ /* 0x000fe20008410000 */
[----:B------:R-:W-:Y:S01]  /*8660*/  ULOP3.LUT UR5, UR5, 0x2800000, URZ, 0xfc, !UPT ;  /* 0x0280000005057892 */ /* 0x000fe2000f8efc3f */
[----:B------:R-:W-:Y:S01]  /*8670*/  FMUL.FTZ R186, R190, UR61 ;  /* 0x0000003dbeba7c20 */ /* 0x000fe20008410000 */
[----:B------:R-:W-:Y:S01]  /*8680*/  MUFU.TANH R185, R185 ;  /* 0x000000b900b97308 */ /* 0x000fe20000002400 */
[----:B------:R-:W-:Y:S01]  /*8690*/  FMUL.FTZ R3, R188, UR61 ;  /* 0x0000003dbc037c20 */ /* 0x000fe20008410000 */
[----:B------:R-:W-:Y:S01]  /*86a0*/  UIMAD UR10, UR6, 0xa00, UR5 ;  /* 0x00000a00060a78a4 */ /* 0x000fe2000f8e0205 */
[----:B------:R-:W-:Y:S01]  /*86b0*/  FMUL.FTZ R179, R179, UR61 ;  /* 0x0000003db3b37c20 */ /* 0x000fe20008410000 */
[----:B------:R-:W-:Y:S01]  /*86c0*/  FMUL.FTZ R190, R174, UR61 ;  /* 0x0000003daebe7c20 */ /* 0x000fe20008410000 */
[----:B------:R-:W-:Y:S01]  /*86d0*/  @UP0 ULDC UR5, c[0x0][0x44c] ;  /* 0x0001130000050ab9 */ /* 0x000fe20000000800 */
[----:B------:R-:W-:Y:S01]  /*86e0*/  FMUL.FTZ R171, R171, UR61 ;  /* 0x0000003dabab7c20 */ /* 0x000fe20008410000 */
[----:B------:R-:W-:Y:S01]  /*86f0*/  @P2 IMAD.HI.U32 R182, R178, UR5, RZ ;  /* 0x00000005b2b62c27 */ /* 0x000fe2000f8e00ff */
[----:B------:R-:W-:Y:S01]  /*8700*/  @UP0 ULDC UR5, c[0x0][0x450] ;  /* 0x0001140000050ab9 */ /* 0x000fe20000000800 */
[----:B------:R-:W-:Y:S01]  /*8710*/  UMOV UR6, UR10 ;  /* 0x0000000a00067c82 */ /* 0x000fe20008000000 */
[----:B------:R-:W0:Y:S01]  /*8720*/  MUFU.TANH R184, R184 ;  /* 0x000000b800b87308 */ /* 0x000e220000002400 */
[----:B------:R-:W-:Y:S01]  /*8730*/  HGMMA.64x256x16.F32 R24, R208, gdesc[UR4].tnspB, R24, gsb0 ;  /* 0x43e00004d0187df0 */ /* 0x000fe20008000818 */
[----:B------:R-:W-:Y:S01]  /*8740*/  UIADD3 UR6, UR10, 0x80, URZ ;  /* 0x000000800a067890 */ /* 0x000fe2000fffe03f */
[----:B------:R-:W-:Y:S01]  /*8750*/  @P2 SHF.R.U32.HI R178, RZ, UR5, R182 ;  /* 0x00000005ffb22c19 */ /* 0x000fe200080116b6 */
[----:B------:R-:W-:Y:S01]  /*8760*/  UMOV UR7, 0x40000040 ;  /* 0x4000004000077882 */ /* 0x000fe20000000000 */
[----:B------:R-:W-:Y:S01]  /*8770*/  UMOV UR5, 0x1 ;  /* 0x0000000100057882 */ /* 0x000fe20000000000 */
[----:B------:R-:W-:Y:S01]  /*8780*/  FMUL.FTZ R182, R170, UR61 ;  /* 0x0000003daab67c20 */ /* 0x000fe20008410000 */
[----:B------:R-:W-:Y:S01]  /*8790*/  UIMAD UR5, UR11, -0x50, UR5 ;  /* 0xffffffb00b0578a4 */ /* 0x000fe2000f8e0205 */
[----:B------:R-:W1:Y:S01]  /*87a0*/  MUFU.TANH R186, R186 ;  /* 0x000000ba00ba7308 */ /* 0x000e620000002400 */
[----:B------:R-:W-:Y:S01]  /*87b0*/  FMUL.FTZ R159, R159, UR61 ;  /* 0x0000003d9f9f7c20 */ /* 0x000fe20008410000 */
[----:B------:R-:W-:Y:S01]  /*87c0*/  FMUL.FTZ R169, R169, UR61 ;  /* 0x0000003da9a97c20 */ /* 0x000fe20008410000 */
[----:B------:R-:W-:Y:S01]  /*87d0*/  FMUL.FTZ R172, R172, UR61 ;  /* 0x0000003dacac7c20 */ /* 0x000fe20008410000 */
[----:B------:R-:W-:Y:S01]  /*87e0*/  FMUL.FTZ R173, R173, UR61 ;  /* 0x0000003dadad7c20 */ /* 0x000fe20008410000 */
[----:B------:R-:W-:-:S02]  /*87f0*/  IMAD R170, R212, R183, UR5 ;  /* 0x00000005d4aa7e24 */ /* 0x000fc4000f8e02b7 */
[----:B------:R-:W-:Y:S01]  /*8800*/  FMUL.FTZ R160, R160, UR61 ;  /* 0x0000003da0a07c20 */ /* 0x000fe20008410000 */
[----:B------:R-:W-:Y:S01]  /*8810*/  IMAD.U32 R183, RZ, RZ, UR15 ;  /* 0x0000000fffb77e24 */ /* 0x000fe2000f8e00ff */
[----:B------:R-:W2:Y:S01]  /*8820*/  MUFU.TANH R187, R187 ;  /* 0x000000bb00bb7308 */ /* 0x000ea20000002400 */
[----:B------:R-:W-:Y:S01]  /*8830*/  FMUL.FTZ R161, R161, UR61 ;  /* 0x0000003da1a17c20 */ /* 0x000fe20008410000 */
[----:B------:R-:W-:Y:S01]  /*8840*/  FMUL.FTZ R164, R164, UR61 ;  /* 0x0000003da4a47c20 */ /* 0x000fe20008410000 */
[----:B------:R-:W-:Y:S01]  /*8850*/  FMUL.FTZ R157, R157, UR61 ;  /* 0x0000003d9d9d7c20 */ /* 0x000fe20008410000 */
[----:B------:R-:W-:Y:S01]  /*8860*/  IADD3 R170, -R183, UR14, R170 ;  /* 0x0000000eb7aa7c10 */ /* 0x000fe2000fffe1aa */
[----:B------:R-:W-:Y:S01]  /*8870*/  FMUL.FTZ R183, R175, UR61 ;  /* 0x0000003dafb77c20 */ /* 0x000fe20008410000 */
[----:B------:R-:W-:Y:S01]  /*8880*/  FMUL.FTZ R175, R162, UR61 ;  /* 0x0000003da2af7c20 */ /* 0x000fe20008410000 */
[----:B------:R-:W-:Y:S01]  /*8890*/  R2UR UR14, R4 ;  /* 0x00000000040e72ca */ /* 0x000fe200000e0000 */
[----:B------:R-:W3:Y:S01]  /*88a0*/  MUFU.TANH R189, R189 ;  /* 0x000000bd00bd7308 */ /* 0x000ee20000002400 */
[----:B------:R-:W-:Y:S01]  /*88b0*/  FMUL.FTZ R165, R165, UR61 ;  /* 0x0000003da5a57c20 */ /* 0x000fe20008410000 */
[----:B------:R-:W-:Y:S01]  /*88c0*/  FMUL.FTZ R156, R156, UR61 ;  /* 0x0000003d9c9c7c20 */ /* 0x000fe20008410000 */
[----:B------:R-:W-:-:S05]  /*88d0*/  ULDC UR5, c[0x0][0x988] ;  /* 0x0002620000057ab9 */ /* 0x000fca0000000800 */
[----:B------:R-:W4:Y:S08]  /*88e0*/  MUFU.TANH R179, R179 ;  /* 0x000000b300b37308 */ /* 0x000f300000002400 */
        /* <DEDUP_REMOVED lines=32> */
[----:B------:R-:W5:Y:S01]  /*8af0*/  SHFL.IDX PT, R201, R178, 0x1, 0x1c1f ;  /* 0x003c1f00b2c97f89 */ /* 0x000f6200000e0000 */
[----:B------:R-:W4:-:S15]  /*8b00*/  MUFU.TANH R200, R180 ;  /* 0x000000b400c87308 */ /* 0x000f1e0000002400 */
[----:B------:R-:W-:-:S06]  /*8b10*/  NOP ;  /* 0x0000000000007918 */ /* 0x000fcc0000000000 */
[----:B------:R-:W-:Y:S01]  /*8b20*/  HGMMA.64x256x16.F32 R24, R196, gdesc[UR4].tnspB, R24, gsb0 ;  /* 0x43e00004c4187df0 */ /* 0x000fe20008000818 */
[----:B------:R-:W-:Y:S01]  /*8b30*/  UIADD3 UR6, UR10, 0x200, URZ ;  /* 0x000002000a067890 */ /* 0x000fe2000fffe03f */
[----:B------:R-:W-:Y:S01]  /*8b40*/  UMOV UR7, 0x40000040 ;  /* 0x4000004000077882 */ /* 0x000fe20000000000 */
[----:B------:R1:W4:Y:S01]  /*8b50*/  MUFU.TANH R180, R171 ;  /* 0x000000ab00b47308 */ /* 0x0003220000002400 */
[----:B-----5:R-:W-:-:S05]  /*8b60*/  IMAD.IADD R188, R170, 0x1, R201 ;  /* 0x00000001aabc7824 */ /* 0x020fca00078e02c9 */
[C---:B------:R-:W-:Y:S02]  /*8b70*/  ISETP.GT.AND P3, PT, R188.reuse, RZ, PT ;  /* 0x000000ffbc00720c */ /* 0x040fe40003f64270 */
[----:B------:R-:W-:Y:S02]  /*8b80*/  ISETP.GT.AND P4, PT, R188, 0x1, PT ;  /* 0x00000001bc00780c */ /* 0x000fe40003f84270 */
[----:B0-----:R-:W-:Y:S02]  /*8b90*/  FSEL R174, R184, -INF , P3 ;  /* 0xff800000b8ae7808 */ /* 0x001fe40001800000 */
[----:B------:R-:W-:Y:S01]  /*8ba0*/  ISETP.GT.AND P3, PT, R188, 0x8, PT ;  /* 0x00000008bc00780c */ /* 0x000fe20003f64270 */
[----:B------:R4:W0:Y:S01]  /*8bb0*/  MUFU.TANH R184, R175 ;  /* 0x000000af00b87308 */ /* 0x0008220000002400 */
[----:B------:R-:W-:Y:S01]  /*8bc0*/  FSEL R162, R185, -INF , P4 ;  /* 0xff800000b9a27808 */ /* 0x000fe20002000000 */
[----:B------:R-:W-:Y:S01]  /*8bd0*/  FMUL.FTZ R185, R163, UR61 ;  /* 0x0000003da3b97c20 */ /* 0x000fe20008410000 */
[----:B------:R-:W-:-:S02]  /*8be0*/  FMNMX.FTZ R201, R174, R235, !PT ;  /* 0x000000ebaec97209 */ /* 0x000fc40007810000 */
[----:B-1----:R-:W-:Y:S02]  /*8bf0*/  FSEL R171, R186, -INF , P3 ;  /* 0xff800000baab7808 */ /* 0x002fe40001800000 */
[----:B------:R-:W-:Y:S01]  /*8c00*/  ISETP.GT.AND P4, PT, R188, 0x9, PT ;  /* 0x00000009bc00780c */ /* 0x000fe20003f84270 */
[----:B------:R-:W1:Y:S01]  /*8c10*/  MUFU.TANH R185, R185 ;  /* 0x000000b900b97308 */ /* 0x000e620000002400 */
[----:B------:R-:W-:Y:S02]  /*8c20*/  FMNMX.FTZ R186, R162, R201, !PT ;  /* 0x000000c9a2ba7209 */ /* 0x000fe40007810000 */
[----:B------:R-:W-:Y:S02]  /*8c30*/  ISETP.GT.AND P3, PT, R188, 0x10, PT ;  /* 0x00000010bc00780c */ /* 0x000fe40003f64270 */
[----:B--2---:R-:W-:Y:S02]  /*8c40*/  FSEL R163, R187, -INF , P4 ;  /* 0xff800000bba37808 */ /* 0x004fe40002000000 */
[----:B------:R-:W-:Y:S01]  /*8c50*/  FMNMX.FTZ R202, R171, R186, !PT ;  /* 0x000000baabca7209 */ /* 0x000fe20007810000 */
[----:B------:R-:W-:Y:S01]  /*8c60*/  FMUL.FTZ R186, R166, UR61 ;  /* 0x0000003da6ba7c20 */ /* 0x000fe20008410000 */
[----:B------:R-:W-:-:S02]  /*8c70*/  ISETP.GT.AND P4, PT, R188, 0x11, PT ;  /* 0x00000011bc00780c */ /* 0x000fc40003f84270 */
[----:B---3--:R-:W-:Y:S01]  /*8c80*/  FSEL R166, R189, -INF , P3 ;  /* 0xff800000bda67808 */ /* 0x008fe20001800000 */
[----:B------:R-:W-:Y:S01]  /*8c90*/  FMUL.FTZ R189, R154, UR61 ;  /* 0x0000003d9abd7c20 */ /* 0x000fe20008410000 */
[----:B------:R-:W-:Y:S01]  /*8ca0*/  FMNMX.FTZ R187, R163, R202, !PT ;  /* 0x000000caa3bb7209 */ /* 0x000fe20007810000 */
[----:B------:R-:W2:Y:S01]  /*8cb0*/  MUFU.TANH R186, R186 ;  /* 0x000000ba00ba7308 */ /* 0x000ea20000002400 */
[----:B------:R-:W-:Y:S02]  /*8cc0*/  ISETP.GT.AND P3, PT, R188, 0x18, PT ;  /* 0x00000018bc00780c */ /* 0x000fe40003f64270 */
[----:B----4-:R-:W-:Y:S02]  /*8cd0*/  FSEL R175, R179, -INF , P4 ;  /* 0xff800000b3af7808 */ /* 0x010fe40002000000 */
[----:B------:R-:W-:Y:S01]  /*8ce0*/  FMNMX.FTZ R202, R166, R187, !PT ;  /* 0x000000bba6ca7209 */ /* 0x000fe20007810000 */
[----:B------:R-:W-:Y:S01]  /*8cf0*/  FMUL.FTZ R187, R167, UR61 ;  /* 0x0000003da7bb7c20 */ /* 0x000fe20008410000 */
[----:B------:R-:W-:Y:S01]  /*8d00*/  ISETP.GT.AND P4, PT, R188, 0x19, PT ;  /* 0x00000019bc00780c */ /* 0x000fe20003f84270 */
[----:B------:R-:W-:Y:S01]  /*8d10*/  MUFU.TANH R189, R189 ;  /* 0x000000bd00bd7308 */ /* 0x000fe20000002400 */
[----:B------:R-:W-:Y:S01]  /*8d20*/  FSEL R167, R200, -INF , P3 ;  /* 0xff800000c8a77808 */ /* 0x000fe20001800000 */
[----:B------:R-:W-:Y:S01]  /*8d30*/  FMUL.FTZ R200, R155, UR61 ;  /* 0x0000003d9bc87c20 */ /* 0x000fe20008410000 */
[----:B------:R-:W-:-:S02]  /*8d40*/  FMNMX.FTZ R202, R175, R202, !PT ;  /* 0x000000caafca7209 */ /* 0x000fc40007810000 */
[C---:B------:R-:W-:Y:S02]  /*8d50*/  ISETP.GT.AND P3, PT, R188.reuse, 0x20, PT ;  /* 0x00000020bc00780c */ /* 0x040fe40003f64270 */
[----:B------:R-:W-:Y:S01]  /*8d60*/  FSEL R179, R191, -INF , P4 ;  /* 0xff800000bfb37808 */ /* 0x000fe20002000000 */
[----:B------:R-:W3:Y:S01]  /*8d70*/  MUFU.TANH R187, R187 ;  /* 0x000000bb00bb7308 */ /* 0x000ee20000002400 */
[----:B------:R-:W-:Y:S02]  /*8d80*/  FMNMX.FTZ R202, R167, R202, !PT ;  /* 0x000000caa7ca7209 */ /* 0x000fe40007810000 */
[----:B------:R-:W-:Y:S02]  /*8d90*/  ISETP.GT.AND P4, PT, R188, 0x21, PT ;  /* 0x00000021bc00780c */ /* 0x000fe40003f84270 */
[----:B------:R-:W-:Y:S02]  /*8da0*/  FSEL R154, R182, -INF , P3 ;  /* 0xff800000b69a7808 */ /* 0x000fe40001800000 */
[----:B------:R-:W-:-:S02]  /*8db0*/  FMNMX.FTZ R191, R179, R202, !PT ;  /* 0x000000cab3bf7209 */ /* 0x000fc40007810000 */
[----:B------:R-:W-:Y:S02]  /*8dc0*/  ISETP.GT.AND P3, PT, R188, 0x28, PT ;  /* 0x00000028bc00780c */ /* 0x000fe40003f64270 */
[----:B------:R-:W-:Y:S02]  /*8dd0*/  FSEL R180, R180, -INF , P4 ;  /* 0xff800000b4b47808 */ /* 0x000fe40002000000 */
[----:B------:R-:W-:Y:S02]  /*8de0*/  FMNMX.FTZ R191, R154, R191, !PT ;  /* 0x000000bf9abf7209 */ /* 0x000fe40007810000 */
[----:B------:R-:W-:Y:S02]  /*8df0*/  ISETP.GT.AND P4, PT, R188, 0x29, PT ;  /* 0x00000029bc00780c */ /* 0x000fe40003f84270 */
[----:B------:R-:W-:Y:S02]  /*8e00*/  FSEL R155, R190, -INF , P3 ;  /* 0xff800000be9b7808 */ /* 0x000fe40001800000 */
[----:B------:R-:W-:Y:S01]  /*8e10*/  FMNMX.FTZ R202, R180, R191, !PT ;  /* 0x000000bfb4ca7209 */ /* 0x000fe20007810000 */
[----:B------:R-:W-:Y:S01]  /*8e20*/  FMUL.FTZ R191, R158, UR61 ;  /* 0x0000003d9ebf7c20 */ /* 0x000fe20008410000 */
[----:B------:R-:W-:Y:S01]  /*8e30*/  FSEL R182, R183, -INF , P4 ;  /* 0xff800000b7b67808 */ /* 0x000fe20002000000 */
[----:B------:R4:W5:Y:S01]  /*8e40*/  MUFU.TANH R190, R200 ;  /* 0x000000c800be7308 */ /* 0x0009620000002400 */
[----:B------:R-:W-:-:S02]  /*8e50*/  ISETP.GT.AND P3, PT, R188, 0x30, PT ;  /* 0x00000030bc00780c */ /* 0x000fc40003f64270 */
[----:B------:R-:W-:Y:S02]  /*8e60*/  FMNMX.FTZ R183, R155, R202, !PT ;  /* 0x000000ca9bb77209 */ /* 0x000fe40007810000 */
[----:B------:R-:W-:Y:S02]  /*8e70*/  ISETP.GT.AND P4, PT, R188, 0x31, PT ;  /* 0x00000031bc00780c */ /* 0x000fe40003f84270 */
[----:B0-----:R-:W-:Y:S01]  /*8e80*/  FSEL R158, R184, -INF , P3 ;  /* 0xff800000b89e7808 */ /* 0x001fe20001800000 */
[----:B------:R-:W0:Y:S01]  /*8e90*/  MUFU.TANH R191, R191 ;  /* 0x000000bf00bf7308 */ /* 0x000e220000002400 */
[----:B------:R-:W-:Y:S02]  /*8ea0*/  FMNMX.FTZ R201, R182, R183, !PT ;  /* 0x000000b7b6c97209 */ /* 0x000fe40007810000 */
[----:B------:R-:W-:Y:S02]  /*8eb0*/  ISETP.GT.AND P3, PT, R188, 0x38, PT ;  /* 0x00000038bc00780c */ /* 0x000fe40003f64270 */
[----:B-1----:R-:W-:-:S02]  /*8ec0*/  FSEL R183, R185, -INF , P4 ;  /* 0xff800000b9b77808 */ /* 0x002fc40002000000 */
[----:B----4-:R-:W-:Y:S02]  /*8ed0*/  FMNMX.FTZ R200, R158, R201, !PT ;  /* 0x000000c99ec87209 */ /* 0x010fe40007810000 */
[----:B------:R-:W-:Y:S02]  /*8ee0*/  ISETP.GT.AND P4, PT, R188, 0x39, PT ;  /* 0x00000039bc00780c */ /* 0x000fe40003f84270 */
[----:B--2---:R-:W-:Y:S02]  /*8ef0*/  FSEL R184, R186, -INF , P3 ;  /* 0xff800000bab87808 */ /* 0x004fe40001800000 */
[----:B------:R-:W-:Y:S02]  /*8f00*/  FMNMX.FTZ R185, R183, R200, !PT ;  /* 0x000000c8b7b97209 */ /* 0x000fe40007810000 */
[----:B------:R-:W-:Y:S02]  /*8f10*/  ISETP.GT.AND P3, PT, R188, 0x40, PT ;  /* 0x00000040bc00780c */ /* 0x000fe40003f64270 */
[----:B---3--:R-:W-:Y:S01]  /*8f20*/  FSEL R186, R187, -INF , P4 ;  /* 0xff800000bbba7808 */ /* 0x008fe20002000000 */
[----:B------:R-:W-:Y:S01]  /*8f30*/  FMUL.FTZ R187, R181, UR61 ;  /* 0x0000003db5bb7c20 */ /* 0x000fe20008410000 */
[----:B------:R-:W-:-:S02]  /*8f40*/  FMNMX.FTZ R185, R184, R185, !PT ;  /* 0x000000b9b8b97209 */ /* 0x000fc40007810000 */
[----:B------:R-:W-:Y:S02]  /*8f50*/  ISETP.GT.AND P4, PT, R188, 0x41, PT ;  /* 0x00000041bc00780c */ /* 0x000fe40003f84270 */
[----:B------:R-:W-:Y:S01]  /*8f60*/  FSEL R181, R189, -INF , P3 ;  /* 0xff800000bdb57808 */ /* 0x000fe20001800000 */
[----:B------:R-:W1:Y:S01]  /*8f70*/  MUFU.TANH R187, R187 ;  /* 0x000000bb00bb7308 */ /* 0x000e620000002400 */
[----:B------:R-:W-:Y:S02]  /*8f80*/  FMNMX.FTZ R200, R186, R185, !PT ;  /* 0x000000b9bac87209 */ /* 0x000fe40007810000 */
[----:B------:R-:W-:Y:S02]  /*8f90*/  ISETP.GT.AND P3, PT, R188, 0x48, PT ;  /* 0x00000048bc00780c */ /* 0x000fe40003f64270 */
[----:B-----5:R-:W-:Y:S02]  /*8fa0*/  FSEL R185, R190, -INF , P4 ;  /* 0xff800000beb97808 */ /* 0x020fe40002000000 */
[----:B------:R-:W-:-:S02]  /*8fb0*/  FMNMX.FTZ R200, R181, R200, !PT ;  /* 0x000000c8b5c87209 */ /* 0x000fc40007810000 */
[----:B------:R-:W-:Y:S01]  /*8fc0*/  ISETP.GT.AND P4, PT, R188, 0x49, PT ;  /* 0x00000049bc00780c */ /* 0x000fe20003f84270 */
[----:B------:R-:W-:Y:S01]  /*8fd0*/  FMUL.FTZ R188, R168, UR61 ;  /* 0x0000003da8bc7c20 */ /* 0x000fe20008410000 */
[----:B0-----:R-:W-:Y:S02]  /*8fe0*/  FSEL R168, R191, -INF , P3 ;  /* 0xff800000bfa87808 */ /* 0x001fe40001800000 */
[----:B------:R-:W-:Y:S02]  /*8ff0*/  FMNMX.FTZ R189, R185, R200, !PT ;  /* 0x000000c8b9bd7209 */ /* 0x000fe40007810000 */
[----:B------:R-:W-:Y:S01]  /*9000*/  FSEL R159, R159, -INF , P4 ;  /* 0xff8000009f9f7808 */ /* 0x000fe20002000000 */
[----:B------:R-:W0:Y:S01]  /*9010*/  MUFU.TANH R188, R188 ;  /* 0x000000bc00bc7308 */ /* 0x000e220000002400 */
[----:B------:R-:W-:Y:S02]  /*9020*/  FMNMX.FTZ R190, R168, R189, !PT ;  /* 0x000000bda8be7209 */ /* 0x000fe40007810000 */
[----:B------:R2:W3:Y:S02]  /*9030*/  SHFL.IDX PT, R189, R178, RZ, 0x1c1f ;  /* 0x001c1fffb2bd7589 */ /* 0x0004e400000e0000 */
[----:B------:R-:W-:-:S05]  /*9040*/  FMNMX.FTZ R190, R159, R190, !PT ;  /* 0x000000be9fbe7209 */ /* 0x000fca0007810000 */
[----:B------:R-:W4:Y:S01]  /*9050*/  SHFL.BFLY PT, R191, R190, 0x2, 0x1f ;  /* 0x0c401f00bebf7f89 */ /* 0x000f2200000e0000 */
[----:B--2---:R-:W-:-:S06]  /*9060*/  FMUL.FTZ R178, R152, UR61 ;  /* 0x0000003d98b27c20 */ /* 0x004fcc0008410000 */
[----:B------:R-:W-:Y:S01]  /*9070*/  MUFU.TANH R178, R178 ;  /* 0x000000b200b27308 */ /* 0x000fe20000002400 */
[----:B---3--:R-:W-:Y:S02]  /*9080*/  IMAD.IADD R170, R170, 0x1, R189 ;  /* 0x00000001aaaa7824 */ /* 0x008fe400078e02bd */
[----:B------:R-:W-:-:S03]  /*9090*/  FMUL.FTZ R189, R153, UR61 ;  /* 0x0000003d99bd7c20 */ /* 0x000fc60008410000 */
[----:B------:R-:W-:Y:S02]  /*90a0*/  ISETP.GT.AND P3, PT, R170, RZ, PT ;  /* 0x000000ffaa00720c */ /* 0x000fe40003f64270 */
[----:B----4-:R-:W-:Y:S01]  /*90b0*/  FMNMX.FTZ R190, R190, R191, !PT ;  /* 0x000000bfbebe7209 */ /* 0x010fe20007810000 */
[----:B------:R-:W2:Y:S01]  /*90c0*/  MUFU.TANH R189, R189 ;  /* 0x000000bd00bd7308 */ /* 0x000ea20000002400 */
[----:B------:R-:W-:Y:S02]  /*90d0*/  ISETP.GT.AND P4, PT, R170, 0x1, PT ;  /* 0x00000001aa00780c */ /* 0x000fe40003f84270 */
[----:B------:R-:W-:Y:S01]  /*90e0*/  FSEL R153, R0, -INF , P3 ;  /* 0xff80000000997808 */ /* 0x000fe20001800000 */
[----:B------:R-:W3:Y:S01]  /*90f0*/  SHFL.BFLY PT, R191, R190, 0x1, 0x1f ;  /* 0x0c201f00bebf7f89 */ /* 0x000ee200000e0000 */
[----:B------:R-:W-:Y:S02]  /*9100*/  ISETP.GT.AND P3, PT, R170, 0x8, PT ;  /* 0x00000008aa00780c */ /* 0x000fe40003f64270 */
[----:B------:R-:W-:-:S02]  /*9110*/  FSEL R2, R2, -INF , P4 ;  /* 0xff80000002027808 */ /* 0x000fc40002000000 */
[C---:B------:R-:W-:Y:S02]  /*9120*/  ISETP.GT.AND P4, PT, R170.reuse, 0x9, PT ;  /* 0x00000009aa00780c */ /* 0x040fe40003f84270 */
[----:B------:R-:W-:Y:S02]  /*9130*/  FSEL R0, R3, -INF , P3 ;  /* 0xff80000003007808 */ /* 0x000fe40001800000 */
[----:B------:R-:W-:Y:S02]  /*9140*/  ISETP.GT.AND P3, PT, R170, 0x10, PT ;  /* 0x00000010aa00780c */ /* 0x000fe40003f64270 */
[----:B------:R-:W-:Y:S02]  /*9150*/  FSEL R20, R20, -INF , P4 ;  /* 0xff80000014147808 */ /* 0x000fe40002000000 */
[----:B------:R-:W-:Y:S02]  /*9160*/  ISETP.GT.AND P4, PT, R170, 0x11, PT ;  /* 0x00000011aa00780c */ /* 0x000fe40003f84270 */
[----:B------:R-:W-:-:S02]  /*9170*/  FSEL R21, R21, -INF , P3 ;  /* 0xff80000015157808 */ /* 0x000fc40001800000 */
[----:B------:R-:W-:Y:S02]  /*9180*/  ISETP.GT.AND P3, PT, R170, 0x18, PT ;  /* 0x00000018aa00780c */ /* 0x000fe40003f64270 */
[----:B------:R-:W-:Y:S02]  /*9190*/  FSEL R176, R176, -INF , P4 ;  /* 0xff800000b0b07808 */ /* 0x000fe40002000000 */
[----:B------:R-:W-:Y:S02]  /*91a0*/  ISETP.GT.AND P4, PT, R170, 0x19, PT ;  /* 0x00000019aa00780c */ /* 0x000fe40003f84270 */
[----:B------:R-:W-:Y:S02]  /*91b0*/  FSEL R177, R177, -INF , P3 ;  /* 0xff800000b1b17808 */ /* 0x000fe40001800000 */
[----:B---3--:R-:W-:Y:S02]  /*91c0*/  FMNMX.FTZ R3, R190, R191, !PT ;  /* 0x000000bfbe037209 */ /* 0x008fe40007810000 */
[----:B------:R-:W-:Y:S01]  /*91d0*/  ISETP.GT.AND P5, PT, R170, 0x20, PT ;  /* 0x00000020aa00780c */ /* 0x000fe20003fa4270 */
[----:B------:R-:W-:Y:S01]  /*91e0*/  MUFU.TANH R190, R156 ;  /* 0x0000009c00be7308 */ /* 0x000fe20000002400 */
[----:B-1----:R-:W-:-:S02]  /*91f0*/  FSEL R187, R187, -INF , P4 ;  /* 0xff800000bbbb7808 */ /* 0x002fc40002000000 */
[----:B------:R-:W-:Y:S02]  /*9200*/  ISETP.GT.AND P6, PT, R170, 0x21, PT ;  /* 0x00000021aa00780c */ /* 0x000fe40003fc4270 */
[----:B0-----:R-:W-:Y:S02]  /*9210*/  FSEL R188, R188, -INF , P5 ;  /* 0xff800000bcbc7808 */ /* 0x001fe40002800000 */
[C---:B------:R-:W-:Y:S02]  /*9220*/  ISETP.GT.AND P3, PT, R170.reuse, 0x28, PT ;  /* 0x00000028aa00780c */ /* 0x040fe40003f64270 */
[----:B------:R-:W-:Y:S02]  /*9230*/  FSEL R169, R169, -INF , P6 ;  /* 0xff800000a9a97808 */ /* 0x000fe40003000000 */
        /* <DEDUP_REMOVED lines=10> */
[----:B------:R-:W-:Y:S02]  /*92e0*/  FSETP.NEU.FTZ.AND P4, PT, R3, -INF , PT ;  /* 0xff8000000300780b */ /* 0x000fe40003f9d000 */
[C---:B------:R-:W-:Y:S02]  /*92f0*/  ISETP.GT.AND P3, PT, R170.reuse, 0x40, PT ;  /* 0x00000040aa00780c */ /* 0x040fe40003f64270 */
[----:B------:R-:W-:Y:S02]  /*9300*/  FSEL R165, R165, -INF , P5 ;  /* 0xff800000a5a57808 */ /* 0x000fe40002800000 */
[----:B------:R-:W-:Y:S01]  /*9310*/  ISETP.GT.AND P5, PT, R170, 0x41, PT ;  /* 0x00000041aa00780c */ /* 0x000fe20003fa4270 */
[----:B------:R-:W-:-:S02]  /*9320*/  WARPGROUP.DEPBAR.LE gsb0, 0x0 ;  /* 0x00008000000079c5 */ /* 0x000fc40000010000 */
[----:B------:R-:W-:Y:S01]  /*9330*/  FMNMX.FTZ R197, R153, R234, !PT ;  /* 0x000000ea99c57209 */ /* 0x000fe20007810000 */
[----:B------:R-:W-:-:S03]  /*9340*/  WARPGROUP.ARRIVE ;  /* 0x00000000000079c5 */ /* 0x000fc60000000000 */
[----:B------:R-:W-:-:S03]  /*9350*/  FMNMX.FTZ R197, R2, R197, !PT ;  /* 0x000000c502c57209 */ /* 0x000fc60007810000 */
[----:B------:R-:W-:Y:S01]  /*9360*/  HGMMA.64x256x16.F32 R24, R192, gdesc[UR4].tnspB, R24, gsb0 ;  /* 0x43e00004c0187df0 */ /* 0x000fe20008000818 */
[----:B------:R-:W-:Y:S02]  /*9370*/  FMNMX.FTZ R197, R0, R197, !PT ;  /* 0x000000c500c57209 */ /* 0x000fe40007810000 */
[----:B------:R-:W-:Y:S02]  /*9380*/  R2UR UR6, R236 ;  /* 0x00000000ec0672ca */ /* 0x000fe400000e0000 */
[----:B------:R-:W-:-:S04]  /*9390*/  FMNMX.FTZ R152, R20, R197, !PT ;  /* 0x000000c514987209 */ /* 0x000fc80007810000 */
[----:B------:R-:W-:Y:S01]  /*93a0*/  FMNMX.FTZ R191, R21, R152, !PT ;  /* 0x0000009815bf7209 */ /* 0x000fe20007810000 */
[----:B------:R-:W-:-:S03]  /*93b0*/  FMUL.FTZ R152, R3, UR5 ;  /* 0x0000000503987c20 */ /* 0x000fc60008410000 */
[----:B------:R-:W-:Y:S02]  /*93c0*/  FMNMX.FTZ R4, R176, R191, !PT ;  /* 0x000000bfb0047209 */ /* 0x000fe40007810000 */
[----:B------:R0:W1:Y:S01]  /*93d0*/  MUFU.TANH R191, R157 ;  /* 0x0000009d00bf7308 */ /* 0x0000620000002400 */
[----:B------:R-:W-:Y:S01]  /*93e0*/  FSEL R152, R152, RZ, P4 ;  /* 0x000000ff98987208 */ /* 0x000fe20002000000 */
[----:B------:R-:W-:Y:S01]  /*93f0*/  UISETP.GT.AND UP1, UPT, UR11, UR6, UPT ;  /* 0x000000060b00728c */ /* 0x000fe2000bf24270 */
[----:B------:R-:W-:Y:S02]  /*9400*/  FMNMX.FTZ R4, R177, R4, !PT ;  /* 0x00000004b1047209 */ /* 0x000fe40007810000 */
[----:B------:R-:W-:Y:S01]  /*9410*/  R2UR UR6, R16 ;  /* 0x00000000100672ca */ /* 0x000fe200000e0000 */
[--C-:B------:R-:W-:Y:S01]  /*9420*/  FFMA.FTZ R211, R171, UR5, -R152.reuse ;  /* 0x00000005abd37c23 */ /* 0x100fe20008010898 */
[----:B------:R-:W-:Y:S01]  /*9430*/  FMNMX.FTZ R197, R187, R4, !PT ;  /* 0x00000004bbc57209 */ /* 0x000fe20007810000 */
[--C-:B------:R-:W-:Y:S01]  /*9440*/  FFMA.FTZ R209, R174, UR5, -R152.reuse ;  /* 0x00000005aed17c23 */ /* 0x100fe20008010898 */
[----:B--2---:R-:W-:Y:S01]  /*9450*/  FSEL R171, R189, -INF , P5 ;  /* 0xff800000bdab7808 */ /* 0x004fe20002800000 */
[--C-:B------:R-:W-:Y:S01]  /*9460*/  FFMA.FTZ R174, R163, UR5, -R152.reuse ;  /* 0x00000005a3ae7c23 */ /* 0x100fe20008010898 */
[----:B------:R-:W-:Y:S01]  /*9470*/  FMNMX.FTZ R4, R188, R197, !PT ;  /* 0x000000c5bc047209 */ /* 0x000fe20007810000 */
[--C-:B------:R-:W-:Y:S01]  /*9480*/  FFMA.FTZ R201, R154, UR5, -R152.reuse ;  /* 0x000000059ac97c23 */ /* 0x100fe20008010898 */
[----:B------:R-:W-:Y:S01]  /*9490*/  ISETP.GT.AND P5, PT, R170, 0x49, PT ;  /* 0x00000049aa00780c */ /* 0x000fe20003fa4270 */
[--C-:B------:R-:W-:Y:S01]  /*94a0*/  FFMA.FTZ R154, R180, UR5, -R152.reuse ;  /* 0x00000005b49a7c23 */ /* 0x100fe20008010898 */
[----:B0-----:R-:W-:Y:S01]  /*94b0*/  FMNMX.FTZ R157, R169, R4, !PT ;  /* 0x00000004a99d7209 */ /* 0x001fe20007810000 */
[--C-:B------:R-:W-:Y:S01]  /*94c0*/  FFMA.FTZ R156, R162, UR5, -R152.reuse ;  /* 0x00000005a29c7c23 */ /* 0x100fe20008010898 */
[----:B-1----:R-:W-:Y:S01]  /*94d0*/  FSEL R191, R191, -INF , P5 ;  /* 0xff800000bfbf7808 */ /* 0x002fe20002800000 */
        /* <DEDUP_REMOVED lines=14> */
[----:B------:R-:W-:-:S02]  /*95c0*/  FFMA.FTZ R155, R181, UR5, -R152 ;  /* 0x00000005b59b7c23 */ /* 0x000fc40008010898 */
[----:B------:R-:W-:Y:S01]  /*95d0*/  MUFU.EX2 R211, R211 ;  /* 0x000000d300d37308 */ /* 0x000fe20000000800 */
[----:B------:R-:W-:Y:S02]  /*95e0*/  FMNMX.FTZ R4, R164, R157, !PT ;  /* 0x0000009da4047209 */ /* 0x000fe40007810000 */
[----:B------:R-:W-:Y:S01]  /*95f0*/  FSEL R157, R178, -INF , P3 ;  /* 0xff800000b29d7808 */ /* 0x000fe20001800000 */
[--C-:B------:R-:W-:Y:S01]  /*9600*/  FFMA.FTZ R178, R185, UR5, -R152.reuse ;  /* 0x00000005b9b27c23 */ /* 0x100fe20008010898 */
[----:B------:R-:W-:Y:S02]  /*9610*/  FMNMX.FTZ R4, R165, R4, !PT ;  /* 0x00000004a5047209 */ /* 0x000fe40007810000 */
[----:B------:R-:W-:Y:S01]  /*9620*/  ISETP.GT.AND P3, PT, R170, 0x48, PT ;  /* 0x00000048aa00780c */ /* 0x000fe20003f64270 */
[----:B------:R-:W-:Y:S01]  /*9630*/  MUFU.EX2 R205, R205 ;  /* 0x000000cd00cd7308 */ /* 0x000fe20000000800 */
[----:B------:R-:W-:Y:S01]  /*9640*/  FMNMX.FTZ R4, R157, R4, !PT ;  /* 0x000000049d047209 */ /* 0x000fe20007810000 */
[----:B------:R-:W-:Y:S01]  /*9650*/  FFMA.FTZ R170, R182, UR5, -R152 ;  /* 0x00000005b6aa7c23 */ /* 0x000fe20008010898 */
[----:B------:R-:W-:-:S02]  /*9660*/  FSEL R189, R190, -INF , P3 ;  /* 0xff800000bebd7808 */ /* 0x000fc40001800000 */
[----:B------:R-:W-:-:S03]  /*9670*/  FMNMX.FTZ R4, R171, R4, !PT ;  /* 0x00000004ab047209 */ /* 0x000fc60007810000 */
[----:B------:R0:W-:Y:S01]  /*9680*/  MUFU.EX2 R190, R174 ;  /* 0x000000ae00be7308 */ /* 0x0001e20000000800 */
[----:B------:R-:W-:-:S04]  /*9690*/  FMNMX.FTZ R4, R189, R4, !PT ;  /* 0x00000004bd047209 */ /* 0x000fc80007810000 */
[----:B------:R-:W-:-:S03]  /*96a0*/  FMNMX.FTZ R4, R191, R4, !PT ;  /* 0x00000004bf047209 */ /* 0x000fc60007810000 */
[----:B------:R-:W-:Y:S01]  /*96b0*/  MUFU.EX2 R162, R162 ;  /* 0x000000a200a27308 */ /* 0x000fe20000000800 */
[----:B0-----:R-:W-:Y:S01]  /*96c0*/  FFMA.FTZ R174, R186, UR5, -R152 ;  /* 0x00000005baae7c23 */ /* 0x001fe20008010898 */
        /* <DEDUP_REMOVED lines=9> */
[----:B0-----:R-:W-:Y:S01]  /*9760*/  FMNMX.FTZ R4, R163, R4, !PT ;  /* 0x00000004a3047209 */ /* 0x001fe20007810000 */
[--C-:B------:R-:W-:Y:S01]  /*9770*/  FFMA.FTZ R163, R168, UR5, -R152.reuse ;  /* 0x00000005a8a37c23 */ /* 0x100fe20008010898 */
[----:B------:R-:W-:-:S05]  /*9780*/  FFMA.FTZ R152, R159, UR5, -R152 ;  /* 0x000000059f987c23 */ /* 0x000fca0008010898 */
[----:B------:R-:W-:Y:S01]  /*9790*/  MUFU.EX2 R197, R197 ;  /* 0x000000c500c57308 */ /* 0x000fe20000000800 */
[C---:B------:R-:W-:Y:S01]  /*97a0*/  FSETP.NEU.FTZ.AND P3, PT, R4.reuse, -INF , PT ;  /* 0xff8000000400780b */ /* 0x040fe20003f7d000 */
[----:B------:R-:W-:Y:S01]  /*97b0*/  FMUL.FTZ R180, R4, UR5 ;  /* 0x0000000504b47c20 */ /* 0x000fe20008410000 */
[----:B------:R-:W-:Y:S01]  /*97c0*/  IMAD.U32 R168, RZ, RZ, UR4 ;  /* 0x00000004ffa87e24 */ /* 0x000fe2000f8e00ff */
[----:B------:R-:W-:-:S03]  /*97d0*/  UIADD3 UR4, UR11, -0x1, URZ ;  /* 0xffffffff0b047890 */ /* 0x000fc6000fffe03f */
[----:B------:R-:W-:Y:S01]  /*97e0*/  FSEL R180, R180, RZ, P3 ;  /* 0x000000ffb4b47208 */ /* 0x000fe20001800000 */
[----:B------:R-:W-:Y:S02]  /*97f0*/  MUFU.EX2 R158, R158 ;  /* 0x0000009e009e7308 */ /* 0x000fe40000000800 */
[----:B------:R-:W-:Y:S02]  /*9800*/  IMAD.U32 R233, RZ, RZ, UR4 ;  /* 0x00000004ffe97e24 */ /* 0x000fe4000f8e00ff */
[--C-:B------:R-:W-:Y:S01]  /*9810*/  FFMA.FTZ R206, R177, UR5, -R180.reuse ;  /* 0x00000005b1ce7c23 */ /* 0x100fe200080108b4 */
[--C-:B------:R-:W-:Y:S01]  /*9820*/  FFMA.FTZ R210, R0, UR5, -R180.reuse ;  /* 0x0000000500d27c23 */ /* 0x100fe200080108b4 */
[----:B------:R-:W-:Y:S01]  /*9830*/  FSEL R177, R4, RZ, P3 ;  /* 0x000000ff04b17208 */ /* 0x000fe20001800000 */
[--C-:B------:R-:W-:Y:S01]  /*9840*/  FFMA.FTZ R153, R153, UR5, -R180.reuse ;  /* 0x0000000599997c23 */ /* 0x100fe200080108b4 */
[----:B------:R-:W-:Y:S01]  /*9850*/  FSEL R0, R3, RZ, P4 ;  /* 0x000000ff03007208 */ /* 0x000fe20002000000 */
[--C-:B------:R-:W-:Y:S01]  /*9860*/  FFMA.FTZ R208, R2, UR5, -R180.reuse ;  /* 0x0000000502d07c23 */ /* 0x100fe200080108b4 */
[----:B------:R-:W-:Y:S01]  /*9870*/  FFMA.FTZ R167, R20, UR5, -R180 ;  /* 0x0000000514a77c23 */ /* 0x000fe200080108b4 */
[----:B------:R-:W-:Y:S01]  /*9880*/  FADD.FTZ R177, -R177, R234 ;  /* 0x000000eab1b17221 */ /* 0x000fe20000010100 */
[----:B------:R-:W-:Y:S01]  /*9890*/  MUFU.EX2 R210, R210 ;  /* 0x000000d200d27308 */ /* 0x000fe20000000800 */
[----:B------:R-:W-:Y:S01]  /*98a0*/  FADD.FTZ R0, -R0, R235 ;  /* 0x000000eb00007221 */ /* 0x000fe20000010100 */
[----:B------:R-:W-:Y:S01]  /*98b0*/  FFMA.FTZ R204, R21, UR5, -R180 ;  /* 0x0000000515cc7c23 */ /* 0x000fe200080108b4 */
[----:B------:R-:W-:Y:S01]  /*98c0*/  FMUL.FTZ R177, R177, UR5 ;  /* 0x00000005b1b17c20 */ /* 0x000fe20008410000 */
[----:B------:R-:W-:-:S02]  /*98d0*/  IMAD.U32 R20, RZ, RZ, UR14 ;  /* 0x0000000eff147e24 */ /* 0x000fc4000f8e00ff */
[----:B------:R-:W-:Y:S01]  /*98e0*/  FMUL.FTZ R2, R0, UR5 ;  /* 0x0000000500027c20 */ /* 0x000fe20008410000 */
[--C-:B------:R-:W-:Y:S01]  /*98f0*/  FFMA.FTZ R175, R176, UR5, -R180.reuse ;  /* 0x00000005b0af7c23 */ /* 0x100fe200080108b4 */
[--C-:B------:R-:W-:Y:S01]  /*9900*/  FFMA.FTZ R21, R187, UR5, -R180.reuse ;  /* 0x00000005bb157c23 */ /* 0x100fe200080108b4 */
        /* <DEDUP_REMOVED lines=12> */
[--C-:B------:R-:W-:Y:S01]  /*99d0*/  FFMA.FTZ R171, R171, UR5, -R180.reuse ;  /* 0x00000005abab7c23 */ /* 0x100fe200080108b4 */
[----:B------:R-:W-:Y:S01]  /*99e0*/  FFMA.FTZ R189, R189, UR5, -R180 ;  /* 0x00000005bdbd7c23 */ /* 0x000fe200080108b4 */
[----:B------:R-:W-:Y:S01]  /*99f0*/  PLOP3.LUT P3, PT, PT, PT, UP1, 0x80, 0x0 ;  /* 0x000000000000781c */ /* 0x000fe20003f6f018 */
[----:B------:R-:W-:Y:S01]  /*9a00*/  @!P1 VIADD R160, R168, 0x38860 ;  /* 0x00038860a8a09836 */ /* 0x000fe20000000000 */
[----:B------:R-:W1:Y:S01]  /*9a10*/  MUFU.EX2 R2, R2 ;  /* 0x0000000200027308 */ /* 0x000e620000000800 */
[----:B------:R-:W-:-:S02]  /*9a20*/  IMAD.MOV.U32 R235, RZ, RZ, R3 ;  /* 0x000000ffffeb7224 */ /* 0x000fc400078e0003 */
[----:B------:R-:W-:Y:S01]  /*9a30*/  IMAD.MOV.U32 R234, RZ, RZ, R4 ;  /* 0x000000ffffea7224 */ /* 0x000fe200078e0004 */
[----:B------:R-:W-:-:S04]  /*9a40*/  @!P1 PRMT R160, RZ, 0x654, R160 ;  /* 0x00000654ffa09816 */ /* 0x000fc800000000a0 */
[----:B------:R-:W2:Y:S01]  /*9a50*/  MUFU.EX2 R208, R208 ;  /* 0x000000d000d07308 */ /* 0x000ea20000000800 */
[----:B0-----:R-:W-:-:S07]  /*9a60*/  FFMA.FTZ R177, R0, R14, R153 ;  /* 0x0000000e00b17223 */ /* 0x001fce0000010099 */
[----:B------:R-:W0:Y:S01]  /*9a70*/  MUFU.EX2 R167, R167 ;  /* 0x000000a700a77308 */ /* 0x000e220000000800 */
[----:B-1----:R-:W-:Y:S01]  /*9a80*/  FFMA.FTZ R179, R2, R5, R209 ;  /* 0x0000000502b37223 */ /* 0x002fe200000100d1 */
[----:B------:R-:W-:-:S03]  /*9a90*/  F2FP.F16.F32.PACK_AB R209, R156, R209 ;  /* 0x000000d19cd1723e */ /* 0x000fc600000000ff */
[----:B------:R-:W-:-:S03]  /*9aa0*/  FADD.FTZ R14, R156, R179 ;  /* 0x000000b39c0e7221 */ /* 0x000fc60000010000 */
[----:B------:R-:W1:Y:S01]  /*9ab0*/  MUFU.EX2 R204, R204 ;  /* 0x000000cc00cc7308 */ /* 0x000e620000000800 */
[C---:B--2---:R-:W-:Y:S01]  /*9ac0*/  FADD.FTZ R177, R208.reuse, R177 ;  /* 0x000000b1d0b17221 */ /* 0x044fe20000010000 */
[----:B------:R-:W-:Y:S01]  /*9ad0*/  FADD.FTZ R159, R211, R14 ;  /* 0x0000000ed39f7221 */ /* 0x000fe20000010000 */
[----:B------:R-:W-:Y:S02]  /*9ae0*/  F2FP.F16.F32.PACK_AB R208, R208, R153 ;  /* 0x00000099d0d0723e */ /* 0x000fe400000000ff */
[C---:B------:R-:W-:Y:S01]  /*9af0*/  F2FP.F16.F32.PACK_AB R211, R190.reuse, R211 ;  /* 0x000000d3bed3723e */ /* 0x040fe200000000ff */
[----:B------:R-:W-:Y:S02]  /*9b00*/  FADD.FTZ R14, R190, R159 ;  /* 0x0000009fbe0e7221 */ /* 0x000fe40000010000 */
[----:B------:R-:W2:Y:S02]  /*9b10*/  MUFU.EX2 R175, R175 ;  /* 0x000000af00af7308 */ /* 0x000ea40000000800 */
[----:B------:R-:W-:Y:S01]  /*9b20*/  FADD.FTZ R159, R205, R14 ;  /* 0x0000000ecd9f7221 */ /* 0x000fe20000010000 */
[----:B------:R-:W-:-:S03]  /*9b30*/  F2FP.F16.F32.PACK_AB R205, R162, R205 ;  /* 0x000000cda2cd723e */ /* 0x000fc600000000ff */
[----:B------:R-:W-:Y:S02]  /*9b40*/  FADD.FTZ R14, R162, R159 ;  /* 0x0000009fa20e7221 */ /* 0x000fe40000010000 */
[----:B------:R-:W3:Y:S02]  /*9b50*/  MUFU.EX2 R206, R206 ;  /* 0x000000ce00ce7308 */ /* 0x000ee40000000800 */
[----:B------:R-:W-:Y:S01]  /*9b60*/  FADD.FTZ R159, R207, R14 ;  /* 0x0000000ecf9f7221 */ /* 0x000fe20000010000 */
[----:B------:R-:W-:-:S03]  /*9b70*/  F2FP.F16.F32.PACK_AB R207, R166, R207 ;  /* 0x000000cfa6cf723e */ /* 0x000fc600000000ff */
[----:B------:R-:W-:Y:S02]  /*9b80*/  FADD.FTZ R14, R166, R159 ;  /* 0x0000009fa60e7221 */ /* 0x000fe40000010000 */
[----:B------:R-:W4:Y:S02]  /*9b90*/  MUFU.EX2 R21, R21 ;  /* 0x0000001500157308 */ /* 0x000f240000000800 */
[----:B------:R-:W-:Y:S01]  /*9ba0*/  FADD.FTZ R159, R201, R14 ;  /* 0x0000000ec99f7221 */ /* 0x000fe20000010000 */
[----:B------:R-:W-:-:S03]  /*9bb0*/  F2FP.F16.F32.PACK_AB R201, R154, R201 ;  /* 0x000000c99ac9723e */ /* 0x000fc600000000ff */
[----:B------:R-:W-:Y:S02]  /*9bc0*/  FADD.FTZ R14, R154, R159 ;  /* 0x0000009f9a0e7221 */ /* 0x000fe40000010000 */
[----:B------:R-:W5:Y:S08]  /*9bd0*/  MUFU.EX2 R200, R200 ;  /* 0x000000c800c87308 */ /* 0x000f700000000800 */
[----:B------:R-:W5:Y:S08]  /*9be0*/  MUFU.EX2 R169, R169 ;  /* 0x000000a900a97308 */ /* 0x000f700000000800 */
[----:B------:R3:W-:Y:S08]  /*9bf0*/  MUFU.EX2 R5, R161 ;  /* 0x000000a100057308 */ /* 0x0007f00000000800 */
[----:B------:R-:W5:Y:S08]  /*9c00*/  MUFU.EX2 R202, R202 ;  /* 0x000000ca00ca7308 */ /* 0x000f700000000800 */
[----:B------:R-:W5:Y:S01]  /*9c10*/  MUFU.EX2 R173, R173 ;  /* 0x000000ad00ad7308 */ /* 0x000f620000000800 */
[----:B------:R-:W-:-:S02]  /*9c20*/  WARPGROUP.DEPBAR.LE gsb0, 0x0 ;  /* 0x00008000000079c5 */ /* 0x000fc40000010000 */
[----:B------:R0:W-:Y:S05]  /*9c30*/  @!P1 SYNCS.ARRIVE.TRANS64.RED.A1T0 RZ, [R20+URZ], RZ ;  /* 0x000000ff14ff99a7 */ /* 0x0001ea000810043f */
[----:B------:R-:W5:Y:S01]  /*9c40*/  MUFU.EX2 R196, R196 ;  /* 0x000000c400c47308 */ /* 0x000f620000000800 */
[--C-:B------:R-:W-:Y:S01]  /*9c50*/  FFMA.FTZ R192, R157, UR5, -R180.reuse ;  /* 0x000000059dc07c23 */ /* 0x100fe200080108b4 */
[----:B------:R-:W-:Y:S01]  /*9c60*/  FFMA.FTZ R180, R191, UR5, -R180 ;  /* 0x00000005bfb47c23 */ /* 0x000fe200080108b4 */
[----:B0-----:R-:W-:-:S05]  /*9c70*/  FADD.FTZ R20, R210, R177 ;  /* 0x000000b1d2147221 */ /* 0x001fca0000010000 */
[----:B------:R-:W-:Y:S01]  /*9c80*/  MUFU.EX2 R198, R198 ;  /* 0x000000c600c67308 */ /* 0x000fe20000000800 */
[----:B------:R0:W-:Y:S01]  /*9c90*/  @!P1 SYNCS.ARRIVE.TRANS64.RED.A1T0 RZ, [R160+URZ], RZ ;  /* 0x000000ffa0ff99a7 */ /* 0x0001e2000810043f */
[C---:B------:R-:W-:Y:S01]  /*9ca0*/  F2FP.F16.F32.PACK_AB R210, R167.reuse, R210 ;  /* 0x000000d2a7d2723e */ /* 0x040fe200000000ff */
[----:B------:R-:W-:-:S04]  /*9cb0*/  FADD.FTZ R177, R167, R20 ;  /* 0x00000014a7b17221 */ /* 0x000fc80000010000 */
[----:B-1----:R-:W-:Y:S01]  /*9cc0*/  FADD.FTZ R20, R204, R177 ;  /* 0x000000b1cc147221 */ /* 0x002fe20000010000 */
[----:B------:R-:W1:Y:S01]  /*9cd0*/  MUFU.EX2 R199, R199 ;  /* 0x000000c700c77308 */ /* 0x000e620000000800 */
[C---:B--2---:R-:W-:Y:S02]  /*9ce0*/  F2FP.F16.F32.PACK_AB R204, R175.reuse, R204 ;  /* 0x000000ccafcc723e */ /* 0x044fe400000000ff */
[----:B---3--:R-:W-:-:S04]  /*9cf0*/  FADD.FTZ R161, R175, R20 ;  /* 0x00000014afa17221 */ /* 0x008fc80000010000 */
[----:B------:R-:W-:Y:S01]  /*9d00*/  FADD.FTZ R20, R206, R161 ;  /* 0x000000a1ce147221 */ /* 0x000fe20000010000 */
[C---:B----4-:R-:W-:Y:S01]  /*9d10*/  F2FP.F16.F32.PACK_AB R206, R21.reuse, R206 ;  /* 0x000000ce15ce723e */ /* 0x050fe200000000ff */
[----:B------:R-:W-:Y:S02]  /*9d20*/  MUFU.EX2 R157, R165 ;  /* 0x000000a5009d7308 */ /* 0x000fe40000000800 */
[----:B------:R-:W-:Y:S01]  /*9d30*/  FADD.FTZ R161, R21, R20 ;  /* 0x0000001415a17221 */ /* 0x000fe20000010000 */
[----:B------:R-:W-:Y:S01]  /*9d40*/  FADD.FTZ R21, R203, R14 ;  /* 0x0000000ecb157221 */ /* 0x000fe20000010000 */
[----:B------:R-:W-:Y:S02]  /*9d50*/  F2FP.F16.F32.PACK_AB R203, R170, R203 ;  /* 0x000000cbaacb723e */ /* 0x000fe400000000ff */
[----:B-----5:R-:W-:Y:S01]  /*9d60*/  FADD.FTZ R20, R200, R161 ;  /* 0x000000a1c8147221 */ /* 0x020fe20000010000 */
[----:B------:R-:W-:Y:S01]  /*9d70*/  FADD.FTZ R14, R170, R21 ;  /* 0x00000015aa0e7221 */ /* 0x000fe20000010000 */
[----:B------:R-:W2:Y:S01]  /*9d80*/  MUFU.EX2 R174, R174 ;  /* 0x000000ae00ae7308 */ /* 0x000ea20000000800 */
[C---:B------:R-:W-:Y:S01]  /*9d90*/  F2FP.F16.F32.PACK_AB R200, R169.reuse, R200 ;  /* 0x000000c8a9c8723e */ /* 0x040fe200000000ff */
[----:B------:R-:W-:Y:S01]  /*9da0*/  FADD.FTZ R161, R169, R20 ;  /* 0x00000014a9a17221 */ /* 0x000fe20000010000 */
[----:B------:R-:W-:Y:S01]  /*9db0*/  FADD.FTZ R21, R197, R14 ;  /* 0x0000000ec5157221 */ /* 0x000fe20000010000 */
[----:B------:R-:W-:-:S02]  /*9dc0*/  F2FP.F16.F32.PACK_AB R197, R158, R197 ;  /* 0x000000c59ec5723e */ /* 0x000fc400000000ff */
[----:B------:R-:W-:Y:S01]  /*9dd0*/  FADD.FTZ R20, R202, R161 ;  /* 0x000000a1ca147221 */ /* 0x000fe20000010000 */
[----:B------:R-:W-:Y:S01]  /*9de0*/  FADD.FTZ R14, R158, R21 ;  /* 0x000000159e0e7221 */ /* 0x000fe20000010000 */
[----:B------:R-:W3:Y:S01]  /*9df0*/  MUFU.EX2 R192, R192 ;  /* 0x000000c000c07308 */ /* 0x000ee20000000800 */
[C---:B------:R-:W-:Y:S01]  /*9e00*/  F2FP.F16.F32.PACK_AB R202, R173.reuse, R202 ;  /* 0x000000caadca723e */ /* 0x040fe200000000ff */
[----:B------:R-:W-:-:S04]  /*9e10*/  FADD.FTZ R159, R173, R20 ;  /* 0x00000014ad9f7221 */ /* 0x000fc80000010000 */
[----:B------:R-:W-:Y:S01]  /*9e20*/  FADD.FTZ R20, R196, R159 ;  /* 0x0000009fc4147221 */ /* 0x000fe20000010000 */
[C---:B------:R-:W-:Y:S01]  /*9e30*/  F2FP.F16.F32.PACK_AB R196, R5.reuse, R196 ;  /* 0x000000c405c4723e */ /* 0x040fe200000000ff */
[----:B------:R-:W4:Y:S02]  /*9e40*/  MUFU.EX2 R155, R155 ;  /* 0x0000009b009b7308 */ /* 0x000f240000000800 */
[----:B------:R-:W-:Y:S01]  /*9e50*/  FADD.FTZ R159, R5, R20 ;  /* 0x00000014059f7221 */ /* 0x000fe20000010000 */
[----:B-1----:R-:W-:Y:S01]  /*9e60*/  FADD.FTZ R5, R199, R14 ;  /* 0x0000000ec7057221 */ /* 0x002fe20000010000 */
[----:B--2---:R-:W-:Y:S02]  /*9e70*/  F2FP.F16.F32.PACK_AB R199, R174, R199 ;  /* 0x000000c7aec7723e */ /* 0x004fe400000000ff */
[----:B------:R-:W-:Y:S01]  /*9e80*/  FADD.FTZ R20, R198, R159 ;  /* 0x0000009fc6147221 */ /* 0x000fe20000010000 */
[----:B------:R-:W-:Y:S01]  /*9e90*/  FADD.FTZ R14, R174, R5 ;  /* 0x00000005ae0e7221 */ /* 0x000fe20000010000 */
[----:B------:R-:W1:Y:S01]  /*9ea0*/  MUFU.EX2 R153, R171 ;  /* 0x000000ab00997308 */ /* 0x000e620000000800 */
[C---:B------:R-:W-:Y:S01]  /*9eb0*/  F2FP.F16.F32.PACK_AB R198, R157.reuse, R198 ;  /* 0x000000c69dc6723e */ /* 0x040fe200000000ff */
[----:B------:R-:W-:-:S04]  /*9ec0*/  FADD.FTZ R21, R157, R20 ;  /* 0x000000149d157221 */ /* 0x000fc80000010000 */
[----:B---3--:R-:W-:Y:S01]  /*9ed0*/  FADD.FTZ R20, R192, R21 ;  /* 0x00000015c0147221 */ /* 0x008fe20000010000 */
[----:B------:R-:W-:Y:S01]  /*9ee0*/  IMAD.U32 R21, RZ, RZ, UR60 ;  /* 0x0000003cff157e24 */ /* 0x000fe2000f8e00ff */
[----:B------:R-:W2:Y:S01]  /*9ef0*/  MUFU.EX2 R178, R178 ;  /* 0x000000b200b27308 */ /* 0x000ea20000000800 */
[----:B----4-:R-:W-:-:S07]  /*9f00*/  FADD.FTZ R5, R155, R14 ;  /* 0x0000000e9b057221 */ /* 0x010fce0000010000 */
        /* <DEDUP_REMOVED lines=11> */
[----:B------:R-:W-:Y:S01]  /*9fc0*/  IMAD.U32 R20, RZ, RZ, UR6 ;  /* 0x00000006ff147e24 */ /* 0x000fe2000f8e00ff */
[----:B------:R-:W-:Y:S01]  /*9fd0*/  F2FP.F16.F32.PACK_AB R194, R180, R189 ;  /* 0x000000bdb4c2723e */ /* 0x000fe200000000ff */
[C---:B---3--:R-:W-:Y:S01]  /*9fe0*/  FADD.FTZ R5, R152.reuse, R5 ;  /* 0x0000000598057221 */ /* 0x048fe20000010000 */
[----:B------:R-:W-:Y:S01]  /*9ff0*/  F2FP.F16.F32.PACK_AB R195, R152, R163 ;  /* 0x000000a398c3723e */ /* 0x000fe200000000ff */
[----:B0-----:R-:W-:Y:S06]  /*a000*/  @P3 BRA `(.L_x_2617) ;  /* 0xffffffbc00943947 */ /* 0x001fec000383ffff */
[----:B------:R-:W-:-:S07]  /*a010*/  IMAD.U32 R20, RZ, RZ, UR4 ;  /* 0x00000004ff147e24 */ /* 0x000fce000f8e00ff */
.L_x_2608:
        /* <DEDUP_REMOVED lines=9> */
.L_x_2627:
        /* <DEDUP_REMOVED lines=10> */
.L_x_2619:
        /* <DEDUP_REMOVED lines=8> */
.L_x_2620:
[----:B-1----:R-:W-:Y:S05]  /*a1d0*/  @P2 BRA `(.L_x_2621) ;  /* 0x0000000000082947 */ /* 0x002fea0003800000 */
[----:B------:R-:W1:Y:S02]  /*a1e0*/  SYNCS.PHASECHK.TRANS64.TRYWAIT P2, [UR4+0x38830], R3 ;  /* 0x03883003ff0075a7 */ /* 0x000e640008040144 */
[----:B-1----:R-:W-:Y:S05]  /*a1f0*/  @!P2 BRA `(.L_x_2622) ;  /* 0x000000f80000a947 */ /* 0x002fea0003800000 */
.L_x_2621:
        /* <DEDUP_REMOVED lines=643> */
.L_x_2623:
        /* <DEDUP_REMOVED lines=9> */
.L_x_2624:
[----:B---3--:R-:W-:Y:S05]  /*cac0*/  @P2 BRA `(.L_x_2625) ;  /* 0x0000000000082947 */ /* 0x008fea0003800000 */
[----:B------:R-:W3:Y:S02]  /*cad0*/  SYNCS.PHASECHK.TRANS64.TRYWAIT P2, [UR4+0x38850], R0 ;  /* 0x03885000ff0075a7 */ /* 0x000ee40008040144 */
[----:B---3--:R-:W-:Y:S05]  /*cae0*/  @!P2 BRA `(.L_x_2626) ;  /* 0x000000cc00dca947 */ /* 0x008fea0003800000 */
.L_x_2625:
        /* <DEDUP_REMOVED lines=236> */
[----:B0-----:R-:W-:-:S03]  /*d9b0*/  FFMA.FTZ R5, R2, R5, R209 ;  /* 0x0000000502057223 */ /* 0x001fc600000100d1 */
        /* <DEDUP_REMOVED lines=62> */
[C---:B------:R-:W-:Y:S01]  /*dda0*/  FADD.FTZ R21, R173.reuse, R162 ;  /* 0x000000a2ad157221 */ /* 0x040fe20000010000 */
[----:B------:R-:W-:Y:S01]  /*ddb0*/  FADD.FTZ R160, R20, R5 ;  /* 0x0000000514a07221 */ /* 0x000fe20000010000 */
        /* <DEDUP_REMOVED lines=27> */
[----:B------:R-:W-:Y:S02]  /*df70*/  IMAD.U32 R20, RZ, RZ, UR4 ;  /* 0x00000004ff147e24 */ /* 0x000fe4000f8e00ff */
[----:B------:R-:W-:Y:S01]  /*df80*/  IMAD.MOV.U32 R22, RZ, RZ, R3 ;  /* 0x000000ffff167224 */ /* 0x000fe200078e0003 */
[----:B0-----:R-:W-:Y:S06]  /*df90*/  @P2 BRA `(.L_x_2627) ;  /* 0xffffffc000442947 */ /* 0x001fec000383ffff */
.L_x_2618:
        /* <DEDUP_REMOVED lines=131> */
.L_x_2628:
        /* <DEDUP_REMOVED lines=8> */
.L_x_2629:
[----:B-1----:R-:W-:Y:S05]  /*e850*/  @P2 BRA `(.L_x_2630) ;  /* 0x0000000000082947 */ /* 0x002fea0003800000 */
[----:B------:R-:W1:Y:S02]  /*e860*/  SYNCS.PHASECHK.TRANS64.TRYWAIT P0, [UR7+0x38850], R0 ;  /* 0x03885000ff0075a7 */ /* 0x000e640008000147 */
[----:B-1----:R-:W-:Y:S05]  /*e870*/  @!P0 BRA `(.L_x_2631) ;  /* 0x000000b000908947 */ /* 0x002fea0003800000 */
.L_x_2630:
        /* <DEDUP_REMOVED lines=206> */
.L_x_2601:
        /* <DEDUP_REMOVED lines=54> */
[----:B------:R-:W-:Y:S01]  /*f8c0*/  LOP3.LUT R12, R171, 0x380, RZ, 0xc0, !PT ;  /* 0x00000380ab0c7812 */ /* 0x000fe200078ec0ff */
[--C-:B------:R-:W-:Y:S01]  /*f8d0*/  IMAD.X R55, RZ, RZ, R103.reuse, P2 ;  /* 0x000000ffff377224 */ /* 0x100fe200010e0667 */
[----:B------:R-:W-:Y:S01]  /*f8e0*/  LOP3.LUT R14, R173, 0x380, RZ, 0xc0, !PT ;  /* 0x00000380ad0e7812 */ /* 0x000fe200078ec0ff */
[----:B------:R-:W-:Y:S01]  /*f8f0*/  IMAD.X R63, RZ, RZ, R103, P1 ;  /* 0x000000ffff3f7224 */ /* 0x000fe200008e0667 */
[----:B------:R-:W-:Y:S02]  /*f900*/  LOP3.LUT R20, R175, 0x380, RZ, 0xc0, !PT ;  /* 0x00000380af147812 */ /* 0x000fe400078ec0ff */
[----:B------:R-:W-:-:S02]  /*f910*/  IADD3 R6, P5, R102, 0xc020, RZ ;  /* 0x0000c02066067810 */ /* 0x000fc40007fbe0ff */
[----:B------:R-:W-:Y:S02]  /*f920*/  SHF.R.U64 R9, R9, 0x3, RZ ;  /* 0x0000000309097819 */ /* 0x000fe400000012ff */
[----:B------:R-:W-:Y:S01]  /*f930*/  LOP3.LUT R30, R177, 0x380, RZ, 0xc0, !PT ;  /* 0x00000380b11e7812 */ /* 0x000fe200078ec0ff */
[--C-:B------:R-:W-:Y:S01]  /*f940*/  IMAD.X R99, RZ, RZ, R103.reuse, P5 ;  /* 0x000000ffff637224 */ /* 0x100fe200028e0667 */
        /* <DEDUP_REMOVED lines=21> */
[----:B------:R-:W-:Y:S02]  /*faa0*/  LOP3.LUT R10, R6, 0x380, RZ, 0xc0, !PT ;  /* 0x00000380060a7812 */ /* 0x000fe400078ec0ff */
[----:B------:R-:W-:-:S02]  /*fab0*/  LOP3.LUT R12, R12, R171, RZ, 0x3c, !PT ;  /* 0x000000ab0c0c7212 */ /* 0x000fc400078e3cff */
[----:B------:R-:W-:Y:S02]  /*fac0*/  SHF.R.U64 R38, R38, 0x3, RZ ;  /* 0x0000000326267819 */ /* 0x000fe400000012ff */
[----:B------:R-:W-:Y:S02]  /*fad0*/  LOP3.LUT R70, R187, 0x380, RZ, 0xc0, !PT ;  /* 0x00000380bb467812 */ /* 0x000fe400078ec0ff */
[----:B------:R-:W-:Y:S02]  /*fae0*/  LOP3.LUT R14, R14, R173, RZ, 0x3c, !PT ;  /* 0x000000ad0e0e7212 */ /* 0x000fe400078e3cff */
[----:B------:R-:W-:Y:S02]  /*faf0*/  SHF.R.U64 R46, R46, 0x3, RZ ;  /* 0x000000032e2e7819 */ /* 0x000fe400000012ff */
[----:B------:R-:W-:Y:S02]  /*fb00*/  LOP3.LUT R78, R189, 0x380, RZ, 0xc0, !PT ;  /* 0x00000380bd4e7812 */ /* 0x000fe400078ec0ff */
[----:B------:R-:W-:-:S02]  /*fb10*/  LOP3.LUT R20, R20, R175, RZ, 0x3c, !PT ;  /* 0x000000af14147212 */ /* 0x000fc400078e3cff */
[----:B------:R-:W-:Y:S02]  /*fb20*/  SHF.R.U64 R54, R54, 0x3, RZ ;  /* 0x0000000336367819 */ /* 0x000fe400000012ff */
[----:B------:R-:W-:Y:S02]  /*fb30*/  LOP3.LUT R86, R191, 0x380, RZ, 0xc0, !PT ;  /* 0x00000380bf567812 */ /* 0x000fe400078ec0ff */
[----:B------:R-:W-:Y:S02]  /*fb40*/  LOP3.LUT R30, R30, R177, RZ, 0x3c, !PT ;  /* 0x000000b11e1e7212 */ /* 0x000fe400078e3cff */
[----:B------:R-:W-:Y:S02]  /*fb50*/  SHF.R.U64 R62, R62, 0x3, RZ ;  /* 0x000000033e3e7819 */ /* 0x000fe400000012ff */
[----:B------:R-:W-:Y:S02]  /*fb60*/  LOP3.LUT R94, R193, 0x380, RZ, 0xc0, !PT ;  /* 0x00000380c15e7812 */ /* 0x000fe400078ec0ff */
[----:B------:R-:W-:Y:S01]  /*fb70*/  MOV R102, R102 ;  /* 0x0000006600667202 */ /* 0x000fe20000000f00 */
[----:B------:R-:W-:Y:S01]  /*fb80*/  BAR.SYNC.DEFER_BLOCKING 0x1, 0x100 ;  /* 0x0044000000007b1d */ /* 0x000fe20000010000 */
[----:B------:R-:W-:-:S02]  /*fb90*/  SHF.R.U64 R29, R10, 0x3, RZ ;  /* 0x000000030a1d7819 */ /* 0x000fc400000012ff */
[----:B------:R-:W-:Y:S02]  /*fba0*/  LOP3.LUT R38, R38, R179, RZ, 0x3c, !PT ;  /* 0x000000b326267212 */ /* 0x000fe400078e3cff */
[----:B------:R-:W-:Y:S02]  /*fbb0*/  SHF.R.U64 R70, R70, 0x3, RZ ;  /* 0x0000000346467819 */ /* 0x000fe400000012ff */
[----:B------:R-:W-:Y:S02]  /*fbc0*/  MOV R13, R12 ;  /* 0x0000000c000d7202 */ /* 0x000fe40000000f00 */
[----:B------:R-:W-:Y:S02]  /*fbd0*/  LOP3.LUT R46, R46, R181, RZ, 0x3c, !PT ;  /* 0x000000b52e2e7212 */ /* 0x000fe400078e3cff */
[----:B------:R-:W-:Y:S02]  /*fbe0*/  SHF.R.U64 R78, R78, 0x3, RZ ;  /* 0x000000034e4e7819 */ /* 0x000fe400000012ff */
[----:B------:R-:W-:-:S02]  /*fbf0*/  LOP3.LUT R103, R170, 0x380, RZ, 0xc0, !PT ;  /* 0x00000380aa677812 */ /* 0x000fc400078ec0ff */
[----:B------:R-:W-:Y:S02]  /*fc00*/  MOV R14, R14 ;  /* 0x0000000e000e7202 */ /* 0x000fe40000000f00 */
[----:B------:R-:W-:Y:S02]  /*fc10*/  LOP3.LUT R54, R54, R183, RZ, 0x3c, !PT ;  /* 0x000000b736367212 */ /* 0x000fe400078e3cff */
[----:B------:R-:W-:Y:S02]  /*fc20*/  SHF.R.U64 R86, R86, 0x3, RZ ;  /* 0x0000000356567819 */ /* 0x000fe400000012ff */
[----:B------:R-:W-:Y:S02]  /*fc30*/  LOP3.LUT R171, R22, 0x380, RZ, 0xc0, !PT ;  /* 0x0000038016ab7812 */ /* 0x000fe400078ec0ff */
[----:B------:R-:W-:Y:S01]  /*fc40*/  MOV R20, R20 ;  /* 0x0000001400147202 */ /* 0x000fe20000000f00 */
[----:B------:R-:W-:Y:S01]  /*fc50*/  STSM.16.M88.4 [R102], R24 ;  /* 0x0000001866007844 */ /* 0x000fe20000000200 */
[----:B------:R-:W-:-:S02]  /*fc60*/  LOP3.LUT R62, R62, R185, RZ, 0x3c, !PT ;  /* 0x000000b93e3e7212 */ /* 0x000fc400078e3cff */
[----:B------:R-:W-:Y:S01]  /*fc70*/  SHF.R.U64 R94, R94, 0x3, RZ ;  /* 0x000000035e5e7819 */ /* 0x000fe200000012ff */
[----:B------:R0:W-:Y:S01]  /*fc80*/  STSM.16.M88.4 [R13], R32 ;  /* 0x000000200d007844 */ /* 0x0001e20000000200 */
[----:B------:R-:W-:Y:S02]  /*fc90*/  LOP3.LUT R98, R29, R6, RZ, 0x3c, !PT ;  /* 0x000000061d627212 */ /* 0x000fe400078e3cff */
[----:B------:R-:W-:Y:S01]  /*fca0*/  MOV R30, R30 ;  /* 0x0000001e001e7202 */ /* 0x000fe20000000f00 */
[----:B------:R1:W-:Y:S01]  /*fcb0*/  STSM.16.M88.4 [R14], R40 ;  /* 0x000000280e007844 */ /* 0x0003e20000000200 */
[----:B------:R-:W-:Y:S02]  /*fcc0*/  F2FP.F16.F32.PACK_AB R59, R156, R59 ;  /* 0x0000003b9c3b723e */ /* 0x000fe400000000ff */
[----:B------:R-:W-:Y:S01]  /*fcd0*/  F2FP.F16.F32.PACK_AB R65, R155, R66 ;  /* 0x000000429b41723e */ /* 0x000fe200000000ff */
[----:B------:R2:W-:Y:S01]  /*fce0*/  STSM.16.M88.4 [R20], R48 ;  /* 0x0000003014007844 */ /* 0x0005e20000000200 */
[----:B------:R-:W-:-:S02]  /*fcf0*/  F2FP.F16.F32.PACK_AB R72, R73, R72 ;  /* 0x000000484948723e */ /* 0x000fc400000000ff */
[----:B------:R-:W-:Y:S01]  /*fd00*/  LOP3.LUT R70, R70, R187, RZ, 0x3c, !PT ;  /* 0x000000bb46467212 */ /* 0x000fe200078e3cff */
[----:B------:R2:W-:Y:S01]  /*fd10*/  STSM.16.M88.4 [R30], R56 ;  /* 0x000000381e007844 */ /* 0x0005e20000000200 */
[----:B------:R-:W-:Y:S02]  /*fd20*/  MOV R38, R38 ;  /* 0x0000002600267202 */ /* 0x000fe40000000f00 */
[----:B------:R-:W-:Y:S02]  /*fd30*/  F2FP.F16.F32.PACK_AB R66, R69, R68 ;  /* 0x000000444542723e */ /* 0x000fe400000000ff */
[----:B------:R-:W-:Y:S02]  /*fd40*/  F2FP.F16.F32.PACK_AB R67, R154, R67 ;  /* 0x000000439a43723e */ /* 0x000fe400000000ff */
[----:B------:R-:W-:Y:S02]  /*fd50*/  F2FP.F16.F32.PACK_AB R73, R153, R74 ;  /* 0x0000004a9949723e */ /* 0x000fe400000000ff */
[----:B------:R-:W-:Y:S01]  /*fd60*/  F2FP.F16.F32.PACK_AB R80, R81, R80 ;  /* 0x000000505150723e */ /* 0x000fe200000000ff */
[----:B------:R2:W-:Y:S01]  /*fd70*/  STSM.16.M88.4 [R38], R64 ;  /* 0x0000004026007844 */ /* 0x0005e20000000200 */
[----:B------:R-:W-:-:S02]  /*fd80*/  LOP3.LUT R78, R78, R189, RZ, 0x3c, !PT ;  /* 0x000000bd4e4e7212 */ /* 0x000fc400078e3cff */
[----:B------:R-:W-:Y:S02]  /*fd90*/  SHF.R.U64 R103, R103, 0x3, RZ ;  /* 0x0000000367677819 */ /* 0x000fe400000012ff */
[----:B------:R-:W-:Y:S02]  /*fda0*/  MOV R46, R46 ;  /* 0x0000002e002e7202 */ /* 0x000fe40000000f00 */
[----:B------:R-:W-:Y:S02]  /*fdb0*/  F2FP.F16.F32.PACK_AB R74, R77, R76 ;  /* 0x0000004c4d4a723e */ /* 0x000fe400000000ff */
[----:B------:R-:W-:Y:S01]  /*fdc0*/  F2FP.F16.F32.PACK_AB R75, R152, R75 ;  /* 0x0000004b984b723e */ /* 0x000fe200000000ff */
[----:B------:R-:W3:Y:S01]  /*fdd0*/  LDC R76, c[0x0][0xbe8] ;  /* 0x0002fa00ff4c7b82 */ /* 0x000ee20000000800 */
[----:B------:R-:W-:Y:S02]  /*fde0*/  F2FP.F16.F32.PACK_AB R81, R17, R82 ;  /* 0x000000521151723e */ /* 0x000fe400000000ff */
[----:B------:R-:W-:Y:S01]  /*fdf0*/  F2FP.F16.F32.PACK_AB R88, R89, R88 ;  /* 0x000000585958723e */ /* 0x000fe200000000ff */
[----:B------:R2:W-:Y:S01]  /*fe00*/  STSM.16.M88.4 [R46], R72 ;  /* 0x000000482e007844 */ /* 0x0005e20000000200 */
[----:B------:R-:W-:-:S02]  /*fe10*/  LOP3.LUT R86, R86, R191, RZ, 0x3c, !PT ;  /* 0x000000bf56567212 */ /* 0x000fc400078e3cff */
[----:B------:R-:W-:Y:S02]  /*fe20*/  SHF.R.U64 R171, R171, 0x3, RZ ;  /* 0x00000003abab7819 */ /* 0x000fe400000012ff */
[----:B------:R-:W-:Y:S02]  /*fe30*/  MOV R54, R54 ;  /* 0x0000003600367202 */ /* 0x000fe40000000f00 */
[----:B------:R-:W-:Y:S02]  /*fe40*/  F2FP.F16.F32.PACK_AB R82, R85, R84 ;  /* 0x000000545552723e */ /* 0x000fe400000000ff */
[----:B------:R-:W-:Y:S02]  /*fe50*/  F2FP.F16.F32.PACK_AB R83, R3, R83 ;  /* 0x000000530353723e */ /* 0x000fe400000000ff */
[----:B------:R-:W-:Y:S02]  /*fe60*/  F2FP.F16.F32.PACK_AB R89, R91, R90 ;  /* 0x0000005a5b59723e */ /* 0x000fe400000000ff */
[----:B------:R-:W-:Y:S01]  /*fe70*/  LOP3.LUT R94, R94, R193, RZ, 0x3c, !PT ;  /* 0x000000c15e5e7212 */ /* 0x000fe200078e3cff */
[----:B------:R2:W-:Y:S01]  /*fe80*/  STSM.16.M88.4 [R54], R80 ;  /* 0x0000005036007844 */ /* 0x0005e20000000200 */
[----:B------:R-:W-:-:S02]  /*fe90*/  MOV R62, R62 ;  /* 0x0000003e003e7202 */ /* 0x000fc40000000f00 */
[----:B------:R-:W-:Y:S02]  /*fea0*/  MOV R12, R98 ;  /* 0x00000062000c7202 */ /* 0x000fe40000000f00 */
        /* <DEDUP_REMOVED lines=12> */
[----:B------:R-:W-:-:S02]  /*ff70*/  LOP3.LUT R8, R103, R170, RZ, 0x3c, !PT ;  /* 0x000000aa67087212 */ /* 0x000fc400078e3cff */
[----:B------:R-:W-:Y:S02]  /*ff80*/  MOV R78, R78 ;  /* 0x0000004e004e7202 */ /* 0x000fe40000000f00 */
        /* <DEDUP_REMOVED lines=34> */
[----:B------:R-:W-:-:S09]  /*101b0*/  R2UR UR7, R220 ;  /* 0x00000000dc0772ca */ /* 0x000fd200000e0000 */
[----:B------:R-:W-:-:S06]  /*101c0*/  UIMAD.WIDE UR8, UR4, 0x4, UR8 ;  /* 0x00000004040878a5 */ /* 0x000fcc000f8e0208 */
[----:B------:R-:W-:Y:S02]  /*101d0*/  IMAD.U32 R8, RZ, RZ, UR8 ;  /* 0x00000008ff087e24 */ /* 0x000fe4000f8e00ff */
[----:B------:R-:W-:Y:S01]  /*101e0*/  IMAD.U32 R9, RZ, RZ, UR9 ;  /* 0x00000009ff097e24 */ /* 0x000fe2000f8e00ff */
[----:B------:R-:W-:Y:S01]  /*101f0*/  BAR.SYNC.DEFER_BLOCKING 0x1, 0x100 ;  /* 0x0044000000007b1d */ /* 0x000fe20000010000 */
[----:B---3--:R-:W-:-:S05]  /*10200*/  ISETP.NE.AND P1, PT, R76, 0x1, PT ;  /* 0x000000014c00780c */ /* 0x008fca0003f25270 */
[----:B------:R-:W-:Y:S01]  /*10210*/  ULDC.64 UR8, c[0x0][0xc08] ;  /* 0x0003020000087ab9 */ /* 0x000fe20000000a00 */
[----:B------:R-:W3:Y:S01]  /*10220*/  @P0 LDG.E R3, desc[UR10][R8.64] ;  /* 0x0000000a08030981 */ /* 0x000ee2000c1e1900 */
[----:B------:R-:W-:-:S06]  /*10230*/  UISETP.NE.U32.AND UP1, UPT, UR8, URZ, UPT ;  /* 0x0000003f0800728c */ /* 0x000fcc000bf25070 */
[----:B------:R-:W4:Y:S01]  /*10240*/  @P1 LDC R11, c[0x0][0xbec] ;  /* 0x0002fb00ff0b1b82 */ /* 0x000f220000000800 */
[----:B------:R-:W-:-:S07]  /*10250*/  UISETP.NE.AND.EX UP1, UPT, UR9, URZ, UPT, UP1 ;  /* 0x0000003f0900728c */ /* 0x000fce000bf25310 */
[----:B0-----:R-:W0:Y:S01]  /*10260*/  @P1 LDC R13, c[0x0][0xbf0] ;  /* 0x0002fc00ff0d1b82 */ /* 0x001e220000000800 */
[----:B------:R-:W-:-:S03]  /*10270*/  PLOP3.LUT P2, PT, PT, PT, UP1, 0x80, 0x0 ;  /* 0x000000000000781c */ /* 0x000fc60003f4f018 */
[----:B------:R-:W-:-:S04]  /*10280*/  @UP1 ULEA UR8, UP2, UR4, UR8, 0x2 ;  /* 0x0000000804081291 */ /* 0x000fc8000f84103f */
[----:B------:R-:W-:Y:S02]  /*10290*/  @UP1 ULEA.HI.X UR9, UR4, UR9, UR7, 0x2, UP2 ;  /* 0x0000000904091291 */ /* 0x000fe400090f1407 */
[----:B-1----:R-:W-:Y:S01]  /*102a0*/  IMAD.U32 R14, RZ, RZ, UR8 ;  /* 0x00000008ff0e7e24 */ /* 0x002fe2000f8e00ff */
[----:B------:R-:W-:Y:S01]  /*102b0*/  ULDC UR7, c[0x0][0xa88] ;  /* 0x0002a20000077ab9 */ /* 0x000fe20000000800 */
[----:B------:R-:W-:Y:S02]  /*102c0*/  UMOV UR4, URZ ;  /* 0x0000003f00047c82 */ /* 0x000fe40008000000 */
[----:B------:R-:W-:Y:S01]  /*102d0*/  IMAD.U32 R15, RZ, RZ, UR9 ;  /* 0x00000009ff0f7e24 */ /* 0x000fe2000f8e00ff */
[----:B---3--:R-:W-:Y:S01]  /*102e0*/  @P0 R2UR UR4, R3 ;  /* 0x00000000030402ca */ /* 0x008fe200000e0000 */
[----:B------:R-:W-:-:S06]  /*102f0*/  IMAD.U32 R3, RZ, RZ, UR7 ;  /* 0x00000007ff037e24 */ /* 0x000fcc000f8e00ff */
[----:B------:R2:W5:Y:S01]  /*10300*/  @P2 LDG.E R3, desc[UR10][R14.64] ;  /* 0x0000000a0e032981 */ /* 0x000562000c1e1900 */
[----:B0---4-:R-:W-:Y:S07]  /*10310*/  @P2 BRA `(.L_x_2634) ;  /* 0x0000000000142947 */ /* 0x011fee0003800000 */
[----:B------:R-:W-:Y:S05]  /*10320*/  @!P0 BRA `(.L_x_2634) ;  /* 0x0000000000108947 */ /* 0x000fea0003800000 */
[----:B------:R-:W-:Y:S02]  /*10330*/  ULDC.64 UR8, c[0x0][0x208] ;  /* 0x0000820000087ab9 */ /* 0x000fe40000000a00 */
[----:B--2---:R-:W2:Y:S04]  /*10340*/  LDG.E R6, desc[UR8][R8.64] ;  /* 0x0000000808067981 */ /* 0x004ea8000c1e1900 */
[----:B-----5:R-:W2:Y:S02]  /*10350*/  LDG.E R3, desc[UR8][R8.64+0x4] ;  /* 0x0000040808037981 */ /* 0x020ea4000c1e1900 */
[----:B--2---:R-:W-:-:S07]  /*10360*/  IMAD.IADD R3, R3, 0x1, -R6 ;  /* 0x0000000103037824 */ /* 0x004fce00078e0a06 */
.L_x_2634:
[----:B------:R-:W-:Y:S01]  /*10370*/  R2UR UR18, R219 ;  /* 0x00000000db1272ca */ /* 0x000fe200000e0000 */
[----:B------:R-:W-:Y:S01]  /*10380*/  ULDC.64 UR12, c[0x0][0xb90] ;  /* 0x0002e400000c7ab9 */ /* 0x000fe20000000a00 */
[----:B------:R-:W-:Y:S01]  /*10390*/  R2UR UR17, R23 ;  /* 0x00000000171172ca */ /* 0x000fe200000e0000 */
[----:B------:R-:W-:Y:S01]  /*103a0*/  USHF.R.S32.HI UR11, URZ, 0x1f, UR4 ;  /* 0x0000001f3f0b7899 */ /* 0x000fe20008011404 */
[----:B------:R-:W-:Y:S01]  /*103b0*/  R2UR UR16, R220 ;  /* 0x00000000dc1072ca */ /* 0x000fe200000e0000 */
[----:B------:R-:W-:Y:S01]  /*103c0*/  UMOV UR10, UR4 ;  /* 0x00000004000a7c82 */ /* 0x000fe20008000000 */
[----:B------:R-:W-:Y:S01]  /*103d0*/  R2UR UR15, R218 ;  /* 0x00000000da0f72ca */ /* 0x000fe200000e0000 */
[----:B------:R-:W-:Y:S01]  /*103e0*/  IMAD R9, R221, 0x40, R18 ;  /* 0x00000040dd097824 */ /* 0x000fe200078e0212 */
[----:B------:R-:W0:Y:S01]  /*103f0*/  @P1 LDC R17, c[0x0][0xbf0] ;  /* 0x0002fc00ff111b82 */ /* 0x000e220000000800 */
[----:B--2--5:R-:W-:Y:S01]  /*10400*/  IMAD R81, R3, R76, RZ ;  /* 0x0000004c03517224 */ /* 0x024fe200078e02ff */
[----:B------:R-:W-:Y:S01]  /*10410*/  ULDC.64 UR20, c[0x0][0x208] ;  /* 0x0000820000147ab9 */ /* 0x000fe20000000a00 */
[----:B------:R-:W-:-:S02]  /*10420*/  IMAD.WIDE R4, R9, 0x2, R4 ;  /* 0x0000000209047825 */ /* 0x000fc400078e0204 */
[----:B------:R-:W-:Y:S02]  /*10430*/  USHF.R.S32.HI UR14, URZ, 0x1f, UR18 ;  /* 0x0000001f3f0e7899 */ /* 0x000fe40008011412 */
[----:B------:R-:W-:Y:S01]  /*10440*/  VIADD R10, R213, UR17 ;  /* 0x00000011d50a7c36 */ /* 0x000fe20008000000 */
[----:B------:R-:W-:Y:S01]  /*10450*/  UIMAD.WIDE.U32 UR8, UR18, UR12, UR10 ;  /* 0x0000000c120872a5 */ /* 0x000fe2000f8e000a */
[----:B------:R-:W-:Y:S01]  /*10460*/  IADD3 R29, P3, R4, 0x4000, RZ ;  /* 0x00004000041d7810 */ /* 0x000fe20007f7e0ff */
[----:B------:R-:W-:Y:S01]  /*10470*/  UIMAD UR7, UR14, UR12, URZ ;  /* 0x0000000c0e0772a4 */ /* 0x000fe2000f8e023f */
[----:B------:R-:W-:Y:S01]  /*10480*/  @P1 IMAD.HI.U32 R6, R10, R11, RZ ;  /* 0x0000000b0a061227 */ /* 0x000fe200078e00ff */
[----:B------:R-:W-:Y:S01]  /*10490*/  USEL UR16, UR16, URZ, !UP0 ;  /* 0x0000003f10107287 */ /* 0x000fe2000c000000 */
[----:B------:R-:W-:Y:S01]  /*104a0*/  LOP3.LUT R28, R29, 0x380, RZ, 0xc0, !PT ;  /* 0x000003801d1c7812 */ /* 0x000fe200078ec0ff */
[----:B------:R-:W-:Y:S01]  /*104b0*/  UIMAD UR7, UR18, UR13, UR7 ;  /* 0x0000000d120772a4 */ /* 0x000fe2000f8e0207 */
[----:B------:R-:W-:Y:S01]  /*104c0*/  IMAD.MOV.U32 R8, RZ, RZ, R10 ;  /* 0x000000ffff087224 */ /* 0x000fe200078e000a */
[----:B------:R-:W-:Y:S01]  /*104d0*/  @P1 SHF.R.U32.HI R8, RZ, R13, R6 ;  /* 0x0000000dff081219 */ /* 0x000fe20000011606 */
[----:B------:R-:W-:Y:S01]  /*104e0*/  ULDC.64 UR12, c[0x0][0xb98] ;  /* 0x0002e600000c7ab9 */ /* 0x000fe20000000a00 */
[----:B------:R-:W-:Y:S01]  /*104f0*/  UIADD3 UR9, UR9, UR7, URZ ;  /* 0x0000000709097290 */ /* 0x000fe2000fffe03f */
[----:B------:R-:W-:Y:S01]  /*10500*/  SHF.R.U64 R28, R28, 0x3, RZ ;  /* 0x000000031c1c7819 */ /* 0x000fe200000012ff */
[----:B------:R-:W-:Y:S01]  /*10510*/  USEL UR15, UR15, URZ, !UP0 ;  /* 0x0000003f0f0f7287 */ /* 0x000fe2000c000000 */
[--C-:B------:R-:W-:Y:S01]  /*10520*/  IMAD.MOV R11, RZ, RZ, -R8.reuse ;  /* 0x000000ffff0b7224 */ /* 0x100fe200078e0a08 */
[----:B------:R-:W-:Y:S01]  /*10530*/  UIMAD UR7, UR16, UR12, URZ ;  /* 0x0000000c100772a4 */ /* 0x000fe2000f8e023f */
[----:B------:R-:W-:Y:S01]  /*10540*/  SHF.R.S32.HI R9, RZ, 0x1f, R8 ;  /* 0x0000001fff097819 */ /* 0x000fe20000011408 */
[----:B------:R-:W-:Y:S01]  /*10550*/  UIMAD.WIDE.U32 UR8, UR15, UR12, UR8 ;  /* 0x0000000c0f0872a5 */ /* 0x000fe2000f8e0008 */
[----:B------:R-:W-:Y:S01]  /*10560*/  IMAD R11, R76, R11, R10 ;  /* 0x0000000b4c0b7224 */ /* 0x000fe200078e020a */
[----:B------:R-:W-:Y:S01]  /*10570*/  UIMAD UR7, UR15, UR13, UR7 ;  /* 0x0000000d0f0772a4 */ /* 0x000fe2000f8e0207 */
[----:B------:R-:W-:Y:S01]  /*10580*/  LOP3.LUT R28, R28, R29, RZ, 0x3c, !PT ;  /* 0x0000001d1c1c7212 */ /* 0x000fe200078e3cff */
[----:B------:R-:W-:Y:S01]  /*10590*/  IMAD.X R29, RZ, RZ, R5, P3 ;  /* 0x000000ffff1d7224 */ /* 0x000fe200018e0605 */
[----:B------:R-:W-:Y:S01]  /*105a0*/  IADD3 R45, P3, R4, 0xa000, RZ ;  /* 0x0000a000042d7810 */ /* 0x000fe20007f7e0ff */
[----:B------:R-:W-:Y:S01]  /*105b0*/  VIADD R14, R225, UR17 ;  /* 0x00000011e10e7c36 */ /* 0x000fe20008000000 */
[----:B------:R-:W-:Y:S01]  /*105c0*/  IADD3 R8, P0, R8, UR8, RZ ;  /* 0x0000000808087c10 */ /* 0x000fe2000ff1e0ff */
[----:B------:R-:W-:Y:S01]  /*105d0*/  IMAD.U32 R10, RZ, RZ, UR7 ;  /* 0x00000007ff0a7e24 */ /* 0x000fe2000f8e00ff */
[----:B------:R-:W-:Y:S01]  /*105e0*/  SHF.R.S32.HI R6, RZ, 0x1f, R11 ;  /* 0x0000001fff067819 */ /* 0x000fe2000001140b */
[----:B------:R-:W-:Y:S01]  /*105f0*/  ULDC.64 UR12, c[0x0][0xaa0] ;  /* 0x0002a800000c7ab9 */ /* 0x000fe20000000a00 */
[----:B------:R-:W-:-:S02]  /*10600*/  IADD3 R33, P2, R4, 0x5000, RZ ;  /* 0x0000500004217810 */ /* 0x000fc40007f5e0ff */
[----:B------:R-:W-:Y:S01]  /*10610*/  IADD3.X R9, R9, UR9, R10, P0, !PT ;  /* 0x0000000909097c10 */ /* 0x000fe200087fe40a */
[----:B------:R-:W-:Y:S01]  /*10620*/  ULDC.64 UR8, c[0x0][0xb88] ;  /* 0x0002e20000087ab9 */ /* 0x000fe20000000a00 */
[----:B------:R-:W-:Y:S01]  /*10630*/  LOP3.LUT R44, R45, 0x380, RZ, 0xc0, !PT ;  /* 0x000003802d2c7812 */ /* 0x000fe200078ec0ff */
[----:B------:R-:W-:Y:S01]  /*10640*/  IMAD R6, R6, UR8, RZ ;  /* 0x0000000806067c24 */ /* 0x000fe2000f8e02ff */
[----:B------:R-:W-:Y:S01]  /*10650*/  LOP3.LUT R32, R33, 0x380, RZ, 0xc0, !PT ;  /* 0x0000038021207812 */ /* 0x000fe200078ec0ff */
[C---:B------:R-:W-:Y:S01]  /*10660*/  IMAD.WIDE.U32 R8, R11.reuse, UR8, R8 ;  /* 0x000000080b087c25 */ /* 0x040fe2000f8e0008 */
[----:B------:R-:W-:Y:S02]  /*10670*/  SHF.R.U64 R44, R44, 0x3, RZ ;  /* 0x000000032c2c7819 */ /* 0x000fe400000012ff */
[----:B------:R-:W-:Y:S01]  /*10680*/  SHF.R.U64 R32, R32, 0x3, RZ ;  /* 0x0000000320207819 */ /* 0x000fe200000012ff */
[----:B------:R-:W-:Y:S01]  /*10690*/  IMAD R15, R11, UR9, R6 ;  /* 0x000000090b0f7c24 */ /* 0x000fe2000f8e0206 */
[----:B------:R-:W-:Y:S01]  /*106a0*/  ULDC.64 UR8, c[0x0][0xb50] ;  /* 0x0002d40000087ab9 */ /* 0x000fe20000000a00 */
[----:B------:R-:W-:Y:S01]  /*106b0*/  LOP3.LUT R44, R44, R45, RZ, 0x3c, !PT ;  /* 0x0000002d2c2c7212 */ /* 0x000fe200078e3cff */
[----:B------:R-:W-:Y:S01]  /*106c0*/  IMAD.X R45, RZ, RZ, R5, P3 ;  /* 0x000000ffff2d7224 */ /* 0x000fe200018e0605 */
[----:B------:R-:W-:Y:S01]  /*106d0*/  LEA R10, P0, R8, UR8, 0x2 ;  /* 0x00000008080a7c11 */ /* 0x000fe2000f8010ff */
[----:B------:R-:W-:Y:S01]  /*106e0*/  IMAD.IADD R9, R9, 0x1, R15 ;  /* 0x0000000109097824 */ /* 0x000fe200078e020f */
[----:B------:R-:W-:Y:S01]  /*106f0*/  IADD3 R13, P5, R4, 0x1000, RZ ;  /* 0x00001000040d7810 */ /* 0x000fe20007fbe0ff */
[----:B------:R-:W-:Y:S01]  /*10700*/  VIADD R6, R14, 0x8 ;  /* 0x000000080e067836 */ /* 0x000fe20000000000 */
[----:B------:R-:W-:Y:S01]  /*10710*/  IADD3 R21, P4, R4, 0x2000, RZ ;  /* 0x0000200004157810 */ /* 0x000fe20007f9e0ff */
[----:B------:R-:W-:Y:S01]  /*10720*/  SHFL.IDX PT, R46, R10, RZ, 0x1c1f ;  /* 0x001c1fff0a2e7589 */ /* 0x000fe200000e0000 */
[----:B------:R-:W-:-:S02]  /*10730*/  LEA.HI.X R11, R8, UR9, R9, 0x2, P0 ;  /* 0x00000009080b7c11 */ /* 0x000fc400080f1409 */
[----:B------:R-:W-:Y:S01]  /*10740*/  IADD3 R25, P0, R4, 0x3000, RZ ;  /* 0x0000300004197810 */ /* 0x000fe20007f1e0ff */
[----:B------:R-:W-:Y:S01]  /*10750*/  SHFL.IDX PT, R50, R10, 0x1, 0x1c1f ;  /* 0x003c1f000a327f89 */ /* 0x000fe200000e0000 */
[----:B------:R-:W-:Y:S01]  /*10760*/  LOP3.LUT R32, R32, R33, RZ, 0x3c, !PT ;  /* 0x0000002120207212 */ /* 0x000fe200078e3cff */
[----:B------:R-:W-:Y:S01]  /*10770*/  IMAD.X R33, RZ, RZ, R5, P2 ;  /* 0x000000ffff217224 */ /* 0x000fe200010e0605 */
[----:B------:R-:W-:Y:S01]  /*10780*/  LOP3.LUT R24, R25, 0x380, RZ, 0xc0, !PT ;  /* 0x0000038019187812 */ /* 0x000fe200078ec0ff */
[----:B------:R-:W1:Y:S01]  /*10790*/  SHFL.IDX PT, R47, R11, RZ, 0x1c1f ;  /* 0x001c1fff0b2f7589 */ /* 0x000e6200000e0000 */
[----:B------:R-:W-:Y:S02]  /*107a0*/  IADD3 R8, P3, R4, 0xf000, RZ ;  /* 0x0000f00004087810 */ /* 0x000fe40007f7e0ff */
[----:B------:R-:W-:Y:S01]  /*107b0*/  SHF.R.U64 R24, R24, 0x3, RZ ;  /* 0x0000000318187819 */ /* 0x000fe200000012ff */
[----:B------:R-:W2:Y:S01]  /*107c0*/  SHFL.IDX PT, R51, R11, 0x1, 0x1c1f ;  /* 0x003c1f000b337f89 */ /* 0x000ea200000e0000 */
[----:B------:R-:W-:-:S02]  /*107d0*/  IADD3 R49, P2, R4, 0xb000, RZ ;  /* 0x0000b00004317810 */ /* 0x000fc40007f5e0ff */
[----:B------:R-:W-:Y:S02]  /*107e0*/  LOP3.LUT R12, R13, 0x380, RZ, 0xc0, !PT ;  /* 0x000003800d0c7812 */ /* 0x000fe400078ec0ff */
[----:B------:R-:W-:Y:S02]  /*107f0*/  LOP3.LUT R20, R21, 0x380, RZ, 0xc0, !PT ;  /* 0x0000038015147812 */ /* 0x000fe400078ec0ff */
[----:B------:R-:W-:Y:S01]  /*10800*/  IADD3 R37, P6, R4, 0x6000, RZ ;  /* 0x0000600004257810 */ /* 0x000fe20007fde0ff */
[----:B------:R-:W-:Y:S01]  /*10810*/  UIMAD UR7, UR11, UR12, URZ ;  /* 0x0000000c0b0772a4 */ /* 0x000fe2000f8e023f */
[----:B------:R-:W-:Y:S01]  /*10820*/  LOP3.LUT R24, R24, R25, RZ, 0x3c, !PT ;  /* 0x0000001918187212 */ /* 0x000fe200078e3cff */
[--C-:B------:R-:W-:Y:S01]  /*10830*/  IMAD.X R25, RZ, RZ, R5.reuse, P0 ;  /* 0x000000ffff197224 */ /* 0x100fe200000e0605 */
[----:B------:R-:W-:Y:S01]  /*10840*/  IADD3 R57, P0, R4, 0x9000, RZ ;  /* 0x0000900004397810 */ /* 0x000fe20007f1e0ff */
[----:B------:R-:W-:Y:S01]  /*10850*/  UIMAD.WIDE.U32 UR8, UR4, UR12, URZ ;  /* 0x0000000c040872a5 */ /* 0x000fe2000f8e003f */
[----:B------:R-:W-:Y:S01]  /*10860*/  LOP3.LUT R3, R8, 0x380, RZ, 0xc0, !PT ;  /* 0x0000038008037812 */ /* 0x000fe200078ec0ff */
[----:B------:R-:W-:Y:S01]  /*10870*/  ULDC.64 UR10, c[0x0][0xae8] ;  /* 0x0002ba00000a7ab9 */ /* 0x000fe20000000a00 */
[----:B------:R-:W-:Y:S01]  /*10880*/  LOP3.LUT R56, R57, 0x380, RZ, 0xc0, !PT ;  /* 0x0000038039387812 */ /* 0x000fe200078ec0ff */
[----:B------:R-:W-:Y:S01]  /*10890*/  IMAD.X R53, RZ, RZ, R5, P3 ;  /* 0x000000ffff357224 */ /* 0x000fe200018e0605 */
[----:B------:R-:W-:-:S02]  /*108a0*/  LOP3.LUT R48, R49, 0x380, RZ, 0xc0, !PT ;  /* 0x0000038031307812 */ /* 0x000fc400078ec0ff */
[----:B------:R-:W-:Y:S02]  /*108b0*/  SHF.R.U64 R56, R56, 0x3, RZ ;  /* 0x0000000338387819 */ /* 0x000fe400000012ff */
[----:B------:R-:W-:Y:S02]  /*108c0*/  SHF.R.U64 R12, R12, 0x3, RZ ;  /* 0x000000030c0c7819 */ /* 0x000fe400000012ff */
[----:B------:R-:W-:Y:S02]  /*108d0*/  SHF.R.U64 R20, R20, 0x3, RZ ;  /* 0x0000000314147819 */ /* 0x000fe400000012ff */
[----:B------:R-:W-:Y:S02]  /*108e0*/  SHF.R.U64 R3, R3, 0x3, RZ ;  /* 0x0000000303037819 */ /* 0x000fe400000012ff */
[----:B------:R-:W-:Y:S01]  /*108f0*/  LOP3.LUT R56, R56, R57, RZ, 0x3c, !PT ;  /* 0x0000003938387212 */ /* 0x000fe200078e3cff */
[----:B------:R-:W-:Y:S01]  /*10900*/  IMAD.X R57, RZ, RZ, R5, P0 ;  /* 0x000000ffff397224 */ /* 0x000fe200000e0605 */
[----:B------:R-:W-:-:S02]  /*10910*/  SHF.R.U64 R48, R48, 0x3, RZ ;  /* 0x0000000330307819 */ /* 0x000fc400000012ff */
[----:B------:R-:W-:Y:S01]  /*10920*/  LOP3.LUT R12, R12, R13, RZ, 0x3c, !PT ;  /* 0x0000000d0c0c7212 */ /* 0x000fe200078e3cff */
[--C-:B------:R-:W-:Y:S01]  /*10930*/  IMAD.X R13, RZ, RZ, R5.reuse, P5 ;  /* 0x000000ffff0d7224 */ /* 0x100fe200028e0605 */
[----:B------:R-:W-:Y:S01]  /*10940*/  LOP3.LUT R20, R20, R21, RZ, 0x3c, !PT ;  /* 0x0000001514147212 */ /* 0x000fe200078e3cff */
[----:B------:R-:W-:Y:S01]  /*10950*/  IMAD.X R21, RZ, RZ, R5, P4 ;  /* 0x000000ffff157224 */ /* 0x000fe200020e0605 */
[----:B------:R-:W-:Y:S02]  /*10960*/  LOP3.LUT P0, RZ, R223, 0x3, RZ, 0xc0, !PT ;  /* 0x00000003dfff7812 */ /* 0x000fe4000780c0ff */
[C---:B------:R-:W-:Y:S02]  /*10970*/  IADD3 R41, P5, R4.reuse, 0x7000, RZ ;  /* 0x0000700004297810 */ /* 0x040fe40007fbe0ff */
[----:B------:R-:W-:Y:S02]  /*10980*/  IADD3 R65, P4, R4, 0x8000, RZ ;  /* 0x0000800004417810 */ /* 0x000fe40007f9e0ff */
[----:B------:R-:W-:-:S02]  /*10990*/  LOP3.LUT R52, R3, R8, RZ, 0x3c, !PT ;  /* 0x0000000803347212 */ /* 0x000fc400078e3cff */
[----:B------:R-:W-:Y:S01]  /*109a0*/  LOP3.LUT R48, R48, R49, RZ, 0x3c, !PT ;  /* 0x0000003130307212 */ /* 0x000fe200078e3cff */
[----:B------:R-:W3:Y:S01]  /*109b0*/  @P1 LDC R3, c[0x0][0xbec] ;  /* 0x0002fb00ff031b82 */ /* 0x000ee20000000800 */
[----:B------:R-:W-:Y:S01]  /*109c0*/  IMAD.X R49, RZ, RZ, R5, P2 ;  /* 0x000000ffff317224 */ /* 0x000fe200010e0605 */
[-C--:B------:R-:W-:Y:S02]  /*109d0*/  ISETP.GE.OR P2, PT, R14, R81.reuse, P0 ;  /* 0x000000510e00720c */ /* 0x080fe40000746670 */
[----:B------:R-:W-:Y:S02]  /*109e0*/  LOP3.LUT R36, R37, 0x380, RZ, 0xc0, !PT ;  /* 0x0000038025247812 */ /* 0x000fe400078ec0ff */
[----:B------:R-:W-:Y:S02]  /*109f0*/  LOP3.LUT R40, R41, 0x380, RZ, 0xc0, !PT ;  /* 0x0000038029287812 */ /* 0x000fe400078ec0ff */
[----:B------:R-:W-:Y:S02]  /*10a00*/  LOP3.LUT R64, R65, 0x380, RZ, 0xc0, !PT ;  /* 0x0000038041407812 */ /* 0x000fe400078ec0ff */
[----:B------:R-:W-:-:S02]  /*10a10*/  ISETP.GE.OR P0, PT, R6, R81, P0 ;  /* 0x000000510600720c */ /* 0x000fc40000706670 */
[----:B------:R-:W-:Y:S02]  /*10a20*/  LOP3.LUT R9, R4, 0x380, RZ, 0xc0, !PT ;  /* 0x0000038004097812 */ /* 0x000fe400078ec0ff */
[----:B------:R-:W-:Y:S01]  /*10a30*/  SHF.R.U64 R36, R36, 0x3, RZ ;  /* 0x0000000324247819 */ /* 0x000fe200000012ff */
[----:B------:R-:W-:Y:S01]  /*10a40*/  UIMAD UR7, UR4, UR13, UR7 ;  /* 0x0000000d040772a4 */ /* 0x000fe2000f8e0207 */
[----:B------:R-:W-:Y:S01]  /*10a50*/  SHF.R.U64 R40, R40, 0x3, RZ ;  /* 0x0000000328287819 */ /* 0x000fe200000012ff */
[----:B-1----:R1:W-:Y:S01]  /*10a60*/  @!P2 ST.E desc[UR20][R46.64], R0 ;  /* 0x000000002e00a985 */ /* 0x0023e2000c101914 */
[----:B------:R-:W-:Y:S02]  /*10a70*/  SHF.R.U64 R64, R64, 0x3, RZ ;  /* 0x0000000340407819 */ /* 0x000fe400000012ff */
[----:B------:R-:W-:Y:S02]  /*10a80*/  SHF.R.U64 R9, R9, 0x3, RZ ;  /* 0x0000000309097819 */ /* 0x000fe400000012ff */
[----:B------:R-:W-:Y:S01]  /*10a90*/  LOP3.LUT R36, R36, R37, RZ, 0x3c, !PT ;  /* 0x0000002524247212 */ /* 0x000fe200078e3cff */
[--C-:B------:R-:W-:Y:S01]  /*10aa0*/  IMAD.X R37, RZ, RZ, R5.reuse, P6 ;  /* 0x000000ffff257224 */ /* 0x100fe200030e0605 */
[----:B------:R-:W-:Y:S01]  /*10ab0*/  LOP3.LUT R40, R40, R41, RZ, 0x3c, !PT ;  /* 0x0000002928287212 */ /* 0x000fe200078e3cff */
[--C-:B------:R-:W-:Y:S01]  /*10ac0*/  IMAD.X R41, RZ, RZ, R5.reuse, P5 ;  /* 0x000000ffff297224 */ /* 0x100fe200028e0605 */
[----:B------:R-:W-:Y:S01]  /*10ad0*/  LOP3.LUT R64, R64, R65, RZ, 0x3c, !PT ;  /* 0x0000004140407212 */ /* 0x000fe200078e3cff */
[----:B------:R-:W-:Y:S01]  /*10ae0*/  IMAD.X R65, RZ, RZ, R5, P4 ;  /* 0x000000ffff417224 */ /* 0x000fe200020e0605 */
[C---:B------:R-:W-:Y:S01]  /*10af0*/  IADD3 R73, P6, R4.reuse, 0xc000, RZ ;  /* 0x0000c00004497810 */ /* 0x040fe20007fde0ff */
[----:B-1----:R-:W-:Y:S01]  /*10b00*/  IMAD R0, R217, 0x20, R221 ;  /* 0x00000020d9007824 */ /* 0x002fe200078e02dd */
[C---:B------:R-:W-:Y:S01]  /*10b10*/  IADD3 R69, P5, R4.reuse, 0xd000, RZ ;  /* 0x0000d00004457810 */ /* 0x040fe20007fbe0ff */
[----:B------:R-:W-:Y:S01]  /*10b20*/  UIADD3 UR9, UR9, UR7, URZ ;  /* 0x0000000709097290 */ /* 0x000fe2000fffe03f */
[----:B------:R-:W-:Y:S01]  /*10b30*/  IADD3 R61, P4, R4, 0xe000, RZ ;  /* 0x0000e000043d7810 */ /* 0x000fe20007f9e0ff */
[----:B------:R-:W-:Y:S01]  /*10b40*/  UIMAD UR4, UR14, UR10, URZ ;  /* 0x0000000a0e0472a4 */ /* 0x000fe2000f8e023f */
[----:B------:R-:W-:Y:S01]  /*10b50*/  LOP3.LUT R4, R9, R4, RZ, 0x3c, !PT ;  /* 0x0000000409047212 */ /* 0x000fe200078e3cff */
[----:B--2---:R1:W-:Y:S01]  /*10b60*/  @!P0 ST.E desc[UR20][R50.64], R2 ;  /* 0x0000000232008985 */ /* 0x0043e2000c101914 */
[----:B------:R-:W-:-:S02]  /*10b70*/  LOP3.LUT R72, R73, 0x380, RZ, 0xc0, !PT ;  /* 0x0000038049487812 */ /* 0x000fc400078ec0ff */
[----:B------:R-:W-:Y:S01]  /*10b80*/  LOP3.LUT R68, R69, 0x380, RZ, 0xc0, !PT ;  /* 0x0000038045447812 */ /* 0x000fe200078ec0ff */
[----:B------:R2:W5:Y:S01]  /*10b90*/  LD.E.128 R8, desc[UR20][R4.64] ;  /* 0x0000001404087980 */ /* 0x000562000c101d00 */
[----:B------:R-:W-:Y:S01]  /*10ba0*/  LOP3.LUT R60, R61, 0x380, RZ, 0xc0, !PT ;  /* 0x000003803d3c7812 */ /* 0x000fe200078ec0ff */
[----:B------:R-:W-:Y:S01]  /*10bb0*/  UIMAD UR4, UR18, UR11, UR4 ;  /* 0x0000000b120472a4 */ /* 0x000fe2000f8e0204 */
[----:B------:R-:W-:Y:S01]  /*10bc0*/  SHF.R.U64 R72, R72, 0x3, RZ ;  /* 0x0000000348487819 */ /* 0x000fe200000012ff */
[----:B------:R-:W-:Y:S01]  /*10bd0*/  UIMAD.WIDE.U32 UR8, UR18, UR10, UR8 ;  /* 0x0000000a120872a5 */ /* 0x000fe2000f8e0008 */
[----:B------:R-:W-:Y:S01]  /*10be0*/  SHF.R.U64 R68, R68, 0x3, RZ ;  /* 0x0000000344447819 */ /* 0x000fe200000012ff */
[----:B------:R-:W5:Y:S01]  /*10bf0*/  LD.E.128 R12, desc[UR20][R12.64] ;  /* 0x000000140c0c7980 */ /* 0x000f62000c101d00 */
[----:B------:R-:W-:Y:S01]  /*10c00*/  SHF.R.U64 R60, R60, 0x3, RZ ;  /* 0x000000033c3c7819 */ /* 0x000fe200000012ff */
[----:B------:R-:W-:Y:S01]  /*10c10*/  ULDC.64 UR10, c[0x0][0xaf0] ;  /* 0x0002bc00000a7ab9 */ /* 0x000fe20000000a00 */
[----:B--2---:R-:W-:Y:S01]  /*10c20*/  VIADD R4, R0, UR17 ;  /* 0x0000001100047c36 */ /* 0x004fe20008000000 */
[----:B------:R-:W-:Y:S01]  /*10c30*/  UIADD3 UR9, UR9, UR4, URZ ;  /* 0x0000000409097290 */ /* 0x000fe2000fffe03f */
[----:B------:R-:W-:Y:S01]  /*10c40*/  LOP3.LUT R72, R72, R73, RZ, 0x3c, !PT ;  /* 0x0000004948487212 */ /* 0x000fe200078e3cff */
[----:B------:R-:W5:Y:S01]  /*10c50*/  LD.E.128 R20, desc[UR20][R20.64] ;  /* 0x0000001414147980 */ /* 0x000f62000c101d00 */
[----:B---3--:R-:W-:Y:S01]  /*10c60*/  @P1 IMAD.HI.U32 R0, R4, R3, RZ ;  /* 0x0000000304001227 */ /* 0x008fe200078e00ff */
[----:B------:R-:W-:Y:S01]  /*10c70*/  LOP3.LUT R68, R68, R69, RZ, 0x3c, !PT ;  /* 0x0000004544447212 */ /* 0x000fe200078e3cff */
[----:B------:R-:W-:Y:S01]  /*10c80*/  UIMAD UR4, UR16, UR10, URZ ;  /* 0x0000000a100472a4 */ /* 0x000fe2000f8e023f */
[----:B------:R-:W-:Y:S01]  /*10c90*/  LOP3.LUT R60, R60, R61, RZ, 0x3c, !PT ;  /* 0x0000003d3c3c7212 */ /* 0x000fe200078e3cff */
[--C-:B------:R-:W-:Y:S01]  /*10ca0*/  IMAD.X R73, RZ, RZ, R5.reuse, P6 ;  /* 0x000000ffff497224 */ /* 0x100fe200030e0605 */
[----:B------:R-:W5:Y:S01]  /*10cb0*/  LD.E.128 R24, desc[UR20][R24.64] ;  /* 0x0000001418187980 */ /* 0x000f62000c101d00 */
[----:B------:R-:W-:-:S02]  /*10cc0*/  IMAD.X R69, RZ, RZ, R5, P5 ;  /* 0x000000ffff457224 */ /* 0x000fc400028e0605 */
[----:B------:R-:W-:Y:S01]  /*10cd0*/  IMAD.X R61, RZ, RZ, R5, P4 ;  /* 0x000000ffff3d7224 */ /* 0x000fe200020e0605 */
[----:B------:R-:W5:Y:S01]  /*10ce0*/  LD.E.128 R28, desc[UR20][R28.64] ;  /* 0x000000141c1c7980 */ /* 0x000f62000c101d00 */
[----:B------:R-:W-:Y:S01]  /*10cf0*/  IMAD.MOV.U32 R5, RZ, RZ, R4 ;  /* 0x000000ffff057224 */ /* 0x000fe200078e0004 */
[----:B0-----:R-:W-:Y:S01]  /*10d00*/  @P1 SHF.R.U32.HI R5, RZ, R17, R0 ;  /* 0x00000011ff051219 */ /* 0x001fe20000011600 */
[----:B------:R-:W-:Y:S01]  /*10d10*/  UIMAD UR4, UR15, UR11, UR4 ;  /* 0x0000000b0f0472a4 */ /* 0x000fe2000f8e0204 */
[----:B------:R-:W5:Y:S01]  /*10d20*/  LD.E.128 R32, desc[UR20][R32.64] ;  /* 0x0000001420207980 */ /* 0x000f62000c101d00 */
[----:B------:R-:W-:Y:S01]  /*10d30*/  UIMAD.WIDE.U32 UR8, UR15, UR10, UR8 ;  /* 0x0000000a0f0872a5 */ /* 0x000fe2000f8e0008 */
[--C-:B------:R-:W-:Y:S01]  /*10d40*/  SHF.R.S32.HI R0, RZ, 0x1f, R5.reuse ;  /* 0x0000001fff007819 */ /* 0x100fe20000011405 */
[----:B------:R-:W-:Y:S01]  /*10d50*/  IMAD.MOV R17, RZ, RZ, -R5 ;  /* 0x000000ffff117224 */ /* 0x000fe200078e0a05 */
[----:B------:R-:W-:Y:S01]  /*10d60*/  ULDC.64 UR10, c[0x0][0xae0] ;  /* 0x0002b800000a7ab9 */ /* 0x000fe20000000a00 */
[----:B------:R-:W-:Y:S01]  /*10d70*/  UIADD3 UR4, UR9, UR4, URZ ;  /* 0x0000000409047290 */ /* 0x000fe2000fffe03f */
[----:B------:R-:W5:Y:S01]  /*10d80*/  LD.E.128 R36, desc[UR20][R36.64] ;  /* 0x0000001424247980 */ /* 0x000f62000c101d00 */
[----:B------:R-:W-:-:S02]  /*10d90*/  IMAD R0, R0, UR10, RZ ;  /* 0x0000000a00007c24 */ /* 0x000fc4000f8e02ff */
[----:B------:R-:W-:Y:S01]  /*10da0*/  IMAD R17, R76, R17, R4 ;  /* 0x000000114c117224 */ /* 0x000fe200078e0204 */
[----:B------:R-:W5:Y:S01]  /*10db0*/  LD.E.128 R40, desc[UR20][R40.64] ;  /* 0x0000001428287980 */ /* 0x000f62000c101d00 */
[----:B------:R-:W-:Y:S02]  /*10dc0*/  IMAD.U32 R3, RZ, RZ, UR9 ;  /* 0x00000009ff037e24 */ /* 0x000fe4000f8e00ff */
[----:B-1----:R-:W-:Y:S01]  /*10dd0*/  IMAD.U32 R2, RZ, RZ, UR8 ;  /* 0x00000008ff027e24 */ /* 0x002fe2000f8e00ff */
[----:B------:R-:W5:Y:S01]  /*10de0*/  LD.E.128 R64, desc[UR20][R64.64] ;  /* 0x0000001440407980 */ /* 0x000f62000c101d00 */
[----:B------:R-:W-:Y:S01]  /*10df0*/  IMAD.U32 R3, RZ, RZ, UR4 ;  /* 0x00000004ff037e24 */ /* 0x000fe2000f8e00ff */
[----:B------:R-:W-:Y:S02]  /*10e00*/  ULDC.64 UR8, c[0x0][0xad8] ;  /* 0x0002b60000087ab9 */ /* 0x000fe40000000a00 */
[----:B------:R-:W5:Y:S01]  /*10e10*/  LD.E.128 R56, desc[UR20][R56.64] ;  /* 0x0000001438387980 */ /* 0x000f62000c101d00 */
[----:B------:R-:W-:-:S03]  /*10e20*/  IMAD R77, R5, UR11, R0 ;  /* 0x0000000b054d7c24 */ /* 0x000fc6000f8e0200 */
[----:B------:R-:W5:Y:S01]  /*10e30*/  LD.E.128 R44, desc[UR20][R44.64] ;  /* 0x000000142c2c7980 */ /* 0x000f62000c101d00 */
[----:B------:R-:W-:-:S03]  /*10e40*/  SHF.R.S32.HI R0, RZ, 0x1f, R17 ;  /* 0x0000001fff007819 */ /* 0x000fc60000011411 */
[----:B------:R-:W5:Y:S04]  /*10e50*/  LD.E.128 R48, desc[UR20][R48.64] ;  /* 0x0000001430307980 */ /* 0x000f68000c101d00 */
[----:B------:R-:W5:Y:S04]  /*10e60*/  LD.E.128 R72, desc[UR20][R72.64] ;  /* 0x0000001448487980 */ /* 0x000f68000c101d00 */
[----:B------:R-:W5:Y:S04]  /*10e70*/  LD.E.128 R68, desc[UR20][R68.64] ;  /* 0x0000001444447980 */ /* 0x000f68000c101d00 */
[----:B------:R-:W5:Y:S04]  /*10e80*/  LD.E.128 R60, desc[UR20][R60.64] ;  /* 0x000000143c3c7980 */ /* 0x000f68000c101d00 */
[----:B------:R-:W5:Y:S01]  /*10e90*/  LD.E.128 R52, desc[UR20][R52.64] ;  /* 0x0000001434347980 */ /* 0x000f62000c101d00 */
[----:B------:R-:W-:Y:S01]  /*10ea0*/  IMAD.WIDE.U32 R2, R5, UR10, R2 ;  /* 0x0000000a05027c25 */ /* 0x000fe2000f8e0002 */
[----:B------:R-:W-:Y:S01]  /*10eb0*/  @!PT LDS RZ, [RZ] ;  /* 0x00000000fffff984 */ /* 0x000fe20000000800 */
[----:B------:R-:W-:Y:S01]  /*10ec0*/  @!PT LDS RZ, [RZ] ;  /* 0x00000000fffff984 */ /* 0x000fe20000000800 */
[----:B------:R-:W-:Y:S01]  /*10ed0*/  @!PT LDS RZ, [RZ] ;  /* 0x00000000fffff984 */ /* 0x000fe20000000800 */
[----:B------:R-:W-:Y:S01]  /*10ee0*/  @!PT LDS RZ, [RZ] ;  /* 0x00000000fffff984 */ /* 0x000fe20000000800 */
[----:B------:R0:W-:Y:S06]  /*10ef0*/  MEMBAR.ALL.CTA ;  /* 0x0000000000007992 */ /* 0x0001ec0000008000 */
[----:B0-----:R-:W0:Y:S01]  /*10f00*/  FENCE.VIEW.ASYNC.S ;  /* 0x00000000000073c6 */ /* 0x001e220000000000 */
[----:B------:R-:W-:-:S02]  /*10f10*/  IMAD.IADD R3, R3, 0x1, R77 ;  /* 0x0000000103037824 */ /* 0x000fc400078e024d */
[----:B------:R-:W-:Y:S02]  /*10f20*/  IMAD R4, R0, UR8, RZ ;  /* 0x0000000800047c24 */ /* 0x000fe4000f8e02ff */
[----:B------:R-:W-:Y:S02]  /*10f30*/  VIADD R80, R221, UR17 ;  /* 0x00000011dd507c36 */ /* 0x000fe40008000000 */
[C---:B------:R-:W-:Y:S02]  /*10f40*/  IMAD R5, R17.reuse, UR9, R4 ;  /* 0x0000000911057c24 */ /* 0x040fe4000f8e0204 */
[----:B------:R-:W-:Y:S01]  /*10f50*/  IMAD.WIDE.U32 R2, R17, UR8, R2 ;  /* 0x0000000811027c25 */ /* 0x000fe2000f8e0002 */
[----:B------:R-:W-:Y:S01]  /*10f60*/  ISETP.GE.AND P2, PT, R80, R81, PT ;  /* 0x000000515000720c */ /* 0x000fe20003f46270 */
[----:B------:R-:W-:Y:S02]  /*10f70*/  ULDC.64 UR8, c[0x0][0xa80] ;  /* 0x0002a00000087ab9 */ /* 0x000fe40000000a00 */
[----:B------:R-:W-:Y:S01]  /*10f80*/  VIADD R19, R19, 0x38820 ;  /* 0x0003882013137836 */ /* 0x000fe20000000000 */
[----:B------:R-:W-:Y:S01]  /*10f90*/  LEA R6, P3, R2, UR8, 0x1 ;  /* 0x0000000802067c11 */ /* 0x000fe2000f8608ff */
[----:B------:R-:W-:-:S02]  /*10fa0*/  IMAD.IADD R3, R3, 0x1, R5 ;  /* 0x0000000103037824 */ /* 0x000fc400078e0205 */
[----:B------:R-:W-:Y:S01]  /*10fb0*/  VIADD R0, R80, 0x20 ;  /* 0x0000002050007836 */ /* 0x000fe20000000000 */
[----:B------:R-:W-:Y:S02]  /*10fc0*/  PRMT R19, RZ, 0x654, R19 ;  /* 0x00000654ff137816 */ /* 0x000fe40000000013 */
[----:B------:R-:W-:Y:S02]  /*10fd0*/  LEA.HI.X R17, R2, UR9, R3, 0x1, P3 ;  /* 0x0000000902117c11 */ /* 0x000fe400098f0c03 */
[-C--:B------:R-:W-:Y:S01]  /*10fe0*/  ISETP.GE.AND P1, PT, R0, R81.reuse, PT ;  /* 0x000000510000720c */ /* 0x080fe20003f26270 */
[----:B------:R-:W-:Y:S01]  /*10ff0*/  VIADD R0, R80, 0x40 ;  /* 0x0000004050007836 */ /* 0x000fe20000000000 */
[----:B0-----:R0:W-:Y:S01]  /*11000*/  SYNCS.ARRIVE.TRANS64.RED.A1T0 RZ, [R19+URZ], RZ ;  /* 0x000000ff13ff79a7 */ /* 0x0011e2000810043f */
[----:B------:R1:W2:Y:S01]  /*11010*/  SHFL.IDX PT, R79, R6, RZ, 0x181f ;  /* 0x00181fff064f7589 */ /* 0x0002a200000e0000 */
[----:B------:R-:W-:Y:S02]  /*11020*/  BSSY B1, `(.L_x_2635) ;  /* 0x0000016000017945 */ /* 0x000fe40003800000 */
        /* <DEDUP_REMOVED lines=21> */
.L_x_2636:
[----:B------:R-:W-:Y:S05]  /*11180*/  BSYNC B1 ;  /* 0x0000000000017941 */ /* 0x000fea0003800000 */
.L_x_2635:
        /* <DEDUP_REMOVED lines=22> */
.L_x_2638:
[----:B------:R-:W-:Y:S05]  /*112f0*/  BSYNC B1 ;  /* 0x0000000000017941 */ /* 0x000fea0003800000 */
.L_x_2637:
        /* <DEDUP_REMOVED lines=22> */
.L_x_2640:
[----:B------:R-:W-:Y:S05]  /*11460*/  BSYNC B1 ;  /* 0x0000000000017941 */ /* 0x000fea0003800000 */
.L_x_2639:
[----:B------:R-:W-:Y:S01]  /*11470*/  VIADD R0, R80, 0x60 ;  /* 0x0000006050007836 */ /* 0x000fe20000000000 */
[----:B01-3--:R-:W3:Y:S04]  /*11480*/  SHFL.IDX PT, R17, R17, 0x3, 0x181f ;  /* 0x00781f0011117f89 */ /* 0x00bee800000e0000 */
[----:B------:R-:W-:Y:S01]  /*11490*/  ISETP.GE.AND P0, PT, R0, R81, PT ;  /* 0x000000510000720c */ /* 0x000fe20003f06270 */
[----:B----4-:R4:W0:-:S12]  /*114a0*/  SHFL.IDX PT, R11, R6, 0x3, 0x181f ;  /* 0x00781f00060b7f89 */ /* 0x01081800000e0000 */
[----:B----4-:R-:W-:Y:S05]  /*114b0*/  @P0 BRA `(.L_x_2641) ;  /* 0x0000000c00f80947 */ /* 0x010fea0003800000 */
[----:B------:R-:W-:Y:S01]  /*114c0*/  ULDC UR4, c[0x0][0xac8] ;  /* 0x0002b20000047ab9 */ /* 0x000fe20000000800 */
[----:B------:R-:W-:Y:S01]  /*114d0*/  ULDC.64 UR8, c[0x0][0x208] ;  /* 0x0000820000087ab9 */ /* 0x000fe20000000a00 */
[----:B------:R-:W-:Y:S02]  /*114e0*/  ISETP.GE.AND P3, PT, R18, UR4, PT ;  /* 0x0000000412007c0c */ /* 0x000fe4000bf66270 */
[----:B------:R-:W-:Y:S02]  /*114f0*/  ISETP.GE.AND P4, PT, R215, UR4, PT ;  /* 0x00000004d7007c0c */ /* 0x000fe4000bf86270 */
[----:B------:R-:W-:-:S09]  /*11500*/  ISETP.GE.AND P5, PT, R214, UR4, PT ;  /* 0x00000004d6007c0c */ /* 0x000fd2000bfa6270 */
[CC--:B0-----:R-:W-:Y:S02]  /*11510*/  @!P3 LEA R2, P0, R18.reuse, R11.reuse, 0x1 ;  /* 0x0000000b1202b211 */ /* 0x0c1fe400078008ff */
[C---:B------:R-:W-:Y:S02]  /*11520*/  @!P4 LEA R4, P1, R215.reuse, R11, 0x1 ;  /* 0x0000000bd704c211 */ /* 0x040fe400078208ff */
[----:B---3--:R-:W-:Y:S02]  /*11530*/  @!P3 LEA.HI.X R3, R18, R17, R231, 0x1, P0 ;  /* 0x000000111203b211 */ /* 0x008fe400000f0ce7 */
        /* <DEDUP_REMOVED lines=13> */
.L_x_2633:
        /* <DEDUP_REMOVED lines=27> */
[----:B------:R-:W-:-:S04]  /*117c0*/  IMAD.U32 R4, RZ, RZ, UR8 ;  /* 0x00000008ff047e24 */ /* 0x000fc8000f8e00ff */
        /* <DEDUP_REMOVED lines=12> */
.L_x_2642:
        /* <DEDUP_REMOVED lines=50> */
.L_x_2644:
[----:B------:R-:W-:Y:S05]  /*11bb0*/  BSYNC B1 ;  /* 0x0000000000017941 */ /* 0x000fea0003800000 */
.L_x_2643:
        /* <DEDUP_REMOVED lines=13> */
[----:B------:R-:W-:Y:S02]  /*11c90*/  UIMAD.WIDE.U32 UR8, UR17, UR14, UR8 ;  /* 0x0000000e110872a5 */ /* 0x000fe4000f8e0008 */
        /* <DEDUP_REMOVED lines=24> */
[----:B------:R-:W-:Y:S02]  /*11e20*/  VIADD R6, R221, UR16 ;  /* 0x00000010dd067c36 */ /* 0x000fe40008000000 */
[----:B-----5:R-:W-:Y:S02]  /*11e30*/  IMAD R13, R0, R13, RZ ;  /* 0x0000000d000d7224 */ /* 0x020fe400078e02ff */
[C---:B------:R-:W-:Y:S02]  /*11e40*/  IMAD R5, R9.reuse, UR9, R4 ;  /* 0x0000000909057c24 */ /* 0x040fe4000f8e0204 */
[----:B------:R-:W-:Y:S01]  /*11e50*/  IMAD.WIDE.U32 R2, R9, UR8, R2 ;  /* 0x0000000809027c25 */ /* 0x000fe2000f8e0002 */
[----:B------:R-:W-:Y:S01]  /*11e60*/  ISETP.GE.AND P2, PT, R6, R13, PT ;  /* 0x0000000d0600720c */ /* 0x000fe20003f46270 */
[----:B------:R-:W-:-:S02]  /*11e70*/  ULDC.64 UR8, c[0x0][0xa80] ;  /* 0x0002a00000087ab9 */ /* 0x000fc40000000a00 */
        /* <DEDUP_REMOVED lines=28> */
.L_x_2646:
[----:B------:R-:W-:Y:S05]  /*12040*/  BSYNC B1 ;  /* 0x0000000000017941 */ /* 0x000fea0003800000 */
.L_x_2645:
        /* <DEDUP_REMOVED lines=22> */
.L_x_2648:
[----:B------:R-:W-:Y:S05]  /*121b0*/  BSYNC B1 ;  /* 0x0000000000017941 */ /* 0x000fea0003800000 */
.L_x_2647:
        /* <DEDUP_REMOVED lines=22> */
.L_x_2650:
[----:B------:R-:W-:Y:S05]  /*12320*/  BSYNC B1 ;  /* 0x0000000000017941 */ /* 0x000fea0003800000 */
.L_x_2649:
        /* <DEDUP_REMOVED lines=23> */
.L_x_2641:
[----:B------:R-:W-:Y:S05]  /*124a0*/  BSYNC B0 ;  /* 0x0000000000007941 */ /* 0x000fea0003800000 */
.L_x_2632:
[----:B------:R-:W-:Y:S02]  /*124b0*/  ULDC UR4, c[0x0][0xc3c] ;  /* 0x00030f0000047ab9 */ /* 0x000fe40000000800 */
[----:B------:R-:W-:-:S13]  /*124c0*/  ISETP.GE.AND P0, PT, R7, UR4, PT ;  /* 0x0000000407007c0c */ /* 0x000fda000bf06270 */
[----:B------:R-:W-:Y:S05]  /*124d0*/  @!P0 BRA `(.L_x_2651) ;  /* 0xfffffee800648947 */ /* 0x000fea000383ffff */
[----:B------:R-:W-:Y:S05]  /*124e0*/  EXIT ;  /* 0x000000000000794d */ /* 0x000fea0003800000 */
.L_x_2596:
[----:B------:R-:W-:-:S08]  /*124f0*/  NOP ;  /* 0x0000000000007918 */ /* 0x000fd00000000000 */
[----:B0-----:R-:W0:-:S00]  /*12500*/  USETMAXREG.DEALLOC.CTAPOOL 0x18 ;  /* 0x00000018000079c8 */ /* 0x001e0000080e0500 */
[----:B0-----:R-:W-:Y:S01]  /*12510*/  LOP3.LUT R0, R0, 0x3, RZ, 0xc0, !PT ;  /* 0x0000000300007812 */ /* 0x001fe200078ec0ff */
[----:B------:R-:W-:-:S05]  /*12520*/  IMAD.MOV.U32 R5, RZ, RZ, RZ ;  /* 0x000000ffff057224 */ /* 0x000fca00078e00ff */
[----:B------:R-:W0:Y:S02]  /*12530*/  SHFL.IDX PT, R0, R0, RZ, 0x1f ;  /* 0x00001fff00007589 */ /* 0x000e2400000e0000 */
[----:B0-----:R-:W-:-:S04]  /*12540*/  ISETP.NE.AND P0, PT, R0, RZ, PT ;  /* 0x000000ff0000720c */ /* 0x001fc80003f05270 */
        /* <DEDUP_REMOVED lines=10> */
.L_x_2652:
        /* <DEDUP_REMOVED lines=43> */
.L_x_2658:
        /* <DEDUP_REMOVED lines=13> */
.L_x_2657:
[----:B------:R-:W-:Y:S05]  /*12970*/  BSYNC B0 ;  /* 0x0000000000007941 */ /* 0x000fea0003800000 */
.L_x_2656:
        /* <DEDUP_REMOVED lines=21> */
.L_x_2654:
        /* <DEDUP_REMOVED lines=21> */
.L_x_2659:
        /* <DEDUP_REMOVED lines=57> */
.L_x_2655:
[----:B------:R-:W-:Y:S02]  /*12fb0*/  IMAD.MOV.U32 R17, RZ, RZ, RZ ;  /* 0x000000ffff117224 */ /* 0x000fe400078e00ff */
[----:B------:R-:W-:Y:S02]  /*12fc0*/  IMAD.U32 R16, RZ, RZ, UR6 ;  /* 0x00000006ff107e24 */ /* 0x000fe4000f8e00ff */
[----:B------:R-:W-:-:S07]  /*12fd0*/  IMAD.MOV.U32 R18, RZ, RZ, RZ ;  /* 0x000000ffff127224 */ /* 0x000fce00078e00ff */
.L_x_2660:
[----:B------:R-:W-:-:S13]  /*12fe0*/  ISETP.NE.AND P0, PT, R0, RZ, PT ;  /* 0x000000ff0000720c */ /* 0x000fda0003f05270 */
[----:B------:R-:W1:Y:S01]  /*12ff0*/  @!P0 S2R R3, SR_CgaCtaId ;  /* 0x0000000000038919 */ /* 0x000e620000008800 */
[----:B------:R-:W-:-:S04]  /*13000*/  @!P0 MOV R0, 0x400 ;  /* 0x0000040000008802 */ /* 0x000fc80000000f00 */
[----:B-1----:R-:W-:-:S05]  /*13010*/  @!P0 LEA R0, R3, R0, 0x18 ;  /* 0x0000000003008211 */ /* 0x002fca00078ec0ff */
[----:B------:R2:W-:Y:S01]  /*13020*/  @!P0 STS.128 [R0+0x388d0], R16 ;  /* 0x0388d01000008388 */ /* 0x0005e20000000c00 */
[----:B------:R-:W-:Y:S06]  /*13030*/  BAR.ARV 0x5, 0x180 ;  /* 0x0146000000007b1d */ /* 0x000fec0000002000 */
.L_x_2653:
[----:B0-2---:R-:W-:Y:S01]  /*13040*/  IMAD.MOV.U32 R0, RZ, RZ, 0x1 ;  /* 0x00000001ff007424 */ /* 0x005fe200078e00ff */
        /* <DEDUP_REMOVED lines=34> */
.L_x_2774:
[----:B-1----:R-:W1:Y:S01]  /*13270*/  LDC.64 R2, c[0x0][0xc88] ;  /* 0x00032200ff027b82 */ /* 0x002e620000000a00 */
[----:B------:R-:W-:Y:S01]  /*13280*/  ULDC.64 UR4, c[0x0][0x208] ;  /* 0x0000820000047ab9 */ /* 0x000fe20000000a00 */
[----:B-1----:R-:W-:-:S05]  /*13290*/  IMAD.WIDE R2, R19, 0x4, R2 ;  /* 0x0000000413027825 */ /* 0x002fca00078e0202 */
[----:B--2---:R-:W2:Y:S01]  /*132a0*/  LDG.E R12, desc[UR4][R2.64] ;  /* 0x00000004020c7981 */ /* 0x004ea2000c1e1900 */
[----:B------:R-:W-:Y:S05]  /*132b0*/  YIELD ;  /* 0x0000000000007946 */ /* 0x000fea0003800000 */
[----:B------:R-:W-:Y:S01]  /*132c0*/  ULDC.64 UR4, c[0x0][0xa28] ;  /* 0x00028a0000047ab9 */ /* 0x000fe20000000a00 */
[----:B----4-:R-:W-:Y:S01]  /*132d0*/  IMAD.MOV.U32 R0, RZ, RZ, RZ ;  /* 0x000000ffff007224 */ /* 0x010fe200078e00ff */
        /* <DEDUP_REMOVED lines=17> */
[----:B---3--:R-:W-:Y:S01]  /*133f0*/  IMAD.MOV.U32 R8, RZ, RZ, RZ ;  /* 0x000000ffff087224 */ /* 0x008fe200078e00ff */
        /* <DEDUP_REMOVED lines=12> */
[----:B------:R-:W-:Y:S01]  /*134c0*/  IMAD.U32 R9, RZ, RZ, UR4 ;  /* 0x00000004ff097e24 */ /* 0x000fe2000f8e00ff */
        /* <DEDUP_REMOVED lines=21> */
.L_x_2662:
[----:B------:R-:W-:Y:S01]  /*13620*/  IMAD.MOV.U32 R2, RZ, RZ, R12 ;  /* 0x000000ffff027224 */ /* 0x000fe200078e000c */
[----:B------:R-:W-:Y:S01]  /*13630*/  ULDC.64 UR4, c[0x0][0xa20] ;  /* 0x0002880000047ab9 */ /* 0x000fe20000000a00 */
[----:B-----5:R-:W-:Y:S01]  /*13640*/  IMAD.IADD R3, R8, 0x1, R0 ;  /* 0x0000000108037824 */ /* 0x020fe200078e0200 */
[----:B------:R-:W-:Y:S02]  /*13650*/  ISETP.NE.U32.AND P1, PT, RZ, UR4, PT ;  /* 0x00000004ff007c0c */ /* 0x000fe4000bf25070 */
[----:B------:R3:W-:Y:S02]  /*13660*/  STL [R1+0x10], R2 ;  /* 0x0000100201007387 */ /* 0x0007e40000100800 */
[----:B------:R-:W-:Y:S02]  /*13670*/  ISETP.NE.AND.EX P1, PT, RZ, UR5, PT, P1 ;  /* 0x00000005ff007c0c */ /* 0x000fe4000bf25310 */
[----:B------:R3:W-:Y:S11]  /*13680*/  STL [R1+0x18], R3 ;  /* 0x0000180301007387 */ /* 0x0007f60000100800 */
[----:B---3--:R-:W-:Y:S05]  /*13690*/  @!P1 BRA `(.L_x_2663) ;  /* 0x0000000000149947 */ /* 0x008fea0003800000 */
[----:B------:R-:W-:Y:S01]  /*136a0*/  IADD3 R6, P0, R11, UR4, RZ ;  /* 0x000000040b067c10 */ /* 0x000fe2000ff1e0ff */
[----:B------:R-:W-:-:S03]  /*136b0*/  ULDC.64 UR6, c[0x0][0x208] ;  /* 0x0000820000067ab9 */ /* 0x000fc60000000a00 */
[----:B------:R-:W-:-:S05]  /*136c0*/  IADD3.X R7, R10, UR5, RZ, P0, !PT ;  /* 0x000000050a077c10 */ /* 0x000fca00087fe4ff */
[----:B------:R3:W5:Y:S01]  /*136d0*/  LDG.E R6, desc[UR6][R6.64] ;  /* 0x0000000606067981 */ /* 0x000762000c1e1900 */
[----:B------:R-:W-:Y:S05]  /*136e0*/  BRA `(.L_x_2664) ;  /* 0x0000000000147947 */ /* 0x000fea0003800000 */
.L_x_2663:
[----:B------:R-:W-:Y:S05]  /*136f0*/  @!P0 BRA `(.L_x_2664) ;  /* 0x0000000000108947 */ /* 0x000fea0003800000 */
[----:B------:R-:W-:Y:S02]  /*13700*/  ULDC.64 UR4, c[0x0][0x208] ;  /* 0x0000820000047ab9 */ /* 0x000fe40000000a00 */
[----:B------:R-:W3:Y:S04]  /*13710*/  LDG.E R6, desc[UR4][R4.64] ;  /* 0x0000000404067981 */ /* 0x000ee8000c1e1900 */
[----:B------:R-:W3:Y:S02]  /*13720*/  LDG.E R4, desc[UR4][R4.64+0x4] ;  /* 0x0000040404047981 */ /* 0x000ee4000c1e1900 */
[----:B---3--:R-:W-:-:S07]  /*13730*/  IMAD.IADD R6, R4, 0x1, -R6 ;  /* 0x0000000104067824 */ /* 0x008fce00078e0a06 */
.L_x_2664:
[----:B-----5:R-:W-:Y:S01]  /*13740*/  IMAD.IADD R6, R6, 0x1, -R0 ;  /* 0x0000000106067824 */ /* 0x020fe200078e0a00 */
[----:B------:R-:W-:Y:S01]  /*13750*/  BSSY B7, `(.L_x_2665) ;  /* 0x0000508000077945 */ /* 0x000fe20003800000 */
[----:B------:R-:W4:Y:S02]  /*13760*/  LDC R0, c[0x0][0x448] ;  /* 0x00011200ff007b82 */ /* 0x000f240000000800 */
[----:B----4-:R-:W-:Y:S01]  /*13770*/  ISETP.NE.AND P0, PT, R0, 0x1, PT ;  /* 0x000000010000780c */ /* 0x010fe20003f05270 */
[----:B------:R-:W-:-:S04]  /*13780*/  IMAD.SHL.U32 R0, R17, 0x80, RZ ;  /* 0x0000008011007824 */ /* 0x000fc800078e00ff */
[----:B------:R-:W-:-:S08]  /*13790*/  VIADD R0, R0, 0x7f ;  /* 0x0000007f00007836 */ /* 0x000fd00000000000 */
[----:B------:R-:W4:Y:S08]  /*137a0*/  @P0 LDC R2, c[0x0][0x44c] ;  /* 0x00011300ff020b82 */ /* 0x000f300000000800 */
[----:B------:R-:W0:Y:S01]  /*137b0*/  @P0 LDC R3, c[0x0][0x450] ;  /* 0x00011400ff030b82 */ /* 0x000e220000000800 */
[----:B----4-:R-:W-:-:S05]  /*137c0*/  @P0 IMAD.HI.U32 R2, R0, R2, RZ ;  /* 0x0000000200020227 */ /* 0x010fca00078e00ff */
[----:B0-----:R-:W-:Y:S01]  /*137d0*/  @P0 SHF.R.U32.HI R0, RZ, R3, R2 ;  /* 0x00000003ff000219 */ /* 0x001fe20000011602 */
[C---:B------:R-:W-:Y:S01]  /*137e0*/  VIADD R2, R6.reuse, 0x4f ;  /* 0x0000004f06027836 */ /* 0x040fe20000000000 */
[----:B------:R-:W-:-:S03]  /*137f0*/  IADD3 R6, R6, 0x50, -R9 ;  /* 0x0000005006067810 */ /* 0x000fc60007ffe809 */
[----:B------:R-:W-:-:S04]  /*13800*/  IMAD.HI R2, R2, 0x66666667, RZ ;  /* 0x6666666702027827 */ /* 0x000fc800078e02ff */
[----:B------:R-:W-:Y:S01]  /*13810*/  IMAD.IADD R0, R6, 0x1, R0 ;  /* 0x0000000106007824 */ /* 0x000fe200078e0200 */
[----:B------:R-:W-:-:S03]  /*13820*/  SHF.R.U32.HI R3, RZ, 0x1f, R2 ;  /* 0x0000001fff037819 */ /* 0x000fc60000011602 */
[----:B------:R-:W-:Y:S01]  /*13830*/  IMAD.HI R0, R0, 0x66666667, RZ ;  /* 0x6666666700007827 */ /* 0x000fe200078e02ff */
[----:B------:R-:W-:-:S04]  /*13840*/  LEA.HI.SX32 R3, R2, R3, 0x1b ;  /* 0x0000000302037211 */ /* 0x000fc800078fdaff */
[----:B------:R-:W-:-:S04]  /*13850*/  SHF.R.U32.HI R2, RZ, 0x1f, R0 ;  /* 0x0000001fff027819 */ /* 0x000fc80000011600 */
[----:B------:R-:W-:-:S04]  /*13860*/  LEA.HI.SX32 R2, R0, R2, 0x1b ;  /* 0x0000000200027211 */ /* 0x000fc800078fdaff */
[----:B------:R-:W-:-:S04]  /*13870*/  VIMNMX R4, R3, R2, PT ;  /* 0x0000000203047248 */ /* 0x000fc80003fe0100 */
[----:B------:R-:W-:Y:S01]  /*13880*/  ISETP.GT.AND P0, PT, R4, RZ, PT ;  /* 0x000000ff0400720c */ /* 0x000fe20003f04270 */
        /* <DEDUP_REMOVED lines=8> */
[----:B------:R-:W-:Y:S01]  /*13910*/  ULDC.64 UR6, c[0x0][0x208] ;  /* 0x0000820000067ab9 */ /* 0x000fe20000000a00 */
[----:B------:R-:W0:Y:S08]  /*13920*/  FLO.U32 R0, UR4 ;  /* 0x0000000400007d00 */ /* 0x000e3000080e0000 */
[----:B------:R-:W4:Y:S01]  /*13930*/  POPC R5, UR4 ;  /* 0x0000000400057d09 */ /* 0x000f220008000000 */
[----:B0-----:R-:W-:-:S02]  /*13940*/  ISETP.EQ.U32.AND P0, PT, R0, R3, PT ;  /* 0x000000030000720c */ /* 0x001fc40003f02070 */
[----:B------:R-:W4:Y:S11]  /*13950*/  LDC.64 R2, c[0x0][0xc60] ;  /* 0x00031800ff027b82 */ /* 0x000f360000000a00 */
[----:B----4-:R-:W4:Y:S01]  /*13960*/  @P0 ATOMG.E.ADD.STRONG.GPU PT, R3, desc[UR6][R2.64], R5 ;  /* 0x00000005020309a8 */ /* 0x010f2200081ee1c6 */
[----:B------:R-:W0:Y:S02]  /*13970*/  S2R R4, SR_LTMASK ;  /* 0x0000000000047919 */ /* 0x000e240000003900 */
[----:B0-----:R-:W-:-:S04]  /*13980*/  LOP3.LUT R4, R4, UR4, RZ, 0xc0, !PT ;  /* 0x0000000404047c12 */ /* 0x001fc8000f8ec0ff */
[----:B---3--:R-:W0:Y:S01]  /*13990*/  POPC R7, R4 ;  /* 0x0000000400077309 */ /* 0x008e220000000000 */
[----:B----4-:R-:W0:Y:S02]  /*139a0*/  SHFL.IDX PT, R0, R3, R0, 0x1f ;  /* 0x00001f0003007589 */ /* 0x010e2400000e0000 */
[----:B0-----:R-:W-:Y:S01]  /*139b0*/  IADD3 R16, R0, UR38, R7 ;  /* 0x0000002600107c10 */ /* 0x001fe2000fffe007 */
[----:B------:R-:W-:Y:S06]  /*139c0*/  BRA `(.L_x_2667) ;  /* 0x0000004c00807947 */ /* 0x000fec0003800000 */
.L_x_2666:
[----:B------:R-:W4:Y:S01]  /*139d0*/  LDL R0, [R1+0x4] ;  /* 0x0000040001007983 */ /* 0x000f220000100800 */
[----:B------:R-:W-:Y:S01]  /*139e0*/  BSSY B6, `(.L_x_2668) ;  /* 0x0000014000067945 */ /* 0x000fe20003800000 */
[----:B----4-:R-:W-:-:S05]  /*139f0*/  VIADD R0, R0, 0x24400 ;  /* 0x0002440000007836 */ /* 0x010fca0000000000 */
        /* <DEDUP_REMOVED lines=10> */
[----:B---3--:R-:W-:-:S02]  /*13aa0*/  IMAD.U32 R7, RZ, RZ, UR9 ;  /* 0x00000009ff077e24 */ /* 0x008fc4000f8e00ff */
[----:B------:R-:W-:Y:S02]  /*13ab0*/  IMAD.U32 R10, RZ, RZ, UR4 ;  /* 0x00000004ff0a7e24 */ /* 0x000fe4000f8e00ff */
[----:B------:R-:W-:Y:S02]  /*13ac0*/  IMAD.U32 R11, RZ, RZ, UR5 ;  /* 0x00000005ff0b7e24 */ /* 0x000fe4000f8e00ff */
[----:B------:R-:W-:Y:S02]  /*13ad0*/  IMAD.MOV.U32 R8, RZ, RZ, 0x70 ;  /* 0x00000070ff087424 */ /* 0x000fe400078e00ff */
[----:B------:R-:W-:Y:S02]  /*13ae0*/  IMAD.MOV.U32 R12, RZ, RZ, 0x1 ;  /* 0x00000001ff0c7424 */ /* 0x000fe400078e00ff */
[----:B------:R-:W-:-:S07]  /*13af0*/  IMAD.MOV.U32 R13, RZ, RZ, RZ ;  /* 0x000000ffff0d7224 */ /* 0x000fce00078e00ff */
[----:B------:R-:W-:-:S07]  /*13b00*/  LEPC R20, `(.L_x_2669) ;  /* 0x000000001014794e */ /* 0x000fce0000000000 */
[----:B012---:R-:W-:Y:S05]  /*13b10*/  CALL.ABS.NOINC R2 ;  /* 0x0000000002007343 */ /* 0x007fea0003c00000 */
.L_x_2669:
[----:B------:R-:W-:Y:S05]  /*13b20*/  BSYNC B6 ;  /* 0x0000000000067941 */ /* 0x000fea0003800000 */
.L_x_2668:
        /* <DEDUP_REMOVED lines=13> */
[----:B---3--:R-:W-:-:S02]  /*13c00*/  IMAD.U32 R7, RZ, RZ, UR9 ;  /* 0x00000009ff077e24 */ /* 0x008fc4000f8e00ff */
[----:B------:R-:W-:Y:S02]  /*13c10*/  IMAD.U32 R10, RZ, RZ, UR4 ;  /* 0x00000004ff0a7e24 */ /* 0x000fe4000f8e00ff */
[----:B------:R-:W-:Y:S02]  /*13c20*/  IMAD.U32 R11, RZ, RZ, UR5 ;  /* 0x00000005ff0b7e24 */ /* 0x000fe4000f8e00ff */
[----:B------:R-:W-:Y:S02]  /*13c30*/  IMAD.MOV.U32 R8, RZ, RZ, 0x70 ;  /* 0x00000070ff087424 */ /* 0x000fe400078e00ff */
[----:B------:R-:W-:Y:S02]  /*13c40*/  IMAD.MOV.U32 R12, RZ, RZ, 0x1 ;  /* 0x00000001ff0c7424 */ /* 0x000fe400078e00ff */
[----:B0-----:R-:W-:-:S07]  /*13c50*/  IMAD.MOV.U32 R13, RZ, RZ, RZ ;  /* 0x000000ffff0d7224 */ /* 0x001fce00078e00ff */
[----:B------:R-:W-:-:S07]  /*13c60*/  LEPC R20, `(.L_x_2672) ;  /* 0x000000001014794e */ /* 0x000fce0000000000 */
[----:B-12-4-:R-:W-:Y:S05]  /*13c70*/  CALL.ABS.NOINC R2 ;  /* 0x0000000002007343 */ /* 0x016fea0003c00000 */
.L_x_2672:
        /* <DEDUP_REMOVED lines=16> */
.L_x_2671:
[----:B------:R-:W-:Y:S05]  /*13d80*/  BSYNC B6 ;  /* 0x0000000000067941 */ /* 0x000fea0003800000 */
.L_x_2670:
[----:B------:R-:W4:Y:S01]  /*13d90*/  LDL.LU R2, [R1] ;  /* 0x0000000001027983 */ /* 0x000f220000300800 */
[----:B------:R-:W-:-:S03]  /*13da0*/  ULDC.64 UR4, c[0x0][0x9f8] ;  /* 0x00027e0000047ab9 */ /* 0x000fc60000000a00 */
[----:B------:R-:W5:Y:S04]  /*13db0*/  LDL.LU R4, [R1+0xc] ;  /* 0x00000c0001047983 */ /* 0x000f680000300800 */
[----:B---3--:R-:W3:Y:S01]  /*13dc0*/  LDL R7, [R1+0x10] ;  /* 0x0000100001077983 */ /* 0x008ee20000100800 */
[----:B------:R-:W-:Y:S01]  /*13dd0*/  ISETP.NE.U32.AND P0, PT, RZ, UR4, PT ;  /* 0x00000004ff007c0c */ /* 0x000fe2000bf05070 */
[----:B------:R-:W-:Y:S02]  /*13de0*/  ULDC.64 UR6, c[0x0][0x208] ;  /* 0x0000820000067ab9 */ /* 0x000fe40000000a00 */
[----:B------:R-:W2:Y:S01]  /*13df0*/  LDL R0, [R1+0x2c] ;  /* 0x00002c0001007983 */ /* 0x000ea20000100800 */
[----:B------:R-:W-:-:S13]  /*13e00*/  ISETP.NE.AND.EX P0, PT, RZ, UR5, PT, P0 ;  /* 0x00000005ff007c0c */ /* 0x000fda000bf05300 */
[----:B----4-:R-:W-:-:S04]  /*13e10*/  @P0 IADD3 R2, P1, R2, UR4, RZ ;  /* 0x0000000402020c10 */ /* 0x010fc8000ff3e0ff */
[----:B-----5:R-:W-:Y:S01]  /*13e20*/  @P0 IADD3.X R3, R4, UR5, RZ, P1, !PT ;  /* 0x0000000504030c10 */ /* 0x020fe20008ffe4ff */
[----:B------:R-:W-:-:S04]  /*13e30*/  ULDC.64 UR4, c[0x0][0xa08] ;  /* 0x0002820000047ab9 */ /* 0x000fc80000000a00 */
[----:B---3--:R0:W3:Y:S02]  /*13e40*/  @P0 LDG.E R7, desc[UR6][R2.64] ;  /* 0x0000000602070981 */ /* 0x0080e4000c1e1900 */
[----:B0-----:R-:W0:Y:S01]  /*13e50*/  LDC.64 R2, c[0x0][0x418] ;  /* 0x00010600ff027b82 */ /* 0x001e220000000a00 */
[----:B--2---:R-:W-:Y:S01]  /*13e60*/  VIADD R4, R0, 0xffffffff ;  /* 0xffffffff00047836 */ /* 0x004fe20000000000 */
[----:B---3--:R-:W-:Y:S01]  /*13e70*/  SHF.R.S32.HI R8, RZ, 0x1f, R7 ;  /* 0x0000001fff087819 */ /* 0x008fe20000011407 */
[----:B------:R2:W-:Y:S04]  /*13e80*/  @P0 STL [R1+0x10], R7 ;  /* 0x0000100701000387 */ /* 0x0005e80000100800 */
[----:B------:R2:W-:Y:S01]  /*13e90*/  STL [R1+0x1c], R8 ;  /* 0x00001c0801007387 */ /* 0x0005e20000100800 */
[----:B0-----:R-:W-:Y:S01]  /*13ea0*/  LOP3.LUT P0, RZ, R2, UR4, RZ, 0xfc, !PT ;  /* 0x0000000402ff7c12 */ /* 0x001fe2000f80fcff */
[----:B------:R-:W-:-:S03]  /*13eb0*/  UMOV UR4, 0xffffffff ;  /* 0xffffffff00047882 */ /* 0x000fc60000000000 */
[----:B------:R-:W-:-:S04]  /*13ec0*/  LOP3.LUT P0, RZ, R3, UR5, RZ, 0xfc, P0 ;  /* 0x0000000503ff7c12 */ /* 0x000fc8000800fcff */
[----:B------:R-:W-:Y:S01]  /*13ed0*/  SEL R0, R7, RZ, !P0 ;  /* 0x000000ff07007207 */ /* 0x000fe20004000000 */
[----:B--2---:R-:W-:Y:S08]  /*13ee0*/  BRA.DIV UR4, `(.L_x_2673) ;  /* 0x0000005e040c7947 */ /* 0x004ff0000b800000 */
[----:B------:R-:W0:Y:S02]  /*13ef0*/  S2R R5, SR_TID.X ;  /* 0x0000000000057919 */ /* 0x000e240000002100 */
[----:B0-----:R-:W-:-:S04]  /*13f00*/  SHF.R.U32.HI R5, RZ, 0x5, R5 ;  /* 0x00000005ff057819 */ /* 0x001fc80000011605 */
[----:B------:R-:W-:-:S05]  /*13f10*/  LOP3.LUT R5, R5, 0x3, RZ, 0xc0, !PT ;  /* 0x0000000305057812 */ /* 0x000fca00078ec0ff */
[----:B------:R0:W2:Y:S02]  /*13f20*/  SHFL.IDX PT, R14, R5, RZ, 0x1f ;  /* 0x00001fff050e7589 */ /* 0x0000a400000e0000 */
.L_x_2790:
[----:B------:R-:W-:Y:S01]  /*13f30*/  PLOP3.LUT P1, PT, PT, PT, PT, 0x8, 0x0 ;  /* 0x000000000000781c */ /* 0x000fe20003f2e170 */
[----:B------:R3:W-:Y:S01]  /*13f40*/  STL [R1], R0 ;  /* 0x0000000001007387 */ /* 0x0007e20000100800 */
[----:B--2---:R-:W-:-:S03]  /*13f50*/  ISETP.NE.AND P0, PT, R14, RZ, PT ;  /* 0x000000ff0e00720c */ /* 0x004fc60003f05270 */
[----:B------:R2:W-:Y:S01]  /*13f60*/  STL [R1+0xc], R4 ;  /* 0x00000c0401007387 */ /* 0x0005e20000100800 */
[----:B---3--:R-:W-:-:S05]  /*13f70*/  P2R R0, PR, RZ, 0x2 ;  /* 0x00000002ff007803 */ /* 0x008fca0000000000 */
[----:B------:R2:W-:Y:S04]  /*13f80*/  STL [R1+0x20], R0 ;  /* 0x0000200001007387 */ /* 0x0005e80000100800 */
[----:B------:R-:W-:Y:S05]  /*13f90*/  @P0 BRA `(.L_x_2674) ;  /* 0x00000004005c0947 */ /* 0x000fea0003800000 */
[----:B------:R-:W-:-:S03]  /*13fa0*/  UMOV UR4, 0xffffffff ;  /* 0xffffffff00047882 */ /* 0x000fc60000000000 */
[----:B------:R-:W-:Y:S05]  /*13fb0*/  BRA.DIV UR4, `(.L_x_2675) ;  /* 0x0000005e040c7947 */ /* 0x000fea000b800000 */
[----:B------:R-:W-:-:S13]  /*13fc0*/  ELECT P6, URZ, PT ;  /* 0x00000000003f782f */ /* 0x000fda00038c0000 */
.L_x_2793:
[----:B------:R-:W-:Y:S05]  /*13fd0*/  @!P6 BRA `(.L_x_2674) ;  /* 0x00000004004ce947 */ /* 0x000fea0003800000 */
[----:B------:R-:W-:-:S04]  /*13fe0*/  ISETP.NE.U32.AND P0, PT, R2, RZ, PT ;  /* 0x000000ff0200720c */ /* 0x000fc80003f05070 */
[----:B------:R-:W-:-:S13]  /*13ff0*/  ISETP.NE.AND.EX P0, PT, R3, RZ, PT, P0 ;  /* 0x000000ff0300720c */ /* 0x000fda0003f05300 */
[----:B------:R-:W-:Y:S05]  /*14000*/  @!P0 BRA `(.L_x_2676) ;  /* 0x0000000000588947 */ /* 0x000fea0003800000 */
[----:B------:R-:W3:Y:S01]  /*14010*/  LDC R6, c[0x0][0x43c] ;  /* 0x00010f00ff067b82 */ /* 0x000ee20000000800 */
[----:B-1----:R-:W-:Y:S01]  /*14020*/  IMAD.MOV.U32 R9, RZ, RZ, R4 ;  /* 0x000000ffff097224 */ /* 0x002fe200078e0004 */
[----:B------:R-:W-:Y:S01]  /*14030*/  ULDC.64 UR4, c[0x0][0x428] ;  /* 0x00010a0000047ab9 */ /* 0x000fe20000000a00 */
[----:B------:R-:W-:Y:S02]  /*14040*/  ULDC.64 UR6, c[0x0][0x208] ;  /* 0x0000820000067ab9 */ /* 0x000fe40000000a00 */
[----:B--2---:R-:W-:Y:S01]  /*14050*/  IMAD.MOV.U32 R0, RZ, RZ, R9 ;  /* 0x000000ffff007224 */ /* 0x004fe200078e0009 */
[----:B---3--:R-:W-:-:S13]  /*14060*/  ISETP.NE.AND P0, PT, R6, 0x1, PT ;  /* 0x000000010600780c */ /* 0x008fda0003f05270 */
[----:B0-----:R-:W0:Y:S02]  /*14070*/  @P0 LDC.64 R4, c[0x0][0x440] ;  /* 0x00011000ff040b82 */ /* 0x001e240000000a00 */
[----:B0-----:R-:W-:-:S05]  /*14080*/  @P0 IMAD.HI.U32 R4, R9, R4, RZ ;  /* 0x0000000409040227 */ /* 0x001fca00078e00ff */
        /* <DEDUP_REMOVED lines=12> */
[----:B------:R-:W2:Y:S04]  /*14150*/  LDG.E R0, desc[UR6][R2.64] ;  /* 0x0000000602007981 */ /* 0x000ea8000c1e1900 */
[----:B--2---:R3:W-:Y:S02]  /*14160*/  STL [R1], R0 ;  /* 0x0000000001007387 */ /* 0x0047e40000100800 */
.L_x_2676:
[----:B------:R-:W4:Y:S04]  /*14170*/  LDL R7, [R1+0x4] ;  /* 0x0000040001077983 */ /* 0x000f280000100800 */
[----:B--23--:R-:W4:Y:S04]  /*14180*/  LDL R0, [R1+0x8] ;  /* 0x0000080001007983 */ /* 0x00cf280000100800 */
[----:B------:R-:W2:Y:S01]  /*14190*/  LDL R2, [R1+0x14] ;  /* 0x0000140001027983 */ /* 0x000ea20000100800 */
[----:B----4-:R-:W-:Y:S01]  /*141a0*/  IMAD R0, R0, 0x8, R7 ;  /* 0x0000000800007824 */ /* 0x010fe200078e0207 */
[----:B--2---:R-:W-:-:S04]  /*141b0*/  SHF.L.U32 R2, R2, 0x1f, RZ ;  /* 0x0000001f02027819 */ /* 0x004fc800000006ff */
[----:B------:R-:W2:Y:S02]  /*141c0*/  SYNCS.PHASECHK.TRANS64.TRYWAIT P0, [R0+URZ+0x38840], R2 ;  /* 0x03884002000075a7 */ /* 0x000ea4000800017f */
[----:B--2---:R-:W-:Y:S05]  /*141d0*/  @!P0 BRA `(.L_x_2677) ;  /* 0x0000005800a48947 */ /* 0x004fea0003800000 */
.L_x_2794:
        /* <DEDUP_REMOVED lines=11> */
.L_x_2678:
[----:B------:R-:W3:Y:S04]  /*14290*/  LDL R6, [R1+0x4] ;  /* 0x0000040001067983 */ /* 0x000ee80000100800 */
[----:B0-----:R-:W3:Y:S04]  /*142a0*/  LDL R5, [R1+0x8] ;  /* 0x0000080001057983 */ /* 0x001ee80000100800 */
[----:B------:R-:W4:Y:S04]  /*142b0*/  LDL R4, [R1+0xc] ;  /* 0x00000c0001047983 */ /* 0x000f280000100800 */
[----:B------:R-:W5:Y:S04]  /*142c0*/  LDL R3, [R1+0x18] ;  /* 0x0000180001037983 */ /* 0x000f680000100800 */
[----:B--2---:R-:W2:Y:S01]  /*142d0*/  LDL R2, [R1] ;  /* 0x0000000001027983 */ /* 0x004ea20000100800 */
        /* <DEDUP_REMOVED lines=9> */
[----:B---3--:R-:W-:Y:S01]  /*14370*/  IMAD R0, R5, 0xa000, R6 ;  /* 0x0000a00005007824 */ /* 0x008fe200078e0206 */
[----:B----4-:R-:W-:-:S04]  /*14380*/  R2UR UR11, R4 ;  /* 0x00000000040b72ca */ /* 0x010fc800000e0000 */
[----:B------:R-:W-:Y:S02]  /*14390*/  R2UR UR14, R0 ;  /* 0x00000000000e72ca */ /* 0x000fe400000e0000 */
[----:B-----5:R-:W-:Y:S02]  /*143a0*/  R2UR UR5, R3 ;  /* 0x00000000030572ca */ /* 0x020fe400000e0000 */
[----:B------:R-:W-:Y:S02]  /*143b0*/  P2R R0, PR, RZ, 0x1 ;  /* 0x00000001ff007803 */ /* 0x000fe40000000000 */
[----:B--2---:R-:W-:-:S03]  /*143c0*/  R2UR UR13, R2 ;  /* 0x00000000020d72ca */ /* 0x004fc600000e0000 */
        /* <DEDUP_REMOVED lines=9> */
[----:B0-----:R-:W-:Y:S01]  /*14460*/  UMOV UR8, UR15 ;  /* 0x0000000f00087c82 */ /* 0x001fe20008000000 */
[----:B------:R-:W-:Y:S02]  /*14470*/  UMOV UR10, UR16 ;  /* 0x00000010000a7c82 */ /* 0x000fe40008000000 */
        /* <DEDUP_REMOVED lines=8> */
[----:B---3--:R-:W-:Y:S01]  /*14500*/  NOP ;  /* 0x0000000000007918 */ /* 0x008fe20000000000 */
.L_x_2674:
[----:B------:R-:W3:Y:S04]  /*14510*/  LDL R2, [R1+0x4] ;  /* 0x0000040001027983 */ /* 0x000ee80000100800 */
[----:B------:R-:W4:Y:S04]  /*14520*/  LDL.LU R3, [R1+0x30] ;  /* 0x0000300001037983 */ /* 0x000f280000300800 */
[----:B0-----:R-:W5:Y:S04]  /*14530*/  LDL.LU R5, [R1+0x28] ;  /* 0x0000280001057983 */ /* 0x001f680000300800 */
        /* <DEDUP_REMOVED lines=8> */
[----:B---3--:R-:W-:Y:S01]  /*145c0*/  VIADD R2, R2, 0x14400 ;  /* 0x0001440002027836 */ /* 0x008fe20000000000 */
[----:B----4-:R-:W-:-:S04]  /*145d0*/  SHF.R.S32.HI R0, RZ, 0x1f, R3 ;  /* 0x0000001fff007819 */ /* 0x010fc80000011403 */
        /* <DEDUP_REMOVED lines=14> */
[----:B--2---:R-:W-:Y:S01]  /*146c0*/  MOV R2, 0x0 ;  /* 0x0000000000027802 */ /* 0x004fe20000000f00 */
        /* <DEDUP_REMOVED lines=15> */
.L_x_2680:
[----:B------:R-:W-:Y:S05]  /*147c0*/  BSYNC B6 ;  /* 0x0000000000067941 */ /* 0x000fea0003800000 */
.L_x_2679:
[----:B--2---:R-:W2:Y:S01]  /*147d0*/  LDL.LU R5, [R1+0x30] ;  /* 0x0000300001057983 */ /* 0x004ea20000300800 */
[----:B------:R-:W-:Y:S01]  /*147e0*/  ULDC.64 UR4, c[0x0][0x2d8] ;  /* 0x0000b60000047ab9 */ /* 0x000fe20000000a00 */
[----:B------:R-:W0:Y:S01]  /*147f0*/  LDC R7, c[0x0][0x448] ;  /* 0x00011200ff077b82 */ /* 0x000e220000000800 */
[----:B------:R-:W-:Y:S01]  /*14800*/  ULDC.64 UR6, c[0x0][0x280] ;  /* 0x0000a00000067ab9 */ /* 0x000fe20000000a00 */
[----:B------:R-:W2:Y:S04]  /*14810*/  LDL.LU.64 R2, [R1+0x40] ;  /* 0x0000400001027983 */ /* 0x000ea80000300a00 */
[----:B------:R-:W3:Y:S04]  /*14820*/  LDL.LU R0, [R1+0x38] ;  /* 0x0000380001007983 */ /* 0x000ee80000300800 */
[----:B------:R-:W4:Y:S04]  /*14830*/  LDL.LU R6, [R1+0x4c] ;  /* 0x00004c0001067983 */ /* 0x000f280000300800 */
[----:B------:R-:W4:Y:S01]  /*14840*/  LDL.LU R4, [R1+0x28] ;  /* 0x0000280001047983 */ /* 0x000f220000300800 */
[----:B------:R-:W1:Y:S01]  /*14850*/  S2R R8, SR_TID.X ;  /* 0x0000000000087919 */ /* 0x000e620000002100 */
[----:B------:R-:W1:Y:S01]  /*14860*/  S2R R10, SR_TID.X ;  /* 0x00000000000a7919 */ /* 0x000e620000002100 */
[----:B0-----:R-:W-:Y:S01]  /*14870*/  ISETP.NE.AND P0, PT, R7, 0x1, PT ;  /* 0x000000010700780c */ /* 0x001fe20003f05270 */
[----:B-1----:R-:W-:-:S02]  /*14880*/  IMAD.SHL.U32 R8, R8, 0x8, RZ ;  /* 0x0000000808087824 */ /* 0x002fc400078e00ff */
[----:B------:R-:W-:-:S03]  /*14890*/  IMAD.SHL.U32 R9, R10, 0x8, RZ ;  /* 0x000000080a097824 */ /* 0x000fc600078e00ff */
[----:B------:R-:W-:-:S04]  /*148a0*/  LOP3.LUT R8, R8, 0x38, RZ, 0xc0, !PT ;  /* 0x0000003808087812 */ /* 0x000fc800078ec0ff */
[C---:B------:R-:W-:Y:S02]  /*148b0*/  LOP3.LUT R12, R8.reuse, 0x40, RZ, 0xfc, !PT ;  /* 0x00000040080c7812 */ /* 0x040fe400078efcff */
[C---:B------:R-:W-:Y:S02]  /*148c0*/  LOP3.LUT R11, R8.reuse, 0x80, RZ, 0xfc, !PT ;  /* 0x00000080080b7812 */ /* 0x040fe400078efcff */
[----:B------:R-:W-:Y:S02]  /*148d0*/  LOP3.LUT R8, R8, 0xc0, RZ, 0xfc, !PT ;  /* 0x000000c008087812 */ /* 0x000fe400078efcff */
[----:B------:R-:W-:Y:S01]  /*148e0*/  LOP3.LUT R9, R9, 0x38, RZ, 0xc0, !PT ;  /* 0x0000003809097812 */ /* 0x000fe200078ec0ff */
[----:B--2---:R-:W-:Y:S02]  /*148f0*/  IMAD.MOV.U32 R3, RZ, RZ, R5 ;  /* 0x000000ffff037224 */ /* 0x004fe400078e0005 */
[----:B------:R-:W0:Y:S01]  /*14900*/  S2R R5, SR_TID.X ;  /* 0x0000000000057919 */ /* 0x000e220000002100 */
[----:B---3--:R-:W-:-:S02]  /*14910*/  IMAD R0, R0, UR4, RZ ;  /* 0x0000000400007c24 */ /* 0x008fc4000f8e02ff */
[----:B------:R-:W-:-:S04]  /*14920*/  IMAD.WIDE.U32 R2, R18, UR4, R2 ;  /* 0x0000000412027c25 */ /* 0x000fc8000f8e0002 */
[----:B------:R-:W-:Y:S01]  /*14930*/  IMAD R0, R18, UR5, R0 ;  /* 0x0000000512007c24 */ /* 0x000fe2000f8e0200 */
[----:B------:R-:W-:-:S03]  /*14940*/  ULDC.64 UR4, c[0x0][0x2e0] ;  /* 0x0000b80000047ab9 */ /* 0x000fc60000000a00 */
[----:B------:R-:W-:Y:S02]  /*14950*/  IMAD.IADD R3, R3, 0x1, R0 ;  /* 0x0000000103037824 */ /* 0x000fe400078e0200 */
[----:B----4-:R-:W-:Y:S02]  /*14960*/  IMAD R0, R6, UR4, RZ ;  /* 0x0000000406007c24 */ /* 0x010fe4000f8e02ff */
[C---:B------:R-:W-:Y:S01]  /*14970*/  IMAD.WIDE.U32 R2, R4.reuse, UR4, R2 ;  /* 0x0000000404027c25 */ /* 0x040fe2000f8e0002 */
[----:B------:R-:W1:Y:S03]  /*14980*/  @P0 LDC R6, c[0x0][0x450] ;  /* 0x00011400ff060b82 */ /* 0x000e660000000800 */
[----:B------:R-:W-:Y:S01]  /*14990*/  IMAD R0, R4, UR5, R0 ;  /* 0x0000000504007c24 */ /* 0x000fe2000f8e0200 */
[----:B------:R-:W-:Y:S01]  /*149a0*/  ULDC.64 UR4, c[0x0][0x2d0] ;  /* 0x0000b40000047ab9 */ /* 0x000fe20000000a00 */
[----:B------:R-:W2:Y:S02]  /*149b0*/  S2R R4, SR_TID.X ;  /* 0x0000000000047919 */ /* 0x000ea40000002100 */
[----:B------:R-:W-:Y:S01]  /*149c0*/  IMAD.IADD R3, R3, 0x1, R0 ;  /* 0x0000000103037824 */ /* 0x000fe200078e0200 */
[----:B0-----:R-:W-:-:S04]  /*149d0*/  LOP3.LUT R5, R5, 0x7f, RZ, 0xc0, !PT ;  /* 0x0000007f05057812 */ /* 0x001fc800078ec0ff */
[----:B------:R-:W-:Y:S01]  /*149e0*/  SHF.R.U32.HI R5, RZ, 0x3, R5 ;  /* 0x00000003ff057819 */ /* 0x000fe20000011605 */
[----:B--2---:R-:W-:-:S05]  /*149f0*/  IMAD.SHL.U32 R4, R4, 0x10, RZ ;  /* 0x0000001004047824 */ /* 0x004fca00078e00ff */
[----:B------:R-:W-:Y:S02]  /*14a00*/  LOP3.LUT R4, R5, 0x70, R4, 0xf8, !PT ;  /* 0x0000007005047812 */ /* 0x000fe400078ef804 */
[----:B------:R-:W0:Y:S03]  /*14a10*/  @P0 LDC R5, c[0x0][0x44c] ;  /* 0x00011300ff050b82 */ /* 0x000e260000000800 */
[----:B------:R-:W-:-:S04]  /*14a20*/  IMAD R0, R17, 0x80, R4 ;  /* 0x0000008011007824 */ /* 0x000fc800078e0204 */
        /* <DEDUP_REMOVED lines=11> */
[----:B------:R-:W-:-:S05]  /*14ae0*/  SHF.R.S32.HI R4, RZ, 0x1f, R0 ;  /* 0x0000001fff047819 */ /* 0x000fca0000011400 */
[----:B------:R-:W-:Y:S02]  /*14af0*/  IMAD R6, R4, UR4, RZ ;  /* 0x0000000404067c24 */ /* 0x000fe4000f8e02ff */
[----:B------:R-:W-:Y:S01]  /*14b00*/  IMAD.WIDE.U32 R4, R0, UR4, R2 ;  /* 0x0000000400047c25 */ /* 0x000fe2000f8e0002 */
[----:B------:R-:W-:Y:S02]  /*14b10*/  ULDC UR4, c[0x0][0x2b8] ;  /* 0x0000ae0000047ab9 */ /* 0x000fe40000000800 */
[----:B------:R-:W-:Y:S01]  /*14b20*/  ISETP.GE.AND P3, PT, R8, UR4, PT ;  /* 0x0000000408007c0c */ /* 0x000fe2000bf66270 */
[----:B------:R-:W-:Y:S01]  /*14b30*/  IMAD R0, R0, UR5, R6 ;  /* 0x0000000500007c24 */ /* 0x000fe2000f8e0206 */
[----:B------:R0:W5:Y:S01]  /*14b40*/  LDL R8, [R1+0x24] ;  /* 0x0000240001087983 */ /* 0x0001620000100800 */
[----:B------:R-:W-:Y:S02]  /*14b50*/  LEA R3, P4, R4, UR6, 0x1 ;  /* 0x0000000604037c11 */ /* 0x000fe4000f8808ff */
[----:B------:R-:W-:Y:S01]  /*14b60*/  IMAD.IADD R0, R5, 0x1, R0 ;  /* 0x0000000105007824 */ /* 0x000fe200078e0200 */
[----:B------:R-:W-:-:S02]  /*14b70*/  ISETP.GE.AND P0, PT, R9, UR4, PT ;  /* 0x0000000409007c0c */ /* 0x000fc4000bf06270 */
[----:B------:R-:W-:Y:S02]  /*14b80*/  ISETP.GE.AND P1, PT, R12, UR4, PT ;  /* 0x000000040c007c0c */ /* 0x000fe4000bf26270 */
[----:B------:R-:W-:Y:S01]  /*14b90*/  ISETP.GE.AND P2, PT, R11, UR4, PT ;  /* 0x000000040b007c0c */ /* 0x000fe2000bf46270 */
[----:B------:R-:W-:Y:S01]  /*14ba0*/  UMOV UR4, 0xffffffff ;  /* 0xffffffff00047882 */ /* 0x000fe20000000000 */
[----:B------:R-:W-:Y:S02]  /*14bb0*/  LOP3.LUT R10, R10, 0x7f, RZ, 0xc0, !PT ;  /* 0x0000007f0a0a7812 */ /* 0x000fe400078ec0ff */
[----:B------:R-:W-:Y:S02]  /*14bc0*/  LEA.HI.X R0, R4, UR7, R0, 0x1, P4 ;  /* 0x0000000704007c11 */ /* 0x000fe4000a0f0c00 */
[----:B------:R-:W-:Y:S01]  /*14bd0*/  SHF.R.U32.HI R10, RZ, 0x3, R10 ;  /* 0x00000003ff0a7819 */ /* 0x000fe2000001160a */
[----:B0-----:R-:W-:Y:S06]  /*14be0*/  BRA.DIV UR4, `(.L_x_2681) ;  /* 0x0000005204347947 */ /* 0x001fec000b800000 */
[----:B------:R-:W2:Y:S01]  /*14bf0*/  LDL.LU R4, [R1+0x34] ;  /* 0x0000340001047983 */ /* 0x000ea20000300800 */
[----:B------:R-:W-:Y:S01]  /*14c00*/  IMAD R17, R17, 0x80, R10 ;  /* 0x0000008011117824 */ /* 0x000fe200078e020a */
[----:B------:R-:W-:Y:S02]  /*14c10*/  ULDC.64 UR4, c[0x0][0x208] ;  /* 0x0000820000047ab9 */ /* 0x000fe40000000a00 */
[----:B------:R-:W0:Y:S04]  /*14c20*/  SHFL.IDX PT, R5, R3, RZ, 0x181f ;  /* 0x00181fff03057589 */ /* 0x000e2800000e0000 */
[----:B------:R-:W-:Y:S01]  /*14c30*/  SHFL.IDX PT, R6, R0, 0x6, 0x181f ;  /* 0x00d81f0000067f89 */ /* 0x000fe200000e0000 */
[----:B--2---:R-:W-:-:S03]  /*14c40*/  IMAD R2, R4, R7, RZ ;  /* 0x0000000704027224 */ /* 0x004fc600078e02ff */
[----:B------:R-:W1:Y:S02]  /*14c50*/  SHFL.IDX PT, R4, R0, RZ, 0x181f ;  /* 0x00181fff00047589 */ /* 0x000e6400000e0000 */
        /* <DEDUP_REMOVED lines=75> */
[----:B0-----:R-:W0:Y:S01]  /*15110*/  SHFL.IDX PT, R5, R3, 0x6, 0x181f ;  /* 0x00d81f0003057f89 */ /* 0x001e2200000e0000 */
[----:B------:R-:W-:-:S03]  /*15120*/  VIADD R4, R17, 0x60 ;  /* 0x0000006011047836 */ /* 0x000fc60000000000 */
[----:B------:R-:W1:Y:S02]  /*15130*/  SHFL.IDX PT, R3, R3, 0x7, 0x181f ;  /* 0x00f81f0003037f89 */ /* 0x000e6400000e0000 */
[----:B------:R-:W-:-:S13]  /*15140*/  ISETP.GE.AND P5, PT, R4, R2, PT ;  /* 0x000000020400720c */ /* 0x000fda0003fa6270 */
[----:B0-----:R-:W-:-:S05]  /*15150*/  @!P5 LEA R5, P4, R9, R5, 0x1 ;  /* 0x000000050905d211 */ /* 0x001fca00078808ff */
[----:B------:R-:W-:Y:S02]  /*15160*/  @!P5 IMAD.X R4, RZ, RZ, R6, P4 ;  /* 0x000000ffff04d224 */ /* 0x000fe400020e0606 */
[----:B------:R0:W2:Y:S03]  /*15170*/  SHFL.IDX PT, R6, R0, 0x7, 0x181f ;  /* 0x00f81f0000067f89 */ /* 0x0000a600000e0000 */
[----:B------:R-:W-:-:S04]  /*15180*/  @!P5 LOP3.LUT R5, R5, R4, RZ, 0x3c, !PT ;  /* 0x000000040505d212 */ /* 0x000fc800078e3cff */
[----:B------:R-:W-:-:S04]  /*15190*/  @!P5 LOP3.LUT R4, R5, R4, RZ, 0x3c, !PT ;  /* 0x000000040504d212 */ /* 0x000fc800078e3cff */
[----:B------:R-:W-:-:S05]  /*151a0*/  @!P5 LOP3.LUT R5, R5, R4, RZ, 0x3c, !PT ;  /* 0x000000040505d212 */ /* 0x000fca00078e3cff */
[----:B------:R0:W-:Y:S04]  /*151b0*/  @!P5 LDGSTS.E.BYPASS.LTC128B.128 [R8+0x17400], desc[UR4][R4.64], !P0 ;  /* 0x174000000408dfae */ /* 0x0001e8000c101d44 */
[----:B------:R0:W-:Y:S04]  /*151c0*/  @!P5 LDGSTS.E.BYPASS.LTC128B.128 [R8+0x1b400], desc[UR4][R4.64+0x80], !P1 ;  /* 0x1b4000800408dfae */ /* 0x0001e8000c901d44 */
[----:B------:R0:W-:Y:S04]  /*151d0*/  @!P5 LDGSTS.E.BYPASS.LTC128B.128 [R8+0x1f400], desc[UR4][R4.64+0x100], !P2 ;  /* 0x1f4001000408dfae */ /* 0x0001e8000d101d44 */
[----:B-12---:R0:W-:Y:S02]  /*151e0*/  @!P5 LDGSTS.E.BYPASS.LTC128B.128 [R8+0x23400], desc[UR4][R4.64+0x180], !P3 ;  /* 0x234001800408dfae */ /* 0x0061e4000d901d44 */
.L_x_2811:
[----:B------:R-:W-:Y:S01]  /*151f0*/  VIADD R17, R17, 0x70 ;  /* 0x0000007011117836 */ /* 0x000fe20000000000 */
[----:B------:R-:W-:Y:S04]  /*15200*/  BSSY B0, `(.L_x_2682) ;  /* 0x000000d000007945 */ /* 0x000fe80003800000 */
[----:B------:R-:W-:-:S13]  /*15210*/  ISETP.GE.AND P4, PT, R17, R2, PT ;  /* 0x000000021100720c */ /* 0x000fda0003f86270 */
[----:B------:R-:W-:Y:S05]  /*15220*/  @P4 BRA `(.L_x_2683) ;  /* 0x0000000000284947 */ /* 0x000fea0003800000 */
[----:B------:R-:W-:Y:S01]  /*15230*/  LEA R2, P4, R9, R3, 0x1 ;  /* 0x0000000309027211 */ /* 0x000fe200078808ff */
        /* <DEDUP_REMOVED lines=9> */
.L_x_2683:
[----:B------:R-:W-:Y:S05]  /*152d0*/  BSYNC B0 ;  /* 0x0000000000007941 */ /* 0x000fea0003800000 */
.L_x_2682:
[----:B01----:R-:W2:Y:S01]  /*152e0*/  LDL R8, [R1+0x4] ;  /* 0x0000040001087983 */ /* 0x003ea20000100800 */
[----:B------:R-:W-:Y:S01]  /*152f0*/  PLOP3.LUT P0, PT, PT, PT, PT, 0x80, 0x0 ;  /* 0x000000000000781c */ /* 0x000fe20003f0f070 */
[----:B------:R-:W-:Y:S01]  /*15300*/  NOP ;  /* 0x0000000000007918 */ /* 0x000fe20000000000 */
[----:B--2---:R-:W-:-:S11]  /*15310*/  VIADD R6, R8, 0x38800 ;  /* 0x0003880008067836 */ /* 0x004fd60000000000 */
.L_x_2684:
        /* <DEDUP_REMOVED lines=19> */
.L_x_2812:
[----:B------:R-:W-:Y:S05]  /*15450*/  BSYNC B0 ;  /* 0x0000000000007941 */ /* 0x000fea0003800000 */
.L_x_2685:
[----:B0-----:R-:W2:Y:S01]  /*15460*/  LDL R2, [R1+0x2c] ;  /* 0x00002c0001027983 */ /* 0x001ea20000100800 */
[----:B------:R-:W-:Y:S01]  /*15470*/  BSSY B0, `(.L_x_2687) ;  /* 0x00002b7000007945 */ /* 0x000fe20003800000 */
[----:B--2---:R-:W-:-:S13]  /*15480*/  ISETP.GE.AND P0, PT, R2, 0x2, PT ;  /* 0x000000020200780c */ /* 0x004fda0003f06270 */
[----:B------:R-:W-:Y:S05]  /*15490*/  @!P0 BRA `(.L_x_2688) ;  /* 0x0000002800d08947 */ /* 0x000fea0003800000 */
[C---:B------:R-:W-:Y:S01]  /*154a0*/  LOP3.LUT R0, R2.reuse, 0x1, RZ, 0xc0, !PT ;  /* 0x0000000102007812 */ /* 0x040fe200078ec0ff */
[----:B------:R-:W-:Y:S01]  /*154b0*/  VIADD R4, R2, 0xfffffffe ;  /* 0xfffffffe02047836 */ /* 0x000fe20000000000 */
[----:B------:R-:W-:Y:S02]  /*154c0*/  BSSY B2, `(.L_x_2689) ;  /* 0x00000ed000027945 */ /* 0x000fe40003800000 */
[----:B------:R-:W-:Y:S01]  /*154d0*/  ISETP.NE.U32.AND P0, PT, R0, 0x1, PT ;  /* 0x000000010000780c */ /* 0x000fe20003f05070 */
[----:B------:R-:W-:-:S12]  /*154e0*/  IMAD.MOV.U32 R0, RZ, RZ, R4 ;  /* 0x000000ffff007224 */ /* 0x000fd800078e0004 */
[----:B------:R-:W-:Y:S05]  /*154f0*/  @!P0 BRA `(.L_x_2690) ;  /* 0x0000000c00a48947 */ /* 0x000fea0003800000 */
        /* <DEDUP_REMOVED lines=11> */
[----:B------:R0:W5:Y:S01]  /*155b0*/  LDL R5, [R1] ;  /* 0x0000000001057983 */ /* 0x0001620000100800 */
[----:B------:R-:W-:Y:S02]  /*155c0*/  ULDC.64 UR4, c[0x0][0x418] ;  /* 0x0001060000047ab9 */ /* 0x000fe40000000a00 */
[----:B------:R-:W-:-:S04]  /*155d0*/  ISETP.NE.U32.AND P0, PT, RZ, UR4, PT ;  /* 0x00000004ff007c0c */ /* 0x000fc8000bf05070 */
[----:B------:R-:W-:Y:S01]  /*155e0*/  ISETP.NE.AND.EX P0, PT, RZ, UR5, PT, P0 ;  /* 0x00000005ff007c0c */ /* 0x000fe2000bf05300 */
[----:B------:R-:W-:-:S12]  /*155f0*/  IMAD.MOV.U32 R8, RZ, RZ, R4 ;  /* 0x000000ffff087224 */ /* 0x000fd800078e0004 */
[----:B0-----:R-:W-:Y:S05]  /*15600*/  @!P0 BRA `(.L_x_2693) ;  /* 0x0000000000548947 */ /* 0x001fea0003800000 */
[----:B------:R-:W2:Y:S01]  /*15610*/  LDL R10, [R1+0x1c] ;  /* 0x00001c00010a7983 */ /* 0x000ea20000100800 */
[----:B-----5:R-:W0:Y:S03]  /*15620*/  LDC R5, c[0x0][0x43c] ;  /* 0x00010f00ff057b82 */ /* 0x020e260000000800 */
[----:B------:R-:W3:Y:S01]  /*15630*/  LDL R7, [R1+0x10] ;  /* 0x0000100001077983 */ /* 0x000ee20000100800 */
[----:B------:R-:W-:Y:S01]  /*15640*/  IMAD.MOV.U32 R0, RZ, RZ, R4 ;  /* 0x000000ffff007224 */ /* 0x000fe200078e0004 */
[----:B------:R-:W-:Y:S01]  /*15650*/  ULDC.64 UR6, c[0x0][0x428] ;  /* 0x00010a0000067ab9 */ /* 0x000fe20000000a00 */
[----:B------:R-:W-:Y:S01]  /*15660*/  ULDC.64 UR8, c[0x0][0x208] ;  /* 0x0000820000087ab9 */ /* 0x000fe20000000a00 */
[----:B0-----:R-:W-:-:S13]  /*15670*/  ISETP.NE.AND P0, PT, R5, 0x1, PT ;  /* 0x000000010500780c */ /* 0x001fda0003f05270 */
[----:B------:R-:W0:Y:S02]  /*15680*/  @P0 LDC.64 R2, c[0x0][0x440] ;  /* 0x00011000ff020b82 */ /* 0x000e240000000a00 */
[----:B0-----:R-:W-:-:S05]  /*15690*/  @P0 IMAD.HI.U32 R2, R4, R2, RZ ;  /* 0x0000000204020227 */ /* 0x001fca00078e00ff */
[----:B------:R-:W-:-:S04]  /*156a0*/  @P0 SHF.R.U32.HI R0, RZ, R3, R2 ;  /* 0x00000003ff000219 */ /* 0x000fc80000011602 */
[--C-:B------:R-:W-:Y:S01]  /*156b0*/  SHF.R.S32.HI R3, RZ, 0x1f, R0.reuse ;  /* 0x0000001fff037819 */ /* 0x100fe20000011400 */
[----:B------:R-:W-:-:S04]  /*156c0*/  IMAD.MOV R8, RZ, RZ, -R0 ;  /* 0x000000ffff087224 */ /* 0x000fc800078e0a00 */
[----:B------:R-:W-:Y:S02]  /*156d0*/  IMAD R8, R5, R8, R4 ;  /* 0x0000000805087224 */ /* 0x000fe400078e0204 */
[----:B--2---:R-:W-:-:S04]  /*156e0*/  IMAD R2, R10, UR6, RZ ;  /* 0x000000060a027c24 */ /* 0x004fc8000f8e02ff */
[----:B---3--:R-:W-:Y:S02]  /*156f0*/  IMAD R5, R7, UR7, R2 ;  /* 0x0000000707057c24 */ /* 0x008fe4000f8e0202 */
[----:B------:R-:W-:-:S04]  /*15700*/  IMAD.MOV.U32 R2, RZ, RZ, R0 ;  /* 0x000000ffff027224 */ /* 0x000fc800078e0000 */
[----:B------:R-:W-:-:S04]  /*15710*/  IMAD.WIDE.U32 R2, R7, UR6, R2 ;  /* 0x0000000607027c25 */ /* 0x000fc8000f8e0002 */
[----:B------:R-:W-:Y:S01]  /*15720*/  IMAD.IADD R0, R5, 0x1, R3 ;  /* 0x0000000105007824 */ /* 0x000fe200078e0203 */
[----:B------:R-:W-:-:S04]  /*15730*/  LEA R10, P0, R2, UR4, 0x2 ;  /* 0x00000004020a7c11 */ /* 0x000fc8000f8010ff */
[----:B------:R-:W-:-:S05]  /*15740*/  LEA.HI.X R11, R2, UR5, R0, 0x2, P0 ;  /* 0x00000005020b7c11 */ /* 0x000fca00080f1400 */
[----:B------:R0:W5:Y:S04]  /*15750*/  LDG.E R5, desc[UR8][R10.64] ;  /* 0x000000080a057981 */ /* 0x000168000c1e1900 */
.L_x_2693:
[----:B------:R-:W2:Y:S01]  /*15760*/  LDL R0, [R1+0x4] ;  /* 0x0000040001007983 */ /* 0x000ea20000100800 */
[----:B------:R-:W-:Y:S01]  /*15770*/  BSSY B3, `(.L_x_2694) ;  /* 0x0000005000037945 */ /* 0x000fe20003800000 */
[----:B--2---:R-:W-:Y:S01]  /*15780*/  IMAD R2, R9, 0x8, R0 ;  /* 0x0000000809027824 */ /* 0x004fe200078e0200 */
[----:B------:R-:W-:-:S04]  /*15790*/  SHF.L.U32 R0, R12, 0x1f, RZ ;  /* 0x0000001f0c007819 */ /* 0x000fc800000006ff */
[----:B------:R-:W1:Y:S02]  /*157a0*/  SYNCS.PHASECHK.TRANS64.TRYWAIT P0, [R2+URZ+0x38840], R0 ;  /* 0x03884000020075a7 */ /* 0x000e64000800017f */
[----:B-1----:R-:W-:Y:S05]  /*157b0*/  @!P0 BRA `(.L_x_2695) ;  /* 0x0000005000708947 */ /* 0x002fea0003800000 */
.L_x_2813:
[----:B------:R-:W-:Y:S05]  /*157c0*/  BSYNC B3 ;  /* 0x0000000000037941 */ /* 0x000fea0003800000 */
.L_x_2694:
[----:B------:R-:W2:Y:S01]  /*157d0*/  S2R R3, SR_TID.X ;  /* 0x0000000000037919 */ /* 0x000ea20000002100 */
[----:B------:R-:W-:Y:S01]  /*157e0*/  BSSY B3, `(.L_x_2696) ;  /* 0x000000b000037945 */ /* 0x000fe20003800000 */
        /* <DEDUP_REMOVED lines=10> */
.L_x_2697:
[----:B------:R-:W-:Y:S05]  /*15890*/  BSYNC B3 ;  /* 0x0000000000037941 */ /* 0x000fea0003800000 */
.L_x_2696:
[----:B------:R-:W2:Y:S04]  /*158a0*/  LDL R3, [R1+0x4] ;  /* 0x0000040001037983 */ /* 0x000ea80000100800 */
        /* <DEDUP_REMOVED lines=12> */
.L_x_2698:
        /* <DEDUP_REMOVED lines=16> */
.L_x_2699:
        /* <DEDUP_REMOVED lines=16> */
.L_x_2700:
        /* <DEDUP_REMOVED lines=16> */
.L_x_2701:
        /* <DEDUP_REMOVED lines=10> */
[----:B0-----:R-:W2:Y:S04]  /*15d10*/  LDL.LU R10, [R1+0x14] ;  /* 0x00001400010a7983 */ /* 0x001ea80000300800 */
[----:B------:R-:W3:Y:S01]  /*15d20*/  LDL R7, [R1+0x8] ;  /* 0x0000080001077983 */ /* 0x000ee20000100800 */
[----:B------:R-:W-:Y:S01]  /*15d30*/  BSSY B3, `(.L_x_2702) ;  /* 0x0000005000037945 */ /* 0x000fe20003800000 */
[----:B--2---:R-:W-:Y:S01]  /*15d40*/  SHF.L.U32 R0, R10, 0x1f, RZ ;  /* 0x0000001f0a007819 */ /* 0x004fe200000006ff */
[----:B---3--:R-:W-:-:S04]  /*15d50*/  IMAD R2, R7, 0x8, R6 ;  /* 0x0000000807027824 */ /* 0x008fc800078e0206 */
[----:B------:R-:W0:Y:S02]  /*15d60*/  SYNCS.PHASECHK.TRANS64.TRYWAIT P0, [R2+URZ+0x60], R0 ;  /* 0x00006000020075a7 */ /* 0x000e24000800017f */
[----:B0-----:R-:W-:Y:S05]  /*15d70*/  @!P0 BRA `(.L_x_2703) ;  /* 0x0000004c00148947 */ /* 0x001fea0003800000 */
.L_x_2814:
[----:B------:R-:W-:Y:S05]  /*15d80*/  BSYNC B3 ;  /* 0x0000000000037941 */ /* 0x000fea0003800000 */
.L_x_2702:
        /* <DEDUP_REMOVED lines=14> */
.L_x_2705:
[----:B------:R-:W-:Y:S05]  /*15e70*/  BSYNC B3 ;  /* 0x0000000000037941 */ /* 0x000fea0003800000 */
.L_x_2704:
        /* <DEDUP_REMOVED lines=15> */
.L_x_2706:
        /* <DEDUP_REMOVED lines=16> */
.L_x_2707:
        /* <DEDUP_REMOVED lines=16> */
.L_x_2708:
        /* <DEDUP_REMOVED lines=16> */
.L_x_2709:
        /* <DEDUP_REMOVED lines=13> */
.L_x_2692:
[----:B------:R-:W-:Y:S05]  /*16340*/  BSYNC B1 ;  /* 0x0000000000017941 */ /* 0x000fea0003800000 */
.L_x_2691:
[----:B------:R-:W2:Y:S04]  /*16350*/  LDL.LU R0, [R1+0x2c] ;  /* 0x00002c0001007983 */ /* 0x000ea80000300800 */
[----:B------:R1:W-:Y:S04]  /*16360*/  STL [R1+0x8], R9 ;  /* 0x0000080901007387 */ /* 0x0003e80000100800 */
[----:B------:R1:W-:Y:S02]  /*16370*/  STL [R1+0x14], R12 ;  /* 0x0000140c01007387 */ /* 0x0003e40000100800 */
[----:B-12---:R-:W-:-:S07]  /*16380*/  VIADD R0, R0, 0xfffffffd ;  /* 0xfffffffd00007836 */ /* 0x006fce0000000000 */
.L_x_2690:
[----:B------:R-:W-:Y:S05]  /*16390*/  BSYNC B2 ;  /* 0x0000000000027941 */ /* 0x000fea0003800000 */
.L_x_2689:
[----:B------:R-:W-:-:S13]  /*163a0*/  ISETP.NE.AND P0, PT, R4, RZ, PT ;  /* 0x000000ff0400720c */ /* 0x000fda0003f05270 */
[----:B------:R-:W-:Y:S05]  /*163b0*/  @!P0 BRA `(.L_x_2688) ;  /* 0x0000001c00088947 */ /* 0x000fea0003800000 */
[----:B0-----:R0:W5:Y:S02]  /*163c0*/  LDL R8, [R1] ;  /* 0x0000000001087983 */ /* 0x0011640000100800 */
.L_x_2748:
        /* <DEDUP_REMOVED lines=8> */
[----:B------:R-:W-:Y:S02]  /*16450*/  SEL R5, RZ, 0x1, P0 ;  /* 0x00000001ff057807 */ /* 0x000fe40000000000 */
[----:B------:R-:W-:Y:S02]  /*16460*/  SEL R4, R4, RZ, P0 ;  /* 0x000000ff04047207 */ /* 0x000fe40000000000 */
[----:B----4-:R-:W-:Y:S01]  /*16470*/  LOP3.LUT R5, R2, R5, RZ, 0x3c, !PT ;  /* 0x0000000502057212 */ /* 0x010fe200078e3cff */
[----:B-1----:R-:W-:Y:S06]  /*16480*/  @!P1 BRA `(.L_x_2711) ;  /* 0x0000000c004c9947 */ /* 0x002fec0003800000 */
        /* <DEDUP_REMOVED lines=25> */
.L_x_2712:
[----:B------:R-:W2:Y:S01]  /*16620*/  LDL R2, [R1+0x4] ;  /* 0x0000040001027983 */ /* 0x000ea20000100800 */
[----:B------:R-:W-:Y:S01]  /*16630*/  BSSY B2, `(.L_x_2713) ;  /* 0x0000005000027945 */ /* 0x000fe20003800000 */
[----:B--2---:R-:W-:Y:S01]  /*16640*/  IMAD R3, R4, 0x8, R2 ;  /* 0x0000000804037824 */ /* 0x004fe200078e0202 */
[----:B------:R-:W-:-:S04]  /*16650*/  SHF.L.U32 R2, R5, 0x1f, RZ ;  /* 0x0000001f05027819 */ /* 0x000fc800000006ff */
[----:B------:R-:W2:Y:S02]  /*16660*/  SYNCS.PHASECHK.TRANS64.TRYWAIT P0, [R3+URZ+0x38840], R2 ;  /* 0x03884002030075a7 */ /* 0x000ea4000800017f */
[----:B--2---:R-:W-:Y:S05]  /*16670*/  @!P0 BRA `(.L_x_2714) ;  /* 0x0000004000e88947 */ /* 0x004fea0003800000 */
.L_x_2815:
[----:B------:R-:W-:Y:S05]  /*16680*/  BSYNC B2 ;  /* 0x0000000000027941 */ /* 0x000fea0003800000 */
.L_x_2713:
        /* <DEDUP_REMOVED lines=12> */
.L_x_2716:
[----:B------:R-:W-:Y:S05]  /*16750*/  BSYNC B2 ;  /* 0x0000000000027941 */ /* 0x000fea0003800000 */
.L_x_2715:
        /* <DEDUP_REMOVED lines=13> */
.L_x_2717:
        /* <DEDUP_REMOVED lines=16> */
.L_x_2718:
        /* <DEDUP_REMOVED lines=16> */
.L_x_2719:
        /* <DEDUP_REMOVED lines=16> */
.L_x_2720:
        /* <DEDUP_REMOVED lines=17> */
.L_x_2816:
[----:B------:R-:W-:Y:S05]  /*16c40*/  BSYNC B2 ;  /* 0x0000000000027941 */ /* 0x000fea0003800000 */
.L_x_2721:
        /* <DEDUP_REMOVED lines=11> */
.L_x_2724:
[----:B------:R-:W-:Y:S05]  /*16d00*/  BSYNC B2 ;  /* 0x0000000000027941 */ /* 0x000fea0003800000 */
.L_x_2723:
        /* <DEDUP_REMOVED lines=14> */
.L_x_2725:
        /* <DEDUP_REMOVED lines=16> */
.L_x_2726:
        /* <DEDUP_REMOVED lines=16> */
.L_x_2727:
        /* <DEDUP_REMOVED lines=16> */
.L_x_2728:
        /* <DEDUP_REMOVED lines=13> */
.L_x_2711:
[----:B------:R-:W-:Y:S05]  /*171c0*/  BSYNC B1 ;  /* 0x0000000000017941 */ /* 0x000fea0003800000 */
.L_x_2710:
        /* <DEDUP_REMOVED lines=36> */
.L_x_2731:
[----:B------:R-:W3:Y:S01]  /*17410*/  LDL R2, [R1+0x4] ;  /* 0x0000040001027983 */ /* 0x000ee20000100800 */
[----:B------:R-:W-:Y:S01]  /*17420*/  SHF.L.U32 R3, R10, 0x1f, RZ ;  /* 0x0000001f0a037819 */ /* 0x000fe200000006ff */
[----:B------:R-:W-:Y:S01]  /*17430*/  BSSY B2, `(.L_x_2732) ;  /* 0x0000004000027945 */ /* 0x000fe20003800000 */
[----:B---3--:R-:W-:-:S04]  /*17440*/  IMAD R2, R11, 0x8, R2 ;  /* 0x000000080b027824 */ /* 0x008fc800078e0202 */
[----:B------:R-:W3:Y:S02]  /*17450*/  SYNCS.PHASECHK.TRANS64.TRYWAIT P0, [R2+URZ+0x38840], R3 ;  /* 0x03884003020075a7 */ /* 0x000ee4000800017f */
[----:B---3--:R-:W-:Y:S05]  /*17460*/  @!P0 BRA `(.L_x_2733) ;  /* 0x0000003400948947 */ /* 0x008fea0003800000 */
.L_x_2817:
[----:B------:R-:W-:Y:S05]  /*17470*/  BSYNC B2 ;  /* 0x0000000000027941 */ /* 0x000fea0003800000 */
.L_x_2732:
        /* <DEDUP_REMOVED lines=12> */
.L_x_2735:
[----:B------:R-:W-:Y:S05]  /*17540*/  BSYNC B2 ;  /* 0x0000000000027941 */ /* 0x000fea0003800000 */
.L_x_2734:
        /* <DEDUP_REMOVED lines=15> */
.L_x_2736:
        /* <DEDUP_REMOVED lines=16> */
.L_x_2737:
        /* <DEDUP_REMOVED lines=16> */
.L_x_2738:
        /* <DEDUP_REMOVED lines=16> */
.L_x_2739:
        /* <DEDUP_REMOVED lines=15> */
.L_x_2818:
[----:B------:R-:W-:Y:S05]  /*17a30*/  BSYNC B2 ;  /* 0x0000000000027941 */ /* 0x000fea0003800000 */
.L_x_2740:
        /* <DEDUP_REMOVED lines=11> */
.L_x_2743:
[----:B------:R-:W-:Y:S05]  /*17af0*/  BSYNC B2 ;  /* 0x0000000000027941 */ /* 0x000fea0003800000 */
.L_x_2742:
        /* <DEDUP_REMOVED lines=13> */
.L_x_2744:
        /* <DEDUP_REMOVED lines=16> */
.L_x_2745:
        /* <DEDUP_REMOVED lines=16> */
.L_x_2746:
        /* <DEDUP_REMOVED lines=16> */
.L_x_2747:
        /* <DEDUP_REMOVED lines=13> */
.L_x_2730:
[----:B------:R-:W-:Y:S05]  /*17fa0*/  BSYNC B1 ;  /* 0x0000000000017941 */ /* 0x000fea0003800000 */
.L_x_2729:
[C---:B------:R-:W-:Y:S01]  /*17fb0*/  ISETP.GT.AND P0, PT, R0.reuse, 0x1, PT ;  /* 0x000000010000780c */ /* 0x040fe20003f04270 */
[----:B------:R-:W-:-:S12]  /*17fc0*/  VIADD R0, R0, 0xfffffffe ;  /* 0xfffffffe00007836 */ /* 0x000fd80000000000 */
[----:B------:R-:W-:Y:S05]  /*17fd0*/  @P0 BRA `(.L_x_2748) ;  /* 0xffffffe000fc0947 */ /* 0x000fea000383ffff */
.L_x_2688:
[----:B------:R-:W-:Y:S05]  /*17fe0*/  BSYNC B0 ;  /* 0x0000000000007941 */ /* 0x000fea0003800000 */
.L_x_2687:
[----:B------:R-:W4:Y:S01]  /*17ff0*/  S2R R2, SR_TID.X ;  /* 0x0000000000027919 */ /* 0x000f220000002100 */
[----:B------:R-:W-:Y:S01]  /*18000*/  BSSY B0, `(.L_x_2749) ;  /* 0x0000011000007945 */ /* 0x000fe20003800000 */
[----:B----4-:R-:W-:-:S04]  /*18010*/  LOP3.LUT R3, R2, 0x7f, RZ, 0xc0, !PT ;  /* 0x0000007f02037812 */ /* 0x010fc800078ec0ff */
[----:B------:R-:W-:-:S13]  /*18020*/  ISETP.NE.AND P0, PT, R3, RZ, PT ;  /* 0x000000ff0300720c */ /* 0x000fda0003f05270 */
[----:B------:R-:W-:Y:S05]  /*18030*/  @P0 BRA `(.L_x_2750) ;  /* 0x0000000000340947 */ /* 0x000fea0003800000 */
[----:B------:R-:W4:Y:S01]  /*18040*/  S2R R2, SR_LANEID ;  /* 0x0000000000027919 */ /* 0x000f220000000000 */
[----:B------:R-:W-:Y:S01]  /*18050*/  VOTEU.ANY UR4, UPT, PT ;  /* 0x0000000000047886 */ /* 0x000fe200038e0100 */
[----:B0-----:R-:W0:Y:S01]  /*18060*/  LDC.64 R4, c[0x0][0xc60] ;  /* 0x00031800ff047b82 */ /* 0x001e220000000a00 */
[----:B------:R-:W4:Y:S01]  /*18070*/  FLO.U32 R0, UR4 ;  /* 0x0000000400007d00 */ /* 0x000f2200080e0000 */
[----:B------:R-:W-:Y:S01]  /*18080*/  ULDC.64 UR6, c[0x0][0x208] ;  /* 0x0000820000067ab9 */ /* 0x000fe20000000a00 */
[----:B----4-:R-:W-:-:S06]  /*18090*/  ISETP.EQ.U32.AND P0, PT, R0, R2, PT ;  /* 0x000000020000720c */ /* 0x010fcc0003f02070 */
[----:B------:R-:W0:Y:S07]  /*180a0*/  POPC R2, UR4 ;  /* 0x0000000400027d09 */ /* 0x000e2e0008000000 */
[----:B0-----:R-:W4:Y:S04]  /*180b0*/  @P0 ATOMG.E.ADD.STRONG.GPU PT, R2, desc[UR6][R4.64], R2 ;  /* 0x00000002040209a8 */ /* 0x001f2800081ee1c6 */
[----:B----4-:R0:W4:Y:S02]  /*180c0*/  SHFL.IDX PT, R2, R2, R0, 0x1f ;  /* 0x00001f0002027589 */ /* 0x01012400000e0000 */
[----:B0-----:R-:W0:Y:S02]  /*180d0*/  S2R R0, SR_LTMASK ;  /* 0x0000000000007919 */ /* 0x001e240000003900 */
[----:B0-----:R-:W-:-:S06]  /*180e0*/  LOP3.LUT R0, R0, UR4, RZ, 0xc0, !PT ;  /* 0x0000000400007c12 */ /* 0x001fcc000f8ec0ff */
[----:B------:R-:W4:Y:S02]  /*180f0*/  POPC R0, R0 ;  /* 0x0000000000007309 */ /* 0x000f240000000000 */
[----:B----4-:R-:W-:-:S07]  /*18100*/  IADD3 R16, R2, UR38, R0 ;  /* 0x0000002602107c10 */ /* 0x010fce000fffe000 */
.L_x_2750:
[----:B------:R-:W-:Y:S05]  /*18110*/  BSYNC B0 ;  /* 0x0000000000007941 */ /* 0x000fea0003800000 */
.L_x_2749:
        /* <DEDUP_REMOVED lines=13> */
.L_x_2819:
[----:B------:R-:W-:Y:S05]  /*181f0*/  BSYNC B1 ;  /* 0x0000000000017941 */ /* 0x000fea0003800000 */
.L_x_2753:
        /* <DEDUP_REMOVED lines=9> */
.L_x_2756:
[----:B------:R-:W-:Y:S05]  /*18290*/  BSYNC B1 ;  /* 0x0000000000017941 */ /* 0x000fea0003800000 */
.L_x_2755:
[----:B0-----:R-:W4:Y:S04]  /*182a0*/  LDL.LU R5, [R1+0x18] ;  /* 0x0000180001057983 */ /* 0x001f280000300800 */
[----:B------:R-:W4:Y:S04]  /*182b0*/  LDL.LU R3, [R1+0xc] ;  /* 0x00000c0001037983 */ /* 0x000f280000300800 */
[----:B------:R-:W3:Y:S04]  /*182c0*/  LDL R4, [R1+0x4] ;  /* 0x0000040001047983 */ /* 0x000ee80000100800 */
[----:B--2---:R-:W3:Y:S01]  /*182d0*/  LDL R2, [R1+0x8] ;  /* 0x0000080001027983 */ /* 0x004ee20000100800 */
        /* <DEDUP_REMOVED lines=8> */
[----:B---3--:R-:W-:-:S04]  /*18360*/  IMAD R2, R2, 0xa000, R4 ;  /* 0x0000a00002027824 */ /* 0x008fc800078e0204 */
[----:B------:R-:W-:-:S07]  /*18370*/  VIADD R4, R2, 0x400 ;  /* 0x0000040002047836 */ /* 0x000fce0000000000 */
.L_x_2757:
        /* <DEDUP_REMOVED lines=16> */
.L_x_2758:
        /* <DEDUP_REMOVED lines=16> */
.L_x_2759:
        /* <DEDUP_REMOVED lines=16> */
.L_x_2760:
        /* <DEDUP_REMOVED lines=11> */
.L_x_2752:
[----:B------:R-:W-:Y:S05]  /*18730*/  BSYNC B0 ;  /* 0x0000000000007941 */ /* 0x000fea0003800000 */
.L_x_2751:
[----:B0-----:R-:W4:Y:S04]  /*18740*/  LDL.LU R5, [R1+0x8] ;  /* 0x0000080001057983 */ /* 0x001f280000300800 */
        /* <DEDUP_REMOVED lines=8> */
.L_x_2667:
[----:B------:R-:W-:Y:S05]  /*187d0*/  BSYNC B7 ;  /* 0x0000000000077941 */ /* 0x000fea0003800000 */
.L_x_2665:
[----:B0-----:R-:W4:Y:S02]  /*187e0*/  LDL R0, [R1+0x50] ;  /* 0x0000500001007983 */ /* 0x001f240000100800 */
[----:B----4-:R-:W-:-:S13]  /*187f0*/  ISETP.NE.AND P0, PT, R0, RZ, PT ;  /* 0x000000ff0000720c */ /* 0x010fda0003f05270 */
[----:B------:R-:W-:Y:S05]  /*18800*/  @!P0 BRA `(.L_x_2761) ;  /* 0x0000000000288947 */ /* 0x000fea0003800000 */
[----:B------:R-:W-:Y:S05]  /*18810*/  WARPSYNC.ALL ;  /* 0x0000000000007948 */ /* 0x000fea0003800000 */
[----:B------:R-:W0:Y:S08]  /*18820*/  S2UR UR5, SR_CgaCtaId ;  /* 0x00000000000579c3 */ /* 0x000e300000008800 */
[----:B------:R-:W-:Y:S06]  /*18830*/  BAR.SYNC.DEFER_BLOCKING 0x5, 0x180 ;  /* 0x0146000000007b1d */ /* 0x000fec0000010000 */
[----:B------:R-:W-:-:S02]  /*18840*/  UMOV UR4, 0x400 ;  /* 0x0000040000047882 */ /* 0x000fc40000000000 */
[----:B0-----:R-:W-:-:S06]  /*18850*/  ULEA UR4, UR5, UR4, 0x18 ;  /* 0x0000000405047291 */ /* 0x001fcc000f8ec03f */
[----:B------:R-:W-:-:S05]  /*18860*/  IMAD.U32 R0, RZ, RZ, UR4 ;  /* 0x00000004ff007e24 */ /* 0x000fca000f8e00ff */
[----:B------:R4:W0:Y:S04]  /*18870*/  LDS.128 R16, [R0+0x388d0] ;  /* 0x0388d00000107984 */ /* 0x0008280000000c00 */
[----:B------:R4:W-:Y:S01]  /*18880*/  STL [R1+0x4], R0 ;  /* 0x0000040001007387 */ /* 0x0009e20000100800 */
[----:B------:R-:W-:Y:S06]  /*18890*/  BAR.ARV 0x4, 0x180 ;  /* 0x0106000000007b1d */ /* 0x000fec0000002000 */
[----:B------:R-:W-:Y:S05]  /*188a0*/  BRA `(.L_x_2762) ;  /* 0x0000000800e47947 */ /* 0x000fea0003800000 */
.L_x_2761:
[----:B------:R-:W0:Y:S01]  /*188b0*/  S2R R0, SR_TID.X ;  /* 0x0000000000007919 */ /* 0x000e220000002100 */
[----:B------:R-:W-:Y:S01]  /*188c0*/  UMOV UR4, 0xffffffff ;  /* 0xffffffff00047882 */ /* 0x000fe20000000000 */
[----:B0-----:R-:W-:-:S04]  /*188d0*/  LOP3.LUT R6, R0, 0x1f, RZ, 0xc0, !PT ;  /* 0x0000001f00067812 */ /* 0x001fc800078ec0ff */
[----:B------:R-:W-:Y:S01]  /*188e0*/  ISETP.NE.AND P0, PT, R6, 0x1f, PT ;  /* 0x0000001f0600780c */ /* 0x000fe20003f05270 */
[----:B------:R-:W-:-:S12]  /*188f0*/  BRA.DIV UR4, `(.L_x_2763) ;  /* 0x0000002204ac7947 */ /* 0x000fd8000b800000 */
[----:B------:R-:W-:Y:S01]  /*18900*/  IMAD.IADD R5, R19, 0x1, R6 ;  /* 0x0000000113057824 */ /* 0x000fe200078e0206 */
[----:B------:R-:W-:Y:S01]  /*18910*/  ULDC UR4, c[0x0][0xc3c] ;  /* 0x00030f0000047ab9 */ /* 0x000fe20000000800 */
[----:B------:R-:W-:-:S03]  /*18920*/  ULDC.64 UR6, c[0x0][0x208] ;  /* 0x0000820000067ab9 */ /* 0x000fc60000000a00 */
[----:B------:R-:W-:-:S13]  /*18930*/  ISETP.GE.OR P1, PT, R5, UR4, !P0 ;  /* 0x0000000405007c0c */ /* 0x000fda000c726670 */
[----:B------:R-:W0:Y:S02]  /*18940*/  @!P1 LDC.64 R2, c[0x0][0xc80] ;  /* 0x00032000ff029b82 */ /* 0x000e240000000a00 */
[----:B0-----:R-:W-:-:S06]  /*18950*/  @!P1 IMAD.WIDE R2, R5, 0x4, R2 ;  /* 0x0000000405029825 */ /* 0x001fcc00078e0202 */
[----:B------:R0:W4:Y:S01]  /*18960*/  @!P1 LDG.E R3, desc[UR6][R2.64] ;  /* 0x0000000602039981 */ /* 0x000122000c1e1900 */
[C---:B------:R-:W-:Y:S02]  /*18970*/  ISETP.GE.U32.AND P2, PT, R6.reuse, 0x2, PT ;  /* 0x000000020600780c */ /* 0x040fe40003f46070 */
[C---:B------:R-:W-:Y:S01]  /*18980*/  ISETP.GE.U32.AND P3, PT, R6.reuse, 0x4, PT ;  /* 0x000000040600780c */ /* 0x040fe20003f66070 */
[----:B------:R-:W-:Y:S01]  /*18990*/  SHFL.IDX PT, R0, R16, RZ, 0x1f ;  /* 0x00001fff10007589 */ /* 0x000fe200000e0000 */
[C---:B------:R-:W-:Y:S02]  /*189a0*/  ISETP.GE.U32.AND P4, PT, R6.reuse, 0x8, PT ;  /* 0x000000080600780c */ /* 0x040fe40003f86070 */
[C---:B------:R-:W-:Y:S01]  /*189b0*/  ISETP.GE.U32.AND P5, PT, R6.reuse, 0x10, PT ;  /* 0x000000100600780c */ /* 0x040fe20003fa6070 */
[----:B0-----:R-:W-:Y:S02]  /*189c0*/  IMAD.MOV.U32 R2, RZ, RZ, RZ ;  /* 0x000000ffff027224 */ /* 0x001fe400078e00ff */
[----:B----4-:R-:W-:Y:S01]  /*189d0*/  @!P1 IMAD.MOV.U32 R2, RZ, RZ, R3 ;  /* 0x000000ffff029224 */ /* 0x010fe200078e0003 */
[----:B------:R-:W-:-:S04]  /*189e0*/  ISETP.NE.AND P1, PT, R6, RZ, PT ;  /* 0x000000ff0600720c */ /* 0x000fc80003f25270 */
[----:B------:R-:W0:Y:S02]  /*189f0*/  SHFL.UP PT, R3, R2, 0x1, RZ ;  /* 0x0420000002037989 */ /* 0x000e2400000e00ff */
[----:B0-----:R-:W-:-:S05]  /*18a00*/  SEL R5, R3, RZ, P1 ;  /* 0x000000ff03057207 */ /* 0x001fca0000800000 */
[----:B------:R-:W-:Y:S02]  /*18a10*/  IMAD.IADD R3, R2, 0x1, R5 ;  /* 0x0000000102037824 */ /* 0x000fe400078e0205 */
[----:B------:R-:W-:Y:S04]  /*18a20*/  SHFL.IDX PT, R5, R16, 0x1, 0x1f ;  /* 0x00201f0010057f89 */ /* 0x000fe800000e0000 */
        /* <DEDUP_REMOVED lines=12> */
[----:B------:R0:W4:Y:S02]  /*18af0*/  SHFL.IDX PT, R16, R3, 0x1f, 0x1f ;  /* 0x03e01f0003107f89 */ /* 0x00012400000e0000 */
.L_x_2829:
[----:B------:R-:W-:Y:S02]  /*18b00*/  ULDC UR4, c[0x0][0xc38] ;  /* 0x00030e0000047ab9 */ /* 0x000fe40000000800 */
[----:B------:R-:W-:-:S04]  /*18b10*/  IMAD.U32 R4, RZ, RZ, UR4 ;  /* 0x00000004ff047e24 */ /* 0x000fc8000f8e00ff */
[----:B----4-:R-:W-:-:S04]  /*18b20*/  IMAD R16, R16, R4, RZ ;  /* 0x0000000410107224 */ /* 0x010fc800078e02ff */
[----:B------:R-:W-:-:S05]  /*18b30*/  IMAD.IADD R5, R5, 0x1, R16 ;  /* 0x0000000105057824 */ /* 0x000fca00078e0210 */
[----:B------:R-:W-:-:S13]  /*18b40*/  ISETP.GT.AND P6, PT, R5, R0, PT ;  /* 0x000000000500720c */ /* 0x000fda0003fc4270 */
[----:B------:R-:W-:Y:S05]  /*18b50*/  @P6 BRA `(.L_x_2764) ;  /* 0x0000000000a06947 */ /* 0x000fea0003800000 */
.L_x_2769:
[----:B0-----:R-:W0:Y:S01]  /*18b60*/  LDC R3, c[0x0][0xc3c] ;  /* 0x00030f00ff037b82 */ /* 0x001e220000000800 */
[----:B------:R-:W-:-:S05]  /*18b70*/  VIADD R19, R19, 0x1f ;  /* 0x0000001f13137836 */ /* 0x000fca0000000000 */
[----:B0-----:R-:W-:-:S13]  /*18b80*/  ISETP.GE.AND P6, PT, R19, R3, PT ;  /* 0x000000031300720c */ /* 0x001fda0003fc6270 */
[----:B------:R-:W-:Y:S05]  /*18b90*/  @P6 BRA `(.L_x_2765) ;  /* 0x0000000400dc6947 */ /* 0x000fea0003800000 */
[----:B------:R-:W0:Y:S01]  /*18ba0*/  S2R R2, SR_TID.X ;  /* 0x0000000000027919 */ /* 0x000e220000002100 */
[----:B------:R-:W-:Y:S01]  /*18bb0*/  BSSY B0, `(.L_x_2766) ;  /* 0x000000a000007945 */ /* 0x000fe20003800000 */
[----:B0-----:R-:W-:-:S05]  /*18bc0*/  LOP3.LUT R2, R2, 0x1f, RZ, 0xc0, !PT ;  /* 0x0000001f02027812 */ /* 0x001fca00078ec0ff */
[----:B------:R-:W-:Y:S02]  /*18bd0*/  IMAD.IADD R4, R19, 0x1, R2 ;  /* 0x0000000113047824 */ /* 0x000fe400078e0202 */
[----:B------:R-:W-:-:S03]  /*18be0*/  IMAD.MOV.U32 R2, RZ, RZ, RZ ;  /* 0x000000ffff027224 */ /* 0x000fc600078e00ff */
[----:B------:R-:W-:-:S13]  /*18bf0*/  ISETP.GE.OR P6, PT, R4, R3, !P0 ;  /* 0x000000030400720c */ /* 0x000fda00047c6670 */
[----:B------:R-:W-:Y:S05]  /*18c00*/  @P6 BRA `(.L_x_2767) ;  /* 0x0000000000106947 */ /* 0x000fea0003800000 */
[----:B------:R-:W0:Y:S01]  /*18c10*/  LDC.64 R2, c[0x0][0xc80] ;  /* 0x00032000ff027b82 */ /* 0x000e220000000a00 */
[----:B------:R-:W-:Y:S01]  /*18c20*/  ULDC.64 UR4, c[0x0][0x208] ;  /* 0x0000820000047ab9 */ /* 0x000fe20000000a00 */
[----:B0-----:R-:W-:-:S06]  /*18c30*/  IMAD.WIDE R2, R4, 0x4, R2 ;  /* 0x0000000404027825 */ /* 0x001fcc00078e0202 */
[----:B------:R0:W5:Y:S02]  /*18c40*/  LDG.E R2, desc[UR4][R2.64] ;  /* 0x0000000402027981 */ /* 0x000164000c1e1900 */
.L_x_2767:
[----:B------:R-:W-:Y:S05]  /*18c50*/  BSYNC B0 ;  /* 0x0000000000007941 */ /* 0x000fea0003800000 */
.L_x_2766:
[----:B------:R-:W-:-:S03]  /*18c60*/  UMOV UR4, 0xffffffff ;  /* 0xffffffff00047882 */ /* 0x000fc60000000000 */
[----:B------:R-:W-:Y:S05]  /*18c70*/  BRA.DIV UR4, `(.L_x_2768) ;  /* 0x00000026040c7947 */ /* 0x000fea000b800000 */
[----:B-----5:R-:W0:Y:S02]  /*18c80*/  SHFL.UP PT, R14, R2, 0x1, RZ ;  /* 0x04200000020e7989 */ /* 0x020e2400000e00ff */
        /* <DEDUP_REMOVED lines=15> */
.L_x_2837:
[----:B------:R-:W-:Y:S02]  /*18d80*/  ULDC UR4, c[0x0][0xc38] ;  /* 0x00030e0000047ab9 */ /* 0x000fe40000000800 */
[----:B------:R-:W-:-:S04]  /*18d90*/  IMAD.U32 R4, RZ, RZ, UR4 ;  /* 0x00000004ff047e24 */ /* 0x000fc8000f8e00ff */
[----:B----4-:R-:W-:-:S04]  /*18da0*/  IMAD R16, R16, R4, RZ ;  /* 0x0000000410107224 */ /* 0x010fc800078e02ff */
[----:B------:R-:W-:-:S05]  /*18db0*/  IMAD.IADD R5, R16, 0x1, R5 ;  /* 0x0000000110057824 */ /* 0x000fca00078e0205 */
[----:B------:R-:W-:-:S13]  /*18dc0*/  ISETP.GT.AND P6, PT, R5, R0, PT ;  /* 0x000000000500720c */ /* 0x000fda0003fc4270 */
[----:B------:R-:W-:Y:S05]  /*18dd0*/  @!P6 BRA `(.L_x_2769) ;  /* 0xfffffffc0060e947 */ /* 0x000fea000383ffff */
.L_x_2764:
        /* <DEDUP_REMOVED lines=8> */
.L_x_2841:
[----:B------:R-:W-:Y:S01]  /*18e60*/  ISETP.NE.AND P0, PT, R5, RZ, PT ;  /* 0x000000ff0500720c */ /* 0x000fe20003f05270 */
[----:B------:R-:W-:-:S12]  /*18e70*/  IMAD.MOV.U32 R5, RZ, RZ, RZ ;  /* 0x000000ffff057224 */ /* 0x000fd800078e00ff */
[----:B------:R-:W-:Y:S05]  /*18e80*/  @!P0 BRA `(.L_x_2771) ;  /* 0x0000000000148947 */ /* 0x000fea0003800000 */
[----:B------:R-:W-:Y:S01]  /*18e90*/  UMOV UR4, 0xffffffff ;  /* 0xffffffff00047882 */ /* 0x000fe20000000000 */
[----:B------:R-:W-:Y:S02]  /*18ea0*/  VIADD R12, R6, 0xffffffff ;  /* 0xffffffff060c7836 */ /* 0x000fe40000000000 */
[----:B------:R-:W-:Y:S05]  /*18eb0*/  BRA.DIV UR4, `(.L_x_2772) ;  /* 0x0000002604987947 */ /* 0x000fea000b800000 */
[----:B0-----:R0:W0:Y:S02]  /*18ec0*/  SHFL.IDX PT, R3, R3, R12, 0x1f ;  /* 0x00001f0c03037589 */ /* 0x00102400000e0000 */
.L_x_2844:
[----:B0-----:R-:W-:-:S07]  /*18ed0*/  IMAD.MOV.U32 R5, RZ, RZ, R3 ;  /* 0x000000ffff057224 */ /* 0x001fce00078e0003 */
.L_x_2771:
[----:B0---4-:R-:W0:Y:S01]  /*18ee0*/  LDC.64 R2, c[0x0][0xc90] ;  /* 0x00032400ff027b82 */ /* 0x011e220000000a00 */
[----:B------:R-:W-:Y:S01]  /*18ef0*/  IMAD.IADD R19, R6, 0x1, R19 ;  /* 0x0000000106137824 */ /* 0x000fe200078e0213 */
[----:B------:R-:W-:-:S03]  /*18f00*/  ULDC.64 UR4, c[0x0][0x208] ;  /* 0x0000820000047ab9 */ /* 0x000fc60000000a00 */
[----:B0-----:R-:W-:-:S05]  /*18f10*/  IMAD.WIDE R2, R19, 0x4, R2 ;  /* 0x0000000413027825 */ /* 0x001fca00078e0202 */
[----:B-1-3--:R-:W3:Y:S01]  /*18f20*/  LDG.E R7, desc[UR4][R2.64] ;  /* 0x0000000402077981 */ /* 0x00aee2000c1e1900 */
[----:B------:R-:W-:-:S04]  /*18f30*/  IMAD R16, R5, R4, R16 ;  /* 0x0000000405107224 */ /* 0x000fc800078e0210 */
[----:B------:R-:W-:Y:S02]  /*18f40*/  IMAD.IADD R0, R0, 0x1, -R16 ;  /* 0x0000000100007824 */ /* 0x000fe400078e0a10 */
[----:B---3--:R-:W-:-:S05]  /*18f50*/  IMAD R6, R17, R7, RZ ;  /* 0x0000000711067224 */ /* 0x008fca00078e02ff */
[----:B-----5:R-:W-:-:S04]  /*18f60*/  IABS R8, R6 ;  /* 0x0000000600087213 */ /* 0x020fc80000000000 */
        /* <DEDUP_REMOVED lines=58> */
.L_x_2765:
[----:B------:R-:W-:Y:S01]  /*19310*/  UMOV UR4, URZ ;  /* 0x0000003f00047c82 */ /* 0x000fe20008000000 */
[----:B------:R-:W-:Y:S01]  /*19320*/  UMOV UR5, URZ ;  /* 0x0000003f00057c82 */ /* 0x000fe20008000000 */
[----:B------:R-:W-:Y:S01]  /*19330*/  ULDC UR6, c[0x0][0xc3c] ;  /* 0x00030f0000067ab9 */ /* 0x000fe20000000800 */
[----:B------:R-:W-:Y:S02]  /*19340*/  IMAD.MOV.U32 R16, RZ, RZ, R0 ;  /* 0x000000ffff107224 */ /* 0x000fe400078e0000 */
[----:B------:R-:W-:Y:S02]  /*19350*/  IMAD.U32 R17, RZ, RZ, UR4 ;  /* 0x00000004ff117e24 */ /* 0x000fe4000f8e00ff */
[----:B------:R-:W-:Y:S02]  /*19360*/  IMAD.U32 R18, RZ, RZ, UR5 ;  /* 0x00000005ff127e24 */ /* 0x000fe4000f8e00ff */
[----:B------:R-:W-:-:S07]  /*19370*/  IMAD.U32 R19, RZ, RZ, UR6 ;  /* 0x00000006ff137e24 */ /* 0x000fce000f8e00ff */
.L_x_2773:
[----:B------:R0:W4:Y:S01]  /*19380*/  LDL R3, [R1+0x4] ;  /* 0x0000040001037983 */ /* 0x0001220000100800 */
[----:B------:R-:W1:Y:S01]  /*19390*/  S2R R0, SR_TID.X ;  /* 0x0000000000007919 */ /* 0x000e620000002100 */
[----:B------:R-:W-:Y:S05]  /*193a0*/  WARPSYNC.ALL ;  /* 0x0000000000007948 */ /* 0x000fea0003800000 */
[----:B-1----:R-:W-:Y:S01]  /*193b0*/  LOP3.LUT R0, R0, 0x1f, RZ, 0xc0, !PT ;  /* 0x0000001f00007812 */ /* 0x002fe200078ec0ff */
[----:B------:R-:W-:Y:S03]  /*193c0*/  BAR.SYNC.DEFER_BLOCKING 0x4, 0x180 ;  /* 0x0106000000007b1d */ /* 0x000fe60000010000 */
[----:B------:R-:W-:-:S13]  /*193d0*/  ISETP.NE.AND P0, PT, R0, RZ, PT ;  /* 0x000000ff0000720c */ /* 0x000fda0003f05270 */
[----:B------:R-:W4:Y:S01]  /*193e0*/  @!P0 S2R R0, SR_CgaCtaId ;  /* 0x0000000000008919 */ /* 0x000f220000008800 */
[----:B------:R-:W-:-:S04]  /*193f0*/  @!P0 MOV R2, 0x400 ;  /* 0x0000040000028802 */ /* 0x000fc80000000f00 */
[----:B----4-:R-:W-:-:S05]  /*19400*/  @!P0 LEA R3, R0, R2, 0x18 ;  /* 0x0000000200038211 */ /* 0x010fca00078ec0ff */
[----:B------:R0:W-:Y:S04]  /*19410*/  @!P0 STS.128 [R3+0x388d0], R16 ;  /* 0x0388d01003008388 */ /* 0x0001e80000000c00 */
[----:B------:R0:W-:Y:S01]  /*19420*/  @!P0 STL [R1+0x4], R3 ;  /* 0x0000040301008387 */ /* 0x0001e20000100800 */
[----:B------:R-:W-:Y:S06]  /*19430*/  BAR.ARV 0x5, 0x180 ;  /* 0x0146000000007b1d */ /* 0x000fec0000002000 */
.L_x_2762:
[----:B------:R-:W-:Y:S02]  /*19440*/  ULDC UR4, c[0x0][0xc3c] ;  /* 0x00030f0000047ab9 */ /* 0x000fe40000000800 */
[----:B0-----:R-:W-:-:S13]  /*19450*/  ISETP.GE.AND P0, PT, R19, UR4, PT ;  /* 0x0000000413007c0c */ /* 0x001fda000bf06270 */
[----:B------:R-:W-:Y:S05]  /*19460*/  @!P0 BRA `(.L_x_2774) ;  /* 0xffffff9c00808947 */ /* 0x000fea000383ffff */
[----:B------:R-:W-:Y:S05]  /*19470*/  BSYNC B8 ;  /* 0x0000000000087941 */ /* 0x000fea0003800000 */
.L_x_2661:
[----:B----4-:R-:W4:Y:S01]  /*19480*/  LDL.LU R0, [R1+0x48] ;  /* 0x0000480001007983 */ /* 0x010f220000300800 */
[----:B------:R-:W-:Y:S01]  /*19490*/  BSSY B0, `(.L_x_2775) ;  /* 0x000000b000007945 */ /* 0x000fe20003800000 */
[----:B------:R-:W0:Y:S01]  /*194a0*/  S2R R5, SR_CgaCtaId ;  /* 0x0000000000057919 */ /* 0x000e220000008800 */
[----:B----4-:R-:W-:-:S05]  /*194b0*/  VIADD R0, R0, 0x1 ;  /* 0x0000000100007836 */ /* 0x010fca0000000000 */
[----:B------:R-:W-:-:S04]  /*194c0*/  LEA.HI R2, R0, R0, RZ, 0x1 ;  /* 0x0000000000027211 */ /* 0x000fc800078f08ff */
[----:B------:R-:W-:-:S05]  /*194d0*/  LOP3.LUT R3, R2, 0xfffffffe, RZ, 0xc0, !PT ;  /* 0xfffffffe02037812 */ /* 0x000fca00078ec0ff */
[----:B------:R-:W-:Y:S01]  /*194e0*/  IMAD.IADD R3, R0, 0x1, -R3 ;  /* 0x0000000100037824 */ /* 0x000fe200078e0a03 */
[----:B------:R-:W-:-:S04]  /*194f0*/  MOV R0, 0x400 ;  /* 0x0000040000007802 */ /* 0x000fc80000000f00 */
[----:B0-----:R-:W-:Y:S02]  /*19500*/  LEA R0, R5, R0, 0x18 ;  /* 0x0000000005007211 */ /* 0x001fe400078ec0ff */
[----:B------:R-:W-:-:S04]  /*19510*/  SHF.L.U32 R3, R3, 0x1f, RZ ;  /* 0x0000001f03037819 */ /* 0x000fc800000006ff */
[----:B------:R-:W0:Y:S02]  /*19520*/  SYNCS.PHASECHK.TRANS64.TRYWAIT P0, [R0+URZ+0x38820], R3 ;  /* 0x03882003000075a7 */ /* 0x000e24000800017f */
[----:B0-----:R-:W-:Y:S05]  /*19530*/  @!P0 BRA `(.L_x_2776) ;  /* 0x0000002000208947 */ /* 0x001fea0003800000 */
.L_x_2845:
[----:B------:R-:W-:Y:S05]  /*19540*/  BSYNC B0 ;  /* 0x0000000000007941 */ /* 0x000fea0003800000 */
.L_x_2775:
[----:B------:R-:W-:-:S03]  /*19550*/  UMOV UR4, 0xffffffff ;  /* 0xffffffff00047882 */ /* 0x000fc60000000000 */
[----:B------:R-:W-:Y:S05]  /*19560*/  BRA.DIV UR4, `(.L_x_2777) ;  /* 0x0000002204287947 */ /* 0x000fea000b800000 */
[----:B------:R-:W4:Y:S02]  /*19570*/  S2R R2, SR_TID.X ;  /* 0x0000000000027919 */ /* 0x000f240000002100 */
[----:B----4-:R-:W-:-:S04]  /*19580*/  SHF.R.U32.HI R2, RZ, 0x5, R2 ;  /* 0x00000005ff027819 */ /* 0x010fc80000011602 */
[----:B------:R-:W-:-:S05]  /*19590*/  LOP3.LUT R2, R2, 0x3, RZ, 0xc0, !PT ;  /* 0x0000000302027812 */ /* 0x000fca00078ec0ff */
[----:B------:R4:W0:Y:S02]  /*195a0*/  SHFL.IDX PT, R14, R2, RZ, 0x1f ;  /* 0x00001fff020e7589 */ /* 0x00082400000e0000 */
.L_x_2848:
[----:B0-----:R-:W-:Y:S01]  /*195b0*/  ISETP.NE.AND P0, PT, R14, RZ, PT ;  /* 0x000000ff0e00720c */ /* 0x001fe20003f05270 */
[----:B------:R-:W-:-:S12]  /*195c0*/  BSSY B0, `(.L_x_2778) ;  /* 0x0000029000007945 */ /* 0x000fd80003800000 */
[----:B------:R-:W-:Y:S05]  /*195d0*/  @P0 BRA `(.L_x_2779) ;  /* 0x00000000009c0947 */ /* 0x000fea0003800000 */
[----:B------:R-:W-:-:S03]  /*195e0*/  UMOV UR4, 0xffffffff ;  /* 0xffffffff00047882 */ /* 0x000fc60000000000 */
[----:B------:R-:W-:Y:S05]  /*195f0*/  BRA.DIV UR4, `(.L_x_2780) ;  /* 0x0000002204387947 */ /* 0x000fea000b800000 */
[----:B------:R-:W-:-:S13]  /*19600*/  ELECT P6, URZ, PT ;  /* 0x00000000003f782f */ /* 0x000fda00038c0000 */
.L_x_2851:
[----:B------:R-:W-:Y:S05]  /*19610*/  @!P6 BRA `(.L_x_2779) ;  /* 0x00000000008ce947 */ /* 0x000fea0003800000 */
[----:B----4-:R-:W4:Y:S02]  /*19620*/  LDL R2, [R1+0x54] ;  /* 0x0000540001027983 */ /* 0x010f240000100800 */
[----:B----4-:R-:W-:-:S13]  /*19630*/  R2UR UR4, R2 ;  /* 0x00000000020472ca */ /* 0x010fda00000e0000 */
[----:B------:R-:W-:-:S06]  /*19640*/  ULOP3.LUT UR4, UR4, 0x2, URZ, 0xfc, !UPT ;  /* 0x0000000204047892 */ /* 0x000fcc000f8efc3f */
[----:B------:R-:W-:-:S05]  /*19650*/  IMAD.U32 R2, RZ, RZ, UR4 ;  /* 0x00000004ff027e24 */ /* 0x000fca000f8e00ff */
[----:B------:R-:W-:-:S13]  /*19660*/  ISETP.NE.AND P2, PT, R2, 0x3, PT ;  /* 0x000000030200780c */ /* 0x000fda0003f45270 */
[----:B------:R-:W-:Y:S05]  /*19670*/  @!P2 BRA `(.L_x_2781) ;  /* 0x000000000004a947 */ /* 0x000fea0003800000 */
[----:B------:R-:W-:Y:S01]  /*19680*/  BPT.TRAP 0x1 ;  /* 0x000000040000795c */ /* 0x000fe20000300000 */
.L_x_2781:
[----:B------:R-:W4:Y:S04]  /*19690*/  LDL R3, [R1+0x8] ;  /* 0x0000080001037983 */ /* 0x000f280000100800 */
[----:B-1-3--:R-:W3:Y:S01]  /*196a0*/  LDL.LU R7, [R1+0x14] ;  /* 0x0000140001077983 */ /* 0x00aee20000300800 */
[----:B------:R-:W-:-:S04]  /*196b0*/  VIADD R2, R0, 0x38840 ;  /* 0x0003884000027836 */ /* 0x000fc80000000000 */
[C---:B----4-:R-:W-:Y:S02]  /*196c0*/  IMAD R6, R3.reuse, 0x8, R2 ;  /* 0x0000000803067824 */ /* 0x050fe400078e0202 */
[----:B------:R-:W-:Y:S01]  /*196d0*/  VIADD R3, R3, 0x1 ;  /* 0x0000000103037836 */ /* 0x000fe20000000000 */
[----:B---3--:R-:W-:-:S04]  /*196e0*/  SHF.L.U32 R5, R7, 0x1f, RZ ;  /* 0x0000001f07057819 */ /* 0x008fc800000006ff */
        /* <DEDUP_REMOVED lines=8> */
.L_x_2852:
[----:B------:R-:W1:Y:S02]  /*19770*/  SYNCS.PHASECHK.TRANS64.TRYWAIT P0, [R7+URZ], R2 ;  /* 0x00000002070075a7 */ /* 0x000e64000800017f */
[----:B-1----:R-:W-:Y:S05]  /*19780*/  @!P0 BRA `(.L_x_2783) ;  /* 0x0000002000088947 */ /* 0x002fea0003800000 */
.L_x_2853:
[----:B------:R-:W-:Y:S05]  /*19790*/  @!P2 BRA `(.L_x_2784) ;  /* 0x000000000004a947 */ /* 0x000fea0003800000 */
[----:B------:R-:W-:Y:S01]  /*197a0*/  BPT.TRAP 0x1 ;  /* 0x000000040000795c */ /* 0x000fe20000300000 */
.L_x_2784:
[----:B------:R-:W3:Y:S01]  /*197b0*/  LDL.LU R4, [R1+0x8] ;  /* 0x0000080001047983 */ /* 0x000ee20000300800 */
[----:B------:R-:W-:-:S04]  /*197c0*/  VIADD R0, R0, 0x38860 ;  /* 0x0003886000007836 */ /* 0x000fc80000000000 */
[----:B---3--:R-:W-:-:S04]  /*197d0*/  IMAD R4, R4, 0x8, R0 ;  /* 0x0000000804047824 */ /* 0x008fc800078e0200 */
[----:B------:R-:W3:Y:S02]  /*197e0*/  SYNCS.PHASECHK.TRANS64.TRYWAIT P0, [R4+URZ], R5 ;  /* 0x00000005040075a7 */ /* 0x000ee4000800017f */
[----:B---3--:R-:W-:Y:S05]  /*197f0*/  @!P0 BRA `(.L_x_2785) ;  /* 0x0000002000008947 */ /* 0x008fea0003800000 */
.L_x_2854:
[----:B------:R-:W-:-:S07]  /*19800*/  IMAD R3, R3, 0x8, R0 ;  /* 0x0000000803037824 */ /* 0x000fce00078e0200 */
.L_x_2786:
[----:B----4-:R4:W0:Y:S02]  /*19810*/  SYNCS.PHASECHK.TRANS64.TRYWAIT P0, [R3+URZ], R2 ;  /* 0x00000002030075a7 */ /* 0x010824000800017f */
[----:B0-----:R-:W-:Y:S05]  /*19820*/  @!P0 NANOSLEEP.SYNCS 0x989680 ;  /* 0x009896800000895d */ /* 0x001fea0003900000 */
[----:B------:R-:W0:Y:S02]  /*19830*/  @!P0 SYNCS.PHASECHK.TRANS64 P0, [R3+URZ], R2 ;  /* 0x00000002030085a7 */ /* 0x000e24000800007f */
[----:B0-----:R-:W-:Y:S05]  /*19840*/  @!P0 BRA `(.L_x_2786) ;  /* 0xfffffffc00f08947 */ /* 0x001fea000383ffff */
.L_x_2779:
[----:B------:R-:W-:Y:S05]  /*19850*/  BSYNC B0 ;  /* 0x0000000000007941 */ /* 0x000fea0003800000 */
.L_x_2778:
[----:B------:R-:W-:Y:S05]  /*19860*/  EXIT ;  /* 0x000000000000794d */ /* 0x000fea0003800000 */
.L_x_2603:
[----:B------:R-:W-:-:S13]  /*19870*/  R2UR UR4, R17 ;  /* 0x00000000110472ca */ /* 0x000fda00000e0000 */
[----:B0-----:R-:W-:-:S04]  /*19880*/  IMAD.U32 R3, RZ, RZ, UR4 ;  /* 0x00000004ff037e24 */ /* 0x001fc8000f8e00ff */
[----:B------:R0:W1:Y:S03]  /*19890*/  SYNCS.PHASECHK.TRANS64.TRYWAIT P1, [R3+URZ+0x38800], R0 ;  /* 0x03880000030075a7 */ /* 0x000066000802017f */
[----:B-1----:R-:W-:Y:S05]  /*198a0*/  @!P1 NANOSLEEP.SYNCS 0x989680 ;  /* 0x009896800000995d */ /* 0x002fea0003900000 */
[----:B------:R-:W1:Y:S02]  /*198b0*/  @!P1 SYNCS.PHASECHK.TRANS64 P1, [R3+URZ+0x38800], R0 ;  /* 0x03880000030095a7 */ /* 0x000e64000802007f */
[----:B-1----:R-:W-:Y:S05]  /*198c0*/  @!P1 BRA `(.L_x_2603) ;  /* 0xfffffffc00e89947 */ /* 0x002fea000383ffff */
[----:B------:R-:W-:Y:S05]  /*198d0*/  BRA `(.L_x_2787) ;  /* 0xfffffe8000e07947 */ /* 0x000fea000383ffff */
.L_x_2607:
[----:B-1----:R1:W2:Y:S02]  /*198e0*/  SYNCS.PHASECHK.TRANS64.TRYWAIT P2, [R0+URZ+0x38830], R3 ;  /* 0x03883003000075a7 */ /* 0x0022a4000804017f */
[----:B--2---:R-:W-:Y:S05]  /*198f0*/  @!P2 NANOSLEEP.SYNCS 0x989680 ;  /* 0x009896800000a95d */ /* 0x004fea0003900000 */
[----:B------:R-:W2:Y:S02]  /*19900*/  @!P2 SYNCS.PHASECHK.TRANS64 P2, [R0+URZ+0x38830], R3 ;  /* 0x038830030000a5a7 */ /* 0x000ea4000804007f */
[----:B--2---:R-:W-:Y:S05]  /*19910*/  @!P2 BRA `(.L_x_2607) ;  /* 0xfffffffc00f0a947 */ /* 0x004fea000383ffff */
[----:B------:R-:W-:Y:S05]  /*19920*/  BRA `(.L_x_2606) ;  /* 0xfffffe84000c7947 */ /* 0x000fea000383ffff */
.L_x_2612:
[----:B------:R-:W-:-:S13]  /*19930*/  R2UR UR4, R4 ;  /* 0x00000000040472ca */ /* 0x000fda00000e0000 */
[----:B-1----:R-:W-:-:S04]  /*19940*/  IMAD.U32 R152, RZ, RZ, UR4 ;  /* 0x00000004ff987e24 */ /* 0x002fc8000f8e00ff */
[----:B------:R1:W2:Y:S03]  /*19950*/  SYNCS.PHASECHK.TRANS64.TRYWAIT P3, [R152+URZ+0x38830], R3 ;  /* 0x03883003980075a7 */ /* 0x0002a6000806017f */
[----:B--2---:R-:W-:Y:S05]  /*19960*/  @!P3 NANOSLEEP.SYNCS 0x989680 ;  /* 0x009896800000b95d */ /* 0x004fea0003900000 */
[----:B------:R-:W2:Y:S02]  /*19970*/  @!P3 SYNCS.PHASECHK.TRANS64 P3, [R152+URZ+0x38830], R3 ;  /* 0x038830039800b5a7 */ /* 0x000ea4000806007f */
[----:B--2---:R-:W-:Y:S05]  /*19980*/  @!P3 BRA `(.L_x_2612) ;  /* 0xfffffffc00e8b947 */ /* 0x004fea000383ffff */
[----:B------:R-:W-:Y:S05]  /*19990*/  BRA `(.L_x_2611) ;  /* 0xfffffec4008c7947 */ /* 0x000fea000383ffff */
.L_x_2616:
[----:B0-----:R-:W-:-:S04]  /*199a0*/  IMAD.U32 R3, RZ, RZ, UR4 ;  /* 0x00000004ff037e24 */ /* 0x001fc8000f8e00ff */
[----:B------:R0:W2:Y:S03]  /*199b0*/  SYNCS.PHASECHK.TRANS64.TRYWAIT P3, [R3+URZ+0x38850], R0 ;  /* 0x03885000030075a7 */ /* 0x0000a6000806017f */
[----:B--2---:R-:W-:Y:S05]  /*199c0*/  @!P3 NANOSLEEP.SYNCS 0x989680 ;  /* 0x009896800000b95d */ /* 0x004fea0003900000 */
[----:B------:R-:W2:Y:S02]  /*199d0*/  @!P3 SYNCS.PHASECHK.TRANS64 P3, [R3+URZ+0x38850], R0 ;  /* 0x038850000300b5a7 */ /* 0x000ea4000806007f */
[----:B--2---:R-:W-:Y:S05]  /*199e0*/  @!P3 BRA `(.L_x_2616) ;  /* 0xfffffffc00ecb947 */ /* 0x004fea000383ffff */
[----:B------:R-:W-:Y:S05]  /*199f0*/  BRA `(.L_x_2615) ;  /* 0xfffffee800b47947 */ /* 0x000fea000383ffff */
.L_x_2622:
[----:B-1----:R-:W-:-:S04]  /*19a00*/  IMAD.U32 R4, RZ, RZ, UR4 ;  /* 0x00000004ff047e24 */ /* 0x002fc8000f8e00ff */
[----:B------:R1:W2:Y:S03]  /*19a10*/  SYNCS.PHASECHK.TRANS64.TRYWAIT P2, [R4+URZ+0x38830], R3 ;  /* 0x03883003040075a7 */ /* 0x0002a6000804017f */
[----:B--2---:R-:W-:Y:S05]  /*19a20*/  @!P2 NANOSLEEP.SYNCS 0x989680 ;  /* 0x009896800000a95d */ /* 0x004fea0003900000 */
[----:B------:R-:W2:Y:S02]  /*19a30*/  @!P2 SYNCS.PHASECHK.TRANS64 P2, [R4+URZ+0x38830], R3 ;  /* 0x038830030400a5a7 */ /* 0x000ea4000804007f */
[----:B--2---:R-:W-:Y:S05]  /*19a40*/  @!P2 BRA `(.L_x_2622) ;  /* 0xfffffffc00eca947 */ /* 0x004fea000383ffff */
[----:B------:R-:W-:Y:S05]  /*19a50*/  BRA `(.L_x_2621) ;  /* 0xffffff0400e87947 */ /* 0x000fea000383ffff */
.L_x_2626:
[----:B01----:R-:W-:-:S04]  /*19a60*/  IMAD.U32 R3, RZ, RZ, UR4 ;  /* 0x00000004ff037e24 */ /* 0x003fc8000f8e00ff */
[----:B------:R0:W1:Y:S03]  /*19a70*/  SYNCS.PHASECHK.TRANS64.TRYWAIT P2, [R3+URZ+0x38850], R0 ;  /* 0x03885000030075a7 */ /* 0x000066000804017f */
[----:B-1----:R-:W-:Y:S05]  /*19a80*/  @!P2 NANOSLEEP.SYNCS 0x989680 ;  /* 0x009896800000a95d */ /* 0x002fea0003900000 */
[----:B------:R-:W1:Y:S02]  /*19a90*/  @!P2 SYNCS.PHASECHK.TRANS64 P2, [R3+URZ+0x38850], R0 ;  /* 0x038850000300a5a7 */ /* 0x000e64000804007f */
[----:B-1----:R-:W-:Y:S05]  /*19aa0*/  @!P2 BRA `(.L_x_2626) ;  /* 0xfffffffc00eca947 */ /* 0x002fea000383ffff */
[----:B------:R-:W-:Y:S05]  /*19ab0*/  BRA `(.L_x_2625) ;  /* 0xffffff30000c7947 */ /* 0x000fea000383ffff */
.L_x_2631:
[----:B-1----:R-:W-:-:S04]  /*19ac0*/  IMAD.U32 R7, RZ, RZ, UR7 ;  /* 0x00000007ff077e24 */ /* 0x002fc8000f8e00ff */
[----:B------:R1:W2:Y:S03]  /*19ad0*/  SYNCS.PHASECHK.TRANS64.TRYWAIT P0, [R7+URZ+0x38850], R0 ;  /* 0x03885000070075a7 */ /* 0x0002a6000800017f */
[----:B--2---:R-:W-:Y:S05]  /*19ae0*/  @!P0 NANOSLEEP.SYNCS 0x989680 ;  /* 0x009896800000895d */ /* 0x004fea0003900000 */
[----:B------:R-:W2:Y:S02]  /*19af0*/  @!P0 SYNCS.PHASECHK.TRANS64 P0, [R7+URZ+0x38850], R0 ;  /* 0x03885000070085a7 */ /* 0x000ea4000800007f */
[----:B--2---:R-:W-:Y:S05]  /*19b00*/  @!P0 BRA `(.L_x_2631) ;  /* 0xfffffffc00ec8947 */ /* 0x004fea000383ffff */
[----:B------:R-:W-:Y:S05]  /*19b10*/  BRA `(.L_x_2630) ;  /* 0xffffff4c00587947 */ /* 0x000fea000383ffff */
.L_x_2673:
        /* <DEDUP_REMOVED lines=11> */
.L_x_2789:
[----:B------:R-:W-:Y:S05]  /*19bd0*/  BSYNC B0 ;  /* 0x0000000000007941 */ /* 0x000fea0003800000 */
.L_x_2788:
[----:B------:R-:W-:Y:S05]  /*19be0*/  BRA `(.L_x_2790) ;  /* 0xffffffa000d07947 */ /* 0x000fea000383ffff */
.L_x_2675:
[----:B------:R-:W-:Y:S01]  /*19bf0*/  BSSY B0, `(.L_x_2791) ;  /* 0x0000006000007945 */ /* 0x000fe20003800000 */
[----:B------:R-:W-:-:S07]  /*19c00*/  IMAD.MOV.U32 R15, RZ, RZ, -0x1 ;  /* 0xffffffffff0f7424 */ /* 0x000fce00078e00ff */
[----:B012---:R-:W-:Y:S05]  /*19c10*/  WARPSYNC.COLLECTIVE R15, `(.L_x_2792) ;  /* 0x000000000f0c7348 */ /* 0x007fea0003c00000 */
[----:B------:R-:W-:Y:S02]  /*19c20*/  ELECT P6, UR62, PT ;  /* 0x00000000003e782f */ /* 0x000fe400038c0000 */
[----:B------:R-:W-:Y:S01]  /*19c30*/  MOV R14, UR62 ;  /* 0x0000003e000e7c02 */ /* 0x000fe20008000f00 */
[----:B012---:R-:W-:Y:S10]  /*19c40*/  ENDCOLLECTIVE ;  /* 0x000000000000791b */ /* 0x007ff40003800000 */
.L_x_2792:
[----:B------:R-:W-:Y:S05]  /*19c50*/  BSYNC B0 ;  /* 0x0000000000007941 */ /* 0x000fea0003800000 */
.L_x_2791:
[----:B------:R-:W-:Y:S05]  /*19c60*/  BRA `(.L_x_2793) ;  /* 0xffffffa000d87947 */ /* 0x000fea000383ffff */
.L_x_2677:
[----:B--2---:R2:W3:Y:S02]  /*19c70*/  SYNCS.PHASECHK.TRANS64.TRYWAIT P0, [R0+URZ+0x38840], R2 ;  /* 0x03884002000075a7 */ /* 0x0044e4000800017f */
[----:B---3--:R-:W-:Y:S05]  /*19c80*/  @!P0 NANOSLEEP.SYNCS 0x989680 ;  /* 0x009896800000895d */ /* 0x008fea0003900000 */
[----:B------:R-:W3:Y:S02]  /*19c90*/  @!P0 SYNCS.PHASECHK.TRANS64 P0, [R0+URZ+0x38840], R2 ;  /* 0x03884002000085a7 */ /* 0x000ee4000800007f */
[----:B---3--:R-:W-:Y:S05]  /*19ca0*/  @!P0 BRA `(.L_x_2677) ;  /* 0xfffffffc00f08947 */ /* 0x008fea000383ffff */
[----:B------:R-:W-:Y:S05]  /*19cb0*/  BRA `(.L_x_2794) ;  /* 0xffffffa400487947 */ /* 0x000fea000383ffff */
.L_x_2681:
[----:B------:R-:W2:Y:S01]  /*19cc0*/  LDL.LU R11, [R1+0x34] ;  /* 0x00003400010b7983 */ /* 0x000ea20000300800 */
[----:B------:R-:W-:Y:S02]  /*19cd0*/  IMAD.MOV.U32 R13, RZ, RZ, R0 ;  /* 0x000000ffff0d7224 */ /* 0x000fe400078e0000 */
[----:B------:R-:W-:Y:S02]  /*19ce0*/  IMAD.MOV.U32 R12, RZ, RZ, RZ ;  /* 0x000000ffff0c7224 */ /* 0x000fe400078e00ff */
[----:B------:R-:W-:Y:S02]  /*19cf0*/  IMAD.MOV.U32 R15, RZ, RZ, -0x1 ;  /* 0xffffffffff0f7424 */ /* 0x000fe400078e00ff */
[----:B------:R-:W-:Y:S02]  /*19d00*/  IMAD R17, R17, 0x80, R10 ;  /* 0x0000008011117824 */ /* 0x000fe400078e020a */
[----:B--2---:R-:W-:Y:S02]  /*19d10*/  IMAD R2, R11, R7, RZ ;  /* 0x000000070b027224 */ /* 0x004fe400078e02ff */
[----:B------:R-:W-:-:S02]  /*19d20*/  IMAD.MOV.U32 R11, RZ, RZ, 0x181f ;  /* 0x0000181fff0b7424 */ /* 0x000fc400078e00ff */
[C---:B------:R-:W-:Y:S01]  /*19d30*/  VIADD R7, R17.reuse, 0x60 ;  /* 0x0000006011077836 */ /* 0x040fe20000000000 */
[----:B------:R-:W-:-:S13]  /*19d40*/  ISETP.GE.AND P5, PT, R17, R2, PT ;  /* 0x000000021100720c */ /* 0x000fda0003fa6270 */
[----:B-----5:R-:W-:Y:S05]  /*19d50*/  WARPSYNC.COLLECTIVE R15, `(.L_x_2795) ;  /* 0x000000000f087348 */ /* 0x020fea0003c00000 */
[----:B------:R0:W1:Y:S02]  /*19d60*/  SHFL.IDX P6, R14, R13, R12, R11 ;  /* 0x0000000c0d0e7389 */ /* 0x00006400000c000b */
[----:B01---5:R-:W-:Y:S01]  /*19d70*/  ENDCOLLECTIVE ;  /* 0x000000000000791b */ /* 0x023fe20003800000 */
.L_x_2795:
[----:B------:R-:W-:Y:S02]  /*19d80*/  IMAD.MOV.U32 R13, RZ, RZ, R3 ;  /* 0x000000ffff0d7224 */ /* 0x000fe400078e0003 */
[----:B------:R-:W-:-:S07]  /*19d90*/  IMAD.MOV.U32 R4, RZ, RZ, R14 ;  /* 0x000000ffff047224 */ /* 0x000fce00078e000e */
[----:B------:R-:W-:Y:S05]  /*19da0*/  WARPSYNC.COLLECTIVE R15, `(.L_x_2796) ;  /* 0x000000000f087348 */ /* 0x000fea0003c00000 */
[----:B------:R0:W1:Y:S02]  /*19db0*/  SHFL.IDX P6, R14, R13, R12, R11 ;  /* 0x0000000c0d0e7389 */ /* 0x00006400000c000b */
[----:B01----:R-:W-:Y:S01]  /*19dc0*/  ENDCOLLECTIVE ;  /* 0x000000000000791b */ /* 0x003fe20003800000 */
.L_x_2796:
        /* <DEDUP_REMOVED lines=19> */
.L_x_2797:
[----:B------:R-:W-:-:S05]  /*19f00*/  VIADD R4, R17, 0x10 ;  /* 0x0000001011047836 */ /* 0x000fca0000000000 */
[----:B------:R-:W-:Y:S01]  /*19f10*/  ISETP.GE.AND P5, PT, R4, R2, PT ;  /* 0x000000020400720c */ /* 0x000fe20003fa6270 */
[----:B------:R-:W-:Y:S02]  /*19f20*/  IMAD.MOV.U32 R13, RZ, RZ, R3 ;  /* 0x000000ffff0d7224 */ /* 0x000fe400078e0003 */
[----:B------:R-:W-:-:S10]  /*19f30*/  IMAD.MOV.U32 R4, RZ, RZ, R14 ;  /* 0x000000ffff047224 */ /* 0x000fd400078e000e */
[----:B------:R-:W-:Y:S05]  /*19f40*/  WARPSYNC.COLLECTIVE R15, `(.L_x_2798) ;  /* 0x000000000f087348 */ /* 0x000fea0003c00000 */
[----:B------:R0:W1:Y:S02]  /*19f50*/  SHFL.IDX P6, R14, R13, R12, R11 ;  /* 0x0000000c0d0e7389 */ /* 0x00006400000c000b */
[----:B01----:R-:W-:Y:S01]  /*19f60*/  ENDCOLLECTIVE ;  /* 0x000000000000791b */ /* 0x003fe20003800000 */
.L_x_2798:
        /* <DEDUP_REMOVED lines=19> */
.L_x_2799:
[----:B------:R-:W-:-:S05]  /*1a0a0*/  VIADD R4, R17, 0x20 ;  /* 0x0000002011047836 */ /* 0x000fca0000000000 */
[----:B------:R-:W-:Y:S01]  /*1a0b0*/  ISETP.GE.AND P5, PT, R4, R2, PT ;  /* 0x000000020400720c */ /* 0x000fe20003fa6270 */
[----:B------:R-:W-:Y:S02]  /*1a0c0*/  IMAD.MOV.U32 R13, RZ, RZ, R3 ;  /* 0x000000ffff0d7224 */ /* 0x000fe400078e0003 */
[----:B------:R-:W-:-:S10]  /*1a0d0*/  IMAD.MOV.U32 R4, RZ, RZ, R14 ;  /* 0x000000ffff047224 */ /* 0x000fd400078e000e */
[----:B------:R-:W-:Y:S05]  /*1a0e0*/  WARPSYNC.COLLECTIVE R15, `(.L_x_2800) ;  /* 0x000000000f087348 */ /* 0x000fea0003c00000 */
[----:B------:R0:W1:Y:S02]  /*1a0f0*/  SHFL.IDX P6, R14, R13, R12, R11 ;  /* 0x0000000c0d0e7389 */ /* 0x00006400000c000b */
[----:B01----:R-:W-:Y:S01]  /*1a100*/  ENDCOLLECTIVE ;  /* 0x000000000000791b */ /* 0x003fe20003800000 */
.L_x_2800:
        /* <DEDUP_REMOVED lines=19> */
.L_x_2801:
[----:B------:R-:W-:-:S05]  /*1a240*/  VIADD R4, R17, 0x30 ;  /* 0x0000003011047836 */ /* 0x000fca0000000000 */
[----:B------:R-:W-:Y:S01]  /*1a250*/  ISETP.GE.AND P5, PT, R4, R2, PT ;  /* 0x000000020400720c */ /* 0x000fe20003fa6270 */
[----:B------:R-:W-:Y:S02]  /*1a260*/  IMAD.MOV.U32 R13, RZ, RZ, R3 ;  /* 0x000000ffff0d7224 */ /* 0x000fe400078e0003 */
[----:B------:R-:W-:-:S10]  /*1a270*/  IMAD.MOV.U32 R4, RZ, RZ, R14 ;  /* 0x000000ffff047224 */ /* 0x000fd400078e000e */
[----:B------:R-:W-:Y:S05]  /*1a280*/  WARPSYNC.COLLECTIVE R15, `(.L_x_2802) ;  /* 0x000000000f087348 */ /* 0x000fea0003c00000 */
[----:B------:R0:W1:Y:S02]  /*1a290*/  SHFL.IDX P6, R14, R13, R12, R11 ;  /* 0x0000000c0d0e7389 */ /* 0x00006400000c000b */
[----:B01----:R-:W-:Y:S01]  /*1a2a0*/  ENDCOLLECTIVE ;  /* 0x000000000000791b */ /* 0x003fe20003800000 */
.L_x_2802:
        /* <DEDUP_REMOVED lines=19> */
.L_x_2803:
[----:B------:R-:W-:-:S05]  /*1a3e0*/  VIADD R4, R17, 0x40 ;  /* 0x0000004011047836 */ /* 0x000fca0000000000 */
[----:B------:R-:W-:Y:S01]  /*1a3f0*/  ISETP.GE.AND P5, PT, R4, R2, PT ;  /* 0x000000020400720c */ /* 0x000fe20003fa6270 */
[----:B------:R-:W-:Y:S02]  /*1a400*/  IMAD.MOV.U32 R13, RZ, RZ, R3 ;  /* 0x000000ffff0d7224 */ /* 0x000fe400078e0003 */
[----:B------:R-:W-:-:S10]  /*1a410*/  IMAD.MOV.U32 R4, RZ, RZ, R14 ;  /* 0x000000ffff047224 */ /* 0x000fd400078e000e */
[----:B------:R-:W-:Y:S05]  /*1a420*/  WARPSYNC.COLLECTIVE R15, `(.L_x_2804) ;  /* 0x000000000f087348 */ /* 0x000fea0003c00000 */
[----:B------:R0:W1:Y:S02]  /*1a430*/  SHFL.IDX P6, R14, R13, R12, R11 ;  /* 0x0000000c0d0e7389 */ /* 0x00006400000c000b */
[----:B01----:R-:W-:Y:S01]  /*1a440*/  ENDCOLLECTIVE ;  /* 0x000000000000791b */ /* 0x003fe20003800000 */
.L_x_2804:
        /* <DEDUP_REMOVED lines=19> */
.L_x_2805:
[----:B------:R-:W-:-:S05]  /*1a580*/  VIADD R4, R17, 0x50 ;  /* 0x0000005011047836 */ /* 0x000fca0000000000 */
[----:B------:R-:W-:Y:S01]  /*1a590*/  ISETP.GE.AND P5, PT, R4, R2, PT ;  /* 0x000000020400720c */ /* 0x000fe20003fa6270 */
[----:B------:R-:W-:Y:S02]  /*1a5a0*/  IMAD.MOV.U32 R13, RZ, RZ, R3 ;  /* 0x000000ffff0d7224 */ /* 0x000fe400078e0003 */
[----:B------:R-:W-:-:S10]  /*1a5b0*/  IMAD.MOV.U32 R4, RZ, RZ, R14 ;  /* 0x000000ffff047224 */ /* 0x000fd400078e000e */
[----:B------:R-:W-:Y:S05]  /*1a5c0*/  WARPSYNC.COLLECTIVE R15, `(.L_x_2806) ;  /* 0x000000000f087348 */ /* 0x000fea0003c00000 */
[----:B------:R0:W1:Y:S02]  /*1a5d0*/  SHFL.IDX P6, R14, R13, R12, R11 ;  /* 0x0000000c0d0e7389 */ /* 0x00006400000c000b */
[----:B01----:R-:W-:Y:S01]  /*1a5e0*/  ENDCOLLECTIVE ;  /* 0x000000000000791b */ /* 0x003fe20003800000 */
.L_x_2806:
        /* <DEDUP_REMOVED lines=20> */
.L_x_2807:
[----:B------:R-:W-:Y:S02]  /*1a730*/  IMAD.MOV.U32 R13, RZ, RZ, R3 ;  /* 0x000000ffff0d7224 */ /* 0x000fe400078e0003 */
[----:B------:R-:W-:-:S07]  /*1a740*/  IMAD.MOV.U32 R6, RZ, RZ, R14 ;  /* 0x000000ffff067224 */ /* 0x000fce00078e000e */
[----:B------:R-:W-:Y:S05]  /*1a750*/  WARPSYNC.COLLECTIVE R15, `(.L_x_2808) ;  /* 0x000000000f087348 */ /* 0x000fea0003c00000 */
[----:B------:R0:W1:Y:S02]  /*1a760*/  SHFL.IDX P6, R14, R13, R12, R11 ;  /* 0x0000000c0d0e7389 */ /* 0x00006400000c000b */
[----:B01----:R-:W-:Y:S01]  /*1a770*/  ENDCOLLECTIVE ;  /* 0x000000000000791b */ /* 0x003fe20003800000 */
.L_x_2808:
        /* <DEDUP_REMOVED lines=19> */
.L_x_2809:
[----:B------:R-:W-:Y:S02]  /*1a8b0*/  IMAD.MOV.U32 R13, RZ, RZ, R3 ;  /* 0x000000ffff0d7224 */ /* 0x000fe400078e0003 */
[----:B------:R-:W-:-:S07]  /*1a8c0*/  IMAD.MOV.U32 R6, RZ, RZ, R14 ;  /* 0x000000ffff067224 */ /* 0x000fce00078e000e */
[----:B------:R-:W-:Y:S05]  /*1a8d0*/  WARPSYNC.COLLECTIVE R15, `(.L_x_2810) ;  /* 0x000000000f087348 */ /* 0x000fea0003c00000 */
[----:B------:R0:W1:Y:S02]  /*1a8e0*/  SHFL.IDX P6, R14, R13, R12, R11 ;  /* 0x0000000c0d0e7389 */ /* 0x00006400000c000b */
[----:B01----:R-:W-:Y:S01]  /*1a8f0*/  ENDCOLLECTIVE ;  /* 0x000000000000791b */ /* 0x003fe20003800000 */
.L_x_2810:
[----:B------:R-:W-:Y:S01]  /*1a900*/  IMAD.MOV.U32 R3, RZ, RZ, R14 ;  /* 0x000000ffff037224 */ /* 0x000fe200078e000e */
[----:B------:R-:W-:Y:S06]  /*1a910*/  BRA `(.L_x_2811) ;  /* 0xffffffa800347947 */ /* 0x000fec000383ffff */
.L_x_2686:
[----:B0-----:R-:W2:Y:S02]  /*1a920*/  LDL R2, [R1+0x4] ;  /* 0x0000040001027983 */ /* 0x001ea40000100800 */
[----:B--2---:R0:W1:Y:S02]  /*1a930*/  SYNCS.PHASECHK.TRANS64.TRYWAIT P0, [R2+URZ+0x38820], R0 ;  /* 0x03882000020075a7 */ /* 0x004064000800017f */
[----:B-1----:R-:W-:Y:S05]  /*1a940*/  @!P0 NANOSLEEP.SYNCS 0x989680 ;  /* 0x009896800000895d */ /* 0x002fea0003900000 */
[----:B------:R-:W1:Y:S02]  /*1a950*/  @!P0 SYNCS.PHASECHK.TRANS64 P0, [R2+URZ+0x38820], R0 ;  /* 0x03882000020085a7 */ /* 0x000e64000800007f */
[----:B-1----:R-:W-:Y:S05]  /*1a960*/  @!P0 BRA `(.L_x_2686) ;  /* 0xfffffffc00ec8947 */ /* 0x002fea000383ffff */
[----:B------:R-:W-:Y:S05]  /*1a970*/  BRA `(.L_x_2812) ;  /* 0xffffffa800b47947 */ /* 0x000fea000383ffff */
.L_x_2695:
[----:B-1----:R1:W2:Y:S02]  /*1a980*/  SYNCS.PHASECHK.TRANS64.TRYWAIT P0, [R2+URZ+0x38840], R0 ;  /* 0x03884000020075a7 */ /* 0x0022a4000800017f */
[----:B--2---:R-:W-:Y:S05]  /*1a990*/  @!P0 NANOSLEEP.SYNCS 0x989680 ;  /* 0x009896800000895d */ /* 0x004fea0003900000 */
[----:B------:R-:W2:Y:S02]  /*1a9a0*/  @!P0 SYNCS.PHASECHK.TRANS64 P0, [R2+URZ+0x38840], R0 ;  /* 0x03884000020085a7 */ /* 0x000ea4000800007f */
[----:B--2---:R-:W-:Y:S05]  /*1a9b0*/  @!P0 BRA `(.L_x_2695) ;  /* 0xfffffffc00f08947 */ /* 0x004fea000383ffff */
[----:B------:R-:W-:Y:S05]  /*1a9c0*/  BRA `(.L_x_2813) ;  /* 0xffffffac007c7947 */ /* 0x000fea000383ffff */
.L_x_2703:
[----:B0-----:R0:W1:Y:S02]  /*1a9d0*/  SYNCS.PHASECHK.TRANS64.TRYWAIT P0, [R2+URZ+0x60], R0 ;  /* 0x00006000020075a7 */ /* 0x001064000800017f */
[----:B-1----:R-:W-:Y:S05]  /*1a9e0*/  @!P0 NANOSLEEP.SYNCS 0x989680 ;  /* 0x009896800000895d */ /* 0x002fea0003900000 */
[----:B------:R-:W1:Y:S02]  /*1a9f0*/  @!P0 SYNCS.PHASECHK.TRANS64 P0, [R2+URZ+0x60], R0 ;  /* 0x00006000020085a7 */ /* 0x000e64000800007f */
[----:B-1----:R-:W-:Y:S05]  /*1aa00*/  @!P0 BRA `(.L_x_2703) ;  /* 0xfffffffc00f08947 */ /* 0x002fea000383ffff */
[----:B------:R-:W-:Y:S05]  /*1aa10*/  BRA `(.L_x_2814) ;  /* 0xffffffb000d87947 */ /* 0x000fea000383ffff */
.L_x_2714:
[----:B--2---:R2:W3:Y:S02]  /*1aa20*/  SYNCS.PHASECHK.TRANS64.TRYWAIT P0, [R3+URZ+0x38840], R2 ;  /* 0x03884002030075a7 */ /* 0x0044e4000800017f */
[----:B---3--:R-:W-:Y:S05]  /*1aa30*/  @!P0 NANOSLEEP.SYNCS 0x989680 ;  /* 0x009896800000895d */ /* 0x008fea0003900000 */
[----:B------:R-:W3:Y:S02]  /*1aa40*/  @!P0 SYNCS.PHASECHK.TRANS64 P0, [R3+URZ+0x38840], R2 ;  /* 0x03884002030085a7 */ /* 0x000ee4000800007f */
[----:B---3--:R-:W-:Y:S05]  /*1aa50*/  @!P0 BRA `(.L_x_2714) ;  /* 0xfffffffc00f08947 */ /* 0x008fea000383ffff */
[----:B------:R-:W-:Y:S05]  /*1aa60*/  BRA `(.L_x_2815) ;  /* 0xffffffbc00047947 */ /* 0x000fea000383ffff */
.L_x_2722:
[----:B-1----:R1:W2:Y:S02]  /*1aa70*/  SYNCS.PHASECHK.TRANS64.TRYWAIT P0, [R2+URZ+0x60], R3 ;  /* 0x00006003020075a7 */ /* 0x0022a4000800017f */
[----:B--2---:R-:W-:Y:S05]  /*1aa80*/  @!P0 NANOSLEEP.SYNCS 0x989680 ;  /* 0x009896800000895d */ /* 0x004fea0003900000 */
[----:B------:R-:W2:Y:S02]  /*1aa90*/  @!P0 SYNCS.PHASECHK.TRANS64 P0, [R2+URZ+0x60], R3 ;  /* 0x00006003020085a7 */ /* 0x000ea4000800007f */
[----:B--2---:R-:W-:Y:S05]  /*1aaa0*/  @!P0 BRA `(.L_x_2722) ;  /* 0xfffffffc00f08947 */ /* 0x004fea000383ffff */
[----:B------:R-:W-:Y:S05]  /*1aab0*/  BRA `(.L_x_2816) ;  /* 0xffffffc000607947 */ /* 0x000fea000383ffff */
.L_x_2733:
[----:B---3--:R3:W4:Y:S02]  /*1aac0*/  SYNCS.PHASECHK.TRANS64.TRYWAIT P0, [R2+URZ+0x38840], R3 ;  /* 0x03884003020075a7 */ /* 0x008724000800017f */
[----:B----4-:R-:W-:Y:S05]  /*1aad0*/  @!P0 NANOSLEEP.SYNCS 0x989680 ;  /* 0x009896800000895d */ /* 0x010fea0003900000 */
[----:B------:R-:W4:Y:S02]  /*1aae0*/  @!P0 SYNCS.PHASECHK.TRANS64 P0, [R2+URZ+0x38840], R3 ;  /* 0x03884003020085a7 */ /* 0x000f24000800007f */
[----:B----4-:R-:W-:Y:S05]  /*1aaf0*/  @!P0 BRA `(.L_x_2733) ;  /* 0xfffffffc00f08947 */ /* 0x010fea000383ffff */
[----:B------:R-:W-:Y:S05]  /*1ab00*/  BRA `(.L_x_2817) ;  /* 0xffffffc800587947 */ /* 0x000fea000383ffff */
.L_x_2741:
[----:B-1----:R1:W2:Y:S02]  /*1ab10*/  SYNCS.PHASECHK.TRANS64.TRYWAIT P0, [R2+URZ+0x60], R5 ;  /* 0x00006005020075a7 */ /* 0x0022a4000800017f */
[----:B--2---:R-:W-:Y:S05]  /*1ab20*/  @!P0 NANOSLEEP.SYNCS 0x989680 ;  /* 0x009896800000895d */ /* 0x004fea0003900000 */
[----:B------:R-:W2:Y:S02]  /*1ab30*/  @!P0 SYNCS.PHASECHK.TRANS64 P0, [R2+URZ+0x60], R5 ;  /* 0x00006005020085a7 */ /* 0x000ea4000800007f */
[----:B--2---:R-:W-:Y:S05]  /*1ab40*/  @!P0 BRA `(.L_x_2741) ;  /* 0xfffffffc00f08947 */ /* 0x004fea000383ffff */
[----:B------:R-:W-:Y:S05]  /*1ab50*/  BRA `(.L_x_2818) ;  /* 0xffffffcc00b47947 */ /* 0x000fea000383ffff */
.L_x_2754:
[----:B--2---:R2:W4:Y:S02]  /*1ab60*/  SYNCS.PHASECHK.TRANS64.TRYWAIT P0, [R0+URZ+0x38860], R2 ;  /* 0x03886002000075a7 */ /* 0x004524000800017f */
[----:B----4-:R-:W-:Y:S05]  /*1ab70*/  @!P0 NANOSLEEP.SYNCS 0x989680 ;  /* 0x009896800000895d */ /* 0x010fea0003900000 */
[----:B------:R-:W4:Y:S02]  /*1ab80*/  @!P0 SYNCS.PHASECHK.TRANS64 P0, [R0+URZ+0x38860], R2 ;  /* 0x03886002000085a7 */ /* 0x000f24000800007f */
[----:B----4-:R-:W-:Y:S05]  /*1ab90*/  @!P0 BRA `(.L_x_2754) ;  /* 0xfffffffc00f08947 */ /* 0x010fea000383ffff */
[----:B------:R-:W-:Y:S05]  /*1aba0*/  BRA `(.L_x_2819) ;  /* 0xffffffd400907947 */ /* 0x000fea000383ffff */
.L_x_2763:
[----:B------:R-:W-:Y:S01]  /*1abb0*/  BSSY B0, `(.L_x_2820) ;  /* 0x0000008000007945 */ /* 0x000fe20003800000 */
[----:B------:R-:W-:Y:S02]  /*1abc0*/  IMAD.MOV.U32 R13, RZ, RZ, R16 ;  /* 0x000000ffff0d7224 */ /* 0x000fe400078e0010 */
[----:B------:R-:W-:Y:S02]  /*1abd0*/  IMAD.MOV.U32 R12, RZ, RZ, RZ ;  /* 0x000000ffff0c7224 */ /* 0x000fe400078e00ff */
[----:B------:R-:W-:Y:S02]  /*1abe0*/  IMAD.MOV.U32 R11, RZ, RZ, 0x1f ;  /* 0x0000001fff0b7424 */ /* 0x000fe400078e00ff */
[----:B------:R-:W-:-:S07]  /*1abf0*/  IMAD.MOV.U32 R15, RZ, RZ, -0x1 ;  /* 0xffffffffff0f7424 */ /* 0x000fce00078e00ff */
[----:B-123-5:R-:W-:Y:S05]  /*1ac00*/  WARPSYNC.COLLECTIVE R15, `(.L_x_2821) ;  /* 0x000000000f087348 */ /* 0x02efea0003c00000 */
[----:B------:R0:W4:Y:S02]  /*1ac10*/  SHFL.IDX P6, R14, R13, R12, R11 ;  /* 0x0000000c0d0e7389 */ /* 0x00012400000c000b */
[----:B012345:R-:W-:Y:S01]  /*1ac20*/  ENDCOLLECTIVE ;  /* 0x000000000000791b */ /* 0x03ffe20003800000 */
.L_x_2821:
[----:B------:R-:W-:Y:S05]  /*1ac30*/  BSYNC B0 ;  /* 0x0000000000007941 */ /* 0x000fea0003800000 */
.L_x_2820:
        /* <DEDUP_REMOVED lines=9> */
.L_x_2822:
        /* <DEDUP_REMOVED lines=19> */
.L_x_2823:
        /* <DEDUP_REMOVED lines=8> */
.L_x_2824:
        /* <DEDUP_REMOVED lines=8> */
.L_x_2825:
        /* <DEDUP_REMOVED lines=8> */
.L_x_2826:
        /* <DEDUP_REMOVED lines=8> */
.L_x_2827:
        /* <DEDUP_REMOVED lines=9> */
.L_x_2828:
[----:B------:R-:W-:Y:S01]  /*1b090*/  IMAD.MOV.U32 R16, RZ, RZ, R14 ;  /* 0x000000ffff107224 */ /* 0x000fe200078e000e */
[----:B------:R-:W-:Y:S06]  /*1b0a0*/  BRA `(.L_x_2829) ;  /* 0xffffffd800947947 */ /* 0x000fec000383ffff */
.L_x_2768:
[----:B------:R-:W-:Y:S01]  /*1b0b0*/  BSSY B0, `(.L_x_2830) ;  /* 0x0000008000007945 */ /* 0x000fe20003800000 */
[----:B-----5:R-:W-:Y:S02]  /*1b0c0*/  IMAD.MOV.U32 R13, RZ, RZ, R2 ;  /* 0x000000ffff0d7224 */ /* 0x020fe400078e0002 */
[----:B------:R-:W-:Y:S02]  /*1b0d0*/  IMAD.MOV.U32 R12, RZ, RZ, 0x1 ;  /* 0x00000001ff0c7424 */ /* 0x000fe400078e00ff */
[----:B------:R-:W-:Y:S02]  /*1b0e0*/  IMAD.MOV.U32 R11, RZ, RZ, RZ ;  /* 0x000000ffff0b7224 */ /* 0x000fe400078e00ff */
[----:B------:R-:W-:-:S07]  /*1b0f0*/  IMAD.MOV.U32 R15, RZ, RZ, -0x1 ;  /* 0xffffffffff0f7424 */ /* 0x000fce00078e00ff */
[----:B0123--:R-:W-:Y:S05]  /*1b100*/  WARPSYNC.COLLECTIVE R15, `(.L_x_2831) ;  /* 0x000000000f087348 */ /* 0x00ffea0003c00000 */
[----:B------:R4:W0:Y:S02]  /*1b110*/  SHFL.UP P6, R14, R13, R12, R11 ;  /* 0x0400000c0d0e7389 */ /* 0x00082400000c000b */
[----:B01234-:R-:W-:Y:S01]  /*1b120*/  ENDCOLLECTIVE ;  /* 0x000000000000791b */ /* 0x01ffe20003800000 */
.L_x_2831:
[----:B------:R-:W-:Y:S05]  /*1b130*/  BSYNC B0 ;  /* 0x0000000000007941 */ /* 0x000fea0003800000 */
.L_x_2830:
        /* <DEDUP_REMOVED lines=9> */
.L_x_2832:
        /* <DEDUP_REMOVED lines=8> */
.L_x_2833:
        /* <DEDUP_REMOVED lines=8> */
.L_x_2834:
        /* <DEDUP_REMOVED lines=8> */
.L_x_2835:
        /* <DEDUP_REMOVED lines=9> */
.L_x_2836:
[----:B------:R-:W-:Y:S01]  /*1b3e0*/  IMAD.MOV.U32 R16, RZ, RZ, R14 ;  /* 0x000000ffff107224 */ /* 0x000fe200078e000e */
[----:B------:R-:W-:Y:S06]  /*1b3f0*/  BRA `(.L_x_2837) ;  /* 0xffffffd800607947 */ /* 0x000fec000383ffff */
.L_x_2770:
[----:B------:R-:W-:Y:S01]  /*1b400*/  BSSY B0, `(.L_x_2838) ;  /* 0x0000006000007945 */ /* 0x000fe20003800000 */
[----:B------:R-:W-:Y:S01]  /*1b410*/  PLOP3.LUT P6, PT, P6, PT, PT, 0x8, 0x0 ;  /* 0x000000000000781c */ /* 0x000fe200037ce170 */
[----:B------:R-:W-:-:S12]  /*1b420*/  IMAD.MOV.U32 R15, RZ, RZ, -0x1 ;  /* 0xffffffffff0f7424 */ /* 0x000fd800078e00ff */
[----:B0123-5:R-:W-:Y:S05]  /*1b430*/  WARPSYNC.COLLECTIVE R15, `(.L_x_2839) ;  /* 0x000000000f087348 */ /* 0x02ffea0003c00000 */
[----:B------:R-:W-:Y:S01]  /*1b440*/  VOTE.ANY R14, PT, P6 ;  /* 0x00000000000e7806 */ /* 0x000fe200030e0100 */
[----:B0123-5:R-:W-:Y:S06]  /*1b450*/  ENDCOLLECTIVE ;  /* 0x000000000000791b */ /* 0x02ffec0003800000 */
.L_x_2839:
[----:B------:R-:W-:Y:S05]  /*1b460*/  BSYNC B0 ;  /* 0x0000000000007941 */ /* 0x000fea0003800000 */
.L_x_2838:
        /* <DEDUP_REMOVED lines=9> */
.L_x_2840:
[----:B------:R-:W-:Y:S01]  /*1b500*/  IMAD.MOV.U32 R17, RZ, RZ, R14 ;  /* 0x000000ffff117224 */ /* 0x000fe200078e000e */
[----:B------:R-:W-:Y:S06]  /*1b510*/  BRA `(.L_x_2841) ;  /* 0xffffffd800507947 */ /* 0x000fec000383ffff */
.L_x_2772:
[----:B------:R-:W-:Y:S01]  /*1b520*/  BSSY B0, `(.L_x_2842) ;  /* 0x0000007000007945 */ /* 0x000fe20003800000 */
[----:B------:R-:W-:Y:S02]  /*1b530*/  IMAD.MOV.U32 R13, RZ, RZ, R3 ;  /* 0x000000ffff0d7224 */ /* 0x000fe400078e0003 */
[----:B------:R-:W-:Y:S02]  /*1b540*/  IMAD.MOV.U32 R11, RZ, RZ, 0x1f ;  /* 0x0000001fff0b7424 */ /* 0x000fe400078e00ff */
[----:B------:R-:W-:-:S07]  /*1b550*/  IMAD.MOV.U32 R15, RZ, RZ, -0x1 ;  /* 0xffffffffff0f7424 */ /* 0x000fce00078e00ff */
[----:B012345:R-:W-:Y:S05]  /*1b560*/  WARPSYNC.COLLECTIVE R15, `(.L_x_2843) ;  /* 0x000000000f087348 */ /* 0x03ffea0003c00000 */
[----:B------:R0:W0:Y:S02]  /*1b570*/  SHFL.IDX P6, R14, R13, R12, R11 ;  /* 0x0000000c0d0e7389 */ /* 0x00002400000c000b */
[----:B012345:R-:W-:Y:S01]  /*1b580*/  ENDCOLLECTIVE ;  /* 0x000000000000791b */ /* 0x03ffe20003800000 */
.L_x_2843:
[----:B------:R-:W-:Y:S05]  /*1b590*/  BSYNC B0 ;  /* 0x0000000000007941 */ /* 0x000fea0003800000 */
.L_x_2842:
[----:B------:R-:W-:Y:S01]  /*1b5a0*/  IMAD.MOV.U32 R3, RZ, RZ, R14 ;  /* 0x000000ffff037224 */ /* 0x000fe200078e000e */
[----:B------:R-:W-:Y:S06]  /*1b5b0*/  BRA `(.L_x_2844) ;  /* 0xffffffd800447947 */ /* 0x000fec000383ffff */
.L_x_2776:
[----:B0-----:R0:W4:Y:S02]  /*1b5c0*/  SYNCS.PHASECHK.TRANS64.TRYWAIT P0, [R0+URZ+0x38820], R3 ;  /* 0x03882003000075a7 */ /* 0x001124000800017f */
[----:B----4-:R-:W-:Y:S05]  /*1b5d0*/  @!P0 NANOSLEEP.SYNCS 0x989680 ;  /* 0x009896800000895d */ /* 0x010fea0003900000 */
[----:B------:R-:W4:Y:S02]  /*1b5e0*/  @!P0 SYNCS.PHASECHK.TRANS64 P0, [R0+URZ+0x38820], R3 ;  /* 0x03882003000085a7 */ /* 0x000f24000800007f */
[----:B----4-:R-:W-:Y:S05]  /*1b5f0*/  @!P0 BRA `(.L_x_2776) ;  /* 0xfffffffc00f08947 */ /* 0x010fea000383ffff */
[----:B------:R-:W-:Y:S05]  /*1b600*/  BRA `(.L_x_2845) ;  /* 0xffffffdc00cc7947 */ /* 0x000fea000383ffff */
.L_x_2777:
[----:B------:R-:W4:Y:S01]  /*1b610*/  S2R R2, SR_TID.X ;  /* 0x0000000000027919 */ /* 0x000f220000002100 */
[----:B------:R-:W-:Y:S01]  /*1b620*/  BSSY B0, `(.L_x_2846) ;  /* 0x000000a000007945 */ /* 0x000fe20003800000 */
[----:B------:R-:W-:Y:S02]  /*1b630*/  IMAD.MOV.U32 R12, RZ, RZ, RZ ;  /* 0x000000ffff0c7224 */ /* 0x000fe400078e00ff */
[----:B------:R-:W-:Y:S02]  /*1b640*/  IMAD.MOV.U32 R11, RZ, RZ, 0x1f ;  /* 0x0000001fff0b7424 */ /* 0x000fe400078e00ff */
[----:B------:R-:W-:Y:S01]  /*1b650*/  IMAD.MOV.U32 R15, RZ, RZ, -0x1 ;  /* 0xffffffffff0f7424 */ /* 0x000fe200078e00ff */
[----:B----4-:R-:W-:-:S04]  /*1b660*/  SHF.R.U32.HI R2, RZ, 0x5, R2 ;  /* 0x00000005ff027819 */ /* 0x010fc80000011602 */
[----:B------:R-:W-:-:S05]  /*1b670*/  LOP3.LUT R2, R2, 0x3, RZ, 0xc0, !PT ;  /* 0x0000000302027812 */ /* 0x000fca00078ec0ff */
[----:B------:R-:W-:-:S07]  /*1b680*/  IMAD.MOV.U32 R13, RZ, RZ, R2 ;  /* 0x000000ffff0d7224 */ /* 0x000fce00078e0002 */
[----:B0123-5:R-:W-:Y:S05]  /*1b690*/  WARPSYNC.COLLECTIVE R15, `(.L_x_2847) ;  /* 0x000000000f087348 */ /* 0x02ffea0003c00000 */
[----:B------:R4:W0:Y:S02]  /*1b6a0*/  SHFL.IDX P6, R14, R13, R12, R11 ;  /* 0x0000000c0d0e7389 */ /* 0x00082400000c000b */
[----:B012345:R-:W-:Y:S01]  /*1b6b0*/  ENDCOLLECTIVE ;  /* 0x000000000000791b */ /* 0x03ffe20003800000 */
.L_x_2847:
[----:B------:R-:W-:Y:S05]  /*1b6c0*/  BSYNC B0 ;  /* 0x0000000000007941 */ /* 0x000fea0003800000 */
.L_x_2846:
[----:B------:R-:W-:Y:S05]  /*1b6d0*/  BRA `(.L_x_2848) ;  /* 0xffffffdc00b47947 */ /* 0x000fea000383ffff */
.L_x_2780:
[----:B------:R-:W-:Y:S01]  /*1b6e0*/  BSSY B1, `(.L_x_2849) ;  /* 0x0000006000017945 */ /* 0x000fe20003800000 */
[----:B------:R-:W-:-:S07]  /*1b6f0*/  IMAD.MOV.U32 R15, RZ, RZ, -0x1 ;  /* 0xffffffffff0f7424 */ /* 0x000fce00078e00ff */
[----:B-12345:R-:W-:Y:S05]  /*1b700*/  WARPSYNC.COLLECTIVE R15, `(.L_x_2850) ;  /* 0x000000000f0c7348 */ /* 0x03efea0003c00000 */
[----:B------:R-:W-:Y:S02]  /*1b710*/  ELECT P6, UR62, PT ;  /* 0x00000000003e782f */ /* 0x000fe400038c0000 */
[----:B------:R-:W-:Y:S01]  /*1b720*/  MOV R14, UR62 ;  /* 0x0000003e000e7c02 */ /* 0x000fe20008000f00 */
[----:B-12345:R-:W-:Y:S10]  /*1b730*/  ENDCOLLECTIVE ;  /* 0x000000000000791b */ /* 0x03eff40003800000 */
.L_x_2850:
[----:B------:R-:W-:Y:S05]  /*1b740*/  BSYNC B1 ;  /* 0x0000000000017941 */ /* 0x000fea0003800000 */
.L_x_2849:
[----:B------:R-:W-:Y:S05]  /*1b750*/  BRA `(.L_x_2851) ;  /* 0xffffffdc00ac7947 */ /* 0x000fea000383ffff */
.L_x_2782:
[----:B0-----:R0:W1:Y:S02]  /*1b760*/  SYNCS.PHASECHK.TRANS64.TRYWAIT P0, [R6+URZ], R5 ;  /* 0x00000005060075a7 */ /* 0x001064000800017f */
[----:B-1----:R-:W-:Y:S05]  /*1b770*/  @!P0 NANOSLEEP.SYNCS 0x989680 ;  /* 0x009896800000895d */ /* 0x002fea0003900000 */
[----:B------:R-:W1:Y:S02]  /*1b780*/  @!P0 SYNCS.PHASECHK.TRANS64 P0, [R6+URZ], R5 ;  /* 0x00000005060085a7 */ /* 0x000e64000800007f */
[----:B-1----:R-:W-:Y:S05]  /*1b790*/  @!P0 BRA `(.L_x_2782) ;  /* 0xfffffffc00f08947 */ /* 0x002fea000383ffff */
[----:B------:R-:W-:Y:S05]  /*1b7a0*/  BRA `(.L_x_2852) ;  /* 0xffffffdc00f07947 */ /* 0x000fea000383ffff */
.L_x_2783:
[----:B-1----:R1:W3:Y:S02]  /*1b7b0*/  SYNCS.PHASECHK.TRANS64.TRYWAIT P0, [R7+URZ], R2 ;  /* 0x00000002070075a7 */ /* 0x0022e4000800017f */
[----:B---3--:R-:W-:Y:S05]  /*1b7c0*/  @!P0 NANOSLEEP.SYNCS 0x989680 ;  /* 0x009896800000895d */ /* 0x008fea0003900000 */
[----:B------:R-:W3:Y:S02]  /*1b7d0*/  @!P0 SYNCS.PHASECHK.TRANS64 P0, [R7+URZ], R2 ;  /* 0x00000002070085a7 */ /* 0x000ee4000800007f */
[----:B---3--:R-:W-:Y:S05]  /*1b7e0*/  @!P0 BRA `(.L_x_2783) ;  /* 0xfffffffc00f08947 */ /* 0x008fea000383ffff */
[----:B------:R-:W-:Y:S05]  /*1b7f0*/  BRA `(.L_x_2853) ;  /* 0xffffffdc00e47947 */ /* 0x000fea000383ffff */
.L_x_2785:
[----:B---3--:R3:W4:Y:S02]  /*1b800*/  SYNCS.PHASECHK.TRANS64.TRYWAIT P0, [R4+URZ], R5 ;  /* 0x00000005040075a7 */ /* 0x008724000800017f */
[----:B----4-:R-:W-:Y:S05]  /*1b810*/  @!P0 NANOSLEEP.SYNCS 0x989680 ;  /* 0x009896800000895d */ /* 0x010fea0003900000 */
[----:B------:R-:W4:Y:S02]  /*1b820*/  @!P0 SYNCS.PHASECHK.TRANS64 P0, [R4+URZ], R5 ;  /* 0x00000005040085a7 */ /* 0x000f24000800007f */
[----:B----4-:R-:W-:Y:S05]  /*1b830*/  @!P0 BRA `(.L_x_2785) ;  /* 0xfffffffc00f08947 */ /* 0x010fea000383ffff */
[----:B------:R-:W-:Y:S05]  /*1b840*/  BRA `(.L_x_2854) ;  /* 0xffffffdc00ec7947 */ /* 0x000fea000383ffff */
.L_x_2855:
        /* <DEDUP_REMOVED lines=11> */
.L_x_15301:


//--------------------- .text._ZN7cutlass13device_kernelIN5flash11enable_sm90INS1_16FlashAttnFwdSm90INS1_25CollectiveMainloopFwdSm90ILi2EN4cute5tupleIJNS5_1CILi1EEES8_S8_EEENS6_IJNS7_ILi128EEENS7_ILi80EEENS7_ILi256EEEEEELi256ENS_6half_tEfNS_4arch4Sm90ELb1ELb0ELb1ELb1ELb0ELb1ELb0ELb1ELb1ELb1ELb0ELb0EEENS1_21CollectiveEpilogueFwdINS6_IJSA_SC_SB_EEES9_SE_SG_Li256ELb1ELb1ELb0ELb0EEENS1_36VarlenDynamicPersistentTileSchedulerILi128ELi80ELi256ELi128ELb0ELb1ELb1ELb1ELb1ELb1EEEEEEEEEvNT_6ParamsE --------------------------
	.section	.text._ZN7cutlass13device_kernelIN5flash11enable_sm90INS1_16FlashAttnFwdSm90INS1_25CollectiveMainloopFwdSm90ILi2EN4cute5tupleIJNS5_1CILi1EEES8_S8_EEENS6_IJNS7_ILi128EEENS7_ILi80EEENS7_ILi256EEEEEELi256ENS_6half_tEfNS_4arch4Sm90ELb1ELb0ELb1ELb1ELb0ELb1ELb0ELb1ELb1ELb1ELb0ELb0EEENS1_21CollectiveEpilogueFwdINS6_IJSA_SC_SB_EEES9_SE_SG_Li256ELb1ELb1ELb0ELb0EEENS1_36VarlenDynamicPersistentTileSchedulerILi128ELi80ELi256ELi128ELb0ELb1ELb1ELb1ELb1ELb1EEEEEEEEEvNT_6ParamsE,"ax",@progbits
	.align	128
.text._ZN7cutlass13device_kernelIN5flash11enable_sm90INS1_16FlashAttnFwdSm90INS1_25CollectiveMainloopFwdSm90ILi2EN4cute5tupleIJNS5_1CILi1EEES8_S8_EEENS6_IJNS7_ILi128EEENS7_ILi80EEENS7_ILi256EEEEEELi256ENS_6half_tEfNS_4arch4Sm90ELb1ELb0ELb1ELb1ELb0ELb1ELb0ELb1ELb1ELb1ELb0ELb0EEENS1_21CollectiveEpilogueFwdINS6_IJSA_SC_SB_EEES9_SE_SG_Li256ELb1ELb1ELb0ELb0EEENS1_36VarlenDynamicPersistentTileSchedulerILi128ELi80ELi256ELi128ELb0ELb1ELb1ELb1ELb1ELb1EEEEEEEEEvNT_6ParamsE:
        .type           _ZN7cutlass13device_kernelIN5flash11enable_sm90INS1_16FlashAttnFwdSm90INS1_25CollectiveMainloopFwdSm90ILi2EN4cute5tupleIJNS5_1CILi1EEES8_S8_EEENS6_IJNS7_ILi128EEENS7_ILi80EEENS7_ILi256EEEEEELi256ENS_6half_tEfNS_4arch4Sm90ELb1ELb0ELb1ELb1ELb0ELb1ELb0ELb1ELb1ELb1ELb0ELb0EEENS1_21CollectiveEpilogueFwdINS6_IJSA_SC_SB_EEES9_SE_SG_Li256ELb1ELb1ELb0ELb0EEENS1_36VarlenDynamicPersistentTileSchedulerILi128ELi80ELi256ELi128ELb0ELb1ELb1ELb1ELb1ELb1EEEEEEEEEvNT_6ParamsE,@function
        .size           _ZN7cutlass13device_kernelIN5flash11enable_sm90INS1_16FlashAttnFwdSm90INS1_25CollectiveMainloopFwdSm90ILi2EN4cute5tupleIJNS5_1CILi1EEES8_S8_EEENS6_IJNS7_ILi128EEENS7_ILi80EEENS7_ILi256EEEEEELi256ENS_6half_tEfNS_4arch4Sm90ELb1ELb0ELb1ELb1ELb0ELb1ELb0ELb1ELb1ELb1ELb0ELb0EEENS1_21CollectiveEpilogueFwdINS6_IJSA_SC_SB_EEES9_SE_SG_Li256ELb1ELb1ELb0ELb0EEENS1_36VarlenDynamicPersistentTileSchedulerILi128ELi80ELi256ELi128ELb0ELb1ELb1ELb1ELb1ELb1EEEEEEEEEvNT_6ParamsE,(.L_x_15302 - _ZN7cutlass13device_kernelIN5flash11enable_sm90INS1_16FlashAttnFwdSm90INS1_25CollectiveMainloopFwdSm90ILi2EN4cute5tupleIJNS5_1CILi1EEES8_S8_EEENS6_IJNS7_ILi128EEENS7_ILi80EEENS7_ILi256EEEEEELi256ENS_6half_tEfNS_4arch4Sm90ELb1ELb0ELb1ELb1ELb0ELb1ELb0ELb1ELb1ELb1ELb0ELb0EEENS1_21CollectiveEpilogueFwdINS6_IJSA_SC_SB_EEES9_SE_SG_Li256ELb1ELb1ELb0ELb0EEENS1_36VarlenDynamicPersistentTileSchedulerILi128ELi80ELi256ELi128ELb0ELb1ELb1ELb1ELb1ELb1EEEEEEEEEvNT_6ParamsE)
        .other          _ZN7cutlass13device_kernelIN5flash11enable_sm90INS1_16FlashAttnFwdSm90INS1_25CollectiveMainloopFwdSm90ILi2EN4cute5tupleIJNS5_1CILi1EEES8_S8_EEENS6_IJNS7_ILi128EEENS7_ILi80EEENS7_ILi256EEEEEELi256ENS_6half_tEfNS_4arch4Sm90ELb1ELb0ELb1ELb1ELb0ELb1ELb0ELb1ELb1ELb1ELb0ELb0EEENS1_21CollectiveEpilogueFwdINS6_IJSA_SC_SB_EEES9_SE_SG_Li256ELb1ELb1ELb0ELb0EEENS1_36VarlenDynamicPersistentTileSchedulerILi128ELi80ELi256ELi128ELb0ELb1ELb1ELb1ELb1ELb1EEEEEEEEEvNT_6ParamsE,@"STO_CUDA_ENTRY STV_DEFAULT"
_ZN7cutlass13device_kernelIN5flash11enable_sm90INS1_16FlashAttnFwdSm90INS1_25CollectiveMainloopFwdSm90ILi2EN4cute5tupleIJNS5_1CILi1EEES8_S8_EEENS6_IJNS7_ILi128EEENS7_ILi80EEENS7_ILi256EEEEEELi256ENS_6half_tEfNS_4arch4Sm90ELb1ELb0ELb1ELb1ELb0ELb1ELb0ELb1ELb1ELb1ELb0ELb0EEENS1_21CollectiveEpilogueFwdINS6_IJSA_SC_SB_EEES9_SE_SG_Li256ELb1ELb1ELb0ELb0EEENS1_36VarlenDynamicPersistentTileSchedulerILi128ELi80ELi256ELi128ELb0ELb1ELb1ELb1ELb1ELb1EEEEEEEEEvNT_6ParamsE:
        /* <DEDUP_REMOVED lines=24> */
.L_x_2857:
[----:B------:R-:W-:Y:S05]  /*0180*/  BSYNC B0 ;  /* 0x0000000000007941 */ /* 0x000fea0003800000 */
.L_x_2856:
        /* <DEDUP_REMOVED lines=41> */
.L_x_2858:
        /* <DEDUP_REMOVED lines=22> */
.L_x_2859:
        /* <DEDUP_REMOVED lines=18> */
.L_x_2860:
        /* <DEDUP_REMOVED lines=22> */
.L_x_2861:
        /* <DEDUP_REMOVED lines=22> */
.L_x_2862:
[----:B0-----:R-:W-:Y:S01]  /*0960*/  UMOV UR4, 0x1 ;  /* 0x0000000100047882 */ /* 0x001fe20000000000 */
[----:B------:R-:W-:Y:S01]  /*0970*/  PLOP3.LUT P0, PT, PT, PT, UP0, 0x80, 0x0 ;  /* 0x000000000000781c */ /* 0x000fe20003f0f008 */
[----:B------:R-:W-:Y:S01]  /*0980*/  USEL UR4, UR4, 0x2, !UP0 ;  /* 0x0000000204047887 */ /* 0x000fe2000c000000 */
[----:B------:R-:W-:Y:S01]  /*0990*/  NOP ;  /* 0x0000000000007918 */ /* 0x000fe20000000000 */
[----:B------:R-:W-:Y:S04]  /*09a0*/  BSSY B9, `(.L_x_2863) ;  /* 0x000302b000097945 */ /* 0x000fe80003800000 */
[----:B------:R-:W-:-:S05]  /*09b0*/  IMAD.U32 R2, RZ, RZ, UR4 ;  /* 0x00000004ff027e24 */ /* 0x000fca000f8e00ff */
[----:B------:R0:W-:Y:S01]  /*09c0*/  STL [R1+0x98], R2 ;  /* 0x0000980201007387 */ /* 0x0001e20000100800 */
[----:B-12-4-:R-:W-:Y:S06]  /*09d0*/  BAR.SYNC.DEFER_BLOCKING 0x0 ;  /* 0x0000000000007b1d */ /* 0x016fec0000010000 */
[----:B------:R-:W-:Y:S05]  /*09e0*/  @!P0 BRA `(.L_x_2864) ;  /* 0x0000027000508947 */ /* 0x000fea0003800000 */
.L_x_2865:
        /* <DEDUP_REMOVED lines=15> */
[----:B------:R-:W2:Y:S01]  /*0ae0*/  LDL R0, [R1+0x98] ;  /* 0x0000980001007983 */ /* 0x000ea20000100800 */
[----:B------:R-:W-:Y:S01]  /*0af0*/  VIADD R4, R4, 0xffffff80 ;  /* 0xffffff8004047836 */ /* 0x000fe20000000000 */
[----:B------:R-:W-:Y:S02]  /*0b00*/  R2UR UR4, R16 ;  /* 0x00000000100472ca */ /* 0x000fe400000e0000 */
[----:B------:R-:W-:Y:S01]  /*0b10*/  CS2R R218, SRZ ;  /* 0x0000000000da7805 */ /* 0x000fe2000001ff00 */
[----:B------:R-:W-:Y:S01]  /*0b20*/  IMAD.MOV.U32 R217, RZ, RZ, RZ ;  /* 0x000000ffffd97224 */ /* 0x000fe200078e00ff */
[----:B------:R-:W-:-:S04]  /*0b30*/  SHF.R.S32.HI R3, RZ, 0x1f, R4 ;  /* 0x0000001fff037819 */ /* 0x000fc80000011404 */
[CC--:B------:R-:W-:Y:S02]  /*0b40*/  LEA.HI R8, R3.reuse, R4.reuse, RZ, 0x2 ;  /* 0x0000000403087211 */ /* 0x0c0fe400078f10ff */
[CC--:B------:R-:W-:Y:S02]  /*0b50*/  LEA.HI R5, R3.reuse, R4.reuse, RZ, 0x5 ;  /* 0x0000000403057211 */ /* 0x0c0fe400078f28ff */
[----:B------:R-:W-:Y:S01]  /*0b60*/  LOP3.LUT R11, R8, 0xfffffffc, RZ, 0xc0, !PT ;  /* 0xfffffffc080b7812 */ /* 0x000fe200078ec0ff */
[----:B------:R-:W-:Y:S01]  /*0b70*/  UIADD3 UR4, UR4, 0x14400, URZ ;  /* 0x0001440004047890 */ /* 0x000fe2000fffe03f */
[-C--:B0-----:R-:W-:Y:S01]  /*0b80*/  LEA.HI R2, R3, R4.reuse, RZ, 0x4 ;  /* 0x0000000403027211 */ /* 0x081fe200078f20ff */
[----:B------:R-:W-:Y:S01]  /*0b90*/  IMAD.SHL.U32 R6, R5, 0x20, RZ ;  /* 0x0000002005067824 */ /* 0x000fe200078e00ff */
[----:B------:R-:W-:Y:S01]  /*0ba0*/  LEA.HI R212, R3, R4, RZ, 0x3 ;  /* 0x0000000403d47211 */ /* 0x000fe200078f18ff */
[----:B------:R-:W-:Y:S01]  /*0bb0*/  IMAD.IADD R11, R4, 0x1, -R11 ;  /* 0x00000001040b7824 */ /* 0x000fe200078e0a0b */
[----:B------:R-:W-:-:S02]  /*0bc0*/  SHF.R.S32.HI R5, RZ, 0x4, R2 ;  /* 0x00000004ff057819 */ /* 0x000fc40000011402 */
[----:B------:R-:W-:Y:S02]  /*0bd0*/  LEA.HI R12, R3, R4, RZ, 0x6 ;  /* 0x00000004030c7211 */ /* 0x000fe400078f30ff */
[----:B------:R-:W-:Y:S02]  /*0be0*/  LOP3.LUT R237, R212, 0xfffffff8, RZ, 0xc0, !PT ;  /* 0xfffffff8d4ed7812 */ /* 0x000fe400078ec0ff */
[----:B------:R-:W-:Y:S01]  /*0bf0*/  SHF.R.S32.HI R212, RZ, 0x3, R212 ;  /* 0x00000003ffd47819 */ /* 0x000fe200000114d4 */
[----:B------:R-:W-:Y:S01]  /*0c00*/  IMAD.SHL.U32 R12, R12, 0x8, RZ ;  /* 0x000000080c0c7824 */ /* 0x000fe200078e00ff */
[----:B------:R-:W-:Y:S01]  /*0c10*/  LOP3.LUT R6, R6, 0xfffffc00, RZ, 0xc0, !PT ;  /* 0xfffffc0006067812 */ /* 0x000fe200078ec0ff */
[----:B------:R-:W-:Y:S01]  /*0c20*/  IMAD.IADD R237, R4, 0x1, -R237 ;  /* 0x0000000104ed7824 */ /* 0x000fe200078e0aed */
[C---:B------:R-:W-:Y:S01]  /*0c30*/  IADD3 R15, R212.reuse, 0x20, RZ ;  /* 0x00000020d40f7810 */ /* 0x040fe20007ffe0ff */
[----:B------:R-:W-:Y:S01]  /*0c40*/  IMAD.SHL.U32 R20, R212, 0x40, RZ ;  /* 0x00000040d4147824 */ /* 0x000fe200078e00ff */
[----:B------:R-:W-:Y:S01]  /*0c50*/  LOP3.LUT R228, R12, 0xfffffe00, RZ, 0xc0, !PT ;  /* 0xfffffe000ce47812 */ /* 0x000fe200078ec0ff */
[----:B------:R-:W-:-:S02]  /*0c60*/  IMAD.SHL.U32 R22, R237, 0x4, RZ ;  /* 0x00000004ed167824 */ /* 0x000fc400078e00ff */
[----:B------:R-:W-:Y:S02]  /*0c70*/  IMAD.SHL.U32 R224, R15, 0x40, RZ ;  /* 0x000000400fe07824 */ /* 0x000fe400078e00ff */
[C---:B------:R-:W-:Y:S02]  /*0c80*/  VIADD R214, R22.reuse, 0x40 ;  /* 0x0000004016d67836 */ /* 0x040fe40000000000 */
[----:B------:R-:W-:Y:S01]  /*0c90*/  VIADD R215, R22, 0x20 ;  /* 0x0000002016d77836 */ /* 0x000fe20000000000 */
[----:B------:R-:W-:Y:S01]  /*0ca0*/  LOP3.LUT R224, R224, 0x1c0, RZ, 0xc0, !PT ;  /* 0x000001c0e0e07812 */ /* 0x000fe200078ec0ff */
[C---:B------:R-:W-:Y:S02]  /*0cb0*/  IMAD.IADD R213, R22.reuse, 0x1, R214 ;  /* 0x0000000116d57824 */ /* 0x040fe400078e02d6 */
[----:B------:R-:W-:Y:S01]  /*0cc0*/  VIADD R216, R22, 0x60 ;  /* 0x0000006016d87836 */ /* 0x000fe20000000000 */
[----:B------:R-:W-:Y:S02]  /*0cd0*/  SHF.R.U32.HI R18, RZ, 0x3, R224 ;  /* 0x00000003ff127819 */ /* 0x000fe400000116e0 */
[----:B--2---:R-:W-:-:S02]  /*0ce0*/  R2UR UR5, R0 ;  /* 0x00000000000572ca */ /* 0x004fc400000e0000 */
[----:B------:R-:W-:Y:S02]  /*0cf0*/  LEA.HI R0, R3, R4, RZ, 0x7 ;  /* 0x0000000403007211 */ /* 0x000fe400078f38ff */
[----:B------:R-:W-:Y:S02]  /*0d00*/  LOP3.LUT R3, R2, 0x3fffff0, RZ, 0xc0, !PT ;  /* 0x03fffff002037812 */ /* 0x000fe400078ec0ff */
[----:B------:R-:W-:Y:S02]  /*0d10*/  LOP3.LUT R7, R0, 0xffffff80, RZ, 0xc0, !PT ;  /* 0xffffff8000077812 */ /* 0x000fe400078ec0ff */
[----:B------:R-:W-:Y:S01]  /*0d20*/  SHF.R.S32.HI R13, RZ, 0x7, R0 ;  /* 0x00000007ff0d7819 */ /* 0x000fe20000011400 */
[C---:B------:R-:W-:Y:S01]  /*0d30*/  IMAD.IADD R3, R4.reuse, 0x1, -R3 ;  /* 0x0000000104037824 */ /* 0x040fe200078e0a03 */
[----:B------:R-:W-:Y:S02]  /*0d40*/  IADD3 R14, R4, -R7, RZ ;  /* 0x80000007040e7210 */ /* 0x000fe40007ffe0ff */
[----:B------:R-:W-:Y:S01]  /*0d50*/  LEA.HI R0, R0, R13, RZ, 0x1 ;  /* 0x0000000d00007211 */ /* 0x000fe200078f08ff */
[----:B------:R-:W-:Y:S01]  /*0d60*/  ULOP3.LUT UR5, UR5, 0x1, URZ, 0xfc, !UPT ;  /* 0x0000000105057892 */ /* 0x000fe2000f8efc3f */
[----:B------:R-:W-:Y:S01]  /*0d70*/  SHF.R.S32.HI R7, RZ, 0x1f, R14 ;  /* 0x0000001fff077819 */ /* 0x000fe2000001140e */
[----:B------:R-:W-:Y:S01]  /*0d80*/  STL [R1+0x74], R14 ;  /* 0x0000740e01007387 */ /* 0x000fe20000100800 */
[----:B------:R-:W-:-:S02]  /*0d90*/  LEA.HI R2, R2, R5, RZ, 0x1 ;  /* 0x0000000502027211 */ /* 0x000fc400078f08ff */
[CC--:B------:R-:W-:Y:S01]  /*0da0*/  LEA.HI R8, R7.reuse, R14.reuse, RZ, 0x2 ;  /* 0x0000000e07087211 */ /* 0x0c0fe200078f10ff */
[----:B------:R0:W-:Y:S01]  /*0db0*/  STL [R1+0x8c], R13 ;  /* 0x00008c0d01007387 */ /* 0x0001e20000100800 */
[----:B------:R-:W-:Y:S02]  /*0dc0*/  LEA.HI R7, R7, R14, RZ, 0x5 ;  /* 0x0000000e07077211 */ /* 0x000fe400078f28ff */
[--C-:B------:R-:W-:Y:S02]  /*0dd0*/  SHF.R.S32.HI R9, RZ, 0x2, R8.reuse ;  /* 0x00000002ff097819 */ /* 0x100fe40000011408 */
[----:B------:R-:W-:Y:S02]  /*0de0*/  SHF.R.S32.HI R10, RZ, 0x1f, R8 ;  /* 0x0000001fff0a7819 */ /* 0x000fe40000011408 */
[----:B------:R-:W-:Y:S02]  /*0df0*/  SHF.R.S32.HI R7, RZ, 0x5, R7 ;  /* 0x00000005ff077819 */ /* 0x000fe40000011407 */
[----:B------:R-:W-:-:S02]  /*0e00*/  LEA.HI R10, R10, R9, RZ, 0x3 ;  /* 0x000000090a0a7211 */ /* 0x000fc400078f18ff */
[----:B------:R-:W-:Y:S02]  /*0e10*/  LOP3.LUT R0, R0, 0x3fffffe, RZ, 0xc0, !PT ;  /* 0x03fffffe00007812 */ /* 0x000fe400078ec0ff */
[----:B------:R-:W-:Y:S02]  /*0e20*/  LOP3.LUT R10, R10, 0xfffffff8, RZ, 0xc0, !PT ;  /* 0xfffffff80a0a7812 */ /* 0x000fe400078ec0ff */
[----:B------:R-:W-:Y:S02]  /*0e30*/  LOP3.LUT R2, R2, 0x1ffffffe, RZ, 0xc0, !PT ;  /* 0x1ffffffe02027812 */ /* 0x000fe400078ec0ff */
[----:B------:R-:W-:Y:S01]  /*0e40*/  IADD3 R0, R13, -R0, RZ ;  /* 0x800000000d007210 */ /* 0x000fe20007ffe0ff */
[----:B------:R-:W-:Y:S01]  /*0e50*/  IMAD.IADD R10, R9, 0x1, -R10 ;  /* 0x00000001090a7824 */ /* 0x000fe200078e0a0a */
[----:B------:R-:W-:Y:S01]  /*0e60*/  LEA R3, R3, R6, 0x6 ;  /* 0x0000000603037211 */ /* 0x000fe200078e30ff */
[----:B------:R-:W-:Y:S01]  /*0e70*/  VIADD R9, R212, 0x60 ;  /* 0x00000060d4097836 */ /* 0x000fe20000000000 */
[----:B------:R-:W-:Y:S01]  /*0e80*/  LEA.HI R4, R11, R11, RZ, 0x1 ;  /* 0x0000000b0b047211 */ /* 0x000fe200078f08ff */
[----:B------:R-:W-:Y:S01]  /*0e90*/  IMAD R7, R7, 0x10, R10 ;  /* 0x0000001007077824 */ /* 0x000fe200078e020a */
[----:B------:R-:W-:Y:S01]  /*0ea0*/  LOP3.LUT R234, R8, 0x7ffffffc, RZ, 0xc0, !PT ;  /* 0x7ffffffc08ea7812 */ /* 0x000fe200078ec0ff */
[----:B------:R-:W-:Y:S01]  /*0eb0*/  IMAD.IADD R2, R5, 0x1, -R2 ;  /* 0x0000000105027824 */ /* 0x000fe200078e0a02 */
[----:B------:R-:W-:Y:S01]  /*0ec0*/  SHF.R.S32.HI R6, RZ, 0x1f, R9 ;  /* 0x0000001fff067819 */ /* 0x000fe20000011409 */
[----:B0-----:R-:W-:Y:S01]  /*0ed0*/  IMAD R13, R0, 0x40, R7 ;  /* 0x00000040000d7824 */ /* 0x001fe200078e0207 */
[----:B------:R-:W-:Y:S01]  /*0ee0*/  SHF.R.S32.HI R0, RZ, 0x1f, R15 ;  /* 0x0000001fff007819 */ /* 0x000fe2000001140f */
[----:B------:R-:W-:Y:S01]  /*0ef0*/  IMAD R2, R2, 0x8, R3 ;  /* 0x0000000802027824 */ /* 0x000fe200078e0203 */
[----:B------:R-:W-:Y:S01]  /*0f00*/  LEA.HI R6, R6, R9, RZ, 0x3 ;  /* 0x0000000906067211 */ /* 0x000fe200078f18ff */
[----:B------:R-:W-:Y:S01]  /*0f10*/  VIADD R10, R212, 0x40 ;  /* 0x00000040d40a7836 */ /* 0x000fe20000000000 */
[----:B------:R-:W-:Y:S01]  /*0f20*/  LEA.HI R0, R0, R15, RZ, 0x3 ;  /* 0x0000000f00007211 */ /* 0x000fe200078f18ff */
[----:B------:R-:W-:Y:S01]  /*0f30*/  IMAD.SHL.U32 R5, R9, 0x40, RZ ;  /* 0x0000004009057824 */ /* 0x000fe200078e00ff */
[----:B------:R0:W-:Y:S01]  /*0f40*/  STL [R1+0x94], R2 ;  /* 0x0000940201007387 */ /* 0x0001e20000100800 */
[----:B------:R-:W-:Y:S01]  /*0f50*/  LOP3.LUT R4, R4, 0x1ffffffe, RZ, 0xc0, !PT ;  /* 0x1ffffffe04047812 */ /* 0x000fe200078ec0ff */
[----:B------:R-:W-:Y:S01]  /*0f60*/  IMAD.IADD R234, R14, 0x1, -R234 ;  /* 0x000000010eea7824 */ /* 0x000fe200078e0aea */
[----:B------:R-:W-:Y:S01]  /*0f70*/  SHF.L.U32 R223, R10, 0x6, RZ ;  /* 0x000000060adf7819 */ /* 0x000fe200000006ff */
[----:B------:R-:W-:Y:S01]  /*0f80*/  IMAD.SHL.U32 R0, R0, 0x40, RZ ;  /* 0x0000004000007824 */ /* 0x000fe200078e00ff */
[----:B------:R-:W-:Y:S01]  /*0f90*/  LOP3.LUT R15, R5, 0x1c0, RZ, 0xc0, !PT ;  /* 0x000001c0050f7812 */ /* 0x000fe200078ec0ff */
[----:B------:R-:W-:Y:S01]  /*0fa0*/  IMAD.SHL.U32 R5, R6, 0x40, RZ ;  /* 0x0000004006057824 */ /* 0x000fe200078e00ff */
[----:B------:R-:W-:Y:S01]  /*0fb0*/  SHF.R.S32.HI R6, RZ, 0x1f, R213 ;  /* 0x0000001fff067819 */ /* 0x000fe200000114d5 */
[----:B------:R-:W-:Y:S01]  /*0fc0*/  IMAD.IADD R4, R11, 0x1, -R4 ;  /* 0x000000010b047824 */ /* 0x000fe200078e0a04 */
[----:B------:R-:W-:Y:S01]  /*0fd0*/  LOP3.LUT R227, R0, 0xfffffe00, RZ, 0xc0, !PT ;  /* 0xfffffe0000e37812 */ /* 0x000fe200078ec0ff */
[----:B------:R-:W-:Y:S01]  /*0fe0*/  STL [R1+0x90], R13 ;  /* 0x0000900d01007387 */ /* 0x000fe20000100800 */
[----:B0-----:R-:W-:Y:S01]  /*0ff0*/  SHF.R.S32.HI R2, RZ, 0x1f, R10 ;  /* 0x0000001fff027819 */ /* 0x001fe2000001140a */
[----:B------:R-:W-:Y:S01]  /*1000*/  IMAD R235, R4, 0x8, R13 ;  /* 0x0000000804eb7824 */ /* 0x000fe200078e020d */
[----:B------:R-:W-:-:S02]  /*1010*/  LEA.HI R0, R6, R213, RZ, 0x6 ;  /* 0x000000d506007211 */ /* 0x000fc400078f30ff */
[----:B------:R-:W-:Y:S02]  /*1020*/  LEA.HI R2, R2, R10, RZ, 0x3 ;  /* 0x0000000a02027211 */ /* 0x000fe400078f18ff */
[----:B------:R-:W-:Y:S02]  /*1030*/  LEA.HI R6, R6, R213, RZ, 0x3 ;  /* 0x000000d506067211 */ /* 0x000fe400078f18ff */
[----:B------:R-:W-:Y:S02]  /*1040*/  SHF.L.U32 R2, R2, 0x6, RZ ;  /* 0x0000000602027819 */ /* 0x000fe400000006ff */
[----:B------:R-:W-:Y:S02]  /*1050*/  LOP3.LUT R3, R20, 0x1c0, RZ, 0xc0, !PT ;  /* 0x000001c014037812 */ /* 0x000fe400078ec0ff */
[----:B------:R-:W-:Y:S01]  /*1060*/  LOP3.LUT R226, R2, 0xfffffe00, RZ, 0xc0, !PT ;  /* 0xfffffe0002e27812 */ /* 0x000fe200078ec0ff */
[----:B------:R-:W-:Y:S01]  /*1070*/  IMAD.SHL.U32 R2, R0, 0x80, RZ ;  /* 0x0000008000027824 */ /* 0x000fe200078e00ff */
[----:B------:R-:W-:-:S02]  /*1080*/  LOP3.LUT R223, R223, 0x1c0, RZ, 0xc0, !PT ;  /* 0x000001c0dfdf7812 */ /* 0x000fc400078ec0ff */
[----:B------:R-:W-:Y:S02]  /*1090*/  LOP3.LUT R0, R6, 0x38, RZ, 0xc0, !PT ;  /* 0x0000003806007812 */ /* 0x000fe400078ec0ff */
[----:B------:R-:W-:Y:S02]  /*10a0*/  SHF.R.U32.HI R229, RZ, 0x3, R3 ;  /* 0x00000003ffe57819 */ /* 0x000fe40000011603 */
[----:B------:R-:W-:Y:S02]  /*10b0*/  SHF.R.U32.HI R17, RZ, 0x3, R223 ;  /* 0x00000003ff117819 */ /* 0x000fe400000116df */
[----:B------:R-:W-:Y:S02]  /*10c0*/  SHF.R.U32.HI R12, RZ, 0x3, R15 ;  /* 0x00000003ff0c7819 */ /* 0x000fe4000001160f */
[--C-:B------:R-:W-:Y:S02]  /*10d0*/  LOP3.LUT R7, R224, 0x38, R6.reuse, 0xf8, !PT ;  /* 0x00000038e0077812 */ /* 0x100fe400078ef806 */
[----:B------:R-:W-:-:S02]  /*10e0*/  LOP3.LUT R9, R223, 0x38, R6, 0xf8, !PT ;  /* 0x00000038df097812 */ /* 0x000fc400078ef806 */
[----:B------:R-:W-:Y:S02]  /*10f0*/  LOP3.LUT R10, R15, 0x38, R6, 0xf8, !PT ;  /* 0x000000380f0a7812 */ /* 0x000fe400078ef806 */
[----:B------:R-:W-:Y:S02]  /*1100*/  LOP3.LUT R0, R0, 0x1c0, R20, 0xf8, !PT ;  /* 0x000001c000007812 */ /* 0x000fe400078ef814 */
[----:B------:R-:W-:Y:S02]  /*1110*/  LOP3.LUT R11, R5, 0xfffffe00, RZ, 0xc0, !PT ;  /* 0xfffffe00050b7812 */ /* 0x000fe400078ec0ff */
[----:B------:R-:W-:Y:S02]  /*1120*/  LOP3.LUT R5, R2, 0xffffe000, RZ, 0xc0, !PT ;  /* 0xffffe00002057812 */ /* 0x000fe400078ec0ff */
[----:B------:R-:W-:Y:S01]  /*1130*/  LOP3.LUT R2, R7, R18, RZ, 0x3c, !PT ;  /* 0x0000001207027212 */ /* 0x000fe200078e3cff */
[----:B------:R-:W-:Y:S01]  /*1140*/  STL [R1+0x70], R11 ;  /* 0x0000700b01007387 */ /* 0x000fe20000100800 */
[----:B------:R-:W-:Y:S01]  /*1150*/  LOP3.LUT R9, R9, R17, RZ, 0x3c, !PT ;  /* 0x0000001109097212 */ /* 0x000fe200078e3cff */
[----:B------:R-:W-:Y:S01]  /*1160*/  IMAD.MOV.U32 R17, RZ, RZ, RZ ;  /* 0x000000ffff117224 */ /* 0x000fe200078e00ff */
[----:B------:R-:W-:Y:S01]  /*1170*/  LOP3.LUT R10, R10, R12, RZ, 0x3c, !PT ;  /* 0x0000000c0a0a7212 */ /* 0x000fe200078e3cff */
[----:B------:R-:W-:Y:S01]  /*1180*/  STL [R1+0x68], RZ ;  /* 0x000068ff01007387 */ /* 0x000fe20000100800 */
[----:B------:R-:W-:-:S02]  /*1190*/  LOP3.LUT R0, R0, R229, RZ, 0x3c, !PT ;  /* 0x000000e500007212 */ /* 0x000fc400078e3cff */
[----:B------:R-:W-:Y:S02]  /*11a0*/  SHF.L.U32 R18, R237, 0x3, RZ ;  /* 0x00000003ed127819 */ /* 0x000fe400000006ff */
[-C--:B------:R-:W-:Y:S02]  /*11b0*/  IADD3 R2, R2, R5.reuse, R227 ;  /* 0x0000000502027210 */ /* 0x080fe40007ffe0e3 */
[-C--:B------:R-:W-:Y:S01]  /*11c0*/  IADD3 R9, R9, R5.reuse, R226 ;  /* 0x0000000509097210 */ /* 0x080fe20007ffe0e2 */
[----:B------:R-:W-:Y:S01]  /*11d0*/  VIADD R221, R18, 0xc0 ;  /* 0x000000c012dd7836 */ /* 0x000fe20000000000 */
[-C--:B------:R-:W-:Y:S02]  /*11e0*/  IADD3 R10, R10, R5.reuse, R11 ;  /* 0x000000050a0a7210 */ /* 0x080fe40007ffe00b */
[----:B------:R-:W-:Y:S01]  /*11f0*/  IADD3 R0, R0, R5, R228 ;  /* 0x0000000500007210 */ /* 0x000fe20007ffe0e4 */
[----:B------:R-:W-:Y:S01]  /*1200*/  IMAD.U32 R5, RZ, RZ, UR5 ;  /* 0x00000005ff057e24 */ /* 0x000fe2000f8e00ff */
[----:B------:R-:W-:Y:S01]  /*1210*/  LOP3.LUT R233, R3, 0x38, R18, 0xf8, !PT ;  /* 0x0000003803e97812 */ /* 0x000fe200078ef812 */
[----:B------:R-:W-:Y:S01]  /*1220*/  IMAD.U32 R3, RZ, RZ, UR4 ;  /* 0x00000004ff037e24 */ /* 0x000fe2000f8e00ff */
[----:B------:R-:W-:-:S02]  /*1230*/  LEA R4, R2, UR4, 0x1 ;  /* 0x0000000402047c11 */ /* 0x000fc4000f8e08ff */
[----:B------:R0:W-:Y:S01]  /*1240*/  STL [R1+0x5c], R5 ;  /* 0x00005c0501007387 */ /* 0x0001e20000100800 */
[----:B------:R-:W-:Y:S02]  /*1250*/  LEA R0, R0, UR4, 0x1 ;  /* 0x0000000400007c11 */ /* 0x000fe4000f8e08ff */
[----:B------:R-:W-:Y:S01]  /*1260*/  LEA R2, R10, UR4, 0x1 ;  /* 0x000000040a027c11 */ /* 0x000fe2000f8e08ff */
[----:B------:R1:W-:Y:S01]  /*1270*/  STL [R1+0x6c], R3 ;  /* 0x00006c0301007387 */ /* 0x0003e20000100800 */
[----:B------:R-:W-:Y:S02]  /*1280*/  SHF.R.S32.HI R19, RZ, 0x1f, R18 ;  /* 0x0000001fff137819 */ /* 0x000fe40000011412 */
[----:B------:R-:W-:Y:S02]  /*1290*/  IADD3 R220, R18, 0x80, RZ ;  /* 0x0000008012dc7810 */ /* 0x000fe40007ffe0ff */
[----:B------:R-:W-:Y:S02]  /*12a0*/  LOP3.LUT R233, R228, R233, R229, 0xf6, !PT ;  /* 0x000000e9e4e97212 */ /* 0x000fe400078ef6e5 */
[----:B0-----:R-:W-:-:S02]  /*12b0*/  SHF.R.S32.HI R5, RZ, 0x1f, R212 ;  /* 0x0000001fff057819 */ /* 0x001fc400000114d4 */
[----:B------:R-:W-:Y:S02]  /*12c0*/  SHF.R.S32.HI R5, RZ, 0x3, R6 ;  /* 0x00000003ff057819 */ /* 0x000fe40000011406 */
[----:B-1----:R-:W-:-:S03]  /*12d0*/  LOP3.LUT R3, R15, 0x38, R18, 0xf8, !PT ;  /* 0x000000380f037812 */ /* 0x002fc600078ef812 */
[----:B------:R-:W-:Y:S01]  /*12e0*/  STL [R1+0x60], R5 ;  /* 0x0000600501007387 */ /* 0x000fe20000100800 */
[----:B------:R-:W-:-:S04]  /*12f0*/  LOP3.LUT R3, R11, R3, R12, 0xf6, !PT ;  /* 0x000000030b037212 */ /* 0x000fc800078ef60c */
[----:B------:R-:W-:-:S05]  /*1300*/  LEA R3, R3, UR4, 0x1 ;  /* 0x0000000403037c11 */ /* 0x000fca000f8e08ff */
[----:B------:R0:W-:Y:S04]  /*1310*/  STL [R1+0x7c], R3 ;  /* 0x00007c0301007387 */ /* 0x0001e80000100800 */
[----:B------:R1:W-:Y:S01]  /*1320*/  STL [R1+0x84], R4 ;  /* 0x0000840401007387 */ /* 0x0003e20000100800 */
[----:B0-----:R-:W-:-:S05]  /*1330*/  LEA R3, R9, UR4, 0x1 ;  /* 0x0000000409037c11 */ /* 0x001fca000f8e08ff */
[----:B------:R1:W-:Y:S04]  /*1340*/  STL [R1+0x80], R3 ;  /* 0x0000800301007387 */ /* 0x0003e80000100800 */
[----:B------:R1:W-:Y:S04]  /*1350*/  STL [R1+0x88], R0 ;  /* 0x0000880001007387 */ /* 0x0003e80000100800 */
[----:B------:R1:W-:Y:S02]  /*1360*/  STL [R1+0x78], R2 ;  /* 0x0000780201007387 */ /* 0x0003e40000100800 */
.L_x_3122:
[----:B01-34-:R-:W0:Y:S01]  /*1370*/  LDC.64 R2, c[0x0][0xc88] ;  /* 0x00032200ff027b82 */ /* 0x01be220000000a00 */
[----:B------:R-:W-:Y:S01]  /*1380*/  ULDC.64 UR10, c[0x0][0x208] ;  /* 0x00008200000a7ab9 */ /* 0x000fe20000000a00 */
[----:B------:R-:W-:Y:S01]  /*1390*/  ULDC.64 UR4, c[0x0][0xa28] ;  /* 0x00028a0000047ab9 */ /* 0x000fe20000000a00 */
[----:B------:R-:W-:Y:S01]  /*13a0*/  ULDC.64 UR6, c[0x0][0xa18] ;  /* 0x0002860000067ab9 */ /* 0x000fe20000000a00 */
[----:B------:R-:W-:Y:S01]  /*13b0*/  ULDC.64 UR8, c[0x0][0xa08] ;  /* 0x0002820000087ab9 */ /* 0x000fe20000000a00 */
[----:B0-----:R-:W-:-:S05]  /*13c0*/  IMAD.WIDE R2, R51, 0x4, R2 ;  /* 0x0000000433027825 */ /* 0x001fca00078e0202 */
[----:B--2---:R-:W2:Y:S01]  /*13d0*/  LDG.E R236, desc[UR10][R2.64] ;  /* 0x0000000a02ec7981 */ /* 0x004ea2000c1e1900 */
[----:B------:R-:W-:Y:S01]  /*13e0*/  ISETP.NE.U32.AND P2, PT, RZ, UR4, PT ;  /* 0x00000004ff007c0c */ /* 0x000fe2000bf45070 */
[----:B------:R-:W-:Y:S01]  /*13f0*/  IMAD.MOV.U32 R26, RZ, RZ, RZ ;  /* 0x000000ffff1a7224 */ /* 0x000fe200078e00ff */
[----:B------:R-:W-:Y:S02]  /*1400*/  ISETP.NE.U32.AND P1, PT, RZ, UR6, PT ;  /* 0x00000006ff007c0c */ /* 0x000fe4000bf25070 */
[----:B------:R-:W-:Y:S02]  /*1410*/  ISETP.NE.AND.EX P2, PT, RZ, UR5, PT, P2 ;  /* 0x00000005ff007c0c */ /* 0x000fe4000bf45320 */
[----:B------:R-:W-:Y:S01]  /*1420*/  ISETP.NE.AND.EX P1, PT, RZ, UR7, PT, P1 ;  /* 0x00000007ff007c0c */ /* 0x000fe2000bf25310 */
[----:B------:R0:W-:Y:S01]  /*1430*/  STL [R1+0x64], R50 ;  /* 0x0000643201007387 */ /* 0x0001e20000100800 */
[----:B------:R-:W-:Y:S02]  /*1440*/  MOV R0, RZ ;  /* 0x000000ff00007202 */ /* 0x000fe40000000f00 */
[----:B------:R-:W-:-:S04]  /*1450*/  ISETP.NE.U32.AND P0, PT, RZ, UR8, PT ;  /* 0x00000008ff007c0c */ /* 0x000fc8000bf05070 */
[----:B------:R-:W-:Y:S02]  /*1460*/  ISETP.NE.AND.EX P0, PT, RZ, UR9, PT, P0 ;  /* 0x00000009ff007c0c */ /* 0x000fe4000bf05300 */
[--C-:B--2---:R-:W-:Y:S01]  /*1470*/  SHF.R.S32.HI R5, RZ, 0x1f, R236.reuse ;  /* 0x0000001fff057819 */ /* 0x104fe200000114ec */
[C---:B------:R-:W-:Y:S01]  /*1480*/  IMAD.SHL.U32 R28, R236.reuse, 0x4, RZ ;  /* 0x00000004ec1c7824 */ /* 0x040fe200078e00ff */
[C---:B------:R-:W-:Y:S01]  /*1490*/  @P2 LEA R2, P3, R236.reuse, UR4, 0x2 ;  /* 0x00000004ec022c11 */ /* 0x040fe2000f8610ff */
[----:B------:R-:W-:Y:S01]  /*14a0*/  ULDC UR4, c[0x0][0x288] ;  /* 0x0000a20000047ab9 */ /* 0x000fe20000000800 */
[C-C-:B------:R-:W-:Y:S02]  /*14b0*/  SHF.L.U64.HI R29, R236.reuse, 0x2, R5.reuse ;  /* 0x00000002ec1d7819 */ /* 0x140fe40000010205 */
[----:B------:R-:W-:Y:S01]  /*14c0*/  @P2 LEA.HI.X R3, R236, UR5, R5, 0x2, P3 ;  /* 0x00000005ec032c11 */ /* 0x000fe200098f1405 */
[----:B------:R-:W-:Y:S01]  /*14d0*/  IMAD.U32 R231, RZ, RZ, UR4 ;  /* 0x00000004ffe77e24 */ /* 0x000fe2000f8e00ff */
[----:B------:R-:W-:Y:S01]  /*14e0*/  ULDC.64 UR4, c[0x0][0x418] ;  /* 0x0001060000047ab9 */ /* 0x000fe20000000a00 */
[C---:B------:R-:W-:Y:S01]  /*14f0*/  IADD3 R6, P4, R28.reuse, UR8, RZ ;  /* 0x000000081c067c10 */ /* 0x040fe2000ff9e0ff */
[----:B------:R-:W-:Y:S01]  /*1500*/  UISETP.NE.U32.AND UP0, UPT, UR4, URZ, UPT ;  /* 0x0000003f0400728c */ /* 0x000fe2000bf05070 */
[----:B-----5:R0:W5:Y:S01]  /*1510*/  @P2 LDG.E R0, desc[UR10][R2.64] ;  /* 0x0000000a02002981 */ /* 0x020162000c1e1900 */
[----:B------:R-:W-:Y:S01]  /*1520*/  @P1 IADD3 R4, P2, R28, UR6, RZ ;  /* 0x000000061c041c10 */ /* 0x000fe2000ff5e0ff */
[----:B------:R-:W-:Y:S01]  /*1530*/  ULDC UR4, c[0x0][0x424] ;  /* 0x0001090000047ab9 */ /* 0x000fe20000000800 */
[----:B------:R-:W-:Y:S01]  /*1540*/  UISETP.NE.AND.EX UP0, UPT, UR5, URZ, UPT, UP0 ;  /* 0x0000003f0500728c */ /* 0x000fe2000bf05300 */
[C---:B------:R-:W-:Y:S01]  /*1550*/  IADD3.X R7, R29.reuse, UR9, RZ, P4, !PT ;  /* 0x000000091d077c10 */ /* 0x040fe2000a7fe4ff */
[----:B------:R-:W-:Y:S01]  /*1560*/  ULDC UR8, c[0x0][0x2f0] ;  /* 0x0000bc0000087ab9 */ /* 0x000fe20000000800 */
[----:B------:R-:W-:Y:S01]  /*1570*/  @P1 IADD3.X R5, R29, UR7, RZ, P2, !PT ;  /* 0x000000071d051c10 */ /* 0x000fe200097fe4ff */
[----:B------:R-:W-:Y:S01]  /*1580*/  ULDC.64 UR6, c[0x0][0xa20] ;  /* 0x0002880000067ab9 */ /* 0x000fe20000000a00 */
[----:B------:R-:W-:Y:S01]  /*1590*/  USEL UR4, UR4, 0x1, UP0 ;  /* 0x0000000104047887 */ /* 0x000fe20008000000 */
[----:B------:R-:W-:Y:S01]  /*15a0*/  ISETP.NE.U32.AND P2, PT, RZ, UR6, PT ;  /* 0x00000006ff007c0c */ /* 0x000fe2000bf45070 */
[----:B------:R0:W5:Y:S01]  /*15b0*/  @P0 LDG.E R26, desc[UR10][R6.64] ;  /* 0x0000000a061a0981 */ /* 0x000162000c1e1900 */
[----:B------:R-:W-:Y:S01]  /*15c0*/  ULDC UR9, c[0x0][0x348] ;  /* 0x0000d20000097ab9 */ /* 0x000fe20000000800 */
[----:B------:R-:W-:Y:S01]  /*15d0*/  UIMAD UR8, UR4, UR8, URZ ;  /* 0x00000008040872a4 */ /* 0x000fe2000f8e023f */
[----:B------:R-:W-:Y:S01]  /*15e0*/  ISETP.NE.AND.EX P2, PT, RZ, UR7, PT, P2 ;  /* 0x00000007ff007c0c */ /* 0x000fe2000bf45320 */
[----:B------:R0:W5:Y:S01]  /*15f0*/  @P1 LDG.E R231, desc[UR10][R4.64] ;  /* 0x0000000a04e71981 */ /* 0x000162000c1e1900 */
[----:B------:R-:W-:Y:S01]  /*1600*/  IMAD.MOV.U32 R25, RZ, RZ, R236 ;  /* 0x000000ffff197224 */ /* 0x000fe200078e00ec */
[----:B------:R-:W-:Y:S10]  /*1610*/  @P1 BRA `(.L_x_2867) ;  /* 0x0000000000281947 */ /* 0x000ff40003800000 */
        /* <DEDUP_REMOVED lines=10> */
.L_x_2867:
[----:B0-----:R-:W-:Y:S01]  /*16c0*/  MOV R2, UR9 ;  /* 0x0000000900027c02 */ /* 0x001fe20008000f00 */
[----:B------:R-:W-:Y:S01]  /*16d0*/  IMAD.U32 R27, RZ, RZ, UR8 ;  /* 0x00000008ff1b7e24 */ /* 0x000fe2000f8e00ff */
[----:B------:R-:W-:Y:S06]  /*16e0*/  @!P2 BRA `(.L_x_2868) ;  /* 0x000000000014a947 */ /* 0x000fec0003800000 */
[----:B------:R-:W-:Y:S01]  /*16f0*/  IADD3 R4, P0, R28, UR6, RZ ;  /* 0x000000061c047c10 */ /* 0x000fe2000ff1e0ff */
[----:B------:R-:W-:-:S03]  /*1700*/  ULDC.64 UR4, c[0x0][0x208] ;  /* 0x0000820000047ab9 */ /* 0x000fc60000000a00 */
[----:B------:R-:W-:-:S05]  /*1710*/  IADD3.X R5, R29, UR7, RZ, P0, !PT ;  /* 0x000000071d057c10 */ /* 0x000fca00087fe4ff */
[----:B------:R0:W5:Y:S01]  /*1720*/  LDG.E R27, desc[UR4][R4.64] ;  /* 0x00000004041b7981 */ /* 0x000162000c1e1900 */
[----:B------:R-:W-:Y:S05]  /*1730*/  BRA `(.L_x_2869) ;  /* 0x0000000000147947 */ /* 0x000fea0003800000 */
.L_x_2868:
[----:B------:R-:W-:Y:S05]  /*1740*/  @!P0 BRA `(.L_x_2869) ;  /* 0x0000000000108947 */ /* 0x000fea0003800000 */
[----:B------:R-:W-:Y:S02]  /*1750*/  ULDC.64 UR4, c[0x0][0x208] ;  /* 0x0000820000047ab9 */ /* 0x000fe40000000a00 */
[----:B------:R-:W2:Y:S04]  /*1760*/  LDG.E R4, desc[UR4][R6.64] ;  /* 0x0000000406047981 */ /* 0x000ea8000c1e1900 */
[----:B------:R-:W2:Y:S02]  /*1770*/  LDG.E R27, desc[UR4][R6.64+0x4] ;  /* 0x00000404061b7981 */ /* 0x000ea4000c1e1900 */
[----:B--2---:R-:W-:-:S07]  /*1780*/  IMAD.IADD R27, R27, 0x1, -R4 ;  /* 0x000000011b1b7824 */ /* 0x004fce00078e0a04 */
.L_x_2869:
[----:B------:R-:W-:Y:S01]  /*1790*/  ULDC.64 UR4, c[0x0][0xa10] ;  /* 0x0002840000047ab9 */ /* 0x000fe20000000a00 */
[----:B------:R-:W-:Y:S01]  /*17a0*/  ULDC.64 UR6, c[0x0][0x208] ;  /* 0x0000820000067ab9 */ /* 0x000fe20000000a00 */
[----:B------:R-:W-:Y:S01]  /*17b0*/  ISETP.NE.U32.AND P0, PT, RZ, UR4, PT ;  /* 0x00000004ff007c0c */ /* 0x000fe2000bf05070 */
[----:B------:R-:W1:Y:S03]  /*17c0*/  LDC R9, c[0x0][0x448] ;  /* 0x00011200ff097b82 */ /* 0x000e660000000800 */
[----:B------:R-:W-:Y:S01]  /*17d0*/  ISETP.NE.AND.EX P0, PT, RZ, UR5, PT, P0 ;  /* 0x00000005ff007c0c */ /* 0x000fe2000bf05300 */
[----:B------:R-:W-:-:S12]  /*17e0*/  ULDC.64 UR4, c[0x0][0xa30] ;  /* 0x00028c0000047ab9 */ /* 0x000fd80000000a00 */
[----:B0-----:R-:W0:Y:S02]  /*17f0*/  @P0 LDC.64 R4, c[0x0][0xa10] ;  /* 0x00028400ff040b82 */ /* 0x001e240000000a00 */
[----:B0-----:R-:W-:-:S05]  /*1800*/  @P0 IMAD.WIDE R4, R25, 0x4, R4 ;  /* 0x0000000419040825 */ /* 0x001fca00078e0204 */
[----:B------:R-:W2:Y:S04]  /*1810*/  @P0 LDG.E R3, desc[UR6][R4.64] ;  /* 0x0000000604030981 */ /* 0x000ea8000c1e1900 */
[----:B------:R0:W2:Y:S01]  /*1820*/  @P0 LDG.E R8, desc[UR6][R4.64+0x4] ;  /* 0x0000040604080981 */ /* 0x0000a2000c1e1900 */
[----:B------:R-:W-:Y:S01]  /*1830*/  ISETP.NE.U32.AND P1, PT, RZ, UR4, PT ;  /* 0x00000004ff007c0c */ /* 0x000fe2000bf25070 */
[----:B-----5:R-:W-:-:S03]  /*1840*/  IMAD.MOV.U32 R143, RZ, RZ, R27 ;  /* 0x000000ffff8f7224 */ /* 0x020fc600078e001b */
[----:B------:R-:W-:-:S13]  /*1850*/  ISETP.NE.AND.EX P1, PT, RZ, UR5, PT, P1 ;  /* 0x00000005ff007c0c */ /* 0x000fda000bf25310 */
[----:B------:R-:W-:-:S04]  /*1860*/  @P1 IADD3 R6, P2, R28, UR4, RZ ;  /* 0x000000041c061c10 */ /* 0x000fc8000ff5e0ff */
[----:B------:R-:W-:-:S05]  /*1870*/  @P1 IADD3.X R7, R29, UR5, RZ, P2, !PT ;  /* 0x000000051d071c10 */ /* 0x000fca00097fe4ff */
[----:B------:R3:W5:Y:S01]  /*1880*/  @P1 LDG.E R143, desc[UR6][R6.64] ;  /* 0x00000006068f1981 */ /* 0x000762000c1e1900 */
[----:B-1----:R-:W-:Y:S01]  /*1890*/  ISETP.NE.AND P1, PT, R9, 0x1, PT ;  /* 0x000000010900780c */ /* 0x002fe20003f25270 */
[----:B------:R-:W-:Y:S01]  /*18a0*/  IMAD.SHL.U32 R230, R49, 0x80, RZ ;  /* 0x0000008031e67824 */ /* 0x000fe200078e00ff */
[----:B------:R-:W-:Y:S01]  /*18b0*/  PLOP3.LUT P2, PT, PT, PT, PT, 0x80, 0x0 ;  /* 0x000000000000781c */ /* 0x000fe20003f4f070 */
[----:B------:R-:W-:-:S03]  /*18c0*/  IMAD.IADD R11, R27, 0x1, -R0 ;  /* 0x000000011b0b7824 */ /* 0x000fc600078e0a00 */
[----:B0-----:R-:W-:-:S07]  /*18d0*/  IADD3 R4, R230, 0x7f, RZ ;  /* 0x0000007fe6047810 */ /* 0x001fce0007ffe0ff */
[----:B------:R-:W0:Y:S08]  /*18e0*/  @P1 LDC R9, c[0x0][0x44c] ;  /* 0x00011300ff091b82 */ /* 0x000e300000000800 */
[----:B------:R-:W1:Y:S01]  /*18f0*/  @P1 LDC R5, c[0x0][0x450] ;  /* 0x00011400ff051b82 */ /* 0x000e620000000800 */
[----:B0-----:R-:W-:-:S05]  /*1900*/  @P1 IMAD.HI.U32 R0, R4, R9, RZ ;  /* 0x0000000904001227 */ /* 0x001fca00078e00ff */
[----:B-1----:R-:W-:Y:S01]  /*1910*/  @P1 SHF.R.U32.HI R4, RZ, R5, R0 ;  /* 0x00000005ff041219 */ /* 0x002fe20000011600 */
[----:B--2---:R-:W-:-:S04]  /*1920*/  @P0 IMAD.IADD R2, R8, 0x1, -R3 ;  /* 0x0000000108020824 */ /* 0x004fc800078e0a03 */
[----:B------:R-:W-:-:S04]  /*1930*/  IMAD.IADD R232, R11, 0x1, R2 ;  /* 0x000000010be87824 */ /* 0x000fc800078e0202 */
[C---:B------:R-:W-:Y:S01]  /*1940*/  VIADD R0, R232.reuse, 0x4f ;  /* 0x0000004fe8007836 */ /* 0x040fe20000000000 */
[----:B------:R-:W-:-:S03]  /*1950*/  IADD3 R148, R232, 0x50, -R231 ;  /* 0x00000050e8947810 */ /* 0x000fc60007ffe8e7 */
[----:B------:R-:W-:Y:S01]  /*1960*/  IMAD.HI R0, R0, 0x66666667, RZ ;  /* 0x6666666700007827 */ /* 0x000fe200078e02ff */
[----:B------:R-:W-:-:S04]  /*1970*/  IADD3 R4, R148, R4, RZ ;  /* 0x0000000494047210 */ /* 0x000fc80007ffe0ff */
[----:B------:R-:W-:Y:S01]  /*1980*/  SHF.R.U32.HI R149, RZ, 0x1f, R0 ;  /* 0x0000001fff957819 */ /* 0x000fe20000011600 */
[----:B------:R-:W-:-:S03]  /*1990*/  IMAD.HI R4, R4, 0x66666667, RZ ;  /* 0x6666666704047827 */ /* 0x000fc600078e02ff */
[----:B------:R-:W-:Y:S01]  /*19a0*/  LEA.HI.SX32 R149, R0, R149, 0x1b ;  /* 0x0000009500957211 */ /* 0x000fe200078fdaff */
[----:B------:R-:W-:Y:S01]  /*19b0*/  IMAD.MOV R0, RZ, RZ, -R11 ;  /* 0x000000ffff007224 */ /* 0x000fe200078e0a0b */
[----:B------:R-:W-:-:S04]  /*19c0*/  SHF.R.U32.HI R3, RZ, 0x1f, R4 ;  /* 0x0000001fff037819 */ /* 0x000fc80000011604 */
[----:B------:R-:W-:-:S04]  /*19d0*/  LEA.HI.SX32 R4, R4, R3, 0x1b ;  /* 0x0000000304047211 */ /* 0x000fc800078fdaff */
[----:B------:R-:W-:-:S05]  /*19e0*/  VIMNMX R4, R149, R4, PT ;  /* 0x0000000495047248 */ /* 0x000fca0003fe0100 */
[----:B------:R-:W-:Y:S01]  /*19f0*/  IMAD R3, R4, 0x50, -R11 ;  /* 0x0000005004037824 */ /* 0x000fe200078e0a0b */
[----:B------:R-:W-:-:S04]  /*1a00*/  VIMNMX R4, RZ, R0, !PT ;  /* 0x00000000ff047248 */ /* 0x000fc80007fe0100 */
[----:B------:R-:W-:-:S04]  /*1a10*/  VIMNMX R3, R3, R2, PT ;  /* 0x0000000203037248 */ /* 0x000fc80003fe0100 */
[----:B------:R-:W-:Y:S01]  /*1a20*/  ISETP.GT.AND P0, PT, R3, R4, PT ;  /* 0x000000040300720c */ /* 0x000fe20003f04270 */
[----:B------:R-:W-:-:S05]  /*1a30*/  IMAD.WIDE.U32 R4, R4, -0x33333333, RZ ;  /* 0xcccccccd04047825 */ /* 0x000fca00078e00ff */
[----:B------:R-:W-:-:S05]  /*1a40*/  SHF.R.U32.HI R119, RZ, 0x6, R5 ;  /* 0x00000006ff777819 */ /* 0x000fca0000011605 */
[----:B------:R-:W-:Y:S02]  /*1a50*/  IMAD.MOV.U32 R24, RZ, RZ, R119 ;  /* 0x000000ffff187224 */ /* 0x000fe400078e0077 */
[----:B------:R-:W-:-:S04]  /*1a60*/  @P0 VIADD R0, R3, 0x4f ;  /* 0x0000004f03000836 */ /* 0x000fc80000000000 */
[----:B------:R-:W-:-:S05]  /*1a70*/  @P0 IMAD.HI R0, R0, 0x66666667, RZ ;  /* 0x6666666700000827 */ /* 0x000fca00078e02ff */
[----:B------:R-:W-:-:S04]  /*1a80*/  @P0 SHF.R.U32.HI R3, RZ, 0x1f, R0 ;  /* 0x0000001fff030819 */ /* 0x000fc80000011600 */
[----:B------:R-:W-:-:S04]  /*1a90*/  @P0 LEA.HI.SX32 R24, R0, R3, 0x1b ;  /* 0x0000000300180211 */ /* 0x000fc800078fdaff */
[----:B------:R-:W-:-:S13]  /*1aa0*/  ISETP.GT.AND P0, PT, R24, R119, PT ;  /* 0x000000771800720c */ /* 0x000fda0003f04270 */
[----:B---3--:R-:W-:Y:S05]  /*1ab0*/  @!P0 BRA `(.L_x_2870) ;  /* 0x00000090003c8947 */ /* 0x008fea0003800000 */
        /* <DEDUP_REMOVED lines=13> */
[----:B------:R-:W-:Y:S02]  /*1b90*/  IMAD.U32 R6, RZ, RZ, UR4 ;  /* 0x00000004ff067e24 */ /* 0x000fe4000f8e00ff */
[----:B------:R-:W-:-:S02]  /*1ba0*/  IMAD.U32 R7, RZ, RZ, UR5 ;  /* 0x00000005ff077e24 */ /* 0x000fc4000f8e00ff */
[----:B------:R-:W-:Y:S02]  /*1bb0*/  IMAD.MOV.U32 R8, RZ, RZ, 0x70 ;  /* 0x00000070ff087424 */ /* 0x000fe400078e00ff */
[----:B------:R-:W-:Y:S02]  /*1bc0*/  IMAD.MOV.U32 R12, RZ, RZ, 0x1 ;  /* 0x00000001ff0c7424 */ /* 0x000fe400078e00ff */
[----:B0-----:R-:W-:-:S07]  /*1bd0*/  IMAD.MOV.U32 R13, RZ, RZ, RZ ;  /* 0x000000ffff0d7224 */ /* 0x001fce00078e00ff */
[----:B------:R-:W-:-:S07]  /*1be0*/  LEPC R20, `(.L_x_2872) ;  /* 0x000000001014794e */ /* 0x000fce0000000000 */
[----:B-1---5:R-:W-:Y:S05]  /*1bf0*/  CALL.ABS.NOINC R14 ;  /* 0x000000000e007343 */ /* 0x022fea0003c00000 */
.L_x_2872:
[----:B------:R-:W-:Y:S05]  /*1c00*/  BSYNC B6 ;  /* 0x0000000000067941 */ /* 0x000fea0003800000 */
.L_x_2871:
        /* <DEDUP_REMOVED lines=20> */
.L_x_2874:
[----:B------:R-:W-:Y:S05]  /*1d50*/  BSYNC B6 ;  /* 0x0000000000067941 */ /* 0x000fea0003800000 */
.L_x_2873:
[----:B------:R-:W-:Y:S01]  /*1d60*/  ULDC.64 UR4, c[0x0][0x9f8] ;  /* 0x00027e0000047ab9 */ /* 0x000fe20000000a00 */
[----:B------:R-:W-:Y:S01]  /*1d70*/  ULDC.64 UR6, c[0x0][0x208] ;  /* 0x0000820000067ab9 */ /* 0x000fe20000000a00 */
[----:B------:R-:W-:Y:S01]  /*1d80*/  ISETP.NE.U32.AND P0, PT, RZ, UR4, PT ;  /* 0x00000004ff007c0c */ /* 0x000fe2000bf05070 */
[----:B------:R-:W0:Y:S01]  /*1d90*/  LDC.64 R98, c[0x0][0x300] ;  /* 0x0000c000ff627b82 */ /* 0x000e220000000a00 */
[----:B------:R-:W-:Y:S01]  /*1da0*/  IMAD.IADD R113, R26, 0x1, R27 ;  /* 0x000000011a717824 */ /* 0x000fe200078e021b */
[----:B------:R-:W-:Y:S01]  /*1db0*/  SHF.R.S32.HI R9, RZ, 0x1f, R50 ;  /* 0x0000001fff097819 */ /* 0x000fe20000011432 */
[----:B------:R-:W-:Y:S01]  /*1dc0*/  ULDC UR8, c[0x0][0x2f4] ;  /* 0x0000bd0000087ab9 */ /* 0x000fe20000000800 */
[----:B------:R-:W-:-:S04]  /*1dd0*/  ISETP.NE.AND.EX P0, PT, RZ, UR5, PT, P0 ;  /* 0x00000005ff007c0c */ /* 0x000fc8000bf05300 */
[----:B------:R-:W1:Y:S08]  /*1de0*/  LDC R118, c[0x0][0x3f4] ;  /* 0x0000fd00ff767b82 */ /* 0x000e700000000800 */
[----:B------:R-:W2:Y:S01]  /*1df0*/  LDC.64 R104, c[0x0][0x408] ;  /* 0x00010200ff687b82 */ /* 0x000ea20000000a00 */
[----:B------:R-:W-:-:S04]  /*1e00*/  @P0 IADD3 R4, P1, R28, UR4, RZ ;  /* 0x000000041c040c10 */ /* 0x000fc8000ff3e0ff */
[----:B------:R-:W-:Y:S01]  /*1e10*/  @P0 IADD3.X R5, R29, UR5, RZ, P1, !PT ;  /* 0x000000051d050c10 */ /* 0x000fe20008ffe4ff */
[----:B------:R-:W-:Y:S02]  /*1e20*/  ULDC.64 UR4, c[0x0][0x330] ;  /* 0x0000cc0000047ab9 */ /* 0x000fe40000000a00 */
[----:B------:R-:W3:Y:S02]  /*1e30*/  LDC.64 R110, c[0x0][0x3f8] ;  /* 0x0000fe00ff6e7b82 */ /* 0x000ee40000000a00 */
[----:B------:R4:W3:Y:S01]  /*1e40*/  @P0 LDG.E R25, desc[UR6][R4.64] ;  /* 0x0000000604190981 */ /* 0x0008e2000c1e1900 */
[----:B------:R-:W-:Y:S01]  /*1e50*/  SHF.R.S32.HI R3, RZ, 0x1f, R113 ;  /* 0x0000001fff037819 */ /* 0x000fe20000011471 */
[----:B------:R-:W-:Y:S01]  /*1e60*/  IMAD R11, R9, UR4, RZ ;  /* 0x00000004090b7c24 */ /* 0x000fe2000f8e02ff */
[----:B------:R-:W-:Y:S01]  /*1e70*/  ISETP.GE.AND P1, PT, R213, UR8, PT ;  /* 0x00000008d5007c0c */ /* 0x000fe2000bf26270 */
[----:B------:R-:W-:Y:S01]  /*1e80*/  IMAD.WIDE.U32 R6, R50, UR4, R18 ;  /* 0x0000000432067c25 */ /* 0x000fe2000f8e0012 */
[----:B------:R-:W-:Y:S01]  /*1e90*/  ISETP.GE.AND P0, PT, R18, UR8, PT ;  /* 0x0000000812007c0c */ /* 0x000fe2000bf06270 */
[----:B------:R-:W-:Y:S01]  /*1ea0*/  ULDC.64 UR6, c[0x0][0xa08] ;  /* 0x0002820000067ab9 */ /* 0x000fe20000000a00 */
[----:B------:R-:W-:Y:S01]  /*1eb0*/  SEL R8, RZ, 0xffffffff, P1 ;  /* 0xffffffffff087807 */ /* 0x000fe20000800000 */
[-C--:B0-----:R-:W-:Y:S01]  /*1ec0*/  IMAD R0, R3, R98.reuse, RZ ;  /* 0x0000006203007224 */ /* 0x081fe200078e02ff */
[----:B------:R-:W-:Y:S01]  /*1ed0*/  ISETP.GE.AND P1, PT, R220, UR8, PT ;  /* 0x00000008dc007c0c */ /* 0x000fe2000bf26270 */
[----:B------:R-:W-:Y:S01]  /*1ee0*/  IMAD R13, R50, UR5, R11 ;  /* 0x00000005320d7c24 */ /* 0x000fe2000f8e020b */
[----:B------:R-:W-:Y:S01]  /*1ef0*/  ULDC.64 UR4, c[0x0][0x308] ;  /* 0x0000c20000047ab9 */ /* 0x000fe20000000a00 */
[C---:B------:R-:W-:Y:S01]  /*1f00*/  IMAD R11, R113.reuse, R99, R0 ;  /* 0x00000063710b7224 */ /* 0x040fe200078e0200 */
[----:B------:R-:W-:Y:S01]  /*1f10*/  SEL R0, RZ, 0x1, P0 ;  /* 0x00000001ff007807 */ /* 0x000fe20000000000 */
[----:B----4-:R-:W-:Y:S01]  /*1f20*/  IMAD.WIDE.U32 R4, R113, R98, RZ ;  /* 0x0000006271047225 */ /* 0x010fe200078e00ff */
[----:B------:R-:W-:Y:S01]  /*1f30*/  ISETP.NE.U32.AND P0, PT, RZ, UR6, PT ;  /* 0x00000006ff007c0c */ /* 0x000fe2000bf05070 */
[----:B------:R-:W0:Y:S01]  /*1f40*/  S2R R150, SR_TID.X ;  /* 0x0000000000967919 */ /* 0x000e220000002100 */
[----:B------:R-:W-:Y:S01]  /*1f50*/  IADD3 R7, R7, R13, RZ ;  /* 0x0000000d07077210 */ /* 0x000fe20007ffe0ff */
[----:B------:R-:W-:Y:S01]  /*1f60*/  IMAD.SHL.U32 R13, R8, 0x2, RZ ;  /* 0x00000002080d7824 */ /* 0x000fe200078e00ff */
[----:B------:R-:W-:Y:S01]  /*1f70*/  ISETP.NE.AND.EX P0, PT, RZ, UR7, PT, P0 ;  /* 0x00000007ff007c0c */ /* 0x000fe2000bf05300 */
[----:B------:R-:W-:Y:S01]  /*1f80*/  IMAD R9, R9, UR4, RZ ;  /* 0x0000000409097c24 */ /* 0x000fe2000f8e02ff */
[----:B------:R-:W-:Y:S01]  /*1f90*/  ULDC.64 UR6, c[0x0][0x310] ;  /* 0x0000c40000067ab9 */ /* 0x000fe20000000a00 */
[----:B------:R-:W-:Y:S01]  /*1fa0*/  IMAD.IADD R5, R5, 0x1, R11 ;  /* 0x0000000105057824 */ /* 0x000fe200078e020b */
[----:B------:R-:W-:Y:S01]  /*1fb0*/  LOP3.LUT R0, R13, 0x2, R0, 0xe2, !PT ;  /* 0x000000020d007812 */ /* 0x000fe200078ee200 */
[C---:B------:R-:W-:Y:S01]  /*1fc0*/  IMAD R11, R50.reuse, UR5, R9 ;  /* 0x00000005320b7c24 */ /* 0x040fe2000f8e0209 */
[----:B------:R-:W-:Y:S01]  /*1fd0*/  SEL R9, RZ, 0x4, P1 ;  /* 0x00000004ff097807 */ /* 0x000fe20000800000 */
[----:B------:R-:W-:Y:S01]  /*1fe0*/  IMAD.WIDE.U32 R4, R50, UR4, R4 ;  /* 0x0000000432047c25 */ /* 0x000fe2000f8e0004 */
[----:B------:R-:W-:Y:S01]  /*1ff0*/  ULDC.64 UR4, c[0x0][0x338] ;  /* 0x0000ce0000047ab9 */ /* 0x000fe20000000a00 */
[----:B------:R-:W-:-:S02]  /*2000*/  SHF.R.S32.HI R20, RZ, 0x1f, R212 ;  /* 0x0000001fff147819 */ /* 0x000fc400000114d4 */
[----:B------:R-:W-:Y:S01]  /*2010*/  LOP3.LUT R9, R0, R9, RZ, 0xfc, !PT ;  /* 0x0000000900097212 */ /* 0x000fe200078efcff */
[----:B------:R-:W-:Y:S01]  /*2020*/  IMAD.IADD R5, R5, 0x1, R11 ;  /* 0x0000000105057824 */ /* 0x000fe200078e020b */
[----:B------:R-:W-:Y:S01]  /*2030*/  SHF.R.S32.HI R23, RZ, 0x1f, R22 ;  /* 0x0000001fff177819 */ /* 0x000fe20000011416 */
[CC--:B--2---:R-:W-:Y:S01]  /*2040*/  IMAD.WIDE.U32 R102, R212.reuse, R104.reuse, R18 ;  /* 0x00000068d4667225 */ /* 0x0c4fe200078e0012 */
[----:B------:R-:W-:Y:S02]  /*2050*/  SHF.R.U32.HI R30, RZ, 0x3, R224 ;  /* 0x00000003ff1e7819 */ /* 0x000fe400000116e0 */
[----:B------:R-:W-:Y:S01]  /*2060*/  SHF.R.U32.HI R21, RZ, 0x3, R223 ;  /* 0x00000003ff157819 */ /* 0x000fe200000116df */
[----:B------:R-:W-:Y:S01]  /*2070*/  IMAD.WIDE.U32 R100, R212, R104, R22 ;  /* 0x00000068d4647225 */ /* 0x000fe200078e0016 */
[----:B------:R-:W-:Y:S02]  /*2080*/  ISETP.GE.AND P2, PT, R221, UR8, PT ;  /* 0x00000008dd007c0c */ /* 0x000fe4000bf46270 */
[----:B------:R-:W-:Y:S01]  /*2090*/  SHF.L.U64.HI R34, R104, 0x5, R105 ;  /* 0x0000000568227819 */ /* 0x000fe20000010269 */
[----:B---3--:R-:W-:Y:S01]  /*20a0*/  IMAD.WIDE.U32 R106, R212, R110, R22 ;  /* 0x0000006ed46a7225 */ /* 0x008fe200078e0016 */
[----:B------:R-:W-:-:S02]  /*20b0*/  SHF.L.U64.HI R33, R104, 0x6, R105 ;  /* 0x0000000668217819 */ /* 0x000fc40000010269 */
[----:B------:R-:W-:Y:S01]  /*20c0*/  SHF.L.U32 R32, R104, 0x5, RZ ;  /* 0x0000000568207819 */ /* 0x000fe200000006ff */
[C---:B------:R-:W-:Y:S01]  /*20d0*/  IMAD.WIDE.U32 R108, R212.reuse, R110, R18 ;  /* 0x0000006ed46c7225 */ /* 0x040fe200078e0012 */
[----:B------:R-:W-:Y:S02]  /*20e0*/  IADD3 R112, P3, R212, R113, RZ ;  /* 0x00000071d4707210 */ /* 0x000fe40007f7e0ff */
[--C-:B------:R-:W-:Y:S01]  /*20f0*/  SHF.L.U64.HI R123, R98, 0x5, R99.reuse ;  /* 0x00000005627b7819 */ /* 0x100fe20000010263 */
[----:B------:R-:W-:Y:S01]  /*2100*/  IMAD.SHL.U32 R31, R212, 0x40, RZ ;  /* 0x00000040d41f7824 */ /* 0x000fe200078e00ff */
[----:B------:R-:W-:Y:S01]  /*2110*/  SHF.L.U64.HI R129, R98, 0x6, R99 ;  /* 0x0000000662817819 */ /* 0x000fe20000010263 */
[----:B------:R-:W-:Y:S01]  /*2120*/  VIADD R14, R212, 0x20 ;  /* 0x00000020d40e7836 */ /* 0x000fe20000000000 */
[----:B------:R-:W-:Y:S01]  /*2130*/  SHF.L.U64.HI R29, R110, 0x6, R111 ;  /* 0x000000066e1d7819 */ /* 0x000fe2000001026f */
[----:B------:R-:W-:Y:S01]  /*2140*/  IMAD.SHL.U32 R128, R98, 0x20, RZ ;  /* 0x0000002062807824 */ /* 0x000fe200078e00ff */
[----:B------:R-:W-:Y:S01]  /*2150*/  IADD3 R12, R212, 0x40, RZ ;  /* 0x00000040d40c7810 */ /* 0x000fe20007ffe0ff */
[----:B------:R-:W-:Y:S01]  /*2160*/  IMAD.SHL.U32 R130, R98, 0x40, RZ ;  /* 0x0000004062827824 */ /* 0x000fe200078e00ff */
[----:B------:R-:W-:Y:S01]  /*2170*/  SHF.R.S32.HI R147, RZ, 0x1f, R14 ;  /* 0x0000001fff937819 */ /* 0x000fe2000001140e */
[----:B------:R-:W-:Y:S01]  /*2180*/  IMAD R121, R111, 0x50, RZ ;  /* 0x000000506f797824 */ /* 0x000fe200078e02ff */
[----:B------:R-:W-:Y:S01]  /*2190*/  SHF.R.S32.HI R145, RZ, 0x1f, R12 ;  /* 0x0000001fff917819 */ /* 0x000fe2000001140c */
[C---:B------:R-:W-:Y:S01]  /*21a0*/  IMAD.SHL.U32 R28, R110.reuse, 0x20, RZ ;  /* 0x000000206e1c7824 */ /* 0x040fe200078e00ff */
[----:B------:R-:W-:Y:S01]  /*21b0*/  LOP3.LUT R26, R9, 0x1, RZ, 0xc0, !PT ;  /* 0x00000001091a7812 */ /* 0x000fe200078ec0ff */
[----:B------:R-:W-:Y:S01]  /*21c0*/  IMAD.SHL.U32 R27, R110, 0x40, RZ ;  /* 0x000000406e1b7824 */ /* 0x000fe200078e00ff */
[----:B0-----:R-:W-:Y:S01]  /*21d0*/  LEA.HI R150, R150, 0x8, RZ, 0x19 ;  /* 0x0000000896967811 */ /* 0x001fe200078fc8ff */
[----:B------:R-:W-:Y:S01]  /*21e0*/  IMAD.X R113, R20, 0x1, R3, P3 ;  /* 0x0000000114717824 */ /* 0x000fe200018e0603 */
[----:B------:R-:W-:-:S02]  /*21f0*/  SHF.R.S32.HI R8, RZ, 0x1f, R25 ;  /* 0x0000001fff087819 */ /* 0x000fc40000011419 */
[----:B------:R-:W-:Y:S02]  /*2200*/  SEL R97, R25, RZ, !P0 ;  /* 0x000000ff19617207 */ /* 0x000fe40004000000 */
[----:B------:R-:W-:Y:S02]  /*2210*/  SEL R8, R8, RZ, !P0 ;  /* 0x000000ff08087207 */ /* 0x000fe40004000000 */
[----:B-1----:R-:W-:Y:S01]  /*2220*/  ISETP.GE.AND P0, PT, R18, R118, PT ;  /* 0x000000761200720c */ /* 0x002fe20003f06270 */
        /* <DEDUP_REMOVED lines=21> */
[----:B------:R-:W-:Y:S02]  /*2380*/  IMAD R7, R212, R111, R0 ;  /* 0x0000006fd4077224 */ /* 0x000fe400078e0200 */
[----:B-----5:R-:W-:Y:S01]  /*2390*/  IMAD.WIDE.U32 R100, R143, R104, R100 ;  /* 0x000000688f647225 */ /* 0x020fe200078e0064 */
[----:B------:R-:W-:-:S02]  /*23a0*/  SHF.R.S32.HI R0, RZ, 0x1f, R5 ;  /* 0x0000001fff007819 */ /* 0x000fc40000011405 */
[----:B------:R-:W-:Y:S01]  /*23b0*/  IADD3 R4, R213, R4, RZ ;  /* 0x00000004d5047210 */ /* 0x000fe20007ffe0ff */
[----:B------:R-:W-:Y:S01]  /*23c0*/  IMAD.IADD R107, R107, 0x1, R7 ;  /* 0x000000016b6b7824 */ /* 0x000fe200078e0207 */
[CC--:B------:R-:W-:Y:S01]  /*23d0*/  LEA.HI R13, R0.reuse, R5.reuse, RZ, 0x3 ;  /* 0x00000005000d7211 */ /* 0x0c0fe200078f18ff */
[----:B------:R-:W-:Y:S01]  /*23e0*/  IMAD.IADD R109, R7, 0x1, R109 ;  /* 0x00000001076d7824 */ /* 0x000fe200078e026d */
[----:B------:R-:W-:Y:S01]  /*23f0*/  LEA.HI R0, R0, R5, RZ, 0x6 ;  /* 0x0000000500007211 */ /* 0x000fe200078f30ff */
[C---:B------:R-:W-:Y:S01]  /*2400*/  IMAD.WIDE.U32 R102, R143.reuse, R104, R102 ;  /* 0x000000688f667225 */ /* 0x040fe200078e0066 */
[----:B------:R-:W-:Y:S02]  /*2410*/  SHF.R.S32.HI R7, RZ, 0x1f, R4 ;  /* 0x0000001fff077819 */ /* 0x000fe40000011404 */
[----:B------:R-:W-:Y:S01]  /*2420*/  SHF.R.S32.HI R5, RZ, 0x6, R0 ;  /* 0x00000006ff057819 */ /* 0x000fe20000011400 */
[----:B------:R-:W-:Y:S01]  /*2430*/  IMAD.WIDE.U32 R106, R143, R110, R106 ;  /* 0x0000006e8f6a7225 */ /* 0x000fe200078e006a */
[----:B------:R-:W-:-:S02]  /*2440*/  LOP3.LUT R0, R224, 0x38, R13, 0xf8, !PT ;  /* 0x00000038e0007812 */ /* 0x000fc400078ef80d */
[----:B------:R-:W-:Y:S01]  /*2450*/  LOP3.LUT R6, R223, 0x38, R13, 0xf8, !PT ;  /* 0x00000038df067812 */ /* 0x000fe200078ef80d */
[C---:B------:R-:W-:Y:S01]  /*2460*/  IMAD R134, R5.reuse, 0x1400, R227 ;  /* 0x0000140005867824 */ /* 0x040fe200078e02e3 */
[----:B------:R-:W-:Y:S01]  /*2470*/  LOP3.LUT R11, R0, R30, RZ, 0x3c, !PT ;  /* 0x0000001e000b7212 */ /* 0x000fe200078e3cff */
[----:B------:R-:W-:Y:S01]  /*2480*/  IMAD R132, R5, 0x1400, R226 ;  /* 0x0000140005847824 */ /* 0x000fe200078e02e2 */
[-C--:B------:R-:W-:Y:S01]  /*2490*/  LEA.HI R0, R7, R4.reuse, RZ, 0x6 ;  /* 0x0000000407007211 */ /* 0x080fe200078f30ff */
[----:B------:R-:W-:Y:S01]  /*24a0*/  IMAD R142, R5, 0x1400, R228 ;  /* 0x00001400058e7824 */ /* 0x000fe200078e02e4 */
[----:B------:R-:W-:Y:S01]  /*24b0*/  LEA.HI R4, R7, R4, RZ, 0x3 ;  /* 0x0000000407047211 */ /* 0x000fe200078f18ff */
[----:B------:R-:W-:Y:S01]  /*24c0*/  IMAD.IADD R134, R134, 0x1, R11 ;  /* 0x0000000186867824 */ /* 0x000fe200078e020b */
[----:B------:R-:W-:Y:S01]  /*24d0*/  SHF.R.S32.HI R7, RZ, 0x6, R0 ;  /* 0x00000006ff077819 */ /* 0x000fe20000011400 */
[----:B------:R-:W-:Y:S01]  /*24e0*/  IMAD R11, R105, 0x50, RZ ;  /* 0x00000050690b7824 */ /* 0x000fe200078e02ff */
[----:B------:R-:W-:Y:S01]  /*24f0*/  LOP3.LUT R0, R13, 0x38, RZ, 0xc0, !PT ;  /* 0x000000380d007812 */ /* 0x000fe200078ec0ff */
[----:B------:R-:W-:Y:S01]  /*2500*/  IMAD.WIDE.U32 R108, R143, R110, R108 ;  /* 0x0000006e8f6c7225 */ /* 0x000fe200078e006c */
[----:B------:R-:W-:-:S02]  /*2510*/  LOP3.LUT R10, R223, 0x38, R4, 0xf8, !PT ;  /* 0x00000038df0a7812 */ /* 0x000fc400078ef804 */
[----:B------:R-:W-:Y:S01]  /*2520*/  LOP3.LUT R0, R0, 0x1c0, R31, 0xf8, !PT ;  /* 0x000001c000007812 */ /* 0x000fe200078ef81f */
[C---:B------:R-:W-:Y:S01]  /*2530*/  IMAD R135, R7.reuse, 0x1400, R228 ;  /* 0x0000140007877824 */ /* 0x040fe200078e02e4 */
[----:B------:R-:W-:Y:S01]  /*2540*/  LOP3.LUT R15, R6, R21, RZ, 0x3c, !PT ;  /* 0x00000015060f7212 */ /* 0x000fe200078e3cff */
[C---:B------:R-:W-:Y:S01]  /*2550*/  IMAD R133, R7.reuse, 0x1400, R227 ;  /* 0x0000140007857824 */ /* 0x040fe200078e02e3 */
[----:B------:R-:W-:Y:S01]  /*2560*/  LOP3.LUT R5, R0, R229, RZ, 0x3c, !PT ;  /* 0x000000e500057212 */ /* 0x000fe200078e3cff */
[----:B------:R-:W-:Y:S01]  /*2570*/  IMAD R131, R7, 0x1400, R226 ;  /* 0x0000140007837824 */ /* 0x000fe200078e02e2 */
[----:B------:R-:W-:Y:S01]  /*2580*/  LOP3.LUT R6, R4, 0x38, RZ, 0xc0, !PT ;  /* 0x0000003804067812 */ /* 0x000fe200078ec0ff */
[----:B------:R-:W-:Y:S01]  /*2590*/  IMAD.IADD R132, R132, 0x1, R15 ;  /* 0x0000000184847824 */ /* 0x000fe200078e020f */
[----:B------:R-:W-:Y:S01]  /*25a0*/  LOP3.LUT R10, R10, R21, RZ, 0x3c, !PT ;  /* 0x000000150a0a7212 */ /* 0x000fe200078e3cff */
[----:B------:R-:W-:Y:S01]  /*25b0*/  IMAD.IADD R142, R142, 0x1, R5 ;  /* 0x000000018e8e7824 */ /* 0x000fe200078e0205 */
[----:B------:R-:W-:Y:S01]  /*25c0*/  SHF.R.S32.HI R5, RZ, 0x1f, R143 ;  /* 0x0000001fff057819 */ /* 0x000fe2000001148f */
[----:B------:R-:W-:Y:S01]  /*25d0*/  IMAD R7, R99, 0x50, RZ ;  /* 0x0000005063077824 */ /* 0x000fe200078e02ff */
[----:B------:R-:W-:Y:S01]  /*25e0*/  LOP3.LUT R8, R224, 0x38, R4, 0xf8, !PT ;  /* 0x00000038e0087812 */ /* 0x000fe200078ef804 */
[----:B------:R-:W-:Y:S01]  /*25f0*/  IMAD.WIDE.U32 R98, R98, 0x50, RZ ;  /* 0x0000005062627825 */ /* 0x000fe200078e00ff */
[----:B------:R-:W-:-:S02]  /*2600*/  LOP3.LUT R6, R6, 0x1c0, R31, 0xf8, !PT ;  /* 0x000001c006067812 */ /* 0x000fc400078ef81f */
[----:B------:R-:W-:Y:S01]  /*2610*/  LOP3.LUT R8, R8, R30, RZ, 0x3c, !PT ;  /* 0x0000001e08087212 */ /* 0x000fe200078e3cff */
[----:B------:R-:W-:Y:S01]  /*2620*/  IMAD R0, R5, R104, RZ ;  /* 0x0000006805007224 */ /* 0x000fe200078e02ff */
[----:B------:R-:W-:Y:S01]  /*2630*/  LOP3.LUT R6, R6, R229, RZ, 0x3c, !PT ;  /* 0x000000e506067212 */ /* 0x000fe200078e3cff */
[----:B------:R-:W-:Y:S01]  /*2640*/  IMAD.SHL.U32 R31, R104, 0x40, RZ ;  /* 0x00000040681f7824 */ /* 0x000fe200078e00ff */
[----:B------:R-:W-:Y:S01]  /*2650*/  SHF.L.U64.HI R30, R110, 0x5, R111 ;  /* 0x000000056e1e7819 */ /* 0x000fe2000001026f */
[----:B------:R-:W-:Y:S01]  /*2660*/  IMAD R21, R143, R105, R0 ;  /* 0x000000698f157224 */ /* 0x000fe200078e0200 */
[----:B------:R-:W-:Y:S01]  /*2670*/  SHF.R.S32.HI R14, RZ, 0x3, R13 ;  /* 0x00000003ff0e7819 */ /* 0x000fe2000001140d */
[----:B------:R-:W-:Y:S01]  /*2680*/  IMAD R0, R5, R110, RZ ;  /* 0x0000006e05007224 */ /* 0x000fe200078e02ff */
[----:B------:R-:W-:Y:S01]  /*2690*/  LOP3.LUT R13, R13, 0xfffffff8, RZ, 0xc0, !PT ;  /* 0xfffffff80d0d7812 */ /* 0x000fe200078ec0ff */
[----:B------:R-:W-:Y:S01]  /*26a0*/  IMAD.WIDE.U32 R104, R104, 0x50, RZ ;  /* 0x0000005068687825 */ /* 0x000fe200078e00ff */
[----:B------:R-:W-:-:S02]  /*26b0*/  IADD3 R131, R131, R10, RZ ;  /* 0x0000000a83837210 */ /* 0x000fc40007ffe0ff */
[----:B------:R-:W-:Y:S01]  /*26c0*/  SHF.R.S32.HI R12, RZ, 0x3, R4 ;  /* 0x00000003ff0c7819 */ /* 0x000fe20000011404 */
[----:B------:R-:W-:Y:S01]  /*26d0*/  IMAD R15, R143, R111, R0 ;  /* 0x0000006f8f0f7224 */ /* 0x000fe200078e0200 */
[----:B------:R-:W-:Y:S01]  /*26e0*/  SEL R0, RZ, 0x8, P2 ;  /* 0x00000008ff007807 */ /* 0x000fe20001000000 */
[----:B------:R-:W-:Y:S01]  /*26f0*/  IMAD.WIDE.U32 R110, R110, 0x50, RZ ;  /* 0x000000506e6e7825 */ /* 0x000fe200078e00ff */
[----:B------:R-:W-:Y:S02]  /*2700*/  IADD3 R5, R95, R37, RZ ;  /* 0x000000255f057210 */ /* 0x000fe40007ffe0ff */
[----:B------:R-:W-:Y:S01]  /*2710*/  LOP3.LUT R0, R9, R0, RZ, 0xfc, !PT ;  /* 0x0000000009007212 */ /* 0x000fe200078efcff */
[----:B------:R-:W-:Y:S01]  /*2720*/  IMAD.IADD R122, R105, 0x1, R11 ;  /* 0x00000001697a7824 */ /* 0x000fe200078e020b */
[----:B------:R-:W-:Y:S01]  /*2730*/  LOP3.LUT R11, R4, 0xfffffff8, RZ, 0xc0, !PT ;  /* 0xfffffff8040b7812 */ /* 0x000fe200078ec0ff */
[----:B------:R-:W-:Y:S01]  /*2740*/  IMAD.IADD R133, R133, 0x1, R8 ;  /* 0x0000000185857824 */ /* 0x000fe200078e0208 */
[----:B------:R-:W-:Y:S01]  /*2750*/  IADD3 R121, R111, R121, RZ ;  /* 0x000000796f797210 */ /* 0x000fe20007ffe0ff */
[----:B------:R-:W-:Y:S01]  /*2760*/  IMAD.IADD R135, R135, 0x1, R6 ;  /* 0x0000000187877824 */ /* 0x000fe200078e0206 */
[C---:B------:R-:W-:Y:S01]  /*2770*/  LOP3.LUT R10, R0.reuse, 0x2, RZ, 0xc0, !PT ;  /* 0x00000002000a7812 */ /* 0x040fe200078ec0ff */
[----:B------:R-:W-:Y:S01]  /*2780*/  IMAD.IADD R120, R99, 0x1, R7 ;  /* 0x0000000163787824 */ /* 0x000fe200078e0207 */
[C---:B------:R-:W-:Y:S01]  /*2790*/  LOP3.LUT R9, R0.reuse, 0x4, RZ, 0xc0, !PT ;  /* 0x0000000400097812 */ /* 0x040fe200078ec0ff */
[----:B------:R-:W-:Y:S01]  /*27a0*/  IMAD.IADD R25, R101, 0x1, R21 ;  /* 0x0000000165197824 */ /* 0x000fe200078e0215 */
[----:B------:R-:W-:Y:S01]  /*27b0*/  LOP3.LUT R8, R0, 0x8, RZ, 0xc0, !PT ;  /* 0x0000000800087812 */ /* 0x000fe200078ec0ff */
[----:B------:R-:W-:Y:S01]  /*27c0*/  IMAD.IADD R20, R107, 0x1, R15 ;  /* 0x000000016b147824 */ /* 0x000fe200078e020f */
[----:B------:R-:W-:Y:S01]  /*27d0*/  SHF.R.S32.HI R7, RZ, 0x1f, R13 ;  /* 0x0000001fff077819 */ /* 0x000fe2000001140d */
[----:B------:R-:W-:Y:S01]  /*27e0*/  IMAD.SHL.U32 R118, R118, 0x2, RZ ;  /* 0x0000000276767824 */ /* 0x000fe200078e00ff */
[----:B------:R-:W-:Y:S01]  /*27f0*/  SHF.R.S32.HI R6, RZ, 0x1f, R11 ;  /* 0x0000001fff067819 */ /* 0x000fe2000001140b */
[----:B------:R-:W-:-:S02]  /*2800*/  IMAD.IADD R21, R21, 0x1, R103 ;  /* 0x0000000115157824 */ /* 0x000fc400078e0267 */
[----:B------:R-:W-:-:S07]  /*2810*/  IMAD.IADD R15, R15, 0x1, R109 ;  /* 0x000000010f0f7824 */ /* 0x000fce00078e026d */
.L_x_2982:
[----:B---3--:R-:W2:Y:S01]  /*2820*/  LDL.LU R39, [R1+0xc] ;  /* 0x00000c0001277983 */ /* 0x008ea20000300800 */
        /* <DEDUP_REMOVED lines=12> */
[----:B------:R-:W-:-:S03]  /*28f0*/  IADD3 R4, P5, P6, R93, R126, R128 ;  /* 0x0000007e5d047210 */ /* 0x000fc60007ebe080 */
[----:B------:R-:W-:Y:S01]  /*2900*/  IMAD.X R37, R88, 0x1, R35, P2 ;  /* 0x0000000158257824 */ /* 0x000fe200010e0623 */
[----:B------:R-:W-:Y:S02]  /*2910*/  IADD3.X R3, R35, R88, R129, P3, P4 ;  /* 0x0000005823037210 */ /* 0x000fe40001fe8481 */
[----:B------:R-:W-:Y:S02]  /*2920*/  ISETP.GT.AND P3, PT, R41, R119, PT ;  /* 0x000000772900720c */ /* 0x000fe40003f64270 */
        /* <DEDUP_REMOVED lines=9> */
[----:B------:R-:W-:Y:S02]  /*29c0*/  LEA.HI.X R57, R36, R117, R37, 0x1, P6 ;  /* 0x0000007524397211 */ /* 0x000fe400030f0c25 */
[----:B------:R-:W-:Y:S02]  /*29d0*/  MOV R24, R41 ;  /* 0x0000002900187202 */ /* 0x000fe40000000f00 */
        /* <DEDUP_REMOVED lines=10> */
[----:B------:R-:W-:Y:S02]  /*2a80*/  IMAD R39, R38, R104, R39 ;  /* 0x0000006826277224 */ /* 0x000fe400078e0227 */
[----:B------:R-:W-:Y:S01]  /*2a90*/  IMAD.WIDE.U32 R86, R110, R41, RZ ;  /* 0x000000296e567225 */ /* 0x000fe200078e00ff */
[----:B------:R-:W-:-:S03]  /*2aa0*/  VIMNMX R3, R3, 0x50, PT ;  /* 0x0000005003037848 */ /* 0x000fc60003fe0100 */
[----:B------:R-:W-:-:S04]  /*2ab0*/  IMAD.WIDE.U32 R84, R104, R41, RZ ;  /* 0x0000002968547225 */ /* 0x000fc800078e00ff */
[----:B------:R-:W-:Y:S02]  /*2ac0*/  IMAD.IADD R0, R87, 0x1, R37 ;  /* 0x0000000157007824 */ /* 0x000fe400078e0225 */
        /* <DEDUP_REMOVED lines=18> */
[-C--:B------:R-:W-:Y:S01]  /*2bf0*/  ISETP.GE.AND P5, PT, R22, R115.reuse, PT ;  /* 0x000000731600720c */ /* 0x080fe20003fa6270 */
[----:B------:R-:W-:Y:S01]  /*2c00*/  IMAD.X R38, R0, 0x1, R20, P2 ;  /* 0x0000000100267824 */ /* 0x000fe200010e0614 */
[C---:B------:R-:W-:Y:S01]  /*2c10*/  LEA R36, P2, R37.reuse, UR4, 0x1 ;  /* 0x0000000425247c11 */ /* 0x040fe2000f8408ff */
[----:B------:R-:W-:Y:S01]  /*2c20*/  IMAD.X R40, R114, 0x1, R25, P4 ;  /* 0x0000000172287824 */ /* 0x000fe200020e0619 */
[----:B------:R-:W-:Y:S01]  /*2c30*/  CS2R R126, SRZ ;  /* 0x00000000007e7805 */ /* 0x000fe2000001ff00 */
[----:B------:R-:W-:Y:S01]  /*2c40*/  ULDC.64 UR6, c[0x0][0x208] ;  /* 0x0000820000067ab9 */ /* 0x000fe20000000a00 */
[----:B------:R-:W-:Y:S01]  /*2c50*/  LEA.HI.X R37, R37, UR5, R38, 0x1, P2 ;  /* 0x0000000525257c11 */ /* 0x000fe200090f0c26 */
[----:B------:R-:W-:Y:S01]  /*2c60*/  ULDC.64 UR4, c[0x0][0x400] ;  /* 0x0001000000047ab9 */ /* 0x000fe20000000a00 */
[----:B------:R-:W-:-:S02]  /*2c70*/  ISETP.GE.AND P4, PT, R215, R115, PT ;  /* 0x00000073d700720c */ /* 0x000fc40003f86270 */
[----:B------:R-:W-:-:S03]  /*2c80*/  LEA R38, P2, R39, UR4, 0x1 ;  /* 0x0000000427267c11 */ /* 0x000fc6000f8408ff */
[----:B------:R0:W5:Y:S01]  /*2c90*/  @!P5 LDG.E.64 R124, desc[UR6][R36.64] ;  /* 0x00000006247cd981 */ /* 0x000162000c1e1b00 */
        /* <DEDUP_REMOVED lines=16> */
.L_x_2879:
[----:B------:R-:W-:Y:S05]  /*2da0*/  BSYNC B1 ;  /* 0x0000000000017941 */ /* 0x000fea0003800000 */
.L_x_2878:
[----:B0----5:R-:W-:Y:S01]  /*2db0*/  IMAD.MOV.U32 R37, RZ, RZ, R79 ;  /* 0x000000ffff257224 */ /* 0x021fe200078e004f */
[----:B------:R-:W-:Y:S01]  /*2dc0*/  MOV R36, R78 ;  /* 0x0000004e00247202 */ /* 0x000fe20000000f00 */
[----:B------:R-:W-:Y:S01]  /*2dd0*/  IMAD.MOV.U32 R38, RZ, RZ, R82 ;  /* 0x000000ffff267224 */ /* 0x000fe200078e0052 */
[----:B------:R-:W-:Y:S01]  /*2de0*/  IADD3 R39, R212, 0x20, RZ ;  /* 0x00000020d4277810 */ /* 0x000fe20007ffe0ff */
[----:B------:R-:W-:Y:S01]  /*2df0*/  BSSY B1, `(.L_x_2880) ;  /* 0x0000040000017945 */ /* 0x000fe20003800000 */
[----:B------:R-:W-:Y:S01]  /*2e00*/  PRMT R161, R37, 0x5410, R36 ;  /* 0x0000541025a17816 */ /* 0x000fe20000000024 */
[----:B------:R-:W-:Y:S01]  /*2e10*/  IMAD.MOV.U32 R36, RZ, RZ, R83 ;  /* 0x000000ffff247224 */ /* 0x000fe200078e0053 */
[----:B------:R-:W-:Y:S01]  /*2e20*/  ISETP.GE.AND P4, PT, R39, R3, PT ;  /* 0x000000032700720c */ /* 0x000fe20003f86270 */
[----:B------:R-:W-:Y:S01]  /*2e30*/  IMAD.MOV.U32 R37, RZ, RZ, R90 ;  /* 0x000000ffff257224 */ /* 0x000fe200078e005a */
[----:B------:R-:W-:Y:S02]  /*2e40*/  CS2R R66, SRZ ;  /* 0x0000000000427805 */ /* 0x000fe4000001ff00 */
        /* <DEDUP_REMOVED lines=12> */
[----:B------:R-:W-:Y:S02]  /*2f10*/  CS2R R72, SRZ ;  /* 0x0000000000487805 */ /* 0x000fe4000001ff00 */
[----:B------:R-:W-:Y:S01]  /*2f20*/  PRMT R153, R37, 0x7610, R153 ;  /* 0x0000761025997816 */ /* 0x000fe20000000099 */
[----:B------:R-:W-:Y:S01]  /*2f30*/  IMAD.MOV.U32 R37, RZ, RZ, R81 ;  /* 0x000000ffff257224 */ /* 0x000fe200078e0051 */
[----:B------:R-:W-:-:S04]  /*2f40*/  CS2R R76, SRZ ;  /* 0x00000000004c7805 */ /* 0x000fc8000001ff00 */
[----:B------:R-:W-:Y:S01]  /*2f50*/  PRMT R162, R36, 0x5410, R37 ;  /* 0x0000541024a27816 */ /* 0x000fe20000000025 */
[----:B------:R-:W-:Y:S02]  /*2f60*/  IMAD.MOV.U32 R36, RZ, RZ, R89 ;  /* 0x000000ffff247224 */ /* 0x000fe400078e0059 */
[----:B------:R-:W-:-:S03]  /*2f70*/  IMAD.MOV.U32 R37, RZ, RZ, R116 ;  /* 0x000000ffff257224 */ /* 0x000fc600078e0074 */
[----:B------:R-:W-:Y:S01]  /*2f80*/  PRMT R165, R38, 0x5410, R36 ;  /* 0x0000541026a57816 */ /* 0x000fe20000000024 */
[----:B------:R-:W-:Y:S02]  /*2f90*/  IMAD.MOV.U32 R36, RZ, RZ, R117 ;  /* 0x000000ffff247224 */ /* 0x000fe400078e0075 */
[----:B------:R-:W-:-:S03]  /*2fa0*/  IMAD.MOV.U32 R38, RZ, RZ, R126 ;  /* 0x000000ffff267224 */ /* 0x000fc600078e007e */
[----:B------:R-:W-:Y:S01]  /*2fb0*/  PRMT R166, R37, 0x5410, R36 ;  /* 0x0000541025a67816 */ /* 0x000fe20000000024 */
[----:B------:R-:W-:Y:S01]  /*2fc0*/  IMAD.MOV.U32 R37, RZ, RZ, R127 ;  /* 0x000000ffff257224 */ /* 0x000fe200078e007f */
[----:B------:R-:W-:-:S04]  /*2fd0*/  PRMT R151, R151, 0x5410, R38 ;  /* 0x0000541097977816 */ /* 0x000fc80000000026 */
        /* <DEDUP_REMOVED lines=33> */
.L_x_2881:
[----:B------:R-:W-:Y:S05]  /*31f0*/  BSYNC B1 ;  /* 0x0000000000017941 */ /* 0x000fea0003800000 */
.L_x_2880:
        /* <DEDUP_REMOVED lines=9> */
[----:B------:R-:W-:Y:S01]  /*3290*/  CS2R R54, SRZ ;  /* 0x0000000000367805 */ /* 0x000fe2000001ff00 */
[----:B-----5:R-:W-:Y:S01]  /*32a0*/  IMAD.MOV.U32 R136, RZ, RZ, R62 ;  /* 0x000000ffff887224 */ /* 0x020fe200078e003e */
        /* <DEDUP_REMOVED lines=33> */
.L_x_2883:
[----:B------:R-:W-:Y:S05]  /*34c0*/  BSYNC B1 ;  /* 0x0000000000017941 */ /* 0x000fea0003800000 */
.L_x_2882:
[----:B------:R-:W2:Y:S01]  /*34d0*/  LDL R0, [R1+0x5c] ;  /* 0x00005c0001007983 */ /* 0x000ea20000100800 */
[----:B0-----:R-:W-:Y:S01]  /*34e0*/  IMAD.MOV.U32 R37, RZ, RZ, R67 ;  /* 0x000000ffff257224 */ /* 0x001fe200078e0043 */
[----:B------:R-:W-:Y:S01]  /*34f0*/  MOV R36, R66 ;  /* 0x0000004200247202 */ /* 0x000fe20000000f00 */
        /* <DEDUP_REMOVED lines=16> */
[----:B------:R-:W-:Y:S02]  /*3600*/  IMAD.MOV.U32 R36, RZ, RZ, R77 ;  /* 0x000000ffff247224 */ /* 0x000fe400078e004d */
[----:B------:R-:W-:-:S03]  /*3610*/  IMAD.MOV.U32 R38, RZ, RZ, R73 ;  /* 0x000000ffff267224 */ /* 0x000fc600078e0049 */
[----:B------:R-:W-:Y:S01]  /*3620*/  PRMT R160, R37, 0x5410, R36 ;  /* 0x0000541025a07816 */ /* 0x000fe20000000024 */
[----:B-----5:R-:W-:Y:S01]  /*3630*/  IMAD.MOV.U32 R37, RZ, RZ, R46 ;  /* 0x000000ffff257224 */ /* 0x020fe200078e002e */
[----:B------:R-:W-:Y:S01]  /*3640*/  PRMT R157, R38, 0x7610, R157 ;  /* 0x00007610269d7816 */ /* 0x000fe2000000009d */
[----:B------:R-:W-:Y:S01]  /*3650*/  IMAD.MOV.U32 R36, RZ, RZ, R47 ;  /* 0x000000ffff247224 */ /* 0x000fe200078e002f */
[----:B------:R-:W-:-:S04]  /*3660*/  MOV R38, R41 ;  /* 0x0000002900267202 */ /* 0x000fc80000000f00 */
[----:B------:R-:W-:Y:S01]  /*3670*/  PRMT R86, R37, 0x5410, R36 ;  /* 0x0000541025567816 */ /* 0x000fe20000000024 */
[----:B------:R-:W-:Y:S01]  /*3680*/  IMAD.MOV.U32 R36, RZ, RZ, R59 ;  /* 0x000000ffff247224 */ /* 0x000fe200078e003b */
[----:B------:R-:W-:-:S04]  /*3690*/  MOV R37, R58 ;  /* 0x0000003a00257202 */ /* 0x000fc80000000f00 */
[----:B------:R-:W-:Y:S01]  /*36a0*/  PRMT R137, R37, 0x5410, R36 ;  /* 0x0000541025897816 */ /* 0x000fe20000000024 */
[----:B------:R-:W-:Y:S02]  /*36b0*/  IMAD.MOV.U32 R37, RZ, RZ, R43 ;  /* 0x000000ffff257224 */ /* 0x000fe400078e002b */
[----:B------:R-:W-:Y:S01]  /*36c0*/  IMAD.MOV.U32 R36, RZ, RZ, R44 ;  /* 0x000000ffff247224 */ /* 0x000fe200078e002c */
[----:B--2---:R-:W-:Y:S01]  /*36d0*/  R2UR UR4, R0 ;  /* 0x00000000000472ca */ /* 0x004fe200000e0000 */
[----:B------:R-:W-:-:S05]  /*36e0*/  IMAD.MOV.U32 R0, RZ, RZ, R63 ;  /* 0x000000ffff007224 */ /* 0x000fca00078e003f */
[----:B------:R-:W-:Y:S01]  /*36f0*/  PRMT R140, R140, 0x5410, R0 ;  /* 0x000054108c8c7816 */ /* 0x000fe20000000000 */
[----:B------:R-:W-:-:S05]  /*3700*/  IMAD.MOV.U32 R0, RZ, RZ, R71 ;  /* 0x000000ffff007224 */ /* 0x000fca00078e0047 */
[----:B------:R-:W-:Y:S01]  /*3710*/  PRMT R155, R155, 0x5410, R0 ;  /* 0x000054109b9b7816 */ /* 0x000fe20000000000 */
[----:B------:R-:W-:Y:S01]  /*3720*/  IMAD.MOV.U32 R0, RZ, RZ, R65 ;  /* 0x000000ffff007224 */ /* 0x000fe200078e0041 */
[----:B------:R-:W-:-:S04]  /*3730*/  UISETP.NE.AND UP0, UPT, UR4, 0x3, UPT ;  /* 0x000000030400788c */ /* 0x000fc8000bf05270 */
[----:B------:R-:W-:Y:S01]  /*3740*/  PRMT R141, R141, 0x5410, R0 ;  /* 0x000054108d8d7816 */ /* 0x000fe20000000000 */
[----:B------:R-:W-:Y:S01]  /*3750*/  IMAD.MOV.U32 R0, RZ, RZ, R40 ;  /* 0x000000ffff007224 */ /* 0x000fe200078e0028 */
[----:B------:R-:W-:-:S04]  /*3760*/  PLOP3.LUT P2, PT, PT, PT, UP0, 0x80, 0x0 ;  /* 0x000000000000781c */ /* 0x000fc80003f4f008 */
[----:B------:R-:W-:Y:S01]  /*3770*/  PRMT R84, R0, 0x7610, R84 ;  /* 0x0000761000547816 */ /* 0x000fe20000000054 */
[----:B------:R-:W-:-:S03]  /*3780*/  IMAD.MOV.U32 R0, RZ, RZ, R52 ;  /* 0x000000ffff007224 */ /* 0x000fc600078e0034 */
[----:B------:R-:W-:Y:S01]  /*3790*/  PRMT R84, R84, 0x5410, R38 ;  /* 0x0000541054547816 */ /* 0x000fe20000000026 */
[----:B------:R-:W-:Y:S01]  /*37a0*/  IMAD.MOV.U32 R38, RZ, RZ, R53 ;  /* 0x000000ffff267224 */ /* 0x000fe200078e0035 */
[----:B------:R-:W-:Y:S01]  /*37b0*/  PRMT R136, R0, 0x7610, R136 ;  /* 0x0000761000887816 */ /* 0x000fe20000000088 */
[----:B------:R-:W-:-:S03]  /*37c0*/  IMAD.MOV.U32 R0, RZ, RZ, R42 ;  /* 0x000000ffff007224 */ /* 0x000fc600078e002a */
        /* <DEDUP_REMOVED lines=13> */
[----:B------:R-:W-:Y:S06]  /*38a0*/  @!P2 BRA `(.L_x_2884) ;  /* 0x000000000004a947 */ /* 0x000fec0003800000 */
[----:B------:R-:W-:Y:S01]  /*38b0*/  BPT.TRAP 0x1 ;  /* 0x000000040000795c */ /* 0x000fe20000300000 */
.L_x_2884:
[----:B------:R-:W-:Y:S01]  /*38c0*/  LEA R0, R17, R16, 0x3 ;  /* 0x0000001011007211 */ /* 0x000fe200078e18ff */
[----:B------:R-:W-:Y:S01]  /*38d0*/  BSSY B1, `(.L_x_2885) ;  /* 0x0000004000017945 */ /* 0x000fe20003800000 */
[----:B------:R-:W-:-:S04]  /*38e0*/  SHF.L.U32 R114, R219, 0x1f, RZ ;  /* 0x0000001fdb727819 */ /* 0x000fc800000006ff */
[----:B------:R-:W0:Y:S02]  /*38f0*/  SYNCS.PHASECHK.TRANS64.TRYWAIT P6, [R0+URZ+0x38890], R114 ;  /* 0x03889072000075a7 */ /* 0x000e2400080c017f */
[----:B0-----:R-:W-:Y:S05]  /*3900*/  @!P6 BRA `(.L_x_2886) ;  /* 0x000002d000d8e947 */ /* 0x001fea0003800000 */
.L_x_3304:
[----:B------:R-:W-:Y:S05]  /*3910*/  BSYNC B1 ;  /* 0x0000000000017941 */ /* 0x000fea0003800000 */
.L_x_2885:
        /* <DEDUP_REMOVED lines=10> */
[--C-:B--2---:R-:W-:Y:S01]  /*39c0*/  HADD2.F32 R152, -RZ, R39.reuse.H0_H0 ;  /* 0x20000027ff987230 */ /* 0x104fe20000004100 */
[----:B------:R-:W-:Y:S02]  /*39d0*/  SHF.R.U32.HI R124, RZ, 0x10, R125 ;  /* 0x00000010ff7c7819 */ /* 0x000fe4000001167d */
[--C-:B------:R-:W-:Y:S01]  /*39e0*/  SHF.R.U64 R125, R126, 0x10, R127.reuse ;  /* 0x000000107e7d7819 */ /* 0x100fe2000000127f */
[----:B------:R-:W-:Y:S01]  /*39f0*/  HADD2.F32 R126, -RZ, R39.H1_H1 ;  /* 0x30000027ff7e7230 */ /* 0x000fe20000004100 */
[----:B------:R-:W-:Y:S01]  /*3a00*/  SHF.R.U32.HI R139, RZ, 0x10, R127 ;  /* 0x00000010ff8b7819 */ /* 0x000fe2000001167f */
[----:B------:R-:W-:Y:S02]  /*3a10*/  HADD2.F32 R138, -RZ, R138.H0_H0 ;  /* 0x2000008aff8a7230 */ /* 0x000fe40000004100 */
[----:B------:R-:W-:Y:S02]  /*3a20*/  HADD2.F32 R154, -RZ, R125.H0_H0 ;  /* 0x2000007dff9a7230 */ /* 0x000fe40000004100 */
[----:B------:R-:W-:-:S02]  /*3a30*/  HADD2.F32 R139, -RZ, R139.H0_H0 ;  /* 0x2000008bff8b7230 */ /* 0x000fc40000004100 */
[--C-:B------:R-:W-:Y:S02]  /*3a40*/  HADD2.F32 R125, -RZ, R37.reuse.H1_H1 ;  /* 0x30000025ff7d7230 */ /* 0x100fe40000004100 */
[----:B------:R-:W-:Y:S02]  /*3a50*/  HADD2.F32 R37, -RZ, R37.H0_H0 ;  /* 0x20000025ff257230 */ /* 0x000fe40000004100 */
[-C--:B------:R-:W-:Y:S01]  /*3a60*/  FMUL.FTZ R39, R126, R139.reuse ;  /* 0x0000008b7e277220 */ /* 0x080fe20000410000 */
[----:B------:R-:W-:Y:S02]  /*3a70*/  HADD2.F32 R127, -RZ, R124.H0_H0 ;  /* 0x2000007cff7f7230 */ /* 0x000fe40000004100 */
[-C--:B------:R-:W-:Y:S01]  /*3a80*/  FMUL.FTZ R124, R125, R154.reuse ;  /* 0x0000009a7d7c7220 */ /* 0x080fe20000410000 */
[C---:B------:R-:W-:Y:S01]  /*3a90*/  FMUL.FTZ R139, R152.reuse, R139 ;  /* 0x0000008b988b7220 */ /* 0x040fe20000410000 */
[C---:B------:R-:W-:Y:S02]  /*3aa0*/  FMUL.FTZ R154, R37.reuse, R154 ;  /* 0x0000009a259a7220 */ /* 0x040fe40000410000 */
[-C--:B------:R-:W-:Y:S01]  /*3ab0*/  FFMA.FTZ R37, R37, R138.reuse, -R124 ;  /* 0x0000008a25257223 */ /* 0x080fe2000001087c */
[-C--:B------:R-:W-:Y:S01]  /*3ac0*/  FFMA.FTZ R39, R152, R127.reuse, -R39 ;  /* 0x0000007f98277223 */ /* 0x080fe20000010827 */
[----:B------:R-:W-:Y:S01]  /*3ad0*/  FFMA.FTZ R124, R125, R138, R154 ;  /* 0x0000008a7d7c7223 */ /* 0x000fe2000001009a */
[----:B------:R-:W-:Y:S01]  /*3ae0*/  FFMA.FTZ R126, R126, R127, R139 ;  /* 0x0000007f7e7e7223 */ /* 0x000fe2000001008b */
[----:B------:R-:W-:-:S02]  /*3af0*/  HADD2.F32 R138, -RZ, R151.H0_H0 ;  /* 0x20000097ff8a7230 */ /* 0x000fc40000004100 */
[----:B------:R-:W-:Y:S01]  /*3b00*/  HADD2.F32 R127, -RZ, R151.H1_H1 ;  /* 0x30000097ff7f7230 */ /* 0x000fe20000004100 */
[----:B------:R-:W-:Y:S01]  /*3b10*/  F2FP.F16.F32.PACK_AB R37, R124, R37 ;  /* 0x000000257c25723e */ /* 0x000fe200000000ff */
[--C-:B------:R-:W-:Y:S01]  /*3b20*/  HADD2.F32 R139, -RZ, R36.reuse.H1_H1 ;  /* 0x30000024ff8b7230 */ /* 0x100fe20000004100 */
[----:B------:R-:W-:Y:S01]  /*3b30*/  F2FP.F16.F32.PACK_AB R39, R126, R39 ;  /* 0x000000277e27723e */ /* 0x000fe200000000ff */
[----:B------:R-:W-:Y:S02]  /*3b40*/  HADD2.F32 R151, -RZ, R36.H0_H0 ;  /* 0x20000024ff977230 */ /* 0x000fe40000004100 */
[----:B------:R-:W-:Y:S02]  /*3b50*/  HADD2.F32 R125, -RZ, R153.H1_H1 ;  /* 0x30000099ff7d7230 */ /* 0x000fe40000004100 */
[--C-:B------:R-:W-:Y:S02]  /*3b60*/  HADD2.F32 R36, -RZ, R38.reuse.H1_H1 ;  /* 0x30000026ff247230 */ /* 0x100fe40000004100 */
[----:B------:R-:W-:Y:S01]  /*3b70*/  FMUL.FTZ R154, R151, R127 ;  /* 0x0000007f979a7220 */ /* 0x000fe20000410000 */
[----:B------:R-:W-:-:S02]  /*3b80*/  HADD2.F32 R152, -RZ, R38.H0_H0 ;  /* 0x20000026ff987230 */ /* 0x000fc40000004100 */
[C---:B------:R-:W-:Y:S01]  /*3b90*/  FMUL.FTZ R38, R139.reuse, R127 ;  /* 0x0000007f8b267220 */ /* 0x040fe20000410000 */
[----:B------:R-:W-:Y:S02]  /*3ba0*/  HADD2.F32 R153, -RZ, R153.H0_H0 ;  /* 0x20000099ff997230 */ /* 0x000fe40000004100 */
[-C--:B------:R-:W-:Y:S01]  /*3bb0*/  FMUL.FTZ R127, R36, R125.reuse ;  /* 0x0000007d247f7220 */ /* 0x080fe20000410000 */
[-C--:B------:R-:W-:Y:S01]  /*3bc0*/  FFMA.FTZ R139, R139, R138.reuse, R154 ;  /* 0x0000008a8b8b7223 */ /* 0x080fe2000001009a */
[C---:B------:R-:W-:Y:S01]  /*3bd0*/  FMUL.FTZ R125, R152.reuse, R125 ;  /* 0x0000007d987d7220 */ /* 0x040fe20000410000 */
[----:B------:R-:W-:Y:S01]  /*3be0*/  FFMA.FTZ R38, R151, R138, -R38 ;  /* 0x0000008a97267223 */ /* 0x000fe20000010826 */
[-C--:B------:R-:W-:Y:S02]  /*3bf0*/  FFMA.FTZ R127, R152, R153.reuse, -R127 ;  /* 0x00000099987f7223 */ /* 0x080fe4000001087f */
[----:B------:R-:W-:Y:S02]  /*3c00*/  FFMA.FTZ R36, R36, R153, R125 ;  /* 0x0000009924247223 */ /* 0x000fe4000001007d */
[----:B------:R-:W-:-:S03]  /*3c10*/  F2FP.F16.F32.PACK_AB R38, R139, R38 ;  /* 0x000000268b26723e */ /* 0x000fc600000000ff */
[----:B------:R-:W-:Y:S02]  /*3c20*/  F2FP.F16.F32.PACK_AB R124, R36, R127 ;  /* 0x0000007f247c723e */ /* 0x000fe400000000ff */
[----:B------:R-:W-:-:S03]  /*3c30*/  IMAD.MOV.U32 R36, RZ, RZ, R38 ;  /* 0x000000ffff247224 */ /* 0x000fc600078e0026 */
[----:B------:R-:W-:-:S07]  /*3c40*/  IMAD.MOV.U32 R38, RZ, RZ, R124 ;  /* 0x000000ffff267224 */ /* 0x000fce00078e007c */
.L_x_2892:
[----:B------:R-:W-:Y:S05]  /*3c50*/  BSYNC B3 ;  /* 0x0000000000037941 */ /* 0x000fea0003800000 */
.L_x_2891:
[----:B------:R-:W-:Y:S02]  /*3c60*/  ULDC.64 UR4, c[0x0][0x208] ;  /* 0x0000820000047ab9 */ /* 0x000fe40000000a00 */
[----:B--2---:R1:W-:Y:S03]  /*3c70*/  STG.E.128 desc[UR4][R56.64], R36 ;  /* 0x0000002438007986 */ /* 0x0043e6000c101d04 */
.L_x_2890:
[----:B------:R-:W-:Y:S05]  /*3c80*/  BSYNC B2 ;  /* 0x0000000000027941 */ /* 0x000fea0003800000 */
.L_x_2889:
        /* <DEDUP_REMOVED lines=48> */
.L_x_2896:
[----:B------:R-:W-:Y:S05]  /*3f90*/  BSYNC B3 ;  /* 0x0000000000037941 */ /* 0x000fea0003800000 */
.L_x_2895:
[----:B------:R-:W-:Y:S02]  /*3fa0*/  ULDC.64 UR4, c[0x0][0x208] ;  /* 0x0000820000047ab9 */ /* 0x000fe40000000a00 */
[----:B--2---:R2:W-:Y:S03]  /*3fb0*/  STG.E.128 desc[UR4][R56.64+0x80], R36 ;  /* 0x0000802438007986 */ /* 0x0045e6000c101d04 */
.L_x_2894:
[----:B------:R-:W-:Y:S05]  /*3fc0*/  BSYNC B2 ;  /* 0x0000000000027941 */ /* 0x000fea0003800000 */
.L_x_2893:
[----:B------:R-:W-:Y:S01]  /*3fd0*/  ISETP.NE.AND P3, PT, R9, RZ, PT ;  /* 0x000000ff0900720c */ /* 0x000fe20003f65270 */
[----:B------:R-:W-:-:S12]  /*3fe0*/  BSSY B2, `(.L_x_2897) ;  /* 0x0000032000027945 */ /* 0x000fd80003800000 */
[----:B------:R-:W-:Y:S05]  /*3ff0*/  @!P3 BRA `(.L_x_2898) ;  /* 0x0000000000c0b947 */ /* 0x000fea0003800000 */
[----:B-12---:R1:W2:Y:S01]  /*4000*/  LDS.128 R36, [R4+0x29400] ;  /* 0x0294000004247984 */ /* 0x0062a20000000c00 */
        /* <DEDUP_REMOVED lines=44> */
.L_x_2900:
[----:B------:R-:W-:Y:S05]  /*42d0*/  BSYNC B3 ;  /* 0x0000000000037941 */ /* 0x000fea0003800000 */
.L_x_2899:
[----:B------:R-:W-:Y:S02]  /*42e0*/  ULDC.64 UR4, c[0x0][0x208] ;  /* 0x0000820000047ab9 */ /* 0x000fe40000000a00 */
[----:B--2---:R3:W-:Y:S03]  /*42f0*/  STG.E.128 desc[UR4][R56.64+0x100], R36 ;  /* 0x0001002438007986 */ /* 0x0047e6000c101d04 */
.L_x_2898:
[----:B------:R-:W-:Y:S05]  /*4300*/  BSYNC B2 ;  /* 0x0000000000027941 */ /* 0x000fea0003800000 */
.L_x_2897:
[----:B------:R-:W-:-:S13]  /*4310*/  ISETP.NE.AND P3, PT, R8, RZ, PT ;  /* 0x000000ff0800720c */ /* 0x000fda0003f65270 */
[----:B------:R-:W-:Y:S05]  /*4320*/  @!P3 BRA `(.L_x_2888) ;  /* 0x0000000000bcb947 */ /* 0x000fea0003800000 */
[----:B-123--:R1:W2:Y:S01]  /*4330*/  LDS.128 R36, [R4+0x2bc00] ;  /* 0x02bc000004247984 */ /* 0x00e2a20000000c00 */
[----:B------:R-:W-:Y:S01]  /*4340*/  ISETP.GE.AND P3, PT, R216, R115, PT ;  /* 0x00000073d800720c */ /* 0x000fe20003f66270 */
[----:B------:R-:W-:-:S12]  /*4350*/  BSSY B2, `(.L_x_2901) ;  /* 0x000002a000027945 */ /* 0x000fd80003800000 */
[----:B-1----:R-:W-:Y:S05]  /*4360*/  @P3 BRA `(.L_x_2902) ;  /* 0x0000000000a03947 */ /* 0x002fea0003800000 */
[--C-:B------:R-:W-:Y:S01]  /*4370*/  SHF.R.U64 R80, R80, 0x10, R81.reuse ;  /* 0x0000001050507819 */ /* 0x100fe20000001251 */
[----:B--2---:R-:W-:Y:S01]  /*4380*/  HADD2.F32 R82, -RZ, R39.H1_H1 ;  /* 0x30000027ff527230 */ /* 0x004fe20000004100 */
[----:B------:R-:W-:Y:S01]  /*4390*/  SHF.R.U32.HI R81, RZ, 0x10, R81 ;  /* 0x00000010ff517819 */ /* 0x000fe20000011651 */
[----:B------:R-:W-:Y:S01]  /*43a0*/  HADD2.F32 R83, -RZ, R37.H1_H1 ;  /* 0x30000025ff537230 */ /* 0x000fe20000004100 */
[--C-:B------:R-:W-:Y:S01]  /*43b0*/  SHF.R.U64 R78, R78, 0x10, R79.reuse ;  /* 0x000000104e4e7819 */ /* 0x100fe2000000124f */
[----:B------:R-:W-:Y:S01]  /*43c0*/  HADD2.F32 R80, -RZ, R80.H0_H0 ;  /* 0x20000050ff507230 */ /* 0x000fe20000004100 */
[----:B------:R-:W-:Y:S01]  /*43d0*/  SHF.R.U32.HI R79, RZ, 0x10, R79 ;  /* 0x00000010ff4f7819 */ /* 0x000fe2000001164f */
[----:B------:R-:W-:Y:S02]  /*43e0*/  HADD2.F32 R81, -RZ, R81.H0_H0 ;  /* 0x20000051ff517230 */ /* 0x000fe40000004100 */
[----:B------:R-:W-:Y:S02]  /*43f0*/  HADD2.F32 R88, -RZ, R39.H0_H0 ;  /* 0x20000027ff587230 */ /* 0x000fe40000004100 */
[----:B------:R-:W-:Y:S01]  /*4400*/  FMUL.FTZ R90, R83, R80 ;  /* 0x00000050535a7220 */ /* 0x000fe20000410000 */
[----:B------:R-:W-:-:S02]  /*4410*/  HADD2.F32 R37, -RZ, R37.H0_H0 ;  /* 0x20000025ff257230 */ /* 0x000fc40000004100 */
[-C--:B------:R-:W-:Y:S01]  /*4420*/  FMUL.FTZ R39, R82, R81.reuse ;  /* 0x0000005152277220 */ /* 0x080fe20000410000 */
[----:B------:R-:W-:Y:S02]  /*4430*/  HADD2.F32 R79, -RZ, R79.H0_H0 ;  /* 0x2000004fff4f7230 */ /* 0x000fe40000004100 */
[C---:B------:R-:W-:Y:S01]  /*4440*/  FMUL.FTZ R81, R88.reuse, R81 ;  /* 0x0000005158517220 */ /* 0x040fe20000410000 */
[----:B------:R-:W-:Y:S02]  /*4450*/  HADD2.F32 R78, -RZ, R78.H0_H0 ;  /* 0x2000004eff4e7230 */ /* 0x000fe40000004100 */
[C---:B------:R-:W-:Y:S01]  /*4460*/  FMUL.FTZ R80, R37.reuse, R80 ;  /* 0x0000005025507220 */ /* 0x040fe20000410000 */
[----:B------:R-:W-:Y:S02]  /*4470*/  HADD2.F32 R89, -RZ, R38.H0_H0 ;  /* 0x20000026ff597230 */ /* 0x000fe40000004100 */
[-C--:B------:R-:W-:Y:S01]  /*4480*/  FFMA.FTZ R39, R88, R79.reuse, -R39 ;  /* 0x0000004f58277223 */ /* 0x080fe20000010827 */
[----:B------:R-:W-:Y:S01]  /*4490*/  FFMA.FTZ R82, R82, R79, R81 ;  /* 0x0000004f52527223 */ /* 0x000fe20000010051 */
[-C--:B------:R-:W-:Y:S01]  /*44a0*/  FFMA.FTZ R90, R37, R78.reuse, -R90 ;  /* 0x0000004e255a7223 */ /* 0x080fe2000001085a */
[----:B------:R-:W-:Y:S01]  /*44b0*/  FFMA.FTZ R83, R83, R78, R80 ;  /* 0x0000004e53537223 */ /* 0x000fe20000010050 */
[----:B------:R-:W-:-:S02]  /*44c0*/  HADD2.F32 R79, -RZ, R36.H1_H1 ;  /* 0x30000024ff4f7230 */ /* 0x000fc40000004100 */
[----:B------:R-:W-:Y:S01]  /*44d0*/  HADD2.F32 R78, -RZ, R162.H0_H0 ;  /* 0x200000a2ff4e7230 */ /* 0x000fe20000004100 */
[----:B------:R-:W-:Y:S01]  /*44e0*/  F2FP.F16.F32.PACK_AB R39, R82, R39 ;  /* 0x000000275227723e */ /* 0x000fe200000000ff */
[----:B------:R-:W-:Y:S02]  /*44f0*/  HADD2.F32 R36, -RZ, R36.H0_H0 ;  /* 0x20000024ff247230 */ /* 0x000fe40000004100 */
[----:B------:R-:W-:Y:S02]  /*4500*/  HADD2.F32 R162, -RZ, R162.H1_H1 ;  /* 0x300000a2ffa27230 */ /* 0x000fe40000004100 */
[-C--:B------:R-:W-:Y:S01]  /*4510*/  FMUL.FTZ R91, R79, R78.reuse ;  /* 0x0000004e4f5b7220 */ /* 0x080fe20000410000 */
[----:B------:R-:W-:Y:S02]  /*4520*/  HADD2.F32 R81, -RZ, R38.H1_H1 ;  /* 0x30000026ff517230 */ /* 0x000fe40000004100 */
[----:B------:R-:W-:Y:S01]  /*4530*/  FMUL.FTZ R80, R36, R78 ;  /* 0x0000004e24507220 */ /* 0x000fe20000410000 */
[----:B------:R-:W-:-:S02]  /*4540*/  HADD2.F32 R37, -RZ, R161.H1_H1 ;  /* 0x300000a1ff257230 */ /* 0x000fc40000004100 */
[----:B------:R-:W-:Y:S02]  /*4550*/  HADD2.F32 R38, -RZ, R161.H0_H0 ;  /* 0x200000a1ff267230 */ /* 0x000fe40000004100 */
[-C--:B------:R-:W-:Y:S01]  /*4560*/  FMUL.FTZ R78, R81, R162.reuse ;  /* 0x000000a2514e7220 */ /* 0x080fe20000410000 */
[----:B------:R-:W-:Y:S01]  /*4570*/  FMUL.FTZ R162, R89, R162 ;  /* 0x000000a259a27220 */ /* 0x000fe20000410000 */
[-C--:B------:R-:W-:Y:S01]  /*4580*/  FFMA.FTZ R91, R36, R37.reuse, -R91 ;  /* 0x00000025245b7223 */ /* 0x080fe2000001085b */
[----:B------:R-:W-:Y:S01]  /*4590*/  FFMA.FTZ R80, R79, R37, R80 ;  /* 0x000000254f507223 */ /* 0x000fe20000010050 */
[-C--:B------:R-:W-:Y:S01]  /*45a0*/  FFMA.FTZ R78, R89, R38.reuse, -R78 ;  /* 0x00000026594e7223 */ /* 0x080fe2000001084e */
[----:B------:R-:W-:Y:S01]  /*45b0*/  FFMA.FTZ R81, R81, R38, R162 ;  /* 0x0000002651517223 */ /* 0x000fe200000100a2 */
[----:B------:R-:W-:Y:S02]  /*45c0*/  F2FP.F16.F32.PACK_AB R37, R83, R90 ;  /* 0x0000005a5325723e */ /* 0x000fe400000000ff */
[----:B------:R-:W-:-:S02]  /*45d0*/  F2FP.F16.F32.PACK_AB R36, R80, R91 ;  /* 0x0000005b5024723e */ /* 0x000fc400000000ff */
[----:B------:R-:W-:-:S07]  /*45e0*/  F2FP.F16.F32.PACK_AB R38, R81, R78 ;  /* 0x0000004e5126723e */ /* 0x000fce00000000ff */
.L_x_2902:
[----:B------:R-:W-:Y:S05]  /*45f0*/  BSYNC B2 ;  /* 0x0000000000027941 */ /* 0x000fea0003800000 */
.L_x_2901:
[----:B------:R-:W-:Y:S02]  /*4600*/  ULDC.64 UR4, c[0x0][0x208] ;  /* 0x0000820000047ab9 */ /* 0x000fe40000000a00 */
[----:B--2---:R4:W-:Y:S03]  /*4610*/  STG.E.128 desc[UR4][R56.64+0x180], R36 ;  /* 0x0001802438007986 */ /* 0x0049e6000c101d04 */
.L_x_2888:
[----:B------:R-:W-:Y:S05]  /*4620*/  BSYNC B1 ;  /* 0x0000000000017941 */ /* 0x000fea0003800000 */
.L_x_2887:
        /* <DEDUP_REMOVED lines=10> */
[--C-:B--2---:R-:W-:Y:S01]  /*46d0*/  HADD2.F32 R57, -RZ, R39.reuse.H1_H1 ;  /* 0x30000027ff397230 */ /* 0x104fe20000004100 */
[--C-:B------:R-:W-:Y:S01]  /*46e0*/  SHF.R.U64 R76, R76, 0x10, R77.reuse ;  /* 0x000000104c4c7819 */ /* 0x100fe2000000124d */
[----:B------:R-:W-:Y:S01]  /*46f0*/  HADD2.F32 R39, -RZ, R39.H0_H0 ;  /* 0x20000027ff277230 */ /* 0x000fe20000004100 */
[----:B------:R-:W-:Y:S02]  /*4700*/  SHF.R.U32.HI R78, RZ, 0x10, R77 ;  /* 0x00000010ff4e7819 */ /* 0x000fe4000001164d */
[----:B------:R-:W-:Y:S01]  /*4710*/  SHF.R.U32.HI R74, RZ, 0x10, R75 ;  /* 0x00000010ff4a7819 */ /* 0x000fe2000001164b */
[----:B------:R-:W-:Y:S02]  /*4720*/  HADD2.F32 R75, -RZ, R56.H0_H0 ;  /* 0x20000038ff4b7230 */ /* 0x000fe40000004100 */
[----:B------:R-:W-:Y:S02]  /*4730*/  HADD2.F32 R56, -RZ, R37.H1_H1 ;  /* 0x30000025ff387230 */ /* 0x000fe40000004100 */
[----:B------:R-:W-:-:S02]  /*4740*/  HADD2.F32 R76, -RZ, R76.H0_H0 ;  /* 0x2000004cff4c7230 */ /* 0x000fc40000004100 */
[----:B------:R-:W-:Y:S02]  /*4750*/  HADD2.F32 R37, -RZ, R37.H0_H0 ;  /* 0x20000025ff257230 */ /* 0x000fe40000004100 */
[----:B------:R-:W-:Y:S02]  /*4760*/  HADD2.F32 R78, -RZ, R78.H0_H0 ;  /* 0x2000004eff4e7230 */ /* 0x000fe40000004100 */
[CC--:B------:R-:W-:Y:S01]  /*4770*/  FMUL.FTZ R80, R56.reuse, R76.reuse ;  /* 0x0000004c38507220 */ /* 0x0c0fe20000410000 */
        /* <DEDUP_REMOVED lines=18> */
[----:B------:R-:W-:-:S02]  /*48a0*/  HADD2.F32 R76, -RZ, R158.H1_H1 ;  /* 0x3000009eff4c7230 */ /* 0x000fc40000004100 */
[----:B------:R-:W-:Y:S01]  /*48b0*/  FMUL.FTZ R78, R36, R78 ;  /* 0x0000004e244e7220 */ /* 0x000fe20000410000 */
[----:B------:R-:W-:Y:S02]  /*48c0*/  HADD2.F32 R77, -RZ, R159.H0_H0 ;  /* 0x2000009fff4d7230 */ /* 0x000fe40000004100 */
[----:B------:R-:W-:Y:S01]  /*48d0*/  FMUL.FTZ R160, R38, R160 ;  /* 0x000000a026a07220 */ /* 0x000fe20000410000 */
[-C--:B------:R-:W-:Y:S01]  /*48e0*/  FFMA.FTZ R79, R36, R76.reuse, -R79 ;  /* 0x0000004c244f7223 */ /* 0x080fe2000001084f */
[----:B------:R-:W-:Y:S01]  /*48f0*/  FFMA.FTZ R78, R57, R76, R78 ;  /* 0x0000004c394e7223 */ /* 0x000fe2000001004e */
[-C--:B------:R-:W-:Y:S01]  /*4900*/  FFMA.FTZ R81, R38, R77.reuse, -R81 ;  /* 0x0000004d26517223 */ /* 0x080fe20000010851 */
[----:B------:R-:W-:-:S03]  /*4910*/  FFMA.FTZ R160, R75, R77, R160 ;  /* 0x0000004d4ba07223 */ /* 0x000fc600000100a0 */
[----:B------:R-:W-:Y:S02]  /*4920*/  F2FP.F16.F32.PACK_AB R36, R78, R79 ;  /* 0x0000004f4e24723e */ /* 0x000fe400000000ff */
[----:B------:R-:W-:-:S07]  /*4930*/  F2FP.F16.F32.PACK_AB R38, R160, R81 ;  /* 0x00000051a026723e */ /* 0x000fce00000000ff */
.L_x_2908:
[----:B------:R-:W-:Y:S05]  /*4940*/  BSYNC B3 ;  /* 0x0000000000037941 */ /* 0x000fea0003800000 */
.L_x_2907:
[----:B------:R-:W-:Y:S02]  /*4950*/  ULDC.64 UR4, c[0x0][0x208] ;  /* 0x0000820000047ab9 */ /* 0x000fe40000000a00 */
[----:B--2---:R1:W-:Y:S03]  /*4960*/  STG.E.128 desc[UR4][R50.64], R36 ;  /* 0x0000002432007986 */ /* 0x0043e6000c101d04 */
.L_x_2906:
[----:B------:R-:W-:Y:S05]  /*4970*/  BSYNC B2 ;  /* 0x0000000000027941 */ /* 0x000fea0003800000 */
.L_x_2905:
        /* <DEDUP_REMOVED lines=9> */
[----:B------:R-:W-:Y:S01]  /*4a10*/  SHF.R.U32.HI R75, RZ, 0x10, R71 ;  /* 0x00000010ff4b7819 */ /* 0x000fe20000011647 */
[----:B------:R-:W-:Y:S01]  /*4a20*/  HADD2.F32 R39, -RZ, R37.H1_H1 ;  /* 0x30000025ff277230 */ /* 0x000fe20000004100 */
[--C-:B------:R-:W-:Y:S01]  /*4a30*/  SHF.R.U32.HI R74, RZ, 0x10, R73.reuse ;  /* 0x00000010ff4a7819 */ /* 0x100fe20000011649 */
[----:B------:R-:W-:Y:S01]  /*4a40*/  HADD2.F32 R70, -RZ, R70.H0_H0 ;  /* 0x20000046ff467230 */ /* 0x000fe20000004100 */
[----:B------:R-:W-:Y:S01]  /*4a50*/  SHF.R.U64 R71, R72, 0x10, R73 ;  /* 0x0000001048477819 */ /* 0x000fe20000001249 */
[----:B------:R-:W-:Y:S01]  /*4a60*/  HADD2.F32 R72, -RZ, R75.H0_H0 ;  /* 0x2000004bff487230 */ /* 0x000fe20000004100 */
[----:B------:R-:W-:Y:S01]  /*4a70*/  MOV R56, R36 ;  /* 0x0000002400387202 */ /* 0x000fe20000000f00 */
[----:B------:R-:W-:Y:S02]  /*4a80*/  HADD2.F32 R36, -RZ, R37.H0_H0 ;  /* 0x20000025ff247230 */ /* 0x000fe40000004100 */
[----:B------:R-:W-:-:S02]  /*4a90*/  HADD2.F32 R74, -RZ, R74.H0_H0 ;  /* 0x2000004aff4a7230 */ /* 0x000fc40000004100 */
[----:B------:R-:W-:Y:S02]  /*4aa0*/  HADD2.F32 R37, -RZ, R57.H1_H1 ;  /* 0x30000039ff257230 */ /* 0x000fe40000004100 */
[----:B------:R-:W-:Y:S02]  /*4ab0*/  HADD2.F32 R71, -RZ, R71.H0_H0 ;  /* 0x20000047ff477230 */ /* 0x000fe40000004100 */
[----:B------:R-:W-:Y:S02]  /*4ac0*/  HADD2.F32 R57, -RZ, R57.H0_H0 ;  /* 0x20000039ff397230 */ /* 0x000fe40000004100 */
[-C--:B------:R-:W-:Y:S01]  /*4ad0*/  FMUL.FTZ R78, R37, R74.reuse ;  /* 0x0000004a254e7220 */ /* 0x080fe20000410000 */
[-C--:B------:R-:W-:Y:S01]  /*4ae0*/  FMUL.FTZ R73, R39, R71.reuse ;  /* 0x0000004727497220 */ /* 0x080fe20000410000 */
[----:B------:R-:W-:Y:S01]  /*4af0*/  FMUL.FTZ R76, R36, R71 ;  /* 0x00000047244c7220 */ /* 0x000fe20000410000 */
[----:B------:R-:W-:Y:S01]  /*4b00*/  FMUL.FTZ R74, R57, R74 ;  /* 0x0000004a394a7220 */ /* 0x000fe20000410000 */
[----:B------:R-:W-:-:S02]  /*4b10*/  HADD2.F32 R71, -RZ, R157.H0_H0 ;  /* 0x2000009dff477230 */ /* 0x000fc40000004100 */
[-C--:B------:R-:W-:Y:S01]  /*4b20*/  FFMA.FTZ R36, R36, R70.reuse, -R73 ;  /* 0x0000004624247223 */ /* 0x080fe20000010849 */
[----:B------:R-:W-:Y:S01]  /*4b30*/  FFMA.FTZ R75, R39, R70, R76 ;  /* 0x00000046274b7223 */ /* 0x000fe2000001004c */
[-C--:B------:R-:W-:Y:S01]  /*4b40*/  FFMA.FTZ R79, R37, R72.reuse, R74 ;  /* 0x00000048254f7223 */ /* 0x080fe2000001004a */
[----:B------:R-:W-:Y:S02]  /*4b50*/  HADD2.F32 R70, -RZ, R156.H0_H0 ;  /* 0x2000009cff467230 */ /* 0x000fe40000004100 */
[----:B------:R-:W-:Y:S01]  /*4b60*/  FFMA.FTZ R78, R57, R72, -R78 ;  /* 0x00000048394e7223 */ /* 0x000fe2000001084e */
[----:B------:R-:W-:Y:S02]  /*4b70*/  HADD2.F32 R37, -RZ, R56.H1_H1 ;  /* 0x30000038ff257230 */ /* 0x000fe40000004100 */
[----:B------:R-:W-:Y:S02]  /*4b80*/  HADD2.F32 R39, -RZ, R38.H1_H1 ;  /* 0x30000026ff277230 */ /* 0x000fe40000004100 */
[----:B------:R-:W-:-:S02]  /*4b90*/  HADD2.F32 R56, -RZ, R56.H0_H0 ;  /* 0x20000038ff387230 */ /* 0x000fc40000004100 */
[-C--:B------:R-:W-:Y:S01]  /*4ba0*/  FMUL.FTZ R73, R37, R70.reuse ;  /* 0x0000004625497220 */ /* 0x080fe20000410000 */
        /* <DEDUP_REMOVED lines=14> */
.L_x_2912:
[----:B------:R-:W-:Y:S05]  /*4c90*/  BSYNC B3 ;  /* 0x0000000000037941 */ /* 0x000fea0003800000 */
.L_x_2911:
[----:B------:R-:W-:Y:S02]  /*4ca0*/  ULDC.64 UR4, c[0x0][0x208] ;  /* 0x0000820000047ab9 */ /* 0x000fe40000000a00 */
[----:B--2---:R1:W-:Y:S03]  /*4cb0*/  STG.E.128 desc[UR4][R50.64+0x80], R36 ;  /* 0x0000802432007986 */ /* 0x0043e6000c101d04 */
.L_x_2910:
[----:B------:R-:W-:Y:S05]  /*4cc0*/  BSYNC B2 ;  /* 0x0000000000027941 */ /* 0x000fea0003800000 */
.L_x_2909:
        /* <DEDUP_REMOVED lines=48> */
.L_x_2916:
[----:B------:R-:W-:Y:S05]  /*4fd0*/  BSYNC B3 ;  /* 0x0000000000037941 */ /* 0x000fea0003800000 */
.L_x_2915:
[----:B------:R-:W-:Y:S02]  /*4fe0*/  ULDC.64 UR4, c[0x0][0x208] ;  /* 0x0000820000047ab9 */ /* 0x000fe40000000a00 */
[----:B--2---:R1:W-:Y:S03]  /*4ff0*/  STG.E.128 desc[UR4][R50.64+0x100], R36 ;  /* 0x0001002432007986 */ /* 0x0043e6000c101d04 */
.L_x_2914:
[----:B------:R-:W-:Y:S05]  /*5000*/  BSYNC B2 ;  /* 0x0000000000027941 */ /* 0x000fea0003800000 */
.L_x_2913:
        /* <DEDUP_REMOVED lines=47> */
.L_x_2918:
[----:B------:R-:W-:Y:S05]  /*5300*/  BSYNC B2 ;  /* 0x0000000000027941 */ /* 0x000fea0003800000 */
.L_x_2917:
[----:B------:R-:W-:Y:S02]  /*5310*/  ULDC.64 UR4, c[0x0][0x208] ;  /* 0x0000820000047ab9 */ /* 0x000fe40000000a00 */
[----:B--2---:R1:W-:Y:S03]  /*5320*/  STG.E.128 desc[UR4][R50.64+0x180], R36 ;  /* 0x0001802432007986 */ /* 0x0043e6000c101d04 */
.L_x_2904:
[----:B------:R-:W-:Y:S05]  /*5330*/  BSYNC B1 ;  /* 0x0000000000017941 */ /* 0x000fea0003800000 */
.L_x_2903:
        /* <DEDUP_REMOVED lines=10> */
[----:B------:R-:W-:Y:S01]  /*53e0*/  SHF.R.U64 R56, R58, 0x10, R59 ;  /* 0x000000103a387819 */ /* 0x000fe2000000123b */
[----:B------:R-:W-:Y:S01]  /*53f0*/  HADD2.F32 R38, -RZ, R37.H1_H1 ;  /* 0x30000025ff267230 */ /* 0x000fe20000004100 */
[----:B------:R-:W-:Y:S01]  /*5400*/  SHF.R.U32.HI R60, RZ, 0x10, R61 ;  /* 0x00000010ff3c7819 */ /* 0x000fe2000001163d */
[----:B------:R-:W-:Y:S01]  /*5410*/  HADD2.F32 R57, -RZ, R57.H0_H0 ;  /* 0x20000039ff397230 */ /* 0x000fe20000004100 */
[----:B------:R-:W-:Y:S01]  /*5420*/  SHF.R.U32.HI R58, RZ, 0x10, R59 ;  /* 0x00000010ff3a7819 */ /* 0x000fe2000001163b */
[----:B------:R-:W-:Y:S02]  /*5430*/  HADD2.F32 R37, -RZ, R37.H0_H0 ;  /* 0x20000025ff257230 */ /* 0x000fe40000004100 */
[----:B------:R-:W-:Y:S02]  /*5440*/  HADD2.F32 R56, -RZ, R56.H0_H0 ;  /* 0x20000038ff387230 */ /* 0x000fe40000004100 */
[----:B------:R-:W-:Y:S01]  /*5450*/  FMUL.FTZ R62, R38, R57 ;  /* 0x00000039263e7220 */ /* 0x000fe20000410000 */
[----:B------:R-:W-:-:S02]  /*5460*/  HADD2.F32 R60, -RZ, R60.H0_H0 ;  /* 0x2000003cff3c7230 */ /* 0x000fc40000004100 */
[C---:B------:R-:W-:Y:S01]  /*5470*/  FMUL.FTZ R57, R37.reuse, R57 ;  /* 0x0000003925397220 */ /* 0x040fe20000410000 */
[--C-:B------:R-:W-:Y:S02]  /*5480*/  HADD2.F32 R51, -RZ, R39.reuse.H1_H1 ;  /* 0x30000027ff337230 */ /* 0x100fe40000004100 */
[-C--:B------:R-:W-:Y:S01]  /*5490*/  FFMA.FTZ R62, R37, R56.reuse, -R62 ;  /* 0x00000038253e7223 */ /* 0x080fe2000001083e */
[----:B------:R-:W-:Y:S02]  /*54a0*/  HADD2.F32 R39, -RZ, R39.H0_H0 ;  /* 0x20000027ff277230 */ /* 0x000fe40000004100 */
        /* <DEDUP_REMOVED lines=26> */
.L_x_2923:
[----:B------:R-:W-:Y:S05]  /*5650*/  BSYNC B2 ;  /* 0x0000000000027941 */ /* 0x000fea0003800000 */
.L_x_2922:
[----:B------:R-:W-:Y:S02]  /*5660*/  ULDC.64 UR4, c[0x0][0x208] ;  /* 0x0000820000047ab9 */ /* 0x000fe40000000a00 */
[----:B--2---:R1:W-:Y:S03]  /*5670*/  STG.E.128 desc[UR4][R48.64], R36 ;  /* 0x0000002430007986 */ /* 0x0043e6000c101d04 */
.L_x_2921:
[----:B------:R-:W-:Y:S05]  /*5680*/  BSYNC B1 ;  /* 0x0000000000017941 */ /* 0x000fea0003800000 */
.L_x_2920:
        /* <DEDUP_REMOVED lines=13> */
[----:B------:R-:W-:Y:S01]  /*5760*/  MOV R50, R38 ;  /* 0x0000002600327202 */ /* 0x000fe20000000f00 */
[----:B------:R-:W-:Y:S01]  /*5770*/  HADD2.F32 R38, -RZ, R37.H1_H1 ;  /* 0x30000025ff267230 */ /* 0x000fe20000004100 */
[----:B------:R-:W-:Y:S01]  /*5780*/  SHF.R.U32.HI R56, RZ, 0x10, R55 ;  /* 0x00000010ff387819 */ /* 0x000fe20000011637 */
[----:B------:R-:W-:Y:S02]  /*5790*/  HADD2.F32 R53, -RZ, R53.H0_H0 ;  /* 0x20000035ff357230 */ /* 0x000fe40000004100 */
[----:B------:R-:W-:-:S02]  /*57a0*/  HADD2.F32 R37, -RZ, R37.H0_H0 ;  /* 0x20000025ff257230 */ /* 0x000fc40000004100 */
[----:B------:R-:W-:Y:S02]  /*57b0*/  HADD2.F32 R56, -RZ, R56.H0_H0 ;  /* 0x20000038ff387230 */ /* 0x000fe40000004100 */
[CC--:B------:R-:W-:Y:S01]  /*57c0*/  FMUL.FTZ R58, R38.reuse, R53.reuse ;  /* 0x00000035263a7220 */ /* 0x0c0fe20000410000 */
[----:B------:R-:W-:Y:S02]  /*57d0*/  HADD2.F32 R54, -RZ, R57.H0_H0 ;  /* 0x20000039ff367230 */ /* 0x000fe40000004100 */
[----:B------:R-:W-:Y:S01]  /*57e0*/  FMUL.FTZ R53, R37, R53 ;  /* 0x0000003525357220 */ /* 0x000fe20000410000 */
[----:B------:R-:W-:Y:S02]  /*57f0*/  HADD2.F32 R156, -RZ, R156.H1_H1 ;  /* 0x3000009cff9c7230 */ /* 0x000fe40000004100 */
[----:B------:R-:W-:Y:S01]  /*5800*/  FMUL.FTZ R60, R51, R56 ;  /* 0x00000038333c7220 */ /* 0x000fe20000410000 */
[-C--:B------:R-:W-:Y:S01]  /*5810*/  FFMA.FTZ R58, R37, R52.reuse, -R58 ;  /* 0x00000034253a7223 */ /* 0x080fe2000001083a */
[----:B------:R-:W-:Y:S01]  /*5820*/  FFMA.FTZ R55, R38, R52, R53 ;  /* 0x0000003426377223 */ /* 0x000fe20000010035 */
[----:B------:R-:W-:Y:S01]  /*5830*/  FMUL.FTZ R56, R39, R56 ;  /* 0x0000003827387220 */ /* 0x000fe20000410000 */
[----:B------:R-:W-:-:S02]  /*5840*/  HADD2.F32 R157, -RZ, R157.H1_H1 ;  /* 0x3000009dff9d7230 */ /* 0x000fc40000004100 */
[-C--:B------:R-:W-:Y:S01]  /*5850*/  FFMA.FTZ R60, R39, R54.reuse, -R60 ;  /* 0x00000036273c7223 */ /* 0x080fe2000001083c */
[----:B------:R-:W-:Y:S02]  /*5860*/  HADD2.F32 R37, -RZ, R36.H1_H1 ;  /* 0x30000024ff257230 */ /* 0x000fe40000004100 */
[----:B------:R-:W-:Y:S01]  /*5870*/  FFMA.FTZ R59, R51, R54, R56 ;  /* 0x00000036333b7223 */ /* 0x000fe20000010038 */
        /* <DEDUP_REMOVED lines=12> */
[----:B------:R-:W-:Y:S01]  /*5940*/  FFMA.FTZ R38, R38, R51, R157 ;  /* 0x0000003326267223 */ /* 0x000fe2000001009d */
[----:B------:R-:W-:Y:S02]  /*5950*/  F2FP.F16.F32.PACK_AB R37, R55, R58 ;  /* 0x0000003a3725723e */ /* 0x000fe400000000ff */
[----:B------:R-:W-:-:S02]  /*5960*/  F2FP.F16.F32.PACK_AB R39, R59, R60 ;  /* 0x0000003c3b27723e */ /* 0x000fc400000000ff */
[----:B------:R-:W-:Y:S02]  /*5970*/  F2FP.F16.F32.PACK_AB R36, R156, R53 ;  /* 0x000000359c24723e */ /* 0x000fe400000000ff */
[----:B------:R-:W-:-:S07]  /*5980*/  F2FP.F16.F32.PACK_AB R38, R38, R57 ;  /* 0x000000392626723e */ /* 0x000fce00000000ff */
.L_x_2927:
[----:B------:R-:W-:Y:S05]  /*5990*/  BSYNC B2 ;  /* 0x0000000000027941 */ /* 0x000fea0003800000 */
.L_x_2926:
[----:B------:R-:W-:Y:S02]  /*59a0*/  ULDC.64 UR4, c[0x0][0x208] ;  /* 0x0000820000047ab9 */ /* 0x000fe40000000a00 */
[----:B--2---:R1:W-:Y:S03]  /*59b0*/  STG.E.128 desc[UR4][R48.64+0x80], R36 ;  /* 0x0000802430007986 */ /* 0x0043e6000c101d04 */
.L_x_2925:
[----:B------:R-:W-:Y:S05]  /*59c0*/  BSYNC B1 ;  /* 0x0000000000017941 */ /* 0x000fea0003800000 */
.L_x_2924:
        /* <DEDUP_REMOVED lines=10> */
[----:B--2---:R-:W-:Y:S01]  /*5a70*/  IMAD.MOV.U32 R44, RZ, RZ, R38 ;  /* 0x000000ffff2c7224 */ /* 0x004fe200078e0026 */
[----:B------:R-:W-:Y:S01]  /*5a80*/  SHF.R.U32.HI R52, RZ, 0x10, R45 ;  /* 0x00000010ff347819 */ /* 0x000fe2000001162d */
[----:B------:R-:W-:Y:S02]  /*5a90*/  HADD2.F32 R38, -RZ, R37.H1_H1 ;  /* 0x30000025ff267230 */ /* 0x000fe40000004100 */
[----:B------:R-:W-:Y:S02]  /*5aa0*/  HADD2.F32 R47, -RZ, R47.H0_H0 ;  /* 0x2000002fff2f7230 */ /* 0x000fe40000004100 */
[----:B------:R-:W-:-:S02]  /*5ab0*/  HADD2.F32 R37, -RZ, R37.H0_H0 ;  /* 0x20000025ff257230 */ /* 0x000fc40000004100 */
[----:B------:R-:W-:Y:S02]  /*5ac0*/  HADD2.F32 R46, -RZ, R46.H0_H0 ;  /* 0x2000002eff2e7230 */ /* 0x000fe40000004100 */
[CC--:B------:R-:W-:Y:S01]  /*5ad0*/  FMUL.FTZ R54, R38.reuse, R47.reuse ;  /* 0x0000002f26367220 */ /* 0x0c0fe20000410000 */
[----:B------:R-:W-:Y:S02]  /*5ae0*/  HADD2.F32 R52, -RZ, R52.H0_H0 ;  /* 0x20000034ff347230 */ /* 0x000fe40000004100 */
[C---:B------:R-:W-:Y:S01]  /*5af0*/  FMUL.FTZ R47, R37.reuse, R47 ;  /* 0x0000002f252f7220 */ /* 0x040fe20000410000 */
[--C-:B------:R-:W-:Y:S02]  /*5b00*/  HADD2.F32 R45, -RZ, R39.reuse.H1_H1 ;  /* 0x30000027ff2d7230 */ /* 0x100fe40000004100 */
[-C--:B------:R-:W-:Y:S01]  /*5b10*/  FFMA.FTZ R54, R37, R46.reuse, -R54 ;  /* 0x0000002e25367223 */ /* 0x080fe20000010836 */
[----:B------:R-:W-:Y:S02]  /*5b20*/  HADD2.F32 R39, -RZ, R39.H0_H0 ;  /* 0x20000027ff277230 */ /* 0x000fe40000004100 */
[----:B------:R-:W-:Y:S01]  /*5b30*/  FFMA.FTZ R51, R38, R46, R47 ;  /* 0x0000002e26337223 */ /* 0x000fe2000001002f */
[----:B------:R-:W-:-:S02]  /*5b40*/  HADD2.F32 R50, -RZ, R50.H0_H0 ;  /* 0x20000032ff327230 */ /* 0x000fc40000004100 */
[-C--:B------:R-:W-:Y:S01]  /*5b50*/  FMUL.FTZ R56, R45, R52.reuse ;  /* 0x000000342d387220 */ /* 0x080fe20000410000 */
[--C-:B------:R-:W-:Y:S02]  /*5b60*/  HADD2.F32 R46, -RZ, R87.reuse.H0_H0 ;  /* 0x20000057ff2e7230 */ /* 0x100fe40000004100 */
[C---:B------:R-:W-:Y:S01]  /*5b70*/  FMUL.FTZ R52, R39.reuse, R52 ;  /* 0x0000003427347220 */ /* 0x040fe20000410000 */
[----:B------:R-:W-:Y:S02]  /*5b80*/  HADD2.F32 R87, -RZ, R87.H1_H1 ;  /* 0x30000057ff577230 */ /* 0x000fe40000004100 */
[-C--:B------:R-:W-:Y:S01]  /*5b90*/  FFMA.FTZ R56, R39, R50.reuse, -R56 ;  /* 0x0000003227387223 */ /* 0x080fe20000010838 */
[----:B------:R-:W-:Y:S02]  /*5ba0*/  HADD2.F32 R37, -RZ, R36.H1_H1 ;  /* 0x30000024ff257230 */ /* 0x000fe40000004100 */
[----:B------:R-:W-:Y:S01]  /*5bb0*/  FFMA.FTZ R55, R45, R50, R52 ;  /* 0x000000322d377223 */ /* 0x000fe20000010034 */
[----:B------:R-:W-:-:S02]  /*5bc0*/  HADD2.F32 R38, -RZ, R44.H1_H1 ;  /* 0x3000002cff267230 */ /* 0x000fc40000004100 */
[----:B------:R-:W-:Y:S02]  /*5bd0*/  HADD2.F32 R36, -RZ, R36.H0_H0 ;  /* 0x20000024ff247230 */ /* 0x000fe40000004100 */
        /* <DEDUP_REMOVED lines=15> */
.L_x_2931:
[----:B------:R-:W-:Y:S05]  /*5cd0*/  BSYNC B2 ;  /* 0x0000000000027941 */ /* 0x000fea0003800000 */
.L_x_2930:
[----:B------:R-:W-:Y:S02]  /*5ce0*/  ULDC.64 UR4, c[0x0][0x208] ;  /* 0x0000820000047ab9 */ /* 0x000fe40000000a00 */
[----:B--2---:R1:W-:Y:S03]  /*5cf0*/  STG.E.128 desc[UR4][R48.64+0x100], R36 ;  /* 0x0001002430007986 */ /* 0x0043e6000c101d04 */
.L_x_2929:
[----:B------:R-:W-:Y:S05]  /*5d00*/  BSYNC B1 ;  /* 0x0000000000017941 */ /* 0x000fea0003800000 */
.L_x_2928:
        /* <DEDUP_REMOVED lines=47> */
.L_x_2933:
[----:B------:R-:W-:Y:S05]  /*6000*/  BSYNC B1 ;  /* 0x0000000000017941 */ /* 0x000fea0003800000 */
.L_x_2932:
[----:B------:R-:W-:Y:S02]  /*6010*/  ULDC.64 UR4, c[0x0][0x208] ;  /* 0x0000820000047ab9 */ /* 0x000fe40000000a00 */
[----:B--2---:R1:W-:Y:S01]  /*6020*/  STG.E.128 desc[UR4][R48.64+0x180], R36 ;  /* 0x0001802430007986 */ /* 0x0043e2000c101d04 */
[----:B------:R-:W-:Y:S05]  /*6030*/  BRA `(.L_x_2919) ;  /* 0x0000004000987947 */ /* 0x000fea0003800000 */
.L_x_2877:
        /* <DEDUP_REMOVED lines=32> */
[----:B------:R-:W-:Y:S02]  /*6240*/  ULDC.64 UR8, c[0x0][0x208] ;  /* 0x0000820000087ab9 */ /* 0x000fe40000000a00 */
[----:B------:R0:W5:Y:S04]  /*6250*/  @!P4 LDG.E.128 R36, desc[UR8][R52.64+0x80] ;  /* 0x000080083424c981 */ /* 0x000168000c1e1d00 */
[----:B------:R0:W5:Y:S04]  /*6260*/  @!P3 LDG.E.128 R40, desc[UR8][R52.64] ;  /* 0x000000083428b981 */ /* 0x000168000c1e1d00 */
[----:B------:R0:W5:Y:S04]  /*6270*/  @!P3 LDG.E.128 R48, desc[UR8][R56.64] ;  /* 0x000000083830b981 */ /* 0x000168000c1e1d00 */
[----:B------:R0:W5:Y:S02]  /*6280*/  @!P4 LDG.E.128 R44, desc[UR8][R56.64+0x80] ;  /* 0x00008008382cc981 */ /* 0x000164000c1e1d00 */
.L_x_2935:
[----:B------:R-:W-:Y:S05]  /*6290*/  BSYNC B1 ;  /* 0x0000000000017941 */ /* 0x000fea0003800000 */
.L_x_2934:
[----:B0----5:R-:W-:Y:S01]  /*62a0*/  IMAD.MOV.U32 R53, RZ, RZ, R39 ;  /* 0x000000ffff357224 */ /* 0x021fe200078e0027 */
[----:B------:R-:W-:Y:S01]  /*62b0*/  MOV R52, R38 ;  /* 0x0000002600347202 */ /* 0x000fe20000000f00 */
[----:B------:R-:W-:Y:S01]  /*62c0*/  IMAD.MOV.U32 R56, RZ, RZ, R36 ;  /* 0x000000ffff387224 */ /* 0x000fe200078e0024 */
[----:B------:R-:W-:Y:S01]  /*62d0*/  IADD3 R57, R212, 0x20, RZ ;  /* 0x00000020d4397810 */ /* 0x000fe20007ffe0ff */
[----:B------:R-:W-:Y:S01]  /*62e0*/  BSSY B1, `(.L_x_2936) ;  /* 0x000003f000017945 */ /* 0x000fe20003800000 */
[----:B------:R-:W-:Y:S01]  /*62f0*/  PRMT R178, R178, 0x5410, R53 ;  /* 0x00005410b2b27816 */ /* 0x000fe20000000035 */
[----:B------:R-:W-:Y:S01]  /*6300*/  IMAD.MOV.U32 R53, RZ, RZ, R42 ;  /* 0x000000ffff357224 */ /* 0x000fe200078e002a */
[----:B------:R-:W-:Y:S01]  /*6310*/  PRMT R177, R177, 0x5410, R56 ;  /* 0x00005410b1b17816 */ /* 0x000fe20000000038 */
[----:B------:R-:W-:Y:S01]  /*6320*/  IMAD.MOV.U32 R56, RZ, RZ, R40 ;  /* 0x000000ffff387224 */ /* 0x000fe200078e0028 */
[----:B------:R-:W-:Y:S01]  /*6330*/  PRMT R176, R176, 0x5410, R52 ;  /* 0x00005410b0b07816 */ /* 0x000fe20000000034 */
[----:B------:R-:W-:Y:S01]  /*6340*/  IMAD.MOV.U32 R52, RZ, RZ, R37 ;  /* 0x000000ffff347224 */ /* 0x000fe200078e0025 */
[----:B------:R-:W-:-:S02]  /*6350*/  ISETP.GE.AND P3, PT, R57, R3, PT ;  /* 0x000000033900720c */ /* 0x000fc40003f66270 */
[----:B------:R-:W-:Y:S02]  /*6360*/  CS2R R58, SRZ ;  /* 0x00000000003a7805 */ /* 0x000fe4000001ff00 */
[----:B------:R-:W-:Y:S01]  /*6370*/  PRMT R180, R53, 0x5410, R56 ;  /* 0x0000541035b47816 */ /* 0x000fe20000000038 */
[----:B------:R-:W-:Y:S01]  /*6380*/  IMAD.MOV.U32 R53, RZ, RZ, R41 ;  /* 0x000000ffff357224 */ /* 0x000fe200078e0029 */
[----:B------:R-:W-:Y:S02]  /*6390*/  PRMT R179, R179, 0x5410, R52 ;  /* 0x00005410b3b37816 */ /* 0x000fe40000000034 */
[----:B------:R-:W-:Y:S02]  /*63a0*/  CS2R R62, SRZ ;  /* 0x00000000003e7805 */ /* 0x000fe4000001ff00 */
[----:B------:R-:W-:Y:S02]  /*63b0*/  MOV R52, R43 ;  /* 0x0000002b00347202 */ /* 0x000fe40000000f00 */
[----:B------:R-:W-:-:S02]  /*63c0*/  CS2R R60, SRZ ;  /* 0x00000000003c7805 */ /* 0x000fc4000001ff00 */
[----:B------:R-:W-:Y:S01]  /*63d0*/  PRMT R161, R53, 0x7610, R161 ;  /* 0x0000761035a17816 */ /* 0x000fe200000000a1 */
[----:B------:R-:W-:Y:S01]  /*63e0*/  IMAD.MOV.U32 R53, RZ, RZ, R47 ;  /* 0x000000ffff357224 */ /* 0x000fe200078e002f */
[----:B------:R-:W-:Y:S01]  /*63f0*/  PRMT R163, R52, 0x7610, R163 ;  /* 0x0000761034a37816 */ /* 0x000fe200000000a3 */
[----:B------:R-:W-:Y:S01]  /*6400*/  IMAD.MOV.U32 R52, RZ, RZ, R46 ;  /* 0x000000ffff347224 */ /* 0x000fe200078e002e */
[----:B------:R-:W-:Y:S02]  /*6410*/  MOV R56, R44 ;  /* 0x0000002c00387202 */ /* 0x000fe40000000f00 */
[----:B------:R-:W-:Y:S02]  /*6420*/  CS2R R66, SRZ ;  /* 0x0000000000427805 */ /* 0x000fe4000001ff00 */
        /* <DEDUP_REMOVED lines=12> */
[----:B------:R-:W-:Y:S02]  /*64f0*/  PRMT R160, R53, 0x7610, R160 ;  /* 0x0000761035a07816 */ /* 0x000fe400000000a0 */
[----:B------:R-:W-:Y:S02]  /*6500*/  CS2R R64, SRZ ;  /* 0x0000000000407805 */ /* 0x000fe4000001ff00 */
[----:B------:R-:W-:Y:S02]  /*6510*/  PRMT R162, R52, 0x7610, R162 ;  /* 0x0000761034a27816 */ /* 0x000fe400000000a2 */
        /* <DEDUP_REMOVED lines=27> */
.L_x_2937:
[----:B------:R-:W-:Y:S05]  /*66d0*/  BSYNC B1 ;  /* 0x0000000000017941 */ /* 0x000fea0003800000 */
.L_x_2936:
        /* <DEDUP_REMOVED lines=34> */
.L_x_2939:
[----:B------:R-:W-:Y:S05]  /*6900*/  BSYNC B1 ;  /* 0x0000000000017941 */ /* 0x000fea0003800000 */
.L_x_2938:
[----:B------:R-:W2:Y:S01]  /*6910*/  LDL R0, [R1+0x5c] ;  /* 0x00005c0001007983 */ /* 0x000ea20000100800 */
[----:B0-----:R-:W-:Y:S01]  /*6920*/  IMAD.MOV.U32 R85, RZ, RZ, R53 ;  /* 0x000000ffff557224 */ /* 0x001fe200078e0035 */
[----:B------:R-:W-:Y:S01]  /*6930*/  PRMT R169, R169, 0x5410, R89 ;  /* 0x00005410a9a97816 */ /* 0x000fe20000000059 */
[----:B------:R-:W-:Y:S01]  /*6940*/  IMAD.MOV.U32 R86, RZ, RZ, R58 ;  /* 0x000000ffff567224 */ /* 0x000fe200078e003a */
[----:B------:R-:W-:-:S04]  /*6950*/  MOV R84, R52 ;  /* 0x0000003400547202 */ /* 0x000fc80000000f00 */
[----:B------:R-:W-:Y:S01]  /*6960*/  PRMT R168, R85, 0x5410, R84 ;  /* 0x0000541055a87816 */ /* 0x000fe20000000054 */
[----:B------:R-:W-:Y:S01]  /*6970*/  IMAD.MOV.U32 R84, RZ, RZ, R56 ;  /* 0x000000ffff547224 */ /* 0x000fe200078e0038 */
[----:B------:R-:W-:Y:S02]  /*6980*/  MOV R85, R57 ;  /* 0x0000003900557202 */ /* 0x000fe40000000f00 */
[----:B------:R-:W-:Y:S01]  /*6990*/  PRMT R173, R173, 0x5410, R86 ;  /* 0x00005410adad7816 */ /* 0x000fe20000000056 */
[----:B------:R-:W-:Y:S01]  /*69a0*/  IMAD.MOV.U32 R86, RZ, RZ, R62 ;  /* 0x000000ffff567224 */ /* 0x000fe200078e003e */
[----:B------:R-:W-:Y:S01]  /*69b0*/  PRMT R174, R85, 0x7610, R174 ;  /* 0x0000761055ae7816 */ /* 0x000fe200000000ae */
[----:B------:R-:W-:-:S03]  /*69c0*/  IMAD.MOV.U32 R85, RZ, RZ, R61 ;  /* 0x000000ffff557224 */ /* 0x000fc600078e003d */
[----:B------:R-:W-:Y:S02]  /*69d0*/  PRMT R170, R86, 0x7610, R170 ;  /* 0x0000761056aa7816 */ /* 0x000fe400000000aa */
[----:B------:R-:W-:-:S04]  /*69e0*/  MOV R86, R66 ;  /* 0x0000004200567202 */ /* 0x000fc80000000f00 */
[----:B------:R-:W-:Y:S01]  /*69f0*/  PRMT R175, R175, 0x5410, R86 ;  /* 0x00005410afaf7816 */ /* 0x000fe20000000056 */
[----:B------:R-:W-:-:S05]  /*6a00*/  IMAD.MOV.U32 R86, RZ, RZ, R67 ;  /* 0x000000ffff567224 */ /* 0x000fca00078e0043 */
[----:B------:R-:W-:Y:S02]  /*6a10*/  PRMT R174, R174, 0x5410, R86 ;  /* 0x00005410aeae7816 */ /* 0x000fe40000000056 */
[----:B-----5:R-:W-:Y:S02]  /*6a20*/  MOV R86, R71 ;  /* 0x0000004700567202 */ /* 0x020fe40000000f00 */
[----:B--2---:R-:W-:Y:S01]  /*6a30*/  R2UR UR4, R0 ;  /* 0x00000000000472ca */ /* 0x004fe200000e0000 */
[----:B------:R-:W-:-:S05]  /*6a40*/  IMAD.MOV.U32 R0, RZ, RZ, R55 ;  /* 0x000000ffff007224 */ /* 0x000fca00078e0037 */
[----:B------:R-:W-:Y:S01]  /*6a50*/  PRMT R169, R0, 0x7610, R169 ;  /* 0x0000761000a97816 */ /* 0x000fe200000000a9 */
[----:B------:R-:W-:-:S05]  /*6a60*/  IMAD.MOV.U32 R0, RZ, RZ, R59 ;  /* 0x000000ffff007224 */ /* 0x000fca00078e003b */
[----:B------:R-:W-:Y:S01]  /*6a70*/  PRMT R172, R84, 0x5410, R0 ;  /* 0x0000541054ac7816 */ /* 0x000fe20000000000 */
[----:B------:R-:W-:Y:S01]  /*6a80*/  IMAD.MOV.U32 R84, RZ, RZ, R60 ;  /* 0x000000ffff547224 */ /* 0x000fe200078e003c */
[----:B------:R-:W-:Y:S01]  /*6a90*/  UISETP.NE.AND UP0, UPT, UR4, 0x3, UPT ;  /* 0x000000030400788c */ /* 0x000fe2000bf05270 */
[----:B------:R-:W-:-:S03]  /*6aa0*/  IMAD.MOV.U32 R0, RZ, RZ, R63 ;  /* 0x000000ffff007224 */ /* 0x000fc600078e003f */
[----:B------:R-:W-:Y:S01]  /*6ab0*/  PRMT R171, R84, 0x5410, R85 ;  /* 0x0000541054ab7816 */ /* 0x000fe20000000055 */
[----:B------:R-:W-:Y:S01]  /*6ac0*/  IMAD.MOV.U32 R84, RZ, RZ, R65 ;  /* 0x000000ffff547224 */ /* 0x000fe200078e0041 */
[----:B------:R-:W-:Y:S01]  /*6ad0*/  PRMT R170, R170, 0x5410, R0 ;  /* 0x00005410aaaa7816 */ /* 0x000fe20000000000 */
[----:B------:R-:W-:Y:S01]  /*6ae0*/  IMAD.MOV.U32 R85, RZ, RZ, R64 ;  /* 0x000000ffff557224 */ /* 0x000fe200078e0040 */
[----:B------:R-:W-:Y:S01]  /*6af0*/  PLOP3.LUT P2, PT, PT, PT, UP0, 0x80, 0x0 ;  /* 0x000000000000781c */ /* 0x000fe20003f4f008 */
[----:B------:R-:W-:Y:S01]  /*6b00*/  IMAD.MOV.U32 R0, RZ, RZ, R70 ;  /* 0x000000ffff007224 */ /* 0x000fe200078e0046 */
[----:B------:R-:W-:Y:S01]  /*6b10*/  PRMT R175, R84, 0x7610, R175 ;  /* 0x0000761054af7816 */ /* 0x000fe200000000af */
[----:B------:R-:W-:Y:S01]  /*6b20*/  IMAD.MOV.U32 R84, RZ, RZ, R69 ;  /* 0x000000ffff547224 */ /* 0x000fe200078e0045 */
[----:B------:R-:W-:Y:S01]  /*6b30*/  PRMT R173, R85, 0x7610, R173 ;  /* 0x0000761055ad7816 */ /* 0x000fe200000000ad */
[----:B------:R-:W-:Y:S01]  /*6b40*/  IMAD.MOV.U32 R85, RZ, RZ, R68 ;  /* 0x000000ffff557224 */ /* 0x000fe200078e0044 */
[----:B------:R-:W-:Y:S01]  /*6b50*/  PRMT R152, R0, 0x7610, R152 ;  /* 0x0000761000987816 */ /* 0x000fe20000000098 */
        /* <DEDUP_REMOVED lines=18> */
[----:B------:R-:W-:Y:S02]  /*6c80*/  IMAD.MOV.U32 R84, RZ, RZ, R80 ;  /* 0x000000ffff547224 */ /* 0x000fe400078e0050 */
[----:B------:R-:W-:Y:S01]  /*6c90*/  IMAD.MOV.U32 R0, RZ, RZ, R81 ;  /* 0x000000ffff007224 */ /* 0x000fe200078e0051 */
[----:B------:R-:W-:-:S04]  /*6ca0*/  PRMT R166, R86, 0x5410, R85 ;  /* 0x0000541056a67816 */ /* 0x000fc80000000055 */
[----:B------:R-:W-:Y:S01]  /*6cb0*/  PRMT R167, R84, 0x5410, R0 ;  /* 0x0000541054a77816 */ /* 0x000fe20000000000 */
[----:B------:R-:W-:Y:S06]  /*6cc0*/  @!P2 BRA `(.L_x_2940) ;  /* 0x000000000004a947 */ /* 0x000fec0003800000 */
[----:B------:R-:W-:Y:S01]  /*6cd0*/  BPT.TRAP 0x1 ;  /* 0x000000040000795c */ /* 0x000fe20000300000 */
.L_x_2940:
[----:B------:R-:W-:Y:S01]  /*6ce0*/  LEA R0, R17, R16, 0x3 ;  /* 0x0000001011007211 */ /* 0x000fe200078e18ff */
[----:B------:R-:W0:Y:S01]  /*6cf0*/  LDC R144, c[0x0][0x2f4] ;  /* 0x0000bd00ff907b82 */ /* 0x000e220000000800 */
[----:B------:R-:W-:Y:S01]  /*6d00*/  SHF.L.U32 R114, R219, 0x1f, RZ ;  /* 0x0000001fdb727819 */ /* 0x000fe200000006ff */
[----:B------:R-:W-:Y:S03]  /*6d10*/  BSSY B1, `(.L_x_2941) ;  /* 0x0000004000017945 */ /* 0x000fe60003800000 */
[----:B------:R-:W1:Y:S03]  /*6d20*/  SYNCS.PHASECHK.TRANS64.TRYWAIT P6, [R0+URZ+0x38890], R114 ;  /* 0x03889072000075a7 */ /* 0x000e6600080c017f */
[----:B------:R-:W2:Y:S01]  /*6d30*/  LDC.64 R124, c[0x0][0x300] ;  /* 0x0000c000ff7c7b82 */ /* 0x000ea20000000a00 */
[----:B-1----:R-:W-:Y:S05]  /*6d40*/  @!P6 BRA `(.L_x_2942) ;  /* 0x0000029c00dce947 */ /* 0x002fea0003800000 */
.L_x_3305:
[----:B------:R-:W-:Y:S05]  /*6d50*/  BSYNC B1 ;  /* 0x0000000000017941 */ /* 0x000fea0003800000 */
.L_x_2941:
        /* <DEDUP_REMOVED lines=9> */
[----:B------:R-:W-:-:S04]  /*6df0*/  IMAD R84, R212, R125, R84 ;  /* 0x0000007dd4547224 */ /* 0x000fc800078e0254 */
[----:B------:R-:W-:Y:S01]  /*6e00*/  IMAD.IADD R156, R84, 0x1, R137 ;  /* 0x00000001549c7824 */ /* 0x000fe200078e0289 */
[----:B------:R-:W-:Y:S06]  /*6e10*/  @!P5 BRA `(.L_x_2946) ;  /* 0x000000080008d947 */ /* 0x000fec0003800000 */
[----:B------:R-:W-:Y:S01]  /*6e20*/  SEL R84, R118, R146, !P0 ;  /* 0x0000009276547207 */ /* 0x000fe20004000000 */
[----:B------:R-:W-:Y:S01]  /*6e30*/  BSSY B3, `(.L_x_2947) ;  /* 0x000007d000037945 */ /* 0x000fe20003800000 */
[----:B------:R-:W-:Y:S02]  /*6e40*/  IADD3 R88, P5, P6, R96, R136, R13 ;  /* 0x0000008860587210 */ /* 0x000fe40007ebe00d */
[----:B------:R-:W-:Y:S02]  /*6e50*/  SHF.R.S32.HI R85, RZ, 0x1f, R84 ;  /* 0x0000001fff557819 */ /* 0x000fe40000011454 */
[----:B------:R-:W-:Y:S02]  /*6e60*/  IADD3.X R89, R92, R156, R7, P5, P6 ;  /* 0x0000009c5c597210 */ /* 0x000fe40002fec407 */
[----:B------:R-:W-:Y:S02]  /*6e70*/  LEA.HI R84, R85, R84, RZ, 0x4 ;  /* 0x0000005455547211 */ /* 0x000fe400078f20ff */
[----:B------:R-:W-:-:S02]  /*6e80*/  P2R R90, PR, RZ, 0x2 ;  /* 0x00000002ff5a7803 */ /* 0x000fc40000000000 */
[----:B------:R-:W-:Y:S02]  /*6e90*/  LEA.HI.SX32 R84, R84, R14, 0x1c ;  /* 0x0000000e54547211 */ /* 0x000fe400078fe2ff */
[----:B------:R-:W-:-:S03]  /*6ea0*/  SHF.L.U32 R91, R212, 0x6, RZ ;  /* 0x00000006d45b7819 */ /* 0x000fc600000006ff */
[----:B------:R-:W-:-:S05]  /*6eb0*/  IMAD.SHL.U32 R85, R84, 0x8, RZ ;  /* 0x0000000854557824 */ /* 0x000fca00078e00ff */
[----:B------:R-:W-:-:S13]  /*6ec0*/  ISETP.GE.AND P5, PT, R85, R144, PT ;  /* 0x000000905500720c */ /* 0x000fda0003fa6270 */
[--C-:B------:R-:W-:Y:S02]  /*6ed0*/  @!P5 SHF.R.S32.HI R87, RZ, 0x1f, R85.reuse ;  /* 0x0000001fff57d819 */ /* 0x100fe40000011455 */
[----:B------:R-:W-:Y:S02]  /*6ee0*/  @!P5 IADD3 R86, P1, P6, R96, R136, R85 ;  /* 0x000000886056d210 */ /* 0x000fe40007e3e055 */
[----:B------:R-:W-:Y:S02]  /*6ef0*/  LOP3.LUT R85, R85, 0x38, RZ, 0xc0, !PT ;  /* 0x0000003855557812 */ /* 0x000fe400078ec0ff */
[----:B------:R-:W-:Y:S02]  /*6f00*/  @!P5 IADD3.X R87, R92, R156, R87, P1, P6 ;  /* 0x0000009c5c57d210 */ /* 0x000fe40000fec457 */
[----:B------:R-:W-:Y:S02]  /*6f10*/  LEA R138, P6, R88, R116, 0x1 ;  /* 0x00000074588a7211 */ /* 0x000fe400078c08ff */
[----:B------:R-:W-:-:S02]  /*6f20*/  LOP3.LUT R85, R85, 0x1c0, R91, 0xf8, !PT ;  /* 0x000001c055557812 */ /* 0x000fc400078ef85b */
[----:B------:R-:W-:Y:S02]  /*6f30*/  LEA.HI.X R139, R88, R117, R89, 0x1, P6 ;  /* 0x00000075588b7211 */ /* 0x000fe400030f0c59 */
[C---:B------:R-:W-:Y:S02]  /*6f40*/  @!P5 LEA R140, P6, R86.reuse, R116, 0x1 ;  /* 0x00000074568cd211 */ /* 0x040fe400078c08ff */
[----:B------:R-:W-:Y:S02]  /*6f50*/  LOP3.LUT R85, R85, R229, RZ, 0x3c, !PT ;  /* 0x000000e555557212 */ /* 0x000fe400078e3cff */
[----:B------:R-:W-:Y:S02]  /*6f60*/  @!P5 LEA.HI.X R141, R86, R117, R87, 0x1, P6 ;  /* 0x00000075568dd211 */ /* 0x000fe400030f0c57 */
[----:B------:R-:W-:Y:S02]  /*6f70*/  SHF.R.S32.HI R86, RZ, 0x1f, R84 ;  /* 0x0000001fff567819 */ /* 0x000fe40000011454 */
[----:B------:R-:W-:-:S02]  /*6f80*/  ISETP.NE.AND P1, PT, R90, RZ, PT ;  /* 0x000000ff5a00720c */ /* 0x000fc40003f25270 */
[----:B------:R-:W-:Y:S01]  /*6f90*/  LEA.HI R86, R86, R84, RZ, 0x3 ;  /* 0x0000005456567211 */ /* 0x000fe200078f18ff */
[----:B------:R-:W-:Y:S01]  /*6fa0*/  IMAD R84, R17, 0x5000, R142 ;  /* 0x0000500011547824 */ /* 0x000fe200078e028e */
[----:B------:R-:W-:Y:S02]  /*6fb0*/  ISETP.GE.AND P6, PT, R18, R115, PT ;  /* 0x000000731200720c */ /* 0x000fe40003fc6270 */
[----:B------:R-:W-:Y:S01]  /*6fc0*/  SHF.R.S32.HI R86, RZ, 0x3, R86 ;  /* 0x00000003ff567819 */ /* 0x000fe20000011456 */
[----:B------:R-:W-:-:S04]  /*6fd0*/  IMAD R84, R84, 0x2, R16 ;  /* 0x0000000254547824 */ /* 0x000fc800078e0210 */
[----:B------:R-:W-:-:S04]  /*6fe0*/  IMAD R86, R86, 0x1400, R228 ;  /* 0x0000140056567824 */ /* 0x000fc800078e02e4 */
[----:B------:R-:W-:-:S04]  /*6ff0*/  IMAD.IADD R85, R86, 0x1, R85 ;  /* 0x0000000156557824 */ /* 0x000fc800078e0255 */
[----:B------:R-:W-:Y:S02]  /*7000*/  IMAD R88, R17, 0x5000, R85 ;  /* 0x0000500011587824 */ /* 0x000fe400078e0255 */
[----:B------:R-:W0:Y:S02]  /*7010*/  LDS.128 R84, [R84+0x24400] ;  /* 0x0244000054547984 */ /* 0x000e240000000c00 */
[----:B------:R-:W-:-:S06]  /*7020*/  IMAD R88, R88, 0x2, R16 ;  /* 0x0000000258587824 */ /* 0x000fcc00078e0210 */
[----:B------:R-:W2:Y:S01]  /*7030*/  LDS.128 R88, [R88+0x24400] ;  /* 0x0244000058587984 */ /* 0x000ea20000000c00 */
[----:B------:R-:W-:Y:S05]  /*7040*/  @P6 BRA `(.L_x_2948) ;  /* 0x00000004006c6947 */ /* 0x000fea0003800000 */
[----:B--2---:R-:W-:Y:S01]  /*7050*/  IMAD.MOV.U32 R159, RZ, RZ, R89 ;  /* 0x000000ffff9f7224 */ /* 0x004fe200078e0059 */
[----:B0-----:R-:W-:Y:S01]  /*7060*/  MOV R89, R85 ;  /* 0x0000005500597202 */ /* 0x001fe20000000f00 */
[----:B------:R-:W-:Y:S01]  /*7070*/  HADD2.F32 R160, -RZ, R160.H0_H0 ;  /* 0x200000a0ffa07230 */ /* 0x000fe20000004100 */
[----:B------:R-:W-:Y:S01]  /*7080*/  SHF.R.U64 R48, R48, 0x10, R49 ;  /* 0x0000001030307819 */ /* 0x000fe20000001231 */
[----:B------:R-:W-:Y:S01]  /*7090*/  HADD2.F32 R85, -RZ, R161.H0_H0 ;  /* 0x200000a1ff557230 */ /* 0x000fe20000004100 */
[----:B------:R-:W-:Y:S01]  /*70a0*/  SHF.R.U64 R40, R40, 0x10, R41 ;  /* 0x0000001028287819 */ /* 0x000fe20000001229 */
[----:B------:R-:W-:Y:S01]  /*70b0*/  HADD2.F32 R157, -RZ, R159.H0_H0 ;  /* 0x2000009fff9d7230 */ /* 0x000fe20000004100 */
[----:B------:R-:W-:Y:S01]  /*70c0*/  SHF.R.U64 R50, R50, 0x10, R51 ;  /* 0x0000001032327819 */ /* 0x000fe20000001233 */
[--C-:B------:R-:W-:Y:S01]  /*70d0*/  HADD2.F32 R158, -RZ, R89.reuse.H0_H0 ;  /* 0x20000059ff9e7230 */ /* 0x100fe20000004100 */
[----:B------:R-:W-:Y:S01]  /*70e0*/  SHF.R.U64 R42, R42, 0x10, R43 ;  /* 0x000000102a2a7819 */ /* 0x000fe2000000122b */
[----:B------:R-:W-:-:S02]  /*70f0*/  HADD2.F32 R89, -RZ, R89.H1_H1 ;  /* 0x30000059ff597230 */ /* 0x000fc40000004100 */
[CC--:B------:R-:W-:Y:S01]  /*7100*/  FMUL.FTZ R161, R157.reuse, R160.reuse ;  /* 0x000000a09da17220 */ /* 0x0c0fe20000410000 */
[----:B------:R-:W-:Y:S02]  /*7110*/  HADD2.F32 R162, -RZ, R162.H0_H0 ;  /* 0x200000a2ffa27230 */ /* 0x000fe40000004100 */
        /* <DEDUP_REMOVED lines=8> */
[----:B------:R-:W-:-:S02]  /*71a0*/  HADD2.F32 R49, -RZ, R88.H0_H0 ;  /* 0x20000058ff317230 */ /* 0x000fc40000004100 */
[----:B------:R-:W-:Y:S02]  /*71b0*/  HADD2.F32 R160, -RZ, R160.H0_H0 ;  /* 0x200000a0ffa07230 */ /* 0x000fe40000004100 */
[----:B------:R-:W-:Y:S02]  /*71c0*/  HADD2.F32 R159, -RZ, R159.H0_H0 ;  /* 0x2000009fff9f7230 */ /* 0x000fe40000004100 */
[----:B------:R-:W-:Y:S02]  /*71d0*/  HADD2.F32 R88, -RZ, R88.H1_H1 ;  /* 0x30000058ff587230 */ /* 0x000fe40000004100 */
[-C--:B------:R-:W-:Y:S01]  /*71e0*/  FMUL.FTZ R161, R85, R160.reuse ;  /* 0x000000a055a17220 */ /* 0x080fe20000410000 */
[C---:B------:R-:W-:Y:S01]  /*71f0*/  FMUL.FTZ R160, R89.reuse, R160 ;  /* 0x000000a059a07220 */ /* 0x040fe20000410000 */
[----:B------:R-:W-:Y:S02]  /*7200*/  HADD2.F32 R40, -RZ, R40.H0_H0 ;  /* 0x20000028ff287230 */ /* 0x000fe40000004100 */
[-C--:B------:R-:W-:Y:S01]  /*7210*/  FFMA.FTZ R89, R89, R159.reuse, -R161 ;  /* 0x0000009f59597223 */ /* 0x080fe200000108a1 */
[----:B------:R-:W-:Y:S01]  /*7220*/  FFMA.FTZ R85, R85, R159, R160 ;  /* 0x0000009f55557223 */ /* 0x000fe200000100a0 */
[----:B------:R-:W-:-:S02]  /*7230*/  IMAD.MOV.U32 R159, RZ, RZ, R91 ;  /* 0x000000ffff9f7224 */ /* 0x000fc400078e005b */
[----:B------:R-:W-:Y:S01]  /*7240*/  FMUL.FTZ R41, R88, R48 ;  /* 0x0000003058297220 */ /* 0x000fe20000410000 */
[----:B------:R-:W-:Y:S01]  /*7250*/  HADD2.F32 R91, -RZ, R87.H0_H0 ;  /* 0x20000057ff5b7230 */ /* 0x000fe20000004100 */
[----:B------:R-:W-:Y:S01]  /*7260*/  F2FP.F16.F32.PACK_AB R89, R89, R158 ;  /* 0x0000009e5959723e */ /* 0x000fe200000000ff */
[----:B------:R-:W-:Y:S01]  /*7270*/  HADD2.F32 R161, -RZ, R163.H0_H0 ;  /* 0x200000a3ffa17230 */ /* 0x000fe20000004100 */
[----:B------:R-:W-:Y:S01]  /*7280*/  F2FP.F16.F32.PACK_AB R157, R85, R157 ;  /* 0x0000009d559d723e */ /* 0x000fe200000000ff */
[--C-:B------:R-:W-:Y:S02]  /*7290*/  HADD2.F32 R160, -RZ, R159.reuse.H0_H0 ;  /* 0x2000009fffa07230 */ /* 0x100fe40000004100 */
[----:B------:R-:W-:Y:S02]  /*72a0*/  HADD2.F32 R159, -RZ, R159.H1_H1 ;  /* 0x3000009fff9f7230 */ /* 0x000fe40000004100 */
[----:B------:R-:W-:Y:S02]  /*72b0*/  HADD2.F32 R87, -RZ, R87.H1_H1 ;  /* 0x30000057ff577230 */ /* 0x000fe40000004100 */
[-C--:B------:R-:W-:Y:S01]  /*72c0*/  FMUL.FTZ R163, R160, R162.reuse ;  /* 0x000000a2a0a37220 */ /* 0x080fe20000410000 */
[----:B------:R-:W-:Y:S01]  /*72d0*/  FMUL.FTZ R162, R91, R162 ;  /* 0x000000a25ba27220 */ /* 0x000fe20000410000 */
[----:B------:R-:W-:-:S02]  /*72e0*/  HADD2.F32 R50, -RZ, R50.H0_H0 ;  /* 0x20000032ff327230 */ /* 0x000fc40000004100 */
[-C--:B------:R-:W-:Y:S01]  /*72f0*/  FFMA.FTZ R91, R91, R161.reuse, -R163 ;  /* 0x000000a15b5b7223 */ /* 0x080fe200000108a3 */
[----:B------:R-:W-:Y:S01]  /*7300*/  FFMA.FTZ R162, R160, R161, R162 ;  /* 0x000000a1a0a27223 */ /* 0x000fe200000100a2 */
[----:B------:R-:W-:Y:S01]  /*7310*/  SHF.R.U32.HI R160, RZ, 0x10, R51 ;  /* 0x00000010ffa07819 */ /* 0x000fe20000011633 */
[--C-:B------:R-:W-:Y:S01]  /*7320*/  HADD2.F32 R51, -RZ, R86.reuse.H0_H0 ;  /* 0x20000056ff337230 */ /* 0x100fe20000004100 */
[----:B------:R-:W-:Y:S01]  /*7330*/  SHF.R.U32.HI R161, RZ, 0x10, R43 ;  /* 0x00000010ffa17819 */ /* 0x000fe2000001162b */
[----:B------:R-:W-:Y:S02]  /*7340*/  HADD2.F32 R86, -RZ, R86.H1_H1 ;  /* 0x30000056ff567230 */ /* 0x000fe40000004100 */
[----:B------:R-:W-:Y:S02]  /*7350*/  HADD2.F32 R160, -RZ, R160.H0_H0 ;  /* 0x200000a0ffa07230 */ /* 0x000fe40000004100 */
[----:B------:R-:W-:Y:S02]  /*7360*/  HADD2.F32 R161, -RZ, R161.H0_H0 ;  /* 0x200000a1ffa17230 */ /* 0x000fe40000004100 */
[----:B------:R-:W-:-:S02]  /*7370*/  HADD2.F32 R42, -RZ, R42.H0_H0 ;  /* 0x2000002aff2a7230 */ /* 0x000fc40000004100 */
[-C--:B------:R-:W-:Y:S01]  /*7380*/  FMUL.FTZ R163, R159, R160.reuse ;  /* 0x000000a09fa37220 */ /* 0x080fe20000410000 */
[C---:B------:R-:W-:Y:S01]  /*7390*/  FMUL.FTZ R160, R87.reuse, R160 ;  /* 0x000000a057a07220 */ /* 0x040fe20000410000 */
[----:B------:R-:W-:Y:S01]  /*73a0*/  IMAD.MOV.U32 R85, RZ, RZ, R89 ;  /* 0x000000ffff557224 */ /* 0x000fe200078e0059 */
[----:B------:R-:W-:Y:S01]  /*73b0*/  MOV R89, R157 ;  /* 0x0000009d00597202 */ /* 0x000fe20000000f00 */
[-C--:B------:R-:W-:Y:S01]  /*73c0*/  FFMA.FTZ R163, R87, R161.reuse, -R163 ;  /* 0x000000a157a37223 */ /* 0x080fe200000108a3 */
[----:B------:R-:W-:Y:S01]  /*73d0*/  FFMA.FTZ R160, R159, R161, R160 ;  /* 0x000000a19fa07223 */ /* 0x000fe200000100a0 */
[--C-:B------:R-:W-:Y:S02]  /*73e0*/  HADD2.F32 R159, -RZ, R84.reuse.H0_H0 ;  /* 0x20000054ff9f7230 */ /* 0x100fe40000004100 */
[----:B------:R-:W-:Y:S01]  /*73f0*/  FMUL.FTZ R161, R49, R164 ;  /* 0x000000a431a17220 */ /* 0x000fe20000410000 */
[----:B------:R-:W-:Y:S01]  /*7400*/  HADD2.F32 R84, -RZ, R84.H1_H1 ;  /* 0x30000054ff547230 */ /* 0x000fe20000004100 */
[----:B------:R-:W-:Y:S01]  /*7410*/  F2FP.F16.F32.PACK_AB R91, R163, R91 ;  /* 0x0000005ba35b723e */ /* 0x000fe200000000ff */
[----:B------:R-:W-:-:S02]  /*7420*/  HADD2.F32 R87, -RZ, R180.H1_H1 ;  /* 0x300000b4ff577230 */ /* 0x000fc40000004100 */
[C---:B------:R-:W-:Y:S01]  /*7430*/  FMUL.FTZ R164, R159.reuse, R164 ;  /* 0x000000a49fa47220 */ /* 0x040fe20000410000 */
[----:B------:R-:W-:Y:S01]  /*7440*/  F2FP.F16.F32.PACK_AB R160, R160, R162 ;  /* 0x000000a2a0a0723e */ /* 0x000fe200000000ff */
[C---:B------:R-:W-:Y:S01]  /*7450*/  FMUL.FTZ R48, R84.reuse, R48 ;  /* 0x0000003054307220 */ /* 0x040fe20000410000 */
[-C--:B------:R-:W-:Y:S01]  /*7460*/  FFMA.FTZ R41, R84, R40.reuse, -R41 ;  /* 0x0000002854297223 */ /* 0x080fe20000010829 */
[-C--:B------:R-:W-:Y:S01]  /*7470*/  FFMA.FTZ R161, R159, R87.reuse, -R161 ;  /* 0x000000579fa17223 */ /* 0x080fe200000108a1 */
[----:B------:R-:W-:Y:S01]  /*7480*/  FFMA.FTZ R164, R49, R87, R164 ;  /* 0x0000005731a47223 */ /* 0x000fe200000100a4 */
[----:B------:R-:W-:Y:S01]  /*7490*/  FFMA.FTZ R48, R88, R40, R48 ;  /* 0x0000002858307223 */ /* 0x000fe20000010030 */
[----:B------:R-:W-:Y:S02]  /*74a0*/  HADD2.F32 R87, -RZ, R181.H0_H0 ;  /* 0x200000b5ff577230 */ /* 0x000fe40000004100 */
[----:B------:R-:W-:Y:S01]  /*74b0*/  HADD2.F32 R40, -RZ, R90.H0_H0 ;  /* 0x2000005aff287230 */ /* 0x000fe20000004100 */
[----:B------:R-:W-:Y:S01]  /*74c0*/  F2FP.F16.F32.PACK_AB R41, R41, R161 ;  /* 0x000000a12929723e */ /* 0x000fe200000000ff */
[----:B------:R-:W-:Y:S01]  /*74d0*/  HADD2.F32 R49, -RZ, R180.H0_H0 ;  /* 0x200000b4ff317230 */ /* 0x000fe20000004100 */
[----:B------:R-:W-:Y:S01]  /*74e0*/  F2FP.F16.F32.PACK_AB R48, R48, R164 ;  /* 0x000000a43030723e */ /* 0x000fe200000000ff */
[----:B------:R-:W-:-:S02]  /*74f0*/  HADD2.F32 R90, -RZ, R90.H1_H1 ;  /* 0x3000005aff5a7230 */ /* 0x000fc40000004100 */
[CC--:B------:R-:W-:Y:S01]  /*7500*/  FMUL.FTZ R84, R40.reuse, R87.reuse ;  /* 0x0000005728547220 */ /* 0x0c0fe20000410000 */
[C---:B------:R-:W-:Y:S01]  /*7510*/  FMUL.FTZ R87, R51.reuse, R87 ;  /* 0x0000005733577220 */ /* 0x040fe20000410000 */
[----:B------:R-:W-:Y:S02]  /*7520*/  IMAD.MOV.U32 R88, RZ, RZ, R48 ;  /* 0x000000ffff587224 */ /* 0x000fe400078e0030 */
[-C--:B------:R-:W-:Y:S01]  /*7530*/  FFMA.FTZ R84, R51, R49.reuse, -R84 ;  /* 0x0000003133547223 */ /* 0x080fe20000010854 */
[----:B------:R-:W-:Y:S01]  /*7540*/  FFMA.FTZ R87, R40, R49, R87 ;  /* 0x0000003128577223 */ /* 0x000fe20000010057 */
[-C--:B------:R-:W-:Y:S01]  /*7550*/  FMUL.FTZ R40, R90, R50.reuse ;  /* 0x000000325a287220 */ /* 0x080fe20000410000 */
[----:B------:R-:W-:-:S03]  /*7560*/  FMUL.FTZ R50, R86, R50 ;  /* 0x0000003256327220 */ /* 0x000fc60000410000 */
[-C--:B------:R-:W-:Y:S01]  /*7570*/  FFMA.FTZ R40, R86, R42.reuse, -R40 ;  /* 0x0000002a56287223 */ /* 0x080fe20000010828 */
[----:B------:R-:W-:-:S04]  /*7580*/  FFMA.FTZ R50, R90, R42, R50 ;  /* 0x0000002a5a327223 */ /* 0x000fc80000010032 */
[----:B------:R-:W-:Y:S01]  /*7590*/  F2FP.F16.F32.PACK_AB R40, R40, R84 ;  /* 0x000000542828723e */ /* 0x000fe200000000ff */
[----:B------:R-:W-:Y:S01]  /*75a0*/  IMAD.MOV.U32 R84, RZ, RZ, R41 ;  /* 0x000000ffff547224 */ /* 0x000fe200078e0029 */
[----:B------:R-:W-:Y:S01]  /*75b0*/  F2FP.F16.F32.PACK_AB R50, R50, R87 ;  /* 0x000000573232723e */ /* 0x000fe200000000ff */
[----:B------:R-:W-:Y:S02]  /*75c0*/  IMAD.MOV.U32 R87, RZ, RZ, R91 ;  /* 0x000000ffff577224 */ /* 0x000fe400078e005b */
[----:B------:R-:W-:Y:S02]  /*75d0*/  IMAD.MOV.U32 R86, RZ, RZ, R40 ;  /* 0x000000ffff567224 */ /* 0x000fe400078e0028 */
[----:B------:R-:W-:Y:S02]  /*75e0*/  IMAD.MOV.U32 R90, RZ, RZ, R50 ;  /* 0x000000ffff5a7224 */ /* 0x000fe400078e0032 */
[----:B------:R-:W-:-:S07]  /*75f0*/  IMAD.MOV.U32 R91, RZ, RZ, R160 ;  /* 0x000000ffff5b7224 */ /* 0x000fce00078e00a0 */
.L_x_2948:
[----:B------:R-:W-:Y:S05]  /*7600*/  BSYNC B3 ;  /* 0x0000000000037941 */ /* 0x000fea0003800000 */
.L_x_2947:
[----:B------:R-:W-:Y:S02]  /*7610*/  ULDC.64 UR4, c[0x0][0x208] ;  /* 0x0000820000047ab9 */ /* 0x000fe40000000a00 */
[----:B0-----:R0:W-:Y:S04]  /*7620*/  STG.E.128 desc[UR4][R138.64], R84 ;  /* 0x000000548a007986 */ /* 0x0011e8000c101d04 */
[----:B--2---:R0:W-:Y:S02]  /*7630*/  @!P5 STG.E.128 desc[UR4][R140.64], R88 ;  /* 0x000000588c00d986 */ /* 0x0041e4000c101d04 */
.L_x_2946:
[----:B------:R-:W-:Y:S05]  /*7640*/  BSYNC B2 ;  /* 0x0000000000027941 */ /* 0x000fea0003800000 */
.L_x_2945:
[----:B------:R-:W-:-:S13]  /*7650*/  ISETP.NE.AND P5, PT, R10, RZ, PT ;  /* 0x000000ff0a00720c */ /* 0x000fda0003fa5270 */
[----:B------:R-:W-:Y:S05]  /*7660*/  @!P5 BRA `(.L_x_2944) ;  /* 0x000000080004d947 */ /* 0x000fea0003800000 */
[----:B------:R-:W-:Y:S01]  /*7670*/  SEL R40, R118, R146, !P1 ;  /* 0x0000009276287207 */ /* 0x000fe20004800000 */
[----:B------:R-:W-:Y:S01]  /*7680*/  IMAD.SHL.U32 R50, R212, 0x40, RZ ;  /* 0x00000040d4327824 */ /* 0x000fe200078e00ff */
[----:B------:R-:W-:Y:S01]  /*7690*/  IADD3 R43, P5, P6, R96, R136, R11 ;  /* 0x00000088602b7210 */ /* 0x000fe20007ebe00b */
[----:B------:R-:W-:Y:S01]  /*76a0*/  BSSY B2, `(.L_x_2949) ;  /* 0x000007a000027945 */ /* 0x000fe20003800000 */
[----:B------:R-:W-:Y:S02]  /*76b0*/  SHF.R.S32.HI R41, RZ, 0x1f, R40 ;  /* 0x0000001fff297819 */ /* 0x000fe40000011428 */
[----:B------:R-:W-:Y:S02]  /*76c0*/  IADD3.X R42, R92, R156, R6, P5, P6 ;  /* 0x0000009c5c2a7210 */ /* 0x000fe40002fec406 */
[----:B------:R-:W-:Y:S02]  /*76d0*/  LEA.HI R41, R41, R40, RZ, 0x4 ;  /* 0x0000002829297211 */ /* 0x000fe400078f20ff */
[----:B------:R-:W-:-:S02]  /*76e0*/  P2R R48, PR, RZ, 0x1 ;  /* 0x00000001ff307803 */ /* 0x000fc40000000000 */
[----:B------:R-:W-:-:S04]  /*76f0*/  LEA.HI.SX32 R41, R41, R12, 0x1c ;  /* 0x0000000c29297211 */ /* 0x000fc800078fe2ff */
[----:B------:R-:W-:-:S04]  /*7700*/  SHF.L.U32 R40, R41, 0x3, RZ ;  /* 0x0000000329287819 */ /* 0x000fc800000006ff */
[----:B------:R-:W-:-:S13]  /*7710*/  ISETP.GE.AND P5, PT, R40, R144, PT ;  /* 0x000000902800720c */ /* 0x000fda0003fa6270 */
[--C-:B------:R-:W-:Y:S02]  /*7720*/  @!P5 SHF.R.S32.HI R49, RZ, 0x1f, R40.reuse ;  /* 0x0000001fff31d819 */ /* 0x100fe40000011428 */
[----:B------:R-:W-:Y:S02]  /*7730*/  @!P5 IADD3 R136, P0, P6, R96, R136, R40 ;  /* 0x000000886088d210 */ /* 0x000fe40007e1e028 */
[----:B------:R-:W-:Y:S02]  /*7740*/  LOP3.LUT R40, R40, 0x38, RZ, 0xc0, !PT ;  /* 0x0000003828287812 */ /* 0x000fe400078ec0ff */
[----:B------:R-:W-:Y:S02]  /*7750*/  @!P5 IADD3.X R156, R92, R156, R49, P0, P6 ;  /* 0x0000009c5c9cd210 */ /* 0x000fe400007ec431 */
[----:B0-----:R-:W-:Y:S02]  /*7760*/  LEA R84, P6, R43, R116, 0x1 ;  /* 0x000000742b547211 */ /* 0x001fe400078c08ff */
[----:B------:R-:W-:-:S02]  /*7770*/  LOP3.LUT R40, R40, 0x1c0, R50, 0xf8, !PT ;  /* 0x000001c028287812 */ /* 0x000fc400078ef832 */
[----:B------:R-:W-:Y:S02]  /*7780*/  LEA.HI.X R85, R43, R117, R42, 0x1, P6 ;  /* 0x000000752b557211 */ /* 0x000fe400030f0c2a */
[----:B------:R-:W-:Y:S02]  /*7790*/  SHF.R.S32.HI R42, RZ, 0x1f, R41 ;  /* 0x0000001fff2a7819 */ /* 0x000fe40000011429 */
[----:B------:R-:W-:Y:S02]  /*77a0*/  LOP3.LUT R40, R40, R229, RZ, 0x3c, !PT ;  /* 0x000000e528287212 */ /* 0x000fe400078e3cff */
[----:B------:R-:W-:Y:S02]  /*77b0*/  LEA.HI R42, R42, R41, RZ, 0x3 ;  /* 0x000000292a2a7211 */ /* 0x000fe400078f18ff */
[----:B------:R-:W-:Y:S02]  /*77c0*/  ISETP.NE.AND P0, PT, R48, RZ, PT ;  /* 0x000000ff3000720c */ /* 0x000fe40003f05270 */
[----:B------:R-:W-:-:S02]  /*77d0*/  SHF.R.S32.HI R42, RZ, 0x3, R42 ;  /* 0x00000003ff2a7819 */ /* 0x000fc4000001142a */
[----:B------:R-:W-:-:S03]  /*77e0*/  @!P5 LEA R86, P6, R136, R116, 0x1 ;  /* 0x000000748856d211 */ /* 0x000fc600078c08ff */
[----:B------:R-:W-:Y:S01]  /*77f0*/  IMAD R42, R42, 0x1400, R228 ;  /* 0x000014002a2a7824 */ /* 0x000fe200078e02e4 */
[----:B------:R-:W-:Y:S02]  /*7800*/  @!P5 LEA.HI.X R87, R136, R117, R156, 0x1, P6 ;  /* 0x000000758857d211 */ /* 0x000fe400030f0c9c */
[----:B------:R-:W-:Y:S01]  /*7810*/  ISETP.GE.AND P6, PT, R213, R115, PT ;  /* 0x00000073d500720c */ /* 0x000fe20003fc6270 */
[----:B------:R-:W-:Y:S02]  /*7820*/  IMAD.IADD R42, R42, 0x1, R40 ;  /* 0x000000012a2a7824 */ /* 0x000fe400078e0228 */
[C---:B------:R-:W-:Y:S02]  /*7830*/  IMAD R40, R17.reuse, 0x5000, R135 ;  /* 0x0000500011287824 */ /* 0x040fe400078e0287 */
[----:B------:R-:W-:Y:S02]  /*7840*/  IMAD R48, R17, 0x5000, R42 ;  /* 0x0000500011307824 */ /* 0x000fe400078e022a */
[----:B------:R-:W-:-:S02]  /*7850*/  IMAD R40, R40, 0x2, R16 ;  /* 0x0000000228287824 */ /* 0x000fc400078e0210 */
[----:B------:R-:W-:-:S04]  /*7860*/  IMAD R48, R48, 0x2, R16 ;  /* 0x0000000230307824 */ /* 0x000fc800078e0210 */
        /* <DEDUP_REMOVED lines=12> */
[----:B------:R-:W-:Y:S01]  /*7930*/  HADD2.F32 R44, -RZ, R44.H0_H0 ;  /* 0x2000002cff2c7230 */ /* 0x000fe20000004100 */
[----:B--2---:R-:W-:Y:S01]  /*7940*/  MOV R47, R49 ;  /* 0x00000031002f7202 */ /* 0x004fe20000000f00 */
[----:B------:R-:W-:Y:S01]  /*7950*/  IMAD.MOV.U32 R49, RZ, RZ, R51 ;  /* 0x000000ffff317224 */ /* 0x000fe200078e0033 */
[--C-:B------:R-:W-:Y:S01]  /*7960*/  SHF.R.U64 R38, R38, 0x10, R39.reuse ;  /* 0x0000001026267819 */ /* 0x100fe20000001227 */
[----:B------:R-:W-:Y:S01]  /*7970*/  IMAD.MOV.U32 R51, RZ, RZ, R50 ;  /* 0x000000ffff337224 */ /* 0x000fe200078e0032 */
[----:B------:R-:W-:Y:S01]  /*7980*/  SHF.R.U32.HI R39, RZ, 0x10, R39 ;  /* 0x00000010ff277819 */ /* 0x000fe20000011627 */
[----:B------:R-:W-:-:S02]  /*7990*/  HADD2.F32 R90, -RZ, R47.H0_H0 ;  /* 0x2000002fff5a7230 */ /* 0x000fc40000004100 */
[----:B------:R-:W-:Y:S02]  /*79a0*/  HADD2.F32 R91, -RZ, R47.H1_H1 ;  /* 0x3000002fff5b7230 */ /* 0x000fe40000004100 */
[----:B------:R-:W-:Y:S02]  /*79b0*/  HADD2.F32 R50, -RZ, R179.H0_H0 ;  /* 0x200000b3ff327230 */ /* 0x000fe40000004100 */
[--C-:B0-----:R-:W-:Y:S02]  /*79c0*/  HADD2.F32 R47, -RZ, R41.reuse.H0_H0 ;  /* 0x20000029ff2f7230 */ /* 0x101fe40000004100 */
[----:B------:R-:W-:Y:S02]  /*79d0*/  HADD2.F32 R41, -RZ, R41.H1_H1 ;  /* 0x30000029ff297230 */ /* 0x000fe40000004100 */
[CC--:B------:R-:W-:Y:S01]  /*79e0*/  FMUL.FTZ R88, R90.reuse, R50.reuse ;  /* 0x000000325a587220 */ /* 0x0c0fe20000410000 */
[----:B------:R-:W-:Y:S02]  /*79f0*/  HADD2.F32 R46, -RZ, R46.H0_H0 ;  /* 0x2000002eff2e7230 */ /* 0x000fe40000004100 */
[----:B------:R-:W-:Y:S01]  /*7a00*/  FMUL.FTZ R137, R47, R50 ;  /* 0x000000322f897220 */ /* 0x000fe20000410000 */
[-C--:B------:R-:W-:Y:S01]  /*7a10*/  FMUL.FTZ R50, R91, R44.reuse ;  /* 0x0000002c5b327220 */ /* 0x080fe20000410000 */
[-C--:B------:R-:W-:Y:S01]  /*7a20*/  FFMA.FTZ R88, R47, R89.reuse, -R88 ;  /* 0x000000592f587223 */ /* 0x080fe20000010858 */
[C---:B------:R-:W-:Y:S01]  /*7a30*/  FMUL.FTZ R44, R41.reuse, R44 ;  /* 0x0000002c292c7220 */ /* 0x040fe20000410000 */
[----:B------:R-:W-:Y:S01]  /*7a40*/  FFMA.FTZ R137, R90, R89, R137 ;  /* 0x000000595a897223 */ /* 0x000fe20000010089 */
[----:B------:R-:W-:Y:S01]  /*7a50*/  FFMA.FTZ R50, R41, R136, -R50 ;  /* 0x0000008829327223 */ /* 0x000fe20000010832 */
[----:B------:R-:W-:-:S02]  /*7a60*/  HADD2.F32 R89, -RZ, R49.H0_H0 ;  /* 0x20000031ff597230 */ /* 0x000fc40000004100 */
[----:B------:R-:W-:Y:S01]  /*7a70*/  FFMA.FTZ R44, R91, R136, R44 ;  /* 0x000000885b2c7223 */ /* 0x000fe2000001002c */
[----:B------:R-:W-:Y:S02]  /*7a80*/  HADD2.F32 R90, -RZ, R49.H1_H1 ;  /* 0x30000031ff5a7230 */ /* 0x000fe40000004100 */
[--C-:B------:R-:W-:Y:S01]  /*7a90*/  HADD2.F32 R41, -RZ, R178.reuse.H0_H0 ;  /* 0x200000b2ff297230 */ /* 0x100fe20000004100 */
[----:B------:R-:W-:Y:S01]  /*7aa0*/  F2FP.F16.F32.PACK_AB R50, R50, R88 ;  /* 0x000000583232723e */ /* 0x000fe200000000ff */
[----:B------:R-:W-:Y:S01]  /*7ab0*/  HADD2.F32 R49, -RZ, R43.H0_H0 ;  /* 0x2000002bff317230 */ /* 0x000fe20000004100 */
[----:B------:R-:W-:Y:S01]  /*7ac0*/  F2FP.F16.F32.PACK_AB R44, R44, R137 ;  /* 0x000000892c2c723e */ /* 0x000fe200000000ff */
[----:B------:R-:W-:Y:S02]  /*7ad0*/  HADD2.F32 R91, -RZ, R39.H0_H0 ;  /* 0x20000027ff5b7230 */ /* 0x000fe40000004100 */
[----:B------:R-:W-:Y:S01]  /*7ae0*/  FMUL.FTZ R39, R89, R41 ;  /* 0x0000002959277220 */ /* 0x000fe20000410000 */
[----:B------:R-:W-:-:S02]  /*7af0*/  HADD2.F32 R47, -RZ, R178.H1_H1 ;  /* 0x300000b2ff2f7230 */ /* 0x000fc40000004100 */
        /* <DEDUP_REMOVED lines=8> */
[----:B------:R-:W-:-:S02]  /*7b80*/  HADD2.F32 R43, -RZ, R177.H0_H0 ;  /* 0x200000b1ff2b7230 */ /* 0x000fc40000004100 */
[----:B------:R-:W-:Y:S02]  /*7b90*/  HADD2.F32 R89, -RZ, R48.H0_H0 ;  /* 0x20000030ff597230 */ /* 0x000fe40000004100 */
[----:B------:R-:W-:Y:S01]  /*7ba0*/  FFMA.FTZ R46, R90, R91, R46 ;  /* 0x0000005b5a2e7223 */ /* 0x000fe2000001002e */
[----:B------:R-:W-:Y:S01]  /*7bb0*/  HADD2.F32 R49, -RZ, R40.H0_H0 ;  /* 0x20000028ff317230 */ /* 0x000fe20000004100 */
[----:B------:R-:W-:Y:S01]  /*7bc0*/  F2FP.F16.F32.PACK_AB R39, R41, R39 ;  /* 0x000000272927723e */ /* 0x000fe200000000ff */
[----:B------:R-:W-:Y:S02]  /*7bd0*/  HADD2.F32 R48, -RZ, R48.H1_H1 ;  /* 0x30000030ff307230 */ /* 0x000fe40000004100 */
[----:B------:R-:W-:Y:S02]  /*7be0*/  HADD2.F32 R40, -RZ, R40.H1_H1 ;  /* 0x30000028ff287230 */ /* 0x000fe40000004100 */
[----:B------:R-:W-:Y:S01]  /*7bf0*/  FMUL.FTZ R91, R49, R43 ;  /* 0x0000002b315b7220 */ /* 0x000fe20000410000 */
[----:B------:R-:W-:-:S02]  /*7c00*/  HADD2.F32 R90, -RZ, R36.H0_H0 ;  /* 0x20000024ff5a7230 */ /* 0x000fc40000004100 */
[----:B------:R-:W-:Y:S01]  /*7c10*/  FMUL.FTZ R36, R89, R43 ;  /* 0x0000002b59247220 */ /* 0x000fe20000410000 */
[----:B------:R-:W-:Y:S02]  /*7c20*/  HADD2.F32 R47, -RZ, R177.H1_H1 ;  /* 0x300000b1ff2f7230 */ /* 0x000fe40000004100 */
[-C--:B------:R-:W-:Y:S01]  /*7c30*/  FMUL.FTZ R43, R48, R37.reuse ;  /* 0x00000025302b7220 */ /* 0x080fe20000410000 */
[----:B------:R-:W-:Y:S01]  /*7c40*/  FMUL.FTZ R37, R40, R37 ;  /* 0x0000002528257220 */ /* 0x000fe20000410000 */
[----:B------:R-:W-:Y:S01]  /*7c50*/  F2FP.F16.F32.PACK_AB R46, R46, R136 ;  /* 0x000000882e2e723e */ /* 0x000fe200000000ff */
[----:B------:R-:W-:Y:S02]  /*7c60*/  IMAD.MOV.U32 R41, RZ, RZ, R50 ;  /* 0x000000ffff297224 */ /* 0x000fe400078e0032 */
[-C--:B------:R-:W-:Y:S01]  /*7c70*/  FFMA.FTZ R36, R49, R47.reuse, -R36 ;  /* 0x0000002f31247223 */ /* 0x080fe20000010824 */
[----:B------:R-:W-:Y:S01]  /*7c80*/  FFMA.FTZ R91, R89, R47, R91 ;  /* 0x0000002f595b7223 */ /* 0x000fe2000001005b */
[----:B------:R-:W-:Y:S01]  /*7c90*/  FFMA.FTZ R48, R48, R90, R37 ;  /* 0x0000005a30307223 */ /* 0x000fe20000010025 */
[----:B------:R-:W-:-:S02]  /*7ca0*/  HADD2.F32 R37, -RZ, R176.H0_H0 ;  /* 0x200000b0ff257230 */ /* 0x000fc40000004100 */
[----:B------:R-:W-:Y:S01]  /*7cb0*/  FFMA.FTZ R43, R40, R90, -R43 ;  /* 0x0000005a282b7223 */ /* 0x000fe2000001082b */
[--C-:B------:R-:W-:Y:S02]  /*7cc0*/  HADD2.F32 R49, -RZ, R51.reuse.H0_H0 ;  /* 0x20000033ff317230 */ /* 0x100fe40000004100 */
[--C-:B------:R-:W-:Y:S01]  /*7cd0*/  HADD2.F32 R47, -RZ, R42.reuse.H0_H0 ;  /* 0x2000002aff2f7230 */ /* 0x100fe20000004100 */
[----:B------:R-:W-:Y:S01]  /*7ce0*/  F2FP.F16.F32.PACK_AB R48, R48, R91 ;  /* 0x0000005b3030723e */ /* 0x000fe200000000ff */
[----:B------:R-:W-:Y:S01]  /*7cf0*/  HADD2.F32 R51, -RZ, R51.H1_H1 ;  /* 0x30000033ff337230 */ /* 0x000fe20000004100 */
[----:B------:R-:W-:Y:S01]  /*7d00*/  F2FP.F16.F32.PACK_AB R36, R43, R36 ;  /* 0x000000242b24723e */ /* 0x000fe200000000ff */
[----:B------:R-:W-:Y:S02]  /*7d10*/  HADD2.F32 R42, -RZ, R42.H1_H1 ;  /* 0x3000002aff2a7230 */ /* 0x000fe40000004100 */
[----:B------:R-:W-:Y:S01]  /*7d20*/  FMUL.FTZ R90, R47, R37 ;  /* 0x000000252f5a7220 */ /* 0x000fe20000410000 */
[----:B------:R-:W-:-:S02]  /*7d30*/  HADD2.F32 R89, -RZ, R38.H0_H0 ;  /* 0x20000026ff597230 */ /* 0x000fc40000004100 */
[----:B------:R-:W-:Y:S01]  /*7d40*/  FMUL.FTZ R38, R49, R37 ;  /* 0x0000002531267220 */ /* 0x000fe20000410000 */
[----:B------:R-:W-:Y:S02]  /*7d50*/  HADD2.F32 R40, -RZ, R176.H1_H1 ;  /* 0x300000b0ff287230 */ /* 0x000fe40000004100 */
[-C--:B------:R-:W-:Y:S01]  /*7d60*/  FMUL.FTZ R37, R51, R45.reuse ;  /* 0x0000002d33257220 */ /* 0x080fe20000410000 */
[C---:B------:R-:W-:Y:S01]  /*7d70*/  FMUL.FTZ R45, R42.reuse, R45 ;  /* 0x0000002d2a2d7220 */ /* 0x040fe20000410000 */
[----:B------:R-:W-:Y:S02]  /*7d80*/  IMAD.MOV.U32 R43, RZ, RZ, R39 ;  /* 0x000000ffff2b7224 */ /* 0x000fe400078e0027 */
[-C--:B------:R-:W-:Y:S01]  /*7d90*/  FFMA.FTZ R38, R47, R40.reuse, -R38 ;  /* 0x000000282f267223 */ /* 0x080fe20000010826 */
[----:B------:R-:W-:Y:S01]  /*7da0*/  FFMA.FTZ R90, R49, R40, R90 ;  /* 0x00000028315a7223 */ /* 0x000fe2000001005a */
[-C--:B------:R-:W-:Y:S01]  /*7db0*/  FFMA.FTZ R37, R42, R89.reuse, -R37 ;  /* 0x000000592a257223 */ /* 0x080fe20000010825 */
[----:B------:R-:W-:Y:S01]  /*7dc0*/  FFMA.FTZ R45, R51, R89, R45 ;  /* 0x00000059332d7223 */ /* 0x000fe2000001002d */
[----:B------:R-:W-:Y:S01]  /*7dd0*/  IMAD.MOV.U32 R40, RZ, RZ, R36 ;  /* 0x000000ffff287224 */ /* 0x000fe200078e0024 */
[----:B------:R-:W-:Y:S01]  /*7de0*/  MOV R49, R44 ;  /* 0x0000002c00317202 */ /* 0x000fe20000000f00 */
[----:B------:R-:W-:Y:S01]  /*7df0*/  IMAD.MOV.U32 R51, RZ, RZ, R46 ;  /* 0x000000ffff337224 */ /* 0x000fe200078e002e */
[----:B------:R-:W-:-:S02]  /*7e00*/  F2FP.F16.F32.PACK_AB R37, R37, R38 ;  /* 0x000000262525723e */ /* 0x000fc400000000ff */
[----:B------:R-:W-:-:S03]  /*7e10*/  F2FP.F16.F32.PACK_AB R45, R45, R90 ;  /* 0x0000005a2d2d723e */ /* 0x000fc600000000ff */
[----:B------:R-:W-:Y:S02]  /*7e20*/  IMAD.MOV.U32 R42, RZ, RZ, R37 ;  /* 0x000000ffff2a7224 */ /* 0x000fe400078e0025 */
[----:B------:R-:W-:-:S07]  /*7e30*/  IMAD.MOV.U32 R50, RZ, RZ, R45 ;  /* 0x000000ffff327224 */ /* 0x000fce00078e002d */
.L_x_2950:
[----:B------:R-:W-:Y:S05]  /*7e40*/  BSYNC B2 ;  /* 0x0000000000027941 */ /* 0x000fea0003800000 */
.L_x_2949:
[----:B------:R-:W-:Y:S02]  /*7e50*/  ULDC.64 UR4, c[0x0][0x208] ;  /* 0x0000820000047ab9 */ /* 0x000fe40000000a00 */
[----:B0-----:R3:W-:Y:S04]  /*7e60*/  STG.E.128 desc[UR4][R84.64], R40 ;  /* 0x0000002854007986 */ /* 0x0017e8000c101d04 */
[----:B--2---:R3:W-:Y:S02]  /*7e70*/  @!P5 STG.E.128 desc[UR4][R86.64], R48 ;  /* 0x000000305600d986 */ /* 0x0047e4000c101d04 */
.L_x_2944:
[----:B------:R-:W-:Y:S05]  /*7e80*/  BSYNC B1 ;  /* 0x0000000000017941 */ /* 0x000fea0003800000 */
.L_x_2943:
[----:B------:R-:W-:Y:S04]  /*7e90*/  BSSY B1, `(.L_x_2951) ;  /* 0x00000fc000017945 */ /* 0x000fe80003800000 */
[----:B------:R-:W-:Y:S05]  /*7ea0*/  @P3 BRA `(.L_x_2952) ;  /* 0x0000000c00e83947 */ /* 0x000fea0003800000 */
[----:B------:R-:W-:Y:S01]  /*7eb0*/  ISETP.NE.AND P3, PT, R26, RZ, PT ;  /* 0x000000ff1a00720c */ /* 0x000fe20003f65270 */
[-C--:B--2---:R-:W-:Y:S01]  /*7ec0*/  IMAD R36, R147, R124.reuse, RZ ;  /* 0x0000007c93247224 */ /* 0x084fe200078e02ff */
[----:B------:R-:W-:Y:S01]  /*7ed0*/  IADD3 R37, R212, 0x20, RZ ;  /* 0x00000020d4257810 */ /* 0x000fe20007ffe0ff */
[----:B------:R-:W-:Y:S04]  /*7ee0*/  BSSY B2, `(.L_x_2953) ;  /* 0x000007d000027945 */ /* 0x000fe80003800000 */
[----:B------:R-:W-:-:S04]  /*7ef0*/  IMAD.WIDE.U32 R44, R37, R124, R126 ;  /* 0x0000007c252c7225 */ /* 0x000fc800078e007e */
[----:B------:R-:W-:-:S04]  /*7f00*/  IMAD R37, R37, R125, R36 ;  /* 0x0000007d25257224 */ /* 0x000fc800078e0224 */
[----:B---3--:R-:W-:Y:S01]  /*7f10*/  IMAD.IADD R50, R45, 0x1, R37 ;  /* 0x000000012d327824 */ /* 0x008fe200078e0225 */
        /* <DEDUP_REMOVED lines=19> */
[----:B------:R-:W-:Y:S01]  /*8050*/  LOP3.LUT R42, R39, R43, RZ, 0x3c, !PT ;  /* 0x0000002b272a7212 */ /* 0x000fe200078e3cff */
[----:B------:R-:W-:Y:S01]  /*8060*/  IMAD R39, R17, 0x5000, R134 ;  /* 0x0000500011277824 */ /* 0x000fe200078e0286 */
[----:B------:R-:W-:-:S03]  /*8070*/  LEA R46, P5, R38, R116, 0x1 ;  /* 0x00000074262e7211 */ /* 0x000fc600078a08ff */
[----:B------:R-:W-:Y:S01]  /*8080*/  IMAD.IADD R42, R41, 0x1, R42 ;  /* 0x00000001292a7824 */ /* 0x000fe200078e022a */
[----:B------:R-:W-:Y:S01]  /*8090*/  LEA.HI.X R47, R38, R117, R40, 0x1, P5 ;  /* 0x00000075262f7211 */ /* 0x000fe200028f0c28 */
[----:B------:R-:W-:Y:S01]  /*80a0*/  IMAD R39, R39, 0x2, R16 ;  /* 0x0000000227277824 */ /* 0x000fe200078e0210 */
[----:B------:R-:W-:Y:S01]  /*80b0*/  @!P3 LEA R48, P5, R36, R116, 0x1 ;  /* 0x000000742430b211 */ /* 0x000fe200078a08ff */
[----:B------:R-:W-:-:S03]  /*80c0*/  IMAD R41, R17, 0x5000, R42 ;  /* 0x0000500011297824 */ /* 0x000fc600078e022a */
[----:B------:R-:W-:Y:S02]  /*80d0*/  @!P3 LEA.HI.X R49, R36, R117, R37, 0x1, P5 ;  /* 0x000000752431b211 */ /* 0x000fe400028f0c25 */
[----:B------:R-:W-:Y:S01]  /*80e0*/  LEA R40, R41, R16, 0x1 ;  /* 0x0000001029287211 */ /* 0x000fe200078e08ff */
[----:B------:R-:W2:Y:S01]  /*80f0*/  LDS.128 R36, [R39+0x24400] ;  /* 0x0244000027247984 */ /* 0x000ea20000000c00 */
[----:B------:R-:W-:-:S04]  /*8100*/  ISETP.GE.AND P5, PT, R18, R115, PT ;  /* 0x000000731200720c */ /* 0x000fc80003fa6270 */
[----:B------:R-:W3:Y:S09]  /*8110*/  LDS.128 R40, [R40+0x24400] ;  /* 0x0244000028287984 */ /* 0x000ef20000000c00 */
[----:B------:R-:W-:Y:S05]  /*8120*/  @P5 BRA `(.L_x_2956) ;  /* 0x0000000400505947 */ /* 0x000fea0003800000 */
[--C-:B------:R-:W-:Y:S01]  /*8130*/  SHF.R.U64 R51, R56, 0x10, R57.reuse ;  /* 0x0000001038337819 */ /* 0x100fe20000001239 */
[--C-:B0--3--:R-:W-:Y:S01]  /*8140*/  HADD2.F32 R85, -RZ, R41.reuse.H0_H0 ;  /* 0x20000029ff557230 */ /* 0x109fe20000004100 */
[----:B------:R-:W-:Y:S01]  /*8150*/  SHF.R.U32.HI R57, RZ, 0x10, R57 ;  /* 0x00000010ff397819 */ /* 0x000fe20000011639 */
[----:B------:R-:W-:Y:S01]  /*8160*/  HADD2.F32 R86, -RZ, R41.H1_H1 ;  /* 0x30000029ff567230 */ /* 0x000fe20000004100 */
[--C-:B------:R-:W-:Y:S01]  /*8170*/  SHF.R.U64 R56, R64, 0x10, R65.reuse ;  /* 0x0000001040387819 */ /* 0x100fe20000001241 */
[----:B------:R-:W-:Y:S01]  /*8180*/  HADD2.F32 R84, -RZ, R175.H0_H0 ;  /* 0x200000afff547230 */ /* 0x000fe20000004100 */
[----:B------:R-:W-:Y:S01]  /*8190*/  SHF.R.U32.HI R64, RZ, 0x10, R65 ;  /* 0x00000010ff407819 */ /* 0x000fe20000011641 */
[----:B--2---:R-:W-:Y:S01]  /*81a0*/  HADD2.F32 R41, -RZ, R37.H0_H0 ;  /* 0x20000025ff297230 */ /* 0x004fe20000004100 */
        /* <DEDUP_REMOVED lines=37> */
[----:B------:R-:W-:Y:S02]  /*8400*/  HADD2.F32 R39, -RZ, R36.H0_H0 ;  /* 0x20000024ff277230 */ /* 0x000fe40000004100 */
        /* <DEDUP_REMOVED lines=29> */
[----:B------:R-:W-:Y:S02]  /*85e0*/  F2FP.F16.F32.PACK_AB R67, R56, R67 ;  /* 0x000000433843723e */ /* 0x000fe400000000ff */
[----:B------:R-:W-:Y:S01]  /*85f0*/  F2FP.F16.F32.PACK_AB R36, R37, R43 ;  /* 0x0000002b2524723e */ /* 0x000fe200000000ff */
[----:B------:R-:W-:Y:S01]  /*8600*/  IMAD.MOV.U32 R37, RZ, RZ, R57 ;  /* 0x000000ffff257224 */ /* 0x000fe200078e0039 */
[----:B------:R-:W-:Y:S01]  /*8610*/  F2FP.F16.F32.PACK_AB R38, R41, R40 ;  /* 0x000000282926723e */ /* 0x000fe200000000ff */
[----:B------:R-:W-:Y:S01]  /*8620*/  IMAD.MOV.U32 R40, RZ, RZ, R67 ;  /* 0x000000ffff287224 */ /* 0x000fe200078e0043 */
[----:B------:R-:W-:Y:S01]  /*8630*/  F2FP.F16.F32.PACK_AB R39, R86, R59 ;  /* 0x0000003b5627723e */ /* 0x000fe200000000ff */
[----:B------:R-:W-:Y:S01]  /*8640*/  IMAD.MOV.U32 R41, RZ, RZ, R64 ;  /* 0x000000ffff297224 */ /* 0x000fe200078e0040 */
[----:B------:R-:W-:Y:S01]  /*8650*/  F2FP.F16.F32.PACK_AB R42, R42, R175 ;  /* 0x000000af2a2a723e */ /* 0x000fe200000000ff */
[----:B------:R-:W-:-:S07]  /*8660*/  IMAD.MOV.U32 R43, RZ, RZ, R66 ;  /* 0x000000ffff2b7224 */ /* 0x000fce00078e0042 */
.L_x_2956:
[----:B------:R-:W-:Y:S05]  /*8670*/  BSYNC B3 ;  /* 0x0000000000037941 */ /* 0x000fea0003800000 */
.L_x_2955:
[----:B------:R-:W-:Y:S02]  /*8680*/  ULDC.64 UR4, c[0x0][0x208] ;  /* 0x0000820000047ab9 */ /* 0x000fe40000000a00 */
[----:B--2---:R2:W-:Y:S04]  /*8690*/  STG.E.128 desc[UR4][R46.64], R36 ;  /* 0x000000242e007986 */ /* 0x0045e8000c101d04 */
[----:B---3--:R2:W-:Y:S02]  /*86a0*/  @!P3 STG.E.128 desc[UR4][R48.64], R40 ;  /* 0x000000283000b986 */ /* 0x0085e4000c101d04 */
.L_x_2954:
[----:B------:R-:W-:Y:S05]  /*86b0*/  BSYNC B2 ;  /* 0x0000000000027941 */ /* 0x000fea0003800000 */
.L_x_2953:
[----:B------:R-:W-:-:S13]  /*86c0*/  ISETP.NE.AND P3, PT, R10, RZ, PT ;  /* 0x000000ff0a00720c */ /* 0x000fda0003f65270 */
[----:B------:R-:W-:Y:S05]  /*86d0*/  @!P3 BRA `(.L_x_2952) ;  /* 0x0000000400dcb947 */ /* 0x000fea0003800000 */
[----:B--2---:R-:W-:Y:S01]  /*86e0*/  SEL R36, R118, R146, !P1 ;  /* 0x0000009276247207 */ /* 0x004fe20004800000 */
[----:B------:R-:W-:Y:S01]  /*86f0*/  BSSY B2, `(.L_x_2957) ;  /* 0x0000072000027945 */ /* 0x000fe20003800000 */
[----:B------:R-:W-:Y:S02]  /*8700*/  IADD3 R40, P3, P5, R96, R44, R11 ;  /* 0x0000002c60287210 */ /* 0x000fe40007d7e00b */
[----:B------:R-:W-:Y:S02]  /*8710*/  SHF.R.S32.HI R37, RZ, 0x1f, R36 ;  /* 0x0000001fff257819 */ /* 0x000fe40000011424 */
[----:B------:R-:W-:Y:S02]  /*8720*/  IADD3.X R41, R92, R50, R6, P3, P5 ;  /* 0x000000325c297210 */ /* 0x000fe40001fea406 */
[----:B------:R-:W-:Y:S02]  /*8730*/  LEA.HI R37, R37, R36, RZ, 0x4 ;  /* 0x0000002425257211 */ /* 0x000fe400078f20ff */
[----:B------:R-:W-:-:S02]  /*8740*/  SHF.R.U32.HI R46, RZ, 0x3, R224 ;  /* 0x00000003ff2e7819 */ /* 0x000fc400000116e0 */
[----:B------:R-:W-:-:S04]  /*8750*/  LEA.HI.SX32 R37, R37, R12, 0x1c ;  /* 0x0000000c25257211 */ /* 0x000fc800078fe2ff */
[----:B------:R-:W-:Y:S02]  /*8760*/  SHF.L.U32 R39, R37, 0x3, RZ ;  /* 0x0000000325277819 */ /* 0x000fe400000006ff */
[----:B------:R-:W-:Y:S02]  /*8770*/  SHF.R.S32.HI R36, RZ, 0x1f, R37 ;  /* 0x0000001fff247819 */ /* 0x000fe40000011425 */
[----:B------:R-:W-:Y:S02]  /*8780*/  ISETP.GE.AND P3, PT, R39, R144, PT ;  /* 0x000000902700720c */ /* 0x000fe40003f66270 */
[----:B------:R-:W-:-:S04]  /*8790*/  LEA.HI R36, R36, R37, RZ, 0x3 ;  /* 0x0000002524247211 */ /* 0x000fc800078f18ff */
[----:B------:R-:W-:Y:S02]  /*87a0*/  SHF.R.S32.HI R42, RZ, 0x3, R36 ;  /* 0x00000003ff2a7819 */ /* 0x000fe40000011424 */
[----:B------:R-:W-:-:S03]  /*87b0*/  LOP3.LUT R36, R224, 0x38, R39, 0xf8, !PT ;  /* 0x00000038e0247812 */ /* 0x000fc600078ef827 */
[----:B------:R-:W-:Y:S01]  /*87c0*/  IMAD R37, R42, 0x1400, R227 ;  /* 0x000014002a257824 */ /* 0x000fe200078e02e3 */
[----:B------:R-:W-:Y:S02]  /*87d0*/  LOP3.LUT R36, R36, R46, RZ, 0x3c, !PT ;  /* 0x0000002e24247212 */ /* 0x000fe400078e3cff */
[--C-:B------:R-:W-:Y:S02]  /*87e0*/  @!P3 SHF.R.S32.HI R43, RZ, 0x1f, R39.reuse ;  /* 0x0000001fff2bb819 */ /* 0x100fe40000011427 */
[----:B------:R-:W-:Y:S01]  /*87f0*/  @!P3 IADD3 R38, P5, P6, R96, R44, R39 ;  /* 0x0000002c6026b210 */ /* 0x000fe20007ebe027 */
[----:B------:R-:W-:Y:S02]  /*8800*/  IMAD.IADD R36, R37, 0x1, R36 ;  /* 0x0000000125247824 */ /* 0x000fe400078e0224 */
[C---:B------:R-:W-:Y:S01]  /*8810*/  IMAD R37, R17.reuse, 0x5000, R133 ;  /* 0x0000500011257824 */ /* 0x040fe200078e0285 */
[----:B------:R-:W-:Y:S01]  /*8820*/  @!P3 IADD3.X R50, R92, R50, R43, P5, P6 ;  /* 0x000000325c32b210 */ /* 0x000fe20002fec42b */
[----:B------:R-:W-:Y:S01]  /*8830*/  IMAD R39, R17, 0x5000, R36 ;  /* 0x0000500011277824 */ /* 0x000fe200078e0224 */
[----:B------:R-:W-:Y:S01]  /*8840*/  LEA R44, P5, R40, R116, 0x1 ;  /* 0x00000074282c7211 */ /* 0x000fe200078a08ff */
[----:B------:R-:W-:-:S03]  /*8850*/  IMAD R37, R37, 0x2, R16 ;  /* 0x0000000225257824 */ /* 0x000fc600078e0210 */
[----:B------:R-:W-:Y:S01]  /*8860*/  LEA.HI.X R45, R40, R117, R41, 0x1, P5 ;  /* 0x00000075282d7211 */ /* 0x000fe200028f0c29 */
[----:B------:R-:W-:Y:S01]  /*8870*/  IMAD R40, R39, 0x2, R16 ;  /* 0x0000000227287824 */ /* 0x000fe200078e0210 */
[----:B------:R-:W-:-:S04]  /*8880*/  @!P3 LEA R46, P5, R38, R116, 0x1 ;  /* 0x00000074262eb211 */ /* 0x000fc800078a08ff */
[----:B------:R-:W-:Y:S01]  /*8890*/  @!P3 LEA.HI.X R47, R38, R117, R50, 0x1, P5 ;  /* 0x00000075262fb211 */ /* 0x000fe200028f0c32 */
[----:B------:R-:W2:Y:S01]  /*88a0*/  LDS.128 R40, [R40+0x24400] ;  /* 0x0244000028287984 */ /* 0x000ea20000000c00 */
[----:B------:R-:W-:-:S03]  /*88b0*/  ISETP.GE.AND P5, PT, R213, R115, PT ;  /* 0x00000073d500720c */ /* 0x000fc60003fa6270 */
[----:B------:R-:W3:Y:S10]  /*88c0*/  LDS.128 R36, [R37+0x24400] ;  /* 0x0244000025247984 */ /* 0x000ef40000000c00 */
[----:B------:R-:W-:Y:S05]  /*88d0*/  @P5 BRA `(.L_x_2958) ;  /* 0x00000004004c5947 */ /* 0x000fea0003800000 */
[--C-:B------:R-:W-:Y:S01]  /*88e0*/  SHF.R.U64 R48, R52, 0x10, R53.reuse ;  /* 0x0000001034307819 */ /* 0x100fe20000001235 */
[----:B------:R-:W-:Y:S01]  /*88f0*/  HADD2.F32 R64, -RZ, R171.H1_H1 ;  /* 0x300000abff407230 */ /* 0x000fe20000004100 */
[----:B------:R-:W-:Y:S01]  /*8900*/  SHF.R.U32.HI R52, RZ, 0x10, R53 ;  /* 0x00000010ff347819 */ /* 0x000fe20000011635 */
[----:B--2---:R-:W-:Y:S01]  /*8910*/  IMAD.MOV.U32 R53, RZ, RZ, R41 ;  /* 0x000000ffff357224 */ /* 0x004fe200078e0029 */
[--C-:B------:R-:W-:Y:S01]  /*8920*/  SHF.R.U64 R49, R60, 0x10, R61.reuse ;  /* 0x000000103c317819 */ /* 0x100fe2000000123d */
[----:B------:R-:W-:Y:S01]  /*8930*/  HADD2.F32 R58, -RZ, R168.H0_H0 ;  /* 0x200000a8ff3a7230 */ /* 0x000fe20000004100 */
[----:B------:R-:W-:Y:S01]  /*8940*/  SHF.R.U32.HI R60, RZ, 0x10, R61 ;  /* 0x00000010ff3c7819 */ /* 0x000fe2000001163d */
[----:B------:R-:W-:Y:S01]  /*8950*/  HADD2.F32 R57, -RZ, R52.H0_H0 ;  /* 0x20000034ff397230 */ /* 0x000fe20000004100 */
[--C-:B------:R-:W-:Y:S01]  /*8960*/  SHF.R.U64 R50, R54, 0x10, R55.reuse ;  /* 0x0000001036327819 */ /* 0x100fe20000001237 */
[--C-:B------:R-:W-:Y:S01]  /*8970*/  HADD2.F32 R56, -RZ, R53.reuse.H1_H1 ;  /* 0x30000035ff387230 */ /* 0x100fe20000004100 */
[----:B------:R-:W-:Y:S01]  /*8980*/  SHF.R.U32.HI R54, RZ, 0x10, R55 ;  /* 0x00000010ff367819 */ /* 0x000fe20000011637 */
[----:B------:R-:W-:Y:S01]  /*8990*/  HADD2.F32 R55, -RZ, R53.H0_H0 ;  /* 0x20000035ff377230 */ /* 0x000fe20000004100 */
[----:B---3--:R-:W-:Y:S01]  /*89a0*/  MOV R41, R39 ;  /* 0x0000002700297202 */ /* 0x008fe20000000f00 */
[----:B------:R-:W-:Y:S01]  /*89b0*/  HADD2.F32 R39, -RZ, R37.H0_H0 ;  /* 0x20000025ff277230 */ /* 0x000fe20000004100 */
[----:B------:R-:W-:Y:S01]  /*89c0*/  SHF.R.U64 R51, R62, 0x10, R63 ;  /* 0x000000103e337819 */ /* 0x000fe2000000123f */
[----:B------:R-:W-:-:S02]  /*89d0*/  HADD2.F32 R60, -RZ, R60.H0_H0 ;  /* 0x2000003cff3c7230 */ /* 0x000fc40000004100 */
[-C--:B------:R-:W-:Y:S01]  /*89e0*/  FMUL.FTZ R52, R55, R64.reuse ;  /* 0x0000004037347220 */ /* 0x080fe20000410000 */
[----:B------:R-:W-:Y:S02]  /*89f0*/  HADD2.F32 R53, -RZ, R37.H1_H1 ;  /* 0x30000025ff357230 */ /* 0x000fe40000004100 */
[C---:B------:R-:W-:Y:S01]  /*8a00*/  FMUL.FTZ R64, R39.reuse, R64 ;  /* 0x0000004027407220 */ /* 0x040fe20000410000 */
[----:B------:R-:W-:Y:S01]  /*8a10*/  SHF.R.U32.HI R62, RZ, 0x10, R63 ;  /* 0x00000010ff3e7819 */ /* 0x000fe2000001163f */
[----:B------:R-:W-:Y:S01]  /*8a20*/  FMUL.FTZ R66, R56, R60 ;  /* 0x0000003c38427220 */ /* 0x000fe20000410000 */
[----:B------:R-:W-:Y:S01]  /*8a30*/  FFMA.FTZ R37, R39, R58, -R52 ;  /* 0x0000003a27257223 */ /* 0x000fe20000010834 */
[----:B------:R-:W-:Y:S01]  /*8a40*/  FMUL.FTZ R59, R53, R60 ;  /* 0x0000003c353b7220 */ /* 0x000fe20000410000 */
[----:B------:R-:W-:Y:S01]  /*8a50*/  FFMA.FTZ R39, R55, R58, R64 ;  /* 0x0000003a37277223 */ /* 0x000fe20000010040 */
[----:B------:R-:W-:Y:S02]  /*8a60*/  HADD2.F32 R64, -RZ, R170.H1_H1 ;  /* 0x300000aaff407230 */ /* 0x000fe40000004100 */
[----:B------:R-:W-:Y:S01]  /*8a70*/  FFMA.FTZ R52, R53, R57, -R66 ;  /* 0x0000003935347223 */ /* 0x000fe20000010842 */
[----:B------:R-:W-:-:S02]  /*8a80*/  HADD2.F32 R55, -RZ, R43.H0_H0 ;  /* 0x2000002bff377230 */ /* 0x000fc40000004100 */
[----:B------:R-:W-:Y:S01]  /*8a90*/  FFMA.FTZ R56, R56, R57, R59 ;  /* 0x0000003938387223 */ /* 0x000fe2000001003b */
[----:B------:R-:W-:Y:S02]  /*8aa0*/  HADD2.F32 R58, -RZ, R43.H1_H1 ;  /* 0x3000002bff3a7230 */ /* 0x000fe40000004100 */
[--C-:B------:R-:W-:Y:S01]  /*8ab0*/  HADD2.F32 R43, -RZ, R41.reuse.H0_H0 ;  /* 0x20000029ff2b7230 */ /* 0x100fe20000004100 */
[----:B------:R-:W-:Y:S01]  /*8ac0*/  F2FP.F16.F32.PACK_AB R37, R52, R37 ;  /* 0x000000253425723e */ /* 0x000fe200000000ff */
[----:B------:R-:W-:Y:S02]  /*8ad0*/  HADD2.F32 R62, -RZ, R62.H0_H0 ;  /* 0x2000003eff3e7230 */ /* 0x000fe40000004100 */
[----:B------:R-:W-:Y:S02]  /*8ae0*/  HADD2.F32 R53, -RZ, R41.H1_H1 ;  /* 0x30000029ff357230 */ /* 0x000fe40000004100 */
[----:B------:R-:W-:Y:S02]  /*8af0*/  HADD2.F32 R60, -RZ, R169.H0_H0 ;  /* 0x200000a9ff3c7230 */ /* 0x000fe40000004100 */
[----:B------:R-:W-:Y:S01]  /*8b00*/  FMUL.FTZ R66, R58, R62 ;  /* 0x0000003e3a427220 */ /* 0x000fe20000410000 */
[----:B------:R-:W-:-:S02]  /*8b10*/  HADD2.F32 R57, -RZ, R54.H0_H0 ;  /* 0x20000036ff397230 */ /* 0x000fc40000004100 */
[-C--:B------:R-:W-:Y:S01]  /*8b20*/  FMUL.FTZ R54, R55, R64.reuse ;  /* 0x0000004037367220 */ /* 0x080fe20000410000 */
[----:B------:R-:W-:Y:S01]  /*8b30*/  FMUL.FTZ R64, R43, R64 ;  /* 0x000000402b407220 */ /* 0x000fe20000410000 */
[----:B------:R-:W-:Y:S01]  /*8b40*/  FMUL.FTZ R59, R53, R62 ;  /* 0x0000003e353b7220 */ /* 0x000fe20000410000 */
[----:B------:R-:W-:Y:S02]  /*8b50*/  HADD2.F32 R62, -RZ, R49.H0_H0 ;  /* 0x20000031ff3e7230 */ /* 0x000fe40000004100 */
[-C--:B------:R-:W-:Y:S01]  /*8b60*/  FFMA.FTZ R41, R43, R60.reuse, -R54 ;  /* 0x0000003c2b297223 */ /* 0x080fe20000010836 */
[----:B------:R-:W-:Y:S01]  /*8b70*/  FFMA.FTZ R43, R55, R60, R64 ;  /* 0x0000003c372b7223 */ /* 0x000fe20000010040 */
[-C--:B------:R-:W-:Y:S01]  /*8b80*/  FFMA.FTZ R54, R53, R57.reuse, -R66 ;  /* 0x0000003935367223 */ /* 0x080fe20000010842 */
[----:B------:R-:W-:Y:S01]  /*8b90*/  FFMA.FTZ R58, R58, R57, R59 ;  /* 0x000000393a3a7223 */ /* 0x000fe2000001003b */
[----:B------:R-:W-:Y:S02]  /*8ba0*/  HADD2.F32 R60, -RZ, R171.H0_H0 ;  /* 0x200000abff3c7230 */ /* 0x000fe40000004100 */
[----:B------:R-:W-:Y:S01]  /*8bb0*/  HADD2.F32 R55, -RZ, R40.H0_H0 ;  /* 0x20000028ff377230 */ /* 0x000fe20000004100 */
[----:B------:R-:W-:Y:S01]  /*8bc0*/  F2FP.F16.F32.PACK_AB R54, R54, R41 ;  /* 0x000000293636723e */ /* 0x000fe200000000ff */
[----:B------:R-:W-:Y:S01]  /*8bd0*/  HADD2.F32 R49, -RZ, R36.H0_H0 ;  /* 0x20000024ff317230 */ /* 0x000fe20000004100 */
[----:B------:R-:W-:Y:S01]  /*8be0*/  F2FP.F16.F32.PACK_AB R41, R56, R39 ;  /* 0x000000273829723e */ /* 0x000fe200000000ff */
[----:B------:R-:W-:Y:S01]  /*8bf0*/  HADD2.F32 R57, -RZ, R40.H1_H1 ;  /* 0x30000028ff397230 */ /* 0x000fe20000004100 */
[----:B------:R-:W-:Y:S01]  /*8c00*/  F2FP.F16.F32.PACK_AB R43, R58, R43 ;  /* 0x0000002b3a2b723e */ /* 0x000fe200000000ff */
[----:B------:R-:W-:-:S02]  /*8c10*/  HADD2.F32 R53, -RZ, R36.H1_H1 ;  /* 0x30000024ff357230 */ /* 0x000fc40000004100 */
[-C--:B------:R-:W-:Y:S01]  /*8c20*/  FMUL.FTZ R36, R55, R60.reuse ;  /* 0x0000003c37247220 */ /* 0x080fe20000410000 */
[----:B------:R-:W-:Y:S02]  /*8c30*/  HADD2.F32 R168, -RZ, R168.H1_H1 ;  /* 0x300000a8ffa87230 */ /* 0x000fe40000004100 */
[----:B------:R-:W-:Y:S01]  /*8c40*/  FMUL.FTZ R40, R49, R60 ;  /* 0x0000003c31287220 */ /* 0x000fe20000410000 */
[----:B------:R-:W-:Y:S02]  /*8c50*/  HADD2.F32 R48, -RZ, R48.H0_H0 ;  /* 0x20000030ff307230 */ /* 0x000fe40000004100 */
[-C--:B------:R-:W-:Y:S01]  /*8c60*/  FMUL.FTZ R60, R57, R62.reuse ;  /* 0x0000003e393c7220 */ /* 0x080fe20000410000 */
[----:B------:R-:W-:Y:S01]  /*8c70*/  FMUL.FTZ R62, R53, R62 ;  /* 0x0000003e353e7220 */ /* 0x000fe20000410000 */
[-C--:B------:R-:W-:Y:S01]  /*8c80*/  FFMA.FTZ R40, R55, R168.reuse, R40 ;  /* 0x000000a837287223 */ /* 0x080fe20000010028 */
[----:B------:R-:W-:Y:S01]  /*8c90*/  FFMA.FTZ R36, R49, R168, -R36 ;  /* 0x000000a831247223 */ /* 0x000fe20000010824 */
[----:B------:R-:W-:-:S02]  /*8ca0*/  HADD2.F32 R55, -RZ, R51.H0_H0 ;  /* 0x20000033ff377230 */ /* 0x000fc40000004100 */
[-C--:B------:R-:W-:Y:S01]  /*8cb0*/  FFMA.FTZ R49, R53, R48.reuse, -R60 ;  /* 0x0000003035317223 */ /* 0x080fe2000001083c */
[----:B------:R-:W-:Y:S01]  /*8cc0*/  FFMA.FTZ R57, R57, R48, R62 ;  /* 0x0000003039397223 */ /* 0x000fe2000001003e */
[----:B------:R-:W-:Y:S02]  /*8cd0*/  HADD2.F32 R51, -RZ, R42.H0_H0 ;  /* 0x2000002aff337230 */ /* 0x000fe40000004100 */
[----:B------:R-:W-:Y:S01]  /*8ce0*/  HADD2.F32 R170, -RZ, R170.H0_H0 ;  /* 0x200000aaffaa7230 */ /* 0x000fe20000004100 */
[----:B------:R-:W-:Y:S01]  /*8cf0*/  F2FP.F16.F32.PACK_AB R36, R49, R36 ;  /* 0x000000243124723e */ /* 0x000fe200000000ff */
[----:B------:R-:W-:Y:S01]  /*8d00*/  HADD2.F32 R48, -RZ, R38.H0_H0 ;  /* 0x20000026ff307230 */ /* 0x000fe20000004100 */
[----:B------:R-:W-:Y:S01]  /*8d10*/  F2FP.F16.F32.PACK_AB R40, R57, R40 ;  /* 0x000000283928723e */ /* 0x000fe200000000ff */
[----:B------:R-:W-:Y:S02]  /*8d20*/  HADD2.F32 R42, -RZ, R42.H1_H1 ;  /* 0x3000002aff2a7230 */ /* 0x000fe40000004100 */
[----:B------:R-:W-:Y:S01]  /*8d30*/  FMUL.FTZ R59, R51, R170 ;  /* 0x000000aa333b7220 */ /* 0x000fe20000410000 */
[----:B------:R-:W-:-:S02]  /*8d40*/  HADD2.F32 R38, -RZ, R38.H1_H1 ;  /* 0x30000026ff267230 */ /* 0x000fc40000004100 */
[----:B------:R-:W-:Y:S01]  /*8d50*/  FMUL.FTZ R170, R48, R170 ;  /* 0x000000aa30aa7220 */ /* 0x000fe20000410000 */
[----:B------:R-:W-:Y:S02]  /*8d60*/  HADD2.F32 R169, -RZ, R169.H1_H1 ;  /* 0x300000a9ffa97230 */ /* 0x000fe40000004100 */
[-C--:B------:R-:W-:Y:S01]  /*8d70*/  FMUL.FTZ R61, R42, R55.reuse ;  /* 0x000000372a3d7220 */ /* 0x080fe20000410000 */
[----:B------:R-:W-:Y:S02]  /*8d80*/  HADD2.F32 R53, -RZ, R50.H0_H0 ;  /* 0x20000032ff357230 */ /* 0x000fe40000004100 */
[----:B------:R-:W-:Y:S01]  /*8d90*/  FMUL.FTZ R55, R38, R55 ;  /* 0x0000003726377220 */ /* 0x000fe20000410000 */
[----:B------:R-:W-:Y:S02]  /*8da0*/  IMAD.MOV.U32 R39, RZ, RZ, R54 ;  /* 0x000000ffff277224 */ /* 0x000fe400078e0036 */
[-C--:B------:R-:W-:Y:S01]  /*8db0*/  FFMA.FTZ R59, R48, R169.reuse, -R59 ;  /* 0x000000a9303b7223 */ /* 0x080fe2000001083b */
[----:B------:R-:W-:Y:S01]  /*8dc0*/  FFMA.FTZ R170, R51, R169, R170 ;  /* 0x000000a933aa7223 */ /* 0x000fe200000100aa */
[-C--:B------:R-:W-:Y:S01]  /*8dd0*/  FFMA.FTZ R38, R38, R53.reuse, -R61 ;  /* 0x0000003526267223 */ /* 0x080fe2000001083d */
[----:B------:R-:W-:-:S04]  /*8de0*/  FFMA.FTZ R55, R42, R53, R55 ;  /* 0x000000352a377223 */ /* 0x000fc80000010037 */
[----:B------:R-:W-:Y:S02]  /*8df0*/  F2FP.F16.F32.PACK_AB R38, R38, R59 ;  /* 0x0000003b2626723e */ /* 0x000fe400000000ff */
[----:B------:R-:W-:-:S07]  /*8e00*/  F2FP.F16.F32.PACK_AB R42, R55, R170 ;  /* 0x000000aa372a723e */ /* 0x000fce00000000ff */
.L_x_2958:
[----:B------:R-:W-:Y:S05]  /*8e10*/  BSYNC B2 ;  /* 0x0000000000027941 */ /* 0x000fea0003800000 */
.L_x_2957:
[----:B------:R-:W-:Y:S02]  /*8e20*/  ULDC.64 UR4, c[0x0][0x208] ;  /* 0x0000820000047ab9 */ /* 0x000fe40000000a00 */
[----:B---3--:R4:W-:Y:S04]  /*8e30*/  STG.E.128 desc[UR4][R44.64], R36 ;  /* 0x000000242c007986 */ /* 0x0089e8000c101d04 */
[----:B--2---:R4:W-:Y:S02]  /*8e40*/  @!P3 STG.E.128 desc[UR4][R46.64], R40 ;  /* 0x000000282e00b986 */ /* 0x0049e4000c101d04 */
.L_x_2952:
[----:B------:R-:W-:Y:S05]  /*8e50*/  BSYNC B1 ;  /* 0x0000000000017941 */ /* 0x000fea0003800000 */
.L_x_2951:
[----:B--2-4-:R-:W-:Y:S02]  /*8e60*/  VIADD R37, R212, 0x40 ;  /* 0x00000040d4257836 */ /* 0x014fe40000000000 */
        /* <DEDUP_REMOVED lines=24> */
[----:B------:R-:W-:Y:S01]  /*8ff0*/  IADD3 R36, R37, R36, RZ ;  /* 0x0000002425247210 */ /* 0x000fe20007ffe0ff */
[----:B------:R-:W-:Y:S01]  /*9000*/  IMAD R37, R17, 0x5000, R132 ;  /* 0x0000500011257824 */ /* 0x000fe200078e0284 */
[C---:B------:R-:W-:Y:S02]  /*9010*/  LEA R44, P4, R38.reuse, R116, 0x1 ;  /* 0x00000074262c7211 */ /* 0x040fe400078808ff */
[----:B------:R-:W-:Y:S01]  /*9020*/  @!P3 SHF.R.S32.HI R48, RZ, 0x1f, R47 ;  /* 0x0000001fff30b819 */ /* 0x000fe2000001142f */
[----:B------:R-:W-:Y:S01]  /*9030*/  IMAD R37, R37, 0x2, R16 ;  /* 0x0000000225257824 */ /* 0x000fe200078e0210 */
[----:B------:R-:W-:Y:S01]  /*9040*/  LEA.HI.X R45, R38, R117, R39, 0x1, P4 ;  /* 0x00000075262d7211 */ /* 0x000fe200020f0c27 */
[----:B------:R-:W-:Y:S01]  /*9050*/  IMAD R39, R17, 0x5000, R36 ;  /* 0x0000500011277824 */ /* 0x000fe200078e0224 */
[----:B------:R-:W-:-:S03]  /*9060*/  @!P3 IADD3 R47, P4, P5, R96, R126, R47 ;  /* 0x0000007e602fb210 */ /* 0x000fc60007d9e02f */
[----:B------:R-:W-:Y:S01]  /*9070*/  IMAD R40, R39, 0x2, R16 ;  /* 0x0000000227287824 */ /* 0x000fe200078e0210 */
[----:B------:R-:W-:Y:S01]  /*9080*/  @!P3 IADD3.X R48, R92, R49, R48, P4, P5 ;  /* 0x000000315c30b210 */ /* 0x000fe200027ea430 */
[----:B------:R-:W2:Y:S01]  /*9090*/  LDS.128 R36, [R37+0x24400] ;  /* 0x0244000025247984 */ /* 0x000ea20000000c00 */
[----:B------:R-:W-:Y:S02]  /*90a0*/  ISETP.GE.AND P5, PT, R18, R115, PT ;  /* 0x000000731200720c */ /* 0x000fe40003fa6270 */
[C---:B------:R-:W-:Y:S01]  /*90b0*/  @!P3 LEA R46, P4, R47.reuse, R116, 0x1 ;  /* 0x000000742f2eb211 */ /* 0x040fe200078808ff */
[----:B------:R-:W3:Y:S03]  /*90c0*/  LDS.128 R40, [R40+0x24400] ;  /* 0x0244000028287984 */ /* 0x000ee60000000c00 */
[----:B------:R-:W-:-:S07]  /*90d0*/  @!P3 LEA.HI.X R47, R47, R117, R48, 0x1, P4 ;  /* 0x000000752f2fb211 */ /* 0x000fce00020f0c30 */
[----:B------:R-:W-:Y:S05]  /*90e0*/  @P5 BRA `(.L_x_2962) ;  /* 0x00000004005c5947 */ /* 0x000fea0003800000 */
[----:B--2---:R-:W-:Y:S01]  /*90f0*/  IMAD.MOV.U32 R53, RZ, RZ, R36 ;  /* 0x000000ffff357224 */ /* 0x004fe200078e0024 */
[----:B------:R-:W-:Y:S01]  /*9100*/  SHF.R.U32.HI R58, RZ, 0x10, R81 ;  /* 0x00000010ff3a7819 */ /* 0x000fe20000011651 */
[----:B---3--:R-:W-:Y:S01]  /*9110*/  IMAD.MOV.U32 R36, RZ, RZ, R41 ;  /* 0x000000ffff247224 */ /* 0x008fe200078e0029 */
        /* <DEDUP_REMOVED lines=21> */
[C---:B------:R-:W-:Y:S01]  /*9270*/  FMUL.FTZ R58, R39.reuse, R58 ;  /* 0x0000003a273a7220 */ /* 0x040fe20000410000 */
        /* <DEDUP_REMOVED lines=10> */
[----:B------:R-:W-:Y:S02]  /*9320*/  HADD2.F32 R62, -RZ, R62.H0_H0 ;  /* 0x2000003eff3e7230 */ /* 0x000fe40000004100 */
[----:B------:R-:W-:Y:S01]  /*9330*/  FMUL.FTZ R59, R43, R59 ;  /* 0x0000003b2b3b7220 */ /* 0x000fe20000410000 */
[----:B------:R-:W-:-:S02]  /*9340*/  HADD2.F32 R58, -RZ, R155.H1_H1 ;  /* 0x3000009bff3a7230 */ /* 0x000fc40000004100 */
[----:B------:R-:W-:Y:S02]  /*9350*/  HADD2.F32 R55, -RZ, R41.H1_H1 ;  /* 0x30000029ff377230 */ /* 0x000fe40000004100 */
[----:B------:R-:W-:Y:S01]  /*9360*/  FMUL.FTZ R66, R57, R62 ;  /* 0x0000003e39427220 */ /* 0x000fe20000410000 */
[----:B------:R-:W-:Y:S02]  /*9370*/  HADD2.F32 R60, -RZ, R74.H0_H0 ;  /* 0x2000004aff3c7230 */ /* 0x000fe40000004100 */
[-C--:B------:R-:W-:Y:S01]  /*9380*/  FFMA.FTZ R41, R43, R58.reuse, -R64 ;  /* 0x0000003a2b297223 */ /* 0x080fe20000010840 */
[----:B------:R-:W-:Y:S01]  /*9390*/  FFMA.FTZ R43, R56, R58, R59 ;  /* 0x0000003a382b7223 */ /* 0x000fe2000001003b */
[----:B------:R-:W-:Y:S02]  /*93a0*/  HADD2.F32 R56, -RZ, R52.H0_H0 ;  /* 0x20000034ff387230 */ /* 0x000fe40000004100 */
[C---:B------:R-:W-:Y:S01]  /*93b0*/  FMUL.FTZ R62, R55.reuse, R62 ;  /* 0x0000003e373e7220 */ /* 0x040fe20000410000 */
[----:B------:R-:W-:Y:S01]  /*93c0*/  FFMA.FTZ R66, R55, R60, -R66 ;  /* 0x0000003c37427223 */ /* 0x000fe20000010842 */
[----:B------:R-:W-:-:S02]  /*93d0*/  HADD2.F32 R167, -RZ, R167.H0_H0 ;  /* 0x200000a7ffa77230 */ /* 0x000fc40000004100 */
[--C-:B------:R-:W-:Y:S02]  /*93e0*/  HADD2.F32 R52, -RZ, R53.reuse.H0_H0 ;  /* 0x20000035ff347230 */ /* 0x100fe40000004100 */
[----:B------:R-:W-:Y:S01]  /*93f0*/  FFMA.FTZ R62, R57, R60, R62 ;  /* 0x0000003c393e7223 */ /* 0x000fe2000001003e */
[--C-:B------:R-:W-:Y:S01]  /*9400*/  HADD2.F32 R55, -RZ, R54.reuse.H0_H0 ;  /* 0x20000036ff377230 */ /* 0x100fe20000004100 */
[----:B------:R-:W-:Y:S01]  /*9410*/  F2FP.F16.F32.PACK_AB R66, R66, R41 ;  /* 0x000000294242723e */ /* 0x000fe200000000ff */
[----:B------:R-:W-:Y:S02]  /*9420*/  HADD2.F32 R54, -RZ, R54.H1_H1 ;  /* 0x30000036ff367230 */ /* 0x000fe40000004100 */
[-C--:B------:R-:W-:Y:S01]  /*9430*/  FMUL.FTZ R58, R52, R167.reuse ;  /* 0x000000a7343a7220 */ /* 0x080fe20000410000 */
[----:B------:R-:W-:Y:S02]  /*9440*/  HADD2.F32 R53, -RZ, R53.H1_H1 ;  /* 0x30000035ff357230 */ /* 0x000fe40000004100 */
[----:B------:R-:W-:Y:S01]  /*9450*/  FMUL.FTZ R57, R55, R167 ;  /* 0x000000a737397220 */ /* 0x000fe20000410000 */
[----:B------:R-:W-:-:S02]  /*9460*/  HADD2.F32 R165, -RZ, R165.H0_H0 ;  /* 0x200000a5ffa57230 */ /* 0x000fc40000004100 */
[CC--:B------:R-:W-:Y:S01]  /*9470*/  FMUL.FTZ R60, R54.reuse, R56.reuse ;  /* 0x00000038363c7220 */ /* 0x0c0fe20000410000 */
[----:B------:R-:W-:Y:S02]  /*9480*/  HADD2.F32 R50, -RZ, R50.H0_H0 ;  /* 0x20000032ff327230 */ /* 0x000fe40000004100 */
[----:B------:R-:W-:Y:S01]  /*9490*/  FMUL.FTZ R59, R53, R56 ;  /* 0x00000038353b7220 */ /* 0x000fe20000410000 */
[----:B------:R-:W-:Y:S02]  /*94a0*/  HADD2.F32 R166, -RZ, R166.H0_H0 ;  /* 0x200000a6ffa67230 */ /* 0x000fe40000004100 */
[----:B------:R-:W-:Y:S01]  /*94b0*/  FFMA.FTZ R58, R55, R165, R58 ;  /* 0x000000a5373a7223 */ /* 0x000fe2000001003a */
[----:B------:R-:W-:Y:S02]  /*94c0*/  HADD2.F32 R55, -RZ, R51.H0_H0 ;  /* 0x20000033ff377230 */ /* 0x000fe40000004100 */
[-C--:B------:R-:W-:Y:S01]  /*94d0*/  FFMA.FTZ R60, R53, R50.reuse, -R60 ;  /* 0x00000032353c7223 */ /* 0x080fe2000001083c */
[----:B------:R-:W-:Y:S01]  /*94e0*/  FFMA.FTZ R59, R54, R50, R59 ;  /* 0x00000032363b7223 */ /* 0x000fe2000001003b */
[----:B------:R-:W-:-:S02]  /*94f0*/  HADD2.F32 R51, -RZ, R42.H0_H0 ;  /* 0x2000002aff337230 */ /* 0x000fc40000004100 */
[----:B------:R-:W-:Y:S01]  /*9500*/  FFMA.FTZ R57, R52, R165, -R57 ;  /* 0x000000a534397223 */ /* 0x000fe20000010839 */
[----:B------:R-:W-:Y:S01]  /*9510*/  HADD2.F32 R50, -RZ, R38.H0_H0 ;  /* 0x20000026ff327230 */ /* 0x000fe20000004100 */
[----:B------:R-:W-:Y:S01]  /*9520*/  F2FP.F16.F32.PACK_AB R41, R40, R37 ;  /* 0x000000252829723e */ /* 0x000fe200000000ff */
[----:B------:R-:W-:Y:S02]  /*9530*/  HADD2.F32 R42, -RZ, R42.H1_H1 ;  /* 0x3000002aff2a7230 */ /* 0x000fe40000004100 */
[-C--:B------:R-:W-:Y:S01]  /*9540*/  FMUL.FTZ R61, R51, R166.reuse ;  /* 0x000000a6333d7220 */ /* 0x080fe20000410000 */
[----:B------:R-:W-:Y:S02]  /*9550*/  HADD2.F32 R38, -RZ, R38.H1_H1 ;  /* 0x30000026ff267230 */ /* 0x000fe40000004100 */
[----:B------:R-:W-:Y:S01]  /*9560*/  FMUL.FTZ R166, R50, R166 ;  /* 0x000000a632a67220 */ /* 0x000fe20000410000 */
[----:B------:R-:W-:Y:S02]  /*9570*/  HADD2.F32 R155, -RZ, R155.H0_H0 ;  /* 0x2000009bff9b7230 */ /* 0x000fe40000004100 */
[----:B------:R-:W-:Y:S01]  /*9580*/  FMUL.FTZ R63, R42, R55 ;  /* 0x000000372a3f7220 */ /* 0x000fe20000410000 */
[----:B------:R-:W-:-:S02]  /*9590*/  HADD2.F32 R53, -RZ, R48.H0_H0 ;  /* 0x20000030ff357230 */ /* 0x000fc40000004100 */
[----:B------:R-:W-:Y:S01]  /*95a0*/  FMUL.FTZ R55, R38, R55 ;  /* 0x0000003726377220 */ /* 0x000fe20000410000 */
[----:B------:R-:W-:Y:S02]  /*95b0*/  IMAD.MOV.U32 R37, RZ, RZ, R39 ;  /* 0x000000ffff257224 */ /* 0x000fe400078e0027 */
[-C--:B------:R-:W-:Y:S01]  /*95c0*/  FFMA.FTZ R61, R50, R155.reuse, -R61 ;  /* 0x0000009b323d7223 */ /* 0x080fe2000001083d */
[----:B------:R-:W-:Y:S01]  /*95d0*/  FFMA.FTZ R166, R51, R155, R166 ;  /* 0x0000009b33a67223 */ /* 0x000fe200000100a6 */
[-C--:B------:R-:W-:Y:S01]  /*95e0*/  FFMA.FTZ R38, R38, R53.reuse, -R63 ;  /* 0x0000003526267223 */ /* 0x080fe2000001083f */
[----:B------:R-:W-:Y:S01]  /*95f0*/  FFMA.FTZ R55, R42, R53, R55 ;  /* 0x000000352a377223 */ /* 0x000fe20000010037 */
[----:B------:R-:W-:Y:S01]  /*9600*/  F2FP.F16.F32.PACK_AB R43, R62, R43 ;  /* 0x0000002b3e2b723e */ /* 0x000fe200000000ff */
[----:B------:R-:W-:Y:S01]  /*9610*/  IMAD.MOV.U32 R39, RZ, RZ, R66 ;  /* 0x000000ffff277224 */ /* 0x000fe200078e0042 */
[----:B------:R-:W-:Y:S02]  /*9620*/  F2FP.F16.F32.PACK_AB R36, R60, R57 ;  /* 0x000000393c24723e */ /* 0x000fe400000000ff */
[----:B------:R-:W-:-:S02]  /*9630*/  F2FP.F16.F32.PACK_AB R40, R59, R58 ;  /* 0x0000003a3b28723e */ /* 0x000fc400000000ff */
[----:B------:R-:W-:Y:S02]  /*9640*/  F2FP.F16.F32.PACK_AB R38, R38, R61 ;  /* 0x0000003d2626723e */ /* 0x000fe400000000ff */
[----:B------:R-:W-:-:S07]  /*9650*/  F2FP.F16.F32.PACK_AB R42, R55, R166 ;  /* 0x000000a6372a723e */ /* 0x000fce00000000ff */
.L_x_2962:
[----:B------:R-:W-:Y:S05]  /*9660*/  BSYNC B2 ;  /* 0x0000000000027941 */ /* 0x000fea0003800000 */
.L_x_2961:
[----:B------:R-:W-:Y:S02]  /*9670*/  ULDC.64 UR4, c[0x0][0x208] ;  /* 0x0000820000047ab9 */ /* 0x000fe40000000a00 */
[----:B--2---:R2:W-:Y:S04]  /*9680*/  STG.E.128 desc[UR4][R44.64], R36 ;  /* 0x000000242c007986 */ /* 0x0045e8000c101d04 */
[----:B---3--:R2:W-:Y:S02]  /*9690*/  @!P3 STG.E.128 desc[UR4][R46.64], R40 ;  /* 0x000000282e00b986 */ /* 0x0085e4000c101d04 */
.L_x_2960:
[----:B------:R-:W-:Y:S05]  /*96a0*/  BSYNC B1 ;  /* 0x0000000000017941 */ /* 0x000fea0003800000 */
.L_x_2959:
[----:B------:R-:W-:-:S13]  /*96b0*/  ISETP.NE.AND P3, PT, R10, RZ, PT ;  /* 0x000000ff0a00720c */ /* 0x000fda0003f65270 */
[----:B------:R-:W-:Y:S05]  /*96c0*/  @!P3 BRA `(.L_x_2919) ;  /* 0x0000000800f4b947 */ /* 0x000fea0003800000 */
[----:B------:R-:W-:Y:S01]  /*96d0*/  SEL R146, R118, R146, !P1 ;  /* 0x0000009276927207 */ /* 0x000fe20004800000 */
[----:B------:R-:W-:Y:S01]  /*96e0*/  BSSY B1, `(.L_x_2963) ;  /* 0x000006e000017945 */ /* 0x000fe20003800000 */
[----:B--2---:R-:W-:Y:S02]  /*96f0*/  SHF.R.U32.HI R38, RZ, 0x3, R223 ;  /* 0x00000003ff267819 */ /* 0x004fe400000116df */
        /* <DEDUP_REMOVED lines=18> */
[--C-:B------:R-:W-:Y:S02]  /*9820*/  IMAD R37, R37, 0x2, R16.reuse ;  /* 0x0000000225257824 */ /* 0x100fe400078e0210 */
[----:B------:R-:W-:-:S04]  /*9830*/  IMAD R40, R39, 0x2, R16 ;  /* 0x0000000227287824 */ /* 0x000fc800078e0210 */
[----:B------:R-:W2:Y:S04]  /*9840*/  LDS.128 R36, [R37+0x24400] ;  /* 0x0244000025247984 */ /* 0x000ea80000000c00 */
[----:B------:R-:W3:Y:S01]  /*9850*/  LDS.128 R40, [R40+0x24400] ;  /* 0x0244000028287984 */ /* 0x000ee20000000c00 */
[----:B------:R-:W-:Y:S05]  /*9860*/  @P4 BRA `(.L_x_2964) ;  /* 0x0000000400544947 */ /* 0x000fea0003800000 */
[----:B------:R-:W-:Y:S01]  /*9870*/  SHF.R.U32.HI R58, RZ, 0x10, R77 ;  /* 0x00000010ff3a7819 */ /* 0x000fe2000001164d */
[----:B---3--:R-:W-:Y:S01]  /*9880*/  IMAD.MOV.U32 R53, RZ, RZ, R43 ;  /* 0x000000ffff357224 */ /* 0x008fe200078e002b */
[----:B------:R-:W-:Y:S01]  /*9890*/  MOV R52, R40 ;  /* 0x0000002800347202 */ /* 0x000fe20000000f00 */
[--C-:B------:R-:W-:Y:S01]  /*98a0*/  HADD2.F32 R43, -RZ, R41.reuse.H0_H0 ;  /* 0x20000029ff2b7230 */ /* 0x100fe20000004100 */
[----:B------:R-:W-:Y:S01]  /*98b0*/  SHF.R.U32.HI R56, RZ, 0x10, R69 ;  /* 0x00000010ff387819 */ /* 0x000fe20000011645 */
[----:B--2---:R-:W-:Y:S01]  /*98c0*/  IMAD.MOV.U32 R40, RZ, RZ, R39 ;  /* 0x000000ffff287224 */ /* 0x004fe200078e0027 */
[--C-:B------:R-:W-:Y:S01]  /*98d0*/  SHF.R.U64 R48, R78, 0x10, R79.reuse ;  /* 0x000000104e307819 */ /* 0x100fe2000000124f */
[----:B------:R-:W-:Y:S01]  /*98e0*/  HADD2.F32 R41, -RZ, R41.H1_H1 ;  /* 0x30000029ff297230 */ /* 0x000fe20000004100 */
[----:B------:R-:W-:Y:S01]  /*98f0*/  SHF.R.U32.HI R78, RZ, 0x10, R79 ;  /* 0x00000010ff4e7819 */ /* 0x000fe2000001164f */
[----:B------:R-:W-:Y:S01]  /*9900*/  HADD2.F32 R58, -RZ, R58.H0_H0 ;  /* 0x2000003aff3a7230 */ /* 0x000fe20000004100 */
[--C-:B------:R-:W-:Y:S01]  /*9910*/  SHF.R.U64 R46, R70, 0x10, R71.reuse ;  /* 0x00000010462e7819 */ /* 0x100fe20000001247 */
[----:B------:R-:W-:Y:S01]  /*9920*/  HADD2.F32 R39, -RZ, R37.H1_H1 ;  /* 0x30000025ff277230 */ /* 0x000fe20000004100 */
[----:B------:R-:W-:Y:S01]  /*9930*/  SHF.R.U32.HI R70, RZ, 0x10, R71 ;  /* 0x00000010ff467819 */ /* 0x000fe20000011647 */
[----:B------:R-:W-:-:S02]  /*9940*/  IMAD.MOV.U32 R51, RZ, RZ, R36 ;  /* 0x000000ffff337224 */ /* 0x000fc400078e0024 */
[-C--:B------:R-:W-:Y:S01]  /*9950*/  FMUL.FTZ R62, R41, R58.reuse ;  /* 0x0000003a293e7220 */ /* 0x080fe20000410000 */
[----:B------:R-:W-:Y:S02]  /*9960*/  HADD2.F32 R55, -RZ, R154.H1_H1 ;  /* 0x3000009aff377230 */ /* 0x000fe40000004100 */
[----:B------:R-:W-:Y:S01]  /*9970*/  FMUL.FTZ R58, R39, R58 ;  /* 0x0000003a273a7220 */ /* 0x000fe20000410000 */
[----:B------:R-:W-:Y:S01]  /*9980*/  HADD2.F32 R56, -RZ, R56.H0_H0 ;  /* 0x20000038ff387230 */ /* 0x000fe20000004100 */
[----:B------:R-:W-:Y:S01]  /*9990*/  SHF.R.U64 R61, R76, 0x10, R77 ;  /* 0x000000104c3d7819 */ /* 0x000fe2000000124d */
[----:B------:R-:W-:Y:S02]  /*99a0*/  HADD2.F32 R36, -RZ, R37.H0_H0 ;  /* 0x20000025ff247230 */ /* 0x000fe40000004100 */
[----:B------:R-:W-:Y:S01]  /*99b0*/  FMUL.FTZ R37, R43, R55 ;  /* 0x000000372b257220 */ /* 0x000fe20000410000 */
[----:B------:R-:W-:Y:S02]  /*99c0*/  HADD2.F32 R54, -RZ, R152.H1_H1 ;  /* 0x30000098ff367230 */ /* 0x000fe40000004100 */
[----:B------:R-:W-:Y:S01]  /*99d0*/  FFMA.FTZ R58, R41, R56, R58 ;  /* 0x00000038293a7223 */ /* 0x000fe2000001003a */
[----:B------:R-:W-:-:S02]  /*99e0*/  HADD2.F32 R41, -RZ, R53.H0_H0 ;  /* 0x20000035ff297230 */ /* 0x000fc40000004100 */
[C---:B------:R-:W-:Y:S01]  /*99f0*/  FMUL.FTZ R60, R36.reuse, R55 ;  /* 0x00000037243c7220 */ /* 0x040fe20000410000 */
[----:B------:R-:W-:Y:S01]  /*9a00*/  FFMA.FTZ R57, R39, R56, -R62 ;  /* 0x0000003827397223 */ /* 0x000fe2000001083e */
[----:B------:R-:W-:Y:S02]  /*9a10*/  HADD2.F32 R53, -RZ, R53.H1_H1 ;  /* 0x30000035ff357230 */ /* 0x000fe40000004100 */
[-C--:B------:R-:W-:Y:S01]  /*9a20*/  FFMA.FTZ R36, R36, R54.reuse, -R37 ;  /* 0x0000003624247223 */ /* 0x080fe20000010825 */
[----:B------:R-:W-:Y:S02]  /*9a30*/  HADD2.F32 R55, -RZ, R78.H0_H0 ;  /* 0x2000004eff377230 */ /* 0x000fe40000004100 */
[----:B------:R-:W-:Y:S01]  /*9a40*/  FFMA.FTZ R37, R43, R54, R60 ;  /* 0x000000362b257223 */ /* 0x000fe2000001003c */
[----:B------:R-:W-:Y:S01]  /*9a50*/  HADD2.F32 R56, -RZ, R153.H1_H1 ;  /* 0x30000099ff387230 */ /* 0x000fe20000004100 */
[----:B------:R-:W-:Y:S01]  /*9a60*/  SHF.R.U64 R50, R68, 0x10, R69 ;  /* 0x0000001044327819 */ /* 0x000fe20000001245 */
[----:B------:R-:W-:-:S02]  /*9a70*/  HADD2.F32 R39, -RZ, R40.H0_H0 ;  /* 0x20000028ff277230 */ /* 0x000fc40000004100 */
[-C--:B------:R-:W-:Y:S01]  /*9a80*/  FMUL.FTZ R59, R53, R55.reuse ;  /* 0x00000037353b7220 */ /* 0x080fe20000410000 */
[----:B------:R-:W-:Y:S02]  /*9a90*/  HADD2.F32 R40, -RZ, R40.H1_H1 ;  /* 0x30000028ff287230 */ /* 0x000fe40000004100 */
[-C--:B------:R-:W-:Y:S01]  /*9aa0*/  FMUL.FTZ R60, R41, R56.reuse ;  /* 0x00000038293c7220 */ /* 0x080fe20000410000 */
[----:B------:R-:W-:Y:S02]  /*9ab0*/  HADD2.F32 R43, -RZ, R70.H0_H0 ;  /* 0x20000046ff2b7230 */ /* 0x000fe40000004100 */
[----:B------:R-:W-:Y:S01]  /*9ac0*/  FMUL.FTZ R56, R39, R56 ;  /* 0x0000003827387220 */ /* 0x000fe20000410000 */
[----:B------:R-:W-:Y:S02]  /*9ad0*/  HADD2.F32 R54, -RZ, R151.H1_H1 ;  /* 0x30000097ff367230 */ /* 0x000fe40000004100 */
[----:B------:R-:W-:Y:S01]  /*9ae0*/  FMUL.FTZ R62, R40, R55 ;  /* 0x00000037283e7220 */ /* 0x000fe20000410000 */
[----:B------:R-:W-:-:S02]  /*9af0*/  HADD2.F32 R154, -RZ, R154.H0_H0 ;  /* 0x2000009aff9a7230 */ /* 0x000fc40000004100 */
[-C--:B------:R-:W-:Y:S01]  /*9b00*/  FFMA.FTZ R59, R40, R43.reuse, -R59 ;  /* 0x0000002b283b7223 */ /* 0x080fe2000001083b */
[----:B------:R-:W-:Y:S02]  /*9b10*/  HADD2.F32 R40, -RZ, R52.H0_H0 ;  /* 0x20000034ff287230 */ /* 0x000fe40000004100 */
[-C--:B------:R-:W-:Y:S01]  /*9b20*/  FFMA.FTZ R60, R39, R54.reuse, -R60 ;  /* 0x00000036273c7223 */ /* 0x080fe2000001083c */
[----:B------:R-:W-:Y:S02]  /*9b30*/  HADD2.F32 R39, -RZ, R51.H0_H0 ;  /* 0x20000033ff277230 */ /* 0x000fe40000004100 */
[----:B------:R-:W-:Y:S01]  /*9b40*/  FFMA.FTZ R55, R41, R54, R56 ;  /* 0x0000003629377223 */ /* 0x000fe20000010038 */
[----:B------:R-:W-:Y:S02]  /*9b50*/  HADD2.F32 R151, -RZ, R151.H0_H0 ;  /* 0x20000097ff977230 */ /* 0x000fe40000004100 */
[----:B------:R-:W-:Y:S01]  /*9b60*/  FFMA.FTZ R62, R53, R43, R62 ;  /* 0x0000002b353e7223 */ /* 0x000fe2000001003e */
[----:B------:R-:W-:-:S02]  /*9b70*/  HADD2.F32 R41, -RZ, R61.H0_H0 ;  /* 0x2000003dff297230 */ /* 0x000fc40000004100 */
[-C--:B------:R-:W-:Y:S01]  /*9b80*/  FMUL.FTZ R54, R40, R154.reuse ;  /* 0x0000009a28367220 */ /* 0x080fe20000410000 */
[----:B------:R-:W-:Y:S02]  /*9b90*/  HADD2.F32 R52, -RZ, R52.H1_H1 ;  /* 0x30000034ff347230 */ /* 0x000fe40000004100 */
[C---:B------:R-:W-:Y:S01]  /*9ba0*/  FMUL.FTZ R43, R39.reuse, R154 ;  /* 0x0000009a272b7220 */ /* 0x040fe20000410000 */
[----:B------:R-:W-:Y:S02]  /*9bb0*/  HADD2.F32 R51, -RZ, R51.H1_H1 ;  /* 0x30000033ff337230 */ /* 0x000fe40000004100 */
[----:B------:R-:W-:Y:S01]  /*9bc0*/  FFMA.FTZ R54, R39, R151, -R54 ;  /* 0x0000009727367223 */ /* 0x000fe20000010836 */
[----:B------:R-:W-:Y:S02]  /*9bd0*/  HADD2.F32 R50, -RZ, R50.H0_H0 ;  /* 0x20000032ff327230 */ /* 0x000fe40000004100 */
[----:B------:R-:W-:Y:S01]  /*9be0*/  FMUL.FTZ R56, R52, R41 ;  /* 0x0000002934387220 */ /* 0x000fe20000410000 */
[----:B------:R-:W-:Y:S01]  /*9bf0*/  FFMA.FTZ R151, R40, R151, R43 ;  /* 0x0000009728977223 */ /* 0x000fe2000001002b */
[----:B------:R-:W-:Y:S01]  /*9c00*/  FMUL.FTZ R41, R51, R41 ;  /* 0x0000002933297220 */ /* 0x000fe20000410000 */
[----:B------:R-:W-:-:S02]  /*9c10*/  HADD2.F32 R40, -RZ, R42.H0_H0 ;  /* 0x2000002aff287230 */ /* 0x000fc40000004100 */
[-C--:B------:R-:W-:Y:S01]  /*9c20*/  FFMA.FTZ R51, R51, R50.reuse, -R56 ;  /* 0x0000003233337223 */ /* 0x080fe20000010838 */
[----:B------:R-:W-:Y:S02]  /*9c30*/  HADD2.F32 R153, -RZ, R153.H0_H0 ;  /* 0x20000099ff997230 */ /* 0x000fe40000004100 */
[----:B------:R-:W-:Y:S01]  /*9c40*/  FFMA.FTZ R50, R52, R50, R41 ;  /* 0x0000003234327223 */ /* 0x000fe20000010029 */
[----:B------:R-:W-:Y:S01]  /*9c50*/  HADD2.F32 R43, -RZ, R48.H0_H0 ;  /* 0x20000030ff2b7230 */ /* 0x000fe20000004100 */
[----:B------:R-:W-:Y:S01]  /*9c60*/  F2FP.F16.F32.PACK_AB R57, R57, R36 ;  /* 0x000000243939723e */ /* 0x000fe200000000ff */
[----:B------:R-:W-:Y:S01]  /*9c70*/  HADD2.F32 R39, -RZ, R38.H0_H0 ;  /* 0x20000026ff277230 */ /* 0x000fe20000004100 */
[----:B------:R-:W-:Y:S01]  /*9c80*/  F2FP.F16.F32.PACK_AB R36, R51, R54 ;  /* 0x000000363324723e */ /* 0x000fe200000000ff */
[----:B------:R-:W-:Y:S02]  /*9c90*/  HADD2.F32 R42, -RZ, R42.H1_H1 ;  /* 0x3000002aff2a7230 */ /* 0x000fe40000004100 */
[----:B------:R-:W-:-:S02]  /*9ca0*/  HADD2.F32 R38, -RZ, R38.H1_H1 ;  /* 0x30000026ff267230 */ /* 0x000fc40000004100 */
[----:B------:R-:W-:Y:S02]  /*9cb0*/  HADD2.F32 R41, -RZ, R46.H0_H0 ;  /* 0x2000002eff297230 */ /* 0x000fe40000004100 */
[----:B------:R-:W-:Y:S01]  /*9cc0*/  FMUL.FTZ R46, R40, R153 ;  /* 0x00000099282e7220 */ /* 0x000fe20000410000 */
[----:B------:R-:W-:Y:S02]  /*9cd0*/  HADD2.F32 R152, -RZ, R152.H0_H0 ;  /* 0x20000098ff987230 */ /* 0x000fe40000004100 */
[----:B------:R-:W-:Y:S01]  /*9ce0*/  FMUL.FTZ R53, R42, R43 ;  /* 0x0000002b2a357220 */ /* 0x000fe20000410000 */
[C---:B------:R-:W-:Y:S01]  /*9cf0*/  FMUL.FTZ R153, R39.reuse, R153 ;  /* 0x0000009927997220 */ /* 0x040fe20000410000 */
[----:B------:R-:W-:Y:S01]  /*9d00*/  FMUL.FTZ R43, R38, R43 ;  /* 0x0000002b262b7220 */ /* 0x000fe20000410000 */
[-C--:B------:R-:W-:Y:S02]  /*9d10*/  FFMA.FTZ R46, R39, R152.reuse, -R46 ;  /* 0x00000098272e7223 */ /* 0x080fe4000001082e */
[----:B------:R-:W-:Y:S01]  /*9d20*/  FFMA.FTZ R153, R40, R152, R153 ;  /* 0x0000009828997223 */ /* 0x000fe20000010099 */
[-C--:B------:R-:W-:Y:S01]  /*9d30*/  FFMA.FTZ R53, R38, R41.reuse, -R53 ;  /* 0x0000002926357223 */ /* 0x080fe20000010835 */
[----:B------:R-:W-:Y:S01]  /*9d40*/  FFMA.FTZ R42, R42, R41, R43 ;  /* 0x000000292a2a7223 */ /* 0x000fe2000001002b */
[----:B------:R-:W-:Y:S01]  /*9d50*/  F2FP.F16.F32.PACK_AB R41, R58, R37 ;  /* 0x000000253a29723e */ /* 0x000fe200000000ff */
[----:B------:R-:W-:Y:S01]  /*9d60*/  IMAD.MOV.U32 R37, RZ, RZ, R57 ;  /* 0x000000ffff257224 */ /* 0x000fe200078e0039 */
[----:B------:R-:W-:-:S02]  /*9d70*/  F2FP.F16.F32.PACK_AB R39, R59, R60 ;  /* 0x0000003c3b27723e */ /* 0x000fc400000000ff */
[----:B------:R-:W-:Y:S02]  /*9d80*/  F2FP.F16.F32.PACK_AB R43, R62, R55 ;  /* 0x000000373e2b723e */ /* 0x000fe400000000ff */
[----:B------:R-:W-:Y:S02]  /*9d90*/  F2FP.F16.F32.PACK_AB R40, R50, R151 ;  /* 0x000000973228723e */ /* 0x000fe400000000ff */
[----:B------:R-:W-:Y:S02]  /*9da0*/  F2FP.F16.F32.PACK_AB R38, R53, R46 ;  /* 0x0000002e3526723e */ /* 0x000fe400000000ff */
[----:B------:R-:W-:-:S07]  /*9db0*/  F2FP.F16.F32.PACK_AB R42, R42, R153 ;  /* 0x000000992a2a723e */ /* 0x000fce00000000ff */
.L_x_2964:
[----:B------:R-:W-:Y:S05]  /*9dc0*/  BSYNC B1 ;  /* 0x0000000000017941 */ /* 0x000fea0003800000 */
.L_x_2963:
[----:B------:R-:W-:Y:S01]  /*9dd0*/  ISETP.GE.AND P3, PT, R47, R144, PT ;  /* 0x000000902f00720c */ /* 0x000fe20003f66270 */
[----:B------:R-:W-:Y:S02]  /*9de0*/  ULDC.64 UR4, c[0x0][0x208] ;  /* 0x0000820000047ab9 */ /* 0x000fe40000000a00 */
[----:B--2---:R2:W-:Y:S10]  /*9df0*/  STG.E.128 desc[UR4][R44.64], R36 ;  /* 0x000000242c007986 */ /* 0x0045f4000c101d04 */
[----:B------:R-:W-:Y:S05]  /*9e00*/  @P3 BRA `(.L_x_2919) ;  /* 0x0000000400243947 */ /* 0x000fea0003800000 */
[--C-:B------:R-:W-:Y:S01]  /*9e10*/  IADD3 R126, P3, P4, R96, R126, R47.reuse ;  /* 0x0000007e607e7210 */ /* 0x100fe20007c7e02f */
[----:B------:R-:W-:Y:S01]  /*9e20*/  ULDC.64 UR4, c[0x0][0x208] ;  /* 0x0000820000047ab9 */ /* 0x000fe20000000a00 */
[----:B------:R-:W-:-:S04]  /*9e30*/  SHF.R.S32.HI R47, RZ, 0x1f, R47 ;  /* 0x0000001fff2f7819 */ /* 0x000fc8000001142f */
[----:B------:R-:W-:Y:S02]  /*9e40*/  IADD3.X R49, R92, R49, R47, P3, P4 ;  /* 0x000000315c317210 */ /* 0x000fe40001fe842f */
[----:B------:R-:W-:-:S04]  /*9e50*/  LEA R116, P3, R126, R116, 0x1 ;  /* 0x000000747e747211 */ /* 0x000fc800078608ff */
[----:B------:R-:W-:-:S05]  /*9e60*/  LEA.HI.X R117, R126, R117, R49, 0x1, P3 ;  /* 0x000000757e757211 */ /* 0x000fca00018f0c31 */
[----:B---3--:R3:W-:Y:S01]  /*9e70*/  STG.E.128 desc[UR4][R116.64], R40 ;  /* 0x0000002874007986 */ /* 0x0087e2000c101d04 */
[----:B------:R-:W-:Y:S05]  /*9e80*/  BRA `(.L_x_2919) ;  /* 0x0000000400047947 */ /* 0x000fea0003800000 */
.L_x_2876:
[----:B------:R-:W2:Y:S02]  /*9e90*/  LDL R36, [R1+0x5c] ;  /* 0x00005c0001247983 */ /* 0x000ea40000100800 */
[----:B--2---:R-:W-:-:S13]  /*9ea0*/  R2UR UR4, R36 ;  /* 0x00000000240472ca */ /* 0x004fda00000e0000 */
[----:B------:R-:W-:-:S06]  /*9eb0*/  UISETP.NE.AND UP0, UPT, UR4, 0x3, UPT ;  /* 0x000000030400788c */ /* 0x000fcc000bf05270 */
[----:B------:R-:W-:-:S13]  /*9ec0*/  PLOP3.LUT P2, PT, PT, PT, UP0, 0x80, 0x0 ;  /* 0x000000000000781c */ /* 0x000fda0003f4f008 */
[----:B------:R-:W-:Y:S05]  /*9ed0*/  @!P2 BRA `(.L_x_2965) ;  /* 0x000000000004a947 */ /* 0x000fea0003800000 */
[----:B------:R-:W-:Y:S01]  /*9ee0*/  BPT.TRAP 0x1 ;  /* 0x000000040000795c */ /* 0x000fe20000300000 */
.L_x_2965:
        /* <DEDUP_REMOVED lines=8> */
.L_x_3306:
[----:B------:R-:W-:Y:S05]  /*9f70*/  BSYNC B1 ;  /* 0x0000000000017941 */ /* 0x000fea0003800000 */
.L_x_2966:
        /* <DEDUP_REMOVED lines=15> */
.L_x_2969:
[----:B------:R-:W-:Y:S05]  /*a070*/  BSYNC B1 ;  /* 0x0000000000017941 */ /* 0x000fea0003800000 */
.L_x_2968:
        /* <DEDUP_REMOVED lines=17> */
.L_x_2971:
[----:B------:R-:W-:Y:S05]  /*a190*/  BSYNC B1 ;  /* 0x0000000000017941 */ /* 0x000fea0003800000 */
.L_x_2970:
        /* <DEDUP_REMOVED lines=16> */
.L_x_2919:
[----:B------:R-:W-:Y:S05]  /*a2a0*/  BSYNC B0 ;  /* 0x0000000000007941 */ /* 0x000fea0003800000 */
.L_x_2875:
        /* <DEDUP_REMOVED lines=17> */
.L_x_2973:
[----:B------:R-:W-:Y:S05]  /*a3c0*/  BSYNC B0 ;  /* 0x0000000000007941 */ /* 0x000fea0003800000 */
.L_x_2972:
[----:B------:R-:W2:Y:S01]  /*a3d0*/  SYNCS.PHASECHK.TRANS64.TRYWAIT P2, [R0+URZ+0x388b0], R114 ;  /* 0x0388b072000075a7 */ /* 0x000ea2000804017f */
[----:B------:R-:W-:Y:S01]  /*a3e0*/  ULDC.64 UR4, c[0x0][0x318] ;  /* 0x0000c60000047ab9 */ /* 0x000fe20000000a00 */
[----:B------:R-:W-:Y:S01]  /*a3f0*/  ULDC.64 UR60, c[0x0][0x328] ;  /* 0x0000ca00003c7ab9 */ /* 0x000fe20000000a00 */
[----:B-1----:R-:W-:Y:S01]  /*a400*/  IMAD.U32 R36, RZ, RZ, UR5 ;  /* 0x00000005ff247e24 */ /* 0x002fe2000f8e00ff */
[----:B------:R-:W-:Y:S01]  /*a410*/  BSSY B0, `(.L_x_2974) ;  /* 0x0000007000007945 */ /* 0x000fe20003800000 */
[----:B------:R-:W-:Y:S01]  /*a420*/  IMAD.U32 R37, RZ, RZ, UR4 ;  /* 0x00000004ff257e24 */ /* 0x000fe2000f8e00ff */
[----:B------:R-:W-:Y:S01]  /*a430*/  ISETP.GE.AND P4, PT, R212, R3, PT ;  /* 0x00000003d400720c */ /* 0x000fe20003f86270 */
[----:B------:R-:W-:Y:S01]  /*a440*/  IMAD.WIDE R48, R24, 0x50, R112 ;  /* 0x0000005018307825 */ /* 0x000fe200078e0270 */
[----:B------:R1:W-:Y:S04]  /*a450*/  STL [R1+0x8], R36 ;  /* 0x0000082401007387 */ /* 0x0003e80000100800 */
[----:B------:R1:W-:Y:S02]  /*a460*/  STL [R1+0x58], R37 ;  /* 0x0000582501007387 */ /* 0x0003e40000100800 */
[----:B-12---:R-:W-:Y:S05]  /*a470*/  @!P2 BRA `(.L_x_2975) ;  /* 0x000002680038a947 */ /* 0x006fea0003800000 */
.L_x_3307:
[----:B------:R-:W-:Y:S05]  /*a480*/  BSYNC B0 ;  /* 0x0000000000007941 */ /* 0x000fea0003800000 */
.L_x_2974:
[----:B------:R-:W-:Y:S04]  /*a490*/  BSSY B0, `(.L_x_2976) ;  /* 0x000001c000007945 */ /* 0x000fe80003800000 */
[----:B------:R-:W-:Y:S05]  /*a4a0*/  @P4 BRA `(.L_x_2977) ;  /* 0x0000000000684947 */ /* 0x000fea0003800000 */
[----:B------:R-:W2:Y:S01]  /*a4b0*/  LDL R37, [R1+0x58] ;  /* 0x0000580001257983 */ /* 0x000ea20000100800 */
[----:B------:R-:W-:-:S03]  /*a4c0*/  ULDC UR6, c[0x0][0x2f4] ;  /* 0x0000bd0000067ab9 */ /* 0x000fc60000000800 */
[----:B------:R-:W3:Y:S01]  /*a4d0*/  LDL R36, [R1+0x8] ;  /* 0x0000080001247983 */ /* 0x000ee20000100800 */
[----:B------:R-:W-:Y:S01]  /*a4e0*/  ISETP.GE.AND P5, PT, R18, UR6, PT ;  /* 0x0000000612007c0c */ /* 0x000fe2000bfa6270 */
[----:B------:R-:W-:Y:S01]  /*a4f0*/  IMAD R43, R49, UR60, RZ ;  /* 0x0000003c312b7c24 */ /* 0x000fe2000f8e02ff */
[----:B------:R-:W-:Y:S01]  /*a500*/  MOV R40, R94 ;  /* 0x0000005e00287202 */ /* 0x000fe20000000f00 */
[----:B------:R-:W-:Y:S01]  /*a510*/  IMAD.MOV.U32 R41, RZ, RZ, R5 ;  /* 0x000000ffff297224 */ /* 0x000fe200078e0005 */
[----:B------:R-:W-:Y:S01]  /*a520*/  ISETP.GE.AND P4, PT, R213, UR6, PT ;  /* 0x00000006d5007c0c */ /* 0x000fe2000bf86270 */
[C---:B------:R-:W-:Y:S02]  /*a530*/  IMAD R43, R48.reuse, UR61, R43 ;  /* 0x0000003d302b7c24 */ /* 0x040fe4000f8e022b */
[----:B------:R-:W-:-:S04]  /*a540*/  IMAD.WIDE.U32 R40, R48, UR60, R40 ;  /* 0x0000003c30287c25 */ /* 0x000fc8000f8e0028 */
[----:B------:R-:W-:Y:S01]  /*a550*/  IMAD.IADD R41, R41, 0x1, R43 ;  /* 0x0000000129297824 */ /* 0x000fe200078e022b */
[----:B--2---:R-:W-:Y:S02]  /*a560*/  R2UR UR4, R37 ;  /* 0x00000000250472ca */ /* 0x004fe400000e0000 */
[----:B---3--:R-:W-:Y:S02]  /*a570*/  R2UR UR7, R36 ;  /* 0x00000000240772ca */ /* 0x008fe400000e0000 */
[----:B0-----:R-:W0:Y:S09]  /*a580*/  @!P5 LDS.128 R36, [R4+0x400] ;  /* 0x000400000424d984 */ /* 0x001e320000000c00 */
[----:B------:R-:W-:Y:S01]  /*a590*/  LEA R50, P2, R40, UR4, 0x1 ;  /* 0x0000000428327c11 */ /* 0x000fe2000f8408ff */
[----:B------:R-:W-:-:S03]  /*a5a0*/  ULDC.64 UR4, c[0x0][0x208] ;  /* 0x0000820000047ab9 */ /* 0x000fc60000000a00 */
        /* <DEDUP_REMOVED lines=10> */
.L_x_2977:
[----:B------:R-:W-:Y:S05]  /*a650*/  BSYNC B0 ;  /* 0x0000000000007941 */ /* 0x000fea0003800000 */
.L_x_2976:
[----:B--2---:R-:W2:Y:S04]  /*a660*/  LDL R38, [R1+0x58] ;  /* 0x0000580001267983 */ /* 0x004ea80000100800 */
[----:B------:R-:W3:Y:S01]  /*a670*/  LDL R37, [R1+0x8] ;  /* 0x0000080001257983 */ /* 0x000ee20000100800 */
[----:B------:R-:W-:Y:S01]  /*a680*/  VIADD R36, R212, 0x20 ;  /* 0x00000020d4247836 */ /* 0x000fe20000000000 */
[----:B------:R-:W-:Y:S04]  /*a690*/  BSSY B0, `(.L_x_2978) ;  /* 0x000001f000007945 */ /* 0x000fe80003800000 */
[----:B------:R-:W-:Y:S01]  /*a6a0*/  ISETP.GE.AND P2, PT, R36, R3, PT ;  /* 0x000000032400720c */ /* 0x000fe20003f46270 */
[----:B--2---:R-:W-:Y:S01]  /*a6b0*/  IMAD.MOV.U32 R53, RZ, RZ, R38 ;  /* 0x000000ffff357224 */ /* 0x004fe200078e0026 */
[----:B---3--:R-:W-:-:S11]  /*a6c0*/  MOV R52, R37 ;  /* 0x0000002500347202 */ /* 0x008fd60000000f00 */
[----:B------:R-:W-:Y:S05]  /*a6d0*/  @P2 BRA `(.L_x_2979) ;  /* 0x0000000000682947 */ /* 0x000fea0003800000 */
[----:B------:R-:W-:Y:S01]  /*a6e0*/  ULDC UR6, c[0x0][0x2f4] ;  /* 0x0000bd0000067ab9 */ /* 0x000fe20000000800 */
[----:B------:R-:W-:Y:S01]  /*a6f0*/  IADD3 R43, P4, R48, 0x20, RZ ;  /* 0x00000020302b7810 */ /* 0x000fe20007f9e0ff */
[----:B------:R-:W-:Y:S01]  /*a700*/  IMAD.MOV.U32 R41, RZ, RZ, R5 ;  /* 0x000000ffff297224 */ /* 0x000fe200078e0005 */
[----:B------:R-:W-:Y:S02]  /*a710*/  ISETP.GE.AND P2, PT, R18, UR6, PT ;  /* 0x0000000612007c0c */ /* 0x000fe4000bf46270 */
[----:B------:R-:W-:Y:S01]  /*a720*/  R2UR UR4, R53 ;  /* 0x00000000350472ca */ /* 0x000fe200000e0000 */
[----:B------:R-:W-:Y:S01]  /*a730*/  IMAD.X R40, RZ, RZ, R49, P4 ;  /* 0x000000ffff287224 */ /* 0x000fe200020e0631 */
[----:B------:R-:W-:Y:S02]  /*a740*/  R2UR UR7, R52 ;  /* 0x00000000340772ca */ /* 0x000fe400000e0000 */
[----:B------:R-:W-:Y:S01]  /*a750*/  ISETP.GE.AND P5, PT, R213, UR6, PT ;  /* 0x00000006d5007c0c */ /* 0x000fe2000bfa6270 */
[----:B------:R-:W-:-:S02]  /*a760*/  IMAD R42, R40, UR60, RZ ;  /* 0x0000003c282a7c24 */ /* 0x000fc4000f8e02ff */
[----:B------:R-:W-:-:S04]  /*a770*/  IMAD.MOV.U32 R40, RZ, RZ, R94 ;  /* 0x000000ffff287224 */ /* 0x000fc800078e005e */
[----:B0-----:R-:W0:Y:S01]  /*a780*/  @!P2 LDS.128 R36, [R4+0x1400] ;  /* 0x001400000424a984 */ /* 0x001e220000000c00 */
[----:B------:R-:W-:-:S04]  /*a790*/  IMAD.WIDE.U32 R40, R43, UR60, R40 ;  /* 0x0000003c2b287c25 */ /* 0x000fc8000f8e0028 */
[----:B------:R-:W-:Y:S01]  /*a7a0*/  IMAD R43, R43, UR61, R42 ;  /* 0x0000003d2b2b7c24 */ /* 0x000fe2000f8e022a */
[----:B------:R-:W-:Y:S01]  /*a7b0*/  LEA R50, P4, R40, UR4, 0x1 ;  /* 0x0000000428327c11 */ /* 0x000fe2000f8808ff */
[----:B------:R-:W-:Y:S02]  /*a7c0*/  ULDC.64 UR4, c[0x0][0x208] ;  /* 0x0000820000047ab9 */ /* 0x000fe40000000a00 */
        /* <DEDUP_REMOVED lines=11> */
.L_x_2979:
[----:B------:R-:W-:Y:S05]  /*a880*/  BSYNC B0 ;  /* 0x0000000000007941 */ /* 0x000fea0003800000 */
.L_x_2978:
[----:B--2---:R-:W-:Y:S01]  /*a890*/  IADD3 R36, R212, 0x40, RZ ;  /* 0x00000040d4247810 */ /* 0x004fe20007ffe0ff */
[----:B------:R-:W-:Y:S03]  /*a8a0*/  BSSY B0, `(.L_x_2980) ;  /* 0x000001d000007945 */ /* 0x000fe60003800000 */
[----:B------:R-:W-:-:S13]  /*a8b0*/  ISETP.GE.AND P2, PT, R36, R3, PT ;  /* 0x000000032400720c */ /* 0x000fda0003f46270 */
[----:B------:R-:W-:Y:S05]  /*a8c0*/  @P2 BRA `(.L_x_2981) ;  /* 0x0000000000682947 */ /* 0x000fea0003800000 */
[----:B------:R-:W-:Y:S01]  /*a8d0*/  ULDC UR6, c[0x0][0x2f4] ;  /* 0x0000bd0000067ab9 */ /* 0x000fe20000000800 */
[----:B------:R-:W-:Y:S01]  /*a8e0*/  IADD3 R3, P4, R48, 0x40, RZ ;  /* 0x0000004030037810 */ /* 0x000fe20007f9e0ff */
[----:B------:R-:W-:Y:S01]  /*a8f0*/  IMAD.MOV.U32 R40, RZ, RZ, R94 ;  /* 0x000000ffff287224 */ /* 0x000fe200078e005e */
[----:B------:R-:W-:Y:S01]  /*a900*/  ISETP.GE.AND P2, PT, R18, UR6, PT ;  /* 0x0000000612007c0c */ /* 0x000fe2000bf46270 */
[----:B------:R-:W-:Y:S01]  /*a910*/  IMAD.MOV.U32 R41, RZ, RZ, R5 ;  /* 0x000000ffff297224 */ /* 0x000fe200078e0005 */
[----:B------:R-:W-:Y:S01]  /*a920*/  R2UR UR4, R53 ;  /* 0x00000000350472ca */ /* 0x000fe200000e0000 */
[----:B------:R-:W-:Y:S01]  /*a930*/  IMAD.X R48, RZ, RZ, R49, P4 ;  /* 0x000000ffff307224 */ /* 0x000fe200020e0631 */
[----:B------:R-:W-:Y:S01]  /*a940*/  R2UR UR7, R52 ;  /* 0x00000000340772ca */ /* 0x000fe200000e0000 */
[----:B------:R-:W-:Y:S01]  /*a950*/  IMAD.WIDE.U32 R40, R3, UR60, R40 ;  /* 0x0000003c03287c25 */ /* 0x000fe2000f8e0028 */
[----:B------:R-:W-:-:S03]  /*a960*/  ISETP.GE.AND P5, PT, R213, UR6, PT ;  /* 0x00000006d5007c0c */ /* 0x000fc6000bfa6270 */
[----:B------:R-:W-:-:S04]  /*a970*/  IMAD R48, R48, UR60, RZ ;  /* 0x0000003c30307c24 */ /* 0x000fc8000f8e02ff */
[----:B0-----:R-:W0:Y:S01]  /*a980*/  @!P2 LDS.128 R36, [R4+0x2400] ;  /* 0x002400000424a984 */ /* 0x001e220000000c00 */
[----:B------:R-:W-:Y:S01]  /*a990*/  IMAD R3, R3, UR61, R48 ;  /* 0x0000003d03037c24 */ /* 0x000fe2000f8e0230 */
[----:B------:R-:W-:Y:S01]  /*a9a0*/  LEA R48, P4, R40, UR4, 0x1 ;  /* 0x0000000428307c11 */ /* 0x000fe2000f8808ff */
[----:B------:R-:W-:Y:S02]  /*a9b0*/  ULDC.64 UR4, c[0x0][0x208] ;  /* 0x0000820000047ab9 */ /* 0x000fe40000000a00 */
[----:B------:R-:W-:-:S05]  /*a9c0*/  IMAD.IADD R3, R41, 0x1, R3 ;  /* 0x0000000129037824 */ /* 0x000fca00078e0203 */
[----:B------:R-:W-:Y:S02]  /*a9d0*/  LEA.HI.X R49, R40, UR7, R3, 0x1, P4 ;  /* 0x0000000728317c11 */ /* 0x000fe4000a0f0c03 */
[----:B------:R-:W-:Y:S01]  /*a9e0*/  ISETP.GE.AND P4, PT, R220, UR6, PT ;  /* 0x00000006dc007c0c */ /* 0x000fe2000bf86270 */
[----:B------:R-:W2:Y:S04]  /*a9f0*/  @!P5 LDS.128 R40, [R4+0x4c00] ;  /* 0x004c00000428d984 */ /* 0x000ea80000000c00 */
[----:B0-----:R-:W-:Y:S01]  /*aa00*/  @!P2 STG.E.128 desc[UR4][R48.64], R36 ;  /* 0x000000243000a986 */ /* 0x001fe2000c101d04 */
[----:B------:R-:W-:-:S07]  /*aa10*/  ISETP.GE.AND P2, PT, R221, UR6, PT ;  /* 0x00000006dd007c0c */ /* 0x000fce000bf46270 */
[----:B------:R-:W0:Y:S04]  /*aa20*/  @!P4 LDS.128 R36, [R4+0x7400] ;  /* 0x007400000424c984 */ /* 0x000e280000000c00 */
[----:B--2---:R-:W-:Y:S04]  /*aa30*/  @!P5 STG.E.128 desc[UR4][R48.64+0x80], R40 ;  /* 0x000080283000d986 */ /* 0x004fe8000c101d04 */
[----:B------:R-:W2:Y:S04]  /*aa40*/  @!P2 LDS.128 R44, [R4+0x9c00] ;  /* 0x009c0000042ca984 */ /* 0x000ea80000000c00 */
[----:B0-----:R3:W-:Y:S04]  /*aa50*/  @!P4 STG.E.128 desc[UR4][R48.64+0x100], R36 ;  /* 0x000100243000c986 */ /* 0x0017e8000c101d04 */
[----:B--2---:R3:W-:Y:S02]  /*aa60*/  @!P2 STG.E.128 desc[UR4][R48.64+0x180], R44 ;  /* 0x0001802c3000a986 */ /* 0x0047e4000c101d04 */
.L_x_2981:
[----:B------:R-:W-:Y:S05]  /*aa70*/  BSYNC B0 ;  /* 0x0000000000007941 */ /* 0x000fea0003800000 */
.L_x_2980:
[----:B------:R-:W2:Y:S01]  /*aa80*/  LDL R3, [R1+0xc] ;  /* 0x00000c0001037983 */ /* 0x000ea20000100800 */
[----:B01----:R-:W-:Y:S01]  /*aa90*/  @!P3 IADD3 R0, R0, 0x388c0, RZ ;  /* 0x000388c00000b810 */ /* 0x003fe20007ffe0ff */
[----:B------:R-:W-:Y:S01]  /*aaa0*/  VIADD R17, R17, 0x1 ;  /* 0x0000000111117836 */ /* 0x000fe20000000000 */
[----:B------:R-:W-:Y:S01]  /*aab0*/  PLOP3.LUT P2, PT, PT, PT, PT, 0x8, 0x0 ;  /* 0x000000000000781c */ /* 0x000fe20003f4e170 */
        /* <DEDUP_REMOVED lines=13> */
[----:B--2---:R-:W-:-:S13]  /*ab90*/  LOP3.LUT P4, RZ, R3, 0x2, RZ, 0xc0, !PT ;  /* 0x0000000203ff7812 */ /* 0x004fda000788c0ff */
[----:B0-----:R-:W-:Y:S05]  /*aba0*/  @P4 BRA `(.L_x_2982) ;  /* 0xffffff7c001c4947 */ /* 0x001fea000383ffff */
.L_x_2870:
[----:B------:R-:W0:Y:S01]  /*abb0*/  LDC R0, c[0x0][0x448] ;  /* 0x00011200ff007b82 */ /* 0x000e220000000800 */
[----:B------:R-:W-:Y:S01]  /*abc0*/  VIADD R3, R230, 0x7f ;  /* 0x0000007fe6037836 */ /* 0x000fe20000000000 */
[----:B------:R-:W-:Y:S01]  /*abd0*/  BSSY B0, `(.L_x_2983) ;  /* 0x0000054000007945 */ /* 0x000fe20003800000 */
[----:B------:R-:W-:Y:S02]  /*abe0*/  CS2R R6, SRZ ;  /* 0x0000000000067805 */ /* 0x000fe4000001ff00 */
[----:B------:R-:W-:Y:S02]  /*abf0*/  CS2R R150, SRZ ;  /* 0x0000000000967805 */ /* 0x000fe4000001ff00 */
[----:B------:R-:W-:Y:S02]  /*ac00*/  CS2R R146, SRZ ;  /* 0x0000000000927805 */ /* 0x000fe4000001ff00 */
[----:B------:R-:W-:Y:S02]  /*ac10*/  CS2R R144, SRZ ;  /* 0x0000000000907805 */ /* 0x000fe4000001ff00 */
[----:B------:R-:W-:-:S02]  /*ac20*/  CS2R R124, SRZ ;  /* 0x00000000007c7805 */ /* 0x000fc4000001ff00 */
[----:B------:R-:W-:Y:S02]  /*ac30*/  MOV R142, RZ ;  /* 0x000000ff008e7202 */ /* 0x000fe40000000f00 */
        /* <DEDUP_REMOVED lines=15> */
[----:B0-----:R-:W-:Y:S02]  /*ad30*/  ISETP.NE.AND P0, PT, R0, 0x1, PT ;  /* 0x000000010000780c */ /* 0x001fe40003f05270 */
[----:B------:R-:W-:-:S02]  /*ad40*/  CS2R R60, SRZ ;  /* 0x00000000003c7805 */ /* 0x000fc4000001ff00 */
[----:B------:R-:W-:Y:S02]  /*ad50*/  CS2R R52, SRZ ;  /* 0x0000000000347805 */ /* 0x000fe4000001ff00 */
[----:B------:R-:W-:Y:S02]  /*ad60*/  CS2R R156, SRZ ;  /* 0x00000000009c7805 */ /* 0x000fe4000001ff00 */
[----:B---3--:R-:W-:Y:S02]  /*ad70*/  CS2R R46, SRZ ;  /* 0x00000000002e7805 */ /* 0x008fe4000001ff00 */
        /* <DEDUP_REMOVED lines=8> */
[----:B------:R-:W0:Y:S01]  /*ae00*/  @P0 LDC R0, c[0x0][0x44c] ;  /* 0x00011300ff000b82 */ /* 0x000e220000000800 */
[----:B------:R-:W-:-:S02]  /*ae10*/  CS2R R94, SRZ ;  /* 0x00000000005e7805 */ /* 0x000fc4000001ff00 */
[----:B------:R-:W-:Y:S02]  /*ae20*/  CS2R R170, SRZ ;  /* 0x0000000000aa7805 */ /* 0x000fe4000001ff00 */
[----:B------:R-:W-:Y:S02]  /*ae30*/  CS2R R90, SRZ ;  /* 0x00000000005a7805 */ /* 0x000fe4000001ff00 */
[----:B------:R-:W-:Y:S02]  /*ae40*/  CS2R R56, SRZ ;  /* 0x0000000000387805 */ /* 0x000fe4000001ff00 */
[----:B------:R-:W-:Y:S02]  /*ae50*/  CS2R R86, SRZ ;  /* 0x0000000000567805 */ /* 0x000fe4000001ff00 */
[----:B------:R-:W-:Y:S02]  /*ae60*/  CS2R R40, SRZ ;  /* 0x0000000000287805 */ /* 0x000fe4000001ff00 */
[----:B------:R-:W-:Y:S01]  /*ae70*/  CS2R R168, SRZ ;  /* 0x0000000000a87805 */ /* 0x000fe2000001ff00 */
[----:B------:R-:W1:Y:S01]  /*ae80*/  @P0 LDC R5, c[0x0][0x450] ;  /* 0x00011400ff050b82 */ /* 0x000e620000000800 */
        /* <DEDUP_REMOVED lines=15> */
[----:B0-----:R-:W-:Y:S01]  /*af80*/  @P0 IMAD.HI.U32 R0, R3, R0, RZ ;  /* 0x0000000003000227 */ /* 0x001fe200078e00ff */
[----:B------:R-:W-:Y:S02]  /*af90*/  CS2R R12, SRZ ;  /* 0x00000000000c7805 */ /* 0x000fe4000001ff00 */
[----:B------:R-:W-:Y:S02]  /*afa0*/  CS2R R38, SRZ ;  /* 0x0000000000267805 */ /* 0x000fe4000001ff00 */
[----:B------:R-:W-:Y:S01]  /*afb0*/  CS2R R34, SRZ ;  /* 0x0000000000227805 */ /* 0x000fe2000001ff00 */
[----:B------:R-:W-:Y:S01]  /*afc0*/  IMAD.MOV.U32 R43, RZ, RZ, RZ ;  /* 0x000000ffff2b7224 */ /* 0x000fe200078e00ff */
[----:B------:R-:W-:Y:S01]  /*afd0*/  CS2R R10, SRZ ;  /* 0x00000000000a7805 */ /* 0x000fe2000001ff00 */
[----:B------:R-:W-:Y:S01]  /*afe0*/  IMAD.MOV.U32 R24, RZ, RZ, RZ ;  /* 0x000000ffff187224 */ /* 0x000fe200078e00ff */
[----:B------:R-:W-:Y:S01]  /*aff0*/  MOV R27, RZ ;  /* 0x000000ff001b7202 */ /* 0x000fe20000000f00 */
[----:B------:R-:W-:Y:S01]  /*b000*/  IMAD.MOV.U32 R31, RZ, RZ, RZ ;  /* 0x000000ffff1f7224 */ /* 0x000fe200078e00ff */
[----:B-1----:R-:W-:-:S02]  /*b010*/  @P0 SHF.R.U32.HI R3, RZ, R5, R0 ;  /* 0x00000005ff030219 */ /* 0x002fc40000011600 */
[----:B------:R-:W-:Y:S02]  /*b020*/  CS2R R4, SRZ ;  /* 0x0000000000047805 */ /* 0x000fe4000001ff00 */
[----:B------:R-:W-:Y:S01]  /*b030*/  PLOP3.LUT P0, PT, PT, PT, PT, 0x80, 0x0 ;  /* 0x000000000000781c */ /* 0x000fe20003f0f070 */
[----:B------:R-:W-:Y:S02]  /*b040*/  IMAD.MOV.U32 R9, RZ, RZ, RZ ;  /* 0x000000ffff097224 */ /* 0x000fe400078e00ff */
[----:B------:R-:W-:-:S04]  /*b050*/  IMAD.IADD R3, R148, 0x1, R3 ;  /* 0x0000000194037824 */ /* 0x000fc800078e0203 */
[----:B------:R-:W-:-:S05]  /*b060*/  IMAD.HI R3, R3, 0x66666667, RZ ;  /* 0x6666666703037827 */ /* 0x000fca00078e02ff */
[----:B------:R-:W-:-:S04]  /*b070*/  SHF.R.U32.HI R0, RZ, 0x1f, R3 ;  /* 0x0000001fff007819 */ /* 0x000fc80000011603 */
[----:B------:R-:W-:Y:S01]  /*b080*/  LEA.HI.SX32 R2, R3, R0, 0x1b ;  /* 0x0000000003027211 */ /* 0x000fe200078fdaff */
[----:B------:R-:W-:Y:S02]  /*b090*/  IMAD.MOV.U32 R0, RZ, RZ, RZ ;  /* 0x000000ffff007224 */ /* 0x000fe400078e00ff */
[----:B------:R-:W-:Y:S01]  /*b0a0*/  IMAD.MOV.U32 R3, RZ, RZ, RZ ;  /* 0x000000ffff037224 */ /* 0x000fe200078e00ff */
[----:B------:R-:W-:Y:S02]  /*b0b0*/  VIMNMX R2, R149, R2, PT ;  /* 0x0000000295027248 */ /* 0x000fe40003fe0100 */
[----:B------:R-:W-:Y:S02]  /*b0c0*/  CS2R R148, SRZ ;  /* 0x0000000000947805 */ /* 0x000fe4000001ff00 */
[----:B------:R-:W-:Y:S01]  /*b0d0*/  ISETP.GE.AND P1, PT, R2, 0x1, PT ;  /* 0x000000010200780c */ /* 0x000fe20003f26270 */
[----:B------:R-:W-:-:S12]  /*b0e0*/  @P2 BRA `(.L_x_2984) ;  /* 0x0000000000082947 */ /* 0x000fd80003800000 */
[----:B------:R-:W0:Y:S02]  /*b0f0*/  FENCE.VIEW.ASYNC.G ;  /* 0x00000000000073c6 */ /* 0x000e240000000100 */
[----:B0-----:R-:W-:Y:S06]  /*b100*/  BAR.ARV 0xc, 0x180 ;  /* 0x0306000000007b1d */ /* 0x001fec0000002000 */
.L_x_2984:
[----:B------:R-:W-:Y:S05]  /*b110*/  BSYNC B0 ;  /* 0x0000000000007941 */ /* 0x000fea0003800000 */
.L_x_2983:
[----:B------:R-:W-:Y:S02]  /*b120*/  IMAD.MOV.U32 R25, RZ, RZ, RZ ;  /* 0x000000ffff197224 */ /* 0x000fe400078e00ff */
[----:B------:R-:W-:Y:S01]  /*b130*/  IMAD.MOV.U32 R8, RZ, RZ, RZ ;  /* 0x000000ffff087224 */ /* 0x000fe200078e00ff */
[----:B------:R-:W-:Y:S06]  /*b140*/  @!P1 BRA `(.L_x_2985) ;  /* 0x0000019800e09947 */ /* 0x000fec0003800000 */
[----:B------:R-:W2:Y:S04]  /*b150*/  LDL R20, [R1+0x8c] ;  /* 0x00008c0001147983 */ /* 0x000ea80000100800 */
[----:B------:R-:W3:Y:S04]  /*b160*/  LDL R21, [R1+0x6c] ;  /* 0x00006c0001157983 */ /* 0x000ee80000100800 */
[----:B--2---:R-:W0:Y:S01]  /*b170*/  SHFL.IDX PT, R0, R20, RZ, 0x1f ;  /* 0x00001fff14007589 */ /* 0x004e2200000e0000 */
[----:B---3--:R-:W-:-:S13]  /*b180*/  R2UR UR4, R21 ;  /* 0x00000000150472ca */ /* 0x008fda00000e0000 */
[----:B------:R-:W-:Y:S01]  /*b190*/  ULOP3.LUT UP0, URZ, UR4, 0x9f, URZ, 0xc0, !UPT ;  /* 0x0000009f043f7892 */ /* 0x000fe2000f80c03f */
[----:B0-----:R-:W-:-:S04]  /*b1a0*/  LEA.HI R3, R0, R0, RZ, 0x1 ;  /* 0x0000000000037211 */ /* 0x001fc800078f08ff */
[----:B------:R-:W-:Y:S02]  /*b1b0*/  LOP3.LUT R3, R3, 0x1e, RZ, 0xc0, !PT ;  /* 0x0000001e03037812 */ /* 0x000fe400078ec0ff */
[----:B------:R-:W-:-:S03]  /*b1c0*/  PLOP3.LUT P0, PT, PT, PT, UP0, 0x80, 0x0 ;  /* 0x000000000000781c */ /* 0x000fc60003f0f008 */
[----:B------:R-:W-:-:S05]  /*b1d0*/  IMAD.IADD R3, R0, 0x1, -R3 ;  /* 0x0000000100037824 */ /* 0x000fca00078e0a03 */
[----:B------:R-:W-:-:S04]  /*b1e0*/  LEA R3, R3, UR4, 0xd ;  /* 0x0000000403037c11 */ /* 0x000fc8000f8e68ff */
[----:B------:R-:W-:-:S04]  /*b1f0*/  SHF.R.U32.HI R3, RZ, 0x4, R3 ;  /* 0x00000004ff037819 */ /* 0x000fc80000011603 */
[----:B------:R-:W-:Y:S01]  /*b200*/  LOP3.LUT R84, R3, 0x3fff, RZ, 0xc0, !PT ;  /* 0x00003fff03547812 */ /* 0x000fe200078ec0ff */
[----:B------:R-:W-:Y:S06]  /*b210*/  @!P0 BRA `(.L_x_2986) ;  /* 0x0000000000408947 */ /* 0x000fec0003800000 */
        /* <DEDUP_REMOVED lines=16> */
.L_x_2986:
        /* <DEDUP_REMOVED lines=13> */
.L_x_2990:
[----:B-1----:R1:W2:Y:S02]  /*b3f0*/  SYNCS.PHASECHK.TRANS64.TRYWAIT P0, [R16+URZ+0x38800], R3 ;  /* 0x03880003100075a7 */ /* 0x0022a4000800017f */
[----:B--2---:R-:W-:Y:S05]  /*b400*/  @!P0 NANOSLEEP.SYNCS 0x989680 ;  /* 0x009896800000895d */ /* 0x004fea0003900000 */
[----:B------:R-:W2:Y:S02]  /*b410*/  @!P0 SYNCS.PHASECHK.TRANS64 P0, [R16+URZ+0x38800], R3 ;  /* 0x03880003100085a7 */ /* 0x000ea4000800007f */
[----:B--2---:R-:W-:Y:S05]  /*b420*/  @!P0 BRA `(.L_x_2990) ;  /* 0xfffffffc00f08947 */ /* 0x004fea000383ffff */
.L_x_2989:
[----:B------:R-:W-:Y:S05]  /*b430*/  BSYNC B0 ;  /* 0x0000000000007941 */ /* 0x000fea0003800000 */
.L_x_2988:
[----:B------:R-:W-:Y:S05]  /*b440*/  BRA `(.L_x_2991) ;  /* 0x0000009000c87947 */ /* 0x000fea0003800000 */
.L_x_2987:
[----:B------:R-:W2:Y:S01]  /*b450*/  LDL R28, [R1+0x6c] ;  /* 0x00006c00011c7983 */ /* 0x000ea20000100800 */
[----:B-----5:R-:W-:Y:S01]  /*b460*/  SHF.R.S32.HI R0, RZ, 0x1f, R143 ;  /* 0x0000001fff007819 */ /* 0x020fe2000001148f */
[----:B------:R-:W-:Y:S02]  /*b470*/  ULDC.64 UR6, c[0x0][0x408] ;  /* 0x0001020000067ab9 */ /* 0x000fe40000000a00 */
[----:B------:R-:W-:Y:S01]  /*b480*/  IMAD.WIDE.U32 R26, R143, UR6, RZ ;  /* 0x000000068f1a7c25 */ /* 0x000fe2000f8e00ff */
[----:B--2---:R-:W-:-:S13]  /*b490*/  R2UR UR4, R28 ;  /* 0x000000001c0472ca */ /* 0x004fda00000e0000 */
[----:B------:R-:W-:-:S03]  /*b4a0*/  ULOP3.LUT UP0, URZ, UR4, 0x3ff, URZ, 0xc0, !UPT ;  /* 0x000003ff043f7892 */ /* 0x000fc6000f80c03f */
[----:B------:R-:W-:Y:S02]  /*b4b0*/  ULDC.64 UR4, c[0x0][0x3f8] ;  /* 0x0000fe0000047ab9 */ /* 0x000fe40000000a00 */
[C---:B------:R-:W-:Y:S01]  /*b4c0*/  IMAD R4, R0.reuse, UR4, RZ ;  /* 0x0000000400047c24 */ /* 0x040fe2000f8e02ff */
[----:B------:R-:W-:Y:S01]  /*b4d0*/  PLOP3.LUT P0, PT, PT, PT, UP0, 0x80, 0x0 ;  /* 0x000000000000781c */ /* 0x000fe20003f0f008 */
[----:B------:R-:W-:Y:S02]  /*b4e0*/  IMAD R0, R0, UR6, RZ ;  /* 0x0000000600007c24 */ /* 0x000fe4000f8e02ff */
[----:B------:R-:W-:-:S04]  /*b4f0*/  IMAD.WIDE.U32 R24, R143, UR4, RZ ;  /* 0x000000048f187c25 */ /* 0x000fc8000f8e00ff */
[C---:B------:R-:W-:Y:S02]  /*b500*/  IMAD R29, R143.reuse, UR5, R4 ;  /* 0x000000058f1d7c24 */ /* 0x040fe4000f8e0204 */
[----:B------:R-:W-:-:S03]  /*b510*/  IMAD R31, R143, UR7, R0 ;  /* 0x000000078f1f7c24 */ /* 0x000fc6000f8e0200 */
[----:B------:R-:W-:Y:S01]  /*b520*/  IADD3 R29, R29, R25, RZ ;  /* 0x000000191d1d7210 */ /* 0x000fe20007ffe0ff */
[----:B------:R-:W-:Y:S01]  /*b530*/  IMAD.IADD R31, R31, 0x1, R27 ;  /* 0x000000011f1f7824 */ /* 0x000fe200078e021b */
        /* <DEDUP_REMOVED lines=16> */
[----:B-1----:R-:W-:Y:S05]  /*b640*/  CALL.ABS.NOINC R14 ;  /* 0x000000000e007343 */ /* 0x002fea0003c00000 */
.L_x_2992:
[----:B------:R-:W-:Y:S01]  /*b650*/  ULDC.U8 UR4, c[0x0][0x410] ;  /* 0x0001040000047ab9 */ /* 0x000fe20000000000 */
[----:B------:R-:W-:Y:S01]  /*b660*/  R2UR UR5, R28 ;  /* 0x000000001c0572ca */ /* 0x000fe200000e0000 */
[----:B------:R-:W-:Y:S01]  /*b670*/  IMAD.IADD R78, R212, 0x1, R230 ;  /* 0x00000001d44e7824 */ /* 0x000fe200078e02e6 */
[----:B------:R-:W-:Y:S01]  /*b680*/  ISETP.NE.AND P0, PT, RZ, UR4, PT ;  /* 0x00000004ff007c0c */ /* 0x000fe2000bf05270 */
[----:B------:R-:W-:Y:S02]  /*b690*/  BSSY B0, `(.L_x_2993) ;  /* 0x0000905000007945 */ /* 0x000fe40003800000 */
[----:B------:R-:W-:-:S08]  /*b6a0*/  IMAD R3, R237, 0x20, R78 ;  /* 0x00000020ed037824 */ /* 0x000fd000078e024e */
[----:B------:R-:W-:Y:S02]  /*b6b0*/  LEA R0, R233, UR5, 0x1 ;  /* 0x00000005e9007c11 */ /* 0x000fe4000f8e08ff */
[----:B------:R-:W-:Y:S05]  /*b6c0*/  @!P0 BRA `(.L_x_2994) ;  /* 0x0000004400f48947 */ /* 0x000fea0003800000 */
[----:B------:R-:W0:Y:S01]  /*b6d0*/  LDC R20, c[0x0][0x448] ;  /* 0x00011200ff147b82 */ /* 0x000e220000000800 */
[----:B------:R-:W-:Y:S01]  /*b6e0*/  ULDC.64 UR4, c[0x0][0x3f8] ;  /* 0x0000fe0000047ab9 */ /* 0x000fe20000000a00 */
[----:B------:R-:W-:Y:S01]  /*b6f0*/  ULDC.64 UR6, c[0x0][0x408] ;  /* 0x0001020000067ab9 */ /* 0x000fe20000000a00 */
[----:B------:R-:W-:Y:S01]  /*b700*/  IMAD.MOV.U32 R8, RZ, RZ, R24 ;  /* 0x000000ffff087224 */ /* 0x000fe200078e0018 */
[----:B------:R-:W-:Y:S01]  /*b710*/  SHF.R.S32.HI R79, RZ, 0x1f, R216 ;  /* 0x0000001fff4f7819 */ /* 0x000fe200000114d8 */
[----:B------:R-:W-:Y:S01]  /*b720*/  IMAD.MOV.U32 R9, RZ, RZ, R29 ;  /* 0x000000ffff097224 */ /* 0x000fe200078e001d */
[----:B------:R-:W-:Y:S02]  /*b730*/  SHF.R.S32.HI R83, RZ, 0x1f, R22 ;  /* 0x0000001fff537819 */ /* 0x000fe40000011416 */
[----:B------:R-:W-:Y:S02]  /*b740*/  SHF.R.S32.HI R89, RZ, 0x1f, R214 ;  /* 0x0000001fff597819 */ /* 0x000fe400000114d6 */
[----:B------:R-:W-:-:S02]  /*b750*/  SHF.R.S32.HI R82, RZ, 0x1f, R215 ;  /* 0x0000001fff527819 */ /* 0x000fc400000114d7 */
[----:B0-----:R-:W-:-:S13]  /*b760*/  ISETP.NE.AND P0, PT, R20, 0x1, PT ;  /* 0x000000011400780c */ /* 0x001fda0003f05270 */
[----:B------:R-:W0:Y:S08]  /*b770*/  @P0 LDC R4, c[0x0][0x44c] ;  /* 0x00011300ff040b82 */ /* 0x000e300000000800 */
[----:B------:R-:W1:Y:S01]  /*b780*/  @P0 LDC R5, c[0x0][0x450] ;  /* 0x00011400ff050b82 */ /* 0x000e620000000800 */
[----:B0-----:R-:W-:-:S05]  /*b790*/  @P0 IMAD.HI.U32 R4, R3, R4, RZ ;  /* 0x0000000403040227 */ /* 0x001fca00078e00ff */
[----:B-1----:R-:W-:Y:S01]  /*b7a0*/  @P0 SHF.R.U32.HI R3, RZ, R5, R4 ;  /* 0x00000005ff030219 */ /* 0x002fe20000011604 */
[----:B------:R-:W-:Y:S01]  /*b7b0*/  IMAD.MOV.U32 R5, RZ, RZ, R31 ;  /* 0x000000ffff057224 */ /* 0x000fe200078e001f */
[----:B------:R-:W-:Y:S02]  /*b7c0*/  MOV R4, R26 ;  /* 0x0000001a00047202 */ /* 0x000fe40000000f00 */
        /* <DEDUP_REMOVED lines=11> */
[----:B------:R-:W-:Y:S01]  /*b880*/  IMAD.IADD R7, R5, 0x1, R11 ;  /* 0x0000000105077824 */ /* 0x000fe200078e020b */
[----:B------:R-:W-:Y:S01]  /*b890*/  LEA R3, P1, R4, UR6, 0x1 ;  /* 0x0000000604037c11 */ /* 0x000fe2000f8208ff */
[----:B------:R-:W-:Y:S01]  /*b8a0*/  UMOV UR4, 0xffffffff ;  /* 0xffffffff00047882 */ /* 0x000fe20000000000 */
[----:B------:R-:W-:Y:S02]  /*b8b0*/  LEA.HI.X R8, R8, UR5, R9, 0x1, P0 ;  /* 0x0000000508087c11 */ /* 0x000fe400080f0c09 */
[----:B------:R-:W-:Y:S01]  /*b8c0*/  LEA.HI.X R7, R4, UR7, R7, 0x1, P1 ;  /* 0x0000000704077c11 */ /* 0x000fe200088f0c07 */
[----:B------:R-:W-:Y:S08]  /*b8d0*/  BRA.DIV UR4, `(.L_x_2995) ;  /* 0x0000025604347947 */ /* 0x000ff0000b800000 */
[----:B------:R0:W1:Y:S04]  /*b8e0*/  SHFL.IDX PT, R4, R8, RZ, 0x181f ;  /* 0x00181fff08047589 */ /* 0x00006800000e0000 */
[----:B------:R0:W2:Y:S04]  /*b8f0*/  SHFL.IDX PT, R5, R6, RZ, 0x181f ;  /* 0x00181fff06057589 */ /* 0x0000a800000e0000 */
[----:B------:R0:W3:Y:S04]  /*b900*/  SHFL.IDX PT, R9, R7, RZ, 0x181f ;  /* 0x00181fff07097589 */ /* 0x0000e800000e0000 */
[----:B------:R0:W4:Y:S02]  /*b910*/  SHFL.IDX PT, R14, R3, RZ, 0x181f ;  /* 0x00181fff030e7589 */ /* 0x00012400000e0000 */
.L_x_3313:
        /* <DEDUP_REMOVED lines=12> */
[----:B------:R-:W-:Y:S01]  /*b9e0*/  ULDC UR4, c[0x0][0x3f4] ;  /* 0x0000fd0000047ab9 */ /* 0x000fe20000000800 */
[----:B------:R-:W-:Y:S02]  /*b9f0*/  CS2R R74, SRZ ;  /* 0x00000000004a7805 */ /* 0x000fe4000001ff00 */
[----:B------:R-:W-:Y:S02]  /*ba00*/  ISETP.GE.AND P3, PT, R22, UR4, PT ;  /* 0x0000000416007c0c */ /* 0x000fe4000bf66270 */
[----:B------:R-:W-:Y:S02]  /*ba10*/  CS2R R76, SRZ ;  /* 0x00000000004c7805 */ /* 0x000fe4000001ff00 */
[----:B------:R-:W-:Y:S01]  /*ba20*/  ISETP.GE.AND P2, PT, R215, UR4, PT ;  /* 0x00000004d7007c0c */ /* 0x000fe2000bf46270 */
[----:B------:R-:W-:Y:S01]  /*ba30*/  ULDC.64 UR6, c[0x0][0x208] ;  /* 0x0000820000067ab9 */ /* 0x000fe20000000a00 */
[----:B------:R-:W-:Y:S02]  /*ba40*/  ISETP.GE.AND P1, PT, R214, UR4, PT ;  /* 0x00000004d6007c0c */ /* 0x000fe4000bf26270 */
[----:B------:R-:W-:-:S05]  /*ba50*/  ISETP.GE.AND P0, PT, R216, UR4, PT ;  /* 0x00000004d8007c0c */ /* 0x000fca000bf06270 */
[----:B------:R-:W-:-:S04]  /*ba60*/  @!P3 SHF.L.U32 R12, R22, 0x1, RZ ;  /* 0x00000001160cb819 */ /* 0x000fc800000006ff */
[----:B------:R-:W-:Y:S01]  /*ba70*/  @!P2 IMAD.SHL.U32 R24, R215, 0x2, RZ ;  /* 0x00000002d718a824 */ /* 0x000fe200078e00ff */
[----:B------:R-:W-:Y:S01]  /*ba80*/  @!P3 SHF.L.U64.HI R13, R22, 0x1, R83 ;  /* 0x00000001160db819 */ /* 0x000fe20000010253 */
[----:B------:R-:W-:Y:S01]  /*ba90*/  @!P1 IMAD.SHL.U32 R28, R214, 0x2, RZ ;  /* 0x00000002d61c9824 */ /* 0x000fe200078e00ff */
[-C--:B--2---:R-:W-:Y:S01]  /*baa0*/  @!P3 IADD3 R10, P5, R5, R12.reuse, RZ ;  /* 0x0000000c050ab210 */ /* 0x084fe20007fbe0ff */
[----:B------:R-:W-:Y:S01]  /*bab0*/  @!P0 IMAD.SHL.U32 R15, R216, 0x2, RZ ;  /* 0x00000002d80f8824 */ /* 0x000fe200078e00ff */
[----:B----4-:R-:W-:Y:S02]  /*bac0*/  @!P3 IADD3 R12, P4, R14, R12, RZ ;  /* 0x0000000c0e0cb210 */ /* 0x010fe40007f9e0ff */
[----:B------:R-:W-:Y:S02]  /*bad0*/  @!P2 SHF.L.U64.HI R25, R215, 0x1, R82 ;  /* 0x00000001d719a819 */ /* 0x000fe40000010252 */
[-C--:B------:R-:W-:Y:S02]  /*bae0*/  @!P2 IADD3 R20, P6, R5, R24.reuse, RZ ;  /* 0x000000180514a210 */ /* 0x080fe40007fde0ff */
[----:B-1----:R-:W-:Y:S01]  /*baf0*/  @!P3 IADD3.X R11, R4, R13, RZ, P5, !PT ;  /* 0x0000000d040bb210 */ /* 0x002fe20002ffe4ff */
[----:B---3--:R-:W-:Y:S01]  /*bb00*/  @!P3 IMAD.X R13, R9, 0x1, R13, P4 ;  /* 0x00000001090db824 */ /* 0x008fe200020e060d */
[----:B------:R-:W-:Y:S01]  /*bb10*/  @!P2 IADD3 R24, P5, R14, R24, RZ ;  /* 0x000000180e18a210 */ /* 0x000fe20007fbe0ff */
[----:B------:R-:W-:Y:S01]  /*bb20*/  @!P2 IMAD.X R21, R4, 0x1, R25, P6 ;  /* 0x000000010415a824 */ /* 0x000fe200030e0619 */
[----:B------:R-:W-:-:S02]  /*bb30*/  @!P1 SHF.L.U64.HI R29, R214, 0x1, R89 ;  /* 0x00000001d61d9819 */ /* 0x000fc40000010259 */
[----:B------:R-:W-:Y:S02]  /*bb40*/  CS2R R70, SRZ ;  /* 0x0000000000467805 */ /* 0x000fe4000001ff00 */
[-C--:B------:R-:W-:Y:S01]  /*bb50*/  @!P1 IADD3 R26, P4, R5, R28.reuse, RZ ;  /* 0x0000001c051a9210 */ /* 0x080fe20007f9e0ff */
[----:B------:R-:W-:Y:S01]  /*bb60*/  @!P2 IMAD.X R25, R9, 0x1, R25, P5 ;  /* 0x000000010919a824 */ /* 0x000fe200028e0619 */
[----:B------:R-:W-:Y:S02]  /*bb70*/  @!P1 IADD3 R28, P6, R14, R28, RZ ;  /* 0x0000001c0e1c9210 */ /* 0x000fe40007fde0ff */
[----:B------:R-:W-:Y:S02]  /*bb80*/  CS2R R72, SRZ ;  /* 0x0000000000487805 */ /* 0x000fe4000001ff00 */
[----:B------:R-:W-:Y:S02]  /*bb90*/  @!P1 IADD3.X R27, R4, R29, RZ, P4, !PT ;  /* 0x0000001d041b9210 */ /* 0x000fe400027fe4ff */
[----:B------:R-:W-:-:S02]  /*bba0*/  CS2R R68, SRZ ;  /* 0x0000000000447805 */ /* 0x000fc4000001ff00 */
[----:B------:R-:W-:Y:S02]  /*bbb0*/  @!P0 SHF.L.U64.HI R32, R216, 0x1, R79 ;  /* 0x00000001d8208819 */ /* 0x000fe4000001024f */
[----:B------:R-:W-:Y:S02]  /*bbc0*/  CS2R R66, SRZ ;  /* 0x0000000000427805 */ /* 0x000fe4000001ff00 */
[-C--:B------:R-:W-:Y:S02]  /*bbd0*/  @!P0 IADD3 R30, P5, R5, R15.reuse, RZ ;  /* 0x0000000f051e8210 */ /* 0x080fe40007fbe0ff */
[----:B------:R-:W-:Y:S02]  /*bbe0*/  CS2R R62, SRZ ;  /* 0x00000000003e7805 */ /* 0x000fe4000001ff00 */
[----:B------:R-:W-:Y:S02]  /*bbf0*/  @!P0 IADD3 R14, P4, R14, R15, RZ ;  /* 0x0000000f0e0e8210 */ /* 0x000fe40007f9e0ff */
[----:B------:R-:W-:Y:S01]  /*bc00*/  CS2R R64, SRZ ;  /* 0x0000000000407805 */ /* 0x000fe2000001ff00 */
[----:B------:R-:W-:Y:S01]  /*bc10*/  @!P1 IMAD.X R29, R9, 0x1, R29, P6 ;  /* 0x00000001091d9824 */ /* 0x000fe200030e061d */
[----:B------:R1:W5:Y:S01]  /*bc20*/  @!P3 LD.E.64 R74, desc[UR6][R10.64] ;  /* 0x000000060a4ab980 */ /* 0x000362000c101b00 */
[----:B------:R-:W-:-:S02]  /*bc30*/  @!P0 IMAD.X R31, R4, 0x1, R32, P5 ;  /* 0x00000001041f8824 */ /* 0x000fc400028e0620 */
[----:B------:R-:W-:Y:S01]  /*bc40*/  @!P0 IMAD.X R15, R9, 0x1, R32, P4 ;  /* 0x00000001090f8824 */ /* 0x000fe200020e0620 */
[----:B------:R1:W5:Y:S04]  /*bc50*/  @!P3 LD.E.64 R76, desc[UR6][R12.64] ;  /* 0x000000060c4cb980 */ /* 0x000368000c101b00 */
[----:B------:R1:W5:Y:S04]  /*bc60*/  @!P2 LD.E.64 R70, desc[UR6][R20.64] ;  /* 0x000000061446a980 */ /* 0x000368000c101b00 */
[----:B------:R1:W5:Y:S04]  /*bc70*/  @!P2 LD.E.64 R72, desc[UR6][R24.64] ;  /* 0x000000061848a980 */ /* 0x000368000c101b00 */
[----:B------:R1:W5:Y:S04]  /*bc80*/  @!P1 LD.E.64 R68, desc[UR6][R26.64] ;  /* 0x000000061a449980 */ /* 0x000368000c101b00 */
[----:B------:R1:W5:Y:S04]  /*bc90*/  @!P1 LD.E.64 R66, desc[UR6][R28.64] ;  /* 0x000000061c429980 */ /* 0x000368000c101b00 */
[----:B------:R1:W5:Y:S04]  /*bca0*/  @!P0 LD.E.64 R62, desc[UR6][R30.64] ;  /* 0x000000061e3e8980 */ /* 0x000368000c101b00 */
[----:B------:R1:W5:Y:S02]  /*bcb0*/  @!P0 LD.E.64 R64, desc[UR6][R14.64] ;  /* 0x000000060e408980 */ /* 0x000364000c101b00 */
.L_x_2997:
[----:B------:R-:W-:Y:S05]  /*bcc0*/  BSYNC B1 ;  /* 0x0000000000017941 */ /* 0x000fea0003800000 */
.L_x_2996:
[----:B--2--5:R-:W-:Y:S01]  /*bcd0*/  IMAD.MOV.U32 R5, RZ, RZ, R63 ;  /* 0x000000ffff057224 */ /* 0x024fe200078e003f */
[----:B-1----:R-:W-:Y:S01]  /*bce0*/  MOV R4, R62 ;  /* 0x0000003e00047202 */ /* 0x002fe20000000f00 */
[----:B---3--:R-:W-:Y:S01]  /*bcf0*/  IMAD.MOV.U32 R9, RZ, RZ, R68 ;  /* 0x000000ffff097224 */ /* 0x008fe200078e0044 */
[----:B------:R-:W-:Y:S01]  /*bd00*/  UMOV UR4, 0xffffffff ;  /* 0xffffffff00047882 */ /* 0x000fe20000000000 */
        /* <DEDUP_REMOVED lines=26> */
[----:B----4-:R1:W4:Y:S02]  /*beb0*/  SHFL.IDX PT, R14, R3, 0x1, 0x181f ;  /* 0x00381f00030e7f89 */ /* 0x01032400000e0000 */
.L_x_3319:
        /* <DEDUP_REMOVED lines=19> */
[C---:B------:R-:W-:Y:S01]  /*bff0*/  @!P3 IMAD.SHL.U32 R28, R22.reuse, 0x2, RZ ;  /* 0x00000002161cb824 */ /* 0x040fe200078e00ff */
[----:B------:R-:W-:-:S03]  /*c000*/  @!P3 SHF.L.U64.HI R10, R22, 0x1, R83 ;  /* 0x00000001160ab819 */ /* 0x000fc60000010253 */
[C---:B------:R-:W-:Y:S01]  /*c010*/  @!P2 IMAD.SHL.U32 R24, R215.reuse, 0x2, RZ ;  /* 0x00000002d718a824 */ /* 0x040fe200078e00ff */
[----:B------:R-:W-:Y:S01]  /*c020*/  @!P2 SHF.L.U64.HI R11, R215, 0x1, R82 ;  /* 0x00000001d70ba819 */ /* 0x000fe20000010252 */
[----:B------:R-:W-:Y:S01]  /*c030*/  @!P1 IMAD.SHL.U32 R12, R214, 0x2, RZ ;  /* 0x00000002d60c9824 */ /* 0x000fe200078e00ff */
[CC--:B---3--:R-:W-:Y:S02]  /*c040*/  @!P3 IADD3 R30, P5, R5.reuse, R28.reuse, RZ ;  /* 0x0000001c051eb210 */ /* 0x0c8fe40007fbe0ff */
[----:B----4-:R-:W-:Y:S02]  /*c050*/  @!P3 IADD3 R28, P4, R14, R28, RZ ;  /* 0x0000001c0e1cb210 */ /* 0x010fe40007f9e0ff */
[-C--:B------:R-:W-:Y:S01]  /*c060*/  @!P2 IADD3 R26, P6, R5, R24.reuse, RZ ;  /* 0x00000018051aa210 */ /* 0x080fe20007fde0ff */
[--C-:B--2---:R-:W-:Y:S01]  /*c070*/  @!P3 IMAD.X R31, R4, 0x1, R10.reuse, P5 ;  /* 0x00000001041fb824 */ /* 0x104fe200028e060a */
[----:B------:R-:W-:Y:S01]  /*c080*/  @!P2 IADD3 R24, P5, R14, R24, RZ ;  /* 0x000000180e18a210 */ /* 0x000fe20007fbe0ff */
[----:B0-----:R-:W-:Y:S01]  /*c090*/  @!P3 IMAD.X R29, R9, 0x1, R10, P4 ;  /* 0x00000001091db824 */ /* 0x001fe200020e060a */
[----:B------:R-:W-:Y:S01]  /*c0a0*/  @!P1 SHF.L.U64.HI R13, R214, 0x1, R89 ;  /* 0x00000001d60d9819 */ /* 0x000fe20000010259 */
[----:B------:R-:W-:Y:S01]  /*c0b0*/  @!P2 IMAD.X R27, R4, 0x1, R11, P6 ;  /* 0x00000001041ba824 */ /* 0x000fe200030e060b */
[----:B------:R-:W-:-:S02]  /*c0c0*/  @!P0 SHF.L.U32 R32, R216, 0x1, RZ ;  /* 0x00000001d8208819 */ /* 0x000fc400000006ff */
[----:B------:R-:W-:Y:S02]  /*c0d0*/  CS2R R54, SRZ ;  /* 0x0000000000367805 */ /* 0x000fe4000001ff00 */
[-C--:B------:R-:W-:Y:S02]  /*c0e0*/  @!P1 IADD3 R20, P4, R5, R12.reuse, RZ ;  /* 0x0000000c05149210 */ /* 0x080fe40007f9e0ff */
[----:B------:R-:W-:Y:S02]  /*c0f0*/  CS2R R56, SRZ ;  /* 0x0000000000387805 */ /* 0x000fe4000001ff00 */
[----:B------:R-:W-:Y:S02]  /*c100*/  @!P1 IADD3 R10, P6, R14, R12, RZ ;  /* 0x0000000c0e0a9210 */ /* 0x000fe40007fde0ff */
[----:B------:R-:W-:Y:S02]  /*c110*/  CS2R R50, SRZ ;  /* 0x0000000000327805 */ /* 0x000fe4000001ff00 */
[C---:B------:R-:W-:Y:S01]  /*c120*/  @!P2 IADD3.X R25, R9.reuse, R11, RZ, P5, !PT ;  /* 0x0000000b0919a210 */ /* 0x040fe20002ffe4ff */
[----:B------:R-:W-:Y:S01]  /*c130*/  @!P1 IMAD.X R21, R4, 0x1, R13, P4 ;  /* 0x0000000104159824 */ /* 0x000fe200020e060d */
[----:B------:R-:W-:Y:S01]  /*c140*/  @!P0 SHF.L.U64.HI R15, R216, 0x1, R79 ;  /* 0x00000001d80f8819 */ /* 0x000fe2000001024f */
[----:B------:R-:W-:Y:S01]  /*c150*/  @!P1 IMAD.X R11, R9, 0x1, R13, P6 ;  /* 0x00000001090b9824 */ /* 0x000fe200030e060d */
[----:B------:R-:W-:-:S02]  /*c160*/  @!P0 IADD3 R12, P5, R5, R32, RZ ;  /* 0x00000020050c8210 */ /* 0x000fc40007fbe0ff */
[----:B------:R-:W-:Y:S02]  /*c170*/  CS2R R52, SRZ ;  /* 0x0000000000347805 */ /* 0x000fe4000001ff00 */
[----:B------:R-:W-:Y:S02]  /*c180*/  @!P0 IADD3 R14, P4, R14, R32, RZ ;  /* 0x000000200e0e8210 */ /* 0x000fe40007f9e0ff */
[----:B------:R-:W-:Y:S02]  /*c190*/  CS2R R46, SRZ ;  /* 0x00000000002e7805 */ /* 0x000fe4000001ff00 */
[----:B------:R-:W-:Y:S01]  /*c1a0*/  CS2R R48, SRZ ;  /* 0x0000000000307805 */ /* 0x000fe2000001ff00 */
[----:B------:R-:W-:Y:S01]  /*c1b0*/  @!P0 IMAD.X R13, R4, 0x1, R15, P5 ;  /* 0x00000001040d8824 */ /* 0x000fe200028e060f */
[----:B------:R-:W-:Y:S01]  /*c1c0*/  @!P0 IADD3.X R15, R9, R15, RZ, P4, !PT ;  /* 0x0000000f090f8210 */ /* 0x000fe200027fe4ff */
[----:B------:R0:W5:Y:S04]  /*c1d0*/  @!P3 LD.E.64 R58, desc[UR6][R30.64] ;  /* 0x000000061e3ab980 */ /* 0x000168000c101b00 */
[----:B------:R0:W5:Y:S04]  /*c1e0*/  @!P3 LD.E.64 R60, desc[UR6][R28.64] ;  /* 0x000000061c3cb980 */ /* 0x000168000c101b00 */
[----:B------:R0:W5:Y:S04]  /*c1f0*/  @!P2 LD.E.64 R54, desc[UR6][R26.64] ;  /* 0x000000061a36a980 */ /* 0x000168000c101b00 */
[----:B------:R0:W5:Y:S04]  /*c200*/  @!P2 LD.E.64 R56, desc[UR6][R24.64] ;  /* 0x000000061838a980 */ /* 0x000168000c101b00 */
[----:B------:R0:W5:Y:S04]  /*c210*/  @!P1 LD.E.64 R50, desc[UR6][R20.64] ;  /* 0x0000000614329980 */ /* 0x000168000c101b00 */
[----:B------:R0:W5:Y:S04]  /*c220*/  @!P1 LD.E.64 R52, desc[UR6][R10.64] ;  /* 0x000000060a349980 */ /* 0x000168000c101b00 */
[----:B------:R0:W5:Y:S04]  /*c230*/  @!P0 LD.E.64 R46, desc[UR6][R12.64] ;  /* 0x000000060c2e8980 */ /* 0x000168000c101b00 */
[----:B------:R0:W5:Y:S02]  /*c240*/  @!P0 LD.E.64 R48, desc[UR6][R14.64] ;  /* 0x000000060e308980 */ /* 0x000164000c101b00 */
.L_x_3000:
[----:B------:R-:W-:Y:S05]  /*c250*/  BSYNC B1 ;  /* 0x0000000000017941 */ /* 0x000fea0003800000 */
.L_x_2999:
[----:B--2--5:R-:W-:Y:S01]  /*c260*/  IMAD.MOV.U32 R4, RZ, RZ, R46 ;  /* 0x000000ffff047224 */ /* 0x024fe200078e002e */
[----:B0-----:R-:W-:Y:S01]  /*c270*/  MOV R10, R51 ;  /* 0x00000033000a7202 */ /* 0x001fe20000000f00 */
[----:B---3--:R-:W-:Y:S01]  /*c280*/  IMAD.MOV.U32 R5, RZ, RZ, R47 ;  /* 0x000000ffff057224 */ /* 0x008fe200078e002f */
        /* <DEDUP_REMOVED lines=22> */
[----:B------:R-:W-:Y:S06]  /*c3f0*/  BRA.DIV UR4, `(.L_x_3001) ;  /* 0x0000024e044c7947 */ /* 0x000fec000b800000 */
[----:B------:R0:W2:Y:S04]  /*c400*/  SHFL.IDX PT, R4, R8, 0x2, 0x181f ;  /* 0x00581f0008047f89 */ /* 0x0000a800000e0000 */
[----:B------:R0:W3:Y:S04]  /*c410*/  SHFL.IDX PT, R5, R6, 0x2, 0x181f ;  /* 0x00581f0006057f89 */ /* 0x0000e800000e0000 */
[----:B------:R0:W0:Y:S04]  /*c420*/  SHFL.IDX PT, R9, R7, 0x2, 0x181f ;  /* 0x00581f0007097f89 */ /* 0x00002800000e0000 */
[----:B----4-:R4:W0:Y:S02]  /*c430*/  SHFL.IDX PT, R14, R3, 0x2, 0x181f ;  /* 0x00581f00030e7f89 */ /* 0x01082400000e0000 */
.L_x_3325:
        /* <DEDUP_REMOVED lines=23> */
[----:B------:R-:W-:Y:S02]  /*c5b0*/  @!P2 SHF.L.U64.HI R11, R215, 0x1, R82 ;  /* 0x00000001d70ba819 */ /* 0x000fe40000010252 */
[CC--:B---3--:R-:W-:Y:S01]  /*c5c0*/  @!P3 IADD3 R80, P5, R5.reuse, R32.reuse, RZ ;  /* 0x000000200550b210 */ /* 0x0c8fe20007fbe0ff */
[----:B------:R-:W-:Y:S01]  /*c5d0*/  @!P0 IMAD.SHL.U32 R26, R216, 0x2, RZ ;  /* 0x00000002d81a8824 */ /* 0x000fe200078e00ff */
[----:B0-----:R-:W-:Y:S02]  /*c5e0*/  @!P3 IADD3 R32, P4, R14, R32, RZ ;  /* 0x000000200e20b210 */ /* 0x001fe40007f9e0ff */
[----:B------:R-:W-:Y:S01]  /*c5f0*/  @!P1 SHF.L.U32 R12, R214, 0x1, RZ ;  /* 0x00000001d60c9819 */ /* 0x000fe200000006ff */
[--C-:B--2---:R-:W-:Y:S01]  /*c600*/  @!P3 IMAD.X R81, R4, 0x1, R10.reuse, P5 ;  /* 0x000000010451b824 */ /* 0x104fe200028e060a */
[----:B------:R-:W-:Y:S01]  /*c610*/  @!P2 IADD3 R30, P6, R5, R24, RZ ;  /* 0x00000018051ea210 */ /* 0x000fe20007fde0ff */
[----:B------:R-:W-:Y:S01]  /*c620*/  @!P3 IMAD.X R33, R9, 0x1, R10, P4 ;  /* 0x000000010921b824 */ /* 0x000fe200020e060a */
[----:B------:R-:W-:-:S02]  /*c630*/  @!P1 SHF.L.U64.HI R13, R214, 0x1, R89 ;  /* 0x00000001d60d9819 */ /* 0x000fc40000010259 */
[----:B------:R-:W-:Y:S02]  /*c640*/  @!P2 IADD3 R24, P5, R14, R24, RZ ;  /* 0x000000180e18a210 */ /* 0x000fe40007fbe0ff */
[----:B------:R-:W-:Y:S02]  /*c650*/  CS2R R38, SRZ ;  /* 0x0000000000267805 */ /* 0x000fe4000001ff00 */
[-C--:B------:R-:W-:Y:S02]  /*c660*/  @!P1 IADD3 R20, P4, R5, R12.reuse, RZ ;  /* 0x0000000c05149210 */ /* 0x080fe40007f9e0ff */
[----:B------:R-:W-:Y:S02]  /*c670*/  CS2R R40, SRZ ;  /* 0x0000000000287805 */ /* 0x000fe4000001ff00 */
[----:B------:R-:W-:Y:S01]  /*c680*/  @!P2 IADD3.X R31, R4, R11, RZ, P6, !PT ;  /* 0x0000000b041fa210 */ /* 0x000fe200037fe4ff */
[----:B------:R-:W-:Y:S01]  /*c690*/  @!P2 IMAD.X R25, R9, 0x1, R11, P5 ;  /* 0x000000010919a824 */ /* 0x000fe200028e060b */
        /* <DEDUP_REMOVED lines=10> */
[----:B------:R-:W-:Y:S01]  /*c740*/  CS2R R26, SRZ ;  /* 0x00000000001a7805 */ /* 0x000fe2000001ff00 */
[----:B------:R-:W-:Y:S01]  /*c750*/  @!P0 IMAD.X R15, R9, 0x1, R15, P4 ;  /* 0x00000001090f8824 */ /* 0x000fe200020e060f */
        /* <DEDUP_REMOVED lines=8> */
.L_x_3003:
[----:B------:R-:W-:Y:S05]  /*c7e0*/  BSYNC B1 ;  /* 0x0000000000017941 */ /* 0x000fea0003800000 */
.L_x_3002:
        /* <DEDUP_REMOVED lines=27> */
[----:B-1----:R-:W0:Y:S04]  /*c9a0*/  SHFL.IDX PT, R8, R8, 0x3, 0x181f ;  /* 0x00781f0008087f89 */ /* 0x002e2800000e0000 */
[----:B------:R1:W2:Y:S04]  /*c9b0*/  SHFL.IDX PT, R10, R6, 0x3, 0x181f ;  /* 0x00781f00060a7f89 */ /* 0x0002a800000e0000 */
[----:B------:R1:W3:Y:S04]  /*c9c0*/  SHFL.IDX PT, R9, R7, 0x3, 0x181f ;  /* 0x00781f0007097f89 */ /* 0x0002e800000e0000 */
[----:B----4-:R-:W4:Y:S02]  /*c9d0*/  SHFL.IDX PT, R3, R3, 0x3, 0x181f ;  /* 0x00781f0003037f89 */ /* 0x010f2400000e0000 */
.L_x_3331:
[----:B-1----:R-:W5:Y:S01]  /*c9e0*/  LDL R7, [R1+0x68] ;  /* 0x0000680001077983 */ /* 0x002f620000100800 */
        /* <DEDUP_REMOVED lines=9> */
[----:B-----5:R-:W-:-:S04]  /*ca80*/  LEA.HI R6, R7, R7, RZ, 0x1 ;  /* 0x0000000707067211 */ /* 0x020fc800078f08ff */
[----:B------:R-:W-:-:S05]  /*ca90*/  LOP3.LUT R6, R6, 0xfffffffe, RZ, 0xc0, !PT ;  /* 0xfffffffe06067812 */ /* 0x000fca00078ec0ff */
[----:B------:R-:W-:Y:S01]  /*caa0*/  IMAD.IADD R119, R7, 0x1, -R6 ;  /* 0x0000000107777824 */ /* 0x000fe200078e0a06 */
[----:B------:R-:W-:-:S04]  /*cab0*/  CS2R R6, SRZ ;  /* 0x0000000000067805 */ /* 0x000fc8000001ff00 */
[----:B------:R-:W-:Y:S01]  /*cac0*/  SHF.L.U32 R119, R119, 0x1f, RZ ;  /* 0x0000001f77777819 */ /* 0x000fe200000006ff */
[----:B------:R-:W-:Y:S06]  /*cad0*/  @P0 BRA `(.L_x_3006) ;  /* 0x0000000000b80947 */ /* 0x000fec0003800000 */
        /* <DEDUP_REMOVED lines=15> */
[----:B------:R-:W-:Y:S02]  /*cbd0*/  @!P2 IADD3 R90, P6, R10, R88, RZ ;  /* 0x000000580a5aa210 */ /* 0x000fe40007fde0ff */
[----:B0-----:R-:W-:Y:S01]  /*cbe0*/  @!P3 IADD3.X R97, R8, R83, RZ, P5, !PT ;  /* 0x000000530861b210 */ /* 0x001fe20002ffe4ff */
[----:B---3--:R-:W-:Y:S01]  /*cbf0*/  @!P3 IMAD.X R93, R9, 0x1, R83, P4 ;  /* 0x00000001095db824 */ /* 0x008fe200020e0653 */
[----:B------:R-:W-:-:S02]  /*cc00*/  @!P2 SHF.L.U64.HI R82, R215, 0x1, R82 ;  /* 0x00000001d752a819 */ /* 0x000fc40000010252 */
[----:B------:R-:W-:Y:S02]  /*cc10*/  @!P2 IADD3 R88, P5, R3, R88, RZ ;  /* 0x000000580358a210 */ /* 0x000fe40007fbe0ff */
[----:B------:R-:W-:Y:S02]  /*cc20*/  CS2R R20, SRZ ;  /* 0x0000000000147805 */ /* 0x000fe4000001ff00 */
[----:B------:R-:W-:Y:S01]  /*cc30*/  @!P1 SHF.L.U64.HI R4, R214, 0x1, R89 ;  /* 0x00000001d6049819 */ /* 0x000fe20000010259 */
[--C-:B------:R-:W-:Y:S01]  /*cc40*/  @!P2 IMAD.X R91, R8, 0x1, R82.reuse, P6 ;  /* 0x00000001085ba824 */ /* 0x100fe200030e0652 */
[----:B------:R-:W-:Y:S01]  /*cc50*/  @!P1 IADD3 R80, P4, R10, R78, RZ ;  /* 0x0000004e0a509210 */ /* 0x000fe20007f9e0ff */
[----:B------:R-:W-:Y:S01]  /*cc60*/  @!P2 IMAD.X R89, R9, 0x1, R82, P5 ;  /* 0x000000010959a824 */ /* 0x000fe200028e0652 */
[----:B------:R-:W-:Y:S02]  /*cc70*/  @!P0 SHF.L.U64.HI R5, R216, 0x1, R79 ;  /* 0x00000001d8058819 */ /* 0x000fe4000001024f */
[----:B------:R-:W-:-:S02]  /*cc80*/  CS2R R24, SRZ ;  /* 0x0000000000187805 */ /* 0x000fc4000001ff00 */
[----:B------:R-:W-:Y:S02]  /*cc90*/  @!P1 IADD3.X R81, R8, R4, RZ, P4, !PT ;  /* 0x0000000408519210 */ /* 0x000fe400027fe4ff */
[----:B------:R-:W-:Y:S02]  /*cca0*/  CS2R R12, SRZ ;  /* 0x00000000000c7805 */ /* 0x000fe4000001ff00 */
[C---:B------:R-:W-:Y:S02]  /*ccb0*/  @!P1 IADD3 R78, P6, R3.reuse, R78, RZ ;  /* 0x0000004e034e9210 */ /* 0x040fe40007fde0ff */
[----:B------:R-:W-:Y:S02]  /*ccc0*/  CS2R R14, SRZ ;  /* 0x00000000000e7805 */ /* 0x000fe4000001ff00 */
[-C--:B------:R-:W-:Y:S01]  /*ccd0*/  @!P0 IADD3 R10, P5, R10, R6.reuse, RZ ;  /* 0x000000060a0a8210 */ /* 0x080fe20007fbe0ff */
[----:B------:R1:W5:Y:S01]  /*cce0*/  @!P3 LD.E.64 R30, desc[UR6][R96.64] ;  /* 0x00000006601eb980 */ /* 0x000362000c101b00 */
[----:B------:R-:W-:Y:S01]  /*ccf0*/  @!P0 IADD3 R82, P4, R3, R6, RZ ;  /* 0x0000000603528210 */ /* 0x000fe20007f9e0ff */
[C---:B------:R-:W-:Y:S01]  /*cd00*/  @!P1 IMAD.X R79, R9.reuse, 0x1, R4, P6 ;  /* 0x00000001094f9824 */ /* 0x040fe200030e0604 */
[----:B------:R-:W-:Y:S01]  /*cd10*/  CS2R R6, SRZ ;  /* 0x0000000000067805 */ /* 0x000fe2000001ff00 */
[--C-:B------:R-:W-:Y:S01]  /*cd20*/  @!P0 IMAD.X R11, R8, 0x1, R5.reuse, P5 ;  /* 0x00000001080b8824 */ /* 0x100fe200028e0605 */
[----:B------:R1:W5:Y:S01]  /*cd30*/  @!P3 LD.E.64 R32, desc[UR6][R92.64] ;  /* 0x000000065c20b980 */ /* 0x000362000c101b00 */
[----:B------:R-:W-:Y:S01]  /*cd40*/  @!P0 IMAD.X R83, R9, 0x1, R5, P4 ;  /* 0x0000000109538824 */ /* 0x000fe200020e0605 */
[----:B------:R-:W-:-:S02]  /*cd50*/  CS2R R4, SRZ ;  /* 0x0000000000047805 */ /* 0x000fc4000001ff00 */
[----:B------:R1:W5:Y:S04]  /*cd60*/  @!P2 LD.E.64 R20, desc[UR6][R90.64] ;  /* 0x000000065a14a980 */ /* 0x000368000c101b00 */
[----:B------:R1:W5:Y:S04]  /*cd70*/  @!P2 LD.E.64 R24, desc[UR6][R88.64] ;  /* 0x000000065818a980 */ /* 0x000368000c101b00 */
[----:B------:R1:W5:Y:S04]  /*cd80*/  @!P1 LD.E.64 R12, desc[UR6][R80.64] ;  /* 0x00000006500c9980 */ /* 0x000368000c101b00 */
[----:B------:R1:W5:Y:S04]  /*cd90*/  @!P1 LD.E.64 R14, desc[UR6][R78.64] ;  /* 0x000000064e0e9980 */ /* 0x000368000c101b00 */
[----:B------:R1:W5:Y:S04]  /*cda0*/  @!P0 LD.E.64 R4, desc[UR6][R10.64] ;  /* 0x000000060a048980 */ /* 0x000368000c101b00 */
[----:B------:R1:W5:Y:S02]  /*cdb0*/  @!P0 LD.E.64 R6, desc[UR6][R82.64] ;  /* 0x0000000652068980 */ /* 0x000364000c101b00 */
.L_x_3006:
[----:B------:R-:W-:Y:S05]  /*cdc0*/  BSYNC B1 ;  /* 0x0000000000017941 */ /* 0x000fea0003800000 */
.L_x_3005:
[----:B------:R-:W1:Y:S01]  /*cdd0*/  SYNCS.PHASECHK.TRANS64.TRYWAIT P0, [R16+URZ+0x38800], R119 ;  /* 0x03880077100075a7 */ /* 0x000e62000800017f */
[----:B---3-5:R-:W-:Y:S01]  /*cde0*/  IMAD.MOV.U32 R9, RZ, RZ, R12 ;  /* 0x000000ffff097224 */ /* 0x028fe200078e000c */
[----:B----4-:R-:W-:Y:S01]  /*cdf0*/  MOV R3, R4 ;  /* 0x0000000400037202 */ /* 0x010fe20000000f00 */
[----:B0-----:R-:W-:Y:S01]  /*ce00*/  IMAD.MOV.U32 R8, RZ, RZ, R5 ;  /* 0x000000ffff087224 */ /* 0x001fe200078e0005 */
[----:B------:R-:W-:Y:S01]  /*ce10*/  BSSY B1, `(.L_x_3007) ;  /* 0x000001a000017945 */ /* 0x000fe20003800000 */
[----:B-12---:R-:W-:Y:S01]  /*ce20*/  IMAD.MOV.U32 R10, RZ, RZ, R30 ;  /* 0x000000ffff0a7224 */ /* 0x006fe200078e001e */
        /* <DEDUP_REMOVED lines=16> */
[----:B------:R-:W-:Y:S02]  /*cf30*/  VIADDMNMX R3, R105, -R230, 0x80, PT ;  /* 0x0000008069037446 */ /* 0x000fe400038009e6 */
[----:B------:R-:W-:Y:S02]  /*cf40*/  MOV R10, R24 ;  /* 0x00000018000a7202 */ /* 0x000fe40000000f00 */
[----:B------:R-:W-:Y:S01]  /*cf50*/  PRMT R81, R8, 0x5410, R9 ;  /* 0x0000541008517816 */ /* 0x000fe20000000009 */
[----:B------:R-:W-:Y:S01]  /*cf60*/  IMAD.MOV.U32 R8, RZ, RZ, R32 ;  /* 0x000000ffff087224 */ /* 0x000fe200078e0020 */
[----:B------:R-:W-:Y:S01]  /*cf70*/  ISETP.GE.AND P1, PT, R212, R3, PT ;  /* 0x00000003d400720c */ /* 0x000fe20003f26270 */
[----:B------:R-:W-:Y:S01]  /*cf80*/  IMAD.MOV.U32 R9, RZ, RZ, R33 ;  /* 0x000000ffff097224 */ /* 0x000fe200078e0021 */
[----:B------:R-:W-:Y:S01]  /*cf90*/  PRMT R83, R10, 0x5410, R11 ;  /* 0x000054100a537816 */ /* 0x000fe2000000000b */
[----:B------:R-:W-:Y:S10]  /*cfa0*/  @!P0 BRA `(.L_x_3008) ;  /* 0x0000024400448947 */ /* 0x000ff40003800000 */
.L_x_3332:
[----:B------:R-:W-:Y:S05]  /*cfb0*/  BSYNC B1 ;  /* 0x0000000000017941 */ /* 0x000fea0003800000 */
.L_x_3007:
[----:B------:R-:W-:Y:S01]  /*cfc0*/  BSSY B1, `(.L_x_3009) ;  /* 0x00000ba000017945 */ /* 0x000fe20003800000 */
[----:B------:R-:W-:-:S03]  /*cfd0*/  PRMT R89, R8, 0x5410, R9 ;  /* 0x0000541008597816 */ /* 0x000fc60000000009 */
[----:B------:R-:W-:Y:S05]  /*cfe0*/  @P1 BRA `(.L_x_3010) ;  /* 0x0000000800dc1947 */ /* 0x000fea0003800000 */
[----:B------:R-:W1:Y:S01]  /*cff0*/  LDC R9, c[0x0][0x3f4] ;  /* 0x0000fd00ff097b82 */ /* 0x000e620000000800 */
[----:B------:R-:W-:Y:S01]  /*d000*/  BSSY B2, `(.L_x_3011) ;  /* 0x0000030000027945 */ /* 0x000fe20003800000 */
[-C--:B-1----:R-:W-:Y:S02]  /*d010*/  ISETP.GE.AND P0, PT, R22, R9.reuse, PT ;  /* 0x000000091600720c */ /* 0x082fe40003f06270 */
[-C--:B------:R-:W-:Y:S02]  /*d020*/  ISETP.GE.AND P1, PT, R215, R9.reuse, PT ;  /* 0x00000009d700720c */ /* 0x080fe40003f26270 */
[-C--:B------:R-:W-:Y:S02]  /*d030*/  ISETP.GE.AND P2, PT, R214, R9.reuse, PT ;  /* 0x00000009d600720c */ /* 0x080fe40003f46270 */
[----:B------:R-:W-:-:S07]  /*d040*/  ISETP.GE.AND P3, PT, R216, R9, PT ;  /* 0x00000009d800720c */ /* 0x000fce0003f66270 */
[----:B------:R-:W-:Y:S06]  /*d050*/  @P0 BRA `(.L_x_3012) ;  /* 0x0000000000a80947 */ /* 0x000fec0003800000 */
[----:B------:R-:W1:Y:S01]  /*d060*/  LDS.128 R8, [R0] ;  /* 0x0000000000087984 */ /* 0x000e620000000c00 */
        /* <DEDUP_REMOVED lines=10> */
[----:B------:R-:W-:Y:S02]  /*d110*/  HADD2.F32 R75, -RZ, R75.H0_H0 ;  /* 0x2000004bff4b7230 */ /* 0x000fe40000004100 */
[----:B------:R-:W-:Y:S02]  /*d120*/  HADD2.F32 R74, -RZ, R74.H0_H0 ;  /* 0x2000004aff4a7230 */ /* 0x000fe40000004100 */
[--C-:B-1----:R-:W-:Y:S02]  /*d130*/  HADD2.F32 R91, -RZ, R11.reuse.H1_H1 ;  /* 0x3000000bff5b7230 */ /* 0x102fe40000004100 */
[----:B------:R-:W-:Y:S02]  /*d140*/  HADD2.F32 R77, -RZ, R8.H1_H1 ;  /* 0x30000008ff4d7230 */ /* 0x000fe40000004100 */
[----:B------:R-:W-:-:S02]  /*d150*/  HADD2.F32 R90, -RZ, R11.H0_H0 ;  /* 0x2000000bff5a7230 */ /* 0x000fc40000004100 */
[C---:B------:R-:W-:Y:S01]  /*d160*/  FMUL.FTZ R105, R91.reuse, R97 ;  /* 0x000000615b697220 */ /* 0x040fe20000410000 */
[----:B------:R-:W-:Y:S02]  /*d170*/  HADD2.F32 R76, -RZ, R8.H0_H0 ;  /* 0x20000008ff4c7230 */ /* 0x000fe40000004100 */
[----:B------:R-:W-:Y:S01]  /*d180*/  FMUL.FTZ R118, R91, R93 ;  /* 0x0000005d5b767220 */ /* 0x000fe20000410000 */
[--C-:B------:R-:W-:Y:S02]  /*d190*/  HADD2.F32 R11, -RZ, R10.reuse.H0_H0 ;  /* 0x2000000aff0b7230 */ /* 0x100fe40000004100 */
[C---:B------:R-:W-:Y:S01]  /*d1a0*/  FMUL.FTZ R91, R77.reuse, R96 ;  /* 0x000000604d5b7220 */ /* 0x040fe20000410000 */
[----:B------:R-:W-:Y:S02]  /*d1b0*/  HADD2.F32 R8, -RZ, R9.H0_H0 ;  /* 0x20000009ff087230 */ /* 0x000fe40000004100 */
[----:B------:R-:W-:Y:S01]  /*d1c0*/  FMUL.FTZ R77, R77, R92 ;  /* 0x0000005c4d4d7220 */ /* 0x000fe20000410000 */
[----:B------:R-:W-:-:S02]  /*d1d0*/  HADD2.F32 R10, -RZ, R10.H1_H1 ;  /* 0x3000000aff0a7230 */ /* 0x000fc40000004100 */
[----:B------:R-:W-:Y:S01]  /*d1e0*/  FFMA.FTZ R91, R76, R92, -R91 ;  /* 0x0000005c4c5b7223 */ /* 0x000fe2000001085b */
[----:B------:R-:W-:Y:S02]  /*d1f0*/  HADD2.F32 R9, -RZ, R9.H1_H1 ;  /* 0x30000009ff097230 */ /* 0x000fe40000004100 */
[C---:B------:R-:W-:Y:S01]  /*d200*/  FFMA.FTZ R105, R90.reuse, R93, -R105 ;  /* 0x0000005d5a697223 */ /* 0x040fe20000010869 */
[----:B------:R-:W-:Y:S01]  /*d210*/  FFMA.FTZ R118, R90, R97, R118 ;  /* 0x000000615a767223 */ /* 0x000fe20000010076 */
[----:B------:R-:W-:Y:S01]  /*d220*/  FFMA.FTZ R76, R76, R96, R77 ;  /* 0x000000604c4c7223 */ /* 0x000fe2000001004d */
        /* <DEDUP_REMOVED lines=12> */
[----:B------:R1:W-:Y:S02]  /*d2f0*/  STS.128 [R0], R8 ;  /* 0x0000000800007388 */ /* 0x0003e40000000c00 */
.L_x_3012:
[----:B------:R-:W-:Y:S05]  /*d300*/  BSYNC B2 ;  /* 0x0000000000027941 */ /* 0x000fea0003800000 */
.L_x_3011:
[----:B------:R-:W-:Y:S04]  /*d310*/  BSSY B2, `(.L_x_3013) ;  /* 0x000002c000027945 */ /* 0x000fe80003800000 */
[----:B------:R-:W-:Y:S05]  /*d320*/  @P1 BRA `(.L_x_3014) ;  /* 0x0000000000a81947 */ /* 0x000fea0003800000 */
[----:B-1----:R-:W1:Y:S01]  /*d330*/  LDS.128 R8, [R0+0x4000] ;  /* 0x0040000000087984 */ /* 0x002e620000000c00 */
[----:B------:R-:W-:Y:S01]  /*d340*/  SHF.R.U32.HI R75, RZ, 0x10, R71 ;  /* 0x00000010ff4b7819 */ /* 0x000fe20000011647 */
[----:B------:R-:W-:Y:S01]  /*d350*/  HADD2.F32 R74, -RZ, R114.H1_H1 ;  /* 0x30000072ff4a7230 */ /* 0x000fe20000004100 */
[--C-:B------:R-:W-:Y:S01]  /*d360*/  SHF.R.U32.HI R77, RZ, 0x10, R73.reuse ;  /* 0x00000010ff4d7819 */ /* 0x100fe20000011649 */
        /* <DEDUP_REMOVED lines=38> */
.L_x_3014:
[----:B------:R-:W-:Y:S05]  /*d5d0*/  BSYNC B2 ;  /* 0x0000000000027941 */ /* 0x000fea0003800000 */
.L_x_3013:
[----:B------:R-:W-:Y:S04]  /*d5e0*/  BSSY B2, `(.L_x_3015) ;  /* 0x000002c000027945 */ /* 0x000fe80003800000 */
[----:B------:R-:W-:Y:S05]  /*d5f0*/  @P2 BRA `(.L_x_3016) ;  /* 0x0000000000a82947 */ /* 0x000fea0003800000 */
[----:B-12---:R-:W1:Y:S01]  /*d600*/  LDS.128 R8, [R0+0x8000] ;  /* 0x0080000000087984 */ /* 0x006e620000000c00 */
[----:B------:R-:W-:Y:S01]  /*d610*/  SHF.R.U32.HI R71, RZ, 0x10, R69 ;  /* 0x00000010ff477819 */ /* 0x000fe20000011645 */
[----:B------:R-:W-:Y:S01]  /*d620*/  HADD2.F32 R70, -RZ, R112.H1_H1 ;  /* 0x30000070ff467230 */ /* 0x000fe20000004100 */
        /* <DEDUP_REMOVED lines=39> */
.L_x_3016:
[----:B------:R-:W-:Y:S05]  /*d8a0*/  BSYNC B2 ;  /* 0x0000000000027941 */ /* 0x000fea0003800000 */
.L_x_3015:
[----:B------:R-:W-:Y:S05]  /*d8b0*/  @P3 BRA `(.L_x_3010) ;  /* 0x0000000000a83947 */ /* 0x000fea0003800000 */
[----:B-123--:R-:W1:Y:S01]  /*d8c0*/  LDS.128 R8, [R0+0xc000] ;  /* 0x00c0000000087984 */ /* 0x00ee620000000c00 */
        /* <DEDUP_REMOVED lines=41> */
.L_x_3010:
[----:B------:R-:W-:Y:S05]  /*db60*/  BSYNC B1 ;  /* 0x0000000000017941 */ /* 0x000fea0003800000 */
.L_x_3009:
[----:B-1234-:R-:W-:Y:S01]  /*db70*/  IADD3 R8, R212, 0x20, RZ ;  /* 0x00000020d4087810 */ /* 0x01efe20007ffe0ff */
[----:B------:R-:W-:Y:S03]  /*db80*/  BSSY B1, `(.L_x_3017) ;  /* 0x00000ba000017945 */ /* 0x000fe60003800000 */
[----:B------:R-:W-:-:S13]  /*db90*/  ISETP.GE.AND P0, PT, R8, R3, PT ;  /* 0x000000030800720c */ /* 0x000fda0003f06270 */
        /* <DEDUP_REMOVED lines=8> */
[----:B------:R-:W1:Y:S01]  /*dc20*/  LDS.128 R8, [R0+0x1000] ;  /* 0x0010000000087984 */ /* 0x000e620000000c00 */
[----:B------:R-:W-:Y:S01]  /*dc30*/  SHF.R.U32.HI R63, RZ, 0x10, R59 ;  /* 0x00000010ff3f7819 */ /* 0x000fe2000001163b */
[----:B------:R-:W-:Y:S01]  /*dc40*/  HADD2.F32 R62, -RZ, R108.H0_H0 ;  /* 0x2000006cff3e7230 */ /* 0x000fe20000004100 */
[--C-:B------:R-:W-:Y:S01]  /*dc50*/  SHF.R.U32.HI R65, RZ, 0x10, R61.reuse ;  /* 0x00000010ff417819 */ /* 0x100fe2000001163d */
        /* <DEDUP_REMOVED lines=38> */
.L_x_3020:
[----:B------:R-:W-:Y:S05]  /*dec0*/  BSYNC B2 ;  /* 0x0000000000027941 */ /* 0x000fea0003800000 */
.L_x_3019:
[----:B------:R-:W-:Y:S04]  /*ded0*/  BSSY B2, `(.L_x_3021) ;  /* 0x000002c000027945 */ /* 0x000fe80003800000 */
[----:B------:R-:W-:Y:S05]  /*dee0*/  @P1 BRA `(.L_x_3022) ;  /* 0x0000000000a81947 */ /* 0x000fea0003800000 */
[----:B-1----:R-:W1:Y:S01]  /*def0*/  LDS.128 R8, [R0+0x5000] ;  /* 0x0050000000087984 */ /* 0x002e620000000c00 */
        /* <DEDUP_REMOVED lines=41> */
.L_x_3022:
[----:B------:R-:W-:Y:S05]  /*e190*/  BSYNC B2 ;  /* 0x0000000000027941 */ /* 0x000fea0003800000 */
.L_x_3021:
[----:B------:R-:W-:Y:S04]  /*e1a0*/  BSSY B2, `(.L_x_3023) ;  /* 0x000002c000027945 */ /* 0x000fe80003800000 */
[----:B------:R-:W-:Y:S05]  /*e1b0*/  @P2 BRA `(.L_x_3024) ;  /* 0x0000000000a82947 */ /* 0x000fea0003800000 */
[----:B-12---:R-:W1:Y:S01]  /*e1c0*/  LDS.128 R8, [R0+0x9000] ;  /* 0x0090000000087984 */ /* 0x006e620000000c00 */
        /* <DEDUP_REMOVED lines=41> */
.L_x_3024:
[----:B------:R-:W-:Y:S05]  /*e460*/  BSYNC B2 ;  /* 0x0000000000027941 */ /* 0x000fea0003800000 */
.L_x_3023:
[----:B------:R-:W-:Y:S05]  /*e470*/  @P3 BRA `(.L_x_3018) ;  /* 0x0000000000a83947 */ /* 0x000fea0003800000 */
[----:B-123--:R-:W1:Y:S01]  /*e480*/  LDS.128 R8, [R0+0xd000] ;  /* 0x00d0000000087984 */ /* 0x00ee620000000c00 */
        /* <DEDUP_REMOVED lines=41> */
.L_x_3018:
[----:B------:R-:W-:Y:S05]  /*e720*/  BSYNC B1 ;  /* 0x0000000000017941 */ /* 0x000fea0003800000 */
.L_x_3017:
[----:B-1234-:R-:W-:Y:S01]  /*e730*/  VIADD R8, R212, 0x40 ;  /* 0x00000040d4087836 */ /* 0x01efe20000000000 */
[----:B------:R-:W-:Y:S04]  /*e740*/  BSSY B1, `(.L_x_3025) ;  /* 0x00000ba000017945 */ /* 0x000fe80003800000 */
        /* <DEDUP_REMOVED lines=51> */
.L_x_3028:
[----:B------:R-:W-:Y:S05]  /*ea80*/  BSYNC B2 ;  /* 0x0000000000027941 */ /* 0x000fea0003800000 */
.L_x_3027:
[----:B------:R-:W-:Y:S04]  /*ea90*/  BSSY B2, `(.L_x_3029) ;  /* 0x000002c000027945 */ /* 0x000fe80003800000 */
[----:B------:R-:W-:Y:S05]  /*eaa0*/  @P1 BRA `(.L_x_3030) ;  /* 0x0000000000a81947 */ /* 0x000fea0003800000 */
[----:B-1----:R-:W1:Y:S01]  /*eab0*/  LDS.128 R8, [R0+0x6000] ;  /* 0x0060000000087984 */ /* 0x002e620000000c00 */
[----:B------:R-:W-:Y:S01]  /*eac0*/  SHF.R.U32.HI R43, RZ, 0x10, R39 ;  /* 0x00000010ff2b7819 */ /* 0x000fe20000011627 */
[----:B------:R-:W-:Y:S01]  /*ead0*/  HADD2.F32 R42, -RZ, R98.H1_H1 ;  /* 0x30000062ff2a7230 */ /* 0x000fe20000004100 */
[--C-:B------:R-:W-:Y:S01]  /*eae0*/  SHF.R.U32.HI R45, RZ, 0x10, R41.reuse ;  /* 0x00000010ff2d7819 */ /* 0x100fe20000011629 */
        /* <DEDUP_REMOVED lines=38> */
.L_x_3030:
[----:B------:R-:W-:Y:S05]  /*ed50*/  BSYNC B2 ;  /* 0x0000000000027941 */ /* 0x000fea0003800000 */
.L_x_3029:
[----:B------:R-:W-:Y:S04]  /*ed60*/  BSSY B2, `(.L_x_3031) ;  /* 0x000002c000027945 */ /* 0x000fe80003800000 */
[----:B------:R-:W-:Y:S05]  /*ed70*/  @P2 BRA `(.L_x_3032) ;  /* 0x0000000000a82947 */ /* 0x000fea0003800000 */
[----:B-12---:R-:W1:Y:S01]  /*ed80*/  LDS.128 R8, [R0+0xa000] ;  /* 0x00a0000000087984 */ /* 0x006e620000000c00 */
[----:B------:R-:W-:Y:S01]  /*ed90*/  SHF.R.U32.HI R39, RZ, 0x10, R35 ;  /* 0x00000010ff277819 */ /* 0x000fe20000011623 */
[----:B------:R-:W-:Y:S01]  /*eda0*/  HADD2.F32 R38, -RZ, R87.H1_H1 ;  /* 0x30000057ff267230 */ /* 0x000fe20000004100 */
[--C-:B------:R-:W-:Y:S01]  /*edb0*/  SHF.R.U32.HI R41, RZ, 0x10, R37.reuse ;  /* 0x00000010ff297819 */ /* 0x100fe20000011625 */
[--C-:B------:R-:W-:Y:S01]  /*edc0*/  HADD2.F32 R40, -RZ, R94.reuse.H0_H0 ;  /* 0x2000005eff287230 */ /* 0x100fe20000004100 */
        /* <DEDUP_REMOVED lines=37> */
.L_x_3032:
[----:B------:R-:W-:Y:S05]  /*f020*/  BSYNC B2 ;  /* 0x0000000000027941 */ /* 0x000fea0003800000 */
.L_x_3031:
[----:B------:R-:W-:Y:S05]  /*f030*/  @P3 BRA `(.L_x_3026) ;  /* 0x0000000000a83947 */ /* 0x000fea0003800000 */
[----:B-123--:R-:W1:Y:S01]  /*f040*/  LDS.128 R8, [R0+0xe000] ;  /* 0x00e0000000087984 */ /* 0x00ee620000000c00 */
        /* <DEDUP_REMOVED lines=41> */
.L_x_3026:
[----:B------:R-:W-:Y:S05]  /*f2e0*/  BSYNC B1 ;  /* 0x0000000000017941 */ /* 0x000fea0003800000 */
.L_x_3025:
[----:B-1234-:R-:W-:-:S05]  /*f2f0*/  VIADD R8, R212, 0x60 ;  /* 0x00000060d4087836 */ /* 0x01efca0000000000 */
        /* <DEDUP_REMOVED lines=51> */
.L_x_3035:
[----:B------:R-:W-:Y:S05]  /*f630*/  BSYNC B1 ;  /* 0x0000000000017941 */ /* 0x000fea0003800000 */
.L_x_3034:
[----:B------:R-:W-:Y:S04]  /*f640*/  BSSY B1, `(.L_x_3036) ;  /* 0x000002c000017945 */ /* 0x000fe80003800000 */
[----:B------:R-:W-:Y:S05]  /*f650*/  @P1 BRA `(.L_x_3037) ;  /* 0x0000000000a81947 */ /* 0x000fea0003800000 */
[----:B-1----:R-:W1:Y:S01]  /*f660*/  LDS.128 R8, [R0+0x7000] ;  /* 0x0070000000087984 */ /* 0x002e620000000c00 */
        /* <DEDUP_REMOVED lines=41> */
.L_x_3037:
[----:B------:R-:W-:Y:S05]  /*f900*/  BSYNC B1 ;  /* 0x0000000000017941 */ /* 0x000fea0003800000 */
.L_x_3036:
[----:B------:R-:W-:Y:S04]  /*f910*/  BSSY B1, `(.L_x_3038) ;  /* 0x000002c000017945 */ /* 0x000fe80003800000 */
[----:B------:R-:W-:Y:S05]  /*f920*/  @P2 BRA `(.L_x_3039) ;  /* 0x0000000000a82947 */ /* 0x000fea0003800000 */
[----:B-12---:R-:W1:Y:S01]  /*f930*/  LDS.128 R8, [R0+0xb000] ;  /* 0x00b0000000087984 */ /* 0x006e620000000c00 */
        /* <DEDUP_REMOVED lines=41> */
.L_x_3039:
[----:B------:R-:W-:Y:S05]  /*fbd0*/  BSYNC B1 ;  /* 0x0000000000017941 */ /* 0x000fea0003800000 */
.L_x_3038:
[----:B------:R-:W-:Y:S05]  /*fbe0*/  @P3 BRA `(.L_x_3033) ;  /* 0x0000004800bc3947 */ /* 0x000fea0003800000 */
[----:B-123--:R-:W1:Y:S01]  /*fbf0*/  LDS.128 R8, [R0+0xf000] ;  /* 0x00f0000000087984 */ /* 0x00ee620000000c00 */
        /* <DEDUP_REMOVED lines=20> */
[--C-:B------:R-:W-:Y:S02]  /*fd40*/  HADD2.F32 R4, -RZ, R9.reuse.H0_H0 ;  /* 0x20000009ff047230 */ /* 0x100fe40000004100 */
[----:B------:R-:W-:Y:S01]  /*fd50*/  FFMA.FTZ R14, R6, R14, R11 ;  /* 0x0000000e060e7223 */ /* 0x000fe2000001000b */
[-C--:B------:R-:W-:Y:S01]  /*fd60*/  FMUL.FTZ R8, R8, R7.reuse ;  /* 0x0000000708087220 */ /* 0x080fe20000410000 */
[----:B------:R-:W-:Y:S01]  /*fd70*/  FFMA.FTZ R20, R3, R7, -R20 ;  /* 0x0000000703147223 */ /* 0x000fe20000010814 */
[----:B------:R-:W-:Y:S02]  /*fd80*/  HADD2.F32 R9, -RZ, R9.H1_H1 ;  /* 0x30000009ff097230 */ /* 0x000fe40000004100 */
[----:B------:R-:W-:Y:S01]  /*fd90*/  FMUL.FTZ R12, R10, R79 ;  /* 0x0000004f0a0c7220 */ /* 0x000fe20000410000 */
[----:B------:R-:W-:-:S02]  /*fda0*/  HADD2.F32 R7, -RZ, R21.H0_H0 ;  /* 0x20000015ff077230 */ /* 0x000fc40000004100 */
[----:B------:R-:W-:Y:S01]  /*fdb0*/  FFMA.FTZ R3, R3, R13, R8 ;  /* 0x0000000d03037223 */ /* 0x000fe20000010008 */
[----:B------:R-:W-:Y:S02]  /*fdc0*/  HADD2.F32 R6, -RZ, R24.H0_H0 ;  /* 0x20000018ff067230 */ /* 0x000fe40000004100 */
[-C--:B------:R-:W-:Y:S01]  /*fdd0*/  FMUL.FTZ R10, R10, R78.reuse ;  /* 0x0000004e0a0a7220 */ /* 0x080fe20000410000 */
[----:B------:R-:W-:Y:S01]  /*fde0*/  FFMA.FTZ R12, R5, R78, -R12 ;  /* 0x0000004e050c7223 */ /* 0x000fe2000001080c */
[C---:B------:R-:W-:Y:S01]  /*fdf0*/  FMUL.FTZ R11, R9.reuse, R7 ;  /* 0x00000007090b7220 */ /* 0x040fe20000410000 */
[-C--:B------:R-:W-:Y:S01]  /*fe00*/  FMUL.FTZ R8, R9, R6.reuse ;  /* 0x0000000609087220 */ /* 0x080fe20000410000 */
[----:B------:R-:W-:Y:S02]  /*fe10*/  FFMA.FTZ R79, R5, R79, R10 ;  /* 0x0000004f054f7223 */ /* 0x000fe4000001000a */
[C---:B------:R-:W-:Y:S01]  /*fe20*/  FFMA.FTZ R5, R4.reuse, R6, -R11 ;  /* 0x0000000604057223 */ /* 0x040fe2000001080b */
[----:B------:R-:W-:Y:S01]  /*fe30*/  FFMA.FTZ R8, R4, R7, R8 ;  /* 0x0000000704087223 */ /* 0x000fe20000010008 */
[----:B------:R-:W-:-:S02]  /*fe40*/  F2FP.F16.F32.PACK_AB R7, R14, R15 ;  /* 0x0000000f0e07723e */ /* 0x000fc400000000ff */
[----:B------:R-:W-:Y:S02]  /*fe50*/  F2FP.F16.F32.PACK_AB R6, R79, R12 ;  /* 0x0000000c4f06723e */ /* 0x000fe400000000ff */
[----:B------:R-:W-:Y:S02]  /*fe60*/  F2FP.F16.F32.PACK_AB R4, R3, R20 ;  /* 0x000000140304723e */ /* 0x000fe400000000ff */
[----:B------:R-:W-:-:S05]  /*fe70*/  F2FP.F16.F32.PACK_AB R5, R8, R5 ;  /* 0x000000050805723e */ /* 0x000fca00000000ff */
[----:B------:R4:W-:Y:S01]  /*fe80*/  STS.128 [R0+0xf000], R4 ;  /* 0x00f0000400007388 */ /* 0x0009e20000000c00 */
[----:B------:R-:W-:Y:S05]  /*fe90*/  BRA `(.L_x_3033) ;  /* 0x0000004800107947 */ /* 0x000fea0003800000 */
.L_x_2994:
[----:B------:R-:W0:Y:S01]  /*fea0*/  LDC R10, c[0x0][0x448] ;  /* 0x00011200ff0a7b82 */ /* 0x000e220000000800 */
[----:B------:R-:W-:Y:S01]  /*feb0*/  ULDC.64 UR4, c[0x0][0x3f8] ;  /* 0x0000fe0000047ab9 */ /* 0x000fe20000000a00 */
[----:B------:R-:W-:Y:S01]  /*fec0*/  ULDC.64 UR6, c[0x0][0x408] ;  /* 0x0001020000067ab9 */ /* 0x000fe20000000a00 */
[----:B------:R-:W-:Y:S01]  /*fed0*/  MOV R27, R31 ;  /* 0x0000001f001b7202 */ /* 0x000fe20000000f00 */
        /* <DEDUP_REMOVED lines=12> */
[C---:B------:R-:W-:Y:S01]  /*ffa0*/  IMAD.WIDE.U32 R26, R3.reuse, UR6, R26 ;  /* 0x00000006031a7c25 */ /* 0x040fe2000f8e001a */
[----:B------:R-:W-:Y:S01]  /*ffb0*/  LEA R6, P0, R24, UR4, 0x1 ;  /* 0x0000000418067c11 */ /* 0x000fe2000f8008ff */
[----:B------:R-:W-:Y:S02]  /*ffc0*/  UMOV UR4, 0xffffffff ;  /* 0xffffffff00047882 */ /* 0x000fe40000000000 */
[----:B------:R-:W-:Y:S01]  /*ffd0*/  IMAD R7, R3, UR7, R4 ;  /* 0x0000000703077c24 */ /* 0x000fe2000f8e0204 */
[----:B------:R-:W-:Y:S01]  /*ffe0*/  ULDC.64 UR6, c[0x0][0x400] ;  /* 0x0001000000067ab9 */ /* 0x000fe20000000a00 */
[----:B------:R-:W-:Y:S01]  /*fff0*/  IMAD.IADD R5, R25, 0x1, R5 ;  /* 0x0000000119057824 */ /* 0x000fe200078e0205 */
[----:B------:R-:W-:Y:S01]  /*10000*/  LEA R3, P1, R26, UR6, 0x1 ;  /* 0x000000061a037c11 */ /* 0x000fe2000f8208ff */
[----:B------:R-:W-:-:S03]  /*10010*/  IMAD.IADD R7, R27, 0x1, R7 ;  /* 0x000000011b077824 */ /* 0x000fc600078e0207 */
[----:B------:R-:W-:Y:S02]  /*10020*/  LEA.HI.X R8, R24, UR5, R5, 0x1, P0 ;  /* 0x0000000518087c11 */ /* 0x000fe400080f0c05 */
[----:B------:R-:W-:Y:S01]  /*10030*/  LEA.HI.X R7, R26, UR7, R7, 0x1, P1 ;  /* 0x000000071a077c11 */ /* 0x000fe200088f0c07 */
[----:B------:R-:W-:Y:S06]  /*10040*/  BRA.DIV UR4, `(.L_x_3040) ;  /* 0x0000021604307947 */ /* 0x000fec000b800000 */
[----:B------:R0:W1:Y:S04]  /*10050*/  SHFL.IDX PT, R5, R8, RZ, 0x181f ;  /* 0x00181fff08057589 */ /* 0x00006800000e0000 */
[----:B------:R0:W2:Y:S04]  /*10060*/  SHFL.IDX PT, R4, R6, RZ, 0x181f ;  /* 0x00181fff06047589 */ /* 0x0000a800000e0000 */
[----:B------:R0:W3:Y:S04]  /*10070*/  SHFL.IDX PT, R9, R7, RZ, 0x181f ;  /* 0x00181fff07097589 */ /* 0x0000e800000e0000 */
[----:B------:R0:W4:Y:S02]  /*10080*/  SHFL.IDX PT, R14, R3, RZ, 0x181f ;  /* 0x00181fff030e7589 */ /* 0x00012400000e0000 */
.L_x_3338:
        /* <DEDUP_REMOVED lines=14> */
[----:B-1----:R-:W-:Y:S01]  /*10170*/  MOV R11, R5 ;  /* 0x00000005000b7202 */ /* 0x002fe20000000f00 */
[----:B--2---:R-:W-:Y:S01]  /*10180*/  IMAD.MOV.U32 R10, RZ, RZ, R4 ;  /* 0x000000ffff0a7224 */ /* 0x004fe200078e0004 */
[----:B------:R-:W-:Y:S01]  /*10190*/  ISETP.GE.AND P2, PT, R18, UR4, PT ;  /* 0x0000000412007c0c */ /* 0x000fe2000bf46270 */
[----:B---3--:R-:W-:Y:S01]  /*101a0*/  IMAD.MOV.U32 R15, RZ, RZ, R9 ;  /* 0x000000ffff0f7224 */ /* 0x008fe200078e0009 */
[----:B------:R-:W-:Y:S02]  /*101b0*/  ISETP.GE.AND P3, PT, R213, UR4, PT ;  /* 0x00000004d5007c0c */ /* 0x000fe4000bf66270 */
[----:B------:R-:W-:Y:S02]  /*101c0*/  CS2R R56, SRZ ;  /* 0x0000000000387805 */ /* 0x000fe4000001ff00 */
[----:B------:R-:W-:Y:S01]  /*101d0*/  CS2R R58, SRZ ;  /* 0x00000000003a7805 */ /* 0x000fe2000001ff00 */
[----:B------:R-:W-:-:S06]  /*101e0*/  ULDC.64 UR6, c[0x0][0x208] ;  /* 0x0000820000067ab9 */ /* 0x000fcc0000000a00 */
[C---:B------:R-:W-:Y:S01]  /*101f0*/  @!P2 IMAD.SHL.U32 R21, R18.reuse, 0x2, RZ ;  /* 0x000000021215a824 */ /* 0x040fe200078e00ff */
[----:B------:R-:W-:-:S04]  /*10200*/  @!P2 SHF.L.U64.HI R24, R18, 0x1, R19 ;  /* 0x000000011218a819 */ /* 0x000fc80000010213 */
[-C--:B----4-:R-:W-:Y:S02]  /*10210*/  @!P2 IADD3 R20, P1, R14, R21.reuse, RZ ;  /* 0x000000150e14a210 */ /* 0x090fe40007f3e0ff */
[----:B------:R-:W-:Y:S02]  /*10220*/  @!P2 IADD3 R4, P0, R4, R21, RZ ;  /* 0x000000150404a210 */ /* 0x000fe40007f1e0ff */
[----:B------:R-:W-:Y:S02]  /*10230*/  CS2R R68, SRZ ;  /* 0x0000000000447805 */ /* 0x000fe4000001ff00 */
[----:B------:R-:W-:Y:S02]  /*10240*/  CS2R R70, SRZ ;  /* 0x0000000000467805 */ /* 0x000fe4000001ff00 */
[----:B------:R-:W-:Y:S02]  /*10250*/  CS2R R60, SRZ ;  /* 0x00000000003c7805 */ /* 0x000fe4000001ff00 */
[----:B------:R-:W-:-:S02]  /*10260*/  CS2R R62, SRZ ;  /* 0x00000000003e7805 */ /* 0x000fc4000001ff00 */
[----:B------:R-:W-:Y:S02]  /*10270*/  CS2R R66, SRZ ;  /* 0x0000000000427805 */ /* 0x000fe4000001ff00 */
[----:B------:R-:W-:Y:S02]  /*10280*/  CS2R R64, SRZ ;  /* 0x0000000000407805 */ /* 0x000fe4000001ff00 */
[----:B------:R-:W-:Y:S01]  /*10290*/  @!P2 IADD3.X R5, R5, R24, RZ, P0, !PT ;  /* 0x000000180505a210 */ /* 0x000fe200007fe4ff */
[----:B------:R-:W-:-:S04]  /*102a0*/  @!P2 IMAD.X R21, R9, 0x1, R24, P1 ;  /* 0x000000010915a824 */ /* 0x000fc800008e0618 */
[----:B------:R1:W5:Y:S04]  /*102b0*/  @!P2 LD.E.128 R60, desc[UR6][R4.64] ;  /* 0x00000006043ca980 */ /* 0x000368000c101d00 */
[----:B------:R1:W5:Y:S01]  /*102c0*/  @!P2 LD.E.128 R64, desc[UR6][R20.64] ;  /* 0x000000061440a980 */ /* 0x000362000c101d00 */
[----:B------:R-:W-:-:S04]  /*102d0*/  @!P3 IMAD.SHL.U32 R13, R12, 0x8, RZ ;  /* 0x000000080c0db824 */ /* 0x000fc800078e00ff */
[----:B------:R-:W-:-:S04]  /*102e0*/  @!P3 IMAD.WIDE R10, R13, 0x2, R10 ;  /* 0x000000020d0ab825 */ /* 0x000fc800078e020a */
[----:B------:R-:W-:Y:S01]  /*102f0*/  @!P3 IMAD.WIDE R12, R13, 0x2, R14 ;  /* 0x000000020d0cb825 */ /* 0x000fe200078e020e */
[----:B------:R1:W5:Y:S04]  /*10300*/  @!P3 LD.E.128 R56, desc[UR6][R10.64] ;  /* 0x000000060a38b980 */ /* 0x000368000c101d00 */
[----:B------:R1:W5:Y:S02]  /*10310*/  @!P3 LD.E.128 R68, desc[UR6][R12.64] ;  /* 0x000000060c44b980 */ /* 0x000364000c101d00 */
.L_x_3042:
[----:B------:R-:W-:Y:S05]  /*10320*/  BSYNC B1 ;  /* 0x0000000000017941 */ /* 0x000fea0003800000 */
.L_x_3041:
[----:B-12--5:R-:W-:Y:S01]  /*10330*/  IMAD.MOV.U32 R4, RZ, RZ, R68 ;  /* 0x000000ffff047224 */ /* 0x026fe200078e0044 */
[----:B---3--:R-:W-:Y:S01]  /*10340*/  MOV R9, R66 ;  /* 0x0000004200097202 */ /* 0x008fe20000000f00 */
[----:B------:R-:W-:Y:S01]  /*10350*/  IMAD.MOV.U32 R5, RZ, RZ, R69 ;  /* 0x000000ffff057224 */ /* 0x000fe200078e0045 */
[----:B------:R-:W-:Y:S01]  /*10360*/  UMOV UR4, 0xffffffff ;  /* 0xffffffff00047882 */ /* 0x000fe20000000000 */
[----:B------:R-:W-:Y:S01]  /*10370*/  IMAD.MOV.U32 R10, RZ, RZ, R67 ;  /* 0x000000ffff0a7224 */ /* 0x000fe200078e0043 */
[----:B------:R-:W-:Y:S02]  /*10380*/  PRMT R113, R113, 0x5410, R9 ;  /* 0x0000541071717816 */ /* 0x000fe40000000009 */
[----:B------:R-:W-:Y:S02]  /*10390*/  CS2R R52, SRZ ;  /* 0x0000000000347805 */ /* 0x000fe4000001ff00 */
        /* <DEDUP_REMOVED lines=20> */
[----:B------:R-:W-:Y:S02]  /*104e0*/  PRMT R109, R4, 0x5410, R5 ;  /* 0x00005410046d7816 */ /* 0x000fe40000000005 */
[----:B------:R-:W-:Y:S01]  /*104f0*/  PRMT R110, R9, 0x5410, R10 ;  /* 0x00005410096e7816 */ /* 0x000fe2000000000a */
[----:B------:R-:W-:Y:S06]  /*10500*/  BRA.DIV UR4, `(.L_x_3043) ;  /* 0x0000021204707947 */ /* 0x000fec000b800000 */
[----:B------:R1:W2:Y:S04]  /*10510*/  SHFL.IDX PT, R5, R8, 0x1, 0x181f ;  /* 0x00381f0008057f89 */ /* 0x0002a800000e0000 */
[----:B------:R1:W3:Y:S04]  /*10520*/  SHFL.IDX PT, R4, R6, 0x1, 0x181f ;  /* 0x00381f0006047f89 */ /* 0x0002e800000e0000 */
[----:B------:R1:W0:Y:S04]  /*10530*/  SHFL.IDX PT, R9, R7, 0x1, 0x181f ;  /* 0x00381f0007097f89 */ /* 0x00022800000e0000 */
[----:B----4-:R1:W4:Y:S02]  /*10540*/  SHFL.IDX PT, R14, R3, 0x1, 0x181f ;  /* 0x00381f00030e7f89 */ /* 0x01032400000e0000 */
.L_x_3344:
        /* <DEDUP_REMOVED lines=11> */
[----:B------:R-:W4:Y:S01]  /*10600*/  LDL R15, [R1+0x60] ;  /* 0x00006000010f7983 */ /* 0x000f220000100800 */
[----:B------:R-:W-:Y:S01]  /*10610*/  ULDC UR4, c[0x0][0x3f4] ;  /* 0x0000fd0000047ab9 */ /* 0x000fe20000000800 */
[----:B---3--:R-:W-:Y:S01]  /*10620*/  IMAD.MOV.U32 R12, RZ, RZ, R4 ;  /* 0x000000ffff0c7224 */ /* 0x008fe200078e0004 */
[----:B------:R-:W-:Y:S02]  /*10630*/  ISETP.GE.AND P2, PT, R18, UR4, PT ;  /* 0x0000000412007c0c */ /* 0x000fe4000bf46270 */
[----:B------:R-:W-:Y:S02]  /*10640*/  CS2R R40, SRZ ;  /* 0x0000000000287805 */ /* 0x000fe4000001ff00 */
[----:B------:R-:W-:Y:S02]  /*10650*/  ISETP.GE.AND P3, PT, R213, UR4, PT ;  /* 0x00000004d5007c0c */ /* 0x000fe4000bf66270 */
[----:B------:R-:W-:Y:S02]  /*10660*/  CS2R R42, SRZ ;  /* 0x00000000002a7805 */ /* 0x000fe4000001ff00 */
[----:B--2---:R-:W-:Y:S01]  /*10670*/  MOV R13, R5 ;  /* 0x00000005000d7202 */ /* 0x004fe20000000f00 */
[----:B------:R-:W-:-:S04]  /*10680*/  ULDC.64 UR6, c[0x0][0x208] ;  /* 0x0000820000067ab9 */ /* 0x000fc80000000a00 */
        /* <DEDUP_REMOVED lines=11> */
[----:B0-----:R-:W-:-:S04]  /*10740*/  @!P2 IMAD.X R11, R9, 0x1, R20, P1 ;  /* 0x00000001090ba824 */ /* 0x001fc800008e0614 */
[----:B------:R0:W5:Y:S04]  /*10750*/  @!P2 LD.E.128 R44, desc[UR6][R4.64] ;  /* 0x00000006042ca980 */ /* 0x000168000c101d00 */
[----:B------:R0:W5:Y:S01]  /*10760*/  @!P2 LD.E.128 R52, desc[UR6][R10.64] ;  /* 0x000000060a34a980 */ /* 0x000162000c101d00 */
[----:B------:R-:W-:Y:S02]  /*10770*/  @!P3 IMAD.SHL.U32 R21, R15, 0x8, RZ ;  /* 0x000000080f15b824 */ /* 0x000fe400078e00ff */
[----:B------:R-:W-:Y:S02]  /*10780*/  IMAD.MOV.U32 R15, RZ, RZ, R9 ;  /* 0x000000ffff0f7224 */ /* 0x000fe400078e0009 */
[----:B------:R-:W-:-:S04]  /*10790*/  @!P3 IMAD.WIDE R12, R21, 0x2, R12 ;  /* 0x00000002150cb825 */ /* 0x000fc800078e020c */
[----:B------:R-:W-:Y:S01]  /*107a0*/  @!P3 IMAD.WIDE R14, R21, 0x2, R14 ;  /* 0x00000002150eb825 */ /* 0x000fe200078e020e */
[----:B------:R0:W5:Y:S04]  /*107b0*/  @!P3 LD.E.128 R40, desc[UR6][R12.64] ;  /* 0x000000060c28b980 */ /* 0x000168000c101d00 */
[----:B------:R0:W5:Y:S02]  /*107c0*/  @!P3 LD.E.128 R48, desc[UR6][R14.64] ;  /* 0x000000060e30b980 */ /* 0x000164000c101d00 */
.L_x_3045:
[----:B------:R-:W-:Y:S05]  /*107d0*/  BSYNC B1 ;  /* 0x0000000000017941 */ /* 0x000fea0003800000 */
.L_x_3044:
        /* <DEDUP_REMOVED lines=30> */
.L_x_3350:
        /* <DEDUP_REMOVED lines=14> */
[----:B--2---:R-:W-:Y:S01]  /*10aa0*/  MOV R13, R5 ;  /* 0x00000005000d7202 */ /* 0x004fe20000000f00 */
[----:B---3--:R-:W-:Y:S01]  /*10ab0*/  IMAD.MOV.U32 R12, RZ, RZ, R4 ;  /* 0x000000ffff0c7224 */ /* 0x008fe200078e0004 */
[----:B------:R-:W-:Y:S02]  /*10ac0*/  ISETP.GE.AND P2, PT, R18, UR4, PT ;  /* 0x0000000412007c0c */ /* 0x000fe4000bf46270 */
[----:B------:R-:W-:Y:S02]  /*10ad0*/  CS2R R24, SRZ ;  /* 0x0000000000187805 */ /* 0x000fe4000001ff00 */
[----:B------:R-:W-:Y:S02]  /*10ae0*/  ISETP.GE.AND P3, PT, R213, UR4, PT ;  /* 0x00000004d5007c0c */ /* 0x000fe4000bf66270 */
[----:B------:R-:W-:Y:S01]  /*10af0*/  CS2R R26, SRZ ;  /* 0x00000000001a7805 */ /* 0x000fe2000001ff00 */
[----:B------:R-:W-:-:S06]  /*10b00*/  ULDC.64 UR6, c[0x0][0x208] ;  /* 0x0000820000067ab9 */ /* 0x000fcc0000000a00 */
[C---:B------:R-:W-:Y:S01]  /*10b10*/  @!P2 IMAD.SHL.U32 R11, R18.reuse, 0x2, RZ ;  /* 0x00000002120ba824 */ /* 0x040fe200078e00ff */
[----:B------:R-:W-:-:S04]  /*10b20*/  @!P2 SHF.L.U64.HI R28, R18, 0x1, R19 ;  /* 0x00000001121ca819 */ /* 0x000fc80000010213 */
[-C--:B0-----:R-:W-:Y:S02]  /*10b30*/  @!P2 IADD3 R10, P1, R14, R11.reuse, RZ ;  /* 0x0000000b0e0aa210 */ /* 0x081fe40007f3e0ff */
[----:B------:R-:W-:Y:S02]  /*10b40*/  @!P2 IADD3 R4, P0, R4, R11, RZ ;  /* 0x0000000b0404a210 */ /* 0x000fe40007f1e0ff */
[----:B------:R-:W-:Y:S02]  /*10b50*/  CS2R R32, SRZ ;  /* 0x0000000000207805 */ /* 0x000fe4000001ff00 */
[----:B------:R-:W-:Y:S01]  /*10b60*/  CS2R R34, SRZ ;  /* 0x0000000000227805 */ /* 0x000fe2000001ff00 */
[----:B------:R-:W-:Y:S01]  /*10b70*/  @!P2 IMAD.X R11, R9, 0x1, R28, P1 ;  /* 0x00000001090ba824 */ /* 0x000fe200008e061c */
[----:B------:R-:W-:Y:S02]  /*10b80*/  @!P2 IADD3.X R5, R5, R28, RZ, P0, !PT ;  /* 0x0000001c0505a210 */ /* 0x000fe400007fe4ff */
[----:B------:R-:W-:-:S02]  /*10b90*/  CS2R R30, SRZ ;  /* 0x00000000001e7805 */ /* 0x000fc4000001ff00 */
[----:B------:R-:W-:Y:S02]  /*10ba0*/  CS2R R36, SRZ ;  /* 0x0000000000247805 */ /* 0x000fe4000001ff00 */
[----:B------:R-:W-:-:S06]  /*10bb0*/  CS2R R38, SRZ ;  /* 0x0000000000267805 */ /* 0x000fcc000001ff00 */
[----:B------:R0:W5:Y:S01]  /*10bc0*/  @!P2 LD.E.128 R36, desc[UR6][R10.64] ;  /* 0x000000060a24a980 */ /* 0x000162000c101d00 */
[----:B----4-:R-:W-:Y:S02]  /*10bd0*/  @!P3 IMAD.SHL.U32 R29, R15, 0x8, RZ ;  /* 0x000000080f1db824 */ /* 0x010fe400078e00ff */
[----:B------:R-:W-:Y:S02]  /*10be0*/  IMAD.MOV.U32 R15, RZ, RZ, R9 ;  /* 0x000000ffff0f7224 */ /* 0x000fe400078e0009 */
[----:B------:R-:W-:-:S04]  /*10bf0*/  @!P3 IMAD.WIDE R20, R29, 0x2, R12 ;  /* 0x000000021d14b825 */ /* 0x000fc800078e020c */
[----:B------:R-:W-:Y:S01]  /*10c00*/  @!P3 IMAD.WIDE R12, R29, 0x2, R14 ;  /* 0x000000021d0cb825 */ /* 0x000fe200078e020e */
[----:B------:R-:W-:Y:S01]  /*10c10*/  CS2R R28, SRZ ;  /* 0x00000000001c7805 */ /* 0x000fe2000001ff00 */
[----:B------:R0:W5:Y:S04]  /*10c20*/  @!P3 LD.E.128 R24, desc[UR6][R20.64] ;  /* 0x000000061418b980 */ /* 0x000168000c101d00 */
[----:B------:R0:W5:Y:S04]  /*10c30*/  @!P3 LD.E.128 R32, desc[UR6][R12.64] ;  /* 0x000000060c20b980 */ /* 0x000168000c101d00 */
[----:B------:R0:W5:Y:S02]  /*10c40*/  @!P2 LD.E.128 R28, desc[UR6][R4.64] ;  /* 0x00000006041ca980 */ /* 0x000164000c101d00 */
.L_x_3048:
[----:B------:R-:W-:Y:S05]  /*10c50*/  BSYNC B1 ;  /* 0x0000000000017941 */ /* 0x000fea0003800000 */
.L_x_3047:
        /* <DEDUP_REMOVED lines=30> */
[----:B------:R0:W0:Y:S02]  /*10e40*/  SHFL.IDX PT, R76, R3, 0x3, 0x181f ;  /* 0x00781f00034c7f89 */ /* 0x00002400000e0000 */
.L_x_3356:
[----:B------:R-:W4:Y:S01]  /*10e50*/  LDL R12, [R1+0x68] ;  /* 0x00006800010c7983 */ /* 0x000f220000100800 */
[----:B------:R-:W-:Y:S01]  /*10e60*/  VIADD R78, R78, 0x60 ;  /* 0x000000604e4e7836 */ /* 0x000fe20000000000 */
[----:B------:R-:W-:Y:S01]  /*10e70*/  BSSY B1, `(.L_x_3050) ;  /* 0x000002a000017945 */ /* 0x000fe20003800000 */
[----:B01----:R-:W-:Y:S02]  /*10e80*/  CS2R R6, SRZ ;  /* 0x0000000000067805 */ /* 0x003fe4000001ff00 */
        /* <DEDUP_REMOVED lines=19> */
[----:B------:R-:W-:Y:S01]  /*10fc0*/  CS2R R74, SRZ ;  /* 0x00000000004a7805 */ /* 0x000fe2000001ff00 */
[----:B------:R-:W-:-:S06]  /*10fd0*/  ULDC.64 UR6, c[0x0][0x208] ;  /* 0x0000820000067ab9 */ /* 0x000fcc0000000a00 */
[C---:B------:R-:W-:Y:S01]  /*10fe0*/  @!P2 IMAD.SHL.U32 R79, R18.reuse, 0x2, RZ ;  /* 0x00000002124fa824 */ /* 0x040fe200078e00ff */
[----:B------:R-:W-:-:S04]  /*10ff0*/  @!P2 SHF.L.U64.HI R6, R18, 0x1, R19 ;  /* 0x000000011206a819 */ /* 0x000fc80000010213 */
[-C--:B------:R-:W-:Y:S02]  /*11000*/  @!P2 IADD3 R78, P1, R76, R79.reuse, RZ ;  /* 0x0000004f4c4ea210 */ /* 0x080fe40007f3e0ff */
[----:B------:R-:W-:Y:S02]  /*11010*/  @!P2 IADD3 R20, P0, R20, R79, RZ ;  /* 0x0000004f1414a210 */ /* 0x000fe40007f1e0ff */
[----:B------:R-:W-:Y:S02]  /*11020*/  CS2R R8, SRZ ;  /* 0x0000000000087805 */ /* 0x000fe4000001ff00 */
[----:B------:R-:W-:Y:S01]  /*11030*/  CS2R R10, SRZ ;  /* 0x00000000000a7805 */ /* 0x000fe2000001ff00 */
[----:B------:R-:W-:Y:S01]  /*11040*/  @!P2 IMAD.X R79, R77, 0x1, R6, P1 ;  /* 0x000000014d4fa824 */ /* 0x000fe200008e0606 */
[----:B------:R-:W-:Y:S02]  /*11050*/  @!P2 IADD3.X R21, R21, R6, RZ, P0, !PT ;  /* 0x000000061515a210 */ /* 0x000fe400007fe4ff */
[----:B------:R-:W-:-:S02]  /*11060*/  CS2R R12, SRZ ;  /* 0x00000000000c7805 */ /* 0x000fc4000001ff00 */
[----:B------:R-:W-:Y:S02]  /*11070*/  CS2R R14, SRZ ;  /* 0x00000000000e7805 */ /* 0x000fe4000001ff00 */
[----:B------:R-:W-:-:S04]  /*11080*/  CS2R R6, SRZ ;  /* 0x0000000000067805 */ /* 0x000fc8000001ff00 */
[----:B------:R0:W5:Y:S01]  /*11090*/  @!P2 LD.E.128 R12, desc[UR6][R20.64] ;  /* 0x00000006140ca980 */ /* 0x000162000c101d00 */
[----:B----4-:R-:W-:-:S04]  /*110a0*/  @!P3 IMAD.SHL.U32 R81, R80, 0x8, RZ ;  /* 0x000000085051b824 */ /* 0x010fc800078e00ff */
[----:B------:R-:W-:Y:S01]  /*110b0*/  @!P3 IMAD.WIDE R82, R81, 0x2, R4 ;  /* 0x000000025152b825 */ /* 0x000fe200078e0204 */
[----:B------:R-:W-:-:S03]  /*110c0*/  CS2R R4, SRZ ;  /* 0x0000000000047805 */ /* 0x000fc6000001ff00 */
[----:B------:R-:W-:Y:S01]  /*110d0*/  @!P3 IMAD.WIDE R80, R81, 0x2, R76 ;  /* 0x000000025150b825 */ /* 0x000fe200078e024c */
[----:B------:R0:W5:Y:S04]  /*110e0*/  @!P3 LD.E.128 R72, desc[UR6][R82.64] ;  /* 0x000000065248b980 */ /* 0x000168000c101d00 */
[----:B------:R0:W5:Y:S04]  /*110f0*/  @!P3 LD.E.128 R8, desc[UR6][R80.64] ;  /* 0x000000065008b980 */ /* 0x000168000c101d00 */
[----:B------:R0:W5:Y:S02]  /*11100*/  @!P2 LD.E.128 R4, desc[UR6][R78.64] ;  /* 0x000000064e04a980 */ /* 0x000164000c101d00 */
.L_x_3051:
[----:B------:R-:W-:Y:S05]  /*11110*/  BSYNC B1 ;  /* 0x0000000000017941 */ /* 0x000fea0003800000 */
.L_x_3050:
[----:B------:R-:W1:Y:S01]  /*11120*/  SYNCS.PHASECHK.TRANS64.TRYWAIT P0, [R16+URZ+0x38800], R111 ;  /* 0x0388006f100075a7 */ /* 0x000e62000800017f */
[----:B-----5:R-:W-:Y:S01]  /*11130*/  IMAD.MOV.U32 R3, RZ, RZ, R4 ;  /* 0x000000ffff037224 */ /* 0x020fe200078e0004 */
[----:B0-2---:R-:W-:Y:S01]  /*11140*/  MOV R21, R6 ;  /* 0x0000000600157202 */ /* 0x005fe20000000f00 */
[----:B---3--:R-:W-:Y:S01]  /*11150*/  IMAD.MOV.U32 R20, RZ, RZ, R5 ;  /* 0x000000ffff147224 */ /* 0x008fe200078e0005 */
[----:B------:R-:W-:Y:S01]  /*11160*/  MOV R76, R10 ;  /* 0x0000000a004c7202 */ /* 0x000fe20000000f00 */
[----:B------:R-:W-:Y:S01]  /*11170*/  IMAD.MOV.U32 R77, RZ, RZ, R12 ;  /* 0x000000ffff4d7224 */ /* 0x000fe200078e000c */
[----:B------:R-:W-:Y:S01]  /*11180*/  PRMT R92, R21, 0x7610, R92 ;  /* 0x00007610155c7816 */ /* 0x000fe2000000005c */
[----:B------:R-:W-:Y:S01]  /*11190*/  IMAD.MOV.U32 R21, RZ, RZ, R9 ;  /* 0x000000ffff157224 */ /* 0x000fe200078e0009 */
[----:B------:R-:W-:Y:S01]  /*111a0*/  PRMT R91, R3, 0x5410, R20 ;  /* 0x00005410035b7816 */ /* 0x000fe20000000014 */
[----:B------:R-:W-:Y:S01]  /*111b0*/  IMAD.MOV.U32 R20, RZ, RZ, R8 ;  /* 0x000000ffff147224 */ /* 0x000fe200078e0008 */
[----:B------:R-:W-:Y:S01]  /*111c0*/  BSSY B1, `(.L_x_3052) ;  /* 0x0000014000017945 */ /* 0x000fe20003800000 */
[----:B------:R-:W-:-:S02]  /*111d0*/  IMAD.MOV.U32 R78, RZ, RZ, R13 ;  /* 0x000000ffff4e7224 */ /* 0x000fc400078e000d */
        /* <DEDUP_REMOVED lines=9> */
[----:B------:R-:W-:Y:S02]  /*11270*/  PRMT R21, R21, 0x5410, R76 ;  /* 0x0000541015157816 */ /* 0x000fe4000000004c */
[----:B------:R-:W-:-:S02]  /*11280*/  MOV R76, R14 ;  /* 0x0000000e004c7202 */ /* 0x000fc40000000f00 */
[----:B------:R-:W-:Y:S02]  /*11290*/  VIADDMNMX R3, R85, -R230, 0x80, PT ;  /* 0x0000008055037446 */ /* 0x000fe400038009e6 */
[----:B------:R-:W-:Y:S01]  /*112a0*/  PRMT R94, R76, 0x5410, R77 ;  /* 0x000054104c5e7816 */ /* 0x000fe2000000004d */
[----:B------:R-:W-:Y:S01]  /*112b0*/  IMAD.MOV.U32 R77, RZ, RZ, R75 ;  /* 0x000000ffff4d7224 */ /* 0x000fe200078e004b */
[----:B------:R-:W-:Y:S02]  /*112c0*/  ISETP.GE.AND P1, PT, R212, R3, PT ;  /* 0x00000003d400720c */ /* 0x000fe40003f26270 */
[----:B------:R-:W-:Y:S02]  /*112d0*/  PRMT R85, R78, 0x5410, R79 ;  /* 0x000054104e557816 */ /* 0x000fe4000000004f */
[----:B------:R-:W-:Y:S01]  /*112e0*/  MOV R76, R74 ;  /* 0x0000004a004c7202 */ /* 0x000fe20000000f00 */
[----:B-1----:R-:W-:Y:S08]  /*112f0*/  @!P0 BRA `(.L_x_3053) ;  /* 0x0000020800488947 */ /* 0x002ff00003800000 */
.L_x_3357:
[----:B------:R-:W-:Y:S05]  /*11300*/  BSYNC B1 ;  /* 0x0000000000017941 */ /* 0x000fea0003800000 */
.L_x_3052:
        /* <DEDUP_REMOVED lines=10> */
[--C-:B------:R-:W-:Y:S01]  /*113b0*/  HADD2.F32 R127, -RZ, R116.reuse.H1_H1 ;  /* 0x30000074ff7f7230 */ /* 0x100fe20000004100 */
[--C-:B------:R-:W-:Y:S01]  /*113c0*/  SHF.R.U64 R60, R60, 0x10, R61.reuse ;  /* 0x000000103c3c7819 */ /* 0x100fe2000000123d */
[----:B------:R-:W-:Y:S01]  /*113d0*/  HADD2.F32 R125, -RZ, R116.H0_H0 ;  /* 0x20000074ff7d7230 */ /* 0x000fe20000004100 */
[----:B------:R-:W-:Y:S01]  /*113e0*/  SHF.R.S32.HI R79, RZ, 0x1f, R76 ;  /* 0x0000001fff4f7819 */ /* 0x000fe2000001144c */
[----:B------:R-:W-:Y:S01]  /*113f0*/  IMAD.SHL.U32 R77, R76, 0x8, RZ ;  /* 0x000000084c4d7824 */ /* 0x000fe200078e00ff */
[----:B------:R-:W-:Y:S01]  /*11400*/  SHF.R.U32.HI R117, RZ, 0x10, R61 ;  /* 0x00000010ff757819 */ /* 0x000fe2000001163d */
[----:B------:R-:W-:Y:S01]  /*11410*/  HADD2.F32 R126, -RZ, R115.H0_H0 ;  /* 0x20000073ff7e7230 */ /* 0x000fe20000004100 */
[----:B------:R-:W-:Y:S02]  /*11420*/  LEA.HI R79, R79, R76, RZ, 0x3 ;  /* 0x0000004c4f4f7211 */ /* 0x000fe400078f18ff */
[----:B------:R-:W-:Y:S01]  /*11430*/  LOP3.LUT R77, R77, 0x38, RZ, 0xc0, !PT ;  /* 0x000000384d4d7812 */ /* 0x000fe200078ec0ff */
[----:B------:R-:W-:Y:S01]  /*11440*/  HADD2.F32 R117, -RZ, R117.H0_H0 ;  /* 0x20000075ff757230 */ /* 0x000fe20000004100 */
[----:B------:R-:W-:-:S02]  /*11450*/  SHF.L.U32 R79, R79, 0xa, RZ ;  /* 0x0000000a4f4f7819 */ /* 0x000fc400000006ff */
[----:B------:R-:W-:Y:S02]  /*11460*/  LOP3.LUT R76, R77, 0x1c0, R132, 0xf8, !PT ;  /* 0x000001c04d4c7812 */ /* 0x000fe400078ef884 */
[----:B------:R-:W-:Y:S02]  /*11470*/  LOP3.LUT R81, R79, 0x7fffe000, RZ, 0xc0, !PT ;  /* 0x7fffe0004f517812 */ /* 0x000fe400078ec0ff */
[----:B------:R-:W-:Y:S02]  /*11480*/  LOP3.LUT R80, R76, R229, RZ, 0x3c, !PT ;  /* 0x000000e54c507212 */ /* 0x000fe400078e3cff */
[----:B------:R-:W1:Y:S01]  /*11490*/  LDS.128 R76, [R0] ;  /* 0x00000000004c7984 */ /* 0x000e620000000c00 */
[--C-:B------:R-:W-:Y:S02]  /*114a0*/  SHF.R.U64 R61, R64, 0x10, R65.reuse ;  /* 0x00000010403d7819 */ /* 0x100fe40000001241 */
[----:B------:R-:W-:Y:S02]  /*114b0*/  IADD3 R81, R80, R81, R228 ;  /* 0x0000005150517210 */ /* 0x000fe40007ffe0e4 */
[----:B------:R-:W-:-:S02]  /*114c0*/  SHF.R.U32.HI R64, RZ, 0x10, R65 ;  /* 0x00000010ff407819 */ /* 0x000fc40000011641 */
[--C-:B------:R-:W-:Y:S01]  /*114d0*/  SHF.R.U64 R62, R62, 0x10, R63.reuse ;  /* 0x000000103e3e7819 */ /* 0x100fe2000000123f */
[----:B0-----:R-:W-:Y:S01]  /*114e0*/  IMAD R111, R81, 0x2, R16 ;  /* 0x00000002516f7824 */ /* 0x001fe200078e0210 */
[----:B------:R-:W-:Y:S01]  /*114f0*/  SHF.R.U32.HI R65, RZ, 0x10, R63 ;  /* 0x00000010ff417819 */ /* 0x000fe2000001163f */
[----:B------:R-:W-:Y:S01]  /*11500*/  HADD2.F32 R123, -RZ, R64.H0_H0 ;  /* 0x20000040ff7b7230 */ /* 0x000fe20000004100 */
[--C-:B------:R-:W-:Y:S02]  /*11510*/  SHF.R.U64 R63, R66, 0x10, R67.reuse ;  /* 0x00000010423f7819 */ /* 0x100fe40000001243 */
[----:B------:R-:W0:Y:S01]  /*11520*/  LDS.128 R80, [R111+0x14400] ;  /* 0x014400006f507984 */ /* 0x000e220000000c00 */
[----:B------:R-:W-:Y:S01]  /*11530*/  SHF.R.U32.HI R66, RZ, 0x10, R67 ;  /* 0x00000010ff427819 */ /* 0x000fe20000011643 */
[--C-:B-1----:R-:W-:Y:S02]  /*11540*/  HADD2.F32 R120, -RZ, R77.reuse.H0_H0 ;  /* 0x2000004dff787230 */ /* 0x102fe40000004100 */
[----:B------:R-:W-:-:S02]  /*11550*/  HADD2.F32 R77, -RZ, R77.H1_H1 ;  /* 0x3000004dff4d7230 */ /* 0x000fc40000004100 */
[----:B------:R-:W-:Y:S02]  /*11560*/  HADD2.F32 R67, -RZ, R76.H0_H0 ;  /* 0x2000004cff437230 */ /* 0x000fe40000004100 */
[--C-:B------:R-:W-:Y:S02]  /*11570*/  HADD2.F32 R119, -RZ, R79.reuse.H0_H0 ;  /* 0x2000004fff777230 */ /* 0x100fe40000004100 */
[----:B------:R-:W-:Y:S02]  /*11580*/  HADD2.F32 R118, -RZ, R78.H0_H0 ;  /* 0x2000004eff767230 */ /* 0x000fe40000004100 */
[----:B------:R-:W-:Y:S02]  /*11590*/  HADD2.F32 R79, -RZ, R79.H1_H1 ;  /* 0x3000004fff4f7230 */ /* 0x000fe40000004100 */
[----:B------:R-:W-:Y:S02]  /*115a0*/  HADD2.F32 R76, -RZ, R76.H1_H1 ;  /* 0x3000004cff4c7230 */ /* 0x000fe40000004100 */
[----:B0-----:R-:W-:-:S02]  /*115b0*/  HADD2.F32 R124, -RZ, R81.H0_H0 ;  /* 0x20000051ff7c7230 */ /* 0x001fc40000004100 */
[----:B------:R-:W-:Y:S02]  /*115c0*/  HADD2.F32 R122, -RZ, R81.H1_H1 ;  /* 0x30000051ff7a7230 */ /* 0x000fe40000004100 */
[----:B------:R-:W-:Y:S02]  /*115d0*/  HADD2.F32 R121, -RZ, R80.H0_H0 ;  /* 0x20000050ff797230 */ /* 0x000fe40000004100 */
[C---:B------:R-:W-:Y:S01]  /*115e0*/  FMUL.FTZ R129, R124.reuse, R125 ;  /* 0x0000007d7c817220 */ /* 0x040fe20000410000 */
[----:B------:R-:W-:Y:S01]  /*115f0*/  FMUL.FTZ R131, R124, R127 ;  /* 0x0000007f7c837220 */ /* 0x000fe20000410000 */
[--C-:B------:R-:W-:Y:S02]  /*11600*/  HADD2.F32 R124, -RZ, R113.reuse.H0_H0 ;  /* 0x20000071ff7c7230 */ /* 0x100fe40000004100 */
[C---:B------:R-:W-:Y:S01]  /*11610*/  FMUL.FTZ R128, R122.reuse, R123 ;  /* 0x0000007b7a807220 */ /* 0x040fe20000410000 */
[----:B------:R-:W-:Y:S01]  /*11620*/  FMUL.FTZ R130, R122, R117 ;  /* 0x000000757a827220 */ /* 0x000fe20000410000 */
[C---:B------:R-:W-:Y:S01]  /*11630*/  FFMA.FTZ R64, R120.reuse, R127, -R129 ;  /* 0x0000007f78407223 */ /* 0x040fe20000010881 */
[----:B------:R-:W-:Y:S01]  /*11640*/  FFMA.FTZ R120, R120, R125, R131 ;  /* 0x0000007d78787223 */ /* 0x000fe20000010083 */
[C---:B------:R-:W-:Y:S01]  /*11650*/  FMUL.FTZ R122, R121.reuse, R124 ;  /* 0x0000007c797a7220 */ /* 0x040fe20000410000 */
[----:B------:R-:W-:Y:S01]  /*11660*/  FMUL.FTZ R121, R121, R126 ;  /* 0x0000007e79797220 */ /* 0x000fe20000410000 */
[----:B------:R-:W-:Y:S01]  /*11670*/  FFMA.FTZ R117, R77, R117, -R128 ;  /* 0x000000754d757223 */ /* 0x000fe20000010880 */
[----:B------:R-:W-:-:S02]  /*11680*/  HADD2.F32 R125, -RZ, R113.H1_H1 ;  /* 0x30000071ff7d7230 */ /* 0x000fc40000004100 */
[----:B------:R-:W-:Y:S01]  /*11690*/  FFMA.FTZ R77, R77, R123, R130 ;  /* 0x0000007b4d4d7223 */ /* 0x000fe20000010082 */
[C---:B------:R-:W-:Y:S01]  /*116a0*/  FFMA.FTZ R121, R67.reuse, R124, R121 ;  /* 0x0000007c43797223 */ /* 0x040fe20000010079 */
[----:B------:R-:W-:Y:S02]  /*116b0*/  HADD2.F32 R116, -RZ, R82.H0_H0 ;  /* 0x20000052ff747230 */ /* 0x000fe40000004100 */
[----:B------:R-:W-:Y:S01]  /*116c0*/  FFMA.FTZ R113, R67, R126, -R122 ;  /* 0x0000007e43717223 */ /* 0x000fe2000001087a */
[----:B------:R-:W-:Y:S02]  /*116d0*/  HADD2.F32 R81, -RZ, R83.H0_H0 ;  /* 0x20000053ff517230 */ /* 0x000fe40000004100 */
[--C-:B------:R-:W-:Y:S02]  /*116e0*/  HADD2.F32 R123, -RZ, R114.reuse.H1_H1 ;  /* 0x30000072ff7b7230 */ /* 0x100fe40000004100 */
[----:B------:R-:W-:Y:S01]  /*116f0*/  FMUL.FTZ R67, R116, R125 ;  /* 0x0000007d74437220 */ /* 0x000fe20000410000 */
[----:B------:R-:W-:-:S02]  /*11700*/  HADD2.F32 R124, -RZ, R114.H0_H0 ;  /* 0x20000072ff7c7230 */ /* 0x000fc40000004100 */
[----:B------:R-:W-:Y:S02]  /*11710*/  HADD2.F32 R122, -RZ, R115.H1_H1 ;  /* 0x30000073ff7a7230 */ /* 0x000fe40000004100 */
[-C--:B------:R-:W-:Y:S01]  /*11720*/  FMUL.FTZ R115, R116, R123.reuse ;  /* 0x0000007b74737220 */ /* 0x080fe20000410000 */
[----:B------:R-:W-:Y:S02]  /*11730*/  HADD2.F32 R83, -RZ, R83.H1_H1 ;  /* 0x30000053ff537230 */ /* 0x000fe40000004100 */
[C---:B------:R-:W-:Y:S01]  /*11740*/  FMUL.FTZ R128, R81.reuse, R124 ;  /* 0x0000007c51807220 */ /* 0x040fe20000410000 */
[----:B------:R-:W-:Y:S02]  /*11750*/  HADD2.F32 R126, -RZ, R66.H0_H0 ;  /* 0x20000042ff7e7230 */ /* 0x000fe40000004100 */
[-C--:B------:R-:W-:Y:S01]  /*11760*/  FMUL.FTZ R81, R81, R122.reuse ;  /* 0x0000007a51517220 */ /* 0x080fe20000410000 */
[----:B------:R-:W-:Y:S02]  /*11770*/  HADD2.F32 R116, -RZ, R65.H0_H0 ;  /* 0x20000041ff747230 */ /* 0x000fe40000004100 */
[C---:B------:R-:W-:Y:S01]  /*11780*/  FFMA.FTZ R65, R119.reuse, R122, -R128 ;  /* 0x0000007a77417223 */ /* 0x040fe20000010880 */
[C---:B------:R-:W-:Y:S01]  /*11790*/  FFMA.FTZ R114, R118.reuse, R123, -R67 ;  /* 0x0000007b76727223 */ /* 0x040fe20000010843 */
[----:B------:R-:W-:Y:S01]  /*117a0*/  FFMA.FTZ R66, R118, R125, R115 ;  /* 0x0000007d76427223 */ /* 0x000fe20000010073 */
        /* <DEDUP_REMOVED lines=14> */
[-C--:B------:R-:W-:Y:S01]  /*11890*/  FMUL.FTZ R80, R80, R61.reuse ;  /* 0x0000003d50507220 */ /* 0x080fe20000410000 */
[----:B------:R-:W-:Y:S01]  /*118a0*/  FFMA.FTZ R60, R76, R61, -R79 ;  /* 0x0000003d4c3c7223 */ /* 0x000fe2000001084f */
[-C--:B------:R-:W-:Y:S01]  /*118b0*/  FMUL.FTZ R82, R82, R63.reuse ;  /* 0x0000003f52527220 */ /* 0x080fe20000410000 */
        /* <DEDUP_REMOVED lines=13> */
.L_x_3057:
[----:B------:R-:W-:Y:S05]  /*11990*/  BSYNC B2 ;  /* 0x0000000000027941 */ /* 0x000fea0003800000 */
.L_x_3056:
[----:B------:R-:W-:Y:S05]  /*119a0*/  @P1 BRA `(.L_x_3055) ;  /* 0x0000000400841947 */ /* 0x000fea0003800000 */
[----:B-1----:R-:W2:Y:S04]  /*119b0*/  LDL R0, [R1+0x60] ;  /* 0x0000600001007983 */ /* 0x002ea80000100800 */
[----:B------:R-:W3:Y:S01]  /*119c0*/  LDL R116, [R1+0x88] ;  /* 0x0000880001747983 */ /* 0x000ee20000100800 */
[----:B------:R-:W-:Y:S01]  /*119d0*/  SHF.R.U64 R56, R56, 0x10, R57 ;  /* 0x0000001038387819 */ /* 0x000fe20000001239 */
[----:B0-----:R-:W-:Y:S01]  /*119e0*/  HADD2.F32 R111, -RZ, R109.H1_H1 ;  /* 0x3000006dff6f7230 */ /* 0x001fe20000004100 */
[----:B------:R-:W-:Y:S01]  /*119f0*/  SHF.R.U32.HI R115, RZ, 0x10, R69 ;  /* 0x00000010ff737819 */ /* 0x000fe20000011645 */
[----:B------:R-:W-:Y:S01]  /*11a00*/  HADD2.F32 R113, -RZ, R108.H0_H0 ;  /* 0x2000006cff717230 */ /* 0x000fe20000004100 */
[----:B------:R-:W-:Y:S01]  /*11a10*/  SHF.R.U64 R58, R58, 0x10, R59 ;  /* 0x000000103a3a7819 */ /* 0x000fe2000000123b */
[----:B------:R-:W-:-:S02]  /*11a20*/  HADD2.F32 R114, -RZ, R107.H1_H1 ;  /* 0x3000006bff727230 */ /* 0x000fc40000004100 */
[----:B------:R-:W-:Y:S02]  /*11a30*/  HADD2.F32 R115, -RZ, R115.H0_H0 ;  /* 0x20000073ff737230 */ /* 0x000fe40000004100 */
[----:B------:R-:W-:Y:S01]  /*11a40*/  HADD2.F32 R107, -RZ, R107.H0_H0 ;  /* 0x2000006bff6b7230 */ /* 0x000fe20000004100 */
[----:B--2---:R-:W-:-:S04]  /*11a50*/  LEA.HI R112, R112, R0, RZ, 0x1d ;  /* 0x0000000070707211 */ /* 0x004fc800078fe8ff */
[----:B------:R-:W-:Y:S01]  /*11a60*/  SHF.R.S32.HI R61, RZ, 0x1f, R112 ;  /* 0x0000001fff3d7819 */ /* 0x000fe20000011470 */
[----:B------:R-:W-:-:S03]  /*11a70*/  IMAD.SHL.U32 R0, R112, 0x8, RZ ;  /* 0x0000000870007824 */ /* 0x000fc600078e00ff */
[----:B------:R-:W-:Y:S02]  /*11a80*/  LEA.HI R61, R61, R112, RZ, 0x3 ;  /* 0x000000703d3d7211 */ /* 0x000fe400078f18ff */
[----:B------:R-:W-:Y:S02]  /*11a90*/  LOP3.LUT R0, R0, 0x38, RZ, 0xc0, !PT ;  /* 0x0000003800007812 */ /* 0x000fe400078ec0ff */
[----:B------:R-:W-:Y:S01]  /*11aa0*/  SHF.R.U32.HI R112, RZ, 0x10, R57 ;  /* 0x00000010ff707819 */ /* 0x000fe20000011639 */
[----:B------:R-:W-:Y:S01]  /*11ab0*/  IMAD.SHL.U32 R61, R61, 0x400, RZ ;  /* 0x000004003d3d7824 */ /* 0x000fe200078e00ff */
[----:B------:R-:W-:Y:S02]  /*11ac0*/  LOP3.LUT R0, R0, 0x1c0, R132, 0xf8, !PT ;  /* 0x000001c000007812 */ /* 0x000fe400078ef884 */
[----:B------:R-:W-:Y:S02]  /*11ad0*/  SHF.R.U64 R57, R68, 0x10, R69 ;  /* 0x0000001044397819 */ /* 0x000fe40000001245 */
[----:B------:R-:W-:-:S02]  /*11ae0*/  LOP3.LUT R0, R0, R229, RZ, 0x3c, !PT ;  /* 0x000000e500007212 */ /* 0x000fc400078e3cff */
[----:B------:R-:W-:Y:S02]  /*11af0*/  LOP3.LUT R65, R61, 0x7fffe000, RZ, 0xc0, !PT ;  /* 0x7fffe0003d417812 */ /* 0x000fe400078ec0ff */
[----:B---3--:R-:W0:Y:S01]  /*11b00*/  LDS.128 R60, [R116] ;  /* 0x00000000743c7984 */ /* 0x008e220000000c00 */
[----:B------:R-:W-:Y:S02]  /*11b10*/  SHF.R.U32.HI R68, RZ, 0x10, R59 ;  /* 0x00000010ff447819 */ /* 0x000fe4000001163b */
[----:B------:R-:W-:Y:S02]  /*11b20*/  IADD3 R65, R0, R65, R228 ;  /* 0x0000004100417210 */ /* 0x000fe40007ffe0e4 */
[--C-:B------:R-:W-:Y:S01]  /*11b30*/  SHF.R.U64 R59, R70, 0x10, R71.reuse ;  /* 0x00000010463b7819 */ /* 0x100fe20000001247 */
[----:B------:R-:W-:Y:S01]  /*11b40*/  HADD2.F32 R68, -RZ, R68.H0_H0 ;  /* 0x20000044ff447230 */ /* 0x000fe20000004100 */
[----:B------:R-:W-:Y:S02]  /*11b50*/  LEA R0, R65, R16, 0x1 ;  /* 0x0000001041007211 */ /* 0x000fe400078e08ff */
[----:B------:R-:W-:-:S03]  /*11b60*/  SHF.R.U32.HI R70, RZ, 0x10, R71 ;  /* 0x00000010ff467819 */ /* 0x000fc60000011647 */
[----:B------:R-:W1:Y:S02]  /*11b70*/  LDS.128 R64, [R0+0x14400] ;  /* 0x0144000000407984 */ /* 0x000e640000000c00 */
[----:B------:R-:W-:Y:S02]  /*11b80*/  HADD2.F32 R70, -RZ, R70.H0_H0 ;  /* 0x20000046ff467230 */ /* 0x000fe40000004100 */
[--C-:B0-----:R-:W-:Y:S02]  /*11b90*/  HADD2.F32 R76, -RZ, R61.reuse.H0_H0 ;  /* 0x2000003dff4c7230 */ /* 0x101fe40000004100 */
[----:B------:R-:W-:Y:S02]  /*11ba0*/  HADD2.F32 R78, -RZ, R61.H1_H1 ;  /* 0x3000003dff4e7230 */ /* 0x000fe40000004100 */
[----:B------:R-:W-:Y:S02]  /*11bb0*/  HADD2.F32 R79, -RZ, R60.H0_H0 ;  /* 0x2000003cff4f7230 */ /* 0x000fe40000004100 */
[----:B------:R-:W-:-:S02]  /*11bc0*/  HADD2.F32 R61, -RZ, R62.H0_H0 ;  /* 0x2000003eff3d7230 */ /* 0x000fc40000004100 */
[--C-:B------:R-:W-:Y:S02]  /*11bd0*/  HADD2.F32 R69, -RZ, R63.reuse.H0_H0 ;  /* 0x2000003fff457230 */ /* 0x100fe40000004100 */
[----:B------:R-:W-:Y:S02]  /*11be0*/  HADD2.F32 R63, -RZ, R63.H1_H1 ;  /* 0x3000003fff3f7230 */ /* 0x000fe40000004100 */
[--C-:B-1----:R-:W-:Y:S02]  /*11bf0*/  HADD2.F32 R81, -RZ, R65.reuse.H0_H0 ;  /* 0x20000041ff517230 */ /* 0x102fe40000004100 */
[----:B------:R-:W-:Y:S02]  /*11c00*/  HADD2.F32 R82, -RZ, R65.H1_H1 ;  /* 0x30000041ff527230 */ /* 0x000fe40000004100 */
[--C-:B------:R-:W-:Y:S02]  /*11c10*/  HADD2.F32 R80, -RZ, R67.reuse.H0_H0 ;  /* 0x20000043ff507230 */ /* 0x100fe40000004100 */
[----:B------:R-:W-:Y:S01]  /*11c20*/  FMUL.FTZ R65, R81, R113 ;  /* 0x0000007151417220 */ /* 0x000fe20000410000 */
[----:B------:R-:W-:-:S02]  /*11c30*/  HADD2.F32 R71, -RZ, R67.H1_H1 ;  /* 0x30000043ff477230 */ /* 0x000fc40000004100 */
[-C--:B------:R-:W-:Y:S01]  /*11c40*/  FMUL.FTZ R67, R81, R111.reuse ;  /* 0x0000006f51437220 */ /* 0x080fe20000410000 */
[----:B------:R-:W-:Y:S02]  /*11c50*/  HADD2.F32 R81, -RZ, R112.H0_H0 ;  /* 0x20000070ff517230 */ /* 0x000fe40000004100 */
[----:B------:R-:W-:Y:S01]  /*11c60*/  FFMA.FTZ R65, R76, R111, -R65 ;  /* 0x0000006f4c417223 */ /* 0x000fe20000010841 */
[----:B------:R-:W-:Y:S02]  /*11c70*/  HADD2.F32 R77, -RZ, R64.H0_H0 ;  /* 0x20000040ff4d7230 */ /* 0x000fe40000004100 */
[----:B------:R-:W-:Y:S01]  /*11c80*/  FMUL.FTZ R111, R82, R115 ;  /* 0x00000073526f7220 */ /* 0x000fe20000410000 */
[----:B------:R-:W-:Y:S02]  /*11c90*/  HADD2.F32 R112, -RZ, R108.H1_H1 ;  /* 0x3000006cff707230 */ /* 0x000fe40000004100 */
[----:B------:R-:W-:Y:S01]  /*11ca0*/  FFMA.FTZ R67, R76, R113, R67 ;  /* 0x000000714c437223 */ /* 0x000fe20000010043 */
[----:B------:R-:W-:-:S02]  /*11cb0*/  HADD2.F32 R108, -RZ, R109.H0_H0 ;  /* 0x2000006dff6c7230 */ /* 0x000fc40000004100 */
[-C--:B------:R-:W-:Y:S01]  /*11cc0*/  FMUL.FTZ R109, R82, R81.reuse ;  /* 0x00000051526d7220 */ /* 0x080fe20000410000 */
[----:B------:R-:W-:Y:S02]  /*11cd0*/  HADD2.F32 R83, -RZ, R66.H0_H0 ;  /* 0x20000042ff537230 */ /* 0x000fe40000004100 */
[C---:B------:R-:W-:Y:S01]  /*11ce0*/  FMUL.FTZ R82, R77.reuse, R112 ;  /* 0x000000704d527220 */ /* 0x040fe20000410000 */
[----:B------:R-:W-:Y:S01]  /*11cf0*/  FFMA.FTZ R76, R78, R81, -R111 ;  /* 0x000000514e4c7223 */ /* 0x000fe2000001086f */
[-C--:B------:R-:W-:Y:S01]  /*11d00*/  FMUL.FTZ R81, R77, R108.reuse ;  /* 0x0000006c4d517220 */ /* 0x080fe20000410000 */
[----:B------:R-:W-:Y:S02]  /*11d10*/  HADD2.F32 R64, -RZ, R64.H1_H1 ;  /* 0x30000040ff407230 */ /* 0x000fe40000004100 */
[----:B------:R-:W-:Y:S01]  /*11d20*/  FFMA.FTZ R77, R79, R108, -R82 ;  /* 0x0000006c4f4d7223 */ /* 0x000fe20000010852 */
[--C-:B------:R-:W-:Y:S02]  /*11d30*/  HADD2.F32 R82, -RZ, R110.reuse.H0_H0 ;  /* 0x2000006eff527230 */ /* 0x100fe40000004100 */
[----:B------:R-:W-:Y:S01]  /*11d40*/  FMUL.FTZ R108, R83, R114 ;  /* 0x00000072536c7220 */ /* 0x000fe20000410000 */
[----:B------:R-:W-:-:S02]  /*11d50*/  HADD2.F32 R110, -RZ, R110.H1_H1 ;  /* 0x3000006eff6e7230 */ /* 0x000fc40000004100 */
[----:B------:R-:W-:Y:S01]  /*11d60*/  FFMA.FTZ R79, R79, R112, R81 ;  /* 0x000000704f4f7223 */ /* 0x000fe20000010051 */
[----:B------:R-:W-:Y:S02]  /*11d70*/  HADD2.F32 R66, -RZ, R66.H1_H1 ;  /* 0x30000042ff427230 */ /* 0x000fe40000004100 */
[-C--:B------:R-:W-:Y:S01]  /*11d80*/  FMUL.FTZ R112, R83, R82.reuse ;  /* 0x0000005253707220 */ /* 0x080fe20000410000 */
[C---:B------:R-:W-:Y:S01]  /*11d90*/  FFMA.FTZ R108, R61.reuse, R82, -R108 ;  /* 0x000000523d6c7223 */ /* 0x040fe2000001086c */
[CC--:B------:R-:W-:Y:S01]  /*11da0*/  FMUL.FTZ R82, R80.reuse, R107.reuse ;  /* 0x0000006b50527220 */ /* 0x0c0fe20000410000 */
[----:B------:R-:W-:Y:S01]  /*11db0*/  FMUL.FTZ R80, R80, R110 ;  /* 0x0000006e50507220 */ /* 0x000fe20000410000 */
[----:B------:R-:W-:Y:S01]  /*11dc0*/  FFMA.FTZ R112, R61, R114, R112 ;  /* 0x000000723d707223 */ /* 0x000fe20000010070 */
[----:B------:R-:W-:Y:S01]  /*11dd0*/  FMUL.FTZ R114, R71, R70 ;  /* 0x0000004647727220 */ /* 0x000fe20000410000 */
[C---:B------:R-:W-:Y:S01]  /*11de0*/  FFMA.FTZ R82, R69.reuse, R110, -R82 ;  /* 0x0000006e45527223 */ /* 0x040fe20000010852 */
[----:B------:R-:W-:Y:S01]  /*11df0*/  FFMA.FTZ R80, R69, R107, R80 ;  /* 0x0000006b45507223 */ /* 0x000fe20000010050 */
[----:B------:R-:W-:Y:S01]  /*11e00*/  FMUL.FTZ R110, R71, R68 ;  /* 0x00000044476e7220 */ /* 0x000fe20000410000 */
[----:B------:R-:W-:-:S02]  /*11e10*/  HADD2.F32 R61, -RZ, R57.H0_H0 ;  /* 0x20000039ff3d7230 */ /* 0x000fc40000004100 */
[C---:B------:R-:W-:Y:S01]  /*11e20*/  FFMA.FTZ R81, R63.reuse, R68, -R114 ;  /* 0x000000443f517223 */ /* 0x040fe20000010872 */
[----:B------:R-:W-:Y:S02]  /*11e30*/  HADD2.F32 R69, -RZ, R59.H0_H0 ;  /* 0x2000003bff457230 */ /* 0x000fe40000004100 */
[----:B------:R-:W-:Y:S01]  /*11e40*/  FFMA.FTZ R83, R63, R70, R110 ;  /* 0x000000463f537223 */ /* 0x000fe2000001006e */
[----:B------:R-:W-:Y:S02]  /*11e50*/  HADD2.F32 R57, -RZ, R56.H0_H0 ;  /* 0x20000038ff397230 */ /* 0x000fe40000004100 */
[----:B------:R-:W-:Y:S01]  /*11e60*/  FMUL.FTZ R63, R64, R61 ;  /* 0x0000003d403f7220 */ /* 0x000fe20000410000 */
[----:B------:R-:W-:Y:S02]  /*11e70*/  HADD2.F32 R59, -RZ, R58.H0_H0 ;  /* 0x2000003aff3b7230 */ /* 0x000fe40000004100 */
[----:B------:R-:W-:Y:S01]  /*11e80*/  FMUL.FTZ R71, R66, R69 ;  /* 0x0000004542477220 */ /* 0x000fe20000410000 */
[----:B------:R-:W-:-:S02]  /*11e90*/  HADD2.F32 R60, -RZ, R60.H1_H1 ;  /* 0x3000003cff3c7230 */ /* 0x000fc40000004100 */
[----:B------:R-:W-:Y:S01]  /*11ea0*/  FMUL.FTZ R64, R64, R57 ;  /* 0x0000003940407220 */ /* 0x000fe20000410000 */
[----:B------:R-:W-:Y:S02]  /*11eb0*/  HADD2.F32 R62, -RZ, R62.H1_H1 ;  /* 0x3000003eff3e7230 */ /* 0x000fe40000004100 */
[----:B------:R-:W-:Y:S01]  /*11ec0*/  FMUL.FTZ R66, R66, R59 ;  /* 0x0000003b42427220 */ /* 0x000fe20000410000 */
[----:B------:R-:W-:Y:S01]  /*11ed0*/  FFMA.FTZ R78, R78, R115, R109 ;  /* 0x000000734e4e7223 */ /* 0x000fe2000001006d */
        /* <DEDUP_REMOVED lines=14> */
.L_x_3055:
[----:B------:R-:W-:Y:S05]  /*11fc0*/  BSYNC B1 ;  /* 0x0000000000017941 */ /* 0x000fea0003800000 */
.L_x_3054:
        /* <DEDUP_REMOVED lines=11> */
[----:B------:R-:W-:Y:S01]  /*12080*/  LOP3.LUT R58, R224, 0x38, R18, 0xf8, !PT ;  /* 0x00000038e03a7812 */ /* 0x000fe200078ef812 */
[----:B------:R-:W-:Y:S01]  /*12090*/  HADD2.F32 R71, -RZ, R103.H1_H1 ;  /* 0x30000067ff477230 */ /* 0x000fe20000004100 */
[----:B------:R-:W-:Y:S01]  /*120a0*/  SHF.R.U64 R52, R52, 0x10, R53 ;  /* 0x0000001034347819 */ /* 0x000fe20000001235 */
[----:B------:R-:W-:Y:S01]  /*120b0*/  HADD2.F32 R70, -RZ, R105.H1_H1 ;  /* 0x30000069ff467230 */ /* 0x000fe20000004100 */
[----:B------:R-:W-:Y:S02]  /*120c0*/  LOP3.LUT R58, R227, R58, R107, 0xf6, !PT ;  /* 0x0000003ae33a7212 */ /* 0x000fe400078ef66b */
[----:B------:R-:W-:Y:S02]  /*120d0*/  SHF.R.U32.HI R78, RZ, 0x10, R53 ;  /* 0x00000010ff4e7819 */ /* 0x000fe40000011635 */
[--C-:B------:R-:W-:Y:S02]  /*120e0*/  SHF.R.U64 R44, R44, 0x10, R45.reuse ;  /* 0x000000102c2c7819 */ /* 0x100fe4000000122d */
[----:B------:R-:W-:Y:S01]  /*120f0*/  SHF.R.U32.HI R76, RZ, 0x10, R45 ;  /* 0x00000010ff4c7819 */ /* 0x000fe2000001162d */
[----:B------:R-:W-:Y:S01]  /*12100*/  HADD2.F32 R78, -RZ, R78.H0_H0 ;  /* 0x2000004eff4e7230 */ /* 0x000fe20000004100 */
[----:B------:R-:W-:-:S02]  /*12110*/  SHF.R.U64 R45, R46, 0x10, R47 ;  /* 0x000000102e2d7819 */ /* 0x000fc4000000122f */
[----:B------:R-:W-:Y:S02]  /*12120*/  SHF.R.U64 R46, R54, 0x10, R55 ;  /* 0x00000010362e7819 */ /* 0x000fe40000001237 */
[----:B------:R-:W-:Y:S01]  /*12130*/  SHF.R.U32.HI R83, RZ, 0x10, R47 ;  /* 0x00000010ff537819 */ /* 0x000fe2000001162f */
[----:B------:R-:W-:Y:S01]  /*12140*/  HADD2.F32 R45, -RZ, R45.H0_H0 ;  /* 0x2000002dff2d7230 */ /* 0x000fe20000004100 */
[----:B------:R-:W-:Y:S02]  /*12150*/  SHF.R.U32.HI R81, RZ, 0x10, R55 ;  /* 0x00000010ff517819 */ /* 0x000fe40000011637 */
[----:B--2---:R-:W-:Y:S02]  /*12160*/  R2UR UR4, R56 ;  /* 0x00000000380472ca */ /* 0x004fe400000e0000 */
[----:B------:R-:W-:-:S04]  /*12170*/  LEA.HI R56, R0, R237, RZ, 0x1d ;  /* 0x000000ed00387211 */ /* 0x000fc800078fe8ff */
[----:B------:R-:W-:Y:S01]  /*12180*/  SHF.R.S32.HI R59, RZ, 0x1f, R56 ;  /* 0x0000001fff3b7819 */ /* 0x000fe20000011438 */
[----:B------:R-:W-:-:S03]  /*12190*/  IMAD.SHL.U32 R57, R56, 0x8, RZ ;  /* 0x0000000838397824 */ /* 0x000fc600078e00ff */
[----:B------:R-:W-:Y:S02]  /*121a0*/  LEA.HI R59, R59, R56, RZ, 0x3 ;  /* 0x000000383b3b7211 */ /* 0x000fe400078f18ff */
[----:B------:R-:W-:Y:S02]  /*121b0*/  LOP3.LUT R56, R224, 0x38, R57, 0xf8, !PT ;  /* 0x00000038e0387812 */ /* 0x000fe400078ef839 */
[----:B------:R-:W-:Y:S01]  /*121c0*/  LEA R64, R58, UR4, 0x1 ;  /* 0x000000043a407c11 */ /* 0x000fe2000f8e08ff */
[----:B------:R-:W-:Y:S01]  /*121d0*/  IMAD.SHL.U32 R59, R59, 0x400, RZ ;  /* 0x000004003b3b7824 */ /* 0x000fe200078e00ff */
[----:B------:R-:W-:-:S04]  /*121e0*/  LOP3.LUT R60, R56, R107, RZ, 0x3c, !PT ;  /* 0x0000006b383c7212 */ /* 0x000fc800078e3cff */
[----:B------:R-:W-:Y:S02]  /*121f0*/  LOP3.LUT R65, R59, 0x7fffe000, RZ, 0xc0, !PT ;  /* 0x7fffe0003b417812 */ /* 0x000fe400078ec0ff */
[----:B------:R-:W1:Y:S02]  /*12200*/  LDS.128 R56, [R64] ;  /* 0x0000000040387984 */ /* 0x000e640000000c00 */
[----:B------:R-:W-:-:S04]  /*12210*/  IADD3 R65, R60, R65, R227 ;  /* 0x000000413c417210 */ /* 0x000fc80007ffe0e3 */
[----:B------:R-:W-:-:S05]  /*12220*/  LEA R65, R65, R16, 0x1 ;  /* 0x0000001041417211 */ /* 0x000fca00078e08ff */
[----:B------:R-:W2:Y:S01]  /*12230*/  LDS.128 R60, [R65+0x14400] ;  /* 0x01440000413c7984 */ /* 0x000ea20000000c00 */
[--C-:B-1----:R-:W-:Y:S02]  /*12240*/  HADD2.F32 R54, -RZ, R57.reuse.H0_H0 ;  /* 0x20000039ff367230 */ /* 0x102fe40000004100 */
[----:B------:R-:W-:Y:S02]  /*12250*/  HADD2.F32 R57, -RZ, R57.H1_H1 ;  /* 0x30000039ff397230 */ /* 0x000fe40000004100 */
[----:B------:R-:W-:Y:S02]  /*12260*/  HADD2.F32 R47, -RZ, R56.H0_H0 ;  /* 0x20000038ff2f7230 */ /* 0x000fe40000004100 */
[----:B------:R-:W-:Y:S02]  /*12270*/  HADD2.F32 R55, -RZ, R58.H0_H0 ;  /* 0x2000003aff377230 */ /* 0x000fe40000004100 */
[--C-:B------:R-:W-:Y:S02]  /*12280*/  HADD2.F32 R66, -RZ, R59.reuse.H0_H0 ;  /* 0x2000003bff427230 */ /* 0x100fe40000004100 */
[----:B------:R-:W-:-:S02]  /*12290*/  HADD2.F32 R59, -RZ, R59.H1_H1 ;  /* 0x3000003bff3b7230 */ /* 0x000fc40000004100 */
[--C-:B--2---:R-:W-:Y:S02]  /*122a0*/  HADD2.F32 R53, -RZ, R61.reuse.H0_H0 ;  /* 0x2000003dff357230 */ /* 0x104fe40000004100 */
[----:B------:R-:W-:Y:S02]  /*122b0*/  HADD2.F32 R67, -RZ, R61.H1_H1 ;  /* 0x3000003dff437230 */ /* 0x000fe40000004100 */
[----:B------:R-:W-:Y:S02]  /*122c0*/  HADD2.F32 R61, -RZ, R60.H0_H0 ;  /* 0x2000003cff3d7230 */ /* 0x000fe40000004100 */
[C---:B------:R-:W-:Y:S01]  /*122d0*/  FMUL.FTZ R77, R53.reuse, R71 ;  /* 0x00000047354d7220 */ /* 0x040fe20000410000 */
[----:B------:R-:W-:Y:S01]  /*122e0*/  FMUL.FTZ R79, R53, R70 ;  /* 0x00000046354f7220 */ /* 0x000fe20000410000 */
[----:B------:R-:W-:Y:S01]  /*122f0*/  FMUL.FTZ R80, R67, R78 ;  /* 0x0000004e43507220 */ /* 0x000fe20000410000 */
[----:B------:R-:W-:Y:S02]  /*12300*/  HADD2.F32 R68, -RZ, R62.H0_H0 ;  /* 0x2000003eff447230 */ /* 0x000fe40000004100 */
[----:B------:R-:W-:Y:S01]  /*12310*/  FFMA.FTZ R53, R54, R70, -R77 ;  /* 0x0000004636357223 */ /* 0x000fe2000001084d */
[----:B------:R-:W-:-:S02]  /*12320*/  HADD2.F32 R70, -RZ, R76.H0_H0 ;  /* 0x2000004cff467230 */ /* 0x000fc40000004100 */
[----:B------:R-:W-:Y:S01]  /*12330*/  FFMA.FTZ R79, R54, R71, R79 ;  /* 0x00000047364f7223 */ /* 0x000fe2000001004f */
[----:B------:R-:W-:Y:S02]  /*12340*/  HADD2.F32 R76, -RZ, R103.H0_H0 ;  /* 0x20000067ff4c7230 */ /* 0x000fe40000004100 */
[----:B------:R-:W-:Y:S02]  /*12350*/  HADD2.F32 R54, -RZ, R105.H0_H0 ;  /* 0x20000069ff367230 */ /* 0x000fe40000004100 */
[-C--:B------:R-:W-:Y:S01]  /*12360*/  FMUL.FTZ R82, R67, R70.reuse ;  /* 0x0000004643527220 */ /* 0x080fe20000410000 */
[----:B------:R-:W-:Y:S01]  /*12370*/  FFMA.FTZ R80, R57, R70, -R80 ;  /* 0x0000004639507223 */ /* 0x000fe20000010850 */
[C---:B------:R-:W-:Y:S01]  /*12380*/  FMUL.FTZ R70, R61.reuse, R76 ;  /* 0x0000004c3d467220 */ /* 0x040fe20000410000 */
[----:B------:R-:W-:Y:S02]  /*12390*/  HADD2.F32 R67, -RZ, R104.H0_H0 ;  /* 0x20000068ff437230 */ /* 0x000fe40000004100 */
[----:B------:R-:W-:Y:S01]  /*123a0*/  FMUL.FTZ R61, R61, R54 ;  /* 0x000000363d3d7220 */ /* 0x000fe20000410000 */
[----:B------:R-:W-:-:S02]  /*123b0*/  HADD2.F32 R69, -RZ, R63.H0_H0 ;  /* 0x2000003fff457230 */ /* 0x000fc40000004100 */
[C---:B------:R-:W-:Y:S01]  /*123c0*/  FFMA.FTZ R70, R47.reuse, R54, -R70 ;  /* 0x000000362f467223 */ /* 0x040fe20000010846 */
[----:B------:R-:W-:Y:S02]  /*123d0*/  HADD2.F32 R54, -RZ, R106.H0_H0 ;  /* 0x2000006aff367230 */ /* 0x000fe40000004100 */
[----:B------:R-:W-:Y:S01]  /*123e0*/  FFMA.FTZ R61, R47, R76, R61 ;  /* 0x0000004c2f3d7223 */ /* 0x000fe2000001003d */
[----:B------:R-:W-:Y:S02]  /*123f0*/  HADD2.F32 R104, -RZ, R104.H1_H1 ;  /* 0x30000068ff687230 */ /* 0x000fe40000004100 */
[C---:B------:R-:W-:Y:S01]  /*12400*/  FMUL.FTZ R76, R68.reuse, R67 ;  /* 0x00000043444c7220 */ /* 0x040fe20000410000 */
[----:B------:R-:W-:Y:S02]  /*12410*/  HADD2.F32 R106, -RZ, R106.H1_H1 ;  /* 0x3000006aff6a7230 */ /* 0x000fe40000004100 */
[----:B------:R-:W-:Y:S01]  /*12420*/  FFMA.FTZ R82, R57, R78, R82 ;  /* 0x0000004e39527223 */ /* 0x000fe20000010052 */
[-C--:B------:R-:W-:Y:S01]  /*12430*/  FMUL.FTZ R78, R68, R54.reuse ;  /* 0x00000036444e7220 */ /* 0x080fe20000410000 */
[----:B------:R-:W-:Y:S01]  /*12440*/  FFMA.FTZ R76, R55, R54, -R76 ;  /* 0x00000036374c7223 */ /* 0x000fe2000001084c */
[----:B------:R-:W-:Y:S01]  /*12450*/  FMUL.FTZ R47, R69, R104 ;  /* 0x00000068452f7220 */ /* 0x000fe20000410000 */
[----:B------:R-:W-:-:S02]  /*12460*/  HADD2.F32 R63, -RZ, R63.H1_H1 ;  /* 0x3000003fff3f7230 */ /* 0x000fc40000004100 */
[-C--:B------:R-:W-:Y:S01]  /*12470*/  FMUL.FTZ R69, R69, R106.reuse ;  /* 0x0000006a45457220 */ /* 0x080fe20000410000 */
[----:B------:R-:W-:Y:S02]  /*12480*/  HADD2.F32 R68, -RZ, R81.H0_H0 ;  /* 0x20000051ff447230 */ /* 0x000fe40000004100 */
[----:B------:R-:W-:Y:S01]  /*12490*/  FFMA.FTZ R78, R55, R67, R78 ;  /* 0x00000043374e7223 */ /* 0x000fe2000001004e */
[----:B------:R-:W-:Y:S02]  /*124a0*/  HADD2.F32 R54, -RZ, R83.H0_H0 ;  /* 0x20000053ff367230 */ /* 0x000fe40000004100 */
[C---:B------:R-:W-:Y:S01]  /*124b0*/  FFMA.FTZ R106, R66.reuse, R106, -R47 ;  /* 0x0000006a426a7223 */ /* 0x040fe2000001082f */
[----:B------:R-:W-:Y:S01]  /*124c0*/  FFMA.FTZ R69, R66, R104, R69 ;  /* 0x0000006842457223 */ /* 0x000fe20000010045 */
[----:B------:R-:W-:Y:S02]  /*124d0*/  HADD2.F32 R60, -RZ, R60.H1_H1 ;  /* 0x3000003cff3c7230 */ /* 0x000fe40000004100 */
[----:B------:R-:W-:Y:S01]  /*124e0*/  FMUL.FTZ R108, R63, R68 ;  /* 0x000000443f6c7220 */ /* 0x000fe20000410000 */
[----:B------:R-:W-:-:S02]  /*124f0*/  HADD2.F32 R62, -RZ, R62.H1_H1 ;  /* 0x3000003eff3e7230 */ /* 0x000fc40000004100 */
[-C--:B------:R-:W-:Y:S01]  /*12500*/  FMUL.FTZ R66, R63, R54.reuse ;  /* 0x000000363f427220 */ /* 0x080fe20000410000 */
[----:B------:R-:W-:Y:S02]  /*12510*/  HADD2.F32 R55, -RZ, R52.H0_H0 ;  /* 0x20000034ff377230 */ /* 0x000fe40000004100 */
[C---:B------:R-:W-:Y:S01]  /*12520*/  FFMA.FTZ R67, R59.reuse, R54, -R108 ;  /* 0x000000363b437223 */ /* 0x040fe2000001086c */
[----:B------:R-:W-:Y:S02]  /*12530*/  HADD2.F32 R57, -RZ, R46.H0_H0 ;  /* 0x2000002eff397230 */ /* 0x000fe40000004100 */
[----:B------:R-:W-:Y:S01]  /*12540*/  FFMA.FTZ R66, R59, R68, R66 ;  /* 0x000000443b427223 */ /* 0x000fe20000010042 */
[----:B------:R-:W-:Y:S02]  /*12550*/  HADD2.F32 R47, -RZ, R44.H0_H0 ;  /* 0x2000002cff2f7230 */ /* 0x000fe40000004100 */
[----:B------:R-:W-:Y:S01]  /*12560*/  FMUL.FTZ R59, R60, R55 ;  /* 0x000000373c3b7220 */ /* 0x000fe20000410000 */
[----:B------:R-:W-:-:S02]  /*12570*/  HADD2.F32 R56, -RZ, R56.H1_H1 ;  /* 0x30000038ff387230 */ /* 0x000fc40000004100 */
        /* <DEDUP_REMOVED lines=18> */
.L_x_3061:
[----:B------:R-:W-:Y:S05]  /*126a0*/  BSYNC B2 ;  /* 0x0000000000027941 */ /* 0x000fea0003800000 */
.L_x_3060:
[----:B------:R-:W-:Y:S05]  /*126b0*/  @P1 BRA `(.L_x_3059) ;  /* 0x0000000400801947 */ /* 0x000fea0003800000 */
[----:B-1----:R-:W2:Y:S04]  /*126c0*/  LDL R44, [R1+0x60] ;  /* 0x00006000012c7983 */ /* 0x002ea80000100800 */
[----:B------:R-:W3:Y:S01]  /*126d0*/  LDL R70, [R1+0x84] ;  /* 0x0000840001467983 */ /* 0x000ee20000100800 */
[--C-:B------:R-:W-:Y:S01]  /*126e0*/  SHF.R.U64 R65, R48, 0x10, R49.reuse ;  /* 0x0000001030417819 */ /* 0x100fe20000001231 */
[----:B------:R-:W-:Y:S01]  /*126f0*/  HADD2.F32 R56, -RZ, R101.H1_H1 ;  /* 0x30000065ff387230 */ /* 0x000fe20000004100 */
[----:B------:R-:W-:Y:S01]  /*12700*/  SHF.R.U32.HI R60, RZ, 0x10, R49 ;  /* 0x00000010ff3c7819 */ /* 0x000fe20000011631 */
[--C-:B------:R-:W-:Y:S01]  /*12710*/  HADD2.F32 R58, -RZ, R99.reuse.H1_H1 ;  /* 0x30000063ff3a7230 */ /* 0x100fe20000004100 */
[--C-:B------:R-:W-:Y:S01]  /*12720*/  SHF.R.U64 R69, R40, 0x10, R41.reuse ;  /* 0x0000001028457819 */ /* 0x100fe20000001229 */
[----:B------:R-:W-:Y:S01]  /*12730*/  HADD2.F32 R99, -RZ, R99.H0_H0 ;  /* 0x20000063ff637230 */ /* 0x000fe20000004100 */
[----:B------:R-:W-:Y:S01]  /*12740*/  SHF.R.U32.HI R57, RZ, 0x10, R41 ;  /* 0x00000010ff397819 */ /* 0x000fe20000011629 */
[----:B------:R-:W-:Y:S01]  /*12750*/  HADD2.F32 R101, -RZ, R101.H0_H0 ;  /* 0x20000065ff657230 */ /* 0x000fe20000004100 */
[--C-:B------:R-:W-:Y:S01]  /*12760*/  SHF.R.U64 R63, R50, 0x10, R51.reuse ;  /* 0x00000010323f7819 */ /* 0x100fe20000001233 */
[----:B------:R-:W-:Y:S01]  /*12770*/  HADD2.F32 R60, -RZ, R60.H0_H0 ;  /* 0x2000003cff3c7230 */ /* 0x000fe20000004100 */
[----:B------:R-:W-:-:S02]  /*12780*/  SHF.R.U32.HI R61, RZ, 0x10, R51 ;  /* 0x00000010ff3d7819 */ /* 0x000fc40000011633 */
        /* <DEDUP_REMOVED lines=10> */
[----:B---3--:R-:W1:Y:S02]  /*12830*/  LDS.128 R44, [R70] ;  /* 0x00000000462c7984 */ /* 0x008e640000000c00 */
[----:B------:R-:W-:-:S05]  /*12840*/  IADD3 R53, R0, R53, R227 ;  /* 0x0000003500357210 */ /* 0x000fca0007ffe0e3 */
[----:B------:R-:W-:-:S05]  /*12850*/  IMAD R0, R53, 0x2, R16 ;  /* 0x0000000235007824 */ /* 0x000fca00078e0210 */
[----:B------:R-:W2:Y:S01]  /*12860*/  LDS.128 R52, [R0+0x14400] ;  /* 0x0144000000347984 */ /* 0x000ea20000000c00 */
[--C-:B-1----:R-:W-:Y:S02]  /*12870*/  HADD2.F32 R41, -RZ, R45.reuse.H0_H0 ;  /* 0x2000002dff297230 */ /* 0x102fe40000004100 */
[----:B------:R-:W-:Y:S02]  /*12880*/  HADD2.F32 R40, -RZ, R44.H0_H0 ;  /* 0x2000002cff287230 */ /* 0x000fe40000004100 */
[----:B------:R-:W-:Y:S02]  /*12890*/  HADD2.F32 R45, -RZ, R45.H1_H1 ;  /* 0x3000002dff2d7230 */ /* 0x000fe40000004100 */
[----:B------:R-:W-:Y:S02]  /*128a0*/  HADD2.F32 R42, -RZ, R46.H0_H0 ;  /* 0x2000002eff2a7230 */ /* 0x000fe40000004100 */
[--C-:B------:R-:W-:Y:S02]  /*128b0*/  HADD2.F32 R43, -RZ, R47.reuse.H0_H0 ;  /* 0x2000002fff2b7230 */ /* 0x100fe40000004100 */
[----:B------:R-:W-:-:S02]  /*128c0*/  HADD2.F32 R47, -RZ, R47.H1_H1 ;  /* 0x3000002fff2f7230 */ /* 0x000fc40000004100 */
[--C-:B--2---:R-:W-:Y:S02]  /*128d0*/  HADD2.F32 R49, -RZ, R53.reuse.H0_H0 ;  /* 0x20000035ff317230 */ /* 0x104fe40000004100 */
        /* <DEDUP_REMOVED lines=9> */
[-C--:B------:R-:W-:Y:S01]  /*12970*/  FMUL.FTZ R48, R48, R101.reuse ;  /* 0x0000006530307220 */ /* 0x080fe20000410000 */
[----:B------:R-:W-:Y:S02]  /*12980*/  HADD2.F32 R50, -RZ, R54.H0_H0 ;  /* 0x20000036ff327230 */ /* 0x000fe40000004100 */
[C---:B------:R-:W-:Y:S01]  /*12990*/  FMUL.FTZ R66, R53.reuse, R60 ;  /* 0x0000003c35427220 */ /* 0x040fe20000410000 */
[----:B------:R-:W-:Y:S01]  /*129a0*/  FFMA.FTZ R101, R40, R101, -R41 ;  /* 0x0000006528657223 */ /* 0x000fe20000010829 */
[----:B------:R-:W-:Y:S02]  /*129b0*/  HADD2.F32 R51, -RZ, R55.H0_H0 ;  /* 0x20000037ff337230 */ /* 0x000fe40000004100 */
[-C--:B------:R-:W-:Y:S01]  /*129c0*/  FMUL.FTZ R58, R53, R56.reuse ;  /* 0x00000038353a7220 */ /* 0x080fe20000410000 */
[----:B------:R-:W-:Y:S02]  /*129d0*/  HADD2.F32 R41, -RZ, R102.H0_H0 ;  /* 0x20000066ff297230 */ /* 0x000fe40000004100 */
[----:B------:R-:W-:Y:S01]  /*129e0*/  FFMA.FTZ R53, R45, R56, -R66 ;  /* 0x000000382d357223 */ /* 0x000fe20000010842 */
[----:B------:R-:W-:-:S02]  /*129f0*/  HADD2.F32 R100, -RZ, R100.H1_H1 ;  /* 0x30000064ff647230 */ /* 0x000fc40000004100 */
[----:B------:R-:W-:Y:S01]  /*12a00*/  FFMA.FTZ R57, R45, R60, R58 ;  /* 0x0000003c2d397223 */ /* 0x000fe2000001003a */
[----:B------:R-:W-:Y:S02]  /*12a10*/  HADD2.F32 R102, -RZ, R102.H1_H1 ;  /* 0x30000066ff667230 */ /* 0x000fe40000004100 */
[----:B------:R-:W-:Y:S01]  /*12a20*/  FFMA.FTZ R99, R40, R99, R48 ;  /* 0x0000006328637223 */ /* 0x000fe20000010030 */
[----:B------:R-:W-:Y:S02]  /*12a30*/  HADD2.F32 R55, -RZ, R55.H1_H1 ;  /* 0x30000037ff377230 */ /* 0x000fe40000004100 */
[C---:B------:R-:W-:Y:S01]  /*12a40*/  FMUL.FTZ R45, R50.reuse, R49 ;  /* 0x00000031322d7220 */ /* 0x040fe20000410000 */
[----:B------:R-:W-:Y:S01]  /*12a50*/  FMUL.FTZ R59, R50, R41 ;  /* 0x00000029323b7220 */ /* 0x000fe20000410000 */
[----:B------:R-:W-:Y:S02]  /*12a60*/  HADD2.F32 R48, -RZ, R61.H0_H0 ;  /* 0x2000003dff307230 */ /* 0x000fe40000004100 */
[----:B------:R-:W-:Y:S01]  /*12a70*/  FMUL.FTZ R56, R51, R100 ;  /* 0x0000006433387220 */ /* 0x000fe20000410000 */
[----:B------:R-:W-:-:S02]  /*12a80*/  HADD2.F32 R40, -RZ, R67.H0_H0 ;  /* 0x20000043ff287230 */ /* 0x000fc40000004100 */
[----:B------:R-:W-:Y:S01]  /*12a90*/  FMUL.FTZ R51, R51, R102 ;  /* 0x0000006633337220 */ /* 0x000fe20000410000 */
[C---:B------:R-:W-:Y:S01]  /*12aa0*/  FFMA.FTZ R50, R42.reuse, R41, -R45 ;  /* 0x000000292a327223 */ /* 0x040fe2000001082d */
[----:B------:R-:W-:Y:S01]  /*12ab0*/  FFMA.FTZ R59, R42, R49, R59 ;  /* 0x000000312a3b7223 */ /* 0x000fe2000001003b */
[----:B------:R-:W-:Y:S02]  /*12ac0*/  HADD2.F32 R52, -RZ, R52.H1_H1 ;  /* 0x30000034ff347230 */ /* 0x000fe40000004100 */
[----:B------:R-:W-:Y:S01]  /*12ad0*/  FMUL.FTZ R42, R55, R48 ;  /* 0x00000030372a7220 */ /* 0x000fe20000410000 */
[----:B------:R-:W-:Y:S02]  /*12ae0*/  HADD2.F32 R54, -RZ, R54.H1_H1 ;  /* 0x30000036ff367230 */ /* 0x000fe40000004100 */
        /* <DEDUP_REMOVED lines=29> */
.L_x_3059:
[----:B------:R-:W-:Y:S05]  /*12cc0*/  BSYNC B1 ;  /* 0x0000000000017941 */ /* 0x000fea0003800000 */
.L_x_3058:
[----:B--2---:R-:W-:Y:S01]  /*12cd0*/  IADD3 R0, R212, 0x40, RZ ;  /* 0x00000040d4007810 */ /* 0x004fe20007ffe0ff */
[----:B------:R-:W-:Y:S03]  /*12ce0*/  BSSY B1, `(.L_x_3062) ;  /* 0x00000ce000017945 */ /* 0x000fe60003800000 */
[----:B------:R-:W-:-:S13]  /*12cf0*/  ISETP.GE.AND P0, PT, R0, R3, PT ;  /* 0x000000030000720c */ /* 0x000fda0003f06270 */
[----:B------:R-:W-:Y:S05]  /*12d00*/  @P0 BRA `(.L_x_3063) ;  /* 0x0000000c002c0947 */ /* 0x000fea0003800000 */
[----:B------:R-:W2:Y:S01]  /*12d10*/  LDC R0, c[0x0][0x3f4] ;  /* 0x0000fd00ff007b82 */ /* 0x000ea20000000800 */
[----:B------:R-:W-:Y:S01]  /*12d20*/  BSSY B2, `(.L_x_3064) ;  /* 0x0000068000027945 */ /* 0x000fe20003800000 */
[----:B-1----:R-:W-:Y:S02]  /*12d30*/  SHF.R.U32.HI R64, RZ, 0x3, R223 ;  /* 0x00000003ff407819 */ /* 0x002fe400000116df */
[-C--:B--2---:R-:W-:Y:S02]  /*12d40*/  ISETP.GE.AND P0, PT, R18, R0.reuse, PT ;  /* 0x000000001200720c */ /* 0x084fe40003f06270 */
[----:B------:R-:W-:-:S11]  /*12d50*/  ISETP.GE.AND P1, PT, R213, R0, PT ;  /* 0x00000000d500720c */ /* 0x000fd60003f26270 */
[----:B------:R-:W-:Y:S05]  /*12d60*/  @P0 BRA `(.L_x_3065) ;  /* 0x00000004008c0947 */ /* 0x000fea0003800000 */
[----:B------:R-:W2:Y:S01]  /*12d70*/  LDL R40, [R1+0x6c] ;  /* 0x00006c0001287983 */ /* 0x000ea20000100800 */
[----:B------:R-:W-:Y:S01]  /*12d80*/  LOP3.LUT R43, R223, 0x38, R18, 0xf8, !PT ;  /* 0x00000038df2b7812 */ /* 0x000fe200078ef812 */
[----:B------:R-:W-:Y:S01]  /*12d90*/  HADD2.F32 R50, -RZ, R97.H1_H1 ;  /* 0x30000061ff327230 */ /* 0x000fe20000004100 */
[--C-:B------:R-:W-:Y:S01]  /*12da0*/  SHF.R.U64 R59, R36, 0x10, R37.reuse ;  /* 0x00000010243b7819 */ /* 0x100fe20000001225 */
[--C-:B------:R-:W-:Y:S01]  /*12db0*/  HADD2.F32 R52, -RZ, R95.reuse.H1_H1 ;  /* 0x3000005fff347230 */ /* 0x100fe20000004100 */
[----:B------:R-:W-:Y:S01]  /*12dc0*/  LOP3.LUT R43, R226, R43, R64, 0xf6, !PT ;  /* 0x0000002be22b7212 */ /* 0x000fe200078ef640 */
[----:B------:R-:W-:Y:S01]  /*12dd0*/  HADD2.F32 R95, -RZ, R95.H0_H0 ;  /* 0x2000005fff5f7230 */ /* 0x000fe20000004100 */
[----:B------:R-:W-:Y:S01]  /*12de0*/  SHF.R.U32.HI R54, RZ, 0x10, R37 ;  /* 0x00000010ff367819 */ /* 0x000fe20000011625 */
[----:B------:R-:W-:Y:S01]  /*12df0*/  HADD2.F32 R97, -RZ, R97.H0_H0 ;  /* 0x20000061ff617230 */ /* 0x000fe20000004100 */
[--C-:B------:R-:W-:Y:S02]  /*12e00*/  SHF.R.U64 R63, R28, 0x10, R29.reuse ;  /* 0x000000101c3f7819 */ /* 0x100fe4000000121d */
[----:B------:R-:W-:Y:S01]  /*12e10*/  SHF.R.U32.HI R51, RZ, 0x10, R29 ;  /* 0x00000010ff337819 */ /* 0x000fe2000001161d */
[----:B------:R-:W-:Y:S01]  /*12e20*/  HADD2.F32 R54, -RZ, R54.H0_H0 ;  /* 0x20000036ff367230 */ /* 0x000fe20000004100 */
[----:B------:R-:W-:-:S02]  /*12e30*/  SHF.R.U64 R57, R38, 0x10, R39 ;  /* 0x0000001026397819 */ /* 0x000fc40000001227 */
[----:B------:R-:W-:Y:S02]  /*12e40*/  SHF.R.U32.HI R55, RZ, 0x10, R39 ;  /* 0x00000010ff377819 */ /* 0x000fe40000011627 */
[--C-:B------:R-:W-:Y:S02]  /*12e50*/  SHF.R.U32.HI R61, RZ, 0x10, R31.reuse ;  /* 0x00000010ff3d7819 */ /* 0x100fe4000001161f */
[----:B------:R-:W-:Y:S02]  /*12e60*/  SHF.R.U64 R62, R30, 0x10, R31 ;  /* 0x000000101e3e7819 */ /* 0x000fe4000000121f */
        /* <DEDUP_REMOVED lines=28> */
[----:B------:R-:W-:Y:S01]  /*13030*/  FMUL.FTZ R29, R36, R95 ;  /* 0x0000005f241d7220 */ /* 0x000fe20000410000 */
[----:B------:R-:W-:-:S02]  /*13040*/  HADD2.F32 R50, -RZ, R51.H0_H0 ;  /* 0x20000033ff327230 */ /* 0x000fc40000004100 */
[-C--:B------:R-:W-:Y:S01]  /*13050*/  FMUL.FTZ R36, R36, R97.reuse ;  /* 0x0000006124247220 */ /* 0x080fe20000410000 */
[----:B------:R-:W-:Y:S02]  /*13060*/  HADD2.F32 R39, -RZ, R47.H0_H0 ;  /* 0x2000002fff277230 */ /* 0x000fe40000004100 */
[----:B------:R-:W-:Y:S01]  /*13070*/  FFMA.FTZ R97, R28, R97, -R29 ;  /* 0x000000611c617223 */ /* 0x000fe2000001081d */
[C---:B------:R-:W-:Y:S01]  /*13080*/  FMUL.FTZ R60, R45.reuse, R54 ;  /* 0x000000362d3c7220 */ /* 0x040fe20000410000 */
[----:B------:R-:W-:Y:S02]  /*13090*/  HADD2.F32 R29, -RZ, R98.H0_H0 ;  /* 0x20000062ff1d7230 */ /* 0x000fe40000004100 */
[-C--:B------:R-:W-:Y:S01]  /*130a0*/  FMUL.FTZ R52, R45, R50.reuse ;  /* 0x000000322d347220 */ /* 0x080fe20000410000 */
[----:B------:R-:W-:Y:S02]  /*130b0*/  HADD2.F32 R96, -RZ, R96.H1_H1 ;  /* 0x30000060ff607230 */ /* 0x000fe40000004100 */
[----:B------:R-:W-:Y:S01]  /*130c0*/  FFMA.FTZ R45, R41, R50, -R60 ;  /* 0x00000032292d7223 */ /* 0x000fe2000001083c */
[----:B------:R-:W-:-:S02]  /*130d0*/  HADD2.F32 R38, -RZ, R46.H0_H0 ;  /* 0x2000002eff267230 */ /* 0x000fc40000004100 */
[----:B------:R-:W-:Y:S01]  /*130e0*/  FFMA.FTZ R51, R41, R54, R52 ;  /* 0x0000003629337223 */ /* 0x000fe20000010034 */
[----:B------:R-:W-:Y:S02]  /*130f0*/  HADD2.F32 R98, -RZ, R98.H1_H1 ;  /* 0x30000062ff627230 */ /* 0x000fe40000004100 */
[----:B------:R-:W-:Y:S01]  /*13100*/  FFMA.FTZ R95, R28, R95, R36 ;  /* 0x0000005f1c5f7223 */ /* 0x000fe20000010024 */
[C---:B------:R-:W-:Y:S01]  /*13110*/  FMUL.FTZ R50, R39.reuse, R96 ;  /* 0x0000006027327220 */ /* 0x040fe20000410000 */
[----:B------:R-:W-:Y:S02]  /*13120*/  HADD2.F32 R47, -RZ, R47.H1_H1 ;  /* 0x3000002fff2f7230 */ /* 0x000fe40000004100 */
[C---:B------:R-:W-:Y:S01]  /*13130*/  FMUL.FTZ R41, R38.reuse, R37 ;  /* 0x0000002526297220 */ /* 0x040fe20000410000 */
[----:B------:R-:W-:Y:S01]  /*13140*/  FMUL.FTZ R53, R38, R29 ;  /* 0x0000001d26357220 */ /* 0x000fe20000410000 */
[----:B------:R-:W-:Y:S02]  /*13150*/  HADD2.F32 R36, -RZ, R55.H0_H0 ;  /* 0x20000037ff247230 */ /* 0x000fe40000004100 */
[----:B------:R-:W-:Y:S01]  /*13160*/  FMUL.FTZ R39, R39, R98 ;  /* 0x0000006227277220 */ /* 0x000fe20000410000 */
[----:B------:R-:W-:-:S02]  /*13170*/  HADD2.F32 R28, -RZ, R61.H0_H0 ;  /* 0x2000003dff1c7230 */ /* 0x000fc40000004100 */
[C---:B------:R-:W-:Y:S01]  /*13180*/  FFMA.FTZ R38, R30.reuse, R29, -R41 ;  /* 0x0000001d1e267223 */ /* 0x040fe20000010829 */
[----:B------:R-:W-:Y:S01]  /*13190*/  FFMA.FTZ R53, R30, R37, R53 ;  /* 0x000000251e357223 */ /* 0x000fe20000010035 */
[----:B------:R-:W-:Y:S01]  /*131a0*/  FFMA.FTZ R96, R31, R96, R39 ;  /* 0x000000601f607223 */ /* 0x000fe20000010027 */
[----:B------:R-:W-:Y:S02]  /*131b0*/  HADD2.F32 R44, -RZ, R44.H1_H1 ;  /* 0x3000002cff2c7230 */ /* 0x000fe40000004100 */
[----:B------:R-:W-:Y:S01]  /*131c0*/  FMUL.FTZ R30, R47, R36 ;  /* 0x000000242f1e7220 */ /* 0x000fe20000410000 */
[----:B------:R-:W-:Y:S02]  /*131d0*/  HADD2.F32 R46, -RZ, R46.H1_H1 ;  /* 0x3000002eff2e7230 */ /* 0x000fe40000004100 */
[----:B------:R-:W-:Y:S01]  /*131e0*/  FFMA.FTZ R50, R31, R98, -R50 ;  /* 0x000000621f327223 */ /* 0x000fe20000010832 */
        /* <DEDUP_REMOVED lines=27> */
.L_x_3065:
[----:B------:R-:W-:Y:S05]  /*133a0*/  BSYNC B2 ;  /* 0x0000000000027941 */ /* 0x000fea0003800000 */
.L_x_3064:
        /* <DEDUP_REMOVED lines=17> */
[----:B------:R-:W-:Y:S02]  /*134c0*/  SHF.R.S32.HI R29, RZ, 0x1f, R0 ;  /* 0x0000001fff1d7819 */ /* 0x000fe40000011400 */
[----:B------:R-:W-:Y:S02]  /*134d0*/  SHF.L.U32 R28, R0, 0x3, RZ ;  /* 0x00000003001c7819 */ /* 0x000fe400000006ff */
        /* <DEDUP_REMOVED lines=78> */
.L_x_3063:
[----:B------:R-:W-:Y:S05]  /*139c0*/  BSYNC B1 ;  /* 0x0000000000017941 */ /* 0x000fea0003800000 */
.L_x_3062:
[----:B--2---:R-:W-:-:S05]  /*139d0*/  VIADD R0, R212, 0x60 ;  /* 0x00000060d4007836 */ /* 0x004fca0000000000 */
[----:B------:R-:W-:-:S13]  /*139e0*/  ISETP.GE.AND P0, PT, R0, R3, PT ;  /* 0x000000030000720c */ /* 0x000fda0003f06270 */
[----:B------:R-:W-:Y:S05]  /*139f0*/  @P0 BRA `(.L_x_3033) ;  /* 0x0000000c00380947 */ /* 0x000fea0003800000 */
[----:B-1----:R1:W5:Y:S01]  /*13a00*/  LDL R45, [R1+0x70] ;  /* 0x00007000012d7983 */ /* 0x0023620000100800 */
[----:B------:R-:W2:Y:S01]  /*13a10*/  LDC R46, c[0x0][0x3f4] ;  /* 0x0000fd00ff2e7b82 */ /* 0x000ea20000000800 */
        /* <DEDUP_REMOVED lines=13> */
[--C-:B------:R-:W-:Y:S01]  /*13af0*/  HADD2.F32 R33, -RZ, R91.reuse.H1_H1 ;  /* 0x3000005bff217230 */ /* 0x100fe20000004100 */
[----:B------:R-:W-:Y:S01]  /*13b00*/  SHF.R.U32.HI R32, RZ, 0x10, R5 ;  /* 0x00000010ff207819 */ /* 0x000fe20000011605 */
[----:B------:R-:W-:Y:S01]  /*13b10*/  HADD2.F32 R91, -RZ, R91.H0_H0 ;  /* 0x2000005bff5b7230 */ /* 0x000fe20000004100 */
[----:B------:R-:W-:Y:S02]  /*13b20*/  SHF.R.S32.HI R25, RZ, 0x1f, R0 ;  /* 0x0000001fff197819 */ /* 0x000fe40000011400 */
[----:B------:R-:W-:Y:S01]  /*13b30*/  SHF.L.U32 R3, R0, 0x3, RZ ;  /* 0x0000000300037819 */ /* 0x000fe200000006ff */
[----:B------:R-:W-:Y:S01]  /*13b40*/  HADD2.F32 R32, -RZ, R32.H0_H0 ;  /* 0x20000020ff207230 */ /* 0x000fe20000004100 */
[----:B------:R-:W-:Y:S02]  /*13b50*/  LEA.HI R25, R25, R0, RZ, 0x3 ;  /* 0x0000000019197211 */ /* 0x000fe400078f18ff */
[----:B------:R-:W-:-:S02]  /*13b60*/  LOP3.LUT R0, R48, 0x38, R3, 0xf8, !PT ;  /* 0x0000003830007812 */ /* 0x000fc400078ef803 */
[----:B------:R-:W-:Y:S01]  /*13b70*/  SHF.R.U64 R44, R12, 0x10, R13 ;  /* 0x000000100c2c7819 */ /* 0x000fe2000000120d */
[----:B------:R-:W-:Y:S01]  /*13b80*/  IMAD.SHL.U32 R25, R25, 0x400, RZ ;  /* 0x0000040019197824 */ /* 0x000fe200078e00ff */
[----:B------:R-:W-:Y:S02]  /*13b90*/  LOP3.LUT R0, R0, R47, RZ, 0x3c, !PT ;  /* 0x0000002f00007212 */ /* 0x000fe400078e3cff */
[--C-:B------:R-:W-:Y:S02]  /*13ba0*/  SHF.R.U64 R43, R14, 0x10, R15.reuse ;  /* 0x000000100e2b7819 */ /* 0x100fe4000000120f */
[----:B------:R-:W-:Y:S02]  /*13bb0*/  LOP3.LUT R3, R25, 0x7fffe000, RZ, 0xc0, !PT ;  /* 0x7fffe00019037812 */ /* 0x000fe400078ec0ff */
[----:B------:R-:W-:Y:S01]  /*13bc0*/  SHF.R.U32.HI R40, RZ, 0x10, R15 ;  /* 0x00000010ff287819 */ /* 0x000fe2000001160f */
[--C-:B------:R-:W-:Y:S01]  /*13bd0*/  HADD2.F32 R15, -RZ, R93.reuse.H1_H1 ;  /* 0x3000005dff0f7230 */ /* 0x100fe20000004100 */
[----:B-----5:R-:W-:Y:S01]  /*13be0*/  IADD3 R3, R0, R3, R45 ;  /* 0x0000000300037210 */ /* 0x020fe20007ffe02d */
[----:B------:R-:W-:Y:S01]  /*13bf0*/  HADD2.F32 R93, -RZ, R93.H0_H0 ;  /* 0x2000005dff5d7230 */ /* 0x000fe20000004100 */
[----:B------:R-:W-:-:S02]  /*13c00*/  SHF.R.U32.HI R34, RZ, 0x10, R13 ;  /* 0x00000010ff227819 */ /* 0x000fc4000001160d */
[----:B------:R-:W-:Y:S01]  /*13c10*/  SHF.R.U64 R42, R4, 0x10, R5 ;  /* 0x00000010042a7819 */ /* 0x000fe20000001205 */
[----:B------:R-:W-:Y:S01]  /*13c20*/  IMAD R3, R3, 0x2, R16 ;  /* 0x0000000203037824 */ /* 0x000fe200078e0210 */
[--C-:B------:R-:W-:Y:S02]  /*13c30*/  SHF.R.U64 R41, R6, 0x10, R7.reuse ;  /* 0x0000001006297819 */ /* 0x100fe40000001207 */
[----:B------:R-:W-:Y:S02]  /*13c40*/  SHF.R.U32.HI R39, RZ, 0x10, R7 ;  /* 0x00000010ff277819 */ /* 0x000fe40000011607 */
[----:B------:R-:W1:Y:S02]  /*13c50*/  LDS.128 R28, [R3+0x14400] ;  /* 0x01440000031c7984 */ /* 0x000e640000000c00 */
[--C-:B-1----:R-:W-:Y:S02]  /*13c60*/  HADD2.F32 R12, -RZ, R29.reuse.H0_H0 ;  /* 0x2000001dff0c7230 */ /* 0x102fe40000004100 */
[----:B------:R-:W-:-:S02]  /*13c70*/  HADD2.F32 R29, -RZ, R29.H1_H1 ;  /* 0x3000001dff1d7230 */ /* 0x000fc40000004100 */
[----:B------:R-:W-:Y:S02]  /*13c80*/  HADD2.F32 R7, -RZ, R28.H0_H0 ;  /* 0x2000001cff077230 */ /* 0x000fe40000004100 */
[C---:B------:R-:W-:Y:S01]  /*13c90*/  FMUL.FTZ R35, R12.reuse, R33 ;  /* 0x000000210c237220 */ /* 0x040fe20000410000 */
[----:B------:R-:W-:Y:S01]  /*13ca0*/  FMUL.FTZ R37, R12, R15 ;  /* 0x0000000f0c257220 */ /* 0x000fe20000410000 */
[----:B------:R-:W-:Y:S02]  /*13cb0*/  HADD2.F32 R12, -RZ, R34.H0_H0 ;  /* 0x20000022ff0c7230 */ /* 0x000fe40000004100 */
[----:B------:R-:W-:Y:S01]  /*13cc0*/  FMUL.FTZ R34, R29, R32 ;  /* 0x000000201d227220 */ /* 0x000fe20000410000 */
[----:B------:R-:W-:Y:S02]  /*13cd0*/  HADD2.F32 R13, -RZ, R30.H0_H0 ;  /* 0x2000001eff0d7230 */ /* 0x000fe40000004100 */
[--C-:B------:R-:W-:Y:S02]  /*13ce0*/  HADD2.F32 R14, -RZ, R31.reuse.H0_H0 ;  /* 0x2000001fff0e7230 */ /* 0x100fe40000004100 */
[----:B------:R-:W-:-:S02]  /*13cf0*/  HADD2.F32 R31, -RZ, R31.H1_H1 ;  /* 0x3000001fff1f7230 */ /* 0x000fc40000004100 */
[----:B------:R-:W-:Y:S02]  /*13d00*/  HADD2.F32 R28, -RZ, R28.H1_H1 ;  /* 0x3000001cff1c7230 */ /* 0x000fe40000004100 */
[----:B------:R-:W-:Y:S01]  /*13d10*/  HADD2.F32 R30, -RZ, R30.H1_H1 ;  /* 0x3000001eff1e7230 */ /* 0x000fe20000004100 */
[----:B--2---:R-:W1:Y:S02]  /*13d20*/  LDS.128 R24, [R49] ;  /* 0x0000000031187984 */ /* 0x004e640000000c00 */
[--C-:B-1----:R-:W-:Y:S02]  /*13d30*/  HADD2.F32 R4, -RZ, R25.reuse.H0_H0 ;  /* 0x20000019ff047230 */ /* 0x102fe40000004100 */
[----:B------:R-:W-:Y:S02]  /*13d40*/  HADD2.F32 R25, -RZ, R25.H1_H1 ;  /* 0x30000019ff197230 */ /* 0x000fe40000004100 */
[----:B------:R-:W-:Y:S02]  /*13d50*/  HADD2.F32 R0, -RZ, R24.H0_H0 ;  /* 0x20000018ff007230 */ /* 0x000fe40000004100 */
[C---:B------:R-:W-:Y:S01]  /*13d60*/  FFMA.FTZ R35, R4.reuse, R15, -R35 ;  /* 0x0000000f04237223 */ /* 0x040fe20000010823 */
[----:B------:R-:W-:Y:S01]  /*13d70*/  FFMA.FTZ R37, R4, R33, R37 ;  /* 0x0000002104257223 */ /* 0x000fe20000010025 */
[-C--:B------:R-:W-:Y:S01]  /*13d80*/  FMUL.FTZ R4, R29, R12.reuse ;  /* 0x0000000c1d047220 */ /* 0x080fe20000410000 */
[----:B------:R-:W-:Y:S01]  /*13d90*/  FFMA.FTZ R36, R25, R12, -R34 ;  /* 0x0000000c19247223 */ /* 0x000fe20000010822 */
[----:B------:R-:W-:Y:S01]  /*13da0*/  FMUL.FTZ R15, R7, R91 ;  /* 0x0000005b070f7220 */ /* 0x000fe20000410000 */
[----:B------:R-:W-:-:S02]  /*13db0*/  HADD2.F32 R12, -RZ, R92.H0_H0 ;  /* 0x2000005cff0c7230 */ /* 0x000fc40000004100 */
[-C--:B------:R-:W-:Y:S01]  /*13dc0*/  FMUL.FTZ R34, R7, R93.reuse ;  /* 0x0000005d07227220 */ /* 0x080fe20000410000 */
[----:B------:R-:W-:Y:S01]  /*13dd0*/  FFMA.FTZ R32, R25, R32, R4 ;  /* 0x0000002019207223 */ /* 0x000fe20000010004 */
[----:B------:R-:W-:Y:S02]  /*13de0*/  HADD2.F32 R5, -RZ, R26.H0_H0 ;  /* 0x2000001aff057230 */ /* 0x000fe40000004100 */
[C---:B------:R-:W-:Y:S01]  /*13df0*/  FFMA.FTZ R93, R0.reuse, R93, -R15 ;  /* 0x0000005d005d7223 */ /* 0x040fe2000001080f */
[--C-:B------:R-:W-:Y:S02]  /*13e00*/  HADD2.F32 R4, -RZ, R94.reuse.H0_H0 ;  /* 0x2000005eff047230 */ /* 0x100fe40000004100 */
[----:B------:R-:W-:Y:S01]  /*13e10*/  FFMA.FTZ R34, R0, R91, R34 ;  /* 0x0000005b00227223 */ /* 0x000fe20000010022 */
[----:B------:R-:W-:Y:S01]  /*13e20*/  FMUL.FTZ R0, R13, R12 ;  /* 0x0000000c0d007220 */ /* 0x000fe20000410000 */
[----:B------:R-:W-:Y:S02]  /*13e30*/  HADD2.F32 R7, -RZ, R94.H1_H1 ;  /* 0x3000005eff077230 */ /* 0x000fe40000004100 */
[----:B------:R-:W-:-:S02]  /*13e40*/  HADD2.F32 R15, -RZ, R92.H1_H1 ;  /* 0x3000005cff0f7230 */ /* 0x000fc40000004100 */
[-C--:B------:R-:W-:Y:S01]  /*13e50*/  FFMA.FTZ R29, R5, R4.reuse, -R0 ;  /* 0x00000004051d7223 */ /* 0x080fe20000010800 */
[----:B------:R-:W-:Y:S02]  /*13e60*/  HADD2.F32 R6, -RZ, R27.H0_H0 ;  /* 0x2000001bff067230 */ /* 0x000fe40000004100 */
[----:B------:R-:W-:Y:S01]  /*13e70*/  FMUL.FTZ R38, R13, R4 ;  /* 0x000000040d267220 */ /* 0x000fe20000410000 */
[----:B------:R-:W-:Y:S02]  /*13e80*/  HADD2.F32 R0, -RZ, R40.H0_H0 ;  /* 0x20000028ff007230 */ /* 0x000fe40000004100 */
[C---:B------:R-:W-:Y:S01]  /*13e90*/  FMUL.FTZ R13, R14.reuse, R15 ;  /* 0x0000000f0e0d7220 */ /* 0x040fe20000410000 */
[----:B------:R-:W-:Y:S02]  /*13ea0*/  HADD2.F32 R4, -RZ, R39.H0_H0 ;  /* 0x20000027ff047230 */ /* 0x000fe40000004100 */
[----:B------:R-:W-:Y:S01]  /*13eb0*/  FMUL.FTZ R40, R14, R7 ;  /* 0x000000070e287220 */ /* 0x000fe20000410000 */
[----:B------:R-:W-:Y:S01]  /*13ec0*/  FFMA.FTZ R14, R5, R12, R38 ;  /* 0x0000000c050e7223 */ /* 0x000fe20000010026 */
[----:B------:R-:W-:-:S02]  /*13ed0*/  HADD2.F32 R27, -RZ, R27.H1_H1 ;  /* 0x3000001bff1b7230 */ /* 0x000fc40000004100 */
[C---:B------:R-:W-:Y:S01]  /*13ee0*/  FFMA.FTZ R12, R6.reuse, R7, -R13 ;  /* 0x00000007060c7223 */ /* 0x040fe2000001080d */
[----:B------:R-:W-:Y:S01]  /*13ef0*/  FFMA.FTZ R40, R6, R15, R40 ;  /* 0x0000000f06287223 */ /* 0x000fe20000010028 */
[C---:B------:R-:W-:Y:S01]  /*13f00*/  FMUL.FTZ R38, R31.reuse, R4 ;  /* 0x000000041f267220 */ /* 0x040fe20000410000 */
[-C--:B------:R-:W-:Y:S01]  /*13f10*/  FMUL.FTZ R6, R31, R0.reuse ;  /* 0x000000001f067220 */ /* 0x080fe20000410000 */
[----:B------:R-:W-:Y:S02]  /*13f20*/  HADD2.F32 R13, -RZ, R42.H0_H0 ;  /* 0x2000002aff0d7230 */ /* 0x000fe40000004100 */
[----:B------:R-:W-:Y:S02]  /*13f30*/  HADD2.F32 R15, -RZ, R41.H0_H0 ;  /* 0x20000029ff0f7230 */ /* 0x000fe40000004100 */
[C---:B------:R-:W-:Y:S01]  /*13f40*/  FFMA.FTZ R31, R27.reuse, R0, -R38 ;  /* 0x000000001b1f7223 */ /* 0x040fe20000010826 */
[----:B------:R-:W-:Y:S02]  /*13f50*/  HADD2.F32 R5, -RZ, R44.H0_H0 ;  /* 0x2000002cff057230 */ /* 0x000fe40000004100 */
[----:B------:R-:W-:Y:S01]  /*13f60*/  FFMA.FTZ R33, R27, R4, R6 ;  /* 0x000000041b217223 */ /* 0x000fe20000010006 */
[----:B------:R-:W-:-:S02]  /*13f70*/  HADD2.F32 R7, -RZ, R43.H0_H0 ;  /* 0x2000002bff077230 */ /* 0x000fc40000004100 */
[----:B------:R-:W-:Y:S01]  /*13f80*/  FMUL.FTZ R25, R28, R13 ;  /* 0x0000000d1c197220 */ /* 0x000fe20000410000 */
[----:B------:R-:W-:Y:S02]  /*13f90*/  HADD2.F32 R24, -RZ, R24.H1_H1 ;  /* 0x30000018ff187230 */ /* 0x000fe40000004100 */
        /* <DEDUP_REMOVED lines=18> */
.L_x_3067:
[----:B------:R-:W-:Y:S05]  /*140c0*/  BSYNC B1 ;  /* 0x0000000000017941 */ /* 0x000fea0003800000 */
.L_x_3066:
[----:B------:R-:W-:Y:S05]  /*140d0*/  @P1 BRA `(.L_x_3033) ;  /* 0x0000000400801947 */ /* 0x000fea0003800000 */
[----:B------:R-:W2:Y:S04]  /*140e0*/  LDL R0, [R1+0x60] ;  /* 0x0000600001007983 */ /* 0x000ea80000100800 */
[----:B------:R-:W3:Y:S01]  /*140f0*/  LDL R39, [R1+0x78] ;  /* 0x0000780001277983 */ /* 0x000ee20000100800 */
[----:B------:R-:W-:Y:S01]  /*14100*/  SHF.R.U32.HI R28, RZ, 0x10, R9 ;  /* 0x00000010ff1c7819 */ /* 0x000fe20000011609 */
[--C-:B------:R-:W-:Y:S01]  /*14110*/  HADD2.F32 R27, -RZ, R85.reuse.H1_H1 ;  /* 0x30000055ff1b7230 */ /* 0x100fe20000004100 */
[--C-:B------:R-:W-:Y:S01]  /*14120*/  SHF.R.U64 R38, R72, 0x10, R73.reuse ;  /* 0x0000001048267819 */ /* 0x100fe20000001249 */
[----:B------:R-:W-:Y:S01]  /*14130*/  HADD2.F32 R29, -RZ, R20.H1_H1 ;  /* 0x30000014ff1d7230 */ /* 0x000fe20000004100 */
[----:B------:R-:W-:Y:S01]  /*14140*/  SHF.R.U32.HI R72, RZ, 0x10, R73 ;  /* 0x00000010ff487819 */ /* 0x000fe20000011649 */
[----:B------:R-:W-:Y:S01]  /*14150*/  HADD2.F32 R28, -RZ, R28.H0_H0 ;  /* 0x2000001cff1c7230 */ /* 0x000fe20000004100 */
[----:B------:R-:W-:Y:S01]  /*14160*/  SHF.R.U64 R36, R8, 0x10, R9 ;  /* 0x0000001008247819 */ /* 0x000fe20000001209 */
[----:B------:R-:W-:Y:S01]  /*14170*/  HADD2.F32 R20, -RZ, R20.H0_H0 ;  /* 0x20000014ff147230 */ /* 0x000fe20000004100 */
[--C-:B------:R-:W-:Y:S01]  /*14180*/  SHF.R.U64 R35, R10, 0x10, R11.reuse ;  /* 0x000000100a237819 */ /* 0x100fe2000000120b */
[----:B------:R-:W-:Y:S01]  /*14190*/  HADD2.F32 R85, -RZ, R85.H0_H0 ;  /* 0x20000055ff557230 */ /* 0x000fe20000004100 */
[----:B------:R-:W-:-:S02]  /*141a0*/  SHF.R.U32.HI R34, RZ, 0x10, R11 ;  /* 0x00000010ff227819 */ /* 0x000fc4000001160b */
[--C-:B------:R-:W-:Y:S02]  /*141b0*/  SHF.R.U64 R37, R74, 0x10, R75.reuse ;  /* 0x000000104a257819 */ /* 0x100fe4000000124b */
[----:B------:R-:W-:Y:S02]  /*141c0*/  SHF.R.U32.HI R74, RZ, 0x10, R75 ;  /* 0x00000010ff4a7819 */ /* 0x000fe4000001164b */
[----:B--2---:R-:W-:-:S04]  /*141d0*/  LEA.HI R46, R46, R0, RZ, 0x1d ;  /* 0x000000002e2e7211 */ /* 0x004fc800078fe8ff */
[----:B-1----:R-:W-:Y:S01]  /*141e0*/  SHF.R.S32.HI R3, RZ, 0x1f, R46 ;  /* 0x0000001fff037819 */ /* 0x002fe2000001142e */
[----:B------:R-:W-:Y:S01]  /*141f0*/  IMAD.SHL.U32 R0, R46, 0x8, RZ ;  /* 0x000000082e007824 */ /* 0x000fe200078e00ff */
[----:B---3--:R-:W1:Y:S02]  /*14200*/  LDS.128 R4, [R39] ;  /* 0x0000000027047984 */ /* 0x008e640000000c00 */
[----:B------:R-:W-:Y:S02]  /*14210*/  LEA.HI R3, R3, R46, RZ, 0x3 ;  /* 0x0000002e03037211 */ /* 0x000fe400078f18ff */
[----:B------:R-:W-:Y:S02]  /*14220*/  LOP3.LUT R0, R48, 0x38, R0, 0xf8, !PT ;  /* 0x0000003830007812 */ /* 0x000fe400078ef800 */
[----:B------:R-:W-:Y:S02]  /*14230*/  SHF.L.U32 R3, R3, 0xa, RZ ;  /* 0x0000000a03037819 */ /* 0x000fe400000006ff */
[----:B------:R-:W-:-:S02]  /*14240*/  LOP3.LUT R0, R0, R47, RZ, 0x3c, !PT ;  /* 0x0000002f00007212 */ /* 0x000fc400078e3cff */
[----:B------:R-:W-:-:S04]  /*14250*/  LOP3.LUT R3, R3, 0x7fffe000, RZ, 0xc0, !PT ;  /* 0x7fffe00003037812 */ /* 0x000fc800078ec0ff */
[----:B-----5:R-:W-:-:S05]  /*14260*/  IADD3 R3, R0, R3, R45 ;  /* 0x0000000300037210 */ /* 0x020fca0007ffe02d */
[----:B------:R-:W-:-:S05]  /*14270*/  IMAD R3, R3, 0x2, R16 ;  /* 0x0000000203037824 */ /* 0x000fca00078e0210 */
[----:B------:R-:W2:Y:S01]  /*14280*/  LDS.128 R12, [R3+0x14400] ;  /* 0x01440000030c7984 */ /* 0x000ea20000000c00 */
[--C-:B-1----:R-:W-:Y:S02]  /*14290*/  HADD2.F32 R8, -RZ, R5.reuse.H0_H0 ;  /* 0x20000005ff087230 */ /* 0x102fe40000004100 */
[----:B------:R-:W-:Y:S02]  /*142a0*/  HADD2.F32 R5, -RZ, R5.H1_H1 ;  /* 0x30000005ff057230 */ /* 0x000fe40000004100 */
[----:B------:R-:W-:Y:S02]  /*142b0*/  HADD2.F32 R0, -RZ, R4.H0_H0 ;  /* 0x20000004ff007230 */ /* 0x000fe40000004100 */
[----:B------:R-:W-:Y:S02]  /*142c0*/  HADD2.F32 R9, -RZ, R6.H0_H0 ;  /* 0x20000006ff097230 */ /* 0x000fe40000004100 */
[--C-:B------:R-:W-:Y:S02]  /*142d0*/  HADD2.F32 R10, -RZ, R7.reuse.H0_H0 ;  /* 0x20000007ff0a7230 */ /* 0x100fe40000004100 */
[----:B------:R-:W-:-:S02]  /*142e0*/  HADD2.F32 R7, -RZ, R7.H1_H1 ;  /* 0x30000007ff077230 */ /* 0x000fc40000004100 */
[----:B------:R-:W-:Y:S02]  /*142f0*/  HADD2.F32 R4, -RZ, R4.H1_H1 ;  /* 0x30000004ff047230 */ /* 0x000fe40000004100 */
[----:B------:R-:W-:Y:S02]  /*14300*/  HADD2.F32 R6, -RZ, R6.H1_H1 ;  /* 0x30000006ff067230 */ /* 0x000fe40000004100 */
[--C-:B--2---:R-:W-:Y:S02]  /*14310*/  HADD2.F32 R24, -RZ, R13.reuse.H0_H0 ;  /* 0x2000000dff187230 */ /* 0x104fe40000004100 */
[----:B------:R-:W-:Y:S02]  /*14320*/  HADD2.F32 R13, -RZ, R13.H1_H1 ;  /* 0x3000000dff0d7230 */ /* 0x000fe40000004100 */
[----:B------:R-:W-:Y:S02]  /*14330*/  HADD2.F32 R11, -RZ, R12.H0_H0 ;  /* 0x2000000cff0b7230 */ /* 0x000fe40000004100 */
[C---:B------:R-:W-:Y:S01]  /*14340*/  FMUL.FTZ R31, R24.reuse, R29 ;  /* 0x0000001d181f7220 */ /* 0x040fe20000410000 */
[----:B------:R-:W-:Y:S01]  /*14350*/  FMUL.FTZ R33, R24, R27 ;  /* 0x0000001b18217220 */ /* 0x000fe20000410000 */
[----:B------:R-:W-:-:S02]  /*14360*/  HADD2.F32 R24, -RZ, R72.H0_H0 ;  /* 0x20000048ff187230 */ /* 0x000fc40000004100 */
[C---:B------:R-:W-:Y:S01]  /*14370*/  FMUL.FTZ R30, R13.reuse, R28 ;  /* 0x0000001c0d1e7220 */ /* 0x040fe20000410000 */
[C---:B------:R-:W-:Y:S01]  /*14380*/  FFMA.FTZ R31, R8.reuse, R27, -R31 ;  /* 0x0000001b081f7223 */ /* 0x040fe2000001081f */
[----:B------:R-:W-:Y:S01]  /*14390*/  FFMA.FTZ R33, R8, R29, R33 ;  /* 0x0000001d08217223 */ /* 0x000fe20000010021 */
[----:B------:R-:W-:Y:S02]  /*143a0*/  HADD2.F32 R25, -RZ, R14.H0_H0 ;  /* 0x2000000eff197230 */ /* 0x000fe40000004100 */
[-C--:B------:R-:W-:Y:S01]  /*143b0*/  FMUL.FTZ R8, R13, R24.reuse ;  /* 0x000000180d087220 */ /* 0x080fe20000410000 */
[----:B------:R-:W-:Y:S01]  /*143c0*/  FFMA.FTZ R30, R5, R24, -R30 ;  /* 0x00000018051e7223 */ /* 0x000fe2000001081e */
[C---:B------:R-:W-:Y:S01]  /*143d0*/  FMUL.FTZ R13, R11.reuse, R20 ;  /* 0x000000140b0d7220 */ /* 0x040fe20000410000 */
[----:B------:R-:W-:Y:S02]  /*143e0*/  HADD2.F32 R24, -RZ, R21.H0_H0 ;  /* 0x20000015ff187230 */ /* 0x000fe40000004100 */
[----:B------:R-:W-:Y:S01]  /*143f0*/  FMUL.FTZ R11, R11, R85 ;  /* 0x000000550b0b7220 */ /* 0x000fe20000410000 */
[----:B------:R-:W-:Y:S01]  /*14400*/  FFMA.FTZ R28, R5, R28, R8 ;  /* 0x0000001c051c7223 */ /* 0x000fe20000010008 */
[----:B------:R-:W-:-:S02]  /*14410*/  HADD2.F32 R8, -RZ, R86.H0_H0 ;  /* 0x20000056ff087230 */ /* 0x000fc40000004100 */
[C---:B------:R-:W-:Y:S01]  /*14420*/  FFMA.FTZ R85, R0.reuse, R85, -R13 ;  /* 0x0000005500557223 */ /* 0x040fe2000001080d */
[----:B------:R-:W-:Y:S02]  /*14430*/  HADD2.F32 R26, -RZ, R15.H0_H0 ;  /* 0x2000000fff1a7230 */ /* 0x000fe40000004100 */
[----:B------:R-:W-:Y:S01]  /*14440*/  FFMA.FTZ R20, R0, R20, R11 ;  /* 0x0000001400147223 */ /* 0x000fe2000001000b */
[----:B------:R-:W-:Y:S02]  /*14450*/  HADD2.F32 R21, -RZ, R21.H1_H1 ;  /* 0x30000015ff157230 */ /* 0x000fe40000004100 */
[C---:B------:R-:W-:Y:S01]  /*14460*/  FMUL.FTZ R0, R25.reuse, R24 ;  /* 0x0000001819007220 */ /* 0x040fe20000410000 */
[----:B------:R-:W-:Y:S02]  /*14470*/  HADD2.F32 R5, -RZ, R86.H1_H1 ;  /* 0x30000056ff057230 */ /* 0x000fe40000004100 */
[----:B------:R-:W-:Y:S01]  /*14480*/  FMUL.FTZ R32, R25, R8 ;  /* 0x0000000819207220 */ /* 0x000fe20000410000 */
[----:B------:R-:W-:-:S02]  /*14490*/  HADD2.F32 R15, -RZ, R15.H1_H1 ;  /* 0x3000000fff0f7230 */ /* 0x000fc40000004100 */
[C---:B------:R-:W-:Y:S01]  /*144a0*/  FFMA.FTZ R25, R9.reuse, R8, -R0 ;  /* 0x0000000809197223 */ /* 0x040fe20000010800 */
[C---:B------:R-:W-:Y:S01]  /*144b0*/  FMUL.FTZ R11, R26.reuse, R21 ;  /* 0x000000151a0b7220 */ /* 0x040fe20000410000 */
[----:B------:R-:W-:Y:S02]  /*144c0*/  HADD2.F32 R8, -RZ, R34.H0_H0 ;  /* 0x20000022ff087230 */ /* 0x000fe40000004100 */
[-C--:B------:R-:W-:Y:S01]  /*144d0*/  FMUL.FTZ R26, R26, R5.reuse ;  /* 0x000000051a1a7220 */ /* 0x080fe20000410000 */
[----:B------:R-:W-:Y:S02]  /*144e0*/  HADD2.F32 R0, -RZ, R74.H0_H0 ;  /* 0x2000004aff007230 */ /* 0x000fe40000004100 */
        /* <DEDUP_REMOVED lines=15> */
[-C--:B------:R-:W-:Y:S01]  /*145e0*/  FMUL.FTZ R12, R12, R5.reuse ;  /* 0x000000050c0c7220 */ /* 0x080fe20000410000 */
[----:B------:R-:W-:Y:S01]  /*145f0*/  FFMA.FTZ R0, R4, R5, -R7 ;  /* 0x0000000504007223 */ /* 0x000fe20000010807 */
[-C--:B------:R-:W-:Y:S01]  /*14600*/  FMUL.FTZ R14, R14, R9.reuse ;  /* 0x000000090e0e7220 */ /* 0x080fe20000410000 */
[----:B------:R-:W-:Y:S01]  /*14610*/  FFMA.FTZ R10, R6, R9, -R21 ;  /* 0x00000009060a7223 */ /* 0x000fe20000010815 */
[----:B------:R-:W-:Y:S01]  /*14620*/  FFMA.FTZ R15, R4, R11, R12 ;  /* 0x0000000b040f7223 */ /* 0x000fe2000001000c */
[----:B------:R-:W-:Y:S01]  /*14630*/  F2FP.F16.F32.PACK_AB R7, R27, R24 ;  /* 0x000000181b07723e */ /* 0x000fe200000000ff */
        /* <DEDUP_REMOVED lines=10> */
.L_x_3033:
[----:B------:R-:W-:Y:S05]  /*146e0*/  BSYNC B0 ;  /* 0x0000000000007941 */ /* 0x000fea0003800000 */
.L_x_2993:
        /* <DEDUP_REMOVED lines=8> */
.L_x_2991:
[----:B-1234-:R-:W2:Y:S02]  /*14770*/  LDL R0, [R1+0x5c] ;  /* 0x00005c0001007983 */ /* 0x01eea40000100800 */
[----:B--2---:R-:W-:-:S13]  /*14780*/  R2UR UR4, R0 ;  /* 0x00000000000472ca */ /* 0x004fda00000e0000 */
[----:B------:R-:W-:-:S05]  /*14790*/  IMAD.U32 R0, RZ, RZ, UR4 ;  /* 0x00000004ff007e24 */ /* 0x000fca000f8e00ff */
[----:B------:R-:W-:-:S13]  /*147a0*/  ISETP.NE.AND P0, PT, R0, 0x3, PT ;  /* 0x000000030000780c */ /* 0x000fda0003f05270 */
[----:B------:R-:W-:Y:S05]  /*147b0*/  @!P0 BRA `(.L_x_3068) ;  /* 0x0000000000048947 */ /* 0x000fea0003800000 */
[----:B------:R-:W-:Y:S01]  /*147c0*/  BPT.TRAP 0x1 ;  /* 0x000000040000795c */ /* 0x000fe20000300000 */
.L_x_3068:
[----:B------:R-:W-:Y:S01]  /*147d0*/  IMAD R0, R217, 0x8, R16 ;  /* 0x00000008d9007824 */ /* 0x000fe200078e0210 */
[----:B0-----:R-:W-:-:S04]  /*147e0*/  SHF.L.U32 R3, R218, 0x1f, RZ ;  /* 0x0000001fda037819 */ /* 0x001fc800000006ff */
[----:B------:R0:W1:Y:S01]  /*147f0*/  SYNCS.PHASECHK.TRANS64.TRYWAIT P2, [R0+URZ+0x38830], R3 ;  /* 0x03883003000075a7 */ /* 0x000062000804017f */
[----:B------:R-:W-:Y:S05]  /*14800*/  @!P0 BRA `(.L_x_3069) ;  /* 0x0000000000048947 */ /* 0x000fea0003800000 */
[----:B------:R-:W-:Y:S01]  /*14810*/  BPT.TRAP 0x1 ;  /* 0x000000040000795c */ /* 0x000fe20000300000 */
.L_x_3069:
[----:B------:R-:W2:Y:S02]  /*14820*/  S2R R4, SR_TID.X ;  /* 0x0000000000047919 */ /* 0x000ea40000002100 */
[----:B--2---:R-:W-:-:S04]  /*14830*/  LOP3.LUT R4, R4, 0x7f, RZ, 0xc0, !PT ;  /* 0x0000007f04047812 */ /* 0x004fc800078ec0ff */
[----:B------:R-:W-:Y:S01]  /*14840*/  ISETP.NE.AND P1, PT, R4, RZ, PT ;  /* 0x000000ff0400720c */ /* 0x000fe20003f25270 */
[----:B-1----:R-:W-:-:S12]  /*14850*/  @P2 BRA `(.L_x_3070) ;  /* 0x0000000000082947 */ /* 0x002fd80003800000 */
[----:B------:R-:W1:Y:S02]  /*14860*/  SYNCS.PHASECHK.TRANS64.TRYWAIT P2, [R0+URZ+0x38830], R3 ;  /* 0x03883003000075a7 */ /* 0x000e64000804017f */
[----:B-1----:R-:W-:Y:S05]  /*14870*/  @!P2 BRA `(.L_x_3071) ;  /* 0x000001d000fca947 */ /* 0x002fea0003800000 */
.L_x_3070:
[----:B------:R-:W-:Y:S05]  /*14880*/  WARPSYNC.ALL ;  /* 0x0000000000007948 */ /* 0x000fea0003800000 */
[----:B01----:R-:W-:Y:S01]  /*14890*/  IADD3 R3, R16, 0x24400, RZ ;  /* 0x0002440010037810 */ /* 0x003fe20007ffe0ff */
[----:B------:R-:W-:Y:S01]  /*148a0*/  IMAD.MOV.U32 R5, RZ, RZ, 0x40000040 ;  /* 0x40000040ff057424 */ /* 0x000fe200078e00ff */
[----:B------:R-:W-:Y:S01]  /*148b0*/  R2UR UR20, R84 ;  /* 0x00000000541472ca */ /* 0x000fe200000e0000 */
[----:B------:R-:W-:Y:S01]  /*148c0*/  WARPGROUP.ARRIVE ;  /* 0x00000000000079c5 */ /* 0x000fe20000000000 */
[----:B------:R-:W-:Y:S01]  /*148d0*/  SHF.R.U32.HI R3, RZ, 0x4, R3 ;  /* 0x00000004ff037819 */ /* 0x000fe20000011603 */
[----:B------:R-:W-:Y:S01]  /*148e0*/  UMOV UR5, 0x40000040 ;  /* 0x4000004000057882 */ /* 0x000fe20000000000 */
[----:B------:R-:W-:Y:S01]  /*148f0*/  R2UR UR7, R5 ;  /* 0x00000000050772ca */ /* 0x000fe200000e0000 */
[----:B------:R-:W-:Y:S01]  /*14900*/  IMAD.MOV.U32 R7, RZ, RZ, 0x40000040 ;  /* 0x40000040ff077424 */ /* 0x000fe200078e00ff */
[----:B------:R-:W-:Y:S01]  /*14910*/  LOP3.LUT R3, R3, 0x3fff, RZ, 0xc0, !PT ;  /* 0x00003fff03037812 */ /* 0x000fe200078ec0ff */
[----:B------:R-:W-:Y:S01]  /*14920*/  UMOV UR17, UR5 ;  /* 0x0000000500117c82 */ /* 0x000fe20008000000 */
[----:B------:R-:W-:Y:S01]  /*14930*/  IMAD.U32 R13, RZ, RZ, UR5 ;  /* 0x00000005ff0d7e24 */ /* 0x000fe2000f8e00ff */
[----:B------:R-:W-:Y:S01]  /*14940*/  MOV R9, 0x40000040 ;  /* 0x4000004000097802 */ /* 0x000fe20000000f00 */
[----:B------:R-:W-:Y:S01]  /*14950*/  UMOV UR9, UR17 ;  /* 0x0000001100097c82 */ /* 0x000fe20008000000 */
[----:B------:R-:W-:Y:S01]  /*14960*/  LOP3.LUT R222, R3, 0x10000, RZ, 0xfc, !PT ;  /* 0x0001000003de7812 */ /* 0x000fe200078efcff */
[----:B------:R-:W-:Y:S01]  /*14970*/  UMOV UR13, UR17 ;  /* 0x00000011000d7c82 */ /* 0x000fe20008000000 */
[----:B------:R-:W-:Y:S01]  /*14980*/  ULOP3.LUT UR20, UR20, 0x10000, URZ, 0xfc, !UPT ;  /* 0x0001000014147892 */ /* 0x000fe2000f8efc3f */
[----:B------:R-:W-:Y:S01]  /*14990*/  R2UR UR11, R9 ;  /* 0x00000000090b72ca */ /* 0x000fe200000e0000 */
[----:B------:R-:W-:Y:S01]  /*149a0*/  IMAD.MOV.U32 R11, RZ, RZ, 0x40000040 ;  /* 0x40000040ff0b7424 */ /* 0x000fe200078e00ff */
[----:B------:R-:W-:Y:S01]  /*149b0*/  MOV R9, 0x40000040 ;  /* 0x4000004000097802 */ /* 0x000fe20000000f00 */
[----:B------:R-:W-:Y:S01]  /*149c0*/  IMAD R4, R217, 0xa00, R222 ;  /* 0x00000a00d9047824 */ /* 0x000fe200078e02de */
[----:B------:R-:W-:Y:S01]  /*149d0*/  UMOV UR25, 0x40000040 ;  /* 0x4000004000197882 */ /* 0x000fe20000000000 */
[----:B------:R-:W-:Y:S01]  /*149e0*/  UIADD3 UR56, UR20, 0x804, URZ ;  /* 0x0000080414387890 */ /* 0x000fe2000fffe03f */
[----:B------:R-:W-:Y:S01]  /*149f0*/  R2UR UR19, R9 ;  /* 0x00000000091372ca */ /* 0x000fe200000e0000 */
[----:B------:R-:W-:Y:S01]  /*14a00*/  UMOV UR4, UR20 ;  /* 0x0000001400047c82 */ /* 0x000fe20008000000 */
[C---:B------:R-:W-:Y:S01]  /*14a10*/  R2UR UR6, R4.reuse ;  /* 0x00000000040672ca */ /* 0x040fe200000e0000 */
[----:B------:R-:W-:Y:S01]  /*14a20*/  UMOV UR16, UR4 ;  /* 0x0000000400107c82 */ /* 0x000fe20008000000 */
[C---:B------:R-:W-:Y:S01]  /*14a30*/  IADD3 R6, R4.reuse, 0x80, RZ ;  /* 0x0000008004067810 */ /* 0x040fe20007ffe0ff */
[----:B------:R-:W-:Y:S01]  /*14a40*/  IMAD.U32 R12, RZ, RZ, UR4 ;  /* 0x00000004ff0c7e24 */ /* 0x000fe2000f8e00ff */
[----:B------:R-:W-:Y:S01]  /*14a50*/  UMOV UR8, UR16 ;  /* 0x0000001000087c82 */ /* 0x000fe20008000000 */
[C---:B------:R-:W-:Y:S01]  /*14a60*/  VIADD R8, R4.reuse, 0x100 ;  /* 0x0000010004087836 */ /* 0x040fe20000000000 */
[----:B------:R-:W-:Y:S01]  /*14a70*/  UMOV UR12, UR16 ;  /* 0x00000010000c7c82 */ /* 0x000fe20008000000 */
[----:B------:R-:W-:Y:S01]  /*14a80*/  VIADD R10, R4, 0x2 ;  /* 0x00000002040a7836 */ /* 0x000fe20000000000 */
[----:B------:R-:W-:Y:S01]  /*14a90*/  R2UR UR27, R11 ;  /* 0x000000000b1b72ca */ /* 0x000fe200000e0000 */
        /* <DEDUP_REMOVED lines=9> */
[----:B------:R-:W-:Y:S01]  /*14b30*/  VIADD R6, R4, 0x180 ;  /* 0x0000018004067836 */ /* 0x000fe20000000000 */
[----:B------:R-:W-:Y:S01]  /*14b40*/  R2UR UR18, R8 ;  /* 0x00000000081272ca */ /* 0x000fe200000e0000 */
[----:B------:R-:W-:Y:S01]  /*14b50*/  IMAD.MOV.U32 R7, RZ, RZ, 0x40000040 ;  /* 0x40000040ff077424 */ /* 0x000fe200078e00ff */
[----:B------:R-:W-:Y:S01]  /*14b60*/  MOV R9, 0x40000040 ;  /* 0x4000004000097802 */ /* 0x000fe20000000f00 */
[----:B------:R-:W-:Y:S01]  /*14b70*/  VIADD R8, R4, 0x102 ;  /* 0x0000010204087836 */ /* 0x000fe20000000000 */
[----:B------:R-:W-:Y:S01]  /*14b80*/  R2UR UR14, R6 ;  /* 0x00000000060e72ca */ /* 0x000fe200000e0000 */
[C---:B------:R-:W-:Y:S01]  /*14b90*/  VIADD R10, R4.reuse, 0x4 ;  /* 0x00000004040a7836 */ /* 0x040fe20000000000 */
[----:B------:R-:W-:Y:S01]  /*14ba0*/  R2UR UR15, R7 ;  /* 0x00000000070f72ca */ /* 0x000fe200000e0000 */
[----:B------:R-:W-:Y:S01]  /*14bb0*/  IMAD.MOV.U32 R7, RZ, RZ, 0x40000040 ;  /* 0x40000040ff077424 */ /* 0x000fe200078e00ff */
[----:B------:R-:W-:Y:S01]  /*14bc0*/  IADD3 R6, R4, 0x82, RZ ;  /* 0x0000008204067810 */ /* 0x000fe20007ffe0ff */
[----:B------:R0:W-:Y:S01]  /*14bd0*/  STL.64 [R1+0x50], R12 ;  /* 0x0000500c01007387 */ /* 0x0001e20000100a00 */
[----:B------:R-:W-:Y:S01]  /*14be0*/  UMOV UR57, 0x40000040 ;  /* 0x4000004000397882 */ /* 0x000fe20000000000 */
[----:B------:R-:W-:Y:S01]  /*14bf0*/  UIADD3 UR52, UR20, 0x806, URZ ;  /* 0x0000080614347890 */ /* 0x000fe2000fffe03f */
[----:B------:R-:W1:Y:S01]  /*14c00*/  LDC R3, c[0x0][0x448] ;  /* 0x00011200ff037b82 */ /* 0x000e620000000800 */
[----:B------:R-:W-:Y:S01]  /*14c10*/  UMOV UR53, 0x40000040 ;  /* 0x4000004000357882 */ /* 0x000fe20000000000 */
[----:B------:R-:W-:Y:S01]  /*14c20*/  UIADD3 UR48, UR20, 0xc00, URZ ;  /* 0x00000c0014307890 */ /* 0x000fe2000fffe03f */
[----:B------:R-:W-:Y:S01]  /*14c30*/  @!P1 VIADD R0, R0, 0x38840 ;  /* 0x0003884000009836 */ /* 0x000fe20000000000 */
[----:B------:R-:W-:Y:S01]  /*14c40*/  UMOV UR49, 0x40000040 ;  /* 0x4000004000317882 */ /* 0x000fe20000000000 */
[----:B------:R-:W-:Y:S01]  /*14c50*/  UIADD3 UR44, UR20, 0xc02, URZ ;  /* 0x00000c02142c7890 */ /* 0x000fe2000fffe03f */
[----:B------:R-:W-:Y:S01]  /*14c60*/  BSSY B0, `(.L_x_3072) ;  /* 0x00009cc000007945 */ /* 0x000fe20003800000 */
[----:B------:R-:W-:Y:S01]  /*14c70*/  UMOV UR45, 0x40000040 ;  /* 0x40000040002d7882 */ /* 0x000fe20000000000 */
[----:B------:R-:W-:Y:S01]  /*14c80*/  UIADD3 UR40, UR20, 0xc04, URZ ;  /* 0x00000c0414287890 */ /* 0x000fe2000fffe03f */
[----:B0-----:R-:W-:Y:S01]  /*14c90*/  IMAD.U32 R13, RZ, RZ, UR25 ;  /* 0x00000019ff0d7e24 */ /* 0x001fe2000f8e00ff */
[----:B------:R-:W-:Y:S01]  /*14ca0*/  UMOV UR41, 0x40000040 ;  /* 0x4000004000297882 */ /* 0x000fe20000000000 */
[----:B------:R-:W-:Y:S01]  /*14cb0*/  UIADD3 UR36, UR20, 0xc06, URZ ;  /* 0x00000c0614247890 */ /* 0x000fe2000fffe03f */
[----:B------:R-:W-:Y:S01]  /*14cc0*/  @!P1 PRMT R0, RZ, 0x654, R0 ;  /* 0x00000654ff009816 */ /* 0x000fe20000000000 */
[----:B------:R-:W-:Y:S01]  /*14cd0*/  UMOV UR37, 0x40000040 ;  /* 0x4000004000257882 */ /* 0x000fe20000000000 */
[----:B------:R-:W-:-:S02]  /*14ce0*/  CS2R R150, SRZ ;  /* 0x0000000000967805 */ /* 0x000fc4000001ff00 */
[----:B------:R-:W-:Y:S02]  /*14cf0*/  CS2R R148, SRZ ;  /* 0x0000000000947805 */ /* 0x000fe4000001ff00 */
[----:B------:R-:W-:Y:S02]  /*14d00*/  CS2R R146, SRZ ;  /* 0x0000000000927805 */ /* 0x000fe4000001ff00 */
[----:B------:R-:W-:Y:S02]  /*14d10*/  CS2R R144, SRZ ;  /* 0x0000000000907805 */ /* 0x000fe4000001ff00 */
[----:B-----5:R-:W-:Y:S02]  /*14d20*/  CS2R R142, SRZ ;  /* 0x00000000008e7805 */ /* 0x020fe4000001ff00 */
[----:B------:R-:W-:Y:S02]  /*14d30*/  CS2R R140, SRZ ;  /* 0x00000000008c7805 */ /* 0x000fe4000001ff00 */
[----:B------:R-:W-:-:S02]  /*14d40*/  CS2R R138, SRZ ;  /* 0x00000000008a7805 */ /* 0x000fc4000001ff00 */
[----:B------:R-:W-:Y:S02]  /*14d50*/  CS2R R136, SRZ ;  /* 0x0000000000887805 */ /* 0x000fe4000001ff00 */
[----:B------:R-:W-:Y:S02]  /*14d60*/  CS2R R134, SRZ ;  /* 0x0000000000867805 */ /* 0x000fe4000001ff00 */
[----:B------:R-:W-:Y:S02]  /*14d70*/  CS2R R132, SRZ ;  /* 0x0000000000847805 */ /* 0x000fe4000001ff00 */
[----:B-1----:R-:W-:Y:S01]  /*14d80*/  ISETP.NE.AND P2, PT, R3, 0x1, PT ;  /* 0x000000010300780c */ /* 0x002fe20003f45270 */
[----:B------:R-:W-:Y:S01]  /*14d90*/  IMAD.IADD R3, R235, 0x1, R230 ;  /* 0x00000001eb037824 */ /* 0x000fe200078e02e6 */
        /* <DEDUP_REMOVED lines=10> */
[----:B------:R-:W0:Y:S01]  /*14e40*/  @P2 LDC R14, c[0x0][0x44c] ;  /* 0x00011300ff0e2b82 */ /* 0x000e220000000800 */
[----:B------:R-:W-:Y:S02]  /*14e50*/  CS2R R114, SRZ ;  /* 0x0000000000727805 */ /* 0x000fe4000001ff00 */
[----:B------:R-:W-:Y:S02]  /*14e60*/  CS2R R112, SRZ ;  /* 0x0000000000707805 */ /* 0x000fe4000001ff00 */
[----:B------:R-:W-:Y:S02]  /*14e70*/  CS2R R110, SRZ ;  /* 0x00000000006e7805 */ /* 0x000fe4000001ff00 */
[----:B------:R-:W-:Y:S01]  /*14e80*/  CS2R R108, SRZ ;  /* 0x00000000006c7805 */ /* 0x000fe2000001ff00 */
[----:B------:R-:W-:Y:S01]  /*14e90*/  HGMMA.64x16x16.F32 R48, gdesc[UR4], RZ, !UPT, gsb0 ;  /* 0x00200000043079f0 */ /* 0x000fe2000c0008ff */
[----:B------:R-:W-:Y:S01]  /*14ea0*/  UIADD3 UR4, UR20, 0x2, URZ ;  /* 0x0000000214047890 */ /* 0x000fe2000fffe03f */
[----:B------:R-:W-:Y:S01]  /*14eb0*/  CS2R R106, SRZ ;  /* 0x00000000006a7805 */ /* 0x000fe2000001ff00 */
[----:B------:R-:W1:Y:S01]  /*14ec0*/  @P2 LDC R20, c[0x0][0x450] ;  /* 0x00011400ff142b82 */ /* 0x000e620000000800 */
[----:B------:R-:W-:-:S02]  /*14ed0*/  CS2R R104, SRZ ;  /* 0x0000000000687805 */ /* 0x000fc4000001ff00 */
[----:B------:R-:W-:Y:S02]  /*14ee0*/  CS2R R102, SRZ ;  /* 0x0000000000667805 */ /* 0x000fe4000001ff00 */
[----:B------:R-:W-:Y:S02]  /*14ef0*/  CS2R R100, SRZ ;  /* 0x0000000000647805 */ /* 0x000fe4000001ff00 */
[----:B------:R-:W-:Y:S01]  /*14f00*/  CS2R R98, SRZ ;  /* 0x0000000000627805 */ /* 0x000fe2000001ff00 */
[----:B------:R-:W-:Y:S01]  /*14f10*/  UMOV UR24, UR4 ;  /* 0x0000000400187c82 */ /* 0x000fe20008000000 */
[----:B------:R-:W-:Y:S01]  /*14f20*/  CS2R R96, SRZ ;  /* 0x0000000000607805 */ /* 0x000fe2000001ff00 */
[----:B------:R-:W-:Y:S01]  /*14f30*/  IMAD.U32 R12, RZ, RZ, UR24 ;  /* 0x00000018ff0c7e24 */ /* 0x000fe2000f8e00ff */
[----:B------:R-:W-:Y:S02]  /*14f40*/  CS2R R94, SRZ ;  /* 0x00000000005e7805 */ /* 0x000fe4000001ff00 */
[----:B------:R-:W-:-:S02]  /*14f50*/  CS2R R92, SRZ ;  /* 0x00000000005c7805 */ /* 0x000fc4000001ff00 */
[----:B------:R-:W-:Y:S02]  /*14f60*/  CS2R R90, SRZ ;  /* 0x00000000005a7805 */ /* 0x000fe4000001ff00 */
[----:B------:R-:W-:Y:S01]  /*14f70*/  CS2R R88, SRZ ;  /* 0x0000000000587805 */ /* 0x000fe2000001ff00 */
[----:B------:R2:W-:Y:S01]  /*14f80*/  STL.64 [R1+0x48], R12 ;  /* 0x0000480c01007387 */ /* 0x0005e20000100a00 */
[----:B------:R-:W-:Y:S02]  /*14f90*/  CS2R R86, SRZ ;  /* 0x0000000000567805 */ /* 0x000fe4000001ff00 */
[----:B------:R-:W-:Y:S01]  /*14fa0*/  CS2R R84, SRZ ;  /* 0x0000000000547805 */ /* 0x000fe2000001ff00 */
        /* <DEDUP_REMOVED lines=18> */
[----:B------:R-:W-:Y:S01]  /*150d0*/  IMAD.MOV.U32 R7, RZ, RZ, 0x40000040 ;  /* 0x40000040ff077424 */ /* 0x000fe200078e00ff */
[----:B------:R-:W-:Y:S01]  /*150e0*/  IADD3 R6, R4, 0x84, RZ ;  /* 0x0000008404067810 */ /* 0x000fe20007ffe0ff */
        /* <DEDUP_REMOVED lines=11> */
[----:B------:R-:W-:Y:S02]  /*151a0*/  R2UR UR11, R9 ;  /* 0x00000000090b72ca */ /* 0x000fe400000e0000 */
        /* <DEDUP_REMOVED lines=9> */
[----:B--2---:R-:W-:Y:S01]  /*15240*/  IMAD.U32 R13, RZ, RZ, UR25 ;  /* 0x00000019ff0d7e24 */ /* 0x004fe2000f8e00ff */
[----:B------:R-:W-:Y:S02]  /*15250*/  WARPGROUP.DEPBAR.LE gsb0, 0x0 ;  /* 0x00008000000079c5 */ /* 0x000fe40000010000 */
[----:B------:R-:W-:-:S06]  /*15260*/  WARPGROUP.ARRIVE ;  /* 0x00000000000079c5 */ /* 0x000fcc0000000000 */
[----:B------:R-:W-:Y:S01]  /*15270*/  HGMMA.64x16x16.F32 R48, gdesc[UR12], R48, gsb0 ;  /* 0x002000000c3079f0 */ /* 0x000fe20008000830 */
[----:B------:R-:W-:-:S07]  /*15280*/  UIADD3 UR12, UR20, 0x4, URZ ;  /* 0x00000004140c7890 */ /* 0x000fce000fffe03f */
[----:B------:R-:W-:Y:S02]  /*15290*/  UMOV UR24, UR12 ;  /* 0x0000000c00187c82 */ /* 0x000fe40008000000 */
[----:B------:R-:W-:-:S05]  /*152a0*/  IMAD.U32 R12, RZ, RZ, UR24 ;  /* 0x00000018ff0c7e24 */ /* 0x000fca000f8e00ff */
        /* <DEDUP_REMOVED lines=52> */
[----:B------:R-:W-:-:S05]  /*155f0*/  IMAD.U32 R12, RZ, RZ, UR24 ;  /* 0x00000018ff0c7e24 */ /* 0x000fca000f8e00ff */
[----:B------:R2:W-:Y:S01]  /*15600*/  STL.64 [R1+0x38], R12 ;  /* 0x0000380c01007387 */ /* 0x0005e20000100a00 */
        /* <DEDUP_REMOVED lines=10> */
[----:B------:R-:W-:Y:S02]  /*156b0*/  R2UR UR14, R6 ;  /* 0x00000000060e72ca */ /* 0x000fe400000e0000 */
[----:B------:R-:W-:Y:S01]  /*156c0*/  R2UR UR15, R7 ;  /* 0x00000000070f72ca */ /* 0x000fe200000e0000 */
[----:B------:R-:W-:Y:S01]  /*156d0*/  IMAD.MOV.U32 R7, RZ, RZ, 0x40000040 ;  /* 0x40000040ff077424 */ /* 0x000fe200078e00ff */
[----:B------:R-:W-:Y:S01]  /*156e0*/  IADD3 R6, R4, 0x300, RZ ;  /* 0x0000030004067810 */ /* 0x000fe20007ffe0ff */
        /* <DEDUP_REMOVED lines=11> */
[----:B------:R-:W-:Y:S01]  /*157a0*/  R2UR UR18, R8 ;  /* 0x00000000081272ca */ /* 0x000fe200000e0000 */
[----:B------:R-:W-:Y:S01]  /*157b0*/  VIADD R8, R4, 0x380 ;  /* 0x0000038004087836 */ /* 0x000fe20000000000 */
[----:B------:R-:W-:-:S02]  /*157c0*/  R2UR UR19, R9 ;  /* 0x00000000091372ca */ /* 0x000fc400000e0000 */
        /* <DEDUP_REMOVED lines=166> */
[----:B------:R-:W-:-:S05]  /*16230*/  IMAD.U32 R12, RZ, RZ, UR24 ;  /* 0x00000018ff0c7e24 */ /* 0x000fca000f8e00ff */
        /* <DEDUP_REMOVED lines=15> */
[----:B------:R-:W-:Y:S02]  /*16330*/  R2UR UR15, R9 ;  /* 0x00000000090f72ca */ /* 0x000fe400000e0000 */
[----:B------:R-:W-:Y:S01]  /*16340*/  MOV R9, 0x40000040 ;  /* 0x4000004000097802 */ /* 0x000fe20000000f00 */
        /* <DEDUP_REMOVED lines=32> */
[----:B------:R-:W-:Y:S01]  /*16550*/  UIADD3 UR4, UR20, 0x800, URZ ;  /* 0x0000080014047890 */ /* 0x000fe2000fffe03f */
[----:B------:R-:W-:Y:S02]  /*16560*/  R2UR UR6, R6 ;  /* 0x00000000060672ca */ /* 0x000fe400000e0000 */
[----:B------:R-:W-:Y:S01]  /*16570*/  R2UR UR7, R7 ;  /* 0x00000000070772ca */ /* 0x000fe200000e0000 */
[----:B------:R-:W-:Y:S01]  /*16580*/  IMAD.MOV.U32 R7, RZ, RZ, 0x40000040 ;  /* 0x40000040ff077424 */ /* 0x000fe200078e00ff */
[----:B------:R-:W-:Y:S02]  /*16590*/  IADD3 R6, R4, 0x582, RZ ;  /* 0x0000058204067810 */ /* 0x000fe40007ffe0ff */
        /* <DEDUP_REMOVED lines=34> */
[----:B------:R-:W-:Y:S02]  /*167c0*/  R2UR UR58, R10 ;  /* 0x000000000a3a72ca */ /* 0x000fe400000e0000 */
[----:B------:R-:W-:Y:S01]  /*167d0*/  R2UR UR59, R11 ;  /* 0x000000000b3b72ca */ /* 0x000fe200000e0000 */
[----:B------:R-:W-:Y:S01]  /*167e0*/  IMAD.MOV.U32 R11, RZ, RZ, 0x40000040 ;  /* 0x40000040ff0b7424 */ /* 0x000fe200078e00ff */
[----:B------:R-:W-:-:S04]  /*167f0*/  IADD3 R10, R4, 0x506, RZ ;  /* 0x00000506040a7810 */ /* 0x000fc80007ffe0ff */
[----:B------:R-:W-:Y:S01]  /*16800*/  R2UR UR54, R10 ;  /* 0x000000000a3672ca */ /* 0x000fe200000e0000 */
[----:B------:R-:W-:Y:S01]  /*16810*/  VIADD R10, R4, 0x780 ;  /* 0x00000780040a7836 */ /* 0x000fe20000000000 */
[----:B------:R-:W-:Y:S01]  /*16820*/  R2UR UR55, R11 ;  /* 0x000000000b3772ca */ /* 0x000fe200000e0000 */
[----:B------:R-:W-:-:S03]  /*16830*/  IMAD.MOV.U32 R11, RZ, RZ, 0x40000040 ;  /* 0x40000040ff0b7424 */ /* 0x000fc600078e00ff */
        /* <DEDUP_REMOVED lines=33> */
[----:B------:R2:W-:Y:S01]  /*16a50*/  STL.64 [R1], R12 ;  /* 0x0000000c01007387 */ /* 0x0005e20000100a00 */
        /* <DEDUP_REMOVED lines=11> */
[----:B------:R-:W-:Y:S01]  /*16b10*/  R2UR UR7, R9 ;  /* 0x00000000090772ca */ /* 0x000fe200000e0000 */
[----:B------:R-:W-:Y:S01]  /*16b20*/  IMAD.MOV.U32 R9, RZ, RZ, 0x40000040 ;  /* 0x40000040ff097424 */ /* 0x000fe200078e00ff */
[----:B------:R-:W-:-:S02]  /*16b30*/  WARPGROUP.DEPBAR.LE gsb0, 0x0 ;  /* 0x00008000000079c5 */ /* 0x000fc40000010000 */
[----:B------:R-:W-:-:S06]  /*16b40*/  WARPGROUP.ARRIVE ;  /* 0x00000000000079c5 */ /* 0x000fcc0000000000 */
[----:B------:R-:W-:Y:S01]  /*16b50*/  HGMMA.64x16x16.F32 R24, gdesc[UR8], R24, gsb0 ;  /* 0x00200000081879f0 */ /* 0x000fe20008000818 */
[----:B------:R-:W-:Y:S01]  /*16b60*/  R2UR UR10, R6 ;  /* 0x00000000060a72ca */ /* 0x000fe200000e0000 */
[----:B------:R-:W-:Y:S01]  /*16b70*/  UMOV UR8, UR4 ;  /* 0x0000000400087c82 */ /* 0x000fe20008000000 */
[----:B------:R-:W-:Y:S01]  /*16b80*/  R2UR UR11, R7 ;  /* 0x00000000070b72ca */ /* 0x000fe200000e0000 */
[----:B------:R-:W-:Y:S01]  /*16b90*/  UMOV UR9, UR5 ;  /* 0x0000000500097c82 */ /* 0x000fe20008000000 */
[----:B------:R-:W-:Y:S01]  /*16ba0*/  VIADD R6, R4, 0x584 ;  /* 0x0000058404067836 */ /* 0x000fe20000000000 */
[----:B------:R-:W-:Y:S01]  /*16bb0*/  MOV R7, 0x40000040 ;  /* 0x4000004000077802 */ /* 0x000fe20000000f00 */
[----:B------:R-:W-:Y:S02]  /*16bc0*/  WARPGROUP.DEPBAR.LE gsb0, 0x0 ;  /* 0x00008000000079c5 */ /* 0x000fe40000010000 */
[----:B------:R-:W-:-:S06]  /*16bd0*/  WARPGROUP.ARRIVE ;  /* 0x00000000000079c5 */ /* 0x000fcc0000000000 */
[----:B------:R-:W-:Y:S03]  /*16be0*/  HGMMA.64x16x16.F32 R56, gdesc[UR24], R56, gsb0 ;  /* 0x00200000183879f0 */ /* 0x000fe60008000838 */
        /* <DEDUP_REMOVED lines=195> */
[----:B------:R-:W-:Y:S01]  /*17820*/  ULDC UR42, c[0x0][0x988] ;  /* 0x00026200002a7ab9 */ /* 0x000fe20000000800 */
[----:B------:R-:W-:Y:S01]  /*17830*/  ULDC UR43, c[0x0][0x988] ;  /* 0x00026200002b7ab9 */ /* 0x000fe20000000800 */
[----:B------:R-:W-:Y:S02]  /*17840*/  WARPGROUP.DEPBAR.LE gsb0, 0x0 ;  /* 0x00008000000079c5 */ /* 0x000fe40000010000 */
[----:B------:R-:W-:-:S06]  /*17850*/  WARPGROUP.ARRIVE ;  /* 0x00000000000079c5 */ /* 0x000fcc0000000000 */
[----:B------:R-:W-:Y:S03]  /*17860*/  HGMMA.64x16x16.F32 R48, gdesc[UR16], R48, gsb0 ;  /* 0x00200000103079f0 */ /* 0x000fe60008000830 */
[----:B------:R-:W-:Y:S02]  /*17870*/  WARPGROUP.DEPBAR.LE gsb0, 0x0 ;  /* 0x00008000000079c5 */ /* 0x000fe40000010000 */
[----:B------:R-:W-:-:S06]  /*17880*/  WARPGROUP.ARRIVE ;  /* 0x00000000000079c5 */ /* 0x000fcc0000000000 */
[----:B------:R-:W-:Y:S03]  /*17890*/  HGMMA.64x16x16.F32 R40, gdesc[UR12], R40, gsb0 ;  /* 0x002000000c2879f0 */ /* 0x000fe60008000828 */
[----:B------:R-:W-:Y:S02]  /*178a0*/  WARPGROUP.DEPBAR.LE gsb0, 0x0 ;  /* 0x00008000000079c5 */ /* 0x000fe40000010000 */
[----:B------:R-:W-:-:S06]  /*178b0*/  WARPGROUP.ARRIVE ;  /* 0x00000000000079c5 */ /* 0x000fcc0000000000 */
[----:B------:R-:W-:Y:S01]  /*178c0*/  HGMMA.64x16x16.F32 R32, gdesc[UR8], R32, gsb0 ;  /* 0x00200000082079f0 */ /* 0x000fe20008000820 */
[----:B------:R-:W-:Y:S02]  /*178d0*/  ULDC UR8, c[0x0][0x9d8] ;  /* 0x0002760000087ab9 */ /* 0x000fe40000000800 */
[----:B------:R-:W-:Y:S02]  /*178e0*/  WARPGROUP.DEPBAR.LE gsb0, 0x0 ;  /* 0x00008000000079c5 */ /* 0x000fe40000010000 */
[----:B------:R-:W-:-:S06]  /*178f0*/  WARPGROUP.ARRIVE ;  /* 0x00000000000079c5 */ /* 0x000fcc0000000000 */
[----:B------:R-:W-:Y:S01]  /*17900*/  HGMMA.64x16x16.F32 R24, gdesc[UR4], R24, gsb0 ;  /* 0x00200000041879f0 */ /* 0x000fe20008000818 */
[----:B------:R-:W-:Y:S01]  /*17910*/  R2UR UR6, R6 ;  /* 0x00000000060672ca */ /* 0x000fe200000e0000 */
[----:B------:R-:W-:Y:S01]  /*17920*/  UMOV UR4, UR36 ;  /* 0x0000002400047c82 */ /* 0x000fe20008000000 */
[----:B------:R-:W-:Y:S01]  /*17930*/  R2UR UR7, R7 ;  /* 0x00000000070772ca */ /* 0x000fe200000e0000 */
[----:B------:R-:W-:Y:S01]  /*17940*/  UMOV UR5, UR37 ;  /* 0x0000002500057c82 */ /* 0x000fe20008000000 */
[----:B------:R-:W-:Y:S02]  /*17950*/  WARPGROUP.DEPBAR.LE gsb0, 0x0 ;  /* 0x00008000000079c5 */ /* 0x000fe40000010000 */
[----:B------:R-:W-:-:S06]  /*17960*/  WARPGROUP.ARRIVE ;  /* 0x00000000000079c5 */ /* 0x000fcc0000000000 */
[----:B------:R-:W-:Y:S01]  /*17970*/  HGMMA.64x16x16.F32 R56, gdesc[UR36], R56, gsb0 ;  /* 0x00200000243879f0 */ /* 0x000fe20008000838 */
[----:B------:R-:W-:Y:S01]  /*17980*/  ULDC UR38, c[0x0][0x9d8] ;  /* 0x0002760000267ab9 */ /* 0x000fe20000000800 */
[----:B------:R-:W-:Y:S01]  /*17990*/  ULDC UR39, c[0x0][0x9d8] ;  /* 0x0002760000277ab9 */ /* 0x000fe20000000800 */
        /* <DEDUP_REMOVED lines=8> */
[----:B------:R-:W-:Y:S01]  /*17a20*/  R2UR UR6, R8 ;  /* 0x00000000080672ca */ /* 0x000fe200000e0000 */
[----:B------:R-:W-:Y:S01]  /*17a30*/  UMOV UR4, UR36 ;  /* 0x0000002400047c82 */ /* 0x000fe20008000000 */
[----:B------:R-:W-:Y:S01]  /*17a40*/  R2UR UR7, R9 ;  /* 0x00000000090772ca */ /* 0x000fe200000e0000 */
[----:B------:R-:W-:Y:S01]  /*17a50*/  UMOV UR5, UR37 ;  /* 0x0000002500057c82 */ /* 0x000fe20008000000 */
[----:B0-----:R-:W-:Y:S01]  /*17a60*/  @P2 IMAD.HI.U32 R9, R3, R14, RZ ;  /* 0x0000000e03092227 */ /* 0x001fe200078e00ff */
[----:B--2---:R-:W0:Y:S03]  /*17a70*/  MUFU.TANH R13, R58 ;  /* 0x0000003a000d7308 */ /* 0x004e260000002400 */
[----:B------:R-:W-:Y:S01]  /*17a80*/  FMUL.FTZ R8, R60, UR8 ;  /* 0x000000083c087c20 */ /* 0x000fe20008410000 */
[----:B------:R-:W-:Y:S01]  /*17a90*/  FMUL.FTZ R6, R57, UR8 ;  /* 0x0000000839067c20 */ /* 0x000fe20008410000 */
[----:B------:R-:W-:-:S03]  /*17aa0*/  FMUL.FTZ R7, R61, UR8 ;  /* 0x000000083d077c20 */ /* 0x000fc60008410000 */
[----:B------:R-:W2:Y:S08]  /*17ab0*/  MUFU.TANH R59, R59 ;  /* 0x0000003b003b7308 */ /* 0x000eb00000002400 */
        /* <DEDUP_REMOVED lines=16> */
[----:B------:R-:W-:Y:S01]  /*17bc0*/  VIADD R10, R4, 0x986 ;  /* 0x00000986040a7836 */ /* 0x000fe20000000000 */
[----:B------:R-:W-:Y:S01]  /*17bd0*/  MOV R4, R3 ;  /* 0x0000000300047202 */ /* 0x000fe20000000f00 */
[----:B------:R-:W-:Y:S01]  /*17be0*/  IMAD.MOV.U32 R11, RZ, RZ, 0x40000040 ;  /* 0x40000040ff0b7424 */ /* 0x000fe200078e00ff */
[----:B-1----:R-:W-:Y:S01]  /*17bf0*/  @P2 SHF.R.U32.HI R4, RZ, R20, R9 ;  /* 0x00000014ff042219 */ /* 0x002fe20000011609 */
[----:B------:R-:W-:Y:S01]  /*17c00*/  IMAD.MOV.U32 R9, RZ, RZ, -0x50 ;  /* 0xffffffb0ff097424 */ /* 0x000fe200078e00ff */
[----:B------:R-:W1:Y:S01]  /*17c10*/  MUFU.TANH R50, R50 ;  /* 0x0000003200327308 */ /* 0x000e620000002400 */
[----:B------:R-:W-:-:S02]  /*17c20*/  IMAD R3, R2, -0x50, R232 ;  /* 0xffffffb002037824 */ /* 0x000fc400078e02e8 */
[----:B------:R-:W-:Y:S01]  /*17c30*/  FMUL.FTZ R49, R49, UR8 ;  /* 0x0000000831317c20 */ /* 0x000fe20008410000 */
[----:B------:R-:W-:Y:S02]  /*17c40*/  IMAD R9, R2, R9, 0x51 ;  /* 0x0000005102097424 */ /* 0x000fe400078e0209 */
[----:B------:R-:W-:Y:S01]  /*17c50*/  FMUL.FTZ R52, R52, UR8 ;  /* 0x0000000834347c20 */ /* 0x000fe20008410000 */
[----:B------:R-:W-:Y:S02]  /*17c60*/  VIADD R3, R3, 0x50 ;  /* 0x0000005003037836 */ /* 0x000fe40000000000 */
[----:B------:R-:W-:Y:S01]  /*17c70*/  FMUL.FTZ R53, R53, UR8 ;  /* 0x0000000835357c20 */ /* 0x000fe20008410000 */
[----:B------:R-:W1:Y:S08]  /*17c80*/  MUFU.TANH R51, R51 ;  /* 0x0000003300337308 */ /* 0x000e700000002400 */
[----:B------:R1:W1:Y:S08]  /*17c90*/  MUFU.TANH R12, R54 ;  /* 0x00000036000c7308 */ /* 0x0002700000002400 */
[----:B------:R-:W1:Y:S08]  /*17ca0*/  MUFU.TANH R55, R55 ;  /* 0x0000003700377308 */ /* 0x000e700000002400 */
        /* <DEDUP_REMOVED lines=8> */
[----:B------:R1:W1:Y:S01]  /*17d30*/  MUFU.TANH R14, R42 ;  /* 0x0000002a000e7308 */ /* 0x0002620000002400 */
[----:B------:R-:W-:Y:S01]  /*17d40*/  HGMMA.64x16x16.F32 R32, gdesc[UR4], R32, gsb0 ;  /* 0x00200000042079f0 */ /* 0x000fe20008000820 */
[----:B------:R-:W-:Y:S01]  /*17d50*/  R2UR UR7, R11 ;  /* 0x000000000b0772ca */ /* 0x000fe200000e0000 */
[----:B------:R-:W-:Y:S01]  /*17d60*/  UMOV UR4, UR36 ;  /* 0x0000002400047c82 */ /* 0x000fe20008000000 */
[----:B------:R-:W0:Y:S01]  /*17d70*/  SHFL.IDX PT, R11, R4, 0x1, 0x1c1f ;  /* 0x003c1f00040b7f89 */ /* 0x000e2200000e0000 */
[----:B------:R-:W-:Y:S01]  /*17d80*/  R2UR UR6, R10 ;  /* 0x000000000a0672ca */ /* 0x000fe200000e0000 */
[----:B------:R-:W-:Y:S01]  /*17d90*/  UMOV UR5, UR37 ;  /* 0x0000002500057c82 */ /* 0x000fe20008000000 */
[C---:B------:R-:W-:Y:S01]  /*17da0*/  IMAD R10, R234.reuse, -0x2, R9 ;  /* 0xfffffffeea0a7824 */ /* 0x040fe200078e0209 */
[----:B------:R-:W1:Y:S01]  /*17db0*/  MUFU.TANH R43, R43 ;  /* 0x0000002b002b7308 */ /* 0x000e620000002400 */
[----:B------:R-:W-:Y:S01]  /*17dc0*/  IMAD R9, R234, -0x2, R3 ;  /* 0xfffffffeea097824 */ /* 0x000fe200078e0203 */
[----:B------:R-:W1:Y:S01]  /*17dd0*/  SHFL.IDX PT, R4, R4, RZ, 0x1c1f ;  /* 0x001c1fff04047589 */ /* 0x000e6200000e0000 */
[----:B------:R-:W-:Y:S01]  /*17de0*/  FMUL.FTZ R40, R40, UR8 ;  /* 0x0000000828287c20 */ /* 0x000fe20008410000 */
[----:B------:R-:W-:Y:S01]  /*17df0*/  IADD3 R70, -R231, R10, R232 ;  /* 0x0000000ae7467210 */ /* 0x000fe20007ffe1e8 */
[----:B------:R-:W-:Y:S01]  /*17e00*/  FMUL.FTZ R41, R41, UR8 ;  /* 0x0000000829297c20 */ /* 0x000fe20008410000 */
[----:B------:R-:W-:Y:S01]  /*17e10*/  FMUL.FTZ R44, R44, UR8 ;  /* 0x000000082c2c7c20 */ /* 0x000fe20008410000 */
[----:B------:R-:W-:Y:S01]  /*17e20*/  FMUL.FTZ R45, R45, UR8 ;  /* 0x000000082d2d7c20 */ /* 0x000fe20008410000 */
[----:B------:R1:W1:Y:S08]  /*17e30*/  MUFU.TANH R56, R46 ;  /* 0x0000002e00387308 */ /* 0x0002700000002400 */
[----:B------:R-:W1:Y:S01]  /*17e40*/  MUFU.TANH R47, R47 ;  /* 0x0000002f002f7308 */ /* 0x000e620000002400 */
[----:B0-----:R-:W-:-:S04]  /*17e50*/  VIADDMNMX R11, R11, R70, R9, PT ;  /* 0x000000460b0b7246 */ /* 0x001fc80003800109 */
[----:B------:R-:W-:-:S03]  /*17e60*/  ISETP.GT.AND P3, PT, R11, RZ, PT ;  /* 0x000000ff0b00720c */ /* 0x000fc60003f64270 */
[----:B------:R-:W-:Y:S01]  /*17e70*/  MUFU.TANH R7, R7 ;  /* 0x0000000700077308 */ /* 0x000fe20000002400 */
[C---:B------:R-:W-:Y:S02]  /*17e80*/  ISETP.GT.AND P4, PT, R11.reuse, 0x1, PT ;  /* 0x000000010b00780c */ /* 0x040fe40003f84270 */
[----:B------:R-:W-:Y:S02]  /*17e90*/  ISETP.GT.AND P5, PT, R11, 0x8, PT ;  /* 0x000000080b00780c */ /* 0x000fe40003fa4270 */
[----:B------:R-:W-:Y:S02]  /*17ea0*/  FSEL R13, R13, -INF , P3 ;  /* 0xff8000000d0d7808 */ /* 0x000fe40001800000 */
[----:B--2---:R-:W-:Y:S01]  /*17eb0*/  FSEL R68, R59, -INF , P4 ;  /* 0xff8000003b447808 */ /* 0x004fe20002000000 */
[----:B------:R-:W-:Y:S01]  /*17ec0*/  MUFU.TANH R49, R49 ;  /* 0x0000003100317308 */ /* 0x000fe20000002400 */
[----:B------:R-:W-:Y:S02]  /*17ed0*/  ISETP.GT.AND P3, PT, R11, 0x9, PT ;  /* 0x000000090b00780c */ /* 0x000fe40003f64270 */
[----:B---3--:R-:W-:-:S02]  /*17ee0*/  FSEL R66, R62, -INF , P5 ;  /* 0xff8000003e427808 */ /* 0x008fc40002800000 */
[----:B------:R-:W-:Y:S02]  /*17ef0*/  FMNMX.FTZ R3, R13, R68, !PT ;  /* 0x000000440d037209 */ /* 0x000fe40007810000 */
[----:B------:R-:W-:Y:S01]  /*17f00*/  ISETP.GT.AND P4, PT, R11, 0x10, PT ;  /* 0x000000100b00780c */ /* 0x000fe20003f84270 */
[----:B------:R-:W-:Y:S01]  /*17f10*/  MUFU.TANH R52, R52 ;  /* 0x0000003400347308 */ /* 0x000fe20000002400 */
[----:B----4-:R-:W-:Y:S02]  /*17f20*/  FSEL R64, R63, -INF , P3 ;  /* 0xff8000003f407808 */ /* 0x010fe40001800000 */
[----:B------:R-:W-:Y:S01]  /*17f30*/  FMNMX.FTZ R15, R66, R3, !PT ;  /* 0x00000003420f7209 */ /* 0x000fe20007810000 */
[----:B------:R-:W-:Y:S02]  /*17f40*/  WARPGROUP.DEPBAR.LE gsb0, 0x0 ;  /* 0x00008000000079c5 */ /* 0x000fe40000010000 */
[----:B------:R-:W-:Y:S01]  /*17f50*/  WARPGROUP.ARRIVE ;  /* 0x00000000000079c5 */ /* 0x000fe20000000000 */
[C---:B------:R-:W-:Y:S01]  /*17f60*/  ISETP.GT.AND P3, PT, R11.reuse, 0x11, PT ;  /* 0x000000110b00780c */ /* 0x040fe20003f64270 */
[----:B------:R-:W-:Y:S01]  /*17f70*/  FMUL.FTZ R3, R38, UR8 ;  /* 0x0000000826037c20 */ /* 0x000fe20008410000 */
[----:B-1----:R-:W-:Y:S01]  /*17f80*/  FSEL R62, R50, -INF , P4 ;  /* 0xff800000323e7808 */ /* 0x002fe20002000000 */
[----:B------:R-:W-:Y:S01]  /*17f90*/  FMUL.FTZ R34, R34, UR8 ;  /* 0x0000000822227c20 */ /* 0x000fe20008410000 */
[----:B------:R-:W-:Y:S01]  /*17fa0*/  FMNMX.FTZ R15, R64, R15, !PT ;  /* 0x0000000f400f7209 */ /* 0x000fe20007810000 */
[----:B------:R-:W-:Y:S01]  /*17fb0*/  HGMMA.64x16x16.F32 R24, gdesc[UR4], R24, gsb0 ;  /* 0x00200000041879f0 */ /* 0x000fe20008000818 */
[----:B------:R-:W-:Y:S01]  /*17fc0*/  ISETP.GT.AND P4, PT, R11, 0x18, PT ;  /* 0x000000180b00780c */ /* 0x000fe20003f84270 */
[----:B------:R-:W-:Y:S01]  /*17fd0*/  FMUL.FTZ R35, R35, UR8 ;  /* 0x0000000823237c20 */ /* 0x000fe20008410000 */
[----:B------:R-:W-:Y:S01]  /*17fe0*/  FSEL R54, R51, -INF , P3 ;  /* 0xff80000033367808 */ /* 0x000fe20001800000 */
[----:B------:R-:W0:Y:S01]  /*17ff0*/  MUFU.TANH R34, R34 ;  /* 0x0000002200227308 */ /* 0x000e220000002400 */
[----:B------:R-:W-:Y:S01]  /*18000*/  FMNMX.FTZ R15, R62, R15, !PT ;  /* 0x0000000f3e0f7209 */ /* 0x000fe20007810000 */
[----:B------:R-:W-:Y:S01]  /*18010*/  FMUL.FTZ R39, R39, UR8 ;  /* 0x0000000827277c20 */ /* 0x000fe20008410000 */
[C---:B------:R-:W-:Y:S01]  /*18020*/  ISETP.GT.AND P3, PT, R11.reuse, 0x19, PT ;  /* 0x000000190b00780c */ /* 0x040fe20003f64270 */
[----:B------:R-:W-:Y:S01]  /*18030*/  FMUL.FTZ R32, R32, UR8 ;  /* 0x0000000820207c20 */ /* 0x000fe20008410000 */
[----:B------:R-:W-:Y:S01]  /*18040*/  FSEL R38, R12, -INF , P4 ;  /* 0xff8000000c267808 */ /* 0x000fe20002000000 */
[----:B------:R-:W-:Y:S01]  /*18050*/  FMUL.FTZ R36, R36, UR8 ;  /* 0x0000000824247c20 */ /* 0x000fe20008410000 */
[----:B------:R-:W-:Y:S01]  /*18060*/  FMNMX.FTZ R15, R54, R15, !PT ;  /* 0x0000000f360f7209 */ /* 0x000fe20007810000 */
[----:B------:R-:W1:Y:S01]  /*18070*/  MUFU.TANH R35, R35 ;  /* 0x0000002300237308 */ /* 0x000e620000002400 */
[----:B------:R-:W-:Y:S01]  /*18080*/  ISETP.GT.AND P4, PT, R11, 0x20, PT ;  /* 0x000000200b00780c */ /* 0x000fe20003f84270 */
[----:B------:R-:W-:Y:S01]  /*18090*/  ULDC UR4, c[0x0][0x988] ;  /* 0x0002620000047ab9 */ /* 0x000fe20000000800 */
[----:B------:R-:W-:Y:S01]  /*180a0*/  FSEL R42, R55, -INF , P3 ;  /* 0xff800000372a7808 */ /* 0x000fe20001800000 */
[----:B------:R-:W-:Y:S01]  /*180b0*/  FMUL.FTZ R33, R33, UR8 ;  /* 0x0000000821217c20 */ /* 0x000fe20008410000 */
[----:B------:R-:W-:Y:S01]  /*180c0*/  FMNMX.FTZ R15, R38, R15, !PT ;  /* 0x0000000f260f7209 */ /* 0x000fe20007810000 */
[----:B------:R-:W-:Y:S01]  /*180d0*/  FMUL.FTZ R37, R37, UR8 ;  /* 0x0000000825257c20 */ /* 0x000fe20008410000 */
[----:B------:R-:W-:Y:S01]  /*180e0*/  ISETP.GT.AND P3, PT, R11, 0x21, PT ;  /* 0x000000210b00780c */ /* 0x000fe20003f64270 */
[----:B------:R-:W2:Y:S01]  /*180f0*/  MUFU.TANH R3, R3 ;  /* 0x0000000300037308 */ /* 0x000ea20000002400 */
[----:B------:R-:W-:-:S02]  /*18100*/  FSEL R46, R14, -INF , P4 ;  /* 0xff8000000e2e7808 */ /* 0x000fc40002000000 */
[----:B------:R-:W-:Y:S02]  /*18110*/  FMNMX.FTZ R15, R42, R15, !PT ;  /* 0x0000000f2a0f7209 */ /* 0x000fe40007810000 */
[----:B------:R-:W-:Y:S02]  /*18120*/  ISETP.GT.AND P4, PT, R11, 0x28, PT ;  /* 0x000000280b00780c */ /* 0x000fe40003f84270 */
[----:B------:R-:W-:Y:S01]  /*18130*/  FSEL R50, R43, -INF , P3 ;  /* 0xff8000002b327808 */ /* 0x000fe20001800000 */
[----:B------:R-:W3:Y:S01]  /*18140*/  MUFU.TANH R39, R39 ;  /* 0x0000002700277308 */ /* 0x000ee20000002400 */
[----:B------:R-:W-:Y:S02]  /*18150*/  FMNMX.FTZ R15, R46, R15, !PT ;  /* 0x0000000f2e0f7209 */ /* 0x000fe40007810000 */
[----:B------:R-:W-:Y:S02]  /*18160*/  ISETP.GT.AND P3, PT, R11, 0x29, PT ;  /* 0x000000290b00780c */ /* 0x000fe40003f64270 */
[----:B------:R-:W-:-:S02]  /*18170*/  FSEL R56, R56, -INF , P4 ;  /* 0xff80000038387808 */ /* 0x000fc40002000000 */
[----:B------:R-:W-:Y:S01]  /*18180*/  FMNMX.FTZ R15, R50, R15, !PT ;  /* 0x0000000f320f7209 */ /* 0x000fe20007810000 */
[----:B------:R-:W-:Y:S01]  /*18190*/  MUFU.TANH R74, R32 ;  /* 0x00000020004a7308 */ /* 0x000fe20000002400 */
[----:B------:R-:W-:Y:S02]  /*181a0*/  ISETP.GT.AND P4, PT, R11, 0x30, PT ;  /* 0x000000300b00780c */ /* 0x000fe40003f84270 */
[----:B------:R-:W-:Y:S02]  /*181b0*/  FSEL R60, R47, -INF , P3 ;  /* 0xff8000002f3c7808 */ /* 0x000fe40001800000 */
[----:B------:R-:W-:Y:S02]  /*181c0*/  FMNMX.FTZ R15, R56, R15, !PT ;  /* 0x0000000f380f7209 */ /* 0x000fe40007810000 */
[----:B------:R-:W-:Y:S01]  /*181d0*/  ISETP.GT.AND P3, PT, R11, 0x31, PT ;  /* 0x000000310b00780c */ /* 0x000fe20003f64270 */
[----:B------:R-:W-:Y:S01]  /*181e0*/  MUFU.TANH R76, R36 ;  /* 0x00000024004c7308 */ /* 0x000fe20000002400 */
[----:B0-----:R-:W-:-:S02]  /*181f0*/  FSEL R58, R34, -INF , P4 ;  /* 0xff800000223a7808 */ /* 0x001fc40002000000 */
[----:B------:R-:W-:Y:S02]  /*18200*/  FMNMX.FTZ R15, R60, R15, !PT ;  /* 0x0000000f3c0f7209 */ /* 0x000fe40007810000 */
[----:B------:R-:W-:Y:S02]  /*18210*/  ISETP.GT.AND P4, PT, R11, 0x38, PT ;  /* 0x000000380b00780c */ /* 0x000fe40003f84270 */
[----:B-1----:R-:W-:Y:S01]  /*18220*/  FSEL R12, R35, -INF , P3 ;  /* 0xff800000230c7808 */ /* 0x002fe20001800000 */
[----:B------:R-:W-:Y:S02]  /*18230*/  WARPGROUP.DEPBAR.LE gsb0, 0x0 ;  /* 0x00008000000079c5 */ /* 0x000fe40000010000 */
[----:B------:R-:W-:Y:S01]  /*18240*/  FMUL.FTZ R26, R26, UR8 ;  /* 0x000000081a1a7c20 */ /* 0x000fe20008410000 */
[----:B------:R-:W-:Y:S01]  /*18250*/  FMUL.FTZ R27, R27, UR8 ;  /* 0x000000081b1b7c20 */ /* 0x000fe20008410000 */
[----:B------:R-:W-:Y:S01]  /*18260*/  FMUL.FTZ R30, R30, UR8 ;  /* 0x000000081e1e7c20 */ /* 0x000fe20008410000 */
[----:B------:R-:W-:Y:S01]  /*18270*/  FMNMX.FTZ R15, R58, R15, !PT ;  /* 0x0000000f3a0f7209 */ /* 0x000fe20007810000 */
[----:B------:R-:W-:Y:S01]  /*18280*/  FMUL.FTZ R31, R31, UR8 ;  /* 0x000000081f1f7c20 */ /* 0x000fe20008410000 */
[----:B------:R-:W-:Y:S01]  /*18290*/  ISETP.GT.AND P3, PT, R11, 0x39, PT ;  /* 0x000000390b00780c */ /* 0x000fe20003f64270 */
[----:B------:R-:W0:Y:S01]  /*182a0*/  MUFU.TANH R26, R26 ;  /* 0x0000001a001a7308 */ /* 0x000e220000002400 */
[----:B--2---:R-:W-:Y:S01]  /*182b0*/  FSEL R14, R3, -INF , P4 ;  /* 0xff800000030e7808 */ /* 0x004fe20002000000 */
[----:B------:R-:W-:Y:S01]  /*182c0*/  FMUL.FTZ R24, R24, UR8 ;  /* 0x0000000818187c20 */ /* 0x000fe20008410000 */
[----:B------:R-:W-:Y:S01]  /*182d0*/  FMNMX.FTZ R15, R12, R15, !PT ;  /* 0x0000000f0c0f7209 */ /* 0x000fe20007810000 */
[----:B------:R-:W-:Y:S01]  /*182e0*/  FMUL.FTZ R28, R28, UR8 ;  /* 0x000000081c1c7c20 */ /* 0x000fe20008410000 */
[----:B------:R-:W-:Y:S01]  /*182f0*/  ISETP.GT.AND P4, PT, R11, 0x40, PT ;  /* 0x000000400b00780c */ /* 0x000fe20003f84270 */
[----:B------:R-:W-:Y:S01]  /*18300*/  FMUL.FTZ R25, R25, UR8 ;  /* 0x0000000819197c20 */ /* 0x000fe20008410000 */
[----:B---3--:R-:W-:Y:S01]  /*18310*/  FSEL R34, R39, -INF , P3 ;  /* 0xff80000027227808 */ /* 0x008fe20001800000 */
[----:B------:R-:W1:Y:S01]  /*18320*/  MUFU.TANH R27, R27 ;  /* 0x0000001b001b7308 */ /* 0x000e620000002400 */
[----:B------:R-:W-:Y:S01]  /*18330*/  FMNMX.FTZ R15, R14, R15, !PT ;  /* 0x0000000f0e0f7209 */ /* 0x000fe20007810000 */
[----:B------:R-:W-:Y:S01]  /*18340*/  FMUL.FTZ R29, R29, UR8 ;  /* 0x000000081d1d7c20 */ /* 0x000fe20008410000 */
[----:B------:R-:W-:Y:S01]  /*18350*/  ISETP.GT.AND P3, PT, R11, 0x41, PT ;  /* 0x000000410b00780c */ /* 0x000fe20003f64270 */
[----:B------:R2:W-:Y:S01]  /*18360*/  @!P1 SYNCS.ARRIVE.TRANS64.RED.A1T0 RZ, [R0+URZ], RZ ;  /* 0x000000ff00ff99a7 */ /* 0x0005e2000810043f */
[----:B------:R-:W-:-:S02]  /*18370*/  FMNMX.FTZ R15, R34, R15, !PT ;  /* 0x0000000f220f7209 */ /* 0x000fc40007810000 */
[----:B------:R-:W-:Y:S01]  /*18380*/  VIADDMNMX R9, R4, R70, R9, PT ;  /* 0x0000004604097246 */ /* 0x000fe20003800109 */
[----:B------:R1:W3:Y:S01]  /*18390*/  MUFU.TANH R20, R30 ;  /* 0x0000001e00147308 */ /* 0x0002e20000002400 */
[----:B0-----:R-:W-:Y:S02]  /*183a0*/  FSEL R26, R26, -INF , P4 ;  /* 0xff8000001a1a7808 */ /* 0x001fe40002000000 */
[----:B------:R-:W-:Y:S02]  /*183b0*/  ISETP.GT.AND P4, PT, R11, 0x48, PT ;  /* 0x000000480b00780c */ /* 0x000fe40003f84270 */
[----:B------:R-:W-:Y:S02]  /*183c0*/  FMNMX.FTZ R15, R26, R15, !PT ;  /* 0x0000000f1a0f7209 */ /* 0x000fe40007810000 */
[----:B------:R-:W-:Y:S01]  /*183d0*/  ISETP.GT.AND P5, PT, R9, 0x1, PT ;  /* 0x000000010900780c */ /* 0x000fe20003fa4270 */
[----:B------:R-:W0:Y:S01]  /*183e0*/  MUFU.TANH R10, R31 ;  /* 0x0000001f000a7308 */ /* 0x000e220000002400 */
[----:B-1----:R-:W-:-:S02]  /*183f0*/  FSEL R30, R27, -INF , P3 ;  /* 0xff8000001b1e7808 */ /* 0x002fc40001800000 */
[----:B------:R-:W-:Y:S02]  /*18400*/  ISETP.GT.AND P3, PT, R11, 0x49, PT ;  /* 0x000000490b00780c */ /* 0x000fe40003f64270 */
[----:B------:R-:W-:Y:S02]  /*18410*/  FMNMX.FTZ R15, R30, R15, !PT ;  /* 0x0000000f1e0f7209 */ /* 0x000fe40007810000 */
[----:B------:R-:W-:Y:S01]  /*18420*/  FSEL R11, R6, -INF , P5 ;  /* 0xff800000060b7808 */ /* 0x000fe20002800000 */
[----:B------:R-:W-:Y:S01]  /*18430*/  MUFU.TANH R53, R53 ;  /* 0x0000003500357308 */ /* 0x000fe20000002400 */
[----:B---3--:R-:W-:Y:S02]  /*18440*/  FSEL R20, R20, -INF , P4 ;  /* 0xff80000014147808 */ /* 0x008fe40002000000 */
[----:B------:R-:W-:Y:S02]  /*18450*/  ISETP.GT.AND P4, PT, R9, 0x8, PT ;  /* 0x000000080900780c */ /* 0x000fe40003f84270 */
[----:B------:R-:W-:-:S02]  /*18460*/  FMNMX.FTZ R15, R20, R15, !PT ;  /* 0x0000000f140f7209 */ /* 0x000fc40007810000 */
[C---:B------:R-:W-:Y:S01]  /*18470*/  ISETP.GT.AND P5, PT, R9.reuse, 0x9, PT ;  /* 0x000000090900780c */ /* 0x040fe20003fa4270 */
[----:B------:R1:W3:Y:S01]  /*18480*/  MUFU.TANH R27, R40 ;  /* 0x00000028001b7308 */ /* 0x0002e20000002400 */
[----:B0-----:R-:W-:Y:S02]  /*18490*/  FSEL R10, R10, -INF , P3 ;  /* 0xff8000000a0a7808 */ /* 0x001fe40001800000 */
[----:B------:R-:W-:Y:S02]  /*184a0*/  ISETP.GT.AND P3, PT, R9, RZ, PT ;  /* 0x000000ff0900720c */ /* 0x000fe40003f64270 */
[----:B------:R-:W-:Y:S02]  /*184b0*/  FMNMX.FTZ R15, R10, R15, !PT ;  /* 0x0000000f0a0f7209 */ /* 0x000fe40007810000 */
[----:B------:R-:W-:Y:S01]  /*184c0*/  FSEL R32, R5, -INF , P3 ;  /* 0xff80000005207808 */ /* 0x000fe20001800000 */
[----:B------:R0:W-:Y:S01]  /*184d0*/  MUFU.TANH R78, R24 ;  /* 0x00000018004e7308 */ /* 0x0001e20000002400 */
[----:B------:R-:W-:Y:S01]  /*184e0*/  FSEL R36, R8, -INF , P4 ;  /* 0xff80000008247808 */ /* 0x000fe20002000000 */
[----:B------:R-:W4:Y:S01]  /*184f0*/  SHFL.BFLY PT, R48, R15, 0x2, 0x1f ;  /* 0x0c401f000f307f89 */ /* 0x000f2200000e0000 */
[----:B------:R-:W-:-:S02]  /*18500*/  FMNMX.FTZ R5, R32, R11, !PT ;  /* 0x0000000b20057209 */ /* 0x000fc40007810000 */
[----:B------:R-:W-:Y:S02]  /*18510*/  ISETP.GT.AND P3, PT, R9, 0x10, PT ;  /* 0x000000100900780c */ /* 0x000fe40003f64270 */
[----:B-1----:R-:W-:Y:S01]  /*18520*/  FSEL R40, R7, -INF , P5 ;  /* 0xff80000007287808 */ /* 0x002fe20002800000 */
[----:B------:R-:W-:Y:S01]  /*18530*/  MUFU.TANH R41, R41 ;  /* 0x0000002900297308 */ /* 0x000fe20000002400 */
[----:B------:R-:W-:Y:S02]  /*18540*/  FMNMX.FTZ R5, R36, R5, !PT ;  /* 0x0000000524057209 */ /* 0x000fe40007810000 */
[----:B------:R-:W-:Y:S02]  /*18550*/  ISETP.GT.AND P6, PT, R9, 0x11, PT ;  /* 0x000000110900780c */ /* 0x000fe40003fc4270 */
[----:B0-----:R-:W-:Y:S02]  /*18560*/  FSEL R24, R21, -INF , P3 ;  /* 0xff80000015187808 */ /* 0x001fe40001800000 */
[----:B------:R-:W-:Y:S01]  /*18570*/  FMNMX.FTZ R5, R40, R5, !PT ;  /* 0x0000000528057209 */ /* 0x000fe20007810000 */
[----:B------:R0:W1:Y:S01]  /*18580*/  MUFU.TANH R72, R44 ;  /* 0x0000002c00487308 */ /* 0x0000620000002400 */
[----:B------:R-:W-:-:S02]  /*18590*/  ISETP.GT.AND P4, PT, R9, 0x18, PT ;  /* 0x000000180900780c */ /* 0x000fc40003f84270 */
[----:B------:R-:W-:Y:S02]  /*185a0*/  FMNMX.FTZ R5, R24, R5, !PT ;  /* 0x0000000518057209 */ /* 0x000fe40007810000 */
[C---:B------:R-:W-:Y:S02]  /*185b0*/  ISETP.GT.AND P5, PT, R9.reuse, 0x19, PT ;  /* 0x000000190900780c */ /* 0x040fe40003fa4270 */
[----:B------:R-:W-:Y:S01]  /*185c0*/  ISETP.GT.AND P3, PT, R9, 0x20, PT ;  /* 0x000000200900780c */ /* 0x000fe20003f64270 */
[----:B------:R-:W2:Y:S01]  /*185d0*/  MUFU.TANH R45, R45 ;  /* 0x0000002d002d7308 */ /* 0x000ea20000002400 */
[----:B0-----:R-:W-:Y:S02]  /*185e0*/  FSEL R44, R49, -INF , P6 ;  /* 0xff800000312c7808 */ /* 0x001fe40003000000 */
[----:B----4-:R-:W-:Y:S02]  /*185f0*/  FMNMX.FTZ R48, R15, R48, !PT ;  /* 0x000000300f307209 */ /* 0x010fe40007810000 */
[----:B------:R-:W-:-:S03]  /*18600*/  FMNMX.FTZ R5, R44, R5, !PT ;  /* 0x000000052c057209 */ /* 0x000fc60007810000 */
[----:B------:R-:W0:Y:S01]  /*18610*/  SHFL.BFLY PT, R3, R48, 0x1, 0x1f ;  /* 0x0c201f0030037f89 */ /* 0x000e2200000e0000 */
[----:B------:R3:W-:Y:S08]  /*18620*/  MUFU.TANH R80, R28 ;  /* 0x0000001c00507308 */ /* 0x0007f00000002400 */
[----:B------:R-:W4:Y:S01]  /*18630*/  MUFU.TANH R33, R33 ;  /* 0x0000002100217308 */ /* 0x000f220000002400 */
[----:B---3--:R-:W-:-:S02]  /*18640*/  FSEL R28, R27, -INF , P3 ;  /* 0xff8000001b1c7808 */ /* 0x008fc40001800000 */
[----:B------:R-:W-:-:S04]  /*18650*/  ISETP.GT.AND P3, PT, R9, 0x28, PT ;  /* 0x000000280900780c */ /* 0x000fc80003f64270 */
[----:B-1----:R-:W-:Y:S01]  /*18660*/  FSEL R72, R72, -INF , P3 ;  /* 0xff80000048487808 */ /* 0x002fe20001800000 */
[----:B------:R-:W1:Y:S01]  /*18670*/  MUFU.TANH R37, R37 ;  /* 0x0000002500257308 */ /* 0x000e620000002400 */
[----:B------:R-:W-:-:S04]  /*18680*/  ISETP.GT.AND P3, PT, R9, 0x30, PT ;  /* 0x000000300900780c */ /* 0x000fc80003f64270 */
[----:B------:R-:W-:Y:S02]  /*18690*/  FSEL R74, R74, -INF , P3 ;  /* 0xff8000004a4a7808 */ /* 0x000fe40001800000 */
[----:B0-----:R-:W-:Y:S01]  /*186a0*/  FMNMX.FTZ R4, R48, R3, !PT ;  /* 0x0000000330047209 */ /* 0x001fe20007810000 */
[----:B------:R-:W0:Y:S01]  /*186b0*/  MUFU.TANH R25, R25 ;  /* 0x0000001900197308 */ /* 0x000e220000002400 */
[----:B------:R-:W-:Y:S02]  /*186c0*/  FSEL R48, R52, -INF , P4 ;  /* 0xff80000034307808 */ /* 0x000fe40002000000 */
[----:B------:R-:W-:Y:S02]  /*186d0*/  MOV R3, UR4 ;  /* 0x0000000400037c02 */ /* 0x000fe40008000f00 */
[----:B------:R-:W-:Y:S02]  /*186e0*/  FSEL R52, R53, -INF , P5 ;  /* 0xff80000035347808 */ /* 0x000fe40002800000 */
[----:B------:R-:W-:Y:S01]  /*186f0*/  FMNMX.FTZ R5, R48, R5, !PT ;  /* 0x0000000530057209 */ /* 0x000fe20007810000 */
[----:B------:R-:W-:Y:S01]  /*18700*/  FMUL.FTZ R6, R4, R3 ;  /* 0x0000000304067220 */ /* 0x000fe20000410000 */
[----:B------:R-:W-:Y:S01]  /*18710*/  ISETP.GT.AND P4, PT, R9, 0x21, PT ;  /* 0x000000210900780c */ /* 0x000fe20003f84270 */
[----:B------:R-:W3:Y:S01]  /*18720*/  MUFU.TANH R29, R29 ;  /* 0x0000001d001d7308 */ /* 0x000ee20000002400 */
[----:B------:R-:W-:-:S02]  /*18730*/  FMNMX.FTZ R5, R52, R5, !PT ;  /* 0x0000000534057209 */ /* 0x000fc40007810000 */
[----:B------:R-:W-:Y:S02]  /*18740*/  FSETP.NEU.FTZ.AND P6, PT, R4, -INF , PT ;  /* 0xff8000000400780b */ /* 0x000fe40003fdd000 */
[----:B------:R-:W-:Y:S02]  /*18750*/  FSEL R70, R41, -INF , P4 ;  /* 0xff80000029467808 */ /* 0x000fe40002000000 */
[----:B------:R-:W-:Y:S02]  /*18760*/  FMNMX.FTZ R5, R28, R5, !PT ;  /* 0x000000051c057209 */ /* 0x000fe40007810000 */
[----:B------:R-:W-:Y:S02]  /*18770*/  FSEL R15, R6, RZ, P6 ;  /* 0x000000ff060f7208 */ /* 0x000fe40003000000 */
[----:B------:R-:W-:Y:S02]  /*18780*/  ISETP.GT.AND P4, PT, R9, 0x29, PT ;  /* 0x000000290900780c */ /* 0x000fe40003f84270 */
[----:B------:R-:W-:Y:S01]  /*18790*/  FMNMX.FTZ R5, R70, R5, !PT ;  /* 0x0000000546057209 */ /* 0x000fe20007810000 */
[-CC-:B------:R-:W-:Y:S01]  /*187a0*/  FFMA.FTZ R6, R68, R3.reuse, -R15.reuse ;  /* 0x0000000344067223 */ /* 0x180fe2000001080f */
[----:B--2---:R-:W-:Y:S01]  /*187b0*/  FSEL R68, R45, -INF , P4 ;  /* 0xff8000002d447808 */ /* 0x004fe20002000000 */
[--C-:B------:R-:W-:Y:S01]  /*187c0*/  FFMA.FTZ R211, R66, R3, -R15.reuse ;  /* 0x0000000342d37223 */ /* 0x100fe2000001080f */
[----:B------:R-:W-:Y:S01]  /*187d0*/  FMNMX.FTZ R5, R72, R5, !PT ;  /* 0x0000000548057209 */ /* 0x000fe20007810000 */
[-CC-:B------:R-:W-:Y:S01]  /*187e0*/  FFMA.FTZ R8, R64, R3.reuse, -R15.reuse ;  /* 0x0000000340087223 */ /* 0x180fe2000001080f */
[C---:B------:R-:W-:Y:S01]  /*187f0*/  ISETP.GT.AND P4, PT, R9.reuse, 0x31, PT ;  /* 0x000000310900780c */ /* 0x040fe20003f84270 */
[--C-:B------:R-:W-:Y:S01]  /*18800*/  FFMA.FTZ R205, R62, R3, -R15.reuse ;  /* 0x000000033ecd7223 */ /* 0x100fe2000001080f */
[----:B------:R-:W-:Y:S01]  /*18810*/  FMNMX.FTZ R5, R68, R5, !PT ;  /* 0x0000000544057209 */ /* 0x000fe20007810000 */
[-CC-:B------:R-:W-:Y:S01]  /*18820*/  FFMA.FTZ R7, R54, R3.reuse, -R15.reuse ;  /* 0x0000000336077223 */ /* 0x180fe2000001080f */
[----:B------:R-:W-:Y:S01]  /*18830*/  ISETP.GT.AND P3, PT, R9, 0x38, PT ;  /* 0x000000380900780c */ /* 0x000fe20003f64270 */
[--C-:B------:R-:W-:Y:S01]  /*18840*/  FFMA.FTZ R209, R13, R3, -R15.reuse ;  /* 0x000000030dd17223 */ /* 0x100fe2000001080f */
[----:B----4-:R-:W-:Y:S01]  /*18850*/  FSEL R66, R33, -INF , P4 ;  /* 0xff80000021427808 */ /* 0x010fe20002000000 */
[----:B------:R-:W-:Y:S01]  /*18860*/  MUFU.EX2 R82, R7 ;  /* 0x0000000700527308 */ /* 0x000fe20000000800 */
[----:B------:R-:W-:Y:S01]  /*18870*/  FMNMX.FTZ R5, R74, R5, !PT ;  /* 0x000000054a057209 */ /* 0x000fe20007810000 */
[-CC-:B------:R-:W-:Y:S01]  /*18880*/  FFMA.FTZ R10, R10, R3.reuse, -R15.reuse ;  /* 0x000000030a0a7223 */ /* 0x180fe2000001080f */
[C---:B------:R-:W-:Y:S01]  /*18890*/  ISETP.GT.AND P4, PT, R9.reuse, 0x39, PT ;  /* 0x000000390900780c */ /* 0x040fe20003f84270 */
[-CC-:B------:R-:W-:Y:S01]  /*188a0*/  FFMA.FTZ R42, R42, R3.reuse, -R15.reuse ;  /* 0x000000032a2a7223 */ /* 0x180fe2000001080f */
[----:B------:R-:W-:Y:S01]  /*188b0*/  FSEL R76, R76, -INF , P3 ;  /* 0xff8000004c4c7808 */ /* 0x000fe20001800000 */
[--C-:B------:R-:W-:Y:S01]  /*188c0*/  FFMA.FTZ R12, R12, R3, -R15.reuse ;  /* 0x000000030c0c7223 */ /* 0x100fe2000001080f */
[----:B------:R-:W-:Y:S01]  /*188d0*/  FMNMX.FTZ R5, R66, R5, !PT ;  /* 0x0000000542057209 */ /* 0x000fe20007810000 */
[----:B------:R-:W-:Y:S01]  /*188e0*/  MUFU.EX2 R209, R209 ;  /* 0x000000d100d17308 */ /* 0x000fe20000000800 */
[----:B------:R-:W-:Y:S01]  /*188f0*/  ISETP.GT.AND P3, PT, R9, 0x40, PT ;  /* 0x000000400900780c */ /* 0x000fe20003f64270 */
[-CC-:B------:R-:W-:Y:S01]  /*18900*/  FFMA.FTZ R46, R46, R3.reuse, -R15.reuse ;  /* 0x000000032e2e7223 */ /* 0x180fe2000001080f */
[----:B-1----:R-:W-:Y:S01]  /*18910*/  FSEL R64, R37, -INF , P4 ;  /* 0xff80000025407808 */ /* 0x002fe20002000000 */
[--C-:B------:R-:W-:Y:S01]  /*18920*/  FFMA.FTZ R30, R30, R3, -R15.reuse ;  /* 0x000000031e1e7223 */ /* 0x100fe2000001080f */
[----:B------:R-:W-:Y:S01]  /*18930*/  FMNMX.FTZ R5, R76, R5, !PT ;  /* 0x000000054c057209 */ /* 0x000fe20007810000 */
[-CC-:B------:R-:W-:Y:S01]  /*18940*/  FFMA.FTZ R50, R50, R3.reuse, -R15.reuse ;  /* 0x0000000332327223 */ /* 0x180fe2000001080f */
[C---:B------:R-:W-:Y:S01]  /*18950*/  ISETP.GT.AND P4, PT, R9.reuse, 0x41, PT ;  /* 0x000000410900780c */ /* 0x040fe20003f84270 */
[----:B------:R-:W1:Y:S01]  /*18960*/  MUFU.EX2 R6, R6 ;  /* 0x0000000600067308 */ /* 0x000e620000000800 */
[----:B------:R-:W-:Y:S01]  /*18970*/  FSEL R78, R78, -INF , P3 ;  /* 0xff8000004e4e7808 */ /* 0x000fe20001800000 */
[--C-:B------:R-:W-:Y:S01]  /*18980*/  FFMA.FTZ R56, R56, R3, -R15.reuse ;  /* 0x0000000338387223 */ /* 0x100fe2000001080f */
[----:B------:R-:W-:Y:S01]  /*18990*/  FMNMX.FTZ R5, R64, R5, !PT ;  /* 0x0000000540057209 */ /* 0x000fe20007810000 */
[-CC-:B------:R-:W-:Y:S01]  /*189a0*/  FFMA.FTZ R60, R60, R3.reuse, -R15.reuse ;  /* 0x000000033c3c7223 */ /* 0x180fe2000001080f */
[----:B------:R-:W-:Y:S01]  /*189b0*/  ISETP.GT.AND P3, PT, R9, 0x48, PT ;  /* 0x000000480900780c */ /* 0x000fe20003f64270 */
[--C-:B------:R-:W-:Y:S01]  /*189c0*/  FFMA.FTZ R58, R58, R3, -R15.reuse ;  /* 0x000000033a3a7223 */ /* 0x100fe2000001080f */
[----:B0-----:R-:W-:Y:S01]  /*189d0*/  FSEL R62, R25, -INF , P4 ;  /* 0xff800000193e7808 */ /* 0x001fe20002000000 */
[----:B------:R-:W0:Y:S01]  /*189e0*/  MUFU.EX2 R211, R211 ;  /* 0x000000d300d37308 */ /* 0x000e220000000800 */
[----:B------:R-:W-:Y:S01]  /*189f0*/  FMNMX.FTZ R5, R78, R5, !PT ;  /* 0x000000054e057209 */ /* 0x000fe20007810000 */
[----:B------:R-:W2:Y:S01]  /*18a00*/  @P2 LDC R25, c[0x0][0x44c] ;  /* 0x00011300ff192b82 */ /* 0x000ea20000000800 */
[----:B------:R-:W-:Y:S01]  /*18a10*/  ISETP.GT.AND P4, PT, R9, 0x49, PT ;  /* 0x000000490900780c */ /* 0x000fe20003f84270 */
[-CC-:B------:R-:W-:Y:S01]  /*18a20*/  FFMA.FTZ R9, R38, R3.reuse, -R15.reuse ;  /* 0x0000000326097223 */ /* 0x180fe2000001080f */
[----:B------:R-:W-:Y:S01]  /*18a30*/  FSEL R80, R80, -INF , P3 ;  /* 0xff80000050507808 */ /* 0x000fe20001800000 */
[--C-:B------:R-:W-:Y:S01]  /*18a40*/  FFMA.FTZ R14, R14, R3, -R15.reuse ;  /* 0x000000030e0e7223 */ /* 0x100fe2000001080f */
[----:B------:R-:W-:Y:S01]  /*18a50*/  FMNMX.FTZ R5, R62, R5, !PT ;  /* 0x000000053e057209 */ /* 0x000fe20007810000 */
[----:B------:R-:W4:Y:S01]  /*18a60*/  MUFU.EX2 R8, R8 ;  /* 0x0000000800087308 */ /* 0x000f220000000800 */
[----:B---3--:R-:W-:Y:S01]  /*18a70*/  FSEL R54, R29, -INF , P4 ;  /* 0xff8000001d367808 */ /* 0x008fe20002000000 */
[--C-:B------:R-:W-:Y:S01]  /*18a80*/  FFMA.FTZ R34, R34, R3, -R15.reuse ;  /* 0x0000000322227223 */ /* 0x100fe2000001080f */
[----:B------:R-:W-:Y:S01]  /*18a90*/  FMNMX.FTZ R5, R80, R5, !PT ;  /* 0x0000000550057209 */ /* 0x000fe20007810000 */
[----:B------:R-:W3:Y:S01]  /*18aa0*/  @P2 LDC R29, c[0x0][0x450] ;  /* 0x00011400ff1d2b82 */ /* 0x000ee20000000800 */
[-CC-:B------:R-:W-:Y:S01]  /*18ab0*/  FFMA.FTZ R26, R26, R3.reuse, -R15.reuse ;  /* 0x000000031a1a7223 */ /* 0x180fe2000001080f */
[----:B------:R-:W-:Y:S01]  /*18ac0*/  FFMA.FTZ R20, R20, R3, -R15 ;  /* 0x0000000314147223 */ /* 0x000fe2000001080f */
[----:B------:R-:W-:Y:S01]  /*18ad0*/  FMNMX.FTZ R5, R54, R5, !PT ;  /* 0x0000000536057209 */ /* 0x000fe20007810000 */
[----:B------:R-:W3:Y:S04]  /*18ae0*/  MUFU.EX2 R205, R205 ;  /* 0x000000cd00cd7308 */ /* 0x000ee80000000800 */
[----:B------:R-:W2:Y:S04]  /*18af0*/  SHFL.BFLY PT, R38, R5, 0x2, 0x1f ;  /* 0x0c401f0005267f89 */ /* 0x000ea800000e0000 */
[----:B------:R1:W-:Y:S08]  /*18b00*/  MUFU.EX2 R195, R10 ;  /* 0x0000000a00c37308 */ /* 0x0003f00000000800 */
[----:B------:R-:W3:Y:S01]  /*18b10*/  MUFU.EX2 R207, R9 ;  /* 0x0000000900cf7308 */ /* 0x000ee20000000800 */
[----:B-1----:R-:W-:Y:S01]  /*18b20*/  FADD.FTZ R10, R209, R6 ;  /* 0x00000006d10a7221 */ /* 0x002fe20000010000 */
[----:B------:R-:W-:-:S03]  /*18b30*/  F2FP.F16.F32.PACK_AB R209, R6, R209 ;  /* 0x000000d106d1723e */ /* 0x000fc600000000ff */
[----:B0-----:R-:W-:Y:S01]  /*18b40*/  FADD.FTZ R27, R211, R10 ;  /* 0x0000000ad31b7221 */ /* 0x001fe20000010000 */
[C---:B----4-:R-:W-:Y:S02]  /*18b50*/  F2FP.F16.F32.PACK_AB R211, R8.reuse, R211 ;  /* 0x000000d308d3723e */ /* 0x050fe400000000ff */
[----:B------:R0:W-:Y:S01]  /*18b60*/  MUFU.EX2 R197, R12 ;  /* 0x0000000c00c57308 */ /* 0x0001e20000000800 */
[----:B------:R-:W-:Y:S01]  /*18b70*/  FADD.FTZ R10, R8, R27 ;  /* 0x0000001b080a7221 */ /* 0x000fe20000010000 */
[----:B------:R-:W-:Y:S01]  /*18b80*/  VIADD R8, R2, 0xfffffffe ;  /* 0xfffffffe02087836 */ /* 0x000fe20000000000 */
[----:B------:R-:W-:Y:S02]  /*18b90*/  MOV R2, 0x3f800000 ;  /* 0x3f80000000027802 */ /* 0x000fe40000000f00 */
[----:B--2---:R-:W-:-:S03]  /*18ba0*/  FMNMX.FTZ R38, R5, R38, !PT ;  /* 0x0000002605267209 */ /* 0x004fc60007810000 */
[----:B------:R-:W1:Y:S01]  /*18bb0*/  MUFU.EX2 R42, R42 ;  /* 0x0000002a002a7308 */ /* 0x000e620000000800 */
[----:B0-----:R-:W-:Y:S01]  /*18bc0*/  @P2 IMAD.HI.U32 R12, R230, R25, RZ ;  /* 0x00000019e60c2227 */ /* 0x001fe200078e00ff */
[----:B------:R-:W0:Y:S06]  /*18bd0*/  SHFL.BFLY PT, R5, R38, 0x1, 0x1f ;  /* 0x0c201f0026057f89 */ /* 0x000e2c00000e0000 */
[----:B------:R2:W-:Y:S08]  /*18be0*/  MUFU.EX2 R193, R30 ;  /* 0x0000001e00c17308 */ /* 0x0005f00000000800 */
[----:B------:R-:W-:Y:S01]  /*18bf0*/  MUFU.EX2 R46, R46 ;  /* 0x0000002e002e7308 */ /* 0x000fe20000000800 */
[----:B--2---:R-:W-:Y:S01]  /*18c00*/  IMAD.MOV.U32 R30, RZ, RZ, R230 ;  /* 0x000000ffff1e7224 */ /* 0x004fe200078e00e6 */
[----:B---3--:R-:W-:Y:S01]  /*18c10*/  @P2 SHF.R.U32.HI R30, RZ, R29, R12 ;  /* 0x0000001dff1e2219 */ /* 0x008fe2000001160c */
[----:B------:R-:W-:Y:S01]  /*18c20*/  FADD.FTZ R29, R205, R10 ;  /* 0x0000000acd1d7221 */ /* 0x000fe20000010000 */
[----:B------:R-:W-:-:S02]  /*18c30*/  F2FP.F16.F32.PACK_AB R205, R82, R205 ;  /* 0x000000cd52cd723e */ /* 0x000fc400000000ff */
[----:B------:R-:W-:Y:S01]  /*18c40*/  IADD3 R30, R30, R232, -R231 ;  /* 0x000000e81e1e7210 */ /* 0x000fe20007ffe8e7 */
[----:B------:R-:W-:Y:S01]  /*18c50*/  FADD.FTZ R12, R82, R29 ;  /* 0x0000001d520c7221 */ /* 0x000fe20000010000 */
[----:B------:R2:W-:Y:S01]  /*18c60*/  MUFU.EX2 R201, R50 ;  /* 0x0000003200c97308 */ /* 0x0005e20000000800 */
[----:B------:R-:W-:Y:S02]  /*18c70*/  CS2R R82, SRZ ;  /* 0x0000000000527805 */ /* 0x000fe4000001ff00 */
[----:B0-----:R-:W-:Y:S01]  /*18c80*/  FMNMX.FTZ R5, R38, R5, !PT ;  /* 0x0000000526057209 */ /* 0x001fe20007810000 */
[----:B------:R-:W-:Y:S01]  /*18c90*/  FADD.FTZ R31, R207, R12 ;  /* 0x0000000ccf1f7221 */ /* 0x000fe20000010000 */
[----:B------:R-:W-:Y:S01]  /*18ca0*/  IMAD.HI R30, R30, 0x66666667, RZ ;  /* 0x666666671e1e7827 */ /* 0x000fe200078e02ff */
[C---:B-1----:R-:W-:Y:S02]  /*18cb0*/  F2FP.F16.F32.PACK_AB R207, R42.reuse, R207 ;  /* 0x000000cf2acf723e */ /* 0x042fe400000000ff */
[----:B------:R-:W-:Y:S01]  /*18cc0*/  CS2R R38, SRZ ;  /* 0x0000000000267805 */ /* 0x000fe2000001ff00 */
[C---:B------:R-:W-:Y:S01]  /*18cd0*/  FMUL.FTZ R7, R5.reuse, R3 ;  /* 0x0000000305077220 */ /* 0x040fe20000410000 */
[----:B------:R-:W-:Y:S01]  /*18ce0*/  FSETP.NEU.FTZ.AND P3, PT, R5, -INF , PT ;  /* 0xff8000000500780b */ /* 0x000fe20003f7d000 */
[----:B------:R-:W-:Y:S01]  /*18cf0*/  MUFU.EX2 R56, R56 ;  /* 0x0000003800387308 */ /* 0x000fe20000000800 */
[----:B------:R-:W-:Y:S01]  /*18d00*/  FADD.FTZ R31, R42, R31 ;  /* 0x0000001f2a1f7221 */ /* 0x000fe20000010000 */
[----:B------:R-:W-:-:S02]  /*18d10*/  SHF.R.U32.HI R225, RZ, 0x1f, R30 ;  /* 0x0000001fffe17819 */ /* 0x000fc4000001161e */
[----:B--2---:R-:W-:Y:S02]  /*18d20*/  CS2R R50, SRZ ;  /* 0x0000000000327805 */ /* 0x004fe4000001ff00 */
[----:B------:R-:W-:Y:S02]  /*18d30*/  FSEL R7, R7, RZ, P3 ;  /* 0x000000ff07077208 */ /* 0x000fe40001800000 */
[----:B------:R-:W-:Y:S02]  /*18d40*/  CS2R R42, SRZ ;  /* 0x00000000002a7805 */ /* 0x000fe4000001ff00 */
[----:B------:R-:W-:Y:S01]  /*18d50*/  LEA.HI.SX32 R225, R30, R225, 0x1b ;  /* 0x000000e11ee17211 */ /* 0x000fe200078fdaff */
[----:B------:R0:W-:Y:S01]  /*18d60*/  MUFU.EX2 R203, R60 ;  /* 0x0000003c00cb7308 */ /* 0x0001e20000000800 */
[-CC-:B------:R-:W-:Y:S01]  /*18d70*/  FFMA.FTZ R32, R32, R3.reuse, -R7.reuse ;  /* 0x0000000320207223 */ /* 0x180fe20000010807 */
        /* <DEDUP_REMOVED lines=17> */
[-CC-:B------:R-:W-:Y:S01]  /*18e90*/  FFMA.FTZ R78, R78, R3.reuse, -R7.reuse ;  /* 0x000000034e4e7223 */ /* 0x180fe20000010807 */
[-CC-:B------:R-:W-:Y:S01]  /*18ea0*/  FFMA.FTZ R62, R62, R3.reuse, -R7.reuse ;  /* 0x000000033e3e7223 */ /* 0x180fe20000010807 */
[-CC-:B------:R-:W-:Y:S01]  /*18eb0*/  FFMA.FTZ R80, R80, R3.reuse, -R7.reuse ;  /* 0x0000000350507223 */ /* 0x180fe20000010807 */
[----:B------:R-:W-:Y:S01]  /*18ec0*/  FFMA.FTZ R54, R54, R3, -R7 ;  /* 0x0000000336367223 */ /* 0x000fe20000010807 */
[----:B------:R-:W-:Y:S01]  /*18ed0*/  VIMNMX R225, RZ, R225, !PT ;  /* 0x000000e1ffe17248 */ /* 0x000fe20007fe0100 */
[----:B------:R-:W2:Y:S01]  /*18ee0*/  MUFU.EX2 R36, R36 ;  /* 0x0000002400247308 */ /* 0x000ea20000000800 */
[----:B0-----:R-:W-:-:S02]  /*18ef0*/  CS2R R60, SRZ ;  /* 0x00000000003c7805 */ /* 0x001fc4000001ff00 */
[----:B------:R-:W-:-:S05]  /*18f00*/  ISETP.GE.AND P3, PT, R8, R225, PT ;  /* 0x000000e10800720c */ /* 0x000fca0003f66270 */
[----:B------:R0:W3:Y:S01]  /*18f10*/  MUFU.EX2 R9, R40 ;  /* 0x0000002800097308 */ /* 0x0000e20000000800 */
[----:B-1----:R-:W-:Y:S01]  /*18f20*/  FADD.FTZ R27, R32, R11 ;  /* 0x0000000b201b7221 */ /* 0x002fe20000010000 */
[----:B------:R-:W-:-:S06]  /*18f30*/  F2FP.F16.F32.PACK_AB R208, R11, R32 ;  /* 0x000000200bd0723e */ /* 0x000fcc00000000ff */
[----:B------:R-:W1:Y:S01]  /*18f40*/  MUFU.EX2 R24, R24 ;  /* 0x0000001800187308 */ /* 0x000e620000000800 */
[----:B--2---:R-:W-:Y:S01]  /*18f50*/  FADD.FTZ R10, R36, R27 ;  /* 0x0000001b240a7221 */ /* 0x004fe20000010000 */
[----:B0-----:R-:W-:-:S06]  /*18f60*/  CS2R R40, SRZ ;  /* 0x0000000000287805 */ /* 0x001fcc000001ff00 */
[----:B------:R0:W2:Y:S01]  /*18f70*/  MUFU.EX2 R13, R44 ;  /* 0x0000002c000d7308 */ /* 0x0000a20000000800 */
[C---:B---3--:R-:W-:Y:S01]  /*18f80*/  FADD.FTZ R29, R9.reuse, R10 ;  /* 0x0000000a091d7221 */ /* 0x048fe20000010000 */
[----:B------:R-:W-:Y:S01]  /*18f90*/  FADD.FTZ R10, R46, R31 ;  /* 0x0000001f2e0a7221 */ /* 0x000fe20000010000 */
[----:B------:R-:W-:Y:S02]  /*18fa0*/  F2FP.F16.F32.PACK_AB R210, R9, R36 ;  /* 0x0000002409d2723e */ /* 0x000fe400000000ff */
[----:B------:R-:W-:Y:S01]  /*18fb0*/  CS2R R36, SRZ ;  /* 0x0000000000247805 */ /* 0x000fe2000001ff00 */
[C---:B------:R-:W-:Y:S01]  /*18fc0*/  FADD.FTZ R31, R201.reuse, R10 ;  /* 0x0000000ac91f7221 */ /* 0x040fe20000010000 */
[----:B------:R-:W-:Y:S01]  /*18fd0*/  F2FP.F16.F32.PACK_AB R201, R201, R46 ;  /* 0x0000002ec9c9723e */ /* 0x000fe200000000ff */
[----:B------:R-:W3:Y:S01]  /*18fe0*/  MUFU.EX2 R48, R48 ;  /* 0x0000003000307308 */ /* 0x000ee20000000800 */
[----:B-1----:R-:W-:Y:S01]  /*18ff0*/  FADD.FTZ R0, R24, R29 ;  /* 0x0000001d18007221 */ /* 0x002fe20000010000 */
[----:B------:R-:W-:Y:S01]  /*19000*/  FADD.FTZ R10, R56, R31 ;  /* 0x0000001f380a7221 */ /* 0x000fe20000010000 */
[----:B------:R-:W-:-:S02]  /*19010*/  CS2R R46, SRZ ;  /* 0x00000000002e7805 */ /* 0x000fc4000001ff00 */
[----:B0-----:R-:W-:Y:S01]  /*19020*/  CS2R R44, SRZ ;  /* 0x00000000002c7805 */ /* 0x001fe2000001ff00 */
[C---:B------:R-:W-:Y:S01]  /*19030*/  FADD.FTZ R33, R203.reuse, R10 ;  /* 0x0000000acb217221 */ /* 0x040fe20000010000 */
[----:B------:R-:W-:Y:S01]  /*19040*/  F2FP.F16.F32.PACK_AB R203, R203, R56 ;  /* 0x00000038cbcb723e */ /* 0x000fe200000000ff */
[----:B------:R0:W1:Y:S01]  /*19050*/  MUFU.EX2 R15, R52 ;  /* 0x00000034000f7308 */ /* 0x0000620000000800 */
[C---:B--2---:R-:W-:Y:S01]  /*19060*/  FADD.FTZ R29, R13.reuse, R0 ;  /* 0x000000000d1d7221 */ /* 0x044fe20000010000 */
[----:B------:R-:W-:Y:S02]  /*19070*/  F2FP.F16.F32.PACK_AB R204, R13, R24 ;  /* 0x000000180dcc723e */ /* 0x000fe400000000ff */
[----:B------:R-:W-:-:S04]  /*19080*/  CS2R R56, SRZ ;  /* 0x0000000000387805 */ /* 0x000fc8000001ff00 */
[----:B------:R-:W2:Y:S01]  /*19090*/  MUFU.EX2 R28, R28 ;  /* 0x0000001c001c7308 */ /* 0x000ea20000000800 */
[----:B---3--:R-:W-:Y:S01]  /*190a0*/  FADD.FTZ R0, R48, R29 ;  /* 0x0000001d30007221 */ /* 0x008fe20000010000 */
[----:B0-----:R-:W-:-:S06]  /*190b0*/  CS2R R52, SRZ ;  /* 0x0000000000347805 */ /* 0x001fcc000001ff00 */
[----:B------:R-:W0:Y:S01]  /*190c0*/  MUFU.EX2 R58, R58 ;  /* 0x0000003a003a7308 */ /* 0x000e220000000800 */
[C---:B-1----:R-:W-:Y:S01]  /*190d0*/  FADD.FTZ R31, R15.reuse, R0 ;  /* 0x000000000f1f7221 */ /* 0x042fe20000010000 */
[----:B------:R-:W-:Y:S02]  /*190e0*/  F2FP.F16.F32.PACK_AB R206, R15, R48 ;  /* 0x000000300fce723e */ /* 0x000fe400000000ff */
[----:B------:R-:W-:-:S04]  /*190f0*/  CS2R R48, SRZ ;  /* 0x0000000000307805 */ /* 0x000fc8000001ff00 */
[----:B------:R1:W3:Y:S01]  /*19100*/  MUFU.EX2 R21, R70 ;  /* 0x0000004600157308 */ /* 0x0002e20000000800 */
[----:B--2---:R-:W-:-:S07]  /*19110*/  FADD.FTZ R0, R28, R31 ;  /* 0x0000001f1c007221 */ /* 0x004fce0000010000 */
[----:B------:R-:W2:Y:S01]  /*19120*/  MUFU.EX2 R72, R72 ;  /* 0x0000004800487308 */ /* 0x000ea20000000800 */
[----:B0-----:R-:W-:Y:S01]  /*19130*/  FADD.FTZ R10, R58, R33 ;  /* 0x000000213a0a7221 */ /* 0x001fe20000010000 */
[----:B-1----:R-:W-:-:S03]  /*19140*/  CS2R R70, SRZ ;  /* 0x0000000000467805 */ /* 0x002fc6000001ff00 */
[C---:B------:R-:W-:Y:S01]  /*19150*/  FADD.FTZ R31, R197.reuse, R10 ;  /* 0x0000000ac51f7221 */ /* 0x040fe20000010000 */
[----:B------:R-:W-:Y:S02]  /*19160*/  F2FP.F16.F32.PACK_AB R197, R197, R58 ;  /* 0x0000003ac5c5723e */ /* 0x000fe400000000ff */
[----:B------:R-:W-:Y:S01]  /*19170*/  CS2R R58, SRZ ;  /* 0x00000000003a7805 */ /* 0x000fe2000001ff00 */
[----:B------:R-:W0:Y:S01]  /*19180*/  MUFU.EX2 R14, R14 ;  /* 0x0000000e000e7308 */ /* 0x000e220000000800 */
[C---:B---3--:R-:W-:Y:S01]  /*19190*/  FADD.FTZ R7, R21.reuse, R0 ;  /* 0x0000000015077221 */ /* 0x048fe20000010000 */
[----:B------:R-:W-:-:S06]  /*191a0*/  F2FP.F16.F32.PACK_AB R200, R21, R28 ;  /* 0x0000001c15c8723e */ /* 0x000fcc00000000ff */
[----:B------:R1:W3:Y:S01]  /*191b0*/  MUFU.EX2 R25, R68 ;  /* 0x0000004400197308 */ /* 0x0002e20000000800 */
[----:B--2---:R-:W-:-:S07]  /*191c0*/  FADD.FTZ R0, R72, R7 ;  /* 0x0000000748007221 */ /* 0x004fce0000010000 */
[----:B------:R2:W4:Y:S01]  /*191d0*/  MUFU.EX2 R199, R34 ;  /* 0x0000002200c77308 */ /* 0x0005220000000800 */
[----:B0-----:R-:W-:Y:S01]  /*191e0*/  FADD.FTZ R6, R14, R31 ;  /* 0x0000001f0e067221 */ /* 0x001fe20000010000 */
[----:B-1----:R-:W-:-:S06]  /*191f0*/  CS2R R68, SRZ ;  /* 0x0000000000447805 */ /* 0x002fcc000001ff00 */
[----:B------:R-:W0:Y:S01]  /*19200*/  MUFU.EX2 R74, R74 ;  /* 0x0000004a004a7308 */ /* 0x000e220000000800 */
[C---:B---3--:R-:W-:Y:S01]  /*19210*/  FADD.FTZ R31, R25.reuse, R0 ;  /* 0x00000000191f7221 */ /* 0x048fe20000010000 */
[----:B------:R-:W-:Y:S02]  /*19220*/  F2FP.F16.F32.PACK_AB R202, R25, R72 ;  /* 0x0000004819ca723e */ /* 0x000fe400000000ff */
[----:B------:R-:W-:Y:S02]  /*19230*/  CS2R R72, SRZ ;  /* 0x0000000000487805 */ /* 0x000fe4000001ff00 */
[----:B--2---:R-:W-:Y:S02]  /*19240*/  CS2R R34, SRZ ;  /* 0x0000000000227805 */ /* 0x004fe4000001ff00 */
[----:B------:R-:W-:Y:S01]  /*19250*/  CS2R R24, SRZ ;  /* 0x0000000000187805 */ /* 0x000fe2000001ff00 */
[----:B------:R-:W1:Y:S01]  /*19260*/  MUFU.EX2 R26, R26 ;  /* 0x0000001a001a7308 */ /* 0x000e620000000800 */
[C---:B----4-:R-:W-:Y:S01]  /*19270*/  FADD.FTZ R33, R199.reuse, R6 ;  /* 0x00000006c7217221 */ /* 0x050fe20000010000 */
[----:B------:R-:W-:-:S06]  /*19280*/  F2FP.F16.F32.PACK_AB R199, R199, R14 ;  /* 0x0000000ec7c7723e */ /* 0x000fcc00000000ff */
[----:B------:R2:W3:Y:S01]  /*19290*/  MUFU.EX2 R27, R66 ;  /* 0x00000042001b7308 */ /* 0x0004e20000000800 */
[----:B0-----:R-:W-:-:S07]  /*192a0*/  FADD.FTZ R0, R74, R31 ;  /* 0x0000001f4a007221 */ /* 0x001fce0000010000 */
[----:B------:R-:W0:Y:S01]  /*192b0*/  MUFU.EX2 R76, R76 ;  /* 0x0000004c004c7308 */ /* 0x000e220000000800 */
[----:B-1----:R-:W-:Y:S01]  /*192c0*/  FADD.FTZ R6, R26, R33 ;  /* 0x000000211a067221 */ /* 0x002fe20000010000 */
[----:B--2---:R-:W-:-:S03]  /*192d0*/  CS2R R66, SRZ ;  /* 0x0000000000427805 */ /* 0x004fc6000001ff00 */
[C---:B------:R-:W-:Y:S01]  /*192e0*/  FADD.FTZ R33, R193.reuse, R6 ;  /* 0x00000006c1217221 */ /* 0x040fe20000010000 */
[----:B------:R-:W-:Y:S02]  /*192f0*/  F2FP.F16.F32.PACK_AB R193, R193, R26 ;  /* 0x0000001ac1c1723e */ /* 0x000fe400000000ff */
[----:B------:R-:W1:Y:S01]  /*19300*/  MUFU.EX2 R20, R20 ;  /* 0x0000001400147308 */ /* 0x000e620000000800 */
[C---:B---3--:R-:W-:Y:S01]  /*19310*/  FADD.FTZ R31, R27.reuse, R0 ;  /* 0x000000001b1f7221 */ /* 0x048fe20000010000 */
[----:B------:R-:W-:Y:S02]  /*19320*/  F2FP.F16.F32.PACK_AB R196, R27, R74 ;  /* 0x0000004a1bc4723e */ /* 0x000fe400000000ff */
[----:B------:R-:W-:Y:S02]  /*19330*/  CS2R R74, SRZ ;  /* 0x00000000004a7805 */ /* 0x000fe4000001ff00 */
[----:B------:R-:W-:Y:S02]  /*19340*/  CS2R R26, SRZ ;  /* 0x00000000001a7805 */ /* 0x000fe4000001ff00 */
[----:B------:R2:W3:Y:S01]  /*19350*/  MUFU.EX2 R29, R64 ;  /* 0x00000040001d7308 */ /* 0x0004e20000000800 */
[----:B0-----:R-:W-:-:S07]  /*19360*/  FADD.FTZ R0, R76, R31 ;  /* 0x0000001f4c007221 */ /* 0x001fce0000010000 */
[----:B------:R-:W0:Y:S01]  /*19370*/  MUFU.EX2 R78, R78 ;  /* 0x0000004e004e7308 */ /* 0x000e220000000800 */
[----:B-1----:R-:W-:Y:S01]  /*19380*/  FADD.FTZ R14, R20, R33 ;  /* 0x00000021140e7221 */ /* 0x002fe20000010000 */
[----:B--2---:R-:W-:-:S03]  /*19390*/  CS2R R64, SRZ ;  /* 0x0000000000407805 */ /* 0x004fc6000001ff00 */
[C---:B------:R-:W-:Y:S01]  /*193a0*/  FADD.FTZ R14, R195.reuse, R14 ;  /* 0x0000000ec30e7221 */ /* 0x040fe20000010000 */
[----:B------:R-:W-:Y:S02]  /*193b0*/  F2FP.F16.F32.PACK_AB R195, R195, R20 ;  /* 0x00000014c3c3723e */ /* 0x000fe400000000ff */
[----:B------:R1:W2:Y:S01]  /*193c0*/  MUFU.EX2 R7, R62 ;  /* 0x0000003e00077308 */ /* 0x0002a20000000800 */
[C---:B---3--:R-:W-:Y:S01]  /*193d0*/  FADD.FTZ R33, R29.reuse, R0 ;  /* 0x000000001d217221 */ /* 0x048fe20000010000 */
[----:B------:R-:W-:Y:S02]  /*193e0*/  F2FP.F16.F32.PACK_AB R198, R29, R76 ;  /* 0x0000004c1dc6723e */ /* 0x000fe400000000ff */
[----:B------:R-:W-:Y:S02]  /*193f0*/  CS2R R76, SRZ ;  /* 0x00000000004c7805 */ /* 0x000fe4000001ff00 */
[----:B------:R-:W-:Y:S02]  /*19400*/  CS2R R28, SRZ ;  /* 0x00000000001c7805 */ /* 0x000fe4000001ff00 */
[----:B------:R-:W3:Y:S01]  /*19410*/  MUFU.EX2 R80, R80 ;  /* 0x0000005000507308 */ /* 0x000ee20000000800 */
[----:B0-----:R-:W-:Y:S01]  /*19420*/  FADD.FTZ R0, R78, R33 ;  /* 0x000000214e007221 */ /* 0x001fe20000010000 */
[----:B-1----:R-:W-:-:S02]  /*19430*/  CS2R R62, SRZ ;  /* 0x00000000003e7805 */ /* 0x002fc4000001ff00 */
[----:B------:R-:W-:-:S04]  /*19440*/  CS2R R32, SRZ ;  /* 0x0000000000207805 */ /* 0x000fc8000001ff00 */
[----:B------:R0:W1:Y:S01]  /*19450*/  MUFU.EX2 R31, R54 ;  /* 0x00000036001f7308 */ /* 0x0000620000000800 */
[C---:B--2---:R-:W-:Y:S01]  /*19460*/  FADD.FTZ R9, R7.reuse, R0 ;  /* 0x0000000007097221 */ /* 0x044fe20000010000 */
[----:B------:R-:W-:Y:S02]  /*19470*/  F2FP.F16.F32.PACK_AB R192, R7, R78 ;  /* 0x0000004e07c0723e */ /* 0x000fe400000000ff */
[----:B------:R-:W-:Y:S01]  /*19480*/  CS2R R78, SRZ ;  /* 0x00000000004e7805 */ /* 0x000fe2000001ff00 */
[----:B---3--:R-:W-:Y:S01]  /*19490*/  FADD.FTZ R0, R80, R9 ;  /* 0x0000000950007221 */ /* 0x008fe20000010000 */
[----:B0-----:R-:W-:-:S03]  /*194a0*/  CS2R R54, SRZ ;  /* 0x0000000000367805 */ /* 0x001fc6000001ff00 */
[C---:B-1----:R-:W-:Y:S01]  /*194b0*/  FADD.FTZ R15, R31.reuse, R0 ;  /* 0x000000001f0f7221 */ /* 0x042fe20000010000 */
[----:B------:R-:W-:Y:S01]  /*194c0*/  F2FP.F16.F32.PACK_AB R194, R31, R80 ;  /* 0x000000501fc2723e */ /* 0x000fe200000000ff */
[----:B------:R-:W-:Y:S01]  /*194d0*/  IMAD.MOV.U32 R0, RZ, RZ, 0x3f800000 ;  /* 0x3f800000ff007424 */ /* 0x000fe200078e00ff */
[----:B------:R-:W-:Y:S02]  /*194e0*/  CS2R R80, SRZ ;  /* 0x0000000000507805 */ /* 0x000fe4000001ff00 */
[----:B------:R-:W-:Y:S01]  /*194f0*/  CS2R R30, SRZ ;  /* 0x00000000001e7805 */ /* 0x000fe2000001ff00 */
[----:B------:R-:W-:Y:S06]  /*19500*/  @!P3 BRA `(.L_x_3073) ;  /* 0x000000540004b947 */ /* 0x000fec0003800000 */
[----:B------:R-:W-:Y:S01]  /*19510*/  BSSY B1, `(.L_x_3073) ;  /* 0x0000540000017945 */ /* 0x000fe20003800000 */
[----:B------:R-:W-:Y:S01]  /*19520*/  IMAD.MOV.U32 R6, RZ, RZ, R4 ;  /* 0x000000ffff067224 */ /* 0x000fe200078e0004 */
[----:B------:R-:W-:Y:S01]  /*19530*/  MOV R9, R218 ;  /* 0x000000da00097202 */ /* 0x000fe20000000f00 */
[----:B------:R-:W-:Y:S02]  /*19540*/  IMAD.MOV.U32 R7, RZ, RZ, R5 ;  /* 0x000000ffff077224 */ /* 0x000fe400078e0005 */
[----:B------:R-:W-:Y:S02]  /*19550*/  IMAD.MOV.U32 R10, RZ, RZ, R217 ;  /* 0x000000ffff0a7224 */ /* 0x000fe400078e00d9 */
[----:B------:R-:W-:Y:S02]  /*19560*/  IMAD.MOV.U32 R2, RZ, RZ, 0x3f800000 ;  /* 0x3f800000ff027424 */ /* 0x000fe400078e00ff */
[----:B------:R-:W-:-:S07]  /*19570*/  IMAD.MOV.U32 R151, RZ, RZ, RZ ;  /* 0x000000ffff977224 */ /* 0x000fce00078e00ff */
.L_x_3084:
        /* <DEDUP_REMOVED lines=8> */
.L_x_3074:
[----:B------:R-:W-:Y:S01]  /*19600*/  IMAD R11, R3, 0x8, R16 ;  /* 0x00000008030b7824 */ /* 0x000fe200078e0210 */
[----:B------:R-:W-:-:S04]  /*19610*/  SHF.L.U32 R3, R218, 0x1f, RZ ;  /* 0x0000001fda037819 */ /* 0x000fc800000006ff */
[----:B------:R0:W1:Y:S01]  /*19620*/  SYNCS.PHASECHK.TRANS64.TRYWAIT P3, [R11+URZ+0x38830], R3 ;  /* 0x038830030b0075a7 */ /* 0x000062000806017f */
[----:B------:R-:W-:Y:S05]  /*19630*/  @!P0 BRA `(.L_x_3075) ;  /* 0x0000000000048947 */ /* 0x000fea0003800000 */
[----:B------:R-:W-:Y:S01]  /*19640*/  BPT.TRAP 0x1 ;  /* 0x000000040000795c */ /* 0x000fe20000300000 */
.L_x_3075:
[----:B------:R-:W-:Y:S01]  /*19650*/  IMAD R4, R217, 0xa00, R222 ;  /* 0x00000a00d9047824 */ /* 0x000fe200078e02de */
[----:B------:R-:W-:Y:S01]  /*19660*/  BSSY B2, `(.L_x_3076) ;  /* 0x0000006000027945 */ /* 0x000fe20003800000 */
[----:B------:R-:W-:Y:S02]  /*19670*/  MOV R5, 0x40000040 ;  /* 0x4000004000057802 */ /* 0x000fe40000000f00 */
[----:B------:R-:W-:Y:S01]  /*19680*/  VIADD R152, R4, 0x80 ;  /* 0x0000008004987836 */ /* 0x000fe20000000000 */
[----:B-1----:R-:W-:Y:S06]  /*19690*/  @P3 BRA `(.L_x_3077) ;  /* 0x0000000000083947 */ /* 0x002fec0003800000 */
[----:B------:R-:W1:Y:S02]  /*196a0*/  SYNCS.PHASECHK.TRANS64.TRYWAIT P3, [R11+URZ+0x38830], R3 ;  /* 0x038830030b0075a7 */ /* 0x000e64000806017f */
[----:B-1----:R-:W-:Y:S05]  /*196b0*/  @!P3 BRA `(.L_x_3078) ;  /* 0x000001840080b947 */ /* 0x002fea0003800000 */
.L_x_3077:
[----:B------:R-:W-:Y:S05]  /*196c0*/  BSYNC B2 ;  /* 0x0000000000027941 */ /* 0x000fea0003800000 */
.L_x_3076:
[----:B------:R-:W2:Y:S04]  /*196d0*/  LDL.64 R154, [R1+0x48] ;  /* 0x00004800019a7983 */ /* 0x000ea80000100a00 */
[----:B------:R-:W3:Y:S01]  /*196e0*/  LDL.64 R156, [R1+0x50] ;  /* 0x00005000019c7983 */ /* 0x000ee20000100a00 */
[----:B------:R-:W-:Y:S02]  /*196f0*/  R2UR UR18, R4 ;  /* 0x00000000041272ca */ /* 0x000fe400000e0000 */
[----:B------:R-:W-:Y:S01]  /*19700*/  R2UR UR19, R5 ;  /* 0x00000000051372ca */ /* 0x000fe200000e0000 */
[----:B------:R-:W-:Y:S01]  /*19710*/  WARPGROUP.ARRIVE ;  /* 0x00000000000079c5 */ /* 0x000fe20000000000 */
[----:B------:R-:W-:Y:S01]  /*19720*/  IMAD.MOV.U32 R153, RZ, RZ, 0x40000040 ;  /* 0x40000040ff997424 */ /* 0x000fe200078e00ff */
[----:B------:R-:W-:-:S04]  /*19730*/  R2UR UR6, R152 ;  /* 0x00000000980672ca */ /* 0x000fc800000e0000 */
[----:B------:R-:W-:Y:S01]  /*19740*/  R2UR UR7, R153 ;  /* 0x00000000990772ca */ /* 0x000fe200000e0000 */
[----:B------:R-:W-:Y:S01]  /*19750*/  VIADD R12, R4, 0x100 ;  /* 0x00000100040c7836 */ /* 0x000fe20000000000 */
[----:B------:R-:W-:-:S04]  /*19760*/  MOV R13, 0x40000040 ;  /* 0x40000040000d7802 */ /* 0x000fc80000000f00 */
[----:B------:R-:W-:Y:S02]  /*19770*/  R2UR UR10, R12 ;  /* 0x000000000c0a72ca */ /* 0x000fe400000e0000 */
[----:B------:R-:W-:Y:S01]  /*19780*/  R2UR UR11, R13 ;  /* 0x000000000d0b72ca */ /* 0x000fe200000e0000 */
[----:B------:R-:W-:Y:S02]  /*19790*/  VIADD R20, R4, 0x180 ;  /* 0x0000018004147836 */ /* 0x000fe40000000000 */
[----:B------:R-:W-:-:S03]  /*197a0*/  IMAD.MOV.U32 R21, RZ, RZ, 0x40000040 ;  /* 0x40000040ff157424 */ /* 0x000fc600078e00ff */
[----:B------:R-:W-:Y:S02]  /*197b0*/  R2UR UR14, R20 ;  /* 0x00000000140e72ca */ /* 0x000fe400000e0000 */
        /* <DEDUP_REMOVED lines=21> */
[----:B------:R-:W-:Y:S01]  /*19910*/  VIADD R12, R4, 0x200 ;  /* 0x00000200040c7836 */ /* 0x000fe20000000000 */
[----:B------:R-:W-:Y:S02]  /*19920*/  WARPGROUP.DEPBAR.LE gsb0, 0x0 ;  /* 0x00008000000079c5 */ /* 0x000fe40000010000 */
[----:B------:R-:W-:-:S06]  /*19930*/  WARPGROUP.ARRIVE ;  /* 0x00000000000079c5 */ /* 0x000fcc0000000000 */
[----:B------:R-:W-:Y:S01]  /*19940*/  HGMMA.64x16x16.F32 R160, gdesc[UR12], RZ, !UPT, gsb0 ;  /* 0x002000000ca079f0 */ /* 0x000fe2000c0008ff */
[----:B------:R-:W-:Y:S01]  /*19950*/  MOV R13, 0x40000040 ;  /* 0x40000040000d7802 */ /* 0x000fe20000000f00 */
[----:B------:R-:W-:Y:S01]  /*19960*/  VIADD R152, R4, 0x82 ;  /* 0x0000008204987836 */ /* 0x000fe20000000000 */
[----:B------:R-:W-:Y:S02]  /*19970*/  R2UR UR18, R12 ;  /* 0x000000000c1272ca */ /* 0x000fe400000e0000 */
[----:B------:R-:W-:Y:S02]  /*19980*/  R2UR UR19, R13 ;  /* 0x000000000d1372ca */ /* 0x000fe400000e0000 */
[----:B------:R-:W-:Y:S02]  /*19990*/  MOV R153, 0x40000040 ;  /* 0x4000004000997802 */ /* 0x000fe40000000f00 */
[----:B------:R-:W-:Y:S02]  /*199a0*/  R2UR UR22, R152 ;  /* 0x00000000981672ca */ /* 0x000fe400000e0000 */
[----:B------:R-:W-:Y:S01]  /*199b0*/  R2UR UR23, R153 ;  /* 0x00000000991772ca */ /* 0x000fe200000e0000 */
[----:B------:R-:W-:Y:S01]  /*199c0*/  UMOV UR16, UR20 ;  /* 0x0000001400107c82 */ /* 0x000fe20008000000 */
[----:B------:R-:W-:Y:S01]  /*199d0*/  UMOV UR17, UR21 ;  /* 0x0000001500117c82 */ /* 0x000fe20008000000 */
[----:B------:R-:W-:-:S02]  /*199e0*/  WARPGROUP.DEPBAR.LE gsb0, 0x0 ;  /* 0x00008000000079c5 */ /* 0x000fc40000010000 */
[----:B------:R-:W-:Y:S01]  /*199f0*/  VIADD R20, R4, 0x2 ;  /* 0x0000000204147836 */ /* 0x000fe20000000000 */
[----:B--2---:R-:W-:Y:S02]  /*19a00*/  R2UR UR26, R154 ;  /* 0x000000009a1a72ca */ /* 0x004fe400000e0000 */
[----:B------:R-:W-:Y:S02]  /*19a10*/  R2UR UR27, R155 ;  /* 0x000000009b1b72ca */ /* 0x000fe400000e0000 */
[----:B------:R-:W-:-:S06]  /*19a20*/  WARPGROUP.ARRIVE ;  /* 0x00000000000079c5 */ /* 0x000fcc0000000000 */
[----:B------:R-:W-:Y:S01]  /*19a30*/  HGMMA.64x16x16.F32 R152, gdesc[UR16], RZ, !UPT, gsb0 ;  /* 0x00200000109879f0 */ /* 0x000fe2000c0008ff */
[----:B------:R-:W-:Y:S01]  /*19a40*/  IMAD.MOV.U32 R21, RZ, RZ, 0x40000040 ;  /* 0x40000040ff157424 */ /* 0x000fe200078e00ff */
[----:B------:R-:W-:-:S04]  /*19a50*/  R2UR UR6, R20 ;  /* 0x00000000140672ca */ /* 0x000fc800000e0000 */
[----:B------:R-:W-:Y:S01]  /*19a60*/  R2UR UR7, R21 ;  /* 0x00000000150772ca */ /* 0x000fe200000e0000 */
[----:B------:R-:W-:Y:S01]  /*19a70*/  UMOV UR4, UR24 ;  /* 0x0000001800047c82 */ /* 0x000fe20008000000 */
[----:B------:R-:W-:Y:S01]  /*19a80*/  UMOV UR5, UR25 ;  /* 0x0000001900057c82 */ /* 0x000fe20008000000 */
        /* <DEDUP_REMOVED lines=8> */
[----:B------:R-:W-:Y:S01]  /*19b10*/  UMOV UR12, UR24 ;  /* 0x00000018000c7c82 */ /* 0x000fe20008000000 */
[----:B------:R-:W-:Y:S01]  /*19b20*/  UMOV UR13, UR25 ;  /* 0x00000019000d7c82 */ /* 0x000fe20008000000 */
[----:B------:R-:W-:Y:S01]  /*19b30*/  UMOV UR16, UR24 ;  /* 0x0000001800107c82 */ /* 0x000fe20008000000 */
[----:B------:R-:W-:Y:S01]  /*19b40*/  UMOV UR17, UR25 ;  /* 0x0000001900117c82 */ /* 0x000fe20008000000 */
[----:B------:R-:W2:Y:S01]  /*19b50*/  LDL.64 R20, [R1+0x38] ;  /* 0x0000380001147983 */ /* 0x000ea20000100a00 */
[----:B------:R-:W-:Y:S03]  /*19b60*/  HGMMA.64x16x16.F32 R184, gdesc[UR4], R184, gsb0 ;  /* 0x0020000004b879f0 */ /* 0x000fe600080008b8 */
[----:B------:R-:W-:Y:S02]  /*19b70*/  WARPGROUP.DEPBAR.LE gsb0, 0x0 ;  /* 0x00008000000079c5 */ /* 0x000fe40000010000 */
[----:B------:R-:W-:-:S06]  /*19b80*/  WARPGROUP.ARRIVE ;  /* 0x00000000000079c5 */ /* 0x000fcc0000000000 */
[----:B------:R-:W-:Y:S01]  /*19b90*/  HGMMA.64x16x16.F32 R176, gdesc[UR20], R176, gsb0 ;  /* 0x0020000014b079f0 */ /* 0x000fe200080008b0 */
[----:B------:R-:W-:Y:S02]  /*19ba0*/  R2UR UR10, R12 ;  /* 0x000000000c0a72ca */ /* 0x000fe400000e0000 */
[----:B------:R-:W-:Y:S01]  /*19bb0*/  R2UR UR11, R13 ;  /* 0x000000000d0b72ca */ /* 0x000fe200000e0000 */
[----:B------:R-:W-:Y:S01]  /*19bc0*/  VIADD R12, R4, 0x182 ;  /* 0x00000182040c7836 */ /* 0x000fe20000000000 */
[----:B------:R-:W-:Y:S02]  /*19bd0*/  WARPGROUP.DEPBAR.LE gsb0, 0x0 ;  /* 0x00008000000079c5 */ /* 0x000fe40000010000 */
[----:B------:R-:W-:-:S09]  /*19be0*/  WARPGROUP.ARRIVE ;  /* 0x00000000000079c5 */ /* 0x000fd20000000000 */
[----:B------:R-:W-:Y:S01]  /*19bf0*/  HGMMA.64x16x16.F32 R168, gdesc[UR8], R168, gsb0 ;  /* 0x0020000008a879f0 */ /* 0x000fe200080008a8 */
[----:B------:R-:W-:Y:S01]  /*19c00*/  IMAD.MOV.U32 R13, RZ, RZ, 0x40000040 ;  /* 0x40000040ff0d7424 */ /* 0x000fe200078e00ff */
[----:B------:R-:W-:-:S04]  /*19c10*/  R2UR UR14, R12 ;  /* 0x000000000c0e72ca */ /* 0x000fc800000e0000 */
        /* <DEDUP_REMOVED lines=53> */
[----:B--2---:R-:W-:Y:S02]  /*19f70*/  R2UR UR24, R20 ;  /* 0x00000000141872ca */ /* 0x004fe400000e0000 */
[----:B------:R-:W-:Y:S02]  /*19f80*/  R2UR UR25, R21 ;  /* 0x00000000151972ca */ /* 0x000fe400000e0000 */
[----:B------:R-:W2:Y:S01]  /*19f90*/  LDL.64 R20, [R1+0x30] ;  /* 0x0000300001147983 */ /* 0x000ea20000100a00 */
[----:B------:R-:W-:-:S02]  /*19fa0*/  WARPGROUP.DEPBAR.LE gsb0, 0x0 ;  /* 0x00008000000079c5 */ /* 0x000fc40000010000 */
        /* <DEDUP_REMOVED lines=143> */
[----:B--2---:R-:W-:Y:S02]  /*1a8a0*/  R2UR UR26, R20 ;  /* 0x00000000141a72ca */ /* 0x004fe400000e0000 */
[----:B------:R-:W-:Y:S02]  /*1a8b0*/  R2UR UR27, R21 ;  /* 0x00000000151b72ca */ /* 0x000fe400000e0000 */
[----:B------:R-:W2:Y:S01]  /*1a8c0*/  LDL.64 R20, [R1+0x18] ;  /* 0x0000180001147983 */ /* 0x000ea20000100a00 */
[----:B------:R-:W-:Y:S02]  /*1a8d0*/  VIADD R12, R4, 0x284 ;  /* 0x00000284040c7836 */ /* 0x000fe40000000000 */
[----:B------:R-:W-:-:S03]  /*1a8e0*/  IMAD.MOV.U32 R13, RZ, RZ, 0x40000040 ;  /* 0x40000040ff0d7424 */ /* 0x000fc600078e00ff */
[----:B------:R-:W-:Y:S02]  /*1a8f0*/  R2UR UR6, R12 ;  /* 0x000000000c0672ca */ /* 0x000fe400000e0000 */
[----:B------:R-:W-:Y:S01]  /*1a900*/  R2UR UR7, R13 ;  /* 0x000000000d0772ca */ /* 0x000fe200000e0000 */
[----:B------:R-:W-:Y:S02]  /*1a910*/  UMOV UR4, UR26 ;  /* 0x0000001a00047c82 */ /* 0x000fe40008000000 */
[----:B------:R-:W-:Y:S01]  /*1a920*/  UMOV UR5, UR27 ;  /* 0x0000001b00057c82 */ /* 0x000fe20008000000 */
[----:B------:R-:W-:Y:S02]  /*1a930*/  WARPGROUP.DEPBAR.LE gsb0, 0x0 ;  /* 0x00008000000079c5 */ /* 0x000fe40000010000 */
[----:B------:R-:W-:-:S07]  /*1a940*/  WARPGROUP.ARRIVE ;  /* 0x00000000000079c5 */ /* 0x000fce0000000000 */
        /* <DEDUP_REMOVED lines=40> */
[----:B------:R-:W-:Y:S01]  /*1abd0*/  IMAD.MOV.U32 R13, RZ, RZ, 0x40000040 ;  /* 0x40000040ff0d7424 */ /* 0x000fe200078e00ff */
[----:B------:R-:W-:-:S04]  /*1abe0*/  IADD3 R12, R4, 0x286, RZ ;  /* 0x00000286040c7810 */ /* 0x000fc80007ffe0ff */
[----:B------:R-:W-:Y:S02]  /*1abf0*/  R2UR UR6, R12 ;  /* 0x000000000c0672ca */ /* 0x000fe400000e0000 */
[----:B------:R-:W-:Y:S01]  /*1ac00*/  R2UR UR7, R13 ;  /* 0x000000000d0772ca */ /* 0x000fe200000e0000 */
[----:B------:R-:W-:Y:S02]  /*1ac10*/  UMOV UR4, UR24 ;  /* 0x0000001800047c82 */ /* 0x000fe40008000000 */
[----:B------:R-:W-:Y:S01]  /*1ac20*/  UMOV UR5, UR25 ;  /* 0x0000001900057c82 */ /* 0x000fe20008000000 */
[----:B------:R-:W-:Y:S02]  /*1ac30*/  WARPGROUP.DEPBAR.LE gsb0, 0x0 ;  /* 0x00008000000079c5 */ /* 0x000fe40000010000 */
[----:B------:R-:W-:-:S07]  /*1ac40*/  WARPGROUP.ARRIVE ;  /* 0x00000000000079c5 */ /* 0x000fce0000000000 */
        /* <DEDUP_REMOVED lines=41> */
[----:B------:R-:W2:Y:S01]  /*1aee0*/  LDL.64 R20, [R1] ;  /* 0x0000000001147983 */ /* 0x000ea20000100a00 */
[----:B------:R-:W-:Y:S02]  /*1aef0*/  R2UR UR6, R12 ;  /* 0x000000000c0672ca */ /* 0x000fe400000e0000 */
[----:B------:R-:W-:-:S06]  /*1af00*/  R2UR UR7, R13 ;  /* 0x000000000d0772ca */ /* 0x000fcc00000e0000 */
        /* <DEDUP_REMOVED lines=44> */
[----:B------:R-:W-:Y:S02]  /*1b1d0*/  R2UR UR7, R13 ;  /* 0x000000000d0772ca */ /* 0x000fe400000e0000 */
[----:B--2---:R-:W-:Y:S02]  /*1b1e0*/  R2UR UR24, R20 ;  /* 0x00000000141872ca */ /* 0x004fe400000e0000 */
[----:B------:R-:W-:-:S11]  /*1b1f0*/  R2UR UR25, R21 ;  /* 0x00000000151972ca */ /* 0x000fd600000e0000 */
        /* <DEDUP_REMOVED lines=442> */
.L_x_3079:
[----:B------:R-:W-:Y:S01]  /*1cda0*/  SHF.L.U32 R0, R9, 0x1f, RZ ;  /* 0x0000001f09007819 */ /* 0x000fe200000006ff */
[----:B------:R-:W-:-:S04]  /*1cdb0*/  IMAD R9, R10, 0x8, R16 ;  /* 0x000000080a097824 */ /* 0x000fc800078e0210 */
[----:B------:R2:W3:Y:S01]  /*1cdc0*/  SYNCS.PHASECHK.TRANS64.TRYWAIT P3, [R9+URZ+0x38850], R0 ;  /* 0x03885000090075a7 */ /* 0x0004e2000806017f */
[----:B------:R-:W-:Y:S05]  /*1cdd0*/  @!P0 BRA `(.L_x_3080) ;  /* 0x0000000000048947 */ /* 0x000fea0003800000 */
[----:B------:R-:W-:Y:S01]  /*1cde0*/  BPT.TRAP 0x1 ;  /* 0x000000040000795c */ /* 0x000fe20000300000 */
.L_x_3080:
[----:B------:R-:W-:Y:S04]  /*1cdf0*/  BSSY B2, `(.L_x_3081) ;  /* 0x0000004000027945 */ /* 0x000fe80003800000 */
[----:B---3--:R-:W-:Y:S05]  /*1ce00*/  @P3 BRA `(.L_x_3082) ;  /* 0x0000000000083947 */ /* 0x008fea0003800000 */
[----:B------:R-:W3:Y:S02]  /*1ce10*/  SYNCS.PHASECHK.TRANS64.TRYWAIT P3, [R9+URZ+0x38850], R0 ;  /* 0x03885000090075a7 */ /* 0x000ee4000806017f */
[----:B---3--:R-:W-:Y:S05]  /*1ce20*/  @!P3 BRA `(.L_x_3083) ;  /* 0x0000014c00b8b947 */ /* 0x008fea0003800000 */
.L_x_3082:
[----:B------:R-:W-:Y:S05]  /*1ce30*/  BSYNC B2 ;  /* 0x0000000000027941 */ /* 0x000fea0003800000 */
.L_x_3081:
[----:B--23--:R-:W-:Y:S01]  /*1ce40*/  VIADD R0, R16, 0x400 ;  /* 0x0000040010007836 */ /* 0x00cfe20000000000 */
[----:B01----:R-:W-:Y:S01]  /*1ce50*/  MOV R3, 0x40000040 ;  /* 0x4000004000037802 */ /* 0x003fe20000000f00 */
[----:B------:R-:W-:Y:S01]  /*1ce60*/  WARPGROUP.ARRIVE ;  /* 0x00000000000079c5 */ /* 0x000fe20000000000 */
[----:B------:R-:W-:Y:S02]  /*1ce70*/  IMAD.MOV.U32 R5, RZ, RZ, 0x40000040 ;  /* 0x40000040ff057424 */ /* 0x000fe400078e00ff */
[----:B------:R-:W-:Y:S01]  /*1ce80*/  FMUL.FTZ R20, R179, UR39 ;  /* 0x00000027b3147c20 */ /* 0x000fe20008410000 */
[----:B------:R-:W-:Y:S01]  /*1ce90*/  SHF.R.U32.HI R0, RZ, 0x4, R0 ;  /* 0x00000004ff007819 */ /* 0x000fe20000011600 */
[----:B------:R-:W-:Y:S01]  /*1cea0*/  FMUL.FTZ R179, R181, UR39 ;  /* 0x00000027b5b37c20 */ /* 0x000fe20008410000 */
[----:B------:R-:W-:Y:S01]  /*1ceb0*/  R2UR UR7, R3 ;  /* 0x00000000030772ca */ /* 0x000fe200000e0000 */
[----:B------:R-:W-:Y:S01]  /*1cec0*/  FMUL.FTZ R184, R184, UR39 ;  /* 0x00000027b8b87c20 */ /* 0x000fe20008410000 */
[----:B------:R-:W-:Y:S01]  /*1ced0*/  LOP3.LUT R0, R0, 0x3fff, RZ, 0xc0, !PT ;  /* 0x00003fff00007812 */ /* 0x000fe200078ec0ff */
[----:B------:R-:W0:Y:S01]  /*1cee0*/  @P2 LDC R3, c[0x0][0x450] ;  /* 0x00011400ff032b82 */ /* 0x000e220000000800 */
[----:B------:R-:W-:Y:S01]  /*1cef0*/  FMUL.FTZ R176, R176, UR39 ;  /* 0x00000027b0b07c20 */ /* 0x000fe20008410000 */
[----:B------:R-:W-:Y:S01]  /*1cf00*/  FMUL.FTZ R177, R177, UR39 ;  /* 0x00000027b1b17c20 */ /* 0x000fe20008410000 */
[----:B------:R-:W-:Y:S01]  /*1cf10*/  LOP3.LUT R0, R0, 0x2800000, RZ, 0xfc, !PT ;  /* 0x0280000000007812 */ /* 0x000fe200078efcff */
[----:B------:R-:W1:Y:S01]  /*1cf20*/  MUFU.TANH R184, R184 ;  /* 0x000000b800b87308 */ /* 0x000e620000002400 */
[----:B------:R-:W-:Y:S01]  /*1cf30*/  FMUL.FTZ R160, R160, UR39 ;  /* 0x00000027a0a07c20 */ /* 0x000fe20008410000 */
[----:B------:R-:W-:Y:S01]  /*1cf40*/  FMUL.FTZ R13, R178, UR39 ;  /* 0x00000027b20d7c20 */ /* 0x000fe20008410000 */
[----:B------:R-:W-:Y:S01]  /*1cf50*/  FMUL.FTZ R178, R180, UR39 ;  /* 0x00000027b4b27c20 */ /* 0x000fe20008410000 */
[----:B------:R-:W-:-:S02]  /*1cf60*/  IMAD R2, R10, 0xa00, R0 ;  /* 0x00000a000a027824 */ /* 0x000fc400078e0200 */
[----:B------:R-:W-:Y:S01]  /*1cf70*/  FMUL.FTZ R21, R182, UR39 ;  /* 0x00000027b6157c20 */ /* 0x000fe20008410000 */
[----:B------:R-:W-:Y:S02]  /*1cf80*/  IMAD.IADD R0, R235, 0x1, R230 ;  /* 0x00000001eb007824 */ /* 0x000fe400078e02e6 */
[----:B------:R-:W-:Y:S01]  /*1cf90*/  FMUL.FTZ R182, R169, UR39 ;  /* 0x00000027a9b67c20 */ /* 0x000fe20008410000 */
[C---:B------:R-:W-:Y:S01]  /*1cfa0*/  VIADD R4, R2.reuse, 0x80 ;  /* 0x0000008002047836 */ /* 0x040fe20000000000 */
[----:B------:R-:W-:Y:S01]  /*1cfb0*/  R2UR UR6, R2 ;  /* 0x00000000020672ca */ /* 0x000fe200000e0000 */
        /* <DEDUP_REMOVED lines=12> */
[----:B------:R-:W-:Y:S01]  /*1d080*/  HGMMA.64x256x16.F32 R24, R208, gdesc[UR4].tnspB, R24, gsb0 ;  /* 0x43e00004d0187df0 */ /* 0x000fe20008000818 */
[----:B------:R-:W-:Y:S01]  /*1d090*/  R2UR UR6, R4 ;  /* 0x00000000040672ca */ /* 0x000fe200000e0000 */
[----:B------:R-:W-:Y:S01]  /*1d0a0*/  VIADD R4, R2, 0x100 ;  /* 0x0000010002047836 */ /* 0x000fe20000000000 */
[----:B------:R-:W-:Y:S01]  /*1d0b0*/  R2UR UR7, R5 ;  /* 0x00000000050772ca */ /* 0x000fe200000e0000 */
[----:B------:R-:W-:Y:S01]  /*1d0c0*/  MUFU.TANH R178, R178 ;  /* 0x000000b200b27308 */ /* 0x000fe20000002400 */
[----:B------:R-:W-:Y:S01]  /*1d0d0*/  MOV R5, 0x40000040 ;  /* 0x4000004000057802 */ /* 0x000fe20000000f00 */
[----:B------:R-:W-:Y:S01]  /*1d0e0*/  FMUL.FTZ R162, R162, UR39 ;  /* 0x00000027a2a27c20 */ /* 0x000fe20008410000 */
[----:B------:R-:W-:Y:S01]  /*1d0f0*/  FMUL.FTZ R163, R163, UR39 ;  /* 0x00000027a3a37c20 */ /* 0x000fe20008410000 */
[----:B------:R-:W-:Y:S01]  /*1d100*/  FMUL.FTZ R154, R154, UR39 ;  /* 0x000000279a9a7c20 */ /* 0x000fe20008410000 */
[----:B------:R-:W-:Y:S01]  /*1d110*/  FMUL.FTZ R155, R155, UR39 ;  /* 0x000000279b9b7c20 */ /* 0x000fe20008410000 */
[----:B------:R-:W-:Y:S01]  /*1d120*/  FMUL.FTZ R158, R158, UR39 ;  /* 0x000000279e9e7c20 */ /* 0x000fe20008410000 */
[----:B------:R-:W-:Y:S01]  /*1d130*/  FMUL.FTZ R159, R159, UR39 ;  /* 0x000000279f9f7c20 */ /* 0x000fe20008410000 */
[----:B------:R-:W-:Y:S01]  /*1d140*/  MUFU.TANH R179, R179 ;  /* 0x000000b300b37308 */ /* 0x000fe20000002400 */
[----:B------:R-:W-:-:S02]  /*1d150*/  @!P1 VIADD R11, R11, 0x38840 ;  /* 0x000388400b0b9836 */ /* 0x000fc40000000000 */
[----:B------:R-:W-:-:S03]  /*1d160*/  @!P1 VIADD R9, R9, 0x38860 ;  /* 0x0003886009099836 */ /* 0x000fc60000000000 */
[----:B------:R-:W-:Y:S02]  /*1d170*/  @!P1 PRMT R11, RZ, 0x654, R11 ;  /* 0x00000654ff0b9816 */ /* 0x000fe4000000000b */
[----:B------:R-:W-:Y:S01]  /*1d180*/  MUFU.TANH R182, R182 ;  /* 0x000000b600b67308 */ /* 0x000fe20000002400 */
[----:B------:R-:W-:-:S07]  /*1d190*/  @!P1 PRMT R9, RZ, 0x654, R9 ;  /* 0x00000654ff099816 */ /* 0x000fce0000000009 */
        /* <DEDUP_REMOVED lines=18> */
[----:B------:R-:W-:Y:S01]  /*1d2c0*/  R2UR UR6, R4 ;  /* 0x00000000040672ca */ /* 0x000fe200000e0000 */
[C---:B------:R-:W-:Y:S01]  /*1d2d0*/  VIADD R4, R2.reuse, 0x180 ;  /* 0x0000018002047836 */ /* 0x040fe20000000000 */
[----:B------:R-:W-:Y:S01]  /*1d2e0*/  R2UR UR7, R5 ;  /* 0x00000000050772ca */ /* 0x000fe200000e0000 */
[----:B------:R-:W-:Y:S01]  /*1d2f0*/  IMAD.MOV.U32 R5, RZ, RZ, 0x40000040 ;  /* 0x40000040ff057424 */ /* 0x000fe200078e00ff */
[----:B------:R-:W-:Y:S01]  /*1d300*/  IADD3 R2, R2, 0x200, RZ ;  /* 0x0000020002027810 */ /* 0x000fe20007ffe0ff */
[----:B------:R-:W-:Y:S02]  /*1d310*/  WARPGROUP.DEPBAR.LE gsb0, 0x0 ;  /* 0x00008000000079c5 */ /* 0x000fe40000010000 */
[----:B------:R-:W-:-:S15]  /*1d320*/  WARPGROUP.ARRIVE ;  /* 0x00000000000079c5 */ /* 0x000fde0000000000 */
[----:B------:R-:W-:-:S05]  /*1d330*/  NOP ;  /* 0x0000000000007918 */ /* 0x000fca0000000000 */
[----:B------:R-:W-:Y:S01]  /*1d340*/  HGMMA.64x256x16.F32 R24, R200, gdesc[UR4].tnspB, R24, gsb0 ;  /* 0x43e00004c8187df0 */ /* 0x000fe20008000818 */
[----:B------:R-:W-:Y:S02]  /*1d350*/  R2UR UR6, R4 ;  /* 0x00000000040672ca */ /* 0x000fe400000e0000 */
[----:B------:R-:W-:Y:S01]  /*1d360*/  R2UR UR7, R5 ;  /* 0x00000000050772ca */ /* 0x000fe200000e0000 */
[----:B------:R-:W2:Y:S01]  /*1d370*/  @P2 LDC R4, c[0x0][0x44c] ;  /* 0x00011300ff042b82 */ /* 0x000ea20000000800 */
[----:B------:R-:W-:Y:S01]  /*1d380*/  FMUL.FTZ R5, R185, UR39 ;  /* 0x00000027b9057c20 */ /* 0x000fe20008410000 */
[----:B------:R-:W-:Y:S01]  /*1d390*/  FMUL.FTZ R185, R188, UR39 ;  /* 0x00000027bcb97c20 */ /* 0x000fe20008410000 */
[----:B------:R-:W-:-:S04]  /*1d3a0*/  FMUL.FTZ R188, R168, UR39 ;  /* 0x00000027a8bc7c20 */ /* 0x000fc80008410000 */
[----:B------:R-:W-:Y:S08]  /*1d3b0*/  MUFU.TANH R5, R5 ;  /* 0x0000000500057308 */ /* 0x000ff00000002400 */
[----:B------:R-:W3:Y:S08]  /*1d3c0*/  MUFU.TANH R185, R185 ;  /* 0x000000b900b97308 */ /* 0x000ef00000002400 */
[----:B------:R-:W-:Y:S01]  /*1d3d0*/  MUFU.TANH R188, R188 ;  /* 0x000000bc00bc7308 */ /* 0x000fe20000002400 */
[----:B--2---:R-:W-:-:S05]  /*1d3e0*/  @P2 IMAD.HI.U32 R4, R0, R4, RZ ;  /* 0x0000000400042227 */ /* 0x004fca00078e00ff */
[----:B0-----:R-:W-:Y:S01]  /*1d3f0*/  @P2 SHF.R.U32.HI R0, RZ, R3, R4 ;  /* 0x00000003ff002219 */ /* 0x001fe20000011604 */
[----:B------:R-:W-:Y:S02]  /*1d400*/  IMAD.MOV.U32 R3, RZ, RZ, 0x40000040 ;  /* 0x40000040ff037424 */ /* 0x000fe400078e00ff */
[----:B------:R-:W-:Y:S01]  /*1d410*/  FMUL.FTZ R4, R187, UR39 ;  /* 0x00000027bb047c20 */ /* 0x000fe20008410000 */
[----:B------:R-:W-:Y:S01]  /*1d420*/  FMUL.FTZ R187, R172, UR39 ;  /* 0x00000027acbb7c20 */ /* 0x000fe20008410000 */
[----:B------:R-:W0:Y:S04]  /*1d430*/  SHFL.IDX PT, R181, R0, RZ, 0x1c1f ;  /* 0x001c1fff00b57589 */ /* 0x000e2800000e0000 */
[----:B------:R-:W-:Y:S08]  /*1d440*/  MUFU.TANH R4, R4 ;  /* 0x0000000400047308 */ /* 0x000ff00000002400 */
[----:B------:R-:W-:Y:S01]  /*1d450*/  MUFU.TANH R187, R187 ;  /* 0x000000bb00bb7308 */ /* 0x000fe20000002400 */
[----:B------:R-:W-:-:S02]  /*1d460*/  WARPGROUP.DEPBAR.LE gsb0, 0x0 ;  /* 0x00008000000079c5 */ /* 0x000fc40000010000 */
[----:B------:R-:W-:-:S06]  /*1d470*/  WARPGROUP.ARRIVE ;  /* 0x00000000000079c5 */ /* 0x000fcc0000000000 */
[----:B------:R-:W-:Y:S01]  /*1d480*/  HGMMA.64x256x16.F32 R24, R196, gdesc[UR4].tnspB, R24, gsb0 ;  /* 0x43e00004c4187df0 */ /* 0x000fe20008000818 */
[----:B------:R-:W-:Y:S01]  /*1d490*/  R2UR UR7, R3 ;  /* 0x00000000030772ca */ /* 0x000fe200000e0000 */
[----:B------:R-:W-:Y:S01]  /*1d4a0*/  IMAD.MOV.U32 R3, RZ, RZ, -0x50 ;  /* 0xffffffb0ff037424 */ /* 0x000fe200078e00ff */
[----:B------:R-:W-:Y:S01]  /*1d4b0*/  R2UR UR6, R2 ;  /* 0x00000000020672ca */ /* 0x000fe200000e0000 */
[----:B------:R-:W-:Y:S01]  /*1d4c0*/  FMUL.FTZ R2, R186, UR39 ;  /* 0x00000027ba027c20 */ /* 0x000fe20008410000 */
[----:B------:R-:W-:Y:S01]  /*1d4d0*/  FMUL.FTZ R186, R189, UR39 ;  /* 0x00000027bdba7c20 */ /* 0x000fe20008410000 */
[----:B------:R-:W-:-:S04]  /*1d4e0*/  IMAD R3, R8, R3, 0x1 ;  /* 0x0000000108037424 */ /* 0x000fc800078e0203 */
[----:B------:R-:W-:Y:S01]  /*1d4f0*/  IMAD R3, R234, -0x2, R3 ;  /* 0xfffffffeea037824 */ /* 0x000fe200078e0203 */
[----:B------:R-:W2:Y:S04]  /*1d500*/  MUFU.TANH R186, R186 ;  /* 0x000000ba00ba7308 */ /* 0x000ea80000002400 */
[----:B------:R-:W-:-:S04]  /*1d510*/  IADD3 R3, -R231, R3, R232 ;  /* 0x00000003e7037210 */ /* 0x000fc80007ffe1e8 */
[----:B------:R-:W-:Y:S01]  /*1d520*/  MUFU.TANH R2, R2 ;  /* 0x0000000200027308 */ /* 0x000fe20000002400 */
[----:B0-----:R-:W-:-:S05]  /*1d530*/  IMAD.IADD R181, R3, 0x1, R181 ;  /* 0x0000000103b57824 */ /* 0x001fca00078e02b5 */
[C---:B------:R-:W-:Y:S02]  /*1d540*/  ISETP.GT.AND P3, PT, R181.reuse, RZ, PT ;  /* 0x000000ffb500720c */ /* 0x040fe40003f64270 */
[C---:B------:R-:W-:Y:S02]  /*1d550*/  ISETP.GT.AND P4, PT, R181.reuse, 0x1, PT ;  /* 0x00000001b500780c */ /* 0x040fe40003f84270 */
[----:B-1----:R-:W-:Y:S02]  /*1d560*/  FSEL R168, R184, -INF , P3 ;  /* 0xff800000b8a87808 */ /* 0x002fe40001800000 */
[----:B------:R0:W1:Y:S01]  /*1d570*/  MUFU.TANH R184, R160 ;  /* 0x000000a000b87308 */ /* 0x0000620000002400 */
[----:B------:R-:W-:-:S04]  /*1d580*/  ISETP.GT.AND P3, PT, R181, 0x8, PT ;  /* 0x00000008b500780c */ /* 0x000fc80003f64270 */
[----:B---3--:R-:W-:Y:S01]  /*1d590*/  FSEL R169, R185, -INF , P3 ;  /* 0xff800000b9a97808 */ /* 0x008fe20001800000 */
[----:B------:R-:W-:Y:S01]  /*1d5a0*/  FMUL.FTZ R185, R164, UR39 ;  /* 0x00000027a4b97c20 */ /* 0x000fe20008410000 */
[----:B------:R-:W-:Y:S02]  /*1d5b0*/  ISETP.GT.AND P3, PT, R181, 0x10, PT ;  /* 0x00000010b500780c */ /* 0x000fe40003f64270 */
[----:B0-----:R-:W-:Y:S02]  /*1d5c0*/  FSEL R160, R5, -INF , P4 ;  /* 0xff80000005a07808 */ /* 0x001fe40002000000 */
[----:B------:R-:W-:Y:S01]  /*1d5d0*/  FMNMX.FTZ R5, R168, R7, !PT ;  /* 0x00000007a8057209 */ /* 0x000fe20007810000 */
[----:B------:R-:W-:Y:S01]  /*1d5e0*/  MUFU.TANH R185, R185 ;  /* 0x000000b900b97308 */ /* 0x000fe20000002400 */
[----:B------:R-:W-:Y:S02]  /*1d5f0*/  ISETP.GT.AND P4, PT, R181, 0x9, PT ;  /* 0x00000009b500780c */ /* 0x000fe40003f84270 */
[----:B------:R-:W-:-:S02]  /*1d600*/  FMNMX.FTZ R172, R160, R5, !PT ;  /* 0x00000005a0ac7209 */ /* 0x000fc40007810000 */
[----:B------:R-:W-:Y:S02]  /*1d610*/  FSEL R164, R176, -INF , P3 ;  /* 0xff800000b0a47808 */ /* 0x000fe40001800000 */
[----:B------:R-:W-:Y:S01]  /*1d620*/  FMNMX.FTZ R172, R169, R172, !PT ;  /* 0x000000aca9ac7209 */ /* 0x000fe20007810000 */
[----:B------:R2:W0:Y:S01]  /*1d630*/  MUFU.TANH R5, R161 ;  /* 0x000000a100057308 */ /* 0x0004220000002400 */
[----:B------:R-:W-:Y:S02]  /*1d640*/  ISETP.GT.AND P3, PT, R181, 0x18, PT ;  /* 0x00000018b500780c */ /* 0x000fe40003f64270 */
[----:B--2---:R-:W-:Y:S01]  /*1d650*/  FSEL R161, R186, -INF , P4 ;  /* 0xff800000baa17808 */ /* 0x004fe20002000000 */
[----:B------:R-:W-:Y:S01]  /*1d660*/  FMUL.FTZ R186, R165, UR39 ;  /* 0x00000027a5ba7c20 */ /* 0x000fe20008410000 */
[----:B------:R-:W-:Y:S02]  /*1d670*/  ISETP.GT.AND P4, PT, R181, 0x11, PT ;  /* 0x00000011b500780c */ /* 0x000fe40003f84270 */
[----:B------:R-:W-:-:S02]  /*1d680*/  FMNMX.FTZ R173, R161, R172, !PT ;  /* 0x000000aca1ad7209 */ /* 0x000fc40007810000 */
[----:B------:R-:W-:Y:S01]  /*1d690*/  FSEL R172, R177, -INF , P4 ;  /* 0xff800000b1ac7808 */ /* 0x000fe20002000000 */
[----:B------:R-:W-:Y:S01]  /*1d6a0*/  FMUL.FTZ R177, R152, UR39 ;  /* 0x0000002798b17c20 */ /* 0x000fe20008410000 */
[----:B------:R-:W-:Y:S01]  /*1d6b0*/  FMNMX.FTZ R176, R164, R173, !PT ;  /* 0x000000ada4b07209 */ /* 0x000fe20007810000 */
[----:B------:R-:W2:Y:S01]  /*1d6c0*/  MUFU.TANH R186, R186 ;  /* 0x000000ba00ba7308 */ /* 0x000ea20000002400 */
[C---:B------:R-:W-:Y:S02]  /*1d6d0*/  ISETP.GT.AND P4, PT, R181.reuse, 0x19, PT ;  /* 0x00000019b500780c */ /* 0x040fe40003f84270 */
[----:B------:R-:W-:Y:S02]  /*1d6e0*/  FSEL R173, R178, -INF , P3 ;  /* 0xff800000b2ad7808 */ /* 0x000fe40001800000 */
[----:B------:R-:W-:Y:S02]  /*1d6f0*/  FMNMX.FTZ R176, R172, R176, !PT ;  /* 0x000000b0acb07209 */ /* 0x000fe40007810000 */
[----:B------:R-:W-:-:S02]  /*1d700*/  ISETP.GT.AND P3, PT, R181, 0x20, PT ;  /* 0x00000020b500780c */ /* 0x000fc40003f64270 */
[----:B------:R-:W-:Y:S02]  /*1d710*/  FSEL R165, R179, -INF , P4 ;  /* 0xff800000b3a57808 */ /* 0x000fe40002000000 */
[----:B------:R-:W-:Y:S02]  /*1d720*/  FMNMX.FTZ R176, R173, R176, !PT ;  /* 0x000000b0adb07209 */ /* 0x000fe40007810000 */
[----:B------:R-:W-:Y:S02]  /*1d730*/  ISETP.GT.AND P4, PT, R181, 0x21, PT ;  /* 0x00000021b500780c */ /* 0x000fe40003f84270 */
[----:B------:R-:W-:Y:S02]  /*1d740*/  FSEL R152, R188, -INF , P3 ;  /* 0xff800000bc987808 */ /* 0x000fe40001800000 */
[----:B------:R-:W-:Y:S01]  /*1d750*/  FMNMX.FTZ R178, R165, R176, !PT ;  /* 0x000000b0a5b27209 */ /* 0x000fe20007810000 */
[----:B------:R3:W4:Y:S01]  /*1d760*/  MUFU.TANH R188, R177 ;  /* 0x000000b100bc7308 */ /* 0x0007220000002400 */
[----:B------:R-:W-:-:S02]  /*1d770*/  ISETP.GT.AND P3, PT, R181, 0x28, PT ;  /* 0x00000028b500780c */ /* 0x000fc40003f64270 */
[----:B------:R-:W-:Y:S02]  /*1d780*/  FSEL R176, R182, -INF , P4 ;  /* 0xff800000b6b07808 */ /* 0x000fe40002000000 */
[----:B------:R-:W-:Y:S02]  /*1d790*/  FMNMX.FTZ R178, R152, R178, !PT ;  /* 0x000000b298b27209 */ /* 0x000fe40007810000 */
[----:B------:R-:W-:Y:S01]  /*1d7a0*/  ISETP.GT.AND P4, PT, R181, 0x29, PT ;  /* 0x00000029b500780c */ /* 0x000fe20003f84270 */
[----:B---3--:R-:W-:Y:S01]  /*1d7b0*/  FMUL.FTZ R177, R153, UR39 ;  /* 0x0000002799b17c20 */ /* 0x008fe20008410000 */
[----:B------:R-:W-:Y:S02]  /*1d7c0*/  FSEL R153, R187, -INF , P3 ;  /* 0xff800000bb997808 */ /* 0x000fe40001800000 */
[----:B------:R-:W-:Y:S01]  /*1d7d0*/  FMNMX.FTZ R178, R176, R178, !PT ;  /* 0x000000b2b0b27209 */ /* 0x000fe20007810000 */
[----:B------:R3:W5:Y:S01]  /*1d7e0*/  MUFU.TANH R187, R177 ;  /* 0x000000b100bb7308 */ /* 0x0007620000002400 */
[----:B------:R-:W-:-:S02]  /*1d7f0*/  ISETP.GT.AND P3, PT, R181, 0x30, PT ;  /* 0x00000030b500780c */ /* 0x000fc40003f64270 */
[----:B------:R-:W-:Y:S02]  /*1d800*/  FMNMX.FTZ R179, R153, R178, !PT ;  /* 0x000000b299b37209 */ /* 0x000fe40007810000 */
[----:B-1----:R-:W-:Y:S02]  /*1d810*/  FSEL R178, R184, -INF , P3 ;  /* 0xff800000b8b27808 */ /* 0x002fe40001800000 */
[C---:B------:R-:W-:Y:S01]  /*1d820*/  ISETP.GT.AND P3, PT, R181.reuse, 0x38, PT ;  /* 0x00000038b500780c */ /* 0x040fe20003f64270 */
[----:B------:R0:W1:Y:S01]  /*1d830*/  MUFU.TANH R184, R156 ;  /* 0x0000009c00b87308 */ /* 0x0000620000002400 */
[----:B---3--:R-:W-:Y:S02]  /*1d840*/  FSEL R177, R180, -INF , P4 ;  /* 0xff800000b4b17808 */ /* 0x008fe40002000000 */
[----:B------:R-:W-:Y:S02]  /*1d850*/  ISETP.GT.AND P4, PT, R181, 0x31, PT ;  /* 0x00000031b500780c */ /* 0x000fe40003f84270 */
[----:B------:R-:W-:-:S02]  /*1d860*/  FMNMX.FTZ R179, R177, R179, !PT ;  /* 0x000000b3b1b37209 */ /* 0x000fc40007810000 */
[----:B0-----:R-:W-:Y:S01]  /*1d870*/  FSEL R156, R5, -INF , P4 ;  /* 0xff800000059c7808 */ /* 0x001fe20002000000 */
[----:B------:R-:W-:Y:S01]  /*1d880*/  FMUL.FTZ R5, R157, UR39 ;  /* 0x000000279d057c20 */ /* 0x000fe20008410000 */
[----:B------:R-:W-:Y:S02]  /*1d890*/  FMNMX.FTZ R179, R178, R179, !PT ;  /* 0x000000b3b2b37209 */ /* 0x000fe40007810000 */
[----:B------:R-:W-:Y:S02]  /*1d8a0*/  ISETP.GT.AND P4, PT, R181, 0x39, PT ;  /* 0x00000039b500780c */ /* 0x000fe40003f84270 */
[----:B------:R-:W-:Y:S01]  /*1d8b0*/  FSEL R157, R185, -INF , P3 ;  /* 0xff800000b99d7808 */ /* 0x000fe20001800000 */
[----:B------:R-:W0:Y:S01]  /*1d8c0*/  MUFU.TANH R5, R5 ;  /* 0x0000000500057308 */ /* 0x000e220000002400 */
[----:B------:R-:W-:Y:S02]  /*1d8d0*/  FMNMX.FTZ R180, R156, R179, !PT ;  /* 0x000000b39cb47209 */ /* 0x000fe40007810000 */
[----:B------:R-:W-:-:S02]  /*1d8e0*/  ISETP.GT.AND P3, PT, R181, 0x40, PT ;  /* 0x00000040b500780c */ /* 0x000fc40003f64270 */
[----:B--2---:R-:W-:Y:S02]  /*1d8f0*/  FSEL R179, R186, -INF , P4 ;  /* 0xff800000bab37808 */ /* 0x004fe40002000000 */
[----:B------:R-:W-:Y:S01]  /*1d900*/  FMNMX.FTZ R182, R157, R180, !PT ;  /* 0x000000b49db67209 */ /* 0x000fe20007810000 */
[----:B------:R2:W3:Y:S01]  /*1d910*/  SHFL.IDX PT, R186, R0, 0x1, 0x1c1f ;  /* 0x003c1f0000ba7f89 */ /* 0x0004e200000e0000 */
[----:B------:R-:W-:Y:S02]  /*1d920*/  ISETP.GT.AND P4, PT, R181, 0x41, PT ;  /* 0x00000041b500780c */ /* 0x000fe40003f84270 */
[----:B----4-:R-:W-:Y:S02]  /*1d930*/  FSEL R180, R188, -INF , P3 ;  /* 0xff800000bcb47808 */ /* 0x010fe40001800000 */
[----:B------:R-:W-:Y:S02]  /*1d940*/  FMNMX.FTZ R185, R179, R182, !PT ;  /* 0x000000b6b3b97209 */ /* 0x000fe40007810000 */
[----:B------:R5:W-:Y:S01]  /*1d950*/  MUFU.TANH R182, R183 ;  /* 0x000000b700b67308 */ /* 0x000be20000002400 */
[----:B------:R-:W-:-:S02]  /*1d960*/  ISETP.GT.AND P3, PT, R181, 0x48, PT ;  /* 0x00000048b500780c */ /* 0x000fc40003f64270 */
[----:B------:R-:W-:-:S05]  /*1d970*/  FMNMX.FTZ R185, R180, R185, !PT ;  /* 0x000000b9b4b97209 */ /* 0x000fca0007810000 */
[----:B--2---:R2:W-:Y:S01]  /*1d980*/  MUFU.TANH R0, R166 ;  /* 0x000000a600007308 */ /* 0x0045e20000002400 */
[----:B-----5:R-:W-:Y:S02]  /*1d990*/  FSEL R183, R187, -INF , P4 ;  /* 0xff800000bbb77808 */ /* 0x020fe40002000000 */
[----:B------:R-:W-:Y:S01]  /*1d9a0*/  ISETP.GT.AND P4, PT, R181, 0x49, PT ;  /* 0x00000049b500780c */ /* 0x000fe20003f84270 */
[----:B------:R-:W-:Y:S01]  /*1d9b0*/  FMUL.FTZ R181, R170, UR39 ;  /* 0x00000027aab57c20 */ /* 0x000fe20008410000 */
[----:B-1----:R-:W-:Y:S02]  /*1d9c0*/  FSEL R170, R184, -INF , P3 ;  /* 0xff800000b8aa7808 */ /* 0x002fe40001800000 */
[----:B------:R-:W-:Y:S01]  /*1d9d0*/  FMNMX.FTZ R185, R183, R185, !PT ;  /* 0x000000b9b7b97209 */ /* 0x000fe20007810000 */
[----:B------:R0:W1:Y:S01]  /*1d9e0*/  MUFU.TANH R184, R181 ;  /* 0x000000b500b87308 */ /* 0x0000620000002400 */
[----:B--2---:R-:W-:Y:S01]  /*1d9f0*/  FMUL.FTZ R166, R167, UR39 ;  /* 0x00000027a7a67c20 */ /* 0x004fe20008410000 */
[----:B---3--:R-:W-:Y:S01]  /*1da00*/  IADD3 R167, R3, R186, RZ ;  /* 0x000000ba03a77210 */ /* 0x008fe20007ffe0ff */
[----:B------:R-:W-:-:S03]  /*1da10*/  IMAD.U32 R3, RZ, RZ, UR43 ;  /* 0x0000002bff037e24 */ /* 0x000fc6000f8e00ff */
[C---:B------:R-:W-:Y:S02]  /*1da20*/  ISETP.GT.AND P3, PT, R167.reuse, RZ, PT ;  /* 0x000000ffa700720c */ /* 0x040fe40003f64270 */
[----:B------:R-:W-:Y:S01]  /*1da30*/  ISETP.GT.AND P5, PT, R167, 0x8, PT ;  /* 0x00000008a700780c */ /* 0x000fe20003fa4270 */
[----:B------:R-:W2:Y:S01]  /*1da40*/  MUFU.TANH R166, R166 ;  /* 0x000000a600a67308 */ /* 0x000ea20000002400 */
[----:B0-----:R-:W-:Y:S02]  /*1da50*/  FSEL R181, R5, -INF , P4 ;  /* 0xff80000005b57808 */ /* 0x001fe40002000000 */
[----:B------:R-:W-:Y:S02]  /*1da60*/  FMNMX.FTZ R5, R170, R185, !PT ;  /* 0x000000b9aa057209 */ /* 0x000fe40007810000 */
[----:B------:R-:W-:Y:S02]  /*1da70*/  ISETP.GT.AND P4, PT, R167, 0x1, PT ;  /* 0x00000001a700780c */ /* 0x000fe40003f84270 */
[----:B------:R-:W-:-:S02]  /*1da80*/  FMNMX.FTZ R5, R181, R5, !PT ;  /* 0x00000005b5057209 */ /* 0x000fc40007810000 */
[----:B------:R-:W-:Y:S02]  /*1da90*/  FSEL R2, R2, -INF , P3 ;  /* 0xff80000002027808 */ /* 0x000fe40001800000 */
[----:B------:R-:W-:Y:S01]  /*1daa0*/  FSEL R10, R10, -INF , P5 ;  /* 0xff8000000a0a7808 */ /* 0x000fe20002800000 */
[----:B------:R-:W0:Y:S01]  /*1dab0*/  SHFL.BFLY PT, R185, R5, 0x2, 0x1f ;  /* 0x0c401f0005b97f89 */ /* 0x000e2200000e0000 */
[C---:B------:R-:W-:Y:S02]  /*1dac0*/  ISETP.GT.AND P3, PT, R167.reuse, 0x10, PT ;  /* 0x00000010a700780c */ /* 0x040fe40003f64270 */
[----:B------:R-:W-:Y:S02]  /*1dad0*/  ISETP.GT.AND P5, PT, R167, 0x11, PT ;  /* 0x00000011a700780c */ /* 0x000fe40003fa4270 */
[----:B------:R-:W-:Y:S02]  /*1dae0*/  FSEL R13, R13, -INF , P3 ;  /* 0xff8000000d0d7808 */ /* 0x000fe40001800000 */
[----:B------:R-:W-:-:S02]  /*1daf0*/  ISETP.GT.AND P6, PT, R167, 0x18, PT ;  /* 0x00000018a700780c */ /* 0x000fc40003fc4270 */
[----:B------:R-:W-:Y:S02]  /*1db00*/  FSEL R20, R20, -INF , P5 ;  /* 0xff80000014147808 */ /* 0x000fe40002800000 */
[----:B------:R-:W-:Y:S02]  /*1db10*/  FSEL R21, R21, -INF , P6 ;  /* 0xff80000015157808 */ /* 0x000fe40003000000 */
[C---:B------:R-:W-:Y:S02]  /*1db20*/  ISETP.GT.AND P5, PT, R167.reuse, 0x20, PT ;  /* 0x00000020a700780c */ /* 0x040fe40003fa4270 */
[----:B------:R-:W-:Y:S02]  /*1db30*/  ISETP.GT.AND P6, PT, R167, 0x21, PT ;  /* 0x00000021a700780c */ /* 0x000fe40003fc4270 */
[----:B-1----:R-:W-:Y:S02]  /*1db40*/  FSEL R184, R184, -INF , P5 ;  /* 0xff800000b8b87808 */ /* 0x002fe40002800000 */
[----:B------:R-:W-:-:S02]  /*1db50*/  FSEL R171, R171, -INF , P6 ;  /* 0xff800000abab7808 */ /* 0x000fc40003000000 */
[C---:B------:R-:W-:Y:S02]  /*1db60*/  ISETP.GT.AND P5, PT, R167.reuse, 0x29, PT ;  /* 0x00000029a700780c */ /* 0x040fe40003fa4270 */
[----:B------:R-:W-:Y:S02]  /*1db70*/  ISETP.GT.AND P6, PT, R167, 0x30, PT ;  /* 0x00000030a700780c */ /* 0x000fe40003fc4270 */
[----:B0-----:R-:W-:Y:S02]  /*1db80*/  FMNMX.FTZ R5, R5, R185, !PT ;  /* 0x000000b905057209 */ /* 0x001fe40007810000 */
[----:B------:R-:W-:Y:S02]  /*1db90*/  FSEL R175, R175, -INF , P5 ;  /* 0xff800000afaf7808 */ /* 0x000fe40002800000 */
[----:B------:R-:W-:Y:S01]  /*1dba0*/  FSEL R162, R162, -INF , P6 ;  /* 0xff800000a2a27808 */ /* 0x000fe20003000000 */
[----:B------:R-:W0:Y:S01]  /*1dbb0*/  SHFL.BFLY PT, R185, R5, 0x1, 0x1f ;  /* 0x0c201f0005b97f89 */ /* 0x000e2200000e0000 */
[----:B------:R-:W-:-:S02]  /*1dbc0*/  ISETP.GT.AND P5, PT, R167, 0x38, PT ;  /* 0x00000038a700780c */ /* 0x000fc40003fa4270 */
[----:B------:R-:W-:-:S04]  /*1dbd0*/  ISETP.GT.AND P6, PT, R167, 0x39, PT ;  /* 0x00000039a700780c */ /* 0x000fc80003fc4270 */
[----:B--2---:R-:W-:Y:S02]  /*1dbe0*/  FSEL R166, R166, -INF , P6 ;  /* 0xff800000a6a67808 */ /* 0x004fe40003000000 */
[----:B------:R-:W-:Y:S02]  /*1dbf0*/  ISETP.GT.AND P6, PT, R167, 0x48, PT ;  /* 0x00000048a700780c */ /* 0x000fe40003fc4270 */
[----:B0-----:R-:W-:Y:S02]  /*1dc00*/  FMNMX.FTZ R5, R5, R185, !PT ;  /* 0x000000b905057209 */ /* 0x001fe40007810000 */
[----:B------:R-:W-:Y:S02]  /*1dc10*/  FSEL R185, R4, -INF , P4 ;  /* 0xff80000004b97808 */ /* 0x000fe40002000000 */
[----:B------:R-:W-:Y:S01]  /*1dc20*/  FMNMX.FTZ R4, R2, R6, !PT ;  /* 0x0000000602047209 */ /* 0x000fe20007810000 */
[----:B------:R-:W-:Y:S01]  /*1dc30*/  FMUL.FTZ R186, R5, R3 ;  /* 0x0000000305ba7220 */ /* 0x000fe20000410000 */
[----:B------:R-:W-:-:S02]  /*1dc40*/  ISETP.GT.AND P4, PT, R167, 0x9, PT ;  /* 0x00000009a700780c */ /* 0x000fc40003f84270 */
[----:B------:R-:W-:Y:S02]  /*1dc50*/  FMNMX.FTZ R4, R185, R4, !PT ;  /* 0x00000004b9047209 */ /* 0x000fe40007810000 */
[----:B------:R-:W-:Y:S02]  /*1dc60*/  FSEL R12, R12, -INF , P4 ;  /* 0xff8000000c0c7808 */ /* 0x000fe40002000000 */
[----:B------:R-:W-:Y:S02]  /*1dc70*/  FMNMX.FTZ R4, R10, R4, !PT ;  /* 0x000000040a047209 */ /* 0x000fe40007810000 */
[----:B------:R-:W-:Y:S02]  /*1dc80*/  ISETP.GT.AND P4, PT, R167, 0x19, PT ;  /* 0x00000019a700780c */ /* 0x000fe40003f84270 */
[----:B------:R-:W-:Y:S02]  /*1dc90*/  FMNMX.FTZ R4, R12, R4, !PT ;  /* 0x000000040c047209 */ /* 0x000fe40007810000 */
[----:B------:R-:W-:-:S02]  /*1dca0*/  FSEL R182, R182, -INF , P4 ;  /* 0xff800000b6b67808 */ /* 0x000fc40002000000 */
[----:B------:R-:W-:Y:S02]  /*1dcb0*/  FMNMX.FTZ R4, R13, R4, !PT ;  /* 0x000000040d047209 */ /* 0x000fe40007810000 */
[----:B------:R-:W-:Y:S02]  /*1dcc0*/  ISETP.GT.AND P4, PT, R167, 0x28, PT ;  /* 0x00000028a700780c */ /* 0x000fe40003f84270 */
[----:B------:R-:W-:Y:S02]  /*1dcd0*/  FMNMX.FTZ R4, R20, R4, !PT ;  /* 0x0000000414047209 */ /* 0x000fe40007810000 */
[----:B------:R-:W-:Y:S02]  /*1dce0*/  FSEL R174, R174, -INF , P4 ;  /* 0xff800000aeae7808 */ /* 0x000fe40002000000 */
[----:B------:R-:W-:Y:S02]  /*1dcf0*/  FMNMX.FTZ R4, R21, R4, !PT ;  /* 0x0000000415047209 */ /* 0x000fe40007810000 */
[----:B------:R-:W-:-:S02]  /*1dd00*/  FSETP.NEU.FTZ.AND P3, PT, R5, -INF , PT ;  /* 0xff8000000500780b */ /* 0x000fc40003f7d000 */
[----:B------:R-:W-:Y:S02]  /*1dd10*/  FMNMX.FTZ R4, R182, R4, !PT ;  /* 0x00000004b6047209 */ /* 0x000fe40007810000 */
[----:B------:R-:W-:Y:S02]  /*1dd20*/  ISETP.GT.AND P4, PT, R167, 0x31, PT ;  /* 0x00000031a700780c */ /* 0x000fe40003f84270 */
[----:B------:R-:W-:Y:S02]  /*1dd30*/  FMNMX.FTZ R4, R184, R4, !PT ;  /* 0x00000004b8047209 */ /* 0x000fe40007810000 */
[----:B------:R-:W-:Y:S01]  /*1dd40*/  FSEL R186, R186, RZ, P3 ;  /* 0x000000ffbaba7208 */ /* 0x000fe20001800000 */
[----:B------:R-:W-:Y:S02]  /*1dd50*/  WARPGROUP.DEPBAR.LE gsb0, 0x0 ;  /* 0x00008000000079c5 */ /* 0x000fe40000010000 */
[----:B------:R-:W-:Y:S01]  /*1dd60*/  WARPGROUP.ARRIVE ;  /* 0x00000000000079c5 */ /* 0x000fe20000000000 */
[----:B------:R-:W-:Y:S01]  /*1dd70*/  FMNMX.FTZ R4, R171, R4, !PT ;  /* 0x00000004ab047209 */ /* 0x000fe20007810000 */
[-CC-:B------:R-:W-:Y:S01]  /*1dd80*/  FFMA.FTZ R208, R168, R3.reuse, -R186.reuse ;  /* 0x00000003a8d07223 */ /* 0x180fe200000108ba */
[----:B------:R-:W-:Y:S01]  /*1dd90*/  FSEL R163, R163, -INF , P4 ;  /* 0xff800000a3a37808 */ /* 0x000fe20002000000 */
[-CC-:B------:R-:W-:Y:S01]  /*1dda0*/  FFMA.FTZ R204, R164, R3.reuse, -R186.reuse ;  /* 0x00000003a4cc7223 */ /* 0x180fe200000108ba */
[----:B------:R-:W-:Y:S01]  /*1ddb0*/  FMNMX.FTZ R4, R174, R4, !PT ;  /* 0x00000004ae047209 */ /* 0x000fe20007810000 */
[----:B------:R-:W-:Y:S01]  /*1ddc0*/  HGMMA.64x256x16.F32 R24, R192, gdesc[UR4].tnspB, R24, gsb0 ;  /* 0x43e00004c0187df0 */ /* 0x000fe20008000818 */
[----:B------:R-:W-:Y:S01]  /*1ddd0*/  FSEL R168, R0, -INF , P5 ;  /* 0xff80000000a87808 */ /* 0x000fe20002800000 */
[-CC-:B------:R-:W-:Y:S01]  /*1dde0*/  FFMA.FTZ R210, R169, R3.reuse, -R186.reuse ;  /* 0x00000003a9d27223 */ /* 0x180fe200000108ba */
[----:B------:R-:W-:Y:S01]  /*1ddf0*/  FMNMX.FTZ R4, R175, R4, !PT ;  /* 0x00000004af047209 */ /* 0x000fe20007810000 */
[-CC-:B------:R-:W-:Y:S01]  /*1de00*/  FFMA.FTZ R160, R160, R3.reuse, -R186.reuse ;  /* 0x00000003a0a07223 */ /* 0x180fe200000108ba */
[----:B------:R-:W-:Y:S01]  /*1de10*/  ISETP.GT.AND P4, PT, R167, 0x40, PT ;  /* 0x00000040a700780c */ /* 0x000fe20003f84270 */
[----:B------:R-:W-:Y:S01]  /*1de20*/  MUFU.EX2 R208, R208 ;  /* 0x000000d000d07308 */ /* 0x000fe20000000800 */
[----:B------:R-:W-:Y:S01]  /*1de30*/  FMNMX.FTZ R4, R162, R4, !PT ;  /* 0x00000004a2047209 */ /* 0x000fe20007810000 */
[-CC-:B------:R-:W-:Y:S01]  /*1de40*/  FFMA.FTZ R206, R173, R3.reuse, -R186.reuse ;  /* 0x00000003adce7223 */ /* 0x180fe200000108ba */
[----:B------:R-:W-:Y:S01]  /*1de50*/  ISETP.GT.AND P5, PT, R167, 0x41, PT ;  /* 0x00000041a700780c */ /* 0x000fe20003fa4270 */
[-CC-:B------:R-:W-:Y:S01]  /*1de60*/  FFMA.FTZ R161, R161, R3.reuse, -R186.reuse ;  /* 0x00000003a1a17223 */ /* 0x180fe200000108ba */
[----:B------:R-:W-:Y:S01]  /*1de70*/  FMNMX.FTZ R4, R163, R4, !PT ;  /* 0x00000004a3047209 */ /* 0x000fe20007810000 */
[-CC-:B------:R-:W-:Y:S01]  /*1de80*/  FFMA.FTZ R200, R152, R3.reuse, -R186.reuse ;  /* 0x0000000398c87223 */ /* 0x180fe200000108ba */
[----:B------:R-:W-:Y:S01]  /*1de90*/  FSEL R154, R154, -INF , P4 ;  /* 0xff8000009a9a7808 */ /* 0x000fe20002000000 */
[----:B------:R-:W-:Y:S01]  /*1dea0*/  MUFU.EX2 R160, R160 ;  /* 0x000000a000a07308 */ /* 0x000fe20000000800 */
[----:B------:R-:W-:Y:S01]  /*1deb0*/  FMNMX.FTZ R4, R168, R4, !PT ;  /* 0x00000004a8047209 */ /* 0x000fe20007810000 */
[-CC-:B------:R-:W-:Y:S01]  /*1dec0*/  FFMA.FTZ R202, R153, R3.reuse, -R186.reuse ;  /* 0x0000000399ca7223 */ /* 0x180fe200000108ba */
        /* <DEDUP_REMOVED lines=8> */
[----:B------:R-:W-:Y:S01]  /*1df50*/  FSEL R167, R158, -INF , P6 ;  /* 0xff8000009ea77808 */ /* 0x000fe20003000000 */
[-CC-:B------:R-:W-:Y:S01]  /*1df60*/  FFMA.FTZ R158, R176, R3.reuse, -R186.reuse ;  /* 0x00000003b09e7223 */ /* 0x180fe200000108ba */
[----:B------:R-:W-:Y:S01]  /*1df70*/  FMNMX.FTZ R4, R164, R4, !PT ;  /* 0x00000004a4047209 */ /* 0x000fe20007810000 */
[-CC-:B------:R-:W-:Y:S01]  /*1df80*/  FFMA.FTZ R153, R156, R3.reuse, -R186.reuse ;  /* 0x000000039c997223 */ /* 0x180fe200000108ba */
[----:B------:R-:W-:Y:S01]  /*1df90*/  FSEL R169, R159, -INF , P4 ;  /* 0xff8000009fa97808 */ /* 0x000fe20002000000 */
[----:B------:R-:W-:Y:S01]  /*1dfa0*/  MUFU.EX2 R161, R161 ;  /* 0x000000a100a17308 */ /* 0x000fe20000000800 */
[----:B------:R-:W-:Y:S01]  /*1dfb0*/  FMNMX.FTZ R0, R167, R4, !PT ;  /* 0x00000004a7007209 */ /* 0x000fe20007810000 */
[-CC-:B------:R-:W-:Y:S01]  /*1dfc0*/  FFMA.FTZ R159, R165, R3.reuse, -R186.reuse ;  /* 0x00000003a59f7223 */ /* 0x180fe200000108ba */
[-CC-:B------:R-:W-:Y:S01]  /*1dfd0*/  FFMA.FTZ R198, R157, R3.reuse, -R186.reuse ;  /* 0x000000039dc67223 */ /* 0x180fe200000108ba */
[-CC-:B------:R-:W-:Y:S01]  /*1dfe0*/  FFMA.FTZ R156, R179, R3.reuse, -R186.reuse ;  /* 0x00000003b39c7223 */ /* 0x180fe200000108ba */
[----:B------:R-:W-:Y:S01]  /*1dff0*/  FMNMX.FTZ R0, R169, R0, !PT ;  /* 0x00000000a9007209 */ /* 0x000fe20007810000 */
[-CC-:B------:R-:W-:Y:S01]  /*1e000*/  FFMA.FTZ R157, R183, R3.reuse, -R186.reuse ;  /* 0x00000003b79d7223 */ /* 0x180fe200000108ba */
[----:B------:R-:W-:Y:S01]  /*1e010*/  FFMA.FTZ R165, R181, R3, -R186 ;  /* 0x00000003b5a57223 */ /* 0x000fe200000108ba */
        /* <DEDUP_REMOVED lines=12> */
[----:B------:R-:W-:Y:S02]  /*1e0e0*/  FSEL R0, R5, RZ, P3 ;  /* 0x000000ff05007208 */ /* 0x000fe40001800000 */
[----:B------:R-:W-:Y:S02]  /*1e0f0*/  FSETP.NEU.FTZ.AND P4, PT, R4, -INF , PT ;  /* 0xff8000000400780b */ /* 0x000fe40003f9d000 */
[----:B------:R-:W-:Y:S01]  /*1e100*/  ISETP.GT.AND P3, PT, R8, R225, PT ;  /* 0x000000e10800720c */ /* 0x000fe20003f64270 */
[----:B------:R-:W-:Y:S01]  /*1e110*/  FADD.FTZ R0, -R0, R7 ;  /* 0x0000000700007221 */ /* 0x000fe20000010100 */
[----:B------:R-:W-:Y:S01]  /*1e120*/  IADD3 R8, R8, -0x1, RZ ;  /* 0xffffffff08087810 */ /* 0x000fe20007ffe0ff */
[----:B------:R-:W-:Y:S02]  /*1e130*/  MUFU.EX2 R196, R196 ;  /* 0x000000c400c47308 */ /* 0x000fe40000000800 */
[----:B------:R-:W-:-:S06]  /*1e140*/  FMUL.FTZ R0, R0, R3 ;  /* 0x0000000300007220 */ /* 0x000fcc0000410000 */
[----:B------:R-:W0:Y:S08]  /*1e150*/  MUFU.EX2 R0, R0 ;  /* 0x0000000000007308 */ /* 0x000e300000000800 */
[----:B------:R-:W1:Y:S08]  /*1e160*/  MUFU.EX2 R153, R153 ;  /* 0x0000009900997308 */ /* 0x000e700000000800 */
[----:B------:R-:W2:Y:S01]  /*1e170*/  MUFU.EX2 R198, R198 ;  /* 0x000000c600c67308 */ /* 0x000ea20000000800 */
[----:B0-----:R-:W-:Y:S01]  /*1e180*/  FFMA.FTZ R15, R0, R15, R208 ;  /* 0x0000000f000f7223 */ /* 0x001fe200000100d0 */
[----:B------:R-:W-:-:S03]  /*1e190*/  F2FP.F16.F32.PACK_AB R208, R160, R208 ;  /* 0x000000d0a0d0723e */ /* 0x000fc600000000ff */
[----:B------:R-:W-:-:S03]  /*1e1a0*/  FADD.FTZ R15, R160, R15 ;  /* 0x0000000fa00f7221 */ /* 0x000fc60000010000 */
[----:B------:R-:W0:Y:S01]  /*1e1b0*/  MUFU.EX2 R156, R156 ;  /* 0x0000009c009c7308 */ /* 0x000e220000000800 */
[----:B------:R-:W-:Y:S01]  /*1e1c0*/  FADD.FTZ R15, R210, R15 ;  /* 0x0000000fd20f7221 */ /* 0x000fe20000010000 */
[----:B------:R-:W-:-:S03]  /*1e1d0*/  F2FP.F16.F32.PACK_AB R210, R161, R210 ;  /* 0x000000d2a1d2723e */ /* 0x000fc600000000ff */
[----:B------:R-:W-:-:S03]  /*1e1e0*/  FADD.FTZ R15, R161, R15 ;  /* 0x0000000fa10f7221 */ /* 0x000fc60000010000 */
[----:B------:R-:W-:Y:S01]  /*1e1f0*/  MUFU.EX2 R157, R157 ;  /* 0x0000009d009d7308 */ /* 0x000fe20000000800 */
[----:B------:R-:W-:Y:S01]  /*1e200*/  FADD.FTZ R15, R204, R15 ;  /* 0x0000000fcc0f7221 */ /* 0x000fe20000010000 */
[----:B------:R-:W-:-:S03]  /*1e210*/  F2FP.F16.F32.PACK_AB R204, R155, R204 ;  /* 0x000000cc9bcc723e */ /* 0x000fc600000000ff */
[----:B------:R-:W-:-:S03]  /*1e220*/  FADD.FTZ R15, R155, R15 ;  /* 0x0000000f9b0f7221 */ /* 0x000fc60000010000 */
[----:B------:R-:W-:Y:S01]  /*1e230*/  MUFU.EX2 R165, R165 ;  /* 0x000000a500a57308 */ /* 0x000fe20000000800 */
[----:B------:R-:W-:Y:S01]  /*1e240*/  FADD.FTZ R15, R206, R15 ;  /* 0x0000000fce0f7221 */ /* 0x000fe20000010000 */
[----:B------:R-:W-:-:S03]  /*1e250*/  F2FP.F16.F32.PACK_AB R206, R159, R206 ;  /* 0x000000ce9fce723e */ /* 0x000fc600000000ff */
[----:B------:R-:W-:-:S04]  /*1e260*/  FADD.FTZ R15, R159, R15 ;  /* 0x0000000f9f0f7221 */ /* 0x000fc80000010000 */
[----:B------:R-:W-:Y:S01]  /*1e270*/  FADD.FTZ R15, R200, R15 ;  /* 0x0000000fc80f7221 */ /* 0x000fe20000010000 */
[----:B------:R-:W-:-:S03]  /*1e280*/  F2FP.F16.F32.PACK_AB R200, R158, R200 ;  /* 0x000000c89ec8723e */ /* 0x000fc600000000ff */
[----:B------:R-:W-:-:S04]  /*1e290*/  FADD.FTZ R15, R158, R15 ;  /* 0x0000000f9e0f7221 */ /* 0x000fc80000010000 */
[----:B------:R-:W-:Y:S01]  /*1e2a0*/  FADD.FTZ R15, R202, R15 ;  /* 0x0000000fca0f7221 */ /* 0x000fe20000010000 */
[----:B------:R-:W-:-:S03]  /*1e2b0*/  F2FP.F16.F32.PACK_AB R202, R152, R202 ;  /* 0x000000ca98ca723e */ /* 0x000fc600000000ff */
[----:B------:R-:W-:-:S04]  /*1e2c0*/  FADD.FTZ R15, R152, R15 ;  /* 0x0000000f980f7221 */ /* 0x000fc80000010000 */
[----:B------:R-:W-:Y:S01]  /*1e2d0*/  FADD.FTZ R15, R196, R15 ;  /* 0x0000000fc40f7221 */ /* 0x000fe20000010000 */
[----:B-1----:R-:W-:-:S03]  /*1e2e0*/  F2FP.F16.F32.PACK_AB R196, R153, R196 ;  /* 0x000000c499c4723e */ /* 0x002fc600000000ff */
[----:B------:R-:W-:-:S04]  /*1e2f0*/  FADD.FTZ R15, R153, R15 ;  /* 0x0000000f990f7221 */ /* 0x000fc80000010000 */
[----:B--2---:R-:W-:Y:S01]  /*1e300*/  FADD.FTZ R15, R198, R15 ;  /* 0x0000000fc60f7221 */ /* 0x004fe20000010000 */
[----:B0-----:R-:W-:-:S03]  /*1e310*/  F2FP.F16.F32.PACK_AB R198, R156, R198 ;  /* 0x000000c69cc6723e */ /* 0x001fc600000000ff */
[----:B------:R-:W-:Y:S01]  /*1e320*/  FADD.FTZ R15, R156, R15 ;  /* 0x0000000f9c0f7221 */ /* 0x000fe20000010000 */
[----:B------:R-:W-:Y:S02]  /*1e330*/  WARPGROUP.DEPBAR.LE gsb0, 0x0 ;  /* 0x00008000000079c5 */ /* 0x000fe40000010000 */
[-CC-:B------:R-:W-:Y:S01]  /*1e340*/  FFMA.FTZ R194, R170, R3.reuse, -R186.reuse ;  /* 0x00000003aac27223 */ /* 0x180fe200000108ba */
[-C--:B------:R-:W-:Y:S01]  /*1e350*/  FMUL.FTZ R170, R4, R3.reuse ;  /* 0x0000000304aa7220 */ /* 0x080fe20000410000 */
[----:B------:R0:W-:Y:S01]  /*1e360*/  @!P1 SYNCS.ARRIVE.TRANS64.RED.A1T0 RZ, [R11+URZ], RZ ;  /* 0x000000ff0bff99a7 */ /* 0x0001e2000810043f */
[----:B------:R-:W-:-:S03]  /*1e370*/  FFMA.FTZ R192, R180, R3, -R186 ;  /* 0x00000003b4c07223 */ /* 0x000fc600000108ba */
[----:B------:R-:W-:Y:S01]  /*1e380*/  FSEL R170, R170, RZ, P4 ;  /* 0x000000ffaaaa7208 */ /* 0x000fe20002000000 */
[----:B------:R-:W-:Y:S01]  /*1e390*/  MUFU.EX2 R194, R194 ;  /* 0x000000c200c27308 */ /* 0x000fe20000000800 */
[----:B------:R1:W-:Y:S03]  /*1e3a0*/  @!P1 SYNCS.ARRIVE.TRANS64.RED.A1T0 RZ, [R9+URZ], RZ ;  /* 0x000000ff09ff99a7 */ /* 0x0003e6000810043f */
[-CC-:B------:R-:W-:Y:S01]  /*1e3b0*/  FFMA.FTZ R209, R2, R3.reuse, -R170.reuse ;  /* 0x0000000302d17223 */ /* 0x180fe200000108aa */
[----:B------:R-:W-:Y:S01]  /*1e3c0*/  FSEL R2, R4, RZ, P4 ;  /* 0x000000ff04027208 */ /* 0x000fe20002000000 */
[-CC-:B------:R-:W-:Y:S01]  /*1e3d0*/  FFMA.FTZ R172, R185, R3.reuse, -R170.reuse ;  /* 0x00000003b9ac7223 */ /* 0x180fe200000108aa */
[-CC-:B------:R-:W-:Y:S01]  /*1e3e0*/  FFMA.FTZ R211, R10, R3.reuse, -R170.reuse ;  /* 0x000000030ad37223 */ /* 0x180fe200000108aa */
[-CC-:B------:R-:W-:Y:S01]  /*1e3f0*/  FFMA.FTZ R173, R12, R3.reuse, -R170.reuse ;  /* 0x000000030cad7223 */ /* 0x180fe200000108aa */
[-C--:B------:R-:W-:Y:S01]  /*1e400*/  FFMA.FTZ R205, R13, R3.reuse, -R170 ;  /* 0x000000030dcd7223 */ /* 0x080fe200000108aa */
[----:B------:R-:W-:Y:S01]  /*1e410*/  FADD.FTZ R2, -R2, R6 ;  /* 0x0000000602027221 */ /* 0x000fe20000010100 */
[----:B------:R-:W-:Y:S01]  /*1e420*/  MUFU.EX2 R209, R209 ;  /* 0x000000d100d17308 */ /* 0x000fe20000000800 */
[-CC-:B------:R-:W-:Y:S01]  /*1e430*/  FFMA.FTZ R10, R20, R3.reuse, -R170.reuse ;  /* 0x00000003140a7223 */ /* 0x180fe200000108aa */
[-CC-:B------:R-:W-:Y:S01]  /*1e440*/  FFMA.FTZ R207, R21, R3.reuse, -R170.reuse ;  /* 0x0000000315cf7223 */ /* 0x180fe200000108aa */
[-C--:B------:R-:W-:Y:S01]  /*1e450*/  FMUL.FTZ R2, R2, R3.reuse ;  /* 0x0000000302027220 */ /* 0x080fe20000410000 */
        /* <DEDUP_REMOVED lines=9> */
[-CC-:B0-----:R-:W-:Y:S01]  /*1e4f0*/  FFMA.FTZ R11, R166, R3.reuse, -R170.reuse ;  /* 0x00000003a60b7223 */ /* 0x181fe200000108aa */
[-CC-:B------:R-:W-:Y:S01]  /*1e500*/  FFMA.FTZ R193, R154, R3.reuse, -R170.reuse ;  /* 0x000000039ac17223 */ /* 0x180fe200000108aa */
[-CC-:B------:R-:W-:Y:S01]  /*1e510*/  FFMA.FTZ R164, R164, R3.reuse, -R170.reuse ;  /* 0x00000003a4a47223 */ /* 0x180fe200000108aa */
[----:B------:R-:W0:Y:S01]  /*1e520*/  MUFU.EX2 R2, R2 ;  /* 0x0000000200027308 */ /* 0x000e220000000800 */
[-CC-:B------:R-:W-:Y:S01]  /*1e530*/  FFMA.FTZ R167, R167, R3.reuse, -R170.reuse ;  /* 0x00000003a7a77223 */ /* 0x180fe200000108aa */
[----:B------:R-:W-:-:S06]  /*1e540*/  FFMA.FTZ R169, R169, R3, -R170 ;  /* 0x00000003a9a97223 */ /* 0x000fcc00000108aa */
[----:B------:R-:W2:Y:S08]  /*1e550*/  MUFU.EX2 R211, R211 ;  /* 0x000000d300d37308 */ /* 0x000eb00000000800 */
[----:B------:R-:W3:Y:S01]  /*1e560*/  MUFU.EX2 R173, R173 ;  /* 0x000000ad00ad7308 */ /* 0x000ee20000000800 */
[----:B0-----:R-:W-:Y:S01]  /*1e570*/  FFMA.FTZ R14, R2, R14, R209 ;  /* 0x0000000e020e7223 */ /* 0x001fe200000100d1 */
[----:B------:R-:W-:-:S03]  /*1e580*/  F2FP.F16.F32.PACK_AB R209, R172, R209 ;  /* 0x000000d1acd1723e */ /* 0x000fc600000000ff */
[----:B------:R-:W-:-:S03]  /*1e590*/  FADD.FTZ R14, R172, R14 ;  /* 0x0000000eac0e7221 */ /* 0x000fc60000010000 */
[----:B------:R-:W0:Y:S01]  /*1e5a0*/  MUFU.EX2 R205, R205 ;  /* 0x000000cd00cd7308 */ /* 0x000e220000000800 */
[----:B--2---:R-:W-:-:S07]  /*1e5b0*/  FADD.FTZ R14, R211, R14 ;  /* 0x0000000ed30e7221 */ /* 0x004fce0000010000 */
[----:B------:R-:W2:Y:S01]  /*1e5c0*/  MUFU.EX2 R10, R10 ;  /* 0x0000000a000a7308 */ /* 0x000ea20000000800 */
[C---:B---3--:R-:W-:Y:S01]  /*1e5d0*/  FADD.FTZ R14, R173.reuse, R14 ;  /* 0x0000000ead0e7221 */ /* 0x048fe20000010000 */
[----:B------:R-:W-:-:S06]  /*1e5e0*/  F2FP.F16.F32.PACK_AB R211, R173, R211 ;  /* 0x000000d3add3723e */ /* 0x000fcc00000000ff */
[----:B------:R-:W3:Y:S01]  /*1e5f0*/  MUFU.EX2 R207, R207 ;  /* 0x000000cf00cf7308 */ /* 0x000ee20000000800 */
[----:B0-----:R-:W-:-:S07]  /*1e600*/  FADD.FTZ R14, R205, R14 ;  /* 0x0000000ecd0e7221 */ /* 0x001fce0000010000 */
[----:B------:R-:W0:Y:S01]  /*1e610*/  MUFU.EX2 R12, R12 ;  /* 0x0000000c000c7308 */ /* 0x000e220000000800 */
[C---:B--2---:R-:W-:Y:S01]  /*1e620*/  FADD.FTZ R14, R10.reuse, R14 ;  /* 0x0000000e0a0e7221 */ /* 0x044fe20000010000 */
[----:B------:R-:W-:Y:S01]  /*1e630*/  F2FP.F16.F32.PACK_AB R205, R10, R205 ;  /* 0x000000cd0acd723e */ /* 0x000fe200000000ff */
[----:B------:R-:W-:-:S05]  /*1e640*/  IMAD.MOV.U32 R10, RZ, RZ, R217 ;  /* 0x000000ffff0a7224 */ /* 0x000fca00078e00d9 */
[----:B------:R-:W2:Y:S01]  /*1e650*/  MUFU.EX2 R201, R201 ;  /* 0x000000c900c97308 */ /* 0x000ea20000000800 */
[----:B---3--:R-:W-:-:S07]  /*1e660*/  FADD.FTZ R14, R207, R14 ;  /* 0x0000000ecf0e7221 */ /* 0x008fce0000010000 */
[----:B------:R-:W3:Y:S01]  /*1e670*/  MUFU.EX2 R7, R171 ;  /* 0x000000ab00077308 */ /* 0x000ee20000000800 */
[C---:B0-----:R-:W-:Y:S01]  /*1e680*/  FADD.FTZ R14, R12.reuse, R14 ;  /* 0x0000000e0c0e7221 */ /* 0x041fe20000010000 */
[----:B------:R-:W-:-:S06]  /*1e690*/  F2FP.F16.F32.PACK_AB R207, R12, R207 ;  /* 0x000000cf0ccf723e */ /* 0x000fcc00000000ff */
[----:B------:R-:W0:Y:S01]  /*1e6a0*/  MUFU.EX2 R203, R203 ;  /* 0x000000cb00cb7308 */ /* 0x000e220000000800 */
[----:B--2---:R-:W-:-:S07]  /*1e6b0*/  FADD.FTZ R14, R201, R14 ;  /* 0x0000000ec90e7221 */ /* 0x004fce0000010000 */
[----:B------:R-:W2:Y:S01]  /*1e6c0*/  MUFU.EX2 R6, R6 ;  /* 0x0000000600067308 */ /* 0x000ea20000000800 */
[C---:B---3--:R-:W-:Y:S01]  /*1e6d0*/  FADD.FTZ R14, R7.reuse, R14 ;  /* 0x0000000e070e7221 */ /* 0x048fe20000010000 */
[----:B------:R-:W-:Y:S02]  /*1e6e0*/  F2FP.F16.F32.PACK_AB R201, R7, R201 ;  /* 0x000000c907c9723e */ /* 0x000fe400000000ff */
[----:B------:R-:W-:-:S04]  /*1e6f0*/  MOV R7, R5 ;  /* 0x0000000500077202 */ /* 0x000fc80000000f00 */
[----:B------:R-:W3:Y:S01]  /*1e700*/  MUFU.EX2 R197, R197 ;  /* 0x000000c500c57308 */ /* 0x000ee20000000800 */
[----:B0-----:R-:W-:-:S07]  /*1e710*/  FADD.FTZ R14, R203, R14 ;  /* 0x0000000ecb0e7221 */ /* 0x001fce0000010000 */
[----:B-1----:R-:W0:Y:S01]  /*1e720*/  MUFU.EX2 R9, R163 ;  /* 0x000000a300097308 */ /* 0x002e220000000800 */
[C---:B--2---:R-:W-:Y:S01]  /*1e730*/  FADD.FTZ R14, R6.reuse, R14 ;  /* 0x0000000e060e7221 */ /* 0x044fe20000010000 */
[----:B------:R-:W-:Y:S01]  /*1e740*/  F2FP.F16.F32.PACK_AB R203, R6, R203 ;  /* 0x000000cb06cb723e */ /* 0x000fe200000000ff */
[----:B------:R-:W-:-:S05]  /*1e750*/  IMAD.MOV.U32 R6, RZ, RZ, R4 ;  /* 0x000000ffff067224 */ /* 0x000fca00078e0004 */
[----:B------:R-:W1:Y:S01]  /*1e760*/  MUFU.EX2 R199, R199 ;  /* 0x000000c700c77308 */ /* 0x000e620000000800 */
[----:B---3--:R-:W-:-:S07]  /*1e770*/  FADD.FTZ R14, R197, R14 ;  /* 0x0000000ec50e7221 */ /* 0x008fce0000010000 */
[----:B------:R-:W2:Y:S01]  /*1e780*/  MUFU.EX2 R11, R11 ;  /* 0x0000000b000b7308 */ /* 0x000ea20000000800 */
[C---:B0-----:R-:W-:Y:S01]  /*1e790*/  FADD.FTZ R14, R9.reuse, R14 ;  /* 0x0000000e090e7221 */ /* 0x041fe20000010000 */
[----:B------:R-:W-:Y:S01]  /*1e7a0*/  F2FP.F16.F32.PACK_AB R197, R9, R197 ;  /* 0x000000c509c5723e */ /* 0x000fe200000000ff */
[----:B------:R-:W-:-:S05]  /*1e7b0*/  IMAD.MOV.U32 R9, RZ, RZ, R218 ;  /* 0x000000ffff097224 */ /* 0x000fca00078e00da */
[----:B------:R-:W0:Y:S01]  /*1e7c0*/  MUFU.EX2 R192, R192 ;  /* 0x000000c000c07308 */ /* 0x000e220000000800 */
[----:B-1----:R-:W-:-:S07]  /*1e7d0*/  FADD.FTZ R14, R199, R14 ;  /* 0x0000000ec70e7221 */ /* 0x002fce0000010000 */
[----:B------:R-:W1:Y:S01]  /*1e7e0*/  MUFU.EX2 R193, R193 ;  /* 0x000000c100c17308 */ /* 0x000e620000000800 */
[C---:B--2---:R-:W-:Y:S01]  /*1e7f0*/  FADD.FTZ R14, R11.reuse, R14 ;  /* 0x0000000e0b0e7221 */ /* 0x044fe20000010000 */
[----:B------:R-:W-:-:S06]  /*1e800*/  F2FP.F16.F32.PACK_AB R199, R11, R199 ;  /* 0x000000c70bc7723e */ /* 0x000fcc00000000ff */
[----:B------:R-:W2:Y:S01]  /*1e810*/  MUFU.EX2 R164, R164 ;  /* 0x000000a400a47308 */ /* 0x000ea20000000800 */
[----:B0-----:R-:W-:Y:S01]  /*1e820*/  FADD.FTZ R15, R192, R15 ;  /* 0x0000000fc00f7221 */ /* 0x001fe20000010000 */
[----:B------:R-:W-:-:S03]  /*1e830*/  F2FP.F16.F32.PACK_AB R192, R157, R192 ;  /* 0x000000c09dc0723e */ /* 0x000fc600000000ff */
[----:B------:R-:W-:-:S03]  /*1e840*/  FADD.FTZ R15, R157, R15 ;  /* 0x0000000f9d0f7221 */ /* 0x000fc60000010000 */
[----:B------:R-:W0:Y:S01]  /*1e850*/  MUFU.EX2 R167, R167 ;  /* 0x000000a700a77308 */ /* 0x000e220000000800 */
[----:B-1----:R-:W-:Y:S01]  /*1e860*/  FADD.FTZ R14, R193, R14 ;  /* 0x0000000ec10e7221 */ /* 0x002fe20000010000 */
[----:B------:R-:W-:Y:S01]  /*1e870*/  FADD.FTZ R15, R194, R15 ;  /* 0x0000000fc20f7221 */ /* 0x000fe20000010000 */
[----:B------:R-:W-:-:S03]  /*1e880*/  F2FP.F16.F32.PACK_AB R194, R165, R194 ;  /* 0x000000c2a5c2723e */ /* 0x000fc600000000ff */
[----:B------:R-:W-:Y:S02]  /*1e890*/  FADD.FTZ R15, R165, R15 ;  /* 0x0000000fa50f7221 */ /* 0x000fe40000010000 */
[----:B------:R-:W1:Y:S01]  /*1e8a0*/  MUFU.EX2 R169, R169 ;  /* 0x000000a900a97308 */ /* 0x000e620000000800 */
[C---:B--2---:R-:W-:Y:S01]  /*1e8b0*/  FADD.FTZ R14, R164.reuse, R14 ;  /* 0x0000000ea40e7221 */ /* 0x044fe20000010000 */
[----:B------:R-:W-:-:S03]  /*1e8c0*/  F2FP.F16.F32.PACK_AB R193, R164, R193 ;  /* 0x000000c1a4c1723e */ /* 0x000fc600000000ff */
[----:B0-----:R-:W-:-:S04]  /*1e8d0*/  FADD.FTZ R14, R167, R14 ;  /* 0x0000000ea70e7221 */ /* 0x001fc80000010000 */
[C---:B-1----:R-:W-:Y:S01]  /*1e8e0*/  FADD.FTZ R14, R169.reuse, R14 ;  /* 0x0000000ea90e7221 */ /* 0x042fe20000010000 */
[----:B------:R-:W-:Y:S01]  /*1e8f0*/  F2FP.F16.F32.PACK_AB R195, R169, R167 ;  /* 0x000000a7a9c3723e */ /* 0x000fe200000000ff */
[----:B------:R-:W-:Y:S06]  /*1e900*/  @P3 BRA `(.L_x_3084) ;  /* 0xffffffac001c3947 */ /* 0x000fec000383ffff */
[----:B------:R-:W-:Y:S05]  /*1e910*/  BSYNC B1 ;  /* 0x0000000000017941 */ /* 0x000fea0003800000 */
.L_x_3073:
[----:B------:R-:W-:Y:S05]  /*1e920*/  BSYNC B0 ;  /* 0x0000000000007941 */ /* 0x000fea0003800000 */
.L_x_3072:
[----:B------:R-:W-:Y:S01]  /*1e930*/  ISETP.GE.AND P2, PT, R8, RZ, PT ;  /* 0x000000ff0800720c */ /* 0x000fe20003f46270 */
[----:B------:R-:W-:-:S12]  /*1e940*/  BSSY B0, `(.L_x_3085) ;  /* 0x00004dd000007945 */ /* 0x000fd80003800000 */
[----:B------:R-:W-:Y:S05]  /*1e950*/  @!P2 BRA `(.L_x_3086) ;  /* 0x0000004c006ca947 */ /* 0x000fea0003800000 */
[----:B------:R-:W-:Y:S01]  /*1e960*/  IMAD.MOV.U32 R6, RZ, RZ, R4 ;  /* 0x000000ffff067224 */ /* 0x000fe200078e0004 */
[----:B------:R-:W-:Y:S01]  /*1e970*/  MOV R10, R217 ;  /* 0x000000d9000a7202 */ /* 0x000fe20000000f00 */
[----:B------:R-:W-:Y:S02]  /*1e980*/  IMAD.MOV.U32 R7, RZ, RZ, R5 ;  /* 0x000000ffff077224 */ /* 0x000fe400078e0005 */
[----:B------:R-:W-:-:S07]  /*1e990*/  IMAD.MOV.U32 R9, RZ, RZ, R218 ;  /* 0x000000ffff097224 */ /* 0x000fce00078e00da */
.L_x_3097:
        /* <DEDUP_REMOVED lines=8> */
.L_x_3087:
[----:B------:R-:W-:Y:S01]  /*1ea20*/  IMAD R3, R217, 0x8, R16 ;  /* 0x00000008d9037824 */ /* 0x000fe200078e0210 */
[----:B------:R-:W-:-:S04]  /*1ea30*/  SHF.L.U32 R12, R218, 0x1f, RZ ;  /* 0x0000001fda0c7819 */ /* 0x000fc800000006ff */
[----:B------:R0:W1:Y:S01]  /*1ea40*/  SYNCS.PHASECHK.TRANS64.TRYWAIT P2, [R3+URZ+0x38830], R12 ;  /* 0x0388300c030075a7 */ /* 0x000062000804017f */
[----:B------:R-:W-:Y:S05]  /*1ea50*/  @!P0 BRA `(.L_x_3088) ;  /* 0x0000000000048947 */ /* 0x000fea0003800000 */
[----:B------:R-:W-:Y:S01]  /*1ea60*/  BPT.TRAP 0x1 ;  /* 0x000000040000795c */ /* 0x000fe20000300000 */
.L_x_3088:
[----:B------:R-:W-:Y:S01]  /*1ea70*/  IMAD R4, R217, 0xa00, R222 ;  /* 0x00000a00d9047824 */ /* 0x000fe200078e02de */
[----:B------:R-:W-:Y:S01]  /*1ea80*/  BSSY B1, `(.L_x_3089) ;  /* 0x0000006000017945 */ /* 0x000fe20003800000 */
[----:B------:R-:W-:-:S03]  /*1ea90*/  IMAD.MOV.U32 R5, RZ, RZ, 0x40000040 ;  /* 0x40000040ff057424 */ /* 0x000fc600078e00ff */
[----:B------:R-:W-:Y:S01]  /*1eaa0*/  IADD3 R152, R4, 0x80, RZ ;  /* 0x0000008004987810 */ /* 0x000fe20007ffe0ff */
[----:B-1----:R-:W-:Y:S06]  /*1eab0*/  @P2 BRA `(.L_x_3090) ;  /* 0x0000000000082947 */ /* 0x002fec0003800000 */
[----:B------:R-:W1:Y:S02]  /*1eac0*/  SYNCS.PHASECHK.TRANS64.TRYWAIT P2, [R3+URZ+0x38830], R12 ;  /* 0x0388300c030075a7 */ /* 0x000e64000804017f */
[----:B-1----:R-:W-:Y:S05]  /*1ead0*/  @!P2 BRA `(.L_x_3091) ;  /* 0x0000013000a0a947 */ /* 0x002fea0003800000 */
.L_x_3090:
[----:B------:R-:W-:Y:S05]  /*1eae0*/  BSYNC B1 ;  /* 0x0000000000017941 */ /* 0x000fea0003800000 */
.L_x_3089:
[----:B------:R-:W2:Y:S04]  /*1eaf0*/  LDL.64 R154, [R1+0x48] ;  /* 0x00004800019a7983 */ /* 0x000ea80000100a00 */
[----:B------:R-:W3:Y:S01]  /*1eb00*/  LDL.64 R156, [R1+0x50] ;  /* 0x00005000019c7983 */ /* 0x000ee20000100a00 */
[----:B------:R-:W-:Y:S02]  /*1eb10*/  R2UR UR18, R4 ;  /* 0x00000000041272ca */ /* 0x000fe400000e0000 */
[----:B------:R-:W-:Y:S01]  /*1eb20*/  R2UR UR19, R5 ;  /* 0x00000000051372ca */ /* 0x000fe200000e0000 */
[----:B------:R-:W-:Y:S01]  /*1eb30*/  WARPGROUP.ARRIVE ;  /* 0x00000000000079c5 */ /* 0x000fe20000000000 */
[----:B------:R-:W-:Y:S02]  /*1eb40*/  MOV R153, 0x40000040 ;  /* 0x4000004000997802 */ /* 0x000fe40000000f00 */
[----:B------:R-:W-:-:S02]  /*1eb50*/  R2UR UR6, R152 ;  /* 0x00000000980672ca */ /* 0x000fc400000e0000 */
[----:B------:R-:W-:Y:S01]  /*1eb60*/  R2UR UR7, R153 ;  /* 0x00000000990772ca */ /* 0x000fe200000e0000 */
[----:B01----:R-:W-:Y:S02]  /*1eb70*/  VIADD R12, R4, 0x100 ;  /* 0x00000100040c7836 */ /* 0x003fe40000000000 */
[----:B------:R-:W-:-:S03]  /*1eb80*/  IMAD.MOV.U32 R13, RZ, RZ, 0x40000040 ;  /* 0x40000040ff0d7424 */ /* 0x000fc600078e00ff */
        /* <DEDUP_REMOVED lines=30> */
[----:B------:R-:W-:Y:S01]  /*1ed70*/  IMAD.MOV.U32 R13, RZ, RZ, 0x40000040 ;  /* 0x40000040ff0d7424 */ /* 0x000fe200078e00ff */
[----:B------:R-:W-:Y:S01]  /*1ed80*/  R2UR UR18, R12 ;  /* 0x000000000c1272ca */ /* 0x000fe200000e0000 */
[----:B------:R-:W-:Y:S02]  /*1ed90*/  VIADD R152, R4, 0x82 ;  /* 0x0000008204987836 */ /* 0x000fe40000000000 */
[----:B------:R-:W-:Y:S01]  /*1eda0*/  IMAD.MOV.U32 R153, RZ, RZ, 0x40000040 ;  /* 0x40000040ff997424 */ /* 0x000fe200078e00ff */
[----:B------:R-:W-:Y:S02]  /*1edb0*/  R2UR UR19, R13 ;  /* 0x000000000d1372ca */ /* 0x000fe400000e0000 */
[----:B------:R-:W-:Y:S02]  /*1edc0*/  R2UR UR22, R152 ;  /* 0x00000000981672ca */ /* 0x000fe400000e0000 */
[----:B------:R-:W-:Y:S01]  /*1edd0*/  R2UR UR23, R153 ;  /* 0x00000000991772ca */ /* 0x000fe200000e0000 */
[----:B------:R-:W-:Y:S01]  /*1ede0*/  UMOV UR16, UR20 ;  /* 0x0000001400107c82 */ /* 0x000fe20008000000 */
[----:B------:R-:W-:Y:S01]  /*1edf0*/  UMOV UR17, UR21 ;  /* 0x0000001500117c82 */ /* 0x000fe20008000000 */
[----:B------:R-:W-:-:S02]  /*1ee00*/  WARPGROUP.DEPBAR.LE gsb0, 0x0 ;  /* 0x00008000000079c5 */ /* 0x000fc40000010000 */
[----:B--2---:R-:W-:Y:S02]  /*1ee10*/  R2UR UR26, R154 ;  /* 0x000000009a1a72ca */ /* 0x004fe400000e0000 */
[----:B------:R-:W-:Y:S02]  /*1ee20*/  R2UR UR27, R155 ;  /* 0x000000009b1b72ca */ /* 0x000fe400000e0000 */
[----:B------:R-:W-:-:S06]  /*1ee30*/  WARPGROUP.ARRIVE ;  /* 0x00000000000079c5 */ /* 0x000fcc0000000000 */
[----:B------:R-:W-:Y:S01]  /*1ee40*/  HGMMA.64x16x16.F32 R152, gdesc[UR16], RZ, !UPT, gsb0 ;  /* 0x00200000109879f0 */ /* 0x000fe2000c0008ff */
[----:B------:R-:W-:Y:S02]  /*1ee50*/  IADD3 R20, R4, 0x2, RZ ;  /* 0x0000000204147810 */ /* 0x000fe40007ffe0ff */
[----:B------:R-:W-:Y:S02]  /*1ee60*/  MOV R21, 0x40000040 ;  /* 0x4000004000157802 */ /* 0x000fe40000000f00 */
[----:B------:R-:W-:Y:S02]  /*1ee70*/  R2UR UR6, R20 ;  /* 0x00000000140672ca */ /* 0x000fe400000e0000 */
[----:B------:R-:W-:Y:S01]  /*1ee80*/  R2UR UR7, R21 ;  /* 0x00000000150772ca */ /* 0x000fe200000e0000 */
[----:B------:R-:W-:Y:S01]  /*1ee90*/  UMOV UR4, UR24 ;  /* 0x0000001800047c82 */ /* 0x000fe20008000000 */
[----:B------:R-:W-:Y:S01]  /*1eea0*/  UMOV UR5, UR25 ;  /* 0x0000001900057c82 */ /* 0x000fe20008000000 */
[----:B------:R-:W-:Y:S01]  /*1eeb0*/  UMOV UR20, UR24 ;  /* 0x0000001800147c82 */ /* 0x000fe20008000000 */
[----:B------:R-:W-:Y:S01]  /*1eec0*/  UMOV UR21, UR25 ;  /* 0x0000001900157c82 */ /* 0x000fe20008000000 */
[----:B------:R-:W-:-:S02]  /*1eed0*/  VIADD R12, R4, 0x102 ;  /* 0x00000102040c7836 */ /* 0x000fc40000000000 */
[----:B------:R-:W-:Y:S01]  /*1eee0*/  IMAD.MOV.U32 R13, RZ, RZ, 0x40000040 ;  /* 0x40000040ff0d7424 */ /* 0x000fe200078e00ff */
[----:B------:R-:W-:Y:S01]  /*1eef0*/  UMOV UR8, UR24 ;  /* 0x0000001800087c82 */ /* 0x000fe20008000000 */
[----:B------:R-:W-:Y:S01]  /*1ef00*/  UMOV UR9, UR25 ;  /* 0x0000001900097c82 */ /* 0x000fe20008000000 */
[----:B------:R-:W-:Y:S02]  /*1ef10*/  WARPGROUP.DEPBAR.LE gsb0, 0x0 ;  /* 0x00008000000079c5 */ /* 0x000fe40000010000 */
[----:B------:R-:W-:Y:S01]  /*1ef20*/  WARPGROUP.ARRIVE ;  /* 0x00000000000079c5 */ /* 0x000fe20000000000 */
[----:B------:R-:W-:Y:S01]  /*1ef30*/  UMOV UR12, UR24 ;  /* 0x00000018000c7c82 */ /* 0x000fe20008000000 */
[----:B------:R-:W-:Y:S01]  /*1ef40*/  UMOV UR13, UR25 ;  /* 0x00000019000d7c82 */ /* 0x000fe20008000000 */
[----:B------:R-:W-:Y:S01]  /*1ef50*/  UMOV UR16, UR24 ;  /* 0x0000001800107c82 */ /* 0x000fe20008000000 */
[----:B------:R-:W-:Y:S01]  /*1ef60*/  UMOV UR17, UR25 ;  /* 0x0000001900117c82 */ /* 0x000fe20008000000 */
[----:B------:R-:W2:Y:S01]  /*1ef70*/  LDL.64 R20, [R1+0x38] ;  /* 0x0000380001147983 */ /* 0x000ea20000100a00 */
[----:B------:R-:W-:Y:S03]  /*1ef80*/  HGMMA.64x16x16.F32 R184, gdesc[UR4], R184, gsb0 ;  /* 0x0020000004b879f0 */ /* 0x000fe600080008b8 */
[----:B------:R-:W-:-:S02]  /*1ef90*/  WARPGROUP.DEPBAR.LE gsb0, 0x0 ;  /* 0x00008000000079c5 */ /* 0x000fc40000010000 */
        /* <DEDUP_REMOVED lines=8> */
[----:B------:R-:W-:Y:S02]  /*1f020*/  MOV R13, 0x40000040 ;  /* 0x40000040000d7802 */ /* 0x000fe40000000f00 */
        /* <DEDUP_REMOVED lines=204> */
[----:B------:R-:W-:Y:S01]  /*1fcf0*/  VIADD R12, R4, 0x284 ;  /* 0x00000284040c7836 */ /* 0x000fe20000000000 */
[----:B------:R-:W-:-:S04]  /*1fd00*/  MOV R13, 0x40000040 ;  /* 0x40000040000d7802 */ /* 0x000fc80000000f00 */
        /* <DEDUP_REMOVED lines=587> */
.L_x_3092:
[----:B------:R-:W-:Y:S01]  /*221c0*/  SHF.L.U32 R0, R9, 0x1f, RZ ;  /* 0x0000001f09007819 */ /* 0x000fe200000006ff */
[----:B------:R-:W-:-:S04]  /*221d0*/  IMAD R9, R10, 0x8, R16 ;  /* 0x000000080a097824 */ /* 0x000fc800078e0210 */
[----:B------:R0:W1:Y:S01]  /*221e0*/  SYNCS.PHASECHK.TRANS64.TRYWAIT P2, [R9+URZ+0x38850], R0 ;  /* 0x03885000090075a7 */ /* 0x000062000804017f */
[----:B------:R-:W-:Y:S05]  /*221f0*/  @!P0 BRA `(.L_x_3093) ;  /* 0x0000000000048947 */ /* 0x000fea0003800000 */
[----:B------:R-:W-:Y:S01]  /*22200*/  BPT.TRAP 0x1 ;  /* 0x000000040000795c */ /* 0x000fe20000300000 */
.L_x_3093:
[----:B------:R-:W-:Y:S04]  /*22210*/  BSSY B1, `(.L_x_3094) ;  /* 0x0000004000017945 */ /* 0x000fe80003800000 */
[----:B-1----:R-:W-:Y:S05]  /*22220*/  @P2 BRA `(.L_x_3095) ;  /* 0x0000000000082947 */ /* 0x002fea0003800000 */
[----:B------:R-:W1:Y:S02]  /*22230*/  SYNCS.PHASECHK.TRANS64.TRYWAIT P2, [R9+URZ+0x38850], R0 ;  /* 0x03885000090075a7 */ /* 0x000e64000804017f */
[----:B-1----:R-:W-:Y:S05]  /*22240*/  @!P2 BRA `(.L_x_3096) ;  /* 0x000000f800d8a947 */ /* 0x002fea0003800000 */
.L_x_3095:
[----:B------:R-:W-:Y:S05]  /*22250*/  BSYNC B1 ;  /* 0x0000000000017941 */ /* 0x000fea0003800000 */
.L_x_3094:
[----:B01----:R-:W-:Y:S01]  /*22260*/  IADD3 R0, R16, 0x400, RZ ;  /* 0x0000040010007810 */ /* 0x003fe20007ffe0ff */
[----:B------:R-:W-:Y:S01]  /*22270*/  IMAD.MOV.U32 R3, RZ, RZ, 0x40000040 ;  /* 0x40000040ff037424 */ /* 0x000fe200078e00ff */
[----:B------:R-:W-:Y:S01]  /*22280*/  WARPGROUP.ARRIVE ;  /* 0x00000000000079c5 */ /* 0x000fe20000000000 */
[----:B------:R-:W-:Y:S01]  /*22290*/  IMAD.MOV.U32 R5, RZ, RZ, 0x40000040 ;  /* 0x40000040ff057424 */ /* 0x000fe200078e00ff */
[----:B------:R-:W-:Y:S01]  /*222a0*/  SHF.R.U32.HI R0, RZ, 0x4, R0 ;  /* 0x00000004ff007819 */ /* 0x000fe20000011600 */
[----:B------:R-:W-:Y:S01]  /*222b0*/  FMUL.FTZ R20, R188, UR38 ;  /* 0x00000026bc147c20 */ /* 0x000fe20008410000 */
[----:B------:R-:W-:Y:S01]  /*222c0*/  R2UR UR7, R3 ;  /* 0x00000000030772ca */ /* 0x000fe200000e0000 */
[----:B------:R-:W-:Y:S01]  /*222d0*/  FMUL.FTZ R21, R189, UR38 ;  /* 0x00000026bd157c20 */ /* 0x000fe20008410000 */
[----:B------:R-:W-:Y:S01]  /*222e0*/  LOP3.LUT R0, R0, 0x3fff, RZ, 0xc0, !PT ;  /* 0x00003fff00007812 */ /* 0x000fe200078ec0ff */
[----:B------:R-:W-:Y:S01]  /*222f0*/  FMUL.FTZ R177, R177, UR38 ;  /* 0x00000026b1b17c20 */ /* 0x000fe20008410000 */
[----:B------:R-:W-:Y:S01]  /*22300*/  FMUL.FTZ R180, R180, UR38 ;  /* 0x00000026b4b47c20 */ /* 0x000fe20008410000 */
[----:B------:R-:W-:Y:S01]  /*22310*/  MUFU.TANH R20, R20 ;  /* 0x0000001400147308 */ /* 0x000fe20000002400 */
        /* <DEDUP_REMOVED lines=15> */
[----:B------:R-:W-:Y:S01]  /*22410*/  MUFU.TANH R177, R177 ;  /* 0x000000b100b17308 */ /* 0x000fe20000002400 */
[----:B------:R-:W-:Y:S01]  /*22420*/  FMUL.FTZ R153, R153, UR38 ;  /* 0x0000002699997c20 */ /* 0x000fe20008410000 */
[----:B------:R-:W-:Y:S01]  /*22430*/  FMUL.FTZ R156, R156, UR38 ;  /* 0x000000269c9c7c20 */ /* 0x000fe20008410000 */
[----:B------:R-:W-:-:S02]  /*22440*/  IMAD.MOV.U32 R3, RZ, RZ, 0x40000040 ;  /* 0x40000040ff037424 */ /* 0x000fc400078e00ff */
[----:B------:R-:W-:Y:S01]  /*22450*/  FMUL.FTZ R10, R186, UR38 ;  /* 0x00000026ba0a7c20 */ /* 0x000fe20008410000 */
[----:B------:R-:W-:Y:S01]  /*22460*/  FMUL.FTZ R12, R187, UR38 ;  /* 0x00000026bb0c7c20 */ /* 0x000fe20008410000 */
[----:B------:R-:W-:Y:S01]  /*22470*/  FMUL.FTZ R13, R190, UR38 ;  /* 0x00000026be0d7c20 */ /* 0x000fe20008410000 */
[----:B------:R-:W-:Y:S01]  /*22480*/  FMUL.FTZ R170, R170, UR38 ;  /* 0x00000026aaaa7c20 */ /* 0x000fe20008410000 */
[----:B------:R-:W-:Y:S01]  /*22490*/  HGMMA.64x256x16.F32 R24, R208, gdesc[UR4].tnspB, R24, gsb0 ;  /* 0x43e00004d0187df0 */ /* 0x000fe20008000818 */
[----:B------:R-:W-:Y:S01]  /*224a0*/  R2UR UR6, R4 ;  /* 0x00000000040672ca */ /* 0x000fe200000e0000 */
[----:B------:R-:W-:Y:S01]  /*224b0*/  MUFU.TANH R180, R180 ;  /* 0x000000b400b47308 */ /* 0x000fe20000002400 */
[----:B------:R-:W-:Y:S01]  /*224c0*/  R2UR UR7, R5 ;  /* 0x00000000050772ca */ /* 0x000fe200000e0000 */
[----:B------:R-:W-:Y:S01]  /*224d0*/  IMAD.MOV.U32 R5, RZ, RZ, 0x40000040 ;  /* 0x40000040ff057424 */ /* 0x000fe200078e00ff */
[----:B------:R-:W-:Y:S01]  /*224e0*/  IADD3 R4, R2, 0x100, RZ ;  /* 0x0000010002047810 */ /* 0x000fe20007ffe0ff */
        /* <DEDUP_REMOVED lines=13> */
[----:B------:R-:W-:Y:S01]  /*225c0*/  @!P1 IMAD R11, R11, 0x8, R16 ;  /* 0x000000080b0b9824 */ /* 0x000fe200078e0210 */
[----:B------:R-:W-:Y:S01]  /*225d0*/  ISETP.GT.AND P2, PT, R8, RZ, PT ;  /* 0x000000ff0800720c */ /* 0x000fe20003f44270 */
[----:B------:R-:W-:-:S02]  /*225e0*/  @!P1 VIADD R9, R9, 0x38860 ;  /* 0x0003886009099836 */ /* 0x000fc40000000000 */
[----:B------:R-:W-:Y:S01]  /*225f0*/  VIADD R8, R8, 0xffffffff ;  /* 0xffffffff08087836 */ /* 0x000fe20000000000 */
[----:B------:R-:W-:Y:S02]  /*22600*/  @!P1 IADD3 R11, R11, 0x38840, RZ ;  /* 0x000388400b0b9810 */ /* 0x000fe40007ffe0ff */
        /* <DEDUP_REMOVED lines=45> */
[----:B------:R-:W-:Y:S01]  /*228e0*/  MUFU.TANH R4, R4 ;  /* 0x0000000400047308 */ /* 0x000fe20000002400 */
[----:B------:R-:W-:Y:S01]  /*228f0*/  FMUL.FTZ R182, R157, UR38 ;  /* 0x000000269db67c20 */ /* 0x000fe20008410000 */
[----:B------:R-:W-:-:S06]  /*22900*/  FMUL.FTZ R157, R183, UR38 ;  /* 0x00000026b79d7c20 */ /* 0x000fcc0008410000 */
        /* <DEDUP_REMOVED lines=10> */
[----:B------:R-:W-:Y:S01]  /*229b0*/  FMUL.FTZ R2, R184, UR38 ;  /* 0x00000026b8027c20 */ /* 0x000fe20008410000 */
[----:B------:R-:W-:Y:S01]  /*229c0*/  R2UR UR7, R3 ;  /* 0x00000000030772ca */ /* 0x000fe200000e0000 */
[----:B------:R-:W-:-:S04]  /*229d0*/  FMUL.FTZ R184, R191, UR38 ;  /* 0x00000026bfb87c20 */ /* 0x000fc80008410000 */
[----:B------:R-:W0:Y:S08]  /*229e0*/  MUFU.TANH R2, R2 ;  /* 0x0000000200027308 */ /* 0x000e300000002400 */
[----:B------:R-:W1:Y:S01]  /*229f0*/  MUFU.TANH R184, R184 ;  /* 0x000000b800b87308 */ /* 0x000e620000002400 */
        /* <DEDUP_REMOVED lines=21> */
[----:B0-----:R-:W-:Y:S02]  /*22b50*/  FMNMX.FTZ R3, R0, R3, !PT ;  /* 0x0000000300037209 */ /* 0x001fe40007810000 */
[----:B------:R-:W-:-:S03]  /*22b60*/  FMNMX.FTZ R0, R10, R6, !PT ;  /* 0x000000060a007209 */ /* 0x000fc60007810000 */
[----:B------:R-:W0:Y:S01]  /*22b70*/  SHFL.BFLY PT, R5, R3, 0x1, 0x1f ;  /* 0x0c201f0003057f89 */ /* 0x000e2200000e0000 */
[----:B------:R-:W-:-:S04]  /*22b80*/  FMNMX.FTZ R183, R12, R0, !PT ;  /* 0x000000000cb77209 */ /* 0x000fc80007810000 */
[----:B------:R-:W-:-:S04]  /*22b90*/  FMNMX.FTZ R183, R13, R183, !PT ;  /* 0x000000b70db77209 */ /* 0x000fc80007810000 */
[----:B-1----:R-:W-:-:S04]  /*22ba0*/  FMNMX.FTZ R183, R184, R183, !PT ;  /* 0x000000b7b8b77209 */ /* 0x002fc80007810000 */
[----:B------:R-:W-:-:S04]  /*22bb0*/  FMNMX.FTZ R183, R176, R183, !PT ;  /* 0x000000b7b0b77209 */ /* 0x000fc80007810000 */
[----:B------:R-:W-:Y:S02]  /*22bc0*/  FMNMX.FTZ R183, R178, R183, !PT ;  /* 0x000000b7b2b77209 */ /* 0x000fe40007810000 */
[----:B0-----:R-:W-:Y:S01]  /*22bd0*/  FMNMX.FTZ R5, R3, R5, !PT ;  /* 0x0000000503057209 */ /* 0x001fe20007810000 */
[----:B------:R-:W-:-:S04]  /*22be0*/  IMAD.U32 R3, RZ, RZ, UR42 ;  /* 0x0000002aff037e24 */ /* 0x000fc8000f8e00ff */
[----:B------:R-:W-:-:S04]  /*22bf0*/  FADD.FTZ R7, -R5, R7 ;  /* 0x0000000705077221 */ /* 0x000fc80000010100 */
[-C--:B------:R-:W-:Y:S01]  /*22c00*/  FMUL.FTZ R0, R7, R3.reuse ;  /* 0x0000000307007220 */ /* 0x080fe20000410000 */
[----:B------:R-:W-:-:S04]  /*22c10*/  FMUL.FTZ R7, R5, R3 ;  /* 0x0000000305077220 */ /* 0x000fc80000410000 */
[--C-:B------:R-:W-:Y:S01]  /*22c20*/  FFMA.FTZ R208, R2, R3, -R7.reuse ;  /* 0x0000000302d07223 */ /* 0x100fe20000010807 */
[----:B------:R-:W-:Y:S01]  /*22c30*/  FMNMX.FTZ R2, R179, R183, !PT ;  /* 0x000000b7b3027209 */ /* 0x000fe20007810000 */
[-CC-:B------:R-:W-:Y:S01]  /*22c40*/  FFMA.FTZ R4, R4, R3.reuse, -R7.reuse ;  /* 0x0000000304047223 */ /* 0x180fe20000010807 */
[-CC-:B------:R-:W-:Y:S01]  /*22c50*/  FFMA.FTZ R200, R168, R3.reuse, -R7.reuse ;  /* 0x00000003a8c87223 */ /* 0x180fe20000010807 */
[-CC-:B------:R-:W-:Y:S01]  /*22c60*/  FFMA.FTZ R210, R20, R3.reuse, -R7.reuse ;  /* 0x0000000314d27223 */ /* 0x180fe20000010807 */
[----:B------:R-:W-:Y:S01]  /*22c70*/  FMNMX.FTZ R2, R157, R2, !PT ;  /* 0x000000029d027209 */ /* 0x000fe20007810000 */
[----:B------:R-:W-:Y:S01]  /*22c80*/  MUFU.EX2 R183, R4 ;  /* 0x0000000400b77308 */ /* 0x000fe20000000800 */
[-CC-:B------:R-:W-:Y:S01]  /*22c90*/  FFMA.FTZ R186, R21, R3.reuse, -R7.reuse ;  /* 0x0000000315ba7223 */ /* 0x180fe20000010807 */
[-CC-:B------:R-:W-:Y:S01]  /*22ca0*/  FFMA.FTZ R168, R169, R3.reuse, -R7.reuse ;  /* 0x00000003a9a87223 */ /* 0x180fe20000010807 */
[----:B------:R-:W-:Y:S01]  /*22cb0*/  FMNMX.FTZ R2, R170, R2, !PT ;  /* 0x00000002aa027209 */ /* 0x000fe20007810000 */
[-CC-:B------:R-:W-:Y:S01]  /*22cc0*/  FFMA.FTZ R204, R185, R3.reuse, -R7.reuse ;  /* 0x00000003b9cc7223 */ /* 0x180fe20000010807 */
[-CC-:B------:R-:W-:Y:S01]  /*22cd0*/  FFMA.FTZ R20, R177, R3.reuse, -R7.reuse ;  /* 0x00000003b1147223 */ /* 0x180fe20000010807 */
[-CC-:B------:R-:W-:Y:S01]  /*22ce0*/  FFMA.FTZ R206, R180, R3.reuse, -R7.reuse ;  /* 0x00000003b4ce7223 */ /* 0x180fe20000010807 */
[----:B------:R-:W-:Y:S01]  /*22cf0*/  FMNMX.FTZ R2, R171, R2, !PT ;  /* 0x00000002ab027209 */ /* 0x000fe20007810000 */
[-CC-:B------:R-:W-:Y:S01]  /*22d00*/  FFMA.FTZ R21, R181, R3.reuse, -R7.reuse ;  /* 0x00000003b5157223 */ /* 0x180fe20000010807 */
[-CC-:B------:R-:W-:Y:S01]  /*22d10*/  FFMA.FTZ R202, R172, R3.reuse, -R7.reuse ;  /* 0x00000003acca7223 */ /* 0x180fe20000010807 */
[----:B------:R-:W-:Y:S01]  /*22d20*/  FFMA.FTZ R169, R173, R3, -R7 ;  /* 0x00000003ada97223 */ /* 0x000fe20000010807 */
[----:B------:R-:W-:Y:S01]  /*22d30*/  FMNMX.FTZ R2, R174, R2, !PT ;  /* 0x00000002ae027209 */ /* 0x000fe20007810000 */
[----:B------:R-:W-:Y:S03]  /*22d40*/  MUFU.EX2 R0, R0 ;  /* 0x0000000000007308 */ /* 0x000fe60000000800 */
[----:B------:R-:W-:-:S04]  /*22d50*/  FMNMX.FTZ R2, R175, R2, !PT ;  /* 0x00000002af027209 */ /* 0x000fc80007810000 */
[----:B------:R-:W-:Y:S01]  /*22d60*/  FMNMX.FTZ R2, R162, R2, !PT ;  /* 0x00000002a2027209 */ /* 0x000fe20007810000 */
[----:B------:R-:W0:Y:S03]  /*22d70*/  MUFU.EX2 R208, R208 ;  /* 0x000000d000d07308 */ /* 0x000e260000000800 */
[----:B------:R-:W-:-:S04]  /*22d80*/  FMNMX.FTZ R2, R163, R2, !PT ;  /* 0x00000002a3027209 */ /* 0x000fc80007810000 */
[----:B------:R-:W-:Y:S01]  /*22d90*/  FMNMX.FTZ R2, R166, R2, !PT ;  /* 0x00000002a6027209 */ /* 0x000fe20007810000 */
[----:B------:R-:W1:Y:S03]  /*22da0*/  MUFU.EX2 R210, R210 ;  /* 0x000000d200d27308 */ /* 0x000e660000000800 */
[----:B------:R-:W-:-:S04]  /*22db0*/  FMNMX.FTZ R2, R167, R2, !PT ;  /* 0x00000002a7027209 */ /* 0x000fc80007810000 */
[----:B------:R-:W-:Y:S01]  /*22dc0*/  FMNMX.FTZ R2, R154, R2, !PT ;  /* 0x000000029a027209 */ /* 0x000fe20007810000 */
[----:B------:R-:W2:Y:S01]  /*22dd0*/  MUFU.EX2 R186, R186 ;  /* 0x000000ba00ba7308 */ /* 0x000ea20000000800 */
[----:B0-----:R-:W-:Y:S01]  /*22de0*/  FFMA.FTZ R15, R0, R15, R208 ;  /* 0x0000000f000f7223 */ /* 0x001fe200000100d0 */
[----:B------:R-:W-:Y:S02]  /*22df0*/  F2FP.F16.F32.PACK_AB R208, R183, R208 ;  /* 0x000000d0b7d0723e */ /* 0x000fe400000000ff */
[----:B------:R-:W-:Y:S01]  /*22e00*/  FMNMX.FTZ R2, R155, R2, !PT ;  /* 0x000000029b027209 */ /* 0x000fe20007810000 */
[----:B------:R-:W-:-:S03]  /*22e10*/  FADD.FTZ R15, R183, R15 ;  /* 0x0000000fb70f7221 */ /* 0x000fc60000010000 */
[----:B------:R-:W-:Y:S01]  /*22e20*/  FMNMX.FTZ R2, R158, R2, !PT ;  /* 0x000000029e027209 */ /* 0x000fe20007810000 */
[----:B------:R-:W0:Y:S01]  /*22e30*/  MUFU.EX2 R204, R204 ;  /* 0x000000cc00cc7308 */ /* 0x000e220000000800 */
[----:B-1----:R-:W-:Y:S02]  /*22e40*/  FADD.FTZ R15, R210, R15 ;  /* 0x0000000fd20f7221 */ /* 0x002fe40000010000 */
[----:B------:R-:W-:-:S05]  /*22e50*/  FMNMX.FTZ R2, R159, R2, !PT ;  /* 0x000000029f027209 */ /* 0x000fca0007810000 */
[----:B------:R-:W1:Y:S01]  /*22e60*/  SHFL.BFLY PT, R4, R2, 0x2, 0x1f ;  /* 0x0c401f0002047f89 */ /* 0x000e6200000e0000 */
[----:B------:R-:W3:Y:S01]  /*22e70*/  MUFU.EX2 R20, R20 ;  /* 0x0000001400147308 */ /* 0x000ee20000000800 */
[C---:B--2---:R-:W-:Y:S01]  /*22e80*/  FADD.FTZ R15, R186.reuse, R15 ;  /* 0x0000000fba0f7221 */ /* 0x044fe20000010000 */
[----:B------:R-:W-:-:S06]  /*22e90*/  F2FP.F16.F32.PACK_AB R210, R186, R210 ;  /* 0x000000d2bad2723e */ /* 0x000fcc00000000ff */
[----:B------:R-:W2:Y:S01]  /*22ea0*/  MUFU.EX2 R206, R206 ;  /* 0x000000ce00ce7308 */ /* 0x000ea20000000800 */
[----:B0-----:R-:W-:-:S07]  /*22eb0*/  FADD.FTZ R15, R204, R15 ;  /* 0x0000000fcc0f7221 */ /* 0x001fce0000010000 */
[----:B------:R-:W0:Y:S01]  /*22ec0*/  MUFU.EX2 R21, R21 ;  /* 0x0000001500157308 */ /* 0x000e220000000800 */
[C---:B---3--:R-:W-:Y:S01]  /*22ed0*/  FADD.FTZ R15, R20.reuse, R15 ;  /* 0x0000000f140f7221 */ /* 0x048fe20000010000 */
[----:B------:R-:W-:Y:S02]  /*22ee0*/  F2FP.F16.F32.PACK_AB R204, R20, R204 ;  /* 0x000000cc14cc723e */ /* 0x000fe400000000ff */
[----:B-1----:R-:W-:-:S04]  /*22ef0*/  FMNMX.FTZ R2, R2, R4, !PT ;  /* 0x0000000402027209 */ /* 0x002fc80007810000 */
[----:B------:R-:W1:Y:S01]  /*22f00*/  MUFU.EX2 R200, R200 ;  /* 0x000000c800c87308 */ /* 0x000e620000000800 */
[----:B--2---:R-:W-:Y:S01]  /*22f10*/  FADD.FTZ R15, R206, R15 ;  /* 0x0000000fce0f7221 */ /* 0x004fe20000010000 */
[----:B------:R-:W2:Y:S06]  /*22f20*/  SHFL.BFLY PT, R4, R2, 0x1, 0x1f ;  /* 0x0c201f0002047f89 */ /* 0x000eac00000e0000 */
[----:B------:R-:W3:Y:S01]  /*22f30*/  MUFU.EX2 R168, R168 ;  /* 0x000000a800a87308 */ /* 0x000ee20000000800 */
[C---:B0-----:R-:W-:Y:S01]  /*22f40*/  FADD.FTZ R15, R21.reuse, R15 ;  /* 0x0000000f150f7221 */ /* 0x041fe20000010000 */
[----:B------:R-:W-:Y:S01]  /*22f50*/  F2FP.F16.F32.PACK_AB R206, R21, R206 ;  /* 0x000000ce15ce723e */ /* 0x000fe200000000ff */
[----:B------:R-:W-:-:S02]  /*22f60*/  WARPGROUP.DEPBAR.LE gsb0, 0x0 ;  /* 0x00008000000079c5 */ /* 0x000fc40000010000 */
[----:B------:R-:W-:Y:S01]  /*22f70*/  WARPGROUP.ARRIVE ;  /* 0x00000000000079c5 */ /* 0x000fe20000000000 */
[-CC-:B------:R-:W-:Y:S01]  /*22f80*/  FFMA.FTZ R196, R160, R3.reuse, -R7.reuse ;  /* 0x00000003a0c47223 */ /* 0x180fe20000010807 */
[-CC-:B------:R-:W-:Y:S01]  /*22f90*/  FFMA.FTZ R160, R161, R3.reuse, -R7.reuse ;  /* 0x00000003a1a07223 */ /* 0x180fe20000010807 */
[-CC-:B------:R-:W-:Y:S01]  /*22fa0*/  FFMA.FTZ R198, R164, R3.reuse, -R7.reuse ;  /* 0x00000003a4c67223 */ /* 0x180fe20000010807 */
[----:B------:R-:W-:Y:S01]  /*22fb0*/  FFMA.FTZ R161, R165, R3, -R7 ;  /* 0x00000003a5a17223 */ /* 0x000fe20000010807 */
[----:B------:R-:W0:Y:S01]  /*22fc0*/  MUFU.EX2 R202, R202 ;  /* 0x000000ca00ca7308 */ /* 0x000e220000000800 */
[----:B------:R-:W-:Y:S01]  /*22fd0*/  HGMMA.64x256x16.F32 R24, R192, gdesc[UR4].tnspB, R24, gsb0 ;  /* 0x43e00004c0187df0 */ /* 0x000fe20008000818 */
[----:B-1----:R-:W-:Y:S01]  /*22fe0*/  FADD.FTZ R15, R200, R15 ;  /* 0x0000000fc80f7221 */ /* 0x002fe20000010000 */
[----:B---3--:R-:W-:-:S03]  /*22ff0*/  F2FP.F16.F32.PACK_AB R200, R168, R200 ;  /* 0x000000c8a8c8723e */ /* 0x008fc600000000ff */
[----:B------:R-:W-:Y:S01]  /*23000*/  FADD.FTZ R15, R168, R15 ;  /* 0x0000000fa80f7221 */ /* 0x000fe20000010000 */
[----:B--2---:R-:W-:Y:S01]  /*23010*/  FMNMX.FTZ R4, R2, R4, !PT ;  /* 0x0000000402047209 */ /* 0x004fe20007810000 */
[----:B------:R-:W1:Y:S04]  /*23020*/  MUFU.EX2 R169, R169 ;  /* 0x000000a900a97308 */ /* 0x000e680000000800 */
[----:B------:R-:W-:-:S04]  /*23030*/  FADD.FTZ R2, -R4, R6 ;  /* 0x0000000604027221 */ /* 0x000fc80000010100 */
[----:B------:R-:W-:Y:S01]  /*23040*/  FMUL.FTZ R2, R2, R3 ;  /* 0x0000000302027220 */ /* 0x000fe20000410000 */
[----:B------:R-:W2:Y:S01]  /*23050*/  MUFU.EX2 R196, R196 ;  /* 0x000000c400c47308 */ /* 0x000ea20000000800 */
[----:B0-----:R-:W-:-:S07]  /*23060*/  FADD.FTZ R15, R202, R15 ;  /* 0x0000000fca0f7221 */ /* 0x001fce0000010000 */
[----:B------:R-:W-:Y:S01]  /*23070*/  MUFU.EX2 R2, R2 ;  /* 0x0000000200027308 */ /* 0x000fe20000000800 */
[C---:B-1----:R-:W-:Y:S01]  /*23080*/  FADD.FTZ R15, R169.reuse, R15 ;  /* 0x0000000fa90f7221 */ /* 0x042fe20000010000 */
[----:B------:R-:W-:-:S06]  /*23090*/  F2FP.F16.F32.PACK_AB R202, R169, R202 ;  /* 0x000000caa9ca723e */ /* 0x000fcc00000000ff */
[----:B------:R-:W0:Y:S01]  /*230a0*/  MUFU.EX2 R160, R160 ;  /* 0x000000a000a07308 */ /* 0x000e220000000800 */
[----:B--2---:R-:W-:-:S07]  /*230b0*/  FADD.FTZ R15, R196, R15 ;  /* 0x0000000fc40f7221 */ /* 0x004fce0000010000 */
[----:B------:R-:W1:Y:S08]  /*230c0*/  MUFU.EX2 R198, R198 ;  /* 0x000000c600c67308 */ /* 0x000e700000000800 */
[----:B------:R-:W2:Y:S01]  /*230d0*/  MUFU.EX2 R161, R161 ;  /* 0x000000a100a17308 */ /* 0x000ea20000000800 */
[C---:B0-----:R-:W-:Y:S01]  /*230e0*/  FADD.FTZ R15, R160.reuse, R15 ;  /* 0x0000000fa00f7221 */ /* 0x041fe20000010000 */
[----:B------:R-:W-:-:S03]  /*230f0*/  F2FP.F16.F32.PACK_AB R196, R160, R196 ;  /* 0x000000c4a0c4723e */ /* 0x000fc600000000ff */
[----:B-1----:R-:W-:-:S04]  /*23100*/  FADD.FTZ R15, R198, R15 ;  /* 0x0000000fc60f7221 */ /* 0x002fc80000010000 */
[C---:B--2---:R-:W-:Y:S01]  /*23110*/  FADD.FTZ R15, R161.reuse, R15 ;  /* 0x0000000fa10f7221 */ /* 0x044fe20000010000 */
[----:B------:R-:W-:Y:S01]  /*23120*/  F2FP.F16.F32.PACK_AB R198, R161, R198 ;  /* 0x000000c6a1c6723e */ /* 0x000fe200000000ff */
[----:B------:R-:W-:Y:S02]  /*23130*/  WARPGROUP.DEPBAR.LE gsb0, 0x0 ;  /* 0x00008000000079c5 */ /* 0x000fe40000010000 */
[-CC-:B------:R-:W-:Y:S01]  /*23140*/  FFMA.FTZ R192, R152, R3.reuse, -R7.reuse ;  /* 0x0000000398c07223 */ /* 0x180fe20000010807 */
[-CC-:B------:R-:W-:Y:S01]  /*23150*/  FFMA.FTZ R152, R153, R3.reuse, -R7.reuse ;  /* 0x0000000399987223 */ /* 0x180fe20000010807 */
[-CC-:B------:R-:W-:Y:S01]  /*23160*/  FFMA.FTZ R194, R156, R3.reuse, -R7.reuse ;  /* 0x000000039cc27223 */ /* 0x180fe20000010807 */
[----:B------:R-:W-:-:S03]  /*23170*/  FFMA.FTZ R7, R182, R3, -R7 ;  /* 0x00000003b6077223 */ /* 0x000fc60000010807 */
[----:B------:R-:W0:Y:S08]  /*23180*/  MUFU.EX2 R192, R192 ;  /* 0x000000c000c07308 */ /* 0x000e300000000800 */
[----:B------:R1:W-:Y:S08]  /*23190*/  MUFU.EX2 R6, R7 ;  /* 0x0000000700067308 */ /* 0x0003f00000000800 */
[----:B------:R-:W-:Y:S01]  /*231a0*/  MUFU.EX2 R152, R152 ;  /* 0x0000009800987308 */ /* 0x000fe20000000800 */
[----:B-1----:R-:W-:Y:S01]  /*231b0*/  FMUL.FTZ R7, R4, R3 ;  /* 0x0000000304077220 */ /* 0x002fe20000410000 */
[----:B0-----:R-:W-:-:S03]  /*231c0*/  FADD.FTZ R15, R192, R15 ;  /* 0x0000000fc00f7221 */ /* 0x001fc60000010000 */
        /* <DEDUP_REMOVED lines=13> */
[-C--:B------:R-:W-:Y:S01]  /*232a0*/  FFMA.FTZ R197, R162, R3.reuse, -R7 ;  /* 0x00000003a2c57223 */ /* 0x080fe20000010807 */
[----:B------:R-:W1:Y:S01]  /*232b0*/  MUFU.EX2 R10, R10 ;  /* 0x0000000a000a7308 */ /* 0x000e620000000800 */
[----:B------:R-:W-:Y:S01]  /*232c0*/  @!P1 PRMT R157, RZ, 0x654, R11 ;  /* 0x00000654ff9d9816 */ /* 0x000fe2000000000b */
[-CC-:B------:R-:W-:Y:S01]  /*232d0*/  FFMA.FTZ R163, R163, R3.reuse, -R7.reuse ;  /* 0x00000003a3a37223 */ /* 0x180fe20000010807 */
[-CC-:B------:R-:W-:Y:S01]  /*232e0*/  FFMA.FTZ R199, R166, R3.reuse, -R7.reuse ;  /* 0x00000003a6c77223 */ /* 0x180fe20000010807 */
[-CC-:B------:R-:W-:Y:S01]  /*232f0*/  FFMA.FTZ R167, R167, R3.reuse, -R7.reuse ;  /* 0x00000003a7a77223 */ /* 0x180fe20000010807 */
[----:B------:R-:W-:Y:S01]  /*23300*/  @!P1 SYNCS.ARRIVE.TRANS64.RED.A1T0 RZ, [R157+URZ], RZ ;  /* 0x000000ff9dff99a7 */ /* 0x000fe2000810043f */
[-CC-:B------:R-:W-:Y:S01]  /*23310*/  FFMA.FTZ R193, R154, R3.reuse, -R7.reuse ;  /* 0x000000039ac17223 */ /* 0x180fe20000010807 */
[-C--:B------:R-:W-:Y:S01]  /*23320*/  FFMA.FTZ R155, R155, R3.reuse, -R7 ;  /* 0x000000039b9b7223 */ /* 0x080fe20000010807 */
[----:B------:R-:W2:Y:S01]  /*23330*/  MUFU.EX2 R211, R211 ;  /* 0x000000d300d37308 */ /* 0x000ea20000000800 */
[----:B0-----:R-:W-:Y:S01]  /*23340*/  FFMA.FTZ R14, R2, R14, R209 ;  /* 0x0000000e020e7223 */ /* 0x001fe200000100d1 */
[-CC-:B------:R-:W-:Y:S01]  /*23350*/  FFMA.FTZ R158, R158, R3.reuse, -R7.reuse ;  /* 0x000000039e9e7223 */ /* 0x180fe20000010807 */
[----:B------:R-:W-:Y:S01]  /*23360*/  FFMA.FTZ R159, R159, R3, -R7 ;  /* 0x000000039f9f7223 */ /* 0x000fe20000010807 */
[C---:B------:R-:W-:Y:S01]  /*23370*/  FADD.FTZ R15, R152.reuse, R15 ;  /* 0x0000000f980f7221 */ /* 0x040fe20000010000 */
[----:B------:R0:W-:Y:S01]  /*23380*/  @!P1 SYNCS.ARRIVE.TRANS64.RED.A1T0 RZ, [R9+URZ], RZ ;  /* 0x000000ff09ff99a7 */ /* 0x0001e2000810043f */
[----:B------:R-:W-:-:S02]  /*23390*/  F2FP.F16.F32.PACK_AB R192, R152, R192 ;  /* 0x000000c098c0723e */ /* 0x000fc400000000ff */
[----:B------:R-:W3:Y:S01]  /*233a0*/  MUFU.EX2 R156, R156 ;  /* 0x0000009c009c7308 */ /* 0x000ee20000000800 */
[C---:B-1----:R-:W-:Y:S01]  /*233b0*/  FADD.FTZ R14, R10.reuse, R14 ;  /* 0x0000000e0a0e7221 */ /* 0x042fe20000010000 */
[----:B------:R-:W-:Y:S02]  /*233c0*/  F2FP.F16.F32.PACK_AB R209, R10, R209 ;  /* 0x000000d10ad1723e */ /* 0x000fe400000000ff */
[----:B------:R-:W-:-:S04]  /*233d0*/  MOV R10, R217 ;  /* 0x000000d9000a7202 */ /* 0x000fc80000000f00 */
[----:B------:R-:W1:Y:S01]  /*233e0*/  MUFU.EX2 R205, R205 ;  /* 0x000000cd00cd7308 */ /* 0x000e620000000800 */
[----:B--2---:R-:W-:-:S07]  /*233f0*/  FADD.FTZ R14, R211, R14 ;  /* 0x0000000ed30e7221 */ /* 0x004fce0000010000 */
[----:B------:R-:W2:Y:S01]  /*23400*/  MUFU.EX2 R12, R12 ;  /* 0x0000000c000c7308 */ /* 0x000ea20000000800 */
[C---:B---3--:R-:W-:Y:S01]  /*23410*/  FADD.FTZ R14, R156.reuse, R14 ;  /* 0x0000000e9c0e7221 */ /* 0x048fe20000010000 */
[----:B------:R-:W-:-:S06]  /*23420*/  F2FP.F16.F32.PACK_AB R211, R156, R211 ;  /* 0x000000d39cd3723e */ /* 0x000fcc00000000ff */
        /* <DEDUP_REMOVED lines=16> */
[----:B-1----:R-:W-:-:S07]  /*23530*/  FADD.FTZ R14, R203, R14 ;  /* 0x0000000ecb0e7221 */ /* 0x002fce0000010000 */
[----:B0-----:R-:W0:Y:S01]  /*23540*/  MUFU.EX2 R9, R163 ;  /* 0x000000a300097308 */ /* 0x001e220000000800 */
[C---:B--2---:R-:W-:Y:S01]  /*23550*/  FADD.FTZ R14, R11.reuse, R14 ;  /* 0x0000000e0b0e7221 */ /* 0x044fe20000010000 */
[----:B------:R-:W-:-:S06]  /*23560*/  F2FP.F16.F32.PACK_AB R203, R11, R203 ;  /* 0x000000cb0bcb723e */ /* 0x000fcc00000000ff */
        /* <DEDUP_REMOVED lines=10> */
[----:B------:R-:W-:Y:S01]  /*23610*/  F2FP.F16.F32.PACK_AB R199, R7, R199 ;  /* 0x000000c707c7723e */ /* 0x000fe200000000ff */
[----:B------:R-:W-:-:S05]  /*23620*/  IMAD.MOV.U32 R7, RZ, RZ, R5 ;  /* 0x000000ffff077224 */ /* 0x000fca00078e0005 */
[----:B------:R-:W2:Y:S01]  /*23630*/  MUFU.EX2 R194, R194 ;  /* 0x000000c200c27308 */ /* 0x000ea20000000800 */
[----:B0-----:R-:W-:-:S07]  /*23640*/  FADD.FTZ R14, R193, R14 ;  /* 0x0000000ec10e7221 */ /* 0x001fce0000010000 */
        /* <DEDUP_REMOVED lines=12> */
.L_x_3086:
[----:B------:R-:W-:Y:S05]  /*23710*/  BSYNC B0 ;  /* 0x0000000000007941 */ /* 0x000fea0003800000 */
.L_x_3085:
        /* <DEDUP_REMOVED lines=131> */
.L_x_3098:
[----:B------:R-:W-:Y:S01]  /*23f50*/  IMAD R0, R217, 0x8, R16 ;  /* 0x00000008d9007824 */ /* 0x000fe200078e0210 */
[----:B------:R-:W-:-:S04]  /*23f60*/  SHF.L.U32 R7, R218, 0x1f, RZ ;  /* 0x0000001fda077819 */ /* 0x000fc800000006ff */
[----:B------:R0:W1:Y:S01]  /*23f70*/  SYNCS.PHASECHK.TRANS64.TRYWAIT P2, [R0+URZ+0x38850], R7 ;  /* 0x03885007000075a7 */ /* 0x000062000804017f */
[----:B------:R-:W-:Y:S05]  /*23f80*/  @!P0 BRA `(.L_x_3099) ;  /* 0x0000000000048947 */ /* 0x000fea0003800000 */
[----:B------:R-:W-:Y:S01]  /*23f90*/  BPT.TRAP 0x1 ;  /* 0x000000040000795c */ /* 0x000fe20000300000 */
.L_x_3099:
[----:B------:R-:W-:Y:S01]  /*23fa0*/  IADD3 R16, R16, 0x400, RZ ;  /* 0x0000040010107810 */ /* 0x000fe20007ffe0ff */
[----:B------:R-:W-:Y:S03]  /*23fb0*/  BSSY B0, `(.L_x_3100) ;  /* 0x0000008000007945 */ /* 0x000fe60003800000 */
[----:B------:R-:W-:-:S04]  /*23fc0*/  SHF.R.U32.HI R16, RZ, 0x4, R16 ;  /* 0x00000004ff107819 */ /* 0x000fc80000011610 */
[----:B------:R-:W-:-:S04]  /*23fd0*/  LOP3.LUT R16, R16, 0x3fff, RZ, 0xc0, !PT ;  /* 0x00003fff10107812 */ /* 0x000fc800078ec0ff */
[----:B------:R-:W-:-:S05]  /*23fe0*/  LOP3.LUT R2, R16, 0x2800000, RZ, 0xfc, !PT ;  /* 0x0280000010027812 */ /* 0x000fca00078efcff */
[----:B------:R-:W-:Y:S01]  /*23ff0*/  IMAD R2, R217, 0xa00, R2 ;  /* 0x00000a00d9027824 */ /* 0x000fe200078e0202 */
[----:B-1----:R-:W-:Y:S06]  /*24000*/  @P2 BRA `(.L_x_3101) ;  /* 0x0000000000082947 */ /* 0x002fec0003800000 */
[----:B------:R-:W1:Y:S02]  /*24010*/  SYNCS.PHASECHK.TRANS64.TRYWAIT P0, [R0+URZ+0x38850], R7 ;  /* 0x03885007000075a7 */ /* 0x000e64000800017f */
[----:B-1----:R-:W-:Y:S05]  /*24020*/  @!P0 BRA `(.L_x_3102) ;  /* 0x000000dc00748947 */ /* 0x002fea0003800000 */
.L_x_3101:
[----:B------:R-:W-:Y:S05]  /*24030*/  BSYNC B0 ;  /* 0x0000000000007941 */ /* 0x000fea0003800000 */
.L_x_3100:
[----:B------:R-:W-:Y:S01]  /*24040*/  IMAD.MOV.U32 R6, RZ, RZ, R2 ;  /* 0x000000ffff067224 */ /* 0x000fe200078e0002 */
[----:B------:R-:W2:Y:S01]  /*24050*/  LDL.LU R16, [R1+0x68] ;  /* 0x0000680001107983 */ /* 0x000ea20000300800 */
[----:B01----:R-:W-:Y:S01]  /*24060*/  IMAD.MOV.U32 R7, RZ, RZ, 0x40000040 ;  /* 0x40000040ff077424 */ /* 0x003fe200078e00ff */
[----:B------:R-:W-:Y:S01]  /*24070*/  WARPGROUP.ARRIVE ;  /* 0x00000000000079c5 */ /* 0x000fe20000000000 */
[----:B------:R-:W-:Y:S01]  /*24080*/  VIADD R217, R217, 0x1 ;  /* 0x00000001d9d97836 */ /* 0x000fe20000000000 */
[----:B------:R-:W-:Y:S01]  /*24090*/  R2UR UR6, R6 ;  /* 0x00000000060672ca */ /* 0x000fe200000e0000 */
[----:B------:R-:W-:Y:S01]  /*240a0*/  VIADD R6, R2, 0x80 ;  /* 0x0000008002067836 */ /* 0x000fe20000000000 */
[----:B------:R-:W-:Y:S02]  /*240b0*/  R2UR UR7, R7 ;  /* 0x00000000070772ca */ /* 0x000fe400000e0000 */
[----:B------:R-:W-:Y:S02]  /*240c0*/  MOV R7, 0x40000040 ;  /* 0x4000004000077802 */ /* 0x000fe40000000f00 */
[----:B------:R-:W-:-:S04]  /*240d0*/  ISETP.NE.AND P2, PT, R217, 0x2, PT ;  /* 0x00000002d900780c */ /* 0x000fc80003f45270 */
[----:B------:R-:W-:Y:S02]  /*240e0*/  SEL R11, RZ, 0x1, P2 ;  /* 0x00000001ff0b7807 */ /* 0x000fe40001000000 */
[----:B------:R-:W-:Y:S02]  /*240f0*/  SEL R217, R217, RZ, P2 ;  /* 0x000000ffd9d97207 */ /* 0x000fe40001000000 */
[----:B------:R-:W-:Y:S01]  /*24100*/  LOP3.LUT R218, R218, R11, RZ, 0x3c, !PT ;  /* 0x0000000bdada7212 */ /* 0x000fe200078e3cff */
[----:B------:R-:W-:Y:S01]  /*24110*/  HGMMA.64x256x16.F32 R24, R208, gdesc[UR4].tnspB, R24, gsb0 ;  /* 0x43e00004d0187df0 */ /* 0x000fe20008000818 */
[----:B------:R-:W-:Y:S01]  /*24120*/  R2UR UR6, R6 ;  /* 0x00000000060672ca */ /* 0x000fe200000e0000 */
[----:B------:R-:W-:Y:S01]  /*24130*/  VIADD R6, R2, 0x100 ;  /* 0x0000010002067836 */ /* 0x000fe20000000000 */
[----:B------:R-:W-:Y:S01]  /*24140*/  R2UR UR7, R7 ;  /* 0x00000000070772ca */ /* 0x000fe200000e0000 */
[----:B------:R-:W-:Y:S02]  /*24150*/  IMAD.MOV.U32 R7, RZ, RZ, 0x40000040 ;  /* 0x40000040ff077424 */ /* 0x000fe400078e00ff */
[----:B------:R-:W-:Y:S01]  /*24160*/  @!P1 VIADD R11, R0, 0x38860 ;  /* 0x00038860000b9836 */ /* 0x000fe20000000000 */
[----:B------:R-:W-:-:S04]  /*24170*/  MOV R0, 0xff800000 ;  /* 0xff80000000007802 */ /* 0x000fc80000000f00 */
[----:B------:R-:W-:Y:S01]  /*24180*/  @!P1 PRMT R11, RZ, 0x654, R11 ;  /* 0x00000654ff0b9816 */ /* 0x000fe2000000000b */
[----:B------:R-:W-:Y:S02]  /*24190*/  WARPGROUP.DEPBAR.LE gsb0, 0x0 ;  /* 0x00008000000079c5 */ /* 0x000fe40000010000 */
[----:B------:R-:W-:-:S14]  /*241a0*/  WARPGROUP.ARRIVE ;  /* 0x00000000000079c5 */ /* 0x000fdc0000000000 */
[----:B------:R-:W-:Y:S01]  /*241b0*/  HGMMA.64x256x16.F32 R24, R204, gdesc[UR4].tnspB, R24, gsb0 ;  /* 0x43e00004cc187df0 */ /* 0x000fe20008000818 */
[----:B------:R-:W-:Y:S01]  /*241c0*/  R2UR UR6, R6 ;  /* 0x00000000060672ca */ /* 0x000fe200000e0000 */
[----:B------:R-:W-:Y:S01]  /*241d0*/  VIADD R6, R2, 0x180 ;  /* 0x0000018002067836 */ /* 0x000fe20000000000 */
[----:B------:R-:W-:Y:S01]  /*241e0*/  R2UR UR7, R7 ;  /* 0x00000000070772ca */ /* 0x000fe200000e0000 */
[----:B--2---:R-:W-:Y:S01]  /*241f0*/  VIADD R16, R16, 0x1 ;  /* 0x0000000110107836 */ /* 0x004fe20000000000 */
[----:B------:R-:W-:-:S04]  /*24200*/  MOV R7, 0x40000040 ;  /* 0x4000004000077802 */ /* 0x000fc80000000f00 */
[----:B------:R-:W-:Y:S01]  /*24210*/  STL [R1+0x68], R16 ;  /* 0x0000681001007387 */ /* 0x000fe20000100800 */
[----:B------:R-:W-:Y:S02]  /*24220*/  WARPGROUP.DEPBAR.LE gsb0, 0x0 ;  /* 0x00008000000079c5 */ /* 0x000fe40000010000 */
[----:B------:R-:W-:-:S15]  /*24230*/  WARPGROUP.ARRIVE ;  /* 0x00000000000079c5 */ /* 0x000fde0000000000 */
[----:B------:R-:W-:-:S01]  /*24240*/  NOP ;  /* 0x0000000000007918 */ /* 0x000fc20000000000 */
        /* <DEDUP_REMOVED lines=12> */
[----:B------:R-:W-:Y:S02]  /*24310*/  R2UR UR7, R7 ;  /* 0x00000000070772ca */ /* 0x000fe400000e0000 */
[----:B------:R-:W0:Y:S02]  /*24320*/  SHFL.BFLY PT, R7, R14, 0x2, 0x1f ;  /* 0x0c401f000e077f89 */ /* 0x000e2400000e0000 */
[----:B0-----:R-:W-:Y:S02]  /*24330*/  FADD.FTZ R6, R7, R14 ;  /* 0x0000000e07067221 */ /* 0x001fe40000010000 */
[----:B------:R-:W0:Y:S04]  /*24340*/  SHFL.BFLY PT, R7, R2, 0x1, 0x1f ;  /* 0x0c201f0002077f89 */ /* 0x000e2800000e0000 */
[----:B------:R-:W1:Y:S01]  /*24350*/  SHFL.BFLY PT, R9, R6, 0x1, 0x1f ;  /* 0x0c201f0006097f89 */ /* 0x000e6200000e0000 */
[----:B0-----:R-:W-:Y:S01]  /*24360*/  FADD.FTZ R12, R2, R7 ;  /* 0x00000007020c7221 */ /* 0x001fe20000010000 */
[----:B------:R-:W-:Y:S01]  /*24370*/  MOV R7, RZ ;  /* 0x000000ff00077202 */ /* 0x000fe20000000f00 */
[----:B------:R-:W-:-:S02]  /*24380*/  IMAD.MOV.U32 R2, RZ, RZ, RZ ;  /* 0x000000ffff027224 */ /* 0x000fc400078e00ff */
        /* <DEDUP_REMOVED lines=8> */
[----:B------:R-:W2:Y:S01]  /*24410*/  @P0 MUFU.RCP R7, R12 ;  /* 0x0000000c00070308 */ /* 0x000ea20000001000 */
[----:B0-----:R-:W-:-:S04]  /*24420*/  @P0 FMUL.FTZ R9, R9, 0.69314718246459960938 ;  /* 0x3f31721809090820 */ /* 0x001fc80000410000 */
[----:B------:R-:W-:Y:S01]  /*24430*/  @P0 FFMA.FTZ R6, R8, R5, R9 ;  /* 0x0000000508060223 */ /* 0x000fe20000010009 */
[----:B------:R-:W-:Y:S02]  /*24440*/  PLOP3.LUT P0, PT, PT, PT, PT, 0x8, 0x0 ;  /* 0x000000000000781c */ /* 0x000fe40003f0e170 */
[----:B------:R-:W0:Y:S01]  /*24450*/  @P3 MUFU.RCP R2, R13 ;  /* 0x0000000d00023308 */ /* 0x000e220000001000 */
[----:B-1----:R-:W-:-:S04]  /*24460*/  @P3 FMUL.FTZ R3, R10, 0.69314718246459960938 ;  /* 0x3f3172180a033820 */ /* 0x002fc80000410000 */
[----:B------:R-:W-:Y:S01]  /*24470*/  @P3 FFMA.FTZ R0, R14, R4, R3 ;  /* 0x000000040e003223 */ /* 0x000fe20000010003 */
[----:B------:R-:W-:Y:S02]  /*24480*/  WARPGROUP.DEPBAR.LE gsb0, 0x0 ;  /* 0x00008000000079c5 */ /* 0x000fe40000010000 */
[----:B------:R-:W-:-:S06]  /*24490*/  WARPGROUP.ARRIVE ;  /* 0x00000000000079c5 */ /* 0x000fcc0000000000 */
[----:B------:R-:W-:Y:S03]  /*244a0*/  HGMMA.64x256x16.F32 R24, R192, gdesc[UR4].tnspB, R24, gsb0 ;  /* 0x43e00004c0187df0 */ /* 0x000fe60008000818 */
[----:B------:R-:W-:Y:S02]  /*244b0*/  WARPGROUP.DEPBAR.LE gsb0, 0x0 ;  /* 0x00008000000079c5 */ /* 0x000fe40000010000 */
[-C--:B--2---:R-:W-:Y:S01]  /*244c0*/  FMUL.FTZ R8, R24, R7.reuse ;  /* 0x0000000718087220 */ /* 0x084fe20000410000 */
        /* <DEDUP_REMOVED lines=64> */
[-C--:B0-----:R-:W-:Y:S01]  /*248d0*/  FMUL.FTZ R15, R47, R2.reuse ;  /* 0x000000022f0f7220 */ /* 0x081fe20000410000 */
        /* <DEDUP_REMOVED lines=63> */
.L_x_2985:
        /* <DEDUP_REMOVED lines=9> */
[----:B------:R-:W2:Y:S01]  /*24d60*/  LDL R2, [R1+0x94] ;  /* 0x0000940001027983 */ /* 0x000ea20000100800 */
[----:B------:R-:W-:Y:S01]  /*24d70*/  F2FP.F16.F32.PACK_AB R8, R25, R8 ;  /* 0x000000081908723e */ /* 0x000fe200000000ff */
[----:B------:R-:W-:Y:S01]  /*24d80*/  ULDC.64 UR4, c[0x0][0xc00] ;  /* 0x0003000000047ab9 */ /* 0x000fe20000000a00 */
[----:B------:R-:W-:Y:S01]  /*24d90*/  F2FP.F16.F32.PACK_AB R9, R27, R9 ;  /* 0x000000091b09723e */ /* 0x000fe200000000ff */
[----:B------:R-:W3:Y:S01]  /*24da0*/  S2R R81, SR_SWINHI ;  /* 0x0000000000517919 */ /* 0x000ee20000002f00 */
[----:B------:R-:W-:Y:S01]  /*24db0*/  F2FP.F16.F32.PACK_AB R10, R29, R10 ;  /* 0x0000000a1d0a723e */ /* 0x000fe200000000ff */
[----:B------:R-:W-:Y:S01]  /*24dc0*/  ULDC.64 UR6, c[0x0][0x208] ;  /* 0x0000820000067ab9 */ /* 0x000fe20000000a00 */
        /* <DEDUP_REMOVED lines=15> */
[----:B------:R-:W-:Y:S02]  /*24ec0*/  MOV R20, R16 ;  /* 0x0000001000147202 */ /* 0x000fe40000000f00 */
[----:B---3--:R-:W-:Y:S02]  /*24ed0*/  MOV R21, R81 ;  /* 0x0000005100157202 */ /* 0x008fe40000000f00 */
[----:B------:R-:W-:Y:S02]  /*24ee0*/  F2FP.F16.F32.PACK_AB R146, R149, R148 ;  /* 0x000000949592723e */ /* 0x000fe400000000ff */
[----:B------:R-:W-:Y:S01]  /*24ef0*/  F2FP.F16.F32.PACK_AB R147, R151, R150 ;  /* 0x000000969793723e */ /* 0x000fe200000000ff */
[----:B------:R-:W-:Y:S01]  /*24f00*/  BAR.SYNC.DEFER_BLOCKING 0x1, 0x100 ;  /* 0x0044000000007b1d */ /* 0x000fe20000010000 */
[----:B--2---:R-:W-:-:S03]  /*24f10*/  IMAD.WIDE R122, R2, 0x2, R20 ;  /* 0x00000002027a7825 */ /* 0x004fc600078e0214 */
[C---:B------:R-:W-:Y:S02]  /*24f20*/  IADD3 R89, P1, R122.reuse, 0x20, RZ ;  /* 0x000000207a597810 */ /* 0x040fe40007f3e0ff */
[----:B------:R-:W-:Y:S02]  /*24f30*/  IADD3 R101, P3, R122, 0x4000, RZ ;  /* 0x000040007a657810 */ /* 0x000fe40007f7e0ff */
[----:B------:R-:W-:Y:S02]  /*24f40*/  LOP3.LUT R88, R89, 0x380, RZ, 0xc0, !PT ;  /* 0x0000038059587812 */ /* 0x000fe400078ec0ff */
[----:B------:R-:W-:Y:S02]  /*24f50*/  LOP3.LUT R100, R101, 0x380, RZ, 0xc0, !PT ;  /* 0x0000038065647812 */ /* 0x000fe400078ec0ff */
[----:B------:R-:W-:Y:S02]  /*24f60*/  SHF.R.U64 R88, R88, 0x3, RZ ;  /* 0x0000000358587819 */ /* 0x000fe400000012ff */
[----:B------:R-:W-:-:S02]  /*24f70*/  IADD3 R93, P0, R122, 0x40, RZ ;  /* 0x000000407a5d7810 */ /* 0x000fc40007f1e0ff */
[----:B------:R-:W-:Y:S01]  /*24f80*/  LOP3.LUT R88, R88, R89, RZ, 0x3c, !PT ;  /* 0x0000005958587212 */ /* 0x000fe200078e3cff */
[----:B------:R-:W-:Y:S01]  /*24f90*/  IMAD.X R89, RZ, RZ, R123, P1 ;  /* 0x000000ffff597224 */ /* 0x000fe200008e067b */
[C---:B------:R-:W-:Y:S02]  /*24fa0*/  IADD3 R97, P4, R122.reuse, 0x60, RZ ;  /* 0x000000607a617810 */ /* 0x040fe40007f9e0ff */
[C---:B------:R-:W-:Y:S02]  /*24fb0*/  IADD3 R105, P6, R122.reuse, 0x4020, RZ ;  /* 0x000040207a697810 */ /* 0x040fe40007fde0ff */
[C---:B------:R-:W-:Y:S02]  /*24fc0*/  IADD3 R107, P5, R122.reuse, 0x4040, RZ ;  /* 0x000040407a6b7810 */ /* 0x040fe40007fbe0ff */
[C---:B------:R-:W-:Y:S02]  /*24fd0*/  IADD3 R108, P2, R122.reuse, 0x4060, RZ ;  /* 0x000040607a6c7810 */ /* 0x040fe40007f5e0ff */
[----:B------:R-:W-:-:S02]  /*24fe0*/  IADD3 R110, P1, R122, 0x8000, RZ ;  /* 0x000080007a6e7810 */ /* 0x000fc40007f3e0ff */
[----:B------:R-:W-:Y:S02]  /*24ff0*/  SHF.R.U64 R100, R100, 0x3, RZ ;  /* 0x0000000364647819 */ /* 0x000fe400000012ff */
[----:B------:R-:W-:Y:S02]  /*25000*/  LOP3.LUT R92, R93, 0x380, RZ, 0xc0, !PT ;  /* 0x000003805d5c7812 */ /* 0x000fe400078ec0ff */
[----:B------:R-:W-:Y:S02]  /*25010*/  LOP3.LUT R96, R97, 0x380, RZ, 0xc0, !PT ;  /* 0x0000038061607812 */ /* 0x000fe400078ec0ff */
[----:B------:R-:W-:Y:S02]  /*25020*/  LOP3.LUT R104, R105, 0x380, RZ, 0xc0, !PT ;  /* 0x0000038069687812 */ /* 0x000fe400078ec0ff */
[----:B------:R-:W-:Y:S02]  /*25030*/  LOP3.LUT R106, R107, 0x380, RZ, 0xc0, !PT ;  /* 0x000003806b6a7812 */ /* 0x000fe400078ec0ff */
[----:B------:R-:W-:-:S02]  /*25040*/  LOP3.LUT R109, R108, 0x380, RZ, 0xc0, !PT ;  /* 0x000003806c6d7812 */ /* 0x000fc400078ec0ff */
[----:B------:R-:W-:Y:S02]  /*25050*/  LOP3.LUT R111, R110, 0x380, RZ, 0xc0, !PT ;  /* 0x000003806e6f7812 */ /* 0x000fe400078ec0ff */
[----:B------:R-:W-:Y:S01]  /*25060*/  LOP3.LUT R100, R100, R101, RZ, 0x3c, !PT ;  /* 0x0000006564647212 */ /* 0x000fe200078e3cff */
[----:B------:R-:W-:Y:S01]  /*25070*/  IMAD.X R101, RZ, RZ, R123, P3 ;  /* 0x000000ffff657224 */ /* 0x000fe200018e067b */
[----:B------:R-:W-:Y:S02]  /*25080*/  LOP3.LUT R81, R122, 0x380, RZ, 0xc0, !PT ;  /* 0x000003807a517812 */ /* 0x000fe400078ec0ff */
[----:B------:R-:W-:Y:S02]  /*25090*/  SHF.R.U64 R92, R92, 0x3, RZ ;  /* 0x000000035c5c7819 */ /* 0x000fe400000012ff */
[----:B------:R-:W-:Y:S02]  /*250a0*/  SHF.R.U64 R96, R96, 0x3, RZ ;  /* 0x0000000360607819 */ /* 0x000fe400000012ff */
[----:B------:R-:W-:-:S02]  /*250b0*/  SHF.R.U64 R104, R104, 0x3, RZ ;  /* 0x0000000368687819 */ /* 0x000fc400000012ff */
[----:B------:R-:W-:Y:S02]  /*250c0*/  SHF.R.U64 R106, R106, 0x3, RZ ;  /* 0x000000036a6a7819 */ /* 0x000fe400000012ff */
[----:B------:R-:W-:Y:S02]  /*250d0*/  SHF.R.U64 R109, R109, 0x3, RZ ;  /* 0x000000036d6d7819 */ /* 0x000fe400000012ff */
[----:B------:R-:W-:Y:S02]  /*250e0*/  SHF.R.U64 R111, R111, 0x3, RZ ;  /* 0x000000036f6f7819 */ /* 0x000fe400000012ff */
[----:B------:R-:W-:Y:S02]  /*250f0*/  IADD3 R42, P3, R122, 0x8060, RZ ;  /* 0x000080607a2a7810 */ /* 0x000fe40007f7e0ff */
[----:B------:R-:W-:Y:S02]  /*25100*/  SHF.R.U64 R81, R81, 0x3, RZ ;  /* 0x0000000351517819 */ /* 0x000fe400000012ff */
[----:B------:R-:W-:Y:S01]  /*25110*/  LOP3.LUT R92, R92, R93, RZ, 0x3c, !PT ;  /* 0x0000005d5c5c7212 */ /* 0x000fe200078e3cff */
[--C-:B------:R-:W-:Y:S01]  /*25120*/  IMAD.X R117, RZ, RZ, R123.reuse, P3 ;  /* 0x000000ffff757224 */ /* 0x100fe200018e067b */
[----:B------:R-:W-:Y:S01]  /*25130*/  LOP3.LUT R96, R96, R97, RZ, 0x3c, !PT ;  /* 0x0000006160607212 */ /* 0x000fe200078e3cff */
[--C-:B------:R-:W-:Y:S01]  /*25140*/  IMAD.X R97, RZ, RZ, R123.reuse, P4 ;  /* 0x000000ffff617224 */ /* 0x100fe200020e067b */
[----:B------:R-:W-:Y:S01]  /*25150*/  LOP3.LUT R104, R104, R105, RZ, 0x3c, !PT ;  /* 0x0000006968687212 */ /* 0x000fe200078e3cff */
[----:B------:R-:W-:Y:S01]  /*25160*/  IMAD.X R105, RZ, RZ, R123, P6 ;  /* 0x000000ffff697224 */ /* 0x000fe200030e067b */
[----:B------:R-:W-:-:S02]  /*25170*/  LOP3.LUT R106, R106, R107, RZ, 0x3c, !PT ;  /* 0x0000006b6a6a7212 */ /* 0x000fc400078e3cff */
[----:B------:R-:W-:Y:S01]  /*25180*/  LOP3.LUT R108, R109, R108, RZ, 0x3c, !PT ;  /* 0x0000006c6d6c7212 */ /* 0x000fe200078e3cff */
[--C-:B------:R-:W-:Y:S01]  /*25190*/  IMAD.X R109, RZ, RZ, R123.reuse, P2 ;  /* 0x000000ffff6d7224 */ /* 0x100fe200010e067b */
[----:B------:R-:W-:Y:S01]  /*251a0*/  LOP3.LUT R110, R111, R110, RZ, 0x3c, !PT ;  /* 0x0000006e6f6e7212 */ /* 0x000fe200078e3cff */
[----:B------:R-:W-:Y:S01]  /*251b0*/  IMAD.X R111, RZ, RZ, R123, P1 ;  /* 0x000000ffff6f7224 */ /* 0x000fe200008e067b */
[----:B------:R-:W-:Y:S02]  /*251c0*/  LOP3.LUT R80, R42, 0x380, RZ, 0xc0, !PT ;  /* 0x000003802a507812 */ /* 0x000fe400078ec0ff */
[-C--:B------:R-:W-:Y:S02]  /*251d0*/  IADD3.X R93, RZ, R123.reuse, RZ, P0, !PT ;  /* 0x0000007bff5d7210 */ /* 0x080fe400007fe4ff */
[----:B------:R-:W-:Y:S02]  /*251e0*/  IADD3.X R107, RZ, R123, RZ, P5, !PT ;  /* 0x0000007bff6b7210 */ /* 0x000fe40002ffe4ff */
[----:B------:R-:W-:-:S02]  /*251f0*/  IADD3 R112, P0, R122, 0x8020, RZ ;  /* 0x000080207a707810 */ /* 0x000fc40007f1e0ff */
[C---:B------:R-:W-:Y:S02]  /*25200*/  IADD3 R114, P4, R122.reuse, 0x8040, RZ ;  /* 0x000080407a727810 */ /* 0x040fe40007f9e0ff */
[C---:B-1----:R-:W-:Y:S02]  /*25210*/  IADD3 R48, P6, R122.reuse, 0xc000, RZ ;  /* 0x0000c0007a307810 */ /* 0x042fe40007fde0ff */
[C---:B------:R-:W-:Y:S02]  /*25220*/  IADD3 R2, P5, R122.reuse, 0xc020, RZ ;  /* 0x0000c0207a027810 */ /* 0x040fe40007fbe0ff */
[C---:B------:R-:W-:Y:S01]  /*25230*/  IADD3 R26, P2, R122.reuse, 0xc040, RZ ;  /* 0x0000c0407a1a7810 */ /* 0x040fe20007f5e0ff */
[--C-:B------:R-:W-:Y:S01]  /*25240*/  IMAD.X R119, RZ, RZ, R123.reuse, P6 ;  /* 0x000000ffff777224 */ /* 0x100fe200030e067b */
[----:B------:R-:W-:Y:S01]  /*25250*/  IADD3 R30, P1, R122, 0xc060, RZ ;  /* 0x0000c0607a1e7810 */ /* 0x000fe20007f3e0ff */
[----:B------:R-:W-:Y:S01]  /*25260*/  IMAD.X R121, RZ, RZ, R123, P5 ;  /* 0x000000ffff797224 */ /* 0x000fe200028e067b */
[----:B------:R-:W-:-:S02]  /*25270*/  LOP3.LUT R122, R81, R122, RZ, 0x3c, !PT ;  /* 0x0000007a517a7212 */ /* 0x000fc400078e3cff */
[----:B------:R-:W-:Y:S01]  /*25280*/  SHF.R.U64 R80, R80, 0x3, RZ ;  /* 0x0000000350507819 */ /* 0x000fe200000012ff */
[----:B------:R-:W-:Y:S01]  /*25290*/  IMAD.X R85, RZ, RZ, R123, P1 ;  /* 0x000000ffff557224 */ /* 0x000fe200008e067b */
[----:B------:R-:W-:Y:S02]  /*252a0*/  MOV R122, R122 ;  /* 0x0000007a007a7202 */ /* 0x000fe40000000f00 */
[----:B------:R-:W-:Y:S02]  /*252b0*/  LOP3.LUT R84, R48, 0x380, RZ, 0xc0, !PT ;  /* 0x0000038030547812 */ /* 0x000fe400078ec0ff */
[----:B------:R-:W-:Y:S01]  /*252c0*/  LOP3.LUT R116, R80, R42, RZ, 0x3c, !PT ;  /* 0x0000002a50747212 */ /* 0x000fe200078e3cff */
[----:B------:R1:W-:Y:S01]  /*252d0*/  STSM.16.M88.4 [R122], R8 ;  /* 0x000000087a007844 */ /* 0x0003e20000000200 */
[----:B------:R-:W-:Y:S02]  /*252e0*/  LOP3.LUT R25, R2, 0x380, RZ, 0xc0, !PT ;  /* 0x0000038002197812 */ /* 0x000fe400078ec0ff */
        /* <DEDUP_REMOVED lines=8> */
[----:B------:R-:W-:Y:S02]  /*25370*/  MOV R88, R88 ;  /* 0x0000005800587202 */ /* 0x000fe40000000f00 */
[----:B-1----:R-:W-:Y:S02]  /*25380*/  F2FP.F16.F32.PACK_AB R8, R33, R12 ;  /* 0x0000000c2108723e */ /* 0x002fe400000000ff */
[----:B------:R-:W-:Y:S02]  /*25390*/  F2FP.F16.F32.PACK_AB R9, R35, R34 ;  /* 0x000000222309723e */ /* 0x000fe400000000ff */
[----:B------:R-:W-:Y:S02]  /*253a0*/  F2FP.F16.F32.PACK_AB R10, R37, R14 ;  /* 0x0000000e250a723e */ /* 0x000fe400000000ff */
[----:B------:R-:W-:-:S02]  /*253b0*/  F2FP.F16.F32.PACK_AB R11, R39, R38 ;  /* 0x00000026270b723e */ /* 0x000fc400000000ff */
[----:B------:R-:W-:Y:S02]  /*253c0*/  SHF.R.U64 R113, R113, 0x3, RZ ;  /* 0x0000000371717819 */ /* 0x000fe400000012ff */
[----:B------:R-:W-:Y:S01]  /*253d0*/  MOV R92, R92 ;  /* 0x0000005c005c7202 */ /* 0x000fe20000000f00 */
[----:B------:R1:W-:Y:S01]  /*253e0*/  STSM.16.M88.4 [R88], R8 ;  /* 0x0000000858007844 */ /* 0x0003e20000000200 */
[----:B------:R-:W-:Y:S02]  /*253f0*/  F2FP.F16.F32.PACK_AB R12, R41, R24 ;  /* 0x00000018290c723e */ /* 0x000fe400000000ff */
[----:B------:R-:W-:Y:S02]  /*25400*/  F2FP.F16.F32.PACK_AB R14, R45, R28 ;  /* 0x0000001c2d0e723e */ /* 0x000fe400000000ff */
[----:B------:R-:W-:Y:S02]  /*25410*/  SHF.R.U64 R115, R115, 0x3, RZ ;  /* 0x0000000373737819 */ /* 0x000fe400000012ff */
[----:B------:R-:W-:Y:S01]  /*25420*/  LOP3.LUT R118, R84, R48, RZ, 0x3c, !PT ;  /* 0x0000003054767212 */ /* 0x000fe200078e3cff */
[----:B------:R2:W-:Y:S01]  /*25430*/  STSM.16.M88.4 [R92], R12 ;  /* 0x0000000c5c007844 */ /* 0x0005e20000000200 */
[----:B------:R-:W-:Y:S01]  /*25440*/  LOP3.LUT R120, R25, R2, RZ, 0x3c, !PT ;  /* 0x0000000219787212 */ /* 0x000fe200078e3cff */
[----:B------:R-:W3:Y:S01]  /*25450*/  LDC R48, c[0x0][0xbe8] ;  /* 0x0002fa00ff307b82 */ /* 0x000ee20000000800 */
[----:B------:R-:W-:Y:S01]  /*25460*/  LOP3.LUT R80, R27, R26, RZ, 0x3c, !PT ;  /* 0x0000001a1b507212 */ /* 0x000fe200078e3cff */
[----:B------:R-:W-:Y:S01]  /*25470*/  IMAD.SHL.U32 R2, R236, 0x4, RZ ;  /* 0x00000004ec027824 */ /* 0x000fe200078e00ff */
[----:B------:R-:W-:-:S02]  /*25480*/  LOP3.LUT R84, R42, R30, RZ, 0x3c, !PT ;  /* 0x0000001e2a547212 */ /* 0x000fc400078e3cff */
[----:B------:R-:W-:Y:S02]  /*25490*/  MOV R96, R96 ;  /* 0x0000006000607202 */ /* 0x000fe40000000f00 */
[----:B------:R-:W-:Y:S02]  /*254a0*/  F2FP.F16.F32.PACK_AB R24, R3, R160 ;  /* 0x000000a00318723e */ /* 0x000fe400000000ff */
[----:B------:R-:W-:Y:S02]  /*254b0*/  F2FP.F16.F32.PACK_AB R25, R5, R4 ;  /* 0x000000040519723e */ /* 0x000fe400000000ff */
[----:B------:R-:W-:Y:S02]  /*254c0*/  F2FP.F16.F32.PACK_AB R26, R53, R161 ;  /* 0x000000a1351a723e */ /* 0x000fe400000000ff */
[----:B------:R-:W-:Y:S02]  /*254d0*/  F2FP.F16.F32.PACK_AB R27, R55, R54 ;  /* 0x00000036371b723e */ /* 0x000fe400000000ff */
[----:B------:R-:W-:Y:S01]  /*254e0*/  LOP3.LUT R112, R113, R112, RZ, 0x3c, !PT ;  /* 0x0000007071707212 */ /* 0x000fe200078e3cff */
[----:B------:R-:W-:Y:S01]  /*254f0*/  IMAD.X R113, RZ, RZ, R123, P0 ;  /* 0x000000ffff717224 */ /* 0x000fe200000e067b */
[----:B------:R-:W-:Y:S01]  /*25500*/  MOV R100, R100 ;  /* 0x0000006400647202 */ /* 0x000fe20000000f00 */
[----:B------:R-:W-:Y:S01]  /*25510*/  STSM.16.M88.4 [R96], R24 ;  /* 0x0000001860007844 */ /* 0x000fe20000000200 */
[----:B------:R-:W-:-:S02]  /*25520*/  F2FP.F16.F32.PACK_AB R28, R57, R162 ;  /* 0x000000a2391c723e */ /* 0x000fc400000000ff */
[----:B------:R-:W-:Y:S02]  /*25530*/  F2FP.F16.F32.PACK_AB R30, R61, R163 ;  /* 0x000000a33d1e723e */ /* 0x000fe400000000ff */
[----:B------:R-:W-:Y:S02]  /*25540*/  MOV R104, R104 ;  /* 0x0000006800687202 */ /* 0x000fe40000000f00 */
[----:B-1----:R-:W-:Y:S01]  /*25550*/  F2FP.F16.F32.PACK_AB R8, R65, R164 ;  /* 0x000000a44108723e */ /* 0x002fe200000000ff */
[----:B------:R-:W-:Y:S01]  /*25560*/  STSM.16.M88.4 [R100], R28 ;  /* 0x0000001c64007844 */ /* 0x000fe20000000200 */
[----:B------:R-:W-:Y:S02]  /*25570*/  F2FP.F16.F32.PACK_AB R9, R67, R66 ;  /* 0x000000424309723e */ /* 0x000fe400000000ff */
[----:B------:R-:W-:Y:S02]  /*25580*/  F2FP.F16.F32.PACK_AB R10, R69, R165 ;  /* 0x000000a5450a723e */ /* 0x000fe400000000ff */
[----:B------:R-:W-:-:S02]  /*25590*/  F2FP.F16.F32.PACK_AB R11, R71, R70 ;  /* 0x00000046470b723e */ /* 0x000fc400000000ff */
[----:B------:R-:W-:Y:S02]  /*255a0*/  LOP3.LUT R114, R115, R114, RZ, 0x3c, !PT ;  /* 0x0000007273727212 */ /* 0x000fe400078e3cff */
[----:B------:R-:W-:Y:S01]  /*255b0*/  MOV R106, R106 ;  /* 0x0000006a006a7202 */ /* 0x000fe20000000f00 */
[----:B------:R1:W-:Y:S01]  /*255c0*/  STSM.16.M88.4 [R104], R8 ;  /* 0x0000000868007844 */ /* 0x0003e20000000200 */
[----:B--2---:R-:W-:Y:S02]  /*255d0*/  F2FP.F16.F32.PACK_AB R12, R73, R166 ;  /* 0x000000a6490c723e */ /* 0x004fe400000000ff */
[----:B------:R-:W-:Y:S02]  /*255e0*/  F2FP.F16.F32.PACK_AB R13, R75, R74 ;  /* 0x0000004a4b0d723e */ /* 0x000fe400000000ff */
[----:B------:R-:W-:Y:S02]  /*255f0*/  F2FP.F16.F32.PACK_AB R14, R77, R167 ;  /* 0x000000a74d0e723e */ /* 0x000fe400000000ff */
[----:B------:R-:W-:-:S02]  /*25600*/  F2FP.F16.F32.PACK_AB R15, R79, R78 ;  /* 0x0000004e4f0f723e */ /* 0x000fc400000000ff */
[----:B------:R-:W-:Y:S02]  /*25610*/  IADD3.X R115, RZ, R123, RZ, P4, !PT ;  /* 0x0000007bff737210 */ /* 0x000fe400027fe4ff */
[----:B------:R-:W-:Y:S01]  /*25620*/  MOV R108, R108 ;  /* 0x0000006c006c7202 */ /* 0x000fe20000000f00 */
[----:B------:R2:W-:Y:S01]  /*25630*/  STSM.16.M88.4 [R106], R12 ;  /* 0x0000000c6a007844 */ /* 0x0005e20000000200 */
[----:B------:R-:W-:Y:S02]  /*25640*/  F2FP.F16.F32.PACK_AB R33, R83, R82 ;  /* 0x000000525321723e */ /* 0x000fe400000000ff */
[----:B------:R-:W-:Y:S02]  /*25650*/  F2FP.F16.F32.PACK_AB R34, R40, R169 ;  /* 0x000000a92822723e */ /* 0x000fe400000000ff */
[----:B------:R-:W-:Y:S02]  /*25660*/  F2FP.F16.F32.PACK_AB R35, R87, R86 ;  /* 0x000000565723723e */ /* 0x000fe400000000ff */
[----:B------:R-:W-:-:S02]  /*25670*/  MOV R110, R110 ;  /* 0x0000006e006e7202 */ /* 0x000fc40000000f00 */
[----:B------:R-:W-:Y:S01]  /*25680*/  F2FP.F16.F32.PACK_AB R40, R56, R170 ;  /* 0x000000aa3828723e */ /* 0x000fe200000000ff */
[----:B------:R-:W-:Y:S01]  /*25690*/  STSM.16.M88.4 [R108], R32 ;  /* 0x000000206c007844 */ /* 0x000fe20000000200 */
[----:B------:R-:W-:Y:S02]  /*256a0*/  F2FP.F16.F32.PACK_AB R41, R91, R90 ;  /* 0x0000005a5b29723e */ /* 0x000fe400000000ff */
[----:B------:R-:W-:Y:S02]  /*256b0*/  F2FP.F16.F32.PACK_AB R42, R152, R171 ;  /* 0x000000ab982a723e */ /* 0x000fe400000000ff */
[----:B------:R-:W-:Y:S02]  /*256c0*/  MOV R112, R112 ;  /* 0x0000007000707202 */ /* 0x000fe40000000f00 */
[----:B------:R-:W-:Y:S01]  /*256d0*/  F2FP.F16.F32.PACK_AB R56, R153, R172 ;  /* 0x000000ac9938723e */ /* 0x000fe200000000ff */
[----:B------:R-:W-:Y:S01]  /*256e0*/  STSM.16.M88.4 [R110], R40 ;  /* 0x000000286e007844 */ /* 0x000fe20000000200 */
[----:B------:R-:W-:-:S02]  /*256f0*/  F2FP.F16.F32.PACK_AB R57, R99, R98 ;  /* 0x000000626339723e */ /* 0x000fc400000000ff */
[----:B------:R-:W-:Y:S02]  /*25700*/  MOV R114, R114 ;  /* 0x0000007200727202 */ /* 0x000fe40000000f00 */
[----:B-1----:R-:W-:Y:S01]  /*25710*/  F2FP.F16.F32.PACK_AB R8, R155, R174 ;  /* 0x000000ae9b08723e */ /* 0x002fe200000000ff */
[----:B------:R-:W-:Y:S01]  /*25720*/  STSM.16.M88.4 [R112], R56 ;  /* 0x0000003870007844 */ /* 0x000fe20000000200 */
[----:B------:R-:W-:Y:S02]  /*25730*/  F2FP.F16.F32.PACK_AB R9, R36, R7 ;  /* 0x000000072409723e */ /* 0x000fe400000000ff */
[----:B------:R-:W-:Y:S02]  /*25740*/  F2FP.F16.F32.PACK_AB R10, R156, R175 ;  /* 0x000000af9c0a723e */ /* 0x000fe400000000ff */
[----:B------:R-:W-:Y:S02]  /*25750*/  F2FP.F16.F32.PACK_AB R11, R47, R44 ;  /* 0x0000002c2f0b723e */ /* 0x000fe400000000ff */
[----:B------:R-:W-:-:S02]  /*25760*/  MOV R116, R116 ;  /* 0x0000007400747202 */ /* 0x000fc40000000f00 */
[----:B--2---:R-:W-:Y:S01]  /*25770*/  F2FP.F16.F32.PACK_AB R12, R157, R176 ;  /* 0x000000b09d0c723e */ /* 0x004fe200000000ff */
[----:B------:R-:W-:Y:S01]  /*25780*/  STSM.16.M88.4 [R114], R8 ;  /* 0x0000000872007844 */ /* 0x000fe20000000200 */
[----:B------:R-:W-:Y:S02]  /*25790*/  F2FP.F16.F32.PACK_AB R13, R60, R52 ;  /* 0x000000343c0d723e */ /* 0x000fe400000000ff */
[----:B------:R-:W-:Y:S02]  /*257a0*/  F2FP.F16.F32.PACK_AB R14, R158, R177 ;  /* 0x000000b19e0e723e */ /* 0x000fe400000000ff */
[----:B------:R-:W-:Y:S02]  /*257b0*/  F2FP.F16.F32.PACK_AB R15, R68, R64 ;  /* 0x00000040440f723e */ /* 0x000fe400000000ff */
[----:B------:R-:W-:Y:S02]  /*257c0*/  IADD3.X R81, RZ, R123, RZ, P2, !PT ;  /* 0x0000007bff517210 */ /* 0x000fe400017fe4ff */
[----:B------:R-:W-:Y:S01]  /*257d0*/  IADD3 R4, P1, R2, UR4, RZ ;  /* 0x0000000402047c10 */ /* 0x000fe2000ff3e0ff */
[----:B------:R1:W-:Y:S01]  /*257e0*/  STSM.16.M88.4 [R116], R12 ;  /* 0x0000000c74007844 */ /* 0x0003e20000000200 */
[----:B------:R-:W-:-:S02]  /*257f0*/  MOV R118, R118 ;  /* 0x0000007600767202 */ /* 0x000fc40000000f00 */
[----:B------:R-:W-:Y:S02]  /*25800*/  F2FP.F16.F32.PACK_AB R24, R159, R178 ;  /* 0x000000b29f18723e */ /* 0x000fe400000000ff */
[----:B------:R-:W-:Y:S02]  /*25810*/  F2FP.F16.F32.PACK_AB R25, R76, R72 ;  /* 0x000000484c19723e */ /* 0x000fe400000000ff */
[----:B------:R-:W-:Y:S02]  /*25820*/  F2FP.F16.F32.PACK_AB R26, R125, R179 ;  /* 0x000000b37d1a723e */ /* 0x000fe400000000ff */
[----:B------:R-:W-:Y:S02]  /*25830*/  F2FP.F16.F32.PACK_AB R27, R127, R126 ;  /* 0x0000007e7f1b723e */ /* 0x000fe400000000ff */
[----:B------:R-:W-:Y:S02]  /*25840*/  ISETP.NE.U32.AND P0, PT, RZ, UR4, PT ;  /* 0x00000004ff007c0c */ /* 0x000fe4000bf05070 */
[----:B------:R-:W-:Y:S01]  /*25850*/  MOV R120, R120 ;  /* 0x0000007800787202 */ /* 0x000fe20000000f00 */
[----:B------:R2:W-:Y:S01]  /*25860*/  STSM.16.M88.4 [R118], R24 ;  /* 0x0000001876007844 */ /* 0x0005e20000000200 */
[----:B------:R-:W-:-:S02]  /*25870*/  F2FP.F16.F32.PACK_AB R28, R129, R128 ;  /* 0x00000080811c723e */ /* 0x000fc400000000ff */
[----:B-1----:R-:W-:Y:S02]  /*25880*/  SHF.R.S32.HI R15, RZ, 0x1f, R236 ;  /* 0x0000001fff0f7819 */ /* 0x002fe400000114ec */
[----:B------:R-:W-:Y:S02]  /*25890*/  F2FP.F16.F32.PACK_AB R29, R131, R130 ;  /* 0x00000082831d723e */ /* 0x000fe400000000ff */
[----:B------:R-:W-:Y:S02]  /*258a0*/  SHF.L.U64.HI R3, R236, 0x2, R15 ;  /* 0x00000002ec037819 */ /* 0x000fe4000001020f */
[----:B------:R-:W-:Y:S02]  /*258b0*/  F2FP.F16.F32.PACK_AB R30, R133, R132 ;  /* 0x00000084851e723e */ /* 0x000fe400000000ff */
[----:B------:R-:W-:Y:S02]  /*258c0*/  F2FP.F16.F32.PACK_AB R31, R135, R134 ;  /* 0x00000086871f723e */ /* 0x000fe400000000ff */
[----:B------:R-:W-:Y:S01]  /*258d0*/  MOV R80, R80 ;  /* 0x0000005000507202 */ /* 0x000fe20000000f00 */
[----:B------:R-:W-:Y:S01]  /*258e0*/  IMAD.MOV.U32 R81, RZ, RZ, RZ ;  /* 0x000000ffff517224 */ /* 0x000fe200078e00ff */
[----:B------:R-:W-:Y:S01]  /*258f0*/  IADD3.X R5, R3, UR5, RZ, P1, !PT ;  /* 0x0000000503057c10 */ /* 0x000fe20008ffe4ff */
[----:B------:R2:W-:Y:S01]  /*25900*/  STSM.16.M88.4 [R120], R28 ;  /* 0x0000001c78007844 */ /* 0x0005e20000000200 */
[----:B------:R-:W-:-:S02]  /*25910*/  MOV R84, R84 ;  /* 0x0000005400547202 */ /* 0x000fc40000000f00 */
[----:B---3--:R-:W-:Y:S01]  /*25920*/  ISETP.NE.AND P1, PT, R48, 0x1, PT ;  /* 0x000000013000780c */ /* 0x008fe20003f25270 */
[----:B------:R2:W-:Y:S01]  /*25930*/  STSM.16.M88.4 [R80], R136 ;  /* 0x0000008850007844 */ /* 0x0005e20000000200 */
[----:B------:R-:W-:Y:S01]  /*25940*/  ISETP.NE.AND.EX P0, PT, RZ, UR5, PT, P0 ;  /* 0x00000005ff007c0c */ /* 0x000fe2000bf05300 */
[----:B------:R-:W-:Y:S02]  /*25950*/  ULDC.64 UR4, c[0x0][0xc08] ;  /* 0x0003020000047ab9 */ /* 0x000fe40000000a00 */
[----:B------:R-:W-:Y:S01]  /*25960*/  ISETP.NE.U32.AND P2, PT, RZ, UR4, PT ;  /* 0x00000004ff007c0c */ /* 0x000fe2000bf45070 */
[----:B------:R2:W-:Y:S01]  /*25970*/  STSM.16.M88.4 [R84], R144 ;  /* 0x0000009054007844 */ /* 0x0005e20000000200 */
[----:B------:R-:W-:Y:S02]  /*25980*/  BAR.SYNC.DEFER_BLOCKING 0x1, 0x100 ;  /* 0x0044000000007b1d */ /* 0x000fe40000010000 */
[----:B------:R-:W-:-:S06]  /*25990*/  ISETP.NE.AND.EX P2, PT, RZ, UR5, PT, P2 ;  /* 0x00000005ff007c0c */ /* 0x000fcc000bf45320 */
[----:B------:R-:W1:Y:S08]  /*259a0*/  @P1 LDC R8, c[0x0][0xbec] ;  /* 0x0002fb00ff081b82 */ /* 0x000e700000000800 */
[----:B------:R-:W3:Y:S01]  /*259b0*/  @P1 LDC R11, c[0x0][0xbf0] ;  /* 0x0002fc00ff0b1b82 */ /* 0x000ee20000000800 */
[----:B------:R-:W-:Y:S01]  /*259c0*/  @P2 IADD3 R2, P3, R2, UR4, RZ ;  /* 0x0000000402022c10 */ /* 0x000fe2000ff7e0ff */
[----:B------:R-:W-:-:S02]  /*259d0*/  ULDC UR4, c[0x0][0xa88] ;  /* 0x0002a20000047ab9 */ /* 0x000fc40000000800 */
[----:B------:R-:W-:Y:S02]  /*259e0*/  MOV R7, UR4 ;  /* 0x0000000400077c02 */ /* 0x000fe40008000f00 */
[----:B------:R-:W-:Y:S01]  /*259f0*/  @P2 IADD3.X R3, R3, UR5, RZ, P3, !PT ;  /* 0x0000000503032c10 */ /* 0x000fe20009ffe4ff */
[----:B------:R2:W5:Y:S04]  /*25a00*/  @P0 LDG.E R81, desc[UR6][R4.64] ;  /* 0x0000000604510981 */ /* 0x000568000c1e1900 */
[----:B------:R2:W5:Y:S01]  /*25a10*/  @P2 LDG.E R7, desc[UR6][R2.64] ;  /* 0x0000000602072981 */ /* 0x000562000c1e1900 */
[----:B------:R-:W-:Y:S05]  /*25a20*/  @P2 BRA `(.L_x_3105) ;  /* 0x0000000000142947 */ /* 0x000fea0003800000 */
[----:B------:R-:W-:Y:S05]  /*25a30*/  @!P0 BRA `(.L_x_3105) ;  /* 0x0000000000108947 */ /* 0x000fea0003800000 */
[----:B------:R-:W-:Y:S02]  /*25a40*/  ULDC.64 UR4, c[0x0][0x208] ;  /* 0x0000820000047ab9 */ /* 0x000fe40000000a00 */
[----:B--2---:R-:W2:Y:S04]  /*25a50*/  LDG.E R2, desc[UR4][R4.64] ;  /* 0x0000000404027981 */ /* 0x004ea8000c1e1900 */
[----:B-----5:R-:W2:Y:S02]  /*25a60*/  LDG.E R7, desc[UR4][R4.64+0x4] ;  /* 0x0000040404077981 */ /* 0x020ea4000c1e1900 */
[----:B--2---:R-:W-:-:S07]  /*25a70*/  IMAD.IADD R7, R7, 0x1, -R2 ;  /* 0x0000000107077824 */ /* 0x004fce00078e0a02 */
.L_x_3105:
[----:B------:R-:W4:Y:S01]  /*25a80*/  LDL.LU R86, [R1+0x64] ;  /* 0x0000640001567983 */ /* 0x000f220000300800 */
[----:B--2---:R-:W-:Y:S01]  /*25a90*/  IMAD.IADD R25, R235, 0x1, R230 ;  /* 0x00000001eb197824 */ /* 0x004fe200078e02e6 */
[----:B------:R-:W-:Y:S01]  /*25aa0*/  ULDC.64 UR4, c[0x0][0xb90] ;  /* 0x0002e40000047ab9 */ /* 0x000fe20000000a00 */
[----:B-----5:R-:W-:Y:S01]  /*25ab0*/  SHF.R.S32.HI R3, RZ, 0x1f, R81 ;  /* 0x0000001fff037819 */ /* 0x020fe20000011451 */
[----:B------:R-:W2:Y:S01]  /*25ac0*/  LDL R26, [R1+0x90] ;  /* 0x00009000011a7983 */ /* 0x000ea20000100800 */
[----:B-1----:R-:W-:Y:S01]  /*25ad0*/  @P1 IMAD.HI.U32 R8, R25, R8, RZ ;  /* 0x0000000819081227 */ /* 0x002fe200078e00ff */
[----:B------:R-:W-:Y:S01]  /*25ae0*/  MOV R2, R81 ;  /* 0x0000005100027202 */ /* 0x000fe20000000f00 */
[----:B------:R-:W1:Y:S01]  /*25af0*/  @P1 LDC R83, c[0x0][0xbec] ;  /* 0x0002fb00ff531b82 */ /* 0x000e620000000800 */
[----:B------:R-:W2:Y:S01]  /*25b00*/  LDL R14, [R1+0x74] ;  /* 0x00007400010e7983 */ /* 0x000ea20000100800 */
[----:B------:R-:W-:Y:S01]  /*25b10*/  IMAD.MOV.U32 R9, RZ, RZ, R25 ;  /* 0x000000ffff097224 */ /* 0x000fe200078e0019 */
[----:B---3--:R-:W-:Y:S01]  /*25b20*/  @P1 SHF.R.U32.HI R9, RZ, R11, R8 ;  /* 0x0000000bff091219 */ /* 0x008fe20000011608 */
[----:B------:R-:W-:Y:S01]  /*25b30*/  IMAD.SHL.U32 R10, R212, 0x40, RZ ;  /* 0x00000040d40a7824 */ /* 0x000fe200078e00ff */
[----:B------:R-:W-:-:S02]  /*25b40*/  SEL R80, R15, RZ, !P0 ;  /* 0x000000ff0f507207 */ /* 0x000fc40004000000 */
[----:B------:R-:W-:Y:S01]  /*25b50*/  SEL R236, R236, RZ, !P0 ;  /* 0x000000ffecec7207 */ /* 0x000fe20004000000 */
[----:B------:R-:W-:Y:S01]  /*25b60*/  IMAD R11, R237, 0x8, R10 ;  /* 0x00000008ed0b7824 */ /* 0x000fe200078e020a */
[----:B------:R-:W-:Y:S01]  /*25b70*/  IADD3 R15, -R9, RZ, RZ ;  /* 0x000000ff090f7210 */ /* 0x000fe20007ffe1ff */
[----:B------:R-:W-:Y:S01]  /*25b80*/  ULDC.64 UR6, c[0x0][0x208] ;  /* 0x0000820000067ab9 */ /* 0x000fe20000000a00 */
[----:B------:R-:W3:Y:S01]  /*25b90*/  @P1 LDC R85, c[0x0][0xbf0] ;  /* 0x0002fc00ff551b82 */ /* 0x000ee20000000800 */
[----:B------:R-:W-:-:S04]  /*25ba0*/  IMAD.WIDE R20, R11, 0x2, R20 ;  /* 0x000000020b147825 */ /* 0x000fc800078e0214 */
[----:B------:R-:W-:Y:S01]  /*25bb0*/  IMAD R11, R48, R15, R25 ;  /* 0x0000000f300b7224 */ /* 0x000fe200078e0219 */
        /* <DEDUP_REMOVED lines=11> */
[C---:B------:R-:W-:Y:S02]  /*25c70*/  IADD3 R57, P3, R20.reuse, 0xa000, RZ ;  /* 0x0000a00014397810 */ /* 0x040fe40007f7e0ff */
[----:B------:R-:W-:Y:S02]  /*25c80*/  LOP3.LUT R60, R61, 0x380, RZ, 0xc0, !PT ;  /* 0x000003803d3c7812 */ /* 0x000fe400078ec0ff */
[----:B------:R-:W-:-:S02]  /*25c90*/  IADD3 R37, P6, R20, 0x6000, RZ ;  /* 0x0000600014257810 */ /* 0x000fc40007fde0ff */
[----:B------:R-:W-:Y:S02]  /*25ca0*/  LOP3.LUT R56, R57, 0x380, RZ, 0xc0, !PT ;  /* 0x0000038039387812 */ /* 0x000fe400078ec0ff */
[----:B------:R-:W-:Y:S02]  /*25cb0*/  SHF.R.U64 R60, R60, 0x3, RZ ;  /* 0x000000033c3c7819 */ /* 0x000fe400000012ff */
[----:B------:R-:W-:Y:S02]  /*25cc0*/  LOP3.LUT R36, R37, 0x380, RZ, 0xc0, !PT ;  /* 0x0000038025247812 */ /* 0x000fe400078ec0ff */
        /* <DEDUP_REMOVED lines=8> */
[----:B------:R-:W-:-:S04]  /*25d50*/  IADD3 R65, P6, R20, 0xc000, RZ ;  /* 0x0000c00014417810 */ /* 0x000fc80007fde0ff */
[----:B------:R-:W-:-:S04]  /*25d60*/  LOP3.LUT R64, R65, 0x380, RZ, 0xc0, !PT ;  /* 0x0000038041407812 */ /* 0x000fc800078ec0ff */
[----:B------:R-:W-:-:S04]  /*25d70*/  SHF.R.U64 R64, R64, 0x3, RZ ;  /* 0x0000000340407819 */ /* 0x000fc800000012ff */
[----:B------:R-:W-:Y:S01]  /*25d80*/  LOP3.LUT R64, R64, R65, RZ, 0x3c, !PT ;  /* 0x0000004140407212 */ /* 0x000fe200078e3cff */
[----:B------:R-:W-:Y:S02]  /*25d90*/  IMAD.X R65, RZ, RZ, R21, P6 ;  /* 0x000000ffff417224 */ /* 0x000fe400030e0615 */
[----:B------:R-:W-:Y:S01]  /*25da0*/  IMAD.IADD R87, R212, 0x1, R230 ;  /* 0x00000001d4577824 */ /* 0x000fe200078e02e6 */
[----:B------:R-:W-:Y:S01]  /*25db0*/  BSSY B1, `(.L_x_3106) ;  /* 0x00000b0000017945 */ /* 0x000fe20003800000 */
[----:B------:R-:W-:Y:S02]  /*25dc0*/  SHF.R.S32.HI R88, RZ, 0x1f, R221 ;  /* 0x0000001fff587819 */ /* 0x000fe400000114dd */
[----:B----4-:R-:W-:-:S05]  /*25dd0*/  SHF.R.S32.HI R82, RZ, 0x1f, R86 ;  /* 0x0000001fff527819 */ /* 0x010fca0000011456 */
[----:B------:R-:W-:-:S04]  /*25de0*/  IMAD R4, R82, UR4, RZ ;  /* 0x0000000452047c24 */ /* 0x000fc8000f8e02ff */
[C---:B------:R-:W-:Y:S02]  /*25df0*/  IMAD R13, R86.reuse, UR5, R4 ;  /* 0x00000005560d7c24 */ /* 0x040fe4000f8e0204 */
[----:B------:R-:W-:Y:S01]  /*25e00*/  IMAD.WIDE.U32 R4, R86, UR4, R2 ;  /* 0x0000000456047c25 */ /* 0x000fe2000f8e0002 */
[----:B------:R-:W-:-:S03]  /*25e10*/  ULDC.64 UR4, c[0x0][0xb98] ;  /* 0x0002e60000047ab9 */ /* 0x000fc60000000a00 */
[----:B------:R-:W-:Y:S02]  /*25e20*/  IMAD.IADD R5, R5, 0x1, R13 ;  /* 0x0000000105057824 */ /* 0x000fe400078e020d */
[----:B------:R-:W-:Y:S02]  /*25e30*/  IMAD R13, R80, UR4, RZ ;  /* 0x00000004500d7c24 */ /* 0x000fe4000f8e02ff */
[----:B------:R-:W-:Y:S01]  /*25e40*/  IMAD.WIDE.U32 R4, R236, UR4, R4 ;  /* 0x00000004ec047c25 */ /* 0x000fe2000f8e0004 */
[----:B------:R-:W-:-:S03]  /*25e50*/  SHF.R.S32.HI R2, RZ, 0x1f, R11 ;  /* 0x0000001fff027819 */ /* 0x000fc6000001140b */
[----:B------:R-:W-:Y:S01]  /*25e60*/  IMAD R8, R236, UR5, R13 ;  /* 0x00000005ec087c24 */ /* 0x000fe2000f8e020d */
[----:B------:R-:W-:Y:S01]  /*25e70*/  SHF.R.S32.HI R13, RZ, 0x1f, R9 ;  /* 0x0000001fff0d7819 */ /* 0x000fe20000011409 */
[----:B------:R-:W-:Y:S01]  /*25e80*/  ULDC.64 UR4, c[0x0][0xb88] ;  /* 0x0002e20000047ab9 */ /* 0x000fe20000000a00 */
[----:B------:R-:W-:Y:S01]  /*25e90*/  IADD3 R4, P0, R9, R4, RZ ;  /* 0x0000000409047210 */ /* 0x000fe20007f1e0ff */
[----:B------:R-:W-:-:S03]  /*25ea0*/  IMAD R2, R2, UR4, RZ ;  /* 0x0000000402027c24 */ /* 0x000fc6000f8e02ff */
[----:B------:R-:W-:Y:S01]  /*25eb0*/  IADD3.X R5, R13, R5, R8, P0, !PT ;  /* 0x000000050d057210 */ /* 0x000fe200007fe408 */
[C---:B------:R-:W-:Y:S02]  /*25ec0*/  IMAD R15, R11.reuse, UR5, R2 ;  /* 0x000000050b0f7c24 */ /* 0x040fe4000f8e0202 */
[----:B------:R-:W-:Y:S01]  /*25ed0*/  IMAD.WIDE.U32 R4, R11, UR4, R4 ;  /* 0x000000040b047c25 */ /* 0x000fe2000f8e0004 */
[----:B------:R-:W-:-:S03]  /*25ee0*/  ULDC.64 UR4, c[0x0][0xb50] ;  /* 0x0002d40000047ab9 */ /* 0x000fc60000000a00 */
[----:B------:R-:W-:Y:S01]  /*25ef0*/  IMAD.IADD R5, R5, 0x1, R15 ;  /* 0x0000000105057824 */ /* 0x000fe200078e020f */
[----:B------:R-:W-:-:S04]  /*25f00*/  LEA R10, P0, R4, UR4, 0x2 ;  /* 0x00000004040a7c11 */ /* 0x000fc8000f8010ff */
[----:B------:R-:W-:Y:S02]  /*25f10*/  LEA.HI.X R4, R4, UR5, R5, 0x2, P0 ;  /* 0x0000000504047c11 */ /* 0x000fe400080f1405 */
[C---:B------:R-:W-:Y:S02]  /*25f20*/  IADD3 R9, P5, R20.reuse, 0x1000, RZ ;  /* 0x0000100014097810 */ /* 0x040fe40007fbe0ff */
[C---:B------:R-:W-:Y:S01]  /*25f30*/  IADD3 R13, P4, R20.reuse, 0x2000, RZ ;  /* 0x00002000140d7810 */ /* 0x040fe20007f9e0ff */
[----:B------:R-:W-:Y:S01]  /*25f40*/  SHFL.IDX PT, R54, R10, RZ, 0x1c1f ;  /* 0x001c1fff0a367589 */ /* 0x000fe200000e0000 */
[----:B------:R-:W-:Y:S01]  /*25f50*/  IADD3 R25, P0, R20, 0x3000, RZ ;  /* 0x0000300014197810 */ /* 0x000fe20007f1e0ff */
[----:B--2---:R-:W-:Y:S02]  /*25f60*/  IMAD.IADD R15, R26, 0x1, R230 ;  /* 0x000000011a0f7824 */ /* 0x004fe400078e02e6 */
[----:B------:R-:W-:Y:S01]  /*25f70*/  IMAD R2, R7, R48, RZ ;  /* 0x0000003007027224 */ /* 0x000fe200078e02ff */
[----:B------:R-:W-:Y:S01]  /*25f80*/  LOP3.LUT R24, R25, 0x380, RZ, 0xc0, !PT ;  /* 0x0000038019187812 */ /* 0x000fe200078ec0ff */
[----:B------:R-:W-:Y:S01]  /*25f90*/  SHFL.IDX PT, R58, R10, 0x1, 0x1c1f ;  /* 0x003c1f000a3a7f89 */ /* 0x000fe200000e0000 */
[----:B------:R-:W-:Y:S01]  /*25fa0*/  LOP3.LUT R11, R20, 0x380, RZ, 0xc0, !PT ;  /* 0x00000380140b7812 */ /* 0x000fe200078ec0ff */
[----:B------:R-:W-:Y:S01]  /*25fb0*/  ULDC.64 UR4, c[0x0][0xaa0] ;  /* 0x0002a80000047ab9 */ /* 0x000fe20000000a00 */
[----:B------:R-:W-:-:S02]  /*25fc0*/  SHF.R.U64 R24, R24, 0x3, RZ ;  /* 0x0000000318187819 */ /* 0x000fc400000012ff */
[----:B------:R-:W-:Y:S02]  /*25fd0*/  LOP3.LUT R8, R9, 0x380, RZ, 0xc0, !PT ;  /* 0x0000038009087812 */ /* 0x000fe400078ec0ff */
[----:B------:R-:W-:Y:S02]  /*25fe0*/  LOP3.LUT R24, R24, R25, RZ, 0x3c, !PT ;  /* 0x0000001918187212 */ /* 0x000fe400078e3cff */
[----:B------:R-:W-:Y:S02]  /*25ff0*/  LOP3.LUT R12, R13, 0x380, RZ, 0xc0, !PT ;  /* 0x000003800d0c7812 */ /* 0x000fe400078ec0ff */
[----:B------:R-:W-:Y:S02]  /*26000*/  IADD3.X R25, RZ, R21, RZ, P0, !PT ;  /* 0x00000015ff197210 */ /* 0x000fe400007fe4ff */
[----:B------:R-:W-:Y:S02]  /*26010*/  IADD3 R53, P0, R20, 0x9000, RZ ;  /* 0x0000900014357810 */ /* 0x000fe40007f1e0ff */
[----:B------:R-:W-:-:S02]  /*26020*/  SHF.R.U64 R8, R8, 0x3, RZ ;  /* 0x0000000308087819 */ /* 0x000fc400000012ff */
[----:B------:R-:W-:Y:S02]  /*26030*/  SHF.R.U64 R12, R12, 0x3, RZ ;  /* 0x000000030c0c7819 */ /* 0x000fe400000012ff */
[----:B------:R-:W-:Y:S01]  /*26040*/  LOP3.LUT R52, R53, 0x380, RZ, 0xc0, !PT ;  /* 0x0000038035347812 */ /* 0x000fe200078ec0ff */
[----:B------:R-:W2:Y:S01]  /*26050*/  SHFL.IDX PT, R55, R4, RZ, 0x1c1f ;  /* 0x001c1fff04377589 */ /* 0x000ea200000e0000 */
[----:B------:R-:W-:Y:S01]  /*26060*/  LOP3.LUT R8, R8, R9, RZ, 0x3c, !PT ;  /* 0x0000000908087212 */ /* 0x000fe200078e3cff */
[--C-:B------:R-:W-:Y:S01]  /*26070*/  IMAD.X R9, RZ, RZ, R21.reuse, P5 ;  /* 0x000000ffff097224 */ /* 0x100fe200028e0615 */
[----:B------:R-:W-:Y:S01]  /*26080*/  LOP3.LUT R12, R12, R13, RZ, 0x3c, !PT ;  /* 0x0000000d0c0c7212 */ /* 0x000fe200078e3cff */
[----:B------:R-:W-:Y:S01]  /*26090*/  IMAD.X R13, RZ, RZ, R21, P4 ;  /* 0x000000ffff0d7224 */ /* 0x000fe200020e0615 */
[----:B------:R-:W-:Y:S01]  /*260a0*/  SHF.R.U64 R52, R52, 0x3, RZ ;  /* 0x0000000334347819 */ /* 0x000fe200000012ff */
[----:B------:R4:W0:Y:S01]  /*260b0*/  SHFL.IDX PT, R59, R4, 0x1, 0x1c1f ;  /* 0x003c1f00043b7f89 */ /* 0x00082200000e0000 */
[----:B------:R-:W-:-:S02]  /*260c0*/  IADD3 R41, P5, R20, 0x7000, RZ ;  /* 0x0000700014297810 */ /* 0x000fc40007fbe0ff */
[----:B------:R-:W-:Y:S02]  /*260d0*/  IADD3 R45, P4, R20, 0x8000, RZ ;  /* 0x00008000142d7810 */ /* 0x000fe40007f9e0ff */
[----:B------:R-:W-:Y:S01]  /*260e0*/  LOP3.LUT R52, R52, R53, RZ, 0x3c, !PT ;  /* 0x0000003534347212 */ /* 0x000fe200078e3cff */
[----:B------:R-:W-:Y:S01]  /*260f0*/  IMAD.X R53, RZ, RZ, R21, P0 ;  /* 0x000000ffff357224 */ /* 0x000fe200000e0615 */
[----:B------:R-:W-:Y:S02]  /*26100*/  LOP3.LUT R40, R41, 0x380, RZ, 0xc0, !PT ;  /* 0x0000038029287812 */ /* 0x000fe400078ec0ff */
[----:B------:R-:W-:Y:S02]  /*26110*/  LOP3.LUT R44, R45, 0x380, RZ, 0xc0, !PT ;  /* 0x000003802d2c7812 */ /* 0x000fe400078ec0ff */
[----:B------:R-:W-:Y:S02]  /*26120*/  LOP3.LUT P0, RZ, R14, 0x3, RZ, 0xc0, !PT ;  /* 0x000000030eff7812 */ /* 0x000fe4000780c0ff */
[----:B------:R-:W-:-:S02]  /*26130*/  IADD3 R5, R15, 0x8, RZ ;  /* 0x000000080f057810 */ /* 0x000fc40007ffe0ff */
[----:B------:R-:W-:Y:S02]  /*26140*/  SHF.R.U64 R40, R40, 0x3, RZ ;  /* 0x0000000328287819 */ /* 0x000fe400000012ff */
[----:B------:R-:W-:Y:S02]  /*26150*/  SHF.R.U64 R44, R44, 0x3, RZ ;  /* 0x000000032c2c7819 */ /* 0x000fe400000012ff */
[-C--:B------:R-:W-:Y:S02]  /*26160*/  ISETP.GE.OR P2, PT, R15, R2.reuse, P0 ;  /* 0x000000020f00720c */ /* 0x080fe40000746670 */
[----:B------:R-:W-:Y:S02]  /*26170*/  ISETP.GE.OR P0, PT, R5, R2, P0 ;  /* 0x000000020500720c */ /* 0x000fe40000706670 */
[----:B------:R-:W-:Y:S02]  /*26180*/  LOP3.LUT R40, R40, R41, RZ, 0x3c, !PT ;  /* 0x0000002928287212 */ /* 0x000fe400078e3cff */
[----:B------:R-:W-:Y:S01]  /*26190*/  LOP3.LUT R44, R44, R45, RZ, 0x3c, !PT ;  /* 0x0000002d2c2c7212 */ /* 0x000fe200078e3cff */
[----:B------:R-:W-:Y:S01]  /*261a0*/  IMAD.X R45, RZ, RZ, R21, P4 ;  /* 0x000000ffff2d7224 */ /* 0x000fe200020e0615 */
[----:B------:R-:W-:-:S02]  /*261b0*/  IADD3.X R41, RZ, R21, RZ, P5, !PT ;  /* 0x00000015ff297210 */ /* 0x000fc40002ffe4ff */
[C---:B------:R-:W-:Y:S02]  /*261c0*/  IADD3 R7, P3, R20.reuse, 0xf000, RZ ;  /* 0x0000f00014077810 */ /* 0x040fe40007f7e0ff */
[C---:B------:R-:W-:Y:S02]  /*261d0*/  IADD3 R69, P5, R20.reuse, 0xd000, RZ ;  /* 0x0000d00014457810 */ /* 0x040fe40007fbe0ff */
[----:B------:R-:W-:Y:S02]  /*261e0*/  IADD3 R73, P4, R20, 0xe000, RZ ;  /* 0x0000e00014497810 */ /* 0x000fe40007f9e0ff */
[----:B----4-:R-:W-:Y:S02]  /*261f0*/  LOP3.LUT R4, R7, 0x380, RZ, 0xc0, !PT ;  /* 0x0000038007047812 */ /* 0x010fe400078ec0ff */
[----:B------:R-:W-:Y:S02]  /*26200*/  LOP3.LUT R68, R69, 0x380, RZ, 0xc0, !PT ;  /* 0x0000038045447812 */ /* 0x000fe400078ec0ff */
[----:B------:R-:W-:-:S02]  /*26210*/  LOP3.LUT R72, R73, 0x380, RZ, 0xc0, !PT ;  /* 0x0000038049487812 */ /* 0x000fc400078ec0ff */
[----:B------:R-:W-:Y:S01]  /*26220*/  SHF.R.U64 R11, R11, 0x3, RZ ;  /* 0x000000030b0b7819 */ /* 0x000fe200000012ff */
[----:B--2---:R-:W-:Y:S01]  /*26230*/  @!P2 ST.E desc[UR6][R54.64], R6 ;  /* 0x000000063600a985 */ /* 0x004fe2000c101906 */
[----:B------:R-:W-:Y:S02]  /*26240*/  SHF.R.U64 R4, R4, 0x3, RZ ;  /* 0x0000000304047819 */ /* 0x000fe400000012ff */
[----:B------:R-:W-:Y:S01]  /*26250*/  SHF.R.U64 R68, R68, 0x3, RZ ;  /* 0x0000000344447819 */ /* 0x000fe200000012ff */
[----:B0-----:R0:W-:Y:S01]  /*26260*/  @!P0 ST.E desc[UR6][R58.64], R0 ;  /* 0x000000003a008985 */ /* 0x0011e2000c101906 */
[----:B------:R-:W-:Y:S02]  /*26270*/  SHF.R.U64 R72, R72, 0x3, RZ ;  /* 0x0000000348487819 */ /* 0x000fe400000012ff */
[----:B------:R-:W-:Y:S01]  /*26280*/  LOP3.LUT R20, R11, R20, RZ, 0x3c, !PT ;  /* 0x000000140b147212 */ /* 0x000fe200078e3cff */
[--C-:B------:R-:W-:Y:S01]  /*26290*/  IMAD.X R77, RZ, RZ, R21.reuse, P3 ;  /* 0x000000ffff4d7224 */ /* 0x100fe200018e0615 */
[----:B------:R-:W-:Y:S01]  /*262a0*/  LOP3.LUT R68, R68, R69, RZ, 0x3c, !PT ;  /* 0x0000004544447212 */ /* 0x000fe200078e3cff */
[----:B------:R-:W5:Y:S01]  /*262b0*/  LD.E.128 R8, desc[UR6][R8.64] ;  /* 0x0000000608087980 */ /* 0x000f62000c101d00 */
[----:B------:R-:W-:Y:S01]  /*262c0*/  LOP3.LUT R72, R72, R73, RZ, 0x3c, !PT ;  /* 0x0000004948487212 */ /* 0x000fe200078e3cff */
[----:B------:R-:W-:Y:S01]  /*262d0*/  IMAD.X R73, RZ, RZ, R21, P4 ;  /* 0x000000ffff497224 */ /* 0x000fe200020e0615 */
[----:B------:R-:W-:Y:S01]  /*262e0*/  LOP3.LUT R76, R4, R7, RZ, 0x3c, !PT ;  /* 0x00000007044c7212 */ /* 0x000fe200078e3cff */
[----:B------:R-:W5:Y:S01]  /*262f0*/  LD.E.128 R12, desc[UR6][R12.64] ;  /* 0x000000060c0c7980 */ /* 0x000f62000c101d00 */
[----:B0-----:R-:W-:Y:S01]  /*26300*/  IMAD R0, R3, UR4, RZ ;  /* 0x0000000403007c24 */ /* 0x001fe2000f8e02ff */
[----:B------:R-:W-:-:S02]  /*26310*/  IADD3.X R69, RZ, R21, RZ, P5, !PT ;  /* 0x00000015ff457210 */ /* 0x000fc40002ffe4ff */
[----:B------:R0:W5:Y:S01]  /*26320*/  LD.E.128 R4, desc[UR6][R20.64] ;  /* 0x0000000614047980 */ /* 0x000162000c101d00 */
[----:B------:R-:W-:-:S03]  /*26330*/  IMAD R3, R81, UR5, R0 ;  /* 0x0000000551037c24 */ /* 0x000fc6000f8e0200 */
[----:B------:R-:W5:Y:S04]  /*26340*/  LD.E.128 R24, desc[UR6][R24.64] ;  /* 0x0000000618187980 */ /* 0x000f68000c101d00 */
[----:B------:R-:W5:Y:S01]  /*26350*/  LD.E.128 R28, desc[UR6][R28.64] ;  /* 0x000000061c1c7980 */ /* 0x000f62000c101d00 */
[----:B0-----:R-:W-:Y:S01]  /*26360*/  IMAD.WIDE.U32 R20, R81, UR4, RZ ;  /* 0x0000000451147c25 */ /* 0x001fe2000f8e00ff */
[----:B------:R-:W-:Y:S02]  /*26370*/  ULDC.64 UR4, c[0x0][0xae8] ;  /* 0x0002ba0000047ab9 */ /* 0x000fe40000000a00 */
[----:B------:R-:W5:Y:S01]  /*26380*/  LD.E.128 R32, desc[UR6][R32.64] ;  /* 0x0000000620207980 */ /* 0x000f62000c101d00 */
[----:B------:R-:W-:Y:S01]  /*26390*/  IMAD.IADD R21, R21, 0x1, R3 ;  /* 0x0000000115157824 */ /* 0x000fe200078e0203 */
[----:B------:R-:W-:Y:S01]  /*263a0*/  LEA R3, R237, R212, 0x5 ;  /* 0x000000d4ed037211 */ /* 0x000fe200078e28ff */
[----:B------:R-:W-:Y:S01]  /*263b0*/  IMAD R82, R82, UR4, RZ ;  /* 0x0000000452527c24 */ /* 0x000fe2000f8e02ff */
[----:B------:R-:W5:Y:S03]  /*263c0*/  LD.E.128 R36, desc[UR6][R36.64] ;  /* 0x0000000624247980 */ /* 0x000f66000c101d00 */
[----:B------:R-:W-:Y:S01]  /*263d0*/  IMAD.IADD R84, R230, 0x1, R3 ;  /* 0x00000001e6547824 */ /* 0x000fe200078e0203 */
[----:B------:R-:W5:Y:S01]  /*263e0*/  LD.E.128 R40, desc[UR6][R40.64] ;  /* 0x0000000628287980 */ /* 0x000f62000c101d00 */
[----:B------:R-:W-:-:S02]  /*263f0*/  IMAD R3, R86, UR5, R82 ;  /* 0x0000000556037c24 */ /* 0x000fc4000f8e0252 */
[----:B------:R-:W-:Y:S01]  /*26400*/  IMAD.WIDE.U32 R20, R86, UR4, R20 ;  /* 0x0000000456147c25 */ /* 0x000fe2000f8e0014 */
[----:B------:R-:W-:Y:S01]  /*26410*/  ULDC.64 UR4, c[0x0][0xaf0] ;  /* 0x0002bc0000047ab9 */ /* 0x000fe20000000a00 */
[----:B------:R-:W5:Y:S02]  /*26420*/  LD.E.128 R44, desc[UR6][R44.64] ;  /* 0x000000062c2c7980 */ /* 0x000f64000c101d00 */
[----:B-1----:R-:W-:Y:S02]  /*26430*/  @P1 IMAD.HI.U32 R0, R84, R83, RZ ;  /* 0x0000005354001227 */ /* 0x002fe400078e00ff */
[----:B------:R-:W5:Y:S02]  /*26440*/  LD.E.128 R52, desc[UR6][R52.64] ;  /* 0x0000000634347980 */ /* 0x000f64000c101d00 */
[----:B------:R-:W-:Y:S02]  /*26450*/  IMAD.IADD R21, R21, 0x1, R3 ;  /* 0x0000000115157824 */ /* 0x000fe400078e0203 */
[----:B------:R-:W-:Y:S01]  /*26460*/  IMAD.MOV.U32 R3, RZ, RZ, R84 ;  /* 0x000000ffff037224 */ /* 0x000fe200078e0054 */
[----:B---3--:R-:W-:Y:S01]  /*26470*/  @P1 SHF.R.U32.HI R3, RZ, R85, R0 ;  /* 0x00000055ff031219 */ /* 0x008fe20000011600 */
[----:B------:R-:W-:Y:S01]  /*26480*/  IMAD R81, R80, UR4, RZ ;  /* 0x0000000450517c24 */ /* 0x000fe2000f8e02ff */
[----:B------:R-:W5:Y:S01]  /*26490*/  LD.E.128 R56, desc[UR6][R56.64] ;  /* 0x0000000638387980 */ /* 0x000f62000c101d00 */
[----:B------:R-:W-:Y:S01]  /*264a0*/  IMAD.WIDE.U32 R20, R236, UR4, R20 ;  /* 0x00000004ec147c25 */ /* 0x000fe2000f8e0014 */
[----:B------:R-:W-:-:S02]  /*264b0*/  SHF.R.S32.HI R0, RZ, 0x1f, R3 ;  /* 0x0000001fff007819 */ /* 0x000fc40000011403 */
[----:B------:R-:W-:Y:S01]  /*264c0*/  IADD3 R83, -R3, RZ, RZ ;  /* 0x000000ff03537210 */ /* 0x000fe20007ffe1ff */
[----:B------:R-:W-:Y:S01]  /*264d0*/  IMAD R81, R236, UR5, R81 ;  /* 0x00000005ec517c24 */ /* 0x000fe2000f8e0251 */
[----:B------:R-:W-:Y:S01]  /*264e0*/  ULDC.64 UR4, c[0x0][0xae0] ;  /* 0x0002b80000047ab9 */ /* 0x000fe20000000a00 */
[----:B------:R-:W5:Y:S01]  /*264f0*/  LD.E.128 R60, desc[UR6][R60.64] ;  /* 0x000000063c3c7980 */ /* 0x000f62000c101d00 */
[----:B------:R-:W-:Y:S02]  /*26500*/  IMAD R0, R0, UR4, RZ ;  /* 0x0000000400007c24 */ /* 0x000fe4000f8e02ff */
[----:B------:R-:W-:Y:S01]  /*26510*/  IMAD.IADD R21, R21, 0x1, R81 ;  /* 0x0000000115157824 */ /* 0x000fe200078e0251 */
[----:B------:R-:W5:Y:S01]  /*26520*/  LD.E.128 R64, desc[UR6][R64.64] ;  /* 0x0000000640407980 */ /* 0x000f62000c101d00 */
[----:B------:R-:W-:Y:S02]  /*26530*/  IMAD R81, R48, R83, R84 ;  /* 0x0000005330517224 */ /* 0x000fe400078e0254 */
[C---:B------:R-:W-:Y:S01]  /*26540*/  IMAD R83, R3.reuse, UR5, R0 ;  /* 0x0000000503537c24 */ /* 0x040fe2000f8e0200 */
[----:B------:R-:W5:Y:S01]  /*26550*/  LD.E.128 R68, desc[UR6][R68.64] ;  /* 0x0000000644447980 */ /* 0x000f62000c101d00 */
[----:B------:R-:W-:Y:S01]  /*26560*/  IMAD.WIDE.U32 R20, R3, UR4, R20 ;  /* 0x0000000403147c25 */ /* 0x000fe2000f8e0014 */
[----:B------:R-:W-:Y:S01]  /*26570*/  SHF.R.S32.HI R0, RZ, 0x1f, R81 ;  /* 0x0000001fff007819 */ /* 0x000fe20000011451 */
[----:B------:R-:W-:Y:S01]  /*26580*/  ULDC.64 UR4, c[0x0][0xad8] ;  /* 0x0002b60000047ab9 */ /* 0x000fe20000000a00 */
[----:B------:R-:W5:Y:S01]  /*26590*/  LD.E.128 R72, desc[UR6][R72.64] ;  /* 0x0000000648487980 */ /* 0x000f62000c101d00 */
[----:B------:R-:W-:-:S02]  /*265a0*/  IMAD.IADD R21, R21, 0x1, R83 ;  /* 0x0000000115157824 */ /* 0x000fc400078e0253 */
[----:B------:R-:W-:Y:S01]  /*265b0*/  IMAD R0, R0, UR4, RZ ;  /* 0x0000000400007c24 */ /* 0x000fe2000f8e02ff */
[----:B------:R-:W5:Y:S01]  /*265c0*/  LD.E.128 R76, desc[UR6][R76.64] ;  /* 0x000000064c4c7980 */ /* 0x000f62000c101d00 */
[C---:B------:R-:W-:Y:S01]  /*265d0*/  IMAD.WIDE.U32 R20, R81.reuse, UR4, R20 ;  /* 0x0000000451147c25 */ /* 0x040fe2000f8e0014 */
[----:B------:R-:W-:Y:S01]  /*265e0*/  @!PT LDS RZ, [RZ] ;  /* 0x00000000fffff984 */ /* 0x000fe20000000800 */
[----:B------:R-:W-:Y:S01]  /*265f0*/  @!PT LDS RZ, [RZ] ;  /* 0x00000000fffff984 */ /* 0x000fe20000000800 */
[----:B------:R-:W-:Y:S01]  /*26600*/  @!PT LDS RZ, [RZ] ;  /* 0x00000000fffff984 */ /* 0x000fe20000000800 */
[----:B------:R-:W-:Y:S01]  /*26610*/  @!PT LDS RZ, [RZ] ;  /* 0x00000000fffff984 */ /* 0x000fe20000000800 */
[----:B------:R0:W-:Y:S06]  /*26620*/  MEMBAR.ALL.CTA ;  /* 0x0000000000007992 */ /* 0x0001ec0000008000 */
[----:B0-----:R-:W0:Y:S01]  /*26630*/  FENCE.VIEW.ASYNC.S ;  /* 0x00000000000073c6 */ /* 0x001e220000000000 */
[----:B------:R-:W-:Y:S01]  /*26640*/  IMAD R83, R81, UR5, R0 ;  /* 0x0000000551537c24 */ /* 0x000fe2000f8e0200 */
[----:B------:R-:W-:-:S02]  /*26650*/  ULDC.64 UR4, c[0x0][0xa80] ;  /* 0x0002a00000047ab9 */ /* 0x000fc40000000a00 */
[----:B------:R-:W-:Y:S01]  /*26660*/  LEA R48, P2, R20, UR4, 0x1 ;  /* 0x0000000414307c11 */ /* 0x000fe2000f8408ff */
[----:B------:R-:W-:Y:S01]  /*26670*/  IMAD.IADD R21, R21, 0x1, R83 ;  /* 0x0000000115157824 */ /* 0x000fe200078e0253 */
[----:B------:R-:W-:-:S04]  /*26680*/  IADD3 R3, R87, 0x20, RZ ;  /* 0x0000002057037810 */ /* 0x000fc80007ffe0ff */
[----:B------:R-:W-:Y:S02]  /*26690*/  LEA.HI.X R86, R20, UR5, R21, 0x1, P2 ;  /* 0x0000000514567c11 */ /* 0x000fe400090f0c15 */
[-C--:B------:R-:W-:Y:S01]  /*266a0*/  ISETP.GE.AND P2, PT, R87, R2.reuse, PT ;  /* 0x000000025700720c */ /* 0x080fe20003f46270 */
[----:B------:R-:W-:Y:S01]  /*266b0*/  VIADD R0, R16, 0x38820 ;  /* 0x0003882010007836 */ /* 0x000fe20000000000 */
[----:B------:R-:W-:Y:S02]  /*266c0*/  SHF.R.S32.HI R80, RZ, 0x1f, R213 ;  /* 0x0000001fff507819 */ /* 0x000fe400000114d5 */
[-C--:B------:R-:W-:Y:S01]  /*266d0*/  ISETP.GE.AND P1, PT, R3, R2.reuse, PT ;  /* 0x000000020300720c */ /* 0x080fe20003f26270 */
[----:B------:R-:W-:Y:S01]  /*266e0*/  VIADD R3, R87, 0x40 ;  /* 0x0000004057037836 */ /* 0x000fe20000000000 */
[----:B------:R-:W-:Y:S02]  /*266f0*/  LEA.HI R80, R80, R213, RZ, 0x3 ;  /* 0x000000d550507211 */ /* 0x000fe400078f18ff */
[----:B------:R-:W-:Y:S01]  /*26700*/  PRMT R0, RZ, 0x654, R0 ;  /* 0x00000654ff007816 */ /* 0x000fe20000000000 */
[----:B0-----:R0:W1:Y:S01]  /*26710*/  SHFL.IDX PT, R85, R48, RZ, 0x181f ;  /* 0x00181fff30557589 */ /* 0x00106200000e0000 */
[----:B------:R-:W-:-:S02]  /*26720*/  ISETP.GE.AND P0, PT, R3, R2, PT ;  /* 0x000000020300720c */ /* 0x000fc40003f06270 */
[----:B------:R-:W-:Y:S01]  /*26730*/  LOP3.LUT R90, R80, 0xfffffff8, RZ, 0xc0, !PT ;  /* 0xfffffff8505a7812 */ /* 0x000fe200078ec0ff */
[----:B------:R2:W-:Y:S01]  /*26740*/  SYNCS.ARRIVE.TRANS64.RED.A1T0 RZ, [R0+URZ], RZ ;  /* 0x000000ff00ff79a7 */ /* 0x0005e2000810043f */
[----:B------:R0:W3:Y:S02]  /*26750*/  SHFL.IDX PT, R3, R86, RZ, 0x181f ;  /* 0x00181fff56037589 */ /* 0x0000e400000e0000 */
[----:B------:R-:W-:Y:S02]  /*26760*/  SHF.R.S32.HI R89, RZ, 0x1f, R90 ;  /* 0x0000001fff597819 */ /* 0x000fe4000001145a */
[----:B--2---:R-:W-:Y:S01]  /*26770*/  SHF.R.S32.HI R0, RZ, 0x1f, R220 ;  /* 0x0000001fff007819 */ /* 0x004fe200000114dc */
[----:B0-----:R-:W-:Y:S06]  /*26780*/  @P2 BRA `(.L_x_3107) ;  /* 0x0000000000482947 */ /* 0x001fec0003800000 */
[----:B------:R-:W-:Y:S01]  /*26790*/  ULDC UR4, c[0x0][0xac8] ;  /* 0x0002b20000047ab9 */ /* 0x000fe20000000800 */
[----:B------:R-:W-:Y:S01]  /*267a0*/  ULDC.64 UR6, c[0x0][0x208] ;  /* 0x0000820000067ab9 */ /* 0x000fe20000000a00 */
[----:B------:R-:W-:Y:S02]  /*267b0*/  ISETP.GE.AND P5, PT, R18, UR4, PT ;  /* 0x0000000412007c0c */ /* 0x000fe4000bfa6270 */
[----:B------:R-:W-:Y:S02]  /*267c0*/  ISETP.GE.AND P4, PT, R213, UR4, PT ;  /* 0x00000004d5007c0c */ /* 0x000fe4000bf86270 */
[----:B------:R-:W-:Y:S02]  /*267d0*/  ISETP.GE.AND P3, PT, R220, UR4, PT ;  /* 0x00000004dc007c0c */ /* 0x000fe4000bf66270 */
[----:B------:R-:W-:-:S07]  /*267e0*/  ISETP.GE.AND P2, PT, R221, UR4, PT ;  /* 0x00000004dd007c0c */ /* 0x000fce000bf46270 */
[----:B-1----:R-:W-:-:S04]  /*267f0*/  @!P5 LEA R20, P6, R18, R85, 0x1 ;  /* 0x000000551214d211 */ /* 0x002fc800078c08ff */
[----:B---3--:R-:W-:Y:S02]  /*26800*/  @!P5 LEA.HI.X R21, R18, R3, R19, 0x1, P6 ;  /* 0x000000031215d211 */ /* 0x008fe400030f0c13 */
        /* <DEDUP_REMOVED lines=10> */
.L_x_3107:
[----:B------:R-:W-:Y:S05]  /*268b0*/  BSYNC B1 ;  /* 0x0000000000017941 */ /* 0x000fea0003800000 */
.L_x_3106:
[----:B---3--:R2:W3:Y:S01]  /*268c0*/  SHFL.IDX PT, R3, R86, 0x1, 0x181f ;  /* 0x00381f0056037f89 */ /* 0x0084e200000e0000 */
[----:B------:R-:W-:Y:S03]  /*268d0*/  BSSY B1, `(.L_x_3108) ;  /* 0x0000015000017945 */ /* 0x000fe60003800000 */
[----:B0----5:R2:W0:Y:S01]  /*268e0*/  SHFL.IDX PT, R29, R48, 0x1, 0x181f ;  /* 0x00381f00301d7f89 */ /* 0x02142200000e0000 */
        /* <DEDUP_REMOVED lines=19> */
.L_x_3109:
[----:B------:R-:W-:Y:S05]  /*26a20*/  BSYNC B1 ;  /* 0x0000000000017941 */ /* 0x000fea0003800000 */
.L_x_3108:
[----:B---3--:R3:W0:Y:S01]  /*26a30*/  SHFL.IDX PT, R3, R86, 0x2, 0x181f ;  /* 0x00581f0056037f89 */ /* 0x00862200000e0000 */
[----:B------:R-:W-:Y:S03]  /*26a40*/  BSSY B1, `(.L_x_3110) ;  /* 0x0000015000017945 */ /* 0x000fe60003800000 */
[----:B----4-:R3:W4:Y:S01]  /*26a50*/  SHFL.IDX PT, R11, R48, 0x2, 0x181f ;  /* 0x00581f00300b7f89 */ /* 0x01072200000e0000 */
[----:B------:R-:W-:Y:S05]  /*26a60*/  @P0 BRA `(.L_x_3111) ;  /* 0x0000000000480947 */ /* 0x000fea0003800000 */
[----:B------:R-:W-:Y:S01]  /*26a70*/  ULDC UR4, c[0x0][0xac8] ;  /* 0x0002b20000047ab9 */ /* 0x000fe20000000800 */
[----:B------:R-:W-:Y:S01]  /*26a80*/  ULDC.64 UR6, c[0x0][0x208] ;  /* 0x0000820000067ab9 */ /* 0x000fe20000000a00 */
[----:B------:R-:W-:Y:S02]  /*26a90*/  ISETP.GE.AND P3, PT, R18, UR4, PT ;  /* 0x0000000412007c0c */ /* 0x000fe4000bf66270 */
[----:B------:R-:W-:Y:S02]  /*26aa0*/  ISETP.GE.AND P2, PT, R213, UR4, PT ;  /* 0x00000004d5007c0c */ /* 0x000fe4000bf46270 */
[----:B------:R-:W-:Y:S02]  /*26ab0*/  ISETP.GE.AND P1, PT, R220, UR4, PT ;  /* 0x00000004dc007c0c */ /* 0x000fe4000bf26270 */
[----:B------:R-:W-:-:S07]  /*26ac0*/  ISETP.GE.AND P0, PT, R221, UR4, PT ;  /* 0x00000004dd007c0c */ /* 0x000fce000bf06270 */
[-C--:B----4-:R-:W-:Y:S02]  /*26ad0*/  @!P3 LEA R4, P6, R18, R11.reuse, 0x1 ;  /* 0x0000000b1204b211 */ /* 0x090fe400078c08ff */
        /* <DEDUP_REMOVED lines=11> */
.L_x_3111:
[----:B------:R-:W-:Y:S05]  /*26b90*/  BSYNC B1 ;  /* 0x0000000000017941 */ /* 0x000fea0003800000 */
.L_x_3110:
[----:B0-----:R-:W-:Y:S01]  /*26ba0*/  IADD3 R3, R87, 0x60, RZ ;  /* 0x0000006057037810 */ /* 0x001fe20007ffe0ff */
[----:B------:R0:W0:Y:S03]  /*26bb0*/  SHFL.IDX PT, R9, R86, 0x3, 0x181f ;  /* 0x00781f0056097f89 */ /* 0x00002600000e0000 */
        /* <DEDUP_REMOVED lines=8> */
[-C--:B0-----:R-:W-:Y:S02]  /*26c40*/  @!P3 LEA R2, P0, R18, R11.reuse, 0x1 ;  /* 0x0000000b1202b211 */ /* 0x081fe400078008ff */
[----:B------:R-:W-:Y:S02]  /*26c50*/  @!P4 LEA R4, P1, R90, R11, 0x1 ;  /* 0x0000000b5a04c211 */ /* 0x000fe400078208ff */
[----:B------:R-:W-:Y:S02]  /*26c60*/  @!P3 LEA.HI.X R3, R18, R9, R19, 0x1, P0 ;  /* 0x000000091203b211 */ /* 0x000fe400000f0c13 */
        /* <DEDUP_REMOVED lines=13> */
.L_x_3104:
[----:B------:R-:W-:Y:S01]  /*26d40*/  IMAD.SHL.U32 R4, R236, 0x4, RZ ;  /* 0x00000004ec047824 */ /* 0x000fe200078e00ff */
[----:B------:R-:W-:Y:S01]  /*26d50*/  SHF.R.S32.HI R9, RZ, 0x1f, R236 ;  /* 0x0000001fff097819 */ /* 0x000fe200000114ec */
[----:B------:R-:W-:Y:S01]  /*26d60*/  ULDC.64 UR4, c[0x0][0xc00] ;  /* 0x0003000000047ab9 */ /* 0x000fe20000000a00 */
[----:B------:R-:W2:Y:S01]  /*26d70*/  LDC R25, c[0x0][0xbe8] ;  /* 0x0002fa00ff197b82 */ /* 0x000ea20000000800 */
[----:B------:R-:W-:Y:S01]  /*26d80*/  ISETP.NE.U32.AND P0, PT, RZ, UR4, PT ;  /* 0x00000004ff007c0c */ /* 0x000fe2000bf05070 */
[----:B------:R-:W-:Y:S01]  /*26d90*/  IMAD.MOV.U32 R6, RZ, RZ, RZ ;  /* 0x000000ffff067224 */ /* 0x000fe200078e00ff */
[----:B------:R-:W-:Y:S01]  /*26da0*/  IADD3 R2, P1, R4, UR4, RZ ;  /* 0x0000000404027c10 */ /* 0x000fe2000ff3e0ff */
[----:B------:R-:W-:Y:S01]  /*26db0*/  ULDC.64 UR6, c[0x0][0x208] ;  /* 0x0000820000067ab9 */ /* 0x000fe20000000a00 */
[----:B------:R-:W-:Y:S02]  /*26dc0*/  SHF.L.U64.HI R0, R236, 0x2, R9 ;  /* 0x00000002ec007819 */ /* 0x000fe40000010209 */
[----:B------:R-:W-:-:S02]  /*26dd0*/  ISETP.NE.AND.EX P0, PT, RZ, UR5, PT, P0 ;  /* 0x00000005ff007c0c */ /* 0x000fc4000bf05300 */
[----:B------:R-:W-:Y:S01]  /*26de0*/  IADD3.X R3, R0, UR5, RZ, P1, !PT ;  /* 0x0000000500037c10 */ /* 0x000fe20008ffe4ff */
[----:B------:R-:W-:Y:S02]  /*26df0*/  ULDC.64 UR4, c[0x0][0xc08] ;  /* 0x0003020000047ab9 */ /* 0x000fe40000000a00 */
[----:B------:R-:W-:-:S04]  /*26e00*/  ISETP.NE.U32.AND P1, PT, RZ, UR4, PT ;  /* 0x00000004ff007c0c */ /* 0x000fc8000bf25070 */
[----:B------:R-:W-:Y:S01]  /*26e10*/  ISETP.NE.AND.EX P1, PT, RZ, UR5, PT, P1 ;  /* 0x00000005ff007c0c */ /* 0x000fe2000bf25310 */
[----:B------:R-:W3:Y:S03]  /*26e20*/  S2R R7, SR_TID.X ;  /* 0x0000000000077919 */ /* 0x000ee60000002100 */
[----:B------:R4:W5:Y:S09]  /*26e30*/  @P0 LDG.E R6, desc[UR6][R2.64] ;  /* 0x0000000602060981 */ /* 0x000972000c1e1900 */
[----:B------:R-:W-:Y:S01]  /*26e40*/  @P1 IADD3 R4, P2, R4, UR4, RZ ;  /* 0x0000000404041c10 */ /* 0x000fe2000ff5e0ff */
[----:B------:R-:W-:-:S03]  /*26e50*/  ULDC UR4, c[0x0][0xa88] ;  /* 0x0002a20000047ab9 */ /* 0x000fc60000000800 */
[----:B------:R-:W-:Y:S01]  /*26e60*/  @P1 IADD3.X R5, R0, UR5, RZ, P2, !PT ;  /* 0x0000000500051c10 */ /* 0x000fe200097fe4ff */
[----:B------:R-:W-:Y:S01]  /*26e70*/  IMAD.U32 R0, RZ, RZ, UR4 ;  /* 0x00000004ff007e24 */ /* 0x000fe2000f8e00ff */
[----:B--2---:R-:W-:-:S05]  /*26e80*/  ISETP.NE.AND P2, PT, R25, 0x1, PT ;  /* 0x000000011900780c */ /* 0x004fca0003f45270 */
[----:B------:R4:W5:Y:S08]  /*26e90*/  @P1 LDG.E R0, desc[UR6][R4.64] ;  /* 0x0000000604001981 */ /* 0x000970000c1e1900 */
[----:B------:R-:W2:Y:S01]  /*26ea0*/  @P2 LDC R14, c[0x0][0xbec] ;  /* 0x0002fb00ff0e2b82 */ /* 0x000ea20000000800 */
[----:B---3--:R-:W-:-:S04]  /*26eb0*/  IADD3 R8, R7, -0x80, RZ ;  /* 0xffffff8007087810 */ /* 0x008fc80007ffe0ff */
[----:B------:R-:W-:-:S03]  /*26ec0*/  ISETP.GE.AND P3, PT, R8, 0x80, PT ;  /* 0x000000800800780c */ /* 0x000fc60003f66270 */
[----:B------:R-:W3:Y:S01]  /*26ed0*/  @P2 LDC R27, c[0x0][0xbf0] ;  /* 0x0002fc00ff1b2b82 */ /* 0x000ee20000000800 */
[----:B----4-:R-:W-:Y:S09]  /*26ee0*/  @P1 BRA `(.L_x_3113) ;  /* 0x0000000000141947 */ /* 0x010ff20003800000 */
[----:B------:R-:W-:Y:S05]  /*26ef0*/  @!P0 BRA `(.L_x_3113) ;  /* 0x0000000000108947 */ /* 0x000fea0003800000 */
[----:B------:R-:W-:Y:S02]  /*26f00*/  ULDC.64 UR4, c[0x0][0x208] ;  /* 0x0000820000047ab9 */ /* 0x000fe40000000a00 */
[----:B------:R-:W4:Y:S04]  /*26f10*/  LDG.E R5, desc[UR4][R2.64] ;  /* 0x0000000402057981 */ /* 0x000f28000c1e1900 */
[----:B-----5:R-:W4:Y:S02]  /*26f20*/  LDG.E R0, desc[UR4][R2.64+0x4] ;  /* 0x0000040402007981 */ /* 0x020f24000c1e1900 */
[----:B----4-:R-:W-:-:S07]  /*26f30*/  IMAD.IADD R0, R0, 0x1, -R5 ;  /* 0x0000000100007824 */ /* 0x010fce00078e0a05 */
.L_x_3113:
[----:B------:R-:W4:Y:S01]  /*26f40*/  LDL R20, [R1+0x64] ;  /* 0x0000640001147983 */ /* 0x000f220000100800 */
[----:B------:R-:W-:Y:S01]  /*26f50*/  BSSY B1, `(.L_x_3114) ;  /* 0x000002d000017945 */ /* 0x000fe20003800000 */
[----:B------:R-:W-:Y:S02]  /*26f60*/  SEL R13, R236, RZ, !P0 ;  /* 0x000000ffec0d7207 */ /* 0x000fe40004000000 */
[----:B------:R-:W-:Y:S02]  /*26f70*/  SEL R12, R9, RZ, !P0 ;  /* 0x000000ff090c7207 */ /* 0x000fe40004000000 */
[----:B-----5:R-:W-:Y:S02]  /*26f80*/  SHF.R.S32.HI R11, RZ, 0x1f, R6 ;  /* 0x0000001fff0b7819 */ /* 0x020fe40000011406 */
[----:B----4-:R-:W-:Y:S01]  /*26f90*/  SHF.R.S32.HI R10, RZ, 0x1f, R20 ;  /* 0x0000001fff0a7819 */ /* 0x010fe20000011414 */
[----:B------:R-:W-:Y:S06]  /*26fa0*/  @P3 BRA `(.L_x_3115) ;  /* 0x00000000009c3947 */ /* 0x000fec0003800000 */
[----:B------:R-:W4:Y:S01]  /*26fb0*/  LDC R9, c[0x0][0xbe8] ;  /* 0x0002fa00ff097b82 */ /* 0x000f220000000800 */
[----:B------:R-:W-:Y:S01]  /*26fc0*/  IADD3 R8, R230, -0x80, R7 ;  /* 0xffffff80e6087810 */ /* 0x000fe20007ffe007 */
[----:B----4-:R-:W-:-:S05]  /*26fd0*/  IMAD R2, R0, R9, RZ ;  /* 0x0000000900027224 */ /* 0x010fca00078e02ff */
        /* <DEDUP_REMOVED lines=10> */
[----:B------:R-:W4:Y:S01]  /*27080*/  @P0 LDC R15, c[0x0][0xbec] ;  /* 0x0002fb00ff0f0b82 */ /* 0x000f220000000800 */
[----:B------:R-:W-:Y:S01]  /*27090*/  IMAD R7, R20, UR5, R7 ;  /* 0x0000000514077c24 */ /* 0x000fe2000f8e0207 */
[----:B------:R-:W-:-:S03]  /*270a0*/  ULDC.64 UR4, c[0x0][0xb98] ;  /* 0x0002e60000047ab9 */ /* 0x000fc60000000a00 */
[----:B------:R-:W-:-:S03]  /*270b0*/  IMAD.IADD R3, R3, 0x1, R7 ;  /* 0x0000000103037824 */ /* 0x000fc600078e0207 */
[----:B------:R-:W5:Y:S01]  /*270c0*/  @P0 LDC R21, c[0x0][0xbf0] ;  /* 0x0002fc00ff150b82 */ /* 0x000f620000000800 */
[----:B------:R-:W-:-:S04]  /*270d0*/  IMAD.WIDE.U32 R2, R13, UR4, R2 ;  /* 0x000000040d027c25 */ /* 0x000fc8000f8e0002 */
[----:B----4-:R-:W-:-:S05]  /*270e0*/  @P0 IMAD.HI.U32 R4, R8, R15, RZ ;  /* 0x0000000f08040227 */ /* 0x010fca00078e00ff */
[----:B-----5:R-:W-:Y:S01]  /*270f0*/  @P0 SHF.R.U32.HI R5, RZ, R21, R4 ;  /* 0x00000015ff050219 */ /* 0x020fe20000011604 */
[----:B------:R-:W-:-:S03]  /*27100*/  IMAD R4, R12, UR4, RZ ;  /* 0x000000040c047c24 */ /* 0x000fc6000f8e02ff */
[----:B------:R-:W-:Y:S01]  /*27110*/  IADD3 R2, P0, R5, R2, RZ ;  /* 0x0000000205027210 */ /* 0x000fe20007f1e0ff */
[----:B------:R-:W-:-:S04]  /*27120*/  IMAD.MOV R7, RZ, RZ, -R5 ;  /* 0x000000ffff077224 */ /* 0x000fc800078e0a05 */
        /* <DEDUP_REMOVED lines=12> */
[----:B------:R-:W-:Y:S02]  /*271f0*/  LEA.HI.X R5, R2, UR5, R3, 0x2, P0 ;  /* 0x0000000502057c11 */ /* 0x000fe400080f1403 */
[----:B------:R-:W-:-:S05]  /*27200*/  MOV R3, 0xff800000 ;  /* 0xff80000000037802 */ /* 0x000fca0000000f00 */
[----:B------:R4:W-:Y:S02]  /*27210*/  STG.E desc[UR6][R4.64], R3 ;  /* 0x0000000304007986 */ /* 0x0009e4000c101906 */
.L_x_3115:
[----:B------:R-:W-:Y:S05]  /*27220*/  BSYNC B1 ;  /* 0x0000000000017941 */ /* 0x000fea0003800000 */
.L_x_3114:
[----:B------:R-:W-:Y:S01]  /*27230*/  ULDC.64 UR4, c[0x0][0xaa0] ;  /* 0x0002a80000047ab9 */ /* 0x000fe20000000a00 */
[----:B------:R-:W-:Y:S02]  /*27240*/  IMAD R7, R237, 0x20, R212 ;  /* 0x00000020ed077824 */ /* 0x000fe400078e02d4 */
[----:B----4-:R-:W-:Y:S02]  /*27250*/  IMAD R3, R11, UR4, RZ ;  /* 0x000000040b037c24 */ /* 0x010fe4000f8e02ff */
[----:B------:R-:W-:Y:S02]  /*27260*/  IMAD.IADD R9, R230, 0x1, R7 ;  /* 0x00000001e6097824 */ /* 0x000fe400078e0207 */
[C---:B------:R-:W-:Y:S02]  /*27270*/  IMAD R5, R6.reuse, UR5, R3 ;  /* 0x0000000506057c24 */ /* 0x040fe4000f8e0203 */
[----:B------:R-:W-:Y:S01]  /*27280*/  IMAD.WIDE.U32 R2, R6, UR4, RZ ;  /* 0x0000000406027c25 */ /* 0x000fe2000f8e00ff */
[----:B------:R-:W-:-:S03]  /*27290*/  ULDC.64 UR4, c[0x0][0xae8] ;  /* 0x0002ba0000047ab9 */ /* 0x000fc60000000a00 */
[----:B------:R-:W-:Y:S01]  /*272a0*/  IMAD.IADD R3, R3, 0x1, R5 ;  /* 0x0000000103037824 */ /* 0x000fe200078e0205 */
[----:B------:R-:W-:Y:S01]  /*272b0*/  MOV R5, R9 ;  /* 0x0000000900057202 */ /* 0x000fe20000000f00 */
[----:B------:R-:W-:Y:S02]  /*272c0*/  IMAD R6, R10, UR4, RZ ;  /* 0x000000040a067c24 */ /* 0x000fe4000f8e02ff */
[----:B------:R-:W-:-:S04]  /*272d0*/  IMAD.WIDE.U32 R2, R20, UR4, R2 ;  /* 0x0000000414027c25 */ /* 0x000fc8000f8e0002 */
[----:B------:R-:W-:Y:S01]  /*272e0*/  IMAD R7, R20, UR5, R6 ;  /* 0x0000000514077c24 */ /* 0x000fe2000f8e0206 */
[----:B------:R-:W-:Y:S01]  /*272f0*/  ULDC.64 UR4, c[0x0][0xaf0] ;  /* 0x0002bc0000047ab9 */ /* 0x000fe20000000a00 */
[----:B------:R4:W5:Y:S01]  /*27300*/  LDL R20, [R1+0x60] ;  /* 0x0000600001147983 */ /* 0x0009620000100800 */
[----:B--2---:R-:W-:-:S04]  /*27310*/  @P2 IMAD.HI.U32 R4, R9, R14, RZ ;  /* 0x0000000e09042227 */ /* 0x004fc800078e00ff */
[----:B------:R-:W-:Y:S01]  /*27320*/  IMAD R6, R12, UR4, RZ ;  /* 0x000000040c067c24 */ /* 0x000fe2000f8e02ff */
[----:B---3--:R-:W-:Y:S01]  /*27330*/  @P2 SHF.R.U32.HI R5, RZ, R27, R4 ;  /* 0x0000001bff052219 */ /* 0x008fe20000011604 */
[----:B------:R-:W-:Y:S02]  /*27340*/  IMAD.IADD R3, R3, 0x1, R7 ;  /* 0x0000000103037824 */ /* 0x000fe400078e0207 */
        /* <DEDUP_REMOVED lines=11> */
[----:B------:R-:W-:-:S03]  /*27400*/  ULDC.64 UR4, c[0x0][0xad8] ;  /* 0x0002b60000047ab9 */ /* 0x000fc60000000a00 */
[----:B------:R-:W-:Y:S01]  /*27410*/  IADD3 R3, R3, R9, RZ ;  /* 0x0000000903037210 */ /* 0x000fe20007ffe0ff */
        /* <DEDUP_REMOVED lines=16> */
[----:B------:R-:W-:-:S02]  /*27520*/  ISETP.GE.AND P0, PT, R0, R25, PT ;  /* 0x000000190000720c */ /* 0x000fc40003f06270 */
[----:B------:R-:W-:Y:S02]  /*27530*/  SHF.R.S32.HI R9, RZ, 0x1f, R220 ;  /* 0x0000001fff097819 */ /* 0x000fe400000114dc */
[----:B------:R-:W-:Y:S01]  /*27540*/  SHF.R.S32.HI R6, RZ, 0x1f, R221 ;  /* 0x0000001fff067819 */ /* 0x000fe200000114dd */
[----:B------:R-:W-:Y:S08]  /*27550*/  @P2 BRA `(.L_x_3117) ;  /* 0x0000000000482947 */ /* 0x000ff00003800000 */
[----:B------:R-:W-:Y:S01]  /*27560*/  ULDC UR4, c[0x0][0xac8] ;  /* 0x0002b20000047ab9 */ /* 0x000fe20000000800 */
[----:B------:R-:W-:Y:S01]  /*27570*/  ULDC.64 UR6, c[0x0][0x208] ;  /* 0x0000820000067ab9 */ /* 0x000fe20000000a00 */
[----:B------:R-:W-:Y:S02]  /*27580*/  ISETP.GE.AND P5, PT, R18, UR4, PT ;  /* 0x0000000412007c0c */ /* 0x000fe4000bfa6270 */
[----:B------:R-:W-:Y:S02]  /*27590*/  ISETP.GE.AND P3, PT, R220, UR4, PT ;  /* 0x00000004dc007c0c */ /* 0x000fe4000bf66270 */
[----:B------:R-:W-:Y:S02]  /*275a0*/  ISETP.GE.AND P2, PT, R221, UR4, PT ;  /* 0x00000004dd007c0c */ /* 0x000fe4000bf46270 */
[----:B------:R-:W-:-:S07]  /*275b0*/  ISETP.GE.AND P4, PT, R213, UR4, PT ;  /* 0x00000004d5007c0c */ /* 0x000fce000bf86270 */
[----:B--2---:R-:W-:-:S04]  /*275c0*/  @!P5 LEA R10, P6, R18, R2, 0x1 ;  /* 0x00000002120ad211 */ /* 0x004fc800078c08ff */
[-C--:B---3--:R-:W-:Y:S02]  /*275d0*/  @!P5 LEA.HI.X R11, R18, R3.reuse, R19, 0x1, P6 ;  /* 0x00000003120bd211 */ /* 0x088fe400030f0c13 */
[-C--:B------:R-:W-:Y:S01]  /*275e0*/  @!P3 LEA R12, P6, R220, R2.reuse, 0x1 ;  /* 0x00000002dc0cb211 */ /* 0x080fe200078c08ff */
[----:B-----5:R-:W-:Y:S02]  /*275f0*/  @!P4 IMAD.SHL.U32 R7, R20, 0x8, RZ ;  /* 0x000000081407c824 */ /* 0x020fe400078e00ff */
        /* <DEDUP_REMOVED lines=8> */
.L_x_3117:
[----:B------:R-:W-:Y:S05]  /*27680*/  BSYNC B1 ;  /* 0x0000000000017941 */ /* 0x000fea0003800000 */
.L_x_3116:
[----:B--23--:R2:W3:Y:S01]  /*27690*/  SHFL.IDX PT, R3, R5, 0x1, 0x181f ;  /* 0x00381f0005037f89 */ /* 0x00c4e200000e0000 */
        /* <DEDUP_REMOVED lines=11> */
[-C--:B---3--:R-:W-:Y:S02]  /*27750*/  @!P4 LEA.HI.X R11, R18, R3.reuse, R19, 0x1, P6 ;  /* 0x00000003120bc211 */ /* 0x088fe400030f0c13 */
[C---:B------:R-:W-:Y:S01]  /*27760*/  @!P1 LEA R14, P6, R221.reuse, R2, 0x1 ;  /* 0x00000002dd0e9211 */ /* 0x040fe200078c08ff */
[----:B-----5:R-:W-:Y:S01]  /*27770*/  @!P3 IMAD.SHL.U32 R7, R20, 0x8, RZ ;  /* 0x000000081407b824 */ /* 0x020fe200078e00ff */
[-C--:B------:R-:W-:Y:S01]  /*27780*/  @!P2 LEA.HI.X R13, R220, R3.reuse, R9, 0x1, P5 ;  /* 0x00000003dc0da211 */ /* 0x080fe200028f0c09 */
[----:B------:R0:W-:Y:S01]  /*27790*/  @!P4 ST.E.128 desc[UR6][R10.64], RZ ;  /* 0x000000ff0a00c985 */ /* 0x0001e2000c101d06 */
[----:B------:R-:W-:Y:S01]  /*277a0*/  @!P1 LEA.HI.X R15, R221, R3, R6, 0x1, P6 ;  /* 0x00000003dd0f9211 */ /* 0x000fe200030f0c06 */
[----:B------:R-:W-:-:S05]  /*277b0*/  @!P3 IMAD.WIDE R2, R7, 0x2, R2 ;  /* 0x000000020702b825 */ /* 0x000fca00078e0202 */
[----:B------:R0:W-:Y:S04]  /*277c0*/  @!P3 ST.E.128 desc[UR6][R2.64], RZ ;  /* 0x000000ff0200b985 */ /* 0x0001e8000c101d06 */
[----:B------:R0:W-:Y:S04]  /*277d0*/  @!P2 ST.E.128 desc[UR6][R12.64], RZ ;  /* 0x000000ff0c00a985 */ /* 0x0001e8000c101d06 */
[----:B------:R0:W-:Y:S02]  /*277e0*/  @!P1 ST.E.128 desc[UR6][R14.64], RZ ;  /* 0x000000ff0e009985 */ /* 0x0001e4000c101d06 */
.L_x_3119:
[----:B------:R-:W-:Y:S05]  /*277f0*/  BSYNC B1 ;  /* 0x0000000000017941 */ /* 0x000fea0003800000 */
.L_x_3118:
[----:B0--3--:R0:W3:Y:S01]  /*27800*/  SHFL.IDX PT, R3, R5, 0x2, 0x181f ;  /* 0x00581f0005037f89 */ /* 0x0090e200000e0000 */
        /* <DEDUP_REMOVED lines=12> */
[----:B-----5:R-:W-:Y:S01]  /*278d0*/  @!P4 IMAD.SHL.U32 R7, R20, 0x8, RZ ;  /* 0x000000081407c824 */ /* 0x020fe200078e00ff */
[-C--:B---3--:R-:W-:Y:S02]  /*278e0*/  @!P3 LEA.HI.X R11, R18, R3.reuse, R19, 0x1, P0 ;  /* 0x00000003120bb211 */ /* 0x088fe400000f0c13 */
[-C--:B------:R-:W-:Y:S02]  /*278f0*/  @!P5 LEA.HI.X R13, R220, R3.reuse, R9, 0x1, P1 ;  /* 0x00000003dc0dd211 */ /* 0x080fe400008f0c09 */
[----:B------:R-:W-:Y:S01]  /*27900*/  @!P6 LEA.HI.X R15, R221, R3, R6, 0x1, P2 ;  /* 0x00000003dd0fe211 */ /* 0x000fe200010f0c06 */
[----:B------:R-:W-:Y:S01]  /*27910*/  @!P4 IMAD.WIDE R2, R7, 0x2, R2 ;  /* 0x000000020702c825 */ /* 0x000fe200078e0202 */
[----:B------:R0:W-:Y:S04]  /*27920*/  @!P3 ST.E.128 desc[UR6][R10.64], RZ ;  /* 0x000000ff0a00b985 */ /* 0x0001e8000c101d06 */
[----:B------:R0:W-:Y:S04]  /*27930*/  @!P4 ST.E.128 desc[UR6][R2.64], RZ ;  /* 0x000000ff0200c985 */ /* 0x0001e8000c101d06 */
[----:B------:R0:W-:Y:S04]  /*27940*/  @!P5 ST.E.128 desc[UR6][R12.64], RZ ;  /* 0x000000ff0c00d985 */ /* 0x0001e8000c101d06 */
[----:B------:R0:W-:Y:S02]  /*27950*/  @!P6 ST.E.128 desc[UR6][R14.64], RZ ;  /* 0x000000ff0e00e985 */ /* 0x0001e4000c101d06 */
.L_x_3121:
[----:B------:R-:W-:Y:S05]  /*27960*/  BSYNC B1 ;  /* 0x0000000000017941 */ /* 0x000fea0003800000 */
.L_x_3120:
[----:B------:R-:W-:Y:S01]  /*27970*/  IADD3 R0, R230, 0x60, RZ ;  /* 0x00000060e6007810 */ /* 0x000fe20007ffe0ff */
[----:B0--3--:R0:W3:Y:S03]  /*27980*/  SHFL.IDX PT, R3, R5, 0x3, 0x181f ;  /* 0x00781f0005037f89 */ /* 0x0090e600000e0000 */
        /* <DEDUP_REMOVED lines=12> */
[----:B--2-45:R-:W-:Y:S01]  /*27a50*/  @!P4 IMAD.SHL.U32 R5, R20, 0x8, RZ ;  /* 0x000000081405c824 */ /* 0x034fe200078e00ff */
        /* <DEDUP_REMOVED lines=8> */
.L_x_3112:
[----:B------:R-:W-:Y:S05]  /*27ae0*/  BSYNC B0 ;  /* 0x0000000000007941 */ /* 0x000fea0003800000 */
.L_x_3103:
[----:B------:R-:W-:Y:S02]  /*27af0*/  ULDC UR4, c[0x0][0xc3c] ;  /* 0x00030f0000047ab9 */ /* 0x000fe40000000800 */
[----:B-1----:R-:W-:-:S13]  /*27b00*/  ISETP.GE.AND P0, PT, R51, UR4, PT ;  /* 0x0000000433007c0c */ /* 0x002fda000bf06270 */
[----:B------:R-:W-:Y:S05]  /*27b10*/  @!P0 BRA `(.L_x_3122) ;  /* 0xfffffd9800148947 */ /* 0x000fea000383ffff */
[----:B------:R-:W-:Y:S05]  /*27b20*/  BRA `(.L_x_2866) ;  /* 0x0000009000487947 */ /* 0x000fea0003800000 */
.L_x_2864:
        /* <DEDUP_REMOVED lines=18> */
.L_x_3123:
        /* <DEDUP_REMOVED lines=13> */
[C---:B------:R-:W-:Y:S02]  /*27d20*/  ISETP.GE.U32.AND P3, PT, R0.reuse, 0x4, PT ;  /* 0x000000040000780c */ /* 0x040fe40003f66070 */
[C---:B------:R-:W-:Y:S02]  /*27d30*/  ISETP.GE.U32.AND P4, PT, R0.reuse, 0x8, PT ;  /* 0x000000080000780c */ /* 0x040fe40003f86070 */
[----:B------:R-:W-:Y:S02]  /*27d40*/  ISETP.GE.U32.AND P5, PT, R0, 0x10, PT ;  /* 0x000000100000780c */ /* 0x000fe40003fa6070 */
[----:B------:R-:W-:Y:S01]  /*27d50*/  MOV R16, RZ ;  /* 0x000000ff00107202 */ /* 0x000fe20000000f00 */
        /* <DEDUP_REMOVED lines=25> */
.L_x_3129:
[----:B------:R-:W-:Y:S01]  /*27ef0*/  UIADD3 UR4, UR4, 0x1f, URZ ;  /* 0x0000001f04047890 */ /* 0x000fe2000fffe03f */
[----:B------:R-:W-:-:S05]  /*27f00*/  IMAD.U32 R19, RZ, RZ, UR7 ;  /* 0x00000007ff137e24 */ /* 0x000fca000f8e00ff */
[----:B0-----:R-:W-:-:S13]  /*27f10*/  ISETP.LE.AND P6, PT, R5, UR4, PT ;  /* 0x0000000405007c0c */ /* 0x001fda000bfc3270 */
[----:B------:R-:W-:Y:S05]  /*27f20*/  @P6 BRA `(.L_x_3126) ;  /* 0x0000000400b06947 */ /* 0x000fea0003800000 */
[----:B------:R-:W-:Y:S01]  /*27f30*/  IADD3 R8, R0, UR4, RZ ;  /* 0x0000000400087c10 */ /* 0x000fe2000fffe0ff */
[----:B------:R-:W-:Y:S01]  /*27f40*/  BSSY B0, `(.L_x_3127) ;  /* 0x0000008000007945 */ /* 0x000fe20003800000 */
[----:B------:R-:W-:Y:S02]  /*27f50*/  IMAD.MOV.U32 R6, RZ, RZ, RZ ;  /* 0x000000ffff067224 */ /* 0x000fe400078e00ff */
[----:B------:R-:W-:-:S13]  /*27f60*/  ISETP.GE.OR P6, PT, R8, R5, !P0 ;  /* 0x000000050800720c */ /* 0x000fda00047c6670 */
[----:B------:R-:W-:Y:S05]  /*27f70*/  @P6 BRA `(.L_x_3128) ;  /* 0x0000000000106947 */ /* 0x000fea0003800000 */
[----:B------:R-:W0:Y:S01]  /*27f80*/  LDC.64 R2, c[0x0][0xc80] ;  /* 0x00032000ff027b82 */ /* 0x000e220000000a00 */
[----:B------:R-:W-:Y:S01]  /*27f90*/  ULDC.64 UR8, c[0x0][0x208] ;  /* 0x0000820000087ab9 */ /* 0x000fe20000000a00 */
[----:B0-----:R-:W-:-:S05]  /*27fa0*/  IMAD.WIDE R2, R8, 0x4, R2 ;  /* 0x0000000408027825 */ /* 0x001fca00078e0202 */
[----:B------:R0:W5:Y:S02]  /*27fb0*/  LDG.E R6, desc[UR8][R2.64] ;  /* 0x0000000802067981 */ /* 0x000164000c1e1900 */
.L_x_3128:
[----:B------:R-:W-:Y:S05]  /*27fc0*/  BSYNC B0 ;  /* 0x0000000000007941 */ /* 0x000fea0003800000 */
.L_x_3127:
        /* <DEDUP_REMOVED lines=20> */
[----:B------:R-:W-:-:S07]  /*28110*/  MOV R5, R11 ;  /* 0x0000000b00057202 */ /* 0x000fce0000000f00 */
.L_x_3125:
        /* <DEDUP_REMOVED lines=19> */
[----:B------:R-:W-:-:S06]  /*28250*/  IADD3 R16, R7, -0x1, RZ ;  /* 0xffffffff07107810 */ /* 0x000fcc0007ffe0ff */
[----:B------:R2:W3:Y:S02]  /*28260*/  SHFL.IDX PT, R16, R5, R16, 0x1f ;  /* 0x00001f1005107589 */ /* 0x0004e400000e0000 */
.L_x_3130:
[----:B-12---:R-:W-:Y:S01]  /*28270*/  IMAD.MOV R5, RZ, RZ, -R3 ;  /* 0x000000ffff057224 */ /* 0x006fe200078e0a03 */
[----:B------:R-:W-:Y:S01]  /*28280*/  IABS R7, R9 ;  /* 0x0000000900077213 */ /* 0x000fe20000000000 */
        /* <DEDUP_REMOVED lines=8> */
[----:B------:R-:W-:-:S05]  /*28310*/  IMAD R3, R8, R7, R5 ;  /* 0x0000000708037224 */ /* 0x000fca00078e0205 */
[----:B------:R-:W-:-:S13]  /*28320*/  ISETP.GT.U32.AND P1, PT, R10, R3, PT ;  /* 0x000000030a00720c */ /* 0x000fda0003f24070 */
[-C--:B------:R-:W-:Y:S01]  /*28330*/  @!P1 IADD3 R3, R3, -R10.reuse, RZ ;  /* 0x8000000a03039210 */ /* 0x080fe20007ffe0ff */
        /* <DEDUP_REMOVED lines=9> */
[----:B------:R-:W-:-:S03]  /*283d0*/  IMAD.MOV R8, RZ, RZ, -R8 ;  /* 0x000000ffff087224 */ /* 0x000fc600078e0a08 */
[----:B------:R-:W-:Y:S01]  /*283e0*/  IADD3 R10, -R5, RZ, RZ ;  /* 0x000000ff050a7210 */ /* 0x000fe20007ffe1ff */
        /* <DEDUP_REMOVED lines=24> */
[----:B------:R-:W-:-:S05]  /*28570*/  @P0 IADD3 R2, R2, 0x1, RZ ;  /* 0x0000000102020810 */ /* 0x000fca0007ffe0ff */
[----:B------:R-:W-:Y:S01]  /*28580*/  @!P2 IMAD.MOV R2, RZ, RZ, -R2 ;  /* 0x000000ffff02a224 */ /* 0x000fe200078e0a02 */
[----:B------:R-:W-:Y:S01]  /*28590*/  @!P1 LOP3.LUT R2, RZ, R11, RZ, 0x33, !PT ;  /* 0x0000000bff029212 */ /* 0x000fe200078e33ff */
[----:B------:R-:W-:-:S03]  /*285a0*/  IMAD.MOV R11, RZ, RZ, -R11 ;  /* 0x000000ffff0b7224 */ /* 0x000fc600078e0a0b */
[----:B------:R-:W-:Y:S01]  /*285b0*/  LOP3.LUT R17, RZ, R2, RZ, 0x33, !PT ;  /* 0x00000002ff117212 */ /* 0x000fe200078e33ff */
[----:B------:R-:W-:-:S03]  /*285c0*/  IMAD R18, R2, R11, R5 ;  /* 0x0000000b02127224 */ /* 0x000fc600078e0205 */
[----:B------:R-:W-:Y:S01]  /*285d0*/  IADD3 R17, R6, R17, RZ ;  /* 0x0000001106117210 */ /* 0x000fe20007ffe0ff */
[----:B------:R-:W-:Y:S06]  /*285e0*/  BRA `(.L_x_3131) ;  /* 0x00000000000c7947 */ /* 0x000fec0003800000 */
.L_x_3126:
[----:B------:R-:W-:Y:S02]  /*285f0*/  IMAD.MOV.U32 R17, RZ, RZ, RZ ;  /* 0x000000ffff117224 */ /* 0x000fe400078e00ff */
[----:B------:R-:W-:Y:S02]  /*28600*/  IMAD.U32 R16, RZ, RZ, UR6 ;  /* 0x00000006ff107e24 */ /* 0x000fe4000f8e00ff */
[----:B------:R-:W-:-:S07]  /*28610*/  IMAD.MOV.U32 R18, RZ, RZ, RZ ;  /* 0x000000ffff127224 */ /* 0x000fce00078e00ff */
.L_x_3131:
[----:B------:R-:W-:-:S13]  /*28620*/  ISETP.NE.AND P0, PT, R0, RZ, PT ;  /* 0x000000ff0000720c */ /* 0x000fda0003f05270 */
[----:B------:R-:W1:Y:S01]  /*28630*/  @!P0 S2R R3, SR_CgaCtaId ;  /* 0x0000000000038919 */ /* 0x000e620000008800 */
[----:B------:R-:W-:-:S04]  /*28640*/  @!P0 MOV R0, 0x400 ;  /* 0x0000040000008802 */ /* 0x000fc80000000f00 */
[----:B-1----:R-:W-:-:S05]  /*28650*/  @!P0 LEA R0, R3, R0, 0x18 ;  /* 0x0000000003008211 */ /* 0x002fca00078ec0ff */
[----:B------:R1:W-:Y:S01]  /*28660*/  @!P0 STS.128 [R0+0x388d0], R16 ;  /* 0x0388d01000008388 */ /* 0x0003e20000000c00 */
[----:B------:R-:W-:Y:S06]  /*28670*/  BAR.ARV 0x5, 0x180 ;  /* 0x0146000000007b1d */ /* 0x000fec0000002000 */
.L_x_3124:
[----:B-1----:R-:W-:Y:S01]  /*28680*/  MOV R0, 0x1 ;  /* 0x0000000100007802 */ /* 0x002fe20000000f00 */
[----:B------:R1:W-:Y:S01]  /*28690*/  STL [R1+0x8], RZ ;  /* 0x000008ff01007387 */ /* 0x0003e20000100800 */
[----:B------:R-:W-:Y:S02]  /*286a0*/  ULDC UR4, c[0x0][0xc3c] ;  /* 0x00030f0000047ab9 */ /* 0x000fe40000000800 */
[----:B--2---:R-:W-:Y:S01]  /*286b0*/  ISETP.GE.AND P0, PT, R19, UR4, PT ;  /* 0x0000000413007c0c */ /* 0x004fe2000bf06270 */
[----:B------:R1:W-:Y:S04]  /*286c0*/  STL [R1+0x18], R0 ;  /* 0x0000180001007387 */ /* 0x0003e80000100800 */
[----:B------:R1:W-:Y:S08]  /*286d0*/  STL [R1+0x50], RZ ;  /* 0x000050ff01007387 */ /* 0x0003f00000100800 */
[----:B-1----:R-:W-:Y:S05]  /*286e0*/  @P0 BRA `(.L_x_3132) ;  /* 0x0000008000680947 */ /* 0x002fea0003800000 */
[----:B------:R-:W2:Y:S04]  /*286f0*/  LDL R0, [R1+0x98] ;  /* 0x0000980001007983 */ /* 0x000ea80000100800 */
[----:B------:R-:W3:Y:S01]  /*28700*/  LDL.LU R5, [R1+0xc] ;  /* 0x00000c0001057983 */ /* 0x000ee20000300800 */
[----:B------:R-:W1:Y:S01]  /*28710*/  S2UR UR5, SR_CgaCtaId ;  /* 0x00000000000579c3 */ /* 0x000e620000008800 */
[----:B------:R-:W-:Y:S01]  /*28720*/  LOP3.LUT R7, R4, 0x7f, RZ, 0xc0, !PT ;  /* 0x0000007f04077812 */ /* 0x000fe200078ec0ff */
[----:B------:R-:W-:Y:S01]  /*28730*/  UMOV UR4, 0x400 ;  /* 0x0000040000047882 */ /* 0x000fe20000000000 */
[----:B------:R-:W-:Y:S01]  /*28740*/  BSSY B8, `(.L_x_3132) ;  /* 0x0000814000087945 */ /* 0x000fe20003800000 */
[----:B------:R-:W-:Y:S01]  /*28750*/  ULDC.64 UR36, c[0x0][0x198] ;  /* 0x0000660000247ab9 */ /* 0x000fe20000000a00 */
[C---:B------:R-:W-:Y:S01]  /*28760*/  ISETP.NE.AND P1, PT, R7.reuse, RZ, PT ;  /* 0x000000ff0700720c */ /* 0x040fe20003f25270 */
[----:B0-----:R-:W-:Y:S01]  /*28770*/  IMAD.SHL.U32 R2, R7, 0x8, RZ ;  /* 0x0000000807027824 */ /* 0x001fe200078e00ff */
[----:B------:R-:W-:Y:S01]  /*28780*/  SHF.R.U32.HI R6, RZ, 0x3, R7 ;  /* 0x00000003ff067819 */ /* 0x000fe20000011607 */
[----:B------:R-:W-:Y:S01]  /*28790*/  ULDC UR39, c[0x0][0xc] ;  /* 0x0000030000277ab9 */ /* 0x000fe20000000800 */
[----:B-1----:R-:W-:Y:S01]  /*287a0*/  ULEA UR4, UR5, UR4, 0x18 ;  /* 0x0000000405047291 */ /* 0x002fe2000f8ec03f */
[----:B--2---:R-:W-:Y:S01]  /*287b0*/  R2UR UR6, R0 ;  /* 0x00000000000672ca */ /* 0x004fe200000e0000 */
[----:B------:R-:W-:Y:S01]  /*287c0*/  IMAD.SHL.U32 R0, R4, 0x8, RZ ;  /* 0x0000000804007824 */ /* 0x000fe200078e00ff */
[----:B---3--:R-:W-:-:S04]  /*287d0*/  LOP3.LUT R5, R5, 0xfffffffd, RZ, 0xc0, !PT ;  /* 0xfffffffd05057812 */ /* 0x008fc800078ec0ff */
[----:B------:R-:W-:Y:S02]  /*287e0*/  LOP3.LUT R3, R0, 0x1f8, RZ, 0xc0, !PT ;  /* 0x000001f800037812 */ /* 0x000fe400078ec0ff */
[----:B------:R-:W-:Y:S02]  /*287f0*/  @P1 LOP3.LUT R5, R5, 0x2, RZ, 0xfc, !PT ;  /* 0x0000000205051812 */ /* 0x000fe400078efcff */
[----:B------:R-:W-:Y:S02]  /*28800*/  LOP3.LUT R3, R3, 0x38, R4, 0x78, !PT ;  /* 0x0000003803037812 */ /* 0x000fe400078e7804 */
[----:B------:R-:W-:Y:S01]  /*28810*/  LOP3.LUT R5, R5, 0xfffffffe, RZ, 0xc0, !PT ;  /* 0xfffffffe05057812 */ /* 0x000fe200078ec0ff */
[----:B------:R-:W-:Y:S01]  /*28820*/  ULOP3.LUT UR38, UR6, 0x2, URZ, 0xfc, !UPT ;  /* 0x0000000206267892 */ /* 0x000fe2000f8efc3f */
[----:B------:R-:W-:Y:S02]  /*28830*/  LOP3.LUT R2, R3, 0x200, R2, 0xf8, !PT ;  /* 0x0000020003027812 */ /* 0x000fe400078ef802 */
[C---:B------:R-:W-:Y:S01]  /*28840*/  LOP3.LUT P0, R3, R4.reuse, 0x1f, RZ, 0xc0, !PT ;  /* 0x0000001f04037812 */ /* 0x040fe2000780c0ff */
[----:B------:R-:W-:Y:S01]  /*28850*/  IMAD.SHL.U32 R4, R4, 0x10, RZ ;  /* 0x0000001004047824 */ /* 0x000fe200078e00ff */
[----:B------:R-:W-:-:S03]  /*28860*/  LOP3.LUT R0, R0, 0x38, RZ, 0xc0, !PT ;  /* 0x0000003800007812 */ /* 0x000fc600078ec0ff */
[----:B------:R0:W-:Y:S01]  /*28870*/  STL [R1+0x30], R3 ;  /* 0x0000300301007387 */ /* 0x0001e20000100800 */
[----:B------:R-:W-:Y:S01]  /*28880*/  LOP3.LUT R4, R6, 0x70, R4, 0xf8, !PT ;  /* 0x0000007006047812 */ /* 0x000fe200078ef804 */
[----:B------:R-:W-:-:S06]  /*28890*/  IMAD.MOV.U32 R4, RZ, RZ, 0x1 ;  /* 0x00000001ff047424 */ /* 0x000fcc00078e00ff */
[----:B------:R-:W-:Y:S02]  /*288a0*/  @P0 LOP3.LUT R5, R5, 0x1, RZ, 0xfc, !PT ;  /* 0x0000000105050812 */ /* 0x000fe400078efcff */
[----:B------:R-:W-:Y:S02]  /*288b0*/  ISETP.NE.OR P0, PT, R7, RZ, !P0 ;  /* 0x000000ff0700720c */ /* 0x000fe40004705670 */
[----:B0-----:R-:W-:Y:S02]  /*288c0*/  MOV R3, UR4 ;  /* 0x0000000400037c02 */ /* 0x001fe40008000f00 */
[----:B------:R-:W-:-:S03]  /*288d0*/  LOP3.LUT R5, R5, 0xfffffff7, RZ, 0xc0, !PT ;  /* 0xfffffff705057812 */ /* 0x000fc600078ec0ff */
[----:B------:R-:W-:Y:S01]  /*288e0*/  IMAD R2, R2, 0x2, R3 ;  /* 0x0000000202027824 */ /* 0x000fe200078e0203 */
[----:B------:R0:W-:Y:S04]  /*288f0*/  STL [R1+0x4], R3 ;  /* 0x0000040301007387 */ /* 0x0001e80000100800 */
[----:B------:R1:W-:Y:S01]  /*28900*/  STL [R1+0x2c], R2 ;  /* 0x00002c0201007387 */ /* 0x0003e20000100800 */
[----:B------:R-:W-:-:S03]  /*28910*/  @P0 LOP3.LUT R5, R5, 0x8, RZ, 0xfc, !PT ;  /* 0x0000000805050812 */ /* 0x000fc600078efcff */
[----:B------:R-:W-:Y:S01]  /*28920*/  STL [R1+0x20], RZ ;  /* 0x000020ff01007387 */ /* 0x000fe20000100800 */
[----:B0-----:R-:W-:-:S03]  /*28930*/  LOP3.LUT R3, R0, 0x40, RZ, 0xfc, !PT ;  /* 0x0000004000037812 */ /* 0x001fc600078efcff */
[----:B------:R-:W-:Y:S01]  /*28940*/  STL [R1+0xc], R5 ;  /* 0x00000c0501007387 */ /* 0x000fe20000100800 */
[----:B-1----:R-:W-:-:S05]  /*28950*/  IMAD.MOV.U32 R2, RZ, RZ, 0x1 ;  /* 0x00000001ff027424 */ /* 0x002fca00078e00ff */
[----:B------:R0:W-:Y:S04]  /*28960*/  STL [R1+0x24], R2 ;  /* 0x0000240201007387 */ /* 0x0001e80000100800 */
[----:B------:R1:W-:Y:S04]  /*28970*/  STL [R1+0x50], RZ ;  /* 0x000050ff01007387 */ /* 0x0003e80000100800 */
[----:B------:R1:W-:Y:S01]  /*28980*/  STL [R1+0x8], RZ ;  /* 0x000008ff01007387 */ /* 0x0003e20000100800 */
[----:B0-----:R-:W-:-:S03]  /*28990*/  LOP3.LUT R2, R0, 0x80, RZ, 0xfc, !PT ;  /* 0x0000008000027812 */ /* 0x001fc600078efcff */
[----:B------:R1:W-:Y:S01]  /*289a0*/  STL [R1+0x18], R4 ;  /* 0x0000180401007387 */ /* 0x0003e20000100800 */
[----:B------:R-:W-:-:S07]  /*289b0*/  LOP3.LUT R0, R0, 0xc0, RZ, 0xfc, !PT ;  /* 0x000000c000007812 */ /* 0x000fce00078efcff */
.L_x_3293:
[----:B0--3--:R-:W0:Y:S01]  /*289c0*/  LDC.64 R2, c[0x0][0xc88] ;  /* 0x00032200ff027b82 */ /* 0x009e220000000a00 */
[----:B------:R-:W-:Y:S01]  /*289d0*/  ULDC.64 UR4, c[0x0][0x208] ;  /* 0x0000820000047ab9 */ /* 0x000fe20000000a00 */
[----:B0-----:R-:W-:-:S05]  /*289e0*/  IMAD.WIDE R2, R19, 0x4, R2 ;  /* 0x0000000413027825 */ /* 0x001fca00078e0202 */
[----:B-12---:R-:W2:Y:S01]  /*289f0*/  LDG.E R4, desc[UR4][R2.64] ;  /* 0x0000000402047981 */ /* 0x006ea2000c1e1900 */
[----:B------:R-:W-:Y:S05]  /*28a00*/  YIELD ;  /* 0x0000000000007946 */ /* 0x000fea0003800000 */
[----:B------:R-:W-:Y:S01]  /*28a10*/  ULDC.64 UR4, c[0x0][0xa28] ;  /* 0x00028a0000047ab9 */ /* 0x000fe20000000a00 */
[----:B------:R-:W-:Y:S01]  /*28a20*/  ULDC.64 UR10, c[0x0][0xa18] ;  /* 0x00028600000a7ab9 */ /* 0x000fe20000000a00 */
[----:B------:R-:W-:Y:S01]  /*28a30*/  ISETP.NE.U32.AND P0, PT, RZ, UR4, PT ;  /* 0x00000004ff007c0c */ /* 0x000fe2000bf05070 */
[----:B------:R-:W-:Y:S01]  /*28a40*/  ULDC.64 UR6, c[0x0][0xa08] ;  /* 0x0002820000067ab9 */ /* 0x000fe20000000a00 */
[----:B------:R-:W-:Y:S01]  /*28a50*/  ISETP.NE.U32.AND P3, PT, RZ, UR10, PT ;  /* 0x0000000aff007c0c */ /* 0x000fe2000bf65070 */
[----:B------:R-:W-:Y:S01]  /*28a60*/  ULDC.64 UR12, c[0x0][0x208] ;  /* 0x00008200000c7ab9 */ /* 0x000fe20000000a00 */
[----:B------:R-:W-:-:S02]  /*28a70*/  ISETP.NE.AND.EX P0, PT, RZ, UR5, PT, P0 ;  /* 0x00000005ff007c0c */ /* 0x000fc4000bf05300 */
[----:B------:R-:W-:Y:S01]  /*28a80*/  MOV R0, RZ ;  /* 0x000000ff00007202 */ /* 0x000fe20000000f00 */
[----:B------:R-:W-:Y:S01]  /*28a90*/  IMAD.MOV.U32 R12, RZ, RZ, RZ ;  /* 0x000000ffff0c7224 */ /* 0x000fe200078e00ff */
[----:B------:R-:W-:Y:S01]  /*28aa0*/  ISETP.NE.AND.EX P3, PT, RZ, UR11, PT, P3 ;  /* 0x0000000bff007c0c */ /* 0x000fe2000bf65330 */
[----:B------:R-:W-:Y:S01]  /*28ab0*/  ULDC.64 UR8, c[0x0][0xa10] ;  /* 0x0002840000087ab9 */ /* 0x000fe20000000a00 */
[----:B--2---:R-:W-:Y:S01]  /*28ac0*/  SHF.R.S32.HI R5, RZ, 0x1f, R4 ;  /* 0x0000001fff057819 */ /* 0x004fe20000011404 */
[----:B------:R-:W-:-:S06]  /*28ad0*/  IMAD.SHL.U32 R15, R4, 0x4, RZ ;  /* 0x00000004040f7824 */ /* 0x000fcc00078e00ff */
[C---:B------:R-:W-:Y:S01]  /*28ae0*/  @P0 LEA R2, P1, R4.reuse, UR4, 0x2 ;  /* 0x0000000404020c11 */ /* 0x040fe2000f8210ff */
[----:B------:R0:W-:Y:S01]  /*28af0*/  STL [R1+0x34], R4 ;  /* 0x0000340401007387 */ /* 0x0001e20000100800 */
[C-C-:B------:R-:W-:Y:S02]  /*28b00*/  SHF.L.U64.HI R14, R4.reuse, 0x2, R5.reuse ;  /* 0x00000002040e7819 */ /* 0x140fe40000010205 */
[----:B------:R-:W-:Y:S01]  /*28b10*/  @P0 LEA.HI.X R3, R4, UR5, R5, 0x2, P1 ;  /* 0x0000000504030c11 */ /* 0x000fe200088f1405 */
[----:B------:R-:W-:Y:S01]  /*28b20*/  ULDC.64 UR4, c[0x0][0xa00] ;  /* 0x0002800000047ab9 */ /* 0x000fe20000000a00 */
[C---:B-----5:R-:W-:Y:S01]  /*28b30*/  @P3 IADD3 R8, P1, R15.reuse, UR10, RZ ;  /* 0x0000000a0f083c10 */ /* 0x060fe2000ff3e0ff */
        /* <DEDUP_REMOVED lines=12> */
[----:B--2---:R-:W-:-:S04]  /*28c00*/  IADD3 R2, P0, R15, UR4, RZ ;  /* 0x000000040f027c10 */ /* 0x004fc8000ff1e0ff */
[----:B------:R-:W-:Y:S01]  /*28c10*/  IADD3.X R3, R14, UR5, RZ, P0, !PT ;  /* 0x000000050e037c10 */ /* 0x000fe200087fe4ff */
[----:B------:R-:W-:Y:S01]  /*28c20*/  ULDC UR4, c[0x0][0x288] ;  /* 0x0000a20000047ab9 */ /* 0x000fe20000000800 */
[----:B0-----:R-:W-:-:S03]  /*28c30*/  IADD3 R4, P0, R15, UR8, RZ ;  /* 0x000000080f047c10 */ /* 0x001fc6000ff1e0ff */
[----:B------:R0:W5:Y:S01]  /*28c40*/  @P2 LDG.E R11, desc[UR12][R6.64] ;  /* 0x0000000c060b2981 */ /* 0x000162000c1e1900 */
[----:B-1----:R-:W-:Y:S02]  /*28c50*/  IADD3.X R5, R14, UR9, RZ, P0, !PT ;  /* 0x000000090e057c10 */ /* 0x002fe400087fe4ff */
[----:B------:R-:W-:Y:S01]  /*28c60*/  ISETP.NE.U32.AND P0, PT, RZ, UR8, PT ;  /* 0x00000008ff007c0c */ /* 0x000fe2000bf05070 */
[----:B------:R-:W2:Y:S03]  /*28c70*/  @P1 LDG.E R12, desc[UR12][R2.64] ;  /* 0x0000000c020c1981 */ /* 0x000ea6000c1e1900 */
[----:B------:R-:W-:-:S13]  /*28c80*/  ISETP.NE.AND.EX P0, PT, RZ, UR9, PT, P0 ;  /* 0x00000009ff007c0c */ /* 0x000fda000bf05300 */
[----:B------:R0:W5:Y:S04]  /*28c90*/  @P0 LDG.E R10, desc[UR12][R4.64] ;  /* 0x0000000c040a0981 */ /* 0x000168000c1e1900 */
[----:B--2---:R1:W-:Y:S02]  /*28ca0*/  STL [R1+0x3c], R12 ;  /* 0x00003c0c01007387 */ /* 0x0043e40000100800 */
[----:B-1----:R-:W-:Y:S01]  /*28cb0*/  IMAD.U32 R12, RZ, RZ, UR4 ;  /* 0x00000004ff0c7e24 */ /* 0x002fe2000f8e00ff */
[----:B------:R-:W-:-:S05]  /*28cc0*/  ULDC.64 UR4, c[0x0][0x418] ;  /* 0x0001060000047ab9 */ /* 0x000fca0000000a00 */
[----:B------:R-:W2:Y:S01]  /*28cd0*/  @P3 LDG.E R12, desc[UR12][R8.64] ;  /* 0x0000000c080c3981 */ /* 0x000ea2000c1e1900 */
[----:B------:R-:W-:-:S03]  /*28ce0*/  UISETP.NE.U32.AND UP0, UPT, UR4, URZ, UPT ;  /* 0x0000003f0400728c */ /* 0x000fc6000bf05070 */
[----:B------:R-:W-:Y:S01]  /*28cf0*/  ULDC UR4, c[0x0][0x424] ;  /* 0x0001090000047ab9 */ /* 0x000fe20000000800 */
[----:B------:R-:W-:-:S03]  /*28d00*/  UISETP.NE.AND.EX UP0, UPT, UR5, URZ, UPT, UP0 ;  /* 0x0000003f0500728c */ /* 0x000fc6000bf05300 */
[----:B------:R-:W-:Y:S01]  /*28d10*/  ULDC UR5, c[0x0][0x2f0] ;  /* 0x0000bc0000057ab9 */ /* 0x000fe20000000800 */
[----:B------:R-:W-:Y:S01]  /*28d20*/  USEL UR4, UR4, 0x1, UP0 ;  /* 0x0000000104047887 */ /* 0x000fe20008000000 */
[----:B--2---:R0:W-:Y:S04]  /*28d30*/  STL [R1+0x40], R12 ;  /* 0x0000400c01007387 */ /* 0x0041e80000100800 */
[----:B------:R0:W5:Y:S01]  /*28d40*/  LDL R13, [R1+0x40] ;  /* 0x00004000010d7983 */ /* 0x0001620000100800 */
[----:B------:R-:W-:-:S03]  /*28d50*/  UIMAD UR4, UR4, UR5, URZ ;  /* 0x00000005040472a4 */ /* 0x000fc6000f8e023f */
[----:B------:R-:W-:Y:S02]  /*28d60*/  ULDC UR5, c[0x0][0x348] ;  /* 0x0000d20000057ab9 */ /* 0x000fe40000000800 */
[----:B------:R-:W-:Y:S01]  /*28d70*/  MOV R8, UR5 ;  /* 0x0000000500087c02 */ /* 0x000fe20008000f00 */
[----:B------:R-:W-:Y:S01]  /*28d80*/  IMAD.U32 R9, RZ, RZ, UR4 ;  /* 0x00000004ff097e24 */ /* 0x000fe2000f8e00ff */
[----:B0-----:R-:W-:Y:S06]  /*28d90*/  @P3 BRA `(.L_x_3133) ;  /* 0x0000000000183947 */ /* 0x001fec0003800000 */
[----:B------:R-:W-:Y:S05]  /*28da0*/  @!P1 BRA `(.L_x_3133) ;  /* 0x0000000000149947 */ /* 0x000fea0003800000 */
[----:B------:R-:W-:Y:S02]  /*28db0*/  ULDC.64 UR4, c[0x0][0x208] ;  /* 0x0000820000047ab9 */ /* 0x000fe40000000a00 */
[----:B------:R-:W2:Y:S04]  /*28dc0*/  LDG.E R12, desc[UR4][R2.64] ;  /* 0x00000004020c7981 */ /* 0x000ea8000c1e1900 */
[----:B------:R-:W2:Y:S02]  /*28dd0*/  LDG.E R2, desc[UR4][R2.64+0x4] ;  /* 0x0000040402027981 */ /* 0x000ea4000c1e1900 */
[----:B--2--5:R-:W-:-:S05]  /*28de0*/  IMAD.IADD R13, R2, 0x1, -R12 ;  /* 0x00000001020d7824 */ /* 0x024fca00078e0a0c */
[----:B------:R0:W-:Y:S02]  /*28df0*/  STL [R1+0x40], R13 ;  /* 0x0000400d01007387 */ /* 0x0001e40000100800 */
.L_x_3133:
[----:B------:R-:W2:Y:S01]  /*28e00*/  LDL R12, [R1+0x34] ;  /* 0x00003400010c7983 */ /* 0x000ea20000100800 */
[----:B-----5:R-:W-:Y:S01]  /*28e10*/  IMAD.IADD R2, R11, 0x1, R0 ;  /* 0x000000010b027824 */ /* 0x020fe200078e0200 */
[----:B------:R-:W-:Y:S02]  /*28e20*/  ULDC.64 UR4, c[0x0][0xa20] ;  /* 0x0002880000047ab9 */ /* 0x000fe40000000a00 */
[----:B------:R-:W-:Y:S02]  /*28e30*/  ISETP.NE.U32.AND P1, PT, RZ, UR4, PT ;  /* 0x00000004ff007c0c */ /* 0x000fe4000bf25070 */
[----:B------:R1:W-:Y:S02]  /*28e40*/  STL [R1+0x1c], R2 ;  /* 0x00001c0201007387 */ /* 0x0003e40000100800 */
[----:B------:R-:W-:Y:S02]  /*28e50*/  ISETP.NE.AND.EX P1, PT, RZ, UR5, PT, P1 ;  /* 0x00000005ff007c0c */ /* 0x000fe4000bf25310 */
[----:B--2---:R1:W-:Y:S11]  /*28e60*/  STL [R1+0x14], R12 ;  /* 0x0000140c01007387 */ /* 0x0043f60000100800 */
[----:B------:R-:W-:Y:S05]  /*28e70*/  @!P1 BRA `(.L_x_3134) ;  /* 0x0000000000149947 */ /* 0x000fea0003800000 */
[----:B-1----:R-:W-:Y:S01]  /*28e80*/  IADD3 R2, P1, R15, UR4, RZ ;  /* 0x000000040f027c10 */ /* 0x002fe2000ff3e0ff */
[----:B------:R-:W-:-:S03]  /*28e90*/  ULDC.64 UR6, c[0x0][0x208] ;  /* 0x0000820000067ab9 */ /* 0x000fc60000000a00 */
[----:B------:R-:W-:-:S05]  /*28ea0*/  IADD3.X R3, R14, UR5, RZ, P1, !PT ;  /* 0x000000050e037c10 */ /* 0x000fca0008ffe4ff */
[----:B------:R1:W5:Y:S01]  /*28eb0*/  LDG.E R9, desc[UR6][R2.64] ;  /* 0x0000000602097981 */ /* 0x000362000c1e1900 */
[----:B------:R-:W-:Y:S05]  /*28ec0*/  BRA `(.L_x_3135) ;  /* 0x0000000000147947 */ /* 0x000fea0003800000 */
.L_x_3134:
[----:B------:R-:W-:Y:S05]  /*28ed0*/  @!P2 BRA `(.L_x_3135) ;  /* 0x000000000010a947 */ /* 0x000fea0003800000 */
[----:B------:R-:W-:Y:S02]  /*28ee0*/  ULDC.64 UR4, c[0x0][0x208] ;  /* 0x0000820000047ab9 */ /* 0x000fe40000000a00 */
[----:B------:R-:W2:Y:S04]  /*28ef0*/  LDG.E R9, desc[UR4][R6.64] ;  /* 0x0000000406097981 */ /* 0x000ea8000c1e1900 */
[----:B------:R-:W2:Y:S02]  /*28f00*/  LDG.E R6, desc[UR4][R6.64+0x4] ;  /* 0x0000040406067981 */ /* 0x000ea4000c1e1900 */
[----:B--2---:R-:W-:-:S07]  /*28f10*/  IADD3 R9, -R9, R6, RZ ;  /* 0x0000000609097210 */ /* 0x004fce0007ffe1ff */
.L_x_3135:
[----:B------:R-:W-:Y:S01]  /*28f20*/  ULDC.64 UR4, c[0x0][0x208] ;  /* 0x0000820000047ab9 */ /* 0x000fe20000000a00 */
[----:B-1----:R-:W1:Y:S01]  /*28f30*/  LDC R3, c[0x0][0x448] ;  /* 0x00011200ff037b82 */ /* 0x002e620000000800 */
[----:B------:R-:W2:Y:S01]  /*28f40*/  @P0 LDG.E R2, desc[UR4][R4.64] ;  /* 0x0000000404020981 */ /* 0x000ea2000c1e1900 */
[----:B-----5:R-:W-:-:S03]  /*28f50*/  IMAD.IADD R0, R9, 0x1, -R0 ;  /* 0x0000000109007824 */ /* 0x020fc600078e0a00 */
[----:B------:R3:W2:Y:S01]  /*28f60*/  @P0 LDG.E R4, desc[UR4][R4.64+0x4] ;  /* 0x0000040404040981 */ /* 0x0006a2000c1e1900 */
[----:B-1----:R-:W-:-:S13]  /*28f70*/  ISETP.NE.AND P1, PT, R3, 0x1, PT ;  /* 0x000000010300780c */ /* 0x002fda0003f25270 */
[----:B---3--:R-:W1:Y:S01]  /*28f80*/  @P1 LDC R5, c[0x0][0x450] ;  /* 0x00011400ff051b82 */ /* 0x008e620000000800 */
[----:B------:R-:W-:Y:S01]  /*28f90*/  BSSY B0, `(.L_x_3136) ;  /* 0x00001b1000007945 */ /* 0x000fe20003800000 */
[----:B------:R-:W-:Y:S01]  /*28fa0*/  PLOP3.LUT P5, PT, PT, PT, PT, 0x80, 0x0 ;  /* 0x000000000000781c */ /* 0x000fe20003faf070 */
[----:B--2---:R-:W-:-:S05]  /*28fb0*/  @P0 IMAD.IADD R8, R4, 0x1, -R2 ;  /* 0x0000000104080824 */ /* 0x004fca00078e0a02 */
[----:B------:R-:W2:Y:S01]  /*28fc0*/  @P1 LDC R4, c[0x0][0x44c] ;  /* 0x00011300ff041b82 */ /* 0x000ea20000000800 */
[----:B------:R-:W-:-:S05]  /*28fd0*/  IMAD.SHL.U32 R2, R17, 0x80, RZ ;  /* 0x0000008011027824 */ /* 0x000fca00078e00ff */
[----:B------:R-:W-:-:S05]  /*28fe0*/  IADD3 R2, R2, 0x7f, RZ ;  /* 0x0000007f02027810 */ /* 0x000fca0007ffe0ff */
[----:B------:R-:W-:Y:S02]  /*28ff0*/  IMAD.MOV.U32 R3, RZ, RZ, R2 ;  /* 0x000000ffff037224 */ /* 0x000fe400078e0002 */
[----:B--2---:R-:W-:-:S04]  /*29000*/  @P1 IMAD.HI.U32 R4, R2, R4, RZ ;  /* 0x0000000402041227 */ /* 0x004fc800078e00ff */
[----:B------:R-:W-:Y:S01]  /*29010*/  IMAD.IADD R2, R0, 0x1, R8 ;  /* 0x0000000100027824 */ /* 0x000fe200078e0208 */
[----:B-1----:R-:W-:-:S03]  /*29020*/  @P1 SHF.R.U32.HI R3, RZ, R5, R4 ;  /* 0x00000005ff031219 */ /* 0x002fc60000011604 */
[C---:B------:R-:W-:Y:S01]  /*29030*/  VIADD R4, R2.reuse, 0x4f ;  /* 0x0000004f02047836 */ /* 0x040fe20000000000 */
[----:B------:R-:W-:-:S03]  /*29040*/  IADD3 R21, R2, 0x50, -R13 ;  /* 0x0000005002157810 */ /* 0x000fc60007ffe80d */
[----:B------:R-:W-:Y:S01]  /*29050*/  IMAD.HI R2, R4, 0x66666667, RZ ;  /* 0x6666666704027827 */ /* 0x000fe200078e02ff */
[----:B------:R-:W-:-:S04]  /*29060*/  IADD3 R3, R21, R3, RZ ;  /* 0x0000000315037210 */ /* 0x000fc80007ffe0ff */
[----:B------:R-:W-:Y:S01]  /*29070*/  SHF.R.U32.HI R20, RZ, 0x1f, R2 ;  /* 0x0000001fff147819 */ /* 0x000fe20000011602 */
[----:B------:R-:W-:-:S03]  /*29080*/  IMAD.HI R3, R3, 0x66666667, RZ ;  /* 0x6666666703037827 */ /* 0x000fc600078e02ff */
[----:B------:R-:W-:Y:S02]  /*29090*/  LEA.HI.SX32 R20, R2, R20, 0x1b ;  /* 0x0000001402147211 */ /* 0x000fe400078fdaff */
[----:B------:R-:W-:-:S04]  /*290a0*/  SHF.R.U32.HI R2, RZ, 0x1f, R3 ;  /* 0x0000001fff027819 */ /* 0x000fc80000011603 */
[----:B------:R-:W-:-:S04]  /*290b0*/  LEA.HI.SX32 R2, R3, R2, 0x1b ;  /* 0x0000000203027211 */ /* 0x000fc800078fdaff */
[----:B------:R-:W-:-:S05]  /*290c0*/  VIMNMX R2, R20, R2, PT ;  /* 0x0000000214027248 */ /* 0x000fca0003fe0100 */
[--C-:B------:R-:W-:Y:S02]  /*290d0*/  IMAD R2, R2, 0x50, -R0.reuse ;  /* 0x0000005002027824 */ /* 0x100fe400078e0a00 */
[----:B------:R-:W-:-:S03]  /*290e0*/  IMAD.MOV R0, RZ, RZ, -R0 ;  /* 0x000000ffff007224 */ /* 0x000fc600078e0a00 */
[----:B------:R-:W-:Y:S02]  /*290f0*/  VIMNMX R8, R2, R8, PT ;  /* 0x0000000802087248 */ /* 0x000fe40003fe0100 */
[----:B------:R-:W-:-:S04]  /*29100*/  VIMNMX R0, RZ, R0, !PT ;  /* 0x00000000ff007248 */ /* 0x000fc80007fe0100 */
[----:B------:R-:W-:Y:S01]  /*29110*/  ISETP.GT.AND P1, PT, R8, R0, PT ;  /* 0x000000000800720c */ /* 0x000fe20003f24270 */
[----:B------:R-:W-:-:S05]  /*29120*/  IMAD.WIDE.U32 R2, R0, -0x33333333, RZ ;  /* 0xcccccccd00027825 */ /* 0x000fca00078e00ff */
[----:B------:R-:W-:-:S07]  /*29130*/  SHF.R.U32.HI R9, RZ, 0x6, R3 ;  /* 0x00000006ff097819 */ /* 0x000fce0000011603 */
[----:B------:R-:W-:-:S04]  /*29140*/  @P1 VIADD R8, R8, 0x4f ;  /* 0x0000004f08081836 */ /* 0x000fc80000000000 */
[----:B------:R-:W-:-:S05]  /*29150*/  @P1 IMAD.HI R0, R8, 0x66666667, RZ ;  /* 0x6666666708001827 */ /* 0x000fca00078e02ff */
[----:B------:R-:W-:Y:S01]  /*29160*/  @P1 SHF.R.U32.HI R2, RZ, 0x1f, R0 ;  /* 0x0000001fff021819 */ /* 0x000fe20000011600 */
[----:B------:R-:W-:-:S03]  /*29170*/  IMAD.MOV.U32 R7, RZ, RZ, R9 ;  /* 0x000000ffff077224 */ /* 0x000fc600078e0009 */
[----:B------:R-:W-:-:S04]  /*29180*/  @P1 LEA.HI.SX32 R7, R0, R2, 0x1b ;  /* 0x0000000200071211 */ /* 0x000fc800078fdaff */
[----:B------:R-:W-:-:S13]  /*29190*/  ISETP.GT.AND P1, PT, R7, R9, PT ;  /* 0x000000090700720c */ /* 0x000fda0003f24270 */
[----:B------:R-:W-:Y:S05]  /*291a0*/  @!P1 BRA `(.L_x_3137) ;  /* 0x00000018003c9947 */ /* 0x000fea0003800000 */
[----:B------:R-:W-:Y:S01]  /*291b0*/  UMOV UR4, 0xffffffff ;  /* 0xffffffff00047882 */ /* 0x000fe20000000000 */
[----:B------:R-:W-:Y:S02]  /*291c0*/  SEL R0, R12, RZ, !P0 ;  /* 0x000000ff0c007207 */ /* 0x000fe40004000000 */
[----:B------:R-:W-:Y:S05]  /*291d0*/  BRA.DIV UR4, `(.L_x_3138) ;  /* 0x0000008e041c7947 */ /* 0x000fea000b800000 */
[----:B------:R-:W1:Y:S02]  /*291e0*/  S2R R2, SR_TID.X ;  /* 0x0000000000027919 */ /* 0x000e640000002100 */
[----:B-1----:R-:W-:-:S04]  /*291f0*/  SHF.R.U32.HI R2, RZ, 0x5, R2 ;  /* 0x00000005ff027819 */ /* 0x002fc80000011602 */
[----:B------:R-:W-:-:S05]  /*29200*/  LOP3.LUT R2, R2, 0x3, RZ, 0xc0, !PT ;  /* 0x0000000302027812 */ /* 0x000fca00078ec0ff */
[----:B------:R1:W2:Y:S02]  /*29210*/  SHFL.IDX PT, R14, R2, RZ, 0x1f ;  /* 0x00001fff020e7589 */ /* 0x0002a400000e0000 */
.L_x_3360:
[----:B--2---:R-:W-:Y:S02]  /*29220*/  ISETP.NE.AND P0, PT, R14, RZ, PT ;  /* 0x000000ff0e00720c */ /* 0x004fe40003f05270 */
[----:B------:R-:W-:-:S11]  /*29230*/  PLOP3.LUT P2, PT, PT, PT, PT, 0x8, 0x0 ;  /* 0x000000000000781c */ /* 0x000fd60003f4e170 */
[----:B------:R-:W-:Y:S05]  /*29240*/  @P0 BRA `(.L_x_3139) ;  /* 0x00000000000c0947 */ /* 0x000fea0003800000 */
[----:B------:R-:W-:-:S03]  /*29250*/  UMOV UR4, 0xffffffff ;  /* 0xffffffff00047882 */ /* 0x000fc60000000000 */
[----:B------:R-:W-:Y:S05]  /*29260*/  BRA.DIV UR4, `(.L_x_3140) ;  /* 0x0000008e042c7947 */ /* 0x000fea000b800000 */
[----:B------:R-:W-:-:S13]  /*29270*/  ELECT P2, URZ, PT ;  /* 0x00000000003f782f */ /* 0x000fda0003840000 */
.L_x_3139:
[----:B-1----:R-:W2:Y:S04]  /*29280*/  LDL R2, [R1+0x50] ;  /* 0x0000500001027983 */ /* 0x002ea80000100800 */
[----:B------:R-:W3:Y:S01]  /*29290*/  LDL R4, [R1+0x4] ;  /* 0x0000040001047983 */ /* 0x000ee20000100800 */
[----:B------:R-:W-:Y:S01]  /*292a0*/  BSSY B1, `(.L_x_3141) ;  /* 0x0000008000017945 */ /* 0x000fe20003800000 */
[----:B--2---:R-:W-:-:S04]  /*292b0*/  IADD3 R2, R2, 0x1, RZ ;  /* 0x0000000102027810 */ /* 0x004fc80007ffe0ff */
[----:B------:R-:W-:-:S04]  /*292c0*/  LEA.HI R3, R2, R2, RZ, 0x1 ;  /* 0x0000000202037211 */ /* 0x000fc800078f08ff */
[----:B------:R-:W-:-:S05]  /*292d0*/  LOP3.LUT R3, R3, 0xfffffffe, RZ, 0xc0, !PT ;  /* 0xfffffffe03037812 */ /* 0x000fca00078ec0ff */
[----:B------:R-:W-:-:S05]  /*292e0*/  IMAD.IADD R2, R2, 0x1, -R3 ;  /* 0x0000000102027824 */ /* 0x000fca00078e0a03 */
[----:B------:R-:W-:-:S04]  /*292f0*/  SHF.L.U32 R2, R2, 0x1f, RZ ;  /* 0x0000001f02027819 */ /* 0x000fc800000006ff */
[----:B---3--:R-:W1:Y:S02]  /*29300*/  SYNCS.PHASECHK.TRANS64.TRYWAIT P0, [R4+URZ+0x38820], R2 ;  /* 0x03882002040075a7 */ /* 0x008e64000800017f */
[----:B-1----:R-:W-:Y:S05]  /*29310*/  @!P0 BRA `(.L_x_3142) ;  /* 0x0000008c00248947 */ /* 0x002fea0003800000 */
.L_x_3363:
[----:B------:R-:W-:Y:S05]  /*29320*/  BSYNC B1 ;  /* 0x0000000000017941 */ /* 0x000fea0003800000 */
.L_x_3141:
[----:B------:R-:W-:Y:S04]  /*29330*/  BSSY B1, `(.L_x_3143) ;  /* 0x00000ae000017945 */ /* 0x000fe80003800000 */
[----:B------:R-:W-:Y:S05]  /*29340*/  @!P2 BRA `(.L_x_3144) ;  /* 0x0000000800b0a947 */ /* 0x000fea0003800000 */
[----:B------:R-:W2:Y:S04]  /*29350*/  LDL R6, [R1+0x4] ;  /* 0x0000040001067983 */ /* 0x000ea80000100800 */
[----:B------:R-:W2:Y:S04]  /*29360*/  LDL R5, [R1+0x20] ;  /* 0x0000200001057983 */ /* 0x000ea80000100800 */
[----:B------:R-:W3:Y:S01]  /*29370*/  LDL R4, [R1+0x24] ;  /* 0x0000240001047983 */ /* 0x000ee20000100800 */
[----:B------:R-:W-:Y:S01]  /*29380*/  BSSY B2, `(.L_x_3145) ;  /* 0x0000008000027945 */ /* 0x000fe20003800000 */
[----:B-1----:R-:W1:Y:S02]  /*29390*/  S2R R3, SR_TID.X ;  /* 0x0000000000037919 */ /* 0x002e640000002100 */
[----:B-1----:R-:W-:-:S04]  /*293a0*/  LOP3.LUT R3, R3, 0x7f, RZ, 0xc0, !PT ;  /* 0x0000007f03037812 */ /* 0x002fc800078ec0ff */
[----:B------:R-:W-:Y:S01]  /*293b0*/  ISETP.NE.AND P4, PT, R3, RZ, PT ;  /* 0x000000ff0300720c */ /* 0x000fe20003f85270 */
[----:B--2---:R-:W-:Y:S01]  /*293c0*/  IMAD R6, R5, 0x8, R6 ;  /* 0x0000000805067824 */ /* 0x004fe200078e0206 */
[----:B---3--:R-:W-:-:S04]  /*293d0*/  SHF.L.U32 R8, R4, 0x1f, RZ ;  /* 0x0000001f04087819 */ /* 0x008fc800000006ff */
[----:B------:R-:W1:Y:S02]  /*293e0*/  SYNCS.PHASECHK.TRANS64.TRYWAIT P0, [R6+URZ+0x388a0], R8 ;  /* 0x0388a008060075a7 */ /* 0x000e64000800017f */
[----:B-1----:R-:W-:Y:S05]  /*293f0*/  @!P0 BRA `(.L_x_3146) ;  /* 0x0000008c00048947 */ /* 0x002fea0003800000 */
.L_x_3364:
[----:B------:R-:W-:Y:S05]  /*29400*/  BSYNC B2 ;  /* 0x0000000000027941 */ /* 0x000fea0003800000 */
.L_x_3145:
        /* <DEDUP_REMOVED lines=8> */
.L_x_3148:
[----:B------:R-:W-:Y:S05]  /*29490*/  BSYNC B2 ;  /* 0x0000000000027941 */ /* 0x000fea0003800000 */
.L_x_3147:
[----:B------:R-:W3:Y:S04]  /*294a0*/  LDL R4, [R1+0x4] ;  /* 0x0000040001047983 */ /* 0x000ee80000100800 */
[----:B--2---:R-:W3:Y:S01]  /*294b0*/  LDL R2, [R1+0x20] ;  /* 0x0000200001027983 */ /* 0x004ee20000100800 */
[----:B------:R-:W-:Y:S01]  /*294c0*/  MOV R3, RZ ;  /* 0x000000ff00037202 */ /* 0x000fe20000000f00 */
[----:B------:R-:W-:Y:S01]  /*294d0*/  UIADD3 UR4, UP0, UR36, 0x570, URZ ;  /* 0x0000057024047890 */ /* 0x000fe2000ff1e03f */
[----:B------:R-:W-:Y:S01]  /*294e0*/  PLOP3.LUT P0, PT, PT, PT, PT, 0x80, 0x0 ;  /* 0x000000000000781c */ /* 0x000fe20003f0f070 */
[----:B------:R-:W-:Y:S01]  /*294f0*/  UMOV UR6, 0x0 ;  /* 0x0000000000067882 */ /* 0x000fe20000000000 */
[----:B------:R-:W-:Y:S01]  /*29500*/  R2UR UR10, R3 ;  /* 0x00000000030a72ca */ /* 0x000fe200000e0000 */
[----:B------:R-:W-:Y:S01]  /*29510*/  IMAD R3, R7, 0x50, R10 ;  /* 0x0000005007037824 */ /* 0x000fe200078e020a */
[----:B------:R-:W-:Y:S01]  /*29520*/  UIADD3.X UR5, URZ, UR37, URZ, UP0, !UPT ;  /* 0x000000253f057290 */ /* 0x000fe200087fe43f */
[----:B------:R-:W-:-:S02]  /*29530*/  UMOV UR7, 0x12f00000 ;  /* 0x12f0000000077882 */ /* 0x000fc40000000000 */
[----:B------:R-:W-:Y:S02]  /*29540*/  VIADD R3, R3, 0xffffffb0 ;  /* 0xffffffb003037836 */ /* 0x000fe40000000000 */
[----:B---3--:R-:W-:Y:S02]  /*29550*/  IMAD R4, R2, 0xa000, R4 ;  /* 0x0000a00002047824 */ /* 0x008fe400078e0204 */
[----:B------:R-:W-:Y:S02]  /*29560*/  VIADD R2, R6, 0x38890 ;  /* 0x0003889006027836 */ /* 0x000fe40000000000 */
[----:B------:R-:W-:-:S07]  /*29570*/  VIADD R5, R4, 0x24400 ;  /* 0x0002440004057836 */ /* 0x000fce0000000000 */
.L_x_3149:
        /* <DEDUP_REMOVED lines=10> */
[----:B------:R-:W-:Y:S01]  /*29620*/  MOV R15, 0x40 ;  /* 0x00000040000f7802 */ /* 0x000fe20000000f00 */
[----:B------:R-:W-:Y:S01]  /*29630*/  VIADD R5, R4, 0x26c00 ;  /* 0x00026c0004057836 */ /* 0x000fe20000000000 */
[----:B------:R-:W-:Y:S01]  /*29640*/  PLOP3.LUT P0, PT, PT, PT, PT, 0x80, 0x0 ;  /* 0x000000000000781c */ /* 0x000fe20003f0f070 */
[----:B------:R-:W-:Y:S01]  /*29650*/  UMOV UR6, 0x0 ;  /* 0x0000000000067882 */ /* 0x000fe20000000000 */
[----:B------:R-:W-:Y:S01]  /*29660*/  R2UR UR10, R15 ;  /* 0x000000000f0a72ca */ /* 0x000fe200000e0000 */
[----:B------:R-:W-:-:S14]  /*29670*/  UMOV UR7, 0x12f00000 ;  /* 0x12f0000000077882 */ /* 0x000fdc0000000000 */
.L_x_3150:
        /* <DEDUP_REMOVED lines=10> */
[----:B------:R-:W-:Y:S01]  /*29720*/  IMAD.MOV.U32 R14, RZ, RZ, 0x80 ;  /* 0x00000080ff0e7424 */ /* 0x000fe200078e00ff */
[----:B------:R-:W-:Y:S01]  /*29730*/  PLOP3.LUT P0, PT, PT, PT, PT, 0x80, 0x0 ;  /* 0x000000000000781c */ /* 0x000fe20003f0f070 */
[----:B------:R-:W-:Y:S01]  /*29740*/  VIADD R5, R4, 0x29400 ;  /* 0x0002940004057836 */ /* 0x000fe20000000000 */
[----:B------:R-:W-:Y:S01]  /*29750*/  UMOV UR6, 0x0 ;  /* 0x0000000000067882 */ /* 0x000fe20000000000 */
[----:B------:R-:W-:Y:S01]  /*29760*/  UMOV UR7, 0x12f00000 ;  /* 0x12f0000000077882 */ /* 0x000fe20000000000 */
[----:B------:R-:W-:-:S15]  /*29770*/  R2UR UR10, R14 ;  /* 0x000000000e0a72ca */ /* 0x000fde00000e0000 */
.L_x_3151:
        /* <DEDUP_REMOVED lines=16> */
.L_x_3152:
        /* <DEDUP_REMOVED lines=10> */
[----:B------:R-:W2:Y:S01]  /*29920*/  SYNCS.PHASECHK.TRANS64.TRYWAIT P0, [R6+URZ+0x388c0], R8 ;  /* 0x0388c008060075a7 */ /* 0x000ea2000800017f */
[----:B------:R-:W-:Y:S04]  /*29930*/  BSSY B2, `(.L_x_3153) ;  /* 0x0000002000027945 */ /* 0x000fe80003800000 */
[----:B--2---:R-:W-:Y:S05]  /*29940*/  @!P0 BRA `(.L_x_3154) ;  /* 0x0000008400c48947 */ /* 0x004fea0003800000 */
.L_x_3365:
[----:B------:R-:W-:Y:S05]  /*29950*/  BSYNC B2 ;  /* 0x0000000000027941 */ /* 0x000fea0003800000 */
.L_x_3153:
[----:B------:R-:W-:Y:S01]  /*29960*/  BSSY B2, `(.L_x_3155) ;  /* 0x000000a000027945 */ /* 0x000fe20003800000 */
[----:B------:R-:W-:Y:S02]  /*29970*/  IMAD.MOV.U32 R12, RZ, RZ, 0x0 ;  /* 0x00000000ff0c7424 */ /* 0x000fe400078e00ff */
[----:B0-----:R-:W-:Y:S01]  /*29980*/  IMAD.MOV.U32 R13, RZ, RZ, 0x12f00000 ;  /* 0x12f00000ff0d7424 */ /* 0x001fe200078e00ff */
[----:B------:R-:W-:Y:S06]  /*29990*/  @P4 BRA `(.L_x_3156) ;  /* 0x0000000000184947 */ /* 0x000fec0003800000 */
[----:B------:R-:W3:Y:S02]  /*299a0*/  LDL R2, [R1+0xc] ;  /* 0x00000c0001027983 */ /* 0x000ee40000100800 */
[----:B---3--:R-:W-:Y:S02]  /*299b0*/  LOP3.LUT P0, RZ, R2, 0x1, RZ, 0xc0, !PT ;  /* 0x0000000102ff7812 */ /* 0x008fe4000780c0ff */
[----:B------:R-:W-:-:S04]  /*299c0*/  MOV R2, 0xa000 ;  /* 0x0000a00000027802 */ /* 0x000fc80000000f00 */
[----:B------:R0:W-:Y:S07]  /*299d0*/  SYNCS.ARRIVE.TRANS64 RZ, [R6+URZ+0x388b0], R2 ;  /* 0x0388b00206ff79a7 */ /* 0x0001ee000800003f */
[----:B------:R-:W-:Y:S05]  /*299e0*/  @!P0 BRA `(.L_x_3156) ;  /* 0x0000000000048947 */ /* 0x000fea0003800000 */
[----:B------:R-:W-:Y:S01]  /*299f0*/  BPT.TRAP 0x1 ;  /* 0x000000040000795c */ /* 0x000fe20000300000 */
.L_x_3156:
[----:B------:R-:W-:Y:S05]  /*29a00*/  BSYNC B2 ;  /* 0x0000000000027941 */ /* 0x000fea0003800000 */
.L_x_3155:
[----:B------:R-:W-:Y:S01]  /*29a10*/  R2UR UR6, R12 ;  /* 0x000000000c0672ca */ /* 0x000fe200000e0000 */
[----:B0-----:R-:W-:Y:S01]  /*29a20*/  IMAD.MOV.U32 R2, RZ, RZ, RZ ;  /* 0x000000ffff027224 */ /* 0x001fe200078e00ff */
[----:B------:R-:W-:Y:S01]  /*29a30*/  R2UR UR7, R13 ;  /* 0x000000000d0772ca */ /* 0x000fe200000e0000 */
[----:B------:R-:W-:Y:S01]  /*29a40*/  UIADD3 UR4, UP0, UR36, 0x670, URZ ;  /* 0x0000067024047890 */ /* 0x000fe2000ff1e03f */
[----:B------:R-:W-:Y:S01]  /*29a50*/  PLOP3.LUT P0, PT, PT, PT, PT, 0x80, 0x0 ;  /* 0x000000000000781c */ /* 0x000fe20003f0f070 */
[----:B-12---:R-:W-:Y:S01]  /*29a60*/  VIADD R6, R6, 0x388b0 ;  /* 0x000388b006067836 */ /* 0x006fe20000000000 */
[----:B------:R-:W-:Y:S01]  /*29a70*/  R2UR UR10, R2 ;  /* 0x00000000020a72ca */ /* 0x000fe200000e0000 */
[----:B------:R-:W-:Y:S01]  /*29a80*/  VIADD R2, R4, 0x400 ;  /* 0x0000040004027836 */ /* 0x000fe20000000000 */
[----:B------:R-:W-:-:S13]  /*29a90*/  UIADD3.X UR5, URZ, UR37, URZ, UP0, !UPT ;  /* 0x000000253f057290 */ /* 0x000fda00087fe43f */
.L_x_3157:
        /* <DEDUP_REMOVED lines=15> */
.L_x_3158:
        /* <DEDUP_REMOVED lines=15> */
.L_x_3159:
        /* <DEDUP_REMOVED lines=15> */
.L_x_3160:
        /* <DEDUP_REMOVED lines=10> */
.L_x_3144:
[----:B------:R-:W-:Y:S05]  /*29e10*/  BSYNC B1 ;  /* 0x0000000000017941 */ /* 0x000fea0003800000 */
.L_x_3143:
[----:B-1----:R-:W2:Y:S04]  /*29e20*/  LDL.LU R2, [R1+0x20] ;  /* 0x0000200001027983 */ /* 0x002ea80000300800 */
[----:B------:R-:W3:Y:S01]  /*29e30*/  LDL.LU R5, [R1+0x24] ;  /* 0x0000240001057983 */ /* 0x000ee20000300800 */
[----:B------:R-:W-:Y:S02]  /*29e40*/  IADD3 R7, R7, -0x2, RZ ;  /* 0xfffffffe07077810 */ /* 0x000fe40007ffe0ff */
        /* <DEDUP_REMOVED lines=10> */
.L_x_3179:
[----:B------:R-:W-:Y:S05]  /*29ef0*/  YIELD ;  /* 0x0000000000007946 */ /* 0x000fea0003800000 */
[----:B------:R-:W-:Y:S04]  /*29f00*/  BSSY B1, `(.L_x_3161) ;  /* 0x00000ad000017945 */ /* 0x000fe80003800000 */
[----:B--2---:R-:W-:Y:S05]  /*29f10*/  @!P2 BRA `(.L_x_3162) ;  /* 0x0000000800aca947 */ /* 0x004fea0003800000 */
[----:B-1----:R-:W2:Y:S04]  /*29f20*/  LDL R5, [R1+0x4] ;  /* 0x0000040001057983 */ /* 0x002ea80000100800 */
[----:B------:R-:W2:Y:S04]  /*29f30*/  LDL R4, [R1+0x20] ;  /* 0x0000200001047983 */ /* 0x000ea80000100800 */
[----:B------:R-:W3:Y:S01]  /*29f40*/  LDL R3, [R1+0x24] ;  /* 0x0000240001037983 */ /* 0x000ee20000100800 */
[----:B------:R-:W-:Y:S01]  /*29f50*/  BSSY B2, `(.L_x_3163) ;  /* 0x0000008000027945 */ /* 0x000fe20003800000 */
[----:B------:R-:W1:Y:S02]  /*29f60*/  S2R R2, SR_TID.X ;  /* 0x0000000000027919 */ /* 0x000e640000002100 */
[----:B-1----:R-:W-:-:S04]  /*29f70*/  LOP3.LUT R2, R2, 0x7f, RZ, 0xc0, !PT ;  /* 0x0000007f02027812 */ /* 0x002fc800078ec0ff */
[----:B------:R-:W-:Y:S01]  /*29f80*/  ISETP.NE.AND P1, PT, R2, RZ, PT ;  /* 0x000000ff0200720c */ /* 0x000fe20003f25270 */
[----:B--2---:R-:W-:Y:S01]  /*29f90*/  IMAD R6, R4, 0x8, R5 ;  /* 0x0000000804067824 */ /* 0x004fe200078e0205 */
[----:B---3--:R-:W-:-:S04]  /*29fa0*/  SHF.L.U32 R5, R3, 0x1f, RZ ;  /* 0x0000001f03057819 */ /* 0x008fc800000006ff */
[----:B------:R-:W1:Y:S02]  /*29fb0*/  SYNCS.PHASECHK.TRANS64.TRYWAIT P0, [R6+URZ+0x388a0], R5 ;  /* 0x0388a005060075a7 */ /* 0x000e64000800017f */
[----:B-1----:R-:W-:Y:S05]  /*29fc0*/  @!P0 BRA `(.L_x_3164) ;  /* 0x0000008000388947 */ /* 0x002fea0003800000 */
.L_x_3366:
[----:B------:R-:W-:Y:S05]  /*29fd0*/  BSYNC B2 ;  /* 0x0000000000027941 */ /* 0x000fea0003800000 */
.L_x_3163:
        /* <DEDUP_REMOVED lines=8> */
.L_x_3166:
[----:B------:R-:W-:Y:S05]  /*2a060*/  BSYNC B2 ;  /* 0x0000000000027941 */ /* 0x000fea0003800000 */
.L_x_3165:
[----:B------:R-:W3:Y:S04]  /*2a070*/  LDL R3, [R1+0x4] ;  /* 0x0000040001037983 */ /* 0x000ee80000100800 */
[----:B--2---:R-:W3:Y:S01]  /*2a080*/  LDL R2, [R1+0x20] ;  /* 0x0000200001027983 */ /* 0x004ee20000100800 */
[----:B------:R-:W-:Y:S01]  /*2a090*/  IMAD.MOV.U32 R11, RZ, RZ, RZ ;  /* 0x000000ffff0b7224 */ /* 0x000fe200078e00ff */
[----:B------:R-:W-:Y:S01]  /*2a0a0*/  UIADD3 UR4, UP0, UR36, 0x570, URZ ;  /* 0x0000057024047890 */ /* 0x000fe2000ff1e03f */
[----:B------:R-:W-:Y:S01]  /*2a0b0*/  PLOP3.LUT P0, PT, PT, PT, PT, 0x80, 0x0 ;  /* 0x000000000000781c */ /* 0x000fe20003f0f070 */
[----:B------:R-:W-:Y:S01]  /*2a0c0*/  UMOV UR6, 0x0 ;  /* 0x0000000000067882 */ /* 0x000fe20000000000 */
[----:B------:R-:W-:Y:S01]  /*2a0d0*/  UMOV UR7, 0x12f00000 ;  /* 0x12f0000000077882 */ /* 0x000fe20000000000 */
[----:B------:R-:W-:Y:S01]  /*2a0e0*/  R2UR UR10, R11 ;  /* 0x000000000b0a72ca */ /* 0x000fe200000e0000 */
[----:B------:R-:W-:Y:S01]  /*2a0f0*/  UIADD3.X UR5, URZ, UR37, URZ, UP0, !UPT ;  /* 0x000000253f057290 */ /* 0x000fe200087fe43f */
[----:B---3--:R-:W-:Y:S01]  /*2a100*/  IMAD R4, R2, 0xa000, R3 ;  /* 0x0000a00002047824 */ /* 0x008fe200078e0203 */
[----:B------:R-:W-:Y:S01]  /*2a110*/  IADD3 R2, R6, 0x38890, RZ ;  /* 0x0003889006027810 */ /* 0x000fe20007ffe0ff */
[----:B------:R-:W-:-:S02]  /*2a120*/  IMAD R3, R7, 0x50, R10 ;  /* 0x0000005007037824 */ /* 0x000fc400078e020a */
[----:B------:R-:W-:-:S09]  /*2a130*/  VIADD R8, R4, 0x24400 ;  /* 0x0002440004087836 */ /* 0x000fd20000000000 */
.L_x_3167:
        /* <DEDUP_REMOVED lines=12> */
[----:B------:R-:W-:Y:S01]  /*2a200*/  UMOV UR6, 0x0 ;  /* 0x0000000000067882 */ /* 0x000fe20000000000 */
[----:B------:R-:W-:Y:S02]  /*2a210*/  UMOV UR7, 0x12f00000 ;  /* 0x12f0000000077882 */ /* 0x000fe40000000000 */
[----:B------:R-:W-:Y:S01]  /*2a220*/  R2UR UR10, R8 ;  /* 0x00000000080a72ca */ /* 0x000fe200000e0000 */
[----:B------:R-:W-:-:S14]  /*2a230*/  VIADD R8, R4, 0x26c00 ;  /* 0x00026c0004087836 */ /* 0x000fdc0000000000 */
.L_x_3168:
        /* <DEDUP_REMOVED lines=16> */
.L_x_3169:
        /* <DEDUP_REMOVED lines=16> */
.L_x_3170:
        /* <DEDUP_REMOVED lines=13> */
.L_x_3367:
[----:B------:R-:W-:Y:S05]  /*2a510*/  BSYNC B2 ;  /* 0x0000000000027941 */ /* 0x000fea0003800000 */
.L_x_3171:
[----:B------:R-:W-:Y:S01]  /*2a520*/  BSSY B2, `(.L_x_3173) ;  /* 0x000000a000027945 */ /* 0x000fe20003800000 */
[----:B------:R-:W-:Y:S01]  /*2a530*/  MOV R12, 0x0 ;  /* 0x00000000000c7802 */ /* 0x000fe20000000f00 */
[----:B0-----:R-:W-:Y:S02]  /*2a540*/  IMAD.MOV.U32 R13, RZ, RZ, 0x12f00000 ;  /* 0x12f00000ff0d7424 */ /* 0x001fe400078e00ff */
[----:B------:R-:W-:Y:S05]  /*2a550*/  @P1 BRA `(.L_x_3174) ;  /* 0x0000000000181947 */ /* 0x000fea0003800000 */
[----:B------:R-:W3:Y:S02]  /*2a560*/  LDL R2, [R1+0xc] ;  /* 0x00000c0001027983 */ /* 0x000ee40000100800 */
[----:B---3--:R-:W-:Y:S01]  /*2a570*/  LOP3.LUT P0, RZ, R2, 0x1, RZ, 0xc0, !PT ;  /* 0x0000000102ff7812 */ /* 0x008fe2000780c0ff */
[----:B------:R-:W-:-:S04]  /*2a580*/  IMAD.MOV.U32 R2, RZ, RZ, 0xa000 ;  /* 0x0000a000ff027424 */ /* 0x000fc800078e00ff */
[----:B------:R0:W-:Y:S08]  /*2a590*/  SYNCS.ARRIVE.TRANS64 RZ, [R6+URZ+0x388b0], R2 ;  /* 0x0388b00206ff79a7 */ /* 0x0001f0000800003f */
[----:B------:R-:W-:Y:S05]  /*2a5a0*/  @!P0 BRA `(.L_x_3174) ;  /* 0x0000000000048947 */ /* 0x000fea0003800000 */
[----:B------:R-:W-:Y:S01]  /*2a5b0*/  BPT.TRAP 0x1 ;  /* 0x000000040000795c */ /* 0x000fe20000300000 */
.L_x_3174:
[----:B------:R-:W-:Y:S05]  /*2a5c0*/  BSYNC B2 ;  /* 0x0000000000027941 */ /* 0x000fea0003800000 */
.L_x_3173:
        /* <DEDUP_REMOVED lines=8> */
.L_x_3175:
        /* <DEDUP_REMOVED lines=11> */
[----:B------:R-:W-:Y:S01]  /*2a700*/  R2UR UR6, R12 ;  /* 0x000000000c0672ca */ /* 0x000fe200000e0000 */
[----:B------:R-:W-:Y:S01]  /*2a710*/  VIADD R2, R4, 0x2c00 ;  /* 0x00002c0004027836 */ /* 0x000fe20000000000 */
[----:B------:R-:W-:Y:S02]  /*2a720*/  R2UR UR7, R13 ;  /* 0x000000000d0772ca */ /* 0x000fe400000e0000 */
[----:B------:R-:W-:Y:S02]  /*2a730*/  R2UR UR10, R5 ;  /* 0x00000000050a72ca */ /* 0x000fe400000e0000 */
[----:B------:R-:W-:-:S13]  /*2a740*/  PLOP3.LUT P0, PT, PT, PT, PT, 0x80, 0x0 ;  /* 0x000000000000781c */ /* 0x000fda0003f0f070 */
.L_x_3176:
        /* <DEDUP_REMOVED lines=15> */
.L_x_3177:
        /* <DEDUP_REMOVED lines=15> */
.L_x_3178:
        /* <DEDUP_REMOVED lines=10> */
.L_x_3162:
[----:B------:R-:W-:Y:S05]  /*2a9d0*/  BSYNC B1 ;  /* 0x0000000000017941 */ /* 0x000fea0003800000 */
.L_x_3161:
[----:B------:R-:W2:Y:S04]  /*2a9e0*/  LDL.LU R2, [R1+0x20] ;  /* 0x0000200001027983 */ /* 0x000ea80000300800 */
[----:B-1----:R-:W3:Y:S01]  /*2a9f0*/  LDL.LU R5, [R1+0x24] ;  /* 0x0000240001057983 */ /* 0x002ee20000300800 */
        /* <DEDUP_REMOVED lines=10> */
.L_x_3137:
[----:B------:R-:W-:Y:S05]  /*2aaa0*/  BSYNC B0 ;  /* 0x0000000000007941 */ /* 0x000fea0003800000 */
.L_x_3136:
[----:B------:R-:W3:Y:S01]  /*2aab0*/  LDC R0, c[0x0][0x448] ;  /* 0x00011200ff007b82 */ /* 0x000ee20000000800 */
[----:B------:R-:W-:Y:S05]  /*2aac0*/  @!P5 WARPSYNC.ALL ;  /* 0x000000000000d948 */ /* 0x000fea0003800000 */
[----:B------:R-:W-:Y:S02]  /*2aad0*/  BSSY B7, `(.L_x_3180) ;  /* 0x0000511000077945 */ /* 0x000fe40003800000 */
[----:B------:R-:W-:Y:S01]  /*2aae0*/  @!P5 BAR.SYNC.DEFER_BLOCKING 0xc, 0x180 ;  /* 0x030600000000db1d */ /* 0x000fe20000010000 */
[----:B---3--:R-:W-:Y:S02]  /*2aaf0*/  ISETP.NE.AND P0, PT, R0, 0x1, PT ;  /* 0x000000010000780c */ /* 0x008fe40003f05270 */
[----:B------:R-:W-:-:S11]  /*2ab00*/  LEA R0, R17, 0x7f, 0x7 ;  /* 0x0000007f11007811 */ /* 0x000fd600078e38ff */
[----:B--2---:R-:W2:Y:S08]  /*2ab10*/  @P0 LDC R2, c[0x0][0x44c] ;  /* 0x00011300ff020b82 */ /* 0x004eb00000000800 */
[----:B-1----:R-:W1:Y:S01]  /*2ab20*/  @P0 LDC R3, c[0x0][0x450] ;  /* 0x00011400ff030b82 */ /* 0x002e620000000800 */
[----:B--2---:R-:W-:-:S05]  /*2ab30*/  @P0 IMAD.HI.U32 R2, R0, R2, RZ ;  /* 0x0000000200020227 */ /* 0x004fca00078e00ff */
[----:B-1----:R-:W-:-:S05]  /*2ab40*/  @P0 SHF.R.U32.HI R0, RZ, R3, R2 ;  /* 0x00000003ff000219 */ /* 0x002fca0000011602 */
[----:B------:R-:W-:-:S04]  /*2ab50*/  IMAD.IADD R0, R21, 0x1, R0 ;  /* 0x0000000115007824 */ /* 0x000fc800078e0200 */
[----:B------:R-:W-:-:S05]  /*2ab60*/  IMAD.HI R0, R0, 0x66666667, RZ ;  /* 0x6666666700007827 */ /* 0x000fca00078e02ff */
[----:B------:R-:W-:-:S04]  /*2ab70*/  SHF.R.U32.HI R2, RZ, 0x1f, R0 ;  /* 0x0000001fff027819 */ /* 0x000fc80000011600 */
[----:B------:R-:W-:-:S04]  /*2ab80*/  LEA.HI.SX32 R0, R0, R2, 0x1b ;  /* 0x0000000200007211 */ /* 0x000fc800078fdaff */
[----:B------:R-:W-:-:S04]  /*2ab90*/  VIMNMX R4, R20, R0, PT ;  /* 0x0000000014047248 */ /* 0x000fc80003fe0100 */
[----:B------:R-:W-:Y:S01]  /*2aba0*/  ISETP.GT.AND P0, PT, R4, RZ, PT ;  /* 0x000000ff0400720c */ /* 0x000fe20003f04270 */
[----:B------:R1:W-:-:S12]  /*2abb0*/  STL [R1+0x38], R4 ;  /* 0x0000380401007387 */ /* 0x0003d80000100800 */
[----:B-1----:R-:W-:Y:S05]  /*2abc0*/  @P0 BRA `(.L_x_3181) ;  /* 0x0000000000480947 */ /* 0x002fea0003800000 */
[----:B------:R-:W1:Y:S02]  /*2abd0*/  S2R R4, SR_TID.X ;  /* 0x0000000000047919 */ /* 0x000e640000002100 */
[----:B-1----:R-:W-:-:S04]  /*2abe0*/  LOP3.LUT R4, R4, 0x7f, RZ, 0xc0, !PT ;  /* 0x0000007f04047812 */ /* 0x002fc800078ec0ff */
[----:B------:R-:W-:-:S13]  /*2abf0*/  ISETP.NE.AND P1, PT, R4, RZ, PT ;  /* 0x000000ff0400720c */ /* 0x000fda0003f25270 */
[----:B------:R-:W-:Y:S05]  /*2ac00*/  @P1 BRA `(.L_x_3182) ;  /* 0x0000004c00f41947 */ /* 0x000fea0003800000 */
[----:B------:R-:W1:Y:S01]  /*2ac10*/  S2R R3, SR_LANEID ;  /* 0x0000000000037919 */ /* 0x000e620000000000 */
[----:B------:R-:W-:Y:S01]  /*2ac20*/  VOTEU.ANY UR4, UPT, PT ;  /* 0x0000000000047886 */ /* 0x000fe200038e0100 */
[----:B------:R-:W2:Y:S01]  /*2ac30*/  LDC.64 R4, c[0x0][0xc60] ;  /* 0x00031800ff047b82 */ /* 0x000ea20000000a00 */
[----:B------:R-:W1:Y:S01]  /*2ac40*/  FLO.U32 R0, UR4 ;  /* 0x0000000400007d00 */ /* 0x000e6200080e0000 */
[----:B------:R-:W-:-:S07]  /*2ac50*/  ULDC.64 UR6, c[0x0][0x208] ;  /* 0x0000820000067ab9 */ /* 0x000fce0000000a00 */
[----:B------:R-:W2:Y:S01]  /*2ac60*/  POPC R2, UR4 ;  /* 0x0000000400027d09 */ /* 0x000ea20008000000 */
[----:B-1----:R-:W-:-:S13]  /*2ac70*/  ISETP.EQ.U32.AND P0, PT, R0, R3, PT ;  /* 0x000000030000720c */ /* 0x002fda0003f02070 */
[----:B--2---:R-:W2:Y:S01]  /*2ac80*/  @P0 ATOMG.E.ADD.STRONG.GPU PT, R5, desc[UR6][R4.64], R2 ;  /* 0x00000002040509a8 */ /* 0x004ea200081ee1c6 */
[----:B------:R-:W1:Y:S02]  /*2ac90*/  S2R R3, SR_LTMASK ;  /* 0x0000000000037919 */ /* 0x000e640000003900 */
[----:B-1----:R-:W-:-:S06]  /*2aca0*/  LOP3.LUT R3, R3, UR4, RZ, 0xc0, !PT ;  /* 0x0000000403037c12 */ /* 0x002fcc000f8ec0ff */
[----:B------:R-:W1:Y:S01]  /*2acb0*/  POPC R3, R3 ;  /* 0x0000000300037309 */ /* 0x000e620000000000 */
[----:B--2---:R-:W1:Y:S02]  /*2acc0*/  SHFL.IDX PT, R0, R5, R0, 0x1f ;  /* 0x00001f0005007589 */ /* 0x004e6400000e0000 */
[----:B-1----:R-:W-:Y:S01]  /*2acd0*/  IADD3 R16, R0, UR39, R3 ;  /* 0x0000002700107c10 */ /* 0x002fe2000fffe003 */
[----:B------:R-:W-:Y:S06]  /*2ace0*/  BRA `(.L_x_3182) ;  /* 0x0000004c00bc7947 */ /* 0x000fec0003800000 */
.L_x_3181:
        /* <DEDUP_REMOVED lines=9> */
[----:B------:R-:W-:Y:S01]  /*2ad80*/  IMAD.U32 R4, RZ, RZ, UR6 ;  /* 0x00000006ff047e24 */ /* 0x000fe2000f8e00ff */
[----:B------:R-:W-:Y:S01]  /*2ad90*/  MOV R7, UR9 ;  /* 0x0000000900077c02 */ /* 0x000fe20008000f00 */
[----:B------:R-:W1:Y:S01]  /*2ada0*/  LDC.64 R2, c[0x4][R2] ;  /* 0x0100000002027b82 */ /* 0x000e620000000a00 */
        /* <DEDUP_REMOVED lines=9> */
.L_x_3184:
[----:B------:R-:W-:Y:S05]  /*2ae40*/  BSYNC B6 ;  /* 0x0000000000067941 */ /* 0x000fea0003800000 */
.L_x_3183:
        /* <DEDUP_REMOVED lines=9> */
[----:B------:R1:W2:Y:S01]  /*2aee0*/  LDC.64 R2, c[0x4][R0] ;  /* 0x0100000000027b82 */ /* 0x0002a20000000a00 */
[----:B------:R-:W-:Y:S01]  /*2aef0*/  IMAD.U32 R4, RZ, RZ, UR6 ;  /* 0x00000006ff047e24 */ /* 0x000fe2000f8e00ff */
[----:B------:R-:W-:Y:S01]  /*2af00*/  MOV R5, UR7 ;  /* 0x0000000700057c02 */ /* 0x000fe20008000f00 */
[----:B------:R-:W-:Y:S01]  /*2af10*/  IMAD.U32 R6, RZ, RZ, UR8 ;  /* 0x00000008ff067e24 */ /* 0x000fe2000f8e00ff */
[----:B------:R-:W-:Y:S01]  /*2af20*/  MOV R11, UR5 ;  /* 0x00000005000b7c02 */ /* 0x000fe20008000f00 */
[----:B------:R-:W-:Y:S02]  /*2af30*/  IMAD.U32 R7, RZ, RZ, UR9 ;  /* 0x00000009ff077e24 */ /* 0x000fe4000f8e00ff */
[----:B------:R-:W-:-:S02]  /*2af40*/  IMAD.U32 R10, RZ, RZ, UR4 ;  /* 0x00000004ff0a7e24 */ /* 0x000fc4000f8e00ff */
[----:B------:R-:W-:Y:S02]  /*2af50*/  IMAD.MOV.U32 R8, RZ, RZ, 0x70 ;  /* 0x00000070ff087424 */ /* 0x000fe400078e00ff */
[----:B------:R-:W-:Y:S02]  /*2af60*/  IMAD.MOV.U32 R12, RZ, RZ, 0x1 ;  /* 0x00000001ff0c7424 */ /* 0x000fe400078e00ff */
[----:B01----:R-:W-:-:S07]  /*2af70*/  IMAD.MOV.U32 R13, RZ, RZ, RZ ;  /* 0x000000ffff0d7224 */ /* 0x003fce00078e00ff */
[----:B------:R-:W-:-:S07]  /*2af80*/  LEPC R20, `(.L_x_3187) ;  /* 0x000000001014794e */ /* 0x000fce0000000000 */
[----:B--2---:R-:W-:Y:S05]  /*2af90*/  CALL.ABS.NOINC R2 ;  /* 0x0000000002007343 */ /* 0x004fea0003c00000 */
.L_x_3187:
        /* <DEDUP_REMOVED lines=16> */
.L_x_3186:
[----:B------:R-:W-:Y:S05]  /*2b0a0*/  BSYNC B6 ;  /* 0x0000000000067941 */ /* 0x000fea0003800000 */
.L_x_3185:
[----:B------:R-:W2:Y:S01]  /*2b0b0*/  LDL.LU R2, [R1] ;  /* 0x0000000001027983 */ /* 0x000ea20000300800 */
[----:B------:R-:W-:-:S03]  /*2b0c0*/  ULDC.64 UR4, c[0x0][0x9f8] ;  /* 0x00027e0000047ab9 */ /* 0x000fc60000000a00 */
[----:B------:R-:W3:Y:S04]  /*2b0d0*/  LDL.LU R4, [R1+0x10] ;  /* 0x0000100001047983 */ /* 0x000ee80000300800 */
        /* <DEDUP_REMOVED lines=8> */
[----:B----4-:R1:W2:Y:S02]  /*2b160*/  @P0 LDG.E R7, desc[UR6][R2.64] ;  /* 0x0000000602070981 */ /* 0x0102a4000c1e1900 */
[----:B-1----:R-:W1:Y:S01]  /*2b170*/  LDC.64 R2, c[0x0][0x418] ;  /* 0x00010600ff027b82 */ /* 0x002e620000000a00 */
[----:B-----5:R-:W-:Y:S01]  /*2b180*/  VIADD R4, R0, 0xffffffff ;  /* 0xffffffff00047836 */ /* 0x020fe20000000000 */
[----:B--2---:R-:W-:Y:S01]  /*2b190*/  SHF.R.S32.HI R8, RZ, 0x1f, R7 ;  /* 0x0000001fff087819 */ /* 0x004fe20000011407 */
[----:B------:R2:W-:Y:S04]  /*2b1a0*/  @P0 STL [R1+0x14], R7 ;  /* 0x0000140701000387 */ /* 0x0005e80000100800 */
[----:B------:R2:W-:Y:S01]  /*2b1b0*/  STL [R1+0x28], R8 ;  /* 0x0000280801007387 */ /* 0x0005e20000100800 */
[----:B-1----:R-:W-:Y:S01]  /*2b1c0*/  LOP3.LUT P0, RZ, R2, UR4, RZ, 0xfc, !PT ;  /* 0x0000000402ff7c12 */ /* 0x002fe2000f80fcff */
[----:B------:R-:W-:-:S03]  /*2b1d0*/  UMOV UR4, 0xffffffff ;  /* 0xffffffff00047882 */ /* 0x000fc60000000000 */
[----:B------:R-:W-:-:S04]  /*2b1e0*/  LOP3.LUT P0, RZ, R3, UR5, RZ, 0xfc, P0 ;  /* 0x0000000503ff7c12 */ /* 0x000fc8000800fcff */
[----:B------:R-:W-:Y:S01]  /*2b1f0*/  SEL R0, R7, RZ, !P0 ;  /* 0x000000ff07007207 */ /* 0x000fe20004000000 */
[----:B--2---:R-:W-:Y:S08]  /*2b200*/  BRA.DIV UR4, `(.L_x_3188) ;  /* 0x0000006e04d07947 */ /* 0x004ff0000b800000 */
[----:B------:R-:W1:Y:S02]  /*2b210*/  S2R R5, SR_TID.X ;  /* 0x0000000000057919 */ /* 0x000e640000002100 */
[----:B-1----:R-:W-:-:S04]  /*2b220*/  SHF.R.U32.HI R5, RZ, 0x5, R5 ;  /* 0x00000005ff057819 */ /* 0x002fc80000011605 */
[----:B------:R-:W-:-:S05]  /*2b230*/  LOP3.LUT R5, R5, 0x3, RZ, 0xc0, !PT ;  /* 0x0000000305057812 */ /* 0x000fca00078ec0ff */
[----:B------:R1:W2:Y:S02]  /*2b240*/  SHFL.IDX PT, R14, R5, RZ, 0x1f ;  /* 0x00001fff050e7589 */ /* 0x0002a400000e0000 */
.L_x_3370:
[----:B-1----:R-:W3:Y:S01]  /*2b250*/  LDL.LU R5, [R1+0xc] ;  /* 0x00000c0001057983 */ /* 0x002ee20000300800 */
[----:B------:R-:W-:Y:S02]  /*2b260*/  PLOP3.LUT P1, PT, PT, PT, PT, 0x8, 0x0 ;  /* 0x000000000000781c */ /* 0x000fe40003f2e170 */
[----:B--2---:R-:W-:Y:S01]  /*2b270*/  ISETP.NE.AND P0, PT, R14, RZ, PT ;  /* 0x000000ff0e00720c */ /* 0x004fe20003f05270 */
[----:B------:R1:W-:Y:S04]  /*2b280*/  STL [R1], R0 ;  /* 0x0000000001007387 */ /* 0x0003e80000100800 */
[----:B------:R1:W-:Y:S01]  /*2b290*/  STL [R1+0x10], R4 ;  /* 0x0000100401007387 */ /* 0x0003e20000100800 */
[----:B---3--:R-:W-:-:S05]  /*2b2a0*/  LOP3.LUT R5, R5, 0xfffffffb, RZ, 0xc0, !PT ;  /* 0xfffffffb05057812 */ /* 0x008fca00078ec0ff */
[----:B------:R-:W-:-:S05]  /*2b2b0*/  @P1 LOP3.LUT R5, R5, 0x4, RZ, 0xfc, !PT ;  /* 0x0000000405051812 */ /* 0x000fca00078efcff */
[----:B------:R1:W-:Y:S01]  /*2b2c0*/  STL [R1+0xc], R5 ;  /* 0x00000c0501007387 */ /* 0x0003e20000100800 */
[----:B------:R-:W-:Y:S05]  /*2b2d0*/  @P0 BRA `(.L_x_3189) ;  /* 0x00000004005c0947 */ /* 0x000fea0003800000 */
[----:B------:R-:W-:-:S03]  /*2b2e0*/  UMOV UR4, 0xffffffff ;  /* 0xffffffff00047882 */ /* 0x000fc60000000000 */
[----:B------:R-:W-:Y:S05]  /*2b2f0*/  BRA.DIV UR4, `(.L_x_3190) ;  /* 0x0000006e04c87947 */ /* 0x000fea000b800000 */
[----:B------:R-:W-:-:S13]  /*2b300*/  ELECT P6, URZ, PT ;  /* 0x00000000003f782f */ /* 0x000fda00038c0000 */
.L_x_3373:
[----:B------:R-:W-:Y:S05]  /*2b310*/  @!P6 BRA `(.L_x_3189) ;  /* 0x00000004004ce947 */ /* 0x000fea0003800000 */
[----:B------:R-:W-:-:S04]  /*2b320*/  ISETP.NE.U32.AND P0, PT, R2, RZ, PT ;  /* 0x000000ff0200720c */ /* 0x000fc80003f05070 */
[----:B------:R-:W-:-:S13]  /*2b330*/  ISETP.NE.AND.EX P0, PT, R3, RZ, PT, P0 ;  /* 0x000000ff0300720c */ /* 0x000fda0003f05300 */
[----:B------:R-:W-:Y:S05]  /*2b340*/  @!P0 BRA `(.L_x_3191) ;  /* 0x0000000000588947 */ /* 0x000fea0003800000 */
[----:B------:R-:W2:Y:S01]  /*2b350*/  LDC R6, c[0x0][0x43c] ;  /* 0x00010f00ff067b82 */ /* 0x000ea20000000800 */
[----:B------:R-:W-:Y:S01]  /*2b360*/  IMAD.MOV.U32 R9, RZ, RZ, R4 ;  /* 0x000000ffff097224 */ /* 0x000fe200078e0004 */
[----:B------:R-:W-:Y:S01]  /*2b370*/  ULDC.64 UR4, c[0x0][0x428] ;  /* 0x00010a0000047ab9 */ /* 0x000fe20000000a00 */
[----:B------:R-:W-:Y:S02]  /*2b380*/  ULDC.64 UR6, c[0x0][0x208] ;  /* 0x0000820000067ab9 */ /* 0x000fe40000000a00 */
[----:B-1----:R-:W-:Y:S01]  /*2b390*/  IMAD.MOV.U32 R0, RZ, RZ, R9 ;  /* 0x000000ffff007224 */ /* 0x002fe200078e0009 */
[----:B--2---:R-:W-:-:S13]  /*2b3a0*/  ISETP.NE.AND P0, PT, R6, 0x1, PT ;  /* 0x000000010600780c */ /* 0x004fda0003f05270 */
[----:B------:R-:W1:Y:S02]  /*2b3b0*/  @P0 LDC.64 R4, c[0x0][0x440] ;  /* 0x00011000ff040b82 */ /* 0x000e640000000a00 */
[----:B-1----:R-:W-:-:S05]  /*2b3c0*/  @P0 IMAD.HI.U32 R4, R9, R4, RZ ;  /* 0x0000000409040227 */ /* 0x002fca00078e00ff */
[----:B------:R-:W-:-:S04]  /*2b3d0*/  @P0 SHF.R.U32.HI R0, RZ, R5, R4 ;  /* 0x00000005ff000219 */ /* 0x000fc80000011604 */
[----:B------:R-:W-:Y:S02]  /*2b3e0*/  IADD3 R4, -R0, RZ, RZ ;  /* 0x000000ff00047210 */ /* 0x000fe40007ffe1ff */
[----:B------:R-:W-:-:S03]  /*2b3f0*/  SHF.R.S32.HI R5, RZ, 0x1f, R0 ;  /* 0x0000001fff057819 */ /* 0x000fc60000011400 */
        /* <DEDUP_REMOVED lines=9> */
[----:B------:R-:W3:Y:S04]  /*2b490*/  LDG.E R0, desc[UR6][R2.64] ;  /* 0x0000000602007981 */ /* 0x000ee8000c1e1900 */
[----:B---3--:R2:W-:Y:S02]  /*2b4a0*/  STL [R1], R0 ;  /* 0x0000000001007387 */ /* 0x0085e40000100800 */
.L_x_3191:
[----:B------:R-:W3:Y:S04]  /*2b4b0*/  LDL R7, [R1+0x4] ;  /* 0x0000040001077983 */ /* 0x000ee80000100800 */
[----:B-12---:R-:W3:Y:S04]  /*2b4c0*/  LDL R0, [R1+0x8] ;  /* 0x0000080001007983 */ /* 0x006ee80000100800 */
[----:B------:R-:W2:Y:S01]  /*2b4d0*/  LDL R2, [R1+0x18] ;  /* 0x0000180001027983 */ /* 0x000ea20000100800 */
[----:B---3--:R-:W-:Y:S01]  /*2b4e0*/  IMAD R0, R0, 0x8, R7 ;  /* 0x0000000800007824 */ /* 0x008fe200078e0207 */
[----:B--2---:R-:W-:-:S04]  /*2b4f0*/  SHF.L.U32 R2, R2, 0x1f, RZ ;  /* 0x0000001f02027819 */ /* 0x004fc800000006ff */
[----:B------:R-:W1:Y:S02]  /*2b500*/  SYNCS.PHASECHK.TRANS64.TRYWAIT P0, [R0+URZ+0x38840], R2 ;  /* 0x03884002000075a7 */ /* 0x000e64000800017f */
[----:B-1----:R-:W-:Y:S05]  /*2b510*/  @!P0 BRA `(.L_x_3192) ;  /* 0x0000006c00608947 */ /* 0x002fea0003800000 */
.L_x_3374:
[----:B------:R2:W5:Y:S01]  /*2b520*/  LDL R3, [R1+0xc] ;  /* 0x00000c0001037983 */ /* 0x0005620000100800 */
[----:B------:R-:W3:Y:S02]  /*2b530*/  S2R R4, SR_TID.X ;  /* 0x0000000000047919 */ /* 0x000ee40000002100 */
[----:B---3--:R-:W-:-:S04]  /*2b540*/  LOP3.LUT R4, R4, 0x7f, RZ, 0xc0, !PT ;  /* 0x0000007f04047812 */ /* 0x008fc800078ec0ff */
[----:B------:R-:W-:-:S13]  /*2b550*/  ISETP.NE.AND P0, PT, R4, RZ, PT ;  /* 0x000000ff0400720c */ /* 0x000fda0003f05270 */
[----:B--2---:R-:W-:Y:S05]  /*2b560*/  @P0 BRA `(.L_x_3193) ;  /* 0x0000000000140947 */ /* 0x004fea0003800000 */
[----:B-----5:R-:W-:Y:S02]  /*2b570*/  LOP3.LUT P1, RZ, R3, 0x1, RZ, 0xc0, !PT ;  /* 0x0000000103ff7812 */ /* 0x020fe4000782c0ff */
[----:B-1----:R-:W-:-:S04]  /*2b580*/  MOV R2, 0xa000 ;  /* 0x0000a00000027802 */ /* 0x002fc80000000f00 */
[----:B------:R2:W-:Y:S07]  /*2b590*/  SYNCS.ARRIVE.TRANS64 RZ, [R0+URZ+0x38830], R2 ;  /* 0x0388300200ff79a7 */ /* 0x0005ee000800003f */
[----:B------:R-:W-:Y:S05]  /*2b5a0*/  @!P1 BRA `(.L_x_3193) ;  /* 0x0000000000049947 */ /* 0x000fea0003800000 */
[----:B------:R-:W-:Y:S01]  /*2b5b0*/  BPT.TRAP 0x1 ;  /* 0x000000040000795c */ /* 0x000fe20000300000 */
.L_x_3193:
[----:B------:R-:W3:Y:S04]  /*2b5c0*/  LDL R7, [R1+0x4] ;  /* 0x0000040001077983 */ /* 0x000ee80000100800 */
[----:B------:R-:W3:Y:S04]  /*2b5d0*/  LDL R6, [R1+0x8] ;  /* 0x0000080001067983 */ /* 0x000ee80000100800 */
[----:B------:R-:W4:Y:S04]  /*2b5e0*/  LDL R5, [R1+0x10] ;  /* 0x0000100001057983 */ /* 0x000f280000100800 */
[----:B------:R-:W4:Y:S04]  /*2b5f0*/  LDL R4, [R1+0x1c] ;  /* 0x00001c0001047983 */ /* 0x000f280000100800 */
[----:B-12---:R-:W2:Y:S01]  /*2b600*/  LDL R2, [R1] ;  /* 0x0000000001027983 */ /* 0x006ea20000100800 */
        /* <DEDUP_REMOVED lines=12> */
[----:B---3--:R-:W-:Y:S01]  /*2b6d0*/  IMAD R0, R6, 0xa000, R7 ;  /* 0x0000a00006007824 */ /* 0x008fe200078e0207 */
[----:B----4-:R-:W-:-:S04]  /*2b6e0*/  R2UR UR11, R5 ;  /* 0x00000000050b72ca */ /* 0x010fc800000e0000 */
[----:B------:R-:W-:Y:S02]  /*2b6f0*/  R2UR UR14, R0 ;  /* 0x00000000000e72ca */ /* 0x000fe400000e0000 */
[----:B------:R-:W-:Y:S02]  /*2b700*/  R2UR UR5, R4 ;  /* 0x00000000040572ca */ /* 0x000fe400000e0000 */
[----:B--2---:R-:W-:-:S09]  /*2b710*/  R2UR UR13, R2 ;  /* 0x00000000020d72ca */ /* 0x004fd200000e0000 */
[----:B------:R-:W-:Y:S02]  /*2b720*/  UIADD3 UR8, UR14, 0x24400, URZ ;  /* 0x000244000e087890 */ /* 0x000fe4000fffe03f */
[----:B------:R-:W-:Y:S02]  /*2b730*/  UIMAD UR11, UR11, 0x50, UR5 ;  /* 0x000000500b0b78a4 */ /* 0x000fe4000f8e0205 */
[----:B------:R-:W-:Y:S02]  /*2b740*/  UIADD3.X UR5, URZ, UR37, URZ, UP0, !UPT ;  /* 0x000000253f057290 */ /* 0x000fe400087fe43f */
[----:B------:R-:W-:Y:S02]  /*2b750*/  UIADD3 UR15, UR14, 0x26c00, URZ ;  /* 0x00026c000e0f7890 */ /* 0x000fe4000fffe03f */
[----:B------:R-:W-:Y:S02]  /*2b760*/  UIADD3 UR16, UR14, 0x29400, URZ ;  /* 0x000294000e107890 */ /* 0x000fe4000fffe03f */
[----:B------:R-:W-:-:S03]  /*2b770*/  UIADD3 UR14, UR14, 0x2bc00, URZ ;  /* 0x0002bc000e0e7890 */ /* 0x000fc6000fffe03f */
[----:B------:R2:W-:Y:S02]  /*2b780*/  UTMALDG.4D [UR8], [UR4], desc[UR6] ;  /* 0x00000608040075b4 */ /* 0x0005e40008019000 */
[----:B--2---:R-:W-:Y:S01]  /*2b790*/  UMOV UR8, UR15 ;  /* 0x0000000f00087c82 */ /* 0x004fe20008000000 */
[----:B------:R-:W-:Y:S01]  /*2b7a0*/  UMOV UR10, UR17 ;  /* 0x00000011000a7c82 */ /* 0x000fe20008000000 */
[----:B------:R-:W-:Y:S01]  /*2b7b0*/  UMOV UR15, 0x80 ;  /* 0x00000080000f7882 */ /* 0x000fe20000000000 */
        /* <DEDUP_REMOVED lines=8> */
[----:B-1----:R-:W-:Y:S01]  /*2b840*/  NOP ;  /* 0x0000000000007918 */ /* 0x002fe20000000000 */
.L_x_3189:
[----:B------:R-:W2:Y:S04]  /*2b850*/  LDL R2, [R1+0x4] ;  /* 0x0000040001027983 */ /* 0x000ea80000100800 */
[----:B------:R-:W3:Y:S04]  /*2b860*/  LDL.LU R3, [R1+0x3c] ;  /* 0x00003c0001037983 */ /* 0x000ee80000300800 */
[----:B-1----:R-:W4:Y:S04]  /*2b870*/  LDL.LU R5, [R1+0x34] ;  /* 0x0000340001057983 */ /* 0x002f280000300800 */
[----:B------:R-:W5:Y:S01]  /*2b880*/  LDL.LU R4, [R1+0x44] ;  /* 0x0000440001047983 */ /* 0x000f620000300800 */
[----:B------:R-:W-:Y:S05]  /*2b890*/  WARPSYNC.ALL ;  /* 0x0000000000007948 */ /* 0x000fea0003800000 */
[----:B------:R-:W-:Y:S01]  /*2b8a0*/  ULDC.64 UR4, c[0x0][0x298] ;  /* 0x0000a60000047ab9 */ /* 0x000fe20000000a00 */
[----:B------:R-:W-:Y:S01]  /*2b8b0*/  ULDC.64 UR6, c[0x0][0xa00] ;  /* 0x0002800000067ab9 */ /* 0x000fe20000000a00 */
[----:B------:R-:W-:Y:S01]  /*2b8c0*/  BSSY B6, `(.L_x_3194) ;  /* 0x0000024000067945 */ /* 0x000fe20003800000 */
[----:B------:R-:W-:Y:S01]  /*2b8d0*/  BAR.SYNC.DEFER_BLOCKING 0x8, 0x180 ;  /* 0x0206000000007b1d */ /* 0x000fe20000010000 */
[----:B------:R-:W-:-:S04]  /*2b8e0*/  ISETP.NE.U32.AND P0, PT, RZ, UR6, PT ;  /* 0x00000006ff007c0c */ /* 0x000fc8000bf05070 */
[----:B------:R-:W-:Y:S01]  /*2b8f0*/  ISETP.NE.AND.EX P0, PT, RZ, UR7, PT, P0 ;  /* 0x00000007ff007c0c */ /* 0x000fe2000bf05300 */
[----:B--2---:R-:W-:Y:S01]  /*2b900*/  VIADD R2, R2, 0x14400 ;  /* 0x0001440002027836 */ /* 0x004fe20000000000 */
[----:B---3--:R-:W-:-:S04]  /*2b910*/  SHF.R.S32.HI R0, RZ, 0x1f, R3 ;  /* 0x0000001fff007819 */ /* 0x008fc80000011403 */
        /* <DEDUP_REMOVED lines=9> */
[----:B-1----:R-:W-:Y:S01]  /*2b9b0*/  IMAD.IADD R2, R3, 0x1, R0 ;  /* 0x0000000103027824 */ /* 0x002fe200078e0200 */
        /* <DEDUP_REMOVED lines=8> */
[----:B------:R-:W-:Y:S01]  /*2ba40*/  IMAD.U32 R4, RZ, RZ, UR4 ;  /* 0x00000004ff047e24 */ /* 0x000fe2000f8e00ff */
[----:B------:R-:W-:Y:S01]  /*2ba50*/  MOV R5, UR5 ;  /* 0x0000000500057c02 */ /* 0x000fe20008000f00 */
[----:B------:R-:W1:Y:S01]  /*2ba60*/  LDC.64 R2, c[0x4][R2] ;  /* 0x0100000002027b82 */ /* 0x000e620000000a00 */
        /* <DEDUP_REMOVED lines=8> */
[----:B-1----:R-:W-:Y:S05]  /*2baf0*/  CALL.ABS.NOINC R2 ;  /* 0x0000000002007343 */ /* 0x002fea0003c00000 */
.L_x_3195:
[----:B------:R-:W-:Y:S05]  /*2bb00*/  BSYNC B6 ;  /* 0x0000000000067941 */ /* 0x000fea0003800000 */
.L_x_3194:
[----:B------:R-:W3:Y:S01]  /*2bb10*/  LDL.LU R6, [R1+0x3c] ;  /* 0x00003c0001067983 */ /* 0x000ee20000300800 */
[----:B------:R-:W-:Y:S01]  /*2bb20*/  ULDC.64 UR4, c[0x0][0x2d8] ;  /* 0x0000b60000047ab9 */ /* 0x000fe20000000a00 */
[----:B------:R-:W1:Y:S02]  /*2bb30*/  LDC R7, c[0x0][0x448] ;  /* 0x00011200ff077b82 */ /* 0x000e640000000800 */
[----:B--2---:R-:W3:Y:S04]  /*2bb40*/  LDL.LU.64 R2, [R1+0x48] ;  /* 0x0000480001027983 */ /* 0x004ee80000300a00 */
[----:B------:R-:W2:Y:S04]  /*2bb50*/  LDL.LU R0, [R1+0x44] ;  /* 0x0000440001007983 */ /* 0x000ea80000300800 */
[----:B------:R-:W4:Y:S04]  /*2bb60*/  LDL.LU R4, [R1+0x54] ;  /* 0x0000540001047983 */ /* 0x000f280000300800 */
[----:B------:R-:W5:Y:S01]  /*2bb70*/  LDL.LU R5, [R1+0x34] ;  /* 0x0000340001057983 */ /* 0x000f620000300800 */
[----:B------:R-:W0:Y:S01]  /*2bb80*/  S2R R9, SR_TID.X ;  /* 0x0000000000097919 */ /* 0x000e220000002100 */
[----:B------:R-:W0:Y:S01]  /*2bb90*/  S2R R8, SR_TID.X ;  /* 0x0000000000087919 */ /* 0x000e220000002100 */
[----:B-1----:R-:W-:Y:S01]  /*2bba0*/  ISETP.NE.AND P0, PT, R7, 0x1, PT ;  /* 0x000000010700780c */ /* 0x002fe20003f05270 */
[----:B------:R-:W1:Y:S01]  /*2bbb0*/  S2R R10, SR_TID.X ;  /* 0x00000000000a7919 */ /* 0x000e620000002100 */
[----:B0-----:R-:W-:-:S02]  /*2bbc0*/  IMAD.SHL.U32 R9, R9, 0x8, RZ ;  /* 0x0000000809097824 */ /* 0x001fc400078e00ff */
[----:B------:R-:W-:-:S03]  /*2bbd0*/  IMAD.SHL.U32 R8, R8, 0x8, RZ ;  /* 0x0000000808087824 */ /* 0x000fc600078e00ff */
[----:B------:R-:W-:Y:S02]  /*2bbe0*/  LOP3.LUT R9, R9, 0x38, RZ, 0xc0, !PT ;  /* 0x0000003809097812 */ /* 0x000fe400078ec0ff */
[----:B-1----:R-:W-:Y:S02]  /*2bbf0*/  LOP3.LUT R10, R10, 0x7f, RZ, 0xc0, !PT ;  /* 0x0000007f0a0a7812 */ /* 0x002fe400078ec0ff */
[C---:B------:R-:W-:Y:S02]  /*2bc00*/  LOP3.LUT R12, R9.reuse, 0x40, RZ, 0xfc, !PT ;  /* 0x00000040090c7812 */ /* 0x040fe400078efcff */
[C---:B------:R-:W-:Y:S02]  /*2bc10*/  LOP3.LUT R11, R9.reuse, 0x80, RZ, 0xfc, !PT ;  /* 0x00000080090b7812 */ /* 0x040fe400078efcff */
[----:B------:R-:W-:Y:S02]  /*2bc20*/  LOP3.LUT R8, R8, 0x38, RZ, 0xc0, !PT ;  /* 0x0000003808087812 */ /* 0x000fe400078ec0ff */
[----:B------:R-:W-:-:S02]  /*2bc30*/  LOP3.LUT R9, R9, 0xc0, RZ, 0xfc, !PT ;  /* 0x000000c009097812 */ /* 0x000fc400078efcff */
[----:B------:R-:W-:Y:S02]  /*2bc40*/  SHF.R.U32.HI R10, RZ, 0x3, R10 ;  /* 0x00000003ff0a7819 */ /* 0x000fe4000001160a */
[----:B---3--:R-:W-:Y:S02]  /*2bc50*/  MOV R3, R6 ;  /* 0x0000000600037202 */ /* 0x008fe40000000f00 */
[----:B------:R-:W0:Y:S01]  /*2bc60*/  @P0 LDC R6, c[0x0][0x450] ;  /* 0x00011400ff060b82 */ /* 0x000e220000000800 */
[----:B--2---:R-:W-:Y:S02]  /*2bc70*/  IMAD R0, R0, UR4, RZ ;  /* 0x0000000400007c24 */ /* 0x004fe4000f8e02ff */
[----:B------:R-:W-:-:S04]  /*2bc80*/  IMAD.WIDE.U32 R2, R18, UR4, R2 ;  /* 0x0000000412027c25 */ /* 0x000fc8000f8e0002 */
[----:B------:R-:W-:Y:S01]  /*2bc90*/  IMAD R0, R18, UR5, R0 ;  /* 0x0000000512007c24 */ /* 0x000fe2000f8e0200 */
[----:B------:R-:W-:-:S03]  /*2bca0*/  ULDC.64 UR4, c[0x0][0x2e0] ;  /* 0x0000b80000047ab9 */ /* 0x000fc60000000a00 */
[----:B------:R-:W-:Y:S02]  /*2bcb0*/  IMAD.IADD R3, R3, 0x1, R0 ;  /* 0x0000000103037824 */ /* 0x000fe400078e0200 */
[----:B----4-:R-:W-:Y:S02]  /*2bcc0*/  IMAD R0, R4, UR4, RZ ;  /* 0x0000000404007c24 */ /* 0x010fe4000f8e02ff */
[----:B------:R-:W1:Y:S01]  /*2bcd0*/  S2R R4, SR_TID.X ;  /* 0x0000000000047919 */ /* 0x000e620000002100 */
[----:B-----5:R-:W-:-:S04]  /*2bce0*/  IMAD.WIDE.U32 R2, R5, UR4, R2 ;  /* 0x0000000405027c25 */ /* 0x020fc8000f8e0002 */
[----:B------:R-:W-:Y:S01]  /*2bcf0*/  IMAD R0, R5, UR5, R0 ;  /* 0x0000000505007c24 */ /* 0x000fe2000f8e0200 */
[----:B------:R-:W-:-:S03]  /*2bd00*/  ULDC.64 UR4, c[0x0][0x2d0] ;  /* 0x0000b40000047ab9 */ /* 0x000fc60000000a00 */
[----:B------:R-:W-:Y:S01]  /*2bd10*/  IMAD.IADD R3, R3, 0x1, R0 ;  /* 0x0000000103037824 */ /* 0x000fe200078e0200 */
[----:B-1----:R-:W-:-:S04]  /*2bd20*/  LOP3.LUT R4, R4, 0x7f, RZ, 0xc0, !PT ;  /* 0x0000007f04047812 */ /* 0x002fc800078ec0ff */
[----:B------:R-:W-:Y:S02]  /*2bd30*/  SHF.R.U32.HI R5, RZ, 0x3, R4 ;  /* 0x00000003ff057819 */ /* 0x000fe40000011604 */
[----:B------:R-:W1:Y:S02]  /*2bd40*/  S2R R4, SR_TID.X ;  /* 0x0000000000047919 */ /* 0x000e640000002100 */
[----:B-1----:R-:W-:-:S05]  /*2bd50*/  IMAD.SHL.U32 R4, R4, 0x10, RZ ;  /* 0x0000001004047824 */ /* 0x002fca00078e00ff */
[----:B------:R-:W-:Y:S02]  /*2bd60*/  LOP3.LUT R4, R5, 0x70, R4, 0xf8, !PT ;  /* 0x0000007005047812 */ /* 0x000fe400078ef804 */
[----:B------:R-:W1:Y:S02]  /*2bd70*/  @P0 LDC R5, c[0x0][0x44c] ;  /* 0x00011300ff050b82 */ /* 0x000e640000000800 */
[----:B------:R-:W-:-:S05]  /*2bd80*/  LEA R4, R17, R4, 0x7 ;  /* 0x0000000411047211 */ /* 0x000fca00078e38ff */
        /* <DEDUP_REMOVED lines=15> */
[----:B------:R-:W-:-:S04]  /*2be80*/  ULDC.64 UR4, c[0x0][0x280] ;  /* 0x0000a00000047ab9 */ /* 0x000fc80000000a00 */
[----:B------:R-:W-:Y:S02]  /*2be90*/  IADD3 R4, R3, R4, RZ ;  /* 0x0000000403047210 */ /* 0x000fe40007ffe0ff */
        /* <DEDUP_REMOVED lines=11> */
[----:B------:R-:W-:Y:S01]  /*2bf50*/  IMAD R17, R17, 0x80, R10 ;  /* 0x0000008011117824 */ /* 0x000fe200078e020a */
[----:B------:R-:W-:Y:S02]  /*2bf60*/  ULDC.64 UR4, c[0x0][0x208] ;  /* 0x0000820000047ab9 */ /* 0x000fe40000000a00 */
[----:B------:R-:W0:Y:S04]  /*2bf70*/  SHFL.IDX PT, R5, R3, RZ, 0x181f ;  /* 0x00181fff03057589 */ /* 0x000e2800000e0000 */
[----:B------:R-:W-:Y:S01]  /*2bf80*/  SHFL.IDX PT, R6, R2, 0x1, 0x181f ;  /* 0x00381f0002067f89 */ /* 0x000fe200000e0000 */
[----:B--2---:R-:W-:-:S03]  /*2bf90*/  IMAD R0, R4, R7, RZ ;  /* 0x0000000704007224 */ /* 0x004fc600078e02ff */
[----:B------:R-:W1:Y:S02]  /*2bfa0*/  SHFL.IDX PT, R4, R2, RZ, 0x181f ;  /* 0x00181fff02047589 */ /* 0x000e6400000e0000 */
[----:B------:R-:W-:-:S13]  /*2bfb0*/  ISETP.GE.AND P2, PT, R17, R0, PT ;  /* 0x000000001100720c */ /* 0x000fda0003f46270 */
[----:B0-----:R-:W-:-:S04]  /*2bfc0*/  @!P2 LEA R5, P5, R8, R5, 0x1 ;  /* 0x000000050805a211 */ /* 0x001fc800078a08ff */
[----:B-1----:R-:W-:-:S04]  /*2bfd0*/  @!P2 IADD3.X R4, RZ, R4, RZ, P5, !PT ;  /* 0x00000004ff04a210 */ /* 0x002fc80002ffe4ff */
        /* <DEDUP_REMOVED lines=8> */
[----:B------:R-:W-:-:S05]  /*2c060*/  VIADD R5, R17, 0x10 ;  /* 0x0000001011057836 */ /* 0x000fca0000000000 */
[----:B------:R-:W-:-:S13]  /*2c070*/  ISETP.GE.AND P2, PT, R5, R0, PT ;  /* 0x000000000500720c */ /* 0x000fda0003f46270 */
[----:B0-----:R-:W-:-:S05]  /*2c080*/  @!P2 LEA R5, P5, R8, R4, 0x1 ;  /* 0x000000040805a211 */ /* 0x001fca00078a08ff */
[----:B------:R-:W-:Y:S02]  /*2c090*/  @!P2 IMAD.X R4, RZ, RZ, R6, P5 ;  /* 0x000000ffff04a224 */ /* 0x000fe400028e0606 */
[----:B------:R-:W-:Y:S03]  /*2c0a0*/  SHFL.IDX PT, R6, R2, 0x2, 0x181f ;  /* 0x00581f0002067f89 */ /* 0x000fe600000e0000 */
        /* <DEDUP_REMOVED lines=8> */
[----:B------:R-:W-:-:S05]  /*2c130*/  VIADD R5, R17, 0x20 ;  /* 0x0000002011057836 */ /* 0x000fca0000000000 */
[----:B------:R-:W-:-:S13]  /*2c140*/  ISETP.GE.AND P2, PT, R5, R0, PT ;  /* 0x000000000500720c */ /* 0x000fda0003f46270 */
[----:B0-----:R-:W-:-:S04]  /*2c150*/  @!P2 LEA R5, P5, R8, R4, 0x1 ;  /* 0x000000040805a211 */ /* 0x001fc800078a08ff */
[----:B------:R-:W-:Y:S02]  /*2c160*/  @!P2 IADD3.X R4, RZ, R6, RZ, P5, !PT ;  /* 0x00000006ff04a210 */ /* 0x000fe40002ffe4ff */
[----:B------:R-:W-:Y:S02]  /*2c170*/  SHFL.IDX PT, R6, R2, 0x3, 0x181f ;  /* 0x00781f0002067f89 */ /* 0x000fe400000e0000 */
        /* <DEDUP_REMOVED lines=50> */
[----:B0-----:R-:W-:-:S04]  /*2c4a0*/  @!P2 LEA R5, P5, R8, R4, 0x1 ;  /* 0x000000040805a211 */ /* 0x001fc800078a08ff */
[----:B------:R-:W-:Y:S02]  /*2c4b0*/  @!P2 IADD3.X R4, RZ, R6, RZ, P5, !PT ;  /* 0x00000006ff04a210 */ /* 0x000fe40002ffe4ff */
[----:B------:R0:W2:Y:S02]  /*2c4c0*/  SHFL.IDX PT, R6, R2, 0x7, 0x181f ;  /* 0x00f81f0002067f89 */ /* 0x0000a400000e0000 */
[----:B------:R-:W-:-:S04]  /*2c4d0*/  @!P2 LOP3.LUT R5, R5, R4, RZ, 0x3c, !PT ;  /* 0x000000040505a212 */ /* 0x000fc800078e3cff */
[----:B------:R-:W-:-:S04]  /*2c4e0*/  @!P2 LOP3.LUT R4, R5, R4, RZ, 0x3c, !PT ;  /* 0x000000040504a212 */ /* 0x000fc800078e3cff */
[----:B------:R-:W-:-:S05]  /*2c4f0*/  @!P2 LOP3.LUT R5, R5, R4, RZ, 0x3c, !PT ;  /* 0x000000040505a212 */ /* 0x000fca00078e3cff */
[----:B------:R0:W-:Y:S04]  /*2c500*/  @!P2 LDGSTS.E.BYPASS.LTC128B.128 [R9+0x17400], desc[UR4][R4.64], !P4 ;  /* 0x174000000409afae */ /* 0x0001e8000e101d44 */
[----:B------:R0:W-:Y:S04]  /*2c510*/  @!P2 LDGSTS.E.BYPASS.LTC128B.128 [R9+0x1b400], desc[UR4][R4.64+0x80], !P3 ;  /* 0x1b4000800409afae */ /* 0x0001e8000d901d44 */
[----:B------:R0:W-:Y:S04]  /*2c520*/  @!P2 LDGSTS.E.BYPASS.LTC128B.128 [R9+0x1f400], desc[UR4][R4.64+0x100], !P0 ;  /* 0x1f4001000409afae */ /* 0x0001e8000c101d44 */
[----:B-12---:R0:W-:Y:S02]  /*2c530*/  @!P2 LDGSTS.E.BYPASS.LTC128B.128 [R9+0x23400], desc[UR4][R4.64+0x180], !P1 ;  /* 0x234001800409afae */ /* 0x0061e4000c901d44 */
.L_x_3391:
[----:B------:R-:W-:Y:S01]  /*2c540*/  VIADD R17, R17, 0x70 ;  /* 0x0000007011117836 */ /* 0x000fe20000000000 */
[----:B------:R-:W-:Y:S04]  /*2c550*/  BSSY B0, `(.L_x_3197) ;  /* 0x000000e000007945 */ /* 0x000fe80003800000 */
[----:B------:R-:W-:-:S13]  /*2c560*/  ISETP.GE.AND P2, PT, R17, R0, PT ;  /* 0x000000001100720c */ /* 0x000fda0003f46270 */
[----:B------:R-:W-:Y:S05]  /*2c570*/  @P2 BRA `(.L_x_3198) ;  /* 0x00000000002c2947 */ /* 0x000fea0003800000 */
[----:B0-----:R-:W2:Y:S01]  /*2c580*/  LDL R4, [R1+0x2c] ;  /* 0x00002c0001047983 */ /* 0x001ea20000100800 */
[----:B------:R-:W-:Y:S01]  /*2c590*/  LEA R2, P2, R8, R3, 0x1 ;  /* 0x0000000308027211 */ /* 0x000fe200078408ff */
[----:B------:R-:W-:-:S04]  /*2c5a0*/  ULDC.64 UR4, c[0x0][0x208] ;  /* 0x0000820000047ab9 */ /* 0x000fc80000000a00 */
[----:B------:R-:W-:-:S05]  /*2c5b0*/  IMAD.X R3, RZ, RZ, R6, P2 ;  /* 0x000000ffff037224 */ /* 0x000fca00010e0606 */
[----:B------:R-:W-:Y:S01]  /*2c5c0*/  @!PT LDS RZ, [RZ] ;  /* 0x00000000fffff984 */ /* 0x000fe20000000800 */
[----:B------:R-:W-:Y:S01]  /*2c5d0*/  @!PT LDS RZ, [RZ] ;  /* 0x00000000fffff984 */ /* 0x000fe20000000800 */
[----:B------:R-:W-:Y:S01]  /*2c5e0*/  @!PT LDS RZ, [RZ] ;  /* 0x00000000fffff984 */ /* 0x000fe20000000800 */
[----:B--2---:R1:W-:Y:S04]  /*2c5f0*/  LDGSTS.E.BYPASS.LTC128B.128 [R4+0x17c00], desc[UR4][R2.64], !P4 ;  /* 0x17c0000002047fae */ /* 0x0043e8000e101d44 */
[----:B------:R1:W-:Y:S04]  /*2c600*/  LDGSTS.E.BYPASS.LTC128B.128 [R4+0x1bc00], desc[UR4][R2.64+0x80], !P3 ;  /* 0x1bc0008002047fae */ /* 0x0003e8000d901d44 */
[----:B------:R1:W-:Y:S04]  /*2c610*/  LDGSTS.E.BYPASS.LTC128B.128 [R4+0x1fc00], desc[UR4][R2.64+0x100], !P0 ;  /* 0x1fc0010002047fae */ /* 0x0003e8000c101d44 */
[----:B------:R1:W-:Y:S02]  /*2c620*/  LDGSTS.E.BYPASS.LTC128B.128 [R4+0x23c00], desc[UR4][R2.64+0x180], !P1 ;  /* 0x23c0018002047fae */ /* 0x0003e4000c901d44 */
.L_x_3198:
[----:B------:R-:W-:Y:S05]  /*2c630*/  BSYNC B0 ;  /* 0x0000000000007941 */ /* 0x000fea0003800000 */
.L_x_3197:
[----:B------:R2:W5:Y:S01]  /*2c640*/  LDL R8, [R1+0x4] ;  /* 0x0000040001087983 */ /* 0x0005620000100800 */
[----:B------:R-:W-:Y:S01]  /*2c650*/  PLOP3.LUT P0, PT, PT, PT, PT, 0x80, 0x0 ;  /* 0x000000000000781c */ /* 0x000fe20003f0f070 */
[----:B------:R-:W-:-:S12]  /*2c660*/  NOP ;  /* 0x0000000000007918 */ /* 0x000fd80000000000 */
.L_x_3199:
[----:B01----:R-:W3:Y:S01]  /*2c670*/  LDL R2, [R1+0x4] ;  /* 0x0000040001027983 */ /* 0x003ee20000100800 */
[----:B------:R-:W-:Y:S02]  /*2c680*/  PLOP3.LUT P1, PT, P1, P0, PT, 0xa2, 0x0 ;  /* 0x000000000000781c */ /* 0x000fe40000f21472 */
[----:B---3--:R-:W-:-:S08]  /*2c690*/  @P0 R2UR P1, UR4, R2 ;  /* 0x00000000020402ca */ /* 0x008fd00000020000 */
[----:B------:R-:W-:-:S05]  /*2c6a0*/  @P0 PLOP3.LUT P0, PT, P1, PT, PT, 0x80, 0x0 ;  /* 0x000000000000081c */ /* 0x000fca0000f0f070 */
[----:B------:R-:W-:Y:S01]  /*2c6b0*/  @!P1 SYNCS.ARRIVE.TRANS64.RED.A0T1 RZ, [UR4+0x38800], RZ ;  /* 0x038800ffffff99a7 */ /* 0x000fe20008200404 */
[----:B------:R-:W-:Y:S07]  /*2c6c0*/  @!P1 ARRIVES.LDGSTSBAR.64.TRANSCNT [UR4+0x38800] ;  /* 0x03880000ff0099b0 */ /* 0x000fee0008000a84 */
[----:B------:R-:W-:Y:S05]  /*2c6d0*/  @P0 BRA.U.ANY `(.L_x_3199) ;  /* 0xfffffffd00e40947 */ /* 0x000fea000393ffff */
[----:B------:R-:W3:Y:S02]  /*2c6e0*/  LDL.LU R3, [R1+0x50] ;  /* 0x0000500001037983 */ /* 0x000ee40000300800 */
[----:B---3--:R-:W-:-:S05]  /*2c6f0*/  VIADD R3, R3, 0x1 ;  /* 0x0000000103037836 */ /* 0x008fca0000000000 */
        /* <DEDUP_REMOVED lines=8> */
[----:B------:R-:W1:Y:S03]  /*2c780*/  SYNCS.PHASECHK.TRANS64.TRYWAIT P0, [R2+URZ+0x38820], R0 ;  /* 0x03882000020075a7 */ /* 0x000e66000800017f */
[----:B01----:R-:W-:Y:S05]  /*2c790*/  @!P0 BRA `(.L_x_3201) ;  /* 0x0000006400f08947 */ /* 0x003fea0003800000 */
.L_x_3392:
[----:B------:R-:W-:Y:S05]  /*2c7a0*/  BSYNC B0 ;  /* 0x0000000000007941 */ /* 0x000fea0003800000 */
.L_x_3200:
[----:B0-----:R-:W3:Y:S01]  /*2c7b0*/  LDL R2, [R1+0x38] ;  /* 0x0000380001027983 */ /* 0x001ee20000100800 */
[----:B------:R-:W-:Y:S01]  /*2c7c0*/  BSSY B0, `(.L_x_3202) ;  /* 0x00002be000007945 */ /* 0x000fe20003800000 */
[----:B---3--:R-:W-:-:S13]  /*2c7d0*/  ISETP.GE.AND P0, PT, R2, 0x2, PT ;  /* 0x000000020200780c */ /* 0x008fda0003f06270 */
[----:B------:R-:W-:Y:S05]  /*2c7e0*/  @!P0 BRA `(.L_x_3203) ;  /* 0x0000002800ec8947 */ /* 0x000fea0003800000 */
[C---:B------:R-:W-:Y:S01]  /*2c7f0*/  LOP3.LUT R0, R2.reuse, 0x1, RZ, 0xc0, !PT ;  /* 0x0000000102007812 */ /* 0x040fe200078ec0ff */
[----:B------:R-:W-:Y:S01]  /*2c800*/  VIADD R2, R2, 0xfffffffe ;  /* 0xfffffffe02027836 */ /* 0x000fe20000000000 */
[----:B------:R-:W-:Y:S02]  /*2c810*/  BSSY B2, `(.L_x_3204) ;  /* 0x00000ed000027945 */ /* 0x000fe40003800000 */
[----:B------:R-:W-:Y:S01]  /*2c820*/  ISETP.NE.U32.AND P0, PT, R0, 0x1, PT ;  /* 0x000000010000780c */ /* 0x000fe20003f05070 */
[----:B------:R-:W-:-:S12]  /*2c830*/  IMAD.MOV.U32 R0, RZ, RZ, R2 ;  /* 0x000000ffff007224 */ /* 0x000fd800078e0002 */
[----:B------:R-:W-:Y:S05]  /*2c840*/  @!P0 BRA `(.L_x_3205) ;  /* 0x0000000c00a48947 */ /* 0x000fea0003800000 */
[----:B------:R-:W3:Y:S04]  /*2c850*/  LDL R5, [R1+0xc] ;  /* 0x00000c0001057983 */ /* 0x000ee80000100800 */
[----:B------:R-:W4:Y:S04]  /*2c860*/  LDL R4, [R1+0x8] ;  /* 0x0000080001047983 */ /* 0x000f280000100800 */
[----:B------:R-:W2:Y:S01]  /*2c870*/  LDL R3, [R1+0x18] ;  /* 0x0000180001037983 */ /* 0x000ea20000100800 */
[----:B------:R-:W-:Y:S01]  /*2c880*/  BSSY B1, `(.L_x_3206) ;  /* 0x00000e1000017945 */ /* 0x000fe20003800000 */
[----:B---3--:R-:W-:Y:S01]  /*2c890*/  LOP3.LUT P1, RZ, R5, 0x4, RZ, 0xc0, !PT ;  /* 0x0000000405ff7812 */ /* 0x008fe2000782c0ff */
[----:B----45:R-:W-:-:S05]  /*2c8a0*/  VIADD R8, R4, 0x1 ;  /* 0x0000000104087836 */ /* 0x030fca0000000000 */
[----:B------:R-:W-:-:S04]  /*2c8b0*/  ISETP.NE.AND P0, PT, R8, 0x2, PT ;  /* 0x000000020800780c */ /* 0x000fc80003f05270 */
[----:B------:R-:W-:Y:S02]  /*2c8c0*/  SEL R9, RZ, 0x1, P0 ;  /* 0x00000001ff097807 */ /* 0x000fe40000000000 */
[----:B------:R-:W-:Y:S02]  /*2c8d0*/  SEL R8, R8, RZ, P0 ;  /* 0x000000ff08087207 */ /* 0x000fe40000000000 */
[----:B--2---:R-:W-:Y:S01]  /*2c8e0*/  LOP3.LUT R9, R3, R9, RZ, 0x3c, !PT ;  /* 0x0000000903097212 */ /* 0x004fe200078e3cff */
[----:B------:R-:W-:Y:S06]  /*2c8f0*/  @!P1 BRA `(.L_x_3207) ;  /* 0x0000000c00649947 */ /* 0x000fec0003800000 */
[----:B------:R0:W5:Y:S01]  /*2c900*/  LDL R4, [R1] ;  /* 0x0000000001047983 */ /* 0x0001620000100800 */
[----:B------:R-:W-:Y:S01]  /*2c910*/  ULDC.64 UR4, c[0x0][0x418] ;  /* 0x0001060000047ab9 */ /* 0x000fe20000000a00 */
[----:B------:R-:W-:Y:S02]  /*2c920*/  MOV R7, R2 ;  /* 0x0000000200077202 */ /* 0x000fe40000000f00 */
[----:B------:R-:W-:-:S04]  /*2c930*/  ISETP.NE.U32.AND P0, PT, RZ, UR4, PT ;  /* 0x00000004ff007c0c */ /* 0x000fc8000bf05070 */
[----:B------:R-:W-:-:S13]  /*2c940*/  ISETP.NE.AND.EX P0, PT, RZ, UR5, PT, P0 ;  /* 0x00000005ff007c0c */ /* 0x000fda000bf05300 */
[----:B0-----:R-:W-:Y:S05]  /*2c950*/  @!P0 BRA `(.L_x_3208) ;  /* 0x0000000000548947 */ /* 0x001fea0003800000 */
[----:B------:R-:W2:Y:S01]  /*2c960*/  LDL R10, [R1+0x28] ;  /* 0x00002800010a7983 */ /* 0x000ea20000100800 */
[----:B------:R-:W0:Y:S03]  /*2c970*/  LDC R3, c[0x0][0x43c] ;  /* 0x00010f00ff037b82 */ /* 0x000e260000000800 */
[----:B------:R-:W3:Y:S01]  /*2c980*/  LDL R6, [R1+0x14] ;  /* 0x0000140001067983 */ /* 0x000ee20000100800 */
[----:B------:R-:W-:Y:S01]  /*2c990*/  IMAD.MOV.U32 R0, RZ, RZ, R2 ;  /* 0x000000ffff007224 */ /* 0x000fe200078e0002 */
[----:B------:R-:W-:Y:S01]  /*2c9a0*/  ULDC.64 UR6, c[0x0][0x428] ;  /* 0x00010a0000067ab9 */ /* 0x000fe20000000a00 */
[----:B------:R-:W-:Y:S01]  /*2c9b0*/  ULDC.64 UR8, c[0x0][0x208] ;  /* 0x0000820000087ab9 */ /* 0x000fe20000000a00 */
[----:B0-----:R-:W-:-:S13]  /*2c9c0*/  ISETP.NE.AND P0, PT, R3, 0x1, PT ;  /* 0x000000010300780c */ /* 0x001fda0003f05270 */
[----:B-----5:R-:W0:Y:S02]  /*2c9d0*/  @P0 LDC.64 R4, c[0x0][0x440] ;  /* 0x00011000ff040b82 */ /* 0x020e240000000a00 */
[----:B0-----:R-:W-:-:S05]  /*2c9e0*/  @P0 IMAD.HI.U32 R4, R2, R4, RZ ;  /* 0x0000000402040227 */ /* 0x001fca00078e00ff */
[----:B------:R-:W-:-:S04]  /*2c9f0*/  @P0 SHF.R.U32.HI R0, RZ, R5, R4 ;  /* 0x00000005ff000219 */ /* 0x000fc80000011604 */
[--C-:B------:R-:W-:Y:S01]  /*2ca00*/  SHF.R.S32.HI R5, RZ, 0x1f, R0.reuse ;  /* 0x0000001fff057819 */ /* 0x100fe20000011400 */
[--C-:B------:R-:W-:Y:S02]  /*2ca10*/  IMAD.MOV R7, RZ, RZ, -R0.reuse ;  /* 0x000000ffff077224 */ /* 0x100fe400078e0a00 */
[----:B------:R-:W-:Y:S02]  /*2ca20*/  IMAD.MOV.U32 R4, RZ, RZ, R0 ;  /* 0x000000ffff047224 */ /* 0x000fe400078e0000 */
[----:B------:R-:W-:Y:S02]  /*2ca30*/  IMAD R7, R3, R7, R2 ;  /* 0x0000000703077224 */ /* 0x000fe400078e0202 */
[----:B--2---:R-:W-:-:S04]  /*2ca40*/  IMAD R3, R10, UR6, RZ ;  /* 0x000000060a037c24 */ /* 0x004fc8000f8e02ff */
[C---:B---3--:R-:W-:Y:S02]  /*2ca50*/  IMAD R3, R6.reuse, UR7, R3 ;  /* 0x0000000706037c24 */ /* 0x048fe4000f8e0203 */
[----:B------:R-:W-:-:S05]  /*2ca60*/  IMAD.WIDE.U32 R4, R6, UR6, R4 ;  /* 0x0000000606047c25 */ /* 0x000fca000f8e0004 */
[----:B------:R-:W-:Y:S02]  /*2ca70*/  IADD3 R0, R3, R5, RZ ;  /* 0x0000000503007210 */ /* 0x000fe40007ffe0ff */
[----:B------:R-:W-:-:S04]  /*2ca80*/  LEA R10, P0, R4, UR4, 0x2 ;  /* 0x00000004040a7c11 */ /* 0x000fc8000f8010ff */
[----:B------:R-:W-:-:S05]  /*2ca90*/  LEA.HI.X R11, R4, UR5, R0, 0x2, P0 ;  /* 0x00000005040b7c11 */ /* 0x000fca00080f1400 */
[----:B------:R0:W5:Y:S04]  /*2caa0*/  LDG.E R4, desc[UR8][R10.64] ;  /* 0x000000080a047981 */ /* 0x000168000c1e1900 */
.L_x_3208:
[----:B------:R-:W2:Y:S01]  /*2cab0*/  LDL R0, [R1+0x4] ;  /* 0x0000040001007983 */ /* 0x000ea20000100800 */
[----:B------:R-:W-:Y:S01]  /*2cac0*/  BSSY B3, `(.L_x_3209) ;  /* 0x0000005000037945 */ /* 0x000fe20003800000 */
[----:B--2---:R-:W-:Y:S01]  /*2cad0*/  IMAD R3, R8, 0x8, R0 ;  /* 0x0000000808037824 */ /* 0x004fe200078e0200 */
[----:B------:R-:W-:-:S04]  /*2cae0*/  SHF.L.U32 R0, R9, 0x1f, RZ ;  /* 0x0000001f09007819 */ /* 0x000fc800000006ff */
[----:B------:R-:W1:Y:S02]  /*2caf0*/  SYNCS.PHASECHK.TRANS64.TRYWAIT P0, [R3+URZ+0x38840], R0 ;  /* 0x03884000030075a7 */ /* 0x000e64000800017f */
[----:B-1----:R-:W-:Y:S05]  /*2cb00*/  @!P0 BRA `(.L_x_3210) ;  /* 0x00000064002c8947 */ /* 0x002fea0003800000 */
.L_x_3393:
[----:B------:R-:W-:Y:S05]  /*2cb10*/  BSYNC B3 ;  /* 0x0000000000037941 */ /* 0x000fea0003800000 */
.L_x_3209:
[----:B------:R-:W2:Y:S01]  /*2cb20*/  S2R R5, SR_TID.X ;  /* 0x0000000000057919 */ /* 0x000ea20000002100 */
[----:B------:R-:W-:Y:S01]  /*2cb30*/  BSSY B3, `(.L_x_3211) ;  /* 0x000000a000037945 */ /* 0x000fe20003800000 */
[----:B--2---:R-:W-:-:S04]  /*2cb40*/  LOP3.LUT R5, R5, 0x7f, RZ, 0xc0, !PT ;  /* 0x0000007f05057812 */ /* 0x004fc800078ec0ff */
[----:B------:R-:W-:-:S13]  /*2cb50*/  ISETP.NE.AND P0, PT, R5, RZ, PT ;  /* 0x000000ff0500720c */ /* 0x000fda0003f05270 */
[----:B------:R-:W-:Y:S05]  /*2cb60*/  @P0 BRA `(.L_x_3212) ;  /* 0x0000000000180947 */ /* 0x000fea0003800000 */
[----:B------:R-:W2:Y:S01]  /*2cb70*/  LDL R5, [R1+0xc] ;  /* 0x00000c0001057983 */ /* 0x000ea20000100800 */
[----:B-1----:R-:W-:-:S04]  /*2cb80*/  IMAD.MOV.U32 R0, RZ, RZ, 0xa000 ;  /* 0x0000a000ff007424 */ /* 0x002fc800078e00ff */
[----:B------:R3:W-:Y:S01]  /*2cb90*/  SYNCS.ARRIVE.TRANS64 RZ, [R3+URZ+0x38830], R0 ;  /* 0x0388300003ff79a7 */ /* 0x0007e2000800003f */
[----:B--2---:R-:W-:-:S13]  /*2cba0*/  LOP3.LUT P1, RZ, R5, 0x1, RZ, 0xc0, !PT ;  /* 0x0000000105ff7812 */ /* 0x004fda000782c0ff */
[----:B---3--:R-:W-:Y:S05]  /*2cbb0*/  @!P1 BRA `(.L_x_3212) ;  /* 0x0000000000049947 */ /* 0x008fea0003800000 */
[----:B------:R-:W-:Y:S01]  /*2cbc0*/  BPT.TRAP 0x1 ;  /* 0x000000040000795c */ /* 0x000fe20000300000 */
.L_x_3212:
[----:B------:R-:W-:Y:S05]  /*2cbd0*/  BSYNC B3 ;  /* 0x0000000000037941 */ /* 0x000fea0003800000 */
.L_x_3211:
[----:B------:R-:W2:Y:S04]  /*2cbe0*/  LDL R5, [R1+0x4] ;  /* 0x0000040001057983 */ /* 0x000ea80000100800 */
[----:B-1----:R-:W3:Y:S01]  /*2cbf0*/  LDL R0, [R1+0x1c] ;  /* 0x00001c0001007983 */ /* 0x002ee20000100800 */
[----:B0-----:R-:W-:Y:S01]  /*2cc00*/  IMAD.MOV.U32 R10, RZ, RZ, RZ ;  /* 0x000000ffff0a7224 */ /* 0x001fe200078e00ff */
        /* <DEDUP_REMOVED lines=10> */
.L_x_3213:
        /* <DEDUP_REMOVED lines=16> */
.L_x_3214:
        /* <DEDUP_REMOVED lines=16> */
.L_x_3215:
        /* <DEDUP_REMOVED lines=16> */
.L_x_3216:
        /* <DEDUP_REMOVED lines=14> */
[----:B--2---:R-:W-:-:S02]  /*2d090*/  SHF.L.U32 R3, R15, 0x1f, RZ ;  /* 0x0000001f0f037819 */ /* 0x004fc400000006ff */
[----:B---3--:R-:W-:-:S04]  /*2d0a0*/  LEA R0, R6, R14, 0x3 ;  /* 0x0000000e06007211 */ /* 0x008fc800078e18ff */
[----:B------:R-:W0:Y:S02]  /*2d0b0*/  SYNCS.PHASECHK.TRANS64.TRYWAIT P0, [R0+URZ+0x38860], R3 ;  /* 0x03886003000075a7 */ /* 0x000e24000800017f */
[----:B0-----:R-:W-:Y:S05]  /*2d0c0*/  @!P0 BRA `(.L_x_3218) ;  /* 0x0000005c00d08947 */ /* 0x001fea0003800000 */
.L_x_3394:
[----:B------:R-:W-:Y:S05]  /*2d0d0*/  BSYNC B3 ;  /* 0x0000000000037941 */ /* 0x000fea0003800000 */
.L_x_3217:
[----:B------:R-:W1:Y:S01]  /*2d0e0*/  S2R R5, SR_TID.X ;  /* 0x0000000000057919 */ /* 0x000e620000002100 */
[----:B------:R-:W-:-:S04]  /*2d0f0*/  UPRMT UR4, UR38, 0x9910, URZ ;  /* 0x0000991026047896 */ /* 0x000fc8000800003f */
[----:B------:R-:W-:Y:S01]  /*2d100*/  UISETP.NE.AND UP0, UPT, UR4, 0x2, UPT ;  /* 0x000000020400788c */ /* 0x000fe2000bf05270 */
[----:B-1----:R-:W-:-:S04]  /*2d110*/  LOP3.LUT R5, R5, 0x7f, RZ, 0xc0, !PT ;  /* 0x0000007f05057812 */ /* 0x002fc800078ec0ff */
[----:B------:R-:W-:-:S13]  /*2d120*/  ISETP.NE.AND P0, PT, R5, RZ, PT ;  /* 0x000000ff0500720c */ /* 0x000fda0003f05270 */
[----:B0-----:R-:W-:-:S04]  /*2d130*/  @!P0 IMAD.MOV.U32 R3, RZ, RZ, 0xa000 ;  /* 0x0000a000ff038424 */ /* 0x001fc800078e00ff */
[----:B------:R0:W-:Y:S01]  /*2d140*/  @!P0 SYNCS.ARRIVE.TRANS64 RZ, [R0+URZ+0x38850], R3 ;  /* 0x0388500300ff89a7 */ /* 0x0001e2000800003f */
[----:B------:R-:W-:-:S13]  /*2d150*/  PLOP3.LUT P0, PT, PT, PT, UP0, 0x80, 0x0 ;  /* 0x000000000000781c */ /* 0x000fda0003f0f008 */
[----:B0-----:R-:W-:Y:S05]  /*2d160*/  @P0 BRA `(.L_x_3219) ;  /* 0x0000000000040947 */ /* 0x001fea0003800000 */
[----:B------:R-:W-:Y:S01]  /*2d170*/  BPT.TRAP 0x1 ;  /* 0x000000040000795c */ /* 0x000fe20000300000 */
.L_x_3219:
[----:B------:R-:W2:Y:S01]  /*2d180*/  LDL R3, [R1+0xc] ;  /* 0x00000c0001037983 */ /* 0x000ea20000100800 */
[----:B------:R-:W-:Y:S01]  /*2d190*/  BSSY B3, `(.L_x_3220) ;  /* 0x0000004000037945 */ /* 0x000fe20003800000 */
[----:B--2---:R-:W-:-:S13]  /*2d1a0*/  LOP3.LUT P0, RZ, R3, 0x8, RZ, 0xc0, !PT ;  /* 0x0000000803ff7812 */ /* 0x004fda000780c0ff */
[----:B------:R-:W-:Y:S05]  /*2d1b0*/  @P0 BRA `(.L_x_3221) ;  /* 0x0000000000040947 */ /* 0x000fea0003800000 */
[----:B------:R-:W-:Y:S01]  /*2d1c0*/  BPT.TRAP 0x1 ;  /* 0x000000040000795c */ /* 0x000fe20000300000 */
.L_x_3221:
[----:B------:R-:W-:Y:S05]  /*2d1d0*/  BSYNC B3 ;  /* 0x0000000000037941 */ /* 0x000fea0003800000 */
.L_x_3220:
        /* <DEDUP_REMOVED lines=14> */
.L_x_3222:
        /* <DEDUP_REMOVED lines=16> */
.L_x_3223:
        /* <DEDUP_REMOVED lines=16> */
.L_x_3224:
        /* <DEDUP_REMOVED lines=16> */
.L_x_3225:
        /* <DEDUP_REMOVED lines=13> */
.L_x_3207:
[----:B------:R-:W-:Y:S05]  /*2d690*/  BSYNC B1 ;  /* 0x0000000000017941 */ /* 0x000fea0003800000 */
.L_x_3206:
[----:B------:R-:W2:Y:S04]  /*2d6a0*/  LDL.LU R0, [R1+0x38] ;  /* 0x0000380001007983 */ /* 0x000ea80000300800 */
[----:B------:R1:W-:Y:S04]  /*2d6b0*/  STL [R1+0x18], R9 ;  /* 0x0000180901007387 */ /* 0x0003e80000100800 */
[----:B------:R1:W-:Y:S02]  /*2d6c0*/  STL [R1+0x8], R8 ;  /* 0x0000080801007387 */ /* 0x0003e40000100800 */
[----:B-12---:R-:W-:-:S07]  /*2d6d0*/  VIADD R0, R0, 0xfffffffd ;  /* 0xfffffffd00007836 */ /* 0x006fce0000000000 */
.L_x_3205:
[----:B------:R-:W-:Y:S05]  /*2d6e0*/  BSYNC B2 ;  /* 0x0000000000027941 */ /* 0x000fea0003800000 */
.L_x_3204:
[----:B------:R-:W-:-:S13]  /*2d6f0*/  ISETP.NE.AND P0, PT, R2, RZ, PT ;  /* 0x000000ff0200720c */ /* 0x000fda0003f05270 */
[----:B------:R-:W-:Y:S05]  /*2d700*/  @!P0 BRA `(.L_x_3203) ;  /* 0x0000001c00248947 */ /* 0x000fea0003800000 */
[----:B-----5:R1:W5:Y:S02]  /*2d710*/  LDL R8, [R1] ;  /* 0x0000000001087983 */ /* 0x0203640000100800 */
.L_x_3266:
[----:B0--3--:R-:W3:Y:S04]  /*2d720*/  LDL R4, [R1+0xc] ;  /* 0x00000c0001047983 */ /* 0x009ee80000100800 */
[----:B------:R-:W4:Y:S04]  /*2d730*/  LDL R3, [R1+0x8] ;  /* 0x0000080001037983 */ /* 0x000f280000100800 */
[----:B--2---:R-:W2:Y:S01]  /*2d740*/  LDL R2, [R1+0x18] ;  /* 0x0000180001027983 */ /* 0x004ea20000100800 */
[----:B------:R-:W-:Y:S05]  /*2d750*/  YIELD ;  /* 0x0000000000007946 */ /* 0x000fea0003800000 */
[----:B------:R-:W-:Y:S01]  /*2d760*/  BSSY B1, `(.L_x_3226) ;  /* 0x00000df000017945 */ /* 0x000fe20003800000 */
[----:B---3--:R-:W-:-:S02]  /*2d770*/  LOP3.LUT P1, RZ, R4, 0x4, RZ, 0xc0, !PT ;  /* 0x0000000404ff7812 */ /* 0x008fc4000782c0ff */
[----:B----4-:R-:W-:-:S04]  /*2d780*/  IADD3 R4, R3, 0x1, RZ ;  /* 0x0000000103047810 */ /* 0x010fc80007ffe0ff */
[----:B------:R-:W-:-:S04]  /*2d790*/  ISETP.NE.AND P0, PT, R4, 0x2, PT ;  /* 0x000000020400780c */ /* 0x000fc80003f05270 */
[----:B------:R-:W-:Y:S02]  /*2d7a0*/  SEL R5, RZ, 0x1, P0 ;  /* 0x00000001ff057807 */ /* 0x000fe40000000000 */
[----:B------:R-:W-:Y:S02]  /*2d7b0*/  SEL R4, R4, RZ, P0 ;  /* 0x000000ff04047207 */ /* 0x000fe40000000000 */
[----:B--2---:R-:W-:Y:S01]  /*2d7c0*/  LOP3.LUT R5, R2, R5, RZ, 0x3c, !PT ;  /* 0x0000000502057212 */ /* 0x004fe200078e3cff */
        /* <DEDUP_REMOVED lines=26> */
.L_x_3228:
[----:B------:R-:W2:Y:S01]  /*2d970*/  LDL R2, [R1+0x4] ;  /* 0x0000040001027983 */ /* 0x000ea20000100800 */
[----:B------:R-:W-:Y:S01]  /*2d980*/  BSSY B2, `(.L_x_3229) ;  /* 0x0000005000027945 */ /* 0x000fe20003800000 */
[----:B--2---:R-:W-:Y:S01]  /*2d990*/  IMAD R3, R4, 0x8, R2 ;  /* 0x0000000804037824 */ /* 0x004fe200078e0202 */
[----:B------:R-:W-:-:S04]  /*2d9a0*/  SHF.L.U32 R2, R5, 0x1f, RZ ;  /* 0x0000001f05027819 */ /* 0x000fc800000006ff */
[----:B------:R-:W2:Y:S02]  /*2d9b0*/  SYNCS.PHASECHK.TRANS64.TRYWAIT P0, [R3+URZ+0x38840], R2 ;  /* 0x03884002030075a7 */ /* 0x000ea4000800017f */
[----:B--2---:R-:W-:Y:S05]  /*2d9c0*/  @!P0 BRA `(.L_x_3230) ;  /* 0x0000005400a48947 */ /* 0x004fea0003800000 */
.L_x_3395:
[----:B------:R-:W-:Y:S05]  /*2d9d0*/  BSYNC B2 ;  /* 0x0000000000027941 */ /* 0x000fea0003800000 */
.L_x_3229:
        /* <DEDUP_REMOVED lines=11> */
.L_x_3232:
[----:B------:R-:W-:Y:S05]  /*2da90*/  BSYNC B2 ;  /* 0x0000000000027941 */ /* 0x000fea0003800000 */
.L_x_3231:
        /* <DEDUP_REMOVED lines=12> */
[----:B0-----:R-:W-:-:S09]  /*2db60*/  VIADD R9, R7, 0x24400 ;  /* 0x0002440007097836 */ /* 0x001fd20000000000 */
.L_x_3233:
        /* <DEDUP_REMOVED lines=16> */
.L_x_3234:
        /* <DEDUP_REMOVED lines=16> */
.L_x_3235:
        /* <DEDUP_REMOVED lines=16> */
.L_x_3236:
        /* <DEDUP_REMOVED lines=18> */
.L_x_3396:
[----:B------:R-:W-:Y:S05]  /*2df90*/  BSYNC B2 ;  /* 0x0000000000027941 */ /* 0x000fea0003800000 */
.L_x_3237:
        /* <DEDUP_REMOVED lines=10> */
.L_x_3239:
[----:B------:R-:W2:Y:S01]  /*2e040*/  LDL R3, [R1+0xc] ;  /* 0x00000c0001037983 */ /* 0x000ea20000100800 */
[----:B------:R-:W-:Y:S01]  /*2e050*/  BSSY B2, `(.L_x_3240) ;  /* 0x0000004000027945 */ /* 0x000fe20003800000 */
[----:B--2---:R-:W-:-:S13]  /*2e060*/  LOP3.LUT P0, RZ, R3, 0x8, RZ, 0xc0, !PT ;  /* 0x0000000803ff7812 */ /* 0x004fda000780c0ff */
[----:B------:R-:W-:Y:S05]  /*2e070*/  @P0 BRA `(.L_x_3241) ;  /* 0x0000000000040947 */ /* 0x000fea0003800000 */
[----:B------:R-:W-:Y:S01]  /*2e080*/  BPT.TRAP 0x1 ;  /* 0x000000040000795c */ /* 0x000fe20000300000 */
.L_x_3241:
[----:B------:R-:W-:Y:S05]  /*2e090*/  BSYNC B2 ;  /* 0x0000000000027941 */ /* 0x000fea0003800000 */
.L_x_3240:
        /* <DEDUP_REMOVED lines=14> */
.L_x_3242:
        /* <DEDUP_REMOVED lines=16> */
.L_x_3243:
        /* <DEDUP_REMOVED lines=16> */
.L_x_3244:
        /* <DEDUP_REMOVED lines=16> */
.L_x_3245:
        /* <DEDUP_REMOVED lines=11> */
[----:B------:R0:W-:Y:S04]  /*2e530*/  STL [R1+0x10], R6 ;  /* 0x0000100601007387 */ /* 0x0001e80000100800 */
[----:B------:R0:W-:Y:S02]  /*2e540*/  STL [R1], R8 ;  /* 0x0000000801007387 */ /* 0x0001e40000100800 */
.L_x_3227:
[----:B------:R-:W-:Y:S05]  /*2e550*/  BSYNC B1 ;  /* 0x0000000000017941 */ /* 0x000fea0003800000 */
.L_x_3226:
        /* <DEDUP_REMOVED lines=12> */
[----:B0-----:R-:W-:Y:S02]  /*2e620*/  IADD3 R6, R0, -0x1, RZ ;  /* 0xffffffff00067810 */ /* 0x001fe40007ffe0ff */
[----:B------:R-:W-:-:S04]  /*2e630*/  ISETP.NE.U32.AND P0, PT, RZ, UR4, PT ;  /* 0x00000004ff007c0c */ /* 0x000fc8000bf05070 */
[----:B------:R-:W-:-:S13]  /*2e640*/  ISETP.NE.AND.EX P0, PT, RZ, UR5, PT, P0 ;  /* 0x00000005ff007c0c */ /* 0x000fda000bf05300 */
[----:B------:R-:W-:Y:S05]  /*2e650*/  @!P0 BRA `(.L_x_3248) ;  /* 0x0000000000508947 */ /* 0x000fea0003800000 */
[----:B------:R-:W3:Y:S01]  /*2e660*/  LDL R12, [R1+0x28] ;  /* 0x00002800010c7983 */ /* 0x000ee20000100800 */
[----:B-----5:R-:W0:Y:S01]  /*2e670*/  LDC R8, c[0x0][0x43c] ;  /* 0x00010f00ff087b82 */ /* 0x020e220000000800 */
[----:B------:R-:W-:Y:S02]  /*2e680*/  ULDC.64 UR6, c[0x0][0x428] ;  /* 0x00010a0000067ab9 */ /* 0x000fe40000000a00 */
[----:B------:R-:W4:Y:S01]  /*2e690*/  LDL R9, [R1+0x14] ;  /* 0x0000140001097983 */ /* 0x000f220000100800 */
        /* <DEDUP_REMOVED lines=16> */
.L_x_3248:
[----:B------:R-:W3:Y:S01]  /*2e7a0*/  LDL R2, [R1+0x4] ;  /* 0x0000040001027983 */ /* 0x000ee20000100800 */
[----:B------:R-:W-:Y:S01]  /*2e7b0*/  BSSY B2, `(.L_x_3249) ;  /* 0x0000005000027945 */ /* 0x000fe20003800000 */
[----:B---3--:R-:W-:Y:S02]  /*2e7c0*/  LEA R3, R11, R2, 0x3 ;  /* 0x000000020b037211 */ /* 0x008fe400078e18ff */
[----:B------:R-:W-:-:S04]  /*2e7d0*/  SHF.L.U32 R2, R10, 0x1f, RZ ;  /* 0x0000001f0a027819 */ /* 0x000fc800000006ff */
[----:B------:R-:W3:Y:S02]  /*2e7e0*/  SYNCS.PHASECHK.TRANS64.TRYWAIT P0, [R3+URZ+0x38840], R2 ;  /* 0x03884002030075a7 */ /* 0x000ee4000800017f */
[----:B---3--:R-:W-:Y:S05]  /*2e7f0*/  @!P0 BRA `(.L_x_3250) ;  /* 0x0000004800408947 */ /* 0x008fea0003800000 */
.L_x_3397:
[----:B------:R-:W-:Y:S05]  /*2e800*/  BSYNC B2 ;  /* 0x0000000000027941 */ /* 0x000fea0003800000 */
.L_x_3249:
        /* <DEDUP_REMOVED lines=11> */
.L_x_3252:
[----:B------:R-:W-:Y:S05]  /*2e8c0*/  BSYNC B2 ;  /* 0x0000000000027941 */ /* 0x000fea0003800000 */
.L_x_3251:
[----:B0-----:R-:W4:Y:S04]  /*2e8d0*/  LDL R9, [R1+0x4] ;  /* 0x0000040001097983 */ /* 0x001f280000100800 */
[----:B------:R-:W4:Y:S04]  /*2e8e0*/  LDL R7, [R1+0x8] ;  /* 0x0000080001077983 */ /* 0x000f280000100800 */
[----:B---3--:R-:W3:Y:S01]  /*2e8f0*/  LDL R2, [R1+0x1c] ;  /* 0x00001c0001027983 */ /* 0x008ee20000100800 */
[----:B--2---:R-:W-:Y:S01]  /*2e900*/  IMAD.MOV.U32 R10, RZ, RZ, RZ ;  /* 0x000000ffff0a7224 */ /* 0x004fe200078e00ff */
[----:B------:R-:W-:Y:S01]  /*2e910*/  UIADD3 UR4, UP0, UR36, 0x370, URZ ;  /* 0x0000037024047890 */ /* 0x000fe2000ff1e03f */
[----:B------:R-:W-:Y:S01]  /*2e920*/  PLOP3.LUT P0, PT, PT, PT, PT, 0x80, 0x0 ;  /* 0x000000000000781c */ /* 0x000fe20003f0f070 */
[----:B------:R-:W-:Y:S01]  /*2e930*/  VIADD R3, R3, 0x38830 ;  /* 0x0003883003037836 */ /* 0x000fe20000000000 */
[----:B------:R-:W-:Y:S01]  /*2e940*/  UMOV UR6, 0x0 ;  /* 0x0000000000067882 */ /* 0x000fe20000000000 */
[----:B------:R-:W-:Y:S01]  /*2e950*/  R2UR UR10, R10 ;  /* 0x000000000a0a72ca */ /* 0x000fe200000e0000 */
[----:B------:R-:W-:Y:S01]  /*2e960*/  UIADD3.X UR5, URZ, UR37, URZ, UP0, !UPT ;  /* 0x000000253f057290 */ /* 0x000fe200087fe43f */
[----:B------:R-:W-:Y:S01]  /*2e970*/  UMOV UR7, 0x14f00000 ;  /* 0x14f0000000077882 */ /* 0x000fe20000000000 */
[----:B----4-:R-:W-:-:S02]  /*2e980*/  IMAD R7, R7, 0xa000, R9 ;  /* 0x0000a00007077824 */ /* 0x010fc400078e0209 */
[----:B---3--:R-:W-:-:S03]  /*2e990*/  IMAD R2, R6, 0x50, R2 ;  /* 0x0000005006027824 */ /* 0x008fc600078e0202 */
[----:B------:R-:W-:-:S07]  /*2e9a0*/  IADD3 R9, R7, 0x24400, RZ ;  /* 0x0002440007097810 */ /* 0x000fce0007ffe0ff */
.L_x_3253:
        /* <DEDUP_REMOVED lines=16> */
.L_x_3254:
        /* <DEDUP_REMOVED lines=16> */
.L_x_3255:
        /* <DEDUP_REMOVED lines=16> */
.L_x_3256:
        /* <DEDUP_REMOVED lines=10> */
[----:B------:R-:W2:Y:S01]  /*2ed50*/  LDL R13, [R1+0x4] ;  /* 0x00000400010d7983 */ /* 0x000ea20000100800 */
[----:B------:R-:W-:Y:S01]  /*2ed60*/  SHF.L.U32 R5, R5, 0x1f, RZ ;  /* 0x0000001f05057819 */ /* 0x000fe200000006ff */
[----:B------:R-:W-:Y:S01]  /*2ed70*/  BSSY B2, `(.L_x_3257) ;  /* 0x0000004000027945 */ /* 0x000fe20003800000 */
[----:B--2---:R-:W-:-:S04]  /*2ed80*/  IMAD R2, R4, 0x8, R13 ;  /* 0x0000000804027824 */ /* 0x004fc800078e020d */
[----:B------:R-:W0:Y:S02]  /*2ed90*/  SYNCS.PHASECHK.TRANS64.TRYWAIT P0, [R2+URZ+0x38860], R5 ;  /* 0x03886005020075a7 */ /* 0x000e24000800017f */
[----:B0-----:R-:W-:Y:S05]  /*2eda0*/  @!P0 BRA `(.L_x_3258) ;  /* 0x0000004000e88947 */ /* 0x001fea0003800000 */
.L_x_3398:
[----:B------:R-:W-:Y:S05]  /*2edb0*/  BSYNC B2 ;  /* 0x0000000000027941 */ /* 0x000fea0003800000 */
.L_x_3257:
        /* <DEDUP_REMOVED lines=10> */
.L_x_3259:
[----:B------:R-:W2:Y:S01]  /*2ee60*/  LDL R3, [R1+0xc] ;  /* 0x00000c0001037983 */ /* 0x000ea20000100800 */
[----:B------:R-:W-:Y:S01]  /*2ee70*/  BSSY B2, `(.L_x_3260) ;  /* 0x0000004000027945 */ /* 0x000fe20003800000 */
[----:B--2---:R-:W-:-:S13]  /*2ee80*/  LOP3.LUT P0, RZ, R3, 0x8, RZ, 0xc0, !PT ;  /* 0x0000000803ff7812 */ /* 0x004fda000780c0ff */
[----:B------:R-:W-:Y:S05]  /*2ee90*/  @P0 BRA `(.L_x_3261) ;  /* 0x0000000000040947 */ /* 0x000fea0003800000 */
[----:B------:R-:W-:Y:S01]  /*2eea0*/  BPT.TRAP 0x1 ;  /* 0x000000040000795c */ /* 0x000fe20000300000 */
.L_x_3261:
[----:B------:R-:W-:Y:S05]  /*2eeb0*/  BSYNC B2 ;  /* 0x0000000000027941 */ /* 0x000fea0003800000 */
.L_x_3260:
[----:B------:R-:W2:Y:S04]  /*2eec0*/  LDL R7, [R1+0x4] ;  /* 0x0000040001077983 */ /* 0x000ea80000100800 */
[----:B0-----:R-:W3:Y:S04]  /*2eed0*/  LDL R5, [R1+0x1c] ;  /* 0x00001c0001057983 */ /* 0x001ee80000100800 */
        /* <DEDUP_REMOVED lines=11> */
.L_x_3262:
        /* <DEDUP_REMOVED lines=16> */
.L_x_3263:
        /* <DEDUP_REMOVED lines=16> */
.L_x_3264:
        /* <DEDUP_REMOVED lines=16> */
.L_x_3265:
        /* <DEDUP_REMOVED lines=13> */
.L_x_3247:
[----:B------:R-:W-:Y:S05]  /*2f360*/  BSYNC B1 ;  /* 0x0000000000017941 */ /* 0x000fea0003800000 */
.L_x_3246:
[C---:B------:R-:W-:Y:S01]  /*2f370*/  ISETP.GT.AND P0, PT, R0.reuse, 0x1, PT ;  /* 0x000000010000780c */ /* 0x040fe20003f04270 */
[----:B------:R-:W-:-:S12]  /*2f380*/  VIADD R0, R0, 0xfffffffe ;  /* 0xfffffffe00007836 */ /* 0x000fd80000000000 */
[----:B------:R-:W-:Y:S05]  /*2f390*/  @P0 BRA `(.L_x_3266) ;  /* 0xffffffe000e00947 */ /* 0x000fea000383ffff */
.L_x_3203:
[----:B------:R-:W-:Y:S05]  /*2f3a0*/  BSYNC B0 ;  /* 0x0000000000007941 */ /* 0x000fea0003800000 */
.L_x_3202:
        /* <DEDUP_REMOVED lines=18> */
.L_x_3268:
[----:B------:R-:W-:Y:S05]  /*2f4d0*/  BSYNC B0 ;  /* 0x0000000000007941 */ /* 0x000fea0003800000 */
.L_x_3267:
[----:B------:R-:W4:Y:S01]  /*2f4e0*/  LDL R0, [R1+0xc] ;  /* 0x00000c0001007983 */ /* 0x000f220000100800 */
[----:B------:R-:W-:Y:S01]  /*2f4f0*/  BSSY B0, `(.L_x_3269) ;  /* 0x0000065000007945 */ /* 0x000fe20003800000 */
[----:B----4-:R-:W-:-:S13]  /*2f500*/  LOP3.LUT P0, RZ, R0, 0x4, RZ, 0xc0, !PT ;  /* 0x0000000400ff7812 */ /* 0x010fda000780c0ff */
[----:B------:R-:W-:Y:S05]  /*2f510*/  @!P0 BRA `(.L_x_3270) ;  /* 0x0000000400888947 */ /* 0x000fea0003800000 */
[----:B------:R-:W4:Y:S04]  /*2f520*/  LDL R3, [R1+0x4] ;  /* 0x0000040001037983 */ /* 0x000f280000100800 */
[----:B------:R-:W4:Y:S04]  /*2f530*/  LDL R0, [R1+0x8] ;  /* 0x0000080001007983 */ /* 0x000f280000100800 */
[----:B------:R-:W2:Y:S01]  /*2f540*/  LDL R2, [R1+0x18] ;  /* 0x0000180001027983 */ /* 0x000ea20000100800 */
[----:B------:R-:W-:Y:S01]  /*2f550*/  BSSY B1, `(.L_x_3271) ;  /* 0x0000005000017945 */ /* 0x000fe20003800000 */
[----:B----4-:R-:W-:Y:S01]  /*2f560*/  IMAD R0, R0, 0x8, R3 ;  /* 0x0000000800007824 */ /* 0x010fe200078e0203 */
[----:B--2---:R-:W-:-:S04]  /*2f570*/  SHF.L.U32 R2, R2, 0x1f, RZ ;  /* 0x0000001f02027819 */ /* 0x004fc800000006ff */
[----:B------:R-:W2:Y:S02]  /*2f580*/  SYNCS.PHASECHK.TRANS64.TRYWAIT P0, [R0+URZ+0x38860], R2 ;  /* 0x03886002000075a7 */ /* 0x000ea4000800017f */
[----:B--2---:R-:W-:Y:S05]  /*2f590*/  @!P0 BRA `(.L_x_3272) ;  /* 0x0000003c00008947 */ /* 0x004fea0003800000 */
.L_x_3399:
[----:B------:R-:W-:Y:S05]  /*2f5a0*/  BSYNC B1 ;  /* 0x0000000000017941 */ /* 0x000fea0003800000 */
.L_x_3271:
[----:B------:R-:W4:Y:S01]  /*2f5b0*/  S2R R3, SR_TID.X ;  /* 0x0000000000037919 */ /* 0x000f220000002100 */
[----:B------:R-:W-:-:S04]  /*2f5c0*/  UPRMT UR4, UR38, 0x9910, URZ ;  /* 0x0000991026047896 */ /* 0x000fc8000800003f */
[----:B------:R-:W-:Y:S01]  /*2f5d0*/  UISETP.NE.AND UP0, UPT, UR4, 0x2, UPT ;  /* 0x000000020400788c */ /* 0x000fe2000bf05270 */
[----:B----4-:R-:W-:-:S04]  /*2f5e0*/  LOP3.LUT R3, R3, 0x7f, RZ, 0xc0, !PT ;  /* 0x0000007f03037812 */ /* 0x010fc800078ec0ff */
[----:B------:R-:W-:-:S13]  /*2f5f0*/  ISETP.NE.AND P0, PT, R3, RZ, PT ;  /* 0x000000ff0300720c */ /* 0x000fda0003f05270 */
[----:B--2---:R-:W-:-:S04]  /*2f600*/  @!P0 MOV R2, 0xa000 ;  /* 0x0000a00000028802 */ /* 0x004fc80000000f00 */
[----:B------:R2:W-:Y:S01]  /*2f610*/  @!P0 SYNCS.ARRIVE.TRANS64 RZ, [R0+URZ+0x38850], R2 ;  /* 0x0388500200ff89a7 */ /* 0x0005e2000800003f */
[----:B------:R-:W-:-:S13]  /*2f620*/  PLOP3.LUT P0, PT, PT, PT, UP0, 0x80, 0x0 ;  /* 0x000000000000781c */ /* 0x000fda0003f0f008 */
[----:B--2---:R-:W-:Y:S05]  /*2f630*/  @P0 BRA `(.L_x_3273) ;  /* 0x0000000000040947 */ /* 0x004fea0003800000 */
[----:B------:R-:W-:Y:S01]  /*2f640*/  BPT.TRAP 0x1 ;  /* 0x000000040000795c */ /* 0x000fe20000300000 */
.L_x_3273:
[----:B------:R-:W2:Y:S01]  /*2f650*/  LDL R2, [R1+0xc] ;  /* 0x00000c0001027983 */ /* 0x000ea20000100800 */
[----:B------:R-:W-:Y:S01]  /*2f660*/  BSSY B1, `(.L_x_3274) ;  /* 0x0000004000017945 */ /* 0x000fe20003800000 */
[----:B--2---:R-:W-:-:S13]  /*2f670*/  LOP3.LUT P0, RZ, R2, 0x8, RZ, 0xc0, !PT ;  /* 0x0000000802ff7812 */ /* 0x004fda000780c0ff */
[----:B------:R-:W-:Y:S05]  /*2f680*/  @P0 BRA `(.L_x_3275) ;  /* 0x0000000000040947 */ /* 0x000fea0003800000 */
[----:B------:R-:W-:Y:S01]  /*2f690*/  BPT.TRAP 0x1 ;  /* 0x000000040000795c */ /* 0x000fe20000300000 */
.L_x_3275:
[----:B------:R-:W-:Y:S05]  /*2f6a0*/  BSYNC B1 ;  /* 0x0000000000017941 */ /* 0x000fea0003800000 */
.L_x_3274:
[----:B------:R-:W2:Y:S04]  /*2f6b0*/  LDL.LU R5, [R1+0x1c] ;  /* 0x00001c0001057983 */ /* 0x000ea80000300800 */
[----:B------:R-:W2:Y:S04]  /*2f6c0*/  LDL.LU R3, [R1+0x10] ;  /* 0x0000100001037983 */ /* 0x000ea80000300800 */
[----:B0-----:R-:W4:Y:S04]  /*2f6d0*/  LDL R4, [R1+0x4] ;  /* 0x0000040001047983 */ /* 0x001f280000100800 */
[----:B------:R-:W4:Y:S01]  /*2f6e0*/  LDL R2, [R1+0x8] ;  /* 0x0000080001027983 */ /* 0x000f220000100800 */
[----:B------:R-:W-:Y:S01]  /*2f6f0*/  UIADD3 UR4, UP0, UR36, 0x470, URZ ;  /* 0x0000047024047890 */ /* 0x000fe2000ff1e03f */
[----:B------:R-:W-:Y:S01]  /*2f700*/  PLOP3.LUT P0, PT, PT, PT, PT, 0x80, 0x0 ;  /* 0x000000000000781c */ /* 0x000fe20003f0f070 */
[----:B------:R-:W-:Y:S01]  /*2f710*/  VIADD R0, R0, 0x38850 ;  /* 0x0003885000007836 */ /* 0x000fe20000000000 */
[----:B------:R-:W-:Y:S01]  /*2f720*/  UMOV UR6, 0x0 ;  /* 0x0000000000067882 */ /* 0x000fe20000000000 */
[----:B------:R-:W-:Y:S01]  /*2f730*/  UIADD3.X UR5, URZ, UR37, URZ, UP0, !UPT ;  /* 0x000000253f057290 */ /* 0x000fe200087fe43f */
[----:B------:R-:W-:Y:S01]  /*2f740*/  UMOV UR7, 0x14f00000 ;  /* 0x14f0000000077882 */ /* 0x000fe20000000000 */
[----:B------:R-:W-:Y:S01]  /*2f750*/  UMOV UR10, URZ ;  /* 0x0000003f000a7c82 */ /* 0x000fe20008000000 */
[----:B--2---:R-:W-:-:S02]  /*2f760*/  IMAD R3, R3, 0x50, R5 ;  /* 0x0000005003037824 */ /* 0x004fc400078e0205 */
[----:B----4-:R-:W-:-:S04]  /*2f770*/  IMAD R2, R2, 0xa000, R4 ;  /* 0x0000a00002027824 */ /* 0x010fc800078e0204 */
[----:B------:R-:W-:-:S07]  /*2f780*/  VIADD R4, R2, 0x400 ;  /* 0x0000040002047836 */ /* 0x000fce0000000000 */
.L_x_3276:
        /* <DEDUP_REMOVED lines=16> */
.L_x_3277:
        /* <DEDUP_REMOVED lines=16> */
.L_x_3278:
        /* <DEDUP_REMOVED lines=16> */
.L_x_3279:
        /* <DEDUP_REMOVED lines=11> */
.L_x_3270:
[----:B------:R-:W-:Y:S05]  /*2fb40*/  BSYNC B0 ;  /* 0x0000000000007941 */ /* 0x000fea0003800000 */
.L_x_3269:
[----:B------:R-:W4:Y:S04]  /*2fb50*/  LDL.LU R5, [R1+0x8] ;  /* 0x0000080001057983 */ /* 0x000f280000300800 */
[----:B0-----:R-:W2:Y:S01]  /*2fb60*/  LDL.LU R4, [R1+0x18] ;  /* 0x0000180001047983 */ /* 0x001ea20000300800 */
[----:B----4-:R-:W-:-:S05]  /*2fb70*/  VIADD R0, R5, 0x1 ;  /* 0x0000000105007836 */ /* 0x010fca0000000000 */
[----:B------:R-:W-:-:S04]  /*2fb80*/  ISETP.NE.AND P0, PT, R0, 0x2, PT ;  /* 0x000000020000780c */ /* 0x000fc80003f05270 */
[----:B------:R-:W-:Y:S02]  /*2fb90*/  SEL R2, RZ, 0x1, P0 ;  /* 0x00000001ff027807 */ /* 0x000fe40000000000 */
[----:B------:R-:W-:Y:S02]  /*2fba0*/  SEL R0, R0, RZ, P0 ;  /* 0x000000ff00007207 */ /* 0x000fe40000000000 */
[----:B--2---:R-:W-:-:S03]  /*2fbb0*/  LOP3.LUT R4, R4, R2, RZ, 0x3c, !PT ;  /* 0x0000000204047212 */ /* 0x004fc600078e3cff */
[----:B------:R2:W-:Y:S04]  /*2fbc0*/  STL [R1+0x8], R0 ;  /* 0x0000080001007387 */ /* 0x0005e80000100800 */
[----:B------:R2:W-:Y:S02]  /*2fbd0*/  STL [R1+0x18], R4 ;  /* 0x0000180401007387 */ /* 0x0005e40000100800 */
.L_x_3182:
[----:B------:R-:W-:Y:S05]  /*2fbe0*/  BSYNC B7 ;  /* 0x0000000000077941 */ /* 0x000fea0003800000 */
.L_x_3180:
[----:B------:R-:W4:Y:S02]  /*2fbf0*/  LDL R7, [R1+0xc] ;  /* 0x00000c0001077983 */ /* 0x000f240000100800 */
[----:B----4-:R-:W-:-:S13]  /*2fc00*/  LOP3.LUT P0, RZ, R7, 0x10, RZ, 0xc0, !PT ;  /* 0x0000001007ff7812 */ /* 0x010fda000780c0ff */
[----:B------:R-:W-:Y:S05]  /*2fc10*/  @!P0 BRA `(.L_x_3280) ;  /* 0x0000000000288947 */ /* 0x000fea0003800000 */
[----:B------:R-:W-:Y:S05]  /*2fc20*/  WARPSYNC.ALL ;  /* 0x0000000000007948 */ /* 0x000fea0003800000 */
[----:B------:R-:W4:Y:S08]  /*2fc30*/  S2UR UR5, SR_CgaCtaId ;  /* 0x00000000000579c3 */ /* 0x000f300000008800 */
[----:B------:R-:W-:Y:S06]  /*2fc40*/  BAR.SYNC.DEFER_BLOCKING 0x5, 0x180 ;  /* 0x0146000000007b1d */ /* 0x000fec0000010000 */
[----:B------:R-:W-:-:S02]  /*2fc50*/  UMOV UR4, 0x400 ;  /* 0x0000040000047882 */ /* 0x000fc40000000000 */
[----:B----4-:R-:W-:-:S06]  /*2fc60*/  ULEA UR4, UR5, UR4, 0x18 ;  /* 0x0000000405047291 */ /* 0x010fcc000f8ec03f */
[----:B--2---:R-:W-:-:S05]  /*2fc70*/  IMAD.U32 R0, RZ, RZ, UR4 ;  /* 0x00000004ff007e24 */ /* 0x004fca000f8e00ff */
[----:B------:R2:W4:Y:S04]  /*2fc80*/  LDS.128 R16, [R0+0x388d0] ;  /* 0x0388d00000107984 */ /* 0x0005280000000c00 */
[----:B------:R2:W-:Y:S01]  /*2fc90*/  STL [R1+0x4], R0 ;  /* 0x0000040001007387 */ /* 0x0005e20000100800 */
[----:B------:R-:W-:Y:S06]  /*2fca0*/  BAR.ARV 0x4, 0x180 ;  /* 0x0106000000007b1d */ /* 0x000fec0000002000 */
[----:B------:R-:W-:Y:S05]  /*2fcb0*/  BRA `(.L_x_3281) ;  /* 0x0000000800e47947 */ /* 0x000fea0003800000 */
.L_x_3280:
[----:B---3--:R-:W3:Y:S01]  /*2fcc0*/  LDL R6, [R1+0x30] ;  /* 0x0000300001067983 */ /* 0x008ee20000100800 */
[----:B------:R-:W-:Y:S01]  /*2fcd0*/  UMOV UR4, 0xffffffff ;  /* 0xffffffff00047882 */ /* 0x000fe20000000000 */
[----:B---3--:R-:W-:Y:S02]  /*2fce0*/  ISETP.NE.AND P5, PT, R6, 0x1f, PT ;  /* 0x0000001f0600780c */ /* 0x008fe40003fa5270 */
[----:B------:R-:W-:Y:S11]  /*2fcf0*/  BRA.DIV UR4, `(.L_x_3282) ;  /* 0x00000036043c7947 */ /* 0x000ff6000b800000 */
[----:B--2---:R-:W-:Y:S01]  /*2fd00*/  IADD3 R0, R19, R6, RZ ;  /* 0x0000000613007210 */ /* 0x004fe20007ffe0ff */
[----:B------:R-:W-:Y:S01]  /*2fd10*/  ULDC UR4, c[0x0][0xc3c] ;  /* 0x00030f0000047ab9 */ /* 0x000fe20000000800 */
[----:B------:R-:W-:Y:S01]  /*2fd20*/  ULDC.64 UR6, c[0x0][0x208] ;  /* 0x0000820000067ab9 */ /* 0x000fe20000000a00 */
[----:B------:R-:W-:Y:S02]  /*2fd30*/  LOP3.LUT P4, RZ, R7, 0x1, RZ, 0xc0, !PT ;  /* 0x0000000107ff7812 */ /* 0x000fe4000788c0ff */
[----:B------:R-:W-:-:S13]  /*2fd40*/  ISETP.GE.OR P0, PT, R0, UR4, !P5 ;  /* 0x0000000400007c0c */ /* 0x000fda000ef06670 */
[----:B------:R-:W2:Y:S02]  /*2fd50*/  @!P0 LDC.64 R2, c[0x0][0xc80] ;  /* 0x00032000ff028b82 */ /* 0x000ea40000000a00 */
[----:B--2---:R-:W-:-:S06]  /*2fd60*/  @!P0 IMAD.WIDE R2, R0, 0x4, R2 ;  /* 0x0000000400028825 */ /* 0x004fcc00078e0202 */
[----:B------:R2:W3:Y:S01]  /*2fd70*/  @!P0 LDG.E R2, desc[UR6][R2.64] ;  /* 0x0000000602028981 */ /* 0x0004e2000c1e1900 */
[C---:B------:R-:W-:Y:S02]  /*2fd80*/  ISETP.GE.U32.AND P1, PT, R6.reuse, 0x4, PT ;  /* 0x000000040600780c */ /* 0x040fe40003f26070 */
[C---:B------:R-:W-:Y:S01]  /*2fd90*/  ISETP.GE.U32.AND P2, PT, R6.reuse, 0x8, PT ;  /* 0x000000080600780c */ /* 0x040fe20003f46070 */
[----:B------:R-:W-:Y:S01]  /*2fda0*/  SHFL.IDX PT, R0, R16, RZ, 0x1f ;  /* 0x00001fff10007589 */ /* 0x000fe200000e0000 */
[----:B------:R-:W-:-:S03]  /*2fdb0*/  ISETP.GE.U32.AND P3, PT, R6, 0x10, PT ;  /* 0x000000100600780c */ /* 0x000fc60003f66070 */
[----:B------:R-:W-:Y:S01]  /*2fdc0*/  SHFL.IDX PT, R5, R16, 0x1, 0x1f ;  /* 0x00201f0010057f89 */ /* 0x000fe200000e0000 */
[----:B--2---:R-:W-:Y:S02]  /*2fdd0*/  IMAD.MOV.U32 R3, RZ, RZ, RZ ;  /* 0x000000ffff037224 */ /* 0x004fe400078e00ff */
[----:B---3--:R-:W-:Y:S01]  /*2fde0*/  @!P0 IMAD.MOV.U32 R3, RZ, RZ, R2 ;  /* 0x000000ffff038224 */ /* 0x008fe200078e0002 */
[----:B------:R-:W-:-:S04]  /*2fdf0*/  ISETP.GE.U32.AND P0, PT, R6, 0x2, PT ;  /* 0x000000020600780c */ /* 0x000fc80003f06070 */
[----:B------:R-:W2:Y:S02]  /*2fe00*/  SHFL.UP PT, R2, R3, 0x1, RZ ;  /* 0x0420000003027989 */ /* 0x000ea400000e00ff */
[----:B--2---:R-:W-:-:S05]  /*2fe10*/  SEL R2, R2, RZ, P4 ;  /* 0x000000ff02027207 */ /* 0x004fca0002000000 */
[----:B------:R-:W-:-:S05]  /*2fe20*/  IMAD.IADD R2, R3, 0x1, R2 ;  /* 0x0000000103027824 */ /* 0x000fca00078e0202 */
[----:B------:R-:W2:Y:S02]  /*2fe30*/  SHFL.UP PT, R4, R2, 0x2, RZ ;  /* 0x0440000002047989 */ /* 0x000ea400000e00ff */
[----:B--2---:R-:W-:-:S04]  /*2fe40*/  SEL R4, R4, RZ, P0 ;  /* 0x000000ff04047207 */ /* 0x004fc80000000000 */
[----:B------:R-:W-:-:S05]  /*2fe50*/  IADD3 R2, R2, R4, RZ ;  /* 0x0000000402027210 */ /* 0x000fca0007ffe0ff */
[----:B------:R-:W2:Y:S02]  /*2fe60*/  SHFL.UP PT, R4, R2, 0x4, RZ ;  /* 0x0480000002047989 */ /* 0x000ea400000e00ff */
[----:B--2---:R-:W-:-:S05]  /*2fe70*/  SEL R4, R4, RZ, P1 ;  /* 0x000000ff04047207 */ /* 0x004fca0000800000 */
[----:B------:R-:W-:-:S05]  /*2fe80*/  IMAD.IADD R2, R2, 0x1, R4 ;  /* 0x0000000102027824 */ /* 0x000fca00078e0204 */
[----:B------:R-:W2:Y:S02]  /*2fe90*/  SHFL.UP PT, R4, R2, 0x8, RZ ;  /* 0x0500000002047989 */ /* 0x000ea400000e00ff */
[----:B--2---:R-:W-:-:S05]  /*2fea0*/  SEL R4, R4, RZ, P2 ;  /* 0x000000ff04047207 */ /* 0x004fca0001000000 */
[----:B------:R-:W-:-:S05]  /*2feb0*/  IMAD.IADD R2, R2, 0x1, R4 ;  /* 0x0000000102027824 */ /* 0x000fca00078e0204 */
[----:B------:R-:W2:Y:S02]  /*2fec0*/  SHFL.UP PT, R4, R2, 0x10, RZ ;  /* 0x0600000002047989 */ /* 0x000ea400000e00ff */
[----:B--2---:R-:W-:-:S05]  /*2fed0*/  SEL R4, R4, RZ, P3 ;  /* 0x000000ff04047207 */ /* 0x004fca0001800000 */
[----:B------:R-:W-:-:S05]  /*2fee0*/  IMAD.IADD R2, R2, 0x1, R4 ;  /* 0x0000000102027824 */ /* 0x000fca00078e0204 */
[----:B------:R2:W3:Y:S02]  /*2fef0*/  SHFL.IDX PT, R16, R2, 0x1f, 0x1f ;  /* 0x03e01f0002107f89 */ /* 0x0004e400000e0000 */
.L_x_3409:
[----:B------:R-:W-:Y:S02]  /*2ff00*/  ULDC UR4, c[0x0][0xc38] ;  /* 0x00030e0000047ab9 */ /* 0x000fe40000000800 */
[----:B------:R-:W-:-:S05]  /*2ff10*/  MOV R4, UR4 ;  /* 0x0000000400047c02 */ /* 0x000fca0008000f00 */
[----:B---3--:R-:W-:-:S04]  /*2ff20*/  IMAD R16, R16, R4, RZ ;  /* 0x0000000410107224 */ /* 0x008fc800078e02ff */
[----:B------:R-:W-:-:S05]  /*2ff30*/  IMAD.IADD R5, R5, 0x1, R16 ;  /* 0x0000000105057824 */ /* 0x000fca00078e0210 */
[----:B------:R-:W-:-:S13]  /*2ff40*/  ISETP.GT.AND P4, PT, R5, R0, PT ;  /* 0x000000000500720c */ /* 0x000fda0003f84270 */
[----:B------:R-:W-:Y:S05]  /*2ff50*/  @P4 BRA `(.L_x_3283) ;  /* 0x0000000000a44947 */ /* 0x000fea0003800000 */
.L_x_3288:
[----:B--2---:R-:W2:Y:S01]  /*2ff60*/  LDC R2, c[0x0][0xc3c] ;  /* 0x00030f00ff027b82 */ /* 0x004ea20000000800 */
[----:B------:R-:W-:-:S05]  /*2ff70*/  VIADD R19, R19, 0x1f ;  /* 0x0000001f13137836 */ /* 0x000fca0000000000 */
[----:B--2---:R-:W-:-:S13]  /*2ff80*/  ISETP.GE.AND P4, PT, R19, R2, PT ;  /* 0x000000021300720c */ /* 0x004fda0003f86270 */
[----:B------:R-:W-:Y:S05]  /*2ff90*/  @P4 BRA `(.L_x_3284) ;  /* 0x0000000400e44947 */ /* 0x000fea0003800000 */
[----:B------:R-:W2:Y:S01]  /*2ffa0*/  LDL R3, [R1+0x30] ;  /* 0x0000300001037983 */ /* 0x000ea20000100800 */
[----:B------:R-:W-:Y:S01]  /*2ffb0*/  BSSY B0, `(.L_x_3285) ;  /* 0x0000009000007945 */ /* 0x000fe20003800000 */
[----:B--2---:R-:W-:Y:S01]  /*2ffc0*/  IMAD.IADD R4, R19, 0x1, R3 ;  /* 0x0000000113047824 */ /* 0x004fe200078e0203 */
[----:B------:R-:W-:-:S04]  /*2ffd0*/  MOV R3, RZ ;  /* 0x000000ff00037202 */ /* 0x000fc80000000f00 */
[----:B------:R-:W-:-:S13]  /*2ffe0*/  ISETP.GE.OR P4, PT, R4, R2, !P5 ;  /* 0x000000020400720c */ /* 0x000fda0006f86670 */
[----:B------:R-:W-:Y:S05]  /*2fff0*/  @P4 BRA `(.L_x_3286) ;  /* 0x0000000000104947 */ /* 0x000fea0003800000 */
[----:B------:R-:W2:Y:S01]  /*30000*/  LDC.64 R2, c[0x0][0xc80] ;  /* 0x00032000ff027b82 */ /* 0x000ea20000000a00 */
[----:B------:R-:W-:Y:S01]  /*30010*/  ULDC.64 UR4, c[0x0][0x208] ;  /* 0x0000820000047ab9 */ /* 0x000fe20000000a00 */
[----:B--2---:R-:W-:-:S06]  /*30020*/  IMAD.WIDE R2, R4, 0x4, R2 ;  /* 0x0000000404027825 */ /* 0x004fcc00078e0202 */
[----:B------:R2:W5:Y:S02]  /*30030*/  LDG.E R3, desc[UR4][R2.64] ;  /* 0x0000000402037981 */ /* 0x000564000c1e1900 */
.L_x_3286:
[----:B------:R-:W-:Y:S05]  /*30040*/  BSYNC B0 ;  /* 0x0000000000007941 */ /* 0x000fea0003800000 */
.L_x_3285:
[----:B------:R-:W-:-:S03]  /*30050*/  UMOV UR4, 0xffffffff ;  /* 0xffffffff00047882 */ /* 0x000fc60000000000 */
[----:B------:R-:W-:Y:S05]  /*30060*/  BRA.DIV UR4, `(.L_x_3287) ;  /* 0x0000003604a07947 */ /* 0x000fea000b800000 */
[----:B------:R-:W3:Y:S04]  /*30070*/  LDL R4, [R1+0xc] ;  /* 0x00000c0001047983 */ /* 0x000ee80000100800 */
[----:B--2--5:R-:W2:Y:S01]  /*30080*/  SHFL.UP PT, R2, R3, 0x1, RZ ;  /* 0x0420000003027989 */ /* 0x024ea200000e00ff */
[----:B---3--:R-:W-:-:S04]  /*30090*/  LOP3.LUT P4, RZ, R4, 0x1, RZ, 0xc0, !PT ;  /* 0x0000000104ff7812 */ /* 0x008fc8000788c0ff */
        /* <DEDUP_REMOVED lines=14> */
[----:B------:R2:W3:Y:S02]  /*30180*/  SHFL.IDX PT, R16, R2, 0x1f, 0x1f ;  /* 0x03e01f0002107f89 */ /* 0x0004e400000e0000 */
.L_x_3417:
[----:B------:R-:W-:Y:S02]  /*30190*/  ULDC UR4, c[0x0][0xc38] ;  /* 0x00030e0000047ab9 */ /* 0x000fe40000000800 */
[----:B------:R-:W-:-:S04]  /*301a0*/  IMAD.U32 R4, RZ, RZ, UR4 ;  /* 0x00000004ff047e24 */ /* 0x000fc8000f8e00ff */
[----:B---3--:R-:W-:-:S04]  /*301b0*/  IMAD R16, R16, R4, RZ ;  /* 0x0000000410107224 */ /* 0x008fc800078e02ff */
[----:B------:R-:W-:-:S05]  /*301c0*/  IMAD.IADD R5, R16, 0x1, R5 ;  /* 0x0000000110057824 */ /* 0x000fca00078e0205 */
[----:B------:R-:W-:-:S13]  /*301d0*/  ISETP.GT.AND P4, PT, R5, R0, PT ;  /* 0x000000000500720c */ /* 0x000fda0003f84270 */
[----:B------:R-:W-:Y:S05]  /*301e0*/  @!P4 BRA `(.L_x_3288) ;  /* 0xfffffffc005cc947 */ /* 0x000fea000383ffff */
.L_x_3283:
[----:B------:R-:W-:Y:S01]  /*301f0*/  IADD3 R16, -R16, R5, RZ ;  /* 0x0000000510107210 */ /* 0x000fe20007ffe1ff */
[----:B------:R-:W-:-:S04]  /*30200*/  UMOV UR4, 0xffffffff ;  /* 0xffffffff00047882 */ /* 0x000fc80000000000 */
[----:B------:R-:W-:-:S05]  /*30210*/  IMAD R5, R2, R4, R16 ;  /* 0x0000000402057224 */ /* 0x000fca00078e0210 */
[----:B------:R-:W-:Y:S01]  /*30220*/  ISETP.GT.AND P6, PT, R5, R0, PT ;  /* 0x000000000500720c */ /* 0x000fe20003fc4270 */
[----:B------:R-:W-:-:S12]  /*30230*/  BRA.DIV UR4, `(.L_x_3289) ;  /* 0x0000003a040c7947 */ /* 0x000fd8000b800000 */
[----:B------:R-:W-:-:S04]  /*30240*/  VOTE.ANY R5, PT, !P6 ;  /* 0x0000000000057806 */ /* 0x000fc800070e0100 */
[----:B------:R-:W3:Y:S02]  /*30250*/  POPC R6, R5 ;  /* 0x0000000500067309 */ /* 0x000ee40000000000 */
[----:B---3--:R3:W4:Y:S02]  /*30260*/  SHFL.IDX PT, R17, R3, R6, 0x1f ;  /* 0x00001f0603117589 */ /* 0x00872400000e0000 */
.L_x_3421:
[----:B------:R-:W-:Y:S01]  /*30270*/  ISETP.NE.AND P0, PT, R5, RZ, PT ;  /* 0x000000ff0500720c */ /* 0x000fe20003f05270 */
[----:B------:R-:W-:-:S12]  /*30280*/  IMAD.MOV.U32 R5, RZ, RZ, RZ ;  /* 0x000000ffff057224 */ /* 0x000fd800078e00ff */
[----:B------:R-:W-:Y:S05]  /*30290*/  @!P0 BRA `(.L_x_3290) ;  /* 0x0000000000148947 */ /* 0x000fea0003800000 */
[----:B------:R-:W-:Y:S01]  /*302a0*/  UMOV UR4, 0xffffffff ;  /* 0xffffffff00047882 */ /* 0x000fe20000000000 */
[----:B------:R-:W-:Y:S02]  /*302b0*/  VIADD R12, R6, 0xffffffff ;  /* 0xffffffff060c7836 */ /* 0x000fe40000000000 */
[----:B------:R-:W-:Y:S05]  /*302c0*/  BRA.DIV UR4, `(.L_x_3291) ;  /* 0x0000003a04307947 */ /* 0x000fea000b800000 */
[----:B--2---:R2:W0:Y:S02]  /*302d0*/  SHFL.IDX PT, R2, R2, R12, 0x1f ;  /* 0x00001f0c02027589 */ /* 0x00442400000e0000 */
.L_x_3424:
[----:B0-----:R-:W-:-:S07]  /*302e0*/  IMAD.MOV.U32 R5, RZ, RZ, R2 ;  /* 0x000000ffff057224 */ /* 0x001fce00078e0002 */
.L_x_3290:
[----:B--23--:R-:W2:Y:S01]  /*302f0*/  LDC.64 R2, c[0x0][0xc90] ;  /* 0x00032400ff027b82 */ /* 0x00cea20000000a00 */
[----:B------:R-:W-:Y:S01]  /*30300*/  IADD3 R19, R6, R19, RZ ;  /* 0x0000001306137210 */ /* 0x000fe20007ffe0ff */
[----:B------:R-:W-:-:S04]  /*30310*/  ULDC.64 UR4, c[0x0][0x208] ;  /* 0x0000820000047ab9 */ /* 0x000fc80000000a00 */
[----:B--2---:R-:W-:-:S05]  /*30320*/  IMAD.WIDE R2, R19, 0x4, R2 ;  /* 0x0000000413027825 */ /* 0x004fca00078e0202 */
[----:B------:R-:W4:Y:S01]  /*30330*/  LDG.E R7, desc[UR4][R2.64] ;  /* 0x0000000402077981 */ /* 0x000f22000c1e1900 */
[----:B------:R-:W-:-:S05]  /*30340*/  IMAD R16, R5, R4, R16 ;  /* 0x0000000405107224 */ /* 0x000fca00078e0210 */
[----:B------:R-:W-:Y:S01]  /*30350*/  IADD3 R0, R0, -R16, RZ ;  /* 0x8000001000007210 */ /* 0x000fe20007ffe0ff */
[----:B----4-:R-:W-:-:S05]  /*30360*/  IMAD R6, R17, R7, RZ ;  /* 0x0000000711067224 */ /* 0x010fca00078e02ff */
[----:B-----5:R-:W-:-:S04]  /*30370*/  IABS R8, R6 ;  /* 0x0000000600087213 */ /* 0x020fc80000000000 */
[----:B------:R-:W2:Y:S08]  /*30380*/  I2F.RP R2, R8 ;  /* 0x0000000800027306 */ /* 0x000eb00000209400 */
[----:B--2---:R-:W2:Y:S02]  /*30390*/  MUFU.RCP R2, R2 ;  /* 0x0000000200027308 */ /* 0x004ea40000001000 */
[----:B--2---:R-:W-:-:S06]  /*303a0*/  VIADD R2, R2, 0xffffffe ;  /* 0x0ffffffe02027836 */ /* 0x004fcc0000000000 */
[----:B------:R-:W2:Y:S02]  /*303b0*/  F2I.FTZ.U32.TRUNC.NTZ R3, R2 ;  /* 0x0000000200037305 */ /* 0x000ea4000021f000 */
[----:B--2---:R-:W-:-:S04]  /*303c0*/  IMAD.MOV R2, RZ, RZ, -R3 ;  /* 0x000000ffff027224 */ /* 0x004fc800078e0a03 */
        /* <DEDUP_REMOVED lines=25> */
[----:B------:R-:W2:Y:S08]  /*30560*/  I2F.RP R3, R7 ;  /* 0x0000000700037306 */ /* 0x000eb00000209400 */
[----:B--2---:R-:W2:Y:S02]  /*30570*/  MUFU.RCP R3, R3 ;  /* 0x0000000300037308 */ /* 0x004ea40000001000 */
[----:B--2---:R-:W-:-:S06]  /*30580*/  IADD3 R3, R3, 0xffffffe, RZ ;  /* 0x0ffffffe03037810 */ /* 0x004fcc0007ffe0ff */
[----:B------:R-:W2:Y:S02]  /*30590*/  F2I.FTZ.U32.TRUNC.NTZ R3, R3 ;  /* 0x0000000300037305 */ /* 0x000ea4000021f000 */
[----:B--2---:R-:W-:-:S04]  /*305a0*/  IMAD.MOV R2, RZ, RZ, -R3 ;  /* 0x000000ffff027224 */ /* 0x004fc800078e0a03 */
[----:B------:R-:W-:Y:S02]  /*305b0*/  IMAD R6, R2, R7, RZ ;  /* 0x0000000702067224 */ /* 0x000fe400078e02ff */
[----:B------:R-:W-:-:S04]  /*305c0*/  IMAD.MOV.U32 R2, RZ, RZ, RZ ;  /* 0x000000ffff027224 */ /* 0x000fc800078e00ff */
[----:B------:R-:W-:Y:S01]  /*305d0*/  IMAD.HI.U32 R2, R3, R6, R2 ;  /* 0x0000000603027227 */ /* 0x000fe200078e0002 */
[----:B------:R-:W-:Y:S02]  /*305e0*/  IABS R3, R0 ;  /* 0x0000000000037213 */ /* 0x000fe40000000000 */
[----:B------:R-:W-:-:S03]  /*305f0*/  IABS R6, R4 ;  /* 0x0000000400067213 */ /* 0x000fc60000000000 */
[----:B------:R-:W-:Y:S01]  /*30600*/  IMAD.HI.U32 R2, R2, R3, RZ ;  /* 0x0000000302027227 */ /* 0x000fe200078e00ff */
[----:B------:R-:W-:-:S05]  /*30610*/  IADD3 R6, RZ, -R6, RZ ;  /* 0x80000006ff067210 */ /* 0x000fca0007ffe0ff */
        /* <DEDUP_REMOVED lines=10> */
[----:B------:R-:W-:Y:S02]  /*306c0*/  @!P1 IADD3 R2, -R2, RZ, RZ ;  /* 0x000000ff02029210 */ /* 0x000fe40007ffe1ff */
[----:B------:R-:W-:Y:S01]  /*306d0*/  @!P2 LOP3.LUT R2, RZ, R4, RZ, 0x33, !PT ;  /* 0x00000004ff02a212 */ /* 0x000fe200078e33ff */
[----:B------:R-:W-:-:S04]  /*306e0*/  IMAD.MOV R4, RZ, RZ, -R4 ;  /* 0x000000ffff047224 */ /* 0x000fc800078e0a04 */
[----:B------:R-:W-:Y:S01]  /*306f0*/  IMAD R18, R2, R4, R0 ;  /* 0x0000000402127224 */ /* 0x000fe200078e0200 */
[----:B------:R-:W-:-:S05]  /*30700*/  LOP3.LUT R2, RZ, R2, RZ, 0x33, !PT ;  /* 0x00000002ff027212 */ /* 0x000fca00078e33ff */
[----:B------:R-:W-:Y:S01]  /*30710*/  IMAD.IADD R17, R17, 0x1, R2 ;  /* 0x0000000111117824 */ /* 0x000fe200078e0202 */
[----:B------:R-:W-:Y:S06]  /*30720*/  BRA `(.L_x_3292) ;  /* 0x00000000001c7947 */ /* 0x000fec0003800000 */
.L_x_3284:
[----:B------:R-:W-:Y:S01]  /*30730*/  UMOV UR4, URZ ;  /* 0x0000003f00047c82 */ /* 0x000fe20008000000 */
[----:B------:R-:W-:Y:S01]  /*30740*/  UMOV UR5, URZ ;  /* 0x0000003f00057c82 */ /* 0x000fe20008000000 */
[----:B------:R-:W-:Y:S01]  /*30750*/  ULDC UR6, c[0x0][0xc3c] ;  /* 0x00030f0000067ab9 */ /* 0x000fe20000000800 */
[----:B------:R-:W-:Y:S01]  /*30760*/  MOV R16, R0 ;  /* 0x0000000000107202 */ /* 0x000fe20000000f00 */
[----:B------:R-:W-:Y:S02]  /*30770*/  IMAD.U32 R17, RZ, RZ, UR4 ;  /* 0x00000004ff117e24 */ /* 0x000fe4000f8e00ff */
[----:B------:R-:W-:Y:S02]  /*30780*/  IMAD.U32 R18, RZ, RZ, UR5 ;  /* 0x00000005ff127e24 */ /* 0x000fe4000f8e00ff */
[----:B------:R-:W-:-:S07]  /*30790*/  IMAD.U32 R19, RZ, RZ, UR6 ;  /* 0x00000006ff137e24 */ /* 0x000fce000f8e00ff */
.L_x_3292:
[----:B------:R-:W2:Y:S04]  /*307a0*/  LDL R0, [R1+0x30] ;  /* 0x0000300001007983 */ /* 0x000ea80000100800 */
[----:B------:R3:W4:Y:S01]  /*307b0*/  LDL R3, [R1+0x4] ;  /* 0x0000040001037983 */ /* 0x0007220000100800 */
[----:B------:R-:W-:Y:S05]  /*307c0*/  WARPSYNC.ALL ;  /* 0x0000000000007948 */ /* 0x000fea0003800000 */
[----:B------:R-:W-:Y:S01]  /*307d0*/  BAR.SYNC.DEFER_BLOCKING 0x4, 0x180 ;  /* 0x0106000000007b1d */ /* 0x000fe20000010000 */
[----:B--2---:R-:W-:-:S13]  /*307e0*/  ISETP.NE.AND P0, PT, R0, RZ, PT ;  /* 0x000000ff0000720c */ /* 0x004fda0003f05270 */
[----:B------:R-:W4:Y:S01]  /*307f0*/  @!P0 S2R R0, SR_CgaCtaId ;  /* 0x0000000000008919 */ /* 0x000f220000008800 */
[----:B------:R-:W-:-:S04]  /*30800*/  @!P0 MOV R2, 0x400 ;  /* 0x0000040000028802 */ /* 0x000fc80000000f00 */
[----:B----4-:R-:W-:-:S05]  /*30810*/  @!P0 LEA R3, R0, R2, 0x18 ;  /* 0x0000000200038211 */ /* 0x010fca00078ec0ff */
[----:B------:R3:W-:Y:S04]  /*30820*/  @!P0 STS.128 [R3+0x388d0], R16 ;  /* 0x0388d01003008388 */ /* 0x0007e80000000c00 */
[----:B------:R3:W-:Y:S01]  /*30830*/  @!P0 STL [R1+0x4], R3 ;  /* 0x0000040301008387 */ /* 0x0007e20000100800 */
[----:B------:R-:W-:Y:S06]  /*30840*/  BAR.ARV 0x5, 0x180 ;  /* 0x0146000000007b1d */ /* 0x000fec0000002000 */
.L_x_3281:
[----:B------:R-:W-:Y:S02]  /*30850*/  ULDC UR4, c[0x0][0xc3c] ;  /* 0x00030f0000047ab9 */ /* 0x000fe40000000800 */
[----:B----4-:R-:W-:-:S13]  /*30860*/  ISETP.GE.AND P0, PT, R19, UR4, PT ;  /* 0x0000000413007c0c */ /* 0x010fda000bf06270 */
[----:B------:R-:W-:Y:S05]  /*30870*/  @!P0 BRA `(.L_x_3293) ;  /* 0xffffff8000508947 */ /* 0x000fea000383ffff */
[----:B------:R-:W-:Y:S05]  /*30880*/  BSYNC B8 ;  /* 0x0000000000087941 */ /* 0x000fea0003800000 */
.L_x_3132:
[----:B--2---:R-:W2:Y:S01]  /*30890*/  LDL.LU R0, [R1+0x50] ;  /* 0x0000500001007983 */ /* 0x004ea20000300800 */
[----:B------:R-:W-:Y:S01]  /*308a0*/  BSSY B0, `(.L_x_3294) ;  /* 0x000000b000007945 */ /* 0x000fe20003800000 */
[----:B------:R-:W4:Y:S01]  /*308b0*/  S2R R5, SR_CgaCtaId ;  /* 0x0000000000057919 */ /* 0x000f220000008800 */
[----:B--2---:R-:W-:-:S04]  /*308c0*/  IADD3 R0, R0, 0x1, RZ ;  /* 0x0000000100007810 */ /* 0x004fc80007ffe0ff */
[----:B0-----:R-:W-:-:S04]  /*308d0*/  LEA.HI R2, R0, R0, RZ, 0x1 ;  /* 0x0000000000027211 */ /* 0x001fc800078f08ff */
[----:B---3--:R-:W-:-:S05]  /*308e0*/  LOP3.LUT R3, R2, 0xfffffffe, RZ, 0xc0, !PT ;  /* 0xfffffffe02037812 */ /* 0x008fca00078ec0ff */
[----:B------:R-:W-:Y:S01]  /*308f0*/  IMAD.IADD R3, R0, 0x1, -R3 ;  /* 0x0000000100037824 */ /* 0x000fe200078e0a03 */
[----:B------:R-:W-:-:S04]  /*30900*/  MOV R0, 0x400 ;  /* 0x0000040000007802 */ /* 0x000fc80000000f00 */
[----:B----4-:R-:W-:Y:S02]  /*30910*/  LEA R0, R5, R0, 0x18 ;  /* 0x0000000005007211 */ /* 0x010fe400078ec0ff */
[----:B------:R-:W-:-:S04]  /*30920*/  SHF.L.U32 R3, R3, 0x1f, RZ ;  /* 0x0000001f03037819 */ /* 0x000fc800000006ff */
[----:B------:R-:W0:Y:S02]  /*30930*/  SYNCS.PHASECHK.TRANS64.TRYWAIT P0, [R0+URZ+0x38820], R3 ;  /* 0x03882003000075a7 */ /* 0x000e24000800017f */
[----:B0-----:R-:W-:Y:S05]  /*30940*/  @!P0 BRA `(.L_x_3295) ;  /* 0x0000003000b88947 */ /* 0x001fea0003800000 */
.L_x_3425:
[----:B------:R-:W-:Y:S05]  /*30950*/  BSYNC B0 ;  /* 0x0000000000007941 */ /* 0x000fea0003800000 */
.L_x_3294:
[----:B------:R-:W-:-:S03]  /*30960*/  UMOV UR4, 0xffffffff ;  /* 0xffffffff00047882 */ /* 0x000fc60000000000 */
[----:B------:R-:W-:Y:S05]  /*30970*/  BRA.DIV UR4, `(.L_x_3296) ;  /* 0x0000003204c07947 */ /* 0x000fea000b800000 */
[----:B------:R-:W2:Y:S02]  /*30980*/  S2R R2, SR_TID.X ;  /* 0x0000000000027919 */ /* 0x000ea40000002100 */
[----:B--2---:R-:W-:-:S04]  /*30990*/  SHF.R.U32.HI R2, RZ, 0x5, R2 ;  /* 0x00000005ff027819 */ /* 0x004fc80000011602 */
[----:B------:R-:W-:-:S05]  /*309a0*/  LOP3.LUT R2, R2, 0x3, RZ, 0xc0, !PT ;  /* 0x0000000302027812 */ /* 0x000fca00078ec0ff */
[----:B------:R2:W3:Y:S02]  /*309b0*/  SHFL.IDX PT, R14, R2, RZ, 0x1f ;  /* 0x00001fff020e7589 */ /* 0x0004e400000e0000 */
.L_x_3428:
[----:B---3--:R-:W-:-:S13]  /*309c0*/  ISETP.NE.AND P0, PT, R14, RZ, PT ;  /* 0x000000ff0e00720c */ /* 0x008fda0003f05270 */
[----:B------:R-:W-:Y:S05]  /*309d0*/  @P0 BRA `(.L_x_2866) ;  /* 0x00000000009c0947 */ /* 0x000fea0003800000 */
[----:B------:R-:W-:-:S03]  /*309e0*/  UMOV UR4, 0xffffffff ;  /* 0xffffffff00047882 */ /* 0x000fc60000000000 */
[----:B------:R-:W-:Y:S05]  /*309f0*/  BRA.DIV UR4, `(.L_x_3297) ;  /* 0x0000003204d47947 */ /* 0x000fea000b800000 */
[----:B------:R-:W-:-:S13]  /*30a00*/  ELECT P6, URZ, PT ;  /* 0x00000000003f782f */ /* 0x000fda00038c0000 */
.L_x_3431:
[----:B------:R-:W-:Y:S05]  /*30a10*/  @!P6 BRA `(.L_x_2866) ;  /* 0x00000000008ce947 */ /* 0x000fea0003800000 */
[----:B--2---:R-:W2:Y:S02]  /*30a20*/  LDL R2, [R1+0x98] ;  /* 0x0000980001027983 */ /* 0x004ea40000100800 */
[----:B--2---:R-:W-:-:S13]  /*30a30*/  R2UR UR4, R2 ;  /* 0x00000000020472ca */ /* 0x004fda00000e0000 */
[----:B------:R-:W-:-:S06]  /*30a40*/  ULOP3.LUT UR4, UR4, 0x2, URZ, 0xfc, !UPT ;  /* 0x0000000204047892 */ /* 0x000fcc000f8efc3f */
[----:B------:R-:W-:-:S05]  /*30a50*/  IMAD.U32 R2, RZ, RZ, UR4 ;  /* 0x00000004ff027e24 */ /* 0x000fca000f8e00ff */
[----:B------:R-:W-:-:S13]  /*30a60*/  ISETP.NE.AND P2, PT, R2, 0x3, PT ;  /* 0x000000030200780c */ /* 0x000fda0003f45270 */
[----:B------:R-:W-:Y:S05]  /*30a70*/  @!P2 BRA `(.L_x_3298) ;  /* 0x000000000004a947 */ /* 0x000fea0003800000 */
[----:B------:R-:W-:Y:S01]  /*30a80*/  BPT.TRAP 0x1 ;  /* 0x000000040000795c */ /* 0x000fe20000300000 */
.L_x_3298:
[----:B0-----:R-:W2:Y:S04]  /*30a90*/  LDL R3, [R1+0x8] ;  /* 0x0000080001037983 */ /* 0x001ea80000100800 */
[----:B------:R-:W3:Y:S01]  /*30aa0*/  LDL.LU R7, [R1+0x18] ;  /* 0x0000180001077983 */ /* 0x000ee20000300800 */
[----:B------:R-:W-:-:S05]  /*30ab0*/  VIADD R2, R0, 0x38840 ;  /* 0x0003884000027836 */ /* 0x000fca0000000000 */
[C---:B--2---:R-:W-:Y:S01]  /*30ac0*/  LEA R6, R3.reuse, R2, 0x3 ;  /* 0x0000000203067211 */ /* 0x044fe200078e18ff */
        /* <DEDUP_REMOVED lines=10> */
.L_x_3432:
[----:B------:R-:W2:Y:S02]  /*30b70*/  SYNCS.PHASECHK.TRANS64.TRYWAIT P0, [R7+URZ], R2 ;  /* 0x00000002070075a7 */ /* 0x000ea4000800017f */
[----:B--2---:R-:W-:Y:S05]  /*30b80*/  @!P0 BRA `(.L_x_3300) ;  /* 0x0000003000a48947 */ /* 0x004fea0003800000 */
.L_x_3433:
[----:B------:R-:W-:Y:S05]  /*30b90*/  @!P2 BRA `(.L_x_3301) ;  /* 0x000000000004a947 */ /* 0x000fea0003800000 */
[----:B------:R-:W-:Y:S01]  /*30ba0*/  BPT.TRAP 0x1 ;  /* 0x000000040000795c */ /* 0x000fe20000300000 */
.L_x_3301:
[----:B------:R-:W3:Y:S01]  /*30bb0*/  LDL.LU R4, [R1+0x8] ;  /* 0x0000080001047983 */ /* 0x000ee20000300800 */
[----:B------:R-:W-:-:S05]  /*30bc0*/  VIADD R0, R0, 0x38860 ;  /* 0x0003886000007836 */ /* 0x000fca0000000000 */
[----:B---3--:R-:W-:-:S04]  /*30bd0*/  LEA R4, R4, R0, 0x3 ;  /* 0x0000000004047211 */ /* 0x008fc800078e18ff */
[----:B------:R-:W3:Y:S02]  /*30be0*/  SYNCS.PHASECHK.TRANS64.TRYWAIT P0, [R4+URZ], R5 ;  /* 0x00000005040075a7 */ /* 0x000ee4000800017f */
[----:B---3--:R-:W-:Y:S05]  /*30bf0*/  @!P0 BRA `(.L_x_3302) ;  /* 0x00000030009c8947 */ /* 0x008fea0003800000 */
.L_x_3434:
[----:B------:R-:W-:-:S07]  /*30c00*/  IMAD R3, R3, 0x8, R0 ;  /* 0x0000000803037824 */ /* 0x000fce00078e0200 */
.L_x_3303:
[----:B----4-:R4:W0:Y:S02]  /*30c10*/  SYNCS.PHASECHK.TRANS64.TRYWAIT P0, [R3+URZ], R2 ;  /* 0x00000002030075a7 */ /* 0x010824000800017f */
[----:B0-----:R-:W-:Y:S05]  /*30c20*/  @!P0 NANOSLEEP.SYNCS 0x989680 ;  /* 0x009896800000895d */ /* 0x001fea0003900000 */
[----:B------:R-:W0:Y:S02]  /*30c30*/  @!P0 SYNCS.PHASECHK.TRANS64 P0, [R3+URZ], R2 ;  /* 0x00000002030085a7 */ /* 0x000e24000800007f */
[----:B0-----:R-:W-:Y:S05]  /*30c40*/  @!P0 BRA `(.L_x_3303) ;  /* 0xfffffffc00f08947 */ /* 0x001fea000383ffff */
.L_x_2866:
[----:B------:R-:W-:Y:S05]  /*30c50*/  BSYNC B9 ;  /* 0x0000000000097941 */ /* 0x000fea0003800000 */
.L_x_2863:
[----:B------:R-:W-:Y:S05]  /*30c60*/  EXIT ;  /* 0x000000000000794d */ /* 0x000fea0003800000 */
.L_x_2886:
[----:B0-----:R0:W1:Y:S02]  /*30c70*/  SYNCS.PHASECHK.TRANS64.TRYWAIT P6, [R0+URZ+0x38890], R114 ;  /* 0x03889072000075a7 */ /* 0x00106400080c017f */
[----:B-1----:R-:W-:Y:S05]  /*30c80*/  @!P6 NANOSLEEP.SYNCS 0x989680 ;  /* 0x009896800000e95d */ /* 0x002fea0003900000 */
[----:B------:R-:W1:Y:S02]  /*30c90*/  @!P6 SYNCS.PHASECHK.TRANS64 P6, [R0+URZ+0x38890], R114 ;  /* 0x038890720000e5a7 */ /* 0x000e6400080c007f */
[----:B-1----:R-:W-:Y:S05]  /*30ca0*/  @!P6 BRA `(.L_x_2886) ;  /* 0xfffffffc00f0e947 */ /* 0x002fea000383ffff */
[----:B------:R-:W-:Y:S05]  /*30cb0*/  BRA `(.L_x_3304) ;  /* 0xfffffd2c00147947 */ /* 0x000fea000383ffff */
.L_x_2942:
[----:B-1----:R1:W3:Y:S02]  /*30cc0*/  SYNCS.PHASECHK.TRANS64.TRYWAIT P6, [R0+URZ+0x38890], R114 ;  /* 0x03889072000075a7 */ /* 0x0022e400080c017f */
[----:B---3--:R-:W-:Y:S05]  /*30cd0*/  @!P6 NANOSLEEP.SYNCS 0x989680 ;  /* 0x009896800000e95d */ /* 0x008fea0003900000 */
[----:B------:R-:W3:Y:S02]  /*30ce0*/  @!P6 SYNCS.PHASECHK.TRANS64 P6, [R0+URZ+0x38890], R114 ;  /* 0x038890720000e5a7 */ /* 0x000ee400080c007f */
[----:B---3--:R-:W-:Y:S05]  /*30cf0*/  @!P6 BRA `(.L_x_2942) ;  /* 0xfffffffc00f0e947 */ /* 0x008fea000383ffff */
[----:B------:R-:W-:Y:S05]  /*30d00*/  BRA `(.L_x_3305) ;  /* 0xfffffd6000107947 */ /* 0x000fea000383ffff */
.L_x_2967:
[----:B-1----:R1:W2:Y:S02]  /*30d10*/  SYNCS.PHASECHK.TRANS64.TRYWAIT P3, [R0+URZ+0x38890], R114 ;  /* 0x03889072000075a7 */ /* 0x0022a4000806017f */
[----:B--2---:R-:W-:Y:S05]  /*30d20*/  @!P3 NANOSLEEP.SYNCS 0x989680 ;  /* 0x009896800000b95d */ /* 0x004fea0003900000 */
[----:B------:R-:W2:Y:S02]  /*30d30*/  @!P3 SYNCS.PHASECHK.TRANS64 P3, [R0+URZ+0x38890], R114 ;  /* 0x038890720000b5a7 */ /* 0x000ea4000806007f */
[----:B--2---:R-:W-:Y:S05]  /*30d40*/  @!P3 BRA `(.L_x_2967) ;  /* 0xfffffffc00f0b947 */ /* 0x004fea000383ffff */
[----:B------:R-:W-:Y:S05]  /*30d50*/  BRA `(.L_x_3306) ;  /* 0xfffffd9000847947 */ /* 0x000fea000383ffff */
.L_x_2975:
[----:B-1----:R1:W2:Y:S02]  /*30d60*/  SYNCS.PHASECHK.TRANS64.TRYWAIT P2, [R0+URZ+0x388b0], R114 ;  /* 0x0388b072000075a7 */ /* 0x0022a4000804017f */
[----:B--2---:R-:W-:Y:S05]  /*30d70*/  @!P2 NANOSLEEP.SYNCS 0x989680 ;  /* 0x009896800000a95d */ /* 0x004fea0003900000 */
[----:B------:R-:W2:Y:S02]  /*30d80*/  @!P2 SYNCS.PHASECHK.TRANS64 P2, [R0+URZ+0x388b0], R114 ;  /* 0x0388b0720000a5a7 */ /* 0x000ea4000804007f */
[----:B--2---:R-:W-:Y:S05]  /*30d90*/  @!P2 BRA `(.L_x_2975) ;  /* 0xfffffffc00f0a947 */ /* 0x004fea000383ffff */
[----:B------:R-:W-:Y:S05]  /*30da0*/  BRA `(.L_x_3307) ;  /* 0xfffffd9400b47947 */ /* 0x000fea000383ffff */
.L_x_2995:
        /* <DEDUP_REMOVED lines=8> */
.L_x_3309:
[----:B------:R-:W-:Y:S05]  /*30e30*/  BSYNC B1 ;  /* 0x0000000000017941 */ /* 0x000fea0003800000 */
.L_x_3308:
        /* <DEDUP_REMOVED lines=8> */
.L_x_3310:
[----:B------:R-:W-:Y:S01]  /*30ec0*/  MOV R13, R7 ;  /* 0x00000007000d7202 */ /* 0x000fe20000000f00 */
[----:B------:R-:W-:-:S07]  /*30ed0*/  IMAD.MOV.U32 R5, RZ, RZ, R14 ;  /* 0x000000ffff057224 */ /* 0x000fce00078e000e */
[----:B------:R-:W-:Y:S05]  /*30ee0*/  WARPSYNC.COLLECTIVE R15, `(.L_x_3311) ;  /* 0x000000000f087348 */ /* 0x000fea0003c00000 */
[----:B------:R0:W1:Y:S02]  /*30ef0*/  SHFL.IDX P6, R14, R13, R12, R11 ;  /* 0x0000000c0d0e7389 */ /* 0x00006400000c000b */
[----:B01----:R-:W-:Y:S01]  /*30f00*/  ENDCOLLECTIVE ;  /* 0x000000000000791b */ /* 0x003fe20003800000 */
.L_x_3311:
[----:B------:R-:W-:Y:S02]  /*30f10*/  IMAD.MOV.U32 R13, RZ, RZ, R3 ;  /* 0x000000ffff0d7224 */ /* 0x000fe400078e0003 */
[----:B------:R-:W-:-:S07]  /*30f20*/  IMAD.MOV.U32 R9, RZ, RZ, R14 ;  /* 0x000000ffff097224 */ /* 0x000fce00078e000e */
[----:B------:R-:W-:Y:S05]  /*30f30*/  WARPSYNC.COLLECTIVE R15, `(.L_x_3312) ;  /* 0x000000000f087348 */ /* 0x000fea0003c00000 */
[----:B------:R0:W1:Y:S02]  /*30f40*/  SHFL.IDX P6, R14, R13, R12, R11 ;  /* 0x0000000c0d0e7389 */ /* 0x00006400000c000b */
[----:B01----:R-:W-:Y:S01]  /*30f50*/  ENDCOLLECTIVE ;  /* 0x000000000000791b */ /* 0x003fe20003800000 */
.L_x_3312:
[----:B------:R-:W-:Y:S05]  /*30f60*/  BRA `(.L_x_3313) ;  /* 0xfffffda8006c7947 */ /* 0x000fea000383ffff */
.L_x_2998:
        /* <DEDUP_REMOVED lines=8> */
.L_x_3315:
[----:B------:R-:W-:Y:S05]  /*30ff0*/  BSYNC B1 ;  /* 0x0000000000017941 */ /* 0x000fea0003800000 */
.L_x_3314:
        /* <DEDUP_REMOVED lines=8> */
.L_x_3316:
[----:B------:R-:W-:Y:S01]  /*31080*/  IMAD.MOV.U32 R13, RZ, RZ, R7 ;  /* 0x000000ffff0d7224 */ /* 0x000fe200078e0007 */
[----:B------:R-:W-:-:S07]  /*31090*/  MOV R5, R14 ;  /* 0x0000000e00057202 */ /* 0x000fce0000000f00 */
[----:B------:R-:W-:Y:S05]  /*310a0*/  WARPSYNC.COLLECTIVE R15, `(.L_x_3317) ;  /* 0x000000000f087348 */ /* 0x000fea0003c00000 */
[----:B------:R0:W1:Y:S02]  /*310b0*/  SHFL.IDX P6, R14, R13, R12, R11 ;  /* 0x0000000c0d0e7389 */ /* 0x00006400000c000b */
[----:B01----:R-:W-:Y:S01]  /*310c0*/  ENDCOLLECTIVE ;  /* 0x000000000000791b */ /* 0x003fe20003800000 */
.L_x_3317:
[----:B------:R-:W-:Y:S02]  /*310d0*/  IMAD.MOV.U32 R13, RZ, RZ, R3 ;  /* 0x000000ffff0d7224 */ /* 0x000fe400078e0003 */
[----:B------:R-:W-:-:S07]  /*310e0*/  IMAD.MOV.U32 R9, RZ, RZ, R14 ;  /* 0x000000ffff097224 */ /* 0x000fce00078e000e */
[----:B------:R-:W-:Y:S05]  /*310f0*/  WARPSYNC.COLLECTIVE R15, `(.L_x_3318) ;  /* 0x000000000f087348 */ /* 0x000fea0003c00000 */
[----:B------:R0:W1:Y:S02]  /*31100*/  SHFL.IDX P6, R14, R13, R12, R11 ;  /* 0x0000000c0d0e7389 */ /* 0x00006400000c000b */
[----:B01----:R-:W-:Y:S01]  /*31110*/  ENDCOLLECTIVE ;  /* 0x000000000000791b */ /* 0x003fe20003800000 */
.L_x_3318:
[----:B------:R-:W-:Y:S05]  /*31120*/  BRA `(.L_x_3319) ;  /* 0xfffffdac00647947 */ /* 0x000fea000383ffff */
.L_x_3001:
        /* <DEDUP_REMOVED lines=8> */
.L_x_3321:
[----:B------:R-:W-:Y:S05]  /*311b0*/  BSYNC B1 ;  /* 0x0000000000017941 */ /* 0x000fea0003800000 */
.L_x_3320:
        /* <DEDUP_REMOVED lines=8> */
.L_x_3322:
[----:B------:R-:W-:Y:S02]  /*31240*/  IMAD.MOV.U32 R13, RZ, RZ, R7 ;  /* 0x000000ffff0d7224 */ /* 0x000fe400078e0007 */
[----:B------:R-:W-:-:S07]  /*31250*/  IMAD.MOV.U32 R5, RZ, RZ, R14 ;  /* 0x000000ffff057224 */ /* 0x000fce00078e000e */
[----:B------:R-:W-:Y:S05]  /*31260*/  WARPSYNC.COLLECTIVE R15, `(.L_x_3323) ;  /* 0x000000000f087348 */ /* 0x000fea0003c00000 */
[----:B------:R0:W1:Y:S02]  /*31270*/  SHFL.IDX P6, R14, R13, R12, R11 ;  /* 0x0000000c0d0e7389 */ /* 0x00006400000c000b */
[----:B01----:R-:W-:Y:S01]  /*31280*/  ENDCOLLECTIVE ;  /* 0x000000000000791b */ /* 0x003fe20003800000 */
.L_x_3323:
[----:B------:R-:W-:Y:S01]  /*31290*/  MOV R13, R3 ;  /* 0x00000003000d7202 */ /* 0x000fe20000000f00 */
[----:B------:R-:W-:-:S07]  /*312a0*/  IMAD.MOV.U32 R9, RZ, RZ, R14 ;  /* 0x000000ffff097224 */ /* 0x000fce00078e000e */
[----:B------:R-:W-:Y:S05]  /*312b0*/  WARPSYNC.COLLECTIVE R15, `(.L_x_3324) ;  /* 0x000000000f087348 */ /* 0x000fea0003c00000 */
[----:B------:R0:W1:Y:S02]  /*312c0*/  SHFL.IDX P6, R14, R13, R12, R11 ;  /* 0x0000000c0d0e7389 */ /* 0x00006400000c000b */
[----:B01----:R-:W-:Y:S01]  /*312d0*/  ENDCOLLECTIVE ;  /* 0x000000000000791b */ /* 0x003fe20003800000 */
.L_x_3324:
[----:B------:R-:W-:Y:S05]  /*312e0*/  BRA `(.L_x_3325) ;  /* 0xfffffdb000547947 */ /* 0x000fea000383ffff */
.L_x_3004:
        /* <DEDUP_REMOVED lines=8> */
.L_x_3327:
[----:B------:R-:W-:Y:S05]  /*31370*/  BSYNC B1 ;  /* 0x0000000000017941 */ /* 0x000fea0003800000 */
.L_x_3326:
        /* <DEDUP_REMOVED lines=8> */
.L_x_3328:
[----:B------:R-:W-:Y:S02]  /*31400*/  IMAD.MOV.U32 R13, RZ, RZ, R7 ;  /* 0x000000ffff0d7224 */ /* 0x000fe400078e0007 */
[----:B------:R-:W-:-:S07]  /*31410*/  IMAD.MOV.U32 R10, RZ, RZ, R14 ;  /* 0x000000ffff0a7224 */ /* 0x000fce00078e000e */
[----:B------:R-:W-:Y:S05]  /*31420*/  WARPSYNC.COLLECTIVE R15, `(.L_x_3329) ;  /* 0x000000000f087348 */ /* 0x000fea0003c00000 */
[----:B------:R0:W1:Y:S02]  /*31430*/  SHFL.IDX P6, R14, R13, R12, R11 ;  /* 0x0000000c0d0e7389 */ /* 0x00006400000c000b */
[----:B01----:R-:W-:Y:S01]  /*31440*/  ENDCOLLECTIVE ;  /* 0x000000000000791b */ /* 0x003fe20003800000 */
.L_x_3329:
[----:B------:R-:W-:Y:S01]  /*31450*/  IMAD.MOV.U32 R13, RZ, RZ, R3 ;  /* 0x000000ffff0d7224 */ /* 0x000fe200078e0003 */
[----:B------:R-:W-:-:S07]  /*31460*/  MOV R9, R14 ;  /* 0x0000000e00097202 */ /* 0x000fce0000000f00 */
[----:B------:R-:W-:Y:S05]  /*31470*/  WARPSYNC.COLLECTIVE R15, `(.L_x_3330) ;  /* 0x000000000f087348 */ /* 0x000fea0003c00000 */
[----:B------:R0:W1:Y:S02]  /*31480*/  SHFL.IDX P6, R14, R13, R12, R11 ;  /* 0x0000000c0d0e7389 */ /* 0x00006400000c000b */
[----:B01----:R-:W-:Y:S01]  /*31490*/  ENDCOLLECTIVE ;  /* 0x000000000000791b */ /* 0x003fe20003800000 */
.L_x_3330:
[----:B------:R-:W-:Y:S01]  /*314a0*/  IMAD.MOV.U32 R3, RZ, RZ, R14 ;  /* 0x000000ffff037224 */ /* 0x000fe200078e000e */
[----:B------:R-:W-:Y:S06]  /*314b0*/  BRA `(.L_x_3331) ;  /* 0xfffffdb400487947 */ /* 0x000fec000383ffff */
.L_x_3008:
[----:B0-----:R0:W1:Y:S02]  /*314c0*/  SYNCS.PHASECHK.TRANS64.TRYWAIT P0, [R16+URZ+0x38800], R119 ;  /* 0x03880077100075a7 */ /* 0x001064000800017f */
[----:B-1----:R-:W-:Y:S05]  /*314d0*/  @!P0 NANOSLEEP.SYNCS 0x989680 ;  /* 0x009896800000895d */ /* 0x002fea0003900000 */
[----:B------:R-:W1:Y:S02]  /*314e0*/  @!P0 SYNCS.PHASECHK.TRANS64 P0, [R16+URZ+0x38800], R119 ;  /* 0x03880077100085a7 */ /* 0x000e64000800007f */
[----:B-1----:R-:W-:Y:S05]  /*314f0*/  @!P0 BRA `(.L_x_3008) ;  /* 0xfffffffc00f08947 */ /* 0x002fea000383ffff */
[----:B------:R-:W-:Y:S05]  /*31500*/  BRA `(.L_x_3332) ;  /* 0xfffffdb800a87947 */ /* 0x000fea000383ffff */
.L_x_3040:
        /* <DEDUP_REMOVED lines=8> */
.L_x_3334:
[----:B------:R-:W-:Y:S05]  /*31590*/  BSYNC B1 ;  /* 0x0000000000017941 */ /* 0x000fea0003800000 */
.L_x_3333:
[----:B------:R-:W-:Y:S01]  /*315a0*/  MOV R13, R6 ;  /* 0x00000006000d7202 */ /* 0x000fe20000000f00 */
[----:B------:R-:W-:Y:S02]  /*315b0*/  IMAD.MOV.U32 R12, RZ, RZ, RZ ;  /* 0x000000ffff0c7224 */ /* 0x000fe400078e00ff */
[----:B------:R-:W-:Y:S02]  /*315c0*/  IMAD.MOV.U32 R11, RZ, RZ, 0x181f ;  /* 0x0000181fff0b7424 */ /* 0x000fe400078e00ff */
[----:B------:R-:W-:Y:S02]  /*315d0*/  IMAD.MOV.U32 R15, RZ, RZ, -0x1 ;  /* 0xffffffffff0f7424 */ /* 0x000fe400078e00ff */
[----:B------:R-:W-:-:S07]  /*315e0*/  IMAD.MOV.U32 R5, RZ, RZ, R14 ;  /* 0x000000ffff057224 */ /* 0x000fce00078e000e */
[----:B------:R-:W-:Y:S05]  /*315f0*/  WARPSYNC.COLLECTIVE R15, `(.L_x_3335) ;  /* 0x000000000f087348 */ /* 0x000fea0003c00000 */
[----:B------:R0:W1:Y:S02]  /*31600*/  SHFL.IDX P6, R14, R13, R12, R11 ;  /* 0x0000000c0d0e7389 */ /* 0x00006400000c000b */
[----:B01----:R-:W-:Y:S01]  /*31610*/  ENDCOLLECTIVE ;  /* 0x000000000000791b */ /* 0x003fe20003800000 */
.L_x_3335:
[----:B------:R-:W-:Y:S01]  /*31620*/  IMAD.MOV.U32 R13, RZ, RZ, R7 ;  /* 0x000000ffff0d7224 */ /* 0x000fe200078e0007 */
[----:B------:R-:W-:-:S07]  /*31630*/  MOV R4, R14 ;  /* 0x0000000e00047202 */ /* 0x000fce0000000f00 */
[----:B------:R-:W-:Y:S05]  /*31640*/  WARPSYNC.COLLECTIVE R15, `(.L_x_3336) ;  /* 0x000000000f087348 */ /* 0x000fea0003c00000 */
[----:B------:R0:W1:Y:S02]  /*31650*/  SHFL.IDX P6, R14, R13, R12, R11 ;  /* 0x0000000c0d0e7389 */ /* 0x00006400000c000b */
[----:B01----:R-:W-:Y:S01]  /*31660*/  ENDCOLLECTIVE ;  /* 0x000000000000791b */ /* 0x003fe20003800000 */
.L_x_3336:
[----:B------:R-:W-:Y:S02]  /*31670*/  IMAD.MOV.U32 R13, RZ, RZ, R3 ;  /* 0x000000ffff0d7224 */ /* 0x000fe400078e0003 */
[----:B------:R-:W-:-:S07]  /*31680*/  IMAD.MOV.U32 R9, RZ, RZ, R14 ;  /* 0x000000ffff097224 */ /* 0x000fce00078e000e */
[----:B------:R-:W-:Y:S05]  /*31690*/  WARPSYNC.COLLECTIVE R15, `(.L_x_3337) ;  /* 0x000000000f087348 */ /* 0x000fea0003c00000 */
[----:B------:R0:W1:Y:S02]  /*316a0*/  SHFL.IDX P6, R14, R13, R12, R11 ;  /* 0x0000000c0d0e7389 */ /* 0x00006400000c000b */
[----:B01----:R-:W-:Y:S01]  /*316b0*/  ENDCOLLECTIVE ;  /* 0x000000000000791b */ /* 0x003fe20003800000 */
.L_x_3337:
[----:B------:R-:W-:Y:S05]  /*316c0*/  BRA `(.L_x_3338) ;  /* 0xfffffde800707947 */ /* 0x000fea000383ffff */
.L_x_3043:
[----:B------:R-:W-:Y:S01]  /*316d0*/  BSSY B1, `(.L_x_3339) ;  /* 0x0000008000017945 */ /* 0x000fe20003800000 */
[----:B------:R-:W-:Y:S01]  /*316e0*/  MOV R13, R8 ;  /* 0x00000008000d7202 */ /* 0x000fe20000000f00 */
[----:B------:R-:W-:Y:S02]  /*316f0*/  IMAD.MOV.U32 R12, RZ, RZ, 0x1 ;  /* 0x00000001ff0c7424 */ /* 0x000fe400078e00ff */
[----:B------:R-:W-:Y:S02]  /*31700*/  IMAD.MOV.U32 R11, RZ, RZ, 0x181f ;  /* 0x0000181fff0b7424 */ /* 0x000fe400078e00ff */
[----:B------:R-:W-:-:S07]  /*31710*/  IMAD.MOV.U32 R15, RZ, RZ, -0x1 ;  /* 0xffffffffff0f7424 */ /* 0x000fce00078e00ff */
[----:B0---4-:R-:W-:Y:S05]  /*31720*/  WARPSYNC.COLLECTIVE R15, `(.L_x_3340) ;  /* 0x000000000f087348 */ /* 0x011fea0003c00000 */
[----:B----4-:R1:W2:Y:S02]  /*31730*/  SHFL.IDX P6, R14, R13, R12, R11 ;  /* 0x0000000c0d0e7389 */ /* 0x0102a400000c000b */
[----:B012---:R-:W-:Y:S01]  /*31740*/  ENDCOLLECTIVE ;  /* 0x000000000000791b */ /* 0x007fe20003800000 */
.L_x_3340:
[----:B------:R-:W-:Y:S05]  /*31750*/  BSYNC B1 ;  /* 0x0000000000017941 */ /* 0x000fea0003800000 */
.L_x_3339:
        /* <DEDUP_REMOVED lines=8> */
.L_x_3341:
[----:B------:R-:W-:Y:S02]  /*317e0*/  IMAD.MOV.U32 R13, RZ, RZ, R7 ;  /* 0x000000ffff0d7224 */ /* 0x000fe400078e0007 */
[----:B------:R-:W-:-:S07]  /*317f0*/  IMAD.MOV.U32 R4, RZ, RZ, R14 ;  /* 0x000000ffff047224 */ /* 0x000fce00078e000e */
[----:B------:R-:W-:Y:S05]  /*31800*/  WARPSYNC.COLLECTIVE R15, `(.L_x_3342) ;  /* 0x000000000f087348 */ /* 0x000fea0003c00000 */
[----:B------:R0:W1:Y:S02]  /*31810*/  SHFL.IDX P6, R14, R13, R12, R11 ;  /* 0x0000000c0d0e7389 */ /* 0x00006400000c000b */
[----:B01----:R-:W-:Y:S01]  /*31820*/  ENDCOLLECTIVE ;  /* 0x000000000000791b */ /* 0x003fe20003800000 */
.L_x_3342:
[----:B------:R-:W-:Y:S01]  /*31830*/  MOV R13, R3 ;  /* 0x00000003000d7202 */ /* 0x000fe20000000f00 */
[----:B------:R-:W-:-:S07]  /*31840*/  IMAD.MOV.U32 R9, RZ, RZ, R14 ;  /* 0x000000ffff097224 */ /* 0x000fce00078e000e */
[----:B------:R-:W-:Y:S05]  /*31850*/  WARPSYNC.COLLECTIVE R15, `(.L_x_3343) ;  /* 0x000000000f087348 */ /* 0x000fea0003c00000 */
[----:B------:R0:W1:Y:S02]  /*31860*/  SHFL.IDX P6, R14, R13, R12, R11 ;  /* 0x0000000c0d0e7389 */ /* 0x00006400000c000b */
[----:B01----:R-:W-:Y:S01]  /*31870*/  ENDCOLLECTIVE ;  /* 0x000000000000791b */ /* 0x003fe20003800000 */
.L_x_3343:
[----:B------:R-:W-:Y:S05]  /*31880*/  BRA `(.L_x_3344) ;  /* 0xfffffdec00307947 */ /* 0x000fea000383ffff */
.L_x_3046:
[----:B------:R-:W-:Y:S01]  /*31890*/  BSSY B1, `(.L_x_3345) ;  /* 0x0000008000017945 */ /* 0x000fe20003800000 */
[----:B------:R-:W-:Y:S01]  /*318a0*/  IMAD.MOV.U32 R13, RZ, RZ, R8 ;  /* 0x000000ffff0d7224 */ /* 0x000fe200078e0008 */
[----:B------:R-:W-:Y:S01]  /*318b0*/  MOV R15, 0xffffffff ;  /* 0xffffffff000f7802 */ /* 0x000fe20000000f00 */
[----:B------:R-:W-:Y:S02]  /*318c0*/  IMAD.MOV.U32 R12, RZ, RZ, 0x2 ;  /* 0x00000002ff0c7424 */ /* 0x000fe400078e00ff */
[----:B------:R-:W-:-:S07]  /*318d0*/  IMAD.MOV.U32 R11, RZ, RZ, 0x181f ;  /* 0x0000181fff0b7424 */ /* 0x000fce00078e00ff */
[----:B-1--4-:R-:W-:Y:S05]  /*318e0*/  WARPSYNC.COLLECTIVE R15, `(.L_x_3346) ;  /* 0x000000000f087348 */ /* 0x012fea0003c00000 */
[----:B----4-:R0:W2:Y:S02]  /*318f0*/  SHFL.IDX P6, R14, R13, R12, R11 ;  /* 0x0000000c0d0e7389 */ /* 0x0100a400000c000b */
[----:B012---:R-:W-:Y:S01]  /*31900*/  ENDCOLLECTIVE ;  /* 0x000000000000791b */ /* 0x007fe20003800000 */
.L_x_3346:
[----:B------:R-:W-:Y:S05]  /*31910*/  BSYNC B1 ;  /* 0x0000000000017941 */ /* 0x000fea0003800000 */
.L_x_3345:
        /* <DEDUP_REMOVED lines=8> */
.L_x_3347:
[----:B------:R-:W-:Y:S02]  /*319a0*/  IMAD.MOV.U32 R13, RZ, RZ, R7 ;  /* 0x000000ffff0d7224 */ /* 0x000fe400078e0007 */
[----:B------:R-:W-:-:S07]  /*319b0*/  IMAD.MOV.U32 R4, RZ, RZ, R14 ;  /* 0x000000ffff047224 */ /* 0x000fce00078e000e */
[----:B------:R-:W-:Y:S05]  /*319c0*/  WARPSYNC.COLLECTIVE R15, `(.L_x_3348) ;  /* 0x000000000f087348 */ /* 0x000fea0003c00000 */
[----:B------:R0:W1:Y:S02]  /*319d0*/  SHFL.IDX P6, R14, R13, R12, R11 ;  /* 0x0000000c0d0e7389 */ /* 0x00006400000c000b */
[----:B01----:R-:W-:Y:S01]  /*319e0*/  ENDCOLLECTIVE ;  /* 0x000000000000791b */ /* 0x003fe20003800000 */
.L_x_3348:
[----:B------:R-:W-:Y:S01]  /*319f0*/  IMAD.MOV.U32 R13, RZ, RZ, R3 ;  /* 0x000000ffff0d7224 */ /* 0x000fe200078e0003 */
[----:B------:R-:W-:-:S07]  /*31a00*/  MOV R9, R14 ;  /* 0x0000000e00097202 */ /* 0x000fce0000000f00 */
[----:B------:R-:W-:Y:S05]  /*31a10*/  WARPSYNC.COLLECTIVE R15, `(.L_x_3349) ;  /* 0x000000000f087348 */ /* 0x000fea0003c00000 */
[----:B------:R0:W1:Y:S02]  /*31a20*/  SHFL.IDX P6, R14, R13, R12, R11 ;  /* 0x0000000c0d0e7389 */ /* 0x00006400000c000b */
[----:B01----:R-:W-:Y:S01]  /*31a30*/  ENDCOLLECTIVE ;  /* 0x000000000000791b */ /* 0x003fe20003800000 */
.L_x_3349:
[----:B------:R-:W-:Y:S05]  /*31a40*/  BRA `(.L_x_3350) ;  /* 0xfffffdec00dc7947 */ /* 0x000fea000383ffff */
.L_x_3049:
        /* <DEDUP_REMOVED lines=8> */
.L_x_3352:
[----:B------:R-:W-:Y:S05]  /*31ad0*/  BSYNC B1 ;  /* 0x0000000000017941 */ /* 0x000fea0003800000 */
.L_x_3351:
        /* <DEDUP_REMOVED lines=8> */
.L_x_3353:
[----:B------:R-:W-:Y:S01]  /*31b60*/  MOV R13, R7 ;  /* 0x00000007000d7202 */ /* 0x000fe20000000f00 */
[----:B------:R-:W-:-:S07]  /*31b70*/  IMAD.MOV.U32 R20, RZ, RZ, R14 ;  /* 0x000000ffff147224 */ /* 0x000fce00078e000e */
[----:B------:R-:W-:Y:S05]  /*31b80*/  WARPSYNC.COLLECTIVE R15, `(.L_x_3354) ;  /* 0x000000000f087348 */ /* 0x000fea0003c00000 */
[----:B------:R0:W1:Y:S02]  /*31b90*/  SHFL.IDX P6, R14, R13, R12, R11 ;  /* 0x0000000c0d0e7389 */ /* 0x00006400000c000b */
[----:B01----:R-:W-:Y:S01]  /*31ba0*/  ENDCOLLECTIVE ;  /* 0x000000000000791b */ /* 0x003fe20003800000 */
.L_x_3354:
[----:B------:R-:W-:Y:S02]  /*31bb0*/  IMAD.MOV.U32 R13, RZ, RZ, R3 ;  /* 0x000000ffff0d7224 */ /* 0x000fe400078e0003 */
[----:B------:R-:W-:-:S07]  /*31bc0*/  IMAD.MOV.U32 R77, RZ, RZ, R14 ;  /* 0x000000ffff4d7224 */ /* 0x000fce00078e000e */
[----:B------:R-:W-:Y:S05]  /*31bd0*/  WARPSYNC.COLLECTIVE R15, `(.L_x_3355) ;  /* 0x000000000f087348 */ /* 0x000fea0003c00000 */
[----:B------:R0:W1:Y:S02]  /*31be0*/  SHFL.IDX P6, R14, R13, R12, R11 ;  /* 0x0000000c0d0e7389 */ /* 0x00006400000c000b */
[----:B01----:R-:W-:Y:S01]  /*31bf0*/  ENDCOLLECTIVE ;  /* 0x000000000000791b */ /* 0x003fe20003800000 */
.L_x_3355:
[----:B------:R-:W-:Y:S01]  /*31c00*/  IMAD.MOV.U32 R76, RZ, RZ, R14 ;  /* 0x000000ffff4c7224 */ /* 0x000fe200078e000e */
[----:B------:R-:W-:Y:S06]  /*31c10*/  BRA `(.L_x_3356) ;  /* 0xfffffdf0008c7947 */ /* 0x000fec000383ffff */
.L_x_3053:
[----:B0-----:R0:W1:Y:S02]  /*31c20*/  SYNCS.PHASECHK.TRANS64.TRYWAIT P0, [R16+URZ+0x38800], R111 ;  /* 0x0388006f100075a7 */ /* 0x001064000800017f */
[----:B-1----:R-:W-:Y:S05]  /*31c30*/  @!P0 NANOSLEEP.SYNCS 0x989680 ;  /* 0x009896800000895d */ /* 0x002fea0003900000 */
[----:B------:R-:W1:Y:S02]  /*31c40*/  @!P0 SYNCS.PHASECHK.TRANS64 P0, [R16+URZ+0x38800], R111 ;  /* 0x0388006f100085a7 */ /* 0x000e64000800007f */
[----:B-1----:R-:W-:Y:S05]  /*31c50*/  @!P0 BRA `(.L_x_3053) ;  /* 0xfffffffc00f08947 */ /* 0x002fea000383ffff */
[----:B------:R-:W-:Y:S05]  /*31c60*/  BRA `(.L_x_3357) ;  /* 0xfffffdf400a47947 */ /* 0x000fea000383ffff */
.L_x_3071:
[----:B-1----:R1:W2:Y:S02]  /*31c70*/  SYNCS.PHASECHK.TRANS64.TRYWAIT P2, [R0+URZ+0x38830], R3 ;  /* 0x03883003000075a7 */ /* 0x0022a4000804017f */
[----:B--2---:R-:W-:Y:S05]  /*31c80*/  @!P2 NANOSLEEP.SYNCS 0x989680 ;  /* 0x009896800000a95d */ /* 0x004fea0003900000 */
[----:B------:R-:W2:Y:S02]  /*31c90*/  @!P2 SYNCS.PHASECHK.TRANS64 P2, [R0+URZ+0x38830], R3 ;  /* 0x038830030000a5a7 */ /* 0x000ea4000804007f */
[----:B--2---:R-:W-:Y:S05]  /*31ca0*/  @!P2 BRA `(.L_x_3071) ;  /* 0xfffffffc00f0a947 */ /* 0x004fea000383ffff */
[----:B------:R-:W-:Y:S05]  /*31cb0*/  BRA `(.L_x_3070) ;  /* 0xfffffe2800f07947 */ /* 0x000fea000383ffff */
.L_x_3078:
[----:B-1----:R1:W2:Y:S02]  /*31cc0*/  SYNCS.PHASECHK.TRANS64.TRYWAIT P3, [R11+URZ+0x38830], R3 ;  /* 0x038830030b0075a7 */ /* 0x0022a4000806017f */
[----:B--2---:R-:W-:Y:S05]  /*31cd0*/  @!P3 NANOSLEEP.SYNCS 0x989680 ;  /* 0x009896800000b95d */ /* 0x004fea0003900000 */
[----:B------:R-:W2:Y:S02]  /*31ce0*/  @!P3 SYNCS.PHASECHK.TRANS64 P3, [R11+URZ+0x38830], R3 ;  /* 0x038830030b00b5a7 */ /* 0x000ea4000806007f */
[----:B--2---:R-:W-:Y:S05]  /*31cf0*/  @!P3 BRA `(.L_x_3078) ;  /* 0xfffffffc00f0b947 */ /* 0x004fea000383ffff */
[----:B------:R-:W-:Y:S05]  /*31d00*/  BRA `(.L_x_3077) ;  /* 0xfffffe78006c7947 */ /* 0x000fea000383ffff */
.L_x_3083:
[----:B---3--:R3:W4:Y:S02]  /*31d10*/  SYNCS.PHASECHK.TRANS64.TRYWAIT P3, [R9+URZ+0x38850], R0 ;  /* 0x03885000090075a7 */ /* 0x008724000806017f */
[----:B----4-:R-:W-:Y:S05]  /*31d20*/  @!P3 NANOSLEEP.SYNCS 0x989680 ;  /* 0x009896800000b95d */ /* 0x010fea0003900000 */
[----:B------:R-:W4:Y:S02]  /*31d30*/  @!P3 SYNCS.PHASECHK.TRANS64 P3, [R9+URZ+0x38850], R0 ;  /* 0x038850000900b5a7 */ /* 0x000f24000806007f */
[----:B----4-:R-:W-:Y:S05]  /*31d40*/  @!P3 BRA `(.L_x_3083) ;  /* 0xfffffffc00f0b947 */ /* 0x010fea000383ffff */
[----:B------:R-:W-:Y:S05]  /*31d50*/  BRA `(.L_x_3082) ;  /* 0xfffffeb000347947 */ /* 0x000fea000383ffff */
.L_x_3091:
[----:B-1----:R1:W2:Y:S02]  /*31d60*/  SYNCS.PHASECHK.TRANS64.TRYWAIT P2, [R3+URZ+0x38830], R12 ;  /* 0x0388300c030075a7 */ /* 0x0022a4000804017f */
[----:B--2---:R-:W-:Y:S05]  /*31d70*/  @!P2 NANOSLEEP.SYNCS 0x989680 ;  /* 0x009896800000a95d */ /* 0x004fea0003900000 */
[----:B------:R-:W2:Y:S02]  /*31d80*/  @!P2 SYNCS.PHASECHK.TRANS64 P2, [R3+URZ+0x38830], R12 ;  /* 0x0388300c0300a5a7 */ /* 0x000ea4000804007f */
[----:B--2---:R-:W-:Y:S05]  /*31d90*/  @!P2 BRA `(.L_x_3091) ;  /* 0xfffffffc00f0a947 */ /* 0x004fea000383ffff */
[----:B------:R-:W-:Y:S05]  /*31da0*/  BRA `(.L_x_3090) ;  /* 0xfffffecc004c7947 */ /* 0x000fea000383ffff */
.L_x_3096:
[----:B-1----:R1:W2:Y:S02]  /*31db0*/  SYNCS.PHASECHK.TRANS64.TRYWAIT P2, [R9+URZ+0x38850], R0 ;  /* 0x03885000090075a7 */ /* 0x0022a4000804017f */
[----:B--2---:R-:W-:Y:S05]  /*31dc0*/  @!P2 NANOSLEEP.SYNCS 0x989680 ;  /* 0x009896800000a95d */ /* 0x004fea0003900000 */
[----:B------:R-:W2:Y:S02]  /*31dd0*/  @!P2 SYNCS.PHASECHK.TRANS64 P2, [R9+URZ+0x38850], R0 ;  /* 0x038850000900a5a7 */ /* 0x000ea4000804007f */
[----:B--2---:R-:W-:Y:S05]  /*31de0*/  @!P2 BRA `(.L_x_3096) ;  /* 0xfffffffc00f0a947 */ /* 0x004fea000383ffff */
[----:B------:R-:W-:Y:S05]  /*31df0*/  BRA `(.L_x_3095) ;  /* 0xffffff0400147947 */ /* 0x000fea000383ffff */
.L_x_3102:
[----:B-1----:R1:W2:Y:S02]  /*31e00*/  SYNCS.PHASECHK.TRANS64.TRYWAIT P0, [R0+URZ+0x38850], R7 ;  /* 0x03885007000075a7 */ /* 0x0022a4000800017f */
[----:B--2---:R-:W-:Y:S05]  /*31e10*/  @!P0 NANOSLEEP.SYNCS 0x989680 ;  /* 0x009896800000895d */ /* 0x004fea0003900000 */
[----:B------:R-:W2:Y:S02]  /*31e20*/  @!P0 SYNCS.PHASECHK.TRANS64 P0, [R0+URZ+0x38850], R7 ;  /* 0x03885007000085a7 */ /* 0x000ea4000800007f */
[----:B--2---:R-:W-:Y:S05]  /*31e30*/  @!P0 BRA `(.L_x_3102) ;  /* 0xfffffffc00f08947 */ /* 0x004fea000383ffff */
[----:B------:R-:W-:Y:S05]  /*31e40*/  BRA `(.L_x_3101) ;  /* 0xffffff2000787947 */ /* 0x000fea000383ffff */
.L_x_3138:
[----:B------:R-:W1:Y:S01]  /*31e50*/  S2R R6, SR_TID.X ;  /* 0x0000000000067919 */ /* 0x000e620000002100 */
[----:B------:R-:W-:Y:S01]  /*31e60*/  BSSY B1, `(.L_x_3358) ;  /* 0x000000a000017945 */ /* 0x000fe20003800000 */
[----:B------:R-:W-:Y:S02]  /*31e70*/  IMAD.MOV.U32 R12, RZ, RZ, RZ ;  /* 0x000000ffff0c7224 */ /* 0x000fe400078e00ff */
[----:B------:R-:W-:Y:S02]  /*31e80*/  IMAD.MOV.U32 R11, RZ, RZ, 0x1f ;  /* 0x0000001fff0b7424 */ /* 0x000fe400078e00ff */
[----:B------:R-:W-:Y:S01]  /*31e90*/  IMAD.MOV.U32 R15, RZ, RZ, -0x1 ;  /* 0xffffffffff0f7424 */ /* 0x000fe200078e00ff */
[----:B-1----:R-:W-:-:S04]  /*31ea0*/  SHF.R.U32.HI R6, RZ, 0x5, R6 ;  /* 0x00000005ff067819 */ /* 0x002fc80000011606 */
[----:B------:R-:W-:-:S04]  /*31eb0*/  LOP3.LUT R6, R6, 0x3, RZ, 0xc0, !PT ;  /* 0x0000000306067812 */ /* 0x000fc800078ec0ff */
[----:B0-----:R-:W-:-:S07]  /*31ec0*/  MOV R13, R6 ;  /* 0x00000006000d7202 */ /* 0x001fce0000000f00 */
[----:B------:R-:W-:Y:S05]  /*31ed0*/  WARPSYNC.COLLECTIVE R15, `(.L_x_3359) ;  /* 0x000000000f087348 */ /* 0x000fea0003c00000 */
[----:B------:R0:W1:Y:S02]  /*31ee0*/  SHFL.IDX P6, R14, R13, R12, R11 ;  /* 0x0000000c0d0e7389 */ /* 0x00006400000c000b */
[----:B01----:R-:W-:Y:S01]  /*31ef0*/  ENDCOLLECTIVE ;  /* 0x000000000000791b */ /* 0x003fe20003800000 */
.L_x_3359:
[----:B------:R-:W-:Y:S05]  /*31f00*/  BSYNC B1 ;  /* 0x0000000000017941 */ /* 0x000fea0003800000 */
.L_x_3358:
[----:B------:R-:W-:Y:S05]  /*31f10*/  BRA `(.L_x_3360) ;  /* 0xffffff7000c07947 */ /* 0x000fea000383ffff */
.L_x_3140:
[----:B------:R-:W-:Y:S01]  /*31f20*/  BSSY B1, `(.L_x_3361) ;  /* 0x0000006000017945 */ /* 0x000fe20003800000 */
[----:B------:R-:W-:-:S07]  /*31f30*/  MOV R15, 0xffffffff ;  /* 0xffffffff000f7802 */ /* 0x000fce0000000f00 */
[----:B01----:R-:W-:Y:S05]  /*31f40*/  WARPSYNC.COLLECTIVE R15, `(.L_x_3362) ;  /* 0x000000000f0c7348 */ /* 0x003fea0003c00000 */
[----:B------:R-:W-:Y:S02]  /*31f50*/  ELECT P6, UR62, PT ;  /* 0x00000000003e782f */ /* 0x000fe400038c0000 */
[----:B------:R-:W-:Y:S01]  /*31f60*/  MOV R14, UR62 ;  /* 0x0000003e000e7c02 */ /* 0x000fe20008000f00 */
[----:B01----:R-:W-:Y:S10]  /*31f70*/  ENDCOLLECTIVE ;  /* 0x000000000000791b */ /* 0x003ff40003800000 */
.L_x_3362:
[----:B------:R-:W-:Y:S05]  /*31f80*/  BSYNC B1 ;  /* 0x0000000000017941 */ /* 0x000fea0003800000 */
.L_x_3361:
[----:B------:R-:W-:Y:S01]  /*31f90*/  PLOP3.LUT P2, PT, P6, PT, PT, 0x80, 0x0 ;  /* 0x000000000000781c */ /* 0x000fe2000374f070 */
[----:B------:R-:W-:-:S12]  /*31fa0*/  BRA `(.L_x_3139) ;  /* 0xffffff7000b47947 */ /* 0x000fd8000383ffff */
.L_x_3142:
[----:B-1----:R-:W2:Y:S02]  /*31fb0*/  LDL R3, [R1+0x4] ;  /* 0x0000040001037983 */ /* 0x002ea40000100800 */
[----:B--2---:R1:W2:Y:S02]  /*31fc0*/  SYNCS.PHASECHK.TRANS64.TRYWAIT P0, [R3+URZ+0x38820], R2 ;  /* 0x03882002030075a7 */ /* 0x0042a4000800017f */
[----:B--2---:R-:W-:Y:S05]  /*31fd0*/  @!P0 NANOSLEEP.SYNCS 0x989680 ;  /* 0x009896800000895d */ /* 0x004fea0003900000 */
[----:B------:R-:W2:Y:S02]  /*31fe0*/  @!P0 SYNCS.PHASECHK.TRANS64 P0, [R3+URZ+0x38820], R2 ;  /* 0x03882002030085a7 */ /* 0x000ea4000800007f */
[----:B--2---:R-:W-:Y:S05]  /*31ff0*/  @!P0 BRA `(.L_x_3142) ;  /* 0xfffffffc00ec8947 */ /* 0x004fea000383ffff */
[----:B------:R-:W-:Y:S05]  /*32000*/  BRA `(.L_x_3363) ;  /* 0xffffff7000c47947 */ /* 0x000fea000383ffff */
.L_x_3146:
[----:B-1----:R1:W2:Y:S02]  /*32010*/  SYNCS.PHASECHK.TRANS64.TRYWAIT P0, [R6+URZ+0x388a0], R8 ;  /* 0x0388a008060075a7 */ /* 0x0022a4000800017f */
[----:B--2---:R-:W-:Y:S05]  /*32020*/  @!P0 NANOSLEEP.SYNCS 0x989680 ;  /* 0x009896800000895d */ /* 0x004fea0003900000 */
[----:B------:R-:W2:Y:S02]  /*32030*/  @!P0 SYNCS.PHASECHK.TRANS64 P0, [R6+URZ+0x388a0], R8 ;  /* 0x0388a008060085a7 */ /* 0x000ea4000800007f */
[----:B--2---:R-:W-:Y:S05]  /*32040*/  @!P0 BRA `(.L_x_3146) ;  /* 0xfffffffc00f08947 */ /* 0x004fea000383ffff */
[----:B------:R-:W-:Y:S05]  /*32050*/  BRA `(.L_x_3364) ;  /* 0xffffff7000e87947 */ /* 0x000fea000383ffff */
.L_x_3154:
[----:B--2---:R2:W3:Y:S02]  /*32060*/  SYNCS.PHASECHK.TRANS64.TRYWAIT P0, [R6+URZ+0x388c0], R8 ;  /* 0x0388c008060075a7 */ /* 0x0044e4000800017f */
[----:B---3--:R-:W-:Y:S05]  /*32070*/  @!P0 NANOSLEEP.SYNCS 0x989680 ;  /* 0x009896800000895d */ /* 0x008fea0003900000 */
[----:B------:R-:W3:Y:S02]  /*32080*/  @!P0 SYNCS.PHASECHK.TRANS64 P0, [R6+URZ+0x388c0], R8 ;  /* 0x0388c008060085a7 */ /* 0x000ee4000800007f */
[----:B---3--:R-:W-:Y:S05]  /*32090*/  @!P0 BRA `(.L_x_3154) ;  /* 0xfffffffc00f08947 */ /* 0x008fea000383ffff */
[----:B------:R-:W-:Y:S05]  /*320a0*/  BRA `(.L_x_3365) ;  /* 0xffffff7800287947 */ /* 0x000fea000383ffff */
.L_x_3164:
[----:B-1----:R1:W2:Y:S02]  /*320b0*/  SYNCS.PHASECHK.TRANS64.TRYWAIT P0, [R6+URZ+0x388a0], R5 ;  /* 0x0388a005060075a7 */ /* 0x0022a4000800017f */
[----:B--2---:R-:W-:Y:S05]  /*320c0*/  @!P0 NANOSLEEP.SYNCS 0x989680 ;  /* 0x009896800000895d */ /* 0x004fea0003900000 */
[----:B------:R-:W2:Y:S02]  /*320d0*/  @!P0 SYNCS.PHASECHK.TRANS64 P0, [R6+URZ+0x388a0], R5 ;  /* 0x0388a005060085a7 */ /* 0x000ea4000800007f */
[----:B--2---:R-:W-:Y:S05]  /*320e0*/  @!P0 BRA `(.L_x_3164) ;  /* 0xfffffffc00f08947 */ /* 0x004fea000383ffff */
[----:B------:R-:W-:Y:S05]  /*320f0*/  BRA `(.L_x_3366) ;  /* 0xffffff7c00b47947 */ /* 0x000fea000383ffff */
.L_x_3172:
[----:B--2---:R2:W3:Y:S02]  /*32100*/  SYNCS.PHASECHK.TRANS64.TRYWAIT P0, [R6+URZ+0x388c0], R5 ;  /* 0x0388c005060075a7 */ /* 0x0044e4000800017f */
[----:B---3--:R-:W-:Y:S05]  /*32110*/  @!P0 NANOSLEEP.SYNCS 0x989680 ;  /* 0x009896800000895d */ /* 0x008fea0003900000 */
[----:B------:R-:W3:Y:S02]  /*32120*/  @!P0 SYNCS.PHASECHK.TRANS64 P0, [R6+URZ+0x388c0], R5 ;  /* 0x0388c005060085a7 */ /* 0x000ee4000800007f */
[----:B---3--:R-:W-:Y:S05]  /*32130*/  @!P0 BRA `(.L_x_3172) ;  /* 0xfffffffc00f08947 */ /* 0x008fea000383ffff */
[----:B------:R-:W-:Y:S05]  /*32140*/  BRA `(.L_x_3367) ;  /* 0xffffff8000f07947 */ /* 0x000fea000383ffff */
.L_x_3188:
[----:B------:R-:W1:Y:S01]  /*32150*/  S2R R5, SR_TID.X ;  /* 0x0000000000057919 */ /* 0x000e620000002100 */
[----:B------:R-:W-:Y:S01]  /*32160*/  BSSY B0, `(.L_x_3368) ;  /* 0x000000a000007945 */ /* 0x000fe20003800000 */
[----:B------:R-:W-:Y:S01]  /*32170*/  IMAD.MOV.U32 R12, RZ, RZ, RZ ;  /* 0x000000ffff0c7224 */ /* 0x000fe200078e00ff */
[----:B------:R-:W-:Y:S01]  /*32180*/  MOV R15, 0xffffffff ;  /* 0xffffffff000f7802 */ /* 0x000fe20000000f00 */
[----:B------:R-:W-:Y:S01]  /*32190*/  IMAD.MOV.U32 R11, RZ, RZ, 0x1f ;  /* 0x0000001fff0b7424 */ /* 0x000fe200078e00ff */
[----:B-1----:R-:W-:-:S04]  /*321a0*/  SHF.R.U32.HI R5, RZ, 0x5, R5 ;  /* 0x00000005ff057819 */ /* 0x002fc80000011605 */
[----:B------:R-:W-:-:S05]  /*321b0*/  LOP3.LUT R5, R5, 0x3, RZ, 0xc0, !PT ;  /* 0x0000000305057812 */ /* 0x000fca00078ec0ff */
[----:B0-----:R-:W-:-:S07]  /*321c0*/  IMAD.MOV.U32 R13, RZ, RZ, R5 ;  /* 0x000000ffff0d7224 */ /* 0x001fce00078e0005 */
[----:B------:R-:W-:Y:S05]  /*321d0*/  WARPSYNC.COLLECTIVE R15, `(.L_x_3369) ;  /* 0x000000000f087348 */ /* 0x000fea0003c00000 */
[----:B------:R0:W1:Y:S02]  /*321e0*/  SHFL.IDX P6, R14, R13, R12, R11 ;  /* 0x0000000c0d0e7389 */ /* 0x00006400000c000b */
[----:B01----:R-:W-:Y:S01]  /*321f0*/  ENDCOLLECTIVE ;  /* 0x000000000000791b */ /* 0x003fe20003800000 */
.L_x_3369:
[----:B------:R-:W-:Y:S05]  /*32200*/  BSYNC B0 ;  /* 0x0000000000007941 */ /* 0x000fea0003800000 */
.L_x_3368:
[----:B------:R-:W-:Y:S05]  /*32210*/  BRA `(.L_x_3370) ;  /* 0xffffff90000c7947 */ /* 0x000fea000383ffff */
.L_x_3190:
[----:B------:R-:W-:Y:S01]  /*32220*/  BSSY B0, `(.L_x_3371) ;  /* 0x0000006000007945 */ /* 0x000fe20003800000 */
[----:B------:R-:W-:-:S07]  /*32230*/  IMAD.MOV.U32 R15, RZ, RZ, -0x1 ;  /* 0xffffffffff0f7424 */ /* 0x000fce00078e00ff */
[----:B01----:R-:W-:Y:S05]  /*32240*/  WARPSYNC.COLLECTIVE R15, `(.L_x_3372) ;  /* 0x000000000f0c7348 */ /* 0x003fea0003c00000 */
[----:B------:R-:W-:Y:S02]  /*32250*/  ELECT P6, UR62, PT ;  /* 0x00000000003e782f */ /* 0x000fe400038c0000 */
[----:B------:R-:W-:Y:S01]  /*32260*/  MOV R14, UR62 ;  /* 0x0000003e000e7c02 */ /* 0x000fe20008000f00 */
[----:B01----:R-:W-:Y:S10]  /*32270*/  ENDCOLLECTIVE ;  /* 0x000000000000791b */ /* 0x003ff40003800000 */
.L_x_3372:
[----:B------:R-:W-:Y:S05]  /*32280*/  BSYNC B0 ;  /* 0x0000000000007941 */ /* 0x000fea0003800000 */
.L_x_3371:
[----:B------:R-:W-:Y:S05]  /*32290*/  BRA `(.L_x_3373) ;  /* 0xffffff90001c7947 */ /* 0x000fea000383ffff */
.L_x_3192:
[----:B-1----:R1:W2:Y:S02]  /*322a0*/  SYNCS.PHASECHK.TRANS64.TRYWAIT P0, [R0+URZ+0x38840], R2 ;  /* 0x03884002000075a7 */ /* 0x0022a4000800017f */
[----:B--2---:R-:W-:Y:S05]  /*322b0*/  @!P0 NANOSLEEP.SYNCS 0x989680 ;  /* 0x009896800000895d */ /* 0x004fea0003900000 */
[----:B------:R-:W2:Y:S02]  /*322c0*/  @!P0 SYNCS.PHASECHK.TRANS64 P0, [R0+URZ+0x38840], R2 ;  /* 0x03884002000085a7 */ /* 0x000ea4000800007f */
[----:B--2---:R-:W-:Y:S05]  /*322d0*/  @!P0 BRA `(.L_x_3192) ;  /* 0xfffffffc00f08947 */ /* 0x004fea000383ffff */
[----:B------:R-:W-:Y:S05]  /*322e0*/  BRA `(.L_x_3374) ;  /* 0xffffff90008c7947 */ /* 0x000fea000383ffff */
.L_x_3196:
[----:B------:R0:W5:Y:S01]  /*322f0*/  LDL.LU R9, [R1+0x40] ;  /* 0x0000400001097983 */ /* 0x0001620000300800 */
[----:B------:R-:W-:Y:S01]  /*32300*/  IMAD.MOV.U32 R13, RZ, RZ, R2 ;  /* 0x000000ffff0d7224 */ /* 0x000fe200078e0002 */
[----:B------:R-:W-:Y:S01]  /*32310*/  MOV R11, 0x181f ;  /* 0x0000181f000b7802 */ /* 0x000fe20000000f00 */
[----:B------:R-:W-:Y:S02]  /*32320*/  IMAD.MOV.U32 R12, RZ, RZ, RZ ;  /* 0x000000ffff0c7224 */ /* 0x000fe400078e00ff */
[----:B------:R-:W-:-:S07]  /*32330*/  IMAD.MOV.U32 R15, RZ, RZ, -0x1 ;  /* 0xffffffffff0f7424 */ /* 0x000fce00078e00ff */
[----:B0----5:R-:W-:Y:S05]  /*32340*/  WARPSYNC.COLLECTIVE R15, `(.L_x_3375) ;  /* 0x000000000f087348 */ /* 0x021fea0003c00000 */
[----:B------:R1:W2:Y:S02]  /*32350*/  SHFL.IDX P6, R14, R13, R12, R11 ;  /* 0x0000000c0d0e7389 */ /* 0x0002a400000c000b */
[----:B012--5:R-:W-:Y:S01]  /*32360*/  ENDCOLLECTIVE ;  /* 0x000000000000791b */ /* 0x027fe20003800000 */
.L_x_3375:
[----:B------:R-:W-:Y:S02]  /*32370*/  IMAD.MOV.U32 R13, RZ, RZ, R3 ;  /* 0x000000ffff0d7224 */ /* 0x000fe400078e0003 */
[----:B------:R-:W-:-:S07]  /*32380*/  IMAD.MOV.U32 R4, RZ, RZ, R14 ;  /* 0x000000ffff047224 */ /* 0x000fce00078e000e */
[----:B------:R-:W-:Y:S05]  /*32390*/  WARPSYNC.COLLECTIVE R15, `(.L_x_3376) ;  /* 0x000000000f087348 */ /* 0x000fea0003c00000 */
[----:B------:R0:W1:Y:S02]  /*323a0*/  SHFL.IDX P6, R14, R13, R12, R11 ;  /* 0x0000000c0d0e7389 */ /* 0x00006400000c000b */
[----:B01----:R-:W-:Y:S01]  /*323b0*/  ENDCOLLECTIVE ;  /* 0x000000000000791b */ /* 0x003fe20003800000 */
.L_x_3376:
[----:B------:R-:W-:Y:S02]  /*323c0*/  IMAD R17, R17, 0x80, R10 ;  /* 0x0000008011117824 */ /* 0x000fe400078e020a */
[----:B------:R-:W-:Y:S02]  /*323d0*/  IMAD R0, R9, R7, RZ ;  /* 0x0000000709007224 */ /* 0x000fe400078e02ff */
[----:B------:R-:W2:Y:S01]  /*323e0*/  LDL R9, [R1+0x2c] ;  /* 0x00002c0001097983 */ /* 0x000ea20000100800 */
[----:B------:R-:W-:Y:S01]  /*323f0*/  MOV R5, R14 ;  /* 0x0000000e00057202 */ /* 0x000fe20000000f00 */
[----:B------:R-:W-:Y:S01]  /*32400*/  ULDC.64 UR4, c[0x0][0x208] ;  /* 0x0000820000047ab9 */ /* 0x000fe20000000a00 */
[C---:B------:R-:W-:Y:S01]  /*32410*/  ISETP.GE.AND P2, PT, R17.reuse, R0, PT ;  /* 0x000000001100720c */ /* 0x040fe20003f46270 */
[----:B------:R-:W-:Y:S01]  /*32420*/  IMAD.MOV.U32 R12, RZ, RZ, 0x1 ;  /* 0x00000001ff0c7424 */ /* 0x000fe200078e00ff */
[----:B------:R-:W-:Y:S01]  /*32430*/  MOV R13, R2 ;  /* 0x00000002000d7202 */ /* 0x000fe20000000f00 */
[----:B------:R-:W-:-:S10]  /*32440*/  VIADD R7, R17, 0x10 ;  /* 0x0000001011077836 */ /* 0x000fd40000000000 */
        /* <DEDUP_REMOVED lines=16> */
.L_x_3377:
[----:B------:R-:W-:Y:S02]  /*32550*/  IMAD.MOV.U32 R13, RZ, RZ, R3 ;  /* 0x000000ffff0d7224 */ /* 0x000fe400078e0003 */
[----:B------:R-:W-:-:S07]  /*32560*/  IMAD.MOV.U32 R6, RZ, RZ, R14 ;  /* 0x000000ffff067224 */ /* 0x000fce00078e000e */
[----:B------:R-:W-:Y:S05]  /*32570*/  WARPSYNC.COLLECTIVE R15, `(.L_x_3378) ;  /* 0x000000000f087348 */ /* 0x000fea0003c00000 */
[----:B------:R0:W1:Y:S02]  /*32580*/  SHFL.IDX P6, R14, R13, R12, R11 ;  /* 0x0000000c0d0e7389 */ /* 0x00006400000c000b */
[----:B01----:R-:W-:Y:S01]  /*32590*/  ENDCOLLECTIVE ;  /* 0x000000000000791b */ /* 0x003fe20003800000 */
.L_x_3378:
[----:B------:R-:W-:Y:S01]  /*325a0*/  ULDC.64 UR4, c[0x0][0x208] ;  /* 0x0000820000047ab9 */ /* 0x000fe20000000a00 */
[----:B------:R-:W-:Y:S01]  /*325b0*/  IMAD.MOV.U32 R13, RZ, RZ, R2 ;  /* 0x000000ffff0d7224 */ /* 0x000fe200078e0002 */
[----:B------:R-:W-:Y:S02]  /*325c0*/  MOV R12, 0x2 ;  /* 0x00000002000c7802 */ /* 0x000fe40000000f00 */
        /* <DEDUP_REMOVED lines=16> */
.L_x_3379:
[----:B------:R-:W-:-:S05]  /*326d0*/  VIADD R4, R17, 0x20 ;  /* 0x0000002011047836 */ /* 0x000fca0000000000 */
[----:B------:R-:W-:Y:S01]  /*326e0*/  ISETP.GE.AND P2, PT, R4, R0, PT ;  /* 0x000000000400720c */ /* 0x000fe20003f46270 */
[----:B------:R-:W-:Y:S02]  /*326f0*/  IMAD.MOV.U32 R13, RZ, RZ, R3 ;  /* 0x000000ffff0d7224 */ /* 0x000fe400078e0003 */
[----:B------:R-:W-:-:S10]  /*32700*/  IMAD.MOV.U32 R6, RZ, RZ, R14 ;  /* 0x000000ffff067224 */ /* 0x000fd400078e000e */
[----:B------:R-:W-:Y:S05]  /*32710*/  WARPSYNC.COLLECTIVE R15, `(.L_x_3380) ;  /* 0x000000000f087348 */ /* 0x000fea0003c00000 */
[----:B------:R0:W1:Y:S02]  /*32720*/  SHFL.IDX P6, R14, R13, R12, R11 ;  /* 0x0000000c0d0e7389 */ /* 0x00006400000c000b */
[----:B01----:R-:W-:Y:S01]  /*32730*/  ENDCOLLECTIVE ;  /* 0x000000000000791b */ /* 0x003fe20003800000 */
.L_x_3380:
[----:B------:R-:W-:Y:S01]  /*32740*/  ULDC.64 UR4, c[0x0][0x208] ;  /* 0x0000820000047ab9 */ /* 0x000fe20000000a00 */
[----:B------:R-:W-:Y:S02]  /*32750*/  IMAD.MOV.U32 R13, RZ, RZ, R2 ;  /* 0x000000ffff0d7224 */ /* 0x000fe400078e0002 */
[----:B------:R-:W-:Y:S02]  /*32760*/  IMAD.MOV.U32 R12, RZ, RZ, 0x3 ;  /* 0x00000003ff0c7424 */ /* 0x000fe400078e00ff */
[----:B------:R-:W-:-:S05]  /*32770*/  IMAD.MOV.U32 R4, RZ, RZ, R14 ;  /* 0x000000ffff047224 */ /* 0x000fca00078e000e */
[----:B------:R-:W-:-:S04]  /*32780*/  @!P2 LEA R5, P5, R8, R4, 0x1 ;  /* 0x000000040805a211 */ /* 0x000fc800078a08ff */
[----:B------:R-:W-:-:S04]  /*32790*/  @!P2 IADD3.X R4, RZ, R6, RZ, P5, !PT ;  /* 0x00000006ff04a210 */ /* 0x000fc80002ffe4ff */
        /* <DEDUP_REMOVED lines=13> */
.L_x_3381:
[----:B------:R-:W-:-:S05]  /*32870*/  VIADD R4, R17, 0x30 ;  /* 0x0000003011047836 */ /* 0x000fca0000000000 */
[----:B------:R-:W-:Y:S01]  /*32880*/  ISETP.GE.AND P2, PT, R4, R0, PT ;  /* 0x000000000400720c */ /* 0x000fe20003f46270 */
[----:B------:R-:W-:Y:S01]  /*32890*/  IMAD.MOV.U32 R13, RZ, RZ, R3 ;  /* 0x000000ffff0d7224 */ /* 0x000fe200078e0003 */
[----:B------:R-:W-:-:S11]  /*328a0*/  MOV R6, R14 ;  /* 0x0000000e00067202 */ /* 0x000fd60000000f00 */
[----:B------:R-:W-:Y:S05]  /*328b0*/  WARPSYNC.COLLECTIVE R15, `(.L_x_3382) ;  /* 0x000000000f087348 */ /* 0x000fea0003c00000 */
[----:B------:R0:W1:Y:S02]  /*328c0*/  SHFL.IDX P6, R14, R13, R12, R11 ;  /* 0x0000000c0d0e7389 */ /* 0x00006400000c000b */
[----:B01----:R-:W-:Y:S01]  /*328d0*/  ENDCOLLECTIVE ;  /* 0x000000000000791b */ /* 0x003fe20003800000 */
.L_x_3382:
        /* <DEDUP_REMOVED lines=19> */
.L_x_3383:
[----:B------:R-:W-:-:S04]  /*32a10*/  IADD3 R4, R17, 0x40, RZ ;  /* 0x0000004011047810 */ /* 0x000fc80007ffe0ff */
[----:B------:R-:W-:Y:S02]  /*32a20*/  ISETP.GE.AND P2, PT, R4, R0, PT ;  /* 0x000000000400720c */ /* 0x000fe40003f46270 */
[----:B------:R-:W-:Y:S01]  /*32a30*/  MOV R13, R3 ;  /* 0x00000003000d7202 */ /* 0x000fe20000000f00 */
[----:B------:R-:W-:-:S10]  /*32a40*/  IMAD.MOV.U32 R6, RZ, RZ, R14 ;  /* 0x000000ffff067224 */ /* 0x000fd400078e000e */
[----:B------:R-:W-:Y:S05]  /*32a50*/  WARPSYNC.COLLECTIVE R15, `(.L_x_3384) ;  /* 0x000000000f087348 */ /* 0x000fea0003c00000 */
[----:B------:R0:W1:Y:S02]  /*32a60*/  SHFL.IDX P6, R14, R13, R12, R11 ;  /* 0x0000000c0d0e7389 */ /* 0x00006400000c000b */
[----:B01----:R-:W-:Y:S01]  /*32a70*/  ENDCOLLECTIVE ;  /* 0x000000000000791b */ /* 0x003fe20003800000 */
.L_x_3384:
[----:B------:R-:W-:Y:S01]  /*32a80*/  ULDC.64 UR4, c[0x0][0x208] ;  /* 0x0000820000047ab9 */ /* 0x000fe20000000a00 */
[----:B------:R-:W-:Y:S01]  /*32a90*/  MOV R13, R2 ;  /* 0x00000002000d7202 */ /* 0x000fe20000000f00 */
        /* <DEDUP_REMOVED lines=17> */
.L_x_3385:
[----:B------:R-:W-:-:S05]  /*32bb0*/  VIADD R4, R17, 0x50 ;  /* 0x0000005011047836 */ /* 0x000fca0000000000 */
[----:B------:R-:W-:Y:S01]  /*32bc0*/  ISETP.GE.AND P2, PT, R4, R0, PT ;  /* 0x000000000400720c */ /* 0x000fe20003f46270 */
[----:B------:R-:W-:Y:S02]  /*32bd0*/  IMAD.MOV.U32 R13, RZ, RZ, R3 ;  /* 0x000000ffff0d7224 */ /* 0x000fe400078e0003 */
[----:B------:R-:W-:-:S10]  /*32be0*/  IMAD.MOV.U32 R6, RZ, RZ, R14 ;  /* 0x000000ffff067224 */ /* 0x000fd400078e000e */
[----:B------:R-:W-:Y:S05]  /*32bf0*/  WARPSYNC.COLLECTIVE R15, `(.L_x_3386) ;  /* 0x000000000f087348 */ /* 0x000fea0003c00000 */
[----:B------:R0:W1:Y:S02]  /*32c00*/  SHFL.IDX P6, R14, R13, R12, R11 ;  /* 0x0000000c0d0e7389 */ /* 0x00006400000c000b */
[----:B01----:R-:W-:Y:S01]  /*32c10*/  ENDCOLLECTIVE ;  /* 0x000000000000791b */ /* 0x003fe20003800000 */
.L_x_3386:
        /* <DEDUP_REMOVED lines=19> */
.L_x_3387:
[----:B------:R-:W-:-:S05]  /*32d50*/  VIADD R4, R17, 0x60 ;  /* 0x0000006011047836 */ /* 0x000fca0000000000 */
[----:B------:R-:W-:Y:S01]  /*32d60*/  ISETP.GE.AND P2, PT, R4, R0, PT ;  /* 0x000000000400720c */ /* 0x000fe20003f46270 */
[----:B------:R-:W-:Y:S02]  /*32d70*/  IMAD.MOV.U32 R13, RZ, RZ, R3 ;  /* 0x000000ffff0d7224 */ /* 0x000fe400078e0003 */
[----:B------:R-:W-:-:S10]  /*32d80*/  IMAD.MOV.U32 R6, RZ, RZ, R14 ;  /* 0x000000ffff067224 */ /* 0x000fd400078e000e */
[----:B------:R-:W-:Y:S05]  /*32d90*/  WARPSYNC.COLLECTIVE R15, `(.L_x_3388) ;  /* 0x000000000f087348 */ /* 0x000fea0003c00000 */
[----:B------:R0:W1:Y:S02]  /*32da0*/  SHFL.IDX P6, R14, R13, R12, R11 ;  /* 0x0000000c0d0e7389 */ /* 0x00006400000c000b */
[----:B01----:R-:W-:Y:S01]  /*32db0*/  ENDCOLLECTIVE ;  /* 0x000000000000791b */ /* 0x003fe20003800000 */
.L_x_3388:
        /* <DEDUP_REMOVED lines=19> */
.L_x_3389:
[----:B------:R-:W-:Y:S01]  /*32ef0*/  MOV R13, R3 ;  /* 0x00000003000d7202 */ /* 0x000fe20000000f00 */
[----:B------:R-:W-:-:S07]  /*32f00*/  IMAD.MOV.U32 R6, RZ, RZ, R14 ;  /* 0x000000ffff067224 */ /* 0x000fce00078e000e */
[----:B------:R-:W-:Y:S05]  /*32f10*/  WARPSYNC.COLLECTIVE R15, `(.L_x_3390) ;  /* 0x000000000f087348 */ /* 0x000fea0003c00000 */
[----:B------:R0:W1:Y:S02]  /*32f20*/  SHFL.IDX P6, R14, R13, R12, R11 ;  /* 0x0000000c0d0e7389 */ /* 0x00006400000c000b */
[----:B01----:R-:W-:Y:S01]  /*32f30*/  ENDCOLLECTIVE ;  /* 0x000000000000791b */ /* 0x003fe20003800000 */
.L_x_3390:
[----:B------:R-:W-:Y:S01]  /*32f40*/  IMAD.MOV.U32 R3, RZ, RZ, R14 ;  /* 0x000000ffff037224 */ /* 0x000fe200078e000e */
[----:B------:R-:W-:Y:S06]  /*32f50*/  BRA `(.L_x_3391) ;  /* 0xffffff9400787947 */ /* 0x000fec000383ffff */
.L_x_3201:
[----:B0-----:R-:W3:Y:S02]  /*32f60*/  LDL R2, [R1+0x4] ;  /* 0x0000040001027983 */ /* 0x001ee40000100800 */
[----:B---3--:R0:W1:Y:S02]  /*32f70*/  SYNCS.PHASECHK.TRANS64.TRYWAIT P0, [R2+URZ+0x38820], R0 ;  /* 0x03882000020075a7 */ /* 0x008064000800017f */
[----:B-1----:R-:W-:Y:S05]  /*32f80*/  @!P0 NANOSLEEP.SYNCS 0x989680 ;  /* 0x009896800000895d */ /* 0x002fea0003900000 */
[----:B------:R-:W1:Y:S02]  /*32f90*/  @!P0 SYNCS.PHASECHK.TRANS64 P0, [R2+URZ+0x38820], R0 ;  /* 0x03882000020085a7 */ /* 0x000e64000800007f */
[----:B-1----:R-:W-:Y:S05]  /*32fa0*/  @!P0 BRA `(.L_x_3201) ;  /* 0xfffffffc00ec8947 */ /* 0x002fea000383ffff */
[----:B------:R-:W-:Y:S05]  /*32fb0*/  BRA `(.L_x_3392) ;  /* 0xffffff9400f87947 */ /* 0x000fea000383ffff */
.L_x_3210:
[----:B-1----:R1:W2:Y:S02]  /*32fc0*/  SYNCS.PHASECHK.TRANS64.TRYWAIT P0, [R3+URZ+0x38840], R0 ;  /* 0x03884000030075a7 */ /* 0x0022a4000800017f */
[----:B--2---:R-:W-:Y:S05]  /*32fd0*/  @!P0 NANOSLEEP.SYNCS 0x989680 ;  /* 0x009896800000895d */ /* 0x004fea0003900000 */
[----:B------:R-:W2:Y:S02]  /*32fe0*/  @!P0 SYNCS.PHASECHK.TRANS64 P0, [R3+URZ+0x38840], R0 ;  /* 0x03884000030085a7 */ /* 0x000ea4000800007f */
[----:B--2---:R-:W-:Y:S05]  /*32ff0*/  @!P0 BRA `(.L_x_3210) ;  /* 0xfffffffc00f08947 */ /* 0x004fea000383ffff */
[----:B------:R-:W-:Y:S05]  /*33000*/  BRA `(.L_x_3393) ;  /* 0xffffff9800c07947 */ /* 0x000fea000383ffff */
.L_x_3218:
[----:B0-----:R0:W1:Y:S02]  /*33010*/  SYNCS.PHASECHK.TRANS64.TRYWAIT P0, [R0+URZ+0x38860], R3 ;  /* 0x03886003000075a7 */ /* 0x001064000800017f */
[----:B-1----:R-:W-:Y:S05]  /*33020*/  @!P0 NANOSLEEP.SYNCS 0x989680 ;  /* 0x009896800000895d */ /* 0x002fea0003900000 */
[----:B------:R-:W1:Y:S02]  /*33030*/  @!P0 SYNCS.PHASECHK.TRANS64 P0, [R0+URZ+0x38860], R3 ;  /* 0x03886003000085a7 */ /* 0x000e64000800007f */
[----:B-1----:R-:W-:Y:S05]  /*33040*/  @!P0 BRA `(.L_x_3218) ;  /* 0xfffffffc00f08947 */ /* 0x002fea000383ffff */
[----:B------:R-:W-:Y:S05]  /*33050*/  BRA `(.L_x_3394) ;  /* 0xffffffa0001c7947 */ /* 0x000fea000383ffff */
.L_x_3230:
[----:B--2---:R2:W3:Y:S02]  /*33060*/  SYNCS.PHASECHK.TRANS64.TRYWAIT P0, [R3+URZ+0x38840], R2 ;  /* 0x03884002030075a7 */ /* 0x0044e4000800017f */
[----:B---3--:R-:W-:Y:S05]  /*33070*/  @!P0 NANOSLEEP.SYNCS 0x989680 ;  /* 0x009896800000895d */ /* 0x008fea0003900000 */
[----:B------:R-:W3:Y:S02]  /*33080*/  @!P0 SYNCS.PHASECHK.TRANS64 P0, [R3+URZ+0x38840], R2 ;  /* 0x03884002030085a7 */ /* 0x000ee4000800007f */
[----:B---3--:R-:W-:Y:S05]  /*33090*/  @!P0 BRA `(.L_x_3230) ;  /* 0xfffffffc00f08947 */ /* 0x008fea000383ffff */
[----:B------:R-:W-:Y:S05]  /*330a0*/  BRA `(.L_x_3395) ;  /* 0xffffffa800487947 */ /* 0x000fea000383ffff */
.L_x_3238:
[----:B0-----:R0:W2:Y:S02]  /*330b0*/  SYNCS.PHASECHK.TRANS64.TRYWAIT P0, [R2+URZ+0x38860], R3 ;  /* 0x03886003020075a7 */ /* 0x0010a4000800017f */
[----:B--2---:R-:W-:Y:S05]  /*330c0*/  @!P0 NANOSLEEP.SYNCS 0x989680 ;  /* 0x009896800000895d */ /* 0x004fea0003900000 */
[----:B------:R-:W2:Y:S02]  /*330d0*/  @!P0 SYNCS.PHASECHK.TRANS64 P0, [R2+URZ+0x38860], R3 ;  /* 0x03886003020085a7 */ /* 0x000ea4000800007f */
[----:B--2---:R-:W-:Y:S05]  /*330e0*/  @!P0 BRA `(.L_x_3238) ;  /* 0xfffffffc00f08947 */ /* 0x004fea000383ffff */
[----:B------:R-:W-:Y:S05]  /*330f0*/  BRA `(.L_x_3396) ;  /* 0xffffffac00a47947 */ /* 0x000fea000383ffff */
.L_x_3250:
[----:B---3--:R3:W4:Y:S02]  /*33100*/  SYNCS.PHASECHK.TRANS64.TRYWAIT P0, [R3+URZ+0x38840], R2 ;  /* 0x03884002030075a7 */ /* 0x008724000800017f */
[----:B----4-:R-:W-:Y:S05]  /*33110*/  @!P0 NANOSLEEP.SYNCS 0x989680 ;  /* 0x009896800000895d */ /* 0x010fea0003900000 */
[----:B------:R-:W4:Y:S02]  /*33120*/  @!P0 SYNCS.PHASECHK.TRANS64 P0, [R3+URZ+0x38840], R2 ;  /* 0x03884002030085a7 */ /* 0x000f24000800007f */
[----:B----4-:R-:W-:Y:S05]  /*33130*/  @!P0 BRA `(.L_x_3250) ;  /* 0xfffffffc00f08947 */ /* 0x010fea000383ffff */
[----:B------:R-:W-:Y:S05]  /*33140*/  BRA `(.L_x_3397) ;  /* 0xffffffb400ac7947 */ /* 0x000fea000383ffff */
.L_x_3258:
[----:B0-----:R0:W2:Y:S02]  /*33150*/  SYNCS.PHASECHK.TRANS64.TRYWAIT P0, [R2+URZ+0x38860], R5 ;  /* 0x03886005020075a7 */ /* 0x0010a4000800017f */
[----:B--2---:R-:W-:Y:S05]  /*33160*/  @!P0 NANOSLEEP.SYNCS 0x989680 ;  /* 0x009896800000895d */ /* 0x004fea0003900000 */
[----:B------:R-:W2:Y:S02]  /*33170*/  @!P0 SYNCS.PHASECHK.TRANS64 P0, [R2+URZ+0x38860], R5 ;  /* 0x03886005020085a7 */ /* 0x000ea4000800007f */
[----:B--2---:R-:W-:Y:S05]  /*33180*/  @!P0 BRA `(.L_x_3258) ;  /* 0xfffffffc00f08947 */ /* 0x004fea000383ffff */
[----:B------:R-:W-:Y:S05]  /*33190*/  BRA `(.L_x_3398) ;  /* 0xffffffbc00047947 */ /* 0x000fea000383ffff */
.L_x_3272:
[----:B--2---:R2:W4:Y:S02]  /*331a0*/  SYNCS.PHASECHK.TRANS64.TRYWAIT P0, [R0+URZ+0x38860], R2 ;  /* 0x03886002000075a7 */ /* 0x004524000800017f */
[----:B----4-:R-:W-:Y:S05]  /*331b0*/  @!P0 NANOSLEEP.SYNCS 0x989680 ;  /* 0x009896800000895d */ /* 0x010fea0003900000 */
[----:B------:R-:W4:Y:S02]  /*331c0*/  @!P0 SYNCS.PHASECHK.TRANS64 P0, [R0+URZ+0x38860], R2 ;  /* 0x03886002000085a7 */ /* 0x000f24000800007f */
[----:B----4-:R-:W-:Y:S05]  /*331d0*/  @!P0 BRA `(.L_x_3272) ;  /* 0xfffffffc00f08947 */ /* 0x010fea000383ffff */
[----:B------:R-:W-:Y:S05]  /*331e0*/  BRA `(.L_x_3399) ;  /* 0xffffffc000ec7947 */ /* 0x000fea000383ffff */
.L_x_3282:
[----:B------:R-:W-:Y:S01]  /*331f0*/  BSSY B0, `(.L_x_3400) ;  /* 0x0000008000007945 */ /* 0x000fe20003800000 */
[----:B0-----:R-:W-:Y:S01]  /*33200*/  IMAD.MOV.U32 R13, RZ, RZ, R16 ;  /* 0x000000ffff0d7224 */ /* 0x001fe200078e0010 */
[----:B------:R-:W-:Y:S01]  /*33210*/  MOV R11, 0x1f ;  /* 0x0000001f000b7802 */ /* 0x000fe20000000f00 */
[----:B------:R-:W-:Y:S02]  /*33220*/  IMAD.MOV.U32 R12, RZ, RZ, RZ ;  /* 0x000000ffff0c7224 */ /* 0x000fe400078e00ff */
[----:B------:R-:W-:-:S07]  /*33230*/  IMAD.MOV.U32 R15, RZ, RZ, -0x1 ;  /* 0xffffffffff0f7424 */ /* 0x000fce00078e00ff */
[----:B-12--5:R-:W-:Y:S05]  /*33240*/  WARPSYNC.COLLECTIVE R15, `(.L_x_3401) ;  /* 0x000000000f087348 */ /* 0x026fea0003c00000 */
[----:B------:R0:W3:Y:S02]  /*33250*/  SHFL.IDX P6, R14, R13, R12, R11 ;  /* 0x0000000c0d0e7389 */ /* 0x0000e400000c000b */
[----:B0123-5:R-:W-:Y:S01]  /*33260*/  ENDCOLLECTIVE ;  /* 0x000000000000791b */ /* 0x02ffe20003800000 */
.L_x_3401:
[----:B------:R-:W-:Y:S05]  /*33270*/  BSYNC B0 ;  /* 0x0000000000007941 */ /* 0x000fea0003800000 */
.L_x_3400:
        /* <DEDUP_REMOVED lines=10> */
.L_x_3402:
[----:B------:R-:W-:Y:S01]  /*33320*/  ULDC UR4, c[0x0][0xc3c] ;  /* 0x00030f0000047ab9 */ /* 0x000fe20000000800 */
[----:B------:R-:W-:Y:S01]  /*33330*/  ULDC.64 UR6, c[0x0][0x208] ;  /* 0x0000820000067ab9 */ /* 0x000fe20000000a00 */
        /* <DEDUP_REMOVED lines=15> */
.L_x_3403:
        /* <DEDUP_REMOVED lines=9> */
.L_x_3404:
        /* <DEDUP_REMOVED lines=8> */
.L_x_3405:
        /* <DEDUP_REMOVED lines=8> */
.L_x_3406:
        /* <DEDUP_REMOVED lines=8> */
.L_x_3407:
        /* <DEDUP_REMOVED lines=9> */
.L_x_3408:
[----:B------:R-:W-:Y:S01]  /*336d0*/  IMAD.MOV.U32 R16, RZ, RZ, R14 ;  /* 0x000000ffff107224 */ /* 0x000fe200078e000e */
[----:B------:R-:W-:Y:S06]  /*336e0*/  BRA `(.L_x_3409) ;  /* 0xffffffc800047947 */ /* 0x000fec000383ffff */
.L_x_3287:
[----:B------:R-:W-:Y:S01]  /*336f0*/  BSSY B0, `(.L_x_3410) ;  /* 0x0000008000007945 */ /* 0x000fe20003800000 */
[----:B0----5:R-:W-:Y:S01]  /*33700*/  IMAD.MOV.U32 R13, RZ, RZ, R3 ;  /* 0x000000ffff0d7224 */ /* 0x021fe200078e0003 */
[----:B------:R-:W-:Y:S01]  /*33710*/  MOV R12, 0x1 ;  /* 0x00000001000c7802 */ /* 0x000fe20000000f00 */
[----:B------:R-:W-:Y:S02]  /*33720*/  IMAD.MOV.U32 R11, RZ, RZ, RZ ;  /* 0x000000ffff0b7224 */ /* 0x000fe400078e00ff */
[----:B------:R-:W-:-:S07]  /*33730*/  IMAD.MOV.U32 R15, RZ, RZ, -0x1 ;  /* 0xffffffffff0f7424 */ /* 0x000fce00078e00ff */
[----:B-12---:R-:W-:Y:S05]  /*33740*/  WARPSYNC.COLLECTIVE R15, `(.L_x_3411) ;  /* 0x000000000f087348 */ /* 0x006fea0003c00000 */
[----:B------:R0:W3:Y:S02]  /*33750*/  SHFL.UP P6, R14, R13, R12, R11 ;  /* 0x0400000c0d0e7389 */ /* 0x0000e400000c000b */
[----:B0123--:R-:W-:Y:S01]  /*33760*/  ENDCOLLECTIVE ;  /* 0x000000000000791b */ /* 0x00ffe20003800000 */
.L_x_3411:
[----:B------:R-:W-:Y:S05]  /*33770*/  BSYNC B0 ;  /* 0x0000000000007941 */ /* 0x000fea0003800000 */
.L_x_3410:
        /* <DEDUP_REMOVED lines=12> */
.L_x_3412:
        /* <DEDUP_REMOVED lines=8> */
.L_x_3413:
        /* <DEDUP_REMOVED lines=8> */
.L_x_3414:
        /* <DEDUP_REMOVED lines=8> */
.L_x_3415:
        /* <DEDUP_REMOVED lines=9> */
.L_x_3416:
[----:B------:R-:W-:Y:S01]  /*33a50*/  IMAD.MOV.U32 R16, RZ, RZ, R14 ;  /* 0x000000ffff107224 */ /* 0x000fe200078e000e */
[----:B------:R-:W-:Y:S06]  /*33a60*/  BRA `(.L_x_3417) ;  /* 0xffffffc400c87947 */ /* 0x000fec000383ffff */
.L_x_3289:
[----:B------:R-:W-:Y:S01]  /*33a70*/  BSSY B0, `(.L_x_3418) ;  /* 0x0000006000007945 */ /* 0x000fe20003800000 */
[----:B------:R-:W-:Y:S01]  /*33a80*/  PLOP3.LUT P6, PT, P6, PT, PT, 0x8, 0x0 ;  /* 0x000000000000781c */ /* 0x000fe200037ce170 */
[----:B------:R-:W-:-:S12]  /*33a90*/  IMAD.MOV.U32 R15, RZ, RZ, -0x1 ;  /* 0xffffffffff0f7424 */ /* 0x000fd800078e00ff */
[----:B012--5:R-:W-:Y:S05]  /*33aa0*/  WARPSYNC.COLLECTIVE R15, `(.L_x_3419) ;  /* 0x000000000f087348 */ /* 0x027fea0003c00000 */
[----:B------:R-:W-:Y:S01]  /*33ab0*/  VOTE.ANY R14, PT, P6 ;  /* 0x00000000000e7806 */ /* 0x000fe200030e0100 */
[----:B012--5:R-:W-:Y:S06]  /*33ac0*/  ENDCOLLECTIVE ;  /* 0x000000000000791b */ /* 0x027fec0003800000 */
.L_x_3419:
[----:B------:R-:W-:Y:S05]  /*33ad0*/  BSYNC B0 ;  /* 0x0000000000007941 */ /* 0x000fea0003800000 */
.L_x_3418:
        /* <DEDUP_REMOVED lines=9> */
.L_x_3420:
[----:B------:R-:W-:Y:S01]  /*33b70*/  IMAD.MOV.U32 R17, RZ, RZ, R14 ;  /* 0x000000ffff117224 */ /* 0x000fe200078e000e */
[----:B------:R-:W-:Y:S06]  /*33b80*/  BRA `(.L_x_3421) ;  /* 0xffffffc400b87947 */ /* 0x000fec000383ffff */
.L_x_3291:
[----:B------:R-:W-:Y:S01]  /*33b90*/  BSSY B0, `(.L_x_3422) ;  /* 0x0000007000007945 */ /* 0x000fe20003800000 */
[----:B0-----:R-:W-:Y:S01]  /*33ba0*/  IMAD.MOV.U32 R13, RZ, RZ, R2 ;  /* 0x000000ffff0d7224 */ /* 0x001fe200078e0002 */
[----:B------:R-:W-:Y:S01]  /*33bb0*/  MOV R15, 0xffffffff ;  /* 0xffffffff000f7802 */ /* 0x000fe20000000f00 */
[----:B------:R-:W-:-:S07]  /*33bc0*/  IMAD.MOV.U32 R11, RZ, RZ, 0x1f ;  /* 0x0000001fff0b7424 */ /* 0x000fce00078e00ff */
[----:B-12345:R-:W-:Y:S05]  /*33bd0*/  WARPSYNC.COLLECTIVE R15, `(.L_x_3423) ;  /* 0x000000000f087348 */ /* 0x03efea0003c00000 */
[----:B------:R0:W0:Y:S02]  /*33be0*/  SHFL.IDX P6, R14, R13, R12, R11 ;  /* 0x0000000c0d0e7389 */ /* 0x00002400000c000b */
[----:B012345:R-:W-:Y:S01]  /*33bf0*/  ENDCOLLECTIVE ;  /* 0x000000000000791b */ /* 0x03ffe20003800000 */
.L_x_3423:
[----:B------:R-:W-:Y:S05]  /*33c00*/  BSYNC B0 ;  /* 0x0000000000007941 */ /* 0x000fea0003800000 */
.L_x_3422:
[----:B------:R-:W-:Y:S01]  /*33c10*/  IMAD.MOV.U32 R2, RZ, RZ, R14 ;  /* 0x000000ffff027224 */ /* 0x000fe200078e000e */
[----:B------:R-:W-:Y:S06]  /*33c20*/  BRA `(.L_x_3424) ;  /* 0xffffffc400ac7947 */ /* 0x000fec000383ffff */
.L_x_3295:
[----:B0-----:R0:W2:Y:S02]  /*33c30*/  SYNCS.PHASECHK.TRANS64.TRYWAIT P0, [R0+URZ+0x38820], R3 ;  /* 0x03882003000075a7 */ /* 0x0010a4000800017f */
[----:B--2---:R-:W-:Y:S05]  /*33c40*/  @!P0 NANOSLEEP.SYNCS 0x989680 ;  /* 0x009896800000895d */ /* 0x004fea0003900000 */
[----:B------:R-:W2:Y:S02]  /*33c50*/  @!P0 SYNCS.PHASECHK.TRANS64 P0, [R0+URZ+0x38820], R3 ;  /* 0x03882003000085a7 */ /* 0x000ea4000800007f */
[----:B--2---:R-:W-:Y:S05]  /*33c60*/  @!P0 BRA `(.L_x_3295) ;  /* 0xfffffffc00f08947 */ /* 0x004fea000383ffff */
[----:B------:R-:W-:Y:S05]  /*33c70*/  BRA `(.L_x_3425) ;  /* 0xffffffcc00347947 */ /* 0x000fea000383ffff */
.L_x_3296:
[----:B------:R-:W2:Y:S01]  /*33c80*/  S2R R2, SR_TID.X ;  /* 0x0000000000027919 */ /* 0x000ea20000002100 */
[----:B------:R-:W-:Y:S01]  /*33c90*/  BSSY B0, `(.L_x_3426) ;  /* 0x000000a000007945 */ /* 0x000fe20003800000 */
[----:B------:R-:W-:Y:S01]  /*33ca0*/  IMAD.MOV.U32 R12, RZ, RZ, RZ ;  /* 0x000000ffff0c7224 */ /* 0x000fe200078e00ff */
[----:B------:R-:W-:Y:S01]  /*33cb0*/  MOV R11, 0x1f ;  /* 0x0000001f000b7802 */ /* 0x000fe20000000f00 */
[----:B------:R-:W-:Y:S01]  /*33cc0*/  IMAD.MOV.U32 R15, RZ, RZ, -0x1 ;  /* 0xffffffffff0f7424 */ /* 0x000fe200078e00ff */
[----:B--2---:R-:W-:-:S04]  /*33cd0*/  SHF.R.U32.HI R2, RZ, 0x5, R2 ;  /* 0x00000005ff027819 */ /* 0x004fc80000011602 */
[----:B------:R-:W-:-:S05]  /*33ce0*/  LOP3.LUT R2, R2, 0x3, RZ, 0xc0, !PT ;  /* 0x0000000302027812 */ /* 0x000fca00078ec0ff */
[----:B------:R-:W-:-:S07]  /*33cf0*/  IMAD.MOV.U32 R13, RZ, RZ, R2 ;  /* 0x000000ffff0d7224 */ /* 0x000fce00078e0002 */
[----:B01---5:R-:W-:Y:S05]  /*33d00*/  WARPSYNC.COLLECTIVE R15, `(.L_x_3427) ;  /* 0x000000000f087348 */ /* 0x023fea0003c00000 */
[----:B------:R2:W3:Y:S02]  /*33d10*/  SHFL.IDX P6, R14, R13, R12, R11 ;  /* 0x0000000c0d0e7389 */ /* 0x0004e400000c000b */
[----:B0123-5:R-:W-:Y:S01]  /*33d20*/  ENDCOLLECTIVE ;  /* 0x000000000000791b */ /* 0x02ffe20003800000 */
.L_x_3427:
[----:B------:R-:W-:Y:S05]  /*33d30*/  BSYNC B0 ;  /* 0x0000000000007941 */ /* 0x000fea0003800000 */
.L_x_3426:
[----:B------:R-:W-:Y:S05]  /*33d40*/  BRA `(.L_x_3428) ;  /* 0xffffffcc001c7947 */ /* 0x000fea000383ffff */
.L_x_3297:
[----:B------:R-:W-:Y:S01]  /*33d50*/  BSSY B0, `(.L_x_3429) ;  /* 0x0000006000007945 */ /* 0x000fe20003800000 */
[----:B------:R-:W-:-:S07]  /*33d60*/  IMAD.MOV.U32 R15, RZ, RZ, -0x1 ;  /* 0xffffffffff0f7424 */ /* 0x000fce00078e00ff */
[----:B012--5:R-:W-:Y:S05]  /*33d70*/  WARPSYNC.COLLECTIVE R15, `(.L_x_3430) ;  /* 0x000000000f0c7348 */ /* 0x027fea0003c00000 */
[----:B------:R-:W-:Y:S02]  /*33d80*/  ELECT P6, UR62, PT ;  /* 0x00000000003e782f */ /* 0x000fe400038c0000 */
[----:B------:R-:W-:Y:S01]  /*33d90*/  MOV R14, UR62 ;  /* 0x0000003e000e7c02 */ /* 0x000fe20008000f00 */
[----:B012--5:R-:W-:Y:S10]  /*33da0*/  ENDCOLLECTIVE ;  /* 0x000000000000791b */ /* 0x027ff40003800000 */
.L_x_3430:
[----:B------:R-:W-:Y:S05]  /*33db0*/  BSYNC B0 ;  /* 0x0000000000007941 */ /* 0x000fea0003800000 */
.L_x_3429:
[----:B------:R-:W-:Y:S05]  /*33dc0*/  BRA `(.L_x_3431) ;  /* 0xffffffcc00107947 */ /* 0x000fea000383ffff */
.L_x_3299:
[----:B0-----:R0:W2:Y:S02]  /*33dd0*/  SYNCS.PHASECHK.TRANS64.TRYWAIT P0, [R6+URZ], R5 ;  /* 0x00000005060075a7 */ /* 0x0010a4000800017f */
[----:B--2---:R-:W-:Y:S05]  /*33de0*/  @!P0 NANOSLEEP.SYNCS 0x989680 ;  /* 0x009896800000895d */ /* 0x004fea0003900000 */
[----:B------:R-:W2:Y:S02]  /*33df0*/  @!P0 SYNCS.PHASECHK.TRANS64 P0, [R6+URZ], R5 ;  /* 0x00000005060085a7 */ /* 0x000ea4000800007f */
[----:B--2---:R-:W-:Y:S05]  /*33e00*/  @!P0 BRA `(.L_x_3299) ;  /* 0xfffffffc00f08947 */ /* 0x004fea000383ffff */
[----:B------:R-:W-:Y:S05]  /*33e10*/  BRA `(.L_x_3432) ;  /* 0xffffffcc00547947 */ /* 0x000fea000383ffff */
.L_x_3300:
[----:B--2---:R2:W3:Y:S02]  /*33e20*/  SYNCS.PHASECHK.TRANS64.TRYWAIT P0, [R7+URZ], R2 ;  /* 0x00000002070075a7 */ /* 0x0044e4000800017f */
[----:B---3--:R-:W-:Y:S05]  /*33e30*/  @!P0 NANOSLEEP.SYNCS 0x989680 ;  /* 0x009896800000895d */ /* 0x008fea0003900000 */
[----:B------:R-:W3:Y:S02]  /*33e40*/  @!P0 SYNCS.PHASECHK.TRANS64 P0, [R7+URZ], R2 ;  /* 0x00000002070085a7 */ /* 0x000ee4000800007f */
[----:B---3--:R-:W-:Y:S05]  /*33e50*/  @!P0 BRA `(.L_x_3300) ;  /* 0xfffffffc00f08947 */ /* 0x008fea000383ffff */
[----:B------:R-:W-:Y:S05]  /*33e60*/  BRA `(.L_x_3433) ;  /* 0xffffffcc00487947 */ /* 0x000fea000383ffff */
.L_x_3302:
[----:B---3--:R3:W4:Y:S02]  /*33e70*/  SYNCS.PHASECHK.TRANS64.TRYWAIT P0, [R4+URZ], R5 ;  /* 0x00000005040075a7 */ /* 0x008724000800017f */
[----:B----4-:R-:W-:Y:S05]  /*33e80*/  @!P0 NANOSLEEP.SYNCS 0x989680 ;  /* 0x009896800000895d */ /* 0x010fea0003900000 */
[----:B------:R-:W4:Y:S02]  /*33e90*/  @!P0 SYNCS.PHASECHK.TRANS64 P0, [R4+URZ], R5 ;  /* 0x00000005040085a7 */ /* 0x000f24000800007f */
[----:B----4-:R-:W-:Y:S05]  /*33ea0*/  @!P0 BRA `(.L_x_3302) ;  /* 0xfffffffc00f08947 */ /* 0x010fea000383ffff */
[----:B------:R-:W-:Y:S05]  /*33eb0*/  BRA `(.L_x_3434) ;  /* 0xffffffcc00507947 */ /* 0x000fea000383ffff */
.L_x_3435:
        /* <DEDUP_REMOVED lines=12> */
.L_x_15302:


//--------------------- .text._ZN7cutlass13device_kernelIN5flash11enable_sm90INS1_16FlashAttnFwdSm90INS1_25CollectiveMainloopFwdSm90ILi2EN4cute5tupleIJNS5_1CILi1EEES8_S8_EEENS6_IJNS7_ILi128EEENS7_ILi112EEENS7_ILi192EEEEEELi192ENS_6half_tEfNS_4arch4Sm90ELb0ELb0ELb1ELb0ELb0ELb0ELb0ELb1ELb1ELb1ELb0ELb0EEENS1_21CollectiveEpilogueFwdINS6_IJSA_SC_SB_EEES9_SE_SG_Li256ELb0ELb1ELb0ELb0EEENS1_29StaticPersistentTileSchedulerILb0EEEEEEEEEvNT_6ParamsE --------------------------
	.section	.text._ZN7cutlass13device_kernelIN5flash11enable_sm90INS1_16FlashAttnFwdSm90INS1_25CollectiveMainloopFwdSm90ILi2EN4cute5tupleIJNS5_1CILi1EEES8_S8_EEENS6_IJNS7_ILi128EEENS7_ILi112EEENS7_ILi192EEEEEELi192ENS_6half_tEfNS_4arch4Sm90ELb0ELb0ELb1ELb0ELb0ELb0ELb0ELb1ELb1ELb1ELb0ELb0EEENS1_21CollectiveEpilogueFwdINS6_IJSA_SC_SB_EEES9_SE_SG_Li256ELb0ELb1ELb0ELb0EEENS1_29StaticPersistentTileSchedulerILb0EEEEEEEEEvNT_6ParamsE,"ax",@progbits
	.align	128
.text._ZN7cutlass13device_kernelIN5flash11enable_sm90INS1_16FlashAttnFwdSm90INS1_25CollectiveMainloopFwdSm90ILi2EN4cute5tupleIJNS5_1CILi1EEES8_S8_EEENS6_IJNS7_ILi128EEENS7_ILi112EEENS7_ILi192EEEEEELi192ENS_6half_tEfNS_4arch4Sm90ELb0ELb0ELb1ELb0ELb0ELb0ELb0ELb1ELb1ELb1ELb0ELb0EEENS1_21CollectiveEpilogueFwdINS6_IJSA_SC_SB_EEES9_SE_SG_Li256ELb0ELb1ELb0ELb0EEENS1_29StaticPersistentTileSchedulerILb0EEEEEEEEEvNT_6ParamsE:
        .type           _ZN7cutlass13device_kernelIN5flash11enable_sm90INS1_16FlashAttnFwdSm90INS1_25CollectiveMainloopFwdSm90ILi2EN4cute5tupleIJNS5_1CILi1EEES8_S8_EEENS6_IJNS7_ILi128EEENS7_ILi112EEENS7_ILi192EEEEEELi192ENS_6half_tEfNS_4arch4Sm90ELb0ELb0ELb1ELb0ELb0ELb0ELb0ELb1ELb1ELb1ELb0ELb0EEENS1_21CollectiveEpilogueFwdINS6_IJSA_SC_SB_EEES9_SE_SG_Li256ELb0ELb1ELb0ELb0EEENS1_29StaticPersistentTileSchedulerILb0EEEEEEEEEvNT_6ParamsE,@function
        .size           _ZN7cutlass13device_kernelIN5flash11enable_sm90INS1_16FlashAttnFwdSm90INS1_25CollectiveMainloopFwdSm90ILi2EN4cute5tupleIJNS5_1CILi1EEES8_S8_EEENS6_IJNS7_ILi128EEENS7_ILi112EEENS7_ILi192EEEEEELi192ENS_6half_tEfNS_4arch4Sm90ELb0ELb0ELb1ELb0ELb0ELb0ELb0ELb1ELb1ELb1ELb0ELb0EEENS1_21CollectiveEpilogueFwdINS6_IJSA_SC_SB_EEES9_SE_SG_Li256ELb0ELb1ELb0ELb0EEENS1_29StaticPersistentTileSchedulerILb0EEEEEEEEEvNT_6ParamsE,(.L_x_15303 - _ZN7cutlass13device_kernelIN5flash11enable_sm90INS1_16FlashAttnFwdSm90INS1_25CollectiveMainloopFwdSm90ILi2EN4cute5tupleIJNS5_1CILi1EEES8_S8_EEENS6_IJNS7_ILi128EEENS7_ILi112EEENS7_ILi192EEEEEELi192ENS_6half_tEfNS_4arch4Sm90ELb0ELb0ELb1ELb0ELb0ELb0ELb0ELb1ELb1ELb1ELb0ELb0EEENS1_21CollectiveEpilogueFwdINS6_IJSA_SC_SB_EEES9_SE_SG_Li256ELb0ELb1ELb0ELb0EEENS1_29StaticPersistentTileSchedulerILb0EEEEEEEEEvNT_6ParamsE)
        .other          _ZN7cutlass13device_kernelIN5flash11enable_sm90INS1_16FlashAttnFwdSm90INS1_25CollectiveMainloopFwdSm90ILi2EN4cute5tupleIJNS5_1CILi1EEES8_S8_EEENS6_IJNS7_ILi128EEENS7_ILi112EEENS7_ILi192EEEEEELi192ENS_6half_tEfNS_4arch4Sm90ELb0ELb0ELb1ELb0ELb0ELb0ELb0ELb1ELb1ELb1ELb0ELb0EEENS1_21CollectiveEpilogueFwdINS6_IJSA_SC_SB_EEES9_SE_SG_Li256ELb0ELb1ELb0ELb0EEENS1_29StaticPersistentTileSchedulerILb0EEEEEEEEEvNT_6ParamsE,@"STO_CUDA_ENTRY STV_DEFAULT"
_ZN7cutlass13device_kernelIN5flash11enable_sm90INS1_16FlashAttnFwdSm90INS1_25CollectiveMainloopFwdSm90ILi2EN4cute5tupleIJNS5_1CILi1EEES8_S8_EEENS6_IJNS7_ILi128EEENS7_ILi112EEENS7_ILi192EEEEEELi192ENS_6half_tEfNS_4arch4Sm90ELb0ELb0ELb1ELb0ELb0ELb0ELb0ELb1ELb1ELb1ELb0ELb0EEENS1_21CollectiveEpilogueFwdINS6_IJSA_SC_SB_EEES9_SE_SG_Li256ELb0ELb1ELb0ELb0EEENS1_29StaticPersistentTileSchedulerILb0EEEEEEEEEvNT_6ParamsE:
        /* <DEDUP_REMOVED lines=17> */
.L_x_3437:
[----:B------:R-:W-:Y:S05]  /*0110*/  BSYNC B0 ;  /* 0x0000000000007941 */ /* 0x000fea0003800000 */
.L_x_3436:
        /* <DEDUP_REMOVED lines=40> */
.L_x_3438:
        /* <DEDUP_REMOVED lines=22> */
.L_x_3439:
        /* <DEDUP_REMOVED lines=18> */
.L_x_3440:
        /* <DEDUP_REMOVED lines=22> */
.L_x_3441:
        /* <DEDUP_REMOVED lines=22> */
.L_x_3442:
[----:B0-----:R-:W-:Y:S01]  /*08e0*/  ISETP.NE.AND P0, PT, R3, RZ, PT ;  /* 0x000000ff0300720c */ /* 0x001fe20003f05270 */
[----:B------:R-:W-:Y:S01]  /*08f0*/  IMAD.MOV.U32 R3, RZ, RZ, 0x1 ;  /* 0x00000001ff037424 */ /* 0x000fe200078e00ff */
[----:B------:R-:W-:Y:S01]  /*0900*/  NOP ;  /* 0x0000000000007918 */ /* 0x000fe20000000000 */
[----:B------:R-:W-:-:S03]  /*0910*/  ULDC.64 UR60, c[0x0][0x208] ;  /* 0x00008200003c7ab9 */ /* 0x000fc60000000a00 */
[----:B------:R-:W-:-:S05]  /*0920*/  SEL R3, R3, 0x2, !P0 ;  /* 0x0000000203037807 */ /* 0x000fca0004000000 */
[----:B------:R0:W-:Y:S01]  /*0930*/  STL [R1+0x34], R3 ;  /* 0x0000340301007387 */ /* 0x0001e20000100800 */
[----:B-123--:R-:W-:Y:S06]  /*0940*/  BAR.SYNC.DEFER_BLOCKING 0x0 ;  /* 0x0000000000007b1d */ /* 0x00efec0000010000 */
[----:B------:R-:W-:Y:S05]  /*0950*/  @!P0 BRA `(.L_x_3443) ;  /* 0x000000c000348947 */ /* 0x000fea0003800000 */
.L_x_3444:
        /* <DEDUP_REMOVED lines=9> */
[----:B------:R-:W2:Y:S01]  /*09f0*/  LDL.LU R10, [R1+0x34] ;  /* 0x00003400010a7983 */ /* 0x000ea20000300800 */
[----:B------:R-:W-:Y:S01]  /*0a00*/  VIADD R0, R0, 0xffffff80 ;  /* 0xffffff8000007836 */ /* 0x000fe20000000000 */
[----:B------:R-:W-:Y:S01]  /*0a10*/  UMOV UR39, URZ ;  /* 0x0000003f00277c82 */ /* 0x000fe20008000000 */
[----:B------:R-:W-:Y:S01]  /*0a20*/  IMAD.MOV.U32 R214, RZ, RZ, -0x2 ;  /* 0xfffffffeffd67424 */ /* 0x000fe200078e00ff */
[----:B------:R-:W-:Y:S01]  /*0a30*/  UMOV UR36, URZ ;  /* 0x0000003f00247c82 */ /* 0x000fe20008000000 */
[----:B------:R-:W-:Y:S01]  /*0a40*/  IMAD.U32 R23, RZ, RZ, UR4 ;  /* 0x00000004ff177e24 */ /* 0x000fe2000f8e00ff */
[----:B0-----:R-:W-:Y:S01]  /*0a50*/  SHF.R.S32.HI R3, RZ, 0x1f, R0 ;  /* 0x0000001fff037819 */ /* 0x001fe20000011400 */
[----:B------:R-:W-:-:S03]  /*0a60*/  IMAD.MOV.U32 R204, RZ, RZ, RZ ;  /* 0x000000ffffcc7224 */ /* 0x000fc600078e00ff */
[CC--:B------:R-:W-:Y:S02]  /*0a70*/  LEA.HI R5, R3.reuse, R0.reuse, RZ, 0x7 ;  /* 0x0000000003057211 */ /* 0x0c0fe400078f38ff */
[-C--:B------:R-:W-:Y:S02]  /*0a80*/  LEA.HI R2, R3, R0.reuse, RZ, 0x5 ;  /* 0x0000000003027211 */ /* 0x080fe400078f28ff */
[----:B------:R-:W-:Y:S02]  /*0a90*/  LOP3.LUT R7, R5, 0xffffff80, RZ, 0xc0, !PT ;  /* 0xffffff8005077812 */ /* 0x000fe400078ec0ff */
[CC--:B------:R-:W-:Y:S01]  /*0aa0*/  LEA.HI R8, R3.reuse, R0.reuse, RZ, 0x2 ;  /* 0x0000000003087211 */ /* 0x0c0fe200078f10ff */
[----:B------:R-:W-:Y:S01]  /*0ab0*/  IMAD.SHL.U32 R6, R2, 0x20, RZ ;  /* 0x0000002002067824 */ /* 0x000fe200078e00ff */
[----:B------:R-:W-:Y:S01]  /*0ac0*/  LEA.HI R4, R3, R0, RZ, 0x4 ;  /* 0x0000000003047211 */ /* 0x000fe200078f20ff */
[----:B------:R-:W-:Y:S01]  /*0ad0*/  IMAD.IADD R206, R0, 0x1, -R7 ;  /* 0x0000000100ce7824 */ /* 0x000fe200078e0a07 */
[----:B------:R-:W-:-:S02]  /*0ae0*/  LOP3.LUT R13, R8, 0xfffffffc, RZ, 0xc0, !PT ;  /* 0xfffffffc080d7812 */ /* 0x000fc400078ec0ff */
[----:B------:R-:W-:Y:S02]  /*0af0*/  LEA.HI R205, R3, R0, RZ, 0x3 ;  /* 0x0000000003cd7211 */ /* 0x000fe400078f18ff */
[----:B------:R-:W-:Y:S02]  /*0b00*/  SHF.R.S32.HI R7, RZ, 0x1f, R206 ;  /* 0x0000001fff077819 */ /* 0x000fe400000114ce */
[----:B------:R-:W-:Y:S02]  /*0b10*/  SHF.R.S32.HI R210, RZ, 0x7, R5 ;  /* 0x00000007ffd27819 */ /* 0x000fe40000011405 */
[----:B------:R-:W-:Y:S02]  /*0b20*/  LEA.HI R2, R7, R206, RZ, 0x2 ;  /* 0x000000ce07027211 */ /* 0x000fe400078f10ff */
[----:B------:R-:W-:Y:S02]  /*0b30*/  LOP3.LUT R3, R4, 0x3fffff0, RZ, 0xc0, !PT ;  /* 0x03fffff004037812 */ /* 0x000fe400078ec0ff */
[----:B------:R-:W-:-:S02]  /*0b40*/  SHF.R.S32.HI R8, RZ, 0x2, R2 ;  /* 0x00000002ff087819 */ /* 0x000fc40000011402 */
[----:B------:R-:W-:Y:S01]  /*0b50*/  SHF.R.S32.HI R11, RZ, 0x1f, R2 ;  /* 0x0000001fff0b7819 */ /* 0x000fe20000011402 */
[C---:B------:R-:W-:Y:S01]  /*0b60*/  IMAD.IADD R3, R0.reuse, 0x1, -R3 ;  /* 0x0000000100037824 */ /* 0x040fe200078e0a03 */
[----:B------:R-:W-:Y:S02]  /*0b70*/  LOP3.LUT R15, R205, 0xfffffff8, RZ, 0xc0, !PT ;  /* 0xfffffff8cd0f7812 */ /* 0x000fe400078ec0ff */
[----:B------:R-:W-:Y:S02]  /*0b80*/  LEA.HI R11, R11, R8, RZ, 0x3 ;  /* 0x000000080b0b7211 */ /* 0x000fe400078f18ff */
[----:B------:R-:W-:Y:S01]  /*0b90*/  SHF.R.S32.HI R9, RZ, 0x4, R4 ;  /* 0x00000004ff097819 */ /* 0x000fe20000011404 */
[C---:B------:R-:W-:Y:S01]  /*0ba0*/  IMAD.IADD R22, R0.reuse, 0x1, -R15 ;  /* 0x0000000100167824 */ /* 0x040fe200078e0a0f */
[----:B------:R-:W-:Y:S02]  /*0bb0*/  IADD3 R13, R0, -R13, RZ ;  /* 0x8000000d000d7210 */ /* 0x000fe40007ffe0ff */
[----:B------:R-:W-:Y:S01]  /*0bc0*/  LOP3.LUT R11, R11, 0xfffffff8, RZ, 0xc0, !PT ;  /* 0xfffffff80b0b7812 */ /* 0x000fe200078ec0ff */
[----:B------:R-:W-:Y:S01]  /*0bd0*/  IMAD.SHL.U32 R17, R22, 0x8, RZ ;  /* 0x0000000816117824 */ /* 0x000fe200078e00ff */
[----:B------:R-:W-:-:S02]  /*0be0*/  LEA.HI R5, R5, R210, RZ, 0x1 ;  /* 0x000000d205057211 */ /* 0x000fc400078f08ff */
[----:B------:R-:W-:Y:S01]  /*0bf0*/  LEA.HI R7, R7, R206, RZ, 0x5 ;  /* 0x000000ce07077211 */ /* 0x000fe200078f28ff */
[----:B------:R-:W-:Y:S01]  /*0c00*/  IMAD.IADD R8, R8, 0x1, -R11 ;  /* 0x0000000108087824 */ /* 0x000fe200078e0a0b */
[----:B------:R-:W-:Y:S01]  /*0c10*/  LOP3.LUT R6, R6, 0xfffffc00, RZ, 0xc0, !PT ;  /* 0xfffffc0006067812 */ /* 0x000fe200078ec0ff */
[----:B------:R-:W-:Y:S01]  /*0c20*/  VIADD R18, R17, 0x80 ;  /* 0x0000008011127836 */ /* 0x000fe20000000000 */
[----:B------:R-:W-:Y:S02]  /*0c30*/  LEA.HI R4, R4, R9, RZ, 0x1 ;  /* 0x0000000904047211 */ /* 0x000fe400078f08ff */
[----:B------:R-:W-:Y:S01]  /*0c40*/  LEA.HI R0, R13, R13, RZ, 0x1 ;  /* 0x0000000d0d007211 */ /* 0x000fe200078f08ff */
[----:B------:R-:W-:Y:S01]  /*0c50*/  IMAD R213, R3, 0x40, R6 ;  /* 0x0000004003d57824 */ /* 0x000fe200078e0206 */
[----:B------:R-:W-:Y:S02]  /*0c60*/  LOP3.LUT R5, R5, 0x3fffffe, RZ, 0xc0, !PT ;  /* 0x03fffffe05057812 */ /* 0x000fe400078ec0ff */
[----:B------:R-:W-:-:S02]  /*0c70*/  SHF.R.S32.HI R7, RZ, 0x5, R7 ;  /* 0x00000005ff077819 */ /* 0x000fc40000011407 */
[----:B------:R-:W-:Y:S01]  /*0c80*/  LOP3.LUT R4, R4, 0x1ffffffe, RZ, 0xc0, !PT ;  /* 0x1ffffffe04047812 */ /* 0x000fe200078ec0ff */
[----:B------:R-:W-:Y:S01]  /*0c90*/  IMAD.IADD R5, R210, 0x1, -R5 ;  /* 0x00000001d2057824 */ /* 0x000fe200078e0a05 */
[----:B------:R-:W-:Y:S01]  /*0ca0*/  LOP3.LUT R3, R2, 0x7ffffffc, RZ, 0xc0, !PT ;  /* 0x7ffffffc02037812 */ /* 0x000fe200078ec0ff */
[----:B------:R-:W-:Y:S01]  /*0cb0*/  IMAD R8, R7, 0x10, R8 ;  /* 0x0000001007087824 */ /* 0x000fe200078e0208 */
[----:B------:R-:W-:Y:S01]  /*0cc0*/  LOP3.LUT R0, R0, 0x1ffffffe, RZ, 0xc0, !PT ;  /* 0x1ffffffe00007812 */ /* 0x000fe200078ec0ff */
[----:B------:R-:W-:Y:S01]  /*0cd0*/  IMAD.IADD R4, R9, 0x1, -R4 ;  /* 0x0000000109047824 */ /* 0x000fe200078e0a04 */
[----:B------:R-:W-:Y:S01]  /*0ce0*/  IADD3 R19, R17, 0x40, RZ ;  /* 0x0000004011137810 */ /* 0x000fe20007ffe0ff */
[----:B------:R-:W-:Y:S01]  /*0cf0*/  IMAD.IADD R3, R206, 0x1, -R3 ;  /* 0x00000001ce037824 */ /* 0x000fe200078e0a03 */
[----:B------:R-:W-:Y:S01]  /*0d00*/  SHF.R.S32.HI R205, RZ, 0x3, R205 ;  /* 0x00000003ffcd7819 */ /* 0x000fe200000114cd */
[----:B------:R-:W-:Y:S01]  /*0d10*/  IMAD.IADD R0, R13, 0x1, -R0 ;  /* 0x000000010d007824 */ /* 0x000fe200078e0a00 */
[----:B------:R-:W-:Y:S01]  /*0d20*/  LEA R213, R4, R213, 0x3 ;  /* 0x000000d504d57211 */ /* 0x000fe200078e18ff */
[----:B------:R-:W-:Y:S01]  /*0d30*/  IMAD R211, R5, 0x40, R8 ;  /* 0x0000004005d37824 */ /* 0x000fe200078e0208 */
[----:B------:R-:W-:Y:S01]  /*0d40*/  SHF.R.S32.HI R216, RZ, 0x1f, R19 ;  /* 0x0000001fffd87819 */ /* 0x000fe20000011413 */
[----:B------:R-:W-:Y:S01]  /*0d50*/  IMAD R214, R3, R214, 0x70 ;  /* 0x0000007003d67424 */ /* 0x000fe200078e02d6 */
[----:B------:R-:W-:Y:S01]  /*0d60*/  SHF.R.S32.HI R215, RZ, 0x1f, R18 ;  /* 0x0000001fffd77819 */ /* 0x000fe20000011412 */
[----:B------:R-:W-:Y:S01]  /*0d70*/  IMAD R212, R0, 0x8, R211 ;  /* 0x0000000800d47824 */ /* 0x000fe200078e02d3 */
[----:B--2---:R-:W-:-:S07]  /*0d80*/  LOP3.LUT R16, R10, 0x1, RZ, 0xfc, !PT ;  /* 0x000000010a107812 */ /* 0x004fce00078efcff */
.L_x_3473:
[----:B0-----:R-:W0:Y:S01]  /*0d90*/  SHFL.IDX PT, R0, R210, RZ, 0x1f ;  /* 0x00001fffd2007589 */ /* 0x001e2200000e0000 */
[----:B-1----:R-:W1:Y:S01]  /*0da0*/  S2UR UR4, SR_CgaCtaId ;  /* 0x00000000000479c3 */ /* 0x002e620000008800 */
[----:B------:R-:W-:Y:S01]  /*0db0*/  ULDC UR5, c[0x0][0xc38] ;  /* 0x00030e0000057ab9 */ /* 0x000fe20000000800 */
[----:B------:R-:W-:Y:S01]  /*0dc0*/  R2UR UR13, R23 ;  /* 0x00000000170d72ca */ /* 0x000fe200000e0000 */
[----:B------:R-:W-:Y:S01]  /*0dd0*/  UISETP.NE.AND UP1, UPT, UR5, 0x1, UPT ;  /* 0x000000010500788c */ /* 0x000fe2000bf25270 */
[----:B------:R-:W-:Y:S01]  /*0de0*/  IMAD.MOV.U32 R2, RZ, RZ, RZ ;  /* 0x000000ffff027224 */ /* 0x000fe200078e00ff */
[----:B------:R-:W-:Y:S01]  /*0df0*/  ULDC.64 UR8, c[0x0][0x418] ;  /* 0x0001060000087ab9 */ /* 0x000fe20000000a00 */
[----:B------:R-:W-:Y:S01]  /*0e00*/  UMOV UR37, 0x400 ;  /* 0x0000040000257882 */ /* 0x000fe20000000000 */
[----:B------:R-:W-:Y:S01]  /*0e10*/  UISETP.NE.U32.AND UP0, UPT, UR8, URZ, UPT ;  /* 0x0000003f0800728c */ /* 0x000fe2000bf05070 */
[----:B------:R-:W2:Y:S01]  /*0e20*/  LDC R81, c[0x0][0x2f0] ;  /* 0x0000bc00ff517b82 */ /* 0x000ea20000000800 */
[----:B------:R-:W-:Y:S01]  /*0e30*/  ULDC UR5, c[0x0][0xc44] ;  /* 0x0003110000057ab9 */ /* 0x000fe20000000800 */
[----:B------:R-:W-:Y:S01]  /*0e40*/  ULDC UR6, c[0x0][0x424] ;  /* 0x0001090000067ab9 */ /* 0x000fe20000000800 */
[----:B------:R-:W-:-:S02]  /*0e50*/  UISETP.NE.AND.EX UP0, UPT, UR9, URZ, UPT, UP0 ;  /* 0x0000003f0900728c */ /* 0x000fc4000bf05300 */
[----:B------:R-:W-:Y:S02]  /*0e60*/  UISETP.NE.AND UP2, UPT, UR5, 0x1, UPT ;  /* 0x000000010500788c */ /* 0x000fe4000bf45270 */
[----:B------:R-:W-:Y:S01]  /*0e70*/  USEL UR6, UR6, 0x1, UP0 ;  /* 0x0000000106067887 */ /* 0x000fe20008000000 */
[----:B------:R-:W-:Y:S01]  /*0e80*/  @UP1 ULDC UR12, c[0x0][0xc40] ;  /* 0x00031000000c1ab9 */ /* 0x000fe20000000800 */
[----:B------:R-:W-:Y:S01]  /*0e90*/  UMOV UR14, UR13 ;  /* 0x0000000d000e7c82 */ /* 0x000fe20008000000 */
[----:B0-----:R-:W-:Y:S01]  /*0ea0*/  R2UR UR7, R0 ;  /* 0x00000000000772ca */ /* 0x001fe200000e0000 */
[----:B-1----:R-:W-:-:S05]  /*0eb0*/  ULEA UR37, UR4, UR37, 0x18 ;  /* 0x0000002504257291 */ /* 0x002fca000f8ec03f */
[----:B------:R-:W-:Y:S01]  /*0ec0*/  @UP2 ULDC.64 UR10, c[0x0][0xc48] ;  /* 0x00031200000a2ab9 */ /* 0x000fe20000000a00 */
[----:B------:R-:W-:Y:S01]  /*0ed0*/  @UP1 ULDC UR4, c[0x0][0xc3c] ;  /* 0x00030f0000041ab9 */ /* 0x000fe20000000800 */
[----:B------:R-:W-:Y:S02]  /*0ee0*/  UIADD3 UR9, UR37, 0x15400, URZ ;  /* 0x0001540025097890 */ /* 0x000fe4000fffe03f */
[----:B------:R-:W-:Y:S02]  /*0ef0*/  UIMAD.WIDE.U32 UR4, UR13, UR4, URZ ;  /* 0x000000040d0472a5 */ /* 0x000fe4000f8e003f */
[----:B------:R-:W-:Y:S01]  /*0f00*/  ULOP3.LUT UP0, URZ, UR9, 0x9f, URZ, 0xc0, !UPT ;  /* 0x0000009f093f7892 */ /* 0x000fe2000f80c03f */
[----:B--2---:R-:W-:Y:S01]  /*0f10*/  IMAD R81, R81, UR6, RZ ;  /* 0x0000000651517c24 */ /* 0x004fe2000f8e02ff */
[----:B------:R-:W-:Y:S02]  /*0f20*/  @UP1 USHF.R.U32.HI UR14, URZ, UR12, UR5 ;  /* 0x0000000c3f0e1299 */ /* 0x000fe40008011605 */
[----:B------:R-:W-:Y:S01]  /*0f30*/  ULEA.HI UR8, UR7, UR7, URZ, 0x1 ;  /* 0x0000000707087291 */ /* 0x000fe2000f8f083f */
[----:B------:R-:W-:Y:S01]  /*0f40*/  VIADD R3, R81, 0x6f ;  /* 0x0000006f51037836 */ /* 0x000fe20000000000 */
[----:B------:R-:W-:Y:S01]  /*0f50*/  PLOP3.LUT P0, PT, PT, PT, UP0, 0x80, 0x0 ;  /* 0x000000000000781c */ /* 0x000fe20003f0f008 */
[----:B------:R-:W-:-:S02]  /*0f60*/  UIMAD.WIDE.U32 UR4, UR14, UR10, URZ ;  /* 0x0000000a0e0472a5 */ /* 0x000fc4000f8e003f */
[----:B------:R-:W-:Y:S01]  /*0f70*/  IMAD.U32 R209, RZ, RZ, UR14 ;  /* 0x0000000effd17e24 */ /* 0x000fe2000f8e00ff */
[----:B------:R-:W-:Y:S01]  /*0f80*/  ULOP3.LUT UR8, UR8, 0x1e, URZ, 0xc0, !UPT ;  /* 0x0000001e08087892 */ /* 0x000fe2000f8ec03f */
[----:B------:R-:W-:Y:S01]  /*0f90*/  IMAD.HI R2, R3, -0x6db6db6d, R2 ;  /* 0x9249249303027827 */ /* 0x000fe200078e0202 */
[----:B------:R-:W-:Y:S01]  /*0fa0*/  UMOV UR6, UR14 ;  /* 0x0000000e00067c82 */ /* 0x000fe20008000000 */
[----:B------:R-:W-:Y:S02]  /*0fb0*/  @UP2 USHF.R.U32.HI UR6, URZ, UR11, UR5 ;  /* 0x0000000b3f062299 */ /* 0x000fe40008011605 */
[----:B------:R-:W-:Y:S01]  /*0fc0*/  UIADD3 UR8, UR7, -UR8, URZ ;  /* 0x8000000807087290 */ /* 0x000fe2000fffe03f */
[----:B------:R-:W-:Y:S01]  /*0fd0*/  SHF.R.U32.HI R3, RZ, 0x1f, R2 ;  /* 0x0000001fff037819 */ /* 0x000fe20000011602 */
[----:B------:R-:W-:Y:S02]  /*0fe0*/  UMOV UR4, UR13 ;  /* 0x0000000d00047c82 */ /* 0x000fe40008000000 */
[----:B------:R-:W-:Y:S01]  /*0ff0*/  ULEA UR8, UR8, UR9, 0xd ;  /* 0x0000000908087291 */ /* 0x000fe2000f8e683f */
[----:B------:R-:W-:Y:S01]  /*1000*/  MOV R208, UR6 ;  /* 0x0000000600d07c02 */ /* 0x000fe20008000f00 */
[----:B------:R-:W-:Y:S01]  /*1010*/  IMAD.U32 R207, RZ, RZ, UR4 ;  /* 0x00000004ffcf7e24 */ /* 0x000fe2000f8e00ff */
[----:B------:R-:W-:Y:S01]  /*1020*/  LEA.HI.SX32 R120, R2, R3, 0x1a ;  /* 0x0000000302787211 */ /* 0x000fe200078fd2ff */
[----:B------:R-:W-:-:S04]  /*1030*/  USHF.R.U32.HI UR8, URZ, 0x4, UR8 ;  /* 0x000000043f087899 */ /* 0x000fc80008011608 */
[----:B------:R-:W-:Y:S01]  /*1040*/  ULOP3.LUT UR38, UR8, 0x3fff, URZ, 0xc0, !UPT ;  /* 0x00003fff08267892 */ /* 0x000fe2000f8ec03f */
[----:B---3-5:R-:W-:Y:S11]  /*1050*/  @!P0 BRA `(.L_x_3445) ;  /* 0x0000000000408947 */ /* 0x028ff60003800000 */
        /* <DEDUP_REMOVED lines=16> */
.L_x_3445:
[----:B------:R-:W-:Y:S02]  /*1160*/  LOP3.LUT R0, R204, 0x1, RZ, 0xc0, !PT ;  /* 0x00000001cc007812 */ /* 0x000fe400078ec0ff */
[----:B------:R-:W-:Y:S02]  /*1170*/  ISETP.NE.AND P0, PT, R16, 0x3, PT ;  /* 0x000000031000780c */ /* 0x000fe40003f05270 */
[----:B------:R-:W-:-:S04]  /*1180*/  SHF.L.U32 R0, R0, 0x1f, RZ ;  /* 0x0000001f00007819 */ /* 0x000fc800000006ff */
[----:B------:R-:W0:Y:S02]  /*1190*/  SYNCS.PHASECHK.TRANS64.TRYWAIT P1, [UR37+0x36800], R0 ;  /* 0x03680000ff0075a7 */ /* 0x000e240008020165 */
[----:B0-----:R-:W-:Y:S05]  /*11a0*/  @!P1 BRA `(.L_x_3446) ;  /* 0x000000fc00cc9947 */ /* 0x001fea0003800000 */
.L_x_3567:
[----:B------:R-:W-:Y:S05]  /*11b0*/  @!P0 BRA `(.L_x_3447) ;  /* 0x0000000000048947 */ /* 0x000fea0003800000 */
[----:B------:R-:W-:Y:S01]  /*11c0*/  BPT.TRAP 0x1 ;  /* 0x000000040000795c */ /* 0x000fe20000300000 */
.L_x_3447:
[----:B0-----:R-:W-:Y:S02]  /*11d0*/  IMAD.U32 R0, RZ, RZ, UR36 ;  /* 0x00000024ff007e24 */ /* 0x001fe4000f8e00ff */
[----:B------:R-:W-:-:S03]  /*11e0*/  IMAD.U32 R3, RZ, RZ, UR39 ;  /* 0x00000027ff037e24 */ /* 0x000fc6000f8e00ff */
[----:B------:R-:W-:Y:S02]  /*11f0*/  LEA R0, R0, UR37, 0x3 ;  /* 0x0000002500007c11 */ /* 0x000fe4000f8e18ff */
[----:B------:R-:W-:-:S04]  /*1200*/  SHF.L.U32 R3, R3, 0x1f, RZ ;  /* 0x0000001f03037819 */ /* 0x000fc800000006ff */
[----:B------:R0:W1:Y:S01]  /*1210*/  SYNCS.PHASECHK.TRANS64.TRYWAIT P2, [R0+URZ+0x36830], R3 ;  /* 0x03683003000075a7 */ /* 0x000062000804017f */
[----:B------:R-:W-:Y:S05]  /*1220*/  @!P0 BRA `(.L_x_3448) ;  /* 0x0000000000048947 */ /* 0x000fea0003800000 */
[----:B------:R-:W-:Y:S01]  /*1230*/  BPT.TRAP 0x1 ;  /* 0x000000040000795c */ /* 0x000fe20000300000 */
.L_x_3448:
[----:B------:R-:W2:Y:S01]  /*1240*/  S2R R2, SR_TID.X ;  /* 0x0000000000027919 */ /* 0x000ea20000002100 */
[----:B------:R-:W-:Y:S01]  /*1250*/  IMAD.MOV.U32 R119, RZ, RZ, RZ ;  /* 0x000000ffff777224 */ /* 0x000fe200078e00ff */
[----:B--2---:R-:W-:-:S04]  /*1260*/  LOP3.LUT R2, R2, 0x7f, RZ, 0xc0, !PT ;  /* 0x0000007f02027812 */ /* 0x004fc800078ec0ff */
[----:B------:R-:W-:Y:S01]  /*1270*/  ISETP.NE.AND P1, PT, R2, RZ, PT ;  /* 0x000000ff0200720c */ /* 0x000fe20003f25270 */
[----:B-1----:R-:W-:-:S12]  /*1280*/  @P2 BRA `(.L_x_3449) ;  /* 0x0000000000082947 */ /* 0x002fd80003800000 */
[----:B------:R-:W1:Y:S02]  /*1290*/  SYNCS.PHASECHK.TRANS64.TRYWAIT P2, [R0+URZ+0x36830], R3 ;  /* 0x03683003000075a7 */ /* 0x000e64000804017f */
[----:B-1----:R-:W-:Y:S05]  /*12a0*/  @!P2 BRA `(.L_x_3450) ;  /* 0x000000fc00a4a947 */ /* 0x002fea0003800000 */
.L_x_3449:
[----:B------:R-:W-:Y:S05]  /*12b0*/  WARPSYNC.ALL ;  /* 0x0000000000007948 */ /* 0x000fea0003800000 */
[----:B------:R-:W-:Y:S01]  /*12c0*/  UIADD3 UR37, UR37, 0x21400, URZ ;  /* 0x0002140025257890 */ /* 0x000fe2000fffe03f */
[----:B------:R-:W-:Y:S01]  /*12d0*/  WARPGROUP.ARRIVE ;  /* 0x00000000000079c5 */ /* 0x000fe20000000000 */
[----:B------:R-:W-:Y:S01]  /*12e0*/  ULOP3.LUT UR5, UR38, 0x10000, URZ, 0xfc, !UPT ;  /* 0x0001000026057892 */ /* 0x000fe2000f8efc3f */
[----:B------:R-:W-:Y:S01]  /*12f0*/  MOV R7, UR39 ;  /* 0x0000002700077c02 */ /* 0x000fe20008000f00 */
[----:B------:R-:W-:Y:S01]  /*1300*/  USHF.R.U32.HI UR37, URZ, 0x4, UR37 ;  /* 0x000000043f257899 */ /* 0x000fe20008011625 */
[----:B------:R-:W-:Y:S01]  /*1310*/  MOV R8, UR36 ;  /* 0x0000002400087c02 */ /* 0x000fe20008000f00 */
[----:B------:R-:W-:Y:S01]  /*1320*/  UMOV UR57, 0x40000040 ;  /* 0x4000004000397882 */ /* 0x000fe20000000000 */
[----:B------:R-:W-:Y:S01]  /*1330*/  UMOV UR59, 0x40000040 ;  /* 0x40000040003b7882 */ /* 0x000fe20000000000 */
[----:B------:R-:W-:Y:S01]  /*1340*/  ULOP3.LUT UR37, UR37, 0x3fff, URZ, 0xc0, !UPT ;  /* 0x00003fff25257892 */ /* 0x000fe2000f8ec03f */
[----:B------:R-:W-:Y:S01]  /*1350*/  MOV R5, UR57 ;  /* 0x0000003900057c02 */ /* 0x000fe20008000f00 */
[----:B------:R-:W-:Y:S01]  /*1360*/  UMOV UR56, UR5 ;  /* 0x0000000500387c82 */ /* 0x000fe20008000000 */
[----:B------:R-:W-:Y:S01]  /*1370*/  UMOV UR9, UR57 ;  /* 0x0000003900097c82 */ /* 0x000fe20008000000 */
[----:B------:R-:W-:Y:S01]  /*1380*/  ULOP3.LUT UR4, UR37, 0x10000, URZ, 0xfc, !UPT ;  /* 0x0001000025047892 */ /* 0x000fe2000f8efc3f */
[----:B------:R-:W-:Y:S01]  /*1390*/  MOV R6, UR56 ;  /* 0x0000003800067c02 */ /* 0x000fe20008000f00 */
[----:B------:R-:W-:Y:S01]  /*13a0*/  UMOV UR8, UR56 ;  /* 0x0000003800087c82 */ /* 0x000fe20008000000 */
[----:B------:R-:W-:Y:S01]  /*13b0*/  UMOV UR11, 0x40000040 ;  /* 0x40000040000b7882 */ /* 0x000fe20000000000 */
[----:B------:R-:W-:Y:S01]  /*13c0*/  UMOV UR12, UR56 ;  /* 0x00000038000c7c82 */ /* 0x000fe20008000000 */
[----:B------:R-:W-:Y:S01]  /*13d0*/  UMOV UR13, UR57 ;  /* 0x00000039000d7c82 */ /* 0x000fe20008000000 */
[----:B------:R-:W-:Y:S01]  /*13e0*/  MOV R4, UR4 ;  /* 0x0000000400047c02 */ /* 0x000fe20008000f00 */
[----:B------:R-:W-:Y:S01]  /*13f0*/  UIMAD UR4, UR36, 0xa80, UR4 ;  /* 0x00000a80240478a4 */ /* 0x000fe2000f8e0204 */
[----:B------:R-:W-:Y:S01]  /*1400*/  IMAD.IADD R9, R214, 0x1, R81 ;  /* 0x00000001d6097824 */ /* 0x000fe200078e0251 */
[----:B------:R-:W-:Y:S01]  /*1410*/  UMOV UR15, 0x40000040 ;  /* 0x40000040000f7882 */ /* 0x000fe20000000000 */
[----:B------:R-:W-:Y:S01]  /*1420*/  UMOV UR16, UR56 ;  /* 0x0000003800107c82 */ /* 0x000fe20008000000 */
[----:B------:R-:W-:Y:S01]  /*1430*/  UIADD3 UR10, UR4, 0x80, URZ ;  /* 0x00000080040a7890 */ /* 0x000fe2000fffe03f */
[----:B------:R-:W-:Y:S01]  /*1440*/  P2R R83, PR, RZ, 0x1 ;  /* 0x00000001ff537803 */ /* 0x000fe20000000000 */
[----:B------:R-:W-:Y:S01]  /*1450*/  UIADD3 UR14, UR4, 0x100, URZ ;  /* 0x00000100040e7890 */ /* 0x000fe2000fffe03f */
[----:B01----:R-:W-:Y:S01]  /*1460*/  @!P1 VIADD R0, R0, 0x36840 ;  /* 0x0003684000009836 */ /* 0x003fe20000000000 */
[----:B------:R-:W-:Y:S01]  /*1470*/  UMOV UR58, UR4 ;  /* 0x00000004003a7c82 */ /* 0x000fe20008000000 */
[----:B------:R-:W-:Y:S01]  /*1480*/  UIADD3 UR18, UR4, 0x180, URZ ;  /* 0x0000018004127890 */ /* 0x000fe2000fffe03f */
[----:B------:R-:W-:Y:S01]  /*1490*/  HGMMA.64x16x16.F32 R72, gdesc[UR56], RZ, !UPT, gsb0 ;  /* 0x00200000384879f0 */ /* 0x000fe2000c0008ff */
[----:B------:R-:W-:Y:S01]  /*14a0*/  UMOV UR17, UR57 ;  /* 0x0000003900117c82 */ /* 0x000fe20008000000 */
[----:B------:R-:W-:Y:S01]  /*14b0*/  UMOV UR19, 0x40000040 ;  /* 0x4000004000137882 */ /* 0x000fe20000000000 */
[----:B------:R-:W-:Y:S01]  /*14c0*/  UIADD3 UR22, UR4, 0x200, URZ ;  /* 0x0000020004167890 */ /* 0x000fe2000fffe03f */
[----:B------:R-:W-:Y:S01]  /*14d0*/  @!P1 PRMT R0, RZ, 0x654, R0 ;  /* 0x00000654ff009816 */ /* 0x000fe20000000000 */
[----:B------:R-:W-:Y:S01]  /*14e0*/  UMOV UR20, UR56 ;  /* 0x0000003800147c82 */ /* 0x000fe20008000000 */
[----:B------:R-:W-:Y:S01]  /*14f0*/  UMOV UR21, UR57 ;  /* 0x0000003900157c82 */ /* 0x000fe20008000000 */
[----:B------:R-:W-:Y:S01]  /*1500*/  UMOV UR23, 0x40000040 ;  /* 0x4000004000177882 */ /* 0x000fe20000000000 */
[----:B------:R-:W-:Y:S01]  /*1510*/  UIADD3 UR26, UR4, 0x280, URZ ;  /* 0x00000280041a7890 */ /* 0x000fe2000fffe03f */
[--C-:B------:R-:W-:Y:S01]  /*1520*/  IMAD.MOV.U32 R118, RZ, RZ, R119.reuse ;  /* 0x000000ffff767224 */ /* 0x100fe200078e0077 */
[----:B------:R-:W-:Y:S01]  /*1530*/  UMOV UR24, UR56 ;  /* 0x0000003800187c82 */ /* 0x000fe20008000000 */
[----:B------:R-:W-:Y:S01]  /*1540*/  UMOV UR25, UR57 ;  /* 0x0000003900197c82 */ /* 0x000fe20008000000 */
[----:B------:R-:W-:Y:S01]  /*1550*/  UMOV UR27, 0x40000040 ;  /* 0x40000040001b7882 */ /* 0x000fe20000000000 */
[----:B------:R-:W-:Y:S01]  /*1560*/  UIADD3 UR58, UR4, 0x300, URZ ;  /* 0x00000300043a7890 */ /* 0x000fe2000fffe03f */
[-C--:B------:R-:W-:Y:S01]  /*1570*/  MOV R117, R119.reuse ;  /* 0x0000007700757202 */ /* 0x080fe20000000f00 */
[----:B------:R-:W-:Y:S01]  /*1580*/  UMOV UR59, 0x40000040 ;  /* 0x40000040003b7882 */ /* 0x000fe20000000000 */
        /* <DEDUP_REMOVED lines=23> */
[-C--:B------:R-:W-:Y:S01]  /*1700*/  MOV R103, R119.reuse ;  /* 0x0000007700677202 */ /* 0x080fe20000000f00 */
[--C-:B------:R-:W-:Y:S01]  /*1710*/  IMAD.MOV.U32 R101, RZ, RZ, R119.reuse ;  /* 0x000000ffff657224 */ /* 0x100fe200078e0077 */
[----:B------:R-:W-:Y:S01]  /*1720*/  MOV R89, R119 ;  /* 0x0000007700597202 */ /* 0x000fe20000000f00 */
[--C-:B------:R-:W-:Y:S01]  /*1730*/  IMAD.MOV.U32 R99, RZ, RZ, R119.reuse ;  /* 0x000000ffff637224 */ /* 0x100fe200078e0077 */
[----:B------:R-:W-:Y:S01]  /*1740*/  UMOV UR38, UR7 ;  /* 0x0000000700267c82 */ /* 0x000fe20008000000 */
[----:B------:R-:W-:Y:S01]  /*1750*/  UIADD3 UR7, UR4, 0x782, URZ ;  /* 0x0000078204077890 */ /* 0x000fe2000fffe03f */
[----:B------:R-:W-:-:S02]  /*1760*/  IMAD.MOV.U32 R97, RZ, RZ, R119 ;  /* 0x000000ffff617224 */ /* 0x000fc400078e0077 */
[--C-:B------:R-:W-:Y:S02]  /*1770*/  IMAD.MOV.U32 R95, RZ, RZ, R119.reuse ;  /* 0x000000ffff5f7224 */ /* 0x100fe400078e0077 */
[--C-:B------:R-:W-:Y:S02]  /*1780*/  IMAD.MOV.U32 R93, RZ, RZ, R119.reuse ;  /* 0x000000ffff5d7224 */ /* 0x100fe400078e0077 */
[--C-:B------:R-:W-:Y:S01]  /*1790*/  IMAD.MOV.U32 R91, RZ, RZ, R119.reuse ;  /* 0x000000ffff5b7224 */ /* 0x100fe200078e0077 */
[----:B------:R-:W-:Y:S02]  /*17a0*/  WARPGROUP.DEPBAR.LE gsb0, 0x0 ;  /* 0x00008000000079c5 */ /* 0x000fe40000010000 */
[----:B------:R-:W-:Y:S01]  /*17b0*/  WARPGROUP.ARRIVE ;  /* 0x00000000000079c5 */ /* 0x000fe20000000000 */
[--C-:B------:R-:W-:Y:S02]  /*17c0*/  IMAD.MOV.U32 R87, RZ, RZ, R119.reuse ;  /* 0x000000ffff577224 */ /* 0x100fe400078e0077 */
[----:B------:R-:W-:-:S03]  /*17d0*/  IMAD.MOV.U32 R85, RZ, RZ, R119 ;  /* 0x000000ffff557224 */ /* 0x000fc600078e0077 */
[----:B------:R-:W-:Y:S01]  /*17e0*/  HGMMA.64x16x16.F32 R64, gdesc[UR8], RZ, !UPT, gsb0 ;  /* 0x00200000084079f0 */ /* 0x000fe2000c0008ff */
[----:B------:R-:W-:Y:S01]  /*17f0*/  UIADD3 UR10, UR4, 0x2, URZ ;  /* 0x00000002040a7890 */ /* 0x000fe2000fffe03f */
[----:B------:R-:W-:Y:S01]  /*1800*/  UMOV UR8, UR6 ;  /* 0x0000000600087c82 */ /* 0x000fe20008000000 */
[----:B------:R-:W-:Y:S01]  /*1810*/  UMOV UR9, 0x40000040 ;  /* 0x4000004000097882 */ /* 0x000fe20000000000 */
[----:B------:R-:W-:Y:S01]  /*1820*/  UMOV UR11, 0x40000040 ;  /* 0x40000040000b7882 */ /* 0x000fe20000000000 */
[----:B------:R-:W-:Y:S01]  /*1830*/  UIADD3 UR6, UR5, 0x4, URZ ;  /* 0x0000000405067890 */ /* 0x000fe2000fffe03f */
        /* <DEDUP_REMOVED lines=356> */
[----:B------:R-:W-:-:S07]  /*2e80*/  UIADD3 UR7, UR4, 0x804, URZ ;  /* 0x0000080404077890 */ /* 0x000fce000fffe03f */
[----:B------:R-:W-:Y:S01]  /*2e90*/  UMOV UR58, UR7 ;  /* 0x00000007003a7c82 */ /* 0x000fe20008000000 */
        /* <DEDUP_REMOVED lines=46> */
[----:B------:R-:W-:Y:S01]  /*3180*/  ULDC UR10, c[0x0][0x9d8] ;  /* 0x00027600000a7ab9 */ /* 0x000fe20000000800 */
        /* <DEDUP_REMOVED lines=20> */
[----:B------:R-:W-:Y:S01]  /*32d0*/  UMOV UR57, UR49 ;  /* 0x0000003100397c82 */ /* 0x000fe20008000000 */
[----:B------:R-:W-:-:S02]  /*32e0*/  UMOV UR36, UR48 ;  /* 0x0000003000247c82 */ /* 0x000fc40008000000 */
        /* <DEDUP_REMOVED lines=66> */
[----:B------:R-:W-:Y:S01]  /*3710*/  UMOV UR55, 0x40000040 ;  /* 0x4000004000377882 */ /* 0x000fe20000000000 */
[----:B------:R-:W-:Y:S01]  /*3720*/  FMUL.FTZ R75, R75, UR10 ;  /* 0x0000000a4b4b7c20 */ /* 0x000fe20008410000 */
[----:B------:R-:W-:Y:S01]  /*3730*/  FMUL.FTZ R78, R78, UR10 ;  /* 0x0000000a4e4e7c20 */ /* 0x000fe20008410000 */
[----:B------:R-:W-:-:S04]  /*3740*/  FMUL.FTZ R79, R79, UR10 ;  /* 0x0000000a4f4f7c20 */ /* 0x000fc80008410000 */
[----:B------:R-:W1:Y:S08]  /*3750*/  MUFU.TANH R73, R73 ;  /* 0x0000004900497308 */ /* 0x000e700000002400 */
[----:B------:R-:W2:Y:S08]  /*3760*/  MUFU.TANH R76, R76 ;  /* 0x0000004c004c7308 */ /* 0x000eb00000002400 */
[----:B------:R-:W-:Y:S08]  /*3770*/  MUFU.TANH R77, R77 ;  /* 0x0000004d004d7308 */ /* 0x000ff00000002400 */
[----:B------:R-:W3:Y:S08]  /*3780*/  MUFU.TANH R2, R74 ;  /* 0x0000004a00027308 */ /* 0x000ef00000002400 */
[----:B------:R4:W-:Y:S08]  /*3790*/  MUFU.TANH R3, R75 ;  /* 0x0000004b00037308 */ /* 0x0009f00000002400 */
[----:B------:R-:W-:Y:S01]  /*37a0*/  MUFU.TANH R6, R78 ;  /* 0x0000004e00067308 */ /* 0x000fe20000002400 */
[----:B----4-:R-:W-:Y:S01]  /*37b0*/  MOV R75, R119 ;  /* 0x00000077004b7202 */ /* 0x010fe20000000f00 */
[----:B------:R-:W-:-:S02]  /*37c0*/  WARPGROUP.DEPBAR.LE gsb0, 0x0 ;  /* 0x00008000000079c5 */ /* 0x000fc40000010000 */
[----:B------:R-:W-:Y:S01]  /*37d0*/  WARPGROUP.ARRIVE ;  /* 0x00000000000079c5 */ /* 0x000fe20000000000 */
[----:B------:R-:W-:Y:S01]  /*37e0*/  FMUL.FTZ R66, R66, UR10 ;  /* 0x0000000a42427c20 */ /* 0x000fe20008410000 */
[----:B------:R-:W-:Y:S01]  /*37f0*/  FMUL.FTZ R64, R64, UR10 ;  /* 0x0000000a40407c20 */ /* 0x000fe20008410000 */
[----:B------:R-:W-:Y:S01]  /*3800*/  FMUL.FTZ R65, R65, UR10 ;  /* 0x0000000a41417c20 */ /* 0x000fe20008410000 */
[----:B------:R-:W-:Y:S01]  /*3810*/  FMUL.FTZ R68, R68, UR10 ;  /* 0x0000000a44447c20 */ /* 0x000fe20008410000 */
[----:B------:R4:W-:Y:S01]  /*3820*/  MUFU.TANH R12, R66 ;  /* 0x00000042000c7308 */ /* 0x0009e20000002400 */
[----:B------:R-:W-:Y:S01]  /*3830*/  HGMMA.64x16x16.F32 R56, gdesc[UR52], R56, gsb0 ;  /* 0x00200000343879f0 */ /* 0x000fe20008000838 */
[----:B------:R-:W-:Y:S01]  /*3840*/  UIADD3 UR54, UR4, 0x886, URZ ;  /* 0x0000088604367890 */ /* 0x000fe2000fffe03f */
[----:B------:R-:W-:Y:S01]  /*3850*/  FMUL.FTZ R69, R69, UR10 ;  /* 0x0000000a45457c20 */ /* 0x000fe20008410000 */
[----:B------:R-:W-:Y:S01]  /*3860*/  UMOV UR55, 0x40000040 ;  /* 0x4000004000377882 */ /* 0x000fe20000000000 */
[----:B------:R-:W-:Y:S01]  /*3870*/  FMUL.FTZ R70, R70, UR10 ;  /* 0x0000000a46467c20 */ /* 0x000fe20008410000 */
[----:B------:R-:W-:Y:S01]  /*3880*/  FMUL.FTZ R67, R67, UR10 ;  /* 0x0000000a43437c20 */ /* 0x000fe20008410000 */
[----:B------:R-:W-:Y:S01]  /*3890*/  FMUL.FTZ R71, R71, UR10 ;  /* 0x0000000a47477c20 */ /* 0x000fe20008410000 */
[----:B------:R-:W5:Y:S01]  /*38a0*/  MUFU.TANH R64, R64 ;  /* 0x0000004000407308 */ /* 0x000f620000002400 */
[----:B----4-:R-:W-:-:S05]  /*38b0*/  IMAD R66, R120, -0x70, R9 ;  /* 0xffffff9078427824 */ /* 0x010fca00078e0209 */
[C---:B------:R-:W-:Y:S02]  /*38c0*/  ISETP.GT.AND P4, PT, R66.reuse, RZ, PT ;  /* 0x000000ff4200720c */ /* 0x040fe40003f84270 */
[C---:B------:R-:W-:Y:S01]  /*38d0*/  ISETP.GT.AND P2, PT, R66.reuse, 0x1, PT ;  /* 0x000000014200780c */ /* 0x040fe20003f44270 */
[----:B------:R-:W4:Y:S01]  /*38e0*/  MUFU.TANH R65, R65 ;  /* 0x0000004100417308 */ /* 0x000f220000002400 */
[----:B------:R-:W-:Y:S02]  /*38f0*/  ISETP.GT.AND P3, PT, R66, 0x8, PT ;  /* 0x000000084200780c */ /* 0x000fe40003f64270 */
[----:B0-----:R-:W-:Y:S02]  /*3900*/  FSEL R72, R72, -INF , P4 ;  /* 0xff80000048487808 */ /* 0x001fe40002000000 */
[----:B-1----:R-:W-:Y:S02]  /*3910*/  FSEL R73, R73, -INF , P2 ;  /* 0xff80000049497808 */ /* 0x002fe40001000000 */
[----:B------:R-:W-:Y:S01]  /*3920*/  ISETP.GT.AND P6, PT, R66, 0x9, PT ;  /* 0x000000094200780c */ /* 0x000fe20003fc4270 */
[----:B------:R-:W0:Y:S01]  /*3930*/  MUFU.TANH R68, R68 ;  /* 0x0000004400447308 */ /* 0x000e220000002400 */
[----:B--2---:R-:W-:-:S02]  /*3940*/  FSEL R76, R76, -INF , P3 ;  /* 0xff8000004c4c7808 */ /* 0x004fc40001800000 */
[----:B------:R-:W-:Y:S02]  /*3950*/  FMNMX.FTZ R13, R72, R73, !PT ;  /* 0x00000049480d7209 */ /* 0x000fe40007810000 */
[----:B------:R-:W-:Y:S02]  /*3960*/  ISETP.GT.AND P5, PT, R66, 0x10, PT ;  /* 0x000000104200780c */ /* 0x000fe40003fa4270 */
[----:B------:R-:W-:Y:S01]  /*3970*/  FMNMX.FTZ R13, R76, R13, !PT ;  /* 0x0000000d4c0d7209 */ /* 0x000fe20007810000 */
[----:B------:R1:W2:Y:S01]  /*3980*/  MUFU.TANH R10, R79 ;  /* 0x0000004f000a7308 */ /* 0x0002a20000002400 */
[----:B---3--:R-:W-:Y:S02]  /*3990*/  FSEL R2, R2, -INF , P4 ;  /* 0xff80000002027808 */ /* 0x008fe40002000000 */
[----:B------:R-:W-:Y:S02]  /*39a0*/  ISETP.GT.AND P4, PT, R66, 0x11, PT ;  /* 0x000000114200780c */ /* 0x000fe40003f84270 */
[----:B-----5:R-:W-:-:S02]  /*39b0*/  FSEL R64, R64, -INF , P5 ;  /* 0xff80000040407808 */ /* 0x020fc40002800000 */
[----:B------:R-:W-:Y:S01]  /*39c0*/  FSEL R3, R3, -INF , P2 ;  /* 0xff80000003037808 */ /* 0x000fe20001000000 */
[----:B------:R-:W3:Y:S01]  /*39d0*/  MUFU.TANH R69, R69 ;  /* 0x0000004500457308 */ /* 0x000ee20000002400 */
[----:B------:R-:W-:Y:S01]  /*39e0*/  ISETP.GT.AND P2, PT, R66, 0x18, PT ;  /* 0x000000184200780c */ /* 0x000fe20003f44270 */
[--C-:B-1----:R-:W-:Y:S01]  /*39f0*/  IMAD.MOV.U32 R79, RZ, RZ, R119.reuse ;  /* 0x000000ffff4f7224 */ /* 0x102fe200078e0077 */
[----:B----4-:R-:W-:Y:S01]  /*3a00*/  FSEL R74, R65, -INF , P4 ;  /* 0xff800000414a7808 */ /* 0x010fe20002000000 */
[----:B------:R-:W-:Y:S01]  /*3a10*/  IMAD.MOV.U32 R65, RZ, RZ, R119 ;  /* 0x000000ffff417224 */ /* 0x000fe200078e0077 */
[----:B------:R-:W-:Y:S02]  /*3a20*/  FSEL R6, R6, -INF , P3 ;  /* 0xff80000006067808 */ /* 0x000fe40001800000 */
[----:B------:R-:W-:Y:S01]  /*3a30*/  ISETP.GT.AND P3, PT, R66, 0x19, PT ;  /* 0x000000194200780c */ /* 0x000fe20003f64270 */
[----:B------:R1:W-:Y:S01]  /*3a40*/  MUFU.TANH R20, R70 ;  /* 0x0000004600147308 */ /* 0x0003e20000002400 */
[----:B0-----:R-:W-:-:S02]  /*3a50*/  FSEL R68, R68, -INF , P2 ;  /* 0xff80000044447808 */ /* 0x001fc40001000000 */
[----:B--2---:R-:W-:Y:S01]  /*3a60*/  FSEL R10, R10, -INF , P6 ;  /* 0xff8000000a0a7808 */ /* 0x004fe20003000000 */
[----:B------:R-:W-:Y:S02]  /*3a70*/  WARPGROUP.DEPBAR.LE gsb0, 0x0 ;  /* 0x00008000000079c5 */ /* 0x000fe40000010000 */
[----:B------:R-:W-:Y:S01]  /*3a80*/  WARPGROUP.ARRIVE ;  /* 0x00000000000079c5 */ /* 0x000fe20000000000 */
[----:B------:R-:W-:Y:S01]  /*3a90*/  FMUL.FTZ R56, R56, UR10 ;  /* 0x0000000a38387c20 */ /* 0x000fe20008410000 */
[----:B------:R-:W-:Y:S01]  /*3aa0*/  FMUL.FTZ R57, R57, UR10 ;  /* 0x0000000a39397c20 */ /* 0x000fe20008410000 */
[----:B-1----:R-:W-:Y:S01]  /*3ab0*/  FSEL R70, R77, -INF , P6 ;  /* 0xff8000004d467808 */ /* 0x002fe20003000000 */
[----:B------:R-:W-:Y:S01]  /*3ac0*/  FMUL.FTZ R60, R60, UR10 ;  /* 0x0000000a3c3c7c20 */ /* 0x000fe20008410000 */
[----:B------:R0:W-:Y:S01]  /*3ad0*/  MUFU.TANH R14, R67 ;  /* 0x00000043000e7308 */ /* 0x0001e20000002400 */
[----:B------:R-:W-:Y:S01]  /*3ae0*/  HGMMA.64x16x16.F32 R48, gdesc[UR52], R48, gsb0 ;  /* 0x00200000343079f0 */ /* 0x000fe20008000830 */
[----:B------:R-:W-:Y:S01]  /*3af0*/  UIADD3 UR54, UR4, 0x906, URZ ;  /* 0x0000090604367890 */ /* 0x000fe2000fffe03f */
[----:B------:R-:W-:Y:S01]  /*3b00*/  FMNMX.FTZ R13, R70, R13, !PT ;  /* 0x0000000d460d7209 */ /* 0x000fe20007810000 */
[----:B------:R-:W-:Y:S01]  /*3b10*/  UMOV UR55, 0x40000040 ;  /* 0x4000004000377882 */ /* 0x000fe20000000000 */
[----:B------:R-:W-:Y:S01]  /*3b20*/  FMUL.FTZ R62, R62, UR10 ;  /* 0x0000000a3e3e7c20 */ /* 0x000fe20008410000 */
[----:B------:R-:W-:Y:S01]  /*3b30*/  FMUL.FTZ R61, R61, UR10 ;  /* 0x0000000a3d3d7c20 */ /* 0x000fe20008410000 */
[----:B------:R-:W-:Y:S01]  /*3b40*/  FMNMX.FTZ R15, R64, R13, !PT ;  /* 0x0000000d400f7209 */ /* 0x000fe20007810000 */
[----:B------:R-:W1:Y:S01]  /*3b50*/  MUFU.TANH R56, R56 ;  /* 0x0000003800387308 */ /* 0x000e620000002400 */
[----:B------:R-:W-:Y:S01]  /*3b60*/  FMUL.FTZ R58, R58, UR10 ;  /* 0x0000000a3a3a7c20 */ /* 0x000fe20008410000 */
[----:B------:R-:W-:Y:S01]  /*3b70*/  FMUL.FTZ R59, R59, UR10 ;  /* 0x0000000a3b3b7c20 */ /* 0x000fe20008410000 */
[----:B------:R-:W-:Y:S01]  /*3b80*/  FMNMX.FTZ R15, R74, R15, !PT ;  /* 0x0000000f4a0f7209 */ /* 0x000fe20007810000 */
[----:B------:R-:W-:Y:S01]  /*3b90*/  FMUL.FTZ R63, R63, UR10 ;  /* 0x0000000a3f3f7c20 */ /* 0x000fe20008410000 */
[----:B------:R-:W-:Y:S01]  /*3ba0*/  ISETP.GT.AND P6, PT, R66, 0x20, PT ;  /* 0x000000204200780c */ /* 0x000fe20003fc4270 */
[--C-:B------:R-:W-:Y:S01]  /*3bb0*/  IMAD.MOV.U32 R77, RZ, RZ, R119.reuse ;  /* 0x000000ffff4d7224 */ /* 0x100fe200078e0077 */
[----:B---3--:R-:W-:Y:S01]  /*3bc0*/  FSEL R78, R69, -INF , P3 ;  /* 0xff800000454e7808 */ /* 0x008fe20001800000 */
[----:B------:R-:W2:Y:S01]  /*3bd0*/  MUFU.TANH R57, R57 ;  /* 0x0000003900397308 */ /* 0x000ea20000002400 */
[----:B------:R-:W-:Y:S01]  /*3be0*/  FMNMX.FTZ R15, R68, R15, !PT ;  /* 0x0000000f440f7209 */ /* 0x000fe20007810000 */
[--C-:B------:R-:W-:Y:S01]  /*3bf0*/  IMAD.MOV.U32 R69, RZ, RZ, R119.reuse ;  /* 0x000000ffff457224 */ /* 0x100fe200078e0077 */
[----:B------:R-:W-:Y:S01]  /*3c00*/  FSEL R12, R12, -INF , P5 ;  /* 0xff8000000c0c7808 */ /* 0x000fe20002800000 */
[----:B0-----:R-:W-:Y:S01]  /*3c10*/  IMAD.MOV.U32 R67, RZ, RZ, R119 ;  /* 0x000000ffff437224 */ /* 0x001fe200078e0077 */
[----:B------:R-:W-:-:S02]  /*3c20*/  ISETP.GT.AND P5, PT, R66, 0x21, PT ;  /* 0x000000214200780c */ /* 0x000fc40003fa4270 */
[----:B------:R-:W-:Y:S01]  /*3c30*/  FMNMX.FTZ R15, R78, R15, !PT ;  /* 0x0000000f4e0f7209 */ /* 0x000fe20007810000 */
[----:B------:R-:W0:Y:S01]  /*3c40*/  MUFU.TANH R60, R60 ;  /* 0x0000003c003c7308 */ /* 0x000e220000002400 */
[----:B-1----:R-:W-:Y:S02]  /*3c50*/  FSEL R80, R56, -INF , P6 ;  /* 0xff80000038507808 */ /* 0x002fe40003000000 */
[----:B------:R-:W-:Y:S02]  /*3c60*/  FSEL R14, R14, -INF , P4 ;  /* 0xff8000000e0e7808 */ /* 0x000fe40002000000 */
[----:B------:R-:W-:Y:S02]  /*3c70*/  ISETP.GT.AND P4, PT, R66, 0x28, PT ;  /* 0x000000284200780c */ /* 0x000fe40003f84270 */
[----:B------:R-:W-:Y:S01]  /*3c80*/  FMNMX.FTZ R21, R80, R15, !PT ;  /* 0x0000000f50157209 */ /* 0x000fe20007810000 */
[----:B------:R-:W1:Y:S01]  /*3c90*/  MUFU.TANH R71, R71 ;  /* 0x0000004700477308 */ /* 0x000e620000002400 */
[----:B--2---:R-:W-:Y:S01]  /*3ca0*/  FSEL R82, R57, -INF , P5 ;  /* 0xff80000039527808 */ /* 0x004fe20002800000 */
[----:B------:R-:W-:Y:S01]  /*3cb0*/  IMAD.MOV.U32 R57, RZ, RZ, R119 ;  /* 0x000000ffff397224 */ /* 0x000fe200078e0077 */
[----:B------:R-:W-:-:S02]  /*3cc0*/  FSEL R20, R20, -INF , P2 ;  /* 0xff80000014147808 */ /* 0x000fc40001000000 */
[----:B------:R-:W-:Y:S02]  /*3cd0*/  ISETP.GT.AND P2, PT, R66, 0x29, PT ;  /* 0x000000294200780c */ /* 0x000fe40003f44270 */
[----:B------:R-:W-:Y:S01]  /*3ce0*/  FMNMX.FTZ R21, R82, R21, !PT ;  /* 0x0000001552157209 */ /* 0x000fe20007810000 */
[----:B------:R-:W-:Y:S01]  /*3cf0*/  MUFU.TANH R62, R62 ;  /* 0x0000003e003e7308 */ /* 0x000fe20000002400 */
[----:B0-----:R-:W-:-:S04]  /*3d00*/  FSEL R60, R60, -INF , P4 ;  /* 0xff8000003c3c7808 */ /* 0x001fc80002000000 */
[----:B------:R-:W-:-:S03]  /*3d10*/  FMNMX.FTZ R21, R60, R21, !PT ;  /* 0x000000153c157209 */ /* 0x000fc60007810000 */
[----:B------:R-:W-:Y:S01]  /*3d20*/  MUFU.TANH R61, R61 ;  /* 0x0000003d003d7308 */ /* 0x000fe20000002400 */
[----:B------:R-:W-:Y:S02]  /*3d30*/  WARPGROUP.DEPBAR.LE gsb0, 0x0 ;  /* 0x00008000000079c5 */ /* 0x000fe40000010000 */
[----:B------:R-:W-:Y:S01]  /*3d40*/  WARPGROUP.ARRIVE ;  /* 0x00000000000079c5 */ /* 0x000fe20000000000 */
[----:B------:R-:W-:Y:S01]  /*3d50*/  FMUL.FTZ R48, R48, UR10 ;  /* 0x0000000a30307c20 */ /* 0x000fe20008410000 */
[----:B------:R-:W-:-:S03]  /*3d60*/  FMUL.FTZ R49, R49, UR10 ;  /* 0x0000000a31317c20 */ /* 0x000fc60008410000 */
[----:B------:R-:W-:Y:S01]  /*3d70*/  MUFU.TANH R58, R58 ;  /* 0x0000003a003a7308 */ /* 0x000fe20000002400 */
[----:B------:R-:W-:Y:S01]  /*3d80*/  FMUL.FTZ R52, R52, UR10 ;  /* 0x0000000a34347c20 */ /* 0x000fe20008410000 */
[----:B------:R-:W-:Y:S01]  /*3d90*/  FMUL.FTZ R51, R51, UR10 ;  /* 0x0000000a33337c20 */ /* 0x000fe20008410000 */
[----:B------:R-:W-:Y:S01]  /*3da0*/  HGMMA.64x16x16.F32 R40, gdesc[UR52], R40, gsb0 ;  /* 0x00200000342879f0 */ /* 0x000fe20008000828 */
[----:B------:R-:W-:Y:S01]  /*3db0*/  UIADD3 UR54, UR4, 0x986, URZ ;  /* 0x0000098604367890 */ /* 0x000fe2000fffe03f */
[----:B------:R-:W-:Y:S01]  /*3dc0*/  FMUL.FTZ R53, R53, UR10 ;  /* 0x0000000a35357c20 */ /* 0x000fe20008410000 */
[----:B------:R-:W-:Y:S01]  /*3dd0*/  UMOV UR55, 0x40000040 ;  /* 0x4000004000377882 */ /* 0x000fe20000000000 */
[----:B------:R-:W-:Y:S01]  /*3de0*/  UMOV UR4, UR52 ;  /* 0x0000003400047c82 */ /* 0x000fe20008000000 */
[----:B------:R-:W0:Y:S01]  /*3df0*/  MUFU.TANH R48, R48 ;  /* 0x0000003000307308 */ /* 0x000e220000002400 */
[----:B------:R-:W-:Y:S01]  /*3e00*/  FMUL.FTZ R50, R50, UR10 ;  /* 0x0000000a32327c20 */ /* 0x000fe20008410000 */
[----:B------:R-:W-:Y:S01]  /*3e10*/  FMUL.FTZ R54, R54, UR10 ;  /* 0x0000000a36367c20 */ /* 0x000fe20008410000 */
[----:B------:R-:W-:-:S05]  /*3e20*/  FMUL.FTZ R55, R55, UR10 ;  /* 0x0000000a37377c20 */ /* 0x000fca0008410000 */
[----:B------:R-:W2:Y:S08]  /*3e30*/  MUFU.TANH R59, R59 ;  /* 0x0000003b003b7308 */ /* 0x000eb00000002400 */
[----:B------:R-:W-:Y:S08]  /*3e40*/  MUFU.TANH R49, R49 ;  /* 0x0000003100317308 */ /* 0x000ff00000002400 */
[----:B------:R-:W3:Y:S08]  /*3e50*/  MUFU.TANH R52, R52 ;  /* 0x0000003400347308 */ /* 0x000ef00000002400 */
[----:B------:R-:W4:Y:S08]  /*3e60*/  MUFU.TANH R63, R63 ;  /* 0x0000003f003f7308 */ /* 0x000f300000002400 */
[----:B------:R-:W5:Y:S01]  /*3e70*/  MUFU.TANH R51, R51 ;  /* 0x0000003300337308 */ /* 0x000f620000002400 */
[----:B------:R-:W-:-:S02]  /*3e80*/  WARPGROUP.DEPBAR.LE gsb0, 0x0 ;  /* 0x00008000000079c5 */ /* 0x000fc40000010000 */
[----:B------:R-:W-:Y:S01]  /*3e90*/  WARPGROUP.ARRIVE ;  /* 0x00000000000079c5 */ /* 0x000fe20000000000 */
[----:B------:R-:W-:-:S04]  /*3ea0*/  FMUL.FTZ R40, R40, UR10 ;  /* 0x0000000a28287c20 */ /* 0x000fc80008410000 */
[----:B------:R-:W5:Y:S01]  /*3eb0*/  MUFU.TANH R53, R53 ;  /* 0x0000003500357308 */ /* 0x000f620000002400 */
[----:B------:R-:W-:Y:S01]  /*3ec0*/  FMUL.FTZ R41, R41, UR10 ;  /* 0x0000000a29297c20 */ /* 0x000fe20008410000 */
[----:B------:R-:W-:Y:S01]  /*3ed0*/  FMUL.FTZ R42, R42, UR10 ;  /* 0x0000000a2a2a7c20 */ /* 0x000fe20008410000 */
[----:B------:R-:W-:Y:S01]  /*3ee0*/  FMUL.FTZ R44, R44, UR10 ;  /* 0x0000000a2c2c7c20 */ /* 0x000fe20008410000 */
[----:B------:R-:W-:Y:S01]  /*3ef0*/  HGMMA.64x16x16.F32 R32, gdesc[UR52], R32, gsb0 ;  /* 0x00200000342079f0 */ /* 0x000fe20008000820 */
[----:B------:R-:W-:Y:S01]  /*3f00*/  FMUL.FTZ R45, R45, UR10 ;  /* 0x0000000a2d2d7c20 */ /* 0x000fe20008410000 */
[----:B------:R-:W-:Y:S01]  /*3f10*/  FMUL.FTZ R46, R46, UR10 ;  /* 0x0000000a2e2e7c20 */ /* 0x000fe20008410000 */
[----:B------:R-:W-:Y:S01]  /*3f20*/  FMUL.FTZ R43, R43, UR10 ;  /* 0x0000000a2b2b7c20 */ /* 0x000fe20008410000 */
[----:B------:R1:W-:Y:S01]  /*3f30*/  MUFU.TANH R5, R40 ;  /* 0x0000002800057308 */ /* 0x0003e20000002400 */
[----:B------:R-:W-:-:S07]  /*3f40*/  FMUL.FTZ R47, R47, UR10 ;  /* 0x0000000a2f2f7c20 */ /* 0x000fce0008410000 */
[----:B------:R-:W5:Y:S01]  /*3f50*/  MUFU.TANH R50, R50 ;  /* 0x0000003200327308 */ /* 0x000f620000002400 */
[----:B-1----:R-:W-:Y:S01]  /*3f60*/  FSEL R40, R71, -INF , P3 ;  /* 0xff80000047287808 */ /* 0x002fe20001800000 */
[----:B------:R-:W-:Y:S01]  /*3f70*/  IMAD.MOV.U32 R71, RZ, RZ, R119 ;  /* 0x000000ffff477224 */ /* 0x000fe200078e0077 */
[----:B------:R-:W-:-:S04]  /*3f80*/  ISETP.GT.AND P3, PT, R66, 0x30, PT ;  /* 0x000000304200780c */ /* 0x000fc80003f64270 */
[----:B0-----:R-:W-:Y:S01]  /*3f90*/  FSEL R84, R48, -INF , P3 ;  /* 0xff80000030547808 */ /* 0x001fe20001800000 */
[----:B------:R2:W-:Y:S08]  /*3fa0*/  MUFU.TANH R7, R42 ;  /* 0x0000002a00077308 */ /* 0x0005f00000002400 */
[----:B------:R-:W0:Y:S01]  /*3fb0*/  MUFU.TANH R41, R41 ;  /* 0x0000002900297308 */ /* 0x000e220000002400 */
[----:B--2---:R-:W-:Y:S01]  /*3fc0*/  FSEL R42, R59, -INF , P5 ;  /* 0xff8000003b2a7808 */ /* 0x004fe20002800000 */
[----:B------:R-:W-:Y:S01]  /*3fd0*/  IMAD.MOV.U32 R59, RZ, RZ, R119 ;  /* 0x000000ffff3b7224 */ /* 0x000fe200078e0077 */
[----:B------:R-:W-:-:S04]  /*3fe0*/  ISETP.GT.AND P5, PT, R66, 0x38, PT ;  /* 0x000000384200780c */ /* 0x000fc80003fa4270 */
[----:B---3--:R-:W-:Y:S01]  /*3ff0*/  FSEL R88, R52, -INF , P5 ;  /* 0xff80000034587808 */ /* 0x008fe20002800000 */
[----:B------:R-:W1:Y:S08]  /*4000*/  MUFU.TANH R54, R54 ;  /* 0x0000003600367308 */ /* 0x000e700000002400 */
[----:B------:R4:W2:Y:S01]  /*4010*/  MUFU.TANH R8, R44 ;  /* 0x0000002c00087308 */ /* 0x0008a20000002400 */
[----:B------:R-:W-:-:S02]  /*4020*/  WARPGROUP.DEPBAR.LE gsb0, 0x0 ;  /* 0x00008000000079c5 */ /* 0x000fc40000010000 */
[----:B------:R-:W-:Y:S01]  /*4030*/  WARPGROUP.ARRIVE ;  /* 0x00000000000079c5 */ /* 0x000fe20000000000 */
[----:B------:R-:W-:Y:S01]  /*4040*/  FMUL.FTZ R13, R34, UR10 ;  /* 0x0000000a220d7c20 */ /* 0x000fe20008410000 */
[----:B------:R-:W-:Y:S01]  /*4050*/  FSEL R34, R62, -INF , P4 ;  /* 0xff8000003e227808 */ /* 0x000fe20002000000 */
[----:B------:R-:W-:Y:S01]  /*4060*/  FMUL.FTZ R11, R32, UR10 ;  /* 0x0000000a200b7c20 */ /* 0x000fe20008410000 */
[----:B------:R-:W-:Y:S01]  /*4070*/  FSEL R62, R61, -INF , P2 ;  /* 0xff8000003d3e7808 */ /* 0x000fe20001000000 */
[----:B------:R-:W3:Y:S01]  /*4080*/  MUFU.TANH R55, R55 ;  /* 0x0000003700377308 */ /* 0x000ee20000002400 */
[----:B------:R-:W-:Y:S01]  /*4090*/  HGMMA.64x16x16.F32 R24, gdesc[UR4], R24, gsb0 ;  /* 0x00200000041879f0 */ /* 0x000fe20008000818 */
[----:B------:R-:W-:Y:S01]  /*40a0*/  FSEL R32, R58, -INF , P6 ;  /* 0xff8000003a207808 */ /* 0x000fe20003000000 */
[----:B------:R-:W-:Y:S01]  /*40b0*/  FMUL.FTZ R33, R33, UR10 ;  /* 0x0000000a21217c20 */ /* 0x000fe20008410000 */
[----:B------:R-:W-:Y:S01]  /*40c0*/  ISETP.GT.AND P6, PT, R66, 0x31, PT ;  /* 0x000000314200780c */ /* 0x000fe20003fc4270 */
[----:B------:R-:W-:Y:S01]  /*40d0*/  FMUL.FTZ R15, R36, UR10 ;  /* 0x0000000a240f7c20 */ /* 0x000fe20008410000 */
[----:B------:R-:W-:Y:S01]  /*40e0*/  FMNMX.FTZ R21, R62, R21, !PT ;  /* 0x000000153e157209 */ /* 0x000fe20007810000 */
[----:B------:R-:W-:Y:S01]  /*40f0*/  FMUL.FTZ R37, R37, UR10 ;  /* 0x0000000a25257c20 */ /* 0x000fe20008410000 */
[----:B------:R-:W-:Y:S01]  /*4100*/  FSEL R86, R49, -INF , P6 ;  /* 0xff80000031567808 */ /* 0x000fe20003000000 */
[----:B------:R5:W-:Y:S01]  /*4110*/  MUFU.TANH R9, R46 ;  /* 0x0000002e00097308 */ /* 0x000be20000002400 */
[----:B------:R-:W-:Y:S01]  /*4120*/  FMNMX.FTZ R49, R84, R21, !PT ;  /* 0x0000001554317209 */ /* 0x000fe20007810000 */
[----:B------:R-:W-:Y:S01]  /*4130*/  FMUL.FTZ R21, R38, UR10 ;  /* 0x0000000a26157c20 */ /* 0x000fe20008410000 */
[----:B------:R-:W-:Y:S01]  /*4140*/  ISETP.GT.AND P4, PT, R66, 0x39, PT ;  /* 0x000000394200780c */ /* 0x000fe20003f84270 */
[----:B------:R-:W-:Y:S01]  /*4150*/  FMUL.FTZ R35, R35, UR10 ;  /* 0x0000000a23237c20 */ /* 0x000fe20008410000 */
[----:B------:R-:W-:Y:S01]  /*4160*/  FMNMX.FTZ R49, R86, R49, !PT ;  /* 0x0000003156317209 */ /* 0x000fe20007810000 */
[----:B------:R-:W-:Y:S01]  /*4170*/  FMUL.FTZ R39, R39, UR10 ;  /* 0x0000000a27277c20 */ /* 0x000fe20008410000 */
[----:B----4-:R-:W-:Y:S01]  /*4180*/  FSEL R44, R63, -INF , P2 ;  /* 0xff8000003f2c7808 */ /* 0x010fe20001000000 */
[----:B------:R-:W4:Y:S01]  /*4190*/  MUFU.TANH R45, R45 ;  /* 0x0000002d002d7308 */ /* 0x000f220000002400 */
[----:B-----5:R-:W-:Y:S01]  /*41a0*/  FSEL R46, R51, -INF , P6 ;  /* 0xff800000332e7808 */ /* 0x020fe20003000000 */
[----:B------:R-:W-:Y:S01]  /*41b0*/  ULDC UR4, c[0x0][0x988] ;  /* 0x0002620000047ab9 */ /* 0x000fe20000000800 */
[----:B------:R-:W-:Y:S01]  /*41c0*/  ISETP.GT.AND P2, PT, R66, 0x40, PT ;  /* 0x000000404200780c */ /* 0x000fe20003f44270 */
[--C-:B------:R-:W-:Y:S01]  /*41d0*/  IMAD.MOV.U32 R63, RZ, RZ, R119.reuse ;  /* 0x000000ffff3f7224 */ /* 0x100fe200078e0077 */
[----:B------:R-:W-:Y:S01]  /*41e0*/  FSEL R90, R53, -INF , P4 ;  /* 0xff800000355a7808 */ /* 0x000fe20002000000 */
[----:B------:R-:W-:Y:S01]  /*41f0*/  IMAD.MOV.U32 R53, RZ, RZ, R119 ;  /* 0x000000ffff357224 */ /* 0x000fe200078e0077 */
[----:B------:R-:W-:Y:S01]  /*4200*/  FMNMX.FTZ R51, R88, R49, !PT ;  /* 0x0000003158337209 */ /* 0x000fe20007810000 */
[----:B------:R-:W5:Y:S01]  /*4210*/  MUFU.TANH R43, R43 ;  /* 0x0000002b002b7308 */ /* 0x000f620000002400 */
[----:B------:R-:W-:-:S02]  /*4220*/  FSEL R36, R50, -INF , P3 ;  /* 0xff80000032247808 */ /* 0x000fc40001800000 */
[----:B------:R-:W-:Y:S02]  /*4230*/  ISETP.GT.AND P3, PT, R66, 0x41, PT ;  /* 0x000000414200780c */ /* 0x000fe40003f64270 */
[----:B------:R-:W-:Y:S02]  /*4240*/  FSEL R92, R5, -INF , P2 ;  /* 0xff800000055c7808 */ /* 0x000fe40001000000 */
[----:B------:R-:W-:Y:S01]  /*4250*/  FMNMX.FTZ R51, R90, R51, !PT ;  /* 0x000000335a337209 */ /* 0x000fe20007810000 */
[----:B------:R-:W5:Y:S01]  /*4260*/  MUFU.TANH R11, R11 ;  /* 0x0000000b000b7308 */ /* 0x000f620000002400 */
[----:B------:R-:W-:Y:S02]  /*4270*/  ISETP.GT.AND P6, PT, R66, 0x48, PT ;  /* 0x000000484200780c */ /* 0x000fe40003fc4270 */
[----:B0-----:R-:W-:Y:S02]  /*4280*/  FSEL R94, R41, -INF , P3 ;  /* 0xff800000295e7808 */ /* 0x001fe40001800000 */
[----:B------:R-:W-:-:S02]  /*4290*/  FMNMX.FTZ R51, R92, R51, !PT ;  /* 0x000000335c337209 */ /* 0x000fc40007810000 */
[----:B-1----:R-:W-:Y:S01]  /*42a0*/  FSEL R48, R54, -INF , P5 ;  /* 0xff80000036307808 */ /* 0x002fe20002800000 */
[----:B------:R-:W0:Y:S01]  /*42b0*/  MUFU.TANH R33, R33 ;  /* 0x0000002100217308 */ /* 0x000e220000002400 */
[----:B------:R-:W-:Y:S02]  /*42c0*/  ISETP.GT.AND P5, PT, R66, 0x49, PT ;  /* 0x000000494200780c */ /* 0x000fe40003fa4270 */
[----:B--2---:R-:W-:Y:S02]  /*42d0*/  FSEL R8, R8, -INF , P6 ;  /* 0xff80000008087808 */ /* 0x004fe40003000000 */
[----:B------:R-:W-:Y:S02]  /*42e0*/  FMNMX.FTZ R51, R94, R51, !PT ;  /* 0x000000335e337209 */ /* 0x000fe40007810000 */
[----:B---3--:R-:W-:Y:S01]  /*42f0*/  FSEL R38, R55, -INF , P4 ;  /* 0xff80000037267808 */ /* 0x008fe20002000000 */
[----:B------:R-:W1:Y:S01]  /*4300*/  MUFU.TANH R15, R15 ;  /* 0x0000000f000f7308 */ /* 0x000e620000002400 */
[----:B------:R-:W-:Y:S01]  /*4310*/  ISETP.GT.AND P4, PT, R66, 0x50, PT ;  /* 0x000000504200780c */ /* 0x000fe20003f84270 */
[----:B------:R-:W-:Y:S01]  /*4320*/  IMAD.MOV.U32 R55, RZ, RZ, R119 ;  /* 0x000000ffff377224 */ /* 0x000fe200078e0077 */
[----:B----4-:R-:W-:Y:S01]  /*4330*/  FSEL R96, R45, -INF , P5 ;  /* 0xff8000002d607808 */ /* 0x010fe20002800000 */
[----:B------:R-:W-:-:S02]  /*4340*/  WARPGROUP.DEPBAR.LE gsb0, 0x0 ;  /* 0x00008000000079c5 */ /* 0x000fc40000010000 */
[----:B------:R-:W-:Y:S01]  /*4350*/  FMUL.FTZ R49, R24, UR10 ;  /* 0x0000000a18317c20 */ /* 0x000fe20008410000 */
[----:B------:R-:W-:Y:S01]  /*4360*/  FMNMX.FTZ R51, R8, R51, !PT ;  /* 0x0000003308337209 */ /* 0x000fe20007810000 */
[----:B------:R-:W2:Y:S01]  /*4370*/  MUFU.TANH R47, R47 ;  /* 0x0000002f002f7308 */ /* 0x000ea20000002400 */
[----:B------:R-:W-:Y:S01]  /*4380*/  FMUL.FTZ R25, R25, UR10 ;  /* 0x0000000a19197c20 */ /* 0x000fe20008410000 */
[----:B-----5:R-:W-:Y:S01]  /*4390*/  FSEL R50, R43, -INF , P3 ;  /* 0xff8000002b327808 */ /* 0x020fe20001800000 */
[----:B------:R-:W-:Y:S01]  /*43a0*/  FMUL.FTZ R5, R28, UR10 ;  /* 0x0000000a1c057c20 */ /* 0x000fe20008410000 */
[----:B------:R-:W-:Y:S01]  /*43b0*/  ISETP.GT.AND P3, PT, R66, 0x51, PT ;  /* 0x000000514200780c */ /* 0x000fe20003f64270 */
[----:B------:R-:W-:Y:S01]  /*43c0*/  FMUL.FTZ R29, R29, UR10 ;  /* 0x0000000a1d1d7c20 */ /* 0x000fe20008410000 */
[----:B------:R-:W-:Y:S01]  /*43d0*/  FSEL R98, R11, -INF , P4 ;  /* 0xff8000000b627808 */ /* 0x000fe20002000000 */
[----:B------:R-:W-:Y:S01]  /*43e0*/  FMUL.FTZ R26, R26, UR10 ;  /* 0x0000000a1a1a7c20 */ /* 0x000fe20008410000 */
[----:B------:R-:W3:Y:S01]  /*43f0*/  MUFU.TANH R37, R37 ;  /* 0x0000002500257308 */ /* 0x000ee20000002400 */
[----:B------:R-:W-:Y:S01]  /*4400*/  FMNMX.FTZ R51, R96, R51, !PT ;  /* 0x0000003360337209 */ /* 0x000fe20007810000 */
[----:B------:R-:W-:Y:S01]  /*4410*/  FMUL.FTZ R27, R27, UR10 ;  /* 0x0000000a1b1b7c20 */ /* 0x000fe20008410000 */
[----:B------:R-:W-:Y:S01]  /*4420*/  FSEL R24, R7, -INF , P2 ;  /* 0xff80000007187808 */ /* 0x000fe20001000000 */
[----:B------:R-:W-:Y:S01]  /*4430*/  FMUL.FTZ R30, R30, UR10 ;  /* 0x0000000a1e1e7c20 */ /* 0x000fe20008410000 */
[----:B------:R-:W-:Y:S01]  /*4440*/  ISETP.GT.AND P2, PT, R66, 0x58, PT ;  /* 0x000000584200780c */ /* 0x000fe20003f44270 */
[----:B------:R-:W-:Y:S01]  /*4450*/  FMUL.FTZ R31, R31, UR10 ;  /* 0x0000000a1f1f7c20 */ /* 0x000fe20008410000 */
[----:B0-----:R-:W-:Y:S01]  /*4460*/  FSEL R100, R33, -INF , P3 ;  /* 0xff80000021647808 */ /* 0x001fe20001800000 */
[----:B------:R-:W0:Y:S01]  /*4470*/  MUFU.TANH R13, R13 ;  /* 0x0000000d000d7308 */ /* 0x000e220000002400 */
[----:B------:R-:W-:Y:S01]  /*4480*/  FMNMX.FTZ R51, R98, R51, !PT ;  /* 0x0000003362337209 */ /* 0x000fe20007810000 */
[----:B------:R4:W-:Y:S01]  /*4490*/  @!P1 SYNCS.ARRIVE.TRANS64.RED.A1T0 RZ, [R0+URZ], RZ ;  /* 0x000000ff00ff99a7 */ /* 0x0009e2000810043f */
[----:B------:R-:W-:-:S02]  /*44a0*/  FSEL R28, R9, -INF , P6 ;  /* 0xff800000091c7808 */ /* 0x000fc40003000000 */
[----:B------:R-:W-:Y:S02]  /*44b0*/  ISETP.GT.AND P6, PT, R66, 0x59, PT ;  /* 0x000000594200780c */ /* 0x000fe40003fc4270 */
[----:B-1----:R-:W-:Y:S01]  /*44c0*/  FSEL R102, R15, -INF , P2 ;  /* 0xff8000000f667808 */ /* 0x002fe20001000000 */
[----:B------:R-:W1:Y:S01]  /*44d0*/  MUFU.TANH R49, R49 ;  /* 0x0000003100317308 */ /* 0x000e620000002400 */
[----:B------:R-:W-:Y:S02]  /*44e0*/  FMNMX.FTZ R51, R100, R51, !PT ;  /* 0x0000003364337209 */ /* 0x000fe40007810000 */
[----:B--2---:R-:W-:Y:S02]  /*44f0*/  FSEL R52, R47, -INF , P5 ;  /* 0xff8000002f347808 */ /* 0x004fe40002800000 */
[----:B------:R-:W-:Y:S02]  /*4500*/  ISETP.GT.AND P5, PT, R66, 0x60, PT ;  /* 0x000000604200780c */ /* 0x000fe40003fa4270 */
[----:B---3--:R-:W-:Y:S01]  /*4510*/  FSEL R104, R37, -INF , P6 ;  /* 0xff80000025687808 */ /* 0x008fe20003000000 */
[----:B------:R-:W2:Y:S01]  /*4520*/  MUFU.TANH R35, R35 ;  /* 0x0000002300237308 */ /* 0x000ea20000002400 */
[----:B------:R-:W-:-:S02]  /*4530*/  FMNMX.FTZ R51, R102, R51, !PT ;  /* 0x0000003366337209 */ /* 0x000fc40007810000 */
[----:B0-----:R-:W-:Y:S02]  /*4540*/  FSEL R54, R13, -INF , P4 ;  /* 0xff8000000d367808 */ /* 0x001fe40002000000 */
[----:B------:R-:W-:Y:S02]  /*4550*/  ISETP.GT.AND P4, PT, R66, 0x61, PT ;  /* 0x000000614200780c */ /* 0x000fe40003f84270 */
[----:B------:R-:W-:Y:S01]  /*4560*/  FMNMX.FTZ R51, R104, R51, !PT ;  /* 0x0000003368337209 */ /* 0x000fe20007810000 */
[----:B------:R-:W0:Y:S01]  /*4570*/  MUFU.TANH R25, R25 ;  /* 0x0000001900197308 */ /* 0x000e220000002400 */
[----:B-1----:R-:W-:Y:S01]  /*4580*/  FSEL R106, R49, -INF , P5 ;  /* 0xff800000316a7808 */ /* 0x002fe20002800000 */
[----:B------:R-:W-:Y:S01]  /*4590*/  IMAD.MOV.U32 R49, RZ, RZ, R119 ;  /* 0x000000ffff317224 */ /* 0x000fe200078e0077 */
[----:B------:R-:W-:Y:S02]  /*45a0*/  FMNMX.FTZ R11, R2, R3, !PT ;  /* 0x00000003020b7209 */ /* 0x000fe40007810000 */
[----:B------:R-:W-:-:S02]  /*45b0*/  FMNMX.FTZ R51, R106, R51, !PT ;  /* 0x000000336a337209 */ /* 0x000fc40007810000 */
[----:B------:R-:W-:Y:S01]  /*45c0*/  FMNMX.FTZ R11, R6, R11, !PT ;  /* 0x0000000b060b7209 */ /* 0x000fe20007810000 */
[----:B------:R-:W1:Y:S01]  /*45d0*/  MUFU.TANH R21, R21 ;  /* 0x0000001500157308 */ /* 0x000e620000002400 */
[----:B--2---:R-:W-:Y:S02]  /*45e0*/  FSEL R56, R35, -INF , P3 ;  /* 0xff80000023387808 */ /* 0x004fe40001800000 */
[----:B------:R-:W-:Y:S02]  /*45f0*/  ISETP.GT.AND P3, PT, R66, 0x68, PT ;  /* 0x000000684200780c */ /* 0x000fe40003f64270 */
[----:B------:R-:W-:Y:S02]  /*4600*/  FMNMX.FTZ R11, R10, R11, !PT ;  /* 0x0000000b0a0b7209 */ /* 0x000fe40007810000 */
[----:B------:R-:W-:Y:S01]  /*4610*/  MOV R61, R119 ;  /* 0x00000077003d7202 */ /* 0x000fe20000000f00 */
[----:B------:R-:W2:Y:S01]  /*4620*/  MUFU.TANH R5, R5 ;  /* 0x0000000500057308 */ /* 0x000ea20000002400 */
[----:B0-----:R-:W-:-:S02]  /*4630*/  FSEL R108, R25, -INF , P4 ;  /* 0xff800000196c7808 */ /* 0x001fc40002000000 */
[----:B------:R-:W-:Y:S02]  /*4640*/  FMNMX.FTZ R11, R12, R11, !PT ;  /* 0x0000000b0c0b7209 */ /* 0x000fe40007810000 */
[----:B------:R-:W-:Y:S02]  /*4650*/  FMNMX.FTZ R51, R108, R51, !PT ;  /* 0x000000336c337209 */ /* 0x000fe40007810000 */
[----:B------:R-:W-:Y:S01]  /*4660*/  FMNMX.FTZ R13, R14, R11, !PT ;  /* 0x0000000b0e0d7209 */ /* 0x000fe20007810000 */
[----:B------:R-:W0:Y:S01]  /*4670*/  MUFU.TANH R29, R29 ;  /* 0x0000001d001d7308 */ /* 0x000e220000002400 */
[----:B-1----:R-:W-:Y:S02]  /*4680*/  FSEL R58, R21, -INF , P2 ;  /* 0xff800000153a7808 */ /* 0x002fe40001000000 */
[----:B------:R-:W-:Y:S02]  /*4690*/  ISETP.GT.AND P2, PT, R66, 0x69, PT ;  /* 0x000000694200780c */ /* 0x000fe40003f44270 */
[----:B------:R-:W-:-:S02]  /*46a0*/  FMNMX.FTZ R13, R20, R13, !PT ;  /* 0x0000000d140d7209 */ /* 0x000fc40007810000 */
[----:B------:R-:W-:Y:S01]  /*46b0*/  MOV R47, R119 ;  /* 0x00000077002f7202 */ /* 0x000fe20000000f00 */
[----:B------:R-:W-:Y:S01]  /*46c0*/  MUFU.TANH R39, R39 ;  /* 0x0000002700277308 */ /* 0x000fe20000002400 */
[----:B--2---:R-:W-:Y:S01]  /*46d0*/  FSEL R66, R5, -INF , P3 ;  /* 0xff80000005427808 */ /* 0x004fe20001800000 */
[----:B------:R-:W-:Y:S01]  /*46e0*/  IMAD.U32 R5, RZ, RZ, UR4 ;  /* 0x00000004ff057e24 */ /* 0x000fe2000f8e00ff */
[----:B------:R-:W-:Y:S02]  /*46f0*/  FMNMX.FTZ R13, R40, R13, !PT ;  /* 0x0000000d280d7209 */ /* 0x000fe40007810000 */
[----:B------:R-:W-:Y:S02]  /*4700*/  FMNMX.FTZ R51, R66, R51, !PT ;  /* 0x0000003342337209 */ /* 0x000fe40007810000 */
[----:B------:R-:W-:Y:S01]  /*4710*/  FMNMX.FTZ R13, R32, R13, !PT ;  /* 0x0000000d200d7209 */ /* 0x000fe20007810000 */
[----:B------:R-:W1:Y:S01]  /*4720*/  MUFU.TANH R26, R26 ;  /* 0x0000001a001a7308 */ /* 0x000e620000002400 */
[----:B0-----:R-:W-:-:S02]  /*4730*/  FSEL R110, R29, -INF , P2 ;  /* 0xff8000001d6e7808 */ /* 0x001fc40001000000 */
[----:B------:R-:W-:Y:S02]  /*4740*/  FMNMX.FTZ R15, R42, R13, !PT ;  /* 0x0000000d2a0f7209 */ /* 0x000fe40007810000 */
[----:B------:R-:W-:Y:S02]  /*4750*/  FMNMX.FTZ R51, R110, R51, !PT ;  /* 0x000000336e337209 */ /* 0x000fe40007810000 */
[----:B------:R-:W-:Y:S01]  /*4760*/  FMNMX.FTZ R15, R34, R15, !PT ;  /* 0x0000000f220f7209 */ /* 0x000fe20007810000 */
[----:B------:R-:W-:Y:S02]  /*4770*/  MUFU.TANH R27, R27 ;  /* 0x0000001b001b7308 */ /* 0x000fe40000002400 */
[----:B------:R-:W0:Y:S01]  /*4780*/  SHFL.BFLY PT, R112, R51, 0x2, 0x1f ;  /* 0x0c401f0033707f89 */ /* 0x000e2200000e0000 */
[----:B------:R-:W-:-:S04]  /*4790*/  FMNMX.FTZ R15, R44, R15, !PT ;  /* 0x0000000f2c0f7209 */ /* 0x000fc80007810000 */
[----:B------:R-:W-:Y:S01]  /*47a0*/  FMNMX.FTZ R15, R36, R15, !PT ;  /* 0x0000000f240f7209 */ /* 0x000fe20007810000 */
[----:B------:R-:W2:Y:S01]  /*47b0*/  MUFU.TANH R30, R30 ;  /* 0x0000001e001e7308 */ /* 0x000ea20000002400 */
[----:B-1----:R-:W-:Y:S02]  /*47c0*/  FSEL R26, R26, -INF , P5 ;  /* 0xff8000001a1a7808 */ /* 0x002fe40002800000 */
[----:B------:R-:W-:-:S04]  /*47d0*/  FMNMX.FTZ R21, R46, R15, !PT ;  /* 0x0000000f2e157209 */ /* 0x000fc80007810000 */
[----:B------:R-:W-:Y:S01]  /*47e0*/  FMNMX.FTZ R21, R48, R21, !PT ;  /* 0x0000001530157209 */ /* 0x000fe20007810000 */
[----:B------:R-:W1:Y:S03]  /*47f0*/  MUFU.TANH R31, R31 ;  /* 0x0000001f001f7308 */ /* 0x000e660000002400 */
[----:B------:R-:W-:-:S04]  /*4800*/  FMNMX.FTZ R21, R38, R21, !PT ;  /* 0x0000001526157209 */ /* 0x000fc80007810000 */
[----:B------:R-:W-:Y:S02]  /*4810*/  FMNMX.FTZ R21, R24, R21, !PT ;  /* 0x0000001518157209 */ /* 0x000fe40007810000 */
[----:B--2---:R-:W-:Y:S02]  /*4820*/  FSEL R30, R30, -INF , P3 ;  /* 0xff8000001e1e7808 */ /* 0x004fe40001800000 */
[----:B0-----:R-:W-:Y:S01]  /*4830*/  FMNMX.FTZ R112, R51, R112, !PT ;  /* 0x0000007033707209 */ /* 0x001fe20007810000 */
[----:B------:R-:W-:Y:S01]  /*4840*/  IMAD.MOV.U32 R51, RZ, RZ, R119 ;  /* 0x000000ffff337224 */ /* 0x000fe200078e0077 */
[----:B------:R-:W-:-:S03]  /*4850*/  FMNMX.FTZ R21, R50, R21, !PT ;  /* 0x0000001532157209 */ /* 0x000fc60007810000 */
[----:B------:R-:W0:Y:S01]  /*4860*/  SHFL.BFLY PT, R7, R112, 0x1, 0x1f ;  /* 0x0c201f0070077f89 */ /* 0x000e2200000e0000 */
[----:B------:R-:W-:-:S04]  /*4870*/  FMNMX.FTZ R21, R28, R21, !PT ;  /* 0x000000151c157209 */ /* 0x000fc80007810000 */
[----:B------:R-:W-:-:S04]  /*4880*/  FMNMX.FTZ R21, R52, R21, !PT ;  /* 0x0000001534157209 */ /* 0x000fc80007810000 */
[----:B------:R-:W-:-:S04]  /*4890*/  FMNMX.FTZ R21, R54, R21, !PT ;  /* 0x0000001536157209 */ /* 0x000fc80007810000 */
[----:B------:R-:W-:-:S04]  /*48a0*/  FMNMX.FTZ R21, R56, R21, !PT ;  /* 0x0000001538157209 */ /* 0x000fc80007810000 */
[----:B------:R-:W-:Y:S02]  /*48b0*/  FMNMX.FTZ R21, R58, R21, !PT ;  /* 0x000000153a157209 */ /* 0x000fe40007810000 */
[----:B0-----:R-:W-:Y:S01]  /*48c0*/  FMNMX.FTZ R7, R112, R7, !PT ;  /* 0x0000000770077209 */ /* 0x001fe20007810000 */
[----:B------:R-:W-:-:S03]  /*48d0*/  IMAD.MOV.U32 R112, RZ, RZ, R119 ;  /* 0x000000ffff707224 */ /* 0x000fc600078e0077 */
[C---:B------:R-:W-:Y:S01]  /*48e0*/  FSETP.NEU.FTZ.AND P0, PT, R7.reuse, -INF , PT ;  /* 0xff8000000700780b */ /* 0x040fe20003f1d000 */
[----:B------:R-:W-:-:S05]  /*48f0*/  FMUL.FTZ R9, R7, R5 ;  /* 0x0000000507097220 */ /* 0x000fca0000410000 */
[----:B------:R-:W-:Y:S02]  /*4900*/  FSEL R25, R9, RZ, P0 ;  /* 0x000000ff09197208 */ /* 0x000fe40000000000 */
[----:B------:R-:W-:Y:S01]  /*4910*/  ISETP.NE.AND P0, PT, R83, RZ, PT ;  /* 0x000000ff5300720c */ /* 0x000fe20003f05270 */
[----:B------:R-:W-:Y:S02]  /*4920*/  IMAD.MOV.U32 R83, RZ, RZ, R119 ;  /* 0x000000ffff537224 */ /* 0x000fe400078e0077 */
[-CC-:B------:R-:W-:Y:S01]  /*4930*/  FFMA.FTZ R33, R60, R5.reuse, -R25.reuse ;  /* 0x000000053c217223 */ /* 0x180fe20000010819 */
[----:B------:R-:W-:Y:S01]  /*4940*/  FSEL R60, R39, -INF , P6 ;  /* 0xff800000273c7808 */ /* 0x000fe20003000000 */
[-CC-:B------:R-:W-:Y:S01]  /*4950*/  FFMA.FTZ R35, R62, R5.reuse, -R25.reuse ;  /* 0x000000053e237223 */ /* 0x180fe20000010819 */
[----:B------:R-:W-:Y:S01]  /*4960*/  FSEL R62, R27, -INF , P4 ;  /* 0xff8000001b3e7808 */ /* 0x000fe20002000000 */
[--C-:B------:R-:W-:Y:S01]  /*4970*/  FFMA.FTZ R196, R64, R5, -R25.reuse ;  /* 0x0000000540c47223 */ /* 0x100fe20000010819 */
[----:B------:R-:W-:Y:S01]  /*4980*/  FMNMX.FTZ R21, R60, R21, !PT ;  /* 0x000000153c157209 */ /* 0x000fe20007810000 */
[-CC-:B------:R-:W-:Y:S01]  /*4990*/  FFMA.FTZ R198, R68, R5.reuse, -R25.reuse ;  /* 0x0000000544c67223 */ /* 0x180fe20000010819 */
[----:B-1----:R-:W-:Y:S01]  /*49a0*/  FSEL R64, R31, -INF , P2 ;  /* 0xff8000001f407808 */ /* 0x002fe20001000000 */
[--C-:B------:R-:W-:Y:S01]  /*49b0*/  FFMA.FTZ R8, R8, R5, -R25.reuse ;  /* 0x0000000508087223 */ /* 0x100fe20000010819 */
[----:B------:R-:W-:Y:S01]  /*49c0*/  FMNMX.FTZ R21, R26, R21, !PT ;  /* 0x000000151a157209 */ /* 0x000fe20007810000 */
[-CC-:B------:R-:W-:Y:S01]  /*49d0*/  FFMA.FTZ R200, R72, R5.reuse, -R25.reuse ;  /* 0x0000000548c87223 */ /* 0x180fe20000010819 */
[--C-:B------:R-:W-:Y:S01]  /*49e0*/  FFMA.FTZ R9, R73, R5, -R25.reuse ;  /* 0x0000000549097223 */ /* 0x100fe20000010819 */
[----:B------:R-:W-:Y:S01]  /*49f0*/  MUFU.EX2 R186, R8 ;  /* 0x0000000800ba7308 */ /* 0x000fe20000000800 */
[----:B------:R-:W-:Y:S01]  /*4a00*/  FMNMX.FTZ R21, R62, R21, !PT ;  /* 0x000000153e157209 */ /* 0x000fe20007810000 */
[-CC-:B------:R-:W-:Y:S01]  /*4a10*/  FFMA.FTZ R202, R76, R5.reuse, -R25.reuse ;  /* 0x000000054cca7223 */ /* 0x180fe20000010819 */
[-CC-:B------:R-:W-:Y:S01]  /*4a20*/  FFMA.FTZ R70, R70, R5.reuse, -R25.reuse ;  /* 0x0000000546467223 */ /* 0x180fe20000010819 */
        /* <DEDUP_REMOVED lines=8> */
[-CC-:B------:R-:W-:Y:S01]  /*4ab0*/  FFMA.FTZ R86, R86, R5.reuse, -R25.reuse ;  /* 0x0000000556567223 */ /* 0x180fe20000010819 */
[-CC-:B------:R-:W-:Y:S01]  /*4ac0*/  FFMA.FTZ R88, R88, R5.reuse, -R25.reuse ;  /* 0x0000000558587223 */ /* 0x180fe20000010819 */
[----:B------:R-:W0:Y:S01]  /*4ad0*/  SHFL.BFLY PT, R68, R21, 0x2, 0x1f ;  /* 0x0c401f0015447f89 */ /* 0x000e2200000e0000 */
[-CC-:B------:R-:W-:Y:S01]  /*4ae0*/  FFMA.FTZ R90, R90, R5.reuse, -R25.reuse ;  /* 0x000000055a5a7223 */ /* 0x180fe20000010819 */
[----:B------:R-:W1:Y:S01]  /*4af0*/  MUFU.EX2 R9, R9 ;  /* 0x0000000900097308 */ /* 0x000e620000000800 */
[-CC-:B------:R-:W-:Y:S01]  /*4b00*/  FFMA.FTZ R92, R92, R5.reuse, -R25.reuse ;  /* 0x000000055c5c7223 */ /* 0x180fe20000010819 */
[-CC-:B------:R-:W-:Y:S01]  /*4b10*/  FFMA.FTZ R94, R94, R5.reuse, -R25.reuse ;  /* 0x000000055e5e7223 */ /* 0x180fe20000010819 */
[-CC-:B------:R-:W-:Y:S01]  /*4b20*/  FFMA.FTZ R96, R96, R5.reuse, -R25.reuse ;  /* 0x0000000560607223 */ /* 0x180fe20000010819 */
[-CC-:B------:R-:W-:Y:S01]  /*4b30*/  FFMA.FTZ R98, R98, R5.reuse, -R25.reuse ;  /* 0x0000000562627223 */ /* 0x180fe20000010819 */
[-CC-:B------:R-:W-:Y:S01]  /*4b40*/  FFMA.FTZ R100, R100, R5.reuse, -R25.reuse ;  /* 0x0000000564647223 */ /* 0x180fe20000010819 */
[-CC-:B------:R-:W-:Y:S01]  /*4b50*/  FFMA.FTZ R102, R102, R5.reuse, -R25.reuse ;  /* 0x0000000566667223 */ /* 0x180fe20000010819 */
[-CC-:B------:R-:W-:Y:S01]  /*4b60*/  FFMA.FTZ R104, R104, R5.reuse, -R25.reuse ;  /* 0x0000000568687223 */ /* 0x180fe20000010819 */
[----:B------:R-:W2:Y:S01]  /*4b70*/  MUFU.EX2 R202, R202 ;  /* 0x000000ca00ca7308 */ /* 0x000ea20000000800 */
[-CC-:B------:R-:W-:Y:S01]  /*4b80*/  FFMA.FTZ R106, R106, R5.reuse, -R25.reuse ;  /* 0x000000056a6a7223 */ /* 0x180fe20000010819 */
[-CC-:B------:R-:W-:Y:S01]  /*4b90*/  FFMA.FTZ R108, R108, R5.reuse, -R25.reuse ;  /* 0x000000056c6c7223 */ /* 0x180fe20000010819 */
[-CC-:B------:R-:W-:Y:S01]  /*4ba0*/  FFMA.FTZ R66, R66, R5.reuse, -R25.reuse ;  /* 0x0000000542427223 */ /* 0x180fe20000010819 */
[----:B------:R-:W-:Y:S01]  /*4bb0*/  FFMA.FTZ R25, R110, R5, -R25 ;  /* 0x000000056e197223 */ /* 0x000fe20000010819 */
[----:B------:R-:W-:Y:S01]  /*4bc0*/  MOV R110, R119 ;  /* 0x00000077006e7202 */ /* 0x000fe20000000f00 */
[----:B------:R-:W-:-:S02]  /*4bd0*/  IMAD.MOV.U32 R80, RZ, RZ, R119 ;  /* 0x000000ffff507224 */ /* 0x000fc400078e0077 */
[----:B------:R3:W5:Y:S01]  /*4be0*/  MUFU.EX2 R11, R70 ;  /* 0x00000046000b7308 */ /* 0x0007620000000800 */
[--C-:B------:R-:W-:Y:S02]  /*4bf0*/  IMAD.MOV.U32 R76, RZ, RZ, R119.reuse ;  /* 0x000000ffff4c7224 */ /* 0x100fe400078e0077 */
[--C-:B------:R-:W-:Y:S02]  /*4c00*/  IMAD.MOV.U32 R73, RZ, RZ, R119.reuse ;  /* 0x000000ffff497224 */ /* 0x100fe400078e0077 */
[--C-:B------:R-:W-:Y:S01]  /*4c10*/  IMAD.MOV.U32 R72, RZ, RZ, R119.reuse ;  /* 0x000000ffff487224 */ /* 0x100fe200078e0077 */
[----:B0-----:R-:W-:Y:S02]  /*4c20*/  FMNMX.FTZ R68, R21, R68, !PT ;  /* 0x0000004415447209 */ /* 0x001fe40007810000 */
[----:B------:R-:W0:Y:S01]  /*4c30*/  MUFU.EX2 R196, R196 ;  /* 0x000000c400c47308 */ /* 0x000e220000000800 */
[--C-:B---3--:R-:W-:Y:S02]  /*4c40*/  IMAD.MOV.U32 R70, RZ, RZ, R119.reuse ;  /* 0x000000ffff467224 */ /* 0x108fe400078e0077 */
[----:B------:R-:W3:Y:S05]  /*4c50*/  SHFL.BFLY PT, R21, R68, 0x1, 0x1f ;  /* 0x0c201f0044157f89 */ /* 0x000eea00000e0000 */
[----:B------:R4:W-:Y:S08]  /*4c60*/  MUFU.EX2 R13, R74 ;  /* 0x0000004a000d7308 */ /* 0x0009f00000000800 */
[----:B------:R-:W-:Y:S01]  /*4c70*/  MUFU.EX2 R198, R198 ;  /* 0x000000c600c67308 */ /* 0x000fe20000000800 */
[----:B----4-:R-:W-:-:S07]  /*4c80*/  IMAD.MOV.U32 R74, RZ, RZ, R119 ;  /* 0x000000ffff4a7224 */ /* 0x010fce00078e0077 */
[----:B------:R4:W-:Y:S01]  /*4c90*/  MUFU.EX2 R15, R78 ;  /* 0x0000004e000f7308 */ /* 0x0009e20000000800 */
[----:B---3--:R-:W-:Y:S02]  /*4ca0*/  FMNMX.FTZ R8, R68, R21, !PT ;  /* 0x0000001544087209 */ /* 0x008fe40007810000 */
[----:B------:R-:W-:Y:S02]  /*4cb0*/  MOV R68, R119 ;  /* 0x0000007700447202 */ /* 0x000fe40000000f00 */
[C---:B------:R-:W-:Y:S01]  /*4cc0*/  FSETP.NEU.FTZ.AND P2, PT, R8.reuse, -INF , PT ;  /* 0xff8000000800780b */ /* 0x040fe20003f5d000 */
[----:B------:R-:W-:Y:S02]  /*4cd0*/  FMUL.FTZ R43, R8, R5 ;  /* 0x00000005082b7220 */ /* 0x000fe40000410000 */
[----:B------:R-:W-:Y:S01]  /*4ce0*/  MUFU.EX2 R192, R192 ;  /* 0x000000c000c07308 */ /* 0x000fe20000000800 */
[----:B----4-:R-:W-:Y:S02]  /*4cf0*/  IMAD.MOV.U32 R78, RZ, RZ, R119 ;  /* 0x000000ffff4e7224 */ /* 0x010fe400078e0077 */
[----:B------:R-:W-:-:S02]  /*4d00*/  FSEL R43, R43, RZ, P2 ;  /* 0x000000ff2b2b7208 */ /* 0x000fc40001000000 */
[----:B------:R-:W-:Y:S01]  /*4d10*/  ISETP.GE.AND P2, PT, R81, 0x71, PT ;  /* 0x000000715100780c */ /* 0x000fe20003f46270 */
[----:B------:R-:W-:Y:S02]  /*4d20*/  IMAD.MOV.U32 R81, RZ, RZ, R119 ;  /* 0x000000ffff517224 */ /* 0x000fe400078e0077 */
        /* <DEDUP_REMOVED lines=16> */
[----:B------:R1:W3:Y:S01]  /*4e30*/  MUFU.EX2 R201, R3 ;  /* 0x0000000300c97308 */ /* 0x0002e20000000800 */
[-CC-:B------:R-:W-:Y:S01]  /*4e40*/  FFMA.FTZ R48, R48, R5.reuse, -R43.reuse ;  /* 0x0000000530307223 */ /* 0x180fe2000001082b */
[-CC-:B------:R-:W-:Y:S01]  /*4e50*/  FFMA.FTZ R38, R38, R5.reuse, -R43.reuse ;  /* 0x0000000526267223 */ /* 0x180fe2000001082b */
[-CC-:B------:R-:W-:Y:S01]  /*4e60*/  FFMA.FTZ R24, R24, R5.reuse, -R43.reuse ;  /* 0x0000000518187223 */ /* 0x180fe2000001082b */
[-CC-:B------:R-:W-:Y:S01]  /*4e70*/  FFMA.FTZ R50, R50, R5.reuse, -R43.reuse ;  /* 0x0000000532327223 */ /* 0x180fe2000001082b */
[-CC-:B------:R-:W-:Y:S01]  /*4e80*/  FFMA.FTZ R28, R28, R5.reuse, -R43.reuse ;  /* 0x000000051c1c7223 */ /* 0x180fe2000001082b */
[-CC-:B------:R-:W-:Y:S01]  /*4e90*/  FFMA.FTZ R52, R52, R5.reuse, -R43.reuse ;  /* 0x0000000534347223 */ /* 0x180fe2000001082b */
[-C--:B------:R-:W-:Y:S01]  /*4ea0*/  FFMA.FTZ R54, R54, R5.reuse, -R43 ;  /* 0x0000000536367223 */ /* 0x080fe2000001082b */
[----:B------:R-:W4:Y:S01]  /*4eb0*/  MUFU.EX2 R6, R6 ;  /* 0x0000000600067308 */ /* 0x000f220000000800 */
[----:B-1----:R-:W-:Y:S01]  /*4ec0*/  FADD.FTZ R3, R200, R9 ;  /* 0x00000009c8037221 */ /* 0x002fe20000010000 */
[----:B------:R-:W-:Y:S01]  /*4ed0*/  F2FP.F16.F32.PACK_AB R200, R9, R200 ;  /* 0x000000c809c8723e */ /* 0x000fe200000000ff */
[-CC-:B------:R-:W-:Y:S01]  /*4ee0*/  FFMA.FTZ R56, R56, R5.reuse, -R43.reuse ;  /* 0x0000000538387223 */ /* 0x180fe2000001082b */
[-CC-:B------:R-:W-:Y:S01]  /*4ef0*/  FFMA.FTZ R58, R58, R5.reuse, -R43.reuse ;  /* 0x000000053a3a7223 */ /* 0x180fe2000001082b */
[-CC-:B------:R-:W-:Y:S01]  /*4f00*/  FFMA.FTZ R60, R60, R5.reuse, -R43.reuse ;  /* 0x000000053c3c7223 */ /* 0x180fe2000001082b */
[-CC-:B------:R-:W-:Y:S01]  /*4f10*/  FFMA.FTZ R26, R26, R5.reuse, -R43.reuse ;  /* 0x000000051a1a7223 */ /* 0x180fe2000001082b */
[-CC-:B------:R-:W-:Y:S01]  /*4f20*/  FFMA.FTZ R62, R62, R5.reuse, -R43.reuse ;  /* 0x000000053e3e7223 */ /* 0x180fe2000001082b */
[----:B------:R2:W1:Y:S01]  /*4f30*/  MUFU.EX2 R203, R10 ;  /* 0x0000000a00cb7308 */ /* 0x0004620000000800 */
[-CC-:B------:R-:W-:Y:S01]  /*4f40*/  FFMA.FTZ R30, R30, R5.reuse, -R43.reuse ;  /* 0x000000051e1e7223 */ /* 0x180fe2000001082b */
[----:B------:R-:W-:Y:S01]  /*4f50*/  FFMA.FTZ R43, R64, R5, -R43 ;  /* 0x00000005402b7223 */ /* 0x000fe2000001082b */
[----:B------:R-:W-:Y:S01]  /*4f60*/  MOV R82, R119 ;  /* 0x0000007700527202 */ /* 0x000fe20000000f00 */
[----:B------:R-:W-:-:S04]  /*4f70*/  IMAD.MOV.U32 R64, RZ, RZ, R119 ;  /* 0x000000ffff407224 */ /* 0x000fc800078e0077 */
[----:B------:R-:W1:Y:S01]  /*4f80*/  MUFU.EX2 R12, R12 ;  /* 0x0000000c000c7308 */ /* 0x000e620000000800 */
[----:B--2---:R-:W-:Y:S01]  /*4f90*/  FADD.FTZ R10, R202, R3 ;  /* 0x00000003ca0a7221 */ /* 0x004fe20000010000 */
[----:B-----5:R-:W-:-:S03]  /*4fa0*/  F2FP.F16.F32.PACK_AB R202, R11, R202 ;  /* 0x000000ca0bca723e */ /* 0x020fc600000000ff */
[----:B------:R-:W-:-:S03]  /*4fb0*/  FADD.FTZ R3, R11, R10 ;  /* 0x0000000a0b037221 */ /* 0x000fc60000010000 */
[----:B------:R2:W5:Y:S01]  /*4fc0*/  MUFU.EX2 R197, R14 ;  /* 0x0000000e00c57308 */ /* 0x0005620000000800 */
[----:B0-----:R-:W-:Y:S01]  /*4fd0*/  FADD.FTZ R10, R196, R3 ;  /* 0x00000003c40a7221 */ /* 0x001fe20000010000 */
[----:B---3--:R-:W-:Y:S01]  /*4fe0*/  FADD.FTZ R3, R2, R201 ;  /* 0x000000c902037221 */ /* 0x008fe20000010000 */
[----:B------:R-:W-:Y:S02]  /*4ff0*/  F2FP.F16.F32.PACK_AB R201, R201, R2 ;  /* 0x00000002c9c9723e */ /* 0x000fe400000000ff */
[C---:B------:R-:W-:Y:S01]  /*5000*/  FADD.FTZ R45, R13.reuse, R10 ;  /* 0x0000000a0d2d7221 */ /* 0x040fe20000010000 */
[----:B----4-:R-:W-:Y:S01]  /*5010*/  FADD.FTZ R10, R6, R3 ;  /* 0x00000003060a7221 */ /* 0x010fe20000010000 */
[----:B------:R-:W-:Y:S01]  /*5020*/  F2FP.F16.F32.PACK_AB R196, R13, R196 ;  /* 0x000000c40dc4723e */ /* 0x000fe200000000ff */
[----:B------:R-:W0:Y:S01]  /*5030*/  MUFU.EX2 R20, R20 ;  /* 0x0000001400147308 */ /* 0x000e220000000800 */
[----:B--2---:R-:W-:Y:S01]  /*5040*/  FADD.FTZ R14, R198, R45 ;  /* 0x0000002dc60e7221 */ /* 0x004fe20000010000 */
[C---:B-1----:R-:W-:Y:S01]  /*5050*/  FADD.FTZ R3, R203.reuse, R10 ;  /* 0x0000000acb037221 */ /* 0x042fe20000010000 */
[----:B------:R-:W-:Y:S01]  /*5060*/  F2FP.F16.F32.PACK_AB R203, R203, R6 ;  /* 0x00000006cbcb723e */ /* 0x000fe200000000ff */
[----:B------:R-:W-:-:S02]  /*5070*/  IMAD.MOV.U32 R6, RZ, RZ, 0x3f800000 ;  /* 0x3f800000ff067424 */ /* 0x000fc400078e00ff */
[C---:B------:R-:W-:Y:S01]  /*5080*/  FADD.FTZ R45, R15.reuse, R14 ;  /* 0x0000000e0f2d7221 */ /* 0x040fe20000010000 */
[----:B------:R-:W-:Y:S01]  /*5090*/  FADD.FTZ R10, R12, R3 ;  /* 0x000000030c0a7221 */ /* 0x000fe20000010000 */
[----:B------:R-:W-:Y:S01]  /*50a0*/  F2FP.F16.F32.PACK_AB R198, R15, R198 ;  /* 0x000000c60fc6723e */ /* 0x000fe200000000ff */
[----:B------:R-:W1:Y:S01]  /*50b0*/  MUFU.EX2 R33, R33 ;  /* 0x0000002100217308 */ /* 0x000e620000000800 */
[----:B------:R-:W-:Y:S01]  /*50c0*/  FADD.FTZ R14, R192, R45 ;  /* 0x0000002dc00e7221 */ /* 0x000fe20000010000 */
[----:B-----5:R-:W-:Y:S01]  /*50d0*/  FADD.FTZ R3, R197, R10 ;  /* 0x0000000ac5037221 */ /* 0x020fe20000010000 */
[C---:B------:R-:W-:Y:S02]  /*50e0*/  F2FP.F16.F32.PACK_AB R192, R29.reuse, R192 ;  /* 0x000000c01dc0723e */ /* 0x040fe400000000ff */
[----:B------:R-:W-:Y:S01]  /*50f0*/  FADD.FTZ R14, R29, R14 ;  /* 0x0000000e1d0e7221 */ /* 0x000fe20000010000 */
[----:B------:R-:W-:Y:S01]  /*5100*/  F2FP.F16.F32.PACK_AB R197, R197, R12 ;  /* 0x0000000cc5c5723e */ /* 0x000fe200000000ff */
[----:B------:R-:W-:Y:S01]  /*5110*/  IMAD.MOV.U32 R29, RZ, RZ, R119 ;  /* 0x000000ffff1d7224 */ /* 0x000fe200078e0077 */
[----:B------:R2:W3:Y:S01]  /*5120*/  MUFU.EX2 R199, R40 ;  /* 0x0000002800c77308 */ /* 0x0004e20000000800 */
[----:B0-----:R-:W-:-:S07]  /*5130*/  FADD.FTZ R10, R20, R3 ;  /* 0x00000003140a7221 */ /* 0x001fce0000010000 */
[----:B------:R-:W0:Y:S01]  /*5140*/  MUFU.EX2 R194, R35 ;  /* 0x0000002300c27308 */ /* 0x000e220000000800 */
[----:B-1----:R-:W-:Y:S01]  /*5150*/  FADD.FTZ R45, R33, R14 ;  /* 0x0000000e212d7221 */ /* 0x002fe20000010000 */
[----:B--2---:R-:W-:-:S06]  /*5160*/  MOV R40, R119 ;  /* 0x0000007700287202 */ /* 0x004fcc0000000f00 */
[----:B------:R-:W1:Y:S01]  /*5170*/  MUFU.EX2 R32, R32 ;  /* 0x0000002000207308 */ /* 0x000e620000000800 */
[C---:B---3--:R-:W-:Y:S01]  /*5180*/  FADD.FTZ R3, R199.reuse, R10 ;  /* 0x0000000ac7037221 */ /* 0x048fe20000010000 */
[----:B------:R-:W-:-:S06]  /*5190*/  F2FP.F16.F32.PACK_AB R199, R199, R20 ;  /* 0x00000014c7c7723e */ /* 0x000fcc00000000ff */
[----:B------:R-:W2:Y:S01]  /*51a0*/  MUFU.EX2 R84, R84 ;  /* 0x0000005400547308 */ /* 0x000ea20000000800 */
[C---:B0-----:R-:W-:Y:S01]  /*51b0*/  FADD.FTZ R45, R194.reuse, R45 ;  /* 0x0000002dc22d7221 */ /* 0x041fe20000010000 */
[----:B------:R-:W-:Y:S02]  /*51c0*/  F2FP.F16.F32.PACK_AB R194, R194, R33 ;  /* 0x00000021c2c2723e */ /* 0x000fe400000000ff */
[----:B------:R-:W-:-:S04]  /*51d0*/  MOV R33, R119 ;  /* 0x0000007700217202 */ /* 0x000fc80000000f00 */
[----:B------:R0:W3:Y:S01]  /*51e0*/  MUFU.EX2 R193, R42 ;  /* 0x0000002a00c17308 */ /* 0x0000e20000000800 */
[----:B-1----:R-:W-:-:S07]  /*51f0*/  FADD.FTZ R10, R32, R3 ;  /* 0x00000003200a7221 */ /* 0x002fce0000010000 */
[----:B------:R1:W4:Y:S01]  /*5200*/  MUFU.EX2 R27, R86 ;  /* 0x00000056001b7308 */ /* 0x0003220000000800 */
[----:B--2---:R-:W-:Y:S01]  /*5210*/  FADD.FTZ R14, R84, R45 ;  /* 0x0000002d540e7221 */ /* 0x004fe20000010000 */
[----:B0-----:R-:W-:-:S06]  /*5220*/  IMAD.MOV.U32 R42, RZ, RZ, R119 ;  /* 0x000000ffff2a7224 */ /* 0x001fcc00078e0077 */
[----:B------:R-:W0:Y:S01]  /*5230*/  MUFU.EX2 R34, R34 ;  /* 0x0000002200227308 */ /* 0x000e220000000800 */
[C---:B---3--:R-:W-:Y:S01]  /*5240*/  FADD.FTZ R3, R193.reuse, R10 ;  /* 0x0000000ac1037221 */ /* 0x048fe20000010000 */
[----:B------:R-:W-:Y:S01]  /*5250*/  F2FP.F16.F32.PACK_AB R193, R193, R32 ;  /* 0x00000020c1c1723e */ /* 0x000fe200000000ff */
[--C-:B-1----:R-:W-:Y:S02]  /*5260*/  IMAD.MOV.U32 R86, RZ, RZ, R119.reuse ;  /* 0x000000ffff567224 */ /* 0x102fe400078e0077 */
[----:B------:R-:W-:-:S03]  /*5270*/  IMAD.MOV.U32 R32, RZ, RZ, R119 ;  /* 0x000000ffff207224 */ /* 0x000fc600078e0077 */
[----:B------:R-:W1:Y:S01]  /*5280*/  MUFU.EX2 R88, R88 ;  /* 0x0000005800587308 */ /* 0x000e620000000800 */
[C---:B----4-:R-:W-:Y:S01]  /*5290*/  FADD.FTZ R45, R27.reuse, R14 ;  /* 0x0000000e1b2d7221 */ /* 0x050fe20000010000 */
[----:B------:R-:W-:Y:S01]  /*52a0*/  F2FP.F16.F32.PACK_AB R188, R27, R84 ;  /* 0x000000541bbc723e */ /* 0x000fe200000000ff */
[--C-:B------:R-:W-:Y:S02]  /*52b0*/  IMAD.MOV.U32 R84, RZ, RZ, R119.reuse ;  /* 0x000000ffff547224 */ /* 0x100fe400078e0077 */
[----:B------:R-:W-:-:S03]  /*52c0*/  IMAD.MOV.U32 R27, RZ, RZ, R119 ;  /* 0x000000ffff1b7224 */ /* 0x000fc600078e0077 */
[----:B------:R2:W3:Y:S01]  /*52d0*/  MUFU.EX2 R195, R44 ;  /* 0x0000002c00c37308 */ /* 0x0004e20000000800 */
[----:B0-----:R-:W-:-:S07]  /*52e0*/  FADD.FTZ R0, R34, R3 ;  /* 0x0000000322007221 */ /* 0x001fce0000010000 */
[----:B------:R0:W4:Y:S01]  /*52f0*/  MUFU.EX2 R31, R90 ;  /* 0x0000005a001f7308 */ /* 0x0001220000000800 */
[----:B-1----:R-:W-:Y:S01]  /*5300*/  FADD.FTZ R10, R88, R45 ;  /* 0x0000002d580a7221 */ /* 0x002fe20000010000 */
[----:B--2---:R-:W-:-:S06]  /*5310*/  IMAD.MOV.U32 R44, RZ, RZ, R119 ;  /* 0x000000ffff2c7224 */ /* 0x004fcc00078e0077 */
[----:B------:R-:W1:Y:S01]  /*5320*/  MUFU.EX2 R36, R36 ;  /* 0x0000002400247308 */ /* 0x000e620000000800 */
[C---:B---3--:R-:W-:Y:S01]  /*5330*/  FADD.FTZ R3, R195.reuse, R0 ;  /* 0x00000000c3037221 */ /* 0x048fe20000010000 */
[----:B------:R-:W-:Y:S01]  /*5340*/  F2FP.F16.F32.PACK_AB R195, R195, R34 ;  /* 0x00000022c3c3723e */ /* 0x000fe200000000ff */
[--C-:B0-----:R-:W-:Y:S02]  /*5350*/  IMAD.MOV.U32 R90, RZ, RZ, R119.reuse ;  /* 0x000000ffff5a7224 */ /* 0x101fe400078e0077 */
[----:B------:R-:W-:-:S03]  /*5360*/  IMAD.MOV.U32 R34, RZ, RZ, R119 ;  /* 0x000000ffff227224 */ /* 0x000fc600078e0077 */
[----:B------:R-:W0:Y:S01]  /*5370*/  MUFU.EX2 R92, R92 ;  /* 0x0000005c005c7308 */ /* 0x000e220000000800 */
[C---:B----4-:R-:W-:Y:S01]  /*5380*/  FADD.FTZ R45, R31.reuse, R10 ;  /* 0x0000000a1f2d7221 */ /* 0x050fe20000010000 */
[----:B------:R-:W-:Y:S01]  /*5390*/  F2FP.F16.F32.PACK_AB R190, R31, R88 ;  /* 0x000000581fbe723e */ /* 0x000fe200000000ff */
[--C-:B------:R-:W-:Y:S02]  /*53a0*/  IMAD.MOV.U32 R88, RZ, RZ, R119.reuse ;  /* 0x000000ffff587224 */ /* 0x100fe400078e0077 */
[----:B------:R-:W-:-:S03]  /*53b0*/  IMAD.MOV.U32 R31, RZ, RZ, R119 ;  /* 0x000000ffff1f7224 */ /* 0x000fc600078e0077 */
[----:B------:R2:W3:Y:S01]  /*53c0*/  MUFU.EX2 R189, R46 ;  /* 0x0000002e00bd7308 */ /* 0x0004e20000000800 */
[----:B-1----:R-:W-:-:S07]  /*53d0*/  FADD.FTZ R0, R36, R3 ;  /* 0x0000000324007221 */ /* 0x002fce0000010000 */
[----:B------:R1:W4:Y:S01]  /*53e0*/  MUFU.EX2 R35, R94 ;  /* 0x0000005e00237308 */ /* 0x0003220000000800 */
[----:B0-----:R-:W-:Y:S01]  /*53f0*/  FADD.FTZ R10, R92, R45 ;  /* 0x0000002d5c0a7221 */ /* 0x001fe20000010000 */
[----:B--2---:R-:W-:-:S06]  /*5400*/  IMAD.MOV.U32 R46, RZ, RZ, R119 ;  /* 0x000000ffff2e7224 */ /* 0x004fcc00078e0077 */
[----:B------:R-:W0:Y:S01]  /*5410*/  MUFU.EX2 R48, R48 ;  /* 0x0000003000307308 */ /* 0x000e220000000800 */
[C---:B---3--:R-:W-:Y:S01]  /*5420*/  FADD.FTZ R3, R189.reuse, R0 ;  /* 0x00000000bd037221 */ /* 0x048fe20000010000 */
[----:B------:R-:W-:Y:S01]  /*5430*/  F2FP.F16.F32.PACK_AB R189, R189, R36 ;  /* 0x00000024bdbd723e */ /* 0x000fe200000000ff */
[--C-:B-1----:R-:W-:Y:S02]  /*5440*/  IMAD.MOV.U32 R94, RZ, RZ, R119.reuse ;  /* 0x000000ffff5e7224 */ /* 0x102fe400078e0077 */
[----:B------:R-:W-:-:S03]  /*5450*/  IMAD.MOV.U32 R36, RZ, RZ, R119 ;  /* 0x000000ffff247224 */ /* 0x000fc600078e0077 */
[----:B------:R1:W2:Y:S01]  /*5460*/  MUFU.EX2 R191, R38 ;  /* 0x0000002600bf7308 */ /* 0x0002a20000000800 */
[C---:B----4-:R-:W-:Y:S01]  /*5470*/  FADD.FTZ R45, R35.reuse, R10 ;  /* 0x0000000a232d7221 */ /* 0x050fe20000010000 */
[----:B------:R-:W-:Y:S01]  /*5480*/  F2FP.F16.F32.PACK_AB R184, R35, R92 ;  /* 0x0000005c23b8723e */ /* 0x000fe200000000ff */
[----:B------:R-:W-:Y:S02]  /*5490*/  IMAD.MOV.U32 R92, RZ, RZ, R119 ;  /* 0x000000ffff5c7224 */ /* 0x000fe400078e0077 */
[----:B------:R-:W-:Y:S01]  /*54a0*/  FADD.FTZ R10, R186, R45 ;  /* 0x0000002dba0a7221 */ /* 0x000fe20000010000 */
[----:B------:R-:W-:Y:S02]  /*54b0*/  IMAD.MOV.U32 R45, RZ, RZ, R119 ;  /* 0x000000ffff2d7224 */ /* 0x000fe400078e0077 */
[----:B------:R3:W4:Y:S01]  /*54c0*/  MUFU.EX2 R37, R96 ;  /* 0x0000006000257308 */ /* 0x0007220000000800 */
[----:B0-----:R-:W-:Y:S01]  /*54d0*/  FADD.FTZ R0, R48, R3 ;  /* 0x0000000330007221 */ /* 0x001fe20000010000 */
[----:B-1----:R-:W-:-:S02]  /*54e0*/  IMAD.MOV.U32 R38, RZ, RZ, R119 ;  /* 0x000000ffff267224 */ /* 0x002fc400078e0077 */
[----:B------:R-:W-:-:S04]  /*54f0*/  IMAD.MOV.U32 R35, RZ, RZ, R119 ;  /* 0x000000ffff237224 */ /* 0x000fc800078e0077 */
[----:B------:R-:W0:Y:S01]  /*5500*/  MUFU.EX2 R24, R24 ;  /* 0x0000001800187308 */ /* 0x000e220000000800 */
[C---:B--2---:R-:W-:Y:S01]  /*5510*/  FADD.FTZ R3, R191.reuse, R0 ;  /* 0x00000000bf037221 */ /* 0x044fe20000010000 */
[----:B------:R-:W-:Y:S01]  /*5520*/  F2FP.F16.F32.PACK_AB R191, R191, R48 ;  /* 0x00000030bfbf723e */ /* 0x000fe200000000ff */
[----:B------:R-:W-:Y:S01]  /*5530*/  IMAD.MOV.U32 R48, RZ, RZ, R119 ;  /* 0x000000ffff307224 */ /* 0x000fe200078e0077 */
[----:B---3--:R-:W-:-:S04]  /*5540*/  MOV R96, R119 ;  /* 0x0000007700607202 */ /* 0x008fc80000000f00 */
[----:B------:R-:W1:Y:S01]  /*5550*/  MUFU.EX2 R98, R98 ;  /* 0x0000006200627308 */ /* 0x000e620000000800 */
[C---:B----4-:R-:W-:Y:S01]  /*5560*/  FADD.FTZ R9, R37.reuse, R10 ;  /* 0x0000000a25097221 */ /* 0x050fe20000010000 */
[----:B------:R-:W-:Y:S01]  /*5570*/  F2FP.F16.F32.PACK_AB R186, R37, R186 ;  /* 0x000000ba25ba723e */ /* 0x000fe200000000ff */
[----:B------:R-:W-:-:S05]  /*5580*/  IMAD.MOV.U32 R37, RZ, RZ, R119 ;  /* 0x000000ffff257224 */ /* 0x000fca00078e0077 */
        /* <DEDUP_REMOVED lines=38> */
[----:B0-----:R-:W-:Y:S01]  /*57f0*/  IMAD.MOV.U32 R108, RZ, RZ, R119 ;  /* 0x000000ffff6c7224 */ /* 0x001fe200078e0077 */
[----:B------:R-:W-:-:S04]  /*5800*/  MOV R54, R119 ;  /* 0x0000007700367202 */ /* 0x000fc80000000f00 */
[----:B------:R-:W0:Y:S01]  /*5810*/  MUFU.EX2 R66, R66 ;  /* 0x0000004200427308 */ /* 0x000e220000000800 */
[C---:B----4-:R-:W-:Y:S01]  /*5820*/  FADD.FTZ R9, R21.reuse, R10 ;  /* 0x0000000a15097221 */ /* 0x050fe20000010000 */
[----:B------:R-:W-:Y:S01]  /*5830*/  F2FP.F16.F32.PACK_AB R176, R21, R106 ;  /* 0x0000006a15b0723e */ /* 0x000fe200000000ff */
[----:B------:R-:W-:-:S05]  /*5840*/  IMAD.MOV.U32 R106, RZ, RZ, R119 ;  /* 0x000000ffff6a7224 */ /* 0x000fca00078e0077 */
[----:B------:R2:W3:Y:S01]  /*5850*/  MUFU.EX2 R183, R60 ;  /* 0x0000003c00b77308 */ /* 0x0004e20000000800 */
[----:B-1----:R-:W-:-:S07]  /*5860*/  FADD.FTZ R0, R58, R3 ;  /* 0x000000033a007221 */ /* 0x002fce0000010000 */
[----:B------:R-:W1:Y:S01]  /*5870*/  MUFU.EX2 R26, R26 ;  /* 0x0000001a001a7308 */ /* 0x000e620000000800 */
[----:B0-----:R-:W-:Y:S01]  /*5880*/  FADD.FTZ R10, R66, R9 ;  /* 0x00000009420a7221 */ /* 0x001fe20000010000 */
[----:B--2---:R-:W-:-:S06]  /*5890*/  IMAD.MOV.U32 R60, RZ, RZ, R119 ;  /* 0x000000ffff3c7224 */ /* 0x004fcc00078e0077 */
[----:B------:R0:W2:Y:S01]  /*58a0*/  MUFU.EX2 R177, R62 ;  /* 0x0000003e00b17308 */ /* 0x0000a20000000800 */
[C---:B---3--:R-:W-:Y:S01]  /*58b0*/  FADD.FTZ R9, R183.reuse, R0 ;  /* 0x00000000b7097221 */ /* 0x048fe20000010000 */
[----:B------:R-:W-:Y:S01]  /*58c0*/  F2FP.F16.F32.PACK_AB R183, R183, R58 ;  /* 0x0000003ab7b7723e */ /* 0x000fe200000000ff */
[----:B------:R-:W-:-:S05]  /*58d0*/  IMAD.MOV.U32 R58, RZ, RZ, R119 ;  /* 0x000000ffff3a7224 */ /* 0x000fca00078e0077 */
[----:B------:R-:W3:Y:S01]  /*58e0*/  MUFU.EX2 R30, R30 ;  /* 0x0000001e001e7308 */ /* 0x000ee20000000800 */
[----:B-1----:R-:W-:Y:S01]  /*58f0*/  FADD.FTZ R0, R26, R9 ;  /* 0x000000091a007221 */ /* 0x002fe20000010000 */
[----:B0-----:R-:W-:-:S06]  /*5900*/  IMAD.MOV.U32 R62, RZ, RZ, R119 ;  /* 0x000000ffff3e7224 */ /* 0x001fcc00078e0077 */
[----:B------:R-:W0:Y:S01]  /*5910*/  MUFU.EX2 R25, R25 ;  /* 0x0000001900197308 */ /* 0x000e220000000800 */
[C---:B--2---:R-:W-:Y:S01]  /*5920*/  FADD.FTZ R9, R177.reuse, R0 ;  /* 0x00000000b1097221 */ /* 0x044fe20000010000 */
[----:B------:R-:W-:Y:S01]  /*5930*/  F2FP.F16.F32.PACK_AB R177, R177, R26 ;  /* 0x0000001ab1b1723e */ /* 0x000fe200000000ff */
[----:B------:R-:W-:Y:S01]  /*5940*/  IMAD.MOV.U32 R0, RZ, RZ, 0x3f800000 ;  /* 0x3f800000ff007424 */ /* 0x000fe200078e00ff */
[----:B------:R-:W-:-:S04]  /*5950*/  MOV R26, R119 ;  /* 0x00000077001a7202 */ /* 0x000fc80000000f00 */
[----:B------:R-:W1:Y:S01]  /*5960*/  MUFU.EX2 R43, R43 ;  /* 0x0000002b002b7308 */ /* 0x000e620000000800 */
[----:B---3--:R-:W-:Y:S01]  /*5970*/  FADD.FTZ R2, R30, R9 ;  /* 0x000000091e027221 */ /* 0x008fe20000010000 */
[C---:B0-----:R-:W-:Y:S01]  /*5980*/  FADD.FTZ R3, R25.reuse, R10 ;  /* 0x0000000a19037221 */ /* 0x041fe20000010000 */
[----:B------:R-:W-:Y:S01]  /*5990*/  F2FP.F16.F32.PACK_AB R178, R25, R66 ;  /* 0x0000004219b2723e */ /* 0x000fe200000000ff */
[--C-:B------:R-:W-:Y:S02]  /*59a0*/  IMAD.MOV.U32 R66, RZ, RZ, R119.reuse ;  /* 0x000000ffff427224 */ /* 0x100fe400078e0077 */
[--C-:B------:R-:W-:Y:S02]  /*59b0*/  IMAD.MOV.U32 R25, RZ, RZ, R119.reuse ;  /* 0x000000ffff197224 */ /* 0x100fe400078e0077 */
[C---:B-1----:R-:W-:Y:S01]  /*59c0*/  FADD.FTZ R2, R43.reuse, R2 ;  /* 0x000000022b027221 */ /* 0x042fe20000010000 */
[----:B------:R-:W-:Y:S01]  /*59d0*/  F2FP.F16.F32.PACK_AB R179, R43, R30 ;  /* 0x0000001e2bb3723e */ /* 0x000fe200000000ff */
[----:B------:R-:W-:-:S02]  /*59e0*/  IMAD.MOV.U32 R43, RZ, RZ, R119 ;  /* 0x000000ffff2b7224 */ /* 0x000fc400078e0077 */
[----:B------:R-:W-:Y:S01]  /*59f0*/  IMAD.MOV.U32 R30, RZ, RZ, R119 ;  /* 0x000000ffff1e7224 */ /* 0x000fe200078e0077 */
[----:B------:R-:W-:Y:S06]  /*5a00*/  @!P2 BRA `(.L_x_3451) ;  /* 0x000000440074a947 */ /* 0x000fec0003800000 */
[----:B------:R-:W-:Y:S01]  /*5a10*/  VIADD R11, R120, 0xfffffffe ;  /* 0xfffffffe780b7836 */ /* 0x000fe20000000000 */
[----:B------:R-:W-:Y:S01]  /*5a20*/  CS2R R118, SRZ ;  /* 0x0000000000767805 */ /* 0x000fe2000001ff00 */
[----:B------:R-:W-:Y:S01]  /*5a30*/  IMAD.MOV.U32 R9, RZ, RZ, R8 ;  /* 0x000000ffff097224 */ /* 0x000fe200078e0008 */
[----:B------:R-:W-:Y:S01]  /*5a40*/  CS2R R114, SRZ ;  /* 0x0000000000727805 */ /* 0x000fe2000001ff00 */
        /* <DEDUP_REMOVED lines=48> */
[----:B------:R-:W-:Y:S01]  /*5d50*/  UMOV UR38, UR39 ;  /* 0x0000002700267c82 */ /* 0x000fe20008000000 */
[----:B------:R-:W-:Y:S01]  /*5d60*/  UMOV UR6, UR36 ;  /* 0x0000002400067c82 */ /* 0x000fe20008000000 */
[----:B------:R-:W-:-:S05]  /*5d70*/  ULDC UR5, c[0x0][0x9d8] ;  /* 0x0002760000057ab9 */ /* 0x000fca0000000800 */
.L_x_3460:
[----:B------:R-:W-:-:S04]  /*5d80*/  UIADD3 UR4, UR6, 0x1, URZ ;  /* 0x0000000106047890 */ /* 0x000fc8000fffe03f */
[----:B------:R-:W-:-:S04]  /*5d90*/  UISETP.NE.AND UP0, UPT, UR4, 0x2, UPT ;  /* 0x000000020400788c */ /* 0x000fc8000bf05270 */
[----:B------:R-:W-:Y:S02]  /*5da0*/  USEL UR39, URZ, 0x1, UP0 ;  /* 0x000000013f277887 */ /* 0x000fe40008000000 */
[----:B------:R-:W-:Y:S02]  /*5db0*/  USEL UR36, UR4, URZ, UP0 ;  /* 0x0000003f04247287 */ /* 0x000fe40008000000 */
[----:B------:R-:W-:Y:S01]  /*5dc0*/  ULOP3.LUT UR39, UR38, UR39, URZ, 0x3c, !UPT ;  /* 0x0000002726277292 */ /* 0x000fe2000f8e3c3f */
[----:B------:R-:W-:Y:S11]  /*5dd0*/  @!P0 BRA `(.L_x_3452) ;  /* 0x0000000000048947 */ /* 0x000ff60003800000 */
[----:B------:R-:W-:Y:S01]  /*5de0*/  BPT.TRAP 0x1 ;  /* 0x000000040000795c */ /* 0x000fe20000300000 */
.L_x_3452:
[----:B------:R-:W0:Y:S01]  /*5df0*/  S2UR UR4, SR_CgaCtaId ;  /* 0x00000000000479c3 */ /* 0x000e220000008800 */
[----:B------:R-:W-:Y:S01]  /*5e00*/  UMOV UR37, 0x400 ;  /* 0x0000040000257882 */ /* 0x000fe20000000000 */
[----:B------:R-:W-:-:S04]  /*5e10*/  MOV R5, UR39 ;  /* 0x0000002700057c02 */ /* 0x000fc80008000f00 */
[----:B------:R-:W-:Y:S01]  /*5e20*/  SHF.L.U32 R5, R5, 0x1f, RZ ;  /* 0x0000001f05057819 */ /* 0x000fe200000006ff */
[----:B0-----:R-:W-:-:S04]  /*5e30*/  ULEA UR37, UR4, UR37, 0x18 ;  /* 0x0000002504257291 */ /* 0x001fc8000f8ec03f */
[----:B------:R-:W-:-:S09]  /*5e40*/  ULEA UR7, UR36, UR37, 0x3 ;  /* 0x0000002524077291 */ /* 0x000fd2000f8e183f */
[----:B------:R0:W1:Y:S01]  /*5e50*/  SYNCS.PHASECHK.TRANS64.TRYWAIT P2, [UR7+0x36830], R5 ;  /* 0x03683005ff0075a7 */ /* 0x0000620008040147 */
[----:B------:R-:W-:Y:S05]  /*5e60*/  @!P0 BRA `(.L_x_3453) ;  /* 0x0000000000048947 */ /* 0x000fea0003800000 */
[----:B------:R-:W-:Y:S01]  /*5e70*/  BPT.TRAP 0x1 ;  /* 0x000000040000795c */ /* 0x000fe20000300000 */
.L_x_3453:
[----:B-1----:R-:W-:Y:S05]  /*5e80*/  @P2 BRA `(.L_x_3454) ;  /* 0x0000000000082947 */ /* 0x002fea0003800000 */
[----:B------:R-:W1:Y:S02]  /*5e90*/  SYNCS.PHASECHK.TRANS64.TRYWAIT P2, [UR7+0x36830], R5 ;  /* 0x03683005ff0075a7 */ /* 0x000e640008040147 */
[----:B-1----:R-:W-:Y:S05]  /*5ea0*/  @!P2 BRA `(.L_x_3455) ;  /* 0x000000b000b8a947 */ /* 0x002fea0003800000 */
.L_x_3454:
[----:B------:R-:W-:Y:S01]  /*5eb0*/  R2UR UR4, R4 ;  /* 0x00000000040472ca */ /* 0x000fe200000e0000 */
[----:B------:R-:W-:Y:S01]  /*5ec0*/  WARPGROUP.ARRIVE ;  /* 0x00000000000079c5 */ /* 0x000fe20000000000 */
        /* <DEDUP_REMOVED lines=10> */
[-C--:B------:R-:W-:Y:S01]  /*5f70*/  FMUL.FTZ R24, R24, R6.reuse ;  /* 0x0000000618187220 */ /* 0x080fe20000410000 */
[----:B------:R-:W-:Y:S01]  /*5f80*/  UIMAD UR4, UR36, 0xa80, UR4 ;  /* 0x00000a80240478a4 */ /* 0x000fe2000f8e0204 */
        /* <DEDUP_REMOVED lines=9> */
[----:B------:R-:W-:Y:S01]  /*6020*/  HGMMA.64x16x16.F32 R168, gdesc[UR56], RZ, !UPT, gsb0 ;  /* 0x0020000038a879f0 */ /* 0x000fe2000c0008ff */
        /* <DEDUP_REMOVED lines=56> */
[----:B------:R-:W-:Y:S01]  /*63b0*/  FMUL.FTZ R117, R117, R6 ;  /* 0x0000000675757220 */ /* 0x000fe20000410000 */
[-C--:B------:R-:W-:Y:S01]  /*63c0*/  FMUL.FTZ R26, R26, R0.reuse ;  /* 0x000000001a1a7220 */ /* 0x080fe20000410000 */
[----:B------:R-:W-:Y:S01]  /*63d0*/  HGMMA.64x16x16.F32 R160, gdesc[UR56], RZ, !UPT, gsb0 ;  /* 0x0020000038a079f0 */ /* 0x000fe2000c0008ff */
        /* <DEDUP_REMOVED lines=54> */
[----:B------:R-:W-:Y:S01]  /*6740*/  UMOV UR59, 0x40000040 ;  /* 0x40000040003b7882 */ /* 0x000fe20000000000 */
[----:B------:R-:W-:Y:S01]  /*6750*/  UIADD3 UR10, UR4, 0x280, URZ ;  /* 0x00000280040a7890 */ /* 0x000fe2000fffe03f */
[----:B------:R-:W-:Y:S02]  /*6760*/  WARPGROUP.DEPBAR.LE gsb0, 0x0 ;  /* 0x00008000000079c5 */ /* 0x000fe40000010000 */
        /* <DEDUP_REMOVED lines=16> */
[----:B------:R-:W-:Y:S01]  /*6870*/  UMOV UR11, 0x40000040 ;  /* 0x40000040000b7882 */ /* 0x000fe20000000000 */
[----:B------:R-:W-:Y:S02]  /*6880*/  WARPGROUP.DEPBAR.LE gsb0, 0x0 ;  /* 0x00008000000079c5 */ /* 0x000fe40000010000 */
[----:B------:R-:W-:-:S06]  /*6890*/  WARPGROUP.ARRIVE ;  /* 0x00000000000079c5 */ /* 0x000fcc0000000000 */
[----:B------:R-:W-:Y:S03]  /*68a0*/  HGMMA.64x16x16.F32 R120, gdesc[UR56], RZ, !UPT, gsb0 ;  /* 0x00200000387879f0 */ /* 0x000fe6000c0008ff */
        /* <DEDUP_REMOVED lines=35> */
[----:B------:R-:W-:Y:S01]  /*6ae0*/  UMOV UR15, 0x40000040 ;  /* 0x40000040000f7882 */ /* 0x000fe20000000000 */
        /* <DEDUP_REMOVED lines=373> */
[----:B------:R-:W-:Y:S02]  /*8240*/  UIADD3 UR10, UR4, 0x986, URZ ;  /* 0x00000986040a7890 */ /* 0x000fe4000fffe03f */
        /* <DEDUP_REMOVED lines=22> */
.L_x_3456:
[----:B------:R-:W-:Y:S01]  /*83b0*/  ULEA UR10, UR6, UR37, 0x3 ;  /* 0x00000025060a7291 */ /* 0x000fe2000f8e183f */
[----:B------:R-:W-:-:S05]  /*83c0*/  IMAD.U32 R0, RZ, RZ, UR38 ;  /* 0x00000026ff007e24 */ /* 0x000fca000f8e00ff */
[----:B------:R-:W-:-:S04]  /*83d0*/  SHF.L.U32 R0, R0, 0x1f, RZ ;  /* 0x0000001f00007819 */ /* 0x000fc800000006ff */
[----:B------:R2:W3:Y:S01]  /*83e0*/  SYNCS.PHASECHK.TRANS64.TRYWAIT P2, [UR10+0x36850], R0 ;  /* 0x03685000ff0075a7 */ /* 0x0004e2000804014a */
[----:B------:R-:W-:Y:S05]  /*83f0*/  @!P0 BRA `(.L_x_3457) ;  /* 0x0000000000048947 */ /* 0x000fea0003800000 */
[----:B------:R-:W-:Y:S01]  /*8400*/  BPT.TRAP 0x1 ;  /* 0x000000040000795c */ /* 0x000fe20000300000 */
.L_x_3457:
[----:B---3--:R-:W-:Y:S05]  /*8410*/  @P2 BRA `(.L_x_3458) ;  /* 0x0000000000082947 */ /* 0x008fea0003800000 */
[----:B------:R-:W3:Y:S02]  /*8420*/  SYNCS.PHASECHK.TRANS64.TRYWAIT P2, [UR10+0x36850], R0 ;  /* 0x03685000ff0075a7 */ /* 0x000ee4000804014a */
[----:B---3--:R-:W-:Y:S05]  /*8430*/  @!P2 BRA `(.L_x_3459) ;  /* 0x0000008c006ca947 */ /* 0x008fea0003800000 */
.L_x_3458:
[----:B------:R-:W-:Y:S01]  /*8440*/  UIADD3 UR37, UR37, 0x400, URZ ;  /* 0x0000040025257890 */ /* 0x000fe2000fffe03f */
[----:B------:R-:W-:Y:S01]  /*8450*/  WARPGROUP.ARRIVE ;  /* 0x00000000000079c5 */ /* 0x000fe20000000000 */
[----:B------:R-:W-:Y:S01]  /*8460*/  UMOV UR15, 0x40000040 ;  /* 0x40000040000f7882 */ /* 0x000fe20000000000 */
[----:B0-2---:R-:W-:Y:S01]  /*8470*/  FMUL.FTZ R0, R168, UR5 ;  /* 0x00000005a8007c20 */ /* 0x005fe20008410000 */
[----:B------:R-:W-:Y:S01]  /*8480*/  USHF.R.U32.HI UR37, URZ, 0x4, UR37 ;  /* 0x000000043f257899 */ /* 0x000fe20008011625 */
[----:B-1----:R-:W-:Y:S01]  /*8490*/  FMUL.FTZ R8, R169, UR5 ;  /* 0x00000005a9087c20 */ /* 0x002fe20008410000 */
[----:B------:R-:W-:Y:S01]  /*84a0*/  FMUL.FTZ R20, R172, UR5 ;  /* 0x00000005ac147c20 */ /* 0x000fe20008410000 */
[----:B------:R-:W-:Y:S01]  /*84b0*/  FMUL.FTZ R12, R170, UR5 ;  /* 0x00000005aa0c7c20 */ /* 0x000fe20008410000 */
[----:B------:R-:W-:Y:S01]  /*84c0*/  ULOP3.LUT UR37, UR37, 0x3fff, URZ, 0xc0, !UPT ;  /* 0x00003fff25257892 */ /* 0x000fe2000f8ec03f */
[----:B------:R-:W0:Y:S01]  /*84d0*/  MUFU.TANH R0, R0 ;  /* 0x0000000000007308 */ /* 0x000e220000002400 */
[----:B------:R-:W-:Y:S01]  /*84e0*/  FMUL.FTZ R170, R173, UR5 ;  /* 0x00000005adaa7c20 */ /* 0x000fe20008410000 */
[----:B------:R-:W-:Y:S01]  /*84f0*/  FMUL.FTZ R168, R174, UR5 ;  /* 0x00000005aea87c20 */ /* 0x000fe20008410000 */
[----:B------:R-:W-:Y:S01]  /*8500*/  ULOP3.LUT UR4, UR37, 0x3800000, URZ, 0xfc, !UPT ;  /* 0x0380000025047892 */ /* 0x000fe2000f8efc3f */
[----:B------:R-:W-:Y:S01]  /*8510*/  FMUL.FTZ R174, R160, UR5 ;  /* 0x00000005a0ae7c20 */ /* 0x000fe20008410000 */
[----:B------:R-:W-:Y:S01]  /*8520*/  FMUL.FTZ R218, R153, UR5 ;  /* 0x0000000599da7c20 */ /* 0x000fe20008410000 */
[----:B------:R-:W-:Y:S01]  /*8530*/  FMUL.FTZ R222, R144, UR5 ;  /* 0x0000000590de7c20 */ /* 0x000fe20008410000 */
[----:B------:R-:W-:Y:S01]  /*8540*/  UIMAD UR4, UR6, 0xa80, UR4 ;  /* 0x00000a80060478a4 */ /* 0x000fe2000f8e0204 */
[----:B------:R-:W1:Y:S01]  /*8550*/  MUFU.TANH R8, R8 ;  /* 0x0000000800087308 */ /* 0x000e620000002400 */
[----:B------:R-:W-:Y:S01]  /*8560*/  FMUL.FTZ R220, R145, UR5 ;  /* 0x0000000591dc7c20 */ /* 0x000fe20008410000 */
[----:B------:R-:W-:Y:S01]  /*8570*/  FMUL.FTZ R226, R148, UR5 ;  /* 0x0000000594e27c20 */ /* 0x000fe20008410000 */
[----:B------:R-:W-:Y:S01]  /*8580*/  UIADD3 UR6, UR4, 0x80, URZ ;  /* 0x0000008004067890 */ /* 0x000fe2000fffe03f */
[----:B------:R-:W-:Y:S01]  /*8590*/  FMUL.FTZ R224, R149, UR5 ;  /* 0x0000000595e07c20 */ /* 0x000fe20008410000 */
[----:B------:R-:W-:Y:S01]  /*85a0*/  FMUL.FTZ R230, R136, UR5 ;  /* 0x0000000588e67c20 */ /* 0x000fe20008410000 */
[----:B------:R-:W-:Y:S01]  /*85b0*/  UMOV UR14, UR4 ;  /* 0x00000004000e7c82 */ /* 0x000fe20008000000 */
[----:B------:R-:W-:Y:S01]  /*85c0*/  FMUL.FTZ R136, R137, UR5 ;  /* 0x0000000589887c20 */ /* 0x000fe20008410000 */
[----:B------:R-:W-:Y:S01]  /*85d0*/  HGMMA.64x192x16.F32 R24, R200, gdesc[UR12].tnspB, R24, gsb0 ;  /* 0x42e0000cc8187df0 */ /* 0x000fe20008000818 */
[----:B------:R-:W-:Y:S01]  /*85e0*/  UMOV UR15, 0x40000040 ;  /* 0x40000040000f7882 */ /* 0x000fe20000000000 */
[----:B------:R-:W-:Y:S01]  /*85f0*/  UMOV UR14, UR6 ;  /* 0x00000006000e7c82 */ /* 0x000fe20008000000 */
[----:B------:R-:W-:Y:S01]  /*8600*/  UIADD3 UR6, UR4, 0x100, URZ ;  /* 0x0000010004067890 */ /* 0x000fe2000fffe03f */
[----:B------:R-:W2:Y:S01]  /*8610*/  MUFU.TANH R20, R20 ;  /* 0x0000001400147308 */ /* 0x000ea20000002400 */
[----:B0-----:R-:W-:Y:S01]  /*8620*/  FMNMX.FTZ R5, R0, R10, !PT ;  /* 0x0000000a00057209 */ /* 0x001fe20007810000 */
[----:B------:R-:W-:Y:S01]  /*8630*/  FMUL.FTZ R148, R150, UR5 ;  /* 0x0000000596947c20 */ /* 0x000fe20008410000 */
[----:B------:R-:W-:Y:S01]  /*8640*/  FMUL.FTZ R150, R140, UR5 ;  /* 0x000000058c967c20 */ /* 0x000fe20008410000 */
[----:B------:R-:W-:Y:S01]  /*8650*/  FMUL.FTZ R228, R141, UR5 ;  /* 0x000000058de47c20 */ /* 0x000fe20008410000 */
[----:B-1----:R-:W-:Y:S01]  /*8660*/  FMNMX.FTZ R5, R8, R5, !PT ;  /* 0x0000000508057209 */ /* 0x002fe20007810000 */
        /* <DEDUP_REMOVED lines=12> */
[----:B------:R-:W-:Y:S01]  /*8730*/  FMUL.FTZ R141, R121, UR5 ;  /* 0x00000005798d7c20 */ /* 0x000fe20008410000 */
[----:B------:R-:W-:Y:S01]  /*8740*/  FMUL.FTZ R144, R146, UR5 ;  /* 0x0000000592907c20 */ /* 0x000fe20008410000 */
[----:B------:R-:W-:Y:S01]  /*8750*/  FMUL.FTZ R146, R147, UR5 ;  /* 0x0000000593927c20 */ /* 0x000fe20008410000 */
[----:B------:R-:W-:Y:S01]  /*8760*/  FMUL.FTZ R147, R124, UR5 ;  /* 0x000000057c937c20 */ /* 0x000fe20008410000 */
[----:B------:R-:W-:Y:S01]  /*8770*/  FMUL.FTZ R145, R125, UR5 ;  /* 0x000000057d917c20 */ /* 0x000fe20008410000 */
[----:B------:R-:W-:Y:S01]  /*8780*/  FMUL.FTZ R124, R151, UR5 ;  /* 0x00000005977c7c20 */ /* 0x000fe20008410000 */
[----:B------:R-:W-:Y:S01]  /*8790*/  MUFU.TANH R218, R218 ;  /* 0x000000da00da7308 */ /* 0x000fe20000002400 */
[----:B0-----:R-:W-:Y:S01]  /*87a0*/  FMNMX.FTZ R5, R170, R5, !PT ;  /* 0x00000005aa057209 */ /* 0x001fe20007810000 */
[----:B------:R-:W-:Y:S01]  /*87b0*/  FMUL.FTZ R138, R138, UR5 ;  /* 0x000000058a8a7c20 */ /* 0x000fe20008410000 */
[----:B------:R-:W-:Y:S01]  /*87c0*/  FMUL.FTZ R142, R142, UR5 ;  /* 0x000000058e8e7c20 */ /* 0x000fe20008410000 */
[----:B------:R-:W-:Y:S01]  /*87d0*/  FMUL.FTZ R130, R130, UR5 ;  /* 0x0000000582827c20 */ /* 0x000fe20008410000 */
[----:B------:R-:W-:Y:S01]  /*87e0*/  FMUL.FTZ R234, R131, UR5 ;  /* 0x0000000583ea7c20 */ /* 0x000fe20008410000 */
[----:B------:R-:W-:Y:S01]  /*87f0*/  FMUL.FTZ R134, R134, UR5 ;  /* 0x0000000586867c20 */ /* 0x000fe20008410000 */
[----:B------:R-:W-:Y:S01]  /*8800*/  FMUL.FTZ R236, R135, UR5 ;  /* 0x0000000587ec7c20 */ /* 0x000fe20008410000 */
[----:B------:R-:W-:Y:S01]  /*8810*/  MUFU.TANH R222, R222 ;  /* 0x000000de00de7308 */ /* 0x000fe20000002400 */
[----:B-1----:R-:W-:Y:S01]  /*8820*/  FMNMX.FTZ R5, R174, R5, !PT ;  /* 0x00000005ae057209 */ /* 0x002fe20007810000 */
[----:B------:R-:W-:Y:S01]  /*8830*/  FMUL.FTZ R122, R122, UR5 ;  /* 0x000000057a7a7c20 */ /* 0x000fe20008410000 */
[----:B------:R-:W-:Y:S01]  /*8840*/  FMUL.FTZ R13, R123, UR5 ;  /* 0x000000057b0d7c20 */ /* 0x000fe20008410000 */
[----:B------:R-:W-:Y:S01]  /*8850*/  FMUL.FTZ R126, R126, UR5 ;  /* 0x000000057e7e7c20 */ /* 0x000fe20008410000 */
[----:B------:R-:W-:Y:S01]  /*8860*/  FMUL.FTZ R15, R127, UR5 ;  /* 0x000000057f0f7c20 */ /* 0x000fe20008410000 */
[C---:B------:R-:W-:Y:S01]  /*8870*/  ISETP.GT.AND P2, PT, R11.reuse, RZ, PT ;  /* 0x000000ff0b00720c */ /* 0x040fe20003f44270 */
[----:B------:R-:W-:Y:S01]  /*8880*/  UMOV UR38, UR39 ;  /* 0x0000002700267c82 */ /* 0x000fe20008000000 */
[----:B------:R-:W-:Y:S01]  /*8890*/  MUFU.TANH R220, R220 ;  /* 0x000000dc00dc7308 */ /* 0x000fe20000002400 */
[----:B------:R-:W-:-:S07]  /*88a0*/  VIADD R11, R11, 0xffffffff ;  /* 0xffffffff0b0b7836 */ /* 0x000fce0000000000 */
[----:B------:R-:W-:Y:S08]  /*88b0*/  MUFU.TANH R226, R226 ;  /* 0x000000e200e27308 */ /* 0x000ff00000002400 */
[----:B------:R-:W-:Y:S08]  /*88c0*/  MUFU.TANH R224, R224 ;  /* 0x000000e000e07308 */ /* 0x000ff00000002400 */
[----:B------:R-:W-:Y:S08]  /*88d0*/  MUFU.TANH R230, R230 ;  /* 0x000000e600e67308 */ /* 0x000ff00000002400 */
[----:B------:R-:W-:Y:S08]  /*88e0*/  MUFU.TANH R136, R136 ;  /* 0x0000008800887308 */ /* 0x000ff00000002400 */
[----:B------:R-:W-:Y:S08]  /*88f0*/  MUFU.TANH R150, R150 ;  /* 0x0000009600967308 */ /* 0x000ff00000002400 */
[----:B------:R-:W-:Y:S08]  /*8900*/  MUFU.TANH R228, R228 ;  /* 0x000000e400e47308 */ /* 0x000ff00000002400 */
[----:B------:R-:W0:Y:S08]  /*8910*/  MUFU.TANH R12, R12 ;  /* 0x0000000c000c7308 */ /* 0x000e300000002400 */
[----:B------:R-:W-:Y:S08]  /*8920*/  MUFU.TANH R232, R232 ;  /* 0x000000e800e87308 */ /* 0x000ff00000002400 */
[----:B------:R-:W1:Y:S01]  /*8930*/  MUFU.TANH R14, R14 ;  /* 0x0000000e000e7308 */ /* 0x000e620000002400 */
[----:B0-----:R-:W-:-:S07]  /*8940*/  FMNMX.FTZ R121, R12, R9, !PT ;  /* 0x000000090c797209 */ /* 0x001fce0007810000 */
[----:B------:R-:W-:Y:S08]  /*8950*/  MUFU.TANH R140, R140 ;  /* 0x0000008c008c7308 */ /* 0x000ff00000002400 */
[----:B------:R-:W0:Y:S01]  /*8960*/  MUFU.TANH R168, R168 ;  /* 0x000000a800a87308 */ /* 0x000e220000002400 */
[----:B-1----:R-:W-:-:S07]  /*8970*/  FMNMX.FTZ R121, R14, R121, !PT ;  /* 0x000000790e797209 */ /* 0x002fce0007810000 */
        /* <DEDUP_REMOVED lines=10> */
[----:B------:R-:W-:Y:S01]  /*8a20*/  MUFU.TANH R147, R147 ;  /* 0x0000009300937308 */ /* 0x000fe20000002400 */
[----:B-1----:R-:W-:-:S07]  /*8a30*/  FMNMX.FTZ R121, R162, R121, !PT ;  /* 0x00000079a2797209 */ /* 0x002fce0007810000 */
[----:B------:R-:W-:Y:S01]  /*8a40*/  MUFU.TANH R145, R145 ;  /* 0x0000009100917308 */ /* 0x000fe20000002400 */
[----:B------:R-:W-:Y:S02]  /*8a50*/  WARPGROUP.DEPBAR.LE gsb0, 0x0 ;  /* 0x00008000000079c5 */ /* 0x000fe40000010000 */
[----:B------:R-:W-:Y:S01]  /*8a60*/  WARPGROUP.ARRIVE ;  /* 0x00000000000079c5 */ /* 0x000fe20000000000 */
[----:B------:R-:W-:Y:S01]  /*8a70*/  FMUL.FTZ R200, R165, UR5 ;  /* 0x00000005a5c87c20 */ /* 0x000fe20008410000 */
[----:B------:R-:W-:Y:S01]  /*8a80*/  FMUL.FTZ R202, R152, UR5 ;  /* 0x0000000598ca7c20 */ /* 0x000fe20008410000 */
[----:B------:R-:W-:Y:S01]  /*8a90*/  FMUL.FTZ R152, R154, UR5 ;  /* 0x000000059a987c20 */ /* 0x000fe20008410000 */
[----:B------:R-:W-:Y:S01]  /*8aa0*/  FMUL.FTZ R154, R155, UR5 ;  /* 0x000000059b9a7c20 */ /* 0x000fe20008410000 */
[----:B------:R-:W-:Y:S01]  /*8ab0*/  MUFU.TANH R144, R144 ;  /* 0x0000009000907308 */ /* 0x000fe20000002400 */
[----:B------:R-:W-:Y:S01]  /*8ac0*/  HGMMA.64x192x16.F32 R24, R196, gdesc[UR12].tnspB, R24, gsb0 ;  /* 0x42e0000cc4187df0 */ /* 0x000fe20008000818 */
[----:B------:R-:W-:Y:S01]  /*8ad0*/  UMOV UR14, UR6 ;  /* 0x00000006000e7c82 */ /* 0x000fe20008000000 */
[----:B------:R-:W-:Y:S01]  /*8ae0*/  UMOV UR15, 0x40000040 ;  /* 0x40000040000f7882 */ /* 0x000fe20000000000 */
[----:B------:R-:W-:-:S04]  /*8af0*/  UIADD3 UR6, UR4, 0x180, URZ ;  /* 0x0000018004067890 */ /* 0x000fc8000fffe03f */
        /* <DEDUP_REMOVED lines=22> */
[----:B------:R-:W-:Y:S02]  /*8c60*/  FMUL.FTZ R166, R167, UR5 ;  /* 0x00000005a7a67c20 */ /* 0x000fe40008410000 */
[----:B------:R-:W-:Y:S01]  /*8c70*/  HGMMA.64x192x16.F32 R24, R192, gdesc[UR12].tnspB, R24, gsb0 ;  /* 0x42e0000cc0187df0 */ /* 0x000fe20008000818 */
[----:B------:R-:W-:Y:S01]  /*8c80*/  UMOV UR14, UR6 ;  /* 0x00000006000e7c82 */ /* 0x000fe20008000000 */
[----:B------:R-:W-:Y:S01]  /*8c90*/  UMOV UR15, 0x40000040 ;  /* 0x40000040000f7882 */ /* 0x000fe20000000000 */
[----:B------:R-:W-:Y:S01]  /*8ca0*/  UIADD3 UR6, UR4, 0x200, URZ ;  /* 0x0000020004067890 */ /* 0x000fe2000fffe03f */
[----:B------:R-:W0:Y:S08]  /*8cb0*/  MUFU.TANH R196, R196 ;  /* 0x000000c400c47308 */ /* 0x000e300000002400 */
[----:B------:R-:W1:Y:S08]  /*8cc0*/  MUFU.TANH R198, R198 ;  /* 0x000000c600c67308 */ /* 0x000e700000002400 */
[----:B------:R-:W2:Y:S01]  /*8cd0*/  MUFU.TANH R164, R164 ;  /* 0x000000a400a47308 */ /* 0x000ea20000002400 */
[----:B0-----:R-:W-:-:S07]  /*8ce0*/  FMNMX.FTZ R5, R196, R5, !PT ;  /* 0x00000005c4057209 */ /* 0x001fce0007810000 */
[----:B------:R-:W0:Y:S01]  /*8cf0*/  MUFU.TANH R166, R166 ;  /* 0x000000a600a67308 */ /* 0x000e220000002400 */
[----:B-1----:R-:W-:-:S04]  /*8d00*/  FMNMX.FTZ R5, R198, R5, !PT ;  /* 0x00000005c6057209 */ /* 0x002fc80007810000 */
[----:B------:R-:W-:-:S04]  /*8d10*/  FMNMX.FTZ R5, R200, R5, !PT ;  /* 0x00000005c8057209 */ /* 0x000fc80007810000 */
[----:B------:R-:W-:Y:S02]  /*8d20*/  FMNMX.FTZ R5, R202, R5, !PT ;  /* 0x00000005ca057209 */ /* 0x000fe40007810000 */
[----:B--2---:R-:W-:Y:S02]  /*8d30*/  FMNMX.FTZ R121, R164, R121, !PT ;  /* 0x00000079a4797209 */ /* 0x004fe40007810000 */
[----:B------:R-:W-:Y:S02]  /*8d40*/  FMNMX.FTZ R5, R218, R5, !PT ;  /* 0x00000005da057209 */ /* 0x000fe40007810000 */
[----:B0-----:R-:W-:-:S04]  /*8d50*/  FMNMX.FTZ R121, R166, R121, !PT ;  /* 0x00000079a6797209 */ /* 0x001fc80007810000 */
[----:B------:R-:W-:-:S04]  /*8d60*/  FMNMX.FTZ R121, R152, R121, !PT ;  /* 0x0000007998797209 */ /* 0x000fc80007810000 */
[----:B------:R-:W-:Y:S01]  /*8d70*/  FMNMX.FTZ R121, R154, R121, !PT ;  /* 0x000000799a797209 */ /* 0x000fe20007810000 */
[----:B------:R-:W-:Y:S02]  /*8d80*/  WARPGROUP.DEPBAR.LE gsb0, 0x0 ;  /* 0x00008000000079c5 */ /* 0x000fe40000010000 */
        /* <DEDUP_REMOVED lines=8> */
[----:B------:R-:W0:Y:S01]  /*8e10*/  MUFU.TANH R194, R194 ;  /* 0x000000c200c27308 */ /* 0x000e220000002400 */
[----:B------:R-:W-:-:S02]  /*8e20*/  UIADD3 UR6, UR4, 0x280, URZ ;  /* 0x0000028004067890 */ /* 0x000fc4000fffe03f */
[----:B------:R-:W-:-:S05]  /*8e30*/  UIADD3 UR4, UR4, 0x300, URZ ;  /* 0x0000030004047890 */ /* 0x000fca000fffe03f */
        /* <DEDUP_REMOVED lines=8> */
[----:B------:R-:W-:-:S04]  /*8ec0*/  FMNMX.FTZ R5, R226, R5, !PT ;  /* 0x00000005e2057209 */ /* 0x000fc80007810000 */
[----:B------:R-:W-:Y:S02]  /*8ed0*/  FMNMX.FTZ R5, R224, R5, !PT ;  /* 0x00000005e0057209 */ /* 0x000fe40007810000 */
[----:B0-----:R-:W-:Y:S02]  /*8ee0*/  FMNMX.FTZ R121, R158, R121, !PT ;  /* 0x000000799e797209 */ /* 0x001fe40007810000 */
[----:B------:R-:W-:Y:S02]  /*8ef0*/  FMNMX.FTZ R5, R230, R5, !PT ;  /* 0x00000005e6057209 */ /* 0x000fe40007810000 */
[----:B------:R-:W-:Y:S02]  /*8f00*/  FMNMX.FTZ R121, R144, R121, !PT ;  /* 0x0000007990797209 */ /* 0x000fe40007810000 */
[----:B------:R-:W-:Y:S02]  /*8f10*/  FMNMX.FTZ R5, R136, R5, !PT ;  /* 0x0000000588057209 */ /* 0x000fe40007810000 */
[----:B------:R-:W-:-:S02]  /*8f20*/  FMNMX.FTZ R121, R146, R121, !PT ;  /* 0x0000007992797209 */ /* 0x000fc40007810000 */
[----:B------:R-:W-:Y:S02]  /*8f30*/  FMNMX.FTZ R5, R150, R5, !PT ;  /* 0x0000000596057209 */ /* 0x000fe40007810000 */
[----:B------:R-:W-:Y:S02]  /*8f40*/  FMNMX.FTZ R121, R148, R121, !PT ;  /* 0x0000007994797209 */ /* 0x000fe40007810000 */
[----:B------:R-:W-:Y:S02]  /*8f50*/  FMNMX.FTZ R5, R228, R5, !PT ;  /* 0x00000005e4057209 */ /* 0x000fe40007810000 */
[----:B------:R-:W-:Y:S02]  /*8f60*/  FMNMX.FTZ R121, R124, R121, !PT ;  /* 0x000000797c797209 */ /* 0x000fe40007810000 */
[----:B------:R-:W-:Y:S02]  /*8f70*/  FMNMX.FTZ R5, R232, R5, !PT ;  /* 0x00000005e8057209 */ /* 0x000fe40007810000 */
[----:B------:R-:W-:-:S02]  /*8f80*/  FMNMX.FTZ R121, R138, R121, !PT ;  /* 0x000000798a797209 */ /* 0x000fc40007810000 */
        /* <DEDUP_REMOVED lines=9> */
[----:B------:R-:W0:Y:S03]  /*9020*/  LDC R5, c[0x0][0x988] ;  /* 0x00026200ff057b82 */ /* 0x000e260000000800 */
[----:B------:R-:W1:Y:S02]  /*9030*/  SHFL.BFLY PT, R6, R7, 0x1, 0x1f ;  /* 0x0c201f0007067f89 */ /* 0x000e6400000e0000 */
[----:B-1----:R-:W-:-:S05]  /*9040*/  FMNMX.FTZ R7, R7, R6, !PT ;  /* 0x0000000607077209 */ /* 0x002fca0007810000 */
[C---:B0-----:R-:W-:Y:S01]  /*9050*/  FMUL.FTZ R149, R7.reuse, R5 ;  /* 0x0000000507957220 */ /* 0x041fe20000410000 */
[----:B------:R-:W-:-:S03]  /*9060*/  FADD.FTZ R6, -R7, R10 ;  /* 0x0000000a07067221 */ /* 0x000fc60000010100 */
[-CC-:B------:R-:W-:Y:S01]  /*9070*/  FFMA.FTZ R21, R0, R5.reuse, -R149.reuse ;  /* 0x0000000500157223 */ /* 0x180fe20000010895 */
        /* <DEDUP_REMOVED lines=17> */
[-C--:B------:R-:W-:Y:S01]  /*9190*/  FFMA.FTZ R141, R141, R5.reuse, -R149 ;  /* 0x000000058d8d7223 */ /* 0x080fe20000010895 */
[----:B------:R-:W-:Y:S01]  /*91a0*/  FMUL.FTZ R6, R6, R5 ;  /* 0x0000000506067220 */ /* 0x000fe20000410000 */
[----:B------:R-:W-:Y:S08]  /*91b0*/  MUFU.EX2 R21, R21 ;  /* 0x0000001500157308 */ /* 0x000ff00000000800 */
[----:B------:R-:W0:Y:S08]  /*91c0*/  MUFU.EX2 R6, R6 ;  /* 0x0000000600067308 */ /* 0x000e300000000800 */
[----:B------:R-:W1:Y:S08]  /*91d0*/  MUFU.EX2 R10, R10 ;  /* 0x0000000a000a7308 */ /* 0x000e700000000800 */
[----:B------:R-:W-:Y:S01]  /*91e0*/  MUFU.EX2 R20, R20 ;  /* 0x0000001400147308 */ /* 0x000fe20000000800 */
[----:B0-----:R-:W-:Y:S01]  /*91f0*/  FFMA.FTZ R3, R6, R3, R21 ;  /* 0x0000000306037223 */ /* 0x001fe20000010015 */
[----:B------:R-:W-:-:S02]  /*9200*/  WARPGROUP.DEPBAR.LE gsb0, 0x0 ;  /* 0x00008000000079c5 */ /* 0x000fc40000010000 */
[----:B------:R-:W-:Y:S01]  /*9210*/  WARPGROUP.ARRIVE ;  /* 0x00000000000079c5 */ /* 0x000fe20000000000 */
[----:B------:R-:W-:Y:S01]  /*9220*/  FMUL.FTZ R188, R139, UR5 ;  /* 0x000000058bbc7c20 */ /* 0x000fe20008410000 */
[----:B------:R-:W-:Y:S01]  /*9230*/  FMUL.FTZ R190, R143, UR5 ;  /* 0x000000058fbe7c20 */ /* 0x000fe20008410000 */
[----:B------:R-:W-:Y:S01]  /*9240*/  FFMA.FTZ R143, R140, R5, -R149 ;  /* 0x000000058c8f7223 */ /* 0x000fe20000010895 */
[----:B------:R-:W0:Y:S01]  /*9250*/  MUFU.EX2 R135, R135 ;  /* 0x0000008700877308 */ /* 0x000e220000000800 */
[C---:B-1----:R-:W-:Y:S01]  /*9260*/  FADD.FTZ R3, R10.reuse, R3 ;  /* 0x000000030a037221 */ /* 0x042fe20000010000 */
[----:B------:R-:W-:Y:S01]  /*9270*/  HGMMA.64x192x16.F32 R24, R184, gdesc[UR12].tnspB, R24, gsb0 ;  /* 0x42e0000cb8187df0 */ /* 0x000fe20008000818 */
[----:B------:R-:W-:Y:S01]  /*9280*/  UMOV UR14, UR6 ;  /* 0x00000006000e7c82 */ /* 0x000fe20008000000 */
[----:B------:R-:W-:Y:S01]  /*9290*/  UMOV UR15, 0x40000040 ;  /* 0x40000040000f7882 */ /* 0x000fe20000000000 */
[----:B------:R-:W-:Y:S01]  /*92a0*/  UMOV UR6, UR4 ;  /* 0x0000000400067c82 */ /* 0x000fe20008000000 */
[----:B------:R-:W-:-:S02]  /*92b0*/  F2FP.F16.F32.PACK_AB R200, R10, R21 ;  /* 0x000000150ac8723e */ /* 0x000fc400000000ff */
[----:B------:R-:W1:Y:S08]  /*92c0*/  MUFU.TANH R188, R188 ;  /* 0x000000bc00bc7308 */ /* 0x000e700000002400 */
[----:B------:R-:W2:Y:S01]  /*92d0*/  MUFU.TANH R190, R190 ;  /* 0x000000be00be7308 */ /* 0x000ea20000002400 */
[----:B0-----:R-:W-:-:S07]  /*92e0*/  F2FP.F16.F32.PACK_AB R202, R135, R20 ;  /* 0x0000001487ca723e */ /* 0x001fce00000000ff */
[----:B------:R-:W-:Y:S01]  /*92f0*/  MUFU.EX2 R137, R137 ;  /* 0x0000008900897308 */ /* 0x000fe20000000800 */
[----:B-1----:R-:W-:-:S04]  /*9300*/  FMNMX.FTZ R121, R188, R121, !PT ;  /* 0x00000079bc797209 */ /* 0x002fc80007810000 */
[----:B------:R-:W-:-:S03]  /*9310*/  FMNMX.FTZ R121, R142, R121, !PT ;  /* 0x000000798e797209 */ /* 0x000fc60007810000 */
[----:B------:R-:W-:Y:S01]  /*9320*/  MUFU.EX2 R196, R196 ;  /* 0x000000c400c47308 */ /* 0x000fe20000000800 */
[----:B--2---:R-:W-:-:S04]  /*9330*/  FMNMX.FTZ R121, R190, R121, !PT ;  /* 0x00000079be797209 */ /* 0x004fc80007810000 */
[----:B------:R-:W-:-:S03]  /*9340*/  FMNMX.FTZ R121, R130, R121, !PT ;  /* 0x0000007982797209 */ /* 0x000fc60007810000 */
[----:B------:R-:W-:Y:S01]  /*9350*/  MUFU.EX2 R198, R198 ;  /* 0x000000c600c67308 */ /* 0x000fe20000000800 */
[----:B------:R-:W-:-:S04]  /*9360*/  FMNMX.FTZ R121, R234, R121, !PT ;  /* 0x00000079ea797209 */ /* 0x000fc80007810000 */
[----:B------:R-:W-:-:S03]  /*9370*/  FMNMX.FTZ R131, R134, R121, !PT ;  /* 0x0000007986837209 */ /* 0x000fc60007810000 */
[----:B------:R-:W-:Y:S01]  /*9380*/  MUFU.EX2 R127, R127 ;  /* 0x0000007f007f7308 */ /* 0x000fe20000000800 */
[----:B------:R-:W-:-:S04]  /*9390*/  FMNMX.FTZ R131, R236, R131, !PT ;  /* 0x00000083ec837209 */ /* 0x000fc80007810000 */
[----:B------:R-:W-:-:S03]  /*93a0*/  FMNMX.FTZ R0, R122, R131, !PT ;  /* 0x000000837a007209 */ /* 0x000fc60007810000 */
[----:B------:R-:W-:Y:S01]  /*93b0*/  MUFU.EX2 R125, R125 ;  /* 0x0000007d007d7308 */ /* 0x000fe20000000800 */
[----:B------:R-:W-:-:S04]  /*93c0*/  FMNMX.FTZ R131, R13, R0, !PT ;  /* 0x000000000d837209 */ /* 0x000fc80007810000 */
[----:B------:R-:W-:Y:S01]  /*93d0*/  FMNMX.FTZ R0, R126, R131, !PT ;  /* 0x000000837e007209 */ /* 0x000fe20007810000 */
[----:B------:R-:W-:Y:S02]  /*93e0*/  FFMA.FTZ R131, R136, R5, -R149 ;  /* 0x0000000588837223 */ /* 0x000fe40000010895 */
[----:B------:R-:W0:Y:S01]  /*93f0*/  MUFU.EX2 R170, R170 ;  /* 0x000000aa00aa7308 */ /* 0x000e220000000800 */
[----:B------:R-:W-:-:S05]  /*9400*/  FMNMX.FTZ R0, R15, R0, !PT ;  /* 0x000000000f007209 */ /* 0x000fca0007810000 */
[----:B------:R-:W1:Y:S02]  /*9410*/  SHFL.BFLY PT, R139, R0, 0x2, 0x1f ;  /* 0x0c401f00008b7f89 */ /* 0x000e6400000e0000 */
[----:B------:R-:W-:Y:S08]  /*9420*/  MUFU.EX2 R194, R194 ;  /* 0x000000c200c27308 */ /* 0x000ff00000000800 */
[----:B------:R-:W-:Y:S01]  /*9430*/  MUFU.EX2 R129, R129 ;  /* 0x0000008100817308 */ /* 0x000fe20000000800 */
[----:B0-----:R-:W-:-:S07]  /*9440*/  F2FP.F16.F32.PACK_AB R192, R170, R125 ;  /* 0x0000007daac0723e */ /* 0x001fce00000000ff */
[----:B------:R-:W-:Y:S01]  /*9450*/  MUFU.EX2 R123, R123 ;  /* 0x0000007b007b7308 */ /* 0x000fe20000000800 */
[----:B-1----:R-:W-:Y:S01]  /*9460*/  FMNMX.FTZ R136, R0, R139, !PT ;  /* 0x0000008b00887209 */ /* 0x002fe20007810000 */
[----:B------:R-:W-:-:S06]  /*9470*/  FFMA.FTZ R139, R132, R5, -R149 ;  /* 0x00000005848b7223 */ /* 0x000fcc0000010895 */
[----:B------:R-:W-:Y:S01]  /*9480*/  MUFU.EX2 R174, R174 ;  /* 0x000000ae00ae7308 */ /* 0x000fe20000000800 */
[----:B------:R-:W0:Y:S07]  /*9490*/  SHFL.BFLY PT, R151, R136, 0x1, 0x1f ;  /* 0x0c201f0088977f89 */ /* 0x000e2e00000e0000 */
[----:B------:R-:W-:Y:S08]  /*94a0*/  MUFU.EX2 R121, R226 ;  /* 0x000000e200797308 */ /* 0x000ff00000000800 */
[----:B------:R-:W-:Y:S08]  /*94b0*/  MUFU.EX2 R218, R218 ;  /* 0x000000da00da7308 */ /* 0x000ff00000000800 */
[----:B------:R-:W-:Y:S01]  /*94c0*/  MUFU.EX2 R131, R131 ;  /* 0x0000008300837308 */ /* 0x000fe20000000800 */
[----:B0-----:R-:W-:-:S05]  /*94d0*/  FMNMX.FTZ R8, R136, R151, !PT ;  /* 0x0000009788087209 */ /* 0x001fca0007810000 */
[----:B------:R-:W-:Y:S02]  /*94e0*/  FADD.FTZ R0, -R8, R9 ;  /* 0x0000000908007221 */ /* 0x000fe40000010100 */
[----:B------:R-:W-:Y:S02]  /*94f0*/  MUFU.EX2 R133, R133 ;  /* 0x0000008500857308 */ /* 0x000fe40000000800 */
[----:B------:R-:W-:-:S06]  /*9500*/  FMUL.FTZ R0, R0, R5 ;  /* 0x0000000500007220 */ /* 0x000fcc0000410000 */
[----:B------:R-:W-:Y:S08]  /*9510*/  MUFU.EX2 R143, R143 ;  /* 0x0000008f008f7308 */ /* 0x000ff00000000800 */
[----:B------:R-:W-:Y:S08]  /*9520*/  MUFU.EX2 R0, R0 ;  /* 0x0000000000007308 */ /* 0x000ff00000000800 */
[----:B------:R-:W-:Y:S08]  /*9530*/  MUFU.EX2 R139, R139 ;  /* 0x0000008b008b7308 */ /* 0x000ff00000000800 */
[----:B------:R-:W-:Y:S08]  /*9540*/  MUFU.EX2 R120, R120 ;  /* 0x0000007800787308 */ /* 0x000ff00000000800 */
[----:B------:R-:W0:Y:S01]  /*9550*/  MUFU.EX2 R141, R141 ;  /* 0x0000008d008d7308 */ /* 0x000e220000000800 */
[----:B------:R-:W-:-:S02]  /*9560*/  WARPGROUP.DEPBAR.LE gsb0, 0x0 ;  /* 0x00008000000079c5 */ /* 0x000fc40000010000 */
[----:B------:R-:W-:Y:S01]  /*9570*/  WARPGROUP.ARRIVE ;  /* 0x00000000000079c5 */ /* 0x000fe20000000000 */
[-CC-:B------:R-:W-:Y:S01]  /*9580*/  FFMA.FTZ R184, R230, R5.reuse, -R149.reuse ;  /* 0x00000005e6b87223 */ /* 0x180fe20000010895 */
[----:B------:R-:W-:-:S04]  /*9590*/  FFMA.FTZ R186, R150, R5, -R149 ;  /* 0x0000000596ba7223 */ /* 0x000fc80000010895 */
[----:B------:R-:W-:Y:S01]  /*95a0*/  HGMMA.64x192x16.F32 R24, R180, gdesc[UR12].tnspB, R24, gsb0 ;  /* 0x42e0000cb4187df0 */ /* 0x000fe20008000818 */
[----:B------:R-:W-:Y:S08]  /*95b0*/  MUFU.EX2 R184, R184 ;  /* 0x000000b800b87308 */ /* 0x000ff00000000800 */
[----:B------:R-:W-:Y:S01]  /*95c0*/  MUFU.EX2 R186, R186 ;  /* 0x000000ba00ba7308 */ /* 0x000fe20000000800 */
[----:B------:R-:W-:-:S02]  /*95d0*/  WARPGROUP.DEPBAR.LE gsb0, 0x0 ;  /* 0x00008000000079c5 */ /* 0x000fc40000010000 */
[-CC-:B------:R-:W-:Y:S01]  /*95e0*/  FFMA.FTZ R182, R128, R5.reuse, -R149.reuse ;  /* 0x0000000580b67223 */ /* 0x180fe20000010895 */
[-CC-:B------:R-:W-:Y:S01]  /*95f0*/  FFMA.FTZ R180, R232, R5.reuse, -R149.reuse ;  /* 0x00000005e8b47223 */ /* 0x180fe20000010895 */
[-CC-:B------:R-:W-:Y:S01]  /*9600*/  FFMA.FTZ R128, R147, R5.reuse, -R149.reuse ;  /* 0x0000000593807223 */ /* 0x180fe20000010895 */
[-C--:B------:R-:W-:Y:S01]  /*9610*/  FFMA.FTZ R149, R145, R5.reuse, -R149 ;  /* 0x0000000591957223 */ /* 0x080fe20000010895 */
[-C--:B------:R-:W-:Y:S01]  /*9620*/  FMUL.FTZ R145, R8, R5.reuse ;  /* 0x0000000508917220 */ /* 0x080fe20000410000 */
[----:B------:R-:W-:Y:S01]  /*9630*/  WARPGROUP.ARRIVE ;  /* 0x00000000000079c5 */ /* 0x000fe20000000000 */
[----:B------:R-:W-:Y:S01]  /*9640*/  IMAD.U32 R147, RZ, RZ, UR10 ;  /* 0x0000000aff937e24 */ /* 0x000fe2000f8e00ff */
[----:B------:R-:W-:Y:S01]  /*9650*/  MUFU.EX2 R9, R149 ;  /* 0x0000009500097308 */ /* 0x000fe20000000800 */
[-CC-:B------:R-:W-:Y:S01]  /*9660*/  FFMA.FTZ R189, R144, R5.reuse, -R145.reuse ;  /* 0x0000000590bd7223 */ /* 0x180fe20000010891 */
[-CC-:B------:R-:W-:Y:S01]  /*9670*/  FFMA.FTZ R144, R146, R5.reuse, -R145.reuse ;  /* 0x0000000592907223 */ /* 0x180fe20000010891 */
[----:B------:R-:W-:Y:S01]  /*9680*/  IMAD.U32 R146, RZ, RZ, UR7 ;  /* 0x00000007ff927e24 */ /* 0x000fe2000f8e00ff */
[----:B------:R-:W-:Y:S01]  /*9690*/  UMOV UR7, 0x40000040 ;  /* 0x4000004000077882 */ /* 0x000fe20000000000 */
[-CC-:B------:R-:W-:Y:S01]  /*96a0*/  FFMA.FTZ R201, R12, R5.reuse, -R145.reuse ;  /* 0x000000050cc97223 */ /* 0x180fe20000010891 */
[----:B------:R-:W-:Y:S01]  /*96b0*/  HGMMA.64x192x16.F32 R24, R176, gdesc[UR4].tnspB, R24, gsb0 ;  /* 0x42e00004b0187df0 */ /* 0x000fe20008000818 */
[-CC-:B------:R-:W-:Y:S01]  /*96c0*/  FFMA.FTZ R12, R14, R5.reuse, -R145.reuse ;  /* 0x000000050e0c7223 */ /* 0x180fe20000010891 */
[----:B------:R-:W-:Y:S01]  /*96d0*/  FFMA.FTZ R203, R168, R5, -R145 ;  /* 0x00000005a8cb7223 */ /* 0x000fe20000010891 */
[----:B------:R-:W-:-:S02]  /*96e0*/  @!P1 VIADD R146, R146, 0x36840 ;  /* 0x0003684092929836 */ /* 0x000fc40000000000 */
[-CC-:B------:R-:W-:Y:S01]  /*96f0*/  FFMA.FTZ R14, R172, R5.reuse, -R145.reuse ;  /* 0x00000005ac0e7223 */ /* 0x180fe20000010891 */
[----:B------:R-:W1:Y:S01]  /*9700*/  MUFU.EX2 R201, R201 ;  /* 0x000000c900c97308 */ /* 0x000e620000000800 */
[-CC-:B------:R-:W-:Y:S01]  /*9710*/  FFMA.FTZ R197, R160, R5.reuse, -R145.reuse ;  /* 0x00000005a0c57223 */ /* 0x180fe20000010891 */
[-CC-:B------:R-:W-:Y:S01]  /*9720*/  FFMA.FTZ R132, R162, R5.reuse, -R145.reuse ;  /* 0x00000005a2847223 */ /* 0x180fe20000010891 */
[----:B------:R-:W-:Y:S01]  /*9730*/  @!P1 PRMT R146, RZ, 0x654, R146 ;  /* 0x00000654ff929816 */ /* 0x000fe20000000092 */
        /* <DEDUP_REMOVED lines=19> */
[----:B------:R-:W-:Y:S01]  /*9870*/  FFMA.FTZ R15, R15, R5, -R145 ;  /* 0x000000050f0f7223 */ /* 0x000fe20000010891 */
[----:B------:R-:W-:Y:S01]  /*9880*/  MUFU.EX2 R14, R14 ;  /* 0x0000000e000e7308 */ /* 0x000fe20000000800 */
[----:B------:R-:W-:-:S07]  /*9890*/  UMOV UR6, UR36 ;  /* 0x0000002400067c82 */ /* 0x000fce0008000000 */
        /* <DEDUP_REMOVED lines=21> */
[----:B------:R-:W3:Y:S01]  /*99f0*/  MUFU.EX2 R128, R128 ;  /* 0x0000008000807308 */ /* 0x000ee20000000800 */
[----:B------:R-:W-:-:S02]  /*9a00*/  WARPGROUP.DEPBAR.LE gsb0, 0x0 ;  /* 0x00008000000079c5 */ /* 0x000fc40000010000 */
[----:B------:R4:W-:Y:S01]  /*9a10*/  @!P1 SYNCS.ARRIVE.TRANS64.RED.A1T0 RZ, [R146+URZ], RZ ;  /* 0x000000ff92ff99a7 */ /* 0x0009e2000810043f */
[----:B0-----:R-:W-:-:S04]  /*9a20*/  F2FP.F16.F32.PACK_AB R176, R141, R120 ;  /* 0x000000788db0723e */ /* 0x001fc800000000ff */
[----:B------:R-:W-:Y:S01]  /*9a30*/  MUFU.EX2 R179, R126 ;  /* 0x0000007e00b37308 */ /* 0x000fe20000000800 */
[----:B----4-:R-:W-:Y:S02]  /*9a40*/  @!P1 VIADD R146, R147, 0x36860 ;  /* 0x0003686093929836 */ /* 0x010fe40000000000 */
[----:B-1----:R-:W-:Y:S01]  /*9a50*/  FFMA.FTZ R147, R0, R2, R201 ;  /* 0x0000000200937223 */ /* 0x002fe200000100c9 */
[----:B------:R-:W-:Y:S01]  /*9a60*/  FFMA.FTZ R2, R188, R5, -R145 ;  /* 0x00000005bc027223 */ /* 0x000fe20000010891 */
[C---:B--2---:R-:W-:Y:S02]  /*9a70*/  F2FP.F16.F32.PACK_AB R201, R12.reuse, R201 ;  /* 0x000000c90cc9723e */ /* 0x044fe400000000ff */
[----:B------:R-:W-:Y:S01]  /*9a80*/  @!P1 PRMT R146, RZ, 0x654, R146 ;  /* 0x00000654ff929816 */ /* 0x000fe20000000092 */
[----:B------:R-:W-:Y:S01]  /*9a90*/  FADD.FTZ R138, R12, R147 ;  /* 0x000000930c8a7221 */ /* 0x000fe20000010000 */
[----:B------:R-:W-:Y:S01]  /*9aa0*/  MUFU.EX2 R15, R15 ;  /* 0x0000000f000f7308 */ /* 0x000fe20000000800 */
[----:B---3--:R-:W-:Y:S01]  /*9ab0*/  F2FP.F16.F32.PACK_AB R178, R9, R128 ;  /* 0x0000008009b2723e */ /* 0x008fe200000000ff */
[----:B------:R0:W-:Y:S01]  /*9ac0*/  @!P1 SYNCS.ARRIVE.TRANS64.RED.A1T0 RZ, [R146+URZ], RZ ;  /* 0x000000ff92ff99a7 */ /* 0x0001e2000810043f */
[----:B------:R-:W-:-:S05]  /*9ad0*/  F2FP.F16.F32.PACK_AB R188, R174, R123 ;  /* 0x0000007baebc723e */ /* 0x000fca00000000ff */
[----:B------:R-:W1:Y:S01]  /*9ae0*/  MUFU.EX2 R2, R2 ;  /* 0x0000000200027308 */ /* 0x000e620000000800 */
[----:B0-----:R-:W-:Y:S01]  /*9af0*/  FADD.FTZ R146, R20, R3 ;  /* 0x0000000314927221 */ /* 0x001fe20000010000 */
[----:B------:R-:W-:Y:S01]  /*9b00*/  FADD.FTZ R3, R203, R138 ;  /* 0x0000008acb037221 */ /* 0x000fe20000010000 */
[C---:B------:R-:W-:Y:S02]  /*9b10*/  F2FP.F16.F32.PACK_AB R203, R14.reuse, R203 ;  /* 0x000000cb0ecb723e */ /* 0x040fe400000000ff */
[----:B------:R-:W-:Y:S01]  /*9b20*/  FADD.FTZ R146, R135, R146 ;  /* 0x0000009287927221 */ /* 0x000fe20000010000 */
[----:B------:R-:W-:-:S03]  /*9b30*/  FADD.FTZ R138, R14, R3 ;  /* 0x000000030e8a7221 */ /* 0x000fc60000010000 */
[----:B------:R-:W-:Y:S01]  /*9b40*/  FADD.FTZ R3, R137, R146 ;  /* 0x0000009289037221 */ /* 0x000fe20000010000 */
[----:B------:R-:W-:Y:S01]  /*9b50*/  FADD.FTZ R147, R197, R138 ;  /* 0x0000008ac5937221 */ /* 0x000fe20000010000 */
[----:B------:R-:W-:Y:S02]  /*9b60*/  F2FP.F16.F32.PACK_AB R197, R132, R197 ;  /* 0x000000c584c5723e */ /* 0x000fe400000000ff */
[----:B------:R-:W-:Y:S01]  /*9b70*/  FADD.FTZ R3, R196, R3 ;  /* 0x00000003c4037221 */ /* 0x000fe20000010000 */
[----:B------:R-:W-:Y:S01]  /*9b80*/  FADD.FTZ R130, R132, R147 ;  /* 0x0000009384827221 */ /* 0x000fe20000010000 */
[----:B------:R-:W-:Y:S02]  /*9b90*/  F2FP.F16.F32.PACK_AB R196, R196, R137 ;  /* 0x00000089c4c4723e */ /* 0x000fe400000000ff */
[----:B------:R-:W-:Y:S01]  /*9ba0*/  FADD.FTZ R138, R198, R3 ;  /* 0x00000003c68a7221 */ /* 0x000fe20000010000 */
[----:B------:R-:W-:Y:S01]  /*9bb0*/  FADD.FTZ R147, R199, R130 ;  /* 0x00000082c7937221 */ /* 0x000fe20000010000 */
[C---:B------:R-:W-:Y:S01]  /*9bc0*/  F2FP.F16.F32.PACK_AB R198, R127.reuse, R198 ;  /* 0x000000c67fc6723e */ /* 0x040fe200000000ff */
[----:B------:R-:W-:Y:S01]  /*9bd0*/  FFMA.FTZ R3, R122, R5, -R145 ;  /* 0x000000057a037223 */ /* 0x000fe20000010891 */
[----:B------:R-:W-:Y:S01]  /*9be0*/  FADD.FTZ R138, R127, R138 ;  /* 0x0000008a7f8a7221 */ /* 0x000fe20000010000 */
[C---:B------:R-:W-:Y:S01]  /*9bf0*/  FADD.FTZ R130, R136.reuse, R147 ;  /* 0x0000009388827221 */ /* 0x040fe20000010000 */
[----:B------:R0:W2:Y:S01]  /*9c00*/  MUFU.EX2 R122, R190 ;  /* 0x000000be007a7308 */ /* 0x0000a20000000800 */
[----:B------:R-:W-:Y:S01]  /*9c10*/  F2FP.F16.F32.PACK_AB R199, R136, R199 ;  /* 0x000000c788c7723e */ /* 0x000fe200000000ff */
[----:B------:R-:W-:Y:S01]  /*9c20*/  FADD.FTZ R147, R125, R138 ;  /* 0x0000008a7d937221 */ /* 0x000fe20000010000 */
[----:B------:R-:W-:Y:S01]  /*9c30*/  FADD.FTZ R149, R193, R130 ;  /* 0x00000082c1957221 */ /* 0x000fe20000010000 */
[----:B------:R-:W-:-:S02]  /*9c40*/  F2FP.F16.F32.PACK_AB R193, R140, R193 ;  /* 0x000000c18cc1723e */ /* 0x000fc400000000ff */
[----:B------:R-:W-:Y:S01]  /*9c50*/  FADD.FTZ R147, R170, R147 ;  /* 0x00000093aa937221 */ /* 0x000fe20000010000 */
[----:B------:R-:W-:Y:S01]  /*9c60*/  FADD.FTZ R130, R140, R149 ;  /* 0x000000958c827221 */ /* 0x000fe20000010000 */
[----:B------:R3:W4:Y:S01]  /*9c70*/  MUFU.EX2 R177, R3 ;  /* 0x0000000300b17308 */ /* 0x0007220000000800 */
[----:B0-----:R-:W-:Y:S01]  /*9c80*/  F2FP.F16.F32.PACK_AB R190, R218, R121 ;  /* 0x00000079dabe723e */ /* 0x001fe200000000ff */
[----:B------:R-:W-:Y:S01]  /*9c90*/  FADD.FTZ R10, R194, R147 ;  /* 0x00000093c20a7221 */ /* 0x000fe20000010000 */
[----:B------:R-:W-:Y:S01]  /*9ca0*/  FADD.FTZ R21, R195, R130 ;  /* 0x00000082c3157221 */ /* 0x000fe20000010000 */
[C---:B------:R-:W-:Y:S02]  /*9cb0*/  F2FP.F16.F32.PACK_AB R194, R129.reuse, R194 ;  /* 0x000000c281c2723e */ /* 0x040fe400000000ff */
[----:B------:R-:W-:Y:S01]  /*9cc0*/  FADD.FTZ R10, R129, R10 ;  /* 0x0000000a810a7221 */ /* 0x000fe20000010000 */
[C---:B------:R-:W-:Y:S01]  /*9cd0*/  FADD.FTZ R20, R150.reuse, R21 ;  /* 0x0000001596147221 */ /* 0x040fe20000010000 */
[----:B------:R-:W-:-:S02]  /*9ce0*/  F2FP.F16.F32.PACK_AB R195, R150, R195 ;  /* 0x000000c396c3723e */ /* 0x000fc400000000ff */
[----:B------:R-:W-:Y:S01]  /*9cf0*/  FADD.FTZ R21, R123, R10 ;  /* 0x0000000a7b157221 */ /* 0x000fe20000010000 */
[----:B------:R-:W-:Y:S01]  /*9d00*/  FADD.FTZ R135, R189, R20 ;  /* 0x00000014bd877221 */ /* 0x000fe20000010000 */
[----:B------:R-:W-:Y:S02]  /*9d10*/  F2FP.F16.F32.PACK_AB R189, R144, R189 ;  /* 0x000000bd90bd723e */ /* 0x000fe400000000ff */
[----:B------:R-:W-:Y:S01]  /*9d20*/  FADD.FTZ R10, R174, R21 ;  /* 0x00000015ae0a7221 */ /* 0x000fe20000010000 */
[----:B------:R-:W-:-:S03]  /*9d30*/  FADD.FTZ R12, R144, R135 ;  /* 0x00000087900c7221 */ /* 0x000fc60000010000 */
[----:B------:R-:W-:Y:S01]  /*9d40*/  FADD.FTZ R21, R121, R10 ;  /* 0x0000000a79157221 */ /* 0x000fe20000010000 */
[----:B------:R-:W-:Y:S01]  /*9d50*/  FADD.FTZ R127, R191, R12 ;  /* 0x0000000cbf7f7221 */ /* 0x000fe20000010000 */
[----:B------:R-:W-:Y:S02]  /*9d60*/  F2FP.F16.F32.PACK_AB R191, R124, R191 ;  /* 0x000000bf7cbf723e */ /* 0x000fe400000000ff */
[----:B------:R-:W-:Y:S01]  /*9d70*/  FADD.FTZ R21, R218, R21 ;  /* 0x00000015da157221 */ /* 0x000fe20000010000 */
[----:B------:R-:W-:-:S03]  /*9d80*/  FADD.FTZ R10, R124, R127 ;  /* 0x0000007f7c0a7221 */ /* 0x000fc60000010000 */
[----:B------:R-:W-:Y:S01]  /*9d90*/  FADD.FTZ R12, R184, R21 ;  /* 0x00000015b80c7221 */ /* 0x000fe20000010000 */
[----:B------:R-:W-:Y:S01]  /*9da0*/  FADD.FTZ R21, R185, R10 ;  /* 0x0000000ab9157221 */ /* 0x000fe20000010000 */
[C---:B-1----:R-:W-:Y:S02]  /*9db0*/  F2FP.F16.F32.PACK_AB R185, R2.reuse, R185 ;  /* 0x000000b902b9723e */ /* 0x042fe400000000ff */
[C---:B------:R-:W-:Y:S01]  /*9dc0*/  FADD.FTZ R125, R131.reuse, R12 ;  /* 0x0000000c837d7221 */ /* 0x040fe20000010000 */
[----:B------:R-:W-:Y:S01]  /*9dd0*/  FADD.FTZ R10, R2, R21 ;  /* 0x00000015020a7221 */ /* 0x000fe20000010000 */
[----:B------:R-:W-:Y:S02]  /*9de0*/  F2FP.F16.F32.PACK_AB R184, R131, R184 ;  /* 0x000000b883b8723e */ /* 0x000fe400000000ff */
[----:B------:R-:W-:Y:S01]  /*9df0*/  FADD.FTZ R12, R186, R125 ;  /* 0x0000007dba0c7221 */ /* 0x000fe20000010000 */
[----:B------:R-:W-:Y:S01]  /*9e00*/  FADD.FTZ R21, R187, R10 ;  /* 0x0000000abb157221 */ /* 0x000fe20000010000 */
[----:B------:R-:W-:-:S02]  /*9e10*/  F2FP.F16.F32.PACK_AB R186, R133, R186 ;  /* 0x000000ba85ba723e */ /* 0x000fc400000000ff */
[----:B------:R-:W-:Y:S01]  /*9e20*/  FADD.FTZ R121, R133, R12 ;  /* 0x0000000c85797221 */ /* 0x000fe20000010000 */
[C---:B--2---:R-:W-:Y:S01]  /*9e30*/  FADD.FTZ R10, R122.reuse, R21 ;  /* 0x000000157a0a7221 */ /* 0x044fe20000010000 */
[----:B------:R-:W-:Y:S02]  /*9e40*/  F2FP.F16.F32.PACK_AB R187, R122, R187 ;  /* 0x000000bb7abb723e */ /* 0x000fe400000000ff */
[----:B------:R-:W-:Y:S01]  /*9e50*/  FADD.FTZ R12, R180, R121 ;  /* 0x00000079b40c7221 */ /* 0x000fe20000010000 */
[----:B------:R-:W-:Y:S01]  /*9e60*/  FADD.FTZ R10, R181, R10 ;  /* 0x0000000ab50a7221 */ /* 0x000fe20000010000 */
[C---:B------:R-:W-:Y:S02]  /*9e70*/  F2FP.F16.F32.PACK_AB R180, R143.reuse, R180 ;  /* 0x000000b48fb4723e */ /* 0x040fe400000000ff */
[----:B---3--:R-:W-:Y:S01]  /*9e80*/  FADD.FTZ R3, R143, R12 ;  /* 0x0000000c8f037221 */ /* 0x008fe20000010000 */
[C---:B------:R-:W-:Y:S01]  /*9e90*/  FADD.FTZ R10, R234.reuse, R10 ;  /* 0x0000000aea0a7221 */ /* 0x040fe20000010000 */
[----:B------:R-:W-:-:S02]  /*9ea0*/  F2FP.F16.F32.PACK_AB R181, R234, R181 ;  /* 0x000000b5eab5723e */ /* 0x000fc400000000ff */
[----:B------:R-:W-:Y:S01]  /*9eb0*/  FADD.FTZ R2, R182, R3 ;  /* 0x00000003b6027221 */ /* 0x000fe20000010000 */
[----:B------:R-:W-:Y:S01]  /*9ec0*/  FADD.FTZ R10, R183, R10 ;  /* 0x0000000ab70a7221 */ /* 0x000fe20000010000 */
[C---:B------:R-:W-:Y:S02]  /*9ed0*/  F2FP.F16.F32.PACK_AB R182, R139.reuse, R182 ;  /* 0x000000b68bb6723e */ /* 0x040fe400000000ff */
[----:B------:R-:W-:Y:S01]  /*9ee0*/  FADD.FTZ R3, R139, R2 ;  /* 0x000000028b037221 */ /* 0x000fe20000010000 */
[C---:B------:R-:W-:Y:S01]  /*9ef0*/  FADD.FTZ R10, R236.reuse, R10 ;  /* 0x0000000aec0a7221 */ /* 0x040fe20000010000 */
[----:B------:R-:W-:Y:S02]  /*9f00*/  F2FP.F16.F32.PACK_AB R183, R236, R183 ;  /* 0x000000b7ecb7723e */ /* 0x000fe400000000ff */
[----:B------:R-:W-:Y:S01]  /*9f10*/  FADD.FTZ R2, R120, R3 ;  /* 0x0000000378027221 */ /* 0x000fe20000010000 */
[----:B----4-:R-:W-:Y:S01]  /*9f20*/  FADD.FTZ R10, R177, R10 ;  /* 0x0000000ab10a7221 */ /* 0x010fe20000010000 */
[----:B------:R-:W-:-:S02]  /*9f30*/  F2FP.F16.F32.PACK_AB R177, R13, R177 ;  /* 0x000000b10db1723e */ /* 0x000fc400000000ff */
[----:B------:R-:W-:Y:S01]  /*9f40*/  FADD.FTZ R3, R141, R2 ;  /* 0x000000028d037221 */ /* 0x000fe20000010000 */
[----:B------:R-:W-:-:S03]  /*9f50*/  FADD.FTZ R10, R13, R10 ;  /* 0x0000000a0d0a7221 */ /* 0x000fc60000010000 */
[----:B------:R-:W-:Y:S01]  /*9f60*/  FADD.FTZ R2, R128, R3 ;  /* 0x0000000380027221 */ /* 0x000fe20000010000 */
[----:B------:R-:W-:Y:S01]  /*9f70*/  FADD.FTZ R10, R179, R10 ;  /* 0x0000000ab30a7221 */ /* 0x000fe20000010000 */
[----:B------:R-:W-:Y:S02]  /*9f80*/  F2FP.F16.F32.PACK_AB R179, R15, R179 ;  /* 0x000000b30fb3723e */ /* 0x000fe400000000ff */
[----:B------:R-:W-:Y:S01]  /*9f90*/  FADD.FTZ R3, R9, R2 ;  /* 0x0000000209037221 */ /* 0x000fe20000010000 */
[----:B------:R-:W-:Y:S01]  /*9fa0*/  FADD.FTZ R2, R15, R10 ;  /* 0x0000000a0f027221 */ /* 0x000fe20000010000 */
[----:B------:R-:W-:Y:S01]  /*9fb0*/  MOV R9, R8 ;  /* 0x0000000800097202 */ /* 0x000fe20000000f00 */
[----:B------:R-:W-:Y:S01]  /*9fc0*/  IMAD.MOV.U32 R10, RZ, RZ, R7 ;  /* 0x000000ffff0a7224 */ /* 0x000fe200078e0007 */
[----:B------:R-:W-:Y:S06]  /*9fd0*/  @P2 BRA `(.L_x_3460) ;  /* 0xffffffbc00682947 */ /* 0x000fec000383ffff */
.L_x_3451:
        /* <DEDUP_REMOVED lines=99> */
.L_x_3461:
[----:B------:R-:W0:Y:S01]  /*a610*/  S2UR UR5, SR_CgaCtaId ;  /* 0x00000000000579c3 */ /* 0x000e220000008800 */
[----:B------:R-:W-:Y:S01]  /*a620*/  UMOV UR4, 0x400 ;  /* 0x0000040000047882 */ /* 0x000fe20000000000 */
[----:B------:R-:W-:-:S05]  /*a630*/  IMAD.U32 R0, RZ, RZ, UR39 ;  /* 0x00000027ff007e24 */ /* 0x000fca000f8e00ff */
[----:B------:R-:W-:Y:S01]  /*a640*/  SHF.L.U32 R0, R0, 0x1f, RZ ;  /* 0x0000001f00007819 */ /* 0x000fe200000006ff */
[----:B0-----:R-:W-:-:S04]  /*a650*/  ULEA UR4, UR5, UR4, 0x18 ;  /* 0x0000000405047291 */ /* 0x001fc8000f8ec03f */
[----:B------:R-:W-:-:S09]  /*a660*/  ULEA UR12, UR36, UR4, 0x3 ;  /* 0x00000004240c7291 */ /* 0x000fd2000f8e183f */
[----:B------:R0:W1:Y:S01]  /*a670*/  SYNCS.PHASECHK.TRANS64.TRYWAIT P2, [UR12+0x36850], R0 ;  /* 0x03685000ff0075a7 */ /* 0x000062000804014c */
[----:B------:R-:W-:Y:S05]  /*a680*/  @!P0 BRA `(.L_x_3462) ;  /* 0x0000000000048947 */ /* 0x000fea0003800000 */
[----:B------:R-:W-:Y:S01]  /*a690*/  BPT.TRAP 0x1 ;  /* 0x000000040000795c */ /* 0x000fe20000300000 */
.L_x_3462:
[----:B-1----:R-:W-:Y:S05]  /*a6a0*/  @P2 BRA `(.L_x_3463) ;  /* 0x0000000000082947 */ /* 0x002fea0003800000 */
[----:B------:R-:W1:Y:S02]  /*a6b0*/  SYNCS.PHASECHK.TRANS64.TRYWAIT P0, [UR12+0x36850], R0 ;  /* 0x03685000ff0075a7 */ /* 0x000e64000800014c */
[----:B-1----:R-:W-:Y:S05]  /*a6c0*/  @!P0 BRA `(.L_x_3464) ;  /* 0x0000006800e08947 */ /* 0x002fea0003800000 */
.L_x_3463:
[----:B------:R-:W-:Y:S01]  /*a6d0*/  UIADD3 UR5, UR4, 0x400, URZ ;  /* 0x0000040004057890 */ /* 0x000fe2000fffe03f */
[----:B------:R-:W-:Y:S01]  /*a6e0*/  WARPGROUP.ARRIVE ;  /* 0x00000000000079c5 */ /* 0x000fe20000000000 */
[----:B------:R-:W-:Y:S01]  /*a6f0*/  UMOV UR7, 0x40000040 ;  /* 0x4000004000077882 */ /* 0x000fe20000000000 */
[----:B01----:R-:W0:Y:S01]  /*a700*/  SHFL.BFLY PT, R0, R3, 0x2, 0x1f ;  /* 0x0c401f0003007f89 */ /* 0x003e2200000e0000 */
[----:B------:R-:W-:Y:S01]  /*a710*/  USHF.R.U32.HI UR5, URZ, 0x4, UR5 ;  /* 0x000000043f057899 */ /* 0x000fe20008011605 */
[----:B------:R-:W-:Y:S01]  /*a720*/  CS2R R142, SRZ ;  /* 0x00000000008e7805 */ /* 0x000fe2000001ff00 */
[----:B------:R-:W-:Y:S01]  /*a730*/  IMAD.MOV.U32 R130, RZ, RZ, -0x800000 ;  /* 0xff800000ff827424 */ /* 0x000fe200078e00ff */
[----:B------:R-:W1:Y:S01]  /*a740*/  SHFL.BFLY PT, R9, R2, 0x2, 0x1f ;  /* 0x0c401f0002097f89 */ /* 0x000e6200000e0000 */
[----:B------:R-:W-:Y:S01]  /*a750*/  ULOP3.LUT UR5, UR5, 0x3fff, URZ, 0xc0, !UPT ;  /* 0x00003fff05057892 */ /* 0x000fe2000f8ec03f */
[----:B------:R-:W2:Y:S01]  /*a760*/  LDC R131, c[0x0][0xbe8] ;  /* 0x0002fa00ff837b82 */ /* 0x000ea20000000800 */
[----:B------:R-:W-:Y:S01]  /*a770*/  R2UR UR13, R208 ;  /* 0x00000000d00d72ca */ /* 0x000fe200000e0000 */
[----:B------:R-:W-:Y:S01]  /*a780*/  ULDC UR10, c[0x0][0xc44] ;  /* 0x00031100000a7ab9 */ /* 0x000fe20000000800 */
[----:B------:R-:W-:Y:S01]  /*a790*/  ULOP3.LUT UR5, UR5, 0x3800000, URZ, 0xfc, !UPT ;  /* 0x0380000005057892 */ /* 0x000fe2000f8efc3f */
[----:B------:R-:W-:-:S02]  /*a7a0*/  R2UR UR15, R209 ;  /* 0x00000000d10f72ca */ /* 0x000fc400000e0000 */
[----:B------:R-:W-:Y:S01]  /*a7b0*/  R2UR UR14, R207 ;  /* 0x00000000cf0e72ca */ /* 0x000fe200000e0000 */
[----:B------:R-:W-:-:S07]  /*a7c0*/  UIMAD UR8, UR36, 0xa80, UR5 ;  /* 0x00000a80240878a4 */ /* 0x000fce000f8e0205 */
[----:B------:R-:W-:Y:S01]  /*a7d0*/  UMOV UR6, UR8 ;  /* 0x0000000800067c82 */ /* 0x000fe20008000000 */
[----:B------:R-:W3:Y:S02]  /*a7e0*/  S2UR UR5, SR_SWINHI ;  /* 0x00000000000579c3 */ /* 0x000ee40000002f00 */
[----:B---3--:R-:W-:Y:S01]  /*a7f0*/  HGMMA.64x192x16.F32 R24, R200, gdesc[UR4].tnspB, R24, gsb0 ;  /* 0x42e00004c8187df0 */ /* 0x008fe20008000818 */
[----:B------:R-:W-:Y:S01]  /*a800*/  UIADD3 UR6, UR8, 0x80, URZ ;  /* 0x0000008008067890 */ /* 0x000fe2000fffe03f */
[----:B0-----:R-:W-:Y:S01]  /*a810*/  FADD.FTZ R0, R0, R3 ;  /* 0x0000000300007221 */ /* 0x001fe20000010000 */
[----:B------:R-:W-:Y:S01]  /*a820*/  UMOV UR7, 0x40000040 ;  /* 0x4000004000077882 */ /* 0x000fe20000000000 */
[----:B-1----:R-:W-:-:S03]  /*a830*/  FADD.FTZ R4, R9, R2 ;  /* 0x0000000209047221 */ /* 0x002fc60000010000 */
[----:B------:R-:W0:Y:S04]  /*a840*/  SHFL.BFLY PT, R9, R0, 0x1, 0x1f ;  /* 0x0c201f0000097f89 */ /* 0x000e2800000e0000 */
[----:B------:R-:W1:Y:S01]  /*a850*/  SHFL.BFLY PT, R11, R4, 0x1, 0x1f ;  /* 0x0c201f00040b7f89 */ /* 0x000e6200000e0000 */
[----:B0-----:R-:W-:Y:S01]  /*a860*/  FADD.FTZ R10, R0, R9 ;  /* 0x00000009000a7221 */ /* 0x001fe20000010000 */
[----:B------:R-:W-:Y:S01]  /*a870*/  MOV R0, 0xff800000 ;  /* 0xff80000000007802 */ /* 0x000fe20000000f00 */
[----:B------:R-:W-:Y:S02]  /*a880*/  IMAD R9, R205, 0x40, R17 ;  /* 0x00000040cd097824 */ /* 0x000fe400078e0211 */
[----:B-1----:R-:W-:Y:S01]  /*a890*/  FADD.FTZ R11, R4, R11 ;  /* 0x0000000b040b7221 */ /* 0x002fe20000010000 */
[----:B------:R-:W-:-:S04]  /*a8a0*/  FSETP.NE.FTZ.AND P0, PT, R10, RZ, PT ;  /* 0x000000ff0a00720b */ /* 0x000fc80003f15000 */
[----:B------:R-:W-:-:S09]  /*a8b0*/  FSETP.NE.FTZ.AND P2, PT, R11, RZ, PT ;  /* 0x000000ff0b00720b */ /* 0x000fd20003f55000 */
[----:B------:R-:W0:Y:S01]  /*a8c0*/  @P0 MUFU.LG2 R3, R10 ;  /* 0x0000000a00030308 */ /* 0x000e220000000c00 */
[----:B------:R-:W-:-:S03]  /*a8d0*/  @P0 FMUL.FTZ R2, R5, 0.69314718246459960938 ;  /* 0x3f31721805020820 */ /* 0x000fc60000410000 */
[----:B------:R-:W-:-:S04]  /*a8e0*/  @P2 FMUL.FTZ R4, R5, 0.69314718246459960938 ;  /* 0x3f31721805042820 */ /* 0x000fc80000410000 */
[----:B------:R-:W1:Y:S08]  /*a8f0*/  @P2 MUFU.LG2 R6, R11 ;  /* 0x0000000b00062308 */ /* 0x000e700000000c00 */
[----:B------:R-:W-:Y:S01]  /*a900*/  @P2 MUFU.RCP R142, R11 ;  /* 0x0000000b008e2308 */ /* 0x000fe20000001000 */
[----:B0-----:R-:W-:-:S04]  /*a910*/  @P0 FMUL.FTZ R3, R3, 0.69314718246459960938 ;  /* 0x3f31721803030820 */ /* 0x001fc80000410000 */
[----:B------:R-:W-:-:S03]  /*a920*/  @P0 FFMA.FTZ R130, R2, R7, R3 ;  /* 0x0000000702820223 */ /* 0x000fc60000010003 */
[----:B------:R0:W3:Y:S01]  /*a930*/  @P0 MUFU.RCP R143, R10 ;  /* 0x0000000a008f0308 */ /* 0x0000e20000001000 */
[----:B-1----:R-:W-:-:S04]  /*a940*/  @P2 FMUL.FTZ R5, R6, 0.69314718246459960938 ;  /* 0x3f31721806052820 */ /* 0x002fc80000410000 */
[----:B------:R-:W-:Y:S01]  /*a950*/  @P2 FFMA.FTZ R0, R4, R8, R5 ;  /* 0x0000000804002223 */ /* 0x000fe20000010005 */
[----:B------:R-:W-:Y:S02]  /*a960*/  WARPGROUP.DEPBAR.LE gsb0, 0x0 ;  /* 0x00008000000079c5 */ /* 0x000fe40000010000 */
[----:B------:R-:W-:-:S06]  /*a970*/  WARPGROUP.ARRIVE ;  /* 0x00000000000079c5 */ /* 0x000fcc0000000000 */
[----:B------:R-:W-:Y:S01]  /*a980*/  HGMMA.64x192x16.F32 R24, R196, gdesc[UR4].tnspB, R24, gsb0 ;  /* 0x42e00004c4187df0 */ /* 0x000fe20008000818 */
[----:B------:R-:W-:Y:S01]  /*a990*/  UIADD3 UR6, UR8, 0x100, URZ ;  /* 0x0000010008067890 */ /* 0x000fe2000fffe03f */
[----:B------:R-:W-:Y:S01]  /*a9a0*/  UMOV UR7, 0x40000040 ;  /* 0x4000004000077882 */ /* 0x000fe20000000000 */
[----:B------:R-:W-:Y:S02]  /*a9b0*/  WARPGROUP.DEPBAR.LE gsb0, 0x0 ;  /* 0x00008000000079c5 */ /* 0x000fe40000010000 */
[----:B------:R-:W-:-:S15]  /*a9c0*/  WARPGROUP.ARRIVE ;  /* 0x00000000000079c5 */ /* 0x000fde0000000000 */
        /* <DEDUP_REMOVED lines=13> */
[----:B------:R-:W-:Y:S01]  /*aaa0*/  UIADD3 UR8, UR8, 0x300, URZ ;  /* 0x0000030008087890 */ /* 0x000fe2000fffe03f */
[----:B------:R-:W-:Y:S02]  /*aab0*/  WARPGROUP.DEPBAR.LE gsb0, 0x0 ;  /* 0x00008000000079c5 */ /* 0x000fe40000010000 */
[----:B------:R-:W-:-:S14]  /*aac0*/  WARPGROUP.ARRIVE ;  /* 0x00000000000079c5 */ /* 0x000fdc0000000000 */
[----:B------:R-:W-:Y:S01]  /*aad0*/  HGMMA.64x192x16.F32 R24, R180, gdesc[UR4].tnspB, R24, gsb0 ;  /* 0x42e00004b4187df0 */ /* 0x000fe20008000818 */
[----:B------:R-:W-:Y:S01]  /*aae0*/  UMOV UR6, UR4 ;  /* 0x0000000400067c82 */ /* 0x000fe20008000000 */
[----:B------:R-:W-:Y:S01]  /*aaf0*/  UMOV UR7, UR5 ;  /* 0x0000000500077c82 */ /* 0x000fe20008000000 */
[----:B------:R-:W-:Y:S01]  /*ab00*/  UIADD3 UR5, -UR13, URZ, URZ ;  /* 0x0000003f0d057290 */ /* 0x000fe2000fffe13f */
[----:B------:R-:W-:Y:S01]  /*ab10*/  IMAD.U32 R126, RZ, RZ, UR6 ;  /* 0x00000006ff7e7e24 */ /* 0x000fe2000f8e00ff */
[----:B------:R-:W-:Y:S01]  /*ab20*/  UMOV UR6, UR8 ;  /* 0x0000000800067c82 */ /* 0x000fe20008000000 */
[----:B------:R-:W-:Y:S01]  /*ab30*/  IMAD.U32 R127, RZ, RZ, UR7 ;  /* 0x00000007ff7f7e24 */ /* 0x000fe2000f8e00ff */
[----:B------:R-:W-:Y:S01]  /*ab40*/  UMOV UR7, 0x40000040 ;  /* 0x4000004000077882 */ /* 0x000fe20000000000 */
[----:B------:R-:W-:Y:S01]  /*ab50*/  UIMAD UR10, UR10, UR5, UR15 ;  /* 0x000000050a0a72a4 */ /* 0x000fe2000f8e020f */
[----:B------:R-:W-:Y:S01]  /*ab60*/  IMAD.WIDE R140, R213, 0x2, R126 ;  /* 0x00000002d58c7825 */ /* 0x000fe200078e027e */
[----:B------:R-:W-:-:S02]  /*ab70*/  ULDC.64 UR8, c[0x0][0xb90] ;  /* 0x0002e40000087ab9 */ /* 0x000fc40000000a00 */
[----:B------:R-:W-:Y:S01]  /*ab80*/  USHF.R.S32.HI UR11, URZ, 0x1f, UR10 ;  /* 0x0000001f3f0b7899 */ /* 0x000fe2000801140a */
[----:B------:R-:W-:Y:S01]  /*ab90*/  IMAD.WIDE R126, R9, 0x2, R126 ;  /* 0x00000002097e7825 */ /* 0x000fe200078e027e */
[C---:B------:R-:W-:Y:S02]  /*aba0*/  IADD3 R135, P4, R140.reuse, 0x8060, RZ ;  /* 0x000080608c877810 */ /* 0x040fe40007f9e0ff */
[----:B------:R-:W-:Y:S01]  /*abb0*/  UIMAD UR5, UR11, UR8, URZ ;  /* 0x000000080b0572a4 */ /* 0x000fe2000f8e023f */
[C---:B------:R-:W-:Y:S02]  /*abc0*/  LOP3.LUT R3, R140.reuse, 0x380, RZ, 0xc0, !PT ;  /* 0x000003808c037812 */ /* 0x040fe400078ec0ff */
[----:B------:R-:W-:Y:S01]  /*abd0*/  LOP3.LUT R134, R135, 0x380, RZ, 0xc0, !PT ;  /* 0x0000038087867812 */ /* 0x000fe200078ec0ff */
[----:B------:R-:W-:Y:S01]  /*abe0*/  UIMAD UR5, UR10, UR9, UR5 ;  /* 0x000000090a0572a4 */ /* 0x000fe2000f8e0205 */
[----:B------:R-:W-:Y:S02]  /*abf0*/  IADD3 R15, P3, R140, 0x8040, RZ ;  /* 0x000080408c0f7810 */ /* 0x000fe40007f7e0ff */
[----:B------:R-:W-:-:S02]  /*ac00*/  SHF.R.U64 R134, R134, 0x3, RZ ;  /* 0x0000000386867819 */ /* 0x000fc400000012ff */
[C---:B------:R-:W-:Y:S01]  /*ac10*/  IADD3 R12, P6, R140.reuse, 0x8020, RZ ;  /* 0x000080208c0c7810 */ /* 0x040fe20007fde0ff */
[--C-:B------:R-:W-:Y:S01]  /*ac20*/  IMAD.X R157, RZ, RZ, R141.reuse, P3 ;  /* 0x000000ffff9d7224 */ /* 0x100fe200018e068d */
[C---:B------:R-:W-:Y:S02]  /*ac30*/  IADD3 R13, P5, R140.reuse, 0x8000, RZ ;  /* 0x000080008c0d7810 */ /* 0x040fe40007fbe0ff */
[----:B------:R-:W-:Y:S01]  /*ac40*/  IADD3 R8, P2, R140, 0x4060, RZ ;  /* 0x000040608c087810 */ /* 0x000fe20007f5e0ff */
[--C-:B------:R-:W-:Y:S01]  /*ac50*/  IMAD.X R137, RZ, RZ, R141.reuse, P6 ;  /* 0x000000ffff897224 */ /* 0x100fe200030e068d */
[----:B------:R-:W-:Y:S01]  /*ac60*/  SHF.R.U64 R3, R3, 0x3, RZ ;  /* 0x0000000303037819 */ /* 0x000fe200000012ff */
[--C-:B------:R-:W-:Y:S01]  /*ac70*/  IMAD.X R155, RZ, RZ, R141.reuse, P5 ;  /* 0x000000ffff9b7224 */ /* 0x100fe200028e068d */
[----:B------:R-:W-:Y:S01]  /*ac80*/  LOP3.LUT R134, R134, R135, RZ, 0x3c, !PT ;  /* 0x0000008786867212 */ /* 0x000fe200078e3cff */
[--C-:B------:R-:W-:Y:S01]  /*ac90*/  IMAD.X R135, RZ, RZ, R141.reuse, P4 ;  /* 0x000000ffff877224 */ /* 0x100fe200020e068d */
[----:B0-----:R-:W-:Y:S01]  /*aca0*/  LOP3.LUT R10, R12, 0x380, RZ, 0xc0, !PT ;  /* 0x000003800c0a7812 */ /* 0x001fe200078ec0ff */
[----:B------:R-:W-:Y:S01]  /*acb0*/  IMAD.X R133, RZ, RZ, R141, P2 ;  /* 0x000000ffff857224 */ /* 0x000fe200010e068d */
[----:B------:R-:W-:-:S02]  /*acc0*/  LOP3.LUT R2, R13, 0x380, RZ, 0xc0, !PT ;  /* 0x000003800d027812 */ /* 0x000fc400078ec0ff */
[C---:B------:R-:W-:Y:S02]  /*acd0*/  IADD3 R5, P0, R140.reuse, 0x20, RZ ;  /* 0x000000208c057810 */ /* 0x040fe40007f1e0ff */
[C---:B------:R-:W-:Y:S02]  /*ace0*/  IADD3 R6, P4, R140.reuse, 0x4040, RZ ;  /* 0x000040408c067810 */ /* 0x040fe40007f9e0ff */
[C---:B------:R-:W-:Y:S01]  /*acf0*/  IADD3 R4, P3, R140.reuse, 0x4020, RZ ;  /* 0x000040208c047810 */ /* 0x040fe20007f7e0ff */
[--C-:B------:R-:W-:Y:S01]  /*ad00*/  IMAD.X R145, RZ, RZ, R141.reuse, P0 ;  /* 0x000000ffff917224 */ /* 0x100fe200000e068d */
[C---:B------:R-:W-:Y:S02]  /*ad10*/  IADD3 R11, P6, R140.reuse, 0x4000, RZ ;  /* 0x000040008c0b7810 */ /* 0x040fe40007fde0ff */
[C---:B------:R-:W-:Y:S01]  /*ad20*/  IADD3 R9, P5, R140.reuse, 0x60, RZ ;  /* 0x000000608c097810 */ /* 0x040fe20007fbe0ff */
[--C-:B------:R-:W-:Y:S01]  /*ad30*/  IMAD.X R153, RZ, RZ, R141.reuse, P3 ;  /* 0x000000ffff997224 */ /* 0x100fe200018e068d */
[----:B------:R-:W-:Y:S01]  /*ad40*/  IADD3 R7, P2, R140, 0x40, RZ ;  /* 0x000000408c077810 */ /* 0x000fe20007f5e0ff */
[--C-:B------:R-:W-:Y:S01]  /*ad50*/  IMAD.X R151, RZ, RZ, R141.reuse, P6 ;  /* 0x000000ffff977224 */ /* 0x100fe200030e068d */
[----:B------:R-:W-:Y:S01]  /*ad60*/  LOP3.LUT R140, R3, R140, RZ, 0x3c, !PT ;  /* 0x0000008c038c7212 */ /* 0x000fe200078e3cff */
[--C-:B------:R-:W-:Y:S01]  /*ad70*/  IMAD.X R149, RZ, RZ, R141.reuse, P5 ;  /* 0x000000ffff957224 */ /* 0x100fe200028e068d */
[----:B------:R-:W-:Y:S01]  /*ad80*/  SHF.R.U64 R3, R10, 0x3, RZ ;  /* 0x000000030a037819 */ /* 0x000fe200000012ff */
[----:B------:R-:W-:Y:S01]  /*ad90*/  IMAD.X R147, RZ, RZ, R141, P2 ;  /* 0x000000ffff937224 */ /* 0x000fe200010e068d */
[----:B------:R-:W-:-:S02]  /*ada0*/  SHF.R.U64 R2, R2, 0x3, RZ ;  /* 0x0000000302027819 */ /* 0x000fc400000012ff */
[----:B------:R-:W-:Y:S02]  /*adb0*/  LOP3.LUT R136, R3, R12, RZ, 0x3c, !PT ;  /* 0x0000000c03887212 */ /* 0x000fe400078e3cff */
[----:B------:R-:W-:Y:S02]  /*adc0*/  LOP3.LUT R154, R2, R13, RZ, 0x3c, !PT ;  /* 0x0000000d029a7212 */ /* 0x000fe400078e3cff */
[----:B------:R-:W-:Y:S02]  /*add0*/  LOP3.LUT R3, R8, 0x380, RZ, 0xc0, !PT ;  /* 0x0000038008037812 */ /* 0x000fe400078ec0ff */
[----:B------:R-:W-:Y:S02]  /*ade0*/  LOP3.LUT R2, R5, 0x380, RZ, 0xc0, !PT ;  /* 0x0000038005027812 */ /* 0x000fe400078ec0ff */
[----:B------:R-:W-:Y:S02]  /*adf0*/  SHF.R.U64 R3, R3, 0x3, RZ ;  /* 0x0000000303037819 */ /* 0x000fe400000012ff */
[----:B------:R-:W-:-:S02]  /*ae00*/  SHF.R.U64 R2, R2, 0x3, RZ ;  /* 0x0000000302027819 */ /* 0x000fc400000012ff */
[----:B------:R-:W-:Y:S02]  /*ae10*/  LOP3.LUT R132, R3, R8, RZ, 0x3c, !PT ;  /* 0x0000000803847212 */ /* 0x000fe400078e3cff */
[----:B------:R-:W-:Y:S02]  /*ae20*/  LOP3.LUT R144, R2, R5, RZ, 0x3c, !PT ;  /* 0x0000000502907212 */ /* 0x000fe400078e3cff */
[----:B------:R-:W-:Y:S02]  /*ae30*/  LOP3.LUT R5, R6, 0x380, RZ, 0xc0, !PT ;  /* 0x0000038006057812 */ /* 0x000fe400078ec0ff */
[----:B------:R-:W-:Y:S02]  /*ae40*/  LOP3.LUT R3, R4, 0x380, RZ, 0xc0, !PT ;  /* 0x0000038004037812 */ /* 0x000fe400078ec0ff */
[----:B------:R-:W-:Y:S02]  /*ae50*/  LOP3.LUT R8, R9, 0x380, RZ, 0xc0, !PT ;  /* 0x0000038009087812 */ /* 0x000fe400078ec0ff */
[----:B------:R-:W-:-:S02]  /*ae60*/  LOP3.LUT R2, R11, 0x380, RZ, 0xc0, !PT ;  /* 0x000003800b027812 */ /* 0x000fc400078ec0ff */
[----:B------:R-:W-:Y:S02]  /*ae70*/  SHF.R.U64 R5, R5, 0x3, RZ ;  /* 0x0000000305057819 */ /* 0x000fe400000012ff */
[----:B------:R-:W-:Y:S02]  /*ae80*/  SHF.R.U64 R3, R3, 0x3, RZ ;  /* 0x0000000303037819 */ /* 0x000fe400000012ff */
[----:B------:R-:W-:Y:S02]  /*ae90*/  SHF.R.U64 R8, R8, 0x3, RZ ;  /* 0x0000000308087819 */ /* 0x000fe400000012ff */
[----:B------:R-:W-:Y:S02]  /*aea0*/  IADD3 R21, P2, R126, 0x5000, RZ ;  /* 0x000050007e157810 */ /* 0x000fe40007f5e0ff */
[----:B------:R-:W-:Y:S02]  /*aeb0*/  IADD3.X R139, RZ, R141, RZ, P4, !PT ;  /* 0x0000008dff8b7210 */ /* 0x000fe400027fe4ff */
[----:B------:R-:W-:-:S02]  /*aec0*/  SHF.R.U64 R2, R2, 0x3, RZ ;  /* 0x0000000302027819 */ /* 0x000fc400000012ff */
[----:B------:R-:W-:Y:S02]  /*aed0*/  LOP3.LUT R138, R5, R6, RZ, 0x3c, !PT ;  /* 0x00000006058a7212 */ /* 0x000fe400078e3cff */
[----:B------:R-:W-:Y:S02]  /*aee0*/  LOP3.LUT R152, R3, R4, RZ, 0x3c, !PT ;  /* 0x0000000403987212 */ /* 0x000fe400078e3cff */
[----:B------:R-:W-:Y:S02]  /*aef0*/  LOP3.LUT R148, R8, R9, RZ, 0x3c, !PT ;  /* 0x0000000908947212 */ /* 0x000fe400078e3cff */
[----:B------:R-:W-:Y:S02]  /*af00*/  LOP3.LUT R20, R21, 0x380, RZ, 0xc0, !PT ;  /* 0x0000038015147812 */ /* 0x000fe400078ec0ff */
[C---:B------:R-:W-:Y:S02]  /*af10*/  IADD3 R3, P4, R126.reuse, 0x1000, RZ ;  /* 0x000010007e037810 */ /* 0x040fe40007f9e0ff */
[----:B------:R-:W-:-:S02]  /*af20*/  IADD3 R5, P3, R126, 0x2000, RZ ;  /* 0x000020007e057810 */ /* 0x000fc40007f7e0ff */
[C---:B------:R-:W-:Y:S02]  /*af30*/  IADD3 R9, P6, R126.reuse, 0x3000, RZ ;  /* 0x000030007e097810 */ /* 0x040fe40007fde0ff */
[----:B------:R-:W-:Y:S02]  /*af40*/  IADD3 R13, P5, R126, 0x4000, RZ ;  /* 0x000040007e0d7810 */ /* 0x000fe40007fbe0ff */
[----:B------:R-:W-:Y:S02]  /*af50*/  LOP3.LUT R150, R2, R11, RZ, 0x3c, !PT ;  /* 0x0000000b02967212 */ /* 0x000fe400078e3cff */
[----:B------:R-:W-:Y:S02]  /*af60*/  SHF.R.U64 R20, R20, 0x3, RZ ;  /* 0x0000000314147819 */ /* 0x000fe400000012ff */
[----:B------:R-:W-:Y:S02]  /*af70*/  LOP3.LUT R2, R3, 0x380, RZ, 0xc0, !PT ;  /* 0x0000038003027812 */ /* 0x000fe400078ec0ff */
[----:B------:R-:W-:-:S02]  /*af80*/  LOP3.LUT R4, R5, 0x380, RZ, 0xc0, !PT ;  /* 0x0000038005047812 */ /* 0x000fc400078ec0ff */
[----:B------:R-:W-:Y:S02]  /*af90*/  LOP3.LUT R8, R9, 0x380, RZ, 0xc0, !PT ;  /* 0x0000038009087812 */ /* 0x000fe400078ec0ff */
[----:B------:R-:W-:Y:S02]  /*afa0*/  LOP3.LUT R12, R13, 0x380, RZ, 0xc0, !PT ;  /* 0x000003800d0c7812 */ /* 0x000fe400078ec0ff */
[----:B------:R-:W-:Y:S02]  /*afb0*/  LOP3.LUT R14, R15, 0x380, RZ, 0xc0, !PT ;  /* 0x000003800f0e7812 */ /* 0x000fe400078ec0ff */
[----:B------:R-:W-:Y:S02]  /*afc0*/  LOP3.LUT R6, R7, 0x380, RZ, 0xc0, !PT ;  /* 0x0000038007067812 */ /* 0x000fe400078ec0ff */
[----:B------:R-:W-:Y:S01]  /*afd0*/  LOP3.LUT R20, R20, R21, RZ, 0x3c, !PT ;  /* 0x0000001514147212 */ /* 0x000fe200078e3cff */
[----:B------:R-:W-:Y:S01]  /*afe0*/  IMAD.X R21, RZ, RZ, R127, P2 ;  /* 0x000000ffff157224 */ /* 0x000fe200010e067f */
[----:B------:R-:W-:-:S02]  /*aff0*/  LOP3.LUT R11, R126, 0x380, RZ, 0xc0, !PT ;  /* 0x000003807e0b7812 */ /* 0x000fc400078ec0ff */
[----:B------:R-:W-:Y:S02]  /*b000*/  SHF.R.U64 R2, R2, 0x3, RZ ;  /* 0x0000000302027819 */ /* 0x000fe400000012ff */
[----:B------:R-:W-:Y:S02]  /*b010*/  SHF.R.U64 R4, R4, 0x3, RZ ;  /* 0x0000000304047819 */ /* 0x000fe400000012ff */
[----:B------:R-:W-:Y:S02]  /*b020*/  SHF.R.U64 R8, R8, 0x3, RZ ;  /* 0x0000000308087819 */ /* 0x000fe400000012ff */
[----:B------:R-:W-:Y:S02]  /*b030*/  SHF.R.U64 R12, R12, 0x3, RZ ;  /* 0x000000030c0c7819 */ /* 0x000fe400000012ff */
[----:B------:R-:W-:Y:S02]  /*b040*/  SHF.R.U64 R14, R14, 0x3, RZ ;  /* 0x000000030e0e7819 */ /* 0x000fe400000012ff */
[----:B------:R-:W-:-:S02]  /*b050*/  SHF.R.U64 R6, R6, 0x3, RZ ;  /* 0x0000000306067819 */ /* 0x000fc400000012ff */
[----:B------:R-:W-:Y:S02]  /*b060*/  IADD3 R159, P2, R126, 0xb000, RZ ;  /* 0x0000b0007e9f7810 */ /* 0x000fe40007f5e0ff */
[----:B------:R-:W-:Y:S02]  /*b070*/  SHF.R.U64 R11, R11, 0x3, RZ ;  /* 0x000000030b0b7819 */ /* 0x000fe400000012ff */
        /* <DEDUP_REMOVED lines=9> */
[----:B------:R-:W-:Y:S02]  /*b110*/  LOP3.LUT R146, R6, R7, RZ, 0x3c, !PT ;  /* 0x0000000706927212 */ /* 0x000fe400078e3cff */
[----:B------:R-:W-:Y:S02]  /*b120*/  LOP3.LUT R10, R159, 0x380, RZ, 0xc0, !PT ;  /* 0x000003809f0a7812 */ /* 0x000fe400078ec0ff */
[C---:B------:R-:W-:Y:S02]  /*b130*/  IADD3 R121, P0, R126.reuse, 0x6000, RZ ;  /* 0x000060007e797810 */ /* 0x040fe40007f1e0ff */
[C---:B------:R-:W-:Y:S02]  /*b140*/  IADD3 R125, P4, R126.reuse, 0x7000, RZ ;  /* 0x000070007e7d7810 */ /* 0x040fe40007f9e0ff */
[C---:B------:R-:W-:Y:S02]  /*b150*/  IADD3 R7, P3, R126.reuse, 0x8000, RZ ;  /* 0x000080007e077810 */ /* 0x040fe40007f7e0ff */
[----:B------:R-:W-:-:S02]  /*b160*/  IADD3 R15, P6, R126, 0x9000, RZ ;  /* 0x000090007e0f7810 */ /* 0x000fc40007fde0ff */
[----:B------:R-:W-:Y:S02]  /*b170*/  IADD3 R123, P5, R126, 0xa000, RZ ;  /* 0x0000a0007e7b7810 */ /* 0x000fe40007fbe0ff */
[----:B------:R-:W-:Y:S01]  /*b180*/  LOP3.LUT R126, R11, R126, RZ, 0x3c, !PT ;  /* 0x0000007e0b7e7212 */ /* 0x000fe200078e3cff */
[----:B------:R-:W-:Y:S01]  /*b190*/  IMAD.X R11, RZ, RZ, R127, P2 ;  /* 0x000000ffff0b7224 */ /* 0x000fe200010e067f */
[----:B------:R-:W-:Y:S02]  /*b1a0*/  SHF.R.U64 R10, R10, 0x3, RZ ;  /* 0x000000030a0a7819 */ /* 0x000fe400000012ff */
[----:B--2---:R-:W-:Y:S02]  /*b1b0*/  ISETP.NE.AND P2, PT, R131, 0x1, PT ;  /* 0x000000018300780c */ /* 0x004fe40003f45270 */
[----:B------:R-:W-:Y:S01]  /*b1c0*/  MOV R145, R144 ;  /* 0x0000009000917202 */ /* 0x000fe20000000f00 */
[----:B------:R-:W-:Y:S01]  /*b1d0*/  IMAD.U32 R144, RZ, RZ, UR12 ;  /* 0x0000000cff907e24 */ /* 0x000fe2000f8e00ff */
[----:B------:R-:W-:Y:S01]  /*b1e0*/  LOP3.LUT R10, R10, R159, RZ, 0x3c, !PT ;  /* 0x0000009f0a0a7212 */ /* 0x000fe200078e3cff */
[----:B------:R-:W-:Y:S01]  /*b1f0*/  USHF.R.S32.HI UR12, URZ, 0x1f, UR13 ;  /* 0x0000001f3f0c7899 */ /* 0x000fe2000801140d */
[----:B------:R-:W0:Y:S01]  /*b200*/  LDC R159, c[0x0][0xc38] ;  /* 0x00030e00ff9f7b82 */ /* 0x000e220000000800 */
[----:B------:R-:W-:-:S02]  /*b210*/  MOV R141, R140 ;  /* 0x0000008c008d7202 */ /* 0x000fc40000000f00 */
[----:B------:R-:W-:Y:S02]  /*b220*/  @!P1 IADD3 R144, R144, 0x36860, RZ ;  /* 0x0003686090909810 */ /* 0x000fe40007ffe0ff */
[----:B------:R-:W-:Y:S02]  /*b230*/  MOV R140, R150 ;  /* 0x00000096008c7202 */ /* 0x000fe40000000f00 */
[----:B------:R-:W-:Y:S02]  /*b240*/  @!P1 PRMT R150, RZ, 0x654, R144 ;  /* 0x00000654ff969816 */ /* 0x000fe40000000090 */
[----:B------:R-:W-:Y:S02]  /*b250*/  MOV R144, R148 ;  /* 0x0000009400907202 */ /* 0x000fe40000000f00 */
[----:B------:R-:W1:Y:S01]  /*b260*/  @P2 LDC R149, c[0x0][0xbec] ;  /* 0x0002fb00ff952b82 */ /* 0x000e620000000800 */
[----:B------:R-:W-:Y:S02]  /*b270*/  MOV R138, R138 ;  /* 0x0000008a008a7202 */ /* 0x000fe40000000f00 */
[----:B------:R-:W-:-:S02]  /*b280*/  MOV R139, R152 ;  /* 0x00000098008b7202 */ /* 0x000fc40000000f00 */
[----:B------:R-:W-:Y:S01]  /*b290*/  MOV R133, R132 ;  /* 0x0000008400857202 */ /* 0x000fe20000000f00 */
[----:B------:R-:W-:Y:S01]  /*b2a0*/  IMAD R132, RZ, RZ, -UR15 ;  /* 0x8000000fff847e24 */ /* 0x000fe2000f8e02ff */
[----:B------:R-:W-:Y:S01]  /*b2b0*/  MOV R146, R146 ;  /* 0x0000009200927202 */ /* 0x000fe20000000f00 */
[----:B------:R-:W2:Y:S01]  /*b2c0*/  @P2 LDC R152, c[0x0][0xbf0] ;  /* 0x0002fc00ff982b82 */ /* 0x000ea20000000800 */
[----:B------:R-:W-:Y:S02]  /*b2d0*/  LOP3.LUT R120, R121, 0x380, RZ, 0xc0, !PT ;  /* 0x0000038079787812 */ /* 0x000fe400078ec0ff */
[----:B------:R-:W-:Y:S01]  /*b2e0*/  LOP3.LUT R6, R7, 0x380, RZ, 0xc0, !PT ;  /* 0x0000038007067812 */ /* 0x000fe200078ec0ff */
[----:B0-----:R-:W-:Y:S01]  /*b2f0*/  IMAD R132, R159, R132, UR14 ;  /* 0x0000000e9f847e24 */ /* 0x001fe2000f8e0284 */
[----:B------:R-:W-:Y:S02]  /*b300*/  SHF.R.U64 R120, R120, 0x3, RZ ;  /* 0x0000000378787819 */ /* 0x000fe400000012ff */
[----:B------:R-:W-:Y:S01]  /*b310*/  SHF.R.U64 R6, R6, 0x3, RZ ;  /* 0x0000000306067819 */ /* 0x000fe200000012ff */
[----:B------:R-:W-:-:S02]  /*b320*/  WARPGROUP.DEPBAR.LE gsb0, 0x0 ;  /* 0x00008000000079c5 */ /* 0x000fc40000010000 */
[----:B------:R-:W-:Y:S01]  /*b330*/  WARPGROUP.ARRIVE ;  /* 0x00000000000079c5 */ /* 0x000fe20000000000 */
[----:B------:R-:W-:Y:S01]  /*b340*/  IMAD R148, R132, 0x80, R212 ;  /* 0x0000008084947824 */ /* 0x000fe200078e02d4 */
[----:B------:R-:W-:Y:S01]  /*b350*/  LOP3.LUT R120, R120, R121, RZ, 0x3c, !PT ;  /* 0x0000007978787212 */ /* 0x000fe200078e3cff */
[--C-:B------:R-:W-:Y:S01]  /*b360*/  IMAD.X R121, RZ, RZ, R127.reuse, P0 ;  /* 0x000000ffff797224 */ /* 0x100fe200000e067f */
[----:B------:R-:W-:Y:S01]  /*b370*/  LOP3.LUT R6, R6, R7, RZ, 0x3c, !PT ;  /* 0x0000000706067212 */ /* 0x000fe200078e3cff */
[----:B-1----:R-:W-:Y:S01]  /*b380*/  @P2 IMAD.HI.U32 R149, R148, R149, RZ ;  /* 0x0000009594952227 */ /* 0x002fe200078e00ff */
[----:B------:R-:W-:Y:S01]  /*b390*/  HGMMA.64x192x16.F32 R24, R176, gdesc[UR4].tnspB, R24, gsb0 ;  /* 0x42e00004b0187df0 */ /* 0x000fe20008000818 */
[----:B------:R-:W-:Y:S01]  /*b3a0*/  UIMAD.WIDE.U32 UR6, UR10, UR8, URZ ;  /* 0x000000080a0672a5 */ /* 0x000fe2000f8e003f */
[----:B------:R-:W-:Y:S01]  /*b3b0*/  MOV R136, R136 ;  /* 0x0000008800887202 */ /* 0x000fe20000000f00 */
[----:B------:R-:W-:Y:S01]  /*b3c0*/  IMAD.X R7, RZ, RZ, R127, P3 ;  /* 0x000000ffff077224 */ /* 0x000fe200018e067f */
[----:B------:R-:W-:Y:S01]  /*b3d0*/  MOV R137, R154 ;  /* 0x0000009a00897202 */ /* 0x000fe20000000f00 */
[----:B------:R-:W-:Y:S01]  /*b3e0*/  ULDC.64 UR8, c[0x0][0xae8] ;  /* 0x0002ba0000087ab9 */ /* 0x000fe20000000a00 */
[----:B------:R-:W-:Y:S01]  /*b3f0*/  MOV R134, R134 ;  /* 0x0000008600867202 */ /* 0x000fe20000000f00 */
[----:B------:R-:W-:Y:S01]  /*b400*/  IMAD.U32 R128, RZ, RZ, UR6 ;  /* 0x00000006ff807e24 */ /* 0x000fe2000f8e00ff */
[----:B------:R-:W-:-:S02]  /*b410*/  UIADD3 UR6, UR7, UR5, URZ ;  /* 0x0000000507067290 */ /* 0x000fc4000fffe03f */
[----:B------:R-:W-:Y:S01]  /*b420*/  IMAD.U32 R129, RZ, RZ, UR7 ;  /* 0x00000007ff817e24 */ /* 0x000fe2000f8e00ff */
[----:B------:R-:W-:Y:S01]  /*b430*/  MOV R135, R156 ;  /* 0x0000009c00877202 */ /* 0x000fe20000000f00 */
[----:B------:R-:W-:Y:S01]  /*b440*/  ULDC UR5, c[0x0][0xa88] ;  /* 0x0002a20000057ab9 */ /* 0x000fe20000000800 */
[----:B------:R-:W-:Y:S02]  /*b450*/  LOP3.LUT R124, R125, 0x380, RZ, 0xc0, !PT ;  /* 0x000003807d7c7812 */ /* 0x000fe400078ec0ff */
[----:B------:R-:W-:Y:S01]  /*b460*/  MOV R129, UR6 ;  /* 0x0000000600817c02 */ /* 0x000fe20008000f00 */
[----:B------:R-:W-:Y:S01]  /*b470*/  ULDC.64 UR6, c[0x0][0xb88] ;  /* 0x0002e20000067ab9 */ /* 0x000fe20000000a00 */
[----:B------:R-:W-:Y:S02]  /*b480*/  LOP3.LUT R14, R15, 0x380, RZ, 0xc0, !PT ;  /* 0x000003800f0e7812 */ /* 0x000fe400078ec0ff */
[----:B------:R-:W-:Y:S02]  /*b490*/  LOP3.LUT R122, R123, 0x380, RZ, 0xc0, !PT ;  /* 0x000003807b7a7812 */ /* 0x000fe400078ec0ff */
[----:B------:R-:W-:-:S02]  /*b4a0*/  SHF.R.U64 R124, R124, 0x3, RZ ;  /* 0x000000037c7c7819 */ /* 0x000fc400000012ff */
[----:B------:R-:W-:Y:S02]  /*b4b0*/  SHF.R.U64 R14, R14, 0x3, RZ ;  /* 0x000000030e0e7819 */ /* 0x000fe400000012ff */
[----:B------:R-:W-:Y:S02]  /*b4c0*/  SHF.R.U64 R122, R122, 0x3, RZ ;  /* 0x000000037a7a7819 */ /* 0x000fe400000012ff */
[----:B------:R-:W-:Y:S02]  /*b4d0*/  LOP3.LUT R124, R124, R125, RZ, 0x3c, !PT ;  /* 0x0000007d7c7c7212 */ /* 0x000fe400078e3cff */
[----:B------:R-:W-:Y:S01]  /*b4e0*/  LOP3.LUT R14, R14, R15, RZ, 0x3c, !PT ;  /* 0x0000000f0e0e7212 */ /* 0x000fe200078e3cff */
[--C-:B------:R-:W-:Y:S01]  /*b4f0*/  IMAD.X R15, RZ, RZ, R127.reuse, P6 ;  /* 0x000000ffff0f7224 */ /* 0x100fe200030e067f */
[----:B------:R-:W-:Y:S01]  /*b500*/  LOP3.LUT R122, R122, R123, RZ, 0x3c, !PT ;  /* 0x0000007b7a7a7212 */ /* 0x000fe200078e3cff */
[----:B------:R-:W-:Y:S01]  /*b510*/  IMAD.X R123, RZ, RZ, R127, P5 ;  /* 0x000000ffff7b7224 */ /* 0x000fe200028e067f */
[----:B------:R-:W-:Y:S01]  /*b520*/  IADD3.X R125, RZ, R127, RZ, P4, !PT ;  /* 0x0000007fff7d7210 */ /* 0x000fe200027fe4ff */
[----:B------:R-:W-:-:S02]  /*b530*/  UIADD3 UR4, UR4, 0x36820, URZ ;  /* 0x0003682004047890 */ /* 0x000fc4000fffe03f */
[----:B------:R-:W-:Y:S02]  /*b540*/  UIADD3 UR36, UR36, 0x1, URZ ;  /* 0x0000000124247890 */ /* 0x000fe4000fffe03f */
[----:B------:R-:W-:Y:S02]  /*b550*/  UPRMT UR4, URZ, 0x654, UR4 ;  /* 0x000006543f047896 */ /* 0x000fe40008000004 */
[----:B------:R-:W-:Y:S01]  /*b560*/  UISETP.NE.AND UP0, UPT, UR36, 0x2, UPT ;  /* 0x000000022400788c */ /* 0x000fe2000bf05270 */
[----:B------:R-:W-:Y:S03]  /*b570*/  BSSY B0, `(.L_x_3465) ;  /* 0x0000110000007945 */ /* 0x000fe60003800000 */
[----:B------:R-:W-:Y:S01]  /*b580*/  USEL UR36, UR36, URZ, UP0 ;  /* 0x0000003f24247287 */ /* 0x000fe20008000000 */
[----:B------:R-:W-:Y:S02]  /*b590*/  WARPGROUP.DEPBAR.LE gsb0, 0x0 ;  /* 0x00008000000079c5 */ /* 0x000fe40000010000 */
[----:B------:R0:W-:Y:S01]  /*b5a0*/  @!P1 SYNCS.ARRIVE.TRANS64.RED.A1T0 RZ, [R150+URZ], RZ ;  /* 0x000000ff96ff99a7 */ /* 0x0001e2000810043f */
[-C--:B---3--:R-:W-:Y:S01]  /*b5b0*/  FMUL.FTZ R147, R32, R143.reuse ;  /* 0x0000008f20937220 */ /* 0x088fe20000410000 */
        /* <DEDUP_REMOVED lines=9> */
[----:B------:R-:W-:Y:S01]  /*b650*/  FMUL.FTZ R30, R30, R142 ;  /* 0x0000008e1e1e7220 */ /* 0x000fe20000410000 */
[----:B------:R-:W0:Y:S01]  /*b660*/  LDC.64 R36, c[0x0][0xb98] ;  /* 0x0002e600ff247b82 */ /* 0x000e220000000a00 */
        /* <DEDUP_REMOVED lines=41> */
[----:B------:R-:W-:-:S02]  /*b900*/  IMAD.MOV.U32 R143, RZ, RZ, R148 ;  /* 0x000000ffff8f7224 */ /* 0x000fc400078e0094 */
[-C--:B------:R-:W-:Y:S01]  /*b910*/  FMUL.FTZ R43, R43, R142.reuse ;  /* 0x0000008e2b2b7220 */ /* 0x080fe20000410000 */
[----:B------:R-:W-:Y:S01]  /*b920*/  FMUL.FTZ R42, R42, R142 ;  /* 0x0000008e2a2a7220 */ /* 0x000fe20000410000 */
[----:B--2---:R-:W-:Y:S01]  /*b930*/  @P2 SHF.R.U32.HI R143, RZ, R152, R149 ;  /* 0x00000098ff8f2219 */ /* 0x004fe20000011695 */
[----:B------:R-:W-:Y:S01]  /*b940*/  FMUL.FTZ R35, R35, R142 ;  /* 0x0000008e23237220 */ /* 0x000fe20000410000 */
[----:B------:R-:W-:Y:S01]  /*b950*/  F2FP.F16.F32.PACK_AB R24, R25, R24 ;  /* 0x000000181918723e */ /* 0x000fe200000000ff */
[----:B------:R-:W-:Y:S01]  /*b960*/  FMUL.FTZ R34, R34, R142 ;  /* 0x0000008e22227220 */ /* 0x000fe20000410000 */
[----:B------:R-:W-:Y:S01]  /*b970*/  F2FP.F16.F32.PACK_AB R25, R27, R26 ;  /* 0x0000001a1b19723e */ /* 0x000fe200000000ff */
[-C--:B------:R-:W-:Y:S01]  /*b980*/  FMUL.FTZ R39, R39, R142.reuse ;  /* 0x0000008e27277220 */ /* 0x080fe20000410000 */
[----:B------:R-:W-:Y:S01]  /*b990*/  FMUL.FTZ R38, R38, R142 ;  /* 0x0000008e26267220 */ /* 0x000fe20000410000 */
[----:B------:R-:W-:Y:S01]  /*b9a0*/  F2FP.F16.F32.PACK_AB R27, R31, R30 ;  /* 0x0000001e1f1b723e */ /* 0x000fe200000000ff */
[-C--:B------:R-:W-:Y:S01]  /*b9b0*/  FMUL.FTZ R47, R47, R142.reuse ;  /* 0x0000008e2f2f7220 */ /* 0x080fe20000410000 */
[----:B------:R-:W-:Y:S01]  /*b9c0*/  FMUL.FTZ R46, R46, R142 ;  /* 0x0000008e2e2e7220 */ /* 0x000fe20000410000 */
[----:B------:R-:W-:Y:S01]  /*b9d0*/  F2FP.F16.F32.PACK_AB R30, R32, R33 ;  /* 0x00000021201e723e */ /* 0x000fe200000000ff */
[----:B0-----:R-:W-:Y:S01]  /*b9e0*/  IMAD.WIDE.U32 R128, R36, UR13, R128 ;  /* 0x0000000d24807c25 */ /* 0x001fe2000f8e0080 */
[----:B------:R-:W-:-:S03]  /*b9f0*/  F2FP.F16.F32.PACK_AB R33, R43, R42 ;  /* 0x0000002a2b21723e */ /* 0x000fc600000000ff */
[----:B------:R-:W-:Y:S01]  /*ba00*/  FMUL.FTZ R51, R51, R142 ;  /* 0x0000008e33337220 */ /* 0x000fe20000410000 */
[----:B------:R-:W-:Y:S01]  /*ba10*/  F2FP.F16.F32.PACK_AB R26, R29, R150 ;  /* 0x000000961d1a723e */ /* 0x000fe200000000ff */
[----:B------:R-:W-:Y:S01]  /*ba20*/  BAR.SYNC.DEFER_BLOCKING 0x1, 0x100 ;  /* 0x0044000000007b1d */ /* 0x000fe20000010000 */
[--C-:B------:R-:W-:Y:S01]  /*ba30*/  IMAD.MOV R43, RZ, RZ, -R143.reuse ;  /* 0x000000ffff2b7224 */ /* 0x100fe200078e0a8f */
[----:B------:R-:W-:Y:S01]  /*ba40*/  F2FP.F16.F32.PACK_AB R28, R28, R147 ;  /* 0x000000931c1c723e */ /* 0x000fe200000000ff */
[----:B------:R-:W-:Y:S01]  /*ba50*/  FMUL.FTZ R50, R50, R142 ;  /* 0x0000008e32327220 */ /* 0x000fe20000410000 */
[----:B------:R-:W-:Y:S01]  /*ba60*/  F2FP.F16.F32.PACK_AB R29, R35, R34 ;  /* 0x00000022231d723e */ /* 0x000fe200000000ff */
[----:B------:R-:W-:Y:S01]  /*ba70*/  IMAD R43, R131, R43, R148 ;  /* 0x0000002b832b7224 */ /* 0x000fe200078e0294 */
[----:B------:R-:W-:Y:S01]  /*ba80*/  F2FP.F16.F32.PACK_AB R31, R39, R38 ;  /* 0x00000026271f723e */ /* 0x000fe200000000ff */
[----:B------:R-:W-:Y:S01]  /*ba90*/  IMAD R38, R36, UR12, RZ ;  /* 0x0000000c24267c24 */ /* 0x000fe2000f8e02ff */
[----:B------:R-:W-:Y:S01]  /*baa0*/  F2FP.F16.F32.PACK_AB R32, R41, R40 ;  /* 0x000000282920723e */ /* 0x000fe200000000ff */
[----:B------:R-:W-:Y:S01]  /*bab0*/  FMUL.FTZ R55, R55, R142 ;  /* 0x0000008e37377220 */ /* 0x000fe20000410000 */
[----:B------:R-:W-:Y:S01]  /*bac0*/  F2FP.F16.F32.PACK_AB R34, R45, R44 ;  /* 0x0000002c2d22723e */ /* 0x000fe200000000ff */
[----:B------:R-:W-:Y:S01]  /*bad0*/  IMAD R41, R37, UR13, R38 ;  /* 0x0000000d25297c24 */ /* 0x000fe2000f8e0226 */
[----:B------:R-:W-:Y:S01]  /*bae0*/  F2FP.F16.F32.PACK_AB R35, R47, R46 ;  /* 0x0000002e2f23723e */ /* 0x000fe200000000ff */
[----:B------:R-:W-:Y:S01]  /*baf0*/  FMUL.FTZ R54, R54, R142 ;  /* 0x0000008e36367220 */ /* 0x000fe20000410000 */
[----:B------:R-:W-:Y:S01]  /*bb00*/  IADD3 R40, P0, R143, R128, RZ ;  /* 0x000000808f287210 */ /* 0x000fe20007f1e0ff */
        /* <DEDUP_REMOVED lines=8> */
[----:B------:R-:W-:Y:S01]  /*bb90*/  F2FP.F16.F32.PACK_AB R36, R49, R48 ;  /* 0x000000303124723e */ /* 0x000fe200000000ff */
[----:B------:R0:W-:Y:S01]  /*bba0*/  STSM.16.M88.4 [R141], R24 ;  /* 0x000000188d007844 */ /* 0x0001e20000000200 */
[----:B------:R-:W-:Y:S01]  /*bbb0*/  F2FP.F16.F32.PACK_AB R37, R51, R50 ;  /* 0x000000323325723e */ /* 0x000fe200000000ff */
[----:B------:R-:W-:Y:S01]  /*bbc0*/  FMUL.FTZ R75, R75, R142 ;  /* 0x0000008e4b4b7220 */ /* 0x000fe20000410000 */
[----:B------:R-:W-:Y:S01]  /*bbd0*/  F2FP.F16.F32.PACK_AB R38, R53, R52 ;  /* 0x000000343526723e */ /* 0x000fe200000000ff */
[----:B------:R-:W-:Y:S01]  /*bbe0*/  STSM.16.M88.4 [R145], R28 ;  /* 0x0000001c91007844 */ /* 0x000fe20000000200 */
[----:B------:R-:W-:Y:S01]  /*bbf0*/  F2FP.F16.F32.PACK_AB R39, R55, R54 ;  /* 0x000000363727723e */ /* 0x000fe200000000ff */
[-C--:B------:R-:W-:Y:S01]  /*bc00*/  FMUL.FTZ R74, R74, R142.reuse ;  /* 0x0000008e4a4a7220 */ /* 0x080fe20000410000 */
[-C--:B------:R-:W-:Y:S01]  /*bc10*/  FMUL.FTZ R79, R79, R142.reuse ;  /* 0x0000008e4f4f7220 */ /* 0x080fe20000410000 */
[----:B------:R1:W-:Y:S01]  /*bc20*/  STSM.16.M88.4 [R146], R32 ;  /* 0x0000002092007844 */ /* 0x0003e20000000200 */
[-C--:B------:R-:W-:Y:S01]  /*bc30*/  FMUL.FTZ R78, R78, R142.reuse ;  /* 0x0000008e4e4e7220 */ /* 0x080fe20000410000 */
[-C--:B------:R-:W-:Y:S01]  /*bc40*/  FMUL.FTZ R83, R83, R142.reuse ;  /* 0x0000008e53537220 */ /* 0x080fe20000410000 */
[-C--:B------:R-:W-:Y:S01]  /*bc50*/  FMUL.FTZ R82, R82, R142.reuse ;  /* 0x0000008e52527220 */ /* 0x080fe20000410000 */
[----:B------:R-:W-:Y:S01]  /*bc60*/  STSM.16.M88.4 [R144], R36 ;  /* 0x0000002490007844 */ /* 0x000fe20000000200 */
[-C--:B------:R-:W-:Y:S01]  /*bc70*/  FMUL.FTZ R87, R87, R142.reuse ;  /* 0x0000008e57577220 */ /* 0x080fe20000410000 */
[-C--:B------:R-:W-:Y:S01]  /*bc80*/  FMUL.FTZ R86, R86, R142.reuse ;  /* 0x0000008e56567220 */ /* 0x080fe20000410000 */
[----:B------:R-:W-:Y:S01]  /*bc90*/  FMUL.FTZ R91, R91, R142 ;  /* 0x0000008e5b5b7220 */ /* 0x000fe20000410000 */
[----:B0-----:R-:W-:Y:S01]  /*bca0*/  F2FP.F16.F32.PACK_AB R24, R57, R56 ;  /* 0x000000383918723e */ /* 0x001fe200000000ff */
[----:B------:R-:W-:Y:S01]  /*bcb0*/  FMUL.FTZ R90, R90, R142 ;  /* 0x0000008e5a5a7220 */ /* 0x000fe20000410000 */
[----:B------:R-:W-:Y:S01]  /*bcc0*/  F2FP.F16.F32.PACK_AB R25, R59, R58 ;  /* 0x0000003a3b19723e */ /* 0x000fe200000000ff */
[----:B------:R-:W-:Y:S01]  /*bcd0*/  FMUL.FTZ R95, R95, R142 ;  /* 0x0000008e5f5f7220 */ /* 0x000fe20000410000 */
[----:B------:R-:W-:Y:S01]  /*bce0*/  F2FP.F16.F32.PACK_AB R26, R61, R60 ;  /* 0x0000003c3d1a723e */ /* 0x000fe200000000ff */
[----:B------:R-:W-:Y:S01]  /*bcf0*/  FMUL.FTZ R94, R94, R142 ;  /* 0x0000008e5e5e7220 */ /* 0x000fe20000410000 */
[----:B------:R-:W-:Y:S01]  /*bd00*/  F2FP.F16.F32.PACK_AB R27, R63, R62 ;  /* 0x0000003e3f1b723e */ /* 0x000fe200000000ff */
[-C--:B------:R-:W-:Y:S01]  /*bd10*/  FMUL.FTZ R99, R99, R142.reuse ;  /* 0x0000008e63637220 */ /* 0x080fe20000410000 */
[----:B-1----:R-:W-:Y:S01]  /*bd20*/  SHF.R.S32.HI R33, RZ, 0x1f, R143 ;  /* 0x0000001fff217819 */ /* 0x002fe2000001148f */
[-C--:B------:R-:W-:Y:S01]  /*bd30*/  FMUL.FTZ R98, R98, R142.reuse ;  /* 0x0000008e62627220 */ /* 0x080fe20000410000 */
[----:B------:R-:W-:Y:S01]  /*bd40*/  SHF.R.S32.HI R32, RZ, 0x1f, R43 ;  /* 0x0000001fff207819 */ /* 0x000fe2000001142b */
[----:B------:R0:W-:Y:S01]  /*bd50*/  STSM.16.M88.4 [R140], R24 ;  /* 0x000000188c007844 */ /* 0x0001e20000000200 */
[----:B------:R-:W-:Y:S01]  /*bd60*/  IADD3.X R41, R33, R129, R41, P0, !PT ;  /* 0x0000008121297210 */ /* 0x000fe200007fe429 */
[----:B------:R-:W-:Y:S01]  /*bd70*/  FMUL.FTZ R103, R103, R142 ;  /* 0x0000008e67677220 */ /* 0x000fe20000410000 */
[----:B------:R-:W-:Y:S01]  /*bd80*/  F2FP.F16.F32.PACK_AB R28, R65, R64 ;  /* 0x00000040411c723e */ /* 0x000fe200000000ff */
[----:B------:R-:W-:Y:S01]  /*bd90*/  IMAD R32, R32, UR6, RZ ;  /* 0x0000000620207c24 */ /* 0x000fe2000f8e02ff */
[----:B------:R-:W-:Y:S01]  /*bda0*/  F2FP.F16.F32.PACK_AB R29, R67, R66 ;  /* 0x00000042431d723e */ /* 0x000fe200000000ff */
[----:B------:R-:W-:Y:S01]  /*bdb0*/  IMAD.WIDE.U32 R40, R43, UR6, R40 ;  /* 0x000000062b287c25 */ /* 0x000fe2000f8e0028 */
[----:B------:R-:W-:-:S03]  /*bdc0*/  F2FP.F16.F32.PACK_AB R30, R69, R68 ;  /* 0x00000044451e723e */ /* 0x000fc600000000ff */
[----:B------:R-:W-:Y:S01]  /*bdd0*/  FMUL.FTZ R102, R102, R142 ;  /* 0x0000008e66667220 */ /* 0x000fe20000410000 */
[----:B------:R-:W-:Y:S01]  /*bde0*/  F2FP.F16.F32.PACK_AB R31, R71, R70 ;  /* 0x00000046471f723e */ /* 0x000fe200000000ff */
[----:B------:R-:W-:Y:S01]  /*bdf0*/  IMAD R45, R43, UR7, R32 ;  /* 0x000000072b2d7c24 */ /* 0x000fe2000f8e0220 */
[----:B------:R-:W-:Y:S01]  /*be00*/  F2FP.F16.F32.PACK_AB R32, R73, R72 ;  /* 0x000000484920723e */ /* 0x000fe200000000ff */
[----:B------:R-:W-:Y:S01]  /*be10*/  IMAD R43, R132, 0x80, R211 ;  /* 0x00000080842b7824 */ /* 0x000fe200078e02d3 */
[----:B------:R-:W-:Y:S01]  /*be20*/  ULDC.64 UR6, c[0x0][0xb50] ;  /* 0x0002d40000067ab9 */ /* 0x000fe20000000a00 */
[----:B------:R-:W-:Y:S01]  /*be30*/  IMAD R72, R131, UR5, RZ ;  /* 0x0000000583487c24 */ /* 0x000fe2000f8e02ff */
[----:B------:R1:W-:Y:S01]  /*be40*/  STSM.16.M88.4 [R139], R28 ;  /* 0x0000001c8b007844 */ /* 0x0003e20000000200 */
[----:B------:R-:W-:Y:S01]  /*be50*/  LOP3.LUT P0, RZ, R206, 0x3, RZ, 0xc0, !PT ;  /* 0x00000003ceff7812 */ /* 0x000fe2000780c0ff */
[----:B0-----:R-:W-:Y:S02]  /*be60*/  VIADD R25, R43, 0x8 ;  /* 0x000000082b197836 */ /* 0x001fe40000000000 */
[----:B------:R-:W-:Y:S01]  /*be70*/  FMUL.FTZ R107, R107, R142 ;  /* 0x0000008e6b6b7220 */ /* 0x000fe20000410000 */
[----:B------:R-:W-:-:S02]  /*be80*/  IMAD.IADD R27, R41, 0x1, R45 ;  /* 0x00000001291b7824 */ /* 0x000fc400078e022d */
[-C--:B------:R-:W-:Y:S01]  /*be90*/  FMUL.FTZ R106, R106, R142.reuse ;  /* 0x0000008e6a6a7220 */ /* 0x080fe20000410000 */
[-C--:B------:R-:W-:Y:S01]  /*bea0*/  FMUL.FTZ R111, R111, R142.reuse ;  /* 0x0000008e6f6f7220 */ /* 0x080fe20000410000 */
[-C--:B------:R-:W-:Y:S01]  /*beb0*/  FMUL.FTZ R110, R110, R142.reuse ;  /* 0x0000008e6e6e7220 */ /* 0x080fe20000410000 */
[-C--:B------:R-:W-:Y:S01]  /*bec0*/  FMUL.FTZ R115, R115, R142.reuse ;  /* 0x0000008e73737220 */ /* 0x080fe20000410000 */
[----:B------:R-:W-:Y:S01]  /*bed0*/  FMUL.FTZ R114, R114, R142 ;  /* 0x0000008e72727220 */ /* 0x000fe20000410000 */
[----:B------:R-:W-:Y:S01]  /*bee0*/  ISETP.GE.OR P1, PT, R43, R72, P0 ;  /* 0x000000482b00720c */ /* 0x000fe20000726670 */
[-C--:B------:R-:W-:Y:S01]  /*bef0*/  FMUL.FTZ R119, R119, R142.reuse ;  /* 0x0000008e77777220 */ /* 0x080fe20000410000 */
[----:B------:R-:W-:Y:S01]  /*bf00*/  FMUL.FTZ R118, R118, R142 ;  /* 0x0000008e76767220 */ /* 0x000fe20000410000 */
[----:B------:R-:W-:Y:S01]  /*bf10*/  F2FP.F16.F32.PACK_AB R33, R75, R74 ;  /* 0x0000004a4b21723e */ /* 0x000fe200000000ff */
[----:B------:R-:W0:Y:S01]  /*bf20*/  @P2 LDC R73, c[0x0][0xbec] ;  /* 0x0002fb00ff492b82 */ /* 0x000e220000000800 */
[----:B------:R-:W-:-:S02]  /*bf30*/  F2FP.F16.F32.PACK_AB R34, R77, R76 ;  /* 0x0000004c4d22723e */ /* 0x000fc400000000ff */
[C---:B-1----:R-:W-:Y:S02]  /*bf40*/  LEA R28, P3, R40.reuse, UR6, 0x2 ;  /* 0x00000006281c7c11 */ /* 0x042fe4000f8610ff */
[----:B------:R-:W-:Y:S02]  /*bf50*/  F2FP.F16.F32.PACK_AB R35, R79, R78 ;  /* 0x0000004e4f23723e */ /* 0x000fe400000000ff */
[----:B------:R-:W-:Y:S01]  /*bf60*/  ISETP.GE.OR P0, PT, R25, R72, P0 ;  /* 0x000000481900720c */ /* 0x000fe20000706670 */
[----:B------:R-:W-:Y:S01]  /*bf70*/  SHFL.IDX PT, R44, R28, RZ, 0x1c1f ;  /* 0x001c1fff1c2c7589 */ /* 0x000fe200000e0000 */
[----:B------:R-:W-:Y:S01]  /*bf80*/  LEA.HI.X R40, R40, UR7, R27, 0x2, P3 ;  /* 0x0000000728287c11 */ /* 0x000fe200098f141b */
[----:B------:R-:W1:Y:S01]  /*bf90*/  @P2 LDC R75, c[0x0][0xbf0] ;  /* 0x0002fc00ff4b2b82 */ /* 0x000e620000000800 */
[----:B------:R-:W-:Y:S01]  /*bfa0*/  F2FP.F16.F32.PACK_AB R88, R89, R88 ;  /* 0x000000585958723e */ /* 0x000fe200000000ff */
[----:B------:R-:W-:Y:S01]  /*bfb0*/  STSM.16.M88.4 [R138], R32 ;  /* 0x000000208a007844 */ /* 0x000fe20000000200 */
[----:B------:R-:W-:-:S02]  /*bfc0*/  F2FP.F16.F32.PACK_AB R24, R81, R80 ;  /* 0x000000505118723e */ /* 0x000fc400000000ff */
[----:B------:R-:W-:Y:S01]  /*bfd0*/  F2FP.F16.F32.PACK_AB R25, R83, R82 ;  /* 0x000000525319723e */ /* 0x000fe200000000ff */
[----:B------:R-:W2:Y:S01]  /*bfe0*/  SHFL.IDX PT, R45, R40, RZ, 0x1c1f ;  /* 0x001c1fff282d7589 */ /* 0x000ea200000e0000 */
[----:B------:R-:W-:Y:S02]  /*bff0*/  F2FP.F16.F32.PACK_AB R26, R85, R84 ;  /* 0x00000054551a723e */ /* 0x000fe400000000ff */
[----:B------:R-:W-:Y:S01]  /*c000*/  F2FP.F16.F32.PACK_AB R27, R87, R86 ;  /* 0x00000056571b723e */ /* 0x000fe200000000ff */
[----:B------:R-:W-:Y:S01]  /*c010*/  SHFL.IDX PT, R46, R28, 0x1, 0x1c1f ;  /* 0x003c1f001c2e7f89 */ /* 0x000fe200000e0000 */
[----:B------:R-:W-:Y:S02]  /*c020*/  F2FP.F16.F32.PACK_AB R89, R91, R90 ;  /* 0x0000005a5b59723e */ /* 0x000fe400000000ff */
[----:B------:R-:W-:Y:S01]  /*c030*/  F2FP.F16.F32.PACK_AB R96, R97, R96 ;  /* 0x000000606160723e */ /* 0x000fe200000000ff */
[----:B------:R-:W-:Y:S01]  /*c040*/  STSM.16.M88.4 [R133], R24 ;  /* 0x0000001885007844 */ /* 0x000fe20000000200 */
[----:B------:R-:W-:-:S02]  /*c050*/  F2FP.F16.F32.PACK_AB R90, R93, R92 ;  /* 0x0000005c5d5a723e */ /* 0x000fc400000000ff */
[----:B------:R-:W-:Y:S01]  /*c060*/  F2FP.F16.F32.PACK_AB R91, R95, R94 ;  /* 0x0000005e5f5b723e */ /* 0x000fe200000000ff */
[----:B------:R-:W3:Y:S01]  /*c070*/  SHFL.IDX PT, R47, R40, 0x1, 0x1c1f ;  /* 0x003c1f00282f7f89 */ /* 0x000ee200000e0000 */
        /* <DEDUP_REMOVED lines=13> */
[----:B------:R-:W-:-:S05]  /*c150*/  F2FP.F16.F32.PACK_AB R115, R119, R118 ;  /* 0x000000767773723e */ /* 0x000fca00000000ff */
[----:B------:R-:W-:Y:S01]  /*c160*/  STSM.16.M88.4 [R134], R112 ;  /* 0x0000007086007844 */ /* 0x000fe20000000200 */
[----:B------:R-:W-:Y:S01]  /*c170*/  BAR.SYNC.DEFER_BLOCKING 0x1, 0x100 ;  /* 0x0044000000007b1d */ /* 0x000fe20000010000 */
[----:B------:R-:W-:Y:S02]  /*c180*/  UIMAD UR5, UR11, UR8, URZ ;  /* 0x000000080b0572a4 */ /* 0x000fe4000f8e023f */
[----:B------:R-:W-:Y:S02]  /*c190*/  UIMAD.WIDE.U32 UR6, UR10, UR8, URZ ;  /* 0x000000080a0672a5 */ /* 0x000fe4000f8e003f */
[----:B------:R-:W-:-:S03]  /*c1a0*/  UIMAD UR5, UR10, UR9, UR5 ;  /* 0x000000090a0572a4 */ /* 0x000fc6000f8e0205 */
[----:B------:R-:W-:Y:S01]  /*c1b0*/  ULDC.64 UR8, c[0x0][0xaf0] ;  /* 0x0002bc0000087ab9 */ /* 0x000fe20000000a00 */
[----:B--2---:R-:W-:Y:S04]  /*c1c0*/  @!P1 ST.E desc[UR60][R44.64], R130 ;  /* 0x000000822c009985 */ /* 0x004fe8000c10193c */
[----:B---3--:R0:W-:Y:S04]  /*c1d0*/  @!P0 ST.E desc[UR60][R46.64], R0 ;  /* 0x000000002e008985 */ /* 0x0081e8000c10193c */
[----:B------:R2:W5:Y:S04]  /*c1e0*/  LD.E.128 R36, desc[UR60][R2.64] ;  /* 0x0000003c02247980 */ /* 0x000568000c101d00 */
[----:B------:R3:W5:Y:S04]  /*c1f0*/  LD.E.128 R28, desc[UR60][R4.64] ;  /* 0x0000003c041c7980 */ /* 0x000768000c101d00 */
[----:B------:R4:W5:Y:S01]  /*c200*/  LD.E.128 R24, desc[UR60][R8.64] ;  /* 0x0000003c08187980 */ /* 0x000962000c101d00 */
[----:B--2---:R-:W-:Y:S01]  /*c210*/  LEA R3, R22, R205, 0x5 ;  /* 0x000000cd16037211 */ /* 0x004fe200078e28ff */
[----:B------:R-:W-:-:S02]  /*c220*/  UIADD3 UR7, UR7, UR5, URZ ;  /* 0x0000000507077290 */ /* 0x000fc4000fffe03f */
[----:B------:R-:W5:Y:S01]  /*c230*/  LD.E.128 R48, desc[UR60][R126.64] ;  /* 0x0000003c7e307980 */ /* 0x000f62000c101d00 */
[----:B---3--:R-:W2:Y:S03]  /*c240*/  LDC.64 R4, c[0x0][0xae0] ;  /* 0x0002b800ff047b82 */ /* 0x008ea60000000a00 */
[----:B------:R-:W5:Y:S01]  /*c250*/  LD.E.128 R60, desc[UR60][R12.64] ;  /* 0x0000003c0c3c7980 */ /* 0x000f62000c101d00 */
[----:B----4-:R-:W-:-:S03]  /*c260*/  IMAD R8, R132, 0x80, R3 ;  /* 0x0000008084087824 */ /* 0x010fc600078e0203 */
[----:B------:R-:W5:Y:S01]  /*c270*/  LD.E.128 R52, desc[UR60][R20.64] ;  /* 0x0000003c14347980 */ /* 0x000f62000c101d00 */
[----:B0-----:R-:W-:Y:S01]  /*c280*/  @P2 IMAD.HI.U32 R0, R8, R73, RZ ;  /* 0x0000004908002227 */ /* 0x001fe200078e00ff */
[----:B------:R-:W-:Y:S02]  /*c290*/  UIMAD UR5, UR12, UR8, URZ ;  /* 0x000000080c0572a4 */ /* 0x000fe4000f8e023f */
[----:B------:R-:W5:Y:S01]  /*c2a0*/  LD.E.128 R40, desc[UR60][R120.64] ;  /* 0x0000003c78287980 */ /* 0x000f62000c101d00 */
[----:B------:R-:W-:Y:S01]  /*c2b0*/  IMAD.MOV.U32 R2, RZ, RZ, R8 ;  /* 0x000000ffff027224 */ /* 0x000fe200078e0008 */
[----:B-1----:R-:W-:Y:S01]  /*c2c0*/  @P2 SHF.R.U32.HI R2, RZ, R75, R0 ;  /* 0x0000004bff022219 */ /* 0x002fe20000011600 */
[----:B------:R-:W-:Y:S01]  /*c2d0*/  UIMAD UR5, UR13, UR9, UR5 ;  /* 0x000000090d0572a4 */ /* 0x000fe2000f8e0205 */
[----:B------:R-:W5:Y:S01]  /*c2e0*/  LD.E.128 R32, desc[UR60][R124.64] ;  /* 0x0000003c7c207980 */ /* 0x000f62000c101d00 */
[----:B------:R-:W-:Y:S01]  /*c2f0*/  UIMAD.WIDE.U32 UR6, UR13, UR8, UR6 ;  /* 0x000000080d0672a5 */ /* 0x000fe2000f8e0006 */
[--C-:B------:R-:W-:Y:S01]  /*c300*/  SHF.R.S32.HI R3, RZ, 0x1f, R2.reuse ;  /* 0x0000001fff037819 */ /* 0x100fe20000011402 */
[----:B------:R-:W-:Y:S01]  /*c310*/  IMAD.MOV R0, RZ, RZ, -R2 ;  /* 0x000000ffff007224 */ /* 0x000fe200078e0a02 */
[----:B------:R-:W5:Y:S01]  /*c320*/  LD.E.128 R68, desc[UR60][R6.64] ;  /* 0x0000003c06447980 */ /* 0x000f62000c101d00 */
[----:B------:R-:W-:-:S02]  /*c330*/  UIADD3 UR7, UR7, UR5, URZ ;  /* 0x0000000507077290 */ /* 0x000fc4000fffe03f */
[----:B------:R-:W-:Y:S01]  /*c340*/  IMAD R131, R131, R0, R8 ;  /* 0x0000000083837224 */ /* 0x000fe200078e0208 */
[----:B------:R-:W5:Y:S01]  /*c350*/  LD.E.128 R64, desc[UR60][R14.64] ;  /* 0x0000003c0e407980 */ /* 0x000f62000c101d00 */
[----:B--2---:R-:W-:-:S03]  /*c360*/  IMAD R3, R3, R4, RZ ;  /* 0x0000000403037224 */ /* 0x004fc600078e02ff */
[----:B------:R-:W5:Y:S01]  /*c370*/  LD.E.128 R56, desc[UR60][R122.64] ;  /* 0x0000003c7a387980 */ /* 0x000f62000c101d00 */
[C---:B------:R-:W-:Y:S01]  /*c380*/  IMAD R5, R2.reuse, R5, R3 ;  /* 0x0000000502057224 */ /* 0x040fe200078e0203 */
[----:B------:R-:W-:Y:S02]  /*c390*/  SHF.R.S32.HI R0, RZ, 0x1f, R131 ;  /* 0x0000001fff007819 */ /* 0x000fe40000011483 */
[----:B------:R0:W5:Y:S01]  /*c3a0*/  LD.E.128 R44, desc[UR60][R10.64] ;  /* 0x0000003c0a2c7980 */ /* 0x000162000c101d00 */
[----:B------:R-:W-:Y:S01]  /*c3b0*/  IMAD.WIDE.U32 R2, R2, R4, UR6 ;  /* 0x0000000602027e25 */ /* 0x000fe2000f8e0004 */
[----:B------:R-:W-:Y:S01]  /*c3c0*/  ULDC.64 UR6, c[0x0][0xad8] ;  /* 0x0002b60000067ab9 */ /* 0x000fe20000000a00 */
[----:B------:R-:W-:Y:S01]  /*c3d0*/  @!PT LDS RZ, [RZ] ;  /* 0x00000000fffff984 */ /* 0x000fe20000000800 */
[----:B------:R-:W-:Y:S01]  /*c3e0*/  @!PT LDS RZ, [RZ] ;  /* 0x00000000fffff984 */ /* 0x000fe20000000800 */
[----:B------:R-:W-:Y:S01]  /*c3f0*/  @!PT LDS RZ, [RZ] ;  /* 0x00000000fffff984 */ /* 0x000fe20000000800 */
[----:B------:R-:W-:Y:S01]  /*c400*/  @!PT LDS RZ, [RZ] ;  /* 0x00000000fffff984 */ /* 0x000fe20000000800 */
[----:B------:R1:W-:Y:S06]  /*c410*/  MEMBAR.ALL.CTA ;  /* 0x0000000000007992 */ /* 0x0003ec0000008000 */
[----:B-1----:R-:W1:Y:S01]  /*c420*/  FENCE.VIEW.ASYNC.S ;  /* 0x00000000000073c6 */ /* 0x002e620000000000 */
[----:B------:R-:W-:Y:S01]  /*c430*/  R2UR UR9, R23 ;  /* 0x00000000170972ca */ /* 0x000fe200000e0000 */
[----:B------:R-:W-:-:S02]  /*c440*/  IMAD.IADD R3, R3, 0x1, R5 ;  /* 0x0000000103037824 */ /* 0x000fc400078e0205 */
[----:B------:R-:W-:Y:S02]  /*c450*/  IMAD R0, R0, UR6, RZ ;  /* 0x0000000600007c24 */ /* 0x000fe4000f8e02ff */
[----:B0-----:R-:W-:Y:S02]  /*c460*/  IMAD R11, R132, 0x80, R205 ;  /* 0x00000080840b7824 */ /* 0x001fe400078e02cd */
[C---:B------:R-:W-:Y:S02]  /*c470*/  IMAD R7, R131.reuse, UR7, R0 ;  /* 0x0000000783077c24 */ /* 0x040fe4000f8e0200 */
[----:B------:R-:W-:Y:S01]  /*c480*/  IMAD.WIDE.U32 R2, R131, UR6, R2 ;  /* 0x0000000683027c25 */ /* 0x000fe2000f8e0002 */
[C---:B------:R-:W-:Y:S01]  /*c490*/  ISETP.GE.AND P2, PT, R11.reuse, R72, PT ;  /* 0x000000480b00720c */ /* 0x040fe20003f46270 */
[----:B------:R-:W-:Y:S02]  /*c4a0*/  ULDC.64 UR6, c[0x0][0xa80] ;  /* 0x0002a00000067ab9 */ /* 0x000fe40000000a00 */
[----:B------:R-:W-:Y:S01]  /*c4b0*/  VIADD R5, R11, 0x20 ;  /* 0x000000200b057836 */ /* 0x000fe20000000000 */
[----:B------:R-:W-:Y:S01]  /*c4c0*/  LEA R0, P3, R2, UR6, 0x1 ;  /* 0x0000000602007c11 */ /* 0x000fe2000f8608ff */
[----:B------:R-:W-:Y:S01]  /*c4d0*/  IMAD.IADD R3, R3, 0x1, R7 ;  /* 0x0000000103037824 */ /* 0x000fe200078e0207 */
[----:B------:R-:W-:-:S02]  /*c4e0*/  ULDC UR5, c[0x0][0xc] ;  /* 0x0000030000057ab9 */ /* 0x000fc40000000800 */
[-C--:B------:R-:W-:Y:S01]  /*c4f0*/  ISETP.GE.AND P0, PT, R5, R72.reuse, PT ;  /* 0x000000480500720c */ /* 0x080fe20003f06270 */
[----:B------:R-:W-:Y:S01]  /*c500*/  UIADD3 UR9, UR5, UR9, URZ ;  /* 0x0000000905097290 */ /* 0x000fe2000fffe03f */
[----:B------:R-:W-:Y:S01]  /*c510*/  IADD3 R5, R11, 0x40, RZ ;  /* 0x000000400b057810 */ /* 0x000fe20007ffe0ff */
[----:B------:R-:W-:Y:S01]  /*c520*/  USEL UR6, URZ, 0x1, UP0 ;  /* 0x000000013f067887 */ /* 0x000fe20008000000 */
[----:B------:R-:W-:Y:S01]  /*c530*/  LEA.HI.X R10, R2, UR7, R3, 0x1, P3 ;  /* 0x00000007020a7c11 */ /* 0x000fe200098f0c03 */
[----:B-1----:R0:W1:Y:S01]  /*c540*/  SHFL.IDX PT, R4, R0, RZ, 0x181f ;  /* 0x00181fff00047589 */ /* 0x00206200000e0000 */
[----:B------:R-:W-:Y:S01]  /*c550*/  ISETP.GE.AND P1, PT, R5, R72, PT ;  /* 0x000000480500720c */ /* 0x000fe20003f26270 */
[----:B------:R-:W-:Y:S01]  /*c560*/  ULOP3.LUT UR39, UR39, UR6, URZ, 0x3c, !UPT ;  /* 0x0000000627277292 */ /* 0x000fe2000f8e3c3f */
[----:B------:R-:W-:Y:S01]  /*c570*/  IMAD.U32 R23, RZ, RZ, UR9 ;  /* 0x00000009ff177e24 */ /* 0x000fe2000f8e00ff */
[----:B------:R0:W2:Y:S01]  /*c580*/  SHFL.IDX PT, R5, R10, RZ, 0x181f ;  /* 0x00181fff0a057589 */ /* 0x0000a200000e0000 */
[----:B------:R-:W-:Y:S01]  /*c590*/  SYNCS.ARRIVE.TRANS64.RED.A1T0 RZ, [UR4], RZ ;  /* 0x000000ffffff79a7 */ /* 0x000fe20008100404 */
[----:B------:R-:W-:Y:S08]  /*c5a0*/  @P2 BRA `(.L_x_3466) ;  /* 0x0000000000302947 */ /* 0x000ff00003800000 */
[----:B------:R-:W-:Y:S02]  /*c5b0*/  ULDC UR4, c[0x0][0xac8] ;  /* 0x0002b20000047ab9 */ /* 0x000fe40000000800 */
[----:B------:R-:W-:Y:S02]  /*c5c0*/  ISETP.GE.AND P3, PT, R19, UR4, PT ;  /* 0x0000000413007c0c */ /* 0x000fe4000bf66270 */
[----:B------:R-:W-:Y:S02]  /*c5d0*/  ISETP.GE.AND P4, PT, R18, UR4, PT ;  /* 0x0000000412007c0c */ /* 0x000fe4000bf86270 */
[----:B------:R-:W-:-:S09]  /*c5e0*/  ISETP.GE.AND P2, PT, R17, UR4, PT ;  /* 0x0000000411007c0c */ /* 0x000fd2000bf46270 */
[-C--:B-1----:R-:W-:Y:S02]  /*c5f0*/  @!P3 LEA R6, P5, R19, R4.reuse, 0x1 ;  /* 0x000000041306b211 */ /* 0x082fe400078a08ff */
[C---:B------:R-:W-:Y:S02]  /*c600*/  @!P4 LEA R8, P6, R18.reuse, R4, 0x1 ;  /* 0x000000041208c211 */ /* 0x040fe400078c08ff */
[----:B--2---:R-:W-:Y:S01]  /*c610*/  @!P2 IMAD.WIDE R2, R17, 0x2, R4 ;  /* 0x000000021102a825 */ /* 0x004fe200078e0204 */
[-C--:B------:R-:W-:Y:S02]  /*c620*/  @!P3 LEA.HI.X R7, R19, R5.reuse, R216, 0x1, P5 ;  /* 0x000000051307b211 */ /* 0x080fe400028f0cd8 */
[----:B------:R-:W-:Y:S02]  /*c630*/  @!P4 LEA.HI.X R9, R18, R5, R215, 0x1, P6 ;  /* 0x000000051209c211 */ /* 0x000fe400030f0cd7 */
[----:B-----5:R3:W-:Y:S04]  /*c640*/  @!P2 ST.E.128 desc[UR60][R2.64], R48 ;  /* 0x000000300200a985 */ /* 0x0207e8000c101d3c */
[----:B------:R3:W-:Y:S04]  /*c650*/  @!P3 ST.E.128 desc[UR60][R6.64], R60 ;  /* 0x0000003c0600b985 */ /* 0x0007e8000c101d3c */
[----:B------:R3:W-:Y:S02]  /*c660*/  @!P4 ST.E.128 desc[UR60][R8.64], R68 ;  /* 0x000000440800c985 */ /* 0x0007e4000c101d3c */
.L_x_3466:
[----:B------:R-:W-:Y:S05]  /*c670*/  BSYNC B0 ;  /* 0x0000000000007941 */ /* 0x000fea0003800000 */
.L_x_3465:
[----:B--2---:R2:W4:Y:S01]  /*c680*/  SHFL.IDX PT, R5, R10, 0x1, 0x181f ;  /* 0x00381f000a057f89 */ /* 0x00452200000e0000 */
[----:B------:R-:W-:Y:S03]  /*c690*/  BSSY B0, `(.L_x_3467) ;  /* 0x000000f000007945 */ /* 0x000fe60003800000 */
[----:B-1----:R2:W1:Y:S01]  /*c6a0*/  SHFL.IDX PT, R4, R0, 0x1, 0x181f ;  /* 0x00381f0000047f89 */ /* 0x00246200000e0000 */
[----:B------:R-:W-:Y:S05]  /*c6b0*/  @P0 BRA `(.L_x_3468) ;  /* 0x0000000000300947 */ /* 0x000fea0003800000 */
[----:B------:R-:W-:Y:S02]  /*c6c0*/  ULDC UR4, c[0x0][0xac8] ;  /* 0x0002b20000047ab9 */ /* 0x000fe40000000800 */
[----:B------:R-:W-:Y:S02]  /*c6d0*/  ISETP.GE.AND P4, PT, R19, UR4, PT ;  /* 0x0000000413007c0c */ /* 0x000fe4000bf86270 */
[----:B------:R-:W-:Y:S02]  /*c6e0*/  ISETP.GE.AND P5, PT, R18, UR4, PT ;  /* 0x0000000412007c0c */ /* 0x000fe4000bfa6270 */
[----:B------:R-:W-:-:S09]  /*c6f0*/  ISETP.GE.AND P3, PT, R17, UR4, PT ;  /* 0x0000000411007c0c */ /* 0x000fd2000bf66270 */
[-C--:B-1-3--:R-:W-:Y:S02]  /*c700*/  @!P4 LEA R6, P0, R19, R4.reuse, 0x1 ;  /* 0x000000041306c211 */ /* 0x08afe400078008ff */
[C---:B------:R-:W-:Y:S02]  /*c710*/  @!P5 LEA R8, P2, R18.reuse, R4, 0x1 ;  /* 0x000000041208d211 */ /* 0x040fe400078408ff */
[----:B----4-:R-:W-:Y:S01]  /*c720*/  @!P3 IMAD.WIDE R2, R17, 0x2, R4 ;  /* 0x000000021102b825 */ /* 0x010fe200078e0204 */
[-C--:B------:R-:W-:Y:S02]  /*c730*/  @!P4 LEA.HI.X R7, R19, R5.reuse, R216, 0x1, P0 ;  /* 0x000000051307c211 */ /* 0x080fe400000f0cd8 */
[----:B------:R-:W-:Y:S02]  /*c740*/  @!P5 LEA.HI.X R9, R18, R5, R215, 0x1, P2 ;  /* 0x000000051209d211 */ /* 0x000fe400010f0cd7 */
[----:B-----5:R1:W-:Y:S04]  /*c750*/  @!P3 ST.E.128 desc[UR60][R2.64], R36 ;  /* 0x000000240200b985 */ /* 0x0203e8000c101d3c */
[----:B------:R1:W-:Y:S04]  /*c760*/  @!P4 ST.E.128 desc[UR60][R6.64], R52 ;  /* 0x000000340600c985 */ /* 0x0003e8000c101d3c */
[----:B------:R1:W-:Y:S02]  /*c770*/  @!P5 ST.E.128 desc[UR60][R8.64], R64 ;  /* 0x000000400800d985 */ /* 0x0003e4000c101d3c */
.L_x_3468:
[----:B------:R-:W-:Y:S05]  /*c780*/  BSYNC B0 ;  /* 0x0000000000007941 */ /* 0x000fea0003800000 */
.L_x_3467:
[----:B----4-:R4:W0:Y:S01]  /*c790*/  SHFL.IDX PT, R5, R10, 0x2, 0x181f ;  /* 0x00581f000a057f89 */ /* 0x01082200000e0000 */
        /* <DEDUP_REMOVED lines=9> */
[----:B0-----:R-:W-:Y:S01]  /*c830*/  @!P2 IMAD.WIDE R2, R17, 0x2, R4 ;  /* 0x000000021102a825 */ /* 0x001fe200078e0204 */
[-C--:B------:R-:W-:Y:S02]  /*c840*/  @!P3 LEA.HI.X R7, R19, R5.reuse, R216, 0x1, P0 ;  /* 0x000000051307b211 */ /* 0x080fe400000f0cd8 */
[----:B------:R-:W-:Y:S02]  /*c850*/  @!P4 LEA.HI.X R9, R18, R5, R215, 0x1, P1 ;  /* 0x000000051209c211 */ /* 0x000fe400008f0cd7 */
[----:B-----5:R0:W-:Y:S04]  /*c860*/  @!P2 ST.E.128 desc[UR60][R2.64], R28 ;  /* 0x0000001c0200a985 */ /* 0x0201e8000c101d3c */
[----:B------:R0:W-:Y:S04]  /*c870*/  @!P3 ST.E.128 desc[UR60][R6.64], R40 ;  /* 0x000000280600b985 */ /* 0x0001e8000c101d3c */
[----:B------:R0:W-:Y:S02]  /*c880*/  @!P4 ST.E.128 desc[UR60][R8.64], R56 ;  /* 0x000000380800c985 */ /* 0x0001e4000c101d3c */
.L_x_3470:
[----:B------:R-:W-:Y:S05]  /*c890*/  BSYNC B0 ;  /* 0x0000000000007941 */ /* 0x000fea0003800000 */
.L_x_3469:
[----:B0--3--:R-:W-:Y:S01]  /*c8a0*/  VIADD R3, R11, 0x60 ;  /* 0x000000600b037836 */ /* 0x009fe20000000000 */
[----:B------:R0:W3:Y:S01]  /*c8b0*/  SHFL.IDX PT, R5, R10, 0x3, 0x181f ;  /* 0x00781f000a057f89 */ /* 0x0000e200000e0000 */
[----:B------:R-:W-:Y:S01]  /*c8c0*/  BSSY B0, `(.L_x_3471) ;  /* 0x0000011000007945 */ /* 0x000fe20003800000 */
[----:B------:R-:W-:Y:S02]  /*c8d0*/  VIADD R204, R204, 0x1 ;  /* 0x00000001cccc7836 */ /* 0x000fe40000000000 */
[----:B------:R-:W-:Y:S01]  /*c8e0*/  ISETP.GE.AND P0, PT, R3, R72, PT ;  /* 0x000000480300720c */ /* 0x000fe20003f06270 */
[----:B-1----:R0:W1:-:S12]  /*c8f0*/  SHFL.IDX PT, R4, R0, 0x3, 0x181f ;  /* 0x00781f0000047f89 */ /* 0x00205800000e0000 */
[----:B0-----:R-:W-:Y:S05]  /*c900*/  @P0 BRA `(.L_x_3472) ;  /* 0x0000000000300947 */ /* 0x001fea0003800000 */
[----:B------:R-:W-:Y:S02]  /*c910*/  ULDC UR4, c[0x0][0xac8] ;  /* 0x0002b20000047ab9 */ /* 0x000fe40000000800 */
[----:B------:R-:W-:Y:S02]  /*c920*/  ISETP.GE.AND P3, PT, R19, UR4, PT ;  /* 0x0000000413007c0c */ /* 0x000fe4000bf66270 */
[----:B------:R-:W-:Y:S02]  /*c930*/  ISETP.GE.AND P4, PT, R18, UR4, PT ;  /* 0x0000000412007c0c */ /* 0x000fe4000bf86270 */
[----:B------:R-:W-:-:S09]  /*c940*/  ISETP.GE.AND P2, PT, R17, UR4, PT ;  /* 0x0000000411007c0c */ /* 0x000fd2000bf46270 */
[-C--:B-1----:R-:W-:Y:S02]  /*c950*/  @!P3 LEA R6, P0, R19, R4.reuse, 0x1 ;  /* 0x000000041306b211 */ /* 0x082fe400078008ff */
[C---:B------:R-:W-:Y:S02]  /*c960*/  @!P4 LEA R8, P1, R18.reuse, R4, 0x1 ;  /* 0x000000041208c211 */ /* 0x040fe400078208ff */
[----:B---3--:R-:W-:Y:S01]  /*c970*/  @!P2 IMAD.WIDE R2, R17, 0x2, R4 ;  /* 0x000000021102a825 */ /* 0x008fe200078e0204 */
[-C--:B------:R-:W-:Y:S02]  /*c980*/  @!P3 LEA.HI.X R7, R19, R5.reuse, R216, 0x1, P0 ;  /* 0x000000051307b211 */ /* 0x080fe400000f0cd8 */
[----:B------:R-:W-:Y:S02]  /*c990*/  @!P4 LEA.HI.X R9, R18, R5, R215, 0x1, P1 ;  /* 0x000000051209c211 */ /* 0x000fe400008f0cd7 */
[----:B-----5:R0:W-:Y:S04]  /*c9a0*/  @!P2 ST.E.128 desc[UR60][R2.64], R24 ;  /* 0x000000180200a985 */ /* 0x0201e8000c101d3c */
[----:B------:R0:W-:Y:S04]  /*c9b0*/  @!P3 ST.E.128 desc[UR60][R6.64], R32 ;  /* 0x000000200600b985 */ /* 0x0001e8000c101d3c */
[----:B------:R0:W-:Y:S02]  /*c9c0*/  @!P4 ST.E.128 desc[UR60][R8.64], R44 ;  /* 0x0000002c0800c985 */ /* 0x0001e4000c101d3c */
.L_x_3472:
[----:B------:R-:W-:Y:S05]  /*c9d0*/  BSYNC B0 ;  /* 0x0000000000007941 */ /* 0x000fea0003800000 */
.L_x_3471:
[----:B--2-4-:R-:W2:Y:S01]  /*c9e0*/  LDC R0, c[0x0][0xc34] ;  /* 0x00030d00ff007b82 */ /* 0x014ea20000000800 */
[----:B------:R-:W-:-:S13]  /*c9f0*/  R2UR UR4, R23 ;  /* 0x00000000170472ca */ /* 0x000fda00000e0000 */
[----:B--2---:R-:W-:-:S13]  /*ca00*/  ISETP.LE.AND P0, PT, R0, UR4, PT ;  /* 0x0000000400007c0c */ /* 0x004fda000bf03270 */
[----:B------:R-:W-:Y:S05]  /*ca10*/  @!P0 BRA `(.L_x_3473) ;  /* 0xffffff4000dc8947 */ /* 0x000fea000383ffff */
[----:B------:R-:W-:Y:S05]  /*ca20*/  EXIT ;  /* 0x000000000000794d */ /* 0x000fea0003800000 */
.L_x_3443:
[----:B------:R-:W-:-:S08]  /*ca30*/  NOP ;  /* 0x0000000000007918 */ /* 0x000fd00000000000 */
[----:B0-----:R-:W0:-:S00]  /*ca40*/  USETMAXREG.DEALLOC.CTAPOOL 0x18 ;  /* 0x00000018000079c8 */ /* 0x001e0000080e0500 */
[----:B------:R-:W1:Y:S01]  /*ca50*/  S2UR UR5, SR_CTAID.X ;  /* 0x00000000000579c3 */ /* 0x000e620000002500 */
[----:B0-----:R-:W-:Y:S02]  /*ca60*/  IMAD.MOV.U32 R2, RZ, RZ, 0x1 ;  /* 0x00000001ff027424 */ /* 0x001fe400078e00ff */
[----:B------:R-:W-:-:S05]  /*ca70*/  IMAD.MOV.U32 R18, RZ, RZ, RZ ;  /* 0x000000ffff127224 */ /* 0x000fca00078e00ff */
[----:B------:R-:W1:Y:S02]  /*ca80*/  LDC R3, c[0x0][0xc34] ;  /* 0x00030d00ff037b82 */ /* 0x000e640000000800 */
[----:B-1----:R-:W-:Y:S02]  /*ca90*/  ISETP.LE.AND P0, PT, R3, UR5, PT ;  /* 0x0000000503007c0c */ /* 0x002fe4000bf03270 */
[----:B------:R-:W-:-:S05]  /*caa0*/  MOV R3, 0x1 ;  /* 0x0000000100037802 */ /* 0x000fca0000000f00 */
[----:B------:R0:W-:Y:S06]  /*cab0*/  STL [R1], R3 ;  /* 0x0000000301007387 */ /* 0x0001ec0000100800 */
        /* <DEDUP_REMOVED lines=18> */
[----:B------:R-:W-:-:S05]  /*cbe0*/  IMAD.MOV.U32 R0, RZ, RZ, 0x1 ;  /* 0x00000001ff007424 */ /* 0x000fca00078e00ff */
[----:B------:R-:W-:-:S05]  /*cbf0*/  LEA R4, R4, UR36, 0x1 ;  /* 0x0000002404047c11 */ /* 0x000fca000f8e08ff */
[----:B------:R-:W-:Y:S04]  /*cc00*/  STL [R1+0x14], R4 ;  /* 0x0000140401007387 */ /* 0x000fe80000100800 */
[----:B------:R0:W-:Y:S04]  /*cc10*/  STL [R1+0x28], R3 ;  /* 0x0000280301007387 */ /* 0x0001e80000100800 */
[----:B------:R1:W-:Y:S04]  /*cc20*/  STL [R1], R0 ;  /* 0x0000000001007387 */ /* 0x0003e80000100800 */
[----:B------:R2:W-:Y:S01]  /*cc30*/  STL [R1+0x30], RZ ;  /* 0x000030ff01007387 */ /* 0x0005e20000100800 */
[----:B0-----:R-:W-:-:S02]  /*cc40*/  LOP3.LUT R3, R2, 0x40, RZ, 0xfc, !PT ;  /* 0x0000004002037812 */ /* 0x001fc400078efcff */
[----:B-1----:R-:W-:-:S07]  /*cc50*/  LOP3.LUT R0, R2, 0x80, RZ, 0xfc, !PT ;  /* 0x0000008002007812 */ /* 0x002fce00078efcff */
.L_x_3554:
[----:B---3--:R-:W3:Y:S01]  /*cc60*/  LDL R2, [R1+0x28] ;  /* 0x0000280001027983 */ /* 0x008ee20000100800 */
[----:B0-----:R-:W0:Y:S01]  /*cc70*/  LDC R0, c[0x0][0xc38] ;  /* 0x00030e00ff007b82 */ /* 0x001e220000000800 */
[----:B------:R-:W-:Y:S05]  /*cc80*/  YIELD ;  /* 0x0000000000007946 */ /* 0x000fea0003800000 */
[----:B------:R-:W-:Y:S02]  /*cc90*/  ULDC.64 UR4, c[0x0][0x418] ;  /* 0x0001060000047ab9 */ /* 0x000fe40000000a00 */
[----:B-1----:R-:W1:Y:S01]  /*cca0*/  LDC R16, c[0x0][0xc44] ;  /* 0x00031100ff107b82 */ /* 0x002e620000000800 */
[----:B------:R-:W-:-:S03]  /*ccb0*/  UISETP.NE.U32.AND UP0, UPT, UR4, URZ, UPT ;  /* 0x0000003f0400728c */ /* 0x000fc6000bf05070 */
[----:B------:R-:W-:Y:S01]  /*ccc0*/  ULDC UR4, c[0x0][0x424] ;  /* 0x0001090000047ab9 */ /* 0x000fe20000000800 */
[----:B------:R-:W-:-:S04]  /*ccd0*/  UISETP.NE.AND.EX UP0, UPT, UR5, URZ, UPT, UP0 ;  /* 0x0000003f0500728c */ /* 0x000fc8000bf05300 */
[----:B------:R-:W-:Y:S01]  /*cce0*/  USEL UR4, UR4, 0x1, UP0 ;  /* 0x0000000104047887 */ /* 0x000fe20008000000 */
[----:B0-----:R-:W-:Y:S02]  /*ccf0*/  ISETP.NE.AND P0, PT, R0, 0x1, PT ;  /* 0x000000010000780c */ /* 0x001fe40003f05270 */
[----:B-1----:R-:W-:-:S11]  /*cd00*/  ISETP.NE.AND P1, PT, R16, 0x1, PT ;  /* 0x000000011000780c */ /* 0x002fd60003f25270 */
[----:B------:R-:W3:Y:S08]  /*cd10*/  @P0 LDC R0, c[0x0][0xc3c] ;  /* 0x00030f00ff000b82 */ /* 0x000ef00000000800 */
[----:B------:R-:W0:Y:S01]  /*cd20*/  @P0 LDC R3, c[0x0][0xc40] ;  /* 0x00031000ff030b82 */ /* 0x000e220000000800 */
[----:B---3--:R-:W-:Y:S01]  /*cd30*/  @P0 IMAD.HI.U32 R0, R2, R0, RZ ;  /* 0x0000000002000227 */ /* 0x008fe200078e00ff */
[----:B------:R-:W-:-:S04]  /*cd40*/  MOV R4, R2 ;  /* 0x0000000200047202 */ /* 0x000fc80000000f00 */
[----:B0-----:R-:W-:Y:S02]  /*cd50*/  @P0 SHF.R.U32.HI R4, RZ, R3, R0 ;  /* 0x00000003ff040219 */ /* 0x001fe40000011600 */
[----:B------:R-:W0:Y:S03]  /*cd60*/  @P1 LDC.64 R2, c[0x0][0xc48] ;  /* 0x00031200ff021b82 */ /* 0x000e260000000a00 */
[----:B------:R-:W-:Y:S01]  /*cd70*/  IMAD.MOV.U32 R19, RZ, RZ, R4 ;  /* 0x000000ffff137224 */ /* 0x000fe200078e0004 */
[----:B------:R1:W-:Y:S04]  /*cd80*/  STL [R1+0x24], R4 ;  /* 0x0000240401007387 */ /* 0x0003e80000100800 */
[----:B------:R-:W3:Y:S01]  /*cd90*/  LDC R0, c[0x0][0x2f0] ;  /* 0x0000bc00ff007b82 */ /* 0x000ee20000000800 */
[----:B0-----:R-:W-:-:S05]  /*cda0*/  @P1 IMAD.HI.U32 R2, R4, R2, RZ ;  /* 0x0000000204021227 */ /* 0x001fca00078e00ff */
[----:B------:R-:W-:Y:S01]  /*cdb0*/  @P1 SHF.R.U32.HI R19, RZ, R3, R2 ;  /* 0x00000003ff131219 */ /* 0x000fe20000011602 */
[----:B------:R-:W-:Y:S02]  /*cdc0*/  IMAD.MOV.U32 R2, RZ, RZ, RZ ;  /* 0x000000ffff027224 */ /* 0x000fe400078e00ff */
[----:B---3--:R-:W-:Y:S01]  /*cdd0*/  IMAD R5, R0, UR4, RZ ;  /* 0x0000000400057c24 */ /* 0x008fe2000f8e02ff */
[----:B------:R-:W-:Y:S01]  /*cde0*/  UIADD3 UR4, UR36, 0x21400, URZ ;  /* 0x0002140024047890 */ /* 0x000fe2000fffe03f */
[----:B------:R1:W-:Y:S02]  /*cdf0*/  STL [R1+0x18], R19 ;  /* 0x0000181301007387 */ /* 0x0003e40000100800 */
[----:B------:R-:W-:Y:S01]  /*ce00*/  VIADD R3, R5, 0x6f ;  /* 0x0000006f05037836 */ /* 0x000fe20000000000 */
[----:B------:R-:W-:Y:S01]  /*ce10*/  ULOP3.LUT UP0, URZ, UR4, 0x3ff, URZ, 0xc0, !UPT ;  /* 0x000003ff043f7892 */ /* 0x000fe2000f80c03f */
[----:B------:R1:W-:Y:S02]  /*ce20*/  STL [R1+0x2c], R5 ;  /* 0x00002c0501007387 */ /* 0x0003e40000100800 */
[----:B------:R-:W-:-:S03]  /*ce30*/  IMAD.HI R2, R3, -0x6db6db6d, R2 ;  /* 0x9249249303027827 */ /* 0x000fc600078e0202 */
[----:B------:R-:W-:Y:S01]  /*ce40*/  PLOP3.LUT P0, PT, PT, PT, UP0, 0x80, 0x0 ;  /* 0x000000000000781c */ /* 0x000fe20003f0f008 */
[----:B------:R-:W-:-:S04]  /*ce50*/  IMAD.MOV R3, RZ, RZ, -R19 ;  /* 0x000000ffff037224 */ /* 0x000fc800078e0a13 */
[----:B------:R-:W-:Y:S01]  /*ce60*/  IMAD R16, R16, R3, R4 ;  /* 0x0000000310107224 */ /* 0x000fe200078e0204 */
        /* <DEDUP_REMOVED lines=8> */
[----:B-1----:R-:W-:Y:S01]  /*cef0*/  IMAD.U32 R4, RZ, RZ, UR6 ;  /* 0x00000006ff047e24 */ /* 0x002fe2000f8e00ff */
[----:B------:R-:W-:Y:S01]  /*cf00*/  MOV R6, UR8 ;  /* 0x0000000800067c02 */ /* 0x000fe20008000f00 */
[----:B------:R-:W0:Y:S01]  /*cf10*/  LDC.64 R2, c[0x4][R2] ;  /* 0x0100000002027b82 */ /* 0x000e220000000a00 */
        /* <DEDUP_REMOVED lines=8> */
[----:B0-2---:R-:W-:Y:S05]  /*cfa0*/  CALL.ABS.NOINC R2 ;  /* 0x0000000002007343 */ /* 0x005fea0003c00000 */
.L_x_3475:
        /* <DEDUP_REMOVED lines=9> */
[----:B-1----:R-:W-:Y:S01]  /*d040*/  MOV R4, UR6 ;  /* 0x0000000600047c02 */ /* 0x002fe20008000f00 */
[----:B------:R-:W-:Y:S01]  /*d050*/  IMAD.U32 R5, RZ, RZ, UR7 ;  /* 0x00000007ff057e24 */ /* 0x000fe2000f8e00ff */
[----:B------:R-:W-:Y:S01]  /*d060*/  MOV R12, 0x1 ;  /* 0x00000001000c7802 */ /* 0x000fe20000000f00 */
[----:B------:R-:W-:Y:S02]  /*d070*/  IMAD.U32 R6, RZ, RZ, UR8 ;  /* 0x00000008ff067e24 */ /* 0x000fe4000f8e00ff */
[----:B------:R-:W-:-:S02]  /*d080*/  IMAD.U32 R7, RZ, RZ, UR9 ;  /* 0x00000009ff077e24 */ /* 0x000fc4000f8e00ff */
[----:B------:R-:W-:Y:S02]  /*d090*/  IMAD.U32 R10, RZ, RZ, UR4 ;  /* 0x00000004ff0a7e24 */ /* 0x000fe4000f8e00ff */
[----:B------:R-:W-:Y:S02]  /*d0a0*/  IMAD.U32 R11, RZ, RZ, UR5 ;  /* 0x00000005ff0b7e24 */ /* 0x000fe4000f8e00ff */
[----:B------:R-:W-:Y:S02]  /*d0b0*/  IMAD.MOV.U32 R8, RZ, RZ, 0x70 ;  /* 0x00000070ff087424 */ /* 0x000fe400078e00ff */
[----:B0-----:R-:W-:-:S07]  /*d0c0*/  IMAD.MOV.U32 R13, RZ, RZ, RZ ;  /* 0x000000ffff0d7224 */ /* 0x001fce00078e00ff */
[----:B------:R-:W-:-:S07]  /*d0d0*/  LEPC R20, `(.L_x_3477) ;  /* 0x000000001014794e */ /* 0x000fce0000000000 */
[----:B--23--:R-:W-:Y:S05]  /*d0e0*/  CALL.ABS.NOINC R2 ;  /* 0x0000000002007343 */ /* 0x00cfea0003c00000 */
.L_x_3477:
        /* <DEDUP_REMOVED lines=15> */
.L_x_3476:
[----:B------:R-:W-:Y:S01]  /*d1e0*/  ULDC.64 UR4, c[0x0][0x9f8] ;  /* 0x00027e0000047ab9 */ /* 0x000fe20000000a00 */
[----:B------:R-:W3:Y:S01]  /*d1f0*/  LDL R17, [R1+0x20] ;  /* 0x0000200001117983 */ /* 0x000ee20000100800 */
[----:B------:R-:W-:-:S04]  /*d200*/  ISETP.NE.U32.AND P0, PT, RZ, UR4, PT ;  /* 0x00000004ff007c0c */ /* 0x000fc8000bf05070 */
[----:B------:R-:W-:-:S13]  /*d210*/  ISETP.NE.AND.EX P0, PT, RZ, UR5, PT, P0 ;  /* 0x00000005ff007c0c */ /* 0x000fda000bf05300 */
[----:B------:R-:W0:Y:S02]  /*d220*/  @P0 LDC.64 R2, c[0x0][0x9f8] ;  /* 0x00027e00ff020b82 */ /* 0x000e240000000a00 */
[----:B0-----:R-:W-:-:S05]  /*d230*/  @P0 IMAD.WIDE R2, R19, 0x4, R2 ;  /* 0x0000000413020825 */ /* 0x001fca00078e0202 */
[----:B-1----:R0:W4:Y:S01]  /*d240*/  @P0 LDG.E R19, desc[UR60][R2.64] ;  /* 0x0000003c02130981 */ /* 0x002122000c1e1900 */
[----:B------:R-:W-:Y:S01]  /*d250*/  UMOV UR4, 0xffffffff ;  /* 0xffffffff00047882 */ /* 0x000fe20000000000 */
[----:B0-----:R-:W0:Y:S02]  /*d260*/  LDC.64 R2, c[0x0][0x418] ;  /* 0x00010600ff027b82 */ /* 0x001e240000000a00 */
[----:B0-----:R-:W-:-:S04]  /*d270*/  ISETP.NE.U32.AND P0, PT, R2, RZ, PT ;  /* 0x000000ff0200720c */ /* 0x001fc80003f05070 */
[----:B------:R-:W-:-:S04]  /*d280*/  ISETP.NE.AND.EX P1, PT, R3, RZ, PT, P0 ;  /* 0x000000ff0300720c */ /* 0x000fc80003f25300 */
[----:B------:R-:W-:Y:S01]  /*d290*/  P2R R0, PR, RZ, 0x2 ;  /* 0x00000002ff007803 */ /* 0x000fe20000000000 */
[----:B---3--:R-:W-:-:S05]  /*d2a0*/  VIADD R8, R17, 0xffffffff ;  /* 0xffffffff11087836 */ /* 0x008fca0000000000 */
[----:B------:R0:W-:Y:S04]  /*d2b0*/  STL [R1+0x1c], R8 ;  /* 0x00001c0801007387 */ /* 0x0001e80000100800 */
[----:B------:R0:W-:Y:S01]  /*d2c0*/  STL [R1+0x10], R0 ;  /* 0x0000100001007387 */ /* 0x0001e20000100800 */
[----:B----4-:R-:W-:Y:S02]  /*d2d0*/  SHF.R.S32.HI R7, RZ, 0x1f, R19 ;  /* 0x0000001fff077819 */ /* 0x010fe40000011413 */
[----:B------:R-:W-:-:S03]  /*d2e0*/  SEL R17, R19, RZ, !P1 ;  /* 0x000000ff13117207 */ /* 0x000fc60004800000 */
[----:B------:R0:W-:Y:S01]  /*d2f0*/  STL [R1+0x8], R7 ;  /* 0x0000080701007387 */ /* 0x0001e20000100800 */
[----:B------:R-:W-:Y:S05]  /*d300*/  BRA.DIV UR4, `(.L_x_3478) ;  /* 0x0000003e04e87947 */ /* 0x000fea000b800000 */
[----:B0-----:R-:W0:Y:S02]  /*d310*/  S2R R0, SR_TID.X ;  /* 0x0000000000007919 */ /* 0x001e240000002100 */
[----:B0-----:R-:W-:-:S04]  /*d320*/  SHF.R.U32.HI R0, RZ, 0x5, R0 ;  /* 0x00000005ff007819 */ /* 0x001fc80000011600 */
[----:B------:R-:W-:-:S05]  /*d330*/  LOP3.LUT R0, R0, 0x3, RZ, 0xc0, !PT ;  /* 0x0000000300007812 */ /* 0x000fca00078ec0ff */
[----:B------:R0:W1:Y:S02]  /*d340*/  SHFL.IDX PT, R14, R0, RZ, 0x1f ;  /* 0x00001fff000e7589 */ /* 0x00006400000e0000 */
.L_x_3570:
[----:B------:R-:W-:Y:S02]  /*d350*/  PLOP3.LUT P2, PT, PT, PT, PT, 0x8, 0x0 ;  /* 0x000000000000781c */ /* 0x000fe40003f4e170 */
[----:B-1----:R-:W-:Y:S02]  /*d360*/  ISETP.NE.AND P0, PT, R14, RZ, PT ;  /* 0x000000ff0e00720c */ /* 0x002fe40003f05270 */
[----:B0-----:R-:W-:-:S05]  /*d370*/  P2R R0, PR, RZ, 0x4 ;  /* 0x00000004ff007803 */ /* 0x001fca0000000000 */
[----:B------:R0:W-:Y:S06]  /*d380*/  STL [R1+0xc], R0 ;  /* 0x00000c0001007387 */ /* 0x0001ec0000100800 */
[----:B------:R-:W-:Y:S05]  /*d390*/  @P0 BRA `(.L_x_3479) ;  /* 0x0000000400240947 */ /* 0x000fea0003800000 */
[----:B------:R-:W-:-:S03]  /*d3a0*/  UMOV UR4, 0xffffffff ;  /* 0xffffffff00047882 */ /* 0x000fc60000000000 */
[----:B------:R-:W-:Y:S05]  /*d3b0*/  BRA.DIV UR4, `(.L_x_3480) ;  /* 0x0000003e04f07947 */ /* 0x000fea000b800000 */
[----:B------:R-:W-:-:S13]  /*d3c0*/  ELECT P6, URZ, PT ;  /* 0x00000000003f782f */ /* 0x000fda00038c0000 */
.L_x_3573:
[----:B------:R-:W-:Y:S05]  /*d3d0*/  @!P6 BRA `(.L_x_3479) ;  /* 0x000000040014e947 */ /* 0x000fea0003800000 */
[----:B------:R1:W-:Y:S01]  /*d3e0*/  STL [R1+0x4], R8 ;  /* 0x0000040801007387 */ /* 0x0003e20000100800 */
[----:B------:R-:W-:Y:S01]  /*d3f0*/  IMAD.MOV.U32 R17, RZ, RZ, R19 ;  /* 0x000000ffff117224 */ /* 0x000fe200078e0013 */
[----:B------:R-:W-:Y:S06]  /*d400*/  @!P1 BRA `(.L_x_3481) ;  /* 0x00000000004c9947 */ /* 0x000fec0003800000 */
[----:B------:R-:W3:Y:S01]  /*d410*/  LDC R6, c[0x0][0x43c] ;  /* 0x00010f00ff067b82 */ /* 0x000ee20000000800 */
[----:B0-----:R-:W-:Y:S01]  /*d420*/  IMAD.MOV.U32 R0, RZ, RZ, R8 ;  /* 0x000000ffff007224 */ /* 0x001fe200078e0008 */
[----:B------:R-:W-:Y:S01]  /*d430*/  ULDC.64 UR4, c[0x0][0x428] ;  /* 0x00010a0000047ab9 */ /* 0x000fe20000000a00 */
[----:B---3--:R-:W-:-:S13]  /*d440*/  ISETP.NE.AND P0, PT, R6, 0x1, PT ;  /* 0x000000010600780c */ /* 0x008fda0003f05270 */
[----:B------:R-:W0:Y:S02]  /*d450*/  @P0 LDC.64 R4, c[0x0][0x440] ;  /* 0x00011000ff040b82 */ /* 0x000e240000000a00 */
[----:B0-----:R-:W-:-:S05]  /*d460*/  @P0 IMAD.HI.U32 R4, R8, R4, RZ ;  /* 0x0000000408040227 */ /* 0x001fca00078e00ff */
[----:B------:R-:W-:-:S04]  /*d470*/  @P0 SHF.R.U32.HI R0, RZ, R5, R4 ;  /* 0x00000005ff000219 */ /* 0x000fc80000011604 */
[----:B------:R-:W-:Y:S02]  /*d480*/  IADD3 R4, -R0, RZ, RZ ;  /* 0x000000ff00047210 */ /* 0x000fe40007ffe1ff */
[----:B------:R-:W-:-:S03]  /*d490*/  SHF.R.S32.HI R5, RZ, 0x1f, R0 ;  /* 0x0000001fff057819 */ /* 0x000fc60000011400 */
[----:B------:R-:W-:Y:S02]  /*d4a0*/  IMAD R6, R6, R4, R8 ;  /* 0x0000000406067224 */ /* 0x000fe400078e0208 */
[----:B------:R-:W-:-:S03]  /*d4b0*/  IMAD.MOV.U32 R4, RZ, RZ, R0 ;  /* 0x000000ffff047224 */ /* 0x000fc600078e0000 */
[----:B------:R0:W-:Y:S01]  /*d4c0*/  STL [R1+0x4], R6 ;  /* 0x0000040601007387 */ /* 0x0001e20000100800 */
[----:B------:R-:W-:-:S03]  /*d4d0*/  IMAD.WIDE.U32 R4, R19, UR4, R4 ;  /* 0x0000000413047c25 */ /* 0x000fc6000f8e0004 */
[----:B------:R-:W-:Y:S01]  /*d4e0*/  LEA R2, P0, R4, R2, 0x2 ;  /* 0x0000000204027211 */ /* 0x000fe200078010ff */
[----:B0-----:R-:W-:-:S04]  /*d4f0*/  IMAD R6, R7, UR4, RZ ;  /* 0x0000000407067c24 */ /* 0x001fc8000f8e02ff */
[----:B------:R-:W-:-:S04]  /*d500*/  IMAD R0, R19, UR5, R6 ;  /* 0x0000000513007c24 */ /* 0x000fc8000f8e0206 */
[----:B------:R-:W-:-:S05]  /*d510*/  IMAD.IADD R0, R5, 0x1, R0 ;  /* 0x0000000105007824 */ /* 0x000fca00078e0200 */
[----:B------:R-:W-:-:S05]  /*d520*/  LEA.HI.X R3, R4, R3, R0, 0x2, P0 ;  /* 0x0000000304037211 */ /* 0x000fca00000f1400 */
[----:B------:R3:W5:Y:S02]  /*d530*/  LDG.E R17, desc[UR60][R2.64] ;  /* 0x0000003c02117981 */ /* 0x000764000c1e1900 */
.L_x_3481:
[----:B---3--:R-:W3:Y:S01]  /*d540*/  LDL R2, [R1] ;  /* 0x0000000001027983 */ /* 0x008ee20000100800 */
[----:B0-----:R-:W-:Y:S02]  /*d550*/  LEA R0, R18, UR36, 0x3 ;  /* 0x0000002412007c11 */ /* 0x001fe4000f8e18ff */
[----:B---3--:R-:W-:-:S04]  /*d560*/  SHF.L.U32 R2, R2, 0x1f, RZ ;  /* 0x0000001f02027819 */ /* 0x008fc800000006ff */
[----:B------:R-:W0:Y:S02]  /*d570*/  SYNCS.PHASECHK.TRANS64.TRYWAIT P0, [R0+URZ+0x36840], R2 ;  /* 0x03684002000075a7 */ /* 0x000e24000800017f */
[----:B0-----:R-:W-:Y:S05]  /*d580*/  @!P0 BRA `(.L_x_3482) ;  /* 0x0000003c009c8947 */ /* 0x001fea0003800000 */
.L_x_3574:
[----:B------:R-:W3:Y:S02]  /*d590*/  S2R R3, SR_TID.X ;  /* 0x0000000000037919 */ /* 0x000ee40000002100 */
[----:B---3--:R-:W-:-:S04]  /*d5a0*/  LOP3.LUT R3, R3, 0x7f, RZ, 0xc0, !PT ;  /* 0x0000007f03037812 */ /* 0x008fc800078ec0ff */
[----:B------:R-:W-:-:S13]  /*d5b0*/  ISETP.NE.AND P0, PT, R3, RZ, PT ;  /* 0x000000ff0300720c */ /* 0x000fda0003f05270 */
        /* <DEDUP_REMOVED lines=8> */
.L_x_3483:
[----:B0-----:R-:W3:Y:S01]  /*d640*/  LDL R2, [R1+0x4] ;  /* 0x0000040001027983 */ /* 0x001ee20000100800 */
        /* <DEDUP_REMOVED lines=8> */
[----:B------:R-:W-:Y:S01]  /*d6d0*/  PLOP3.LUT P0, PT, PT, PT, PT, 0x80, 0x0 ;  /* 0x000000000000781c */ /* 0x000fe20003f0f070 */
[----:B------:R-:W-:Y:S01]  /*d6e0*/  UMOV UR7, 0x14f00000 ;  /* 0x14f0000000077882 */ /* 0x000fe20000000000 */
[----:B------:R-:W-:-:S02]  /*d6f0*/  UMOV UR16, 0x40 ;  /* 0x0000004000107882 */ /* 0x000fc40000000000 */
[----:B------:R-:W-:Y:S01]  /*d700*/  P2R R0, PR, RZ, 0x1 ;  /* 0x00000001ff007803 */ /* 0x000fe20000000000 */
[----:B------:R-:W-:Y:S02]  /*d710*/  UIMAD UR8, UR8, 0xa800, UR36 ;  /* 0x0000a800080878a4 */ /* 0x000fe4000f8e0224 */
[----:B------:R-:W-:Y:S02]  /*d720*/  UIADD3 UR9, UR9, 0x36830, URZ ;  /* 0x0003683009097890 */ /* 0x000fe4000fffe03f */
[----:B------:R-:W-:Y:S01]  /*d730*/  UIADD3 UR14, UR8, 0x21400, URZ ;  /* 0x00021400080e7890 */ /* 0x000fe2000fffe03f */
[----:B------:R4:W-:Y:S01]  /*d740*/  STL [R1+0xc], R0 ;  /* 0x00000c0001007387 */ /* 0x0009e20000100800 */
[----:B------:R-:W-:Y:S02]  /*d750*/  UIADD3 UR15, UR8, 0x24c00, URZ ;  /* 0x00024c00080f7890 */ /* 0x000fe4000fffe03f */
[----:B------:R-:W-:-:S03]  /*d760*/  UIADD3 UR17, UR8, 0x28400, URZ ;  /* 0x0002840008117890 */ /* 0x000fc6000fffe03f */
[----:B------:R-:W-:Y:S01]  /*d770*/  UMOV UR8, UR14 ;  /* 0x0000000e00087c82 */ /* 0x000fe20008000000 */
[----:B------:R-:W-:Y:S01]  /*d780*/  UMOV UR14, 0x80 ;  /* 0x00000080000e7882 */ /* 0x000fe20000000000 */
[----:B---3--:R-:W-:-:S13]  /*d790*/  R2UR UR11, R2 ;  /* 0x00000000020b72ca */ /* 0x008fda00000e0000 */
[----:B------:R-:W-:-:S09]  /*d7a0*/  UIMAD UR11, UR11, 0x70, URZ ;  /* 0x000000700b0b78a4 */ /* 0x000fd2000f8e023f */
[----:B------:R0:W-:Y:S02]  /*d7b0*/  UTMALDG.4D [UR8], [UR4], desc[UR6] ;  /* 0x00000608040075b4 */ /* 0x0001e40008019000 */
[----:B0-----:R-:W-:Y:S01]  /*d7c0*/  UMOV UR8, UR15 ;  /* 0x0000000f00087c82 */ /* 0x001fe20008000000 */
[----:B------:R-:W-:Y:S02]  /*d7d0*/  UMOV UR10, UR16 ;  /* 0x00000010000a7c82 */ /* 0x000fe40008000000 */
[----:B------:R0:W-:Y:S02]  /*d7e0*/  UTMALDG.4D [UR8], [UR4], desc[UR6] ;  /* 0x00000608040075b4 */ /* 0x0001e40008019000 */
[----:B0-----:R-:W-:Y:S01]  /*d7f0*/  UMOV UR8, UR17 ;  /* 0x0000001100087c82 */ /* 0x001fe20008000000 */
[----:B------:R-:W-:Y:S02]  /*d800*/  UMOV UR10, UR14 ;  /* 0x0000000e000a7c82 */ /* 0x000fe40008000000 */
[----:B------:R4:W-:Y:S02]  /*d810*/  UTMALDG.4D [UR8], [UR4], desc[UR6] ;  /* 0x00000608040075b4 */ /* 0x0009e40008019000 */
[----:B----4-:R-:W-:Y:S01]  /*d820*/  NOP ;  /* 0x0000000000007918 */ /* 0x010fe20000000000 */
.L_x_3479:
        /* <DEDUP_REMOVED lines=11> */
[----:B------:R-:W-:Y:S01]  /*d8e0*/  MOV R7, UR9 ;  /* 0x0000000900077c02 */ /* 0x000fe20008000f00 */
[----:B------:R-:W3:Y:S01]  /*d8f0*/  LDC.64 R2, c[0x4][R2] ;  /* 0x0100000002027b82 */ /* 0x000ee20000000a00 */
[----:B------:R-:W-:Y:S02]  /*d900*/  IMAD.U32 R5, RZ, RZ, UR7 ;  /* 0x00000007ff057e24 */ /* 0x000fe4000f8e00ff */
[----:B------:R-:W-:Y:S02]  /*d910*/  IMAD.U32 R6, RZ, RZ, UR8 ;  /* 0x00000008ff067e24 */ /* 0x000fe4000f8e00ff */
[----:B------:R-:W-:-:S02]  /*d920*/  IMAD.U32 R10, RZ, RZ, UR4 ;  /* 0x00000004ff0a7e24 */ /* 0x000fc4000f8e00ff */
[----:B------:R-:W-:Y:S02]  /*d930*/  IMAD.U32 R11, RZ, RZ, UR5 ;  /* 0x00000005ff0b7e24 */ /* 0x000fe4000f8e00ff */
[----:B-1----:R-:W-:Y:S02]  /*d940*/  IMAD.MOV.U32 R8, RZ, RZ, 0x70 ;  /* 0x00000070ff087424 */ /* 0x002fe400078e00ff */
[----:B------:R-:W-:Y:S02]  /*d950*/  IMAD.MOV.U32 R12, RZ, RZ, 0x1 ;  /* 0x00000001ff0c7424 */ /* 0x000fe400078e00ff */
[----:B------:R-:W-:-:S07]  /*d960*/  IMAD.MOV.U32 R13, RZ, RZ, RZ ;  /* 0x000000ffff0d7224 */ /* 0x000fce00078e00ff */
[----:B------:R-:W-:-:S07]  /*d970*/  LEPC R20, `(.L_x_3484) ;  /* 0x000000001014794e */ /* 0x000fce0000000000 */
[----:B0-23--:R-:W-:Y:S05]  /*d980*/  CALL.ABS.NOINC R2 ;  /* 0x0000000002007343 */ /* 0x00dfea0003c00000 */
.L_x_3484:
[----:B------:R-:W3:Y:S01]  /*d990*/  LDL.LU R5, [R1+0x18] ;  /* 0x0000180001057983 */ /* 0x000ee20000300800 */
[----:B0-----:R-:W-:Y:S01]  /*d9a0*/  SHF.R.S32.HI R0, RZ, 0x1f, R16 ;  /* 0x0000001fff007819 */ /* 0x001fe20000011410 */
[----:B------:R-:W-:Y:S01]  /*d9b0*/  ULDC.64 UR4, c[0x0][0x2d8] ;  /* 0x0000b60000047ab9 */ /* 0x000fe20000000a00 */
[----:B-1----:R-:W0:Y:S01]  /*d9c0*/  LDC R8, c[0x0][0x448] ;  /* 0x00011200ff087b82 */ /* 0x002e220000000800 */
[----:B------:R-:W4:Y:S01]  /*d9d0*/  LDL.LU R7, [R1+0x24] ;  /* 0x0000240001077983 */ /* 0x000f220000300800 */
[----:B------:R-:W-:-:S03]  /*d9e0*/  ULDC.64 UR6, c[0x0][0x280] ;  /* 0x0000a00000067ab9 */ /* 0x000fc60000000a00 */
[----:B------:R-:W2:Y:S01]  /*d9f0*/  LDL R4, [R1+0x28] ;  /* 0x0000280001047983 */ /* 0x000ea20000100800 */
        /* <DEDUP_REMOVED lines=8> */
[----:B-1----:R-:W-:-:S04]  /*da80*/  SHF.L.U32 R11, R11, 0x3, RZ ;  /* 0x000000030b0b7819 */ /* 0x002fc800000006ff */
[----:B------:R-:W-:-:S04]  /*da90*/  LOP3.LUT R11, R11, 0x38, RZ, 0xc0, !PT ;  /* 0x000000380b0b7812 */ /* 0x000fc800078ec0ff */
[----:B------:R-:W-:Y:S02]  /*daa0*/  LOP3.LUT R10, R11, 0x40, RZ, 0xfc, !PT ;  /* 0x000000400b0a7812 */ /* 0x000fe400078efcff */
[----:B---3--:R-:W-:Y:S01]  /*dab0*/  SHF.R.S32.HI R0, RZ, 0x1f, R5 ;  /* 0x0000001fff007819 */ /* 0x008fe20000011405 */
[----:B------:R-:W-:-:S04]  /*dac0*/  IMAD.WIDE.U32 R2, R5, UR4, R2 ;  /* 0x0000000405027c25 */ /* 0x000fc8000f8e0002 */
[----:B------:R-:W-:Y:S01]  /*dad0*/  IMAD R0, R0, UR4, RZ ;  /* 0x0000000400007c24 */ /* 0x000fe2000f8e02ff */
[----:B------:R-:W-:-:S03]  /*dae0*/  ULDC UR4, c[0x0][0xc38] ;  /* 0x00030e0000047ab9 */ /* 0x000fc60000000800 */
[----:B------:R-:W-:Y:S02]  /*daf0*/  IMAD R0, R5, UR5, R0 ;  /* 0x0000000505007c24 */ /* 0x000fe4000f8e0200 */
[----:B------:R-:W1:Y:S03]  /*db00*/  S2R R5, SR_TID.X ;  /* 0x0000000000057919 */ /* 0x000e660000002100 */
[----:B------:R-:W-:Y:S01]  /*db10*/  IADD3 R3, R3, R0, RZ ;  /* 0x0000000003037210 */ /* 0x000fe20007ffe0ff */
[----:B----4-:R-:W-:Y:S02]  /*db20*/  IMAD.MOV R0, RZ, RZ, -R7 ;  /* 0x000000ffff007224 */ /* 0x010fe400078e0a07 */
[----:B------:R-:W3:Y:S02]  /*db30*/  @P0 LDC R7, c[0x0][0x450] ;  /* 0x00011400ff070b82 */ /* 0x000ee40000000800 */
[----:B--2---:R-:W-:Y:S01]  /*db40*/  IMAD R0, R0, UR4, R4 ;  /* 0x0000000400007c24 */ /* 0x004fe2000f8e0204 */
[----:B------:R-:W-:-:S03]  /*db50*/  ULDC.64 UR4, c[0x0][0x2d0] ;  /* 0x0000b40000047ab9 */ /* 0x000fc60000000a00 */
[----:B------:R-:W-:Y:S01]  /*db60*/  IMAD.SHL.U32 R4, R0, 0x80, RZ ;  /* 0x0000008000047824 */ /* 0x000fe200078e00ff */
[----:B-1----:R-:W-:-:S04]  /*db70*/  LOP3.LUT R5, R5, 0x7f, RZ, 0xc0, !PT ;  /* 0x0000007f05057812 */ /* 0x002fc800078ec0ff */
[----:B------:R-:W-:Y:S02]  /*db80*/  SHF.R.U32.HI R9, RZ, 0x3, R5 ;  /* 0x00000003ff097819 */ /* 0x000fe40000011605 */
[----:B------:R-:W1:Y:S02]  /*db90*/  S2R R5, SR_TID.X ;  /* 0x0000000000057919 */ /* 0x000e640000002100 */
[----:B-1----:R-:W-:-:S05]  /*dba0*/  IMAD.SHL.U32 R5, R5, 0x10, RZ ;  /* 0x0000001005057824 */ /* 0x002fca00078e00ff */
[----:B------:R-:W-:Y:S02]  /*dbb0*/  LOP3.LUT R5, R9, 0x70, R5, 0xf8, !PT ;  /* 0x0000007009057812 */ /* 0x000fe400078ef805 */
[----:B------:R-:W-:Y:S02]  /*dbc0*/  LOP3.LUT R9, R11, 0x80, RZ, 0xfc, !PT ;  /* 0x000000800b097812 */ /* 0x000fe400078efcff */
        /* <DEDUP_REMOVED lines=8> */
[----:B------:R-:W-:-:S04]  /*dc50*/  IMAD R6, R6, UR4, RZ ;  /* 0x0000000406067c24 */ /* 0x000fc8000f8e02ff */
[----:B------:R-:W-:Y:S01]  /*dc60*/  IMAD R6, R5, UR5, R6 ;  /* 0x0000000505067c24 */ /* 0x000fe2000f8e0206 */
[----:B------:R-:W-:Y:S01]  /*dc70*/  SHF.R.S32.HI R5, RZ, 0x1f, R0 ;  /* 0x0000001fff057819 */ /* 0x000fe20000011400 */
[----:B------:R-:W-:Y:S02]  /*dc80*/  ULDC.64 UR4, c[0x0][0x2c8] ;  /* 0x0000b20000047ab9 */ /* 0x000fe40000000a00 */
[----:B------:R-:W-:Y:S02]  /*dc90*/  IMAD.IADD R3, R3, 0x1, R6 ;  /* 0x0000000103037824 */ /* 0x000fe400078e0206 */
[----:B------:R-:W-:Y:S02]  /*dca0*/  IMAD R5, R5, UR4, RZ ;  /* 0x0000000405057c24 */ /* 0x000fe4000f8e02ff */
[----:B------:R-:W-:Y:S01]  /*dcb0*/  IMAD.WIDE.U32 R2, R0, UR4, R2 ;  /* 0x0000000400027c25 */ /* 0x000fe2000f8e0002 */
[----:B------:R-:W-:Y:S02]  /*dcc0*/  ULDC UR4, c[0x0][0x2b8] ;  /* 0x0000ae0000047ab9 */ /* 0x000fe40000000800 */
[----:B------:R-:W-:Y:S01]  /*dcd0*/  ISETP.GE.AND P1, PT, R10, UR4, PT ;  /* 0x000000040a007c0c */ /* 0x000fe2000bf26270 */
[----:B------:R-:W-:Y:S01]  /*dce0*/  IMAD R5, R0, UR5, R5 ;  /* 0x0000000500057c24 */ /* 0x000fe2000f8e0205 */
[----:B------:R0:W5:Y:S01]  /*dcf0*/  LDL R10, [R1+0x14] ;  /* 0x00001400010a7983 */ /* 0x0001620000100800 */
[----:B------:R-:W-:-:S02]  /*dd00*/  LEA R0, P3, R2, UR6, 0x1 ;  /* 0x0000000602007c11 */ /* 0x000fc4000f8608ff */
[----:B------:R-:W-:Y:S01]  /*dd10*/  IMAD.IADD R5, R3, 0x1, R5 ;  /* 0x0000000103057824 */ /* 0x000fe200078e0205 */
[----:B------:R-:W-:Y:S02]  /*dd20*/  ISETP.GE.AND P0, PT, R11, UR4, PT ;  /* 0x000000040b007c0c */ /* 0x000fe4000bf06270 */
[----:B------:R-:W-:Y:S01]  /*dd30*/  ISETP.GE.AND P2, PT, R9, UR4, PT ;  /* 0x0000000409007c0c */ /* 0x000fe2000bf46270 */
[----:B------:R-:W-:Y:S01]  /*dd40*/  UMOV UR4, 0xffffffff ;  /* 0xffffffff00047882 */ /* 0x000fe20000000000 */
[----:B------:R-:W-:Y:S02]  /*dd50*/  LEA.HI.X R2, R2, UR7, R5, 0x1, P3 ;  /* 0x0000000702027c11 */ /* 0x000fe400098f0c05 */
[----:B0-----:R-:W-:Y:S09]  /*dd60*/  BRA.DIV UR4, `(.L_x_3485) ;  /* 0x0000003604b87947 */ /* 0x001ff2000b800000 */
[----:B------:R-:W0:Y:S01]  /*dd70*/  S2R R6, SR_TID.X ;  /* 0x0000000000067919 */ /* 0x000e220000002100 */
[----:B------:R-:W-:Y:S02]  /*dd80*/  ULDC UR4, c[0x0][0x288] ;  /* 0x0000a20000047ab9 */ /* 0x000fe40000000800 */
[----:B------:R-:W-:Y:S01]  /*dd90*/  IMAD R3, R8, UR4, RZ ;  /* 0x0000000408037c24 */ /* 0x000fe2000f8e02ff */
[----:B------:R-:W1:Y:S01]  /*dda0*/  S2R R11, SR_TID.X ;  /* 0x00000000000b7919 */ /* 0x000e620000002100 */
[----:B------:R-:W2:Y:S04]  /*ddb0*/  SHFL.IDX PT, R7, R0, RZ, 0x181f ;  /* 0x00181fff00077589 */ /* 0x000ea800000e0000 */
[----:B------:R-:W-:Y:S01]  /*ddc0*/  SHFL.IDX PT, R9, R2, 0x1, 0x181f ;  /* 0x00381f0002097f89 */ /* 0x000fe200000e0000 */
[----:B0-----:R-:W-:-:S04]  /*ddd0*/  LOP3.LUT R6, R6, 0x7f, RZ, 0xc0, !PT ;  /* 0x0000007f06067812 */ /* 0x001fc800078ec0ff */
[----:B------:R-:W-:Y:S01]  /*dde0*/  SHF.R.U32.HI R6, RZ, 0x3, R6 ;  /* 0x00000003ff067819 */ /* 0x000fe20000011606 */
[----:B-1----:R-:W-:-:S04]  /*ddf0*/  IMAD.SHL.U32 R11, R11, 0x8, RZ ;  /* 0x000000080b0b7824 */ /* 0x002fc800078e00ff */
[----:B------:R-:W-:Y:S01]  /*de00*/  IMAD.IADD R4, R6, 0x1, R4 ;  /* 0x0000000106047824 */ /* 0x000fe200078e0204 */
[----:B------:R-:W-:Y:S01]  /*de10*/  LOP3.LUT R11, R11, 0x38, RZ, 0xc0, !PT ;  /* 0x000000380b0b7812 */ /* 0x000fe200078ec0ff */
[----:B------:R-:W0:Y:S02]  /*de20*/  SHFL.IDX PT, R6, R2, RZ, 0x181f ;  /* 0x00181fff02067589 */ /* 0x000e2400000e0000 */
[C---:B------:R-:W-:Y:S01]  /*de30*/  VIADD R5, R4.reuse, 0x10 ;  /* 0x0000001004057836 */ /* 0x040fe20000000000 */
[----:B------:R-:W-:-:S04]  /*de40*/  ISETP.GE.AND P4, PT, R4, R3, PT ;  /* 0x000000030400720c */ /* 0x000fc80003f86270 */
[----:B------:R-:W-:Y:S02]  /*de50*/  ISETP.GE.AND P3, PT, R5, R3, PT ;  /* 0x000000030500720c */ /* 0x000fe40003f66270 */
[----:B------:R-:W1:Y:S07]  /*de60*/  SHFL.IDX PT, R5, R0, 0x1, 0x181f ;  /* 0x00381f0000057f89 */ /* 0x000e6e00000e0000 */
[----:B--2---:R-:W-:-:S05]  /*de70*/  @!P4 LEA R7, P5, R11, R7, 0x1 ;  /* 0x000000070b07c211 */ /* 0x004fca00078a08ff */
[----:B0-----:R-:W-:-:S05]  /*de80*/  @!P4 IMAD.X R6, RZ, RZ, R6, P5 ;  /* 0x000000ffff06c224 */ /* 0x001fca00028e0606 */
[----:B------:R-:W-:-:S04]  /*de90*/  @!P4 LOP3.LUT R7, R7, R6, RZ, 0x3c, !PT ;  /* 0x000000060707c212 */ /* 0x000fc800078e3cff */
[----:B------:R-:W-:Y:S02]  /*dea0*/  @!P4 LOP3.LUT R6, R7, R6, RZ, 0x3c, !PT ;  /* 0x000000060706c212 */ /* 0x000fe400078e3cff */
[----:B-1----:R-:W-:Y:S02]  /*deb0*/  @!P3 LEA R8, P5, R11, R5, 0x1 ;  /* 0x000000050b08b211 */ /* 0x002fe400078a08ff */
[----:B------:R-:W-:-:S03]  /*dec0*/  @!P4 LOP3.LUT R7, R7, R6, RZ, 0x3c, !PT ;  /* 0x000000060707c212 */ /* 0x000fc600078e3cff */
[----:B------:R-:W-:Y:S02]  /*ded0*/  @!P3 IMAD.X R5, RZ, RZ, R9, P5 ;  /* 0x000000ffff05b224 */ /* 0x000fe400028e0609 */
[----:B-----5:R-:W-:Y:S04]  /*dee0*/  @!P4 LDGSTS.E.BYPASS.LTC128B.128 [R10+0x15400], desc[UR60][R6.64], !P0 ;  /* 0x15400000060acfae */ /* 0x020fe8000c101d7c */
[----:B------:R-:W-:Y:S04]  /*def0*/  @!P4 LDGSTS.E.BYPASS.LTC128B.128 [R10+0x19400], desc[UR60][R6.64+0x80], !P1 ;  /* 0x19400080060acfae */ /* 0x000fe8000c901d7c */
[----:B------:R0:W-:Y:S02]  /*df00*/  @!P4 LDGSTS.E.BYPASS.LTC128B.128 [R10+0x1d400], desc[UR60][R6.64+0x100], !P2 ;  /* 0x1d400100060acfae */ /* 0x0001e4000d101d7c */
[----:B0-----:R-:W-:Y:S01]  /*df10*/  @!P3 MOV R6, R8 ;  /* 0x000000080006b202 */ /* 0x001fe20000000f00 */
[----:B------:R-:W-:Y:S01]  /*df20*/  @!P3 IMAD.MOV.U32 R7, RZ, RZ, R5 ;  /* 0x000000ffff07b224 */ /* 0x000fe200078e0005 */
[----:B------:R-:W0:Y:S01]  /*df30*/  SHFL.IDX PT, R8, R0, 0x2, 0x181f ;  /* 0x00581f0000087f89 */ /* 0x000e2200000e0000 */
[----:B------:R-:W-:-:S03]  /*df40*/  VIADD R5, R4, 0x20 ;  /* 0x0000002004057836 */ /* 0x000fc60000000000 */
[----:B------:R-:W-:Y:S04]  /*df50*/  @!P3 LDGSTS.E.BYPASS.LTC128B.128 [R10+0x15c00], desc[UR60][R6.64], !P0 ;  /* 0x15c00000060abfae */ /* 0x000fe8000c101d7c */
[----:B------:R-:W-:Y:S04]  /*df60*/  @!P3 LDGSTS.E.BYPASS.LTC128B.128 [R10+0x19c00], desc[UR60][R6.64+0x80], !P1 ;  /* 0x19c00080060abfae */ /* 0x000fe8000c901d7c */
[----:B------:R1:W-:Y:S01]  /*df70*/  @!P3 LDGSTS.E.BYPASS.LTC128B.128 [R10+0x1dc00], desc[UR60][R6.64+0x100], !P2 ;  /* 0x1dc00100060abfae */ /* 0x0003e2000d101d7c */
[----:B------:R-:W-:-:S03]  /*df80*/  ISETP.GE.AND P3, PT, R5, R3, PT ;  /* 0x000000030500720c */ /* 0x000fc60003f66270 */
[----:B------:R-:W2:Y:S10]  /*df90*/  SHFL.IDX PT, R5, R2, 0x2, 0x181f ;  /* 0x00581f0002057f89 */ /* 0x000eb400000e0000 */
[----:B0-----:R-:W-:-:S05]  /*dfa0*/  @!P3 LEA R8, P4, R11, R8, 0x1 ;  /* 0x000000080b08b211 */ /* 0x001fca00078808ff */
[----:B-1----:R-:W-:Y:S02]  /*dfb0*/  @!P3 IMAD.MOV.U32 R6, RZ, RZ, R8 ;  /* 0x000000ffff06b224 */ /* 0x002fe400078e0008 */
[----:B--2---:R-:W-:Y:S02]  /*dfc0*/  @!P3 IMAD.X R9, RZ, RZ, R5, P4 ;  /* 0x000000ffff09b224 */ /* 0x004fe400020e0605 */
[----:B------:R-:W-:Y:S02]  /*dfd0*/  VIADD R5, R4, 0x30 ;  /* 0x0000003004057836 */ /* 0x000fe40000000000 */
[----:B------:R-:W-:-:S05]  /*dfe0*/  @!P3 IMAD.MOV.U32 R7, RZ, RZ, R9 ;  /* 0x000000ffff07b224 */ /* 0x000fca00078e0009 */
[----:B------:R-:W-:Y:S04]  /*dff0*/  @!P3 LDGSTS.E.BYPASS.LTC128B.128 [R10+0x16400], desc[UR60][R6.64], !P0 ;  /* 0x16400000060abfae */ /* 0x000fe8000c101d7c */
[----:B------:R-:W-:Y:S04]  /*e000*/  @!P3 LDGSTS.E.BYPASS.LTC128B.128 [R10+0x1a400], desc[UR60][R6.64+0x80], !P1 ;  /* 0x1a400080060abfae */ /* 0x000fe8000c901d7c */
[----:B------:R0:W-:Y:S01]  /*e010*/  @!P3 LDGSTS.E.BYPASS.LTC128B.128 [R10+0x1e400], desc[UR60][R6.64+0x100], !P2 ;  /* 0x1e400100060abfae */ /* 0x0001e2000d101d7c */
[----:B------:R-:W-:-:S03]  /*e020*/  ISETP.GE.AND P3, PT, R5, R3, PT ;  /* 0x000000030500720c */ /* 0x000fc60003f66270 */
[----:B------:R-:W-:Y:S04]  /*e030*/  SHFL.IDX PT, R5, R2, 0x3, 0x181f ;  /* 0x00781f0002057f89 */ /* 0x000fe800000e0000 */
[----:B0-----:R-:W0:Y:S06]  /*e040*/  SHFL.IDX PT, R6, R0, 0x3, 0x181f ;  /* 0x00781f0000067f89 */ /* 0x001e2c00000e0000 */
[----:B0-----:R-:W-:-:S04]  /*e050*/  @!P3 LEA R6, P4, R11, R6, 0x1 ;  /* 0x000000060b06b211 */ /* 0x001fc800078808ff */
[----:B------:R-:W-:-:S05]  /*e060*/  @!P3 IADD3.X R5, RZ, R5, RZ, P4, !PT ;  /* 0x00000005ff05b210 */ /* 0x000fca00027fe4ff */
[----:B------:R-:W-:Y:S02]  /*e070*/  @!P3 IMAD.MOV.U32 R7, RZ, RZ, R5 ;  /* 0x000000ffff07b224 */ /* 0x000fe400078e0005 */
[----:B------:R-:W-:-:S03]  /*e080*/  VIADD R5, R4, 0x40 ;  /* 0x0000004004057836 */ /* 0x000fc60000000000 */
        /* <DEDUP_REMOVED lines=17> */
[----:B------:R-:W-:-:S05]  /*e1a0*/  @!P3 IMAD.X R5, RZ, RZ, R5, P4 ;  /* 0x000000ffff05b224 */ /* 0x000fca00020e0605 */
[----:B------:R-:W-:Y:S01]  /*e1b0*/  @!P3 MOV R7, R5 ;  /* 0x000000050007b202 */ /* 0x000fe20000000f00 */
[----:B------:R-:W-:-:S04]  /*e1c0*/  VIADD R5, R4, 0x60 ;  /* 0x0000006004057836 */ /* 0x000fc80000000000 */
[----:B------:R-:W-:Y:S01]  /*e1d0*/  @!P3 LDGSTS.E.BYPASS.LTC128B.128 [R10+0x17c00], desc[UR60][R6.64], !P0 ;  /* 0x17c00000060abfae */ /* 0x000fe2000c101d7c */
[----:B------:R-:W-:-:S03]  /*e1e0*/  ISETP.GE.AND P4, PT, R5, R3, PT ;  /* 0x000000030500720c */ /* 0x000fc60003f86270 */
[----:B------:R-:W-:Y:S04]  /*e1f0*/  @!P3 LDGSTS.E.BYPASS.LTC128B.128 [R10+0x1bc00], desc[UR60][R6.64+0x80], !P1 ;  /* 0x1bc00080060abfae */ /* 0x000fe8000c901d7c */
[----:B------:R0:W-:Y:S04]  /*e200*/  @!P3 LDGSTS.E.BYPASS.LTC128B.128 [R10+0x1fc00], desc[UR60][R6.64+0x100], !P2 ;  /* 0x1fc00100060abfae */ /* 0x0001e8000d101d7c */
[----:B------:R-:W-:Y:S04]  /*e210*/  SHFL.IDX PT, R5, R2, 0x6, 0x181f ;  /* 0x00d81f0002057f89 */ /* 0x000fe800000e0000 */
[----:B0-----:R-:W0:Y:S04]  /*e220*/  SHFL.IDX PT, R6, R0, 0x6, 0x181f ;  /* 0x00d81f0000067f89 */ /* 0x001e2800000e0000 */
[----:B------:R-:W1:Y:S01]  /*e230*/  SHFL.IDX PT, R0, R0, 0x7, 0x181f ;  /* 0x00f81f0000007f89 */ /* 0x000e6200000e0000 */
[----:B0-----:R-:W-:-:S05]  /*e240*/  @!P4 LEA R6, P3, R11, R6, 0x1 ;  /* 0x000000060b06c211 */ /* 0x001fca00078608ff */
[----:B------:R-:W-:-:S04]  /*e250*/  @!P4 IMAD.X R5, RZ, RZ, R5, P3 ;  /* 0x000000ffff05c224 */ /* 0x000fc800018e0605 */
[----:B------:R-:W-:Y:S02]  /*e260*/  @!P4 IMAD.MOV.U32 R7, RZ, RZ, R5 ;  /* 0x000000ffff07c224 */ /* 0x000fe400078e0005 */
[----:B------:R0:W2:Y:S04]  /*e270*/  SHFL.IDX PT, R5, R2, 0x7, 0x181f ;  /* 0x00f81f0002057f89 */ /* 0x0000a800000e0000 */
[----:B------:R0:W-:Y:S04]  /*e280*/  @!P4 LDGSTS.E.BYPASS.LTC128B.128 [R10+0x18400], desc[UR60][R6.64], !P0 ;  /* 0x18400000060acfae */ /* 0x0001e8000c101d7c */
[----:B------:R0:W-:Y:S04]  /*e290*/  @!P4 LDGSTS.E.BYPASS.LTC128B.128 [R10+0x1c400], desc[UR60][R6.64+0x80], !P1 ;  /* 0x1c400080060acfae */ /* 0x0001e8000c901d7c */
[----:B-1----:R0:W-:Y:S02]  /*e2a0*/  @!P4 LDGSTS.E.BYPASS.LTC128B.128 [R10+0x20400], desc[UR60][R6.64+0x100], !P2 ;  /* 0x20400100060acfae */ /* 0x0021e4000d101d7c */
.L_x_3591:
[----:B------:R-:W-:Y:S01]  /*e2b0*/  VIADD R4, R4, 0x70 ;  /* 0x0000007004047836 */ /* 0x000fe20000000000 */
[----:B------:R-:W-:Y:S04]  /*e2c0*/  BSSY B0, `(.L_x_3486) ;  /* 0x000000e000007945 */ /* 0x000fe80003800000 */
[----:B------:R-:W-:-:S13]  /*e2d0*/  ISETP.GE.AND P3, PT, R4, R3, PT ;  /* 0x000000030400720c */ /* 0x000fda0003f66270 */
[----:B------:R-:W-:Y:S05]  /*e2e0*/  @P3 BRA `(.L_x_3487) ;  /* 0x00000000002c3947 */ /* 0x000fea0003800000 */
[----:B0-----:R-:W0:Y:S02]  /*e2f0*/  S2R R2, SR_TID.X ;  /* 0x0000000000027919 */ /* 0x001e240000002100 */
[----:B0-----:R-:W-:-:S05]  /*e300*/  IMAD.SHL.U32 R2, R2, 0x8, RZ ;  /* 0x0000000802027824 */ /* 0x001fca00078e00ff */
[----:B------:R-:W-:-:S04]  /*e310*/  LOP3.LUT R2, R2, 0x38, RZ, 0xc0, !PT ;  /* 0x0000003802027812 */ /* 0x000fc800078ec0ff */
[----:B------:R-:W-:-:S05]  /*e320*/  LEA R2, P3, R2, R0, 0x1 ;  /* 0x0000000002027211 */ /* 0x000fca00078608ff */
[----:B--2---:R-:W-:-:S05]  /*e330*/  IMAD.X R3, RZ, RZ, R5, P3 ;  /* 0x000000ffff037224 */ /* 0x004fca00018e0605 */
[----:B------:R-:W-:Y:S01]  /*e340*/  @!PT LDS RZ, [RZ] ;  /* 0x00000000fffff984 */ /* 0x000fe20000000800 */
[----:B------:R-:W-:Y:S01]  /*e350*/  @!PT LDS RZ, [RZ] ;  /* 0x00000000fffff984 */ /* 0x000fe20000000800 */
[----:B------:R-:W-:Y:S01]  /*e360*/  @!PT LDS RZ, [RZ] ;  /* 0x00000000fffff984 */ /* 0x000fe20000000800 */
[----:B------:R3:W-:Y:S04]  /*e370*/  LDGSTS.E.BYPASS.LTC128B.128 [R10+0x18c00], desc[UR60][R2.64], !P0 ;  /* 0x18c00000020a7fae */ /* 0x0007e8000c101d7c */
[----:B------:R3:W-:Y:S04]  /*e380*/  LDGSTS.E.BYPASS.LTC128B.128 [R10+0x1cc00], desc[UR60][R2.64+0x80], !P1 ;  /* 0x1cc00080020a7fae */ /* 0x0007e8000c901d7c */
[----:B------:R3:W-:Y:S02]  /*e390*/  LDGSTS.E.BYPASS.LTC128B.128 [R10+0x20c00], desc[UR60][R2.64+0x100], !P2 ;  /* 0x20c00100020a7fae */ /* 0x0007e4000d101d7c */
.L_x_3487:
[----:B------:R-:W-:Y:S05]  /*e3a0*/  BSYNC B0 ;  /* 0x0000000000007941 */ /* 0x000fea0003800000 */
.L_x_3486:
[----:B0--3--:R-:W3:Y:S01]  /*e3b0*/  LDL R2, [R1+0x30] ;  /* 0x0000300001027983 */ /* 0x009ee20000100800 */
        /* <DEDUP_REMOVED lines=9> */
[----:B------:R-:W-:Y:S01]  /*e450*/  MOV R9, UR36 ;  /* 0x0000002400097c02 */ /* 0x000fe20008000f00 */
[----:B------:R-:W0:Y:S01]  /*e460*/  SYNCS.PHASECHK.TRANS64.TRYWAIT P0, [UR36+0x36820], R0 ;  /* 0x03682000ff0075a7 */ /* 0x000e220008000164 */
[----:B---3--:R-:W-:Y:S01]  /*e470*/  ISETP.GE.AND P1, PT, R2, 0x71, PT ;  /* 0x000000710200780c */ /* 0x008fe20003f26270 */
[----:B0-----:R-:W-:-:S12]  /*e480*/  @!P0 BRA `(.L_x_3489) ;  /* 0x0000003800e48947 */ /* 0x001fd80003800000 */
.L_x_3592:
[----:B------:R-:W-:Y:S05]  /*e490*/  BSYNC B0 ;  /* 0x0000000000007941 */ /* 0x000fea0003800000 */
.L_x_3488:
[----:B------:R-:W-:Y:S01]  /*e4a0*/  VIADD R11, R9, 0x36800 ;  /* 0x00036800090b7836 */ /* 0x000fe20000000000 */
        /* <DEDUP_REMOVED lines=10> */
[----:B------:R-:W3:Y:S04]  /*e550*/  LDL R3, [R1+0xc] ;  /* 0x00000c0001037983 */ /* 0x000ee80000100800 */
[----:B------:R-:W4:Y:S01]  /*e560*/  LDL R2, [R1] ;  /* 0x0000000001027983 */ /* 0x000f220000100800 */
[----:B------:R-:W-:Y:S01]  /*e570*/  VIADD R4, R18, 0x1 ;  /* 0x0000000112047836 */ /* 0x000fe20000000000 */
[----:B------:R-:W-:Y:S04]  /*e580*/  BSSY B0, `(.L_x_3492) ;  /* 0x00000b0000007945 */ /* 0x000fe80003800000 */
[----:B------:R-:W-:-:S04]  /*e590*/  ISETP.NE.AND P0, PT, R4, 0x2, PT ;  /* 0x000000020400780c */ /* 0x000fc80003f05270 */
[----:B-1----:R-:W-:Y:S02]  /*e5a0*/  SEL R10, RZ, 0x1, P0 ;  /* 0x00000001ff0a7807 */ /* 0x002fe40000000000 */
[----:B------:R-:W-:Y:S02]  /*e5b0*/  SEL R4, R4, RZ, P0 ;  /* 0x000000ff04047207 */ /* 0x000fe40000000000 */
[----:B---3--:R-:W-:Y:S02]  /*e5c0*/  ISETP.NE.AND P2, PT, R3, RZ, PT ;  /* 0x000000ff0300720c */ /* 0x008fe40003f45270 */
[----:B----4-:R-:W-:-:S11]  /*e5d0*/  LOP3.LUT R10, R2, R10, RZ, 0x3c, !PT ;  /* 0x0000000a020a7212 */ /* 0x010fd600078e3cff */
[----:B------:R-:W-:Y:S05]  /*e5e0*/  @!P2 BRA `(.L_x_3493) ;  /* 0x0000000800a4a947 */ /* 0x000fea0003800000 */
[----:B------:R-:W3:Y:S01]  /*e5f0*/  LDL R2, [R1+0x10] ;  /* 0x0000100001027983 */ /* 0x000ee20000100800 */
[----:B------:R-:W-:Y:S02]  /*e600*/  MOV R6, R17 ;  /* 0x0000001100067202 */ /* 0x000fe40000000f00 */
[----:B---3--:R-:W-:-:S13]  /*e610*/  ISETP.NE.AND P2, PT, R2, RZ, PT ;  /* 0x000000ff0200720c */ /* 0x008fda0003f45270 */
[----:B------:R-:W-:Y:S05]  /*e620*/  @!P2 BRA `(.L_x_3494) ;  /* 0x00000000004ca947 */ /* 0x000fea0003800000 */
[----:B------:R-:W3:Y:S01]  /*e630*/  LDL R7, [R1+0x8] ;  /* 0x0000080001077983 */ /* 0x000ee20000100800 */
[----:B------:R-:W0:Y:S01]  /*e640*/  LDC R6, c[0x0][0x43c] ;  /* 0x00010f00ff067b82 */ /* 0x000e220000000800 */
[----:B------:R-:W-:Y:S01]  /*e650*/  ULDC.64 UR4, c[0x0][0x428] ;  /* 0x00010a0000047ab9 */ /* 0x000fe20000000a00 */
[----:B0-----:R-:W-:-:S13]  /*e660*/  ISETP.NE.AND P0, PT, R6, 0x1, PT ;  /* 0x000000010600780c */ /* 0x001fda0003f05270 */
[----:B------:R-:W2:Y:S02]  /*e670*/  @P0 LDC.64 R2, c[0x0][0x440] ;  /* 0x00011000ff020b82 */ /* 0x000ea40000000a00 */
[----:B--2---:R-:W-:-:S04]  /*e680*/  @P0 IMAD.HI.U32 R5, R0, R2, RZ ;  /* 0x0000000200050227 */ /* 0x004fc800078e00ff */
        /* <DEDUP_REMOVED lines=8> */
[----:B------:R-:W-:Y:S02]  /*e710*/  ULDC.64 UR4, c[0x0][0x418] ;  /* 0x0001060000047ab9 */ /* 0x000fe40000000a00 */
[----:B------:R-:W-:Y:S01]  /*e720*/  LEA R6, P0, R2, UR4, 0x2 ;  /* 0x0000000402067c11 */ /* 0x000fe2000f8010ff */
[----:B------:R-:W-:-:S05]  /*e730*/  IMAD.IADD R3, R5, 0x1, R3 ;  /* 0x0000000105037824 */ /* 0x000fca00078e0203 */
[----:B------:R-:W-:-:S05]  /*e740*/  LEA.HI.X R7, R2, UR5, R3, 0x2, P0 ;  /* 0x0000000502077c11 */ /* 0x000fca00080f1403 */
[----:B------:R0:W5:Y:S02]  /*e750*/  LDG.E R6, desc[UR60][R6.64] ;  /* 0x0000003c06067981 */ /* 0x000164000c1e1900 */
.L_x_3494:
[----:B------:R-:W-:Y:S01]  /*e760*/  LEA R3, R4, UR36, 0x3 ;  /* 0x0000002404037c11 */ /* 0x000fe2000f8e18ff */
[----:B------:R-:W-:Y:S01]  /*e770*/  BSSY B1, `(.L_x_3495) ;  /* 0x0000004000017945 */ /* 0x000fe20003800000 */
[----:B------:R-:W-:-:S04]  /*e780*/  SHF.L.U32 R2, R10, 0x1f, RZ ;  /* 0x0000001f0a027819 */ /* 0x000fc800000006ff */
[----:B------:R-:W1:Y:S02]  /*e790*/  SYNCS.PHASECHK.TRANS64.TRYWAIT P0, [R3+URZ+0x36840], R2 ;  /* 0x03684002030075a7 */ /* 0x000e64000800017f */
[----:B-1----:R-:W-:Y:S05]  /*e7a0*/  @!P0 BRA `(.L_x_3496) ;  /* 0x0000003800308947 */ /* 0x002fea0003800000 */
.L_x_3593:
[----:B------:R-:W-:Y:S05]  /*e7b0*/  BSYNC B1 ;  /* 0x0000000000017941 */ /* 0x000fea0003800000 */
.L_x_3495:
[----:B--2---:R-:W2:Y:S01]  /*e7c0*/  S2R R5, SR_TID.X ;  /* 0x0000000000057919 */ /* 0x004ea20000002100 */
        /* <DEDUP_REMOVED lines=11> */
.L_x_3498:
[----:B------:R-:W-:Y:S05]  /*e880*/  BSYNC B1 ;  /* 0x0000000000017941 */ /* 0x000fea0003800000 */
.L_x_3497:
[----:B------:R-:W-:Y:S01]  /*e890*/  IMAD.MOV.U32 R14, RZ, RZ, RZ ;  /* 0x000000ffff0e7224 */ /* 0x000fe200078e00ff */
[----:B------:R-:W-:Y:S01]  /*e8a0*/  UIADD3 UR4, UP0, UR38, 0x370, URZ ;  /* 0x0000037026047890 */ /* 0x000fe2000ff1e03f */
[----:B------:R-:W-:Y:S01]  /*e8b0*/  IMAD R5, R4, 0xa800, R9 ;  /* 0x0000a80004057824 */ /* 0x000fe200078e0209 */
[----:B------:R-:W-:Y:S01]  /*e8c0*/  PLOP3.LUT P0, PT, PT, PT, PT, 0x80, 0x0 ;  /* 0x000000000000781c */ /* 0x000fe20003f0f070 */
[----:B-1----:R-:W-:Y:S01]  /*e8d0*/  IMAD R2, R0, 0x70, RZ ;  /* 0x0000007000027824 */ /* 0x002fe200078e02ff */
[----:B------:R-:W-:Y:S01]  /*e8e0*/  R2UR UR10, R14 ;  /* 0x000000000e0a72ca */ /* 0x000fe200000e0000 */
[----:B0-----:R-:W-:Y:S01]  /*e8f0*/  VIADD R7, R5, 0x21400 ;  /* 0x0002140005077836 */ /* 0x001fe20000000000 */
[----:B------:R-:W-:Y:S01]  /*e900*/  IADD3 R3, R3, 0x36830, RZ ;  /* 0x0003683003037810 */ /* 0x000fe20007ffe0ff */
[----:B------:R-:W-:Y:S01]  /*e910*/  UIADD3.X UR5, URZ, UR39, URZ, UP0, !UPT ;  /* 0x000000273f057290 */ /* 0x000fe200087fe43f */
[----:B------:R-:W-:Y:S01]  /*e920*/  UMOV UR6, 0x0 ;  /* 0x0000000000067882 */ /* 0x000fe20000000000 */
[----:B------:R-:W-:-:S10]  /*e930*/  UMOV UR7, 0x14f00000 ;  /* 0x14f0000000077882 */ /* 0x000fd40000000000 */
.L_x_3499:
        /* <DEDUP_REMOVED lines=16> */
.L_x_3500:
        /* <DEDUP_REMOVED lines=16> */
.L_x_3501:
        /* <DEDUP_REMOVED lines=11> */
[----:B------:R-:W-:Y:S01]  /*ebf0*/  LEA R3, R18, R11, 0x3 ;  /* 0x0000000b12037211 */ /* 0x000fe200078e18ff */
[----:B------:R-:W-:Y:S01]  /*ec00*/  BSSY B1, `(.L_x_3502) ;  /* 0x0000004000017945 */ /* 0x000fe20003800000 */
[----:B--2---:R-:W-:-:S04]  /*ec10*/  SHF.L.U32 R2, R7, 0x1f, RZ ;  /* 0x0000001f07027819 */ /* 0x004fc800000006ff */
[----:B------:R-:W0:Y:S02]  /*ec20*/  SYNCS.PHASECHK.TRANS64.TRYWAIT P0, [R3+URZ+0x60], R2 ;  /* 0x00006002030075a7 */ /* 0x000e24000800017f */
[----:B0-----:R-:W-:Y:S05]  /*ec30*/  @!P0 BRA `(.L_x_3503) ;  /* 0x0000003400208947 */ /* 0x001fea0003800000 */
.L_x_3594:
[----:B------:R-:W-:Y:S05]  /*ec40*/  BSYNC B1 ;  /* 0x0000000000017941 */ /* 0x000fea0003800000 */
.L_x_3502:
        /* <DEDUP_REMOVED lines=12> */
.L_x_3505:
[----:B------:R-:W-:Y:S05]  /*ed10*/  BSYNC B1 ;  /* 0x0000000000017941 */ /* 0x000fea0003800000 */
.L_x_3504:
        /* <DEDUP_REMOVED lines=12> */
.L_x_3506:
        /* <DEDUP_REMOVED lines=15> */
.L_x_3507:
        /* <DEDUP_REMOVED lines=15> */
.L_x_3508:
        /* <DEDUP_REMOVED lines=12> */
.L_x_3493:
[----:B------:R-:W-:Y:S05]  /*f080*/  BSYNC B0 ;  /* 0x0000000000007941 */ /* 0x000fea0003800000 */
.L_x_3492:
[----:B0-----:R-:W3:Y:S01]  /*f090*/  LDL.LU R0, [R1+0x20] ;  /* 0x0000200001007983 */ /* 0x001ee20000300800 */
[----:B------:R-:W-:-:S03]  /*f0a0*/  IMAD.MOV.U32 R18, RZ, RZ, R4 ;  /* 0x000000ffff127224 */ /* 0x000fc600078e0004 */
[----:B------:R0:W-:Y:S02]  /*f0b0*/  STL [R1], R10 ;  /* 0x0000000a01007387 */ /* 0x0001e40000100800 */
[----:B0--3--:R-:W-:-:S07]  /*f0c0*/  VIADD R0, R0, 0xfffffffd ;  /* 0xfffffffd00007836 */ /* 0x009fce0000000000 */
.L_x_3491:
[----:B------:R-:W3:Y:S01]  /*f0d0*/  LDL.LU R2, [R1+0x1c] ;  /* 0x00001c0001027983 */ /* 0x000ee20000300800 */
[----:B------:R-:W-:Y:S01]  /*f0e0*/  IMAD.MOV R8, RZ, RZ, -R8 ;  /* 0x000000ffff087224 */ /* 0x000fe200078e0a08 */
[----:B------:R-:W-:Y:S04]  /*f0f0*/  BSSY B0, `(.L_x_3490) ;  /* 0x000016b000007945 */ /* 0x000fe80003800000 */
[----:B---3--:R-:W-:-:S13]  /*f100*/  ISETP.NE.AND P0, PT, R2, R8, PT ;  /* 0x000000080200720c */ /* 0x008fda0003f05270 */
[----:B------:R-:W-:Y:S05]  /*f110*/  @!P0 BRA `(.L_x_3509) ;  /* 0x0000001400a08947 */ /* 0x000fea0003800000 */
[----:B------:R-:W-:-:S07]  /*f120*/  MOV R4, R17 ;  /* 0x0000001100047202 */ /* 0x000fce0000000f00 */
.L_x_3544:
[----:B---3--:R-:W3:Y:S04]  /*f130*/  LDL R3, [R1+0xc] ;  /* 0x00000c0001037983 */ /* 0x008ee80000100800 */
[----:B------:R-:W4:Y:S01]  /*f140*/  LDL R2, [R1] ;  /* 0x0000000001027983 */ /* 0x000f220000100800 */
[----:B-1----:R-:W-:Y:S01]  /*f150*/  VIADD R6, R18, 0x1 ;  /* 0x0000000112067836 */ /* 0x002fe20000000000 */
[----:B------:R-:W-:Y:S04]  /*f160*/  BSSY B1, `(.L_x_3510) ;  /* 0x00000ae000017945 */ /* 0x000fe80003800000 */
[----:B------:R-:W-:-:S04]  /*f170*/  ISETP.NE.AND P0, PT, R6, 0x2, PT ;  /* 0x000000020600780c */ /* 0x000fc80003f05270 */
[----:B------:R-:W-:Y:S02]  /*f180*/  SEL R7, RZ, 0x1, P0 ;  /* 0x00000001ff077807 */ /* 0x000fe40000000000 */
[----:B------:R-:W-:Y:S02]  /*f190*/  SEL R6, R6, RZ, P0 ;  /* 0x000000ff06067207 */ /* 0x000fe40000000000 */
[----:B---3--:R-:W-:Y:S02]  /*f1a0*/  ISETP.NE.AND P1, PT, R3, RZ, PT ;  /* 0x000000ff0300720c */ /* 0x008fe40003f25270 */
[----:B----4-:R-:W-:-:S11]  /*f1b0*/  LOP3.LUT R7, R2, R7, RZ, 0x3c, !PT ;  /* 0x0000000702077212 */ /* 0x010fd600078e3cff */
[----:B0-----:R-:W-:Y:S05]  /*f1c0*/  @!P1 BRA `(.L_x_3511) ;  /* 0x00000008009c9947 */ /* 0x001fea0003800000 */
[----:B------:R-:W3:Y:S01]  /*f1d0*/  LDL R2, [R1+0x10] ;  /* 0x0000100001027983 */ /* 0x000ee20000100800 */
[----:B------:R-:W-:Y:S01]  /*f1e0*/  IMAD.MOV.U32 R8, RZ, RZ, R0 ;  /* 0x000000ffff087224 */ /* 0x000fe200078e0000 */
[----:B---3--:R-:W-:-:S13]  /*f1f0*/  ISETP.NE.AND P1, PT, R2, RZ, PT ;  /* 0x000000ff0200720c */ /* 0x008fda0003f25270 */
[----:B------:R-:W-:Y:S05]  /*f200*/  @!P1 BRA `(.L_x_3512) ;  /* 0x00000000004c9947 */ /* 0x000fea0003800000 */
[----:B------:R-:W3:Y:S01]  /*f210*/  LDL R10, [R1+0x8] ;  /* 0x00000800010a7983 */ /* 0x000ee20000100800 */
[----:B--2---:R-:W0:Y:S01]  /*f220*/  LDC R5, c[0x0][0x43c] ;  /* 0x00010f00ff057b82 */ /* 0x004e220000000800 */
[----:B------:R-:W-:Y:S01]  /*f230*/  ULDC.64 UR4, c[0x0][0x428] ;  /* 0x00010a0000047ab9 */ /* 0x000fe20000000a00 */
[----:B0-----:R-:W-:-:S13]  /*f240*/  ISETP.NE.AND P0, PT, R5, 0x1, PT ;  /* 0x000000010500780c */ /* 0x001fda0003f05270 */
[----:B------:R-:W0:Y:S02]  /*f250*/  @P0 LDC.64 R2, c[0x0][0x440] ;  /* 0x00011000ff020b82 */ /* 0x000e240000000a00 */
[----:B0-----:R-:W-:-:S04]  /*f260*/  @P0 IMAD.HI.U32 R4, R0, R2, RZ ;  /* 0x0000000200040227 */ /* 0x001fc800078e00ff */
[----:B------:R-:W-:Y:S01]  /*f270*/  IMAD.MOV.U32 R2, RZ, RZ, R0 ;  /* 0x000000ffff027224 */ /* 0x000fe200078e0000 */
[----:B------:R-:W-:-:S04]  /*f280*/  @P0 SHF.R.U32.HI R2, RZ, R3, R4 ;  /* 0x00000003ff020219 */ /* 0x000fc80000011604 */
[--C-:B------:R-:W-:Y:S01]  /*f290*/  SHF.R.S32.HI R3, RZ, 0x1f, R2.reuse ;  /* 0x0000001fff037819 */ /* 0x100fe20000011402 */
[--C-:B------:R-:W-:Y:S02]  /*f2a0*/  IMAD.MOV R8, RZ, RZ, -R2.reuse ;  /* 0x000000ffff087224 */ /* 0x100fe400078e0a02 */
[----:B------:R-:W-:-:S04]  /*f2b0*/  IMAD.WIDE.U32 R2, R19, UR4, R2 ;  /* 0x0000000413027c25 */ /* 0x000fc8000f8e0002 */
[----:B------:R-:W-:Y:S02]  /*f2c0*/  IMAD R8, R5, R8, R0 ;  /* 0x0000000805087224 */ /* 0x000fe400078e0200 */
[----:B---3--:R-:W-:-:S04]  /*f2d0*/  IMAD R4, R10, UR4, RZ ;  /* 0x000000040a047c24 */ /* 0x008fc8000f8e02ff */
[----:B------:R-:W-:Y:S01]  /*f2e0*/  IMAD R4, R19, UR5, R4 ;  /* 0x0000000513047c24 */ /* 0x000fe2000f8e0204 */
[----:B------:R-:W-:-:S03]  /*f2f0*/  ULDC.64 UR4, c[0x0][0x418] ;  /* 0x0001060000047ab9 */ /* 0x000fc60000000a00 */
[----:B------:R-:W-:Y:S01]  /*f300*/  IMAD.IADD R3, R4, 0x1, R3 ;  /* 0x0000000104037824 */ /* 0x000fe200078e0203 */
[----:B------:R-:W-:-:S04]  /*f310*/  LEA R4, P0, R2, UR4, 0x2 ;  /* 0x0000000402047c11 */ /* 0x000fc8000f8010ff */
[----:B------:R-:W-:-:S05]  /*f320*/  LEA.HI.X R5, R2, UR5, R3, 0x2, P0 ;  /* 0x0000000502057c11 */ /* 0x000fca00080f1403 */
[----:B------:R0:W5:Y:S04]  /*f330*/  LDG.E R4, desc[UR60][R4.64] ;  /* 0x0000003c04047981 */ /* 0x000168000c1e1900 */
.L_x_3512:
[----:B------:R-:W-:Y:S01]  /*f340*/  LEA R3, R6, UR36, 0x3 ;  /* 0x0000002406037c11 */ /* 0x000fe2000f8e18ff */
[----:B------:R-:W-:Y:S01]  /*f350*/  BSSY B2, `(.L_x_3513) ;  /* 0x0000004000027945 */ /* 0x000fe20003800000 */
[----:B------:R-:W-:-:S04]  /*f360*/  SHF.L.U32 R2, R7, 0x1f, RZ ;  /* 0x0000001f07027819 */ /* 0x000fc800000006ff */
[----:B------:R-:W1:Y:S02]  /*f370*/  SYNCS.PHASECHK.TRANS64.TRYWAIT P0, [R3+URZ+0x36840], R2 ;  /* 0x03684002030075a7 */ /* 0x000e64000800017f */
[----:B-1----:R-:W-:Y:S05]  /*f380*/  @!P0 BRA `(.L_x_3514) ;  /* 0x0000002c00608947 */ /* 0x002fea0003800000 */
.L_x_3595:
[----:B------:R-:W-:Y:S05]  /*f390*/  BSYNC B2 ;  /* 0x0000000000027941 */ /* 0x000fea0003800000 */
.L_x_3513:
[----:B0-2---:R-:W0:Y:S01]  /*f3a0*/  S2R R5, SR_TID.X ;  /* 0x0000000000057919 */ /* 0x005e220000002100 */
[----:B------:R-:W-:Y:S01]  /*f3b0*/  BSSY B2, `(.L_x_3515) ;  /* 0x000000b000027945 */ /* 0x000fe20003800000 */
[----:B0-----:R-:W-:-:S04]  /*f3c0*/  LOP3.LUT R5, R5, 0x7f, RZ, 0xc0, !PT ;  /* 0x0000007f05057812 */ /* 0x001fc800078ec0ff */
[----:B------:R-:W-:-:S13]  /*f3d0*/  ISETP.NE.AND P1, PT, R5, RZ, PT ;  /* 0x000000ff0500720c */ /* 0x000fda0003f25270 */
[----:B------:R-:W-:Y:S05]  /*f3e0*/  @P1 BRA `(.L_x_3516) ;  /* 0x00000000001c1947 */ /* 0x000fea0003800000 */
[----:B------:R-:W0:Y:S01]  /*f3f0*/  S2R R5, SR_TID.X ;  /* 0x0000000000057919 */ /* 0x000e220000002100 */
[----:B-1----:R-:W-:-:S04]  /*f400*/  MOV R2, 0xa800 ;  /* 0x0000a80000027802 */ /* 0x002fc80000000f00 */
[----:B------:R2:W-:Y:S01]  /*f410*/  SYNCS.ARRIVE.TRANS64 RZ, [R3+URZ+0x36830], R2 ;  /* 0x0368300203ff79a7 */ /* 0x0005e2000800003f */
[----:B0-----:R-:W-:-:S04]  /*f420*/  LOP3.LUT R5, R5, 0x1f, RZ, 0xc0, !PT ;  /* 0x0000001f05057812 */ /* 0x001fc800078ec0ff */
[----:B------:R-:W-:-:S13]  /*f430*/  ISETP.NE.AND P0, PT, R5, RZ, PT ;  /* 0x000000ff0500720c */ /* 0x000fda0003f05270 */
[----:B--2---:R-:W-:Y:S05]  /*f440*/  @!P0 BRA `(.L_x_3516) ;  /* 0x0000000000048947 */ /* 0x004fea0003800000 */
[----:B------:R-:W-:Y:S01]  /*f450*/  BPT.TRAP 0x1 ;  /* 0x000000040000795c */ /* 0x000fe20000300000 */
.L_x_3516:
[----:B------:R-:W-:Y:S05]  /*f460*/  BSYNC B2 ;  /* 0x0000000000027941 */ /* 0x000fea0003800000 */
.L_x_3515:
[----:B------:R-:W-:Y:S01]  /*f470*/  IMAD.MOV.U32 R14, RZ, RZ, RZ ;  /* 0x000000ffff0e7224 */ /* 0x000fe200078e00ff */
[----:B------:R-:W-:Y:S01]  /*f480*/  UIADD3 UR4, UP0, UR38, 0x370, URZ ;  /* 0x0000037026047890 */ /* 0x000fe2000ff1e03f */
[----:B------:R-:W-:Y:S01]  /*f490*/  IMAD R5, R6, 0xa800, R9 ;  /* 0x0000a80006057824 */ /* 0x000fe200078e0209 */
[----:B------:R-:W-:Y:S01]  /*f4a0*/  PLOP3.LUT P0, PT, PT, PT, PT, 0x80, 0x0 ;  /* 0x000000000000781c */ /* 0x000fe20003f0f070 */
[----:B-1----:R-:W-:Y:S01]  /*f4b0*/  VIADD R3, R3, 0x36830 ;  /* 0x0003683003037836 */ /* 0x002fe20000000000 */
[----:B------:R-:W-:Y:S01]  /*f4c0*/  R2UR UR10, R14 ;  /* 0x000000000e0a72ca */ /* 0x000fe200000e0000 */
[----:B------:R-:W-:Y:S01]  /*f4d0*/  IMAD R2, R8, 0x70, RZ ;  /* 0x0000007008027824 */ /* 0x000fe200078e02ff */
[----:B------:R-:W-:Y:S01]  /*f4e0*/  UIADD3.X UR5, URZ, UR39, URZ, UP0, !UPT ;  /* 0x000000273f057290 */ /* 0x000fe200087fe43f */
[----:B------:R-:W-:Y:S01]  /*f4f0*/  VIADD R10, R5, 0x21400 ;  /* 0x00021400050a7836 */ /* 0x000fe20000000000 */
[----:B------:R-:W-:Y:S01]  /*f500*/  UMOV UR6, 0x0 ;  /* 0x0000000000067882 */ /* 0x000fe20000000000 */
[----:B------:R-:W-:-:S10]  /*f510*/  UMOV UR7, 0x14f00000 ;  /* 0x14f0000000077882 */ /* 0x000fd40000000000 */
.L_x_3517:
        /* <DEDUP_REMOVED lines=16> */
.L_x_3518:
        /* <DEDUP_REMOVED lines=16> */
.L_x_3519:
        /* <DEDUP_REMOVED lines=16> */
.L_x_3596:
[----:B------:R-:W-:Y:S05]  /*f820*/  BSYNC B2 ;  /* 0x0000000000027941 */ /* 0x000fea0003800000 */
.L_x_3520:
        /* <DEDUP_REMOVED lines=11> */
.L_x_3523:
[----:B------:R-:W-:Y:S05]  /*f8e0*/  BSYNC B2 ;  /* 0x0000000000027941 */ /* 0x000fea0003800000 */
.L_x_3522:
        /* <DEDUP_REMOVED lines=11> */
.L_x_3524:
        /* <DEDUP_REMOVED lines=15> */
.L_x_3525:
        /* <DEDUP_REMOVED lines=15> */
.L_x_3526:
        /* <DEDUP_REMOVED lines=12> */
.L_x_3511:
[----:B------:R-:W-:Y:S05]  /*fc40*/  BSYNC B1 ;  /* 0x0000000000017941 */ /* 0x000fea0003800000 */
.L_x_3510:
[----:B------:R-:W3:Y:S01]  /*fc50*/  LDL R2, [R1+0xc] ;  /* 0x00000c0001027983 */ /* 0x000ee20000100800 */
[----:B------:R-:W-:Y:S01]  /*fc60*/  VIADD R18, R6, 0x1 ;  /* 0x0000000106127836 */ /* 0x000fe20000000000 */
[----:B------:R-:W-:Y:S04]  /*fc70*/  BSSY B1, `(.L_x_3527) ;  /* 0x00000af000017945 */ /* 0x000fe80003800000 */
[----:B------:R-:W-:-:S04]  /*fc80*/  ISETP.NE.AND P0, PT, R18, 0x2, PT ;  /* 0x000000021200780c */ /* 0x000fc80003f05270 */
[----:B------:R-:W-:Y:S02]  /*fc90*/  SEL R18, R18, RZ, P0 ;  /* 0x000000ff12127207 */ /* 0x000fe40000000000 */
[----:B---3--:R-:W-:Y:S02]  /*fca0*/  ISETP.NE.AND P1, PT, R2, RZ, PT ;  /* 0x000000ff0200720c */ /* 0x008fe40003f25270 */
[----:B------:R-:W-:-:S04]  /*fcb0*/  SEL R2, RZ, 0x1, P0 ;  /* 0x00000001ff027807 */ /* 0x000fc80000000000 */
[----:B------:R-:W-:-:S05]  /*fcc0*/  LOP3.LUT R10, R7, R2, RZ, 0x3c, !PT ;  /* 0x00000002070a7212 */ /* 0x000fca00078e3cff */
[----:B------:R1:W-:Y:S02]  /*fcd0*/  STL [R1], R10 ;  /* 0x0000000a01007387 */ /* 0x0003e40000100800 */
[----:B------:R-:W-:Y:S05]  /*fce0*/  @!P1 BRA `(.L_x_3528) ;  /* 0x00000008009c9947 */ /* 0x000fea0003800000 */
[----:B------:R-:W3:Y:S01]  /*fcf0*/  LDL R3, [R1+0x10] ;  /* 0x0000100001037983 */ /* 0x000ee20000100800 */
[----:B0-----:R-:W-:Y:S02]  /*fd00*/  IADD3 R8, R0, -0x1, RZ ;  /* 0xffffffff00087810 */ /* 0x001fe40007ffe0ff */
        /* <DEDUP_REMOVED lines=16> */
[----:B------:R-:W-:-:S03]  /*fe10*/  ULDC.64 UR4, c[0x0][0x418] ;  /* 0x0001060000047ab9 */ /* 0x000fc60000000a00 */
[----:B------:R-:W-:Y:S01]  /*fe20*/  IMAD.IADD R3, R4, 0x1, R3 ;  /* 0x0000000104037824 */ /* 0x000fe200078e0203 */
[----:B------:R-:W-:-:S04]  /*fe30*/  LEA R4, P0, R2, UR4, 0x2 ;  /* 0x0000000402047c11 */ /* 0x000fc8000f8010ff */
[----:B------:R-:W-:-:S05]  /*fe40*/  LEA.HI.X R5, R2, UR5, R3, 0x2, P0 ;  /* 0x0000000502057c11 */ /* 0x000fca00080f1403 */
[----:B------:R0:W5:Y:S04]  /*fe50*/  LDG.E R4, desc[UR60][R4.64] ;  /* 0x0000003c04047981 */ /* 0x000168000c1e1900 */
.L_x_3529:
[----:B------:R-:W-:Y:S01]  /*fe60*/  LEA R2, R18, UR36, 0x3 ;  /* 0x0000002412027c11 */ /* 0x000fe2000f8e18ff */
[----:B------:R-:W-:Y:S01]  /*fe70*/  BSSY B2, `(.L_x_3530) ;  /* 0x0000004000027945 */ /* 0x000fe20003800000 */
[----:B------:R-:W-:-:S04]  /*fe80*/  SHF.L.U32 R3, R10, 0x1f, RZ ;  /* 0x0000001f0a037819 */ /* 0x000fc800000006ff */
[----:B------:R-:W3:Y:S02]  /*fe90*/  SYNCS.PHASECHK.TRANS64.TRYWAIT P0, [R2+URZ+0x36840], R3 ;  /* 0x03684003020075a7 */ /* 0x000ee4000800017f */
[----:B---3--:R-:W-:Y:S05]  /*fea0*/  @!P0 BRA `(.L_x_3531) ;  /* 0x0000002000c08947 */ /* 0x008fea0003800000 */
.L_x_3597:
[----:B------:R-:W-:Y:S05]  /*feb0*/  BSYNC B2 ;  /* 0x0000000000027941 */ /* 0x000fea0003800000 */
.L_x_3530:
        /* <DEDUP_REMOVED lines=12> */
.L_x_3533:
[----:B------:R-:W-:Y:S05]  /*ff80*/  BSYNC B2 ;  /* 0x0000000000027941 */ /* 0x000fea0003800000 */
.L_x_3532:
[----:B------:R-:W-:Y:S01]  /*ff90*/  IMAD.MOV.U32 R14, RZ, RZ, RZ ;  /* 0x000000ffff0e7224 */ /* 0x000fe200078e00ff */
[C---:B---3--:R-:W-:Y:S01]  /*ffa0*/  LEA R3, R18.reuse, R11, 0x3 ;  /* 0x0000000b12037211 */ /* 0x048fe200078e18ff */
[----:B------:R-:W-:Y:S01]  /*ffb0*/  IMAD R5, R18, 0xa800, R9 ;  /* 0x0000a80012057824 */ /* 0x000fe200078e0209 */
[----:B------:R-:W-:Y:S01]  /*ffc0*/  UIADD3 UR4, UP0, UR38, 0x370, URZ ;  /* 0x0000037026047890 */ /* 0x000fe2000ff1e03f */
[----:B------:R-:W-:Y:S01]  /*ffd0*/  PLOP3.LUT P0, PT, PT, PT, PT, 0x80, 0x0 ;  /* 0x000000000000781c */ /* 0x000fe20003f0f070 */
[----:B------:R-:W-:Y:S01]  /*ffe0*/  IMAD R2, R8, 0x70, RZ ;  /* 0x0000007008027824 */ /* 0x000fe200078e02ff */
[----:B------:R-:W-:Y:S01]  /*fff0*/  R2UR UR10, R14 ;  /* 0x000000000e0a72ca */ /* 0x000fe200000e0000 */
[----:B------:R-:W-:Y:S01]  /*10000*/  VIADD R3, R3, 0x30 ;  /* 0x0000003003037836 */ /* 0x000fe20000000000 */
[----:B------:R-:W-:Y:S01]  /*10010*/  UIADD3.X UR5, URZ, UR39, URZ, UP0, !UPT ;  /* 0x000000273f057290 */ /* 0x000fe200087fe43f */
[----:B-1----:R-:W-:Y:S01]  /*10020*/  VIADD R10, R5, 0x21400 ;  /* 0x00021400050a7836 */ /* 0x002fe20000000000 */
[----:B------:R-:W-:Y:S01]  /*10030*/  UMOV UR6, 0x0 ;  /* 0x0000000000067882 */ /* 0x000fe20000000000 */
[----:B------:R-:W-:-:S10]  /*10040*/  UMOV UR7, 0x14f00000 ;  /* 0x14f0000000077882 */ /* 0x000fd40000000000 */
.L_x_3534:
        /* <DEDUP_REMOVED lines=16> */
.L_x_3535:
        /* <DEDUP_REMOVED lines=16> */
.L_x_3536:
        /* <DEDUP_REMOVED lines=15> */
.L_x_3598:
[----:B------:R-:W-:Y:S05]  /*10340*/  BSYNC B2 ;  /* 0x0000000000027941 */ /* 0x000fea0003800000 */
.L_x_3537:
[----:B------:R-:W-:Y:S01]  /*10350*/  BSSY B2, `(.L_x_3539) ;  /* 0x000000b000027945 */ /* 0x000fe20003800000 */
[----:B------:R-:W-:Y:S02]  /*10360*/  IMAD.MOV.U32 R12, RZ, RZ, 0x0 ;  /* 0x00000000ff0c7424 */ /* 0x000fe400078e00ff */
[----:B------:R-:W-:Y:S01]  /*10370*/  IMAD.MOV.U32 R13, RZ, RZ, 0x14f00000 ;  /* 0x14f00000ff0d7424 */ /* 0x000fe200078e00ff */
[----:B------:R-:W-:Y:S06]  /*10380*/  @P1 BRA `(.L_x_3540) ;  /* 0x00000000001c1947 */ /* 0x000fec0003800000 */
[----:B------:R-:W1:Y:S01]  /*10390*/  S2R R5, SR_TID.X ;  /* 0x0000000000057919 */ /* 0x000e620000002100 */
[----:B------:R-:W-:-:S04]  /*103a0*/  IMAD.MOV.U32 R3, RZ, RZ, 0xa800 ;  /* 0x0000a800ff037424 */ /* 0x000fc800078e00ff */
[----:B------:R2:W-:Y:S01]  /*103b0*/  SYNCS.ARRIVE.TRANS64 RZ, [R2+URZ+0x50], R3 ;  /* 0x0000500302ff79a7 */ /* 0x0005e2000800003f */
[----:B-1----:R-:W-:-:S04]  /*103c0*/  LOP3.LUT R5, R5, 0x1f, RZ, 0xc0, !PT ;  /* 0x0000001f05057812 */ /* 0x002fc800078ec0ff */
[----:B------:R-:W-:-:S13]  /*103d0*/  ISETP.NE.AND P0, PT, R5, RZ, PT ;  /* 0x000000ff0500720c */ /* 0x000fda0003f05270 */
[----:B--2---:R-:W-:Y:S05]  /*103e0*/  @!P0 BRA `(.L_x_3540) ;  /* 0x0000000000048947 */ /* 0x004fea0003800000 */
[----:B------:R-:W-:Y:S01]  /*103f0*/  BPT.TRAP 0x1 ;  /* 0x000000040000795c */ /* 0x000fe20000300000 */
.L_x_3540:
[----:B------:R-:W-:Y:S05]  /*10400*/  BSYNC B2 ;  /* 0x0000000000027941 */ /* 0x000fea0003800000 */
.L_x_3539:
[----:B------:R-:W2:Y:S01]  /*10410*/  LDL.LU R3, [R1+0x4] ;  /* 0x0000040001037983 */ /* 0x000ea20000300800 */
[----:B------:R-:W-:Y:S01]  /*10420*/  R2UR UR10, R14 ;  /* 0x000000000e0a72ca */ /* 0x000fe200000e0000 */
[----:B------:R-:W-:Y:S01]  /*10430*/  IMAD R6, R6, 0xa800, R9 ;  /* 0x0000a80006067824 */ /* 0x000fe200078e0209 */
[----:B------:R-:W-:Y:S01]  /*10440*/  R2UR UR6, R12 ;  /* 0x000000000c0672ca */ /* 0x000fe200000e0000 */
[----:B------:R-:W-:Y:S01]  /*10450*/  UIADD3 UR4, UP0, UR38, 0x470, URZ ;  /* 0x0000047026047890 */ /* 0x000fe2000ff1e03f */
[----:B------:R-:W-:Y:S01]  /*10460*/  R2UR UR7, R13 ;  /* 0x000000000d0772ca */ /* 0x000fe200000e0000 */
[----:B0-----:R-:W-:Y:S01]  /*10470*/  VIADD R2, R2, 0x50 ;  /* 0x0000005002027836 */ /* 0x001fe20000000000 */
[----:B------:R-:W-:Y:S01]  /*10480*/  PLOP3.LUT P0, PT, PT, PT, PT, 0x80, 0x0 ;  /* 0x000000000000781c */ /* 0x000fe20003f0f070 */
[----:B------:R-:W-:Y:S01]  /*10490*/  UIADD3.X UR5, URZ, UR39, URZ, UP0, !UPT ;  /* 0x000000273f057290 */ /* 0x000fe200087fe43f */
[----:B------:R-:W-:Y:S01]  /*104a0*/  IADD3 R5, R6, 0x400, RZ ;  /* 0x0000040006057810 */ /* 0x000fe20007ffe0ff */
[----:B--2---:R-:W-:-:S10]  /*104b0*/  IMAD R3, R3, 0x70, RZ ;  /* 0x0000007003037824 */ /* 0x004fd400078e02ff */
.L_x_3541:
        /* <DEDUP_REMOVED lines=15> */
.L_x_3542:
        /* <DEDUP_REMOVED lines=15> */
.L_x_3543:
        /* <DEDUP_REMOVED lines=12> */
.L_x_3528:
[----:B------:R-:W-:Y:S05]  /*10760*/  BSYNC B1 ;  /* 0x0000000000017941 */ /* 0x000fea0003800000 */
.L_x_3527:
[C---:B------:R-:W-:Y:S01]  /*10770*/  ISETP.GT.AND P0, PT, R0.reuse, 0x1, PT ;  /* 0x000000010000780c */ /* 0x040fe20003f04270 */
[----:B------:R-:W-:-:S12]  /*10780*/  VIADD R0, R0, 0xfffffffe ;  /* 0xfffffffe00007836 */ /* 0x000fd80000000000 */
[----:B------:R-:W-:Y:S05]  /*10790*/  @P0 BRA `(.L_x_3544) ;  /* 0xffffffe800640947 */ /* 0x000fea000383ffff */
.L_x_3509:
[----:B------:R-:W-:Y:S05]  /*107a0*/  BSYNC B0 ;  /* 0x0000000000007941 */ /* 0x000fea0003800000 */
.L_x_3490:
[----:B0-----:R-:W4:Y:S01]  /*107b0*/  LDL.LU R0, [R1+0xc] ;  /* 0x00000c0001007983 */ /* 0x001f220000300800 */
[----:B------:R-:W-:Y:S01]  /*107c0*/  BSSY B0, `(.L_x_3545) ;  /* 0x000004a000007945 */ /* 0x000fe20003800000 */
[----:B----4-:R-:W-:-:S13]  /*107d0*/  ISETP.NE.AND P0, PT, R0, RZ, PT ;  /* 0x000000ff0000720c */ /* 0x010fda0003f05270 */
[----:B------:R-:W-:Y:S05]  /*107e0*/  @!P0 BRA `(.L_x_3546) ;  /* 0x00000004001c8947 */ /* 0x000fea0003800000 */
[----:B------:R-:W4:Y:S01]  /*107f0*/  LDL R3, [R1] ;  /* 0x0000000001037983 */ /* 0x000f220000100800 */
[----:B------:R-:W-:Y:S01]  /*10800*/  LEA R0, R18, UR36, 0x3 ;  /* 0x0000002412007c11 */ /* 0x000fe2000f8e18ff */
[----:B------:R-:W-:Y:S01]  /*10810*/  BSSY B1, `(.L_x_3547) ;  /* 0x0000007000017945 */ /* 0x000fe20003800000 */
[----:B------:R-:W0:Y:S02]  /*10820*/  S2R R2, SR_TID.X ;  /* 0x0000000000027919 */ /* 0x000e240000002100 */
[----:B0-----:R-:W-:-:S04]  /*10830*/  LOP3.LUT R2, R2, 0x7f, RZ, 0xc0, !PT ;  /* 0x0000007f02027812 */ /* 0x001fc800078ec0ff */
[----:B------:R-:W-:Y:S02]  /*10840*/  ISETP.NE.AND P1, PT, R2, RZ, PT ;  /* 0x000000ff0200720c */ /* 0x000fe40003f25270 */
[----:B----4-:R-:W-:-:S04]  /*10850*/  SHF.L.U32 R3, R3, 0x1f, RZ ;  /* 0x0000001f03037819 */ /* 0x010fc800000006ff */
[----:B------:R-:W0:Y:S02]  /*10860*/  SYNCS.PHASECHK.TRANS64.TRYWAIT P0, [R0+URZ+0x36860], R3 ;  /* 0x03686003000075a7 */ /* 0x000e24000800017f */
[----:B0-----:R-:W-:Y:S05]  /*10870*/  @!P0 BRA `(.L_x_3548) ;  /* 0x0000001800748947 */ /* 0x001fea0003800000 */
.L_x_3599:
[----:B------:R-:W-:Y:S05]  /*10880*/  BSYNC B1 ;  /* 0x0000000000017941 */ /* 0x000fea0003800000 */
.L_x_3547:
[----:B------:R-:W-:Y:S04]  /*10890*/  BSSY B1, `(.L_x_3549) ;  /* 0x0000009000017945 */ /* 0x000fe80003800000 */
[----:B------:R-:W-:Y:S05]  /*108a0*/  @P1 BRA `(.L_x_3550) ;  /* 0x00000000001c1947 */ /* 0x000fea0003800000 */
[----:B------:R-:W4:Y:S01]  /*108b0*/  S2R R2, SR_TID.X ;  /* 0x0000000000027919 */ /* 0x000f220000002100 */
[----:B0-----:R-:W-:-:S04]  /*108c0*/  IMAD.MOV.U32 R3, RZ, RZ, 0xa800 ;  /* 0x0000a800ff037424 */ /* 0x001fc800078e00ff */
[----:B------:R0:W-:Y:S01]  /*108d0*/  SYNCS.ARRIVE.TRANS64 RZ, [R0+URZ+0x36850], R3 ;  /* 0x0368500300ff79a7 */ /* 0x0001e2000800003f */
[----:B----4-:R-:W-:-:S04]  /*108e0*/  LOP3.LUT R2, R2, 0x1f, RZ, 0xc0, !PT ;  /* 0x0000001f02027812 */ /* 0x010fc800078ec0ff */
[----:B------:R-:W-:-:S13]  /*108f0*/  ISETP.NE.AND P0, PT, R2, RZ, PT ;  /* 0x000000ff0200720c */ /* 0x000fda0003f05270 */
[----:B0-----:R-:W-:Y:S05]  /*10900*/  @!P0 BRA `(.L_x_3550) ;  /* 0x0000000000048947 */ /* 0x001fea0003800000 */
[----:B------:R-:W-:Y:S01]  /*10910*/  BPT.TRAP 0x1 ;  /* 0x000000040000795c */ /* 0x000fe20000300000 */
.L_x_3550:
[----:B------:R-:W-:Y:S05]  /*10920*/  BSYNC B1 ;  /* 0x0000000000017941 */ /* 0x000fea0003800000 */
.L_x_3549:
[----:B------:R-:W4:Y:S01]  /*10930*/  LDL R2, [R1+0x4] ;  /* 0x0000040001027983 */ /* 0x000f220000100800 */
[----:B------:R-:W-:Y:S01]  /*10940*/  IMAD R9, R18, 0xa800, R9 ;  /* 0x0000a80012097824 */ /* 0x000fe200078e0209 */
[----:B------:R-:W-:Y:S01]  /*10950*/  UIADD3 UR4, UP0, UR38, 0x470, URZ ;  /* 0x0000047026047890 */ /* 0x000fe2000ff1e03f */
[----:B------:R-:W-:Y:S01]  /*10960*/  PLOP3.LUT P0, PT, PT, PT, PT, 0x80, 0x0 ;  /* 0x000000000000781c */ /* 0x000fe20003f0f070 */
[----:B------:R-:W-:Y:S01]  /*10970*/  UMOV UR6, 0x0 ;  /* 0x0000000000067882 */ /* 0x000fe20000000000 */
[----:B0-----:R-:W-:Y:S01]  /*10980*/  IADD3 R0, R0, 0x36850, RZ ;  /* 0x0003685000007810 */ /* 0x001fe20007ffe0ff */
[----:B------:R-:W-:Y:S01]  /*10990*/  VIADD R3, R9, 0x400 ;  /* 0x0000040009037836 */ /* 0x000fe20000000000 */
[----:B------:R-:W-:Y:S01]  /*109a0*/  UIADD3.X UR5, URZ, UR39, URZ, UP0, !UPT ;  /* 0x000000273f057290 */ /* 0x000fe200087fe43f */
[----:B------:R-:W-:Y:S01]  /*109b0*/  UMOV UR7, 0x14f00000 ;  /* 0x14f0000000077882 */ /* 0x000fe20000000000 */
[----:B------:R-:W-:Y:S01]  /*109c0*/  UMOV UR10, URZ ;  /* 0x0000003f000a7c82 */ /* 0x000fe20008000000 */
[----:B----4-:R-:W-:-:S09]  /*109d0*/  IMAD R2, R2, 0x70, RZ ;  /* 0x0000007002027824 */ /* 0x010fd200078e02ff */
.L_x_3551:
        /* <DEDUP_REMOVED lines=15> */
.L_x_3552:
        /* <DEDUP_REMOVED lines=15> */
.L_x_3553:
        /* <DEDUP_REMOVED lines=10> */
.L_x_3546:
[----:B------:R-:W-:Y:S05]  /*10c60*/  BSYNC B0 ;  /* 0x0000000000007941 */ /* 0x000fea0003800000 */
.L_x_3545:
[----:B--2---:R-:W2:Y:S01]  /*10c70*/  LDL.LU R5, [R1+0x28] ;  /* 0x0000280001057983 */ /* 0x004ea20000300800 */
[----:B------:R-:W-:Y:S01]  /*10c80*/  VIADD R18, R18, 0x1 ;  /* 0x0000000112127836 */ /* 0x000fe20000000000 */
[----:B------:R-:W-:Y:S02]  /*10c90*/  ULDC UR4, c[0x0][0xc34] ;  /* 0x00030d0000047ab9 */ /* 0x000fe40000000800 */
[----:B------:R-:W4:Y:S04]  /*10ca0*/  LDL.LU R4, [R1] ;  /* 0x0000000001047983 */ /* 0x000f280000300800 */
[----:B------:R-:W5:Y:S01]  /*10cb0*/  LDL.LU R3, [R1+0x30] ;  /* 0x0000300001037983 */ /* 0x000f620000300800 */
[----:B------:R-:W-:-:S04]  /*10cc0*/  ISETP.NE.AND P0, PT, R18, 0x2, PT ;  /* 0x000000021200780c */ /* 0x000fc80003f05270 */
[----:B------:R-:W-:Y:S02]  /*10cd0*/  SEL R0, RZ, 0x1, P0 ;  /* 0x00000001ff007807 */ /* 0x000fe40000000000 */
[----:B------:R-:W-:Y:S01]  /*10ce0*/  SEL R18, R18, RZ, P0 ;  /* 0x000000ff12127207 */ /* 0x000fe20000000000 */
[----:B--2---:R-:W-:Y:S01]  /*10cf0*/  VIADD R5, R5, UR37 ;  /* 0x0000002505057c36 */ /* 0x004fe20008000000 */
[----:B----4-:R-:W-:-:S04]  /*10d00*/  LOP3.LUT R4, R4, R0, RZ, 0x3c, !PT ;  /* 0x0000000004047212 */ /* 0x010fc800078e3cff */
[----:B------:R0:W-:Y:S01]  /*10d10*/  STL [R1+0x28], R5 ;  /* 0x0000280501007387 */ /* 0x0001e20000100800 */
[----:B------:R-:W-:Y:S02]  /*10d20*/  ISETP.GE.AND P1, PT, R5, UR4, PT ;  /* 0x0000000405007c0c */ /* 0x000fe4000bf26270 */
[----:B-----5:R-:W-:-:S05]  /*10d30*/  IADD3 R3, R3, 0x1, RZ ;  /* 0x0000000103037810 */ /* 0x020fca0007ffe0ff */
[----:B------:R0:W-:Y:S04]  /*10d40*/  STL [R1+0x30], R3 ;  /* 0x0000300301007387 */ /* 0x0001e80000100800 */
[----:B------:R0:W-:Y:S02]  /*10d50*/  STL [R1], R4 ;  /* 0x0000000401007387 */ /* 0x0001e40000100800 */
[----:B------:R-:W-:Y:S05]  /*10d60*/  @!P1 BRA `(.L_x_3554) ;  /* 0xffffffbc00bc9947 */ /* 0x000fea000383ffff */
[----:B------:R-:W-:-:S07]  /*10d70*/  LOP3.LUT R2, R3, 0x1, RZ, 0xc, !PT ;  /* 0x0000000103027812 */ /* 0x000fce00078e0cff */
.L_x_3474:
[----:B0-----:R-:W0:Y:S01]  /*10d80*/  S2R R3, SR_CgaCtaId ;  /* 0x0000000000037919 */ /* 0x001e220000008800 */
[----:B------:R-:W-:Y:S01]  /*10d90*/  MOV R0, 0x400 ;  /* 0x0000040000007802 */ /* 0x000fe20000000f00 */
[----:B------:R-:W-:Y:S03]  /*10da0*/  BSSY B0, `(.L_x_3555) ;  /* 0x0000005000007945 */ /* 0x000fe60003800000 */
[----:B0-----:R-:W-:Y:S02]  /*10db0*/  LEA R0, R3, R0, 0x18 ;  /* 0x0000000003007211 */ /* 0x001fe400078ec0ff */
[----:B------:R-:W-:-:S04]  /*10dc0*/  SHF.L.U32 R3, R2, 0x1f, RZ ;  /* 0x0000001f02037819 */ /* 0x000fc800000006ff */
[----:B------:R-:W0:Y:S02]  /*10dd0*/  SYNCS.PHASECHK.TRANS64.TRYWAIT P0, [R0+URZ+0x36820], R3 ;  /* 0x03682003000075a7 */ /* 0x000e24000800017f */
[----:B0-----:R-:W-:Y:S05]  /*10de0*/  @!P0 BRA `(.L_x_3556) ;  /* 0x00000014002c8947 */ /* 0x001fea0003800000 */
.L_x_3600:
[----:B------:R-:W-:Y:S05]  /*10df0*/  BSYNC B0 ;  /* 0x0000000000007941 */ /* 0x000fea0003800000 */
.L_x_3555:
[----:B------:R-:W-:-:S03]  /*10e00*/  UMOV UR4, 0xffffffff ;  /* 0xffffffff00047882 */ /* 0x000fc60000000000 */
[----:B------:R-:W-:Y:S05]  /*10e10*/  BRA.DIV UR4, `(.L_x_3557) ;  /* 0x0000001604347947 */ /* 0x000fea000b800000 */
[----:B------:R-:W2:Y:S02]  /*10e20*/  S2R R2, SR_TID.X ;  /* 0x0000000000027919 */ /* 0x000ea40000002100 */
[----:B--2---:R-:W-:-:S04]  /*10e30*/  SHF.R.U32.HI R2, RZ, 0x5, R2 ;  /* 0x00000005ff027819 */ /* 0x004fc80000011602 */
[----:B------:R-:W-:-:S05]  /*10e40*/  LOP3.LUT R2, R2, 0x3, RZ, 0xc0, !PT ;  /* 0x0000000302027812 */ /* 0x000fca00078ec0ff */
[----:B------:R2:W4:Y:S02]  /*10e50*/  SHFL.IDX PT, R14, R2, RZ, 0x1f ;  /* 0x00001fff020e7589 */ /* 0x00052400000e0000 */
.L_x_3603:
[----:B----4-:R-:W-:Y:S01]  /*10e60*/  ISETP.NE.AND P0, PT, R14, RZ, PT ;  /* 0x000000ff0e00720c */ /* 0x010fe20003f05270 */
[----:B------:R-:W-:-:S12]  /*10e70*/  BSSY B0, `(.L_x_3558) ;  /* 0x0000025000007945 */ /* 0x000fd80003800000 */
[----:B------:R-:W-:Y:S05]  /*10e80*/  @P0 BRA `(.L_x_3559) ;  /* 0x00000000008c0947 */ /* 0x000fea0003800000 */
[----:B------:R-:W-:-:S03]  /*10e90*/  UMOV UR4, 0xffffffff ;  /* 0xffffffff00047882 */ /* 0x000fc60000000000 */
[----:B------:R-:W-:Y:S05]  /*10ea0*/  BRA.DIV UR4, `(.L_x_3560) ;  /* 0x0000001604447947 */ /* 0x000fea000b800000 */
[----:B------:R-:W-:-:S13]  /*10eb0*/  ELECT P6, URZ, PT ;  /* 0x00000000003f782f */ /* 0x000fda00038c0000 */
.L_x_3606:
[----:B------:R-:W-:Y:S05]  /*10ec0*/  @!P6 BRA `(.L_x_3559) ;  /* 0x00000000007ce947 */ /* 0x000fea0003800000 */
[----:B--2---:R-:W2:Y:S02]  /*10ed0*/  LDL.LU R2, [R1+0x34] ;  /* 0x0000340001027983 */ /* 0x004ea40000300800 */
[----:B--2---:R-:W-:-:S04]  /*10ee0*/  LOP3.LUT R2, R2, 0x2, RZ, 0xfc, !PT ;  /* 0x0000000202027812 */ /* 0x004fc800078efcff */
[----:B------:R-:W-:-:S13]  /*10ef0*/  ISETP.NE.AND P2, PT, R2, 0x3, PT ;  /* 0x000000030200780c */ /* 0x000fda0003f45270 */
[----:B------:R-:W-:Y:S05]  /*10f00*/  @!P2 BRA `(.L_x_3561) ;  /* 0x000000000004a947 */ /* 0x000fea0003800000 */
[----:B------:R-:W-:Y:S01]  /*10f10*/  BPT.TRAP 0x1 ;  /* 0x000000040000795c */ /* 0x000fe20000300000 */
.L_x_3561:
[----:B-1----:R-:W2:Y:S01]  /*10f20*/  LDL.LU R7, [R1] ;  /* 0x0000000001077983 */ /* 0x002ea20000300800 */
        /* <DEDUP_REMOVED lines=12> */
.L_x_3607:
[----:B------:R-:W1:Y:S02]  /*10ff0*/  SYNCS.PHASECHK.TRANS64.TRYWAIT P0, [R3+URZ], R2 ;  /* 0x00000002030075a7 */ /* 0x000e64000800017f */
[----:B-1----:R-:W-:Y:S05]  /*11000*/  @!P0 BRA `(.L_x_3563) ;  /* 0x0000001400208947 */ /* 0x002fea0003800000 */
.L_x_3608:
[----:B------:R-:W-:Y:S05]  /*11010*/  @!P2 BRA `(.L_x_3564) ;  /* 0x000000000004a947 */ /* 0x000fea0003800000 */
[----:B------:R-:W-:Y:S01]  /*11020*/  BPT.TRAP 0x1 ;  /* 0x000000040000795c */ /* 0x000fe20000300000 */
.L_x_3564:
[----:B-1----:R-:W-:-:S05]  /*11030*/  VIADD R3, R0, 0x36860 ;  /* 0x0003686000037836 */ /* 0x002fca0000000000 */
[----:B------:R-:W-:-:S04]  /*11040*/  LEA R18, R18, R3, 0x3 ;  /* 0x0000000312127211 */ /* 0x000fc800078e18ff */
[----:B------:R-:W1:Y:S02]  /*11050*/  SYNCS.PHASECHK.TRANS64.TRYWAIT P0, [R18+URZ], R5 ;  /* 0x00000005120075a7 */ /* 0x000e64000800017f */
[----:B-1----:R-:W-:Y:S05]  /*11060*/  @!P0 BRA `(.L_x_3565) ;  /* 0x00000014001c8947 */ /* 0x002fea0003800000 */
.L_x_3609:
[----:B------:R-:W-:-:S07]  /*11070*/  IMAD R3, R4, 0x8, R3 ;  /* 0x0000000804037824 */ /* 0x000fce00078e0203 */
.L_x_3566:
[----:B--2---:R2:W4:Y:S02]  /*11080*/  SYNCS.PHASECHK.TRANS64.TRYWAIT P0, [R3+URZ], R2 ;  /* 0x00000002030075a7 */ /* 0x004524000800017f */
[----:B----4-:R-:W-:Y:S05]  /*11090*/  @!P0 NANOSLEEP.SYNCS 0x989680 ;  /* 0x009896800000895d */ /* 0x010fea0003900000 */
[----:B------:R-:W4:Y:S02]  /*110a0*/  @!P0 SYNCS.PHASECHK.TRANS64 P0, [R3+URZ], R2 ;  /* 0x00000002030085a7 */ /* 0x000f24000800007f */
[----:B----4-:R-:W-:Y:S05]  /*110b0*/  @!P0 BRA `(.L_x_3566) ;  /* 0xfffffffc00f08947 */ /* 0x010fea000383ffff */
.L_x_3559:
[----:B------:R-:W-:Y:S05]  /*110c0*/  BSYNC B0 ;  /* 0x0000000000007941 */ /* 0x000fea0003800000 */
.L_x_3558:
[----:B------:R-:W-:Y:S05]  /*110d0*/  EXIT ;  /* 0x000000000000794d */ /* 0x000fea0003800000 */
.L_x_3446:
[----:B0-----:R-:W-:-:S04]  /*110e0*/  IMAD.U32 R3, RZ, RZ, UR37 ;  /* 0x00000025ff037e24 */ /* 0x001fc8000f8e00ff */
[----:B------:R0:W1:Y:S03]  /*110f0*/  SYNCS.PHASECHK.TRANS64.TRYWAIT P1, [R3+URZ+0x36800], R0 ;  /* 0x03680000030075a7 */ /* 0x000066000802017f */
[----:B-1----:R-:W-:Y:S05]  /*11100*/  @!P1 NANOSLEEP.SYNCS 0x989680 ;  /* 0x009896800000995d */ /* 0x002fea0003900000 */
[----:B------:R-:W1:Y:S02]  /*11110*/  @!P1 SYNCS.PHASECHK.TRANS64 P1, [R3+URZ+0x36800], R0 ;  /* 0x03680000030095a7 */ /* 0x000e64000802007f */
[----:B-1----:R-:W-:Y:S05]  /*11120*/  @!P1 BRA `(.L_x_3446) ;  /* 0xfffffffc00ec9947 */ /* 0x002fea000383ffff */
[----:B------:R-:W-:Y:S05]  /*11130*/  BRA `(.L_x_3567) ;  /* 0xffffff00001c7947 */ /* 0x000fea000383ffff */
.L_x_3450:
[----:B-1----:R1:W2:Y:S02]  /*11140*/  SYNCS.PHASECHK.TRANS64.TRYWAIT P2, [R0+URZ+0x36830], R3 ;  /* 0x03683003000075a7 */ /* 0x0022a4000804017f */
[----:B--2---:R-:W-:Y:S05]  /*11150*/  @!P2 NANOSLEEP.SYNCS 0x989680 ;  /* 0x009896800000a95d */ /* 0x004fea0003900000 */
[----:B------:R-:W2:Y:S02]  /*11160*/  @!P2 SYNCS.PHASECHK.TRANS64 P2, [R0+URZ+0x36830], R3 ;  /* 0x036830030000a5a7 */ /* 0x000ea4000804007f */
[----:B--2---:R-:W-:Y:S05]  /*11170*/  @!P2 BRA `(.L_x_3450) ;  /* 0xfffffffc00f0a947 */ /* 0x004fea000383ffff */
[----:B------:R-:W-:Y:S05]  /*11180*/  BRA `(.L_x_3449) ;  /* 0xffffff0000487947 */ /* 0x000fea000383ffff */
.L_x_3455:
[----:B-1----:R-:W-:-:S04]  /*11190*/  IMAD.U32 R8, RZ, RZ, UR7 ;  /* 0x00000007ff087e24 */ /* 0x002fc8000f8e00ff */
[----:B------:R1:W2:Y:S03]  /*111a0*/  SYNCS.PHASECHK.TRANS64.TRYWAIT P2, [R8+URZ+0x36830], R5 ;  /* 0x03683005080075a7 */ /* 0x0002a6000804017f */
[----:B--2---:R-:W-:Y:S05]  /*111b0*/  @!P2 NANOSLEEP.SYNCS 0x989680 ;  /* 0x009896800000a95d */ /* 0x004fea0003900000 */
[----:B------:R-:W2:Y:S02]  /*111c0*/  @!P2 SYNCS.PHASECHK.TRANS64 P2, [R8+URZ+0x36830], R5 ;  /* 0x036830050800a5a7 */ /* 0x000ea4000804007f */
[----:B--2---:R-:W-:Y:S05]  /*111d0*/  @!P2 BRA `(.L_x_3455) ;  /* 0xfffffffc00eca947 */ /* 0x004fea000383ffff */
[----:B------:R-:W-:Y:S05]  /*111e0*/  BRA `(.L_x_3454) ;  /* 0xffffff4c00307947 */ /* 0x000fea000383ffff */
.L_x_3459:
[----:B01----:R-:W-:-:S04]  /*111f0*/  IMAD.U32 R5, RZ, RZ, UR10 ;  /* 0x0000000aff057e24 */ /* 0x003fc8000f8e00ff */
[----:B------:R0:W1:Y:S03]  /*11200*/  SYNCS.PHASECHK.TRANS64.TRYWAIT P2, [R5+URZ+0x36850], R0 ;  /* 0x03685000050075a7 */ /* 0x000066000804017f */
[----:B-1----:R-:W-:Y:S05]  /*11210*/  @!P2 NANOSLEEP.SYNCS 0x989680 ;  /* 0x009896800000a95d */ /* 0x002fea0003900000 */
[----:B------:R-:W1:Y:S02]  /*11220*/  @!P2 SYNCS.PHASECHK.TRANS64 P2, [R5+URZ+0x36850], R0 ;  /* 0x036850000500a5a7 */ /* 0x000e64000804007f */
[----:B-1----:R-:W-:Y:S05]  /*11230*/  @!P2 BRA `(.L_x_3459) ;  /* 0xfffffffc00eca947 */ /* 0x002fea000383ffff */
[----:B------:R-:W-:Y:S05]  /*11240*/  BRA `(.L_x_3458) ;  /* 0xffffff70007c7947 */ /* 0x000fea000383ffff */
.L_x_3464:
[----:B-1----:R-:W-:-:S04]  /*11250*/  IMAD.U32 R9, RZ, RZ, UR12 ;  /* 0x0000000cff097e24 */ /* 0x002fc8000f8e00ff */
[----:B------:R1:W2:Y:S03]  /*11260*/  SYNCS.PHASECHK.TRANS64.TRYWAIT P0, [R9+URZ+0x36850], R0 ;  /* 0x03685000090075a7 */ /* 0x0002a6000800017f */
[----:B--2---:R-:W-:Y:S05]  /*11270*/  @!P0 NANOSLEEP.SYNCS 0x989680 ;  /* 0x009896800000895d */ /* 0x004fea0003900000 */
[----:B------:R-:W2:Y:S02]  /*11280*/  @!P0 SYNCS.PHASECHK.TRANS64 P0, [R9+URZ+0x36850], R0 ;  /* 0x03685000090085a7 */ /* 0x000ea4000800007f */
[----:B--2---:R-:W-:Y:S05]  /*11290*/  @!P0 BRA `(.L_x_3464) ;  /* 0xfffffffc00ec8947 */ /* 0x004fea000383ffff */
[----:B------:R-:W-:Y:S05]  /*112a0*/  BRA `(.L_x_3463) ;  /* 0xffffff9400087947 */ /* 0x000fea000383ffff */
.L_x_3478:
[----:B0-----:R-:W0:Y:S01]  /*112b0*/  S2R R0, SR_TID.X ;  /* 0x0000000000007919 */ /* 0x001e220000002100 */
[----:B------:R-:W-:Y:S01]  /*112c0*/  BSSY B0, `(.L_x_3568) ;  /* 0x000000a000007945 */ /* 0x000fe20003800000 */
[----:B------:R-:W-:Y:S02]  /*112d0*/  IMAD.MOV.U32 R12, RZ, RZ, RZ ;  /* 0x000000ffff0c7224 */ /* 0x000fe400078e00ff */
[----:B------:R-:W-:Y:S02]  /*112e0*/  IMAD.MOV.U32 R11, RZ, RZ, 0x1f ;  /* 0x0000001fff0b7424 */ /* 0x000fe400078e00ff */
[----:B------:R-:W-:Y:S01]  /*112f0*/  IMAD.MOV.U32 R15, RZ, RZ, -0x1 ;  /* 0xffffffffff0f7424 */ /* 0x000fe200078e00ff */
[----:B0-----:R-:W-:-:S04]  /*11300*/  SHF.R.U32.HI R0, RZ, 0x5, R0 ;  /* 0x00000005ff007819 */ /* 0x001fc80000011600 */
[----:B------:R-:W-:-:S04]  /*11310*/  LOP3.LUT R0, R0, 0x3, RZ, 0xc0, !PT ;  /* 0x0000000300007812 */ /* 0x000fc800078ec0ff */
[----:B------:R-:W-:-:S07]  /*11320*/  MOV R13, R0 ;  /* 0x00000000000d7202 */ /* 0x000fce0000000f00 */
[----:B--2---:R-:W-:Y:S05]  /*11330*/  WARPSYNC.COLLECTIVE R15, `(.L_x_3569) ;  /* 0x000000000f087348 */ /* 0x004fea0003c00000 */
[----:B------:R0:W1:Y:S02]  /*11340*/  SHFL.IDX P6, R14, R13, R12, R11 ;  /* 0x0000000c0d0e7389 */ /* 0x00006400000c000b */
[----:B012---:R-:W-:Y:S01]  /*11350*/  ENDCOLLECTIVE ;  /* 0x000000000000791b */ /* 0x007fe20003800000 */
.L_x_3569:
[----:B------:R-:W-:Y:S05]  /*11360*/  BSYNC B0 ;  /* 0x0000000000007941 */ /* 0x000fea0003800000 */
.L_x_3568:
[----:B------:R-:W-:Y:S05]  /*11370*/  BRA `(.L_x_3570) ;  /* 0xffffffbc00f47947 */ /* 0x000fea000383ffff */
.L_x_3480:
[----:B------:R-:W-:Y:S01]  /*11380*/  BSSY B0, `(.L_x_3571) ;  /* 0x0000006000007945 */ /* 0x000fe20003800000 */
[----:B------:R-:W-:-:S07]  /*11390*/  IMAD.MOV.U32 R15, RZ, RZ, -0x1 ;  /* 0xffffffffff0f7424 */ /* 0x000fce00078e00ff */
[----:B0-2---:R-:W-:Y:S05]  /*113a0*/  WARPSYNC.COLLECTIVE R15, `(.L_x_3572) ;  /* 0x000000000f0c7348 */ /* 0x005fea0003c00000 */
[----:B------:R-:W-:Y:S02]  /*113b0*/  ELECT P6, UR62, PT ;  /* 0x00000000003e782f */ /* 0x000fe400038c0000 */
[----:B------:R-:W-:Y:S01]  /*113c0*/  MOV R14, UR62 ;  /* 0x0000003e000e7c02 */ /* 0x000fe20008000f00 */
[----:B0-2---:R-:W-:Y:S10]  /*113d0*/  ENDCOLLECTIVE ;  /* 0x000000000000791b */ /* 0x005ff40003800000 */
.L_x_3572:
[----:B------:R-:W-:Y:S05]  /*113e0*/  BSYNC B0 ;  /* 0x0000000000007941 */ /* 0x000fea0003800000 */
.L_x_3571:
[----:B------:R-:W-:Y:S05]  /*113f0*/  BRA `(.L_x_3573) ;  /* 0xffffffbc00f47947 */ /* 0x000fea000383ffff */
.L_x_3482:
[----:B0-----:R0:W3:Y:S02]  /*11400*/  SYNCS.PHASECHK.TRANS64.TRYWAIT P0, [R0+URZ+0x36840], R2 ;  /* 0x03684002000075a7 */ /* 0x0010e4000800017f */
[----:B---3--:R-:W-:Y:S05]  /*11410*/  @!P0 NANOSLEEP.SYNCS 0x989680 ;  /* 0x009896800000895d */ /* 0x008fea0003900000 */
[----:B------:R-:W3:Y:S02]  /*11420*/  @!P0 SYNCS.PHASECHK.TRANS64 P0, [R0+URZ+0x36840], R2 ;  /* 0x03684002000085a7 */ /* 0x000ee4000800007f */
[----:B---3--:R-:W-:Y:S05]  /*11430*/  @!P0 BRA `(.L_x_3482) ;  /* 0xfffffffc00f08947 */ /* 0x008fea000383ffff */
[----:B------:R-:W-:Y:S05]  /*11440*/  BRA `(.L_x_3574) ;  /* 0xffffffc000507947 */ /* 0x000fea000383ffff */
.L_x_3485:
[----:B------:R-:W-:Y:S01]  /*11450*/  IMAD.MOV.U32 R13, RZ, RZ, R2 ;  /* 0x000000ffff0d7224 */ /* 0x000fe200078e0002 */
[----:B------:R-:W-:Y:S01]  /*11460*/  MOV R12, RZ ;  /* 0x000000ff000c7202 */ /* 0x000fe20000000f00 */
[----:B------:R-:W-:Y:S01]  /*11470*/  IMAD.MOV.U32 R11, RZ, RZ, 0x181f ;  /* 0x0000181fff0b7424 */ /* 0x000fe200078e00ff */
[----:B------:R-:W0:Y:S01]  /*11480*/  S2R R9, SR_TID.X ;  /* 0x0000000000097919 */ /* 0x000e220000002100 */
[----:B------:R-:W-:-:S07]  /*11490*/  IMAD.MOV.U32 R15, RZ, RZ, -0x1 ;  /* 0xffffffffff0f7424 */ /* 0x000fce00078e00ff */
[----:B0----5:R-:W-:Y:S05]  /*114a0*/  WARPSYNC.COLLECTIVE R15, `(.L_x_3575) ;  /* 0x000000000f087348 */ /* 0x021fea0003c00000 */
[----:B------:R1:W2:Y:S02]  /*114b0*/  SHFL.IDX P6, R14, R13, R12, R11 ;  /* 0x0000000c0d0e7389 */ /* 0x0002a400000c000b */
[----:B012--5:R-:W-:Y:S01]  /*114c0*/  ENDCOLLECTIVE ;  /* 0x000000000000791b */ /* 0x027fe20003800000 */
.L_x_3575:
[----:B------:R-:W-:Y:S02]  /*114d0*/  IMAD.MOV.U32 R13, RZ, RZ, R0 ;  /* 0x000000ffff0d7224 */ /* 0x000fe400078e0000 */
[----:B------:R-:W-:-:S07]  /*114e0*/  IMAD.MOV.U32 R6, RZ, RZ, R14 ;  /* 0x000000ffff067224 */ /* 0x000fce00078e000e */
[----:B------:R-:W-:Y:S05]  /*114f0*/  WARPSYNC.COLLECTIVE R15, `(.L_x_3576) ;  /* 0x000000000f087348 */ /* 0x000fea0003c00000 */
[----:B------:R0:W1:Y:S02]  /*11500*/  SHFL.IDX P6, R14, R13, R12, R11 ;  /* 0x0000000c0d0e7389 */ /* 0x00006400000c000b */
[----:B01----:R-:W-:Y:S01]  /*11510*/  ENDCOLLECTIVE ;  /* 0x000000000000791b */ /* 0x003fe20003800000 */
.L_x_3576:
[----:B------:R-:W-:Y:S01]  /*11520*/  ULDC UR4, c[0x0][0x288] ;  /* 0x0000a20000047ab9 */ /* 0x000fe20000000800 */
[----:B------:R-:W-:Y:S01]  /*11530*/  LOP3.LUT R9, R9, 0x7f, RZ, 0xc0, !PT ;  /* 0x0000007f09097812 */ /* 0x000fe200078ec0ff */
[----:B------:R-:W-:Y:S02]  /*11540*/  IMAD R3, R8, UR4, RZ ;  /* 0x0000000408037c24 */ /* 0x000fe4000f8e02ff */
[----:B------:R-:W0:Y:S01]  /*11550*/  S2R R8, SR_TID.X ;  /* 0x0000000000087919 */ /* 0x000e220000002100 */
[----:B------:R-:W-:-:S05]  /*11560*/  SHF.R.U32.HI R9, RZ, 0x3, R9 ;  /* 0x00000003ff097819 */ /* 0x000fca0000011609 */
[----:B------:R-:W-:Y:S02]  /*11570*/  IMAD.IADD R4, R9, 0x1, R4 ;  /* 0x0000000109047824 */ /* 0x000fe400078e0204 */
[----:B------:R-:W-:Y:S02]  /*11580*/  IMAD.MOV.U32 R13, RZ, RZ, R2 ;  /* 0x000000ffff0d7224 */ /* 0x000fe400078e0002 */
[----:B------:R-:W-:Y:S01]  /*11590*/  IMAD.MOV.U32 R12, RZ, RZ, 0x1 ;  /* 0x00000001ff0c7424 */ /* 0x000fe200078e00ff */
[C---:B------:R-:W-:Y:S01]  /*115a0*/  ISETP.GE.AND P3, PT, R4.reuse, R3, PT ;  /* 0x000000030400720c */ /* 0x040fe20003f66270 */
[----:B------:R-:W-:Y:S02]  /*115b0*/  VIADD R5, R4, 0x10 ;  /* 0x0000001004057836 */ /* 0x000fe40000000000 */
[----:B------:R-:W-:-:S10]  /*115c0*/  IMAD.MOV.U32 R7, RZ, RZ, R14 ;  /* 0x000000ffff077224 */ /* 0x000fd400078e000e */
[----:B0-----:R-:W-:Y:S05]  /*115d0*/  WARPSYNC.COLLECTIVE R15, `(.L_x_3577) ;  /* 0x000000000f087348 */ /* 0x001fea0003c00000 */
[----:B------:R1:W2:Y:S02]  /*115e0*/  SHFL.IDX P6, R14, R13, R12, R11 ;  /* 0x0000000c0d0e7389 */ /* 0x0002a400000c000b */
[----:B012---:R-:W-:Y:S01]  /*115f0*/  ENDCOLLECTIVE ;  /* 0x000000000000791b */ /* 0x007fe20003800000 */
.L_x_3577:
[----:B------:R-:W-:Y:S01]  /*11600*/  SHF.L.U32 R8, R8, 0x3, RZ ;  /* 0x0000000308087819 */ /* 0x000fe200000006ff */
[----:B------:R-:W-:-:S03]  /*11610*/  IMAD.MOV.U32 R13, RZ, RZ, R0 ;  /* 0x000000ffff0d7224 */ /* 0x000fc600078e0000 */
[----:B------:R-:W-:-:S04]  /*11620*/  LOP3.LUT R8, R8, 0x38, RZ, 0xc0, !PT ;  /* 0x0000003808087812 */ /* 0x000fc800078ec0ff */
[----:B------:R-:W-:-:S05]  /*11630*/  @!P3 LEA R7, P5, R8, R7, 0x1 ;  /* 0x000000070807b211 */ /* 0x000fca00078a08ff */
[----:B------:R-:W-:Y:S01]  /*11640*/  @!P3 IMAD.X R6, RZ, RZ, R6, P5 ;  /* 0x000000ffff06b224 */ /* 0x000fe200028e0606 */
[----:B------:R-:W-:-:S07]  /*11650*/  MOV R9, R14 ;  /* 0x0000000e00097202 */ /* 0x000fce0000000f00 */
[----:B------:R-:W-:Y:S05]  /*11660*/  WARPSYNC.COLLECTIVE R15, `(.L_x_3578) ;  /* 0x000000000f087348 */ /* 0x000fea0003c00000 */
[----:B------:R0:W1:Y:S02]  /*11670*/  SHFL.IDX P6, R14, R13, R12, R11 ;  /* 0x0000000c0d0e7389 */ /* 0x00006400000c000b */
[----:B01----:R-:W-:Y:S01]  /*11680*/  ENDCOLLECTIVE ;  /* 0x000000000000791b */ /* 0x003fe20003800000 */
.L_x_3578:
[----:B------:R-:W-:-:S04]  /*11690*/  @!P3 LOP3.LUT R7, R7, R6, RZ, 0x3c, !PT ;  /* 0x000000060707b212 */ /* 0x000fc800078e3cff */
[----:B------:R-:W-:-:S04]  /*116a0*/  @!P3 LOP3.LUT R6, R7, R6, RZ, 0x3c, !PT ;  /* 0x000000060706b212 */ /* 0x000fc800078e3cff */
[----:B------:R-:W-:Y:S01]  /*116b0*/  @!P3 LOP3.LUT R7, R7, R6, RZ, 0x3c, !PT ;  /* 0x000000060707b212 */ /* 0x000fe200078e3cff */
[----:B------:R-:W-:-:S04]  /*116c0*/  IMAD.MOV.U32 R13, RZ, RZ, R2 ;  /* 0x000000ffff0d7224 */ /* 0x000fc800078e0002 */
[----:B------:R-:W-:Y:S01]  /*116d0*/  @!PT LDS RZ, [RZ] ;  /* 0x00000000fffff984 */ /* 0x000fe20000000800 */
[----:B------:R-:W-:Y:S01]  /*116e0*/  @!PT LDS RZ, [RZ] ;  /* 0x00000000fffff984 */ /* 0x000fe20000000800 */
[----:B------:R-:W-:Y:S01]  /*116f0*/  @!PT LDS RZ, [RZ] ;  /* 0x00000000fffff984 */ /* 0x000fe20000000800 */
[----:B------:R0:W-:Y:S01]  /*11700*/  @!P3 LDGSTS.E.BYPASS.LTC128B.128 [R10+0x15400], desc[UR60][R6.64], !P0 ;  /* 0x15400000060abfae */ /* 0x0001e2000c101d7c */
[----:B------:R-:W-:-:S03]  /*11710*/  IMAD.MOV.U32 R12, RZ, RZ, 0x2 ;  /* 0x00000002ff0c7424 */ /* 0x000fc600078e00ff */
[----:B------:R0:W-:Y:S04]  /*11720*/  @!P3 LDGSTS.E.BYPASS.LTC128B.128 [R10+0x19400], desc[UR60][R6.64+0x80], !P1 ;  /* 0x19400080060abfae */ /* 0x0001e8000c901d7c */
[----:B------:R0:W-:Y:S01]  /*11730*/  @!P3 LDGSTS.E.BYPASS.LTC128B.128 [R10+0x1d400], desc[UR60][R6.64+0x100], !P2 ;  /* 0x1d400100060abfae */ /* 0x0001e2000d101d7c */
[----:B------:R-:W-:Y:S01]  /*11740*/  ISETP.GE.AND P3, PT, R5, R3, PT ;  /* 0x000000030500720c */ /* 0x000fe20003f66270 */
[----:B------:R-:W-:-:S12]  /*11750*/  IMAD.MOV.U32 R5, RZ, RZ, R14 ;  /* 0x000000ffff057224 */ /* 0x000fd800078e000e */
[----:B0-----:R-:W-:Y:S05]  /*11760*/  WARPSYNC.COLLECTIVE R15, `(.L_x_3579) ;  /* 0x000000000f087348 */ /* 0x001fea0003c00000 */
[----:B------:R1:W2:Y:S02]  /*11770*/  SHFL.IDX P6, R14, R13, R12, R11 ;  /* 0x0000000c0d0e7389 */ /* 0x0002a400000c000b */
[----:B012---:R-:W-:Y:S01]  /*11780*/  ENDCOLLECTIVE ;  /* 0x000000000000791b */ /* 0x007fe20003800000 */
.L_x_3579:
[----:B------:R-:W-:Y:S01]  /*11790*/  @!P3 LEA R8, P5, R8, R5, 0x1 ;  /* 0x000000050808b211 */ /* 0x000fe200078a08ff */
[----:B------:R-:W-:-:S04]  /*117a0*/  IMAD.MOV.U32 R13, RZ, RZ, R0 ;  /* 0x000000ffff0d7224 */ /* 0x000fc800078e0000 */
[----:B------:R-:W-:Y:S02]  /*117b0*/  @!P3 IMAD.X R5, RZ, RZ, R9, P5 ;  /* 0x000000ffff05b224 */ /* 0x000fe400028e0609 */
[----:B------:R-:W0:Y:S01]  /*117c0*/  S2R R9, SR_TID.X ;  /* 0x0000000000097919 */ /* 0x000e220000002100 */
        /* <DEDUP_REMOVED lines=8> */
[----:B------:R1:W-:Y:S01]  /*11850*/  @!P3 LDGSTS.E.BYPASS.LTC128B.128 [R10+0x1dc00], desc[UR60][R6.64+0x100], !P2 ;  /* 0x1dc00100060abfae */ /* 0x0003e2000d101d7c */
[----:B------:R-:W-:Y:S01]  /*11860*/  ISETP.GE.AND P3, PT, R5, R3, PT ;  /* 0x000000030500720c */ /* 0x000fe20003f66270 */
[----:B------:R-:W-:-:S12]  /*11870*/  IMAD.MOV.U32 R5, RZ, RZ, R14 ;  /* 0x000000ffff057224 */ /* 0x000fd800078e000e */
[----:B01----:R-:W-:Y:S05]  /*11880*/  WARPSYNC.COLLECTIVE R15, `(.L_x_3580) ;  /* 0x000000000f087348 */ /* 0x003fea0003c00000 */
[----:B------:R2:W3:Y:S02]  /*11890*/  SHFL.IDX P6, R14, R13, R12, R11 ;  /* 0x0000000c0d0e7389 */ /* 0x0004e400000c000b */
[----:B0123--:R-:W-:Y:S01]  /*118a0*/  ENDCOLLECTIVE ;  /* 0x000000000000791b */ /* 0x00ffe20003800000 */
.L_x_3580:
[----:B------:R-:W-:Y:S02]  /*118b0*/  IMAD.SHL.U32 R9, R9, 0x8, RZ ;  /* 0x0000000809097824 */ /* 0x000fe400078e00ff */
[----:B------:R-:W-:Y:S01]  /*118c0*/  IMAD.MOV.U32 R13, RZ, RZ, R2 ;  /* 0x000000ffff0d7224 */ /* 0x000fe200078e0002 */
[----:B------:R-:W-:Y:S02]  /*118d0*/  MOV R12, 0x3 ;  /* 0x00000003000c7802 */ /* 0x000fe40000000f00 */
[----:B------:R-:W-:Y:S02]  /*118e0*/  LOP3.LUT R9, R9, 0x38, RZ, 0xc0, !PT ;  /* 0x0000003809097812 */ /* 0x000fe400078ec0ff */
[----:B------:R-:W-:-:S07]  /*118f0*/  MOV R8, R14 ;  /* 0x0000000e00087202 */ /* 0x000fce0000000f00 */
[----:B------:R-:W-:Y:S05]  /*11900*/  WARPSYNC.COLLECTIVE R15, `(.L_x_3581) ;  /* 0x000000000f087348 */ /* 0x000fea0003c00000 */
[----:B------:R0:W1:Y:S02]  /*11910*/  SHFL.IDX P6, R14, R13, R12, R11 ;  /* 0x0000000c0d0e7389 */ /* 0x00006400000c000b */
[----:B01----:R-:W-:Y:S01]  /*11920*/  ENDCOLLECTIVE ;  /* 0x000000000000791b */ /* 0x003fe20003800000 */
.L_x_3581:
[----:B------:R-:W-:-:S05]  /*11930*/  @!P3 LEA R8, P4, R9, R8, 0x1 ;  /* 0x000000080908b211 */ /* 0x000fca00078808ff */
[----:B------:R-:W-:Y:S02]  /*11940*/  @!P3 IMAD.X R9, RZ, RZ, R5, P4 ;  /* 0x000000ffff09b224 */ /* 0x000fe400020e0605 */
[----:B------:R-:W-:Y:S02]  /*11950*/  @!P3 IMAD.MOV.U32 R6, RZ, RZ, R8 ;  /* 0x000000ffff06b224 */ /* 0x000fe400078e0008 */
[----:B------:R-:W-:Y:S02]  /*11960*/  @!P3 IMAD.MOV.U32 R7, RZ, RZ, R9 ;  /* 0x000000ffff07b224 */ /* 0x000fe400078e0009 */
[----:B------:R-:W0:Y:S01]  /*11970*/  S2R R9, SR_TID.X ;  /* 0x0000000000097919 */ /* 0x000e220000002100 */
[C---:B------:R-:W-:Y:S02]  /*11980*/  VIADD R5, R4.reuse, 0x30 ;  /* 0x0000003004057836 */ /* 0x040fe40000000000 */
[----:B------:R-:W-:Y:S01]  /*11990*/  IMAD.MOV.U32 R13, RZ, RZ, R0 ;  /* 0x000000ffff0d7224 */ /* 0x000fe200078e0000 */
[----:B------:R-:W-:Y:S01]  /*119a0*/  @!PT LDS RZ, [RZ] ;  /* 0x00000000fffff984 */ /* 0x000fe20000000800 */
[----:B------:R-:W-:Y:S01]  /*119b0*/  @!PT LDS RZ, [RZ] ;  /* 0x00000000fffff984 */ /* 0x000fe20000000800 */
[----:B------:R-:W-:Y:S01]  /*119c0*/  @!PT LDS RZ, [RZ] ;  /* 0x00000000fffff984 */ /* 0x000fe20000000800 */
[----:B------:R1:W-:Y:S01]  /*119d0*/  @!P3 LDGSTS.E.BYPASS.LTC128B.128 [R10+0x16400], desc[UR60][R6.64], !P0 ;  /* 0x16400000060abfae */ /* 0x0003e2000c101d7c */
[----:B------:R-:W-:-:S03]  /*119e0*/  VIADD R8, R4, 0x60 ;  /* 0x0000006004087836 */ /* 0x000fc60000000000 */
[----:B------:R1:W-:Y:S04]  /*119f0*/  @!P3 LDGSTS.E.BYPASS.LTC128B.128 [R10+0x1a400], desc[UR60][R6.64+0x80], !P1 ;  /* 0x1a400080060abfae */ /* 0x0003e8000c901d7c */
[----:B------:R1:W-:Y:S01]  /*11a00*/  @!P3 LDGSTS.E.BYPASS.LTC128B.128 [R10+0x1e400], desc[UR60][R6.64+0x100], !P2 ;  /* 0x1e400100060abfae */ /* 0x0003e2000d101d7c */
[----:B------:R-:W-:Y:S01]  /*11a10*/  ISETP.GE.AND P3, PT, R5, R3, PT ;  /* 0x000000030500720c */ /* 0x000fe20003f66270 */
[----:B------:R-:W-:-:S12]  /*11a20*/  IMAD.MOV.U32 R5, RZ, RZ, R14 ;  /* 0x000000ffff057224 */ /* 0x000fd800078e000e */
[----:B01----:R-:W-:Y:S05]  /*11a30*/  WARPSYNC.COLLECTIVE R15, `(.L_x_3582) ;  /* 0x000000000f087348 */ /* 0x003fea0003c00000 */
[----:B------:R2:W3:Y:S02]  /*11a40*/  SHFL.IDX P6, R14, R13, R12, R11 ;  /* 0x0000000c0d0e7389 */ /* 0x0004e400000c000b */
[----:B0123--:R-:W-:Y:S01]  /*11a50*/  ENDCOLLECTIVE ;  /* 0x000000000000791b */ /* 0x00ffe20003800000 */
.L_x_3582:
[----:B------:R-:W-:Y:S02]  /*11a60*/  IMAD.MOV.U32 R13, RZ, RZ, R2 ;  /* 0x000000ffff0d7224 */ /* 0x000fe400078e0002 */
[----:B------:R-:W-:Y:S02]  /*11a70*/  IMAD.MOV.U32 R12, RZ, RZ, 0x4 ;  /* 0x00000004ff0c7424 */ /* 0x000fe400078e00ff */
[----:B------:R-:W-:-:S05]  /*11a80*/  IMAD.SHL.U32 R9, R9, 0x8, RZ ;  /* 0x0000000809097824 */ /* 0x000fca00078e00ff */
[----:B------:R-:W-:Y:S01]  /*11a90*/  LOP3.LUT R9, R9, 0x38, RZ, 0xc0, !PT ;  /* 0x0000003809097812 */ /* 0x000fe200078ec0ff */
[----:B------:R-:W-:-:S07]  /*11aa0*/  IMAD.MOV.U32 R6, RZ, RZ, R14 ;  /* 0x000000ffff067224 */ /* 0x000fce00078e000e */
[----:B------:R-:W-:Y:S05]  /*11ab0*/  WARPSYNC.COLLECTIVE R15, `(.L_x_3583) ;  /* 0x000000000f087348 */ /* 0x000fea0003c00000 */
[----:B------:R0:W1:Y:S02]  /*11ac0*/  SHFL.IDX P6, R14, R13, R12, R11 ;  /* 0x0000000c0d0e7389 */ /* 0x00006400000c000b */
[----:B01----:R-:W-:Y:S01]  /*11ad0*/  ENDCOLLECTIVE ;  /* 0x000000000000791b */ /* 0x003fe20003800000 */
.L_x_3583:
[----:B------:R-:W-:-:S05]  /*11ae0*/  @!P3 LEA R6, P4, R9, R6, 0x1 ;  /* 0x000000060906b211 */ /* 0x000fca00078808ff */
[----:B------:R-:W-:-:S05]  /*11af0*/  @!P3 IMAD.X R5, RZ, RZ, R5, P4 ;  /* 0x000000ffff05b224 */ /* 0x000fca00020e0605 */
[----:B------:R-:W-:Y:S01]  /*11b00*/  @!P3 MOV R7, R5 ;  /* 0x000000050007b202 */ /* 0x000fe20000000f00 */
[----:B------:R-:W-:Y:S02]  /*11b10*/  VIADD R5, R4, 0x40 ;  /* 0x0000004004057836 */ /* 0x000fe40000000000 */
[----:B------:R-:W-:Y:S02]  /*11b20*/  IMAD.MOV.U32 R13, RZ, RZ, R0 ;  /* 0x000000ffff0d7224 */ /* 0x000fe400078e0000 */
        /* <DEDUP_REMOVED lines=8> */
[----:B0-----:R-:W-:Y:S05]  /*11bb0*/  WARPSYNC.COLLECTIVE R15, `(.L_x_3584) ;  /* 0x000000000f087348 */ /* 0x001fea0003c00000 */
[----:B------:R1:W2:Y:S02]  /*11bc0*/  SHFL.IDX P6, R14, R13, R12, R11 ;  /* 0x0000000c0d0e7389 */ /* 0x0002a400000c000b */
[----:B012---:R-:W-:Y:S01]  /*11bd0*/  ENDCOLLECTIVE ;  /* 0x000000000000791b */ /* 0x007fe20003800000 */
.L_x_3584:
[----:B------:R-:W-:Y:S02]  /*11be0*/  IMAD.MOV.U32 R13, RZ, RZ, R2 ;  /* 0x000000ffff0d7224 */ /* 0x000fe400078e0002 */
[----:B------:R-:W-:Y:S01]  /*11bf0*/  IMAD.MOV.U32 R12, RZ, RZ, 0x5 ;  /* 0x00000005ff0c7424 */ /* 0x000fe200078e00ff */
[----:B------:R-:W-:-:S07]  /*11c00*/  MOV R6, R14 ;  /* 0x0000000e00067202 */ /* 0x000fce0000000f00 */
[----:B------:R-:W-:Y:S05]  /*11c10*/  WARPSYNC.COLLECTIVE R15, `(.L_x_3585) ;  /* 0x000000000f087348 */ /* 0x000fea0003c00000 */
[----:B------:R0:W1:Y:S02]  /*11c20*/  SHFL.IDX P6, R14, R13, R12, R11 ;  /* 0x0000000c0d0e7389 */ /* 0x00006400000c000b */
[----:B01----:R-:W-:Y:S01]  /*11c30*/  ENDCOLLECTIVE ;  /* 0x000000000000791b */ /* 0x003fe20003800000 */
.L_x_3585:
[----:B------:R-:W-:-:S05]  /*11c40*/  @!P3 LEA R6, P4, R9, R6, 0x1 ;  /* 0x000000060906b211 */ /* 0x000fca00078808ff */
[----:B------:R-:W-:-:S04]  /*11c50*/  @!P3 IMAD.X R5, RZ, RZ, R5, P4 ;  /* 0x000000ffff05b224 */ /* 0x000fc800020e0605 */
[----:B------:R-:W-:Y:S02]  /*11c60*/  @!P3 IMAD.MOV.U32 R7, RZ, RZ, R5 ;  /* 0x000000ffff07b224 */ /* 0x000fe400078e0005 */
[----:B------:R-:W-:Y:S02]  /*11c70*/  VIADD R5, R4, 0x50 ;  /* 0x0000005004057836 */ /* 0x000fe40000000000 */
[----:B------:R-:W-:Y:S01]  /*11c80*/  IMAD.MOV.U32 R13, RZ, RZ, R0 ;  /* 0x000000ffff0d7224 */ /* 0x000fe200078e0000 */
[----:B------:R-:W-:Y:S01]  /*11c90*/  @!PT LDS RZ, [RZ] ;  /* 0x00000000fffff984 */ /* 0x000fe20000000800 */
[----:B------:R-:W-:Y:S01]  /*11ca0*/  @!PT LDS RZ, [RZ] ;  /* 0x00000000fffff984 */ /* 0x000fe20000000800 */
[----:B------:R-:W-:Y:S01]  /*11cb0*/  @!PT LDS RZ, [RZ] ;  /* 0x00000000fffff984 */ /* 0x000fe20000000800 */
[----:B------:R0:W-:Y:S04]  /*11cc0*/  @!P3 LDGSTS.E.BYPASS.LTC128B.128 [R10+0x17400], desc[UR60][R6.64], !P0 ;  /* 0x17400000060abfae */ /* 0x0001e8000c101d7c */
[----:B------:R0:W-:Y:S04]  /*11cd0*/  @!P3 LDGSTS.E.BYPASS.LTC128B.128 [R10+0x1b400], desc[UR60][R6.64+0x80], !P1 ;  /* 0x1b400080060abfae */ /* 0x0001e8000c901d7c */
[----:B------:R0:W-:Y:S01]  /*11ce0*/  @!P3 LDGSTS.E.BYPASS.LTC128B.128 [R10+0x1f400], desc[UR60][R6.64+0x100], !P2 ;  /* 0x1f400100060abfae */ /* 0x0001e2000d101d7c */
[----:B------:R-:W-:-:S02]  /*11cf0*/  ISETP.GE.AND P3, PT, R5, R3, PT ;  /* 0x000000030500720c */ /* 0x000fc40003f66270 */
[----:B------:R-:W-:-:S11]  /*11d00*/  MOV R5, R14 ;  /* 0x0000000e00057202 */ /* 0x000fd60000000f00 */
[----:B0-----:R-:W-:Y:S05]  /*11d10*/  WARPSYNC.COLLECTIVE R15, `(.L_x_3586) ;  /* 0x000000000f087348 */ /* 0x001fea0003c00000 */
[----:B------:R1:W2:Y:S02]  /*11d20*/  SHFL.IDX P6, R14, R13, R12, R11 ;  /* 0x0000000c0d0e7389 */ /* 0x0002a400000c000b */
[----:B012---:R-:W-:Y:S01]  /*11d30*/  ENDCOLLECTIVE ;  /* 0x000000000000791b */ /* 0x007fe20003800000 */
.L_x_3586:
[----:B------:R-:W-:Y:S01]  /*11d40*/  IMAD.MOV.U32 R13, RZ, RZ, R2 ;  /* 0x000000ffff0d7224 */ /* 0x000fe200078e0002 */
[----:B------:R-:W-:Y:S01]  /*11d50*/  MOV R12, 0x6 ;  /* 0x00000006000c7802 */ /* 0x000fe20000000f00 */
[----:B------:R-:W-:-:S07]  /*11d60*/  IMAD.MOV.U32 R6, RZ, RZ, R14 ;  /* 0x000000ffff067224 */ /* 0x000fce00078e000e */
[----:B------:R-:W-:Y:S05]  /*11d70*/  WARPSYNC.COLLECTIVE R15, `(.L_x_3587) ;  /* 0x000000000f087348 */ /* 0x000fea0003c00000 */
[----:B------:R0:W1:Y:S02]  /*11d80*/  SHFL.IDX P6, R14, R13, R12, R11 ;  /* 0x0000000c0d0e7389 */ /* 0x00006400000c000b */
[----:B01----:R-:W-:Y:S01]  /*11d90*/  ENDCOLLECTIVE ;  /* 0x000000000000791b */ /* 0x003fe20003800000 */
.L_x_3587:
[----:B------:R-:W-:-:S05]  /*11da0*/  @!P3 LEA R6, P4, R9, R6, 0x1 ;  /* 0x000000060906b211 */ /* 0x000fca00078808ff */
[----:B------:R-:W-:Y:S01]  /*11db0*/  @!P3 IMAD.X R5, RZ, RZ, R5, P4 ;  /* 0x000000ffff05b224 */ /* 0x000fe200020e0605 */
[----:B------:R-:W-:-:S03]  /*11dc0*/  ISETP.GE.AND P4, PT, R8, R3, PT ;  /* 0x000000030800720c */ /* 0x000fc60003f86270 */
[----:B------:R-:W-:Y:S02]  /*11dd0*/  @!P3 IMAD.MOV.U32 R7, RZ, RZ, R5 ;  /* 0x000000ffff07b224 */ /* 0x000fe400078e0005 */
[----:B------:R-:W-:-:S03]  /*11de0*/  IMAD.MOV.U32 R13, RZ, RZ, R0 ;  /* 0x000000ffff0d7224 */ /* 0x000fc600078e0000 */
[----:B------:R-:W-:Y:S01]  /*11df0*/  @!PT LDS RZ, [RZ] ;  /* 0x00000000fffff984 */ /* 0x000fe20000000800 */
[----:B------:R-:W-:Y:S01]  /*11e00*/  @!PT LDS RZ, [RZ] ;  /* 0x00000000fffff984 */ /* 0x000fe20000000800 */
[----:B------:R-:W-:Y:S01]  /*11e10*/  @!PT LDS RZ, [RZ] ;  /* 0x00000000fffff984 */ /* 0x000fe20000000800 */
[----:B------:R0:W-:Y:S04]  /*11e20*/  @!P3 LDGSTS.E.BYPASS.LTC128B.128 [R10+0x17c00], desc[UR60][R6.64], !P0 ;  /* 0x17c00000060abfae */ /* 0x0001e8000c101d7c */
[----:B------:R0:W-:Y:S01]  /*11e30*/  @!P3 LDGSTS.E.BYPASS.LTC128B.128 [R10+0x1bc00], desc[UR60][R6.64+0x80], !P1 ;  /* 0x1bc00080060abfae */ /* 0x0001e2000c901d7c */
[----:B------:R-:W-:-:S03]  /*11e40*/  IMAD.MOV.U32 R5, RZ, RZ, R14 ;  /* 0x000000ffff057224 */ /* 0x000fc600078e000e */
[----:B------:R0:W-:Y:S04]  /*11e50*/  @!P3 LDGSTS.E.BYPASS.LTC128B.128 [R10+0x1fc00], desc[UR60][R6.64+0x100], !P2 ;  /* 0x1fc00100060abfae */ /* 0x0001e8000d101d7c */
[----:B0-----:R-:W-:Y:S05]  /*11e60*/  WARPSYNC.COLLECTIVE R15, `(.L_x_3588) ;  /* 0x000000000f087348 */ /* 0x001fea0003c00000 */
[----:B------:R1:W2:Y:S02]  /*11e70*/  SHFL.IDX P6, R14, R13, R12, R11 ;  /* 0x0000000c0d0e7389 */ /* 0x0002a400000c000b */
[----:B012---:R-:W-:Y:S01]  /*11e80*/  ENDCOLLECTIVE ;  /* 0x000000000000791b */ /* 0x007fe20003800000 */
.L_x_3588:
[----:B------:R-:W-:Y:S02]  /*11e90*/  IMAD.MOV.U32 R13, RZ, RZ, R2 ;  /* 0x000000ffff0d7224 */ /* 0x000fe400078e0002 */
[----:B------:R-:W-:Y:S02]  /*11ea0*/  IMAD.MOV.U32 R12, RZ, RZ, 0x7 ;  /* 0x00000007ff0c7424 */ /* 0x000fe400078e00ff */
[----:B------:R-:W-:-:S07]  /*11eb0*/  IMAD.MOV.U32 R6, RZ, RZ, R14 ;  /* 0x000000ffff067224 */ /* 0x000fce00078e000e */
[----:B------:R-:W-:Y:S05]  /*11ec0*/  WARPSYNC.COLLECTIVE R15, `(.L_x_3589) ;  /* 0x000000000f087348 */ /* 0x000fea0003c00000 */
[----:B------:R0:W1:Y:S02]  /*11ed0*/  SHFL.IDX P6, R14, R13, R12, R11 ;  /* 0x0000000c0d0e7389 */ /* 0x00006400000c000b */
[----:B01----:R-:W-:Y:S01]  /*11ee0*/  ENDCOLLECTIVE ;  /* 0x000000000000791b */ /* 0x003fe20003800000 */
.L_x_3589:
[----:B------:R-:W-:-:S05]  /*11ef0*/  @!P4 LEA R6, P3, R9, R6, 0x1 ;  /* 0x000000060906c211 */ /* 0x000fca00078608ff */
[----:B------:R-:W-:-:S05]  /*11f00*/  @!P4 IMAD.X R5, RZ, RZ, R5, P3 ;  /* 0x000000ffff05c224 */ /* 0x000fca00018e0605 */
[----:B------:R-:W-:Y:S01]  /*11f10*/  @!P4 MOV R7, R5 ;  /* 0x000000050007c202 */ /* 0x000fe20000000f00 */
[----:B------:R-:W-:-:S04]  /*11f20*/  IMAD.MOV.U32 R13, RZ, RZ, R0 ;  /* 0x000000ffff0d7224 */ /* 0x000fc800078e0000 */
        /* <DEDUP_REMOVED lines=9> */
.L_x_3590:
[----:B------:R-:W-:Y:S01]  /*11fc0*/  @!PT LDS RZ, [RZ] ;  /* 0x00000000fffff984 */ /* 0x000fe20000000800 */
[----:B------:R-:W-:Y:S01]  /*11fd0*/  @!PT LDS RZ, [RZ] ;  /* 0x00000000fffff984 */ /* 0x000fe20000000800 */
[----:B------:R-:W-:Y:S01]  /*11fe0*/  @!PT LDS RZ, [RZ] ;  /* 0x00000000fffff984 */ /* 0x000fe20000000800 */
[----:B------:R1:W-:Y:S01]  /*11ff0*/  @!P4 LDGSTS.E.BYPASS.LTC128B.128 [R10+0x20400], desc[UR60][R6.64+0x100], !P2 ;  /* 0x20400100060acfae */ /* 0x0003e2000d101d7c */
[----:B------:R-:W-:Y:S01]  /*12000*/  IMAD.MOV.U32 R0, RZ, RZ, R14 ;  /* 0x000000ffff007224 */ /* 0x000fe200078e000e */
[----:B------:R-:W-:Y:S06]  /*12010*/  BRA `(.L_x_3591) ;  /* 0xffffffc000a47947 */ /* 0x000fec000383ffff */
.L_x_3489:
[----:B0-----:R0:W3:Y:S02]  /*12020*/  SYNCS.PHASECHK.TRANS64.TRYWAIT P0, [R9+URZ+0x36820], R0 ;  /* 0x03682000090075a7 */ /* 0x0010e4000800017f */
[----:B---3--:R-:W-:Y:S05]  /*12030*/  @!P0 NANOSLEEP.SYNCS 0x989680 ;  /* 0x009896800000895d */ /* 0x008fea0003900000 */
[----:B------:R-:W3:Y:S02]  /*12040*/  @!P0 SYNCS.PHASECHK.TRANS64 P0, [R9+URZ+0x36820], R0 ;  /* 0x03682000090085a7 */ /* 0x000ee4000800007f */
[----:B---3--:R-:W-:Y:S05]  /*12050*/  @!P0 BRA `(.L_x_3489) ;  /* 0xfffffffc00f08947 */ /* 0x008fea000383ffff */
[----:B------:R-:W-:Y:S05]  /*12060*/  BRA `(.L_x_3592) ;  /* 0xffffffc400087947 */ /* 0x000fea000383ffff */
.L_x_3496:
[----:B-1----:R1:W3:Y:S02]  /*12070*/  SYNCS.PHASECHK.TRANS64.TRYWAIT P0, [R3+URZ+0x36840], R2 ;  /* 0x03684002030075a7 */ /* 0x0022e4000800017f */
[----:B---3--:R-:W-:Y:S05]  /*12080*/  @!P0 NANOSLEEP.SYNCS 0x989680 ;  /* 0x009896800000895d */ /* 0x008fea0003900000 */
[----:B------:R-:W3:Y:S02]  /*12090*/  @!P0 SYNCS.PHASECHK.TRANS64 P0, [R3+URZ+0x36840], R2 ;  /* 0x03684002030085a7 */ /* 0x000ee4000800007f */
[----:B---3--:R-:W-:Y:S05]  /*120a0*/  @!P0 BRA `(.L_x_3496) ;  /* 0xfffffffc00f08947 */ /* 0x008fea000383ffff */
[----:B------:R-:W-:Y:S05]  /*120b0*/  BRA `(.L_x_3593) ;  /* 0xffffffc400bc7947 */ /* 0x000fea000383ffff */
.L_x_3503:
[----:B0-----:R0:W1:Y:S02]  /*120c0*/  SYNCS.PHASECHK.TRANS64.TRYWAIT P0, [R3+URZ+0x60], R2 ;  /* 0x00006002030075a7 */ /* 0x001064000800017f */
[----:B-1----:R-:W-:Y:S05]  /*120d0*/  @!P0 NANOSLEEP.SYNCS 0x989680 ;  /* 0x009896800000895d */ /* 0x002fea0003900000 */
[----:B------:R-:W1:Y:S02]  /*120e0*/  @!P0 SYNCS.PHASECHK.TRANS64 P0, [R3+URZ+0x60], R2 ;  /* 0x00006002030085a7 */ /* 0x000e64000800007f */
[----:B-1----:R-:W-:Y:S05]  /*120f0*/  @!P0 BRA `(.L_x_3503) ;  /* 0xfffffffc00f08947 */ /* 0x002fea000383ffff */
[----:B------:R-:W-:Y:S05]  /*12100*/  BRA `(.L_x_3594) ;  /* 0xffffffc800cc7947 */ /* 0x000fea000383ffff */
.L_x_3514:
[----:B-1----:R1:W3:Y:S02]  /*12110*/  SYNCS.PHASECHK.TRANS64.TRYWAIT P0, [R3+URZ+0x36840], R2 ;  /* 0x03684002030075a7 */ /* 0x0022e4000800017f */
[----:B---3--:R-:W-:Y:S05]  /*12120*/  @!P0 NANOSLEEP.SYNCS 0x989680 ;  /* 0x009896800000895d */ /* 0x008fea0003900000 */
[----:B------:R-:W3:Y:S02]  /*12130*/  @!P0 SYNCS.PHASECHK.TRANS64 P0, [R3+URZ+0x36840], R2 ;  /* 0x03684002030085a7 */ /* 0x000ee4000800007f */
[----:B---3--:R-:W-:Y:S05]  /*12140*/  @!P0 BRA `(.L_x_3514) ;  /* 0xfffffffc00f08947 */ /* 0x008fea000383ffff */
[----:B------:R-:W-:Y:S05]  /*12150*/  BRA `(.L_x_3595) ;  /* 0xffffffd0008c7947 */ /* 0x000fea000383ffff */
.L_x_3521:
[----:B0-----:R0:W1:Y:S02]  /*12160*/  SYNCS.PHASECHK.TRANS64.TRYWAIT P0, [R2+URZ+0x60], R3 ;  /* 0x00006003020075a7 */ /* 0x001064000800017f */
[----:B-1----:R-:W-:Y:S05]  /*12170*/  @!P0 NANOSLEEP.SYNCS 0x989680 ;  /* 0x009896800000895d */ /* 0x002fea0003900000 */
[----:B------:R-:W1:Y:S02]  /*12180*/  @!P0 SYNCS.PHASECHK.TRANS64 P0, [R2+URZ+0x60], R3 ;  /* 0x00006003020085a7 */ /* 0x000e64000800007f */
[----:B-1----:R-:W-:Y:S05]  /*12190*/  @!P0 BRA `(.L_x_3521) ;  /* 0xfffffffc00f08947 */ /* 0x002fea000383ffff */
[----:B------:R-:W-:Y:S05]  /*121a0*/  BRA `(.L_x_3596) ;  /* 0xffffffd4009c7947 */ /* 0x000fea000383ffff */
.L_x_3531:
[----:B---3--:R3:W4:Y:S02]  /*121b0*/  SYNCS.PHASECHK.TRANS64.TRYWAIT P0, [R2+URZ+0x36840], R3 ;  /* 0x03684003020075a7 */ /* 0x008724000800017f */
[----:B----4-:R-:W-:Y:S05]  /*121c0*/  @!P0 NANOSLEEP.SYNCS 0x989680 ;  /* 0x009896800000895d */ /* 0x010fea0003900000 */
[----:B------:R-:W4:Y:S02]  /*121d0*/  @!P0 SYNCS.PHASECHK.TRANS64 P0, [R2+URZ+0x36840], R3 ;  /* 0x03684003020085a7 */ /* 0x000f24000800007f */
[----:B----4-:R-:W-:Y:S05]  /*121e0*/  @!P0 BRA `(.L_x_3531) ;  /* 0xfffffffc00f08947 */ /* 0x010fea000383ffff */
[----:B------:R-:W-:Y:S05]  /*121f0*/  BRA `(.L_x_3597) ;  /* 0xffffffdc002c7947 */ /* 0x000fea000383ffff */
.L_x_3538:
[----:B0-----:R0:W1:Y:S02]  /*12200*/  SYNCS.PHASECHK.TRANS64.TRYWAIT P0, [R2+URZ+0x60], R7 ;  /* 0x00006007020075a7 */ /* 0x001064000800017f */
[----:B-1----:R-:W-:Y:S05]  /*12210*/  @!P0 NANOSLEEP.SYNCS 0x989680 ;  /* 0x009896800000895d */ /* 0x002fea0003900000 */
[----:B------:R-:W1:Y:S02]  /*12220*/  @!P0 SYNCS.PHASECHK.TRANS64 P0, [R2+URZ+0x60], R7 ;  /* 0x00006007020085a7 */ /* 0x000e64000800007f */
[----:B-1----:R-:W-:Y:S05]  /*12230*/  @!P0 BRA `(.L_x_3538) ;  /* 0xfffffffc00f08947 */ /* 0x002fea000383ffff */
[----:B------:R-:W-:Y:S05]  /*12240*/  BRA `(.L_x_3598) ;  /* 0xffffffe0003c7947 */ /* 0x000fea000383ffff */
.L_x_3548:
[----:B0-----:R0:W4:Y:S02]  /*12250*/  SYNCS.PHASECHK.TRANS64.TRYWAIT P0, [R0+URZ+0x36860], R3 ;  /* 0x03686003000075a7 */ /* 0x001124000800017f */
[----:B----4-:R-:W-:Y:S05]  /*12260*/  @!P0 NANOSLEEP.SYNCS 0x989680 ;  /* 0x009896800000895d */ /* 0x010fea0003900000 */
[----:B------:R-:W4:Y:S02]  /*12270*/  @!P0 SYNCS.PHASECHK.TRANS64 P0, [R0+URZ+0x36860], R3 ;  /* 0x03686003000085a7 */ /* 0x000f24000800007f */
[----:B----4-:R-:W-:Y:S05]  /*12280*/  @!P0 BRA `(.L_x_3548) ;  /* 0xfffffffc00f08947 */ /* 0x010fea000383ffff */
[----:B------:R-:W-:Y:S05]  /*12290*/  BRA `(.L_x_3599) ;  /* 0xffffffe400787947 */ /* 0x000fea000383ffff */
.L_x_3556:
[----:B0-----:R0:W2:Y:S02]  /*122a0*/  SYNCS.PHASECHK.TRANS64.TRYWAIT P0, [R0+URZ+0x36820], R3 ;  /* 0x03682003000075a7 */ /* 0x0010a4000800017f */
[----:B--2---:R-:W-:Y:S05]  /*122b0*/  @!P0 NANOSLEEP.SYNCS 0x989680 ;  /* 0x009896800000895d */ /* 0x004fea0003900000 */
[----:B------:R-:W2:Y:S02]  /*122c0*/  @!P0 SYNCS.PHASECHK.TRANS64 P0, [R0+URZ+0x36820], R3 ;  /* 0x03682003000085a7 */ /* 0x000ea4000800007f */
[----:B--2---:R-:W-:Y:S05]  /*122d0*/  @!P0 BRA `(.L_x_3556) ;  /* 0xfffffffc00f08947 */ /* 0x004fea000383ffff */
[----:B------:R-:W-:Y:S05]  /*122e0*/  BRA `(.L_x_3600) ;  /* 0xffffffe800c07947 */ /* 0x000fea000383ffff */
.L_x_3557:
[----:B------:R-:W2:Y:S01]  /*122f0*/  S2R R2, SR_TID.X ;  /* 0x0000000000027919 */ /* 0x000ea20000002100 */
[----:B------:R-:W-:Y:S01]  /*12300*/  BSSY B0, `(.L_x_3601) ;  /* 0x000000a000007945 */ /* 0x000fe20003800000 */
[----:B------:R-:W-:Y:S02]  /*12310*/  IMAD.MOV.U32 R12, RZ, RZ, RZ ;  /* 0x000000ffff0c7224 */ /* 0x000fe400078e00ff */
[----:B------:R-:W-:Y:S02]  /*12320*/  IMAD.MOV.U32 R11, RZ, RZ, 0x1f ;  /* 0x0000001fff0b7424 */ /* 0x000fe400078e00ff */
[----:B------:R-:W-:Y:S01]  /*12330*/  IMAD.MOV.U32 R15, RZ, RZ, -0x1 ;  /* 0xffffffffff0f7424 */ /* 0x000fe200078e00ff */
[----:B--2---:R-:W-:-:S04]  /*12340*/  SHF.R.U32.HI R2, RZ, 0x5, R2 ;  /* 0x00000005ff027819 */ /* 0x004fc80000011602 */
[----:B------:R-:W-:-:S04]  /*12350*/  LOP3.LUT R2, R2, 0x3, RZ, 0xc0, !PT ;  /* 0x0000000302027812 */ /* 0x000fc800078ec0ff */
[----:B------:R-:W-:-:S07]  /*12360*/  MOV R13, R2 ;  /* 0x00000002000d7202 */ /* 0x000fce0000000f00 */
[----:B01-3--:R-:W-:Y:S05]  /*12370*/  WARPSYNC.COLLECTIVE R15, `(.L_x_3602) ;  /* 0x000000000f087348 */ /* 0x00bfea0003c00000 */
[----:B------:R2:W4:Y:S02]  /*12380*/  SHFL.IDX P6, R14, R13, R12, R11 ;  /* 0x0000000c0d0e7389 */ /* 0x00052400000c000b */
[----:B01234-:R-:W-:Y:S01]  /*12390*/  ENDCOLLECTIVE ;  /* 0x000000000000791b */ /* 0x01ffe20003800000 */
.L_x_3602:
[----:B------:R-:W-:Y:S05]  /*123a0*/  BSYNC B0 ;  /* 0x0000000000007941 */ /* 0x000fea0003800000 */
.L_x_3601:
[----:B------:R-:W-:Y:S05]  /*123b0*/  BRA `(.L_x_3603) ;  /* 0xffffffe800a87947 */ /* 0x000fea000383ffff */
.L_x_3560:
[----:B------:R-:W-:Y:S01]  /*123c0*/  BSSY B1, `(.L_x_3604) ;  /* 0x0000006000017945 */ /* 0x000fe20003800000 */
[----:B------:R-:W-:-:S07]  /*123d0*/  IMAD.MOV.U32 R15, RZ, RZ, -0x1 ;  /* 0xffffffffff0f7424 */ /* 0x000fce00078e00ff */
[----:B0123--:R-:W-:Y:S05]  /*123e0*/  WARPSYNC.COLLECTIVE R15, `(.L_x_3605) ;  /* 0x000000000f0c7348 */ /* 0x00ffea0003c00000 */
[----:B------:R-:W-:Y:S02]  /*123f0*/  ELECT P6, UR62, PT ;  /* 0x00000000003e782f */ /* 0x000fe400038c0000 */
[----:B------:R-:W-:Y:S01]  /*12400*/  MOV R14, UR62 ;  /* 0x0000003e000e7c02 */ /* 0x000fe20008000f00 */
[----:B0123--:R-:W-:Y:S10]  /*12410*/  ENDCOLLECTIVE ;  /* 0x000000000000791b */ /* 0x00fff40003800000 */
.L_x_3605:
[----:B------:R-:W-:Y:S05]  /*12420*/  BSYNC B1 ;  /* 0x0000000000017941 */ /* 0x000fea0003800000 */
.L_x_3604:
[----:B------:R-:W-:Y:S05]  /*12430*/  BRA `(.L_x_3606) ;  /* 0xffffffe800a07947 */ /* 0x000fea000383ffff */
.L_x_3562:
[----:B0-----:R0:W1:Y:S02]  /*12440*/  SYNCS.PHASECHK.TRANS64.TRYWAIT P0, [R6+URZ], R5 ;  /* 0x00000005060075a7 */ /* 0x001064000800017f */
[----:B-1----:R-:W-:Y:S05]  /*12450*/  @!P0 NANOSLEEP.SYNCS 0x989680 ;  /* 0x009896800000895d */ /* 0x002fea0003900000 */
[----:B------:R-:W1:Y:S02]  /*12460*/  @!P0 SYNCS.PHASECHK.TRANS64 P0, [R6+URZ], R5 ;  /* 0x00000005060085a7 */ /* 0x000e64000800007f */
[----:B-1----:R-:W-:Y:S05]  /*12470*/  @!P0 BRA `(.L_x_3562) ;  /* 0xfffffffc00f08947 */ /* 0x002fea000383ffff */
[----:B------:R-:W-:Y:S05]  /*12480*/  BRA `(.L_x_3607) ;  /* 0xffffffe800d87947 */ /* 0x000fea000383ffff */
.L_x_3563:
[----:B-1----:R1:W2:Y:S02]  /*12490*/  SYNCS.PHASECHK.TRANS64.TRYWAIT P0, [R3+URZ], R2 ;  /* 0x00000002030075a7 */ /* 0x0022a4000800017f */
[----:B--2---:R-:W-:Y:S05]  /*124a0*/  @!P0 NANOSLEEP.SYNCS 0x989680 ;  /* 0x009896800000895d */ /* 0x004fea0003900000 */
[----:B------:R-:W2:Y:S02]  /*124b0*/  @!P0 SYNCS.PHASECHK.TRANS64 P0, [R3+URZ], R2 ;  /* 0x00000002030085a7 */ /* 0x000ea4000800007f */
[----:B--2---:R-:W-:Y:S05]  /*124c0*/  @!P0 BRA `(.L_x_3563) ;  /* 0xfffffffc00f08947 */ /* 0x004fea000383ffff */
[----:B------:R-:W-:Y:S05]  /*124d0*/  BRA `(.L_x_3608) ;  /* 0xffffffe800cc7947 */ /* 0x000fea000383ffff */
.L_x_3565:
[----:B-1----:R1:W2:Y:S02]  /*124e0*/  SYNCS.PHASECHK.TRANS64.TRYWAIT P0, [R18+URZ], R5 ;  /* 0x00000005120075a7 */ /* 0x0022a4000800017f */
[----:B--2---:R-:W-:Y:S05]  /*124f0*/  @!P0 NANOSLEEP.SYNCS 0x989680 ;  /* 0x009896800000895d */ /* 0x004fea0003900000 */
[----:B------:R-:W2:Y:S02]  /*12500*/  @!P0 SYNCS.PHASECHK.TRANS64 P0, [R18+URZ], R5 ;  /* 0x00000005120085a7 */ /* 0x000ea4000800007f */
[----:B--2---:R-:W-:Y:S05]  /*12510*/  @!P0 BRA `(.L_x_3565) ;  /* 0xfffffffc00f08947 */ /* 0x004fea000383ffff */
[----:B------:R-:W-:Y:S05]  /*12520*/  BRA `(.L_x_3609) ;  /* 0xffffffe800d07947 */ /* 0x000fea000383ffff */
.L_x_3610:
        /* <DEDUP_REMOVED lines=13> */
.L_x_15303:


//--------------------- .text._ZN7cutlass13device_kernelIN5flash11enable_sm90INS1_16FlashAttnFwdSm90INS1_25CollectiveMainloopFwdSm90ILi2EN4cute5tupleIJNS5_1CILi2EEENS7_ILi1EEES9_EEENS6_IJNS7_ILi128EEENS7_ILi112EEENS7_ILi192EEEEEELi192ENS_6half_tEfNS_4arch4Sm90ELb0ELb0ELb1ELb0ELb0ELb0ELb0ELb1ELb1ELb1ELb0ELb0EEENS1_21CollectiveEpilogueFwdINS6_IJSB_SD_SC_EEESA_SF_SH_Li256ELb0ELb1ELb0ELb0EEENS1_29StaticPersistentTileSchedulerILb0EEEEEEEEEvNT_6ParamsE --------------------------
	.section	.text._ZN7cutlass13device_kernelIN5flash11enable_sm90INS1_16FlashAttnFwdSm90INS1_25CollectiveMainloopFwdSm90ILi2EN4cute5tupleIJNS5_1CILi2EEENS7_ILi1EEES9_EEENS6_IJNS7_ILi128EEENS7_ILi112EEENS7_ILi192EEEEEELi192ENS_6half_tEfNS_4arch4Sm90ELb0ELb0ELb1ELb0ELb0ELb0ELb0ELb1ELb1ELb1ELb0ELb0EEENS1_21CollectiveEpilogueFwdINS6_IJSB_SD_SC_EEESA_SF_SH_Li256ELb0ELb1ELb0ELb0EEENS1_29StaticPersistentTileSchedulerILb0EEEEEEEEEvNT_6ParamsE,"ax",@progbits
	.align	128
.text._ZN7cutlass13device_kernelIN5flash11enable_sm90INS1_16FlashAttnFwdSm90INS1_25CollectiveMainloopFwdSm90ILi2EN4cute5tupleIJNS5_1CILi2EEENS7_ILi1EEES9_EEENS6_IJNS7_ILi128EEENS7_ILi112EEENS7_ILi192EEEEEELi192ENS_6half_tEfNS_4arch4Sm90ELb0ELb0ELb1ELb0ELb0ELb0ELb0ELb1ELb1ELb1ELb0ELb0EEENS1_21CollectiveEpilogueFwdINS6_IJSB_SD_SC_EEESA_SF_SH_Li256ELb0ELb1ELb0ELb0EEENS1_29StaticPersistentTileSchedulerILb0EEEEEEEEEvNT_6ParamsE:
        .type           _ZN7cutlass13device_kernelIN5flash11enable_sm90INS1_16FlashAttnFwdSm90INS1_25CollectiveMainloopFwdSm90ILi2EN4cute5tupleIJNS5_1CILi2EEENS7_ILi1EEES9_EEENS6_IJNS7_ILi128EEENS7_ILi112EEENS7_ILi192EEEEEELi192ENS_6half_tEfNS_4arch4Sm90ELb0ELb0ELb1ELb0ELb0ELb0ELb0ELb1ELb1ELb1ELb0ELb0EEENS1_21CollectiveEpilogueFwdINS6_IJSB_SD_SC_EEESA_SF_SH_Li256ELb0ELb1ELb0ELb0EEENS1_29StaticPersistentTileSchedulerILb0EEEEEEEEEvNT_6ParamsE,@function
        .size           _ZN7cutlass13device_kernelIN5flash11enable_sm90INS1_16FlashAttnFwdSm90INS1_25CollectiveMainloopFwdSm90ILi2EN4cute5tupleIJNS5_1CILi2EEENS7_ILi1EEES9_EEENS6_IJNS7_ILi128EEENS7_ILi112EEENS7_ILi192EEEEEELi192ENS_6half_tEfNS_4arch4Sm90ELb0ELb0ELb1ELb0ELb0ELb0ELb0ELb1ELb1ELb1ELb0ELb0EEENS1_21CollectiveEpilogueFwdINS6_IJSB_SD_SC_EEESA_SF_SH_Li256ELb0ELb1ELb0ELb0EEENS1_29StaticPersistentTileSchedulerILb0EEEEEEEEEvNT_6ParamsE,(.L_x_15304 - _ZN7cutlass13device_kernelIN5flash11enable_sm90INS1_16FlashAttnFwdSm90INS1_25CollectiveMainloopFwdSm90ILi2EN4cute5tupleIJNS5_1CILi2EEENS7_ILi1EEES9_EEENS6_IJNS7_ILi128EEENS7_ILi112EEENS7_ILi192EEEEEELi192ENS_6half_tEfNS_4arch4Sm90ELb0ELb0ELb1ELb0ELb0ELb0ELb0ELb1ELb1ELb1ELb0ELb0EEENS1_21CollectiveEpilogueFwdINS6_IJSB_SD_SC_EEESA_SF_SH_Li256ELb0ELb1ELb0ELb0EEENS1_29StaticPersistentTileSchedulerILb0EEEEEEEEEvNT_6ParamsE)
        .other          _ZN7cutlass13device_kernelIN5flash11enable_sm90INS1_16FlashAttnFwdSm90INS1_25CollectiveMainloopFwdSm90ILi2EN4cute5tupleIJNS5_1CILi2EEENS7_ILi1EEES9_EEENS6_IJNS7_ILi128EEENS7_ILi112EEENS7_ILi192EEEEEELi192ENS_6half_tEfNS_4arch4Sm90ELb0ELb0ELb1ELb0ELb0ELb0ELb0ELb1ELb1ELb1ELb0ELb0EEENS1_21CollectiveEpilogueFwdINS6_IJSB_SD_SC_EEESA_SF_SH_Li256ELb0ELb1ELb0ELb0EEENS1_29StaticPersistentTileSchedulerILb0EEEEEEEEEvNT_6ParamsE,@"STO_CUDA_ENTRY STV_DEFAULT"
_ZN7cutlass13device_kernelIN5flash11enable_sm90INS1_16FlashAttnFwdSm90INS1_25CollectiveMainloopFwdSm90ILi2EN4cute5tupleIJNS5_1CILi2EEENS7_ILi1EEES9_EEENS6_IJNS7_ILi128EEENS7_ILi112EEENS7_ILi192EEEEEELi192ENS_6half_tEfNS_4arch4Sm90ELb0ELb0ELb1ELb0ELb0ELb0ELb0ELb1ELb1ELb1ELb0ELb0EEENS1_21CollectiveEpilogueFwdINS6_IJSB_SD_SC_EEESA_SF_SH_Li256ELb0ELb1ELb0ELb0EEENS1_29StaticPersistentTileSchedulerILb0EEEEEEEEEvNT_6ParamsE:
        /* <DEDUP_REMOVED lines=17> */
.L_x_3612:
[----:B------:R-:W-:Y:S05]  /*0110*/  BSYNC B0 ;  /* 0x0000000000007941 */ /* 0x000fea0003800000 */
.L_x_3611:
[----:B------:R-:W-:Y:S01]  /*0120*/  VOTEU.ANY UP0, P0 ;  /* 0x00000000003f7886 */ /* 0x000fe20000000100 */
[----:B------:R-:W0:Y:S01]  /*0130*/  SHFL.IDX PT, R4, R2, RZ, 0x1f ;  /* 0x00001fff02047589 */ /* 0x000e2200000e0000 */
[----:B------:R-:W-:Y:S01]  /*0140*/  UMOV UR4, 0x80 ;  /* 0x0000008000047882 */ /* 0x000fe20000000000 */
[----:B------:R-:W-:Y:S01]  /*0150*/  UMOV UR7, 0x200 ;  /* 0x0000020000077882 */ /* 0x000fe20000000000 */
[----:B------:R-:W-:Y:S01]  /*0160*/  SHF.R.U32.HI R3, RZ, 0x7, R0 ;  /* 0x00000007ff037819 */ /* 0x000fe20000011600 */
[----:B------:R-:W1:Y:S01]  /*0170*/  @UP0 S2UR UR8, SR_CgaCtaId ;  /* 0x00000000000809c3 */ /* 0x000e620000008800 */
[----:B------:R-:W-:Y:S01]  /*0180*/  @UP0 UMOV UR6, 0x400 ;  /* 0x0000040000060882 */ /* 0x000fe20000000000 */
[----:B------:R-:W-:-:S04]  /*0190*/  @UP0 UIADD3 UR4, -UR4, 0x100000, URZ ;  /* 0x0010000004040890 */ /* 0x000fc8000fffe13f */
[----:B------:R-:W-:Y:S02]  /*01a0*/  @UP0 USHF.L.U32 UR5, UR4, 0xb, URZ ;  /* 0x0000000b04050899 */ /* 0x000fe4000800063f */
[----:B------:R-:W-:Y:S01]  /*01b0*/  @UP0 USHF.L.U32 UR4, UR4, 0x1, URZ ;  /* 0x0000000104040899 */ /* 0x000fe2000800063f */
[----:B------:R-:W-:Y:S01]  /*01c0*/  VOTEU.ANY UP1, P0 ;  /* 0x00000000003f7886 */ /* 0x000fe20000020100 */
[----:B------:R-:W2:Y:S01]  /*01d0*/  SHFL.IDX PT, R3, R3, RZ, 0x1f ;  /* 0x00001fff03037589 */ /* 0x000ea200000e0000 */
[----:B0-----:R-:W-:Y:S01]  /*01e0*/  ISETP.NE.AND P1, PT, R4, RZ, PT ;  /* 0x000000ff0400720c */ /* 0x001fe20003f25270 */
[----:B-1----:R-:W-:Y:S02]  /*01f0*/  @UP0 ULEA UR8, UR8, UR6, 0x18 ;  /* 0x0000000608080291 */ /* 0x002fe4000f8ec03f */
[----:B------:R-:W-:-:S04]  /*0200*/  @UP0 UIADD3 UR6, -UR7, 0x100000, URZ ;  /* 0x0010000007060890 */ /* 0x000fc8000fffe13f */
[----:B------:R-:W-:Y:S02]  /*0210*/  @UP0 USHF.L.U32 UR7, UR6, 0xb, URZ ;  /* 0x0000000b06070899 */ /* 0x000fe4000800063f */
[----:B------:R-:W-:Y:S01]  /*0220*/  @UP0 USHF.L.U32 UR6, UR6, 0x1, URZ ;  /* 0x0000000106060899 */ /* 0x000fe2000800063f */
[----:B------:R-:W-:Y:S01]  /*0230*/  VOTEU.ANY UP0, P0 ;  /* 0x00000000003f7886 */ /* 0x000fe20000000100 */
[----:B------:R-:W0:Y:S04]  /*0240*/  FENCE.VIEW.ASYNC.S ;  /* 0x00000000000073c6 */ /* 0x000e280000000000 */
[----:B0-----:R0:W1:Y:S06]  /*0250*/  @UP0 SYNCS.EXCH.64 URZ, [UR8+0x36800], UR4 ;  /* 0x03680004083f05b2 */ /* 0x00106c0008000100 */
[----:B------:R0:W3:Y:S01]  /*0260*/  @UP1 SYNCS.EXCH.64 URZ, [UR8+0x36820], UR6 ;  /* 0x03682006083f15b2 */ /* 0x0000e20008000100 */
[----:B--2---:R-:W-:Y:S05]  /*0270*/  @P1 BRA `(.L_x_3613) ;  /* 0x0000000000481947 */ /* 0x004fea0003800000 */
        /* <DEDUP_REMOVED lines=17> */
[----:B--2---:R-:W-:Y:S01]  /*0390*/  NOP ;  /* 0x0000000000007918 */ /* 0x004fe20000000000 */
.L_x_3613:
[----:B0-----:R-:W0:Y:S01]  /*03a0*/  S2UR UR4, SR_CTAID.Y ;  /* 0x00000000000479c3 */ /* 0x001e220000002600 */
[----:B------:R-:W2:Y:S01]  /*03b0*/  SHFL.IDX PT, R8, R2, RZ, 0x1f ;  /* 0x00001fff02087589 */ /* 0x000ea200000e0000 */
[----:B------:R-:W-:Y:S01]  /*03c0*/  ULDC UR5, c[0x0][0x154] ;  /* 0x0000550000057ab9 */ /* 0x000fe20000000800 */
[----:B------:R-:W-:-:S05]  /*03d0*/  NOP ;  /* 0x0000000000007918 */ /* 0x000fca0000000000 */
[----:B------:R-:W5:Y:S08]  /*03e0*/  S2UR UR6, SR_CTAID.X ;  /* 0x00000000000679c3 */ /* 0x000f700000002500 */
[----:B------:R-:W1:Y:S01]  /*03f0*/  LDC R9, c[0x0][0x148] ;  /* 0x00005200ff097b82 */ /* 0x000e620000000800 */
[----:B0-----:R-:W-:Y:S02]  /*0400*/  I2FP.F32.U32 R5, UR4 ;  /* 0x0000000400057c45 */ /* 0x001fe40008201000 */
[----:B--2---:R-:W-:-:S03]  /*0410*/  ISETP.NE.AND P0, PT, R8, RZ, PT ;  /* 0x000000ff0800720c */ /* 0x004fc60003f05270 */
        /* <DEDUP_REMOVED lines=24> */
[----:B------:R0:W2:Y:S01]  /*05a0*/  SYNCS.EXCH.64 URZ, [UR8+0x36860], UR6 ;  /* 0x03686006083f75b2 */ /* 0x0000a20008000100 */
[----:B------:R0:W0:Y:S01]  /*05b0*/  SYNCS.EXCH.64 URZ, [UR8+0x36858], UR4 ;  /* 0x03685804083f75b2 */ /* 0x0000220008000100 */
[----:B------:R0:W0:Y:S01]  /*05c0*/  SYNCS.EXCH.64 URZ, [UR8+0x36868], UR6 ;  /* 0x03686806083f75b2 */ /* 0x0000220008000100 */
[----:B------:R-:W-:Y:S01]  /*05d0*/  NOP ;  /* 0x0000000000007918 */ /* 0x000fe20000000000 */
.L_x_3614:
        /* <DEDUP_REMOVED lines=35> */
.L_x_3615:
[----:B------:R-:W5:Y:S01]  /*0810*/  SHFL.IDX PT, R14, R2, RZ, 0x1f ;  /* 0x00001fff020e7589 */ /* 0x000f6200000e0000 */
[----:B------:R-:W-:Y:S01]  /*0820*/  LEA.HI R11, R11, R8, RZ, 0x2 ;  /* 0x000000080b0b7211 */ /* 0x000fe200078f10ff */
[----:B0-----:R-:W0:Y:S01]  /*0830*/  S2UR UR4, SR_CTAID.X ;  /* 0x00000000000479c3 */ /* 0x001e220000002500 */
[----:B------:R-:W-:Y:S01]  /*0840*/  LOP3.LUT R9, R9, 0x3ffffffc, RZ, 0xc0, !PT ;  /* 0x3ffffffc09097812 */ /* 0x000fe200078ec0ff */
[----:B------:R-:W-:Y:S01]  /*0850*/  IMAD.IADD R6, R7, 0x1, -R6 ;  /* 0x0000000107067824 */ /* 0x000fe200078e0a06 */
[----:B------:R-:W-:Y:S01]  /*0860*/  LOP3.LUT R11, R11, 0x3ffffffc, RZ, 0xc0, !PT ;  /* 0x3ffffffc0b0b7812 */ /* 0x000fe200078ec0ff */
[----:B------:R-:W-:Y:S01]  /*0870*/  IMAD.MOV R7, RZ, RZ, -R10 ;  /* 0x000000ffff077224 */ /* 0x000fe200078e0a0a */
[----:B------:R-:W-:Y:S01]  /*0880*/  NOP ;  /* 0x0000000000007918 */ /* 0x000fe20000000000 */
[----:B------:R-:W-:Y:S02]  /*0890*/  IMAD.IADD R9, R4, 0x1, -R9 ;  /* 0x0000000104097824 */ /* 0x000fe400078e0a09 */
[----:B------:R-:W-:-:S02]  /*08a0*/  IMAD.IADD R11, R8, 0x1, -R11 ;  /* 0x00000001080b7824 */ /* 0x000fc400078e0a0b */
[----:B------:R-:W1:Y:S01]  /*08b0*/  LDC R8, c[0x0][0x140] ;  /* 0x00005000ff087b82 */ /* 0x000e620000000800 */
[--C-:B------:R-:W-:Y:S02]  /*08c0*/  IMAD R9, R9, 0x4, R6.reuse ;  /* 0x0000000409097824 */ /* 0x100fe400078e0206 */
[----:B------:R-:W-:-:S03]  /*08d0*/  IMAD R11, R11, 0x4, R6 ;  /* 0x000000040b0b7824 */ /* 0x000fc600078e0206 */
[----:B------:R-:W-:Y:S02]  /*08e0*/  LEA.HI R4, R9, R9, RZ, 0x1 ;  /* 0x0000000909047211 */ /* 0x000fe400078f08ff */
[----:B------:R-:W-:Y:S02]  /*08f0*/  LEA.HI R6, R11, R11, RZ, 0x1 ;  /* 0x0000000b0b067211 */ /* 0x000fe400078f08ff */
[----:B------:R-:W-:Y:S02]  /*0900*/  LOP3.LUT R4, R4, 0xfffffffe, RZ, 0xc0, !PT ;  /* 0xfffffffe04047812 */ /* 0x000fe400078ec0ff */
[----:B-----5:R-:W-:Y:S01]  /*0910*/  ISETP.NE.AND P0, PT, R14, RZ, PT ;  /* 0x000000ff0e00720c */ /* 0x020fe20003f05270 */
[----:B0-----:R-:W-:Y:S01]  /*0920*/  IMAD R7, R12, R7, UR4 ;  /* 0x000000040c077e24 */ /* 0x001fe2000f8e0207 */
[----:B------:R-:W-:Y:S01]  /*0930*/  LOP3.LUT R6, R6, 0xfffffffe, RZ, 0xc0, !PT ;  /* 0xfffffffe06067812 */ /* 0x000fe200078ec0ff */
[----:B------:R-:W-:-:S04]  /*0940*/  IMAD.IADD R4, R9, 0x1, -R4 ;  /* 0x0000000109047824 */ /* 0x000fc800078e0a04 */
[----:B------:R-:W-:Y:S01]  /*0950*/  IMAD.IADD R6, R11, 0x1, -R6 ;  /* 0x000000010b067824 */ /* 0x000fe200078e0a06 */
[----:B------:R-:W-:-:S05]  /*0960*/  ISETP.NE.AND P4, PT, R4, R7, PT ;  /* 0x000000070400720c */ /* 0x000fca0003f85270 */
[----:B------:R-:W-:Y:S08]  /*0970*/  @P0 BRA `(.L_x_3616) ;  /* 0x0000000000480947 */ /* 0x000ff00003800000 */
        /* <DEDUP_REMOVED lines=18> */
.L_x_3616:
[----:B------:R-:W5:Y:S01]  /*0aa0*/  SHFL.IDX PT, R10, R2, RZ, 0x1f ;  /* 0x00001fff020a7589 */ /* 0x000f6200000e0000 */
[----:B------:R-:W-:Y:S01]  /*0ab0*/  IMAD.SHL.U32 R22, R9, 0x4, RZ ;  /* 0x0000000409167824 */ /* 0x000fe200078e00ff */
[----:B------:R-:W-:Y:S01]  /*0ac0*/  ISETP.NE.AND P3, PT, R6, R7, PT ;  /* 0x000000070600720c */ /* 0x000fe20003f65270 */
[----:B------:R-:W-:Y:S01]  /*0ad0*/  IMAD.SHL.U32 R6, R11, 0x4, RZ ;  /* 0x000000040b067824 */ /* 0x000fe200078e00ff */
[----:B------:R-:W-:Y:S01]  /*0ae0*/  LOP3.LUT P0, RZ, R5, 0x7, RZ, 0xc0, !PT ;  /* 0x0000000705ff7812 */ /* 0x000fe2000780c0ff */
        /* <DEDUP_REMOVED lines=10> */
[----:B------:R-:W-:Y:S02]  /*0b90*/  @P3 SHF.R.S32.HI R6, RZ, 0x1, R6 ;  /* 0x00000001ff063819 */ /* 0x000fe40000011406 */
[----:B------:R-:W-:-:S02]  /*0ba0*/  @P4 SEL R18, RZ, 0x1, P5 ;  /* 0x00000001ff124807 */ /* 0x000fc40002800000 */
[----:B-----5:R-:W-:Y:S02]  /*0bb0*/  ISETP.NE.AND P5, PT, R10, RZ, PT ;  /* 0x000000ff0a00720c */ /* 0x020fe40003fa5270 */
[----:B------:R-:W-:Y:S02]  /*0bc0*/  ISETP.NE.AND P2, PT, R3, RZ, PT ;  /* 0x000000ff0300720c */ /* 0x000fe40003f45270 */
[----:B------:R-:W-:Y:S02]  /*0bd0*/  @P3 ISETP.NE.AND P4, PT, R6, R13, PT ;  /* 0x0000000d0600320c */ /* 0x000fe40003f85270 */
[----:B------:R-:W-:Y:S02]  /*0be0*/  SEL R3, RZ, 0x1, !P6 ;  /* 0x00000001ff037807 */ /* 0x000fe40007000000 */
[----:B------:R-:W-:Y:S02]  /*0bf0*/  ISETP.LT.U32.AND P0, PT, R19, 0x2, !P0 ;  /* 0x000000021300780c */ /* 0x000fe40004701070 */
[----:B-1----:R-:W-:-:S02]  /*0c00*/  ISETP.EQ.U32.AND P1, PT, R8, 0x1, PT ;  /* 0x000000010800780c */ /* 0x002fc40003f22070 */
[----:B------:R-:W-:Y:S02]  /*0c10*/  LOP3.LUT R18, R18, R3, RZ, 0xc0, !PT ;  /* 0x0000000312127212 */ /* 0x000fe400078ec0ff */
[----:B------:R-:W-:Y:S02]  /*0c20*/  SEL R4, RZ, 0x1, !P0 ;  /* 0x00000001ff047807 */ /* 0x000fe40004000000 */
        /* <DEDUP_REMOVED lines=20> */
.L_x_3617:
[----:B------:R-:W-:Y:S01]  /*0d70*/  LOP3.LUT R17, R17, R4, RZ, 0xc0, !PT ;  /* 0x0000000411117212 */ /* 0x000fe200078ec0ff */
[----:B------:R-:W-:Y:S01]  /*0d80*/  NOP ;  /* 0x0000000000007918 */ /* 0x000fe20000000000 */
[----:B------:R-:W-:Y:S05]  /*0d90*/  @!P1 BRA `(.L_x_3618) ;  /* 0x0000000000089947 */ /* 0x000fea0003800000 */
[----:B0-234-:R-:W-:Y:S01]  /*0da0*/  UCGABAR_ARV ;  /* 0x00000000000079c7 */ /* 0x01dfe20008000000 */
[----:B------:R-:W-:Y:S05]  /*0db0*/  BRA `(.L_x_3619) ;  /* 0x0000000000047947 */ /* 0x000fea0003800000 */
.L_x_3618:
[----:B0-234-:R-:W-:Y:S01]  /*0dc0*/  NOP ;  /* 0x0000000000007918 */ /* 0x01dfe20000000000 */
.L_x_3619:
[----:B------:R-:W-:Y:S05]  /*0dd0*/  @!P1 BRA `(.L_x_3620) ;  /* 0x00000000000c9947 */ /* 0x000fea0003800000 */
[----:B------:R-:W-:Y:S01]  /*0de0*/  UCGABAR_WAIT ;  /* 0x0000000000007dc7 */ /* 0x000fe20008000000 */
[----:B------:R-:W-:Y:S01]  /*0df0*/  CCTL.IVALL ;  /* 0x00000000ff00798f */ /* 0x000fe20002000000 */
[----:B------:R-:W-:Y:S05]  /*0e00*/  BRA `(.L_x_3621) ;  /* 0x0000000000047947 */ /* 0x000fea0003800000 */
.L_x_3620:
[----:B------:R-:W-:Y:S06]  /*0e10*/  BAR.SYNC.DEFER_BLOCKING 0x0 ;  /* 0x0000000000007b1d */ /* 0x000fec0000010000 */
.L_x_3621:
[----:B------:R-:W-:Y:S01]  /*0e20*/  IMAD.MOV.U32 R3, RZ, RZ, 0x1 ;  /* 0x00000001ff037424 */ /* 0x000fe200078e00ff */
[----:B------:R-:W-:-:S04]  /*0e30*/  ULDC.64 UR60, c[0x0][0x208] ;  /* 0x00008200003c7ab9 */ /* 0x000fc80000000a00 */
[----:B------:R-:W-:-:S05]  /*0e40*/  SEL R3, R3, 0x2, !P2 ;  /* 0x0000000203037807 */ /* 0x000fca0005000000 */
[----:B------:R0:W-:Y:S01]  /*0e50*/  STL [R1+0x2c], R3 ;  /* 0x00002c0301007387 */ /* 0x0001e20000100800 */
[----:B------:R-:W-:Y:S05]  /*0e60*/  @!P2 BRA `(.L_x_3622) ;  /* 0x000000b800d4a947 */ /* 0x000fea0003800000 */
.L_x_3623:
        /* <DEDUP_REMOVED lines=26> */
[----:B------:R-:W-:Y:S01]  /*1010*/  SHF.R.S32.HI R7, RZ, 0x1f, R210 ;  /* 0x0000001fff077819 */ /* 0x000fe200000114d2 */
[----:B------:R-:W-:Y:S01]  /*1020*/  IMAD.IADD R13, R0, 0x1, -R13 ;  /* 0x00000001000d7824 */ /* 0x000fe200078e0a0d */
        /* <DEDUP_REMOVED lines=15> */
[----:B------:R-:W-:Y:S01]  /*1120*/  LOP3.LUT R6, R6, 0xfffffc00, RZ, 0xc0, !PT ;  /* 0xfffffc0006067812 */ /* 0x000fe200078ec0ff */
[C---:B------:R-:W-:Y:S01]  /*1130*/  VIADD R205, R23.reuse, 0x40 ;  /* 0x0000004017cd7836 */ /* 0x040fe20000000000 */
[----:B------:R-:W-:Y:S01]  /*1140*/  LEA.HI R4, R4, R9, RZ, 0x1 ;  /* 0x0000000904047211 */ /* 0x000fe200078f08ff */
[----:B------:R-:W-:Y:S01]  /*1150*/  VIADD R204, R23, 0x80 ;  /* 0x0000008017cc7836 */ /* 0x000fe20000000000 */
[----:B------:R-:W-:Y:S01]  /*1160*/  LEA.HI R0, R13, R13, RZ, 0x1 ;  /* 0x0000000d0d007211 */ /* 0x000fe200078f08ff */
[----:B------:R-:W-:Y:S01]  /*1170*/  IMAD R217, R3, 0x40, R6 ;  /* 0x0000004003d97824 */ /* 0x000fe200078e0206 */
[----:B------:R-:W-:-:S02]  /*1180*/  LOP3.LUT R5, R5, 0x3fffffe, RZ, 0xc0, !PT ;  /* 0x03fffffe05057812 */ /* 0x000fc400078ec0ff */
[----:B------:R-:W-:Y:S02]  /*1190*/  SHF.R.S32.HI R7, RZ, 0x5, R7 ;  /* 0x00000005ff077819 */ /* 0x000fe40000011407 */
[----:B------:R-:W-:Y:S01]  /*11a0*/  LOP3.LUT R4, R4, 0x1ffffffe, RZ, 0xc0, !PT ;  /* 0x1ffffffe04047812 */ /* 0x000fe200078ec0ff */
[----:B------:R-:W-:Y:S01]  /*11b0*/  IMAD.IADD R5, R214, 0x1, -R5 ;  /* 0x00000001d6057824 */ /* 0x000fe200078e0a05 */
[----:B------:R-:W-:Y:S01]  /*11c0*/  LOP3.LUT R3, R2, 0x7ffffffc, RZ, 0xc0, !PT ;  /* 0x7ffffffc02037812 */ /* 0x000fe200078ec0ff */
[----:B------:R-:W-:Y:S01]  /*11d0*/  IMAD R8, R7, 0x10, R8 ;  /* 0x0000001007087824 */ /* 0x000fe200078e0208 */
[----:B------:R-:W-:Y:S01]  /*11e0*/  LOP3.LUT R0, R0, 0x1ffffffe, RZ, 0xc0, !PT ;  /* 0x1ffffffe00007812 */ /* 0x000fe200078ec0ff */
[----:B------:R-:W-:Y:S01]  /*11f0*/  IMAD.IADD R4, R9, 0x1, -R4 ;  /* 0x0000000109047824 */ /* 0x000fe200078e0a04 */
        /* <DEDUP_REMOVED lines=8> */
[----:B------:R-:W-:Y:S01]  /*1280*/  IMAD R216, R0, 0x8, R215 ;  /* 0x0000000800d87824 */ /* 0x000fe200078e02d7 */
[----:B--2---:R-:W-:-:S07]  /*1290*/  LOP3.LUT R16, R10, 0x1, RZ, 0xfc, !PT ;  /* 0x000000010a107812 */ /* 0x004fce00078efcff */
.L_x_3656:
[----:B------:R-:W0:Y:S01]  /*12a0*/  SHFL.IDX PT, R0, R214, RZ, 0x1f ;  /* 0x00001fffd6007589 */ /* 0x000e2200000e0000 */
[----:B------:R-:W1:Y:S01]  /*12b0*/  S2UR UR4, SR_CgaCtaId ;  /* 0x00000000000479c3 */ /* 0x000e620000008800 */
        /* <DEDUP_REMOVED lines=37> */
[----:B------:R-:W-:Y:S01]  /*1510*/  IMAD.U32 R212, RZ, RZ, UR6 ;  /* 0x00000006ffd47e24 */ /* 0x000fe2000f8e00ff */
[----:B------:R-:W-:Y:S01]  /*1520*/  LEA.HI.SX32 R120, R2, R3, 0x1a ;  /* 0x0000000302787211 */ /* 0x000fe200078fd2ff */
[----:B------:R-:W-:Y:S01]  /*1530*/  IMAD.U32 R211, RZ, RZ, UR4 ;  /* 0x00000004ffd37e24 */ /* 0x000fe2000f8e00ff */
[----:B------:R-:W-:-:S04]  /*1540*/  USHF.R.U32.HI UR8, URZ, 0x4, UR8 ;  /* 0x000000043f087899 */ /* 0x000fc80008011608 */
[----:B------:R-:W-:Y:S01]  /*1550*/  ULOP3.LUT UR38, UR8, 0x3fff, URZ, 0xc0, !UPT ;  /* 0x00003fff08267892 */ /* 0x000fe2000f8ec03f */
[----:B---3--:R-:W-:Y:S11]  /*1560*/  @!P0 BRA `(.L_x_3624) ;  /* 0x0000000000408947 */ /* 0x008ff60003800000 */
        /* <DEDUP_REMOVED lines=16> */
.L_x_3624:
[----:B------:R-:W-:Y:S02]  /*1670*/  LOP3.LUT R0, R208, 0x1, RZ, 0xc0, !PT ;  /* 0x00000001d0007812 */ /* 0x000fe400078ec0ff */
[----:B------:R-:W-:Y:S02]  /*1680*/  ISETP.NE.AND P0, PT, R16, 0x3, PT ;  /* 0x000000031000780c */ /* 0x000fe40003f05270 */
[----:B------:R-:W-:-:S04]  /*1690*/  SHF.L.U32 R0, R0, 0x1f, RZ ;  /* 0x0000001f00007819 */ /* 0x000fc800000006ff */
[----:B------:R-:W0:Y:S02]  /*16a0*/  SYNCS.PHASECHK.TRANS64.TRYWAIT P1, [UR37+0x36800], R0 ;  /* 0x03680000ff0075a7 */ /* 0x000e240008020165 */
[----:B0-----:R-:W-:Y:S05]  /*16b0*/  @!P1 BRA `(.L_x_3625) ;  /* 0x000000fc00e89947 */ /* 0x001fea0003800000 */
.L_x_3758:
[----:B------:R-:W-:Y:S05]  /*16c0*/  @!P0 BRA `(.L_x_3626) ;  /* 0x0000000000048947 */ /* 0x000fea0003800000 */
[----:B------:R-:W-:Y:S01]  /*16d0*/  BPT.TRAP 0x1 ;  /* 0x000000040000795c */ /* 0x000fe20000300000 */
.L_x_3626:
[----:B0-----:R-:W-:Y:S02]  /*16e0*/  IMAD.U32 R0, RZ, RZ, UR36 ;  /* 0x00000024ff007e24 */ /* 0x001fe4000f8e00ff */
[----:B------:R-:W-:-:S03]  /*16f0*/  IMAD.U32 R3, RZ, RZ, UR39 ;  /* 0x00000027ff037e24 */ /* 0x000fc6000f8e00ff */
[----:B------:R-:W-:Y:S02]  /*1700*/  LEA R0, R0, UR37, 0x3 ;  /* 0x0000002500007c11 */ /* 0x000fe4000f8e18ff */
[----:B------:R-:W-:-:S04]  /*1710*/  SHF.L.U32 R3, R3, 0x1f, RZ ;  /* 0x0000001f03037819 */ /* 0x000fc800000006ff */
[----:B------:R0:W1:Y:S01]  /*1720*/  SYNCS.PHASECHK.TRANS64.TRYWAIT P1, [R0+URZ+0x36830], R3 ;  /* 0x03683003000075a7 */ /* 0x000062000802017f */
[----:B------:R-:W-:Y:S05]  /*1730*/  @!P0 BRA `(.L_x_3627) ;  /* 0x0000000000048947 */ /* 0x000fea0003800000 */
[----:B------:R-:W-:Y:S01]  /*1740*/  BPT.TRAP 0x1 ;  /* 0x000000040000795c */ /* 0x000fe20000300000 */
.L_x_3627:
[----:B-1----:R-:W-:Y:S05]  /*1750*/  @P1 BRA `(.L_x_3628) ;  /* 0x0000000000081947 */ /* 0x002fea0003800000 */
[----:B------:R-:W1:Y:S02]  /*1760*/  SYNCS.PHASECHK.TRANS64.TRYWAIT P1, [R0+URZ+0x36830], R3 ;  /* 0x03683003000075a7 */ /* 0x000e64000802017f */
[----:B-1----:R-:W-:Y:S05]  /*1770*/  @!P1 BRA `(.L_x_3629) ;  /* 0x000000fc00d09947 */ /* 0x002fea0003800000 */
.L_x_3628:
        /* <DEDUP_REMOVED lines=14> */
[----:B01----:R-:W-:Y:S01]  /*1860*/  MOV R3, UR56 ;  /* 0x0000003800037c02 */ /* 0x003fe20008000f00 */
[----:B------:R-:W-:Y:S01]  /*1870*/  UMOV UR8, UR56 ;  /* 0x0000003800087c82 */ /* 0x000fe20008000000 */
[----:B------:R-:W-:Y:S01]  /*1880*/  UMOV UR11, 0x40000040 ;  /* 0x40000040000b7882 */ /* 0x000fe20000000000 */
[----:B------:R-:W-:Y:S01]  /*1890*/  UIMAD UR6, UR36, 0xa80, UR5 ;  /* 0x00000a80240678a4 */ /* 0x000fe2000f8e0205 */
[----:B------:R-:W-:Y:S01]  /*18a0*/  UMOV UR12, UR56 ;  /* 0x00000038000c7c82 */ /* 0x000fe20008000000 */
[----:B------:R-:W-:-:S02]  /*18b0*/  UMOV UR13, UR57 ;  /* 0x00000039000d7c82 */ /* 0x000fc40008000000 */
[----:B------:R-:W-:Y:S01]  /*18c0*/  UIADD3 UR10, UR6, 0x80, URZ ;  /* 0x00000080060a7890 */ /* 0x000fe2000fffe03f */
[----:B------:R-:W-:Y:S01]  /*18d0*/  IMAD.U32 R4, RZ, RZ, UR5 ;  /* 0x00000005ff047e24 */ /* 0x000fe2000f8e00ff */
[----:B------:R-:W-:Y:S02]  /*18e0*/  UIADD3 UR14, UR6, 0x100, URZ ;  /* 0x00000100060e7890 */ /* 0x000fe4000fffe03f */
[----:B------:R-:W-:Y:S01]  /*18f0*/  UMOV UR58, UR6 ;  /* 0x00000006003a7c82 */ /* 0x000fe20008000000 */
[----:B------:R-:W-:Y:S01]  /*1900*/  UMOV UR15, 0x40000040 ;  /* 0x40000040000f7882 */ /* 0x000fe20000000000 */
[----:B------:R-:W-:Y:S01]  /*1910*/  HGMMA.64x16x16.F32 R72, gdesc[UR56], RZ, !UPT, gsb0 ;  /* 0x00200000384879f0 */ /* 0x000fe2000c0008ff */
[----:B------:R-:W-:Y:S01]  /*1920*/  UIADD3 UR18, UR6, 0x180, URZ ;  /* 0x0000018006127890 */ /* 0x000fe2000fffe03f */
[----:B------:R-:W-:Y:S01]  /*1930*/  UMOV UR16, UR56 ;  /* 0x0000003800107c82 */ /* 0x000fe20008000000 */
[----:B------:R-:W-:Y:S01]  /*1940*/  UMOV UR17, UR57 ;  /* 0x0000003900117c82 */ /* 0x000fe20008000000 */
[----:B------:R-:W-:Y:S01]  /*1950*/  UMOV UR19, 0x40000040 ;  /* 0x4000004000137882 */ /* 0x000fe20000000000 */
[----:B------:R-:W-:Y:S01]  /*1960*/  UIADD3 UR22, UR6, 0x200, URZ ;  /* 0x0000020006167890 */ /* 0x000fe2000fffe03f */
[----:B------:R-:W-:Y:S01]  /*1970*/  UMOV UR20, UR56 ;  /* 0x0000003800147c82 */ /* 0x000fe20008000000 */
[----:B------:R-:W-:Y:S01]  /*1980*/  UMOV UR21, UR57 ;  /* 0x0000003900157c82 */ /* 0x000fe20008000000 */
[----:B------:R-:W-:Y:S01]  /*1990*/  UMOV UR23, 0x40000040 ;  /* 0x4000004000177882 */ /* 0x000fe20000000000 */
[----:B------:R-:W-:Y:S01]  /*19a0*/  UIADD3 UR58, UR6, 0x280, URZ ;  /* 0x00000280063a7890 */ /* 0x000fe2000fffe03f */
[----:B------:R-:W-:Y:S01]  /*19b0*/  UMOV UR59, 0x40000040 ;  /* 0x40000040003b7882 */ /* 0x000fe20000000000 */
[----:B------:R-:W-:-:S02]  /*19c0*/  UIADD3 UR5, UR6, 0x300, URZ ;  /* 0x0000030006057890 */ /* 0x000fc4000fffe03f */
        /* <DEDUP_REMOVED lines=14> */
[----:B------:R-:W-:Y:S01]  /*1ab0*/  UMOV UR39, 0x40000040 ;  /* 0x4000004000277882 */ /* 0x000fe20000000000 */
[----:B------:R-:W-:Y:S01]  /*1ac0*/  UIADD3 UR7, UR6, 0x802, URZ ;  /* 0x0000080206077890 */ /* 0x000fe2000fffe03f */
[----:B------:R-:W-:-:S02]  /*1ad0*/  WARPGROUP.DEPBAR.LE gsb0, 0x0 ;  /* 0x00008000000079c5 */ /* 0x000fc40000010000 */
[----:B------:R-:W-:-:S06]  /*1ae0*/  WARPGROUP.ARRIVE ;  /* 0x00000000000079c5 */ /* 0x000fcc0000000000 */
[----:B------:R-:W-:Y:S01]  /*1af0*/  HGMMA.64x16x16.F32 R64, gdesc[UR8], RZ, !UPT, gsb0 ;  /* 0x00200000084079f0 */ /* 0x000fe2000c0008ff */
[----:B------:R-:W-:Y:S02]  /*1b00*/  UIADD3 UR8, UR4, 0x2, URZ ;  /* 0x0000000204087890 */ /* 0x000fe4000fffe03f */
[----:B------:R-:W-:Y:S01]  /*1b10*/  UIADD3 UR10, UR6, 0x2, URZ ;  /* 0x00000002060a7890 */ /* 0x000fe2000fffe03f */
[----:B------:R-:W-:Y:S01]  /*1b20*/  UMOV UR9, 0x40000040 ;  /* 0x4000004000097882 */ /* 0x000fe20000000000 */
        /* <DEDUP_REMOVED lines=31> */
[----:B------:R-:W-:Y:S02]  /*1d20*/  UMOV UR59, 0x40000040 ;  /* 0x40000040003b7882 */ /* 0x000fe40000000000 */
        /* <DEDUP_REMOVED lines=375> */
[----:B------:R-:W-:Y:S01]  /*34a0*/  UMOV UR36, UR48 ;  /* 0x0000003000247c82 */ /* 0x000fe20008000000 */
[----:B------:R-:W-:Y:S01]  /*34b0*/  UMOV UR37, UR49 ;  /* 0x0000003100257c82 */ /* 0x000fe20008000000 */
        /* <DEDUP_REMOVED lines=49> */
[----:B------:R-:W-:Y:S01]  /*37d0*/  UMOV UR4, UR52 ;  /* 0x0000003400047c82 */ /* 0x000fe20008000000 */
[----:B------:R-:W-:Y:S01]  /*37e0*/  UMOV UR5, UR53 ;  /* 0x0000003500057c82 */ /* 0x000fe20008000000 */
[----:B------:R-:W-:-:S02]  /*37f0*/  WARPGROUP.DEPBAR.LE gsb0, 0x0 ;  /* 0x00008000000079c5 */ /* 0x000fc40000010000 */
        /* <DEDUP_REMOVED lines=14> */
[----:B------:R-:W-:Y:S02]  /*38e0*/  UMOV UR55, 0x40000040 ;  /* 0x4000004000377882 */ /* 0x000fe40000000000 */
[----:B------:R-:W-:Y:S01]  /*38f0*/  UMOV UR6, UR11 ;  /* 0x0000000b00067c82 */ /* 0x000fe20008000000 */
        /* <DEDUP_REMOVED lines=33> */
.L_x_3630:
[----:B------:R-:W-:Y:S01]  /*3b10*/  ULDC UR4, c[0x0][0x9d8] ;  /* 0x0002760000047ab9 */ /* 0x000fe20000000800 */
[----:B------:R-:W-:Y:S01]  /*3b20*/  IADD3 R21, R218, R81, RZ ;  /* 0x00000051da157210 */ /* 0x000fe20007ffe0ff */
        /* <DEDUP_REMOVED lines=30> */
[----:B------:R3:W-:Y:S01]  /*3d10*/  MUFU.TANH R14, R66 ;  /* 0x00000042000e7308 */ /* 0x0007e20000002400 */
[----:B------:R-:W-:Y:S01]  /*3d20*/  FMUL.FTZ R24, R24, UR4 ;  /* 0x0000000418187c20 */ /* 0x000fe20008410000 */
[----:B------:R-:W-:Y:S01]  /*3d30*/  FMUL.FTZ R63, R63, UR4 ;  /* 0x000000043f3f7c20 */ /* 0x000fe20008410000 */
[----:B------:R-:W-:Y:S01]  /*3d40*/  FMUL.FTZ R28, R28, UR4 ;  /* 0x000000041c1c7c20 */ /* 0x000fe20008410000 */
[----:B------:R-:W-:Y:S01]  /*3d50*/  FMUL.FTZ R40, R40, UR4 ;  /* 0x0000000428287c20 */ /* 0x000fe20008410000 */
[----:B------:R-:W-:Y:S01]  /*3d60*/  FMUL.FTZ R50, R50, UR4 ;  /* 0x0000000432327c20 */ /* 0x000fe20008410000 */
[----:B------:R-:W-:Y:S01]  /*3d70*/  FMUL.FTZ R41, R41, UR4 ;  /* 0x0000000429297c20 */ /* 0x000fe20008410000 */
[----:B------:R-:W-:Y:S01]  /*3d80*/  FMUL.FTZ R32, R32, UR4 ;  /* 0x0000000420207c20 */ /* 0x000fe20008410000 */
[----:B------:R-:W4:Y:S01]  /*3d90*/  MUFU.TANH R77, R77 ;  /* 0x0000004d004d7308 */ /* 0x000f220000002400 */
[----:B---3--:R-:W-:-:S02]  /*3da0*/  IMAD R66, R120, -0x70, R21 ;  /* 0xffffff9078427824 */ /* 0x008fc400078e0215 */
[----:B------:R-:W-:Y:S01]  /*3db0*/  FMUL.FTZ R51, R51, UR4 ;  /* 0x0000000433337c20 */ /* 0x000fe20008410000 */
[----:B------:R-:W-:Y:S01]  /*3dc0*/  FMUL.FTZ R34, R34, UR4 ;  /* 0x0000000422227c20 */ /* 0x000fe20008410000 */
[----:B------:R-:W-:Y:S01]  /*3dd0*/  FMUL.FTZ R44, R44, UR4 ;  /* 0x000000042c2c7c20 */ /* 0x000fe20008410000 */
[----:B------:R-:W-:Y:S01]  /*3de0*/  FMUL.FTZ R54, R54, UR4 ;  /* 0x0000000436367c20 */ /* 0x000fe20008410000 */
[C---:B------:R-:W-:Y:S01]  /*3df0*/  ISETP.GT.AND P4, PT, R66.reuse, RZ, PT ;  /* 0x000000ff4200720c */ /* 0x040fe20003f84270 */
[----:B------:R-:W-:Y:S01]  /*3e00*/  FMUL.FTZ R45, R45, UR4 ;  /* 0x000000042d2d7c20 */ /* 0x000fe20008410000 */
[----:B------:R-:W3:Y:S01]  /*3e10*/  MUFU.TANH R64, R64 ;  /* 0x0000004000407308 */ /* 0x000ee20000002400 */
[----:B------:R-:W-:Y:S01]  /*3e20*/  ISETP.GT.AND P3, PT, R66, 0x1, PT ;  /* 0x000000014200780c */ /* 0x000fe20003f64270 */
[----:B------:R-:W-:Y:S01]  /*3e30*/  FMUL.FTZ R36, R36, UR4 ;  /* 0x0000000424247c20 */ /* 0x000fe20008410000 */
[----:B------:R-:W-:Y:S01]  /*3e40*/  ISETP.GT.AND P2, PT, R66, 0x8, PT ;  /* 0x000000084200780c */ /* 0x000fe20003f44270 */
[----:B------:R-:W-:Y:S01]  /*3e50*/  FMUL.FTZ R55, R55, UR4 ;  /* 0x0000000437377c20 */ /* 0x000fe20008410000 */
[----:B0-----:R-:W-:Y:S01]  /*3e60*/  FSEL R72, R72, -INF , P4 ;  /* 0xff80000048487808 */ /* 0x001fe20002000000 */
[----:B------:R-:W-:Y:S01]  /*3e70*/  FMUL.FTZ R33, R33, UR4 ;  /* 0x0000000421217c20 */ /* 0x000fe20008410000 */
[----:B-1----:R-:W-:Y:S01]  /*3e80*/  FSEL R73, R73, -INF , P3 ;  /* 0xff80000049497808 */ /* 0x002fe20001800000 */
[----:B------:R4:W0:Y:S01]  /*3e90*/  MUFU.TANH R2, R74 ;  /* 0x0000004a00027308 */ /* 0x0008220000002400 */
[----:B------:R-:W-:Y:S01]  /*3ea0*/  ISETP.GT.AND P1, PT, R66, 0x9, PT ;  /* 0x000000094200780c */ /* 0x000fe20003f24270 */
[----:B------:R-:W-:Y:S01]  /*3eb0*/  FMUL.FTZ R42, R42, UR4 ;  /* 0x000000042a2a7c20 */ /* 0x000fe20008410000 */
[----:B--2---:R-:W-:Y:S01]  /*3ec0*/  FSEL R76, R76, -INF , P2 ;  /* 0xff8000004c4c7808 */ /* 0x004fe20001000000 */
[----:B------:R-:W-:Y:S01]  /*3ed0*/  FMUL.FTZ R43, R43, UR4 ;  /* 0x000000042b2b7c20 */ /* 0x000fe20008410000 */
[C---:B------:R-:W-:Y:S01]  /*3ee0*/  ISETP.GT.AND P6, PT, R66.reuse, 0x10, PT ;  /* 0x000000104200780c */ /* 0x040fe20003fc4270 */
[----:B------:R-:W-:Y:S01]  /*3ef0*/  FMUL.FTZ R37, R37, UR4 ;  /* 0x0000000425257c20 */ /* 0x000fe20008410000 */
[----:B------:R-:W-:Y:S01]  /*3f00*/  ISETP.GT.AND P5, PT, R66, 0x11, PT ;  /* 0x000000114200780c */ /* 0x000fe20003fa4270 */
[----:B------:R-:W-:Y:S01]  /*3f10*/  MUFU.TANH R65, R65 ;  /* 0x0000004100417308 */ /* 0x000fe20000002400 */
[----:B----4-:R-:W-:Y:S01]  /*3f20*/  FSEL R74, R77, -INF , P1 ;  /* 0xff8000004d4a7808 */ /* 0x010fe20000800000 */
[----:B------:R-:W-:Y:S01]  /*3f30*/  FMUL.FTZ R46, R46, UR4 ;  /* 0x000000042e2e7c20 */ /* 0x000fe20008410000 */
[----:B---3--:R-:W-:Y:S01]  /*3f40*/  FSEL R64, R64, -INF , P6 ;  /* 0xff80000040407808 */ /* 0x008fe20003000000 */
[----:B------:R-:W-:Y:S01]  /*3f50*/  FMUL.FTZ R47, R47, UR4 ;  /* 0x000000042f2f7c20 */ /* 0x000fe20008410000 */
[----:B------:R-:W-:Y:S01]  /*3f60*/  FSEL R14, R14, -INF , P6 ;  /* 0xff8000000e0e7808 */ /* 0x000fe20003000000 */
[----:B------:R-:W-:Y:S01]  /*3f70*/  FMUL.FTZ R25, R25, UR4 ;  /* 0x0000000419197c20 */ /* 0x000fe20008410000 */
[----:B------:R-:W-:Y:S01]  /*3f80*/  ISETP.GT.AND P6, PT, R66, 0x28, PT ;  /* 0x000000284200780c */ /* 0x000fe20003fc4270 */
[----:B------:R-:W1:Y:S01]  /*3f90*/  MUFU.TANH R3, R75 ;  /* 0x0000004b00037308 */ /* 0x000e620000002400 */
[----:B0-----:R-:W-:Y:S01]  /*3fa0*/  FSEL R2, R2, -INF , P4 ;  /* 0xff80000002027808 */ /* 0x001fe20002000000 */
[----:B------:R-:W-:Y:S01]  /*3fb0*/  FMUL.FTZ R35, R35, UR4 ;  /* 0x0000000423237c20 */ /* 0x000fe20008410000 */
[----:B------:R-:W-:Y:S01]  /*3fc0*/  ISETP.GT.AND P4, PT, R66, 0x18, PT ;  /* 0x000000184200780c */ /* 0x000fe20003f84270 */
[----:B------:R-:W-:Y:S01]  /*3fd0*/  FMUL.FTZ R29, R29, UR4 ;  /* 0x000000041d1d7c20 */ /* 0x000fe20008410000 */
[----:B------:R-:W-:Y:S01]  /*3fe0*/  ULDC UR5, c[0x0][0x988] ;  /* 0x0002620000057ab9 */ /* 0x000fe20000000800 */
[----:B------:R-:W-:Y:S01]  /*3ff0*/  P2R R83, PR, RZ, 0x1 ;  /* 0x00000001ff537803 */ /* 0x000fe20000000000 */
[----:B------:R-:W-:Y:S01]  /*4000*/  FMUL.FTZ R38, R38, UR4 ;  /* 0x0000000426267c20 */ /* 0x000fe20008410000 */
[----:B------:R0:W2:Y:S01]  /*4010*/  MUFU.TANH R20, R67 ;  /* 0x0000004300147308 */ /* 0x0000a20000002400 */
[----:B------:R-:W-:Y:S01]  /*4020*/  FMUL.FTZ R39, R39, UR4 ;  /* 0x0000000427277c20 */ /* 0x000fe20008410000 */
[----:B------:R-:W-:Y:S01]  /*4030*/  FMUL.FTZ R26, R26, UR4 ;  /* 0x000000041a1a7c20 */ /* 0x000fe20008410000 */
[----:B------:R-:W-:Y:S01]  /*4040*/  FMUL.FTZ R27, R27, UR4 ;  /* 0x000000041b1b7c20 */ /* 0x000fe20008410000 */
[----:B------:R-:W-:Y:S01]  /*4050*/  FMUL.FTZ R30, R30, UR4 ;  /* 0x000000041e1e7c20 */ /* 0x000fe20008410000 */
[----:B------:R-:W-:Y:S01]  /*4060*/  FMUL.FTZ R31, R31, UR4 ;  /* 0x000000041f1f7c20 */ /* 0x000fe20008410000 */
[----:B------:R-:W-:-:S02]  /*4070*/  CS2R R118, SRZ ;  /* 0x0000000000767805 */ /* 0x000fc4000001ff00 */
[----:B------:R-:W-:Y:S01]  /*4080*/  CS2R R116, SRZ ;  /* 0x0000000000747805 */ /* 0x000fe2000001ff00 */
[----:B------:R-:W3:Y:S01]  /*4090*/  MUFU.TANH R68, R68 ;  /* 0x0000004400447308 */ /* 0x000ee20000002400 */
[----:B0-----:R-:W-:Y:S02]  /*40a0*/  FMNMX.FTZ R67, R72, R73, !PT ;  /* 0x0000004948437209 */ /* 0x001fe40007810000 */
[----:B-1----:R-:W-:Y:S02]  /*40b0*/  FSEL R3, R3, -INF , P3 ;  /* 0xff80000003037808 */ /* 0x002fe40001800000 */
[----:B------:R-:W-:Y:S02]  /*40c0*/  FMNMX.FTZ R67, R76, R67, !PT ;  /* 0x000000434c437209 */ /* 0x000fe40007810000 */
[----:B------:R-:W-:Y:S01]  /*40d0*/  ISETP.GT.AND P3, PT, R66, 0x19, PT ;  /* 0x000000194200780c */ /* 0x000fe20003f64270 */
[----:B------:R0:W1:Y:S01]  /*40e0*/  MUFU.TANH R10, R78 ;  /* 0x0000004e000a7308 */ /* 0x0000620000002400 */
[----:B------:R-:W-:-:S02]  /*40f0*/  FMNMX.FTZ R67, R74, R67, !PT ;  /* 0x000000434a437209 */ /* 0x000fc40007810000 */
[----:B--2---:R-:W-:Y:S02]  /*4100*/  FSEL R20, R20, -INF , P5 ;  /* 0xff80000014147808 */ /* 0x004fe40002800000 */
[----:B------:R-:W-:-:S03]  /*4110*/  FMNMX.FTZ R67, R64, R67, !PT ;  /* 0x0000004340437209 */ /* 0x000fc60007810000 */
[----:B------:R-:W2:Y:S01]  /*4120*/  MUFU.TANH R69, R69 ;  /* 0x0000004500457308 */ /* 0x000ea20000002400 */
[----:B0-----:R-:W-:Y:S02]  /*4130*/  FSEL R78, R65, -INF , P5 ;  /* 0xff800000414e7808 */ /* 0x001fe40002800000 */
[----:B---3--:R-:W-:Y:S02]  /*4140*/  FSEL R68, R68, -INF , P4 ;  /* 0xff80000044447808 */ /* 0x008fe40002000000 */
[----:B------:R-:W-:Y:S02]  /*4150*/  FMNMX.FTZ R67, R78, R67, !PT ;  /* 0x000000434e437209 */ /* 0x000fe40007810000 */
[----:B------:R-:W-:Y:S01]  /*4160*/  ISETP.GT.AND P5, PT, R66, 0x29, PT ;  /* 0x000000294200780c */ /* 0x000fe20003fa4270 */
[----:B------:R-:W0:Y:S01]  /*4170*/  MUFU.TANH R12, R79 ;  /* 0x0000004f000c7308 */ /* 0x000e220000002400 */
[----:B-1----:R-:W-:Y:S02]  /*4180*/  FSEL R10, R10, -INF , P2 ;  /* 0xff8000000a0a7808 */ /* 0x002fe40001000000 */
[----:B------:R-:W-:-:S02]  /*4190*/  ISETP.GT.AND P2, PT, R66, 0x20, PT ;  /* 0x000000204200780c */ /* 0x000fc40003f44270 */
        /* <DEDUP_REMOVED lines=16> */
[----:B------:R-:W-:Y:S08]  /*42a0*/  MUFU.TANH R71, R71 ;  /* 0x0000004700477308 */ /* 0x000ff00000002400 */
[----:B------:R-:W0:Y:S08]  /*42b0*/  MUFU.TANH R48, R48 ;  /* 0x0000003000307308 */ /* 0x000e300000002400 */
[----:B------:R-:W-:Y:S08]  /*42c0*/  MUFU.TANH R58, R58 ;  /* 0x0000003a003a7308 */ /* 0x000ff00000002400 */
[----:B------:R-:W3:Y:S08]  /*42d0*/  MUFU.TANH R49, R49 ;  /* 0x0000003100317308 */ /* 0x000ef00000002400 */
[----:B------:R-:W-:Y:S08]  /*42e0*/  MUFU.TANH R59, R59 ;  /* 0x0000003b003b7308 */ /* 0x000ff00000002400 */
[----:B------:R-:W-:Y:S08]  /*42f0*/  MUFU.TANH R52, R52 ;  /* 0x0000003400347308 */ /* 0x000ff00000002400 */
[----:B------:R-:W-:Y:S08]  /*4300*/  MUFU.TANH R62, R62 ;  /* 0x0000003e003e7308 */ /* 0x000ff00000002400 */
[----:B------:R1:W-:Y:S08]  /*4310*/  MUFU.TANH R15, R24 ;  /* 0x00000018000f7308 */ /* 0x0003f00000002400 */
[----:B------:R-:W-:Y:S01]  /*4320*/  MUFU.TANH R53, R53 ;  /* 0x0000003500357308 */ /* 0x000fe20000002400 */
[----:B-1----:R-:W-:-:S02]  /*4330*/  FSEL R24, R70, -INF , P4 ;  /* 0xff80000046187808 */ /* 0x002fc40002000000 */
[----:B------:R-:W-:Y:S02]  /*4340*/  ISETP.GT.AND P4, PT, R66, 0x30, PT ;  /* 0x000000304200780c */ /* 0x000fe40003f84270 */
[----:B--2---:R-:W-:Y:S02]  /*4350*/  FSEL R70, R61, -INF , P5 ;  /* 0xff8000003d467808 */ /* 0x004fe40002800000 */
[----:B0-----:R-:W-:Y:S01]  /*4360*/  FSEL R88, R48, -INF , P4 ;  /* 0xff80000030587808 */ /* 0x001fe20002000000 */
[----:B------:R-:W0:Y:S01]  /*4370*/  MUFU.TANH R63, R63 ;  /* 0x0000003f003f7308 */ /* 0x000e220000002400 */
[----:B------:R-:W-:-:S04]  /*4380*/  FMNMX.FTZ R67, R70, R67, !PT ;  /* 0x0000004346437209 */ /* 0x000fc80007810000 */
[----:B------:R-:W-:-:S03]  /*4390*/  FMNMX.FTZ R67, R88, R67, !PT ;  /* 0x0000004358437209 */ /* 0x000fc60007810000 */
[----:B------:R1:W-:Y:S08]  /*43a0*/  MUFU.TANH R21, R28 ;  /* 0x0000001c00157308 */ /* 0x0003f00000002400 */
[----:B------:R0:W-:Y:S01]  /*43b0*/  MUFU.TANH R5, R40 ;  /* 0x0000002800057308 */ /* 0x0001e20000002400 */
[----:B-1----:R-:W-:Y:S02]  /*43c0*/  FSEL R28, R71, -INF , P3 ;  /* 0xff800000471c7808 */ /* 0x002fe40001800000 */
[----:B------:R-:W-:-:S04]  /*43d0*/  ISETP.GT.AND P3, PT, R66, 0x31, PT ;  /* 0x000000314200780c */ /* 0x000fc80003f64270 */
[----:B---3--:R-:W-:Y:S01]  /*43e0*/  FSEL R90, R49, -INF , P3 ;  /* 0xff800000315a7808 */ /* 0x008fe20001800000 */
[----:B------:R-:W-:Y:S01]  /*43f0*/  MUFU.TANH R50, R50 ;  /* 0x0000003200327308 */ /* 0x000fe20000002400 */
[----:B0-----:R-:W-:Y:S02]  /*4400*/  FSEL R40, R63, -INF , P5 ;  /* 0xff8000003f287808 */ /* 0x001fe40002800000 */
[----:B------:R-:W-:Y:S02]  /*4410*/  FMNMX.FTZ R67, R90, R67, !PT ;  /* 0x000000435a437209 */ /* 0x000fe40007810000 */
[----:B------:R-:W-:-:S03]  /*4420*/  ISETP.GT.AND P5, PT, R66, 0x41, PT ;  /* 0x000000414200780c */ /* 0x000fc60003fa4270 */
[----:B------:R0:W-:Y:S08]  /*4430*/  MUFU.TANH R9, R32 ;  /* 0x0000002000097308 */ /* 0x0001f00000002400 */
[----:B------:R-:W1:Y:S01]  /*4440*/  MUFU.TANH R41, R41 ;  /* 0x0000002900297308 */ /* 0x000e620000002400 */
[----:B0-----:R-:W-:Y:S02]  /*4450*/  FSEL R32, R58, -INF , P2 ;  /* 0xff8000003a207808 */ /* 0x001fe40001000000 */
[----:B------:R-:W-:-:S04]  /*4460*/  ISETP.GT.AND P2, PT, R66, 0x38, PT ;  /* 0x000000384200780c */ /* 0x000fc80003f44270 */
[----:B------:R-:W-:Y:S01]  /*4470*/  FSEL R92, R52, -INF , P2 ;  /* 0xff800000345c7808 */ /* 0x000fe20001000000 */
[----:B------:R-:W0:Y:S03]  /*4480*/  MUFU.TANH R51, R51 ;  /* 0x0000003300337308 */ /* 0x000e260000002400 */
[----:B------:R-:W-:-:S05]  /*4490*/  FMNMX.FTZ R67, R92, R67, !PT ;  /* 0x000000435c437209 */ /* 0x000fca0007810000 */
[----:B------:R2:W-:Y:S01]  /*44a0*/  MUFU.TANH R11, R34 ;  /* 0x00000022000b7308 */ /* 0x0005e20000002400 */
[----:B-1----:R-:W-:-:S07]  /*44b0*/  FSEL R96, R41, -INF , P5 ;  /* 0xff80000029607808 */ /* 0x002fce0002800000 */
[----:B------:R0:W-:Y:S01]  /*44c0*/  MUFU.TANH R7, R44 ;  /* 0x0000002c00077308 */ /* 0x0001e20000002400 */
[----:B--2---:R-:W-:Y:S02]  /*44d0*/  FSEL R34, R59, -INF , P1 ;  /* 0xff8000003b227808 */ /* 0x004fe40000800000 */
[----:B------:R-:W-:-:S05]  /*44e0*/  ISETP.GT.AND P1, PT, R66, 0x39, PT ;  /* 0x000000394200780c */ /* 0x000fca0003f24270 */
[----:B------:R-:W-:Y:S01]  /*44f0*/  MUFU.TANH R54, R54 ;  /* 0x0000003600367308 */ /* 0x000fe20000002400 */
[----:B0-----:R-:W-:Y:S02]  /*4500*/  FSEL R44, R51, -INF , P3 ;  /* 0xff800000332c7808 */ /* 0x001fe40001800000 */
[----:B------:R-:W-:-:S05]  /*4510*/  ISETP.GT.AND P3, PT, R66, 0x49, PT ;  /* 0x000000494200780c */ /* 0x000fca0003f64270 */
[----:B------:R0:W-:Y:S08]  /*4520*/  MUFU.TANH R13, R36 ;  /* 0x00000024000d7308 */ /* 0x0001f00000002400 */
[----:B------:R-:W1:Y:S01]  /*4530*/  MUFU.TANH R45, R45 ;  /* 0x0000002d002d7308 */ /* 0x000e620000002400 */
[----:B0-----:R-:W-:Y:S02]  /*4540*/  FSEL R36, R62, -INF , P6 ;  /* 0xff8000003e247808 */ /* 0x001fe40003000000 */
[----:B------:R-:W-:-:S02]  /*4550*/  ISETP.GT.AND P6, PT, R66, 0x40, PT ;  /* 0x000000404200780c */ /* 0x000fc40003fc4270 */
[----:B------:R-:W-:Y:S02]  /*4560*/  FSEL R62, R53, -INF , P1 ;  /* 0xff800000353e7808 */ /* 0x000fe40000800000 */
[----:B------:R-:W-:Y:S01]  /*4570*/  FSEL R94, R5, -INF , P6 ;  /* 0xff800000055e7808 */ /* 0x000fe20003000000 */
[----:B------:R-:W0:Y:S01]  /*4580*/  MUFU.TANH R55, R55 ;  /* 0x0000003700377308 */ /* 0x000e220000002400 */
[----:B------:R-:W-:-:S04]  /*4590*/  FMNMX.FTZ R67, R62, R67, !PT ;  /* 0x000000433e437209 */ /* 0x000fc80007810000 */
[----:B------:R-:W-:-:S03]  /*45a0*/  FMNMX.FTZ R67, R94, R67, !PT ;  /* 0x000000435e437209 */ /* 0x000fc60007810000 */
[----:B------:R2:W3:Y:S01]  /*45b0*/  MUFU.TANH R6, R42 ;  /* 0x0000002a00067308 */ /* 0x0004e20000002400 */
[----:B------:R-:W-:Y:S02]  /*45c0*/  FMNMX.FTZ R67, R96, R67, !PT ;  /* 0x0000004360437209 */ /* 0x000fe40007810000 */
[----:B-1----:R-:W-:-:S05]  /*45d0*/  FSEL R100, R45, -INF , P3 ;  /* 0xff8000002d647808 */ /* 0x002fca0001800000 */
[----:B------:R-:W1:Y:S01]  /*45e0*/  MUFU.TANH R33, R33 ;  /* 0x0000002100217308 */ /* 0x000e620000002400 */
[----:B--2---:R-:W-:Y:S02]  /*45f0*/  FSEL R42, R50, -INF , P4 ;  /* 0xff800000322a7808 */ /* 0x004fe40002000000 */
[C---:B------:R-:W-:Y:S02]  /*4600*/  ISETP.GT.AND P4, PT, R66.reuse, 0x48, PT ;  /* 0x000000484200780c */ /* 0x040fe40003f84270 */
[----:B0-----:R-:W-:Y:S02]  /*4610*/  FSEL R48, R55, -INF , P1 ;  /* 0xff80000037307808 */ /* 0x001fe40000800000 */
[----:B------:R-:W-:Y:S01]  /*4620*/  FSEL R98, R7, -INF , P4 ;  /* 0xff80000007627808 */ /* 0x000fe20002000000 */
[----:B------:R-:W0:Y:S01]  /*4630*/  MUFU.TANH R43, R43 ;  /* 0x0000002b002b7308 */ /* 0x000e220000002400 */
[----:B------:R-:W-:Y:S01]  /*4640*/  ISETP.GT.AND P1, PT, R66, 0x51, PT ;  /* 0x000000514200780c */ /* 0x000fe20003f24270 */
[----:B------:R-:W-:Y:S01]  /*4650*/  IMAD.U32 R7, RZ, RZ, UR5 ;  /* 0x00000005ff077e24 */ /* 0x000fe2000f8e00ff */
[----:B------:R-:W-:-:S02]  /*4660*/  FMNMX.FTZ R67, R98, R67, !PT ;  /* 0x0000004362437209 */ /* 0x000fc40007810000 */
[----:B---3--:R-:W-:Y:S02]  /*4670*/  FSEL R50, R6, -INF , P6 ;  /* 0xff80000006327808 */ /* 0x008fe40003000000 */
[----:B------:R-:W-:Y:S01]  /*4680*/  FMNMX.FTZ R67, R100, R67, !PT ;  /* 0x0000004364437209 */ /* 0x000fe20007810000 */
[----:B------:R2:W3:Y:S01]  /*4690*/  MUFU.TANH R8, R46 ;  /* 0x0000002e00087308 */ /* 0x0004e20000002400 */
[----:B------:R-:W-:Y:S02]  /*46a0*/  ISETP.GT.AND P6, PT, R66, 0x58, PT ;  /* 0x000000584200780c */ /* 0x000fe40003fc4270 */
[----:B-1----:R-:W-:Y:S02]  /*46b0*/  FSEL R104, R33, -INF , P1 ;  /* 0xff80000021687808 */ /* 0x002fe40000800000 */
[----:B------:R-:W-:-:S03]  /*46c0*/  FSEL R106, R13, -INF , P6 ;  /* 0xff8000000d6a7808 */ /* 0x000fc60003000000 */
[----:B------:R-:W1:Y:S01]  /*46d0*/  MUFU.TANH R37, R37 ;  /* 0x0000002500257308 */ /* 0x000e620000002400 */
[----:B--2---:R-:W-:Y:S02]  /*46e0*/  FSEL R46, R54, -INF , P2 ;  /* 0xff800000362e7808 */ /* 0x004fe40001000000 */
[C---:B------:R-:W-:Y:S02]  /*46f0*/  ISETP.GT.AND P2, PT, R66.reuse, 0x50, PT ;  /* 0x000000504200780c */ /* 0x040fe40003f44270 */
[----:B0-----:R-:W-:Y:S02]  /*4700*/  FSEL R52, R43, -INF , P5 ;  /* 0xff8000002b347808 */ /* 0x001fe40002800000 */
[----:B------:R-:W-:Y:S01]  /*4710*/  FSEL R102, R9, -INF , P2 ;  /* 0xff80000009667808 */ /* 0x000fe20001000000 */
[----:B------:R-:W0:Y:S01]  /*4720*/  MUFU.TANH R47, R47 ;  /* 0x0000002f002f7308 */ /* 0x000e220000002400 */
[----:B------:R-:W-:Y:S02]  /*4730*/  ISETP.GT.AND P5, PT, R66, 0x59, PT ;  /* 0x000000594200780c */ /* 0x000fe40003fa4270 */
[----:B------:R-:W-:-:S02]  /*4740*/  FMNMX.FTZ R67, R102, R67, !PT ;  /* 0x0000004366437209 */ /* 0x000fc40007810000 */
[----:B---3--:R-:W-:Y:S02]  /*4750*/  FSEL R54, R8, -INF , P4 ;  /* 0xff80000008367808 */ /* 0x008fe40002000000 */
[----:B------:R-:W-:Y:S01]  /*4760*/  FMNMX.FTZ R67, R104, R67, !PT ;  /* 0x0000004368437209 */ /* 0x000fe20007810000 */
[----:B------:R-:W2:Y:S01]  /*4770*/  MUFU.TANH R25, R25 ;  /* 0x0000001900197308 */ /* 0x000ea20000002400 */
[----:B------:R-:W-:Y:S02]  /*4780*/  ISETP.GT.AND P4, PT, R66, 0x60, PT ;  /* 0x000000604200780c */ /* 0x000fe40003f84270 */
[----:B-1----:R-:W-:Y:S02]  /*4790*/  FSEL R8, R37, -INF , P5 ;  /* 0xff80000025087808 */ /* 0x002fe40002800000 */
[----:B------:R-:W-:Y:S02]  /*47a0*/  FMNMX.FTZ R67, R106, R67, !PT ;  /* 0x000000436a437209 */ /* 0x000fe40007810000 */
[----:B------:R-:W-:Y:S01]  /*47b0*/  FSEL R108, R15, -INF , P4 ;  /* 0xff8000000f6c7808 */ /* 0x000fe20002000000 */
[----:B------:R-:W1:Y:S01]  /*47c0*/  MUFU.TANH R35, R35 ;  /* 0x0000002300237308 */ /* 0x000e620000002400 */
[----:B0-----:R-:W-:-:S02]  /*47d0*/  FSEL R56, R47, -INF , P3 ;  /* 0xff8000002f387808 */ /* 0x001fc40001800000 */
[----:B------:R-:W-:Y:S02]  /*47e0*/  ISETP.GT.AND P3, PT, R66, 0x61, PT ;  /* 0x000000614200780c */ /* 0x000fe40003f64270 */
[----:B------:R-:W-:Y:S02]  /*47f0*/  FMNMX.FTZ R67, R8, R67, !PT ;  /* 0x0000004308437209 */ /* 0x000fe40007810000 */
[----:B------:R-:W-:Y:S01]  /*4800*/  FSEL R58, R11, -INF , P2 ;  /* 0xff8000000b3a7808 */ /* 0x000fe20001000000 */
[----:B------:R-:W0:Y:S01]  /*4810*/  MUFU.TANH R29, R29 ;  /* 0x0000001d001d7308 */ /* 0x000e220000002400 */
[----:B------:R-:W-:Y:S02]  /*4820*/  ISETP.GT.AND P2, PT, R66, 0x68, PT ;  /* 0x000000684200780c */ /* 0x000fe40003f44270 */
[----:B--2---:R-:W-:Y:S02]  /*4830*/  FSEL R110, R25, -INF , P3 ;  /* 0xff800000196e7808 */ /* 0x004fe40001800000 */
[----:B------:R-:W-:-:S02]  /*4840*/  FMNMX.FTZ R67, R108, R67, !PT ;  /* 0x000000436c437209 */ /* 0x000fc40007810000 */
[----:B------:R-:W-:Y:S01]  /*4850*/  FSEL R112, R21, -INF , P2 ;  /* 0xff80000015707808 */ /* 0x000fe20001000000 */
[----:B------:R-:W2:Y:S01]  /*4860*/  MUFU.TANH R38, R38 ;  /* 0x0000002600267308 */ /* 0x000ea20000002400 */
[----:B-1----:R-:W-:Y:S02]  /*4870*/  FSEL R60, R35, -INF , P1 ;  /* 0xff800000233c7808 */ /* 0x002fe40000800000 */
[----:B------:R-:W-:Y:S02]  /*4880*/  ISETP.GT.AND P1, PT, R66, 0x69, PT ;  /* 0x000000694200780c */ /* 0x000fe40003f24270 */
[----:B------:R-:W-:-:S03]  /*4890*/  FMNMX.FTZ R67, R110, R67, !PT ;  /* 0x000000436e437209 */ /* 0x000fc60007810000 */
[----:B------:R-:W-:Y:S01]  /*48a0*/  MUFU.TANH R39, R39 ;  /* 0x0000002700277308 */ /* 0x000fe20000002400 */
[----:B0-----:R-:W-:Y:S02]  /*48b0*/  FSEL R114, R29, -INF , P1 ;  /* 0xff8000001d727808 */ /* 0x001fe40000800000 */
[----:B------:R-:W-:-:S04]  /*48c0*/  FMNMX.FTZ R67, R112, R67, !PT ;  /* 0x0000004370437209 */ /* 0x000fc80007810000 */
[----:B------:R-:W-:Y:S01]  /*48d0*/  FMNMX.FTZ R67, R114, R67, !PT ;  /* 0x0000004372437209 */ /* 0x000fe20007810000 */
[----:B------:R-:W0:Y:S01]  /*48e0*/  MUFU.TANH R26, R26 ;  /* 0x0000001a001a7308 */ /* 0x000e220000002400 */
[----:B--2---:R-:W-:-:S03]  /*48f0*/  FSEL R38, R38, -INF , P6 ;  /* 0xff80000026267808 */ /* 0x004fc60003000000 */
[----:B------:R-:W1:Y:S04]  /*4900*/  SHFL.BFLY PT, R6, R67, 0x2, 0x1f ;  /* 0x0c401f0043067f89 */ /* 0x000e6800000e0000 */
[----:B------:R-:W2:Y:S08]  /*4910*/  MUFU.TANH R27, R27 ;  /* 0x0000001b001b7308 */ /* 0x000eb00000002400 */
[----:B------:R-:W3:Y:S01]  /*4920*/  MUFU.TANH R30, R30 ;  /* 0x0000001e001e7308 */ /* 0x000ee20000002400 */
[----:B0-----:R-:W-:-:S07]  /*4930*/  FSEL R26, R26, -INF , P4 ;  /* 0xff8000001a1a7808 */ /* 0x001fce0002000000 */
[----:B------:R-:W0:Y:S01]  /*4940*/  MUFU.TANH R31, R31 ;  /* 0x0000001f001f7308 */ /* 0x000e220000002400 */
[----:B--2---:R-:W-:Y:S02]  /*4950*/  FSEL R66, R27, -INF , P3 ;  /* 0xff8000001b427808 */ /* 0x004fe40001800000 */
[----:B-1----:R-:W-:-:S05]  /*4960*/  FMNMX.FTZ R5, R67, R6, !PT ;  /* 0x0000000643057209 */ /* 0x002fca0007810000 */
[----:B------:R-:W1:Y:S01]  /*4970*/  SHFL.BFLY PT, R6, R5, 0x1, 0x1f ;  /* 0x0c201f0005067f89 */ /* 0x000e6200000e0000 */
[----:B---3--:R-:W-:Y:S02]  /*4980*/  FSEL R30, R30, -INF , P2 ;  /* 0xff8000001e1e7808 */ /* 0x008fe40001000000 */
[----:B------:R-:W-:Y:S02]  /*4990*/  ISETP.GE.AND P2, PT, R81, 0x71, PT ;  /* 0x000000715100780c */ /* 0x000fe40003f46270 */
[----:B-1----:R-:W-:-:S04]  /*49a0*/  FMNMX.FTZ R6, R5, R6, !PT ;  /* 0x0000000605067209 */ /* 0x002fc80007810000 */
[C---:B------:R-:W-:Y:S01]  /*49b0*/  FSETP.NEU.FTZ.AND P0, PT, R6.reuse, -INF , PT ;  /* 0xff8000000600780b */ /* 0x040fe20003f1d000 */
[----:B------:R-:W-:-:S05]  /*49c0*/  FMUL.FTZ R9, R6, R7 ;  /* 0x0000000706097220 */ /* 0x000fca0000410000 */
[----:B------:R-:W-:Y:S02]  /*49d0*/  FSEL R25, R9, RZ, P0 ;  /* 0x000000ff09197208 */ /* 0x000fe40000000000 */
[----:B------:R-:W-:Y:S02]  /*49e0*/  FMNMX.FTZ R9, R2, R3, !PT ;  /* 0x0000000302097209 */ /* 0x000fe40007810000 */
[----:B------:R-:W-:Y:S01]  /*49f0*/  ISETP.NE.AND P0, PT, R83, RZ, PT ;  /* 0x000000ff5300720c */ /* 0x000fe20003f05270 */
[--C-:B------:R-:W-:Y:S01]  /*4a00*/  FFMA.FTZ R196, R64, R7, -R25.reuse ;  /* 0x0000000740c47223 */ /* 0x100fe20000010819 */
[----:B------:R-:W-:Y:S01]  /*4a10*/  FMNMX.FTZ R9, R10, R9, !PT ;  /* 0x000000090a097209 */ /* 0x000fe20007810000 */
[-CC-:B------:R-:W-:Y:S01]  /*4a20*/  FFMA.FTZ R198, R68, R7.reuse, -R25.reuse ;  /* 0x0000000744c67223 */ /* 0x180fe20000010819 */
[----:B------:R-:W-:Y:S01]  /*4a30*/  FSEL R64, R39, -INF , P5 ;  /* 0xff80000027407808 */ /* 0x000fe20002800000 */
[--C-:B------:R-:W-:Y:S01]  /*4a40*/  FFMA.FTZ R39, R8, R7, -R25.reuse ;  /* 0x0000000708277223 */ /* 0x100fe20000010819 */
[----:B------:R-:W-:Y:S01]  /*4a50*/  FMNMX.FTZ R9, R12, R9, !PT ;  /* 0x000000090c097209 */ /* 0x000fe20007810000 */
[-CC-:B------:R-:W-:Y:S01]  /*4a60*/  FFMA.FTZ R200, R72, R7.reuse, -R25.reuse ;  /* 0x0000000748c87223 */ /* 0x180fe20000010819 */
[----:B0-----:R-:W-:Y:S01]  /*4a70*/  FSEL R68, R31, -INF , P1 ;  /* 0xff8000001f447808 */ /* 0x001fe20000800000 */
        /* <DEDUP_REMOVED lines=28> */
[----:B------:R0:W-:Y:S01]  /*4c40*/  MUFU.EX2 R9, R74 ;  /* 0x0000004a00097308 */ /* 0x0001e20000000800 */
        /* <DEDUP_REMOVED lines=9> */
[----:B------:R-:W-:Y:S01]  /*4ce0*/  FFMA.FTZ R25, R114, R7, -R25 ;  /* 0x0000000772197223 */ /* 0x000fe20000010819 */
[----:B------:R-:W-:-:S02]  /*4cf0*/  CS2R R114, SRZ ;  /* 0x0000000000727805 */ /* 0x000fc4000001ff00 */
[----:B------:R-:W-:Y:S02]  /*4d00*/  CS2R R86, SRZ ;  /* 0x0000000000567805 */ /* 0x000fe4000001ff00 */
[----:B------:R-:W-:Y:S02]  /*4d10*/  FMNMX.FTZ R15, R46, R15, !PT ;  /* 0x0000000f2e0f7209 */ /* 0x000fe40007810000 */
[----:B------:R-:W-:Y:S02]  /*4d20*/  CS2R R82, SRZ ;  /* 0x0000000000527805 */ /* 0x000fe4000001ff00 */
[----:B------:R-:W-:Y:S01]  /*4d30*/  CS2R R76, SRZ ;  /* 0x00000000004c7805 */ /* 0x000fe2000001ff00 */
[----:B------:R1:W-:Y:S01]  /*4d40*/  MUFU.EX2 R11, R78 ;  /* 0x0000004e000b7308 */ /* 0x0003e20000000800 */
[----:B------:R-:W-:Y:S02]  /*4d50*/  FMNMX.FTZ R15, R48, R15, !PT ;  /* 0x0000000f300f7209 */ /* 0x000fe40007810000 */
[----:B0-----:R-:W-:-:S02]  /*4d60*/  CS2R R74, SRZ ;  /* 0x00000000004a7805 */ /* 0x001fc4000001ff00 */
[----:B------:R-:W-:Y:S02]  /*4d70*/  CS2R R72, SRZ ;  /* 0x0000000000487805 */ /* 0x000fe4000001ff00 */
[----:B------:R-:W-:Y:S01]  /*4d80*/  FMNMX.FTZ R15, R50, R15, !PT ;  /* 0x0000000f320f7209 */ /* 0x000fe20007810000 */
[----:B------:R-:W-:Y:S03]  /*4d90*/  MUFU.EX2 R198, R198 ;  /* 0x000000c600c67308 */ /* 0x000fe60000000800 */
[----:B------:R-:W-:Y:S02]  /*4da0*/  FMNMX.FTZ R21, R52, R15, !PT ;  /* 0x0000000f34157209 */ /* 0x000fe40007810000 */
[----:B-1----:R-:W-:Y:S02]  /*4db0*/  CS2R R78, SRZ ;  /* 0x00000000004e7805 */ /* 0x002fe4000001ff00 */
[----:B------:R-:W-:Y:S01]  /*4dc0*/  FMNMX.FTZ R21, R54, R21, !PT ;  /* 0x0000001536157209 */ /* 0x000fe20007810000 */
[----:B------:R0:W-:Y:S03]  /*4dd0*/  MUFU.EX2 R13, R80 ;  /* 0x00000050000d7308 */ /* 0x0001e60000000800 */
[----:B------:R-:W-:-:S04]  /*4de0*/  FMNMX.FTZ R21, R56, R21, !PT ;  /* 0x0000001538157209 */ /* 0x000fc80007810000 */
[----:B------:R-:W-:Y:S01]  /*4df0*/  FMNMX.FTZ R21, R58, R21, !PT ;  /* 0x000000153a157209 */ /* 0x000fe20007810000 */
[----:B------:R-:W-:Y:S03]  /*4e00*/  MUFU.EX2 R192, R192 ;  /* 0x000000c000c07308 */ /* 0x000fe60000000800 */
[----:B------:R-:W-:Y:S02]  /*4e10*/  FMNMX.FTZ R21, R60, R21, !PT ;  /* 0x000000153c157209 */ /* 0x000fe40007810000 */
[----:B0-----:R-:W-:Y:S02]  /*4e20*/  CS2R R80, SRZ ;  /* 0x0000000000507805 */ /* 0x001fe4000001ff00 */
        /* <DEDUP_REMOVED lines=9> */
[----:B------:R-:W-:-:S05]  /*4ec0*/  FMNMX.FTZ R21, R68, R21, !PT ;  /* 0x0000001544157209 */ /* 0x000fca0007810000 */
[----:B------:R-:W1:Y:S01]  /*4ed0*/  SHFL.BFLY PT, R62, R21, 0x2, 0x1f ;  /* 0x0c401f00153e7f89 */ /* 0x000e6200000e0000 */
[----:B------:R-:W-:Y:S01]  /*4ee0*/  MUFU.EX2 R88, R88 ;  /* 0x0000005800587308 */ /* 0x000fe20000000800 */
[----:B0-----:R-:W-:-:S07]  /*4ef0*/  CS2R R70, SRZ ;  /* 0x0000000000467805 */ /* 0x001fce000001ff00 */
[----:B------:R0:W2:Y:S08]  /*4f00*/  MUFU.EX2 R27, R90 ;  /* 0x0000005a001b7308 */ /* 0x0000b00000000800 */
[----:B------:R-:W-:Y:S01]  /*4f10*/  MUFU.EX2 R92, R92 ;  /* 0x0000005c005c7308 */ /* 0x000fe20000000800 */
[----:B0-----:R-:W-:Y:S02]  /*4f20*/  CS2R R90, SRZ ;  /* 0x00000000005a7805 */ /* 0x001fe4000001ff00 */
[----:B-1----:R-:W-:-:S05]  /*4f30*/  FMNMX.FTZ R62, R21, R62, !PT ;  /* 0x0000003e153e7209 */ /* 0x002fca0007810000 */
[----:B------:R-:W0:Y:S01]  /*4f40*/  MUFU.EX2 R31, R31 ;  /* 0x0000001f001f7308 */ /* 0x000e220000000800 */
[----:B--2---:R-:W-:Y:S01]  /*4f50*/  F2FP.F16.F32.PACK_AB R188, R27, R88 ;  /* 0x000000581bbc723e */ /* 0x004fe200000000ff */
[----:B------:R-:W1:Y:S06]  /*4f60*/  SHFL.BFLY PT, R21, R62, 0x1, 0x1f ;  /* 0x0c201f003e157f89 */ /* 0x000e6c00000e0000 */
[----:B------:R-:W-:Y:S08]  /*4f70*/  MUFU.EX2 R94, R94 ;  /* 0x0000005e005e7308 */ /* 0x000ff00000000800 */
[----:B------:R2:W3:Y:S01]  /*4f80*/  MUFU.EX2 R33, R96 ;  /* 0x0000006000217308 */ /* 0x0004e20000000800 */
[----:B0-----:R-:W-:-:S07]  /*4f90*/  F2FP.F16.F32.PACK_AB R190, R31, R92 ;  /* 0x0000005c1fbe723e */ /* 0x001fce00000000ff */
[----:B------:R-:W-:Y:S01]  /*4fa0*/  MUFU.EX2 R98, R98 ;  /* 0x0000006200627308 */ /* 0x000fe20000000800 */
[----:B--2---:R-:W-:Y:S02]  /*4fb0*/  CS2R R96, SRZ ;  /* 0x0000000000607805 */ /* 0x004fe4000001ff00 */
[----:B-1----:R-:W-:Y:S02]  /*4fc0*/  FMNMX.FTZ R8, R62, R21, !PT ;  /* 0x000000153e087209 */ /* 0x002fe40007810000 */
[----:B------:R-:W-:Y:S02]  /*4fd0*/  CS2R R62, SRZ ;  /* 0x00000000003e7805 */ /* 0x000fe4000001ff00 */
[C---:B------:R-:W-:Y:S01]  /*4fe0*/  FSETP.NEU.FTZ.AND P1, PT, R8.reuse, -INF , PT ;  /* 0xff8000000800780b */ /* 0x040fe20003f3d000 */
[----:B------:R-:W-:Y:S01]  /*4ff0*/  FMUL.FTZ R41, R8, R7 ;  /* 0x0000000708297220 */ /* 0x000fe20000410000 */
[----:B------:R-:W0:Y:S01]  /*5000*/  MUFU.EX2 R35, R100 ;  /* 0x0000006400237308 */ /* 0x000e220000000800 */
[----:B---3--:R-:W-:-:S03]  /*5010*/  F2FP.F16.F32.PACK_AB R184, R33, R94 ;  /* 0x0000005e21b8723e */ /* 0x008fc600000000ff */
[----:B------:R-:W-:Y:S02]  /*5020*/  FSEL R41, R41, RZ, P1 ;  /* 0x000000ff29297208 */ /* 0x000fe40000800000 */
[----:B------:R-:W-:Y:S02]  /*5030*/  ISETP.NE.AND P1, PT, R18, RZ, PT ;  /* 0x000000ff1200720c */ /* 0x000fe40003f25270 */
        /* <DEDUP_REMOVED lines=16> */
[----:B------:R1:W2:Y:S01]  /*5140*/  MUFU.EX2 R201, R3 ;  /* 0x0000000300c97308 */ /* 0x0002a20000000800 */
[-CC-:B------:R-:W-:Y:S01]  /*5150*/  FFMA.FTZ R46, R46, R7.reuse, -R41.reuse ;  /* 0x000000072e2e7223 */ /* 0x180fe20000010829 */
[-CC-:B------:R-:W-:Y:S01]  /*5160*/  FFMA.FTZ R48, R48, R7.reuse, -R41.reuse ;  /* 0x0000000730307223 */ /* 0x180fe20000010829 */
[-CC-:B------:R-:W-:Y:S01]  /*5170*/  FFMA.FTZ R50, R50, R7.reuse, -R41.reuse ;  /* 0x0000000732327223 */ /* 0x180fe20000010829 */
[-CC-:B------:R-:W-:Y:S01]  /*5180*/  FFMA.FTZ R52, R52, R7.reuse, -R41.reuse ;  /* 0x0000000734347223 */ /* 0x180fe20000010829 */
[-CC-:B------:R-:W-:Y:S01]  /*5190*/  FFMA.FTZ R54, R54, R7.reuse, -R41.reuse ;  /* 0x0000000736367223 */ /* 0x180fe20000010829 */
[-CC-:B------:R-:W-:Y:S01]  /*51a0*/  FFMA.FTZ R56, R56, R7.reuse, -R41.reuse ;  /* 0x0000000738387223 */ /* 0x180fe20000010829 */
[-C--:B------:R-:W-:Y:S01]  /*51b0*/  FFMA.FTZ R58, R58, R7.reuse, -R41 ;  /* 0x000000073a3a7223 */ /* 0x080fe20000010829 */
[----:B------:R-:W3:Y:S01]  /*51c0*/  MUFU.EX2 R10, R10 ;  /* 0x0000000a000a7308 */ /* 0x000ee20000000800 */
[----:B-1----:R-:W-:Y:S01]  /*51d0*/  FADD.FTZ R3, R200, R5 ;  /* 0x00000005c8037221 */ /* 0x002fe20000010000 */
[----:B------:R-:W-:Y:S01]  /*51e0*/  F2FP.F16.F32.PACK_AB R200, R5, R200 ;  /* 0x000000c805c8723e */ /* 0x000fe200000000ff */
[-CC-:B------:R-:W-:Y:S01]  /*51f0*/  FFMA.FTZ R60, R60, R7.reuse, -R41.reuse ;  /* 0x000000073c3c7223 */ /* 0x180fe20000010829 */
[-CC-:B------:R-:W-:Y:S01]  /*5200*/  FFMA.FTZ R38, R38, R7.reuse, -R41.reuse ;  /* 0x0000000726267223 */ /* 0x180fe20000010829 */
[-CC-:B------:R-:W-:Y:S01]  /*5210*/  FFMA.FTZ R64, R64, R7.reuse, -R41.reuse ;  /* 0x0000000740407223 */ /* 0x180fe20000010829 */
[-CC-:B------:R-:W-:Y:S01]  /*5220*/  FFMA.FTZ R26, R26, R7.reuse, -R41.reuse ;  /* 0x000000071a1a7223 */ /* 0x180fe20000010829 */
[-CC-:B------:R-:W-:Y:S01]  /*5230*/  FFMA.FTZ R66, R66, R7.reuse, -R41.reuse ;  /* 0x0000000742427223 */ /* 0x180fe20000010829 */
[----:B------:R1:W4:Y:S01]  /*5240*/  MUFU.EX2 R203, R12 ;  /* 0x0000000c00cb7308 */ /* 0x0003220000000800 */
[-CC-:B------:R-:W-:Y:S01]  /*5250*/  FFMA.FTZ R30, R30, R7.reuse, -R41.reuse ;  /* 0x000000071e1e7223 */ /* 0x180fe20000010829 */
[----:B------:R-:W-:Y:S01]  /*5260*/  FFMA.FTZ R41, R68, R7, -R41 ;  /* 0x0000000744297223 */ /* 0x000fe20000010829 */
[----:B0-----:R-:W-:-:S02]  /*5270*/  F2FP.F16.F32.PACK_AB R186, R35, R98 ;  /* 0x0000006223ba723e */ /* 0x001fc400000000ff */
[----:B------:R-:W-:Y:S02]  /*5280*/  CS2R R100, SRZ ;  /* 0x0000000000647805 */ /* 0x000fe4000001ff00 */
[----:B------:R-:W-:Y:S01]  /*5290*/  CS2R R68, SRZ ;  /* 0x0000000000447805 */ /* 0x000fe2000001ff00 */
[----:B------:R-:W0:Y:S01]  /*52a0*/  MUFU.EX2 R14, R14 ;  /* 0x0000000e000e7308 */ /* 0x000e220000000800 */
[----:B-1----:R-:W-:Y:S01]  /*52b0*/  FADD.FTZ R12, R202, R3 ;  /* 0x00000003ca0c7221 */ /* 0x002fe20000010000 */
[----:B------:R-:W-:-:S03]  /*52c0*/  F2FP.F16.F32.PACK_AB R202, R9, R202 ;  /* 0x000000ca09ca723e */ /* 0x000fc600000000ff */
[----:B------:R-:W-:-:S03]  /*52d0*/  FADD.FTZ R3, R9, R12 ;  /* 0x0000000c09037221 */ /* 0x000fc60000010000 */
[----:B------:R1:W5:Y:S01]  /*52e0*/  MUFU.EX2 R197, R20 ;  /* 0x0000001400c57308 */ /* 0x0003620000000800 */
[----:B------:R-:W-:Y:S01]  /*52f0*/  FADD.FTZ R12, R196, R3 ;  /* 0x00000003c40c7221 */ /* 0x000fe20000010000 */
[----:B--2---:R-:W-:Y:S01]  /*5300*/  FADD.FTZ R3, R2, R201 ;  /* 0x000000c902037221 */ /* 0x004fe20000010000 */
[----:B------:R-:W-:Y:S02]  /*5310*/  F2FP.F16.F32.PACK_AB R201, R201, R2 ;  /* 0x00000002c9c9723e */ /* 0x000fe400000000ff */
[C---:B------:R-:W-:Y:S01]  /*5320*/  FADD.FTZ R43, R11.reuse, R12 ;  /* 0x0000000c0b2b7221 */ /* 0x040fe20000010000 */
[----:B---3--:R-:W-:Y:S01]  /*5330*/  FADD.FTZ R12, R10, R3 ;  /* 0x000000030a0c7221 */ /* 0x008fe20000010000 */
[----:B------:R-:W-:Y:S01]  /*5340*/  F2FP.F16.F32.PACK_AB R196, R11, R196 ;  /* 0x000000c40bc4723e */ /* 0x000fe200000000ff */
[----:B------:R-:W2:Y:S01]  /*5350*/  MUFU.EX2 R24, R24 ;  /* 0x0000001800187308 */ /* 0x000ea20000000800 */
[----:B-1----:R-:W-:Y:S01]  /*5360*/  FADD.FTZ R20, R198, R43 ;  /* 0x0000002bc6147221 */ /* 0x002fe20000010000 */
[----:B----4-:R-:W-:Y:S01]  /*5370*/  FADD.FTZ R3, R203, R12 ;  /* 0x0000000ccb037221 */ /* 0x010fe20000010000 */
[----:B------:R-:W-:-:S02]  /*5380*/  F2FP.F16.F32.PACK_AB R198, R13, R198 ;  /* 0x000000c60dc6723e */ /* 0x000fc400000000ff */
[----:B------:R-:W-:Y:S01]  /*5390*/  FADD.FTZ R43, R13, R20 ;  /* 0x000000140d2b7221 */ /* 0x000fe20000010000 */
[----:B0-----:R-:W-:Y:S01]  /*53a0*/  FADD.FTZ R12, R14, R3 ;  /* 0x000000030e0c7221 */ /* 0x001fe20000010000 */
[----:B------:R-:W-:Y:S01]  /*53b0*/  F2FP.F16.F32.PACK_AB R203, R203, R10 ;  /* 0x0000000acbcb723e */ /* 0x000fe200000000ff */
[----:B------:R-:W0:Y:S01]  /*53c0*/  MUFU.EX2 R199, R28 ;  /* 0x0000001c00c77308 */ /* 0x000e220000000800 */
[----:B------:R-:W-:Y:S01]  /*53d0*/  FADD.FTZ R20, R192, R43 ;  /* 0x0000002bc0147221 */ /* 0x000fe20000010000 */
[----:B-----5:R-:W-:Y:S01]  /*53e0*/  FADD.FTZ R3, R197, R12 ;  /* 0x0000000cc5037221 */ /* 0x020fe20000010000 */
[C---:B------:R-:W-:Y:S02]  /*53f0*/  F2FP.F16.F32.PACK_AB R192, R15.reuse, R192 ;  /* 0x000000c00fc0723e */ /* 0x040fe400000000ff */
[----:B------:R-:W-:Y:S01]  /*5400*/  FADD.FTZ R43, R15, R20 ;  /* 0x000000140f2b7221 */ /* 0x000fe20000010000 */
[----:B------:R-:W-:Y:S02]  /*5410*/  F2FP.F16.F32.PACK_AB R197, R197, R14 ;  /* 0x0000000ec5c5723e */ /* 0x000fe400000000ff */
[----:B------:R-:W1:Y:S01]  /*5420*/  MUFU.EX2 R32, R32 ;  /* 0x0000002000207308 */ /* 0x000e620000000800 */
[----:B--2---:R-:W-:Y:S01]  /*5430*/  FADD.FTZ R12, R24, R3 ;  /* 0x00000003180c7221 */ /* 0x004fe20000010000 */
[----:B------:R-:W-:-:S02]  /*5440*/  @P1 VIADD R3, R0, 0x36840 ;  /* 0x0003684000031836 */ /* 0x000fc40000000000 */
[----:B------:R-:W-:Y:S01]  /*5450*/  FADD.FTZ R20, R194, R43 ;  /* 0x0000002bc2147221 */ /* 0x000fe20000010000 */
[----:B------:R-:W-:-:S03]  /*5460*/  F2FP.F16.F32.PACK_AB R194, R29, R194 ;  /* 0x000000c21dc2723e */ /* 0x000fc600000000ff */
[----:B------:R-:W-:Y:S01]  /*5470*/  FADD.FTZ R45, R29, R20 ;  /* 0x000000141d2d7221 */ /* 0x000fe20000010000 */
[----:B------:R-:W2:Y:S01]  /*5480*/  MUFU.EX2 R193, R34 ;  /* 0x0000002200c17308 */ /* 0x000ea20000000800 */
[C---:B0-----:R-:W-:Y:S01]  /*5490*/  FADD.FTZ R43, R199.reuse, R12 ;  /* 0x0000000cc72b7221 */ /* 0x041fe20000010000 */
[----:B------:R-:W-:Y:S01]  /*54a0*/  @P1 PRMT R3, R22, 0x654, R3 ;  /* 0x0000065416031816 */ /* 0x000fe20000000003 */
[----:B------:R-:W-:Y:S01]  /*54b0*/  FADD.FTZ R12, R88, R45 ;  /* 0x0000002d580c7221 */ /* 0x000fe20000010000 */
[----:B------:R-:W-:Y:S02]  /*54c0*/  F2FP.F16.F32.PACK_AB R199, R199, R24 ;  /* 0x00000018c7c7723e */ /* 0x000fe400000000ff */
[----:B------:R-:W-:Y:S01]  /*54d0*/  CS2R R88, SRZ ;  /* 0x0000000000587805 */ /* 0x000fe2000001ff00 */
[----:B------:R2:W-:Y:S01]  /*54e0*/  @P1 SYNCS.ARRIVE.TRANS64.RED.A1T0 RZ, [R3+URZ], RZ ;  /* 0x000000ff03ff19a7 */ /* 0x0005e2000810043f */
[----:B------:R-:W-:Y:S01]  /*54f0*/  CS2R R28, SRZ ;  /* 0x00000000001c7805 */ /* 0x000fe2000001ff00 */
[----:B------:R-:W0:Y:S01]  /*5500*/  MUFU.EX2 R36, R36 ;  /* 0x0000002400247308 */ /* 0x000e220000000800 */
[----:B-1----:R-:W-:Y:S01]  /*5510*/  FADD.FTZ R0, R32, R43 ;  /* 0x0000002b20007221 */ /* 0x002fe20000010000 */
[----:B------:R-:W-:-:S04]  /*5520*/  FADD.FTZ R43, R27, R12 ;  /* 0x0000000c1b2b7221 */ /* 0x000fc80000010000 */
[----:B------:R-:W-:Y:S01]  /*5530*/  FADD.FTZ R12, R92, R43 ;  /* 0x0000002b5c0c7221 */ /* 0x000fe20000010000 */
[----:B------:R-:W-:Y:S01]  /*5540*/  CS2R R92, SRZ ;  /* 0x00000000005c7805 */ /* 0x000fe2000001ff00 */
[----:B------:R-:W1:Y:S01]  /*5550*/  MUFU.EX2 R195, R40 ;  /* 0x0000002800c37308 */ /* 0x000e620000000800 */
[----:B--2---:R-:W-:Y:S01]  /*5560*/  FADD.FTZ R3, R193, R0 ;  /* 0x00000000c1037221 */ /* 0x004fe20000010000 */
[----:B------:R-:W-:Y:S01]  /*5570*/  FADD.FTZ R43, R31, R12 ;  /* 0x0000000c1f2b7221 */ /* 0x000fe20000010000 */
[----:B------:R-:W-:-:S03]  /*5580*/  F2FP.F16.F32.PACK_AB R193, R193, R32 ;  /* 0x00000020c1c1723e */ /* 0x000fc600000000ff */
[----:B------:R-:W-:Y:S01]  /*5590*/  FADD.FTZ R12, R94, R43 ;  /* 0x0000002b5e0c7221 */ /* 0x000fe20000010000 */
[----:B------:R-:W-:Y:S01]  /*55a0*/  CS2R R94, SRZ ;  /* 0x00000000005e7805 */ /* 0x000fe2000001ff00 */
[----:B------:R-:W2:Y:S01]  /*55b0*/  MUFU.EX2 R42, R42 ;  /* 0x0000002a002a7308 */ /* 0x000ea20000000800 */
[----:B0-----:R-:W-:Y:S01]  /*55c0*/  FADD.FTZ R0, R36, R3 ;  /* 0x0000000324007221 */ /* 0x001fe20000010000 */
[----:B------:R-:W-:Y:S01]  /*55d0*/  FADD.FTZ R43, R33, R12 ;  /* 0x0000000c212b7221 */ /* 0x000fe20000010000 */
[----:B------:R-:W-:-:S03]  /*55e0*/  CS2R R32, SRZ ;  /* 0x0000000000207805 */ /* 0x000fc6000001ff00 */
[----:B------:R-:W-:Y:S01]  /*55f0*/  FADD.FTZ R12, R98, R43 ;  /* 0x0000002b620c7221 */ /* 0x000fe20000010000 */
[----:B------:R-:W-:Y:S01]  /*5600*/  CS2R R98, SRZ ;  /* 0x0000000000627805 */ /* 0x000fe2000001ff00 */
[----:B------:R0:W3:Y:S01]  /*5610*/  MUFU.EX2 R189, R44 ;  /* 0x0000002c00bd7308 */ /* 0x0000e20000000800 */
[----:B-1----:R-:W-:Y:S01]  /*5620*/  FADD.FTZ R3, R195, R0 ;  /* 0x00000000c3037221 */ /* 0x002fe20000010000 */
[----:B------:R-:W-:Y:S01]  /*5630*/  FADD.FTZ R5, R35, R12 ;  /* 0x0000000c23057221 */ /* 0x000fe20000010000 */
[----:B------:R-:W-:Y:S02]  /*5640*/  F2FP.F16.F32.PACK_AB R195, R195, R36 ;  /* 0x00000024c3c3723e */ /* 0x000fe400000000ff */
[----:B------:R-:W-:Y:S01]  /*5650*/  CS2R R34, SRZ ;  /* 0x0000000000227805 */ /* 0x000fe2000001ff00 */
[----:B------:R-:W-:Y:S02]  /*5660*/  FADD.FTZ R12, R102, R5 ;  /* 0x00000005660c7221 */ /* 0x000fe40000010000 */
[----:B------:R-:W1:Y:S01]  /*5670*/  MUFU.EX2 R46, R46 ;  /* 0x0000002e002e7308 */ /* 0x000e620000000800 */
[----:B--2---:R-:W-:Y:S01]  /*5680*/  FADD.FTZ R0, R42, R3 ;  /* 0x000000032a007221 */ /* 0x004fe20000010000 */
[----:B0-----:R-:W-:-:S06]  /*5690*/  CS2R R44, SRZ ;  /* 0x00000000002c7805 */ /* 0x001fcc000001ff00 */
[----:B------:R0:W2:Y:S01]  /*56a0*/  MUFU.EX2 R191, R48 ;  /* 0x0000003000bf7308 */ /* 0x0000a20000000800 */
[C---:B---3--:R-:W-:Y:S01]  /*56b0*/  FADD.FTZ R3, R189.reuse, R0 ;  /* 0x00000000bd037221 */ /* 0x048fe20000010000 */
[----:B------:R-:W-:Y:S02]  /*56c0*/  F2FP.F16.F32.PACK_AB R189, R189, R42 ;  /* 0x0000002abdbd723e */ /* 0x000fe400000000ff */
[----:B------:R-:W-:-:S04]  /*56d0*/  CS2R R42, SRZ ;  /* 0x00000000002a7805 */ /* 0x000fc8000001ff00 */
[----:B------:R-:W3:Y:S01]  /*56e0*/  MUFU.EX2 R50, R50 ;  /* 0x0000003200327308 */ /* 0x000ee20000000800 */
[----:B-1----:R-:W-:Y:S01]  /*56f0*/  FADD.FTZ R0, R46, R3 ;  /* 0x000000032e007221 */ /* 0x002fe20000010000 */
[----:B0-----:R-:W-:-:S06]  /*5700*/  CS2R R48, SRZ ;  /* 0x0000000000307805 */ /* 0x001fcc000001ff00 */
[----:B------:R0:W1:Y:S01]  /*5710*/  MUFU.EX2 R185, R52 ;  /* 0x0000003400b97308 */ /* 0x0000620000000800 */
[C---:B--2---:R-:W-:Y:S01]  /*5720*/  FADD.FTZ R3, R191.reuse, R0 ;  /* 0x00000000bf037221 */ /* 0x044fe20000010000 */
[----:B------:R-:W-:Y:S02]  /*5730*/  F2FP.F16.F32.PACK_AB R191, R191, R46 ;  /* 0x0000002ebfbf723e */ /* 0x000fe400000000ff */
[----:B------:R-:W-:-:S04]  /*5740*/  CS2R R46, SRZ ;  /* 0x00000000002e7805 */ /* 0x000fc8000001ff00 */
[----:B------:R2:W4:Y:S01]  /*5750*/  MUFU.EX2 R37, R104 ;  /* 0x0000006800257308 */ /* 0x0005220000000800 */
[----:B---3--:R-:W-:Y:S01]  /*5760*/  FADD.FTZ R0, R50, R3 ;  /* 0x0000000332007221 */ /* 0x008fe20000010000 */
[----:B0-----:R-:W-:-:S06]  /*5770*/  CS2R R52, SRZ ;  /* 0x0000000000347805 */ /* 0x001fcc000001ff00 */
[----:B------:R-:W0:Y:S01]  /*5780*/  MUFU.EX2 R54, R54 ;  /* 0x0000003600367308 */ /* 0x000e220000000800 */
[C---:B-1----:R-:W-:Y:S01]  /*5790*/  FADD.FTZ R3, R185.reuse, R0 ;  /* 0x00000000b9037221 */ /* 0x042fe20000010000 */
[----:B------:R-:W-:Y:S02]  /*57a0*/  F2FP.F16.F32.PACK_AB R185, R185, R50 ;  /* 0x00000032b9b9723e */ /* 0x000fe400000000ff */
[----:B--2---:R-:W-:Y:S02]  /*57b0*/  CS2R R104, SRZ ;  /* 0x0000000000687805 */ /* 0x004fe4000001ff00 */
[----:B------:R-:W-:Y:S02]  /*57c0*/  CS2R R50, SRZ ;  /* 0x0000000000327805 */ /* 0x000fe4000001ff00 */
[----:B------:R-:W1:Y:S01]  /*57d0*/  MUFU.EX2 R106, R106 ;  /* 0x0000006a006a7308 */ /* 0x000e620000000800 */
[C---:B----4-:R-:W-:Y:S01]  /*57e0*/  FADD.FTZ R5, R37.reuse, R12 ;  /* 0x0000000c25057221 */ /* 0x050fe20000010000 */
[----:B------:R-:W-:-:S02]  /*57f0*/  F2FP.F16.F32.PACK_AB R180, R37, R102 ;  /* 0x0000006625b4723e */ /* 0x000fc400000000ff */
[----:B------:R-:W-:Y:S02]  /*5800*/  CS2R R102, SRZ ;  /* 0x0000000000667805 */ /* 0x000fe4000001ff00 */
[----:B------:R-:W-:Y:S02]  /*5810*/  CS2R R36, SRZ ;  /* 0x0000000000247805 */ /* 0x000fe4000001ff00 */
[----:B------:R2:W3:Y:S01]  /*5820*/  MUFU.EX2 R187, R56 ;  /* 0x0000003800bb7308 */ /* 0x0004e20000000800 */
[----:B0-----:R-:W-:-:S07]  /*5830*/  FADD.FTZ R0, R54, R3 ;  /* 0x0000000336007221 */ /* 0x001fce0000010000 */
[----:B------:R-:W0:Y:S01]  /*5840*/  MUFU.EX2 R39, R39 ;  /* 0x0000002700277308 */ /* 0x000e220000000800 */
[----:B-1----:R-:W-:Y:S01]  /*5850*/  FADD.FTZ R12, R106, R5 ;  /* 0x000000056a0c7221 */ /* 0x002fe20000010000 */
[----:B--2---:R-:W-:-:S06]  /*5860*/  CS2R R56, SRZ ;  /* 0x0000000000387805 */ /* 0x004fcc000001ff00 */
[----:B------:R-:W1:Y:S01]  /*5870*/  MUFU.EX2 R58, R58 ;  /* 0x0000003a003a7308 */ /* 0x000e620000000800 */
[C---:B---3--:R-:W-:Y:S01]  /*5880*/  FADD.FTZ R3, R187.reuse, R0 ;  /* 0x00000000bb037221 */ /* 0x048fe20000010000 */
[----:B------:R-:W-:Y:S02]  /*5890*/  F2FP.F16.F32.PACK_AB R187, R187, R54 ;  /* 0x00000036bbbb723e */ /* 0x000fe400000000ff */
[----:B------:R-:W-:-:S04]  /*58a0*/  CS2R R54, SRZ ;  /* 0x0000000000367805 */ /* 0x000fc8000001ff00 */
[----:B------:R-:W2:Y:S01]  /*58b0*/  MUFU.EX2 R108, R108 ;  /* 0x0000006c006c7308 */ /* 0x000ea20000000800 */
[C---:B0-----:R-:W-:Y:S01]  /*58c0*/  FADD.FTZ R5, R39.reuse, R12 ;  /* 0x0000000c27057221 */ /* 0x041fe20000010000 */
[----:B------:R-:W-:Y:S02]  /*58d0*/  F2FP.F16.F32.PACK_AB R182, R39, R106 ;  /* 0x0000006a27b6723e */ /* 0x000fe400000000ff */
[----:B------:R-:W-:-:S04]  /*58e0*/  CS2R R106, SRZ ;  /* 0x00000000006a7805 */ /* 0x000fc8000001ff00 */
[----:B------:R0:W3:Y:S01]  /*58f0*/  MUFU.EX2 R181, R60 ;  /* 0x0000003c00b57308 */ /* 0x0000e20000000800 */
[----:B-1----:R-:W-:-:S07]  /*5900*/  FADD.FTZ R0, R58, R3 ;  /* 0x000000033a007221 */ /* 0x002fce0000010000 */
[----:B------:R1:W4:Y:S01]  /*5910*/  MUFU.EX2 R21, R110 ;  /* 0x0000006e00157308 */ /* 0x0003220000000800 */
[----:B--2---:R-:W-:Y:S01]  /*5920*/  FADD.FTZ R12, R108, R5 ;  /* 0x000000056c0c7221 */ /* 0x004fe20000010000 */
[----:B0-----:R-:W-:-:S06]  /*5930*/  CS2R R60, SRZ ;  /* 0x00000000003c7805 */ /* 0x001fcc000001ff00 */
[----:B------:R-:W0:Y:S01]  /*5940*/  MUFU.EX2 R38, R38 ;  /* 0x0000002600267308 */ /* 0x000e220000000800 */
[C---:B---3--:R-:W-:Y:S01]  /*5950*/  FADD.FTZ R3, R181.reuse, R0 ;  /* 0x00000000b5037221 */ /* 0x048fe20000010000 */
[----:B------:R-:W-:Y:S02]  /*5960*/  F2FP.F16.F32.PACK_AB R181, R181, R58 ;  /* 0x0000003ab5b5723e */ /* 0x000fe400000000ff */
[----:B-1----:R-:W-:Y:S02]  /*5970*/  CS2R R110, SRZ ;  /* 0x00000000006e7805 */ /* 0x002fe4000001ff00 */
[----:B------:R-:W-:Y:S02]  /*5980*/  CS2R R58, SRZ ;  /* 0x00000000003a7805 */ /* 0x000fe4000001ff00 */
[----:B------:R-:W1:Y:S01]  /*5990*/  MUFU.EX2 R112, R112 ;  /* 0x0000007000707308 */ /* 0x000e620000000800 */
[C---:B----4-:R-:W-:Y:S01]  /*59a0*/  FADD.FTZ R5, R21.reuse, R12 ;  /* 0x0000000c15057221 */ /* 0x050fe20000010000 */
[----:B------:R-:W-:-:S02]  /*59b0*/  F2FP.F16.F32.PACK_AB R176, R21, R108 ;  /* 0x0000006c15b0723e */ /* 0x000fc400000000ff */
[----:B------:R-:W-:-:S04]  /*59c0*/  CS2R R108, SRZ ;  /* 0x00000000006c7805 */ /* 0x000fc8000001ff00 */
[----:B------:R2:W3:Y:S01]  /*59d0*/  MUFU.EX2 R183, R64 ;  /* 0x0000004000b77308 */ /* 0x0004e20000000800 */
[----:B0-----:R-:W-:-:S07]  /*59e0*/  FADD.FTZ R0, R38, R3 ;  /* 0x0000000326007221 */ /* 0x001fce0000010000 */
[----:B------:R-:W0:Y:S01]  /*59f0*/  MUFU.EX2 R26, R26 ;  /* 0x0000001a001a7308 */ /* 0x000e220000000800 */
[----:B-1----:R-:W-:Y:S01]  /*5a00*/  FADD.FTZ R12, R112, R5 ;  /* 0x00000005700c7221 */ /* 0x002fe20000010000 */
[----:B--2---:R-:W-:-:S06]  /*5a10*/  CS2R R64, SRZ ;  /* 0x0000000000407805 */ /* 0x004fcc000001ff00 */
[----:B------:R1:W2:Y:S01]  /*5a20*/  MUFU.EX2 R177, R66 ;  /* 0x0000004200b17308 */ /* 0x0002a20000000800 */
[C---:B---3--:R-:W-:Y:S01]  /*5a30*/  FADD.FTZ R5, R183.reuse, R0 ;  /* 0x00000000b7057221 */ /* 0x048fe20000010000 */
[----:B------:R-:W-:Y:S02]  /*5a40*/  F2FP.F16.F32.PACK_AB R183, R183, R38 ;  /* 0x00000026b7b7723e */ /* 0x000fe400000000ff */
[----:B------:R-:W-:-:S04]  /*5a50*/  CS2R R38, SRZ ;  /* 0x0000000000267805 */ /* 0x000fc8000001ff00 */
[----:B------:R-:W3:Y:S01]  /*5a60*/  MUFU.EX2 R30, R30 ;  /* 0x0000001e001e7308 */ /* 0x000ee20000000800 */
[----:B0-----:R-:W-:Y:S01]  /*5a70*/  FADD.FTZ R0, R26, R5 ;  /* 0x000000051a007221 */ /* 0x001fe20000010000 */
[----:B-1----:R-:W-:-:S06]  /*5a80*/  CS2R R66, SRZ ;  /* 0x0000000000427805 */ /* 0x002fcc000001ff00 */
[----:B------:R-:W0:Y:S01]  /*5a90*/  MUFU.EX2 R25, R25 ;  /* 0x0000001900197308 */ /* 0x000e220000000800 */
[C---:B--2---:R-:W-:Y:S01]  /*5aa0*/  FADD.FTZ R5, R177.reuse, R0 ;  /* 0x00000000b1057221 */ /* 0x044fe20000010000 */
[----:B------:R-:W-:Y:S01]  /*5ab0*/  F2FP.F16.F32.PACK_AB R177, R177, R26 ;  /* 0x0000001ab1b1723e */ /* 0x000fe200000000ff */
[----:B------:R-:W-:Y:S01]  /*5ac0*/  IMAD.MOV.U32 R0, RZ, RZ, 0x3f800000 ;  /* 0x3f800000ff007424 */ /* 0x000fe200078e00ff */
[----:B------:R-:W-:-:S04]  /*5ad0*/  CS2R R26, SRZ ;  /* 0x00000000001a7805 */ /* 0x000fc8000001ff00 */
[----:B------:R-:W1:Y:S01]  /*5ae0*/  MUFU.EX2 R41, R41 ;  /* 0x0000002900297308 */ /* 0x000e620000000800 */
[----:B---3--:R-:W-:Y:S01]  /*5af0*/  FADD.FTZ R2, R30, R5 ;  /* 0x000000051e027221 */ /* 0x008fe20000010000 */
[----:B------:R-:W-:Y:S02]  /*5b00*/  IMAD.MOV.U32 R5, RZ, RZ, 0x3f800000 ;  /* 0x3f800000ff057424 */ /* 0x000fe400078e00ff */
[C---:B0-----:R-:W-:Y:S01]  /*5b10*/  FADD.FTZ R3, R25.reuse, R12 ;  /* 0x0000000c19037221 */ /* 0x041fe20000010000 */
[----:B------:R-:W-:Y:S02]  /*5b20*/  F2FP.F16.F32.PACK_AB R178, R25, R112 ;  /* 0x0000007019b2723e */ /* 0x000fe400000000ff */
[----:B------:R-:W-:Y:S02]  /*5b30*/  CS2R R112, SRZ ;  /* 0x0000000000707805 */ /* 0x000fe4000001ff00 */
[----:B------:R-:W-:Y:S01]  /*5b40*/  CS2R R24, SRZ ;  /* 0x0000000000187805 */ /* 0x000fe2000001ff00 */
[C---:B-1----:R-:W-:Y:S01]  /*5b50*/  FADD.FTZ R2, R41.reuse, R2 ;  /* 0x0000000229027221 */ /* 0x042fe20000010000 */
[----:B------:R-:W-:-:S02]  /*5b60*/  F2FP.F16.F32.PACK_AB R179, R41, R30 ;  /* 0x0000001e29b3723e */ /* 0x000fc400000000ff */
[----:B------:R-:W-:Y:S02]  /*5b70*/  CS2R R40, SRZ ;  /* 0x0000000000287805 */ /* 0x000fe4000001ff00 */
[----:B------:R-:W-:Y:S01]  /*5b80*/  CS2R R30, SRZ ;  /* 0x00000000001e7805 */ /* 0x000fe2000001ff00 */
[----:B------:R-:W-:Y:S06]  /*5b90*/  @!P2 BRA `(.L_x_3631) ;  /* 0x0000004000d0a947 */ /* 0x000fec0003800000 */
[----:B------:R-:W-:Y:S01]  /*5ba0*/  VIADD R10, R120, 0xfffffffe ;  /* 0xfffffffe780a7836 */ /* 0x000fe20000000000 */
[----:B------:R-:W-:Y:S01]  /*5bb0*/  UMOV UR38, UR39 ;  /* 0x0000002700267c82 */ /* 0x000fe20008000000 */
[----:B------:R-:W-:Y:S01]  /*5bc0*/  IMAD.MOV.U32 R11, RZ, RZ, R8 ;  /* 0x000000ffff0b7224 */ /* 0x000fe200078e0008 */
[----:B------:R-:W-:Y:S01]  /*5bd0*/  UMOV UR6, UR36 ;  /* 0x0000002400067c82 */ /* 0x000fe20008000000 */
[----:B------:R-:W-:Y:S01]  /*5be0*/  IMAD.MOV.U32 R9, RZ, RZ, R6 ;  /* 0x000000ffff097224 */ /* 0x000fe200078e0006 */
[----:B------:R-:W-:Y:S01]  /*5bf0*/  ULDC UR5, c[0x0][0x9d8] ;  /* 0x0002760000057ab9 */ /* 0x000fe20000000800 */
[----:B------:R-:W-:Y:S02]  /*5c00*/  IMAD.MOV.U32 R0, RZ, RZ, 0x3f800000 ;  /* 0x3f800000ff007424 */ /* 0x000fe400078e00ff */
[----:B------:R-:W-:-:S07]  /*5c10*/  IMAD.MOV.U32 R119, RZ, RZ, RZ ;  /* 0x000000ffff777224 */ /* 0x000fce00078e00ff */
.L_x_3642:
[----:B------:R-:W-:-:S04]  /*5c20*/  UIADD3 UR4, UR6, 0x1, URZ ;  /* 0x0000000106047890 */ /* 0x000fc8000fffe03f */
[----:B------:R-:W-:-:S04]  /*5c30*/  UISETP.NE.AND UP0, UPT, UR4, 0x2, UPT ;  /* 0x000000020400788c */ /* 0x000fc8000bf05270 */
[----:B------:R-:W-:Y:S02]  /*5c40*/  USEL UR39, URZ, 0x1, UP0 ;  /* 0x000000013f277887 */ /* 0x000fe40008000000 */
[----:B------:R-:W-:Y:S02]  /*5c50*/  USEL UR36, UR4, URZ, UP0 ;  /* 0x0000003f04247287 */ /* 0x000fe40008000000 */
[----:B------:R-:W-:Y:S01]  /*5c60*/  ULOP3.LUT UR39, UR38, UR39, URZ, 0x3c, !UPT ;  /* 0x0000002726277292 */ /* 0x000fe2000f8e3c3f */
[----:B------:R-:W-:Y:S11]  /*5c70*/  @!P0 BRA `(.L_x_3632) ;  /* 0x0000000000048947 */ /* 0x000ff60003800000 */
[----:B------:R-:W-:Y:S01]  /*5c80*/  BPT.TRAP 0x1 ;  /* 0x000000040000795c */ /* 0x000fe20000300000 */
.L_x_3632:
        /* <DEDUP_REMOVED lines=9> */
.L_x_3633:
[----:B-1----:R-:W-:Y:S05]  /*5d20*/  @P1 BRA `(.L_x_3634) ;  /* 0x0000000000081947 */ /* 0x002fea0003800000 */
[----:B------:R-:W1:Y:S02]  /*5d30*/  SYNCS.PHASECHK.TRANS64.TRYWAIT P1, [UR7+0x36830], R6 ;  /* 0x03683006ff0075a7 */ /* 0x000e640008020147 */
[----:B-1----:R-:W-:Y:S05]  /*5d40*/  @!P1 BRA `(.L_x_3635) ;  /* 0x000000b800709947 */ /* 0x002fea0003800000 */
.L_x_3634:
        /* <DEDUP_REMOVED lines=592> */
.L_x_3636:
[----:B------:R-:W-:Y:S01]  /*8250*/  ULEA UR10, UR6, UR37, 0x3 ;  /* 0x00000025060a7291 */ /* 0x000fe2000f8e183f */
[----:B------:R-:W-:-:S05]  /*8260*/  IMAD.U32 R0, RZ, RZ, UR38 ;  /* 0x00000026ff007e24 */ /* 0x000fca000f8e00ff */
[----:B------:R-:W-:-:S04]  /*8270*/  SHF.L.U32 R0, R0, 0x1f, RZ ;  /* 0x0000001f00007819 */ /* 0x000fc800000006ff */
[----:B------:R2:W3:Y:S01]  /*8280*/  SYNCS.PHASECHK.TRANS64.TRYWAIT P1, [UR10+0x36850], R0 ;  /* 0x03685000ff0075a7 */ /* 0x0004e2000802014a */
[----:B------:R-:W-:Y:S05]  /*8290*/  @!P0 BRA `(.L_x_3637) ;  /* 0x0000000000048947 */ /* 0x000fea0003800000 */
[----:B------:R-:W-:Y:S01]  /*82a0*/  BPT.TRAP 0x1 ;  /* 0x000000040000795c */ /* 0x000fe20000300000 */
.L_x_3637:
[----:B---3--:R-:W-:Y:S05]  /*82b0*/  @P1 BRA `(.L_x_3638) ;  /* 0x0000000000081947 */ /* 0x008fea0003800000 */
[----:B------:R-:W3:Y:S02]  /*82c0*/  SYNCS.PHASECHK.TRANS64.TRYWAIT P1, [UR10+0x36850], R0 ;  /* 0x03685000ff0075a7 */ /* 0x000ee4000802014a */
[----:B---3--:R-:W-:Y:S05]  /*82d0*/  @!P1 BRA `(.L_x_3639) ;  /* 0x0000009400249947 */ /* 0x008fea0003800000 */
.L_x_3638:
[----:B------:R-:W-:Y:S01]  /*82e0*/  UIADD3 UR37, UR37, 0x400, URZ ;  /* 0x0000040025257890 */ /* 0x000fe2000fffe03f */
[----:B------:R-:W-:Y:S01]  /*82f0*/  WARPGROUP.ARRIVE ;  /* 0x00000000000079c5 */ /* 0x000fe20000000000 */
[----:B------:R-:W-:Y:S02]  /*8300*/  UMOV UR15, 0x40000040 ;  /* 0x40000040000f7882 */ /* 0x000fe40000000000 */
[----:B------:R-:W-:-:S04]  /*8310*/  USHF.R.U32.HI UR37, URZ, 0x4, UR37 ;  /* 0x000000043f257899 */ /* 0x000fc80008011625 */
[----:B------:R-:W-:-:S04]  /*8320*/  ULOP3.LUT UR37, UR37, 0x3fff, URZ, 0xc0, !UPT ;  /* 0x00003fff25257892 */ /* 0x000fc8000f8ec03f */
[----:B------:R-:W-:-:S04]  /*8330*/  ULOP3.LUT UR4, UR37, 0x3800000, URZ, 0xfc, !UPT ;  /* 0x0380000025047892 */ /* 0x000fc8000f8efc3f */
[----:B------:R-:W-:-:S04]  /*8340*/  UIMAD UR4, UR6, 0xa80, UR4 ;  /* 0x00000a80060478a4 */ /* 0x000fc8000f8e0204 */
[----:B------:R-:W-:-:S03]  /*8350*/  UIADD3 UR6, UR4, 0x80, URZ ;  /* 0x0000008004067890 */ /* 0x000fc6000fffe03f */
[----:B------:R-:W-:Y:S02]  /*8360*/  UMOV UR14, UR4 ;  /* 0x00000004000e7c82 */ /* 0x000fe40008000000 */
[----:B------:R-:W-:Y:S01]  /*8370*/  HGMMA.64x192x16.F32 R24, R200, gdesc[UR12].tnspB, R24, gsb0 ;  /* 0x42e0000cc8187df0 */ /* 0x000fe20008000818 */
[----:B------:R-:W-:Y:S01]  /*8380*/  UMOV UR15, 0x40000040 ;  /* 0x40000040000f7882 */ /* 0x000fe20000000000 */
[----:B------:R-:W-:Y:S01]  /*8390*/  UMOV UR14, UR6 ;  /* 0x00000006000e7c82 */ /* 0x000fe20008000000 */
[----:B------:R-:W-:Y:S01]  /*83a0*/  UIADD3 UR6, UR4, 0x100, URZ ;  /* 0x0000010004067890 */ /* 0x000fe2000fffe03f */
[----:B------:R-:W-:Y:S02]  /*83b0*/  WARPGROUP.DEPBAR.LE gsb0, 0x0 ;  /* 0x00008000000079c5 */ /* 0x000fe40000010000 */
[----:B------:R-:W-:-:S14]  /*83c0*/  WARPGROUP.ARRIVE ;  /* 0x00000000000079c5 */ /* 0x000fdc0000000000 */
[----:B------:R-:W-:Y:S01]  /*83d0*/  HGMMA.64x192x16.F32 R24, R196, gdesc[UR12].tnspB, R24, gsb0 ;  /* 0x42e0000cc4187df0 */ /* 0x000fe20008000818 */
[----:B------:R-:W-:Y:S01]  /*83e0*/  UMOV UR14, UR6 ;  /* 0x00000006000e7c82 */ /* 0x000fe20008000000 */
[----:B------:R-:W-:Y:S01]  /*83f0*/  UMOV UR15, 0x40000040 ;  /* 0x40000040000f7882 */ /* 0x000fe20000000000 */
        /* <DEDUP_REMOVED lines=12> */
[----:B------:R-:W-:Y:S02]  /*84c0*/  UIADD3 UR6, UR4, 0x280, URZ ;  /* 0x0000028004067890 */ /* 0x000fe4000fffe03f */
[----:B------:R-:W-:Y:S01]  /*84d0*/  UIADD3 UR4, UR4, 0x300, URZ ;  /* 0x0000030004047890 */ /* 0x000fe2000fffe03f */
[----:B------:R-:W-:Y:S02]  /*84e0*/  WARPGROUP.DEPBAR.LE gsb0, 0x0 ;  /* 0x00008000000079c5 */ /* 0x000fe40000010000 */
[----:B------:R-:W-:-:S12]  /*84f0*/  WARPGROUP.ARRIVE ;  /* 0x00000000000079c5 */ /* 0x000fd80000000000 */
[----:B------:R-:W-:Y:S01]  /*8500*/  HGMMA.64x192x16.F32 R24, R184, gdesc[UR12].tnspB, R24, gsb0 ;  /* 0x42e0000cb8187df0 */ /* 0x000fe20008000818 */
[----:B------:R-:W-:Y:S01]  /*8510*/  UMOV UR14, UR6 ;  /* 0x00000006000e7c82 */ /* 0x000fe20008000000 */
[----:B------:R-:W-:Y:S01]  /*8520*/  UMOV UR15, 0x40000040 ;  /* 0x40000040000f7882 */ /* 0x000fe20000000000 */
[----:B------:R-:W-:Y:S02]  /*8530*/  WARPGROUP.DEPBAR.LE gsb0, 0x0 ;  /* 0x00008000000079c5 */ /* 0x000fe40000010000 */
[----:B------:R-:W-:-:S15]  /*8540*/  WARPGROUP.ARRIVE ;  /* 0x00000000000079c5 */ /* 0x000fde0000000000 */
[----:B------:R-:W-:Y:S01]  /*8550*/  HGMMA.64x192x16.F32 R24, R180, gdesc[UR12].tnspB, R24, gsb0 ;  /* 0x42e0000cb4187df0 */ /* 0x000fe20008000818 */
[----:B------:R-:W-:Y:S01]  /*8560*/  UMOV UR14, UR4 ;  /* 0x00000004000e7c82 */ /* 0x000fe20008000000 */
[----:B------:R-:W-:Y:S01]  /*8570*/  UMOV UR15, 0x40000040 ;  /* 0x40000040000f7882 */ /* 0x000fe20000000000 */
[----:B------:R-:W-:Y:S02]  /*8580*/  WARPGROUP.DEPBAR.LE gsb0, 0x0 ;  /* 0x00008000000079c5 */ /* 0x000fe40000010000 */
[----:B------:R-:W-:-:S15]  /*8590*/  WARPGROUP.ARRIVE ;  /* 0x00000000000079c5 */ /* 0x000fde0000000000 */
[----:B------:R-:W-:Y:S03]  /*85a0*/  HGMMA.64x192x16.F32 R24, R176, gdesc[UR12].tnspB, R24, gsb0 ;  /* 0x42e0000cb0187df0 */ /* 0x000fe60008000818 */
[----:B------:R-:W-:Y:S02]  /*85b0*/  WARPGROUP.DEPBAR.LE gsb0, 0x0 ;  /* 0x00008000000079c5 */ /* 0x000fe40000010000 */
[----:B------:R-:W-:Y:S05]  /*85c0*/  @!P0 BRA `(.L_x_3640) ;  /* 0x0000000000048947 */ /* 0x000fea0003800000 */
[----:B------:R-:W-:Y:S01]  /*85d0*/  BPT.TRAP 0x1 ;  /* 0x000000040000795c */ /* 0x000fe20000300000 */
.L_x_3640:
[----:B------:R-:W-:Y:S01]  /*85e0*/  FMUL.FTZ R176, R168, UR5 ;  /* 0x00000005a8b07c20 */ /* 0x000fe20008410000 */
[----:B------:R-:W-:Y:S01]  /*85f0*/  FMUL.FTZ R12, R170, UR5 ;  /* 0x00000005aa0c7c20 */ /* 0x000fe20008410000 */
        /* <DEDUP_REMOVED lines=21> */
[----:B---3--:R-:W-:Y:S01]  /*8750*/  FMNMX.FTZ R5, R176, R9, !PT ;  /* 0x00000009b0057209 */ /* 0x008fe20007810000 */
[----:B------:R-:W-:Y:S01]  /*8760*/  FMUL.FTZ R190, R156, UR5 ;  /* 0x000000059cbe7c20 */ /* 0x000fe20008410000 */
[----:B------:R-:W-:Y:S01]  /*8770*/  FMUL.FTZ R156, R158, UR5 ;  /* 0x000000059e9c7c20 */ /* 0x000fe20008410000 */
[----:B------:R-:W-:Y:S01]  /*8780*/  FMUL.FTZ R222, R157, UR5 ;  /* 0x000000059dde7c20 */ /* 0x000fe20008410000 */
[----:B------:R-:W-:Y:S01]  /*8790*/  FMUL.FTZ R158, R159, UR5 ;  /* 0x000000059f9e7c20 */ /* 0x000fe20008410000 */
[----:B------:R-:W-:Y:S01]  /*87a0*/  FMUL.FTZ R224, R144, UR5 ;  /* 0x0000000590e07c20 */ /* 0x000fe20008410000 */
[----:B------:R-:W-:Y:S01]  /*87b0*/  FMUL.FTZ R144, R146, UR5 ;  /* 0x0000000592907c20 */ /* 0x000fe20008410000 */
[----:B------:R-:W3:Y:S01]  /*87c0*/  MUFU.TANH R14, R14 ;  /* 0x0000000e000e7308 */ /* 0x000ee20000002400 */
        /* <DEDUP_REMOVED lines=8> */
[----:B----4-:R-:W-:Y:S01]  /*8850*/  FMNMX.FTZ R5, R178, R5, !PT ;  /* 0x00000005b2057209 */ /* 0x010fe20007810000 */
        /* <DEDUP_REMOVED lines=31> */
[----:B---3--:R-:W-:-:S02]  /*8a50*/  FMNMX.FTZ R5, R172, R5, !PT ;  /* 0x00000005ac057209 */ /* 0x008fc40007810000 */
[----:B------:R-:W-:-:S05]  /*8a60*/  ISETP.NE.AND P1, PT, R18, RZ, PT ;  /* 0x000000ff1200720c */ /* 0x000fca0003f25270 */
[----:B------:R-:W3:Y:S01]  /*8a70*/  MUFU.TANH R160, R160 ;  /* 0x000000a000a07308 */ /* 0x000ee20000002400 */
[----:B-1----:R-:W-:-:S07]  /*8a80*/  FMNMX.FTZ R7, R168, R7, !PT ;  /* 0x00000007a8077209 */ /* 0x002fce0007810000 */
[----:B------:R-:W1:Y:S01]  /*8a90*/  MUFU.TANH R180, R180 ;  /* 0x000000b400b47308 */ /* 0x000e620000002400 */
[----:B----4-:R-:W-:-:S07]  /*8aa0*/  FMNMX.FTZ R5, R174, R5, !PT ;  /* 0x00000005ae057209 */ /* 0x010fce0007810000 */
[----:B------:R-:W4:Y:S01]  /*8ab0*/  MUFU.TANH R162, R162 ;  /* 0x000000a200a27308 */ /* 0x000f220000002400 */
[----:B---3--:R-:W-:-:S07]  /*8ac0*/  FMNMX.FTZ R7, R160, R7, !PT ;  /* 0x00000007a0077209 */ /* 0x008fce0007810000 */
        /* <DEDUP_REMOVED lines=48> */
[----:B------:R-:W2:Y:S01]  /*8dd0*/  MUFU.TANH R236, R236 ;  /* 0x000000ec00ec7308 */ /* 0x000ea20000002400 */
[----:B-1----:R-:W-:-:S07]  /*8de0*/  FMNMX.FTZ R5, R234, R5, !PT ;  /* 0x00000005ea057209 */ /* 0x002fce0007810000 */
[----:B------:R-:W1:Y:S01]  /*8df0*/  MUFU.TANH R140, R140 ;  /* 0x0000008c008c7308 */ /* 0x000e620000002400 */
[----:B----4-:R-:W-:-:S07]  /*8e00*/  FMNMX.FTZ R7, R138, R7, !PT ;  /* 0x000000078a077209 */ /* 0x010fce0007810000 */
[----:B------:R-:W3:Y:S01]  /*8e10*/  MUFU.TANH R13, R13 ;  /* 0x0000000d000d7308 */ /* 0x000ee20000002400 */
[----:B--2---:R-:W-:-:S07]  /*8e20*/  FMNMX.FTZ R0, R236, R5, !PT ;  /* 0x00000005ec007209 */ /* 0x004fce0007810000 */
[----:B------:R-:W2:Y:S01]  /*8e30*/  MUFU.TANH R142, R142 ;  /* 0x0000008e008e7308 */ /* 0x000ea20000002400 */
[----:B-1----:R-:W-:-:S07]  /*8e40*/  FMNMX.FTZ R7, R140, R7, !PT ;  /* 0x000000078c077209 */ /* 0x002fce0007810000 */
[----:B------:R-:W1:Y:S01]  /*8e50*/  MUFU.TANH R137, R137 ;  /* 0x0000008900897308 */ /* 0x000e620000002400 */
[----:B---3--:R-:W-:-:S07]  /*8e60*/  FMNMX.FTZ R0, R13, R0, !PT ;  /* 0x000000000d007209 */ /* 0x008fce0007810000 */
        /* <DEDUP_REMOVED lines=29> */
[----:B---3--:R-:W-:Y:S02]  /*9040*/  FMNMX.FTZ R7, R124, R7, !PT ;  /* 0x000000077c077209 */ /* 0x008fe40007810000 */
[----:B--2---:R-:W-:Y:S02]  /*9050*/  FMNMX.FTZ R0, R151, R0, !PT ;  /* 0x0000000097007209 */ /* 0x004fe40007810000 */
[----:B-1----:R-:W-:-:S03]  /*9060*/  FMNMX.FTZ R5, R126, R7, !PT ;  /* 0x000000077e057209 */ /* 0x002fc60007810000 */
[----:B------:R-:W1:Y:S04]  /*9070*/  SHFL.BFLY PT, R7, R0, 0x2, 0x1f ;  /* 0x0c401f0000077f89 */ /* 0x000e6800000e0000 */
[----:B0-----:R-:W0:Y:S01]  /*9080*/  SHFL.BFLY PT, R6, R5, 0x2, 0x1f ;  /* 0x0c401f0005067f89 */ /* 0x001e2200000e0000 */
[----:B-1----:R-:W-:Y:S02]  /*9090*/  FMNMX.FTZ R15, R0, R7, !PT ;  /* 0x00000007000f7209 */ /* 0x002fe40007810000 */
[----:B------:R-:W1:Y:S01]  /*90a0*/  LDC R7, c[0x0][0x988] ;  /* 0x00026200ff077b82 */ /* 0x000e620000000800 */
[----:B0-----:R-:W-:Y:S02]  /*90b0*/  FMNMX.FTZ R21, R5, R6, !PT ;  /* 0x0000000605157209 */ /* 0x001fe40007810000 */
[----:B------:R-:W0:Y:S04]  /*90c0*/  SHFL.BFLY PT, R6, R15, 0x1, 0x1f ;  /* 0x0c201f000f067f89 */ /* 0x000e2800000e0000 */
[----:B------:R-:W2:Y:S01]  /*90d0*/  SHFL.BFLY PT, R8, R21, 0x1, 0x1f ;  /* 0x0c201f0015087f89 */ /* 0x000ea200000e0000 */
[----:B0-----:R-:W-:-:S02]  /*90e0*/  FMNMX.FTZ R6, R15, R6, !PT ;  /* 0x000000060f067209 */ /* 0x001fc40007810000 */
[----:B--2---:R-:W-:-:S03]  /*90f0*/  FMNMX.FTZ R8, R21, R8, !PT ;  /* 0x0000000815087209 */ /* 0x004fc60007810000 */
[C---:B-1----:R-:W-:Y:S01]  /*9100*/  FMUL.FTZ R153, R6.reuse, R7 ;  /* 0x0000000706997220 */ /* 0x042fe20000410000 */
[----:B------:R-:W-:-:S03]  /*9110*/  FADD.FTZ R192, -R6, R9 ;  /* 0x0000000906c07221 */ /* 0x000fc60000010100 */
[-CC-:B------:R-:W-:Y:S01]  /*9120*/  FFMA.FTZ R15, R13, R7.reuse, -R153.reuse ;  /* 0x000000070d0f7223 */ /* 0x180fe20000010899 */
[-C--:B------:R-:W-:Y:S01]  /*9130*/  FFMA.FTZ R13, R139, R7.reuse, -R153 ;  /* 0x000000078b0d7223 */ /* 0x080fe20000010899 */
[C---:B------:R-:W-:Y:S01]  /*9140*/  FADD.FTZ R0, -R8.reuse, R11 ;  /* 0x0000000b08007221 */ /* 0x040fe20000010100 */
[-C--:B------:R-:W-:Y:S01]  /*9150*/  FMUL.FTZ R139, R8, R7.reuse ;  /* 0x00000007088b7220 */ /* 0x080fe20000410000 */
[-C--:B------:R-:W-:Y:S01]  /*9160*/  FFMA.FTZ R200, R176, R7.reuse, -R153 ;  /* 0x00000007b0c87223 */ /* 0x080fe20000010899 */
[-C--:B------:R-:W-:Y:S01]  /*9170*/  FMUL.FTZ R192, R192, R7.reuse ;  /* 0x00000007c0c07220 */ /* 0x080fe20000410000 */
[-C--:B------:R-:W-:Y:S01]  /*9180*/  FMUL.FTZ R0, R0, R7.reuse ;  /* 0x0000000700007220 */ /* 0x080fe20000410000 */
[-C--:B------:R-:W-:Y:S01]  /*9190*/  FFMA.FTZ R201, R12, R7.reuse, -R139 ;  /* 0x000000070cc97223 */ /* 0x080fe2000001088b */
[-C--:B------:R-:W-:Y:S01]  /*91a0*/  FFMA.FTZ R135, R178, R7.reuse, -R153 ;  /* 0x00000007b2877223 */ /* 0x080fe20000010899 */
[-C--:B------:R-:W-:Y:S01]  /*91b0*/  FFMA.FTZ R12, R14, R7.reuse, -R139 ;  /* 0x000000070e0c7223 */ /* 0x080fe2000001088b */
[----:B------:R0:W-:Y:S01]  /*91c0*/  MUFU.EX2 R5, R192 ;  /* 0x000000c000057308 */ /* 0x0001e20000000800 */
[-C--:B------:R-:W-:Y:S01]  /*91d0*/  FFMA.FTZ R202, R170, R7.reuse, -R153 ;  /* 0x00000007aaca7223 */ /* 0x080fe20000010899 */
[-C--:B------:R-:W-:Y:S01]  /*91e0*/  FFMA.FTZ R203, R20, R7.reuse, -R139 ;  /* 0x0000000714cb7223 */ /* 0x080fe2000001088b */
[-C--:B------:R-:W-:Y:S01]  /*91f0*/  FFMA.FTZ R133, R172, R7.reuse, -R153 ;  /* 0x00000007ac857223 */ /* 0x080fe20000010899 */
[-C--:B------:R-:W-:Y:S01]  /*9200*/  FFMA.FTZ R14, R168, R7.reuse, -R139 ;  /* 0x00000007a80e7223 */ /* 0x080fe2000001088b */
[-C--:B------:R-:W-:Y:S01]  /*9210*/  FFMA.FTZ R196, R174, R7.reuse, -R153 ;  /* 0x00000007aec47223 */ /* 0x080fe20000010899 */
[-C--:B------:R-:W-:Y:S01]  /*9220*/  FFMA.FTZ R197, R160, R7.reuse, -R139 ;  /* 0x00000007a0c57223 */ /* 0x080fe2000001088b */
[-C--:B------:R-:W-:Y:S01]  /*9230*/  FFMA.FTZ R131, R180, R7.reuse, -R153 ;  /* 0x00000007b4837223 */ /* 0x080fe20000010899 */
[----:B------:R-:W1:Y:S01]  /*9240*/  MUFU.EX2 R200, R200 ;  /* 0x000000c800c87308 */ /* 0x000e620000000800 */
[-CC-:B------:R-:W-:Y:S01]  /*9250*/  FFMA.FTZ R20, R162, R7.reuse, -R139.reuse ;  /* 0x00000007a2147223 */ /* 0x180fe2000001088b */
[-C--:B------:R-:W-:Y:S01]  /*9260*/  FFMA.FTZ R185, R136, R7.reuse, -R139 ;  /* 0x0000000788b97223 */ /* 0x080fe2000001088b */
[-C--:B------:R-:W-:Y:S01]  /*9270*/  FFMA.FTZ R198, R182, R7.reuse, -R153 ;  /* 0x00000007b6c67223 */ /* 0x080fe20000010899 */
[-C--:B------:R-:W-:Y:S01]  /*9280*/  FFMA.FTZ R199, R164, R7.reuse, -R139 ;  /* 0x00000007a4c77223 */ /* 0x080fe2000001088b */
[-CC-:B------:R-:W-:Y:S01]  /*9290*/  FFMA.FTZ R182, R141, R7.reuse, -R153.reuse ;  /* 0x000000078db67223 */ /* 0x180fe20000010899 */
[-C--:B------:R-:W-:Y:S01]  /*92a0*/  FFMA.FTZ R129, R184, R7.reuse, -R153 ;  /* 0x00000007b8817223 */ /* 0x080fe20000010899 */
[-C--:B------:R-:W-:Y:S01]  /*92b0*/  FFMA.FTZ R160, R166, R7.reuse, -R139 ;  /* 0x00000007a6a07223 */ /* 0x080fe2000001088b */
[----:B------:R-:W-:Y:S01]  /*92c0*/  MUFU.EX2 R0, R0 ;  /* 0x0000000000007308 */ /* 0x000fe20000000800 */
[-C--:B0-----:R-:W-:Y:S01]  /*92d0*/  FFMA.FTZ R192, R186, R7.reuse, -R153 ;  /* 0x00000007bac07223 */ /* 0x081fe20000010899 */
[-C--:B------:R-:W-:Y:S01]  /*92e0*/  FFMA.FTZ R193, R152, R7.reuse, -R139 ;  /* 0x0000000798c17223 */ /* 0x080fe2000001088b */
[-C--:B------:R-:W-:Y:S01]  /*92f0*/  FFMA.FTZ R127, R188, R7.reuse, -R153 ;  /* 0x00000007bc7f7223 */ /* 0x080fe20000010899 */
[-C--:B------:R-:W-:Y:S01]  /*9300*/  FFMA.FTZ R152, R154, R7.reuse, -R139 ;  /* 0x000000079a987223 */ /* 0x080fe2000001088b */
[-C--:B------:R-:W-:Y:S01]  /*9310*/  FFMA.FTZ R194, R190, R7.reuse, -R153 ;  /* 0x00000007bec27223 */ /* 0x080fe20000010899 */
[-C--:B------:R-:W-:Y:S01]  /*9320*/  FFMA.FTZ R195, R156, R7.reuse, -R139 ;  /* 0x000000079cc37223 */ /* 0x080fe2000001088b */
[----:B------:R-:W-:Y:S01]  /*9330*/  FFMA.FTZ R125, R222, R7, -R153 ;  /* 0x00000007de7d7223 */ /* 0x000fe20000010899 */
[----:B------:R-:W0:Y:S01]  /*9340*/  MUFU.EX2 R201, R201 ;  /* 0x000000c900c97308 */ /* 0x000e220000000800 */
[----:B-1----:R-:W-:Y:S01]  /*9350*/  FFMA.FTZ R136, R5, R3, R200 ;  /* 0x0000000305887223 */ /* 0x002fe200000100c8 */
[-CC-:B------:R-:W-:Y:S01]  /*9360*/  FFMA.FTZ R154, R158, R7.reuse, -R139.reuse ;  /* 0x000000079e9a7223 */ /* 0x180fe2000001088b */
[-C--:B------:R-:W-:Y:S01]  /*9370*/  FFMA.FTZ R187, R140, R7.reuse, -R139 ;  /* 0x000000078cbb7223 */ /* 0x080fe2000001088b */
[-C--:B------:R-:W-:Y:S01]  /*9380*/  FFMA.FTZ R188, R224, R7.reuse, -R153 ;  /* 0x00000007e0bc7223 */ /* 0x080fe20000010899 */
[-C--:B------:R-:W-:Y:S01]  /*9390*/  FFMA.FTZ R189, R144, R7.reuse, -R139 ;  /* 0x0000000790bd7223 */ /* 0x080fe2000001088b */
[-C--:B------:R-:W-:Y:S01]  /*93a0*/  FFMA.FTZ R123, R226, R7.reuse, -R153 ;  /* 0x00000007e27b7223 */ /* 0x080fe20000010899 */
[-CC-:B------:R-:W-:Y:S01]  /*93b0*/  FFMA.FTZ R144, R146, R7.reuse, -R139.reuse ;  /* 0x0000000792907223 */ /* 0x180fe2000001088b */
[----:B------:R-:W1:Y:S01]  /*93c0*/  MUFU.EX2 R135, R135 ;  /* 0x0000008700877308 */ /* 0x000e620000000800 */
[-C--:B------:R-:W-:Y:S01]  /*93d0*/  FFMA.FTZ R181, R128, R7.reuse, -R139 ;  /* 0x0000000780b57223 */ /* 0x080fe2000001088b */
[-C--:B------:R-:W-:Y:S01]  /*93e0*/  FFMA.FTZ R190, R228, R7.reuse, -R153 ;  /* 0x00000007e4be7223 */ /* 0x080fe20000010899 */
[-C--:B------:R-:W-:Y:S01]  /*93f0*/  FFMA.FTZ R191, R148, R7.reuse, -R139 ;  /* 0x0000000794bf7223 */ /* 0x080fe2000001088b */
[-C--:B------:R-:W-:Y:S01]  /*9400*/  FFMA.FTZ R121, R230, R7.reuse, -R153 ;  /* 0x00000007e6797223 */ /* 0x080fe20000010899 */
[-C--:B------:R-:W-:Y:S01]  /*9410*/  FFMA.FTZ R146, R150, R7.reuse, -R139 ;  /* 0x0000000796927223 */ /* 0x080fe2000001088b */
[-CC-:B------:R-:W-:Y:S01]  /*9420*/  FFMA.FTZ R184, R232, R7.reuse, -R153.reuse ;  /* 0x00000007e8b87223 */ /* 0x180fe20000010899 */
[-C--:B------:R-:W-:Y:S01]  /*9430*/  FFMA.FTZ R21, R234, R7.reuse, -R153 ;  /* 0x00000007ea157223 */ /* 0x080fe20000010899 */
[----:B------:R-:W2:Y:S01]  /*9440*/  MUFU.EX2 R12, R12 ;  /* 0x0000000c000c7308 */ /* 0x000ea20000000800 */
[----:B0-----:R-:W-:Y:S01]  /*9450*/  FFMA.FTZ R3, R0, R2, R201 ;  /* 0x0000000200037223 */ /* 0x001fe200000100c9 */
[-C--:B------:R-:W-:Y:S01]  /*9460*/  FFMA.FTZ R186, R236, R7.reuse, -R153 ;  /* 0x00000007ecba7223 */ /* 0x080fe20000010899 */
[-C--:B------:R-:W-:Y:S01]  /*9470*/  FFMA.FTZ R183, R132, R7.reuse, -R139 ;  /* 0x0000000784b77223 */ /* 0x080fe2000001088b */
[-C--:B------:R-:W-:Y:S01]  /*9480*/  FFMA.FTZ R180, R137, R7.reuse, -R153 ;  /* 0x0000000789b47223 */ /* 0x080fe20000010899 */
[-C--:B------:R-:W-:Y:S01]  /*9490*/  FFMA.FTZ R177, R120, R7.reuse, -R139 ;  /* 0x0000000778b17223 */ /* 0x080fe2000001088b */
[-CC-:B------:R-:W-:Y:S01]  /*94a0*/  FFMA.FTZ R11, R143, R7.reuse, -R153.reuse ;  /* 0x000000078f0b7223 */ /* 0x180fe20000010899 */
[-C--:B------:R-:W-:Y:S01]  /*94b0*/  FFMA.FTZ R176, R145, R7.reuse, -R153 ;  /* 0x0000000791b07223 */ /* 0x080fe20000010899 */
[----:B------:R-:W0:Y:S01]  /*94c0*/  MUFU.EX2 R202, R202 ;  /* 0x000000ca00ca7308 */ /* 0x000e220000000800 */
[----:B-1----:R-:W-:Y:S01]  /*94d0*/  FADD.FTZ R141, R135, R136 ;  /* 0x00000088878d7221 */ /* 0x002fe20000010000 */
[-C--:B------:R-:W-:Y:S01]  /*94e0*/  FFMA.FTZ R136, R138, R7.reuse, -R139 ;  /* 0x000000078a887223 */ /* 0x080fe2000001088b */
[-CC-:B------:R-:W-:Y:S01]  /*94f0*/  FFMA.FTZ R9, R147, R7.reuse, -R153.reuse ;  /* 0x0000000793097223 */ /* 0x180fe20000010899 */
[-C--:B------:R-:W-:Y:S01]  /*9500*/  FFMA.FTZ R178, R149, R7.reuse, -R153 ;  /* 0x0000000795b27223 */ /* 0x080fe20000010899 */
[-C--:B------:R-:W-:Y:S01]  /*9510*/  FFMA.FTZ R124, R124, R7.reuse, -R139 ;  /* 0x000000077c7c7223 */ /* 0x080fe2000001088b */
[-C--:B------:R-:W-:Y:S01]  /*9520*/  FFMA.FTZ R137, R151, R7.reuse, -R153 ;  /* 0x0000000797897223 */ /* 0x080fe20000010899 */
[----:B------:R-:W-:Y:S01]  /*9530*/  FFMA.FTZ R126, R126, R7, -R139 ;  /* 0x000000077e7e7223 */ /* 0x000fe2000001088b */
        /* <DEDUP_REMOVED lines=15> */
[----:B0-----:R-:W-:Y:S01]  /*9630*/  FADD.FTZ R141, R131, R138 ;  /* 0x0000008a838d7221 */ /* 0x001fe20000010000 */
[----:B------:R-:W-:-:S06]  /*9640*/  FFMA.FTZ R138, R142, R7, -R139 ;  /* 0x000000078e8a7223 */ /* 0x000fcc000001088b */
        /* <DEDUP_REMOVED lines=16> */
[----:B------:R-:W-:-:S06]  /*9750*/  FFMA.FTZ R128, R130, R7, -R139 ;  /* 0x0000000782807223 */ /* 0x000fcc000001088b */
        /* <DEDUP_REMOVED lines=15> */
[----:B-1----:R-:W-:Y:S01]  /*9850*/  FADD.FTZ R141, R123, R130 ;  /* 0x000000827b8d7221 */ /* 0x002fe20000010000 */
[----:B------:R-:W-:-:S06]  /*9860*/  FFMA.FTZ R130, R134, R7, -R139 ;  /* 0x0000000786827223 */ /* 0x000fcc000001088b */
        /* <DEDUP_REMOVED lines=27> */
[----:B------:R-:W-:-:S04]  /*9a20*/  IMAD.U32 R3, RZ, RZ, UR7 ;  /* 0x00000007ff037e24 */ /* 0x000fc8000f8e00ff */
[----:B------:R-:W-:Y:S02]  /*9a30*/  @P1 VIADD R3, R3, 0x36840 ;  /* 0x0003684003031836 */ /* 0x000fe40000000000 */
[----:B------:R-:W2:Y:S01]  /*9a40*/  MUFU.EX2 R13, R13 ;  /* 0x0000000d000d7308 */ /* 0x000ea20000000800 */
[----:B0-----:R-:W-:Y:S02]  /*9a50*/  FADD.FTZ R122, R180, R141 ;  /* 0x0000008db47a7221 */ /* 0x001fe40000010000 */
[----:B------:R-:W-:-:S04]  /*9a60*/  @P1 PRMT R3, R22, 0x654, R3 ;  /* 0x0000065416031816 */ /* 0x000fc80000000003 */
[----:B------:R0:W-:Y:S01]  /*9a70*/  @P1 SYNCS.ARRIVE.TRANS64.RED.A1T0 RZ, [R3+URZ], RZ ;  /* 0x000000ff03ff19a7 */ /* 0x0001e2000810043f */
[----:B------:R-:W3:Y:S01]  /*9a80*/  MUFU.EX2 R128, R128 ;  /* 0x0000008000807308 */ /* 0x000ee20000000800 */
[----:B-1----:R-:W-:-:S07]  /*9a90*/  FADD.FTZ R141, R181, R2 ;  /* 0x00000002b58d7221 */ /* 0x002fce0000010000 */
[----:B------:R-:W1:Y:S01]  /*9aa0*/  MUFU.EX2 R182, R182 ;  /* 0x000000b600b67308 */ /* 0x000e620000000800 */
[----:B--2---:R-:W-:-:S07]  /*9ab0*/  FADD.FTZ R143, R13, R122 ;  /* 0x0000007a0d8f7221 */ /* 0x004fce0000010000 */
        /* <DEDUP_REMOVED lines=22> */
[----:B--2---:R-:W-:-:S03]  /*9c20*/  FADD.FTZ R3, R137, R2 ;  /* 0x0000000289037221 */ /* 0x004fc60000010000 */
[----:B0-----:R-:W-:Y:S01]  /*9c30*/  FADD.FTZ R2, R179, R122 ;  /* 0x0000007ab3027221 */ /* 0x001fe20000010000 */
[----:B------:R-:W-:Y:S06]  /*9c40*/  @!P0 BRA `(.L_x_3641) ;  /* 0x0000000000048947 */ /* 0x000fec0003800000 */
[----:B------:R-:W-:Y:S01]  /*9c50*/  BPT.TRAP 0x1 ;  /* 0x000000040000795c */ /* 0x000fe20000300000 */
.L_x_3641:
[----:B------:R-:W-:Y:S01]  /*9c60*/  ISETP.NE.AND P1, PT, R17, RZ, PT ;  /* 0x000000ff1100720c */ /* 0x000fe20003f25270 */
[----:B------:R-:W-:Y:S01]  /*9c70*/  IMAD.U32 R122, RZ, RZ, UR10 ;  /* 0x0000000aff7a7e24 */ /* 0x000fe2000f8e00ff */
[----:B------:R-:W-:Y:S01]  /*9c80*/  UMOV UR38, UR39 ;  /* 0x0000002700267c82 */ /* 0x000fe20008000000 */
[----:B------:R-:W-:Y:S01]  /*9c90*/  UMOV UR6, UR36 ;  /* 0x0000002400067c82 */ /* 0x000fe20008000000 */
[----:B------:R-:W-:Y:S01]  /*9ca0*/  F2FP.F16.F32.PACK_AB R182, R11, R182 ;  /* 0x000000b60bb6723e */ /* 0x000fe200000000ff */
[----:B------:R-:W-:Y:S01]  /*9cb0*/  IMAD.MOV.U32 R11, RZ, RZ, R8 ;  /* 0x000000ffff0b7224 */ /* 0x000fe200078e0008 */
[----:B------:R-:W-:Y:S01]  /*9cc0*/  F2FP.F16.F32.PACK_AB R176, R9, R176 ;  /* 0x000000b009b0723e */ /* 0x000fe200000000ff */
[----:B------:R-:W-:Y:S01]  /*9cd0*/  IMAD.MOV.U32 R9, RZ, RZ, R6 ;  /* 0x000000ffff097224 */ /* 0x000fe200078e0006 */
[----:B------:R-:W-:Y:S02]  /*9ce0*/  F2FP.F16.F32.PACK_AB R200, R135, R200 ;  /* 0x000000c887c8723e */ /* 0x000fe400000000ff */
[----:B------:R-:W-:-:S02]  /*9cf0*/  F2FP.F16.F32.PACK_AB R201, R12, R201 ;  /* 0x000000c90cc9723e */ /* 0x000fc400000000ff */
[----:B------:R-:W-:Y:S01]  /*9d00*/  F2FP.F16.F32.PACK_AB R202, R133, R202 ;  /* 0x000000ca85ca723e */ /* 0x000fe200000000ff */
[----:B------:R-:W-:Y:S01]  /*9d10*/  @P1 VIADD R122, R122, 0x36860 ;  /* 0x000368607a7a1836 */ /* 0x000fe20000000000 */
[----:B------:R-:W-:Y:S02]  /*9d20*/  F2FP.F16.F32.PACK_AB R203, R14, R203 ;  /* 0x000000cb0ecb723e */ /* 0x000fe400000000ff */
[----:B------:R-:W-:Y:S02]  /*9d30*/  F2FP.F16.F32.PACK_AB R196, R131, R196 ;  /* 0x000000c483c4723e */ /* 0x000fe400000000ff */
[----:B------:R-:W-:Y:S02]  /*9d40*/  @P1 PRMT R122, R19, 0x654, R122 ;  /* 0x00000654137a1816 */ /* 0x000fe4000000007a */
[----:B------:R-:W-:Y:S02]  /*9d50*/  F2FP.F16.F32.PACK_AB R197, R20, R197 ;  /* 0x000000c514c5723e */ /* 0x000fe400000000ff */
[----:B------:R0:W-:Y:S01]  /*9d60*/  @P1 SYNCS.ARRIVE.TRANS64.RED.A1T0 RZ, [R122+URZ], RZ ;  /* 0x000000ff7aff19a7 */ /* 0x0001e2000810043f */
[C---:B------:R-:W-:Y:S01]  /*9d70*/  ISETP.GT.AND P1, PT, R10.reuse, RZ, PT ;  /* 0x000000ff0a00720c */ /* 0x040fe20003f24270 */
[----:B------:R-:W-:Y:S01]  /*9d80*/  VIADD R10, R10, 0xffffffff ;  /* 0xffffffff0a0a7836 */ /* 0x000fe20000000000 */
        /* <DEDUP_REMOVED lines=20> */
[----:B0-----:R-:W-:Y:S06]  /*9ed0*/  @P1 BRA `(.L_x_3642) ;  /* 0xffffffbc00501947 */ /* 0x001fec000383ffff */
.L_x_3631:
        /* <DEDUP_REMOVED lines=99> */
.L_x_3643:
        /* <DEDUP_REMOVED lines=9> */
.L_x_3644:
[----:B-1----:R-:W-:Y:S05]  /*a5a0*/  @P1 BRA `(.L_x_3645) ;  /* 0x0000000000081947 */ /* 0x002fea0003800000 */
[----:B------:R-:W1:Y:S02]  /*a5b0*/  SYNCS.PHASECHK.TRANS64.TRYWAIT P1, [UR9+0x36850], R0 ;  /* 0x03685000ff0075a7 */ /* 0x000e640008020149 */
[----:B-1----:R-:W-:Y:S05]  /*a5c0*/  @!P1 BRA `(.L_x_3646) ;  /* 0x0000007000809947 */ /* 0x002fea0003800000 */
.L_x_3645:
[----:B------:R-:W-:Y:S01]  /*a5d0*/  UIADD3 UR5, UR4, 0x400, URZ ;  /* 0x0000040004057890 */ /* 0x000fe2000fffe03f */
[----:B------:R-:W-:Y:S01]  /*a5e0*/  WARPGROUP.ARRIVE ;  /* 0x00000000000079c5 */ /* 0x000fe20000000000 */
[----:B------:R-:W-:Y:S01]  /*a5f0*/  UMOV UR7, 0x40000040 ;  /* 0x4000004000077882 */ /* 0x000fe20000000000 */
[----:B------:R-:W-:Y:S01]  /*a600*/  UMOV UR11, 0x40000040 ;  /* 0x40000040000b7882 */ /* 0x000fe20000000000 */
[----:B------:R-:W-:Y:S01]  /*a610*/  USHF.R.U32.HI UR5, URZ, 0x4, UR5 ;  /* 0x000000043f057899 */ /* 0x000fe20008011605 */
[----:B01----:R-:W0:Y:S01]  /*a620*/  SHFL.BFLY PT, R0, R3, 0x2, 0x1f ;  /* 0x0c401f0003007f89 */ /* 0x003e2200000e0000 */
[----:B------:R-:W-:Y:S02]  /*a630*/  CS2R R20, SRZ ;  /* 0x0000000000147805 */ /* 0x000fe4000001ff00 */
[----:B------:R-:W-:Y:S01]  /*a640*/  ULOP3.LUT UR5, UR5, 0x3fff, URZ, 0xc0, !UPT ;  /* 0x00003fff05057892 */ /* 0x000fe2000f8ec03f */
[----:B------:R-:W1:Y:S03]  /*a650*/  SHFL.BFLY PT, R5, R2, 0x2, 0x1f ;  /* 0x0c401f0002057f89 */ /* 0x000e6600000e0000 */
[----:B------:R-:W-:-:S04]  /*a660*/  ULOP3.LUT UR5, UR5, 0x3800000, URZ, 0xfc, !UPT ;  /* 0x0380000005057892 */ /* 0x000fc8000f8efc3f */
[----:B------:R-:W-:-:S04]  /*a670*/  UIMAD UR6, UR36, 0xa80, UR5 ;  /* 0x00000a80240678a4 */ /* 0x000fc8000f8e0205 */
[----:B------:R-:W-:-:S05]  /*a680*/  UIADD3 UR8, UR6, 0x80, URZ ;  /* 0x0000008006087890 */ /* 0x000fca000fffe03f */
[----:B------:R-:W-:Y:S01]  /*a690*/  HGMMA.64x192x16.F32 R24, R200, gdesc[UR4].tnspB, R24, gsb0 ;  /* 0x42e00004c8187df0 */ /* 0x000fe20008000818 */
[----:B------:R-:W-:Y:S01]  /*a6a0*/  UMOV UR7, 0x40000040 ;  /* 0x4000004000077882 */ /* 0x000fe20000000000 */
[----:B------:R-:W-:Y:S01]  /*a6b0*/  UMOV UR10, UR8 ;  /* 0x00000008000a7c82 */ /* 0x000fe20008000000 */
[----:B------:R-:W-:Y:S01]  /*a6c0*/  UIADD3 UR8, UR6, 0x100, URZ ;  /* 0x0000010006087890 */ /* 0x000fe2000fffe03f */
[----:B0-----:R-:W-:Y:S01]  /*a6d0*/  FADD.FTZ R0, R0, R3 ;  /* 0x0000000300007221 */ /* 0x001fe20000010000 */
[----:B-1----:R-:W-:Y:S01]  /*a6e0*/  FADD.FTZ R4, R5, R2 ;  /* 0x0000000205047221 */ /* 0x002fe20000010000 */
[----:B------:R-:W-:-:S03]  /*a6f0*/  IMAD.MOV.U32 R2, RZ, RZ, -0x800000 ;  /* 0xff800000ff027424 */ /* 0x000fc600078e00ff */
[----:B------:R-:W0:Y:S04]  /*a700*/  SHFL.BFLY PT, R5, R0, 0x1, 0x1f ;  /* 0x0c201f0000057f89 */ /* 0x000e2800000e0000 */
[----:B------:R-:W1:Y:S01]  /*a710*/  SHFL.BFLY PT, R9, R4, 0x1, 0x1f ;  /* 0x0c201f0004097f89 */ /* 0x000e6200000e0000 */
[----:B0-----:R-:W-:Y:S01]  /*a720*/  FADD.FTZ R10, R0, R5 ;  /* 0x00000005000a7221 */ /* 0x001fe20000010000 */
[----:B------:R-:W-:Y:S02]  /*a730*/  IMAD.MOV.U32 R0, RZ, RZ, -0x800000 ;  /* 0xff800000ff007424 */ /* 0x000fe400078e00ff */
[----:B-1----:R-:W-:Y:S02]  /*a740*/  FADD.FTZ R11, R4, R9 ;  /* 0x00000009040b7221 */ /* 0x002fe40000010000 */
[----:B------:R-:W-:-:S03]  /*a750*/  FSETP.NE.FTZ.AND P1, PT, R10, RZ, PT ;  /* 0x000000ff0a00720b */ /* 0x000fc60003f35000 */
[----:B------:R-:W-:-:S10]  /*a760*/  FSETP.NE.FTZ.AND P2, PT, R11, RZ, PT ;  /* 0x000000ff0b00720b */ /* 0x000fd40003f55000 */
[----:B------:R-:W0:Y:S01]  /*a770*/  @P1 MUFU.LG2 R5, R10 ;  /* 0x0000000a00051308 */ /* 0x000e220000000c00 */
[C---:B------:R-:W-:Y:S02]  /*a780*/  @P1 FMUL.FTZ R3, R7.reuse, 0.69314718246459960938 ;  /* 0x3f31721807031820 */ /* 0x040fe40000410000 */
[----:B------:R-:W-:-:S05]  /*a790*/  @P2 FMUL.FTZ R12, R7, 0.69314718246459960938 ;  /* 0x3f317218070c2820 */ /* 0x000fca0000410000 */
        /* <DEDUP_REMOVED lines=33> */
[----:B------:R-:W-:Y:S03]  /*a9b0*/  HGMMA.64x192x16.F32 R24, R180, gdesc[UR8].tnspB, R24, gsb0 ;  /* 0x42e00008b4187df0 */ /* 0x000fe60008000818 */
[----:B------:R-:W-:Y:S02]  /*a9c0*/  WARPGROUP.DEPBAR.LE gsb0, 0x0 ;  /* 0x00008000000079c5 */ /* 0x000fe40000010000 */
[----:B------:R-:W-:-:S15]  /*a9d0*/  WARPGROUP.ARRIVE ;  /* 0x00000000000079c5 */ /* 0x000fde0000000000 */
[----:B------:R-:W-:Y:S03]  /*a9e0*/  HGMMA.64x192x16.F32 R24, R176, gdesc[UR4].tnspB, R24, gsb0 ;  /* 0x42e00004b0187df0 */ /* 0x000fe60008000818 */
[----:B------:R-:W-:Y:S02]  /*a9f0*/  WARPGROUP.DEPBAR.LE gsb0, 0x0 ;  /* 0x00008000000079c5 */ /* 0x000fe40000010000 */
[----:B0-23--:R-:W-:Y:S05]  /*aa00*/  @!P0 BRA `(.L_x_3647) ;  /* 0x0000000000048947 */ /* 0x00dfea0003800000 */
[----:B------:R-:W-:Y:S01]  /*aa10*/  BPT.TRAP 0x1 ;  /* 0x000000040000795c */ /* 0x000fe20000300000 */
.L_x_3647:
[----:B------:R-:W0:Y:S01]  /*aa20*/  S2UR UR5, SR_SWINHI ;  /* 0x00000000000579c3 */ /* 0x000e220000002f00 */
[----:B------:R-:W-:Y:S01]  /*aa30*/  ISETP.NE.AND P0, PT, R17, RZ, PT ;  /* 0x000000ff1100720c */ /* 0x000fe20003f05270 */
[-C--:B------:R-:W-:Y:S01]  /*aa40*/  FMUL.FTZ R12, R49, R21.reuse ;  /* 0x00000015310c7220 */ /* 0x080fe20000410000 */
[-C--:B------:R-:W-:Y:S01]  /*aa50*/  FMUL.FTZ R121, R48, R21.reuse ;  /* 0x0000001530797220 */ /* 0x080fe20000410000 */
[-C--:B------:R-:W-:Y:S01]  /*aa60*/  FMUL.FTZ R154, R26, R20.reuse ;  /* 0x000000141a9a7220 */ /* 0x080fe20000410000 */
[-C--:B------:R-:W-:Y:S01]  /*aa70*/  FMUL.FTZ R141, R47, R20.reuse ;  /* 0x000000142f8d7220 */ /* 0x080fe20000410000 */
[-C--:B------:R-:W-:Y:S01]  /*aa80*/  FMUL.FTZ R148, R46, R20.reuse ;  /* 0x000000142e947220 */ /* 0x080fe20000410000 */
[----:B------:R-:W-:Y:S02]  /*aa90*/  IMAD.U32 R26, RZ, RZ, UR9 ;  /* 0x00000009ff1a7e24 */ /* 0x000fe4000f8e00ff */
[----:B------:R-:W-:Y:S01]  /*aaa0*/  FMUL.FTZ R129, R71, R20 ;  /* 0x0000001447817220 */ /* 0x000fe20000410000 */
[-C--:B------:R-:W-:Y:S01]  /*aab0*/  FMUL.FTZ R4, R25, R21.reuse ;  /* 0x0000001519047220 */ /* 0x080fe20000410000 */
[-C--:B------:R-:W-:Y:S01]  /*aac0*/  FMUL.FTZ R5, R24, R21.reuse ;  /* 0x0000001518057220 */ /* 0x080fe20000410000 */
[-C--:B------:R-:W-:Y:S01]  /*aad0*/  FMUL.FTZ R6, R29, R21.reuse ;  /* 0x000000151d067220 */ /* 0x080fe20000410000 */
[-C--:B------:R-:W-:Y:S01]  /*aae0*/  FMUL.FTZ R7, R28, R21.reuse ;  /* 0x000000151c077220 */ /* 0x080fe20000410000 */
[----:B------:R-:W-:Y:S01]  /*aaf0*/  FMUL.FTZ R9, R33, R21 ;  /* 0x0000001521097220 */ /* 0x000fe20000410000 */
[----:B------:R-:W-:-:S02]  /*ab00*/  @P0 VIADD R26, R26, 0x36860 ;  /* 0x000368601a1a0836 */ /* 0x000fc40000000000 */
        /* <DEDUP_REMOVED lines=47> */
[----:B------:R-:W-:-:S02]  /*ae00*/  IMAD R21, R209, 0x40, R23 ;  /* 0x00000040d1157824 */ /* 0x000fc400078e0217 */
[-C--:B------:R-:W-:Y:S01]  /*ae10*/  FMUL.FTZ R132, R70, R20.reuse ;  /* 0x0000001446847220 */ /* 0x080fe20000410000 */
[----:B------:R-:W-:Y:S01]  /*ae20*/  @P0 PRMT R26, R19, 0x654, R26 ;  /* 0x00000654131a0816 */ /* 0x000fe2000000001a */
[-C--:B------:R-:W-:Y:S01]  /*ae30*/  FMUL.FTZ R144, R43, R20.reuse ;  /* 0x000000142b907220 */ /* 0x080fe20000410000 */
[----:B------:R-:W-:Y:S01]  /*ae40*/  LOP3.LUT R70, R71, 0x380, RZ, 0xc0, !PT ;  /* 0x0000038047467812 */ /* 0x000fe200078ec0ff */
[----:B------:R-:W-:Y:S01]  /*ae50*/  IMAD.WIDE R48, R21, 0x2, R48 ;  /* 0x0000000215307825 */ /* 0x000fe200078e0230 */
[----:B------:R0:W-:Y:S01]  /*ae60*/  @P0 SYNCS.ARRIVE.TRANS64.RED.A1T0 RZ, [R26+URZ], RZ ;  /* 0x000000ff1aff09a7 */ /* 0x0001e2000810043f */
[----:B------:R-:W-:Y:S02]  /*ae70*/  LOP3.LUT R21, R46, 0x380, RZ, 0xc0, !PT ;  /* 0x000003802e157812 */ /* 0x000fe400078ec0ff */
[-C--:B------:R-:W-:Y:S01]  /*ae80*/  FMUL.FTZ R152, R30, R20.reuse ;  /* 0x000000141e987220 */ /* 0x080fe20000410000 */
[----:B------:R-:W-:Y:S01]  /*ae90*/  SHF.R.U64 R70, R70, 0x3, RZ ;  /* 0x0000000346467819 */ /* 0x000fe200000012ff */
[-C--:B------:R-:W-:Y:S01]  /*aea0*/  FMUL.FTZ R33, R27, R20.reuse ;  /* 0x000000141b217220 */ /* 0x080fe20000410000 */
[C---:B------:R-:W-:Y:S01]  /*aeb0*/  IADD3 R45, P6, R46.reuse, 0x8040, RZ ;  /* 0x000080402e2d7810 */ /* 0x040fe20007fde0ff */
[-C--:B------:R-:W-:Y:S01]  /*aec0*/  FMUL.FTZ R29, R31, R20.reuse ;  /* 0x000000141f1d7220 */ /* 0x080fe20000410000 */
[C---:B------:R-:W-:Y:S01]  /*aed0*/  IADD3 R32, P0, R46.reuse, 0x8020, RZ ;  /* 0x000080202e207810 */ /* 0x040fe20007f1e0ff */
[-C--:B------:R-:W-:Y:S01]  /*aee0*/  FMUL.FTZ R145, R35, R20.reuse ;  /* 0x0000001423917220 */ /* 0x080fe20000410000 */
[----:B------:R-:W-:Y:S01]  /*aef0*/  IADD3 R43, P1, R46, 0x8000, RZ ;  /* 0x000080002e2b7810 */ /* 0x000fe20007f3e0ff */
[-C--:B------:R-:W-:Y:S01]  /*af00*/  FMUL.FTZ R146, R34, R20.reuse ;  /* 0x0000001422927220 */ /* 0x080fe20000410000 */
[----:B------:R-:W-:Y:S01]  /*af10*/  SHF.R.U64 R21, R21, 0x3, RZ ;  /* 0x0000000315157819 */ /* 0x000fe200000012ff */
        /* <DEDUP_REMOVED lines=37> */
[----:B------:R-:W-:Y:S01]  /*b170*/  LOP3.LUT R70, R70, R71, RZ, 0x3c, !PT ;  /* 0x0000004746467212 */ /* 0x000fe200078e3cff */
[--C-:B------:R-:W-:Y:S01]  /*b180*/  IMAD.X R71, RZ, RZ, R47.reuse, P5 ;  /* 0x000000ffff477224 */ /* 0x100fe200028e062f */
[----:B------:R-:W-:Y:S01]  /*b190*/  LOP3.LUT R30, R32, 0x380, RZ, 0xc0, !PT ;  /* 0x00000380201e7812 */ /* 0x000fe200078ec0ff */
[--C-:B------:R-:W-:Y:S01]  /*b1a0*/  IMAD.X R75, RZ, RZ, R47.reuse, P6 ;  /* 0x000000ffff4b7224 */ /* 0x100fe200030e062f */
[----:B------:R-:W-:Y:S01]  /*b1b0*/  LOP3.LUT R20, R43, 0x380, RZ, 0xc0, !PT ;  /* 0x000003802b147812 */ /* 0x000fe200078ec0ff */
[--C-:B------:R-:W-:Y:S01]  /*b1c0*/  IMAD.X R79, RZ, RZ, R47.reuse, P0 ;  /* 0x000000ffff4f7224 */ /* 0x100fe200000e062f */
[C---:B------:R-:W-:Y:S01]  /*b1d0*/  IADD3 R28, P2, R46.reuse, 0x4060, RZ ;  /* 0x000040602e1c7810 */ /* 0x040fe20007f5e0ff */
[--C-:B------:R-:W-:Y:S01]  /*b1e0*/  IMAD.X R83, RZ, RZ, R47.reuse, P1 ;  /* 0x000000ffff537224 */ /* 0x100fe200008e062f */
[C---:B------:R-:W-:Y:S01]  /*b1f0*/  IADD3 R31, P3, R46.reuse, 0x20, RZ ;  /* 0x000000202e1f7810 */ /* 0x040fe20007f7e0ff */
[----:B------:R-:W1:Y:S01]  /*b200*/  LDC R86, c[0x0][0xbe8] ;  /* 0x0002fa00ff567b82 */ /* 0x000e620000000800 */
[C---:B------:R-:W-:Y:S01]  /*b210*/  IADD3 R41, P4, R46.reuse, 0x4040, RZ ;  /* 0x000040402e297810 */ /* 0x040fe20007f9e0ff */
[--C-:B------:R-:W-:Y:S01]  /*b220*/  IMAD.X R63, RZ, RZ, R47.reuse, P2 ;  /* 0x000000ffff3f7224 */ /* 0x100fe200010e062f */
[C---:B0-----:R-:W-:Y:S01]  /*b230*/  IADD3 R26, P5, R46.reuse, 0x4020, RZ ;  /* 0x000040202e1a7810 */ /* 0x041fe20007fbe0ff */
[--C-:B------:R-:W-:Y:S01]  /*b240*/  IMAD.X R67, RZ, RZ, R47.reuse, P3 ;  /* 0x000000ffff437224 */ /* 0x100fe200018e062f */
[C---:B------:R-:W-:Y:S01]  /*b250*/  IADD3 R39, P6, R46.reuse, 0x4000, RZ ;  /* 0x000040002e277810 */ /* 0x040fe20007fde0ff */
[--C-:B------:R-:W-:Y:S01]  /*b260*/  IMAD.X R53, RZ, RZ, R47.reuse, P4 ;  /* 0x000000ffff357224 */ /* 0x100fe200020e062f */
[C---:B------:R-:W-:Y:S01]  /*b270*/  IADD3 R37, P0, R46.reuse, 0x60, RZ ;  /* 0x000000602e257810 */ /* 0x040fe20007f1e0ff */
[----:B------:R-:W0:Y:S01]  /*b280*/  LDC R155, c[0x0][0xc38] ;  /* 0x00030e00ff9b7b82 */ /* 0x000e220000000800 */
[----:B------:R-:W-:Y:S01]  /*b290*/  IADD3 R35, P1, R46, 0x40, RZ ;  /* 0x000000402e237810 */ /* 0x000fe20007f3e0ff */
[----:B------:R-:W-:Y:S01]  /*b2a0*/  ULDC UR10, c[0x0][0xc44] ;  /* 0x00031100000a7ab9 */ /* 0x000fe20000000800 */
[----:B------:R-:W-:Y:S01]  /*b2b0*/  LOP3.LUT R46, R21, R46, RZ, 0x3c, !PT ;  /* 0x0000002e152e7212 */ /* 0x000fe200078e3cff */
[--C-:B------:R-:W-:Y:S01]  /*b2c0*/  IMAD.X R27, RZ, RZ, R47.reuse, P0 ;  /* 0x000000ffff1b7224 */ /* 0x100fe200000e062f */
[----:B------:R-:W-:Y:S01]  /*b2d0*/  SHF.R.U64 R21, R30, 0x3, RZ ;  /* 0x000000031e157819 */ /* 0x000fe200000012ff */
[--C-:B------:R-:W-:Y:S01]  /*b2e0*/  IMAD.X R59, RZ, RZ, R47.reuse, P1 ;  /* 0x000000ffff3b7224 */ /* 0x100fe200008e062f */
[----:B------:R-:W-:Y:S01]  /*b2f0*/  SHF.R.U64 R20, R20, 0x3, RZ ;  /* 0x0000000314147819 */ /* 0x000fe200000012ff */
[----:B------:R-:W-:Y:S01]  /*b300*/  ULDC.64 UR8, c[0x0][0xb90] ;  /* 0x0002e40000087ab9 */ /* 0x000fe20000000a00 */
[----:B------:R-:W-:Y:S01]  /*b310*/  LOP3.LUT R78, R21, R32, RZ, 0x3c, !PT ;  /* 0x00000020154e7212 */ /* 0x000fe200078e3cff */
[--C-:B------:R-:W-:Y:S01]  /*b320*/  IMAD.X R55, RZ, RZ, R47.reuse, P5 ;  /* 0x000000ffff377224 */ /* 0x100fe200028e062f */
[----:B------:R-:W-:Y:S01]  /*b330*/  LOP3.LUT R21, R28, 0x380, RZ, 0xc0, !PT ;  /* 0x000003801c157812 */ /* 0x000fe200078ec0ff */
[----:B------:R-:W-:Y:S01]  /*b340*/  IMAD.X R57, RZ, RZ, R47, P6 ;  /* 0x000000ffff397224 */ /* 0x000fe200030e062f */
[----:B------:R-:W-:-:S02]  /*b350*/  LOP3.LUT R82, R20, R43, RZ, 0x3c, !PT ;  /* 0x0000002b14527212 */ /* 0x000fc400078e3cff */
[----:B------:R-:W-:Y:S02]  /*b360*/  LOP3.LUT R20, R31, 0x380, RZ, 0xc0, !PT ;  /* 0x000003801f147812 */ /* 0x000fe400078ec0ff */
[----:B------:R-:W-:Y:S02]  /*b370*/  SHF.R.U64 R21, R21, 0x3, RZ ;  /* 0x0000000315157819 */ /* 0x000fe400000012ff */
[----:B------:R-:W-:Y:S02]  /*b380*/  SHF.R.U64 R20, R20, 0x3, RZ ;  /* 0x0000000314147819 */ /* 0x000fe400000012ff */
[----:B------:R-:W-:Y:S02]  /*b390*/  LOP3.LUT R62, R21, R28, RZ, 0x3c, !PT ;  /* 0x0000001c153e7212 */ /* 0x000fe400078e3cff */
[----:B------:R-:W-:Y:S02]  /*b3a0*/  LOP3.LUT R66, R20, R31, RZ, 0x3c, !PT ;  /* 0x0000001f14427212 */ /* 0x000fe400078e3cff */
[----:B------:R-:W-:-:S02]  /*b3b0*/  LOP3.LUT R21, R26, 0x380, RZ, 0xc0, !PT ;  /* 0x000003801a157812 */ /* 0x000fc400078ec0ff */
[----:B------:R-:W-:Y:S02]  /*b3c0*/  LOP3.LUT R20, R39, 0x380, RZ, 0xc0, !PT ;  /* 0x0000038027147812 */ /* 0x000fe400078ec0ff */
[----:B------:R-:W-:Y:S02]  /*b3d0*/  SHF.R.U64 R21, R21, 0x3, RZ ;  /* 0x0000000315157819 */ /* 0x000fe400000012ff */
[----:B------:R-:W-:Y:S02]  /*b3e0*/  SHF.R.U64 R20, R20, 0x3, RZ ;  /* 0x0000000314147819 */ /* 0x000fe400000012ff */
[----:B------:R-:W-:Y:S02]  /*b3f0*/  LOP3.LUT R54, R21, R26, RZ, 0x3c, !PT ;  /* 0x0000001a15367212 */ /* 0x000fe400078e3cff */
[----:B------:R-:W-:Y:S02]  /*b400*/  LOP3.LUT R56, R20, R39, RZ, 0x3c, !PT ;  /* 0x0000002714387212 */ /* 0x000fe400078e3cff */
[----:B------:R-:W-:-:S02]  /*b410*/  IADD3 R21, P4, R48, 0x1000, RZ ;  /* 0x0000100030157810 */ /* 0x000fc40007f9e0ff */
[----:B------:R-:W-:Y:S02]  /*b420*/  IADD3 R39, P1, R48, 0x4000, RZ ;  /* 0x0000400030277810 */ /* 0x000fe40007f3e0ff */
[----:B------:R-:W-:Y:S02]  /*b430*/  LOP3.LUT R28, R41, 0x380, RZ, 0xc0, !PT ;  /* 0x00000380291c7812 */ /* 0x000fe400078ec0ff */
[----:B------:R-:W-:Y:S02]  /*b440*/  LOP3.LUT R20, R21, 0x380, RZ, 0xc0, !PT ;  /* 0x0000038015147812 */ /* 0x000fe400078ec0ff */
[----:B------:R-:W-:Y:S02]  /*b450*/  LOP3.LUT R38, R39, 0x380, RZ, 0xc0, !PT ;  /* 0x0000038027267812 */ /* 0x000fe400078ec0ff */
[----:B------:R-:W-:Y:S02]  /*b460*/  SHF.R.U64 R28, R28, 0x3, RZ ;  /* 0x000000031c1c7819 */ /* 0x000fe400000012ff */
[----:B------:R-:W-:-:S02]  /*b470*/  SHF.R.U64 R20, R20, 0x3, RZ ;  /* 0x0000000314147819 */ /* 0x000fc400000012ff */
[----:B------:R-:W-:Y:S02]  /*b480*/  SHF.R.U64 R38, R38, 0x3, RZ ;  /* 0x0000000326267819 */ /* 0x000fe400000012ff */
[----:B------:R-:W-:Y:S02]  /*b490*/  LOP3.LUT R52, R28, R41, RZ, 0x3c, !PT ;  /* 0x000000291c347212 */ /* 0x000fe400078e3cff */
[----:B------:R-:W-:Y:S01]  /*b4a0*/  LOP3.LUT R20, R20, R21, RZ, 0x3c, !PT ;  /* 0x0000001514147212 */ /* 0x000fe200078e3cff */
[----:B------:R-:W-:Y:S01]  /*b4b0*/  IMAD.X R21, RZ, RZ, R49, P4 ;  /* 0x000000ffff157224 */ /* 0x000fe200020e0631 */
[----:B------:R-:W-:Y:S02]  /*b4c0*/  IADD3 R41, P0, R48, 0x5000, RZ ;  /* 0x0000500030297810 */ /* 0x000fe40007f1e0ff */
[----:B------:R-:W-:Y:S02]  /*b4d0*/  LOP3.LUT R38, R38, R39, RZ, 0x3c, !PT ;  /* 0x0000002726267212 */ /* 0x000fe400078e3cff */
[----:B------:R-:W-:-:S02]  /*b4e0*/  IADD3 R39, P4, R48, 0x8000, RZ ;  /* 0x0000800030277810 */ /* 0x000fc40007f9e0ff */
[----:B------:R-:W-:Y:S02]  /*b4f0*/  LOP3.LUT R40, R41, 0x380, RZ, 0xc0, !PT ;  /* 0x0000038029287812 */ /* 0x000fe400078ec0ff */
[----:B------:R-:W-:Y:S02]  /*b500*/  LOP3.LUT R36, R39, 0x380, RZ, 0xc0, !PT ;  /* 0x0000038027247812 */ /* 0x000fe400078ec0ff */
[----:B------:R-:W-:Y:S02]  /*b510*/  LOP3.LUT R28, R35, 0x380, RZ, 0xc0, !PT ;  /* 0x00000380231c7812 */ /* 0x000fe400078ec0ff */
[----:B------:R-:W-:Y:S02]  /*b520*/  SHF.R.U64 R40, R40, 0x3, RZ ;  /* 0x0000000328287819 */ /* 0x000fe400000012ff */
[----:B------:R-:W-:Y:S02]  /*b530*/  SHF.R.U64 R36, R36, 0x3, RZ ;  /* 0x0000000324247819 */ /* 0x000fe400000012ff */
[----:B------:R-:W-:-:S02]  /*b540*/  SHF.R.U64 R28, R28, 0x3, RZ ;  /* 0x000000031c1c7819 */ /* 0x000fc400000012ff */
[----:B------:R-:W-:Y:S02]  /*b550*/  LOP3.LUT R40, R40, R41, RZ, 0x3c, !PT ;  /* 0x0000002928287212 */ /* 0x000fe400078e3cff */
[----:B------:R-:W-:Y:S02]  /*b560*/  IADD3 R41, P3, R48, 0x7000, RZ ;  /* 0x0000700030297810 */ /* 0x000fe40007f7e0ff */
[----:B------:R-:W-:Y:S01]  /*b570*/  LOP3.LUT R36, R36, R39, RZ, 0x3c, !PT ;  /* 0x0000002724247212 */ /* 0x000fe200078e3cff */
[----:B------:R-:W-:Y:S01]  /*b580*/  IMAD.X R39, RZ, RZ, R49, P1 ;  /* 0x000000ffff277224 */ /* 0x000fe200008e0631 */
[----:B-1----:R-:W-:Y:S02]  /*b590*/  ISETP.NE.AND P1, PT, R86, 0x1, PT ;  /* 0x000000015600780c */ /* 0x002fe40003f25270 */
[----:B------:R-:W-:Y:S02]  /*b5a0*/  LOP3.LUT R58, R28, R35, RZ, 0x3c, !PT ;  /* 0x000000231c3a7212 */ /* 0x000fe400078e3cff */
[----:B------:R-:W-:-:S02]  /*b5b0*/  LOP3.LUT R28, R41, 0x380, RZ, 0xc0, !PT ;  /* 0x00000380291c7812 */ /* 0x000fc400078ec0ff */
[----:B------:R-:W-:Y:S02]  /*b5c0*/  R2UR UR14, R212 ;  /* 0x00000000d40e72ca */ /* 0x000fe400000e0000 */
[----:B------:R-:W-:Y:S02]  /*b5d0*/  SHF.R.U64 R28, R28, 0x3, RZ ;  /* 0x000000031c1c7819 */ /* 0x000fe400000012ff */
[----:B------:R-:W-:Y:S02]  /*b5e0*/  F2FP.F16.F32.PACK_AB R6, R6, R7 ;  /* 0x000000070606723e */ /* 0x000fe400000000ff */
[----:B------:R-:W-:Y:S01]  /*b5f0*/  LOP3.LUT R28, R28, R41, RZ, 0x3c, !PT ;  /* 0x000000291c1c7212 */ /* 0x000fe200078e3cff */
[--C-:B------:R-:W-:Y:S01]  /*b600*/  IMAD.X R41, RZ, RZ, R49.reuse, P0 ;  /* 0x000000ffff297224 */ /* 0x100fe200000e0631 */
[----:B------:R-:W-:Y:S01]  /*b610*/  R2UR UR13, R213 ;  /* 0x00000000d50d72ca */ /* 0x000fe200000e0000 */
[----:B------:R-:W1:Y:S01]  /*b620*/  @P1 LDC R153, c[0x0][0xbf0] ;  /* 0x0002fc00ff991b82 */ /* 0x000e620000000800 */
[----:B------:R-:W-:Y:S01]  /*b630*/  F2FP.F16.F32.PACK_AB R7, R29, R152 ;  /* 0x000000981d07723e */ /* 0x000fe200000000ff */
[----:B------:R-:W-:Y:S01]  /*b640*/  IMAD.X R29, RZ, RZ, R49, P3 ;  /* 0x000000ffff1d7224 */ /* 0x000fe200018e0631 */
[----:B------:R-:W-:Y:S01]  /*b650*/  IADD3 R149, P0, R48, 0xb000, RZ ;  /* 0x0000b00030957810 */ /* 0x000fe20007f1e0ff */
[----:B------:R-:W-:Y:S01]  /*b660*/  UIADD3 UR5, -UR14, URZ, URZ ;  /* 0x0000003f0e057290 */ /* 0x000fe2000fffe13f */
[----:B------:R-:W-:-:S02]  /*b670*/  LOP3.LUT R34, R45, 0x380, RZ, 0xc0, !PT ;  /* 0x000003802d227812 */ /* 0x000fc400078ec0ff */
[----:B------:R-:W-:Y:S01]  /*b680*/  MOV R151, R46 ;  /* 0x0000002e00977202 */ /* 0x000fe20000000f00 */
[----:B------:R-:W2:Y:S01]  /*b690*/  @P1 LDC R152, c[0x0][0xbec] ;  /* 0x0002fb00ff981b82 */ /* 0x000ea20000000800 */
[----:B------:R-:W-:Y:S01]  /*b6a0*/  R2UR UR12, R211 ;  /* 0x00000000d30c72ca */ /* 0x000fe200000e0000 */
[----:B------:R-:W-:Y:S01]  /*b6b0*/  IMAD.X R47, RZ, RZ, R49, P0 ;  /* 0x000000ffff2f7224 */ /* 0x000fe200000e0631 */
[----:B------:R-:W-:Y:S01]  /*b6c0*/  LOP3.LUT R46, R149, 0x380, RZ, 0xc0, !PT ;  /* 0x00000380952e7812 */ /* 0x000fe200078ec0ff */
[----:B------:R-:W-:Y:S01]  /*b6d0*/  UIMAD UR10, UR10, UR5, UR13 ;  /* 0x000000050a0a72a4 */ /* 0x000fe2000f8e020d */
[----:B------:R-:W-:Y:S02]  /*b6e0*/  SHF.R.U64 R34, R34, 0x3, RZ ;  /* 0x0000000322227819 */ /* 0x000fe400000012ff */
[----:B------:R-:W-:Y:S01]  /*b6f0*/  SHF.R.U64 R46, R46, 0x3, RZ ;  /* 0x000000032e2e7819 */ /* 0x000fe200000012ff */
[----:B------:R-:W-:Y:S01]  /*b700*/  USHF.R.S32.HI UR11, URZ, 0x1f, UR10 ;  /* 0x0000001f3f0b7899 */ /* 0x000fe2000801140a */
[----:B------:R-:W-:Y:S01]  /*b710*/  LOP3.LUT R74, R34, R45, RZ, 0x3c, !PT ;  /* 0x0000002d224a7212 */ /* 0x000fe200078e3cff */
[----:B------:R-:W-:Y:S01]  /*b720*/  UIMAD.WIDE.U32 UR6, UR10, UR8, URZ ;  /* 0x000000080a0672a5 */ /* 0x000fe2000f8e003f */
[----:B------:R-:W-:Y:S01]  /*b730*/  LOP3.LUT R46, R46, R149, RZ, 0x3c, !PT ;  /* 0x000000952e2e7212 */ /* 0x000fe200078e3cff */
[----:B------:R-:W-:Y:S01]  /*b740*/  UIMAD UR5, UR11, UR8, URZ ;  /* 0x000000080b0572a4 */ /* 0x000fe2000f8e023f */
[----:B------:R-:W-:Y:S01]  /*b750*/  MOV R71, R70 ;  /* 0x0000004600477202 */ /* 0x000fe20000000f00 */
[----:B------:R-:W-:Y:S01]  /*b760*/  IMAD R70, RZ, RZ, -UR13 ;  /* 0x8000000dff467e24 */ /* 0x000fe2000f8e02ff */
[----:B------:R-:W-:Y:S01]  /*b770*/  MOV R149, R74 ;  /* 0x0000004a00957202 */ /* 0x000fe20000000f00 */
[----:B------:R-:W-:Y:S01]  /*b780*/  UIMAD UR5, UR10, UR9, UR5 ;  /* 0x000000090a0572a4 */ /* 0x000fe2000f8e0205 */
[----:B------:R-:W-:Y:S01]  /*b790*/  MOV R74, R62 ;  /* 0x0000003e004a7202 */ /* 0x000fe20000000f00 */
[----:B0-----:R-:W-:Y:S01]  /*b7a0*/  IMAD R70, R155, R70, UR12 ;  /* 0x0000000c9b467e24 */ /* 0x001fe2000f8e0246 */
[----:B------:R-:W0:Y:S01]  /*b7b0*/  LDC.64 R62, c[0x0][0xb98] ;  /* 0x0002e600ff3e7b82 */ /* 0x000e220000000a00 */
[----:B------:R-:W-:Y:S01]  /*b7c0*/  F2FP.F16.F32.PACK_AB R4, R4, R5 ;  /* 0x000000050404723e */ /* 0x000fe200000000ff */
[----:B------:R-:W-:Y:S01]  /*b7d0*/  IMAD.U32 R50, RZ, RZ, UR6 ;  /* 0x00000006ff327e24 */ /* 0x000fe2000f8e00ff */
[----:B------:R-:W-:-:S05]  /*b7e0*/  F2FP.F16.F32.PACK_AB R5, R33, R154 ;  /* 0x0000009a2105723e */ /* 0x000fca00000000ff */
[----:B------:R-:W-:Y:S01]  /*b7f0*/  BAR.SYNC.DEFER_BLOCKING 0x1, 0x100 ;  /* 0x0044000000007b1d */ /* 0x000fe20000010000 */
[----:B------:R-:W-:Y:S01]  /*b800*/  MOV R66, R66 ;  /* 0x0000004200427202 */ /* 0x000fe20000000f00 */
[----:B------:R-:W-:Y:S01]  /*b810*/  IMAD R67, R70, 0x80, R216 ;  /* 0x0000008046437824 */ /* 0x000fe200078e02d8 */
[----:B------:R-:W-:Y:S01]  /*b820*/  LOP3.LUT R26, R37, 0x380, RZ, 0xc0, !PT ;  /* 0x00000380251a7812 */ /* 0x000fe200078ec0ff */
[----:B------:R-:W-:Y:S01]  /*b830*/  UIADD3 UR6, UR7, UR5, URZ ;  /* 0x0000000507067290 */ /* 0x000fe2000fffe03f */
[----:B------:R-:W-:Y:S01]  /*b840*/  MOV R52, R52 ;  /* 0x0000003400347202 */ /* 0x000fe20000000f00 */
[----:B------:R-:W-:Y:S01]  /*b850*/  IMAD.MOV.U32 R53, RZ, RZ, R67 ;  /* 0x000000ffff357224 */ /* 0x000fe200078e0043 */
[----:B------:R-:W-:Y:S01]  /*b860*/  SHF.R.U64 R26, R26, 0x3, RZ ;  /* 0x000000031a1a7819 */ /* 0x000fe200000012ff */
[----:B------:R-:W-:Y:S01]  /*b870*/  USHF.R.S32.HI UR12, URZ, 0x1f, UR14 ;  /* 0x0000001f3f0c7899 */ /* 0x000fe2000801140e */
[----:B------:R-:W-:Y:S01]  /*b880*/  IMAD.U32 R51, RZ, RZ, UR7 ;  /* 0x00000007ff337e24 */ /* 0x000fe2000f8e00ff */
[----:B------:R-:W-:Y:S01]  /*b890*/  MOV R54, R54 ;  /* 0x0000003600367202 */ /* 0x000fe20000000f00 */
[----:B------:R-:W-:Y:S01]  /*b8a0*/  IMAD.U32 R51, RZ, RZ, UR6 ;  /* 0x00000006ff337e24 */ /* 0x000fe2000f8e00ff */
[----:B------:R-:W-:Y:S01]  /*b8b0*/  LOP3.LUT R26, R26, R37, RZ, 0x3c, !PT ;  /* 0x000000251a1a7212 */ /* 0x000fe200078e3cff */
[----:B------:R-:W-:Y:S01]  /*b8c0*/  ULDC.64 UR6, c[0x0][0xb88] ;  /* 0x0002e20000067ab9 */ /* 0x000fe20000000a00 */
[----:B------:R-:W-:Y:S01]  /*b8d0*/  F2FP.F16.F32.PACK_AB R8, R8, R11 ;  /* 0x0000000b0808723e */ /* 0x000fe200000000ff */
[----:B------:R-:W-:Y:S01]  /*b8e0*/  ULDC UR5, c[0x0][0xa88] ;  /* 0x0002a20000057ab9 */ /* 0x000fe20000000800 */
[----:B------:R-:W-:Y:S01]  /*b8f0*/  MOV R58, R58 ;  /* 0x0000003a003a7202 */ /* 0x000fe20000000f00 */
[----:B------:R-:W-:Y:S01]  /*b900*/  ULDC.64 UR8, c[0x0][0xae8] ;  /* 0x0002ba0000087ab9 */ /* 0x000fe20000000a00 */
[----:B------:R-:W-:-:S02]  /*b910*/  F2FP.F16.F32.PACK_AB R10, R10, R13 ;  /* 0x0000000d0a0a723e */ /* 0x000fc400000000ff */
[----:B------:R-:W-:Y:S01]  /*b920*/  F2FP.F16.F32.PACK_AB R11, R141, R148 ;  /* 0x000000948d0b723e */ /* 0x000fe200000000ff */
[C---:B0-----:R-:W-:Y:S01]  /*b930*/  IMAD.WIDE.U32 R50, R62.reuse, UR14, R50 ;  /* 0x0000000e3e327c25 */ /* 0x041fe2000f8e0032 */
[----:B------:R-:W-:Y:S01]  /*b940*/  MOV R55, R26 ;  /* 0x0000001a00377202 */ /* 0x000fe20000000f00 */
[----:B------:R2:W-:Y:S02]  /*b950*/  STSM.16.M88.4 [R151], R4 ;  /* 0x0000000497007844 */ /* 0x0005e40000000200 */
[----:B------:R-:W-:Y:S01]  /*b960*/  IMAD R26, R62, UR12, RZ ;  /* 0x0000000c3e1a7c24 */ /* 0x000fe2000f8e02ff */
[----:B------:R-:W-:Y:S02]  /*b970*/  IADD3 R45, P2, R48, 0x6000, RZ ;  /* 0x00006000302d7810 */ /* 0x000fe40007f5e0ff */
[----:B------:R-:W-:Y:S01]  /*b980*/  F2FP.F16.F32.PACK_AB R14, R14, R15 ;  /* 0x0000000f0e0e723e */ /* 0x000fe200000000ff */
[----:B------:R-:W-:Y:S01]  /*b990*/  IMAD R63, R63, UR14, R26 ;  /* 0x0000000e3f3f7c24 */ /* 0x000fe2000f8e021a */
[----:B------:R-:W-:-:S02]  /*b9a0*/  F2FP.F16.F32.PACK_AB R12, R12, R121 ;  /* 0x000000790c0c723e */ /* 0x000fc400000000ff */
[----:B------:R-:W-:Y:S02]  /*b9b0*/  F2FP.F16.F32.PACK_AB R13, R135, R142 ;  /* 0x0000008e870d723e */ /* 0x000fe400000000ff */
[----:B------:R-:W-:Y:S02]  /*b9c0*/  F2FP.F16.F32.PACK_AB R15, R136, R139 ;  /* 0x0000008b880f723e */ /* 0x000fe400000000ff */
[----:B------:R-:W-:Y:S02]  /*b9d0*/  F2FP.F16.F32.PACK_AB R24, R24, R25 ;  /* 0x000000191818723e */ /* 0x000fe400000000ff */
[----:B------:R-:W-:Y:S01]  /*b9e0*/  LOP3.LUT R44, R45, 0x380, RZ, 0xc0, !PT ;  /* 0x000003802d2c7812 */ /* 0x000fe200078ec0ff */
[----:B--2---:R-:W-:Y:S01]  /*b9f0*/  @P1 IMAD.HI.U32 R4, R67, R152, RZ ;  /* 0x0000009843041227 */ /* 0x004fe200078e00ff */
[----:B------:R-:W-:Y:S02]  /*ba00*/  F2FP.F16.F32.PACK_AB R6, R3, R120 ;  /* 0x000000780306723e */ /* 0x000fe400000000ff */
[----:B------:R-:W-:-:S02]  /*ba10*/  F2FP.F16.F32.PACK_AB R5, R145, R146 ;  /* 0x000000929105723e */ /* 0x000fc400000000ff */
[----:B-1----:R-:W-:Y:S02]  /*ba20*/  @P1 SHF.R.U32.HI R53, RZ, R153, R4 ;  /* 0x00000099ff351219 */ /* 0x002fe40000011604 */
[----:B------:R-:W-:Y:S02]  /*ba30*/  F2FP.F16.F32.PACK_AB R4, R9, R122 ;  /* 0x0000007a0904723e */ /* 0x000fe400000000ff */
[----:B------:R-:W-:Y:S01]  /*ba40*/  F2FP.F16.F32.PACK_AB R7, R143, R150 ;  /* 0x000000968f07723e */ /* 0x000fe200000000ff */
[----:B------:R-:W-:Y:S01]  /*ba50*/  IMAD.MOV R3, RZ, RZ, -R53 ;  /* 0x000000ffff037224 */ /* 0x000fe200078e0a35 */
[----:B------:R-:W-:Y:S02]  /*ba60*/  F2FP.F16.F32.PACK_AB R9, R144, R147 ;  /* 0x000000939009723e */ /* 0x000fe400000000ff */
[----:B------:R-:W-:Y:S01]  /*ba70*/  IADD3 R50, P0, R53, R50, RZ ;  /* 0x0000003235327210 */ /* 0x000fe20007f1e0ff */
[----:B------:R-:W-:Y:S01]  /*ba80*/  IMAD R3, R86, R3, R67 ;  /* 0x0000000356037224 */ /* 0x000fe200078e0243 */
[----:B------:R0:W-:Y:S01]  /*ba90*/  STSM.16.M88.4 [R66], R4 ;  /* 0x0000000442007844 */ /* 0x0001e20000000200 */
[----:B------:R-:W-:Y:S01]  /*baa0*/  MOV R56, R56 ;  /* 0x0000003800387202 */ /* 0x000fe20000000f00 */
[----:B------:R-:W-:Y:S01]  /*bab0*/  IMAD R57, R70, 0x80, R215 ;  /* 0x0000008046397824 */ /* 0x000fe200078e02d7 */
[----:B------:R-:W-:Y:S01]  /*bac0*/  F2FP.F16.F32.PACK_AB R25, R133, R140 ;  /* 0x0000008c8519723e */ /* 0x000fe200000000ff */
[----:B------:R1:W-:Y:S01]  /*bad0*/  STSM.16.M88.4 [R58], R8 ;  /* 0x000000083a007844 */ /* 0x0003e20000000200 */
[----:B------:R-:W-:-:S02]  /*bae0*/  F2FP.F16.F32.PACK_AB R26, R61, R60 ;  /* 0x0000003c3d1a723e */ /* 0x000fc400000000ff */
[----:B------:R-:W-:Y:S01]  /*baf0*/  F2FP.F16.F32.PACK_AB R27, R134, R137 ;  /* 0x00000089861b723e */ /* 0x000fe200000000ff */
[----:B------:R-:W-:Y:S01]  /*bb00*/  STSM.16.M88.4 [R55], R12 ;  /* 0x0000000c37007844 */ /* 0x000fe20000000200 */
[----:B------:R-:W-:Y:S02]  /*bb10*/  SHF.R.U64 R44, R44, 0x3, RZ ;  /* 0x000000032c2c7819 */ /* 0x000fe400000012ff */
[----:B------:R-:W-:Y:S01]  /*bb20*/  F2FP.F16.F32.PACK_AB R96, R97, R96 ;  /* 0x000000606160723e */ /* 0x000fe200000000ff */
[----:B------:R2:W-:Y:S01]  /*bb30*/  STSM.16.M88.4 [R56], R24 ;  /* 0x0000001838007844 */ /* 0x0005e20000000200 */
[----:B------:R-:W-:Y:S01]  /*bb40*/  LOP3.LUT R44, R44, R45, RZ, 0x3c, !PT ;  /* 0x0000002d2c2c7212 */ /* 0x000fe200078e3cff */
[----:B------:R-:W-:Y:S01]  /*bb50*/  IMAD.X R45, RZ, RZ, R49, P2 ;  /* 0x000000ffff2d7224 */ /* 0x000fe200010e0631 */
[----:B------:R-:W-:Y:S02]  /*bb60*/  MOV R82, R82 ;  /* 0x0000005200527202 */ /* 0x000fe40000000f00 */
[----:B0-----:R-:W-:-:S02]  /*bb70*/  F2FP.F16.F32.PACK_AB R4, R65, R64 ;  /* 0x000000404104723e */ /* 0x001fc400000000ff */
[----:B------:R-:W-:Y:S02]  /*bb80*/  F2FP.F16.F32.PACK_AB R5, R131, R138 ;  /* 0x0000008a8305723e */ /* 0x000fe400000000ff */
[----:B-1----:R-:W-:Y:S02]  /*bb90*/  SHF.R.S32.HI R9, RZ, 0x1f, R53 ;  /* 0x0000001fff097819 */ /* 0x002fe40000011435 */
[----:B------:R-:W-:Y:S02]  /*bba0*/  SHF.R.S32.HI R8, RZ, 0x1f, R3 ;  /* 0x0000001fff087819 */ /* 0x000fe40000011403 */
[----:B------:R-:W-:Y:S02]  /*bbb0*/  IADD3.X R51, R9, R51, R63, P0, !PT ;  /* 0x0000003309337210 */ /* 0x000fe400007fe43f */
[----:B------:R-:W-:Y:S01]  /*bbc0*/  F2FP.F16.F32.PACK_AB R6, R69, R68 ;  /* 0x000000444506723e */ /* 0x000fe200000000ff */
[----:B------:R-:W-:Y:S01]  /*bbd0*/  IMAD R8, R8, UR6, RZ ;  /* 0x0000000608087c24 */ /* 0x000fe2000f8e02ff */
[----:B------:R-:W-:Y:S01]  /*bbe0*/  F2FP.F16.F32.PACK_AB R7, R129, R132 ;  /* 0x000000848107723e */ /* 0x000fe200000000ff */
[----:B------:R-:W-:Y:S01]  /*bbf0*/  IMAD.WIDE.U32 R50, R3, UR6, R50 ;  /* 0x0000000603327c25 */ /* 0x000fe2000f8e0032 */
[----:B------:R-:W-:Y:S01]  /*bc00*/  LOP3.LUT P0, RZ, R210, 0x3, RZ, 0xc0, !PT ;  /* 0x00000003d2ff7812 */ /* 0x000fe2000780c0ff */
[----:B------:R-:W0:Y:S01]  /*bc10*/  @P1 LDC R69, c[0x0][0xbf0] ;  /* 0x0002fc00ff451b82 */ /* 0x000e220000000800 */
[----:B------:R-:W-:Y:S01]  /*bc20*/  F2FP.F16.F32.PACK_AB R9, R127, R130 ;  /* 0x000000827f09723e */ /* 0x000fe200000000ff */
[----:B------:R-:W-:Y:S01]  /*bc30*/  IMAD R53, R3, UR7, R8 ;  /* 0x0000000703357c24 */ /* 0x000fe2000f8e0208 */
[----:B------:R1:W-:Y:S01]  /*bc40*/  STSM.16.M88.4 [R54], R4 ;  /* 0x0000000436007844 */ /* 0x0003e20000000200 */
[----:B------:R-:W-:Y:S01]  /*bc50*/  IMAD R68, R86, UR5, RZ ;  /* 0x0000000556447c24 */ /* 0x000fe2000f8e02ff */
[----:B------:R-:W-:Y:S01]  /*bc60*/  ULDC.64 UR6, c[0x0][0xb50] ;  /* 0x0002d40000067ab9 */ /* 0x000fe20000000a00 */
[----:B------:R-:W-:Y:S01]  /*bc70*/  VIADD R3, R57, 0x8 ;  /* 0x0000000839037836 */ /* 0x000fe20000000000 */
[----:B--2---:R-:W-:-:S02]  /*bc80*/  LEA R24, P3, R50, UR6, 0x2 ;  /* 0x0000000632187c11 */ /* 0x004fc4000f8610ff */
[-C--:B------:R-:W-:Y:S02]  /*bc90*/  ISETP.GE.OR P2, PT, R57, R68.reuse, P0 ;  /* 0x000000443900720c */ /* 0x080fe40000746670 */
[----:B------:R-:W-:Y:S01]  /*bca0*/  ISETP.GE.OR P0, PT, R3, R68, P0 ;  /* 0x000000440300720c */ /* 0x000fe20000706670 */
[----:B------:R-:W-:Y:S01]  /*bcb0*/  SHFL.IDX PT, R64, R24, 0x1, 0x1c1f ;  /* 0x003c1f0018407f89 */ /* 0x000fe200000e0000 */
[----:B------:R-:W-:Y:S02]  /*bcc0*/  F2FP.F16.F32.PACK_AB R8, R73, R72 ;  /* 0x000000484908723e */ /* 0x000fe400000000ff */
[----:B------:R-:W-:Y:S02]  /*bcd0*/  F2FP.F16.F32.PACK_AB R10, R77, R76 ;  /* 0x0000004c4d0a723e */ /* 0x000fe400000000ff */
[----:B------:R-:W-:Y:S01]  /*bce0*/  F2FP.F16.F32.PACK_AB R11, R123, R128 ;  /* 0x000000807b0b723e */ /* 0x000fe200000000ff */
[----:B-1----:R-:W-:Y:S01]  /*bcf0*/  IMAD.IADD R5, R51, 0x1, R53 ;  /* 0x0000000133057824 */ /* 0x002fe200078e0235 */
[----:B------:R-:W-:-:S02]  /*bd00*/  F2FP.F16.F32.PACK_AB R4, R81, R80 ;  /* 0x000000505104723e */ /* 0x000fc400000000ff */
[----:B------:R-:W-:Y:S01]  /*bd10*/  F2FP.F16.F32.PACK_AB R6, R85, R84 ;  /* 0x000000545506723e */ /* 0x000fe200000000ff */
[----:B------:R-:W-:Y:S01]  /*bd20*/  STSM.16.M88.4 [R52], R8 ;  /* 0x0000000834007844 */ /* 0x000fe20000000200 */
[----:B------:R-:W-:Y:S02]  /*bd30*/  LEA.HI.X R3, R50, UR7, R5, 0x2, P3 ;  /* 0x0000000732037c11 */ /* 0x000fe400098f1405 */
[----:B------:R-:W-:Y:S01]  /*bd40*/  F2FP.F16.F32.PACK_AB R5, R124, R125 ;  /* 0x0000007d7c05723e */ /* 0x000fe200000000ff */
[----:B------:R-:W-:Y:S01]  /*bd50*/  SHFL.IDX PT, R50, R24, RZ, 0x1c1f ;  /* 0x001c1fff18327589 */ /* 0x000fe200000e0000 */
[----:B------:R-:W-:Y:S02]  /*bd60*/  F2FP.F16.F32.PACK_AB R7, R87, R126 ;  /* 0x0000007e5707723e */ /* 0x000fe400000000ff */
[----:B------:R-:W-:Y:S01]  /*bd70*/  F2FP.F16.F32.PACK_AB R12, R89, R88 ;  /* 0x00000058590c723e */ /* 0x000fe200000000ff */
[----:B------:R-:W1:Y:S01]  /*bd80*/  SHFL.IDX PT, R51, R3, RZ, 0x1c1f ;  /* 0x001c1fff03337589 */ /* 0x000e6200000e0000 */
[----:B------:R-:W-:-:S02]  /*bd90*/  F2FP.F16.F32.PACK_AB R13, R91, R90 ;  /* 0x0000005a5b0d723e */ /* 0x000fc400000000ff */
[----:B------:R-:W-:Y:S01]  /*bda0*/  F2FP.F16.F32.PACK_AB R14, R93, R92 ;  /* 0x0000005c5d0e723e */ /* 0x000fe200000000ff */
[----:B------:R-:W-:Y:S01]  /*bdb0*/  STSM.16.M88.4 [R74], R4 ;  /* 0x000000044a007844 */ /* 0x000fe20000000200 */
[----:B------:R-:W-:Y:S02]  /*bdc0*/  F2FP.F16.F32.PACK_AB R15, R95, R94 ;  /* 0x0000005e5f0f723e */ /* 0x000fe400000000ff */
[----:B------:R-:W-:Y:S01]  /*bdd0*/  F2FP.F16.F32.PACK_AB R97, R99, R98 ;  /* 0x000000626361723e */ /* 0x000fe200000000ff */
[----:B------:R2:W3:Y:S01]  /*bde0*/  SHFL.IDX PT, R65, R3, 0x1, 0x1c1f ;  /* 0x003c1f0003417f89 */ /* 0x0004e200000e0000 */
[----:B------:R-:W-:Y:S02]  /*bdf0*/  F2FP.F16.F32.PACK_AB R104, R105, R104 ;  /* 0x000000686968723e */ /* 0x000fe400000000ff */
[----:B------:R-:W-:Y:S01]  /*be00*/  MOV R78, R78 ;  /* 0x0000004e004e7202 */ /* 0x000fe20000000f00 */
        /* <DEDUP_REMOVED lines=12> */
[C---:B------:R-:W-:Y:S02]  /*bed0*/  IADD3 R31, P5, R48.reuse, 0x2000, RZ ;  /* 0x00002000301f7810 */ /* 0x040fe40007fbe0ff */
[----:B------:R-:W-:Y:S01]  /*bee0*/  IADD3 R35, P6, R48, 0x3000, RZ ;  /* 0x0000300030237810 */ /* 0x000fe20007fde0ff */
[----:B------:R-:W-:Y:S01]  /*bef0*/  STSM.16.M88.4 [R71], R112 ;  /* 0x0000007047007844 */ /* 0x000fe20000000200 */
[----:B------:R-:W-:Y:S02]  /*bf00*/  LOP3.LUT R30, R31, 0x380, RZ, 0xc0, !PT ;  /* 0x000003801f1e7812 */ /* 0x000fe400078ec0ff */
[----:B------:R-:W-:Y:S01]  /*bf10*/  LOP3.LUT R34, R35, 0x380, RZ, 0xc0, !PT ;  /* 0x0000038023227812 */ /* 0x000fe200078ec0ff */
[----:B------:R-:W-:Y:S01]  /*bf20*/  BAR.SYNC.DEFER_BLOCKING 0x1, 0x100 ;  /* 0x0044000000007b1d */ /* 0x000fe20000010000 */
[----:B------:R-:W-:Y:S01]  /*bf30*/  SHF.R.U64 R30, R30, 0x3, RZ ;  /* 0x000000031e1e7819 */ /* 0x000fe200000012ff */
[----:B--2---:R-:W-:Y:S01]  /*bf40*/  IMAD R3, R206, 0x20, R209 ;  /* 0x00000020ce037824 */ /* 0x004fe200078e02d1 */
[----:B------:R-:W-:-:S02]  /*bf50*/  SHF.R.U64 R34, R34, 0x3, RZ ;  /* 0x0000000322227819 */ /* 0x000fc400000012ff */
[----:B------:R-:W-:Y:S01]  /*bf60*/  LOP3.LUT R30, R30, R31, RZ, 0x3c, !PT ;  /* 0x0000001f1e1e7212 */ /* 0x000fe200078e3cff */
[--C-:B------:R-:W-:Y:S01]  /*bf70*/  IMAD.X R31, RZ, RZ, R49.reuse, P5 ;  /* 0x000000ffff1f7224 */ /* 0x100fe200028e0631 */
[----:B------:R-:W-:Y:S01]  /*bf80*/  UIMAD UR5, UR11, UR8, URZ ;  /* 0x000000080b0572a4 */ /* 0x000fe2000f8e023f */
[----:B------:R-:W-:Y:S01]  /*bf90*/  LOP3.LUT R34, R34, R35, RZ, 0x3c, !PT ;  /* 0x0000002322227212 */ /* 0x000fe200078e3cff */
[----:B------:R-:W-:Y:S01]  /*bfa0*/  IMAD.X R35, RZ, RZ, R49, P6 ;  /* 0x000000ffff237224 */ /* 0x000fe200030e0631 */
[C---:B------:R-:W-:Y:S02]  /*bfb0*/  IADD3 R43, P5, R48.reuse, 0x9000, RZ ;  /* 0x00009000302b7810 */ /* 0x040fe40007fbe0ff */
[C---:B------:R-:W-:Y:S02]  /*bfc0*/  LOP3.LUT R33, R48.reuse, 0x380, RZ, 0xc0, !PT ;  /* 0x0000038030217812 */ /* 0x040fe400078ec0ff */
[----:B------:R-:W-:Y:S01]  /*bfd0*/  R2UR UR13, R207 ;  /* 0x00000000cf0d72ca */ /* 0x000fe200000e0000 */
[----:B-1----:R-:W-:Y:S01]  /*bfe0*/  @!P2 ST.E desc[UR60][R50.64], R2 ;  /* 0x000000023200a985 */ /* 0x002fe2000c10193c */
[----:B------:R-:W-:Y:S01]  /*bff0*/  IADD3 R37, P6, R48, 0xa000, RZ ;  /* 0x0000a00030257810 */ /* 0x000fe20007fde0ff */
[----:B------:R-:W-:Y:S01]  /*c000*/  UIMAD.WIDE.U32 UR6, UR10, UR8, URZ ;  /* 0x000000080a0672a5 */ /* 0x000fe2000f8e003f */
[----:B------:R-:W-:Y:S01]  /*c010*/  LOP3.LUT R42, R43, 0x380, RZ, 0xc0, !PT ;  /* 0x000003802b2a7812 */ /* 0x000fe200078ec0ff */
[----:B---3--:R1:W-:Y:S01]  /*c020*/  @!P0 ST.E desc[UR60][R64.64], R0 ;  /* 0x0000000040008985 */ /* 0x0083e2000c10193c */
[----:B------:R-:W-:Y:S01]  /*c030*/  UIMAD UR5, UR10, UR9, UR5 ;  /* 0x000000090a0572a4 */ /* 0x000fe2000f8e0205 */
[----:B------:R-:W-:-:S02]  /*c040*/  LOP3.LUT R32, R37, 0x380, RZ, 0xc0, !PT ;  /* 0x0000038025207812 */ /* 0x000fc400078ec0ff */
[----:B------:R2:W5:Y:S01]  /*c050*/  LD.E.128 R24, desc[UR60][R20.64] ;  /* 0x0000003c14187980 */ /* 0x000562000c101d00 */
[----:B------:R-:W-:Y:S01]  /*c060*/  ULDC.64 UR8, c[0x0][0xaf0] ;  /* 0x0002bc0000087ab9 */ /* 0x000fe20000000a00 */
[----:B------:R-:W-:Y:S02]  /*c070*/  SHF.R.U64 R42, R42, 0x3, RZ ;  /* 0x000000032a2a7819 */ /* 0x000fe400000012ff */
[----:B------:R3:W5:Y:S01]  /*c080*/  LD.E.128 R8, desc[UR60][R30.64] ;  /* 0x0000003c1e087980 */ /* 0x000762000c101d00 */
[----:B------:R-:W-:Y:S01]  /*c090*/  UIADD3 UR7, UR7, UR5, URZ ;  /* 0x0000000507077290 */ /* 0x000fe2000fffe03f */
[----:B------:R-:W-:Y:S01]  /*c0a0*/  SHF.R.U64 R32, R32, 0x3, RZ ;  /* 0x0000000320207819 */ /* 0x000fe200000012ff */
[----:B------:R-:W-:Y:S01]  /*c0b0*/  UIADD3 UR4, UR4, 0x36820, URZ ;  /* 0x0003682004047890 */ /* 0x000fe2000fffe03f */
[----:B------:R-:W-:Y:S01]  /*c0c0*/  SHF.R.U64 R33, R33, 0x3, RZ ;  /* 0x0000000321217819 */ /* 0x000fe200000012ff */
[----:B------:R-:W5:Y:S01]  /*c0d0*/  LD.E.128 R4, desc[UR60][R34.64] ;  /* 0x0000003c22047980 */ /* 0x000f62000c101d00 */
[----:B--2---:R-:W2:Y:S01]  /*c0e0*/  @P1 LDC R21, c[0x0][0xbec] ;  /* 0x0002fb00ff151b82 */ /* 0x004ea20000000800 */
[----:B------:R-:W-:Y:S01]  /*c0f0*/  IMAD R20, R70, 0x80, R3 ;  /* 0x0000008046147824 */ /* 0x000fe200078e0203 */
[----:B------:R-:W-:Y:S01]  /*c100*/  LOP3.LUT R42, R42, R43, RZ, 0x3c, !PT ;  /* 0x0000002b2a2a7212 */ /* 0x000fe200078e3cff */
[----:B------:R-:W5:Y:S01]  /*c110*/  LD.E.128 R72, desc[UR60][R38.64] ;  /* 0x0000003c26487980 */ /* 0x000f62000c101d00 */
[----:B------:R-:W-:Y:S01]  /*c120*/  UIADD3 UR36, UR36, 0x1, URZ ;  /* 0x0000000124247890 */ /* 0x000fe2000fffe03f */
[----:B------:R-:W-:-:S02]  /*c130*/  ULDC.64 UR10, c[0x0][0xa80] ;  /* 0x0002a000000a7ab9 */ /* 0x000fc40000000a00 */
[----:B------:R-:W5:Y:S01]  /*c140*/  LD.E.128 R60, desc[UR60][R40.64] ;  /* 0x0000003c283c7980 */ /* 0x000f62000c101d00 */
[----:B---3--:R-:W3:Y:S01]  /*c150*/  LDC.64 R30, c[0x0][0xae0] ;  /* 0x0002b800ff1e7b82 */ /* 0x008ee20000000a00 */
[----:B-1----:R-:W-:Y:S01]  /*c160*/  IMAD.MOV.U32 R0, RZ, RZ, R20 ;  /* 0x000000ffff007224 */ /* 0x002fe200078e0014 */
[----:B------:R-:W-:Y:S01]  /*c170*/  UIMAD UR5, UR12, UR8, URZ ;  /* 0x000000080c0572a4 */ /* 0x000fe2000f8e023f */
[----:B------:R-:W-:Y:S01]  /*c180*/  LOP3.LUT R32, R32, R37, RZ, 0x3c, !PT ;  /* 0x0000002520207212 */ /* 0x000fe200078e3cff */
[----:B------:R-:W-:Y:S01]  /*c190*/  UIMAD.WIDE.U32 UR6, UR14, UR8, UR6 ;  /* 0x000000080e0672a5 */ /* 0x000fe2000f8e0006 */
[----:B------:R-:W-:Y:S01]  /*c1a0*/  LOP3.LUT R48, R33, R48, RZ, 0x3c, !PT ;  /* 0x0000003021307212 */ /* 0x000fe200078e3cff */
[----:B------:R-:W-:Y:S01]  /*c1b0*/  UIMAD UR5, UR14, UR9, UR5 ;  /* 0x000000090e0572a4 */ /* 0x000fe2000f8e0205 */
[----:B------:R-:W-:Y:S01]  /*c1c0*/  IADD3.X R37, RZ, R49, RZ, P4, !PT ;  /* 0x00000031ff257210 */ /* 0x000fe200027fe4ff */
[--C-:B------:R-:W-:Y:S01]  /*c1d0*/  IMAD.X R43, RZ, RZ, R49.reuse, P5 ;  /* 0x000000ffff2b7224 */ /* 0x100fe200028e0631 */
[----:B------:R-:W5:Y:S01]  /*c1e0*/  LD.E.128 R52, desc[UR60][R44.64] ;  /* 0x0000003c2c347980 */ /* 0x000f62000c101d00 */
[----:B------:R-:W-:-:S03]  /*c1f0*/  IMAD.X R33, RZ, RZ, R49, P6 ;  /* 0x000000ffff217224 */ /* 0x000fc600030e0631 */
[----:B------:R1:W5:Y:S01]  /*c200*/  LD.E.128 R12, desc[UR60][R28.64] ;  /* 0x0000003c1c0c7980 */ /* 0x000362000c101d00 */
[----:B--2---:R-:W-:Y:S01]  /*c210*/  @P1 IMAD.HI.U32 R2, R20, R21, RZ ;  /* 0x0000001514021227 */ /* 0x004fe200078e00ff */
[----:B------:R-:W-:Y:S02]  /*c220*/  UIADD3 UR7, UR7, UR5, URZ ;  /* 0x0000000507077290 */ /* 0x000fe4000fffe03f */
[----:B------:R-:W5:Y:S01]  /*c230*/  LD.E.128 R56, desc[UR60][R48.64] ;  /* 0x0000003c30387980 */ /* 0x000f62000c101d00 */
[----:B------:R-:W-:Y:S01]  /*c240*/  ULDC.64 UR8, c[0x0][0xad8] ;  /* 0x0002b60000087ab9 */ /* 0x000fe20000000a00 */
[----:B0-----:R-:W-:Y:S02]  /*c250*/  @P1 SHF.R.U32.HI R0, RZ, R69, R2 ;  /* 0x00000045ff001219 */ /* 0x001fe40000011602 */
[----:B------:R-:W5:Y:S02]  /*c260*/  LD.E.128 R80, desc[UR60][R36.64] ;  /* 0x0000003c24507980 */ /* 0x000f64000c101d00 */
[--C-:B------:R-:W-:Y:S01]  /*c270*/  SHF.R.S32.HI R3, RZ, 0x1f, R0.reuse ;  /* 0x0000001fff037819 */ /* 0x100fe20000011400 */
[----:B------:R-:W-:Y:S01]  /*c280*/  IMAD.MOV R21, RZ, RZ, -R0 ;  /* 0x000000ffff157224 */ /* 0x000fe200078e0a00 */
[----:B------:R-:W5:Y:S03]  /*c290*/  LD.E.128 R76, desc[UR60][R42.64] ;  /* 0x0000003c2a4c7980 */ /* 0x000f66000c101d00 */
[----:B---3--:R-:W-:Y:S01]  /*c2a0*/  IMAD R3, R3, R30, RZ ;  /* 0x0000001e03037224 */ /* 0x008fe200078e02ff */
[----:B------:R0:W5:Y:S01]  /*c2b0*/  LD.E.128 R64, desc[UR60][R32.64] ;  /* 0x0000003c20407980 */ /* 0x000162000c101d00 */
[----:B------:R-:W-:-:S02]  /*c2c0*/  IMAD R21, R86, R21, R20 ;  /* 0x0000001556157224 */ /* 0x000fc400078e0214 */
[C---:B-1----:R-:W-:Y:S01]  /*c2d0*/  IMAD R29, R0.reuse, R31, R3 ;  /* 0x0000001f001d7224 */ /* 0x042fe200078e0203 */
[----:B------:R1:W5:Y:S01]  /*c2e0*/  LD.E.128 R48, desc[UR60][R46.64] ;  /* 0x0000003c2e307980 */ /* 0x000362000c101d00 */
[----:B------:R-:W-:Y:S01]  /*c2f0*/  IMAD.WIDE.U32 R2, R0, R30, UR6 ;  /* 0x0000000600027e25 */ /* 0x000fe2000f8e001e */
[----:B------:R-:W-:Y:S01]  /*c300*/  SHF.R.S32.HI R0, RZ, 0x1f, R21 ;  /* 0x0000001fff007819 */ /* 0x000fe20000011415 */
[----:B------:R-:W-:Y:S01]  /*c310*/  @!PT LDS RZ, [RZ] ;  /* 0x00000000fffff984 */ /* 0x000fe20000000800 */
[----:B------:R-:W-:Y:S01]  /*c320*/  @!PT LDS RZ, [RZ] ;  /* 0x00000000fffff984 */ /* 0x000fe20000000800 */
[----:B------:R-:W-:Y:S01]  /*c330*/  @!PT LDS RZ, [RZ] ;  /* 0x00000000fffff984 */ /* 0x000fe20000000800 */
[----:B------:R-:W-:Y:S01]  /*c340*/  @!PT LDS RZ, [RZ] ;  /* 0x00000000fffff984 */ /* 0x000fe20000000800 */
[----:B------:R2:W-:Y:S06]  /*c350*/  MEMBAR.ALL.CTA ;  /* 0x0000000000007992 */ /* 0x0005ec0000008000 */
[----:B--2---:R-:W2:Y:S01]  /*c360*/  FENCE.VIEW.ASYNC.S ;  /* 0x00000000000073c6 */ /* 0x004ea20000000000 */
[----:B------:R-:W-:-:S02]  /*c370*/  IMAD.IADD R3, R3, 0x1, R29 ;  /* 0x0000000103037824 */ /* 0x000fc400078e021d */
[----:B------:R-:W-:Y:S02]  /*c380*/  IMAD R0, R0, UR8, RZ ;  /* 0x0000000800007c24 */ /* 0x000fe4000f8e02ff */
[----:B0-----:R-:W-:Y:S01]  /*c390*/  IMAD R33, R70, 0x80, R209 ;  /* 0x0000008046217824 */ /* 0x001fe200078e02d1 */
[----:B------:R-:W-:Y:S01]  /*c3a0*/  ULDC UR5, c[0x0][0xc] ;  /* 0x0000030000057ab9 */ /* 0x000fe20000000800 */
[C---:B------:R-:W-:Y:S02]  /*c3b0*/  IMAD R29, R21.reuse, UR9, R0 ;  /* 0x00000009151d7c24 */ /* 0x040fe4000f8e0200 */
[----:B------:R-:W-:Y:S01]  /*c3c0*/  IMAD.WIDE.U32 R2, R21, UR8, R2 ;  /* 0x0000000815027c25 */ /* 0x000fe2000f8e0002 */
[----:B------:R-:W-:Y:S01]  /*c3d0*/  ISETP.GE.AND P2, PT, R33, R68, PT ;  /* 0x000000442100720c */ /* 0x000fe20003f46270 */
[----:B------:R-:W-:Y:S01]  /*c3e0*/  UMOV UR6, 0x1 ;  /* 0x0000000100067882 */ /* 0x000fe20000000000 */
[----:B------:R-:W-:Y:S01]  /*c3f0*/  UIADD3 UR13, UR5, UR13, URZ ;  /* 0x0000000d050d7290 */ /* 0x000fe2000fffe03f */
[----:B------:R-:W-:Y:S01]  /*c400*/  IMAD.IADD R29, R3, 0x1, R29 ;  /* 0x00000001031d7824 */ /* 0x000fe200078e021d */
[----:B------:R-:W-:Y:S01]  /*c410*/  UPRMT UR5, URZ, 0x654, UR4 ;  /* 0x000006543f057896 */ /* 0x000fe20008000004 */
[----:B------:R-:W-:Y:S01]  /*c420*/  LEA R0, P1, R2, UR10, 0x1 ;  /* 0x0000000a02007c11 */ /* 0x000fe2000f8208ff */
[----:B------:R-:W-:-:S02]  /*c430*/  UPRMT UR4, UR6, 0x654, UR4 ;  /* 0x0000065406047896 */ /* 0x000fc40008000004 */
[----:B------:R-:W-:Y:S01]  /*c440*/  UISETP.NE.AND UP0, UPT, UR36, 0x2, UPT ;  /* 0x000000022400788c */ /* 0x000fe2000bf05270 */
[C---:B------:R-:W-:Y:S01]  /*c450*/  VIADD R21, R33.reuse, 0x20 ;  /* 0x0000002021157836 */ /* 0x040fe20000000000 */
[----:B------:R-:W-:Y:S02]  /*c460*/  LEA.HI.X R32, R2, UR11, R29, 0x1, P1 ;  /* 0x0000000b02207c11 */ /* 0x000fe400088f0c1d */
[----:B------:R-:W-:Y:S01]  /*c470*/  USEL UR6, URZ, 0x1, UP0 ;  /* 0x000000013f067887 */ /* 0x000fe20008000000 */
[----:B------:R-:W-:Y:S01]  /*c480*/  VIADD R3, R33, 0x40 ;  /* 0x0000004021037836 */ /* 0x000fe20000000000 */
[-C--:B------:R-:W-:Y:S01]  /*c490*/  ISETP.GE.AND P0, PT, R21, R68.reuse, PT ;  /* 0x000000441500720c */ /* 0x080fe20003f06270 */
[----:B--2---:R-:W-:Y:S01]  /*c4a0*/  SYNCS.ARRIVE.TRANS64.RED.A1T0 RZ, [UR5], RZ ;  /* 0x000000ffffff79a7 */ /* 0x004fe20008100405 */
[----:B------:R-:W-:Y:S01]  /*c4b0*/  IMAD.U32 R207, RZ, RZ, UR13 ;  /* 0x0000000dffcf7e24 */ /* 0x000fe2000f8e00ff */
[----:B------:R-:W-:Y:S01]  /*c4c0*/  USEL UR36, UR36, URZ, UP0 ;  /* 0x0000003f24247287 */ /* 0x000fe20008000000 */
[----:B------:R1:W0:Y:S01]  /*c4d0*/  SHFL.IDX PT, R20, R0, RZ, 0x181f ;  /* 0x00181fff00147589 */ /* 0x00022200000e0000 */
[----:B------:R-:W-:Y:S01]  /*c4e0*/  ULOP3.LUT UR39, UR39, UR6, URZ, 0x3c, !UPT ;  /* 0x0000000627277292 */ /* 0x000fe2000f8e3c3f */
[----:B------:R-:W-:Y:S02]  /*c4f0*/  BSSY B0, `(.L_x_3648) ;  /* 0x0000011000007945 */ /* 0x000fe40003800000 */
[----:B------:R1:W2:Y:S01]  /*c500*/  SHFL.IDX PT, R21, R32, RZ, 0x181f ;  /* 0x00181fff20157589 */ /* 0x0002a200000e0000 */
[----:B------:R-:W-:Y:S01]  /*c510*/  SYNCS.ARRIVE.TRANS64.RED.A1T0 RZ, [UR4], RZ ;  /* 0x000000ffffff79a7 */ /* 0x000fe20008100404 */
[----:B------:R-:W-:Y:S01]  /*c520*/  ISETP.GE.AND P1, PT, R3, R68, PT ;  /* 0x000000440300720c */ /* 0x000fe20003f26270 */
[----:B------:R-:W-:-:S12]  /*c530*/  @P2 BRA `(.L_x_3649) ;  /* 0x0000000000302947 */ /* 0x000fd80003800000 */
[----:B------:R-:W-:Y:S02]  /*c540*/  ULDC UR4, c[0x0][0xac8] ;  /* 0x0002b20000047ab9 */ /* 0x000fe40000000800 */
[----:B------:R-:W-:Y:S02]  /*c550*/  ISETP.GE.AND P3, PT, R205, UR4, PT ;  /* 0x00000004cd007c0c */ /* 0x000fe4000bf66270 */
[----:B------:R-:W-:Y:S02]  /*c560*/  ISETP.GE.AND P4, PT, R204, UR4, PT ;  /* 0x00000004cc007c0c */ /* 0x000fe4000bf86270 */
[----:B------:R-:W-:-:S09]  /*c570*/  ISETP.GE.AND P2, PT, R23, UR4, PT ;  /* 0x0000000417007c0c */ /* 0x000fd2000bf46270 */
[-C--:B0-----:R-:W-:Y:S02]  /*c580*/  @!P3 LEA R28, P5, R205, R20.reuse, 0x1 ;  /* 0x00000014cd1cb211 */ /* 0x081fe400078a08ff */
[C---:B------:R-:W-:Y:S02]  /*c590*/  @!P4 LEA R30, P6, R204.reuse, R20, 0x1 ;  /* 0x00000014cc1ec211 */ /* 0x040fe400078c08ff */
[----:B--2---:R-:W-:Y:S01]  /*c5a0*/  @!P2 IMAD.WIDE R2, R23, 0x2, R20 ;  /* 0x000000021702a825 */ /* 0x004fe200078e0214 */
[-C--:B------:R-:W-:Y:S02]  /*c5b0*/  @!P3 LEA.HI.X R29, R205, R21.reuse, R220, 0x1, P5 ;  /* 0x00000015cd1db211 */ /* 0x080fe400028f0cdc */
[----:B------:R-:W-:Y:S02]  /*c5c0*/  @!P4 LEA.HI.X R31, R204, R21, R219, 0x1, P6 ;  /* 0x00000015cc1fc211 */ /* 0x000fe400030f0cdb */
[----:B-----5:R3:W-:Y:S04]  /*c5d0*/  @!P2 ST.E.128 desc[UR60][R2.64], R56 ;  /* 0x000000380200a985 */ /* 0x0207e8000c101d3c */
[----:B------:R3:W-:Y:S04]  /*c5e0*/  @!P3 ST.E.128 desc[UR60][R28.64], R72 ;  /* 0x000000481c00b985 */ /* 0x0007e8000c101d3c */
[----:B------:R3:W-:Y:S02]  /*c5f0*/  @!P4 ST.E.128 desc[UR60][R30.64], R80 ;  /* 0x000000501e00c985 */ /* 0x0007e4000c101d3c */
.L_x_3649:
[----:B------:R-:W-:Y:S05]  /*c600*/  BSYNC B0 ;  /* 0x0000000000007941 */ /* 0x000fea0003800000 */
.L_x_3648:
[----:B--2---:R2:W4:Y:S01]  /*c610*/  SHFL.IDX PT, R21, R32, 0x1, 0x181f ;  /* 0x00381f0020157f89 */ /* 0x00452200000e0000 */
[----:B------:R-:W-:Y:S03]  /*c620*/  BSSY B0, `(.L_x_3650) ;  /* 0x000000f000007945 */ /* 0x000fe60003800000 */
[----:B0-----:R2:W0:Y:S01]  /*c630*/  SHFL.IDX PT, R20, R0, 0x1, 0x181f ;  /* 0x00381f0000147f89 */ /* 0x00142200000e0000 */
[----:B------:R-:W-:Y:S05]  /*c640*/  @P0 BRA `(.L_x_3651) ;  /* 0x0000000000300947 */ /* 0x000fea0003800000 */
[----:B------:R-:W-:Y:S02]  /*c650*/  ULDC UR4, c[0x0][0xac8] ;  /* 0x0002b20000047ab9 */ /* 0x000fe40000000800 */
[----:B------:R-:W-:Y:S02]  /*c660*/  ISETP.GE.AND P4, PT, R205, UR4, PT ;  /* 0x00000004cd007c0c */ /* 0x000fe4000bf86270 */
[----:B------:R-:W-:Y:S02]  /*c670*/  ISETP.GE.AND P5, PT, R204, UR4, PT ;  /* 0x00000004cc007c0c */ /* 0x000fe4000bfa6270 */
[----:B------:R-:W-:-:S09]  /*c680*/  ISETP.GE.AND P3, PT, R23, UR4, PT ;  /* 0x0000000417007c0c */ /* 0x000fd2000bf66270 */
[-C--:B0--3--:R-:W-:Y:S02]  /*c690*/  @!P4 LEA R28, P0, R205, R20.reuse, 0x1 ;  /* 0x00000014cd1cc211 */ /* 0x089fe400078008ff */
[C---:B------:R-:W-:Y:S02]  /*c6a0*/  @!P5 LEA R30, P2, R204.reuse, R20, 0x1 ;  /* 0x00000014cc1ed211 */ /* 0x040fe400078408ff */
[----:B----4-:R-:W-:Y:S01]  /*c6b0*/  @!P3 IMAD.WIDE R2, R23, 0x2, R20 ;  /* 0x000000021702b825 */ /* 0x010fe200078e0214 */
[-C--:B------:R-:W-:Y:S02]  /*c6c0*/  @!P4 LEA.HI.X R29, R205, R21.reuse, R220, 0x1, P0 ;  /* 0x00000015cd1dc211 */ /* 0x080fe400000f0cdc */
[----:B------:R-:W-:Y:S02]  /*c6d0*/  @!P5 LEA.HI.X R31, R204, R21, R219, 0x1, P2 ;  /* 0x00000015cc1fd211 */ /* 0x000fe400010f0cdb */
[----:B-----5:R0:W-:Y:S04]  /*c6e0*/  @!P3 ST.E.128 desc[UR60][R2.64], R24 ;  /* 0x000000180200b985 */ /* 0x0201e8000c101d3c */
[----:B------:R0:W-:Y:S04]  /*c6f0*/  @!P4 ST.E.128 desc[UR60][R28.64], R60 ;  /* 0x0000003c1c00c985 */ /* 0x0001e8000c101d3c */
[----:B------:R0:W-:Y:S02]  /*c700*/  @!P5 ST.E.128 desc[UR60][R30.64], R76 ;  /* 0x0000004c1e00d985 */ /* 0x0001e4000c101d3c */
.L_x_3651:
[----:B------:R-:W-:Y:S05]  /*c710*/  BSYNC B0 ;  /* 0x0000000000007941 */ /* 0x000fea0003800000 */
.L_x_3650:
[----:B----4-:R4:W1:Y:S01]  /*c720*/  SHFL.IDX PT, R21, R32, 0x2, 0x181f ;  /* 0x00581f0020157f89 */ /* 0x01086200000e0000 */
[----:B------:R-:W-:Y:S03]  /*c730*/  BSSY B0, `(.L_x_3652) ;  /* 0x000000f000007945 */ /* 0x000fe60003800000 */
[----:B0-----:R4:W0:Y:S01]  /*c740*/  SHFL.IDX PT, R20, R0, 0x2, 0x181f ;  /* 0x00581f0000147f89 */ /* 0x00182200000e0000 */
[----:B------:R-:W-:Y:S05]  /*c750*/  @P1 BRA `(.L_x_3653) ;  /* 0x0000000000301947 */ /* 0x000fea0003800000 */
[----:B------:R-:W-:Y:S02]  /*c760*/  ULDC UR4, c[0x0][0xac8] ;  /* 0x0002b20000047ab9 */ /* 0x000fe40000000800 */
[----:B------:R-:W-:Y:S02]  /*c770*/  ISETP.GE.AND P3, PT, R205, UR4, PT ;  /* 0x00000004cd007c0c */ /* 0x000fe4000bf66270 */
[----:B------:R-:W-:Y:S02]  /*c780*/  ISETP.GE.AND P4, PT, R204, UR4, PT ;  /* 0x00000004cc007c0c */ /* 0x000fe4000bf86270 */
[----:B------:R-:W-:-:S09]  /*c790*/  ISETP.GE.AND P2, PT, R23, UR4, PT ;  /* 0x0000000417007c0c */ /* 0x000fd2000bf46270 */
[-C--:B0----5:R-:W-:Y:S02]  /*c7a0*/  @!P3 LEA R24, P0, R205, R20.reuse, 0x1 ;  /* 0x00000014cd18b211 */ /* 0x0a1fe400078008ff */
[C---:B------:R-:W-:Y:S02]  /*c7b0*/  @!P4 LEA R26, P1, R204.reuse, R20, 0x1 ;  /* 0x00000014cc1ac211 */ /* 0x040fe400078208ff */
[----:B-1-3--:R-:W-:Y:S01]  /*c7c0*/  @!P2 IMAD.WIDE R2, R23, 0x2, R20 ;  /* 0x000000021702a825 */ /* 0x00afe200078e0214 */
[-C--:B------:R-:W-:Y:S02]  /*c7d0*/  @!P3 LEA.HI.X R25, R205, R21.reuse, R220, 0x1, P0 ;  /* 0x00000015cd19b211 */ /* 0x080fe400000f0cdc */
[----:B------:R-:W-:Y:S02]  /*c7e0*/  @!P4 LEA.HI.X R27, R204, R21, R219, 0x1, P1 ;  /* 0x00000015cc1bc211 */ /* 0x000fe400008f0cdb */
[----:B------:R0:W-:Y:S04]  /*c7f0*/  @!P2 ST.E.128 desc[UR60][R2.64], R8 ;  /* 0x000000080200a985 */ /* 0x0001e8000c101d3c */
[----:B------:R0:W-:Y:S04]  /*c800*/  @!P3 ST.E.128 desc[UR60][R24.64], R52 ;  /* 0x000000341800b985 */ /* 0x0001e8000c101d3c */
[----:B------:R0:W-:Y:S02]  /*c810*/  @!P4 ST.E.128 desc[UR60][R26.64], R64 ;  /* 0x000000401a00c985 */ /* 0x0001e4000c101d3c */
.L_x_3653:
[----:B------:R-:W-:Y:S05]  /*c820*/  BSYNC B0 ;  /* 0x0000000000007941 */ /* 0x000fea0003800000 */
.L_x_3652:
[----:B0--3--:R-:W-:Y:S01]  /*c830*/  VIADD R3, R33, 0x60 ;  /* 0x0000006021037836 */ /* 0x009fe20000000000 */
[----:B-----5:R0:W3:Y:S01]  /*c840*/  SHFL.IDX PT, R9, R32, 0x3, 0x181f ;  /* 0x00781f0020097f89 */ /* 0x0200e200000e0000 */
[----:B------:R-:W-:Y:S01]  /*c850*/  BSSY B0, `(.L_x_3654) ;  /* 0x0000011000007945 */ /* 0x000fe20003800000 */
[----:B------:R-:W-:Y:S02]  /*c860*/  VIADD R208, R208, 0x1 ;  /* 0x00000001d0d07836 */ /* 0x000fe40000000000 */
[----:B------:R-:W-:Y:S01]  /*c870*/  ISETP.GE.AND P0, PT, R3, R68, PT ;  /* 0x000000440300720c */ /* 0x000fe20003f06270 */
[----:B------:R0:W0:-:S12]  /*c880*/  SHFL.IDX PT, R8, R0, 0x3, 0x181f ;  /* 0x00781f0000087f89 */ /* 0x00001800000e0000 */
[----:B------:R-:W-:Y:S05]  /*c890*/  @P0 BRA `(.L_x_3655) ;  /* 0x0000000000300947 */ /* 0x000fea0003800000 */
[----:B------:R-:W-:Y:S02]  /*c8a0*/  ULDC UR4, c[0x0][0xac8] ;  /* 0x0002b20000047ab9 */ /* 0x000fe40000000800 */
[----:B------:R-:W-:Y:S02]  /*c8b0*/  ISETP.GE.AND P3, PT, R205, UR4, PT ;  /* 0x00000004cd007c0c */ /* 0x000fe4000bf66270 */
[----:B------:R-:W-:Y:S02]  /*c8c0*/  ISETP.GE.AND P4, PT, R204, UR4, PT ;  /* 0x00000004cc007c0c */ /* 0x000fe4000bf86270 */
[----:B------:R-:W-:-:S09]  /*c8d0*/  ISETP.GE.AND P2, PT, R23, UR4, PT ;  /* 0x0000000417007c0c */ /* 0x000fd2000bf46270 */
[-C--:B0-----:R-:W-:Y:S02]  /*c8e0*/  @!P3 LEA R10, P0, R205, R8.reuse, 0x1 ;  /* 0x00000008cd0ab211 */ /* 0x081fe400078008ff */
[C---:B------:R-:W-:Y:S02]  /*c8f0*/  @!P4 LEA R20, P1, R204.reuse, R8, 0x1 ;  /* 0x00000008cc14c211 */ /* 0x040fe400078208ff */
[----:B---3--:R-:W-:Y:S01]  /*c900*/  @!P2 IMAD.WIDE R2, R23, 0x2, R8 ;  /* 0x000000021702a825 */ /* 0x008fe200078e0208 */
[-C--:B------:R-:W-:Y:S02]  /*c910*/  @!P3 LEA.HI.X R11, R205, R9.reuse, R220, 0x1, P0 ;  /* 0x00000009cd0bb211 */ /* 0x080fe400000f0cdc */
[----:B-1----:R-:W-:Y:S02]  /*c920*/  @!P4 LEA.HI.X R21, R204, R9, R219, 0x1, P1 ;  /* 0x00000009cc15c211 */ /* 0x002fe400008f0cdb */
[----:B------:R0:W-:Y:S04]  /*c930*/  @!P2 ST.E.128 desc[UR60][R2.64], R4 ;  /* 0x000000040200a985 */ /* 0x0001e8000c101d3c */
[----:B------:R0:W-:Y:S04]  /*c940*/  @!P3 ST.E.128 desc[UR60][R10.64], R12 ;  /* 0x0000000c0a00b985 */ /* 0x0001e8000c101d3c */
[----:B------:R0:W-:Y:S02]  /*c950*/  @!P4 ST.E.128 desc[UR60][R20.64], R48 ;  /* 0x000000301400c985 */ /* 0x0001e4000c101d3c */
.L_x_3655:
[----:B------:R-:W-:Y:S05]  /*c960*/  BSYNC B0 ;  /* 0x0000000000007941 */ /* 0x000fea0003800000 */
.L_x_3654:
[----:B012-4-:R-:W0:Y:S01]  /*c970*/  LDC R0, c[0x0][0xc34] ;  /* 0x00030d00ff007b82 */ /* 0x017e220000000800 */
[----:B------:R-:W-:-:S13]  /*c980*/  R2UR UR4, R207 ;  /* 0x00000000cf0472ca */ /* 0x000fda00000e0000 */
[----:B0-----:R-:W-:-:S13]  /*c990*/  ISETP.LE.AND P0, PT, R0, UR4, PT ;  /* 0x0000000400007c0c */ /* 0x001fda000bf03270 */
[----:B------:R-:W-:Y:S05]  /*c9a0*/  @!P0 BRA `(.L_x_3656) ;  /* 0xffffff48003c8947 */ /* 0x000fea000383ffff */
[----:B------:R-:W-:Y:S05]  /*c9b0*/  EXIT ;  /* 0x000000000000794d */ /* 0x000fea0003800000 */
.L_x_3622:
        /* <DEDUP_REMOVED lines=19> */
[----:B------:R-:W0:Y:S01]  /*caf0*/  S2UR UR5, SR_CTAID.X ;  /* 0x00000000000579c3 */ /* 0x000e220000002500 */
[C---:B------:R-:W-:Y:S01]  /*cb00*/  ISETP.NE.AND P1, PT, R6.reuse, RZ, PT ;  /* 0x000000ff0600720c */ /* 0x040fe20003f25270 */
[----:B------:R-:W-:Y:S01]  /*cb10*/  ULDC UR37, c[0x0][0xc] ;  /* 0x0000030000257ab9 */ /* 0x000fe20000000800 */
[----:B------:R-:W-:Y:S01]  /*cb20*/  LOP3.LUT R4, R3, 0x38, R0, 0x78, !PT ;  /* 0x0000003803047812 */ /* 0x000fe200078e7800 */
[C---:B------:R-:W-:Y:S01]  /*cb30*/  IMAD.SHL.U32 R3, R6.reuse, 0x8, RZ ;  /* 0x0000000806037824 */ /* 0x040fe200078e00ff */
[----:B------:R-:W-:Y:S01]  /*cb40*/  ISETP.NE.OR P0, PT, R6, RZ, !P0 ;  /* 0x000000ff0600720c */ /* 0x000fe20004705670 */
[----:B------:R-:W-:Y:S01]  /*cb50*/  IMAD.SHL.U32 R0, R0, 0x10, RZ ;  /* 0x0000001000007824 */ /* 0x000fe200078e00ff */
[----:B------:R-:W-:-:S02]  /*cb60*/  LOP3.LUT R18, R18, 0xfffffffe, RZ, 0xc0, !PT ;  /* 0xfffffffe12127812 */ /* 0x000fc400078ec0ff */
[----:B------:R-:W-:Y:S02]  /*cb70*/  LOP3.LUT R3, R4, 0x200, R3, 0xf8, !PT ;  /* 0x0000020004037812 */ /* 0x000fe400078ef803 */
[----:B------:R-:W-:Y:S02]  /*cb80*/  SHF.R.U32.HI R4, RZ, 0x3, R6 ;  /* 0x00000003ff047819 */ /* 0x000fe40000011606 */
[----:B------:R-:W-:Y:S02]  /*cb90*/  LOP3.LUT R2, R2, 0x38, RZ, 0xc0, !PT ;  /* 0x0000003802027812 */ /* 0x000fe400078ec0ff */
[----:B------:R-:W-:Y:S01]  /*cba0*/  LOP3.LUT R6, R4, 0x70, R0, 0xf8, !PT ;  /* 0x0000007004067812 */ /* 0x000fe200078ef800 */
[----:B-1----:R-:W-:Y:S01]  /*cbb0*/  ULEA UR36, UR4, UR36, 0x18 ;  /* 0x0000002404247291 */ /* 0x002fe2000f8ec03f */
[----:B------:R-:W-:-:S04]  /*cbc0*/  @P1 LOP3.LUT R18, R18, 0x1, RZ, 0xfc, !PT ;  /* 0x0000000112121812 */ /* 0x000fc800078efcff */
[----:B------:R-:W-:Y:S02]  /*cbd0*/  LOP3.LUT R18, R18, 0xfffffffd, RZ, 0xc0, !PT ;  /* 0xfffffffd12127812 */ /* 0x000fe400078ec0ff */
[----:B------:R-:W-:Y:S01]  /*cbe0*/  LEA R4, R3, UR36, 0x1 ;  /* 0x0000002403047c11 */ /* 0x000fe2000f8e08ff */
[----:B0-----:R-:W-:Y:S01]  /*cbf0*/  IMAD.U32 R0, RZ, RZ, UR5 ;  /* 0x00000005ff007e24 */ /* 0x001fe2000f8e00ff */
[----:B------:R-:W-:-:S03]  /*cc00*/  @P0 LOP3.LUT R18, R18, 0x2, RZ, 0xfc, !PT ;  /* 0x0000000212120812 */ /* 0x000fc600078efcff */
[----:B------:R-:W-:Y:S04]  /*cc10*/  STL [R1+0x10], R4 ;  /* 0x0000100401007387 */ /* 0x000fe80000100800 */
[----:B------:R0:W-:Y:S02]  /*cc20*/  STL [R1+0x28], R0 ;  /* 0x0000280001007387 */ /* 0x0001e40000100800 */
[----:B0-----:R-:W-:Y:S01]  /*cc30*/  IMAD.MOV.U32 R0, RZ, RZ, 0x1 ;  /* 0x00000001ff007424 */ /* 0x001fe200078e00ff */
[----:B--2---:R-:W-:-:S05]  /*cc40*/  LOP3.LUT R3, R5, 0x2, RZ, 0xfc, !PT ;  /* 0x0000000205037812 */ /* 0x004fca00078efcff */
[----:B------:R0:W-:Y:S04]  /*cc50*/  STL [R1+0x18], R3 ;  /* 0x0000180301007387 */ /* 0x0001e80000100800 */
[----:B------:R-:W-:Y:S04]  /*cc60*/  STL [R1+0x34], RZ ;  /* 0x000034ff01007387 */ /* 0x000fe80000100800 */
[----:B------:R1:W-:Y:S01]  /*cc70*/  STL [R1], R0 ;  /* 0x0000000001007387 */ /* 0x0003e20000100800 */
[C---:B0-----:R-:W-:Y:S02]  /*cc80*/  LOP3.LUT R3, R2.reuse, 0x40, RZ, 0xfc, !PT ;  /* 0x0000004002037812 */ /* 0x041fe400078efcff */
[----:B-1----:R-:W-:-:S07]  /*cc90*/  LOP3.LUT R0, R2, 0x80, RZ, 0xfc, !PT ;  /* 0x0000008002007812 */ /* 0x002fce00078efcff */
.L_x_3745:
        /* <DEDUP_REMOVED lines=18> */
[----:B------:R1:W-:Y:S04]  /*cdc0*/  STL [R1+0x1c], R4 ;  /* 0x00001c0401007387 */ /* 0x0003e80000100800 */
[----:B------:R-:W2:Y:S01]  /*cdd0*/  LDC R0, c[0x0][0x2f0] ;  /* 0x0000bc00ff007b82 */ /* 0x000ea20000000800 */
[----:B0-----:R-:W-:-:S05]  /*cde0*/  @P1 IMAD.HI.U32 R2, R4, R2, RZ ;  /* 0x0000000204021227 */ /* 0x001fca00078e00ff */
[----:B------:R-:W-:Y:S01]  /*cdf0*/  @P1 SHF.R.U32.HI R5, RZ, R3, R2 ;  /* 0x00000003ff051219 */ /* 0x000fe20000011602 */
[----:B------:R-:W-:Y:S02]  /*ce00*/  IMAD.MOV.U32 R2, RZ, RZ, RZ ;  /* 0x000000ffff027224 */ /* 0x000fe400078e00ff */
[----:B--2---:R-:W-:Y:S01]  /*ce10*/  IMAD R6, R0, UR4, RZ ;  /* 0x0000000400067c24 */ /* 0x004fe2000f8e02ff */
[----:B------:R-:W-:Y:S01]  /*ce20*/  UIADD3 UR4, UR36, 0x21400, URZ ;  /* 0x0002140024047890 */ /* 0x000fe2000fffe03f */
[----:B------:R-:W-:Y:S01]  /*ce30*/  IMAD.MOV R0, RZ, RZ, -R5 ;  /* 0x000000ffff007224 */ /* 0x000fe200078e0a05 */
[----:B------:R1:W-:Y:S01]  /*ce40*/  STL [R1+0x14], R5 ;  /* 0x0000140501007387 */ /* 0x0003e20000100800 */
[----:B------:R-:W-:Y:S01]  /*ce50*/  VIADD R3, R6, 0x6f ;  /* 0x0000006f06037836 */ /* 0x000fe20000000000 */
[----:B------:R-:W-:Y:S01]  /*ce60*/  ULOP3.LUT UP0, URZ, UR4, 0x3ff, URZ, 0xc0, !UPT ;  /* 0x000003ff043f7892 */ /* 0x000fe2000f80c03f */
[----:B------:R-:W-:Y:S01]  /*ce70*/  IMAD R16, R16, R0, R4 ;  /* 0x0000000010107224 */ /* 0x000fe200078e0204 */
[----:B------:R1:W-:Y:S01]  /*ce80*/  STL [R1+0x30], R6 ;  /* 0x0000300601007387 */ /* 0x0003e20000100800 */
[----:B------:R-:W-:-:S03]  /*ce90*/  IMAD.HI R2, R3, -0x6db6db6d, R2 ;  /* 0x9249249303027827 */ /* 0x000fc600078e0202 */
[----:B------:R-:W-:Y:S02]  /*cea0*/  PLOP3.LUT P0, PT, PT, PT, UP0, 0x80, 0x0 ;  /* 0x000000000000781c */ /* 0x000fe40003f0f008 */
[----:B------:R-:W-:-:S04]  /*ceb0*/  SHF.R.U32.HI R0, RZ, 0x1f, R2 ;  /* 0x0000001fff007819 */ /* 0x000fc80000011602 */
[----:B------:R-:W-:-:S05]  /*cec0*/  LEA.HI.SX32 R0, R2, R0, 0x1a ;  /* 0x0000000002007211 */ /* 0x000fca00078fd2ff */
[----:B------:R1:W-:Y:S02]  /*ced0*/  STL [R1+0x24], R0 ;  /* 0x0000240001007387 */ /* 0x0003e40000100800 */
[----:B------:R-:W-:Y:S05]  /*cee0*/  @!P0 BRA `(.L_x_3658) ;  /* 0x0000000000408947 */ /* 0x000fea0003800000 */
[----:B------:R-:W-:Y:S01]  /*cef0*/  MOV R2, 0x0 ;  /* 0x0000000000027802 */ /* 0x000fe20000000f00 */
[----:B------:R-:W-:Y:S01]  /*cf00*/  ULDC.64 UR6, c[0x4][0x1b8] ;  /* 0x01006e0000067ab9 */ /* 0x000fe20000000a00 */
[----:B------:R-:W-:Y:S01]  /*cf10*/  ULDC.64 UR8, c[0x4][0x1c0] ;  /* 0x0100700000087ab9 */ /* 0x000fe20000000a00 */
[----:B------:R-:W-:Y:S01]  /*cf20*/  ULDC.64 UR4, c[0x4][0xd0] ;  /* 0x0100340000047ab9 */ /* 0x000fe20000000a00 */
[----:B-1----:R-:W-:Y:S02]  /*cf30*/  IMAD.U32 R4, RZ, RZ, UR6 ;  /* 0x00000006ff047e24 */ /* 0x002fe4000f8e00ff */
        /* <DEDUP_REMOVED lines=11> */
.L_x_3658:
        /* <DEDUP_REMOVED lines=9> */
[----:B-1----:R-:W-:Y:S01]  /*d080*/  IMAD.U32 R4, RZ, RZ, UR6 ;  /* 0x00000006ff047e24 */ /* 0x002fe2000f8e00ff */
        /* <DEDUP_REMOVED lines=9> */
[----:B--2---:R-:W-:Y:S05]  /*d120*/  CALL.ABS.NOINC R2 ;  /* 0x0000000002007343 */ /* 0x004fea0003c00000 */
.L_x_3660:
        /* <DEDUP_REMOVED lines=15> */
.L_x_3659:
[----:B------:R-:W2:Y:S01]  /*d220*/  LDL R2, [R1+0x24] ;  /* 0x0000240001027983 */ /* 0x000ea20000100800 */
[----:B------:R-:W-:-:S03]  /*d230*/  ULDC.64 UR4, c[0x0][0x9f8] ;  /* 0x00027e0000047ab9 */ /* 0x000fc60000000a00 */
[----:B-1----:R-:W3:Y:S01]  /*d240*/  LDL R0, [R1+0x14] ;  /* 0x0000140001007983 */ /* 0x002ee20000100800 */
[----:B------:R-:W-:-:S04]  /*d250*/  ISETP.NE.U32.AND P0, PT, RZ, UR4, PT ;  /* 0x00000004ff007c0c */ /* 0x000fc8000bf05070 */
        /* <DEDUP_REMOVED lines=22> */
.L_x_3761:
        /* <DEDUP_REMOVED lines=8> */
.L_x_3764:
[----:B------:R-:W-:Y:S05]  /*d440*/  @!P6 BRA `(.L_x_3662) ;  /* 0x00000004003ce947 */ /* 0x000fea0003800000 */
[----:B------:R2:W-:Y:S01]  /*d450*/  STL [R1+0x4], R9 ;  /* 0x0000040901007387 */ /* 0x0005e20000100800 */
[----:B------:R-:W-:Y:S05]  /*d460*/  @!P1 BRA `(.L_x_3664) ;  /* 0x0000000000489947 */ /* 0x000fea0003800000 */
[----:B------:R-:W3:Y:S01]  /*d470*/  LDC R7, c[0x0][0x43c] ;  /* 0x00010f00ff077b82 */ /* 0x000ee20000000800 */
        /* <DEDUP_REMOVED lines=17> */
.L_x_3664:
[----:B---3--:R-:W3:Y:S01]  /*d590*/  LDL R3, [R1] ;  /* 0x0000000001037983 */ /* 0x008ee20000100800 */
[----:B------:R-:W-:Y:S02]  /*d5a0*/  LEA R2, R19, UR36, 0x3 ;  /* 0x0000002413027c11 */ /* 0x000fe4000f8e18ff */
[----:B---3--:R-:W-:-:S04]  /*d5b0*/  SHF.L.U32 R3, R3, 0x1f, RZ ;  /* 0x0000001f03037819 */ /* 0x008fc800000006ff */
[----:B------:R-:W3:Y:S02]  /*d5c0*/  SYNCS.PHASECHK.TRANS64.TRYWAIT P0, [R2+URZ+0x36840], R3 ;  /* 0x03684003020075a7 */ /* 0x000ee4000800017f */
[----:B---3--:R-:W-:Y:S05]  /*d5d0*/  @!P0 BRA `(.L_x_3665) ;  /* 0x0000004000e88947 */ /* 0x008fea0003800000 */
.L_x_3765:
[----:B0-----:R-:W4:Y:S01]  /*d5e0*/  LDL R4, [R1+0x18] ;  /* 0x0000180001047983 */ /* 0x001f220000100800 */
        /* <DEDUP_REMOVED lines=9> */
.L_x_3666:
[----:B------:R-:W-:-:S13]  /*d680*/  LOP3.LUT P0, RZ, R18, 0x2, RZ, 0xc0, !PT ;  /* 0x0000000212ff7812 */ /* 0x000fda000780c0ff */
[----:B------:R-:W-:Y:S05]  /*d690*/  @P0 BRA `(.L_x_3667) ;  /* 0x0000000000040947 */ /* 0x000fea0003800000 */
[----:B------:R-:W-:Y:S01]  /*d6a0*/  BPT.TRAP 0x1 ;  /* 0x000000040000795c */ /* 0x000fe20000300000 */
.L_x_3667:
        /* <DEDUP_REMOVED lines=14> */
[----:B------:R-:W-:-:S11]  /*d790*/  LOP3.LUT R18, R18, 0xfffffff7, RZ, 0xc0, !PT ;  /* 0xfffffff712127812 */ /* 0x000fd600078ec0ff */
        /* <DEDUP_REMOVED lines=11> */
[----:B------:R-:W-:Y:S01]  /*d850*/  UIADD3 UR17, UR8, 0x28400, URZ ;  /* 0x0002840008117890 */ /* 0x000fe2000fffe03f */
[----:B---3--:R-:W-:-:S13]  /*d860*/  R2UR UR11, R4 ;  /* 0x00000000040b72ca */ /* 0x008fda00000e0000 */
[----:B------:R-:W-:Y:S02]  /*d870*/  UIMAD UR11, UR11, 0x70, UR9 ;  /* 0x000000700b0b78a4 */ /* 0x000fe4000f8e0209 */
[----:B------:R-:W-:Y:S02]  /*d880*/  UIADD3 UR9, UR14, 0x36830, URZ ;  /* 0x000368300e097890 */ /* 0x000fe4000fffe03f */
[----:B------:R-:W-:-:S07]  /*d890*/  UIADD3 UR14, UR8, 0x21400, URZ ;  /* 0x00021400080e7890 */ /* 0x000fce000fffe03f */
[----:B------:R-:W-:Y:S01]  /*d8a0*/  UMOV UR8, UR14 ;  /* 0x0000000e00087c82 */ /* 0x000fe20008000000 */
[----:B------:R-:W-:Y:S01]  /*d8b0*/  UMOV UR14, 0x80 ;  /* 0x00000080000e7882 */ /* 0x000fe20000000000 */
[----:B------:R0:W-:Y:S02]  /*d8c0*/  UTMALDG.4D.MULTICAST [UR8], [UR4], UR18, desc[UR6] ;  /* 0x00000608040073b4 */ /* 0x0001e40008019812 */
[----:B0-----:R-:W-:Y:S01]  /*d8d0*/  UMOV UR8, UR15 ;  /* 0x0000000f00087c82 */ /* 0x001fe20008000000 */
[----:B------:R-:W-:Y:S02]  /*d8e0*/  UMOV UR10, UR16 ;  /* 0x00000010000a7c82 */ /* 0x000fe40008000000 */
[----:B------:R0:W-:Y:S02]  /*d8f0*/  UTMALDG.4D.MULTICAST [UR8], [UR4], UR18, desc[UR6] ;  /* 0x00000608040073b4 */ /* 0x0001e40008019812 */
[----:B0-----:R-:W-:Y:S01]  /*d900*/  UMOV UR8, UR17 ;  /* 0x0000001100087c82 */ /* 0x001fe20008000000 */
[----:B------:R-:W-:-:S02]  /*d910*/  UMOV UR10, UR14 ;  /* 0x0000000e000a7c82 */ /* 0x000fc40008000000 */
[----:B------:R3:W-:Y:S02]  /*d920*/  UTMALDG.4D.MULTICAST [UR8], [UR4], UR18, desc[UR6] ;  /* 0x00000608040073b4 */ /* 0x0007e40008019812 */
[----:B---3--:R-:W-:Y:S01]  /*d930*/  NOP ;  /* 0x0000000000007918 */ /* 0x008fe20000000000 */
.L_x_3662:
        /* <DEDUP_REMOVED lines=22> */
.L_x_3668:
[----:B0-----:R-:W3:Y:S01]  /*daa0*/  LDL.LU R4, [R1+0x14] ;  /* 0x0000140001047983 */ /* 0x001ee20000300800 */
[----:B-1----:R-:W-:Y:S01]  /*dab0*/  SHF.R.S32.HI R0, RZ, 0x1f, R16 ;  /* 0x0000001fff007819 */ /* 0x002fe20000011410 */
[----:B------:R-:W-:Y:S01]  /*dac0*/  ULDC.64 UR4, c[0x0][0x2d8] ;  /* 0x0000b60000047ab9 */ /* 0x000fe20000000a00 */
[----:B------:R-:W0:Y:S01]  /*dad0*/  LDC R8, c[0x0][0x448] ;  /* 0x00011200ff087b82 */ /* 0x000e220000000800 */
[----:B------:R-:W4:Y:S04]  /*dae0*/  LDL.LU R7, [R1+0x1c] ;  /* 0x00001c0001077983 */ /* 0x000f280000300800 */
        /* <DEDUP_REMOVED lines=40> */
[----:B------:R-:W-:Y:S02]  /*dd70*/  ULDC.64 UR4, c[0x0][0x2c8] ;  /* 0x0000b20000047ab9 */ /* 0x000fe40000000a00 */
[----:B------:R-:W-:Y:S01]  /*dd80*/  LOP3.LUT R9, R9, 0x38, RZ, 0xc0, !PT ;  /* 0x0000003809097812 */ /* 0x000fe200078ec0ff */
[----:B------:R-:W-:Y:S01]  /*dd90*/  IMAD.IADD R3, R3, 0x1, R4 ;  /* 0x0000000103037824 */ /* 0x000fe200078e0204 */
[----:B------:R-:W-:Y:S02]  /*dda0*/  SHF.R.S32.HI R4, RZ, 0x1f, R0 ;  /* 0x0000001fff047819 */ /* 0x000fe40000011400 */
[C---:B------:R-:W-:Y:S01]  /*ddb0*/  LOP3.LUT R11, R9.reuse, 0x40, RZ, 0xfc, !PT ;  /* 0x00000040090b7812 */ /* 0x040fe200078efcff */
[----:B------:R-:W-:Y:S01]  /*ddc0*/  IMAD.WIDE.U32 R2, R0, UR4, R2 ;  /* 0x0000000400027c25 */ /* 0x000fe2000f8e0002 */
[----:B------:R-:W-:-:S03]  /*ddd0*/  LOP3.LUT R9, R9, 0x80, RZ, 0xfc, !PT ;  /* 0x0000008009097812 */ /* 0x000fc600078efcff */
[----:B------:R-:W-:-:S04]  /*dde0*/  IMAD R4, R4, UR4, RZ ;  /* 0x0000000404047c24 */ /* 0x000fc8000f8e02ff */
[----:B------:R-:W-:Y:S01]  /*ddf0*/  IMAD R4, R0, UR5, R4 ;  /* 0x0000000500047c24 */ /* 0x000fe2000f8e0204 */
[----:B------:R-:W-:Y:S02]  /*de00*/  ULDC.64 UR4, c[0x0][0x280] ;  /* 0x0000a00000047ab9 */ /* 0x000fe40000000a00 */
[----:B------:R-:W-:Y:S01]  /*de10*/  LEA R0, P0, R2, UR4, 0x1 ;  /* 0x0000000402007c11 */ /* 0x000fe2000f8008ff */
[----:B------:R-:W-:Y:S01]  /*de20*/  ULDC UR4, c[0x0][0x2b8] ;  /* 0x0000ae0000047ab9 */ /* 0x000fe20000000800 */
[----:B------:R-:W-:Y:S01]  /*de30*/  IMAD.IADD R3, R3, 0x1, R4 ;  /* 0x0000000103037824 */ /* 0x000fe200078e0204 */
[----:B------:R-:W-:Y:S02]  /*de40*/  ISETP.GE.AND P1, PT, R9, UR4, PT ;  /* 0x0000000409007c0c */ /* 0x000fe4000bf26270 */
[----:B------:R0:W5:Y:S01]  /*de50*/  LDL R9, [R1+0x10] ;  /* 0x0000100001097983 */ /* 0x0001620000100800 */
[----:B------:R-:W-:Y:S02]  /*de60*/  ISETP.GE.AND P3, PT, R10, UR4, PT ;  /* 0x000000040a007c0c */ /* 0x000fe4000bf66270 */
[----:B------:R-:W-:-:S02]  /*de70*/  LEA.HI.X R2, R2, UR5, R3, 0x1, P0 ;  /* 0x0000000502027c11 */ /* 0x000fc400080f0c03 */
[----:B------:R-:W-:Y:S01]  /*de80*/  ISETP.GE.AND P0, PT, R11, UR4, PT ;  /* 0x000000040b007c0c */ /* 0x000fe2000bf06270 */
[----:B------:R-:W-:-:S03]  /*de90*/  UMOV UR4, 0xffffffff ;  /* 0xffffffff00047882 */ /* 0x000fc60000000000 */
[----:B0-----:R-:W-:Y:S09]  /*dea0*/  BRA.DIV UR4, `(.L_x_3669) ;  /* 0x0000003a04c87947 */ /* 0x001ff2000b800000 */
[----:B------:R-:W0:Y:S01]  /*deb0*/  S2R R6, SR_TID.X ;  /* 0x0000000000067919 */ /* 0x000e220000002100 */
[----:B------:R-:W-:Y:S02]  /*dec0*/  ULDC UR4, c[0x0][0x288] ;  /* 0x0000a20000047ab9 */ /* 0x000fe40000000800 */
        /* <DEDUP_REMOVED lines=10> */
[----:B------:R-:W-:-:S04]  /*df70*/  @!P2 LOP3.LUT R7, R7, R6, RZ, 0x3c, !PT ;  /* 0x000000060707a212 */ /* 0x000fc800078e3cff */
[----:B------:R-:W-:-:S04]  /*df80*/  @!P2 LOP3.LUT R6, R7, R6, RZ, 0x3c, !PT ;  /* 0x000000060706a212 */ /* 0x000fc800078e3cff */
[----:B------:R-:W-:-:S05]  /*df90*/  @!P2 LOP3.LUT R7, R7, R6, RZ, 0x3c, !PT ;  /* 0x000000060707a212 */ /* 0x000fca00078e3cff */
[----:B------:R-:W-:Y:S01]  /*dfa0*/  @!PT LDS RZ, [RZ] ;  /* 0x00000000fffff984 */ /* 0x000fe20000000800 */
[----:B-----5:R-:W-:Y:S04]  /*dfb0*/  @!P2 LDGSTS.E.BYPASS.LTC128B.128 [R9+0x15400], desc[UR60][R6.64], !P3 ;  /* 0x154000000609afae */ /* 0x020fe8000d901d7c */
[----:B------:R-:W-:Y:S04]  /*dfc0*/  @!P2 LDGSTS.E.BYPASS.LTC128B.128 [R9+0x19400], desc[UR60][R6.64+0x80], !P0 ;  /* 0x194000800609afae */ /* 0x000fe8000c101d7c */
[----:B------:R0:W-:Y:S01]  /*dfd0*/  @!P2 LDGSTS.E.BYPASS.LTC128B.128 [R9+0x1d400], desc[UR60][R6.64+0x100], !P1 ;  /* 0x1d4001000609afae */ /* 0x0001e2000c901d7c */
[----:B------:R-:W-:-:S03]  /*dfe0*/  ISETP.GE.AND P2, PT, R5, R3, PT ;  /* 0x000000030500720c */ /* 0x000fc60003f46270 */
[----:B------:R-:W1:Y:S04]  /*dff0*/  SHFL.IDX PT, R5, R0, 0x1, 0x181f ;  /* 0x00381f0000057f89 */ /* 0x000e6800000e0000 */
[----:B0-----:R-:W0:Y:S06]  /*e000*/  SHFL.IDX PT, R6, R2, 0x1, 0x181f ;  /* 0x00381f0002067f89 */ /* 0x001e2c00000e0000 */
[----:B-1----:R-:W-:-:S05]  /*e010*/  @!P2 LEA R5, P4, R10, R5, 0x1 ;  /* 0x000000050a05a211 */ /* 0x002fca00078808ff */
[----:B0-----:R-:W-:-:S04]  /*e020*/  @!P2 IMAD.X R6, RZ, RZ, R6, P4 ;  /* 0x000000ffff06a224 */ /* 0x001fc800020e0606 */
[----:B------:R-:W-:Y:S01]  /*e030*/  @!P2 IMAD.MOV.U32 R7, RZ, RZ, R6 ;  /* 0x000000ffff07a224 */ /* 0x000fe200078e0006 */
[----:B------:R-:W-:Y:S01]  /*e040*/  @!P2 MOV R6, R5 ;  /* 0x000000050006a202 */ /* 0x000fe20000000f00 */
[----:B------:R-:W-:-:S04]  /*e050*/  VIADD R5, R4, 0x20 ;  /* 0x0000002004057836 */ /* 0x000fc80000000000 */
        /* <DEDUP_REMOVED lines=49> */
[----:B------:R-:W-:Y:S04]  /*e370*/  SHFL.IDX PT, R0, R0, 0x7, 0x181f ;  /* 0x00f81f0000007f89 */ /* 0x000fe800000e0000 */
[----:B0-----:R-:W0:Y:S02]  /*e380*/  SHFL.IDX PT, R6, R2, 0x6, 0x181f ;  /* 0x00d81f0002067f89 */ /* 0x001e2400000e0000 */
[----:B-1----:R-:W-:-:S05]  /*e390*/  @!P2 LEA R5, P4, R10, R5, 0x1 ;  /* 0x000000050a05a211 */ /* 0x002fca00078808ff */
[----:B0-----:R-:W-:-:S04]  /*e3a0*/  @!P2 IMAD.X R6, RZ, RZ, R6, P4 ;  /* 0x000000ffff06a224 */ /* 0x001fc800020e0606 */
[----:B------:R-:W-:Y:S02]  /*e3b0*/  @!P2 IMAD.MOV.U32 R7, RZ, RZ, R6 ;  /* 0x000000ffff07a224 */ /* 0x000fe400078e0006 */
[----:B------:R-:W-:Y:S02]  /*e3c0*/  @!P2 IMAD.MOV.U32 R6, RZ, RZ, R5 ;  /* 0x000000ffff06a224 */ /* 0x000fe400078e0005 */
[----:B------:R1:W2:Y:S04]  /*e3d0*/  SHFL.IDX PT, R5, R2, 0x7, 0x181f ;  /* 0x00f81f0002057f89 */ /* 0x0002a800000e0000 */
[----:B------:R1:W-:Y:S04]  /*e3e0*/  @!P2 LDGSTS.E.BYPASS.LTC128B.128 [R9+0x18400], desc[UR60][R6.64], !P3 ;  /* 0x184000000609afae */ /* 0x0003e8000d901d7c */
[----:B------:R1:W-:Y:S04]  /*e3f0*/  @!P2 LDGSTS.E.BYPASS.LTC128B.128 [R9+0x1c400], desc[UR60][R6.64+0x80], !P0 ;  /* 0x1c4000800609afae */ /* 0x0003e8000c101d7c */
[----:B------:R1:W-:Y:S02]  /*e400*/  @!P2 LDGSTS.E.BYPASS.LTC128B.128 [R9+0x20400], desc[UR60][R6.64+0x100], !P1 ;  /* 0x204001000609afae */ /* 0x0003e4000c901d7c */
.L_x_3782:
[----:B------:R-:W-:Y:S01]  /*e410*/  VIADD R4, R4, 0x70 ;  /* 0x0000007004047836 */ /* 0x000fe20000000000 */
[----:B------:R-:W-:Y:S04]  /*e420*/  BSSY B0, `(.L_x_3670) ;  /* 0x000000b000007945 */ /* 0x000fe80003800000 */
[----:B------:R-:W-:-:S13]  /*e430*/  ISETP.GE.AND P2, PT, R4, R3, PT ;  /* 0x000000030400720c */ /* 0x000fda0003f46270 */
[----:B------:R-:W-:Y:S05]  /*e440*/  @P2 BRA `(.L_x_3671) ;  /* 0x0000000000202947 */ /* 0x000fea0003800000 */
[----:B-1----:R-:W-:-:S05]  /*e450*/  LEA R2, P2, R10, R0, 0x1 ;  /* 0x000000000a027211 */ /* 0x002fca00078408ff */
[----:B--2---:R-:W-:-:S05]  /*e460*/  IMAD.X R3, RZ, RZ, R5, P2 ;  /* 0x000000ffff037224 */ /* 0x004fca00010e0605 */
[----:B------:R-:W-:Y:S01]  /*e470*/  @!PT LDS RZ, [RZ] ;  /* 0x00000000fffff984 */ /* 0x000fe20000000800 */
[----:B------:R-:W-:Y:S01]  /*e480*/  @!PT LDS RZ, [RZ] ;  /* 0x00000000fffff984 */ /* 0x000fe20000000800 */
[----:B------:R-:W-:Y:S01]  /*e490*/  @!PT LDS RZ, [RZ] ;  /* 0x00000000fffff984 */ /* 0x000fe20000000800 */
[----:B------:R3:W-:Y:S04]  /*e4a0*/  LDGSTS.E.BYPASS.LTC128B.128 [R9+0x18c00], desc[UR60][R2.64], !P3 ;  /* 0x18c0000002097fae */ /* 0x0007e8000d901d7c */
[----:B------:R3:W-:Y:S04]  /*e4b0*/  LDGSTS.E.BYPASS.LTC128B.128 [R9+0x1cc00], desc[UR60][R2.64+0x80], !P0 ;  /* 0x1cc0008002097fae */ /* 0x0007e8000c101d7c */
[----:B------:R3:W-:Y:S02]  /*e4c0*/  LDGSTS.E.BYPASS.LTC128B.128 [R9+0x20c00], desc[UR60][R2.64+0x100], !P1 ;  /* 0x20c0010002097fae */ /* 0x0007e4000c901d7c */
.L_x_3671:
[----:B------:R-:W-:Y:S05]  /*e4d0*/  BSYNC B0 ;  /* 0x0000000000007941 */ /* 0x000fea0003800000 */
.L_x_3670:
[----:B-1-3--:R-:W3:Y:S01]  /*e4e0*/  LDL R2, [R1+0x34] ;  /* 0x0000340001027983 */ /* 0x00aee20000100800 */
        /* <DEDUP_REMOVED lines=9> */
[----:B------:R-:W1:Y:S01]  /*e580*/  SYNCS.PHASECHK.TRANS64.TRYWAIT P0, [UR36+0x36820], R0 ;  /* 0x03682000ff0075a7 */ /* 0x000e620008000164 */
[----:B---3--:R-:W-:Y:S02]  /*e590*/  ISETP.GE.AND P1, PT, R2, 0x71, PT ;  /* 0x000000710200780c */ /* 0x008fe40003f26270 */
[----:B-1----:R-:W-:Y:S11]  /*e5a0*/  @!P0 BRA `(.L_x_3673) ;  /* 0x0000003c00e88947 */ /* 0x002ff60003800000 */
.L_x_3783:
[----:B------:R-:W-:Y:S05]  /*e5b0*/  BSYNC B0 ;  /* 0x0000000000007941 */ /* 0x000fea0003800000 */
.L_x_3672:
[----:B------:R-:W-:Y:S05]  /*e5c0*/  @!P1 BRA `(.L_x_3674) ;  /* 0x0000002400ac9947 */ /* 0x000fea0003800000 */
[----:B-1----:R-:W3:Y:S01]  /*e5d0*/  LDL R2, [R1+0x24] ;  /* 0x0000240001027983 */ /* 0x002ee20000100800 */
        /* <DEDUP_REMOVED lines=21> */
[----:B--2---:R-:W0:Y:S01]  /*e730*/  LDC R5, c[0x0][0x43c] ;  /* 0x00010f00ff057b82 */ /* 0x004e220000000800 */
[----:B------:R-:W-:Y:S02]  /*e740*/  ULDC.64 UR4, c[0x0][0x428] ;  /* 0x00010a0000047ab9 */ /* 0x000fe40000000a00 */
[----:B------:R-:W2:Y:S01]  /*e750*/  LDL R6, [R1+0x8] ;  /* 0x0000080001067983 */ /* 0x000ea20000100800 */
        /* <DEDUP_REMOVED lines=9> */
[C---:B--2---:R-:W-:Y:S02]  /*e7f0*/  IMAD R4, R6.reuse, UR5, R4 ;  /* 0x0000000506047c24 */ /* 0x044fe4000f8e0204 */
[----:B------:R-:W-:Y:S01]  /*e800*/  IMAD.WIDE.U32 R2, R6, UR4, R2 ;  /* 0x0000000406027c25 */ /* 0x000fe2000f8e0002 */
[----:B------:R-:W-:-:S03]  /*e810*/  ULDC.64 UR4, c[0x0][0x418] ;  /* 0x0001060000047ab9 */ /* 0x000fc60000000a00 */
[----:B------:R-:W-:Y:S01]  /*e820*/  IMAD.IADD R3, R4, 0x1, R3 ;  /* 0x0000000104037824 */ /* 0x000fe200078e0203 */
[----:B------:R-:W-:-:S04]  /*e830*/  LEA R4, P0, R2, UR4, 0x2 ;  /* 0x0000000402047c11 */ /* 0x000fc8000f8010ff */
[----:B------:R-:W-:-:S05]  /*e840*/  LEA.HI.X R5, R2, UR5, R3, 0x2, P0 ;  /* 0x0000000502057c11 */ /* 0x000fca00080f1403 */
[----:B------:R0:W5:Y:S04]  /*e850*/  LDG.E R4, desc[UR60][R4.64] ;  /* 0x0000003c04047981 */ /* 0x000168000c1e1900 */
.L_x_3678:
[----:B------:R-:W-:Y:S01]  /*e860*/  LEA R3, R7, UR36, 0x3 ;  /* 0x0000002407037c11 */ /* 0x000fe2000f8e18ff */
[----:B------:R-:W-:Y:S01]  /*e870*/  BSSY B1, `(.L_x_3679) ;  /* 0x0000004000017945 */ /* 0x000fe20003800000 */
[----:B------:R-:W-:-:S04]  /*e880*/  SHF.L.U32 R2, R9, 0x1f, RZ ;  /* 0x0000001f09027819 */ /* 0x000fc800000006ff */
[----:B------:R-:W1:Y:S02]  /*e890*/  SYNCS.PHASECHK.TRANS64.TRYWAIT P0, [R3+URZ+0x36840], R2 ;  /* 0x03684002030075a7 */ /* 0x000e64000800017f */
[----:B-1----:R-:W-:Y:S05]  /*e8a0*/  @!P0 BRA `(.L_x_3680) ;  /* 0x0000003c00408947 */ /* 0x002fea0003800000 */
.L_x_3784:
[----:B------:R-:W-:Y:S05]  /*e8b0*/  BSYNC B1 ;  /* 0x0000000000017941 */ /* 0x000fea0003800000 */
.L_x_3679:
[----:B0-2---:R-:W2:Y:S01]  /*e8c0*/  LDL R5, [R1+0x18] ;  /* 0x0000180001057983 */ /* 0x005ea20000100800 */
[----:B------:R-:W0:Y:S02]  /*e8d0*/  S2R R6, SR_TID.X ;  /* 0x0000000000067919 */ /* 0x000e240000002100 */
[----:B0-----:R-:W-:-:S04]  /*e8e0*/  LOP3.LUT R6, R6, 0x7f, RZ, 0xc0, !PT ;  /* 0x0000007f06067812 */ /* 0x001fc800078ec0ff */
[----:B------:R-:W-:-:S13]  /*e8f0*/  ISETP.NE.AND P0, PT, R6, RZ, PT ;  /* 0x000000ff0600720c */ /* 0x000fda0003f05270 */
[----:B-1----:R-:W-:-:S04]  /*e900*/  @!P0 IMAD.MOV.U32 R2, RZ, RZ, 0xa800 ;  /* 0x0000a800ff028424 */ /* 0x002fc800078e00ff */
[----:B------:R2:W-:Y:S02]  /*e910*/  @!P0 SYNCS.ARRIVE.TRANS64 RZ, [R3+URZ+0x36830], R2 ;  /* 0x0368300203ff89a7 */ /* 0x0005e4000800003f */
[----:B--2---:R-:W-:-:S04]  /*e920*/  PRMT R2, R5, 0x9910, RZ ;  /* 0x0000991005027816 */ /* 0x004fc800000000ff */
[----:B------:R-:W-:-:S13]  /*e930*/  ISETP.NE.AND P1, PT, R2, 0x2, PT ;  /* 0x000000020200780c */ /* 0x000fda0003f25270 */
[----:B------:R-:W-:Y:S05]  /*e940*/  @P1 BRA `(.L_x_3681) ;  /* 0x0000000000041947 */ /* 0x000fea0003800000 */
[----:B------:R-:W-:Y:S01]  /*e950*/  BPT.TRAP 0x1 ;  /* 0x000000040000795c */ /* 0x000fe20000300000 */
.L_x_3681:
[----:B------:R-:W-:Y:S01]  /*e960*/  LOP3.LUT P0, RZ, R18, 0x2, RZ, 0xc0, !PT ;  /* 0x0000000212ff7812 */ /* 0x000fe2000780c0ff */
[----:B------:R-:W-:-:S12]  /*e970*/  BSSY B1, `(.L_x_3682) ;  /* 0x0000003000017945 */ /* 0x000fd80003800000 */
[----:B------:R-:W-:Y:S05]  /*e980*/  @P0 BRA `(.L_x_3683) ;  /* 0x0000000000040947 */ /* 0x000fea0003800000 */
[----:B------:R-:W-:Y:S01]  /*e990*/  BPT.TRAP 0x1 ;  /* 0x000000040000795c */ /* 0x000fe20000300000 */
.L_x_3683:
[----:B------:R-:W-:Y:S05]  /*e9a0*/  BSYNC B1 ;  /* 0x0000000000017941 */ /* 0x000fea0003800000 */
.L_x_3682:
        /* <DEDUP_REMOVED lines=19> */
.L_x_3684:
        /* <DEDUP_REMOVED lines=17> */
.L_x_3685:
        /* <DEDUP_REMOVED lines=17> */
.L_x_3686:
        /* <DEDUP_REMOVED lines=16> */
.L_x_3785:
[----:B------:R-:W-:Y:S05]  /*ee00*/  BSYNC B1 ;  /* 0x0000000000017941 */ /* 0x000fea0003800000 */
.L_x_3687:
[----:B------:R-:W1:Y:S02]  /*ee10*/  S2R R5, SR_TID.X ;  /* 0x0000000000057919 */ /* 0x000e640000002100 */
[----:B-1----:R-:W-:-:S04]  /*ee20*/  LOP3.LUT R5, R5, 0x7f, RZ, 0xc0, !PT ;  /* 0x0000007f05057812 */ /* 0x002fc800078ec0ff */
[----:B------:R-:W-:-:S13]  /*ee30*/  ISETP.NE.AND P0, PT, R5, RZ, PT ;  /* 0x000000ff0500720c */ /* 0x000fda0003f05270 */
[----:B0-----:R-:W-:-:S04]  /*ee40*/  @!P0 IMAD.MOV.U32 R3, RZ, RZ, 0xa800 ;  /* 0x0000a800ff038424 */ /* 0x001fc800078e00ff */
[----:B------:R0:W-:Y:S01]  /*ee50*/  @!P0 SYNCS.ARRIVE.TRANS64 RZ, [R2+URZ+0x36850], R3 ;  /* 0x0368500302ff89a7 */ /* 0x0001e2000800003f */
[----:B------:R-:W-:Y:S05]  /*ee60*/  @P1 BRA `(.L_x_3689) ;  /* 0x0000000000041947 */ /* 0x000fea0003800000 */
[----:B------:R-:W-:Y:S01]  /*ee70*/  BPT.TRAP 0x1 ;  /* 0x000000040000795c */ /* 0x000fe20000300000 */
.L_x_3689:
[----:B------:R-:W-:Y:S01]  /*ee80*/  LOP3.LUT P0, RZ, R18, 0x2, RZ, 0xc0, !PT ;  /* 0x0000000212ff7812 */ /* 0x000fe2000780c0ff */
[----:B------:R-:W-:-:S12]  /*ee90*/  BSSY B1, `(.L_x_3690) ;  /* 0x0000003000017945 */ /* 0x000fd80003800000 */
[----:B------:R-:W-:Y:S05]  /*eea0*/  @P0 BRA `(.L_x_3691) ;  /* 0x0000000000040947 */ /* 0x000fea0003800000 */
[----:B------:R-:W-:Y:S01]  /*eeb0*/  BPT.TRAP 0x1 ;  /* 0x000000040000795c */ /* 0x000fe20000300000 */
.L_x_3691:
[----:B------:R-:W-:Y:S05]  /*eec0*/  BSYNC B1 ;  /* 0x0000000000017941 */ /* 0x000fea0003800000 */
.L_x_3690:
        /* <DEDUP_REMOVED lines=19> */
.L_x_3692:
        /* <DEDUP_REMOVED lines=16> */
.L_x_3693:
        /* <DEDUP_REMOVED lines=16> */
.L_x_3694:
        /* <DEDUP_REMOVED lines=12> */
.L_x_3677:
[----:B------:R-:W-:Y:S05]  /*f2c0*/  BSYNC B0 ;  /* 0x0000000000007941 */ /* 0x000fea0003800000 */
.L_x_3676:
[----:B0-----:R-:W3:Y:S01]  /*f2d0*/  LDL.LU R0, [R1+0x24] ;  /* 0x0000240001007983 */ /* 0x001ee20000300800 */
[----:B------:R-:W-:-:S03]  /*f2e0*/  MOV R19, R7 ;  /* 0x0000000700137202 */ /* 0x000fc60000000f00 */
[----:B------:R1:W-:Y:S02]  /*f2f0*/  STL [R1], R9 ;  /* 0x0000000901007387 */ /* 0x0003e40000100800 */
[----:B-1-3--:R-:W-:-:S07]  /*f300*/  VIADD R0, R0, 0xfffffffd ;  /* 0xfffffffd00007836 */ /* 0x00afce0000000000 */
.L_x_3675:
[----:B------:R-:W3:Y:S01]  /*f310*/  LDL.LU R2, [R1+0x20] ;  /* 0x0000200001027983 */ /* 0x000ee20000300800 */
[----:B------:R-:W-:Y:S01]  /*f320*/  IMAD.MOV R8, RZ, RZ, -R8 ;  /* 0x000000ffff087224 */ /* 0x000fe200078e0a08 */
[----:B------:R-:W-:Y:S04]  /*f330*/  BSSY B0, `(.L_x_3674) ;  /* 0x0000194000007945 */ /* 0x000fe80003800000 */
[----:B---3--:R-:W-:-:S13]  /*f340*/  ISETP.NE.AND P0, PT, R2, R8, PT ;  /* 0x000000080200720c */ /* 0x008fda0003f05270 */
[----:B------:R-:W-:Y:S05]  /*f350*/  @!P0 BRA `(.L_x_3695) ;  /* 0x0000001800448947 */ /* 0x000fea0003800000 */
[----:B0-----:R-:W-:-:S07]  /*f360*/  IMAD.MOV.U32 R6, RZ, RZ, R17 ;  /* 0x000000ffff067224 */ /* 0x001fce00078e0011 */
.L_x_3734:
[----:B------:R-:W3:Y:S01]  /*f370*/  LDL R2, [R1] ;  /* 0x0000000001027983 */ /* 0x000ee20000100800 */
[----:B------:R-:W-:Y:S01]  /*f380*/  LOP3.LUT P1, RZ, R18, 0x8, RZ, 0xc0, !PT ;  /* 0x0000000812ff7812 */ /* 0x000fe2000782c0ff */
[----:B------:R-:W-:Y:S01]  /*f390*/  VIADD R4, R19, 0x1 ;  /* 0x0000000113047836 */ /* 0x000fe20000000000 */
[----:B------:R-:W-:Y:S04]  /*f3a0*/  BSSY B1, `(.L_x_3696) ;  /* 0x00000c3000017945 */ /* 0x000fe80003800000 */
[----:B------:R-:W-:-:S04]  /*f3b0*/  ISETP.NE.AND P0, PT, R4, 0x2, PT ;  /* 0x000000020400780c */ /* 0x000fc80003f05270 */
[----:B--2---:R-:W-:Y:S02]  /*f3c0*/  SEL R5, RZ, 0x1, P0 ;  /* 0x00000001ff057807 */ /* 0x004fe40000000000 */
[----:B------:R-:W-:Y:S02]  /*f3d0*/  SEL R4, R4, RZ, P0 ;  /* 0x000000ff04047207 */ /* 0x000fe40000000000 */
[----:B---3--:R-:W-:Y:S01]  /*f3e0*/  LOP3.LUT R5, R2, R5, RZ, 0x3c, !PT ;  /* 0x0000000502057212 */ /* 0x008fe200078e3cff */
[----:B01----:R-:W-:Y:S06]  /*f3f0*/  @!P1 BRA `(.L_x_3697) ;  /* 0x0000000800f49947 */ /* 0x003fec0003800000 */
[----:B------:R-:W-:Y:S01]  /*f400*/  LOP3.LUT P1, RZ, R18, 0x4, RZ, 0xc0, !PT ;  /* 0x0000000412ff7812 */ /* 0x000fe2000782c0ff */
[----:B------:R-:W-:-:S12]  /*f410*/  IMAD.MOV.U32 R8, RZ, RZ, R0 ;  /* 0x000000ffff087224 */ /* 0x000fd800078e0000 */
        /* <DEDUP_REMOVED lines=21> */
.L_x_3698:
[----:B------:R-:W-:Y:S01]  /*f570*/  LEA R3, R4, UR36, 0x3 ;  /* 0x0000002404037c11 */ /* 0x000fe2000f8e18ff */
[----:B------:R-:W-:Y:S01]  /*f580*/  BSSY B2, `(.L_x_3699) ;  /* 0x0000004000027945 */ /* 0x000fe20003800000 */
[----:B------:R-:W-:-:S04]  /*f590*/  SHF.L.U32 R2, R5, 0x1f, RZ ;  /* 0x0000001f05027819 */ /* 0x000fc800000006ff */
[----:B------:R-:W1:Y:S02]  /*f5a0*/  SYNCS.PHASECHK.TRANS64.TRYWAIT P0, [R3+URZ+0x36840], R2 ;  /* 0x03684002030075a7 */ /* 0x000e64000800017f */
[----:B-1----:R-:W-:Y:S05]  /*f5b0*/  @!P0 BRA `(.L_x_3700) ;  /* 0x0000003000248947 */ /* 0x002fea0003800000 */
.L_x_3786:
[----:B------:R-:W-:Y:S05]  /*f5c0*/  BSYNC B2 ;  /* 0x0000000000027941 */ /* 0x000fea0003800000 */
.L_x_3699:
[----:B0-----:R-:W2:Y:S01]  /*f5d0*/  LDL R7, [R1+0x18] ;  /* 0x0000180001077983 */ /* 0x001ea20000100800 */
        /* <DEDUP_REMOVED lines=9> */
.L_x_3701:
[----:B------:R-:W-:Y:S01]  /*f670*/  LOP3.LUT P0, RZ, R18, 0x2, RZ, 0xc0, !PT ;  /* 0x0000000212ff7812 */ /* 0x000fe2000780c0ff */
[----:B------:R-:W-:-:S12]  /*f680*/  BSSY B2, `(.L_x_3702) ;  /* 0x0000003000027945 */ /* 0x000fd80003800000 */
[----:B------:R-:W-:Y:S05]  /*f690*/  @P0 BRA `(.L_x_3703) ;  /* 0x0000000000040947 */ /* 0x000fea0003800000 */
[----:B------:R-:W-:Y:S01]  /*f6a0*/  BPT.TRAP 0x1 ;  /* 0x000000040000795c */ /* 0x000fe20000300000 */
.L_x_3703:
[----:B------:R-:W-:Y:S05]  /*f6b0*/  BSYNC B2 ;  /* 0x0000000000027941 */ /* 0x000fea0003800000 */
.L_x_3702:
        /* <DEDUP_REMOVED lines=19> */
.L_x_3704:
        /* <DEDUP_REMOVED lines=17> */
.L_x_3705:
        /* <DEDUP_REMOVED lines=17> */
.L_x_3706:
        /* <DEDUP_REMOVED lines=16> */
.L_x_3787:
[----:B------:R-:W-:Y:S05]  /*fb10*/  BSYNC B2 ;  /* 0x0000000000027941 */ /* 0x000fea0003800000 */
.L_x_3707:
[----:B------:R-:W1:Y:S02]  /*fb20*/  S2R R7, SR_TID.X ;  /* 0x0000000000077919 */ /* 0x000e640000002100 */
[----:B-1----:R-:W-:-:S04]  /*fb30*/  LOP3.LUT R7, R7, 0x7f, RZ, 0xc0, !PT ;  /* 0x0000007f07077812 */ /* 0x002fc800078ec0ff */
[----:B------:R-:W-:-:S13]  /*fb40*/  ISETP.NE.AND P0, PT, R7, RZ, PT ;  /* 0x000000ff0700720c */ /* 0x000fda0003f05270 */
[----:B0-----:R-:W-:-:S04]  /*fb50*/  @!P0 IMAD.MOV.U32 R3, RZ, RZ, 0xa800 ;  /* 0x0000a800ff038424 */ /* 0x001fc800078e00ff */
[----:B------:R0:W-:Y:S01]  /*fb60*/  @!P0 SYNCS.ARRIVE.TRANS64 RZ, [R2+URZ+0x36850], R3 ;  /* 0x0368500302ff89a7 */ /* 0x0001e2000800003f */
[----:B------:R-:W-:Y:S05]  /*fb70*/  @P1 BRA `(.L_x_3709) ;  /* 0x0000000000041947 */ /* 0x000fea0003800000 */
[----:B------:R-:W-:Y:S01]  /*fb80*/  BPT.TRAP 0x1 ;  /* 0x000000040000795c */ /* 0x000fe20000300000 */
.L_x_3709:
[----:B------:R-:W-:Y:S01]  /*fb90*/  LOP3.LUT P0, RZ, R18, 0x2, RZ, 0xc0, !PT ;  /* 0x0000000212ff7812 */ /* 0x000fe2000780c0ff */
[----:B------:R-:W-:-:S12]  /*fba0*/  BSSY B2, `(.L_x_3710) ;  /* 0x0000003000027945 */ /* 0x000fd80003800000 */
[----:B------:R-:W-:Y:S05]  /*fbb0*/  @P0 BRA `(.L_x_3711) ;  /* 0x0000000000040947 */ /* 0x000fea0003800000 */
[----:B------:R-:W-:Y:S01]  /*fbc0*/  BPT.TRAP 0x1 ;  /* 0x000000040000795c */ /* 0x000fe20000300000 */
.L_x_3711:
[----:B------:R-:W-:Y:S05]  /*fbd0*/  BSYNC B2 ;  /* 0x0000000000027941 */ /* 0x000fea0003800000 */
.L_x_3710:
        /* <DEDUP_REMOVED lines=19> */
.L_x_3712:
        /* <DEDUP_REMOVED lines=16> */
.L_x_3713:
        /* <DEDUP_REMOVED lines=16> */
.L_x_3714:
        /* <DEDUP_REMOVED lines=12> */
.L_x_3697:
[----:B------:R-:W-:Y:S05]  /*ffd0*/  BSYNC B1 ;  /* 0x0000000000017941 */ /* 0x000fea0003800000 */
.L_x_3696:
        /* <DEDUP_REMOVED lines=32> */
.L_x_3717:
[----:B------:R-:W-:Y:S01]  /*101e0*/  LEA R3, R19, UR36, 0x3 ;  /* 0x0000002413037c11 */ /* 0x000fe2000f8e18ff */
[----:B------:R-:W-:Y:S01]  /*101f0*/  BSSY B2, `(.L_x_3718) ;  /* 0x0000004000027945 */ /* 0x000fe20003800000 */
[----:B------:R-:W-:-:S04]  /*10200*/  SHF.L.U32 R2, R9, 0x1f, RZ ;  /* 0x0000001f09027819 */ /* 0x000fc800000006ff */
[----:B------:R-:W2:Y:S02]  /*10210*/  SYNCS.PHASECHK.TRANS64.TRYWAIT P0, [R3+URZ+0x36840], R2 ;  /* 0x03684002030075a7 */ /* 0x000ea4000800017f */
[----:B--2---:R-:W-:Y:S05]  /*10220*/  @!P0 BRA `(.L_x_3719) ;  /* 0x0000002400308947 */ /* 0x004fea0003800000 */
.L_x_3788:
[----:B------:R-:W-:Y:S05]  /*10230*/  BSYNC B2 ;  /* 0x0000000000027941 */ /* 0x000fea0003800000 */
.L_x_3718:
[----:B0-----:R-:W3:Y:S01]  /*10240*/  LDL R7, [R1+0x18] ;  /* 0x0000180001077983 */ /* 0x001ee20000100800 */
[----:B-1----:R-:W0:Y:S02]  /*10250*/  S2R R9, SR_TID.X ;  /* 0x0000000000097919 */ /* 0x002e240000002100 */
[----:B0-----:R-:W-:-:S04]  /*10260*/  LOP3.LUT R9, R9, 0x7f, RZ, 0xc0, !PT ;  /* 0x0000007f09097812 */ /* 0x001fc800078ec0ff */
[----:B------:R-:W-:-:S13]  /*10270*/  ISETP.NE.AND P0, PT, R9, RZ, PT ;  /* 0x000000ff0900720c */ /* 0x000fda0003f05270 */
[----:B--2---:R-:W-:-:S04]  /*10280*/  @!P0 IMAD.MOV.U32 R2, RZ, RZ, 0xa800 ;  /* 0x0000a800ff028424 */ /* 0x004fc800078e00ff */
[----:B------:R3:W-:Y:S02]  /*10290*/  @!P0 SYNCS.ARRIVE.TRANS64 RZ, [R3+URZ+0x36830], R2 ;  /* 0x0368300203ff89a7 */ /* 0x0007e4000800003f */
[----:B---3--:R-:W-:-:S04]  /*102a0*/  PRMT R2, R7, 0x9910, RZ ;  /* 0x0000991007027816 */ /* 0x008fc800000000ff */
[----:B------:R-:W-:-:S13]  /*102b0*/  ISETP.NE.AND P1, PT, R2, 0x2, PT ;  /* 0x000000020200780c */ /* 0x000fda0003f25270 */
[----:B------:R-:W-:Y:S05]  /*102c0*/  @P1 BRA `(.L_x_3720) ;  /* 0x0000000000041947 */ /* 0x000fea0003800000 */
[----:B------:R-:W-:Y:S01]  /*102d0*/  BPT.TRAP 0x1 ;  /* 0x000000040000795c */ /* 0x000fe20000300000 */
.L_x_3720:
[----:B------:R-:W-:Y:S01]  /*102e0*/  LOP3.LUT P0, RZ, R18, 0x2, RZ, 0xc0, !PT ;  /* 0x0000000212ff7812 */ /* 0x000fe2000780c0ff */
[----:B------:R-:W-:-:S12]  /*102f0*/  BSSY B2, `(.L_x_3721) ;  /* 0x0000003000027945 */ /* 0x000fd80003800000 */
[----:B------:R-:W-:Y:S05]  /*10300*/  @P0 BRA `(.L_x_3722) ;  /* 0x0000000000040947 */ /* 0x000fea0003800000 */
[----:B------:R-:W-:Y:S01]  /*10310*/  BPT.TRAP 0x1 ;  /* 0x000000040000795c */ /* 0x000fe20000300000 */
.L_x_3722:
[----:B------:R-:W-:Y:S05]  /*10320*/  BSYNC B2 ;  /* 0x0000000000027941 */ /* 0x000fea0003800000 */
.L_x_3721:
        /* <DEDUP_REMOVED lines=19> */
.L_x_3723:
        /* <DEDUP_REMOVED lines=17> */
.L_x_3724:
        /* <DEDUP_REMOVED lines=17> */
.L_x_3725:
        /* <DEDUP_REMOVED lines=15> */
.L_x_3789:
[----:B------:R-:W-:Y:S05]  /*10770*/  BSYNC B2 ;  /* 0x0000000000027941 */ /* 0x000fea0003800000 */
.L_x_3726:
[----:B------:R-:W1:Y:S02]  /*10780*/  S2R R3, SR_TID.X ;  /* 0x0000000000037919 */ /* 0x000e640000002100 */
[----:B-1----:R-:W-:-:S04]  /*10790*/  LOP3.LUT R3, R3, 0x7f, RZ, 0xc0, !PT ;  /* 0x0000007f03037812 */ /* 0x002fc800078ec0ff */
[----:B------:R-:W-:-:S13]  /*107a0*/  ISETP.NE.AND P0, PT, R3, RZ, PT ;  /* 0x000000ff0300720c */ /* 0x000fda0003f05270 */
[----:B------:R-:W-:-:S04]  /*107b0*/  @!P0 IMAD.MOV.U32 R3, RZ, RZ, 0xa800 ;  /* 0x0000a800ff038424 */ /* 0x000fc800078e00ff */
[----:B------:R1:W-:Y:S01]  /*107c0*/  @!P0 SYNCS.ARRIVE.TRANS64 RZ, [R2+URZ+0x36850], R3 ;  /* 0x0368500302ff89a7 */ /* 0x0003e2000800003f */
[----:B------:R-:W-:Y:S05]  /*107d0*/  @P1 BRA `(.L_x_3728) ;  /* 0x0000000000041947 */ /* 0x000fea0003800000 */
[----:B------:R-:W-:Y:S01]  /*107e0*/  BPT.TRAP 0x1 ;  /* 0x000000040000795c */ /* 0x000fe20000300000 */
.L_x_3728:
[----:B------:R-:W-:Y:S01]  /*107f0*/  LOP3.LUT P0, RZ, R18, 0x2, RZ, 0xc0, !PT ;  /* 0x0000000212ff7812 */ /* 0x000fe2000780c0ff */
[----:B------:R-:W-:-:S12]  /*10800*/  BSSY B2, `(.L_x_3729) ;  /* 0x0000003000027945 */ /* 0x000fd80003800000 */
[----:B------:R-:W-:Y:S05]  /*10810*/  @P0 BRA `(.L_x_3730) ;  /* 0x0000000000040947 */ /* 0x000fea0003800000 */
[----:B------:R-:W-:Y:S01]  /*10820*/  BPT.TRAP 0x1 ;  /* 0x000000040000795c */ /* 0x000fe20000300000 */
.L_x_3730:
[----:B------:R-:W-:Y:S05]  /*10830*/  BSYNC B2 ;  /* 0x0000000000027941 */ /* 0x000fea0003800000 */
.L_x_3729:
        /* <DEDUP_REMOVED lines=19> */
.L_x_3731:
        /* <DEDUP_REMOVED lines=16> */
.L_x_3732:
        /* <DEDUP_REMOVED lines=16> */
.L_x_3733:
        /* <DEDUP_REMOVED lines=12> */
.L_x_3716:
[----:B------:R-:W-:Y:S05]  /*10c30*/  BSYNC B1 ;  /* 0x0000000000017941 */ /* 0x000fea0003800000 */
.L_x_3715:
[C---:B------:R-:W-:Y:S01]  /*10c40*/  ISETP.GT.AND P0, PT, R0.reuse, 0x1, PT ;  /* 0x000000010000780c */ /* 0x040fe20003f04270 */
[----:B------:R-:W-:-:S12]  /*10c50*/  VIADD R0, R0, 0xfffffffe ;  /* 0xfffffffe00007836 */ /* 0x000fd80000000000 */
[----:B------:R-:W-:Y:S05]  /*10c60*/  @P0 BRA `(.L_x_3734) ;  /* 0xffffffe400c00947 */ /* 0x000fea000383ffff */
.L_x_3695:
[----:B------:R-:W-:Y:S05]  /*10c70*/  BSYNC B0 ;  /* 0x0000000000007941 */ /* 0x000fea0003800000 */
.L_x_3674:
[----:B------:R-:W-:Y:S01]  /*10c80*/  LOP3.LUT P0, RZ, R18, 0x8, RZ, 0xc0, !PT ;  /* 0x0000000812ff7812 */ /* 0x000fe2000780c0ff */
[----:B------:R-:W-:-:S12]  /*10c90*/  BSSY B0, `(.L_x_3735) ;  /* 0x0000055000007945 */ /* 0x000fd80003800000 */
[----:B------:R-:W-:Y:S05]  /*10ca0*/  @!P0 BRA `(.L_x_3736) ;  /* 0x00000004004c8947 */ /* 0x000fea0003800000 */
[----:B-1----:R-:W3:Y:S01]  /*10cb0*/  LDL R2, [R1] ;  /* 0x0000000001027983 */ /* 0x002ee20000100800 */
[----:B------:R-:W-:Y:S01]  /*10cc0*/  LEA R0, R19, UR36, 0x3 ;  /* 0x0000002413007c11 */ /* 0x000fe2000f8e18ff */
[----:B------:R-:W-:Y:S01]  /*10cd0*/  BSSY B1, `(.L_x_3737) ;  /* 0x0000004000017945 */ /* 0x000fe20003800000 */
[----:B---3--:R-:W-:-:S04]  /*10ce0*/  SHF.L.U32 R2, R2, 0x1f, RZ ;  /* 0x0000001f02027819 */ /* 0x008fc800000006ff */
[----:B------:R-:W1:Y:S02]  /*10cf0*/  SYNCS.PHASECHK.TRANS64.TRYWAIT P0, [R0+URZ+0x36860], R2 ;  /* 0x03686002000075a7 */ /* 0x000e64000800017f */
[----:B-1----:R-:W-:Y:S05]  /*10d00*/  @!P0 BRA `(.L_x_3738) ;  /* 0x0000001800a08947 */ /* 0x002fea0003800000 */
.L_x_3790:
[----:B------:R-:W-:Y:S05]  /*10d10*/  BSYNC B1 ;  /* 0x0000000000017941 */ /* 0x000fea0003800000 */
.L_x_3737:
[----:B------:R-:W3:Y:S01]  /*10d20*/  LDL R3, [R1+0x18] ;  /* 0x0000180001037983 */ /* 0x000ee20000100800 */
[----:B------:R-:W4:Y:S02]  /*10d30*/  S2R R4, SR_TID.X ;  /* 0x0000000000047919 */ /* 0x000f240000002100 */
[----:B----4-:R-:W-:-:S04]  /*10d40*/  LOP3.LUT R4, R4, 0x7f, RZ, 0xc0, !PT ;  /* 0x0000007f04047812 */ /* 0x010fc800078ec0ff */
[----:B------:R-:W-:-:S13]  /*10d50*/  ISETP.NE.AND P0, PT, R4, RZ, PT ;  /* 0x000000ff0400720c */ /* 0x000fda0003f05270 */
[----:B-1----:R-:W-:-:S04]  /*10d60*/  @!P0 IMAD.MOV.U32 R2, RZ, RZ, 0xa800 ;  /* 0x0000a800ff028424 */ /* 0x002fc800078e00ff */
[----:B------:R3:W-:Y:S02]  /*10d70*/  @!P0 SYNCS.ARRIVE.TRANS64 RZ, [R0+URZ+0x36850], R2 ;  /* 0x0368500200ff89a7 */ /* 0x0007e4000800003f */
[----:B---3--:R-:W-:-:S04]  /*10d80*/  PRMT R2, R3, 0x9910, RZ ;  /* 0x0000991003027816 */ /* 0x008fc800000000ff */
[----:B------:R-:W-:-:S13]  /*10d90*/  ISETP.NE.AND P0, PT, R2, 0x2, PT ;  /* 0x000000020200780c */ /* 0x000fda0003f05270 */
[----:B------:R-:W-:Y:S05]  /*10da0*/  @P0 BRA `(.L_x_3739) ;  /* 0x0000000000040947 */ /* 0x000fea0003800000 */
[----:B------:R-:W-:Y:S01]  /*10db0*/  BPT.TRAP 0x1 ;  /* 0x000000040000795c */ /* 0x000fe20000300000 */
.L_x_3739:
[----:B------:R-:W-:Y:S01]  /*10dc0*/  LOP3.LUT P0, RZ, R18, 0x2, RZ, 0xc0, !PT ;  /* 0x0000000212ff7812 */ /* 0x000fe2000780c0ff */
[----:B------:R-:W-:-:S12]  /*10dd0*/  BSSY B1, `(.L_x_3740) ;  /* 0x0000003000017945 */ /* 0x000fd80003800000 */
[----:B------:R-:W-:Y:S05]  /*10de0*/  @P0 BRA `(.L_x_3741) ;  /* 0x0000000000040947 */ /* 0x000fea0003800000 */
[----:B------:R-:W-:Y:S01]  /*10df0*/  BPT.TRAP 0x1 ;  /* 0x000000040000795c */ /* 0x000fe20000300000 */
.L_x_3741:
[----:B------:R-:W-:Y:S05]  /*10e00*/  BSYNC B1 ;  /* 0x0000000000017941 */ /* 0x000fea0003800000 */
.L_x_3740:
[----:B------:R-:W3:Y:S01]  /*10e10*/  LDL R3, [R1+0x4] ;  /* 0x0000040001037983 */ /* 0x000ee20000100800 */
[----:B------:R-:W1:Y:S01]  /*10e20*/  S2R R2, SR_CgaCtaId ;  /* 0x0000000000027919 */ /* 0x000e620000008800 */
[----:B------:R-:W4:Y:S01]  /*10e30*/  S2R R4, SR_CgaCtaId ;  /* 0x0000000000047919 */ /* 0x000f220000008800 */
[----:B------:R-:W-:Y:S01]  /*10e40*/  UIADD3 UR4, UP0, UR38, 0x470, URZ ;  /* 0x0000047026047890 */ /* 0x000fe2000ff1e03f */
[----:B------:R-:W-:Y:S01]  /*10e50*/  PLOP3.LUT P0, PT, PT, PT, PT, 0x80, 0x0 ;  /* 0x000000000000781c */ /* 0x000fe20003f0f070 */
[----:B------:R-:W-:Y:S01]  /*10e60*/  VIADD R0, R0, 0x36850 ;  /* 0x0003685000007836 */ /* 0x000fe20000000000 */
[----:B------:R-:W-:Y:S01]  /*10e70*/  UMOV UR6, 0x30000 ;  /* 0x0003000000067882 */ /* 0x000fe20000000000 */
[----:B------:R-:W-:Y:S01]  /*10e80*/  UIADD3.X UR5, URZ, UR39, URZ, UP0, !UPT ;  /* 0x000000273f057290 */ /* 0x000fe200087fe43f */
[----:B-1----:R-:W-:Y:S02]  /*10e90*/  LOP3.LUT R2, R2, 0x1, RZ, 0xc0, !PT ;  /* 0x0000000102027812 */ /* 0x002fe400078ec0ff */
[----:B----4-:R-:W-:-:S03]  /*10ea0*/  LOP3.LUT R4, R4, 0x1, RZ, 0xc0, !PT ;  /* 0x0000000104047812 */ /* 0x010fc600078ec0ff */
[----:B------:R-:W-:-:S04]  /*10eb0*/  IMAD R2, R2, 0xe00, RZ ;  /* 0x00000e0002027824 */ /* 0x000fc800078e02ff */
[----:B------:R-:W-:Y:S02]  /*10ec0*/  IMAD R2, R19, 0x5400, R2 ;  /* 0x0000540013027824 */ /* 0x000fe400078e0202 */
[----:B------:R-:W-:-:S03]  /*10ed0*/  IMAD R4, R4, 0x38, RZ ;  /* 0x0000003804047824 */ /* 0x000fc600078e02ff */
[----:B------:R-:W-:Y:S01]  /*10ee0*/  LEA R2, R2, UR36, 0x1 ;  /* 0x0000002402027c11 */ /* 0x000fe2000f8e08ff */
[----:B------:R-:W-:Y:S01]  /*10ef0*/  UMOV UR14, 0x0 ;  /* 0x00000000000e7882 */ /* 0x000fe20000000000 */
[----:B------:R-:W-:Y:S01]  /*10f00*/  UMOV UR15, 0x14f00000 ;  /* 0x14f00000000f7882 */ /* 0x000fe20000000000 */
[----:B------:R-:W-:Y:S01]  /*10f10*/  UMOV UR10, URZ ;  /* 0x0000003f000a7c82 */ /* 0x000fe20008000000 */
[----:B---3--:R-:W-:Y:S02]  /*10f20*/  IMAD R3, R3, 0x70, R4 ;  /* 0x0000007003037824 */ /* 0x008fe400078e0204 */
[----:B------:R-:W-:-:S07]  /*10f30*/  VIADD R4, R2, 0x400 ;  /* 0x0000040002047836 */ /* 0x000fce0000000000 */
.L_x_3742:
        /* <DEDUP_REMOVED lines=9> */
[----:B-1----:R-:W-:Y:S05]  /*10fd0*/  @P0 BRA.U.ANY `(.L_x_3742) ;  /* 0xfffffffd00d80947 */ /* 0x002fea000393ffff */
[----:B------:R-:W-:Y:S01]  /*10fe0*/  PLOP3.LUT P0, PT, PT, PT, PT, 0x80, 0x0 ;  /* 0x000000000000781c */ /* 0x000fe20003f0f070 */
[----:B------:R-:W-:Y:S01]  /*10ff0*/  VIADD R4, R2, 0x3c00 ;  /* 0x00003c0002047836 */ /* 0x000fe20000000000 */
[----:B------:R-:W-:Y:S01]  /*11000*/  UMOV UR6, 0x30000 ;  /* 0x0003000000067882 */ /* 0x000fe20000000000 */
[----:B------:R-:W-:Y:S01]  /*11010*/  UMOV UR14, 0x0 ;  /* 0x00000000000e7882 */ /* 0x000fe20000000000 */
[----:B------:R-:W-:Y:S01]  /*11020*/  UMOV UR15, 0x14f00000 ;  /* 0x14f00000000f7882 */ /* 0x000fe20000000000 */
[----:B------:R-:W-:-:S08]  /*11030*/  UMOV UR10, 0x40 ;  /* 0x00000040000a7882 */ /* 0x000fd00000000000 */
.L_x_3743:
        /* <DEDUP_REMOVED lines=16> */
.L_x_3744:
        /* <DEDUP_REMOVED lines=9> */
[----:B---3--:R-:W-:Y:S05]  /*111d0*/  @P0 BRA.U.ANY `(.L_x_3744) ;  /* 0xfffffffd00d80947 */ /* 0x008fea000393ffff */
.L_x_3736:
[----:B------:R-:W-:Y:S05]  /*111e0*/  BSYNC B0 ;  /* 0x0000000000007941 */ /* 0x000fea0003800000 */
.L_x_3735:
[----:B0-----:R-:W3:Y:S01]  /*111f0*/  LDL.LU R6, [R1+0x28] ;  /* 0x0000280001067983 */ /* 0x001ee20000300800 */
[----:B------:R-:W-:Y:S01]  /*11200*/  IADD3 R19, R19, 0x1, RZ ;  /* 0x0000000113137810 */ /* 0x000fe20007ffe0ff */
[----:B------:R-:W-:Y:S02]  /*11210*/  ULDC UR4, c[0x0][0xc34] ;  /* 0x00030d0000047ab9 */ /* 0x000fe40000000800 */
[----:B--2---:R-:W2:Y:S04]  /*11220*/  LDL.LU R5, [R1] ;  /* 0x0000000001057983 */ /* 0x004ea80000300800 */
[----:B------:R-:W4:Y:S01]  /*11230*/  LDL.LU R4, [R1+0x34] ;  /* 0x0000340001047983 */ /* 0x000f220000300800 */
[----:B------:R-:W-:-:S04]  /*11240*/  ISETP.NE.AND P0, PT, R19, 0x2, PT ;  /* 0x000000021300780c */ /* 0x000fc80003f05270 */
[----:B-1----:R-:W-:Y:S02]  /*11250*/  SEL R0, RZ, 0x1, P0 ;  /* 0x00000001ff007807 */ /* 0x002fe40000000000 */
[----:B------:R-:W-:Y:S01]  /*11260*/  SEL R19, R19, RZ, P0 ;  /* 0x000000ff13137207 */ /* 0x000fe20000000000 */
[----:B---3--:R-:W-:Y:S01]  /*11270*/  VIADD R6, R6, UR37 ;  /* 0x0000002506067c36 */ /* 0x008fe20008000000 */
[----:B--2---:R-:W-:-:S04]  /*11280*/  LOP3.LUT R5, R5, R0, RZ, 0x3c, !PT ;  /* 0x0000000005057212 */ /* 0x004fc800078e3cff */
[----:B------:R0:W-:Y:S01]  /*11290*/  STL [R1+0x28], R6 ;  /* 0x0000280601007387 */ /* 0x0001e20000100800 */
[----:B------:R-:W-:Y:S01]  /*112a0*/  ISETP.GE.AND P1, PT, R6, UR4, PT ;  /* 0x0000000406007c0c */ /* 0x000fe2000bf26270 */
[----:B----4-:R-:W-:-:S05]  /*112b0*/  VIADD R4, R4, 0x1 ;  /* 0x0000000104047836 */ /* 0x010fca0000000000 */
[----:B------:R0:W-:Y:S04]  /*112c0*/  STL [R1+0x34], R4 ;  /* 0x0000340401007387 */ /* 0x0001e80000100800 */
[----:B------:R0:W-:Y:S03]  /*112d0*/  STL [R1], R5 ;  /* 0x0000000501007387 */ /* 0x0001e60000100800 */
[----:B------:R-:W-:Y:S05]  /*112e0*/  @!P1 BRA `(.L_x_3745) ;  /* 0xffffffb8006c9947 */ /* 0x000fea000383ffff */
[----:B------:R-:W-:-:S07]  /*112f0*/  LOP3.LUT R2, R4, 0x1, RZ, 0xc, !PT ;  /* 0x0000000104027812 */ /* 0x000fce00078e0cff */
.L_x_3657:
[----:B0-----:R-:W0:Y:S01]  /*11300*/  S2R R3, SR_CgaCtaId ;  /* 0x0000000000037919 */ /* 0x001e220000008800 */
[----:B------:R-:W-:Y:S01]  /*11310*/  MOV R0, 0x400 ;  /* 0x0000040000007802 */ /* 0x000fe20000000f00 */
[----:B------:R-:W-:Y:S03]  /*11320*/  BSSY B0, `(.L_x_3746) ;  /* 0x0000005000007945 */ /* 0x000fe60003800000 */
[----:B0-----:R-:W-:Y:S02]  /*11330*/  LEA R0, R3, R0, 0x18 ;  /* 0x0000000003007211 */ /* 0x001fe400078ec0ff */
[----:B------:R-:W-:-:S04]  /*11340*/  SHF.L.U32 R3, R2, 0x1f, RZ ;  /* 0x0000001f02037819 */ /* 0x000fc800000006ff */
[----:B------:R-:W0:Y:S02]  /*11350*/  SYNCS.PHASECHK.TRANS64.TRYWAIT P0, [R0+URZ+0x36820], R3 ;  /* 0x03682003000075a7 */ /* 0x000e24000800017f */
[----:B0-----:R-:W-:Y:S05]  /*11360*/  @!P0 BRA `(.L_x_3747) ;  /* 0x00000014001c8947 */ /* 0x001fea0003800000 */
.L_x_3791:
[----:B------:R-:W-:Y:S05]  /*11370*/  BSYNC B0 ;  /* 0x0000000000007941 */ /* 0x000fea0003800000 */
.L_x_3746:
[----:B------:R-:W-:-:S03]  /*11380*/  UMOV UR4, 0xffffffff ;  /* 0xffffffff00047882 */ /* 0x000fc60000000000 */
[----:B------:R-:W-:Y:S05]  /*11390*/  BRA.DIV UR4, `(.L_x_3748) ;  /* 0x0000001604247947 */ /* 0x000fea000b800000 */
[----:B------:R-:W1:Y:S02]  /*113a0*/  S2R R2, SR_TID.X ;  /* 0x0000000000027919 */ /* 0x000e640000002100 */
[----:B-1----:R-:W-:-:S04]  /*113b0*/  SHF.R.U32.HI R2, RZ, 0x5, R2 ;  /* 0x00000005ff027819 */ /* 0x002fc80000011602 */
[----:B------:R-:W-:-:S05]  /*113c0*/  LOP3.LUT R2, R2, 0x3, RZ, 0xc0, !PT ;  /* 0x0000000302027812 */ /* 0x000fca00078ec0ff */
[----:B------:R1:W2:Y:S02]  /*113d0*/  SHFL.IDX PT, R14, R2, RZ, 0x1f ;  /* 0x00001fff020e7589 */ /* 0x0002a400000e0000 */
.L_x_3794:
[----:B--2---:R-:W-:Y:S01]  /*113e0*/  ISETP.NE.AND P0, PT, R14, RZ, PT ;  /* 0x000000ff0e00720c */ /* 0x004fe20003f05270 */
[----:B------:R-:W-:-:S12]  /*113f0*/  BSSY B0, `(.L_x_3749) ;  /* 0x0000025000007945 */ /* 0x000fd80003800000 */
[----:B------:R-:W-:Y:S05]  /*11400*/  @P0 BRA `(.L_x_3750) ;  /* 0x00000000008c0947 */ /* 0x000fea0003800000 */
[----:B------:R-:W-:-:S03]  /*11410*/  UMOV UR4, 0xffffffff ;  /* 0xffffffff00047882 */ /* 0x000fc60000000000 */
[----:B------:R-:W-:Y:S05]  /*11420*/  BRA.DIV UR4, `(.L_x_3751) ;  /* 0x0000001604347947 */ /* 0x000fea000b800000 */
[----:B------:R-:W-:-:S13]  /*11430*/  ELECT P6, URZ, PT ;  /* 0x00000000003f782f */ /* 0x000fda00038c0000 */
.L_x_3797:
[----:B------:R-:W-:Y:S05]  /*11440*/  @!P6 BRA `(.L_x_3750) ;  /* 0x00000000007ce947 */ /* 0x000fea0003800000 */
[----:B-1----:R-:W2:Y:S02]  /*11450*/  LDL.LU R2, [R1+0x2c] ;  /* 0x00002c0001027983 */ /* 0x002ea40000300800 */
[----:B--2---:R-:W-:-:S04]  /*11460*/  LOP3.LUT R2, R2, 0x2, RZ, 0xfc, !PT ;  /* 0x0000000202027812 */ /* 0x004fc800078efcff */
[----:B------:R-:W-:-:S13]  /*11470*/  ISETP.NE.AND P2, PT, R2, 0x3, PT ;  /* 0x000000030200780c */ /* 0x000fda0003f45270 */
[----:B------:R-:W-:Y:S05]  /*11480*/  @!P2 BRA `(.L_x_3752) ;  /* 0x000000000004a947 */ /* 0x000fea0003800000 */
[----:B------:R-:W-:Y:S01]  /*11490*/  BPT.TRAP 0x1 ;  /* 0x000000040000795c */ /* 0x000fe20000300000 */
.L_x_3752:
        /* <DEDUP_REMOVED lines=13> */
.L_x_3798:
[----:B------:R-:W1:Y:S02]  /*11570*/  SYNCS.PHASECHK.TRANS64.TRYWAIT P0, [R7+URZ], R2 ;  /* 0x00000002070075a7 */ /* 0x000e64000800017f */
[----:B-1----:R-:W-:Y:S05]  /*11580*/  @!P0 BRA `(.L_x_3754) ;  /* 0x0000001400108947 */ /* 0x002fea0003800000 */
.L_x_3799:
[----:B------:R-:W-:Y:S05]  /*11590*/  @!P2 BRA `(.L_x_3755) ;  /* 0x000000000004a947 */ /* 0x000fea0003800000 */
[----:B------:R-:W-:Y:S01]  /*115a0*/  BPT.TRAP 0x1 ;  /* 0x000000040000795c */ /* 0x000fe20000300000 */
.L_x_3755:
[----:B------:R-:W-:-:S04]  /*115b0*/  VIADD R0, R0, 0x36860 ;  /* 0x0003686000007836 */ /* 0x000fc80000000000 */
[----:B------:R-:W-:-:S04]  /*115c0*/  IMAD R4, R19, 0x8, R0 ;  /* 0x0000000813047824 */ /* 0x000fc800078e0200 */
[----:B------:R-:W2:Y:S02]  /*115d0*/  SYNCS.PHASECHK.TRANS64.TRYWAIT P0, [R4+URZ], R5 ;  /* 0x00000005040075a7 */ /* 0x000ea4000800017f */
[----:B--2---:R-:W-:Y:S05]  /*115e0*/  @!P0 BRA `(.L_x_3756) ;  /* 0x00000014000c8947 */ /* 0x004fea0003800000 */
.L_x_3800:
[----:B------:R-:W-:-:S07]  /*115f0*/  IMAD R3, R3, 0x8, R0 ;  /* 0x0000000803037824 */ /* 0x000fce00078e0200 */
.L_x_3757:
[----:B---3--:R3:W4:Y:S02]  /*11600*/  SYNCS.PHASECHK.TRANS64.TRYWAIT P0, [R3+URZ], R2 ;  /* 0x00000002030075a7 */ /* 0x008724000800017f */
[----:B----4-:R-:W-:Y:S05]  /*11610*/  @!P0 NANOSLEEP.SYNCS 0x989680 ;  /* 0x009896800000895d */ /* 0x010fea0003900000 */
[----:B------:R-:W4:Y:S02]  /*11620*/  @!P0 SYNCS.PHASECHK.TRANS64 P0, [R3+URZ], R2 ;  /* 0x00000002030085a7 */ /* 0x000f24000800007f */
[----:B----4-:R-:W-:Y:S05]  /*11630*/  @!P0 BRA `(.L_x_3757) ;  /* 0xfffffffc00f08947 */ /* 0x010fea000383ffff */
.L_x_3750:
[----:B------:R-:W-:Y:S05]  /*11640*/  BSYNC B0 ;  /* 0x0000000000007941 */ /* 0x000fea0003800000 */
.L_x_3749:
[----:B------:R-:W-:Y:S05]  /*11650*/  EXIT ;  /* 0x000000000000794d */ /* 0x000fea0003800000 */
.L_x_3625:
[----:B0-----:R-:W-:-:S04]  /*11660*/  IMAD.U32 R3, RZ, RZ, UR37 ;  /* 0x00000025ff037e24 */ /* 0x001fc8000f8e00ff */
[----:B------:R0:W1:Y:S03]  /*11670*/  SYNCS.PHASECHK.TRANS64.TRYWAIT P1, [R3+URZ+0x36800], R0 ;  /* 0x03680000030075a7 */ /* 0x000066000802017f */
[----:B-1----:R-:W-:Y:S05]  /*11680*/  @!P1 NANOSLEEP.SYNCS 0x989680 ;  /* 0x009896800000995d */ /* 0x002fea0003900000 */
[----:B------:R-:W1:Y:S02]  /*11690*/  @!P1 SYNCS.PHASECHK.TRANS64 P1, [R3+URZ+0x36800], R0 ;  /* 0x03680000030095a7 */ /* 0x000e64000802007f */
[----:B-1----:R-:W-:Y:S05]  /*116a0*/  @!P1 BRA `(.L_x_3625) ;  /* 0xfffffffc00ec9947 */ /* 0x002fea000383ffff */
[----:B------:R-:W-:Y:S05]  /*116b0*/  BRA `(.L_x_3758) ;  /* 0xffffff0000007947 */ /* 0x000fea000383ffff */
.L_x_3629:
[----:B-1----:R1:W2:Y:S02]  /*116c0*/  SYNCS.PHASECHK.TRANS64.TRYWAIT P1, [R0+URZ+0x36830], R3 ;  /* 0x03683003000075a7 */ /* 0x0022a4000802017f */
[----:B--2---:R-:W-:Y:S05]  /*116d0*/  @!P1 NANOSLEEP.SYNCS 0x989680 ;  /* 0x009896800000995d */ /* 0x004fea0003900000 */
[----:B------:R-:W2:Y:S02]  /*116e0*/  @!P1 SYNCS.PHASECHK.TRANS64 P1, [R0+URZ+0x36830], R3 ;  /* 0x03683003000095a7 */ /* 0x000ea4000802007f */
[----:B--2---:R-:W-:Y:S05]  /*116f0*/  @!P1 BRA `(.L_x_3629) ;  /* 0xfffffffc00f09947 */ /* 0x004fea000383ffff */
[----:B------:R-:W-:Y:S05]  /*11700*/  BRA `(.L_x_3628) ;  /* 0xffffff00001c7947 */ /* 0x000fea000383ffff */
.L_x_3635:
[----:B-1----:R-:W-:-:S04]  /*11710*/  IMAD.U32 R7, RZ, RZ, UR7 ;  /* 0x00000007ff077e24 */ /* 0x002fc8000f8e00ff */
[----:B------:R1:W2:Y:S03]  /*11720*/  SYNCS.PHASECHK.TRANS64.TRYWAIT P1, [R7+URZ+0x36830], R6 ;  /* 0x03683006070075a7 */ /* 0x0002a6000802017f */
[----:B--2---:R-:W-:Y:S05]  /*11730*/  @!P1 NANOSLEEP.SYNCS 0x989680 ;  /* 0x009896800000995d */ /* 0x004fea0003900000 */
[----:B------:R-:W2:Y:S02]  /*11740*/  @!P1 SYNCS.PHASECHK.TRANS64 P1, [R7+URZ+0x36830], R6 ;  /* 0x03683006070095a7 */ /* 0x000ea4000802007f */
[----:B--2---:R-:W-:Y:S05]  /*11750*/  @!P1 BRA `(.L_x_3635) ;  /* 0xfffffffc00ec9947 */ /* 0x004fea000383ffff */
[----:B------:R-:W-:Y:S05]  /*11760*/  BRA `(.L_x_3634) ;  /* 0xffffff4400787947 */ /* 0x000fea000383ffff */
.L_x_3639:
[----:B---3--:R-:W-:-:S04]  /*11770*/  IMAD.U32 R5, RZ, RZ, UR10 ;  /* 0x0000000aff057e24 */ /* 0x008fc8000f8e00ff */
[----:B------:R3:W4:Y:S03]  /*11780*/  SYNCS.PHASECHK.TRANS64.TRYWAIT P1, [R5+URZ+0x36850], R0 ;  /* 0x03685000050075a7 */ /* 0x000726000802017f */
[----:B----4-:R-:W-:Y:S05]  /*11790*/  @!P1 NANOSLEEP.SYNCS 0x989680 ;  /* 0x009896800000995d */ /* 0x010fea0003900000 */
[----:B------:R-:W4:Y:S02]  /*117a0*/  @!P1 SYNCS.PHASECHK.TRANS64 P1, [R5+URZ+0x36850], R0 ;  /* 0x03685000050095a7 */ /* 0x000f24000802007f */
[----:B----4-:R-:W-:Y:S05]  /*117b0*/  @!P1 BRA `(.L_x_3639) ;  /* 0xfffffffc00ec9947 */ /* 0x010fea000383ffff */
[----:B------:R-:W-:Y:S05]  /*117c0*/  BRA `(.L_x_3638) ;  /* 0xffffff6800c47947 */ /* 0x000fea000383ffff */
.L_x_3646:
[----:B-1----:R-:W-:-:S04]  /*117d0*/  IMAD.U32 R5, RZ, RZ, UR9 ;  /* 0x00000009ff057e24 */ /* 0x002fc8000f8e00ff */
[----:B------:R1:W2:Y:S03]  /*117e0*/  SYNCS.PHASECHK.TRANS64.TRYWAIT P1, [R5+URZ+0x36850], R0 ;  /* 0x03685000050075a7 */ /* 0x0002a6000802017f */
[----:B--2---:R-:W-:Y:S05]  /*117f0*/  @!P1 NANOSLEEP.SYNCS 0x989680 ;  /* 0x009896800000995d */ /* 0x004fea0003900000 */
[----:B------:R-:W2:Y:S02]  /*11800*/  @!P1 SYNCS.PHASECHK.TRANS64 P1, [R5+URZ+0x36850], R0 ;  /* 0x03685000050095a7 */ /* 0x000ea4000802007f */
[----:B--2---:R-:W-:Y:S05]  /*11810*/  @!P1 BRA `(.L_x_3646) ;  /* 0xfffffffc00ec9947 */ /* 0x004fea000383ffff */
[----:B------:R-:W-:Y:S05]  /*11820*/  BRA `(.L_x_3645) ;  /* 0xffffff8c00687947 */ /* 0x000fea000383ffff */
.L_x_3661:
        /* <DEDUP_REMOVED lines=11> */
.L_x_3760:
[----:B------:R-:W-:Y:S05]  /*118e0*/  BSYNC B0 ;  /* 0x0000000000007941 */ /* 0x000fea0003800000 */
.L_x_3759:
[----:B------:R-:W-:Y:S05]  /*118f0*/  BRA `(.L_x_3761) ;  /* 0xffffffb800b07947 */ /* 0x000fea000383ffff */
.L_x_3663:
[----:B------:R-:W-:Y:S01]  /*11900*/  BSSY B0, `(.L_x_3762) ;  /* 0x0000006000007945 */ /* 0x000fe20003800000 */
[----:B------:R-:W-:-:S07]  /*11910*/  IMAD.MOV.U32 R15, RZ, RZ, -0x1 ;  /* 0xffffffffff0f7424 */ /* 0x000fce00078e00ff */
[----:B01----:R-:W-:Y:S05]  /*11920*/  WARPSYNC.COLLECTIVE R15, `(.L_x_3763) ;  /* 0x000000000f0c7348 */ /* 0x003fea0003c00000 */
[----:B------:R-:W-:Y:S02]  /*11930*/  ELECT P6, UR62, PT ;  /* 0x00000000003e782f */ /* 0x000fe400038c0000 */
[----:B------:R-:W-:Y:S01]  /*11940*/  MOV R14, UR62 ;  /* 0x0000003e000e7c02 */ /* 0x000fe20008000f00 */
[----:B01----:R-:W-:Y:S10]  /*11950*/  ENDCOLLECTIVE ;  /* 0x000000000000791b */ /* 0x003ff40003800000 */
.L_x_3763:
[----:B------:R-:W-:Y:S05]  /*11960*/  BSYNC B0 ;  /* 0x0000000000007941 */ /* 0x000fea0003800000 */
.L_x_3762:
[----:B------:R-:W-:Y:S05]  /*11970*/  BRA `(.L_x_3764) ;  /* 0xffffffb800b07947 */ /* 0x000fea000383ffff */
.L_x_3665:
[----:B---3--:R3:W4:Y:S02]  /*11980*/  SYNCS.PHASECHK.TRANS64.TRYWAIT P0, [R2+URZ+0x36840], R3 ;  /* 0x03684003020075a7 */ /* 0x008724000800017f */
[----:B----4-:R-:W-:Y:S05]  /*11990*/  @!P0 NANOSLEEP.SYNCS 0x989680 ;  /* 0x009896800000895d */ /* 0x010fea0003900000 */
[----:B------:R-:W4:Y:S02]  /*119a0*/  @!P0 SYNCS.PHASECHK.TRANS64 P0, [R2+URZ+0x36840], R3 ;  /* 0x03684003020085a7 */ /* 0x000f24000800007f */
[----:B----4-:R-:W-:Y:S05]  /*119b0*/  @!P0 BRA `(.L_x_3665) ;  /* 0xfffffffc00f08947 */ /* 0x010fea000383ffff */
[----:B------:R-:W-:Y:S05]  /*119c0*/  BRA `(.L_x_3765) ;  /* 0xffffffbc00047947 */ /* 0x000fea000383ffff */
.L_x_3669:
        /* <DEDUP_REMOVED lines=8> */
.L_x_3766:
[----:B------:R-:W-:Y:S01]  /*11a50*/  IMAD.MOV.U32 R13, RZ, RZ, R0 ;  /* 0x000000ffff0d7224 */ /* 0x000fe200078e0000 */
[----:B------:R-:W-:Y:S01]  /*11a60*/  LOP3.LUT R7, R7, 0x7f, RZ, 0xc0, !PT ;  /* 0x0000007f07077812 */ /* 0x000fe200078ec0ff */
[----:B------:R-:W-:-:S07]  /*11a70*/  IMAD.MOV.U32 R6, RZ, RZ, R14 ;  /* 0x000000ffff067224 */ /* 0x000fce00078e000e */
[----:B------:R-:W-:Y:S05]  /*11a80*/  WARPSYNC.COLLECTIVE R15, `(.L_x_3767) ;  /* 0x000000000f087348 */ /* 0x000fea0003c00000 */
[----:B------:R0:W1:Y:S02]  /*11a90*/  SHFL.IDX P6, R14, R13, R12, R11 ;  /* 0x0000000c0d0e7389 */ /* 0x00006400000c000b */
[----:B01----:R-:W-:Y:S01]  /*11aa0*/  ENDCOLLECTIVE ;  /* 0x000000000000791b */ /* 0x003fe20003800000 */
.L_x_3767:
[----:B------:R-:W-:Y:S01]  /*11ab0*/  SHF.R.U32.HI R4, RZ, 0x3, R7 ;  /* 0x00000003ff047819 */ /* 0x000fe20000011607 */
[----:B------:R-:W-:Y:S02]  /*11ac0*/  ULDC UR4, c[0x0][0x288] ;  /* 0x0000a20000047ab9 */ /* 0x000fe40000000800 */
[----:B------:R-:W-:Y:S02]  /*11ad0*/  IMAD R3, R8, UR4, RZ ;  /* 0x0000000408037c24 */ /* 0x000fe4000f8e02ff */
[----:B------:R-:W-:-:S04]  /*11ae0*/  IMAD.IADD R4, R4, 0x1, R5 ;  /* 0x0000000104047824 */ /* 0x000fc800078e0205 */
[C---:B------:R-:W-:Y:S01]  /*11af0*/  VIADD R8, R4.reuse, 0x10 ;  /* 0x0000001004087836 */ /* 0x040fe20000000000 */
[----:B------:R-:W-:Y:S01]  /*11b00*/  ISETP.GE.AND P2, PT, R4, R3, PT ;  /* 0x000000030400720c */ /* 0x000fe20003f46270 */
[----:B------:R-:W-:Y:S02]  /*11b10*/  IMAD.MOV.U32 R13, RZ, RZ, R2 ;  /* 0x000000ffff0d7224 */ /* 0x000fe400078e0002 */
[----:B------:R-:W-:Y:S02]  /*11b20*/  IMAD.MOV.U32 R12, RZ, RZ, 0x1 ;  /* 0x00000001ff0c7424 */ /* 0x000fe400078e00ff */
[----:B------:R-:W-:-:S08]  /*11b30*/  IMAD.MOV.U32 R7, RZ, RZ, R14 ;  /* 0x000000ffff077224 */ /* 0x000fd000078e000e */
[----:B------:R-:W-:Y:S05]  /*11b40*/  WARPSYNC.COLLECTIVE R15, `(.L_x_3768) ;  /* 0x000000000f087348 */ /* 0x000fea0003c00000 */
[----:B------:R0:W1:Y:S02]  /*11b50*/  SHFL.IDX P6, R14, R13, R12, R11 ;  /* 0x0000000c0d0e7389 */ /* 0x00006400000c000b */
[----:B01----:R-:W-:Y:S01]  /*11b60*/  ENDCOLLECTIVE ;  /* 0x000000000000791b */ /* 0x003fe20003800000 */
.L_x_3768:
[----:B------:R-:W-:-:S05]  /*11b70*/  @!P2 LEA R7, P4, R10, R7, 0x1 ;  /* 0x000000070a07a211 */ /* 0x000fca00078808ff */
[----:B------:R-:W-:-:S05]  /*11b80*/  @!P2 IMAD.X R6, RZ, RZ, R6, P4 ;  /* 0x000000ffff06a224 */ /* 0x000fca00020e0606 */
[----:B------:R-:W-:Y:S01]  /*11b90*/  @!P2 LOP3.LUT R7, R7, R6, RZ, 0x3c, !PT ;  /* 0x000000060707a212 */ /* 0x000fe200078e3cff */
[----:B------:R-:W-:-:S03]  /*11ba0*/  IMAD.MOV.U32 R13, RZ, RZ, R0 ;  /* 0x000000ffff0d7224 */ /* 0x000fc600078e0000 */
[----:B------:R-:W-:-:S04]  /*11bb0*/  @!P2 LOP3.LUT R6, R7, R6, RZ, 0x3c, !PT ;  /* 0x000000060706a212 */ /* 0x000fc800078e3cff */
[----:B------:R-:W-:-:S05]  /*11bc0*/  @!P2 LOP3.LUT R7, R7, R6, RZ, 0x3c, !PT ;  /* 0x000000060707a212 */ /* 0x000fca00078e3cff */
[----:B------:R-:W-:Y:S01]  /*11bd0*/  @!PT LDS RZ, [RZ] ;  /* 0x00000000fffff984 */ /* 0x000fe20000000800 */
[----:B------:R-:W-:Y:S01]  /*11be0*/  @!PT LDS RZ, [RZ] ;  /* 0x00000000fffff984 */ /* 0x000fe20000000800 */
[----:B------:R-:W-:Y:S01]  /*11bf0*/  @!PT LDS RZ, [RZ] ;  /* 0x00000000fffff984 */ /* 0x000fe20000000800 */
        /* <DEDUP_REMOVED lines=8> */
.L_x_3769:
[----:B------:R-:W-:Y:S02]  /*11c80*/  IMAD.MOV.U32 R13, RZ, RZ, R2 ;  /* 0x000000ffff0d7224 */ /* 0x000fe400078e0002 */
[----:B------:R-:W-:Y:S02]  /*11c90*/  IMAD.MOV.U32 R12, RZ, RZ, 0x2 ;  /* 0x00000002ff0c7424 */ /* 0x000fe400078e00ff */
[----:B------:R-:W-:-:S07]  /*11ca0*/  IMAD.MOV.U32 R5, RZ, RZ, R14 ;  /* 0x000000ffff057224 */ /* 0x000fce00078e000e */
[----:B------:R-:W-:Y:S05]  /*11cb0*/  WARPSYNC.COLLECTIVE R15, `(.L_x_3770) ;  /* 0x000000000f087348 */ /* 0x000fea0003c00000 */
[----:B------:R0:W1:Y:S02]  /*11cc0*/  SHFL.IDX P6, R14, R13, R12, R11 ;  /* 0x0000000c0d0e7389 */ /* 0x00006400000c000b */
[----:B01----:R-:W-:Y:S01]  /*11cd0*/  ENDCOLLECTIVE ;  /* 0x000000000000791b */ /* 0x003fe20003800000 */
.L_x_3770:
[----:B------:R-:W-:-:S05]  /*11ce0*/  @!P2 LEA R5, P4, R10, R5, 0x1 ;  /* 0x000000050a05a211 */ /* 0x000fca00078808ff */
[----:B------:R-:W-:-:S04]  /*11cf0*/  @!P2 IMAD.X R6, RZ, RZ, R6, P4 ;  /* 0x000000ffff06a224 */ /* 0x000fc800020e0606 */
        /* <DEDUP_REMOVED lines=15> */
.L_x_3771:
[----:B------:R-:W-:Y:S01]  /*11df0*/  MOV R13, R2 ;  /* 0x00000002000d7202 */ /* 0x000fe20000000f00 */
[----:B------:R-:W-:Y:S02]  /*11e00*/  IMAD.MOV.U32 R12, RZ, RZ, 0x3 ;  /* 0x00000003ff0c7424 */ /* 0x000fe400078e00ff */
[----:B------:R-:W-:-:S07]  /*11e10*/  IMAD.MOV.U32 R5, RZ, RZ, R14 ;  /* 0x000000ffff057224 */ /* 0x000fce00078e000e */
[----:B------:R-:W-:Y:S05]  /*11e20*/  WARPSYNC.COLLECTIVE R15, `(.L_x_3772) ;  /* 0x000000000f087348 */ /* 0x000fea0003c00000 */
[----:B------:R0:W1:Y:S02]  /*11e30*/  SHFL.IDX P6, R14, R13, R12, R11 ;  /* 0x0000000c0d0e7389 */ /* 0x00006400000c000b */
[----:B01----:R-:W-:Y:S01]  /*11e40*/  ENDCOLLECTIVE ;  /* 0x000000000000791b */ /* 0x003fe20003800000 */
.L_x_3772:
        /* <DEDUP_REMOVED lines=17> */
.L_x_3773:
[----:B------:R-:W-:Y:S02]  /*11f60*/  IMAD.MOV.U32 R13, RZ, RZ, R2 ;  /* 0x000000ffff0d7224 */ /* 0x000fe400078e0002 */
[----:B------:R-:W-:Y:S02]  /*11f70*/  IMAD.MOV.U32 R12, RZ, RZ, 0x4 ;  /* 0x00000004ff0c7424 */ /* 0x000fe400078e00ff */
[----:B------:R-:W-:-:S07]  /*11f80*/  IMAD.MOV.U32 R5, RZ, RZ, R14 ;  /* 0x000000ffff057224 */ /* 0x000fce00078e000e */
[----:B------:R-:W-:Y:S05]  /*11f90*/  WARPSYNC.COLLECTIVE R15, `(.L_x_3774) ;  /* 0x000000000f087348 */ /* 0x000fea0003c00000 */
[----:B------:R0:W1:Y:S02]  /*11fa0*/  SHFL.IDX P6, R14, R13, R12, R11 ;  /* 0x0000000c0d0e7389 */ /* 0x00006400000c000b */
[----:B01----:R-:W-:Y:S01]  /*11fb0*/  ENDCOLLECTIVE ;  /* 0x000000000000791b */ /* 0x003fe20003800000 */
.L_x_3774:
        /* <DEDUP_REMOVED lines=17> */
.L_x_3775:
[----:B------:R-:W-:Y:S02]  /*120d0*/  IMAD.MOV.U32 R13, RZ, RZ, R2 ;  /* 0x000000ffff0d7224 */ /* 0x000fe400078e0002 */
[----:B------:R-:W-:Y:S02]  /*120e0*/  IMAD.MOV.U32 R12, RZ, RZ, 0x5 ;  /* 0x00000005ff0c7424 */ /* 0x000fe400078e00ff */
[----:B------:R-:W-:-:S07]  /*120f0*/  IMAD.MOV.U32 R5, RZ, RZ, R14 ;  /* 0x000000ffff057224 */ /* 0x000fce00078e000e */
[----:B------:R-:W-:Y:S05]  /*12100*/  WARPSYNC.COLLECTIVE R15, `(.L_x_3776) ;  /* 0x000000000f087348 */ /* 0x000fea0003c00000 */
[----:B------:R0:W1:Y:S02]  /*12110*/  SHFL.IDX P6, R14, R13, R12, R11 ;  /* 0x0000000c0d0e7389 */ /* 0x00006400000c000b */
[----:B01----:R-:W-:Y:S01]  /*12120*/  ENDCOLLECTIVE ;  /* 0x000000000000791b */ /* 0x003fe20003800000 */
.L_x_3776:
        /* <DEDUP_REMOVED lines=17> */
.L_x_3777:
[----:B------:R-:W-:Y:S02]  /*12240*/  IMAD.MOV.U32 R13, RZ, RZ, R2 ;  /* 0x000000ffff0d7224 */ /* 0x000fe400078e0002 */
[----:B------:R-:W-:Y:S02]  /*12250*/  IMAD.MOV.U32 R12, RZ, RZ, 0x6 ;  /* 0x00000006ff0c7424 */ /* 0x000fe400078e00ff */
[----:B------:R-:W-:-:S07]  /*12260*/  IMAD.MOV.U32 R5, RZ, RZ, R14 ;  /* 0x000000ffff057224 */ /* 0x000fce00078e000e */
[----:B------:R-:W-:Y:S05]  /*12270*/  WARPSYNC.COLLECTIVE R15, `(.L_x_3778) ;  /* 0x000000000f087348 */ /* 0x000fea0003c00000 */
[----:B------:R0:W1:Y:S02]  /*12280*/  SHFL.IDX P6, R14, R13, R12, R11 ;  /* 0x0000000c0d0e7389 */ /* 0x00006400000c000b */
[----:B01----:R-:W-:Y:S01]  /*12290*/  ENDCOLLECTIVE ;  /* 0x000000000000791b */ /* 0x003fe20003800000 */
.L_x_3778:
        /* <DEDUP_REMOVED lines=17> */
.L_x_3779:
[----:B------:R-:W-:Y:S02]  /*123b0*/  IMAD.MOV.U32 R13, RZ, RZ, R2 ;  /* 0x000000ffff0d7224 */ /* 0x000fe400078e0002 */
[----:B------:R-:W-:Y:S02]  /*123c0*/  IMAD.MOV.U32 R12, RZ, RZ, 0x7 ;  /* 0x00000007ff0c7424 */ /* 0x000fe400078e00ff */
[----:B------:R-:W-:-:S07]  /*123d0*/  IMAD.MOV.U32 R5, RZ, RZ, R14 ;  /* 0x000000ffff057224 */ /* 0x000fce00078e000e */
[----:B------:R-:W-:Y:S05]  /*123e0*/  WARPSYNC.COLLECTIVE R15, `(.L_x_3780) ;  /* 0x000000000f087348 */ /* 0x000fea0003c00000 */
[----:B------:R0:W1:Y:S02]  /*123f0*/  SHFL.IDX P6, R14, R13, R12, R11 ;  /* 0x0000000c0d0e7389 */ /* 0x00006400000c000b */
[----:B01----:R-:W-:Y:S01]  /*12400*/  ENDCOLLECTIVE ;  /* 0x000000000000791b */ /* 0x003fe20003800000 */
.L_x_3780:
[----:B------:R-:W-:-:S05]  /*12410*/  @!P2 LEA R5, P4, R10, R5, 0x1 ;  /* 0x000000050a05a211 */ /* 0x000fca00078808ff */
[----:B------:R-:W-:-:S04]  /*12420*/  @!P2 IMAD.X R6, RZ, RZ, R6, P4 ;  /* 0x000000ffff06a224 */ /* 0x000fc800020e0606 */
[----:B------:R-:W-:Y:S02]  /*12430*/  @!P2 IMAD.MOV.U32 R7, RZ, RZ, R6 ;  /* 0x000000ffff07a224 */ /* 0x000fe400078e0006 */
[----:B------:R-:W-:Y:S02]  /*12440*/  IMAD.MOV.U32 R13, RZ, RZ, R0 ;  /* 0x000000ffff0d7224 */ /* 0x000fe400078e0000 */
[----:B------:R-:W-:-:S05]  /*12450*/  @!P2 IMAD.MOV.U32 R6, RZ, RZ, R5 ;  /* 0x000000ffff06a224 */ /* 0x000fca00078e0005 */
[----:B------:R-:W-:Y:S01]  /*12460*/  @!PT LDS RZ, [RZ] ;  /* 0x00000000fffff984 */ /* 0x000fe20000000800 */
[----:B------:R-:W-:Y:S01]  /*12470*/  @!PT LDS RZ, [RZ] ;  /* 0x00000000fffff984 */ /* 0x000fe20000000800 */
[----:B------:R-:W-:Y:S01]  /*12480*/  @!PT LDS RZ, [RZ] ;  /* 0x00000000fffff984 */ /* 0x000fe20000000800 */
[----:B------:R0:W-:Y:S01]  /*12490*/  @!P2 LDGSTS.E.BYPASS.LTC128B.128 [R9+0x18400], desc[UR60][R6.64], !P3 ;  /* 0x184000000609afae */ /* 0x0001e2000d901d7c */
[----:B------:R-:W-:-:S03]  /*124a0*/  IMAD.MOV.U32 R5, RZ, RZ, R14 ;  /* 0x000000ffff057224 */ /* 0x000fc600078e000e */
[----:B------:R0:W-:Y:S04]  /*124b0*/  @!P2 LDGSTS.E.BYPASS.LTC128B.128 [R9+0x1c400], desc[UR60][R6.64+0x80], !P0 ;  /* 0x1c4000800609afae */ /* 0x0001e8000c101d7c */
[----:B0-----:R-:W-:Y:S05]  /*124c0*/  WARPSYNC.COLLECTIVE R15, `(.L_x_3781) ;  /* 0x000000000f087348 */ /* 0x001fea0003c00000 */
[----:B------:R1:W2:Y:S02]  /*124d0*/  SHFL.IDX P6, R14, R13, R12, R11 ;  /* 0x0000000c0d0e7389 */ /* 0x0002a400000c000b */
[----:B012---:R-:W-:Y:S01]  /*124e0*/  ENDCOLLECTIVE ;  /* 0x000000000000791b */ /* 0x007fe20003800000 */
.L_x_3781:
[----:B------:R-:W-:Y:S01]  /*124f0*/  @!PT LDS RZ, [RZ] ;  /* 0x00000000fffff984 */ /* 0x000fe20000000800 */
[----:B------:R-:W-:Y:S01]  /*12500*/  @!PT LDS RZ, [RZ] ;  /* 0x00000000fffff984 */ /* 0x000fe20000000800 */
[----:B------:R-:W-:Y:S01]  /*12510*/  @!PT LDS RZ, [RZ] ;  /* 0x00000000fffff984 */ /* 0x000fe20000000800 */
[----:B------:R0:W-:Y:S01]  /*12520*/  @!P2 LDGSTS.E.BYPASS.LTC128B.128 [R9+0x20400], desc[UR60][R6.64+0x100], !P1 ;  /* 0x204001000609afae */ /* 0x0001e2000c901d7c */
[----:B------:R-:W-:Y:S01]  /*12530*/  IMAD.MOV.U32 R0, RZ, RZ, R14 ;  /* 0x000000ffff007224 */ /* 0x000fe200078e000e */
[----:B------:R-:W-:Y:S06]  /*12540*/  BRA `(.L_x_3782) ;  /* 0xffffffbc00b07947 */ /* 0x000fec000383ffff */
.L_x_3673:
[----:B-1----:R-:W-:-:S04]  /*12550*/  IMAD.U32 R2, RZ, RZ, UR36 ;  /* 0x00000024ff027e24 */ /* 0x002fc8000f8e00ff */
[----:B------:R1:W3:Y:S03]  /*12560*/  SYNCS.PHASECHK.TRANS64.TRYWAIT P0, [R2+URZ+0x36820], R0 ;  /* 0x03682000020075a7 */ /* 0x0002e6000800017f */
[----:B---3--:R-:W-:Y:S05]  /*12570*/  @!P0 NANOSLEEP.SYNCS 0x989680 ;  /* 0x009896800000895d */ /* 0x008fea0003900000 */
[----:B------:R-:W3:Y:S02]  /*12580*/  @!P0 SYNCS.PHASECHK.TRANS64 P0, [R2+URZ+0x36820], R0 ;  /* 0x03682000020085a7 */ /* 0x000ee4000800007f */
[----:B---3--:R-:W-:Y:S05]  /*12590*/  @!P0 BRA `(.L_x_3673) ;  /* 0xfffffffc00ec8947 */ /* 0x008fea000383ffff */
[----:B------:R-:W-:Y:S05]  /*125a0*/  BRA `(.L_x_3783) ;  /* 0xffffffc000007947 */ /* 0x000fea000383ffff */
.L_x_3680:
[----:B-1----:R1:W3:Y:S02]  /*125b0*/  SYNCS.PHASECHK.TRANS64.TRYWAIT P0, [R3+URZ+0x36840], R2 ;  /* 0x03684002030075a7 */ /* 0x0022e4000800017f */
[----:B---3--:R-:W-:Y:S05]  /*125c0*/  @!P0 NANOSLEEP.SYNCS 0x989680 ;  /* 0x009896800000895d */ /* 0x008fea0003900000 */
[----:B------:R-:W3:Y:S02]  /*125d0*/  @!P0 SYNCS.PHASECHK.TRANS64 P0, [R3+URZ+0x36840], R2 ;  /* 0x03684002030085a7 */ /* 0x000ee4000800007f */
[----:B---3--:R-:W-:Y:S05]  /*125e0*/  @!P0 BRA `(.L_x_3680) ;  /* 0xfffffffc00f08947 */ /* 0x008fea000383ffff */
[----:B------:R-:W-:Y:S05]  /*125f0*/  BRA `(.L_x_3784) ;  /* 0xffffffc000ac7947 */ /* 0x000fea000383ffff */
.L_x_3688:
[----:B0-----:R0:W1:Y:S02]  /*12600*/  SYNCS.PHASECHK.TRANS64.TRYWAIT P0, [R2+URZ+0x36860], R3 ;  /* 0x03686003020075a7 */ /* 0x001064000800017f */
[----:B-1----:R-:W-:Y:S05]  /*12610*/  @!P0 NANOSLEEP.SYNCS 0x989680 ;  /* 0x009896800000895d */ /* 0x002fea0003900000 */
[----:B------:R-:W1:Y:S02]  /*12620*/  @!P0 SYNCS.PHASECHK.TRANS64 P0, [R2+URZ+0x36860], R3 ;  /* 0x03686003020085a7 */ /* 0x000e64000800007f */
[----:B-1----:R-:W-:Y:S05]  /*12630*/  @!P0 BRA `(.L_x_3688) ;  /* 0xfffffffc00f08947 */ /* 0x002fea000383ffff */
[----:B------:R-:W-:Y:S05]  /*12640*/  BRA `(.L_x_3785) ;  /* 0xffffffc400ec7947 */ /* 0x000fea000383ffff */
.L_x_3700:
[----:B-1----:R1:W2:Y:S02]  /*12650*/  SYNCS.PHASECHK.TRANS64.TRYWAIT P0, [R3+URZ+0x36840], R2 ;  /* 0x03684002030075a7 */ /* 0x0022a4000800017f */
[----:B--2---:R-:W-:Y:S05]  /*12660*/  @!P0 NANOSLEEP.SYNCS 0x989680 ;  /* 0x009896800000895d */ /* 0x004fea0003900000 */
[----:B------:R-:W2:Y:S02]  /*12670*/  @!P0 SYNCS.PHASECHK.TRANS64 P0, [R3+URZ+0x36840], R2 ;  /* 0x03684002030085a7 */ /* 0x000ea4000800007f */
[----:B--2---:R-:W-:Y:S05]  /*12680*/  @!P0 BRA `(.L_x_3700) ;  /* 0xfffffffc00f08947 */ /* 0x004fea000383ffff */
[----:B------:R-:W-:Y:S05]  /*12690*/  BRA `(.L_x_3786) ;  /* 0xffffffcc00c87947 */ /* 0x000fea000383ffff */
.L_x_3708:
[----:B0-----:R0:W1:Y:S02]  /*126a0*/  SYNCS.PHASECHK.TRANS64.TRYWAIT P0, [R2+URZ+0x36860], R3 ;  /* 0x03686003020075a7 */ /* 0x001064000800017f */
[----:B-1----:R-:W-:Y:S05]  /*126b0*/  @!P0 NANOSLEEP.SYNCS 0x989680 ;  /* 0x009896800000895d */ /* 0x002fea0003900000 */
[----:B------:R-:W1:Y:S02]  /*126c0*/  @!P0 SYNCS.PHASECHK.TRANS64 P0, [R2+URZ+0x36860], R3 ;  /* 0x03686003020085a7 */ /* 0x000e64000800007f */
[----:B-1----:R-:W-:Y:S05]  /*126d0*/  @!P0 BRA `(.L_x_3708) ;  /* 0xfffffffc00f08947 */ /* 0x002fea000383ffff */
[----:B------:R-:W-:Y:S05]  /*126e0*/  BRA `(.L_x_3787) ;  /* 0xffffffd400087947 */ /* 0x000fea000383ffff */
.L_x_3719:
[----:B--2---:R2:W3:Y:S02]  /*126f0*/  SYNCS.PHASECHK.TRANS64.TRYWAIT P0, [R3+URZ+0x36840], R2 ;  /* 0x03684002030075a7 */ /* 0x0044e4000800017f */
[----:B---3--:R-:W-:Y:S05]  /*12700*/  @!P0 NANOSLEEP.SYNCS 0x989680 ;  /* 0x009896800000895d */ /* 0x008fea0003900000 */
[----:B------:R-:W3:Y:S02]  /*12710*/  @!P0 SYNCS.PHASECHK.TRANS64 P0, [R3+URZ+0x36840], R2 ;  /* 0x03684002030085a7 */ /* 0x000ee4000800007f */
[----:B---3--:R-:W-:Y:S05]  /*12720*/  @!P0 BRA `(.L_x_3719) ;  /* 0xfffffffc00f08947 */ /* 0x008fea000383ffff */
[----:B------:R-:W-:Y:S05]  /*12730*/  BRA `(.L_x_3788) ;  /* 0xffffffd800bc7947 */ /* 0x000fea000383ffff */
.L_x_3727:
[----:B0-----:R0:W1:Y:S02]  /*12740*/  SYNCS.PHASECHK.TRANS64.TRYWAIT P0, [R2+URZ+0x36860], R5 ;  /* 0x03686005020075a7 */ /* 0x001064000800017f */
[----:B-1----:R-:W-:Y:S05]  /*12750*/  @!P0 NANOSLEEP.SYNCS 0x989680 ;  /* 0x009896800000895d */ /* 0x002fea0003900000 */
[----:B------:R-:W1:Y:S02]  /*12760*/  @!P0 SYNCS.PHASECHK.TRANS64 P0, [R2+URZ+0x36860], R5 ;  /* 0x03686005020085a7 */ /* 0x000e64000800007f */
[----:B-1----:R-:W-:Y:S05]  /*12770*/  @!P0 BRA `(.L_x_3727) ;  /* 0xfffffffc00f08947 */ /* 0x002fea000383ffff */
[----:B------:R-:W-:Y:S05]  /*12780*/  BRA `(.L_x_3789) ;  /* 0xffffffdc00f87947 */ /* 0x000fea000383ffff */
.L_x_3738:
[----:B-1----:R1:W3:Y:S02]  /*12790*/  SYNCS.PHASECHK.TRANS64.TRYWAIT P0, [R0+URZ+0x36860], R2 ;  /* 0x03686002000075a7 */ /* 0x0022e4000800017f */
[----:B---3--:R-:W-:Y:S05]  /*127a0*/  @!P0 NANOSLEEP.SYNCS 0x989680 ;  /* 0x009896800000895d */ /* 0x008fea0003900000 */
[----:B------:R-:W3:Y:S02]  /*127b0*/  @!P0 SYNCS.PHASECHK.TRANS64 P0, [R0+URZ+0x36860], R2 ;  /* 0x03686002000085a7 */ /* 0x000ee4000800007f */
[----:B---3--:R-:W-:Y:S05]  /*127c0*/  @!P0 BRA `(.L_x_3738) ;  /* 0xfffffffc00f08947 */ /* 0x008fea000383ffff */
[----:B------:R-:W-:Y:S05]  /*127d0*/  BRA `(.L_x_3790) ;  /* 0xffffffe4004c7947 */ /* 0x000fea000383ffff */
.L_x_3747:
[----:B0-----:R0:W1:Y:S02]  /*127e0*/  SYNCS.PHASECHK.TRANS64.TRYWAIT P0, [R0+URZ+0x36820], R3 ;  /* 0x03682003000075a7 */ /* 0x001064000800017f */
[----:B-1----:R-:W-:Y:S05]  /*127f0*/  @!P0 NANOSLEEP.SYNCS 0x989680 ;  /* 0x009896800000895d */ /* 0x002fea0003900000 */
[----:B------:R-:W1:Y:S02]  /*12800*/  @!P0 SYNCS.PHASECHK.TRANS64 P0, [R0+URZ+0x36820], R3 ;  /* 0x03682003000085a7 */ /* 0x000e64000800007f */
[----:B-1----:R-:W-:Y:S05]  /*12810*/  @!P0 BRA `(.L_x_3747) ;  /* 0xfffffffc00f08947 */ /* 0x002fea000383ffff */
[----:B------:R-:W-:Y:S05]  /*12820*/  BRA `(.L_x_3791) ;  /* 0xffffffe800d07947 */ /* 0x000fea000383ffff */
.L_x_3748:
        /* <DEDUP_REMOVED lines=11> */
.L_x_3793:
[----:B------:R-:W-:Y:S05]  /*128e0*/  BSYNC B0 ;  /* 0x0000000000007941 */ /* 0x000fea0003800000 */
.L_x_3792:
[----:B------:R-:W-:Y:S05]  /*128f0*/  BRA `(.L_x_3794) ;  /* 0xffffffe800b87947 */ /* 0x000fea000383ffff */
.L_x_3751:
[----:B------:R-:W-:Y:S01]  /*12900*/  BSSY B1, `(.L_x_3795) ;  /* 0x0000006000017945 */ /* 0x000fe20003800000 */
[----:B------:R-:W-:-:S07]  /*12910*/  IMAD.MOV.U32 R15, RZ, RZ, -0x1 ;  /* 0xffffffffff0f7424 */ /* 0x000fce00078e00ff */
[----:B01----:R-:W-:Y:S05]  /*12920*/  WARPSYNC.COLLECTIVE R15, `(.L_x_3796) ;  /* 0x000000000f0c7348 */ /* 0x003fea0003c00000 */
[----:B------:R-:W-:Y:S02]  /*12930*/  ELECT P6, UR62, PT ;  /* 0x00000000003e782f */ /* 0x000fe400038c0000 */
[----:B------:R-:W-:Y:S01]  /*12940*/  MOV R14, UR62 ;  /* 0x0000003e000e7c02 */ /* 0x000fe20008000f00 */
[----:B01----:R-:W-:Y:S10]  /*12950*/  ENDCOLLECTIVE ;  /* 0x000000000000791b */ /* 0x003ff40003800000 */
.L_x_3796:
[----:B------:R-:W-:Y:S05]  /*12960*/  BSYNC B1 ;  /* 0x0000000000017941 */ /* 0x000fea0003800000 */
.L_x_3795:
[----:B------:R-:W-:Y:S05]  /*12970*/  BRA `(.L_x_3797) ;  /* 0xffffffe800b07947 */ /* 0x000fea000383ffff */
.L_x_3753:
[----:B0-----:R0:W1:Y:S02]  /*12980*/  SYNCS.PHASECHK.TRANS64.TRYWAIT P0, [R6+URZ], R5 ;  /* 0x00000005060075a7 */ /* 0x001064000800017f */
[----:B-1----:R-:W-:Y:S05]  /*12990*/  @!P0 NANOSLEEP.SYNCS 0x989680 ;  /* 0x009896800000895d */ /* 0x002fea0003900000 */
[----:B------:R-:W1:Y:S02]  /*129a0*/  @!P0 SYNCS.PHASECHK.TRANS64 P0, [R6+URZ], R5 ;  /* 0x00000005060085a7 */ /* 0x000e64000800007f */
[----:B-1----:R-:W-:Y:S05]  /*129b0*/  @!P0 BRA `(.L_x_3753) ;  /* 0xfffffffc00f08947 */ /* 0x002fea000383ffff */
[----:B------:R-:W-:Y:S05]  /*129c0*/  BRA `(.L_x_3798) ;  /* 0xffffffe800e87947 */ /* 0x000fea000383ffff */
.L_x_3754:
[----:B-1----:R1:W2:Y:S02]  /*129d0*/  SYNCS.PHASECHK.TRANS64.TRYWAIT P0, [R7+URZ], R2 ;  /* 0x00000002070075a7 */ /* 0x0022a4000800017f */
[----:B--2---:R-:W-:Y:S05]  /*129e0*/  @!P0 NANOSLEEP.SYNCS 0x989680 ;  /* 0x009896800000895d */ /* 0x004fea0003900000 */
[----:B------:R-:W2:Y:S02]  /*129f0*/  @!P0 SYNCS.PHASECHK.TRANS64 P0, [R7+URZ], R2 ;  /* 0x00000002070085a7 */ /* 0x000ea4000800007f */
[----:B--2---:R-:W-:Y:S05]  /*12a00*/  @!P0 BRA `(.L_x_3754) ;  /* 0xfffffffc00f08947 */ /* 0x004fea000383ffff */
[----:B------:R-:W-:Y:S05]  /*12a10*/  BRA `(.L_x_3799) ;  /* 0xffffffe800dc7947 */ /* 0x000fea000383ffff */
.L_x_3756:
[----:B--2---:R2:W3:Y:S02]  /*12a20*/  SYNCS.PHASECHK.TRANS64.TRYWAIT P0, [R4+URZ], R5 ;  /* 0x00000005040075a7 */ /* 0x0044e4000800017f */
[----:B---3--:R-:W-:Y:S05]  /*12a30*/  @!P0 NANOSLEEP.SYNCS 0x989680 ;  /* 0x009896800000895d */ /* 0x008fea0003900000 */
[----:B------:R-:W3:Y:S02]  /*12a40*/  @!P0 SYNCS.PHASECHK.TRANS64 P0, [R4+URZ], R5 ;  /* 0x00000005040085a7 */ /* 0x000ee4000800007f */
[----:B---3--:R-:W-:Y:S05]  /*12a50*/  @!P0 BRA `(.L_x_3756) ;  /* 0xfffffffc00f08947 */ /* 0x008fea000383ffff */
[----:B------:R-:W-:Y:S05]  /*12a60*/  BRA `(.L_x_3800) ;  /* 0xffffffe800e07947 */ /* 0x000fea000383ffff */
.L_x_3801:
        /* <DEDUP_REMOVED lines=9> */
.L_x_15304:


//--------------------- .text._ZN7cutlass13device_kernelIN5flash11enable_sm90INS1_16FlashAttnFwdSm90INS1_25CollectiveMainloopFwdSm90ILi2EN4cute5tupleIJNS5_1CILi1EEES8_S8_EEENS6_IJNS7_ILi128EEENS7_ILi112EEENS7_ILi192EEEEEELi192ENS_6half_tEfNS_4arch4Sm90ELb0ELb0ELb1ELb1ELb0ELb0ELb0ELb1ELb1ELb1ELb0ELb0EEENS1_21CollectiveEpilogueFwdINS6_IJSA_SC_SB_EEES9_SE_SG_Li256ELb1ELb1ELb0ELb0EEENS1_36VarlenDynamicPersistentTileSchedulerILi128ELi112ELi256ELi128ELb0ELb1ELb1ELb0ELb1ELb1EEEEEEEEEvNT_6ParamsE --------------------------
	.section	.text._ZN7cutlass13device_kernelIN5flash11enable_sm90INS1_16FlashAttnFwdSm90INS1_25CollectiveMainloopFwdSm90ILi2EN4cute5tupleIJNS5_1CILi1EEES8_S8_EEENS6_IJNS7_ILi128EEENS7_ILi112EEENS7_ILi192EEEEEELi192ENS_6half_tEfNS_4arch4Sm90ELb0ELb0ELb1ELb1ELb0ELb0ELb0ELb1ELb1ELb1ELb0ELb0EEENS1_21CollectiveEpilogueFwdINS6_IJSA_SC_SB_EEES9_SE_SG_Li256ELb1ELb1ELb0ELb0EEENS1_36VarlenDynamicPersistentTileSchedulerILi128ELi112ELi256ELi128ELb0ELb1ELb1ELb0ELb1ELb1EEEEEEEEEvNT_6ParamsE,"ax",@progbits
	.align	128
.text._ZN7cutlass13device_kernelIN5flash11enable_sm90INS1_16FlashAttnFwdSm90INS1_25CollectiveMainloopFwdSm90ILi2EN4cute5tupleIJNS5_1CILi1EEES8_S8_EEENS6_IJNS7_ILi128EEENS7_ILi112EEENS7_ILi192EEEEEELi192ENS_6half_tEfNS_4arch4Sm90ELb0ELb0ELb1ELb1ELb0ELb0ELb0ELb1ELb1ELb1ELb0ELb0EEENS1_21CollectiveEpilogueFwdINS6_IJSA_SC_SB_EEES9_SE_SG_Li256ELb1ELb1ELb0ELb0EEENS1_36VarlenDynamicPersistentTileSchedulerILi128ELi112ELi256ELi128ELb0ELb1ELb1ELb0ELb1ELb1EEEEEEEEEvNT_6ParamsE:
        .type           _ZN7cutlass13device_kernelIN5flash11enable_sm90INS1_16FlashAttnFwdSm90INS1_25CollectiveMainloopFwdSm90ILi2EN4cute5tupleIJNS5_1CILi1EEES8_S8_EEENS6_IJNS7_ILi128EEENS7_ILi112EEENS7_ILi192EEEEEELi192ENS_6half_tEfNS_4arch4Sm90ELb0ELb0ELb1ELb1ELb0ELb0ELb0ELb1ELb1ELb1ELb0ELb0EEENS1_21CollectiveEpilogueFwdINS6_IJSA_SC_SB_EEES9_SE_SG_Li256ELb1ELb1ELb0ELb0EEENS1_36VarlenDynamicPersistentTileSchedulerILi128ELi112ELi256ELi128ELb0ELb1ELb1ELb0ELb1ELb1EEEEEEEEEvNT_6ParamsE,@function
        .size           _ZN7cutlass13device_kernelIN5flash11enable_sm90INS1_16FlashAttnFwdSm90INS1_25CollectiveMainloopFwdSm90ILi2EN4cute5tupleIJNS5_1CILi1EEES8_S8_EEENS6_IJNS7_ILi128EEENS7_ILi112EEENS7_ILi192EEEEEELi192ENS_6half_tEfNS_4arch4Sm90ELb0ELb0ELb1ELb1ELb0ELb0ELb0ELb1ELb1ELb1ELb0ELb0EEENS1_21CollectiveEpilogueFwdINS6_IJSA_SC_SB_EEES9_SE_SG_Li256ELb1ELb1ELb0ELb0EEENS1_36VarlenDynamicPersistentTileSchedulerILi128ELi112ELi256ELi128ELb0ELb1ELb1ELb0ELb1ELb1EEEEEEEEEvNT_6ParamsE,(.L_x_15305 - _ZN7cutlass13device_kernelIN5flash11enable_sm90INS1_16FlashAttnFwdSm90INS1_25CollectiveMainloopFwdSm90ILi2EN4cute5tupleIJNS5_1CILi1EEES8_S8_EEENS6_IJNS7_ILi128EEENS7_ILi112EEENS7_ILi192EEEEEELi192ENS_6half_tEfNS_4arch4Sm90ELb0ELb0ELb1ELb1ELb0ELb0ELb0ELb1ELb1ELb1ELb0ELb0EEENS1_21CollectiveEpilogueFwdINS6_IJSA_SC_SB_EEES9_SE_SG_Li256ELb1ELb1ELb0ELb0EEENS1_36VarlenDynamicPersistentTileSchedulerILi128ELi112ELi256ELi128ELb0ELb1ELb1ELb0ELb1ELb1EEEEEEEEEvNT_6ParamsE)
        .other          _ZN7cutlass13device_kernelIN5flash11enable_sm90INS1_16FlashAttnFwdSm90INS1_25CollectiveMainloopFwdSm90ILi2EN4cute5tupleIJNS5_1CILi1EEES8_S8_EEENS6_IJNS7_ILi128EEENS7_ILi112EEENS7_ILi192EEEEEELi192ENS_6half_tEfNS_4arch4Sm90ELb0ELb0ELb1ELb1ELb0ELb0ELb0ELb1ELb1ELb1ELb0ELb0EEENS1_21CollectiveEpilogueFwdINS6_IJSA_SC_SB_EEES9_SE_SG_Li256ELb1ELb1ELb0ELb0EEENS1_36VarlenDynamicPersistentTileSchedulerILi128ELi112ELi256ELi128ELb0ELb1ELb1ELb0ELb1ELb1EEEEEEEEEvNT_6ParamsE,@"STO_CUDA_ENTRY STV_DEFAULT"
_ZN7cutlass13device_kernelIN5flash11enable_sm90INS1_16FlashAttnFwdSm90INS1_25CollectiveMainloopFwdSm90ILi2EN4cute5tupleIJNS5_1CILi1EEES8_S8_EEENS6_IJNS7_ILi128EEENS7_ILi112EEENS7_ILi192EEEEEELi192ENS_6half_tEfNS_4arch4Sm90ELb0ELb0ELb1ELb1ELb0ELb0ELb0ELb1ELb1ELb1ELb0ELb0EEENS1_21CollectiveEpilogueFwdINS6_IJSA_SC_SB_EEES9_SE_SG_Li256ELb1ELb1ELb0ELb0EEENS1_36VarlenDynamicPersistentTileSchedulerILi128ELi112ELi256ELi128ELb0ELb1ELb1ELb0ELb1ELb1EEEEEEEEEvNT_6ParamsE:
        /* <DEDUP_REMOVED lines=17> */
.L_x_3803:
[----:B------:R-:W-:Y:S05]  /*0110*/  BSYNC B0 ;  /* 0x0000000000007941 */ /* 0x000fea0003800000 */
.L_x_3802:
        /* <DEDUP_REMOVED lines=40> */
.L_x_3804:
        /* <DEDUP_REMOVED lines=22> */
.L_x_3805:
        /* <DEDUP_REMOVED lines=18> */
.L_x_3806:
        /* <DEDUP_REMOVED lines=22> */
.L_x_3807:
        /* <DEDUP_REMOVED lines=22> */
.L_x_3808:
        /* <DEDUP_REMOVED lines=8> */
.L_x_3810:
        /* <DEDUP_REMOVED lines=14> */
[----:B------:R-:W2:Y:S01]  /*0a40*/  LDL.LU R10, [R1+0x5c] ;  /* 0x00005c00010a7983 */ /* 0x000ea20000300800 */
[----:B------:R-:W1:Y:S02]  /*0a50*/  S2R R0, SR_TID.X ;  /* 0x0000000000007919 */ /* 0x000e640000002100 */
[----:B-1----:R-:W-:-:S05]  /*0a60*/  VIADD R220, R0, 0xffffff80 ;  /* 0xffffff8000dc7836 */ /* 0x002fca0000000000 */
[----:B------:R-:W-:-:S04]  /*0a70*/  SHF.R.S32.HI R3, RZ, 0x1f, R220 ;  /* 0x0000001fff037819 */ /* 0x000fc800000114dc */
[CC--:B------:R-:W-:Y:S02]  /*0a80*/  LEA.HI R5, R3.reuse, R220.reuse, RZ, 0x7 ;  /* 0x000000dc03057211 */ /* 0x0c0fe400078f38ff */
[-C--:B0-----:R-:W-:Y:S02]  /*0a90*/  LEA.HI R2, R3, R220.reuse, RZ, 0x5 ;  /* 0x000000dc03027211 */ /* 0x081fe400078f28ff */
[----:B------:R-:W-:Y:S02]  /*0aa0*/  LOP3.LUT R211, R5, 0xffffff80, RZ, 0xc0, !PT ;  /* 0xffffff8005d37812 */ /* 0x000fe400078ec0ff */
[----:B------:R-:W-:Y:S01]  /*0ab0*/  LEA.HI R0, R3, R220, RZ, 0x4 ;  /* 0x000000dc03007211 */ /* 0x000fe200078f20ff */
[----:B------:R-:W-:Y:S02]  /*0ac0*/  IMAD.SHL.U32 R2, R2, 0x20, RZ ;  /* 0x0000002002027824 */ /* 0x000fe400078e00ff */
[----:B------:R-:W-:Y:S01]  /*0ad0*/  IMAD.IADD R211, R220, 0x1, -R211 ;  /* 0x00000001dcd37824 */ /* 0x000fe200078e0ad3 */
[----:B------:R-:W-:-:S02]  /*0ae0*/  SHF.R.S32.HI R9, RZ, 0x4, R0 ;  /* 0x00000004ff097819 */ /* 0x000fc40000011400 */
[----:B------:R-:W-:Y:S02]  /*0af0*/  LOP3.LUT R7, R0, 0x3fffff0, RZ, 0xc0, !PT ;  /* 0x03fffff000077812 */ /* 0x000fe400078ec0ff */
[----:B------:R-:W-:Y:S02]  /*0b00*/  SHF.R.S32.HI R4, RZ, 0x1f, R211 ;  /* 0x0000001fff047819 */ /* 0x000fe400000114d3 */
[----:B------:R-:W-:Y:S01]  /*0b10*/  LOP3.LUT R2, R2, 0xfffffc00, RZ, 0xc0, !PT ;  /* 0xfffffc0002027812 */ /* 0x000fe200078ec0ff */
[----:B------:R-:W-:Y:S01]  /*0b20*/  IMAD.IADD R7, R220, 0x1, -R7 ;  /* 0x00000001dc077824 */ /* 0x000fe200078e0a07 */
[----:B------:R-:W-:Y:S02]  /*0b30*/  LEA.HI R0, R0, R9, RZ, 0x1 ;  /* 0x0000000900007211 */ /* 0x000fe400078f08ff */
[----:B------:R-:W-:Y:S01]  /*0b40*/  LEA.HI R6, R4, R211, RZ, 0x2 ;  /* 0x000000d304067211 */ /* 0x000fe200078f10ff */
[----:B------:R-:W-:Y:S01]  /*0b50*/  IMAD R7, R7, 0x40, R2 ;  /* 0x0000004007077824 */ /* 0x000fe200078e0202 */
[----:B------:R-:W-:-:S02]  /*0b60*/  LOP3.LUT R0, R0, 0x1ffffffe, RZ, 0xc0, !PT ;  /* 0x1ffffffe00007812 */ /* 0x000fc400078ec0ff */
[--C-:B------:R-:W-:Y:S02]  /*0b70*/  SHF.R.S32.HI R8, RZ, 0x2, R6.reuse ;  /* 0x00000002ff087819 */ /* 0x100fe40000011406 */
[----:B------:R-:W-:Y:S02]  /*0b80*/  SHF.R.S32.HI R11, RZ, 0x1f, R6 ;  /* 0x0000001fff0b7819 */ /* 0x000fe40000011406 */
[-C--:B------:R-:W-:Y:S01]  /*0b90*/  LEA.HI R2, R3, R220.reuse, RZ, 0x2 ;  /* 0x000000dc03027211 */ /* 0x080fe200078f10ff */
[----:B------:R-:W-:Y:S01]  /*0ba0*/  IMAD.IADD R0, R9, 0x1, -R0 ;  /* 0x0000000109007824 */ /* 0x000fe200078e0a00 */
[----:B------:R-:W-:Y:S02]  /*0bb0*/  LEA.HI R3, R3, R220, RZ, 0x3 ;  /* 0x000000dc03037211 */ /* 0x000fe400078f18ff */
[----:B------:R-:W-:Y:S02]  /*0bc0*/  LEA.HI R11, R11, R8, RZ, 0x3 ;  /* 0x000000080b0b7211 */ /* 0x000fe400078f18ff */
[----:B------:R-:W-:-:S02]  /*0bd0*/  LOP3.LUT R9, R2, 0xfffffffc, RZ, 0xc0, !PT ;  /* 0xfffffffc02097812 */ /* 0x000fc400078ec0ff */
[----:B------:R-:W-:Y:S02]  /*0be0*/  SHF.R.S32.HI R212, RZ, 0x7, R5 ;  /* 0x00000007ffd47819 */ /* 0x000fe40000011405 */
[----:B------:R-:W-:Y:S02]  /*0bf0*/  LOP3.LUT R205, R3, 0xfffffff8, RZ, 0xc0, !PT ;  /* 0xfffffff803cd7812 */ /* 0x000fe400078ec0ff */
[----:B------:R-:W-:Y:S02]  /*0c00*/  LOP3.LUT R11, R11, 0xfffffff8, RZ, 0xc0, !PT ;  /* 0xfffffff80b0b7812 */ /* 0x000fe400078ec0ff */
[----:B------:R-:W-:Y:S02]  /*0c10*/  IADD3 R9, R220, -R9, RZ ;  /* 0x80000009dc097210 */ /* 0x000fe40007ffe0ff */
[----:B------:R-:W-:Y:S02]  /*0c20*/  LEA.HI R4, R4, R211, RZ, 0x5 ;  /* 0x000000d304047211 */ /* 0x000fe400078f28ff */
[----:B------:R-:W-:Y:S01]  /*0c30*/  LEA.HI R5, R5, R212, RZ, 0x1 ;  /* 0x000000d405057211 */ /* 0x000fe200078f08ff */
[----:B------:R-:W-:Y:S01]  /*0c40*/  IMAD R216, R0, 0x8, R7 ;  /* 0x0000000800d87824 */ /* 0x000fe200078e0207 */
[----:B------:R-:W-:Y:S01]  /*0c50*/  LEA.HI R0, R9, R9, RZ, 0x1 ;  /* 0x0000000909007211 */ /* 0x000fe200078f08ff */
[----:B------:R-:W-:Y:S01]  /*0c60*/  IMAD.IADD R205, R220, 0x1, -R205 ;  /* 0x00000001dccd7824 */ /* 0x000fe200078e0acd */
[----:B------:R-:W-:Y:S01]  /*0c70*/  SHF.R.S32.HI R4, RZ, 0x5, R4 ;  /* 0x00000005ff047819 */ /* 0x000fe20000011404 */
[----:B------:R-:W-:Y:S01]  /*0c80*/  IMAD.IADD R11, R8, 0x1, -R11 ;  /* 0x00000001080b7824 */ /* 0x000fe200078e0a0b */
[----:B------:R-:W-:Y:S01]  /*0c90*/  LOP3.LUT R5, R5, 0x3fffffe, RZ, 0xc0, !PT ;  /* 0x03fffffe05057812 */ /* 0x000fe200078ec0ff */
[----:B------:R-:W-:Y:S01]  /*0ca0*/  IMAD.SHL.U32 R18, R205, 0x8, RZ ;  /* 0x00000008cd127824 */ /* 0x000fe200078e00ff */
[----:B------:R-:W-:Y:S01]  /*0cb0*/  LOP3.LUT R6, R6, 0x7ffffffc, RZ, 0xc0, !PT ;  /* 0x7ffffffc06067812 */ /* 0x000fe200078ec0ff */
[----:B------:R-:W-:Y:S01]  /*0cc0*/  IMAD R4, R4, 0x10, R11 ;  /* 0x0000001004047824 */ /* 0x000fe200078e020b */
[----:B------:R-:W-:Y:S01]  /*0cd0*/  LOP3.LUT R0, R0, 0x1ffffffe, RZ, 0xc0, !PT ;  /* 0x1ffffffe00007812 */ /* 0x000fe200078ec0ff */
[----:B------:R-:W-:-:S02]  /*0ce0*/  IMAD.IADD R5, R212, 0x1, -R5 ;  /* 0x00000001d4057824 */ /* 0x000fc400078e0a05 */
[C---:B------:R-:W-:Y:S02]  /*0cf0*/  VIADD R19, R18.reuse, 0x40 ;  /* 0x0000004012137836 */ /* 0x040fe40000000000 */
[----:B------:R-:W-:Y:S02]  /*0d00*/  VIADD R23, R18, 0x80 ;  /* 0x0000008012177836 */ /* 0x000fe40000000000 */
[----:B------:R-:W-:Y:S02]  /*0d10*/  IMAD.MOV.U32 R7, RZ, RZ, -0x2 ;  /* 0xfffffffeff077424 */ /* 0x000fe400078e00ff */
[----:B------:R-:W-:Y:S02]  /*0d20*/  IMAD.IADD R6, R211, 0x1, -R6 ;  /* 0x00000001d3067824 */ /* 0x000fe400078e0a06 */
[----:B------:R-:W-:Y:S02]  /*0d30*/  IMAD.IADD R0, R9, 0x1, -R0 ;  /* 0x0000000109007824 */ /* 0x000fe400078e0a00 */
[----:B------:R-:W-:Y:S01]  /*0d40*/  IMAD R213, R5, 0x40, R4 ;  /* 0x0000004005d57824 */ /* 0x000fe200078e0204 */
[----:B------:R-:W-:Y:S01]  /*0d50*/  CS2R R16, SRZ ;  /* 0x0000000000107805 */ /* 0x000fe2000001ff00 */
[----:B------:R-:W-:Y:S01]  /*0d60*/  IMAD R214, R6, R7, 0x70 ;  /* 0x0000007006d67424 */ /* 0x000fe200078e0207 */
[----:B------:R-:W-:Y:S01]  /*0d70*/  SHF.R.S32.HI R209, RZ, 0x3, R3 ;  /* 0x00000003ffd17819 */ /* 0x000fe20000011403 */
[----:B------:R-:W-:Y:S01]  /*0d80*/  IMAD.MOV.U32 R210, RZ, RZ, RZ ;  /* 0x000000ffffd27224 */ /* 0x000fe200078e00ff */
[----:B------:R-:W-:Y:S01]  /*0d90*/  SHF.R.S32.HI R219, RZ, 0x1f, R18 ;  /* 0x0000001fffdb7819 */ /* 0x000fe20000011412 */
[----:B------:R-:W-:Y:S01]  /*0da0*/  IMAD R215, R0, 0x8, R213 ;  /* 0x0000000800d77824 */ /* 0x000fe200078e02d5 */
[----:B------:R-:W-:-:S02]  /*0db0*/  SHF.R.S32.HI R218, RZ, 0x1f, R19 ;  /* 0x0000001fffda7819 */ /* 0x000fc40000011413 */
[----:B------:R-:W-:Y:S02]  /*0dc0*/  SHF.R.S32.HI R217, RZ, 0x1f, R23 ;  /* 0x0000001fffd97819 */ /* 0x000fe40000011417 */
[----:B--2---:R-:W-:-:S07]  /*0dd0*/  LOP3.LUT R22, R10, 0x1, RZ, 0xfc, !PT ;  /* 0x000000010a167812 */ /* 0x004fce00078efcff */
.L_x_3853:
[----:B0-2-4-:R-:W0:Y:S01]  /*0de0*/  LDC.64 R2, c[0x0][0xc88] ;  /* 0x00032200ff027b82 */ /* 0x015e220000000a00 */
[----:B------:R-:W-:Y:S01]  /*0df0*/  ULDC.64 UR4, c[0x0][0xa28] ;  /* 0x00028a0000047ab9 */ /* 0x000fe20000000a00 */
[----:B------:R-:W-:Y:S01]  /*0e00*/  MOV R0, RZ ;  /* 0x000000ff00007202 */ /* 0x000fe20000000f00 */
[----:B------:R-:W-:Y:S01]  /*0e10*/  ULDC.64 UR6, c[0x0][0xa20] ;  /* 0x0002880000067ab9 */ /* 0x000fe20000000a00 */
[----:B0-----:R-:W-:-:S05]  /*0e20*/  IMAD.WIDE R2, R43, 0x4, R2 ;  /* 0x000000042b027825 */ /* 0x001fca00078e0202 */
[----:B------:R-:W2:Y:S01]  /*0e30*/  LDG.E R204, desc[UR60][R2.64] ;  /* 0x0000003c02cc7981 */ /* 0x000ea2000c1e1900 */
[----:B------:R-:W-:-:S04]  /*0e40*/  ISETP.NE.U32.AND P0, PT, RZ, UR4, PT ;  /* 0x00000004ff007c0c */ /* 0x000fc8000bf05070 */
[----:B------:R-:W-:Y:S02]  /*0e50*/  ISETP.NE.AND.EX P0, PT, RZ, UR5, PT, P0 ;  /* 0x00000005ff007c0c */ /* 0x000fe4000bf05300 */
[----:B--2---:R-:W-:-:S11]  /*0e60*/  SHF.R.S32.HI R208, RZ, 0x1f, R204 ;  /* 0x0000001fffd07819 */ /* 0x004fd600000114cc */
[----:B---3--:R-:W-:-:S04]  /*0e70*/  @P0 LEA R4, P1, R204, UR4, 0x2 ;  /* 0x00000004cc040c11 */ /* 0x008fc8000f8210ff */
[----:B------:R-:W-:Y:S01]  /*0e80*/  @P0 LEA.HI.X R5, R204, UR5, R208, 0x2, P1 ;  /* 0x00000005cc050c11 */ /* 0x000fe200088f14d0 */
[----:B------:R-:W-:-:S04]  /*0e90*/  ULDC.64 UR4, c[0x0][0x418] ;  /* 0x0001060000047ab9 */ /* 0x000fc80000000a00 */
[----:B------:R0:W5:Y:S01]  /*0ea0*/  @P0 LDG.E R0, desc[UR60][R4.64] ;  /* 0x0000003c04000981 */ /* 0x000162000c1e1900 */
[----:B------:R-:W-:Y:S01]  /*0eb0*/  ISETP.NE.U32.AND P0, PT, RZ, UR6, PT ;  /* 0x00000006ff007c0c */ /* 0x000fe2000bf05070 */
[----:B------:R-:W-:-:S03]  /*0ec0*/  UISETP.NE.U32.AND UP0, UPT, UR4, URZ, UPT ;  /* 0x0000003f0400728c */ /* 0x000fc6000bf05070 */
[----:B------:R-:W-:Y:S01]  /*0ed0*/  ISETP.NE.AND.EX P0, PT, RZ, UR7, PT, P0 ;  /* 0x00000007ff007c0c */ /* 0x000fe2000bf05300 */
[----:B------:R-:W-:Y:S01]  /*0ee0*/  UISETP.NE.AND.EX UP0, UPT, UR5, URZ, UPT, UP0 ;  /* 0x0000003f0500728c */ /* 0x000fe2000bf05300 */
[----:B------:R-:W-:Y:S02]  /*0ef0*/  ULDC UR4, c[0x0][0x424] ;  /* 0x0001090000047ab9 */ /* 0x000fe40000000800 */
[----:B------:R-:W-:Y:S01]  /*0f00*/  ULDC UR5, c[0x0][0x2f0] ;  /* 0x0000bc0000057ab9 */ /* 0x000fe20000000800 */
[----:B------:R-:W-:-:S04]  /*0f10*/  USEL UR4, UR4, 0x1, UP0 ;  /* 0x0000000104047887 */ /* 0x000fc80008000000 */
[----:B------:R-:W-:-:S04]  /*0f20*/  UIMAD UR4, UR4, UR5, URZ ;  /* 0x00000005040472a4 */ /* 0x000fc8000f8e023f */
[C---:B------:R-:W-:Y:S02]  /*0f30*/  @P0 LEA R2, P1, R204.reuse, UR6, 0x2 ;  /* 0x00000006cc020c11 */ /* 0x040fe4000f8210ff */
[----:B------:R-:W-:Y:S02]  /*0f40*/  IMAD.U32 R83, RZ, RZ, UR4 ;  /* 0x00000004ff537e24 */ /* 0x000fe4000f8e00ff */
[----:B------:R-:W-:-:S05]  /*0f50*/  @P0 LEA.HI.X R3, R204, UR7, R208, 0x2, P1 ;  /* 0x00000007cc030c11 */ /* 0x000fca00088f14d0 */
[----:B------:R0:W5:Y:S01]  /*0f60*/  @P0 LDG.E R83, desc[UR60][R2.64] ;  /* 0x0000003c02530981 */ /* 0x000162000c1e1900 */
[----:B------:R-:W-:Y:S05]  /*0f70*/  @P0 BRA `(.L_x_3811) ;  /* 0x0000000000240947 */ /* 0x000fea0003800000 */
[----:B------:R-:W-:Y:S02]  /*0f80*/  ULDC.64 UR4, c[0x0][0xa08] ;  /* 0x0002820000047ab9 */ /* 0x000fe40000000a00 */
[----:B------:R-:W-:-:S04]  /*0f90*/  ISETP.NE.U32.AND P0, PT, RZ, UR4, PT ;  /* 0x00000004ff007c0c */ /* 0x000fc8000bf05070 */
[----:B------:R-:W-:-:S13]  /*0fa0*/  ISETP.NE.AND.EX P0, PT, RZ, UR5, PT, P0 ;  /* 0x00000005ff007c0c */ /* 0x000fda000bf05300 */
[----:B------:R-:W-:Y:S05]  /*0fb0*/  @!P0 BRA `(.L_x_3811) ;  /* 0x0000000000148947 */ /* 0x000fea0003800000 */
[----:B0-----:R-:W0:Y:S02]  /*0fc0*/  LDC.64 R2, c[0x0][0xa08] ;  /* 0x00028200ff027b82 */ /* 0x001e240000000a00 */
[----:B0-----:R-:W-:-:S05]  /*0fd0*/  IMAD.WIDE R2, R204, 0x4, R2 ;  /* 0x00000004cc027825 */ /* 0x001fca00078e0202 */
[----:B-----5:R-:W2:Y:S04]  /*0fe0*/  LDG.E R83, desc[UR60][R2.64] ;  /* 0x0000003c02537981 */ /* 0x020ea8000c1e1900 */
[----:B------:R-:W2:Y:S02]  /*0ff0*/  LDG.E R4, desc[UR60][R2.64+0x4] ;  /* 0x0000043c02047981 */ /* 0x000ea4000c1e1900 */
[----:B--2---:R-:W-:-:S07]  /*1000*/  IMAD.IADD R83, R4, 0x1, -R83 ;  /* 0x0000000104537824 */ /* 0x004fce00078e0a53 */
.L_x_3811:
[----:B-----5:R-:W-:Y:S01]  /*1010*/  IMAD.IADD R83, R83, 0x1, -R0 ;  /* 0x0000000153537824 */ /* 0x020fe200078e0a00 */
[----:B------:R-:W-:Y:S01]  /*1020*/  PLOP3.LUT P0, PT, PT, PT, PT, 0x80, 0x0 ;  /* 0x000000000000781c */ /* 0x000fe20003f0f070 */
[----:B0-----:R-:W-:Y:S01]  /*1030*/  IMAD.MOV.U32 R2, RZ, RZ, RZ ;  /* 0x000000ffff027224 */ /* 0x001fe200078e00ff */
[----:B------:R-:W-:Y:S01]  /*1040*/  CS2R R118, SRZ ;  /* 0x0000000000767805 */ /* 0x000fe2000001ff00 */
[C---:B------:R-:W-:Y:S01]  /*1050*/  VIADD R3, R83.reuse, 0x6f ;  /* 0x0000006f53037836 */ /* 0x040fe20000000000 */
[----:B------:R-:W-:Y:S01]  /*1060*/  ISETP.GE.AND P1, PT, R83, 0x1, PT ;  /* 0x000000015300780c */ /* 0x000fe20003f26270 */
[----:B------:R-:W-:Y:S01]  /*1070*/  IMAD.MOV.U32 R207, RZ, RZ, R41 ;  /* 0x000000ffffcf7224 */ /* 0x000fe200078e0029 */
[----:B------:R-:W-:Y:S01]  /*1080*/  CS2R R116, SRZ ;  /* 0x0000000000747805 */ /* 0x000fe2000001ff00 */
[----:B------:R-:W-:Y:S01]  /*1090*/  IMAD.HI R2, R3, -0x6db6db6d, R2 ;  /* 0x9249249303027827 */ /* 0x000fe200078e0202 */
[----:B------:R-:W-:Y:S02]  /*10a0*/  CS2R R114, SRZ ;  /* 0x0000000000727805 */ /* 0x000fe4000001ff00 */
[----:B------:R-:W-:-:S02]  /*10b0*/  CS2R R112, SRZ ;  /* 0x0000000000707805 */ /* 0x000fc4000001ff00 */
[----:B------:R-:W-:Y:S01]  /*10c0*/  CS2R R110, SRZ ;  /* 0x00000000006e7805 */ /* 0x000fe2000001ff00 */
[----:B------:R-:W-:Y:S01]  /*10d0*/  IMAD.MOV.U32 R206, RZ, RZ, R42 ;  /* 0x000000ffffce7224 */ /* 0x000fe200078e002a */
[----:B------:R-:W-:Y:S01]  /*10e0*/  SHF.R.U32.HI R3, RZ, 0x1f, R2 ;  /* 0x0000001fff037819 */ /* 0x000fe20000011602 */
[----:B------:R-:W-:Y:S01]  /*10f0*/  IMAD.MOV.U32 R0, RZ, RZ, RZ ;  /* 0x000000ffff007224 */ /* 0x000fe200078e00ff */
[----:B------:R-:W-:Y:S02]  /*1100*/  CS2R R108, SRZ ;  /* 0x00000000006c7805 */ /* 0x000fe4000001ff00 */
[----:B------:R-:W-:Y:S02]  /*1110*/  CS2R R106, SRZ ;  /* 0x00000000006a7805 */ /* 0x000fe4000001ff00 */
[----:B------:R-:W-:Y:S02]  /*1120*/  LEA.HI.SX32 R120, R2, R3, 0x1a ;  /* 0x0000000302787211 */ /* 0x000fe400078fd2ff */
        /* <DEDUP_REMOVED lines=41> */
[----:B------:R-:W-:Y:S02]  /*13c0*/  MOV R28, RZ ;  /* 0x000000ff001c7202 */ /* 0x000fe40000000f00 */
[----:B------:R-:W-:Y:S01]  /*13d0*/  CS2R R6, SRZ ;  /* 0x0000000000067805 */ /* 0x000fe2000001ff00 */
[----:B------:R-:W-:Y:S01]  /*13e0*/  IMAD.MOV.U32 R36, RZ, RZ, RZ ;  /* 0x000000ffff247224 */ /* 0x000fe200078e00ff */
        /* <DEDUP_REMOVED lines=32> */
.L_x_3813:
[----:B------:R-:W0:Y:S01]  /*15f0*/  S2UR UR5, SR_CgaCtaId ;  /* 0x00000000000579c3 */ /* 0x000e220000008800 */
[----:B------:R-:W-:Y:S01]  /*1600*/  LEA.HI R0, R210, R210, RZ, 0x1 ;  /* 0x000000d2d2007211 */ /* 0x000fe200078f08ff */
[----:B------:R-:W-:Y:S01]  /*1610*/  UMOV UR4, 0x400 ;  /* 0x0000040000047882 */ /* 0x000fe20000000000 */
[----:B------:R-:W-:Y:S01]  /*1620*/  BSSY B0, `(.L_x_3814) ;  /* 0x0000009000007945 */ /* 0x000fe20003800000 */
[----:B------:R-:W-:Y:S02]  /*1630*/  ISETP.NE.AND P0, PT, R22, 0x3, PT ;  /* 0x000000031600780c */ /* 0x000fe40003f05270 */
[----:B------:R-:W-:-:S05]  /*1640*/  LOP3.LUT R3, R0, 0xfffffffe, RZ, 0xc0, !PT ;  /* 0xfffffffe00037812 */ /* 0x000fca00078ec0ff */
[----:B------:R-:W-:-:S05]  /*1650*/  IMAD.IADD R3, R210, 0x1, -R3 ;  /* 0x00000001d2037824 */ /* 0x000fca00078e0a03 */
[----:B------:R-:W-:Y:S01]  /*1660*/  SHF.L.U32 R3, R3, 0x1f, RZ ;  /* 0x0000001f03037819 */ /* 0x000fe200000006ff */
[----:B0-----:R-:W-:-:S06]  /*1670*/  ULEA UR4, UR5, UR4, 0x18 ;  /* 0x0000000405047291 */ /* 0x001fcc000f8ec03f */
[----:B------:R-:W-:-:S04]  /*1680*/  MOV R2, UR4 ;  /* 0x0000000400027c02 */ /* 0x000fc80008000f00 */
[----:B------:R-:W0:Y:S02]  /*1690*/  SYNCS.PHASECHK.TRANS64.TRYWAIT P1, [R2+URZ+0x36800], R3 ;  /* 0x03680003020075a7 */ /* 0x000e24000802017f */
[----:B0-----:R-:W-:Y:S05]  /*16a0*/  @!P1 BRA `(.L_x_3815) ;  /* 0x00000128009c9947 */ /* 0x001fea0003800000 */
.L_x_3982:
[----:B------:R-:W-:Y:S05]  /*16b0*/  BSYNC B0 ;  /* 0x0000000000007941 */ /* 0x000fea0003800000 */
.L_x_3814:
[----:B------:R-:W-:Y:S05]  /*16c0*/  @!P0 BRA `(.L_x_3816) ;  /* 0x0000000000048947 */ /* 0x000fea0003800000 */
[----:B------:R-:W-:Y:S01]  /*16d0*/  BPT.TRAP 0x1 ;  /* 0x000000040000795c */ /* 0x000fe20000300000 */
.L_x_3816:
[----:B------:R-:W-:Y:S01]  /*16e0*/  IMAD R0, R16, 0x8, R2 ;  /* 0x0000000810007824 */ /* 0x000fe200078e0202 */
[----:B0-----:R-:W-:-:S04]  /*16f0*/  SHF.L.U32 R3, R17, 0x1f, RZ ;  /* 0x0000001f11037819 */ /* 0x001fc800000006ff */
[----:B------:R0:W1:Y:S01]  /*1700*/  SYNCS.PHASECHK.TRANS64.TRYWAIT P2, [R0+URZ+0x36830], R3 ;  /* 0x03683003000075a7 */ /* 0x000062000804017f */
[----:B------:R-:W-:Y:S05]  /*1710*/  @!P0 BRA `(.L_x_3817) ;  /* 0x0000000000048947 */ /* 0x000fea0003800000 */
[----:B------:R-:W-:Y:S01]  /*1720*/  BPT.TRAP 0x1 ;  /* 0x000000040000795c */ /* 0x000fe20000300000 */
.L_x_3817:
[----:B------:R-:W2:Y:S01]  /*1730*/  S2R R4, SR_TID.X ;  /* 0x0000000000047919 */ /* 0x000ea20000002100 */
[----:B------:R-:W-:Y:S01]  /*1740*/  IMAD.MOV.U32 R119, RZ, RZ, RZ ;  /* 0x000000ffff777224 */ /* 0x000fe200078e00ff */
[----:B--2---:R-:W-:Y:S01]  /*1750*/  LOP3.LUT P1, RZ, R4, 0x7f, RZ, 0xc0, !PT ;  /* 0x0000007f04ff7812 */ /* 0x004fe2000782c0ff */
[----:B-1----:R-:W-:-:S12]  /*1760*/  @P2 BRA `(.L_x_3818) ;  /* 0x0000000000082947 */ /* 0x002fd80003800000 */
[----:B------:R-:W1:Y:S02]  /*1770*/  SYNCS.PHASECHK.TRANS64.TRYWAIT P2, [R0+URZ+0x36830], R3 ;  /* 0x03683003000075a7 */ /* 0x000e64000804017f */
[----:B-1----:R-:W-:Y:S05]  /*1780*/  @!P2 BRA `(.L_x_3819) ;  /* 0x000001280078a947 */ /* 0x002fea0003800000 */
.L_x_3818:
[----:B------:R-:W-:Y:S05]  /*1790*/  WARPSYNC.ALL ;  /* 0x0000000000007948 */ /* 0x000fea0003800000 */
[----:B01----:R-:W-:Y:S01]  /*17a0*/  VIADD R3, R2, 0x21400 ;  /* 0x0002140002037836 */ /* 0x003fe20000000000 */
[----:B------:R-:W-:Y:S01]  /*17b0*/  ULOP3.LUT UR5, UR36, 0x10000, URZ, 0xfc, !UPT ;  /* 0x0001000024057892 */ /* 0x000fe2000f8efc3f */
[----:B------:R-:W-:Y:S01]  /*17c0*/  WARPGROUP.ARRIVE ;  /* 0x00000000000079c5 */ /* 0x000fe20000000000 */
[----:B------:R-:W-:Y:S01]  /*17d0*/  UMOV UR53, 0x40000040 ;  /* 0x4000004000357882 */ /* 0x000fe20000000000 */
[----:B------:R-:W-:Y:S01]  /*17e0*/  UMOV UR55, 0x40000040 ;  /* 0x4000004000377882 */ /* 0x000fe20000000000 */
[----:B------:R-:W-:Y:S01]  /*17f0*/  SHF.R.U32.HI R3, RZ, 0x4, R3 ;  /* 0x00000004ff037819 */ /* 0x000fe20000011603 */
[----:B------:R-:W-:Y:S01]  /*1800*/  UMOV UR13, UR53 ;  /* 0x00000035000d7c82 */ /* 0x000fe20008000000 */
[----:B------:R-:W-:Y:S01]  /*1810*/  UMOV UR15, 0x40000040 ;  /* 0x40000040000f7882 */ /* 0x000fe20000000000 */
[----:B------:R-:W-:Y:S01]  /*1820*/  UMOV UR52, UR5 ;  /* 0x0000000500347c82 */ /* 0x000fe20008000000 */
[----:B------:R-:W-:Y:S01]  /*1830*/  LOP3.LUT R3, R3, 0x3fff, RZ, 0xc0, !PT ;  /* 0x00003fff03037812 */ /* 0x000fe200078ec0ff */
[----:B------:R-:W-:Y:S01]  /*1840*/  UMOV UR12, UR52 ;  /* 0x00000034000c7c82 */ /* 0x000fe20008000000 */
[----:B------:R-:W-:Y:S01]  /*1850*/  UMOV UR16, UR52 ;  /* 0x0000003400107c82 */ /* 0x000fe20008000000 */
[----:B------:R-:W-:Y:S01]  /*1860*/  UMOV UR17, UR53 ;  /* 0x0000003500117c82 */ /* 0x000fe20008000000 */
[----:B------:R-:W-:Y:S01]  /*1870*/  LOP3.LUT R5, R3, 0x10000, RZ, 0xfc, !PT ;  /* 0x0001000003057812 */ /* 0x000fe200078efcff */
[----:B------:R-:W-:Y:S01]  /*1880*/  UMOV UR19, 0x40000040 ;  /* 0x4000004000137882 */ /* 0x000fe20000000000 */
[----:B------:R-:W-:Y:S01]  /*1890*/  UMOV UR20, UR52 ;  /* 0x0000003400147c82 */ /* 0x000fe20008000000 */
[----:B------:R-:W-:Y:S01]  /*18a0*/  UMOV UR21, UR53 ;  /* 0x0000003500157c82 */ /* 0x000fe20008000000 */
[----:B------:R-:W-:Y:S01]  /*18b0*/  UMOV UR23, 0x40000040 ;  /* 0x4000004000177882 */ /* 0x000fe20000000000 */
[----:B------:R-:W-:Y:S01]  /*18c0*/  IMAD R3, R16, 0xa80, R5 ;  /* 0x00000a8010037824 */ /* 0x000fe200078e0205 */
[----:B------:R-:W-:Y:S01]  /*18d0*/  UMOV UR8, UR52 ;  /* 0x0000003400087c82 */ /* 0x000fe20008000000 */
[----:B------:R-:W-:Y:S01]  /*18e0*/  UMOV UR9, UR53 ;  /* 0x0000003500097c82 */ /* 0x000fe20008000000 */
[----:B------:R-:W-:Y:S01]  /*18f0*/  UMOV UR11, 0x40000040 ;  /* 0x40000040000b7882 */ /* 0x000fe20000000000 */
[----:B------:R-:W-:Y:S01]  /*1900*/  UIADD3 UR7, UR5, 0x2, URZ ;  /* 0x0000000205077890 */ /* 0x000fe2000fffe03f */
        /* <DEDUP_REMOVED lines=9> */
[----:B------:R-:W-:Y:S01]  /*19a0*/  MOV R6, UR53 ;  /* 0x0000003500067c02 */ /* 0x000fe20008000f00 */
[----:B------:R-:W-:Y:S01]  /*19b0*/  IMAD.IADD R9, R214, 0x1, R83 ;  /* 0x00000001d6097824 */ /* 0x000fe200078e0253 */
[----:B------:R-:W-:Y:S01]  /*19c0*/  MOV R7, UR52 ;  /* 0x0000003400077c02 */ /* 0x000fe20008000f00 */
[----:B------:R-:W-:Y:S01]  /*19d0*/  @!P1 VIADD R0, R0, 0x36840 ;  /* 0x0003684000009836 */ /* 0x000fe20000000000 */
[----:B------:R-:W-:Y:S01]  /*19e0*/  UMOV UR54, UR4 ;  /* 0x0000000400367c82 */ /* 0x000fe20008000000 */
[----:B------:R-:W-:Y:S01]  /*19f0*/  UIADD3 UR14, UR4, 0x80, URZ ;  /* 0x00000080040e7890 */ /* 0x000fe2000fffe03f */
[----:B------:R-:W-:Y:S01]  /*1a00*/  HGMMA.64x16x16.F32 R72, gdesc[UR52], RZ, !UPT, gsb0 ;  /* 0x00200000344879f0 */ /* 0x000fe2000c0008ff */
[----:B------:R-:W-:Y:S01]  /*1a10*/  UIADD3 UR18, UR4, 0x100, URZ ;  /* 0x0000010004127890 */ /* 0x000fe2000fffe03f */
[----:B------:R-:W-:Y:S01]  /*1a20*/  P2R R80, PR, RZ, 0x1 ;  /* 0x00000001ff507803 */ /* 0x000fe20000000000 */
[----:B------:R-:W-:Y:S01]  /*1a30*/  UIADD3 UR22, UR4, 0x180, URZ ;  /* 0x0000018004167890 */ /* 0x000fe2000fffe03f */
[----:B------:R-:W-:Y:S01]  /*1a40*/  @!P1 PRMT R0, RZ, 0x654, R0 ;  /* 0x00000654ff009816 */ /* 0x000fe20000000000 */
[----:B------:R-:W-:Y:S01]  /*1a50*/  UIADD3 UR54, UR4, 0x200, URZ ;  /* 0x0000020004367890 */ /* 0x000fe2000fffe03f */
[--C-:B------:R-:W-:Y:S01]  /*1a60*/  IMAD.MOV.U32 R118, RZ, RZ, R119.reuse ;  /* 0x000000ffff767224 */ /* 0x100fe200078e0077 */
        /* <DEDUP_REMOVED lines=28> */
[----:B------:R-:W-:Y:S01]  /*1c30*/  IMAD.MOV.U32 R82, RZ, RZ, R119 ;  /* 0x000000ffff527224 */ /* 0x000fe200078e0077 */
[----:B------:R-:W-:Y:S02]  /*1c40*/  WARPGROUP.DEPBAR.LE gsb0, 0x0 ;  /* 0x00008000000079c5 */ /* 0x000fe40000010000 */
[----:B------:R-:W-:-:S06]  /*1c50*/  WARPGROUP.ARRIVE ;  /* 0x00000000000079c5 */ /* 0x000fcc0000000000 */
[----:B------:R-:W-:Y:S01]  /*1c60*/  HGMMA.64x16x16.F32 R64, gdesc[UR12], RZ, !UPT, gsb0 ;  /* 0x002000000c4079f0 */ /* 0x000fe2000c0008ff */
[----:B------:R-:W-:Y:S02]  /*1c70*/  UIADD3 UR12, UR4, 0x2, URZ ;  /* 0x00000002040c7890 */ /* 0x000fe4000fffe03f */
[----:B------:R-:W-:Y:S01]  /*1c80*/  UIADD3 UR14, UR4, 0x282, URZ ;  /* 0x00000282040e7890 */ /* 0x000fe2000fffe03f */
[----:B------:R-:W-:Y:S01]  /*1c90*/  UMOV UR15, 0x40000040 ;  /* 0x40000040000f7882 */ /* 0x000fe20000000000 */
        /* <DEDUP_REMOVED lines=31> */
[----:B------:R-:W-:Y:S01]  /*1e90*/  UIADD3 UR7, UR5, 0x4, URZ ;  /* 0x0000000405077890 */ /* 0x000fe2000fffe03f */
[----:B------:R-:W-:-:S02]  /*1ea0*/  MOV R3, UR9 ;  /* 0x0000000900037c02 */ /* 0x000fc40008000f00 */
[----:B------:R-:W-:Y:S01]  /*1eb0*/  MOV R4, UR8 ;  /* 0x0000000800047c02 */ /* 0x000fe20008000f00 */
        /* <DEDUP_REMOVED lines=338> */
[----:B------:R-:W-:-:S05]  /*33e0*/  UMOV UR53, UR41 ;  /* 0x0000002900357c82 */ /* 0x000fca0008000000 */
        /* <DEDUP_REMOVED lines=48> */
[----:B------:R-:W-:Y:S02]  /*36f0*/  UIADD3 UR7, UR5, 0x806, URZ ;  /* 0x0000080605077890 */ /* 0x000fe4000fffe03f */
[----:B------:R-:W-:Y:S01]  /*3700*/  UIADD3 UR5, UR4, 0x784, URZ ;  /* 0x0000078404057890 */ /* 0x000fe2000fffe03f */
[----:B------:R-:W-:Y:S01]  /*3710*/  UMOV UR8, UR44 ;  /* 0x0000002c00087c82 */ /* 0x000fe20008000000 */
[----:B------:R-:W-:Y:S01]  /*3720*/  UMOV UR9, UR45 ;  /* 0x0000002d00097c82 */ /* 0x000fe20008000000 */
[----:B------:R-:W-:Y:S01]  /*3730*/  UMOV UR52, UR44 ;  /* 0x0000002c00347c82 */ /* 0x000fe20008000000 */
[----:B------:R-:W-:-:S03]  /*3740*/  UMOV UR53, UR45 ;  /* 0x0000002d00357c82 */ /* 0x000fc60008000000 */
[----:B------:R-:W-:Y:S01]  /*3750*/  UMOV UR10, UR5 ;  /* 0x00000005000a7c82 */ /* 0x000fe20008000000 */
[----:B------:R-:W-:Y:S01]  /*3760*/  ULDC UR5, c[0x0][0x9d8] ;  /* 0x0002760000057ab9 */ /* 0x000fe20000000800 */
        /* <DEDUP_REMOVED lines=64> */
[----:B------:R-:W-:Y:S01]  /*3b70*/  MUFU.TANH R72, R72 ;  /* 0x0000004800487308 */ /* 0x000fe20000002400 */
[----:B------:R-:W-:Y:S01]  /*3b80*/  UMOV UR51, 0x40000040 ;  /* 0x4000004000337882 */ /* 0x000fe20000000000 */
[----:B------:R-:W-:Y:S01]  /*3b90*/  FMUL.FTZ R75, R75, UR5 ;  /* 0x000000054b4b7c20 */ /* 0x000fe20008410000 */
[----:B------:R-:W-:Y:S01]  /*3ba0*/  FMUL.FTZ R78, R78, UR5 ;  /* 0x000000054e4e7c20 */ /* 0x000fe20008410000 */
[----:B------:R-:W-:-:S04]  /*3bb0*/  FMUL.FTZ R79, R79, UR5 ;  /* 0x000000054f4f7c20 */ /* 0x000fc80008410000 */
[----:B------:R-:W0:Y:S08]  /*3bc0*/  MUFU.TANH R73, R73 ;  /* 0x0000004900497308 */ /* 0x000e300000002400 */
[----:B------:R-:W1:Y:S08]  /*3bd0*/  MUFU.TANH R76, R76 ;  /* 0x0000004c004c7308 */ /* 0x000e700000002400 */
[----:B------:R-:W2:Y:S08]  /*3be0*/  MUFU.TANH R77, R77 ;  /* 0x0000004d004d7308 */ /* 0x000eb00000002400 */
[----:B------:R3:W4:Y:S08]  /*3bf0*/  MUFU.TANH R3, R74 ;  /* 0x0000004a00037308 */ /* 0x0007300000002400 */
[----:B------:R-:W5:Y:S01]  /*3c00*/  MUFU.TANH R4, R75 ;  /* 0x0000004b00047308 */ /* 0x000f620000002400 */
[----:B---3--:R-:W-:-:S07]  /*3c10*/  IMAD.MOV.U32 R74, RZ, RZ, R119 ;  /* 0x000000ffff4a7224 */ /* 0x008fce00078e0077 */
[----:B------:R-:W-:Y:S01]  /*3c20*/  MUFU.TANH R7, R78 ;  /* 0x0000004e00077308 */ /* 0x000fe20000002400 */
[----:B------:R-:W-:Y:S02]  /*3c30*/  WARPGROUP.DEPBAR.LE gsb0, 0x0 ;  /* 0x00008000000079c5 */ /* 0x000fe40000010000 */
        /* <DEDUP_REMOVED lines=13> */
[----:B------:R-:W-:Y:S01]  /*3d10*/  MUFU.TANH R64, R64 ;  /* 0x0000004000407308 */ /* 0x000fe20000002400 */
[----:B---3--:R-:W-:-:S02]  /*3d20*/  IMAD R66, R120, -0x70, R9 ;  /* 0xffffff9078427824 */ /* 0x008fc400078e0209 */
[----:B------:R-:W-:-:S03]  /*3d30*/  IMAD.MOV.U32 R78, RZ, RZ, R119 ;  /* 0x000000ffff4e7224 */ /* 0x000fc600078e0077 */
[C---:B------:R-:W-:Y:S02]  /*3d40*/  ISETP.GT.AND P4, PT, R66.reuse, RZ, PT ;  /* 0x000000ff4200720c */ /* 0x040fe40003f84270 */
[C---:B------:R-:W-:Y:S01]  /*3d50*/  ISETP.GT.AND P2, PT, R66.reuse, 0x1, PT ;  /* 0x000000014200780c */ /* 0x040fe20003f44270 */
[----:B------:R-:W3:Y:S01]  /*3d60*/  MUFU.TANH R65, R65 ;  /* 0x0000004100417308 */ /* 0x000ee20000002400 */
[C---:B------:R-:W-:Y:S02]  /*3d70*/  ISETP.GT.AND P3, PT, R66.reuse, 0x8, PT ;  /* 0x000000084200780c */ /* 0x040fe40003f64270 */
[----:B0-----:R-:W-:Y:S02]  /*3d80*/  FSEL R73, R73, -INF , P2 ;  /* 0xff80000049497808 */ /* 0x001fe40001000000 */
[----:B------:R-:W-:Y:S02]  /*3d90*/  ISETP.GT.AND P6, PT, R66, 0x9, PT ;  /* 0x000000094200780c */ /* 0x000fe40003fc4270 */
[----:B-1----:R-:W-:Y:S01]  /*3da0*/  FSEL R75, R76, -INF , P3 ;  /* 0xff8000004c4b7808 */ /* 0x002fe20001800000 */
[----:B------:R0:W-:Y:S01]  /*3db0*/  MUFU.TANH R15, R67 ;  /* 0x00000043000f7308 */ /* 0x0001e20000002400 */
[----:B------:R-:W-:Y:S01]  /*3dc0*/  ISETP.GT.AND P5, PT, R66, 0x10, PT ;  /* 0x000000104200780c */ /* 0x000fe20003fa4270 */
[----:B------:R-:W-:Y:S01]  /*3dd0*/  IMAD.MOV.U32 R76, RZ, RZ, R119 ;  /* 0x000000ffff4c7224 */ /* 0x000fe200078e0077 */
[----:B--2---:R-:W-:-:S02]  /*3de0*/  FSEL R77, R77, -INF , P6 ;  /* 0xff8000004d4d7808 */ /* 0x004fc40003000000 */
[----:B----4-:R-:W-:Y:S02]  /*3df0*/  FSEL R3, R3, -INF , P4 ;  /* 0xff80000003037808 */ /* 0x010fe40002000000 */
[----:B-----5:R-:W-:Y:S01]  /*3e00*/  FSEL R4, R4, -INF , P2 ;  /* 0xff80000004047808 */ /* 0x020fe20001000000 */
[----:B------:R-:W1:Y:S01]  /*3e10*/  MUFU.TANH R68, R68 ;  /* 0x0000004400447308 */ /* 0x000e620000002400 */
[----:B0-----:R-:W-:Y:S01]  /*3e20*/  FSEL R67, R72, -INF , P4 ;  /* 0xff80000048437808 */ /* 0x001fe20002000000 */
[----:B------:R-:W-:Y:S01]  /*3e30*/  IMAD.MOV.U32 R72, RZ, RZ, R119 ;  /* 0x000000ffff487224 */ /* 0x000fe200078e0077 */
[C---:B------:R-:W-:Y:S02]  /*3e40*/  ISETP.GT.AND P4, PT, R66.reuse, 0x11, PT ;  /* 0x000000114200780c */ /* 0x040fe40003f84270 */
[----:B------:R-:W-:Y:S02]  /*3e50*/  FMNMX.FTZ R12, R67, R73, !PT ;  /* 0x00000049430c7209 */ /* 0x000fe40007810000 */
[----:B------:R-:W-:Y:S01]  /*3e60*/  ISETP.GT.AND P2, PT, R66, 0x18, PT ;  /* 0x000000184200780c */ /* 0x000fe20003f44270 */
[----:B------:R0:W2:Y:S01]  /*3e70*/  MUFU.TANH R11, R79 ;  /* 0x0000004f000b7308 */ /* 0x0000a20000002400 */
[----:B------:R-:W-:-:S02]  /*3e80*/  FMNMX.FTZ R14, R75, R12, !PT ;  /* 0x0000000c4b0e7209 */ /* 0x000fc40007810000 */
[----:B---3--:R-:W-:Y:S02]  /*3e90*/  FSEL R65, R65, -INF , P4 ;  /* 0xff80000041417808 */ /* 0x008fe40002000000 */
[----:B------:R-:W-:Y:S02]  /*3ea0*/  FMNMX.FTZ R14, R77, R14, !PT ;  /* 0x0000000e4d0e7209 */ /* 0x000fe40007810000 */
[----:B------:R-:W-:Y:S01]  /*3eb0*/  FSEL R7, R7, -INF , P3 ;  /* 0xff80000007077808 */ /* 0x000fe20001800000 */
[----:B------:R-:W3:Y:S01]  /*3ec0*/  MUFU.TANH R69, R69 ;  /* 0x0000004500457308 */ /* 0x000ee20000002400 */
[----:B0-----:R-:W-:Y:S01]  /*3ed0*/  FSEL R79, R64, -INF , P5 ;  /* 0xff800000404f7808 */ /* 0x001fe20002800000 */
[--C-:B------:R-:W-:Y:S01]  /*3ee0*/  IMAD.MOV.U32 R64, RZ, RZ, R119.reuse ;  /* 0x000000ffff407224 */ /* 0x100fe200078e0077 */
[----:B------:R-:W-:Y:S01]  /*3ef0*/  ISETP.GT.AND P3, PT, R66, 0x19, PT ;  /* 0x000000194200780c */ /* 0x000fe20003f64270 */
[----:B------:R-:W-:Y:S02]  /*3f00*/  WARPGROUP.DEPBAR.LE gsb0, 0x0 ;  /* 0x00008000000079c5 */ /* 0x000fe40000010000 */
[----:B------:R-:W-:Y:S01]  /*3f10*/  WARPGROUP.ARRIVE ;  /* 0x00000000000079c5 */ /* 0x000fe20000000000 */
[----:B------:R-:W-:Y:S01]  /*3f20*/  FMUL.FTZ R56, R56, UR5 ;  /* 0x0000000538387c20 */ /* 0x000fe20008410000 */
[----:B------:R-:W-:Y:S01]  /*3f30*/  FMUL.FTZ R57, R57, UR5 ;  /* 0x0000000539397c20 */ /* 0x000fe20008410000 */
[----:B------:R-:W-:Y:S01]  /*3f40*/  MUFU.TANH R71, R71 ;  /* 0x0000004700477308 */ /* 0x000fe20000002400 */
[----:B------:R-:W-:Y:S01]  /*3f50*/  FMUL.FTZ R60, R60, UR5 ;  /* 0x000000053c3c7c20 */ /* 0x000fe20008410000 */
[----:B------:R-:W-:Y:S01]  /*3f60*/  FMNMX.FTZ R14, R79, R14, !PT ;  /* 0x0000000e4f0e7209 */ /* 0x000fe20007810000 */
[----:B------:R-:W-:Y:S01]  /*3f70*/  HGMMA.64x16x16.F32 R48, gdesc[UR48], R48, gsb0 ;  /* 0x00200000303079f0 */ /* 0x000fe20008000830 */
[----:B------:R-:W-:Y:S01]  /*3f80*/  UIADD3 UR50, UR4, 0x906, URZ ;  /* 0x0000090604327890 */ /* 0x000fe2000fffe03f */
[----:B------:R-:W-:Y:S01]  /*3f90*/  FMUL.FTZ R61, R61, UR5 ;  /* 0x000000053d3d7c20 */ /* 0x000fe20008410000 */
[----:B------:R-:W-:Y:S01]  /*3fa0*/  UMOV UR51, 0x40000040 ;  /* 0x4000004000337882 */ /* 0x000fe20000000000 */
[----:B------:R-:W-:Y:S01]  /*3fb0*/  FMUL.FTZ R58, R58, UR5 ;  /* 0x000000053a3a7c20 */ /* 0x000fe20008410000 */
[----:B------:R-:W-:Y:S01]  /*3fc0*/  MUFU.TANH R56, R56 ;  /* 0x0000003800387308 */ /* 0x000fe20000002400 */
[----:B-1----:R-:W-:Y:S01]  /*3fd0*/  FSEL R81, R68, -INF , P2 ;  /* 0xff80000044517808 */ /* 0x002fe20001000000 */
[----:B------:R-:W-:Y:S01]  /*3fe0*/  FMUL.FTZ R59, R59, UR5 ;  /* 0x000000053b3b7c20 */ /* 0x000fe20008410000 */
[----:B------:R-:W-:Y:S01]  /*3ff0*/  FMNMX.FTZ R14, R65, R14, !PT ;  /* 0x0000000e410e7209 */ /* 0x000fe20007810000 */
[----:B------:R-:W-:Y:S01]  /*4000*/  FMUL.FTZ R62, R62, UR5 ;  /* 0x000000053e3e7c20 */ /* 0x000fe20008410000 */
[----:B--2---:R-:W-:Y:S01]  /*4010*/  FSEL R11, R11, -INF , P6 ;  /* 0xff8000000b0b7808 */ /* 0x004fe20003000000 */
[----:B------:R-:W-:Y:S01]  /*4020*/  FMUL.FTZ R63, R63, UR5 ;  /* 0x000000053f3f7c20 */ /* 0x000fe20008410000 */
[----:B------:R-:W-:Y:S01]  /*4030*/  ISETP.GT.AND P6, PT, R66, 0x20, PT ;  /* 0x000000204200780c */ /* 0x000fe20003fc4270 */
[----:B------:R-:W0:Y:S01]  /*4040*/  MUFU.TANH R57, R57 ;  /* 0x0000003900397308 */ /* 0x000e220000002400 */
[----:B---3--:R-:W-:Y:S01]  /*4050*/  FSEL R69, R69, -INF , P3 ;  /* 0xff80000045457808 */ /* 0x008fe20001800000 */
[----:B------:R-:W-:Y:S01]  /*4060*/  IMAD.MOV.U32 R68, RZ, RZ, R119 ;  /* 0x000000ffff447224 */ /* 0x000fe200078e0077 */
[----:B------:R-:W-:-:S02]  /*4070*/  FMNMX.FTZ R20, R81, R14, !PT ;  /* 0x0000000e51147209 */ /* 0x000fc40007810000 */
[----:B------:R-:W-:Y:S02]  /*4080*/  FSEL R13, R13, -INF , P5 ;  /* 0xff8000000d0d7808 */ /* 0x000fe40002800000 */
[C---:B------:R-:W-:Y:S01]  /*4090*/  ISETP.GT.AND P5, PT, R66.reuse, 0x21, PT ;  /* 0x000000214200780c */ /* 0x040fe20003fa4270 */
[----:B------:R1:W2:Y:S01]  /*40a0*/  MUFU.TANH R21, R70 ;  /* 0x0000004600157308 */ /* 0x0002a20000002400 */
[----:B------:R-:W-:Y:S02]  /*40b0*/  FMNMX.FTZ R20, R69, R20, !PT ;  /* 0x0000001445147209 */ /* 0x000fe40007810000 */
[----:B------:R-:W-:Y:S02]  /*40c0*/  FSEL R15, R15, -INF , P4 ;  /* 0xff8000000f0f7808 */ /* 0x000fe40002000000 */
[----:B------:R-:W-:-:S03]  /*40d0*/  ISETP.GT.AND P4, PT, R66, 0x28, PT ;  /* 0x000000284200780c */ /* 0x000fc60003f84270 */
[----:B------:R-:W3:Y:S01]  /*40e0*/  MUFU.TANH R60, R60 ;  /* 0x0000003c003c7308 */ /* 0x000ee20000002400 */
[----:B0-----:R-:W-:Y:S01]  /*40f0*/  FSEL R85, R57, -INF , P5 ;  /* 0xff80000039557808 */ /* 0x001fe20002800000 */
[----:B-1----:R-:W-:-:S06]  /*4100*/  IMAD.MOV.U32 R70, RZ, RZ, R119 ;  /* 0x000000ffff467224 */ /* 0x002fcc00078e0077 */
[----:B------:R-:W0:Y:S01]  /*4110*/  MUFU.TANH R61, R61 ;  /* 0x0000003d003d7308 */ /* 0x000e220000002400 */
[----:B--2---:R-:W-:Y:S02]  /*4120*/  FSEL R21, R21, -INF , P2 ;  /* 0xff80000015157808 */ /* 0x004fe40001000000 */
[----:B------:R-:W-:-:S05]  /*4130*/  ISETP.GT.AND P2, PT, R66, 0x29, PT ;  /* 0x000000294200780c */ /* 0x000fca0003f44270 */
[----:B------:R-:W-:Y:S01]  /*4140*/  MUFU.TANH R58, R58 ;  /* 0x0000003a003a7308 */ /* 0x000fe20000002400 */
[----:B---3--:R-:W-:Y:S01]  /*4150*/  FSEL R87, R60, -INF , P4 ;  /* 0xff8000003c577808 */ /* 0x008fe20002000000 */
[----:B------:R-:W-:Y:S01]  /*4160*/  IMAD.MOV.U32 R60, RZ, RZ, R119 ;  /* 0x000000ffff3c7224 */ /* 0x000fe200078e0077 */
[----:B------:R-:W-:Y:S02]  /*4170*/  WARPGROUP.DEPBAR.LE gsb0, 0x0 ;  /* 0x00008000000079c5 */ /* 0x000fe40000010000 */
[----:B------:R-:W-:Y:S01]  /*4180*/  WARPGROUP.ARRIVE ;  /* 0x00000000000079c5 */ /* 0x000fe20000000000 */
[----:B------:R-:W-:Y:S01]  /*4190*/  FMUL.FTZ R48, R48, UR5 ;  /* 0x0000000530307c20 */ /* 0x000fe20008410000 */
[----:B------:R-:W-:Y:S01]  /*41a0*/  FMUL.FTZ R49, R49, UR5 ;  /* 0x0000000531317c20 */ /* 0x000fe20008410000 */
[----:B------:R-:W-:Y:S01]  /*41b0*/  FMUL.FTZ R52, R52, UR5 ;  /* 0x0000000534347c20 */ /* 0x000fe20008410000 */
[----:B------:R-:W-:Y:S01]  /*41c0*/  MUFU.TANH R59, R59 ;  /* 0x0000003b003b7308 */ /* 0x000fe20000002400 */
[----:B------:R-:W-:Y:S01]  /*41d0*/  FMUL.FTZ R53, R53, UR5 ;  /* 0x0000000535357c20 */ /* 0x000fe20008410000 */
[----:B------:R-:W-:Y:S01]  /*41e0*/  HGMMA.64x16x16.F32 R40, gdesc[UR48], R40, gsb0 ;  /* 0x00200000302879f0 */ /* 0x000fe20008000828 */
[----:B------:R-:W-:Y:S01]  /*41f0*/  UIADD3 UR50, UR4, 0x986, URZ ;  /* 0x0000098604327890 */ /* 0x000fe2000fffe03f */
[----:B------:R-:W-:Y:S01]  /*4200*/  FMUL.FTZ R50, R50, UR5 ;  /* 0x0000000532327c20 */ /* 0x000fe20008410000 */
[----:B------:R-:W-:Y:S01]  /*4210*/  UMOV UR51, 0x40000040 ;  /* 0x4000004000337882 */ /* 0x000fe20000000000 */
[----:B------:R-:W-:Y:S01]  /*4220*/  FMUL.FTZ R51, R51, UR5 ;  /* 0x0000000533337c20 */ /* 0x000fe20008410000 */
[----:B0-----:R-:W-:Y:S01]  /*4230*/  FSEL R89, R61, -INF , P2 ;  /* 0xff8000003d597808 */ /* 0x001fe20001000000 */
[----:B------:R-:W0:Y:S01]  /*4240*/  MUFU.TANH R48, R48 ;  /* 0x0000003000307308 */ /* 0x000e220000002400 */
[----:B------:R-:W-:Y:S01]  /*4250*/  FMUL.FTZ R54, R54, UR5 ;  /* 0x0000000536367c20 */ /* 0x000fe20008410000 */
[----:B------:R-:W-:-:S06]  /*4260*/  FMUL.FTZ R55, R55, UR5 ;  /* 0x0000000537377c20 */ /* 0x000fcc0008410000 */
[----:B------:R-:W1:Y:S08]  /*4270*/  MUFU.TANH R49, R49 ;  /* 0x0000003100317308 */ /* 0x000e700000002400 */
[----:B------:R-:W2:Y:S08]  /*4280*/  MUFU.TANH R62, R62 ;  /* 0x0000003e003e7308 */ /* 0x000eb00000002400 */
[----:B------:R-:W3:Y:S08]  /*4290*/  MUFU.TANH R52, R52 ;  /* 0x0000003400347308 */ /* 0x000ef00000002400 */
[----:B------:R-:W4:Y:S08]  /*42a0*/  MUFU.TANH R63, R63 ;  /* 0x0000003f003f7308 */ /* 0x000f300000002400 */
[----:B------:R-:W5:Y:S01]  /*42b0*/  MUFU.TANH R53, R53 ;  /* 0x0000003500357308 */ /* 0x000f620000002400 */
[----:B------:R-:W-:-:S02]  /*42c0*/  WARPGROUP.DEPBAR.LE gsb0, 0x0 ;  /* 0x00008000000079c5 */ /* 0x000fc40000010000 */
[----:B------:R-:W-:Y:S01]  /*42d0*/  WARPGROUP.ARRIVE ;  /* 0x00000000000079c5 */ /* 0x000fe20000000000 */
[----:B------:R-:W-:Y:S01]  /*42e0*/  FMUL.FTZ R41, R41, UR5 ;  /* 0x0000000529297c20 */ /* 0x000fe20008410000 */
[----:B------:R-:W-:Y:S01]  /*42f0*/  FMUL.FTZ R40, R40, UR5 ;  /* 0x0000000528287c20 */ /* 0x000fe20008410000 */
[----:B------:R-:W-:Y:S02]  /*4300*/  FMUL.FTZ R43, R43, UR5 ;  /* 0x000000052b2b7c20 */ /* 0x000fe40008410000 */
[----:B------:R-:W-:Y:S01]  /*4310*/  MUFU.TANH R50, R50 ;  /* 0x0000003200327308 */ /* 0x000fe20000002400 */
[----:B------:R-:W-:Y:S01]  /*4320*/  FMUL.FTZ R44, R44, UR5 ;  /* 0x000000052c2c7c20 */ /* 0x000fe20008410000 */
[----:B------:R-:W-:Y:S01]  /*4330*/  HGMMA.64x16x16.F32 R32, gdesc[UR48], R32, gsb0 ;  /* 0x00200000302079f0 */ /* 0x000fe20008000820 */
[----:B------:R-:W-:Y:S01]  /*4340*/  UIADD3 UR50, UR4, 0xa06, URZ ;  /* 0x00000a0604327890 */ /* 0x000fe2000fffe03f */
[----:B------:R-:W-:Y:S01]  /*4350*/  FMUL.FTZ R45, R45, UR5 ;  /* 0x000000052d2d7c20 */ /* 0x000fe20008410000 */
[----:B------:R-:W-:Y:S01]  /*4360*/  UMOV UR51, 0x40000040 ;  /* 0x4000004000337882 */ /* 0x000fe20000000000 */
[----:B------:R-:W-:Y:S01]  /*4370*/  FMUL.FTZ R47, R47, UR5 ;  /* 0x000000052f2f7c20 */ /* 0x000fe20008410000 */
[----:B------:R-:W-:Y:S01]  /*4380*/  FMUL.FTZ R42, R42, UR5 ;  /* 0x000000052a2a7c20 */ /* 0x000fe20008410000 */
[----:B------:R0:W-:Y:S01]  /*4390*/  MUFU.TANH R6, R41 ;  /* 0x0000002900067308 */ /* 0x0001e20000002400 */
[----:B------:R-:W-:Y:S01]  /*43a0*/  FMUL.FTZ R46, R46, UR5 ;  /* 0x000000052e2e7c20 */ /* 0x000fe20008410000 */
[----:B------:R-:W-:-:S06]  /*43b0*/  ULDC UR4, c[0x0][0x988] ;  /* 0x0002620000047ab9 */ /* 0x000fcc0000000800 */
[----:B------:R1:W-:Y:S01]  /*43c0*/  MUFU.TANH R8, R43 ;  /* 0x0000002b00087308 */ /* 0x0003e20000002400 */
[----:B0-----:R-:W-:Y:S02]  /*43d0*/  FSEL R41, R71, -INF , P3 ;  /* 0xff80000047297808 */ /* 0x001fe40001800000 */
[----:B------:R-:W-:Y:S01]  /*43e0*/  FSEL R71, R56, -INF , P6 ;  /* 0xff80000038477808 */ /* 0x000fe20003000000 */
[----:B------:R-:W-:Y:S01]  /*43f0*/  IMAD.MOV.U32 R56, RZ, RZ, R119 ;  /* 0x000000ffff387224 */ /* 0x000fe200078e0077 */
[----:B------:R-:W-:Y:S02]  /*4400*/  ISETP.GT.AND P3, PT, R66, 0x30, PT ;  /* 0x000000304200780c */ /* 0x000fe40003f64270 */
[----:B------:R-:W-:Y:S01]  /*4410*/  FMNMX.FTZ R20, R71, R20, !PT ;  /* 0x0000001447147209 */ /* 0x000fe20007810000 */
[----:B------:R-:W0:Y:S01]  /*4420*/  MUFU.TANH R40, R40 ;  /* 0x0000002800287308 */ /* 0x000e220000002400 */
[----:B------:R-:W-:Y:S02]  /*4430*/  FSEL R91, R48, -INF , P3 ;  /* 0xff800000305b7808 */ /* 0x000fe40001800000 */
[----:B------:R-:W-:-:S02]  /*4440*/  FMNMX.FTZ R48, R85, R20, !PT ;  /* 0x0000001455307209 */ /* 0x000fc40007810000 */
[----:B-1----:R-:W-:Y:S01]  /*4450*/  FSEL R43, R58, -INF , P6 ;  /* 0xff8000003a2b7808 */ /* 0x002fe20003000000 */
[----:B------:R-:W-:Y:S01]  /*4460*/  IMAD.MOV.U32 R58, RZ, RZ, R119 ;  /* 0x000000ffff3a7224 */ /* 0x000fe200078e0077 */
[----:B------:R-:W-:Y:S01]  /*4470*/  FMNMX.FTZ R48, R87, R48, !PT ;  /* 0x0000003057307209 */ /* 0x000fe20007810000 */
[----:B------:R-:W1:Y:S01]  /*4480*/  MUFU.TANH R51, R51 ;  /* 0x0000003300337308 */ /* 0x000e620000002400 */
[----:B------:R-:W-:Y:S02]  /*4490*/  ISETP.GT.AND P6, PT, R66, 0x31, PT ;  /* 0x000000314200780c */ /* 0x000fe40003fc4270 */
[----:B------:R-:W-:Y:S02]  /*44a0*/  FMNMX.FTZ R48, R89, R48, !PT ;  /* 0x0000003059307209 */ /* 0x000fe40007810000 */
[----:B------:R-:W-:Y:S02]  /*44b0*/  FSEL R93, R49, -INF , P6 ;  /* 0xff800000315d7808 */ /* 0x000fe40003000000 */
[----:B------:R-:W-:Y:S01]  /*44c0*/  FMNMX.FTZ R48, R91, R48, !PT ;  /* 0x000000305b307209 */ /* 0x000fe20007810000 */
[----:B------:R-:W1:Y:S03]  /*44d0*/  MUFU.TANH R54, R54 ;  /* 0x0000003600367308 */ /* 0x000e660000002400 */
[----:B------:R-:W-:-:S05]  /*44e0*/  FMNMX.FTZ R48, R93, R48, !PT ;  /* 0x000000305d307209 */ /* 0x000fca0007810000 */
[----:B------:R2:W-:Y:S01]  /*44f0*/  MUFU.TANH R9, R45 ;  /* 0x0000002d00097308 */ /* 0x0005e20000002400 */
[----:B------:R-:W-:Y:S02]  /*4500*/  WARPGROUP.DEPBAR.LE gsb0, 0x0 ;  /* 0x00008000000079c5 */ /* 0x000fe40000010000 */
[----:B------:R-:W-:Y:S01]  /*4510*/  WARPGROUP.ARRIVE ;  /* 0x00000000000079c5 */ /* 0x000fe20000000000 */
[----:B------:R-:W-:Y:S01]  /*4520*/  FMUL.FTZ R12, R33, UR5 ;  /* 0x00000005210c7c20 */ /* 0x000fe20008410000 */
[----:B------:R-:W-:-:S03]  /*4530*/  FSEL R33, R59, -INF , P5 ;  /* 0xff8000003b217808 */ /* 0x000fc60002800000 */
[----:B------:R-:W1:Y:S01]  /*4540*/  MUFU.TANH R44, R44 ;  /* 0x0000002c002c7308 */ /* 0x000e620000002400 */
[----:B------:R-:W-:Y:S01]  /*4550*/  ISETP.GT.AND P5, PT, R66, 0x38, PT ;  /* 0x000000384200780c */ /* 0x000fe20003fa4270 */
[----:B------:R-:W-:Y:S01]  /*4560*/  FMUL.FTZ R32, R32, UR5 ;  /* 0x0000000520207c20 */ /* 0x000fe20008410000 */
[----:B------:R-:W-:Y:S01]  /*4570*/  HGMMA.64x16x16.F32 R24, gdesc[UR48], R24, gsb0 ;  /* 0x00200000301879f0 */ /* 0x000fe20008000818 */
[----:B--2---:R-:W-:Y:S01]  /*4580*/  FSEL R45, R62, -INF , P4 ;  /* 0xff8000003e2d7808 */ /* 0x004fe20002000000 */
[----:B------:R-:W-:Y:S01]  /*4590*/  FMUL.FTZ R14, R35, UR5 ;  /* 0x00000005230e7c20 */ /* 0x000fe20008410000 */
[----:B------:R-:W-:Y:S01]  /*45a0*/  ISETP.GT.AND P4, PT, R66, 0x39, PT ;  /* 0x000000394200780c */ /* 0x000fe20003f84270 */
[----:B------:R-:W-:Y:S01]  /*45b0*/  FMUL.FTZ R36, R36, UR5 ;  /* 0x0000000524247c20 */ /* 0x000fe20008410000 */
[----:B---3--:R-:W-:Y:S01]  /*45c0*/  FSEL R95, R52, -INF , P5 ;  /* 0xff800000345f7808 */ /* 0x008fe20002800000 */
[----:B------:R-:W2:Y:S01]  /*45d0*/  MUFU.TANH R55, R55 ;  /* 0x0000003700377308 */ /* 0x000ea20000002400 */
[----:B----4-:R-:W-:Y:S01]  /*45e0*/  FSEL R35, R63, -INF , P2 ;  /* 0xff8000003f237808 */ /* 0x010fe20001000000 */
[----:B------:R-:W-:Y:S01]  /*45f0*/  FMUL.FTZ R20, R37, UR5 ;  /* 0x0000000525147c20 */ /* 0x000fe20008410000 */
[----:B------:R-:W-:Y:S01]  /*4600*/  ISETP.GT.AND P2, PT, R66, 0x40, PT ;  /* 0x000000404200780c */ /* 0x000fe20003f44270 */
[----:B------:R-:W-:Y:S01]  /*4610*/  FMUL.FTZ R34, R34, UR5 ;  /* 0x0000000522227c20 */ /* 0x000fe20008410000 */
[----:B-----5:R-:W-:Y:S01]  /*4620*/  FSEL R97, R53, -INF , P4 ;  /* 0xff80000035617808 */ /* 0x020fe20002000000 */
[----:B------:R-:W-:Y:S01]  /*4630*/  FMUL.FTZ R38, R38, UR5 ;  /* 0x0000000526267c20 */ /* 0x000fe20008410000 */
[----:B------:R-:W-:Y:S01]  /*4640*/  FMNMX.FTZ R48, R95, R48, !PT ;  /* 0x000000305f307209 */ /* 0x000fe20007810000 */
[----:B------:R3:W-:Y:S01]  /*4650*/  MUFU.TANH R10, R47 ;  /* 0x0000002f000a7308 */ /* 0x0007e20000002400 */
[----:B0-----:R-:W-:Y:S01]  /*4660*/  FSEL R99, R40, -INF , P2 ;  /* 0xff80000028637808 */ /* 0x001fe20001000000 */
[----:B------:R-:W-:Y:S01]  /*4670*/  FMUL.FTZ R39, R39, UR5 ;  /* 0x0000000527277c20 */ /* 0x000fe20008410000 */
[----:B------:R-:W-:Y:S01]  /*4680*/  FMNMX.FTZ R48, R97, R48, !PT ;  /* 0x0000003061307209 */ /* 0x000fe20007810000 */
[--C-:B------:R-:W-:Y:S01]  /*4690*/  IMAD.MOV.U32 R62, RZ, RZ, R119.reuse ;  /* 0x000000ffff3e7224 */ /* 0x100fe200078e0077 */
[----:B-1----:R-:W-:Y:S01]  /*46a0*/  FSEL R37, R51, -INF , P6 ;  /* 0xff80000033257808 */ /* 0x002fe20003000000 */
[--C-:B------:R-:W-:Y:S01]  /*46b0*/  IMAD.MOV.U32 R52, RZ, RZ, R119.reuse ;  /* 0x000000ffff347224 */ /* 0x100fe200078e0077 */
[----:B------:R-:W-:Y:S01]  /*46c0*/  ISETP.GT.AND P6, PT, R66, 0x48, PT ;  /* 0x000000484200780c */ /* 0x000fe20003fc4270 */
[----:B------:R-:W0:Y:S01]  /*46d0*/  MUFU.TANH R32, R32 ;  /* 0x0000002000207308 */ /* 0x000e220000002400 */
[----:B---3--:R-:W-:Y:S01]  /*46e0*/  FSEL R47, R50, -INF , P3 ;  /* 0xff800000322f7808 */ /* 0x008fe20001800000 */
[----:B------:R-:W-:Y:S01]  /*46f0*/  IMAD.MOV.U32 R50, RZ, RZ, R119 ;  /* 0x000000ffff327224 */ /* 0x000fe200078e0077 */
[----:B------:R-:W-:-:S02]  /*4700*/  ISETP.GT.AND P3, PT, R66, 0x41, PT ;  /* 0x000000414200780c */ /* 0x000fc40003f64270 */
[----:B------:R-:W-:Y:S02]  /*4710*/  FMNMX.FTZ R48, R99, R48, !PT ;  /* 0x0000003063307209 */ /* 0x000fe40007810000 */
[----:B------:R-:W-:Y:S01]  /*4720*/  FSEL R101, R6, -INF , P3 ;  /* 0xff80000006657808 */ /* 0x000fe20001800000 */
[----:B------:R-:W1:Y:S01]  /*4730*/  MUFU.TANH R42, R42 ;  /* 0x0000002a002a7308 */ /* 0x000e620000002400 */
[----:B------:R-:W-:Y:S01]  /*4740*/  FSEL R49, R54, -INF , P5 ;  /* 0xff80000036317808 */ /* 0x000fe20002800000 */
[--C-:B------:R-:W-:Y:S01]  /*4750*/  IMAD.MOV.U32 R54, RZ, RZ, R119.reuse ;  /* 0x000000ffff367224 */ /* 0x100fe200078e0077 */
[----:B------:R-:W-:Y:S02]  /*4760*/  ISETP.GT.AND P5, PT, R66, 0x49, PT ;  /* 0x000000494200780c */ /* 0x000fe40003fa4270 */
[----:B------:R-:W-:Y:S01]  /*4770*/  FSEL R103, R44, -INF , P6 ;  /* 0xff8000002c677808 */ /* 0x000fe20003000000 */
[----:B------:R-:W-:Y:S01]  /*4780*/  IMAD.MOV.U32 R44, RZ, RZ, R119 ;  /* 0x000000ffff2c7224 */ /* 0x000fe200078e0077 */
[----:B------:R-:W-:Y:S01]  /*4790*/  FMNMX.FTZ R48, R101, R48, !PT ;  /* 0x0000003065307209 */ /* 0x000fe20007810000 */
[----:B------:R-:W3:Y:S01]  /*47a0*/  MUFU.TANH R12, R12 ;  /* 0x0000000c000c7308 */ /* 0x000ee20000002400 */
[----:B--2---:R-:W-:-:S02]  /*47b0*/  FSEL R51, R55, -INF , P4 ;  /* 0xff80000037337808 */ /* 0x004fc40002000000 */
[----:B------:R-:W-:Y:S02]  /*47c0*/  ISETP.GT.AND P4, PT, R66, 0x50, PT ;  /* 0x000000504200780c */ /* 0x000fe40003f84270 */
[----:B------:R-:W-:Y:S02]  /*47d0*/  FSEL R105, R9, -INF , P5 ;  /* 0xff80000009697808 */ /* 0x000fe40002800000 */
[----:B------:R-:W-:Y:S01]  /*47e0*/  FMNMX.FTZ R48, R103, R48, !PT ;  /* 0x0000003067307209 */ /* 0x000fe20007810000 */
[----:B------:R-:W2:Y:S01]  /*47f0*/  MUFU.TANH R46, R46 ;  /* 0x0000002e002e7308 */ /* 0x000ea20000002400 */
[----:B------:R-:W-:Y:S02]  /*4800*/  FSEL R55, R8, -INF , P3 ;  /* 0xff80000008377808 */ /* 0x000fe40001800000 */
[----:B------:R-:W-:Y:S02]  /*4810*/  ISETP.GT.AND P3, PT, R66, 0x51, PT ;  /* 0x000000514200780c */ /* 0x000fe40003f64270 */
[----:B0-----:R-:W-:Y:S01]  /*4820*/  FSEL R107, R32, -INF , P4 ;  /* 0xff800000206b7808 */ /* 0x001fe20002000000 */
[----:B------:R-:W-:-:S02]  /*4830*/  WARPGROUP.DEPBAR.LE gsb0, 0x0 ;  /* 0x00008000000079c5 */ /* 0x000fc40000010000 */
[----:B------:R-:W0:Y:S01]  /*4840*/  MUFU.TANH R36, R36 ;  /* 0x0000002400247308 */ /* 0x000e220000002400 */
[----:B------:R-:W-:Y:S01]  /*4850*/  FMUL.FTZ R24, R24, UR5 ;  /* 0x0000000518187c20 */ /* 0x000fe20008410000 */
[----:B------:R-:W-:Y:S01]  /*4860*/  FMUL.FTZ R6, R25, UR5 ;  /* 0x0000000519067c20 */ /* 0x000fe20008410000 */
[----:B------:R-:W-:Y:S01]  /*4870*/  FMNMX.FTZ R48, R105, R48, !PT ;  /* 0x0000003069307209 */ /* 0x000fe20007810000 */
[----:B------:R-:W-:Y:S01]  /*4880*/  FMUL.FTZ R28, R28, UR5 ;  /* 0x000000051c1c7c20 */ /* 0x000fe20008410000 */
[----:B-1----:R-:W-:Y:S01]  /*4890*/  FSEL R53, R42, -INF , P2 ;  /* 0xff8000002a357808 */ /* 0x002fe20001000000 */
[----:B------:R-:W-:Y:S01]  /*48a0*/  FMUL.FTZ R8, R29, UR5 ;  /* 0x000000051d087c20 */ /* 0x000fe20008410000 */
[----:B------:R-:W-:Y:S01]  /*48b0*/  ISETP.GT.AND P2, PT, R66, 0x58, PT ;  /* 0x000000584200780c */ /* 0x000fe20003f44270 */
[----:B------:R-:W1:Y:S01]  /*48c0*/  MUFU.TANH R20, R20 ;  /* 0x0000001400147308 */ /* 0x000e620000002400 */
[----:B---3--:R-:W-:Y:S01]  /*48d0*/  FSEL R109, R12, -INF , P3 ;  /* 0xff8000000c6d7808 */ /* 0x008fe20001800000 */
[----:B------:R-:W-:Y:S01]  /*48e0*/  FMUL.FTZ R26, R26, UR5 ;  /* 0x000000051a1a7c20 */ /* 0x000fe20008410000 */
[----:B------:R-:W-:Y:S01]  /*48f0*/  FMNMX.FTZ R48, R107, R48, !PT ;  /* 0x000000306b307209 */ /* 0x000fe20007810000 */
[----:B------:R-:W-:Y:S01]  /*4900*/  FMUL.FTZ R30, R30, UR5 ;  /* 0x000000051e1e7c20 */ /* 0x000fe20008410000 */
[----:B--2---:R-:W-:Y:S01]  /*4910*/  FSEL R25, R46, -INF , P6 ;  /* 0xff8000002e197808 */ /* 0x004fe20003000000 */
[----:B------:R-:W-:Y:S01]  /*4920*/  FMUL.FTZ R31, R31, UR5 ;  /* 0x000000051f1f7c20 */ /* 0x000fe20008410000 */
[----:B------:R-:W-:Y:S01]  /*4930*/  ISETP.GT.AND P6, PT, R66, 0x59, PT ;  /* 0x000000594200780c */ /* 0x000fe20003fc4270 */
[----:B------:R-:W2:Y:S01]  /*4940*/  MUFU.TANH R34, R34 ;  /* 0x0000002200227308 */ /* 0x000ea20000002400 */
[----:B0-----:R-:W-:Y:S01]  /*4950*/  FSEL R111, R36, -INF , P2 ;  /* 0xff800000246f7808 */ /* 0x001fe20001000000 */
[----:B------:R0:W-:Y:S01]  /*4960*/  @!P1 SYNCS.ARRIVE.TRANS64.RED.A1T0 RZ, [R0+URZ], RZ ;  /* 0x000000ff00ff99a7 */ /* 0x0001e2000810043f */
[----:B------:R-:W-:Y:S01]  /*4970*/  FMNMX.FTZ R48, R109, R48, !PT ;  /* 0x000000306d307209 */ /* 0x000fe20007810000 */
[----:B------:R-:W-:Y:S01]  /*4980*/  IMAD.MOV.U32 R46, RZ, RZ, R119 ;  /* 0x000000ffff2e7224 */ /* 0x000fe200078e0077 */
[----:B------:R-:W-:-:S02]  /*4990*/  FSEL R29, R10, -INF , P5 ;  /* 0xff8000000a1d7808 */ /* 0x000fc40002800000 */
[----:B------:R-:W-:Y:S01]  /*49a0*/  ISETP.GT.AND P5, PT, R66, 0x60, PT ;  /* 0x000000604200780c */ /* 0x000fe20003fa4270 */
[----:B------:R-:W3:Y:S01]  /*49b0*/  MUFU.TANH R24, R24 ;  /* 0x0000001800187308 */ /* 0x000ee20000002400 */
[----:B-1----:R-:W-:Y:S02]  /*49c0*/  FSEL R113, R20, -INF , P6 ;  /* 0xff80000014717808 */ /* 0x002fe40003000000 */
[----:B------:R-:W-:-:S04]  /*49d0*/  FMNMX.FTZ R48, R111, R48, !PT ;  /* 0x000000306f307209 */ /* 0x000fc80007810000 */
[----:B------:R-:W-:Y:S01]  /*49e0*/  FMNMX.FTZ R48, R113, R48, !PT ;  /* 0x0000003071307209 */ /* 0x000fe20007810000 */
[----:B------:R-:W1:Y:S01]  /*49f0*/  MUFU.TANH R14, R14 ;  /* 0x0000000e000e7308 */ /* 0x000e620000002400 */
[----:B--2---:R-:W-:Y:S02]  /*4a00*/  FSEL R57, R34, -INF , P4 ;  /* 0xff80000022397808 */ /* 0x004fe40002000000 */
[----:B------:R-:W-:-:S05]  /*4a10*/  ISETP.GT.AND P4, PT, R66, 0x61, PT ;  /* 0x000000614200780c */ /* 0x000fca0003f84270 */
[----:B------:R-:W2:Y:S01]  /*4a20*/  MUFU.TANH R6, R6 ;  /* 0x0000000600067308 */ /* 0x000ea20000002400 */
[----:B---3--:R-:W-:-:S04]  /*4a30*/  FSEL R115, R24, -INF , P5 ;  /* 0xff80000018737808 */ /* 0x008fc80002800000 */
[----:B------:R-:W-:-:S03]  /*4a40*/  FMNMX.FTZ R48, R115, R48, !PT ;  /* 0x0000003073307209 */ /* 0x000fc60007810000 */
[----:B------:R-:W3:Y:S01]  /*4a50*/  MUFU.TANH R38, R38 ;  /* 0x0000002600267308 */ /* 0x000ee20000002400 */
[----:B-1----:R-:W-:Y:S02]  /*4a60*/  FSEL R59, R14, -INF , P3 ;  /* 0xff8000000e3b7808 */ /* 0x002fe40001800000 */
[----:B------:R-:W-:Y:S02]  /*4a70*/  ISETP.GT.AND P3, PT, R66, 0x68, PT ;  /* 0x000000684200780c */ /* 0x000fe40003f64270 */
[----:B------:R-:W-:-:S03]  /*4a80*/  FMNMX.FTZ R14, R3, R4, !PT ;  /* 0x00000004030e7209 */ /* 0x000fc60007810000 */
[----:B------:R-:W1:Y:S01]  /*4a90*/  MUFU.TANH R28, R28 ;  /* 0x0000001c001c7308 */ /* 0x000e620000002400 */
[----:B--2---:R-:W-:Y:S01]  /*4aa0*/  FSEL R117, R6, -INF , P4 ;  /* 0xff80000006757808 */ /* 0x004fe20002000000 */
[----:B------:R-:W-:Y:S01]  /*4ab0*/  IMAD.U32 R6, RZ, RZ, UR4 ;  /* 0x00000004ff067e24 */ /* 0x000fe2000f8e00ff */
[----:B------:R-:W-:Y:S02]  /*4ac0*/  FMNMX.FTZ R14, R7, R14, !PT ;  /* 0x0000000e070e7209 */ /* 0x000fe40007810000 */
[----:B------:R-:W-:Y:S02]  /*4ad0*/  FMNMX.FTZ R48, R117, R48, !PT ;  /* 0x0000003075307209 */ /* 0x000fe40007810000 */
[----:B------:R-:W-:Y:S01]  /*4ae0*/  FMNMX.FTZ R14, R11, R14, !PT ;  /* 0x0000000e0b0e7209 */ /* 0x000fe20007810000 */
[----:B------:R-:W2:Y:S01]  /*4af0*/  MUFU.TANH R8, R8 ;  /* 0x0000000800087308 */ /* 0x000ea20000002400 */
[----:B---3--:R-:W-:Y:S02]  /*4b00*/  FSEL R61, R38, -INF , P2 ;  /* 0xff800000263d7808 */ /* 0x008fe40001000000 */
[----:B------:R-:W-:Y:S01]  /*4b10*/  ISETP.GT.AND P2, PT, R66, 0x69, PT ;  /* 0x000000694200780c */ /* 0x000fe20003f44270 */
[----:B------:R-:W-:Y:S01]  /*4b20*/  IMAD.MOV.U32 R66, RZ, RZ, R119 ;  /* 0x000000ffff427224 */ /* 0x000fe200078e0077 */
[----:B------:R-:W-:-:S03]  /*4b30*/  FMNMX.FTZ R14, R13, R14, !PT ;  /* 0x0000000e0d0e7209 */ /* 0x000fc60007810000 */
[----:B------:R-:W3:Y:S01]  /*4b40*/  MUFU.TANH R26, R26 ;  /* 0x0000001a001a7308 */ /* 0x000ee20000002400 */
[----:B-1----:R-:W-:Y:S02]  /*4b50*/  FSEL R121, R28, -INF , P3 ;  /* 0xff8000001c797808 */ /* 0x002fe40001800000 */
[----:B------:R-:W-:Y:S02]  /*4b60*/  FMNMX.FTZ R14, R15, R14, !PT ;  /* 0x0000000e0f0e7209 */ /* 0x000fe40007810000 */
[----:B------:R-:W-:Y:S02]  /*4b70*/  FMNMX.FTZ R48, R121, R48, !PT ;  /* 0x0000003079307209 */ /* 0x000fe40007810000 */
[----:B------:R-:W-:Y:S01]  /*4b80*/  FMNMX.FTZ R14, R21, R14, !PT ;  /* 0x0000000e150e7209 */ /* 0x000fe20007810000 */
[----:B------:R-:W1:Y:S01]  /*4b90*/  MUFU.TANH R30, R30 ;  /* 0x0000001e001e7308 */ /* 0x000e620000002400 */
[----:B--2---:R-:W-:Y:S02]  /*4ba0*/  FSEL R123, R8, -INF , P2 ;  /* 0xff800000087b7808 */ /* 0x004fe40001000000 */
[----:B------:R-:W-:-:S02]  /*4bb0*/  FMNMX.FTZ R14, R41, R14, !PT ;  /* 0x0000000e290e7209 */ /* 0x000fc40007810000 */
[----:B------:R-:W-:Y:S02]  /*4bc0*/  FMNMX.FTZ R48, R123, R48, !PT ;  /* 0x000000307b307209 */ /* 0x000fe40007810000 */
[----:B------:R-:W-:Y:S01]  /*4bd0*/  FMNMX.FTZ R14, R43, R14, !PT ;  /* 0x0000000e2b0e7209 */ /* 0x000fe20007810000 */
[----:B------:R-:W2:Y:S02]  /*4be0*/  MUFU.TANH R12, R31 ;  /* 0x0000001f000c7308 */ /* 0x000ea40000002400 */
[----:B------:R-:W4:Y:S01]  /*4bf0*/  SHFL.BFLY PT, R9, R48, 0x2, 0x1f ;  /* 0x0c401f0030097f89 */ /* 0x000f2200000e0000 */
[----:B------:R-:W-:-:S04]  /*4c00*/  FMNMX.FTZ R14, R33, R14, !PT ;  /* 0x0000000e210e7209 */ /* 0x000fc80007810000 */
[----:B------:R-:W-:-:S04]  /*4c10*/  FMNMX.FTZ R14, R45, R14, !PT ;  /* 0x0000000e2d0e7209 */ /* 0x000fc80007810000 */
[----:B------:R-:W-:-:S04]  /*4c20*/  FMNMX.FTZ R14, R35, R14, !PT ;  /* 0x0000000e230e7209 */ /* 0x000fc80007810000 */
[----:B------:R-:W-:-:S04]  /*4c30*/  FMNMX.FTZ R14, R47, R14, !PT ;  /* 0x0000000e2f0e7209 */ /* 0x000fc80007810000 */
[----:B------:R-:W-:-:S04]  /*4c40*/  FMNMX.FTZ R14, R37, R14, !PT ;  /* 0x0000000e250e7209 */ /* 0x000fc80007810000 */
[----:B------:R-:W-:Y:S02]  /*4c50*/  FMNMX.FTZ R14, R49, R14, !PT ;  /* 0x0000000e310e7209 */ /* 0x000fe40007810000 */
[----:B----4-:R-:W-:Y:S01]  /*4c60*/  FMNMX.FTZ R10, R48, R9, !PT ;  /* 0x00000009300a7209 */ /* 0x010fe20007810000 */
[----:B------:R-:W-:Y:S01]  /*4c70*/  IMAD.MOV.U32 R48, RZ, RZ, R119 ;  /* 0x000000ffff307224 */ /* 0x000fe200078e0077 */
[----:B------:R-:W-:-:S03]  /*4c80*/  FMNMX.FTZ R14, R51, R14, !PT ;  /* 0x0000000e330e7209 */ /* 0x000fc60007810000 */
        /* <DEDUP_REMOVED lines=8> */
[----:B------:R-:W-:Y:S01]  /*4d10*/  FMUL.FTZ R10, R27, UR5 ;  /* 0x000000051b0a7c20 */ /* 0x000fe20008410000 */
[----:B------:R-:W-:Y:S02]  /*4d20*/  FMNMX.FTZ R14, R61, R14, !PT ;  /* 0x0000000e3d0e7209 */ /* 0x000fe40007810000 */
[C---:B------:R-:W-:Y:S01]  /*4d30*/  FSETP.NEU.FTZ.AND P0, PT, R8.reuse, -INF , PT ;  /* 0xff8000000800780b */ /* 0x040fe20003f1d000 */
[----:B------:R-:W-:Y:S02]  /*4d40*/  FMUL.FTZ R9, R8, R6 ;  /* 0x0000000608097220 */ /* 0x000fe40000410000 */
[----:B------:R-:W4:Y:S03]  /*4d50*/  MUFU.TANH R10, R10 ;  /* 0x0000000a000a7308 */ /* 0x000f260000002400 */
[----:B------:R-:W-:-:S02]  /*4d60*/  FSEL R20, R9, RZ, P0 ;  /* 0x000000ff09147208 */ /* 0x000fc40000000000 */
[----:B------:R-:W-:Y:S01]  /*4d70*/  ISETP.NE.AND P0, PT, R80, RZ, PT ;  /* 0x000000ff5000720c */ /* 0x000fe20003f05270 */
[--C-:B------:R-:W-:Y:S02]  /*4d80*/  IMAD.MOV.U32 R80, RZ, RZ, R119.reuse ;  /* 0x000000ffff507224 */ /* 0x100fe400078e0077 */
[----:B------:R5:W0:Y:S01]  /*4d90*/  MUFU.TANH R9, R39 ;  /* 0x0000002700097308 */ /* 0x000a220000002400 */
[-CC-:B------:R-:W-:Y:S01]  /*4da0*/  FFMA.FTZ R200, R67, R6.reuse, -R20.reuse ;  /* 0x0000000643c87223 */ /* 0x180fe20000010814 */
[-CC-:B------:R-:W-:Y:S01]  /*4db0*/  FFMA.FTZ R63, R69, R6.reuse, -R20.reuse ;  /* 0x00000006453f7223 */ /* 0x180fe20000010814 */
[----:B---3--:R-:W-:Y:S01]  /*4dc0*/  FSEL R69, R26, -INF , P5 ;  /* 0xff8000001a457808 */ /* 0x008fe20002800000 */
[-CC-:B------:R-:W-:Y:S01]  /*4dd0*/  FFMA.FTZ R192, R71, R6.reuse, -R20.reuse ;  /* 0x0000000647c07223 */ /* 0x180fe20000010814 */
[-CC-:B------:R-:W-:Y:S01]  /*4de0*/  FFMA.FTZ R27, R73, R6.reuse, -R20.reuse ;  /* 0x00000006491b7223 */ /* 0x180fe20000010814 */
[----:B-1----:R-:W-:Y:S01]  /*4df0*/  FSEL R73, R30, -INF , P3 ;  /* 0xff8000001e497808 */ /* 0x002fe20001800000 */
[-CC-:B------:R-:W-:Y:S01]  /*4e00*/  FFMA.FTZ R202, R75, R6.reuse, -R20.reuse ;  /* 0x000000064bca7223 */ /* 0x180fe20000010814 */
[----:B--2---:R-:W-:Y:S01]  /*4e10*/  FSEL R75, R12, -INF , P2 ;  /* 0xff8000000c4b7808 */ /* 0x004fe20001000000 */
[----:B------:R-:W-:Y:S01]  /*4e20*/  MUFU.EX2 R200, R200 ;  /* 0x000000c800c87308 */ /* 0x000fe20000000800 */
[----:B----4-:R-:W-:Y:S01]  /*4e30*/  FSEL R71, R10, -INF , P4 ;  /* 0xff8000000a477808 */ /* 0x010fe20002000000 */
[-CC-:B------:R-:W-:Y:S01]  /*4e40*/  FFMA.FTZ R31, R77, R6.reuse, -R20.reuse ;  /* 0x000000064d1f7223 */ /* 0x180fe20000010814 */
[-CC-:B------:R-:W-:Y:S01]  /*4e50*/  FFMA.FTZ R196, R79, R6.reuse, -R20.reuse ;  /* 0x000000064fc47223 */ /* 0x180fe20000010814 */
[-CC-:B-----5:R-:W-:Y:S01]  /*4e60*/  FFMA.FTZ R39, R65, R6.reuse, -R20.reuse ;  /* 0x0000000641277223 */ /* 0x1a0fe20000010814 */
[-CC-:B------:R-:W-:Y:S01]  /*4e70*/  FFMA.FTZ R198, R81, R6.reuse, -R20.reuse ;  /* 0x0000000651c67223 */ /* 0x180fe20000010814 */
[-CC-:B------:R-:W-:Y:S01]  /*4e80*/  FFMA.FTZ R65, R85, R6.reuse, -R20.reuse ;  /* 0x0000000655417223 */ /* 0x180fe20000010814 */
[-CC-:B------:R-:W-:Y:S01]  /*4e90*/  FFMA.FTZ R194, R87, R6.reuse, -R20.reuse ;  /* 0x0000000657c27223 */ /* 0x180fe20000010814 */
[----:B0-----:R-:W-:Y:S01]  /*4ea0*/  FSEL R67, R9, -INF , P6 ;  /* 0xff80000009437808 */ /* 0x001fe20003000000 */
        /* <DEDUP_REMOVED lines=8> */
[----:B------:R-:W1:Y:S01]  /*4f30*/  MUFU.EX2 R202, R202 ;  /* 0x000000ca00ca7308 */ /* 0x000e620000000800 */
[-CC-:B------:R-:W-:Y:S01]  /*4f40*/  FFMA.FTZ R99, R99, R6.reuse, -R20.reuse ;  /* 0x0000000663637223 */ /* 0x180fe20000010814 */
[--C-:B------:R-:W-:Y:S01]  /*4f50*/  FFMA.FTZ R101, R101, R6, -R20.reuse ;  /* 0x0000000665657223 */ /* 0x100fe20000010814 */
[----:B------:R-:W-:Y:S01]  /*4f60*/  FMNMX.FTZ R14, R71, R14, !PT ;  /* 0x0000000e470e7209 */ /* 0x000fe20007810000 */
[-CC-:B------:R-:W-:Y:S01]  /*4f70*/  FFMA.FTZ R103, R103, R6.reuse, -R20.reuse ;  /* 0x0000000667677223 */ /* 0x180fe20000010814 */
[-CC-:B------:R-:W-:Y:S01]  /*4f80*/  FFMA.FTZ R105, R105, R6.reuse, -R20.reuse ;  /* 0x0000000669697223 */ /* 0x180fe20000010814 */
[--C-:B------:R-:W-:Y:S01]  /*4f90*/  FFMA.FTZ R107, R107, R6, -R20.reuse ;  /* 0x000000066b6b7223 */ /* 0x100fe20000010814 */
[----:B------:R-:W-:Y:S01]  /*4fa0*/  FMNMX.FTZ R14, R73, R14, !PT ;  /* 0x0000000e490e7209 */ /* 0x000fe20007810000 */
[----:B------:R-:W2:Y:S01]  /*4fb0*/  MUFU.EX2 R31, R31 ;  /* 0x0000001f001f7308 */ /* 0x000ea20000000800 */
[-CC-:B------:R-:W-:Y:S01]  /*4fc0*/  FFMA.FTZ R109, R109, R6.reuse, -R20.reuse ;  /* 0x000000066d6d7223 */ /* 0x180fe20000010814 */
[--C-:B------:R-:W-:Y:S01]  /*4fd0*/  FFMA.FTZ R111, R111, R6, -R20.reuse ;  /* 0x000000066f6f7223 */ /* 0x100fe20000010814 */
[----:B------:R-:W-:Y:S01]  /*4fe0*/  FMNMX.FTZ R14, R75, R14, !PT ;  /* 0x0000000e4b0e7209 */ /* 0x000fe20007810000 */
[-CC-:B------:R-:W-:Y:S01]  /*4ff0*/  FFMA.FTZ R113, R113, R6.reuse, -R20.reuse ;  /* 0x0000000671717223 */ /* 0x180fe20000010814 */
[-CC-:B------:R-:W-:Y:S01]  /*5000*/  FFMA.FTZ R115, R115, R6.reuse, -R20.reuse ;  /* 0x0000000673737223 */ /* 0x180fe20000010814 */
[-CC-:B------:R-:W-:Y:S01]  /*5010*/  FFMA.FTZ R117, R117, R6.reuse, -R20.reuse ;  /* 0x0000000675757223 */ /* 0x180fe20000010814 */
[-CC-:B------:R-:W-:Y:S01]  /*5020*/  FFMA.FTZ R121, R121, R6.reuse, -R20.reuse ;  /* 0x0000000679797223 */ /* 0x180fe20000010814 */
[----:B------:R-:W3:Y:S01]  /*5030*/  SHFL.BFLY PT, R9, R14, 0x2, 0x1f ;  /* 0x0c401f000e097f89 */ /* 0x000ee200000e0000 */
[----:B------:R-:W4:Y:S01]  /*5040*/  MUFU.EX2 R196, R196 ;  /* 0x000000c400c47308 */ /* 0x000f220000000800 */
[----:B------:R-:W-:Y:S01]  /*5050*/  FFMA.FTZ R20, R123, R6, -R20 ;  /* 0x000000067b147223 */ /* 0x000fe20000010814 */
[--C-:B------:R-:W-:Y:S01]  /*5060*/  IMAD.MOV.U32 R87, RZ, RZ, R119.reuse ;  /* 0x000000ffff577224 */ /* 0x100fe200078e0077 */
[----:B------:R-:W-:Y:S01]  /*5070*/  MOV R79, R119 ;  /* 0x00000077004f7202 */ /* 0x000fe20000000f00 */
[----:B------:R-:W-:-:S02]  /*5080*/  IMAD.MOV.U32 R85, RZ, RZ, R119 ;  /* 0x000000ffff557224 */ /* 0x000fc400078e0077 */
[--C-:B------:R-:W-:Y:S02]  /*5090*/  IMAD.MOV.U32 R81, RZ, RZ, R119.reuse ;  /* 0x000000ffff517224 */ /* 0x100fe400078e0077 */
[----:B------:R-:W-:Y:S01]  /*50a0*/  MUFU.EX2 R39, R39 ;  /* 0x0000002700277308 */ /* 0x000fe20000000800 */
[----:B------:R-:W-:-:S07]  /*50b0*/  IMAD.MOV.U32 R77, RZ, RZ, R119 ;  /* 0x000000ffff4d7224 */ /* 0x000fce00078e0077 */
[----:B------:R-:W-:Y:S01]  /*50c0*/  MUFU.EX2 R198, R198 ;  /* 0x000000c600c67308 */ /* 0x000fe20000000800 */
[----:B---3--:R-:W-:-:S07]  /*50d0*/  FMNMX.FTZ R10, R14, R9, !PT ;  /* 0x000000090e0a7209 */ /* 0x008fce0007810000 */
[----:B------:R-:W-:Y:S01]  /*50e0*/  MUFU.EX2 R63, R63 ;  /* 0x0000003f003f7308 */ /* 0x000fe20000000800 */
[----:B------:R-:W3:Y:S07]  /*50f0*/  SHFL.BFLY PT, R9, R10, 0x1, 0x1f ;  /* 0x0c201f000a097f89 */ /* 0x000eee00000e0000 */
[----:B------:R-:W-:Y:S08]  /*5100*/  MUFU.EX2 R192, R192 ;  /* 0x000000c000c07308 */ /* 0x000ff00000000800 */
[----:B------:R-:W-:Y:S08]  /*5110*/  MUFU.EX2 R65, R65 ;  /* 0x0000004100417308 */ /* 0x000ff00000000800 */
[----:B------:R-:W-:Y:S01]  /*5120*/  MUFU.EX2 R194, R194 ;  /* 0x000000c200c27308 */ /* 0x000fe20000000800 */
[----:B---3--:R-:W-:-:S04]  /*5130*/  FMNMX.FTZ R9, R10, R9, !PT ;  /* 0x000000090a097209 */ /* 0x008fc80007810000 */
[C---:B------:R-:W-:Y:S01]  /*5140*/  FSETP.NEU.FTZ.AND P2, PT, R9.reuse, -INF , PT ;  /* 0xff8000000900780b */ /* 0x040fe20003f5d000 */
[-C--:B------:R-:W-:Y:S02]  /*5150*/  FMUL.FTZ R10, R9, R6.reuse ;  /* 0x00000006090a7220 */ /* 0x080fe40000410000 */
[----:B------:R-:W-:Y:S03]  /*5160*/  MUFU.EX2 R89, R89 ;  /* 0x0000005900597308 */ /* 0x000fe60000000800 */
[----:B------:R-:W-:Y:S02]  /*5170*/  FSEL R10, R10, RZ, P2 ;  /* 0x000000ff0a0a7208 */ /* 0x000fe40001000000 */
        /* <DEDUP_REMOVED lines=19> */
[----:B0-----:R-:W-:Y:S01]  /*52b0*/  FADD.FTZ R11, R200, R27 ;  /* 0x0000001bc80b7221 */ /* 0x001fe20000010000 */
[-CC-:B------:R-:W-:Y:S01]  /*52c0*/  FFMA.FTZ R49, R49, R6.reuse, -R10.reuse ;  /* 0x0000000631317223 */ /* 0x180fe2000001080a */
[-CC-:B------:R-:W-:Y:S01]  /*52d0*/  FFMA.FTZ R51, R51, R6.reuse, -R10.reuse ;  /* 0x0000000633337223 */ /* 0x180fe2000001080a */
[-CC-:B------:R-:W-:Y:S01]  /*52e0*/  FFMA.FTZ R53, R53, R6.reuse, -R10.reuse ;  /* 0x0000000635357223 */ /* 0x180fe2000001080a */
[-CC-:B------:R-:W-:Y:S01]  /*52f0*/  FFMA.FTZ R55, R55, R6.reuse, -R10.reuse ;  /* 0x0000000637377223 */ /* 0x180fe2000001080a */
[-CC-:B------:R-:W-:Y:S01]  /*5300*/  FFMA.FTZ R25, R25, R6.reuse, -R10.reuse ;  /* 0x0000000619197223 */ /* 0x180fe2000001080a */
[-CC-:B------:R-:W-:Y:S01]  /*5310*/  FFMA.FTZ R29, R29, R6.reuse, -R10.reuse ;  /* 0x000000061d1d7223 */ /* 0x180fe2000001080a */
[----:B------:R1:W0:Y:S01]  /*5320*/  MUFU.EX2 R12, R4 ;  /* 0x00000004000c7308 */ /* 0x0002220000000800 */
[-CC-:B------:R-:W-:Y:S01]  /*5330*/  FFMA.FTZ R57, R57, R6.reuse, -R10.reuse ;  /* 0x0000000639397223 */ /* 0x180fe2000001080a */
[-CC-:B------:R-:W-:Y:S01]  /*5340*/  FFMA.FTZ R59, R59, R6.reuse, -R10.reuse ;  /* 0x000000063b3b7223 */ /* 0x180fe2000001080a */
[-CC-:B------:R-:W-:Y:S01]  /*5350*/  FFMA.FTZ R61, R61, R6.reuse, -R10.reuse ;  /* 0x000000063d3d7223 */ /* 0x180fe2000001080a */
[-CC-:B------:R-:W-:Y:S01]  /*5360*/  FFMA.FTZ R67, R67, R6.reuse, -R10.reuse ;  /* 0x0000000643437223 */ /* 0x180fe2000001080a */
[-CC-:B------:R-:W-:Y:S01]  /*5370*/  FFMA.FTZ R69, R69, R6.reuse, -R10.reuse ;  /* 0x0000000645457223 */ /* 0x180fe2000001080a */
[-CC-:B------:R-:W-:Y:S01]  /*5380*/  FFMA.FTZ R71, R71, R6.reuse, -R10.reuse ;  /* 0x0000000647477223 */ /* 0x180fe2000001080a */
[-CC-:B------:R-:W-:Y:S01]  /*5390*/  FFMA.FTZ R73, R73, R6.reuse, -R10.reuse ;  /* 0x0000000649497223 */ /* 0x180fe2000001080a */
[----:B------:R-:W3:Y:S01]  /*53a0*/  MUFU.EX2 R7, R7 ;  /* 0x0000000700077308 */ /* 0x000ee20000000800 */
[----:B-1----:R-:W-:Y:S01]  /*53b0*/  FADD.FTZ R4, R202, R11 ;  /* 0x0000000bca047221 */ /* 0x002fe20000010000 */
[----:B------:R-:W-:Y:S01]  /*53c0*/  FFMA.FTZ R75, R75, R6, -R10 ;  /* 0x000000064b4b7223 */ /* 0x000fe2000001080a */
[----:B------:R-:W-:Y:S01]  /*53d0*/  F2FP.F16.F32.PACK_AB R200, R27, R200 ;  /* 0x000000c81bc8723e */ /* 0x000fe200000000ff */
[----:B------:R-:W-:-:S02]  /*53e0*/  IMAD.MOV.U32 R27, RZ, RZ, R119 ;  /* 0x000000ffff1b7224 */ /* 0x000fc400078e0077 */
[C---:B--2---:R-:W-:Y:S01]  /*53f0*/  FADD.FTZ R11, R31.reuse, R4 ;  /* 0x000000041f0b7221 */ /* 0x044fe20000010000 */
[----:B------:R-:W-:Y:S01]  /*5400*/  F2FP.F16.F32.PACK_AB R202, R31, R202 ;  /* 0x000000ca1fca723e */ /* 0x000fe200000000ff */
[----:B------:R-:W1:Y:S02]  /*5410*/  MUFU.EX2 R13, R13 ;  /* 0x0000000d000d7308 */ /* 0x000e640000000800 */
[----:B----4-:R-:W-:Y:S01]  /*5420*/  FADD.FTZ R4, R196, R11 ;  /* 0x0000000bc4047221 */ /* 0x010fe20000010000 */
[----:B0-----:R-:W-:Y:S02]  /*5430*/  F2FP.F16.F32.PACK_AB R201, R12, R3 ;  /* 0x000000030cc9723e */ /* 0x001fe400000000ff */
[C---:B------:R-:W-:Y:S01]  /*5440*/  F2FP.F16.F32.PACK_AB R196, R39.reuse, R196 ;  /* 0x000000c427c4723e */ /* 0x040fe200000000ff */
[----:B------:R-:W-:Y:S01]  /*5450*/  FADD.FTZ R11, R39, R4 ;  /* 0x00000004270b7221 */ /* 0x000fe20000010000 */
[----:B------:R-:W-:Y:S01]  /*5460*/  FADD.FTZ R4, R3, R12 ;  /* 0x0000000c03047221 */ /* 0x000fe20000010000 */
[----:B------:R-:W-:Y:S01]  /*5470*/  IMAD.MOV.U32 R39, RZ, RZ, R119 ;  /* 0x000000ffff277224 */ /* 0x000fe200078e0077 */
[----:B------:R0:W2:Y:S01]  /*5480*/  MUFU.EX2 R24, R15 ;  /* 0x0000000f00187308 */ /* 0x0000a20000000800 */
[----:B------:R-:W-:Y:S01]  /*5490*/  FADD.FTZ R36, R198, R11 ;  /* 0x0000000bc6247221 */ /* 0x000fe20000010000 */
[----:B---3--:R-:W-:Y:S01]  /*54a0*/  FADD.FTZ R11, R7, R4 ;  /* 0x00000004070b7221 */ /* 0x008fe20000010000 */
[C---:B------:R-:W-:Y:S01]  /*54b0*/  F2FP.F16.F32.PACK_AB R203, R14.reuse, R7 ;  /* 0x000000070ecb723e */ /* 0x040fe200000000ff */
[----:B------:R-:W-:Y:S01]  /*54c0*/  IMAD.MOV.U32 R7, RZ, RZ, 0x3f800000 ;  /* 0x3f800000ff077424 */ /* 0x000fe200078e00ff */
[C---:B------:R-:W-:Y:S01]  /*54d0*/  F2FP.F16.F32.PACK_AB R198, R63.reuse, R198 ;  /* 0x000000c63fc6723e */ /* 0x040fe200000000ff */
[----:B------:R-:W-:Y:S01]  /*54e0*/  FADD.FTZ R4, R14, R11 ;  /* 0x0000000b0e047221 */ /* 0x000fe20000010000 */
[----:B------:R-:W-:Y:S01]  /*54f0*/  MOV R31, R119 ;  /* 0x00000077001f7202 */ /* 0x000fe20000000f00 */
[----:B------:R-:W3:Y:S01]  /*5500*/  MUFU.EX2 R21, R21 ;  /* 0x0000001500157308 */ /* 0x000ee20000000800 */
[----:B0-----:R-:W-:Y:S01]  /*5510*/  FADD.FTZ R15, R63, R36 ;  /* 0x000000243f0f7221 */ /* 0x001fe20000010000 */
[----:B-1----:R-:W-:Y:S01]  /*5520*/  FADD.FTZ R11, R13, R4 ;  /* 0x000000040d0b7221 */ /* 0x002fe20000010000 */
[----:B------:R-:W-:-:S02]  /*5530*/  IMAD.MOV.U32 R63, RZ, RZ, R119 ;  /* 0x000000ffff3f7224 */ /* 0x000fc400078e0077 */
[----:B------:R-:W-:Y:S01]  /*5540*/  FADD.FTZ R38, R192, R15 ;  /* 0x0000000fc0267221 */ /* 0x000fe20000010000 */
[C---:B------:R-:W-:Y:S02]  /*5550*/  F2FP.F16.F32.PACK_AB R192, R65.reuse, R192 ;  /* 0x000000c041c0723e */ /* 0x040fe400000000ff */
[----:B------:R0:W1:Y:S01]  /*5560*/  MUFU.EX2 R26, R41 ;  /* 0x00000029001a7308 */ /* 0x0000620000000800 */
[----:B------:R-:W-:Y:S01]  /*5570*/  FADD.FTZ R15, R65, R38 ;  /* 0x00000026410f7221 */ /* 0x000fe20000010000 */
[C---:B--2---:R-:W-:Y:S01]  /*5580*/  FADD.FTZ R4, R24.reuse, R11 ;  /* 0x0000000b18047221 */ /* 0x044fe20000010000 */
[----:B------:R-:W-:Y:S01]  /*5590*/  F2FP.F16.F32.PACK_AB R197, R24, R13 ;  /* 0x0000000d18c5723e */ /* 0x000fe200000000ff */
[----:B------:R-:W-:Y:S02]  /*55a0*/  IMAD.MOV.U32 R65, RZ, RZ, R119 ;  /* 0x000000ffff417224 */ /* 0x000fe400078e0077 */
[----:B------:R-:W-:Y:S01]  /*55b0*/  FADD.FTZ R38, R194, R15 ;  /* 0x0000000fc2267221 */ /* 0x000fe20000010000 */
[----:B------:R-:W-:Y:S01]  /*55c0*/  F2FP.F16.F32.PACK_AB R194, R89, R194 ;  /* 0x000000c259c2723e */ /* 0x000fe200000000ff */
[--C-:B------:R-:W-:Y:S01]  /*55d0*/  IMAD.MOV.U32 R24, RZ, RZ, R119.reuse ;  /* 0x000000ffff187224 */ /* 0x100fe200078e0077 */
[----:B------:R-:W2:Y:S01]  /*55e0*/  MUFU.EX2 R43, R43 ;  /* 0x0000002b002b7308 */ /* 0x000ea20000000800 */
[----:B---3--:R-:W-:Y:S01]  /*55f0*/  FADD.FTZ R11, R21, R4 ;  /* 0x00000004150b7221 */ /* 0x008fe20000010000 */
[----:B------:R-:W-:Y:S01]  /*5600*/  FADD.FTZ R40, R89, R38 ;  /* 0x0000002659287221 */ /* 0x000fe20000010000 */
[----:B------:R-:W-:-:S02]  /*5610*/  IMAD.MOV.U32 R89, RZ, RZ, R119 ;  /* 0x000000ffff597224 */ /* 0x000fc400078e0077 */
[----:B0-----:R-:W-:Y:S02]  /*5620*/  IMAD.MOV.U32 R41, RZ, RZ, R119 ;  /* 0x000000ffff297224 */ /* 0x001fe400078e0077 */
[----:B------:R-:W-:Y:S01]  /*5630*/  FADD.FTZ R15, R91, R40 ;  /* 0x000000285b0f7221 */ /* 0x000fe20000010000 */
[----:B------:R0:W3:Y:S01]  /*5640*/  MUFU.EX2 R188, R93 ;  /* 0x0000005d00bc7308 */ /* 0x0000e20000000800 */
[C---:B-1----:R-:W-:Y:S01]  /*5650*/  FADD.FTZ R4, R26.reuse, R11 ;  /* 0x0000000b1a047221 */ /* 0x042fe20000010000 */
[----:B------:R-:W-:Y:S01]  /*5660*/  F2FP.F16.F32.PACK_AB R199, R26, R21 ;  /* 0x000000151ac7723e */ /* 0x000fe200000000ff */
[----:B------:R-:W-:-:S05]  /*5670*/  IMAD.MOV.U32 R26, RZ, RZ, R119 ;  /* 0x000000ffff1a7224 */ /* 0x000fca00078e0077 */
[----:B------:R1:W4:Y:S01]  /*5680*/  MUFU.EX2 R28, R33 ;  /* 0x00000021001c7308 */ /* 0x0003220000000800 */
[----:B--2---:R-:W-:Y:S01]  /*5690*/  FADD.FTZ R11, R43, R4 ;  /* 0x000000042b0b7221 */ /* 0x004fe20000010000 */
[----:B0-----:R-:W-:-:S06]  /*56a0*/  IMAD.MOV.U32 R93, RZ, RZ, R119 ;  /* 0x000000ffff5d7224 */ /* 0x001fcc00078e0077 */
[----:B------:R-:W0:Y:S01]  /*56b0*/  MUFU.EX2 R95, R95 ;  /* 0x0000005f005f7308 */ /* 0x000e220000000800 */
[C---:B---3--:R-:W-:Y:S01]  /*56c0*/  FADD.FTZ R4, R188.reuse, R15 ;  /* 0x0000000fbc047221 */ /* 0x048fe20000010000 */
[----:B------:R-:W-:Y:S01]  /*56d0*/  F2FP.F16.F32.PACK_AB R188, R188, R91 ;  /* 0x0000005bbcbc723e */ /* 0x000fe200000000ff */
[----:B-1----:R-:W-:Y:S01]  /*56e0*/  IMAD.MOV.U32 R33, RZ, RZ, R119 ;  /* 0x000000ffff217224 */ /* 0x002fe200078e0077 */
[----:B------:R-:W-:-:S04]  /*56f0*/  MOV R91, R119 ;  /* 0x00000077005b7202 */ /* 0x000fc80000000f00 */
[----:B------:R-:W1:Y:S01]  /*5700*/  MUFU.EX2 R45, R45 ;  /* 0x0000002d002d7308 */ /* 0x000e620000000800 */
[C---:B----4-:R-:W-:Y:S01]  /*5710*/  FADD.FTZ R0, R28.reuse, R11 ;  /* 0x0000000b1c007221 */ /* 0x050fe20000010000 */
[----:B------:R-:W-:Y:S01]  /*5720*/  F2FP.F16.F32.PACK_AB R193, R28, R43 ;  /* 0x0000002b1cc1723e */ /* 0x000fe200000000ff */
[----:B------:R-:W-:Y:S01]  /*5730*/  IMAD.MOV.U32 R28, RZ, RZ, R119 ;  /* 0x000000ffff1c7224 */ /* 0x000fe200078e0077 */
[----:B------:R-:W-:-:S04]  /*5740*/  MOV R43, R119 ;  /* 0x00000077002b7202 */ /* 0x000fc80000000f00 */
        /* <DEDUP_REMOVED lines=8> */
[--C-:B------:R-:W-:Y:S02]  /*57d0*/  IMAD.MOV.U32 R95, RZ, RZ, R119.reuse ;  /* 0x000000ffff5f7224 */ /* 0x100fe400078e0077 */
[----:B0-----:R-:W-:-:S03]  /*57e0*/  IMAD.MOV.U32 R35, RZ, RZ, R119 ;  /* 0x000000ffff237224 */ /* 0x001fc600078e0077 */
        /* <DEDUP_REMOVED lines=13> */
[--C-:B------:R-:W-:Y:S02]  /*58c0*/  IMAD.MOV.U32 R99, RZ, RZ, R119.reuse ;  /* 0x000000ffff637224 */ /* 0x100fe400078e0077 */
[----:B-1----:R-:W-:-:S03]  /*58d0*/  IMAD.MOV.U32 R37, RZ, RZ, R119 ;  /* 0x000000ffff257224 */ /* 0x002fc600078e0077 */
        /* <DEDUP_REMOVED lines=28> */
[----:B------:R-:W-:Y:S01]  /*5aa0*/  IMAD.MOV.U32 R107, RZ, RZ, R119 ;  /* 0x000000ffff6b7224 */ /* 0x000fe200078e0077 */
[----:B-1----:R-:W-:-:S04]  /*5ab0*/  MOV R55, R119 ;  /* 0x0000007700377202 */ /* 0x002fc80000000f00 */
        /* <DEDUP_REMOVED lines=33> */
[----:B------:R-:W-:Y:S02]  /*5cd0*/  IMAD.MOV.U32 R0, RZ, RZ, 0x3f800000 ;  /* 0x3f800000ff007424 */ /* 0x000fe400078e00ff */
[----:B------:R-:W-:-:S03]  /*5ce0*/  IMAD.MOV.U32 R57, RZ, RZ, R119 ;  /* 0x000000ffff397224 */ /* 0x000fc600078e0077 */
[----:B------:R-:W2:Y:S01]  /*5cf0*/  MUFU.EX2 R20, R20 ;  /* 0x0000001400147308 */ /* 0x000ea20000000800 */
[----:B0-----:R-:W-:Y:S01]  /*5d00*/  FADD.FTZ R15, R121, R42 ;  /* 0x0000002a790f7221 */ /* 0x001fe20000010000 */
[----:B------:R-:W-:-:S06]  /*5d10*/  IMAD.MOV.U32 R42, RZ, RZ, R119 ;  /* 0x000000ffff2a7224 */ /* 0x000fcc00078e0077 */
[----:B------:R0:W3:Y:S01]  /*5d20*/  MUFU.EX2 R10, R67 ;  /* 0x00000043000a7308 */ /* 0x0000e20000000800 */
[----:B-1----:R-:W-:-:S07]  /*5d30*/  FADD.FTZ R11, R61, R4 ;  /* 0x000000043d0b7221 */ /* 0x002fce0000010000 */
[----:B------:R-:W1:Y:S01]  /*5d40*/  MUFU.EX2 R69, R69 ;  /* 0x0000004500457308 */ /* 0x000e620000000800 */
[C---:B--2---:R-:W-:Y:S01]  /*5d50*/  FADD.FTZ R4, R20.reuse, R15 ;  /* 0x0000000f14047221 */ /* 0x044fe20000010000 */
[----:B------:R-:W-:Y:S02]  /*5d60*/  F2FP.F16.F32.PACK_AB R178, R20, R121 ;  /* 0x0000007914b2723e */ /* 0x000fe400000000ff */
[----:B0-----:R-:W-:-:S04]  /*5d70*/  MOV R67, R119 ;  /* 0x0000007700437202 */ /* 0x001fc80000000f00 */
[----:B------:R0:W2:Y:S01]  /*5d80*/  MUFU.EX2 R40, R71 ;  /* 0x0000004700287308 */ /* 0x0000a20000000800 */
[C---:B---3--:R-:W-:Y:S01]  /*5d90*/  FADD.FTZ R20, R10.reuse, R11 ;  /* 0x0000000b0a147221 */ /* 0x048fe20000010000 */
[----:B------:R-:W-:Y:S01]  /*5da0*/  F2FP.F16.F32.PACK_AB R183, R10, R61 ;  /* 0x0000003d0ab7723e */ /* 0x000fe200000000ff */
[----:B------:R-:W-:-:S05]  /*5db0*/  IMAD.MOV.U32 R61, RZ, RZ, R119 ;  /* 0x000000ffff3d7224 */ /* 0x000fca00078e0077 */
[----:B------:R-:W3:Y:S01]  /*5dc0*/  MUFU.EX2 R73, R73 ;  /* 0x0000004900497308 */ /* 0x000ee20000000800 */
[----:B-1----:R-:W-:Y:S01]  /*5dd0*/  FADD.FTZ R3, R69, R20 ;  /* 0x0000001445037221 */ /* 0x002fe20000010000 */
[----:B0-----:R-:W-:-:S06]  /*5de0*/  IMAD.MOV.U32 R71, RZ, RZ, R119 ;  /* 0x000000ffff477224 */ /* 0x001fcc00078e0077 */
[----:B------:R0:W1:Y:S01]  /*5df0*/  MUFU.EX2 R12, R75 ;  /* 0x0000004b000c7308 */ /* 0x0000620000000800 */
[C---:B--2---:R-:W-:Y:S01]  /*5e00*/  FADD.FTZ R14, R40.reuse, R3 ;  /* 0x00000003280e7221 */ /* 0x044fe20000010000 */
[----:B------:R-:W-:Y:S01]  /*5e10*/  F2FP.F16.F32.PACK_AB R177, R40, R69 ;  /* 0x0000004528b1723e */ /* 0x000fe200000000ff */
[--C-:B------:R-:W-:Y:S02]  /*5e20*/  IMAD.MOV.U32 R69, RZ, RZ, R119.reuse ;  /* 0x000000ffff457224 */ /* 0x100fe400078e0077 */
[--C-:B------:R-:W-:Y:S02]  /*5e30*/  IMAD.MOV.U32 R40, RZ, RZ, R119.reuse ;  /* 0x000000ffff287224 */ /* 0x100fe400078e0077 */
[----:B---3--:R-:W-:Y:S01]  /*5e40*/  FADD.FTZ R3, R73, R14 ;  /* 0x0000000e49037221 */ /* 0x008fe20000010000 */
[----:B0-----:R-:W-:Y:S01]  /*5e50*/  IMAD.MOV.U32 R75, RZ, RZ, R119 ;  /* 0x000000ffff4b7224 */ /* 0x001fe200078e0077 */
[C---:B-1----:R-:W-:Y:S02]  /*5e60*/  F2FP.F16.F32.PACK_AB R179, R12.reuse, R73 ;  /* 0x000000490cb3723e */ /* 0x042fe400000000ff */
[----:B------:R-:W-:Y:S01]  /*5e70*/  FADD.FTZ R3, R12, R3 ;  /* 0x000000030c037221 */ /* 0x000fe20000010000 */
[----:B------:R-:W-:Y:S01]  /*5e80*/  IMAD.MOV.U32 R73, RZ, RZ, R119 ;  /* 0x000000ffff497224 */ /* 0x000fe200078e0077 */
[----:B------:R-:W-:Y:S06]  /*5e90*/  @!P2 BRA `(.L_x_3820) ;  /* 0x00000044005ca947 */ /* 0x000fec0003800000 */
[----:B------:R-:W-:Y:S01]  /*5ea0*/  R2UR UR6, R16 ;  /* 0x00000000100672ca */ /* 0x000fe200000e0000 */
[----:B------:R-:W-:Y:S01]  /*5eb0*/  VIADD R11, R120, 0xfffffffe ;  /* 0xfffffffe780b7836 */ /* 0x000fe20000000000 */
[----:B------:R-:W-:Y:S01]  /*5ec0*/  MOV R0, 0x3f800000 ;  /* 0x3f80000000007802 */ /* 0x000fe20000000f00 */
[----:B------:R-:W-:Y:S01]  /*5ed0*/  IMAD.MOV.U32 R10, RZ, RZ, R9 ;  /* 0x000000ffff0a7224 */ /* 0x000fe200078e0009 */
[----:B------:R-:W-:Y:S01]  /*5ee0*/  CS2R R118, SRZ ;  /* 0x0000000000767805 */ /* 0x000fe2000001ff00 */
[----:B------:R-:W-:Y:S01]  /*5ef0*/  IMAD.MOV.U32 R13, RZ, RZ, R8 ;  /* 0x000000ffff0d7224 */ /* 0x000fe200078e0008 */
[----:B------:R-:W-:Y:S01]  /*5f00*/  CS2R R114, SRZ ;  /* 0x0000000000727805 */ /* 0x000fe2000001ff00 */
[----:B------:R-:W-:Y:S01]  /*5f10*/  IMAD.MOV.U32 R14, RZ, RZ, R17 ;  /* 0x000000ffff0e7224 */ /* 0x000fe200078e0011 */
        /* <DEDUP_REMOVED lines=46> */
[----:B------:R-:W-:-:S06]  /*6200*/  ULDC UR4, c[0x0][0x9d8] ;  /* 0x0002760000047ab9 */ /* 0x000fcc0000000800 */
.L_x_3829:
        /* <DEDUP_REMOVED lines=8> */
.L_x_3821:
[----:B------:R-:W0:Y:S01]  /*6290*/  S2UR UR10, SR_CgaCtaId ;  /* 0x00000000000a79c3 */ /* 0x000e220000008800 */
[----:B------:R-:W-:Y:S01]  /*62a0*/  UMOV UR7, 0x400 ;  /* 0x0000040000077882 */ /* 0x000fe20000000000 */
[----:B------:R-:W-:Y:S01]  /*62b0*/  IMAD.U32 R15, RZ, RZ, UR5 ;  /* 0x00000005ff0f7e24 */ /* 0x000fe2000f8e00ff */
[----:B------:R-:W-:Y:S01]  /*62c0*/  SHF.L.U32 R9, R17, 0x1f, RZ ;  /* 0x0000001f11097819 */ /* 0x000fe200000006ff */
[----:B0-----:R-:W-:-:S06]  /*62d0*/  ULEA UR7, UR10, UR7, 0x18 ;  /* 0x000000070a077291 */ /* 0x001fcc000f8ec03f */
[----:B------:R-:W-:-:S04]  /*62e0*/  IMAD.U32 R2, RZ, RZ, UR7 ;  /* 0x00000007ff027e24 */ /* 0x000fc8000f8e00ff */
[----:B------:R-:W-:-:S04]  /*62f0*/  IMAD R12, R15, 0x8, R2 ;  /* 0x000000080f0c7824 */ /* 0x000fc800078e0202 */
[----:B------:R0:W1:Y:S01]  /*6300*/  SYNCS.PHASECHK.TRANS64.TRYWAIT P2, [R12+URZ+0x36830], R9 ;  /* 0x036830090c0075a7 */ /* 0x000062000804017f */
[----:B------:R-:W-:Y:S05]  /*6310*/  @!P0 BRA `(.L_x_3822) ;  /* 0x0000000000048947 */ /* 0x000fea0003800000 */
[----:B------:R-:W-:Y:S01]  /*6320*/  BPT.TRAP 0x1 ;  /* 0x000000040000795c */ /* 0x000fe20000300000 */
.L_x_3822:
[----:B------:R-:W-:Y:S01]  /*6330*/  IMAD R6, R16, 0xa80, R5 ;  /* 0x00000a8010067824 */ /* 0x000fe200078e0205 */
[----:B-1----:R-:W-:Y:S06]  /*6340*/  @P2 BRA `(.L_x_3823) ;  /* 0x0000000000082947 */ /* 0x002fec0003800000 */
[----:B------:R-:W1:Y:S02]  /*6350*/  SYNCS.PHASECHK.TRANS64.TRYWAIT P2, [R12+URZ+0x36830], R9 ;  /* 0x036830090c0075a7 */ /* 0x000e64000804017f */
[----:B-1----:R-:W-:Y:S05]  /*6360*/  @!P2 BRA `(.L_x_3824) ;  /* 0x000000dc0094a947 */ /* 0x002fea0003800000 */
.L_x_3823:
        /* <DEDUP_REMOVED lines=13> */
[----:B------:R-:W-:Y:S01]  /*6440*/  UMOV UR54, UR5 ;  /* 0x0000000500367c82 */ /* 0x000fe20008000000 */
[----:B------:R-:W-:Y:S01]  /*6450*/  UIADD3 UR7, UR5, 0x80, URZ ;  /* 0x0000008005077890 */ /* 0x000fe2000fffe03f */
[----:B------:R-:W-:Y:S01]  /*6460*/  HGMMA.64x16x16.F32 R168, gdesc[UR52], RZ, !UPT, gsb0 ;  /* 0x0020000034a879f0 */ /* 0x000fe2000c0008ff */
[----:B------:R-:W-:Y:S01]  /*6470*/  UMOV UR55, 0x40000040 ;  /* 0x4000004000377882 */ /* 0x000fe20000000000 */
[----:B------:R-:W-:Y:S01]  /*6480*/  UIADD3 UR10, UR5, 0x100, URZ ;  /* 0x00000100050a7890 */ /* 0x000fe2000fffe03f */
[-C--:B------:R-:W-:Y:S01]  /*6490*/  FMUL.FTZ R24, R24, R7.reuse ;  /* 0x0000000718187220 */ /* 0x080fe20000410000 */
[----:B------:R-:W-:Y:S01]  /*64a0*/  UIADD3 UR14, UR5, 0x102, URZ ;  /* 0x00000102050e7890 */ /* 0x000fe2000fffe03f */
[-C--:B------:R-:W-:Y:S01]  /*64b0*/  FMUL.FTZ R25, R25, R7.reuse ;  /* 0x0000000719197220 */ /* 0x080fe20000410000 */
[----:B------:R-:W-:Y:S01]  /*64c0*/  UMOV UR54, UR7 ;  /* 0x0000000700367c82 */ /* 0x000fe20008000000 */
        /* <DEDUP_REMOVED lines=569> */
.L_x_3825:
[----:B01----:R-:W-:Y:S01]  /*8860*/  IMAD.U32 R9, RZ, RZ, UR6 ;  /* 0x00000006ff097e24 */ /* 0x003fe2000f8e00ff */
[----:B------:R-:W-:-:S03]  /*8870*/  SHF.L.U32 R7, R14, 0x1f, RZ ;  /* 0x0000001f0e077819 */ /* 0x000fc600000006ff */
[----:B------:R-:W-:-:S04]  /*8880*/  IMAD R14, R9, 0x8, R2 ;  /* 0x00000008090e7824 */ /* 0x000fc800078e0202 */
[----:B------:R0:W1:Y:S01]  /*8890*/  SYNCS.PHASECHK.TRANS64.TRYWAIT P2, [R14+URZ+0x36850], R7 ;  /* 0x036850070e0075a7 */ /* 0x000062000804017f */
[----:B------:R-:W-:Y:S05]  /*88a0*/  @!P0 BRA `(.L_x_3826) ;  /* 0x0000000000048947 */ /* 0x000fea0003800000 */
[----:B------:R-:W-:Y:S01]  /*88b0*/  BPT.TRAP 0x1 ;  /* 0x000000040000795c */ /* 0x000fe20000300000 */
.L_x_3826:
[----:B-1----:R-:W-:Y:S05]  /*88c0*/  @P2 BRA `(.L_x_3827) ;  /* 0x0000000000082947 */ /* 0x002fea0003800000 */
[----:B------:R-:W1:Y:S02]  /*88d0*/  SYNCS.PHASECHK.TRANS64.TRYWAIT P2, [R14+URZ+0x36850], R7 ;  /* 0x036850070e0075a7 */ /* 0x000e64000804017f */
[----:B-1----:R-:W-:Y:S05]  /*88e0*/  @!P2 BRA `(.L_x_3828) ;  /* 0x000000b80048a947 */ /* 0x002fea0003800000 */
.L_x_3827:
[----:B------:R-:W-:Y:S01]  /*88f0*/  R2UR UR5, R2 ;  /* 0x00000000020572ca */ /* 0x000fe200000e0000 */
[----:B------:R-:W-:Y:S01]  /*8900*/  WARPGROUP.ARRIVE ;  /* 0x00000000000079c5 */ /* 0x000fe20000000000 */
[----:B------:R-:W-:Y:S01]  /*8910*/  UMOV UR7, 0x40000040 ;  /* 0x4000004000077882 */ /* 0x000fe20000000000 */
[----:B------:R-:W-:Y:S01]  /*8920*/  UMOV UR11, 0x40000040 ;  /* 0x40000040000b7882 */ /* 0x000fe20000000000 */
        /* <DEDUP_REMOVED lines=14> */
[----:B------:R-:W3:Y:S01]  /*8a10*/  MUFU.TANH R9, R9 ;  /* 0x0000000900097308 */ /* 0x000ee20000002400 */
[----:B------:R-:W-:Y:S01]  /*8a20*/  FMUL.FTZ R137, R137, UR4 ;  /* 0x0000000489897c20 */ /* 0x000fe20008410000 */
[----:B------:R-:W-:Y:S01]  /*8a30*/  FMUL.FTZ R235, R140, UR4 ;  /* 0x000000048ceb7c20 */ /* 0x000fe20008410000 */
[----:B------:R-:W-:Y:S01]  /*8a40*/  ULOP3.LUT UR5, UR5, 0x3fff, URZ, 0xc0, !UPT ;  /* 0x00003fff05057892 */ /* 0x000fe2000f8ec03f */
[----:B------:R-:W-:Y:S01]  /*8a50*/  FMUL.FTZ R141, R141, UR4 ;  /* 0x000000048d8d7c20 */ /* 0x000fe20008410000 */
[----:B------:R-:W-:Y:S01]  /*8a60*/  FMUL.FTZ R237, R128, UR4 ;  /* 0x0000000480ed7c20 */ /* 0x000fe20008410000 */
[----:B------:R-:W-:Y:S01]  /*8a70*/  FMUL.FTZ R129, R129, UR4 ;  /* 0x0000000481817c20 */ /* 0x000fe20008410000 */
[----:B------:R-:W-:Y:S01]  /*8a80*/  ULOP3.LUT UR5, UR5, 0x3800000, URZ, 0xfc, !UPT ;  /* 0x0380000005057892 */ /* 0x000fe2000f8efc3f */
[----:B------:R-:W4:Y:S01]  /*8a90*/  MUFU.TANH R169, R169 ;  /* 0x000000a900a97308 */ /* 0x000f220000002400 */
[----:B--2---:R-:W-:Y:S01]  /*8aa0*/  FMNMX.FTZ R6, R0, R13, !PT ;  /* 0x0000000d00067209 */ /* 0x004fe20007810000 */
[----:B------:R-:W-:Y:S01]  /*8ab0*/  FMUL.FTZ R20, R132, UR4 ;  /* 0x0000000484147c20 */ /* 0x000fe20008410000 */
[----:B------:R-:W-:Y:S01]  /*8ac0*/  UIMAD UR6, UR6, 0xa80, UR5 ;  /* 0x00000a80060678a4 */ /* 0x000fe2000f8e0205 */
[----:B------:R-:W-:Y:S01]  /*8ad0*/  FMUL.FTZ R133, R133, UR4 ;  /* 0x0000000485857c20 */ /* 0x000fe20008410000 */
[----:B------:R-:W-:Y:S01]  /*8ae0*/  FMUL.FTZ R120, R120, UR4 ;  /* 0x0000000478787c20 */ /* 0x000fe20008410000 */
[----:B------:R-:W-:Y:S01]  /*8af0*/  FMUL.FTZ R121, R121, UR4 ;  /* 0x0000000479797c20 */ /* 0x000fe20008410000 */
[----:B------:R-:W-:Y:S01]  /*8b00*/  UIADD3 UR10, UR6, 0x80, URZ ;  /* 0x00000080060a7890 */ /* 0x000fe2000fffe03f */
[----:B------:R-:W2:Y:S01]  /*8b10*/  MUFU.TANH R173, R173 ;  /* 0x000000ad00ad7308 */ /* 0x000ea20000002400 */
[----:B---3--:R-:W-:Y:S01]  /*8b20*/  FMNMX.FTZ R6, R9, R6, !PT ;  /* 0x0000000609067209 */ /* 0x008fe20007810000 */
[----:B------:R-:W-:Y:S01]  /*8b30*/  FMUL.FTZ R15, R170, UR4 ;  /* 0x00000004aa0f7c20 */ /* 0x000fe20008410000 */
[----:B------:R-:W-:Y:S01]  /*8b40*/  FMUL.FTZ R21, R171, UR4 ;  /* 0x00000004ab157c20 */ /* 0x000fe20008410000 */
[----:B------:R-:W-:Y:S01]  /*8b50*/  HGMMA.64x192x16.F32 R24, R200, gdesc[UR4].tnspB, R24, gsb0 ;  /* 0x42e00004c8187df0 */ /* 0x000fe20008000818 */
[----:B------:R-:W-:Y:S01]  /*8b60*/  FMUL.FTZ R171, R174, UR4 ;  /* 0x00000004aeab7c20 */ /* 0x000fe20008410000 */
[----:B------:R-:W-:Y:S01]  /*8b70*/  FMUL.FTZ R175, R175, UR4 ;  /* 0x00000004afaf7c20 */ /* 0x000fe20008410000 */
[----:B------:R-:W-:Y:S01]  /*8b80*/  FMUL.FTZ R128, R130, UR4 ;  /* 0x0000000482807c20 */ /* 0x000fe20008410000 */
[----:B------:R-:W-:Y:S01]  /*8b90*/  MUFU.TANH R221, R221 ;  /* 0x000000dd00dd7308 */ /* 0x000fe20000002400 */
[----:B----4-:R-:W-:Y:S01]  /*8ba0*/  FMNMX.FTZ R6, R169, R6, !PT ;  /* 0x00000006a9067209 */ /* 0x010fe20007810000 */
[----:B------:R-:W-:Y:S01]  /*8bb0*/  FMUL.FTZ R130, R134, UR4 ;  /* 0x0000000486827c20 */ /* 0x000fe20008410000 */
[----:B------:R-:W-:Y:S01]  /*8bc0*/  FMUL.FTZ R163, R163, UR4 ;  /* 0x00000004a3a37c20 */ /* 0x000fe20008410000 */
[----:B------:R-:W-:Y:S01]  /*8bd0*/  FMUL.FTZ R167, R167, UR4 ;  /* 0x00000004a7a77c20 */ /* 0x000fe20008410000 */
[----:B------:R-:W-:Y:S01]  /*8be0*/  FMUL.FTZ R153, R154, UR4 ;  /* 0x000000049a997c20 */ /* 0x000fe20008410000 */
[----:B------:R-:W-:Y:S01]  /*8bf0*/  FMUL.FTZ R155, R155, UR4 ;  /* 0x000000049b9b7c20 */ /* 0x000fe20008410000 */
[----:B------:R-:W-:Y:S01]  /*8c00*/  FMUL.FTZ R159, R159, UR4 ;  /* 0x000000049f9f7c20 */ /* 0x000fe20008410000 */
[----:B------:R-:W-:Y:S01]  /*8c10*/  MUFU.TANH R223, R223 ;  /* 0x000000df00df7308 */ /* 0x000fe20000002400 */
        /* <DEDUP_REMOVED lines=8> */
[----:B------:R-:W-:Y:S01]  /*8ca0*/  UMOV UR7, 0x40000040 ;  /* 0x4000004000077882 */ /* 0x000fe20000000000 */
[----:B------:R-:W-:Y:S01]  /*8cb0*/  FMUL.FTZ R135, R135, UR4 ;  /* 0x0000000487877c20 */ /* 0x000fe20008410000 */
[----:B------:R-:W-:Y:S01]  /*8cc0*/  FMUL.FTZ R122, R122, UR4 ;  /* 0x000000047a7a7c20 */ /* 0x000fe20008410000 */
[----:B------:R-:W-:Y:S01]  /*8cd0*/  FMUL.FTZ R123, R123, UR4 ;  /* 0x000000047b7b7c20 */ /* 0x000fe20008410000 */
[----:B------:R-:W-:Y:S01]  /*8ce0*/  FMUL.FTZ R126, R126, UR4 ;  /* 0x000000047e7e7c20 */ /* 0x000fe20008410000 */
[----:B------:R-:W-:Y:S01]  /*8cf0*/  FMUL.FTZ R127, R127, UR4 ;  /* 0x000000047f7f7c20 */ /* 0x000fe20008410000 */
[----:B------:R-:W-:Y:S01]  /*8d00*/  @!P1 VIADD R12, R12, 0x36840 ;  /* 0x000368400c0c9836 */ /* 0x000fe20000000000 */
[----:B------:R-:W-:Y:S01]  /*8d10*/  MUFU.TANH R227, R227 ;  /* 0x000000e300e37308 */ /* 0x000fe20000002400 */
[----:B01----:R-:W-:Y:S01]  /*8d20*/  @!P1 VIADD R14, R14, 0x36860 ;  /* 0x000368600e0e9836 */ /* 0x003fe20000000000 */
[C---:B------:R-:W-:Y:S01]  /*8d30*/  ISETP.GT.AND P2, PT, R11.reuse, RZ, PT ;  /* 0x000000ff0b00720c */ /* 0x040fe20003f44270 */
[----:B------:R-:W-:Y:S01]  /*8d40*/  VIADD R11, R11, 0xffffffff ;  /* 0xffffffff0b0b7836 */ /* 0x000fe20000000000 */
[----:B------:R-:W-:-:S04]  /*8d50*/  @!P1 PRMT R12, RZ, 0x654, R12 ;  /* 0x00000654ff0c9816 */ /* 0x000fc8000000000c */
        /* <DEDUP_REMOVED lines=26> */
[----:B------:R-:W-:Y:S02]  /*8f00*/  FMUL.FTZ R165, R166, UR4 ;  /* 0x00000004a6a57c20 */ /* 0x000fe40008410000 */
[----:B------:R-:W-:Y:S01]  /*8f10*/  MUFU.TANH R147, R147 ;  /* 0x0000009300937308 */ /* 0x000fe20000002400 */
[----:B------:R-:W-:Y:S01]  /*8f20*/  HGMMA.64x192x16.F32 R24, R196, gdesc[UR8].tnspB, R24, gsb0 ;  /* 0x42e00008c4187df0 */ /* 0x000fe20008000818 */
[----:B------:R-:W-:Y:S01]  /*8f30*/  UIADD3 UR10, UR6, 0x100, URZ ;  /* 0x00000100060a7890 */ /* 0x000fe2000fffe03f */
[----:B------:R-:W-:-:S05]  /*8f40*/  UMOV UR11, 0x40000040 ;  /* 0x40000040000b7882 */ /* 0x000fca0000000000 */
        /* <DEDUP_REMOVED lines=18> */
[----:B------:R-:W-:-:S03]  /*9070*/  FMUL.FTZ R161, R162, UR4 ;  /* 0x00000004a2a17c20 */ /* 0x000fc60008410000 */
[----:B------:R-:W-:Y:S01]  /*9080*/  HGMMA.64x192x16.F32 R24, R192, gdesc[UR8].tnspB, R24, gsb0 ;  /* 0x42e00008c0187df0 */ /* 0x000fe20008000818 */
[----:B------:R-:W-:Y:S01]  /*9090*/  UIADD3 UR10, UR6, 0x180, URZ ;  /* 0x00000180060a7890 */ /* 0x000fe2000fffe03f */
[----:B------:R-:W0:Y:S01]  /*90a0*/  MUFU.TANH R197, R197 ;  /* 0x000000c500c57308 */ /* 0x000e220000002400 */
[----:B------:R-:W-:-:S07]  /*90b0*/  UMOV UR11, 0x40000040 ;  /* 0x40000040000b7882 */ /* 0x000fce0000000000 */
[----:B------:R-:W1:Y:S08]  /*90c0*/  MUFU.TANH R199, R199 ;  /* 0x000000c700c77308 */ /* 0x000e700000002400 */
[----:B------:R-:W-:Y:S01]  /*90d0*/  MUFU.TANH R161, R161 ;  /* 0x000000a100a17308 */ /* 0x000fe20000002400 */
[----:B0-----:R-:W-:-:S04]  /*90e0*/  FMNMX.FTZ R6, R197, R6, !PT ;  /* 0x00000006c5067209 */ /* 0x001fc80007810000 */
[----:B-1----:R-:W-:-:S04]  /*90f0*/  FMNMX.FTZ R6, R199, R6, !PT ;  /* 0x00000006c7067209 */ /* 0x002fc80007810000 */
[----:B------:R-:W-:-:S04]  /*9100*/  FMNMX.FTZ R6, R201, R6, !PT ;  /* 0x00000006c9067209 */ /* 0x000fc80007810000 */
[----:B------:R-:W-:-:S04]  /*9110*/  FMNMX.FTZ R6, R203, R6, !PT ;  /* 0x00000006cb067209 */ /* 0x000fc80007810000 */
[----:B------:R-:W-:-:S04]  /*9120*/  FMNMX.FTZ R6, R221, R6, !PT ;  /* 0x00000006dd067209 */ /* 0x000fc80007810000 */
[----:B------:R-:W-:Y:S01]  /*9130*/  FMNMX.FTZ R6, R223, R6, !PT ;  /* 0x00000006df067209 */ /* 0x000fe20007810000 */
[----:B------:R-:W-:Y:S02]  /*9140*/  WARPGROUP.DEPBAR.LE gsb0, 0x0 ;  /* 0x00008000000079c5 */ /* 0x000fe40000010000 */
        /* <DEDUP_REMOVED lines=30> */
[----:B------:R-:W-:Y:S01]  /*9330*/  FMUL.FTZ R125, R151, UR4 ;  /* 0x00000004977d7c20 */ /* 0x000fe20008410000 */
[----:B------:R-:W-:Y:S01]  /*9340*/  FMUL.FTZ R151, R138, UR4 ;  /* 0x000000048a977c20 */ /* 0x000fe20008410000 */
[----:B------:R-:W-:Y:S01]  /*9350*/  FMUL.FTZ R124, R142, UR4 ;  /* 0x000000048e7c7c20 */ /* 0x000fe20008410000 */
[----:B------:R-:W-:Y:S01]  /*9360*/  HGMMA.64x192x16.F32 R24, R184, gdesc[UR8].tnspB, R24, gsb0 ;  /* 0x42e00008b8187df0 */ /* 0x000fe20008000818 */
[----:B------:R-:W0:Y:S01]  /*9370*/  MUFU.TANH R189, R189 ;  /* 0x000000bd00bd7308 */ /* 0x000e220000002400 */
[----:B------:R-:W-:Y:S01]  /*9380*/  UIADD3 UR10, UR6, 0x280, URZ ;  /* 0x00000280060a7890 */ /* 0x000fe2000fffe03f */
[----:B------:R-:W-:Y:S01]  /*9390*/  UMOV UR11, 0x40000040 ;  /* 0x40000040000b7882 */ /* 0x000fe20000000000 */
[----:B------:R-:W-:-:S05]  /*93a0*/  UIADD3 UR6, UR6, 0x300, URZ ;  /* 0x0000030006067890 */ /* 0x000fca000fffe03f */
[----:B------:R-:W1:Y:S08]  /*93b0*/  MUFU.TANH R191, R191 ;  /* 0x000000bf00bf7308 */ /* 0x000e700000002400 */
[----:B------:R-:W-:Y:S01]  /*93c0*/  MUFU.TANH R125, R125 ;  /* 0x0000007d007d7308 */ /* 0x000fe20000002400 */
[----:B0-----:R-:W-:-:S07]  /*93d0*/  FMNMX.FTZ R6, R189, R6, !PT ;  /* 0x00000006bd067209 */ /* 0x001fce0007810000 */
[----:B------:R-:W-:Y:S01]  /*93e0*/  MUFU.TANH R151, R151 ;  /* 0x0000009700977308 */ /* 0x000fe20000002400 */
[----:B-1----:R-:W-:-:S05]  /*93f0*/  FMNMX.FTZ R6, R191, R6, !PT ;  /* 0x00000006bf067209 */ /* 0x002fca0007810000 */
[----:B------:R-:W0:Y:S02]  /*9400*/  SHFL.BFLY PT, R7, R6, 0x2, 0x1f ;  /* 0x0c401f0006077f89 */ /* 0x000e2400000e0000 */
[----:B------:R-:W-:Y:S01]  /*9410*/  MUFU.TANH R124, R124 ;  /* 0x0000007c007c7308 */ /* 0x000fe20000002400 */
[----:B0-----:R-:W-:Y:S02]  /*9420*/  FMNMX.FTZ R7, R6, R7, !PT ;  /* 0x0000000706077209 */ /* 0x001fe40007810000 */
[----:B------:R-:W0:Y:S03]  /*9430*/  LDC R6, c[0x0][0x988] ;  /* 0x00026200ff067b82 */ /* 0x000e260000000800 */
[----:B------:R-:W1:Y:S02]  /*9440*/  SHFL.BFLY PT, R8, R7, 0x1, 0x1f ;  /* 0x0c201f0007087f89 */ /* 0x000e6400000e0000 */
[----:B-1----:R-:W-:-:S05]  /*9450*/  FMNMX.FTZ R8, R7, R8, !PT ;  /* 0x0000000807087209 */ /* 0x002fca0007810000 */
[C---:B0-----:R-:W-:Y:S01]  /*9460*/  FMUL.FTZ R134, R8.reuse, R6 ;  /* 0x0000000608867220 */ /* 0x041fe20000410000 */
[----:B------:R-:W-:-:S03]  /*9470*/  FADD.FTZ R7, -R8, R13 ;  /* 0x0000000d08077221 */ /* 0x000fc60000010100 */
[--C-:B------:R-:W-:Y:S01]  /*9480*/  FFMA.FTZ R200, R0, R6, -R134.reuse ;  /* 0x0000000600c87223 */ /* 0x100fe20000010886 */
[----:B------:R-:W-:Y:S01]  /*9490*/  FMNMX.FTZ R0, R15, R10, !PT ;  /* 0x0000000a0f007209 */ /* 0x000fe20007810000 */
[-CC-:B------:R-:W-:Y:S01]  /*94a0*/  FFMA.FTZ R13, R9, R6.reuse, -R134.reuse ;  /* 0x00000006090d7223 */ /* 0x180fe20000010886 */
[-CC-:B------:R-:W-:Y:S01]  /*94b0*/  FFMA.FTZ R202, R169, R6.reuse, -R134.reuse ;  /* 0x00000006a9ca7223 */ /* 0x180fe20000010886 */
[--C-:B------:R-:W-:Y:S01]  /*94c0*/  FFMA.FTZ R132, R173, R6, -R134.reuse ;  /* 0x00000006ad847223 */ /* 0x100fe20000010886 */
[----:B------:R-:W-:Y:S01]  /*94d0*/  FMNMX.FTZ R0, R21, R0, !PT ;  /* 0x0000000015007209 */ /* 0x000fe20007810000 */
[-CC-:B------:R-:W-:Y:S01]  /*94e0*/  FFMA.FTZ R196, R197, R6.reuse, -R134.reuse ;  /* 0x00000006c5c47223 */ /* 0x180fe20000010886 */
[-CC-:B------:R-:W-:Y:S01]  /*94f0*/  FFMA.FTZ R192, R221, R6.reuse, -R134.reuse ;  /* 0x00000006ddc07223 */ /* 0x180fe20000010886 */
[----:B------:R-:W-:Y:S01]  /*9500*/  FMUL.FTZ R7, R7, R6 ;  /* 0x0000000607077220 */ /* 0x000fe20000410000 */
[----:B------:R-:W-:Y:S01]  /*9510*/  FMNMX.FTZ R0, R171, R0, !PT ;  /* 0x00000000ab007209 */ /* 0x000fe20007810000 */
[-CC-:B------:R-:W-:Y:S01]  /*9520*/  FFMA.FTZ R197, R199, R6.reuse, -R134.reuse ;  /* 0x00000006c7c57223 */ /* 0x180fe20000010886 */
[-CC-:B------:R-:W-:Y:S01]  /*9530*/  FFMA.FTZ R198, R201, R6.reuse, -R134.reuse ;  /* 0x00000006c9c67223 */ /* 0x180fe20000010886 */
        /* <DEDUP_REMOVED lines=11> */
[----:B------:R-:W-:Y:S01]  /*95f0*/  FFMA.FTZ R121, R121, R6, -R134 ;  /* 0x0000000679797223 */ /* 0x000fe20000010886 */
[----:B------:R-:W-:Y:S01]  /*9600*/  MUFU.EX2 R7, R7 ;  /* 0x0000000700077308 */ /* 0x000fe20000000800 */
[----:B------:R-:W-:-:S04]  /*9610*/  FMNMX.FTZ R0, R165, R0, !PT ;  /* 0x00000000a5007209 */ /* 0x000fc80007810000 */
[----:B------:R-:W-:-:S03]  /*9620*/  FMNMX.FTZ R0, R167, R0, !PT ;  /* 0x00000000a7007209 */ /* 0x000fc60007810000 */
[----:B------:R-:W0:Y:S01]  /*9630*/  MUFU.EX2 R200, R200 ;  /* 0x000000c800c87308 */ /* 0x000e220000000800 */
[----:B------:R-:W-:-:S04]  /*9640*/  FMNMX.FTZ R0, R153, R0, !PT ;  /* 0x0000000099007209 */ /* 0x000fc80007810000 */
[----:B------:R-:W-:-:S03]  /*9650*/  FMNMX.FTZ R0, R155, R0, !PT ;  /* 0x000000009b007209 */ /* 0x000fc60007810000 */
[----:B------:R-:W1:Y:S01]  /*9660*/  MUFU.EX2 R13, R13 ;  /* 0x0000000d000d7308 */ /* 0x000e620000000800 */
[----:B------:R-:W-:-:S04]  /*9670*/  FMNMX.FTZ R0, R157, R0, !PT ;  /* 0x000000009d007209 */ /* 0x000fc80007810000 */
[----:B------:R-:W-:-:S03]  /*9680*/  FMNMX.FTZ R0, R159, R0, !PT ;  /* 0x000000009f007209 */ /* 0x000fc60007810000 */
[----:B------:R-:W2:Y:S01]  /*9690*/  MUFU.EX2 R202, R202 ;  /* 0x000000ca00ca7308 */ /* 0x000ea20000000800 */
[----:B------:R-:W-:Y:S01]  /*96a0*/  FMNMX.FTZ R0, R145, R0, !PT ;  /* 0x0000000091007209 */ /* 0x000fe20007810000 */
[----:B0-----:R-:W-:-:S03]  /*96b0*/  FFMA.FTZ R148, R7, R4, R200 ;  /* 0x0000000407947223 */ /* 0x001fc600000100c8 */
[----:B------:R-:W-:-:S03]  /*96c0*/  FMNMX.FTZ R0, R147, R0, !PT ;  /* 0x0000000093007209 */ /* 0x000fc60007810000 */
[----:B------:R-:W0:Y:S01]  /*96d0*/  MUFU.EX2 R132, R132 ;  /* 0x0000008400847308 */ /* 0x000e220000000800 */
[----:B------:R-:W-:Y:S02]  /*96e0*/  FMNMX.FTZ R0, R149, R0, !PT ;  /* 0x0000000095007209 */ /* 0x000fe40007810000 */
[----:B-1----:R-:W-:Y:S02]  /*96f0*/  F2FP.F16.F32.PACK_AB R200, R13, R200 ;  /* 0x000000c80dc8723e */ /* 0x002fe400000000ff */
[----:B------:R-:W-:-:S03]  /*9700*/  FMNMX.FTZ R0, R125, R0, !PT ;  /* 0x000000007d007209 */ /* 0x000fc60007810000 */
[----:B------:R-:W1:Y:S01]  /*9710*/  MUFU.EX2 R196, R196 ;  /* 0x000000c400c47308 */ /* 0x000e620000000800 */
[----:B------:R-:W-:-:S04]  /*9720*/  FMNMX.FTZ R0, R151, R0, !PT ;  /* 0x0000000097007209 */ /* 0x000fc80007810000 */
        /* <DEDUP_REMOVED lines=17> */
[----:B------:R-:W-:Y:S02]  /*9840*/  WARPGROUP.DEPBAR.LE gsb0, 0x0 ;  /* 0x00008000000079c5 */ /* 0x000fe40000010000 */
[----:B------:R-:W-:Y:S01]  /*9850*/  WARPGROUP.ARRIVE ;  /* 0x00000000000079c5 */ /* 0x000fe20000000000 */
[----:B------:R-:W3:Y:S01]  /*9860*/  SHFL.BFLY PT, R9, R0, 0x2, 0x1f ;  /* 0x0c401f0000097f89 */ /* 0x000ee200000e0000 */
[-CC-:B------:R-:W-:Y:S01]  /*9870*/  FFMA.FTZ R185, R203, R6.reuse, -R134.reuse ;  /* 0x00000006cbb97223 */ /* 0x180fe20000010886 */
[-CC-:B------:R-:W-:Y:S01]  /*9880*/  FFMA.FTZ R187, R195, R6.reuse, -R134.reuse ;  /* 0x00000006c3bb7223 */ /* 0x180fe20000010886 */
[-CC-:B------:R-:W-:Y:S01]  /*9890*/  FFMA.FTZ R184, R233, R6.reuse, -R134.reuse ;  /* 0x00000006e9b87223 */ /* 0x180fe20000010886 */
[----:B------:R-:W-:Y:S01]  /*98a0*/  FFMA.FTZ R186, R235, R6, -R134 ;  /* 0x00000006ebba7223 */ /* 0x000fe20000010886 */
[----:B------:R-:W-:Y:S01]  /*98b0*/  HGMMA.64x192x16.F32 R24, R180, gdesc[UR8].tnspB, R24, gsb0 ;  /* 0x42e00008b4187df0 */ /* 0x000fe20008000818 */
[----:B------:R-:W-:Y:S08]  /*98c0*/  MUFU.EX2 R221, R221 ;  /* 0x000000dd00dd7308 */ /* 0x000ff00000000800 */
[----:B------:R-:W-:Y:S08]  /*98d0*/  MUFU.EX2 R185, R185 ;  /* 0x000000b900b97308 */ /* 0x000ff00000000800 */
[----:B------:R-:W-:Y:S01]  /*98e0*/  MUFU.EX2 R187, R187 ;  /* 0x000000bb00bb7308 */ /* 0x000fe20000000800 */
[----:B---3--:R-:W-:-:S05]  /*98f0*/  FMNMX.FTZ R136, R0, R9, !PT ;  /* 0x0000000900887209 */ /* 0x008fca0007810000 */
[----:B------:R-:W3:Y:S02]  /*9900*/  SHFL.BFLY PT, R9, R136, 0x1, 0x1f ;  /* 0x0c201f0088097f89 */ /* 0x000ee400000e0000 */
[----:B------:R-:W-:Y:S08]  /*9910*/  MUFU.EX2 R190, R190 ;  /* 0x000000be00be7308 */ /* 0x000ff00000000800 */
[----:B------:R-:W-:Y:S08]  /*9920*/  MUFU.EX2 R173, R173 ;  /* 0x000000ad00ad7308 */ /* 0x000ff00000000800 */
[----:B------:R-:W-:Y:S01]  /*9930*/  MUFU.EX2 R184, R184 ;  /* 0x000000b800b87308 */ /* 0x000fe20000000800 */
[----:B---3--:R-:W-:-:S07]  /*9940*/  FMNMX.FTZ R9, R136, R9, !PT ;  /* 0x0000000988097209 */ /* 0x008fce0007810000 */
[----:B------:R-:W-:Y:S08]  /*9950*/  MUFU.EX2 R137, R137 ;  /* 0x0000008900897308 */ /* 0x000ff00000000800 */
[----:B------:R-:W-:Y:S08]  /*9960*/  MUFU.EX2 R186, R186 ;  /* 0x000000ba00ba7308 */ /* 0x000ff00000000800 */
[----:B------:R-:W-:Y:S08]  /*9970*/  MUFU.EX2 R141, R141 ;  /* 0x0000008d008d7308 */ /* 0x000ff00000000800 */
[----:B------:R-:W-:Y:S01]  /*9980*/  MUFU.EX2 R121, R121 ;  /* 0x0000007900797308 */ /* 0x000fe20000000800 */
[----:B------:R-:W-:-:S02]  /*9990*/  WARPGROUP.DEPBAR.LE gsb0, 0x0 ;  /* 0x00008000000079c5 */ /* 0x000fc40000010000 */
[----:B------:R-:W-:Y:S01]  /*99a0*/  WARPGROUP.ARRIVE ;  /* 0x00000000000079c5 */ /* 0x000fe20000000000 */
[-CC-:B------:R-:W-:Y:S01]  /*99b0*/  FFMA.FTZ R181, R129, R6.reuse, -R134.reuse ;  /* 0x0000000681b57223 */ /* 0x180fe20000010886 */
[-CC-:B------:R-:W-:Y:S01]  /*99c0*/  FFMA.FTZ R182, R20, R6.reuse, -R134.reuse ;  /* 0x0000000614b67223 */ /* 0x180fe20000010886 */
[-CC-:B------:R-:W-:Y:S01]  /*99d0*/  FFMA.FTZ R129, R133, R6.reuse, -R134.reuse ;  /* 0x0000000685817223 */ /* 0x180fe20000010886 */
[-CC-:B------:R-:W-:Y:S01]  /*99e0*/  FFMA.FTZ R20, R120, R6.reuse, -R134.reuse ;  /* 0x0000000678147223 */ /* 0x180fe20000010886 */
[-CC-:B------:R-:W-:Y:S01]  /*99f0*/  FFMA.FTZ R180, R237, R6.reuse, -R134.reuse ;  /* 0x00000006edb47223 */ /* 0x180fe20000010886 */
[----:B------:R-:W-:Y:S01]  /*9a00*/  HGMMA.64x192x16.F32 R24, R176, gdesc[UR4].tnspB, R24, gsb0 ;  /* 0x42e00004b0187df0 */ /* 0x000fe20008000818 */
[-CC-:B------:R-:W-:Y:S01]  /*9a10*/  FFMA.FTZ R120, R189, R6.reuse, -R134.reuse ;  /* 0x00000006bd787223 */ /* 0x180fe20000010886 */
[-C--:B------:R-:W-:Y:S01]  /*9a20*/  FFMA.FTZ R133, R191, R6.reuse, -R134 ;  /* 0x00000006bf857223 */ /* 0x080fe20000010886 */
[CC--:B------:R-:W-:Y:S01]  /*9a30*/  FMUL.FTZ R134, R9.reuse, R6.reuse ;  /* 0x0000000609867220 */ /* 0x0c0fe20000410000 */
[----:B------:R-:W-:Y:S01]  /*9a40*/  FADD.FTZ R183, -R9, R10 ;  /* 0x0000000a09b77221 */ /* 0x000fe20000010100 */
[----:B------:R-:W-:Y:S01]  /*9a50*/  MUFU.EX2 R180, R180 ;  /* 0x000000b400b47308 */ /* 0x000fe20000000800 */
[----:B------:R-:W-:Y:S01]  /*9a60*/  R2UR UR6, R16 ;  /* 0x00000000100672ca */ /* 0x000fe200000e0000 */
        /* <DEDUP_REMOVED lines=8> */
[-C--:B------:R-:W-:Y:S01]  /*9af0*/  FFMA.FTZ R189, R145, R6.reuse, -R134 ;  /* 0x0000000691bd7223 */ /* 0x080fe20000010886 */
[----:B------:R-:W-:Y:S01]  /*9b00*/  FADD.FTZ R145, R13, R148 ;  /* 0x000000940d917221 */ /* 0x000fe20000010000 */
[-CC-:B------:R-:W-:Y:S01]  /*9b10*/  FFMA.FTZ R199, R165, R6.reuse, -R134.reuse ;  /* 0x00000006a5c77223 */ /* 0x180fe20000010886 */
[-CC-:B------:R-:W-:Y:S01]  /*9b20*/  FFMA.FTZ R140, R167, R6.reuse, -R134.reuse ;  /* 0x00000006a78c7223 */ /* 0x180fe20000010886 */
[-CC-:B------:R-:W-:Y:S01]  /*9b30*/  FFMA.FTZ R193, R153, R6.reuse, -R134.reuse ;  /* 0x0000000699c17223 */ /* 0x180fe20000010886 */
[----:B--2---:R-:W-:Y:S01]  /*9b40*/  FADD.FTZ R145, R202, R145 ;  /* 0x00000091ca917221 */ /* 0x004fe20000010000 */
[----:B------:R-:W2:Y:S01]  /*9b50*/  MUFU.EX2 R201, R201 ;  /* 0x000000c900c97308 */ /* 0x000ea20000000800 */
[-CC-:B------:R-:W-:Y:S01]  /*9b60*/  FFMA.FTZ R125, R125, R6.reuse, -R134.reuse ;  /* 0x000000067d7d7223 */ /* 0x180fe20000010886 */
[-CC-:B------:R-:W-:Y:S01]  /*9b70*/  FFMA.FTZ R142, R155, R6.reuse, -R134.reuse ;  /* 0x000000069b8e7223 */ /* 0x180fe20000010886 */
[----:B0-----:R-:W-:Y:S01]  /*9b80*/  FADD.FTZ R145, R132, R145 ;  /* 0x0000009184917221 */ /* 0x001fe20000010000 */
[-CC-:B------:R-:W-:Y:S01]  /*9b90*/  FFMA.FTZ R195, R157, R6.reuse, -R134.reuse ;  /* 0x000000069dc37223 */ /* 0x180fe20000010886 */
[-CC-:B------:R-:W-:Y:S01]  /*9ba0*/  FFMA.FTZ R144, R159, R6.reuse, -R134.reuse ;  /* 0x000000069f907223 */ /* 0x180fe20000010886 */
[-CC-:B------:R-:W-:Y:S01]  /*9bb0*/  FFMA.FTZ R146, R147, R6.reuse, -R134.reuse ;  /* 0x0000000693927223 */ /* 0x180fe20000010886 */
[----:B-1----:R-:W-:Y:S01]  /*9bc0*/  FADD.FTZ R148, R196, R145 ;  /* 0x00000091c4947221 */ /* 0x002fe20000010000 */
        /* <DEDUP_REMOVED lines=9> */
[----:B--2---:R-:W-:Y:S01]  /*9c60*/  FFMA.FTZ R21, R0, R3, R201 ;  /* 0x0000000300157223 */ /* 0x004fe200000100c9 */
[-CC-:B------:R-:W-:Y:S01]  /*9c70*/  FFMA.FTZ R126, R126, R6.reuse, -R134.reuse ;  /* 0x000000067e7e7223 */ /* 0x180fe20000010886 */
[----:B------:R-:W-:Y:S01]  /*9c80*/  FFMA.FTZ R127, R127, R6, -R134 ;  /* 0x000000067f7f7223 */ /* 0x000fe20000010886 */
[----:B------:R-:W-:-:S02]  /*9c90*/  F2FP.F16.F32.PACK_AB R202, R132, R202 ;  /* 0x000000ca84ca723e */ /* 0x000fc400000000ff */
[----:B------:R-:W-:Y:S02]  /*9ca0*/  F2FP.F16.F32.PACK_AB R196, R197, R196 ;  /* 0x000000c4c5c4723e */ /* 0x000fe400000000ff */
[----:B------:R-:W-:Y:S01]  /*9cb0*/  MUFU.EX2 R136, R136 ;  /* 0x0000008800887308 */ /* 0x000fe20000000800 */
[----:B0-----:R-:W-:-:S07]  /*9cc0*/  F2FP.F16.F32.PACK_AB R201, R10, R201 ;  /* 0x000000c90ac9723e */ /* 0x001fce00000000ff */
        /* <DEDUP_REMOVED lines=17> */
[----:B------:R-:W0:Y:S08]  /*9de0*/  MUFU.EX2 R135, R135 ;  /* 0x0000008700877308 */ /* 0x000e300000000800 */
[----:B------:R-:W-:Y:S08]  /*9df0*/  MUFU.EX2 R129, R129 ;  /* 0x0000008100817308 */ /* 0x000ff00000000800 */
[----:B------:R-:W1:Y:S01]  /*9e00*/  MUFU.EX2 R20, R20 ;  /* 0x0000001400147308 */ /* 0x000e620000000800 */
[----:B------:R-:W-:-:S02]  /*9e10*/  WARPGROUP.DEPBAR.LE gsb0, 0x0 ;  /* 0x00008000000079c5 */ /* 0x000fc40000010000 */
[----:B------:R2:W-:Y:S01]  /*9e20*/  @!P1 SYNCS.ARRIVE.TRANS64.RED.A1T0 RZ, [R12+URZ], RZ ;  /* 0x000000ff0cff99a7 */ /* 0x0005e2000810043f */
[----:B0-----:R-:W-:-:S04]  /*9e30*/  F2FP.F16.F32.PACK_AB R183, R135, R130 ;  /* 0x0000008287b7723e */ /* 0x001fc800000000ff */
[----:B------:R-:W-:Y:S01]  /*9e40*/  MUFU.EX2 R123, R123 ;  /* 0x0000007b007b7308 */ /* 0x000fe20000000800 */
[----:B--2---:R-:W-:Y:S01]  /*9e50*/  @!P1 PRMT R12, RZ, 0x654, R14 ;  /* 0x00000654ff0c9816 */ /* 0x004fe2000000000e */
[----:B------:R-:W-:-:S03]  /*9e60*/  FADD.FTZ R14, R10, R21 ;  /* 0x000000150a0e7221 */ /* 0x000fc60000010000 */
[----:B------:R0:W-:Y:S01]  /*9e70*/  @!P1 SYNCS.ARRIVE.TRANS64.RED.A1T0 RZ, [R12+URZ], RZ ;  /* 0x000000ff0cff99a7 */ /* 0x0001e2000810043f */
[----:B------:R-:W-:Y:S01]  /*9e80*/  FADD.FTZ R21, R203, R14 ;  /* 0x0000000ecb157221 */ /* 0x000fe20000010000 */
[-CC-:B------:R-:W-:Y:S01]  /*9e90*/  FFMA.FTZ R14, R124, R6.reuse, -R134.reuse ;  /* 0x000000067c0e7223 */ /* 0x180fe20000010886 */
[----:B------:R-:W-:Y:S01]  /*9ea0*/  MUFU.EX2 R126, R126 ;  /* 0x0000007e007e7308 */ /* 0x000fe20000000800 */
[C---:B------:R-:W-:Y:S01]  /*9eb0*/  F2FP.F16.F32.PACK_AB R203, R136.reuse, R203 ;  /* 0x000000cb88cb723e */ /* 0x040fe200000000ff */
[----:B------:R-:W-:Y:S01]  /*9ec0*/  FADD.FTZ R124, R136, R21 ;  /* 0x00000015887c7221 */ /* 0x000fe20000010000 */
[--C-:B------:R-:W-:Y:S01]  /*9ed0*/  FFMA.FTZ R21, R143, R6, -R134.reuse ;  /* 0x000000068f157223 */ /* 0x100fe20000010886 */
[----:B-1----:R-:W-:Y:S01]  /*9ee0*/  F2FP.F16.F32.PACK_AB R176, R121, R20 ;  /* 0x0000001479b0723e */ /* 0x002fe200000000ff */
[----:B0-----:R-:W-:Y:S01]  /*9ef0*/  FFMA.FTZ R12, R139, R6, -R134 ;  /* 0x000000068b0c7223 */ /* 0x001fe20000010886 */
[----:B------:R-:W-:Y:S01]  /*9f00*/  FADD.FTZ R139, R197, R148 ;  /* 0x00000094c58b7221 */ /* 0x000fe20000010000 */
[----:B------:R-:W-:Y:S01]  /*9f10*/  FADD.FTZ R125, R15, R124 ;  /* 0x0000007c0f7d7221 */ /* 0x000fe20000010000 */
[----:B------:R-:W-:Y:S01]  /*9f20*/  F2FP.F16.F32.PACK_AB R197, R138, R15 ;  /* 0x0000000f8ac5723e */ /* 0x000fe200000000ff */
[----:B------:R-:W-:Y:S01]  /*9f30*/  MUFU.EX2 R14, R14 ;  /* 0x0000000e000e7308 */ /* 0x000fe20000000800 */
[----:B------:R-:W-:Y:S01]  /*9f40*/  FADD.FTZ R148, R198, R139 ;  /* 0x0000008bc6947221 */ /* 0x000fe20000010000 */
[----:B------:R-:W-:Y:S01]  /*9f50*/  FADD.FTZ R124, R138, R125 ;  /* 0x0000007d8a7c7221 */ /* 0x000fe20000010000 */
[----:B------:R-:W-:-:S02]  /*9f60*/  F2FP.F16.F32.PACK_AB R198, R185, R198 ;  /* 0x000000c6b9c6723e */ /* 0x000fc400000000ff */
[----:B------:R-:W-:Y:S01]  /*9f70*/  FADD.FTZ R139, R185, R148 ;  /* 0x00000094b98b7221 */ /* 0x000fe20000010000 */
[----:B------:R-:W-:Y:S01]  /*9f80*/  FADD.FTZ R125, R199, R124 ;  /* 0x0000007cc77d7221 */ /* 0x000fe20000010000 */
[----:B------:R-:W-:Y:S01]  /*9f90*/  FFMA.FTZ R124, R122, R6, -R134 ;  /* 0x000000067a7c7223 */ /* 0x000fe20000010886 */
[----:B------:R-:W0:Y:S01]  /*9fa0*/  MUFU.EX2 R12, R12 ;  /* 0x0000000c000c7308 */ /* 0x000e220000000800 */
[----:B------:R-:W-:Y:S01]  /*9fb0*/  FADD.FTZ R148, R192, R139 ;  /* 0x0000008bc0947221 */ /* 0x000fe20000010000 */
[C---:B------:R-:W-:Y:S01]  /*9fc0*/  FADD.FTZ R122, R140.reuse, R125 ;  /* 0x0000007d8c7a7221 */ /* 0x040fe20000010000 */
[----:B------:R-:W-:Y:S02]  /*9fd0*/  F2FP.F16.F32.PACK_AB R199, R140, R199 ;  /* 0x000000c78cc7723e */ /* 0x000fe400000000ff */
[----:B------:R-:W-:Y:S01]  /*9fe0*/  FADD.FTZ R139, R169, R148 ;  /* 0x00000094a98b7221 */ /* 0x000fe20000010000 */
[----:B------:R-:W-:Y:S01]  /*9ff0*/  FADD.FTZ R125, R193, R122 ;  /* 0x0000007ac17d7221 */ /* 0x000fe20000010000 */
[----:B------:R-:W-:Y:S01]  /*a000*/  F2FP.F16.F32.PACK_AB R192, R169, R192 ;  /* 0x000000c0a9c0723e */ /* 0x000fe200000000ff */
[----:B------:R1:W-:Y:S01]  /*a010*/  MUFU.EX2 R122, R128 ;  /* 0x00000080007a7308 */ /* 0x0003e20000000800 */
[----:B------:R-:W-:Y:S01]  /*a020*/  FADD.FTZ R148, R194, R139 ;  /* 0x0000008bc2947221 */ /* 0x000fe20000010000 */
[----:B------:R-:W-:Y:S01]  /*a030*/  FADD.FTZ R134, R142, R125 ;  /* 0x0000007d8e867221 */ /* 0x000fe20000010000 */
[----:B------:R-:W-:-:S02]  /*a040*/  F2FP.F16.F32.PACK_AB R194, R187, R194 ;  /* 0x000000c2bbc2723e */ /* 0x000fc400000000ff */
[----:B------:R-:W-:Y:S01]  /*a050*/  FADD.FTZ R125, R187, R148 ;  /* 0x00000094bb7d7221 */ /* 0x000fe20000010000 */
[----:B------:R-:W-:Y:S01]  /*a060*/  FADD.FTZ R13, R195, R134 ;  /* 0x00000086c30d7221 */ /* 0x000fe20000010000 */
[----:B------:R-:W-:Y:S01]  /*a070*/  F2FP.F16.F32.PACK_AB R193, R142, R193 ;  /* 0x000000c18ec1723e */ /* 0x000fe200000000ff */
[----:B------:R-:W2:Y:S01]  /*a080*/  MUFU.EX2 R21, R21 ;  /* 0x0000001500157308 */ /* 0x000ea20000000800 */
[----:B------:R-:W-:Y:S01]  /*a090*/  FADD.FTZ R134, R188, R125 ;  /* 0x0000007dbc867221 */ /* 0x000fe20000010000 */
[----:B------:R-:W-:Y:S01]  /*a0a0*/  FADD.FTZ R132, R144, R13 ;  /* 0x0000000d90847221 */ /* 0x000fe20000010000 */
[----:B0-----:R-:W-:Y:S02]  /*a0b0*/  F2FP.F16.F32.PACK_AB R185, R12, R3 ;  /* 0x000000030cb9723e */ /* 0x001fe400000000ff */
[----:B------:R-:W-:Y:S01]  /*a0c0*/  FADD.FTZ R125, R221, R134 ;  /* 0x00000086dd7d7221 */ /* 0x000fe20000010000 */
[----:B------:R-:W-:Y:S01]  /*a0d0*/  FADD.FTZ R13, R189, R132 ;  /* 0x00000084bd0d7221 */ /* 0x000fe20000010000 */
[----:B------:R-:W-:Y:S01]  /*a0e0*/  F2FP.F16.F32.PACK_AB R195, R144, R195 ;  /* 0x000000c390c3723e */ /* 0x000fe200000000ff */
[----:B------:R-:W0:Y:S01]  /*a0f0*/  MUFU.EX2 R124, R124 ;  /* 0x0000007c007c7308 */ /* 0x000e220000000800 */
[----:B-1----:R-:W-:Y:S01]  /*a100*/  FADD.FTZ R128, R190, R125 ;  /* 0x0000007dbe807221 */ /* 0x002fe20000010000 */
[----:B------:R-:W-:Y:S01]  /*a110*/  FADD.FTZ R10, R146, R13 ;  /* 0x0000000d920a7221 */ /* 0x000fe20000010000 */
[----:B------:R-:W-:-:S02]  /*a120*/  F2FP.F16.F32.PACK_AB R188, R221, R188 ;  /* 0x000000bcddbc723e */ /* 0x000fc400000000ff */
[----:B------:R-:W-:Y:S01]  /*a130*/  FADD.FTZ R15, R173, R128 ;  /* 0x00000080ad0f7221 */ /* 0x000fe20000010000 */
[----:B------:R-:W-:Y:S01]  /*a140*/  FADD.FTZ R13, R191, R10 ;  /* 0x0000000abf0d7221 */ /* 0x000fe20000010000 */
[----:B------:R-:W-:Y:S01]  /*a150*/  F2FP.F16.F32.PACK_AB R191, R4, R191 ;  /* 0x000000bf04bf723e */ /* 0x000fe200000000ff */
[----:B------:R-:W-:Y:S01]  /*a160*/  MUFU.EX2 R120, R120 ;  /* 0x0000007800787308 */ /* 0x000fe20000000800 */
[----:B------:R-:W-:Y:S01]  /*a170*/  FADD.FTZ R128, R184, R15 ;  /* 0x0000000fb8807221 */ /* 0x000fe20000010000 */
[----:B------:R-:W-:Y:S01]  /*a180*/  FADD.FTZ R10, R4, R13 ;  /* 0x0000000d040a7221 */ /* 0x000fe20000010000 */
[----:B--2---:R-:W-:Y:S02]  /*a190*/  F2FP.F16.F32.PACK_AB R187, R21, R14 ;  /* 0x0000000e15bb723e */ /* 0x004fe400000000ff */
        /* <DEDUP_REMOVED lines=9> */
[----:B------:R-:W-:Y:S01]  /*a230*/  F2FP.F16.F32.PACK_AB R184, R137, R184 ;  /* 0x000000b889b8723e */ /* 0x000fe200000000ff */
[----:B------:R-:W1:Y:S01]  /*a240*/  MUFU.EX2 R133, R133 ;  /* 0x0000008500857308 */ /* 0x000e620000000800 */
[----:B------:R-:W-:Y:S01]  /*a250*/  FADD.FTZ R128, R180, R15 ;  /* 0x0000000fb4807221 */ /* 0x000fe20000010000 */
[----:B------:R-:W-:Y:S01]  /*a260*/  FADD.FTZ R13, R21, R10 ;  /* 0x0000000a150d7221 */ /* 0x000fe20000010000 */
[C---:B------:R-:W-:Y:S01]  /*a270*/  F2FP.F16.F32.PACK_AB R180, R181.reuse, R180 ;  /* 0x000000b4b5b4723e */ /* 0x040fe200000000ff */
[----:B------:R-:W-:Y:S02]  /*a280*/  IMAD.MOV.U32 R14, RZ, RZ, R17 ;  /* 0x000000ffff0e7224 */ /* 0x000fe400078e0011 */
[----:B------:R-:W-:Y:S01]  /*a290*/  FADD.FTZ R15, R181, R128 ;  /* 0x00000080b50f7221 */ /* 0x000fe20000010000 */
[----:B------:R-:W-:Y:S01]  /*a2a0*/  FADD.FTZ R13, R122, R13 ;  /* 0x0000000d7a0d7221 */ /* 0x000fe20000010000 */
[----:B------:R-:W-:-:S02]  /*a2b0*/  F2FP.F16.F32.PACK_AB R186, R141, R186 ;  /* 0x000000ba8dba723e */ /* 0x000fc400000000ff */
[----:B------:R-:W-:Y:S01]  /*a2c0*/  FADD.FTZ R4, R182, R15 ;  /* 0x0000000fb6047221 */ /* 0x000fe20000010000 */
[C---:B------:R-:W-:Y:S01]  /*a2d0*/  FADD.FTZ R13, R131.reuse, R13 ;  /* 0x0000000d830d7221 */ /* 0x040fe20000010000 */
[----:B------:R-:W-:Y:S02]  /*a2e0*/  F2FP.F16.F32.PACK_AB R181, R131, R122 ;  /* 0x0000007a83b5723e */ /* 0x000fe400000000ff */
[C---:B------:R-:W-:Y:S01]  /*a2f0*/  FADD.FTZ R3, R129.reuse, R4 ;  /* 0x0000000481037221 */ /* 0x040fe20000010000 */
[----:B------:R-:W-:Y:S01]  /*a300*/  FADD.FTZ R13, R130, R13 ;  /* 0x0000000d820d7221 */ /* 0x000fe20000010000 */
[----:B------:R-:W-:Y:S02]  /*a310*/  F2FP.F16.F32.PACK_AB R182, R129, R182 ;  /* 0x000000b681b6723e */ /* 0x000fe400000000ff */
[----:B------:R-:W-:Y:S01]  /*a320*/  FADD.FTZ R4, R20, R3 ;  /* 0x0000000314047221 */ /* 0x000fe20000010000 */
[----:B------:R-:W-:Y:S01]  /*a330*/  FADD.FTZ R13, R135, R13 ;  /* 0x0000000d870d7221 */ /* 0x000fe20000010000 */
[----:B0-----:R-:W-:-:S02]  /*a340*/  F2FP.F16.F32.PACK_AB R177, R123, R124 ;  /* 0x0000007c7bb1723e */ /* 0x001fc400000000ff */
[----:B------:R-:W-:Y:S01]  /*a350*/  FADD.FTZ R3, R121, R4 ;  /* 0x0000000479037221 */ /* 0x000fe20000010000 */
[----:B------:R-:W-:Y:S01]  /*a360*/  FADD.FTZ R13, R124, R13 ;  /* 0x0000000d7c0d7221 */ /* 0x000fe20000010000 */
[----:B-1----:R-:W-:Y:S02]  /*a370*/  F2FP.F16.F32.PACK_AB R178, R133, R120 ;  /* 0x0000007885b2723e */ /* 0x002fe400000000ff */
[----:B------:R-:W-:Y:S01]  /*a380*/  FADD.FTZ R4, R120, R3 ;  /* 0x0000000378047221 */ /* 0x000fe20000010000 */
[----:B------:R-:W-:Y:S01]  /*a390*/  FADD.FTZ R13, R123, R13 ;  /* 0x0000000d7b0d7221 */ /* 0x000fe20000010000 */
[----:B------:R-:W-:Y:S02]  /*a3a0*/  F2FP.F16.F32.PACK_AB R179, R127, R126 ;  /* 0x0000007e7fb3723e */ /* 0x000fe400000000ff */
[----:B------:R-:W-:Y:S01]  /*a3b0*/  FADD.FTZ R4, R133, R4 ;  /* 0x0000000485047221 */ /* 0x000fe20000010000 */
[----:B------:R-:W-:Y:S01]  /*a3c0*/  FADD.FTZ R13, R126, R13 ;  /* 0x0000000d7e0d7221 */ /* 0x000fe20000010000 */
[----:B------:R-:W-:-:S03]  /*a3d0*/  MOV R10, R9 ;  /* 0x00000009000a7202 */ /* 0x000fc60000000f00 */
[----:B------:R-:W-:Y:S01]  /*a3e0*/  FADD.FTZ R3, R127, R13 ;  /* 0x0000000d7f037221 */ /* 0x000fe20000010000 */
[----:B------:R-:W-:Y:S01]  /*a3f0*/  IMAD.MOV.U32 R13, RZ, RZ, R8 ;  /* 0x000000ffff0d7224 */ /* 0x000fe200078e0008 */
[----:B------:R-:W-:Y:S06]  /*a400*/  @P2 BRA `(.L_x_3829) ;  /* 0xffffffbc00802947 */ /* 0x000fec000383ffff */
.L_x_3820:
        /* <DEDUP_REMOVED lines=99> */
.L_x_3830:
[----:B------:R-:W-:Y:S01]  /*aa40*/  IMAD R13, R16, 0x8, R2 ;  /* 0x00000008100d7824 */ /* 0x000fe200078e0202 */
[----:B------:R-:W-:-:S04]  /*aa50*/  SHF.L.U32 R0, R17, 0x1f, RZ ;  /* 0x0000001f11007819 */ /* 0x000fc800000006ff */
[----:B------:R0:W1:Y:S01]  /*aa60*/  SYNCS.PHASECHK.TRANS64.TRYWAIT P2, [R13+URZ+0x36850], R0 ;  /* 0x036850000d0075a7 */ /* 0x000062000804017f */
[----:B------:R-:W-:Y:S05]  /*aa70*/  @!P0 BRA `(.L_x_3831) ;  /* 0x0000000000048947 */ /* 0x000fea0003800000 */
[----:B------:R-:W-:Y:S01]  /*aa80*/  BPT.TRAP 0x1 ;  /* 0x000000040000795c */ /* 0x000fe20000300000 */
.L_x_3831:
[----:B-1----:R-:W-:Y:S05]  /*aa90*/  @P2 BRA `(.L_x_3832) ;  /* 0x0000000000082947 */ /* 0x002fea0003800000 */
[----:B------:R-:W1:Y:S02]  /*aaa0*/  SYNCS.PHASECHK.TRANS64.TRYWAIT P0, [R13+URZ+0x36850], R0 ;  /* 0x036850000d0075a7 */ /* 0x000e64000800017f */
[----:B-1----:R-:W-:Y:S05]  /*aab0*/  @!P0 BRA `(.L_x_3833) ;  /* 0x0000009400e88947 */ /* 0x002fea0003800000 */
.L_x_3832:
[----:B------:R-:W-:Y:S05]  /*aac0*/  WARPSYNC.ALL ;  /* 0x0000000000007948 */ /* 0x000fea0003800000 */
[----:B------:R-:W-:Y:S01]  /*aad0*/  VIADD R2, R2, 0x400 ;  /* 0x0000040002027836 */ /* 0x000fe20000000000 */
[----:B------:R-:W-:Y:S01]  /*aae0*/  WARPGROUP.ARRIVE ;  /* 0x00000000000079c5 */ /* 0x000fe20000000000 */
[----:B------:R-:W-:Y:S01]  /*aaf0*/  IMAD.MOV.U32 R15, RZ, RZ, 0x40000040 ;  /* 0x40000040ff0f7424 */ /* 0x000fe200078e00ff */
[----:B------:R-:W2:Y:S01]  /*ab00*/  SHFL.BFLY PT, R5, R4, 0x2, 0x1f ;  /* 0x0c401f0004057f89 */ /* 0x000ea200000e0000 */
[----:B------:R-:W-:Y:S01]  /*ab10*/  VIADD R210, R210, 0x1 ;  /* 0x00000001d2d27836 */ /* 0x000fe20000000000 */
[----:B------:R-:W-:-:S02]  /*ab20*/  SHF.R.U32.HI R2, RZ, 0x4, R2 ;  /* 0x00000004ff027819 */ /* 0x000fc40000011602 */
[----:B01----:R-:W0:Y:S02]  /*ab30*/  SHFL.BFLY PT, R0, R3, 0x2, 0x1f ;  /* 0x0c401f0003007f89 */ /* 0x003e2400000e0000 */
[----:B------:R-:W-:-:S04]  /*ab40*/  LOP3.LUT R2, R2, 0x3fff, RZ, 0xc0, !PT ;  /* 0x00003fff02027812 */ /* 0x000fc800078ec0ff */
[----:B------:R-:W-:-:S05]  /*ab50*/  LOP3.LUT R11, R2, 0x3800000, RZ, 0xfc, !PT ;  /* 0x03800000020b7812 */ /* 0x000fca00078efcff */
[----:B------:R-:W-:Y:S02]  /*ab60*/  IMAD R10, R16, 0xa80, R11 ;  /* 0x00000a80100a7824 */ /* 0x000fe400078e020b */
[----:B------:R-:W-:Y:S02]  /*ab70*/  IMAD.MOV.U32 R11, RZ, RZ, 0x40000040 ;  /* 0x40000040ff0b7424 */ /* 0x000fe400078e00ff */
[C---:B------:R-:W-:Y:S01]  /*ab80*/  VIADD R14, R10.reuse, 0x80 ;  /* 0x000000800a0e7836 */ /* 0x040fe20000000000 */
[----:B------:R-:W-:Y:S01]  /*ab90*/  R2UR UR6, R10 ;  /* 0x000000000a0672ca */ /* 0x000fe200000e0000 */
[----:B------:R-:W-:Y:S01]  /*aba0*/  VIADD R16, R16, 0x1 ;  /* 0x0000000110107836 */ /* 0x000fe20000000000 */
[----:B------:R-:W-:Y:S01]  /*abb0*/  R2UR UR7, R11 ;  /* 0x000000000b0772ca */ /* 0x000fe200000e0000 */
[----:B------:R-:W-:Y:S02]  /*abc0*/  IMAD.MOV.U32 R11, RZ, RZ, 0x40000040 ;  /* 0x40000040ff0b7424 */ /* 0x000fe400078e00ff */
[----:B--2---:R-:W-:Y:S01]  /*abd0*/  FADD.FTZ R5, R5, R4 ;  /* 0x0000000405057221 */ /* 0x004fe20000010000 */
[----:B------:R-:W-:Y:S01]  /*abe0*/  ISETP.NE.AND P2, PT, R16, 0x2, PT ;  /* 0x000000021000780c */ /* 0x000fe20003f45270 */
[----:B0-----:R-:W-:-:S03]  /*abf0*/  FADD.FTZ R2, R0, R3 ;  /* 0x0000000300027221 */ /* 0x001fc60000010000 */
[----:B------:R-:W0:Y:S01]  /*ac00*/  SHFL.BFLY PT, R0, R5, 0x1, 0x1f ;  /* 0x0c201f0005007f89 */ /* 0x000e2200000e0000 */
[----:B------:R-:W-:-:S03]  /*ac10*/  SEL R16, R16, RZ, P2 ;  /* 0x000000ff10107207 */ /* 0x000fc60001000000 */
[----:B------:R-:W1:Y:S01]  /*ac20*/  SHFL.BFLY PT, R7, R2, 0x1, 0x1f ;  /* 0x0c201f0002077f89 */ /* 0x000e6200000e0000 */
[----:B------:R-:W-:Y:S01]  /*ac30*/  HGMMA.64x192x16.F32 R24, R200, gdesc[UR4].tnspB, R24, gsb0 ;  /* 0x42e00004c8187df0 */ /* 0x000fe20008000818 */
[----:B------:R-:W-:Y:S01]  /*ac40*/  R2UR UR6, R14 ;  /* 0x000000000e0672ca */ /* 0x000fe200000e0000 */
[----:B------:R-:W-:Y:S01]  /*ac50*/  VIADD R14, R10, 0x100 ;  /* 0x000001000a0e7836 */ /* 0x000fe20000000000 */
[----:B------:R-:W-:Y:S01]  /*ac60*/  R2UR UR7, R15 ;  /* 0x000000000f0772ca */ /* 0x000fe200000e0000 */
[----:B------:R-:W-:Y:S02]  /*ac70*/  IMAD.MOV.U32 R15, RZ, RZ, 0x40000040 ;  /* 0x40000040ff0f7424 */ /* 0x000fe400078e00ff */
[----:B0-----:R-:W-:Y:S01]  /*ac80*/  FADD.FTZ R12, R5, R0 ;  /* 0x00000000050c7221 */ /* 0x001fe20000010000 */
[----:B------:R-:W-:Y:S02]  /*ac90*/  CS2R R4, SRZ ;  /* 0x0000000000047805 */ /* 0x000fe4000001ff00 */
[----:B------:R-:W-:-:S02]  /*aca0*/  SEL R0, RZ, 0x1, P2 ;  /* 0x00000001ff007807 */ /* 0x000fc40001000000 */
[----:B------:R-:W-:Y:S02]  /*acb0*/  FSETP.NE.FTZ.AND P0, PT, R12, RZ, PT ;  /* 0x000000ff0c00720b */ /* 0x000fe40003f15000 */
[----:B------:R-:W-:Y:S01]  /*acc0*/  LOP3.LUT R17, R17, R0, RZ, 0x3c, !PT ;  /* 0x0000000011117212 */ /* 0x000fe200078e3cff */
[----:B------:R-:W-:-:S10]  /*acd0*/  IMAD.MOV.U32 R0, RZ, RZ, -0x800000 ;  /* 0xff800000ff007424 */ /* 0x000fd400078e00ff */
[----:B------:R-:W-:Y:S01]  /*ace0*/  @P0 MUFU.RCP R4, R12 ;  /* 0x0000000c00040308 */ /* 0x000fe20000001000 */
[----:B------:R-:W-:Y:S01]  /*acf0*/  @P0 FMUL.FTZ R3, R6, 0.69314718246459960938 ;  /* 0x3f31721806030820 */ /* 0x000fe20000410000 */
[----:B------:R-:W-:Y:S02]  /*ad00*/  WARPGROUP.DEPBAR.LE gsb0, 0x0 ;  /* 0x00008000000079c5 */ /* 0x000fe40000010000 */
[----:B------:R-:W-:-:S06]  /*ad10*/  WARPGROUP.ARRIVE ;  /* 0x00000000000079c5 */ /* 0x000fcc0000000000 */
[----:B------:R-:W-:Y:S01]  /*ad20*/  HGMMA.64x192x16.F32 R24, R196, gdesc[UR4].tnspB, R24, gsb0 ;  /* 0x42e00004c4187df0 */ /* 0x000fe20008000818 */
[----:B------:R-:W-:Y:S01]  /*ad30*/  R2UR UR6, R14 ;  /* 0x000000000e0672ca */ /* 0x000fe200000e0000 */
[----:B------:R-:W-:Y:S01]  /*ad40*/  VIADD R14, R10, 0x180 ;  /* 0x000001800a0e7836 */ /* 0x000fe20000000000 */
[----:B------:R-:W-:Y:S01]  /*ad50*/  R2UR UR7, R15 ;  /* 0x000000000f0772ca */ /* 0x000fe200000e0000 */
[----:B------:R-:W-:Y:S01]  /*ad60*/  IMAD.MOV.U32 R15, RZ, RZ, 0x40000040 ;  /* 0x40000040ff0f7424 */ /* 0x000fe200078e00ff */
[----:B------:R-:W-:Y:S02]  /*ad70*/  WARPGROUP.DEPBAR.LE gsb0, 0x0 ;  /* 0x00008000000079c5 */ /* 0x000fe40000010000 */
[----:B------:R-:W-:-:S13]  /*ad80*/  WARPGROUP.ARRIVE ;  /* 0x00000000000079c5 */ /* 0x000fda0000000000 */
[----:B------:R-:W-:Y:S01]  /*ad90*/  HGMMA.64x192x16.F32 R24, R192, gdesc[UR4].tnspB, R24, gsb0 ;  /* 0x42e00004c0187df0 */ /* 0x000fe20008000818 */
[----:B------:R-:W-:Y:S02]  /*ada0*/  R2UR UR6, R14 ;  /* 0x000000000e0672ca */ /* 0x000fe400000e0000 */
[----:B------:R-:W-:Y:S01]  /*adb0*/  R2UR UR7, R15 ;  /* 0x000000000f0772ca */ /* 0x000fe200000e0000 */
[----:B------:R-:W-:Y:S01]  /*adc0*/  IMAD.MOV.U32 R15, RZ, RZ, 0x40000040 ;  /* 0x40000040ff0f7424 */ /* 0x000fe200078e00ff */
[----:B------:R-:W-:Y:S01]  /*add0*/  IADD3 R14, R10, 0x200, RZ ;  /* 0x000002000a0e7810 */ /* 0x000fe20007ffe0ff */
[----:B------:R-:W-:Y:S02]  /*ade0*/  WARPGROUP.DEPBAR.LE gsb0, 0x0 ;  /* 0x00008000000079c5 */ /* 0x000fe40000010000 */
[----:B------:R-:W-:-:S12]  /*adf0*/  WARPGROUP.ARRIVE ;  /* 0x00000000000079c5 */ /* 0x000fd80000000000 */
[----:B------:R-:W-:Y:S01]  /*ae00*/  HGMMA.64x192x16.F32 R24, R188, gdesc[UR4].tnspB, R24, gsb0 ;  /* 0x42e00004bc187df0 */ /* 0x000fe20008000818 */
[----:B------:R-:W-:Y:S01]  /*ae10*/  R2UR UR6, R14 ;  /* 0x000000000e0672ca */ /* 0x000fe200000e0000 */
[C---:B------:R-:W-:Y:S01]  /*ae20*/  VIADD R14, R10.reuse, 0x280 ;  /* 0x000002800a0e7836 */ /* 0x040fe20000000000 */
[----:B------:R-:W-:Y:S01]  /*ae30*/  R2UR UR7, R15 ;  /* 0x000000000f0772ca */ /* 0x000fe200000e0000 */
[----:B------:R-:W-:Y:S02]  /*ae40*/  IMAD.MOV.U32 R15, RZ, RZ, 0x40000040 ;  /* 0x40000040ff0f7424 */ /* 0x000fe400078e00ff */
[----:B------:R-:W-:Y:S01]  /*ae50*/  VIADD R10, R10, 0x300 ;  /* 0x000003000a0a7836 */ /* 0x000fe20000000000 */
[----:B------:R-:W-:Y:S02]  /*ae60*/  WARPGROUP.DEPBAR.LE gsb0, 0x0 ;  /* 0x00008000000079c5 */ /* 0x000fe40000010000 */
[----:B------:R-:W-:-:S11]  /*ae70*/  WARPGROUP.ARRIVE ;  /* 0x00000000000079c5 */ /* 0x000fd60000000000 */
[----:B------:R-:W-:Y:S01]  /*ae80*/  HGMMA.64x192x16.F32 R24, R184, gdesc[UR4].tnspB, R24, gsb0 ;  /* 0x42e00004b8187df0 */ /* 0x000fe20008000818 */
[----:B------:R-:W-:Y:S01]  /*ae90*/  R2UR UR6, R14 ;  /* 0x000000000e0672ca */ /* 0x000fe200000e0000 */
[----:B-1----:R-:W-:Y:S01]  /*aea0*/  FADD.FTZ R14, R2, R7 ;  /* 0x00000007020e7221 */ /* 0x002fe20000010000 */
[----:B------:R-:W-:Y:S01]  /*aeb0*/  R2UR UR7, R15 ;  /* 0x000000000f0772ca */ /* 0x000fe200000e0000 */
[----:B------:R-:W0:Y:S01]  /*aec0*/  @P0 MUFU.LG2 R7, R12 ;  /* 0x0000000c00070308 */ /* 0x000e220000000c00 */
[----:B------:R-:W-:Y:S02]  /*aed0*/  IMAD.MOV.U32 R2, RZ, RZ, -0x800000 ;  /* 0xff800000ff027424 */ /* 0x000fe400078e00ff */
[----:B------:R-:W-:-:S13]  /*aee0*/  FSETP.NE.FTZ.AND P3, PT, R14, RZ, PT ;  /* 0x000000ff0e00720b */ /* 0x000fda0003f75000 */
[----:B------:R-:W-:Y:S01]  /*aef0*/  @P3 MUFU.RCP R5, R14 ;  /* 0x0000000e00053308 */ /* 0x000fe20000001000 */
[----:B------:R-:W-:Y:S02]  /*af00*/  WARPGROUP.DEPBAR.LE gsb0, 0x0 ;  /* 0x00008000000079c5 */ /* 0x000fe40000010000 */
[----:B------:R-:W-:-:S06]  /*af10*/  WARPGROUP.ARRIVE ;  /* 0x00000000000079c5 */ /* 0x000fcc0000000000 */
[----:B------:R-:W-:Y:S01]  /*af20*/  HGMMA.64x192x16.F32 R24, R180, gdesc[UR4].tnspB, R24, gsb0 ;  /* 0x42e00004b4187df0 */ /* 0x000fe20008000818 */
[----:B------:R-:W-:Y:S02]  /*af30*/  R2UR UR6, R10 ;  /* 0x000000000a0672ca */ /* 0x000fe400000e0000 */
[----:B------:R-:W-:Y:S01]  /*af40*/  R2UR UR7, R11 ;  /* 0x000000000b0772ca */ /* 0x000fe200000e0000 */
[----:B------:R-:W-:Y:S01]  /*af50*/  @!P1 VIADD R11, R13, 0x36860 ;  /* 0x000368600d0b9836 */ /* 0x000fe20000000000 */
[----:B------:R-:W1:Y:S01]  /*af60*/  @P3 MUFU.LG2 R10, R14 ;  /* 0x0000000e000a3308 */ /* 0x000e620000000c00 */
[----:B------:R-:W-:Y:S01]  /*af70*/  @P3 FMUL.FTZ R13, R6, 0.69314718246459960938 ;  /* 0x3f317218060d3820 */ /* 0x000fe20000410000 */
[----:B0-----:R-:W-:Y:S02]  /*af80*/  @P0 FMUL.FTZ R6, R7, 0.69314718246459960938 ;  /* 0x3f31721807060820 */ /* 0x001fe40000410000 */
[----:B------:R-:W-:Y:S02]  /*af90*/  @!P1 PRMT R11, RZ, 0x654, R11 ;  /* 0x00000654ff0b9816 */ /* 0x000fe4000000000b */
[----:B------:R-:W-:Y:S01]  /*afa0*/  @P0 FFMA.FTZ R0, R3, R8, R6 ;  /* 0x0000000803000223 */ /* 0x000fe20000010006 */
[----:B------:R-:W-:Y:S01]  /*afb0*/  PLOP3.LUT P0, PT, PT, PT, PT, 0x8, 0x0 ;  /* 0x000000000000781c */ /* 0x000fe20003f0e170 */
[----:B-1----:R-:W-:-:S04]  /*afc0*/  @P3 FMUL.FTZ R10, R10, 0.69314718246459960938 ;  /* 0x3f3172180a0a3820 */ /* 0x002fc80000410000 */
[----:B------:R-:W-:Y:S01]  /*afd0*/  @P3 FFMA.FTZ R2, R13, R9, R10 ;  /* 0x000000090d023223 */ /* 0x000fe2000001000a */
[----:B------:R-:W-:Y:S02]  /*afe0*/  WARPGROUP.DEPBAR.LE gsb0, 0x0 ;  /* 0x00008000000079c5 */ /* 0x000fe40000010000 */
[----:B------:R-:W-:-:S06]  /*aff0*/  WARPGROUP.ARRIVE ;  /* 0x00000000000079c5 */ /* 0x000fcc0000000000 */
[----:B------:R-:W-:Y:S03]  /*b000*/  HGMMA.64x192x16.F32 R24, R176, gdesc[UR4].tnspB, R24, gsb0 ;  /* 0x42e00004b0187df0 */ /* 0x000fe60008000818 */
        /* <DEDUP_REMOVED lines=98> */
.L_x_3812:
[----:B------:R-:W0:Y:S01]  /*b630*/  S2R R5, SR_CgaCtaId ;  /* 0x0000000000057919 */ /* 0x000e220000008800 */
[----:B------:R-:W-:Y:S01]  /*b640*/  MOV R38, 0x400 ;  /* 0x0000040000267802 */ /* 0x000fe20000000f00 */
[----:B------:R-:W-:Y:S01]  /*b650*/  BSSY B0, `(.L_x_3834) ;  /* 0x0000257000007945 */ /* 0x000fe20003800000 */
[----:B------:R-:W-:Y:S02]  /*b660*/  BAR.SYNC.DEFER_BLOCKING 0x5, 0x180 ;  /* 0x0146000000007b1d */ /* 0x000fe40000010000 */
[----:B0-----:R-:W-:-:S05]  /*b670*/  LEA R38, R5, R38, 0x18 ;  /* 0x0000002605267211 */ /* 0x001fca00078ec0ff */
[----:B------:R0:W1:Y:S01]  /*b680*/  LDS.128 R40, [R38+0x368d0] ;  /* 0x0368d00026287984 */ /* 0x0000620000000c00 */
[----:B------:R-:W-:Y:S06]  /*b690*/  BAR.ARV 0x4, 0x180 ;  /* 0x0106000000007b1d */ /* 0x000fec0000002000 */
[----:B------:R-:W-:Y:S05]  /*b6a0*/  @P0 BRA `(.L_x_3835) ;  /* 0x00000018004c0947 */ /* 0x000fea0003800000 */
[----:B------:R-:W2:Y:S01]  /*b6b0*/  S2R R5, SR_SWINHI ;  /* 0x0000000000057919 */ /* 0x000ea20000002f00 */
[----:B------:R-:W-:Y:S01]  /*b6c0*/  F2FP.F16.F32.PACK_AB R6, R125, R6 ;  /* 0x000000067d06723e */ /* 0x000fe200000000ff */
[----:B------:R-:W-:Y:S01]  /*b6d0*/  ULDC.64 UR4, c[0x0][0xc08] ;  /* 0x0003020000047ab9 */ /* 0x000fe20000000a00 */
        /* <DEDUP_REMOVED lines=12> */
[----:B------:R-:W-:Y:S02]  /*b7a0*/  MOV R20, R38 ;  /* 0x0000002600147202 */ /* 0x000fe40000000f00 */
[----:B--2---:R-:W-:-:S03]  /*b7b0*/  MOV R21, R5 ;  /* 0x0000000500157202 */ /* 0x004fc60000000f00 */
[----:B------:R-:W-:-:S03]  /*b7c0*/  IMAD.WIDE R4, R216, 0x2, R20 ;  /* 0x00000002d8047825 */ /* 0x000fc600078e0214 */
[C---:B------:R-:W-:Y:S02]  /*b7d0*/  LOP3.LUT R29, R4.reuse, 0x380, RZ, 0xc0, !PT ;  /* 0x00000380041d7812 */ /* 0x040fe400078ec0ff */
[C---:B------:R-:W-:Y:S02]  /*b7e0*/  IADD3 R103, P1, R4.reuse, 0x40, RZ ;  /* 0x0000004004677810 */ /* 0x040fe40007f3e0ff */
[C---:B------:R-:W-:Y:S02]  /*b7f0*/  IADD3 R139, P6, R4.reuse, 0x60, RZ ;  /* 0x00000060048b7810 */ /* 0x040fe40007fde0ff */
[C---:B------:R-:W-:Y:S01]  /*b800*/  IADD3 R141, P5, R4.reuse, 0x4000, RZ ;  /* 0x00004000048d7810 */ /* 0x040fe20007fbe0ff */
[--C-:B------:R-:W-:Y:S01]  /*b810*/  IMAD.X R11, RZ, RZ, R5.reuse, P1 ;  /* 0x000000ffff0b7224 */ /* 0x100fe200008e0605 */
[----:B------:R-:W-:Y:S01]  /*b820*/  IADD3 R83, P2, R4, 0x20, RZ ;  /* 0x0000002004537810 */ /* 0x000fe20007f5e0ff */
[--C-:B------:R-:W-:Y:S01]  /*b830*/  IMAD.X R13, RZ, RZ, R5.reuse, P6 ;  /* 0x000000ffff0d7224 */ /* 0x100fe200030e0605 */
[----:B------:R-:W-:Y:S01]  /*b840*/  SHF.R.U64 R29, R29, 0x3, RZ ;  /* 0x000000031d1d7819 */ /* 0x000fe200000012ff */
[----:B------:R-:W-:Y:S01]  /*b850*/  IMAD.X R15, RZ, RZ, R5, P5 ;  /* 0x000000ffff0f7224 */ /* 0x000fe200028e0605 */
[----:B------:R-:W-:-:S02]  /*b860*/  LOP3.LUT R10, R103, 0x380, RZ, 0xc0, !PT ;  /* 0x00000380670a7812 */ /* 0x000fc400078ec0ff */
[C---:B------:R-:W-:Y:S02]  /*b870*/  IADD3 R143, P0, R4.reuse, 0x4020, RZ ;  /* 0x00004020048f7810 */ /* 0x040fe40007f1e0ff */
[C---:B------:R-:W-:Y:S02]  /*b880*/  IADD3 R145, P4, R4.reuse, 0x4040, RZ ;  /* 0x0000404004917810 */ /* 0x040fe40007f9e0ff */
[----:B------:R-:W-:Y:S01]  /*b890*/  IADD3.X R9, RZ, R5, RZ, P2, !PT ;  /* 0x00000005ff097210 */ /* 0x000fe200017fe4ff */
[--C-:B------:R-:W-:Y:S01]  /*b8a0*/  IMAD.X R25, RZ, RZ, R5.reuse, P0 ;  /* 0x000000ffff197224 */ /* 0x100fe200000e0605 */
[C---:B------:R-:W-:Y:S01]  /*b8b0*/  IADD3 R147, P3, R4.reuse, 0x4060, RZ ;  /* 0x0000406004937810 */ /* 0x040fe20007f7e0ff */
[--C-:B------:R-:W-:Y:S01]  /*b8c0*/  IMAD.X R27, RZ, RZ, R5.reuse, P4 ;  /* 0x000000ffff1b7224 */ /* 0x100fe200020e0605 */
[C---:B------:R-:W-:Y:S02]  /*b8d0*/  IADD3 R149, P2, R4.reuse, 0x8000, RZ ;  /* 0x0000800004957810 */ /* 0x040fe40007f5e0ff */
        /* <DEDUP_REMOVED lines=9> */
[----:B------:R-:W-:Y:S01]  /*b970*/  IMAD.X R29, RZ, RZ, R5, P5 ;  /* 0x000000ffff1d7224 */ /* 0x000fe200028e0605 */
[----:B------:R-:W-:-:S02]  /*b980*/  LOP3.LUT R12, R139, 0x380, RZ, 0xc0, !PT ;  /* 0x000003808b0c7812 */ /* 0x000fc400078ec0ff */
[----:B------:R-:W-:Y:S02]  /*b990*/  LOP3.LUT R14, R141, 0x380, RZ, 0xc0, !PT ;  /* 0x000003808d0e7812 */ /* 0x000fe400078ec0ff */
[----:B------:R-:W-:Y:S02]  /*b9a0*/  SHF.R.U64 R10, R10, 0x3, RZ ;  /* 0x000000030a0a7819 */ /* 0x000fe400000012ff */
[----:B------:R-:W-:Y:S02]  /*b9b0*/  LOP3.LUT R24, R143, 0x380, RZ, 0xc0, !PT ;  /* 0x000003808f187812 */ /* 0x000fe400078ec0ff */
[----:B------:R-:W-:Y:S02]  /*b9c0*/  LOP3.LUT R26, R145, 0x380, RZ, 0xc0, !PT ;  /* 0x00000380911a7812 */ /* 0x000fe400078ec0ff */
[----:B------:R-:W-:Y:S02]  /*b9d0*/  LOP3.LUT R30, R147, 0x380, RZ, 0xc0, !PT ;  /* 0x00000380931e7812 */ /* 0x000fe400078ec0ff */
[----:B-1----:R-:W-:-:S02]  /*b9e0*/  LOP3.LUT R40, R155, 0x380, RZ, 0xc0, !PT ;  /* 0x000003809b287812 */ /* 0x002fc400078ec0ff */
[----:B------:R-:W-:Y:S02]  /*b9f0*/  SHF.R.U64 R8, R8, 0x3, RZ ;  /* 0x0000000308087819 */ /* 0x000fe400000012ff */
[----:B------:R-:W-:Y:S02]  /*ba00*/  LOP3.LUT R32, R149, 0x380, RZ, 0xc0, !PT ;  /* 0x0000038095207812 */ /* 0x000fe400078ec0ff */
[----:B------:R-:W-:Y:S02]  /*ba10*/  MOV R138, R4 ;  /* 0x00000004008a7202 */ /* 0x000fe40000000f00 */
[----:B------:R-:W-:Y:S02]  /*ba20*/  LOP3.LUT R34, R151, 0x380, RZ, 0xc0, !PT ;  /* 0x0000038097227812 */ /* 0x000fe400078ec0ff */
[----:B------:R-:W-:Y:S02]  /*ba30*/  SHF.R.U64 R12, R12, 0x3, RZ ;  /* 0x000000030c0c7819 */ /* 0x000fe400000012ff */
[----:B------:R-:W-:-:S02]  /*ba40*/  SHF.R.U64 R14, R14, 0x3, RZ ;  /* 0x000000030e0e7819 */ /* 0x000fc400000012ff */
[----:B------:R-:W-:Y:S02]  /*ba50*/  LOP3.LUT R10, R10, R103, RZ, 0x3c, !PT ;  /* 0x000000670a0a7212 */ /* 0x000fe400078e3cff */
[----:B------:R-:W-:Y:S02]  /*ba60*/  F2FP.F16.F32.PACK_AB R4, R128, R7 ;  /* 0x000000078004723e */ /* 0x000fe400000000ff */
[----:B------:R-:W-:Y:S02]  /*ba70*/  SHF.R.U64 R24, R24, 0x3, RZ ;  /* 0x0000000318187819 */ /* 0x000fe400000012ff */
[----:B------:R-:W-:Y:S02]  /*ba80*/  SHF.R.U64 R26, R26, 0x3, RZ ;  /* 0x000000031a1a7819 */ /* 0x000fe400000012ff */
[----:B------:R-:W-:Y:S02]  /*ba90*/  F2FP.F16.F32.PACK_AB R5, R137, R36 ;  /* 0x000000248905723e */ /* 0x000fe400000000ff */
[----:B------:R-:W-:Y:S01]  /*baa0*/  F2FP.F16.F32.PACK_AB R7, R135, R28 ;  /* 0x0000001c8707723e */ /* 0x000fe200000000ff */
[----:B------:R-:W-:Y:S01]  /*bab0*/  BAR.SYNC.DEFER_BLOCKING 0x1, 0x100 ;  /* 0x0044000000007b1d */ /* 0x000fe20000010000 */
[----:B------:R-:W-:-:S02]  /*bac0*/  SHF.R.U64 R30, R30, 0x3, RZ ;  /* 0x000000031e1e7819 */ /* 0x000fc400000012ff */
[----:B------:R-:W-:Y:S02]  /*bad0*/  SHF.R.U64 R40, R40, 0x3, RZ ;  /* 0x0000000328287819 */ /* 0x000fe400000012ff */
[----:B------:R-:W-:Y:S02]  /*bae0*/  LOP3.LUT R8, R8, R83, RZ, 0x3c, !PT ;  /* 0x0000005308087212 */ /* 0x000fe400078e3cff */
[----:B------:R-:W-:Y:S02]  /*baf0*/  SHF.R.U64 R32, R32, 0x3, RZ ;  /* 0x0000000320207819 */ /* 0x000fe400000012ff */
[----:B------:R-:W-:Y:S02]  /*bb00*/  SHF.R.U64 R34, R34, 0x3, RZ ;  /* 0x0000000322227819 */ /* 0x000fe400000012ff */
[----:B------:R-:W-:Y:S02]  /*bb10*/  LOP3.LUT R12, R12, R139, RZ, 0x3c, !PT ;  /* 0x0000008b0c0c7212 */ /* 0x000fe400078e3cff */
[----:B------:R-:W-:-:S02]  /*bb20*/  LOP3.LUT R14, R14, R141, RZ, 0x3c, !PT ;  /* 0x0000008d0e0e7212 */ /* 0x000fc400078e3cff */
[----:B------:R-:W-:Y:S02]  /*bb30*/  LOP3.LUT R36, R153, 0x380, RZ, 0xc0, !PT ;  /* 0x0000038099247812 */ /* 0x000fe400078ec0ff */
[----:B------:R-:W-:Y:S02]  /*bb40*/  MOV R135, R10 ;  /* 0x0000000a00877202 */ /* 0x000fe40000000f00 */
[----:B------:R-:W-:Y:S02]  /*bb50*/  LOP3.LUT R24, R24, R143, RZ, 0x3c, !PT ;  /* 0x0000008f18187212 */ /* 0x000fe400078e3cff */
[----:B------:R-:W-:Y:S02]  /*bb60*/  LOP3.LUT R26, R26, R145, RZ, 0x3c, !PT ;  /* 0x000000911a1a7212 */ /* 0x000fe400078e3cff */
[----:B------:R-:W-:Y:S01]  /*bb70*/  F2FP.F16.F32.PACK_AB R10, R45, R44 ;  /* 0x0000002c2d0a723e */ /* 0x000fe200000000ff */
[----:B------:R1:W-:Y:S01]  /*bb80*/  STSM.16.M88.4 [R138], R4 ;  /* 0x000000048a007844 */ /* 0x0003e20000000200 */
[----:B------:R-:W-:Y:S01]  /*bb90*/  LOP3.LUT R30, R30, R147, RZ, 0x3c, !PT ;  /* 0x000000931e1e7212 */ /* 0x000fe200078e3cff */
[----:B------:R-:W2:Y:S01]  /*bba0*/  LDC.64 R44, c[0x0][0xc00] ;  /* 0x00030000ff2c7b82 */ /* 0x000ea20000000a00 */
[----:B------:R-:W-:-:S02]  /*bbb0*/  LOP3.LUT R28, R40, R155, RZ, 0x3c, !PT ;  /* 0x0000009b281c7212 */ /* 0x000fc400078e3cff */
[----:B------:R-:W-:Y:S02]  /*bbc0*/  LOP3.LUT R32, R32, R149, RZ, 0x3c, !PT ;  /* 0x0000009520207212 */ /* 0x000fe400078e3cff */
[----:B------:R-:W-:Y:S02]  /*bbd0*/  LOP3.LUT R34, R34, R151, RZ, 0x3c, !PT ;  /* 0x0000009722227212 */ /* 0x000fe400078e3cff */
[----:B------:R-:W-:Y:S02]  /*bbe0*/  MOV R137, R8 ;  /* 0x0000000800897202 */ /* 0x000fe40000000f00 */
[----:B------:R-:W-:Y:S02]  /*bbf0*/  SHF.R.U64 R36, R36, 0x3, RZ ;  /* 0x0000000324247819 */ /* 0x000fe400000012ff */
[----:B------:R-:W-:Y:S02]  /*bc00*/  MOV R128, R12 ;  /* 0x0000000c00807202 */ /* 0x000fe40000000f00 */
[----:B------:R-:W-:-:S02]  /*bc10*/  MOV R125, R14 ;  /* 0x0000000e007d7202 */ /* 0x000fc40000000f00 */
[----:B-1----:R-:W-:Y:S02]  /*bc20*/  F2FP.F16.F32.PACK_AB R4, R123, R122 ;  /* 0x0000007a7b04723e */ /* 0x002fe400000000ff */
[----:B------:R-:W-:Y:S02]  /*bc30*/  F2FP.F16.F32.PACK_AB R5, R136, R131 ;  /* 0x000000838805723e */ /* 0x000fe400000000ff */
[----:B------:R-:W-:Y:S02]  /*bc40*/  F2FP.F16.F32.PACK_AB R6, R126, R121 ;  /* 0x000000797e06723e */ /* 0x000fe400000000ff */
[----:B------:R-:W-:Y:S02]  /*bc50*/  F2FP.F16.F32.PACK_AB R7, R133, R130 ;  /* 0x000000828507723e */ /* 0x000fe400000000ff */
[----:B------:R-:W-:Y:S02]  /*bc60*/  F2FP.F16.F32.PACK_AB R8, R124, R3 ;  /* 0x000000037c08723e */ /* 0x000fe400000000ff */
[----:B------:R-:W-:Y:S01]  /*bc70*/  F2FP.F16.F32.PACK_AB R9, R132, R129 ;  /* 0x000000818409723e */ /* 0x000fe200000000ff */
[----:B------:R-:W-:Y:S01]  /*bc80*/  STSM.16.M88.4 [R137], R4 ;  /* 0x0000000489007844 */ /* 0x000fe20000000200 */
[----:B------:R-:W-:-:S02]  /*bc90*/  F2FP.F16.F32.PACK_AB R11, R134, R127 ;  /* 0x0000007f860b723e */ /* 0x000fc400000000ff */
[----:B------:R-:W-:Y:S02]  /*bca0*/  MOV R120, R24 ;  /* 0x0000001800787202 */ /* 0x000fe40000000f00 */
[----:B------:R-:W-:Y:S01]  /*bcb0*/  MOV R103, R26 ;  /* 0x0000001a00677202 */ /* 0x000fe20000000f00 */
[----:B------:R-:W-:Y:S01]  /*bcc0*/  STSM.16.M88.4 [R135], R8 ;  /* 0x0000000887007844 */ /* 0x000fe20000000200 */
[----:B------:R-:W-:Y:S02]  /*bcd0*/  F2FP.F16.F32.PACK_AB R12, R49, R48 ;  /* 0x00000030310c723e */ /* 0x000fe400000000ff */
[----:B------:R-:W-:Y:S02]  /*bce0*/  F2FP.F16.F32.PACK_AB R13, R51, R50 ;  /* 0x00000032330d723e */ /* 0x000fe400000000ff */
[----:B------:R-:W-:Y:S02]  /*bcf0*/  F2FP.F16.F32.PACK_AB R14, R53, R52 ;  /* 0x00000034350e723e */ /* 0x000fe400000000ff */
[----:B------:R-:W-:-:S02]  /*bd00*/  F2FP.F16.F32.PACK_AB R15, R55, R54 ;  /* 0x00000036370f723e */ /* 0x000fc400000000ff */
[----:B------:R-:W-:Y:S02]  /*bd10*/  MOV R102, R30 ;  /* 0x0000001e00667202 */ /* 0x000fe40000000f00 */
[----:B------:R-:W-:Y:S01]  /*bd20*/  F2FP.F16.F32.PACK_AB R24, R57, R56 ;  /* 0x000000383918723e */ /* 0x000fe200000000ff */
[----:B------:R1:W-:Y:S01]  /*bd30*/  STSM.16.M88.4 [R128], R12 ;  /* 0x0000000c80007844 */ /* 0x0003e20000000200 */
[----:B------:R-:W-:Y:S02]  /*bd40*/  F2FP.F16.F32.PACK_AB R25, R59, R58 ;  /* 0x0000003a3b19723e */ /* 0x000fe400000000ff */
[----:B------:R-:W-:Y:S02]  /*bd50*/  F2FP.F16.F32.PACK_AB R26, R61, R60 ;  /* 0x0000003c3d1a723e */ /* 0x000fe400000000ff */
[----:B------:R-:W-:Y:S02]  /*bd60*/  F2FP.F16.F32.PACK_AB R27, R63, R62 ;  /* 0x0000003e3f1b723e */ /* 0x000fe400000000ff */
[----:B------:R-:W-:-:S02]  /*bd70*/  MOV R3, R28 ;  /* 0x0000001c00037202 */ /* 0x000fc40000000f00 */
[----:B------:R-:W-:Y:S01]  /*bd80*/  MOV R83, R32 ;  /* 0x0000002000537202 */ /* 0x000fe20000000f00 */
[----:B------:R-:W-:Y:S01]  /*bd90*/  STSM.16.M88.4 [R125], R24 ;  /* 0x000000187d007844 */ /* 0x000fe20000000200 */
[----:B------:R-:W-:Y:S02]  /*bda0*/  MOV R40, R34 ;  /* 0x0000002200287202 */ /* 0x000fe40000000f00 */
[----:B------:R-:W-:Y:S02]  /*bdb0*/  F2FP.F16.F32.PACK_AB R28, R65, R64 ;  /* 0x00000040411c723e */ /* 0x000fe400000000ff */
[----:B------:R-:W-:Y:S01]  /*bdc0*/  F2FP.F16.F32.PACK_AB R29, R67, R66 ;  /* 0x00000042431d723e */ /* 0x000fe200000000ff */
[----:B-1----:R-:W1:Y:S01]  /*bdd0*/  LDC.64 R12, c[0x0][0xc00] ;  /* 0x00030000ff0c7b82 */ /* 0x002e620000000a00 */
[----:B------:R-:W-:Y:S02]  /*bde0*/  F2FP.F16.F32.PACK_AB R30, R69, R68 ;  /* 0x00000044451e723e */ /* 0x000fe400000000ff */
[----:B------:R-:W-:-:S02]  /*bdf0*/  F2FP.F16.F32.PACK_AB R31, R71, R70 ;  /* 0x00000046471f723e */ /* 0x000fc400000000ff */
[----:B------:R-:W-:Y:S02]  /*be00*/  LOP3.LUT R36, R36, R153, RZ, 0x3c, !PT ;  /* 0x0000009924247212 */ /* 0x000fe400078e3cff */
[----:B------:R-:W-:Y:S01]  /*be10*/  F2FP.F16.F32.PACK_AB R32, R73, R72 ;  /* 0x000000484920723e */ /* 0x000fe200000000ff */
[----:B------:R-:W-:Y:S01]  /*be20*/  STSM.16.M88.4 [R120], R28 ;  /* 0x0000001c78007844 */ /* 0x000fe20000000200 */
[----:B------:R-:W-:Y:S01]  /*be30*/  F2FP.F16.F32.PACK_AB R33, R75, R74 ;  /* 0x0000004a4b21723e */ /* 0x000fe200000000ff */
[----:B------:R-:W3:Y:S01]  /*be40*/  LDC R68, c[0x0][0xbe8] ;  /* 0x0002fa00ff447b82 */ /* 0x000ee20000000800 */
[----:B------:R-:W-:Y:S02]  /*be50*/  F2FP.F16.F32.PACK_AB R34, R77, R76 ;  /* 0x0000004c4d22723e */ /* 0x000fe400000000ff */
[----:B------:R-:W-:Y:S02]  /*be60*/  F2FP.F16.F32.PACK_AB R35, R79, R78 ;  /* 0x0000004e4f23723e */ /* 0x000fe400000000ff */
[----:B------:R-:W-:-:S02]  /*be70*/  F2FP.F16.F32.PACK_AB R4, R81, R80 ;  /* 0x000000505104723e */ /* 0x000fc400000000ff */
[----:B------:R-:W-:Y:S01]  /*be80*/  F2FP.F16.F32.PACK_AB R5, R47, R82 ;  /* 0x000000522f05723e */ /* 0x000fe200000000ff */
[----:B------:R-:W-:Y:S01]  /*be90*/  STSM.16.M88.4 [R103], R32 ;  /* 0x0000002067007844 */ /* 0x000fe20000000200 */
[----:B------:R-:W-:Y:S02]  /*bea0*/  F2FP.F16.F32.PACK_AB R6, R85, R84 ;  /* 0x000000545506723e */ /* 0x000fe400000000ff */
[----:B------:R-:W-:Y:S02]  /*beb0*/  F2FP.F16.F32.PACK_AB R7, R87, R86 ;  /* 0x000000565707723e */ /* 0x000fe400000000ff */
[----:B------:R-:W-:Y:S01]  /*bec0*/  F2FP.F16.F32.PACK_AB R8, R89, R88 ;  /* 0x000000585908723e */ /* 0x000fe200000000ff */
[----:B-1----:R-:W-:Y:S01]  /*bed0*/  IMAD.WIDE R12, R204, 0x4, R12 ;  /* 0x00000004cc0c7825 */ /* 0x002fe200078e020c */
[----:B------:R-:W-:Y:S01]  /*bee0*/  F2FP.F16.F32.PACK_AB R9, R91, R90 ;  /* 0x0000005a5b09723e */ /* 0x000fe200000000ff */
[----:B------:R1:W-:Y:S01]  /*bef0*/  STSM.16.M88.4 [R102], R4 ;  /* 0x0000000466007844 */ /* 0x0003e20000000200 */
[----:B------:R-:W-:-:S02]  /*bf00*/  F2FP.F16.F32.PACK_AB R10, R93, R92 ;  /* 0x0000005c5d0a723e */ /* 0x000fc400000000ff */
[----:B------:R-:W-:Y:S02]  /*bf10*/  F2FP.F16.F32.PACK_AB R11, R95, R94 ;  /* 0x0000005e5f0b723e */ /* 0x000fe400000000ff */
[----:B------:R-:W-:Y:S02]  /*bf20*/  MOV R37, R36 ;  /* 0x0000002400257202 */ /* 0x000fe40000000f00 */
[----:B------:R-:W-:Y:S01]  /*bf30*/  ISETP.NE.U32.AND P2, PT, RZ, UR4, PT ;  /* 0x00000004ff007c0c */ /* 0x000fe2000bf45070 */
[----:B------:R-:W-:Y:S01]  /*bf40*/  STSM.16.M88.4 [R83], R8 ;  /* 0x0000000853007844 */ /* 0x000fe20000000200 */
[----:B--2---:R-:W-:Y:S02]  /*bf50*/  ISETP.NE.U32.AND P0, PT, R44, RZ, PT ;  /* 0x000000ff2c00720c */ /* 0x004fe40003f05070 */
[----:B------:R-:W-:Y:S01]  /*bf60*/  MOV R36, RZ ;  /* 0x000000ff00247202 */ /* 0x000fe20000000f00 */
[----:B------:R-:W-:Y:S01]  /*bf70*/  STSM.16.M88.4 [R40], R96 ;  /* 0x0000006028007844 */ /* 0x000fe20000000200 */
[----:B------:R-:W-:-:S02]  /*bf80*/  ISETP.NE.AND.EX P2, PT, RZ, UR5, PT, P2 ;  /* 0x00000005ff007c0c */ /* 0x000fc4000bf45320 */
[----:B------:R-:W-:Y:S01]  /*bf90*/  ISETP.NE.AND.EX P0, PT, R45, RZ, PT, P0 ;  /* 0x000000ff2d00720c */ /* 0x000fe20003f05300 */
[----:B------:R-:W-:Y:S04]  /*bfa0*/  STSM.16.M88.4 [R37], R104 ;  /* 0x0000006825007844 */ /* 0x000fe80000000200 */
[----:B------:R2:W-:Y:S01]  /*bfb0*/  STSM.16.M88.4 [R3], R112 ;  /* 0x0000007003007844 */ /* 0x0005e20000000200 */
[----:B------:R-:W-:Y:S05]  /*bfc0*/  BAR.SYNC.DEFER_BLOCKING 0x1, 0x100 ;  /* 0x0044000000007b1d */ /* 0x000fea0000010000 */
[----:B-1----:R-:W-:Y:S01]  /*bfd0*/  @P2 LEA R4, P3, R204, UR4, 0x2 ;  /* 0x00000004cc042c11 */ /* 0x002fe2000f8610ff */
[----:B------:R-:W-:-:S03]  /*bfe0*/  ULDC UR4, c[0x0][0xa88] ;  /* 0x0002a20000047ab9 */ /* 0x000fc60000000800 */
[----:B------:R-:W-:Y:S01]  /*bff0*/  @P2 LEA.HI.X R5, R204, UR5, R208, 0x2, P3 ;  /* 0x00000005cc052c11 */ /* 0x000fe200098f14d0 */
[----:B--2---:R-:W-:Y:S01]  /*c000*/  IMAD.U32 R3, RZ, RZ, UR4 ;  /* 0x00000004ff037e24 */ /* 0x004fe2000f8e00ff */
[----:B------:R1:W5:Y:S01]  /*c010*/  @P0 LDG.E R36, desc[UR60][R12.64] ;  /* 0x0000003c0c240981 */ /* 0x000362000c1e1900 */
[----:B---3--:R-:W-:-:S04]  /*c020*/  ISETP.NE.AND P1, PT, R68, 0x1, PT ;  /* 0x000000014400780c */ /* 0x008fc80003f25270 */
[----:B------:R1:W5:Y:S09]  /*c030*/  @P2 LDG.E R3, desc[UR60][R4.64] ;  /* 0x0000003c04032981 */ /* 0x000372000c1e1900 */
[----:B------:R-:W2:Y:S08]  /*c040*/  @P1 LDC R6, c[0x0][0xbec] ;  /* 0x0002fb00ff061b82 */ /* 0x000eb00000000800 */
[----:B------:R-:W3:Y:S01]  /*c050*/  @P1 LDC R9, c[0x0][0xbf0] ;  /* 0x0002fc00ff091b82 */ /* 0x000ee20000000800 */
[----:B-1----:R-:W-:Y:S05]  /*c060*/  @P2 BRA `(.L_x_3836) ;  /* 0x0000000000102947 */ /* 0x002fea0003800000 */
[----:B------:R-:W-:Y:S05]  /*c070*/  @!P0 BRA `(.L_x_3836) ;  /* 0x00000000000c8947 */ /* 0x000fea0003800000 */
[----:B------:R-:W4:Y:S04]  /*c080*/  LDG.E R4, desc[UR60][R12.64] ;  /* 0x0000003c0c047981 */ /* 0x000f28000c1e1900 */
[----:B-----5:R-:W4:Y:S02]  /*c090*/  LDG.E R3, desc[UR60][R12.64+0x4] ;  /* 0x0000043c0c037981 */ /* 0x020f24000c1e1900 */
[----:B----4-:R-:W-:-:S07]  /*c0a0*/  IMAD.IADD R3, R3, 0x1, -R4 ;  /* 0x0000000103037824 */ /* 0x010fce00078e0a04 */
.L_x_3836:
[----:B------:R-:W-:Y:S01]  /*c0b0*/  SHF.R.S32.HI R39, RZ, 0x1f, R206 ;  /* 0x0000001fff277819 */ /* 0x000fe200000114ce */
[C---:B------:R-:W-:Y:S01]  /*c0c0*/  IMAD R13, R207.reuse, 0x80, R215 ;  /* 0x00000080cf0d7824 */ /* 0x040fe200078e02d7 */
[----:B------:R-:W-:Y:S01]  /*c0d0*/  ULDC.64 UR4, c[0x0][0xb90] ;  /* 0x0002e40000047ab9 */ /* 0x000fe20000000a00 */
[----:B-----5:R-:W-:Y:S01]  /*c0e0*/  SHF.R.S32.HI R37, RZ, 0x1f, R36 ;  /* 0x0000001fff257819 */ /* 0x020fe20000011424 */
[----:B------:R-:W-:Y:S01]  /*c0f0*/  IMAD R14, R207, 0x80, R213 ;  /* 0x00000080cf0e7824 */ /* 0x000fe200078e02d5 */
[----:B------:R-:W-:Y:S01]  /*c100*/  SEL R208, R208, RZ, !P0 ;  /* 0x000000ffd0d07207 */ /* 0x000fe20004000000 */
[----:B------:R-:W-:Y:S01]  /*c110*/  IMAD R5, R39, UR4, RZ ;  /* 0x0000000427057c24 */ /* 0x000fe2000f8e02ff */
[----:B------:R-:W-:Y:S01]  /*c120*/  SEL R69, R204, RZ, !P0 ;  /* 0x000000ffcc457207 */ /* 0x000fe20004000000 */
[----:B--2---:R-:W-:Y:S01]  /*c130*/  @P1 IMAD.HI.U32 R6, R13, R6, RZ ;  /* 0x000000060d061227 */ /* 0x004fe200078e00ff */
[----:B------:R-:W1:Y:S03]  /*c140*/  @P1 LDC R73, c[0x0][0xbec] ;  /* 0x0002fb00ff491b82 */ /* 0x000e660000000800 */
[----:B------:R-:W-:Y:S01]  /*c150*/  IMAD.MOV.U32 R7, RZ, RZ, R13 ;  /* 0x000000ffff077224 */ /* 0x000fe200078e000d */
[----:B---3--:R-:W-:Y:S01]  /*c160*/  @P1 SHF.R.U32.HI R7, RZ, R9, R6 ;  /* 0x00000009ff071219 */ /* 0x008fe20000011606 */
[----:B------:R-:W-:-:S02]  /*c170*/  IMAD R11, R206, UR5, R5 ;  /* 0x00000005ce0b7c24 */ /* 0x000fc4000f8e0205 */
[----:B------:R-:W-:Y:S01]  /*c180*/  IMAD.WIDE.U32 R4, R206, UR4, R36 ;  /* 0x00000004ce047c25 */ /* 0x000fe2000f8e0024 */
[----:B------:R-:W-:-:S03]  /*c190*/  ULDC.64 UR4, c[0x0][0xb98] ;  /* 0x0002e60000047ab9 */ /* 0x000fc60000000a00 */
[----:B------:R-:W-:Y:S02]  /*c1a0*/  IMAD R9, R209, 0x40, R18 ;  /* 0x00000040d1097824 */ /* 0x000fe400078e0212 */
[----:B------:R-:W-:Y:S02]  /*c1b0*/  IMAD.IADD R5, R5, 0x1, R11 ;  /* 0x0000000105057824 */ /* 0x000fe400078e020b */
[----:B------:R-:W-:Y:S02]  /*c1c0*/  IMAD.MOV R11, RZ, RZ, -R7 ;  /* 0x000000ffff0b7224 */ /* 0x000fe400078e0a07 */
[----:B------:R-:W-:-:S04]  /*c1d0*/  IMAD.WIDE R20, R9, 0x2, R20 ;  /* 0x0000000209147825 */ /* 0x000fc800078e0214 */
[----:B------:R-:W-:Y:S01]  /*c1e0*/  IMAD R6, R208, UR4, RZ ;  /* 0x00000004d0067c24 */ /* 0x000fe2000f8e02ff */
[C---:B------:R-:W-:Y:S01]  /*c1f0*/  IADD3 R29, P3, R20.reuse, 0x6000, RZ ;  /* 0x00006000141d7810 */ /* 0x040fe20007f7e0ff */
[----:B------:R-:W-:Y:S01]  /*c200*/  IMAD.WIDE.U32 R4, R69, UR4, R4 ;  /* 0x0000000445047c25 */ /* 0x000fe2000f8e0004 */
[----:B------:R-:W-:Y:S02]  /*c210*/  IADD3 R25, P5, R20, 0x3000, RZ ;  /* 0x0000300014197810 */ /* 0x000fe40007fbe0ff */
[----:B------:R-:W-:Y:S01]  /*c220*/  LOP3.LUT R28, R29, 0x380, RZ, 0xc0, !PT ;  /* 0x000003801d1c7812 */ /* 0x000fe200078ec0ff */
[----:B------:R-:W-:Y:S01]  /*c230*/  IMAD R9, R68, R11, R13 ;  /* 0x0000000b44097224 */ /* 0x000fe200078e020d */
[----:B------:R-:W-:Y:S01]  /*c240*/  SHF.R.S32.HI R11, RZ, 0x1f, R7 ;  /* 0x0000001fff0b7819 */ /* 0x000fe20000011407 */
[----:B------:R-:W-:Y:S01]  /*c250*/  IMAD R8, R69, UR5, R6 ;  /* 0x0000000545087c24 */ /* 0x000fe2000f8e0206 */
[----:B------:R-:W-:Y:S01]  /*c260*/  IADD3 R4, P0, R7, R4, RZ ;  /* 0x0000000407047210 */ /* 0x000fe20007f1e0ff */
[----:B------:R-:W-:Y:S01]  /*c270*/  ULDC.64 UR4, c[0x0][0xb88] ;  /* 0x0002e20000047ab9 */ /* 0x000fe20000000a00 */
[----:B------:R-:W-:Y:S01]  /*c280*/  SHF.R.S32.HI R6, RZ, 0x1f, R9 ;  /* 0x0000001fff067819 */ /* 0x000fe20000011409 */
[----:B------:R-:W-:Y:S01]  /*c290*/  IMAD R71, R3, R68, RZ ;  /* 0x0000004403477224 */ /* 0x000fe200078e02ff */
[----:B------:R-:W-:-:S02]  /*c2a0*/  IADD3.X R5, R11, R5, R8, P0, !PT ;  /* 0x000000050b057210 */ /* 0x000fc400007fe408 */
[----:B------:R-:W-:Y:S01]  /*c2b0*/  IADD3 R7, P2, R20, 0x1000, RZ ;  /* 0x0000100014077810 */ /* 0x000fe20007f5e0ff */
[----:B------:R-:W-:Y:S01]  /*c2c0*/  IMAD R6, R6, UR4, RZ ;  /* 0x0000000406067c24 */ /* 0x000fe2000f8e02ff */
[C---:B------:R-:W-:Y:S01]  /*c2d0*/  IADD3 R13, P6, R20.reuse, 0x2000, RZ ;  /* 0x00002000140d7810 */ /* 0x040fe20007fde0ff */
[----:B------:R-:W-:Y:S01]  /*c2e0*/  IMAD.WIDE.U32 R4, R9, UR4, R4 ;  /* 0x0000000409047c25 */ /* 0x000fe2000f8e0004 */
[----:B------:R-:W-:Y:S02]  /*c2f0*/  LOP3.LUT R8, R7, 0x380, RZ, 0xc0, !PT ;  /* 0x0000038007087812 */ /* 0x000fe400078ec0ff */
[----:B------:R-:W-:Y:S01]  /*c300*/  IADD3 R53, P4, R20, 0x4000, RZ ;  /* 0x0000400014357810 */ /* 0x000fe20007f9e0ff */
[----:B------:R-:W-:Y:S01]  /*c310*/  IMAD R11, R9, UR5, R6 ;  /* 0x00000005090b7c24 */ /* 0x000fe2000f8e0206 */
[----:B------:R-:W-:Y:S01]  /*c320*/  ULDC.64 UR4, c[0x0][0xb50] ;  /* 0x0002d40000047ab9 */ /* 0x000fe20000000a00 */
[----:B------:R-:W-:Y:S01]  /*c330*/  SHF.R.U64 R8, R8, 0x3, RZ ;  /* 0x0000000308087819 */ /* 0x000fe200000012ff */
[----:B------:R-:W-:Y:S01]  /*c340*/  IMAD.X R9, RZ, RZ, R21, P2 ;  /* 0x000000ffff097224 */ /* 0x000fe200010e0615 */
[----:B------:R-:W-:Y:S01]  /*c350*/  LEA R10, P0, R4, UR4, 0x2 ;  /* 0x00000004040a7c11 */ /* 0x000fe2000f8010ff */
[----:B------:R-:W-:Y:S01]  /*c360*/  IMAD.IADD R5, R5, 0x1, R11 ;  /* 0x0000000105057824 */ /* 0x000fe200078e020b */
[----:B------:R-:W-:-:S02]  /*c370*/  LOP3.LUT R8, R8, R7, RZ, 0x3c, !PT ;  /* 0x0000000708087212 */ /* 0x000fc400078e3cff */
[----:B------:R-:W-:Y:S01]  /*c380*/  IADD3 R33, P2, R20, 0x7000, RZ ;  /* 0x0000700014217810 */ /* 0x000fe20007f5e0ff */
[----:B------:R-:W-:Y:S01]  /*c390*/  SHFL.IDX PT, R50, R10, RZ, 0x1c1f ;  /* 0x001c1fff0a327589 */ /* 0x000fe200000e0000 */
[----:B------:R-:W-:Y:S01]  /*c3a0*/  LEA.HI.X R7, R4, UR5, R5, 0x2, P0 ;  /* 0x0000000504077c11 */ /* 0x000fe200080f1405 */
[----:B------:R-:W-:Y:S01]  /*c3b0*/  VIADD R4, R14, 0x8 ;  /* 0x000000080e047836 */ /* 0x000fe20000000000 */
[----:B------:R-:W-:Y:S01]  /*c3c0*/  IADD3 R45, P0, R20, 0x5000, RZ ;  /* 0x00005000142d7810 */ /* 0x000fe20007f1e0ff */
[----:B------:R-:W-:Y:S01]  /*c3d0*/  SHFL.IDX PT, R58, R10, 0x1, 0x1c1f ;  /* 0x003c1f000a3a7f89 */ /* 0x000fe200000e0000 */
[----:B------:R-:W-:Y:S01]  /*c3e0*/  SHF.R.U64 R28, R28, 0x3, RZ ;  /* 0x000000031c1c7819 */ /* 0x000fe200000012ff */
[----:B------:R-:W-:Y:S01]  /*c3f0*/  ULDC.64 UR4, c[0x0][0xaa0] ;  /* 0x0002a80000047ab9 */ /* 0x000fe20000000a00 */
[----:B------:R-:W-:Y:S01]  /*c400*/  LOP3.LUT R44, R45, 0x380, RZ, 0xc0, !PT ;  /* 0x000003802d2c7812 */ /* 0x000fe200078ec0ff */
[----:B------:R-:W2:Y:S01]  /*c410*/  SHFL.IDX PT, R51, R7, RZ, 0x1c1f ;  /* 0x001c1fff07337589 */ /* 0x000ea200000e0000 */
[----:B------:R-:W-:-:S02]  /*c420*/  LOP3.LUT R32, R33, 0x380, RZ, 0xc0, !PT ;  /* 0x0000038021207812 */ /* 0x000fc400078ec0ff */
[----:B------:R-:W-:Y:S01]  /*c430*/  SHF.R.U64 R44, R44, 0x3, RZ ;  /* 0x000000032c2c7819 */ /* 0x000fe200000012ff */
[----:B------:R-:W3:Y:S01]  /*c440*/  SHFL.IDX PT, R59, R7, 0x1, 0x1c1f ;  /* 0x003c1f00073b7f89 */ /* 0x000ee200000e0000 */
[----:B------:R-:W-:Y:S02]  /*c450*/  LOP3.LUT R12, R13, 0x380, RZ, 0xc0, !PT ;  /* 0x000003800d0c7812 */ /* 0x000fe400078ec0ff */
[----:B------:R-:W-:Y:S02]  /*c460*/  LOP3.LUT R24, R25, 0x380, RZ, 0xc0, !PT ;  /* 0x0000038019187812 */ /* 0x000fe400078ec0ff */
[----:B------:R-:W-:Y:S02]  /*c470*/  LOP3.LUT R52, R53, 0x380, RZ, 0xc0, !PT ;  /* 0x0000038035347812 */ /* 0x000fe400078ec0ff */
[----:B------:R-:W-:Y:S01]  /*c480*/  LOP3.LUT R28, R28, R29, RZ, 0x3c, !PT ;  /* 0x0000001d1c1c7212 */ /* 0x000fe200078e3cff */
[--C-:B------:R-:W-:Y:S01]  /*c490*/  IMAD.X R29, RZ, RZ, R21.reuse, P3 ;  /* 0x000000ffff1d7224 */ /* 0x100fe200018e0615 */
[----:B------:R-:W-:Y:S01]  /*c4a0*/  LOP3.LUT R44, R44, R45, RZ, 0x3c, !PT ;  /* 0x0000002d2c2c7212 */ /* 0x000fe200078e3cff */
[----:B------:R-:W-:Y:S01]  /*c4b0*/  IMAD.X R45, RZ, RZ, R21, P0 ;  /* 0x000000ffff2d7224 */ /* 0x000fe200000e0615 */
[----:B------:R-:W-:-:S02]  /*c4c0*/  SHF.R.U64 R32, R32, 0x3, RZ ;  /* 0x0000000320207819 */ /* 0x000fc400000012ff */
[----:B------:R-:W-:Y:S02]  /*c4d0*/  IADD3 R6, P3, R20, 0xb000, RZ ;  /* 0x0000b00014067810 */ /* 0x000fe40007f7e0ff */
[----:B------:R-:W-:Y:S02]  /*c4e0*/  SHF.R.U64 R12, R12, 0x3, RZ ;  /* 0x000000030c0c7819 */ /* 0x000fe400000012ff */
[----:B------:R-:W-:Y:S01]  /*c4f0*/  SHF.R.U64 R24, R24, 0x3, RZ ;  /* 0x0000000318187819 */ /* 0x000fe200000012ff */
[--C-:B------:R-:W-:Y:S01]  /*c500*/  IMAD.X R49, RZ, RZ, R21.reuse, P3 ;  /* 0x000000ffff317224 */ /* 0x100fe200018e0615 */
[----:B------:R-:W-:Y:S02]  /*c510*/  SHF.R.U64 R52, R52, 0x3, RZ ;  /* 0x0000000334347819 */ /* 0x000fe400000012ff */
[----:B------:R-:W-:Y:S02]  /*c520*/  LOP3.LUT P0, RZ, R211, 0x3, RZ, 0xc0, !PT ;  /* 0x00000003d3ff7812 */ /* 0x000fe4000780c0ff */
[----:B------:R-:W-:Y:S01]  /*c530*/  LOP3.LUT R32, R32, R33, RZ, 0x3c, !PT ;  /* 0x0000002120207212 */ /* 0x000fe200078e3cff */
[----:B------:R-:W-:Y:S01]  /*c540*/  IMAD.X R33, RZ, RZ, R21, P2 ;  /* 0x000000ffff217224 */ /* 0x000fe200010e0615 */
[----:B------:R-:W-:-:S02]  /*c550*/  LOP3.LUT R3, R6, 0x380, RZ, 0xc0, !PT ;  /* 0x0000038006037812 */ /* 0x000fc400078ec0ff */
[----:B------:R-:W-:Y:S01]  /*c560*/  LOP3.LUT R12, R12, R13, RZ, 0x3c, !PT ;  /* 0x0000000d0c0c7212 */ /* 0x000fe200078e3cff */
[--C-:B------:R-:W-:Y:S01]  /*c570*/  IMAD.X R13, RZ, RZ, R21.reuse, P6 ;  /* 0x000000ffff0d7224 */ /* 0x100fe200030e0615 */
[----:B------:R-:W-:Y:S02]  /*c580*/  LOP3.LUT R24, R24, R25, RZ, 0x3c, !PT ;  /* 0x0000001918187212 */ /* 0x000fe400078e3cff */
[----:B------:R-:W-:Y:S01]  /*c590*/  LOP3.LUT R52, R52, R53, RZ, 0x3c, !PT ;  /* 0x0000003534347212 */ /* 0x000fe200078e3cff */
[----:B------:R-:W-:Y:S01]  /*c5a0*/  IMAD.X R53, RZ, RZ, R21, P4 ;  /* 0x000000ffff357224 */ /* 0x000fe200020e0615 */
[----:B------:R-:W-:Y:S02]  /*c5b0*/  ISETP.GE.OR P2, PT, R14, R71, P0 ;  /* 0x000000470e00720c */ /* 0x000fe40000746670 */
[----:B------:R-:W-:Y:S02]  /*c5c0*/  IADD3.X R25, RZ, R21, RZ, P5, !PT ;  /* 0x00000015ff197210 */ /* 0x000fe40002ffe4ff */
[----:B------:R-:W-:-:S02]  /*c5d0*/  ISETP.GE.OR P0, PT, R4, R71, P0 ;  /* 0x000000470400720c */ /* 0x000fc40000706670 */
[C---:B------:R-:W-:Y:S02]  /*c5e0*/  IADD3 R65, P6, R20.reuse, 0x8000, RZ ;  /* 0x0000800014417810 */ /* 0x040fe40007fde0ff */
[C---:B------:R-:W-:Y:S02]  /*c5f0*/  IADD3 R61, P5, R20.reuse, 0x9000, RZ ;  /* 0x00009000143d7810 */ /* 0x040fe40007fbe0ff */
[C---:B------:R-:W-:Y:S02]  /*c600*/  IADD3 R57, P4, R20.reuse, 0xa000, RZ ;  /* 0x0000a00014397810 */ /* 0x040fe40007f9e0ff */
[----:B------:R-:W-:Y:S01]  /*c610*/  LOP3.LUT R5, R20, 0x380, RZ, 0xc0, !PT ;  /* 0x0000038014057812 */ /* 0x000fe200078ec0ff */
[----:B--2---:R2:W-:Y:S01]  /*c620*/  @!P2 ST.E desc[UR60][R50.64], R0 ;  /* 0x000000003200a985 */ /* 0x0045e2000c10193c */
[----:B------:R-:W-:Y:S02]  /*c630*/  SHF.R.U64 R3, R3, 0x3, RZ ;  /* 0x0000000303037819 */ /* 0x000fe400000012ff */
[----:B------:R-:W-:Y:S01]  /*c640*/  LOP3.LUT R64, R65, 0x380, RZ, 0xc0, !PT ;  /* 0x0000038041407812 */ /* 0x000fe200078ec0ff */
[----:B---3--:R3:W-:Y:S01]  /*c650*/  @!P0 ST.E desc[UR60][R58.64], R2 ;  /* 0x000000023a008985 */ /* 0x0087e2000c10193c */
[----:B------:R-:W-:-:S02]  /*c660*/  LOP3.LUT R60, R61, 0x380, RZ, 0xc0, !PT ;  /* 0x000003803d3c7812 */ /* 0x000fc400078ec0ff */
[----:B------:R-:W-:Y:S01]  /*c670*/  LOP3.LUT R56, R57, 0x380, RZ, 0xc0, !PT ;  /* 0x0000038039387812 */ /* 0x000fe200078ec0ff */
[----:B------:R-:W5:Y:S01]  /*c680*/  LD.E.128 R8, desc[UR60][R8.64] ;  /* 0x0000003c08087980 */ /* 0x000f62000c101d00 */
[----:B------:R-:W-:Y:S02]  /*c690*/  SHF.R.U64 R5, R5, 0x3, RZ ;  /* 0x0000000305057819 */ /* 0x000fe400000012ff */
[----:B------:R-:W-:Y:S01]  /*c6a0*/  LOP3.LUT R48, R3, R6, RZ, 0x3c, !PT ;  /* 0x0000000603307212 */ /* 0x000fe200078e3cff */
[----:B------:R-:W-:Y:S01]  /*c6b0*/  IMAD R3, R37, UR4, RZ ;  /* 0x0000000425037c24 */ /* 0x000fe2000f8e02ff */
[----:B------:R-:W-:Y:S01]  /*c6c0*/  SHF.R.U64 R64, R64, 0x3, RZ ;  /* 0x0000000340407819 */ /* 0x000fe200000012ff */
[----:B------:R-:W4:Y:S01]  /*c6d0*/  @P1 LDC R37, c[0x0][0xbf0] ;  /* 0x0002fc00ff251b82 */ /* 0x000f220000000800 */
[----:B------:R-:W-:Y:S01]  /*c6e0*/  SHF.R.U64 R60, R60, 0x3, RZ ;  /* 0x000000033c3c7819 */ /* 0x000fe200000012ff */
[----:B--2---:R-:W-:Y:S01]  /*c6f0*/  IMAD R0, R205, 0x20, R209 ;  /* 0x00000020cd007824 */ /* 0x004fe200078e02d1 */
[----:B------:R-:W-:Y:S01]  /*c700*/  SHF.R.U64 R56, R56, 0x3, RZ ;  /* 0x0000000338387819 */ /* 0x000fe200000012ff */
[----:B------:R-:W5:Y:S01]  /*c710*/  LD.E.128 R12, desc[UR60][R12.64] ;  /* 0x0000003c0c0c7980 */ /* 0x000f62000c101d00 */
[----:B------:R-:W-:-:S02]  /*c720*/  LOP3.LUT R20, R5, R20, RZ, 0x3c, !PT ;  /* 0x0000001405147212 */ /* 0x000fc400078e3cff */
[----:B------:R-:W-:Y:S01]  /*c730*/  LOP3.LUT R64, R64, R65, RZ, 0x3c, !PT ;  /* 0x0000004140407212 */ /* 0x000fe200078e3cff */
[--C-:B------:R-:W-:Y:S01]  /*c740*/  IMAD.X R65, RZ, RZ, R21.reuse, P6 ;  /* 0x000000ffff417224 */ /* 0x100fe200030e0615 */
[----:B------:R-:W-:Y:S01]  /*c750*/  LOP3.LUT R60, R60, R61, RZ, 0x3c, !PT ;  /* 0x0000003d3c3c7212 */ /* 0x000fe200078e3cff */
[--C-:B------:R-:W-:Y:S01]  /*c760*/  IMAD.X R61, RZ, RZ, R21.reuse, P5 ;  /* 0x000000ffff3d7224 */ /* 0x100fe200028e0615 */
[----:B------:R-:W-:Y:S01]  /*c770*/  LOP3.LUT R56, R56, R57, RZ, 0x3c, !PT ;  /* 0x0000003938387212 */ /* 0x000fe200078e3cff */
[----:B------:R-:W-:Y:S01]  /*c780*/  IMAD.X R57, RZ, RZ, R21, P4 ;  /* 0x000000ffff397224 */ /* 0x000fe200020e0615 */
[----:B------:R2:W5:Y:S04]  /*c790*/  LD.E.128 R4, desc[UR60][R20.64] ;  /* 0x0000003c14047980 */ /* 0x000568000c101d00 */
[----:B------:R-:W5:Y:S04]  /*c7a0*/  LD.E.128 R24, desc[UR60][R24.64] ;  /* 0x0000003c18187980 */ /* 0x000f68000c101d00 */
[----:B------:R-:W5:Y:S01]  /*c7b0*/  LD.E.128 R52, desc[UR60][R52.64] ;  /* 0x0000003c34347980 */ /* 0x000f62000c101d00 */
[----:B--2---:R-:W-:-:S02]  /*c7c0*/  IMAD R21, R36, UR5, R3 ;  /* 0x0000000524157c24 */ /* 0x004fc4000f8e0203 */
[----:B---3--:R-:W-:Y:S01]  /*c7d0*/  IMAD.WIDE.U32 R2, R36, UR4, RZ ;  /* 0x0000000424027c25 */ /* 0x008fe2000f8e00ff */
[----:B------:R-:W-:Y:S01]  /*c7e0*/  ULDC.64 UR4, c[0x0][0xae8] ;  /* 0x0002ba0000047ab9 */ /* 0x000fe20000000a00 */
[----:B------:R-:W5:Y:S03]  /*c7f0*/  LD.E.128 R44, desc[UR60][R44.64] ;  /* 0x0000003c2c2c7980 */ /* 0x000f66000c101d00 */
[----:B------:R-:W-:Y:S01]  /*c800*/  IADD3 R3, R3, R21, RZ ;  /* 0x0000001503037210 */ /* 0x000fe20007ffe0ff */
        /* <DEDUP_REMOVED lines=8> */
[----:B-1----:R-:W-:-:S03]  /*c890*/  @P1 IMAD.HI.U32 R0, R36, R73, RZ ;  /* 0x0000004924001227 */ /* 0x002fc600078e00ff */
[----:B------:R-:W5:Y:S01]  /*c8a0*/  LD.E.128 R60, desc[UR60][R60.64] ;  /* 0x0000003c3c3c7980 */ /* 0x000f62000c101d00 */
[----:B------:R-:W-:Y:S02]  /*c8b0*/  IMAD.IADD R3, R3, 0x1, R21 ;  /* 0x0000000103037824 */ /* 0x000fe400078e0215 */
[----:B------:R-:W-:Y:S01]  /*c8c0*/  IMAD.MOV.U32 R21, RZ, RZ, R36 ;  /* 0x000000ffff157224 */ /* 0x000fe200078e0024 */
[----:B----4-:R-:W-:Y:S01]  /*c8d0*/  @P1 SHF.R.U32.HI R21, RZ, R37, R0 ;  /* 0x00000025ff151219 */ /* 0x010fe20000011600 */
[----:B------:R-:W-:Y:S01]  /*c8e0*/  IMAD R20, R208, UR4, RZ ;  /* 0x00000004d0147c24 */ /* 0x000fe2000f8e02ff */
[----:B------:R-:W5:Y:S01]  /*c8f0*/  LD.E.128 R56, desc[UR60][R56.64] ;  /* 0x0000003c38387980 */ /* 0x000f62000c101d00 */
[C---:B------:R-:W-:Y:S01]  /*c900*/  IMAD.WIDE.U32 R2, R69.reuse, UR4, R2 ;  /* 0x0000000445027c25 */ /* 0x040fe2000f8e0002 */
[--C-:B------:R-:W-:Y:S02]  /*c910*/  SHF.R.S32.HI R0, RZ, 0x1f, R21.reuse ;  /* 0x0000001fff007819 */ /* 0x100fe40000011415 */
[----:B------:R-:W5:Y:S01]  /*c920*/  LD.E.128 R48, desc[UR60][R48.64] ;  /* 0x0000003c30307980 */ /* 0x000f62000c101d00 */
[----:B------:R-:W-:Y:S01]  /*c930*/  IMAD R37, R69, UR5, R20 ;  /* 0x0000000545257c24 */ /* 0x000fe2000f8e0214 */
[----:B------:R-:W-:Y:S01]  /*c940*/  ULDC.64 UR4, c[0x0][0xae0] ;  /* 0x0002b80000047ab9 */ /* 0x000fe20000000a00 */
[----:B------:R-:W-:Y:S01]  /*c950*/  IMAD.MOV R39, RZ, RZ, -R21 ;  /* 0x000000ffff277224 */ /* 0x000fe200078e0a15 */
        /* <DEDUP_REMOVED lines=8> */
[----:B------:R-:W-:Y:S02]  /*c9e0*/  IMAD R37, R68, R39, R36 ;  /* 0x0000002744257224 */ /* 0x000fe400078e0224 */
[C---:B------:R-:W-:Y:S02]  /*c9f0*/  IMAD R39, R21.reuse, UR5, R0 ;  /* 0x0000000515277c24 */ /* 0x040fe4000f8e0200 */
[----:B------:R-:W-:Y:S01]  /*ca00*/  IMAD.WIDE.U32 R2, R21, UR4, R2 ;  /* 0x0000000415027c25 */ /* 0x000fe2000f8e0002 */
[----:B------:R-:W-:Y:S01]  /*ca10*/  SHF.R.S32.HI R0, RZ, 0x1f, R37 ;  /* 0x0000001fff007819 */ /* 0x000fe20000011425 */
[----:B------:R-:W-:Y:S02]  /*ca20*/  ULDC.64 UR4, c[0x0][0xad8] ;  /* 0x0002b60000047ab9 */ /* 0x000fe40000000a00 */
[----:B------:R-:W-:-:S02]  /*ca30*/  IMAD.IADD R3, R3, 0x1, R39 ;  /* 0x0000000103037824 */ /* 0x000fc400078e0227 */
[----:B------:R-:W-:Y:S02]  /*ca40*/  IMAD R20, R0, UR4, RZ ;  /* 0x0000000400147c24 */ /* 0x000fe4000f8e02ff */
[----:B------:R-:W-:Y:S02]  /*ca50*/  IMAD R68, R207, 0x80, R209 ;  /* 0x00000080cf447824 */ /* 0x000fe400078e02d1 */
[C---:B------:R-:W-:Y:S02]  /*ca60*/  IMAD R21, R37.reuse, UR5, R20 ;  /* 0x0000000525157c24 */ /* 0x040fe4000f8e0214 */
[----:B------:R-:W-:Y:S01]  /*ca70*/  IMAD.WIDE.U32 R2, R37, UR4, R2 ;  /* 0x0000000425027c25 */ /* 0x000fe2000f8e0002 */
[C---:B------:R-:W-:Y:S01]  /*ca80*/  ISETP.GE.AND P2, PT, R68.reuse, R71, PT ;  /* 0x000000474400720c */ /* 0x040fe20003f46270 */
[----:B------:R-:W-:Y:S02]  /*ca90*/  ULDC.64 UR4, c[0x0][0xa80] ;  /* 0x0002a00000047ab9 */ /* 0x000fe40000000a00 */
[----:B------:R-:W-:Y:S01]  /*caa0*/  VIADD R0, R68, 0x20 ;  /* 0x0000002044007836 */ /* 0x000fe20000000000 */
[----:B------:R-:W-:Y:S01]  /*cab0*/  LEA R39, P3, R2, UR4, 0x1 ;  /* 0x0000000402277c11 */ /* 0x000fe2000f8608ff */
[----:B------:R-:W-:-:S02]  /*cac0*/  IMAD.IADD R3, R3, 0x1, R21 ;  /* 0x0000000103037824 */ /* 0x000fc400078e0215 */
[----:B0-----:R-:W-:Y:S01]  /*cad0*/  VIADD R38, R38, 0x36820 ;  /* 0x0003682026267836 */ /* 0x001fe20000000000 */
[-C--:B------:R-:W-:Y:S02]  /*cae0*/  ISETP.GE.AND P1, PT, R0, R71.reuse, PT ;  /* 0x000000470000720c */ /* 0x080fe40003f26270 */
[----:B------:R-:W-:Y:S02]  /*caf0*/  IADD3 R0, R68, 0x40, RZ ;  /* 0x0000004044007810 */ /* 0x000fe40007ffe0ff */
        /* <DEDUP_REMOVED lines=8> */
[----:B------:R-:W-:Y:S02]  /*cb80*/  ULDC UR4, c[0x0][0xac8] ;  /* 0x0002b20000047ab9 */ /* 0x000fe40000000800 */
[----:B------:R-:W-:Y:S02]  /*cb90*/  ISETP.GE.AND P4, PT, R18, UR4, PT ;  /* 0x0000000412007c0c */ /* 0x000fe4000bf86270 */
[----:B------:R-:W-:Y:S02]  /*cba0*/  ISETP.GE.AND P3, PT, R19, UR4, PT ;  /* 0x0000000413007c0c */ /* 0x000fe4000bf66270 */
[----:B------:R-:W-:-:S09]  /*cbb0*/  ISETP.GE.AND P2, PT, R23, UR4, PT ;  /* 0x0000000417007c0c */ /* 0x000fd2000bf46270 */
[CC--:B-1----:R-:W-:Y:S02]  /*cbc0*/  @!P4 LEA R2, P6, R18.reuse, R36.reuse, 0x1 ;  /* 0x000000241202c211 */ /* 0x0c2fe400078c08ff */
[----:B------:R-:W-:Y:S02]  /*cbd0*/  @!P3 LEA R20, P5, R19, R36, 0x1 ;  /* 0x000000241314b211 */ /* 0x000fe400078a08ff */
[----:B--2---:R-:W-:Y:S02]  /*cbe0*/  @!P4 LEA.HI.X R3, R18, R0, R219, 0x1, P6 ;  /* 0x000000001203c211 */ /* 0x004fe400030f0cdb */
[----:B------:R-:W-:Y:S02]  /*cbf0*/  @!P2 LEA R36, P6, R23, R36, 0x1 ;  /* 0x000000241724a211 */ /* 0x000fe400078c08ff */
[-C--:B------:R-:W-:Y:S01]  /*cc00*/  @!P3 LEA.HI.X R21, R19, R0.reuse, R218, 0x1, P5 ;  /* 0x000000001315b211 */ /* 0x080fe200028f0cda */
[----:B-----5:R3:W-:Y:S01]  /*cc10*/  @!P4 ST.E.128 desc[UR60][R2.64], R4 ;  /* 0x000000040200c985 */ /* 0x0207e2000c101d3c */
[----:B------:R-:W-:-:S03]  /*cc20*/  @!P2 LEA.HI.X R37, R23, R0, R217, 0x1, P6 ;  /* 0x000000001725a211 */ /* 0x000fc600030f0cd9 */
[----:B------:R3:W-:Y:S04]  /*cc30*/  @!P3 ST.E.128 desc[UR60][R20.64], R52 ;  /* 0x000000341400b985 */ /* 0x0007e8000c101d3c */
[----:B------:R3:W-:Y:S02]  /*cc40*/  @!P2 ST.E.128 desc[UR60][R36.64], R64 ;  /* 0x000000402400a985 */ /* 0x0007e4000c101d3c */
.L_x_3838:
[----:B------:R-:W-:Y:S05]  /*cc50*/  BSYNC B1 ;  /* 0x0000000000017941 */ /* 0x000fea0003800000 */
.L_x_3837:
[----:B--2---:R2:W4:Y:S01]  /*cc60*/  SHFL.IDX PT, R0, R40, 0x1, 0x181f ;  /* 0x00381f0028007f89 */ /* 0x00452200000e0000 */
[----:B------:R-:W-:Y:S03]  /*cc70*/  BSSY B1, `(.L_x_3839) ;  /* 0x0000010000017945 */ /* 0x000fe60003800000 */
[----:B---3-5:R2:W3:Y:S01]  /*cc80*/  SHFL.IDX PT, R6, R39, 0x1, 0x181f ;  /* 0x00381f0027067f89 */ /* 0x0284e200000e0000 */
[----:B------:R-:W-:Y:S05]  /*cc90*/  @P1 BRA `(.L_x_3840) ;  /* 0x0000000000341947 */ /* 0x000fea0003800000 */
[----:B------:R-:W-:Y:S02]  /*cca0*/  ULDC UR4, c[0x0][0xac8] ;  /* 0x0002b20000047ab9 */ /* 0x000fe40000000800 */
[----:B------:R-:W-:Y:S02]  /*ccb0*/  ISETP.GE.AND P4, PT, R18, UR4, PT ;  /* 0x0000000412007c0c */ /* 0x000fe4000bf86270 */
[----:B------:R-:W-:Y:S02]  /*ccc0*/  ISETP.GE.AND P5, PT, R19, UR4, PT ;  /* 0x0000000413007c0c */ /* 0x000fe4000bfa6270 */
[----:B------:R-:W-:-:S09]  /*ccd0*/  ISETP.GE.AND P6, PT, R23, UR4, PT ;  /* 0x0000000417007c0c */ /* 0x000fd2000bfc6270 */
[CC--:B---3--:R-:W-:Y:S02]  /*cce0*/  @!P4 LEA R2, P1, R18.reuse, R6.reuse, 0x1 ;  /* 0x000000061202c211 */ /* 0x0c8fe400078208ff */
[-C--:B------:R-:W-:Y:S02]  /*ccf0*/  @!P5 LEA R4, P2, R19, R6.reuse, 0x1 ;  /* 0x000000061304d211 */ /* 0x080fe400078408ff */
[----:B------:R-:W-:Y:S02]  /*cd00*/  @!P6 LEA R6, P3, R23, R6, 0x1 ;  /* 0x000000061706e211 */ /* 0x000fe400078608ff */
[-C--:B----4-:R-:W-:Y:S02]  /*cd10*/  @!P4 LEA.HI.X R3, R18, R0.reuse, R219, 0x1, P1 ;  /* 0x000000001203c211 */ /* 0x090fe400008f0cdb */
[-C--:B------:R-:W-:Y:S02]  /*cd20*/  @!P5 LEA.HI.X R5, R19, R0.reuse, R218, 0x1, P2 ;  /* 0x000000001305d211 */ /* 0x080fe400010f0cda */
[----:B------:R-:W-:Y:S01]  /*cd30*/  @!P6 LEA.HI.X R7, R23, R0, R217, 0x1, P3 ;  /* 0x000000001707e211 */ /* 0x000fe200018f0cd9 */
[----:B------:R3:W-:Y:S04]  /*cd40*/  @!P4 ST.E.128 desc[UR60][R2.64], R8 ;  /* 0x000000080200c985 */ /* 0x0007e8000c101d3c */
[----:B------:R3:W-:Y:S04]  /*cd50*/  @!P5 ST.E.128 desc[UR60][R4.64], R44 ;  /* 0x0000002c0400d985 */ /* 0x0007e8000c101d3c */
[----:B------:R3:W-:Y:S02]  /*cd60*/  @!P6 ST.E.128 desc[UR60][R6.64], R60 ;  /* 0x0000003c0600e985 */ /* 0x0007e4000c101d3c */
.L_x_3840:
[----:B------:R-:W-:Y:S05]  /*cd70*/  BSYNC B1 ;  /* 0x0000000000017941 */ /* 0x000fea0003800000 */
.L_x_3839:
[----:B----4-:R4:W0:Y:S01]  /*cd80*/  SHFL.IDX PT, R0, R40, 0x2, 0x181f ;  /* 0x00581f0028007f89 */ /* 0x01082200000e0000 */
[----:B------:R-:W-:Y:S03]  /*cd90*/  BSSY B1, `(.L_x_3841) ;  /* 0x0000010000017945 */ /* 0x000fe60003800000 */
[----:B---3--:R4:W3:Y:S01]  /*cda0*/  SHFL.IDX PT, R6, R39, 0x2, 0x181f ;  /* 0x00581f0027067f89 */ /* 0x0088e200000e0000 */
        /* <DEDUP_REMOVED lines=8> */
[-C--:B0-----:R-:W-:Y:S02]  /*ce30*/  @!P3 LEA.HI.X R3, R18, R0.reuse, R219, 0x1, P0 ;  /* 0x000000001203b211 */ /* 0x081fe400000f0cdb */
[-C--:B------:R-:W-:Y:S02]  /*ce40*/  @!P4 LEA.HI.X R5, R19, R0.reuse, R218, 0x1, P1 ;  /* 0x000000001305c211 */ /* 0x080fe400008f0cda */
[----:B------:R-:W-:Y:S01]  /*ce50*/  @!P5 LEA.HI.X R7, R23, R0, R217, 0x1, P2 ;  /* 0x000000001707d211 */ /* 0x000fe200010f0cd9 */
[----:B------:R0:W-:Y:S04]  /*ce60*/  @!P3 ST.E.128 desc[UR60][R2.64], R12 ;  /* 0x0000000c0200b985 */ /* 0x0001e8000c101d3c */
[----:B------:R0:W-:Y:S04]  /*ce70*/  @!P4 ST.E.128 desc[UR60][R4.64], R28 ;  /* 0x0000001c0400c985 */ /* 0x0001e8000c101d3c */
[----:B------:R0:W-:Y:S02]  /*ce80*/  @!P5 ST.E.128 desc[UR60][R6.64], R56 ;  /* 0x000000380600d985 */ /* 0x0001e4000c101d3c */
.L_x_3842:
[----:B------:R-:W-:Y:S05]  /*ce90*/  BSYNC B1 ;  /* 0x0000000000017941 */ /* 0x000fea0003800000 */
.L_x_3841:
[----:B0-----:R-:W-:Y:S01]  /*cea0*/  VIADD R0, R68, 0x60 ;  /* 0x0000006044007836 */ /* 0x001fe20000000000 */
[----:B--2-4-:R-:W0:Y:S04]  /*ceb0*/  SHFL.IDX PT, R40, R40, 0x3, 0x181f ;  /* 0x00781f0028287f89 */ /* 0x014e2800000e0000 */
[----:B------:R-:W-:Y:S01]  /*cec0*/  ISETP.GE.AND P0, PT, R0, R71, PT ;  /* 0x000000470000720c */ /* 0x000fe20003f06270 */
[----:B---3--:R2:W3:-:S12]  /*ced0*/  SHFL.IDX PT, R6, R39, 0x3, 0x181f ;  /* 0x00781f0027067f89 */ /* 0x0084d800000e0000 */
[----:B--2---:R-:W-:Y:S05]  /*cee0*/  @P0 BRA `(.L_x_3843) ;  /* 0x0000000c00340947 */ /* 0x004fea0003800000 */
[----:B------:R-:W-:Y:S02]  /*cef0*/  ULDC UR4, c[0x0][0xac8] ;  /* 0x0002b20000047ab9 */ /* 0x000fe40000000800 */
[----:B------:R-:W-:Y:S02]  /*cf00*/  ISETP.GE.AND P2, PT, R18, UR4, PT ;  /* 0x0000000412007c0c */ /* 0x000fe4000bf46270 */
[----:B------:R-:W-:-:S11]  /*cf10*/  ISETP.GE.AND P3, PT, R19, UR4, PT ;  /* 0x0000000413007c0c */ /* 0x000fd6000bf66270 */
[CC--:B---3--:R-:W-:Y:S02]  /*cf20*/  @!P2 LEA R2, P0, R18.reuse, R6.reuse, 0x1 ;  /* 0x000000061202a211 */ /* 0x0c8fe400078008ff */
[C---:B------:R-:W-:Y:S02]  /*cf30*/  @!P3 LEA R4, P1, R19.reuse, R6, 0x1 ;  /* 0x000000061304b211 */ /* 0x040fe400078208ff */
[-C--:B0-----:R-:W-:Y:S02]  /*cf40*/  @!P2 LEA.HI.X R3, R18, R40.reuse, R219, 0x1, P0 ;  /* 0x000000281203a211 */ /* 0x081fe400000f0cdb */
[----:B------:R-:W-:Y:S02]  /*cf50*/  @!P3 LEA.HI.X R5, R19, R40, R218, 0x1, P1 ;  /* 0x000000281305b211 */ /* 0x000fe400008f0cda */
[----:B------:R-:W-:Y:S01]  /*cf60*/  ISETP.GE.AND P0, PT, R23, UR4, PT ;  /* 0x0000000417007c0c */ /* 0x000fe2000bf06270 */
[----:B------:R2:W-:Y:S04]  /*cf70*/  @!P2 ST.E.128 desc[UR60][R2.64], R24 ;  /* 0x000000180200a985 */ /* 0x0005e8000c101d3c */
[----:B------:R2:W-:Y:S08]  /*cf80*/  @!P3 ST.E.128 desc[UR60][R4.64], R32 ;  /* 0x000000200400b985 */ /* 0x0005f0000c101d3c */
[----:B------:R-:W-:Y:S05]  /*cf90*/  @P0 BRA `(.L_x_3843) ;  /* 0x0000000c00080947 */ /* 0x000fea0003800000 */
[----:B--2---:R-:W-:-:S04]  /*cfa0*/  LEA R2, P0, R23, R6, 0x1 ;  /* 0x0000000617027211 */ /* 0x004fc800078008ff */
[----:B------:R-:W-:-:S05]  /*cfb0*/  LEA.HI.X R3, R23, R40, R217, 0x1, P0 ;  /* 0x0000002817037211 */ /* 0x000fca00000f0cd9 */
[----:B------:R4:W-:Y:S01]  /*cfc0*/  ST.E.128 desc[UR60][R2.64], R48 ;  /* 0x0000003002007985 */ /* 0x0009e2000c101d3c */
[----:B------:R-:W-:Y:S05]  /*cfd0*/  BRA `(.L_x_3843) ;  /* 0x0000000800f87947 */ /* 0x000fea0003800000 */
.L_x_3835:
[----:B------:R-:W2:Y:S01]  /*cfe0*/  LDC.64 R4, c[0x0][0xc00] ;  /* 0x00030000ff047b82 */ /* 0x000ea20000000a00 */
[C---:B------:R-:W-:Y:S01]  /*cff0*/  IMAD.SHL.U32 R3, R204.reuse, 0x4, RZ ;  /* 0x00000004cc037824 */ /* 0x040fe200078e00ff */
[----:B------:R-:W-:Y:S01]  /*d000*/  SHF.L.U64.HI R0, R204, 0x2, R208 ;  /* 0x00000002cc007819 */ /* 0x000fe200000102d0 */
[----:B------:R-:W-:Y:S01]  /*d010*/  ULDC.64 UR4, c[0x0][0xc08] ;  /* 0x0003020000047ab9 */ /* 0x000fe20000000a00 */
[----:B------:R-:W-:-:S04]  /*d020*/  IMAD.MOV.U32 R6, RZ, RZ, RZ ;  /* 0x000000ffff067224 */ /* 0x000fc800078e00ff */
[----:B------:R-:W3:Y:S01]  /*d030*/  LDC R25, c[0x0][0xbe8] ;  /* 0x0002fa00ff197b82 */ /* 0x000ee20000000800 */
[----:B--2---:R-:W-:Y:S02]  /*d040*/  ISETP.NE.U32.AND P0, PT, R4, RZ, PT ;  /* 0x000000ff0400720c */ /* 0x004fe40003f05070 */
[----:B------:R-:W-:Y:S02]  /*d050*/  IADD3 R4, P1, R3, R4, RZ ;  /* 0x0000000403047210 */ /* 0x000fe40007f3e0ff */
[----:B------:R-:W-:-:S03]  /*d060*/  ISETP.NE.AND.EX P0, PT, R5, RZ, PT, P0 ;  /* 0x000000ff0500720c */ /* 0x000fc60003f05300 */
[----:B------:R-:W-:Y:S01]  /*d070*/  IMAD.X R5, R0, 0x1, R5, P1 ;  /* 0x0000000100057824 */ /* 0x000fe200008e0605 */
[----:B------:R-:W-:-:S04]  /*d080*/  ISETP.NE.U32.AND P1, PT, RZ, UR4, PT ;  /* 0x00000004ff007c0c */ /* 0x000fc8000bf25070 */
[----:B------:R-:W-:-:S05]  /*d090*/  ISETP.NE.AND.EX P1, PT, RZ, UR5, PT, P1 ;  /* 0x00000005ff007c0c */ /* 0x000fca000bf25310 */
[----:B------:R2:W5:Y:S08]  /*d0a0*/  @P0 LDG.E R6, desc[UR60][R4.64] ;  /* 0x0000003c04060981 */ /* 0x000570000c1e1900 */
[----:B------:R-:W-:Y:S01]  /*d0b0*/  @P1 IADD3 R2, P2, R3, UR4, RZ ;  /* 0x0000000403021c10 */ /* 0x000fe2000ff5e0ff */
[----:B------:R-:W-:-:S03]  /*d0c0*/  ULDC UR4, c[0x0][0xa88] ;  /* 0x0002a20000047ab9 */ /* 0x000fc60000000800 */
[----:B------:R-:W-:Y:S01]  /*d0d0*/  @P1 IADD3.X R3, R0, UR5, RZ, P2, !PT ;  /* 0x0000000500031c10 */ /* 0x000fe200097fe4ff */
[----:B------:R-:W-:-:S06]  /*d0e0*/  IMAD.U32 R0, RZ, RZ, UR4 ;  /* 0x00000004ff007e24 */ /* 0x000fcc000f8e00ff */
[----:B------:R2:W5:Y:S01]  /*d0f0*/  @P1 LDG.E R0, desc[UR60][R2.64] ;  /* 0x0000003c02001981 */ /* 0x000562000c1e1900 */
[----:B---3--:R-:W-:Y:S02]  /*d100*/  ISETP.NE.AND P2, PT, R25, 0x1, PT ;  /* 0x000000011900780c */ /* 0x008fe40003f45270 */
[----:B------:R-:W-:-:S11]  /*d110*/  ISETP.GE.AND P3, PT, R220, 0x80, PT ;  /* 0x00000080dc00780c */ /* 0x000fd60003f66270 */
[----:B------:R-:W3:Y:S08]  /*d120*/  @P2 LDC R12, c[0x0][0xbec] ;  /* 0x0002fb00ff0c2b82 */ /* 0x000ef00000000800 */
[----:B------:R-:W4:Y:S01]  /*d130*/  @P2 LDC R27, c[0x0][0xbf0] ;  /* 0x0002fc00ff1b2b82 */ /* 0x000f220000000800 */
[----:B--2---:R-:W-:Y:S05]  /*d140*/  @P1 BRA `(.L_x_3844) ;  /* 0x0000000000101947 */ /* 0x004fea0003800000 */
[----:B------:R-:W-:Y:S05]  /*d150*/  @!P0 BRA `(.L_x_3844) ;  /* 0x00000000000c8947 */ /* 0x000fea0003800000 */
[----:B------:R-:W2:Y:S04]  /*d160*/  LDG.E R3, desc[UR60][R4.64] ;  /* 0x0000003c04037981 */ /* 0x000ea8000c1e1900 */
[----:B-----5:R-:W2:Y:S02]  /*d170*/  LDG.E R0, desc[UR60][R4.64+0x4] ;  /* 0x0000043c04007981 */ /* 0x020ea4000c1e1900 */
[----:B--2---:R-:W-:-:S07]  /*d180*/  IMAD.IADD R0, R0, 0x1, -R3 ;  /* 0x0000000100007824 */ /* 0x004fce00078e0a03 */
.L_x_3844:
        /* <DEDUP_REMOVED lines=9> */
[----:B--2---:R-:W-:-:S04]  /*d220*/  IMAD R2, R207, 0x80, R2 ;  /* 0x00000080cf027824 */ /* 0x004fc800078e0202 */
[----:B------:R-:W-:-:S05]  /*d230*/  VIADD R8, R2, 0xffffff80 ;  /* 0xffffff8002087836 */ /* 0x000fca0000000000 */
[----:B------:R-:W-:-:S13]  /*d240*/  ISETP.GE.AND P0, PT, R8, R3, PT ;  /* 0x000000030800720c */ /* 0x000fda0003f06270 */
[----:B------:R-:W-:Y:S05]  /*d250*/  @P0 BRA `(.L_x_3846) ;  /* 0x0000000000840947 */ /* 0x000fea0003800000 */
[----:B------:R-:W-:Y:S01]  /*d260*/  ISETP.NE.AND P0, PT, R9, 0x1, PT ;  /* 0x000000010900780c */ /* 0x000fe20003f05270 */
[----:B------:R-:W-:Y:S01]  /*d270*/  ULDC.64 UR4, c[0x0][0xb90] ;  /* 0x0002e40000047ab9 */ /* 0x000fe20000000a00 */
[----:B------:R-:W-:Y:S01]  /*d280*/  MOV R2, R6 ;  /* 0x0000000600027202 */ /* 0x000fe20000000f00 */
[----:B------:R-:W-:Y:S02]  /*d290*/  IMAD R7, R10, UR4, RZ ;  /* 0x000000040a077c24 */ /* 0x000fe4000f8e02ff */
[----:B------:R-:W-:Y:S02]  /*d2a0*/  IMAD.MOV.U32 R3, RZ, RZ, R11 ;  /* 0x000000ffff037224 */ /* 0x000fe400078e000b */
[----:B------:R-:W-:Y:S02]  /*d2b0*/  IMAD.MOV.U32 R5, RZ, RZ, R8 ;  /* 0x000000ffff057224 */ /* 0x000fe400078e0008 */
[----:B------:R-:W-:-:S04]  /*d2c0*/  IMAD.WIDE.U32 R2, R206, UR4, R2 ;  /* 0x00000004ce027c25 */ /* 0x000fc8000f8e0002 */
[----:B------:R-:W2:Y:S01]  /*d2d0*/  @P0 LDC R15, c[0x0][0xbec] ;  /* 0x0002fb00ff0f0b82 */ /* 0x000ea20000000800 */
[----:B------:R-:W-:Y:S01]  /*d2e0*/  IMAD R7, R206, UR5, R7 ;  /* 0x00000005ce077c24 */ /* 0x000fe2000f8e0207 */
[----:B------:R-:W-:-:S03]  /*d2f0*/  ULDC.64 UR4, c[0x0][0xb98] ;  /* 0x0002e60000047ab9 */ /* 0x000fc60000000a00 */
[----:B------:R-:W-:-:S03]  /*d300*/  IMAD.IADD R3, R3, 0x1, R7 ;  /* 0x0000000103037824 */ /* 0x000fc600078e0207 */
[----:B------:R-:W5:Y:S01]  /*d310*/  @P0 LDC R21, c[0x0][0xbf0] ;  /* 0x0002fc00ff150b82 */ /* 0x000f620000000800 */
[----:B------:R-:W-:-:S04]  /*d320*/  IMAD.WIDE.U32 R2, R13, UR4, R2 ;  /* 0x000000040d027c25 */ /* 0x000fc8000f8e0002 */
[----:B--2---:R-:W-:-:S05]  /*d330*/  @P0 IMAD.HI.U32 R4, R8, R15, RZ ;  /* 0x0000000f08040227 */ /* 0x004fca00078e00ff */
        /* <DEDUP_REMOVED lines=19> */
.L_x_3846:
[----:B------:R-:W-:Y:S05]  /*d470*/  BSYNC B1 ;  /* 0x0000000000017941 */ /* 0x000fea0003800000 */
.L_x_3845:
[----:B------:R-:W-:Y:S01]  /*d480*/  ULDC.64 UR4, c[0x0][0xaa0] ;  /* 0x0002a80000047ab9 */ /* 0x000fe20000000a00 */
[----:B--2---:R-:W-:Y:S01]  /*d490*/  IMAD R4, R205, 0x20, R209 ;  /* 0x00000020cd047824 */ /* 0x004fe200078e02d1 */
[----:B------:R-:W-:Y:S01]  /*d4a0*/  BSSY B1, `(.L_x_3847) ;  /* 0x000003b000017945 */ /* 0x000fe20003800000 */
[----:B------:R-:W-:Y:S02]  /*d4b0*/  IMAD R3, R11, UR4, RZ ;  /* 0x000000040b037c24 */ /* 0x000fe4000f8e02ff */
[----:B------:R-:W-:Y:S02]  /*d4c0*/  IMAD R9, R207, 0x80, R4 ;  /* 0x00000080cf097824 */ /* 0x000fe400078e0204 */
[C---:B------:R-:W-:Y:S02]  /*d4d0*/  IMAD R5, R6.reuse, UR5, R3 ;  /* 0x0000000506057c24 */ /* 0x040fe4000f8e0203 */
[----:B------:R-:W-:Y:S01]  /*d4e0*/  IMAD.WIDE.U32 R2, R6, UR4, RZ ;  /* 0x0000000406027c25 */ /* 0x000fe2000f8e00ff */
[----:B------:R-:W-:-:S03]  /*d4f0*/  ULDC.64 UR4, c[0x0][0xae8] ;  /* 0x0002ba0000047ab9 */ /* 0x000fc60000000a00 */
[----:B------:R-:W-:Y:S02]  /*d500*/  IMAD.IADD R3, R3, 0x1, R5 ;  /* 0x0000000103037824 */ /* 0x000fe400078e0205 */
[----:B------:R-:W-:Y:S02]  /*d510*/  IMAD R7, R10, UR4, RZ ;  /* 0x000000040a077c24 */ /* 0x000fe4000f8e02ff */
[----:B---3--:R-:W-:-:S04]  /*d520*/  @P2 IMAD.HI.U32 R4, R9, R12, RZ ;  /* 0x0000000c09042227 */ /* 0x008fc800078e00ff */
[C---:B------:R-:W-:Y:S02]  /*d530*/  IMAD R7, R206.reuse, UR5, R7 ;  /* 0x00000005ce077c24 */ /* 0x040fe4000f8e0207 */
[----:B------:R-:W-:Y:S01]  /*d540*/  IMAD.WIDE.U32 R2, R206, UR4, R2 ;  /* 0x00000004ce027c25 */ /* 0x000fe2000f8e0002 */
[----:B------:R-:W-:-:S03]  /*d550*/  ULDC.64 UR4, c[0x0][0xaf0] ;  /* 0x0002bc0000047ab9 */ /* 0x000fc60000000a00 */
[----:B------:R-:W-:Y:S01]  /*d560*/  IMAD.MOV.U32 R5, RZ, RZ, R9 ;  /* 0x000000ffff057224 */ /* 0x000fe200078e0009 */
[----:B----4-:R-:W-:Y:S01]  /*d570*/  @P2 SHF.R.U32.HI R5, RZ, R27, R4 ;  /* 0x0000001bff052219 */ /* 0x010fe20000011604 */
[----:B------:R-:W-:Y:S02]  /*d580*/  IMAD R6, R208, UR4, RZ ;  /* 0x00000004d0067c24 */ /* 0x000fe4000f8e02ff */
[----:B------:R-:W-:Y:S01]  /*d590*/  IMAD.IADD R3, R3, 0x1, R7 ;  /* 0x0000000103037824 */ /* 0x000fe200078e0207 */
[----:B------:R-:W-:Y:S01]  /*d5a0*/  SHF.R.S32.HI R4, RZ, 0x1f, R5 ;  /* 0x0000001fff047819 */ /* 0x000fe20000011405 */
[----:B------:R-:W-:Y:S01]  /*d5b0*/  IMAD R7, R13, UR5, R6 ;  /* 0x000000050d077c24 */ /* 0x000fe2000f8e0206 */
[----:B------:R-:W-:Y:S01]  /*d5c0*/  IADD3 R6, -R5, RZ, RZ ;  /* 0x000000ff05067210 */ /* 0x000fe20007ffe1ff */
[----:B------:R-:W-:Y:S01]  /*d5d0*/  IMAD.WIDE.U32 R2, R13, UR4, R2 ;  /* 0x000000040d027c25 */ /* 0x000fe2000f8e0002 */
[----:B------:R-:W-:-:S03]  /*d5e0*/  ULDC.64 UR4, c[0x0][0xae0] ;  /* 0x0002b80000047ab9 */ /* 0x000fc60000000a00 */
[----:B------:R-:W-:Y:S02]  /*d5f0*/  IMAD.IADD R3, R3, 0x1, R7 ;  /* 0x0000000103037824 */ /* 0x000fe400078e0207 */
        /* <DEDUP_REMOVED lines=8> */
[----:B------:R-:W-:Y:S02]  /*d680*/  IMAD R8, R207, 0x80, R209 ;  /* 0x00000080cf087824 */ /* 0x000fe400078e02d1 */
[----:B------:R-:W-:Y:S02]  /*d690*/  IMAD R25, R0, R25, RZ ;  /* 0x0000001900197224 */ /* 0x000fe400078e02ff */
        /* <DEDUP_REMOVED lines=10> */
[----:B------:R2:W3:Y:S02]  /*d740*/  SHFL.IDX PT, R2, R4, RZ, 0x181f ;  /* 0x00181fff04027589 */ /* 0x0004e400000e0000 */
[----:B------:R-:W-:Y:S02]  /*d750*/  ISETP.GE.AND P0, PT, R0, R25, PT ;  /* 0x000000190000720c */ /* 0x000fe40003f06270 */
[----:B------:R2:W4:Y:S01]  /*d760*/  SHFL.IDX PT, R0, R5, RZ, 0x181f ;  /* 0x00181fff05007589 */ /* 0x00052200000e0000 */
[----:B------:R-:W-:Y:S10]  /*d770*/  @P2 BRA `(.L_x_3848) ;  /* 0x0000000000342947 */ /* 0x000ff40003800000 */
[----:B------:R-:W-:Y:S02]  /*d780*/  ULDC UR4, c[0x0][0xac8] ;  /* 0x0002b20000047ab9 */ /* 0x000fe40000000800 */
[----:B------:R-:W-:Y:S02]  /*d790*/  ISETP.GE.AND P4, PT, R18, UR4, PT ;  /* 0x0000000412007c0c */ /* 0x000fe4000bf86270 */
[----:B------:R-:W-:Y:S02]  /*d7a0*/  ISETP.GE.AND P3, PT, R19, UR4, PT ;  /* 0x0000000413007c0c */ /* 0x000fe4000bf66270 */
[----:B------:R-:W-:-:S09]  /*d7b0*/  ISETP.GE.AND P2, PT, R23, UR4, PT ;  /* 0x0000000417007c0c */ /* 0x000fd2000bf46270 */
[CC--:B---3--:R-:W-:Y:S02]  /*d7c0*/  @!P4 LEA R6, P6, R18.reuse, R2.reuse, 0x1 ;  /* 0x000000021206c211 */ /* 0x0c8fe400078c08ff */
[----:B------:R-:W-:Y:S02]  /*d7d0*/  @!P3 LEA R10, P5, R19, R2, 0x1 ;  /* 0x00000002130ab211 */ /* 0x000fe400078a08ff */
[----:B----4-:R-:W-:Y:S02]  /*d7e0*/  @!P4 LEA.HI.X R7, R18, R0, R219, 0x1, P6 ;  /* 0x000000001207c211 */ /* 0x010fe400030f0cdb */
[----:B------:R-:W-:Y:S02]  /*d7f0*/  @!P2 LEA R2, P6, R23, R2, 0x1 ;  /* 0x000000021702a211 */ /* 0x000fe400078c08ff */
[-C--:B------:R-:W-:Y:S01]  /*d800*/  @!P3 LEA.HI.X R11, R19, R0.reuse, R218, 0x1, P5 ;  /* 0x00000000130bb211 */ /* 0x080fe200028f0cda */
[----:B------:R3:W-:Y:S01]  /*d810*/  @!P4 ST.E.128 desc[UR60][R6.64], RZ ;  /* 0x000000ff0600c985 */ /* 0x0007e2000c101d3c */
[----:B------:R-:W-:-:S03]  /*d820*/  @!P2 LEA.HI.X R3, R23, R0, R217, 0x1, P6 ;  /* 0x000000001703a211 */ /* 0x000fc600030f0cd9 */
[----:B------:R3:W-:Y:S04]  /*d830*/  @!P3 ST.E.128 desc[UR60][R10.64], RZ ;  /* 0x000000ff0a00b985 */ /* 0x0007e8000c101d3c */
[----:B------:R3:W-:Y:S02]  /*d840*/  @!P2 ST.E.128 desc[UR60][R2.64], RZ ;  /* 0x000000ff0200a985 */ /* 0x0007e4000c101d3c */
.L_x_3848:
[----:B------:R-:W-:Y:S05]  /*d850*/  BSYNC B1 ;  /* 0x0000000000017941 */ /* 0x000fea0003800000 */
.L_x_3847:
        /* <DEDUP_REMOVED lines=14> */
[----:B------:R0:W-:Y:S04]  /*d940*/  @!P4 ST.E.128 desc[UR60][R6.64], RZ ;  /* 0x000000ff0600c985 */ /* 0x0001e8000c101d3c */
[----:B------:R0:W-:Y:S04]  /*d950*/  @!P5 ST.E.128 desc[UR60][R10.64], RZ ;  /* 0x000000ff0a00d985 */ /* 0x0001e8000c101d3c */
[----:B------:R0:W-:Y:S02]  /*d960*/  @!P6 ST.E.128 desc[UR60][R2.64], RZ ;  /* 0x000000ff0200e985 */ /* 0x0001e4000c101d3c */
.L_x_3850:
[----:B------:R-:W-:Y:S05]  /*d970*/  BSYNC B1 ;  /* 0x0000000000017941 */ /* 0x000fea0003800000 */
.L_x_3849:
[----:B0-----:R0:W0:Y:S01]  /*d980*/  SHFL.IDX PT, R0, R5, 0x2, 0x181f ;  /* 0x00581f0005007f89 */ /* 0x00102200000e0000 */
[----:B------:R-:W-:Y:S03]  /*d990*/  BSSY B1, `(.L_x_3851) ;  /* 0x0000010000017945 */ /* 0x000fe60003800000 */
[----:B---3--:R3:W0:Y:S01]  /*d9a0*/  SHFL.IDX PT, R2, R4, 0x2, 0x181f ;  /* 0x00581f0004027f89 */ /* 0x00862200000e0000 */
[----:B------:R-:W-:Y:S05]  /*d9b0*/  @P0 BRA `(.L_x_3852) ;  /* 0x0000000000340947 */ /* 0x000fea0003800000 */
[----:B------:R-:W-:Y:S02]  /*d9c0*/  ULDC UR4, c[0x0][0xac8] ;  /* 0x0002b20000047ab9 */ /* 0x000fe40000000800 */
[----:B------:R-:W-:Y:S02]  /*d9d0*/  ISETP.GE.AND P3, PT, R18, UR4, PT ;  /* 0x0000000412007c0c */ /* 0x000fe4000bf66270 */
[----:B------:R-:W-:Y:S02]  /*d9e0*/  ISETP.GE.AND P4, PT, R19, UR4, PT ;  /* 0x0000000413007c0c */ /* 0x000fe4000bf86270 */
[----:B------:R-:W-:-:S09]  /*d9f0*/  ISETP.GE.AND P5, PT, R23, UR4, PT ;  /* 0x0000000417007c0c */ /* 0x000fd2000bfa6270 */
[CC--:B0-----:R-:W-:Y:S02]  /*da00*/  @!P3 LEA R6, P0, R18.reuse, R2.reuse, 0x1 ;  /* 0x000000021206b211 */ /* 0x0c1fe400078008ff */
[-C--:B------:R-:W-:Y:S02]  /*da10*/  @!P4 LEA R10, P1, R19, R2.reuse, 0x1 ;  /* 0x00000002130ac211 */ /* 0x080fe400078208ff */
[----:B------:R-:W-:Y:S02]  /*da20*/  @!P5 LEA R2, P2, R23, R2, 0x1 ;  /* 0x000000021702d211 */ /* 0x000fe400078408ff */
[-C--:B------:R-:W-:Y:S02]  /*da30*/  @!P3 LEA.HI.X R7, R18, R0.reuse, R219, 0x1, P0 ;  /* 0x000000001207b211 */ /* 0x080fe400000f0cdb */
[-C--:B------:R-:W-:Y:S02]  /*da40*/  @!P4 LEA.HI.X R11, R19, R0.reuse, R218, 0x1, P1 ;  /* 0x00000000130bc211 */ /* 0x080fe400008f0cda */
[----:B------:R-:W-:Y:S01]  /*da50*/  @!P5 LEA.HI.X R3, R23, R0, R217, 0x1, P2 ;  /* 0x000000001703d211 */ /* 0x000fe200010f0cd9 */
[----:B------:R0:W-:Y:S04]  /*da60*/  @!P3 ST.E.128 desc[UR60][R6.64], RZ ;  /* 0x000000ff0600b985 */ /* 0x0001e8000c101d3c */
[----:B------:R0:W-:Y:S04]  /*da70*/  @!P4 ST.E.128 desc[UR60][R10.64], RZ ;  /* 0x000000ff0a00c985 */ /* 0x0001e8000c101d3c */
[----:B------:R0:W-:Y:S02]  /*da80*/  @!P5 ST.E.128 desc[UR60][R2.64], RZ ;  /* 0x000000ff0200d985 */ /* 0x0001e4000c101d3c */
.L_x_3852:
[----:B------:R-:W-:Y:S05]  /*da90*/  BSYNC B1 ;  /* 0x0000000000017941 */ /* 0x000fea0003800000 */
.L_x_3851:
[----:B0-----:R-:W-:Y:S01]  /*daa0*/  VIADD R0, R8, 0x60 ;  /* 0x0000006008007836 */ /* 0x001fe20000000000 */
[----:B------:R0:W0:Y:S04]  /*dab0*/  SHFL.IDX PT, R6, R5, 0x3, 0x181f ;  /* 0x00781f0005067f89 */ /* 0x00002800000e0000 */
[----:B------:R-:W-:Y:S01]  /*dac0*/  ISETP.GE.AND P0, PT, R0, R25, PT ;  /* 0x000000190000720c */ /* 0x000fe20003f06270 */
[----:B------:R0:W0:-:S12]  /*dad0*/  SHFL.IDX PT, R2, R4, 0x3, 0x181f ;  /* 0x00781f0004027f89 */ /* 0x00001800000e0000 */
[----:B------:R-:W-:Y:S05]  /*dae0*/  @P0 BRA `(.L_x_3843) ;  /* 0x0000000000340947 */ /* 0x000fea0003800000 */
[----:B------:R-:W-:Y:S02]  /*daf0*/  ULDC UR4, c[0x0][0xac8] ;  /* 0x0002b20000047ab9 */ /* 0x000fe40000000800 */
[----:B------:R-:W-:Y:S02]  /*db00*/  ISETP.GE.AND P3, PT, R18, UR4, PT ;  /* 0x0000000412007c0c */ /* 0x000fe4000bf66270 */
[----:B------:R-:W-:Y:S02]  /*db10*/  ISETP.GE.AND P4, PT, R19, UR4, PT ;  /* 0x0000000413007c0c */ /* 0x000fe4000bf86270 */
[----:B------:R-:W-:-:S09]  /*db20*/  ISETP.GE.AND P5, PT, R23, UR4, PT ;  /* 0x0000000417007c0c */ /* 0x000fd2000bfa6270 */
[CC--:B0-234-:R-:W-:Y:S02]  /*db30*/  @!P3 LEA R4, P0, R18.reuse, R2.reuse, 0x1 ;  /* 0x000000021204b211 */ /* 0x0ddfe400078008ff */
        /* <DEDUP_REMOVED lines=8> */
.L_x_3843:
[----:B------:R-:W-:Y:S05]  /*dbc0*/  BSYNC B0 ;  /* 0x0000000000007941 */ /* 0x000fea0003800000 */
.L_x_3834:
[----:B------:R-:W-:Y:S02]  /*dbd0*/  ULDC UR4, c[0x0][0xc3c] ;  /* 0x00030f0000047ab9 */ /* 0x000fe40000000800 */
[----:B-1----:R-:W-:-:S13]  /*dbe0*/  ISETP.GE.AND P0, PT, R43, UR4, PT ;  /* 0x000000042b007c0c */ /* 0x002fda000bf06270 */
[----:B------:R-:W-:Y:S05]  /*dbf0*/  @!P0 BRA `(.L_x_3853) ;  /* 0xffffff3000788947 */ /* 0x000fea000383ffff */
[----:B------:R-:W-:Y:S05]  /*dc00*/  EXIT ;  /* 0x000000000000794d */ /* 0x000fea0003800000 */
.L_x_3809:
        /* <DEDUP_REMOVED lines=16> */
.L_x_3854:
[----:B0-----:R-:W0:Y:S01]  /*dd10*/  S2R R2, SR_TID.X ;  /* 0x0000000000027919 */ /* 0x001e220000002100 */
[----:B------:R-:W-:Y:S01]  /*dd20*/  ULDC UR4, c[0x0][0xc3c] ;  /* 0x00030f0000047ab9 */ /* 0x000fe20000000800 */
[----:B------:R-:W1:Y:S01]  /*dd30*/  S2UR UR6, SR_CTAID.X ;  /* 0x00000000000679c3 */ /* 0x000e620000002500 */
        /* <DEDUP_REMOVED lines=39> */
.L_x_3860:
        /* <DEDUP_REMOVED lines=12> */
.L_x_3859:
[----:B------:R-:W-:Y:S05]  /*e070*/  BSYNC B0 ;  /* 0x0000000000007941 */ /* 0x000fea0003800000 */
.L_x_3858:
        /* <DEDUP_REMOVED lines=22> */
.L_x_3856:
        /* <DEDUP_REMOVED lines=16> */
.L_x_3861:
[----:B-1----:R-:W-:Y:S01]  /*e2e0*/  IMAD R16, R16, UR5, R7 ;  /* 0x0000000510107c24 */ /* 0x002fe2000f8e0207 */
[----:B------:R-:W-:Y:S01]  /*e2f0*/  IABS R6, R0 ;  /* 0x0000000000067213 */ /* 0x000fe20000000000 */
[----:B------:R-:W-:Y:S02]  /*e300*/  IMAD R7, R11, R4, RZ ;  /* 0x000000040b077224 */ /* 0x000fe400078e02ff */
[----:B0-----:R-:W-:Y:S01]  /*e310*/  IMAD.MOV.U32 R2, RZ, RZ, RZ ;  /* 0x000000ffff027224 */ /* 0x001fe200078e00ff */
[----:B------:R-:W-:Y:S01]  /*e320*/  IADD3 R17, -R16, UR6, RZ ;  /* 0x0000000610117c10 */ /* 0x000fe2000fffe1ff */
[----:B------:R-:W-:Y:S01]  /*e330*/  VIADD R19, R19, UR4 ;  /* 0x0000000413137c36 */ /* 0x000fe20008000000 */
[----:B------:R-:W-:Y:S01]  /*e340*/  IADD3 R6, RZ, -R6, RZ ;  /* 0x80000006ff067210 */ /* 0x000fe20007ffe0ff */
[----:B------:R-:W-:Y:S01]  /*e350*/  IMAD.HI.U32 R2, R3, R7, R2 ;  /* 0x0000000703027227 */ /* 0x000fe200078e0002 */
        /* <DEDUP_REMOVED lines=17> */
.L_x_3857:
[----:B------:R-:W-:Y:S02]  /*e470*/  IMAD.MOV.U32 R17, RZ, RZ, RZ ;  /* 0x000000ffff117224 */ /* 0x000fe400078e00ff */
[----:B------:R-:W-:Y:S02]  /*e480*/  IMAD.U32 R16, RZ, RZ, UR6 ;  /* 0x00000006ff107e24 */ /* 0x000fe4000f8e00ff */
[----:B------:R-:W-:-:S07]  /*e490*/  IMAD.MOV.U32 R18, RZ, RZ, RZ ;  /* 0x000000ffff127224 */ /* 0x000fce00078e00ff */
.L_x_3862:
[----:B------:R-:W-:-:S13]  /*e4a0*/  ISETP.NE.AND P0, PT, R5, RZ, PT ;  /* 0x000000ff0500720c */ /* 0x000fda0003f05270 */
[----:B------:R-:W0:Y:S01]  /*e4b0*/  @!P0 S2R R3, SR_CgaCtaId ;  /* 0x0000000000038919 */ /* 0x000e220000008800 */
[----:B------:R-:W-:-:S04]  /*e4c0*/  @!P0 MOV R0, 0x400 ;  /* 0x0000040000008802 */ /* 0x000fc80000000f00 */
[----:B0-----:R-:W-:-:S05]  /*e4d0*/  @!P0 LEA R0, R3, R0, 0x18 ;  /* 0x0000000003008211 */ /* 0x001fca00078ec0ff */
[----:B------:R0:W-:Y:S01]  /*e4e0*/  @!P0 STS.128 [R0+0x368d0], R16 ;  /* 0x0368d01000008388 */ /* 0x0001e20000000c00 */
[----:B------:R-:W-:Y:S06]  /*e4f0*/  BAR.ARV 0x5, 0x180 ;  /* 0x0146000000007b1d */ /* 0x000fec0000002000 */
.L_x_3855:
[----:B0-----:R-:W-:Y:S01]  /*e500*/  MOV R0, 0x1 ;  /* 0x0000000100007802 */ /* 0x001fe20000000f00 */
        /* <DEDUP_REMOVED lines=27> */
[----:B------:R-:W-:Y:S04]  /*e6c0*/  STL [R1+0x24], R3 ;  /* 0x0000240301007387 */ /* 0x000fe80000100800 */
[----:B------:R-:W-:Y:S04]  /*e6d0*/  STL [R1+0x8], RZ ;  /* 0x000008ff01007387 */ /* 0x000fe80000100800 */
[----:B------:R0:W-:Y:S04]  /*e6e0*/  STL [R1+0x10], R2 ;  /* 0x0000100201007387 */ /* 0x0001e80000100800 */
[----:B------:R1:W-:Y:S01]  /*e6f0*/  STL [R1+0x50], RZ ;  /* 0x000050ff01007387 */ /* 0x0003e20000100800 */
[----:B0-----:R-:W-:-:S02]  /*e700*/  LOP3.LUT R2, R0, 0x40, RZ, 0xfc, !PT ;  /* 0x0000004000027812 */ /* 0x001fc400078efcff */
[----:B-1----:R-:W-:-:S07]  /*e710*/  LOP3.LUT R0, R0, 0x80, RZ, 0xfc, !PT ;  /* 0x0000008000007812 */ /* 0x002fce00078efcff */
.L_x_3969:
[----:B0--3--:R-:W0:Y:S02]  /*e720*/  LDC.64 R2, c[0x0][0xc88] ;  /* 0x00032200ff027b82 */ /* 0x009e240000000a00 */
[----:B0-----:R-:W-:-:S05]  /*e730*/  IMAD.WIDE R2, R19, 0x4, R2 ;  /* 0x0000000413027825 */ /* 0x001fca00078e0202 */
[----:B------:R-:W2:Y:S01]  /*e740*/  LDG.E R11, desc[UR60][R2.64] ;  /* 0x0000003c020b7981 */ /* 0x000ea2000c1e1900 */
[----:B------:R-:W-:Y:S05]  /*e750*/  YIELD ;  /* 0x0000000000007946 */ /* 0x000fea0003800000 */
[----:B------:R-:W-:Y:S01]  /*e760*/  ULDC.64 UR4, c[0x0][0xa28] ;  /* 0x00028a0000047ab9 */ /* 0x000fe20000000a00 */
[----:B------:R-:W-:Y:S01]  /*e770*/  IMAD.MOV.U32 R0, RZ, RZ, RZ ;  /* 0x000000ffff007224 */ /* 0x000fe200078e00ff */
[----:B------:R-:W-:Y:S01]  /*e780*/  ISETP.NE.U32.AND P0, PT, RZ, UR4, PT ;  /* 0x00000004ff007c0c */ /* 0x000fe2000bf05070 */
[----:B------:R-:W-:Y:S01]  /*e790*/  IMAD.MOV.U32 R6, RZ, RZ, RZ ;  /* 0x000000ffff067224 */ /* 0x000fe200078e00ff */
[----:B------:R-:W-:Y:S01]  /*e7a0*/  ULDC.64 UR6, c[0x0][0xa18] ;  /* 0x0002860000067ab9 */ /* 0x000fe20000000a00 */
[----:B------:R-:W-:Y:S01]  /*e7b0*/  ULDC.64 UR8, c[0x0][0xa08] ;  /* 0x0002820000087ab9 */ /* 0x000fe20000000a00 */
[----:B------:R-:W-:-:S02]  /*e7c0*/  ISETP.NE.AND.EX P0, PT, RZ, UR5, PT, P0 ;  /* 0x00000005ff007c0c */ /* 0x000fc4000bf05300 */
        /* <DEDUP_REMOVED lines=9> */
[----:B-1---5:R1:W5:Y:S01]  /*e860*/  @P0 LDG.E R0, desc[UR60][R2.64] ;  /* 0x0000003c02000981 */ /* 0x022362000c1e1900 */
[----:B------:R-:W-:Y:S01]  /*e870*/  ISETP.NE.AND.EX P1, PT, RZ, UR5, PT, P1 ;  /* 0x00000005ff007c0c */ /* 0x000fe2000bf25310 */
[----:B----4-:R-:W-:Y:S01]  /*e880*/  IMAD.MOV.U32 R8, RZ, RZ, RZ ;  /* 0x000000ffff087224 */ /* 0x010fe200078e00ff */
[----:B------:R-:W-:Y:S01]  /*e890*/  ISETP.NE.U32.AND P2, PT, RZ, UR6, PT ;  /* 0x00000006ff007c0c */ /* 0x000fe2000bf45070 */
[----:B------:R-:W-:Y:S01]  /*e8a0*/  STL [R1], R10 ;  /* 0x0000000a01007387 */ /* 0x000fe20000100800 */
[----:B------:R-:W-:Y:S02]  /*e8b0*/  ISETP.NE.U32.AND P0, PT, RZ, UR8, PT ;  /* 0x00000008ff007c0c */ /* 0x000fe4000bf05070 */
[----:B------:R-:W-:Y:S01]  /*e8c0*/  ISETP.NE.AND.EX P2, PT, RZ, UR7, PT, P2 ;  /* 0x00000007ff007c0c */ /* 0x000fe2000bf45320 */
[----:B------:R-:W-:Y:S01]  /*e8d0*/  STL [R1+0x1c], R9 ;  /* 0x00001c0901007387 */ /* 0x000fe20000100800 */
[----:B------:R-:W-:Y:S02]  /*e8e0*/  ISETP.NE.AND.EX P0, PT, RZ, UR9, PT, P0 ;  /* 0x00000009ff007c0c */ /* 0x000fe4000bf05300 */
[----:B-1----:R-:W-:-:S02]  /*e8f0*/  IADD3 R2, P3, R10, UR4, RZ ;  /* 0x000000040a027c10 */ /* 0x002fc4000ff7e0ff */
[----:B0-----:R-:W-:Y:S02]  /*e900*/  IADD3 R4, P4, R10, UR8, RZ ;  /* 0x000000080a047c10 */ /* 0x001fe4000ff9e0ff */
        /* <DEDUP_REMOVED lines=8> */
[----:B0-----:R-:W-:-:S04]  /*e990*/  @P2 IADD3 R6, P3, R10, UR6, RZ ;  /* 0x000000060a062c10 */ /* 0x001fc8000ff7e0ff */
        /* <DEDUP_REMOVED lines=8> */
[----:B0-----:R-:W-:Y:S01]  /*ea20*/  IMAD.U32 R6, RZ, RZ, UR4 ;  /* 0x00000004ff067e24 */ /* 0x001fe2000f8e00ff */
[----:B--2---:R0:W-:Y:S01]  /*ea30*/  STL [R1+0x3c], R12 ;  /* 0x00003c0c01007387 */ /* 0x0041e20000100800 */
[----:B------:R-:W-:Y:S05]  /*ea40*/  @P2 BRA `(.L_x_3864) ;  /* 0x0000000000142947 */ /* 0x000fea0003800000 */
[----:B------:R-:W-:Y:S05]  /*ea50*/  @!P1 BRA `(.L_x_3864) ;  /* 0x0000000000109947 */ /* 0x000fea0003800000 */
[----:B------:R-:W2:Y:S04]  /*ea60*/  LDG.E R7, desc[UR60][R2.64] ;  /* 0x0000003c02077981 */ /* 0x000ea8000c1e1900 */
[----:B------:R-:W2:Y:S02]  /*ea70*/  LDG.E R2, desc[UR60][R2.64+0x4] ;  /* 0x0000043c02027981 */ /* 0x000ea4000c1e1900 */
[----:B--2---:R-:W-:-:S05]  /*ea80*/  IMAD.IADD R2, R2, 0x1, -R7 ;  /* 0x0000000102027824 */ /* 0x004fca00078e0a07 */
[----:B------:R1:W-:Y:S02]  /*ea90*/  STL [R1+0x3c], R2 ;  /* 0x00003c0201007387 */ /* 0x0003e40000100800 */
.L_x_3864:
[----:B-1----:R-:W-:Y:S01]  /*eaa0*/  IMAD.MOV.U32 R2, RZ, RZ, R11 ;  /* 0x000000ffff027224 */ /* 0x002fe200078e000b */
[----:B------:R-:W-:Y:S01]  /*eab0*/  ULDC.64 UR4, c[0x0][0xa20] ;  /* 0x0002880000047ab9 */ /* 0x000fe20000000a00 */
[----:B-----5:R-:W-:Y:S01]  /*eac0*/  IMAD.IADD R3, R8, 0x1, R0 ;  /* 0x0000000108037824 */ /* 0x020fe200078e0200 */
[----:B------:R-:W-:Y:S02]  /*ead0*/  ISETP.NE.U32.AND P1, PT, RZ, UR4, PT ;  /* 0x00000004ff007c0c */ /* 0x000fe4000bf25070 */
[----:B------:R1:W-:Y:S02]  /*eae0*/  STL [R1+0xc], R2 ;  /* 0x00000c0201007387 */ /* 0x0003e40000100800 */
[----:B------:R-:W-:Y:S02]  /*eaf0*/  ISETP.NE.AND.EX P1, PT, RZ, UR5, PT, P1 ;  /* 0x00000005ff007c0c */ /* 0x000fe4000bf25310 */
[----:B------:R1:W-:Y:S11]  /*eb00*/  STL [R1+0x18], R3 ;  /* 0x0000180301007387 */ /* 0x0003f60000100800 */
[----:B-1----:R-:W-:Y:S05]  /*eb10*/  @!P1 BRA `(.L_x_3865) ;  /* 0x0000000000109947 */ /* 0x002fea0003800000 */
[----:B------:R-:W-:-:S04]  /*eb20*/  IADD3 R6, P0, R10, UR4, RZ ;  /* 0x000000040a067c10 */ /* 0x000fc8000ff1e0ff */
[----:B------:R-:W-:-:S05]  /*eb30*/  IADD3.X R7, R9, UR5, RZ, P0, !PT ;  /* 0x0000000509077c10 */ /* 0x000fca00087fe4ff */
[----:B------:R1:W5:Y:S01]  /*eb40*/  LDG.E R6, desc[UR60][R6.64] ;  /* 0x0000003c06067981 */ /* 0x000362000c1e1900 */
[----:B------:R-:W-:Y:S05]  /*eb50*/  BRA `(.L_x_3866) ;  /* 0x0000000000107947 */ /* 0x000fea0003800000 */
.L_x_3865:
[----:B------:R-:W-:Y:S05]  /*eb60*/  @!P0 BRA `(.L_x_3866) ;  /* 0x00000000000c8947 */ /* 0x000fea0003800000 */
[----:B------:R-:W2:Y:S04]  /*eb70*/  LDG.E R6, desc[UR60][R4.64] ;  /* 0x0000003c04067981 */ /* 0x000ea8000c1e1900 */
[----:B------:R-:W2:Y:S02]  /*eb80*/  LDG.E R4, desc[UR60][R4.64+0x4] ;  /* 0x0000043c04047981 */ /* 0x000ea4000c1e1900 */
[----:B--2---:R-:W-:-:S07]  /*eb90*/  IMAD.IADD R6, R4, 0x1, -R6 ;  /* 0x0000000104067824 */ /* 0x004fce00078e0a06 */
.L_x_3866:
[----:B-----5:R-:W-:Y:S01]  /*eba0*/  IMAD.IADD R0, R6, 0x1, -R0 ;  /* 0x0000000106007824 */ /* 0x020fe200078e0a00 */
[----:B------:R-:W-:Y:S01]  /*ebb0*/  BSSY B7, `(.L_x_3867) ;  /* 0x0000476000077945 */ /* 0x000fe20003800000 */
[----:B------:R-:W-:Y:S02]  /*ebc0*/  IMAD.MOV.U32 R2, RZ, RZ, RZ ;  /* 0x000000ffff027224 */ /* 0x000fe400078e00ff */
[C---:B------:R-:W-:Y:S01]  /*ebd0*/  VIADD R3, R0.reuse, 0x6f ;  /* 0x0000006f00037836 */ /* 0x040fe20000000000 */
[----:B------:R2:W-:Y:S01]  /*ebe0*/  STL [R1+0x40], R0 ;  /* 0x0000400001007387 */ /* 0x0005e20000100800 */
[----:B------:R-:W-:Y:S02]  /*ebf0*/  ISETP.GT.AND P0, PT, R0, RZ, PT ;  /* 0x000000ff0000720c */ /* 0x000fe40003f04270 */
[----:B------:R-:W-:-:S05]  /*ec00*/  IMAD.HI R2, R3, -0x6db6db6d, R2 ;  /* 0x9249249303027827 */ /* 0x000fca00078e0202 */
[----:B--2---:R-:W-:-:S04]  /*ec10*/  SHF.R.U32.HI R0, RZ, 0x1f, R2 ;  /* 0x0000001fff007819 */ /* 0x004fc80000011602 */
[----:B------:R-:W-:-:S05]  /*ec20*/  LEA.HI.SX32 R0, R2, R0, 0x1a ;  /* 0x0000000002007211 */ /* 0x000fca00078fd2ff */
[----:B------:R2:W-:Y:S01]  /*ec30*/  STL [R1+0x30], R0 ;  /* 0x0000300001007387 */ /* 0x0005e20000100800 */
[----:B------:R-:W-:Y:S05]  /*ec40*/  @P0 BRA `(.L_x_3868) ;  /* 0x0000000000440947 */ /* 0x000fea0003800000 */
[----:B------:R-:W3:Y:S02]  /*ec50*/  S2R R4, SR_TID.X ;  /* 0x0000000000047919 */ /* 0x000ee40000002100 */
[----:B---3--:R-:W-:-:S04]  /*ec60*/  LOP3.LUT R4, R4, 0x7f, RZ, 0xc0, !PT ;  /* 0x0000007f04047812 */ /* 0x008fc800078ec0ff */
[----:B------:R-:W-:-:S13]  /*ec70*/  ISETP.NE.AND P0, PT, R4, RZ, PT ;  /* 0x000000ff0400720c */ /* 0x000fda0003f05270 */
[----:B------:R-:W-:Y:S05]  /*ec80*/  @P0 BRA `(.L_x_3869) ;  /* 0x0000004400a00947 */ /* 0x000fea0003800000 */
[----:B------:R-:W3:Y:S01]  /*ec90*/  S2R R3, SR_LANEID ;  /* 0x0000000000037919 */ /* 0x000ee20000000000 */
[----:B------:R-:W-:Y:S02]  /*eca0*/  VOTEU.ANY UR4, UPT, PT ;  /* 0x0000000000047886 */ /* 0x000fe400038e0100 */
[----:B--2---:R-:W3:Y:S08]  /*ecb0*/  FLO.U32 R0, UR4 ;  /* 0x0000000400007d00 */ /* 0x004ef000080e0000 */
[----:B------:R-:W2:Y:S01]  /*ecc0*/  POPC R5, UR4 ;  /* 0x0000000400057d09 */ /* 0x000ea20008000000 */
[----:B---3--:R-:W-:-:S02]  /*ecd0*/  ISETP.EQ.U32.AND P0, PT, R0, R3, PT ;  /* 0x000000030000720c */ /* 0x008fc40003f02070 */
[----:B------:R-:W2:Y:S11]  /*ece0*/  LDC.64 R2, c[0x0][0xc60] ;  /* 0x00031800ff027b82 */ /* 0x000eb60000000a00 */
[----:B--2---:R-:W2:Y:S01]  /*ecf0*/  @P0 ATOMG.E.ADD.STRONG.GPU PT, R3, desc[UR60][R2.64], R5 ;  /* 0x00000005020309a8 */ /* 0x004ea200081ee1fc */
[----:B------:R-:W3:Y:S02]  /*ed00*/  S2R R4, SR_LTMASK ;  /* 0x0000000000047919 */ /* 0x000ee40000003900 */
[----:B---3--:R-:W-:-:S04]  /*ed10*/  LOP3.LUT R4, R4, UR4, RZ, 0xc0, !PT ;  /* 0x0000000404047c12 */ /* 0x008fc8000f8ec0ff */
[----:B-1----:R-:W1:Y:S01]  /*ed20*/  POPC R7, R4 ;  /* 0x0000000400077309 */ /* 0x002e620000000000 */
[----:B--2---:R-:W1:Y:S02]  /*ed30*/  SHFL.IDX PT, R0, R3, R0, 0x1f ;  /* 0x00001f0003007589 */ /* 0x004e6400000e0000 */
[----:B-1----:R-:W-:Y:S01]  /*ed40*/  IADD3 R16, R0, UR38, R7 ;  /* 0x0000002600107c10 */ /* 0x002fe2000fffe007 */
[----:B------:R-:W-:Y:S06]  /*ed50*/  BRA `(.L_x_3869) ;  /* 0x00000044006c7947 */ /* 0x000fec0003800000 */
.L_x_3868:
[----:B--2---:R-:W2:Y:S01]  /*ed60*/  LDL R0, [R1+0x4] ;  /* 0x0000040001007983 */ /* 0x004ea20000100800 */
        /* <DEDUP_REMOVED lines=12> */
[----:B-1----:R-:W-:Y:S02]  /*ee30*/  IMAD.U32 R7, RZ, RZ, UR9 ;  /* 0x00000009ff077e24 */ /* 0x002fe4000f8e00ff */
[----:B------:R-:W-:-:S02]  /*ee40*/  IMAD.U32 R10, RZ, RZ, UR4 ;  /* 0x00000004ff0a7e24 */ /* 0x000fc4000f8e00ff */
[----:B------:R-:W-:Y:S02]  /*ee50*/  IMAD.U32 R11, RZ, RZ, UR5 ;  /* 0x00000005ff0b7e24 */ /* 0x000fe4000f8e00ff */
[----:B------:R-:W-:Y:S02]  /*ee60*/  IMAD.MOV.U32 R8, RZ, RZ, 0x70 ;  /* 0x00000070ff087424 */ /* 0x000fe400078e00ff */
[----:B0-----:R-:W-:Y:S02]  /*ee70*/  IMAD.MOV.U32 R12, RZ, RZ, 0x1 ;  /* 0x00000001ff0c7424 */ /* 0x001fe400078e00ff */
[----:B------:R-:W-:-:S07]  /*ee80*/  IMAD.MOV.U32 R13, RZ, RZ, RZ ;  /* 0x000000ffff0d7224 */ /* 0x000fce00078e00ff */
[----:B------:R-:W-:-:S07]  /*ee90*/  LEPC R20, `(.L_x_3871) ;  /* 0x000000001014794e */ /* 0x000fce0000000000 */
[----:B--2---:R-:W-:Y:S05]  /*eea0*/  CALL.ABS.NOINC R2 ;  /* 0x0000000002007343 */ /* 0x004fea0003c00000 */
.L_x_3871:
[----:B------:R-:W-:Y:S05]  /*eeb0*/  BSYNC B6 ;  /* 0x0000000000067941 */ /* 0x000fea0003800000 */
.L_x_3870:
        /* <DEDUP_REMOVED lines=13> */
[----:B-1----:R-:W-:Y:S02]  /*ef90*/  IMAD.U32 R7, RZ, RZ, UR9 ;  /* 0x00000009ff077e24 */ /* 0x002fe4000f8e00ff */
[----:B------:R-:W-:-:S02]  /*efa0*/  IMAD.U32 R10, RZ, RZ, UR4 ;  /* 0x00000004ff0a7e24 */ /* 0x000fc4000f8e00ff */
[----:B------:R-:W-:Y:S02]  /*efb0*/  IMAD.U32 R11, RZ, RZ, UR5 ;  /* 0x00000005ff0b7e24 */ /* 0x000fe4000f8e00ff */
[----:B------:R-:W-:Y:S02]  /*efc0*/  IMAD.MOV.U32 R8, RZ, RZ, 0x70 ;  /* 0x00000070ff087424 */ /* 0x000fe400078e00ff */
[----:B0-----:R-:W-:Y:S02]  /*efd0*/  IMAD.MOV.U32 R12, RZ, RZ, 0x1 ;  /* 0x00000001ff0c7424 */ /* 0x001fe400078e00ff */
[----:B--2---:R-:W-:-:S07]  /*efe0*/  IMAD.MOV.U32 R13, RZ, RZ, RZ ;  /* 0x000000ffff0d7224 */ /* 0x004fce00078e00ff */
[----:B------:R-:W-:-:S07]  /*eff0*/  LEPC R20, `(.L_x_3874) ;  /* 0x000000001014794e */ /* 0x000fce0000000000 */
[----:B---3--:R-:W-:Y:S05]  /*f000*/  CALL.ABS.NOINC R2 ;  /* 0x0000000002007343 */ /* 0x008fea0003c00000 */
.L_x_3874:
[----:B------:R-:W-:Y:S01]  /*f010*/  MOV R2, 0x0 ;  /* 0x0000000000027802 */ /* 0x000fe20000000f00 */
[----:B------:R-:W-:Y:S01]  /*f020*/  ULDC.64 UR6, c[0x4][0x1b8] ;  /* 0x01006e0000067ab9 */ /* 0x000fe20000000a00 */
[----:B------:R-:W-:Y:S01]  /*f030*/  ULDC.64 UR8, c[0x4][0x1c0] ;  /* 0x0100700000087ab9 */ /* 0x000fe20000000a00 */
[----:B------:R-:W-:Y:S01]  /*f040*/  ULDC.64 UR4, c[0x4][0xe0] ;  /* 0x0100380000047ab9 */ /* 0x000fe20000000a00 */
[----:B------:R-:W-:Y:S01]  /*f050*/  IMAD.U32 R4, RZ, RZ, UR6 ;  /* 0x00000006ff047e24 */ /* 0x000fe2000f8e00ff */
        /* <DEDUP_REMOVED lines=10> */
[----:B0-----:R-:W-:Y:S05]  /*f100*/  CALL.ABS.NOINC R2 ;  /* 0x0000000002007343 */ /* 0x001fea0003c00000 */
.L_x_3873:
[----:B------:R-:W-:Y:S05]  /*f110*/  BSYNC B6 ;  /* 0x0000000000067941 */ /* 0x000fea0003800000 */
.L_x_3872:
[----:B------:R-:W2:Y:S01]  /*f120*/  LDL.LU R2, [R1] ;  /* 0x0000000001027983 */ /* 0x000ea20000300800 */
[----:B------:R-:W-:-:S03]  /*f130*/  ULDC.64 UR4, c[0x0][0x9f8] ;  /* 0x00027e0000047ab9 */ /* 0x000fc60000000a00 */
[----:B------:R-:W3:Y:S04]  /*f140*/  LDL.LU R4, [R1+0x1c] ;  /* 0x00001c0001047983 */ /* 0x000ee80000300800 */
[----:B-1----:R-:W4:Y:S01]  /*f150*/  LDL R7, [R1+0xc] ;  /* 0x00000c0001077983 */ /* 0x002f220000100800 */
[----:B------:R-:W-:-:S03]  /*f160*/  ISETP.NE.U32.AND P0, PT, RZ, UR4, PT ;  /* 0x00000004ff007c0c */ /* 0x000fc6000bf05070 */
[----:B------:R-:W5:Y:S01]  /*f170*/  LDL R0, [R1+0x30] ;  /* 0x0000300001007983 */ /* 0x000f620000100800 */
[----:B------:R-:W-:-:S13]  /*f180*/  ISETP.NE.AND.EX P0, PT, RZ, UR5, PT, P0 ;  /* 0x00000005ff007c0c */ /* 0x000fda000bf05300 */
[----:B--2---:R-:W-:-:S04]  /*f190*/  @P0 IADD3 R2, P1, R2, UR4, RZ ;  /* 0x0000000402020c10 */ /* 0x004fc8000ff3e0ff */
[----:B---3--:R-:W-:Y:S01]  /*f1a0*/  @P0 IADD3.X R3, R4, UR5, RZ, P1, !PT ;  /* 0x0000000504030c10 */ /* 0x008fe20008ffe4ff */
[----:B------:R-:W-:-:S04]  /*f1b0*/  ULDC.64 UR4, c[0x0][0xa08] ;  /* 0x0002820000047ab9 */ /* 0x000fc80000000a00 */
[----:B----4-:R1:W2:Y:S01]  /*f1c0*/  @P0 LDG.E R7, desc[UR60][R2.64] ;  /* 0x0000003c02070981 */ /* 0x0102a2000c1e1900 */
[----:B-----5:R-:W-:Y:S01]  /*f1d0*/  VIADD R9, R0, 0xffffffff ;  /* 0xffffffff00097836 */ /* 0x020fe20000000000 */
[----:B-1----:R-:W1:Y:S01]  /*f1e0*/  LDC.64 R2, c[0x0][0x418] ;  /* 0x00010600ff027b82 */ /* 0x002e620000000a00 */
[----:B--2---:R-:W-:Y:S01]  /*f1f0*/  SHF.R.S32.HI R8, RZ, 0x1f, R7 ;  /* 0x0000001fff087819 */ /* 0x004fe20000011407 */
[----:B------:R2:W-:Y:S04]  /*f200*/  @P0 STL [R1+0xc], R7 ;  /* 0x00000c0701000387 */ /* 0x0005e80000100800 */
[----:B------:R2:W-:Y:S04]  /*f210*/  STL [R1+0x2c], R9 ;  /* 0x00002c0901007387 */ /* 0x0005e80000100800 */
        /* <DEDUP_REMOVED lines=10> */
.L_x_3985:
[----:B------:R-:W-:Y:S01]  /*f2c0*/  PLOP3.LUT P1, PT, PT, PT, PT, 0x8, 0x0 ;  /* 0x000000000000781c */ /* 0x000fe20003f2e170 */
[----:B------:R3:W-:Y:S01]  /*f2d0*/  STL [R1], R0 ;  /* 0x0000000001007387 */ /* 0x0007e20000100800 */
[----:B--2---:R-:W-:Y:S02]  /*f2e0*/  ISETP.NE.AND P0, PT, R14, RZ, PT ;  /* 0x000000ff0e00720c */ /* 0x004fe40003f05270 */
[----:B---3--:R-:W-:-:S05]  /*f2f0*/  P2R R0, PR, RZ, 0x2 ;  /* 0x00000002ff007803 */ /* 0x008fca0000000000 */
[----:B------:R2:W-:Y:S06]  /*f300*/  STL [R1+0x20], R0 ;  /* 0x0000200001007387 */ /* 0x0005ec0000100800 */
[----:B------:R-:W-:Y:S05]  /*f310*/  @P0 BRA `(.L_x_3876) ;  /* 0x0000000400480947 */ /* 0x000fea0003800000 */
[----:B------:R-:W-:-:S03]  /*f320*/  UMOV UR4, 0xffffffff ;  /* 0xffffffff00047882 */ /* 0x000fc60000000000 */
[----:B------:R-:W-:Y:S05]  /*f330*/  BRA.DIV UR4, `(.L_x_3877) ;  /* 0x0000005204107947 */ /* 0x000fea000b800000 */
[----:B------:R-:W-:-:S13]  /*f340*/  ELECT P6, URZ, PT ;  /* 0x00000000003f782f */ /* 0x000fda00038c0000 */
.L_x_3988:
[----:B------:R-:W-:Y:S05]  /*f350*/  @!P6 BRA `(.L_x_3876) ;  /* 0x000000040038e947 */ /* 0x000fea0003800000 */
[----:B------:R3:W-:Y:S01]  /*f360*/  STL [R1+0x14], R9 ;  /* 0x0000140901007387 */ /* 0x0007e20000100800 */
[----:B------:R-:W-:-:S04]  /*f370*/  ISETP.NE.U32.AND P0, PT, R2, RZ, PT ;  /* 0x000000ff0200720c */ /* 0x000fc80003f05070 */
[----:B------:R-:W-:-:S13]  /*f380*/  ISETP.NE.AND.EX P0, PT, R3, RZ, PT, P0 ;  /* 0x000000ff0300720c */ /* 0x000fda0003f05300 */
[----:B---3--:R-:W-:Y:S05]  /*f390*/  @!P0 BRA `(.L_x_3878) ;  /* 0x0000000000508947 */ /* 0x008fea0003800000 */
[----:B------:R-:W3:Y:S01]  /*f3a0*/  LDC R6, c[0x0][0x43c] ;  /* 0x00010f00ff067b82 */ /* 0x000ee20000000800 */
[----:B--2---:R-:W-:Y:S01]  /*f3b0*/  IMAD.MOV.U32 R0, RZ, RZ, R9 ;  /* 0x000000ffff007224 */ /* 0x004fe200078e0009 */
[----:B------:R-:W-:Y:S01]  /*f3c0*/  ULDC.64 UR4, c[0x0][0x428] ;  /* 0x00010a0000047ab9 */ /* 0x000fe20000000a00 */
[----:B---3--:R-:W-:-:S13]  /*f3d0*/  ISETP.NE.AND P0, PT, R6, 0x1, PT ;  /* 0x000000010600780c */ /* 0x008fda0003f05270 */
[----:B-1----:R-:W1:Y:S02]  /*f3e0*/  @P0 LDC.64 R4, c[0x0][0x440] ;  /* 0x00011000ff040b82 */ /* 0x002e640000000a00 */
        /* <DEDUP_REMOVED lines=10> */
[----:B------:R-:W-:-:S04]  /*f490*/  IMAD R0, R7, UR5, R6 ;  /* 0x0000000507007c24 */ /* 0x000fc8000f8e0206 */
[----:B------:R-:W-:-:S05]  /*f4a0*/  IMAD.IADD R0, R5, 0x1, R0 ;  /* 0x0000000105007824 */ /* 0x000fca00078e0200 */
[----:B------:R-:W-:-:S05]  /*f4b0*/  LEA.HI.X R3, R4, R3, R0, 0x2, P0 ;  /* 0x0000000304037211 */ /* 0x000fca00000f1400 */
[----:B------:R-:W2:Y:S04]  /*f4c0*/  LDG.E R0, desc[UR60][R2.64] ;  /* 0x0000003c02007981 */ /* 0x000ea8000c1e1900 */
[----:B--2---:R3:W-:Y:S02]  /*f4d0*/  STL [R1], R0 ;  /* 0x0000000001007387 */ /* 0x0047e40000100800 */
.L_x_3878:
[----:B------:R-:W4:Y:S04]  /*f4e0*/  LDL R7, [R1+0x4] ;  /* 0x0000040001077983 */ /* 0x000f280000100800 */
[----:B--23--:R-:W4:Y:S04]  /*f4f0*/  LDL R0, [R1+0x8] ;  /* 0x0000080001007983 */ /* 0x00cf280000100800 */
[----:B------:R-:W2:Y:S01]  /*f500*/  LDL R2, [R1+0x10] ;  /* 0x0000100001027983 */ /* 0x000ea20000100800 */
[----:B----4-:R-:W-:Y:S01]  /*f510*/  IMAD R0, R0, 0x8, R7 ;  /* 0x0000000800007824 */ /* 0x010fe200078e0207 */
[----:B--2---:R-:W-:-:S04]  /*f520*/  SHF.L.U32 R2, R2, 0x1f, RZ ;  /* 0x0000001f02027819 */ /* 0x004fc800000006ff */
[----:B------:R-:W2:Y:S02]  /*f530*/  SYNCS.PHASECHK.TRANS64.TRYWAIT P0, [R0+URZ+0x36840], R2 ;  /* 0x03684002000075a7 */ /* 0x000ea4000800017f */
[----:B--2---:R-:W-:Y:S05]  /*f540*/  @!P0 BRA `(.L_x_3879) ;  /* 0x0000004c00ac8947 */ /* 0x004fea0003800000 */
.L_x_3989:
[----:B------:R-:W3:Y:S02]  /*f550*/  S2R R3, SR_TID.X ;  /* 0x0000000000037919 */ /* 0x000ee40000002100 */
[----:B---3--:R-:W-:-:S04]  /*f560*/  LOP3.LUT R3, R3, 0x7f, RZ, 0xc0, !PT ;  /* 0x0000007f03037812 */ /* 0x008fc800078ec0ff */
[----:B------:R-:W-:-:S13]  /*f570*/  ISETP.NE.AND P0, PT, R3, RZ, PT ;  /* 0x000000ff0300720c */ /* 0x000fda0003f05270 */
[----:B------:R-:W-:Y:S05]  /*f580*/  @P0 BRA `(.L_x_3880) ;  /* 0x00000000001c0947 */ /* 0x000fea0003800000 */
[----:B------:R-:W3:Y:S01]  /*f590*/  S2R R3, SR_TID.X ;  /* 0x0000000000037919 */ /* 0x000ee20000002100 */
[----:B--2---:R-:W-:-:S04]  /*f5a0*/  MOV R2, 0xa800 ;  /* 0x0000a80000027802 */ /* 0x004fc80000000f00 */
[----:B------:R4:W-:Y:S01]  /*f5b0*/  SYNCS.ARRIVE.TRANS64 RZ, [R0+URZ+0x36830], R2 ;  /* 0x0368300200ff79a7 */ /* 0x0009e2000800003f */
[----:B---3--:R-:W-:-:S04]  /*f5c0*/  LOP3.LUT R3, R3, 0x1f, RZ, 0xc0, !PT ;  /* 0x0000001f03037812 */ /* 0x008fc800078ec0ff */
[----:B------:R-:W-:-:S13]  /*f5d0*/  ISETP.NE.AND P0, PT, R3, RZ, PT ;  /* 0x000000ff0300720c */ /* 0x000fda0003f05270 */
[----:B----4-:R-:W-:Y:S05]  /*f5e0*/  @!P0 BRA `(.L_x_3880) ;  /* 0x0000000000048947 */ /* 0x010fea0003800000 */
[----:B------:R-:W-:Y:S01]  /*f5f0*/  BPT.TRAP 0x1 ;  /* 0x000000040000795c */ /* 0x000fe20000300000 */
.L_x_3880:
[----:B------:R-:W3:Y:S04]  /*f600*/  LDL R6, [R1+0x4] ;  /* 0x0000040001067983 */ /* 0x000ee80000100800 */
[----:B------:R-:W3:Y:S04]  /*f610*/  LDL R5, [R1+0x8] ;  /* 0x0000080001057983 */ /* 0x000ee80000100800 */
[----:B-1----:R-:W4:Y:S04]  /*f620*/  LDL R4, [R1+0x14] ;  /* 0x0000140001047983 */ /* 0x002f280000100800 */
[----:B------:R-:W5:Y:S04]  /*f630*/  LDL R3, [R1+0x18] ;  /* 0x0000180001037983 */ /* 0x000f680000100800 */
[----:B--2---:R-:W2:Y:S01]  /*f640*/  LDL R2, [R1] ;  /* 0x0000000001027983 */ /* 0x004ea20000100800 */
[----:B------:R-:W-:Y:S01]  /*f650*/  R2UR UR9, R0 ;  /* 0x00000000000972ca */ /* 0x000fe200000e0000 */
[----:B------:R-:W-:Y:S01]  /*f660*/  UIADD3 UR4, UP0, UR36, 0x370, URZ ;  /* 0x0000037024047890 */ /* 0x000fe2000ff1e03f */
[----:B------:R-:W-:Y:S01]  /*f670*/  R2UR UR12, R18 ;  /* 0x00000000120c72ca */ /* 0x000fe200000e0000 */
[----:B------:R-:W-:Y:S01]  /*f680*/  UMOV UR10, URZ ;  /* 0x0000003f000a7c82 */ /* 0x000fe20008000000 */
[----:B------:R-:W-:Y:S01]  /*f690*/  PLOP3.LUT P0, PT, PT, PT, PT, 0x80, 0x0 ;  /* 0x000000000000781c */ /* 0x000fe20003f0f070 */
[----:B------:R-:W-:Y:S01]  /*f6a0*/  UMOV UR6, 0x0 ;  /* 0x0000000000067882 */ /* 0x000fe20000000000 */
[----:B------:R-:W-:Y:S01]  /*f6b0*/  UMOV UR7, 0x14f00000 ;  /* 0x14f0000000077882 */ /* 0x000fe20000000000 */
[----:B------:R-:W-:-:S06]  /*f6c0*/  UMOV UR16, 0x40 ;  /* 0x0000004000107882 */ /* 0x000fcc0000000000 */
        /* <DEDUP_REMOVED lines=12> */
[----:B------:R-:W-:-:S03]  /*f790*/  UIADD3 UR17, UR8, 0x28400, URZ ;  /* 0x0002840008117890 */ /* 0x000fc6000fffe03f */
[----:B------:R-:W-:Y:S01]  /*f7a0*/  UMOV UR8, UR14 ;  /* 0x0000000e00087c82 */ /* 0x000fe20008000000 */
[----:B------:R-:W-:Y:S01]  /*f7b0*/  UMOV UR14, 0x80 ;  /* 0x00000080000e7882 */ /* 0x000fe20000000000 */
[----:B------:R1:W-:Y:S02]  /*f7c0*/  UTMALDG.4D [UR8], [UR4], desc[UR6] ;  /* 0x00000608040075b4 */ /* 0x0003e40008019000 */
[----:B-1----:R-:W-:Y:S01]  /*f7d0*/  UMOV UR8, UR15 ;  /* 0x0000000f00087c82 */ /* 0x002fe20008000000 */
[----:B------:R-:W-:Y:S02]  /*f7e0*/  UMOV UR10, UR16 ;  /* 0x00000010000a7c82 */ /* 0x000fe40008000000 */
[----:B------:R1:W-:Y:S02]  /*f7f0*/  UTMALDG.4D [UR8], [UR4], desc[UR6] ;  /* 0x00000608040075b4 */ /* 0x0003e40008019000 */
[----:B-1----:R-:W-:Y:S01]  /*f800*/  UMOV UR8, UR17 ;  /* 0x0000001100087c82 */ /* 0x002fe20008000000 */
[----:B------:R-:W-:-:S02]  /*f810*/  UMOV UR10, UR14 ;  /* 0x0000000e000a7c82 */ /* 0x000fc40008000000 */
[----:B------:R3:W-:Y:S02]  /*f820*/  UTMALDG.4D [UR8], [UR4], desc[UR6] ;  /* 0x00000608040075b4 */ /* 0x0007e40008019000 */
[----:B---3--:R-:W-:Y:S01]  /*f830*/  NOP ;  /* 0x0000000000007918 */ /* 0x008fe20000000000 */
.L_x_3876:
[----:B------:R-:W3:Y:S04]  /*f840*/  LDL R2, [R1+0x4] ;  /* 0x0000040001027983 */ /* 0x000ee80000100800 */
[----:B------:R-:W2:Y:S04]  /*f850*/  LDL.LU R3, [R1+0x34] ;  /* 0x0000340001037983 */ /* 0x000ea80000300800 */
[----:B------:R-:W4:Y:S04]  /*f860*/  LDL.LU R5, [R1+0x28] ;  /* 0x0000280001057983 */ /* 0x000f280000300800 */
[----:B-1----:R-:W5:Y:S01]  /*f870*/  LDL.LU R4, [R1+0x38] ;  /* 0x0000380001047983 */ /* 0x002f620000300800 */
        /* <DEDUP_REMOVED lines=8> */
[----:B--2---:R-:W-:-:S04]  /*f900*/  SHF.R.S32.HI R0, RZ, 0x1f, R3 ;  /* 0x0000001fff007819 */ /* 0x004fc80000011403 */
        /* <DEDUP_REMOVED lines=19> */
[----:B------:R-:W-:Y:S01]  /*fa40*/  MOV R13, RZ ;  /* 0x000000ff000d7202 */ /* 0x000fe20000000f00 */
[----:B------:R-:W1:Y:S01]  /*fa50*/  LDC.64 R2, c[0x4][R2] ;  /* 0x0100000002027b82 */ /* 0x000e620000000a00 */
[----:B------:R-:W-:Y:S02]  /*fa60*/  IMAD.U32 R5, RZ, RZ, UR7 ;  /* 0x00000007ff057e24 */ /* 0x000fe4000f8e00ff */
[----:B------:R-:W-:Y:S02]  /*fa70*/  IMAD.U32 R6, RZ, RZ, UR8 ;  /* 0x00000008ff067e24 */ /* 0x000fe4000f8e00ff */
[----:B------:R-:W-:-:S02]  /*fa80*/  IMAD.U32 R7, RZ, RZ, UR9 ;  /* 0x00000009ff077e24 */ /* 0x000fc4000f8e00ff */
[----:B------:R-:W-:Y:S02]  /*fa90*/  IMAD.U32 R10, RZ, RZ, UR4 ;  /* 0x00000004ff0a7e24 */ /* 0x000fe4000f8e00ff */
[----:B------:R-:W-:Y:S02]  /*faa0*/  IMAD.U32 R11, RZ, RZ, UR5 ;  /* 0x00000005ff0b7e24 */ /* 0x000fe4000f8e00ff */
[----:B------:R-:W-:Y:S02]  /*fab0*/  IMAD.MOV.U32 R8, RZ, RZ, 0x70 ;  /* 0x00000070ff087424 */ /* 0x000fe400078e00ff */
[----:B0-----:R-:W-:-:S07]  /*fac0*/  IMAD.MOV.U32 R12, RZ, RZ, 0x1 ;  /* 0x00000001ff0c7424 */ /* 0x001fce00078e00ff */
[----:B------:R-:W-:-:S07]  /*fad0*/  LEPC R20, `(.L_x_3882) ;  /* 0x000000001014794e */ /* 0x000fce0000000000 */
[----:B-1----:R-:W-:Y:S05]  /*fae0*/  CALL.ABS.NOINC R2 ;  /* 0x0000000002007343 */ /* 0x002fea0003c00000 */
.L_x_3882:
[----:B------:R-:W-:Y:S05]  /*faf0*/  BSYNC B6 ;  /* 0x0000000000067941 */ /* 0x000fea0003800000 */
.L_x_3881:
[----:B--2---:R-:W2:Y:S01]  /*fb00*/  LDL.LU R4, [R1+0x34] ;  /* 0x0000340001047983 */ /* 0x004ea20000300800 */
[----:B------:R-:W1:Y:S01]  /*fb10*/  LDC R7, c[0x0][0x448] ;  /* 0x00011200ff077b82 */ /* 0x000e620000000800 */
[----:B------:R-:W-:Y:S01]  /*fb20*/  ULDC.64 UR4, c[0x0][0x2d8] ;  /* 0x0000b60000047ab9 */ /* 0x000fe20000000a00 */
[----:B------:R-:W-:Y:S01]  /*fb30*/  IMAD.SHL.U32 R17, R17, 0x80, RZ ;  /* 0x0000008011117824 */ /* 0x000fe200078e00ff */
[----:B------:R-:W2:Y:S01]  /*fb40*/  LDL.LU.64 R2, [R1+0x48] ;  /* 0x0000480001027983 */ /* 0x000ea20000300a00 */
[----:B------:R-:W-:-:S03]  /*fb50*/  ULDC.64 UR6, c[0x0][0x280] ;  /* 0x0000a00000067ab9 */ /* 0x000fc60000000a00 */
[----:B------:R-:W3:Y:S04]  /*fb60*/  LDL.LU R0, [R1+0x38] ;  /* 0x0000380001007983 */ /* 0x000ee80000300800 */
[----:B------:R-:W4:Y:S04]  /*fb70*/  LDL.LU R6, [R1+0x54] ;  /* 0x0000540001067983 */ /* 0x000f280000300800 */
[----:B------:R-:W4:Y:S01]  /*fb80*/  LDL.LU R5, [R1+0x28] ;  /* 0x0000280001057983 */ /* 0x000f220000300800 */
[----:B------:R-:W0:Y:S01]  /*fb90*/  S2R R8, SR_TID.X ;  /* 0x0000000000087919 */ /* 0x000e220000002100 */
[----:B-1----:R-:W-:Y:S01]  /*fba0*/  ISETP.NE.AND P0, PT, R7, 0x1, PT ;  /* 0x000000010700780c */ /* 0x002fe20003f05270 */
[----:B0-----:R-:W-:-:S05]  /*fbb0*/  IMAD.SHL.U32 R10, R8, 0x8, RZ ;  /* 0x00000008080a7824 */ /* 0x001fca00078e00ff */
[----:B------:R-:W-:-:S04]  /*fbc0*/  LOP3.LUT R10, R10, 0x38, RZ, 0xc0, !PT ;  /* 0x000000380a0a7812 */ /* 0x000fc800078ec0ff */
[C---:B------:R-:W-:Y:S02]  /*fbd0*/  LOP3.LUT R9, R10.reuse, 0x40, RZ, 0xfc, !PT ;  /* 0x000000400a097812 */ /* 0x040fe400078efcff */
[----:B------:R-:W-:Y:S01]  /*fbe0*/  LOP3.LUT R8, R10, 0x80, RZ, 0xfc, !PT ;  /* 0x000000800a087812 */ /* 0x000fe200078efcff */
[----:B--2---:R-:W-:Y:S02]  /*fbf0*/  IMAD.MOV.U32 R3, RZ, RZ, R4 ;  /* 0x000000ffff037224 */ /* 0x004fe400078e0004 */
[----:B------:R-:W0:Y:S01]  /*fc00*/  S2R R4, SR_TID.X ;  /* 0x0000000000047919 */ /* 0x000e220000002100 */
[----:B---3--:R-:W-:Y:S02]  /*fc10*/  IMAD R0, R0, UR4, RZ ;  /* 0x0000000400007c24 */ /* 0x008fe4000f8e02ff */
        /* <DEDUP_REMOVED lines=37> */
[----:B------:R-:W-:Y:S01]  /*fe70*/  ISETP.GE.AND P0, PT, R8, UR4, PT ;  /* 0x0000000408007c0c */ /* 0x000fe2000bf06270 */
[----:B------:R-:W-:Y:S01]  /*fe80*/  UMOV UR4, 0xffffffff ;  /* 0xffffffff00047882 */ /* 0x000fe20000000000 */
[----:B------:R-:W-:-:S02]  /*fe90*/  LEA.HI.X R0, R2, UR7, R0, 0x1, P3 ;  /* 0x0000000702007c11 */ /* 0x000fc400098f0c00 */
[----:B0-----:R-:W-:Y:S09]  /*fea0*/  BRA.DIV UR4, `(.L_x_3883) ;  /* 0x0000004604687947 */ /* 0x001ff2000b800000 */
[----:B------:R-:W0:Y:S02]  /*feb0*/  S2R R5, SR_TID.X ;  /* 0x0000000000057919 */ /* 0x000e240000002100 */
[----:B0-----:R-:W-:-:S04]  /*fec0*/  LOP3.LUT R5, R5, 0x7f, RZ, 0xc0, !PT ;  /* 0x0000007f05057812 */ /* 0x001fc800078ec0ff */
[----:B------:R-:W-:Y:S02]  /*fed0*/  SHF.R.U32.HI R6, RZ, 0x3, R5 ;  /* 0x00000003ff067819 */ /* 0x000fe40000011605 */
[----:B------:R-:W2:Y:S02]  /*fee0*/  LDL.LU R5, [R1+0x3c] ;  /* 0x00003c0001057983 */ /* 0x000ea40000300800 */
[----:B------:R-:W-:Y:S02]  /*fef0*/  IADD3 R2, R6, R17, RZ ;  /* 0x0000001106027210 */ /* 0x000fe40007ffe0ff */
[----:B------:R-:W0:Y:S01]  /*ff00*/  S2R R6, SR_TID.X ;  /* 0x0000000000067919 */ /* 0x000e220000002100 */
[----:B------:R-:W-:Y:S01]  /*ff10*/  SHFL.IDX PT, R9, R0, 0x1, 0x181f ;  /* 0x00381f0000097f89 */ /* 0x000fe200000e0000 */
[----:B0-----:R-:W-:-:S03]  /*ff20*/  IMAD.SHL.U32 R11, R6, 0x8, RZ ;  /* 0x00000008060b7824 */ /* 0x001fc600078e00ff */
[----:B------:R-:W-:Y:S02]  /*ff30*/  SHFL.IDX PT, R6, R0, RZ, 0x181f ;  /* 0x00181fff00067589 */ /* 0x000fe400000e0000 */
[----:B------:R-:W-:Y:S01]  /*ff40*/  LOP3.LUT R11, R11, 0x38, RZ, 0xc0, !PT ;  /* 0x000000380b0b7812 */ /* 0x000fe200078ec0ff */
[----:B--2---:R-:W-:Y:S02]  /*ff50*/  IMAD R3, R5, R7, RZ ;  /* 0x0000000705037224 */ /* 0x004fe400078e02ff */
[----:B------:R-:W0:Y:S01]  /*ff60*/  SHFL.IDX PT, R7, R4, RZ, 0x181f ;  /* 0x00181fff04077589 */ /* 0x000e2200000e0000 */
[C---:B------:R-:W-:Y:S02]  /*ff70*/  VIADD R5, R2.reuse, 0x10 ;  /* 0x0000001002057836 */ /* 0x040fe40000000000 */
[----:B------:R-:W-:-:S03]  /*ff80*/  ISETP.GE.AND P4, PT, R2, R3, PT ;  /* 0x000000030200720c */ /* 0x000fc60003f86270 */
[----:B------:R-:W-:Y:S02]  /*ff90*/  ISETP.GE.AND P3, PT, R5, R3, PT ;  /* 0x000000030500720c */ /* 0x000fe40003f66270 */
[----:B------:R-:W1:Y:S08]  /*ffa0*/  SHFL.IDX PT, R5, R4, 0x1, 0x181f ;  /* 0x00381f0004057f89 */ /* 0x000e7000000e0000 */
[----:B0-----:R-:W-:-:S05]  /*ffb0*/  @!P4 LEA R7, P5, R11, R7, 0x1 ;  /* 0x000000070b07c211 */ /* 0x001fca00078a08ff */
[----:B------:R-:W-:Y:S01]  /*ffc0*/  @!P4 IMAD.X R6, RZ, RZ, R6, P5 ;  /* 0x000000ffff06c224 */ /* 0x000fe200028e0606 */
[----:B-1----:R-:W-:-:S04]  /*ffd0*/  @!P3 LEA R8, P5, R11, R5, 0x1 ;  /* 0x000000050b08b211 */ /* 0x002fc800078a08ff */
[----:B------:R-:W-:Y:S01]  /*ffe0*/  @!P4 LOP3.LUT R7, R7, R6, RZ, 0x3c, !PT ;  /* 0x000000060707c212 */ /* 0x000fe200078e3cff */
[----:B------:R-:W-:-:S03]  /*fff0*/  @!P3 IMAD.X R5, RZ, RZ, R9, P5 ;  /* 0x000000ffff05b224 */ /* 0x000fc600028e0609 */
[----:B------:R-:W-:-:S04]  /*10000*/  @!P4 LOP3.LUT R6, R7, R6, RZ, 0x3c, !PT ;  /* 0x000000060706c212 */ /* 0x000fc800078e3cff */
[----:B------:R-:W-:-:S05]  /*10010*/  @!P4 LOP3.LUT R7, R7, R6, RZ, 0x3c, !PT ;  /* 0x000000060707c212 */ /* 0x000fca00078e3cff */
[----:B-----5:R-:W-:Y:S04]  /*10020*/  @!P4 LDGSTS.E.BYPASS.LTC128B.128 [R10+0x15400], desc[UR60][R6.64], !P2 ;  /* 0x15400000060acfae */ /* 0x020fe8000d101d7c */
[----:B------:R-:W-:Y:S04]  /*10030*/  @!P4 LDGSTS.E.BYPASS.LTC128B.128 [R10+0x19400], desc[UR60][R6.64+0x80], !P1 ;  /* 0x19400080060acfae */ /* 0x000fe8000c901d7c */
[----:B------:R0:W-:Y:S02]  /*10040*/  @!P4 LDGSTS.E.BYPASS.LTC128B.128 [R10+0x1d400], desc[UR60][R6.64+0x100], !P0 ;  /* 0x1d400100060acfae */ /* 0x0001e4000c101d7c */
[----:B0-----:R-:W-:-:S02]  /*10050*/  @!P3 IMAD.MOV.U32 R6, RZ, RZ, R8 ;  /* 0x000000ffff06b224 */ /* 0x001fc400078e0008 */
[----:B------:R-:W-:Y:S01]  /*10060*/  @!P3 IMAD.MOV.U32 R7, RZ, RZ, R5 ;  /* 0x000000ffff07b224 */ /* 0x000fe200078e0005 */
[----:B------:R-:W-:Y:S01]  /*10070*/  SHFL.IDX PT, R8, R0, 0x2, 0x181f ;  /* 0x00581f0000087f89 */ /* 0x000fe200000e0000 */
[----:B------:R-:W-:-:S03]  /*10080*/  VIADD R5, R2, 0x20 ;  /* 0x0000002002057836 */ /* 0x000fc60000000000 */
[----:B------:R-:W-:Y:S04]  /*10090*/  @!P3 LDGSTS.E.BYPASS.LTC128B.128 [R10+0x15c00], desc[UR60][R6.64], !P2 ;  /* 0x15c00000060abfae */ /* 0x000fe8000d101d7c */
[----:B------:R-:W-:Y:S04]  /*100a0*/  @!P3 LDGSTS.E.BYPASS.LTC128B.128 [R10+0x19c00], desc[UR60][R6.64+0x80], !P1 ;  /* 0x19c00080060abfae */ /* 0x000fe8000c901d7c */
[----:B------:R0:W-:Y:S01]  /*100b0*/  @!P3 LDGSTS.E.BYPASS.LTC128B.128 [R10+0x1dc00], desc[UR60][R6.64+0x100], !P0 ;  /* 0x1dc00100060abfae */ /* 0x0001e2000c101d7c */
[----:B------:R-:W-:-:S03]  /*100c0*/  ISETP.GE.AND P3, PT, R5, R3, PT ;  /* 0x000000030500720c */ /* 0x000fc60003f66270 */
[----:B------:R-:W1:Y:S10]  /*100d0*/  SHFL.IDX PT, R5, R4, 0x2, 0x181f ;  /* 0x00581f0004057f89 */ /* 0x000e7400000e0000 */
[----:B-1----:R-:W-:-:S05]  /*100e0*/  @!P3 LEA R5, P4, R11, R5, 0x1 ;  /* 0x000000050b05b211 */ /* 0x002fca00078808ff */
[----:B0-----:R-:W-:-:S04]  /*100f0*/  @!P3 IMAD.X R6, RZ, RZ, R8, P4 ;  /* 0x000000ffff06b224 */ /* 0x001fc800020e0608 */
[----:B------:R-:W-:Y:S02]  /*10100*/  @!P3 IMAD.MOV.U32 R7, RZ, RZ, R6 ;  /* 0x000000ffff07b224 */ /* 0x000fe400078e0006 */
[----:B------:R-:W-:Y:S01]  /*10110*/  @!P3 IMAD.MOV.U32 R6, RZ, RZ, R5 ;  /* 0x000000ffff06b224 */ /* 0x000fe200078e0005 */
[----:B------:R-:W-:-:S04]  /*10120*/  IADD3 R5, R2, 0x30, RZ ;  /* 0x0000003002057810 */ /* 0x000fc80007ffe0ff */
        /* <DEDUP_REMOVED lines=33> */
[----:B------:R-:W-:Y:S01]  /*10340*/  @!P3 LDGSTS.E.BYPASS.LTC128B.128 [R10+0x17c00], desc[UR60][R6.64], !P2 ;  /* 0x17c00000060abfae */ /* 0x000fe2000d101d7c */
[----:B------:R-:W-:-:S03]  /*10350*/  ISETP.GE.AND P4, PT, R5, R3, PT ;  /* 0x000000030500720c */ /* 0x000fc60003f86270 */
[----:B------:R-:W0:Y:S04]  /*10360*/  SHFL.IDX PT, R5, R4, 0x6, 0x181f ;  /* 0x00d81f0004057f89 */ /* 0x000e2800000e0000 */
[----:B------:R-:W-:Y:S04]  /*10370*/  @!P3 LDGSTS.E.BYPASS.LTC128B.128 [R10+0x1bc00], desc[UR60][R6.64+0x80], !P1 ;  /* 0x1bc00080060abfae */ /* 0x000fe8000c901d7c */
[----:B------:R1:W-:Y:S04]  /*10380*/  @!P3 LDGSTS.E.BYPASS.LTC128B.128 [R10+0x1fc00], desc[UR60][R6.64+0x100], !P0 ;  /* 0x1fc00100060abfae */ /* 0x0003e8000c101d7c */
[----:B------:R-:W-:Y:S04]  /*10390*/  SHFL.IDX PT, R4, R4, 0x7, 0x181f ;  /* 0x00f81f0004047f89 */ /* 0x000fe800000e0000 */
[----:B-1----:R-:W1:Y:S01]  /*103a0*/  SHFL.IDX PT, R6, R0, 0x6, 0x181f ;  /* 0x00d81f0000067f89 */ /* 0x002e6200000e0000 */
[----:B0-----:R-:W-:-:S03]  /*103b0*/  @!P4 LEA R5, P3, R11, R5, 0x1 ;  /* 0x000000050b05c211 */ /* 0x001fc600078608ff */
[----:B------:R-:W2:Y:S02]  /*103c0*/  SHFL.IDX PT, R0, R0, 0x7, 0x181f ;  /* 0x00f81f0000007f89 */ /* 0x000ea400000e0000 */
[----:B-1----:R-:W-:-:S04]  /*103d0*/  @!P4 IMAD.X R6, RZ, RZ, R6, P3 ;  /* 0x000000ffff06c224 */ /* 0x002fc800018e0606 */
[----:B------:R-:W-:Y:S02]  /*103e0*/  @!P4 IMAD.MOV.U32 R7, RZ, RZ, R6 ;  /* 0x000000ffff07c224 */ /* 0x000fe400078e0006 */
[----:B------:R-:W-:-:S05]  /*103f0*/  @!P4 IMAD.MOV.U32 R6, RZ, RZ, R5 ;  /* 0x000000ffff06c224 */ /* 0x000fca00078e0005 */
[----:B------:R1:W-:Y:S04]  /*10400*/  @!P4 LDGSTS.E.BYPASS.LTC128B.128 [R10+0x18400], desc[UR60][R6.64], !P2 ;  /* 0x18400000060acfae */ /* 0x0003e8000d101d7c */
[----:B------:R1:W-:Y:S04]  /*10410*/  @!P4 LDGSTS.E.BYPASS.LTC128B.128 [R10+0x1c400], desc[UR60][R6.64+0x80], !P1 ;  /* 0x1c400080060acfae */ /* 0x0003e8000c901d7c */
[----:B--2---:R1:W-:Y:S02]  /*10420*/  @!P4 LDGSTS.E.BYPASS.LTC128B.128 [R10+0x20400], desc[UR60][R6.64+0x100], !P0 ;  /* 0x20400100060acfae */ /* 0x0043e4000c101d7c */
.L_x_4006:
[----:B------:R-:W-:Y:S01]  /*10430*/  VIADD R2, R2, 0x70 ;  /* 0x0000007002027836 */ /* 0x000fe20000000000 */
[----:B------:R-:W-:Y:S04]  /*10440*/  BSSY B0, `(.L_x_3884) ;  /* 0x000000e000007945 */ /* 0x000fe80003800000 */
[----:B------:R-:W-:-:S13]  /*10450*/  ISETP.GE.AND P3, PT, R2, R3, PT ;  /* 0x000000030200720c */ /* 0x000fda0003f66270 */
[----:B------:R-:W-:Y:S05]  /*10460*/  @P3 BRA `(.L_x_3885) ;  /* 0x00000000002c3947 */ /* 0x000fea0003800000 */
[----:B------:R-:W2:Y:S02]  /*10470*/  S2R R5, SR_TID.X ;  /* 0x0000000000057919 */ /* 0x000ea40000002100 */
[----:B--2---:R-:W-:-:S05]  /*10480*/  IMAD.SHL.U32 R5, R5, 0x8, RZ ;  /* 0x0000000805057824 */ /* 0x004fca00078e00ff */
[----:B------:R-:W-:-:S04]  /*10490*/  LOP3.LUT R5, R5, 0x38, RZ, 0xc0, !PT ;  /* 0x0000003805057812 */ /* 0x000fc800078ec0ff */
[----:B------:R-:W-:-:S05]  /*104a0*/  LEA R2, P3, R5, R4, 0x1 ;  /* 0x0000000405027211 */ /* 0x000fca00078608ff */
[----:B------:R-:W-:-:S05]  /*104b0*/  IMAD.X R3, RZ, RZ, R0, P3 ;  /* 0x000000ffff037224 */ /* 0x000fca00018e0600 */
[----:B------:R-:W-:Y:S01]  /*104c0*/  @!PT LDS RZ, [RZ] ;  /* 0x00000000fffff984 */ /* 0x000fe20000000800 */
[----:B------:R-:W-:Y:S01]  /*104d0*/  @!PT LDS RZ, [RZ] ;  /* 0x00000000fffff984 */ /* 0x000fe20000000800 */
[----:B------:R-:W-:Y:S01]  /*104e0*/  @!PT LDS RZ, [RZ] ;  /* 0x00000000fffff984 */ /* 0x000fe20000000800 */
[----:B------:R2:W-:Y:S04]  /*104f0*/  LDGSTS.E.BYPASS.LTC128B.128 [R10+0x18c00], desc[UR60][R2.64], !P2 ;  /* 0x18c00000020a7fae */ /* 0x0005e8000d101d7c */
[----:B------:R2:W-:Y:S04]  /*10500*/  LDGSTS.E.BYPASS.LTC128B.128 [R10+0x1cc00], desc[UR60][R2.64+0x80], !P1 ;  /* 0x1cc00080020a7fae */ /* 0x0005e8000c901d7c */
[----:B------:R2:W-:Y:S02]  /*10510*/  LDGSTS.E.BYPASS.LTC128B.128 [R10+0x20c00], desc[UR60][R2.64+0x100], !P0 ;  /* 0x20c00100020a7fae */ /* 0x0005e4000c101d7c */
.L_x_3885:
[----:B------:R-:W-:Y:S05]  /*10520*/  BSYNC B0 ;  /* 0x0000000000007941 */ /* 0x000fea0003800000 */
.L_x_3884:
[----:B012---:R-:W2:Y:S01]  /*10530*/  LDL R10, [R1+0x4] ;  /* 0x00000400010a7983 */ /* 0x007ea20000100800 */
[----:B------:R-:W-:Y:S01]  /*10540*/  PLOP3.LUT P0, PT, PT, PT, PT, 0x80, 0x0 ;  /* 0x000000000000781c */ /* 0x000fe20003f0f070 */
[----:B------:R-:W-:Y:S01]  /*10550*/  NOP ;  /* 0x0000000000007918 */ /* 0x000fe20000000000 */
[----:B--2---:R-:W-:-:S11]  /*10560*/  VIADD R6, R10, 0x36800 ;  /* 0x000368000a067836 */ /* 0x004fd60000000000 */
.L_x_3886:
        /* <DEDUP_REMOVED lines=19> */
.L_x_4007:
[----:B------:R-:W-:Y:S05]  /*106a0*/  BSYNC B0 ;  /* 0x0000000000007941 */ /* 0x000fea0003800000 */
.L_x_3887:
[----:B0-----:R-:W2:Y:S01]  /*106b0*/  LDL.LU R2, [R1+0x40] ;  /* 0x0000400001027983 */ /* 0x001ea20000300800 */
[----:B------:R-:W-:Y:S01]  /*106c0*/  BSSY B0, `(.L_x_3889) ;  /* 0x0000257000007945 */ /* 0x000fe20003800000 */
[----:B--2---:R-:W-:-:S13]  /*106d0*/  ISETP.GE.AND P0, PT, R2, 0x71, PT ;  /* 0x000000710200780c */ /* 0x004fda0003f06270 */
[----:B------:R-:W-:Y:S05]  /*106e0*/  @!P0 BRA `(.L_x_3890) ;  /* 0x0000002400508947 */ /* 0x000fea0003800000 */
[----:B------:R-:W2:Y:S01]  /*106f0*/  LDL R2, [R1+0x30] ;  /* 0x0000300001027983 */ /* 0x000ea20000100800 */
[----:B------:R-:W-:Y:S01]  /*10700*/  IMAD.MOV.U32 R0, RZ, RZ, 0x1 ;  /* 0x00000001ff007424 */ /* 0x000fe200078e00ff */
[----:B------:R-:W-:Y:S01]  /*10710*/  BSSY B2, `(.L_x_3891) ;  /* 0x00000cd000027945 */ /* 0x000fe20003800000 */
[----:B--2---:R-:W-:-:S04]  /*10720*/  IADD3 R9, -R2, RZ, RZ ;  /* 0x000000ff02097210 */ /* 0x004fc80007ffe1ff */
        /* <DEDUP_REMOVED lines=20> */
[----:B------:R-:W-:-:S13]  /*10870*/  ISETP.NE.AND.EX P0, PT, RZ, UR5, PT, P0 ;  /* 0x00000005ff007c0c */ /* 0x000fda000bf05300 */
[----:B0-----:R-:W-:Y:S05]  /*10880*/  @!P0 BRA `(.L_x_3895) ;  /* 0x00000000004c8947 */ /* 0x001fea0003800000 */
[----:B------:R-:W2:Y:S01]  /*10890*/  LDL R11, [R1+0x1c] ;  /* 0x00001c00010b7983 */ /* 0x000ea20000100800 */
[----:B------:R-:W0:Y:S01]  /*108a0*/  LDC R5, c[0x0][0x43c] ;  /* 0x00010f00ff057b82 */ /* 0x000e220000000800 */
[----:B------:R-:W-:Y:S02]  /*108b0*/  ULDC.64 UR6, c[0x0][0x428] ;  /* 0x00010a0000067ab9 */ /* 0x000fe40000000a00 */
[----:B------:R-:W3:Y:S01]  /*108c0*/  LDL R7, [R1+0xc] ;  /* 0x00000c0001077983 */ /* 0x000ee20000100800 */
[----:B0-----:R-:W-:-:S13]  /*108d0*/  ISETP.NE.AND P0, PT, R5, 0x1, PT ;  /* 0x000000010500780c */ /* 0x001fda0003f05270 */
[----:B------:R-:W0:Y:S02]  /*108e0*/  @P0 LDC.64 R2, c[0x0][0x440] ;  /* 0x00011000ff020b82 */ /* 0x000e240000000a00 */
[----:B0----5:R-:W-:-:S04]  /*108f0*/  @P0 IMAD.HI.U32 R4, R0, R2, RZ ;  /* 0x0000000200040227 */ /* 0x021fc800078e00ff */
        /* <DEDUP_REMOVED lines=12> */
.L_x_3895:
[----:B------:R-:W2:Y:S01]  /*109c0*/  LDL R2, [R1+0x4] ;  /* 0x0000040001027983 */ /* 0x000ea20000100800 */
[----:B------:R-:W-:Y:S01]  /*109d0*/  BSSY B3, `(.L_x_3896) ;  /* 0x0000005000037945 */ /* 0x000fe20003800000 */
[----:B--2---:R-:W-:Y:S01]  /*109e0*/  IMAD R3, R8, 0x8, R2 ;  /* 0x0000000808037824 */ /* 0x004fe200078e0202 */
[----:B------:R-:W-:-:S04]  /*109f0*/  SHF.L.U32 R2, R10, 0x1f, RZ ;  /* 0x0000001f0a027819 */ /* 0x000fc800000006ff */
[----:B------:R-:W1:Y:S02]  /*10a00*/  SYNCS.PHASECHK.TRANS64.TRYWAIT P0, [R3+URZ+0x36840], R2 ;  /* 0x03684002030075a7 */ /* 0x000e64000800017f */
[----:B-1----:R-:W-:Y:S05]  /*10a10*/  @!P0 BRA `(.L_x_3897) ;  /* 0x0000004400908947 */ /* 0x002fea0003800000 */
.L_x_4008:
[----:B------:R-:W-:Y:S05]  /*10a20*/  BSYNC B3 ;  /* 0x0000000000037941 */ /* 0x000fea0003800000 */
.L_x_3896:
        /* <DEDUP_REMOVED lines=12> */
.L_x_3899:
[----:B------:R-:W-:Y:S05]  /*10af0*/  BSYNC B3 ;  /* 0x0000000000037941 */ /* 0x000fea0003800000 */
.L_x_3898:
        /* <DEDUP_REMOVED lines=13> */
.L_x_3900:
        /* <DEDUP_REMOVED lines=16> */
.L_x_3901:
        /* <DEDUP_REMOVED lines=16> */
.L_x_3902:
        /* <DEDUP_REMOVED lines=17> */
.L_x_4009:
[----:B------:R-:W-:Y:S05]  /*10ee0*/  BSYNC B3 ;  /* 0x0000000000037941 */ /* 0x000fea0003800000 */
.L_x_3903:
[----:B------:R1:W5:Y:S01]  /*10ef0*/  LDL R17, [R1+0x8] ;  /* 0x0000080001117983 */ /* 0x0003620000100800 */
[----:B------:R-:W-:Y:S01]  /*10f00*/  BSSY B3, `(.L_x_3905) ;  /* 0x000000d000037945 */ /* 0x000fe20003800000 */
[----:B------:R-:W-:Y:S02]  /*10f10*/  IMAD.MOV.U32 R12, RZ, RZ, 0x0 ;  /* 0x00000000ff0c7424 */ /* 0x000fe400078e00ff */
[----:B------:R-:W-:Y:S01]  /*10f20*/  IMAD.MOV.U32 R13, RZ, RZ, 0x14f00000 ;  /* 0x14f00000ff0d7424 */ /* 0x000fe200078e00ff */
[----:B------:R-:W-:Y:S06]  /*10f30*/  @P1 BRA `(.L_x_3906) ;  /* 0x0000000000241947 */ /* 0x000fec0003800000 */
[----:B------:R-:W2:Y:S01]  /*10f40*/  LDL R7, [R1+0x4] ;  /* 0x0000040001077983 */ /* 0x000ea20000100800 */
[----:B------:R-:W3:Y:S01]  /*10f50*/  S2R R5, SR_TID.X ;  /* 0x0000000000057919 */ /* 0x000ee20000002100 */
[----:B0-----:R-:W-:Y:S01]  /*10f60*/  IMAD.MOV.U32 R3, RZ, RZ, 0xa800 ;  /* 0x0000a800ff037424 */ /* 0x001fe200078e00ff */
[----:B---3--:R-:W-:-:S04]  /*10f70*/  LOP3.LUT R5, R5, 0x1f, RZ, 0xc0, !PT ;  /* 0x0000001f05057812 */ /* 0x008fc800078ec0ff */
[----:B------:R-:W-:Y:S01]  /*10f80*/  ISETP.NE.AND P0, PT, R5, RZ, PT ;  /* 0x000000ff0500720c */ /* 0x000fe20003f05270 */
[----:B--2--5:R-:W-:-:S04]  /*10f90*/  IMAD R2, R17, 0x8, R7 ;  /* 0x0000000811027824 */ /* 0x024fc800078e0207 */
[----:B------:R2:W-:Y:S08]  /*10fa0*/  SYNCS.ARRIVE.TRANS64 RZ, [R2+URZ+0x36850], R3 ;  /* 0x0368500302ff79a7 */ /* 0x0005f0000800003f */
[----:B------:R-:W-:Y:S05]  /*10fb0*/  @!P0 BRA `(.L_x_3906) ;  /* 0x0000000000048947 */ /* 0x000fea0003800000 */
[----:B------:R-:W-:Y:S01]  /*10fc0*/  BPT.TRAP 0x1 ;  /* 0x000000040000795c */ /* 0x000fe20000300000 */
.L_x_3906:
[----:B------:R-:W-:Y:S05]  /*10fd0*/  BSYNC B3 ;  /* 0x0000000000037941 */ /* 0x000fea0003800000 */
.L_x_3905:
[----:B0-2---:R-:W2:Y:S04]  /*10fe0*/  LDL R2, [R1+0x4] ;  /* 0x0000040001027983 */ /* 0x005ea80000100800 */
[----:B------:R-:W3:Y:S04]  /*10ff0*/  LDL R7, [R1+0x18] ;  /* 0x0000180001077983 */ /* 0x000ee80000100800 */
[----:B------:R-:W3:Y:S01]  /*11000*/  LDL.LU R5, [R1+0x14] ;  /* 0x0000140001057983 */ /* 0x000ee20000300800 */
[----:B------:R-:W-:Y:S01]  /*11010*/  R2UR UR10, R11 ;  /* 0x000000000b0a72ca */ /* 0x000fe200000e0000 */
[----:B------:R-:W-:Y:S01]  /*11020*/  UIADD3 UR4, UP0, UR36, 0x470, URZ ;  /* 0x0000047024047890 */ /* 0x000fe2000ff1e03f */
[----:B------:R-:W-:-:S02]  /*11030*/  R2UR UR6, R12 ;  /* 0x000000000c0672ca */ /* 0x000fc400000e0000 */
[----:B------:R-:W-:Y:S01]  /*11040*/  R2UR UR7, R13 ;  /* 0x000000000d0772ca */ /* 0x000fe200000e0000 */
[----:B------:R-:W-:Y:S01]  /*11050*/  UIADD3.X UR5, URZ, UR37, URZ, UP0, !UPT ;  /* 0x000000253f057290 */ /* 0x000fe200087fe43f */
[----:B------:R-:W-:Y:S02]  /*11060*/  PLOP3.LUT P0, PT, PT, PT, PT, 0x80, 0x0 ;  /* 0x000000000000781c */ /* 0x000fe40003f0f070 */
[C---:B--2--5:R-:W-:Y:S01]  /*11070*/  LEA R3, R17.reuse, R2, 0x3 ;  /* 0x0000000211037211 */ /* 0x064fe200078e18ff */
[----:B------:R-:W-:-:S04]  /*11080*/  IMAD R2, R17, 0xa800, R2 ;  /* 0x0000a80011027824 */ /* 0x000fc800078e0202 */
[----:B------:R-:W-:Y:S02]  /*11090*/  VIADD R3, R3, 0x36850 ;  /* 0x0003685003037836 */ /* 0x000fe40000000000 */
[----:B---3--:R-:W-:Y:S02]  /*110a0*/  IMAD R5, R5, 0x70, R7 ;  /* 0x0000007005057824 */ /* 0x008fe400078e0207 */
[----:B------:R-:W-:-:S07]  /*110b0*/  VIADD R7, R2, 0x400 ;  /* 0x0000040002077836 */ /* 0x000fce0000000000 */
.L_x_3907:
        /* <DEDUP_REMOVED lines=16> */
.L_x_3908:
        /* <DEDUP_REMOVED lines=16> */
.L_x_3909:
        /* <DEDUP_REMOVED lines=13> */
.L_x_3894:
[----:B------:R-:W-:Y:S05]  /*11390*/  BSYNC B1 ;  /* 0x0000000000017941 */ /* 0x000fea0003800000 */
.L_x_3893:
[----:B0-----:R-:W2:Y:S04]  /*113a0*/  LDL.LU R0, [R1+0x30] ;  /* 0x0000300001007983 */ /* 0x001ea80000300800 */
[----:B------:R0:W-:Y:S04]  /*113b0*/  STL [R1+0x8], R8 ;  /* 0x0000080801007387 */ /* 0x0001e80000100800 */
[----:B------:R0:W-:Y:S02]  /*113c0*/  STL [R1+0x10], R10 ;  /* 0x0000100a01007387 */ /* 0x0001e40000100800 */
[----:B0-2---:R-:W-:-:S07]  /*113d0*/  VIADD R0, R0, 0xfffffffd ;  /* 0xfffffffd00007836 */ /* 0x005fce0000000000 */
.L_x_3892:
[----:B------:R-:W-:Y:S05]  /*113e0*/  BSYNC B2 ;  /* 0x0000000000027941 */ /* 0x000fea0003800000 */
.L_x_3891:
[----:B------:R-:W2:Y:S01]  /*113f0*/  LDL.LU R2, [R1+0x2c] ;  /* 0x00002c0001027983 */ /* 0x000ea20000300800 */
[----:B------:R-:W-:-:S05]  /*11400*/  IMAD.MOV R9, RZ, RZ, -R9 ;  /* 0x000000ffff097224 */ /* 0x000fca00078e0a09 */
[----:B--2---:R-:W-:-:S13]  /*11410*/  ISETP.NE.AND P0, PT, R2, R9, PT ;  /* 0x000000090200720c */ /* 0x004fda0003f05270 */
[----:B------:R-:W-:Y:S05]  /*11420*/  @!P0 BRA `(.L_x_3890) ;  /* 0x0000001800008947 */ /* 0x000fea0003800000 */
[----:B------:R0:W5:Y:S02]  /*11430*/  LDL R8, [R1] ;  /* 0x0000000001087983 */ /* 0x0001640000100800 */
.L_x_3944:
[----:B--2---:R-:W2:Y:S04]  /*11440*/  LDL R4, [R1+0x20] ;  /* 0x0000200001047983 */ /* 0x004ea80000100800 */
[----:B---3--:R-:W3:Y:S04]  /*11450*/  LDL R3, [R1+0x8] ;  /* 0x0000080001037983 */ /* 0x008ee80000100800 */
[----:B----4-:R-:W4:Y:S01]  /*11460*/  LDL R2, [R1+0x10] ;  /* 0x0000100001027983 */ /* 0x010f220000100800 */
        /* <DEDUP_REMOVED lines=15> */
[----:B-----5:R-:W3:Y:S01]  /*11560*/  LDC R8, c[0x0][0x43c] ;  /* 0x00010f00ff087b82 */ /* 0x020ee20000000800 */
[----:B------:R-:W-:Y:S02]  /*11570*/  ULDC.64 UR6, c[0x0][0x428] ;  /* 0x00010a0000067ab9 */ /* 0x000fe40000000a00 */
[----:B------:R-:W4:Y:S01]  /*11580*/  LDL R9, [R1+0xc] ;  /* 0x00000c0001097983 */ /* 0x000f220000100800 */
[----:B---3--:R-:W-:-:S13]  /*11590*/  ISETP.NE.AND P0, PT, R8, 0x1, PT ;  /* 0x000000010800780c */ /* 0x008fda0003f05270 */
[----:B------:R-:W3:Y:S02]  /*115a0*/  @P0 LDC.64 R2, c[0x0][0x440] ;  /* 0x00011000ff020b82 */ /* 0x000ee40000000a00 */
[----:B---3--:R-:W-:-:S04]  /*115b0*/  @P0 IMAD.HI.U32 R7, R0, R2, RZ ;  /* 0x0000000200070227 */ /* 0x008fc800078e00ff */
[----:B------:R-:W-:Y:S01]  /*115c0*/  IMAD.MOV.U32 R2, RZ, RZ, R0 ;  /* 0x000000ffff027224 */ /* 0x000fe200078e0000 */
[----:B------:R-:W-:-:S04]  /*115d0*/  @P0 SHF.R.U32.HI R2, RZ, R3, R7 ;  /* 0x00000003ff020219 */ /* 0x000fc80000011607 */
[--C-:B------:R-:W-:Y:S01]  /*115e0*/  SHF.R.S32.HI R3, RZ, 0x1f, R2.reuse ;  /* 0x0000001fff037819 */ /* 0x100fe20000011402 */
[----:B------:R-:W-:-:S04]  /*115f0*/  IMAD.MOV R7, RZ, RZ, -R2 ;  /* 0x000000ffff077224 */ /* 0x000fc800078e0a02 */
[----:B------:R-:W-:Y:S02]  /*11600*/  IMAD R7, R8, R7, R0 ;  /* 0x0000000708077224 */ /* 0x000fe400078e0200 */
[----:B--2---:R-:W-:-:S04]  /*11610*/  IMAD R8, R10, UR6, RZ ;  /* 0x000000060a087c24 */ /* 0x004fc8000f8e02ff */
[C---:B----4-:R-:W-:Y:S02]  /*11620*/  IMAD R8, R9.reuse, UR7, R8 ;  /* 0x0000000709087c24 */ /* 0x050fe4000f8e0208 */
[----:B------:R-:W-:-:S05]  /*11630*/  IMAD.WIDE.U32 R2, R9, UR6, R2 ;  /* 0x0000000609027c25 */ /* 0x000fca000f8e0002 */
[----:B------:R-:W-:Y:S02]  /*11640*/  IADD3 R3, R8, R3, RZ ;  /* 0x0000000308037210 */ /* 0x000fe40007ffe0ff */
[----:B------:R-:W-:-:S04]  /*11650*/  LEA R8, P0, R2, UR4, 0x2 ;  /* 0x0000000402087c11 */ /* 0x000fc8000f8010ff */
[----:B------:R-:W-:-:S05]  /*11660*/  LEA.HI.X R9, R2, UR5, R3, 0x2, P0 ;  /* 0x0000000502097c11 */ /* 0x000fca00080f1403 */
[----:B------:R2:W5:Y:S04]  /*11670*/  LDG.E R8, desc[UR60][R8.64] ;  /* 0x0000003c08087981 */ /* 0x000568000c1e1900 */
.L_x_3912:
[----:B------:R-:W3:Y:S01]  /*11680*/  LDL R2, [R1+0x4] ;  /* 0x0000040001027983 */ /* 0x000ee20000100800 */
[----:B------:R-:W-:Y:S01]  /*11690*/  BSSY B2, `(.L_x_3913) ;  /* 0x0000005000027945 */ /* 0x000fe20003800000 */
[----:B---3--:R-:W-:Y:S01]  /*116a0*/  IMAD R3, R4, 0x8, R2 ;  /* 0x0000000804037824 */ /* 0x008fe200078e0202 */
[----:B------:R-:W-:-:S04]  /*116b0*/  SHF.L.U32 R2, R5, 0x1f, RZ ;  /* 0x0000001f05027819 */ /* 0x000fc800000006ff */
[----:B------:R-:W3:Y:S02]  /*116c0*/  SYNCS.PHASECHK.TRANS64.TRYWAIT P0, [R3+URZ+0x36840], R2 ;  /* 0x03684002030075a7 */ /* 0x000ee4000800017f */
[----:B---3--:R-:W-:Y:S05]  /*116d0*/  @!P0 BRA `(.L_x_3914) ;  /* 0x0000003800888947 */ /* 0x008fea0003800000 */
.L_x_4010:
[----:B------:R-:W-:Y:S05]  /*116e0*/  BSYNC B2 ;  /* 0x0000000000027941 */ /* 0x000fea0003800000 */
.L_x_3913:
[----:B--2---:R-:W2:Y:S01]  /*116f0*/  S2R R9, SR_TID.X ;  /* 0x0000000000097919 */ /* 0x004ea20000002100 */
[----:B------:R-:W-:Y:S01]  /*11700*/  BSSY B2, `(.L_x_3915) ;  /* 0x000000b000027945 */ /* 0x000fe20003800000 */
[----:B--2---:R-:W-:-:S04]  /*11710*/  LOP3.LUT R9, R9, 0x7f, RZ, 0xc0, !PT ;  /* 0x0000007f09097812 */ /* 0x004fc800078ec0ff */
[----:B------:R-:W-:-:S13]  /*11720*/  ISETP.NE.AND P1, PT, R9, RZ, PT ;  /* 0x000000ff0900720c */ /* 0x000fda0003f25270 */
[----:B------:R-:W-:Y:S05]  /*11730*/  @P1 BRA `(.L_x_3916) ;  /* 0x00000000001c1947 */ /* 0x000fea0003800000 */
[----:B------:R-:W2:Y:S01]  /*11740*/  S2R R9, SR_TID.X ;  /* 0x0000000000097919 */ /* 0x000ea20000002100 */
[----:B---3--:R-:W-:-:S04]  /*11750*/  IMAD.MOV.U32 R2, RZ, RZ, 0xa800 ;  /* 0x0000a800ff027424 */ /* 0x008fc800078e00ff */
[----:B------:R4:W-:Y:S01]  /*11760*/  SYNCS.ARRIVE.TRANS64 RZ, [R3+URZ+0x36830], R2 ;  /* 0x0368300203ff79a7 */ /* 0x0009e2000800003f */
[----:B--2---:R-:W-:-:S04]  /*11770*/  LOP3.LUT R9, R9, 0x1f, RZ, 0xc0, !PT ;  /* 0x0000001f09097812 */ /* 0x004fc800078ec0ff */
[----:B------:R-:W-:-:S13]  /*11780*/  ISETP.NE.AND P0, PT, R9, RZ, PT ;  /* 0x000000ff0900720c */ /* 0x000fda0003f05270 */
[----:B----4-:R-:W-:Y:S05]  /*11790*/  @!P0 BRA `(.L_x_3916) ;  /* 0x0000000000048947 */ /* 0x010fea0003800000 */
[----:B------:R-:W-:Y:S01]  /*117a0*/  BPT.TRAP 0x1 ;  /* 0x000000040000795c */ /* 0x000fe20000300000 */
.L_x_3916:
[----:B------:R-:W-:Y:S05]  /*117b0*/  BSYNC B2 ;  /* 0x0000000000027941 */ /* 0x000fea0003800000 */
.L_x_3915:
[----:B------:R-:W2:Y:S04]  /*117c0*/  LDL R9, [R1+0x4] ;  /* 0x0000040001097983 */ /* 0x000ea80000100800 */
[----:B---3--:R-:W3:Y:S01]  /*117d0*/  LDL R2, [R1+0x18] ;  /* 0x0000180001027983 */ /* 0x008ee20000100800 */
        /* <DEDUP_REMOVED lines=11> */
.L_x_3917:
        /* <DEDUP_REMOVED lines=16> */
.L_x_3918:
        /* <DEDUP_REMOVED lines=16> */
.L_x_3919:
        /* <DEDUP_REMOVED lines=10> */
[----:B------:R-:W2:Y:S04]  /*11b30*/  LDL.LU R12, [R1+0x10] ;  /* 0x00001000010c7983 */ /* 0x000ea80000300800 */
[----:B------:R-:W3:Y:S01]  /*11b40*/  LDL R10, [R1+0x8] ;  /* 0x00000800010a7983 */ /* 0x000ee20000100800 */
[----:B------:R-:W-:Y:S01]  /*11b50*/  BSSY B2, `(.L_x_3920) ;  /* 0x0000005000027945 */ /* 0x000fe20003800000 */
[----:B--2---:R-:W-:Y:S01]  /*11b60*/  SHF.L.U32 R3, R12, 0x1f, RZ ;  /* 0x0000001f0c037819 */ /* 0x004fe200000006ff */
[----:B---3--:R-:W-:-:S04]  /*11b70*/  IMAD R2, R10, 0x8, R6 ;  /* 0x000000080a027824 */ /* 0x008fc800078e0206 */
[----:B------:R-:W2:Y:S02]  /*11b80*/  SYNCS.PHASECHK.TRANS64.TRYWAIT P0, [R2+URZ+0x60], R3 ;  /* 0x00006003020075a7 */ /* 0x000ea4000800017f */
[----:B--2---:R-:W-:Y:S05]  /*11b90*/  @!P0 BRA `(.L_x_3921) ;  /* 0x00000034006c8947 */ /* 0x004fea0003800000 */
.L_x_4011:
[----:B------:R-:W-:Y:S05]  /*11ba0*/  BSYNC B2 ;  /* 0x0000000000027941 */ /* 0x000fea0003800000 */
.L_x_3920:
[----:B------:R-:W-:Y:S01]  /*11bb0*/  BSSY B2, `(.L_x_3922) ;  /* 0x000000b000027945 */ /* 0x000fe20003800000 */
[----:B------:R-:W-:Y:S01]  /*11bc0*/  MOV R12, 0x0 ;  /* 0x00000000000c7802 */ /* 0x000fe20000000f00 */
[----:B------:R-:W-:Y:S02]  /*11bd0*/  IMAD.MOV.U32 R13, RZ, RZ, 0x14f00000 ;  /* 0x14f00000ff0d7424 */ /* 0x000fe400078e00ff */
        /* <DEDUP_REMOVED lines=8> */
.L_x_3923:
[----:B------:R-:W-:Y:S05]  /*11c60*/  BSYNC B2 ;  /* 0x0000000000027941 */ /* 0x000fea0003800000 */
.L_x_3922:
[----:B------:R-:W3:Y:S04]  /*11c70*/  LDL R17, [R1+0x4] ;  /* 0x0000040001117983 */ /* 0x000ee80000100800 */
[----:B--2---:R-:W3:Y:S04]  /*11c80*/  LDL.LU R3, [R1+0x8] ;  /* 0x0000080001037983 */ /* 0x004ee80000300800 */
[----:B------:R-:W2:Y:S04]  /*11c90*/  LDL R10, [R1+0x18] ;  /* 0x00001800010a7983 */ /* 0x000ea80000100800 */
[----:B------:R-:W2:Y:S01]  /*11ca0*/  LDL.LU R9, [R1+0x14] ;  /* 0x0000140001097983 */ /* 0x000ea20000300800 */
[----:B------:R-:W-:Y:S01]  /*11cb0*/  R2UR UR10, R11 ;  /* 0x000000000b0a72ca */ /* 0x000fe200000e0000 */
[----:B------:R-:W-:Y:S01]  /*11cc0*/  UIADD3 UR4, UP0, UR36, 0x470, URZ ;  /* 0x0000047024047890 */ /* 0x000fe2000ff1e03f */
[----:B------:R-:W-:Y:S01]  /*11cd0*/  R2UR UR6, R12 ;  /* 0x000000000c0672ca */ /* 0x000fe200000e0000 */
[----:B------:R-:W-:Y:S01]  /*11ce0*/  VIADD R2, R2, 0x50 ;  /* 0x0000005002027836 */ /* 0x000fe20000000000 */
[----:B------:R-:W-:Y:S01]  /*11cf0*/  R2UR UR7, R13 ;  /* 0x000000000d0772ca */ /* 0x000fe200000e0000 */
[----:B------:R-:W-:Y:S01]  /*11d00*/  UIADD3.X UR5, URZ, UR37, URZ, UP0, !UPT ;  /* 0x000000253f057290 */ /* 0x000fe200087fe43f */
[----:B------:R-:W-:Y:S01]  /*11d10*/  PLOP3.LUT P0, PT, PT, PT, PT, 0x80, 0x0 ;  /* 0x000000000000781c */ /* 0x000fe20003f0f070 */
[----:B---3--:R-:W-:-:S02]  /*11d20*/  IMAD R3, R3, 0xa800, R17 ;  /* 0x0000a80003037824 */ /* 0x008fc400078e0211 */
[----:B--2---:R-:W-:Y:S02]  /*11d30*/  IMAD R9, R9, 0x70, R10 ;  /* 0x0000007009097824 */ /* 0x004fe400078e020a */
[----:B------:R-:W-:-:S08]  /*11d40*/  VIADD R10, R3, 0x400 ;  /* 0x00000400030a7836 */ /* 0x000fd00000000000 */
.L_x_3924:
        /* <DEDUP_REMOVED lines=10> */
[----:B--2---:R-:W-:Y:S05]  /*11df0*/  @P0 BRA.U.ANY `(.L_x_3924) ;  /* 0xfffffffd00d40947 */ /* 0x004fea000393ffff */
[----:B------:R-:W-:Y:S01]  /*11e00*/  R2UR UR10, R15 ;  /* 0x000000000f0a72ca */ /* 0x000fe200000e0000 */
[----:B------:R-:W-:Y:S01]  /*11e10*/  VIADD R10, R3, 0x3c00 ;  /* 0x00003c00030a7836 */ /* 0x000fe20000000000 */
[----:B------:R-:W-:Y:S02]  /*11e20*/  R2UR UR6, R12 ;  /* 0x000000000c0672ca */ /* 0x000fe400000e0000 */
[----:B------:R-:W-:Y:S02]  /*11e30*/  R2UR UR7, R13 ;  /* 0x000000000d0772ca */ /* 0x000fe400000e0000 */
[----:B------:R-:W-:-:S13]  /*11e40*/  PLOP3.LUT P0, PT, PT, PT, PT, 0x80, 0x0 ;  /* 0x000000000000781c */ /* 0x000fda0003f0f070 */
.L_x_3925:
        /* <DEDUP_REMOVED lines=16> */
.L_x_3926:
        /* <DEDUP_REMOVED lines=11> */
[----:B------:R2:W-:Y:S04]  /*12000*/  STL [R1+0x14], R7 ;  /* 0x0000140701007387 */ /* 0x0005e80000100800 */
[----:B------:R2:W-:Y:S02]  /*12010*/  STL [R1], R8 ;  /* 0x0000000801007387 */ /* 0x0005e40000100800 */
.L_x_3911:
[----:B------:R-:W-:Y:S05]  /*12020*/  BSYNC B1 ;  /* 0x0000000000017941 */ /* 0x000fea0003800000 */
.L_x_3910:
        /* <DEDUP_REMOVED lines=8> */
[----:B------:R3:W-:Y:S04]  /*120b0*/  STL [R1+0x10], R10 ;  /* 0x0000100a01007387 */ /* 0x0007e80000100800 */
[----:B------:R3:W-:Y:S01]  /*120c0*/  STL [R1+0x8], R11 ;  /* 0x0000080b01007387 */ /* 0x0007e20000100800 */
[----:B------:R-:W-:Y:S05]  /*120d0*/  @!P1 BRA `(.L_x_3928) ;  /* 0x0000000800c49947 */ /* 0x000fea0003800000 */
[----:B------:R-:W-:Y:S01]  /*120e0*/  ULDC.64 UR4, c[0x0][0x418] ;  /* 0x0001060000047ab9 */ /* 0x000fe20000000a00 */
[----:B--2---:R-:W-:Y:S01]  /*120f0*/  VIADD R7, R0, 0xffffffff ;  /* 0xffffffff00077836 */ /* 0x004fe20000000000 */
[----:B------:R-:W-:-:S04]  /*12100*/  ISETP.NE.U32.AND P0, PT, RZ, UR4, PT ;  /* 0x00000004ff007c0c */ /* 0x000fc8000bf05070 */
[----:B------:R-:W-:-:S13]  /*12110*/  ISETP.NE.AND.EX P0, PT, RZ, UR5, PT, P0 ;  /* 0x00000005ff007c0c */ /* 0x000fda000bf05300 */
[----:B------:R-:W-:Y:S05]  /*12120*/  @!P0 BRA `(.L_x_3929) ;  /* 0x00000000004c8947 */ /* 0x000fea0003800000 */
[----:B------:R-:W2:Y:S01]  /*12130*/  LDL R13, [R1+0x1c] ;  /* 0x00001c00010d7983 */ /* 0x000ea20000100800 */
[----:B------:R-:W4:Y:S01]  /*12140*/  LDC R9, c[0x0][0x43c] ;  /* 0x00010f00ff097b82 */ /* 0x000f220000000800 */
[----:B------:R-:W-:Y:S02]  /*12150*/  ULDC.64 UR6, c[0x0][0x428] ;  /* 0x00010a0000067ab9 */ /* 0x000fe40000000a00 */
[----:B------:R-:W3:Y:S01]  /*12160*/  LDL R12, [R1+0xc] ;  /* 0x00000c00010c7983 */ /* 0x000ee20000100800 */
[----:B----4-:R-:W-:-:S13]  /*12170*/  ISETP.NE.AND P0, PT, R9, 0x1, PT ;  /* 0x000000010900780c */ /* 0x010fda0003f05270 */
[----:B------:R-:W4:Y:S02]  /*12180*/  @P0 LDC.64 R2, c[0x0][0x440] ;  /* 0x00011000ff020b82 */ /* 0x000f240000000a00 */
[----:B----45:R-:W-:-:S04]  /*12190*/  @P0 IMAD.HI.U32 R8, R7, R2, RZ ;  /* 0x0000000207080227 */ /* 0x030fc800078e00ff */
[----:B------:R-:W-:Y:S01]  /*121a0*/  IMAD.MOV.U32 R2, RZ, RZ, R7 ;  /* 0x000000ffff027224 */ /* 0x000fe200078e0007 */
[----:B------:R-:W-:-:S05]  /*121b0*/  @P0 SHF.R.U32.HI R2, RZ, R3, R8 ;  /* 0x00000003ff020219 */ /* 0x000fca0000011608 */
[----:B------:R-:W-:-:S04]  /*121c0*/  IMAD.MOV R3, RZ, RZ, -R2 ;  /* 0x000000ffff037224 */ /* 0x000fc800078e0a02 */
[----:B------:R-:W-:Y:S01]  /*121d0*/  IMAD R7, R9, R3, R7 ;  /* 0x0000000309077224 */ /* 0x000fe200078e0207 */
[----:B------:R-:W-:Y:S01]  /*121e0*/  SHF.R.S32.HI R3, RZ, 0x1f, R2 ;  /* 0x0000001fff037819 */ /* 0x000fe20000011402 */
[----:B--2---:R-:W-:-:S04]  /*121f0*/  IMAD R8, R13, UR6, RZ ;  /* 0x000000060d087c24 */ /* 0x004fc8000f8e02ff */
[C---:B---3--:R-:W-:Y:S02]  /*12200*/  IMAD R8, R12.reuse, UR7, R8 ;  /* 0x000000070c087c24 */ /* 0x048fe4000f8e0208 */
[----:B------:R-:W-:-:S05]  /*12210*/  IMAD.WIDE.U32 R2, R12, UR6, R2 ;  /* 0x000000060c027c25 */ /* 0x000fca000f8e0002 */
[----:B------:R-:W-:Y:S02]  /*12220*/  IADD3 R3, R8, R3, RZ ;  /* 0x0000000308037210 */ /* 0x000fe40007ffe0ff */
[----:B------:R-:W-:-:S04]  /*12230*/  LEA R8, P0, R2, UR4, 0x2 ;  /* 0x0000000402087c11 */ /* 0x000fc8000f8010ff */
[----:B------:R-:W-:-:S05]  /*12240*/  LEA.HI.X R9, R2, UR5, R3, 0x2, P0 ;  /* 0x0000000502097c11 */ /* 0x000fca00080f1403 */
[----:B------:R2:W5:Y:S04]  /*12250*/  LDG.E R8, desc[UR60][R8.64] ;  /* 0x0000003c08087981 */ /* 0x000568000c1e1900 */
.L_x_3929:
[----:B------:R-:W4:Y:S01]  /*12260*/  LDL R2, [R1+0x4] ;  /* 0x0000040001027983 */ /* 0x000f220000100800 */
[----:B------:R-:W-:Y:S01]  /*12270*/  SHF.L.U32 R3, R10, 0x1f, RZ ;  /* 0x0000001f0a037819 */ /* 0x000fe200000006ff */
[----:B------:R-:W-:Y:S01]  /*12280*/  BSSY B2, `(.L_x_3930) ;  /* 0x0000004000027945 */ /* 0x000fe20003800000 */
[----:B----4-:R-:W-:-:S04]  /*12290*/  IMAD R2, R11, 0x8, R2 ;  /* 0x000000080b027824 */ /* 0x010fc800078e0202 */
[----:B------:R-:W4:Y:S02]  /*122a0*/  SYNCS.PHASECHK.TRANS64.TRYWAIT P0, [R2+URZ+0x36840], R3 ;  /* 0x03684003020075a7 */ /* 0x000f24000800017f */
[----:B----4-:R-:W-:Y:S05]  /*122b0*/  @!P0 BRA `(.L_x_3931) ;  /* 0x0000002c00b88947 */ /* 0x010fea0003800000 */
.L_x_4012:
[----:B------:R-:W-:Y:S05]  /*122c0*/  BSYNC B2 ;  /* 0x0000000000027941 */ /* 0x000fea0003800000 */
.L_x_3930:
[----:B--2---:R-:W2:Y:S01]  /*122d0*/  S2R R9, SR_TID.X ;  /* 0x0000000000097919 */ /* 0x004ea20000002100 */
[----:B------:R-:W-:Y:S01]  /*122e0*/  BSSY B2, `(.L_x_3932) ;  /* 0x000000b000027945 */ /* 0x000fe20003800000 */
[----:B--2---:R-:W-:-:S04]  /*122f0*/  LOP3.LUT R9, R9, 0x7f, RZ, 0xc0, !PT ;  /* 0x0000007f09097812 */ /* 0x004fc800078ec0ff */
[----:B------:R-:W-:-:S13]  /*12300*/  ISETP.NE.AND P1, PT, R9, RZ, PT ;  /* 0x000000ff0900720c */ /* 0x000fda0003f25270 */
[----:B------:R-:W-:Y:S05]  /*12310*/  @P1 BRA `(.L_x_3933) ;  /* 0x00000000001c1947 */ /* 0x000fea0003800000 */
[----:B------:R-:W2:Y:S01]  /*12320*/  S2R R9, SR_TID.X ;  /* 0x0000000000097919 */ /* 0x000ea20000002100 */
[----:B----4-:R-:W-:-:S04]  /*12330*/  IMAD.MOV.U32 R3, RZ, RZ, 0xa800 ;  /* 0x0000a800ff037424 */ /* 0x010fc800078e00ff */
[----:B------:R4:W-:Y:S01]  /*12340*/  SYNCS.ARRIVE.TRANS64 RZ, [R2+URZ+0x36830], R3 ;  /* 0x0368300302ff79a7 */ /* 0x0009e2000800003f */
[----:B--2---:R-:W-:-:S04]  /*12350*/  LOP3.LUT R9, R9, 0x1f, RZ, 0xc0, !PT ;  /* 0x0000001f09097812 */ /* 0x004fc800078ec0ff */
[----:B------:R-:W-:-:S13]  /*12360*/  ISETP.NE.AND P0, PT, R9, RZ, PT ;  /* 0x000000ff0900720c */ /* 0x000fda0003f05270 */
[----:B----4-:R-:W-:Y:S05]  /*12370*/  @!P0 BRA `(.L_x_3933) ;  /* 0x0000000000048947 */ /* 0x010fea0003800000 */
[----:B------:R-:W-:Y:S01]  /*12380*/  BPT.TRAP 0x1 ;  /* 0x000000040000795c */ /* 0x000fe20000300000 */
.L_x_3933:
[----:B------:R-:W-:Y:S05]  /*12390*/  BSYNC B2 ;  /* 0x0000000000027941 */ /* 0x000fea0003800000 */
.L_x_3932:
[----:B------:R-:W2:Y:S04]  /*123a0*/  LDL R9, [R1+0x8] ;  /* 0x0000080001097983 */ /* 0x000ea80000100800 */
[----:B---3--:R-:W3:Y:S04]  /*123b0*/  LDL R10, [R1+0x4] ;  /* 0x00000400010a7983 */ /* 0x008ee80000100800 */
[----:B----4-:R-:W4:Y:S01]  /*123c0*/  LDL R2, [R1+0x18] ;  /* 0x0000180001027983 */ /* 0x010f220000100800 */
        /* <DEDUP_REMOVED lines=8> */
[----:B---3--:R-:W-:Y:S02]  /*12450*/  IMAD R9, R9, 0xa800, R10 ;  /* 0x0000a80009097824 */ /* 0x008fe400078e020a */
[----:B------:R-:W-:-:S02]  /*12460*/  VIADD R3, R3, 0x30 ;  /* 0x0000003003037836 */ /* 0x000fc40000000000 */
[----:B----4-:R-:W-:Y:S02]  /*12470*/  IMAD R2, R7, 0x70, R2 ;  /* 0x0000007007027824 */ /* 0x010fe400078e0202 */
[----:B------:R-:W-:-:S07]  /*12480*/  VIADD R10, R9, 0x21400 ;  /* 0x00021400090a7836 */ /* 0x000fce0000000000 */
.L_x_3934:
        /* <DEDUP_REMOVED lines=16> */
.L_x_3935:
        /* <DEDUP_REMOVED lines=16> */
.L_x_3936:
        /* <DEDUP_REMOVED lines=10> */
[----:B------:R-:W-:Y:S01]  /*12730*/  SHF.L.U32 R5, R5, 0x1f, RZ ;  /* 0x0000001f05057819 */ /* 0x000fe200000006ff */
[----:B------:R-:W-:Y:S01]  /*12740*/  BSSY B2, `(.L_x_3937) ;  /* 0x0000004000027945 */ /* 0x000fe20003800000 */
[----:B------:R-:W-:-:S04]  /*12750*/  LEA R2, R4, R6, 0x3 ;  /* 0x0000000604027211 */ /* 0x000fc800078e18ff */
[----:B------:R-:W2:Y:S02]  /*12760*/  SYNCS.PHASECHK.TRANS64.TRYWAIT P0, [R2+URZ+0x60], R5 ;  /* 0x00006005020075a7 */ /* 0x000ea4000800017f */
[----:B--2---:R-:W-:Y:S05]  /*12770*/  @!P0 BRA `(.L_x_3938) ;  /* 0x00000028009c8947 */ /* 0x004fea0003800000 */
.L_x_4013:
[----:B------:R-:W-:Y:S05]  /*12780*/  BSYNC B2 ;  /* 0x0000000000027941 */ /* 0x000fea0003800000 */
.L_x_3937:
[----:B------:R-:W-:Y:S01]  /*12790*/  BSSY B2, `(.L_x_3939) ;  /* 0x000000b000027945 */ /* 0x000fe20003800000 */
[----:B------:R-:W-:Y:S02]  /*127a0*/  IMAD.MOV.U32 R10, RZ, RZ, 0x0 ;  /* 0x00000000ff0a7424 */ /* 0x000fe400078e00ff */
[----:B------:R-:W-:Y:S01]  /*127b0*/  IMAD.MOV.U32 R11, RZ, RZ, 0x14f00000 ;  /* 0x14f00000ff0b7424 */ /* 0x000fe200078e00ff */
[----:B------:R-:W-:Y:S06]  /*127c0*/  @P1 BRA `(.L_x_3940) ;  /* 0x00000000001c1947 */ /* 0x000fec0003800000 */
[----:B------:R-:W3:Y:S02]  /*127d0*/  S2R R3, SR_TID.X ;  /* 0x0000000000037919 */ /* 0x000ee40000002100 */
[----:B---3--:R-:W-:Y:S01]  /*127e0*/  LOP3.LUT R9, R3, 0x1f, RZ, 0xc0, !PT ;  /* 0x0000001f03097812 */ /* 0x008fe200078ec0ff */
[----:B------:R-:W-:-:S03]  /*127f0*/  IMAD.MOV.U32 R3, RZ, RZ, 0xa800 ;  /* 0x0000a800ff037424 */ /* 0x000fc600078e00ff */
[----:B------:R-:W-:Y:S01]  /*12800*/  ISETP.NE.AND P0, PT, R9, RZ, PT ;  /* 0x000000ff0900720c */ /* 0x000fe20003f05270 */
[----:B------:R3:W-:-:S12]  /*12810*/  SYNCS.ARRIVE.TRANS64 RZ, [R2+URZ+0x50], R3 ;  /* 0x0000500302ff79a7 */ /* 0x0007d8000800003f */
[----:B---3--:R-:W-:Y:S05]  /*12820*/  @!P0 BRA `(.L_x_3940) ;  /* 0x0000000000048947 */ /* 0x008fea0003800000 */
[----:B------:R-:W-:Y:S01]  /*12830*/  BPT.TRAP 0x1 ;  /* 0x000000040000795c */ /* 0x000fe20000300000 */
.L_x_3940:
[----:B------:R-:W-:Y:S05]  /*12840*/  BSYNC B2 ;  /* 0x0000000000027941 */ /* 0x000fea0003800000 */
.L_x_3939:
[----:B------:R-:W3:Y:S04]  /*12850*/  LDL R9, [R1+0x4] ;  /* 0x0000040001097983 */ /* 0x000ee80000100800 */
[----:B--2---:R-:W2:Y:S04]  /*12860*/  LDL R5, [R1+0x18] ;  /* 0x0000180001057983 */ /* 0x004ea80000100800 */
        /* <DEDUP_REMOVED lines=11> */
.L_x_3941:
        /* <DEDUP_REMOVED lines=16> */
.L_x_3942:
        /* <DEDUP_REMOVED lines=16> */
.L_x_3943:
        /* <DEDUP_REMOVED lines=13> */
.L_x_3928:
[----:B------:R-:W-:Y:S05]  /*12bf0*/  BSYNC B1 ;  /* 0x0000000000017941 */ /* 0x000fea0003800000 */
.L_x_3927:
[C---:B------:R-:W-:Y:S01]  /*12c00*/  ISETP.GT.AND P0, PT, R0.reuse, 0x1, PT ;  /* 0x000000010000780c */ /* 0x040fe20003f04270 */
[----:B------:R-:W-:-:S12]  /*12c10*/  VIADD R0, R0, 0xfffffffe ;  /* 0xfffffffe00007836 */ /* 0x000fd80000000000 */
[----:B------:R-:W-:Y:S05]  /*12c20*/  @P0 BRA `(.L_x_3944) ;  /* 0xffffffe800040947 */ /* 0x000fea000383ffff */
.L_x_3890:
[----:B------:R-:W-:Y:S05]  /*12c30*/  BSYNC B0 ;  /* 0x0000000000007941 */ /* 0x000fea0003800000 */
.L_x_3889:
[----:B------:R-:W0:Y:S01]  /*12c40*/  S2R R2, SR_TID.X ;  /* 0x0000000000027919 */ /* 0x000e220000002100 */
[----:B------:R-:W-:Y:S01]  /*12c50*/  BSSY B0, `(.L_x_3945) ;  /* 0x0000010000007945 */ /* 0x000fe20003800000 */
        /* <DEDUP_REMOVED lines=15> */
.L_x_3946:
[----:B------:R-:W-:Y:S05]  /*12d50*/  BSYNC B0 ;  /* 0x0000000000007941 */ /* 0x000fea0003800000 */
.L_x_3945:
[----:B------:R-:W2:Y:S01]  /*12d60*/  LDL.LU R0, [R1+0x20] ;  /* 0x0000200001007983 */ /* 0x000ea20000300800 */
[----:B------:R-:W-:Y:S01]  /*12d70*/  BSSY B0, `(.L_x_3947) ;  /* 0x0000050000007945 */ /* 0x000fe20003800000 */
[----:B--2---:R-:W-:-:S13]  /*12d80*/  ISETP.NE.AND P0, PT, R0, RZ, PT ;  /* 0x000000ff0000720c */ /* 0x004fda0003f05270 */
[----:B------:R-:W-:Y:S05]  /*12d90*/  @!P0 BRA `(.L_x_3948) ;  /* 0x0000000400348947 */ /* 0x000fea0003800000 */
[----:B------:R-:W2:Y:S04]  /*12da0*/  LDL R4, [R1+0x4] ;  /* 0x0000040001047983 */ /* 0x000ea80000100800 */
[----:B------:R-:W2:Y:S04]  /*12db0*/  LDL R2, [R1+0x8] ;  /* 0x0000080001027983 */ /* 0x000ea80000100800 */
[----:B------:R-:W3:Y:S01]  /*12dc0*/  LDL R0, [R1+0x10] ;  /* 0x0000100001007983 */ /* 0x000ee20000100800 */
[----:B------:R-:W-:Y:S01]  /*12dd0*/  BSSY B1, `(.L_x_3949) ;  /* 0x0000006000017945 */ /* 0x000fe20003800000 */
[----:B------:R-:W-:Y:S01]  /*12de0*/  ISETP.NE.AND P1, PT, R3, RZ, PT ;  /* 0x000000ff0300720c */ /* 0x000fe20003f25270 */
[----:B--2---:R-:W-:Y:S01]  /*12df0*/  IMAD R2, R2, 0x8, R4 ;  /* 0x0000000802027824 */ /* 0x004fe200078e0204 */
[----:B---3--:R-:W-:-:S04]  /*12e00*/  SHF.L.U32 R0, R0, 0x1f, RZ ;  /* 0x0000001f00007819 */ /* 0x008fc800000006ff */
[----:B------:R-:W0:Y:S02]  /*12e10*/  SYNCS.PHASECHK.TRANS64.TRYWAIT P0, [R2+URZ+0x36860], R0 ;  /* 0x03686000020075a7 */ /* 0x000e24000800017f */
[----:B0-----:R-:W-:Y:S05]  /*12e20*/  @!P0 BRA `(.L_x_3950) ;  /* 0x0000002400048947 */ /* 0x001fea0003800000 */
.L_x_4014:
[----:B------:R-:W-:Y:S05]  /*12e30*/  BSYNC B1 ;  /* 0x0000000000017941 */ /* 0x000fea0003800000 */
.L_x_3949:
        /* <DEDUP_REMOVED lines=9> */
.L_x_3952:
[----:B------:R-:W-:Y:S05]  /*12ed0*/  BSYNC B1 ;  /* 0x0000000000017941 */ /* 0x000fea0003800000 */
.L_x_3951:
[----:B------:R-:W2:Y:S04]  /*12ee0*/  LDL R5, [R1+0x4] ;  /* 0x0000040001057983 */ /* 0x000ea80000100800 */
[----:B0-----:R-:W2:Y:S04]  /*12ef0*/  LDL R0, [R1+0x8] ;  /* 0x0000080001007983 */ /* 0x001ea80000100800 */
        /* <DEDUP_REMOVED lines=12> */
.L_x_3953:
        /* <DEDUP_REMOVED lines=16> */
.L_x_3954:
        /* <DEDUP_REMOVED lines=16> */
.L_x_3955:
        /* <DEDUP_REMOVED lines=11> */
.L_x_3948:
[----:B------:R-:W-:Y:S05]  /*13270*/  BSYNC B0 ;  /* 0x0000000000007941 */ /* 0x000fea0003800000 */
.L_x_3947:
[----:B------:R-:W2:Y:S04]  /*13280*/  LDL.LU R5, [R1+0x8] ;  /* 0x0000080001057983 */ /* 0x000ea80000300800 */
        /* <DEDUP_REMOVED lines=8> */
.L_x_3869:
[----:B------:R-:W-:Y:S05]  /*13310*/  BSYNC B7 ;  /* 0x0000000000077941 */ /* 0x000fea0003800000 */
.L_x_3867:
[----:B0-2---:R-:W2:Y:S02]  /*13320*/  LDL R0, [R1+0x58] ;  /* 0x0000580001007983 */ /* 0x005ea40000100800 */
[----:B--2---:R-:W-:-:S13]  /*13330*/  ISETP.NE.AND P0, PT, R0, RZ, PT ;  /* 0x000000ff0000720c */ /* 0x004fda0003f05270 */
[----:B------:R-:W-:Y:S05]  /*13340*/  @!P0 BRA `(.L_x_3956) ;  /* 0x0000000000288947 */ /* 0x000fea0003800000 */
[----:B------:R-:W-:Y:S05]  /*13350*/  WARPSYNC.ALL ;  /* 0x0000000000007948 */ /* 0x000fea0003800000 */
[----:B------:R-:W0:Y:S08]  /*13360*/  S2UR UR5, SR_CgaCtaId ;  /* 0x00000000000579c3 */ /* 0x000e300000008800 */
[----:B------:R-:W-:Y:S06]  /*13370*/  BAR.SYNC.DEFER_BLOCKING 0x5, 0x180 ;  /* 0x0146000000007b1d */ /* 0x000fec0000010000 */
[----:B------:R-:W-:-:S02]  /*13380*/  UMOV UR4, 0x400 ;  /* 0x0000040000047882 */ /* 0x000fc40000000000 */
[----:B0-----:R-:W-:-:S06]  /*13390*/  ULEA UR4, UR5, UR4, 0x18 ;  /* 0x0000000405047291 */ /* 0x001fcc000f8ec03f */
[----:B------:R-:W-:-:S05]  /*133a0*/  IMAD.U32 R0, RZ, RZ, UR4 ;  /* 0x00000004ff007e24 */ /* 0x000fca000f8e00ff */
[----:B------:R0:W2:Y:S04]  /*133b0*/  LDS.128 R16, [R0+0x368d0] ;  /* 0x0368d00000107984 */ /* 0x0000a80000000c00 */
[----:B------:R0:W-:Y:S01]  /*133c0*/  STL [R1+0x4], R0 ;  /* 0x0000040001007387 */ /* 0x0001e20000100800 */
[----:B------:R-:W-:Y:S06]  /*133d0*/  BAR.ARV 0x4, 0x180 ;  /* 0x0106000000007b1d */ /* 0x000fec0000002000 */
[----:B------:R-:W-:Y:S05]  /*133e0*/  BRA `(.L_x_3957) ;  /* 0x0000000800487947 */ /* 0x000fea0003800000 */
.L_x_3956:
[----:B------:R-:W1:Y:S01]  /*133f0*/  S2R R0, SR_TID.X ;  /* 0x0000000000007919 */ /* 0x000e620000002100 */
[----:B------:R-:W-:Y:S01]  /*13400*/  UMOV UR4, 0xffffffff ;  /* 0xffffffff00047882 */ /* 0x000fe20000000000 */
[----:B-1--4-:R-:W-:-:S04]  /*13410*/  LOP3.LUT R7, R0, 0x1f, RZ, 0xc0, !PT ;  /* 0x0000001f00077812 */ /* 0x012fc800078ec0ff */
[----:B------:R-:W-:Y:S01]  /*13420*/  ISETP.NE.AND P0, PT, R7, 0x1f, PT ;  /* 0x0000001f0700780c */ /* 0x000fe20003f05270 */
[----:B------:R-:W-:-:S12]  /*13430*/  BRA.DIV UR4, `(.L_x_3958) ;  /* 0x0000001e04947947 */ /* 0x000fd8000b800000 */
[----:B------:R-:W-:Y:S01]  /*13440*/  IMAD.IADD R5, R19, 0x1, R7 ;  /* 0x0000000113057824 */ /* 0x000fe200078e0207 */
[----:B------:R-:W-:-:S04]  /*13450*/  ULDC UR4, c[0x0][0xc3c] ;  /* 0x00030f0000047ab9 */ /* 0x000fc80000000800 */
[----:B------:R-:W-:-:S13]  /*13460*/  ISETP.GE.OR P1, PT, R5, UR4, !P0 ;  /* 0x0000000405007c0c */ /* 0x000fda000c726670 */
[----:B------:R-:W0:Y:S02]  /*13470*/  @!P1 LDC.64 R2, c[0x0][0xc80] ;  /* 0x00032000ff029b82 */ /* 0x000e240000000a00 */
[----:B0-----:R-:W-:-:S06]  /*13480*/  @!P1 IMAD.WIDE R2, R5, 0x4, R2 ;  /* 0x0000000405029825 */ /* 0x001fcc00078e0202 */
[----:B------:R0:W2:Y:S01]  /*13490*/  @!P1 LDG.E R3, desc[UR60][R2.64] ;  /* 0x0000003c02039981 */ /* 0x0000a2000c1e1900 */
[C---:B------:R-:W-:Y:S02]  /*134a0*/  ISETP.GE.U32.AND P2, PT, R7.reuse, 0x2, PT ;  /* 0x000000020700780c */ /* 0x040fe40003f46070 */
[C---:B------:R-:W-:Y:S01]  /*134b0*/  ISETP.GE.U32.AND P3, PT, R7.reuse, 0x4, PT ;  /* 0x000000040700780c */ /* 0x040fe20003f66070 */
[----:B------:R-:W-:Y:S01]  /*134c0*/  SHFL.IDX PT, R4, R16, 0x1, 0x1f ;  /* 0x00201f0010047f89 */ /* 0x000fe200000e0000 */
[C---:B------:R-:W-:Y:S02]  /*134d0*/  ISETP.GE.U32.AND P4, PT, R7.reuse, 0x8, PT ;  /* 0x000000080700780c */ /* 0x040fe40003f86070 */
[C---:B------:R-:W-:Y:S01]  /*134e0*/  ISETP.GE.U32.AND P5, PT, R7.reuse, 0x10, PT ;  /* 0x000000100700780c */ /* 0x040fe20003fa6070 */
[----:B0-----:R-:W-:Y:S02]  /*134f0*/  IMAD.MOV.U32 R2, RZ, RZ, RZ ;  /* 0x000000ffff027224 */ /* 0x001fe400078e00ff */
[----:B--2---:R-:W-:Y:S01]  /*13500*/  @!P1 IMAD.MOV.U32 R2, RZ, RZ, R3 ;  /* 0x000000ffff029224 */ /* 0x004fe200078e0003 */
[----:B------:R-:W-:-:S04]  /*13510*/  ISETP.NE.AND P1, PT, R7, RZ, PT ;  /* 0x000000ff0700720c */ /* 0x000fc80003f25270 */
        /* <DEDUP_REMOVED lines=14> */
[----:B------:R-:W-:Y:S02]  /*13600*/  IMAD.IADD R3, R3, 0x1, R0 ;  /* 0x0000000103037824 */ /* 0x000fe400078e0200 */
[----:B------:R0:W1:Y:S04]  /*13610*/  SHFL.IDX PT, R0, R16, RZ, 0x1f ;  /* 0x00001fff10007589 */ /* 0x00006800000e0000 */
[----:B------:R0:W2:Y:S02]  /*13620*/  SHFL.IDX PT, R6, R3, 0x1f, 0x1f ;  /* 0x03e01f0003067f89 */ /* 0x0000a400000e0000 */
.L_x_4024:
[----:B------:R-:W-:Y:S02]  /*13630*/  ULDC UR4, c[0x0][0xc38] ;  /* 0x00030e0000047ab9 */ /* 0x000fe40000000800 */
[----:B0-----:R-:W-:-:S04]  /*13640*/  IMAD.U32 R16, RZ, RZ, UR4 ;  /* 0x00000004ff107e24 */ /* 0x001fc8000f8e00ff */
[----:B--2---:R-:W-:-:S04]  /*13650*/  IMAD R6, R6, R16, RZ ;  /* 0x0000001006067224 */ /* 0x004fc800078e02ff */
[----:B------:R-:W-:-:S05]  /*13660*/  IMAD.IADD R4, R4, 0x1, R6 ;  /* 0x0000000104047824 */ /* 0x000fca00078e0206 */
[----:B-1----:R-:W-:-:S13]  /*13670*/  ISETP.GT.AND P6, PT, R4, R0, PT ;  /* 0x000000000400720c */ /* 0x002fda0003fc4270 */
[----:B------:R-:W-:Y:S05]  /*13680*/  @P6 BRA `(.L_x_3959) ;  /* 0x00000000009c6947 */ /* 0x000fea0003800000 */
.L_x_3964:
[----:B0-----:R-:W0:Y:S01]  /*13690*/  LDC R2, c[0x0][0xc3c] ;  /* 0x00030f00ff027b82 */ /* 0x001e220000000800 */
[----:B------:R-:W-:-:S05]  /*136a0*/  VIADD R19, R19, 0x1f ;  /* 0x0000001f13137836 */ /* 0x000fca0000000000 */
[----:B0-----:R-:W-:-:S13]  /*136b0*/  ISETP.GE.AND P6, PT, R19, R2, PT ;  /* 0x000000021300720c */ /* 0x001fda0003fc6270 */
[----:B------:R-:W-:Y:S05]  /*136c0*/  @P6 BRA `(.L_x_3960) ;  /* 0x0000000400446947 */ /* 0x000fea0003800000 */
[----:B------:R-:W0:Y:S01]  /*136d0*/  S2R R3, SR_TID.X ;  /* 0x0000000000037919 */ /* 0x000e220000002100 */
[----:B------:R-:W-:Y:S01]  /*136e0*/  BSSY B0, `(.L_x_3961) ;  /* 0x0000009000007945 */ /* 0x000fe20003800000 */
[----:B0-----:R-:W-:-:S05]  /*136f0*/  LOP3.LUT R3, R3, 0x1f, RZ, 0xc0, !PT ;  /* 0x0000001f03037812 */ /* 0x001fca00078ec0ff */
[----:B------:R-:W-:-:S05]  /*13700*/  IMAD.IADD R5, R19, 0x1, R3 ;  /* 0x0000000113057824 */ /* 0x000fca00078e0203 */
[----:B------:R-:W-:Y:S01]  /*13710*/  ISETP.GE.OR P6, PT, R5, R2, !P0 ;  /* 0x000000020500720c */ /* 0x000fe200047c6670 */
[----:B------:R-:W-:-:S12]  /*13720*/  IMAD.MOV.U32 R2, RZ, RZ, RZ ;  /* 0x000000ffff027224 */ /* 0x000fd800078e00ff */
[----:B------:R-:W-:Y:S05]  /*13730*/  @P6 BRA `(.L_x_3962) ;  /* 0x00000000000c6947 */ /* 0x000fea0003800000 */
[----:B------:R-:W0:Y:S02]  /*13740*/  LDC.64 R2, c[0x0][0xc80] ;  /* 0x00032000ff027b82 */ /* 0x000e240000000a00 */
[----:B0-----:R-:W-:-:S06]  /*13750*/  IMAD.WIDE R2, R5, 0x4, R2 ;  /* 0x0000000405027825 */ /* 0x001fcc00078e0202 */
[----:B------:R0:W5:Y:S02]  /*13760*/  LDG.E R2, desc[UR60][R2.64] ;  /* 0x0000003c02027981 */ /* 0x000164000c1e1900 */
.L_x_3962:
[----:B------:R-:W-:Y:S05]  /*13770*/  BSYNC B0 ;  /* 0x0000000000007941 */ /* 0x000fea0003800000 */
.L_x_3961:
        /* <DEDUP_REMOVED lines=17> */
[----:B------:R0:W1:Y:S02]  /*13890*/  SHFL.IDX PT, R6, R3, 0x1f, 0x1f ;  /* 0x03e01f0003067f89 */ /* 0x00006400000e0000 */
.L_x_4032:
[----:B------:R-:W-:Y:S02]  /*138a0*/  ULDC UR4, c[0x0][0xc38] ;  /* 0x00030e0000047ab9 */ /* 0x000fe40000000800 */
[----:B------:R-:W-:-:S04]  /*138b0*/  IMAD.U32 R16, RZ, RZ, UR4 ;  /* 0x00000004ff107e24 */ /* 0x000fc8000f8e00ff */
[----:B-1----:R-:W-:-:S04]  /*138c0*/  IMAD R6, R6, R16, RZ ;  /* 0x0000001006067224 */ /* 0x002fc800078e02ff */
[----:B------:R-:W-:-:S05]  /*138d0*/  IMAD.IADD R4, R6, 0x1, R4 ;  /* 0x0000000106047824 */ /* 0x000fca00078e0204 */
[----:B------:R-:W-:-:S13]  /*138e0*/  ISETP.GT.AND P6, PT, R4, R0, PT ;  /* 0x000000000400720c */ /* 0x000fda0003fc4270 */
[----:B------:R-:W-:Y:S05]  /*138f0*/  @!P6 BRA `(.L_x_3964) ;  /* 0xfffffffc0064e947 */ /* 0x000fea000383ffff */
.L_x_3959:
        /* <DEDUP_REMOVED lines=8> */
.L_x_4036:
[----:B------:R-:W-:Y:S01]  /*13980*/  ISETP.NE.AND P0, PT, R5, RZ, PT ;  /* 0x000000ff0500720c */ /* 0x000fe20003f05270 */
[----:B-1----:R-:W-:-:S12]  /*13990*/  IMAD.MOV.U32 R2, RZ, RZ, RZ ;  /* 0x000000ffff027224 */ /* 0x002fd800078e00ff */
[----:B------:R-:W-:Y:S05]  /*139a0*/  @!P0 BRA `(.L_x_3966) ;  /* 0x0000000000108947 */ /* 0x000fea0003800000 */
[----:B------:R-:W-:Y:S01]  /*139b0*/  UMOV UR4, 0xffffffff ;  /* 0xffffffff00047882 */ /* 0x000fe20000000000 */
[----:B------:R-:W-:Y:S02]  /*139c0*/  VIADD R12, R4, 0xffffffff ;  /* 0xffffffff040c7836 */ /* 0x000fe40000000000 */
[----:B------:R-:W-:Y:S05]  /*139d0*/  BRA.DIV UR4, `(.L_x_3967) ;  /* 0x0000002204847947 */ /* 0x000fea000b800000 */
[----:B------:R1:W3:Y:S02]  /*139e0*/  SHFL.IDX PT, R2, R3, R12, 0x1f ;  /* 0x00001f0c03027589 */ /* 0x0002e400000e0000 */
.L_x_3966:
[----:B--2---:R-:W-:Y:S01]  /*139f0*/  IABS R5, R17 ;  /* 0x0000001100057213 */ /* 0x004fe20000000000 */
[----:B---3--:R-:W-:Y:S02]  /*13a00*/  IMAD R16, R2, R16, R6 ;  /* 0x0000001002107224 */ /* 0x008fe400078e0206 */
[----:B------:R-:W-:Y:S01]  /*13a10*/  IMAD.IADD R19, R4, 0x1, R19 ;  /* 0x0000000104137824 */ /* 0x000fe200078e0213 */
[----:B------:R-:W2:Y:S01]  /*13a20*/  I2F.RP R2, R5 ;  /* 0x0000000500027306 */ /* 0x000ea20000209400 */
[----:B------:R-:W-:-:S07]  /*13a30*/  IMAD.IADD R0, R0, 0x1, -R16 ;  /* 0x0000000100007824 */ /* 0x000fce00078e0a10 */
[----:B--2---:R-:W2:Y:S02]  /*13a40*/  MUFU.RCP R2, R2 ;  /* 0x0000000200027308 */ /* 0x004ea40000001000 */
[----:B--2---:R-:W-:-:S06]  /*13a50*/  VIADD R2, R2, 0xffffffe ;  /* 0x0ffffffe02027836 */ /* 0x004fcc0000000000 */
[----:B01----:R-:W0:Y:S02]  /*13a60*/  F2I.FTZ.U32.TRUNC.NTZ R3, R2 ;  /* 0x0000000200037305 */ /* 0x003e24000021f000 */
[----:B0-----:R-:W-:-:S04]  /*13a70*/  IMAD.MOV R2, RZ, RZ, -R3 ;  /* 0x000000ffff027224 */ /* 0x001fc800078e0a03 */
[----:B------:R-:W-:Y:S02]  /*13a80*/  IMAD R6, R2, R5, RZ ;  /* 0x0000000502067224 */ /* 0x000fe400078e02ff */
[----:B------:R-:W-:-:S04]  /*13a90*/  IMAD.MOV.U32 R2, RZ, RZ, RZ ;  /* 0x000000ffff027224 */ /* 0x000fc800078e00ff */
[----:B------:R-:W-:Y:S01]  /*13aa0*/  IMAD.HI.U32 R2, R3, R6, R2 ;  /* 0x0000000603027227 */ /* 0x000fe200078e0002 */
[----:B------:R-:W-:Y:S02]  /*13ab0*/  IABS R6, R17 ;  /* 0x0000001100067213 */ /* 0x000fe40000000000 */
[----:B------:R-:W-:Y:S02]  /*13ac0*/  IABS R3, R0 ;  /* 0x0000000000037213 */ /* 0x000fe40000000000 */
[----:B------:R-:W-:-:S03]  /*13ad0*/  IADD3 R6, RZ, -R6, RZ ;  /* 0x80000006ff067210 */ /* 0x000fc60007ffe0ff */
        /* <DEDUP_REMOVED lines=16> */
.L_x_3960:
[----:B------:R-:W-:Y:S01]  /*13be0*/  UMOV UR4, URZ ;  /* 0x0000003f00047c82 */ /* 0x000fe20008000000 */
[----:B------:R-:W-:Y:S01]  /*13bf0*/  UMOV UR5, URZ ;  /* 0x0000003f00057c82 */ /* 0x000fe20008000000 */
[----:B------:R-:W-:Y:S01]  /*13c00*/  ULDC UR6, c[0x0][0xc3c] ;  /* 0x00030f0000067ab9 */ /* 0x000fe20000000800 */
[----:B------:R-:W-:Y:S01]  /*13c10*/  IMAD.MOV.U32 R16, RZ, RZ, R0 ;  /* 0x000000ffff107224 */ /* 0x000fe200078e0000 */
[----:B------:R-:W-:Y:S01]  /*13c20*/  MOV R19, UR6 ;  /* 0x0000000600137c02 */ /* 0x000fe20008000f00 */
[----:B------:R-:W-:Y:S02]  /*13c30*/  IMAD.U32 R17, RZ, RZ, UR4 ;  /* 0x00000004ff117e24 */ /* 0x000fe4000f8e00ff */
[----:B------:R-:W-:-:S07]  /*13c40*/  IMAD.U32 R18, RZ, RZ, UR5 ;  /* 0x00000005ff127e24 */ /* 0x000fce000f8e00ff */
.L_x_3968:
[----:B------:R3:W2:Y:S01]  /*13c50*/  LDL R3, [R1+0x4] ;  /* 0x0000040001037983 */ /* 0x0006a20000100800 */
[----:B------:R-:W0:Y:S01]  /*13c60*/  S2R R0, SR_TID.X ;  /* 0x0000000000007919 */ /* 0x000e220000002100 */
[----:B------:R-:W-:Y:S05]  /*13c70*/  WARPSYNC.ALL ;  /* 0x0000000000007948 */ /* 0x000fea0003800000 */
[----:B0-----:R-:W-:Y:S01]  /*13c80*/  LOP3.LUT R0, R0, 0x1f, RZ, 0xc0, !PT ;  /* 0x0000001f00007812 */ /* 0x001fe200078ec0ff */
        /* <DEDUP_REMOVED lines=8> */
.L_x_3957:
[----:B------:R-:W-:Y:S02]  /*13d10*/  ULDC UR4, c[0x0][0xc3c] ;  /* 0x00030f0000047ab9 */ /* 0x000fe40000000800 */
[----:B--2---:R-:W-:-:S13]  /*13d20*/  ISETP.GE.AND P0, PT, R19, UR4, PT ;  /* 0x0000000413007c0c */ /* 0x004fda000bf06270 */
[----:B------:R-:W-:Y:S05]  /*13d30*/  @!P0 BRA `(.L_x_3969) ;  /* 0xffffffa800788947 */ /* 0x000fea000383ffff */
[----:B------:R-:W-:Y:S05]  /*13d40*/  BSYNC B8 ;  /* 0x0000000000087941 */ /* 0x000fea0003800000 */
.L_x_3863:
[----:B0-----:R-:W2:Y:S01]  /*13d50*/  LDL.LU R0, [R1+0x50] ;  /* 0x0000500001007983 */ /* 0x001ea20000300800 */
[----:B------:R-:W-:Y:S01]  /*13d60*/  BSSY B0, `(.L_x_3970) ;  /* 0x000000b000007945 */ /* 0x000fe20003800000 */
[----:B------:R-:W0:Y:S01]  /*13d70*/  S2R R5, SR_CgaCtaId ;  /* 0x0000000000057919 */ /* 0x000e220000008800 */
[----:B--2---:R-:W-:-:S05]  /*13d80*/  VIADD R0, R0, 0x1 ;  /* 0x0000000100007836 */ /* 0x004fca0000000000 */
        /* <DEDUP_REMOVED lines=8> */
.L_x_4039:
[----:B------:R-:W-:Y:S05]  /*13e10*/  BSYNC B0 ;  /* 0x0000000000007941 */ /* 0x000fea0003800000 */
.L_x_3970:
[----:B------:R-:W-:-:S03]  /*13e20*/  UMOV UR4, 0xffffffff ;  /* 0xffffffff00047882 */ /* 0x000fc60000000000 */
[----:B------:R-:W-:Y:S05]  /*13e30*/  BRA.DIV UR4, `(.L_x_3972) ;  /* 0x0000001e04a87947 */ /* 0x000fea000b800000 */
[----:B------:R-:W2:Y:S02]  /*13e40*/  S2R R2, SR_TID.X ;  /* 0x0000000000027919 */ /* 0x000ea40000002100 */
[----:B--2---:R-:W-:-:S04]  /*13e50*/  SHF.R.U32.HI R2, RZ, 0x5, R2 ;  /* 0x00000005ff027819 */ /* 0x004fc80000011602 */
[----:B------:R-:W-:-:S05]  /*13e60*/  LOP3.LUT R2, R2, 0x3, RZ, 0xc0, !PT ;  /* 0x0000000302027812 */ /* 0x000fca00078ec0ff */
[----:B------:R2:W3:Y:S02]  /*13e70*/  SHFL.IDX PT, R14, R2, RZ, 0x1f ;  /* 0x00001fff020e7589 */ /* 0x0004e400000e0000 */
.L_x_4042:
[----:B---3--:R-:W-:Y:S01]  /*13e80*/  ISETP.NE.AND P0, PT, R14, RZ, PT ;  /* 0x000000ff0e00720c */ /* 0x008fe20003f05270 */
[----:B------:R-:W-:-:S12]  /*13e90*/  BSSY B0, `(.L_x_3973) ;  /* 0x0000027000007945 */ /* 0x000fd80003800000 */
[----:B------:R-:W-:Y:S05]  /*13ea0*/  @P0 BRA `(.L_x_3974) ;  /* 0x0000000000940947 */ /* 0x000fea0003800000 */
[----:B------:R-:W-:-:S03]  /*13eb0*/  UMOV UR4, 0xffffffff ;  /* 0xffffffff00047882 */ /* 0x000fc60000000000 */
[----:B------:R-:W-:Y:S05]  /*13ec0*/  BRA.DIV UR4, `(.L_x_3975) ;  /* 0x0000001e04b87947 */ /* 0x000fea000b800000 */
[----:B------:R-:W-:-:S13]  /*13ed0*/  ELECT P6, URZ, PT ;  /* 0x00000000003f782f */ /* 0x000fda00038c0000 */
.L_x_4045:
[----:B------:R-:W-:Y:S05]  /*13ee0*/  @!P6 BRA `(.L_x_3974) ;  /* 0x000000000084e947 */ /* 0x000fea0003800000 */
[----:B--2---:R-:W2:Y:S02]  /*13ef0*/  LDL.LU R2, [R1+0x5c] ;  /* 0x00005c0001027983 */ /* 0x004ea40000300800 */
[----:B--2---:R-:W-:-:S04]  /*13f00*/  LOP3.LUT R2, R2, 0x2, RZ, 0xfc, !PT ;  /* 0x0000000202027812 */ /* 0x004fc800078efcff */
[----:B------:R-:W-:-:S13]  /*13f10*/  ISETP.NE.AND P2, PT, R2, 0x3, PT ;  /* 0x000000030200780c */ /* 0x000fda0003f45270 */
[----:B------:R-:W-:Y:S05]  /*13f20*/  @!P2 BRA `(.L_x_3976) ;  /* 0x000000000004a947 */ /* 0x000fea0003800000 */
[----:B------:R-:W-:Y:S01]  /*13f30*/  BPT.TRAP 0x1 ;  /* 0x000000040000795c */ /* 0x000fe20000300000 */
.L_x_3976:
[----:B0-----:R-:W2:Y:S04]  /*13f40*/  LDL R3, [R1+0x8] ;  /* 0x0000080001037983 */ /* 0x001ea80000100800 */
[----:B-1--4-:R-:W3:Y:S01]  /*13f50*/  LDL.LU R7, [R1+0x10] ;  /* 0x0000100001077983 */ /* 0x012ee20000300800 */
        /* <DEDUP_REMOVED lines=12> */
.L_x_4046:
[----:B------:R-:W1:Y:S02]  /*14020*/  SYNCS.PHASECHK.TRANS64.TRYWAIT P0, [R7+URZ], R2 ;  /* 0x00000002070075a7 */ /* 0x000e64000800017f */
[----:B-1----:R-:W-:Y:S05]  /*14030*/  @!P0 BRA `(.L_x_3978) ;  /* 0x0000001c00908947 */ /* 0x002fea0003800000 */
.L_x_4047:
[----:B------:R-:W-:Y:S05]  /*14040*/  @!P2 BRA `(.L_x_3979) ;  /* 0x000000000004a947 */ /* 0x000fea0003800000 */
[----:B------:R-:W-:Y:S01]  /*14050*/  BPT.TRAP 0x1 ;  /* 0x000000040000795c */ /* 0x000fe20000300000 */
.L_x_3979:
[----:B------:R-:W2:Y:S01]  /*14060*/  LDL.LU R4, [R1+0x8] ;  /* 0x0000080001047983 */ /* 0x000ea20000300800 */
[----:B------:R-:W-:-:S04]  /*14070*/  VIADD R0, R0, 0x36860 ;  /* 0x0003686000007836 */ /* 0x000fc80000000000 */
[----:B--2---:R-:W-:-:S04]  /*14080*/  IMAD R4, R4, 0x8, R0 ;  /* 0x0000000804047824 */ /* 0x004fc800078e0200 */
[----:B------:R-:W2:Y:S02]  /*14090*/  SYNCS.PHASECHK.TRANS64.TRYWAIT P0, [R4+URZ], R5 ;  /* 0x00000005040075a7 */ /* 0x000ea4000800017f */
[----:B--2---:R-:W-:Y:S05]  /*140a0*/  @!P0 BRA `(.L_x_3980) ;  /* 0x0000001c00888947 */ /* 0x004fea0003800000 */
.L_x_4048:
[----:B------:R-:W-:-:S07]  /*140b0*/  IMAD R3, R3, 0x8, R0 ;  /* 0x0000000803037824 */ /* 0x000fce00078e0200 */
.L_x_3981:
[----:B---3--:R3:W4:Y:S02]  /*140c0*/  SYNCS.PHASECHK.TRANS64.TRYWAIT P0, [R3+URZ], R2 ;  /* 0x00000002030075a7 */ /* 0x008724000800017f */
[----:B----4-:R-:W-:Y:S05]  /*140d0*/  @!P0 NANOSLEEP.SYNCS 0x989680 ;  /* 0x009896800000895d */ /* 0x010fea0003900000 */
[----:B------:R-:W4:Y:S02]  /*140e0*/  @!P0 SYNCS.PHASECHK.TRANS64 P0, [R3+URZ], R2 ;  /* 0x00000002030085a7 */ /* 0x000f24000800007f */
[----:B----4-:R-:W-:Y:S05]  /*140f0*/  @!P0 BRA `(.L_x_3981) ;  /* 0xfffffffc00f08947 */ /* 0x010fea000383ffff */
.L_x_3974:
[----:B------:R-:W-:Y:S05]  /*14100*/  BSYNC B0 ;  /* 0x0000000000007941 */ /* 0x000fea0003800000 */
.L_x_3973:
[----:B------:R-:W-:Y:S05]  /*14110*/  EXIT ;  /* 0x000000000000794d */ /* 0x000fea0003800000 */
.L_x_3815:
[----:B0-----:R0:W1:Y:S02]  /*14120*/  SYNCS.PHASECHK.TRANS64.TRYWAIT P1, [R2+URZ+0x36800], R3 ;  /* 0x03680003020075a7 */ /* 0x001064000802017f */
[----:B-1----:R-:W-:Y:S05]  /*14130*/  @!P1 NANOSLEEP.SYNCS 0x989680 ;  /* 0x009896800000995d */ /* 0x002fea0003900000 */
[----:B------:R-:W1:Y:S02]  /*14140*/  @!P1 SYNCS.PHASECHK.TRANS64 P1, [R2+URZ+0x36800], R3 ;  /* 0x03680003020095a7 */ /* 0x000e64000802007f */
[----:B-1----:R-:W-:Y:S05]  /*14150*/  @!P1 BRA `(.L_x_3815) ;  /* 0xfffffffc00f09947 */ /* 0x002fea000383ffff */
[----:B------:R-:W-:Y:S05]  /*14160*/  BRA `(.L_x_3982) ;  /* 0xfffffed400507947 */ /* 0x000fea000383ffff */
.L_x_3819:
[----:B-1----:R1:W2:Y:S02]  /*14170*/  SYNCS.PHASECHK.TRANS64.TRYWAIT P2, [R0+URZ+0x36830], R3 ;  /* 0x03683003000075a7 */ /* 0x0022a4000804017f */
[----:B--2---:R-:W-:Y:S05]  /*14180*/  @!P2 NANOSLEEP.SYNCS 0x989680 ;  /* 0x009896800000a95d */ /* 0x004fea0003900000 */
[----:B------:R-:W2:Y:S02]  /*14190*/  @!P2 SYNCS.PHASECHK.TRANS64 P2, [R0+URZ+0x36830], R3 ;  /* 0x036830030000a5a7 */ /* 0x000ea4000804007f */
[----:B--2---:R-:W-:Y:S05]  /*141a0*/  @!P2 BRA `(.L_x_3819) ;  /* 0xfffffffc00f0a947 */ /* 0x004fea000383ffff */
[----:B------:R-:W-:Y:S05]  /*141b0*/  BRA `(.L_x_3818) ;  /* 0xfffffed400747947 */ /* 0x000fea000383ffff */
.L_x_3824:
[----:B-1----:R1:W2:Y:S02]  /*141c0*/  SYNCS.PHASECHK.TRANS64.TRYWAIT P2, [R12+URZ+0x36830], R9 ;  /* 0x036830090c0075a7 */ /* 0x0022a4000804017f */
[----:B--2---:R-:W-:Y:S05]  /*141d0*/  @!P2 NANOSLEEP.SYNCS 0x989680 ;  /* 0x009896800000a95d */ /* 0x004fea0003900000 */
[----:B------:R-:W2:Y:S02]  /*141e0*/  @!P2 SYNCS.PHASECHK.TRANS64 P2, [R12+URZ+0x36830], R9 ;  /* 0x036830090c00a5a7 */ /* 0x000ea4000804007f */
[----:B--2---:R-:W-:Y:S05]  /*141f0*/  @!P2 BRA `(.L_x_3824) ;  /* 0xfffffffc00f0a947 */ /* 0x004fea000383ffff */
[----:B------:R-:W-:Y:S05]  /*14200*/  BRA `(.L_x_3823) ;  /* 0xffffff2000587947 */ /* 0x000fea000383ffff */
.L_x_3828:
[----:B-1----:R1:W2:Y:S02]  /*14210*/  SYNCS.PHASECHK.TRANS64.TRYWAIT P2, [R14+URZ+0x36850], R7 ;  /* 0x036850070e0075a7 */ /* 0x0022a4000804017f */
[----:B--2---:R-:W-:Y:S05]  /*14220*/  @!P2 NANOSLEEP.SYNCS 0x989680 ;  /* 0x009896800000a95d */ /* 0x004fea0003900000 */
[----:B------:R-:W2:Y:S02]  /*14230*/  @!P2 SYNCS.PHASECHK.TRANS64 P2, [R14+URZ+0x36850], R7 ;  /* 0x036850070e00a5a7 */ /* 0x000ea4000804007f */
[----:B--2---:R-:W-:Y:S05]  /*14240*/  @!P2 BRA `(.L_x_3828) ;  /* 0xfffffffc00f0a947 */ /* 0x004fea000383ffff */
[----:B------:R-:W-:Y:S05]  /*14250*/  BRA `(.L_x_3827) ;  /* 0xffffff4400a47947 */ /* 0x000fea000383ffff */
.L_x_3833:
[----:B-1----:R1:W2:Y:S02]  /*14260*/  SYNCS.PHASECHK.TRANS64.TRYWAIT P0, [R13+URZ+0x36850], R0 ;  /* 0x036850000d0075a7 */ /* 0x0022a4000800017f */
[----:B--2---:R-:W-:Y:S05]  /*14270*/  @!P0 NANOSLEEP.SYNCS 0x989680 ;  /* 0x009896800000895d */ /* 0x004fea0003900000 */
[----:B------:R-:W2:Y:S02]  /*14280*/  @!P0 SYNCS.PHASECHK.TRANS64 P0, [R13+URZ+0x36850], R0 ;  /* 0x036850000d0085a7 */ /* 0x000ea4000800007f */
[----:B--2---:R-:W-:Y:S05]  /*14290*/  @!P0 BRA `(.L_x_3833) ;  /* 0xfffffffc00f08947 */ /* 0x004fea000383ffff */
[----:B------:R-:W-:Y:S05]  /*142a0*/  BRA `(.L_x_3832) ;  /* 0xffffff6800047947 */ /* 0x000fea000383ffff */
.L_x_3875:
[----:B------:R-:W1:Y:S01]  /*142b0*/  S2R R4, SR_TID.X ;  /* 0x0000000000047919 */ /* 0x000e620000002100 */
[----:B------:R-:W-:Y:S01]  /*142c0*/  BSSY B0, `(.L_x_3983) ;  /* 0x000000a000007945 */ /* 0x000fe20003800000 */
[----:B0-----:R-:W-:Y:S01]  /*142d0*/  MOV R12, RZ ;  /* 0x000000ff000c7202 */ /* 0x001fe20000000f00 */
[----:B------:R-:W-:Y:S02]  /*142e0*/  IMAD.MOV.U32 R11, RZ, RZ, 0x1f ;  /* 0x0000001fff0b7424 */ /* 0x000fe400078e00ff */
[----:B------:R-:W-:Y:S01]  /*142f0*/  IMAD.MOV.U32 R15, RZ, RZ, -0x1 ;  /* 0xffffffffff0f7424 */ /* 0x000fe200078e00ff */
[----:B-1----:R-:W-:-:S04]  /*14300*/  SHF.R.U32.HI R4, RZ, 0x5, R4 ;  /* 0x00000005ff047819 */ /* 0x002fc80000011604 */
[----:B------:R-:W-:-:S05]  /*14310*/  LOP3.LUT R4, R4, 0x3, RZ, 0xc0, !PT ;  /* 0x0000000304047812 */ /* 0x000fca00078ec0ff */
[----:B------:R-:W-:-:S07]  /*14320*/  IMAD.MOV.U32 R13, RZ, RZ, R4 ;  /* 0x000000ffff0d7224 */ /* 0x000fce00078e0004 */
[----:B------:R-:W-:Y:S05]  /*14330*/  WARPSYNC.COLLECTIVE R15, `(.L_x_3984) ;  /* 0x000000000f087348 */ /* 0x000fea0003c00000 */
[----:B------:R0:W1:Y:S02]  /*14340*/  SHFL.IDX P6, R14, R13, R12, R11 ;  /* 0x0000000c0d0e7389 */ /* 0x00006400000c000b */
[----:B01----:R-:W-:Y:S01]  /*14350*/  ENDCOLLECTIVE ;  /* 0x000000000000791b */ /* 0x003fe20003800000 */
.L_x_3984:
[----:B------:R-:W-:Y:S05]  /*14360*/  BSYNC B0 ;  /* 0x0000000000007941 */ /* 0x000fea0003800000 */
.L_x_3983:
[----:B------:R-:W-:Y:S05]  /*14370*/  BRA `(.L_x_3985) ;  /* 0xffffffac00d07947 */ /* 0x000fea000383ffff */
.L_x_3877:
[----:B------:R-:W-:Y:S01]  /*14380*/  BSSY B0, `(.L_x_3986) ;  /* 0x0000006000007945 */ /* 0x000fe20003800000 */
[----:B------:R-:W-:-:S07]  /*14390*/  IMAD.MOV.U32 R15, RZ, RZ, -0x1 ;  /* 0xffffffffff0f7424 */ /* 0x000fce00078e00ff */
[----:B012---:R-:W-:Y:S05]  /*143a0*/  WARPSYNC.COLLECTIVE R15, `(.L_x_3987) ;  /* 0x000000000f0c7348 */ /* 0x007fea0003c00000 */
[----:B------:R-:W-:Y:S02]  /*143b0*/  ELECT P6, UR62, PT ;  /* 0x00000000003e782f */ /* 0x000fe400038c0000 */
[----:B------:R-:W-:Y:S01]  /*143c0*/  MOV R14, UR62 ;  /* 0x0000003e000e7c02 */ /* 0x000fe20008000f00 */
[----:B012---:R-:W-:Y:S10]  /*143d0*/  ENDCOLLECTIVE ;  /* 0x000000000000791b */ /* 0x007ff40003800000 */
.L_x_3987:
[----:B------:R-:W-:Y:S05]  /*143e0*/  BSYNC B0 ;  /* 0x0000000000007941 */ /* 0x000fea0003800000 */
.L_x_3986:
[----:B------:R-:W-:Y:S05]  /*143f0*/  BRA `(.L_x_3988) ;  /* 0xffffffac00d47947 */ /* 0x000fea000383ffff */
.L_x_3879:
[----:B--2---:R2:W3:Y:S02]  /*14400*/  SYNCS.PHASECHK.TRANS64.TRYWAIT P0, [R0+URZ+0x36840], R2 ;  /* 0x03684002000075a7 */ /* 0x0044e4000800017f */
[----:B---3--:R-:W-:Y:S05]  /*14410*/  @!P0 NANOSLEEP.SYNCS 0x989680 ;  /* 0x009896800000895d */ /* 0x008fea0003900000 */
[----:B------:R-:W3:Y:S02]  /*14420*/  @!P0 SYNCS.PHASECHK.TRANS64 P0, [R0+URZ+0x36840], R2 ;  /* 0x03684002000085a7 */ /* 0x000ee4000800007f */
[----:B---3--:R-:W-:Y:S05]  /*14430*/  @!P0 BRA `(.L_x_3879) ;  /* 0xfffffffc00f08947 */ /* 0x008fea000383ffff */
[----:B------:R-:W-:Y:S05]  /*14440*/  BRA `(.L_x_3989) ;  /* 0xffffffb000407947 */ /* 0x000fea000383ffff */
.L_x_3883:
[----:B------:R0:W5:Y:S01]  /*14450*/  LDL.LU R8, [R1+0x3c] ;  /* 0x00003c0001087983 */ /* 0x0001620000300800 */
        /* <DEDUP_REMOVED lines=8> */
.L_x_3990:
[----:B------:R-:W-:Y:S02]  /*144e0*/  IMAD.MOV.U32 R13, RZ, RZ, R4 ;  /* 0x000000ffff0d7224 */ /* 0x000fe400078e0004 */
[----:B------:R-:W-:-:S07]  /*144f0*/  IMAD.MOV.U32 R6, RZ, RZ, R14 ;  /* 0x000000ffff067224 */ /* 0x000fce00078e000e */
[----:B------:R-:W-:Y:S05]  /*14500*/  WARPSYNC.COLLECTIVE R15, `(.L_x_3991) ;  /* 0x000000000f087348 */ /* 0x000fea0003c00000 */
[----:B------:R0:W1:Y:S02]  /*14510*/  SHFL.IDX P6, R14, R13, R12, R11 ;  /* 0x0000000c0d0e7389 */ /* 0x00006400000c000b */
[----:B01----:R-:W-:Y:S01]  /*14520*/  ENDCOLLECTIVE ;  /* 0x000000000000791b */ /* 0x003fe20003800000 */
.L_x_3991:
[----:B------:R-:W-:Y:S02]  /*14530*/  IMAD.MOV.U32 R13, RZ, RZ, R0 ;  /* 0x000000ffff0d7224 */ /* 0x000fe400078e0000 */
[----:B------:R-:W-:Y:S02]  /*14540*/  IMAD.MOV.U32 R12, RZ, RZ, 0x1 ;  /* 0x00000001ff0c7424 */ /* 0x000fe400078e00ff */
[----:B------:R-:W-:Y:S02]  /*14550*/  IMAD R3, R8, R7, RZ ;  /* 0x0000000708037224 */ /* 0x000fe400078e02ff */
[----:B------:R-:W0:Y:S01]  /*14560*/  S2R R8, SR_TID.X ;  /* 0x0000000000087919 */ /* 0x000e220000002100 */
[----:B------:R-:W-:-:S07]  /*14570*/  IMAD.MOV.U32 R7, RZ, RZ, R14 ;  /* 0x000000ffff077224 */ /* 0x000fce00078e000e */
[----:B0-----:R-:W-:Y:S05]  /*14580*/  WARPSYNC.COLLECTIVE R15, `(.L_x_3992) ;  /* 0x000000000f087348 */ /* 0x001fea0003c00000 */
[----:B------:R1:W2:Y:S02]  /*14590*/  SHFL.IDX P6, R14, R13, R12, R11 ;  /* 0x0000000c0d0e7389 */ /* 0x0002a400000c000b */
[----:B012---:R-:W-:Y:S01]  /*145a0*/  ENDCOLLECTIVE ;  /* 0x000000000000791b */ /* 0x007fe20003800000 */
.L_x_3992:
[----:B------:R-:W-:Y:S02]  /*145b0*/  IMAD.MOV.U32 R13, RZ, RZ, R4 ;  /* 0x000000ffff0d7224 */ /* 0x000fe400078e0004 */
[----:B------:R-:W-:-:S07]  /*145c0*/  IMAD.MOV.U32 R9, RZ, RZ, R14 ;  /* 0x000000ffff097224 */ /* 0x000fce00078e000e */
[----:B------:R-:W-:Y:S05]  /*145d0*/  WARPSYNC.COLLECTIVE R15, `(.L_x_3993) ;  /* 0x000000000f087348 */ /* 0x000fea0003c00000 */
[----:B------:R0:W1:Y:S02]  /*145e0*/  SHFL.IDX P6, R14, R13, R12, R11 ;  /* 0x0000000c0d0e7389 */ /* 0x00006400000c000b */
[----:B01----:R-:W-:Y:S01]  /*145f0*/  ENDCOLLECTIVE ;  /* 0x000000000000791b */ /* 0x003fe20003800000 */
.L_x_3993:
[----:B------:R-:W-:-:S04]  /*14600*/  LOP3.LUT R8, R8, 0x7f, RZ, 0xc0, !PT ;  /* 0x0000007f08087812 */ /* 0x000fc800078ec0ff */
[----:B------:R-:W-:-:S04]  /*14610*/  SHF.R.U32.HI R8, RZ, 0x3, R8 ;  /* 0x00000003ff087819 */ /* 0x000fc80000011608 */
[----:B------:R-:W-:Y:S01]  /*14620*/  IADD3 R2, R8, R17, RZ ;  /* 0x0000001108027210 */ /* 0x000fe20007ffe0ff */
[----:B------:R-:W-:-:S03]  /*14630*/  IMAD.SHL.U32 R17, R5, 0x8, RZ ;  /* 0x0000000805117824 */ /* 0x000fc600078e00ff */
[C---:B------:R-:W-:Y:S01]  /*14640*/  ISETP.GE.AND P3, PT, R2.reuse, R3, PT ;  /* 0x000000030200720c */ /* 0x040fe20003f66270 */
[----:B------:R-:W-:Y:S01]  /*14650*/  VIADD R5, R2, 0x10 ;  /* 0x0000001002057836 */ /* 0x000fe20000000000 */
[----:B------:R-:W-:Y:S01]  /*14660*/  LOP3.LUT R17, R17, 0x38, RZ, 0xc0, !PT ;  /* 0x0000003811117812 */ /* 0x000fe200078ec0ff */
[----:B------:R-:W-:Y:S02]  /*14670*/  IMAD.MOV.U32 R13, RZ, RZ, R0 ;  /* 0x000000ffff0d7224 */ /* 0x000fe400078e0000 */
[----:B------:R-:W-:-:S08]  /*14680*/  IMAD.MOV.U32 R12, RZ, RZ, 0x2 ;  /* 0x00000002ff0c7424 */ /* 0x000fd000078e00ff */
        /* <DEDUP_REMOVED lines=16> */
.L_x_3994:
[----:B------:R-:W-:Y:S01]  /*14790*/  @!P3 LEA R8, P5, R17, R5, 0x1 ;  /* 0x000000051108b211 */ /* 0x000fe200078a08ff */
[----:B------:R-:W-:-:S04]  /*147a0*/  IMAD.MOV.U32 R13, RZ, RZ, R4 ;  /* 0x000000ffff0d7224 */ /* 0x000fc800078e0004 */
[----:B------:R-:W-:Y:S02]  /*147b0*/  @!P3 IMAD.MOV.U32 R6, RZ, RZ, R8 ;  /* 0x000000ffff06b224 */ /* 0x000fe400078e0008 */
[----:B------:R-:W-:-:S05]  /*147c0*/  @!P3 IMAD.X R5, RZ, RZ, R9, P5 ;  /* 0x000000ffff05b224 */ /* 0x000fca00028e0609 */
[----:B------:R-:W-:Y:S01]  /*147d0*/  @!P3 MOV R7, R5 ;  /* 0x000000050007b202 */ /* 0x000fe20000000f00 */
[----:B------:R-:W-:-:S07]  /*147e0*/  IMAD.MOV.U32 R8, RZ, RZ, R14 ;  /* 0x000000ffff087224 */ /* 0x000fce00078e000e */
[----:B------:R-:W-:Y:S05]  /*147f0*/  WARPSYNC.COLLECTIVE R15, `(.L_x_3995) ;  /* 0x000000000f087348 */ /* 0x000fea0003c00000 */
[----:B------:R0:W1:Y:S02]  /*14800*/  SHFL.IDX P6, R14, R13, R12, R11 ;  /* 0x0000000c0d0e7389 */ /* 0x00006400000c000b */
[----:B01----:R-:W-:Y:S01]  /*14810*/  ENDCOLLECTIVE ;  /* 0x000000000000791b */ /* 0x003fe20003800000 */
.L_x_3995:
[----:B------:R-:W-:Y:S01]  /*14820*/  VIADD R5, R2, 0x20 ;  /* 0x0000002002057836 */ /* 0x000fe20000000000 */
[----:B------:R-:W-:Y:S01]  /*14830*/  @!PT LDS RZ, [RZ] ;  /* 0x00000000fffff984 */ /* 0x000fe20000000800 */
[----:B------:R-:W-:Y:S01]  /*14840*/  @!PT LDS RZ, [RZ] ;  /* 0x00000000fffff984 */ /* 0x000fe20000000800 */
[----:B------:R-:W-:Y:S01]  /*14850*/  @!PT LDS RZ, [RZ] ;  /* 0x00000000fffff984 */ /* 0x000fe20000000800 */
[----:B------:R0:W-:Y:S04]  /*14860*/  @!P3 LDGSTS.E.BYPASS.LTC128B.128 [R10+0x15c00], desc[UR60][R6.64], !P2 ;  /* 0x15c00000060abfae */ /* 0x0001e8000d101d7c */
[----:B------:R0:W-:Y:S04]  /*14870*/  @!P3 LDGSTS.E.BYPASS.LTC128B.128 [R10+0x19c00], desc[UR60][R6.64+0x80], !P1 ;  /* 0x19c00080060abfae */ /* 0x0001e8000c901d7c */
[----:B------:R0:W-:Y:S01]  /*14880*/  @!P3 LDGSTS.E.BYPASS.LTC128B.128 [R10+0x1dc00], desc[UR60][R6.64+0x100], !P0 ;  /* 0x1dc00100060abfae */ /* 0x0001e2000c101d7c */
[----:B------:R-:W-:Y:S01]  /*14890*/  ISETP.GE.AND P3, PT, R5, R3, PT ;  /* 0x000000030500720c */ /* 0x000fe20003f66270 */
[----:B------:R-:W-:Y:S01]  /*148a0*/  IMAD.MOV.U32 R12, RZ, RZ, 0x3 ;  /* 0x00000003ff0c7424 */ /* 0x000fe200078e00ff */
[----:B------:R-:W-:Y:S01]  /*148b0*/  MOV R13, R0 ;  /* 0x00000000000d7202 */ /* 0x000fe20000000f00 */
[----:B------:R-:W-:-:S10]  /*148c0*/  IMAD.MOV.U32 R5, RZ, RZ, R14 ;  /* 0x000000ffff057224 */ /* 0x000fd400078e000e */
[----:B0-----:R-:W-:Y:S05]  /*148d0*/  WARPSYNC.COLLECTIVE R15, `(.L_x_3996) ;  /* 0x000000000f087348 */ /* 0x001fea0003c00000 */
[----:B------:R1:W2:Y:S02]  /*148e0*/  SHFL.IDX P6, R14, R13, R12, R11 ;  /* 0x0000000c0d0e7389 */ /* 0x0002a400000c000b */
[----:B012---:R-:W-:Y:S01]  /*148f0*/  ENDCOLLECTIVE ;  /* 0x000000000000791b */ /* 0x007fe20003800000 */
.L_x_3996:
[----:B------:R-:W-:-:S05]  /*14900*/  @!P3 LEA R5, P4, R17, R5, 0x1 ;  /* 0x000000051105b211 */ /* 0x000fca00078808ff */
[----:B------:R-:W-:Y:S02]  /*14910*/  @!P3 IMAD.X R6, RZ, RZ, R8, P4 ;  /* 0x000000ffff06b224 */ /* 0x000fe400020e0608 */
[C---:B------:R-:W-:Y:S02]  /*14920*/  VIADD R8, R2.reuse, 0x60 ;  /* 0x0000006002087836 */ /* 0x040fe40000000000 */
        /* <DEDUP_REMOVED lines=15> */
.L_x_3997:
[----:B------:R-:W-:Y:S02]  /*14a20*/  IMAD.MOV.U32 R13, RZ, RZ, R0 ;  /* 0x000000ffff0d7224 */ /* 0x000fe400078e0000 */
[----:B------:R-:W-:Y:S02]  /*14a30*/  IMAD.MOV.U32 R12, RZ, RZ, 0x4 ;  /* 0x00000004ff0c7424 */ /* 0x000fe400078e00ff */
[----:B------:R-:W-:-:S07]  /*14a40*/  IMAD.MOV.U32 R5, RZ, RZ, R14 ;  /* 0x000000ffff057224 */ /* 0x000fce00078e000e */
[----:B------:R-:W-:Y:S05]  /*14a50*/  WARPSYNC.COLLECTIVE R15, `(.L_x_3998) ;  /* 0x000000000f087348 */ /* 0x000fea0003c00000 */
[----:B------:R0:W1:Y:S02]  /*14a60*/  SHFL.IDX P6, R14, R13, R12, R11 ;  /* 0x0000000c0d0e7389 */ /* 0x00006400000c000b */
[----:B01----:R-:W-:Y:S01]  /*14a70*/  ENDCOLLECTIVE ;  /* 0x000000000000791b */ /* 0x003fe20003800000 */
.L_x_3998:
        /* <DEDUP_REMOVED lines=17> */
.L_x_3999:
[----:B------:R-:W-:Y:S02]  /*14b90*/  IMAD.MOV.U32 R13, RZ, RZ, R0 ;  /* 0x000000ffff0d7224 */ /* 0x000fe400078e0000 */
[----:B------:R-:W-:Y:S02]  /*14ba0*/  IMAD.MOV.U32 R12, RZ, RZ, 0x5 ;  /* 0x00000005ff0c7424 */ /* 0x000fe400078e00ff */
[----:B------:R-:W-:-:S07]  /*14bb0*/  IMAD.MOV.U32 R5, RZ, RZ, R14 ;  /* 0x000000ffff057224 */ /* 0x000fce00078e000e */
[----:B------:R-:W-:Y:S05]  /*14bc0*/  WARPSYNC.COLLECTIVE R15, `(.L_x_4000) ;  /* 0x000000000f087348 */ /* 0x000fea0003c00000 */
[----:B------:R0:W1:Y:S02]  /*14bd0*/  SHFL.IDX P6, R14, R13, R12, R11 ;  /* 0x0000000c0d0e7389 */ /* 0x00006400000c000b */
[----:B01----:R-:W-:Y:S01]  /*14be0*/  ENDCOLLECTIVE ;  /* 0x000000000000791b */ /* 0x003fe20003800000 */
.L_x_4000:
        /* <DEDUP_REMOVED lines=17> */
.L_x_4001:
[----:B------:R-:W-:Y:S02]  /*14d00*/  IMAD.MOV.U32 R13, RZ, RZ, R0 ;  /* 0x000000ffff0d7224 */ /* 0x000fe400078e0000 */
[----:B------:R-:W-:Y:S01]  /*14d10*/  IMAD.MOV.U32 R12, RZ, RZ, 0x6 ;  /* 0x00000006ff0c7424 */ /* 0x000fe200078e00ff */
[----:B------:R-:W-:-:S07]  /*14d20*/  MOV R5, R14 ;  /* 0x0000000e00057202 */ /* 0x000fce0000000f00 */
[----:B------:R-:W-:Y:S05]  /*14d30*/  WARPSYNC.COLLECTIVE R15, `(.L_x_4002) ;  /* 0x000000000f087348 */ /* 0x000fea0003c00000 */
[----:B------:R0:W1:Y:S02]  /*14d40*/  SHFL.IDX P6, R14, R13, R12, R11 ;  /* 0x0000000c0d0e7389 */ /* 0x00006400000c000b */
[----:B01----:R-:W-:Y:S01]  /*14d50*/  ENDCOLLECTIVE ;  /* 0x000000000000791b */ /* 0x003fe20003800000 */
.L_x_4002:
[----:B------:R-:W-:-:S05]  /*14d60*/  @!P3 LEA R5, P4, R17, R5, 0x1 ;  /* 0x000000051105b211 */ /* 0x000fca00078808ff */
[----:B------:R-:W-:Y:S01]  /*14d70*/  @!P3 IMAD.X R6, RZ, RZ, R6, P4 ;  /* 0x000000ffff06b224 */ /* 0x000fe200020e0606 */
[----:B------:R-:W-:-:S03]  /*14d80*/  ISETP.GE.AND P4, PT, R8, R3, PT ;  /* 0x000000030800720c */ /* 0x000fc60003f86270 */
[----:B------:R-:W-:Y:S02]  /*14d90*/  @!P3 IMAD.MOV.U32 R7, RZ, RZ, R6 ;  /* 0x000000ffff07b224 */ /* 0x000fe400078e0006 */
[----:B------:R-:W-:Y:S02]  /*14da0*/  @!P3 IMAD.MOV.U32 R6, RZ, RZ, R5 ;  /* 0x000000ffff06b224 */ /* 0x000fe400078e0005 */
[----:B------:R-:W-:-:S03]  /*14db0*/  IMAD.MOV.U32 R13, RZ, RZ, R4 ;  /* 0x000000ffff0d7224 */ /* 0x000fc600078e0004 */
[----:B------:R-:W-:Y:S01]  /*14dc0*/  @!PT LDS RZ, [RZ] ;  /* 0x00000000fffff984 */ /* 0x000fe20000000800 */
[----:B------:R-:W-:Y:S01]  /*14dd0*/  @!PT LDS RZ, [RZ] ;  /* 0x00000000fffff984 */ /* 0x000fe20000000800 */
[----:B------:R-:W-:Y:S01]  /*14de0*/  @!PT LDS RZ, [RZ] ;  /* 0x00000000fffff984 */ /* 0x000fe20000000800 */
[----:B------:R-:W-:Y:S04]  /*14df0*/  @!P3 LDGSTS.E.BYPASS.LTC128B.128 [R10+0x17c00], desc[UR60][R6.64], !P2 ;  /* 0x17c00000060abfae */ /* 0x000fe8000d101d7c */
[----:B------:R-:W-:Y:S04]  /*14e00*/  @!P3 LDGSTS.E.BYPASS.LTC128B.128 [R10+0x1bc00], desc[UR60][R6.64+0x80], !P1 ;  /* 0x1bc00080060abfae */ /* 0x000fe8000c901d7c */
[----:B------:R0:W-:Y:S02]  /*14e10*/  @!P3 LDGSTS.E.BYPASS.LTC128B.128 [R10+0x1fc00], desc[UR60][R6.64+0x100], !P0 ;  /* 0x1fc00100060abfae */ /* 0x0001e4000c101d7c */
[----:B0-----:R-:W-:-:S07]  /*14e20*/  IMAD.MOV.U32 R6, RZ, RZ, R14 ;  /* 0x000000ffff067224 */ /* 0x001fce00078e000e */
[----:B------:R-:W-:Y:S05]  /*14e30*/  WARPSYNC.COLLECTIVE R15, `(.L_x_4003) ;  /* 0x000000000f087348 */ /* 0x000fea0003c00000 */
[----:B------:R0:W1:Y:S02]  /*14e40*/  SHFL.IDX P6, R14, R13, R12, R11 ;  /* 0x0000000c0d0e7389 */ /* 0x00006400000c000b */
[----:B01----:R-:W-:Y:S01]  /*14e50*/  ENDCOLLECTIVE ;  /* 0x000000000000791b */ /* 0x003fe20003800000 */
.L_x_4003:
[----:B------:R-:W-:Y:S02]  /*14e60*/  IMAD.MOV.U32 R13, RZ, RZ, R0 ;  /* 0x000000ffff0d7224 */ /* 0x000fe400078e0000 */
[----:B------:R-:W-:Y:S02]  /*14e70*/  IMAD.MOV.U32 R12, RZ, RZ, 0x7 ;  /* 0x00000007ff0c7424 */ /* 0x000fe400078e00ff */
[----:B------:R-:W-:-:S07]  /*14e80*/  IMAD.MOV.U32 R5, RZ, RZ, R14 ;  /* 0x000000ffff057224 */ /* 0x000fce00078e000e */
[----:B------:R-:W-:Y:S05]  /*14e90*/  WARPSYNC.COLLECTIVE R15, `(.L_x_4004) ;  /* 0x000000000f087348 */ /* 0x000fea0003c00000 */
[----:B------:R0:W1:Y:S02]  /*14ea0*/  SHFL.IDX P6, R14, R13, R12, R11 ;  /* 0x0000000c0d0e7389 */ /* 0x00006400000c000b */
[----:B01----:R-:W-:Y:S01]  /*14eb0*/  ENDCOLLECTIVE ;  /* 0x000000000000791b */ /* 0x003fe20003800000 */
.L_x_4004:
[----:B------:R-:W-:-:S05]  /*14ec0*/  @!P4 LEA R5, P3, R17, R5, 0x1 ;  /* 0x000000051105c211 */ /* 0x000fca00078608ff */
[----:B------:R-:W-:-:S05]  /*14ed0*/  @!P4 IMAD.X R6, RZ, RZ, R6, P3 ;  /* 0x000000ffff06c224 */ /* 0x000fca00018e0606 */
[----:B------:R-:W-:Y:S01]  /*14ee0*/  @!P4 MOV R7, R6 ;  /* 0x000000060007c202 */ /* 0x000fe20000000f00 */
        /* <DEDUP_REMOVED lines=11> */
.L_x_4005:
[----:B------:R-:W-:Y:S01]  /*14fa0*/  @!PT LDS RZ, [RZ] ;  /* 0x00000000fffff984 */ /* 0x000fe20000000800 */
[----:B------:R-:W-:Y:S01]  /*14fb0*/  @!PT LDS RZ, [RZ] ;  /* 0x00000000fffff984 */ /* 0x000fe20000000800 */
[----:B------:R-:W-:Y:S01]  /*14fc0*/  @!PT LDS RZ, [RZ] ;  /* 0x00000000fffff984 */ /* 0x000fe20000000800 */
[----:B------:R0:W-:Y:S01]  /*14fd0*/  @!P4 LDGSTS.E.BYPASS.LTC128B.128 [R10+0x20400], desc[UR60][R6.64+0x100], !P0 ;  /* 0x20400100060acfae */ /* 0x0001e2000c101d7c */
[----:B------:R-:W-:Y:S01]  /*14fe0*/  IMAD.MOV.U32 R4, RZ, RZ, R14 ;  /* 0x000000ffff047224 */ /* 0x000fe200078e000e */
[----:B------:R-:W-:Y:S06]  /*14ff0*/  BRA `(.L_x_4006) ;  /* 0xffffffb4000c7947 */ /* 0x000fec000383ffff */
.L_x_3888:
[----:B0-----:R-:W2:Y:S02]  /*15000*/  LDL R2, [R1+0x4] ;  /* 0x0000040001027983 */ /* 0x001ea40000100800 */
[----:B--2---:R0:W1:Y:S02]  /*15010*/  SYNCS.PHASECHK.TRANS64.TRYWAIT P0, [R2+URZ+0x36820], R0 ;  /* 0x03682000020075a7 */ /* 0x004064000800017f */
[----:B-1----:R-:W-:Y:S05]  /*15020*/  @!P0 NANOSLEEP.SYNCS 0x989680 ;  /* 0x009896800000895d */ /* 0x002fea0003900000 */
[----:B------:R-:W1:Y:S02]  /*15030*/  @!P0 SYNCS.PHASECHK.TRANS64 P0, [R2+URZ+0x36820], R0 ;  /* 0x03682000020085a7 */ /* 0x000e64000800007f */
[----:B-1----:R-:W-:Y:S05]  /*15040*/  @!P0 BRA `(.L_x_3888) ;  /* 0xfffffffc00ec8947 */ /* 0x002fea000383ffff */
[----:B------:R-:W-:Y:S05]  /*15050*/  BRA `(.L_x_4007) ;  /* 0xffffffb400907947 */ /* 0x000fea000383ffff */
.L_x_3897:
[----:B-1----:R1:W2:Y:S02]  /*15060*/  SYNCS.PHASECHK.TRANS64.TRYWAIT P0, [R3+URZ+0x36840], R2 ;  /* 0x03684002030075a7 */ /* 0x0022a4000800017f */
[----:B--2---:R-:W-:Y:S05]  /*15070*/  @!P0 NANOSLEEP.SYNCS 0x989680 ;  /* 0x009896800000895d */ /* 0x004fea0003900000 */
[----:B------:R-:W2:Y:S02]  /*15080*/  @!P0 SYNCS.PHASECHK.TRANS64 P0, [R3+URZ+0x36840], R2 ;  /* 0x03684002030085a7 */ /* 0x000ea4000800007f */
[----:B--2---:R-:W-:Y:S05]  /*15090*/  @!P0 BRA `(.L_x_3897) ;  /* 0xfffffffc00f08947 */ /* 0x004fea000383ffff */
[----:B------:R-:W-:Y:S05]  /*150a0*/  BRA `(.L_x_4008) ;  /* 0xffffffb8005c7947 */ /* 0x000fea000383ffff */
.L_x_3904:
[----:B0-----:R0:W1:Y:S02]  /*150b0*/  SYNCS.PHASECHK.TRANS64.TRYWAIT P0, [R3+URZ+0x60], R2 ;  /* 0x00006002030075a7 */ /* 0x001064000800017f */
[----:B-1----:R-:W-:Y:S05]  /*150c0*/  @!P0 NANOSLEEP.SYNCS 0x989680 ;  /* 0x009896800000895d */ /* 0x002fea0003900000 */
[----:B------:R-:W1:Y:S02]  /*150d0*/  @!P0 SYNCS.PHASECHK.TRANS64 P0, [R3+URZ+0x60], R2 ;  /* 0x00006002030085a7 */ /* 0x000e64000800007f */
[----:B-1----:R-:W-:Y:S05]  /*150e0*/  @!P0 BRA `(.L_x_3904) ;  /* 0xfffffffc00f08947 */ /* 0x002fea000383ffff */
[----:B------:R-:W-:Y:S05]  /*150f0*/  BRA `(.L_x_4009) ;  /* 0xffffffbc00787947 */ /* 0x000fea000383ffff */
.L_x_3914:
[----:B---3--:R3:W4:Y:S02]  /*15100*/  SYNCS.PHASECHK.TRANS64.TRYWAIT P0, [R3+URZ+0x36840], R2 ;  /* 0x03684002030075a7 */ /* 0x008724000800017f */
[----:B----4-:R-:W-:Y:S05]  /*15110*/  @!P0 NANOSLEEP.SYNCS 0x989680 ;  /* 0x009896800000895d */ /* 0x010fea0003900000 */
[----:B------:R-:W4:Y:S02]  /*15120*/  @!P0 SYNCS.PHASECHK.TRANS64 P0, [R3+URZ+0x36840], R2 ;  /* 0x03684002030085a7 */ /* 0x000f24000800007f */
[----:B----4-:R-:W-:Y:S05]  /*15130*/  @!P0 BRA `(.L_x_3914) ;  /* 0xfffffffc00f08947 */ /* 0x010fea000383ffff */
[----:B------:R-:W-:Y:S05]  /*15140*/  BRA `(.L_x_4010) ;  /* 0xffffffc400647947 */ /* 0x000fea000383ffff */
.L_x_3921:
[----:B--2---:R2:W3:Y:S02]  /*15150*/  SYNCS.PHASECHK.TRANS64.TRYWAIT P0, [R2+URZ+0x60], R3 ;  /* 0x00006003020075a7 */ /* 0x0044e4000800017f */
[----:B---3--:R-:W-:Y:S05]  /*15160*/  @!P0 NANOSLEEP.SYNCS 0x989680 ;  /* 0x009896800000895d */ /* 0x008fea0003900000 */
[----:B------:R-:W3:Y:S02]  /*15170*/  @!P0 SYNCS.PHASECHK.TRANS64 P0, [R2+URZ+0x60], R3 ;  /* 0x00006003020085a7 */ /* 0x000ee4000800007f */
[----:B---3--:R-:W-:Y:S05]  /*15180*/  @!P0 BRA `(.L_x_3921) ;  /* 0xfffffffc00f08947 */ /* 0x008fea000383ffff */
[----:B------:R-:W-:Y:S05]  /*15190*/  BRA `(.L_x_4011) ;  /* 0xffffffc800807947 */ /* 0x000fea000383ffff */
.L_x_3931:
[----:B----4-:R4:W0:Y:S02]  /*151a0*/  SYNCS.PHASECHK.TRANS64.TRYWAIT P0, [R2+URZ+0x36840], R3 ;  /* 0x03684003020075a7 */ /* 0x010824000800017f */
[----:B0-----:R-:W-:Y:S05]  /*151b0*/  @!P0 NANOSLEEP.SYNCS 0x989680 ;  /* 0x009896800000895d */ /* 0x001fea0003900000 */
[----:B------:R-:W0:Y:S02]  /*151c0*/  @!P0 SYNCS.PHASECHK.TRANS64 P0, [R2+URZ+0x36840], R3 ;  /* 0x03684003020085a7 */ /* 0x000e24000800007f */
[----:B0-----:R-:W-:Y:S05]  /*151d0*/  @!P0 BRA `(.L_x_3931) ;  /* 0xfffffffc00f08947 */ /* 0x001fea000383ffff */
[----:B------:R-:W-:Y:S05]  /*151e0*/  BRA `(.L_x_4012) ;  /* 0xffffffd000347947 */ /* 0x000fea000383ffff */
.L_x_3938:
[----:B--2---:R2:W3:Y:S02]  /*151f0*/  SYNCS.PHASECHK.TRANS64.TRYWAIT P0, [R2+URZ+0x60], R5 ;  /* 0x00006005020075a7 */ /* 0x0044e4000800017f */
[----:B---3--:R-:W-:Y:S05]  /*15200*/  @!P0 NANOSLEEP.SYNCS 0x989680 ;  /* 0x009896800000895d */ /* 0x008fea0003900000 */
[----:B------:R-:W3:Y:S02]  /*15210*/  @!P0 SYNCS.PHASECHK.TRANS64 P0, [R2+URZ+0x60], R5 ;  /* 0x00006005020085a7 */ /* 0x000ee4000800007f */
[----:B---3--:R-:W-:Y:S05]  /*15220*/  @!P0 BRA `(.L_x_3938) ;  /* 0xfffffffc00f08947 */ /* 0x008fea000383ffff */
[----:B------:R-:W-:Y:S05]  /*15230*/  BRA `(.L_x_4013) ;  /* 0xffffffd400507947 */ /* 0x000fea000383ffff */
.L_x_3950:
[----:B0-----:R0:W2:Y:S02]  /*15240*/  SYNCS.PHASECHK.TRANS64.TRYWAIT P0, [R2+URZ+0x36860], R0 ;  /* 0x03686000020075a7 */ /* 0x0010a4000800017f */
[----:B--2---:R-:W-:Y:S05]  /*15250*/  @!P0 NANOSLEEP.SYNCS 0x989680 ;  /* 0x009896800000895d */ /* 0x004fea0003900000 */
[----:B------:R-:W2:Y:S02]  /*15260*/  @!P0 SYNCS.PHASECHK.TRANS64 P0, [R2+URZ+0x36860], R0 ;  /* 0x03686000020085a7 */ /* 0x000ea4000800007f */
[----:B--2---:R-:W-:Y:S05]  /*15270*/  @!P0 BRA `(.L_x_3950) ;  /* 0xfffffffc00f08947 */ /* 0x004fea000383ffff */
[----:B------:R-:W-:Y:S05]  /*15280*/  BRA `(.L_x_4014) ;  /* 0xffffffd800e87947 */ /* 0x000fea000383ffff */
.L_x_3958:
[----:B------:R-:W-:Y:S01]  /*15290*/  BSSY B0, `(.L_x_4015) ;  /* 0x0000008000007945 */ /* 0x000fe20003800000 */
[----:B------:R-:W-:Y:S02]  /*152a0*/  IMAD.MOV.U32 R13, RZ, RZ, R16 ;  /* 0x000000ffff0d7224 */ /* 0x000fe400078e0010 */
[----:B------:R-:W-:Y:S02]  /*152b0*/  IMAD.MOV.U32 R12, RZ, RZ, RZ ;  /* 0x000000ffff0c7224 */ /* 0x000fe400078e00ff */
[----:B------:R-:W-:Y:S02]  /*152c0*/  IMAD.MOV.U32 R11, RZ, RZ, 0x1f ;  /* 0x0000001fff0b7424 */ /* 0x000fe400078e00ff */
[----:B------:R-:W-:-:S07]  /*152d0*/  IMAD.MOV.U32 R15, RZ, RZ, -0x1 ;  /* 0xffffffffff0f7424 */ /* 0x000fce00078e00ff */
[----:B-----5:R-:W-:Y:S05]  /*152e0*/  WARPSYNC.COLLECTIVE R15, `(.L_x_4016) ;  /* 0x000000000f087348 */ /* 0x020fea0003c00000 */
[----:B------:R0:W1:Y:S02]  /*152f0*/  SHFL.IDX P6, R14, R13, R12, R11 ;  /* 0x0000000c0d0e7389 */ /* 0x00006400000c000b */
[----:B01---5:R-:W-:Y:S01]  /*15300*/  ENDCOLLECTIVE ;  /* 0x000000000000791b */ /* 0x023fe20003800000 */
.L_x_4016:
[----:B------:R-:W-:Y:S05]  /*15310*/  BSYNC B0 ;  /* 0x0000000000007941 */ /* 0x000fea0003800000 */
.L_x_4015:
[----:B------:R-:W-:Y:S01]  /*15320*/  IMAD.MOV.U32 R13, RZ, RZ, R16 ;  /* 0x000000ffff0d7224 */ /* 0x000fe200078e0010 */
[----:B------:R-:W-:Y:S01]  /*15330*/  MOV R0, R14 ;  /* 0x0000000e00007202 */ /* 0x000fe20000000f00 */
[----:B------:R-:W-:Y:S02]  /*15340*/  IMAD.MOV.U32 R12, RZ, RZ, 0x1 ;  /* 0x00000001ff0c7424 */ /* 0x000fe400078e00ff */
[----:B------:R-:W-:Y:S02]  /*15350*/  IMAD.MOV.U32 R11, RZ, RZ, 0x1f ;  /* 0x0000001fff0b7424 */ /* 0x000fe400078e00ff */
[----:B------:R-:W-:Y:S02]  /*15360*/  IMAD.MOV.U32 R15, RZ, RZ, -0x1 ;  /* 0xffffffffff0f7424 */ /* 0x000fe400078e00ff */
[----:B------:R-:W-:-:S07]  /*15370*/  IMAD.IADD R5, R19, 0x1, R7 ;  /* 0x0000000113057824 */ /* 0x000fce00078e0207 */
[----:B------:R-:W-:Y:S05]  /*15380*/  WARPSYNC.COLLECTIVE R15, `(.L_x_4017) ;  /* 0x000000000f087348 */ /* 0x000fea0003c00000 */
[----:B------:R0:W1:Y:S02]  /*15390*/  SHFL.IDX P6, R14, R13, R12, R11 ;  /* 0x0000000c0d0e7389 */ /* 0x00006400000c000b */
[----:B01----:R-:W-:Y:S01]  /*153a0*/  ENDCOLLECTIVE ;  /* 0x000000000000791b */ /* 0x003fe20003800000 */
.L_x_4017:
[----:B------:R-:W-:Y:S02]  /*153b0*/  ULDC UR4, c[0x0][0xc3c] ;  /* 0x00030f0000047ab9 */ /* 0x000fe40000000800 */
        /* <DEDUP_REMOVED lines=17> */
.L_x_4018:
[----:B------:R-:W-:Y:S01]  /*154d0*/  IMAD.MOV.U32 R12, RZ, RZ, 0x2 ;  /* 0x00000002ff0c7424 */ /* 0x000fe200078e00ff */
[----:B------:R-:W-:-:S04]  /*154e0*/  MOV R3, R14 ;  /* 0x0000000e00037202 */ /* 0x000fc80000000f00 */
[----:B------:R-:W-:-:S05]  /*154f0*/  SEL R5, R3, RZ, P1 ;  /* 0x000000ff03057207 */ /* 0x000fca0000800000 */
[----:B------:R-:W-:-:S04]  /*15500*/  IMAD.IADD R3, R2, 0x1, R5 ;  /* 0x0000000102037824 */ /* 0x000fc800078e0205 */
[----:B------:R-:W-:-:S07]  /*15510*/  IMAD.MOV.U32 R13, RZ, RZ, R3 ;  /* 0x000000ffff0d7224 */ /* 0x000fce00078e0003 */
[----:B------:R-:W-:Y:S05]  /*15520*/  WARPSYNC.COLLECTIVE R15, `(.L_x_4019) ;  /* 0x000000000f087348 */ /* 0x000fea0003c00000 */
[----:B------:R0:W1:Y:S02]  /*15530*/  SHFL.UP P6, R14, R13, R12, R11 ;  /* 0x0400000c0d0e7389 */ /* 0x00006400000c000b */
[----:B01----:R-:W-:Y:S01]  /*15540*/  ENDCOLLECTIVE ;  /* 0x000000000000791b */ /* 0x003fe20003800000 */
.L_x_4019:
        /* <DEDUP_REMOVED lines=8> */
.L_x_4020:
        /* <DEDUP_REMOVED lines=8> */
.L_x_4021:
        /* <DEDUP_REMOVED lines=8> */
.L_x_4022:
        /* <DEDUP_REMOVED lines=9> */
.L_x_4023:
[----:B------:R-:W-:Y:S01]  /*15760*/  IMAD.MOV.U32 R6, RZ, RZ, R14 ;  /* 0x000000ffff067224 */ /* 0x000fe200078e000e */
[----:B------:R-:W-:Y:S06]  /*15770*/  BRA `(.L_x_4024) ;  /* 0xffffffdc00ac7947 */ /* 0x000fec000383ffff */
.L_x_3963:
[----:B------:R-:W-:Y:S01]  /*15780*/  BSSY B0, `(.L_x_4025) ;  /* 0x0000008000007945 */ /* 0x000fe20003800000 */
[----:B-----5:R-:W-:Y:S01]  /*15790*/  MOV R13, R2 ;  /* 0x00000002000d7202 */ /* 0x020fe20000000f00 */
[----:B------:R-:W-:Y:S02]  /*157a0*/  IMAD.MOV.U32 R12, RZ, RZ, 0x1 ;  /* 0x00000001ff0c7424 */ /* 0x000fe400078e00ff */
[----:B------:R-:W-:Y:S02]  /*157b0*/  IMAD.MOV.U32 R11, RZ, RZ, RZ ;  /* 0x000000ffff0b7224 */ /* 0x000fe400078e00ff */
[----:B------:R-:W-:-:S07]  /*157c0*/  IMAD.MOV.U32 R15, RZ, RZ, -0x1 ;  /* 0xffffffffff0f7424 */ /* 0x000fce00078e00ff */
[----:B0-----:R-:W-:Y:S05]  /*157d0*/  WARPSYNC.COLLECTIVE R15, `(.L_x_4026) ;  /* 0x000000000f087348 */ /* 0x001fea0003c00000 */
[----:B------:R1:W2:Y:S02]  /*157e0*/  SHFL.UP P6, R14, R13, R12, R11 ;  /* 0x0400000c0d0e7389 */ /* 0x0002a400000c000b */
[----:B012---:R-:W-:Y:S01]  /*157f0*/  ENDCOLLECTIVE ;  /* 0x000000000000791b */ /* 0x007fe20003800000 */
.L_x_4026:
[----:B------:R-:W-:Y:S05]  /*15800*/  BSYNC B0 ;  /* 0x0000000000007941 */ /* 0x000fea0003800000 */
.L_x_4025:
        /* <DEDUP_REMOVED lines=9> */
.L_x_4027:
        /* <DEDUP_REMOVED lines=8> */
.L_x_4028:
        /* <DEDUP_REMOVED lines=8> */
.L_x_4029:
        /* <DEDUP_REMOVED lines=8> */
.L_x_4030:
[----:B------:R-:W-:Y:S02]  /*15a20*/  IMAD.MOV.U32 R12, RZ, RZ, 0x1f ;  /* 0x0000001fff0c7424 */ /* 0x000fe400078e00ff */
        /* <DEDUP_REMOVED lines=8> */
.L_x_4031:
[----:B------:R-:W-:Y:S01]  /*15ab0*/  IMAD.MOV.U32 R6, RZ, RZ, R14 ;  /* 0x000000ffff067224 */ /* 0x000fe200078e000e */
[----:B------:R-:W-:Y:S06]  /*15ac0*/  BRA `(.L_x_4032) ;  /* 0xffffffdc00747947 */ /* 0x000fec000383ffff */
.L_x_3965:
[----:B------:R-:W-:Y:S01]  /*15ad0*/  BSSY B0, `(.L_x_4033) ;  /* 0x0000006000007945 */ /* 0x000fe20003800000 */
[----:B------:R-:W-:Y:S01]  /*15ae0*/  PLOP3.LUT P6, PT, P6, PT, PT, 0x8, 0x0 ;  /* 0x000000000000781c */ /* 0x000fe200037ce170 */
[----:B------:R-:W-:-:S12]  /*15af0*/  IMAD.MOV.U32 R15, RZ, RZ, -0x1 ;  /* 0xffffffffff0f7424 */ /* 0x000fd800078e00ff */
[----:B0----5:R-:W-:Y:S05]  /*15b00*/  WARPSYNC.COLLECTIVE R15, `(.L_x_4034) ;  /* 0x000000000f087348 */ /* 0x021fea0003c00000 */
[----:B------:R-:W-:Y:S01]  /*15b10*/  VOTE.ANY R14, PT, P6 ;  /* 0x00000000000e7806 */ /* 0x000fe200030e0100 */
[----:B0----5:R-:W-:Y:S06]  /*15b20*/  ENDCOLLECTIVE ;  /* 0x000000000000791b */ /* 0x021fec0003800000 */
.L_x_4034:
[----:B------:R-:W-:Y:S05]  /*15b30*/  BSYNC B0 ;  /* 0x0000000000007941 */ /* 0x000fea0003800000 */
.L_x_4033:
        /* <DEDUP_REMOVED lines=9> */
.L_x_4035:
[----:B------:R-:W-:Y:S01]  /*15bd0*/  MOV R17, R14 ;  /* 0x0000000e00117202 */ /* 0x000fe20000000f00 */
[----:B------:R-:W-:Y:S06]  /*15be0*/  BRA `(.L_x_4036) ;  /* 0xffffffdc00647947 */ /* 0x000fec000383ffff */
.L_x_3967:
[----:B------:R-:W-:Y:S01]  /*15bf0*/  BSSY B0, `(.L_x_4037) ;  /* 0x0000007000007945 */ /* 0x000fe20003800000 */
[----:B------:R-:W-:Y:S02]  /*15c00*/  IMAD.MOV.U32 R13, RZ, RZ, R3 ;  /* 0x000000ffff0d7224 */ /* 0x000fe400078e0003 */
[----:B------:R-:W-:Y:S02]  /*15c10*/  IMAD.MOV.U32 R11, RZ, RZ, 0x1f ;  /* 0x0000001fff0b7424 */ /* 0x000fe400078e00ff */
[----:B------:R-:W-:-:S07]  /*15c20*/  IMAD.MOV.U32 R15, RZ, RZ, -0x1 ;  /* 0xffffffffff0f7424 */ /* 0x000fce00078e00ff */
[----:B0-2--5:R-:W-:Y:S05]  /*15c30*/  WARPSYNC.COLLECTIVE R15, `(.L_x_4038) ;  /* 0x000000000f087348 */ /* 0x025fea0003c00000 */
[----:B------:R1:W3:Y:S02]  /*15c40*/  SHFL.IDX P6, R14, R13, R12, R11 ;  /* 0x0000000c0d0e7389 */ /* 0x0002e400000c000b */
[----:B0123-5:R-:W-:Y:S01]  /*15c50*/  ENDCOLLECTIVE ;  /* 0x000000000000791b */ /* 0x02ffe20003800000 */
.L_x_4038:
[----:B------:R-:W-:Y:S05]  /*15c60*/  BSYNC B0 ;  /* 0x0000000000007941 */ /* 0x000fea0003800000 */
.L_x_4037:
[----:B------:R-:W-:Y:S01]  /*15c70*/  IMAD.MOV.U32 R2, RZ, RZ, R14 ;  /* 0x000000ffff027224 */ /* 0x000fe200078e000e */
[----:B------:R-:W-:Y:S06]  /*15c80*/  BRA `(.L_x_3966) ;  /* 0xffffffdc00587947 */ /* 0x000fec000383ffff */
.L_x_3971:
[----:B0-----:R0:W2:Y:S02]  /*15c90*/  SYNCS.PHASECHK.TRANS64.TRYWAIT P0, [R0+URZ+0x36820], R3 ;  /* 0x03682003000075a7 */ /* 0x0010a4000800017f */
[----:B--2---:R-:W-:Y:S05]  /*15ca0*/  @!P0 NANOSLEEP.SYNCS 0x989680 ;  /* 0x009896800000895d */ /* 0x004fea0003900000 */
[----:B------:R-:W2:Y:S02]  /*15cb0*/  @!P0 SYNCS.PHASECHK.TRANS64 P0, [R0+URZ+0x36820], R3 ;  /* 0x03682003000085a7 */ /* 0x000ea4000800007f */
[----:B--2---:R-:W-:Y:S05]  /*15cc0*/  @!P0 BRA `(.L_x_3971) ;  /* 0xfffffffc00f08947 */ /* 0x004fea000383ffff */
[----:B------:R-:W-:Y:S05]  /*15cd0*/  BRA `(.L_x_4039) ;  /* 0xffffffe0004c7947 */ /* 0x000fea000383ffff */
.L_x_3972:
[----:B------:R-:W2:Y:S01]  /*15ce0*/  S2R R2, SR_TID.X ;  /* 0x0000000000027919 */ /* 0x000ea20000002100 */
[----:B------:R-:W-:Y:S01]  /*15cf0*/  BSSY B0, `(.L_x_4040) ;  /* 0x000000a000007945 */ /* 0x000fe20003800000 */
[----:B------:R-:W-:Y:S02]  /*15d00*/  IMAD.MOV.U32 R12, RZ, RZ, RZ ;  /* 0x000000ffff0c7224 */ /* 0x000fe400078e00ff */
[----:B------:R-:W-:Y:S02]  /*15d10*/  IMAD.MOV.U32 R11, RZ, RZ, 0x1f ;  /* 0x0000001fff0b7424 */ /* 0x000fe400078e00ff */
[----:B------:R-:W-:Y:S01]  /*15d20*/  IMAD.MOV.U32 R15, RZ, RZ, -0x1 ;  /* 0xffffffffff0f7424 */ /* 0x000fe200078e00ff */
[----:B--2---:R-:W-:-:S04]  /*15d30*/  SHF.R.U32.HI R2, RZ, 0x5, R2 ;  /* 0x00000005ff027819 */ /* 0x004fc80000011602 */
[----:B------:R-:W-:-:S05]  /*15d40*/  LOP3.LUT R2, R2, 0x3, RZ, 0xc0, !PT ;  /* 0x0000000302027812 */ /* 0x000fca00078ec0ff */
[----:B------:R-:W-:-:S07]  /*15d50*/  IMAD.MOV.U32 R13, RZ, RZ, R2 ;  /* 0x000000ffff0d7224 */ /* 0x000fce00078e0002 */
[----:B01--45:R-:W-:Y:S05]  /*15d60*/  WARPSYNC.COLLECTIVE R15, `(.L_x_4041) ;  /* 0x000000000f087348 */ /* 0x033fea0003c00000 */
[----:B------:R2:W3:Y:S02]  /*15d70*/  SHFL.IDX P6, R14, R13, R12, R11 ;  /* 0x0000000c0d0e7389 */ /* 0x0004e400000c000b */
[----:B012345:R-:W-:Y:S01]  /*15d80*/  ENDCOLLECTIVE ;  /* 0x000000000000791b */ /* 0x03ffe20003800000 */
.L_x_4041:
[----:B------:R-:W-:Y:S05]  /*15d90*/  BSYNC B0 ;  /* 0x0000000000007941 */ /* 0x000fea0003800000 */
.L_x_4040:
[----:B------:R-:W-:Y:S05]  /*15da0*/  BRA `(.L_x_4042) ;  /* 0xffffffe000347947 */ /* 0x000fea000383ffff */
.L_x_3975:
[----:B------:R-:W-:Y:S01]  /*15db0*/  BSSY B1, `(.L_x_4043) ;  /* 0x0000006000017945 */ /* 0x000fe20003800000 */
[----:B------:R-:W-:-:S07]  /*15dc0*/  IMAD.MOV.U32 R15, RZ, RZ, -0x1 ;  /* 0xffffffffff0f7424 */ /* 0x000fce00078e00ff */
[----:B012-45:R-:W-:Y:S05]  /*15dd0*/  WARPSYNC.COLLECTIVE R15, `(.L_x_4044) ;  /* 0x000000000f0c7348 */ /* 0x037fea0003c00000 */
[----:B------:R-:W-:Y:S02]  /*15de0*/  ELECT P6, UR62, PT ;  /* 0x00000000003e782f */ /* 0x000fe400038c0000 */
[----:B------:R-:W-:Y:S01]  /*15df0*/  MOV R14, UR62 ;  /* 0x0000003e000e7c02 */ /* 0x000fe20008000f00 */
[----:B012-45:R-:W-:Y:S10]  /*15e00*/  ENDCOLLECTIVE ;  /* 0x000000000000791b */ /* 0x037ff40003800000 */
.L_x_4044:
[----:B------:R-:W-:Y:S05]  /*15e10*/  BSYNC B1 ;  /* 0x0000000000017941 */ /* 0x000fea0003800000 */
.L_x_4043:
[----:B------:R-:W-:Y:S05]  /*15e20*/  BRA `(.L_x_4045) ;  /* 0xffffffe0002c7947 */ /* 0x000fea000383ffff */
.L_x_3977:
[----:B0-----:R0:W1:Y:S02]  /*15e30*/  SYNCS.PHASECHK.TRANS64.TRYWAIT P0, [R6+URZ], R5 ;  /* 0x00000005060075a7 */ /* 0x001064000800017f */
[----:B-1----:R-:W-:Y:S05]  /*15e40*/  @!P0 NANOSLEEP.SYNCS 0x989680 ;  /* 0x009896800000895d */ /* 0x002fea0003900000 */
[----:B------:R-:W1:Y:S02]  /*15e50*/  @!P0 SYNCS.PHASECHK.TRANS64 P0, [R6+URZ], R5 ;  /* 0x00000005060085a7 */ /* 0x000e64000800007f */
[----:B-1----:R-:W-:Y:S05]  /*15e60*/  @!P0 BRA `(.L_x_3977) ;  /* 0xfffffffc00f08947 */ /* 0x002fea000383ffff */
[----:B------:R-:W-:Y:S05]  /*15e70*/  BRA `(.L_x_4046) ;  /* 0xffffffe000687947 */ /* 0x000fea000383ffff */
.L_x_3978:
[----:B-1----:R1:W2:Y:S02]  /*15e80*/  SYNCS.PHASECHK.TRANS64.TRYWAIT P0, [R7+URZ], R2 ;  /* 0x00000002070075a7 */ /* 0x0022a4000800017f */
[----:B--2---:R-:W-:Y:S05]  /*15e90*/  @!P0 NANOSLEEP.SYNCS 0x989680 ;  /* 0x009896800000895d */ /* 0x004fea0003900000 */
[----:B------:R-:W2:Y:S02]  /*15ea0*/  @!P0 SYNCS.PHASECHK.TRANS64 P0, [R7+URZ], R2 ;  /* 0x00000002070085a7 */ /* 0x000ea4000800007f */
[----:B--2---:R-:W-:Y:S05]  /*15eb0*/  @!P0 BRA `(.L_x_3978) ;  /* 0xfffffffc00f08947 */ /* 0x004fea000383ffff */
[----:B------:R-:W-:Y:S05]  /*15ec0*/  BRA `(.L_x_4047) ;  /* 0xffffffe0005c7947 */ /* 0x000fea000383ffff */
.L_x_3980:
[----:B--2---:R2:W3:Y:S02]  /*15ed0*/  SYNCS.PHASECHK.TRANS64.TRYWAIT P0, [R4+URZ], R5 ;  /* 0x00000005040075a7 */ /* 0x0044e4000800017f */
[----:B---3--:R-:W-:Y:S05]  /*15ee0*/  @!P0 NANOSLEEP.SYNCS 0x989680 ;  /* 0x009896800000895d */ /* 0x008fea0003900000 */
[----:B------:R-:W3:Y:S02]  /*15ef0*/  @!P0 SYNCS.PHASECHK.TRANS64 P0, [R4+URZ], R5 ;  /* 0x00000005040085a7 */ /* 0x000ee4000800007f */
[----:B---3--:R-:W-:Y:S05]  /*15f00*/  @!P0 BRA `(.L_x_3980) ;  /* 0xfffffffc00f08947 */ /* 0x008fea000383ffff */
[----:B------:R-:W-:Y:S05]  /*15f10*/  BRA `(.L_x_4048) ;  /* 0xffffffe000647947 */ /* 0x000fea000383ffff */
.L_x_4049:
        /* <DEDUP_REMOVED lines=14> */
.L_x_15305:


//--------------------- .text._ZN7cutlass13device_kernelIN5flash11enable_sm90INS1_16FlashAttnFwdSm90INS1_25CollectiveMainloopFwdSm90ILi2EN4cute5tupleIJNS5_1CILi1EEES8_S8_EEENS6_IJNS7_ILi128EEENS7_ILi112EEENS7_ILi192EEEEEELi192ENS_6half_tEfNS_4arch4Sm90ELb0ELb0ELb1ELb1ELb0ELb1ELb0ELb1ELb1ELb1ELb0ELb0EEENS1_21CollectiveEpilogueFwdINS6_IJSA_SC_SB_EEES9_SE_SG_Li256ELb1ELb1ELb0ELb0EEENS1_36VarlenDynamicPersistentTileSchedulerILi128ELi112ELi256ELi128ELb0ELb1ELb1ELb0ELb1ELb1EEEEEEEEEvNT_6ParamsE --------------------------
	.section	.text._ZN7cutlass13device_kernelIN5flash11enable_sm90INS1_16FlashAttnFwdSm90INS1_25CollectiveMainloopFwdSm90ILi2EN4cute5tupleIJNS5_1CILi1EEES8_S8_EEENS6_IJNS7_ILi128EEENS7_ILi112EEENS7_ILi192EEEEEELi192ENS_6half_tEfNS_4arch4Sm90ELb0ELb0ELb1ELb1ELb0ELb1ELb0ELb1ELb1ELb1ELb0ELb0EEENS1_21CollectiveEpilogueFwdINS6_IJSA_SC_SB_EEES9_SE_SG_Li256ELb1ELb1ELb0ELb0EEENS1_36VarlenDynamicPersistentTileSchedulerILi128ELi112ELi256ELi128ELb0ELb1ELb1ELb0ELb1ELb1EEEEEEEEEvNT_6ParamsE,"ax",@progbits
	.align	128
.text._ZN7cutlass13device_kernelIN5flash11enable_sm90INS1_16FlashAttnFwdSm90INS1_25CollectiveMainloopFwdSm90ILi2EN4cute5tupleIJNS5_1CILi1EEES8_S8_EEENS6_IJNS7_ILi128EEENS7_ILi112EEENS7_ILi192EEEEEELi192ENS_6half_tEfNS_4arch4Sm90ELb0ELb0ELb1ELb1ELb0ELb1ELb0ELb1ELb1ELb1ELb0ELb0EEENS1_21CollectiveEpilogueFwdINS6_IJSA_SC_SB_EEES9_SE_SG_Li256ELb1ELb1ELb0ELb0EEENS1_36VarlenDynamicPersistentTileSchedulerILi128ELi112ELi256ELi128ELb0ELb1ELb1ELb0ELb1ELb1EEEEEEEEEvNT_6ParamsE:
        .type           _ZN7cutlass13device_kernelIN5flash11enable_sm90INS1_16FlashAttnFwdSm90INS1_25CollectiveMainloopFwdSm90ILi2EN4cute5tupleIJNS5_1CILi1EEES8_S8_EEENS6_IJNS7_ILi128EEENS7_ILi112EEENS7_ILi192EEEEEELi192ENS_6half_tEfNS_4arch4Sm90ELb0ELb0ELb1ELb1ELb0ELb1ELb0ELb1ELb1ELb1ELb0ELb0EEENS1_21CollectiveEpilogueFwdINS6_IJSA_SC_SB_EEES9_SE_SG_Li256ELb1ELb1ELb0ELb0EEENS1_36VarlenDynamicPersistentTileSchedulerILi128ELi112ELi256ELi128ELb0ELb1ELb1ELb0ELb1ELb1EEEEEEEEEvNT_6ParamsE,@function
        .size           _ZN7cutlass13device_kernelIN5flash11enable_sm90INS1_16FlashAttnFwdSm90INS1_25CollectiveMainloopFwdSm90ILi2EN4cute5tupleIJNS5_1CILi1EEES8_S8_EEENS6_IJNS7_ILi128EEENS7_ILi112EEENS7_ILi192EEEEEELi192ENS_6half_tEfNS_4arch4Sm90ELb0ELb0ELb1ELb1ELb0ELb1ELb0ELb1ELb1ELb1ELb0ELb0EEENS1_21CollectiveEpilogueFwdINS6_IJSA_SC_SB_EEES9_SE_SG_Li256ELb1ELb1ELb0ELb0EEENS1_36VarlenDynamicPersistentTileSchedulerILi128ELi112ELi256ELi128ELb0ELb1ELb1ELb0ELb1ELb1EEEEEEEEEvNT_6ParamsE,(.L_x_15306 - _ZN7cutlass13device_kernelIN5flash11enable_sm90INS1_16FlashAttnFwdSm90INS1_25CollectiveMainloopFwdSm90ILi2EN4cute5tupleIJNS5_1CILi1EEES8_S8_EEENS6_IJNS7_ILi128EEENS7_ILi112EEENS7_ILi192EEEEEELi192ENS_6half_tEfNS_4arch4Sm90ELb0ELb0ELb1ELb1ELb0ELb1ELb0ELb1ELb1ELb1ELb0ELb0EEENS1_21CollectiveEpilogueFwdINS6_IJSA_SC_SB_EEES9_SE_SG_Li256ELb1ELb1ELb0ELb0EEENS1_36VarlenDynamicPersistentTileSchedulerILi128ELi112ELi256ELi128ELb0ELb1ELb1ELb0ELb1ELb1EEEEEEEEEvNT_6ParamsE)
        .other          _ZN7cutlass13device_kernelIN5flash11enable_sm90INS1_16FlashAttnFwdSm90INS1_25CollectiveMainloopFwdSm90ILi2EN4cute5tupleIJNS5_1CILi1EEES8_S8_EEENS6_IJNS7_ILi128EEENS7_ILi112EEENS7_ILi192EEEEEELi192ENS_6half_tEfNS_4arch4Sm90ELb0ELb0ELb1ELb1ELb0ELb1ELb0ELb1ELb1ELb1ELb0ELb0EEENS1_21CollectiveEpilogueFwdINS6_IJSA_SC_SB_EEES9_SE_SG_Li256ELb1ELb1ELb0ELb0EEENS1_36VarlenDynamicPersistentTileSchedulerILi128ELi112ELi256ELi128ELb0ELb1ELb1ELb0ELb1ELb1EEEEEEEEEvNT_6ParamsE,@"STO_CUDA_ENTRY STV_DEFAULT"
_ZN7cutlass13device_kernelIN5flash11enable_sm90INS1_16FlashAttnFwdSm90INS1_25CollectiveMainloopFwdSm90ILi2EN4cute5tupleIJNS5_1CILi1EEES8_S8_EEENS6_IJNS7_ILi128EEENS7_ILi112EEENS7_ILi192EEEEEELi192ENS_6half_tEfNS_4arch4Sm90ELb0ELb0ELb1ELb1ELb0ELb1ELb0ELb1ELb1ELb1ELb0ELb0EEENS1_21CollectiveEpilogueFwdINS6_IJSA_SC_SB_EEES9_SE_SG_Li256ELb1ELb1ELb0ELb0EEENS1_36VarlenDynamicPersistentTileSchedulerILi128ELi112ELi256ELi128ELb0ELb1ELb1ELb0ELb1ELb1EEEEEEEEEvNT_6ParamsE:
[----:B------:R-:W0:Y:S02]  /*0000*/  LDC R1, c[0x0][0x28] ;  /* 0x00000a00ff017b82 */ /* 0x000e240000000800 */
[----:B0-----:R-:W-:Y:S01]  /*0010*/  VIADD R1, R1, 0xffffff60 ;  /* 0xffffff6001017836 */ /* 0x001fe20000000000 */
[----:B------:R-:W0:Y:S01]  /*0020*/  S2R R0, SR_TID.X ;  /* 0x0000000000007919 */ /* 0x000e220000002100 */
[----:B------:R-:W-:Y:S01]  /*0030*/  ELECT P0, URZ, PT ;  /* 0x00000000003f782f */ /* 0x000fe20003800000 */
[----:B------:R-:W-:Y:S01]  /*0040*/  BSSY B0, `(.L_x_4050) ;  /* 0x0000014000007945 */ /* 0x000fe20003800000 */
[--C-:B0-----:R-:W-:Y:S02]  /*0050*/  SHF.R.U32.HI R2, RZ, 0x5, R0.reuse ;  /* 0x00000005ff027819 */ /* 0x101fe40000011600 */
[----:B------:R-:W-:-:S03]  /*0060*/  SHF.R.U32.HI R4, RZ, 0x7, R0 ;  /* 0x00000007ff047819 */ /* 0x000fc60000011600 */
        /* <DEDUP_REMOVED lines=17> */
.L_x_4051:
[----:B------:R-:W-:Y:S05]  /*0180*/  BSYNC B0 ;  /* 0x0000000000007941 */ /* 0x000fea0003800000 */
.L_x_4050:
        /* <DEDUP_REMOVED lines=41> */
.L_x_4052:
        /* <DEDUP_REMOVED lines=22> */
.L_x_4053:
        /* <DEDUP_REMOVED lines=18> */
.L_x_4054:
        /* <DEDUP_REMOVED lines=22> */
.L_x_4055:
        /* <DEDUP_REMOVED lines=22> */
.L_x_4056:
[----:B0-----:R-:W-:Y:S01]  /*0960*/  UMOV UR4, 0x1 ;  /* 0x0000000100047882 */ /* 0x001fe20000000000 */
[----:B------:R-:W-:Y:S01]  /*0970*/  PLOP3.LUT P0, PT, PT, PT, UP0, 0x80, 0x0 ;  /* 0x000000000000781c */ /* 0x000fe20003f0f008 */
[----:B------:R-:W-:Y:S01]  /*0980*/  USEL UR4, UR4, 0x2, !UP0 ;  /* 0x0000000204047887 */ /* 0x000fe2000c000000 */
[----:B------:R-:W-:Y:S01]  /*0990*/  NOP ;  /* 0x0000000000007918 */ /* 0x000fe20000000000 */
[----:B------:R-:W-:Y:S01]  /*09a0*/  ULDC.64 UR60, c[0x0][0x208] ;  /* 0x00008200003c7ab9 */ /* 0x000fe20000000a00 */
[----:B------:R-:W-:Y:S03]  /*09b0*/  BSSY B9, `(.L_x_4057) ;  /* 0x0002649000097945 */ /* 0x000fe60003800000 */
[----:B------:R-:W-:-:S05]  /*09c0*/  IMAD.U32 R3, RZ, RZ, UR4 ;  /* 0x00000004ff037e24 */ /* 0x000fca000f8e00ff */
[----:B------:R0:W-:Y:S01]  /*09d0*/  STL [R1+0x94], R3 ;  /* 0x0000940301007387 */ /* 0x0001e20000100800 */
[----:B-12-4-:R-:W-:Y:S06]  /*09e0*/  BAR.SYNC.DEFER_BLOCKING 0x0 ;  /* 0x0000000000007b1d */ /* 0x016fec0000010000 */
[----:B------:R-:W-:Y:S05]  /*09f0*/  @!P0 BRA `(.L_x_4058) ;  /* 0x000001e400988947 */ /* 0x000fea0003800000 */
.L_x_4059:
        /* <DEDUP_REMOVED lines=15> */
[----:B0-----:R-:W2:Y:S01]  /*0af0*/  LDL R3, [R1+0x94] ;  /* 0x0000940001037983 */ /* 0x001ea20000100800 */
[----:B------:R-:W-:Y:S01]  /*0b00*/  IADD3 R18, R0, -0x80, RZ ;  /* 0xffffff8000127810 */ /* 0x000fe20007ffe0ff */
[----:B------:R-:W-:Y:S01]  /*0b10*/  IMAD.MOV.U32 R12, RZ, RZ, -0x2 ;  /* 0xfffffffeff0c7424 */ /* 0x000fe200078e00ff */
[----:B------:R-:W-:Y:S01]  /*0b20*/  R2UR UR4, R2 ;  /* 0x00000000020472ca */ /* 0x000fe200000e0000 */
[----:B------:R-:W-:Y:S01]  /*0b30*/  IMAD.MOV.U32 R226, RZ, RZ, RZ ;  /* 0x000000ffffe27224 */ /* 0x000fe200078e00ff */
[----:B------:R-:W-:Y:S01]  /*0b40*/  SHF.R.S32.HI R0, RZ, 0x1f, R18 ;  /* 0x0000001fff007819 */ /* 0x000fe20000011412 */
[----:B------:R-:W-:Y:S01]  /*0b50*/  IMAD.MOV.U32 R204, RZ, RZ, RZ ;  /* 0x000000ffffcc7224 */ /* 0x000fe200078e00ff */
[----:B------:R-:W-:Y:S01]  /*0b60*/  MOV R16, RZ ;  /* 0x000000ff00107202 */ /* 0x000fe20000000f00 */
[----:B------:R-:W-:Y:S01]  /*0b70*/  IMAD.MOV.U32 R216, RZ, RZ, RZ ;  /* 0x000000ffffd87224 */ /* 0x000fe200078e00ff */
[CC--:B------:R-:W-:Y:S01]  /*0b80*/  LEA.HI R4, R0.reuse, R18.reuse, RZ, 0x4 ;  /* 0x0000001200047211 */ /* 0x0c0fe200078f20ff */
[----:B------:R-:W-:Y:S01]  /*0b90*/  IMAD.MOV.U32 R214, RZ, RZ, RZ ;  /* 0x000000ffffd67224 */ /* 0x000fe200078e00ff */
[----:B------:R-:W-:-:S02]  /*0ba0*/  LEA.HI R10, R0, R18, RZ, 0x2 ;  /* 0x00000012000a7211 */ /* 0x000fc400078f10ff */
[----:B------:R-:W-:Y:S02]  /*0bb0*/  SHF.R.S32.HI R5, RZ, 0x4, R4 ;  /* 0x00000004ff057819 */ /* 0x000fe40000011404 */
[----:B------:R-:W-:Y:S01]  /*0bc0*/  LOP3.LUT R231, R10, 0xfffffffc, RZ, 0xc0, !PT ;  /* 0xfffffffc0ae77812 */ /* 0x000fe200078ec0ff */
[----:B------:R-:W-:Y:S01]  /*0bd0*/  UIADD3 UR4, UR4, 0x15400, URZ ;  /* 0x0001540004047890 */ /* 0x000fe2000fffe03f */
[C---:B------:R-:W-:Y:S02]  /*0be0*/  LEA.HI R6, R4.reuse, R5, RZ, 0x1 ;  /* 0x0000000504067211 */ /* 0x040fe400078f08ff */
[----:B------:R-:W-:Y:S01]  /*0bf0*/  LOP3.LUT R4, R4, 0x3fffff0, RZ, 0xc0, !PT ;  /* 0x03fffff004047812 */ /* 0x000fe200078ec0ff */
[----:B------:R-:W-:Y:S01]  /*0c00*/  IMAD.IADD R231, R18, 0x1, -R231 ;  /* 0x0000000112e77824 */ /* 0x000fe200078e0ae7 */
[----:B------:R-:W-:Y:S02]  /*0c10*/  LOP3.LUT R6, R6, 0x1ffffffe, RZ, 0xc0, !PT ;  /* 0x1ffffffe06067812 */ /* 0x000fe400078ec0ff */
[----:B------:R-:W-:Y:S01]  /*0c20*/  IADD3 R4, R18, -R4, RZ ;  /* 0x8000000412047210 */ /* 0x000fe20007ffe0ff */
[----:B------:R-:W-:Y:S01]  /*0c30*/  IMAD.SHL.U32 R22, R231, 0x4, RZ ;  /* 0x00000004e7167824 */ /* 0x000fe200078e00ff */
[----:B------:R-:W-:Y:S01]  /*0c40*/  SHF.R.S32.HI R17, RZ, 0x2, R10 ;  /* 0x00000002ff117819 */ /* 0x000fe2000001140a */
[----:B------:R-:W-:Y:S01]  /*0c50*/  IMAD.IADD R6, R5, 0x1, -R6 ;  /* 0x0000000105067824 */ /* 0x000fe200078e0a06 */
[----:B------:R-:W-:Y:S01]  /*0c60*/  LEA.HI R5, R0, R18, RZ, 0x5 ;  /* 0x0000001200057211 */ /* 0x000fe200078f28ff */
[C---:B------:R-:W-:Y:S01]  /*0c70*/  VIADD R208, R22.reuse, 0x40 ;  /* 0x0000004016d07836 */ /* 0x040fe20000000000 */
[----:B------:R-:W-:Y:S01]  /*0c80*/  SHF.R.S32.HI R10, RZ, 0x1f, R10 ;  /* 0x0000001fff0a7819 */ /* 0x000fe2000001140a */
[----:B------:R-:W-:Y:S01]  /*0c90*/  VIADD R227, R17, 0x40 ;  /* 0x0000004011e37836 */ /* 0x000fe20000000000 */
[----:B------:R-:W-:Y:S01]  /*0ca0*/  SHF.R.S32.HI R5, RZ, 0x5, R5 ;  /* 0x00000005ff057819 */ /* 0x000fe20000011405 */
[----:B------:R-:W-:Y:S01]  /*0cb0*/  VIADD R209, R22, 0x30 ;  /* 0x0000003016d17836 */ /* 0x000fe20000000000 */
[----:B------:R-:W-:Y:S01]  /*0cc0*/  LEA.HI R10, R10, R17, RZ, 0x3 ;  /* 0x000000110a0a7211 */ /* 0x000fe200078f18ff */
[----:B------:R-:W-:Y:S01]  /*0cd0*/  IMAD.SHL.U32 R205, R227, 0x40, RZ ;  /* 0x00000040e3cd7824 */ /* 0x000fe200078e00ff */
[----:B------:R-:W-:Y:S01]  /*0ce0*/  IADD3 R206, R22, 0x20, RZ ;  /* 0x0000002016ce7810 */ /* 0x000fe20007ffe0ff */
[C---:B------:R-:W-:Y:S01]  /*0cf0*/  IMAD R13, R5.reuse, 0x10, R4 ;  /* 0x00000010050d7824 */ /* 0x040fe200078e0204 */
[----:B------:R-:W-:Y:S01]  /*0d00*/  LOP3.LUT R10, R10, 0xfffffff8, RZ, 0xc0, !PT ;  /* 0xfffffff80a0a7812 */ /* 0x000fe200078ec0ff */
[----:B------:R-:W-:Y:S01]  /*0d10*/  IMAD.SHL.U32 R213, R5, 0x200, RZ ;  /* 0x0000020005d57824 */ /* 0x000fe200078e00ff */
[----:B------:R-:W-:Y:S01]  /*0d20*/  LOP3.LUT R205, R205, 0x1c0, RZ, 0xc0, !PT ;  /* 0x000001c0cdcd7812 */ /* 0x000fe200078ec0ff */
[C---:B------:R-:W-:Y:S01]  /*0d30*/  IMAD.IADD R11, R22.reuse, 0x1, R206 ;  /* 0x00000001160b7824 */ /* 0x040fe200078e02ce */
[----:B------:R-:W-:Y:S01]  /*0d40*/  LEA R14, R13, R6, 0x3 ;  /* 0x000000060d0e7211 */ /* 0x000fe200078e18ff */
[----:B------:R-:W-:Y:S01]  /*0d50*/  IMAD.IADD R218, R17, 0x1, -R10 ;  /* 0x0000000111da7824 */ /* 0x000fe200078e0a0a */
[----:B------:R-:W-:Y:S01]  /*0d60*/  SHF.R.U32.HI R20, RZ, 0x3, R205 ;  /* 0x00000003ff147819 */ /* 0x000fe200000116cd */
[C---:B------:R-:W-:Y:S01]  /*0d70*/  IMAD.IADD R6, R22.reuse, 0x1, R208 ;  /* 0x0000000116067824 */ /* 0x040fe200078e02d0 */
[C---:B------:R-:W-:Y:S01]  /*0d80*/  IADD3 R207, R22.reuse, 0x10, RZ ;  /* 0x0000001016cf7810 */ /* 0x040fe20007ffe0ff */
[----:B------:R-:W-:Y:S01]  /*0d90*/  VIADD R210, R22, 0x50 ;  /* 0x0000005016d27836 */ /* 0x000fe20000000000 */
[----:B------:R-:W-:Y:S01]  /*0da0*/  SHF.L.U32 R211, R218, 0x6, RZ ;  /* 0x00000006dad37819 */ /* 0x000fe200000006ff */
[----:B------:R-:W-:Y:S01]  /*0db0*/  IMAD.SHL.U32 R24, R208, 0x2, RZ ;  /* 0x00000002d0187824 */ /* 0x000fe200078e00ff */
[----:B------:R-:W-:Y:S01]  /*0dc0*/  SHF.R.S32.HI R13, RZ, 0x1f, R6 ;  /* 0x0000001fff0d7819 */ /* 0x000fe20000011406 */
[----:B------:R-:W-:Y:S01]  /*0dd0*/  IMAD.SHL.U32 R236, R207, 0x2, RZ ;  /* 0x00000002cfec7824 */ /* 0x000fe200078e00ff */
[----:B------:R-:W-:-:S02]  /*0de0*/  LOP3.LUT R211, R211, 0x1c0, RZ, 0xc0, !PT ;  /* 0x000001c0d3d37812 */ /* 0x000fc400078ec0ff */
[----:B------:R-:W-:Y:S02]  /*0df0*/  SHF.R.S32.HI R237, RZ, 0x1f, R206 ;  /* 0x0000001fffed7819 */ /* 0x000fe400000114ce */
[----:B------:R-:W-:Y:S02]  /*0e00*/  SHF.R.U32.HI R212, RZ, 0x3, R211 ;  /* 0x00000003ffd47819 */ /* 0x000fe400000116d3 */
[----:B------:R-:W-:Y:S02]  /*0e10*/  SHF.L.U64.HI R237, R206, 0x1, R237 ;  /* 0x00000001ceed7819 */ /* 0x000fe400000102ed */
[----:B--2---:R-:W-:Y:S02]  /*0e20*/  R2UR UR5, R3 ;  /* 0x00000000030572ca */ /* 0x004fe400000e0000 */
[CC--:B------:R-:W-:Y:S02]  /*0e30*/  LEA.HI R3, R0.reuse, R18.reuse, RZ, 0x7 ;  /* 0x0000001200037211 */ /* 0x0c0fe400078f38ff */
[----:B------:R-:W-:-:S02]  /*0e40*/  LEA.HI R0, R0, R18, RZ, 0x3 ;  /* 0x0000001200007211 */ /* 0x000fc400078f18ff */
[C---:B------:R-:W-:Y:S02]  /*0e50*/  LOP3.LUT R234, R3.reuse, 0xffffff80, RZ, 0xc0, !PT ;  /* 0xffffff8003ea7812 */ /* 0x040fe400078ec0ff */
[----:B------:R-:W-:Y:S02]  /*0e60*/  SHF.R.S32.HI R15, RZ, 0x7, R3 ;  /* 0x00000007ff0f7819 */ /* 0x000fe40000011403 */
[----:B------:R-:W-:Y:S01]  /*0e70*/  LOP3.LUT R221, R0, 0xfffffff8, RZ, 0xc0, !PT ;  /* 0xfffffff800dd7812 */ /* 0x000fe200078ec0ff */
[C---:B------:R-:W-:Y:S01]  /*0e80*/  IMAD.IADD R234, R18.reuse, 0x1, -R234 ;  /* 0x0000000112ea7824 */ /* 0x040fe200078e0aea */
[----:B------:R-:W-:Y:S01]  /*0e90*/  LEA.HI R3, R3, R15, RZ, 0x1 ;  /* 0x0000000f03037211 */ /* 0x000fe200078f08ff */
[----:B------:R-:W-:Y:S01]  /*0ea0*/  ULOP3.LUT UR5, UR5, 0x1, URZ, 0xfc, !UPT ;  /* 0x0000000105057892 */ /* 0x000fe2000f8efc3f */
[----:B------:R-:W-:Y:S01]  /*0eb0*/  IADD3 R221, R18, -R221, RZ ;  /* 0x800000dd12dd7210 */ /* 0x000fe20007ffe0ff */
[----:B------:R-:W-:Y:S01]  /*0ec0*/  IMAD.SHL.U32 R18, R231, 0x8, RZ ;  /* 0x00000008e7127824 */ /* 0x000fe200078e00ff */
[----:B------:R-:W-:-:S02]  /*0ed0*/  SHF.R.S32.HI R7, RZ, 0x1f, R234 ;  /* 0x0000001fff077819 */ /* 0x000fc400000114ea */
[----:B------:R-:W-:Y:S01]  /*0ee0*/  LOP3.LUT R3, R3, 0x3fffffe, RZ, 0xc0, !PT ;  /* 0x03fffffe03037812 */ /* 0x000fe200078ec0ff */
[----:B------:R-:W-:Y:S01]  /*0ef0*/  IMAD.SHL.U32 R217, R221, 0x8, RZ ;  /* 0x00000008ddd97824 */ /* 0x000fe200078e00ff */
[CC--:B------:R-:W-:Y:S02]  /*0f00*/  LEA.HI R8, R7.reuse, R234.reuse, RZ, 0x2 ;  /* 0x000000ea07087211 */ /* 0x0c0fe400078f10ff */
[----:B------:R-:W-:Y:S01]  /*0f10*/  LEA.HI R7, R7, R234, RZ, 0x5 ;  /* 0x000000ea07077211 */ /* 0x000fe200078f28ff */
[----:B------:R-:W-:Y:S01]  /*0f20*/  IMAD.IADD R3, R15, 0x1, -R3 ;  /* 0x000000010f037824 */ /* 0x000fe200078e0a03 */
[----:B------:R-:W-:Y:S01]  /*0f30*/  LOP3.LUT R9, R8, 0x7ffffffc, RZ, 0xc0, !PT ;  /* 0x7ffffffc08097812 */ /* 0x000fe200078ec0ff */
[C---:B------:R-:W-:Y:S01]  /*0f40*/  VIADD R219, R217.reuse, 0x40 ;  /* 0x00000040d9db7836 */ /* 0x040fe20000000000 */
[----:B------:R-:W-:Y:S02]  /*0f50*/  SHF.R.S32.HI R7, RZ, 0x5, R7 ;  /* 0x00000005ff077819 */ /* 0x000fe40000011407 */
[----:B------:R-:W-:Y:S01]  /*0f60*/  SHF.R.S32.HI R229, RZ, 0x3, R0 ;  /* 0x00000003ffe57819 */ /* 0x000fe20000011400 */
[----:B------:R-:W-:Y:S01]  /*0f70*/  IMAD.IADD R9, R234, 0x1, -R9 ;  /* 0x00000001ea097824 */ /* 0x000fe200078e0a09 */
[----:B------:R-:W-:Y:S01]  /*0f80*/  IADD3 R220, R217, 0x80, RZ ;  /* 0x00000080d9dc7810 */ /* 0x000fe20007ffe0ff */
[----:B------:R-:W-:Y:S01]  /*0f90*/  IMAD.U32 R0, RZ, RZ, UR4 ;  /* 0x00000004ff007e24 */ /* 0x000fe2000f8e00ff */
[----:B------:R-:W-:Y:S01]  /*0fa0*/  SHF.R.S32.HI R21, RZ, 0x1f, R219 ;  /* 0x0000001fff157819 */ /* 0x000fe200000114db */
[----:B------:R-:W-:Y:S01]  /*0fb0*/  IMAD R4, R9, R12, 0x70 ;  /* 0x0000007009047424 */ /* 0x000fe200078e020c */
[----:B------:R-:W-:Y:S01]  /*0fc0*/  SHF.R.S32.HI R9, RZ, 0x1f, R8 ;  /* 0x0000001fff097819 */ /* 0x000fe20000011408 */
[----:B------:R-:W-:Y:S01]  /*0fd0*/  IMAD.SHL.U32 R21, R206, 0x2, RZ ;  /* 0x00000002ce157824 */ /* 0x000fe200078e00ff */
[----:B------:R-:W-:-:S02]  /*0fe0*/  SHF.R.S32.HI R12, RZ, 0x1f, R11 ;  /* 0x0000001fff0c7819 */ /* 0x000fc4000001140b */
[----:B------:R0:W-:Y:S02]  /*0ff0*/  STL [R1+0x88], R4 ;  /* 0x0000880401007387 */ /* 0x0001e40000100800 */
[CC--:B------:R-:W-:Y:S02]  /*1000*/  LEA.HI R232, R12.reuse, R11.reuse, RZ, 0x3 ;  /* 0x0000000b0ce87211 */ /* 0x0c0fe400078f18ff */
[----:B------:R-:W-:Y:S02]  /*1010*/  LEA.HI R11, R12, R11, RZ, 0x6 ;  /* 0x0000000b0c0b7211 */ /* 0x000fe400078f30ff */
[----:B------:R-:W-:Y:S02]  /*1020*/  SHF.R.S32.HI R12, RZ, 0x1f, R209 ;  /* 0x0000001fff0c7819 */ /* 0x000fe400000114d1 */
[----:B------:R-:W-:Y:S02]  /*1030*/  SHF.L.U32 R11, R11, 0x7, RZ ;  /* 0x000000070b0b7819 */ /* 0x000fe400000006ff */
[----:B0-----:R-:W-:-:S02]  /*1040*/  SHF.R.S32.HI R4, RZ, 0x2, R8 ;  /* 0x00000002ff047819 */ /* 0x001fc40000011408 */
[----:B------:R-:W-:Y:S02]  /*1050*/  LEA.HI R8, R13, R6, RZ, 0x3 ;  /* 0x000000060d087211 */ /* 0x000fe400078f18ff */
[----:B------:R-:W-:Y:S02]  /*1060*/  LEA.HI R9, R9, R4, RZ, 0x3 ;  /* 0x0000000409097211 */ /* 0x000fe400078f18ff */
[----:B------:R-:W-:Y:S02]  /*1070*/  LEA.HI R13, R13, R6, RZ, 0x6 ;  /* 0x000000060d0d7211 */ /* 0x000fe400078f30ff */
[----:B------:R-:W-:Y:S02]  /*1080*/  LOP3.LUT R9, R9, 0xfffffff8, RZ, 0xc0, !PT ;  /* 0xfffffff809097812 */ /* 0x000fe400078ec0ff */
[----:B------:R-:W-:Y:S01]  /*1090*/  SHF.R.S32.HI R6, RZ, 0x1f, R227 ;  /* 0x0000001fff067819 */ /* 0x000fe200000114e3 */
[----:B------:R-:W-:Y:S01]  /*10a0*/  IMAD.SHL.U32 R13, R13, 0x80, RZ ;  /* 0x000000800d0d7824 */ /* 0x000fe200078e00ff */
[----:B------:R-:W-:Y:S01]  /*10b0*/  LOP3.LUT R5, R211, 0x38, R8, 0xf8, !PT ;  /* 0x00000038d3057812 */ /* 0x000fe200078ef808 */
[----:B------:R-:W-:Y:S01]  /*10c0*/  IMAD.IADD R4, R4, 0x1, -R9 ;  /* 0x0000000104047824 */ /* 0x000fe200078e0a09 */
[----:B------:R-:W-:-:S02]  /*10d0*/  LEA.HI R6, R6, R227, RZ, 0x3 ;  /* 0x000000e306067211 */ /* 0x000fc400078f18ff */
[----:B------:R-:W-:Y:S02]  /*10e0*/  LOP3.LUT R10, R205, 0x38, R8, 0xf8, !PT ;  /* 0x00000038cd0a7812 */ /* 0x000fe400078ef808 */
[----:B------:R-:W-:Y:S01]  /*10f0*/  LEA R4, R7, R4, 0x4 ;  /* 0x0000000407047211 */ /* 0x000fe200078e20ff */
[----:B------:R-:W-:Y:S01]  /*1100*/  IMAD.SHL.U32 R6, R6, 0x40, RZ ;  /* 0x0000004006067824 */ /* 0x000fe200078e00ff */
[----:B------:R-:W-:Y:S02]  /*1110*/  LOP3.LUT R7, R205, 0x38, R232, 0xf8, !PT ;  /* 0x00000038cd077812 */ /* 0x000fe400078ef8e8 */
[----:B------:R-:W-:Y:S01]  /*1120*/  LOP3.LUT R10, R10, R20, RZ, 0x3c, !PT ;  /* 0x000000140a0a7212 */ /* 0x000fe200078e3cff */
[----:B------:R-:W-:Y:S01]  /*1130*/  IMAD R15, R3, 0x40, R4 ;  /* 0x00000040030f7824 */ /* 0x000fe200078e0204 */
[----:B------:R-:W-:Y:S02]  /*1140*/  LOP3.LUT R3, R211, 0x38, R232, 0xf8, !PT ;  /* 0x00000038d3037812 */ /* 0x000fe400078ef8e8 */
[----:B------:R-:W-:-:S02]  /*1150*/  LOP3.LUT R4, R11, 0xffffe000, RZ, 0xc0, !PT ;  /* 0xffffe0000b047812 */ /* 0x000fc400078ec0ff */
[----:B------:R-:W-:Y:S01]  /*1160*/  LOP3.LUT R3, R3, R212, RZ, 0x3c, !PT ;  /* 0x000000d403037212 */ /* 0x000fe200078e3cff */
[----:B------:R-:W-:Y:S01]  /*1170*/  STL [R1+0x84], R15 ;  /* 0x0000840f01007387 */ /* 0x000fe20000100800 */
[----:B------:R-:W-:Y:S02]  /*1180*/  LOP3.LUT R9, R7, R20, RZ, 0x3c, !PT ;  /* 0x0000001407097212 */ /* 0x000fe400078e3cff */
[----:B------:R-:W-:Y:S02]  /*1190*/  LOP3.LUT R7, R5, R212, RZ, 0x3c, !PT ;  /* 0x000000d405077212 */ /* 0x000fe400078e3cff */
[----:B------:R-:W-:Y:S01]  /*11a0*/  IADD3 R5, R3, R4, R213 ;  /* 0x0000000403057210 */ /* 0x000fe20007ffe0d5 */
[----:B------:R-:W-:Y:S01]  /*11b0*/  IMAD.U32 R3, RZ, RZ, UR5 ;  /* 0x00000005ff037e24 */ /* 0x000fe2000f8e00ff */
[----:B------:R-:W-:Y:S02]  /*11c0*/  LOP3.LUT R215, R6, 0xfffffe00, RZ, 0xc0, !PT ;  /* 0xfffffe0006d77812 */ /* 0x000fe400078ec0ff */
[----:B------:R-:W-:-:S02]  /*11d0*/  LOP3.LUT R6, R13, 0xffffe000, RZ, 0xc0, !PT ;  /* 0xffffe0000d067812 */ /* 0x000fc400078ec0ff */
[----:B------:R0:W-:Y:S01]  /*11e0*/  STL [R1+0x14], R3 ;  /* 0x0000140301007387 */ /* 0x0001e20000100800 */
[----:B------:R-:W-:Y:S02]  /*11f0*/  SHF.R.S32.HI R13, RZ, 0x1f, R220 ;  /* 0x0000001fff0d7819 */ /* 0x000fe400000114dc */
[----:B------:R-:W-:Y:S01]  /*1200*/  SHF.L.U32 R13, R209, 0x1, RZ ;  /* 0x00000001d10d7819 */ /* 0x000fe200000006ff */
[----:B------:R1:W-:Y:S01]  /*1210*/  STL [R1+0x80], R0 ;  /* 0x0000800001007387 */ /* 0x0003e20000100800 */
[-C--:B------:R-:W-:Y:S02]  /*1220*/  IADD3 R7, R7, R6.reuse, R213 ;  /* 0x0000000607077210 */ /* 0x080fe40007ffe0d5 */
[----:B------:R-:W-:Y:S01]  /*1230*/  IADD3 R10, R10, R6, R215 ;  /* 0x000000060a0a7210 */ /* 0x000fe20007ffe0d7 */
[----:B------:R2:W-:Y:S01]  /*1240*/  STL [R1+0x50], R21 ;  /* 0x0000501501007387 */ /* 0x0005e20000100800 */
[----:B------:R-:W-:Y:S02]  /*1250*/  SHF.R.S32.HI R6, RZ, 0x1f, R207 ;  /* 0x0000001fff067819 */ /* 0x000fe400000114cf */
[----:B0-----:R-:W-:Y:S01]  /*1260*/  LEA.HI R3, R231, R231, RZ, 0x1 ;  /* 0x000000e7e7037211 */ /* 0x001fe200078f08ff */
[----:B------:R0:W-:Y:S01]  /*1270*/  STL [R1+0x58], R13 ;  /* 0x0000580d01007387 */ /* 0x0001e20000100800 */
[----:B------:R-:W-:-:S02]  /*1280*/  IADD3 R9, R9, R4, R215 ;  /* 0x0000000409097210 */ /* 0x000fc40007ffe0d7 */
[----:B-1----:R-:W-:Y:S01]  /*1290*/  LOP3.LUT R0, R3, 0x1ffffffe, RZ, 0xc0, !PT ;  /* 0x1ffffffe03007812 */ /* 0x002fe200078ec0ff */
[----:B------:R-:W-:Y:S01]  /*12a0*/  STL [R1+0x60], R24 ;  /* 0x0000601801007387 */ /* 0x000fe20000100800 */
[----:B------:R-:W-:Y:S01]  /*12b0*/  SHF.R.S32.HI R3, RZ, 0x1f, R217 ;  /* 0x0000001fff037819 */ /* 0x000fe200000114d9 */
[----:B--2---:R-:W-:Y:S01]  /*12c0*/  IMAD.SHL.U32 R21, R210, 0x2, RZ ;  /* 0x00000002d2157824 */ /* 0x004fe200078e00ff */
[----:B------:R-:W-:Y:S01]  /*12d0*/  SHF.R.S32.HI R3, RZ, 0x1f, R208 ;  /* 0x0000001fff037819 */ /* 0x000fe200000114d0 */
[----:B------:R-:W-:Y:S01]  /*12e0*/  IMAD.IADD R0, R231, 0x1, -R0 ;  /* 0x00000001e7007824 */ /* 0x000fe200078e0a00 */
[----:B------:R-:W-:Y:S01]  /*12f0*/  LOP3.LUT R4, R205, 0x38, R18, 0xf8, !PT ;  /* 0x00000038cd047812 */ /* 0x000fe200078ef812 */
[----:B0-----:R-:W-:Y:S01]  /*1300*/  IMAD.SHL.U32 R13, R14, 0x8, RZ ;  /* 0x000000080e0d7824 */ /* 0x001fe200078e00ff */
[----:B------:R-:W-:Y:S01]  /*1310*/  SHF.R.S32.HI R11, RZ, 0x1f, R210 ;  /* 0x0000001fff0b7819 */ /* 0x000fe200000114d2 */
[----:B------:R-:W-:Y:S01]  /*1320*/  STL [R1+0x68], R21 ;  /* 0x0000681501007387 */ /* 0x000fe20000100800 */
[----:B------:R-:W-:-:S02]  /*1330*/  SHF.L.U64.HI R235, R207, 0x1, R6 ;  /* 0x00000001cfeb7819 */ /* 0x000fc40000010206 */
[----:B------:R-:W-:Y:S01]  /*1340*/  SHF.L.U64.HI R12, R209, 0x1, R12 ;  /* 0x00000001d10c7819 */ /* 0x000fe2000001020c */
[----:B------:R-:W-:Y:S01]  /*1350*/  STL [R1+0x90], R13 ;  /* 0x0000900d01007387 */ /* 0x000fe20000100800 */
[----:B------:R-:W-:Y:S02]  /*1360*/  SHF.L.U64.HI R6, R208, 0x1, R3 ;  /* 0x00000001d0067819 */ /* 0x000fe40000010203 */
[----:B------:R-:W-:Y:S01]  /*1370*/  LOP3.LUT R4, R215, R4, R20, 0xf6, !PT ;  /* 0x00000004d7047212 */ /* 0x000fe200078ef614 */
[----:B------:R-:W-:Y:S01]  /*1380*/  STL [R1+0x54], R12 ;  /* 0x0000540c01007387 */ /* 0x000fe20000100800 */
[----:B------:R-:W-:Y:S02]  /*1390*/  SHF.L.U64.HI R3, R210, 0x1, R11 ;  /* 0x00000001d2037819 */ /* 0x000fe4000001020b */
[----:B------:R-:W-:Y:S01]  /*13a0*/  LEA R4, R4, UR4, 0x1 ;  /* 0x0000000404047c11 */ /* 0x000fe2000f8e08ff */
[----:B------:R-:W-:Y:S01]  /*13b0*/  STL [R1+0x5c], R6 ;  /* 0x00005c0601007387 */ /* 0x000fe20000100800 */
[----:B------:R-:W-:-:S02]  /*13c0*/  LEA R0, R0, R15, 0x3 ;  /* 0x0000000f00007211 */ /* 0x000fc400078e18ff */
[----:B------:R-:W-:Y:S01]  /*13d0*/  SHF.R.S32.HI R232, RZ, 0x3, R232 ;  /* 0x00000003ffe87819 */ /* 0x000fe200000114e8 */
[----:B------:R0:W-:Y:S01]  /*13e0*/  STL [R1+0x64], R3 ;  /* 0x0000640301007387 */ /* 0x0001e20000100800 */
[----:B------:R-:W-:-:S03]  /*13f0*/  SHF.R.S32.HI R233, RZ, 0x3, R8 ;  /* 0x00000003ffe97819 */ /* 0x000fc60000011408 */
[----:B------:R1:W-:Y:S01]  /*1400*/  STL [R1+0x78], R4 ;  /* 0x0000780401007387 */ /* 0x0003e20000100800 */
[----:B0-----:R-:W-:Y:S02]  /*1410*/  LEA R3, R5, UR4, 0x1 ;  /* 0x0000000405037c11 */ /* 0x001fe4000f8e08ff */
[----:B------:R-:W-:Y:S02]  /*1420*/  LEA R5, R9, UR4, 0x1 ;  /* 0x0000000409057c11 */ /* 0x000fe4000f8e08ff */
[----:B-1----:R-:W-:Y:S01]  /*1430*/  LEA R4, R7, UR4, 0x1 ;  /* 0x0000000407047c11 */ /* 0x002fe2000f8e08ff */
[----:B------:R0:W-:Y:S04]  /*1440*/  STL [R1+0x7c], R3 ;  /* 0x00007c0301007387 */ /* 0x0001e80000100800 */
[----:B------:R1:W-:Y:S04]  /*1450*/  STL [R1+0x70], R5 ;  /* 0x0000700501007387 */ /* 0x0003e80000100800 */
[----:B------:R1:W-:Y:S01]  /*1460*/  STL [R1+0x74], R4 ;  /* 0x0000740401007387 */ /* 0x0003e20000100800 */
[----:B0-----:R-:W-:-:S03]  /*1470*/  LEA R3, R10, UR4, 0x1 ;  /* 0x000000040a037c11 */ /* 0x001fc6000f8e08ff */
[----:B------:R1:W-:Y:S04]  /*1480*/  STL [R1+0x8c], R0 ;  /* 0x00008c0001007387 */ /* 0x0003e80000100800 */
[----:B------:R1:W-:Y:S02]  /*1490*/  STL [R1+0x6c], R3 ;  /* 0x00006c0301007387 */ /* 0x0003e40000100800 */
.L_x_4265:
[----:B01----:R-:W0:Y:S01]  /*14a0*/  LDC.64 R4, c[0x0][0xc88] ;  /* 0x00032200ff047b82 */ /* 0x003e220000000a00 */
[----:B------:R-:W-:Y:S01]  /*14b0*/  ULDC.64 UR4, c[0x0][0xa28] ;  /* 0x00028a0000047ab9 */ /* 0x000fe20000000a00 */
[----:B------:R-:W-:Y:S01]  /*14c0*/  ULDC.64 UR8, c[0x0][0xa18] ;  /* 0x0002860000087ab9 */ /* 0x000fe20000000a00 */
[----:B------:R-:W-:Y:S01]  /*14d0*/  ULDC.64 UR6, c[0x0][0xa08] ;  /* 0x0002820000067ab9 */ /* 0x000fe20000000a00 */
[----:B0-----:R-:W-:-:S05]  /*14e0*/  IMAD.WIDE R4, R139, 0x4, R4 ;  /* 0x000000048b047825 */ /* 0x001fca00078e0204 */
[----:B--2---:R-:W2:Y:S01]  /*14f0*/  LDG.E R225, desc[UR60][R4.64] ;  /* 0x0000003c04e17981 */ /* 0x004ea2000c1e1900 */
[----:B------:R-:W-:Y:S01]  /*1500*/  ISETP.NE.U32.AND P2, PT, RZ, UR4, PT ;  /* 0x00000004ff007c0c */ /* 0x000fe2000bf45070 */
[----:B---3--:R-:W-:Y:S01]  /*1510*/  IMAD.MOV.U32 R3, RZ, RZ, RZ ;  /* 0x000000ffff037224 */ /* 0x008fe200078e00ff */
[----:B------:R-:W-:Y:S01]  /*1520*/  ISETP.NE.U32.AND P1, PT, RZ, UR8, PT ;  /* 0x00000008ff007c0c */ /* 0x000fe2000bf25070 */
[----:B------:R-:W-:Y:S01]  /*1530*/  IMAD.MOV.U32 R29, RZ, RZ, RZ ;  /* 0x000000ffff1d7224 */ /* 0x000fe200078e00ff */
[----:B------:R-:W-:Y:S02]  /*1540*/  ISETP.NE.AND.EX P2, PT, RZ, UR5, PT, P2 ;  /* 0x00000005ff007c0c */ /* 0x000fe4000bf45320 */
[----:B------:R-:W-:Y:S02]  /*1550*/  ISETP.NE.AND.EX P1, PT, RZ, UR9, PT, P1 ;  /* 0x00000009ff007c0c */ /* 0x000fe4000bf25310 */
[----:B------:R-:W-:-:S04]  /*1560*/  ISETP.NE.U32.AND P0, PT, RZ, UR6, PT ;  /* 0x00000006ff007c0c */ /* 0x000fc8000bf05070 */
[----:B------:R-:W-:Y:S02]  /*1570*/  ISETP.NE.AND.EX P0, PT, RZ, UR7, PT, P0 ;  /* 0x00000007ff007c0c */ /* 0x000fe4000bf05300 */
[----:B--2---:R-:W-:Y:S01]  /*1580*/  SHF.R.S32.HI R230, RZ, 0x1f, R225 ;  /* 0x0000001fffe67819 */ /* 0x004fe200000114e1 */
[C---:B------:R-:W-:Y:S02]  /*1590*/  IMAD.SHL.U32 R223, R225.reuse, 0x4, RZ ;  /* 0x00000004e1df7824 */ /* 0x040fe400078e00ff */
[C---:B------:R-:W-:Y:S02]  /*15a0*/  @P2 LEA R4, P3, R225.reuse, UR4, 0x2 ;  /* 0x00000004e1042c11 */ /* 0x040fe4000f8610ff */
[C-C-:B------:R-:W-:Y:S02]  /*15b0*/  SHF.L.U64.HI R224, R225.reuse, 0x2, R230.reuse ;  /* 0x00000002e1e07819 */ /* 0x140fe400000102e6 */
[----:B------:R-:W-:Y:S01]  /*15c0*/  @P2 LEA.HI.X R5, R225, UR5, R230, 0x2, P3 ;  /* 0x00000005e1052c11 */ /* 0x000fe200098f14e6 */
[----:B------:R-:W-:Y:S01]  /*15d0*/  ULDC UR4, c[0x0][0x288] ;  /* 0x0000a20000047ab9 */ /* 0x000fe20000000800 */
[----:B------:R-:W-:-:S03]  /*15e0*/  IADD3 R8, P4, R223, UR6, RZ ;  /* 0x00000006df087c10 */ /* 0x000fc6000ff9e0ff */
[----:B------:R0:W5:Y:S01]  /*15f0*/  @P2 LDG.E R3, desc[UR60][R4.64] ;  /* 0x0000003c04032981 */ /* 0x000162000c1e1900 */
[----:B------:R-:W-:Y:S02]  /*1600*/  @P1 IADD3 R6, P2, R223, UR8, RZ ;  /* 0x00000008df061c10 */ /* 0x000fe4000ff5e0ff */
[----:B------:R-:W-:Y:S01]  /*1610*/  MOV R153, UR4 ;  /* 0x0000000400997c02 */ /* 0x000fe20008000f00 */
[----:B------:R-:W-:Y:S01]  /*1620*/  ULDC.64 UR4, c[0x0][0x418] ;  /* 0x0001060000047ab9 */ /* 0x000fe20000000a00 */
[C---:B------:R-:W-:Y:S02]  /*1630*/  IADD3.X R9, R224.reuse, UR7, RZ, P4, !PT ;  /* 0x00000007e0097c10 */ /* 0x040fe4000a7fe4ff */
[----:B------:R-:W-:Y:S01]  /*1640*/  @P1 IADD3.X R7, R224, UR9, RZ, P2, !PT ;  /* 0x00000009e0071c10 */ /* 0x000fe200097fe4ff */
[----:B------:R-:W-:Y:S02]  /*1650*/  UISETP.NE.U32.AND UP0, UPT, UR4, URZ, UPT ;  /* 0x0000003f0400728c */ /* 0x000fe4000bf05070 */
[----:B------:R0:W5:Y:S01]  /*1660*/  @P0 LDG.E R29, desc[UR60][R8.64] ;  /* 0x0000003c081d0981 */ /* 0x000162000c1e1900 */
[----:B------:R-:W-:Y:S01]  /*1670*/  ULDC UR4, c[0x0][0x424] ;  /* 0x0001090000047ab9 */ /* 0x000fe20000000800 */
[----:B------:R-:W-:-:S02]  /*1680*/  ULDC.64 UR8, c[0x0][0xa20] ;  /* 0x0002880000087ab9 */ /* 0x000fc40000000a00 */
[----:B------:R0:W5:Y:S01]  /*1690*/  @P1 LDG.E R153, desc[UR60][R6.64] ;  /* 0x0000003c06991981 */ /* 0x000162000c1e1900 */
[----:B------:R-:W-:Y:S01]  /*16a0*/  UISETP.NE.AND.EX UP0, UPT, UR5, URZ, UPT, UP0 ;  /* 0x0000003f0500728c */ /* 0x000fe2000bf05300 */
[----:B------:R-:W-:Y:S02]  /*16b0*/  ISETP.NE.U32.AND P2, PT, RZ, UR8, PT ;  /* 0x00000008ff007c0c */ /* 0x000fe4000bf45070 */
[----:B------:R-:W-:Y:S01]  /*16c0*/  ULDC UR5, c[0x0][0x2f0] ;  /* 0x0000bc0000057ab9 */ /* 0x000fe20000000800 */
[----:B------:R-:W-:Y:S01]  /*16d0*/  USEL UR4, UR4, 0x1, UP0 ;  /* 0x0000000104047887 */ /* 0x000fe20008000000 */
[----:B------:R-:W-:-:S03]  /*16e0*/  ISETP.NE.AND.EX P2, PT, RZ, UR9, PT, P2 ;  /* 0x00000009ff007c0c */ /* 0x000fc6000bf45320 */
[----:B------:R-:W-:-:S03]  /*16f0*/  UIMAD UR4, UR4, UR5, URZ ;  /* 0x00000005040472a4 */ /* 0x000fc6000f8e023f */
[----:B------:R-:W-:Y:S01]  /*1700*/  ULDC UR5, c[0x0][0x348] ;  /* 0x0000d20000057ab9 */ /* 0x000fe20000000800 */
[----:B------:R-:W-:Y:S02]  /*1710*/  IMAD.MOV.U32 R228, RZ, RZ, R137 ;  /* 0x000000ffffe47224 */ /* 0x000fe400078e0089 */
[----:B------:R-:W-:Y:S02]  /*1720*/  IMAD.MOV.U32 R222, RZ, RZ, R138 ;  /* 0x000000ffffde7224 */ /* 0x000fe400078e008a */
[----:B------:R-:W-:Y:S01]  /*1730*/  IMAD.MOV.U32 R27, RZ, RZ, R225 ;  /* 0x000000ffff1b7224 */ /* 0x000fe200078e00e1 */
[----:B0---4-:R-:W-:Y:S06]  /*1740*/  @P1 BRA `(.L_x_4061) ;  /* 0x0000000000241947 */ /* 0x011fec0003800000 */
        /* <DEDUP_REMOVED lines=9> */
.L_x_4061:
[----:B------:R-:W-:Y:S02]  /*17e0*/  IMAD.U32 R24, RZ, RZ, UR5 ;  /* 0x00000005ff187e24 */ /* 0x000fe4000f8e00ff */
[----:B------:R-:W-:Y:S01]  /*17f0*/  IMAD.U32 R26, RZ, RZ, UR4 ;  /* 0x00000004ff1a7e24 */ /* 0x000fe2000f8e00ff */
[----:B------:R-:W-:Y:S06]  /*1800*/  @!P2 BRA `(.L_x_4062) ;  /* 0x000000000010a947 */ /* 0x000fec0003800000 */
[----:B------:R-:W-:-:S04]  /*1810*/  IADD3 R4, P0, R223, UR8, RZ ;  /* 0x00000008df047c10 */ /* 0x000fc8000ff1e0ff */
[----:B------:R-:W-:-:S05]  /*1820*/  IADD3.X R5, R224, UR9, RZ, P0, !PT ;  /* 0x00000009e0057c10 */ /* 0x000fca00087fe4ff */
[----:B------:R0:W5:Y:S01]  /*1830*/  LDG.E R26, desc[UR60][R4.64] ;  /* 0x0000003c041a7981 */ /* 0x000162000c1e1900 */
[----:B------:R-:W-:Y:S05]  /*1840*/  BRA `(.L_x_4063) ;  /* 0x0000000000107947 */ /* 0x000fea0003800000 */
.L_x_4062:
[----:B------:R-:W-:Y:S05]  /*1850*/  @!P0 BRA `(.L_x_4063) ;  /* 0x00000000000c8947 */ /* 0x000fea0003800000 */
[----:B------:R-:W2:Y:S04]  /*1860*/  LDG.E R5, desc[UR60][R8.64] ;  /* 0x0000003c08057981 */ /* 0x000ea8000c1e1900 */
[----:B------:R-:W2:Y:S02]  /*1870*/  LDG.E R26, desc[UR60][R8.64+0x4] ;  /* 0x0000043c081a7981 */ /* 0x000ea4000c1e1900 */
[----:B--2---:R-:W-:-:S07]  /*1880*/  IMAD.IADD R26, R26, 0x1, -R5 ;  /* 0x000000011a1a7824 */ /* 0x004fce00078e0a05 */
.L_x_4063:
[----:B------:R-:W-:Y:S02]  /*1890*/  ULDC.64 UR4, c[0x0][0xa10] ;  /* 0x0002840000047ab9 */ /* 0x000fe40000000a00 */
[----:B------:R-:W-:-:S04]  /*18a0*/  ISETP.NE.U32.AND P0, PT, RZ, UR4, PT ;  /* 0x00000004ff007c0c */ /* 0x000fc8000bf05070 */
[----:B------:R-:W-:Y:S01]  /*18b0*/  ISETP.NE.AND.EX P0, PT, RZ, UR5, PT, P0 ;  /* 0x00000005ff007c0c */ /* 0x000fe2000bf05300 */
[----:B------:R-:W-:-:S12]  /*18c0*/  ULDC.64 UR4, c[0x0][0xa30] ;  /* 0x00028c0000047ab9 */ /* 0x000fd80000000a00 */
[----:B0-----:R-:W0:Y:S02]  /*18d0*/  @P0 LDC.64 R4, c[0x0][0xa10] ;  /* 0x00028400ff040b82 */ /* 0x001e240000000a00 */
[----:B0-----:R-:W-:-:S05]  /*18e0*/  @P0 IMAD.WIDE R4, R27, 0x4, R4 ;  /* 0x000000041b040825 */ /* 0x001fca00078e0204 */
[----:B------:R-:W2:Y:S04]  /*18f0*/  @P0 LDG.E R0, desc[UR60][R4.64] ;  /* 0x0000003c04000981 */ /* 0x000ea8000c1e1900 */
[----:B------:R0:W2:Y:S01]  /*1900*/  @P0 LDG.E R9, desc[UR60][R4.64+0x4] ;  /* 0x0000043c04090981 */ /* 0x0000a2000c1e1900 */
[----:B------:R-:W-:Y:S02]  /*1910*/  ISETP.NE.U32.AND P1, PT, RZ, UR4, PT ;  /* 0x00000004ff007c0c */ /* 0x000fe4000bf25070 */
[----:B-----5:R-:W-:Y:S02]  /*1920*/  MOV R149, R26 ;  /* 0x0000001a00957202 */ /* 0x020fe40000000f00 */
[----:B------:R-:W-:-:S13]  /*1930*/  ISETP.NE.AND.EX P1, PT, RZ, UR5, PT, P1 ;  /* 0x00000005ff007c0c */ /* 0x000fda000bf25310 */
[----:B------:R-:W-:-:S04]  /*1940*/  @P1 IADD3 R6, P2, R223, UR4, RZ ;  /* 0x00000004df061c10 */ /* 0x000fc8000ff5e0ff */
[----:B------:R-:W-:-:S05]  /*1950*/  @P1 IADD3.X R7, R224, UR5, RZ, P2, !PT ;  /* 0x00000005e0071c10 */ /* 0x000fca00097fe4ff */
[----:B------:R1:W5:Y:S01]  /*1960*/  @P1 LDG.E R149, desc[UR60][R6.64] ;  /* 0x0000003c06951981 */ /* 0x000362000c1e1900 */
[----:B------:R-:W-:Y:S01]  /*1970*/  IMAD.IADD R11, R26, 0x1, -R3 ;  /* 0x000000011a0b7824 */ /* 0x000fe200078e0a03 */
[----:B------:R-:W-:Y:S01]  /*1980*/  PLOP3.LUT P2, PT, PT, PT, PT, 0x80, 0x0 ;  /* 0x000000000000781c */ /* 0x000fe20003f4f070 */
[----:B0-----:R-:W-:Y:S02]  /*1990*/  IMAD.MOV.U32 R4, RZ, RZ, RZ ;  /* 0x000000ffff047224 */ /* 0x001fe400078e00ff */
[----:B--2---:R-:W-:Y:S02]  /*19a0*/  @P0 IMAD.IADD R24, R9, 0x1, -R0 ;  /* 0x0000000109180824 */ /* 0x004fe400078e0a00 */
[----:B------:R-:W-:Y:S02]  /*19b0*/  IMAD.MOV R0, RZ, RZ, -R11 ;  /* 0x000000ffff007224 */ /* 0x000fe400078e0a0b */
[----:B------:R-:W-:-:S03]  /*19c0*/  IMAD.IADD R154, R11, 0x1, R24 ;  /* 0x000000010b9a7824 */ /* 0x000fc600078e0218 */
[----:B------:R-:W-:Y:S02]  /*19d0*/  VIMNMX R0, RZ, R0, !PT ;  /* 0x00000000ff007248 */ /* 0x000fe40007fe0100 */
[----:B------:R-:W-:Y:S02]  /*19e0*/  IADD3 R5, R154, 0x6f, RZ ;  /* 0x0000006f9a057810 */ /* 0x000fe40007ffe0ff */
[----:B------:R-:W-:-:S03]  /*19f0*/  SHF.R.U32.HI R134, RZ, 0x4, R0 ;  /* 0x00000004ff867819 */ /* 0x000fc60000011600 */
[----:B------:R-:W-:-:S04]  /*1a00*/  IMAD.HI R4, R5, -0x6db6db6d, R4 ;  /* 0x9249249305047827 */ /* 0x000fc800078e0204 */
[----:B------:R-:W-:Y:S01]  /*1a10*/  IMAD.WIDE.U32 R134, R134, 0x24924925, RZ ;  /* 0x2492492586867825 */ /* 0x000fe200078e00ff */
[----:B------:R-:W-:-:S04]  /*1a20*/  SHF.R.U32.HI R3, RZ, 0x1f, R4 ;  /* 0x0000001fff037819 */ /* 0x000fc80000011604 */
[----:B------:R-:W-:Y:S02]  /*1a30*/  LEA.HI.SX32 R156, R4, R3, 0x1a ;  /* 0x00000003049c7211 */ /* 0x000fe400078fd2ff */
[----:B------:R-:W-:-:S03]  /*1a40*/  MOV R134, R135 ;  /* 0x0000008700867202 */ /* 0x000fc60000000f00 */
[----:B------:R-:W-:Y:S02]  /*1a50*/  IMAD R3, R156, 0x70, -R11 ;  /* 0x000000709c037824 */ /* 0x000fe400078e0a0b */
[----:B------:R-:W-:-:S03]  /*1a60*/  IMAD.MOV.U32 R25, RZ, RZ, R134 ;  /* 0x000000ffff197224 */ /* 0x000fc600078e0086 */
[----:B------:R-:W-:-:S04]  /*1a70*/  VIMNMX R3, R3, R24, PT ;  /* 0x0000001803037248 */ /* 0x000fc80003fe0100 */
[----:B------:R-:W-:-:S13]  /*1a80*/  ISETP.GT.AND P0, PT, R3, R0, PT ;  /* 0x000000000300720c */ /* 0x000fda0003f04270 */
[----:B------:R-:W-:Y:S02]  /*1a90*/  @P0 VIADD R5, R3, 0x6f ;  /* 0x0000006f03050836 */ /* 0x000fe40000000000 */
[----:B------:R-:W-:-:S04]  /*1aa0*/  @P0 IMAD.MOV.U32 R4, RZ, RZ, RZ ;  /* 0x000000ffff040224 */ /* 0x000fc800078e00ff */
[----:B------:R-:W-:-:S05]  /*1ab0*/  @P0 IMAD.HI R4, R5, -0x6db6db6d, R4 ;  /* 0x9249249305040827 */ /* 0x000fca00078e0204 */
[----:B------:R-:W-:-:S04]  /*1ac0*/  @P0 SHF.R.U32.HI R3, RZ, 0x1f, R4 ;  /* 0x0000001fff030819 */ /* 0x000fc80000011604 */
[----:B------:R-:W-:-:S04]  /*1ad0*/  @P0 LEA.HI.SX32 R25, R4, R3, 0x1a ;  /* 0x0000000304190211 */ /* 0x000fc800078fd2ff */
[----:B------:R-:W-:-:S13]  /*1ae0*/  ISETP.GT.AND P0, PT, R25, R134, PT ;  /* 0x000000861900720c */ /* 0x000fda0003f04270 */
[----:B-1----:R-:W-:Y:S05]  /*1af0*/  @!P0 BRA `(.L_x_4064) ;  /* 0x0000008c00488947 */ /* 0x002fea0003800000 */
        /* <DEDUP_REMOVED lines=11> */
[----:B------:R-:W-:Y:S01]  /*1bb0*/  MOV R10, UR6 ;  /* 0x00000006000a7c02 */ /* 0x000fe20008000f00 */
[----:B------:R-:W-:Y:S01]  /*1bc0*/  IMAD.U32 R6, RZ, RZ, UR4 ;  /* 0x00000004ff067e24 */ /* 0x000fe2000f8e00ff */
[----:B------:R-:W-:Y:S01]  /*1bd0*/  MOV R13, RZ ;  /* 0x000000ff000d7202 */ /* 0x000fe20000000f00 */
[----:B------:R-:W-:-:S02]  /*1be0*/  IMAD.U32 R7, RZ, RZ, UR5 ;  /* 0x00000005ff077e24 */ /* 0x000fc4000f8e00ff */
[----:B------:R-:W-:Y:S02]  /*1bf0*/  IMAD.U32 R11, RZ, RZ, UR7 ;  /* 0x00000007ff0b7e24 */ /* 0x000fe4000f8e00ff */
[----:B------:R-:W-:Y:S02]  /*1c00*/  IMAD.MOV.U32 R8, RZ, RZ, 0x70 ;  /* 0x00000070ff087424 */ /* 0x000fe400078e00ff */
[----:B0-----:R-:W-:-:S07]  /*1c10*/  IMAD.MOV.U32 R12, RZ, RZ, 0x1 ;  /* 0x00000001ff0c7424 */ /* 0x001fce00078e00ff */
[----:B------:R-:W-:-:S07]  /*1c20*/  LEPC R20, `(.L_x_4066) ;  /* 0x000000001014794e */ /* 0x000fce0000000000 */
[----:B-1---5:R-:W-:Y:S05]  /*1c30*/  CALL.ABS.NOINC R14 ;  /* 0x000000000e007343 */ /* 0x022fea0003c00000 */
.L_x_4066:
[----:B------:R-:W-:Y:S05]  /*1c40*/  BSYNC B6 ;  /* 0x0000000000067941 */ /* 0x000fea0003800000 */
.L_x_4065:
        /* <DEDUP_REMOVED lines=20> */
.L_x_4068:
[----:B------:R-:W-:Y:S05]  /*1d90*/  BSYNC B6 ;  /* 0x0000000000067941 */ /* 0x000fea0003800000 */
.L_x_4067:
[----:B------:R-:W-:Y:S01]  /*1da0*/  ULDC.64 UR4, c[0x0][0x9f8] ;  /* 0x00027e0000047ab9 */ /* 0x000fe20000000a00 */
[----:B------:R-:W2:Y:S01]  /*1db0*/  LDL.LU R32, [R1+0x8] ;  /* 0x0000080001207983 */ /* 0x000ea20000300800 */
[----:B------:R-:W-:Y:S01]  /*1dc0*/  ISETP.NE.U32.AND P0, PT, RZ, UR4, PT ;  /* 0x00000004ff007c0c */ /* 0x000fe2000bf05070 */
[----:B------:R-:W0:Y:S01]  /*1dd0*/  LDC.64 R114, c[0x0][0x300] ;  /* 0x0000c000ff727b82 */ /* 0x000e220000000a00 */
[----:B------:R-:W-:Y:S01]  /*1de0*/  SHF.R.S32.HI R11, RZ, 0x1f, R138 ;  /* 0x0000001fff0b7819 */ /* 0x000fe2000001148a */
[----:B------:R-:W-:Y:S01]  /*1df0*/  VIADD R0, R18, 0x20 ;  /* 0x0000002012007836 */ /* 0x000fe20000000000 */
[----:B------:R-:W-:Y:S01]  /*1e00*/  ISETP.NE.AND.EX P0, PT, RZ, UR5, PT, P0 ;  /* 0x00000005ff007c0c */ /* 0x000fe2000bf05300 */
[----:B------:R-:W-:Y:S01]  /*1e10*/  ULDC UR6, c[0x0][0x2f4] ;  /* 0x0000bd0000067ab9 */ /* 0x000fe20000000800 */
[----:B------:R-:W-:Y:S01]  /*1e20*/  SHF.R.S32.HI R19, RZ, 0x1f, R18 ;  /* 0x0000001fff137819 */ /* 0x000fe20000011412 */
[----:B------:R-:W-:Y:S01]  /*1e30*/  IMAD.IADD R122, R29, 0x1, R26 ;  /* 0x000000011d7a7824 */ /* 0x000fe200078e021a */
[----:B------:R-:W-:Y:S01]  /*1e40*/  ULDC.64 UR8, c[0x0][0xa08] ;  /* 0x0002820000087ab9 */ /* 0x000fe20000000a00 */
[----:B------:R-:W1:Y:S08]  /*1e50*/  LDC.64 R108, c[0x0][0x408] ;  /* 0x00010200ff6c7b82 */ /* 0x000e700000000a00 */
[----:B------:R-:W-:Y:S01]  /*1e60*/  @P0 IADD3 R4, P1, R223, UR4, RZ ;  /* 0x00000004df040c10 */ /* 0x000fe2000ff3e0ff */
[----:B------:R-:W3:Y:S03]  /*1e70*/  LDC R127, c[0x0][0x3f4] ;  /* 0x0000fd00ff7f7b82 */ /* 0x000ee60000000800 */
[----:B------:R-:W-:Y:S01]  /*1e80*/  @P0 IADD3.X R5, R224, UR5, RZ, P1, !PT ;  /* 0x00000005e0050c10 */ /* 0x000fe20008ffe4ff */
[----:B------:R-:W-:-:S04]  /*1e90*/  ULDC.64 UR4, c[0x0][0x330] ;  /* 0x0000cc0000047ab9 */ /* 0x000fc80000000a00 */
[----:B------:R4:W2:Y:S01]  /*1ea0*/  @P0 LDG.E R27, desc[UR60][R4.64] ;  /* 0x0000003c041b0981 */ /* 0x0008a2000c1e1900 */
[----:B------:R-:W-:Y:S01]  /*1eb0*/  IMAD R3, R11, UR4, RZ ;  /* 0x000000040b037c24 */ /* 0x000fe2000f8e02ff */
[----:B------:R-:W-:Y:S01]  /*1ec0*/  ISETP.GE.AND P1, PT, R0, UR6, PT ;  /* 0x0000000600007c0c */ /* 0x000fe2000bf26270 */
[----:B------:R-:W-:Y:S01]  /*1ed0*/  IMAD.WIDE.U32 R116, R138, UR4, R18 ;  /* 0x000000048a747c25 */ /* 0x000fe2000f8e0012 */
[----:B------:R-:W-:Y:S01]  /*1ee0*/  ISETP.GE.AND P0, PT, R18, UR6, PT ;  /* 0x0000000612007c0c */ /* 0x000fe2000bf06270 */
[----:B------:R-:W3:Y:S01]  /*1ef0*/  LDC.64 R102, c[0x0][0x3f8] ;  /* 0x0000fe00ff667b82 */ /* 0x000ee20000000a00 */
[----:B------:R-:W-:Y:S01]  /*1f00*/  SHF.R.S32.HI R15, RZ, 0x1f, R122 ;  /* 0x0000001fff0f7819 */ /* 0x000fe2000001147a */
[----:B------:R-:W-:Y:S01]  /*1f10*/  IMAD R3, R138, UR5, R3 ;  /* 0x000000058a037c24 */ /* 0x000fe2000f8e0203 */
[----:B------:R-:W-:Y:S01]  /*1f20*/  SEL R6, RZ, 0x1, P0 ;  /* 0x00000001ff067807 */ /* 0x000fe20000000000 */
[----:B------:R-:W-:Y:S01]  /*1f30*/  ULDC.64 UR4, c[0x0][0x308] ;  /* 0x0000c20000047ab9 */ /* 0x000fe20000000a00 */
[----:B----4-:R-:W-:Y:S01]  /*1f40*/  SEL R4, RZ, 0xffffffff, P1 ;  /* 0xffffffffff047807 */ /* 0x010fe20000800000 */
[C---:B------:R-:W-:Y:S01]  /*1f50*/  VIADD R5, R18.reuse, 0x80 ;  /* 0x0000008012057836 */ /* 0x040fe20000000000 */
[----:B------:R-:W-:Y:S01]  /*1f60*/  IADD3 R117, R117, R3, RZ ;  /* 0x0000000375757210 */ /* 0x000fe20007ffe0ff */
[----:B------:R-:W-:Y:S01]  /*1f70*/  VIADD R3, R18, 0x40 ;  /* 0x0000004012037836 */ /* 0x000fe20000000000 */
[----:B------:R-:W-:Y:S01]  /*1f80*/  SHF.R.S32.HI R150, RZ, 0x1f, R17 ;  /* 0x0000001fff967819 */ /* 0x000fe20000011411 */
[----:B------:R-:W-:Y:S01]  /*1f90*/  IMAD.SHL.U32 R7, R4, 0x2, RZ ;  /* 0x0000000204077824 */ /* 0x000fe200078e00ff */
[----:B------:R-:W-:Y:S01]  /*1fa0*/  IADD3 R4, R18, 0x60, RZ ;  /* 0x0000006012047810 */ /* 0x000fe20007ffe0ff */
[-C--:B0-----:R-:W-:Y:S01]  /*1fb0*/  IMAD R12, R15, R114.reuse, RZ ;  /* 0x000000720f0c7224 */ /* 0x081fe200078e02ff */
[----:B------:R-:W-:Y:S01]  /*1fc0*/  ISETP.GE.AND P0, PT, R3, UR6, PT ;  /* 0x0000000603007c0c */ /* 0x000fe2000bf06270 */
[----:B------:R-:W-:Y:S01]  /*1fd0*/  IMAD R11, R11, UR4, RZ ;  /* 0x000000040b0b7c24 */ /* 0x000fe2000f8e02ff */
[----:B------:R-:W-:Y:S01]  /*1fe0*/  ISETP.GE.AND P1, PT, R4, UR6, PT ;  /* 0x0000000604007c0c */ /* 0x000fe2000bf26270 */
[C---:B------:R-:W-:Y:S01]  /*1ff0*/  IMAD R13, R122.reuse, R115, R12 ;  /* 0x000000737a0d7224 */ /* 0x040fe200078e020c */
[----:B------:R-:W-:Y:S01]  /*2000*/  LOP3.LUT R8, R7, 0x2, R6, 0xe2, !PT ;  /* 0x0000000207087812 */ /* 0x000fe200078ee206 */
[----:B------:R-:W-:Y:S01]  /*2010*/  IMAD.WIDE.U32 R6, R122, R114, RZ ;  /* 0x000000727a067225 */ /* 0x000fe200078e00ff */
[----:B------:R-:W-:-:S02]  /*2020*/  ISETP.GE.AND P2, PT, R5, UR6, PT ;  /* 0x0000000605007c0c */ /* 0x000fc4000bf46270 */
[----:B------:R-:W-:Y:S01]  /*2030*/  SEL R9, RZ, 0x4, P0 ;  /* 0x00000004ff097807 */ /* 0x000fe20000000000 */
[----:B------:R-:W-:Y:S01]  /*2040*/  IMAD.IADD R7, R7, 0x1, R13 ;  /* 0x0000000107077824 */ /* 0x000fe200078e020d */
[----:B------:R-:W-:Y:S01]  /*2050*/  SEL R10, RZ, 0x8, P1 ;  /* 0x00000008ff0a7807 */ /* 0x000fe20000800000 */
[C---:B------:R-:W-:Y:S01]  /*2060*/  IMAD R11, R138.reuse, UR5, R11 ;  /* 0x000000058a0b7c24 */ /* 0x040fe2000f8e020b */
[----:B------:R-:W-:Y:S01]  /*2070*/  SEL R31, RZ, 0x10, P2 ;  /* 0x00000010ff1f7807 */ /* 0x000fe20001000000 */
[----:B------:R-:W-:Y:S01]  /*2080*/  IMAD.WIDE.U32 R6, R138, UR4, R6 ;  /* 0x000000048a067c25 */ /* 0x000fe2000f8e0006 */
[----:B------:R-:W-:Y:S01]  /*2090*/  LOP3.LUT R8, R10, R8, R9, 0xfe, !PT ;  /* 0x000000080a087212 */ /* 0x000fe200078efe09 */
[----:B------:R-:W-:Y:S01]  /*20a0*/  ULDC.64 UR4, c[0x0][0x310] ;  /* 0x0000c40000047ab9 */ /* 0x000fe20000000a00 */
[----:B------:R-:W-:Y:S01]  /*20b0*/  ISETP.NE.U32.AND P0, PT, RZ, UR8, PT ;  /* 0x00000008ff007c0c */ /* 0x000fe2000bf05070 */
[----:B------:R-:W-:Y:S01]  /*20c0*/  IMAD.IADD R7, R7, 0x1, R11 ;  /* 0x0000000107077824 */ /* 0x000fe200078e020b */
[----:B------:R-:W-:Y:S01]  /*20d0*/  LOP3.LUT R31, R8, R31, RZ, 0xfc, !PT ;  /* 0x0000001f081f7212 */ /* 0x000fe200078efcff */
[----:B-1----:R-:W-:Y:S01]  /*20e0*/  IMAD.WIDE.U32 R110, R17, R108, R18 ;  /* 0x0000006c116e7225 */ /* 0x002fe200078e0012 */
[----:B------:R-:W-:-:S02]  /*20f0*/  ISETP.NE.AND.EX P0, PT, RZ, UR9, PT, P0 ;  /* 0x00000009ff007c0c */ /* 0x000fc4000bf05300 */
[----:B------:R-:W-:Y:S01]  /*2100*/  SHF.R.S32.HI R23, RZ, 0x1f, R22 ;  /* 0x0000001fff177819 */ /* 0x000fe20000011416 */
[----:B---3--:R-:W-:Y:S01]  /*2110*/  IMAD.WIDE.U32 R104, R17, R102, R18 ;  /* 0x0000006611687225 */ /* 0x008fe200078e0012 */
[-C--:B------:R-:W-:Y:S02]  /*2120*/  ISETP.GE.AND P1, PT, R0, R127.reuse, PT ;  /* 0x0000007f0000720c */ /* 0x080fe40003f26270 */
[----:B------:R-:W-:Y:S01]  /*2130*/  ISETP.GE.AND P3, PT, R3, R127, PT ;  /* 0x0000007f0300720c */ /* 0x000fe20003f66270 */
[C---:B------:R-:W-:Y:S01]  /*2140*/  IMAD.WIDE.U32 R112, R17.reuse, R108, R22 ;  /* 0x0000006c11707225 */ /* 0x040fe200078e0016 */
[----:B------:R-:W-:Y:S02]  /*2150*/  SHF.R.U32.HI R33, RZ, 0x3, R205 ;  /* 0x00000003ff217819 */ /* 0x000fe400000116cd */
[----:B------:R-:W-:Y:S01]  /*2160*/  LOP3.LUT P2, RZ, R218, 0x4, RZ, 0xc0, !PT ;  /* 0x00000004daff7812 */ /* 0x000fe2000784c0ff */
[----:B------:R-:W-:Y:S01]  /*2170*/  IMAD.WIDE.U32 R106, R17, R102, R22 ;  /* 0x00000066116a7225 */ /* 0x000fe200078e0016 */
[----:B------:R-:W-:-:S02]  /*2180*/  SHF.L.U64.HI R139, R114, 0x6, R115 ;  /* 0x00000006728b7819 */ /* 0x000fc40000010273 */
[----:B------:R-:W-:Y:S01]  /*2190*/  SHF.R.S32.HI R152, RZ, 0x1f, R227 ;  /* 0x0000001fff987819 */ /* 0x000fe200000114e3 */
[----:B------:R-:W-:Y:S02]  /*21a0*/  IMAD R29, R109, 0x70, RZ ;  /* 0x000000706d1d7824 */ /* 0x000fe400078e02ff */
[----:B------:R-:W-:Y:S02]  /*21b0*/  IMAD R135, R115, 0x70, RZ ;  /* 0x0000007073877824 */ /* 0x000fe400078e02ff */
[----:B------:R-:W-:Y:S01]  /*21c0*/  IMAD.SHL.U32 R140, R114, 0x40, RZ ;  /* 0x00000040728c7824 */ /* 0x000fe200078e00ff */
[----:B--2---:R-:W-:-:S04]  /*21d0*/  LOP3.LUT R32, R32, 0xfffffffe, RZ, 0xc0, !PT ;  /* 0xfffffffe20207812 */ /* 0x004fc800078ec0ff */
[----:B------:R-:W-:-:S04]  /*21e0*/  @P3 LOP3.LUT R32, R32, 0x1, RZ, 0xfc, !PT ;  /* 0x0000000120203812 */ /* 0x000fc800078efcff */
[----:B------:R-:W-:-:S04]  /*21f0*/  LOP3.LUT R32, R32, 0xfffffffb, RZ, 0xc0, !PT ;  /* 0xfffffffb20207812 */ /* 0x000fc800078ec0ff */
[----:B------:R-:W-:-:S05]  /*2200*/  @P2 LOP3.LUT R32, R32, 0x4, RZ, 0xfc, !PT ;  /* 0x0000000420202812 */ /* 0x000fca00078efcff */
[----:B------:R0:W-:Y:S01]  /*2210*/  STL [R1+0x8], R32 ;  /* 0x0000082001007387 */ /* 0x0001e20000100800 */
[----:B------:R-:W-:Y:S02]  /*2220*/  SHF.R.S32.HI R8, RZ, 0x1f, R27 ;  /* 0x0000001fff087819 */ /* 0x000fe4000001141b */
[----:B------:R-:W-:Y:S01]  /*2230*/  SEL R41, R27, RZ, !P0 ;  /* 0x000000ff1b297207 */ /* 0x000fe20004000000 */
[----:B------:R-:W-:Y:S01]  /*2240*/  IMAD R27, R103, 0x70, RZ ;  /* 0x00000070671b7824 */ /* 0x000fe200078e02ff */
[----:B------:R-:W-:Y:S01]  /*2250*/  SEL R10, R8, RZ, !P0 ;  /* 0x000000ff080a7207 */ /* 0x000fe20004000000 */
[----:B------:R-:W-:Y:S02]  /*2260*/  IMAD R8, R150, R108, RZ ;  /* 0x0000006c96087224 */ /* 0x000fe400078e02ff */
[----:B------:R-:W-:-:S04]  /*2270*/  IMAD.WIDE.U32 R118, R41, UR4, R6 ;  /* 0x0000000429767c25 */ /* 0x000fc8000f8e0006 */
[----:B------:R-:W-:Y:S02]  /*2280*/  IMAD R12, R10, UR4, RZ ;  /* 0x000000040a0c7c24 */ /* 0x000fe4000f8e02ff */
[----:B------:R-:W-:Y:S02]  /*2290*/  IMAD R11, R17, R109, R8 ;  /* 0x0000006d110b7224 */ /* 0x000fe400078e0208 */
[----:B------:R-:W-:Y:S01]  /*22a0*/  IMAD R13, R41, UR5, R12 ;  /* 0x00000005290d7c24 */ /* 0x000fe2000f8e020c */
[----:B------:R-:W-:Y:S01]  /*22b0*/  ULDC.64 UR4, c[0x0][0x338] ;  /* 0x0000ce0000047ab9 */ /* 0x000fe20000000a00 */
[-C--:B------:R-:W-:Y:S01]  /*22c0*/  IMAD R6, R150, R114.reuse, RZ ;  /* 0x0000007296067224 */ /* 0x080fe200078e02ff */
[----:B------:R-:W-:Y:S01]  /*22d0*/  IADD3 R113, R113, R11, RZ ;  /* 0x0000000b71717210 */ /* 0x000fe20007ffe0ff */
[----:B------:R-:W-:-:S04]  /*22e0*/  IMAD.WIDE.U32 R8, R17, R114, R18 ;  /* 0x0000007211087225 */ /* 0x000fc800078e0012 */
[----:B------:R-:W-:Y:S01]  /*22f0*/  IMAD R12, R17, R115, R6 ;  /* 0x00000073110c7224 */ /* 0x000fe200078e0206 */
[----:B------:R-:W-:Y:S01]  /*2300*/  IADD3 R6, P0, R118, R8, RZ ;  /* 0x0000000876067210 */ /* 0x000fe20007f1e0ff */
[----:B------:R-:W-:Y:S02]  /*2310*/  IMAD.IADD R7, R119, 0x1, R13 ;  /* 0x0000000177077824 */ /* 0x000fe400078e020d */
[----:B------:R-:W-:Y:S02]  /*2320*/  IMAD R10, R10, UR4, RZ ;  /* 0x000000040a0a7c24 */ /* 0x000fe4000f8e02ff */
[----:B------:R-:W-:Y:S01]  /*2330*/  IMAD.WIDE.U32 R116, R41, UR4, R116 ;  /* 0x0000000429747c25 */ /* 0x000fe2000f8e0074 */
[----:B------:R-:W-:Y:S02]  /*2340*/  IADD3.X R8, R7, R9, R12, P0, !PT ;  /* 0x0000000907087210 */ /* 0x000fe400007fe40c */
[----:B------:R-:W-:Y:S01]  /*2350*/  ISETP.GE.AND P0, PT, R18, R127, PT ;  /* 0x0000007f1200720c */ /* 0x000fe20003f06270 */
[----:B------:R-:W-:-:S02]  /*2360*/  IMAD R41, R41, UR5, R10 ;  /* 0x0000000529297c24 */ /* 0x000fc4000f8e020a */
[----:B------:R-:W-:Y:S01]  /*2370*/  IMAD.IADD R111, R11, 0x1, R111 ;  /* 0x000000010b6f7824 */ /* 0x000fe200078e026f */
[C---:B------:R-:W-:Y:S01]  /*2380*/  SEL R9, R127.reuse, RZ, P0 ;  /* 0x000000ff7f097207 */ /* 0x040fe20000000000 */
[----:B------:R-:W-:Y:S01]  /*2390*/  IMAD R10, R150, R102, RZ ;  /* 0x00000066960a7224 */ /* 0x000fe200078e02ff */
[----:B------:R-:W-:Y:S01]  /*23a0*/  SEL R11, R127, RZ, P1 ;  /* 0x000000ff7f0b7207 */ /* 0x000fe20000800000 */
[----:B-----5:R-:W-:-:S04]  /*23b0*/  IMAD.WIDE.U32 R112, R149, R108, R112 ;  /* 0x0000006c95707225 */ /* 0x020fc800078e0070 */
[----:B------:R-:W-:Y:S01]  /*23c0*/  IMAD R13, R17, R103, R10 ;  /* 0x00000067110d7224 */ /* 0x000fe200078e020a */
[----:B------:R-:W-:Y:S01]  /*23d0*/  SEL R10, R127, RZ, P3 ;  /* 0x000000ff7f0a7207 */ /* 0x000fe20001800000 */
[----:B------:R-:W-:Y:S01]  /*23e0*/  IMAD.IADD R9, R18, 0x1, R9 ;  /* 0x0000000112097824 */ /* 0x000fe200078e0209 */
[----:B------:R-:W-:Y:S01]  /*23f0*/  IADD3 R122, P3, R17, R122, RZ ;  /* 0x0000007a117a7210 */ /* 0x000fe20007f7e0ff */
[----:B------:R-:W-:Y:S01]  /*2400*/  IMAD.IADD R11, R0, 0x1, R11 ;  /* 0x00000001000b7824 */ /* 0x000fe200078e020b */
[----:B------:R-:W-:Y:S01]  /*2410*/  IADD3 R105, R13, R105, RZ ;  /* 0x000000690d697210 */ /* 0x000fe20007ffe0ff */
[----:B------:R-:W-:Y:S01]  /*2420*/  IMAD.IADD R20, R3, 0x1, R10 ;  /* 0x0000000103147824 */ /* 0x000fe200078e020a */
[----:B------:R-:W-:Y:S01]  /*2430*/  SHF.R.S32.HI R10, RZ, 0x1f, R9 ;  /* 0x0000001fff0a7819 */ /* 0x000fe20000011409 */
[----:B------:R-:W-:Y:S01]  /*2440*/  IMAD.IADD R107, R107, 0x1, R13 ;  /* 0x000000016b6b7824 */ /* 0x000fe200078e020d */
[----:B------:R-:W-:Y:S01]  /*2450*/  SHF.R.S32.HI R12, RZ, 0x1f, R11 ;  /* 0x0000001fff0c7819 */ /* 0x000fe2000001140b */
[----:B------:R-:W-:Y:S01]  /*2460*/  IMAD.WIDE.U32 R104, R149, R102, R104 ;  /* 0x0000006695687225 */ /* 0x000fe200078e0068 */
[----:B------:R-:W-:-:S02]  /*2470*/  LEA.HI R26, R10, R9, RZ, 0x3 ;  /* 0x000000090a1a7211 */ /* 0x000fc400078f18ff */
[----:B------:R-:W-:Y:S01]  /*2480*/  LEA.HI R13, R12, R11, RZ, 0x6 ;  /* 0x0000000b0c0d7211 */ /* 0x000fe200078f30ff */
[C---:B------:R-:W-:Y:S01]  /*2490*/  IMAD.WIDE.U32 R106, R149.reuse, R102, R106 ;  /* 0x00000066956a7225 */ /* 0x040fe200078e006a */
[----:B------:R-:W-:Y:S02]  /*24a0*/  LEA.HI R9, R10, R9, RZ, 0x6 ;  /* 0x000000090a097211 */ /* 0x000fe400078f30ff */
[----:B------:R-:W-:Y:S01]  /*24b0*/  LEA.HI R28, R12, R11, RZ, 0x3 ;  /* 0x0000000b0c1c7211 */ /* 0x000fe200078f18ff */
[----:B------:R-:W-:Y:S01]  /*24c0*/  IMAD.WIDE.U32 R110, R149, R108, R110 ;  /* 0x0000006c956e7225 */ /* 0x000fe200078e006e */
[----:B------:R-:W-:Y:S02]  /*24d0*/  SHF.R.S32.HI R12, RZ, 0x6, R13 ;  /* 0x00000006ff0c7819 */ /* 0x000fe4000001140d */
[----:B------:R-:W-:Y:S01]  /*24e0*/  SHF.R.S32.HI R10, RZ, 0x6, R9 ;  /* 0x00000006ff0a7819 */ /* 0x000fe20000011409 */
[----:B------:R-:W-:Y:S01]  /*24f0*/  IMAD.WIDE.U32 R114, R114, 0x70, RZ ;  /* 0x0000007072727825 */ /* 0x000fe200078e00ff */
[----:B------:R-:W-:-:S02]  /*2500*/  LOP3.LUT R13, R205, 0x38, R26, 0xf8, !PT ;  /* 0x00000038cd0d7812 */ /* 0x000fc400078ef81a */
[----:B------:R-:W-:Y:S01]  /*2510*/  LOP3.LUT R9, R211, 0x38, R26, 0xf8, !PT ;  /* 0x00000038d3097812 */ /* 0x000fe200078ef81a */
[C---:B------:R-:W-:Y:S01]  /*2520*/  IMAD R145, R10.reuse, 0x1c00, R215 ;  /* 0x00001c000a917824 */ /* 0x040fe200078e02d7 */
[-C--:B------:R-:W-:Y:S01]  /*2530*/  LOP3.LUT R14, R13, R33.reuse, RZ, 0x3c, !PT ;  /* 0x000000210d0e7212 */ /* 0x080fe200078e3cff */
[--C-:B------:R-:W-:Y:S01]  /*2540*/  IMAD R147, R10, 0x1c00, R213.reuse ;  /* 0x00001c000a937824 */ /* 0x100fe200078e02d5 */
[----:B------:R-:W-:Y:S01]  /*2550*/  LOP3.LUT R10, R9, R212, RZ, 0x3c, !PT ;  /* 0x000000d4090a7212 */ /* 0x000fe200078e3cff */
[C---:B------:R-:W-:Y:S01]  /*2560*/  IMAD R146, R12.reuse, 0x1c00, R213 ;  /* 0x00001c000c927824 */ /* 0x040fe200078e02d5 */
[----:B------:R-:W-:Y:S01]  /*2570*/  LOP3.LUT R11, R211, 0x38, R28, 0xf8, !PT ;  /* 0x00000038d30b7812 */ /* 0x000fe200078ef81c */
[----:B------:R-:W-:Y:S01]  /*2580*/  IMAD.IADD R145, R145, 0x1, R14 ;  /* 0x0000000191917824 */ /* 0x000fe200078e020e */
[----:B------:R-:W-:Y:S01]  /*2590*/  SHF.R.S32.HI R21, RZ, 0x1f, R20 ;  /* 0x0000001fff157819 */ /* 0x000fe20000011414 */
[----:B------:R-:W1:Y:S01]  /*25a0*/  S2R R14, SR_TID.X ;  /* 0x00000000000e7919 */ /* 0x000e620000002100 */
[----:B------:R-:W-:Y:S01]  /*25b0*/  IADD3 R147, R147, R10, RZ ;  /* 0x0000000a93937210 */ /* 0x000fe20007ffe0ff */
[----:B------:R-:W-:Y:S01]  /*25c0*/  IMAD R143, R12, 0x1c00, R215 ;  /* 0x00001c000c8f7824 */ /* 0x000fe200078e02d7 */
[----:B------:R-:W-:Y:S01]  /*25d0*/  LOP3.LUT R10, R205, 0x38, R28, 0xf8, !PT ;  /* 0x00000038cd0a7812 */ /* 0x000fe200078ef81c */
[----:B------:R-:W-:Y:S01]  /*25e0*/  IMAD.SHL.U32 R127, R127, 0x2, RZ ;  /* 0x000000027f7f7824 */ /* 0x000fe200078e00ff */
[----:B------:R-:W-:Y:S01]  /*25f0*/  LOP3.LUT R11, R11, R212, RZ, 0x3c, !PT ;  /* 0x000000d40b0b7212 */ /* 0x000fe200078e3cff */
[----:B------:R-:W-:Y:S01]  /*2600*/  IMAD.IADD R135, R115, 0x1, R135 ;  /* 0x0000000173877824 */ /* 0x000fe200078e0287 */
[-C--:B------:R-:W-:Y:S01]  /*2610*/  LEA.HI R30, R21, R20.reuse, RZ, 0x3 ;  /* 0x00000014151e7211 */ /* 0x080fe200078f18ff */
[----:B------:R-:W-:Y:S01]  /*2620*/  IMAD.IADD R40, R117, 0x1, R41 ;  /* 0x0000000175287824 */ /* 0x000fe200078e0229 */
[----:B------:R-:W-:Y:S01]  /*2630*/  LEA.HI R20, R21, R20, RZ, 0x6 ;  /* 0x0000001415147211 */ /* 0x000fe200078f30ff */
[----:B------:R-:W-:Y:S01]  /*2640*/  IMAD.IADD R146, R146, 0x1, R11 ;  /* 0x0000000192927824 */ /* 0x000fe200078e020b */
[----:B------:R-:W-:-:S02]  /*2650*/  LOP3.LUT R10, R10, R33, RZ, 0x3c, !PT ;  /* 0x000000210a0a7212 */ /* 0x000fc400078e3cff */
[----:B------:R-:W-:Y:S02]  /*2660*/  SHF.R.S32.HI R13, RZ, 0x1f, R149 ;  /* 0x0000001fff0d7819 */ /* 0x000fe40000011495 */
[----:B------:R-:W-:Y:S01]  /*2670*/  SHF.R.S32.HI R20, RZ, 0x6, R20 ;  /* 0x00000006ff147819 */ /* 0x000fe20000011414 */
[----:B------:R-:W-:Y:S01]  /*2680*/  IMAD.IADD R143, R143, 0x1, R10 ;  /* 0x000000018f8f7824 */ /* 0x000fe200078e020a */
[--C-:B------:R-:W-:Y:S01]  /*2690*/  LOP3.LUT R11, R205, 0x38, R30.reuse, 0xf8, !PT ;  /* 0x00000038cd0b7812 */ /* 0x100fe200078ef81e */
[----:B------:R-:W-:Y:S01]  /*26a0*/  IMAD R10, R13, R108, RZ ;  /* 0x0000006c0d0a7224 */ /* 0x000fe200078e02ff */
[----:B------:R-:W-:Y:S01]  /*26b0*/  LOP3.LUT R9, R211, 0x38, R30, 0xf8, !PT ;  /* 0x00000038d3097812 */ /* 0x000fe200078ef81e */
[----:B------:R-:W-:Y:S01]  /*26c0*/  IMAD R12, R13, R102, RZ ;  /* 0x000000660d0c7224 */ /* 0x000fe200078e02ff */
[----:B------:R-:W-:Y:S01]  /*26d0*/  LOP3.LUT R11, R11, R33, RZ, 0x3c, !PT ;  /* 0x000000210b0b7212 */ /* 0x000fe200078e3cff */
[----:B------:R-:W-:Y:S01]  /*26e0*/  VIADD R13, R18, 0xa0 ;  /* 0x000000a0120d7836 */ /* 0x000fe20000000000 */
[----:B------:R-:W-:Y:S01]  /*26f0*/  LOP3.LUT R9, R9, R212, RZ, 0x3c, !PT ;  /* 0x000000d409097212 */ /* 0x000fe200078e3cff */
[C---:B------:R-:W-:Y:S01]  /*2700*/  IMAD R144, R20.reuse, 0x1c00, R213 ;  /* 0x00001c0014907824 */ /* 0x040fe200078e02d5 */
[----:B------:R-:W-:Y:S01]  /*2710*/  LOP3.LUT R21, R211, 0x18, R18, 0xf8, !PT ;  /* 0x00000018d3157812 */ /* 0x000fe200078ef812 */
[----:B------:R-:W-:Y:S01]  /*2720*/  IMAD R142, R20, 0x1c00, R215 ;  /* 0x00001c00148e7824 */ /* 0x000fe200078e02d7 */
[----:B------:R-:W-:Y:S01]  /*2730*/  ISETP.GE.AND P2, PT, R13, UR6, PT ;  /* 0x000000060d007c0c */ /* 0x000fe2000bf46270 */
[C---:B------:R-:W-:Y:S01]  /*2740*/  IMAD R33, R149.reuse, R103, R12 ;  /* 0x0000006795217224 */ /* 0x040fe200078e020c */
[----:B------:R-:W-:Y:S01]  /*2750*/  IADD3 R144, R144, R9, RZ ;  /* 0x0000000990907210 */ /* 0x000fe20007ffe0ff */
[----:B------:R-:W-:Y:S01]  /*2760*/  IMAD.IADD R142, R142, 0x1, R11 ;  /* 0x000000018e8e7824 */ /* 0x000fe200078e020b */
[----:B------:R-:W-:Y:S01]  /*2770*/  SHF.L.U64.HI R11, R102, 0x6, R103 ;  /* 0x00000006660b7819 */ /* 0x000fe20000010267 */
[----:B------:R-:W-:Y:S01]  /*2780*/  IMAD R35, R149, R109, R10 ;  /* 0x0000006d95237224 */ /* 0x000fe200078e020a */
[----:B-1----:R-:W-:Y:S01]  /*2790*/  SHF.R.U32.HI R14, RZ, 0x7, R14 ;  /* 0x00000007ff0e7819 */ /* 0x002fe2000001160e */
[----:B------:R-:W-:Y:S01]  /*27a0*/  IMAD.SHL.U32 R10, R108, 0x40, RZ ;  /* 0x000000406c0a7824 */ /* 0x000fe200078e00ff */
[C---:B------:R-:W-:Y:S01]  /*27b0*/  SHF.L.U32 R12, R102.reuse, 0x6, RZ ;  /* 0x00000006660c7819 */ /* 0x040fe200000006ff */
[----:B------:R-:W-:Y:S01]  /*27c0*/  IMAD.WIDE.U32 R102, R102, 0x70, RZ ;  /* 0x0000007066667825 */ /* 0x000fe200078e00ff */
[----:B------:R-:W-:-:S02]  /*27d0*/  SHF.L.U64.HI R9, R108, 0x6, R109 ;  /* 0x000000066c097819 */ /* 0x000fc4000001026d */
[----:B0-----:R-:W-:Y:S01]  /*27e0*/  SEL R32, RZ, 0x20, P2 ;  /* 0x00000020ff207807 */ /* 0x001fe20001000000 */
[----:B------:R-:W-:Y:S01]  /*27f0*/  IMAD.WIDE.U32 R108, R108, 0x70, RZ ;  /* 0x000000706c6c7825 */ /* 0x000fe200078e00ff */
[----:B------:R-:W-:Y:S02]  /*2800*/  IADD3 R136, R103, R27, RZ ;  /* 0x0000001b67887210 */ /* 0x000fe40007ffe0ff */
[----:B------:R-:W-:Y:S01]  /*2810*/  SHF.R.S32.HI R120, RZ, 0x3, R26 ;  /* 0x00000003ff787819 */ /* 0x000fe2000001141a */
[----:B------:R-:W-:Y:S01]  /*2820*/  VIADD R155, R14, 0x8 ;  /* 0x000000080e9b7836 */ /* 0x000fe20000000000 */
[----:B------:R-:W-:Y:S01]  /*2830*/  LOP3.LUT R14, R21, R212, RZ, 0x3c, !PT ;  /* 0x000000d4150e7212 */ /* 0x000fe200078e3cff */
[----:B------:R-:W-:Y:S01]  /*2840*/  IMAD.IADD R138, R109, 0x1, R29 ;  /* 0x000000016d8a7824 */ /* 0x000fe200078e021d */
[----:B------:R-:W-:Y:S01]  /*2850*/  SHF.R.S32.HI R27, RZ, 0x3, R28 ;  /* 0x00000003ff1b7819 */ /* 0x000fe2000001141c */
[----:B------:R-:W-:Y:S01]  /*2860*/  IMAD.IADD R20, R107, 0x1, R33 ;  /* 0x000000016b147824 */ /* 0x000fe200078e0221 */
[----:B------:R-:W-:Y:S01]  /*2870*/  SHF.R.S32.HI R29, RZ, 0x3, R30 ;  /* 0x00000003ff1d7819 */ /* 0x000fe2000001141e */
[----:B------:R-:W-:Y:S01]  /*2880*/  IMAD.IADD R141, R213, 0x1, R14 ;  /* 0x00000001d58d7824 */ /* 0x000fe200078e020e */
[----:B------:R-:W-:Y:S01]  /*2890*/  LOP3.LUT R39, R31, R32, RZ, 0xfc, !PT ;  /* 0x000000201f277212 */ /* 0x000fe200078efcff */
[----:B------:R-:W-:Y:S01]  /*28a0*/  IMAD.IADD R14, R113, 0x1, R35 ;  /* 0x00000001710e7824 */ /* 0x000fe200078e0223 */
[----:B------:R-:W-:-:S02]  /*28b0*/  LOP3.LUT R26, R26, 0xfffffff8, RZ, 0xc0, !PT ;  /* 0xfffffff81a1a7812 */ /* 0x000fc400078ec0ff */
[----:B------:R-:W-:Y:S02]  /*28c0*/  LOP3.LUT R28, R28, 0xfffffff8, RZ, 0xc0, !PT ;  /* 0xfffffff81c1c7812 */ /* 0x000fe400078ec0ff */
[----:B------:R-:W-:Y:S02]  /*28d0*/  LOP3.LUT R30, R30, 0xfffffff8, RZ, 0xc0, !PT ;  /* 0xfffffff81e1e7812 */ /* 0x000fe400078ec0ff */
[----:B------:R-:W-:Y:S01]  /*28e0*/  IADD3.X R123, R15, R150, RZ, P3, !PT ;  /* 0x000000960f7b7210 */ /* 0x000fe20001ffe4ff */
[----:B------:R-:W-:Y:S01]  /*28f0*/  IMAD.IADD R15, R35, 0x1, R111 ;  /* 0x00000001230f7824 */ /* 0x000fe200078e026f */
[----:B------:R-:W-:Y:S02]  /*2900*/  IADD3 R21, R33, R105, RZ ;  /* 0x0000006921157210 */ /* 0x000fe40007ffe0ff */
[C---:B------:R-:W-:Y:S02]  /*2910*/  LOP3.LUT R35, R39.reuse, 0x2, RZ, 0xc0, !PT ;  /* 0x0000000227237812 */ /* 0x040fe400078ec0ff */
[----:B------:R-:W-:-:S02]  /*2920*/  LOP3.LUT R36, R39, 0x4, RZ, 0xc0, !PT ;  /* 0x0000000427247812 */ /* 0x000fc400078ec0ff */
[C---:B------:R-:W-:Y:S02]  /*2930*/  LOP3.LUT R37, R39.reuse, 0x8, RZ, 0xc0, !PT ;  /* 0x0000000827257812 */ /* 0x040fe400078ec0ff */
[----:B------:R-:W-:Y:S02]  /*2940*/  LOP3.LUT R38, R39, 0x10, RZ, 0xc0, !PT ;  /* 0x0000001027267812 */ /* 0x000fe400078ec0ff */
[----:B------:R-:W-:Y:S02]  /*2950*/  LOP3.LUT R31, R31, 0x1, RZ, 0xc0, !PT ;  /* 0x000000011f1f7812 */ /* 0x000fe400078ec0ff */
[----:B------:R-:W-:Y:S02]  /*2960*/  SHF.R.S32.HI R32, RZ, 0x1f, R26 ;  /* 0x0000001fff207819 */ /* 0x000fe4000001141a */
[----:B------:R-:W-:Y:S02]  /*2970*/  SHF.R.S32.HI R33, RZ, 0x1f, R28 ;  /* 0x0000001fff217819 */ /* 0x000fe4000001141c */
[----:B------:R-:W-:-:S02]  /*2980*/  SHF.R.S32.HI R34, RZ, 0x1f, R30 ;  /* 0x0000001fff227819 */ /* 0x000fc4000001141e */
[----:B------:R-:W-:-:S07]  /*2990*/  LOP3.LUT R39, R39, 0x20, RZ, 0xc0, !PT ;  /* 0x0000002027277812 */ /* 0x000fce00078ec0ff */
.L_x_4168:
[----:B--2---:R-:W2:Y:S01]  /*29a0*/  LDL.LU R43, [R1+0x8] ;  /* 0x00000800012b7983 */ /* 0x004ea20000300800 */
[----:B-----5:R-:W-:Y:S01]  /*29b0*/  VIADD R53, R25, 0xffffffff ;  /* 0xffffffff19357836 */ /* 0x020fe20000000000 */
[----:B------:R-:W0:Y:S01]  /*29c0*/  LDC.64 R124, c[0x0][0x2e8] ;  /* 0x0000ba00ff7c7b82 */ /* 0x000e220000000a00 */
[----:B------:R-:W-:Y:S01]  /*29d0*/  LOP3.LUT P5, RZ, R218, 0x4, RZ, 0xc0, !PT ;  /* 0x00000004daff7812 */ /* 0x000fe200078ac0ff */
[----:B------:R-:W-:Y:S01]  /*29e0*/  IMAD R42, R16, 0x5400, R141 ;  /* 0x00005400102a7824 */ /* 0x000fe200078e028d */
[----:B------:R-:W-:Y:S05]  /*29f0*/  YIELD ;  /* 0x0000000000007946 */ /* 0x000fea0003800000 */
[----:B------:R-:W-:Y:S01]  /*2a00*/  SHF.R.S32.HI R52, RZ, 0x1f, R53 ;  /* 0x0000001fff347819 */ /* 0x000fe20000011435 */
[-C--:B------:R-:W-:Y:S01]  /*2a10*/  IMAD R25, R135, R53.reuse, RZ ;  /* 0x0000003587197224 */ /* 0x080fe200078e02ff */
[----:B-1----:R-:W1:Y:S01]  /*2a20*/  LDC R126, c[0x0][0x3f4] ;  /* 0x0000fd00ff7e7b82 */ /* 0x002e620000000800 */
[----:B------:R-:W-:Y:S01]  /*2a30*/  IMAD.WIDE.U32 R128, R114, R53, RZ ;  /* 0x0000003572807225 */ /* 0x000fe200078e00ff */
[----:B------:R-:W-:Y:S03]  /*2a40*/  BSSY B0, `(.L_x_4069) ;  /* 0x000075d000007945 */ /* 0x000fe60003800000 */
[----:B------:R-:W-:Y:S01]  /*2a50*/  IMAD R25, R52, R114, R25 ;  /* 0x0000007234197224 */ /* 0x000fe200078e0219 */
[----:B------:R-:W-:-:S03]  /*2a60*/  IADD3 R41, P4, R6, R128, RZ ;  /* 0x0000008006297210 */ /* 0x000fc60007f9e0ff */
[----:B------:R-:W-:Y:S01]  /*2a70*/  IMAD.IADD R96, R129, 0x1, R25 ;  /* 0x0000000181607824 */ /* 0x000fe200078e0219 */
[----:B------:R-:W-:-:S04]  /*2a80*/  IADD3 R25, P2, P3, R6, R128, R140 ;  /* 0x0000008006197210 */ /* 0x000fc80007b5e08c */
[----:B------:R-:W-:Y:S02]  /*2a90*/  IADD3.X R46, R8, R96, R139, P2, P3 ;  /* 0x00000060082e7210 */ /* 0x000fe400017e648b */
[----:B------:R-:W-:Y:S02]  /*2aa0*/  ISETP.GT.AND P3, PT, R53, R134, PT ;  /* 0x000000863500720c */ /* 0x000fe40003f64270 */
[C---:B0-----:R-:W-:Y:S02]  /*2ab0*/  LEA R48, P2, R25.reuse, R124, 0x1 ;  /* 0x0000007c19307211 */ /* 0x041fe400078408ff */
[----:B------:R-:W-:Y:S02]  /*2ac0*/  IADD3.X R44, R96, R8, RZ, P4, !PT ;  /* 0x00000008602c7210 */ /* 0x000fe400027fe4ff */
[----:B------:R-:W-:Y:S02]  /*2ad0*/  LEA.HI.X R49, R25, R125, R46, 0x1, P2 ;  /* 0x0000007d19317211 */ /* 0x000fe400010f0c2e */
[----:B-1----:R-:W-:-:S02]  /*2ae0*/  ISETP.GE.AND P2, PT, R126, 0x1, PT ;  /* 0x000000017e00780c */ /* 0x002fc40003f46270 */
[C---:B------:R-:W-:Y:S02]  /*2af0*/  LEA R50, P4, R41.reuse, R124, 0x1 ;  /* 0x0000007c29327211 */ /* 0x040fe400078808ff */
[----:B------:R-:W-:Y:S02]  /*2b00*/  MOV R25, R53 ;  /* 0x0000003500197202 */ /* 0x000fe40000000f00 */
[----:B------:R-:W-:Y:S01]  /*2b10*/  LEA.HI.X R51, R41, R125, R44, 0x1, P4 ;  /* 0x0000007d29337211 */ /* 0x000fe200020f0c2c */
[C---:B------:R-:W-:Y:S02]  /*2b20*/  VIADD R44, R42.reuse, 0x20 ;  /* 0x000000202a2c7836 */ /* 0x040fe40000000000 */
[C---:B------:R-:W-:Y:S02]  /*2b30*/  @P5 VIADD R44, R42.reuse, 0xffffffe0 ;  /* 0xffffffe02a2c5836 */ /* 0x040fe40000000000 */
[--C-:B------:R-:W-:Y:S02]  /*2b40*/  IMAD R41, R42, 0x2, R121.reuse ;  /* 0x000000022a297824 */ /* 0x100fe400078e0279 */
[----:B------:R-:W-:Y:S01]  /*2b50*/  IMAD R42, R44, 0x2, R121 ;  /* 0x000000022c2a7824 */ /* 0x000fe200078e0279 */
[----:B--2---:R-:W-:-:S04]  /*2b60*/  LOP3.LUT R43, R43, 0xfffffffd, RZ, 0xc0, !PT ;  /* 0xfffffffd2b2b7812 */ /* 0x004fc800078ec0ff */
[----:B------:R-:W-:-:S05]  /*2b70*/  @P3 LOP3.LUT R43, R43, 0x2, RZ, 0xfc, !PT ;  /* 0x000000022b2b3812 */ /* 0x000fca00078efcff */
[----:B------:R0:W-:Y:S01]  /*2b80*/  STL [R1+0x8], R43 ;  /* 0x0000082b01007387 */ /* 0x0001e20000100800 */
[----:B------:R-:W-:Y:S05]  /*2b90*/  @!P2 BRA `(.L_x_4070) ;  /* 0x00000070003ca947 */ /* 0x000fea0003800000 */
[----:B------:R-:W-:Y:S01]  /*2ba0*/  ULDC.U8 UR4, c[0x0][0x410] ;  /* 0x0001040000047ab9 */ /* 0x000fe20000000000 */
[-C--:B0-----:R-:W-:Y:S01]  /*2bb0*/  IMAD R43, R136, R53.reuse, RZ ;  /* 0x00000035882b7224 */ /* 0x081fe200078e02ff */
[----:B------:R-:W-:Y:S01]  /*2bc0*/  ISETP.NE.AND P2, PT, RZ, UR4, PT ;  /* 0x00000004ff007c0c */ /* 0x000fe2000bf45270 */
[-C--:B------:R-:W-:Y:S02]  /*2bd0*/  IMAD R47, R138, R53.reuse, RZ ;  /* 0x000000358a2f7224 */ /* 0x080fe400078e02ff */
[C---:B------:R-:W-:Y:S02]  /*2be0*/  IMAD R45, R52.reuse, R102, R43 ;  /* 0x00000066342d7224 */ /* 0x040fe400078e022b */
        /* <DEDUP_REMOVED lines=23> */
[----:B------:R-:W-:Y:S06]  /*2d60*/  @P3 BRA `(.L_x_4073) ;  /* 0x0000000000a03947 */ /* 0x000fec0003800000 */
[----:B------:R-:W-:Y:S01]  /*2d70*/  IADD3 R45, P2, R106, R94, RZ ;  /* 0x0000005e6a2d7210 */ /* 0x000fe20007f5e0ff */
[----:B------:R-:W-:Y:S01]  /*2d80*/  ULDC.64 UR4, c[0x0][0x3e8] ;  /* 0x0000fa0000047ab9 */ /* 0x000fe20000000a00 */
[----:B------:R-:W-:Y:S02]  /*2d90*/  CS2R R124, SRZ ;  /* 0x00000000007c7805 */ /* 0x000fe4000001ff00 */
[----:B------:R-:W-:Y:S02]  /*2da0*/  CS2R R128, SRZ ;  /* 0x0000000000807805 */ /* 0x000fe4000001ff00 */
[----:B------:R-:W-:Y:S02]  /*2db0*/  IADD3.X R46, R100, R20, RZ, P2, !PT ;  /* 0x00000014642e7210 */ /* 0x000fe400017fe4ff */
[----:B------:R-:W-:-:S04]  /*2dc0*/  LEA R44, P2, R45, UR4, 0x1 ;  /* 0x000000042d2c7c11 */ /* 0x000fc8000f8408ff */
[----:B------:R-:W-:Y:S01]  /*2dd0*/  LEA.HI.X R45, R45, UR5, R46, 0x1, P2 ;  /* 0x000000052d2d7c11 */ /* 0x000fe200090f0c2e */
[----:B------:R-:W-:Y:S01]  /*2de0*/  ULDC.64 UR4, c[0x0][0x400] ;  /* 0x0001000000047ab9 */ /* 0x000fe20000000a00 */
[----:B------:R-:W-:-:S05]  /*2df0*/  IADD3 R47, P2, R112, R92, RZ ;  /* 0x0000005c702f7210 */ /* 0x000fca0007f5e0ff */
[----:B------:R-:W-:Y:S01]  /*2e00*/  IMAD.X R54, R101, 0x1, R14, P2 ;  /* 0x0000000165367824 */ /* 0x000fe200010e060e */
        /* <DEDUP_REMOVED lines=30> */
.L_x_4073:
[----:B------:R-:W-:Y:S05]  /*2ff0*/  BSYNC B1 ;  /* 0x0000000000017941 */ /* 0x000fea0003800000 */
.L_x_4072:
        /* <DEDUP_REMOVED lines=12> */
[----:B-----5:R-:W-:Y:S01]  /*30c0*/  IMAD.MOV.U32 R131, RZ, RZ, R76 ;  /* 0x000000ffff837224 */ /* 0x020fe200078e004c */
[----:B------:R-:W-:Y:S01]  /*30d0*/  CS2R R74, SRZ ;  /* 0x00000000004a7805 */ /* 0x000fe2000001ff00 */
[----:B------:R-:W-:Y:S01]  /*30e0*/  IMAD.MOV.U32 R130, RZ, RZ, R77 ;  /* 0x000000ffff827224 */ /* 0x000fe200078e004d */
[----:B------:R-:W-:Y:S06]  /*30f0*/  @P4 BRA `(.L_x_4075) ;  /* 0x0000000000a04947 */ /* 0x000fec0003800000 */
[----:B------:R-:W-:Y:S01]  /*3100*/  IADD3 R94, P2, P5, R106, R94, R12 ;  /* 0x0000005e6a5e7210 */ /* 0x000fe20007d5e00c */
[----:B------:R-:W-:Y:S01]  /*3110*/  ULDC.64 UR4, c[0x0][0x3e8] ;  /* 0x0000fa0000047ab9 */ /* 0x000fe20000000a00 */
[----:B------:R-:W-:Y:S02]  /*3120*/  CS2R R72, SRZ ;  /* 0x0000000000487805 */ /* 0x000fe4000001ff00 */
[----:B------:R-:W-:Y:S02]  /*3130*/  CS2R R74, SRZ ;  /* 0x00000000004a7805 */ /* 0x000fe4000001ff00 */
[----:B0-----:R-:W-:Y:S02]  /*3140*/  IADD3.X R45, R20, R100, R11, P2, P5 ;  /* 0x00000064142d7210 */ /* 0x001fe400017ea40b */
[----:B------:R-:W-:-:S04]  /*3150*/  IADD3 R92, P2, P5, R112, R92, R10 ;  /* 0x0000005c705c7210 */ /* 0x000fc80007d5e00a */
[----:B------:R-:W-:Y:S02]  /*3160*/  IADD3.X R101, R14, R101, R9, P2, P5 ;  /* 0x000000650e657210 */ /* 0x000fe400017ea409 */
[----:B------:R-:W-:-:S04]  /*3170*/  LEA R44, P2, R94, UR4, 0x1 ;  /* 0x000000045e2c7c11 */ /* 0x000fc8000f8408ff */
[----:B------:R-:W-:Y:S01]  /*3180*/  LEA.HI.X R45, R94, UR5, R45, 0x1, P2 ;  /* 0x000000055e2d7c11 */ /* 0x000fe200090f0c2d */
[----:B------:R-:W-:Y:S02]  /*3190*/  ULDC.64 UR4, c[0x0][0x400] ;  /* 0x0001000000047ab9 */ /* 0x000fe40000000a00 */
        /* <DEDUP_REMOVED lines=30> */
.L_x_4075:
[----:B------:R-:W-:Y:S05]  /*3380*/  BSYNC B1 ;  /* 0x0000000000017941 */ /* 0x000fea0003800000 */
.L_x_4074:
[----:B01----:R-:W2:Y:S01]  /*3390*/  LDL R44, [R1+0x14] ;  /* 0x00001400012c7983 */ /* 0x003ea20000100800 */
[----:B------:R-:W-:Y:S01]  /*33a0*/  IMAD.MOV.U32 R45, RZ, RZ, R81 ;  /* 0x000000ffff2d7224 */ /* 0x000fe200078e0051 */
[----:B------:R-:W-:Y:S01]  /*33b0*/  MOV R46, R88 ;  /* 0x00000058002e7202 */ /* 0x000fe20000000f00 */
[----:B------:R-:W-:Y:S01]  /*33c0*/  IMAD.MOV.U32 R47, RZ, RZ, R89 ;  /* 0x000000ffff2f7224 */ /* 0x000fe200078e0059 */
[----:B------:R-:W-:Y:S02]  /*33d0*/  PRMT R161, R131, 0x5410, R130 ;  /* 0x0000541083a17816 */ /* 0x000fe40000000082 */
        /* <DEDUP_REMOVED lines=8> */
[----:B------:R-:W-:-:S05]  /*3460*/  IMAD.MOV.U32 R47, RZ, RZ, R79 ;  /* 0x000000ffff2f7224 */ /* 0x000fca00078e004f */
[----:B------:R-:W-:Y:S01]  /*3470*/  PRMT R162, R46, 0x5410, R47 ;  /* 0x000054102ea27816 */ /* 0x000fe2000000002f */
[----:B------:R-:W-:Y:S01]  /*3480*/  IMAD.MOV.U32 R47, RZ, RZ, R91 ;  /* 0x000000ffff2f7224 */ /* 0x000fe200078e005b */
[----:B------:R-:W-:-:S04]  /*3490*/  MOV R46, R90 ;  /* 0x0000005a002e7202 */ /* 0x000fc80000000f00 */
[----:B------:R-:W-:Y:S01]  /*34a0*/  PRMT R171, R47, 0x7610, R171 ;  /* 0x000076102fab7816 */ /* 0x000fe200000000ab */
[----:B------:R-:W-:Y:S01]  /*34b0*/  IMAD.MOV.U32 R47, RZ, RZ, R129 ;  /* 0x000000ffff2f7224 */ /* 0x000fe200078e0081 */
[----:B--2---:R-:W-:Y:S02]  /*34c0*/  R2UR UR4, R44 ;  /* 0x000000002c0472ca */ /* 0x004fe400000e0000 */
[----:B------:R-:W-:-:S04]  /*34d0*/  MOV R44, R80 ;  /* 0x00000050002c7202 */ /* 0x000fc80000000f00 */
[----:B------:R-:W-:Y:S01]  /*34e0*/  PRMT R164, R164, 0x5410, R44 ;  /* 0x00005410a4a47816 */ /* 0x000fe2000000002c */
[----:B------:R-:W-:-:S05]  /*34f0*/  IMAD.MOV.U32 R44, RZ, RZ, R84 ;  /* 0x000000ffff2c7224 */ /* 0x000fca00078e0054 */
[----:B------:R-:W-:Y:S01]  /*3500*/  PRMT R166, R45, 0x5410, R44 ;  /* 0x000054102da67816 */ /* 0x000fe2000000002c */
[----:B------:R-:W-:Y:S01]  /*3510*/  IMAD.MOV.U32 R44, RZ, RZ, R96 ;  /* 0x000000ffff2c7224 */ /* 0x000fe200078e0060 */
[----:B------:R-:W-:Y:S01]  /*3520*/  UISETP.NE.AND UP0, UPT, UR4, 0x3, UPT ;  /* 0x000000030400788c */ /* 0x000fe2000bf05270 */
[----:B------:R-:W-:-:S05]  /*3530*/  IMAD.MOV.U32 R45, RZ, RZ, R97 ;  /* 0x000000ffff2d7224 */ /* 0x000fca00078e0061 */
[----:B------:R-:W-:Y:S01]  /*3540*/  PRMT R168, R44, 0x5410, R45 ;  /* 0x000054102ca87816 */ /* 0x000fe2000000002d */
[----:B------:R-:W-:Y:S01]  /*3550*/  IMAD.MOV.U32 R44, RZ, RZ, R83 ;  /* 0x000000ffff2c7224 */ /* 0x000fe200078e0053 */
[----:B------:R-:W-:Y:S02]  /*3560*/  MOV R45, R82 ;  /* 0x00000052002d7202 */ /* 0x000fe40000000f00 */
[----:B------:R-:W-:Y:S02]  /*3570*/  PLOP3.LUT P2, PT, PT, PT, UP0, 0x80, 0x0 ;  /* 0x000000000000781c */ /* 0x000fe40003f4f008 */
        /* <DEDUP_REMOVED lines=13> */
[----:B------:R-:W-:-:S02]  /*3650*/  MOV R45, R56 ;  /* 0x00000038002d7202 */ /* 0x000fc40000000f00 */
        /* <DEDUP_REMOVED lines=35> */
[----:B------:R-:W-:Y:S01]  /*3890*/  PRMT R165, R44, 0x5410, R45 ;  /* 0x000054102ca57816 */ /* 0x000fe2000000002d */
[----:B------:R-:W-:Y:S06]  /*38a0*/  @!P2 BRA `(.L_x_4076) ;  /* 0x000000000004a947 */ /* 0x000fec0003800000 */
[----:B------:R-:W-:Y:S01]  /*38b0*/  BPT.TRAP 0x1 ;  /* 0x000000040000795c */ /* 0x000fe20000300000 */
.L_x_4076:
[----:B------:R-:W-:Y:S01]  /*38c0*/  IMAD R100, R16, 0x8, R2 ;  /* 0x0000000810647824 */ /* 0x000fe200078e0202 */
[----:B------:R-:W-:Y:S01]  /*38d0*/  SHF.L.U32 R101, R204, 0x1f, RZ ;  /* 0x0000001fcc657819 */ /* 0x000fe200000006ff */
[----:B------:R-:W-:Y:S03]  /*38e0*/  BSSY B1, `(.L_x_4077) ;  /* 0x0000003000017945 */ /* 0x000fe60003800000 */
[----:B------:R-:W0:Y:S02]  /*38f0*/  SYNCS.PHASECHK.TRANS64.TRYWAIT P5, [R100+URZ+0x36890], R101 ;  /* 0x03689065640075a7 */ /* 0x000e2400080a017f */
[----:B0-----:R-:W-:Y:S05]  /*3900*/  @!P5 BRA `(.L_x_4078) ;  /* 0x000002340054d947 */ /* 0x001fea0003800000 */
.L_x_4436:
[----:B------:R-:W-:Y:S05]  /*3910*/  BSYNC B1 ;  /* 0x0000000000017941 */ /* 0x000fea0003800000 */
.L_x_4077:
        /* <DEDUP_REMOVED lines=9> */
[----:B------:R-:W-:Y:S01]  /*39b0*/  SHF.R.U64 R94, R128, 0x10, R129 ;  /* 0x00000010805e7819 */ /* 0x000fe20000001281 */
[----:B--2---:R-:W-:Y:S01]  /*39c0*/  IMAD.MOV.U32 R95, RZ, RZ, R45 ;  /* 0x000000ffff5f7224 */ /* 0x004fe200078e002d */
[----:B------:R-:W-:Y:S02]  /*39d0*/  SHF.R.U64 R124, R124, 0x10, R125 ;  /* 0x000000107c7c7819 */ /* 0x000fe4000000127d */
[----:B------:R-:W-:Y:S01]  /*39e0*/  SHF.R.U32.HI R129, RZ, 0x10, R129 ;  /* 0x00000010ff817819 */ /* 0x000fe20000011681 */
[----:B------:R-:W-:Y:S02]  /*39f0*/  HADD2.F32 R94, -RZ, R94.H0_H0 ;  /* 0x2000005eff5e7230 */ /* 0x000fe40000004100 */
[--C-:B------:R-:W-:Y:S02]  /*3a00*/  HADD2.F32 R45, -RZ, R95.reuse.H1_H1 ;  /* 0x3000005fff2d7230 */ /* 0x100fe40000004100 */
[----:B------:R-:W-:Y:S02]  /*3a10*/  HADD2.F32 R95, -RZ, R95.H0_H0 ;  /* 0x2000005fff5f7230 */ /* 0x000fe40000004100 */
[----:B------:R-:W-:-:S02]  /*3a20*/  HADD2.F32 R124, -RZ, R124.H0_H0 ;  /* 0x2000007cff7c7230 */ /* 0x000fc40000004100 */
[-C--:B------:R-:W-:Y:S01]  /*3a30*/  FMUL.FTZ R128, R45, R94.reuse ;  /* 0x0000005e2d807220 */ /* 0x080fe20000410000 */
[----:B------:R-:W-:-:S03]  /*3a40*/  FMUL.FTZ R94, R95, R94 ;  /* 0x0000005e5f5e7220 */ /* 0x000fc60000410000 */
[----:B------:R-:W-:Y:S01]  /*3a50*/  FFMA.FTZ R128, R95, R124, -R128 ;  /* 0x0000007c5f807223 */ /* 0x000fe20000010880 */
[----:B------:R-:W-:Y:S01]  /*3a60*/  MOV R95, R44 ;  /* 0x0000002c005f7202 */ /* 0x000fe20000000f00 */
[----:B------:R-:W-:Y:S02]  /*3a70*/  IMAD.MOV.U32 R44, RZ, RZ, R47 ;  /* 0x000000ffff2c7224 */ /* 0x000fe400078e002f */
[----:B------:R-:W-:Y:S01]  /*3a80*/  FFMA.FTZ R94, R45, R124, R94 ;  /* 0x0000007c2d5e7223 */ /* 0x000fe2000001005e */
[----:B------:R-:W-:Y:S01]  /*3a90*/  SHF.R.U32.HI R124, RZ, 0x10, R125 ;  /* 0x00000010ff7c7819 */ /* 0x000fe2000001167d */
[----:B------:R-:W-:Y:S02]  /*3aa0*/  HADD2.F32 R47, -RZ, R129.H0_H0 ;  /* 0x20000081ff2f7230 */ /* 0x000fe40000004100 */
[--C-:B------:R-:W-:Y:S01]  /*3ab0*/  HADD2.F32 R45, -RZ, R44.reuse.H1_H1 ;  /* 0x3000002cff2d7230 */ /* 0x100fe20000004100 */
[----:B------:R-:W-:Y:S01]  /*3ac0*/  F2FP.F16.F32.PACK_AB R94, R94, R128 ;  /* 0x000000805e5e723e */ /* 0x000fe200000000ff */
[----:B------:R-:W-:-:S02]  /*3ad0*/  HADD2.F32 R44, -RZ, R44.H0_H0 ;  /* 0x2000002cff2c7230 */ /* 0x000fc40000004100 */
[----:B------:R-:W-:Y:S02]  /*3ae0*/  HADD2.F32 R124, -RZ, R124.H0_H0 ;  /* 0x2000007cff7c7230 */ /* 0x000fe40000004100 */
[-C--:B------:R-:W-:Y:S01]  /*3af0*/  FMUL.FTZ R125, R45, R47.reuse ;  /* 0x0000002f2d7d7220 */ /* 0x080fe20000410000 */
[----:B------:R-:W-:-:S03]  /*3b00*/  FMUL.FTZ R47, R44, R47 ;  /* 0x0000002f2c2f7220 */ /* 0x000fc60000410000 */
[-C--:B------:R-:W-:Y:S01]  /*3b10*/  FFMA.FTZ R44, R44, R124.reuse, -R125 ;  /* 0x0000007c2c2c7223 */ /* 0x080fe2000001087d */
[----:B------:R-:W-:Y:S02]  /*3b20*/  HADD2.F32 R125, -RZ, R157.H1_H1 ;  /* 0x3000009dff7d7230 */ /* 0x000fe40000004100 */
[----:B------:R-:W-:Y:S01]  /*3b30*/  FFMA.FTZ R45, R45, R124, R47 ;  /* 0x0000007c2d2d7223 */ /* 0x000fe2000001002f */
[----:B------:R-:W-:Y:S02]  /*3b40*/  IMAD.MOV.U32 R124, RZ, RZ, R46 ;  /* 0x000000ffff7c7224 */ /* 0x000fe400078e002e */
[--C-:B------:R-:W-:Y:S02]  /*3b50*/  HADD2.F32 R46, -RZ, R95.reuse.H1_H1 ;  /* 0x3000005fff2e7230 */ /* 0x100fe40000004100 */
[----:B------:R-:W-:Y:S02]  /*3b60*/  HADD2.F32 R47, -RZ, R95.H0_H0 ;  /* 0x2000005fff2f7230 */ /* 0x000fe40000004100 */
[----:B------:R-:W-:-:S02]  /*3b70*/  HADD2.F32 R95, -RZ, R157.H0_H0 ;  /* 0x2000009dff5f7230 */ /* 0x000fc40000004100 */
[-C--:B------:R-:W-:Y:S01]  /*3b80*/  FMUL.FTZ R129, R46, R125.reuse ;  /* 0x0000007d2e817220 */ /* 0x080fe20000410000 */
[----:B------:R-:W-:Y:S02]  /*3b90*/  HADD2.F32 R157, -RZ, R172.H1_H1 ;  /* 0x300000acff9d7230 */ /* 0x000fe40000004100 */
[C---:B------:R-:W-:Y:S01]  /*3ba0*/  FMUL.FTZ R125, R47.reuse, R125 ;  /* 0x0000007d2f7d7220 */ /* 0x040fe20000410000 */
[----:B------:R-:W-:-:S03]  /*3bb0*/  FFMA.FTZ R47, R47, R95, -R129 ;  /* 0x0000005f2f2f7223 */ /* 0x000fc60000010881 */
[----:B------:R-:W-:Y:S01]  /*3bc0*/  FFMA.FTZ R46, R46, R95, R125 ;  /* 0x0000005f2e2e7223 */ /* 0x000fe2000001007d */
[--C-:B------:R-:W-:Y:S02]  /*3bd0*/  HADD2.F32 R95, -RZ, R124.reuse.H1_H1 ;  /* 0x3000007cff5f7230 */ /* 0x100fe40000004100 */
[----:B------:R-:W-:Y:S02]  /*3be0*/  HADD2.F32 R125, -RZ, R124.H0_H0 ;  /* 0x2000007cff7d7230 */ /* 0x000fe40000004100 */
[----:B------:R-:W-:Y:S02]  /*3bf0*/  HADD2.F32 R124, -RZ, R169.H0_H0 ;  /* 0x200000a9ff7c7230 */ /* 0x000fe40000004100 */
[----:B------:R-:W-:Y:S01]  /*3c00*/  FMUL.FTZ R129, R95, R157 ;  /* 0x0000009d5f817220 */ /* 0x000fe20000410000 */
[----:B------:R-:W-:Y:S01]  /*3c10*/  F2FP.F16.F32.PACK_AB R46, R46, R47 ;  /* 0x0000002f2e2e723e */ /* 0x000fe200000000ff */
[C---:B------:R-:W-:Y:S02]  /*3c20*/  FMUL.FTZ R157, R125.reuse, R157 ;  /* 0x0000009d7d9d7220 */ /* 0x040fe40000410000 */
[----:B------:R-:W-:-:S02]  /*3c30*/  FFMA.FTZ R129, R125, R124, -R129 ;  /* 0x0000007c7d817223 */ /* 0x000fc40000010881 */
[----:B------:R-:W-:Y:S01]  /*3c40*/  FFMA.FTZ R157, R95, R124, R157 ;  /* 0x0000007c5f9d7223 */ /* 0x000fe2000001009d */
[----:B------:R-:W-:Y:S01]  /*3c50*/  F2FP.F16.F32.PACK_AB R95, R45, R44 ;  /* 0x0000002c2d5f723e */ /* 0x000fe200000000ff */
[----:B------:R-:W-:Y:S01]  /*3c60*/  IMAD.MOV.U32 R44, RZ, RZ, R46 ;  /* 0x000000ffff2c7224 */ /* 0x000fe200078e002e */
[----:B------:R-:W-:Y:S02]  /*3c70*/  MOV R45, R94 ;  /* 0x0000005e002d7202 */ /* 0x000fe40000000f00 */
[----:B------:R-:W-:Y:S01]  /*3c80*/  F2FP.F16.F32.PACK_AB R129, R157, R129 ;  /* 0x000000819d81723e */ /* 0x000fe200000000ff */
[----:B------:R-:W-:-:S04]  /*3c90*/  IMAD.MOV.U32 R47, RZ, RZ, R95 ;  /* 0x000000ffff2f7224 */ /* 0x000fc800078e005f */
[----:B------:R-:W-:-:S07]  /*3ca0*/  IMAD.MOV.U32 R46, RZ, RZ, R129 ;  /* 0x000000ffff2e7224 */ /* 0x000fce00078e0081 */
.L_x_4084:
[----:B------:R-:W-:Y:S05]  /*3cb0*/  BSYNC B3 ;  /* 0x0000000000037941 */ /* 0x000fea0003800000 */
.L_x_4083:
[----:B--2---:R1:W-:Y:S02]  /*3cc0*/  STG.E.128 desc[UR60][R50.64], R44 ;  /* 0x0000002c32007986 */ /* 0x0043e4000c101d3c */
.L_x_4082:
[----:B------:R-:W-:Y:S05]  /*3cd0*/  BSYNC B2 ;  /* 0x0000000000027941 */ /* 0x000fea0003800000 */
.L_x_4081:
        /* <DEDUP_REMOVED lines=8> */
[----:B--2---:R-:W-:Y:S01]  /*3d60*/  IMAD.MOV.U32 R95, RZ, RZ, R45 ;  /* 0x000000ffff5f7224 */ /* 0x004fe200078e002d */
[----:B------:R-:W-:Y:S02]  /*3d70*/  SHF.R.U64 R94, R96, 0x10, R97 ;  /* 0x00000010605e7819 */ /* 0x000fe40000001261 */
[----:B------:R-:W-:Y:S01]  /*3d80*/  SHF.R.U32.HI R99, RZ, 0x10, R99 ;  /* 0x00000010ff637819 */ /* 0x000fe20000011663 */
[----:B------:R-:W-:Y:S01]  /*3d90*/  HADD2.F32 R98, -RZ, R98.H0_H0 ;  /* 0x20000062ff627230 */ /* 0x000fe20000004100 */
[----:B------:R-:W-:Y:S01]  /*3da0*/  SHF.R.U32.HI R97, RZ, 0x10, R97 ;  /* 0x00000010ff617819 */ /* 0x000fe20000011661 */
[--C-:B------:R-:W-:Y:S02]  /*3db0*/  HADD2.F32 R45, -RZ, R95.reuse.H1_H1 ;  /* 0x3000005fff2d7230 */ /* 0x100fe40000004100 */
[----:B------:R-:W-:Y:S02]  /*3dc0*/  HADD2.F32 R95, -RZ, R95.H0_H0 ;  /* 0x2000005fff5f7230 */ /* 0x000fe40000004100 */
[----:B------:R-:W-:-:S02]  /*3dd0*/  HADD2.F32 R94, -RZ, R94.H0_H0 ;  /* 0x2000005eff5e7230 */ /* 0x000fc40000004100 */
[-C--:B------:R-:W-:Y:S01]  /*3de0*/  FMUL.FTZ R96, R45, R98.reuse ;  /* 0x000000622d607220 */ /* 0x080fe20000410000 */
[----:B------:R-:W-:Y:S02]  /*3df0*/  HADD2.F32 R97, -RZ, R97.H0_H0 ;  /* 0x20000061ff617230 */ /* 0x000fe40000004100 */
[C---:B------:R-:W-:Y:S01]  /*3e00*/  FMUL.FTZ R98, R95.reuse, R98 ;  /* 0x000000625f627220 */ /* 0x040fe20000410000 */
[----:B------:R-:W-:-:S03]  /*3e10*/  FFMA.FTZ R96, R95, R94, -R96 ;  /* 0x0000005e5f607223 */ /* 0x000fc60000010860 */
[----:B------:R-:W-:Y:S01]  /*3e20*/  FFMA.FTZ R98, R45, R94, R98 ;  /* 0x0000005e2d627223 */ /* 0x000fe20000010062 */
[----:B------:R-:W-:Y:S01]  /*3e30*/  IMAD.MOV.U32 R45, RZ, RZ, R47 ;  /* 0x000000ffff2d7224 */ /* 0x000fe200078e002f */
[----:B------:R-:W-:Y:S01]  /*3e40*/  MOV R94, R44 ;  /* 0x0000002c005e7202 */ /* 0x000fe20000000f00 */
[----:B------:R-:W-:Y:S02]  /*3e50*/  HADD2.F32 R47, -RZ, R99.H0_H0 ;  /* 0x20000063ff2f7230 */ /* 0x000fe40000004100 */
[----:B------:R-:W-:Y:S01]  /*3e60*/  F2FP.F16.F32.PACK_AB R96, R98, R96 ;  /* 0x000000606260723e */ /* 0x000fe200000000ff */
[--C-:B------:R-:W-:Y:S02]  /*3e70*/  HADD2.F32 R44, -RZ, R45.reuse.H1_H1 ;  /* 0x3000002dff2c7230 */ /* 0x100fe40000004100 */
[----:B------:R-:W-:-:S03]  /*3e80*/  HADD2.F32 R45, -RZ, R45.H0_H0 ;  /* 0x2000002dff2d7230 */ /* 0x000fc60000004100 */
[CC--:B------:R-:W-:Y:S02]  /*3e90*/  FMUL.FTZ R95, R44.reuse, R47.reuse ;  /* 0x0000002f2c5f7220 */ /* 0x0c0fe40000410000 */
[C---:B------:R-:W-:Y:S02]  /*3ea0*/  FMUL.FTZ R47, R45.reuse, R47 ;  /* 0x0000002f2d2f7220 */ /* 0x040fe40000410000 */
[-C--:B------:R-:W-:Y:S01]  /*3eb0*/  FFMA.FTZ R45, R45, R97.reuse, -R95 ;  /* 0x000000612d2d7223 */ /* 0x080fe2000001085f */
[--C-:B------:R-:W-:Y:S02]  /*3ec0*/  HADD2.F32 R95, -RZ, R94.reuse.H1_H1 ;  /* 0x3000005eff5f7230 */ /* 0x100fe40000004100 */
[----:B------:R-:W-:Y:S01]  /*3ed0*/  FFMA.FTZ R44, R44, R97, R47 ;  /* 0x000000612c2c7223 */ /* 0x000fe2000001002f */
[----:B------:R-:W-:Y:S02]  /*3ee0*/  HADD2.F32 R47, -RZ, R171.H1_H1 ;  /* 0x300000abff2f7230 */ /* 0x000fe40000004100 */
[----:B------:R-:W-:-:S02]  /*3ef0*/  HADD2.F32 R97, -RZ, R94.H0_H0 ;  /* 0x2000005eff617230 */ /* 0x000fc40000004100 */
[----:B------:R-:W-:Y:S02]  /*3f00*/  HADD2.F32 R94, -RZ, R168.H0_H0 ;  /* 0x200000a8ff5e7230 */ /* 0x000fe40000004100 */
[-C--:B------:R-:W-:Y:S01]  /*3f10*/  FMUL.FTZ R99, R95, R47.reuse ;  /* 0x0000002f5f637220 */ /* 0x080fe20000410000 */
[----:B------:R-:W-:-:S03]  /*3f20*/  FMUL.FTZ R124, R97, R47 ;  /* 0x0000002f617c7220 */ /* 0x000fc60000410000 */
[-C--:B------:R-:W-:Y:S01]  /*3f30*/  FFMA.FTZ R47, R97, R94.reuse, -R99 ;  /* 0x0000005e612f7223 */ /* 0x080fe20000010863 */
[----:B------:R-:W-:Y:S02]  /*3f40*/  HADD2.F32 R97, -RZ, R172.H0_H0 ;  /* 0x200000acff617230 */ /* 0x000fe40000004100 */
[----:B------:R-:W-:Y:S01]  /*3f50*/  FFMA.FTZ R94, R95, R94, R124 ;  /* 0x0000005e5f5e7223 */ /* 0x000fe2000001007c */
[--C-:B------:R-:W-:Y:S02]  /*3f60*/  HADD2.F32 R95, -RZ, R46.reuse.H1_H1 ;  /* 0x3000002eff5f7230 */ /* 0x100fe40000004100 */
[----:B------:R-:W-:Y:S02]  /*3f70*/  HADD2.F32 R99, -RZ, R46.H0_H0 ;  /* 0x2000002eff637230 */ /* 0x000fe40000004100 */
[----:B------:R-:W-:Y:S02]  /*3f80*/  HADD2.F32 R46, -RZ, R168.H1_H1 ;  /* 0x300000a8ff2e7230 */ /* 0x000fe40000004100 */
[----:B------:R-:W-:Y:S01]  /*3f90*/  FMUL.FTZ R124, R95, R97 ;  /* 0x000000615f7c7220 */ /* 0x000fe20000410000 */
[----:B------:R-:W-:Y:S01]  /*3fa0*/  F2FP.F16.F32.PACK_AB R47, R94, R47 ;  /* 0x0000002f5e2f723e */ /* 0x000fe200000000ff */
[----:B------:R-:W-:-:S02]  /*3fb0*/  FMUL.FTZ R97, R99, R97 ;  /* 0x0000006163617220 */ /* 0x000fc40000410000 */
[-C--:B------:R-:W-:Y:S02]  /*3fc0*/  FFMA.FTZ R124, R99, R46.reuse, -R124 ;  /* 0x0000002e637c7223 */ /* 0x080fe4000001087c */
[----:B------:R-:W-:Y:S01]  /*3fd0*/  FFMA.FTZ R97, R95, R46, R97 ;  /* 0x0000002e5f617223 */ /* 0x000fe20000010061 */
[----:B------:R-:W-:Y:S01]  /*3fe0*/  F2FP.F16.F32.PACK_AB R46, R44, R45 ;  /* 0x0000002d2c2e723e */ /* 0x000fe200000000ff */
[----:B------:R-:W-:Y:S02]  /*3ff0*/  IMAD.MOV.U32 R44, RZ, RZ, R47 ;  /* 0x000000ffff2c7224 */ /* 0x000fe400078e002f */
[----:B------:R-:W-:Y:S01]  /*4000*/  IMAD.MOV.U32 R45, RZ, RZ, R96 ;  /* 0x000000ffff2d7224 */ /* 0x000fe200078e0060 */
[----:B------:R-:W-:Y:S02]  /*4010*/  F2FP.F16.F32.PACK_AB R97, R97, R124 ;  /* 0x0000007c6161723e */ /* 0x000fe400000000ff */
[----:B------:R-:W-:-:S03]  /*4020*/  MOV R47, R46 ;  /* 0x0000002e002f7202 */ /* 0x000fc60000000f00 */
[----:B------:R-:W-:-:S07]  /*4030*/  IMAD.MOV.U32 R46, RZ, RZ, R97 ;  /* 0x000000ffff2e7224 */ /* 0x000fce00078e0061 */
.L_x_4088:
[----:B------:R-:W-:Y:S05]  /*4040*/  BSYNC B3 ;  /* 0x0000000000037941 */ /* 0x000fea0003800000 */
.L_x_4087:
[----:B--2---:R2:W-:Y:S02]  /*4050*/  STG.E.128 desc[UR60][R50.64+0x40], R44 ;  /* 0x0000402c32007986 */ /* 0x0045e4000c101d3c */
.L_x_4086:
[----:B------:R-:W-:Y:S05]  /*4060*/  BSYNC B2 ;  /* 0x0000000000027941 */ /* 0x000fea0003800000 */
.L_x_4085:
        /* <DEDUP_REMOVED lines=9> */
[----:B------:R-:W-:Y:S02]  /*4100*/  SHF.R.U64 R90, R90, 0x10, R91 ;  /* 0x000000105a5a7819 */ /* 0x000fe4000000125b */
[----:B------:R-:W-:Y:S01]  /*4110*/  SHF.R.U32.HI R88, RZ, 0x10, R89 ;  /* 0x00000010ff587819 */ /* 0x000fe20000011659 */
[----:B------:R-:W-:Y:S01]  /*4120*/  IMAD.MOV.U32 R89, RZ, RZ, R45 ;  /* 0x000000ffff597224 */ /* 0x000fe200078e002d */
[----:B------:R-:W-:Y:S01]  /*4130*/  SHF.R.U32.HI R91, RZ, 0x10, R91 ;  /* 0x00000010ff5b7819 */ /* 0x000fe2000001165b */
[----:B------:R-:W-:Y:S02]  /*4140*/  IMAD.MOV.U32 R45, RZ, RZ, R46 ;  /* 0x000000ffff2d7224 */ /* 0x000fe400078e002e */
[----:B------:R-:W-:Y:S02]  /*4150*/  HADD2.F32 R97, -RZ, R90.H0_H0 ;  /* 0x2000005aff617230 */ /* 0x000fe40000004100 */
[----:B------:R-:W-:-:S02]  /*4160*/  HADD2.F32 R46, -RZ, R91.H0_H0 ;  /* 0x2000005bff2e7230 */ /* 0x000fc40000004100 */
[--C-:B------:R-:W-:Y:S02]  /*4170*/  HADD2.F32 R91, -RZ, R89.reuse.H1_H1 ;  /* 0x30000059ff5b7230 */ /* 0x100fe40000004100 */
[----:B------:R-:W-:Y:S02]  /*4180*/  HADD2.F32 R96, -RZ, R89.H0_H0 ;  /* 0x20000059ff607230 */ /* 0x000fe40000004100 */
[----:B------:R-:W-:Y:S02]  /*4190*/  HADD2.F32 R90, -RZ, R47.H1_H1 ;  /* 0x3000002fff5a7230 */ /* 0x000fe40000004100 */
[-C--:B------:R-:W-:Y:S01]  /*41a0*/  FMUL.FTZ R47, R91, R97.reuse ;  /* 0x000000615b2f7220 */ /* 0x080fe20000410000 */
[----:B------:R-:W-:Y:S02]  /*41b0*/  HADD2.F32 R94, -RZ, R94.H0_H0 ;  /* 0x2000005eff5e7230 */ /* 0x000fe40000004100 */
[----:B------:R-:W-:Y:S01]  /*41c0*/  FMUL.FTZ R98, R96, R97 ;  /* 0x0000006160627220 */ /* 0x000fe20000410000 */
[----:B------:R-:W-:-:S02]  /*41d0*/  HADD2.F32 R89, -RZ, R88.H0_H0 ;  /* 0x20000058ff597230 */ /* 0x000fc40000004100 */
[-C--:B------:R-:W-:Y:S01]  /*41e0*/  FMUL.FTZ R88, R90, R46.reuse ;  /* 0x0000002e5a587220 */ /* 0x080fe20000410000 */
[----:B------:R-:W-:Y:S01]  /*41f0*/  FMUL.FTZ R97, R95, R46 ;  /* 0x0000002e5f617220 */ /* 0x000fe20000410000 */
[-C--:B------:R-:W-:Y:S01]  /*4200*/  FFMA.FTZ R46, R96, R94.reuse, -R47 ;  /* 0x0000005e602e7223 */ /* 0x080fe2000001082f */
[----:B------:R-:W-:Y:S01]  /*4210*/  FFMA.FTZ R47, R91, R94, R98 ;  /* 0x0000005e5b2f7223 */ /* 0x000fe20000010062 */
[-C--:B------:R-:W-:Y:S01]  /*4220*/  FFMA.FTZ R88, R95, R89.reuse, -R88 ;  /* 0x000000595f587223 */ /* 0x080fe20000010858 */
[----:B------:R-:W-:Y:S01]  /*4230*/  FFMA.FTZ R90, R90, R89, R97 ;  /* 0x000000595a5a7223 */ /* 0x000fe20000010061 */
[----:B------:R-:W-:Y:S02]  /*4240*/  HADD2.F32 R91, -RZ, R170.H1_H1 ;  /* 0x300000aaff5b7230 */ /* 0x000fe40000004100 */
[--C-:B------:R-:W-:Y:S01]  /*4250*/  HADD2.F32 R95, -RZ, R44.reuse.H1_H1 ;  /* 0x3000002cff5f7230 */ /* 0x100fe20000004100 */
[----:B------:R-:W-:Y:S01]  /*4260*/  F2FP.F16.F32.PACK_AB R46, R47, R46 ;  /* 0x0000002e2f2e723e */ /* 0x000fe200000000ff */
[----:B------:R-:W-:Y:S01]  /*4270*/  HADD2.F32 R96, -RZ, R44.H0_H0 ;  /* 0x2000002cff607230 */ /* 0x000fe20000004100 */
[----:B------:R-:W-:Y:S01]  /*4280*/  F2FP.F16.F32.PACK_AB R88, R90, R88 ;  /* 0x000000585a58723e */ /* 0x000fe200000000ff */
[----:B------:R-:W-:-:S02]  /*4290*/  HADD2.F32 R89, -RZ, R171.H0_H0 ;  /* 0x200000abff597230 */ /* 0x000fc40000004100 */
[--C-:B------:R-:W-:Y:S02]  /*42a0*/  HADD2.F32 R44, -RZ, R45.reuse.H1_H1 ;  /* 0x3000002dff2c7230 */ /* 0x100fe40000004100 */
[-C--:B------:R-:W-:Y:S01]  /*42b0*/  FMUL.FTZ R99, R96, R91.reuse ;  /* 0x0000005b60637220 */ /* 0x080fe20000410000 */
[----:B------:R-:W-:Y:S02]  /*42c0*/  HADD2.F32 R98, -RZ, R45.H0_H0 ;  /* 0x2000002dff627230 */ /* 0x000fe40000004100 */
[----:B------:R-:W-:Y:S01]  /*42d0*/  FMUL.FTZ R45, R95, R91 ;  /* 0x0000005b5f2d7220 */ /* 0x000fe20000410000 */
[--C-:B------:R-:W-:Y:S02]  /*42e0*/  HADD2.F32 R94, -RZ, R167.reuse.H0_H0 ;  /* 0x200000a7ff5e7230 */ /* 0x100fe40000004100 */
[-C--:B------:R-:W-:Y:S01]  /*42f0*/  FMUL.FTZ R91, R44, R89.reuse ;  /* 0x000000592c5b7220 */ /* 0x080fe20000410000 */
[----:B------:R-:W-:Y:S02]  /*4300*/  HADD2.F32 R97, -RZ, R167.H1_H1 ;  /* 0x300000a7ff617230 */ /* 0x000fe40000004100 */
[----:B------:R-:W-:Y:S01]  /*4310*/  FMUL.FTZ R89, R98, R89 ;  /* 0x0000005962597220 */ /* 0x000fe20000410000 */
[----:B------:R-:W-:-:S02]  /*4320*/  IMAD.MOV.U32 R47, RZ, RZ, R88 ;  /* 0x000000ffff2f7224 */ /* 0x000fc400078e0058 */
[-C--:B------:R-:W-:Y:S01]  /*4330*/  FFMA.FTZ R45, R96, R94.reuse, -R45 ;  /* 0x0000005e602d7223 */ /* 0x080fe2000001082d */
[----:B------:R-:W-:Y:S01]  /*4340*/  FFMA.FTZ R99, R95, R94, R99 ;  /* 0x0000005e5f637223 */ /* 0x000fe20000010063 */
[-C--:B------:R-:W-:Y:S01]  /*4350*/  FFMA.FTZ R91, R98, R97.reuse, -R91 ;  /* 0x00000061625b7223 */ /* 0x080fe2000001085b */
[----:B------:R-:W-:-:S03]  /*4360*/  FFMA.FTZ R89, R44, R97, R89 ;  /* 0x000000612c597223 */ /* 0x000fc60000010059 */
[----:B------:R-:W-:Y:S02]  /*4370*/  F2FP.F16.F32.PACK_AB R45, R99, R45 ;  /* 0x0000002d632d723e */ /* 0x000fe400000000ff */
[----:B------:R-:W-:Y:S02]  /*4380*/  F2FP.F16.F32.PACK_AB R89, R89, R91 ;  /* 0x0000005b5959723e */ /* 0x000fe400000000ff */
[----:B------:R-:W-:Y:S01]  /*4390*/  MOV R44, R45 ;  /* 0x0000002d002c7202 */ /* 0x000fe20000000f00 */
[----:B------:R-:W-:Y:S02]  /*43a0*/  IMAD.MOV.U32 R45, RZ, RZ, R46 ;  /* 0x000000ffff2d7224 */ /* 0x000fe400078e002e */
[----:B------:R-:W-:-:S07]  /*43b0*/  IMAD.MOV.U32 R46, RZ, RZ, R89 ;  /* 0x000000ffff2e7224 */ /* 0x000fce00078e0059 */
.L_x_4092:
[----:B------:R-:W-:Y:S05]  /*43c0*/  BSYNC B3 ;  /* 0x0000000000037941 */ /* 0x000fea0003800000 */
.L_x_4091:
[----:B--2---:R3:W-:Y:S02]  /*43d0*/  STG.E.128 desc[UR60][R50.64+0x80], R44 ;  /* 0x0000802c32007986 */ /* 0x0047e4000c101d3c */
.L_x_4090:
[----:B------:R-:W-:Y:S05]  /*43e0*/  BSYNC B2 ;  /* 0x0000000000027941 */ /* 0x000fea0003800000 */
.L_x_4089:
[----:B------:R-:W-:Y:S01]  /*43f0*/  ISETP.NE.AND P3, PT, R37, RZ, PT ;  /* 0x000000ff2500720c */ /* 0x000fe20003f65270 */
[----:B------:R-:W-:-:S12]  /*4400*/  BSSY B2, `(.L_x_4093) ;  /* 0x0000036000027945 */ /* 0x000fd80003800000 */
[----:B------:R-:W-:Y:S05]  /*4410*/  @!P3 BRA `(.L_x_4094) ;  /* 0x0000000000d0b947 */ /* 0x000fea0003800000 */
[----:B-123--:R1:W2:Y:S01]  /*4420*/  LDS.128 R44, [R42+0x24800] ;  /* 0x024800002a2c7984 */ /* 0x00e2a20000000c00 */
[----:B------:R-:W-:Y:S01]  /*4430*/  ISETP.GE.AND P3, PT, R209, R126, PT ;  /* 0x0000007ed100720c */ /* 0x000fe20003f66270 */
[----:B------:R-:W-:-:S12]  /*4440*/  BSSY B3, `(.L_x_4095) ;  /* 0x0000030000037945 */ /* 0x000fd80003800000 */
[----:B-1----:R-:W-:Y:S05]  /*4450*/  @P3 BRA `(.L_x_4096) ;  /* 0x0000000000b83947 */ /* 0x002fea0003800000 */
[----:B------:R-:W-:Y:S01]  /*4460*/  SHF.R.U64 R88, R84, 0x10, R85 ;  /* 0x0000001054587819 */ /* 0x000fe20000001255 */
[----:B--2---:R-:W-:Y:S01]  /*4470*/  HADD2.F32 R89, -RZ, R47.H0_H0 ;  /* 0x2000002fff597230 */ /* 0x004fe20000004100 */
[----:B------:R-:W-:Y:S02]  /*4480*/  SHF.R.U64 R86, R86, 0x10, R87 ;  /* 0x0000001056567819 */ /* 0x000fe40000001257 */
[----:B------:R-:W-:Y:S01]  /*4490*/  SHF.R.U32.HI R84, RZ, 0x10, R85 ;  /* 0x00000010ff547819 */ /* 0x000fe20000011655 */
[----:B------:R-:W-:Y:S01]  /*44a0*/  HADD2.F32 R88, -RZ, R88.H0_H0 ;  /* 0x20000058ff587230 */ /* 0x000fe20000004100 */
[----:B------:R-:W-:Y:S01]  /*44b0*/  SHF.R.U32.HI R87, RZ, 0x10, R87 ;  /* 0x00000010ff577819 */ /* 0x000fe20000011657 */
[----:B------:R-:W-:Y:S01]  /*44c0*/  HADD2.F32 R91, -RZ, R86.H0_H0 ;  /* 0x20000056ff5b7230 */ /* 0x000fe20000004100 */
[----:B------:R-:W-:Y:S01]  /*44d0*/  MOV R85, R45 ;  /* 0x0000002d00557202 */ /* 0x000fe20000000f00 */
[----:B------:R-:W-:Y:S02]  /*44e0*/  IMAD.MOV.U32 R45, RZ, RZ, R46 ;  /* 0x000000ffff2d7224 */ /* 0x000fe400078e002e */
[----:B------:R-:W-:-:S02]  /*44f0*/  HADD2.F32 R46, -RZ, R87.H0_H0 ;  /* 0x20000057ff2e7230 */ /* 0x000fc40000004100 */
[--C-:B------:R-:W-:Y:S02]  /*4500*/  HADD2.F32 R87, -RZ, R85.reuse.H1_H1 ;  /* 0x30000055ff577230 */ /* 0x100fe40000004100 */
[----:B------:R-:W-:Y:S02]  /*4510*/  HADD2.F32 R90, -RZ, R85.H0_H0 ;  /* 0x20000055ff5a7230 */ /* 0x000fe40000004100 */
[----:B------:R-:W-:Y:S02]  /*4520*/  HADD2.F32 R86, -RZ, R47.H1_H1 ;  /* 0x3000002fff567230 */ /* 0x000fe40000004100 */
[-C--:B------:R-:W-:Y:S01]  /*4530*/  FMUL.FTZ R47, R87, R91.reuse ;  /* 0x0000005b572f7220 */ /* 0x080fe20000410000 */
[----:B------:R-:W-:Y:S02]  /*4540*/  HADD2.F32 R85, -RZ, R84.H0_H0 ;  /* 0x20000054ff557230 */ /* 0x000fe40000004100 */
[----:B------:R-:W-:Y:S01]  /*4550*/  FMUL.FTZ R94, R90, R91 ;  /* 0x0000005b5a5e7220 */ /* 0x000fe20000410000 */
[-C--:B------:R-:W-:Y:S01]  /*4560*/  FMUL.FTZ R91, R89, R46.reuse ;  /* 0x0000002e595b7220 */ /* 0x080fe20000410000 */
[----:B------:R-:W-:Y:S01]  /*4570*/  FMUL.FTZ R84, R86, R46 ;  /* 0x0000002e56547220 */ /* 0x000fe20000410000 */
[-C--:B------:R-:W-:Y:S01]  /*4580*/  FFMA.FTZ R46, R90, R88.reuse, -R47 ;  /* 0x000000585a2e7223 */ /* 0x080fe2000001082f */
[----:B------:R-:W-:Y:S01]  /*4590*/  FFMA.FTZ R47, R87, R88, R94 ;  /* 0x00000058572f7223 */ /* 0x000fe2000001005e */
[----:B------:R-:W-:-:S02]  /*45a0*/  HADD2.F32 R87, -RZ, R169.H1_H1 ;  /* 0x300000a9ff577230 */ /* 0x000fc40000004100 */
[-C--:B------:R-:W-:Y:S01]  /*45b0*/  FFMA.FTZ R84, R89, R85.reuse, -R84 ;  /* 0x0000005559547223 */ /* 0x080fe20000010854 */
[--C-:B------:R-:W-:Y:S02]  /*45c0*/  HADD2.F32 R89, -RZ, R44.reuse.H1_H1 ;  /* 0x3000002cff597230 */ /* 0x100fe40000004100 */
[----:B------:R-:W-:Y:S01]  /*45d0*/  FFMA.FTZ R86, R86, R85, R91 ;  /* 0x0000005556567223 */ /* 0x000fe2000001005b */
[----:B------:R-:W-:Y:S01]  /*45e0*/  HADD2.F32 R90, -RZ, R44.H0_H0 ;  /* 0x2000002cff5a7230 */ /* 0x000fe20000004100 */
[----:B------:R-:W-:Y:S01]  /*45f0*/  F2FP.F16.F32.PACK_AB R46, R47, R46 ;  /* 0x0000002e2f2e723e */ /* 0x000fe200000000ff */
[----:B------:R-:W-:Y:S02]  /*4600*/  HADD2.F32 R85, -RZ, R170.H0_H0 ;  /* 0x200000aaff557230 */ /* 0x000fe40000004100 */
[--C-:B------:R-:W-:Y:S02]  /*4610*/  HADD2.F32 R44, -RZ, R45.reuse.H1_H1 ;  /* 0x3000002dff2c7230 */ /* 0x100fe40000004100 */
[----:B------:R-:W-:Y:S01]  /*4620*/  FMUL.FTZ R95, R90, R87 ;  /* 0x000000575a5f7220 */ /* 0x000fe20000410000 */
[----:B------:R-:W-:-:S02]  /*4630*/  HADD2.F32 R94, -RZ, R45.H0_H0 ;  /* 0x2000002dff5e7230 */ /* 0x000fc40000004100 */
[C---:B------:R-:W-:Y:S01]  /*4640*/  FMUL.FTZ R45, R89.reuse, R87 ;  /* 0x00000057592d7220 */ /* 0x040fe20000410000 */
[--C-:B------:R-:W-:Y:S02]  /*4650*/  HADD2.F32 R88, -RZ, R166.reuse.H1_H1 ;  /* 0x300000a6ff587230 */ /* 0x100fe40000004100 */
        /* <DEDUP_REMOVED lines=8> */
[----:B------:R-:W-:-:S02]  /*46e0*/  IMAD.MOV.U32 R47, RZ, RZ, R84 ;  /* 0x000000ffff2f7224 */ /* 0x000fc400078e0054 */
[----:B------:R-:W-:Y:S02]  /*46f0*/  F2FP.F16.F32.PACK_AB R45, R95, R45 ;  /* 0x0000002d5f2d723e */ /* 0x000fe400000000ff */
[----:B------:R-:W-:-:S03]  /*4700*/  F2FP.F16.F32.PACK_AB R85, R85, R87 ;  /* 0x000000575555723e */ /* 0x000fc600000000ff */
[----:B------:R-:W-:Y:S02]  /*4710*/  IMAD.MOV.U32 R44, RZ, RZ, R45 ;  /* 0x000000ffff2c7224 */ /* 0x000fe400078e002d */
[----:B------:R-:W-:Y:S01]  /*4720*/  IMAD.MOV.U32 R45, RZ, RZ, R46 ;  /* 0x000000ffff2d7224 */ /* 0x000fe200078e002e */
[----:B------:R-:W-:-:S07]  /*4730*/  MOV R46, R85 ;  /* 0x00000055002e7202 */ /* 0x000fce0000000f00 */
.L_x_4096:
[----:B------:R-:W-:Y:S05]  /*4740*/  BSYNC B3 ;  /* 0x0000000000037941 */ /* 0x000fea0003800000 */
.L_x_4095:
[----:B--2---:R4:W-:Y:S02]  /*4750*/  STG.E.128 desc[UR60][R50.64+0xc0], R44 ;  /* 0x0000c02c32007986 */ /* 0x0049e4000c101d3c */
.L_x_4094:
[----:B------:R-:W-:Y:S05]  /*4760*/  BSYNC B2 ;  /* 0x0000000000027941 */ /* 0x000fea0003800000 */
.L_x_4093:
        /* <DEDUP_REMOVED lines=15> */
[----:B------:R-:W-:Y:S02]  /*4860*/  HADD2.F32 R85, -RZ, R47.H1_H1 ;  /* 0x3000002fff557230 */ /* 0x000fe40000004100 */
[----:B------:R-:W-:Y:S01]  /*4870*/  FMUL.FTZ R87, R45, R82 ;  /* 0x000000522d577220 */ /* 0x000fe20000410000 */
[----:B------:R-:W-:-:S02]  /*4880*/  HADD2.F32 R86, -RZ, R81.H0_H0 ;  /* 0x20000051ff567230 */ /* 0x000fc40000004100 */
[C---:B------:R-:W-:Y:S01]  /*4890*/  FMUL.FTZ R81, R84.reuse, R82 ;  /* 0x0000005254517220 */ /* 0x040fe20000410000 */
[----:B------:R-:W-:Y:S02]  /*48a0*/  HADD2.F32 R80, -RZ, R80.H0_H0 ;  /* 0x20000050ff507230 */ /* 0x000fe40000004100 */
[-C--:B------:R-:W-:Y:S01]  /*48b0*/  FMUL.FTZ R82, R85, R83.reuse ;  /* 0x0000005355527220 */ /* 0x080fe20000410000 */
[----:B------:R-:W-:Y:S02]  /*48c0*/  HADD2.F32 R47, -RZ, R47.H0_H0 ;  /* 0x2000002fff2f7230 */ /* 0x000fe40000004100 */
[-C--:B------:R-:W-:Y:S01]  /*48d0*/  FFMA.FTZ R81, R45, R80.reuse, -R81 ;  /* 0x000000502d517223 */ /* 0x080fe20000010851 */
[----:B------:R-:W-:Y:S02]  /*48e0*/  FFMA.FTZ R87, R84, R80, R87 ;  /* 0x0000005054577223 */ /* 0x000fe40000010057 */
[C---:B------:R-:W-:Y:S01]  /*48f0*/  FMUL.FTZ R83, R47.reuse, R83 ;  /* 0x000000532f537220 */ /* 0x040fe20000410000 */
[----:B------:R-:W-:Y:S01]  /*4900*/  FFMA.FTZ R82, R47, R86, -R82 ;  /* 0x000000562f527223 */ /* 0x000fe20000010852 */
[----:B------:R-:W-:-:S02]  /*4910*/  HADD2.F32 R45, -RZ, R164.H1_H1 ;  /* 0x300000a4ff2d7230 */ /* 0x000fc40000004100 */
[----:B------:R-:W-:Y:S02]  /*4920*/  HADD2.F32 R47, -RZ, R163.H1_H1 ;  /* 0x300000a3ff2f7230 */ /* 0x000fe40000004100 */
[----:B------:R-:W-:Y:S01]  /*4930*/  FFMA.FTZ R83, R85, R86, R83 ;  /* 0x0000005655537223 */ /* 0x000fe20000010053 */
[----:B------:R-:W-:Y:S01]  /*4940*/  HADD2.F32 R84, -RZ, R46.H1_H1 ;  /* 0x3000002eff547230 */ /* 0x000fe20000004100 */
[----:B------:R-:W-:Y:S01]  /*4950*/  F2FP.F16.F32.PACK_AB R81, R87, R81 ;  /* 0x000000515751723e */ /* 0x000fe200000000ff */
[----:B------:R-:W-:Y:S02]  /*4960*/  HADD2.F32 R164, -RZ, R164.H0_H0 ;  /* 0x200000a4ffa47230 */ /* 0x000fe40000004100 */
[----:B------:R-:W-:Y:S02]  /*4970*/  HADD2.F32 R80, -RZ, R44.H1_H1 ;  /* 0x3000002cff507230 */ /* 0x000fe40000004100 */
[----:B------:R-:W-:Y:S01]  /*4980*/  FMUL.FTZ R86, R84, R47 ;  /* 0x0000002f54567220 */ /* 0x000fe20000410000 */
[----:B------:R-:W-:Y:S01]  /*4990*/  HADD2.F32 R46, -RZ, R46.H0_H0 ;  /* 0x2000002eff2e7230 */ /* 0x000fe20000004100 */
[----:B------:R-:W-:Y:S01]  /*49a0*/  F2FP.F16.F32.PACK_AB R82, R83, R82 ;  /* 0x000000525352723e */ /* 0x000fe200000000ff */
[----:B------:R-:W-:-:S02]  /*49b0*/  HADD2.F32 R44, -RZ, R44.H0_H0 ;  /* 0x2000002cff2c7230 */ /* 0x000fc40000004100 */
[-C--:B------:R-:W-:Y:S01]  /*49c0*/  FMUL.FTZ R85, R80, R164.reuse ;  /* 0x000000a450557220 */ /* 0x080fe20000410000 */
[----:B------:R-:W-:Y:S02]  /*49d0*/  HADD2.F32 R163, -RZ, R163.H0_H0 ;  /* 0x200000a3ffa37230 */ /* 0x000fe40000004100 */
[----:B------:R-:W-:Y:S01]  /*49e0*/  FMUL.FTZ R47, R46, R47 ;  /* 0x0000002f2e2f7220 */ /* 0x000fe20000410000 */
[C---:B------:R-:W-:Y:S01]  /*49f0*/  FMUL.FTZ R164, R44.reuse, R164 ;  /* 0x000000a42ca47220 */ /* 0x040fe20000410000 */
[----:B------:R-:W-:Y:S01]  /*4a00*/  FFMA.FTZ R85, R44, R45, -R85 ;  /* 0x0000002d2c557223 */ /* 0x000fe20000010855 */
[-C--:B------:R-:W-:Y:S01]  /*4a10*/  FFMA.FTZ R86, R46, R163.reuse, -R86 ;  /* 0x000000a32e567223 */ /* 0x080fe20000010856 */
[----:B------:R-:W-:Y:S01]  /*4a20*/  FFMA.FTZ R47, R84, R163, R47 ;  /* 0x000000a3542f7223 */ /* 0x000fe2000001002f */
[----:B------:R-:W-:Y:S01]  /*4a30*/  FFMA.FTZ R164, R80, R45, R164 ;  /* 0x0000002d50a47223 */ /* 0x000fe200000100a4 */
[----:B------:R-:W-:-:S03]  /*4a40*/  IMAD.MOV.U32 R45, RZ, RZ, R81 ;  /* 0x000000ffff2d7224 */ /* 0x000fc600078e0051 */
[----:B------:R-:W-:Y:S01]  /*4a50*/  F2FP.F16.F32.PACK_AB R46, R47, R86 ;  /* 0x000000562f2e723e */ /* 0x000fe200000000ff */
[----:B------:R-:W-:Y:S01]  /*4a60*/  IMAD.MOV.U32 R47, RZ, RZ, R82 ;  /* 0x000000ffff2f7224 */ /* 0x000fe200078e0052 */
[----:B------:R-:W-:-:S07]  /*4a70*/  F2FP.F16.F32.PACK_AB R44, R164, R85 ;  /* 0x00000055a42c723e */ /* 0x000fce00000000ff */
.L_x_4100:
[----:B------:R-:W-:Y:S05]  /*4a80*/  BSYNC B3 ;  /* 0x0000000000037941 */ /* 0x000fea0003800000 */
.L_x_4099:
[----:B--2---:R1:W-:Y:S02]  /*4a90*/  STG.E.128 desc[UR60][R50.64+0x100], R44 ;  /* 0x0001002c32007986 */ /* 0x0043e4000c101d3c */
.L_x_4098:
[----:B------:R-:W-:Y:S05]  /*4aa0*/  BSYNC B2 ;  /* 0x0000000000027941 */ /* 0x000fea0003800000 */
.L_x_4097:
        /* <DEDUP_REMOVED lines=18> */
[C---:B------:R-:W-:Y:S01]  /*4bd0*/  FMUL.FTZ R77, R80.reuse, R78 ;  /* 0x0000004e504d7220 */ /* 0x040fe20000410000 */
[----:B------:R-:W-:Y:S02]  /*4be0*/  HADD2.F32 R76, -RZ, R76.H0_H0 ;  /* 0x2000004cff4c7230 */ /* 0x000fe40000004100 */
[-C--:B------:R-:W-:Y:S01]  /*4bf0*/  FMUL.FTZ R78, R81, R79.reuse ;  /* 0x0000004f514e7220 */ /* 0x080fe20000410000 */
[----:B------:R-:W-:Y:S02]  /*4c00*/  FMUL.FTZ R79, R47, R79 ;  /* 0x0000004f2f4f7220 */ /* 0x000fe40000410000 */
[----:B------:R-:W-:Y:S01]  /*4c10*/  FFMA.FTZ R77, R45, R76, -R77 ;  /* 0x0000004c2d4d7223 */ /* 0x000fe2000001084d */
[----:B------:R-:W-:Y:S01]  /*4c20*/  FFMA.FTZ R78, R47, R82, -R78 ;  /* 0x000000522f4e7223 */ /* 0x000fe2000001084e */
[----:B------:R-:W-:Y:S01]  /*4c30*/  FFMA.FTZ R76, R80, R76, R83 ;  /* 0x0000004c504c7223 */ /* 0x000fe20000010053 */
[----:B------:R-:W-:Y:S01]  /*4c40*/  FFMA.FTZ R79, R81, R82, R79 ;  /* 0x00000052514f7223 */ /* 0x000fe2000001004f */
[----:B------:R-:W-:-:S02]  /*4c50*/  HADD2.F32 R47, -RZ, R162.H0_H0 ;  /* 0x200000a2ff2f7230 */ /* 0x000fc40000004100 */
[----:B------:R-:W-:Y:S02]  /*4c60*/  HADD2.F32 R162, -RZ, R162.H1_H1 ;  /* 0x300000a2ffa27230 */ /* 0x000fe40000004100 */
[----:B------:R-:W-:Y:S02]  /*4c70*/  HADD2.F32 R80, -RZ, R44.H1_H1 ;  /* 0x3000002cff507230 */ /* 0x000fe40000004100 */
[----:B------:R-:W-:Y:S02]  /*4c80*/  HADD2.F32 R81, -RZ, R46.H1_H1 ;  /* 0x3000002eff517230 */ /* 0x000fe40000004100 */
[----:B------:R-:W-:Y:S02]  /*4c90*/  HADD2.F32 R44, -RZ, R44.H0_H0 ;  /* 0x2000002cff2c7230 */ /* 0x000fe40000004100 */
[----:B------:R-:W-:Y:S01]  /*4ca0*/  FMUL.FTZ R85, R80, R47 ;  /* 0x0000002f50557220 */ /* 0x000fe20000410000 */
[----:B------:R-:W-:Y:S02]  /*4cb0*/  HADD2.F32 R83, -RZ, R46.H0_H0 ;  /* 0x2000002eff537230 */ /* 0x000fe40000004100 */
[----:B------:R-:W-:Y:S01]  /*4cc0*/  FMUL.FTZ R82, R81, R162 ;  /* 0x000000a251527220 */ /* 0x000fe20000410000 */
[----:B------:R-:W-:-:S02]  /*4cd0*/  HADD2.F32 R45, -RZ, R161.H0_H0 ;  /* 0x200000a1ff2d7230 */ /* 0x000fc40000004100 */
[C---:B------:R-:W-:Y:S01]  /*4ce0*/  FMUL.FTZ R47, R44.reuse, R47 ;  /* 0x0000002f2c2f7220 */ /* 0x040fe20000410000 */
[----:B------:R-:W-:Y:S02]  /*4cf0*/  HADD2.F32 R46, -RZ, R161.H1_H1 ;  /* 0x300000a1ff2e7230 */ /* 0x000fe40000004100 */
[C---:B------:R-:W-:Y:S01]  /*4d00*/  FMUL.FTZ R162, R83.reuse, R162 ;  /* 0x000000a253a27220 */ /* 0x040fe20000410000 */
        /* <DEDUP_REMOVED lines=8> */
.L_x_4102:
[----:B------:R-:W-:Y:S05]  /*4d90*/  BSYNC B2 ;  /* 0x0000000000027941 */ /* 0x000fea0003800000 */
.L_x_4101:
[----:B--2---:R1:W-:Y:S02]  /*4da0*/  STG.E.128 desc[UR60][R50.64+0x140], R44 ;  /* 0x0001402c32007986 */ /* 0x0043e4000c101d3c */
.L_x_4080:
[----:B------:R-:W-:Y:S05]  /*4db0*/  BSYNC B1 ;  /* 0x0000000000017941 */ /* 0x000fea0003800000 */
.L_x_4079:
        /* <DEDUP_REMOVED lines=28> */
[----:B------:R-:W-:-:S02]  /*4f80*/  HADD2.F32 R51, -RZ, R44.H1_H1 ;  /* 0x3000002cff337230 */ /* 0x000fc40000004100 */
[--C-:B------:R-:W-:Y:S01]  /*4f90*/  HADD2.F32 R75, -RZ, R165.reuse.H0_H0 ;  /* 0x200000a5ff4b7230 */ /* 0x100fe20000004100 */
[----:B------:R-:W-:Y:S01]  /*4fa0*/  F2FP.F16.F32.PACK_AB R45, R50, R45 ;  /* 0x0000002d322d723e */ /* 0x000fe200000000ff */
[----:B------:R-:W-:Y:S01]  /*4fb0*/  HADD2.F32 R44, -RZ, R44.H0_H0 ;  /* 0x2000002cff2c7230 */ /* 0x000fe20000004100 */
[----:B------:R-:W-:Y:S01]  /*4fc0*/  F2FP.F16.F32.PACK_AB R47, R72, R47 ;  /* 0x0000002f482f723e */ /* 0x000fe200000000ff */
[--C-:B------:R-:W-:Y:S02]  /*4fd0*/  HADD2.F32 R73, -RZ, R46.reuse.H1_H1 ;  /* 0x3000002eff497230 */ /* 0x100fe40000004100 */
[-C--:B------:R-:W-:Y:S01]  /*4fe0*/  FMUL.FTZ R77, R51, R75.reuse ;  /* 0x0000004b334d7220 */ /* 0x080fe20000410000 */
[----:B------:R-:W-:Y:S02]  /*4ff0*/  HADD2.F32 R165, -RZ, R165.H1_H1 ;  /* 0x300000a5ffa57230 */ /* 0x000fe40000004100 */
[----:B------:R-:W-:Y:S01]  /*5000*/  FMUL.FTZ R76, R44, R75 ;  /* 0x0000004b2c4c7220 */ /* 0x000fe20000410000 */
[----:B------:R-:W-:-:S02]  /*5010*/  HADD2.F32 R46, -RZ, R46.H0_H0 ;  /* 0x2000002eff2e7230 */ /* 0x000fc40000004100 */
[--C-:B------:R-:W-:Y:S02]  /*5020*/  HADD2.F32 R74, -RZ, R159.reuse.H1_H1 ;  /* 0x3000009fff4a7230 */ /* 0x100fe40000004100 */
[-C--:B------:R-:W-:Y:S01]  /*5030*/  FMUL.FTZ R75, R73, R165.reuse ;  /* 0x000000a5494b7220 */ /* 0x080fe20000410000 */
        /* <DEDUP_REMOVED lines=8> */
.L_x_4107:
[----:B------:R-:W-:Y:S05]  /*50c0*/  BSYNC B2 ;  /* 0x0000000000027941 */ /* 0x000fea0003800000 */
.L_x_4106:
[----:B--2---:R1:W-:Y:S02]  /*50d0*/  STG.E.128 desc[UR60][R48.64], R44 ;  /* 0x0000002c30007986 */ /* 0x0043e4000c101d3c */
.L_x_4105:
[----:B------:R-:W-:Y:S05]  /*50e0*/  BSYNC B1 ;  /* 0x0000000000017941 */ /* 0x000fea0003800000 */
.L_x_4104:
[----:B------:R-:W-:Y:S01]  /*50f0*/  ISETP.NE.AND P3, PT, R35, RZ, PT ;  /* 0x000000ff2300720c */ /* 0x000fe20003f65270 */
[----:B------:R-:W-:-:S12]  /*5100*/  BSSY B1, `(.L_x_4108) ;  /* 0x0000032000017945 */ /* 0x000fd80003800000 */
[----:B------:R-:W-:Y:S05]  /*5110*/  @!P3 BRA `(.L_x_4109) ;  /* 0x0000000000c0b947 */ /* 0x000fea0003800000 */
[----:B-1234-:R1:W2:Y:S01]  /*5120*/  LDS.128 R44, [R42+0x23000] ;  /* 0x023000002a2c7984 */ /* 0x01e2a20000000c00 */
[----:B------:R-:W-:Y:S01]  /*5130*/  ISETP.GE.AND P3, PT, R207, R126, PT ;  /* 0x0000007ecf00720c */ /* 0x000fe20003f66270 */
[----:B------:R-:W-:-:S12]  /*5140*/  BSSY B2, `(.L_x_4110) ;  /* 0x000002c000027945 */ /* 0x000fd80003800000 */
[----:B-1----:R-:W-:Y:S05]  /*5150*/  @P3 BRA `(.L_x_4111) ;  /* 0x0000000000a83947 */ /* 0x002fea0003800000 */
[----:B------:R-:W-:Y:S01]  /*5160*/  SHF.R.U32.HI R72, RZ, 0x10, R71 ;  /* 0x00000010ff487819 */ /* 0x000fe20000011647 */
[----:B--2---:R-:W-:Y:S01]  /*5170*/  IMAD.MOV.U32 R51, RZ, RZ, R47 ;  /* 0x000000ffff337224 */ /* 0x004fe200078e002f */
[--C-:B------:R-:W-:Y:S01]  /*5180*/  SHF.R.U64 R68, R68, 0x10, R69.reuse ;  /* 0x0000001044447819 */ /* 0x100fe20000001245 */
[--C-:B------:R-:W-:Y:S01]  /*5190*/  HADD2.F32 R47, -RZ, R45.reuse.H1_H1 ;  /* 0x3000002dff2f7230 */ /* 0x100fe20000004100 */
[----:B------:R-:W-:Y:S01]  /*51a0*/  SHF.R.U32.HI R73, RZ, 0x10, R69 ;  /* 0x00000010ff497819 */ /* 0x000fe20000011645 */
[----:B------:R-:W-:Y:S01]  /*51b0*/  HADD2.F32 R72, -RZ, R72.H0_H0 ;  /* 0x20000048ff487230 */ /* 0x000fe20000004100 */
[----:B------:R-:W-:Y:S01]  /*51c0*/  SHF.R.U64 R69, R70, 0x10, R71 ;  /* 0x0000001046457819 */ /* 0x000fe20000001247 */
[----:B------:R-:W-:Y:S01]  /*51d0*/  HADD2.F32 R68, -RZ, R68.H0_H0 ;  /* 0x20000044ff447230 */ /* 0x000fe20000004100 */
[----:B------:R-:W-:Y:S01]  /*51e0*/  MOV R50, R44 ;  /* 0x0000002c00327202 */ /* 0x000fe20000000f00 */
[----:B------:R-:W-:Y:S02]  /*51f0*/  HADD2.F32 R44, -RZ, R45.H0_H0 ;  /* 0x2000002dff2c7230 */ /* 0x000fe40000004100 */
[----:B------:R-:W-:-:S02]  /*5200*/  HADD2.F32 R45, -RZ, R51.H1_H1 ;  /* 0x30000033ff2d7230 */ /* 0x000fc40000004100 */
[----:B------:R-:W-:Y:S02]  /*5210*/  HADD2.F32 R51, -RZ, R51.H0_H0 ;  /* 0x20000033ff337230 */ /* 0x000fe40000004100 */
[----:B------:R-:W-:Y:S02]  /*5220*/  HADD2.F32 R69, -RZ, R69.H0_H0 ;  /* 0x20000045ff457230 */ /* 0x000fe40000004100 */
[-C--:B------:R-:W-:Y:S01]  /*5230*/  FMUL.FTZ R76, R45, R72.reuse ;  /* 0x000000482d4c7220 */ /* 0x080fe20000410000 */
[----:B------:R-:W-:Y:S02]  /*5240*/  HADD2.F32 R70, -RZ, R73.H0_H0 ;  /* 0x20000049ff467230 */ /* 0x000fe40000004100 */
[----:B------:R-:W-:Y:S01]  /*5250*/  FMUL.FTZ R72, R51, R72 ;  /* 0x0000004833487220 */ /* 0x000fe20000410000 */
[-C--:B------:R-:W-:Y:S01]  /*5260*/  FMUL.FTZ R74, R44, R69.reuse ;  /* 0x000000452c4a7220 */ /* 0x080fe20000410000 */
[----:B------:R-:W-:Y:S02]  /*5270*/  FMUL.FTZ R71, R47, R69 ;  /* 0x000000452f477220 */ /* 0x000fe40000410000 */
[----:B------:R-:W-:Y:S01]  /*5280*/  FFMA.FTZ R75, R45, R70, R72 ;  /* 0x000000462d4b7223 */ /* 0x000fe20000010048 */
[----:B------:R-:W-:-:S02]  /*5290*/  HADD2.F32 R45, -RZ, R50.H1_H1 ;  /* 0x30000032ff2d7230 */ /* 0x000fc40000004100 */
[-C--:B------:R-:W-:Y:S01]  /*52a0*/  FFMA.FTZ R73, R47, R68.reuse, R74 ;  /* 0x000000442f497223 */ /* 0x080fe2000001004a */
[----:B------:R-:W-:Y:S02]  /*52b0*/  HADD2.F32 R69, -RZ, R160.H0_H0 ;  /* 0x200000a0ff457230 */ /* 0x000fe40000004100 */
[----:B------:R-:W-:Y:S01]  /*52c0*/  FFMA.FTZ R44, R44, R68, -R71 ;  /* 0x000000442c2c7223 */ /* 0x000fe20000010847 */
[----:B------:R-:W-:Y:S02]  /*52d0*/  HADD2.F32 R50, -RZ, R50.H0_H0 ;  /* 0x20000032ff327230 */ /* 0x000fe40000004100 */
[----:B------:R-:W-:Y:S01]  /*52e0*/  FFMA.FTZ R76, R51, R70, -R76 ;  /* 0x00000046334c7223 */ /* 0x000fe2000001084c */
[----:B------:R-:W-:Y:S02]  /*52f0*/  HADD2.F32 R160, -RZ, R160.H1_H1 ;  /* 0x300000a0ffa07230 */ /* 0x000fe40000004100 */
[----:B------:R-:W-:Y:S01]  /*5300*/  FMUL.FTZ R71, R45, R69 ;  /* 0x000000452d477220 */ /* 0x000fe20000410000 */
[----:B------:R-:W-:-:S02]  /*5310*/  HADD2.F32 R47, -RZ, R46.H1_H1 ;  /* 0x3000002eff2f7230 */ /* 0x000fc40000004100 */
[----:B------:R-:W-:Y:S01]  /*5320*/  FMUL.FTZ R70, R50, R69 ;  /* 0x0000004532467220 */ /* 0x000fe20000410000 */
[----:B------:R-:W-:Y:S02]  /*5330*/  HADD2.F32 R46, -RZ, R46.H0_H0 ;  /* 0x2000002eff2e7230 */ /* 0x000fe40000004100 */
[----:B------:R-:W-:Y:S02]  /*5340*/  HADD2.F32 R51, -RZ, R151.H1_H1 ;  /* 0x30000097ff337230 */ /* 0x000fe40000004100 */
        /* <DEDUP_REMOVED lines=11> */
.L_x_4111:
[----:B------:R-:W-:Y:S05]  /*5400*/  BSYNC B2 ;  /* 0x0000000000027941 */ /* 0x000fea0003800000 */
.L_x_4110:
[----:B--2---:R1:W-:Y:S02]  /*5410*/  STG.E.128 desc[UR60][R48.64+0x40], R44 ;  /* 0x0000402c30007986 */ /* 0x0043e4000c101d3c */
.L_x_4109:
[----:B------:R-:W-:Y:S05]  /*5420*/  BSYNC B1 ;  /* 0x0000000000017941 */ /* 0x000fea0003800000 */
.L_x_4108:
        /* <DEDUP_REMOVED lines=48> */
.L_x_4115:
[----:B------:R-:W-:Y:S05]  /*5730*/  BSYNC B2 ;  /* 0x0000000000027941 */ /* 0x000fea0003800000 */
.L_x_4114:
[----:B--2---:R1:W-:Y:S02]  /*5740*/  STG.E.128 desc[UR60][R48.64+0x80], R44 ;  /* 0x0000802c30007986 */ /* 0x0043e4000c101d3c */
.L_x_4113:
[----:B------:R-:W-:Y:S05]  /*5750*/  BSYNC B1 ;  /* 0x0000000000017941 */ /* 0x000fea0003800000 */
.L_x_4112:
        /* <DEDUP_REMOVED lines=48> */
.L_x_4119:
[----:B------:R-:W-:Y:S05]  /*5a60*/  BSYNC B2 ;  /* 0x0000000000027941 */ /* 0x000fea0003800000 */
.L_x_4118:
[----:B--2---:R1:W-:Y:S02]  /*5a70*/  STG.E.128 desc[UR60][R48.64+0xc0], R44 ;  /* 0x0000c02c30007986 */ /* 0x0043e4000c101d3c */
.L_x_4117:
[----:B------:R-:W-:Y:S05]  /*5a80*/  BSYNC B1 ;  /* 0x0000000000017941 */ /* 0x000fea0003800000 */
.L_x_4116:
        /* <DEDUP_REMOVED lines=28> */
[----:B------:R-:W-:Y:S02]  /*5c50*/  HADD2.F32 R51, -RZ, R130.H1_H1 ;  /* 0x30000082ff337230 */ /* 0x000fe40000004100 */
[----:B------:R-:W-:Y:S01]  /*5c60*/  FFMA.FTZ R64, R47, R58, -R64 ;  /* 0x0000003a2f407223 */ /* 0x000fe20000010840 */
[----:B------:R-:W-:Y:S02]  /*5c70*/  HADD2.F32 R44, -RZ, R44.H0_H0 ;  /* 0x2000002cff2c7230 */ /* 0x000fe40000004100 */
[----:B------:R-:W-:Y:S02]  /*5c80*/  HADD2.F32 R57, -RZ, R130.H0_H0 ;  /* 0x20000082ff397230 */ /* 0x000fe40000004100 */
[-C--:B------:R-:W-:Y:S01]  /*5c90*/  FMUL.FTZ R59, R45, R51.reuse ;  /* 0x000000332d3b7220 */ /* 0x080fe20000410000 */
[--C-:B------:R-:W-:Y:S02]  /*5ca0*/  HADD2.F32 R46, -RZ, R50.reuse.H1_H1 ;  /* 0x30000032ff2e7230 */ /* 0x100fe40000004100 */
        /* <DEDUP_REMOVED lines=14> */
.L_x_4123:
[----:B------:R-:W-:Y:S05]  /*5d90*/  BSYNC B2 ;  /* 0x0000000000027941 */ /* 0x000fea0003800000 */
.L_x_4122:
[----:B--2---:R1:W-:Y:S02]  /*5da0*/  STG.E.128 desc[UR60][R48.64+0x100], R44 ;  /* 0x0001002c30007986 */ /* 0x0043e4000c101d3c */
.L_x_4121:
[----:B------:R-:W-:Y:S05]  /*5db0*/  BSYNC B1 ;  /* 0x0000000000017941 */ /* 0x000fea0003800000 */
.L_x_4120:
        /* <DEDUP_REMOVED lines=27> */
[----:B------:R-:W-:Y:S02]  /*5f70*/  HADD2.F32 R51, -RZ, R92.H1_H1 ;  /* 0x3000005cff337230 */ /* 0x000fe40000004100 */
[----:B------:R-:W-:Y:S01]  /*5f80*/  FFMA.FTZ R60, R47, R54, -R60 ;  /* 0x000000362f3c7223 */ /* 0x000fe2000001083c */
[----:B------:R-:W-:Y:S02]  /*5f90*/  HADD2.F32 R44, -RZ, R44.H0_H0 ;  /* 0x2000002cff2c7230 */ /* 0x000fe40000004100 */
[----:B------:R-:W-:Y:S02]  /*5fa0*/  HADD2.F32 R53, -RZ, R92.H0_H0 ;  /* 0x2000005cff357230 */ /* 0x000fe40000004100 */
[----:B------:R-:W-:Y:S01]  /*5fb0*/  FMUL.FTZ R55, R45, R51 ;  /* 0x000000332d377220 */ /* 0x000fe20000410000 */
[----:B------:R-:W-:-:S02]  /*5fc0*/  HADD2.F32 R46, -RZ, R50.H1_H1 ;  /* 0x30000032ff2e7230 */ /* 0x000fc40000004100 */
[----:B------:R-:W-:Y:S01]  /*5fd0*/  FMUL.FTZ R52, R44, R51 ;  /* 0x000000332c347220 */ /* 0x000fe20000410000 */
[----:B------:R-:W-:Y:S02]  /*5fe0*/  HADD2.F32 R50, -RZ, R50.H0_H0 ;  /* 0x20000032ff327230 */ /* 0x000fe40000004100 */
        /* <DEDUP_REMOVED lines=12> */
.L_x_4125:
[----:B------:R-:W-:Y:S05]  /*60b0*/  BSYNC B1 ;  /* 0x0000000000017941 */ /* 0x000fea0003800000 */
.L_x_4124:
[----:B--2---:R1:W-:Y:S01]  /*60c0*/  STG.E.128 desc[UR60][R48.64+0x140], R44 ;  /* 0x0001402c30007986 */ /* 0x0043e2000c101d3c */
[----:B------:R-:W-:Y:S05]  /*60d0*/  BRA `(.L_x_4103) ;  /* 0x0000003c00cc7947 */ /* 0x000fea0003800000 */
.L_x_4071:
        /* <DEDUP_REMOVED lines=20> */
[----:B------:R-:W-:Y:S01]  /*6220*/  CS2R R66, SRZ ;  /* 0x0000000000427805 */ /* 0x000fe2000001ff00 */
[----:B------:R-:W-:Y:S01]  /*6230*/  IMAD.X R45, R100, 0x1, R21, P2 ;  /* 0x00000001642d7824 */ /* 0x000fe200010e0615 */
[----:B------:R-:W-:Y:S02]  /*6240*/  LEA R68, P2, R44, UR4, 0x1 ;  /* 0x000000042c447c11 */ /* 0x000fe4000f8408ff */
[----:B------:R-:W-:-:S02]  /*6250*/  CS2R R64, SRZ ;  /* 0x0000000000407805 */ /* 0x000fc4000001ff00 */
        /* <DEDUP_REMOVED lines=13> */
[----:B------:R-:W-:Y:S02]  /*6330*/  ISETP.GE.AND P2, PT, R0, R126, PT ;  /* 0x0000007e0000720c */ /* 0x000fe40003f46270 */
[----:B------:R-:W-:Y:S02]  /*6340*/  CS2R R46, SRZ ;  /* 0x00000000002e7805 */ /* 0x000fe4000001ff00 */
[----:B------:R-:W-:Y:S02]  /*6350*/  CS2R R44, SRZ ;  /* 0x00000000002c7805 */ /* 0x000fe4000001ff00 */
[----:B------:R-:W-:-:S02]  /*6360*/  CS2R R58, SRZ ;  /* 0x00000000003a7805 */ /* 0x000fc4000001ff00 */
[----:B------:R-:W-:-:S05]  /*6370*/  CS2R R56, SRZ ;  /* 0x0000000000387805 */ /* 0x000fca000001ff00 */
[----:B------:R0:W5:Y:S04]  /*6380*/  @!P2 LDG.E.128 R48, desc[UR60][R68.64+0x40] ;  /* 0x0000403c4430a981 */ /* 0x000168000c1e1d00 */
[----:B------:R0:W5:Y:S01]  /*6390*/  @!P2 LDG.E.128 R60, desc[UR60][R72.64+0x40] ;  /* 0x0000403c483ca981 */ /* 0x000162000c1e1d00 */
[----:B------:R-:W-:-:S13]  /*63a0*/  ISETP.GE.AND P2, PT, R3, R126, PT ;  /* 0x0000007e0300720c */ /* 0x000fda0003f46270 */
[----:B------:R0:W5:Y:S04]  /*63b0*/  @!P2 LDG.E.128 R44, desc[UR60][R68.64+0x80] ;  /* 0x0000803c442ca981 */ /* 0x000168000c1e1d00 */
[----:B------:R0:W5:Y:S02]  /*63c0*/  @!P2 LDG.E.128 R56, desc[UR60][R72.64+0x80] ;  /* 0x0000803c4838a981 */ /* 0x000164000c1e1d00 */
.L_x_4127:
[----:B------:R-:W-:Y:S05]  /*63d0*/  BSYNC B1 ;  /* 0x0000000000017941 */ /* 0x000fea0003800000 */
.L_x_4126:
[----:B------:R-:W-:Y:S01]  /*63e0*/  ISETP.GE.AND P3, PT, R227, R43, PT ;  /* 0x0000002be300720c */ /* 0x000fe20003f66270 */
[----:B------:R-:W-:Y:S01]  /*63f0*/  BSSY B1, `(.L_x_4128) ;  /* 0x000002e000017945 */ /* 0x000fe20003800000 */
[----:B0-----:R-:W-:Y:S02]  /*6400*/  CS2R R68, SRZ ;  /* 0x0000000000447805 */ /* 0x001fe4000001ff00 */
        /* <DEDUP_REMOVED lines=9> */
[----:B-----5:R-:W-:Y:S01]  /*64a0*/  MOV R98, R46 ;  /* 0x0000002e00627202 */ /* 0x020fe20000000f00 */
[----:B------:R-:W-:Y:S01]  /*64b0*/  IMAD.MOV.U32 R97, RZ, RZ, R47 ;  /* 0x000000ffff617224 */ /* 0x000fe200078e002f */
[----:B------:R-:W-:Y:S01]  /*64c0*/  CS2R R88, SRZ ;  /* 0x0000000000587805 */ /* 0x000fe2000001ff00 */
[----:B------:R-:W-:Y:S06]  /*64d0*/  @P3 BRA `(.L_x_4129) ;  /* 0x00000000007c3947 */ /* 0x000fec0003800000 */
[----:B------:R-:W-:Y:S01]  /*64e0*/  IADD3 R94, P2, P5, R104, R94, R12 ;  /* 0x0000005e685e7210 */ /* 0x000fe20007d5e00c */
[----:B------:R-:W-:Y:S01]  /*64f0*/  ULDC.64 UR4, c[0x0][0x3e8] ;  /* 0x0000fa0000047ab9 */ /* 0x000fe20000000a00 */
[----:B------:R-:W-:Y:S02]  /*6500*/  CS2R R78, SRZ ;  /* 0x00000000004e7805 */ /* 0x000fe4000001ff00 */
[----:B------:R-:W-:Y:S02]  /*6510*/  CS2R R76, SRZ ;  /* 0x00000000004c7805 */ /* 0x000fe4000001ff00 */
[----:B------:R-:W-:Y:S02]  /*6520*/  IADD3.X R69, R21, R100, R11, P2, P5 ;  /* 0x0000006415457210 */ /* 0x000fe400017ea40b */
[----:B------:R-:W-:Y:S02]  /*6530*/  CS2R R90, SRZ ;  /* 0x00000000005a7805 */ /* 0x000fe4000001ff00 */
[----:B------:R-:W-:-:S02]  /*6540*/  IADD3 R68, P2, P5, R110, R92, R10 ;  /* 0x0000005c6e447210 */ /* 0x000fc40007d5e00a */
[----:B------:R-:W-:Y:S02]  /*6550*/  CS2R R88, SRZ ;  /* 0x0000000000587805 */ /* 0x000fe4000001ff00 */
        /* <DEDUP_REMOVED lines=23> */
.L_x_4129:
[----:B------:R-:W-:Y:S05]  /*66d0*/  BSYNC B1 ;  /* 0x0000000000017941 */ /* 0x000fea0003800000 */
.L_x_4128:
[----:B0-----:R-:W2:Y:S01]  /*66e0*/  LDL R92, [R1+0x14] ;  /* 0x00001400015c7983 */ /* 0x001ea20000100800 */
[----:B------:R-:W-:Y:S01]  /*66f0*/  IMAD.MOV.U32 R93, RZ, RZ, R45 ;  /* 0x000000ffff5d7224 */ /* 0x000fe200078e002d */
[----:B------:R-:W-:Y:S01]  /*6700*/  MOV R94, R50 ;  /* 0x00000032005e7202 */ /* 0x000fe20000000f00 */
[----:B------:R-:W-:Y:S01]  /*6710*/  IMAD.MOV.U32 R95, RZ, RZ, R51 ;  /* 0x000000ffff5f7224 */ /* 0x000fe200078e0033 */
[----:B------:R-:W-:Y:S02]  /*6720*/  PRMT R176, R98, 0x5410, R97 ;  /* 0x0000541062b07816 */ /* 0x000fe40000000061 */
[----:B------:R-:W-:Y:S02]  /*6730*/  PRMT R180, R94, 0x7610, R180 ;  /* 0x000076105eb47816 */ /* 0x000fe400000000b4 */
[----:B------:R-:W-:Y:S01]  /*6740*/  PRMT R182, R95, 0x7610, R182 ;  /* 0x000076105fb67816 */ /* 0x000fe200000000b6 */
[----:B------:R-:W-:Y:S01]  /*6750*/  IMAD.MOV.U32 R95, RZ, RZ, R55 ;  /* 0x000000ffff5f7224 */ /* 0x000fe200078e0037 */
[----:B------:R-:W-:-:S04]  /*6760*/  MOV R94, R54 ;  /* 0x00000036005e7202 */ /* 0x000fc80000000f00 */
[----:B------:R-:W-:Y:S02]  /*6770*/  PRMT R184, R95, 0x7610, R184 ;  /* 0x000076105fb87816 */ /* 0x000fe400000000b8 */
[----:B------:R-:W-:Y:S02]  /*6780*/  MOV R95, R58 ;  /* 0x0000003a005f7202 */ /* 0x000fe40000000f00 */
[----:B--2---:R-:W-:Y:S01]  /*6790*/  R2UR UR4, R92 ;  /* 0x000000005c0472ca */ /* 0x004fe200000e0000 */
[----:B------:R-:W-:-:S05]  /*67a0*/  IMAD.MOV.U32 R92, RZ, RZ, R44 ;  /* 0x000000ffff5c7224 */ /* 0x000fca00078e002c */
[----:B------:R-:W-:Y:S01]  /*67b0*/  PRMT R177, R92, 0x5410, R93 ;  /* 0x000054105cb17816 */ /* 0x000fe2000000005d */
[----:B------:R-:W-:Y:S02]  /*67c0*/  IMAD.MOV.U32 R92, RZ, RZ, R48 ;  /* 0x000000ffff5c7224 */ /* 0x000fe400078e0030 */
[----:B------:R-:W-:-:S03]  /*67d0*/  IMAD.MOV.U32 R93, RZ, RZ, R49 ;  /* 0x000000ffff5d7224 */ /* 0x000fc600078e0031 */
[----:B------:R-:W-:Y:S01]  /*67e0*/  PRMT R181, R92, 0x7610, R181 ;  /* 0x000076105cb57816 */ /* 0x000fe200000000b5 */
[----:B------:R-:W-:Y:S01]  /*67f0*/  IMAD.MOV.U32 R92, RZ, RZ, R59 ;  /* 0x000000ffff5c7224 */ /* 0x000fe200078e003b */
[----:B------:R-:W-:Y:S01]  /*6800*/  PRMT R183, R93, 0x5410, R94 ;  /* 0x000054105db77816 */ /* 0x000fe2000000005e */
[----:B------:R-:W-:Y:S01]  /*6810*/  IMAD.MOV.U32 R94, RZ, RZ, R53 ;  /* 0x000000ffff5e7224 */ /* 0x000fe200078e0035 */
[----:B------:R-:W-:Y:S01]  /*6820*/  UISETP.NE.AND UP0, UPT, UR4, 0x3, UPT ;  /* 0x000000030400788c */ /* 0x000fe2000bf05270 */
        /* <DEDUP_REMOVED lines=17> */
[----:B-----5:R-:W-:Y:S01]  /*6940*/  IMAD.MOV.U32 R92, RZ, RZ, R71 ;  /* 0x000000ffff5c7224 */ /* 0x020fe200078e0047 */
        /* <DEDUP_REMOVED lines=20> */
[----:B------:R-:W-:-:S02]  /*6a90*/  PLOP3.LUT P2, PT, PT, PT, UP0, 0x80, 0x0 ;  /* 0x000000000000781c */ /* 0x000fc40003f4f008 */
[----:B------:R-:W-:Y:S01]  /*6aa0*/  PRMT R160, R93, 0x5410, R92 ;  /* 0x000054105da07816 */ /* 0x000fe2000000005c */
[----:B------:R-:W-:Y:S01]  /*6ab0*/  IMAD.MOV.U32 R92, RZ, RZ, R87 ;  /* 0x000000ffff5c7224 */ /* 0x000fe200078e0057 */
[----:B------:R-:W-:Y:S02]  /*6ac0*/  MOV R93, R86 ;  /* 0x00000056005d7202 */ /* 0x000fe40000000f00 */
[----:B------:R-:W-:Y:S01]  /*6ad0*/  PRMT R163, R95, 0x5410, R94 ;  /* 0x000054105fa37816 */ /* 0x000fe2000000005e */
[----:B------:R-:W-:Y:S01]  /*6ae0*/  IMAD.MOV.U32 R95, RZ, RZ, R76 ;  /* 0x000000ffff5f7224 */ /* 0x000fe200078e004c */
[----:B------:R-:W-:Y:S01]  /*6af0*/  PRMT R164, R93, 0x5410, R92 ;  /* 0x000054105da47816 */ /* 0x000fe2000000005c */
[----:B------:R-:W-:Y:S02]  /*6b00*/  IMAD.MOV.U32 R93, RZ, RZ, R84 ;  /* 0x000000ffff5d7224 */ /* 0x000fe400078e0054 */
[----:B------:R-:W-:Y:S02]  /*6b10*/  IMAD.MOV.U32 R92, RZ, RZ, R85 ;  /* 0x000000ffff5c7224 */ /* 0x000fe400078e0055 */
[----:B------:R-:W-:-:S03]  /*6b20*/  IMAD.MOV.U32 R94, RZ, RZ, R77 ;  /* 0x000000ffff5e7224 */ /* 0x000fc600078e004d */
        /* <DEDUP_REMOVED lines=8> */
[----:B------:R-:W-:Y:S01]  /*6bb0*/  IMAD.MOV.U32 R92, RZ, RZ, R89 ;  /* 0x000000ffff5c7224 */ /* 0x000fe200078e0059 */
[----:B------:R-:W-:-:S04]  /*6bc0*/  PRMT R161, R95, 0x5410, R94 ;  /* 0x000054105fa17816 */ /* 0x000fc8000000005e */
[----:B------:R-:W-:Y:S01]  /*6bd0*/  PRMT R175, R93, 0x5410, R92 ;  /* 0x000054105daf7816 */ /* 0x000fe2000000005c */
[----:B------:R-:W-:Y:S06]  /*6be0*/  @!P2 BRA `(.L_x_4130) ;  /* 0x000000000004a947 */ /* 0x000fec0003800000 */
[----:B------:R-:W-:Y:S01]  /*6bf0*/  BPT.TRAP 0x1 ;  /* 0x000000040000795c */ /* 0x000fe20000300000 */
.L_x_4130:
[----:B------:R-:W-:Y:S01]  /*6c00*/  IMAD R100, R16, 0x8, R2 ;  /* 0x0000000810647824 */ /* 0x000fe200078e0202 */
[----:B------:R-:W-:Y:S01]  /*6c10*/  SHF.L.U32 R101, R204, 0x1f, RZ ;  /* 0x0000001fcc657819 */ /* 0x000fe200000006ff */
[----:B------:R-:W0:Y:S01]  /*6c20*/  LDC R148, c[0x0][0x2f4] ;  /* 0x0000bd00ff947b82 */ /* 0x000e220000000800 */
[----:B------:R-:W-:Y:S01]  /*6c30*/  BSSY B1, `(.L_x_4131) ;  /* 0x0000005000017945 */ /* 0x000fe20003800000 */
[----:B------:R-:W-:Y:S01]  /*6c40*/  MOV R129, R96 ;  /* 0x0000006000817202 */ /* 0x000fe20000000f00 */
[----:B------:R-:W1:Y:S05]  /*6c50*/  SYNCS.PHASECHK.TRANS64.TRYWAIT P5, [R100+URZ+0x36890], R101 ;  /* 0x03689065640075a7 */ /* 0x000e6a00080a017f */
[----:B------:R-:W2:Y:S01]  /*6c60*/  LDC.64 R130, c[0x0][0x300] ;  /* 0x0000c000ff827b82 */ /* 0x000ea20000000a00 */
[----:B-1----:R-:W-:Y:S05]  /*6c70*/  @!P5 BRA `(.L_x_4132) ;  /* 0x00000200008cd947 */ /* 0x002fea0003800000 */
.L_x_4437:
[----:B------:R-:W-:Y:S05]  /*6c80*/  BSYNC B1 ;  /* 0x0000000000017941 */ /* 0x000fea0003800000 */
.L_x_4131:
[----:B------:R-:W-:Y:S01]  /*6c90*/  BSSY B1, `(.L_x_4133) ;  /* 0x0000186000017945 */ /* 0x000fe20003800000 */
[----:B0-----:R-:W-:-:S03]  /*6ca0*/  IMAD.IADD R151, R148, 0x1, -R127 ;  /* 0x0000000194977824 */ /* 0x001fc600078e0a7f */
[----:B------:R-:W-:Y:S05]  /*6cb0*/  @P4 BRA `(.L_x_4134) ;  /* 0x00000018000c4947 */ /* 0x000fea0003800000 */
[----:B------:R-:W-:Y:S01]  /*6cc0*/  ISETP.NE.AND P4, PT, R31, RZ, PT ;  /* 0x000000ff1f00720c */ /* 0x000fe20003f85270 */
[-C--:B--2---:R-:W-:Y:S01]  /*6cd0*/  IMAD R157, R150, R130.reuse, RZ ;  /* 0x00000082969d7224 */ /* 0x084fe200078e02ff */
[----:B------:R-:W-:Y:S01]  /*6ce0*/  BSSY B2, `(.L_x_4135) ;  /* 0x0000081000027945 */ /* 0x000fe20003800000 */
[----:B------:R-:W-:-:S04]  /*6cf0*/  IMAD.WIDE.U32 R132, R17, R130, R128 ;  /* 0x0000008211847225 */ /* 0x000fc800078e0080 */
[----:B------:R-:W-:-:S04]  /*6d00*/  IMAD R157, R17, R131, R157 ;  /* 0x00000083119d7224 */ /* 0x000fc800078e029d */
[----:B------:R-:W-:Y:S02]  /*6d10*/  IMAD.IADD R157, R157, 0x1, R133 ;  /* 0x000000019d9d7824 */ /* 0x000fe400078e0285 */
[----:B------:R-:W-:Y:S05]  /*6d20*/  @!P4 BRA `(.L_x_4136) ;  /* 0x0000000400f0c947 */ /* 0x000fea0003800000 */
[----:B------:R-:W-:Y:S01]  /*6d30*/  SEL R92, R127, R151, !P0 ;  /* 0x000000977f5c7207 */ /* 0x000fe20004000000 */
[----:B------:R-:W-:Y:S01]  /*6d40*/  BSSY B3, `(.L_x_4137) ;  /* 0x000006e000037945 */ /* 0x000fe20003800000 */
[----:B------:R-:W-:Y:S02]  /*6d50*/  ISETP.GE.AND P4, PT, R18, R126, PT ;  /* 0x0000007e1200720c */ /* 0x000fe40003f86270 */
[----:B------:R-:W-:-:S04]  /*6d60*/  SHF.R.S32.HI R93, RZ, 0x1f, R92 ;  /* 0x0000001fff5d7819 */ /* 0x000fc8000001145c */
[----:B------:R-:W-:-:S04]  /*6d70*/  LEA.HI R93, R93, R92, RZ, 0x4 ;  /* 0x0000005c5d5d7211 */ /* 0x000fc800078f20ff */
[----:B------:R-:W-:-:S04]  /*6d80*/  LEA.HI.SX32 R165, R93, R120, 0x1c ;  /* 0x000000785da57211 */ /* 0x000fc800078fe2ff */
[----:B------:R-:W-:-:S04]  /*6d90*/  SHF.R.S32.HI R93, RZ, 0x1f, R165 ;  /* 0x0000001fff5d7819 */ /* 0x000fc800000114a5 */
[----:B------:R-:W-:Y:S02]  /*6da0*/  LEA.HI R93, R93, R165, RZ, 0x3 ;  /* 0x000000a55d5d7211 */ /* 0x000fe400078f18ff */
[----:B------:R-:W-:Y:S02]  /*6db0*/  SHF.L.U32 R165, R165, 0x3, RZ ;  /* 0x00000003a5a57819 */ /* 0x000fe400000006ff */
[----:B------:R-:W-:Y:S02]  /*6dc0*/  SHF.R.S32.HI R93, RZ, 0x3, R93 ;  /* 0x00000003ff5d7819 */ /* 0x000fe4000001145d */
[----:B------:R-:W-:-:S03]  /*6dd0*/  LOP3.LUT R92, R211, 0x38, R165, 0xf8, !PT ;  /* 0x00000038d35c7812 */ /* 0x000fc600078ef8a5 */
[----:B------:R-:W-:Y:S01]  /*6de0*/  IMAD R93, R93, 0x1c00, R213 ;  /* 0x00001c005d5d7824 */ /* 0x000fe200078e02d5 */
[----:B------:R-:W-:-:S05]  /*6df0*/  LOP3.LUT R92, R92, R212, RZ, 0x3c, !PT ;  /* 0x000000d45c5c7212 */ /* 0x000fca00078e3cff */
[----:B------:R-:W-:-:S04]  /*6e00*/  IMAD.IADD R92, R93, 0x1, R92 ;  /* 0x000000015d5c7824 */ /* 0x000fc800078e025c */
        /* <DEDUP_REMOVED lines=9> */
[--C-:B------:R-:W-:Y:S01]  /*6ea0*/  SHF.R.U64 R52, R52, 0x10, R53.reuse ;  /* 0x0000001034347819 */ /* 0x100fe20000001235 */
[----:B------:R-:W-:Y:S01]  /*6eb0*/  HADD2.F32 R166, -RZ, R166.H0_H0 ;  /* 0x200000a6ffa67230 */ /* 0x000fe20000004100 */
[----:B------:R-:W-:Y:S01]  /*6ec0*/  SHF.R.U32.HI R53, RZ, 0x10, R53 ;  /* 0x00000010ff357819 */ /* 0x000fe20000011635 */
[----:B------:R-:W-:Y:S01]  /*6ed0*/  HADD2.F32 R93, -RZ, R168.H0_H0 ;  /* 0x200000a8ff5d7230 */ /* 0x000fe20000004100 */
[----:B------:R-:W-:Y:S01]  /*6ee0*/  SHF.R.U64 R54, R54, 0x10, R55 ;  /* 0x0000001036367819 */ /* 0x000fe20000001237 */
[----:B------:R-:W-:Y:S02]  /*6ef0*/  HADD2.F32 R170, -RZ, R167.H0_H0 ;  /* 0x200000a7ffaa7230 */ /* 0x000fe40000004100 */
[----:B------:R-:W-:Y:S02]  /*6f00*/  HADD2.F32 R169, -RZ, R169.H0_H0 ;  /* 0x200000a9ffa97230 */ /* 0x000fe40000004100 */
[----:B------:R-:W-:Y:S01]  /*6f10*/  FMUL.FTZ R97, R93, R166 ;  /* 0x000000a65d617220 */ /* 0x000fe20000410000 */
[----:B------:R-:W-:-:S02]  /*6f20*/  HADD2.F32 R53, -RZ, R53.H0_H0 ;  /* 0x20000035ff357230 */ /* 0x000fc40000004100 */
[C---:B------:R-:W-:Y:S01]  /*6f30*/  FMUL.FTZ R166, R170.reuse, R166 ;  /* 0x000000a6aaa67220 */ /* 0x040fe20000410000 */
[----:B------:R-:W-:Y:S02]  /*6f40*/  HADD2.F32 R54, -RZ, R54.H0_H0 ;  /* 0x20000036ff367230 */ /* 0x000fe40000004100 */
[-C--:B------:R-:W-:Y:S01]  /*6f50*/  FFMA.FTZ R97, R170, R169.reuse, -R97 ;  /* 0x000000a9aa617223 */ /* 0x080fe20000010861 */
[----:B------:R-:W-:Y:S01]  /*6f60*/  FFMA.FTZ R93, R93, R169, R166 ;  /* 0x000000a95d5d7223 */ /* 0x000fe200000100a6 */
[--C-:B------:R-:W-:Y:S02]  /*6f70*/  SHF.R.U32.HI R169, RZ, 0x10, R65.reuse ;  /* 0x00000010ffa97819 */ /* 0x100fe40000011641 */
[----:B------:R-:W-:Y:S01]  /*6f80*/  SHF.R.U64 R166, R64, 0x10, R65 ;  /* 0x0000001040a67819 */ /* 0x000fe20000001241 */
[----:B------:R-:W-:Y:S02]  /*6f90*/  HADD2.F32 R64, -RZ, R168.H1_H1 ;  /* 0x300000a8ff407230 */ /* 0x000fe40000004100 */
[----:B------:R-:W-:-:S02]  /*6fa0*/  HADD2.F32 R169, -RZ, R169.H0_H0 ;  /* 0x200000a9ffa97230 */ /* 0x000fc40000004100 */
[----:B------:R-:W-:Y:S02]  /*6fb0*/  HADD2.F32 R65, -RZ, R167.H1_H1 ;  /* 0x300000a7ff417230 */ /* 0x000fe40000004100 */
[----:B------:R-:W-:Y:S02]  /*6fc0*/  HADD2.F32 R166, -RZ, R166.H0_H0 ;  /* 0x200000a6ffa67230 */ /* 0x000fe40000004100 */
[-C--:B------:R-:W-:Y:S01]  /*6fd0*/  FMUL.FTZ R167, R64, R169.reuse ;  /* 0x000000a940a77220 */ /* 0x080fe20000410000 */
[----:B------:R-:W-:-:S03]  /*6fe0*/  FMUL.FTZ R169, R65, R169 ;  /* 0x000000a941a97220 */ /* 0x000fc60000410000 */
[-C--:B------:R-:W-:Y:S01]  /*6ff0*/  FFMA.FTZ R65, R65, R53.reuse, -R167 ;  /* 0x0000003541417223 */ /* 0x080fe200000108a7 */
[----:B------:R-:W-:Y:S02]  /*7000*/  HADD2.F32 R167, -RZ, R184.H0_H0 ;  /* 0x200000b8ffa77230 */ /* 0x000fe40000004100 */
[----:B------:R-:W-:Y:S01]  /*7010*/  FFMA.FTZ R53, R64, R53, R169 ;  /* 0x0000003540357223 */ /* 0x000fe200000100a9 */
[----:B------:R-:W-:Y:S02]  /*7020*/  IMAD.MOV.U32 R64, RZ, RZ, R95 ;  /* 0x000000ffff407224 */ /* 0x000fe400078e005f */
[----:B------:R-:W-:Y:S01]  /*7030*/  HADD2.F32 R169, -RZ, R186.H0_H0 ;  /* 0x200000baffa97230 */ /* 0x000fe20000004100 */
[----:B------:R-:W-:Y:S01]  /*7040*/  F2FP.F16.F32.PACK_AB R65, R65, R97 ;  /* 0x000000614141723e */ /* 0x000fe200000000ff */
[----:B------:R-:W-:Y:S01]  /*7050*/  HADD2.F32 R95, -RZ, R99.H0_H0 ;  /* 0x20000063ff5f7230 */ /* 0x000fe20000004100 */
[----:B------:R-:W-:Y:S01]  /*7060*/  F2FP.F16.F32.PACK_AB R53, R53, R93 ;  /* 0x0000005d3535723e */ /* 0x000fe200000000ff */
[--C-:B------:R-:W-:Y:S01]  /*7070*/  HADD2.F32 R168, -RZ, R64.reuse.H0_H0 ;  /* 0x20000040ffa87230 */ /* 0x100fe20000004100 */
[----:B------:R-:W-:Y:S01]  /*7080*/  MOV R93, R65 ;  /* 0x00000041005d7202 */ /* 0x000fe20000000f00 */
[----:B------:R-:W-:-:S02]  /*7090*/  HADD2.F32 R64, -RZ, R64.H1_H1 ;  /* 0x30000040ff407230 */ /* 0x000fc40000004100 */
[----:B------:R-:W-:Y:S01]  /*70a0*/  FMUL.FTZ R170, R95, R169 ;  /* 0x000000a95faa7220 */ /* 0x000fe20000410000 */
[----:B------:R-:W-:-:S03]  /*70b0*/  IMAD.MOV.U32 R97, RZ, RZ, R53 ;  /* 0x000000ffff617224 */ /* 0x000fc600078e0035 */
[C---:B------:R-:W-:Y:S01]  /*70c0*/  FFMA.FTZ R170, R168.reuse, R167, -R170 ;  /* 0x000000a7a8aa7223 */ /* 0x040fe200000108aa */
[----:B------:R-:W-:Y:S01]  /*70d0*/  FMUL.FTZ R168, R168, R169 ;  /* 0x000000a9a8a87220 */ /* 0x000fe20000410000 */
[----:B------:R-:W-:-:S03]  /*70e0*/  HADD2.F32 R169, -RZ, R186.H1_H1 ;  /* 0x300000baffa97230 */ /* 0x000fc60000004100 */
[----:B------:R-:W-:Y:S01]  /*70f0*/  FFMA.FTZ R168, R95, R167, R168 ;  /* 0x000000a75fa87223 */ /* 0x000fe200000100a8 */
[----:B------:R-:W-:Y:S02]  /*7100*/  SHF.R.U32.HI R95, RZ, 0x10, R55 ;  /* 0x00000010ff5f7819 */ /* 0x000fe40000011637 */
[--C-:B------:R-:W-:Y:S01]  /*7110*/  SHF.R.U64 R55, R66, 0x10, R67.reuse ;  /* 0x0000001042377819 */ /* 0x100fe20000001243 */
[----:B------:R-:W-:Y:S01]  /*7120*/  HADD2.F32 R66, -RZ, R99.H1_H1 ;  /* 0x30000063ff427230 */ /* 0x000fe20000004100 */
[----:B------:R-:W-:Y:S01]  /*7130*/  SHF.R.U32.HI R67, RZ, 0x10, R67 ;  /* 0x00000010ff437819 */ /* 0x000fe20000011643 */
[----:B------:R-:W-:Y:S02]  /*7140*/  HADD2.F32 R99, -RZ, R95.H0_H0 ;  /* 0x2000005fff637230 */ /* 0x000fe40000004100 */
[----:B------:R-:W-:Y:S02]  /*7150*/  HADD2.F32 R55, -RZ, R55.H0_H0 ;  /* 0x20000037ff377230 */ /* 0x000fe40000004100 */
[----:B------:R-:W-:-:S05]  /*7160*/  HADD2.F32 R67, -RZ, R67.H0_H0 ;  /* 0x20000043ff437230 */ /* 0x000fca0000004100 */
[----:B------:R-:W-:-:S04]  /*7170*/  FMUL.FTZ R95, R66, R67 ;  /* 0x00000043425f7220 */ /* 0x000fc80000410000 */
[C---:B------:R-:W-:Y:S01]  /*7180*/  FFMA.FTZ R95, R64.reuse, R99, -R95 ;  /* 0x00000063405f7223 */ /* 0x040fe2000001085f */
[----:B------:R-:W-:Y:S01]  /*7190*/  FMUL.FTZ R64, R64, R67 ;  /* 0x0000004340407220 */ /* 0x000fe20000410000 */
[----:B------:R-:W-:-:S03]  /*71a0*/  HADD2.F32 R67, -RZ, R184.H1_H1 ;  /* 0x300000b8ff437230 */ /* 0x000fc60000004100 */
[----:B------:R-:W-:Y:S01]  /*71b0*/  FFMA.FTZ R64, R66, R99, R64 ;  /* 0x0000006342407223 */ /* 0x000fe20000010040 */
[----:B------:R-:W-:Y:S01]  /*71c0*/  HADD2.F32 R66, -RZ, R96.H0_H0 ;  /* 0x20000060ff427230 */ /* 0x000fe20000004100 */
[----:B------:R-:W-:Y:S01]  /*71d0*/  F2FP.F16.F32.PACK_AB R95, R95, R170 ;  /* 0x000000aa5f5f723e */ /* 0x000fe200000000ff */
[--C-:B------:R-:W-:Y:S02]  /*71e0*/  HADD2.F32 R99, -RZ, R92.reuse.H0_H0 ;  /* 0x2000005cff637230 */ /* 0x100fe40000004100 */
[----:B------:R-:W-:Y:S02]  /*71f0*/  HADD2.F32 R92, -RZ, R92.H1_H1 ;  /* 0x3000005cff5c7230 */ /* 0x000fe40000004100 */
[-C--:B------:R-:W-:Y:S01]  /*7200*/  FMUL.FTZ R167, R66, R169.reuse ;  /* 0x000000a942a77220 */ /* 0x080fe20000410000 */
[----:B------:R-:W-:Y:S01]  /*7210*/  F2FP.F16.F32.PACK_AB R64, R64, R168 ;  /* 0x000000a84040723e */ /* 0x000fe200000000ff */
[C---:B------:R-:W-:Y:S02]  /*7220*/  FMUL.FTZ R169, R99.reuse, R169 ;  /* 0x000000a963a97220 */ /* 0x040fe40000410000 */
[----:B------:R-:W-:-:S02]  /*7230*/  FFMA.FTZ R167, R99, R67, -R167 ;  /* 0x0000004363a77223 */ /* 0x000fc400000108a7 */
[----:B------:R-:W-:Y:S01]  /*7240*/  FFMA.FTZ R169, R66, R67, R169 ;  /* 0x0000004342a97223 */ /* 0x000fe200000100a9 */
[----:B------:R-:W-:Y:S02]  /*7250*/  HADD2.F32 R66, -RZ, R96.H1_H1 ;  /* 0x30000060ff427230 */ /* 0x000fe40000004100 */
[----:B------:R-:W-:Y:S02]  /*7260*/  HADD2.F32 R67, -RZ, R52.H0_H0 ;  /* 0x20000034ff437230 */ /* 0x000fe40000004100 */
[--C-:B------:R-:W-:Y:S02]  /*7270*/  HADD2.F32 R96, -RZ, R94.reuse.H0_H0 ;  /* 0x2000005eff607230 */ /* 0x100fe40000004100 */
[-C--:B------:R-:W-:Y:S01]  /*7280*/  FMUL.FTZ R52, R66, R166.reuse ;  /* 0x000000a642347220 */ /* 0x080fe20000410000 */
[C---:B------:R-:W-:Y:S01]  /*7290*/  FMUL.FTZ R166, R92.reuse, R166 ;  /* 0x000000a65ca67220 */ /* 0x040fe20000410000 */
[----:B------:R-:W-:Y:S02]  /*72a0*/  HADD2.F32 R94, -RZ, R94.H1_H1 ;  /* 0x3000005eff5e7230 */ /* 0x000fe40000004100 */
[-C--:B------:R-:W-:Y:S01]  /*72b0*/  FFMA.FTZ R52, R92, R67.reuse, -R52 ;  /* 0x000000435c347223 */ /* 0x080fe20000010834 */
[----:B------:R-:W-:Y:S01]  /*72c0*/  FFMA.FTZ R66, R66, R67, R166 ;  /* 0x0000004342427223 */ /* 0x000fe200000100a6 */
[----:B------:R-:W-:-:S02]  /*72d0*/  HADD2.F32 R166, -RZ, R185.H1_H1 ;  /* 0x300000b9ffa67230 */ /* 0x000fc40000004100 */
[--C-:B------:R-:W-:Y:S01]  /*72e0*/  HADD2.F32 R67, -RZ, R98.reuse.H0_H0 ;  /* 0x20000062ff437230 */ /* 0x100fe20000004100 */
[----:B------:R-:W-:Y:S01]  /*72f0*/  F2FP.F16.F32.PACK_AB R52, R52, R167 ;  /* 0x000000a73434723e */ /* 0x000fe200000000ff */
[----:B------:R-:W-:Y:S01]  /*7300*/  HADD2.F32 R92, -RZ, R183.H1_H1 ;  /* 0x300000b7ff5c7230 */ /* 0x000fe20000004100 */
[----:B------:R-:W-:Y:S01]  /*7310*/  F2FP.F16.F32.PACK_AB R66, R66, R169 ;  /* 0x000000a94242723e */ /* 0x000fe200000000ff */
[----:B------:R-:W-:Y:S02]  /*7320*/  HADD2.F32 R98, -RZ, R98.H1_H1 ;  /* 0x30000062ff627230 */ /* 0x000fe40000004100 */
[-C--:B------:R-:W-:Y:S01]  /*7330*/  FMUL.FTZ R99, R67, R166.reuse ;  /* 0x000000a643637220 */ /* 0x080fe20000410000 */
[----:B------:R-:W-:-:S03]  /*7340*/  FMUL.FTZ R166, R96, R166 ;  /* 0x000000a660a67220 */ /* 0x000fc60000410000 */
[-C--:B------:R-:W-:Y:S01]  /*7350*/  FFMA.FTZ R99, R96, R92.reuse, -R99 ;  /* 0x0000005c60637223 */ /* 0x080fe20000010863 */
[----:B------:R-:W-:Y:S01]  /*7360*/  FFMA.FTZ R166, R67, R92, R166 ;  /* 0x0000005c43a67223 */ /* 0x000fe200000100a6 */
[-C--:B------:R-:W-:Y:S01]  /*7370*/  FMUL.FTZ R67, R98, R55.reuse ;  /* 0x0000003762437220 */ /* 0x080fe20000410000 */
[C---:B------:R-:W-:Y:S01]  /*7380*/  FMUL.FTZ R55, R94.reuse, R55 ;  /* 0x000000375e377220 */ /* 0x040fe20000410000 */
[----:B------:R-:W-:Y:S02]  /*7390*/  IMAD.MOV.U32 R92, RZ, RZ, R52 ;  /* 0x000000ffff5c7224 */ /* 0x000fe400078e0034 */
[-C--:B------:R-:W-:Y:S01]  /*73a0*/  FFMA.FTZ R67, R94, R54.reuse, -R67 ;  /* 0x000000365e437223 */ /* 0x080fe20000010843 */
[----:B------:R-:W-:Y:S01]  /*73b0*/  FFMA.FTZ R55, R98, R54, R55 ;  /* 0x0000003662377223 */ /* 0x000fe20000010037 */
[----:B------:R-:W-:-:S03]  /*73c0*/  IMAD.MOV.U32 R96, RZ, RZ, R66 ;  /* 0x000000ffff607224 */ /* 0x000fc600078e0042 */
[----:B------:R-:W-:Y:S01]  /*73d0*/  F2FP.F16.F32.PACK_AB R67, R67, R99 ;  /* 0x000000634343723e */ /* 0x000fe200000000ff */
[----:B------:R-:W-:Y:S01]  /*73e0*/  IMAD.MOV.U32 R99, RZ, RZ, R64 ;  /* 0x000000ffff637224 */ /* 0x000fe200078e0040 */
[----:B------:R-:W-:-:S03]  /*73f0*/  F2FP.F16.F32.PACK_AB R55, R55, R166 ;  /* 0x000000a63737723e */ /* 0x000fc600000000ff */
[----:B------:R-:W-:Y:S01]  /*7400*/  IMAD.MOV.U32 R94, RZ, RZ, R67 ;  /* 0x000000ffff5e7224 */ /* 0x000fe200078e0043 */
[----:B------:R-:W-:-:S07]  /*7410*/  MOV R98, R55 ;  /* 0x0000003700627202 */ /* 0x000fce0000000f00 */
.L_x_4138:
[----:B------:R-:W-:Y:S05]  /*7420*/  BSYNC B3 ;  /* 0x0000000000037941 */ /* 0x000fea0003800000 */
.L_x_4137:
[----:B------:R-:W-:-:S13]  /*7430*/  ISETP.GE.AND P4, PT, R165, R148, PT ;  /* 0x00000094a500720c */ /* 0x000fda0003f86270 */
[--C-:B------:R-:W-:Y:S02]  /*7440*/  @!P4 SHF.R.S32.HI R55, RZ, 0x1f, R165.reuse ;  /* 0x0000001fff37c819 */ /* 0x100fe400000114a5 */
[----:B------:R-:W-:-:S04]  /*7450*/  @!P4 IADD3 R165, P5, P6, R118, R132, R165 ;  /* 0x0000008476a5c210 */ /* 0x000fc80007ebe0a5 */
[----:B------:R-:W-:Y:S02]  /*7460*/  @!P4 IADD3.X R55, R7, R157, R55, P5, P6 ;  /* 0x0000009d0737c210 */ /* 0x000fe40002fec437 */
[----:B------:R-:W-:-:S04]  /*7470*/  IADD3 R53, P5, P6, R118, R132, R26 ;  /* 0x0000008476357210 */ /* 0x000fc80007ebe01a */
[----:B------:R-:W-:Y:S02]  /*7480*/  IADD3.X R54, R7, R157, R32, P5, P6 ;  /* 0x0000009d07367210 */ /* 0x000fe40002fec420 */
[----:B------:R-:W-:-:S04]  /*7490*/  LEA R52, P5, R53, R124, 0x1 ;  /* 0x0000007c35347211 */ /* 0x000fc800078a08ff */
[----:B------:R-:W-:Y:S02]  /*74a0*/  LEA.HI.X R53, R53, R125, R54, 0x1, P5 ;  /* 0x0000007d35357211 */ /* 0x000fe400028f0c36 */
[----:B------:R-:W-:-:S03]  /*74b0*/  @!P4 LEA R54, P5, R165, R124, 0x1 ;  /* 0x0000007ca536c211 */ /* 0x000fc600078a08ff */
[----:B--2---:R2:W-:Y:S01]  /*74c0*/  STG.E.128 desc[UR60][R52.64], R92 ;  /* 0x0000005c34007986 */ /* 0x0045e2000c101d3c */
[----:B------:R-:W-:-:S05]  /*74d0*/  @!P4 LEA.HI.X R55, R165, R125, R55, 0x1, P5 ;  /* 0x0000007da537c211 */ /* 0x000fca00028f0c37 */
[----:B0-----:R2:W-:Y:S04]  /*74e0*/  @!P4 STG.E.128 desc[UR60][R54.64], R96 ;  /* 0x000000603600c986 */ /* 0x0015e8000c101d3c */
.L_x_4136:
[----:B------:R-:W-:Y:S05]  /*74f0*/  BSYNC B2 ;  /* 0x0000000000027941 */ /* 0x000fea0003800000 */
.L_x_4135:
[----:B------:R-:W-:Y:S01]  /*7500*/  ISETP.NE.AND P4, PT, R35, RZ, PT ;  /* 0x000000ff2300720c */ /* 0x000fe20003f85270 */
[----:B------:R-:W-:-:S12]  /*7510*/  BSSY B2, `(.L_x_4139) ;  /* 0x000007f000027945 */ /* 0x000fd80003800000 */
[----:B------:R-:W-:Y:S05]  /*7520*/  @!P4 BRA `(.L_x_4140) ;  /* 0x0000000400f4c947 */ /* 0x000fea0003800000 */
[----:B--2---:R-:W-:Y:S01]  /*7530*/  SEL R52, R127, R151, !P1 ;  /* 0x000000977f347207 */ /* 0x004fe20004800000 */
[----:B------:R-:W-:Y:S01]  /*7540*/  BSSY B3, `(.L_x_4141) ;  /* 0x000006f000037945 */ /* 0x000fe20003800000 */
[----:B------:R-:W-:Y:S02]  /*7550*/  ISETP.GE.AND P4, PT, R0, R126, PT ;  /* 0x0000007e0000720c */ /* 0x000fe40003f86270 */
[----:B------:R-:W-:-:S04]  /*7560*/  SHF.R.S32.HI R53, RZ, 0x1f, R52 ;  /* 0x0000001fff357819 */ /* 0x000fc80000011434 */
[----:B------:R-:W-:-:S04]  /*7570*/  LEA.HI R53, R53, R52, RZ, 0x4 ;  /* 0x0000003435357211 */ /* 0x000fc800078f20ff */
[----:B------:R-:W-:-:S04]  /*7580*/  LEA.HI.SX32 R92, R53, R27, 0x1c ;  /* 0x0000001b355c7211 */ /* 0x000fc800078fe2ff */
[----:B------:R-:W-:-:S04]  /*7590*/  SHF.R.S32.HI R53, RZ, 0x1f, R92 ;  /* 0x0000001fff357819 */ /* 0x000fc8000001145c */
[----:B------:R-:W-:Y:S01]  /*75a0*/  LEA.HI R53, R53, R92, RZ, 0x3 ;  /* 0x0000005c35357211 */ /* 0x000fe200078f18ff */
[----:B------:R-:W-:-:S03]  /*75b0*/  IMAD.SHL.U32 R92, R92, 0x8, RZ ;  /* 0x000000085c5c7824 */ /* 0x000fc600078e00ff */
[----:B------:R-:W-:Y:S02]  /*75c0*/  SHF.R.S32.HI R53, RZ, 0x3, R53 ;  /* 0x00000003ff357819 */ /* 0x000fe40000011435 */
[----:B------:R-:W-:-:S03]  /*75d0*/  LOP3.LUT R52, R211, 0x38, R92, 0xf8, !PT ;  /* 0x00000038d3347812 */ /* 0x000fc600078ef85c */
[----:B------:R-:W-:Y:S01]  /*75e0*/  IMAD R53, R53, 0x1c00, R213 ;  /* 0x00001c0035357824 */ /* 0x000fe200078e02d5 */
[----:B------:R-:W-:-:S05]  /*75f0*/  LOP3.LUT R52, R52, R212, RZ, 0x3c, !PT ;  /* 0x000000d434347212 */ /* 0x000fca00078e3cff */
[----:B------:R-:W-:Y:S02]  /*7600*/  IMAD.IADD R53, R53, 0x1, R52 ;  /* 0x0000000135357824 */ /* 0x000fe400078e0234 */
[C---:B------:R-:W-:Y:S02]  /*7610*/  IMAD R52, R16.reuse, 0x5400, R146 ;  /* 0x0000540010347824 */ /* 0x040fe400078e0292 */
[----:B------:R-:W-:-:S03]  /*7620*/  IMAD R64, R16, 0x5400, R53 ;  /* 0x0000540010407824 */ /* 0x000fc600078e0235 */
[----:B------:R-:W-:Y:S01]  /*7630*/  LEA R52, R52, R2, 0x1 ;  /* 0x0000000234347211 */ /* 0x000fe200078e08ff */
[----:B------:R-:W-:-:S05]  /*7640*/  IMAD R64, R64, 0x2, R2 ;  /* 0x0000000240407824 */ /* 0x000fca00078e0202 */
[----:B------:R-:W0:Y:S04]  /*7650*/  LDS.128 R52, [R52+0x21400] ;  /* 0x0214000034347984 */ /* 0x000e280000000c00 */
[----:B------:R-:W2:Y:S01]  /*7660*/  LDS.128 R64, [R64+0x21400] ;  /* 0x0214000040407984 */ /* 0x000ea20000000c00 */
[----:B------:R-:W-:Y:S05]  /*7670*/  @P4 BRA `(.L_x_4142) ;  /* 0x00000004006c4947 */ /* 0x000fea0003800000 */
[----:B--2---:R-:W-:Y:S01]  /*7680*/  IMAD.MOV.U32 R95, RZ, RZ, R65 ;  /* 0x000000ffff5f7224 */ /* 0x004fe200078e0041 */
[----:B------:R-:W-:Y:S01]  /*7690*/  SHF.R.U64 R48, R48, 0x10, R49 ;  /* 0x0000001030307819 */ /* 0x000fe20000001231 */
[----:B0-----:R-:W-:Y:S01]  /*76a0*/  IMAD.MOV.U32 R65, RZ, RZ, R53 ;  /* 0x000000ffff417224 */ /* 0x001fe200078e0035 */
[----:B------:R-:W-:Y:S01]  /*76b0*/  SHF.R.U64 R62, R62, 0x10, R63 ;  /* 0x000000103e3e7819 */ /* 0x000fe2000000123f */
[----:B------:R-:W-:Y:S01]  /*76c0*/  HADD2.F32 R96, -RZ, R185.H0_H0 ;  /* 0x200000b9ff607230 */ /* 0x000fe20000004100 */
[----:B------:R-:W-:Y:S01]  /*76d0*/  SHF.R.U64 R50, R50, 0x10, R51 ;  /* 0x0000001032327819 */ /* 0x000fe20000001233 */
[----:B------:R-:W-:Y:S02]  /*76e0*/  HADD2.F32 R93, -RZ, R95.H0_H0 ;  /* 0x2000005fff5d7230 */ /* 0x000fe40000004100 */
[----:B------:R-:W-:Y:S02]  /*76f0*/  HADD2.F32 R94, -RZ, R65.H0_H0 ;  /* 0x20000041ff5e7230 */ /* 0x000fe40000004100 */
[----:B------:R-:W-:-:S02]  /*7700*/  HADD2.F32 R53, -RZ, R183.H0_H0 ;  /* 0x200000b7ff357230 */ /* 0x000fc40000004100 */
[CC--:B------:R-:W-:Y:S01]  /*7710*/  FMUL.FTZ R97, R93.reuse, R96.reuse ;  /* 0x000000605d617220 */ /* 0x0c0fe20000410000 */
[----:B------:R-:W-:Y:S02]  /*7720*/  HADD2.F32 R65, -RZ, R65.H1_H1 ;  /* 0x30000041ff417230 */ /* 0x000fe40000004100 */
[C---:B------:R-:W-:Y:S01]  /*7730*/  FMUL.FTZ R96, R94.reuse, R96 ;  /* 0x000000605e607220 */ /* 0x040fe20000410000 */
[----:B------:R-:W-:Y:S02]  /*7740*/  HADD2.F32 R165, -RZ, R181.H1_H1 ;  /* 0x300000b5ffa57230 */ /* 0x000fe40000004100 */
        /* <DEDUP_REMOVED lines=9> */
[----:B------:R-:W-:Y:S02]  /*77e0*/  HADD2.F32 R50, -RZ, R50.H0_H0 ;  /* 0x20000032ff327230 */ /* 0x000fe40000004100 */
[-C--:B------:R-:W-:Y:S01]  /*77f0*/  FMUL.FTZ R97, R53, R96.reuse ;  /* 0x0000006035617220 */ /* 0x080fe20000410000 */
[----:B------:R-:W-:-:S03]  /*7800*/  FMUL.FTZ R96, R65, R96 ;  /* 0x0000006041607220 */ /* 0x000fc60000410000 */
[-C--:B------:R-:W-:Y:S01]  /*7810*/  FFMA.FTZ R65, R65, R95.reuse, -R97 ;  /* 0x0000005f41417223 */ /* 0x080fe20000010861 */
[----:B------:R-:W-:Y:S01]  /*7820*/  FFMA.FTZ R53, R53, R95, R96 ;  /* 0x0000005f35357223 */ /* 0x000fe20000010060 */
[----:B------:R-:W-:Y:S01]  /*7830*/  SHF.R.U64 R95, R60, 0x10, R61 ;  /* 0x000000103c5f7819 */ /* 0x000fe2000000123d */
[--C-:B------:R-:W-:Y:S01]  /*7840*/  HADD2.F32 R97, -RZ, R182.reuse.H1_H1 ;  /* 0x300000b6ff617230 */ /* 0x100fe20000004100 */
[----:B------:R-:W-:Y:S01]  /*7850*/  MOV R60, R67 ;  /* 0x00000043003c7202 */ /* 0x000fe20000000f00 */
[----:B------:R-:W-:Y:S01]  /*7860*/  HADD2.F32 R61, -RZ, R55.H0_H0 ;  /* 0x20000037ff3d7230 */ /* 0x000fe20000004100 */
[----:B------:R-:W-:Y:S01]  /*7870*/  F2FP.F16.F32.PACK_AB R65, R65, R94 ;  /* 0x0000005e4141723e */ /* 0x000fe200000000ff */
[----:B------:R-:W-:Y:S01]  /*7880*/  HADD2.F32 R96, -RZ, R182.H0_H0 ;  /* 0x200000b6ff607230 */ /* 0x000fe20000004100 */
[----:B------:R-:W-:Y:S01]  /*7890*/  F2FP.F16.F32.PACK_AB R93, R53, R93 ;  /* 0x0000005d355d723e */ /* 0x000fe200000000ff */
[----:B------:R-:W-:Y:S02]  /*78a0*/  HADD2.F32 R67, -RZ, R60.H0_H0 ;  /* 0x2000003cff437230 */ /* 0x000fe40000004100 */
[----:B------:R-:W-:-:S02]  /*78b0*/  HADD2.F32 R95, -RZ, R95.H0_H0 ;  /* 0x2000005fff5f7230 */ /* 0x000fc40000004100 */
[----:B------:R-:W-:Y:S02]  /*78c0*/  IMAD.MOV.U32 R53, RZ, RZ, R65 ;  /* 0x000000ffff357224 */ /* 0x000fe400078e0041 */
[-C--:B------:R-:W-:Y:S01]  /*78d0*/  FMUL.FTZ R98, R67, R97.reuse ;  /* 0x0000006143627220 */ /* 0x080fe20000410000 */
[C---:B------:R-:W-:Y:S01]  /*78e0*/  FMUL.FTZ R97, R61.reuse, R97 ;  /* 0x000000613d617220 */ /* 0x040fe20000410000 */
[----:B------:R-:W-:Y:S02]  /*78f0*/  MOV R65, R93 ;  /* 0x0000005d00417202 */ /* 0x000fe40000000f00 */
[-C--:B------:R-:W-:Y:S01]  /*7900*/  FFMA.FTZ R61, R61, R96.reuse, -R98 ;  /* 0x000000603d3d7223 */ /* 0x080fe20000010862 */
[----:B------:R-:W-:Y:S01]  /*7910*/  FFMA.FTZ R97, R67, R96, R97 ;  /* 0x0000006043617223 */ /* 0x000fe20000010061 */
[----:B------:R-:W-:Y:S01]  /*7920*/  SHF.R.U32.HI R96, RZ, 0x10, R63 ;  /* 0x00000010ff607819 */ /* 0x000fe2000001163f */
[----:B------:R-:W-:Y:S01]  /*7930*/  HADD2.F32 R67, -RZ, R60.H1_H1 ;  /* 0x3000003cff437230 */ /* 0x000fe20000004100 */
[----:B------:R-:W-:Y:S01]  /*7940*/  SHF.R.U32.HI R98, RZ, 0x10, R51 ;  /* 0x00000010ff627819 */ /* 0x000fe20000011633 */
[----:B------:R-:W-:-:S02]  /*7950*/  HADD2.F32 R63, -RZ, R54.H0_H0 ;  /* 0x20000036ff3f7230 */ /* 0x000fc40000004100 */
[----:B------:R-:W-:Y:S02]  /*7960*/  HADD2.F32 R60, -RZ, R96.H0_H0 ;  /* 0x20000060ff3c7230 */ /* 0x000fe40000004100 */
[----:B------:R-:W-:Y:S02]  /*7970*/  HADD2.F32 R96, -RZ, R55.H1_H1 ;  /* 0x30000037ff607230 */ /* 0x000fe40000004100 */
[----:B------:R-:W-:Y:S02]  /*7980*/  HADD2.F32 R55, -RZ, R98.H0_H0 ;  /* 0x20000062ff377230 */ /* 0x000fe40000004100 */
[-C--:B------:R-:W-:Y:S01]  /*7990*/  FMUL.FTZ R98, R67, R60.reuse ;  /* 0x0000003c43627220 */ /* 0x080fe20000410000 */
[----:B------:R-:W-:Y:S02]  /*79a0*/  HADD2.F32 R54, -RZ, R54.H1_H1 ;  /* 0x30000036ff367230 */ /* 0x000fe40000004100 */
[C---:B------:R-:W-:Y:S01]  /*79b0*/  FMUL.FTZ R99, R96.reuse, R60 ;  /* 0x0000003c60637220 */ /* 0x040fe20000410000 */
[----:B------:R-:W-:Y:S01]  /*79c0*/  FFMA.FTZ R60, R96, R55, -R98 ;  /* 0x00000037603c7223 */ /* 0x000fe20000010862 */
[----:B------:R-:W-:-:S02]  /*79d0*/  HADD2.F32 R98, -RZ, R52.H0_H0 ;  /* 0x20000034ff627230 */ /* 0x000fc40000004100 */
[----:B------:R-:W-:Y:S01]  /*79e0*/  FFMA.FTZ R55, R67, R55, R99 ;  /* 0x0000003743377223 */ /* 0x000fe20000010063 */
[--C-:B------:R-:W-:Y:S02]  /*79f0*/  HADD2.F32 R67, -RZ, R64.reuse.H0_H0 ;  /* 0x20000040ff437230 */ /* 0x100fe40000004100 */
[----:B------:R-:W-:Y:S01]  /*7a00*/  HADD2.F32 R64, -RZ, R64.H1_H1 ;  /* 0x30000040ff407230 */ /* 0x000fe20000004100 */
[----:B------:R-:W-:Y:S01]  /*7a10*/  F2FP.F16.F32.PACK_AB R60, R60, R61 ;  /* 0x0000003d3c3c723e */ /* 0x000fe200000000ff */
[----:B------:R-:W-:Y:S02]  /*7a20*/  HADD2.F32 R52, -RZ, R52.H1_H1 ;  /* 0x30000034ff347230 */ /* 0x000fe40000004100 */
[----:B------:R-:W-:Y:S01]  /*7a30*/  FMUL.FTZ R99, R67, R165 ;  /* 0x000000a543637220 */ /* 0x000fe20000410000 */
[----:B------:R-:W-:Y:S02]  /*7a40*/  HADD2.F32 R96, -RZ, R181.H0_H0 ;  /* 0x200000b5ff607230 */ /* 0x000fe40000004100 */
[----:B------:R-:W-:Y:S01]  /*7a50*/  FMUL.FTZ R49, R64, R95 ;  /* 0x0000005f40317220 */ /* 0x000fe20000410000 */
[----:B------:R-:W-:Y:S01]  /*7a60*/  FMUL.FTZ R165, R98, R165 ;  /* 0x000000a562a57220 */ /* 0x000fe20000410000 */
[C---:B------:R-:W-:Y:S01]  /*7a70*/  FMUL.FTZ R95, R52.reuse, R95 ;  /* 0x0000005f345f7220 */ /* 0x040fe20000410000 */
[----:B------:R-:W-:Y:S01]  /*7a80*/  F2FP.F16.F32.PACK_AB R97, R55, R97 ;  /* 0x000000613761723e */ /* 0x000fe200000000ff */
[----:B------:R-:W-:Y:S01]  /*7a90*/  FFMA.FTZ R49, R52, R48, -R49 ;  /* 0x0000003034317223 */ /* 0x000fe20000010831 */
[----:B------:R-:W-:Y:S01]  /*7aa0*/  FFMA.FTZ R165, R67, R96, R165 ;  /* 0x0000006043a57223 */ /* 0x000fe200000100a5 */
[----:B------:R-:W-:Y:S01]  /*7ab0*/  FFMA.FTZ R95, R64, R48, R95 ;  /* 0x00000030405f7223 */ /* 0x000fe2000001005f */
[----:B------:R-:W-:-:S02]  /*7ac0*/  HADD2.F32 R67, -RZ, R180.H1_H1 ;  /* 0x300000b4ff437230 */ /* 0x000fc40000004100 */
[----:B------:R-:W-:Y:S01]  /*7ad0*/  FFMA.FTZ R99, R98, R96, -R99 ;  /* 0x0000006062637223 */ /* 0x000fe20000010863 */
[----:B------:R-:W-:Y:S02]  /*7ae0*/  HADD2.F32 R48, -RZ, R66.H0_H0 ;  /* 0x20000042ff307230 */ /* 0x000fe40000004100 */
[----:B------:R-:W-:Y:S01]  /*7af0*/  HADD2.F32 R52, -RZ, R180.H0_H0 ;  /* 0x200000b4ff347230 */ /* 0x000fe20000004100 */
[----:B------:R-:W-:Y:S01]  /*7b00*/  F2FP.F16.F32.PACK_AB R95, R95, R165 ;  /* 0x000000a55f5f723e */ /* 0x000fe200000000ff */
[----:B------:R-:W-:Y:S02]  /*7b10*/  HADD2.F32 R66, -RZ, R66.H1_H1 ;  /* 0x30000042ff427230 */ /* 0x000fe40000004100 */
[-C--:B------:R-:W-:Y:S01]  /*7b20*/  FMUL.FTZ R64, R48, R67.reuse ;  /* 0x0000004330407220 */ /* 0x080fe20000410000 */
[----:B------:R-:W-:Y:S01]  /*7b30*/  FMUL.FTZ R67, R63, R67 ;  /* 0x000000433f437220 */ /* 0x000fe20000410000 */
[----:B------:R-:W-:Y:S01]  /*7b40*/  F2FP.F16.F32.PACK_AB R49, R49, R99 ;  /* 0x000000633131723e */ /* 0x000fe200000000ff */
[----:B------:R-:W-:-:S02]  /*7b50*/  IMAD.MOV.U32 R55, RZ, RZ, R60 ;  /* 0x000000ffff377224 */ /* 0x000fc400078e003c */
[-C--:B------:R-:W-:Y:S01]  /*7b60*/  FFMA.FTZ R64, R63, R52.reuse, -R64 ;  /* 0x000000343f407223 */ /* 0x080fe20000010840 */
[----:B------:R-:W-:Y:S01]  /*7b70*/  FFMA.FTZ R67, R48, R52, R67 ;  /* 0x0000003430437223 */ /* 0x000fe20000010043 */
[-C--:B------:R-:W-:Y:S01]  /*7b80*/  FMUL.FTZ R48, R66, R62.reuse ;  /* 0x0000003e42307220 */ /* 0x080fe20000410000 */
[C---:B------:R-:W-:Y:S01]  /*7b90*/  FMUL.FTZ R62, R54.reuse, R62 ;  /* 0x0000003e363e7220 */ /* 0x040fe20000410000 */
[----:B------:R-:W-:Y:S02]  /*7ba0*/  IMAD.MOV.U32 R52, RZ, RZ, R49 ;  /* 0x000000ffff347224 */ /* 0x000fe400078e0031 */
[-C--:B------:R-:W-:Y:S01]  /*7bb0*/  FFMA.FTZ R48, R54, R50.reuse, -R48 ;  /* 0x0000003236307223 */ /* 0x080fe20000010830 */
[----:B------:R-:W-:-:S04]  /*7bc0*/  FFMA.FTZ R62, R66, R50, R62 ;  /* 0x00000032423e7223 */ /* 0x000fc8000001003e */
[----:B------:R-:W-:Y:S01]  /*7bd0*/  F2FP.F16.F32.PACK_AB R48, R48, R64 ;  /* 0x000000403030723e */ /* 0x000fe200000000ff */
[----:B------:R-:W-:Y:S01]  /*7be0*/  IMAD.MOV.U32 R64, RZ, RZ, R95 ;  /* 0x000000ffff407224 */ /* 0x000fe200078e005f */
[----:B------:R-:W-:-:S03]  /*7bf0*/  F2FP.F16.F32.PACK_AB R67, R62, R67 ;  /* 0x000000433e43723e */ /* 0x000fc600000000ff */
[----:B------:R-:W-:Y:S02]  /*7c00*/  IMAD.MOV.U32 R54, RZ, RZ, R48 ;  /* 0x000000ffff367224 */ /* 0x000fe400078e0030 */
[----:B------:R-:W-:Y:S01]  /*7c10*/  IMAD.MOV.U32 R66, RZ, RZ, R67 ;  /* 0x000000ffff427224 */ /* 0x000fe200078e0043 */
[----:B------:R-:W-:-:S07]  /*7c20*/  MOV R67, R97 ;  /* 0x0000006100437202 */ /* 0x000fce0000000f00 */
.L_x_4142:
[----:B------:R-:W-:Y:S05]  /*7c30*/  BSYNC B3 ;  /* 0x0000000000037941 */ /* 0x000fea0003800000 */
.L_x_4141:
[----:B------:R-:W-:-:S04]  /*7c40*/  IADD3 R49, P4, P5, R118, R132, R28 ;  /* 0x0000008476317210 */ /* 0x000fc80007d9e01c */
[----:B------:R-:W-:Y:S02]  /*7c50*/  IADD3.X R50, R7, R157, R33, P4, P5 ;  /* 0x0000009d07327210 */ /* 0x000fe400027ea421 */
[----:B------:R-:W-:-:S13]  /*7c60*/  ISETP.GE.AND P4, PT, R92, R148, PT ;  /* 0x000000945c00720c */ /* 0x000fda0003f86270 */
[--C-:B------:R-:W-:Y:S02]  /*7c70*/  @!P4 SHF.R.S32.HI R51, RZ, 0x1f, R92.reuse ;  /* 0x0000001fff33c819 */ /* 0x100fe4000001145c */
[----:B------:R-:W-:-:S04]  /*7c80*/  @!P4 IADD3 R92, P5, P6, R118, R132, R92 ;  /* 0x00000084765cc210 */ /* 0x000fc80007ebe05c */
[----:B------:R-:W-:Y:S02]  /*7c90*/  @!P4 IADD3.X R51, R7, R157, R51, P5, P6 ;  /* 0x0000009d0733c210 */ /* 0x000fe40002fec433 */
[----:B------:R-:W-:-:S04]  /*7ca0*/  LEA R48, P5, R49, R124, 0x1 ;  /* 0x0000007c31307211 */ /* 0x000fc800078a08ff */
[----:B------:R-:W-:Y:S02]  /*7cb0*/  LEA.HI.X R49, R49, R125, R50, 0x1, P5 ;  /* 0x0000007d31317211 */ /* 0x000fe400028f0c32 */
[----:B------:R-:W-:-:S03]  /*7cc0*/  @!P4 LEA R50, P5, R92, R124, 0x1 ;  /* 0x0000007c5c32c211 */ /* 0x000fc600078a08ff */
[----:B0-----:R0:W-:Y:S01]  /*7cd0*/  STG.E.128 desc[UR60][R48.64], R52 ;  /* 0x0000003430007986 */ /* 0x0011e2000c101d3c */
[----:B------:R-:W-:-:S05]  /*7ce0*/  @!P4 LEA.HI.X R51, R92, R125, R51, 0x1, P5 ;  /* 0x0000007d5c33c211 */ /* 0x000fca00028f0c33 */
[----:B--2---:R0:W-:Y:S04]  /*7cf0*/  @!P4 STG.E.128 desc[UR60][R50.64], R64 ;  /* 0x000000403200c986 */ /* 0x0041e8000c101d3c */
.L_x_4140:
[----:B------:R-:W-:Y:S05]  /*7d00*/  BSYNC B2 ;  /* 0x0000000000027941 */ /* 0x000fea0003800000 */
.L_x_4139:
[----:B------:R-:W-:-:S13]  /*7d10*/  ISETP.NE.AND P4, PT, R36, RZ, PT ;  /* 0x000000ff2400720c */ /* 0x000fda0003f85270 */
[----:B------:R-:W-:Y:S05]  /*7d20*/  @!P4 BRA `(.L_x_4134) ;  /* 0x0000000400f0c947 */ /* 0x000fea0003800000 */
[----:B0-----:R-:W3:Y:S01]  /*7d30*/  LDL R48, [R1+0x8] ;  /* 0x0000080001307983 */ /* 0x001ee20000100800 */
[----:B------:R-:W-:Y:S01]  /*7d40*/  IADD3 R60, P4, P5, R118, R132, R30 ;  /* 0x00000084763c7210 */ /* 0x000fe20007d9e01e */
[----:B------:R-:W-:Y:S03]  /*7d50*/  BSSY B2, `(.L_x_4143) ;  /* 0x000006f000027945 */ /* 0x000fe60003800000 */
[----:B------:R-:W-:Y:S02]  /*7d60*/  IADD3.X R61, R7, R157, R34, P4, P5 ;  /* 0x0000009d073d7210 */ /* 0x000fe400027ea422 */
[----:B------:R-:W-:Y:S02]  /*7d70*/  ISETP.GE.AND P4, PT, R3, R126, PT ;  /* 0x0000007e0300720c */ /* 0x000fe40003f86270 */
[----:B---3--:R-:W-:-:S04]  /*7d80*/  LOP3.LUT P6, RZ, R48, 0x1, RZ, 0xc0, !PT ;  /* 0x0000000130ff7812 */ /* 0x008fc800078cc0ff */
[----:B------:R-:W-:-:S04]  /*7d90*/  SEL R48, R127, R151, !P6 ;  /* 0x000000977f307207 */ /* 0x000fc80007000000 */
        /* <DEDUP_REMOVED lines=12> */
[----:B--2---:R-:W-:Y:S02]  /*7e60*/  IMAD R52, R16, 0x5400, R49 ;  /* 0x0000540010347824 */ /* 0x004fe400078e0231 */
[----:B------:R-:W-:-:S03]  /*7e70*/  IMAD R48, R48, 0x2, R2 ;  /* 0x0000000230307824 */ /* 0x000fc600078e0202 */
[----:B------:R-:W-:-:S03]  /*7e80*/  LEA R52, R52, R2, 0x1 ;  /* 0x0000000234347211 */ /* 0x000fc600078e08ff */
[----:B------:R-:W0:Y:S04]  /*7e90*/  LDS.128 R48, [R48+0x21400] ;  /* 0x0214000030307984 */ /* 0x000e280000000c00 */
[----:B------:R-:W2:Y:S01]  /*7ea0*/  LDS.128 R52, [R52+0x21400] ;  /* 0x0214000034347984 */ /* 0x000ea20000000c00 */
[----:B------:R-:W-:Y:S05]  /*7eb0*/  @P4 BRA `(.L_x_4144) ;  /* 0x0000000400604947 */ /* 0x000fea0003800000 */
[--C-:B------:R-:W-:Y:S01]  /*7ec0*/  SHF.R.U64 R44, R44, 0x10, R45.reuse ;  /* 0x000000102c2c7819 */ /* 0x100fe2000000122d */
[----:B--2---:R-:W-:Y:S01]  /*7ed0*/  HADD2.F32 R64, -RZ, R53.H0_H0 ;  /* 0x20000035ff407230 */ /* 0x004fe20000004100 */
[----:B------:R-:W-:Y:S01]  /*7ee0*/  SHF.R.U32.HI R63, RZ, 0x10, R45 ;  /* 0x00000010ff3f7819 */ /* 0x000fe2000001162d */
[----:B0-----:R-:W-:Y:S01]  /*7ef0*/  HADD2.F32 R65, -RZ, R49.H0_H0 ;  /* 0x20000031ff417230 */ /* 0x001fe20000004100 */
[--C-:B------:R-:W-:Y:S01]  /*7f00*/  SHF.R.U64 R45, R56, 0x10, R57.reuse ;  /* 0x00000010382d7819 */ /* 0x100fe20000001239 */
[----:B------:R-:W-:Y:S01]  /*7f10*/  HADD2.F32 R66, -RZ, R177.H1_H1 ;  /* 0x300000b1ff427230 */ /* 0x000fe20000004100 */
[----:B------:R-:W-:Y:S01]  /*7f20*/  SHF.R.U32.HI R56, RZ, 0x10, R57 ;  /* 0x00000010ff387819 */ /* 0x000fe20000011639 */
[----:B------:R-:W-:Y:S01]  /*7f30*/  HADD2.F32 R53, -RZ, R53.H1_H1 ;  /* 0x30000035ff357230 */ /* 0x000fe20000004100 */
[--C-:B------:R-:W-:Y:S01]  /*7f40*/  SHF.R.U64 R46, R46, 0x10, R47.reuse ;  /* 0x000000102e2e7819 */ /* 0x100fe2000000122f */
[----:B------:R-:W-:Y:S01]  /*7f50*/  HADD2.F32 R49, -RZ, R49.H1_H1 ;  /* 0x30000031ff317230 */ /* 0x000fe20000004100 */
[----:B------:R-:W-:Y:S01]  /*7f60*/  SHF.R.U32.HI R57, RZ, 0x10, R47 ;  /* 0x00000010ff397819 */ /* 0x000fe2000001162f */
[----:B------:R-:W-:Y:S01]  /*7f70*/  HADD2.F32 R56, -RZ, R56.H0_H0 ;  /* 0x20000038ff387230 */ /* 0x000fe20000004100 */
[--C-:B------:R-:W-:Y:S01]  /*7f80*/  SHF.R.U64 R47, R58, 0x10, R59.reuse ;  /* 0x000000103a2f7819 */ /* 0x100fe2000000123b */
[----:B------:R-:W-:Y:S01]  /*7f90*/  HADD2.F32 R63, -RZ, R63.H0_H0 ;  /* 0x2000003fff3f7230 */ /* 0x000fe20000004100 */
[----:B------:R-:W-:Y:S01]  /*7fa0*/  SHF.R.U32.HI R58, RZ, 0x10, R59 ;  /* 0x00000010ff3a7819 */ /* 0x000fe2000001163b */
[----:B------:R-:W-:-:S02]  /*7fb0*/  HADD2.F32 R59, -RZ, R179.H1_H1 ;  /* 0x300000b3ff3b7230 */ /* 0x000fc40000004100 */
[----:B------:R-:W-:Y:S02]  /*7fc0*/  HADD2.F32 R179, -RZ, R179.H0_H0 ;  /* 0x200000b3ffb37230 */ /* 0x000fe40000004100 */
[----:B------:R-:W-:Y:S02]  /*7fd0*/  HADD2.F32 R58, -RZ, R58.H0_H0 ;  /* 0x2000003aff3a7230 */ /* 0x000fe40000004100 */
[CC--:B------:R-:W-:Y:S01]  /*7fe0*/  FMUL.FTZ R67, R64.reuse, R59.reuse ;  /* 0x0000003b40437220 */ /* 0x0c0fe20000410000 */
[C---:B------:R-:W-:Y:S01]  /*7ff0*/  FMUL.FTZ R59, R65.reuse, R59 ;  /* 0x0000003b413b7220 */ /* 0x040fe20000410000 */
[----:B------:R-:W-:Y:S02]  /*8000*/  HADD2.F32 R45, -RZ, R45.H0_H0 ;  /* 0x2000002dff2d7230 */ /* 0x000fe40000004100 */
[-C--:B------:R-:W-:Y:S01]  /*8010*/  FFMA.FTZ R67, R65, R66.reuse, -R67 ;  /* 0x0000004241437223 */ /* 0x080fe20000010843 */
[----:B------:R-:W-:Y:S01]  /*8020*/  FFMA.FTZ R59, R64, R66, R59 ;  /* 0x00000042403b7223 */ /* 0x000fe2000001003b */
[-C--:B------:R-:W-:Y:S01]  /*8030*/  FMUL.FTZ R64, R53, R56.reuse ;  /* 0x0000003835407220 */ /* 0x080fe20000410000 */
[----:B------:R-:W-:Y:S01]  /*8040*/  FMUL.FTZ R56, R49, R56 ;  /* 0x0000003831387220 */ /* 0x000fe20000410000 */
[----:B------:R-:W-:-:S02]  /*8050*/  HADD2.F32 R65, -RZ, R178.H1_H1 ;  /* 0x300000b2ff417230 */ /* 0x000fc40000004100 */
[-C--:B------:R-:W-:Y:S01]  /*8060*/  FFMA.FTZ R64, R49, R63.reuse, -R64 ;  /* 0x0000003f31407223 */ /* 0x080fe20000010840 */
[----:B------:R-:W-:Y:S02]  /*8070*/  HADD2.F32 R49, -RZ, R55.H0_H0 ;  /* 0x20000037ff317230 */ /* 0x000fe40000004100 */
[----:B------:R-:W-:Y:S01]  /*8080*/  FFMA.FTZ R56, R53, R63, R56 ;  /* 0x0000003f35387223 */ /* 0x000fe20000010038 */
[----:B------:R-:W-:Y:S02]  /*8090*/  HADD2.F32 R53, -RZ, R176.H1_H1 ;  /* 0x300000b0ff357230 */ /* 0x000fe40000004100 */
[----:B------:R-:W-:Y:S01]  /*80a0*/  HADD2.F32 R63, -RZ, R51.H0_H0 ;  /* 0x20000033ff3f7230 */ /* 0x000fe20000004100 */
[----:B------:R-:W-:Y:S01]  /*80b0*/  F2FP.F16.F32.PACK_AB R64, R64, R67 ;  /* 0x000000434040723e */ /* 0x000fe200000000ff */
[----:B------:R-:W-:Y:S02]  /*80c0*/  HADD2.F32 R66, -RZ, R55.H1_H1 ;  /* 0x30000037ff427230 */ /* 0x000fe40000004100 */
[----:B------:R-:W-:Y:S01]  /*80d0*/  FMUL.FTZ R55, R49, R65 ;  /* 0x0000004131377220 */ /* 0x000fe20000410000 */
[----:B------:R-:W-:-:S02]  /*80e0*/  HADD2.F32 R51, -RZ, R51.H1_H1 ;  /* 0x30000033ff337230 */ /* 0x000fc40000004100 */
[C---:B------:R-:W-:Y:S01]  /*80f0*/  FMUL.FTZ R65, R63.reuse, R65 ;  /* 0x000000413f417220 */ /* 0x040fe20000410000 */
[----:B------:R-:W-:Y:S02]  /*8100*/  HADD2.F32 R177, -RZ, R177.H0_H0 ;  /* 0x200000b1ffb17230 */ /* 0x000fe40000004100 */
[-C--:B------:R-:W-:Y:S01]  /*8110*/  FFMA.FTZ R55, R63, R53.reuse, -R55 ;  /* 0x000000353f377223 */ /* 0x080fe20000010837 */
[----:B------:R-:W-:Y:S02]  /*8120*/  HADD2.F32 R63, -RZ, R57.H0_H0 ;  /* 0x20000039ff3f7230 */ /* 0x000fe40000004100 */
[-C--:B------:R-:W-:Y:S01]  /*8130*/  FMUL.FTZ R57, R66, R58.reuse ;  /* 0x0000003a42397220 */ /* 0x080fe20000410000 */
[----:B------:R-:W-:Y:S01]  /*8140*/  FMUL.FTZ R58, R51, R58 ;  /* 0x0000003a333a7220 */ /* 0x000fe20000410000 */
[----:B------:R-:W-:Y:S01]  /*8150*/  FFMA.FTZ R65, R49, R53, R65 ;  /* 0x0000003531417223 */ /* 0x000fe20000010041 */
[----:B------:R-:W-:Y:S02]  /*8160*/  HADD2.F32 R49, -RZ, R48.H0_H0 ;  /* 0x20000030ff317230 */ /* 0x000fe40000004100 */
[----:B------:R-:W-:Y:S01]  /*8170*/  FFMA.FTZ R57, R51, R63, -R57 ;  /* 0x0000003f33397223 */ /* 0x000fe20000010839 */
[----:B------:R-:W-:-:S02]  /*8180*/  HADD2.F32 R51, -RZ, R52.H0_H0 ;  /* 0x20000034ff337230 */ /* 0x000fc40000004100 */
[----:B------:R-:W-:Y:S01]  /*8190*/  FFMA.FTZ R58, R66, R63, R58 ;  /* 0x0000003f423a7223 */ /* 0x000fe2000001003a */
[----:B------:R-:W-:Y:S01]  /*81a0*/  HADD2.F32 R52, -RZ, R52.H1_H1 ;  /* 0x30000034ff347230 */ /* 0x000fe20000004100 */
[----:B------:R-:W-:Y:S01]  /*81b0*/  F2FP.F16.F32.PACK_AB R56, R56, R59 ;  /* 0x0000003b3838723e */ /* 0x000fe200000000ff */
[----:B------:R-:W-:Y:S02]  /*81c0*/  HADD2.F32 R53, -RZ, R44.H0_H0 ;  /* 0x2000002cff357230 */ /* 0x000fe40000004100 */
[----:B------:R-:W-:Y:S01]  /*81d0*/  FMUL.FTZ R44, R51, R179 ;  /* 0x000000b3332c7220 */ /* 0x000fe20000410000 */
[----:B------:R-:W-:Y:S02]  /*81e0*/  HADD2.F32 R48, -RZ, R48.H1_H1 ;  /* 0x30000030ff307230 */ /* 0x000fe40000004100 */
[----:B------:R-:W-:Y:S01]  /*81f0*/  FMUL.FTZ R63, R52, R45 ;  /* 0x0000002d343f7220 */ /* 0x000fe20000410000 */
[C---:B------:R-:W-:Y:S01]  /*8200*/  FMUL.FTZ R179, R49.reuse, R179 ;  /* 0x000000b331b37220 */ /* 0x040fe20000410000 */
[----:B------:R-:W-:Y:S01]  /*8210*/  FFMA.FTZ R44, R49, R177, -R44 ;  /* 0x000000b1312c7223 */ /* 0x000fe2000001082c */
[----:B------:R-:W-:-:S02]  /*8220*/  HADD2.F32 R49, -RZ, R54.H0_H0 ;  /* 0x20000036ff317230 */ /* 0x000fc40000004100 */
[C---:B------:R-:W-:Y:S01]  /*8230*/  FMUL.FTZ R45, R48.reuse, R45 ;  /* 0x0000002d302d7220 */ /* 0x040fe20000410000 */
[----:B------:R-:W-:Y:S01]  /*8240*/  FFMA.FTZ R63, R48, R53, -R63 ;  /* 0x00000035303f7223 */ /* 0x000fe2000001083f */
[----:B------:R-:W-:Y:S02]  /*8250*/  HADD2.F32 R178, -RZ, R178.H0_H0 ;  /* 0x200000b2ffb27230 */ /* 0x000fe40000004100 */
[----:B------:R-:W-:Y:S01]  /*8260*/  FFMA.FTZ R179, R51, R177, R179 ;  /* 0x000000b133b37223 */ /* 0x000fe200000100b3 */
[----:B------:R-:W-:Y:S02]  /*8270*/  HADD2.F32 R47, -RZ, R47.H0_H0 ;  /* 0x2000002fff2f7230 */ /* 0x000fe40000004100 */
[----:B------:R-:W-:Y:S01]  /*8280*/  FFMA.FTZ R45, R52, R53, R45 ;  /* 0x00000035342d7223 */ /* 0x000fe2000001002d */
[----:B------:R-:W-:Y:S01]  /*8290*/  HADD2.F32 R48, -RZ, R50.H0_H0 ;  /* 0x20000032ff307230 */ /* 0x000fe20000004100 */
[----:B------:R-:W-:Y:S01]  /*82a0*/  F2FP.F16.F32.PACK_AB R55, R57, R55 ;  /* 0x000000373937723e */ /* 0x000fe200000000ff */
[----:B------:R-:W-:Y:S01]  /*82b0*/  HADD2.F32 R54, -RZ, R54.H1_H1 ;  /* 0x30000036ff367230 */ /* 0x000fe20000004100 */
[----:B------:R-:W-:Y:S01]  /*82c0*/  F2FP.F16.F32.PACK_AB R44, R63, R44 ;  /* 0x0000002c3f2c723e */ /* 0x000fe200000000ff */
[----:B------:R-:W-:Y:S01]  /*82d0*/  HADD2.F32 R50, -RZ, R50.H1_H1 ;  /* 0x30000032ff327230 */ /* 0x000fe20000004100 */
[----:B------:R-:W-:Y:S01]  /*82e0*/  F2FP.F16.F32.PACK_AB R45, R45, R179 ;  /* 0x000000b32d2d723e */ /* 0x000fe200000000ff */
[----:B------:R-:W-:-:S02]  /*82f0*/  HADD2.F32 R51, -RZ, R46.H0_H0 ;  /* 0x2000002eff337230 */ /* 0x000fc40000004100 */
[CC--:B------:R-:W-:Y:S01]  /*8300*/  FMUL.FTZ R46, R49.reuse, R178.reuse ;  /* 0x000000b2312e7220 */ /* 0x0c0fe20000410000 */
[----:B------:R-:W-:Y:S02]  /*8310*/  HADD2.F32 R176, -RZ, R176.H0_H0 ;  /* 0x200000b0ffb07230 */ /* 0x000fe40000004100 */
[-C--:B------:R-:W-:Y:S01]  /*8320*/  FMUL.FTZ R52, R54, R47.reuse ;  /* 0x0000002f36347220 */ /* 0x080fe20000410000 */
[----:B------:R-:W-:Y:S01]  /*8330*/  FMUL.FTZ R178, R48, R178 ;  /* 0x000000b230b27220 */ /* 0x000fe20000410000 */
[----:B------:R-:W-:Y:S01]  /*8340*/  FMUL.FTZ R47, R50, R47 ;  /* 0x0000002f322f7220 */ /* 0x000fe20000410000 */
[----:B------:R-:W-:Y:S01]  /*8350*/  F2FP.F16.F32.PACK_AB R58, R58, R65 ;  /* 0x000000413a3a723e */ /* 0x000fe200000000ff */
[-C--:B------:R-:W-:Y:S01]  /*8360*/  FFMA.FTZ R46, R48, R176.reuse, -R46 ;  /* 0x000000b0302e7223 */ /* 0x080fe2000001082e */
[----:B------:R-:W-:Y:S01]  /*8370*/  FFMA.FTZ R178, R49, R176, R178 ;  /* 0x000000b031b27223 */ /* 0x000fe200000100b2 */
[-C--:B------:R-:W-:Y:S01]  /*8380*/  FFMA.FTZ R52, R50, R51.reuse, -R52 ;  /* 0x0000003332347223 */ /* 0x080fe20000010834 */
[----:B------:R-:W-:Y:S01]  /*8390*/  FFMA.FTZ R47, R54, R51, R47 ;  /* 0x00000033362f7223 */ /* 0x000fe2000001002f */
[----:B------:R-:W-:Y:S01]  /*83a0*/  IMAD.MOV.U32 R51, RZ, RZ, R55 ;  /* 0x000000ffff337224 */ /* 0x000fe200078e0037 */
[----:B------:R-:W-:Y:S01]  /*83b0*/  MOV R53, R56 ;  /* 0x0000003800357202 */ /* 0x000fe20000000f00 */
[----:B------:R-:W-:Y:S01]  /*83c0*/  IMAD.MOV.U32 R48, RZ, RZ, R44 ;  /* 0x000000ffff307224 */ /* 0x000fe200078e002c */
[----:B------:R-:W-:Y:S01]  /*83d0*/  F2FP.F16.F32.PACK_AB R46, R52, R46 ;  /* 0x0000002e342e723e */ /* 0x000fe200000000ff */
[----:B------:R-:W-:Y:S01]  /*83e0*/  IMAD.MOV.U32 R49, RZ, RZ, R64 ;  /* 0x000000ffff317224 */ /* 0x000fe200078e0040 */
[----:B------:R-:W-:Y:S01]  /*83f0*/  F2FP.F16.F32.PACK_AB R47, R47, R178 ;  /* 0x000000b22f2f723e */ /* 0x000fe200000000ff */
[----:B------:R-:W-:Y:S01]  /*8400*/  IMAD.MOV.U32 R52, RZ, RZ, R45 ;  /* 0x000000ffff347224 */ /* 0x000fe200078e002d */
[----:B------:R-:W-:Y:S01]  /*8410*/  MOV R55, R58 ;  /* 0x0000003a00377202 */ /* 0x000fe20000000f00 */
[----:B------:R-:W-:-:S02]  /*8420*/  IMAD.MOV.U32 R50, RZ, RZ, R46 ;  /* 0x000000ffff327224 */ /* 0x000fc400078e002e */
[----:B------:R-:W-:-:S07]  /*8430*/  IMAD.MOV.U32 R54, RZ, RZ, R47 ;  /* 0x000000ffff367224 */ /* 0x000fce00078e002f */
.L_x_4144:
[----:B------:R-:W-:Y:S05]  /*8440*/  BSYNC B2 ;  /* 0x0000000000027941 */ /* 0x000fea0003800000 */
.L_x_4143:
        /* <DEDUP_REMOVED lines=10> */
.L_x_4134:
[----:B------:R-:W-:Y:S05]  /*84f0*/  BSYNC B1 ;  /* 0x0000000000017941 */ /* 0x000fea0003800000 */
.L_x_4133:
[-C--:B--23--:R-:W-:Y:S02]  /*8500*/  IMAD R44, R152, R130.reuse, RZ ;  /* 0x00000082982c7224 */ /* 0x08cfe400078e02ff */
[----:B------:R-:W-:-:S04]  /*8510*/  IMAD.WIDE.U32 R128, R227, R130, R128 ;  /* 0x00000082e3807225 */ /* 0x000fc800078e0080 */
[----:B------:R-:W-:Y:S01]  /*8520*/  IMAD R131, R227, R131, R44 ;  /* 0x00000083e3837224 */ /* 0x000fe200078e022c */
[----:B------:R-:W-:Y:S06]  /*8530*/  @P3 BRA `(.L_x_4103) ;  /* 0x0000001800b43947 */ /* 0x000fec0003800000 */
[----:B------:R-:W-:Y:S01]  /*8540*/  ISETP.NE.AND P3, PT, R31, RZ, PT ;  /* 0x000000ff1f00720c */ /* 0x000fe20003f65270 */
[----:B------:R-:W-:Y:S01]  /*8550*/  BSSY B1, `(.L_x_4145) ;  /* 0x0000079000017945 */ /* 0x000fe20003800000 */
[----:B------:R-:W-:-:S11]  /*8560*/  IMAD.IADD R56, R129, 0x1, R131 ;  /* 0x0000000181387824 */ /* 0x000fd600078e0283 */
[----:B------:R-:W-:Y:S05]  /*8570*/  @!P3 BRA `(.L_x_4146) ;  /* 0x0000000400d8b947 */ /* 0x000fea0003800000 */
[----:B------:R-:W-:Y:S01]  /*8580*/  SEL R44, R127, R151, !P0 ;  /* 0x000000977f2c7207 */ /* 0x000fe20004000000 */
[----:B------:R-:W-:Y:S01]  /*8590*/  BSSY B2, `(.L_x_4147) ;  /* 0x0000072000027945 */ /* 0x000fe20003800000 */
[----:B------:R-:W-:Y:S02]  /*85a0*/  IADD3 R47, P3, P4, R118, R128, R26 ;  /* 0x00000080762f7210 */ /* 0x000fe40007c7e01a */
[----:B------:R-:W-:Y:S02]  /*85b0*/  SHF.R.S32.HI R45, RZ, 0x1f, R44 ;  /* 0x0000001fff2d7819 */ /* 0x000fe4000001142c */
[----:B0-----:R-:W-:Y:S02]  /*85c0*/  IADD3.X R48, R7, R56, R32, P3, P4 ;  /* 0x0000003807307210 */ /* 0x001fe40001fe8420 */
[----:B------:R-:W-:Y:S02]  /*85d0*/  LEA.HI R45, R45, R44, RZ, 0x4 ;  /* 0x0000002c2d2d7211 */ /* 0x000fe400078f20ff */
[----:B------:R-:W-:-:S02]  /*85e0*/  SHF.R.U32.HI R50, RZ, 0x3, R205 ;  /* 0x00000003ff327819 */ /* 0x000fc400000116cd */
[----:B------:R-:W-:-:S05]  /*85f0*/  LEA.HI.SX32 R49, R45, R120, 0x1c ;  /* 0x000000782d317211 */ /* 0x000fca00078fe2ff */
[----:B------:R-:W-:-:S05]  /*8600*/  IMAD.SHL.U32 R45, R49, 0x8, RZ ;  /* 0x00000008312d7824 */ /* 0x000fca00078e00ff */
[----:B------:R-:W-:-:S13]  /*8610*/  ISETP.GE.AND P3, PT, R45, R148, PT ;  /* 0x000000942d00720c */ /* 0x000fda0003f66270 */
[--C-:B------:R-:W-:Y:S02]  /*8620*/  @!P3 SHF.R.S32.HI R46, RZ, 0x1f, R45.reuse ;  /* 0x0000001fff2eb819 */ /* 0x100fe4000001142d */
[--C-:B------:R-:W-:Y:S02]  /*8630*/  @!P3 IADD3 R44, P4, P5, R118, R128, R45.reuse ;  /* 0x00000080762cb210 */ /* 0x100fe40007d9e02d */
[----:B------:R-:W-:Y:S02]  /*8640*/  LOP3.LUT R45, R205, 0x38, R45, 0xf8, !PT ;  /* 0x00000038cd2d7812 */ /* 0x000fe400078ef82d */
[----:B------:R-:W-:Y:S02]  /*8650*/  @!P3 IADD3.X R46, R7, R56, R46, P4, P5 ;  /* 0x00000038072eb210 */ /* 0x000fe400027ea42e */
[----:B------:R-:W-:Y:S02]  /*8660*/  LEA R52, P4, R47, R124, 0x1 ;  /* 0x0000007c2f347211 */ /* 0x000fe400078808ff */
[----:B------:R-:W-:-:S02]  /*8670*/  LOP3.LUT R45, R45, R50, RZ, 0x3c, !PT ;  /* 0x000000322d2d7212 */ /* 0x000fc400078e3cff */
[----:B------:R-:W-:Y:S02]  /*8680*/  LEA.HI.X R53, R47, R125, R48, 0x1, P4 ;  /* 0x0000007d2f357211 */ /* 0x000fe400020f0c30 */
[----:B------:R-:W-:-:S04]  /*8690*/  @!P3 LEA R54, P4, R44, R124, 0x1 ;  /* 0x0000007c2c36b211 */ /* 0x000fc800078808ff */
[----:B------:R-:W-:Y:S02]  /*86a0*/  @!P3 LEA.HI.X R55, R44, R125, R46, 0x1, P4 ;  /* 0x0000007d2c37b211 */ /* 0x000fe400020f0c2e */
[----:B------:R-:W-:Y:S02]  /*86b0*/  SHF.R.S32.HI R44, RZ, 0x1f, R49 ;  /* 0x0000001fff2c7819 */ /* 0x000fe40000011431 */
[----:B------:R-:W-:Y:S02]  /*86c0*/  ISETP.GE.AND P4, PT, R18, R126, PT ;  /* 0x0000007e1200720c */ /* 0x000fe40003f86270 */
[----:B------:R-:W-:-:S04]  /*86d0*/  LEA.HI R44, R44, R49, RZ, 0x3 ;  /* 0x000000312c2c7211 */ /* 0x000fc800078f18ff */
[----:B------:R-:W-:-:S05]  /*86e0*/  SHF.R.S32.HI R44, RZ, 0x3, R44 ;  /* 0x00000003ff2c7819 */ /* 0x000fca000001142c */
[----:B------:R-:W-:-:S04]  /*86f0*/  IMAD R44, R44, 0x1c00, R215 ;  /* 0x00001c002c2c7824 */ /* 0x000fc800078e02d7 */
        /* <DEDUP_REMOVED lines=8> */
[--C-:B------:R-:W-:Y:S01]  /*8780*/  SHF.R.U64 R58, R88, 0x10, R89.reuse ;  /* 0x00000010583a7819 */ /* 0x100fe20000001259 */
[--C-:B--2---:R-:W-:Y:S01]  /*8790*/  HADD2.F32 R63, -RZ, R49.reuse.H0_H0 ;  /* 0x20000031ff3f7230 */ /* 0x104fe20000004100 */
[----:B------:R-:W-:Y:S01]  /*87a0*/  SHF.R.U32.HI R88, RZ, 0x10, R89 ;  /* 0x00000010ff587819 */ /* 0x000fe20000011659 */
[----:B------:R-:W-:Y:S01]  /*87b0*/  HADD2.F32 R64, -RZ, R49.H1_H1 ;  /* 0x30000031ff407230 */ /* 0x000fe20000004100 */
[--C-:B------:R-:W-:Y:S01]  /*87c0*/  SHF.R.U64 R57, R76, 0x10, R77.reuse ;  /* 0x000000104c397819 */ /* 0x100fe2000000124d */
[----:B------:R-:W-:Y:S01]  /*87d0*/  HADD2.F32 R62, -RZ, R175.H1_H1 ;  /* 0x300000afff3e7230 */ /* 0x000fe20000004100 */
[----:B------:R-:W-:Y:S01]  /*87e0*/  SHF.R.U32.HI R76, RZ, 0x10, R77 ;  /* 0x00000010ff4c7819 */ /* 0x000fe2000001164d */
[----:B0-----:R-:W-:Y:S01]  /*87f0*/  HADD2.F32 R49, -RZ, R45.H0_H0 ;  /* 0x2000002dff317230 */ /* 0x001fe20000004100 */
[----:B------:R-:W-:Y:S01]  /*8800*/  SHF.R.U64 R60, R90, 0x10, R91 ;  /* 0x000000105a3c7819 */ /* 0x000fe2000000125b */
[----:B------:R-:W-:Y:S02]  /*8810*/  HADD2.F32 R61, -RZ, R173.H1_H1 ;  /* 0x300000adff3d7230 */ /* 0x000fe40000004100 */
[----:B------:R-:W-:Y:S01]  /*8820*/  FMUL.FTZ R65, R63, R62 ;  /* 0x0000003e3f417220 */ /* 0x000fe20000410000 */
[----:B------:R-:W-:-:S02]  /*8830*/  HADD2.F32 R88, -RZ, R88.H0_H0 ;  /* 0x20000058ff587230 */ /* 0x000fc40000004100 */
[C---:B------:R-:W-:Y:S01]  /*8840*/  FMUL.FTZ R66, R49.reuse, R62 ;  /* 0x0000003e31427220 */ /* 0x040fe20000410000 */
[----:B------:R-:W-:Y:S01]  /*8850*/  HADD2.F32 R45, -RZ, R45.H1_H1 ;  /* 0x3000002dff2d7230 */ /* 0x000fe20000004100 */
[----:B------:R-:W-:Y:S01]  /*8860*/  SHF.R.U32.HI R90, RZ, 0x10, R91 ;  /* 0x00000010ff5a7819 */ /* 0x000fe2000001165b */
[----:B------:R-:W-:Y:S02]  /*8870*/  HADD2.F32 R76, -RZ, R76.H0_H0 ;  /* 0x2000004cff4c7230 */ /* 0x000fe40000004100 */
[-C--:B------:R-:W-:Y:S01]  /*8880*/  FFMA.FTZ R65, R49, R61.reuse, -R65 ;  /* 0x0000003d31417223 */ /* 0x080fe20000010841 */
[----:B------:R-:W-:Y:S01]  /*8890*/  FFMA.FTZ R66, R63, R61, R66 ;  /* 0x0000003d3f427223 */ /* 0x000fe20000010042 */
[--C-:B------:R-:W-:Y:S01]  /*88a0*/  SHF.R.U64 R59, R78, 0x10, R79.reuse ;  /* 0x000000104e3b7819 */ /* 0x100fe2000000124f */
[----:B------:R-:W-:Y:S01]  /*88b0*/  FMUL.FTZ R62, R64, R88 ;  /* 0x00000058403e7220 */ /* 0x000fe20000410000 */
[--C-:B------:R-:W-:Y:S01]  /*88c0*/  HADD2.F32 R61, -RZ, R51.reuse.H0_H0 ;  /* 0x20000033ff3d7230 */ /* 0x100fe20000004100 */
[----:B------:R-:W-:Y:S01]  /*88d0*/  SHF.R.U32.HI R78, RZ, 0x10, R79 ;  /* 0x00000010ff4e7819 */ /* 0x000fe2000001164f */
        /* <DEDUP_REMOVED lines=9> */
[----:B------:R-:W-:Y:S01]  /*8970*/  FMUL.FTZ R67, R51, R49 ;  /* 0x0000003133437220 */ /* 0x000fe20000410000 */
[----:B------:R-:W-:Y:S02]  /*8980*/  HADD2.F32 R47, -RZ, R47.H1_H1 ;  /* 0x3000002fff2f7230 */ /* 0x000fe40000004100 */
[-C--:B------:R-:W-:Y:S01]  /*8990*/  FMUL.FTZ R49, R63, R90.reuse ;  /* 0x0000005a3f317220 */ /* 0x080fe20000410000 */
[----:B------:R-:W-:Y:S02]  /*89a0*/  HADD2.F32 R78, -RZ, R78.H0_H0 ;  /* 0x2000004eff4e7230 */ /* 0x000fe40000004100 */
[-C--:B------:R-:W-:Y:S01]  /*89b0*/  FFMA.FTZ R64, R51, R45.reuse, -R64 ;  /* 0x0000002d33407223 */ /* 0x080fe20000010840 */
[----:B------:R-:W-:Y:S01]  /*89c0*/  FFMA.FTZ R67, R61, R45, R67 ;  /* 0x0000002d3d437223 */ /* 0x000fe20000010043 */
[C---:B------:R-:W-:Y:S01]  /*89d0*/  FMUL.FTZ R90, R47.reuse, R90 ;  /* 0x0000005a2f5a7220 */ /* 0x040fe20000410000 */
[----:B------:R-:W-:Y:S02]  /*89e0*/  HADD2.F32 R58, -RZ, R58.H0_H0 ;  /* 0x2000003aff3a7230 */ /* 0x000fe40000004100 */
[----:B------:R-:W-:Y:S01]  /*89f0*/  FFMA.FTZ R49, R47, R78, -R49 ;  /* 0x0000004e2f317223 */ /* 0x000fe20000010831 */
[----:B------:R-:W-:-:S02]  /*8a00*/  HADD2.F32 R45, -RZ, R48.H1_H1 ;  /* 0x30000030ff2d7230 */ /* 0x000fc40000004100 */
[----:B------:R-:W-:Y:S01]  /*8a10*/  FFMA.FTZ R90, R63, R78, R90 ;  /* 0x0000004e3f5a7223 */ /* 0x000fe2000001005a */
[----:B------:R-:W-:Y:S01]  /*8a20*/  HADD2.F32 R47, -RZ, R44.H1_H1 ;  /* 0x3000002cff2f7230 */ /* 0x000fe20000004100 */
[----:B------:R-:W-:Y:S01]  /*8a30*/  F2FP.F16.F32.PACK_AB R62, R62, R65 ;  /* 0x000000413e3e723e */ /* 0x000fe200000000ff */
[----:B------:R-:W-:Y:S02]  /*8a40*/  HADD2.F32 R78, -RZ, R48.H0_H0 ;  /* 0x20000030ff4e7230 */ /* 0x000fe40000004100 */
[-C--:B------:R-:W-:Y:S01]  /*8a50*/  FMUL.FTZ R48, R45, R58.reuse ;  /* 0x0000003a2d307220 */ /* 0x080fe20000410000 */
[----:B------:R-:W-:Y:S02]  /*8a60*/  HADD2.F32 R76, -RZ, R44.H0_H0 ;  /* 0x2000002cff4c7230 */ /* 0x000fe40000004100 */
[----:B------:R-:W-:Y:S01]  /*8a70*/  FMUL.FTZ R58, R47, R58 ;  /* 0x0000003a2f3a7220 */ /* 0x000fe20000410000 */
[----:B------:R-:W-:Y:S01]  /*8a80*/  HADD2.F32 R44, -RZ, R57.H0_H0 ;  /* 0x20000039ff2c7230 */ /* 0x000fe20000004100 */
[----:B------:R-:W-:Y:S01]  /*8a90*/  F2FP.F16.F32.PACK_AB R64, R49, R64 ;  /* 0x000000403140723e */ /* 0x000fe200000000ff */
[----:B------:R-:W-:Y:S01]  /*8aa0*/  HADD2.F32 R174, -RZ, R174.H0_H0 ;  /* 0x200000aeffae7230 */ /* 0x000fe20000004100 */
[----:B------:R-:W-:Y:S01]  /*8ab0*/  F2FP.F16.F32.PACK_AB R67, R90, R67 ;  /* 0x000000435a43723e */ /* 0x000fe200000000ff */
[----:B------:R-:W-:-:S02]  /*8ac0*/  HADD2.F32 R57, -RZ, R60.H0_H0 ;  /* 0x2000003cff397230 */ /* 0x000fc40000004100 */
[-C--:B------:R-:W-:Y:S01]  /*8ad0*/  FFMA.FTZ R58, R45, R44.reuse, R58 ;  /* 0x0000002c2d3a7223 */ /* 0x080fe2000001003a */
[----:B------:R-:W-:Y:S01]  /*8ae0*/  FFMA.FTZ R48, R47, R44, -R48 ;  /* 0x0000002c2f307223 */ /* 0x000fe20000010830 */
        /* <DEDUP_REMOVED lines=8> */
[----:B------:R-:W-:Y:S01]  /*8b70*/  FMUL.FTZ R61, R50, R57 ;  /* 0x00000039323d7220 */ /* 0x000fe20000410000 */
[----:B------:R-:W-:Y:S02]  /*8b80*/  HADD2.F32 R173, -RZ, R173.H0_H0 ;  /* 0x200000adffad7230 */ /* 0x000fe40000004100 */
[----:B------:R-:W-:Y:S01]  /*8b90*/  FMUL.FTZ R51, R78, R175 ;  /* 0x000000af4e337220 */ /* 0x000fe20000410000 */
[----:B------:R-:W-:Y:S02]  /*8ba0*/  HADD2.F32 R172, -RZ, R172.H0_H0 ;  /* 0x200000acffac7230 */ /* 0x000fe40000004100 */
[----:B------:R-:W-:Y:S01]  /*8bb0*/  FMUL.FTZ R57, R46, R57 ;  /* 0x000000392e397220 */ /* 0x000fe20000410000 */
[----:B------:R-:W-:Y:S02]  /*8bc0*/  HADD2.F32 R59, -RZ, R59.H0_H0 ;  /* 0x2000003bff3b7230 */ /* 0x000fe40000004100 */
[C---:B------:R-:W-:Y:S01]  /*8bd0*/  FMUL.FTZ R175, R76.reuse, R175 ;  /* 0x000000af4caf7220 */ /* 0x040fe20000410000 */
[----:B------:R-:W-:Y:S01]  /*8be0*/  FFMA.FTZ R51, R76, R173, -R51 ;  /* 0x000000ad4c337223 */ /* 0x000fe20000010833 */
[-C--:B------:R-:W-:Y:S01]  /*8bf0*/  FFMA.FTZ R47, R47, R172.reuse, -R44 ;  /* 0x000000ac2f2f7223 */ /* 0x080fe2000001082c */
[----:B------:R-:W-:Y:S01]  /*8c00*/  FFMA.FTZ R45, R45, R172, R174 ;  /* 0x000000ac2d2d7223 */ /* 0x000fe200000100ae */
[-C--:B------:R-:W-:Y:S01]  /*8c10*/  FFMA.FTZ R46, R46, R59.reuse, -R61 ;  /* 0x0000003b2e2e7223 */ /* 0x080fe2000001083d */
[----:B------:R-:W-:Y:S01]  /*8c20*/  FFMA.FTZ R50, R50, R59, R57 ;  /* 0x0000003b32327223 */ /* 0x000fe20000010039 */
[----:B------:R-:W-:Y:S01]  /*8c30*/  FFMA.FTZ R175, R78, R173, R175 ;  /* 0x000000ad4eaf7223 */ /* 0x000fe200000100af */
[----:B------:R-:W-:-:S02]  /*8c40*/  F2FP.F16.F32.PACK_AB R44, R48, R51 ;  /* 0x00000033302c723e */ /* 0x000fc400000000ff */
[----:B------:R-:W-:Y:S01]  /*8c50*/  F2FP.F16.F32.PACK_AB R46, R46, R47 ;  /* 0x0000002f2e2e723e */ /* 0x000fe200000000ff */
[----:B------:R-:W-:Y:S01]  /*8c60*/  IMAD.MOV.U32 R47, RZ, RZ, R64 ;  /* 0x000000ffff2f7224 */ /* 0x000fe200078e0040 */
[----:B------:R-:W-:Y:S01]  /*8c70*/  F2FP.F16.F32.PACK_AB R50, R50, R45 ;  /* 0x0000002d3232723e */ /* 0x000fe200000000ff */
[----:B------:R-:W-:Y:S01]  /*8c80*/  IMAD.MOV.U32 R45, RZ, RZ, R62 ;  /* 0x000000ffff2d7224 */ /* 0x000fe200078e003e */
[----:B------:R-:W-:Y:S02]  /*8c90*/  F2FP.F16.F32.PACK_AB R48, R58, R175 ;  /* 0x000000af3a30723e */ /* 0x000fe400000000ff */
[----:B------:R-:W-:-:S07]  /*8ca0*/  MOV R51, R67 ;  /* 0x0000004300337202 */ /* 0x000fce0000000f00 */
.L_x_4148:
[----:B------:R-:W-:Y:S05]  /*8cb0*/  BSYNC B2 ;  /* 0x0000000000027941 */ /* 0x000fea0003800000 */
.L_x_4147:
[----:B0-----:R3:W-:Y:S04]  /*8cc0*/  STG.E.128 desc[UR60][R52.64], R44 ;  /* 0x0000002c34007986 */ /* 0x0017e8000c101d3c */
[----:B--2---:R3:W-:Y:S02]  /*8cd0*/  @!P3 STG.E.128 desc[UR60][R54.64], R48 ;  /* 0x000000303600b986 */ /* 0x0047e4000c101d3c */
.L_x_4146:
[----:B------:R-:W-:Y:S05]  /*8ce0*/  BSYNC B1 ;  /* 0x0000000000017941 */ /* 0x000fea0003800000 */
.L_x_4145:
[----:B------:R-:W-:Y:S01]  /*8cf0*/  ISETP.NE.AND P3, PT, R35, RZ, PT ;  /* 0x000000ff2300720c */ /* 0x000fe20003f65270 */
[----:B------:R-:W-:-:S12]  /*8d00*/  BSSY B1, `(.L_x_4149) ;  /* 0x0000078000017945 */ /* 0x000fd80003800000 */
[----:B------:R-:W-:Y:S05]  /*8d10*/  @!P3 BRA `(.L_x_4150) ;  /* 0x0000000400d8b947 */ /* 0x000fea0003800000 */
[----:B---3--:R-:W-:Y:S01]  /*8d20*/  SEL R44, R127, R151, !P1 ;  /* 0x000000977f2c7207 */ /* 0x008fe20004800000 */
[----:B------:R-:W-:Y:S01]  /*8d30*/  BSSY B2, `(.L_x_4151) ;  /* 0x0000072000027945 */ /* 0x000fe20003800000 */
[----:B------:R-:W-:Y:S02]  /*8d40*/  IADD3 R46, P3, P4, R118, R128, R28 ;  /* 0x00000080762e7210 */ /* 0x000fe40007c7e01c */
[----:B------:R-:W-:Y:S02]  /*8d50*/  SHF.R.S32.HI R45, RZ, 0x1f, R44 ;  /* 0x0000001fff2d7819 */ /* 0x000fe4000001142c */
[----:B------:R-:W-:Y:S02]  /*8d60*/  IADD3.X R47, R7, R56, R33, P3, P4 ;  /* 0x00000038072f7210 */ /* 0x000fe40001fe8421 */
[----:B------:R-:W-:Y:S02]  /*8d70*/  LEA.HI R44, R45, R44, RZ, 0x4 ;  /* 0x0000002c2d2c7211 */ /* 0x000fe400078f20ff */
[----:B0-----:R-:W-:-:S02]  /*8d80*/  SHF.R.U32.HI R50, RZ, 0x3, R205 ;  /* 0x00000003ff327819 */ /* 0x001fc400000116cd */
[----:B------:R-:W-:-:S05]  /*8d90*/  LEA.HI.SX32 R48, R44, R27, 0x1c ;  /* 0x0000001b2c307211 */ /* 0x000fca00078fe2ff */
[----:B------:R-:W-:-:S05]  /*8da0*/  IMAD.SHL.U32 R49, R48, 0x8, RZ ;  /* 0x0000000830317824 */ /* 0x000fca00078e00ff */
[----:B------:R-:W-:-:S13]  /*8db0*/  ISETP.GE.AND P3, PT, R49, R148, PT ;  /* 0x000000943100720c */ /* 0x000fda0003f66270 */
[--C-:B------:R-:W-:Y:S02]  /*8dc0*/  @!P3 SHF.R.S32.HI R45, RZ, 0x1f, R49.reuse ;  /* 0x0000001fff2db819 */ /* 0x100fe40000011431 */
[----:B------:R-:W-:-:S04]  /*8dd0*/  @!P3 IADD3 R44, P4, P5, R118, R128, R49 ;  /* 0x00000080762cb210 */ /* 0x000fc80007d9e031 */
[----:B------:R-:W-:Y:S02]  /*8de0*/  @!P3 IADD3.X R45, R7, R56, R45, P4, P5 ;  /* 0x00000038072db210 */ /* 0x000fe400027ea42d */
[----:B------:R-:W-:-:S04]  /*8df0*/  LEA R52, P4, R46, R124, 0x1 ;  /* 0x0000007c2e347211 */ /* 0x000fc800078808ff */
[----:B------:R-:W-:Y:S02]  /*8e00*/  LEA.HI.X R53, R46, R125, R47, 0x1, P4 ;  /* 0x0000007d2e357211 */ /* 0x000fe400020f0c2f */
[----:B------:R-:W-:-:S04]  /*8e10*/  @!P3 LEA R54, P4, R44, R124, 0x1 ;  /* 0x0000007c2c36b211 */ /* 0x000fc800078808ff */
[----:B------:R-:W-:Y:S02]  /*8e20*/  @!P3 LEA.HI.X R55, R44, R125, R45, 0x1, P4 ;  /* 0x0000007d2c37b211 */ /* 0x000fe400020f0c2d */
[----:B------:R-:W-:Y:S02]  /*8e30*/  SHF.R.S32.HI R45, RZ, 0x1f, R48 ;  /* 0x0000001fff2d7819 */ /* 0x000fe40000011430 */
[----:B------:R-:W-:Y:S02]  /*8e40*/  LOP3.LUT R44, R205, 0x38, R49, 0xf8, !PT ;  /* 0x00000038cd2c7812 */ /* 0x000fe400078ef831 */
[----:B------:R-:W-:Y:S02]  /*8e50*/  LEA.HI R45, R45, R48, RZ, 0x3 ;  /* 0x000000302d2d7211 */ /* 0x000fe400078f18ff */
[----:B------:R-:W-:Y:S02]  /*8e60*/  LOP3.LUT R44, R44, R50, RZ, 0x3c, !PT ;  /* 0x000000322c2c7212 */ /* 0x000fe400078e3cff */
[----:B------:R-:W-:-:S02]  /*8e70*/  SHF.R.S32.HI R46, RZ, 0x3, R45 ;  /* 0x00000003ff2e7819 */ /* 0x000fc4000001142d */
[----:B------:R-:W-:-:S03]  /*8e80*/  ISETP.GE.AND P4, PT, R0, R126, PT ;  /* 0x0000007e0000720c */ /* 0x000fc60003f86270 */
        /* <DEDUP_REMOVED lines=9> */
[----:B------:R-:W-:Y:S01]  /*8f20*/  SHF.R.U64 R58, R84, 0x10, R85 ;  /* 0x00000010543a7819 */ /* 0x000fe20000001255 */
[----:B--2---:R-:W-:Y:S01]  /*8f30*/  IMAD.MOV.U32 R61, RZ, RZ, R49 ;  /* 0x000000ffff3d7224 */ /* 0x004fe200078e0031 */
[----:B------:R-:W-:Y:S01]  /*8f40*/  SHF.R.U32.HI R84, RZ, 0x10, R85 ;  /* 0x00000010ff547819 */ /* 0x000fe20000011655 */
[----:B0-----:R-:W-:Y:S01]  /*8f50*/  IMAD.MOV.U32 R49, RZ, RZ, R47 ;  /* 0x000000ffff317224 */ /* 0x001fe200078e002f */
[--C-:B------:R-:W-:Y:S01]  /*8f60*/  SHF.R.U64 R57, R72, 0x10, R73.reuse ;  /* 0x0000001048397819 */ /* 0x100fe20000001249 */
[----:B------:R-:W-:Y:S01]  /*8f70*/  HADD2.F32 R66, -RZ, R171.H1_H1 ;  /* 0x300000abff427230 */ /* 0x000fe20000004100 */
[----:B------:R-:W-:Y:S01]  /*8f80*/  SHF.R.U32.HI R72, RZ, 0x10, R73 ;  /* 0x00000010ff487819 */ /* 0x000fe20000011649 */
[--C-:B------:R-:W-:Y:S01]  /*8f90*/  HADD2.F32 R63, -RZ, R61.reuse.H0_H0 ;  /* 0x2000003dff3f7230 */ /* 0x100fe20000004100 */
[--C-:B------:R-:W-:Y:S01]  /*8fa0*/  SHF.R.U64 R60, R86, 0x10, R87.reuse ;  /* 0x00000010563c7819 */ /* 0x100fe20000001257 */
[----:B------:R-:W-:Y:S01]  /*8fb0*/  HADD2.F32 R61, -RZ, R61.H1_H1 ;  /* 0x3000003dff3d7230 */ /* 0x000fe20000004100 */
[----:B------:R-:W-:Y:S01]  /*8fc0*/  SHF.R.U32.HI R86, RZ, 0x10, R87 ;  /* 0x00000010ff567819 */ /* 0x000fe20000011657 */
[----:B------:R-:W-:-:S02]  /*8fd0*/  HADD2.F32 R47, -RZ, R45.H0_H0 ;  /* 0x2000002dff2f7230 */ /* 0x000fc40000004100 */
[-C--:B------:R-:W-:Y:S01]  /*8fe0*/  FMUL.FTZ R76, R63, R66.reuse ;  /* 0x000000423f4c7220 */ /* 0x080fe20000410000 */
[----:B------:R-:W-:Y:S01]  /*8ff0*/  HADD2.F32 R84, -RZ, R84.H0_H0 ;  /* 0x20000054ff547230 */ /* 0x000fe20000004100 */
[--C-:B------:R-:W-:Y:S01]  /*9000*/  SHF.R.U64 R59, R74, 0x10, R75.reuse ;  /* 0x000000104a3b7819 */ /* 0x100fe2000000124b */
[----:B------:R-:W-:Y:S02]  /*9010*/  HADD2.F32 R62, -RZ, R45.H1_H1 ;  /* 0x3000002dff3e7230 */ /* 0x000fe40000004100 */
[----:B------:R-:W-:Y:S01]  /*9020*/  FMUL.FTZ R66, R47, R66 ;  /* 0x000000422f427220 */ /* 0x000fe20000410000 */
[----:B------:R-:W-:Y:S02]  /*9030*/  HADD2.F32 R64, -RZ, R163.H1_H1 ;  /* 0x300000a3ff407230 */ /* 0x000fe40000004100 */
[-C--:B------:R-:W-:Y:S01]  /*9040*/  FMUL.FTZ R65, R61, R84.reuse ;  /* 0x000000543d417220 */ /* 0x080fe20000410000 */
[----:B------:R-:W-:Y:S02]  /*9050*/  HADD2.F32 R72, -RZ, R72.H0_H0 ;  /* 0x20000048ff487230 */ /* 0x000fe40000004100 */
[C---:B------:R-:W-:Y:S01]  /*9060*/  FMUL.FTZ R84, R62.reuse, R84 ;  /* 0x000000543e547220 */ /* 0x040fe20000410000 */
[----:B------:R-:W-:Y:S01]  /*9070*/  SHF.R.U32.HI R74, RZ, 0x10, R75 ;  /* 0x00000010ff4a7819 */ /* 0x000fe2000001164b */
[-C--:B------:R-:W-:Y:S01]  /*9080*/  FFMA.FTZ R45, R47, R64.reuse, -R76 ;  /* 0x000000402f2d7223 */ /* 0x080fe2000001084c */
[----:B------:R-:W-:Y:S01]  /*9090*/  FFMA.FTZ R47, R63, R64, R66 ;  /* 0x000000403f2f7223 */ /* 0x000fe20000010042 */
[-C--:B------:R-:W-:Y:S01]  /*90a0*/  FFMA.FTZ R62, R62, R72.reuse, -R65 ;  /* 0x000000483e3e7223 */ /* 0x080fe20000010841 */
[----:B------:R-:W-:Y:S01]  /*90b0*/  FFMA.FTZ R64, R61, R72, R84 ;  /* 0x000000483d407223 */ /* 0x000fe20000010054 */
[----:B------:R-:W-:-:S02]  /*90c0*/  HADD2.F32 R78, -RZ, R164.H1_H1 ;  /* 0x300000a4ff4e7230 */ /* 0x000fc40000004100 */
[--C-:B------:R-:W-:Y:S01]  /*90d0*/  HADD2.F32 R61, -RZ, R51.reuse.H0_H0 ;  /* 0x20000033ff3d7230 */ /* 0x100fe20000004100 */
[----:B------:R-:W-:Y:S01]  /*90e0*/  F2FP.F16.F32.PACK_AB R45, R62, R45 ;  /* 0x0000002d3e2d723e */ /* 0x000fe200000000ff */
[----:B------:R-:W-:Y:S02]  /*90f0*/  HADD2.F32 R72, -RZ, R51.H1_H1 ;  /* 0x30000033ff487230 */ /* 0x000fe40000004100 */
[----:B------:R-:W-:Y:S02]  /*9100*/  HADD2.F32 R65, -RZ, R86.H0_H0 ;  /* 0x20000056ff417230 */ /* 0x000fe40000004100 */
[--C-:B------:R-:W-:Y:S02]  /*9110*/  HADD2.F32 R51, -RZ, R49.reuse.H0_H0 ;  /* 0x20000031ff337230 */ /* 0x100fe40000004100 */
[----:B------:R-:W-:Y:S02]  /*9120*/  HADD2.F32 R66, -RZ, R49.H1_H1 ;  /* 0x30000031ff427230 */ /* 0x000fe40000004100 */
[----:B------:R-:W-:Y:S01]  /*9130*/  FMUL.FTZ R67, R72, R65 ;  /* 0x0000004148437220 */ /* 0x000fe20000410000 */
[----:B------:R-:W-:-:S02]  /*9140*/  HADD2.F32 R76, -RZ, R162.H1_H1 ;  /* 0x300000a2ff4c7230 */ /* 0x000fc40000004100 */
[----:B------:R-:W-:Y:S02]  /*9150*/  HADD2.F32 R63, -RZ, R74.H0_H0 ;  /* 0x2000004aff3f7230 */ /* 0x000fe40000004100 */
[-C--:B------:R-:W-:Y:S01]  /*9160*/  FMUL.FTZ R74, R61, R78.reuse ;  /* 0x0000004e3d4a7220 */ /* 0x080fe20000410000 */
[C---:B------:R-:W-:Y:S01]  /*9170*/  FMUL.FTZ R78, R51.reuse, R78 ;  /* 0x0000004e334e7220 */ /* 0x040fe20000410000 */
[----:B------:R-:W-:Y:S01]  /*9180*/  FMUL.FTZ R65, R66, R65 ;  /* 0x0000004142417220 */ /* 0x000fe20000410000 */
[----:B------:R-:W-:Y:S02]  /*9190*/  HADD2.F32 R171, -RZ, R171.H0_H0 ;  /* 0x200000abffab7230 */ /* 0x000fe40000004100 */
[-C--:B------:R-:W-:Y:S01]  /*91a0*/  FFMA.FTZ R49, R51, R76.reuse, -R74 ;  /* 0x0000004c33317223 */ /* 0x080fe2000001084a */
[----:B------:R-:W-:Y:S01]  /*91b0*/  FFMA.FTZ R51, R61, R76, R78 ;  /* 0x0000004c3d337223 */ /* 0x000fe2000001004e */
[----:B------:R-:W-:Y:S01]  /*91c0*/  FFMA.FTZ R72, R72, R63, R65 ;  /* 0x0000003f48487223 */ /* 0x000fe20000010041 */
[----:B------:R-:W-:-:S02]  /*91d0*/  HADD2.F32 R76, -RZ, R58.H0_H0 ;  /* 0x2000003aff4c7230 */ /* 0x000fc40000004100 */
[----:B------:R-:W-:Y:S01]  /*91e0*/  FFMA.FTZ R66, R66, R63, -R67 ;  /* 0x0000003f42427223 */ /* 0x000fe20000010843 */
[----:B------:R-:W-:Y:S02]  /*91f0*/  HADD2.F32 R65, -RZ, R48.H1_H1 ;  /* 0x30000030ff417230 */ /* 0x000fe40000004100 */
[----:B------:R-:W-:Y:S01]  /*9200*/  HADD2.F32 R61, -RZ, R44.H1_H1 ;  /* 0x3000002cff3d7230 */ /* 0x000fe20000004100 */
[----:B------:R-:W-:Y:S01]  /*9210*/  F2FP.F16.F32.PACK_AB R51, R72, R51 ;  /* 0x000000334833723e */ /* 0x000fe200000000ff */
[----:B------:R-:W-:Y:S02]  /*9220*/  HADD2.F32 R63, -RZ, R48.H0_H0 ;  /* 0x20000030ff3f7230 */ /* 0x000fe40000004100 */
[-C--:B------:R-:W-:Y:S01]  /*9230*/  FMUL.FTZ R78, R65, R76.reuse ;  /* 0x0000004c414e7220 */ /* 0x080fe20000410000 */
[----:B------:R-:W-:Y:S02]  /*9240*/  HADD2.F32 R58, -RZ, R44.H0_H0 ;  /* 0x2000002cff3a7230 */ /* 0x000fe40000004100 */
[----:B------:R-:W-:Y:S01]  /*9250*/  FMUL.FTZ R76, R61, R76 ;  /* 0x0000004c3d4c7220 */ /* 0x000fe20000410000 */
[----:B------:R-:W-:-:S02]  /*9260*/  HADD2.F32 R74, -RZ, R57.H0_H0 ;  /* 0x20000039ff4a7230 */ /* 0x000fc40000004100 */
[-C--:B------:R-:W-:Y:S01]  /*9270*/  FMUL.FTZ R57, R63, R171.reuse ;  /* 0x000000ab3f397220 */ /* 0x080fe20000410000 */
[----:B------:R-:W-:Y:S02]  /*9280*/  HADD2.F32 R163, -RZ, R163.H0_H0 ;  /* 0x200000a3ffa37230 */ /* 0x000fe40000004100 */
[C---:B------:R-:W-:Y:S01]  /*9290*/  FMUL.FTZ R48, R58.reuse, R171 ;  /* 0x000000ab3a307220 */ /* 0x040fe20000410000 */
        /* <DEDUP_REMOVED lines=17> */
[----:B------:R-:W-:Y:S01]  /*93b0*/  F2FP.F16.F32.PACK_AB R44, R57, R44 ;  /* 0x0000002c392c723e */ /* 0x000fe200000000ff */
        /* <DEDUP_REMOVED lines=9> */
.L_x_4152:
[----:B------:R-:W-:Y:S05]  /*9450*/  BSYNC B2 ;  /* 0x0000000000027941 */ /* 0x000fea0003800000 */
.L_x_4151:
[----:B0-----:R4:W-:Y:S04]  /*9460*/  STG.E.128 desc[UR60][R52.64], R44 ;  /* 0x0000002c34007986 */ /* 0x0019e8000c101d3c */
[----:B--2---:R4:W-:Y:S02]  /*9470*/  @!P3 STG.E.128 desc[UR60][R54.64], R48 ;  /* 0x000000303600b986 */ /* 0x0049e4000c101d3c */
.L_x_4150:
[----:B------:R-:W-:Y:S05]  /*9480*/  BSYNC B1 ;  /* 0x0000000000017941 */ /* 0x000fea0003800000 */
.L_x_4149:
[----:B------:R-:W-:-:S13]  /*9490*/  ISETP.NE.AND P3, PT, R36, RZ, PT ;  /* 0x000000ff2400720c */ /* 0x000fda0003f65270 */
[----:B------:R-:W-:Y:S05]  /*94a0*/  @!P3 BRA `(.L_x_4103) ;  /* 0x0000000800d8b947 */ /* 0x000fea0003800000 */
[----:B---34-:R-:W2:Y:S01]  /*94b0*/  LDL R44, [R1+0x8] ;  /* 0x00000800012c7983 */ /* 0x018ea20000100800 */
[----:B------:R-:W-:Y:S01]  /*94c0*/  SHF.R.U32.HI R47, RZ, 0x3, R205 ;  /* 0x00000003ff2f7819 */ /* 0x000fe200000116cd */
[----:B------:R-:W-:Y:S01]  /*94d0*/  BSSY B1, `(.L_x_4153) ;  /* 0x0000071000017945 */ /* 0x000fe20003800000 */
[----:B------:R-:W-:-:S04]  /*94e0*/  IADD3 R46, P3, P4, R118, R128, R30 ;  /* 0x00000080762e7210 */ /* 0x000fc80007c7e01e */
[----:B0-----:R-:W-:Y:S02]  /*94f0*/  IADD3.X R49, R7, R56, R34, P3, P4 ;  /* 0x0000003807317210 */ /* 0x001fe40001fe8422 */
[----:B------:R-:W-:-:S04]  /*9500*/  LEA R52, P3, R46, R124, 0x1 ;  /* 0x0000007c2e347211 */ /* 0x000fc800078608ff */
[----:B------:R-:W-:Y:S02]  /*9510*/  LEA.HI.X R53, R46, R125, R49, 0x1, P3 ;  /* 0x0000007d2e357211 */ /* 0x000fe400018f0c31 */
[----:B------:R-:W-:Y:S02]  /*9520*/  ISETP.GE.AND P3, PT, R3, R126, PT ;  /* 0x0000007e0300720c */ /* 0x000fe40003f66270 */
[----:B--2---:R-:W-:-:S04]  /*9530*/  LOP3.LUT P5, RZ, R44, 0x1, RZ, 0xc0, !PT ;  /* 0x000000012cff7812 */ /* 0x004fc800078ac0ff */
[----:B------:R-:W-:-:S04]  /*9540*/  SEL R151, R127, R151, !P5 ;  /* 0x000000977f977207 */ /* 0x000fc80006800000 */
[----:B------:R-:W-:-:S04]  /*9550*/  SHF.R.S32.HI R44, RZ, 0x1f, R151 ;  /* 0x0000001fff2c7819 */ /* 0x000fc80000011497 */
[----:B------:R-:W-:-:S04]  /*9560*/  LEA.HI R44, R44, R151, RZ, 0x4 ;  /* 0x000000972c2c7211 */ /* 0x000fc800078f20ff */
[----:B------:R-:W-:-:S04]  /*9570*/  LEA.HI.SX32 R44, R44, R29, 0x1c ;  /* 0x0000001d2c2c7211 */ /* 0x000fc800078fe2ff */
[----:B------:R-:W-:Y:S02]  /*9580*/  SHF.R.S32.HI R45, RZ, 0x1f, R44 ;  /* 0x0000001fff2d7819 */ /* 0x000fe4000001142c */
[----:B------:R-:W-:Y:S02]  /*9590*/  SHF.L.U32 R55, R44, 0x3, RZ ;  /* 0x000000032c377819 */ /* 0x000fe400000006ff */
[----:B------:R-:W-:Y:S02]  /*95a0*/  LEA.HI R45, R45, R44, RZ, 0x3 ;  /* 0x0000002c2d2d7211 */ /* 0x000fe400078f18ff */
[----:B------:R-:W-:Y:S02]  /*95b0*/  LOP3.LUT R44, R205, 0x38, R55, 0xf8, !PT ;  /* 0x00000038cd2c7812 */ /* 0x000fe400078ef837 */
[----:B------:R-:W-:Y:S02]  /*95c0*/  SHF.R.S32.HI R48, RZ, 0x3, R45 ;  /* 0x00000003ff307819 */ /* 0x000fe4000001142d */
[----:B------:R-:W-:-:S03]  /*95d0*/  LOP3.LUT R44, R44, R47, RZ, 0x3c, !PT ;  /* 0x0000002f2c2c7212 */ /* 0x000fc600078e3cff */
[----:B------:R-:W-:-:S04]  /*95e0*/  IMAD R45, R48, 0x1c00, R215 ;  /* 0x00001c00302d7824 */ /* 0x000fc800078e02d7 */
[----:B------:R-:W-:Y:S02]  /*95f0*/  IMAD.IADD R47, R45, 0x1, R44 ;  /* 0x000000012d2f7824 */ /* 0x000fe400078e022c */
        /* <DEDUP_REMOVED lines=9> */
[----:B------:R-:W-:Y:S01]  /*9690*/  SHF.R.U32.HI R66, RZ, 0x10, R81 ;  /* 0x00000010ff427819 */ /* 0x000fe20000011651 */
[----:B------:R-:W-:Y:S01]  /*96a0*/  IMAD.MOV.U32 R61, RZ, RZ, R48 ;  /* 0x000000ffff3d7224 */ /* 0x000fe200078e0030 */
[----:B------:R-:W-:Y:S01]  /*96b0*/  MOV R62, R51 ;  /* 0x00000033003e7202 */ /* 0x000fe20000000f00 */
[----:B------:R-:W-:Y:S01]  /*96c0*/  HADD2.F32 R65, -RZ, R161.H1_H1 ;  /* 0x300000a1ff417230 */ /* 0x000fe20000004100 */
[--C-:B------:R-:W-:Y:S01]  /*96d0*/  SHF.R.U32.HI R64, RZ, 0x10, R69.reuse ;  /* 0x00000010ff407819 */ /* 0x100fe20000011645 */
[--C-:B------:R-:W-:Y:S01]  /*96e0*/  HADD2.F32 R48, -RZ, R44.reuse.H0_H0 ;  /* 0x2000002cff307230 */ /* 0x100fe20000004100 */
[----:B------:R-:W-:Y:S01]  /*96f0*/  SHF.R.U64 R57, R68, 0x10, R69 ;  /* 0x0000001044397819 */ /* 0x000fe20000001245 */
[----:B------:R-:W-:Y:S01]  /*9700*/  HADD2.F32 R51, -RZ, R44.H1_H1 ;  /* 0x3000002cff337230 */ /* 0x000fe20000004100 */
[----:B------:R-:W-:Y:S01]  /*9710*/  SHF.R.U64 R54, R70, 0x10, R71 ;  /* 0x0000001046367819 */ /* 0x000fe20000001247 */
[----:B------:R-:W-:Y:S01]  /*9720*/  IMAD.MOV.U32 R49, RZ, RZ, R47 ;  /* 0x000000ffff317224 */ /* 0x000fe200078e002f */
[----:B------:R-:W-:Y:S01]  /*9730*/  SHF.R.U32.HI R70, RZ, 0x10, R71 ;  /* 0x00000010ff467819 */ /* 0x000fe20000011647 */
[--C-:B------:R-:W-:Y:S01]  /*9740*/  HADD2.F32 R44, -RZ, R45.reuse.H0_H0 ;  /* 0x2000002dff2c7230 */ /* 0x100fe20000004100 */
[----:B------:R-:W-:Y:S01]  /*9750*/  SHF.R.U32.HI R67, RZ, 0x10, R83 ;  /* 0x00000010ff437819 */ /* 0x000fe20000011653 */
[----:B------:R-:W-:Y:S01]  /*9760*/  HADD2.F32 R66, -RZ, R66.H0_H0 ;  /* 0x20000042ff427230 */ /* 0x000fe20000004100 */
[----:B------:R-:W-:Y:S01]  /*9770*/  SHF.R.U64 R59, R80, 0x10, R81 ;  /* 0x00000010503b7819 */ /* 0x000fe20000001251 */
[----:B------:R-:W-:-:S02]  /*9780*/  HADD2.F32 R47, -RZ, R45.H1_H1 ;  /* 0x3000002dff2f7230 */ /* 0x000fc40000004100 */
[-C--:B------:R-:W-:Y:S01]  /*9790*/  FMUL.FTZ R45, R48, R65.reuse ;  /* 0x00000041302d7220 */ /* 0x080fe20000410000 */
[----:B------:R-:W-:Y:S02]  /*97a0*/  HADD2.F32 R63, -RZ, R158.H0_H0 ;  /* 0x2000009eff3f7230 */ /* 0x000fe40000004100 */
        /* <DEDUP_REMOVED lines=8> */
[----:B------:R-:W-:Y:S01]  /*9830*/  HADD2.F32 R68, -RZ, R160.H1_H1 ;  /* 0x300000a0ff447230 */ /* 0x000fe20000004100 */
[----:B------:R-:W-:Y:S01]  /*9840*/  SHF.R.U64 R58, R82, 0x10, R83 ;  /* 0x00000010523a7819 */ /* 0x000fe20000001253 */
[----:B------:R-:W-:Y:S01]  /*9850*/  HADD2.F32 R63, -RZ, R62.H0_H0 ;  /* 0x2000003eff3f7230 */ /* 0x000fe20000004100 */
[----:B------:R-:W-:Y:S01]  /*9860*/  F2FP.F16.F32.PACK_AB R47, R47, R44 ;  /* 0x0000002c2f2f723e */ /* 0x000fe200000000ff */
[----:B------:R-:W-:-:S02]  /*9870*/  HADD2.F32 R51, -RZ, R49.H0_H0 ;  /* 0x20000031ff337230 */ /* 0x000fc40000004100 */
[----:B------:R-:W-:Y:S02]  /*9880*/  HADD2.F32 R66, -RZ, R159.H0_H0 ;  /* 0x2000009fff427230 */ /* 0x000fe40000004100 */
[----:B------:R-:W-:Y:S02]  /*9890*/  HADD2.F32 R64, -RZ, R62.H1_H1 ;  /* 0x3000003eff407230 */ /* 0x000fe40000004100 */
[----:B------:R-:W-:Y:S02]  /*98a0*/  HADD2.F32 R67, -RZ, R67.H0_H0 ;  /* 0x20000043ff437230 */ /* 0x000fe40000004100 */
[----:B------:R-:W-:Y:S02]  /*98b0*/  HADD2.F32 R65, -RZ, R70.H0_H0 ;  /* 0x20000046ff417230 */ /* 0x000fe40000004100 */
[-C--:B------:R-:W-:Y:S01]  /*98c0*/  FMUL.FTZ R70, R63, R68.reuse ;  /* 0x000000443f467220 */ /* 0x080fe20000410000 */
[----:B------:R-:W-:Y:S01]  /*98d0*/  FMUL.FTZ R68, R51, R68 ;  /* 0x0000004433447220 */ /* 0x000fe20000410000 */
[----:B------:R-:W-:-:S02]  /*98e0*/  HADD2.F32 R62, -RZ, R49.H1_H1 ;  /* 0x30000031ff3e7230 */ /* 0x000fc40000004100 */
[-C--:B------:R-:W-:Y:S01]  /*98f0*/  FMUL.FTZ R69, R64, R67.reuse ;  /* 0x0000004340457220 */ /* 0x080fe20000410000 */
[-C--:B------:R-:W-:Y:S01]  /*9900*/  FFMA.FTZ R49, R51, R66.reuse, -R70 ;  /* 0x0000004233317223 */ /* 0x080fe20000010846 */
[----:B------:R-:W-:Y:S01]  /*9910*/  FFMA.FTZ R51, R63, R66, R68 ;  /* 0x000000423f337223 */ /* 0x000fe20000010044 */
[----:B------:R-:W-:Y:S02]  /*9920*/  HADD2.F32 R63, -RZ, R59.H0_H0 ;  /* 0x2000003bff3f7230 */ /* 0x000fe40000004100 */
[C---:B------:R-:W-:Y:S01]  /*9930*/  FMUL.FTZ R67, R62.reuse, R67 ;  /* 0x000000433e437220 */ /* 0x040fe20000410000 */
[--C-:B------:R-:W-:Y:S02]  /*9940*/  HADD2.F32 R59, -RZ, R60.reuse.H0_H0 ;  /* 0x2000003cff3b7230 */ /* 0x100fe40000004100 */
[-C--:B------:R-:W-:Y:S01]  /*9950*/  FFMA.FTZ R68, R62, R65.reuse, -R69 ;  /* 0x000000413e447223 */ /* 0x080fe20000010845 */
[----:B------:R-:W-:Y:S02]  /*9960*/  HADD2.F32 R60, -RZ, R60.H1_H1 ;  /* 0x3000003cff3c7230 */ /* 0x000fe40000004100 */
[----:B------:R-:W-:Y:S01]  /*9970*/  FFMA.FTZ R70, R64, R65, R67 ;  /* 0x0000004140467223 */ /* 0x000fe20000010043 */
[----:B------:R-:W-:-:S02]  /*9980*/  HADD2.F32 R62, -RZ, R61.H0_H0 ;  /* 0x2000003dff3e7230 */ /* 0x000fc40000004100 */
[----:B------:R-:W-:Y:S02]  /*9990*/  HADD2.F32 R61, -RZ, R61.H1_H1 ;  /* 0x3000003dff3d7230 */ /* 0x000fe40000004100 */
[----:B------:R-:W-:Y:S01]  /*99a0*/  FMUL.FTZ R66, R60, R63 ;  /* 0x0000003f3c427220 */ /* 0x000fe20000410000 */
[----:B------:R-:W-:Y:S01]  /*99b0*/  HADD2.F32 R57, -RZ, R57.H0_H0 ;  /* 0x20000039ff397230 */ /* 0x000fe20000004100 */
[----:B------:R-:W-:Y:S01]  /*99c0*/  F2FP.F16.F32.PACK_AB R68, R68, R49 ;  /* 0x000000314444723e */ /* 0x000fe200000000ff */
[----:B------:R-:W-:Y:S02]  /*99d0*/  HADD2.F32 R161, -RZ, R161.H0_H0 ;  /* 0x200000a1ffa17230 */ /* 0x000fe40000004100 */
[C---:B------:R-:W-:Y:S01]  /*99e0*/  FMUL.FTZ R65, R61.reuse, R63 ;  /* 0x0000003f3d417220 */ /* 0x040fe20000410000 */
[----:B------:R-:W-:Y:S02]  /*99f0*/  HADD2.F32 R158, -RZ, R158.H1_H1 ;  /* 0x3000009eff9e7230 */ /* 0x000fe40000004100 */
[----:B------:R-:W-:Y:S01]  /*9a00*/  FFMA.FTZ R66, R61, R57, R66 ;  /* 0x000000393d427223 */ /* 0x000fe20000010042 */
[----:B------:R-:W-:-:S02]  /*9a10*/  HADD2.F32 R61, -RZ, R58.H0_H0 ;  /* 0x2000003aff3d7230 */ /* 0x000fc40000004100 */
[----:B------:R-:W-:Y:S01]  /*9a20*/  FFMA.FTZ R65, R60, R57, -R65 ;  /* 0x000000393c417223 */ /* 0x000fe20000010841 */
[----:B------:R-:W-:Y:S02]  /*9a30*/  HADD2.F32 R58, -RZ, R50.H0_H0 ;  /* 0x20000032ff3a7230 */ /* 0x000fe40000004100 */
[-C--:B------:R-:W-:Y:S01]  /*9a40*/  FMUL.FTZ R64, R62, R161.reuse ;  /* 0x000000a13e407220 */ /* 0x080fe20000410000 */
[----:B------:R-:W-:Y:S02]  /*9a50*/  HADD2.F32 R57, -RZ, R46.H0_H0 ;  /* 0x2000002eff397230 */ /* 0x000fe40000004100 */
[C---:B------:R-:W-:Y:S01]  /*9a60*/  FMUL.FTZ R161, R59.reuse, R161 ;  /* 0x000000a13ba17220 */ /* 0x040fe20000410000 */
[----:B------:R-:W-:Y:S02]  /*9a70*/  HADD2.F32 R50, -RZ, R50.H1_H1 ;  /* 0x30000032ff327230 */ /* 0x000fe40000004100 */
[----:B------:R-:W-:Y:S01]  /*9a80*/  FFMA.FTZ R64, R59, R158, -R64 ;  /* 0x0000009e3b407223 */ /* 0x000fe20000010840 */
[----:B------:R-:W-:-:S02]  /*9a90*/  HADD2.F32 R160, -RZ, R160.H0_H0 ;  /* 0x200000a0ffa07230 */ /* 0x000fc40000004100 */
[----:B------:R-:W-:Y:S01]  /*9aa0*/  FFMA.FTZ R161, R62, R158, R161 ;  /* 0x0000009e3ea17223 */ /* 0x000fe200000100a1 */
[----:B------:R-:W-:Y:S02]  /*9ab0*/  HADD2.F32 R46, -RZ, R46.H1_H1 ;  /* 0x3000002eff2e7230 */ /* 0x000fe40000004100 */
[-C--:B------:R-:W-:Y:S01]  /*9ac0*/  FMUL.FTZ R67, R50, R61.reuse ;  /* 0x0000003d32437220 */ /* 0x080fe20000410000 */
[----:B------:R-:W-:Y:S02]  /*9ad0*/  HADD2.F32 R159, -RZ, R159.H1_H1 ;  /* 0x3000009fff9f7230 */ /* 0x000fe40000004100 */
[CC--:B------:R-:W-:Y:S01]  /*9ae0*/  FMUL.FTZ R63, R57.reuse, R160.reuse ;  /* 0x000000a0393f7220 */ /* 0x0c0fe20000410000 */
[----:B------:R-:W-:Y:S02]  /*9af0*/  HADD2.F32 R59, -RZ, R54.H0_H0 ;  /* 0x20000036ff3b7230 */ /* 0x000fe40000004100 */
[----:B------:R-:W-:Y:S01]  /*9b00*/  FMUL.FTZ R54, R58, R160 ;  /* 0x000000a03a367220 */ /* 0x000fe20000410000 */
[----:B------:R-:W-:Y:S01]  /*9b10*/  FMUL.FTZ R61, R46, R61 ;  /* 0x0000003d2e3d7220 */ /* 0x000fe20000410000 */
[----:B------:R-:W-:Y:S01]  /*9b20*/  FFMA.FTZ R63, R58, R159, R63 ;  /* 0x0000009f3a3f7223 */ /* 0x000fe2000001003f */
[----:B------:R-:W-:Y:S01]  /*9b30*/  F2FP.F16.F32.PACK_AB R49, R48, R45 ;  /* 0x0000002d3031723e */ /* 0x000fe200000000ff */
[----:B------:R-:W-:Y:S01]  /*9b40*/  FFMA.FTZ R54, R57, R159, -R54 ;  /* 0x0000009f39367223 */ /* 0x000fe20000010836 */
[-C--:B------:R-:W-:Y:S01]  /*9b50*/  FFMA.FTZ R67, R46, R59.reuse, -R67 ;  /* 0x0000003b2e437223 */ /* 0x080fe20000010843 */
[----:B------:R-:W-:Y:S01]  /*9b60*/  FFMA.FTZ R50, R50, R59, R61 ;  /* 0x0000003b32327223 */ /* 0x000fe2000001003d */
[----:B------:R-:W-:Y:S01]  /*9b70*/  IMAD.MOV.U32 R45, RZ, RZ, R47 ;  /* 0x000000ffff2d7224 */ /* 0x000fe200078e002f */
[----:B------:R-:W-:Y:S01]  /*9b80*/  F2FP.F16.F32.PACK_AB R51, R70, R51 ;  /* 0x000000334633723e */ /* 0x000fe200000000ff */
[----:B------:R-:W-:Y:S01]  /*9b90*/  IMAD.MOV.U32 R47, RZ, RZ, R68 ;  /* 0x000000ffff2f7224 */ /* 0x000fe200078e0044 */
[----:B------:R-:W-:-:S02]  /*9ba0*/  F2FP.F16.F32.PACK_AB R44, R65, R64 ;  /* 0x00000040412c723e */ /* 0x000fc400000000ff */
[----:B------:R-:W-:Y:S02]  /*9bb0*/  F2FP.F16.F32.PACK_AB R48, R66, R161 ;  /* 0x000000a14230723e */ /* 0x000fe400000000ff */
[----:B------:R-:W-:Y:S02]  /*9bc0*/  F2FP.F16.F32.PACK_AB R46, R67, R54 ;  /* 0x00000036432e723e */ /* 0x000fe400000000ff */
[----:B------:R-:W-:-:S07]  /*9bd0*/  F2FP.F16.F32.PACK_AB R50, R50, R63 ;  /* 0x0000003f3232723e */ /* 0x000fce00000000ff */
.L_x_4154:
[----:B------:R-:W-:Y:S05]  /*9be0*/  BSYNC B1 ;  /* 0x0000000000017941 */ /* 0x000fea0003800000 */
.L_x_4153:
[----:B0-----:R0:W-:Y:S01]  /*9bf0*/  STG.E.128 desc[UR60][R52.64], R44 ;  /* 0x0000002c34007986 */ /* 0x0011e2000c101d3c */
[----:B------:R-:W-:-:S13]  /*9c00*/  ISETP.GE.AND P3, PT, R55, R148, PT ;  /* 0x000000943700720c */ /* 0x000fda0003f66270 */
[----:B------:R-:W-:Y:S05]  /*9c10*/  @P3 BRA `(.L_x_4103) ;  /* 0x0000000000fc3947 */ /* 0x000fea0003800000 */
[--C-:B0-----:R-:W-:Y:S02]  /*9c20*/  SHF.R.S32.HI R44, RZ, 0x1f, R55.reuse ;  /* 0x0000001fff2c7819 */ /* 0x101fe40000011437 */
[----:B------:R-:W-:-:S04]  /*9c30*/  IADD3 R55, P3, P4, R118, R128, R55 ;  /* 0x0000008076377210 */ /* 0x000fc80007c7e037 */
[----:B------:R-:W-:Y:S02]  /*9c40*/  IADD3.X R56, R7, R56, R44, P3, P4 ;  /* 0x0000003807387210 */ /* 0x000fe40001fe842c */
[----:B------:R-:W-:-:S04]  /*9c50*/  LEA R124, P3, R55, R124, 0x1 ;  /* 0x0000007c377c7211 */ /* 0x000fc800078608ff */
[----:B------:R-:W-:-:S05]  /*9c60*/  LEA.HI.X R125, R55, R125, R56, 0x1, P3 ;  /* 0x0000007d377d7211 */ /* 0x000fca00018f0c38 */
[----:B--2---:R0:W-:Y:S01]  /*9c70*/  STG.E.128 desc[UR60][R124.64], R48 ;  /* 0x000000307c007986 */ /* 0x0041e2000c101d3c */
[----:B------:R-:W-:Y:S05]  /*9c80*/  BRA `(.L_x_4103) ;  /* 0x0000000000e07947 */ /* 0x000fea0003800000 */
.L_x_4070:
[----:B------:R-:W2:Y:S02]  /*9c90*/  LDL R44, [R1+0x14] ;  /* 0x00001400012c7983 */ /* 0x000ea40000100800 */
[----:B--2---:R-:W-:-:S13]  /*9ca0*/  R2UR UR4, R44 ;  /* 0x000000002c0472ca */ /* 0x004fda00000e0000 */
[----:B------:R-:W-:-:S06]  /*9cb0*/  UISETP.NE.AND UP0, UPT, UR4, 0x3, UPT ;  /* 0x000000030400788c */ /* 0x000fcc000bf05270 */
[----:B------:R-:W-:-:S13]  /*9cc0*/  PLOP3.LUT P2, PT, PT, PT, UP0, 0x80, 0x0 ;  /* 0x000000000000781c */ /* 0x000fda0003f4f008 */
[----:B------:R-:W-:Y:S05]  /*9cd0*/  @!P2 BRA `(.L_x_4155) ;  /* 0x000000000004a947 */ /* 0x000fea0003800000 */
[----:B------:R-:W-:Y:S01]  /*9ce0*/  BPT.TRAP 0x1 ;  /* 0x000000040000795c */ /* 0x000fe20000300000 */
.L_x_4155:
[----:B------:R-:W-:Y:S01]  /*9cf0*/  IMAD R100, R16, 0x8, R2 ;  /* 0x0000000810647824 */ /* 0x000fe200078e0202 */
[----:B------:R-:W-:Y:S01]  /*9d00*/  SHF.L.U32 R101, R204, 0x1f, RZ ;  /* 0x0000001fcc657819 */ /* 0x000fe200000006ff */
[----:B0-----:R-:W-:Y:S01]  /*9d10*/  IMAD R43, R25, -0x70, R24 ;  /* 0xffffff90192b7824 */ /* 0x001fe200078e0218 */
[----:B------:R-:W-:Y:S02]  /*9d20*/  BSSY B1, `(.L_x_4156) ;  /* 0x0000004000017945 */ /* 0x000fe40003800000 */
[----:B------:R-:W0:Y:S02]  /*9d30*/  SYNCS.PHASECHK.TRANS64.TRYWAIT P3, [R100+URZ+0x36890], R101 ;  /* 0x03689065640075a7 */ /* 0x000e24000806017f */
[----:B------:R-:W-:Y:S01]  /*9d40*/  VIMNMX R43, R43, 0x70, PT ;  /* 0x000000702b2b7848 */ /* 0x000fe20003fe0100 */
[----:B0-----:R-:W-:Y:S06]  /*9d50*/  @!P3 BRA `(.L_x_4157) ;  /* 0x000001d00068b947 */ /* 0x001fec0003800000 */
.L_x_4438:
[----:B------:R-:W-:Y:S05]  /*9d60*/  BSYNC B1 ;  /* 0x0000000000017941 */ /* 0x000fea0003800000 */
.L_x_4156:
[----:B------:R-:W-:Y:S01]  /*9d70*/  ISETP.GE.AND P3, PT, R17, R43, PT ;  /* 0x0000002b1100720c */ /* 0x000fe20003f66270 */
[----:B------:R-:W-:-:S12]  /*9d80*/  BSSY B1, `(.L_x_4158) ;  /* 0x0000014000017945 */ /* 0x000fd80003800000 */
[----:B------:R-:W-:Y:S05]  /*9d90*/  @P3 BRA `(.L_x_4159) ;  /* 0x0000000000483947 */ /* 0x000fea0003800000 */
[----:B------:R-:W-:-:S13]  /*9da0*/  ISETP.NE.AND P3, PT, R31, RZ, PT ;  /* 0x000000ff1f00720c */ /* 0x000fda0003f65270 */
[----:B------:R-:W1:Y:S04]  /*9db0*/  @P3 LDS.128 R44, [R41+0x21000] ;  /* 0x02100000292c3984 */ /* 0x000e680000000c00 */
[----:B-1----:R-:W-:Y:S01]  /*9dc0*/  @P3 STG.E.128 desc[UR60][R50.64], R44 ;  /* 0x0000002c32003986 */ /* 0x002fe2000c101d3c */
        /* <DEDUP_REMOVED lines=14> */
[----:B-1----:R1:W-:Y:S02]  /*9eb0*/  @P3 STG.E.128 desc[UR60][R50.64+0x140], R44 ;  /* 0x0001402c32003986 */ /* 0x0023e4000c101d3c */
.L_x_4159:
[----:B------:R-:W-:Y:S05]  /*9ec0*/  BSYNC B1 ;  /* 0x0000000000017941 */ /* 0x000fea0003800000 */
.L_x_4158:
[----:B------:R-:W-:-:S13]  /*9ed0*/  ISETP.GE.AND P3, PT, R227, R43, PT ;  /* 0x0000002be300720c */ /* 0x000fda0003f66270 */
[----:B------:R-:W-:Y:S05]  /*9ee0*/  @P3 BRA `(.L_x_4103) ;  /* 0x0000000000483947 */ /* 0x000fea0003800000 */
[----:B------:R-:W-:-:S13]  /*9ef0*/  ISETP.NE.AND P3, PT, R31, RZ, PT ;  /* 0x000000ff1f00720c */ /* 0x000fda0003f65270 */
[----:B-1----:R-:W1:Y:S04]  /*9f00*/  @P3 LDS.128 R44, [R41+0x23000] ;  /* 0x02300000292c3984 */ /* 0x002e680000000c00 */
        /* <DEDUP_REMOVED lines=16> */
.L_x_4103:
[----:B------:R-:W-:Y:S05]  /*a010*/  BSYNC B0 ;  /* 0x0000000000007941 */ /* 0x000fea0003800000 */
.L_x_4069:
        /* <DEDUP_REMOVED lines=12> */
[----:B------:R-:W-:-:S04]  /*a0e0*/  @!P3 IADD3 R44, R100, 0x368a0, RZ ;  /* 0x000368a0642cb810 */ /* 0x000fc80007ffe0ff */
[----:B------:R-:W-:-:S04]  /*a0f0*/  @!P3 PRMT R44, RZ, 0x654, R44 ;  /* 0x00000654ff2cb816 */ /* 0x000fc8000000002c */
[----:B------:R0:W-:Y:S01]  /*a100*/  @!P3 SYNCS.ARRIVE.TRANS64.RED.A1T0 RZ, [R44+URZ], RZ ;  /* 0x000000ff2cffb9a7 */ /* 0x0001e2000810043f */
[----:B------:R-:W-:Y:S05]  /*a110*/  @!P2 BRA `(.L_x_4161) ;  /* 0x000000000004a947 */ /* 0x000fea0003800000 */
[----:B------:R-:W-:Y:S01]  /*a120*/  BPT.TRAP 0x1 ;  /* 0x000000040000795c */ /* 0x000fe20000300000 */
.L_x_4161:
[----:B------:R-:W-:Y:S05]  /*a130*/  BSYNC B0 ;  /* 0x0000000000007941 */ /* 0x000fea0003800000 */
.L_x_4160:
[----:B------:R-:W1:Y:S01]  /*a140*/  SYNCS.PHASECHK.TRANS64.TRYWAIT P2, [R100+URZ+0x368b0], R101 ;  /* 0x0368b065640075a7 */ /* 0x000e62000804017f */
[----:B------:R-:W-:Y:S01]  /*a150*/  ULDC.64 UR4, c[0x0][0x318] ;  /* 0x0000c60000047ab9 */ /* 0x000fe20000000a00 */
[----:B------:R-:W-:Y:S01]  /*a160*/  ULDC.64 UR6, c[0x0][0x328] ;  /* 0x0000ca0000067ab9 */ /* 0x000fe20000000a00 */
[----:B0-----:R-:W-:Y:S01]  /*a170*/  IMAD.U32 R44, RZ, RZ, UR4 ;  /* 0x00000004ff2c7e24 */ /* 0x001fe2000f8e00ff */
[----:B------:R-:W-:Y:S01]  /*a180*/  BSSY B0, `(.L_x_4162) ;  /* 0x0000009000007945 */ /* 0x000fe20003800000 */
[----:B------:R-:W-:Y:S02]  /*a190*/  IMAD.U32 R46, RZ, RZ, UR6 ;  /* 0x00000006ff2e7e24 */ /* 0x000fe4000f8e00ff */
[----:B------:R-:W-:Y:S01]  /*a1a0*/  IMAD.U32 R45, RZ, RZ, UR7 ;  /* 0x00000007ff2d7e24 */ /* 0x000fe2000f8e00ff */
[----:B------:R0:W-:Y:S04]  /*a1b0*/  STL [R1+0x4], R44 ;  /* 0x0000042c01007387 */ /* 0x0001e80000100800 */
[----:B------:R2:W-:Y:S01]  /*a1c0*/  STL [R1+0x10], R46 ;  /* 0x0000102e01007387 */ /* 0x0005e20000100800 */
[----:B0-----:R-:W-:-:S05]  /*a1d0*/  MOV R44, UR5 ;  /* 0x00000005002c7c02 */ /* 0x001fca0008000f00 */
[----:B------:R2:W-:Y:S04]  /*a1e0*/  STL [R1], R44 ;  /* 0x0000002c01007387 */ /* 0x0005e80000100800 */
[----:B------:R2:W-:Y:S02]  /*a1f0*/  STL [R1+0xc], R45 ;  /* 0x00000c2d01007387 */ /* 0x0005e40000100800 */
[----:B-12---:R-:W-:Y:S05]  /*a200*/  @!P2 BRA `(.L_x_4163) ;  /* 0x000001cc0050a947 */ /* 0x006fea0003800000 */
.L_x_4439:
[----:B------:R-:W-:Y:S05]  /*a210*/  BSYNC B0 ;  /* 0x0000000000007941 */ /* 0x000fea0003800000 */
.L_x_4162:
[----:B------:R1:W5:Y:S04]  /*a220*/  LDL R55, [R1+0x10] ;  /* 0x0000100001377983 */ /* 0x0003680000100800 */
[----:B------:R1:W5:Y:S04]  /*a230*/  LDL R54, [R1+0xc] ;  /* 0x00000c0001367983 */ /* 0x0003680000100800 */
[----:B------:R1:W5:Y:S04]  /*a240*/  LDL R53, [R1+0x4] ;  /* 0x0000040001357983 */ /* 0x0003680000100800 */
[----:B------:R1:W5:Y:S01]  /*a250*/  LDL R52, [R1] ;  /* 0x0000000001347983 */ /* 0x0003620000100800 */
[----:B------:R-:W-:Y:S01]  /*a260*/  ISETP.GE.AND P2, PT, R17, R43, PT ;  /* 0x0000002b1100720c */ /* 0x000fe20003f46270 */
[----:B------:R-:W-:Y:S01]  /*a270*/  BSSY B0, `(.L_x_4164) ;  /* 0x0000022000007945 */ /* 0x000fe20003800000 */
[----:B------:R-:W-:-:S11]  /*a280*/  IMAD.WIDE R48, R25, 0x70, R122 ;  /* 0x0000007019307825 */ /* 0x000fd600078e027a */
[----:B-1----:R-:W-:Y:S05]  /*a290*/  @P2 BRA `(.L_x_4165) ;  /* 0x00000000007c2947 */ /* 0x002fea0003800000 */
[----:B-----5:R-:W-:Y:S01]  /*a2a0*/  R2UR UR7, R55 ;  /* 0x00000000370772ca */ /* 0x020fe200000e0000 */
[----:B------:R-:W-:Y:S01]  /*a2b0*/  IMAD.MOV.U32 R44, RZ, RZ, R116 ;  /* 0x000000ffff2c7224 */ /* 0x000fe200078e0074 */
[----:B------:R-:W-:Y:S01]  /*a2c0*/  R2UR UR4, R54 ;  /* 0x00000000360472ca */ /* 0x000fe200000e0000 */
[----:B------:R-:W-:Y:S01]  /*a2d0*/  IMAD.MOV.U32 R45, RZ, RZ, R40 ;  /* 0x000000ffff2d7224 */ /* 0x000fe200078e0028 */
[----:B------:R-:W-:Y:S02]  /*a2e0*/  R2UR UR6, R53 ;  /* 0x00000000350672ca */ /* 0x000fe400000e0000 */
[----:B------:R-:W-:-:S07]  /*a2f0*/  R2UR UR5, R52 ;  /* 0x00000000340572ca */ /* 0x000fce00000e0000 */
[----:B------:R-:W-:Y:S02]  /*a300*/  IMAD R47, R49, UR7, RZ ;  /* 0x00000007312f7c24 */ /* 0x000fe4000f8e02ff */
[----:B------:R-:W-:-:S04]  /*a310*/  IMAD.WIDE.U32 R44, R48, UR7, R44 ;  /* 0x00000007302c7c25 */ /* 0x000fc8000f8e002c */
[----:B------:R-:W-:Y:S01]  /*a320*/  IMAD R47, R48, UR4, R47 ;  /* 0x00000004302f7c24 */ /* 0x000fe2000f8e022f */
[----:B------:R-:W-:Y:S01]  /*a330*/  LEA R50, P2, R44, UR6, 0x1 ;  /* 0x000000062c327c11 */ /* 0x000fe2000f8408ff */
[----:B------:R-:W-:Y:S02]  /*a340*/  ULDC UR4, c[0x0][0x2f4] ;  /* 0x0000bd0000047ab9 */ /* 0x000fe40000000800 */
[----:B------:R-:W-:-:S05]  /*a350*/  IMAD.IADD R45, R45, 0x1, R47 ;  /* 0x000000012d2d7824 */ /* 0x000fca00078e022f */
[----:B------:R-:W-:Y:S02]  /*a360*/  LEA.HI.X R51, R44, UR5, R45, 0x1, P2 ;  /* 0x000000052c337c11 */ /* 0x000fe400090f0c2d */
[----:B------:R-:W-:-:S13]  /*a370*/  ISETP.GE.AND P2, PT, R18, UR4, PT ;  /* 0x0000000412007c0c */ /* 0x000fda000bf46270 */
[----:B------:R-:W1:Y:S04]  /*a380*/  @!P2 LDS.128 R44, [R41] ;  /* 0x00000000292ca984 */ /* 0x000e680000000c00 */
[----:B-1----:R-:W-:Y:S01]  /*a390*/  @!P2 STG.E.128 desc[UR60][R50.64], R44 ;  /* 0x0000002c3200a986 */ /* 0x002fe2000c101d3c */
[----:B------:R-:W-:-:S13]  /*a3a0*/  ISETP.GE.AND P2, PT, R0, UR4, PT ;  /* 0x0000000400007c0c */ /* 0x000fda000bf46270 */
[----:B------:R-:W1:Y:S04]  /*a3b0*/  @!P2 LDS.128 R44, [R42] ;  /* 0x000000002a2ca984 */ /* 0x000e680000000c00 */
[----:B-1----:R-:W-:Y:S01]  /*a3c0*/  @!P2 STG.E.128 desc[UR60][R50.64+0x40], R44 ;  /* 0x0000402c3200a986 */ /* 0x002fe2000c101d3c */
[----:B------:R-:W-:-:S13]  /*a3d0*/  ISETP.GE.AND P2, PT, R3, UR4, PT ;  /* 0x0000000403007c0c */ /* 0x000fda000bf46270 */
[----:B------:R-:W1:Y:S04]  /*a3e0*/  @!P2 LDS.128 R44, [R41+0x3800] ;  /* 0x00380000292ca984 */ /* 0x000e680000000c00 */
        /* <DEDUP_REMOVED lines=9> */
[----:B-1----:R1:W-:Y:S02]  /*a480*/  @!P2 STG.E.128 desc[UR60][R50.64+0x140], R44 ;  /* 0x0001402c3200a986 */ /* 0x0023e4000c101d3c */
.L_x_4165:
[----:B------:R-:W-:Y:S05]  /*a490*/  BSYNC B0 ;  /* 0x0000000000007941 */ /* 0x000fea0003800000 */
.L_x_4164:
[----:B------:R-:W-:Y:S01]  /*a4a0*/  ISETP.GE.AND P2, PT, R227, R43, PT ;  /* 0x0000002be300720c */ /* 0x000fe20003f46270 */
[----:B------:R-:W-:-:S12]  /*a4b0*/  BSSY B0, `(.L_x_4166) ;  /* 0x0000023000007945 */ /* 0x000fd80003800000 */
[----:B------:R-:W-:Y:S05]  /*a4c0*/  @P2 BRA `(.L_x_4167) ;  /* 0x0000000000842947 */ /* 0x000fea0003800000 */
[----:B-----5:R-:W-:Y:S01]  /*a4d0*/  R2UR UR7, R55 ;  /* 0x00000000370772ca */ /* 0x020fe200000e0000 */
[----:B-1----:R-:W-:Y:S01]  /*a4e0*/  IMAD.MOV.U32 R44, RZ, RZ, R116 ;  /* 0x000000ffff2c7224 */ /* 0x002fe200078e0074 */
[----:B------:R-:W-:Y:S01]  /*a4f0*/  R2UR UR4, R54 ;  /* 0x00000000360472ca */ /* 0x000fe200000e0000 */
[----:B------:R-:W-:Y:S01]  /*a500*/  IMAD.MOV.U32 R45, RZ, RZ, R40 ;  /* 0x000000ffff2d7224 */ /* 0x000fe200078e0028 */
[----:B------:R-:W-:Y:S02]  /*a510*/  IADD3 R43, P2, R48, 0x40, RZ ;  /* 0x00000040302b7810 */ /* 0x000fe40007f5e0ff */
[----:B------:R-:W-:Y:S02]  /*a520*/  R2UR UR6, R53 ;  /* 0x00000000350672ca */ /* 0x000fe400000e0000 */
[----:B------:R-:W-:Y:S02]  /*a530*/  IADD3.X R48, RZ, R49, RZ, P2, !PT ;  /* 0x00000031ff307210 */ /* 0x000fe400017fe4ff */
[----:B------:R-:W-:-:S03]  /*a540*/  R2UR UR5, R52 ;  /* 0x00000000340572ca */ /* 0x000fc600000e0000 */
        /* <DEDUP_REMOVED lines=25> */
.L_x_4167:
[----:B------:R-:W-:Y:S05]  /*a6e0*/  BSYNC B0 ;  /* 0x0000000000007941 */ /* 0x000fea0003800000 */
.L_x_4166:
[----:B------:R-:W3:Y:S01]  /*a6f0*/  LDL R41, [R1+0x8] ;  /* 0x0000080001297983 */ /* 0x000ee20000100800 */
[----:B0-----:R-:W-:Y:S01]  /*a700*/  @!P3 IADD3 R100, R100, 0x368c0, RZ ;  /* 0x000368c06464b810 */ /* 0x001fe20007ffe0ff */
        /* <DEDUP_REMOVED lines=13> */
[----:B---3--:R-:W-:Y:S02]  /*a7e0*/  LOP3.LUT P4, RZ, R41, 0x2, RZ, 0xc0, !PT ;  /* 0x0000000229ff7812 */ /* 0x008fe4000788c0ff */
[----:B------:R-:W-:-:S04]  /*a7f0*/  SEL R41, RZ, 0x1, P3 ;  /* 0x00000001ff297807 */ /* 0x000fc80001800000 */
[----:B------:R-:W-:-:S07]  /*a800*/  LOP3.LUT R204, R204, R41, RZ, 0x3c, !PT ;  /* 0x00000029cccc7212 */ /* 0x000fce00078e3cff */
[----:B0-----:R-:W-:Y:S05]  /*a810*/  @P4 BRA `(.L_x_4168) ;  /* 0xffffff8000604947 */ /* 0x001fea000383ffff */
.L_x_4064:
[----:B------:R-:W-:Y:S01]  /*a820*/  BSSY B0, `(.L_x_4169) ;  /* 0x000003a000007945 */ /* 0x000fe20003800000 */
[----:B------:R-:W-:Y:S01]  /*a830*/  ISETP.GE.AND P1, PT, R154, 0x1, PT ;  /* 0x000000019a00780c */ /* 0x000fe20003f26270 */
[----:B------:R-:W-:Y:S01]  /*a840*/  IMAD.MOV.U32 R0, RZ, RZ, RZ ;  /* 0x000000ffff007224 */ /* 0x000fe200078e00ff */
[----:B------:R-:W-:Y:S01]  /*a850*/  PLOP3.LUT P0, PT, PT, PT, PT, 0x80, 0x0 ;  /* 0x000000000000781c */ /* 0x000fe20003f0f070 */
[----:B------:R-:W-:Y:S01]  /*a860*/  IMAD.MOV.U32 R3, RZ, RZ, RZ ;  /* 0x000000ffff037224 */ /* 0x000fe200078e00ff */
[----:B------:R-:W-:Y:S02]  /*a870*/  CS2R R118, SRZ ;  /* 0x0000000000767805 */ /* 0x000fe4000001ff00 */
[----:B------:R-:W-:Y:S02]  /*a880*/  CS2R R116, SRZ ;  /* 0x0000000000747805 */ /* 0x000fe4000001ff00 */
[----:B------:R-:W-:Y:S02]  /*a890*/  CS2R R114, SRZ ;  /* 0x0000000000727805 */ /* 0x000fe4000001ff00 */
[----:B------:R-:W-:-:S02]  /*a8a0*/  CS2R R112, SRZ ;  /* 0x0000000000707805 */ /* 0x000fc4000001ff00 */
[----:B------:R-:W-:Y:S02]  /*a8b0*/  MOV R111, RZ ;  /* 0x000000ff006f7202 */ /* 0x000fe40000000f00 */
[----:B------:R-:W-:Y:S02]  /*a8c0*/  CS2R R106, SRZ ;  /* 0x00000000006a7805 */ /* 0x000fe4000001ff00 */
[----:B------:R-:W-:Y:S02]  /*a8d0*/  CS2R R108, SRZ ;  /* 0x00000000006c7805 */ /* 0x000fe4000001ff00 */
[----:B-----5:R-:W-:Y:S02]  /*a8e0*/  CS2R R54, SRZ ;  /* 0x0000000000367805 */ /* 0x020fe4000001ff00 */
[----:B------:R-:W-:Y:S01]  /*a8f0*/  CS2R R104, SRZ ;  /* 0x0000000000687805 */ /* 0x000fe2000001ff00 */
[----:B------:R-:W-:Y:S01]  /*a900*/  IMAD.MOV.U32 R103, RZ, RZ, RZ ;  /* 0x000000ffff677224 */ /* 0x000fe200078e00ff */
[----:B------:R-:W-:-:S02]  /*a910*/  CS2R R98, SRZ ;  /* 0x0000000000627805 */ /* 0x000fc4000001ff00 */
[----:B------:R-:W-:Y:S02]  /*a920*/  CS2R R100, SRZ ;  /* 0x0000000000647805 */ /* 0x000fe4000001ff00 */
[----:B------:R-:W-:Y:S01]  /*a930*/  CS2R R96, SRZ ;  /* 0x0000000000607805 */ /* 0x000fe2000001ff00 */
[----:B------:R-:W-:Y:S01]  /*a940*/  IMAD.MOV.U32 R95, RZ, RZ, RZ ;  /* 0x000000ffff5f7224 */ /* 0x000fe200078e00ff */
        /* <DEDUP_REMOVED lines=8> */
[----:B------:R-:W-:Y:S02]  /*a9d0*/  MOV R79, RZ ;  /* 0x000000ff004f7202 */ /* 0x000fe40000000f00 */
        /* <DEDUP_REMOVED lines=13> */
[----:B-1----:R-:W-:Y:S02]  /*aab0*/  CS2R R50, SRZ ;  /* 0x0000000000327805 */ /* 0x002fe4000001ff00 */
[----:B------:R-:W-:-:S02]  /*aac0*/  CS2R R52, SRZ ;  /* 0x0000000000347805 */ /* 0x000fc4000001ff00 */
[----:B--2---:R-:W-:Y:S02]  /*aad0*/  CS2R R48, SRZ ;  /* 0x0000000000307805 */ /* 0x004fe4000001ff00 */
        /* <DEDUP_REMOVED lines=10> */
[----:B------:R-:W-:Y:S01]  /*ab80*/  CS2R R28, SRZ ;  /* 0x00000000001c7805 */ /* 0x000fe2000001ff00 */
[----:B------:R-:W-:Y:S06]  /*ab90*/  @P2 BRA `(.L_x_4170) ;  /* 0x0000000000082947 */ /* 0x000fec0003800000 */
[----:B------:R-:W0:Y:S02]  /*aba0*/  FENCE.VIEW.ASYNC.G ;  /* 0x00000000000073c6 */ /* 0x000e240000000100 */
[----:B0-----:R-:W-:Y:S06]  /*abb0*/  BAR.ARV 0xc, 0x180 ;  /* 0x0306000000007b1d */ /* 0x001fec0000002000 */
.L_x_4170:
[----:B------:R-:W-:Y:S05]  /*abc0*/  BSYNC B0 ;  /* 0x0000000000007941 */ /* 0x000fea0003800000 */
.L_x_4169:
[----:B------:R-:W-:Y:S01]  /*abd0*/  CS2R R24, SRZ ;  /* 0x0000000000187805 */ /* 0x000fe2000001ff00 */
[----:B------:R-:W-:Y:S06]  /*abe0*/  @!P1 BRA `(.L_x_4171) ;  /* 0x0000011c007c9947 */ /* 0x000fec0003800000 */
[----:B------:R-:W2:Y:S01]  /*abf0*/  LDL R5, [R1+0x80] ;  /* 0x0000800001057983 */ /* 0x000ea20000100800 */
[----:B------:R-:W0:Y:S02]  /*ac00*/  S2R R7, SR_TID.X ;  /* 0x0000000000077919 */ /* 0x000e240000002100 */
[----:B0-----:R-:W-:-:S05]  /*ac10*/  VIADD R7, R7, 0xffffff80 ;  /* 0xffffff8007077836 */ /* 0x001fca0000000000 */
        /* <DEDUP_REMOVED lines=30> */
.L_x_4172:
        /* <DEDUP_REMOVED lines=12> */
.L_x_4176:
[----:B-1----:R1:W2:Y:S02]  /*aec0*/  SYNCS.PHASECHK.TRANS64.TRYWAIT P0, [R2+URZ+0x36800], R3 ;  /* 0x03680003020075a7 */ /* 0x0022a4000800017f */
[----:B--2---:R-:W-:Y:S05]  /*aed0*/  @!P0 NANOSLEEP.SYNCS 0x989680 ;  /* 0x009896800000895d */ /* 0x004fea0003900000 */
[----:B------:R-:W2:Y:S02]  /*aee0*/  @!P0 SYNCS.PHASECHK.TRANS64 P0, [R2+URZ+0x36800], R3 ;  /* 0x03680003020085a7 */ /* 0x000ea4000800007f */
[----:B--2---:R-:W-:Y:S05]  /*aef0*/  @!P0 BRA `(.L_x_4176) ;  /* 0xfffffffc00f08947 */ /* 0x004fea000383ffff */
.L_x_4175:
[----:B------:R-:W-:Y:S05]  /*af00*/  BSYNC B0 ;  /* 0x0000000000007941 */ /* 0x000fea0003800000 */
.L_x_4174:
[----:B------:R-:W-:Y:S05]  /*af10*/  BRA `(.L_x_4177) ;  /* 0x0000005800787947 */ /* 0x000fea0003800000 */
.L_x_4173:
[----:B------:R-:W2:Y:S01]  /*af20*/  LDL R0, [R1+0x80] ;  /* 0x0000800001007983 */ /* 0x000ea20000100800 */
[----:B------:R-:W-:Y:S01]  /*af30*/  ULDC.64 UR4, c[0x0][0x3f8] ;  /* 0x0000fe0000047ab9 */ /* 0x000fe20000000a00 */
[----:B------:R-:W-:Y:S01]  /*af40*/  ULDC.64 UR6, c[0x0][0x408] ;  /* 0x0001020000067ab9 */ /* 0x000fe20000000a00 */
[----:B------:R-:W-:Y:S01]  /*af50*/  IMAD.WIDE.U32 R4, R149, UR4, RZ ;  /* 0x0000000495047c25 */ /* 0x000fe2000f8e00ff */
[----:B--2---:R-:W-:Y:S02]  /*af60*/  R2UR UR8, R0 ;  /* 0x00000000000872ca */ /* 0x004fe400000e0000 */
[----:B------:R-:W-:-:S05]  /*af70*/  SHF.R.S32.HI R0, RZ, 0x1f, R149 ;  /* 0x0000001fff007819 */ /* 0x000fca0000011495 */
[C---:B------:R-:W-:Y:S02]  /*af80*/  IMAD R6, R0.reuse, UR4, RZ ;  /* 0x0000000400067c24 */ /* 0x040fe4000f8e02ff */
[----:B------:R-:W-:Y:S02]  /*af90*/  IMAD R0, R0, UR6, RZ ;  /* 0x0000000600007c24 */ /* 0x000fe4000f8e02ff */
[C---:B------:R-:W-:Y:S01]  /*afa0*/  IMAD R25, R149.reuse, UR5, R6 ;  /* 0x0000000595197c24 */ /* 0x040fe2000f8e0206 */
[----:B------:R-:W-:Y:S01]  /*afb0*/  ULDC.64 UR4, c[0x0][0x3e8] ;  /* 0x0000fa0000047ab9 */ /* 0x000fe20000000a00 */
[----:B------:R-:W-:Y:S01]  /*afc0*/  ULOP3.LUT UP0, URZ, UR8, 0x3ff, URZ, 0xc0, !UPT ;  /* 0x000003ff083f7892 */ /* 0x000fe2000f80c03f */
[C---:B------:R-:W-:Y:S01]  /*afd0*/  IMAD R27, R149.reuse, UR7, R0 ;  /* 0x00000007951b7c24 */ /* 0x040fe2000f8e0200 */
[----:B------:R-:W-:Y:S01]  /*afe0*/  LEA R24, P0, R4, UR4, 0x1 ;  /* 0x0000000404187c11 */ /* 0x000fe2000f8008ff */
[----:B------:R-:W-:Y:S01]  /*aff0*/  IMAD.WIDE.U32 R6, R149, UR6, RZ ;  /* 0x0000000695067c25 */ /* 0x000fe2000f8e00ff */
[----:B------:R-:W-:-:S02]  /*b000*/  ULDC.64 UR6, c[0x0][0x400] ;  /* 0x0001000000067ab9 */ /* 0x000fc40000000a00 */
[----:B------:R-:W-:Y:S01]  /*b010*/  PLOP3.LUT P2, PT, PT, PT, UP0, 0x80, 0x0 ;  /* 0x000000000000781c */ /* 0x000fe20003f4f008 */
[----:B------:R-:W-:Y:S01]  /*b020*/  IMAD.IADD R25, R25, 0x1, R5 ;  /* 0x0000000119197824 */ /* 0x000fe200078e0205 */
[----:B------:R-:W-:Y:S01]  /*b030*/  LEA R26, P1, R6, UR6, 0x1 ;  /* 0x00000006061a7c11 */ /* 0x000fe2000f8208ff */
[----:B------:R-:W-:-:S03]  /*b040*/  IMAD.IADD R27, R27, 0x1, R7 ;  /* 0x000000011b1b7824 */ /* 0x000fc600078e0207 */
[----:B------:R-:W-:Y:S02]  /*b050*/  LEA.HI.X R25, R4, UR5, R25, 0x1, P0 ;  /* 0x0000000504197c11 */ /* 0x000fe400080f0c19 */
[----:B------:R-:W-:-:S05]  /*b060*/  LEA.HI.X R27, R6, UR7, R27, 0x1, P1 ;  /* 0x00000007061b7c11 */ /* 0x000fca00088f0c1b */
        /* <DEDUP_REMOVED lines=17> */
.L_x_4178:
[----:B------:R-:W-:Y:S01]  /*b180*/  ULDC.U8 UR4, c[0x0][0x410] ;  /* 0x0001040000047ab9 */ /* 0x000fe20000000000 */
[----:B------:R-:W-:Y:S01]  /*b190*/  BSSY B0, `(.L_x_4179) ;  /* 0x000056e000007945 */ /* 0x000fe20003800000 */
[----:B------:R-:W-:Y:S01]  /*b1a0*/  ISETP.NE.AND P0, PT, RZ, UR4, PT ;  /* 0x00000004ff007c0c */ /* 0x000fe2000bf05270 */
[----:B------:R-:W-:-:S12]  /*b1b0*/  IMAD R6, R137, 0x80, R17 ;  /* 0x0000008089067824 */ /* 0x000fd800078e0211 */
[----:B------:R-:W-:Y:S05]  /*b1c0*/  @!P0 BRA `(.L_x_4180) ;  /* 0x0000002800b88947 */ /* 0x000fea0003800000 */
[----:B------:R-:W-:-:S03]  /*b1d0*/  UMOV UR4, 0xffffffff ;  /* 0xffffffff00047882 */ /* 0x000fc60000000000 */
[----:B------:R-:W-:Y:S05]  /*b1e0*/  BRA.DIV UR4, `(.L_x_4181) ;  /* 0x000001be046c7947 */ /* 0x000fea000b800000 */
[----:B------:R0:W1:Y:S04]  /*b1f0*/  SHFL.IDX PT, R0, R25, RZ, 0x1c1f ;  /* 0x001c1fff19007589 */ /* 0x00006800000e0000 */
[----:B------:R0:W2:Y:S04]  /*b200*/  SHFL.IDX PT, R3, R24, RZ, 0x1c1f ;  /* 0x001c1fff18037589 */ /* 0x0000a800000e0000 */
[----:B------:R0:W3:Y:S04]  /*b210*/  SHFL.IDX PT, R4, R27, RZ, 0x1c1f ;  /* 0x001c1fff1b047589 */ /* 0x0000e800000e0000 */
[----:B------:R0:W4:Y:S02]  /*b220*/  SHFL.IDX PT, R14, R26, RZ, 0x1c1f ;  /* 0x001c1fff1a0e7589 */ /* 0x00012400000e0000 */
.L_x_4445:
[----:B------:R-:W-:Y:S01]  /*b230*/  ULDC UR4, c[0x0][0x448] ;  /* 0x0001120000047ab9 */ /* 0x000fe20000000800 */
[----:B------:R-:W-:Y:S01]  /*b240*/  LOP3.LUT R7, R211, 0x18, R18, 0xf8, !PT ;  /* 0x00000018d3077812 */ /* 0x000fe200078ef812 */
[----:B------:R-:W-:Y:S01]  /*b250*/  IMAD R5, R153, UR4, RZ ;  /* 0x0000000499057c24 */ /* 0x000fe2000f8e02ff */
[----:B------:R-:W-:Y:S01]  /*b260*/  BSSY B1, `(.L_x_4182) ;  /* 0x0000055000017945 */ /* 0x000fe20003800000 */
[----:B------:R-:W-:Y:S02]  /*b270*/  LOP3.LUT P0, RZ, R218, 0x4, RZ, 0xc0, !PT ;  /* 0x00000004daff7812 */ /* 0x000fe4000780c0ff */
[----:B------:R-:W-:Y:S02]  /*b280*/  CS2R R10, SRZ ;  /* 0x00000000000a7805 */ /* 0x000fe4000001ff00 */
[----:B------:R-:W-:Y:S02]  /*b290*/  LOP3.LUT R8, R7, R212, RZ, 0x3c, !PT ;  /* 0x000000d407087212 */ /* 0x000fe400078e3cff */
[----:B0-----:R-:W-:-:S02]  /*b2a0*/  CS2R R24, SRZ ;  /* 0x0000000000187805 */ /* 0x001fc4000001ff00 */
[----:B------:R-:W-:Y:S01]  /*b2b0*/  ISETP.GE.AND P1, PT, R6, R5, PT ;  /* 0x000000050600720c */ /* 0x000fe20003f26270 */
[----:B------:R-:W-:Y:S01]  /*b2c0*/  IMAD R5, R137, -0x80, R5 ;  /* 0xffffff8089057824 */ /* 0x000fe200078e0205 */
[----:B------:R-:W-:Y:S01]  /*b2d0*/  CS2R R6, SRZ ;  /* 0x0000000000067805 */ /* 0x000fe2000001ff00 */
[----:B------:R-:W-:Y:S01]  /*b2e0*/  IMAD.IADD R9, R213, 0x1, R8 ;  /* 0x00000001d5097824 */ /* 0x000fe200078e0208 */
[----:B------:R-:W-:Y:S02]  /*b2f0*/  CS2R R20, SRZ ;  /* 0x0000000000147805 */ /* 0x000fe4000001ff00 */
[----:B------:R-:W-:Y:S02]  /*b300*/  CS2R R26, SRZ ;  /* 0x00000000001a7805 */ /* 0x000fe4000001ff00 */
[----:B------:R-:W-:Y:S01]  /*b310*/  CS2R R12, SRZ ;  /* 0x00000000000c7805 */ /* 0x000fe2000001ff00 */
[----:B------:R-:W-:Y:S01]  /*b320*/  IMAD R9, R9, 0x2, R2 ;  /* 0x0000000209097824 */ /* 0x000fe200078e0202 */
[----:B------:R-:W-:-:S02]  /*b330*/  CS2R R40, SRZ ;  /* 0x0000000000287805 */ /* 0x000fc4000001ff00 */
[----:B------:R-:W-:Y:S02]  /*b340*/  CS2R R28, SRZ ;  /* 0x00000000001c7805 */ /* 0x000fe4000001ff00 */
[----:B------:R-:W-:Y:S02]  /*b350*/  CS2R R32, SRZ ;  /* 0x0000000000207805 */ /* 0x000fe4000001ff00 */
[----:B------:R-:W-:Y:S02]  /*b360*/  CS2R R38, SRZ ;  /* 0x0000000000267805 */ /* 0x000fe4000001ff00 */
[----:B------:R-:W-:Y:S02]  /*b370*/  CS2R R30, SRZ ;  /* 0x00000000001e7805 */ /* 0x000fe4000001ff00 */
[C---:B------:R-:W-:Y:S01]  /*b380*/  IADD3 R37, R9.reuse, 0x15400, RZ ;  /* 0x0001540009257810 */ /* 0x040fe20007ffe0ff */
[----:B------:R-:W-:Y:S01]  /*b390*/  VIADD R8, R9, 0x15440 ;  /* 0x0001544009087836 */ /* 0x000fe20000000000 */
[----:B------:R-:W-:Y:S01]  /*b3a0*/  CS2R R34, SRZ ;  /* 0x0000000000227805 */ /* 0x000fe2000001ff00 */
[----:B------:R-:W-:Y:S06]  /*b3b0*/  @P1 BRA `(.L_x_4183) ;  /* 0x0000000000fc1947 */ /* 0x000fec0003800000 */
[----:B------:R-:W4:Y:S01]  /*b3c0*/  LDL R42, [R1+0x50] ;  /* 0x00005000012a7983 */ /* 0x000f220000100800 */
[----:B------:R-:W-:-:S03]  /*b3d0*/  ULDC UR4, c[0x0][0x3f4] ;  /* 0x0000fd0000047ab9 */ /* 0x000fc60000000800 */
[----:B------:R-:W4:Y:S04]  /*b3e0*/  LDL R46, [R1+0x58] ;  /* 0x00005800012e7983 */ /* 0x000f280000100800 */
[----:B------:R-:W4:Y:S04]  /*b3f0*/  LDL R51, [R1+0x54] ;  /* 0x0000540001337983 */ /* 0x000f280000100800 */
[----:B------:R-:W4:Y:S04]  /*b400*/  LDL R50, [R1+0x60] ;  /* 0x0000600001327983 */ /* 0x000f280000100800 */
[----:B------:R-:W4:Y:S04]  /*b410*/  LDL R54, [R1+0x68] ;  /* 0x0000680001367983 */ /* 0x000f280000100800 */
[----:B------:R-:W4:Y:S04]  /*b420*/  LDL R53, [R1+0x5c] ;  /* 0x00005c0001357983 */ /* 0x000f280000100800 */
[----:B------:R-:W4:Y:S01]  /*b430*/  LDL R52, [R1+0x64] ;  /* 0x0000640001347983 */ /* 0x000f220000100800 */
[----:B------:R-:W-:-:S02]  /*b440*/  ISETP.GE.AND P2, PT, R22, UR4, PT ;  /* 0x0000000416007c0c */ /* 0x000fc4000bf46270 */
[----:B------:R-:W-:Y:S02]  /*b450*/  CS2R R40, SRZ ;  /* 0x0000000000287805 */ /* 0x000fe4000001ff00 */
[----:B------:R-:W-:Y:S02]  /*b460*/  ISETP.GE.AND P3, PT, R207, UR4, PT ;  /* 0x00000004cf007c0c */ /* 0x000fe4000bf66270 */
[----:B------:R-:W-:Y:S02]  /*b470*/  CS2R R6, SRZ ;  /* 0x0000000000067805 */ /* 0x000fe4000001ff00 */
[----:B------:R-:W-:Y:S02]  /*b480*/  ISETP.GE.AND P4, PT, R206, UR4, PT ;  /* 0x00000004ce007c0c */ /* 0x000fe4000bf86270 */
[----:B------:R-:W-:-:S03]  /*b490*/  CS2R R28, SRZ ;  /* 0x00000000001c7805 */ /* 0x000fc6000001ff00 */
[----:B---3--:R-:W-:Y:S01]  /*b4a0*/  @!P2 MOV R15, R4 ;  /* 0x00000004000fa202 */ /* 0x008fe20000000f00 */
[----:B--2---:R-:W-:-:S03]  /*b4b0*/  @!P2 IMAD.MOV.U32 R10, RZ, RZ, R3 ;  /* 0x000000ffff0aa224 */ /* 0x004fc600078e0003 */
[----:B------:R-:W-:Y:S01]  /*b4c0*/  @!P3 IADD3 R20, P1, R3, R236, RZ ;  /* 0x000000ec0314b210 */ /* 0x000fe20007f3e0ff */
[----:B-1----:R-:W-:Y:S02]  /*b4d0*/  @!P2 IMAD.MOV.U32 R11, RZ, RZ, R0 ;  /* 0x000000ffff0ba224 */ /* 0x002fe400078e0000 */
[----:B----4-:R-:W-:-:S04]  /*b4e0*/  @!P2 IMAD.WIDE R12, R22, 0x2, R14 ;  /* 0x00000002160ca825 */ /* 0x010fc800078e020e */
[----:B------:R-:W-:Y:S01]  /*b4f0*/  @!P2 IMAD.WIDE R10, R22, 0x2, R10 ;  /* 0x00000002160aa825 */ /* 0x000fe200078e020a */
[----:B------:R-:W5:Y:S03]  /*b500*/  @!P2 LD.E.64 R6, desc[UR60][R12.64] ;  /* 0x0000003c0c06a980 */ /* 0x000f66000c101b00 */
[----:B------:R-:W-:Y:S01]  /*b510*/  @!P3 IMAD.X R21, R0, 0x1, R235, P1 ;  /* 0x000000010015b824 */ /* 0x000fe200008e06eb */
[----:B------:R0:W5:Y:S01]  /*b520*/  @!P2 LD.E.64 R40, desc[UR60][R10.64] ;  /* 0x0000003c0a28a980 */ /* 0x000162000c101b00 */
[----:B------:R-:W-:Y:S02]  /*b530*/  ISETP.GE.AND P2, PT, R209, UR4, PT ;  /* 0x00000004d1007c0c */ /* 0x000fe4000bf46270 */
[----:B------:R-:W-:Y:S02]  /*b540*/  @!P3 IADD3 R26, P1, R14, R236, RZ ;  /* 0x000000ec0e1ab210 */ /* 0x000fe40007f3e0ff */
[----:B------:R-:W-:-:S02]  /*b550*/  CS2R R24, SRZ ;  /* 0x0000000000187805 */ /* 0x000fc4000001ff00 */
[----:B------:R-:W-:Y:S01]  /*b560*/  CS2R R32, SRZ ;  /* 0x0000000000207805 */ /* 0x000fe2000001ff00 */
[----:B------:R1:W5:Y:S01]  /*b570*/  @!P3 LD.E.64 R28, desc[UR60][R20.64] ;  /* 0x0000003c141cb980 */ /* 0x000362000c101b00 */
[----:B------:R-:W-:Y:S01]  /*b580*/  @!P3 IMAD.X R27, R4, 0x1, R235, P1 ;  /* 0x00000001041bb824 */ /* 0x000fe200008e06eb */
[----:B0-----:R-:W-:Y:S02]  /*b590*/  CS2R R10, SRZ ;  /* 0x00000000000a7805 */ /* 0x001fe4000001ff00 */
[----:B------:R-:W-:Y:S02]  /*b5a0*/  ISETP.GE.AND P1, PT, R208, UR4, PT ;  /* 0x00000004d0007c0c */ /* 0x000fe4000bf26270 */
[----:B------:R0:W5:Y:S01]  /*b5b0*/  @!P3 LD.E.64 R24, desc[UR60][R26.64] ;  /* 0x0000003c1a18b980 */ /* 0x000162000c101b00 */
[----:B------:R-:W-:Y:S02]  /*b5c0*/  ISETP.GE.AND P3, PT, R210, UR4, PT ;  /* 0x00000004d2007c0c */ /* 0x000fe4000bf66270 */
[----:B------:R-:W-:-:S02]  /*b5d0*/  CS2R R38, SRZ ;  /* 0x0000000000267805 */ /* 0x000fc4000001ff00 */
[----:B-1----:R-:W-:Y:S02]  /*b5e0*/  CS2R R20, SRZ ;  /* 0x0000000000147805 */ /* 0x002fe4000001ff00 */
[----:B------:R-:W-:Y:S02]  /*b5f0*/  CS2R R30, SRZ ;  /* 0x00000000001e7805 */ /* 0x000fe4000001ff00 */
[----:B------:R-:W-:Y:S02]  /*b600*/  CS2R R12, SRZ ;  /* 0x00000000000c7805 */ /* 0x000fe4000001ff00 */
[----:B0-----:R-:W-:Y:S02]  /*b610*/  CS2R R26, SRZ ;  /* 0x00000000001a7805 */ /* 0x001fe4000001ff00 */
[-C--:B------:R-:W-:Y:S02]  /*b620*/  @!P4 IADD3 R34, P5, R3, R42.reuse, RZ ;  /* 0x0000002a0322c210 */ /* 0x080fe40007fbe0ff */
[----:B------:R-:W-:-:S03]  /*b630*/  @!P4 IADD3 R42, P6, R14, R42, RZ ;  /* 0x0000002a0e2ac210 */ /* 0x000fc60007fde0ff */
[----:B------:R-:W-:Y:S01]  /*b640*/  @!P4 IMAD.X R35, R0, 0x1, R237, P5 ;  /* 0x000000010023c824 */ /* 0x000fe200028e06ed */
[----:B------:R-:W-:-:S04]  /*b650*/  @!P4 IADD3.X R43, R4, R237, RZ, P6, !PT ;  /* 0x000000ed042bc210 */ /* 0x000fc800037fe4ff */
[----:B------:R-:W5:Y:S04]  /*b660*/  @!P4 LD.E.64 R32, desc[UR60][R34.64] ;  /* 0x0000003c2220c980 */ /* 0x000f68000c101b00 */
[----:B------:R0:W5:Y:S01]  /*b670*/  @!P4 LD.E.64 R10, desc[UR60][R42.64] ;  /* 0x0000003c2a0ac980 */ /* 0x000162000c101b00 */
[-C--:B------:R-:W-:Y:S02]  /*b680*/  @!P2 IADD3 R44, P4, R3, R46.reuse, RZ ;  /* 0x0000002e032ca210 */ /* 0x080fe40007f9e0ff */
[----:B------:R-:W-:-:S03]  /*b690*/  @!P2 IADD3 R46, P5, R14, R46, RZ ;  /* 0x0000002e0e2ea210 */ /* 0x000fc60007fbe0ff */
[--C-:B------:R-:W-:Y:S02]  /*b6a0*/  @!P2 IMAD.X R45, R0, 0x1, R51.reuse, P4 ;  /* 0x00000001002da824 */ /* 0x100fe400020e0633 */
[----:B------:R-:W-:Y:S01]  /*b6b0*/  @!P2 IMAD.X R47, R4, 0x1, R51, P5 ;  /* 0x00000001042fa824 */ /* 0x000fe200028e0633 */
[-C--:B------:R-:W-:Y:S02]  /*b6c0*/  @!P1 IADD3 R48, P6, R3, R50.reuse, RZ ;  /* 0x0000003203309210 */ /* 0x080fe40007fde0ff */
[----:B------:R1:W5:Y:S04]  /*b6d0*/  @!P2 LD.E.64 R38, desc[UR60][R44.64] ;  /* 0x0000003c2c26a980 */ /* 0x000368000c101b00 */
[----:B------:R1:W5:Y:S01]  /*b6e0*/  @!P2 LD.E.64 R20, desc[UR60][R46.64] ;  /* 0x0000003c2e14a980 */ /* 0x000362000c101b00 */
[----:B0-----:R-:W-:-:S02]  /*b6f0*/  @!P1 IADD3 R42, P2, R14, R50, RZ ;  /* 0x000000320e2a9210 */ /* 0x001fc40007f5e0ff */
[-C--:B------:R-:W-:Y:S02]  /*b700*/  @!P3 IADD3 R50, P4, R3, R54.reuse, RZ ;  /* 0x000000360332b210 */ /* 0x080fe40007f9e0ff */
[----:B------:R-:W-:Y:S02]  /*b710*/  @!P3 IADD3 R14, P5, R14, R54, RZ ;  /* 0x000000360e0eb210 */ /* 0x000fe40007fbe0ff */
[----:B------:R-:W-:Y:S01]  /*b720*/  CS2R R34, SRZ ;  /* 0x0000000000227805 */ /* 0x000fe2000001ff00 */
[----:B------:R-:W-:Y:S01]  /*b730*/  @!P1 IMAD.X R49, R0, 0x1, R53, P6 ;  /* 0x0000000100319824 */ /* 0x000fe200030e0635 */
[----:B------:R-:W-:Y:S01]  /*b740*/  @!P1 IADD3.X R43, R4, R53, RZ, P2, !PT ;  /* 0x00000035042b9210 */ /* 0x000fe200017fe4ff */
[--C-:B------:R-:W-:Y:S02]  /*b750*/  @!P3 IMAD.X R51, R0, 0x1, R52.reuse, P4 ;  /* 0x000000010033b824 */ /* 0x100fe400020e0634 */
[----:B------:R-:W-:Y:S01]  /*b760*/  @!P3 IMAD.X R15, R4, 0x1, R52, P5 ;  /* 0x00000001040fb824 */ /* 0x000fe200028e0634 */
[----:B------:R1:W5:Y:S04]  /*b770*/  @!P1 LD.E.64 R30, desc[UR60][R48.64] ;  /* 0x0000003c301e9980 */ /* 0x000368000c101b00 */
[----:B------:R1:W5:Y:S04]  /*b780*/  @!P1 LD.E.64 R26, desc[UR60][R42.64] ;  /* 0x0000003c2a1a9980 */ /* 0x000368000c101b00 */
[----:B------:R1:W5:Y:S04]  /*b790*/  @!P3 LD.E.64 R34, desc[UR60][R50.64] ;  /* 0x0000003c3222b980 */ /* 0x000368000c101b00 */
[----:B------:R1:W5:Y:S02]  /*b7a0*/  @!P3 LD.E.64 R12, desc[UR60][R14.64] ;  /* 0x0000003c0e0cb980 */ /* 0x000364000c101b00 */
.L_x_4183:
[----:B------:R-:W-:Y:S05]  /*b7b0*/  BSYNC B1 ;  /* 0x0000000000017941 */ /* 0x000fea0003800000 */
.L_x_4182:
[----:B--2--5:R-:W-:Y:S01]  /*b7c0*/  IMAD.MOV.U32 R3, RZ, RZ, R41 ;  /* 0x000000ffff037224 */ /* 0x024fe200078e0029 */
[----:B-1----:R-:W-:Y:S01]  /*b7d0*/  MOV R0, R40 ;  /* 0x0000002800007202 */ /* 0x002fe20000000f00 */
[--C-:B------:R-:W-:Y:S01]  /*b7e0*/  IMAD.MOV.U32 R46, RZ, RZ, R39.reuse ;  /* 0x000000ffff2e7224 */ /* 0x100fe200078e0027 */
[----:B------:R-:W-:Y:S01]  /*b7f0*/  SHF.R.U64 R54, R38, 0x10, R39 ;  /* 0x0000001026367819 */ /* 0x000fe20000001227 */
[----:B------:R-:W-:Y:S01]  /*b800*/  IMAD.MOV.U32 R48, RZ, RZ, R35 ;  /* 0x000000ffff307224 */ /* 0x000fe200078e0023 */
[----:B------:R-:W-:Y:S01]  /*b810*/  SHF.R.U32.HI R55, RZ, 0x10, R39 ;  /* 0x00000010ff377819 */ /* 0x000fe20000011627 */
[----:B------:R-:W-:Y:S01]  /*b820*/  IMAD.MOV.U32 R15, RZ, RZ, R7 ;  /* 0x000000ffff0f7224 */ /* 0x000fe200078e0007 */
[----:B------:R-:W-:Y:S01]  /*b830*/  MOV R39, R30 ;  /* 0x0000001e00277202 */ /* 0x000fe20000000f00 */
[----:B------:R-:W-:Y:S01]  /*b840*/  @P0 VIADD R8, R37, 0xffffffc0 ;  /* 0xffffffc025080836 */ /* 0x000fe20000000000 */
[----:B------:R-:W-:Y:S01]  /*b850*/  SHF.R.U64 R56, R30, 0x10, R31 ;  /* 0x000000101e387819 */ /* 0x000fe2000000121f */
[----:B------:R-:W-:Y:S01]  /*b860*/  IMAD.MOV.U32 R30, RZ, RZ, R34 ;  /* 0x000000ffff1e7224 */ /* 0x000fe200078e0022 */
[--C-:B------:R-:W-:Y:S01]  /*b870*/  SHF.R.U64 R34, R34, 0x10, R35.reuse ;  /* 0x0000001022227819 */ /* 0x100fe20000001223 */
[----:B------:R-:W-:Y:S01]  /*b880*/  IMAD.MOV.U32 R45, RZ, RZ, R38 ;  /* 0x000000ffff2d7224 */ /* 0x000fe200078e0026 */
[----:B------:R-:W-:Y:S01]  /*b890*/  SHF.R.U32.HI R58, RZ, 0x10, R35 ;  /* 0x00000010ff3a7819 */ /* 0x000fe20000011623 */
[----:B---3--:R-:W-:Y:S01]  /*b8a0*/  IMAD.MOV.U32 R4, RZ, RZ, R11 ;  /* 0x000000ffff047224 */ /* 0x008fe200078e000b */
[----:B------:R-:W-:Y:S01]  /*b8b0*/  PRMT R35, R0, 0x5410, R3 ;  /* 0x0000541000237816 */ /* 0x000fe20000000003 */
[----:B----4-:R-:W-:Y:S01]  /*b8c0*/  IMAD.MOV.U32 R14, RZ, RZ, R28 ;  /* 0x000000ffff0e7224 */ /* 0x010fe200078e001c */
[----:B------:R-:W-:Y:S01]  /*b8d0*/  LEA.HI R0, R226, R226, RZ, 0x1 ;  /* 0x000000e2e2007211 */ /* 0x000fe200078f08ff */
[----:B------:R-:W-:Y:S01]  /*b8e0*/  IMAD.MOV.U32 R43, RZ, RZ, R29 ;  /* 0x000000ffff2b7224 */ /* 0x000fe200078e001d */
[----:B------:R-:W-:Y:S01]  /*b8f0*/  SHF.R.U64 R59, R6, 0x10, R7 ;  /* 0x00000010063b7819 */ /* 0x000fe20000001207 */
[----:B------:R-:W-:Y:S01]  /*b900*/  IMAD.MOV.U32 R44, RZ, RZ, R33 ;  /* 0x000000ffff2c7224 */ /* 0x000fe200078e0021 */
[----:B------:R-:W-:Y:S01]  /*b910*/  LOP3.LUT R3, R0, 0xfffffffe, RZ, 0xc0, !PT ;  /* 0xfffffffe00037812 */ /* 0x000fe200078ec0ff */
[----:B------:R-:W-:Y:S01]  /*b920*/  IMAD.MOV.U32 R47, RZ, RZ, R31 ;  /* 0x000000ffff2f7224 */ /* 0x000fe200078e001f */
[----:B------:R-:W-:Y:S01]  /*b930*/  SHF.R.U32.HI R60, RZ, 0x10, R7 ;  /* 0x00000010ff3c7819 */ /* 0x000fe20000011607 */
[----:B------:R-:W-:Y:S01]  /*b940*/  IMAD.MOV.U32 R42, RZ, RZ, R13 ;  /* 0x000000ffff2a7224 */ /* 0x000fe200078e000d */
[----:B------:R-:W-:Y:S01]  /*b950*/  IADD3 R3, R226, -R3, RZ ;  /* 0x80000003e2037210 */ /* 0x000fe20007ffe0ff */
[----:B------:R-:W-:Y:S01]  /*b960*/  BSSY B1, `(.L_x_4184) ;  /* 0x0000037000017945 */ /* 0x000fe20003800000 */
[----:B------:R-:W-:Y:S01]  /*b970*/  MOV R38, R6 ;  /* 0x0000000600267202 */ /* 0x000fe20000000f00 */
[----:B------:R-:W-:Y:S01]  /*b980*/  IMAD.MOV.U32 R6, RZ, RZ, R25 ;  /* 0x000000ffff067224 */ /* 0x000fe200078e0019 */
[----:B------:R-:W-:-:S02]  /*b990*/  SHF.L.U32 R7, R3, 0x1f, RZ ;  /* 0x0000001f03077819 */ /* 0x000fc400000006ff */
[----:B------:R-:W-:Y:S01]  /*b9a0*/  SHF.R.U64 R37, R40, 0x10, R41 ;  /* 0x0000001028257819 */ /* 0x000fe20000001229 */
[----:B------:R-:W-:Y:S01]  /*b9b0*/  IMAD.MOV.U32 R40, RZ, RZ, R27 ;  /* 0x000000ffff287224 */ /* 0x000fe200078e001b */
[----:B------:R-:W0:Y:S01]  /*b9c0*/  SYNCS.PHASECHK.TRANS64.TRYWAIT P0, [R2+URZ+0x36800], R7 ;  /* 0x03680007020075a7 */ /* 0x000e22000800017f */
[--C-:B------:R-:W-:Y:S02]  /*b9d0*/  SHF.R.U64 R61, R24, 0x10, R25.reuse ;  /* 0x00000010183d7819 */ /* 0x100fe40000001219 */
[----:B------:R-:W-:Y:S01]  /*b9e0*/  SHF.R.U32.HI R62, RZ, 0x10, R25 ;  /* 0x00000010ff3e7819 */ /* 0x000fe20000011619 */
[----:B------:R-:W-:Y:S01]  /*b9f0*/  IMAD.MOV.U32 R25, RZ, RZ, R20 ;  /* 0x000000ffff197224 */ /* 0x000fe200078e0014 */
[--C-:B------:R-:W-:Y:S02]  /*ba00*/  SHF.R.U64 R63, R10, 0x10, R11.reuse ;  /* 0x000000100a3f7819 */ /* 0x100fe4000000120b */
[----:B------:R-:W-:Y:S01]  /*ba10*/  SHF.R.U32.HI R64, RZ, 0x10, R11 ;  /* 0x00000010ff407819 */ /* 0x000fe2000001160b */
[----:B------:R-:W-:Y:S01]  /*ba20*/  IMAD.MOV.U32 R11, RZ, RZ, R21 ;  /* 0x000000ffff0b7224 */ /* 0x000fe200078e0015 */
[----:B------:R-:W-:Y:S01]  /*ba30*/  SHF.R.U32.HI R49, RZ, 0x10, R41 ;  /* 0x00000010ff317819 */ /* 0x000fe20000011629 */
[----:B------:R-:W-:Y:S01]  /*ba40*/  IMAD.MOV.U32 R41, RZ, RZ, R12 ;  /* 0x000000ffff297224 */ /* 0x000fe200078e000c */
[----:B------:R-:W-:-:S02]  /*ba50*/  SHF.R.U64 R50, R28, 0x10, R29 ;  /* 0x000000101c327819 */ /* 0x000fc4000000121d */
[--C-:B------:R-:W-:Y:S02]  /*ba60*/  SHF.R.U64 R52, R32, 0x10, R33.reuse ;  /* 0x0000001020347819 */ /* 0x100fe40000001221 */
[----:B------:R-:W-:Y:S01]  /*ba70*/  SHF.R.U32.HI R53, RZ, 0x10, R33 ;  /* 0x00000010ff357819 */ /* 0x000fe20000011621 */
[----:B------:R-:W-:Y:S01]  /*ba80*/  IMAD.MOV.U32 R33, RZ, RZ, R24 ;  /* 0x000000ffff217224 */ /* 0x000fe200078e0018 */
[----:B------:R-:W-:Y:S02]  /*ba90*/  SHF.R.U64 R65, R20, 0x10, R21 ;  /* 0x0000001014417819 */ /* 0x000fe40000001215 */
[----:B------:R-:W-:Y:S02]  /*baa0*/  SHF.R.U32.HI R51, RZ, 0x10, R29 ;  /* 0x00000010ff337819 */ /* 0x000fe4000001161d */
[----:B------:R-:W-:Y:S02]  /*bab0*/  MOV R28, R32 ;  /* 0x00000020001c7202 */ /* 0x000fe40000000f00 */
[----:B------:R-:W-:-:S02]  /*bac0*/  MOV R20, R26 ;  /* 0x0000001a00147202 */ /* 0x000fc40000000f00 */
[----:B------:R-:W-:Y:S02]  /*bad0*/  SHF.R.U32.HI R57, RZ, 0x10, R31 ;  /* 0x00000010ff397819 */ /* 0x000fe4000001161f */
[----:B------:R-:W-:Y:S02]  /*bae0*/  MOV R29, R10 ;  /* 0x0000000a001d7202 */ /* 0x000fe40000000f00 */
[----:B------:R-:W-:Y:S02]  /*baf0*/  SHF.R.U32.HI R66, RZ, 0x10, R21 ;  /* 0x00000010ff427819 */ /* 0x000fe40000011615 */
[--C-:B------:R-:W-:Y:S02]  /*bb00*/  SHF.R.U64 R67, R26, 0x10, R27.reuse ;  /* 0x000000101a437819 */ /* 0x100fe4000000121b */
[----:B------:R-:W-:Y:S02]  /*bb10*/  SHF.R.U32.HI R68, RZ, 0x10, R27 ;  /* 0x00000010ff447819 */ /* 0x000fe4000001161b */
[----:B------:R-:W-:-:S02]  /*bb20*/  VIMNMX R0, R5, 0x80, PT ;  /* 0x0000008005007848 */ /* 0x000fc40003fe0100 */
[--C-:B------:R-:W-:Y:S02]  /*bb30*/  SHF.R.U64 R12, R12, 0x10, R13.reuse ;  /* 0x000000100c0c7819 */ /* 0x100fe4000000120d */
        /* <DEDUP_REMOVED lines=21> */
[----:B------:R-:W-:Y:S02]  /*bc90*/  ISETP.GE.AND P1, PT, R17, R0, PT ;  /* 0x000000001100720c */ /* 0x000fe40003f26270 */
[----:B------:R-:W-:-:S02]  /*bca0*/  PRMT R20, R67, 0x5410, R68 ;  /* 0x0000541043147816 */ /* 0x000fc40000000044 */
[----:B------:R-:W-:Y:S01]  /*bcb0*/  PRMT R11, R41, 0x5410, R42 ;  /* 0x00005410290b7816 */ /* 0x000fe2000000002a */
[----:B0-----:R-:W-:Y:S08]  /*bcc0*/  @!P0 BRA `(.L_x_4185) ;  /* 0x000001b400248947 */ /* 0x001ff00003800000 */
.L_x_4446:
[----:B------:R-:W-:Y:S05]  /*bcd0*/  BSYNC B1 ;  /* 0x0000000000017941 */ /* 0x000fea0003800000 */
.L_x_4184:
        /* <DEDUP_REMOVED lines=8> */
[-C--:B------:R-:W-:Y:S02]  /*bd60*/  ISETP.GE.AND P3, PT, R209, R5.reuse, PT ;  /* 0x00000005d100720c */ /* 0x080fe40003f66270 */
[----:B------:R-:W-:-:S02]  /*bd70*/  ISETP.GE.AND P4, PT, R208, R5, PT ;  /* 0x00000005d000720c */ /* 0x000fc40003f86270 */
[----:B------:R-:W-:-:S03]  /*bd80*/  ISETP.GE.AND P5, PT, R210, R5, PT ;  /* 0x00000005d200720c */ /* 0x000fc60003fa6270 */
[----:B------:R-:W-:Y:S10]  /*bd90*/  @P0 BRA `(.L_x_4189) ;  /* 0x0000000000980947 */ /* 0x000ff40003800000 */
        /* <DEDUP_REMOVED lines=38> */
.L_x_4189:
[----:B------:R-:W-:Y:S05]  /*c000*/  BSYNC B2 ;  /* 0x0000000000027941 */ /* 0x000fea0003800000 */
.L_x_4188:
[----:B------:R-:W-:Y:S04]  /*c010*/  BSSY B2, `(.L_x_4190) ;  /* 0x0000028000027945 */ /* 0x000fe80003800000 */
[----:B------:R-:W-:Y:S05]  /*c020*/  @P1 BRA `(.L_x_4191) ;  /* 0x0000000000981947 */ /* 0x000fea0003800000 */
[----:B01----:R-:W0:Y:S01]  /*c030*/  LDS.128 R4, [R8] ;  /* 0x0000000008047984 */ /* 0x003e220000000c00 */
        /* <DEDUP_REMOVED lines=37> */
.L_x_4191:
[----:B------:R-:W-:Y:S05]  /*c290*/  BSYNC B2 ;  /* 0x0000000000027941 */ /* 0x000fea0003800000 */
.L_x_4190:
[----:B------:R-:W-:Y:S04]  /*c2a0*/  BSSY B2, `(.L_x_4192) ;  /* 0x0000028000027945 */ /* 0x000fe80003800000 */
        /* <DEDUP_REMOVED lines=39> */
.L_x_4193:
[----:B------:R-:W-:Y:S05]  /*c520*/  BSYNC B2 ;  /* 0x0000000000027941 */ /* 0x000fea0003800000 */
.L_x_4192:
[----:B------:R-:W-:Y:S04]  /*c530*/  BSSY B2, `(.L_x_4194) ;  /* 0x0000028000027945 */ /* 0x000fe80003800000 */
[----:B------:R-:W-:Y:S05]  /*c540*/  @P3 BRA `(.L_x_4195) ;  /* 0x0000000000983947 */ /* 0x000fea0003800000 */
[----:B0123--:R-:W0:Y:S01]  /*c550*/  LDS.128 R4, [R8+0x4000] ;  /* 0x0040000008047984 */ /* 0x00fe220000000c00 */
        /* <DEDUP_REMOVED lines=37> */
.L_x_4195:
[----:B------:R-:W-:Y:S05]  /*c7b0*/  BSYNC B2 ;  /* 0x0000000000027941 */ /* 0x000fea0003800000 */
.L_x_4194:
[----:B------:R-:W-:Y:S04]  /*c7c0*/  BSSY B2, `(.L_x_4196) ;  /* 0x0000028000027945 */ /* 0x000fe80003800000 */
[----:B------:R-:W-:Y:S05]  /*c7d0*/  @P4 BRA `(.L_x_4197) ;  /* 0x0000000000984947 */ /* 0x000fea0003800000 */
[----:B01234-:R-:W0:Y:S01]  /*c7e0*/  LDS.128 R4, [R9+0x1d400] ;  /* 0x01d4000009047984 */ /* 0x01fe220000000c00 */
        /* <DEDUP_REMOVED lines=37> */
.L_x_4197:
[----:B------:R-:W-:Y:S05]  /*ca40*/  BSYNC B2 ;  /* 0x0000000000027941 */ /* 0x000fea0003800000 */
.L_x_4196:
        /* <DEDUP_REMOVED lines=39> */
.L_x_4187:
[----:B------:R-:W-:Y:S05]  /*ccc0*/  BSYNC B1 ;  /* 0x0000000000017941 */ /* 0x000fea0003800000 */
.L_x_4186:
[----:B------:R-:W-:-:S13]  /*ccd0*/  ISETP.GE.AND P0, PT, R227, R0, PT ;  /* 0x00000000e300720c */ /* 0x000fda0003f06270 */
[----:B------:R-:W-:Y:S05]  /*cce0*/  @P0 BRA `(.L_x_4198) ;  /* 0x0000003800e00947 */ /* 0x000fea0003800000 */
[----:B01234-:R-:W0:Y:S01]  /*ccf0*/  LDC R5, c[0x0][0x3f4] ;  /* 0x0000fd00ff057b82 */ /* 0x01fe220000000800 */
[----:B------:R-:W-:Y:S01]  /*cd00*/  BSSY B1, `(.L_x_4199) ;  /* 0x000002e000017945 */ /* 0x000fe20003800000 */
[-C--:B0-----:R-:W-:Y:S02]  /*cd10*/  ISETP.GE.AND P0, PT, R22, R5.reuse, PT ;  /* 0x000000051600720c */ /* 0x081fe40003f06270 */
[-C--:B------:R-:W-:Y:S02]  /*cd20*/  ISETP.GE.AND P1, PT, R207, R5.reuse, PT ;  /* 0x00000005cf00720c */ /* 0x080fe40003f26270 */
[-C--:B------:R-:W-:Y:S02]  /*cd30*/  ISETP.GE.AND P2, PT, R206, R5.reuse, PT ;  /* 0x00000005ce00720c */ /* 0x080fe40003f46270 */
[-C--:B------:R-:W-:Y:S02]  /*cd40*/  ISETP.GE.AND P3, PT, R209, R5.reuse, PT ;  /* 0x00000005d100720c */ /* 0x080fe40003f66270 */
[----:B------:R-:W-:-:S02]  /*cd50*/  ISETP.GE.AND P4, PT, R208, R5, PT ;  /* 0x00000005d000720c */ /* 0x000fc40003f86270 */
[----:B------:R-:W-:-:S03]  /*cd60*/  ISETP.GE.AND P5, PT, R210, R5, PT ;  /* 0x00000005d200720c */ /* 0x000fc60003fa6270 */
[----:B------:R-:W-:Y:S10]  /*cd70*/  @P0 BRA `(.L_x_4200) ;  /* 0x0000000000980947 */ /* 0x000ff40003800000 */
[----:B------:R-:W0:Y:S01]  /*cd80*/  LDS.128 R4, [R9+0x17400] ;  /* 0x0174000009047984 */ /* 0x000e220000000c00 */
[--C-:B------:R-:W-:Y:S02]  /*cd90*/  HADD2.F32 R48, -RZ, R38.reuse.H0_H0 ;  /* 0x20000026ff307230 */ /* 0x100fe40000004100 */
[----:B------:R-:W-:Y:S02]  /*cda0*/  HADD2.F32 R50, -RZ, R39.H0_H0 ;  /* 0x20000027ff327230 */ /* 0x000fe40000004100 */
[----:B------:R-:W-:Y:S02]  /*cdb0*/  HADD2.F32 R44, -RZ, R35.H0_H0 ;  /* 0x20000023ff2c7230 */ /* 0x000fe40000004100 */
[--C-:B------:R-:W-:Y:S02]  /*cdc0*/  HADD2.F32 R46, -RZ, R37.reuse.H0_H0 ;  /* 0x20000025ff2e7230 */ /* 0x100fe40000004100 */
        /* <DEDUP_REMOVED lines=10> */
[----:B------:R-:W-:Y:S01]  /*ce70*/  FFMA.FTZ R4, R44, R0, -R43 ;  /* 0x000000002c047223 */ /* 0x000fe2000001082b */
[--C-:B------:R-:W-:Y:S02]  /*ce80*/  HADD2.F32 R42, -RZ, R7.reuse.H0_H0 ;  /* 0x20000007ff2a7230 */ /* 0x100fe40000004100 */
[C---:B------:R-:W-:Y:S01]  /*ce90*/  FMUL.FTZ R43, R46.reuse, R5 ;  /* 0x000000052e2b7220 */ /* 0x040fe20000410000 */
[----:B------:R-:W-:Y:S02]  /*cea0*/  HADD2.F32 R6, -RZ, R6.H1_H1 ;  /* 0x30000006ff067230 */ /* 0x000fe40000004100 */
[----:B------:R-:W-:Y:S01]  /*ceb0*/  FFMA.FTZ R5, R46, R40, -R47 ;  /* 0x000000282e057223 */ /* 0x000fe2000001082f */
[----:B------:R-:W-:Y:S02]  /*cec0*/  HADD2.F32 R7, -RZ, R7.H1_H1 ;  /* 0x30000007ff077230 */ /* 0x000fe40000004100 */
[----:B------:R-:W-:Y:S01]  /*ced0*/  FFMA.FTZ R45, R48, R0, R45 ;  /* 0x00000000302d7223 */ /* 0x000fe2000001002d */
[----:B------:R-:W-:-:S02]  /*cee0*/  HADD2.F32 R44, -RZ, R39.H1_H1 ;  /* 0x30000027ff2c7230 */ /* 0x000fc40000004100 */
[----:B------:R-:W-:Y:S01]  /*cef0*/  FMUL.FTZ R0, R49, R6 ;  /* 0x0000000631007220 */ /* 0x000fe20000410000 */
[----:B------:R-:W-:Y:S02]  /*cf00*/  HADD2.F32 R47, -RZ, R35.H1_H1 ;  /* 0x30000023ff2f7230 */ /* 0x000fe40000004100 */
[-C--:B------:R-:W-:Y:S01]  /*cf10*/  FMUL.FTZ R37, R38, R7.reuse ;  /* 0x0000000726257220 */ /* 0x080fe20000410000 */
[----:B------:R-:W-:Y:S01]  /*cf20*/  FFMA.FTZ R40, R50, R40, R43 ;  /* 0x0000002832287223 */ /* 0x000fe2000001002b */
[----:B------:R-:W-:Y:S01]  /*cf30*/  FMUL.FTZ R35, R44, R7 ;  /* 0x000000072c237220 */ /* 0x000fe20000410000 */
[----:B------:R-:W-:Y:S01]  /*cf40*/  F2FP.F16.F32.PACK_AB R4, R45, R4 ;  /* 0x000000042d04723e */ /* 0x000fe200000000ff */
[C---:B------:R-:W-:Y:S01]  /*cf50*/  FMUL.FTZ R6, R47.reuse, R6 ;  /* 0x000000062f067220 */ /* 0x040fe20000410000 */
[-C--:B------:R-:W-:Y:S01]  /*cf60*/  FFMA.FTZ R0, R47, R41.reuse, -R0 ;  /* 0x000000292f007223 */ /* 0x080fe20000010800 */
[-C--:B------:R-:W-:Y:S01]  /*cf70*/  FFMA.FTZ R7, R38, R42.reuse, -R35 ;  /* 0x0000002a26077223 */ /* 0x080fe20000010823 */
[----:B------:R-:W-:Y:S01]  /*cf80*/  FFMA.FTZ R42, R44, R42, R37 ;  /* 0x0000002a2c2a7223 */ /* 0x000fe20000010025 */
[----:B------:R-:W-:Y:S01]  /*cf90*/  FFMA.FTZ R41, R49, R41, R6 ;  /* 0x0000002931297223 */ /* 0x000fe20000010006 */
[----:B------:R-:W-:-:S03]  /*cfa0*/  F2FP.F16.F32.PACK_AB R5, R40, R5 ;  /* 0x000000052805723e */ /* 0x000fc600000000ff */
[----:B------:R-:W-:Y:S02]  /*cfb0*/  F2FP.F16.F32.PACK_AB R7, R42, R7 ;  /* 0x000000072a07723e */ /* 0x000fe400000000ff */
[----:B------:R-:W-:-:S05]  /*cfc0*/  F2FP.F16.F32.PACK_AB R6, R41, R0 ;  /* 0x000000002906723e */ /* 0x000fca00000000ff */
[----:B------:R0:W-:Y:S02]  /*cfd0*/  STS.128 [R9+0x17400], R4 ;  /* 0x0174000409007388 */ /* 0x0001e40000000c00 */
.L_x_4200:
[----:B------:R-:W-:Y:S05]  /*cfe0*/  BSYNC B1 ;  /* 0x0000000000017941 */ /* 0x000fea0003800000 */
.L_x_4199:
        /* <DEDUP_REMOVED lines=14> */
[-C--:B------:R-:W-:Y:S01]  /*d0d0*/  FMUL.FTZ R40, R45, R5.reuse ;  /* 0x000000052d287220 */ /* 0x080fe20000410000 */
[-C--:B------:R-:W-:Y:S01]  /*d0e0*/  FFMA.FTZ R4, R42, R0.reuse, -R39 ;  /* 0x000000002a047223 */ /* 0x080fe20000010827 */
[----:B------:R-:W-:Y:S01]  /*d0f0*/  FFMA.FTZ R41, R44, R0, R41 ;  /* 0x000000002c297223 */ /* 0x000fe20000010029 */
[----:B------:R-:W-:Y:S01]  /*d100*/  FMUL.FTZ R0, R43, R5 ;  /* 0x000000052b007220 */ /* 0x000fe20000410000 */
[----:B------:R-:W-:-:S02]  /*d110*/  HADD2.F32 R38, -RZ, R7.H0_H0 ;  /* 0x20000007ff267230 */ /* 0x000fc40000004100 */
[-C--:B------:R-:W-:Y:S01]  /*d120*/  FFMA.FTZ R5, R43, R35.reuse, -R40 ;  /* 0x000000232b057223 */ /* 0x080fe20000010828 */
[----:B------:R-:W-:Y:S02]  /*d130*/  HADD2.F32 R6, -RZ, R6.H1_H1 ;  /* 0x30000006ff067230 */ /* 0x000fe40000004100 */
[----:B------:R-:W-:Y:S01]  /*d140*/  FFMA.FTZ R0, R45, R35, R0 ;  /* 0x000000232d007223 */ /* 0x000fe20000010000 */
[----:B------:R-:W-:Y:S01]  /*d150*/  HADD2.F32 R7, -RZ, R7.H1_H1 ;  /* 0x30000007ff077230 */ /* 0x000fe20000004100 */
[----:B------:R-:W-:Y:S01]  /*d160*/  F2FP.F16.F32.PACK_AB R4, R41, R4 ;  /* 0x000000042904723e */ /* 0x000fe200000000ff */
[----:B------:R-:W-:Y:S02]  /*d170*/  HADD2.F32 R43, -RZ, R33.H1_H1 ;  /* 0x30000021ff2b7230 */ /* 0x000fe40000004100 */
[----:B------:R-:W-:Y:S01]  /*d180*/  HADD2.F32 R42, -RZ, R34.H1_H1 ;  /* 0x30000022ff2a7230 */ /* 0x000fe20000004100 */
[----:B------:R-:W-:Y:S01]  /*d190*/  F2FP.F16.F32.PACK_AB R5, R0, R5 ;  /* 0x000000050005723e */ /* 0x000fe200000000ff */
[----:B------:R-:W-:-:S02]  /*d1a0*/  HADD2.F32 R39, -RZ, R31.H1_H1 ;  /* 0x3000001fff277230 */ /* 0x000fc40000004100 */
[----:B------:R-:W-:Y:S02]  /*d1b0*/  HADD2.F32 R40, -RZ, R32.H1_H1 ;  /* 0x30000020ff287230 */ /* 0x000fe40000004100 */
[-C--:B------:R-:W-:Y:S01]  /*d1c0*/  FMUL.FTZ R32, R43, R6.reuse ;  /* 0x000000062b207220 */ /* 0x080fe20000410000 */
[-C--:B------:R-:W-:Y:S01]  /*d1d0*/  FMUL.FTZ R31, R42, R7.reuse ;  /* 0x000000072a1f7220 */ /* 0x080fe20000410000 */
[C---:B------:R-:W-:Y:S01]  /*d1e0*/  FMUL.FTZ R34, R39.reuse, R6 ;  /* 0x0000000627227220 */ /* 0x040fe20000410000 */
[C---:B------:R-:W-:Y:S01]  /*d1f0*/  FMUL.FTZ R33, R40.reuse, R7 ;  /* 0x0000000728217220 */ /* 0x040fe20000410000 */
[-C--:B------:R-:W-:Y:S01]  /*d200*/  FFMA.FTZ R6, R39, R37.reuse, -R32 ;  /* 0x0000002527067223 */ /* 0x080fe20000010820 */
[-C--:B------:R-:W-:Y:S01]  /*d210*/  FFMA.FTZ R7, R40, R38.reuse, -R31 ;  /* 0x0000002628077223 */ /* 0x080fe2000001081f */
[----:B------:R-:W-:Y:S01]  /*d220*/  FFMA.FTZ R37, R43, R37, R34 ;  /* 0x000000252b257223 */ /* 0x000fe20000010022 */
[----:B------:R-:W-:-:S04]  /*d230*/  FFMA.FTZ R38, R42, R38, R33 ;  /* 0x000000262a267223 */ /* 0x000fc80000010021 */
[----:B------:R-:W-:Y:S02]  /*d240*/  F2FP.F16.F32.PACK_AB R6, R37, R6 ;  /* 0x000000062506723e */ /* 0x000fe400000000ff */
[----:B------:R-:W-:-:S05]  /*d250*/  F2FP.F16.F32.PACK_AB R7, R38, R7 ;  /* 0x000000072607723e */ /* 0x000fca00000000ff */
[----:B------:R1:W-:Y:S02]  /*d260*/  STS.128 [R8+0x2000], R4 ;  /* 0x0020000408007388 */ /* 0x0003e40000000c00 */
.L_x_4202:
[----:B------:R-:W-:Y:S05]  /*d270*/  BSYNC B1 ;  /* 0x0000000000017941 */ /* 0x000fea0003800000 */
.L_x_4201:
        /* <DEDUP_REMOVED lines=28> */
[-C--:B------:R-:W-:Y:S01]  /*d440*/  FMUL.FTZ R27, R38, R6.reuse ;  /* 0x00000006261b7220 */ /* 0x080fe20000410000 */
[----:B------:R-:W-:Y:S02]  /*d450*/  HADD2.F32 R35, -RZ, R28.H1_H1 ;  /* 0x3000001cff237230 */ /* 0x000fe40000004100 */
[C---:B------:R-:W-:Y:S01]  /*d460*/  FMUL.FTZ R29, R34.reuse, R6 ;  /* 0x00000006221d7220 */ /* 0x040fe20000410000 */
[-C--:B------:R-:W-:Y:S01]  /*d470*/  FMUL.FTZ R28, R39, R7.reuse ;  /* 0x00000007271c7220 */ /* 0x080fe20000410000 */
[-C--:B------:R-:W-:Y:S01]  /*d480*/  FFMA.FTZ R6, R34, R32.reuse, -R27 ;  /* 0x0000002022067223 */ /* 0x080fe2000001081b */
[C---:B------:R-:W-:Y:S01]  /*d490*/  FMUL.FTZ R30, R35.reuse, R7 ;  /* 0x00000007231e7220 */ /* 0x040fe20000410000 */
[----:B------:R-:W-:Y:S01]  /*d4a0*/  FFMA.FTZ R29, R38, R32, R29 ;  /* 0x00000020261d7223 */ /* 0x000fe2000001001d */
[-C--:B------:R-:W-:Y:S02]  /*d4b0*/  FFMA.FTZ R7, R35, R33.reuse, -R28 ;  /* 0x0000002123077223 */ /* 0x080fe4000001081c */
[----:B------:R-:W-:-:S02]  /*d4c0*/  FFMA.FTZ R30, R39, R33, R30 ;  /* 0x00000021271e7223 */ /* 0x000fc4000001001e */
[----:B------:R-:W-:-:S03]  /*d4d0*/  F2FP.F16.F32.PACK_AB R6, R29, R6 ;  /* 0x000000061d06723e */ /* 0x000fc600000000ff */
[----:B------:R-:W-:-:S05]  /*d4e0*/  F2FP.F16.F32.PACK_AB R7, R30, R7 ;  /* 0x000000071e07723e */ /* 0x000fca00000000ff */
[----:B------:R2:W-:Y:S02]  /*d4f0*/  STS.128 [R9+0x1b400], R4 ;  /* 0x01b4000409007388 */ /* 0x0005e40000000c00 */
.L_x_4204:
[----:B------:R-:W-:Y:S05]  /*d500*/  BSYNC B1 ;  /* 0x0000000000017941 */ /* 0x000fea0003800000 */
.L_x_4203:
        /* <DEDUP_REMOVED lines=40> */
.L_x_4206:
[----:B------:R-:W-:Y:S05]  /*d790*/  BSYNC B1 ;  /* 0x0000000000017941 */ /* 0x000fea0003800000 */
.L_x_4205:
        /* <DEDUP_REMOVED lines=40> */
.L_x_4208:
[----:B------:R-:W-:Y:S05]  /*da20*/  BSYNC B1 ;  /* 0x0000000000017941 */ /* 0x000fea0003800000 */
.L_x_4207:
        /* <DEDUP_REMOVED lines=14> */
[-C--:B------:R-:W-:Y:S01]  /*db10*/  FFMA.FTZ R4, R24, R0.reuse, -R15 ;  /* 0x0000000018047223 */ /* 0x080fe2000001080f */
[----:B------:R-:W-:Y:S01]  /*db20*/  FFMA.FTZ R21, R26, R0, R21 ;  /* 0x000000001a157223 */ /* 0x000fe20000010015 */
[----:B------:R-:W-:-:S02]  /*db30*/  HADD2.F32 R14, -RZ, R7.H0_H0 ;  /* 0x20000007ff0e7230 */ /* 0x000fc40000004100 */
[C---:B------:R-:W-:Y:S01]  /*db40*/  FMUL.FTZ R0, R25.reuse, R5 ;  /* 0x0000000519007220 */ /* 0x040fe20000410000 */
[----:B------:R-:W-:Y:S02]  /*db50*/  HADD2.F32 R6, -RZ, R6.H1_H1 ;  /* 0x30000006ff067230 */ /* 0x000fe40000004100 */
        /* <DEDUP_REMOVED lines=19> */
[----:B------:R0:W-:Y:S01]  /*dc90*/  STS.128 [R8+0xa000], R4 ;  /* 0x00a0000408007388 */ /* 0x0001e20000000c00 */
[----:B------:R-:W-:Y:S05]  /*dca0*/  BRA `(.L_x_4198) ;  /* 0x0000002800f07947 */ /* 0x000fea0003800000 */
.L_x_4180:
[----:B------:R-:W-:-:S03]  /*dcb0*/  UMOV UR4, 0xffffffff ;  /* 0xffffffff00047882 */ /* 0x000fc60000000000 */
[----:B------:R-:W-:Y:S05]  /*dcc0*/  BRA.DIV UR4, `(.L_x_4209) ;  /* 0x0000019604387947 */ /* 0x000fea000b800000 */
[----:B------:R-:W0:Y:S04]  /*dcd0*/  SHFL.IDX PT, R3, R25, RZ, 0x1c1f ;  /* 0x001c1fff19037589 */ /* 0x000e2800000e0000 */
[----:B------:R-:W1:Y:S04]  /*dce0*/  SHFL.IDX PT, R0, R24, RZ, 0x1c1f ;  /* 0x001c1fff18007589 */ /* 0x000e6800000e0000 */
[----:B------:R2:W3:Y:S04]  /*dcf0*/  SHFL.IDX PT, R5, R27, RZ, 0x1c1f ;  /* 0x001c1fff1b057589 */ /* 0x0004e800000e0000 */
[----:B------:R2:W4:Y:S01]  /*dd00*/  SHFL.IDX PT, R14, R26, RZ, 0x1c1f ;  /* 0x001c1fff1a0e7589 */ /* 0x00052200000e0000 */
[----:B0-----:R-:W-:-:S02]  /*dd10*/  IMAD.MOV.U32 R43, RZ, RZ, R3 ;  /* 0x000000ffff2b7224 */ /* 0x001fc400078e0003 */
[----:B-12---:R-:W-:-:S07]  /*dd20*/  IMAD.MOV.U32 R42, RZ, RZ, R0 ;  /* 0x000000ffff2a7224 */ /* 0x006fce00078e0000 */
.L_x_4452:
[----:B------:R-:W-:Y:S01]  /*dd30*/  ULDC UR4, c[0x0][0x448] ;  /* 0x0001120000047ab9 */ /* 0x000fe20000000800 */
[----:B------:R-:W-:Y:S01]  /*dd40*/  BSSY B1, `(.L_x_4210) ;  /* 0x0000033000017945 */ /* 0x000fe20003800000 */
[----:B------:R-:W-:Y:S01]  /*dd50*/  IMAD R0, R153, UR4, RZ ;  /* 0x0000000499007c24 */ /* 0x000fe2000f8e02ff */
[----:B---3--:R-:W-:Y:S01]  /*dd60*/  MOV R21, R5 ;  /* 0x0000000500157202 */ /* 0x008fe20000000f00 */
[----:B----4-:R-:W-:Y:S01]  /*dd70*/  IMAD.MOV.U32 R20, RZ, RZ, R14 ;  /* 0x000000ffff147224 */ /* 0x010fe200078e000e */
[----:B------:R-:W-:Y:S02]  /*dd80*/  CS2R R4, SRZ ;  /* 0x0000000000047805 */ /* 0x000fe4000001ff00 */
[----:B------:R-:W-:Y:S02]  /*dd90*/  CS2R R8, SRZ ;  /* 0x0000000000087805 */ /* 0x000fe4000001ff00 */
[----:B------:R-:W-:Y:S01]  /*dda0*/  ISETP.GE.AND P0, PT, R6, R0, PT ;  /* 0x000000000600720c */ /* 0x000fe20003f06270 */
[----:B------:R-:W-:Y:S01]  /*ddb0*/  IMAD R0, R137, -0x80, R0 ;  /* 0xffffff8089007824 */ /* 0x000fe200078e0200 */
        /* <DEDUP_REMOVED lines=10> */
[----:B------:R-:W-:Y:S06]  /*de60*/  @P0 BRA `(.L_x_4211) ;  /* 0x0000000000800947 */ /* 0x000fec0003800000 */
[C---:B------:R-:W-:Y:S01]  /*de70*/  VIADD R3, R18.reuse, 0x20 ;  /* 0x0000002012037836 */ /* 0x040fe20000000000 */
[----:B------:R-:W-:Y:S01]  /*de80*/  ULDC UR4, c[0x0][0x3f4] ;  /* 0x0000fd0000047ab9 */ /* 0x000fe20000000800 */
[C---:B------:R-:W-:Y:S01]  /*de90*/  VIADD R4, R18.reuse, 0x40 ;  /* 0x0000004012047836 */ /* 0x040fe20000000000 */
[----:B------:R-:W-:Y:S02]  /*dea0*/  ISETP.GE.AND P0, PT, R18, UR4, PT ;  /* 0x0000000412007c0c */ /* 0x000fe4000bf06270 */
[----:B------:R-:W-:Y:S02]  /*deb0*/  CS2R R24, SRZ ;  /* 0x0000000000187805 */ /* 0x000fe4000001ff00 */
[----:B------:R-:W-:Y:S02]  /*dec0*/  ISETP.GE.AND P1, PT, R3, UR4, PT ;  /* 0x0000000403007c0c */ /* 0x000fe4000bf26270 */
[----:B------:R-:W-:Y:S02]  /*ded0*/  CS2R R26, SRZ ;  /* 0x00000000001a7805 */ /* 0x000fe4000001ff00 */
[----:B------:R-:W-:-:S02]  /*dee0*/  ISETP.GE.AND P2, PT, R4, UR4, PT ;  /* 0x0000000404007c0c */ /* 0x000fc4000bf46270 */
[----:B------:R-:W-:Y:S02]  /*def0*/  CS2R R4, SRZ ;  /* 0x0000000000047805 */ /* 0x000fe4000001ff00 */
[----:B------:R-:W-:Y:S02]  /*df00*/  CS2R R6, SRZ ;  /* 0x0000000000067805 */ /* 0x000fe4000001ff00 */
[----:B------:R-:W-:Y:S01]  /*df10*/  CS2R R28, SRZ ;  /* 0x00000000001c7805 */ /* 0x000fe2000001ff00 */
[----:B------:R-:W-:-:S04]  /*df20*/  @!P0 IMAD.WIDE R12, R18, 0x2, R42 ;  /* 0x00000002120c8825 */ /* 0x000fc800078e022a */
[----:B------:R-:W-:Y:S02]  /*df30*/  @!P1 IMAD.SHL.U32 R41, R232, 0x8, RZ ;  /* 0x00000008e8299824 */ /* 0x000fe400078e00ff */
[----:B------:R-:W-:Y:S01]  /*df40*/  @!P2 SHF.L.U32 R45, R233, 0x3, RZ ;  /* 0x00000003e92da819 */ /* 0x000fe200000006ff */
[----:B------:R0:W5:Y:S01]  /*df50*/  @!P0 LD.E.128 R24, desc[UR60][R12.64] ;  /* 0x0000003c0c188980 */ /* 0x000162000c101d00 */
[----:B------:R-:W-:Y:S01]  /*df60*/  CS2R R30, SRZ ;  /* 0x00000000001e7805 */ /* 0x000fe2000001ff00 */
[--C-:B------:R-:W-:Y:S01]  /*df70*/  @!P1 IMAD.WIDE R38, R41, 0x2, R42.reuse ;  /* 0x0000000229269825 */ /* 0x100fe200078e022a */
[----:B------:R-:W-:Y:S02]  /*df80*/  CS2R R8, SRZ ;  /* 0x0000000000087805 */ /* 0x000fe4000001ff00 */
[----:B------:R-:W-:Y:S02]  /*df90*/  CS2R R10, SRZ ;  /* 0x00000000000a7805 */ /* 0x000fe4000001ff00 */
[----:B------:R-:W-:Y:S01]  /*dfa0*/  CS2R R32, SRZ ;  /* 0x0000000000207805 */ /* 0x000fe2000001ff00 */
[----:B------:R-:W-:Y:S01]  /*dfb0*/  @!P2 IMAD.WIDE R42, R45, 0x2, R42 ;  /* 0x000000022d2aa825 */ /* 0x000fe200078e022a */
[----:B------:R-:W-:-:S02]  /*dfc0*/  CS2R R34, SRZ ;  /* 0x0000000000227805 */ /* 0x000fc4000001ff00 */
[----:B------:R-:W-:Y:S01]  /*dfd0*/  CS2R R14, SRZ ;  /* 0x00000000000e7805 */ /* 0x000fe2000001ff00 */
[----:B------:R1:W5:Y:S01]  /*dfe0*/  @!P1 LD.E.128 R28, desc[UR60][R38.64] ;  /* 0x0000003c261c9980 */ /* 0x000362000c101d00 */
[--C-:B------:R-:W-:Y:S01]  /*dff0*/  @!P1 IMAD.WIDE R40, R41, 0x2, R20.reuse ;  /* 0x0000000229289825 */ /* 0x100fe200078e0214 */
[----:B0-----:R-:W-:Y:S02]  /*e000*/  CS2R R12, SRZ ;  /* 0x00000000000c7805 */ /* 0x001fe4000001ff00 */
[----:B------:R1:W5:Y:S01]  /*e010*/  @!P2 LD.E.128 R32, desc[UR60][R42.64] ;  /* 0x0000003c2a20a980 */ /* 0x000362000c101d00 */
[----:B------:R-:W-:-:S03]  /*e020*/  @!P2 IMAD.WIDE R44, R45, 0x2, R20 ;  /* 0x000000022d2ca825 */ /* 0x000fc600078e0214 */
[----:B------:R1:W5:Y:S01]  /*e030*/  @!P1 LD.E.128 R8, desc[UR60][R40.64] ;  /* 0x0000003c28089980 */ /* 0x000362000c101d00 */
[----:B------:R-:W-:-:S03]  /*e040*/  @!P0 IMAD.WIDE R20, R18, 0x2, R20 ;  /* 0x0000000212148825 */ /* 0x000fc600078e0214 */
[----:B------:R1:W5:Y:S04]  /*e050*/  @!P2 LD.E.128 R12, desc[UR60][R44.64] ;  /* 0x0000003c2c0ca980 */ /* 0x000368000c101d00 */
[----:B------:R1:W5:Y:S02]  /*e060*/  @!P0 LD.E.128 R4, desc[UR60][R20.64] ;  /* 0x0000003c14048980 */ /* 0x000364000c101d00 */
.L_x_4211:
[----:B------:R-:W-:Y:S05]  /*e070*/  BSYNC B1 ;  /* 0x0000000000017941 */ /* 0x000fea0003800000 */
.L_x_4210:
[----:B-----5:R-:W-:Y:S01]  /*e080*/  IMAD.MOV.U32 R3, RZ, RZ, R24 ;  /* 0x000000ffff037224 */ /* 0x020fe200078e0018 */
[----:B------:R-:W-:Y:S01]  /*e090*/  SHF.R.U64 R50, R32, 0x10, R33 ;  /* 0x0000001020327819 */ /* 0x000fe20000001221 */
[----:B------:R-:W-:Y:S01]  /*e0a0*/  IMAD.MOV.U32 R37, RZ, RZ, R25 ;  /* 0x000000ffff257224 */ /* 0x000fe200078e0019 */
[--C-:B------:R-:W-:Y:S01]  /*e0b0*/  SHF.R.U32.HI R51, RZ, 0x10, R33.reuse ;  /* 0x00000010ff337819 */ /* 0x100fe20000011621 */
[----:B-1----:R-:W-:Y:S01]  /*e0c0*/  IMAD.MOV.U32 R40, RZ, RZ, R33 ;  /* 0x000000ffff287224 */ /* 0x002fe200078e0021 */
[----:B------:R-:W-:Y:S01]  /*e0d0*/  SHF.R.U64 R52, R34, 0x10, R35 ;  /* 0x0000001022347819 */ /* 0x000fe20000001223 */
[----:B------:R-:W-:Y:S01]  /*e0e0*/  IMAD.MOV.U32 R33, RZ, RZ, R34 ;  /* 0x000000ffff217224 */ /* 0x000fe200078e0022 */
[----:B------:R-:W-:Y:S01]  /*e0f0*/  PRMT R34, R3, 0x5410, R37 ;  /* 0x0000541003227816 */ /* 0x000fe20000000025 */
[--C-:B------:R-:W-:Y:S01]  /*e100*/  IMAD.MOV.U32 R20, RZ, RZ, R5.reuse ;  /* 0x000000ffff147224 */ /* 0x100fe200078e0005 */
[----:B------:R-:W-:Y:S01]  /*e110*/  LEA.HI R3, R226, R226, RZ, 0x1 ;  /* 0x000000e2e2037211 */ /* 0x000fe200078f08ff */
[----:B------:R-:W-:Y:S01]  /*e120*/  IMAD.MOV.U32 R39, RZ, RZ, R4 ;  /* 0x000000ffff277224 */ /* 0x000fe200078e0004 */
[--C-:B------:R-:W-:Y:S01]  /*e130*/  SHF.R.U64 R54, R4, 0x10, R5.reuse ;  /* 0x0000001004367819 */ /* 0x100fe20000001205 */
[----:B------:R-:W-:Y:S01]  /*e140*/  IMAD.MOV.U32 R41, RZ, RZ, R6 ;  /* 0x000000ffff297224 */ /* 0x000fe200078e0006 */
[----:B------:R-:W-:Y:S01]  /*e150*/  LOP3.LUT R3, R3, 0xfffffffe, RZ, 0xc0, !PT ;  /* 0xfffffffe03037812 */ /* 0x000fe200078ec0ff */
[----:B------:R-:W-:Y:S01]  /*e160*/  IMAD.MOV.U32 R21, RZ, RZ, R14 ;  /* 0x000000ffff157224 */ /* 0x000fe200078e000e */
[----:B------:R-:W-:Y:S01]  /*e170*/  SHF.R.U32.HI R55, RZ, 0x10, R5 ;  /* 0x00000010ff377819 */ /* 0x000fe20000011605 */
[----:B------:R-:W-:Y:S01]  /*e180*/  BSSY B1, `(.L_x_4212) ;  /* 0x0000040000017945 */ /* 0x000fe20003800000 */
[----:B------:R-:W-:Y:S01]  /*e190*/  SHF.R.U64 R38, R24, 0x10, R25 ;  /* 0x0000001018267819 */ /* 0x000fe20000001219 */
[----:B------:R-:W-:Y:S01]  /*e1a0*/  IMAD.IADD R3, R226, 0x1, -R3 ;  /* 0x00000001e2037824 */ /* 0x000fe200078e0a03 */
[----:B------:R-:W-:Y:S01]  /*e1b0*/  SHF.R.U32.HI R43, RZ, 0x10, R25 ;  /* 0x00000010ff2b7819 */ /* 0x000fe20000011619 */
[----:B------:R-:W-:Y:S01]  /*e1c0*/  IMAD.MOV.U32 R24, RZ, RZ, R26 ;  /* 0x000000ffff187224 */ /* 0x000fe200078e001a */
[----:B------:R-:W-:-:S02]  /*e1d0*/  MOV R25, R27 ;  /* 0x0000001b00197202 */ /* 0x000fc40000000f00 */
[----:B------:R-:W-:Y:S02]  /*e1e0*/  SHF.L.U32 R5, R3, 0x1f, RZ ;  /* 0x0000001f03057819 */ /* 0x000fe400000006ff */
[--C-:B------:R-:W-:Y:S01]  /*e1f0*/  SHF.R.U64 R44, R26, 0x10, R27.reuse ;  /* 0x000000101a2c7819 */ /* 0x100fe2000000121b */
[----:B------:R-:W-:Y:S01]  /*e200*/  IMAD.MOV.U32 R26, RZ, RZ, R28 ;  /* 0x000000ffff1a7224 */ /* 0x000fe200078e001c */
[----:B------:R-:W0:Y:S01]  /*e210*/  SYNCS.PHASECHK.TRANS64.TRYWAIT P0, [R2+URZ+0x36800], R5 ;  /* 0x03680005020075a7 */ /* 0x000e22000800017f */
[----:B------:R-:W-:Y:S01]  /*e220*/  SHF.R.U32.HI R45, RZ, 0x10, R27 ;  /* 0x00000010ff2d7819 */ /* 0x000fe2000001161b */
[--C-:B------:R-:W-:Y:S01]  /*e230*/  IMAD.MOV.U32 R27, RZ, RZ, R29.reuse ;  /* 0x000000ffff1b7224 */ /* 0x100fe200078e001d */
[--C-:B------:R-:W-:Y:S01]  /*e240*/  SHF.R.U64 R46, R28, 0x10, R29.reuse ;  /* 0x000000101c2e7819 */ /* 0x100fe2000000121d */
[----:B------:R-:W-:Y:S01]  /*e250*/  IMAD.MOV.U32 R28, RZ, RZ, R30 ;  /* 0x000000ffff1c7224 */ /* 0x000fe200078e001e */
[----:B------:R-:W-:Y:S02]  /*e260*/  SHF.R.U32.HI R47, RZ, 0x10, R29 ;  /* 0x00000010ff2f7819 */ /* 0x000fe4000001161d */
[----:B------:R-:W-:-:S02]  /*e270*/  MOV R29, R31 ;  /* 0x0000001f001d7202 */ /* 0x000fc40000000f00 */
[--C-:B------:R-:W-:Y:S01]  /*e280*/  SHF.R.U64 R48, R30, 0x10, R31.reuse ;  /* 0x000000101e307819 */ /* 0x100fe2000000121f */
[----:B------:R-:W-:Y:S01]  /*e290*/  IMAD.MOV.U32 R30, RZ, RZ, R8 ;  /* 0x000000ffff1e7224 */ /* 0x000fe200078e0008 */
[----:B------:R-:W-:Y:S01]  /*e2a0*/  SHF.R.U32.HI R49, RZ, 0x10, R31 ;  /* 0x00000010ff317819 */ /* 0x000fe2000001161f */
[----:B------:R-:W-:Y:S01]  /*e2b0*/  IMAD.MOV.U32 R31, RZ, RZ, R32 ;  /* 0x000000ffff1f7224 */ /* 0x000fe200078e0020 */
[----:B------:R-:W-:Y:S01]  /*e2c0*/  SHF.R.U64 R56, R6, 0x10, R7 ;  /* 0x0000001006387819 */ /* 0x000fe20000001207 */
[----:B------:R-:W-:Y:S01]  /*e2d0*/  IMAD.MOV.U32 R6, RZ, RZ, R9 ;  /* 0x000000ffff067224 */ /* 0x000fe200078e0009 */
[----:B------:R-:W-:Y:S01]  /*e2e0*/  MOV R4, R7 ;  /* 0x0000000700047202 */ /* 0x000fe20000000f00 */
[----:B------:R-:W-:Y:S01]  /*e2f0*/  IMAD.MOV.U32 R32, RZ, RZ, R10 ;  /* 0x000000ffff207224 */ /* 0x000fe200078e000a */
[----:B------:R-:W-:Y:S02]  /*e300*/  SHF.R.U32.HI R57, RZ, 0x10, R7 ;  /* 0x00000010ff397819 */ /* 0x000fe40000011607 */
[--C-:B------:R-:W-:Y:S01]  /*e310*/  SHF.R.U64 R58, R8, 0x10, R9.reuse ;  /* 0x00000010083a7819 */ /* 0x100fe20000001209 */
[----:B------:R-:W-:Y:S01]  /*e320*/  IMAD.MOV.U32 R8, RZ, RZ, R12 ;  /* 0x000000ffff087224 */ /* 0x000fe200078e000c */
[----:B------:R-:W-:Y:S01]  /*e330*/  SHF.R.U32.HI R59, RZ, 0x10, R9 ;  /* 0x00000010ff3b7819 */ /* 0x000fe20000011609 */
[----:B------:R-:W-:Y:S01]  /*e340*/  IMAD.MOV.U32 R9, RZ, RZ, R13 ;  /* 0x000000ffff097224 */ /* 0x000fe200078e000d */
[----:B------:R-:W-:-:S02]  /*e350*/  MOV R42, R35 ;  /* 0x00000023002a7202 */ /* 0x000fc40000000f00 */
[----:B------:R-:W-:Y:S02]  /*e360*/  MOV R7, R11 ;  /* 0x0000000b00077202 */ /* 0x000fe40000000f00 */
[----:B------:R-:W-:Y:S02]  /*e370*/  SHF.R.U64 R60, R10, 0x10, R11 ;  /* 0x000000100a3c7819 */ /* 0x000fe4000000120b */
[----:B------:R-:W-:Y:S02]  /*e380*/  SHF.R.U32.HI R53, RZ, 0x10, R35 ;  /* 0x00000010ff357819 */ /* 0x000fe40000011623 */
[----:B------:R-:W-:Y:S02]  /*e390*/  SHF.R.U32.HI R11, RZ, 0x10, R11 ;  /* 0x00000010ff0b7819 */ /* 0x000fe4000001160b */
[--C-:B------:R-:W-:Y:S02]  /*e3a0*/  SHF.R.U64 R61, R12, 0x10, R13.reuse ;  /* 0x000000100c3d7819 */ /* 0x100fe4000000120d */
[----:B------:R-:W-:-:S02]  /*e3b0*/  SHF.R.U32.HI R62, RZ, 0x10, R13 ;  /* 0x00000010ff3e7819 */ /* 0x000fc4000001160d */
[----:B------:R-:W-:Y:S02]  /*e3c0*/  MOV R10, R15 ;  /* 0x0000000f000a7202 */ /* 0x000fe40000000f00 */
[----:B------:R-:W-:Y:S02]  /*e3d0*/  VIMNMX R0, R0, 0x80, PT ;  /* 0x0000008000007848 */ /* 0x000fe40003fe0100 */
[--C-:B------:R-:W-:Y:S02]  /*e3e0*/  SHF.R.U64 R63, R14, 0x10, R15.reuse ;  /* 0x000000100e3f7819 */ /* 0x100fe4000000120f */
[----:B------:R-:W-:Y:S02]  /*e3f0*/  SHF.R.U32.HI R64, RZ, 0x10, R15 ;  /* 0x00000010ff407819 */ /* 0x000fe4000001160f */
        /* <DEDUP_REMOVED lines=19> */
[----:B------:R-:W-:-:S02]  /*e530*/  ISETP.GE.AND P1, PT, R17, R0, PT ;  /* 0x000000001100720c */ /* 0x000fc40003f26270 */
[----:B------:R-:W-:Y:S02]  /*e540*/  PRMT R15, R8, 0x5410, R9 ;  /* 0x00005410080f7816 */ /* 0x000fe40000000009 */
[----:B------:R-:W-:Y:S02]  /*e550*/  PRMT R20, R61, 0x5410, R62 ;  /* 0x000054103d147816 */ /* 0x000fe4000000003e */
[----:B------:R-:W-:Y:S01]  /*e560*/  PRMT R21, R21, 0x5410, R10 ;  /* 0x0000541015157816 */ /* 0x000fe2000000000a */
[----:B0-----:R-:W-:Y:S06]  /*e570*/  @!P0 BRA `(.L_x_4213) ;  /* 0x0000018c00848947 */ /* 0x001fec0003800000 */
.L_x_4453:
[----:B------:R-:W-:Y:S05]  /*e580*/  BSYNC B1 ;  /* 0x0000000000017941 */ /* 0x000fea0003800000 */
.L_x_4212:
[----:B------:R-:W-:Y:S01]  /*e590*/  BSSY B1, `(.L_x_4214) ;  /* 0x0000118000017945 */ /* 0x000fe20003800000 */
[----:B------:R-:W-:-:S03]  /*e5a0*/  PRMT R24, R63, 0x5410, R64 ;  /* 0x000054103f187816 */ /* 0x000fc60000000040 */
[----:B------:R-:W-:Y:S05]  /*e5b0*/  @P1 BRA `(.L_x_4215) ;  /* 0x0000001000541947 */ /* 0x000fea0003800000 */
[----:B------:R-:W1:Y:S01]  /*e5c0*/  LDC R25, c[0x0][0x3f4] ;  /* 0x0000fd00ff197b82 */ /* 0x000e620000000800 */
[C---:B------:R-:W-:Y:S01]  /*e5d0*/  VIADD R4, R18.reuse, 0x20 ;  /* 0x0000002012047836 */ /* 0x040fe20000000000 */
[----:B------:R-:W-:Y:S01]  /*e5e0*/  BSSY B2, `(.L_x_4216) ;  /* 0x0000060000027945 */ /* 0x000fe20003800000 */
[C---:B------:R-:W-:Y:S01]  /*e5f0*/  VIADD R6, R18.reuse, 0x40 ;  /* 0x0000004012067836 */ /* 0x040fe20000000000 */
[-C--:B-1----:R-:W-:Y:S02]  /*e600*/  ISETP.GE.AND P0, PT, R18, R25.reuse, PT ;  /* 0x000000191200720c */ /* 0x082fe40003f06270 */
[-C--:B------:R-:W-:Y:S02]  /*e610*/  ISETP.GE.AND P1, PT, R4, R25.reuse, PT ;  /* 0x000000190400720c */ /* 0x080fe40003f26270 */
[----:B------:R-:W-:-:S09]  /*e620*/  ISETP.GE.AND P2, PT, R6, R25, PT ;  /* 0x000000190600720c */ /* 0x000fd20003f46270 */
[----:B------:R-:W-:Y:S05]  /*e630*/  @P0 BRA `(.L_x_4217) ;  /* 0x0000000400680947 */ /* 0x000fea0003800000 */
[----:B------:R-:W-:Y:S01]  /*e640*/  LEA.HI R6, R25, R231, RZ, 0x1d ;  /* 0x000000e719067211 */ /* 0x000fe200078fe8ff */
[----:B------:R-:W-:Y:S01]  /*e650*/  HADD2.F32 R52, -RZ, R34.H0_H0 ;  /* 0x20000022ff347230 */ /* 0x000fe20000004100 */
[----:B0-----:R-:W-:Y:S01]  /*e660*/  LOP3.LUT R5, R211, 0x38, R18, 0xf8, !PT ;  /* 0x00000038d3057812 */ /* 0x001fe200078ef812 */
[--C-:B------:R-:W-:Y:S01]  /*e670*/  HADD2.F32 R54, -RZ, R39.reuse.H0_H0 ;  /* 0x20000027ff367230 */ /* 0x100fe20000004100 */
[----:B------:R-:W-:Y:S01]  /*e680*/  SHF.R.S32.HI R7, RZ, 0x1f, R6 ;  /* 0x0000001fff077819 */ /* 0x000fe20000011406 */
[----:B------:R-:W-:Y:S01]  /*e690*/  HADD2.F32 R51, -RZ, R40.H0_H0 ;  /* 0x20000028ff337230 */ /* 0x000fe20000004100 */
[----:B------:R-:W-:Y:S01]  /*e6a0*/  SHF.L.U32 R8, R6, 0x3, RZ ;  /* 0x0000000306087819 */ /* 0x000fe200000006ff */
[----:B------:R-:W-:Y:S01]  /*e6b0*/  HADD2.F32 R53, -RZ, R39.H1_H1 ;  /* 0x30000027ff357230 */ /* 0x000fe20000004100 */
[----:B------:R-:W-:Y:S02]  /*e6c0*/  LEA.HI R6, R7, R6, RZ, 0x3 ;  /* 0x0000000607067211 */ /* 0x000fe400078f18ff */
[----:B------:R-:W-:-:S02]  /*e6d0*/  LOP3.LUT R7, R211, 0x38, R8, 0xf8, !PT ;  /* 0x00000038d3077812 */ /* 0x000fc400078ef808 */
[-C--:B------:R-:W-:Y:S01]  /*e6e0*/  LOP3.LUT R4, R5, R212.reuse, RZ, 0x3c, !PT ;  /* 0x000000d405047212 */ /* 0x080fe200078e3cff */
[----:B------:R-:W-:Y:S01]  /*e6f0*/  IMAD.SHL.U32 R6, R6, 0x400, RZ ;  /* 0x0000040006067824 */ /* 0x000fe200078e00ff */
[----:B------:R-:W-:-:S03]  /*e700*/  LOP3.LUT R9, R7, R212, RZ, 0x3c, !PT ;  /* 0x000000d407097212 */ /* 0x000fc600078e3cff */
[----:B------:R-:W-:Y:S01]  /*e710*/  IMAD.IADD R5, R213, 0x1, R4 ;  /* 0x00000001d5057824 */ /* 0x000fe200078e0204 */
[----:B------:R-:W-:-:S03]  /*e720*/  LOP3.LUT R8, R6, 0x7fffe000, RZ, 0xc0, !PT ;  /* 0x7fffe00006087812 */ /* 0x000fc600078ec0ff */
[----:B------:R-:W-:Y:S01]  /*e730*/  IMAD R59, R5, 0x2, R2 ;  /* 0x00000002053b7824 */ /* 0x000fe200078e0202 */
[----:B------:R-:W-:-:S04]  /*e740*/  IADD3 R9, R9, R8, R213 ;  /* 0x0000000809097210 */ /* 0x000fc80007ffe0d5 */
[----:B------:R-:W-:Y:S01]  /*e750*/  LEA R61, R9, R2, 0x1 ;  /* 0x00000002093d7211 */ /* 0x000fe200078e08ff */
[----:B------:R-:W0:Y:S04]  /*e760*/  LDS.128 R4, [R59+0x15400] ;  /* 0x015400003b047984 */ /* 0x000e280000000c00 */
[----:B------:R-:W1:Y:S01]  /*e770*/  LDS.128 R8, [R61+0x15400] ;  /* 0x015400003d087984 */ /* 0x000e620000000c00 */
[--C-:B0-----:R-:W-:Y:S02]  /*e780*/  HADD2.F32 R43, -RZ, R4.reuse.H0_H0 ;  /* 0x20000004ff2b7230 */ /* 0x101fe40000004100 */
[----:B------:R-:W-:Y:S02]  /*e790*/  HADD2.F32 R4, -RZ, R4.H1_H1 ;  /* 0x30000004ff047230 */ /* 0x000fe40000004100 */
[----:B-1----:R-:W-:-:S02]  /*e7a0*/  HADD2.F32 R47, -RZ, R8.H0_H0 ;  /* 0x20000008ff2f7230 */ /* 0x002fc40000004100 */
        /* <DEDUP_REMOVED lines=11> */
[----:B------:R-:W-:Y:S02]  /*e860*/  HADD2.F32 R44, -RZ, R5.H0_H0 ;  /* 0x20000005ff2c7230 */ /* 0x000fe40000004100 */
[C---:B------:R-:W-:Y:S01]  /*e870*/  FMUL.FTZ R47, R48.reuse, R53 ;  /* 0x00000035302f7220 */ /* 0x040fe20000410000 */
[----:B------:R-:W-:Y:S02]  /*e880*/  HADD2.F32 R9, -RZ, R9.H1_H1 ;  /* 0x30000009ff097230 */ /* 0x000fe40000004100 */
[----:B------:R-:W-:Y:S01]  /*e890*/  FMUL.FTZ R48, R48, R43 ;  /* 0x0000002b30307220 */ /* 0x000fe20000410000 */
[----:B------:R-:W-:Y:S02]  /*e8a0*/  HADD2.F32 R52, -RZ, R40.H1_H1 ;  /* 0x30000028ff347230 */ /* 0x000fe40000004100 */
[----:B------:R-:W-:Y:S01]  /*e8b0*/  FFMA.FTZ R57, R4, R51, R57 ;  /* 0x0000003304397223 */ /* 0x000fe20000010039 */
[----:B------:R-:W-:-:S02]  /*e8c0*/  HADD2.F32 R4, -RZ, R35.H1_H1 ;  /* 0x30000023ff047230 */ /* 0x000fc40000004100 */
[C---:B------:R-:W-:Y:S01]  /*e8d0*/  FFMA.FTZ R47, R44.reuse, R43, -R47 ;  /* 0x0000002b2c2f7223 */ /* 0x040fe2000001082f */
[----:B------:R-:W-:Y:S02]  /*e8e0*/  HADD2.F32 R5, -RZ, R5.H1_H1 ;  /* 0x30000005ff057230 */ /* 0x000fe40000004100 */
[----:B------:R-:W-:Y:S01]  /*e8f0*/  FFMA.FTZ R48, R44, R53, R48 ;  /* 0x000000352c307223 */ /* 0x000fe20000010030 */
[----:B------:R-:W-:Y:S02]  /*e900*/  HADD2.F32 R49, -RZ, R10.H0_H0 ;  /* 0x2000000aff317230 */ /* 0x000fe40000004100 */
[C---:B------:R-:W-:Y:S01]  /*e910*/  FMUL.FTZ R54, R9.reuse, R52 ;  /* 0x0000003409367220 */ /* 0x040fe20000410000 */
[----:B------:R-:W-:Y:S02]  /*e920*/  HADD2.F32 R8, -RZ, R37.H0_H0 ;  /* 0x20000025ff087230 */ /* 0x000fe40000004100 */
[----:B------:R-:W-:Y:S01]  /*e930*/  FMUL.FTZ R60, R9, R4 ;  /* 0x00000004093c7220 */ /* 0x000fe20000410000 */
[----:B------:R-:W-:-:S02]  /*e940*/  HADD2.F32 R44, -RZ, R41.H0_H0 ;  /* 0x20000029ff2c7230 */ /* 0x000fc40000004100 */
[----:B------:R-:W-:Y:S01]  /*e950*/  FFMA.FTZ R54, R5, R4, -R54 ;  /* 0x0000000405367223 */ /* 0x000fe20000010836 */
[----:B------:R-:W-:Y:S02]  /*e960*/  HADD2.F32 R10, -RZ, R10.H1_H1 ;  /* 0x3000000aff0a7230 */ /* 0x000fe40000004100 */
[C---:B------:R-:W-:Y:S01]  /*e970*/  FMUL.FTZ R53, R49.reuse, R8 ;  /* 0x0000000831357220 */ /* 0x040fe20000410000 */
[----:B------:R-:W-:Y:S02]  /*e980*/  HADD2.F32 R43, -RZ, R42.H0_H0 ;  /* 0x2000002aff2b7230 */ /* 0x000fe40000004100 */
[----:B------:R-:W-:Y:S01]  /*e990*/  FMUL.FTZ R4, R49, R44 ;  /* 0x0000002c31047220 */ /* 0x000fe20000410000 */
[----:B------:R-:W-:Y:S02]  /*e9a0*/  HADD2.F32 R45, -RZ, R6.H0_H0 ;  /* 0x20000006ff2d7230 */ /* 0x000fe40000004100 */
[----:B------:R-:W-:Y:S01]  /*e9b0*/  FFMA.FTZ R49, R5, R52, R60 ;  /* 0x0000003405317223 */ /* 0x000fe2000001003c */
[----:B------:R-:W-:-:S02]  /*e9c0*/  HADD2.F32 R9, -RZ, R38.H0_H0 ;  /* 0x20000026ff097230 */ /* 0x000fc40000004100 */
[C---:B------:R-:W-:Y:S01]  /*e9d0*/  FMUL.FTZ R5, R10.reuse, R43 ;  /* 0x0000002b0a057220 */ /* 0x040fe20000410000 */
[----:B------:R-:W-:Y:S02]  /*e9e0*/  HADD2.F32 R6, -RZ, R6.H1_H1 ;  /* 0x30000006ff067230 */ /* 0x000fe40000004100 */
[C---:B------:R-:W-:Y:S01]  /*e9f0*/  FFMA.FTZ R51, R45.reuse, R8, -R4 ;  /* 0x000000082d337223 */ /* 0x040fe20000010804 */
[----:B------:R-:W-:Y:S01]  /*ea00*/  FFMA.FTZ R53, R45, R44, R53 ;  /* 0x0000002c2d357223 */ /* 0x000fe20000010035 */
[-C--:B------:R-:W-:Y:S01]  /*ea10*/  FMUL.FTZ R45, R10, R9.reuse ;  /* 0x000000090a2d7220 */ /* 0x080fe20000410000 */
[----:B------:R-:W-:Y:S02]  /*ea20*/  HADD2.F32 R50, -RZ, R11.H0_H0 ;  /* 0x2000000bff327230 */ /* 0x000fe40000004100 */
[C---:B------:R-:W-:Y:S01]  /*ea30*/  FFMA.FTZ R10, R6.reuse, R9, -R5 ;  /* 0x00000009060a7223 */ /* 0x040fe20000010805 */
[----:B------:R-:W-:Y:S02]  /*ea40*/  HADD2.F32 R9, -RZ, R41.H1_H1 ;  /* 0x30000029ff097230 */ /* 0x000fe40000004100 */
[----:B------:R-:W-:Y:S01]  /*ea50*/  FFMA.FTZ R44, R6, R43, R45 ;  /* 0x0000002b062c7223 */ /* 0x000fe2000001002d */
[----:B------:R-:W-:-:S02]  /*ea60*/  HADD2.F32 R5, -RZ, R37.H1_H1 ;  /* 0x30000025ff057230 */ /* 0x000fc40000004100 */
[----:B------:R-:W-:Y:S02]  /*ea70*/  HADD2.F32 R11, -RZ, R11.H1_H1 ;  /* 0x3000000bff0b7230 */ /* 0x000fe40000004100 */
[C---:B------:R-:W-:Y:S01]  /*ea80*/  FMUL.FTZ R43, R50.reuse, R9 ;  /* 0x00000009322b7220 */ /* 0x040fe20000410000 */
[----:B------:R-:W-:Y:S02]  /*ea90*/  HADD2.F32 R8, -RZ, R42.H1_H1 ;  /* 0x3000002aff087230 */ /* 0x000fe40000004100 */
[----:B------:R-:W-:Y:S01]  /*eaa0*/  FMUL.FTZ R50, R50, R5 ;  /* 0x0000000532327220 */ /* 0x000fe20000410000 */
[----:B------:R-:W-:Y:S02]  /*eab0*/  HADD2.F32 R4, -RZ, R38.H1_H1 ;  /* 0x30000026ff047230 */ /* 0x000fe40000004100 */
[--C-:B------:R-:W-:Y:S02]  /*eac0*/  HADD2.F32 R46, -RZ, R7.reuse.H0_H0 ;  /* 0x20000007ff2e7230 */ /* 0x100fe40000004100 */
[----:B------:R-:W-:Y:S01]  /*ead0*/  FMUL.FTZ R6, R11, R8 ;  /* 0x000000080b067220 */ /* 0x000fe20000410000 */
[----:B------:R-:W-:-:S02]  /*eae0*/  HADD2.F32 R7, -RZ, R7.H1_H1 ;  /* 0x30000007ff077230 */ /* 0x000fc40000004100 */
[-C--:B------:R-:W-:Y:S01]  /*eaf0*/  FMUL.FTZ R45, R11, R4.reuse ;  /* 0x000000040b2d7220 */ /* 0x080fe20000410000 */
[C---:B------:R-:W-:Y:S01]  /*eb00*/  FFMA.FTZ R43, R46.reuse, R5, -R43 ;  /* 0x000000052e2b7223 */ /* 0x040fe2000001082b */
[----:B------:R-:W-:Y:S01]  /*eb10*/  FFMA.FTZ R11, R46, R9, R50 ;  /* 0x000000092e0b7223 */ /* 0x000fe20000010032 */
[C---:B------:R-:W-:Y:S01]  /*eb20*/  FFMA.FTZ R46, R7.reuse, R4, -R6 ;  /* 0x00000004072e7223 */ /* 0x040fe20000010806 */
[----:B------:R-:W-:Y:S01]  /*eb30*/  FFMA.FTZ R50, R7, R8, R45 ;  /* 0x0000000807327223 */ /* 0x000fe2000001002d */
[----:B------:R-:W-:Y:S02]  /*eb40*/  F2FP.F16.F32.PACK_AB R4, R55, R56 ;  /* 0x000000383704723e */ /* 0x000fe400000000ff */
[----:B------:R-:W-:Y:S02]  /*eb50*/  F2FP.F16.F32.PACK_AB R5, R54, R47 ;  /* 0x0000002f3605723e */ /* 0x000fe400000000ff */
[----:B------:R-:W-:Y:S02]  /*eb60*/  F2FP.F16.F32.PACK_AB R6, R10, R51 ;  /* 0x000000330a06723e */ /* 0x000fe400000000ff */
[----:B------:R-:W-:-:S02]  /*eb70*/  F2FP.F16.F32.PACK_AB R7, R46, R43 ;  /* 0x0000002b2e07723e */ /* 0x000fc400000000ff */
[----:B------:R-:W-:Y:S02]  /*eb80*/  F2FP.F16.F32.PACK_AB R8, R57, R58 ;  /* 0x0000003a3908723e */ /* 0x000fe400000000ff */
[----:B------:R-:W-:Y:S01]  /*eb90*/  F2FP.F16.F32.PACK_AB R9, R49, R48 ;  /* 0x000000303109723e */ /* 0x000fe200000000ff */
[----:B------:R1:W-:Y:S01]  /*eba0*/  STS.128 [R59+0x15400], R4 ;  /* 0x015400043b007388 */ /* 0x0003e20000000c00 */
[----:B------:R-:W-:Y:S02]  /*ebb0*/  F2FP.F16.F32.PACK_AB R10, R44, R53 ;  /* 0x000000352c0a723e */ /* 0x000fe400000000ff */
[----:B------:R-:W-:-:S05]  /*ebc0*/  F2FP.F16.F32.PACK_AB R11, R50, R11 ;  /* 0x0000000b320b723e */ /* 0x000fca00000000ff */
[----:B------:R1:W-:Y:S02]  /*ebd0*/  STS.128 [R61+0x15400], R8 ;  /* 0x015400083d007388 */ /* 0x0003e40000000c00 */
.L_x_4217:
[----:B------:R-:W-:Y:S05]  /*ebe0*/  BSYNC B2 ;  /* 0x0000000000027941 */ /* 0x000fea0003800000 */
.L_x_4216:
[----:B------:R-:W-:Y:S04]  /*ebf0*/  BSSY B2, `(.L_x_4218) ;  /* 0x0000059000027945 */ /* 0x000fe80003800000 */
[----:B------:R-:W-:Y:S05]  /*ec00*/  @P1 BRA `(.L_x_4219) ;  /* 0x00000004005c1947 */ /* 0x000fea0003800000 */
[----:B------:R-:W2:Y:S01]  /*ec10*/  LDL R60, [R1+0x7c] ;  /* 0x00007c00013c7983 */ /* 0x000ea20000100800 */
[----:B-1----:R-:W-:Y:S01]  /*ec20*/  LEA.HI R4, R25, R232, RZ, 0x1d ;  /* 0x000000e819047211 */ /* 0x002fe200078fe8ff */
[----:B------:R-:W-:Y:S02]  /*ec30*/  HADD2.F32 R55, -RZ, R30.H0_H0 ;  /* 0x2000001eff377230 */ /* 0x000fe40000004100 */
[----:B------:R-:W-:Y:S01]  /*ec40*/  HADD2.F32 R53, -RZ, R26.H0_H0 ;  /* 0x2000001aff357230 */ /* 0x000fe20000004100 */
[----:B0-----:R-:W-:Y:S01]  /*ec50*/  SHF.R.S32.HI R5, RZ, 0x1f, R4 ;  /* 0x0000001fff057819 */ /* 0x001fe20000011404 */
[----:B------:R-:W-:Y:S02]  /*ec60*/  IMAD.SHL.U32 R6, R4, 0x8, RZ ;  /* 0x0000000804067824 */ /* 0x000fe400078e00ff */
[----:B------:R-:W-:Y:S01]  /*ec70*/  HADD2.F32 R57, -RZ, R31.H0_H0 ;  /* 0x2000001fff397230 */ /* 0x000fe20000004100 */
[----:B------:R-:W-:Y:S02]  /*ec80*/  LEA.HI R4, R5, R4, RZ, 0x3 ;  /* 0x0000000405047211 */ /* 0x000fe400078f18ff */
[----:B------:R-:W-:-:S03]  /*ec90*/  LOP3.LUT R5, R211, 0x38, R6, 0xf8, !PT ;  /* 0x00000038d3057812 */ /* 0x000fc600078ef806 */
[----:B------:R-:W-:Y:S01]  /*eca0*/  IMAD.SHL.U32 R4, R4, 0x400, RZ ;  /* 0x0000040004047824 */ /* 0x000fe200078e00ff */
[----:B------:R-:W-:-:S04]  /*ecb0*/  LOP3.LUT R9, R5, R212, RZ, 0x3c, !PT ;  /* 0x000000d405097212 */ /* 0x000fc800078e3cff */
        /* <DEDUP_REMOVED lines=76> */
.L_x_4219:
[----:B------:R-:W-:Y:S05]  /*f180*/  BSYNC B2 ;  /* 0x0000000000027941 */ /* 0x000fea0003800000 */
.L_x_4218:
[----:B------:R-:W-:Y:S05]  /*f190*/  @P2 BRA `(.L_x_4215) ;  /* 0x00000004005c2947 */ /* 0x000fea0003800000 */
[----:B-1----:R-:W3:Y:S01]  /*f1a0*/  LDL R59, [R1+0x74] ;  /* 0x00007400013b7983 */ /* 0x002ee20000100800 */
[----:B------:R-:W-:Y:S01]  /*f1b0*/  LEA.HI R25, R25, R233, RZ, 0x1d ;  /* 0x000000e919197211 */ /* 0x000fe200078fe8ff */
[----:B------:R-:W-:Y:S02]  /*f1c0*/  HADD2.F32 R52, -RZ, R3.H0_H0 ;  /* 0x20000003ff347230 */ /* 0x000fe40000004100 */
[--C-:B------:R-:W-:Y:S01]  /*f1d0*/  HADD2.F32 R54, -RZ, R15.reuse.H0_H0 ;  /* 0x2000000fff367230 */ /* 0x100fe20000004100 */
[----:B--2---:R-:W-:Y:S01]  /*f1e0*/  SHF.R.S32.HI R6, RZ, 0x1f, R25 ;  /* 0x0000001fff067819 */ /* 0x004fe20000011419 */
[----:B------:R-:W-:Y:S01]  /*f1f0*/  HADD2.F32 R51, -RZ, R20.H0_H0 ;  /* 0x20000014ff337230 */ /* 0x000fe20000004100 */
[----:B------:R-:W-:Y:S01]  /*f200*/  SHF.L.U32 R4, R25, 0x3, RZ ;  /* 0x0000000319047819 */ /* 0x000fe200000006ff */
[----:B------:R-:W-:Y:S01]  /*f210*/  HADD2.F32 R53, -RZ, R15.H1_H1 ;  /* 0x3000000fff357230 */ /* 0x000fe20000004100 */
[----:B------:R-:W-:Y:S02]  /*f220*/  LEA.HI R6, R6, R25, RZ, 0x3 ;  /* 0x0000001906067211 */ /* 0x000fe400078f18ff */
[----:B0-----:R-:W-:-:S03]  /*f230*/  LOP3.LUT R5, R211, 0x38, R4, 0xf8, !PT ;  /* 0x00000038d3057812 */ /* 0x001fc600078ef804 */
        /* <DEDUP_REMOVED lines=11> */
[----:B------:R-:W-:-:S02]  /*f2f0*/  HADD2.F32 R47, -RZ, R12.H0_H0 ;  /* 0x2000000cff2f7230 */ /* 0x000fc40000004100 */
[C---:B------:R-:W-:Y:S01]  /*f300*/  FMUL.FTZ R55, R8.reuse, R51 ;  /* 0x0000003308377220 */ /* 0x040fe20000410000 */
[----:B------:R-:W-:Y:S02]  /*f310*/  HADD2.F32 R9, -RZ, R9.H1_H1 ;  /* 0x30000009ff097230 */ /* 0x000fe40000004100 */
[--C-:B------:R-:W-:Y:S02]  /*f320*/  HADD2.F32 R49, -RZ, R10.reuse.H0_H0 ;  /* 0x2000000aff317230 */ /* 0x100fe40000004100 */
[----:B------:R-:W-:Y:S01]  /*f330*/  FMUL.FTZ R57, R8, R47 ;  /* 0x0000002f08397220 */ /* 0x000fe20000410000 */
[----:B------:R-:W-:Y:S02]  /*f340*/  HADD2.F32 R8, -RZ, R13.H0_H0 ;  /* 0x2000000dff087230 */ /* 0x000fe40000004100 */
[----:B------:R-:W-:Y:S02]  /*f350*/  HADD2.F32 R10, -RZ, R10.H1_H1 ;  /* 0x3000000aff0a7230 */ /* 0x000fe40000004100 */
[----:B------:R-:W-:-:S02]  /*f360*/  HADD2.F32 R50, -RZ, R11.H0_H0 ;  /* 0x2000000bff327230 */ /* 0x000fc40000004100 */
[----:B------:R-:W-:Y:S01]  /*f370*/  HADD2.F32 R11, -RZ, R11.H1_H1 ;  /* 0x3000000bff0b7230 */ /* 0x000fe20000004100 */
[----:B---3--:R-:W0:Y:S02]  /*f380*/  LDS.128 R4, [R59] ;  /* 0x000000003b047984 */ /* 0x008e240000000c00 */
[--C-:B0-----:R-:W-:Y:S02]  /*f390*/  HADD2.F32 R43, -RZ, R4.reuse.H0_H0 ;  /* 0x20000004ff2b7230 */ /* 0x101fe40000004100 */
[----:B------:R-:W-:Y:S02]  /*f3a0*/  HADD2.F32 R4, -RZ, R4.H1_H1 ;  /* 0x30000004ff047230 */ /* 0x000fe40000004100 */
[----:B------:R-:W-:Y:S02]  /*f3b0*/  HADD2.F32 R44, -RZ, R5.H0_H0 ;  /* 0x20000005ff2c7230 */ /* 0x000fe40000004100 */
[C---:B------:R-:W-:Y:S01]  /*f3c0*/  FFMA.FTZ R56, R43.reuse, R52, -R56 ;  /* 0x000000342b387223 */ /* 0x040fe20000010838 */
[----:B------:R-:W-:Y:S01]  /*f3d0*/  FFMA.FTZ R58, R43, R54, R58 ;  /* 0x000000362b3a7223 */ /* 0x000fe2000001003a */
[----:B------:R-:W-:-:S02]  /*f3e0*/  HADD2.F32 R43, -RZ, R3.H1_H1 ;  /* 0x30000003ff2b7230 */ /* 0x000fc40000004100 */
[----:B------:R-:W-:Y:S01]  /*f3f0*/  FFMA.FTZ R55, R4, R47, -R55 ;  /* 0x0000002f04377223 */ /* 0x000fe20000010837 */
[----:B------:R-:W-:Y:S01]  /*f400*/  FMUL.FTZ R47, R48, R53 ;  /* 0x00000035302f7220 */ /* 0x000fe20000410000 */
[----:B------:R-:W-:Y:S02]  /*f410*/  HADD2.F32 R52, -RZ, R20.H1_H1 ;  /* 0x30000014ff347230 */ /* 0x000fe40000004100 */
[----:B------:R-:W-:Y:S01]  /*f420*/  FFMA.FTZ R57, R4, R51, R57 ;  /* 0x0000003304397223 */ /* 0x000fe20000010039 */
[-C--:B------:R-:W-:Y:S01]  /*f430*/  FMUL.FTZ R48, R48, R43.reuse ;  /* 0x0000002b30307220 */ /* 0x080fe20000410000 */
[----:B------:R-:W-:Y:S02]  /*f440*/  HADD2.F32 R4, -RZ, R12.H1_H1 ;  /* 0x3000000cff047230 */ /* 0x000fe40000004100 */
[C---:B------:R-:W-:Y:S01]  /*f450*/  FFMA.FTZ R47, R44.reuse, R43, -R47 ;  /* 0x0000002b2c2f7223 */ /* 0x040fe2000001082f */
[----:B------:R-:W-:Y:S02]  /*f460*/  HADD2.F32 R5, -RZ, R5.H1_H1 ;  /* 0x30000005ff057230 */ /* 0x000fe40000004100 */
[----:B------:R-:W-:Y:S01]  /*f470*/  FFMA.FTZ R48, R44, R53, R48 ;  /* 0x000000352c307223 */ /* 0x000fe20000010030 */
[----:B------:R-:W-:Y:S01]  /*f480*/  FMUL.FTZ R54, R9, R52 ;  /* 0x0000003409367220 */ /* 0x000fe20000410000 */
[----:B------:R-:W-:-:S02]  /*f490*/  HADD2.F32 R44, -RZ, R21.H0_H0 ;  /* 0x20000015ff2c7230 */ /* 0x000fc40000004100 */
[-C--:B------:R-:W-:Y:S01]  /*f4a0*/  FMUL.FTZ R60, R9, R4.reuse ;  /* 0x00000004093c7220 */ /* 0x080fe20000410000 */
[----:B------:R-:W-:Y:S02]  /*f4b0*/  HADD2.F32 R43, -RZ, R24.H0_H0 ;  /* 0x20000018ff2b7230 */ /* 0x000fe40000004100 */
[----:B------:R-:W-:Y:S01]  /*f4c0*/  FFMA.FTZ R54, R5, R4, -R54 ;  /* 0x0000000405367223 */ /* 0x000fe20000010836 */
[----:B------:R-:W-:Y:S02]  /*f4d0*/  HADD2.F32 R45, -RZ, R6.H0_H0 ;  /* 0x20000006ff2d7230 */ /* 0x000fe40000004100 */
[C---:B------:R-:W-:Y:S01]  /*f4e0*/  FMUL.FTZ R4, R49.reuse, R44 ;  /* 0x0000002c31047220 */ /* 0x040fe20000410000 */
[----:B------:R-:W-:Y:S02]  /*f4f0*/  HADD2.F32 R9, -RZ, R14.H0_H0 ;  /* 0x2000000eff097230 */ /* 0x000fe40000004100 */
[----:B------:R-:W-:Y:S01]  /*f500*/  FMUL.FTZ R53, R49, R8 ;  /* 0x0000000831357220 */ /* 0x000fe20000410000 */
[----:B------:R-:W-:-:S02]  /*f510*/  HADD2.F32 R6, -RZ, R6.H1_H1 ;  /* 0x30000006ff067230 */ /* 0x000fc40000004100 */
[----:B------:R-:W-:Y:S01]  /*f520*/  FFMA.FTZ R49, R5, R52, R60 ;  /* 0x0000003405317223 */ /* 0x000fe2000001003c */
[C---:B------:R-:W-:Y:S01]  /*f530*/  FMUL.FTZ R5, R10.reuse, R43 ;  /* 0x0000002b0a057220 */ /* 0x040fe20000410000 */
[C---:B------:R-:W-:Y:S01]  /*f540*/  FFMA.FTZ R51, R45.reuse, R8, -R4 ;  /* 0x000000082d337223 */ /* 0x040fe20000010804 */
[----:B------:R-:W-:Y:S01]  /*f550*/  FFMA.FTZ R53, R45, R44, R53 ;  /* 0x0000002c2d357223 */ /* 0x000fe20000010035 */
[-C--:B------:R-:W-:Y:S01]  /*f560*/  FMUL.FTZ R45, R10, R9.reuse ;  /* 0x000000090a2d7220 */ /* 0x080fe20000410000 */
[C---:B------:R-:W-:Y:S01]  /*f570*/  FFMA.FTZ R10, R6.reuse, R9, -R5 ;  /* 0x00000009060a7223 */ /* 0x040fe20000010805 */
[----:B------:R-:W-:Y:S02]  /*f580*/  HADD2.F32 R9, -RZ, R21.H1_H1 ;  /* 0x30000015ff097230 */ /* 0x000fe40000004100 */
[----:B------:R-:W-:Y:S02]  /*f590*/  HADD2.F32 R5, -RZ, R13.H1_H1 ;  /* 0x3000000dff057230 */ /* 0x000fe40000004100 */
[----:B------:R-:W-:Y:S01]  /*f5a0*/  FFMA.FTZ R44, R6, R43, R45 ;  /* 0x0000002b062c7223 */ /* 0x000fe2000001002d */
[----:B------:R-:W-:-:S02]  /*f5b0*/  HADD2.F32 R8, -RZ, R24.H1_H1 ;  /* 0x30000018ff087230 */ /* 0x000fc40000004100 */
[C---:B------:R-:W-:Y:S01]  /*f5c0*/  FMUL.FTZ R43, R50.reuse, R9 ;  /* 0x00000009322b7220 */ /* 0x040fe20000410000 */
[----:B------:R-:W-:Y:S02]  /*f5d0*/  HADD2.F32 R4, -RZ, R14.H1_H1 ;  /* 0x3000000eff047230 */ /* 0x000fe40000004100 */
[-C--:B------:R-:W-:Y:S01]  /*f5e0*/  FMUL.FTZ R50, R50, R5.reuse ;  /* 0x0000000532327220 */ /* 0x080fe20000410000 */
[--C-:B------:R-:W-:Y:S02]  /*f5f0*/  HADD2.F32 R46, -RZ, R7.reuse.H0_H0 ;  /* 0x20000007ff2e7230 */ /* 0x100fe40000004100 */
[C---:B------:R-:W-:Y:S01]  /*f600*/  FMUL.FTZ R6, R11.reuse, R8 ;  /* 0x000000080b067220 */ /* 0x040fe20000410000 */
[----:B------:R-:W-:Y:S02]  /*f610*/  HADD2.F32 R7, -RZ, R7.H1_H1 ;  /* 0x30000007ff077230 */ /* 0x000fe40000004100 */
[-C--:B------:R-:W-:Y:S01]  /*f620*/  FMUL.FTZ R45, R11, R4.reuse ;  /* 0x000000040b2d7220 */ /* 0x080fe20000410000 */
        /* <DEDUP_REMOVED lines=14> */
.L_x_4215:
[----:B------:R-:W-:Y:S05]  /*f710*/  BSYNC B1 ;  /* 0x0000000000017941 */ /* 0x000fea0003800000 */
.L_x_4214:
[----:B------:R-:W-:-:S13]  /*f720*/  ISETP.GE.AND P0, PT, R227, R0, PT ;  /* 0x00000000e300720c */ /* 0x000fda0003f06270 */
[----:B------:R-:W-:Y:S05]  /*f730*/  @P0 BRA `(.L_x_4198) ;  /* 0x00000010004c0947 */ /* 0x000fea0003800000 */
[----:B------:R-:W4:Y:S01]  /*f740*/  LDC R0, c[0x0][0x3f4] ;  /* 0x0000fd00ff007b82 */ /* 0x000f220000000800 */
[C---:B0123--:R-:W-:Y:S01]  /*f750*/  VIADD R5, R18.reuse, 0x20 ;  /* 0x0000002012057836 */ /* 0x04ffe20000000000 */
[C---:B------:R-:W-:Y:S01]  /*f760*/  IADD3 R7, R18.reuse, 0x40, RZ ;  /* 0x0000004012077810 */ /* 0x040fe20007ffe0ff */
[----:B------:R-:W-:Y:S01]  /*f770*/  BSSY B1, `(.L_x_4220) ;  /* 0x000005d000017945 */ /* 0x000fe20003800000 */
[----:B------:R-:W-:Y:S02]  /*f780*/  SHF.R.U32.HI R59, RZ, 0x3, R205 ;  /* 0x00000003ff3b7819 */ /* 0x000fe400000116cd */
[-C--:B----4-:R-:W-:Y:S02]  /*f790*/  ISETP.GE.AND P0, PT, R18, R0.reuse, PT ;  /* 0x000000001200720c */ /* 0x090fe40003f06270 */
[-C--:B------:R-:W-:Y:S02]  /*f7a0*/  ISETP.GE.AND P1, PT, R5, R0.reuse, PT ;  /* 0x000000000500720c */ /* 0x080fe40003f26270 */
[----:B------:R-:W-:-:S09]  /*f7b0*/  ISETP.GE.AND P2, PT, R7, R0, PT ;  /* 0x000000000700720c */ /* 0x000fd20003f46270 */
[----:B------:R-:W-:Y:S05]  /*f7c0*/  @P0 BRA `(.L_x_4221) ;  /* 0x00000004005c0947 */ /* 0x000fea0003800000 */
[----:B------:R-:W2:Y:S01]  /*f7d0*/  LDL R61, [R1+0x78] ;  /* 0x00007800013d7983 */ /* 0x000ea20000100800 */
[----:B------:R-:W-:Y:S01]  /*f7e0*/  LEA.HI R4, R0, R231, RZ, 0x1d ;  /* 0x000000e700047211 */ /* 0x000fe200078fe8ff */
[----:B------:R-:W-:Y:S02]  /*f7f0*/  HADD2.F32 R51, -RZ, R34.H0_H0 ;  /* 0x20000022ff337230 */ /* 0x000fe40000004100 */
[----:B------:R-:W-:Y:S01]  /*f800*/  HADD2.F32 R53, -RZ, R39.H0_H0 ;  /* 0x20000027ff357230 */ /* 0x000fe20000004100 */
[----:B------:R-:W-:Y:S01]  /*f810*/  SHF.R.S32.HI R5, RZ, 0x1f, R4 ;  /* 0x0000001fff057819 */ /* 0x000fe20000011404 */
[----:B------:R-:W-:Y:S02]  /*f820*/  IMAD.SHL.U32 R6, R4, 0x8, RZ ;  /* 0x0000000804067824 */ /* 0x000fe400078e00ff */
[----:B------:R-:W-:Y:S01]  /*f830*/  HADD2.F32 R58, -RZ, R40.H0_H0 ;  /* 0x20000028ff3a7230 */ /* 0x000fe20000004100 */
[----:B------:R-:W-:Y:S01]  /*f840*/  LEA.HI R5, R5, R4, RZ, 0x3 ;  /* 0x0000000405057211 */ /* 0x000fe200078f18ff */
[----:B------:R-:W-:Y:S01]  /*f850*/  HADD2.F32 R56, -RZ, R35.H0_H0 ;  /* 0x20000023ff387230 */ /* 0x000fe20000004100 */
[----:B------:R-:W-:Y:S01]  /*f860*/  LOP3.LUT R4, R205, 0x38, R6, 0xf8, !PT ;  /* 0x00000038cd047812 */ /* 0x000fe200078ef806 */
[----:B------:R-:W-:-:S02]  /*f870*/  HADD2.F32 R60, -RZ, R39.H1_H1 ;  /* 0x30000027ff3c7230 */ /* 0x000fc40000004100 */
[----:B------:R-:W-:Y:S01]  /*f880*/  IMAD.SHL.U32 R5, R5, 0x400, RZ ;  /* 0x0000040005057824 */ /* 0x000fe200078e00ff */
[----:B------:R-:W-:Y:S01]  /*f890*/  LOP3.LUT R8, R4, R59, RZ, 0x3c, !PT ;  /* 0x0000003b04087212 */ /* 0x000fe200078e3cff */
[----:B------:R-:W-:Y:S02]  /*f8a0*/  HADD2.F32 R34, -RZ, R34.H1_H1 ;  /* 0x30000022ff227230 */ /* 0x000fe40000004100 */
[----:B------:R-:W-:Y:S01]  /*f8b0*/  HADD2.F32 R55, -RZ, R40.H1_H1 ;  /* 0x30000028ff377230 */ /* 0x000fe20000004100 */
[----:B------:R-:W-:Y:S01]  /*f8c0*/  LOP3.LUT R9, R5, 0x7fffe000, RZ, 0xc0, !PT ;  /* 0x7fffe00005097812 */ /* 0x000fe200078ec0ff */
[----:B------:R-:W-:Y:S02]  /*f8d0*/  HADD2.F32 R35, -RZ, R35.H1_H1 ;  /* 0x30000023ff237230 */ /* 0x000fe40000004100 */
[----:B------:R-:W-:Y:S01]  /*f8e0*/  HADD2.F32 R57, -RZ, R41.H0_H0 ;  /* 0x20000029ff397230 */ /* 0x000fe20000004100 */
[----:B------:R-:W-:-:S05]  /*f8f0*/  IADD3 R9, R8, R9, R215 ;  /* 0x0000000908097210 */ /* 0x000fca0007ffe0d7 */
[----:B------:R-:W-:-:S05]  /*f900*/  IMAD R25, R9, 0x2, R2 ;  /* 0x0000000209197824 */ /* 0x000fca00078e0202 */
[----:B------:R-:W0:Y:S02]  /*f910*/  LDS.128 R8, [R25+0x15400] ;  /* 0x0154000019087984 */ /* 0x000e240000000c00 */
[--C-:B0-----:R-:W-:Y:S02]  /*f920*/  HADD2.F32 R47, -RZ, R8.reuse.H0_H0 ;  /* 0x20000008ff2f7230 */ /* 0x101fe40000004100 */
[----:B------:R-:W-:Y:S02]  /*f930*/  HADD2.F32 R8, -RZ, R8.H1_H1 ;  /* 0x30000008ff087230 */ /* 0x000fe40000004100 */
[--C-:B------:R-:W-:Y:S02]  /*f940*/  HADD2.F32 R48, -RZ, R9.reuse.H0_H0 ;  /* 0x20000009ff307230 */ /* 0x100fe40000004100 */
[-C--:B------:R-:W-:Y:S01]  /*f950*/  FMUL.FTZ R52, R53, R47.reuse ;  /* 0x0000002f35347220 */ /* 0x080fe20000410000 */
[----:B------:R-:W-:Y:S01]  /*f960*/  FMUL.FTZ R54, R51, R47 ;  /* 0x0000002f33367220 */ /* 0x000fe20000410000 */
[----:B------:R-:W-:-:S02]  /*f970*/  HADD2.F32 R9, -RZ, R9.H1_H1 ;  /* 0x30000009ff097230 */ /* 0x000fc40000004100 */
[----:B------:R-:W-:Y:S01]  /*f980*/  FMUL.FTZ R39, R58, R8 ;  /* 0x000000083a277220 */ /* 0x000fe20000410000 */
        /* <DEDUP_REMOVED lines=8> */
[--C-:B------:R-:W-:Y:S02]  /*fa10*/  HADD2.F32 R44, -RZ, R5.reuse.H0_H0 ;  /* 0x20000005ff2c7230 */ /* 0x100fe40000004100 */
[-C--:B------:R-:W-:Y:S01]  /*fa20*/  FFMA.FTZ R52, R51, R43.reuse, -R52 ;  /* 0x0000002b33347223 */ /* 0x080fe20000010834 */
[----:B------:R-:W-:Y:S01]  /*fa30*/  FFMA.FTZ R54, R53, R43, R54 ;  /* 0x0000002b35367223 */ /* 0x000fe20000010036 */
[C---:B------:R-:W-:Y:S01]  /*fa40*/  FMUL.FTZ R43, R56.reuse, R8 ;  /* 0x00000008382b7220 */ /* 0x040fe20000410000 */
[----:B------:R-:W-:Y:S02]  /*fa50*/  HADD2.F32 R5, -RZ, R5.H1_H1 ;  /* 0x30000005ff057230 */ /* 0x000fe40000004100 */
[----:B------:R-:W-:Y:S01]  /*fa60*/  FFMA.FTZ R39, R56, R4, -R39 ;  /* 0x0000000438277223 */ /* 0x000fe20000010827 */
[----:B------:R-:W-:Y:S01]  /*fa70*/  FMUL.FTZ R51, R34, R48 ;  /* 0x0000003022337220 */ /* 0x000fe20000410000 */
[----:B------:R-:W-:Y:S01]  /*fa80*/  FFMA.FTZ R43, R58, R4, R43 ;  /* 0x000000043a2b7223 */ /* 0x000fe2000001002b */
[----:B------:R-:W-:Y:S01]  /*fa90*/  FMUL.FTZ R4, R55, R9 ;  /* 0x0000000937047220 */ /* 0x000fe20000410000 */
[----:B------:R-:W-:-:S02]  /*faa0*/  HADD2.F32 R53, -RZ, R37.H0_H0 ;  /* 0x20000025ff357230 */ /* 0x000fc40000004100 */
[C---:B------:R-:W-:Y:S01]  /*fab0*/  FMUL.FTZ R8, R35.reuse, R9 ;  /* 0x0000000923087220 */ /* 0x040fe20000410000 */
[----:B------:R-:W-:Y:S02]  /*fac0*/  HADD2.F32 R56, -RZ, R42.H0_H0 ;  /* 0x2000002aff387230 */ /* 0x000fe40000004100 */
[-C--:B------:R-:W-:Y:S01]  /*fad0*/  FFMA.FTZ R47, R34, R44.reuse, -R47 ;  /* 0x0000002c222f7223 */ /* 0x080fe2000001082f */
[----:B------:R-:W-:Y:S02]  /*fae0*/  HADD2.F32 R45, -RZ, R6.H0_H0 ;  /* 0x20000006ff2d7230 */ /* 0x000fe40000004100 */
[----:B------:R-:W-:Y:S01]  /*faf0*/  FFMA.FTZ R51, R60, R44, R51 ;  /* 0x0000002c3c337223 */ /* 0x000fe20000010033 */
[----:B------:R-:W-:Y:S02]  /*fb00*/  HADD2.F32 R48, -RZ, R38.H0_H0 ;  /* 0x20000026ff307230 */ /* 0x000fe40000004100 */
[----:B------:R-:W-:Y:S01]  /*fb10*/  FFMA.FTZ R34, R35, R5, -R4 ;  /* 0x0000000523227223 */ /* 0x000fe20000010804 */
[----:B------:R-:W-:-:S02]  /*fb20*/  HADD2.F32 R6, -RZ, R6.H1_H1 ;  /* 0x30000006ff067230 */ /* 0x000fc40000004100 */
[----:B------:R-:W-:Y:S01]  /*fb30*/  FFMA.FTZ R40, R55, R5, R8 ;  /* 0x0000000537287223 */ /* 0x000fe20000010008 */
[-C--:B------:R-:W-:Y:S01]  /*fb40*/  FMUL.FTZ R4, R57, R49.reuse ;  /* 0x0000003139047220 */ /* 0x080fe20000410000 */
[C---:B------:R-:W-:Y:S01]  /*fb50*/  FMUL.FTZ R44, R53.reuse, R49 ;  /* 0x00000031352c7220 */ /* 0x040fe20000410000 */
[-C--:B------:R-:W-:Y:S01]  /*fb60*/  FMUL.FTZ R5, R56, R10.reuse ;  /* 0x0000000a38057220 */ /* 0x080fe20000410000 */
[C---:B------:R-:W-:Y:S01]  /*fb70*/  FMUL.FTZ R9, R48.reuse, R10 ;  /* 0x0000000a30097220 */ /* 0x040fe20000410000 */
[-C--:B------:R-:W-:Y:S01]  /*fb80*/  FFMA.FTZ R35, R53, R45.reuse, -R4 ;  /* 0x0000002d35237223 */ /* 0x080fe20000010804 */
[----:B------:R-:W-:Y:S01]  /*fb90*/  FFMA.FTZ R44, R57, R45, R44 ;  /* 0x0000002d392c7223 */ /* 0x000fe2000001002c */
[----:B------:R-:W-:Y:S01]  /*fba0*/  FFMA.FTZ R10, R48, R6, -R5 ;  /* 0x00000006300a7223 */ /* 0x000fe20000010805 */
[----:B------:R-:W-:Y:S02]  /*fbb0*/  HADD2.F32 R48, -RZ, R41.H1_H1 ;  /* 0x30000029ff307230 */ /* 0x000fe40000004100 */
[----:B------:R-:W-:-:S02]  /*fbc0*/  HADD2.F32 R45, -RZ, R42.H1_H1 ;  /* 0x3000002aff2d7230 */ /* 0x000fc40000004100 */
[----:B------:R-:W-:Y:S02]  /*fbd0*/  HADD2.F32 R8, -RZ, R37.H1_H1 ;  /* 0x30000025ff087230 */ /* 0x000fe40000004100 */
[----:B------:R-:W-:Y:S01]  /*fbe0*/  FFMA.FTZ R37, R56, R6, R9 ;  /* 0x0000000638257223 */ /* 0x000fe20000010009 */
[----:B------:R-:W-:Y:S02]  /*fbf0*/  HADD2.F32 R41, -RZ, R38.H1_H1 ;  /* 0x30000026ff297230 */ /* 0x000fe40000004100 */
[-C--:B------:R-:W-:Y:S01]  /*fc00*/  FMUL.FTZ R5, R48, R50.reuse ;  /* 0x0000003230057220 */ /* 0x080fe20000410000 */
[--C-:B------:R-:W-:Y:S02]  /*fc10*/  HADD2.F32 R46, -RZ, R7.reuse.H0_H0 ;  /* 0x20000007ff2e7230 */ /* 0x100fe40000004100 */
[-C--:B------:R-:W-:Y:S01]  /*fc20*/  FMUL.FTZ R4, R45, R11.reuse ;  /* 0x0000000b2d047220 */ /* 0x080fe20000410000 */
[----:B------:R-:W-:Y:S02]  /*fc30*/  HADD2.F32 R7, -RZ, R7.H1_H1 ;  /* 0x30000007ff077230 */ /* 0x000fe40000004100 */
[C---:B------:R-:W-:Y:S01]  /*fc40*/  FMUL.FTZ R9, R8.reuse, R50 ;  /* 0x0000003208097220 */ /* 0x040fe20000410000 */
[C---:B------:R-:W-:Y:S01]  /*fc50*/  FMUL.FTZ R6, R41.reuse, R11 ;  /* 0x0000000b29067220 */ /* 0x040fe20000410000 */
[-C--:B------:R-:W-:Y:S01]  /*fc60*/  FFMA.FTZ R11, R8, R46.reuse, -R5 ;  /* 0x0000002e080b7223 */ /* 0x080fe20000010805 */
[----:B------:R-:W-:Y:S01]  /*fc70*/  F2FP.F16.F32.PACK_AB R5, R34, R47 ;  /* 0x0000002f2205723e */ /* 0x000fe200000000ff */
[-C--:B------:R-:W-:Y:S01]  /*fc80*/  FFMA.FTZ R38, R41, R7.reuse, -R4 ;  /* 0x0000000729267223 */ /* 0x080fe20000010804 */
        /* <DEDUP_REMOVED lines=11> */
.L_x_4221:
[----:B------:R-:W-:Y:S05]  /*fd40*/  BSYNC B1 ;  /* 0x0000000000017941 */ /* 0x000fea0003800000 */
.L_x_4220:
[----:B------:R-:W-:Y:S04]  /*fd50*/  BSSY B1, `(.L_x_4222) ;  /* 0x0000059000017945 */ /* 0x000fe80003800000 */
[----:B------:R-:W-:Y:S05]  /*fd60*/  @P1 BRA `(.L_x_4223) ;  /* 0x00000004005c1947 */ /* 0x000fea0003800000 */
[----:B------:R-:W2:Y:S01]  /*fd70*/  LDL R50, [R1+0x70] ;  /* 0x0000700001327983 */ /* 0x000ea20000100800 */
[----:B0-----:R-:W-:Y:S01]  /*fd80*/  LEA.HI R4, R0, R232, RZ, 0x1d ;  /* 0x000000e800047211 */ /* 0x001fe200078fe8ff */
[----:B------:R-:W-:Y:S02]  /*fd90*/  HADD2.F32 R46, -RZ, R30.H0_H0 ;  /* 0x2000001eff2e7230 */ /* 0x000fe40000004100 */
[----:B------:R-:W-:Y:S01]  /*fda0*/  HADD2.F32 R44, -RZ, R26.H0_H0 ;  /* 0x2000001aff2c7230 */ /* 0x000fe20000004100 */
[----:B------:R-:W-:Y:S01]  /*fdb0*/  SHF.R.S32.HI R5, RZ, 0x1f, R4 ;  /* 0x0000001fff057819 */ /* 0x000fe20000011404 */
[----:B------:R-:W-:Y:S01]  /*fdc0*/  HADD2.F32 R48, -RZ, R31.H0_H0 ;  /* 0x2000001fff307230 */ /* 0x000fe20000004100 */
[----:B------:R-:W-:Y:S01]  /*fdd0*/  SHF.L.U32 R6, R4, 0x3, RZ ;  /* 0x0000000304067819 */ /* 0x000fe200000006ff */
[----:B------:R-:W-:Y:S01]  /*fde0*/  HADD2.F32 R51, -RZ, R30.H1_H1 ;  /* 0x3000001eff337230 */ /* 0x000fe20000004100 */
[----:B------:R-:W-:Y:S01]  /*fdf0*/  LEA.HI R5, R5, R4, RZ, 0x3 ;  /* 0x0000000405057211 */ /* 0x000fe200078f18ff */
[----:B------:R-:W-:Y:S01]  /*fe00*/  HADD2.F32 R49, -RZ, R26.H1_H1 ;  /* 0x3000001aff317230 */ /* 0x000fe20000004100 */
        /* <DEDUP_REMOVED lines=14> */
[-C--:B------:R-:W-:Y:S01]  /*fef0*/  FMUL.FTZ R30, R51, R40.reuse ;  /* 0x00000028331e7220 */ /* 0x080fe20000410000 */
        /* <DEDUP_REMOVED lines=10> */
[--C-:B------:R-:W-:Y:S02]  /*ffa0*/  HADD2.F32 R44, -RZ, R27.reuse.H0_H0 ;  /* 0x2000001bff2c7230 */ /* 0x100fe40000004100 */
[----:B------:R-:W-:Y:S01]  /*ffb0*/  FFMA.FTZ R39, R46, R34, R39 ;  /* 0x000000222e277223 */ /* 0x000fe20000010027 */
[----:B------:R-:W-:Y:S02]  /*ffc0*/  HADD2.F32 R27, -RZ, R27.H1_H1 ;  /* 0x3000001bff1b7230 */ /* 0x000fe40000004100 */
[----:B------:R-:W-:Y:S01]  /*ffd0*/  FFMA.FTZ R30, R49, R35, -R30 ;  /* 0x00000023311e7223 */ /* 0x000fe2000001081e */
[----:B------:R-:W-:-:S02]  /*ffe0*/  HADD2.F32 R5, -RZ, R5.H1_H1 ;  /* 0x30000005ff057230 */ /* 0x000fc40000004100 */
[C---:B------:R-:W-:Y:S01]  /*fff0*/  FMUL.FTZ R47, R44.reuse, R8 ;  /* 0x000000082c2f7220 */ /* 0x040fe20000410000 */
[-C--:B------:R-:W-:Y:S01]  /*10000*/  FFMA.FTZ R8, R44, R4.reuse, -R45 ;  /* 0x000000042c087223 */ /* 0x080fe2000001082d */
[----:B------:R-:W-:Y:S02]  /*10010*/  HADD2.F32 R45, -RZ, R31.H1_H1 ;  /* 0x3000001fff2d7230 */ /* 0x000fe40000004100 */
[----:B------:R-:W-:Y:S01]  /*10020*/  FFMA.FTZ R40, R51, R35, R40 ;  /* 0x0000002333287223 */ /* 0x000fe20000010028 */
[----:B------:R-:W-:Y:S01]  /*10030*/  FFMA.FTZ R26, R48, R4, R47 ;  /* 0x00000004301a7223 */ /* 0x000fe2000001002f */
[----:B------:R-:W-:Y:S02]  /*10040*/  HADD2.F32 R31, -RZ, R28.H0_H0 ;  /* 0x2000001cff1f7230 */ /* 0x000fe40000004100 */
[-C--:B------:R-:W-:Y:S01]  /*10050*/  FMUL.FTZ R34, R27, R9.reuse ;  /* 0x000000091b227220 */ /* 0x080fe20000410000 */
[----:B------:R-:W-:Y:S01]  /*10060*/  FMUL.FTZ R4, R45, R9 ;  /* 0x000000092d047220 */ /* 0x000fe20000410000 */
[----:B------:R-:W-:-:S02]  /*10070*/  HADD2.F32 R35, -RZ, R32.H0_H0 ;  /* 0x20000020ff237230 */ /* 0x000fc40000004100 */
[--C-:B------:R-:W-:Y:S02]  /*10080*/  HADD2.F32 R37, -RZ, R6.reuse.H0_H0 ;  /* 0x20000006ff257230 */ /* 0x100fe40000004100 */
[----:B------:R-:W-:Y:S01]  /*10090*/  FFMA.FTZ R9, R27, R5, -R4 ;  /* 0x000000051b097223 */ /* 0x000fe20000010804 */
[----:B------:R-:W-:Y:S02]  /*100a0*/  HADD2.F32 R48, -RZ, R33.H0_H0 ;  /* 0x20000021ff307230 */ /* 0x000fe40000004100 */
[-C--:B------:R-:W-:Y:S01]  /*100b0*/  FMUL.FTZ R4, R35, R41.reuse ;  /* 0x0000002923047220 */ /* 0x080fe20000410000 */
[----:B------:R-:W-:Y:S01]  /*100c0*/  FMUL.FTZ R44, R31, R41 ;  /* 0x000000291f2c7220 */ /* 0x000fe20000410000 */
[----:B------:R-:W-:Y:S02]  /*100d0*/  HADD2.F32 R46, -RZ, R29.H0_H0 ;  /* 0x2000001dff2e7230 */ /* 0x000fe40000004100 */
[----:B------:R-:W-:Y:S01]  /*100e0*/  FFMA.FTZ R27, R45, R5, R34 ;  /* 0x000000052d1b7223 */ /* 0x000fe20000010022 */
[----:B------:R-:W-:-:S02]  /*100f0*/  HADD2.F32 R6, -RZ, R6.H1_H1 ;  /* 0x30000006ff067230 */ /* 0x000fc40000004100 */
[-C--:B------:R-:W-:Y:S01]  /*10100*/  FMUL.FTZ R5, R48, R10.reuse ;  /* 0x0000000a30057220 */ /* 0x080fe20000410000 */
[-C--:B------:R-:W-:Y:S01]  /*10110*/  FFMA.FTZ R31, R31, R37.reuse, -R4 ;  /* 0x000000251f1f7223 */ /* 0x080fe20000010804 */
[----:B------:R-:W-:Y:S01]  /*10120*/  FFMA.FTZ R44, R35, R37, R44 ;  /* 0x00000025232c7223 */ /* 0x000fe2000001002c */
[----:B------:R-:W-:Y:S02]  /*10130*/  HADD2.F32 R32, -RZ, R32.H1_H1 ;  /* 0x30000020ff207230 */ /* 0x000fe40000004100 */
[C---:B------:R-:W-:Y:S01]  /*10140*/  FMUL.FTZ R35, R46.reuse, R10 ;  /* 0x0000000a2e237220 */ /* 0x040fe20000410000 */
[----:B------:R-:W-:Y:S02]  /*10150*/  HADD2.F32 R28, -RZ, R28.H1_H1 ;  /* 0x3000001cff1c7230 */ /* 0x000fe40000004100 */
[----:B------:R-:W-:Y:S01]  /*10160*/  FFMA.FTZ R10, R46, R6, -R5 ;  /* 0x000000062e0a7223 */ /* 0x000fe20000010805 */
[----:B------:R-:W-:Y:S02]  /*10170*/  HADD2.F32 R37, -RZ, R33.H1_H1 ;  /* 0x30000021ff257230 */ /* 0x000fe40000004100 */
[----:B------:R-:W-:Y:S01]  /*10180*/  FMUL.FTZ R5, R32, R42 ;  /* 0x0000002a20057220 */ /* 0x000fe20000410000 */
[----:B------:R-:W-:-:S02]  /*10190*/  HADD2.F32 R33, -RZ, R29.H1_H1 ;  /* 0x3000001dff217230 */ /* 0x000fc40000004100 */
[----:B------:R-:W-:Y:S01]  /*101a0*/  FFMA.FTZ R35, R48, R6, R35 ;  /* 0x0000000630237223 */ /* 0x000fe20000010023 */
[--C-:B------:R-:W-:Y:S02]  /*101b0*/  HADD2.F32 R38, -RZ, R7.reuse.H0_H0 ;  /* 0x20000007ff267230 */ /* 0x100fe40000004100 */
[C---:B------:R-:W-:Y:S01]  /*101c0*/  FMUL.FTZ R29, R28.reuse, R42 ;  /* 0x0000002a1c1d7220 */ /* 0x040fe20000410000 */
[----:B------:R-:W-:Y:S02]  /*101d0*/  HADD2.F32 R7, -RZ, R7.H1_H1 ;  /* 0x30000007ff077230 */ /* 0x000fe40000004100 */
[-C--:B------:R-:W-:Y:S01]  /*101e0*/  FMUL.FTZ R4, R37, R11.reuse ;  /* 0x0000000b25047220 */ /* 0x080fe20000410000 */
[C---:B------:R-:W-:Y:S01]  /*101f0*/  FMUL.FTZ R6, R33.reuse, R11 ;  /* 0x0000000b21067220 */ /* 0x040fe20000410000 */
[-C--:B------:R-:W-:Y:S01]  /*10200*/  FFMA.FTZ R11, R28, R38.reuse, -R5 ;  /* 0x000000261c0b7223 */ /* 0x080fe20000010805 */
[----:B------:R-:W-:Y:S01]  /*10210*/  FFMA.FTZ R29, R32, R38, R29 ;  /* 0x00000026201d7223 */ /* 0x000fe2000001001d */
[-C--:B------:R-:W-:Y:S01]  /*10220*/  FFMA.FTZ R28, R33, R7.reuse, -R4 ;  /* 0x00000007211c7223 */ /* 0x080fe20000010804 */
        /* <DEDUP_REMOVED lines=11> */
.L_x_4223:
[----:B------:R-:W-:Y:S05]  /*102e0*/  BSYNC B1 ;  /* 0x0000000000017941 */ /* 0x000fea0003800000 */
.L_x_4222:
[----:B------:R-:W-:Y:S05]  /*102f0*/  @P2 BRA `(.L_x_4198) ;  /* 0x00000004005c2947 */ /* 0x000fea0003800000 */
[----:B------:R-:W2:Y:S01]  /*10300*/  LDL R41, [R1+0x6c] ;  /* 0x00006c0001297983 */ /* 0x000ea20000100800 */
[----:B------:R-:W-:Y:S01]  /*10310*/  LEA.HI R0, R0, R233, RZ, 0x1d ;  /* 0x000000e900007211 */ /* 0x000fe200078fe8ff */
[----:B------:R-:W-:Y:S02]  /*10320*/  HADD2.F32 R33, -RZ, R3.H0_H0 ;  /* 0x20000003ff217230 */ /* 0x000fe40000004100 */
[--C-:B------:R-:W-:Y:S01]  /*10330*/  HADD2.F32 R35, -RZ, R15.reuse.H0_H0 ;  /* 0x2000000fff237230 */ /* 0x100fe20000004100 */
[----:B01----:R-:W-:Y:S01]  /*10340*/  SHF.R.S32.HI R5, RZ, 0x1f, R0 ;  /* 0x0000001fff057819 */ /* 0x003fe20000011400 */
[----:B------:R-:W-:Y:S02]  /*10350*/  IMAD.SHL.U32 R4, R0, 0x8, RZ ;  /* 0x0000000800047824 */ /* 0x000fe400078e00ff */
[----:B------:R-:W-:Y:S01]  /*10360*/  HADD2.F32 R44, -RZ, R20.H0_H0 ;  /* 0x20000014ff2c7230 */ /* 0x000fe20000004100 */
[----:B------:R-:W-:Y:S01]  /*10370*/  LEA.HI R5, R5, R0, RZ, 0x3 ;  /* 0x0000000005057211 */ /* 0x000fe200078f18ff */
[----:B------:R-:W-:Y:S01]  /*10380*/  HADD2.F32 R40, -RZ, R12.H0_H0 ;  /* 0x2000000cff287230 */ /* 0x000fe20000004100 */
[----:B------:R-:W-:Y:S01]  /*10390*/  LOP3.LUT R0, R205, 0x38, R4, 0xf8, !PT ;  /* 0x00000038cd007812 */ /* 0x000fe200078ef804 */
[----:B------:R-:W-:Y:S01]  /*103a0*/  HADD2.F32 R46, -RZ, R15.H1_H1 ;  /* 0x3000000fff2e7230 */ /* 0x000fe20000004100 */
[----:B------:R-:W-:Y:S01]  /*103b0*/  SHF.L.U32 R5, R5, 0xa, RZ ;  /* 0x0000000a05057819 */ /* 0x000fe200000006ff */
[----:B------:R-:W-:Y:S01]  /*103c0*/  HADD2.F32 R42, -RZ, R3.H1_H1 ;  /* 0x30000003ff2a7230 */ /* 0x000fe20000004100 */
[----:B------:R-:W-:Y:S01]  /*103d0*/  LOP3.LUT R0, R0, R59, RZ, 0x3c, !PT ;  /* 0x0000003b00007212 */ /* 0x000fe200078e3cff */
[----:B------:R-:W-:Y:S01]  /*103e0*/  HADD2.F32 R37, -RZ, R20.H1_H1 ;  /* 0x30000014ff257230 */ /* 0x000fe20000004100 */
[----:B------:R-:W-:Y:S01]  /*103f0*/  LOP3.LUT R9, R5, 0x7fffe000, RZ, 0xc0, !PT ;  /* 0x7fffe00005097812 */ /* 0x000fe200078ec0ff */
[----:B------:R-:W-:-:S03]  /*10400*/  HADD2.F32 R39, -RZ, R21.H0_H0 ;  /* 0x20000015ff277230 */ /* 0x000fc60000004100 */
        /* <DEDUP_REMOVED lines=9> */
[-C--:B------:R-:W-:Y:S01]  /*104a0*/  FMUL.FTZ R15, R44, R8.reuse ;  /* 0x000000082c0f7220 */ /* 0x080fe20000410000 */
        /* <DEDUP_REMOVED lines=12> */
[----:B------:R-:W-:Y:S01]  /*10570*/  FMUL.FTZ R25, R46, R30 ;  /* 0x0000001e2e197220 */ /* 0x000fe20000410000 */
[----:B------:R-:W-:Y:S02]  /*10580*/  HADD2.F32 R33, -RZ, R12.H1_H1 ;  /* 0x3000000cff217230 */ /* 0x000fe40000004100 */
[----:B------:R-:W-:Y:S01]  /*10590*/  FFMA.FTZ R15, R40, R4, -R15 ;  /* 0x00000004280f7223 */ /* 0x000fe2000001080f */
[----:B------:R-:W-:-:S02]  /*105a0*/  HADD2.F32 R5, -RZ, R5.H1_H1 ;  /* 0x30000005ff057230 */ /* 0x000fc40000004100 */
[----:B------:R-:W-:Y:S01]  /*105b0*/  FFMA.FTZ R3, R44, R4, R3 ;  /* 0x000000042c037223 */ /* 0x000fe20000010003 */
[----:B------:R-:W-:Y:S01]  /*105c0*/  FFMA.FTZ R25, R42, R26, -R25 ;  /* 0x0000001a2a197223 */ /* 0x000fe20000010819 */
[-C--:B------:R-:W-:Y:S01]  /*105d0*/  FMUL.FTZ R4, R37, R9.reuse ;  /* 0x0000000925047220 */ /* 0x080fe20000410000 */
[----:B------:R-:W-:Y:S02]  /*105e0*/  HADD2.F32 R35, -RZ, R13.H0_H0 ;  /* 0x2000000dff237230 */ /* 0x000fe40000004100 */
[C---:B------:R-:W-:Y:S01]  /*105f0*/  FMUL.FTZ R8, R33.reuse, R9 ;  /* 0x0000000921087220 */ /* 0x040fe20000410000 */
[----:B------:R-:W-:Y:S02]  /*10600*/  HADD2.F32 R42, -RZ, R24.H0_H0 ;  /* 0x20000018ff2a7230 */ /* 0x000fe40000004100 */
[-C--:B------:R-:W-:Y:S01]  /*10610*/  FFMA.FTZ R12, R33, R5.reuse, -R4 ;  /* 0x00000005210c7223 */ /* 0x080fe20000010804 */
[----:B------:R-:W-:Y:S02]  /*10620*/  HADD2.F32 R40, -RZ, R14.H0_H0 ;  /* 0x2000000eff287230 */ /* 0x000fe40000004100 */
[----:B------:R-:W-:Y:S01]  /*10630*/  FFMA.FTZ R20, R37, R5, R8 ;  /* 0x0000000525147223 */ /* 0x000fe20000010008 */
[----:B------:R-:W-:-:S02]  /*10640*/  HADD2.F32 R27, -RZ, R6.H0_H0 ;  /* 0x20000006ff1b7230 */ /* 0x000fc40000004100 */
[-C--:B------:R-:W-:Y:S01]  /*10650*/  FMUL.FTZ R4, R39, R31.reuse ;  /* 0x0000001f27047220 */ /* 0x080fe20000410000 */
[----:B------:R-:W-:Y:S02]  /*10660*/  HADD2.F32 R6, -RZ, R6.H1_H1 ;  /* 0x30000006ff067230 */ /* 0x000fe40000004100 */
[C---:B------:R-:W-:Y:S01]  /*10670*/  FMUL.FTZ R30, R35.reuse, R31 ;  /* 0x0000001f231e7220 */ /* 0x040fe20000410000 */
[-C--:B------:R-:W-:Y:S01]  /*10680*/  FMUL.FTZ R5, R42, R10.reuse ;  /* 0x0000000a2a057220 */ /* 0x080fe20000410000 */
[----:B------:R-:W-:Y:S01]  /*10690*/  FMUL.FTZ R9, R40, R10 ;  /* 0x0000000a28097220 */ /* 0x000fe20000410000 */
[----:B------:R-:W-:Y:S02]  /*106a0*/  HADD2.F32 R10, -RZ, R21.H1_H1 ;  /* 0x30000015ff0a7230 */ /* 0x000fe40000004100 */
[----:B------:R-:W-:Y:S01]  /*106b0*/  FFMA.FTZ R29, R46, R26, R29 ;  /* 0x0000001a2e1d7223 */ /* 0x000fe2000001001d */
[----:B------:R-:W-:Y:S02]  /*106c0*/  HADD2.F32 R31, -RZ, R24.H1_H1 ;  /* 0x30000018ff1f7230 */ /* 0x000fe40000004100 */
[----:B------:R-:W-:Y:S01]  /*106d0*/  FFMA.FTZ R26, R35, R27, -R4 ;  /* 0x0000001b231a7223 */ /* 0x000fe20000010804 */
[----:B------:R-:W-:-:S02]  /*106e0*/  HADD2.F32 R8, -RZ, R13.H1_H1 ;  /* 0x3000000dff087230 */ /* 0x000fc40000004100 */
[----:B------:R-:W-:Y:S01]  /*106f0*/  FFMA.FTZ R30, R39, R27, R30 ;  /* 0x0000001b271e7223 */ /* 0x000fe2000001001e */
[----:B------:R-:W-:Y:S02]  /*10700*/  HADD2.F32 R21, -RZ, R14.H1_H1 ;  /* 0x3000000eff157230 */ /* 0x000fe40000004100 */
[-C--:B------:R-:W-:Y:S01]  /*10710*/  FFMA.FTZ R27, R40, R6.reuse, -R5 ;  /* 0x00000006281b7223 */ /* 0x080fe20000010805 */
[--C-:B------:R-:W-:Y:S02]  /*10720*/  HADD2.F32 R28, -RZ, R7.reuse.H0_H0 ;  /* 0x20000007ff1c7230 */ /* 0x100fe40000004100 */
[----:B------:R-:W-:Y:S01]  /*10730*/  FFMA.FTZ R13, R42, R6, R9 ;  /* 0x000000062a0d7223 */ /* 0x000fe20000010009 */
        /* <DEDUP_REMOVED lines=19> */
.L_x_4198:
[----:B------:R-:W-:Y:S05]  /*10870*/  BSYNC B0 ;  /* 0x0000000000007941 */ /* 0x000fea0003800000 */
.L_x_4179:
[----:B------:R-:W-:Y:S01]  /*10880*/  @!PT LDS RZ, [RZ] ;  /* 0x00000000fffff984 */ /* 0x000fe20000000800 */
[----:B------:R-:W-:Y:S01]  /*10890*/  @!PT LDS RZ, [RZ] ;  /* 0x00000000fffff984 */ /* 0x000fe20000000800 */
[----:B------:R-:W-:Y:S01]  /*108a0*/  @!PT LDS RZ, [RZ] ;  /* 0x00000000fffff984 */ /* 0x000fe20000000800 */
[----:B------:R-:W-:Y:S01]  /*108b0*/  @!PT LDS RZ, [RZ] ;  /* 0x00000000fffff984 */ /* 0x000fe20000000800 */
[----:B------:R5:W-:Y:S06]  /*108c0*/  MEMBAR.ALL.CTA ;  /* 0x0000000000007992 */ /* 0x000bec0000008000 */
[----:B-----5:R-:W5:Y:S01]  /*108d0*/  FENCE.VIEW.ASYNC.S ;  /* 0x00000000000073c6 */ /* 0x020f620000000000 */
[----:B------:R-:W-:Y:S05]  /*108e0*/  WARPSYNC.ALL ;  /* 0x0000000000007948 */ /* 0x000fea0003800000 */
[----:B-----5:R-:W-:Y:S06]  /*108f0*/  BAR.SYNC.DEFER_BLOCKING 0xd, 0x100 ;  /* 0x0344000000007b1d */ /* 0x020fec0000010000 */
.L_x_4177:
[----:B0-----:R-:W5:Y:S02]  /*10900*/  LDL R0, [R1+0x14] ;  /* 0x0000140001007983 */ /* 0x001f640000100800 */
[----:B-----5:R-:W-:-:S13]  /*10910*/  R2UR UR4, R0 ;  /* 0x00000000000472ca */ /* 0x020fda00000e0000 */
[----:B------:R-:W-:-:S05]  /*10920*/  IMAD.U32 R0, RZ, RZ, UR4 ;  /* 0x00000004ff007e24 */ /* 0x000fca000f8e00ff */
[----:B------:R-:W-:-:S13]  /*10930*/  ISETP.NE.AND P0, PT, R0, 0x3, PT ;  /* 0x000000030000780c */ /* 0x000fda0003f05270 */
[----:B------:R-:W-:Y:S05]  /*10940*/  @!P0 BRA `(.L_x_4224) ;  /* 0x0000000000048947 */ /* 0x000fea0003800000 */
[----:B------:R-:W-:Y:S01]  /*10950*/  BPT.TRAP 0x1 ;  /* 0x000000040000795c */ /* 0x000fe20000300000 */
.L_x_4224:
[----:B------:R-:W-:Y:S01]  /*10960*/  IMAD R0, R214, 0x8, R2 ;  /* 0x00000008d6007824 */ /* 0x000fe200078e0202 */
[----:B-1----:R-:W-:-:S04]  /*10970*/  SHF.L.U32 R3, R216, 0x1f, RZ ;  /* 0x0000001fd8037819 */ /* 0x002fc800000006ff */
[----:B------:R0:W1:Y:S01]  /*10980*/  SYNCS.PHASECHK.TRANS64.TRYWAIT P2, [R0+URZ+0x36830], R3 ;  /* 0x03683003000075a7 */ /* 0x000062000804017f */
[----:B------:R-:W-:Y:S05]  /*10990*/  @!P0 BRA `(.L_x_4225) ;  /* 0x0000000000048947 */ /* 0x000fea0003800000 */
[----:B------:R-:W-:Y:S01]  /*109a0*/  BPT.TRAP 0x1 ;  /* 0x000000040000795c */ /* 0x000fe20000300000 */
.L_x_4225:
[----:B--234-:R-:W2:Y:S01]  /*109b0*/  S2R R4, SR_TID.X ;  /* 0x0000000000047919 */ /* 0x01cea20000002100 */
[----:B------:R-:W-:Y:S02]  /*109c0*/  MOV R119, RZ ;  /* 0x000000ff00777202 */ /* 0x000fe40000000f00 */
[----:B--2---:R-:W-:-:S04]  /*109d0*/  LOP3.LUT R4, R4, 0x7f, RZ, 0xc0, !PT ;  /* 0x0000007f04047812 */ /* 0x004fc800078ec0ff */
[----:B------:R-:W-:Y:S01]  /*109e0*/  ISETP.NE.AND P1, PT, R4, RZ, PT ;  /* 0x000000ff0400720c */ /* 0x000fe20003f25270 */
[----:B-1----:R-:W-:-:S12]  /*109f0*/  @P2 BRA `(.L_x_4226) ;  /* 0x0000000000082947 */ /* 0x002fd80003800000 */
[----:B------:R-:W1:Y:S02]  /*10a00*/  SYNCS.PHASECHK.TRANS64.TRYWAIT P2, [R0+URZ+0x36830], R3 ;  /* 0x03683003000075a7 */ /* 0x000e64000804017f */
[----:B-1----:R-:W-:Y:S05]  /*10a10*/  @!P2 BRA `(.L_x_4227) ;  /* 0x000001680070a947 */ /* 0x002fea0003800000 */
.L_x_4226:
[----:B------:R-:W-:Y:S05]  /*10a20*/  WARPSYNC.ALL ;  /* 0x0000000000007948 */ /* 0x000fea0003800000 */
[----:B01----:R-:W-:Y:S01]  /*10a30*/  VIADD R3, R2, 0x21400 ;  /* 0x0002140002037836 */ /* 0x003fe20000000000 */
[----:B------:R-:W-:Y:S01]  /*10a40*/  R2UR UR24, R36 ;  /* 0x00000000241872ca */ /* 0x000fe200000e0000 */
[----:B------:R-:W-:Y:S01]  /*10a50*/  IMAD.MOV.U32 R5, RZ, RZ, 0x40000040 ;  /* 0x40000040ff057424 */ /* 0x000fe200078e00ff */
[----:B------:R-:W-:Y:S01]  /*10a60*/  WARPGROUP.ARRIVE ;  /* 0x00000000000079c5 */ /* 0x000fe20000000000 */
[----:B------:R-:W-:Y:S01]  /*10a70*/  UMOV UR5, 0x40000040 ;  /* 0x4000004000057882 */ /* 0x000fe20000000000 */
[----:B------:R-:W-:Y:S01]  /*10a80*/  SHF.R.U32.HI R3, RZ, 0x4, R3 ;  /* 0x00000004ff037819 */ /* 0x000fe20000011603 */
[----:B------:R-:W-:Y:S01]  /*10a90*/  IMAD.MOV.U32 R7, RZ, RZ, 0x40000040 ;  /* 0x40000040ff077424 */ /* 0x000fe200078e00ff */
[----:B------:R-:W-:Y:S01]  /*10aa0*/  R2UR UR7, R5 ;  /* 0x00000000050772ca */ /* 0x000fe200000e0000 */
[----:B------:R-:W-:Y:S01]  /*10ab0*/  UMOV UR27, UR5 ;  /* 0x00000005001b7c82 */ /* 0x000fe20008000000 */
[----:B------:R-:W-:Y:S01]  /*10ac0*/  LOP3.LUT R3, R3, 0x3fff, RZ, 0xc0, !PT ;  /* 0x00003fff03037812 */ /* 0x000fe200078ec0ff */
[----:B------:R-:W-:Y:S01]  /*10ad0*/  UMOV UR17, UR27 ;  /* 0x0000001b00117c82 */ /* 0x000fe20008000000 */
[----:B------:R-:W-:Y:S01]  /*10ae0*/  R2UR UR19, R7 ;  /* 0x00000000071372ca */ /* 0x000fe200000e0000 */
[----:B------:R-:W-:Y:S01]  /*10af0*/  IMAD.MOV.U32 R9, RZ, RZ, 0x40000040 ;  /* 0x40000040ff097424 */ /* 0x000fe200078e00ff */
[----:B------:R-:W-:Y:S01]  /*10b00*/  LOP3.LUT R21, R3, 0x10000, RZ, 0xfc, !PT ;  /* 0x0001000003157812 */ /* 0x000fe200078efcff */
[----:B------:R-:W-:Y:S01]  /*10b10*/  ULOP3.LUT UR24, UR24, 0x10000, URZ, 0xfc, !UPT ;  /* 0x0001000018187892 */ /* 0x000fe2000f8efc3f */
[----:B------:R-:W-:Y:S01]  /*10b20*/  MOV R7, 0x40000040 ;  /* 0x4000004000077802 */ /* 0x000fe20000000f00 */
[----:B------:R-:W-:Y:S01]  /*10b30*/  UMOV UR21, UR27 ;  /* 0x0000001b00157c82 */ /* 0x000fe20008000000 */
[----:B------:R-:W-:Y:S01]  /*10b40*/  R2UR UR23, R9 ;  /* 0x00000000091772ca */ /* 0x000fe200000e0000 */
[----:B------:R-:W-:Y:S01]  /*10b50*/  IMAD R4, R214, 0xa80, R21 ;  /* 0x00000a80d6047824 */ /* 0x000fe200078e0215 */
[----:B------:R-:W-:Y:S01]  /*10b60*/  MOV R15, UR5 ;  /* 0x00000005000f7c02 */ /* 0x000fe20008000f00 */
[----:B------:R-:W-:Y:S01]  /*10b70*/  IMAD.MOV.U32 R11, RZ, RZ, 0x40000040 ;  /* 0x40000040ff0b7424 */ /* 0x000fe200078e00ff */
[----:B------:R-:W-:Y:S01]  /*10b80*/  UMOV UR4, UR24 ;  /* 0x0000001800047c82 */ /* 0x000fe20008000000 */
[C---:B------:R-:W-:Y:S01]  /*10b90*/  VIADD R6, R4.reuse, 0x80 ;  /* 0x0000008004067836 */ /* 0x040fe20000000000 */
[C---:B------:R-:W-:Y:S01]  /*10ba0*/  R2UR UR6, R4.reuse ;  /* 0x00000000040672ca */ /* 0x040fe200000e0000 */
[----:B------:R-:W-:Y:S01]  /*10bb0*/  UMOV UR26, UR4 ;  /* 0x00000004001a7c82 */ /* 0x000fe20008000000 */
[----:B------:R-:W-:Y:S01]  /*10bc0*/  VIADD R8, R4, 0x100 ;  /* 0x0000010004087836 */ /* 0x000fe20000000000 */
[----:B------:R-:W-:Y:S01]  /*10bd0*/  UMOV UR16, UR26 ;  /* 0x0000001a00107c82 */ /* 0x000fe20008000000 */
[----:B------:R-:W-:Y:S01]  /*10be0*/  R2UR UR18, R6 ;  /* 0x00000000061272ca */ /* 0x000fe200000e0000 */
[----:B------:R-:W-:Y:S01]  /*10bf0*/  UMOV UR20, UR26 ;  /* 0x0000001a00147c82 */ /* 0x000fe20008000000 */
[----:B------:R-:W-:Y:S01]  /*10c00*/  IADD3 R6, R4, 0x180, RZ ;  /* 0x0000018004067810 */ /* 0x000fe20007ffe0ff */
[----:B------:R-:W-:Y:S01]  /*10c10*/  IMAD.U32 R14, RZ, RZ, UR4 ;  /* 0x00000004ff0e7e24 */ /* 0x000fe2000f8e00ff */
[----:B------:R-:W-:Y:S01]  /*10c20*/  R2UR UR22, R8 ;  /* 0x00000000081672ca */ /* 0x000fe200000e0000 */
[----:B------:R-:W-:Y:S01]  /*10c30*/  VIADD R10, R4, 0x200 ;  /* 0x00000200040a7836 */ /* 0x000fe20000000000 */
[----:B------:R-:W-:Y:S01]  /*10c40*/  R2UR UR11, R11 ;  /* 0x000000000b0b72ca */ /* 0x000fe200000e0000 */
[----:B------:R-:W-:Y:S01]  /*10c50*/  UMOV UR8, UR26 ;  /* 0x0000001a00087c82 */ /* 0x000fe20008000000 */
[----:B------:R-:W-:Y:S01]  /*10c60*/  UMOV UR9, UR27 ;  /* 0x0000001b00097c82 */ /* 0x000fe20008000000 */
[----:B------:R-:W-:Y:S01]  /*10c70*/  HGMMA.64x16x16.F32 R72, gdesc[UR4], RZ, !UPT, gsb0 ;  /* 0x00200000044879f0 */ /* 0x000fe2000c0008ff */
[----:B------:R-:W-:Y:S01]  /*10c80*/  R2UR UR6, R6 ;  /* 0x00000000060672ca */ /* 0x000fe200000e0000 */
[----:B------:R-:W-:Y:S01]  /*10c90*/  UMOV UR4, UR26 ;  /* 0x0000001a00047c82 */ /* 0x000fe20008000000 */
[----:B------:R-:W-:Y:S01]  /*10ca0*/  R2UR UR7, R7 ;  /* 0x00000000070772ca */ /* 0x000fe200000e0000 */
[----:B------:R-:W-:Y:S01]  /*10cb0*/  UMOV UR5, UR27 ;  /* 0x0000001b00057c82 */ /* 0x000fe20008000000 */
[----:B------:R-:W-:Y:S01]  /*10cc0*/  R2UR UR10, R10 ;  /* 0x000000000a0a72ca */ /* 0x000fe200000e0000 */
[C---:B------:R-:W-:Y:S01]  /*10cd0*/  VIADD R8, R4.reuse, 0x280 ;  /* 0x0000028004087836 */ /* 0x040fe20000000000 */
[----:B------:R-:W-:Y:S01]  /*10ce0*/  UMOV UR12, UR26 ;  /* 0x0000001a000c7c82 */ /* 0x000fe20008000000 */
[----:B------:R-:W-:Y:S01]  /*10cf0*/  IMAD.MOV.U32 R9, RZ, RZ, 0x40000040 ;  /* 0x40000040ff097424 */ /* 0x000fe200078e00ff */
[----:B------:R-:W-:Y:S01]  /*10d00*/  UMOV UR13, UR27 ;  /* 0x0000001b000d7c82 */ /* 0x000fe20008000000 */
[----:B------:R-:W-:Y:S01]  /*10d10*/  VIADD R6, R4, 0x300 ;  /* 0x0000030004067836 */ /* 0x000fe20000000000 */
[----:B------:R-:W-:Y:S01]  /*10d20*/  R2UR UR14, R8 ;  /* 0x00000000080e72ca */ /* 0x000fe200000e0000 */
[----:B------:R-:W-:Y:S01]  /*10d30*/  IMAD.MOV.U32 R7, RZ, RZ, 0x40000040 ;  /* 0x40000040ff077424 */ /* 0x000fe200078e00ff */
[----:B------:R-:W-:Y:S01]  /*10d40*/  R2UR UR15, R9 ;  /* 0x00000000090f72ca */ /* 0x000fe200000e0000 */
[----:B------:R-:W-:Y:S01]  /*10d50*/  IMAD.MOV.U32 R9, RZ, RZ, 0x40000040 ;  /* 0x40000040ff097424 */ /* 0x000fe200078e00ff */
[C---:B------:R-:W-:Y:S01]  /*10d60*/  IADD3 R8, R4.reuse, 0x2, RZ ;  /* 0x0000000204087810 */ /* 0x040fe20007ffe0ff */
[----:B------:R-:W-:Y:S01]  /*10d70*/  UMOV UR29, 0x40000040 ;  /* 0x40000040001d7882 */ /* 0x000fe20000000000 */
[----:B------:R-:W-:Y:S01]  /*10d80*/  VIADD R10, R4, 0x202 ;  /* 0x00000202040a7836 */ /* 0x000fe20000000000 */
[----:B------:R0:W-:Y:S01]  /*10d90*/  STL.64 [R1+0x48], R14 ;  /* 0x0000480e01007387 */ /* 0x0001e20000100a00 */
[----:B------:R-:W-:Y:S01]  /*10da0*/  R2UR UR30, R8 ;  /* 0x00000000081e72ca */ /* 0x000fe200000e0000 */
[----:B------:R-:W-:Y:S01]  /*10db0*/  VIADD R8, R4, 0x102 ;  /* 0x0000010204087836 */ /* 0x000fe20000000000 */
[----:B------:R-:W-:Y:S01]  /*10dc0*/  R2UR UR31, R9 ;  /* 0x00000000091f72ca */ /* 0x000fe200000e0000 */
[----:B------:R-:W-:Y:S01]  /*10dd0*/  IMAD.MOV.U32 R9, RZ, RZ, 0x40000040 ;  /* 0x40000040ff097424 */ /* 0x000fe200078e00ff */
[----:B------:R-:W-:Y:S01]  /*10de0*/  P2R R13, PR, RZ, 0x1 ;  /* 0x00000001ff0d7803 */ /* 0x000fe20000000000 */
[----:B------:R-:W-:Y:S01]  /*10df0*/  IMAD.MOV.U32 R11, RZ, RZ, 0x40000040 ;  /* 0x40000040ff0b7424 */ /* 0x000fe200078e00ff */
[----:B0-----:R-:W-:Y:S01]  /*10e00*/  MOV R15, UR29 ;  /* 0x0000001d000f7c02 */ /* 0x001fe20008000f00 */
[----:B------:R-:W-:-:S02]  /*10e10*/  WARPGROUP.DEPBAR.LE gsb0, 0x0 ;  /* 0x00008000000079c5 */ /* 0x000fc40000010000 */
[----:B------:R-:W-:-:S06]  /*10e20*/  WARPGROUP.ARRIVE ;  /* 0x00000000000079c5 */ /* 0x000fcc0000000000 */
[----:B------:R-:W-:Y:S01]  /*10e30*/  HGMMA.64x16x16.F32 R64, gdesc[UR16], RZ, !UPT, gsb0 ;  /* 0x00200000104079f0 */ /* 0x000fe2000c0008ff */
[----:B------:R-:W-:Y:S01]  /*10e40*/  R2UR UR18, R6 ;  /* 0x00000000061272ca */ /* 0x000fe200000e0000 */
[----:B------:R-:W-:Y:S01]  /*10e50*/  UMOV UR16, UR26 ;  /* 0x0000001a00107c82 */ /* 0x000fe20008000000 */
[----:B------:R-:W-:Y:S01]  /*10e60*/  R2UR UR19, R7 ;  /* 0x00000000071372ca */ /* 0x000fe200000e0000 */
[----:B------:R-:W-:Y:S01]  /*10e70*/  UMOV UR17, UR27 ;  /* 0x0000001b00117c82 */ /* 0x000fe20008000000 */
[----:B------:R-:W-:Y:S01]  /*10e80*/  VIADD R6, R4, 0x82 ;  /* 0x0000008204067836 */ /* 0x000fe20000000000 */
[----:B------:R-:W-:Y:S01]  /*10e90*/  UMOV UR27, UR29 ;  /* 0x0000001d001b7c82 */ /* 0x000fe20008000000 */
[----:B------:R-:W-:Y:S01]  /*10ea0*/  IMAD.MOV.U32 R7, RZ, RZ, 0x40000040 ;  /* 0x40000040ff077424 */ /* 0x000fe200078e00ff */
[----:B------:R-:W-:Y:S02]  /*10eb0*/  WARPGROUP.DEPBAR.LE gsb0, 0x0 ;  /* 0x00008000000079c5 */ /* 0x000fe40000010000 */
[----:B------:R-:W-:-:S06]  /*10ec0*/  WARPGROUP.ARRIVE ;  /* 0x00000000000079c5 */ /* 0x000fcc0000000000 */
[----:B------:R-:W-:Y:S01]  /*10ed0*/  HGMMA.64x16x16.F32 R56, gdesc[UR20], RZ, !UPT, gsb0 ;  /* 0x00200000143879f0 */ /* 0x000fe2000c0008ff */
[----:B------:R-:W-:Y:S01]  /*10ee0*/  R2UR UR22, R8 ;  /* 0x00000000081672ca */ /* 0x000fe200000e0000 */
[----:B------:R-:W-:Y:S01]  /*10ef0*/  UMOV UR21, UR27 ;  /* 0x0000001b00157c82 */ /* 0x000fe20008000000 */
[----:B------:R-:W-:Y:S01]  /*10f00*/  R2UR UR23, R9 ;  /* 0x00000000091772ca */ /* 0x000fe200000e0000 */
[----:B------:R-:W-:Y:S02]  /*10f10*/  VIADD R8, R4, 0x282 ;  /* 0x0000028204087836 */ /* 0x000fe40000000000 */
[----:B------:R-:W-:Y:S01]  /*10f20*/  IMAD.MOV.U32 R9, RZ, RZ, 0x40000040 ;  /* 0x40000040ff097424 */ /* 0x000fe200078e00ff */
[----:B------:R-:W-:Y:S02]  /*10f30*/  WARPGROUP.DEPBAR.LE gsb0, 0x0 ;  /* 0x00008000000079c5 */ /* 0x000fe40000010000 */
[----:B------:R-:W-:-:S06]  /*10f40*/  WARPGROUP.ARRIVE ;  /* 0x00000000000079c5 */ /* 0x000fcc0000000000 */
[----:B------:R-:W-:Y:S01]  /*10f50*/  HGMMA.64x16x16.F32 R48, gdesc[UR4], RZ, !UPT, gsb0 ;  /* 0x00200000043079f0 */ /* 0x000fe2000c0008ff */
[----:B------:R-:W-:Y:S01]  /*10f60*/  UIADD3 UR4, UR24, 0x2, URZ ;  /* 0x0000000218047890 */ /* 0x000fe2000fffe03f */
[----:B------:R-:W-:-:S06]  /*10f70*/  UMOV UR5, UR27 ;  /* 0x0000001b00057c82 */ /* 0x000fcc0008000000 */
[----:B------:R-:W-:Y:S02]  /*10f80*/  UMOV UR28, UR4 ;  /* 0x00000004001c7c82 */ /* 0x000fe40008000000 */
[----:B------:R-:W-:Y:S01]  /*10f90*/  UMOV UR26, UR28 ;  /* 0x0000001c001a7c82 */ /* 0x000fe20008000000 */
[----:B------:R-:W-:Y:S01]  /*10fa0*/  IMAD.U32 R14, RZ, RZ, UR28 ;  /* 0x0000001cff0e7e24 */ /* 0x000fe2000f8e00ff */
[----:B------:R-:W-:Y:S01]  /*10fb0*/  UMOV UR20, UR26 ;  /* 0x0000001a00147c82 */ /* 0x000fe20008000000 */
[----:B------:R-:W-:-:S03]  /*10fc0*/  UMOV UR4, UR26 ;  /* 0x0000001a00047c82 */ /* 0x000fc60008000000 */
[----:B------:R0:W-:Y:S01]  /*10fd0*/  STL.64 [R1+0x40], R14 ;  /* 0x0000400e01007387 */ /* 0x0001e20000100a00 */
        /* <DEDUP_REMOVED lines=25> */
[----:B------:R-:W-:Y:S02]  /*11170*/  IADD3 R6, R4, 0x182, RZ ;  /* 0x0000018204067810 */ /* 0x000fe40007ffe0ff */
[----:B------:R-:W-:Y:S02]  /*11180*/  MOV R7, 0x40000040 ;  /* 0x4000004000077802 */ /* 0x000fe40000000f00 */
        /* <DEDUP_REMOVED lines=8> */
[----:B------:R-:W-:Y:S01]  /*11210*/  UMOV UR29, 0x40000040 ;  /* 0x40000040001d7882 */ /* 0x000fe20000000000 */
[----:B------:R-:W-:Y:S01]  /*11220*/  R2UR UR31, R9 ;  /* 0x00000000091f72ca */ /* 0x000fe200000e0000 */
[----:B------:R-:W-:Y:S01]  /*11230*/  VIADD R8, R4, 0x104 ;  /* 0x0000010404087836 */ /* 0x000fe20000000000 */
[----:B0-----:R-:W-:Y:S01]  /*11240*/  MOV R15, UR29 ;  /* 0x0000001d000f7c02 */ /* 0x001fe20008000f00 */
        /* <DEDUP_REMOVED lines=13> */
[----:B------:R-:W-:Y:S01]  /*11320*/  HGMMA.64x16x16.F32 R56, gdesc[UR20], R56, gsb0 ;  /* 0x00200000143879f0 */ /* 0x000fe20008000838 */
[----:B------:R-:W-:Y:S01]  /*11330*/  R2UR UR22, R8 ;  /* 0x00000000081672ca */ /* 0x000fe200000e0000 */
[----:B------:R-:W-:Y:S01]  /*11340*/  UMOV UR21, UR27 ;  /* 0x0000001b00157c82 */ /* 0x000fe20008000000 */
[----:B------:R-:W-:Y:S01]  /*11350*/  R2UR UR23, R9 ;  /* 0x00000000091772ca */ /* 0x000fe200000e0000 */
[----:B------:R-:W-:Y:S02]  /*11360*/  VIADD R8, R4, 0x284 ;  /* 0x0000028404087836 */ /* 0x000fe40000000000 */
[----:B------:R-:W-:Y:S01]  /*11370*/  IMAD.MOV.U32 R9, RZ, RZ, 0x40000040 ;  /* 0x40000040ff097424 */ /* 0x000fe200078e00ff */
[----:B------:R-:W-:Y:S02]  /*11380*/  WARPGROUP.DEPBAR.LE gsb0, 0x0 ;  /* 0x00008000000079c5 */ /* 0x000fe40000010000 */
[----:B------:R-:W-:-:S06]  /*11390*/  WARPGROUP.ARRIVE ;  /* 0x00000000000079c5 */ /* 0x000fcc0000000000 */
[----:B------:R-:W-:Y:S01]  /*113a0*/  HGMMA.64x16x16.F32 R48, gdesc[UR4], R48, gsb0 ;  /* 0x00200000043079f0 */ /* 0x000fe20008000830 */
        /* <DEDUP_REMOVED lines=33> */
[----:B------:R-:W-:Y:S02]  /*115c0*/  IADD3 R6, R4, 0x184, RZ ;  /* 0x0000018404067810 */ /* 0x000fe40007ffe0ff */
[----:B------:R-:W-:Y:S02]  /*115d0*/  MOV R7, 0x40000040 ;  /* 0x4000004000077802 */ /* 0x000fe40000000f00 */
[----:B------:R-:W-:Y:S02]  /*115e0*/  R2UR UR6, R6 ;  /* 0x00000000060672ca */ /* 0x000fe400000e0000 */
[----:B------:R-:W-:Y:S01]  /*115f0*/  R2UR UR7, R7 ;  /* 0x00000000070772ca */ /* 0x000fe200000e0000 */
[----:B------:R-:W-:Y:S01]  /*11600*/  IMAD.MOV.U32 R7, RZ, RZ, 0x40000040 ;  /* 0x40000040ff077424 */ /* 0x000fe200078e00ff */
[----:B------:R-:W-:Y:S01]  /*11610*/  IADD3 R6, R4, 0x304, RZ ;  /* 0x0000030404067810 */ /* 0x000fe20007ffe0ff */
[----:B------:R-:W-:-:S02]  /*11620*/  WARPGROUP.DEPBAR.LE gsb0, 0x0 ;  /* 0x00008000000079c5 */ /* 0x000fc40000010000 */
        /* <DEDUP_REMOVED lines=17> */
[----:B------:R-:W-:Y:S01]  /*11740*/  UMOV UR27, UR29 ;  /* 0x0000001d001b7c82 */ /* 0x000fe20008000000 */
[----:B------:R-:W-:Y:S02]  /*11750*/  WARPGROUP.DEPBAR.LE gsb0, 0x0 ;  /* 0x00008000000079c5 */ /* 0x000fe40000010000 */
[----:B------:R-:W-:-:S06]  /*11760*/  WARPGROUP.ARRIVE ;  /* 0x00000000000079c5 */ /* 0x000fcc0000000000 */
[----:B------:R-:W-:Y:S01]  /*11770*/  HGMMA.64x16x16.F32 R56, gdesc[UR20], R56, gsb0 ;  /* 0x00200000143879f0 */ /* 0x000fe20008000838 */
[----:B------:R-:W-:Y:S01]  /*11780*/  R2UR UR22, R8 ;  /* 0x00000000081672ca */ /* 0x000fe200000e0000 */
[----:B------:R-:W-:Y:S01]  /*11790*/  UMOV UR21, UR27 ;  /* 0x0000001b00157c82 */ /* 0x000fe20008000000 */
[----:B------:R-:W-:Y:S02]  /*117a0*/  R2UR UR23, R9 ;  /* 0x00000000091772ca */ /* 0x000fe400000e0000 */
[----:B------:R-:W-:Y:S02]  /*117b0*/  IADD3 R8, R4, 0x286, RZ ;  /* 0x0000028604087810 */ /* 0x000fe40007ffe0ff */
[----:B------:R-:W-:Y:S01]  /*117c0*/  MOV R9, 0x40000040 ;  /* 0x4000004000097802 */ /* 0x000fe20000000f00 */
        /* <DEDUP_REMOVED lines=37> */
[----:B------:R-:W-:-:S04]  /*11a20*/  IADD3 R6, R4, 0x186, RZ ;  /* 0x0000018604067810 */ /* 0x000fc80007ffe0ff */
        /* <DEDUP_REMOVED lines=10> */
[----:B------:R-:W-:Y:S01]  /*11ad0*/  VIADD R8, R4, 0x480 ;  /* 0x0000048004087836 */ /* 0x000fe20000000000 */
[----:B------:R-:W-:Y:S02]  /*11ae0*/  MOV R9, 0x40000040 ;  /* 0x4000004000097802 */ /* 0x000fe40000000f00 */
[----:B0-----:R-:W-:Y:S01]  /*11af0*/  MOV R15, UR29 ;  /* 0x0000001d000f7c02 */ /* 0x001fe20008000f00 */
        /* <DEDUP_REMOVED lines=9> */
[----:B------:R-:W-:Y:S01]  /*11b90*/  UMOV UR27, UR29 ;  /* 0x0000001d001b7c82 */ /* 0x000fe20008000000 */
        /* <DEDUP_REMOVED lines=56> */
[----:B------:R-:W-:Y:S01]  /*11f20*/  IMAD.MOV.U32 R9, RZ, RZ, 0x40000040 ;  /* 0x40000040ff097424 */ /* 0x000fe200078e00ff */
[----:B------:R-:W-:Y:S01]  /*11f30*/  IADD3 R8, R4, 0x482, RZ ;  /* 0x0000048204087810 */ /* 0x000fe20007ffe0ff */
        /* <DEDUP_REMOVED lines=26> */
[----:B------:R-:W-:Y:S01]  /*120e0*/  MOV R14, UR28 ;  /* 0x0000001c000e7c02 */ /* 0x000fe20008000f00 */
[----:B------:R-:W-:Y:S01]  /*120f0*/  UMOV UR20, UR26 ;  /* 0x0000001a00147c82 */ /* 0x000fe20008000000 */
[----:B------:R-:W-:Y:S01]  /*12100*/  UMOV UR4, UR26 ;  /* 0x0000001a00047c82 */ /* 0x000fe20008000000 */
[----:B------:R-:W-:Y:S01]  /*12110*/  UIADD3 UR52, UR24, 0x406, URZ ;  /* 0x0000040618347890 */ /* 0x000fe2000fffe03f */
[----:B------:R-:W-:Y:S01]  /*12120*/  UMOV UR53, 0x40000040 ;  /* 0x4000004000357882 */ /* 0x000fe20000000000 */
[----:B------:R-:W-:Y:S01]  /*12130*/  UIADD3 UR48, UR24, 0x800, URZ ;  /* 0x0000080018307890 */ /* 0x000fe2000fffe03f */
[----:B------:R0:W-:Y:S01]  /*12140*/  STL.64 [R1+0x20], R14 ;  /* 0x0000200e01007387 */ /* 0x0001e20000100a00 */
[----:B------:R-:W-:Y:S01]  /*12150*/  UMOV UR49, 0x40000040 ;  /* 0x4000004000317882 */ /* 0x000fe20000000000 */
[----:B------:R-:W-:Y:S01]  /*12160*/  UIADD3 UR44, UR24, 0x802, URZ ;  /* 0x00000802182c7890 */ /* 0x000fe2000fffe03f */
[----:B------:R-:W-:Y:S01]  /*12170*/  UMOV UR45, 0x40000040 ;  /* 0x40000040002d7882 */ /* 0x000fe20000000000 */
[----:B------:R-:W-:Y:S01]  /*12180*/  UIADD3 UR40, UR24, 0x804, URZ ;  /* 0x0000080418287890 */ /* 0x000fe2000fffe03f */
[----:B------:R-:W2:Y:S01]  /*12190*/  LDL R80, [R1+0x88] ;  /* 0x0000880001507983 */ /* 0x000ea20000100800 */
[----:B------:R-:W-:-:S02]  /*121a0*/  WARPGROUP.DEPBAR.LE gsb0, 0x0 ;  /* 0x00008000000079c5 */ /* 0x000fc40000010000 */
        /* <DEDUP_REMOVED lines=36> */
[C---:B------:R-:W-:Y:S02]  /*123f0*/  VIADD R8, R4.reuse, 0x484 ;  /* 0x0000048404087836 */ /* 0x040fe40000000000 */
[----:B------:R-:W-:Y:S02]  /*12400*/  VIADD R10, R4, 0x584 ;  /* 0x00000584040a7836 */ /* 0x000fe40000000000 */
[----:B------:R-:W-:Y:S01]  /*12410*/  IMAD.MOV.U32 R11, RZ, RZ, 0x40000040 ;  /* 0x40000040ff0b7424 */ /* 0x000fe200078e00ff */
[----:B------:R-:W-:Y:S01]  /*12420*/  HGMMA.64x16x16.F32 R64, gdesc[UR16], R64, gsb0 ;  /* 0x00200000104079f0 */ /* 0x000fe20008000840 */
[----:B------:R-:W-:Y:S01]  /*12430*/  R2UR UR18, R6 ;  /* 0x00000000061272ca */ /* 0x000fe200000e0000 */
[----:B------:R-:W-:Y:S01]  /*12440*/  UMOV UR16, UR26 ;  /* 0x0000001a00107c82 */ /* 0x000fe20008000000 */
[----:B------:R-:W-:Y:S01]  /*12450*/  R2UR UR19, R7 ;  /* 0x00000000071372ca */ /* 0x000fe200000e0000 */
[----:B------:R-:W-:Y:S01]  /*12460*/  UMOV UR17, UR27 ;  /* 0x0000001b00117c82 */ /* 0x000fe20008000000 */
[----:B------:R-:W-:Y:S01]  /*12470*/  UMOV UR41, 0x40000040 ;  /* 0x4000004000297882 */ /* 0x000fe20000000000 */
[----:B------:R-:W-:Y:S01]  /*12480*/  UIADD3 UR36, UR24, 0x806, URZ ;  /* 0x0000080618247890 */ /* 0x000fe2000fffe03f */
[----:B0-----:R-:W-:Y:S01]  /*12490*/  IMAD.U32 R15, RZ, RZ, UR29 ;  /* 0x0000001dff0f7e24 */ /* 0x001fe2000f8e00ff */
[----:B------:R-:W-:-:S02]  /*124a0*/  WARPGROUP.DEPBAR.LE gsb0, 0x0 ;  /* 0x00008000000079c5 */ /* 0x000fc40000010000 */
[----:B------:R-:W-:-:S06]  /*124b0*/  WARPGROUP.ARRIVE ;  /* 0x00000000000079c5 */ /* 0x000fcc0000000000 */
[----:B------:R-:W-:Y:S03]  /*124c0*/  HGMMA.64x16x16.F32 R56, gdesc[UR20], R56, gsb0 ;  /* 0x00200000143879f0 */ /* 0x000fe60008000838 */
[----:B------:R-:W-:Y:S02]  /*124d0*/  WARPGROUP.DEPBAR.LE gsb0, 0x0 ;  /* 0x00008000000079c5 */ /* 0x000fe40000010000 */
[----:B------:R-:W-:-:S06]  /*124e0*/  WARPGROUP.ARRIVE ;  /* 0x00000000000079c5 */ /* 0x000fcc0000000000 */
[----:B------:R-:W-:Y:S01]  /*124f0*/  HGMMA.64x16x16.F32 R48, gdesc[UR4], R48, gsb0 ;  /* 0x00200000043079f0 */ /* 0x000fe20008000830 */
[----:B------:R-:W-:-:S07]  /*12500*/  UIADD3 UR4, UR24, 0x404, URZ ;  /* 0x0000040418047890 */ /* 0x000fce000fffe03f */
[----:B------:R-:W-:Y:S01]  /*12510*/  UMOV UR28, UR4 ;  /* 0x00000004001c7c82 */ /* 0x000fe20008000000 */
[----:B------:R-:W-:Y:S02]  /*12520*/  WARPGROUP.DEPBAR.LE gsb0, 0x0 ;  /* 0x00008000000079c5 */ /* 0x000fe40000010000 */
[----:B------:R-:W-:Y:S01]  /*12530*/  WARPGROUP.ARRIVE ;  /* 0x00000000000079c5 */ /* 0x000fe20000000000 */
[----:B------:R-:W-:Y:S01]  /*12540*/  IMAD.MOV.U32 R7, RZ, RZ, 0x40000040 ;  /* 0x40000040ff077424 */ /* 0x000fe200078e00ff */
[----:B------:R-:W-:Y:S01]  /*12550*/  IADD3 R6, R4, 0x404, RZ ;  /* 0x0000040404067810 */ /* 0x000fe20007ffe0ff */
[----:B------:R-:W-:Y:S01]  /*12560*/  UMOV UR26, UR28 ;  /* 0x0000001c001a7c82 */ /* 0x000fe20008000000 */
[----:B------:R-:W-:Y:S01]  /*12570*/  UMOV UR27, UR29 ;  /* 0x0000001d001b7c82 */ /* 0x000fe20008000000 */
[----:B------:R-:W-:Y:S01]  /*12580*/  IMAD.MOV.U32 R9, RZ, RZ, 0x40000040 ;  /* 0x40000040ff097424 */ /* 0x000fe200078e00ff */
[----:B------:R-:W-:Y:S01]  /*12590*/  HGMMA.64x16x16.F32 R40, gdesc[UR8], R40, gsb0 ;  /* 0x00200000082879f0 */ /* 0x000fe20008000828 */
[----:B------:R-:W-:Y:S01]  /*125a0*/  R2UR UR22, R8 ;  /* 0x00000000081672ca */ /* 0x000fe200000e0000 */
[----:B------:R-:W-:Y:S01]  /*125b0*/  UMOV UR37, 0x40000040 ;  /* 0x4000004000257882 */ /* 0x000fe20000000000 */
[----:B------:R-:W-:Y:S01]  /*125c0*/  IMAD.U32 R14, RZ, RZ, UR28 ;  /* 0x0000001cff0e7e24 */ /* 0x000fe2000f8e00ff */
[----:B------:R-:W-:-:S02]  /*125d0*/  WARPGROUP.DEPBAR.LE gsb0, 0x0 ;  /* 0x00008000000079c5 */ /* 0x000fc40000010000 */
        /* <DEDUP_REMOVED lines=15> */
[----:B------:R-:W-:Y:S01]  /*126d0*/  R2UR UR23, R9 ;  /* 0x00000000091772ca */ /* 0x000fe200000e0000 */
[----:B------:R-:W-:Y:S01]  /*126e0*/  UMOV UR20, UR26 ;  /* 0x0000001a00147c82 */ /* 0x000fe20008000000 */
[----:B------:R-:W-:Y:S01]  /*126f0*/  UMOV UR21, UR27 ;  /* 0x0000001b00157c82 */ /* 0x000fe20008000000 */
[----:B------:R-:W-:Y:S01]  /*12700*/  IMAD.MOV.U32 R7, RZ, RZ, 0x40000040 ;  /* 0x40000040ff077424 */ /* 0x000fe200078e00ff */
[----:B------:R-:W-:Y:S02]  /*12710*/  WARPGROUP.DEPBAR.LE gsb0, 0x0 ;  /* 0x00008000000079c5 */ /* 0x000fe40000010000 */
[----:B------:R-:W-:-:S07]  /*12720*/  WARPGROUP.ARRIVE ;  /* 0x00000000000079c5 */ /* 0x000fce0000000000 */
[----:B------:R-:W-:Y:S01]  /*12730*/  HGMMA.64x16x16.F32 R56, gdesc[UR20], R56, gsb0 ;  /* 0x00200000143879f0 */ /* 0x000fe20008000838 */
[----:B------:R-:W-:Y:S02]  /*12740*/  IADD3 R6, R4, 0x504, RZ ;  /* 0x0000050404067810 */ /* 0x000fe40007ffe0ff */
[----:B------:R-:W-:Y:S02]  /*12750*/  R2UR UR7, R7 ;  /* 0x00000000070772ca */ /* 0x000fe400000e0000 */
[----:B------:R-:W-:Y:S01]  /*12760*/  R2UR UR6, R6 ;  /* 0x00000000060672ca */ /* 0x000fe200000e0000 */
[----:B------:R-:W-:Y:S01]  /*12770*/  UMOV UR4, UR26 ;  /* 0x0000001a00047c82 */ /* 0x000fe20008000000 */
[----:B------:R-:W-:Y:S01]  /*12780*/  UMOV UR5, UR27 ;  /* 0x0000001b00057c82 */ /* 0x000fe20008000000 */
        /* <DEDUP_REMOVED lines=237> */
[----:B------:R-:W-:Y:S01]  /*13660*/  MOV R7, 0x40000040 ;  /* 0x4000004000077802 */ /* 0x000fe20000000f00 */
[----:B------:R-:W-:Y:S01]  /*13670*/  UMOV UR20, UR40 ;  /* 0x0000002800147c82 */ /* 0x000fe20008000000 */
[----:B------:R-:W-:Y:S01]  /*13680*/  UMOV UR21, UR41 ;  /* 0x0000002900157c82 */ /* 0x000fe20008000000 */
[----:B------:R-:W-:Y:S01]  /*13690*/  IMAD.MOV.U32 R11, RZ, RZ, 0x40000040 ;  /* 0x40000040ff0b7424 */ /* 0x000fe200078e00ff */
[----:B------:R-:W-:Y:S02]  /*136a0*/  R2UR UR22, R6 ;  /* 0x00000000061672ca */ /* 0x000fe400000e0000 */
[C---:B------:R-:W-:Y:S01]  /*136b0*/  IADD3 R10, R4.reuse, 0x904, RZ ;  /* 0x00000904040a7810 */ /* 0x040fe20007ffe0ff */
[----:B------:R-:W-:Y:S01]  /*136c0*/  UMOV UR16, UR40 ;  /* 0x0000002800107c82 */ /* 0x000fe20008000000 */
[----:B------:R-:W-:Y:S01]  /*136d0*/  R2UR UR23, R7 ;  /* 0x00000000071772ca */ /* 0x000fe200000e0000 */
[----:B------:R-:W-:Y:S01]  /*136e0*/  UMOV UR17, UR41 ;  /* 0x0000002900117c82 */ /* 0x000fe20008000000 */
[----:B------:R-:W-:Y:S01]  /*136f0*/  VIADD R8, R4, 0x984 ;  /* 0x0000098404087836 */ /* 0x000fe20000000000 */
[----:B------:R-:W-:Y:S01]  /*13700*/  UMOV UR12, UR40 ;  /* 0x00000028000c7c82 */ /* 0x000fe20008000000 */
[----:B------:R-:W-:Y:S01]  /*13710*/  IMAD.MOV.U32 R9, RZ, RZ, 0x40000040 ;  /* 0x40000040ff097424 */ /* 0x000fe200078e00ff */
[----:B------:R-:W-:Y:S01]  /*13720*/  UMOV UR13, UR41 ;  /* 0x00000029000d7c82 */ /* 0x000fe20008000000 */
[----:B------:R-:W-:Y:S01]  /*13730*/  UMOV UR4, UR40 ;  /* 0x0000002800047c82 */ /* 0x000fe20008000000 */
[----:B------:R-:W-:Y:S01]  /*13740*/  UMOV UR5, UR41 ;  /* 0x0000002900057c82 */ /* 0x000fe20008000000 */
[----:B------:R-:W-:Y:S01]  /*13750*/  ULDC UR8, c[0x0][0x9d8] ;  /* 0x0002760000087ab9 */ /* 0x000fe20000000800 */
[----:B------:R-:W-:-:S02]  /*13760*/  WARPGROUP.DEPBAR.LE gsb0, 0x0 ;  /* 0x00008000000079c5 */ /* 0x000fc40000010000 */
[----:B------:R-:W-:-:S06]  /*13770*/  WARPGROUP.ARRIVE ;  /* 0x00000000000079c5 */ /* 0x000fcc0000000000 */
[----:B------:R-:W-:Y:S01]  /*13780*/  HGMMA.64x16x16.F32 R48, gdesc[UR20], R48, gsb0 ;  /* 0x00200000143079f0 */ /* 0x000fe20008000830 */
[----:B------:R-:W-:Y:S02]  /*13790*/  R2UR UR18, R10 ;  /* 0x000000000a1272ca */ /* 0x000fe400000e0000 */
[----:B------:R-:W-:Y:S01]  /*137a0*/  R2UR UR19, R11 ;  /* 0x000000000b1372ca */ /* 0x000fe200000e0000 */
[----:B------:R-:W-:Y:S02]  /*137b0*/  WARPGROUP.DEPBAR.LE gsb0, 0x0 ;  /* 0x00008000000079c5 */ /* 0x000fe40000010000 */
[----:B------:R-:W-:-:S10]  /*137c0*/  WARPGROUP.ARRIVE ;  /* 0x00000000000079c5 */ /* 0x000fd40000000000 */
        /* <DEDUP_REMOVED lines=62> */
[----:B------:R-:W-:Y:S01]  /*13bb0*/  FMUL.FTZ R3, R72, UR8 ;  /* 0x0000000848037c20 */ /* 0x000fe20008410000 */
[----:B------:R-:W-:Y:S01]  /*13bc0*/  FMUL.FTZ R9, R73, UR8 ;  /* 0x0000000849097c20 */ /* 0x000fe20008410000 */
[----:B------:R-:W-:Y:S01]  /*13bd0*/  FMUL.FTZ R74, R74, UR8 ;  /* 0x000000084a4a7c20 */ /* 0x000fe20008410000 */
[----:B------:R-:W-:Y:S01]  /*13be0*/  FMUL.FTZ R65, R65, UR8 ;  /* 0x0000000841417c20 */ /* 0x000fe20008410000 */
[----:B------:R-:W-:Y:S02]  /*13bf0*/  FMUL.FTZ R76, R76, UR8 ;  /* 0x000000084c4c7c20 */ /* 0x000fe40008410000 */
[----:B------:R-:W-:Y:S01]  /*13c00*/  MUFU.TANH R3, R3 ;  /* 0x0000000300037308 */ /* 0x000fe20000002400 */
[----:B------:R-:W-:Y:S01]  /*13c10*/  FMUL.FTZ R77, R77, UR8 ;  /* 0x000000084d4d7c20 */ /* 0x000fe20008410000 */
[----:B------:R-:W-:-:S02]  /*13c20*/  WARPGROUP.DEPBAR.LE gsb0, 0x0 ;  /* 0x00008000000079c5 */ /* 0x000fc40000010000 */
[----:B------:R-:W-:-:S06]  /*13c30*/  WARPGROUP.ARRIVE ;  /* 0x00000000000079c5 */ /* 0x000fcc0000000000 */
[----:B------:R-:W-:Y:S01]  /*13c40*/  HGMMA.64x16x16.F32 R32, gdesc[UR4], R32, gsb0 ;  /* 0x00200000042079f0 */ /* 0x000fe20008000820 */
[----:B------:R-:W0:Y:S01]  /*13c50*/  MUFU.TANH R8, R74 ;  /* 0x0000004a00087308 */ /* 0x000e220000002400 */
[----:B--2---:R-:W-:Y:S02]  /*13c60*/  IMAD.IADD R7, R80, 0x1, R154 ;  /* 0x0000000150077824 */ /* 0x004fe400078e029a */
[----:B------:R-:W-:-:S05]  /*13c70*/  FMUL.FTZ R64, R64, UR8 ;  /* 0x0000000840407c20 */ /* 0x000fca0008410000 */
[----:B------:R-:W1:Y:S01]  /*13c80*/  MUFU.TANH R9, R9 ;  /* 0x0000000900097308 */ /* 0x000e620000002400 */
[----:B------:R-:W-:Y:S02]  /*13c90*/  IMAD R7, R156, -0x70, R7 ;  /* 0xffffff909c077824 */ /* 0x000fe400078e0207 */
[----:B------:R-:W-:-:S05]  /*13ca0*/  FMUL.FTZ R75, R75, UR8 ;  /* 0x000000084b4b7c20 */ /* 0x000fca0008410000 */
[----:B------:R-:W2:Y:S01]  /*13cb0*/  MUFU.TANH R65, R65 ;  /* 0x0000004100417308 */ /* 0x000ea20000002400 */
[----:B------:R-:W-:-:S07]  /*13cc0*/  ISETP.GT.AND P4, PT, R7, RZ, PT ;  /* 0x000000ff0700720c */ /* 0x000fce0003f84270 */
[----:B------:R-:W3:Y:S01]  /*13cd0*/  MUFU.TANH R76, R76 ;  /* 0x0000004c004c7308 */ /* 0x000ee20000002400 */
[----:B------:R-:W-:Y:S01]  /*13ce0*/  ISETP.GT.AND P2, PT, R7, 0x1, PT ;  /* 0x000000010700780c */ /* 0x000fe20003f44270 */
[----:B------:R-:W-:-:S06]  /*13cf0*/  FMUL.FTZ R68, R68, UR8 ;  /* 0x0000000844447c20 */ /* 0x000fcc0008410000 */
[----:B------:R-:W-:Y:S01]  /*13d00*/  MUFU.TANH R77, R77 ;  /* 0x0000004d004d7308 */ /* 0x000fe20000002400 */
[----:B------:R-:W-:Y:S01]  /*13d10*/  FMUL.FTZ R78, R78, UR8 ;  /* 0x000000084e4e7c20 */ /* 0x000fe20008410000 */
[----:B------:R-:W-:Y:S01]  /*13d20*/  FMUL.FTZ R60, R60, UR8 ;  /* 0x000000083c3c7c20 */ /* 0x000fe20008410000 */
[----:B0-----:R-:W-:Y:S01]  /*13d30*/  FSEL R8, R8, -INF , P4 ;  /* 0xff80000008087808 */ /* 0x001fe20002000000 */
[----:B------:R-:W-:Y:S01]  /*13d40*/  FMUL.FTZ R54, R54, UR8 ;  /* 0x0000000836367c20 */ /* 0x000fe20008410000 */
[----:B------:R-:W-:-:S03]  /*13d50*/  FSEL R6, R3, -INF , P4 ;  /* 0xff80000003067808 */ /* 0x000fc60002000000 */
[----:B------:R-:W-:Y:S01]  /*13d60*/  MUFU.TANH R64, R64 ;  /* 0x0000004000407308 */ /* 0x000fe20000002400 */
[----:B------:R-:W-:Y:S01]  /*13d70*/  IMAD.MOV.U32 R5, RZ, RZ, 0x40000040 ;  /* 0x40000040ff057424 */ /* 0x000fe200078e00ff */
[C---:B------:R-:W-:Y:S01]  /*13d80*/  ISETP.GT.AND P4, PT, R7.reuse, 0x11, PT ;  /* 0x000000110700780c */ /* 0x040fe20003f84270 */
[----:B------:R0:W-:Y:S01]  /*13d90*/  STL.64 [R1+0x18], R14 ;  /* 0x0000180e01007387 */ /* 0x0001e20000100a00 */
[----:B------:R-:W-:Y:S01]  /*13da0*/  IADD3 R4, R4, 0xa06, RZ ;  /* 0x00000a0604047810 */ /* 0x000fe20007ffe0ff */
[----:B------:R-:W-:Y:S01]  /*13db0*/  FMUL.FTZ R66, R66, UR8 ;  /* 0x0000000842427c20 */ /* 0x000fe20008410000 */
[----:B------:R-:W-:Y:S02]  /*13dc0*/  ISETP.GT.AND P3, PT, R7, 0x8, PT ;  /* 0x000000080700780c */ /* 0x000fe40003f64270 */
[----:B------:R-:W4:Y:S01]  /*13dd0*/  MUFU.TANH R75, R75 ;  /* 0x0000004b004b7308 */ /* 0x000f220000002400 */
[----:B-1----:R-:W-:Y:S01]  /*13de0*/  FSEL R9, R9, -INF , P2 ;  /* 0xff80000009097808 */ /* 0x002fe20001000000 */
[----:B------:R-:W-:Y:S01]  /*13df0*/  FMUL.FTZ R69, R69, UR8 ;  /* 0x0000000845457c20 */ /* 0x000fe20008410000 */
[----:B------:R-:W-:Y:S01]  /*13e00*/  FMUL.FTZ R79, R79, UR8 ;  /* 0x000000084f4f7c20 */ /* 0x000fe20008410000 */
[----:B------:R-:W-:Y:S01]  /*13e10*/  FMUL.FTZ R56, R56, UR8 ;  /* 0x0000000838387c20 */ /* 0x000fe20008410000 */
[----:B------:R-:W-:-:S03]  /*13e20*/  R2UR UR6, R4 ;  /* 0x00000000040672ca */ /* 0x000fc600000e0000 */
[----:B------:R-:W1:Y:S01]  /*13e30*/  MUFU.TANH R10, R78 ;  /* 0x0000004e000a7308 */ /* 0x000e620000002400 */
[----:B------:R-:W-:Y:S02]  /*13e40*/  R2UR UR7, R5 ;  /* 0x00000000050772ca */ /* 0x000fe400000e0000 */
[----:B------:R-:W-:-:S05]  /*13e50*/  ISETP.GT.AND P6, PT, R7, 0x9, PT ;  /* 0x000000090700780c */ /* 0x000fca0003fc4270 */
[----:B0-----:R2:W-:Y:S01]  /*13e60*/  MUFU.TANH R15, R60 ;  /* 0x0000003c000f7308 */ /* 0x0015e20000002400 */
[----:B------:R-:W-:Y:S01]  /*13e70*/  FMUL.FTZ R58, R58, UR8 ;  /* 0x000000083a3a7c20 */ /* 0x000fe20008410000 */
[----:B------:R-:W-:-:S06]  /*13e80*/  ISETP.GT.AND P5, PT, R7, 0x10, PT ;  /* 0x000000100700780c */ /* 0x000fcc0003fa4270 */
[----:B------:R-:W-:Y:S01]  /*13e90*/  MUFU.TANH R68, R68 ;  /* 0x0000004400447308 */ /* 0x000fe20000002400 */
[----:B--2---:R-:W-:Y:S02]  /*13ea0*/  FSEL R60, R65, -INF , P4 ;  /* 0xff800000413c7808 */ /* 0x004fe40002000000 */
[----:B------:R-:W-:-:S05]  /*13eb0*/  FMNMX.FTZ R65, R6, R9, !PT ;  /* 0x0000000906417209 */ /* 0x000fca0007810000 */
[----:B------:R3:W-:Y:S01]  /*13ec0*/  MUFU.TANH R72, R54 ;  /* 0x0000003600487308 */ /* 0x0007e20000002400 */
[----:B------:R-:W-:Y:S01]  /*13ed0*/  FMUL.FTZ R57, R57, UR8 ;  /* 0x0000000839397c20 */ /* 0x000fe20008410000 */
[----:B------:R-:W-:Y:S01]  /*13ee0*/  FMUL.FTZ R67, R67, UR8 ;  /* 0x0000000843437c20 */ /* 0x000fe20008410000 */
[----:B------:R-:W-:Y:S02]  /*13ef0*/  WARPGROUP.DEPBAR.LE gsb0, 0x0 ;  /* 0x00008000000079c5 */ /* 0x000fe40000010000 */
[----:B---3--:R-:W-:-:S03]  /*13f00*/  FSEL R54, R76, -INF , P3 ;  /* 0xff8000004c367808 */ /* 0x008fc60001800000 */
[----:B------:R-:W0:Y:S01]  /*13f10*/  MUFU.TANH R12, R79 ;  /* 0x0000004f000c7308 */ /* 0x000e220000002400 */
[----:B------:R-:W-:-:S07]  /*13f20*/  FMNMX.FTZ R65, R54, R65, !PT ;  /* 0x0000004136417209 */ /* 0x000fce0007810000 */
[----:B------:R-:W-:Y:S01]  /*13f30*/  MUFU.TANH R14, R66 ;  /* 0x00000042000e7308 */ /* 0x000fe20000002400 */
[----:B------:R-:W-:Y:S01]  /*13f40*/  WARPGROUP.ARRIVE ;  /* 0x00000000000079c5 */ /* 0x000fe20000000000 */
[----:B------:R-:W-:-:S06]  /*13f50*/  FMUL.FTZ R70, R70, UR8 ;  /* 0x0000000846467c20 */ /* 0x000fcc0008410000 */
[----:B------:R-:W2:Y:S08]  /*13f60*/  MUFU.TANH R69, R69 ;  /* 0x0000004500457308 */ /* 0x000eb00000002400 */
[----:B------:R3:W-:Y:S01]  /*13f70*/  MUFU.TANH R66, R56 ;  /* 0x0000003800427308 */ /* 0x0007e20000002400 */
[----:B------:R-:W-:Y:S01]  /*13f80*/  FMUL.FTZ R62, R62, UR8 ;  /* 0x000000083e3e7c20 */ /* 0x000fe20008410000 */
[----:B----4-:R-:W-:-:S02]  /*13f90*/  FSEL R3, R75, -INF , P2 ;  /* 0xff8000004b037808 */ /* 0x010fc40001000000 */
[----:B---3--:R-:W-:-:S04]  /*13fa0*/  FSEL R56, R77, -INF , P6 ;  /* 0xff8000004d387808 */ /* 0x008fc80003000000 */
[----:B------:R3:W-:Y:S01]  /*13fb0*/  MUFU.TANH R11, R58 ;  /* 0x0000003a000b7308 */ /* 0x0007e20000002400 */
[----:B------:R-:W-:Y:S01]  /*13fc0*/  FMNMX.FTZ R65, R56, R65, !PT ;  /* 0x0000004138417209 */ /* 0x000fe20007810000 */
[----:B------:R-:W-:Y:S01]  /*13fd0*/  UMOV UR4, UR36 ;  /* 0x0000002400047c82 */ /* 0x000fe20008000000 */
[----:B------:R-:W-:Y:S01]  /*13fe0*/  UMOV UR5, UR37 ;  /* 0x0000002500057c82 */ /* 0x000fe20008000000 */
[----:B------:R-:W-:-:S04]  /*13ff0*/  FMUL.FTZ R71, R71, UR8 ;  /* 0x0000000847477c20 */ /* 0x000fc80008410000 */
[----:B------:R-:W4:Y:S01]  /*14000*/  MUFU.TANH R20, R67 ;  /* 0x0000004300147308 */ /* 0x000f220000002400 */
[----:B---3--:R-:W-:Y:S01]  /*14010*/  FSEL R58, R64, -INF , P5 ;  /* 0xff800000403a7808 */ /* 0x008fe20002800000 */
[----:B------:R-:W-:Y:S01]  /*14020*/  FMUL.FTZ R61, R61, UR8 ;  /* 0x000000083d3d7c20 */ /* 0x000fe20008410000 */
[----:B------:R-:W-:Y:S01]  /*14030*/  ISETP.GT.AND P2, PT, R7, 0x18, PT ;  /* 0x000000180700780c */ /* 0x000fe20003f44270 */
[----:B------:R-:W-:Y:S01]  /*14040*/  HGMMA.64x16x16.F32 R24, gdesc[UR4], R24, gsb0 ;  /* 0x00200000041879f0 */ /* 0x000fe20008000818 */
[----:B------:R-:W-:-:S03]  /*14050*/  FMNMX.FTZ R65, R58, R65, !PT ;  /* 0x000000413a417209 */ /* 0x000fc60007810000 */
[----:B------:R-:W3:Y:S01]  /*14060*/  MUFU.TANH R57, R57 ;  /* 0x0000003900397308 */ /* 0x000ee20000002400 */
[----:B-1----:R-:W-:Y:S01]  /*14070*/  FSEL R10, R10, -INF , P3 ;  /* 0xff8000000a0a7808 */ /* 0x002fe20001800000 */
[----:B------:R-:W-:Y:S01]  /*14080*/  FMUL.FTZ R48, R48, UR8 ;  /* 0x0000000830307c20 */ /* 0x000fe20008410000 */
[----:B------:R-:W-:Y:S01]  /*14090*/  ISETP.GT.AND P3, PT, R7, 0x19, PT ;  /* 0x000000190700780c */ /* 0x000fe20003f64270 */
[----:B------:R-:W-:Y:S01]  /*140a0*/  FMUL.FTZ R59, R59, UR8 ;  /* 0x000000083b3b7c20 */ /* 0x000fe20008410000 */
[----:B------:R-:W-:Y:S01]  /*140b0*/  FMNMX.FTZ R65, R60, R65, !PT ;  /* 0x000000413c417209 */ /* 0x000fe20007810000 */
[----:B------:R-:W-:Y:S02]  /*140c0*/  FMUL.FTZ R49, R49, UR8 ;  /* 0x0000000831317c20 */ /* 0x000fe40008410000 */
[----:B------:R-:W1:Y:S01]  /*140d0*/  MUFU.TANH R70, R70 ;  /* 0x0000004600467308 */ /* 0x000e620000002400 */
[----:B0-----:R-:W-:Y:S01]  /*140e0*/  FSEL R12, R12, -INF , P6 ;  /* 0xff8000000c0c7808 */ /* 0x001fe20003000000 */
[----:B------:R-:W-:Y:S01]  /*140f0*/  FMUL.FTZ R52, R52, UR8 ;  /* 0x0000000834347c20 */ /* 0x000fe20008410000 */
[----:B------:R-:W-:Y:S01]  /*14100*/  ISETP.GT.AND P6, PT, R7, 0x20, PT ;  /* 0x000000200700780c */ /* 0x000fe20003fc4270 */
[----:B------:R-:W-:-:S04]  /*14110*/  FMUL.FTZ R40, R40, UR8 ;  /* 0x0000000828287c20 */ /* 0x000fc80008410000 */
[----:B------:R0:W-:Y:S01]  /*14120*/  MUFU.TANH R67, R62 ;  /* 0x0000003e00437308 */ /* 0x0001e20000002400 */
[----:B--2---:R-:W-:Y:S01]  /*14130*/  FSEL R64, R69, -INF , P3 ;  /* 0xff80000045407808 */ /* 0x004fe20001800000 */
[----:B------:R-:W-:Y:S01]  /*14140*/  FMUL.FTZ R63, R63, UR8 ;  /* 0x000000083f3f7c20 */ /* 0x000fe20008410000 */
[----:B------:R-:W-:Y:S01]  /*14150*/  FSEL R14, R14, -INF , P5 ;  /* 0xff8000000e0e7808 */ /* 0x000fe20002800000 */
[----:B------:R-:W-:-:S04]  /*14160*/  FMUL.FTZ R53, R53, UR8 ;  /* 0x0000000835357c20 */ /* 0x000fc80008410000 */
[----:B------:R-:W-:Y:S01]  /*14170*/  MUFU.TANH R71, R71 ;  /* 0x0000004700477308 */ /* 0x000fe20000002400 */
[----:B0-----:R-:W-:Y:S01]  /*14180*/  FSEL R62, R68, -INF , P2 ;  /* 0xff800000443e7808 */ /* 0x001fe20001000000 */
[----:B------:R-:W-:Y:S01]  /*14190*/  FMUL.FTZ R42, R42, UR8 ;  /* 0x000000082a2a7c20 */ /* 0x000fe20008410000 */
[----:B----4-:R-:W-:Y:S01]  /*141a0*/  FSEL R20, R20, -INF , P4 ;  /* 0xff80000014147808 */ /* 0x010fe20002000000 */
[----:B------:R-:W-:Y:S01]  /*141b0*/  FMUL.FTZ R50, R50, UR8 ;  /* 0x0000000832327c20 */ /* 0x000fe20008410000 */
[----:B------:R-:W-:Y:S01]  /*141c0*/  FMNMX.FTZ R65, R62, R65, !PT ;  /* 0x000000413e417209 */ /* 0x000fe20007810000 */
[----:B------:R-:W-:Y:S02]  /*141d0*/  FMUL.FTZ R51, R51, UR8 ;  /* 0x0000000833337c20 */ /* 0x000fe40008410000 */
[----:B------:R-:W0:Y:S01]  /*141e0*/  MUFU.TANH R61, R61 ;  /* 0x0000003d003d7308 */ /* 0x000e220000002400 */
[----:B------:R-:W-:Y:S01]  /*141f0*/  ISETP.GT.AND P5, PT, R7, 0x21, PT ;  /* 0x000000210700780c */ /* 0x000fe20003fa4270 */
[----:B------:R-:W-:Y:S01]  /*14200*/  FMUL.FTZ R41, R41, UR8 ;  /* 0x0000000829297c20 */ /* 0x000fe20008410000 */
[----:B------:R-:W-:Y:S01]  /*14210*/  FSEL R66, R66, -INF , P6 ;  /* 0xff80000042427808 */ /* 0x000fe20003000000 */
[----:B------:R-:W-:Y:S01]  /*14220*/  FMUL.FTZ R44, R44, UR8 ;  /* 0x000000082c2c7c20 */ /* 0x000fe20008410000 */
[----:B------:R-:W-:Y:S01]  /*14230*/  FMNMX.FTZ R65, R64, R65, !PT ;  /* 0x0000004140417209 */ /* 0x000fe20007810000 */
[----:B------:R-:W-:Y:S01]  /*14240*/  FMUL.FTZ R5, R32, UR8 ;  /* 0x0000000820057c20 */ /* 0x000fe20008410000 */
[----:B------:R-:W-:Y:S01]  /*14250*/  FMUL.FTZ R55, R55, UR8 ;  /* 0x0000000837377c20 */ /* 0x000fe20008410000 */
[----:B------:R-:W2:Y:S01]  /*14260*/  MUFU.TANH R48, R48 ;  /* 0x0000003000307308 */ /* 0x000ea20000002400 */
[----:B------:R-:W-:Y:S01]  /*14270*/  ISETP.GT.AND P4, PT, R7, 0x28, PT ;  /* 0x000000280700780c */ /* 0x000fe20003f84270 */
[----:B------:R-:W-:Y:S01]  /*14280*/  FMUL.FTZ R45, R45, UR8 ;  /* 0x000000082d2d7c20 */ /* 0x000fe20008410000 */
[----:B---3--:R-:W-:Y:S01]  /*14290*/  FSEL R68, R57, -INF , P5 ;  /* 0xff80000039447808 */ /* 0x008fe20002800000 */
[----:B------:R-:W-:Y:S01]  /*142a0*/  FMUL.FTZ R46, R46, UR8 ;  /* 0x000000082e2e7c20 */ /* 0x000fe20008410000 */
[----:B------:R-:W-:Y:S01]  /*142b0*/  FMNMX.FTZ R65, R66, R65, !PT ;  /* 0x0000004142417209 */ /* 0x000fe20007810000 */
[----:B------:R-:W-:Y:S01]  /*142c0*/  FMUL.FTZ R43, R43, UR8 ;  /* 0x000000082b2b7c20 */ /* 0x000fe20008410000 */
[----:B------:R-:W-:Y:S01]  /*142d0*/  FMUL.FTZ R33, R33, UR8 ;  /* 0x0000000821217c20 */ /* 0x000fe20008410000 */
[----:B------:R-:W-:Y:S01]  /*142e0*/  MUFU.TANH R59, R59 ;  /* 0x0000003b003b7308 */ /* 0x000fe20000002400 */
[----:B------:R-:W-:Y:S01]  /*142f0*/  FMNMX.FTZ R65, R68, R65, !PT ;  /* 0x0000004144417209 */ /* 0x000fe20007810000 */
[----:B------:R-:W-:Y:S01]  /*14300*/  FMUL.FTZ R47, R47, UR8 ;  /* 0x000000082f2f7c20 */ /* 0x000fe20008410000 */
[----:B------:R-:W-:Y:S01]  /*14310*/  FMUL.FTZ R37, R37, UR8 ;  /* 0x0000000825257c20 */ /* 0x000fe20008410000 */
[----:B------:R-:W-:Y:S01]  /*14320*/  FMUL.FTZ R35, R35, UR8 ;  /* 0x0000000823237c20 */ /* 0x000fe20008410000 */
[----:B------:R-:W-:-:S03]  /*14330*/  ULDC UR4, c[0x0][0x988] ;  /* 0x0002620000047ab9 */ /* 0x000fc60000000800 */
[----:B------:R-:W3:Y:S08]  /*14340*/  MUFU.TANH R49, R49 ;  /* 0x0000003100317308 */ /* 0x000ef00000002400 */
[----:B------:R1:W-:Y:S08]  /*14350*/  MUFU.TANH R90, R40 ;  /* 0x00000028005a7308 */ /* 0x0003f00000002400 */
[----:B------:R-:W4:Y:S01]  /*14360*/  MUFU.TANH R52, R52 ;  /* 0x0000003400347308 */ /* 0x000f220000002400 */
[----:B-1----:R-:W-:-:S02]  /*14370*/  FSEL R40, R70, -INF , P2 ;  /* 0xff80000046287808 */ /* 0x002fc40001000000 */
[----:B------:R-:W-:Y:S02]  /*14380*/  ISETP.GT.AND P2, PT, R7, 0x29, PT ;  /* 0x000000290700780c */ /* 0x000fe40003f44270 */
[----:B------:R-:W-:-:S03]  /*14390*/  FSEL R70, R15, -INF , P4 ;  /* 0xff8000000f467808 */ /* 0x000fc60002000000 */
[----:B------:R-:W-:Y:S01]  /*143a0*/  MUFU.TANH R63, R63 ;  /* 0x0000003f003f7308 */ /* 0x000fe20000002400 */
[----:B0-----:R-:W-:Y:S02]  /*143b0*/  FSEL R74, R61, -INF , P2 ;  /* 0xff8000003d4a7808 */ /* 0x001fe40001000000 */
[----:B------:R-:W-:-:S05]  /*143c0*/  FMNMX.FTZ R65, R70, R65, !PT ;  /* 0x0000004146417209 */ /* 0x000fca0007810000 */
[----:B------:R0:W-:Y:S01]  /*143d0*/  MUFU.TANH R73, R42 ;  /* 0x0000002a00497308 */ /* 0x0001e20000002400 */
[----:B------:R-:W-:Y:S02]  /*143e0*/  FSEL R32, R11, -INF , P6 ;  /* 0xff8000000b207808 */ /* 0x000fe40003000000 */
[----:B------:R-:W-:-:S05]  /*143f0*/  ISETP.GT.AND P6, PT, R7, 0x31, PT ;  /* 0x000000310700780c */ /* 0x000fca0003fc4270 */
[----:B------:R-:W1:Y:S01]  /*14400*/  MUFU.TANH R53, R53 ;  /* 0x0000003500357308 */ /* 0x000e620000002400 */
[----:B0-----:R-:W-:Y:S02]  /*14410*/  FSEL R42, R71, -INF , P3 ;  /* 0xff800000472a7808 */ /* 0x001fe40001800000 */
[----:B------:R-:W-:Y:S02]  /*14420*/  ISETP.GT.AND P3, PT, R7, 0x30, PT ;  /* 0x000000300700780c */ /* 0x000fe40003f64270 */
[----:B------:R-:W-:-:S03]  /*14430*/  FMNMX.FTZ R65, R74, R65, !PT ;  /* 0x000000414a417209 */ /* 0x000fc60007810000 */
[----:B------:R-:W0:Y:S01]  /*14440*/  MUFU.TANH R50, R50 ;  /* 0x0000003200327308 */ /* 0x000e220000002400 */
[----:B--2---:R-:W-:Y:S02]  /*14450*/  FSEL R78, R48, -INF , P3 ;  /* 0xff800000304e7808 */ /* 0x004fe40001800000 */
[----:B---3--:R-:W-:Y:S02]  /*14460*/  FSEL R80, R49, -INF , P6 ;  /* 0xff80000031507808 */ /* 0x008fe40003000000 */
[----:B------:R-:W-:-:S03]  /*14470*/  FMNMX.FTZ R65, R78, R65, !PT ;  /* 0x000000414e417209 */ /* 0x000fc60007810000 */
[----:B------:R-:W2:Y:S01]  /*14480*/  MUFU.TANH R51, R51 ;  /* 0x0000003300337308 */ /* 0x000ea20000002400 */
[----:B------:R-:W-:Y:S01]  /*14490*/  FMUL.FTZ R11, R34, UR8 ;  /* 0x00000008220b7c20 */ /* 0x000fe20008410000 */
[----:B------:R-:W-:-:S06]  /*144a0*/  FSEL R34, R67, -INF , P4 ;  /* 0xff80000043227808 */ /* 0x000fcc0002000000 */
[----:B------:R3:W-:Y:S01]  /*144b0*/  MUFU.TANH R94, R44 ;  /* 0x0000002c005e7308 */ /* 0x0007e20000002400 */
[----:B------:R-:W-:Y:S02]  /*144c0*/  ISETP.GT.AND P4, PT, R7, 0x39, PT ;  /* 0x000000390700780c */ /* 0x000fe40003f84270 */
[----:B------:R-:W-:-:S05]  /*144d0*/  FMNMX.FTZ R65, R80, R65, !PT ;  /* 0x0000004150417209 */ /* 0x000fca0007810000 */
[----:B------:R-:W5:Y:S01]  /*144e0*/  MUFU.TANH R41, R41 ;  /* 0x0000002900297308 */ /* 0x000f620000002400 */
[----:B---3--:R-:W-:Y:S02]  /*144f0*/  FSEL R44, R59, -INF , P5 ;  /* 0xff8000003b2c7808 */ /* 0x008fe40002800000 */
[----:B------:R-:W-:-:S04]  /*14500*/  ISETP.GT.AND P5, PT, R7, 0x38, PT ;  /* 0x000000380700780c */ /* 0x000fc80003fa4270 */
[----:B----4-:R-:W-:Y:S01]  /*14510*/  FSEL R84, R52, -INF , P5 ;  /* 0xff80000034547808 */ /* 0x010fe20002800000 */
[----:B------:R-:W3:Y:S01]  /*14520*/  MUFU.TANH R55, R55 ;  /* 0x0000003700377308 */ /* 0x000ee20000002400 */
[----:B-1----:R-:W-:Y:S02]  /*14530*/  FSEL R88, R53, -INF , P4 ;  /* 0xff80000035587808 */ /* 0x002fe40002000000 */
[----:B------:R-:W-:Y:S01]  /*14540*/  FMNMX.FTZ R65, R84, R65, !PT ;  /* 0x0000004154417209 */ /* 0x000fe20007810000 */
[----:B------:R-:W-:-:S04]  /*14550*/  FMUL.FTZ R15, R36, UR8 ;  /* 0x00000008240f7c20 */ /* 0x000fc80008410000 */
[----:B------:R1:W-:Y:S01]  /*14560*/  MUFU.TANH R4, R46 ;  /* 0x0000002e00047308 */ /* 0x0003e20000002400 */
[----:B0-----:R-:W-:Y:S02]  /*14570*/  FSEL R36, R50, -INF , P3 ;  /* 0xff80000032247808 */ /* 0x001fe40001800000 */
[----:B------:R-:W-:-:S05]  /*14580*/  ISETP.GT.AND P3, PT, R7, 0x41, PT ;  /* 0x000000410700780c */ /* 0x000fca0003f64270 */
[----:B------:R-:W0:Y:S01]  /*14590*/  MUFU.TANH R45, R45 ;  /* 0x0000002d002d7308 */ /* 0x000e220000002400 */
[----:B-1----:R-:W-:Y:S02]  /*145a0*/  FSEL R46, R63, -INF , P2 ;  /* 0xff8000003f2e7808 */ /* 0x002fe40001000000 */
[----:B------:R-:W-:Y:S02]  /*145b0*/  ISETP.GT.AND P2, PT, R7, 0x40, PT ;  /* 0x000000400700780c */ /* 0x000fe40003f44270 */
[----:B------:R-:W-:-:S03]  /*145c0*/  FMNMX.FTZ R65, R88, R65, !PT ;  /* 0x0000004158417209 */ /* 0x000fc60007810000 */
[----:B------:R-:W1:Y:S01]  /*145d0*/  MUFU.TANH R43, R43 ;  /* 0x0000002b002b7308 */ /* 0x000e620000002400 */
[----:B------:R-:W-:Y:S02]  /*145e0*/  FSEL R90, R90, -INF , P2 ;  /* 0xff8000005a5a7808 */ /* 0x000fe40001000000 */
[----:B--2---:R-:W-:-:S05]  /*145f0*/  FSEL R48, R51, -INF , P6 ;  /* 0xff80000033307808 */ /* 0x004fca0003000000 */
[----:B------:R-:W2:Y:S01]  /*14600*/  MUFU.TANH R5, R5 ;  /* 0x0000000500057308 */ /* 0x000ea20000002400 */
[----:B------:R-:W-:Y:S02]  /*14610*/  ISETP.GT.AND P6, PT, R7, 0x48, PT ;  /* 0x000000480700780c */ /* 0x000fe40003fc4270 */
[----:B-----5:R-:W-:Y:S02]  /*14620*/  FSEL R92, R41, -INF , P3 ;  /* 0xff800000295c7808 */ /* 0x020fe40001800000 */
[----:B------:R-:W-:-:S03]  /*14630*/  FMNMX.FTZ R65, R90, R65, !PT ;  /* 0x000000415a417209 */ /* 0x000fc60007810000 */
[----:B------:R-:W4:Y:S01]  /*14640*/  MUFU.TANH R33, R33 ;  /* 0x0000002100217308 */ /* 0x000f220000002400 */
[----:B------:R-:W-:Y:S01]  /*14650*/  FSEL R50, R72, -INF , P5 ;  /* 0xff80000048327808 */ /* 0x000fe20002800000 */
[----:B------:R-:W-:Y:S02]  /*14660*/  WARPGROUP.DEPBAR.LE gsb0, 0x0 ;  /* 0x00008000000079c5 */ /* 0x000fe40000010000 */
[----:B------:R-:W-:Y:S01]  /*14670*/  ISETP.GT.AND P5, PT, R7, 0x49, PT ;  /* 0x000000490700780c */ /* 0x000fe20003fa4270 */
[----:B------:R-:W-:Y:S01]  /*14680*/  FMUL.FTZ R51, R24, UR8 ;  /* 0x0000000818337c20 */ /* 0x000fe20008410000 */
[----:B------:R-:W-:Y:S02]  /*14690*/  FSEL R94, R94, -INF , P6 ;  /* 0xff8000005e5e7808 */ /* 0x000fe40003000000 */
[----:B------:R-:W5:Y:S01]  /*146a0*/  MUFU.TANH R15, R15 ;  /* 0x0000000f000f7308 */ /* 0x000f620000002400 */
[----:B------:R-:W-:Y:S01]  /*146b0*/  FMNMX.FTZ R65, R92, R65, !PT ;  /* 0x000000415c417209 */ /* 0x000fe20007810000 */
[----:B------:R-:W-:Y:S01]  /*146c0*/  FMUL.FTZ R49, R38, UR8 ;  /* 0x0000000826317c20 */ /* 0x000fe20008410000 */
[----:B---3--:R-:W-:Y:S01]  /*146d0*/  FSEL R38, R55, -INF , P4 ;  /* 0xff80000037267808 */ /* 0x008fe20002000000 */
[----:B------:R-:W-:Y:S01]  /*146e0*/  FMUL.FTZ R25, R25, UR8 ;  /* 0x0000000819197c20 */ /* 0x000fe20008410000 */
[----:B------:R-:W-:-:S03]  /*146f0*/  ISETP.GT.AND P4, PT, R7, 0x50, PT ;  /* 0x000000500700780c */ /* 0x000fc60003f84270 */
[----:B------:R-:W3:Y:S01]  /*14700*/  MUFU.TANH R47, R47 ;  /* 0x0000002f002f7308 */ /* 0x000ee20000002400 */
[----:B0-----:R-:W-:Y:S02]  /*14710*/  FSEL R96, R45, -INF , P5 ;  /* 0xff8000002d607808 */ /* 0x001fe40002800000 */
[----:B------:R-:W-:-:S05]  /*14720*/  FMNMX.FTZ R65, R94, R65, !PT ;  /* 0x000000415e417209 */ /* 0x000fca0007810000 */
[----:B------:R-:W0:Y:S01]  /*14730*/  MUFU.TANH R37, R37 ;  /* 0x0000002500257308 */ /* 0x000e220000002400 */
[----:B-1----:R-:W-:Y:S01]  /*14740*/  FSEL R52, R43, -INF , P3 ;  /* 0xff8000002b347808 */ /* 0x002fe20001800000 */
[----:B------:R-:W-:Y:S01]  /*14750*/  FMUL.FTZ R41, R28, UR8 ;  /* 0x000000081c297c20 */ /* 0x000fe20008410000 */
[----:B------:R-:W-:Y:S02]  /*14760*/  ISETP.GT.AND P3, PT, R7, 0x51, PT ;  /* 0x000000510700780c */ /* 0x000fe40003f64270 */
[----:B--2---:R-:W-:-:S03]  /*14770*/  FSEL R98, R5, -INF , P4 ;  /* 0xff80000005627808 */ /* 0x004fc60002000000 */
[----:B------:R-:W1:Y:S01]  /*14780*/  MUFU.TANH R11, R11 ;  /* 0x0000000b000b7308 */ /* 0x000e620000002400 */
[----:B------:R-:W-:Y:S02]  /*14790*/  FMNMX.FTZ R65, R96, R65, !PT ;  /* 0x0000004160417209 */ /* 0x000fe40007810000 */
[----:B------:R-:W-:-:S05]  /*147a0*/  FSEL R24, R73, -INF , P2 ;  /* 0xff80000049187808 */ /* 0x000fca0001000000 */
[----:B------:R-:W2:Y:S01]  /*147b0*/  MUFU.TANH R51, R51 ;  /* 0x0000003300337308 */ /* 0x000ea20000002400 */
[----:B------:R-:W-:Y:S01]  /*147c0*/  ISETP.GT.AND P2, PT, R7, 0x58, PT ;  /* 0x000000580700780c */ /* 0x000fe20003f44270 */
[----:B------:R-:W-:Y:S01]  /*147d0*/  FMUL.FTZ R29, R29, UR8 ;  /* 0x000000081d1d7c20 */ /* 0x000fe20008410000 */
[----:B----4-:R-:W-:Y:S02]  /*147e0*/  FSEL R100, R33, -INF , P3 ;  /* 0xff80000021647808 */ /* 0x010fe40001800000 */
[----:B------:R-:W-:-:S03]  /*147f0*/  FMNMX.FTZ R65, R98, R65, !PT ;  /* 0x0000004162417209 */ /* 0x000fc60007810000 */
[----:B------:R-:W4:Y:S01]  /*14800*/  MUFU.TANH R35, R35 ;  /* 0x0000002300237308 */ /* 0x000f220000002400 */
[----:B------:R-:W-:Y:S02]  /*14810*/  FSEL R28, R4, -INF , P6 ;  /* 0xff800000041c7808 */ /* 0x000fe40003000000 */
[----:B------:R-:W-:-:S05]  /*14820*/  ISETP.GT.AND P6, PT, R7, 0x59, PT ;  /* 0x000000590700780c */ /* 0x000fca0003fc4270 */
[----:B------:R-:W4:Y:S01]  /*14830*/  MUFU.TANH R25, R25 ;  /* 0x0000001900197308 */ /* 0x000f220000002400 */
[----:B-----5:R-:W-:Y:S02]  /*14840*/  FSEL R102, R15, -INF , P2 ;  /* 0xff8000000f667808 */ /* 0x020fe40001000000 */
[----:B------:R-:W-:-:S05]  /*14850*/  FMNMX.FTZ R65, R100, R65, !PT ;  /* 0x0000004164417209 */ /* 0x000fca0007810000 */
[----:B------:R-:W5:Y:S01]  /*14860*/  MUFU.TANH R49, R49 ;  /* 0x0000003100317308 */ /* 0x000f620000002400 */
[----:B---3--:R-:W-:Y:S02]  /*14870*/  FSEL R72, R47, -INF , P5 ;  /* 0xff8000002f487808 */ /* 0x008fe40002800000 */
[----:B------:R-:W-:-:S05]  /*14880*/  ISETP.GT.AND P5, PT, R7, 0x60, PT ;  /* 0x000000600700780c */ /* 0x000fca0003fa4270 */
[----:B------:R-:W3:Y:S01]  /*14890*/  MUFU.TANH R41, R41 ;  /* 0x0000002900297308 */ /* 0x000ee20000002400 */
[----:B0-----:R-:W-:Y:S02]  /*148a0*/  FSEL R104, R37, -INF , P6 ;  /* 0xff80000025687808 */ /* 0x001fe40003000000 */
[----:B------:R-:W-:-:S05]  /*148b0*/  FMNMX.FTZ R65, R102, R65, !PT ;  /* 0x0000004166417209 */ /* 0x000fca0007810000 */
[----:B------:R-:W0:Y:S01]  /*148c0*/  MUFU.TANH R29, R29 ;  /* 0x0000001d001d7308 */ /* 0x000e220000002400 */
[----:B-1----:R-:W-:Y:S02]  /*148d0*/  FSEL R76, R11, -INF , P4 ;  /* 0xff8000000b4c7808 */ /* 0x002fe40002000000 */
[----:B------:R-:W-:Y:S02]  /*148e0*/  ISETP.GT.AND P4, PT, R7, 0x61, PT ;  /* 0x000000610700780c */ /* 0x000fe40003f84270 */
[----:B--2---:R-:W-:Y:S02]  /*148f0*/  FSEL R106, R51, -INF , P5 ;  /* 0xff800000336a7808 */ /* 0x004fe40002800000 */
[----:B------:R-:W-:Y:S02]  /*14900*/  FMNMX.FTZ R65, R104, R65, !PT ;  /* 0x0000004168417209 */ /* 0x000fe40007810000 */
[----:B----4-:R-:W-:Y:S02]  /*14910*/  FSEL R82, R35, -INF , P3 ;  /* 0xff80000023527808 */ /* 0x010fe40001800000 */
[----:B------:R-:W-:-:S02]  /*14920*/  ISETP.GT.AND P3, PT, R7, 0x68, PT ;  /* 0x000000680700780c */ /* 0x000fc40003f64270 */
[----:B------:R-:W-:Y:S02]  /*14930*/  FSEL R108, R25, -INF , P4 ;  /* 0xff800000196c7808 */ /* 0x000fe40002000000 */
[----:B------:R-:W-:Y:S02]  /*14940*/  FMNMX.FTZ R65, R106, R65, !PT ;  /* 0x000000416a417209 */ /* 0x000fe40007810000 */
[----:B-----5:R-:W-:Y:S02]  /*14950*/  FSEL R86, R49, -INF , P2 ;  /* 0xff80000031567808 */ /* 0x020fe40001000000 */
[----:B------:R-:W-:Y:S02]  /*14960*/  ISETP.GT.AND P2, PT, R7, 0x69, PT ;  /* 0x000000690700780c */ /* 0x000fe40003f44270 */
[----:B---3--:R-:W-:Y:S02]  /*14970*/  FSEL R110, R41, -INF , P3 ;  /* 0xff800000296e7808 */ /* 0x008fe40001800000 */
[----:B------:R-:W-:-:S02]  /*14980*/  FMNMX.FTZ R65, R108, R65, !PT ;  /* 0x000000416c417209 */ /* 0x000fc40007810000 */
[----:B0-----:R-:W-:Y:S02]  /*14990*/  FSEL R112, R29, -INF , P2 ;  /* 0xff8000001d707808 */ /* 0x001fe40001000000 */
        /* <DEDUP_REMOVED lines=9> */
[----:B------:R-:W-:-:S05]  /*14a30*/  FSEL R11, R11, RZ, P0 ;  /* 0x000000ff0b0b7208 */ /* 0x000fca0000000000 */
[----:B------:R-:W-:Y:S01]  /*14a40*/  FFMA.FTZ R7, R9, R5, -R11 ;  /* 0x0000000509077223 */ /* 0x000fe2000001080b */
[----:B------:R-:W-:-:S04]  /*14a50*/  FMNMX.FTZ R9, R8, R3, !PT ;  /* 0x0000000308097209 */ /* 0x000fc80007810000 */
[----:B------:R-:W-:-:S04]  /*14a60*/  FMNMX.FTZ R9, R10, R9, !PT ;  /* 0x000000090a097209 */ /* 0x000fc80007810000 */
[----:B------:R-:W-:-:S04]  /*14a70*/  FMNMX.FTZ R9, R12, R9, !PT ;  /* 0x000000090c097209 */ /* 0x000fc80007810000 */
[----:B------:R-:W-:Y:S02]  /*14a80*/  FMNMX.FTZ R9, R14, R9, !PT ;  /* 0x000000090e097209 */ /* 0x000fe40007810000 */
[----:B------:R-:W-:Y:S02]  /*14a90*/  ISETP.NE.AND P0, PT, R13, RZ, PT ;  /* 0x000000ff0d00720c */ /* 0x000fe40003f05270 */
        /* <DEDUP_REMOVED lines=10> */
[----:B------:R-:W-:-:S03]  /*14b40*/  FMUL.FTZ R27, R27, UR8 ;  /* 0x000000081b1b7c20 */ /* 0x000fc60008410000 */
[----:B------:R-:W-:Y:S01]  /*14b50*/  FMNMX.FTZ R25, R38, R25, !PT ;  /* 0x0000001926197209 */ /* 0x000fe20007810000 */
[----:B------:R-:W-:-:S03]  /*14b60*/  FMUL.FTZ R39, R39, UR8 ;  /* 0x0000000827277c20 */ /* 0x000fc60008410000 */
[----:B------:R-:W-:Y:S01]  /*14b70*/  FMNMX.FTZ R25, R24, R25, !PT ;  /* 0x0000001918197209 */ /* 0x000fe20007810000 */
[----:B------:R0:W-:Y:S01]  /*14b80*/  MUFU.TANH R33, R27 ;  /* 0x0000001b00217308 */ /* 0x0001e20000002400 */
[----:B------:R-:W-:Y:S02]  /*14b90*/  FMUL.FTZ R26, R26, UR8 ;  /* 0x000000081a1a7c20 */ /* 0x000fe40008410000 */
[----:B0-----:R-:W-:-:S05]  /*14ba0*/  FMNMX.FTZ R27, R52, R25, !PT ;  /* 0x00000019341b7209 */ /* 0x001fca0007810000 */
[----:B------:R-:W0:Y:S01]  /*14bb0*/  MUFU.TANH R39, R39 ;  /* 0x0000002700277308 */ /* 0x000e220000002400 */
[----:B------:R-:W-:Y:S01]  /*14bc0*/  FMNMX.FTZ R27, R28, R27, !PT ;  /* 0x0000001b1c1b7209 */ /* 0x000fe20007810000 */
[----:B------:R-:W-:-:S03]  /*14bd0*/  FMUL.FTZ R30, R30, UR8 ;  /* 0x000000081e1e7c20 */ /* 0x000fc60008410000 */
[----:B------:R-:W-:-:S03]  /*14be0*/  FMNMX.FTZ R27, R72, R27, !PT ;  /* 0x0000001b481b7209 */ /* 0x000fc60007810000 */
[----:B------:R0:W1:Y:S01]  /*14bf0*/  MUFU.TANH R29, R26 ;  /* 0x0000001a001d7308 */ /* 0x0000620000002400 */
[----:B------:R-:W-:Y:S01]  /*14c00*/  FMUL.FTZ R31, R31, UR8 ;  /* 0x000000081f1f7c20 */ /* 0x000fe20008410000 */
[----:B------:R-:W-:-:S04]  /*14c10*/  FMNMX.FTZ R27, R76, R27, !PT ;  /* 0x0000001b4c1b7209 */ /* 0x000fc80007810000 */
[----:B------:R-:W-:Y:S02]  /*14c20*/  FMNMX.FTZ R37, R82, R27, !PT ;  /* 0x0000001b52257209 */ /* 0x000fe40007810000 */
[----:B------:R1:W2:Y:S01]  /*14c30*/  MUFU.TANH R35, R30 ;  /* 0x0000001e00237308 */ /* 0x0002a20000002400 */
[----:B0-----:R-:W-:Y:S02]  /*14c40*/  FSEL R26, R39, -INF , P6 ;  /* 0xff800000271a7808 */ /* 0x001fe40003000000 */
[----:B------:R-:W-:-:S05]  /*14c50*/  FMNMX.FTZ R37, R86, R37, !PT ;  /* 0x0000002556257209 */ /* 0x000fca0007810000 */
[----:B------:R-:W0:Y:S01]  /*14c60*/  MUFU.TANH R31, R31 ;  /* 0x0000001f001f7308 */ /* 0x000e220000002400 */
[----:B-1----:R-:W-:Y:S02]  /*14c70*/  FSEL R30, R29, -INF , P5 ;  /* 0xff8000001d1e7808 */ /* 0x002fe40002800000 */
[----:B------:R-:W-:Y:S01]  /*14c80*/  FMNMX.FTZ R37, R26, R37, !PT ;  /* 0x000000251a257209 */ /* 0x000fe20007810000 */
[-CC-:B------:R-:W-:Y:S01]  /*14c90*/  FFMA.FTZ R202, R54, R5.reuse, -R11.reuse ;  /* 0x0000000536ca7223 */ /* 0x180fe2000001080b */
[--C-:B------:R-:W-:Y:S01]  /*14ca0*/  FFMA.FTZ R56, R56, R5, -R11.reuse ;  /* 0x0000000538387223 */ /* 0x100fe2000001080b */
[----:B------:R-:W-:Y:S02]  /*14cb0*/  FSEL R54, R33, -INF , P4 ;  /* 0xff80000021367808 */ /* 0x000fe40002000000 */
[----:B------:R-:W-:Y:S01]  /*14cc0*/  FMNMX.FTZ R37, R30, R37, !PT ;  /* 0x000000251e257209 */ /* 0x000fe20007810000 */
[----:B------:R2:W-:Y:S03]  /*14cd0*/  MUFU.EX2 R9, R56 ;  /* 0x0000003800097308 */ /* 0x0005e60000000800 */
[----:B------:R-:W-:Y:S01]  /*14ce0*/  FMNMX.FTZ R37, R54, R37, !PT ;  /* 0x0000002536257209 */ /* 0x000fe20007810000 */
[----:B------:R-:W-:Y:S01]  /*14cf0*/  FFMA.FTZ R196, R58, R5, -R11 ;  /* 0x000000053ac47223 */ /* 0x000fe2000001080b */
[----:B--2---:R-:W-:-:S02]  /*14d00*/  FSEL R56, R35, -INF , P3 ;  /* 0xff80000023387808 */ /* 0x004fc40001800000 */
[----:B0-----:R-:W-:Y:S02]  /*14d10*/  FSEL R58, R31, -INF , P2 ;  /* 0xff8000001f3a7808 */ /* 0x001fe40001000000 */
[----:B------:R-:W-:-:S04]  /*14d20*/  FMNMX.FTZ R37, R56, R37, !PT ;  /* 0x0000002538257209 */ /* 0x000fc80007810000 */
[----:B------:R-:W-:Y:S01]  /*14d30*/  FMNMX.FTZ R37, R58, R37, !PT ;  /* 0x000000253a257209 */ /* 0x000fe20007810000 */
[----:B------:R-:W-:-:S04]  /*14d40*/  FFMA.FTZ R200, R6, R5, -R11 ;  /* 0x0000000506c87223 */ /* 0x000fc8000001080b */
[----:B------:R-:W0:Y:S02]  /*14d50*/  SHFL.BFLY PT, R6, R37, 0x2, 0x1f ;  /* 0x0c401f0025067f89 */ /* 0x000e2400000e0000 */
[----:B0-----:R-:W-:-:S05]  /*14d60*/  FMNMX.FTZ R41, R37, R6, !PT ;  /* 0x0000000625297209 */ /* 0x001fca0007810000 */
[----:B------:R-:W0:Y:S01]  /*14d70*/  SHFL.BFLY PT, R6, R41, 0x1, 0x1f ;  /* 0x0c201f0029067f89 */ /* 0x000e2200000e0000 */
[----:B------:R-:W-:Y:S08]  /*14d80*/  MUFU.EX2 R200, R200 ;  /* 0x000000c800c87308 */ /* 0x000ff00000000800 */
[----:B------:R-:W1:Y:S01]  /*14d90*/  MUFU.EX2 R7, R7 ;  /* 0x0000000700077308 */ /* 0x000e620000000800 */
[----:B0-----:R-:W-:-:S07]  /*14da0*/  FMNMX.FTZ R6, R41, R6, !PT ;  /* 0x0000000629067209 */ /* 0x001fce0007810000 */
[----:B------:R-:W0:Y:S01]  /*14db0*/  MUFU.EX2 R202, R202 ;  /* 0x000000ca00ca7308 */ /* 0x000e220000000800 */
[C---:B------:R-:W-:Y:S01]  /*14dc0*/  FSETP.NEU.FTZ.AND P2, PT, R6.reuse, -INF , PT ;  /* 0xff8000000600780b */ /* 0x040fe20003f5d000 */
[----:B------:R-:W-:-:S05]  /*14dd0*/  FMUL.FTZ R43, R6, R5 ;  /* 0x00000005062b7220 */ /* 0x000fca0000410000 */
[----:B------:R-:W-:Y:S01]  /*14de0*/  FSEL R43, R43, RZ, P2 ;  /* 0x000000ff2b2b7208 */ /* 0x000fe20001000000 */
[----:B------:R-:W2:Y:S01]  /*14df0*/  MUFU.EX2 R196, R196 ;  /* 0x000000c400c47308 */ /* 0x000ea20000000800 */
[----:B------:R-:W-:-:S03]  /*14e00*/  FFMA.FTZ R60, R60, R5, -R11 ;  /* 0x000000053c3c7223 */ /* 0x000fc6000001080b */
[-CC-:B------:R-:W-:Y:S01]  /*14e10*/  FFMA.FTZ R201, R8, R5.reuse, -R43.reuse ;  /* 0x0000000508c97223 */ /* 0x180fe2000001082b */
[-C--:B------:R-:W-:Y:S01]  /*14e20*/  FFMA.FTZ R8, R3, R5.reuse, -R43 ;  /* 0x0000000503087223 */ /* 0x080fe2000001082b */
[-C--:B------:R-:W-:Y:S01]  /*14e30*/  FFMA.FTZ R198, R62, R5.reuse, -R11 ;  /* 0x000000053ec67223 */ /* 0x080fe2000001080b */
[-C--:B------:R-:W-:Y:S01]  /*14e40*/  FFMA.FTZ R203, R10, R5.reuse, -R43 ;  /* 0x000000050acb7223 */ /* 0x080fe2000001082b */
[----:B------:R-:W3:Y:S01]  /*14e50*/  MUFU.EX2 R13, R60 ;  /* 0x0000003c000d7308 */ /* 0x000ee20000000800 */
[----:B-1----:R-:W-:Y:S01]  /*14e60*/  FADD.FTZ R3, R200, R7 ;  /* 0x00000007c8037221 */ /* 0x002fe20000010000 */
[-CC-:B------:R-:W-:Y:S01]  /*14e70*/  FFMA.FTZ R10, R12, R5.reuse, -R43.reuse ;  /* 0x000000050c0a7223 */ /* 0x180fe2000001082b */
[----:B------:R-:W-:-:S05]  /*14e80*/  FFMA.FTZ R12, R20, R5, -R43 ;  /* 0x00000005140c7223 */ /* 0x000fca000001082b */
[----:B------:R-:W-:Y:S01]  /*14e90*/  MUFU.EX2 R201, R201 ;  /* 0x000000c900c97308 */ /* 0x000fe20000000800 */
[----:B0-----:R-:W-:Y:S01]  /*14ea0*/  FADD.FTZ R20, R202, R3 ;  /* 0x00000003ca147221 */ /* 0x001fe20000010000 */
[----:B------:R-:W-:-:S06]  /*14eb0*/  FFMA.FTZ R197, R14, R5, -R43 ;  /* 0x000000050ec57223 */ /* 0x000fcc000001082b */
[----:B------:R-:W0:Y:S01]  /*14ec0*/  MUFU.EX2 R8, R8 ;  /* 0x0000000800087308 */ /* 0x000e220000000800 */
[----:B------:R-:W-:-:S07]  /*14ed0*/  FADD.FTZ R3, R9, R20 ;  /* 0x0000001409037221 */ /* 0x000fce0000010000 */
[----:B------:R-:W1:Y:S08]  /*14ee0*/  MUFU.EX2 R198, R198 ;  /* 0x000000c600c67308 */ /* 0x000e700000000800 */
[----:B------:R-:W4:Y:S01]  /*14ef0*/  MUFU.EX2 R203, R203 ;  /* 0x000000cb00cb7308 */ /* 0x000f220000000800 */
[----:B--2---:R-:W-:Y:S01]  /*14f00*/  FADD.FTZ R20, R196, R3 ;  /* 0x00000003c4147221 */ /* 0x004fe20000010000 */
[----:B------:R-:W-:-:S06]  /*14f10*/  FFMA.FTZ R199, R40, R5, -R43 ;  /* 0x0000000528c77223 */ /* 0x000fcc000001082b */
[----:B------:R-:W2:Y:S01]  /*14f20*/  MUFU.EX2 R10, R10 ;  /* 0x0000000a000a7308 */ /* 0x000ea20000000800 */
[----:B---3--:R-:W-:Y:S01]  /*14f30*/  FADD.FTZ R3, R13, R20 ;  /* 0x000000140d037221 */ /* 0x008fe20000010000 */
[----:B0-----:R-:W-:-:S06]  /*14f40*/  FADD.FTZ R20, R201, R8 ;  /* 0x00000008c9147221 */ /* 0x001fcc0000010000 */
[----:B------:R-:W0:Y:S01]  /*14f50*/  MUFU.EX2 R197, R197 ;  /* 0x000000c500c57308 */ /* 0x000e220000000800 */
[-C--:B------:R-:W-:Y:S01]  /*14f60*/  FFMA.FTZ R14, R42, R5.reuse, -R43 ;  /* 0x000000052a0e7223 */ /* 0x080fe2000001082b */
[----:B-1----:R-:W-:Y:S01]  /*14f70*/  FADD.FTZ R40, R198, R3 ;  /* 0x00000003c6287221 */ /* 0x002fe20000010000 */
[----:B------:R-:W-:-:S05]  /*14f80*/  FFMA.FTZ R64, R64, R5, -R11 ;  /* 0x0000000540407223 */ /* 0x000fca000001080b */
[----:B------:R-:W1:Y:S01]  /*14f90*/  MUFU.EX2 R12, R12 ;  /* 0x0000000c000c7308 */ /* 0x000e620000000800 */
[----:B----4-:R-:W-:Y:S01]  /*14fa0*/  FADD.FTZ R3, R203, R20 ;  /* 0x00000014cb037221 */ /* 0x010fe20000010000 */
[-C--:B------:R-:W-:Y:S01]  /*14fb0*/  FFMA.FTZ R193, R32, R5.reuse, -R43 ;  /* 0x0000000520c17223 */ /* 0x080fe2000001082b */
[----:B------:R-:W-:-:S05]  /*14fc0*/  FFMA.FTZ R192, R66, R5, -R11 ;  /* 0x0000000542c07223 */ /* 0x000fca000001080b */
[----:B------:R-:W3:Y:S01]  /*14fd0*/  MUFU.EX2 R199, R199 ;  /* 0x000000c700c77308 */ /* 0x000ee20000000800 */
[----:B--2---:R-:W-:Y:S01]  /*14fe0*/  FADD.FTZ R20, R10, R3 ;  /* 0x000000030a147221 */ /* 0x004fe20000010000 */
[-C--:B------:R-:W-:Y:S01]  /*14ff0*/  FFMA.FTZ R32, R44, R5.reuse, -R43 ;  /* 0x000000052c207223 */ /* 0x080fe2000001082b */
[----:B------:R-:W-:-:S05]  /*15000*/  FFMA.FTZ R68, R68, R5, -R11 ;  /* 0x0000000544447223 */ /* 0x000fca000001080b */
[----:B------:R-:W2:Y:S01]  /*15010*/  MUFU.EX2 R14, R14 ;  /* 0x0000000e000e7308 */ /* 0x000ea20000000800 */
[----:B0-----:R-:W-:Y:S01]  /*15020*/  FADD.FTZ R3, R197, R20 ;  /* 0x00000014c5037221 */ /* 0x001fe20000010000 */
[----:B------:R-:W-:-:S06]  /*15030*/  FFMA.FTZ R195, R34, R5, -R43 ;  /* 0x0000000522c37223 */ /* 0x000fcc000001082b */
[----:B------:R-:W0:Y:S01]  /*15040*/  MUFU.EX2 R15, R64 ;  /* 0x00000040000f7308 */ /* 0x000e220000000800 */
[----:B------:R-:W-:Y:S01]  /*15050*/  FFMA.FTZ R194, R70, R5, -R11 ;  /* 0x0000000546c27223 */ /* 0x000fe2000001080b */
[----:B-1----:R-:W-:-:S06]  /*15060*/  FADD.FTZ R20, R12, R3 ;  /* 0x000000030c147221 */ /* 0x002fcc0000010000 */
[----:B------:R-:W1:Y:S01]  /*15070*/  MUFU.EX2 R193, R193 ;  /* 0x000000c100c17308 */ /* 0x000e620000000800 */
[----:B------:R-:W-:-:S07]  /*15080*/  FFMA.FTZ R34, R46, R5, -R43 ;  /* 0x000000052e227223 */ /* 0x000fce000001082b */
[----:B------:R-:W4:Y:S01]  /*15090*/  MUFU.EX2 R192, R192 ;  /* 0x000000c000c07308 */ /* 0x000f220000000800 */
[----:B------:R-:W-:Y:S01]  /*150a0*/  FFMA.FTZ R74, R74, R5, -R11 ;  /* 0x000000054a4a7223 */ /* 0x000fe2000001080b */
[----:B---3--:R-:W-:-:S06]  /*150b0*/  FADD.FTZ R3, R199, R20 ;  /* 0x00000014c7037221 */ /* 0x008fcc0000010000 */
[----:B------:R-:W-:Y:S01]  /*150c0*/  MUFU.EX2 R32, R32 ;  /* 0x0000002000207308 */ /* 0x000fe20000000800 */
[-C--:B------:R-:W-:Y:S01]  /*150d0*/  FFMA.FTZ R189, R36, R5.reuse, -R43 ;  /* 0x0000000524bd7223 */ /* 0x080fe2000001082b */
[----:B------:R-:W-:-:S06]  /*150e0*/  FFMA.FTZ R188, R78, R5, -R11 ;  /* 0x000000054ebc7223 */ /* 0x000fcc000001080b */
[----:B------:R-:W3:Y:S01]  /*150f0*/  MUFU.EX2 R25, R68 ;  /* 0x0000004400197308 */ /* 0x000ee20000000800 */
[----:B------:R-:W-:Y:S01]  /*15100*/  @!P1 IADD3 R0, R0, 0x36840, RZ ;  /* 0x0003684000009810 */ /* 0x000fe20007ffe0ff */
[----:B--2---:R-:W-:-:S06]  /*15110*/  FADD.FTZ R20, R14, R3 ;  /* 0x000000030e147221 */ /* 0x004fcc0000010000 */
[----:B------:R-:W2:Y:S01]  /*15120*/  MUFU.EX2 R195, R195 ;  /* 0x000000c300c37308 */ /* 0x000ea20000000800 */
[----:B------:R-:W-:Y:S01]  /*15130*/  FFMA.FTZ R36, R48, R5, -R43 ;  /* 0x0000000530247223 */ /* 0x000fe2000001082b */
[----:B0-----:R-:W-:-:S06]  /*15140*/  FADD.FTZ R45, R15, R40 ;  /* 0x000000280f2d7221 */ /* 0x001fcc0000010000 */
[----:B------:R-:W0:Y:S01]  /*15150*/  MUFU.EX2 R194, R194 ;  /* 0x000000c200c27308 */ /* 0x000e220000000800 */
[----:B------:R-:W-:Y:S01]  /*15160*/  FFMA.FTZ R29, R80, R5, -R11 ;  /* 0x00000005501d7223 */ /* 0x000fe2000001080b */
[----:B------:R-:W-:Y:S01]  /*15170*/  @!P1 PRMT R0, RZ, 0x654, R0 ;  /* 0x00000654ff009816 */ /* 0x000fe20000000000 */
[----:B-1----:R-:W-:-:S05]  /*15180*/  FADD.FTZ R3, R193, R20 ;  /* 0x00000014c1037221 */ /* 0x002fca0000010000 */
[----:B------:R-:W1:Y:S01]  /*15190*/  MUFU.EX2 R34, R34 ;  /* 0x0000002200227308 */ /* 0x000e620000000800 */
[-C--:B------:R-:W-:Y:S01]  /*151a0*/  FFMA.FTZ R191, R50, R5.reuse, -R43 ;  /* 0x0000000532bf7223 */ /* 0x080fe2000001082b */
[----:B----4-:R-:W-:Y:S01]  /*151b0*/  FADD.FTZ R40, R192, R45 ;  /* 0x0000002dc0287221 */ /* 0x010fe20000010000 */
[-C--:B------:R-:W-:Y:S01]  /*151c0*/  FFMA.FTZ R190, R84, R5.reuse, -R11 ;  /* 0x0000000554be7223 */ /* 0x080fe2000001080b */
[----:B------:R4:W-:Y:S04]  /*151d0*/  @!P1 SYNCS.ARRIVE.TRANS64.RED.A1T0 RZ, [R0+URZ], RZ ;  /* 0x000000ff00ff99a7 */ /* 0x0009e8000810043f */
[----:B------:R-:W5:Y:S01]  /*151e0*/  MUFU.EX2 R27, R74 ;  /* 0x0000004a001b7308 */ /* 0x000f620000000800 */
[----:B------:R-:W-:Y:S01]  /*151f0*/  FFMA.FTZ R38, R38, R5, -R43 ;  /* 0x0000000526267223 */ /* 0x000fe2000001082b */
[----:B---3--:R-:W-:-:S06]  /*15200*/  FADD.FTZ R45, R25, R40 ;  /* 0x00000028192d7221 */ /* 0x008fcc0000010000 */
[----:B------:R-:W3:Y:S01]  /*15210*/  MUFU.EX2 R189, R189 ;  /* 0x000000bd00bd7308 */ /* 0x000ee20000000800 */
[----:B----4-:R-:W-:Y:S01]  /*15220*/  FADD.FTZ R0, R32, R3 ;  /* 0x0000000320007221 */ /* 0x010fe20000010000 */
[----:B------:R-:W-:-:S06]  /*15230*/  FFMA.FTZ R31, R88, R5, -R11 ;  /* 0x00000005581f7223 */ /* 0x000fcc000001080b */
[----:B------:R-:W4:Y:S01]  /*15240*/  MUFU.EX2 R188, R188 ;  /* 0x000000bc00bc7308 */ /* 0x000f220000000800 */
[----:B--2---:R-:W-:Y:S01]  /*15250*/  FADD.FTZ R3, R195, R0 ;  /* 0x00000000c3037221 */ /* 0x004fe20000010000 */
[----:B------:R-:W-:-:S06]  /*15260*/  FFMA.FTZ R185, R24, R5, -R43 ;  /* 0x0000000518b97223 */ /* 0x000fcc000001082b */
[----:B------:R-:W2:Y:S01]  /*15270*/  MUFU.EX2 R36, R36 ;  /* 0x0000002400247308 */ /* 0x000ea20000000800 */
[----:B0-----:R-:W-:Y:S01]  /*15280*/  FADD.FTZ R40, R194, R45 ;  /* 0x0000002dc2287221 */ /* 0x001fe20000010000 */
[----:B------:R-:W-:-:S06]  /*15290*/  FFMA.FTZ R184, R90, R5, -R11 ;  /* 0x000000055ab87223 */ /* 0x000fcc000001080b */
[----:B------:R-:W0:Y:S01]  /*152a0*/  MUFU.EX2 R29, R29 ;  /* 0x0000001d001d7308 */ /* 0x000e220000000800 */
[----:B-1----:R-:W-:Y:S01]  /*152b0*/  FADD.FTZ R0, R34, R3 ;  /* 0x0000000322007221 */ /* 0x002fe20000010000 */
[----:B------:R-:W-:-:S06]  /*152c0*/  FFMA.FTZ R24, R52, R5, -R43 ;  /* 0x0000000534187223 */ /* 0x000fcc000001082b */
[----:B------:R-:W1:Y:S01]  /*152d0*/  MUFU.EX2 R191, R191 ;  /* 0x000000bf00bf7308 */ /* 0x000e620000000800 */
[----:B-----5:R-:W-:Y:S01]  /*152e0*/  FADD.FTZ R45, R27, R40 ;  /* 0x000000281b2d7221 */ /* 0x020fe20000010000 */
[----:B------:R-:W-:-:S06]  /*152f0*/  FFMA.FTZ R33, R92, R5, -R11 ;  /* 0x000000055c217223 */ /* 0x000fcc000001080b */
[----:B------:R-:W5:Y:S01]  /*15300*/  MUFU.EX2 R190, R190 ;  /* 0x000000be00be7308 */ /* 0x000f620000000800 */
[----:B---3--:R-:W-:Y:S01]  /*15310*/  FADD.FTZ R3, R189, R0 ;  /* 0x00000000bd037221 */ /* 0x008fe20000010000 */
[----:B------:R-:W-:-:S06]  /*15320*/  FFMA.FTZ R28, R28, R5, -R43 ;  /* 0x000000051c1c7223 */ /* 0x000fcc000001082b */
[----:B------:R-:W3:Y:S01]  /*15330*/  MUFU.EX2 R38, R38 ;  /* 0x0000002600267308 */ /* 0x000ee20000000800 */
[----:B----4-:R-:W-:Y:S01]  /*15340*/  FADD.FTZ R40, R188, R45 ;  /* 0x0000002dbc287221 */ /* 0x010fe20000010000 */
[----:B------:R-:W-:-:S06]  /*15350*/  FFMA.FTZ R186, R94, R5, -R11 ;  /* 0x000000055eba7223 */ /* 0x000fcc000001080b */
[----:B------:R-:W4:Y:S01]  /*15360*/  MUFU.EX2 R31, R31 ;  /* 0x0000001f001f7308 */ /* 0x000f220000000800 */
[----:B--2---:R-:W-:Y:S01]  /*15370*/  FADD.FTZ R0, R36, R3 ;  /* 0x0000000324007221 */ /* 0x004fe20000010000 */
[----:B0-----:R-:W-:-:S06]  /*15380*/  FADD.FTZ R45, R29, R40 ;  /* 0x000000281d2d7221 */ /* 0x001fcc0000010000 */
[----:B------:R-:W0:Y:S01]  /*15390*/  MUFU.EX2 R185, R185 ;  /* 0x000000b900b97308 */ /* 0x000e220000000800 */
[----:B------:R-:W-:-:S07]  /*153a0*/  FFMA.FTZ R35, R96, R5, -R11 ;  /* 0x0000000560237223 */ /* 0x000fce000001080b */
[----:B------:R-:W2:Y:S01]  /*153b0*/  MUFU.EX2 R184, R184 ;  /* 0x000000b800b87308 */ /* 0x000ea20000000800 */
[----:B------:R-:W-:Y:S01]  /*153c0*/  FFMA.FTZ R72, R72, R5, -R43 ;  /* 0x0000000548487223 */ /* 0x000fe2000001082b */
[----:B-1----:R-:W-:-:S06]  /*153d0*/  FADD.FTZ R3, R191, R0 ;  /* 0x00000000bf037221 */ /* 0x002fcc0000010000 */
[----:B------:R-:W1:Y:S01]  /*153e0*/  MUFU.EX2 R24, R24 ;  /* 0x0000001800187308 */ /* 0x000e620000000800 */
[----:B------:R-:W-:Y:S01]  /*153f0*/  FFMA.FTZ R76, R76, R5, -R43 ;  /* 0x000000054c4c7223 */ /* 0x000fe2000001082b */
[----:B-----5:R-:W-:-:S06]  /*15400*/  FADD.FTZ R20, R190, R45 ;  /* 0x0000002dbe147221 */ /* 0x020fcc0000010000 */
[----:B------:R-:W5:Y:S01]  /*15410*/  MUFU.EX2 R33, R33 ;  /* 0x0000002100217308 */ /* 0x000f620000000800 */
[----:B------:R-:W-:Y:S01]  /*15420*/  FFMA.FTZ R180, R98, R5, -R11 ;  /* 0x0000000562b47223 */ /* 0x000fe2000001080b */
[----:B---3--:R-:W-:-:S06]  /*15430*/  FADD.FTZ R0, R38, R3 ;  /* 0x0000000326007221 */ /* 0x008fcc0000010000 */
[----:B------:R-:W3:Y:S01]  /*15440*/  MUFU.EX2 R28, R28 ;  /* 0x0000001c001c7308 */ /* 0x000ee20000000800 */
[----:B----4-:R-:W-:Y:S01]  /*15450*/  FADD.FTZ R45, R31, R20 ;  /* 0x000000141f2d7221 */ /* 0x010fe20000010000 */
[----:B------:R-:W-:-:S06]  /*15460*/  FFMA.FTZ R37, R100, R5, -R11 ;  /* 0x0000000564257223 */ /* 0x000fcc000001080b */
[----:B------:R-:W4:Y:S01]  /*15470*/  MUFU.EX2 R186, R186 ;  /* 0x000000ba00ba7308 */ /* 0x000f220000000800 */
[----:B------:R-:W-:Y:S01]  /*15480*/  FFMA.FTZ R82, R82, R5, -R43 ;  /* 0x0000000552527223 */ /* 0x000fe2000001082b */
[----:B0-----:R-:W-:-:S06]  /*15490*/  FADD.FTZ R3, R185, R0 ;  /* 0x00000000b9037221 */ /* 0x001fcc0000010000 */
[----:B------:R-:W0:Y:S01]  /*154a0*/  MUFU.EX2 R187, R72 ;  /* 0x0000004800bb7308 */ /* 0x000e220000000800 */
[----:B------:R-:W-:Y:S01]  /*154b0*/  FFMA.FTZ R86, R86, R5, -R43 ;  /* 0x0000000556567223 */ /* 0x000fe2000001082b */
[----:B--2---:R-:W-:-:S06]  /*154c0*/  FADD.FTZ R20, R184, R45 ;  /* 0x0000002db8147221 */ /* 0x004fcc0000010000 */
[----:B------:R-:W2:Y:S01]  /*154d0*/  MUFU.EX2 R35, R35 ;  /* 0x0000002300237308 */ /* 0x000ea20000000800 */
[----:B------:R-:W-:Y:S01]  /*154e0*/  FFMA.FTZ R182, R102, R5, -R11 ;  /* 0x0000000566b67223 */ /* 0x000fe2000001080b */
[----:B-1----:R-:W-:-:S06]  /*154f0*/  FADD.FTZ R3, R24, R3 ;  /* 0x0000000318037221 */ /* 0x002fcc0000010000 */
[----:B------:R-:W1:Y:S01]  /*15500*/  MUFU.EX2 R76, R76 ;  /* 0x0000004c004c7308 */ /* 0x000e620000000800 */
[----:B-----5:R-:W-:Y:S01]  /*15510*/  FADD.FTZ R45, R33, R20 ;  /* 0x00000014212d7221 */ /* 0x020fe20000010000 */
[----:B------:R-:W-:-:S06]  /*15520*/  FFMA.FTZ R39, R104, R5, -R11 ;  /* 0x0000000568277223 */ /* 0x000fcc000001080b */
[----:B------:R-:W5:Y:S01]  /*15530*/  MUFU.EX2 R180, R180 ;  /* 0x000000b400b47308 */ /* 0x000f620000000800 */
[----:B------:R-:W-:Y:S01]  /*15540*/  FFMA.FTZ R26, R26, R5, -R43 ;  /* 0x000000051a1a7223 */ /* 0x000fe2000001082b */
[----:B---3--:R-:W-:-:S06]  /*15550*/  FADD.FTZ R0, R28, R3 ;  /* 0x000000031c007221 */ /* 0x008fcc0000010000 */
[----:B------:R-:W3:Y:S01]  /*15560*/  MUFU.EX2 R181, R82 ;  /* 0x0000005200b57308 */ /* 0x000ee20000000800 */
[----:B------:R-:W-:Y:S01]  /*15570*/  FFMA.FTZ R30, R30, R5, -R43 ;  /* 0x000000051e1e7223 */ /* 0x000fe2000001082b */
[----:B----4-:R-:W-:-:S06]  /*15580*/  FADD.FTZ R20, R186, R45 ;  /* 0x0000002dba147221 */ /* 0x010fcc0000010000 */
[----:B------:R-:W4:Y:S01]  /*15590*/  MUFU.EX2 R37, R37 ;  /* 0x0000002500257308 */ /* 0x000f220000000800 */
[----:B------:R-:W-:Y:S01]  /*155a0*/  FFMA.FTZ R176, R106, R5, -R11 ;  /* 0x000000056ab07223 */ /* 0x000fe2000001080b */
[----:B------:R-:W-:Y:S01]  /*155b0*/  F2FP.F16.F32.PACK_AB R200, R7, R200 ;  /* 0x000000c807c8723e */ /* 0x000fe200000000ff */
[----:B0-----:R-:W-:-:S05]  /*155c0*/  FADD.FTZ R3, R187, R0 ;  /* 0x00000000bb037221 */ /* 0x001fca0000010000 */
[----:B------:R-:W0:Y:S01]  /*155d0*/  MUFU.EX2 R86, R86 ;  /* 0x0000005600567308 */ /* 0x000e220000000800 */
[----:B--2---:R-:W-:-:S07]  /*155e0*/  FADD.FTZ R7, R35, R20 ;  /* 0x0000001423077221 */ /* 0x004fce0000010000 */
[----:B------:R-:W2:Y:S01]  /*155f0*/  MUFU.EX2 R182, R182 ;  /* 0x000000b600b67308 */ /* 0x000ea20000000800 */
[-C--:B------:R-:W-:Y:S01]  /*15600*/  FFMA.FTZ R54, R54, R5.reuse, -R43 ;  /* 0x0000000536367223 */ /* 0x080fe2000001082b */
[----:B------:R-:W-:Y:S01]  /*15610*/  FFMA.FTZ R108, R108, R5, -R11 ;  /* 0x000000056c6c7223 */ /* 0x000fe2000001080b */
[----:B-1----:R-:W-:-:S05]  /*15620*/  FADD.FTZ R0, R76, R3 ;  /* 0x000000034c007221 */ /* 0x002fca0000010000 */
[----:B------:R-:W1:Y:S01]  /*15630*/  MUFU.EX2 R183, R26 ;  /* 0x0000001a00b77308 */ /* 0x000e620000000800 */
[----:B------:R-:W-:Y:S01]  /*15640*/  FFMA.FTZ R56, R56, R5, -R43 ;  /* 0x0000000538387223 */ /* 0x000fe2000001082b */
[----:B-----5:R-:W-:-:S06]  /*15650*/  FADD.FTZ R20, R180, R7 ;  /* 0x00000007b4147221 */ /* 0x020fcc0000010000 */
        /* <DEDUP_REMOVED lines=8> */
[----:B0-----:R-:W-:-:S06]  /*156e0*/  FADD.FTZ R0, R86, R3 ;  /* 0x0000000356007221 */ /* 0x001fcc0000010000 */
[----:B------:R-:W0:Y:S01]  /*156f0*/  MUFU.EX2 R177, R54 ;  /* 0x0000003600b17308 */ /* 0x000e220000000800 */
[----:B--2---:R-:W-:-:S07]  /*15700*/  FADD.FTZ R20, R182, R7 ;  /* 0x00000007b6147221 */ /* 0x004fce0000010000 */
[----:B------:R-:W2:Y:S01]  /*15710*/  MUFU.EX2 R41, R108 ;  /* 0x0000006c00297308 */ /* 0x000ea20000000800 */
[----:B-1----:R-:W-:Y:S01]  /*15720*/  FADD.FTZ R3, R183, R0 ;  /* 0x00000000b7037221 */ /* 0x002fe20000010000 */
[----:B-----5:R-:W-:-:S06]  /*15730*/  FADD.FTZ R7, R39, R20 ;  /* 0x0000001427077221 */ /* 0x020fcc0000010000 */
[----:B------:R-:W1:Y:S01]  /*15740*/  MUFU.EX2 R56, R56 ;  /* 0x0000003800387308 */ /* 0x000e620000000800 */
[----:B------:R-:W-:-:S07]  /*15750*/  ISETP.GE.AND P2, PT, R154, 0x71, PT ;  /* 0x000000719a00780c */ /* 0x000fce0003f46270 */
[----:B------:R-:W5:Y:S01]  /*15760*/  MUFU.EX2 R178, R178 ;  /* 0x000000b200b27308 */ /* 0x000f620000000800 */
[----:B---3--:R-:W-:Y:S01]  /*15770*/  FADD.FTZ R0, R30, R3 ;  /* 0x000000031e007221 */ /* 0x008fe20000010000 */
[----:B----4-:R-:W-:-:S06]  /*15780*/  FADD.FTZ R20, R176, R7 ;  /* 0x00000007b0147221 */ /* 0x010fcc0000010000 */
[----:B------:R-:W3:Y:S08]  /*15790*/  MUFU.EX2 R43, R43 ;  /* 0x0000002b002b7308 */ /* 0x000ef00000000800 */
[----:B------:R-:W4:Y:S01]  /*157a0*/  MUFU.EX2 R11, R11 ;  /* 0x0000000b000b7308 */ /* 0x000f220000000800 */
[----:B0-----:R-:W-:Y:S01]  /*157b0*/  FADD.FTZ R3, R177, R0 ;  /* 0x00000000b1037221 */ /* 0x001fe20000010000 */
[----:B--2---:R-:W-:Y:S01]  /*157c0*/  FADD.FTZ R7, R41, R20 ;  /* 0x0000001429077221 */ /* 0x004fe20000010000 */
[----:B------:R-:W-:Y:S02]  /*157d0*/  BSSY B0, `(.L_x_4228) ;  /* 0x00005fb000007945 */ /* 0x000fe40003800000 */
[----:B-1----:R-:W-:Y:S01]  /*157e0*/  FADD.FTZ R0, R56, R3 ;  /* 0x0000000338007221 */ /* 0x002fe20000010000 */
[----:B-----5:R-:W-:Y:S01]  /*157f0*/  FADD.FTZ R20, R178, R7 ;  /* 0x00000007b2147221 */ /* 0x020fe20000010000 */
[----:B------:R-:W-:Y:S01]  /*15800*/  F2FP.F16.F32.PACK_AB R196, R13, R196 ;  /* 0x000000c40dc4723e */ /* 0x000fe200000000ff */
[----:B------:R-:W-:Y:S01]  /*15810*/  IMAD.MOV.U32 R3, RZ, RZ, 0x3f800000 ;  /* 0x3f800000ff037424 */ /* 0x000fe200078e00ff */
[----:B------:R-:W-:Y:S01]  /*15820*/  F2FP.F16.F32.PACK_AB R192, R25, R192 ;  /* 0x000000c019c0723e */ /* 0x000fe200000000ff */
[----:B---3--:R-:W-:Y:S01]  /*15830*/  FADD.FTZ R13, R43, R0 ;  /* 0x000000002b0d7221 */ /* 0x008fe20000010000 */
[----:B------:R-:W-:Y:S01]  /*15840*/  F2FP.F16.F32.PACK_AB R194, R27, R194 ;  /* 0x000000c21bc2723e */ /* 0x000fe200000000ff */
[----:B------:R-:W-:Y:S01]  /*15850*/  IMAD.MOV.U32 R0, RZ, RZ, 0x3f800000 ;  /* 0x3f800000ff007424 */ /* 0x000fe200078e00ff */
[----:B------:R-:W-:Y:S01]  /*15860*/  F2FP.F16.F32.PACK_AB R188, R29, R188 ;  /* 0x000000bc1dbc723e */ /* 0x000fe200000000ff */
[--C-:B------:R-:W-:Y:S01]  /*15870*/  IMAD.MOV.U32 R117, RZ, RZ, R119.reuse ;  /* 0x000000ffff757224 */ /* 0x100fe200078e0077 */
[----:B------:R-:W-:Y:S01]  /*15880*/  F2FP.F16.F32.PACK_AB R190, R31, R190 ;  /* 0x000000be1fbe723e */ /* 0x000fe200000000ff */
[--C-:B------:R-:W-:Y:S01]  /*15890*/  IMAD.MOV.U32 R116, RZ, RZ, R119.reuse ;  /* 0x000000ffff747224 */ /* 0x100fe200078e0077 */
[----:B------:R-:W-:Y:S01]  /*158a0*/  F2FP.F16.F32.PACK_AB R184, R33, R184 ;  /* 0x000000b821b8723e */ /* 0x000fe200000000ff */
[----:B----4-:R-:W-:Y:S01]  /*158b0*/  FADD.FTZ R20, R11, R20 ;  /* 0x000000140b147221 */ /* 0x010fe20000010000 */
        /* <DEDUP_REMOVED lines=114> */
[----:B------:R-:W-:Y:S06]  /*15fe0*/  @!P2 BRA `(.L_x_4229) ;  /* 0x0000005400e4a947 */ /* 0x000fec0003800000 */
[----:B------:R-:W-:Y:S01]  /*15ff0*/  VIADD R7, R156, 0xfffffffe ;  /* 0xfffffffe9c077836 */ /* 0x000fe20000000000 */
[----:B------:R-:W-:Y:S01]  /*16000*/  MOV R8, R6 ;  /* 0x0000000600087202 */ /* 0x000fe20000000f00 */
[----:B------:R-:W-:Y:S01]  /*16010*/  IMAD.MOV.U32 R9, RZ, RZ, R4 ;  /* 0x000000ffff097224 */ /* 0x000fe200078e0004 */
[----:B------:R-:W-:Y:S01]  /*16020*/  MOV R11, R214 ;  /* 0x000000d6000b7202 */ /* 0x000fe20000000f00 */
        /* <DEDUP_REMOVED lines=49> */
[----:B------:R-:W-:-:S07]  /*16340*/  CS2R R24, SRZ ;  /* 0x0000000000187805 */ /* 0x000fce000001ff00 */
.L_x_4240:
[----:B------:R-:W-:-:S05]  /*16350*/  VIADD R4, R11, 0x1 ;  /* 0x000000010b047836 */ /* 0x000fca0000000000 */
[----:B------:R-:W-:-:S04]  /*16360*/  ISETP.NE.AND P2, PT, R4, 0x2, PT ;  /* 0x000000020400780c */ /* 0x000fc80003f45270 */
[----:B------:R-:W-:Y:S02]  /*16370*/  SEL R5, RZ, 0x1, P2 ;  /* 0x00000001ff057807 */ /* 0x000fe40001000000 */
[----:B------:R-:W-:Y:S02]  /*16380*/  SEL R214, R4, RZ, P2 ;  /* 0x000000ff04d67207 */ /* 0x000fe40001000000 */
[----:B------:R-:W-:Y:S01]  /*16390*/  LOP3.LUT R216, R10, R5, RZ, 0x3c, !PT ;  /* 0x000000050ad87212 */ /* 0x000fe200078e3cff */
[----:B------:R-:W-:Y:S06]  /*163a0*/  @!P0 BRA `(.L_x_4230) ;  /* 0x0000000000048947 */ /* 0x000fec0003800000 */
[----:B------:R-:W-:Y:S01]  /*163b0*/  BPT.TRAP 0x1 ;  /* 0x000000040000795c */ /* 0x000fe20000300000 */
.L_x_4230:
[----:B------:R-:W-:Y:S02]  /*163c0*/  LEA R12, R214, R2, 0x3 ;  /* 0x00000002d60c7211 */ /* 0x000fe400078e18ff */
[----:B------:R-:W-:-:S04]  /*163d0*/  SHF.L.U32 R5, R216, 0x1f, RZ ;  /* 0x0000001fd8057819 */ /* 0x000fc800000006ff */
[----:B------:R0:W1:Y:S01]  /*163e0*/  SYNCS.PHASECHK.TRANS64.TRYWAIT P2, [R12+URZ+0x36830], R5 ;  /* 0x036830050c0075a7 */ /* 0x000062000804017f */
[----:B------:R-:W-:Y:S05]  /*163f0*/  @!P0 BRA `(.L_x_4231) ;  /* 0x0000000000048947 */ /* 0x000fea0003800000 */
[----:B------:R-:W-:Y:S01]  /*16400*/  BPT.TRAP 0x1 ;  /* 0x000000040000795c */ /* 0x000fe20000300000 */
.L_x_4231:
[----:B------:R-:W-:Y:S01]  /*16410*/  IMAD R4, R214, 0xa80, R21 ;  /* 0x00000a80d6047824 */ /* 0x000fe200078e0215 */
[----:B------:R-:W-:Y:S03]  /*16420*/  BSSY B1, `(.L_x_4232) ;  /* 0x0000006000017945 */ /* 0x000fe60003800000 */
[C---:B------:R-:W-:Y:S02]  /*16430*/  VIADD R120, R4.reuse, 0x80 ;  /* 0x0000008004787836 */ /* 0x040fe40000000000 */
[----:B------:R-:W-:Y:S01]  /*16440*/  VIADD R122, R4, 0x100 ;  /* 0x00000100047a7836 */ /* 0x000fe20000000000 */
[----:B-1----:R-:W-:Y:S06]  /*16450*/  @P2 BRA `(.L_x_4233) ;  /* 0x0000000000082947 */ /* 0x002fec0003800000 */
[----:B------:R-:W1:Y:S02]  /*16460*/  SYNCS.PHASECHK.TRANS64.TRYWAIT P2, [R12+URZ+0x36830], R5 ;  /* 0x036830050c0075a7 */ /* 0x000e64000804017f */
[----:B-1----:R-:W-:Y:S05]  /*16470*/  @!P2 BRA `(.L_x_4234) ;  /* 0x0000010c00eca947 */ /* 0x002fea0003800000 */
.L_x_4233:
[----:B------:R-:W-:Y:S05]  /*16480*/  BSYNC B1 ;  /* 0x0000000000017941 */ /* 0x000fea0003800000 */
.L_x_4232:
[----:B------:R-:W2:Y:S04]  /*16490*/  LDL.64 R14, [R1+0x40] ;  /* 0x00004000010e7983 */ /* 0x000ea80000100a00 */
[----:B------:R-:W3:Y:S01]  /*164a0*/  LDL.64 R124, [R1+0x48] ;  /* 0x00004800017c7983 */ /* 0x000ee20000100a00 */
[----:B------:R-:W-:Y:S01]  /*164b0*/  WARPGROUP.ARRIVE ;  /* 0x00000000000079c5 */ /* 0x000fe20000000000 */
[----:B------:R-:W-:Y:S01]  /*164c0*/  IMAD.MOV.U32 R121, RZ, RZ, 0x40000040 ;  /* 0x40000040ff797424 */ /* 0x000fe200078e00ff */
[----:B------:R-:W-:-:S04]  /*164d0*/  R2UR UR6, R120 ;  /* 0x00000000780672ca */ /* 0x000fc800000e0000 */
[C---:B------:R-:W-:Y:S01]  /*164e0*/  R2UR UR7, R121.reuse ;  /* 0x00000000790772ca */ /* 0x040fe200000e0000 */
[----:B------:R-:W-:Y:S01]  /*164f0*/  IMAD.MOV.U32 R120, RZ, RZ, R122 ;  /* 0x000000ffff787224 */ /* 0x000fe200078e007a */
[----:B------:R-:W-:-:S04]  /*16500*/  R2UR UR19, R121 ;  /* 0x00000000791372ca */ /* 0x000fc800000e0000 */
[----:B------:R-:W-:Y:S01]  /*16510*/  R2UR UR18, R120 ;  /* 0x00000000781272ca */ /* 0x000fe200000e0000 */
[----:B------:R-:W-:Y:S01]  /*16520*/  VIADD R120, R4, 0x200 ;  /* 0x0000020004787836 */ /* 0x000fe20000000000 */
[----:B------:R-:W-:-:S04]  /*16530*/  R2UR UR15, R121 ;  /* 0x00000000790f72ca */ /* 0x000fc800000e0000 */
[----:B------:R-:W-:Y:S02]  /*16540*/  R2UR UR14, R120 ;  /* 0x00000000780e72ca */ /* 0x000fe400000e0000 */
[----:B--2---:R-:W-:Y:S01]  /*16550*/  R2UR UR43, R15 ;  /* 0x000000000f2b72ca */ /* 0x004fe200000e0000 */
[----:B------:R-:W-:Y:S01]  /*16560*/  IMAD.MOV.U32 R15, RZ, RZ, 0x40000040 ;  /* 0x40000040ff0f7424 */ /* 0x000fe200078e00ff */
[----:B------:R-:W-:Y:S02]  /*16570*/  R2UR UR42, R14 ;  /* 0x000000000e2a72ca */ /* 0x000fe400000e0000 */
[----:B------:R-:W-:Y:S02]  /*16580*/  MOV R14, R4 ;  /* 0x00000004000e7202 */ /* 0x000fe40000000f00 */
[----:B---3--:R-:W-:Y:S02]  /*16590*/  R2UR UR28, R124 ;  /* 0x000000007c1c72ca */ /* 0x008fe400000e0000 */
[----:B------:R-:W-:-:S02]  /*165a0*/  R2UR UR29, R125 ;  /* 0x000000007d1d72ca */ /* 0x000fc400000e0000 */
[----:B------:R-:W-:Y:S02]  /*165b0*/  R2UR UR26, R14 ;  /* 0x000000000e1a72ca */ /* 0x000fe400000e0000 */
[----:B------:R-:W-:-:S07]  /*165c0*/  R2UR UR27, R15 ;  /* 0x000000000f1b72ca */ /* 0x000fce00000e0000 */
[----:B------:R-:W-:Y:S02]  /*165d0*/  UMOV UR24, UR28 ;  /* 0x0000001c00187c82 */ /* 0x000fe40008000000 */
[----:B------:R-:W-:-:S04]  /*165e0*/  UMOV UR25, UR29 ;  /* 0x0000001d00197c82 */ /* 0x000fc80008000000 */
        /* <DEDUP_REMOVED lines=14> */
[----:B------:R-:W-:Y:S01]  /*166d0*/  UMOV UR20, UR28 ;  /* 0x0000001c00147c82 */ /* 0x000fe20008000000 */
[----:B------:R-:W-:Y:S01]  /*166e0*/  UMOV UR21, UR29 ;  /* 0x0000001d00157c82 */ /* 0x000fe20008000000 */
[----:B------:R-:W-:Y:S02]  /*166f0*/  WARPGROUP.DEPBAR.LE gsb0, 0x0 ;  /* 0x00008000000079c5 */ /* 0x000fe40000010000 */
[----:B------:R-:W-:-:S08]  /*16700*/  WARPGROUP.ARRIVE ;  /* 0x00000000000079c5 */ /* 0x000fd00000000000 */
[----:B------:R-:W-:Y:S01]  /*16710*/  HGMMA.64x16x16.F32 R144, gdesc[UR20], RZ, !UPT, gsb0 ;  /* 0x00200000149079f0 */ /* 0x000fe2000c0008ff */
[----:B------:R-:W-:Y:S01]  /*16720*/  UMOV UR12, UR28 ;  /* 0x0000001c000c7c82 */ /* 0x000fe20008000000 */
[----:B------:R-:W-:Y:S01]  /*16730*/  UMOV UR13, UR29 ;  /* 0x0000001d000d7c82 */ /* 0x000fe20008000000 */
[----:B------:R-:W-:Y:S01]  /*16740*/  IMAD.MOV.U32 R123, RZ, RZ, 0x40000040 ;  /* 0x40000040ff7b7424 */ /* 0x000fe200078e00ff */
[----:B------:R-:W-:Y:S02]  /*16750*/  WARPGROUP.DEPBAR.LE gsb0, 0x0 ;  /* 0x00008000000079c5 */ /* 0x000fe40000010000 */
[----:B------:R-:W-:-:S06]  /*16760*/  WARPGROUP.ARRIVE ;  /* 0x00000000000079c5 */ /* 0x000fcc0000000000 */
[----:B------:R-:W-:Y:S01]  /*16770*/  HGMMA.64x16x16.F32 R136, gdesc[UR12], RZ, !UPT, gsb0 ;  /* 0x002000000c8879f0 */ /* 0x000fe2000c0008ff */
[----:B------:R-:W-:Y:S02]  /*16780*/  IADD3 R122, R4, 0x280, RZ ;  /* 0x00000280047a7810 */ /* 0x000fe40007ffe0ff */
[----:B------:R-:W-:Y:S02]  /*16790*/  R2UR UR11, R123 ;  /* 0x000000007b0b72ca */ /* 0x000fe400000e0000 */
[----:B------:R-:W-:Y:S01]  /*167a0*/  R2UR UR10, R122 ;  /* 0x000000007a0a72ca */ /* 0x000fe200000e0000 */
[----:B------:R-:W-:Y:S01]  /*167b0*/  UMOV UR8, UR28 ;  /* 0x0000001c00087c82 */ /* 0x000fe20008000000 */
[----:B------:R-:W-:Y:S01]  /*167c0*/  UMOV UR9, UR29 ;  /* 0x0000001d00097c82 */ /* 0x000fe20008000000 */
[----:B------:R-:W-:Y:S01]  /*167d0*/  IMAD.MOV.U32 R121, RZ, RZ, 0x40000040 ;  /* 0x40000040ff797424 */ /* 0x000fe200078e00ff */
[----:B------:R-:W-:Y:S02]  /*167e0*/  WARPGROUP.DEPBAR.LE gsb0, 0x0 ;  /* 0x00008000000079c5 */ /* 0x000fe40000010000 */
[----:B------:R-:W-:-:S07]  /*167f0*/  WARPGROUP.ARRIVE ;  /* 0x00000000000079c5 */ /* 0x000fce0000000000 */
[----:B------:R-:W-:Y:S01]  /*16800*/  HGMMA.64x16x16.F32 R128, gdesc[UR8], RZ, !UPT, gsb0 ;  /* 0x00200000088079f0 */ /* 0x000fe2000c0008ff */
[C---:B------:R-:W-:Y:S01]  /*16810*/  IADD3 R120, R4.reuse, 0x2, RZ ;  /* 0x0000000204787810 */ /* 0x040fe20007ffe0ff */
[C---:B------:R-:W-:Y:S01]  /*16820*/  VIADD R14, R4.reuse, 0x300 ;  /* 0x00000300040e7836 */ /* 0x040fe20000000000 */
[----:B------:R-:W-:Y:S01]  /*16830*/  R2UR UR35, R121 ;  /* 0x00000000792372ca */ /* 0x000fe200000e0000 */
[----:B------:R-:W-:Y:S01]  /*16840*/  VIADD R122, R4, 0x182 ;  /* 0x00000182047a7836 */ /* 0x000fe20000000000 */
[----:B------:R-:W-:Y:S01]  /*16850*/  R2UR UR34, R120 ;  /* 0x00000000782272ca */ /* 0x000fe200000e0000 */
[----:B------:R-:W-:Y:S01]  /*16860*/  IMAD.MOV.U32 R123, RZ, RZ, 0x40000040 ;  /* 0x40000040ff7b7424 */ /* 0x000fe200078e00ff */
[----:B------:R-:W-:Y:S02]  /*16870*/  IADD3 R120, R4, 0x102, RZ ;  /* 0x0000010204787810 */ /* 0x000fe40007ffe0ff */
[----:B------:R-:W-:Y:S02]  /*16880*/  MOV R121, 0x40000040 ;  /* 0x4000004000797802 */ /* 0x000fe40000000f00 */
[----:B------:R-:W-:-:S02]  /*16890*/  R2UR UR58, R14 ;  /* 0x000000000e3a72ca */ /* 0x000fc400000e0000 */
[----:B------:R-:W-:Y:S02]  /*168a0*/  R2UR UR59, R15 ;  /* 0x000000000f3b72ca */ /* 0x000fe400000e0000 */
[----:B------:R-:W-:Y:S02]  /*168b0*/  R2UR UR30, R120 ;  /* 0x00000000781e72ca */ /* 0x000fe400000e0000 */
[----:B------:R-:W-:Y:S01]  /*168c0*/  R2UR UR31, R121 ;  /* 0x00000000791f72ca */ /* 0x000fe200000e0000 */
[----:B------:R-:W-:Y:S01]  /*168d0*/  IMAD.MOV.U32 R121, RZ, RZ, 0x40000040 ;  /* 0x40000040ff797424 */ /* 0x000fe200078e00ff */
[----:B------:R-:W-:Y:S01]  /*168e0*/  R2UR UR26, R122 ;  /* 0x000000007a1a72ca */ /* 0x000fe200000e0000 */
[C---:B------:R-:W-:Y:S01]  /*168f0*/  VIADD R122, R4.reuse, 0x302 ;  /* 0x00000302047a7836 */ /* 0x040fe20000000000 */
[----:B------:R-:W-:Y:S01]  /*16900*/  R2UR UR27, R123 ;  /* 0x000000007b1b72ca */ /* 0x000fe200000e0000 */
[----:B------:R-:W-:Y:S01]  /*16910*/  IMAD.MOV.U32 R123, RZ, RZ, 0x40000040 ;  /* 0x40000040ff7b7424 */ /* 0x000fe200078e00ff */
[----:B------:R-:W-:-:S02]  /*16920*/  IADD3 R120, R4, 0x282, RZ ;  /* 0x0000028204787810 */ /* 0x000fc40007ffe0ff */
[----:B------:R-:W-:Y:S02]  /*16930*/  R2UR UR19, R121 ;  /* 0x00000000791372ca */ /* 0x000fe400000e0000 */
[----:B------:R-:W-:Y:S02]  /*16940*/  R2UR UR18, R120 ;  /* 0x00000000781272ca */ /* 0x000fe400000e0000 */
[----:B------:R-:W-:Y:S02]  /*16950*/  R2UR UR46, R122 ;  /* 0x000000007a2e72ca */ /* 0x000fe400000e0000 */
[----:B------:R-:W-:Y:S01]  /*16960*/  R2UR UR47, R123 ;  /* 0x000000007b2f72ca */ /* 0x000fe200000e0000 */
        /* <DEDUP_REMOVED lines=10> */
[----:B------:R-:W-:Y:S01]  /*16a10*/  HGMMA.64x16x16.F32 R168, gdesc[UR32], R168, gsb0 ;  /* 0x0020000020a879f0 */ /* 0x000fe200080008a8 */
[----:B------:R-:W-:Y:S01]  /*16a20*/  IMAD.MOV.U32 R15, RZ, RZ, 0x40000040 ;  /* 0x40000040ff0f7424 */ /* 0x000fe200078e00ff */
[----:B------:R-:W-:-:S04]  /*16a30*/  R2UR UR6, R14 ;  /* 0x000000000e0672ca */ /* 0x000fc800000e0000 */
[----:B------:R-:W-:Y:S01]  /*16a40*/  R2UR UR7, R15 ;  /* 0x000000000f0772ca */ /* 0x000fe200000e0000 */
[----:B------:R-:W-:Y:S01]  /*16a50*/  UMOV UR4, UR42 ;  /* 0x0000002a00047c82 */ /* 0x000fe20008000000 */
[----:B------:R-:W-:Y:S01]  /*16a60*/  UMOV UR5, UR43 ;  /* 0x0000002b00057c82 */ /* 0x000fe20008000000 */
[----:B------:R-:W-:Y:S02]  /*16a70*/  WARPGROUP.DEPBAR.LE gsb0, 0x0 ;  /* 0x00008000000079c5 */ /* 0x000fe40000010000 */
[----:B------:R-:W-:-:S08]  /*16a80*/  WARPGROUP.ARRIVE ;  /* 0x00000000000079c5 */ /* 0x000fd00000000000 */
[----:B------:R-:W-:Y:S01]  /*16a90*/  HGMMA.64x16x16.F32 R160, gdesc[UR4], R160, gsb0 ;  /* 0x0020000004a079f0 */ /* 0x000fe200080008a0 */
[----:B------:R2:W-:Y:S04]  /*16aa0*/  STL.64 [R1+0x98], R8 ;  /* 0x0000980801007387 */ /* 0x0005e80000100a00 */
[----:B--2---:R-:W2:Y:S01]  /*16ab0*/  LDL.64 R8, [R1+0x38] ;  /* 0x0000380001087983 */ /* 0x004ea20000100a00 */
        /* <DEDUP_REMOVED lines=19> */
[----:B------:R-:W-:Y:S01]  /*16bf0*/  UMOV UR16, UR42 ;  /* 0x0000002a00107c82 */ /* 0x000fe20008000000 */
[----:B------:R-:W-:Y:S01]  /*16c00*/  UMOV UR17, UR43 ;  /* 0x0000002b00117c82 */ /* 0x000fe20008000000 */
[----:B------:R-:W-:Y:S02]  /*16c10*/  WARPGROUP.DEPBAR.LE gsb0, 0x0 ;  /* 0x00008000000079c5 */ /* 0x000fe40000010000 */
[----:B------:R-:W-:-:S06]  /*16c20*/  WARPGROUP.ARRIVE ;  /* 0x00000000000079c5 */ /* 0x000fcc0000000000 */
[----:B------:R-:W-:Y:S01]  /*16c30*/  HGMMA.64x16x16.F32 R128, gdesc[UR16], R128, gsb0 ;  /* 0x00200000108079f0 */ /* 0x000fe20008000880 */
[----:B------:R-:W-:Y:S01]  /*16c40*/  MOV R6, UR45 ;  /* 0x0000002d00067c02 */ /* 0x000fe20008000f00 */
[----:B------:R-:W-:Y:S01]  /*16c50*/  UMOV UR45, UR43 ;  /* 0x0000002b002d7c82 */ /* 0x000fe20008000000 */
[----:B01----:R-:W-:Y:S01]  /*16c60*/  MOV R5, UR44 ;  /* 0x0000002c00057c02 */ /* 0x003fe20008000f00 */
[----:B------:R-:W-:Y:S01]  /*16c70*/  UMOV UR44, UR42 ;  /* 0x0000002a002c7c82 */ /* 0x000fe20008000000 */
[----:B------:R-:W-:Y:S02]  /*16c80*/  WARPGROUP.DEPBAR.LE gsb0, 0x0 ;  /* 0x00008000000079c5 */ /* 0x000fe40000010000 */
[----:B------:R-:W-:-:S06]  /*16c90*/  WARPGROUP.ARRIVE ;  /* 0x00000000000079c5 */ /* 0x000fcc0000000000 */
[----:B------:R-:W-:Y:S01]  /*16ca0*/  HGMMA.64x16x16.F32 R120, gdesc[UR44], R120, gsb0 ;  /* 0x002000002c7879f0 */ /* 0x000fe20008000878 */
[----:B------:R-:W-:Y:S02]  /*16cb0*/  IADD3 R14, R4, 0x4, RZ ;  /* 0x00000004040e7810 */ /* 0x000fe40007ffe0ff */
[----:B------:R-:W-:Y:S02]  /*16cc0*/  MOV R15, 0x40000040 ;  /* 0x40000040000f7802 */ /* 0x000fe40000000f00 */
[----:B------:R-:W-:Y:S02]  /*16cd0*/  R2UR UR14, R14 ;  /* 0x000000000e0e72ca */ /* 0x000fe400000e0000 */
[----:B------:R-:W-:Y:S02]  /*16ce0*/  R2UR UR15, R15 ;  /* 0x000000000f0f72ca */ /* 0x000fe400000e0000 */
[----:B--2---:R-:W-:Y:S02]  /*16cf0*/  R2UR UR38, R8 ;  /* 0x00000000082672ca */ /* 0x004fe400000e0000 */
[----:B------:R-:W-:Y:S01]  /*16d00*/  R2UR UR39, R9 ;  /* 0x00000000092772ca */ /* 0x000fe200000e0000 */
[----:B------:R-:W-:-:S02]  /*16d10*/  WARPGROUP.DEPBAR.LE gsb0, 0x0 ;  /* 0x00008000000079c5 */ /* 0x000fc40000010000 */
[----:B------:R-:W-:-:S08]  /*16d20*/  WARPGROUP.ARRIVE ;  /* 0x00000000000079c5 */ /* 0x000fd00000000000 */
[----:B------:R-:W-:Y:S02]  /*16d30*/  UMOV UR12, UR38 ;  /* 0x00000026000c7c82 */ /* 0x000fe40008000000 */
[----:B------:R-:W-:Y:S01]  /*16d40*/  UMOV UR13, UR39 ;  /* 0x00000027000d7c82 */ /* 0x000fe20008000000 */
[----:B------:R-:W-:Y:S02]  /*16d50*/  VIADD R14, R4, 0x84 ;  /* 0x00000084040e7836 */ /* 0x000fe40000000000 */
[----:B------:R-:W-:Y:S01]  /*16d60*/  IMAD.MOV.U32 R15, RZ, RZ, 0x40000040 ;  /* 0x40000040ff0f7424 */ /* 0x000fe200078e00ff */
[----:B------:R-:W-:Y:S01]  /*16d70*/  HGMMA.64x16x16.F32 R168, gdesc[UR12], R168, gsb0 ;  /* 0x002000000ca879f0 */ /* 0x000fe200080008a8 */
[----:B------:R-:W-:Y:S01]  /*16d80*/  UMOV UR8, UR38 ;  /* 0x0000002600087c82 */ /* 0x000fe20008000000 */
[----:B------:R-:W-:Y:S01]  /*16d90*/  R2UR UR10, R14 ;  /* 0x000000000e0a72ca */ /* 0x000fe200000e0000 */
[----:B------:R-:W2:Y:S01]  /*16da0*/  LDL.64 R8, [R1+0x30] ;  /* 0x0000300001087983 */ /* 0x000ea20000100a00 */
[----:B------:R-:W-:Y:S01]  /*16db0*/  R2UR UR11, R15 ;  /* 0x000000000f0b72ca */ /* 0x000fe200000e0000 */
[----:B------:R-:W-:Y:S01]  /*16dc0*/  UMOV UR9, UR39 ;  /* 0x0000002700097c82 */ /* 0x000fe20008000000 */
[----:B------:R-:W-:-:S02]  /*16dd0*/  WARPGROUP.DEPBAR.LE gsb0, 0x0 ;  /* 0x00008000000079c5 */ /* 0x000fc40000010000 */
[----:B------:R-:W-:-:S09]  /*16de0*/  WARPGROUP.ARRIVE ;  /* 0x00000000000079c5 */ /* 0x000fd20000000000 */
        /* <DEDUP_REMOVED lines=165> */
[----:B------:R-:W-:-:S09]  /*17840*/  UMOV UR17, UR39 ;  /* 0x0000002700117c82 */ /* 0x000fd20008000000 */
        /* <DEDUP_REMOVED lines=85> */
[----:B------:R-:W-:Y:S01]  /*17da0*/  UMOV UR28, UR52 ;  /* 0x00000034001c7c82 */ /* 0x000fe20008000000 */
[----:B------:R-:W-:Y:S01]  /*17db0*/  R2UR UR23, R15 ;  /* 0x000000000f1772ca */ /* 0x000fe200000e0000 */
[----:B------:R-:W-:Y:S01]  /*17dc0*/  UMOV UR29, UR53 ;  /* 0x00000035001d7c82 */ /* 0x000fe20008000000 */
[----:B------:R-:W-:Y:S01]  /*17dd0*/  UMOV UR24, UR52 ;  /* 0x0000003400187c82 */ /* 0x000fe20008000000 */
[----:B------:R-:W-:Y:S01]  /*17de0*/  UMOV UR25, UR53 ;  /* 0x0000003500197c82 */ /* 0x000fe20008000000 */
[----:B------:R-:W-:Y:S01]  /*17df0*/  R2UR UR45, R6 ;  /* 0x00000000062d72ca */ /* 0x000fe200000e0000 */
[----:B------:R0:W5:Y:S02]  /*17e00*/  LDL.LU.64 R8, [R1+0x98] ;  /* 0x0000980001087983 */ /* 0x0001640000300a00 */
[----:B------:R-:W-:-:S02]  /*17e10*/  UMOV UR20, UR38 ;  /* 0x0000002600147c82 */ /* 0x000fc40008000000 */
        /* <DEDUP_REMOVED lines=178> */
[----:B------:R-:W-:Y:S02]  /*18940*/  R2UR UR44, R5 ;  /* 0x00000000052c72ca */ /* 0x000fe400000e0000 */
[----:B------:R-:W-:Y:S02]  /*18950*/  R2UR UR18, R14 ;  /* 0x000000000e1272ca */ /* 0x000fe400000e0000 */
[----:B------:R-:W-:Y:S01]  /*18960*/  R2UR UR19, R15 ;  /* 0x000000000f1372ca */ /* 0x000fe200000e0000 */
[----:B------:R-:W-:-:S08]  /*18970*/  UMOV UR17, UR45 ;  /* 0x0000002d00117c82 */ /* 0x000fd00008000000 */
        /* <DEDUP_REMOVED lines=275> */
[----:B0-----:R-:W-:Y:S06]  /*19ab0*/  @!P0 BRA `(.L_x_4235) ;  /* 0x0000000000048947 */ /* 0x001fec0003800000 */
[----:B------:R-:W-:Y:S01]  /*19ac0*/  BPT.TRAP 0x1 ;  /* 0x000000040000795c */ /* 0x000fe20000300000 */
.L_x_4235:
[----:B------:R-:W-:Y:S01]  /*19ad0*/  SHF.L.U32 R0, R10, 0x1f, RZ ;  /* 0x0000001f0a007819 */ /* 0x000fe200000006ff */
[----:B------:R-:W-:-:S04]  /*19ae0*/  IMAD R14, R11, 0x8, R2 ;  /* 0x000000080b0e7824 */ /* 0x000fc800078e0202 */
[----:B------:R0:W1:Y:S01]  /*19af0*/  SYNCS.PHASECHK.TRANS64.TRYWAIT P2, [R14+URZ+0x36850], R0 ;  /* 0x036850000e0075a7 */ /* 0x000062000804017f */
[----:B------:R-:W-:Y:S05]  /*19b00*/  @!P0 BRA `(.L_x_4236) ;  /* 0x0000000000048947 */ /* 0x000fea0003800000 */
[----:B------:R-:W-:Y:S01]  /*19b10*/  BPT.TRAP 0x1 ;  /* 0x000000040000795c */ /* 0x000fe20000300000 */
.L_x_4236:
[----:B------:R-:W-:Y:S04]  /*19b20*/  BSSY B1, `(.L_x_4237) ;  /* 0x0000004000017945 */ /* 0x000fe80003800000 */
[----:B-1----:R-:W-:Y:S05]  /*19b30*/  @P2 BRA `(.L_x_4238) ;  /* 0x0000000000082947 */ /* 0x002fea0003800000 */
[----:B------:R-:W1:Y:S02]  /*19b40*/  SYNCS.PHASECHK.TRANS64.TRYWAIT P2, [R14+URZ+0x36850], R0 ;  /* 0x036850000e0075a7 */ /* 0x000e64000804017f */
[----:B-1----:R-:W-:Y:S05]  /*19b50*/  @!P2 BRA `(.L_x_4239) ;  /* 0x000000d80048a947 */ /* 0x002fea0003800000 */
.L_x_4238:
[----:B------:R-:W-:Y:S05]  /*19b60*/  BSYNC B1 ;  /* 0x0000000000017941 */ /* 0x000fea0003800000 */
.L_x_4237:
[----:B01----:R-:W-:Y:S01]  /*19b70*/  VIADD R0, R2, 0x400 ;  /* 0x0000040002007836 */ /* 0x003fe20000000000 */
[----:B------:R-:W-:Y:S01]  /*19b80*/  WARPGROUP.ARRIVE ;  /* 0x00000000000079c5 */ /* 0x000fe20000000000 */
[----:B------:R-:W-:Y:S01]  /*19b90*/  IMAD.MOV.U32 R5, RZ, RZ, 0x40000040 ;  /* 0x40000040ff057424 */ /* 0x000fe200078e00ff */
[----:B------:R-:W-:Y:S01]  /*19ba0*/  ULDC UR5, c[0x0][0x9d8] ;  /* 0x0002760000057ab9 */ /* 0x000fe20000000800 */
[----:B------:R-:W-:Y:S01]  /*19bb0*/  ULDC UR4, c[0x0][0x988] ;  /* 0x0002620000047ab9 */ /* 0x000fe20000000800 */
[----:B------:R-:W-:Y:S01]  /*19bc0*/  SHF.R.U32.HI R0, RZ, 0x4, R0 ;  /* 0x00000004ff007819 */ /* 0x000fe20000011600 */
[----:B------:R-:W-:Y:S01]  /*19bd0*/  FMUL.FTZ R6, R169, UR5 ;  /* 0x00000005a9067c20 */ /* 0x000fe20008410000 */
[----:B------:R-:W-:Y:S01]  /*19be0*/  FMUL.FTZ R169, R172, UR5 ;  /* 0x00000005aca97c20 */ /* 0x000fe20008410000 */
        /* <DEDUP_REMOVED lines=10> */
[----:B------:R-:W-:Y:S01]  /*19c90*/  IMAD R10, R11, 0xa80, R0 ;  /* 0x00000a800b0a7824 */ /* 0x000fe200078e0200 */
[----:B------:R-:W-:Y:S01]  /*19ca0*/  MOV R11, 0x40000040 ;  /* 0x40000040000b7802 */ /* 0x000fe20000000f00 */
[----:B------:R-:W-:Y:S01]  /*19cb0*/  FMUL.FTZ R0, R168, UR5 ;  /* 0x00000005a8007c20 */ /* 0x000fe20008410000 */
[----:B------:R-:W-:Y:S01]  /*19cc0*/  MUFU.TANH R169, R169 ;  /* 0x000000a900a97308 */ /* 0x000fe20000002400 */
[C---:B------:R-:W-:Y:S01]  /*19cd0*/  VIADD R4, R10.reuse, 0x80 ;  /* 0x000000800a047836 */ /* 0x040fe20000000000 */
[----:B------:R-:W-:Y:S01]  /*19ce0*/  R2UR UR6, R10 ;  /* 0x000000000a0672ca */ /* 0x000fe200000e0000 */
[----:B------:R-:W-:Y:S01]  /*19cf0*/  FMUL.FTZ R166, R167, UR5 ;  /* 0x00000005a7a67c20 */ /* 0x000fe20008410000 */
[----:B------:R-:W-:Y:S01]  /*19d00*/  R2UR UR7, R11 ;  /* 0x000000000b0772ca */ /* 0x000fe200000e0000 */
        /* <DEDUP_REMOVED lines=12> */
[----:B------:R-:W-:Y:S01]  /*19dd0*/  HGMMA.64x192x16.F32 R24, R200, gdesc[UR4].tnspB, R24, gsb0 ;  /* 0x42e00004c8187df0 */ /* 0x000fe20008000818 */
[----:B------:R-:W-:Y:S01]  /*19de0*/  R2UR UR6, R4 ;  /* 0x00000000040672ca */ /* 0x000fe200000e0000 */
[----:B------:R-:W-:Y:S01]  /*19df0*/  FMUL.FTZ R159, R144, UR5 ;  /* 0x00000005909f7c20 */ /* 0x000fe20008410000 */
[----:B------:R-:W-:Y:S01]  /*19e00*/  R2UR UR7, R5 ;  /* 0x00000000050772ca */ /* 0x000fe200000e0000 */
[----:B------:R-:W-:Y:S01]  /*19e10*/  IMAD.MOV.U32 R5, RZ, RZ, 0x40000040 ;  /* 0x40000040ff057424 */ /* 0x000fe200078e00ff */
[----:B------:R-:W-:Y:S01]  /*19e20*/  IADD3 R4, R10, 0x100, RZ ;  /* 0x000001000a047810 */ /* 0x000fe20007ffe0ff */
[----:B------:R-:W-:Y:S01]  /*19e30*/  FMUL.FTZ R173, R145, UR5 ;  /* 0x0000000591ad7c20 */ /* 0x000fe20008410000 */
[----:B------:R-:W2:Y:S01]  /*19e40*/  MUFU.TANH R172, R172 ;  /* 0x000000ac00ac7308 */ /* 0x000ea20000002400 */
[----:B0----5:R-:W-:Y:S01]  /*19e50*/  FMNMX.FTZ R3, R0, R9, !PT ;  /* 0x0000000900037209 */ /* 0x021fe20007810000 */
[----:B------:R-:W-:Y:S01]  /*19e60*/  FMUL.FTZ R145, R147, UR5 ;  /* 0x0000000593917c20 */ /* 0x000fe20008410000 */
[----:B------:R-:W-:Y:S01]  /*19e70*/  FMUL.FTZ R147, R148, UR5 ;  /* 0x0000000594937c20 */ /* 0x000fe20008410000 */
[----:B------:R-:W-:Y:S01]  /*19e80*/  FMUL.FTZ R148, R149, UR5 ;  /* 0x0000000595947c20 */ /* 0x000fe20008410000 */
[----:B------:R-:W-:Y:S01]  /*19e90*/  FMNMX.FTZ R3, R6, R3, !PT ;  /* 0x0000000306037209 */ /* 0x000fe20007810000 */
[----:B------:R-:W-:Y:S01]  /*19ea0*/  FMUL.FTZ R136, R136, UR5 ;  /* 0x0000000588887c20 */ /* 0x000fe20008410000 */
[----:B------:R-:W-:Y:S01]  /*19eb0*/  FMUL.FTZ R137, R137, UR5 ;  /* 0x0000000589897c20 */ /* 0x000fe20008410000 */
[----:B------:R-:W0:Y:S01]  /*19ec0*/  MUFU.TANH R161, R161 ;  /* 0x000000a100a17308 */ /* 0x000e220000002400 */
[----:B------:R-:W-:Y:S01]  /*19ed0*/  FMNMX.FTZ R3, R169, R3, !PT ;  /* 0x00000003a9037209 */ /* 0x000fe20007810000 */
[----:B------:R-:W-:Y:S01]  /*19ee0*/  FMUL.FTZ R140, R140, UR5 ;  /* 0x000000058c8c7c20 */ /* 0x000fe20008410000 */
[----:B------:R-:W-:Y:S01]  /*19ef0*/  FMUL.FTZ R141, R141, UR5 ;  /* 0x000000058d8d7c20 */ /* 0x000fe20008410000 */
[----:B------:R-:W-:Y:S01]  /*19f00*/  FMUL.FTZ R128, R128, UR5 ;  /* 0x0000000580807c20 */ /* 0x000fe20008410000 */
[----:B-1----:R-:W-:Y:S01]  /*19f10*/  FMNMX.FTZ R3, R170, R3, !PT ;  /* 0x00000003aa037209 */ /* 0x002fe20007810000 */
        /* <DEDUP_REMOVED lines=17> */
[----:B------:R-:W-:Y:S01]  /*1a030*/  IMAD.MOV.U32 R121, RZ, RZ, 0x40000040 ;  /* 0x40000040ff797424 */ /* 0x000fe200078e00ff */
[----:B------:R-:W0:Y:S01]  /*1a040*/  MUFU.TANH R167, R167 ;  /* 0x000000a700a77308 */ /* 0x000e220000002400 */
[----:B-1----:R-:W-:Y:S01]  /*1a050*/  FMNMX.FTZ R3, R164, R3, !PT ;  /* 0x00000003a4037209 */ /* 0x002fe20007810000 */
[----:B------:R-:W-:Y:S01]  /*1a060*/  FMUL.FTZ R138, R138, UR5 ;  /* 0x000000058a8a7c20 */ /* 0x000fe20008410000 */
[----:B------:R-:W-:Y:S01]  /*1a070*/  IADD3 R120, R10, 0x280, RZ ;  /* 0x000002800a787810 */ /* 0x000fe20007ffe0ff */
        /* <DEDUP_REMOVED lines=15> */
[----:B------:R-:W-:Y:S01]  /*1a170*/  @!P1 VIADD R12, R12, 0x36840 ;  /* 0x000368400c0c9836 */ /* 0x000fe20000000000 */
[----:B------:R-:W-:-:S02]  /*1a180*/  @!P1 IADD3 R14, R14, 0x36860, RZ ;  /* 0x000368600e0e9810 */ /* 0x000fc40007ffe0ff */
[C---:B------:R-:W-:Y:S01]  /*1a190*/  ISETP.GT.AND P2, PT, R7.reuse, RZ, PT ;  /* 0x000000ff0700720c */ /* 0x040fe20003f44270 */
[----:B------:R-:W-:Y:S01]  /*1a1a0*/  VIADD R7, R7, 0xffffffff ;  /* 0xffffffff07077836 */ /* 0x000fe20000000000 */
[----:B------:R-:W0:Y:S01]  /*1a1b0*/  MUFU.TANH R157, R157 ;  /* 0x0000009d009d7308 */ /* 0x000e220000002400 */
[----:B-1----:R-:W-:Y:S02]  /*1a1c0*/  FMNMX.FTZ R3, R153, R3, !PT ;  /* 0x0000000399037209 */ /* 0x002fe40007810000 */
[----:B------:R-:W-:Y:S02]  /*1a1d0*/  @!P1 PRMT R12, RZ, 0x654, R12 ;  /* 0x00000654ff0c9816 */ /* 0x000fe4000000000c */
[----:B------:R-:W-:-:S03]  /*1a1e0*/  @!P1 PRMT R14, RZ, 0x654, R14 ;  /* 0x00000654ff0e9816 */ /* 0x000fc6000000000e */
        /* <DEDUP_REMOVED lines=34> */
[----:B------:R-:W-:Y:S02]  /*1a410*/  WARPGROUP.DEPBAR.LE gsb0, 0x0 ;  /* 0x00008000000079c5 */ /* 0x000fe40000010000 */
[----:B------:R-:W-:-:S04]  /*1a420*/  WARPGROUP.ARRIVE ;  /* 0x00000000000079c5 */ /* 0x000fc80000000000 */
[----:B------:R-:W0:Y:S02]  /*1a430*/  MUFU.TANH R15, R15 ;  /* 0x0000000f000f7308 */ /* 0x000e240000002400 */
[----:B------:R-:W-:Y:S01]  /*1a440*/  HGMMA.64x192x16.F32 R24, R196, gdesc[UR4].tnspB, R24, gsb0 ;  /* 0x42e00004c4187df0 */ /* 0x000fe20008000818 */
[----:B------:R-:W-:Y:S01]  /*1a450*/  R2UR UR6, R4 ;  /* 0x00000000040672ca */ /* 0x000fe200000e0000 */
[----:B------:R-:W-:Y:S01]  /*1a460*/  VIADD R4, R10, 0x180 ;  /* 0x000001800a047836 */ /* 0x000fe20000000000 */
[----:B------:R-:W-:-:S03]  /*1a470*/  R2UR UR7, R5 ;  /* 0x00000000050772ca */ /* 0x000fc600000e0000 */
[----:B------:R-:W3:Y:S01]  /*1a480*/  MUFU.TANH R168, R168 ;  /* 0x000000a800a87308 */ /* 0x000ee20000002400 */
[----:B------:R-:W-:-:S07]  /*1a490*/  MOV R5, 0x40000040 ;  /* 0x4000004000057802 */ /* 0x000fce0000000f00 */
[----:B------:R-:W4:Y:S08]  /*1a4a0*/  MUFU.TANH R171, R171 ;  /* 0x000000ab00ab7308 */ /* 0x000f300000002400 */
[----:B------:R-:W4:Y:S08]  /*1a4b0*/  MUFU.TANH R160, R160 ;  /* 0x000000a000a07308 */ /* 0x000f300000002400 */
        /* <DEDUP_REMOVED lines=25> */
[----:B------:R-:W-:Y:S01]  /*1a650*/  HGMMA.64x192x16.F32 R24, R192, gdesc[UR4].tnspB, R24, gsb0 ;  /* 0x42e00004c0187df0 */ /* 0x000fe20008000818 */
[----:B------:R-:W-:Y:S01]  /*1a660*/  R2UR UR6, R4 ;  /* 0x00000000040672ca */ /* 0x000fe200000e0000 */
[C---:B------:R-:W-:Y:S01]  /*1a670*/  VIADD R4, R10.reuse, 0x200 ;  /* 0x000002000a047836 */ /* 0x040fe20000000000 */
[----:B------:R-:W-:Y:S01]  /*1a680*/  R2UR UR7, R5 ;  /* 0x00000000050772ca */ /* 0x000fe200000e0000 */
[----:B------:R-:W-:Y:S01]  /*1a690*/  IMAD.MOV.U32 R5, RZ, RZ, 0x40000040 ;  /* 0x40000040ff057424 */ /* 0x000fe200078e00ff */
[----:B------:R-:W-:Y:S01]  /*1a6a0*/  IADD3 R10, R10, 0x300, RZ ;  /* 0x000003000a0a7810 */ /* 0x000fe20007ffe0ff */
[----:B------:R-:W-:Y:S02]  /*1a6b0*/  WARPGROUP.DEPBAR.LE gsb0, 0x0 ;  /* 0x00008000000079c5 */ /* 0x000fe40000010000 */
[----:B------:R-:W-:-:S12]  /*1a6c0*/  WARPGROUP.ARRIVE ;  /* 0x00000000000079c5 */ /* 0x000fd80000000000 */
[----:B------:R-:W-:Y:S01]  /*1a6d0*/  HGMMA.64x192x16.F32 R24, R188, gdesc[UR4].tnspB, R24, gsb0 ;  /* 0x42e00004bc187df0 */ /* 0x000fe20008000818 */
[----:B------:R-:W-:Y:S02]  /*1a6e0*/  R2UR UR6, R4 ;  /* 0x00000000040672ca */ /* 0x000fe400000e0000 */
[----:B------:R-:W-:Y:S01]  /*1a6f0*/  R2UR UR7, R5 ;  /* 0x00000000050772ca */ /* 0x000fe200000e0000 */
[----:B------:R-:W-:Y:S01]  /*1a700*/  IMAD.U32 R5, RZ, RZ, UR4 ;  /* 0x00000004ff057e24 */ /* 0x000fe2000f8e00ff */
[----:B-1----:R-:W-:-:S05]  /*1a710*/  FMNMX.FTZ R4, R125, R3, !PT ;  /* 0x000000037d047209 */ /* 0x002fca0007810000 */
[----:B------:R-:W1:Y:S02]  /*1a720*/  SHFL.BFLY PT, R3, R4, 0x2, 0x1f ;  /* 0x0c401f0004037f89 */ /* 0x000e6400000e0000 */
[----:B-1----:R-:W-:-:S05]  /*1a730*/  FMNMX.FTZ R4, R4, R3, !PT ;  /* 0x0000000304047209 */ /* 0x002fca0007810000 */
[----:B------:R-:W1:Y:S02]  /*1a740*/  SHFL.BFLY PT, R3, R4, 0x1, 0x1f ;  /* 0x0c201f0004037f89 */ /* 0x000e6400000e0000 */
[----:B-1----:R-:W-:-:S05]  /*1a750*/  FMNMX.FTZ R4, R4, R3, !PT ;  /* 0x0000000304047209 */ /* 0x002fca0007810000 */
[----:B------:R-:W-:-:S04]  /*1a760*/  FADD.FTZ R3, -R4, R9 ;  /* 0x0000000904037221 */ /* 0x000fc80000010100 */
[----:B------:R-:W-:-:S06]  /*1a770*/  FMUL.FTZ R3, R3, R5 ;  /* 0x0000000503037220 */ /* 0x000fcc0000410000 */
[----:B------:R-:W-:Y:S01]  /*1a780*/  MUFU.EX2 R3, R3 ;  /* 0x0000000300037308 */ /* 0x000fe20000000800 */
[----:B------:R-:W-:Y:S02]  /*1a790*/  WARPGROUP.DEPBAR.LE gsb0, 0x0 ;  /* 0x00008000000079c5 */ /* 0x000fe40000010000 */
[----:B------:R-:W-:-:S06]  /*1a7a0*/  WARPGROUP.ARRIVE ;  /* 0x00000000000079c5 */ /* 0x000fcc0000000000 */
[----:B------:R-:W-:Y:S01]  /*1a7b0*/  HGMMA.64x192x16.F32 R24, R184, gdesc[UR4].tnspB, R24, gsb0 ;  /* 0x42e00004b8187df0 */ /* 0x000fe20008000818 */
[----:B------:R-:W-:Y:S02]  /*1a7c0*/  R2UR UR6, R120 ;  /* 0x00000000780672ca */ /* 0x000fe400000e0000 */
[----:B------:R-:W-:Y:S01]  /*1a7d0*/  R2UR UR7, R121 ;  /* 0x00000000790772ca */ /* 0x000fe200000e0000 */
[----:B------:R-:W-:Y:S02]  /*1a7e0*/  WARPGROUP.DEPBAR.LE gsb0, 0x0 ;  /* 0x00008000000079c5 */ /* 0x000fe40000010000 */
[----:B------:R-:W-:Y:S01]  /*1a7f0*/  FMUL.FTZ R184, R4, R5 ;  /* 0x0000000504b87220 */ /* 0x000fe20000410000 */
[----:B------:R-:W-:-:S03]  /*1a800*/  WARPGROUP.ARRIVE ;  /* 0x00000000000079c5 */ /* 0x000fc60000000000 */
[-CC-:B------:R-:W-:Y:S01]  /*1a810*/  FFMA.FTZ R200, R0, R5.reuse, -R184.reuse ;  /* 0x0000000500c87223 */ /* 0x180fe200000108b8 */
[----:B--2---:R-:W-:Y:S01]  /*1a820*/  FMNMX.FTZ R0, R11, R8, !PT ;  /* 0x000000080b007209 */ /* 0x004fe20007810000 */
[----:B------:R-:W-:-:S08]  /*1a830*/  FFMA.FTZ R174, R6, R5, -R184 ;  /* 0x0000000506ae7223 */ /* 0x000fd000000108b8 */
[----:B------:R-:W-:Y:S01]  /*1a840*/  HGMMA.64x192x16.F32 R24, R180, gdesc[UR4].tnspB, R24, gsb0 ;  /* 0x42e00004b4187df0 */ /* 0x000fe20008000818 */
[-CC-:B------:R-:W-:Y:S01]  /*1a850*/  FFMA.FTZ R9, R148, R5.reuse, -R184.reuse ;  /* 0x0000000594097223 */ /* 0x180fe200000108b8 */
[----:B0-----:R-:W-:Y:S01]  /*1a860*/  FMNMX.FTZ R0, R15, R0, !PT ;  /* 0x000000000f007209 */ /* 0x001fe20007810000 */
[----:B------:R-:W0:Y:S01]  /*1a870*/  MUFU.EX2 R200, R200 ;  /* 0x000000c800c87308 */ /* 0x000e220000000800 */
[----:B------:R-:W-:Y:S01]  /*1a880*/  R2UR UR6, R10 ;  /* 0x000000000a0672ca */ /* 0x000fe200000e0000 */
[-CC-:B------:R-:W-:Y:S01]  /*1a890*/  FFMA.FTZ R202, R169, R5.reuse, -R184.reuse ;  /* 0x00000005a9ca7223 */ /* 0x180fe200000108b8 */
[----:B---3--:R-:W-:Y:S01]  /*1a8a0*/  FMNMX.FTZ R0, R168, R0, !PT ;  /* 0x00000000a8007209 */ /* 0x008fe20007810000 */
[-CC-:B------:R-:W-:Y:S01]  /*1a8b0*/  FFMA.FTZ R169, R170, R5.reuse, -R184.reuse ;  /* 0x00000005aaa97223 */ /* 0x180fe200000108b8 */
[-CC-:B------:R-:W-:Y:S01]  /*1a8c0*/  FFMA.FTZ R196, R172, R5.reuse, -R184.reuse ;  /* 0x00000005acc47223 */ /* 0x180fe200000108b8 */
[-CC-:B------:R-:W-:Y:S01]  /*1a8d0*/  FFMA.FTZ R186, R140, R5.reuse, -R184.reuse ;  /* 0x000000058cba7223 */ /* 0x180fe200000108b8 */
[----:B----4-:R-:W-:Y:S01]  /*1a8e0*/  FMNMX.FTZ R0, R171, R0, !PT ;  /* 0x00000000ab007209 */ /* 0x010fe20007810000 */
[----:B------:R-:W1:Y:S01]  /*1a8f0*/  MUFU.EX2 R174, R174 ;  /* 0x000000ae00ae7308 */ /* 0x000e620000000800 */
[-CC-:B------:R-:W-:Y:S01]  /*1a900*/  FFMA.FTZ R120, R161, R5.reuse, -R184.reuse ;  /* 0x00000005a1787223 */ /* 0x180fe200000108b8 */
[-CC-:B------:R-:W-:Y:S01]  /*1a910*/  FFMA.FTZ R140, R141, R5.reuse, -R184.reuse ;  /* 0x000000058d8c7223 */ /* 0x180fe200000108b8 */
[----:B------:R-:W-:Y:S01]  /*1a920*/  FMNMX.FTZ R0, R160, R0, !PT ;  /* 0x00000000a0007209 */ /* 0x000fe20007810000 */
[-CC-:B------:R-:W-:Y:S01]  /*1a930*/  FFMA.FTZ R198, R164, R5.reuse, -R184.reuse ;  /* 0x00000005a4c67223 */ /* 0x180fe200000108b8 */
[-CC-:B------:R-:W-:Y:S01]  /*1a940*/  FFMA.FTZ R161, R165, R5.reuse, -R184.reuse ;  /* 0x00000005a5a17223 */ /* 0x180fe200000108b8 */
[-C--:B------:R-:W-:Y:S01]  /*1a950*/  FFMA.FTZ R192, R167, R5.reuse, -R184 ;  /* 0x00000005a7c07223 */ /* 0x080fe200000108b8 */
[----:B------:R-:W-:Y:S01]  /*1a960*/  FMNMX.FTZ R0, R162, R0, !PT ;  /* 0x00000000a2007209 */ /* 0x000fe20007810000 */
[----:B------:R-:W2:Y:S01]  /*1a970*/  MUFU.EX2 R202, R202 ;  /* 0x000000ca00ca7308 */ /* 0x000ea20000000800 */
[----:B0-----:R-:W-:Y:S01]  /*1a980*/  FFMA.FTZ R20, R3, R20, R200 ;  /* 0x0000001403147223 */ /* 0x001fe200000100c8 */
[-CC-:B------:R-:W-:Y:S01]  /*1a990*/  FFMA.FTZ R125, R125, R5.reuse, -R184.reuse ;  /* 0x000000057d7d7223 */ /* 0x180fe200000108b8 */
[----:B------:R-:W-:Y:S01]  /*1a9a0*/  FMNMX.FTZ R0, R163, R0, !PT ;  /* 0x00000000a3007209 */ /* 0x000fe20007810000 */
[-CC-:B------:R-:W-:Y:S01]  /*1a9b0*/  FFMA.FTZ R164, R153, R5.reuse, -R184.reuse ;  /* 0x0000000599a47223 */ /* 0x180fe200000108b8 */
[-CC-:B------:R-:W-:Y:S01]  /*1a9c0*/  FFMA.FTZ R194, R156, R5.reuse, -R184.reuse ;  /* 0x000000059cc27223 */ /* 0x180fe200000108b8 */
[-C--:B------:R-:W-:Y:S01]  /*1a9d0*/  FFMA.FTZ R121, R157, R5.reuse, -R184 ;  /* 0x000000059d797223 */ /* 0x080fe200000108b8 */
[----:B------:R-:W-:Y:S01]  /*1a9e0*/  FMNMX.FTZ R0, R166, R0, !PT ;  /* 0x00000000a6007209 */ /* 0x000fe20007810000 */
[----:B------:R-:W0:Y:S01]  /*1a9f0*/  MUFU.EX2 R169, R169 ;  /* 0x000000a900a97308 */ /* 0x000e220000000800 */
[----:B-1----:R-:W-:Y:S01]  /*1aa00*/  FADD.FTZ R20, R174, R20 ;  /* 0x00000014ae147221 */ /* 0x002fe20000010000 */
[-CC-:B------:R-:W-:Y:S01]  /*1aa10*/  FFMA.FTZ R190, R147, R5.reuse, -R184.reuse ;  /* 0x0000000593be7223 */ /* 0x180fe200000108b8 */
[----:B------:R-:W-:Y:S01]  /*1aa20*/  FMNMX.FTZ R0, R152, R0, !PT ;  /* 0x0000000098007209 */ /* 0x000fe20007810000 */
[-CC-:B------:R-:W-:Y:S01]  /*1aa30*/  FFMA.FTZ R188, R159, R5.reuse, -R184.reuse ;  /* 0x000000059fbc7223 */ /* 0x180fe200000108b8 */
[-CC-:B------:R-:W-:Y:S01]  /*1aa40*/  FFMA.FTZ R153, R173, R5.reuse, -R184.reuse ;  /* 0x00000005ad997223 */ /* 0x180fe200000108b8 */
[-C--:B------:R-:W-:Y:S01]  /*1aa50*/  FFMA.FTZ R136, R136, R5.reuse, -R184 ;  /* 0x0000000588887223 */ /* 0x080fe200000108b8 */
[----:B------:R-:W-:Y:S01]  /*1aa60*/  FMNMX.FTZ R0, R154, R0, !PT ;  /* 0x000000009a007209 */ /* 0x000fe20007810000 */
[----:B------:R-:W1:Y:S01]  /*1aa70*/  MUFU.EX2 R196, R196 ;  /* 0x000000c400c47308 */ /* 0x000e620000000800 */
[----:B--2---:R-:W-:Y:S01]  /*1aa80*/  FADD.FTZ R20, R202, R20 ;  /* 0x00000014ca147221 */ /* 0x004fe20000010000 */
[-CC-:B------:R-:W-:Y:S01]  /*1aa90*/  FFMA.FTZ R137, R137, R5.reuse, -R184.reuse ;  /* 0x0000000589897223 */ /* 0x180fe200000108b8 */
[----:B------:R-:W-:Y:S01]  /*1aaa0*/  FMNMX.FTZ R0, R155, R0, !PT ;  /* 0x000000009b007209 */ /* 0x000fe20007810000 */
[-CC-:B------:R-:W-:Y:S01]  /*1aab0*/  FFMA.FTZ R129, R129, R5.reuse, -R184.reuse ;  /* 0x0000000581817223 */ /* 0x180fe200000108b8 */
[----:B------:R-:W-:Y:S01]  /*1aac0*/  FFMA.FTZ R124, R124, R5, -R184 ;  /* 0x000000057c7c7223 */ /* 0x000fe200000108b8 */
[----:B------:R-:W-:-:S02]  /*1aad0*/  F2FP.F16.F32.PACK_AB R200, R174, R200 ;  /* 0x000000c8aec8723e */ /* 0x000fc400000000ff */
[----:B------:R-:W-:Y:S01]  /*1aae0*/  FMNMX.FTZ R0, R158, R0, !PT ;  /* 0x000000009e007209 */ /* 0x000fe20007810000 */
[----:B------:R-:W2:Y:S01]  /*1aaf0*/  MUFU.EX2 R120, R120 ;  /* 0x0000007800787308 */ /* 0x000ea20000000800 */
[C---:B0-----:R-:W-:Y:S01]  /*1ab00*/  FADD.FTZ R20, R169.reuse, R20 ;  /* 0x00000014a9147221 */ /* 0x041fe20000010000 */
[----:B------:R-:W-:Y:S02]  /*1ab10*/  F2FP.F16.F32.PACK_AB R202, R169, R202 ;  /* 0x000000caa9ca723e */ /* 0x000fe400000000ff */
[----:B------:R-:W-:-:S04]  /*1ab20*/  FMNMX.FTZ R0, R144, R0, !PT ;  /* 0x0000000090007209 */ /* 0x000fc80007810000 */
[----:B------:R-:W-:Y:S01]  /*1ab30*/  FMNMX.FTZ R0, R145, R0, !PT ;  /* 0x0000000091007209 */ /* 0x000fe20007810000 */
[----:B------:R-:W0:Y:S01]  /*1ab40*/  MUFU.EX2 R198, R198 ;  /* 0x000000c600c67308 */ /* 0x000e220000000800 */
[----:B-1----:R-:W-:Y:S02]  /*1ab50*/  FADD.FTZ R20, R196, R20 ;  /* 0x00000014c4147221 */ /* 0x002fe40000010000 */
[----:B------:R-:W-:-:S04]  /*1ab60*/  FMNMX.FTZ R0, R146, R0, !PT ;  /* 0x0000000092007209 */ /* 0x000fc80007810000 */
[----:B------:R-:W-:Y:S01]  /*1ab70*/  FMNMX.FTZ R0, R151, R0, !PT ;  /* 0x0000000097007209 */ /* 0x000fe20007810000 */
[----:B------:R-:W1:Y:S01]  /*1ab80*/  MUFU.EX2 R161, R161 ;  /* 0x000000a100a17308 */ /* 0x000e620000000800 */
[C---:B--2---:R-:W-:Y:S01]  /*1ab90*/  FADD.FTZ R20, R120.reuse, R20 ;  /* 0x0000001478147221 */ /* 0x044fe20000010000 */
[----:B------:R-:W-:Y:S02]  /*1aba0*/  F2FP.F16.F32.PACK_AB R196, R120, R196 ;  /* 0x000000c478c4723e */ /* 0x000fe400000000ff */
[----:B------:R-:W-:-:S04]  /*1abb0*/  FMNMX.FTZ R0, R138, R0, !PT ;  /* 0x000000008a007209 */ /* 0x000fc80007810000 */
[----:B------:R-:W-:Y:S01]  /*1abc0*/  FMNMX.FTZ R0, R139, R0, !PT ;  /* 0x000000008b007209 */ /* 0x000fe20007810000 */
[----:B------:R-:W2:Y:S01]  /*1abd0*/  MUFU.EX2 R192, R192 ;  /* 0x000000c000c07308 */ /* 0x000ea20000000800 */
[----:B0-----:R-:W-:Y:S02]  /*1abe0*/  FADD.FTZ R20, R198, R20 ;  /* 0x00000014c6147221 */ /* 0x001fe40000010000 */
[----:B------:R-:W-:-:S04]  /*1abf0*/  FMNMX.FTZ R0, R142, R0, !PT ;  /* 0x000000008e007209 */ /* 0x000fc80007810000 */
[----:B------:R-:W-:Y:S01]  /*1ac00*/  FMNMX.FTZ R0, R143, R0, !PT ;  /* 0x000000008f007209 */ /* 0x000fe20007810000 */
[----:B------:R-:W0:Y:S01]  /*1ac10*/  MUFU.EX2 R164, R164 ;  /* 0x000000a400a47308 */ /* 0x000e220000000800 */
[C---:B-1----:R-:W-:Y:S01]  /*1ac20*/  FADD.FTZ R20, R161.reuse, R20 ;  /* 0x00000014a1147221 */ /* 0x042fe20000010000 */
[----:B------:R-:W-:Y:S02]  /*1ac30*/  F2FP.F16.F32.PACK_AB R198, R161, R198 ;  /* 0x000000c6a1c6723e */ /* 0x000fe400000000ff */
[----:B------:R-:W-:-:S04]  /*1ac40*/  FMNMX.FTZ R0, R130, R0, !PT ;  /* 0x0000000082007209 */ /* 0x000fc80007810000 */
[----:B------:R-:W-:Y:S01]  /*1ac50*/  FMNMX.FTZ R0, R131, R0, !PT ;  /* 0x0000000083007209 */ /* 0x000fe20007810000 */
[----:B------:R-:W1:Y:S01]  /*1ac60*/  MUFU.EX2 R194, R194 ;  /* 0x000000c200c27308 */ /* 0x000e620000000800 */
[----:B--2---:R-:W-:Y:S02]  /*1ac70*/  FADD.FTZ R20, R192, R20 ;  /* 0x00000014c0147221 */ /* 0x004fe40000010000 */
[----:B------:R-:W-:-:S04]  /*1ac80*/  FMNMX.FTZ R0, R134, R0, !PT ;  /* 0x0000000086007209 */ /* 0x000fc80007810000 */
        /* <DEDUP_REMOVED lines=13> */
[----:B------:R-:W2:Y:S04]  /*1ad60*/  SHFL.BFLY PT, R6, R0, 0x2, 0x1f ;  /* 0x0c401f0000067f89 */ /* 0x000ea800000e0000 */
[----:B------:R-:W3:Y:S01]  /*1ad70*/  MUFU.EX2 R190, R190 ;  /* 0x000000be00be7308 */ /* 0x000ee20000000800 */
[----:B0-----:R-:W-:-:S07]  /*1ad80*/  FADD.FTZ R20, R188, R20 ;  /* 0x00000014bc147221 */ /* 0x001fce0000010000 */
[----:B------:R-:W0:Y:S01]  /*1ad90*/  MUFU.EX2 R9, R9 ;  /* 0x0000000900097308 */ /* 0x000e220000000800 */
[C---:B-1----:R-:W-:Y:S01]  /*1ada0*/  FADD.FTZ R20, R153.reuse, R20 ;  /* 0x0000001499147221 */ /* 0x042fe20000010000 */
[----:B------:R-:W-:-:S06]  /*1adb0*/  F2FP.F16.F32.PACK_AB R188, R153, R188 ;  /* 0x000000bc99bc723e */ /* 0x000fcc00000000ff */
[----:B------:R-:W1:Y:S01]  /*1adc0*/  MUFU.EX2 R136, R136 ;  /* 0x0000008800887308 */ /* 0x000e620000000800 */
[----:B---3--:R-:W-:Y:S01]  /*1add0*/  FADD.FTZ R20, R190, R20 ;  /* 0x00000014be147221 */ /* 0x008fe20000010000 */
[----:B--2---:R-:W-:-:S06]  /*1ade0*/  FMNMX.FTZ R0, R0, R6, !PT ;  /* 0x0000000600007209 */ /* 0x004fcc0007810000 */
[----:B------:R-:W2:Y:S01]  /*1adf0*/  MUFU.EX2 R137, R137 ;  /* 0x0000008900897308 */ /* 0x000ea20000000800 */
[----:B------:R-:W3:Y:S01]  /*1ae00*/  SHFL.BFLY PT, R6, R0, 0x1, 0x1f ;  /* 0x0c201f0000067f89 */ /* 0x000ee200000e0000 */
[C---:B0-----:R-:W-:Y:S01]  /*1ae10*/  FADD.FTZ R20, R9.reuse, R20 ;  /* 0x0000001409147221 */ /* 0x041fe20000010000 */
[----:B------:R-:W-:-:S05]  /*1ae20*/  F2FP.F16.F32.PACK_AB R190, R9, R190 ;  /* 0x000000be09be723e */ /* 0x000fca00000000ff */
[----:B------:R-:W0:Y:S01]  /*1ae30*/  MUFU.EX2 R186, R186 ;  /* 0x000000ba00ba7308 */ /* 0x000e220000000800 */
[----:B-1----:R-:W-:-:S07]  /*1ae40*/  FADD.FTZ R20, R136, R20 ;  /* 0x0000001488147221 */ /* 0x002fce0000010000 */
[----:B------:R-:W1:Y:S01]  /*1ae50*/  MUFU.EX2 R140, R140 ;  /* 0x0000008c008c7308 */ /* 0x000e620000000800 */
[----:B--2---:R-:W-:-:S07]  /*1ae60*/  FADD.FTZ R20, R137, R20 ;  /* 0x0000001489147221 */ /* 0x004fce0000010000 */
[----:B------:R-:W-:Y:S01]  /*1ae70*/  MUFU.EX2 R129, R129 ;  /* 0x0000008100817308 */ /* 0x000fe20000000800 */
[----:B---3--:R-:W-:Y:S01]  /*1ae80*/  FMNMX.FTZ R6, R0, R6, !PT ;  /* 0x0000000600067209 */ /* 0x008fe20007810000 */
[----:B0-----:R-:W-:-:S04]  /*1ae90*/  FADD.FTZ R20, R186, R20 ;  /* 0x00000014ba147221 */ /* 0x001fc80000010000 */
[CC--:B------:R-:W-:Y:S01]  /*1aea0*/  FMUL.FTZ R148, R6.reuse, R5.reuse ;  /* 0x0000000506947220 */ /* 0x0c0fe20000410000 */
[----:B------:R-:W-:Y:S01]  /*1aeb0*/  FADD.FTZ R0, -R6, R8 ;  /* 0x0000000806007221 */ /* 0x000fe20000010100 */
[----:B------:R-:W-:Y:S01]  /*1aec0*/  MUFU.EX2 R124, R124 ;  /* 0x0000007c007c7308 */ /* 0x000fe20000000800 */
[----:B-1----:R-:W-:Y:S01]  /*1aed0*/  F2FP.F16.F32.PACK_AB R186, R140, R186 ;  /* 0x000000ba8cba723e */ /* 0x002fe200000000ff */
[-CC-:B------:R-:W-:Y:S01]  /*1aee0*/  FFMA.FTZ R201, R11, R5.reuse, -R148.reuse ;  /* 0x000000050bc97223 */ /* 0x180fe20000010894 */
[----:B------:R-:W-:Y:S02]  /*1aef0*/  IMAD.MOV.U32 R11, RZ, RZ, 0x40000040 ;  /* 0x40000040ff0b7424 */ /* 0x000fe400078e00ff */
[-C--:B------:R-:W-:Y:S01]  /*1af00*/  FMUL.FTZ R0, R0, R5.reuse ;  /* 0x0000000500007220 */ /* 0x080fe20000410000 */
[-CC-:B------:R-:W-:Y:S01]  /*1af10*/  FFMA.FTZ R15, R15, R5.reuse, -R148.reuse ;  /* 0x000000050f0f7223 */ /* 0x180fe20000010894 */
[-CC-:B------:R-:W-:Y:S01]  /*1af20*/  FFMA.FTZ R203, R168, R5.reuse, -R148.reuse ;  /* 0x00000005a8cb7223 */ /* 0x180fe20000010894 */
[-CC-:B------:R-:W-:Y:S01]  /*1af30*/  FFMA.FTZ R197, R160, R5.reuse, -R148.reuse ;  /* 0x00000005a0c57223 */ /* 0x180fe20000010894 */
[----:B------:R-:W-:Y:S01]  /*1af40*/  R2UR UR7, R11 ;  /* 0x000000000b0772ca */ /* 0x000fe200000e0000 */
        /* <DEDUP_REMOVED lines=18> */
[----:B------:R-:W-:Y:S01]  /*1b070*/  FFMA.FTZ R127, R127, R5, -R148 ;  /* 0x000000057f7f7223 */ /* 0x000fe20000010894 */
[----:B------:R-:W-:-:S02]  /*1b080*/  WARPGROUP.DEPBAR.LE gsb0, 0x0 ;  /* 0x00008000000079c5 */ /* 0x000fc40000010000 */
[----:B------:R-:W-:Y:S01]  /*1b090*/  WARPGROUP.ARRIVE ;  /* 0x00000000000079c5 */ /* 0x000fe20000000000 */
[-CC-:B------:R-:W-:Y:S01]  /*1b0a0*/  FFMA.FTZ R180, R128, R5.reuse, -R184.reuse ;  /* 0x0000000580b47223 */ /* 0x180fe200000108b8 */
[-C--:B------:R-:W-:Y:S01]  /*1b0b0*/  FFMA.FTZ R128, R149, R5.reuse, -R184 ;  /* 0x0000000595807223 */ /* 0x080fe200000108b8 */
[----:B------:R-:W-:Y:S01]  /*1b0c0*/  FFMA.FTZ R149, R171, R5, -R148 ;  /* 0x00000005ab957223 */ /* 0x000fe20000010894 */
[----:B------:R-:W2:Y:S01]  /*1b0d0*/  MUFU.EX2 R203, R203 ;  /* 0x000000cb00cb7308 */ /* 0x000ea20000000800 */
[----:B0-----:R-:W-:Y:S01]  /*1b0e0*/  FFMA.FTZ R13, R0, R13, R201 ;  /* 0x0000000d000d7223 */ /* 0x001fe200000100c9 */
[----:B------:R-:W-:Y:S01]  /*1b0f0*/  HGMMA.64x192x16.F32 R24, R176, gdesc[UR4].tnspB, R24, gsb0 ;  /* 0x42e00004b0187df0 */ /* 0x000fe20008000818 */
[-CC-:B------:R-:W-:Y:S01]  /*1b100*/  FFMA.FTZ R182, R132, R5.reuse, -R184.reuse ;  /* 0x0000000584b67223 */ /* 0x180fe200000108b8 */
[-CC-:B------:R-:W-:Y:S01]  /*1b110*/  FFMA.FTZ R132, R133, R5.reuse, -R184.reuse ;  /* 0x0000000585847223 */ /* 0x180fe200000108b8 */
[-C--:B------:R-:W-:Y:S01]  /*1b120*/  FFMA.FTZ R133, R150, R5.reuse, -R184 ;  /* 0x0000000596857223 */ /* 0x080fe200000108b8 */
[C---:B-1----:R-:W-:Y:S01]  /*1b130*/  FADD.FTZ R13, R15.reuse, R13 ;  /* 0x0000000d0f0d7221 */ /* 0x042fe20000010000 */
[-CC-:B------:R-:W-:Y:S01]  /*1b140*/  FFMA.FTZ R150, R166, R5.reuse, -R148.reuse ;  /* 0x00000005a6967223 */ /* 0x180fe20000010894 */
[----:B------:R-:W0:Y:S01]  /*1b150*/  MUFU.EX2 R149, R149 ;  /* 0x0000009500957308 */ /* 0x000e220000000800 */
[-CC-:B------:R-:W-:Y:S01]  /*1b160*/  FFMA.FTZ R181, R130, R5.reuse, -R148.reuse ;  /* 0x0000000582b57223 */ /* 0x180fe20000010894 */
[----:B------:R-:W-:Y:S01]  /*1b170*/  FFMA.FTZ R183, R134, R5, -R148 ;  /* 0x0000000586b77223 */ /* 0x000fe20000010894 */
[----:B------:R-:W-:Y:S01]  /*1b180*/  F2FP.F16.F32.PACK_AB R201, R15, R201 ;  /* 0x000000c90fc9723e */ /* 0x000fe200000000ff */
[----:B------:R-:W-:Y:S01]  /*1b190*/  FADD.FTZ R15, R140, R20 ;  /* 0x000000148c0f7221 */ /* 0x000fe20000010000 */
[----:B------:R-:W-:-:S03]  /*1b1a0*/  F2FP.F16.F32.PACK_AB R184, R137, R136 ;  /* 0x0000008889b8723e */ /* 0x000fc600000000ff */
[----:B------:R-:W-:Y:S01]  /*1b1b0*/  MUFU.EX2 R197, R197 ;  /* 0x000000c500c57308 */ /* 0x000fe20000000800 */
[----:B--2---:R-:W-:-:S07]  /*1b1c0*/  FADD.FTZ R13, R203, R13 ;  /* 0x0000000dcb0d7221 */ /* 0x004fce0000010000 */
[----:B------:R-:W-:Y:S01]  /*1b1d0*/  MUFU.EX2 R141, R141 ;  /* 0x0000008d008d7308 */ /* 0x000fe20000000800 */
[----:B0-----:R-:W-:-:S07]  /*1b1e0*/  F2FP.F16.F32.PACK_AB R203, R149, R203 ;  /* 0x000000cb95cb723e */ /* 0x001fce00000000ff */
[----:B------:R-:W-:Y:S08]  /*1b1f0*/  MUFU.EX2 R199, R199 ;  /* 0x000000c700c77308 */ /* 0x000ff00000000800 */
[----:B------:R-:W-:Y:S08]  /*1b200*/  MUFU.EX2 R150, R150 ;  /* 0x0000009600967308 */ /* 0x000ff00000000800 */
[----:B------:R0:W1:Y:S08]  /*1b210*/  MUFU.EX2 R8, R125 ;  /* 0x0000007d00087308 */ /* 0x0000700000000800 */
[----:B------:R-:W-:Y:S01]  /*1b220*/  MUFU.EX2 R193, R193 ;  /* 0x000000c100c17308 */ /* 0x000fe20000000800 */
[----:B0-----:R-:W-:-:S07]  /*1b230*/  FFMA.FTZ R125, R154, R5, -R148 ;  /* 0x000000059a7d7223 */ /* 0x001fce0000010894 */
        /* <DEDUP_REMOVED lines=17> */
[----:B------:R-:W0:Y:S01]  /*1b350*/  MUFU.EX2 R133, R133 ;  /* 0x0000008500857308 */ /* 0x000e220000000800 */
[----:B------:R-:W-:-:S02]  /*1b360*/  WARPGROUP.DEPBAR.LE gsb0, 0x0 ;  /* 0x00008000000079c5 */ /* 0x000fc40000010000 */
[----:B------:R2:W-:Y:S05]  /*1b370*/  @!P1 SYNCS.ARRIVE.TRANS64.RED.A1T0 RZ, [R12+URZ], RZ ;  /* 0x000000ff0cff99a7 */ /* 0x0005ea000810043f */
[----:B------:R-:W3:Y:S01]  /*1b380*/  MUFU.EX2 R123, R123 ;  /* 0x0000007b007b7308 */ /* 0x000ee20000000800 */
[----:B-1----:R-:W-:Y:S02]  /*1b390*/  F2FP.F16.F32.PACK_AB R178, R8, R124 ;  /* 0x0000007c08b2723e */ /* 0x002fe400000000ff */
[----:B0-----:R-:W-:Y:S01]  /*1b3a0*/  F2FP.F16.F32.PACK_AB R176, R133, R128 ;  /* 0x0000008085b0723e */ /* 0x001fe200000000ff */
[----:B------:R0:W-:Y:S01]  /*1b3b0*/  @!P1 SYNCS.ARRIVE.TRANS64.RED.A1T0 RZ, [R14+URZ], RZ ;  /* 0x000000ff0eff99a7 */ /* 0x0001e2000810043f */
[----:B--2---:R-:W-:-:S03]  /*1b3c0*/  FFMA.FTZ R12, R139, R5, -R148 ;  /* 0x000000058b0c7223 */ /* 0x004fc60000010894 */
[----:B------:R-:W-:Y:S01]  /*1b3d0*/  MUFU.EX2 R126, R126 ;  /* 0x0000007e007e7308 */ /* 0x000fe20000000800 */
[----:B0-----:R-:W-:Y:S01]  /*1b3e0*/  FADD.FTZ R14, R149, R13 ;  /* 0x0000000d950e7221 */ /* 0x001fe20000010000 */
[----:B------:R-:W-:-:S06]  /*1b3f0*/  FFMA.FTZ R13, R143, R5, -R148 ;  /* 0x000000058f0d7223 */ /* 0x000fcc0000010894 */
[----:B------:R-:W-:Y:S01]  /*1b400*/  MUFU.EX2 R12, R12 ;  /* 0x0000000c000c7308 */ /* 0x000fe20000000800 */
[----:B---3--:R-:W-:Y:S01]  /*1b410*/  F2FP.F16.F32.PACK_AB R177, R123, R122 ;  /* 0x0000007a7bb1723e */ /* 0x008fe200000000ff */
[----:B------:R-:W-:Y:S01]  /*1b420*/  FADD.FTZ R14, R197, R14 ;  /* 0x0000000ec50e7221 */ /* 0x000fe20000010000 */
[----:B------:R-:W-:-:S03]  /*1b430*/  F2FP.F16.F32.PACK_AB R197, R141, R197 ;  /* 0x000000c58dc5723e */ /* 0x000fc600000000ff */
[----:B------:R-:W-:Y:S01]  /*1b440*/  FADD.FTZ R130, R141, R14 ;  /* 0x0000000e8d827221 */ /* 0x000fe20000010000 */
[----:B------:R-:W-:Y:S01]  /*1b450*/  FFMA.FTZ R14, R131, R5, -R148 ;  /* 0x00000005830e7223 */ /* 0x000fe20000010894 */
[----:B------:R-:W-:Y:S02]  /*1b460*/  MUFU.EX2 R13, R13 ;  /* 0x0000000d000d7308 */ /* 0x000fe40000000800 */
[----:B------:R-:W-:Y:S01]  /*1b470*/  FADD.FTZ R130, R199, R130 ;  /* 0x00000082c7827221 */ /* 0x000fe20000010000 */
[----:B------:R-:W-:-:S03]  /*1b480*/  F2FP.F16.F32.PACK_AB R199, R150, R199 ;  /* 0x000000c796c7723e */ /* 0x000fc600000000ff */
[----:B------:R-:W-:Y:S02]  /*1b490*/  FADD.FTZ R130, R150, R130 ;  /* 0x0000008296827221 */ /* 0x000fe40000010000 */
[----:B------:R-:W-:Y:S02]  /*1b4a0*/  MUFU.EX2 R14, R14 ;  /* 0x0000000e000e7308 */ /* 0x000fe40000000800 */
[----:B------:R-:W-:Y:S01]  /*1b4b0*/  FADD.FTZ R130, R193, R130 ;  /* 0x00000082c1827221 */ /* 0x000fe20000010000 */
[----:B------:R-:W-:-:S03]  /*1b4c0*/  F2FP.F16.F32.PACK_AB R193, R125, R193 ;  /* 0x000000c17dc1723e */ /* 0x000fc600000000ff */
[----:B------:R-:W-:Y:S02]  /*1b4d0*/  FADD.FTZ R130, R125, R130 ;  /* 0x000000827d827221 */ /* 0x000fe40000010000 */
[----:B------:R-:W0:Y:S02]  /*1b4e0*/  MUFU.EX2 R127, R127 ;  /* 0x0000007f007f7308 */ /* 0x000e240000000800 */
[----:B------:R-:W-:Y:S01]  /*1b4f0*/  FADD.FTZ R130, R195, R130 ;  /* 0x00000082c3827221 */ /* 0x000fe20000010000 */
[----:B------:R-:W-:-:S03]  /*1b500*/  F2FP.F16.F32.PACK_AB R195, R147, R195 ;  /* 0x000000c393c3723e */ /* 0x000fc600000000ff */
[----:B------:R-:W-:-:S04]  /*1b510*/  FADD.FTZ R130, R147, R130 ;  /* 0x0000008293827221 */ /* 0x000fc80000010000 */
[----:B------:R-:W-:Y:S01]  /*1b520*/  FADD.FTZ R130, R189, R130 ;  /* 0x00000082bd827221 */ /* 0x000fe20000010000 */
[----:B------:R-:W-:-:S03]  /*1b530*/  F2FP.F16.F32.PACK_AB R189, R10, R189 ;  /* 0x000000bd0abd723e */ /* 0x000fc600000000ff */
[----:B------:R-:W-:Y:S01]  /*1b540*/  FADD.FTZ R130, R10, R130 ;  /* 0x000000820a827221 */ /* 0x000fe20000010000 */
[----:B------:R-:W-:Y:S01]  /*1b550*/  FADD.FTZ R10, R180, R15 ;  /* 0x0000000fb40a7221 */ /* 0x000fe20000010000 */
[----:B------:R-:W-:Y:S02]  /*1b560*/  F2FP.F16.F32.PACK_AB R180, R129, R180 ;  /* 0x000000b481b4723e */ /* 0x000fe400000000ff */
[----:B------:R-:W-:Y:S01]  /*1b570*/  FADD.FTZ R130, R191, R130 ;  /* 0x00000082bf827221 */ /* 0x000fe20000010000 */
[----:B------:R-:W-:Y:S02]  /*1b580*/  F2FP.F16.F32.PACK_AB R191, R11, R191 ;  /* 0x000000bf0bbf723e */ /* 0x000fe400000000ff */
[----:B0-----:R-:W-:Y:S01]  /*1b590*/  F2FP.F16.F32.PACK_AB R179, R127, R126 ;  /* 0x0000007e7fb3723e */ /* 0x001fe200000000ff */
[----:B------:R-:W-:Y:S01]  /*1b5a0*/  FADD.FTZ R130, R11, R130 ;  /* 0x000000820b827221 */ /* 0x000fe20000010000 */
[----:B------:R-:W-:-:S03]  /*1b5b0*/  FADD.FTZ R11, R129, R10 ;  /* 0x0000000a810b7221 */ /* 0x000fc60000010000 */
[----:B------:R-:W-:Y:S01]  /*1b5c0*/  FADD.FTZ R130, R185, R130 ;  /* 0x00000082b9827221 */ /* 0x000fe20000010000 */
[----:B------:R-:W-:Y:S01]  /*1b5d0*/  FADD.FTZ R11, R182, R11 ;  /* 0x0000000bb60b7221 */ /* 0x000fe20000010000 */
[C---:B------:R-:W-:Y:S02]  /*1b5e0*/  F2FP.F16.F32.PACK_AB R185, R12.reuse, R185 ;  /* 0x000000b90cb9723e */ /* 0x040fe400000000ff */
[----:B------:R-:W-:Y:S01]  /*1b5f0*/  FADD.FTZ R130, R12, R130 ;  /* 0x000000820c827221 */ /* 0x000fe20000010000 */
[C---:B------:R-:W-:Y:S01]  /*1b600*/  FADD.FTZ R11, R132.reuse, R11 ;  /* 0x0000000b840b7221 */ /* 0x040fe20000010000 */
[----:B------:R-:W-:Y:S02]  /*1b610*/  F2FP.F16.F32.PACK_AB R182, R132, R182 ;  /* 0x000000b684b6723e */ /* 0x000fe400000000ff */
        /* <DEDUP_REMOVED lines=8> */
[----:B------:R-:W-:Y:S01]  /*1b6a0*/  FADD.FTZ R9, R135, R10 ;  /* 0x0000000a87097221 */ /* 0x000fe20000010000 */
[----:B------:R-:W-:-:S03]  /*1b6b0*/  FADD.FTZ R10, R128, R11 ;  /* 0x0000000b800a7221 */ /* 0x000fc60000010000 */
[----:B------:R-:W-:Y:S01]  /*1b6c0*/  FADD.FTZ R12, R122, R9 ;  /* 0x000000097a0c7221 */ /* 0x000fe20000010000 */
[----:B------:R-:W-:-:S03]  /*1b6d0*/  FADD.FTZ R9, R133, R10 ;  /* 0x0000000a85097221 */ /* 0x000fc60000010000 */
[----:B------:R-:W-:Y:S01]  /*1b6e0*/  FADD.FTZ R11, R123, R12 ;  /* 0x0000000c7b0b7221 */ /* 0x000fe20000010000 */
[----:B------:R-:W-:-:S03]  /*1b6f0*/  FADD.FTZ R9, R124, R9 ;  /* 0x000000097c097221 */ /* 0x000fc60000010000 */
[----:B------:R-:W-:Y:S01]  /*1b700*/  FADD.FTZ R10, R126, R11 ;  /* 0x0000000b7e0a7221 */ /* 0x000fe20000010000 */
[----:B------:R-:W-:Y:S01]  /*1b710*/  FADD.FTZ R20, R8, R9 ;  /* 0x0000000908147221 */ /* 0x000fe20000010000 */
[----:B------:R-:W-:Y:S01]  /*1b720*/  MOV R11, R214 ;  /* 0x000000d6000b7202 */ /* 0x000fe20000000f00 */
[----:B------:R-:W-:Y:S02]  /*1b730*/  IMAD.MOV.U32 R8, RZ, RZ, R6 ;  /* 0x000000ffff087224 */ /* 0x000fe400078e0006 */
[----:B------:R-:W-:Y:S01]  /*1b740*/  FADD.FTZ R13, R127, R10 ;  /* 0x0000000a7f0d7221 */ /* 0x000fe20000010000 */
[----:B------:R-:W-:Y:S02]  /*1b750*/  IMAD.MOV.U32 R10, RZ, RZ, R216 ;  /* 0x000000ffff0a7224 */ /* 0x000fe400078e00d8 */
[----:B------:R-:W-:Y:S01]  /*1b760*/  IMAD.MOV.U32 R9, RZ, RZ, R4 ;  /* 0x000000ffff097224 */ /* 0x000fe200078e0004 */
[----:B------:R-:W-:Y:S06]  /*1b770*/  @P2 BRA `(.L_x_4240) ;  /* 0xffffffa800f42947 */ /* 0x000fec000383ffff */
.L_x_4229:
[----:B------:R-:W-:Y:S05]  /*1b780*/  BSYNC B0 ;  /* 0x0000000000007941 */ /* 0x000fea0003800000 */
.L_x_4228:
        /* <DEDUP_REMOVED lines=99> */
.L_x_4241:
[----:B------:R-:W-:Y:S02]  /*1bdc0*/  LEA R0, R214, R2, 0x3 ;  /* 0x00000002d6007211 */ /* 0x000fe400078e18ff */
[----:B------:R-:W-:-:S04]  /*1bdd0*/  SHF.L.U32 R3, R216, 0x1f, RZ ;  /* 0x0000001fd8037819 */ /* 0x000fc800000006ff */
[----:B------:R0:W1:Y:S01]  /*1bde0*/  SYNCS.PHASECHK.TRANS64.TRYWAIT P2, [R0+URZ+0x36850], R3 ;  /* 0x03685003000075a7 */ /* 0x000062000804017f */
[----:B------:R-:W-:Y:S05]  /*1bdf0*/  @!P0 BRA `(.L_x_4242) ;  /* 0x0000000000048947 */ /* 0x000fea0003800000 */
[----:B------:R-:W-:Y:S01]  /*1be00*/  BPT.TRAP 0x1 ;  /* 0x000000040000795c */ /* 0x000fe20000300000 */
.L_x_4242:
        /* <DEDUP_REMOVED lines=9> */
.L_x_4244:
[----:B------:R-:W-:Y:S05]  /*1bea0*/  BSYNC B0 ;  /* 0x0000000000007941 */ /* 0x000fea0003800000 */
.L_x_4243:
[----:B------:R-:W-:Y:S01]  /*1beb0*/  IMAD.MOV.U32 R2, RZ, RZ, R7 ;  /* 0x000000ffff027224 */ /* 0x000fe200078e0007 */
[----:B01----:R-:W-:Y:S01]  /*1bec0*/  MOV R3, 0x40000040 ;  /* 0x4000004000037802 */ /* 0x003fe20000000f00 */
[----:B------:R-:W-:Y:S01]  /*1bed0*/  WARPGROUP.ARRIVE ;  /* 0x00000000000079c5 */ /* 0x000fe20000000000 */
[----:B------:R-:W-:Y:S02]  /*1bee0*/  VIADD R214, R214, 0x1 ;  /* 0x00000001d6d67836 */ /* 0x000fe40000000000 */
[----:B------:R-:W-:Y:S01]  /*1bef0*/  R2UR UR6, R2 ;  /* 0x00000000020672ca */ /* 0x000fe200000e0000 */
[----:B------:R-:W-:Y:S01]  /*1bf00*/  VIADD R2, R7, 0x80 ;  /* 0x0000008007027836 */ /* 0x000fe20000000000 */
[----:B------:R-:W-:Y:S01]  /*1bf10*/  R2UR UR7, R3 ;  /* 0x00000000030772ca */ /* 0x000fe200000e0000 */
[----:B------:R-:W-:Y:S01]  /*1bf20*/  IMAD.MOV.U32 R3, RZ, RZ, 0x40000040 ;  /* 0x40000040ff037424 */ /* 0x000fe200078e00ff */
[----:B------:R-:W-:Y:S01]  /*1bf30*/  ISETP.NE.AND P2, PT, R214, 0x2, PT ;  /* 0x00000002d600780c */ /* 0x000fe20003f45270 */
[----:B------:R-:W-:-:S03]  /*1bf40*/  VIADD R226, R226, 0x1 ;  /* 0x00000001e2e27836 */ /* 0x000fc60000000000 */
[----:B------:R-:W-:-:S07]  /*1bf50*/  SEL R214, R214, RZ, P2 ;  /* 0x000000ffd6d67207 */ /* 0x000fce0001000000 */
        /* <DEDUP_REMOVED lines=9> */
[----:B------:R-:W-:Y:S01]  /*1bff0*/  VIADD R2, R7, 0x180 ;  /* 0x0000018007027836 */ /* 0x000fe20000000000 */
[----:B------:R-:W-:Y:S02]  /*1c000*/  R2UR UR7, R3 ;  /* 0x00000000030772ca */ /* 0x000fe400000e0000 */
[----:B------:R-:W-:Y:S01]  /*1c010*/  MOV R3, 0x40000040 ;  /* 0x4000004000037802 */ /* 0x000fe20000000f00 */
[----:B------:R-:W-:Y:S02]  /*1c020*/  WARPGROUP.DEPBAR.LE gsb0, 0x0 ;  /* 0x00008000000079c5 */ /* 0x000fe40000010000 */
[----:B------:R-:W-:-:S12]  /*1c030*/  WARPGROUP.ARRIVE ;  /* 0x00000000000079c5 */ /* 0x000fd80000000000 */
        /* <DEDUP_REMOVED lines=22> */
[----:B------:R-:W-:Y:S02]  /*1c1a0*/  R2UR UR6, R2 ;  /* 0x00000000020672ca */ /* 0x000fe400000e0000 */
[----:B------:R-:W-:Y:S01]  /*1c1b0*/  R2UR UR7, R3 ;  /* 0x00000000030772ca */ /* 0x000fe200000e0000 */
[----:B------:R-:W0:Y:S04]  /*1c1c0*/  SHFL.BFLY PT, R2, R13, 0x2, 0x1f ;  /* 0x0c401f000d027f89 */ /* 0x000e2800000e0000 */
[----:B------:R-:W1:Y:S01]  /*1c1d0*/  SHFL.BFLY PT, R3, R20, 0x2, 0x1f ;  /* 0x0c401f0014037f89 */ /* 0x000e6200000e0000 */
[----:B0-----:R-:W-:Y:S01]  /*1c1e0*/  FADD.FTZ R8, R2, R13 ;  /* 0x0000000d02087221 */ /* 0x001fe20000010000 */
[----:B-1----:R-:W-:-:S04]  /*1c1f0*/  FADD.FTZ R3, R3, R20 ;  /* 0x0000001403037221 */ /* 0x002fc80000010000 */
[----:B------:R-:W0:Y:S04]  /*1c200*/  SHFL.BFLY PT, R7, R8, 0x1, 0x1f ;  /* 0x0c201f0008077f89 */ /* 0x000e2800000e0000 */
[----:B------:R-:W1:Y:S01]  /*1c210*/  SHFL.BFLY PT, R2, R3, 0x1, 0x1f ;  /* 0x0c201f0003027f89 */ /* 0x000e6200000e0000 */
[----:B0-----:R-:W-:Y:S01]  /*1c220*/  FADD.FTZ R14, R8, R7 ;  /* 0x00000007080e7221 */ /* 0x001fe20000010000 */
[----:B------:R-:W-:Y:S01]  /*1c230*/  @!P1 IADD3 R8, R0, 0x36860, RZ ;  /* 0x0003686000089810 */ /* 0x000fe20007ffe0ff */
[----:B------:R-:W-:Y:S01]  /*1c240*/  IMAD.MOV.U32 R7, RZ, RZ, RZ ;  /* 0x000000ffff077224 */ /* 0x000fe200078e00ff */
[----:B------:R-:W-:Y:S01]  /*1c250*/  MOV R0, 0xff800000 ;  /* 0xff80000000007802 */ /* 0x000fe20000000f00 */
[----:B-1----:R-:W-:Y:S01]  /*1c260*/  FADD.FTZ R12, R3, R2 ;  /* 0x00000002030c7221 */ /* 0x002fe20000010000 */
[----:B------:R-:W-:Y:S01]  /*1c270*/  FSETP.NE.FTZ.AND P3, PT, R14, RZ, PT ;  /* 0x000000ff0e00720b */ /* 0x000fe20003f75000 */
[----:B------:R-:W-:Y:S01]  /*1c280*/  IMAD.MOV.U32 R2, RZ, RZ, RZ ;  /* 0x000000ffff027224 */ /* 0x000fe200078e00ff */
[----:B------:R-:W-:-:S02]  /*1c290*/  @!P1 PRMT R8, RZ, 0x654, R8 ;  /* 0x00000654ff089816 */ /* 0x000fc40000000008 */
[----:B------:R-:W-:Y:S02]  /*1c2a0*/  FSETP.NE.FTZ.AND P0, PT, R12, RZ, PT ;  /* 0x000000ff0c00720b */ /* 0x000fe40003f15000 */
[----:B------:R-:W-:-:S04]  /*1c2b0*/  SEL R3, RZ, 0x1, P2 ;  /* 0x00000001ff037807 */ /* 0x000fc80001000000 */
[----:B------:R-:W-:Y:S01]  /*1c2c0*/  LOP3.LUT R216, R216, R3, RZ, 0x3c, !PT ;  /* 0x00000003d8d87212 */ /* 0x000fe200078e3cff */
[----:B------:R-:W-:Y:S02]  /*1c2d0*/  IMAD.MOV.U32 R3, RZ, RZ, -0x800000 ;  /* 0xff800000ff037424 */ /* 0x000fe400078e00ff */
        /* <DEDUP_REMOVED lines=8> */
[----:B-1----:R-:W-:-:S04]  /*1c360*/  @P0 FMUL.FTZ R10, R10, 0.69314718246459960938 ;  /* 0x3f3172180a0a0820 */ /* 0x002fc80000410000 */
[----:B------:R-:W-:Y:S01]  /*1c370*/  @P0 FFMA.FTZ R3, R9, R4, R10 ;  /* 0x0000000409030223 */ /* 0x000fe2000001000a */
[----:B------:R-:W-:Y:S01]  /*1c380*/  PLOP3.LUT P0, PT, PT, PT, PT, 0x8, 0x0 ;  /* 0x000000000000781c */ /* 0x000fe20003f0e170 */
[----:B------:R-:W-:Y:S02]  /*1c390*/  WARPGROUP.DEPBAR.LE gsb0, 0x0 ;  /* 0x00008000000079c5 */ /* 0x000fe40000010000 */
[----:B------:R-:W-:-:S06]  /*1c3a0*/  WARPGROUP.ARRIVE ;  /* 0x00000000000079c5 */ /* 0x000fcc0000000000 */
[----:B------:R-:W-:Y:S03]  /*1c3b0*/  HGMMA.64x192x16.F32 R24, R176, gdesc[UR4].tnspB, R24, gsb0 ;  /* 0x42e00004b0187df0 */ /* 0x000fe60008000818 */
        /* <DEDUP_REMOVED lines=97> */
[----:B-1----:R-:W-:-:S07]  /*1c9d0*/  FMUL.FTZ R119, R119, R2 ;  /* 0x0000000277777220 */ /* 0x002fce0000410000 */
.L_x_4171:
        /* <DEDUP_REMOVED lines=27> */
[----:B------:R-:W4:Y:S01]  /*1cb90*/  LDC R60, c[0x0][0xbe8] ;  /* 0x0002fa00ff3c7b82 */ /* 0x000f220000000800 */
[----:B------:R-:W-:Y:S02]  /*1cba0*/  F2FP.F16.F32.PACK_AB R65, R125, R66 ;  /* 0x000000427d41723e */ /* 0x000fe400000000ff */
[----:B------:R-:W-:Y:S02]  /*1cbb0*/  F2FP.F16.F32.PACK_AB R72, R73, R72 ;  /* 0x000000484948723e */ /* 0x000fe400000000ff */
[----:B------:R-:W-:-:S02]  /*1cbc0*/  F2FP.F16.F32.PACK_AB R66, R69, R68 ;  /* 0x000000444542723e */ /* 0x000fc400000000ff */
[----:B------:R-:W-:Y:S02]  /*1cbd0*/  MOV R4, R2 ;  /* 0x0000000200047202 */ /* 0x000fe40000000f00 */
[----:B---3--:R-:W-:Y:S02]  /*1cbe0*/  MOV R5, R7 ;  /* 0x0000000700057202 */ /* 0x008fe40000000f00 */
        /* <DEDUP_REMOVED lines=23> */
[----:B------:R-:W-:Y:S01]  /*1cd60*/  F2FP.F16.F32.PACK_AB R115, R119, R118 ;  /* 0x000000767773723e */ /* 0x000fe200000000ff */
[----:B------:R-:W-:Y:S01]  /*1cd70*/  BAR.SYNC.DEFER_BLOCKING 0x1, 0x100 ;  /* 0x0044000000007b1d */ /* 0x000fe20000010000 */
[----:B--2---:R-:W-:-:S03]  /*1cd80*/  IMAD.WIDE R26, R8, 0x2, R4 ;  /* 0x00000002081a7825 */ /* 0x004fc600078e0204 */
[C---:B------:R-:W-:Y:S02]  /*1cd90*/  IADD3 R145, P6, R26.reuse, 0x60, RZ ;  /* 0x000000601a917810 */ /* 0x040fe40007fde0ff */
[C---:B------:R-:W-:Y:S02]  /*1cda0*/  LOP3.LUT R7, R26.reuse, 0x380, RZ, 0xc0, !PT ;  /* 0x000003801a077812 */ /* 0x040fe400078ec0ff */
[C---:B------:R-:W-:Y:S01]  /*1cdb0*/  IADD3 R143, P1, R26.reuse, 0x40, RZ ;  /* 0x000000401a8f7810 */ /* 0x040fe20007f3e0ff */
[--C-:B------:R-:W-:Y:S01]  /*1cdc0*/  IMAD.X R13, RZ, RZ, R27.reuse, P6 ;  /* 0x000000ffff0d7224 */ /* 0x100fe200030e061b */
[C---:B------:R-:W-:Y:S02]  /*1cdd0*/  IADD3 R141, P2, R26.reuse, 0x20, RZ ;  /* 0x000000201a8d7810 */ /* 0x040fe40007f5e0ff */
[----:B------:R-:W-:Y:S01]  /*1cde0*/  IADD3 R147, P5, R26, 0x4000, RZ ;  /* 0x000040001a937810 */ /* 0x000fe20007fbe0ff */
[----:B------:R-:W-:Y:S01]  /*1cdf0*/  IMAD.X R11, RZ, RZ, R27, P1 ;  /* 0x000000ffff0b7224 */ /* 0x000fe200008e061b */
[----:B------:R-:W-:-:S02]  /*1ce00*/  LOP3.LUT R12, R145, 0x380, RZ, 0xc0, !PT ;  /* 0x00000380910c7812 */ /* 0x000fc400078ec0ff */
[----:B------:R-:W-:Y:S02]  /*1ce10*/  SHF.R.U64 R7, R7, 0x3, RZ ;  /* 0x0000000307077819 */ /* 0x000fe400000012ff */
[-C--:B------:R-:W-:Y:S02]  /*1ce20*/  IADD3.X R9, RZ, R27.reuse, RZ, P2, !PT ;  /* 0x0000001bff097210 */ /* 0x080fe400017fe4ff */
[----:B------:R-:W-:Y:S02]  /*1ce30*/  IADD3.X R15, RZ, R27, RZ, P5, !PT ;  /* 0x0000001bff0f7210 */ /* 0x000fe40002ffe4ff */
[C---:B------:R-:W-:Y:S02]  /*1ce40*/  IADD3 R20, P0, R26.reuse, 0x4020, RZ ;  /* 0x000040201a147810 */ /* 0x040fe40007f1e0ff */
[C---:B------:R-:W-:Y:S02]  /*1ce50*/  IADD3 R30, P4, R26.reuse, 0x4040, RZ ;  /* 0x000040401a1e7810 */ /* 0x040fe40007f9e0ff */
[C---:B------:R-:W-:Y:S01]  /*1ce60*/  IADD3 R34, P3, R26.reuse, 0x4060, RZ ;  /* 0x000040601a227810 */ /* 0x040fe20007f7e0ff */
[--C-:B------:R-:W-:Y:S01]  /*1ce70*/  IMAD.X R21, RZ, RZ, R27.reuse, P0 ;  /* 0x000000ffff157224 */ /* 0x100fe200000e061b */
[C---:B------:R-:W-:Y:S01]  /*1ce80*/  IADD3 R38, P2, R26.reuse, 0x8000, RZ ;  /* 0x000080001a267810 */ /* 0x040fe20007f5e0ff */
[----:B------:R-:W-:Y:S01]  /*1ce90*/  IMAD.X R31, RZ, RZ, R27, P4 ;  /* 0x000000ffff1f7224 */ /* 0x000fe200020e061b */
[----:B------:R-:W-:-:S02]  /*1cea0*/  IADD3 R42, P1, R26, 0x8020, RZ ;  /* 0x000080201a2a7810 */ /* 0x000fc40007f3e0ff */
[C---:B------:R-:W-:Y:S01]  /*1ceb0*/  IADD3 R46, P6, R26.reuse, 0x8040, RZ ;  /* 0x000080401a2e7810 */ /* 0x040fe20007fde0ff */
[--C-:B------:R-:W-:Y:S01]  /*1cec0*/  IMAD.X R39, RZ, RZ, R27.reuse, P2 ;  /* 0x000000ffff277224 */ /* 0x100fe200010e061b */
[----:B------:R-:W-:Y:S01]  /*1ced0*/  IADD3 R78, P5, R26, 0x8060, RZ ;  /* 0x000080601a4e7810 */ /* 0x000fe20007fbe0ff */
[--C-:B------:R-:W-:Y:S01]  /*1cee0*/  IMAD.X R43, RZ, RZ, R27.reuse, P1 ;  /* 0x000000ffff2b7224 */ /* 0x100fe200008e061b */
[----:B------:R-:W-:Y:S02]  /*1cef0*/  SHF.R.U64 R12, R12, 0x3, RZ ;  /* 0x000000030c0c7819 */ /* 0x000fe400000012ff */
[----:B------:R-:W-:Y:S01]  /*1cf00*/  LOP3.LUT R26, R7, R26, RZ, 0x3c, !PT ;  /* 0x0000001a071a7212 */ /* 0x000fe200078e3cff */
[----:B------:R-:W-:Y:S01]  /*1cf10*/  IMAD.X R7, RZ, RZ, R27, P5 ;  /* 0x000000ffff077224 */ /* 0x000fe200028e061b */
[----:B------:R-:W-:Y:S02]  /*1cf20*/  LOP3.LUT R8, R141, 0x380, RZ, 0xc0, !PT ;  /* 0x000003808d087812 */ /* 0x000fe400078ec0ff */
[----:B------:R-:W-:-:S02]  /*1cf30*/  LOP3.LUT R10, R143, 0x380, RZ, 0xc0, !PT ;  /* 0x000003808f0a7812 */ /* 0x000fc400078ec0ff */
[----:B------:R-:W-:Y:S02]  /*1cf40*/  LOP3.LUT R12, R12, R145, RZ, 0x3c, !PT ;  /* 0x000000910c0c7212 */ /* 0x000fe400078e3cff */
[-C--:B------:R-:W-:Y:S02]  /*1cf50*/  IADD3.X R35, RZ, R27.reuse, RZ, P3, !PT ;  /* 0x0000001bff237210 */ /* 0x080fe40001ffe4ff */
[-C--:B------:R-:W-:Y:S02]  /*1cf60*/  IADD3.X R47, RZ, R27.reuse, RZ, P6, !PT ;  /* 0x0000001bff2f7210 */ /* 0x080fe400037fe4ff */
[----:B------:R-:W-:Y:S02]  /*1cf70*/  SHF.R.U64 R8, R8, 0x3, RZ ;  /* 0x0000000308087819 */ /* 0x000fe400000012ff */
[----:B------:R-:W-:Y:S02]  /*1cf80*/  LOP3.LUT R145, R34, 0x380, RZ, 0xc0, !PT ;  /* 0x0000038022917812 */ /* 0x000fe400078ec0ff */
[----:B------:R-:W-:-:S02]  /*1cf90*/  MOV R86, R26 ;  /* 0x0000001a00567202 */ /* 0x000fc40000000f00 */
[----:B------:R-:W-:Y:S02]  /*1cfa0*/  SHF.R.U64 R10, R10, 0x3, RZ ;  /* 0x000000030a0a7819 */ /* 0x000fe400000012ff */
[----:B------:R-:W-:Y:S02]  /*1cfb0*/  LOP3.LUT R27, R42, 0x380, RZ, 0xc0, !PT ;  /* 0x000003802a1b7812 */ /* 0x000fe400078ec0ff */
[----:B------:R-:W-:Y:S02]  /*1cfc0*/  LOP3.LUT R14, R147, 0x380, RZ, 0xc0, !PT ;  /* 0x00000380930e7812 */ /* 0x000fe400078ec0ff */
[----:B------:R-:W-:Y:S02]  /*1cfd0*/  LOP3.LUT R8, R8, R141, RZ, 0x3c, !PT ;  /* 0x0000008d08087212 */ /* 0x000fe400078e3cff */
[----:B------:R-:W-:Y:S02]  /*1cfe0*/  SHF.R.U64 R145, R145, 0x3, RZ ;  /* 0x0000000391917819 */ /* 0x000fe400000012ff */
[----:B------:R-:W-:-:S02]  /*1cff0*/  F2FP.F16.F32.PACK_AB R26, R29, R28 ;  /* 0x0000001c1d1a723e */ /* 0x000fc400000000ff */
[----:B------:R-:W-:Y:S02]  /*1d000*/  LOP3.LUT R10, R10, R143, RZ, 0x3c, !PT ;  /* 0x0000008f0a0a7212 */ /* 0x000fe400078e3cff */
[----:B------:R-:W-:Y:S02]  /*1d010*/  LOP3.LUT R141, R20, 0x380, RZ, 0xc0, !PT ;  /* 0x00000380148d7812 */ /* 0x000fe400078ec0ff */
[----:B------:R-:W-:Y:S02]  /*1d020*/  SHF.R.U64 R29, R27, 0x3, RZ ;  /* 0x000000031b1d7819 */ /* 0x000fe400000012ff */
[----:B------:R-:W-:Y:S02]  /*1d030*/  LOP3.LUT R143, R30, 0x380, RZ, 0xc0, !PT ;  /* 0x000003801e8f7812 */ /* 0x000fe400078ec0ff */
[----:B------:R-:W-:Y:S02]  /*1d040*/  SHF.R.U64 R14, R14, 0x3, RZ ;  /* 0x000000030e0e7819 */ /* 0x000fe400000012ff */
[----:B------:R-:W-:-:S02]  /*1d050*/  LOP3.LUT R34, R145, R34, RZ, 0x3c, !PT ;  /* 0x0000002291227212 */ /* 0x000fc400078e3cff */
[----:B------:R-:W-:Y:S02]  /*1d060*/  SHF.R.U64 R141, R141, 0x3, RZ ;  /* 0x000000038d8d7819 */ /* 0x000fe400000012ff */
[----:B------:R-:W-:Y:S02]  /*1d070*/  LOP3.LUT R42, R29, R42, RZ, 0x3c, !PT ;  /* 0x0000002a1d2a7212 */ /* 0x000fe400078e3cff */
[----:B------:R-:W-:Y:S02]  /*1d080*/  SHF.R.U64 R143, R143, 0x3, RZ ;  /* 0x000000038f8f7819 */ /* 0x000fe400000012ff */
[----:B------:R-:W-:Y:S02]  /*1d090*/  MOV R11, R10 ;  /* 0x0000000a000b7202 */ /* 0x000fe40000000f00 */
[----:B------:R-:W-:Y:S02]  /*1d0a0*/  LOP3.LUT R14, R14, R147, RZ, 0x3c, !PT ;  /* 0x000000930e0e7212 */ /* 0x000fe400078e3cff */
[----:B------:R-:W-:-:S02]  /*1d0b0*/  F2FP.F16.F32.PACK_AB R27, R134, R6 ;  /* 0x00000006861b723e */ /* 0x000fc400000000ff */
[----:B------:R-:W-:Y:S02]  /*1d0c0*/  MOV R28, R8 ;  /* 0x00000008001c7202 */ /* 0x000fe40000000f00 */
[----:B------:R-:W-:Y:S01]  /*1d0d0*/  MOV R10, R34 ;  /* 0x00000022000a7202 */ /* 0x000fe20000000f00 */
[----:B------:R-:W-:Y:S01]  /*1d0e0*/  STSM.16.M88.4 [R86], R24 ;  /* 0x0000001856007844 */ /* 0x000fe20000000200 */
[----:B------:R-:W-:Y:S02]  /*1d0f0*/  LOP3.LUT R147, R38, 0x380, RZ, 0xc0, !PT ;  /* 0x0000038026937812 */ /* 0x000fe400078ec0ff */
[----:B------:R-:W-:Y:S02]  /*1d100*/  LOP3.LUT R20, R141, R20, RZ, 0x3c, !PT ;  /* 0x000000148d147212 */ /* 0x000fe400078e3cff */
[----:B------:R-:W-:Y:S02]  /*1d110*/  MOV R8, R42 ;  /* 0x0000002a00087202 */ /* 0x000fe40000000f00 */
[----:B------:R-:W-:-:S02]  /*1d120*/  F2FP.F16.F32.PACK_AB R34, R37, R36 ;  /* 0x000000242522723e */ /* 0x000fc400000000ff */
[----:B------:R-:W-:Y:S02]  /*1d130*/  F2FP.F16.F32.PACK_AB R35, R132, R122 ;  /* 0x0000007a8423723e */ /* 0x000fe400000000ff */
[----:B------:R-:W-:Y:S02]  /*1d140*/  LOP3.LUT R30, R143, R30, RZ, 0x3c, !PT ;  /* 0x0000001e8f1e7212 */ /* 0x000fe400078e3cff */
[----:B------:R-:W-:Y:S01]  /*1d150*/  F2FP.F16.F32.PACK_AB R42, R45, R44 ;  /* 0x0000002c2d2a723e */ /* 0x000fe200000000ff */
[----:B------:R-:W-:Y:S01]  /*1d160*/  STSM.16.M88.4 [R28], R32 ;  /* 0x000000201c007844 */ /* 0x000fe20000000200 */
[----:B------:R-:W-:Y:S02]  /*1d170*/  F2FP.F16.F32.PACK_AB R43, R130, R120 ;  /* 0x00000078822b723e */ /* 0x000fe400000000ff */
[----:B------:R-:W-:Y:S02]  /*1d180*/  LOP3.LUT R135, R46, 0x380, RZ, 0xc0, !PT ;  /* 0x000003802e877812 */ /* 0x000fe400078ec0ff */
[----:B------:R-:W-:Y:S01]  /*1d190*/  MOV R12, R12 ;  /* 0x0000000c000c7202 */ /* 0x000fe20000000f00 */
[----:B------:R-:W-:Y:S01]  /*1d1a0*/  STSM.16.M88.4 [R11], R40 ;  /* 0x000000280b007844 */ /* 0x000fe20000000200 */
[----:B------:R-:W-:-:S02]  /*1d1b0*/  LOP3.LUT R141, R78, 0x380, RZ, 0xc0, !PT ;  /* 0x000003804e8d7812 */ /* 0x000fc400078ec0ff */
[----:B------:R-:W-:Y:S01]  /*1d1c0*/  MOV R14, R14 ;  /* 0x0000000e000e7202 */ /* 0x000fe20000000f00 */
[----:B------:R-:W-:Y:S01]  /*1d1d0*/  STSM.16.M88.4 [R12], R48 ;  /* 0x000000300c007844 */ /* 0x000fe20000000200 */
[----:B------:R-:W-:Y:S02]  /*1d1e0*/  SHF.R.U64 R147, R147, 0x3, RZ ;  /* 0x0000000393937819 */ /* 0x000fe400000012ff */
[----:B------:R-:W-:Y:S01]  /*1d1f0*/  MOV R20, R20 ;  /* 0x0000001400147202 */ /* 0x000fe20000000f00 */
[----:B------:R-:W-:Y:S01]  /*1d200*/  STSM.16.M88.4 [R14], R56 ;  /* 0x000000380e007844 */ /* 0x000fe20000000200 */
[----:B------:R-:W-:Y:S02]  /*1d210*/  MOV R30, R30 ;  /* 0x0000001e001e7202 */ /* 0x000fe40000000f00 */
[----:B------:R-:W-:Y:S01]  /*1d220*/  SHF.R.U64 R135, R135, 0x3, RZ ;  /* 0x0000000387877819 */ /* 0x000fe200000012ff */
[----:B------:R2:W-:Y:S01]  /*1d230*/  STSM.16.M88.4 [R20], R64 ;  /* 0x0000004014007844 */ /* 0x0005e20000000200 */
[----:B------:R-:W-:-:S02]  /*1d240*/  SHF.R.U64 R141, R141, 0x3, RZ ;  /* 0x000000038d8d7819 */ /* 0x000fc400000012ff */
[----:B------:R-:W-:Y:S01]  /*1d250*/  LOP3.LUT R38, R147, R38, RZ, 0x3c, !PT ;  /* 0x0000002693267212 */ /* 0x000fe200078e3cff */
[----:B------:R-:W-:Y:S01]  /*1d260*/  STSM.16.M88.4 [R30], R72 ;  /* 0x000000481e007844 */ /* 0x000fe20000000200 */
[----:B------:R-:W-:Y:S02]  /*1d270*/  LOP3.LUT R46, R135, R46, RZ, 0x3c, !PT ;  /* 0x0000002e872e7212 */ /* 0x000fe400078e3cff */
[----:B------:R-:W-:Y:S01]  /*1d280*/  LOP3.LUT R6, R141, R78, RZ, 0x3c, !PT ;  /* 0x0000004e8d067212 */ /* 0x000fe200078e3cff */
[----:B------:R3:W-:Y:S01]  /*1d290*/  STSM.16.M88.4 [R10], R80 ;  /* 0x000000500a007844 */ /* 0x0007e20000000200 */
[----:B------:R-:W-:Y:S02]  /*1d2a0*/  MOV R38, R38 ;  /* 0x0000002600267202 */ /* 0x000fe40000000f00 */
[----:B------:R-:W-:Y:S02]  /*1d2b0*/  ISETP.NE.U32.AND P0, PT, RZ, UR4, PT ;  /* 0x00000004ff007c0c */ /* 0x000fe4000bf05070 */
[----:B------:R-:W-:Y:S01]  /*1d2c0*/  MOV R46, R46 ;  /* 0x0000002e002e7202 */ /* 0x000fe20000000f00 */
[----:B------:R-:W-:Y:S01]  /*1d2d0*/  STSM.16.M88.4 [R38], R88 ;  /* 0x0000005826007844 */ /* 0x000fe20000000200 */
[----:B------:R-:W-:Y:S01]  /*1d2e0*/  MOV R9, R6 ;  /* 0x0000000600097202 */ /* 0x000fe20000000f00 */
[----:B--2---:R-:W-:Y:S01]  /*1d2f0*/  IMAD.MOV.U32 R20, RZ, RZ, RZ ;  /* 0x000000ffff147224 */ /* 0x004fe200078e00ff */
[----:B------:R-:W-:Y:S01]  /*1d300*/  ISETP.NE.AND.EX P0, PT, RZ, UR5, PT, P0 ;  /* 0x00000005ff007c0c */ /* 0x000fe2000bf05300 */
[----:B------:R2:W-:Y:S04]  /*1d310*/  STSM.16.M88.4 [R8], R96 ;  /* 0x0000006008007844 */ /* 0x0005e80000000200 */
[----:B------:R0:W-:Y:S01]  /*1d320*/  STSM.16.M88.4 [R46], R104 ;  /* 0x000000682e007844 */ /* 0x0001e20000000200 */
[----:B---3--:R-:W-:-:S03]  /*1d330*/  IADD3 R10, P1, R223, UR4, RZ ;  /* 0x00000004df0a7c10 */ /* 0x008fc6000ff3e0ff */
[----:B------:R0:W-:Y:S01]  /*1d340*/  STSM.16.M88.4 [R9], R112 ;  /* 0x0000007009007844 */ /* 0x0001e20000000200 */
[----:B------:R-:W-:Y:S01]  /*1d350*/  IADD3.X R11, R224, UR5, RZ, P1, !PT ;  /* 0x00000005e00b7c10 */ /* 0x000fe20008ffe4ff */
[----:B------:R-:W-:Y:S01]  /*1d360*/  ULDC.64 UR4, c[0x0][0xc08] ;  /* 0x0003020000047ab9 */ /* 0x000fe20000000a00 */
[----:B------:R-:W-:Y:S01]  /*1d370*/  BAR.SYNC.DEFER_BLOCKING 0x1, 0x100 ;  /* 0x0044000000007b1d */ /* 0x000fe20000010000 */
[----:B------:R-:W-:-:S04]  /*1d380*/  ISETP.NE.U32.AND P2, PT, RZ, UR4, PT ;  /* 0x00000004ff007c0c */ /* 0x000fc8000bf45070 */
[----:B------:R-:W-:-:S13]  /*1d390*/  ISETP.NE.AND.EX P2, PT, RZ, UR5, PT, P2 ;  /* 0x00000005ff007c0c */ /* 0x000fda000bf45320 */
[----:B------:R-:W-:Y:S01]  /*1d3a0*/  @P2 IADD3 R6, P3, R223, UR4, RZ ;  /* 0x00000004df062c10 */ /* 0x000fe2000ff7e0ff */
[----:B------:R-:W-:Y:S02]  /*1d3b0*/  ULDC UR4, c[0x0][0xa88] ;  /* 0x0002a20000047ab9 */ /* 0x000fe40000000800 */
[----:B------:R-:W-:Y:S02]  /*1d3c0*/  MOV R15, UR4 ;  /* 0x00000004000f7c02 */ /* 0x000fe40008000f00 */
[----:B------:R-:W-:Y:S01]  /*1d3d0*/  @P2 IADD3.X R7, R224, UR5, RZ, P3, !PT ;  /* 0x00000005e0072c10 */ /* 0x000fe20009ffe4ff */
[----:B------:R0:W5:Y:S01]  /*1d3e0*/  @P0 LDG.E R20, desc[UR60][R10.64] ;  /* 0x0000003c0a140981 */ /* 0x000162000c1e1900 */
[----:B----4-:R-:W-:-:S03]  /*1d3f0*/  ISETP.NE.AND P1, PT, R60, 0x1, PT ;  /* 0x000000013c00780c */ /* 0x010fc60003f25270 */
[----:B------:R0:W5:Y:S10]  /*1d400*/  @P2 LDG.E R15, desc[UR60][R6.64] ;  /* 0x0000003c060f2981 */ /* 0x000174000c1e1900 */
[----:B--2---:R-:W2:Y:S08]  /*1d410*/  @P1 LDC R8, c[0x0][0xbec] ;  /* 0x0002fb00ff081b82 */ /* 0x004eb00000000800 */
[----:B------:R-:W3:Y:S01]  /*1d420*/  @P1 LDC R25, c[0x0][0xbf0] ;  /* 0x0002fc00ff191b82 */ /* 0x000ee20000000800 */
[----:B0-----:R-:W-:Y:S05]  /*1d430*/  @P2 BRA `(.L_x_4248) ;  /* 0x0000000000102947 */ /* 0x001fea0003800000 */
[----:B------:R-:W-:Y:S05]  /*1d440*/  @!P0 BRA `(.L_x_4248) ;  /* 0x00000000000c8947 */ /* 0x000fea0003800000 */
[----:B------:R-:W4:Y:S04]  /*1d450*/  LDG.E R6, desc[UR60][R10.64] ;  /* 0x0000003c0a067981 */ /* 0x000f28000c1e1900 */
[----:B-----5:R-:W4:Y:S02]  /*1d460*/  LDG.E R15, desc[UR60][R10.64+0x4] ;  /* 0x0000043c0a0f7981 */ /* 0x020f24000c1e1900 */
[----:B----4-:R-:W-:-:S07]  /*1d470*/  IMAD.IADD R15, R15, 0x1, -R6 ;  /* 0x000000010f0f7824 */ /* 0x010fce00078e0a06 */
.L_x_4248:
[----:B------:R-:W4:Y:S01]  /*1d480*/  LDL R6, [R1+0x8c] ;  /* 0x00008c0001067983 */ /* 0x000f220000100800 */
[----:B------:R-:W-:Y:S01]  /*1d490*/  SHF.R.S32.HI R61, RZ, 0x1f, R222 ;  /* 0x0000001fff3d7819 */ /* 0x000fe200000114de */
[----:B------:R-:W-:Y:S02]  /*1d4a0*/  ULDC.64 UR4, c[0x0][0xb90] ;  /* 0x0002e40000047ab9 */ /* 0x000fe40000000a00 */
[----:B------:R-:W3:Y:S01]  /*1d4b0*/  LDL R14, [R1+0x84] ;  /* 0x00008400010e7983 */ /* 0x000ee20000100800 */
[----:B-----5:R-:W-:Y:S01]  /*1d4c0*/  SHF.R.S32.HI R21, RZ, 0x1f, R20 ;  /* 0x0000001fff157819 */ /* 0x020fe20000011414 */
[----:B------:R-:W-:Y:S01]  /*1d4d0*/  IMAD R7, R61, UR4, RZ ;  /* 0x000000043d077c24 */ /* 0x000fe2000f8e02ff */
[----:B------:R-:W-:Y:S01]  /*1d4e0*/  SEL R230, R230, RZ, !P0 ;  /* 0x000000ffe6e67207 */ /* 0x000fe20004000000 */
[----:B------:R-:W-:Y:S01]  /*1d4f0*/  IMAD R11, R229, 0x40, R217 ;  /* 0x00000040e50b7824 */ /* 0x000fe200078e02d9 */
[----:B------:R-:W-:Y:S01]  /*1d500*/  SEL R225, R225, RZ, !P0 ;  /* 0x000000ffe1e17207 */ /* 0x000fe20004000000 */
[----:B------:R-:W-:Y:S01]  /*1d510*/  IMAD R13, R222, UR5, R7 ;  /* 0x00000005de0d7c24 */ /* 0x000fe2000f8e0207 */
[----:B------:R-:W0:Y:S01]  /*1d520*/  @P1 LDC R63, c[0x0][0xbec] ;  /* 0x0002fb00ff3f1b82 */ /* 0x000e220000000800 */
[----:B------:R-:W-:-:S04]  /*1d530*/  IMAD.WIDE R4, R11, 0x2, R4 ;  /* 0x000000020b047825 */ /* 0x000fc800078e0204 */
[----:B------:R-:W-:-:S03]  /*1d540*/  IMAD R62, R15, R60, RZ ;  /* 0x0000003c0f3e7224 */ /* 0x000fc600078e02ff */
[----:B------:R-:W1:Y:S01]  /*1d550*/  @P1 LDC R65, c[0x0][0xbf0] ;  /* 0x0002fc00ff411b82 */ /* 0x000e620000000800 */
[C---:B------:R-:W-:Y:S02]  /*1d560*/  IADD3 R29, P4, R4.reuse, 0x4000, RZ ;  /* 0x00004000041d7810 */ /* 0x040fe40007f9e0ff */
[----:B------:R-:W-:Y:S02]  /*1d570*/  IADD3 R37, P3, R4, 0x6000, RZ ;  /* 0x0000600004257810 */ /* 0x000fe40007f7e0ff */
[----:B------:R-:W-:Y:S02]  /*1d580*/  LOP3.LUT R28, R29, 0x380, RZ, 0xc0, !PT ;  /* 0x000003801d1c7812 */ /* 0x000fe400078ec0ff */
[----:B------:R-:W-:Y:S02]  /*1d590*/  LOP3.LUT R36, R37, 0x380, RZ, 0xc0, !PT ;  /* 0x0000038025247812 */ /* 0x000fe400078ec0ff */
[----:B------:R-:W-:Y:S02]  /*1d5a0*/  SHF.R.U64 R28, R28, 0x3, RZ ;  /* 0x000000031c1c7819 */ /* 0x000fe400000012ff */
[----:B------:R-:W-:-:S02]  /*1d5b0*/  SHF.R.U64 R36, R36, 0x3, RZ ;  /* 0x0000000324247819 */ /* 0x000fc400000012ff */
[----:B------:R-:W-:Y:S01]  /*1d5c0*/  LOP3.LUT R28, R28, R29, RZ, 0x3c, !PT ;  /* 0x0000001d1c1c7212 */ /* 0x000fe200078e3cff */
[----:B------:R-:W-:Y:S01]  /*1d5d0*/  IMAD.X R29, RZ, RZ, R5, P4 ;  /* 0x000000ffff1d7224 */ /* 0x000fe200020e0605 */
[----:B------:R-:W-:Y:S02]  /*1d5e0*/  LOP3.LUT R36, R36, R37, RZ, 0x3c, !PT ;  /* 0x0000002524247212 */ /* 0x000fe400078e3cff */
[C---:B------:R-:W-:Y:S02]  /*1d5f0*/  IADD3 R53, P4, R4.reuse, 0xa000, RZ ;  /* 0x0000a00004357810 */ /* 0x040fe40007f9e0ff */
[----:B------:R-:W-:Y:S02]  /*1d600*/  IADD3.X R37, RZ, R5, RZ, P3, !PT ;  /* 0x00000005ff257210 */ /* 0x000fe40001ffe4ff */
[----:B------:R-:W-:Y:S02]  /*1d610*/  LOP3.LUT R52, R53, 0x380, RZ, 0xc0, !PT ;  /* 0x0000038035347812 */ /* 0x000fe400078ec0ff */
[----:B------:R-:W-:-:S02]  /*1d620*/  LOP3.LUT R15, R4, 0x380, RZ, 0xc0, !PT ;  /* 0x00000380040f7812 */ /* 0x000fc400078ec0ff */
[----:B------:R-:W-:Y:S02]  /*1d630*/  SHF.R.U64 R52, R52, 0x3, RZ ;  /* 0x0000000334347819 */ /* 0x000fe400000012ff */
[----:B------:R-:W-:Y:S02]  /*1d640*/  SHF.R.U64 R15, R15, 0x3, RZ ;  /* 0x000000030f0f7819 */ /* 0x000fe400000012ff */
[----:B------:R-:W-:Y:S01]  /*1d650*/  LOP3.LUT R52, R52, R53, RZ, 0x3c, !PT ;  /* 0x0000003534347212 */ /* 0x000fe200078e3cff */
[----:B------:R-:W-:Y:S02]  /*1d660*/  IMAD.X R53, RZ, RZ, R5, P4 ;  /* 0x000000ffff357224 */ /* 0x000fe400020e0605 */
[----:B------:R-:W-:Y:S01]  /*1d670*/  IMAD R67, R228, 0x80, R229 ;  /* 0x00000080e4437824 */ /* 0x000fe200078e02e5 */
[----:B------:R-:W-:Y:S01]  /*1d680*/  BSSY B1, `(.L_x_4249) ;  /* 0x000009f000017945 */ /* 0x000fe20003800000 */
[----:B------:R-:W-:Y:S02]  /*1d690*/  SHF.R.S32.HI R68, RZ, 0x1f, R220 ;  /* 0x0000001fff447819 */ /* 0x000fe400000114dc */
[----:B------:R-:W-:-:S02]  /*1d6a0*/  SHF.R.S32.HI R69, RZ, 0x1f, R219 ;  /* 0x0000001fff457819 */ /* 0x000fc400000114db */
[----:B------:R-:W-:Y:S01]  /*1d6b0*/  SHF.R.S32.HI R70, RZ, 0x1f, R217 ;  /* 0x0000001fff467819 */ /* 0x000fe200000114d9 */
[----:B----4-:R-:W-:-:S04]  /*1d6c0*/  IMAD R27, R228, 0x80, R6 ;  /* 0x00000080e41b7824 */ /* 0x010fc800078e0206 */
[----:B--2---:R-:W-:Y:S01]  /*1d6d0*/  @P1 IMAD.HI.U32 R8, R27, R8, RZ ;  /* 0x000000081b081227 */ /* 0x004fe200078e00ff */
[----:B------:R-:W-:-:S03]  /*1d6e0*/  MOV R9, R27 ;  /* 0x0000001b00097202 */ /* 0x000fc60000000f00 */
[----:B------:R-:W-:Y:S01]  /*1d6f0*/  IMAD.WIDE.U32 R6, R222, UR4, R20 ;  /* 0x00000004de067c25 */ /* 0x000fe2000f8e0014 */
[----:B---3--:R-:W-:Y:S01]  /*1d700*/  @P1 SHF.R.U32.HI R9, RZ, R25, R8 ;  /* 0x00000019ff091219 */ /* 0x008fe20000011608 */
[----:B------:R-:W-:Y:S02]  /*1d710*/  ULDC.64 UR4, c[0x0][0xb98] ;  /* 0x0002e60000047ab9 */ /* 0x000fe40000000a00 */
[----:B------:R-:W-:Y:S01]  /*1d720*/  IMAD.IADD R7, R7, 0x1, R13 ;  /* 0x0000000107077824 */ /* 0x000fe200078e020d */
[----:B------:R-:W-:Y:S01]  /*1d730*/  IADD3 R13, -R9, RZ, RZ ;  /* 0x000000ff090d7210 */ /* 0x000fe20007ffe1ff */
        /* <DEDUP_REMOVED lines=9> */
[----:B------:R-:W-:Y:S01]  /*1d7d0*/  IMAD R10, R8, UR4, RZ ;  /* 0x00000004080a7c24 */ /* 0x000fe2000f8e02ff */
[----:B------:R-:W-:Y:S01]  /*1d7e0*/  IADD3 R9, P2, R4, 0x1000, RZ ;  /* 0x0000100004097810 */ /* 0x000fe20007f5e0ff */
[----:B------:R-:W-:-:S04]  /*1d7f0*/  IMAD.WIDE.U32 R6, R11, UR4, R6 ;  /* 0x000000040b067c25 */ /* 0x000fc8000f8e0006 */
[----:B------:R-:W-:Y:S01]  /*1d800*/  IMAD R25, R11, UR5, R10 ;  /* 0x000000050b197c24 */ /* 0x000fe2000f8e020a */
[----:B------:R-:W-:Y:S01]  /*1d810*/  ULDC.64 UR4, c[0x0][0xb50] ;  /* 0x0002d40000047ab9 */ /* 0x000fe20000000a00 */
[----:B------:R-:W-:Y:S02]  /*1d820*/  LOP3.LUT R8, R9, 0x380, RZ, 0xc0, !PT ;  /* 0x0000038009087812 */ /* 0x000fe400078ec0ff */
[----:B------:R-:W-:Y:S01]  /*1d830*/  IMAD.IADD R7, R7, 0x1, R25 ;  /* 0x0000000107077824 */ /* 0x000fe200078e0219 */
[----:B------:R-:W-:Y:S02]  /*1d840*/  LEA R10, P0, R6, UR4, 0x2 ;  /* 0x00000004060a7c11 */ /* 0x000fe4000f8010ff */
[----:B------:R-:W-:Y:S02]  /*1d850*/  SHF.R.U64 R8, R8, 0x3, RZ ;  /* 0x0000000308087819 */ /* 0x000fe400000012ff */
[----:B------:R-:W-:Y:S01]  /*1d860*/  LEA.HI.X R6, R6, UR5, R7, 0x2, P0 ;  /* 0x0000000506067c11 */ /* 0x000fe200080f1407 */
[----:B------:R-:W-:Y:S01]  /*1d870*/  SHFL.IDX PT, R50, R10, RZ, 0x1c1f ;  /* 0x001c1fff0a327589 */ /* 0x000fe200000e0000 */
[----:B------:R-:W-:Y:S01]  /*1d880*/  IADD3 R33, P0, R4, 0x5000, RZ ;  /* 0x0000500004217810 */ /* 0x000fe20007f1e0ff */
[----:B------:R-:W-:Y:S01]  /*1d890*/  ULDC.64 UR4, c[0x0][0xaa0] ;  /* 0x0002a80000047ab9 */ /* 0x000fe20000000a00 */
[----:B------:R-:W-:Y:S01]  /*1d8a0*/  LOP3.LUT R8, R8, R9, RZ, 0x3c, !PT ;  /* 0x0000000908087212 */ /* 0x000fe200078e3cff */
[----:B------:R-:W-:Y:S01]  /*1d8b0*/  IMAD.X R9, RZ, RZ, R5, P2 ;  /* 0x000000ffff097224 */ /* 0x000fe200010e0605 */
[----:B------:R-:W-:-:S02]  /*1d8c0*/  LOP3.LUT R32, R33, 0x380, RZ, 0xc0, !PT ;  /* 0x0000038021207812 */ /* 0x000fc400078ec0ff */
[----:B------:R-:W-:Y:S01]  /*1d8d0*/  IADD3 R41, P2, R4, 0x7000, RZ ;  /* 0x0000700004297810 */ /* 0x000fe20007f5e0ff */
[----:B------:R-:W2:Y:S01]  /*1d8e0*/  SHFL.IDX PT, R51, R6, RZ, 0x1c1f ;  /* 0x001c1fff06337589 */ /* 0x000ea200000e0000 */
[----:B------:R-:W-:Y:S02]  /*1d8f0*/  SHF.R.U64 R32, R32, 0x3, RZ ;  /* 0x0000000320207819 */ /* 0x000fe400000012ff */
[----:B------:R-:W-:Y:S02]  /*1d900*/  LOP3.LUT R40, R41, 0x380, RZ, 0xc0, !PT ;  /* 0x0000038029287812 */ /* 0x000fe400078ec0ff */
[----:B------:R-:W-:Y:S01]  /*1d910*/  LOP3.LUT R32, R32, R33, RZ, 0x3c, !PT ;  /* 0x0000002120207212 */ /* 0x000fe200078e3cff */
[----:B------:R-:W-:Y:S01]  /*1d920*/  IMAD.X R33, RZ, RZ, R5, P0 ;  /* 0x000000ffff217224 */ /* 0x000fe200000e0605 */
[----:B------:R-:W-:Y:S02]  /*1d930*/  SHF.R.U64 R40, R40, 0x3, RZ ;  /* 0x0000000328287819 */ /* 0x000fe400000012ff */
[----:B------:R-:W-:-:S02]  /*1d940*/  LEA R27, R228, R14, 0x7 ;  /* 0x0000000ee41b7211 */ /* 0x000fc400078e38ff */
[----:B------:R-:W-:Y:S02]  /*1d950*/  LOP3.LUT P0, RZ, R234, 0x3, RZ, 0xc0, !PT ;  /* 0x00000003eaff7812 */ /* 0x000fe4000780c0ff */
[----:B------:R-:W-:Y:S01]  /*1d960*/  LOP3.LUT R40, R40, R41, RZ, 0x3c, !PT ;  /* 0x0000002928287212 */ /* 0x000fe200078e3cff */
[----:B------:R-:W-:Y:S01]  /*1d970*/  IMAD.X R41, RZ, RZ, R5, P2 ;  /* 0x000000ffff297224 */ /* 0x000fe200010e0605 */
[C---:B------:R-:W-:Y:S01]  /*1d980*/  ISETP.GE.OR P2, PT, R27.reuse, R62, P0 ;  /* 0x0000003e1b00720c */ /* 0x040fe20000746670 */
[----:B------:R-:W-:Y:S04]  /*1d990*/  SHFL.IDX PT, R54, R10, 0x1, 0x1c1f ;  /* 0x003c1f000a367f89 */ /* 0x000fe800000e0000 */
[----:B------:R-:W3:Y:S01]  /*1d9a0*/  SHFL.IDX PT, R55, R6, 0x1, 0x1c1f ;  /* 0x003c1f0006377f89 */ /* 0x000ee200000e0000 */
[----:B------:R-:W-:Y:S01]  /*1d9b0*/  VIADD R7, R27, 0x8 ;  /* 0x000000081b077836 */ /* 0x000fe20000000000 */
[----:B------:R-:W-:-:S02]  /*1d9c0*/  IADD3 R13, P6, R4, 0x2000, RZ ;  /* 0x00002000040d7810 */ /* 0x000fc40007fde0ff */
[----:B------:R-:W-:-:S04]  /*1d9d0*/  IADD3 R25, P5, R4, 0x3000, RZ ;  /* 0x0000300004197810 */ /* 0x000fc80007fbe0ff */
[----:B--2---:R2:W-:Y:S01]  /*1d9e0*/  @!P2 ST.E desc[UR60][R50.64], R3 ;  /* 0x000000033200a985 */ /* 0x0045e2000c10193c */
[----:B------:R-:W-:Y:S02]  /*1d9f0*/  ISETP.GE.OR P0, PT, R7, R62, P0 ;  /* 0x0000003e0700720c */ /* 0x000fe40000706670 */
[----:B------:R-:W-:Y:S02]  /*1da00*/  LOP3.LUT R12, R13, 0x380, RZ, 0xc0, !PT ;  /* 0x000003800d0c7812 */ /* 0x000fe400078ec0ff */
[----:B------:R-:W-:Y:S01]  /*1da10*/  LOP3.LUT R24, R25, 0x380, RZ, 0xc0, !PT ;  /* 0x0000038019187812 */ /* 0x000fe200078ec0ff */
[----:B--2---:R-:W-:-:S04]  /*1da20*/  IMAD R3, R21, UR4, RZ ;  /* 0x0000000415037c24 */ /* 0x004fc8000f8e02ff */
[C---:B------:R-:W-:Y:S02]  /*1da30*/  IMAD R3, R20.reuse, UR5, R3 ;  /* 0x0000000514037c24 */ /* 0x040fe4000f8e0203 */
[----:B------:R-:W-:Y:S01]  /*1da40*/  IMAD.WIDE.U32 R20, R20, UR4, RZ ;  /* 0x0000000414147c25 */ /* 0x000fe2000f8e00ff */
[----:B------:R-:W-:Y:S01]  /*1da50*/  SHF.R.U64 R12, R12, 0x3, RZ ;  /* 0x000000030c0c7819 */ /* 0x000fe200000012ff */
[----:B------:R-:W-:Y:S01]  /*1da60*/  ULDC.64 UR4, c[0x0][0xae8] ;  /* 0x0002ba0000047ab9 */ /* 0x000fe20000000a00 */
[----:B------:R-:W-:Y:S02]  /*1da70*/  SHF.R.U64 R24, R24, 0x3, RZ ;  /* 0x0000000318187819 */ /* 0x000fe400000012ff */
[----:B------:R-:W-:Y:S01]  /*1da80*/  IADD3 R21, R21, R3, RZ ;  /* 0x0000000315157210 */ /* 0x000fe20007ffe0ff */
[----:B------:R-:W-:Y:S02]  /*1da90*/  IMAD R3, R221, 0x20, R229 ;  /* 0x00000020dd037824 */ /* 0x000fe400078e02e5 */
[----:B------:R-:W-:Y:S01]  /*1daa0*/  IMAD R61, R61, UR4, RZ ;  /* 0x000000043d3d7c24 */ /* 0x000fe2000f8e02ff */
[----:B------:R-:W-:Y:S01]  /*1dab0*/  LOP3.LUT R12, R12, R13, RZ, 0x3c, !PT ;  /* 0x0000000d0c0c7212 */ /* 0x000fe200078e3cff */
[----:B------:R-:W-:Y:S01]  /*1dac0*/  IMAD R64, R228, 0x80, R3 ;  /* 0x00000080e4407824 */ /* 0x000fe200078e0203 */
[----:B------:R-:W-:Y:S01]  /*1dad0*/  LOP3.LUT R24, R24, R25, RZ, 0x3c, !PT ;  /* 0x0000001918187212 */ /* 0x000fe200078e3cff */
[----:B------:R-:W-:Y:S01]  /*1dae0*/  IMAD.X R25, RZ, RZ, R5, P5 ;  /* 0x000000ffff197224 */ /* 0x000fe200028e0605 */
[----:B------:R-:W-:Y:S01]  /*1daf0*/  IADD3.X R13, RZ, R5, RZ, P6, !PT ;  /* 0x00000005ff0d7210 */ /* 0x000fe200037fe4ff */
[----:B------:R-:W-:Y:S01]  /*1db00*/  IMAD R61, R222, UR5, R61 ;  /* 0x00000005de3d7c24 */ /* 0x000fe2000f8e023d */
[----:B------:R-:W-:Y:S01]  /*1db10*/  IADD3 R45, P6, R4, 0x8000, RZ ;  /* 0x00008000042d7810 */ /* 0x000fe20007fde0ff */
[----:B------:R-:W-:Y:S01]  /*1db20*/  IMAD.WIDE.U32 R20, R222, UR4, R20 ;  /* 0x00000004de147c25 */ /* 0x000fe2000f8e0014 */
[C---:B------:R-:W-:Y:S01]  /*1db30*/  IADD3 R49, P5, R4.reuse, 0x9000, RZ ;  /* 0x0000900004317810 */ /* 0x040fe20007fbe0ff */
[----:B---3--:R0:W-:Y:S01]  /*1db40*/  @!P0 ST.E desc[UR60][R54.64], R0 ;  /* 0x0000000036008985 */ /* 0x0081e2000c10193c */
[----:B------:R-:W-:Y:S01]  /*1db50*/  IADD3 R11, P3, R4, 0xb000, RZ ;  /* 0x0000b000040b7810 */ /* 0x000fe20007f7e0ff */
[----:B------:R-:W-:Y:S01]  /*1db60*/  ULDC.64 UR4, c[0x0][0xaf0] ;  /* 0x0002bc0000047ab9 */ /* 0x000fe20000000a00 */
[----:B------:R-:W-:-:S02]  /*1db70*/  LOP3.LUT R44, R45, 0x380, RZ, 0xc0, !PT ;  /* 0x000003802d2c7812 */ /* 0x000fc400078ec0ff */
[----:B------:R-:W-:Y:S01]  /*1db80*/  LOP3.LUT R48, R49, 0x380, RZ, 0xc0, !PT ;  /* 0x0000038031307812 */ /* 0x000fe200078ec0ff */
[----:B------:R-:W-:Y:S01]  /*1db90*/  IMAD.MOV.U32 R3, RZ, RZ, R64 ;  /* 0x000000ffff037224 */ /* 0x000fe200078e0040 */
[----:B------:R-:W-:Y:S01]  /*1dba0*/  LOP3.LUT R6, R11, 0x380, RZ, 0xc0, !PT ;  /* 0x000003800b067812 */ /* 0x000fe200078ec0ff */
[----:B------:R-:W-:Y:S01]  /*1dbb0*/  IMAD R230, R230, UR4, RZ ;  /* 0x00000004e6e67c24 */ /* 0x000fe2000f8e02ff */
[----:B------:R-:W-:Y:S01]  /*1dbc0*/  IADD3 R21, R21, R61, RZ ;  /* 0x0000003d15157210 */ /* 0x000fe20007ffe0ff */
[----:B------:R-:W5:Y:S01]  /*1dbd0*/  LD.E.128 R24, desc[UR60][R24.64] ;  /* 0x0000003c18187980 */ /* 0x000f62000c101d00 */
[----:B0-----:R-:W-:Y:S01]  /*1dbe0*/  @P1 IMAD.HI.U32 R0, R64, R63, RZ ;  /* 0x0000003f40001227 */ /* 0x001fe200078e00ff */
[----:B------:R-:W-:Y:S02]  /*1dbf0*/  SHF.R.U64 R44, R44, 0x3, RZ ;  /* 0x000000032c2c7819 */ /* 0x000fe400000012ff */
[----:B------:R-:W5:Y:S01]  /*1dc00*/  LD.E.128 R28, desc[UR60][R28.64] ;  /* 0x0000003c1c1c7980 */ /* 0x000f62000c101d00 */
[----:B------:R-:W-:-:S02]  /*1dc10*/  SHF.R.U64 R48, R48, 0x3, RZ ;  /* 0x0000000330307819 */ /* 0x000fc400000012ff */
[----:B-1----:R-:W-:Y:S01]  /*1dc20*/  @P1 SHF.R.U32.HI R3, RZ, R65, R0 ;  /* 0x00000041ff031219 */ /* 0x002fe20000011600 */
[C---:B------:R-:W-:Y:S01]  /*1dc30*/  IMAD R61, R225.reuse, UR5, R230 ;  /* 0x00000005e13d7c24 */ /* 0x040fe2000f8e02e6 */
[----:B------:R-:W-:Y:S01]  /*1dc40*/  SHF.R.U64 R6, R6, 0x3, RZ ;  /* 0x0000000306067819 */ /* 0x000fe200000012ff */
[----:B------:R-:W-:Y:S01]  /*1dc50*/  IMAD.WIDE.U32 R20, R225, UR4, R20 ;  /* 0x00000004e1147c25 */ /* 0x000fe2000f8e0014 */
[--C-:B------:R-:W-:Y:S01]  /*1dc60*/  SHF.R.S32.HI R0, RZ, 0x1f, R3.reuse ;  /* 0x0000001fff007819 */ /* 0x100fe20000011403 */
[----:B------:R-:W-:Y:S01]  /*1dc70*/  ULDC.64 UR4, c[0x0][0xae0] ;  /* 0x0002b80000047ab9 */ /* 0x000fe20000000a00 */
[----:B------:R-:W-:Y:S01]  /*1dc80*/  LOP3.LUT R44, R44, R45, RZ, 0x3c, !PT ;  /* 0x0000002d2c2c7212 */ /* 0x000fe200078e3cff */
[----:B------:R-:W-:Y:S01]  /*1dc90*/  IMAD.MOV R63, RZ, RZ, -R3 ;  /* 0x000000ffff3f7224 */ /* 0x000fe200078e0a03 */
[----:B------:R-:W-:Y:S01]  /*1dca0*/  LOP3.LUT R48, R48, R49, RZ, 0x3c, !PT ;  /* 0x0000003130307212 */ /* 0x000fe200078e3cff */
[--C-:B------:R-:W-:Y:S01]  /*1dcb0*/  IMAD.X R45, RZ, RZ, R5.reuse, P6 ;  /* 0x000000ffff2d7224 */ /* 0x100fe200030e0605 */
[----:B------:R-:W-:Y:S01]  /*1dcc0*/  LOP3.LUT R4, R15, R4, RZ, 0x3c, !PT ;  /* 0x000000040f047212 */ /* 0x000fe200078e3cff */
[----:B------:R-:W-:Y:S01]  /*1dcd0*/  IMAD.X R57, RZ, RZ, R5, P3 ;  /* 0x000000ffff397224 */ /* 0x000fe200018e0605 */
[----:B------:R-:W-:Y:S01]  /*1dce0*/  IADD3.X R49, RZ, R5, RZ, P5, !PT ;  /* 0x00000005ff317210 */ /* 0x000fe20002ffe4ff */
[----:B------:R-:W5:Y:S01]  /*1dcf0*/  LD.E.128 R32, desc[UR60][R32.64] ;  /* 0x0000003c20207980 */ /* 0x000f62000c101d00 */
[----:B------:R-:W-:Y:S01]  /*1dd00*/  LOP3.LUT R56, R6, R11, RZ, 0x3c, !PT ;  /* 0x0000000b06387212 */ /* 0x000fe200078e3cff */
[----:B------:R-:W-:Y:S01]  /*1dd10*/  IMAD R0, R0, UR4, RZ ;  /* 0x0000000400007c24 */ /* 0x000fe2000f8e02ff */
[----:B------:R-:W-:Y:S01]  /*1dd20*/  IADD3 R21, R21, R61, RZ ;  /* 0x0000003d15157210 */ /* 0x000fe20007ffe0ff */
[----:B------:R-:W-:Y:S01]  /*1dd30*/  IMAD R61, R60, R63, R64 ;  /* 0x0000003f3c3d7224 */ /* 0x000fe200078e0240 */
[----:B------:R-:W5:Y:S01]  /*1dd40*/  LD.E.128 R4, desc[UR60][R4.64] ;  /* 0x0000003c04047980 */ /* 0x000f62000c101d00 */
[----:B------:R-:W-:-:S03]  /*1dd50*/  IMAD R63, R3, UR5, R0 ;  /* 0x00000005033f7c24 */ /* 0x000fc6000f8e0200 */
[----:B------:R-:W5:Y:S01]  /*1dd60*/  LD.E.128 R8, desc[UR60][R8.64] ;  /* 0x0000003c08087980 */ /* 0x000f62000c101d00 */
[----:B------:R-:W-:-:S03]  /*1dd70*/  SHF.R.S32.HI R0, RZ, 0x1f, R61 ;  /* 0x0000001fff007819 */ /* 0x000fc6000001143d */
[----:B------:R-:W5:Y:S01]  /*1dd80*/  LD.E.128 R12, desc[UR60][R12.64] ;  /* 0x0000003c0c0c7980 */ /* 0x000f62000c101d00 */
[----:B------:R-:W-:Y:S01]  /*1dd90*/  IMAD.WIDE.U32 R20, R3, UR4, R20 ;  /* 0x0000000403147c25 */ /* 0x000fe2000f8e0014 */
[----:B------:R-:W-:Y:S02]  /*1dda0*/  ULDC.64 UR4, c[0x0][0xad8] ;  /* 0x0002b60000047ab9 */ /* 0x000fe40000000a00 */
        /* <DEDUP_REMOVED lines=14> */
[----:B------:R-:W-:Y:S01]  /*1de90*/  IMAD.WIDE.U32 R20, R61, UR4, R20 ;  /* 0x000000043d147c25 */ /* 0x000fe2000f8e0014 */
[----:B------:R-:W-:-:S03]  /*1dea0*/  ISETP.GE.AND P2, PT, R67, R62, PT ;  /* 0x0000003e4300720c */ /* 0x000fc60003f46270 */
[----:B------:R-:W-:Y:S01]  /*1deb0*/  IMAD R63, R61, UR5, R0 ;  /* 0x000000053d3f7c24 */ /* 0x000fe2000f8e0200 */
[----:B------:R-:W-:Y:S01]  /*1dec0*/  ULDC.64 UR4, c[0x0][0xa80] ;  /* 0x0002a00000047ab9 */ /* 0x000fe20000000a00 */
[----:B------:R-:W-:-:S03]  /*1ded0*/  VIADD R0, R2, 0x36820 ;  /* 0x0003682002007836 */ /* 0x000fc60000000000 */
[----:B------:R-:W-:Y:S02]  /*1dee0*/  IADD3 R21, R21, R63, RZ ;  /* 0x0000003f15157210 */ /* 0x000fe40007ffe0ff */
[C---:B------:R-:W-:Y:S02]  /*1def0*/  LEA R63, P3, R20.reuse, UR4, 0x1 ;  /* 0x00000004143f7c11 */ /* 0x040fe4000f8608ff */
[----:B------:R-:W-:Y:S02]  /*1df00*/  IADD3 R3, R67, 0x20, RZ ;  /* 0x0000002043037810 */ /* 0x000fe40007ffe0ff */
        /* <DEDUP_REMOVED lines=9> */
[----:B------:R-:W-:Y:S02]  /*1dfa0*/  ULDC UR4, c[0x0][0xac8] ;  /* 0x0002b20000047ab9 */ /* 0x000fe40000000800 */
[----:B------:R-:W-:Y:S02]  /*1dfb0*/  ISETP.GE.AND P4, PT, R217, UR4, PT ;  /* 0x00000004d9007c0c */ /* 0x000fe4000bf86270 */
[----:B------:R-:W-:Y:S02]  /*1dfc0*/  ISETP.GE.AND P3, PT, R219, UR4, PT ;  /* 0x00000004db007c0c */ /* 0x000fe4000bf66270 */
[----:B------:R-:W-:-:S09]  /*1dfd0*/  ISETP.GE.AND P2, PT, R220, UR4, PT ;  /* 0x00000004dc007c0c */ /* 0x000fd2000bf46270 */
[-C--:B--2---:R-:W-:Y:S02]  /*1dfe0*/  @!P4 LEA R20, P6, R217, R64.reuse, 0x1 ;  /* 0x00000040d914c211 */ /* 0x084fe400078c08ff */
[----:B------:R-:W-:Y:S02]  /*1dff0*/  @!P3 LEA R60, P5, R219, R64, 0x1 ;  /* 0x00000040db3cb211 */ /* 0x000fe400078a08ff */
[----:B0-----:R-:W-:Y:S02]  /*1e000*/  @!P4 LEA.HI.X R21, R217, R0, R70, 0x1, P6 ;  /* 0x00000000d915c211 */ /* 0x001fe400030f0c46 */
[C---:B------:R-:W-:Y:S02]  /*1e010*/  @!P2 LEA R64, P6, R220.reuse, R64, 0x1 ;  /* 0x00000040dc40a211 */ /* 0x040fe400078c08ff */
[-C--:B------:R-:W-:Y:S01]  /*1e020*/  @!P3 LEA.HI.X R61, R219, R0.reuse, R69, 0x1, P5 ;  /* 0x00000000db3db211 */ /* 0x080fe200028f0c45 */
[----:B-----5:R3:W-:Y:S01]  /*1e030*/  @!P4 ST.E.128 desc[UR60][R20.64], R4 ;  /* 0x000000041400c985 */ /* 0x0207e2000c101d3c */
[----:B------:R-:W-:-:S03]  /*1e040*/  @!P2 LEA.HI.X R65, R220, R0, R68, 0x1, P6 ;  /* 0x00000000dc41a211 */ /* 0x000fc600030f0c44 */
[----:B------:R3:W-:Y:S04]  /*1e050*/  @!P3 ST.E.128 desc[UR60][R60.64], R28 ;  /* 0x0000001c3c00b985 */ /* 0x0007e8000c101d3c */
[----:B------:R3:W-:Y:S02]  /*1e060*/  @!P2 ST.E.128 desc[UR60][R64.64], R44 ;  /* 0x0000002c4000a985 */ /* 0x0007e4000c101d3c */
.L_x_4250:
[----:B------:R-:W-:Y:S05]  /*1e070*/  BSYNC B1 ;  /* 0x0000000000017941 */ /* 0x000fea0003800000 */
.L_x_4249:
[----:B0-----:R0:W4:Y:S01]  /*1e080*/  SHFL.IDX PT, R0, R66, 0x1, 0x181f ;  /* 0x00381f0042007f89 */ /* 0x00112200000e0000 */
[----:B------:R-:W-:Y:S03]  /*1e090*/  BSSY B1, `(.L_x_4251) ;  /* 0x0000010000017945 */ /* 0x000fe60003800000 */
[----:B---3--:R0:W3:Y:S01]  /*1e0a0*/  SHFL.IDX PT, R20, R63, 0x1, 0x181f ;  /* 0x00381f003f147f89 */ /* 0x0080e200000e0000 */
[----:B------:R-:W-:Y:S05]  /*1e0b0*/  @P1 BRA `(.L_x_4252) ;  /* 0x0000000000341947 */ /* 0x000fea0003800000 */
[----:B------:R-:W-:Y:S02]  /*1e0c0*/  ULDC UR4, c[0x0][0xac8] ;  /* 0x0002b20000047ab9 */ /* 0x000fe40000000800 */
[----:B------:R-:W-:Y:S02]  /*1e0d0*/  ISETP.GE.AND P4, PT, R217, UR4, PT ;  /* 0x00000004d9007c0c */ /* 0x000fe4000bf86270 */
[----:B------:R-:W-:Y:S02]  /*1e0e0*/  ISETP.GE.AND P5, PT, R219, UR4, PT ;  /* 0x00000004db007c0c */ /* 0x000fe4000bfa6270 */
[----:B------:R-:W-:-:S09]  /*1e0f0*/  ISETP.GE.AND P6, PT, R220, UR4, PT ;  /* 0x00000004dc007c0c */ /* 0x000fd2000bfc6270 */
[-C--:B---3-5:R-:W-:Y:S02]  /*1e100*/  @!P4 LEA R4, P1, R217, R20.reuse, 0x1 ;  /* 0x00000014d904c211 */ /* 0x0a8fe400078208ff */
[-C--:B------:R-:W-:Y:S02]  /*1e110*/  @!P5 LEA R6, P2, R219, R20.reuse, 0x1 ;  /* 0x00000014db06d211 */ /* 0x080fe400078408ff */
[C---:B------:R-:W-:Y:S02]  /*1e120*/  @!P6 LEA R20, P3, R220.reuse, R20, 0x1 ;  /* 0x00000014dc14e211 */ /* 0x040fe400078608ff */
[-C--:B----4-:R-:W-:Y:S02]  /*1e130*/  @!P4 LEA.HI.X R5, R217, R0.reuse, R70, 0x1, P1 ;  /* 0x00000000d905c211 */ /* 0x090fe400008f0c46 */
[-C--:B------:R-:W-:Y:S02]  /*1e140*/  @!P5 LEA.HI.X R7, R219, R0.reuse, R69, 0x1, P2 ;  /* 0x00000000db07d211 */ /* 0x080fe400010f0c45 */
[----:B------:R-:W-:Y:S01]  /*1e150*/  @!P6 LEA.HI.X R21, R220, R0, R68, 0x1, P3 ;  /* 0x00000000dc15e211 */ /* 0x000fe200018f0c44 */
[----:B------:R3:W-:Y:S04]  /*1e160*/  @!P4 ST.E.128 desc[UR60][R4.64], R8 ;  /* 0x000000080400c985 */ /* 0x0007e8000c101d3c */
[----:B------:R3:W-:Y:S04]  /*1e170*/  @!P5 ST.E.128 desc[UR60][R6.64], R32 ;  /* 0x000000200600d985 */ /* 0x0007e8000c101d3c */
[----:B------:R3:W-:Y:S02]  /*1e180*/  @!P6 ST.E.128 desc[UR60][R20.64], R48 ;  /* 0x000000301400e985 */ /* 0x0007e4000c101d3c */
.L_x_4252:
[----:B------:R-:W-:Y:S05]  /*1e190*/  BSYNC B1 ;  /* 0x0000000000017941 */ /* 0x000fea0003800000 */
.L_x_4251:
[----:B----4-:R4:W0:Y:S01]  /*1e1a0*/  SHFL.IDX PT, R0, R66, 0x2, 0x181f ;  /* 0x00581f0042007f89 */ /* 0x01082200000e0000 */
[----:B------:R-:W-:Y:S03]  /*1e1b0*/  BSSY B1, `(.L_x_4253) ;  /* 0x0000010000017945 */ /* 0x000fe60003800000 */
[----:B---3-5:R4:W3:Y:S01]  /*1e1c0*/  SHFL.IDX PT, R8, R63, 0x2, 0x181f ;  /* 0x00581f003f087f89 */ /* 0x0288e200000e0000 */
[----:B------:R-:W-:Y:S05]  /*1e1d0*/  @P0 BRA `(.L_x_4254) ;  /* 0x0000000000340947 */ /* 0x000fea0003800000 */
[----:B------:R-:W-:Y:S02]  /*1e1e0*/  ULDC UR4, c[0x0][0xac8] ;  /* 0x0002b20000047ab9 */ /* 0x000fe40000000800 */
[----:B------:R-:W-:Y:S02]  /*1e1f0*/  ISETP.GE.AND P3, PT, R217, UR4, PT ;  /* 0x00000004d9007c0c */ /* 0x000fe4000bf66270 */
[----:B------:R-:W-:Y:S02]  /*1e200*/  ISETP.GE.AND P4, PT, R219, UR4, PT ;  /* 0x00000004db007c0c */ /* 0x000fe4000bf86270 */
[----:B------:R-:W-:-:S09]  /*1e210*/  ISETP.GE.AND P5, PT, R220, UR4, PT ;  /* 0x00000004dc007c0c */ /* 0x000fd2000bfa6270 */
[-C--:B---3--:R-:W-:Y:S02]  /*1e220*/  @!P3 LEA R4, P0, R217, R8.reuse, 0x1 ;  /* 0x00000008d904b211 */ /* 0x088fe400078008ff */
[-C--:B------:R-:W-:Y:S02]  /*1e230*/  @!P4 LEA R6, P1, R219, R8.reuse, 0x1 ;  /* 0x00000008db06c211 */ /* 0x080fe400078208ff */
[C---:B------:R-:W-:Y:S02]  /*1e240*/  @!P5 LEA R8, P2, R220.reuse, R8, 0x1 ;  /* 0x00000008dc08d211 */ /* 0x040fe400078408ff */
[-C--:B0-----:R-:W-:Y:S02]  /*1e250*/  @!P3 LEA.HI.X R5, R217, R0.reuse, R70, 0x1, P0 ;  /* 0x00000000d905b211 */ /* 0x081fe400000f0c46 */
[-C--:B------:R-:W-:Y:S02]  /*1e260*/  @!P4 LEA.HI.X R7, R219, R0.reuse, R69, 0x1, P1 ;  /* 0x00000000db07c211 */ /* 0x080fe400008f0c45 */
[----:B------:R-:W-:Y:S01]  /*1e270*/  @!P5 LEA.HI.X R9, R220, R0, R68, 0x1, P2 ;  /* 0x00000000dc09d211 */ /* 0x000fe200010f0c44 */
[----:B------:R0:W-:Y:S04]  /*1e280*/  @!P3 ST.E.128 desc[UR60][R4.64], R12 ;  /* 0x0000000c0400b985 */ /* 0x0001e8000c101d3c */
[----:B------:R0:W-:Y:S04]  /*1e290*/  @!P4 ST.E.128 desc[UR60][R6.64], R36 ;  /* 0x000000240600c985 */ /* 0x0001e8000c101d3c */
[----:B------:R0:W-:Y:S02]  /*1e2a0*/  @!P5 ST.E.128 desc[UR60][R8.64], R52 ;  /* 0x000000340800d985 */ /* 0x0001e4000c101d3c */
.L_x_4254:
[----:B------:R-:W-:Y:S05]  /*1e2b0*/  BSYNC B1 ;  /* 0x0000000000017941 */ /* 0x000fea0003800000 */
.L_x_4253:
[----:B------:R-:W-:Y:S01]  /*1e2c0*/  VIADD R3, R67, 0x60 ;  /* 0x0000006043037836 */ /* 0x000fe20000000000 */
[----:B01--4-:R-:W0:Y:S04]  /*1e2d0*/  SHFL.IDX PT, R66, R66, 0x3, 0x181f ;  /* 0x00781f0042427f89 */ /* 0x013e2800000e0000 */
[----:B------:R-:W-:Y:S01]  /*1e2e0*/  ISETP.GE.AND P0, PT, R3, R62, PT ;  /* 0x0000003e0300720c */ /* 0x000fe20003f06270 */
[----:B------:R1:W4:-:S12]  /*1e2f0*/  SHFL.IDX PT, R0, R63, 0x3, 0x181f ;  /* 0x00781f003f007f89 */ /* 0x00031800000e0000 */
[----:B-1----:R-:W-:Y:S05]  /*1e300*/  @P0 BRA `(.L_x_4255) ;  /* 0x0000000c00400947 */ /* 0x002fea0003800000 */
[----:B------:R-:W-:Y:S02]  /*1e310*/  ULDC UR4, c[0x0][0xac8] ;  /* 0x0002b20000047ab9 */ /* 0x000fe40000000800 */
[----:B------:R-:W-:Y:S02]  /*1e320*/  ISETP.GE.AND P2, PT, R217, UR4, PT ;  /* 0x00000004d9007c0c */ /* 0x000fe4000bf46270 */
[----:B------:R-:W-:-:S11]  /*1e330*/  ISETP.GE.AND P3, PT, R219, UR4, PT ;  /* 0x00000004db007c0c */ /* 0x000fd6000bf66270 */
[-C--:B----4-:R-:W-:Y:S02]  /*1e340*/  @!P2 LEA R4, P0, R217, R0.reuse, 0x1 ;  /* 0x00000000d904a211 */ /* 0x090fe400078008ff */
[----:B------:R-:W-:Y:S02]  /*1e350*/  @!P3 LEA R6, P1, R219, R0, 0x1 ;  /* 0x00000000db06b211 */ /* 0x000fe400078208ff */
[-C--:B0-----:R-:W-:Y:S02]  /*1e360*/  @!P2 LEA.HI.X R5, R217, R66.reuse, R70, 0x1, P0 ;  /* 0x00000042d905a211 */ /* 0x081fe400000f0c46 */
[----:B------:R-:W-:Y:S02]  /*1e370*/  @!P3 LEA.HI.X R7, R219, R66, R69, 0x1, P1 ;  /* 0x00000042db07b211 */ /* 0x000fe400008f0c45 */
[----:B------:R-:W-:Y:S01]  /*1e380*/  ISETP.GE.AND P0, PT, R220, UR4, PT ;  /* 0x00000004dc007c0c */ /* 0x000fe2000bf06270 */
[----:B------:R1:W-:Y:S04]  /*1e390*/  @!P2 ST.E.128 desc[UR60][R4.64], R24 ;  /* 0x000000180400a985 */ /* 0x0003e8000c101d3c */
[----:B------:R1:W-:Y:S08]  /*1e3a0*/  @!P3 ST.E.128 desc[UR60][R6.64], R40 ;  /* 0x000000280600b985 */ /* 0x0003f0000c101d3c */
[----:B------:R-:W-:Y:S05]  /*1e3b0*/  @P0 BRA `(.L_x_4255) ;  /* 0x0000000c00140947 */ /* 0x000fea0003800000 */
[----:B-1----:R-:W-:-:S04]  /*1e3c0*/  LEA R4, P0, R220, R0, 0x1 ;  /* 0x00000000dc047211 */ /* 0x002fc800078008ff */
[----:B------:R-:W-:-:S05]  /*1e3d0*/  LEA.HI.X R5, R220, R66, R68, 0x1, P0 ;  /* 0x00000042dc057211 */ /* 0x000fca00000f0c44 */
[----:B------:R0:W-:Y:S01]  /*1e3e0*/  ST.E.128 desc[UR60][R4.64], R56 ;  /* 0x0000003804007985 */ /* 0x0001e2000c101d3c */
[----:B------:R-:W-:Y:S05]  /*1e3f0*/  BRA `(.L_x_4255) ;  /* 0x0000000c00047947 */ /* 0x000fea0003800000 */
.L_x_4247:
[----:B------:R-:W-:Y:S01]  /*1e400*/  ULDC.64 UR4, c[0x0][0xc00] ;  /* 0x0003000000047ab9 */ /* 0x000fe20000000a00 */
[----:B------:R-:W-:Y:S01]  /*1e410*/  IMAD.MOV.U32 R3, RZ, RZ, RZ ;  /* 0x000000ffff037224 */ /* 0x000fe200078e00ff */
[----:B------:R-:W-:Y:S01]  /*1e420*/  ISETP.NE.U32.AND P0, PT, RZ, UR4, PT ;  /* 0x00000004ff007c0c */ /* 0x000fe2000bf05070 */
[----:B------:R-:W2:Y:S01]  /*1e430*/  LDC R21, c[0x0][0xbe8] ;  /* 0x0002fa00ff157b82 */ /* 0x000ea20000000800 */
[----:B------:R-:W-:Y:S02]  /*1e440*/  IADD3 R4, P1, R223, UR4, RZ ;  /* 0x00000004df047c10 */ /* 0x000fe4000ff3e0ff */
[----:B------:R-:W-:Y:S02]  /*1e450*/  ISETP.NE.AND.EX P0, PT, RZ, UR5, PT, P0 ;  /* 0x00000005ff007c0c */ /* 0x000fe4000bf05300 */
[----:B------:R-:W-:Y:S01]  /*1e460*/  IADD3.X R5, R224, UR5, RZ, P1, !PT ;  /* 0x00000005e0057c10 */ /* 0x000fe20008ffe4ff */
[----:B------:R-:W-:Y:S02]  /*1e470*/  ULDC.64 UR4, c[0x0][0xc08] ;  /* 0x0003020000047ab9 */ /* 0x000fe40000000a00 */
[----:B------:R-:W-:-:S04]  /*1e480*/  ISETP.NE.U32.AND P1, PT, RZ, UR4, PT ;  /* 0x00000004ff007c0c */ /* 0x000fc8000bf25070 */
[----:B------:R-:W-:-:S04]  /*1e490*/  ISETP.NE.AND.EX P1, PT, RZ, UR5, PT, P1 ;  /* 0x00000005ff007c0c */ /* 0x000fc8000bf25310 */
[----:B------:R3:W5:Y:S09]  /*1e4a0*/  @P0 LDG.E R3, desc[UR60][R4.64] ;  /* 0x0000003c04030981 */ /* 0x000772000c1e1900 */
[----:B------:R-:W-:Y:S01]  /*1e4b0*/  @P1 IADD3 R6, P2, R223, UR4, RZ ;  /* 0x00000004df061c10 */ /* 0x000fe2000ff5e0ff */
[----:B------:R-:W-:-:S02]  /*1e4c0*/  ULDC UR4, c[0x0][0xa88] ;  /* 0x0002a20000047ab9 */ /* 0x000fc40000000800 */
[----:B------:R-:W-:Y:S02]  /*1e4d0*/  MOV R0, UR4 ;  /* 0x0000000400007c02 */ /* 0x000fe40008000f00 */
[----:B------:R-:W-:-:S05]  /*1e4e0*/  @P1 IADD3.X R7, R224, UR5, RZ, P2, !PT ;  /* 0x00000005e0071c10 */ /* 0x000fca00097fe4ff */
[----:B------:R3:W5:Y:S01]  /*1e4f0*/  @P1 LDG.E R0, desc[UR60][R6.64] ;  /* 0x0000003c06001981 */ /* 0x000762000c1e1900 */
[----:B--2---:R-:W-:Y:S01]  /*1e500*/  ISETP.NE.AND P2, PT, R21, 0x1, PT ;  /* 0x000000011500780c */ /* 0x004fe20003f45270 */
[----:B------:R-:W2:-:S12]  /*1e510*/  S2R R8, SR_TID.X ;  /* 0x0000000000087919 */ /* 0x000e980000002100 */
[----:B------:R-:W4:Y:S08]  /*1e520*/  @P2 LDC R14, c[0x0][0xbec] ;  /* 0x0002fb00ff0e2b82 */ /* 0x000f300000000800 */
[----:B------:R-:W0:Y:S01]  /*1e530*/  @P2 LDC R25, c[0x0][0xbf0] ;  /* 0x0002fc00ff192b82 */ /* 0x000e220000000800 */
[----:B--2---:R-:W-:-:S05]  /*1e540*/  VIADD R8, R8, 0xffffff80 ;  /* 0xffffff8008087836 */ /* 0x004fca0000000000 */
[----:B------:R-:W-:Y:S01]  /*1e550*/  ISETP.GE.AND P3, PT, R8, 0x80, PT ;  /* 0x000000800800780c */ /* 0x000fe20003f66270 */
[----:B---3--:R-:W-:-:S12]  /*1e560*/  @P1 BRA `(.L_x_4256) ;  /* 0x0000000000101947 */ /* 0x008fd80003800000 */
[----:B------:R-:W-:Y:S05]  /*1e570*/  @!P0 BRA `(.L_x_4256) ;  /* 0x00000000000c8947 */ /* 0x000fea0003800000 */
[----:B------:R-:W2:Y:S04]  /*1e580*/  LDG.E R7, desc[UR60][R4.64] ;  /* 0x0000003c04077981 */ /* 0x000ea8000c1e1900 */
[----:B-----5:R-:W2:Y:S02]  /*1e590*/  LDG.E R0, desc[UR60][R4.64+0x4] ;  /* 0x0000043c04007981 */ /* 0x020ea4000c1e1900 */
[----:B--2---:R-:W-:-:S07]  /*1e5a0*/  IMAD.IADD R0, R0, 0x1, -R7 ;  /* 0x0000000100007824 */ /* 0x004fce00078e0a07 */
.L_x_4256:
[----:B------:R-:W-:Y:S01]  /*1e5b0*/  BSSY B1, `(.L_x_4257) ;  /* 0x000002e000017945 */ /* 0x000fe20003800000 */
[----:B------:R-:W-:Y:S02]  /*1e5c0*/  SHF.R.S32.HI R12, RZ, 0x1f, R222 ;  /* 0x0000001fff0c7819 */ /* 0x000fe400000114de */
[----:B------:R-:W-:Y:S02]  /*1e5d0*/  SEL R225, R225, RZ, !P0 ;  /* 0x000000ffe1e17207 */ /* 0x000fe40004000000 */
[----:B------:R-:W-:Y:S02]  /*1e5e0*/  SEL R230, R230, RZ, !P0 ;  /* 0x000000ffe6e67207 */ /* 0x000fe40004000000 */
[----:B-----5:R-:W-:Y:S01]  /*1e5f0*/  SHF.R.S32.HI R10, RZ, 0x1f, R3 ;  /* 0x0000001fff0a7819 */ /* 0x020fe20000011403 */
[----:B------:R-:W-:Y:S06]  /*1e600*/  @P3 BRA `(.L_x_4258) ;  /* 0x0000000000a03947 */ /* 0x000fec0003800000 */
[----:B------:R-:W2:Y:S01]  /*1e610*/  S2R R5, SR_TID.X ;  /* 0x0000000000057919 */ /* 0x000ea20000002100 */
[----:B------:R-:W3:Y:S01]  /*1e620*/  LDC R11, c[0x0][0xbe8] ;  /* 0x0002fa00ff0b7b82 */ /* 0x000ee20000000800 */
[----:B--2---:R-:W-:Y:S01]  /*1e630*/  LEA R4, R228, R5, 0x7 ;  /* 0x00000005e4047211 */ /* 0x004fe200078e38ff */
[----:B---3--:R-:W-:-:S04]  /*1e640*/  IMAD R5, R0, R11, RZ ;  /* 0x0000000b00057224 */ /* 0x008fc800078e02ff */
        /* <DEDUP_REMOVED lines=14> */
[----:B------:R-:W3:Y:S01]  /*1e730*/  @P0 LDC R15, c[0x0][0xbf0] ;  /* 0x0002fc00ff0f0b82 */ /* 0x000ee20000000800 */
[----:B------:R-:W-:-:S04]  /*1e740*/  IMAD.WIDE.U32 R4, R225, UR4, R4 ;  /* 0x00000004e1047c25 */ /* 0x000fc8000f8e0004 */
[----:B--2---:R-:W-:-:S05]  /*1e750*/  @P0 IMAD.HI.U32 R6, R8, R13, RZ ;  /* 0x0000000d08060227 */ /* 0x004fca00078e00ff */
[----:B---3--:R-:W-:Y:S01]  /*1e760*/  @P0 SHF.R.U32.HI R7, RZ, R15, R6 ;  /* 0x0000000fff070219 */ /* 0x008fe20000011606 */
        /* <DEDUP_REMOVED lines=18> */
.L_x_4258:
[----:B------:R-:W-:Y:S05]  /*1e890*/  BSYNC B1 ;  /* 0x0000000000017941 */ /* 0x000fea0003800000 */
.L_x_4257:
[----:B------:R-:W-:Y:S01]  /*1e8a0*/  ULDC.64 UR4, c[0x0][0xaa0] ;  /* 0x0002a80000047ab9 */ /* 0x000fe20000000a00 */
[----:B------:R-:W-:Y:S01]  /*1e8b0*/  BSSY B1, `(.L_x_4259) ;  /* 0x000003f000017945 */ /* 0x000fe20003800000 */
[----:B------:R-:W-:Y:S01]  /*1e8c0*/  IMAD R4, R10, UR4, RZ ;  /* 0x000000040a047c24 */ /* 0x000fe2000f8e02ff */
[----:B------:R-:W-:Y:S01]  /*1e8d0*/  SHF.R.S32.HI R15, RZ, 0x1f, R220 ;  /* 0x0000001fff0f7819 */ /* 0x000fe200000114dc */
[----:B------:R-:W-:Y:S01]  /*1e8e0*/  IMAD R10, R228, 0x80, R229 ;  /* 0x00000080e40a7824 */ /* 0x000fe200078e02e5 */
[----:B------:R-:W-:Y:S01]  /*1e8f0*/  SHF.R.S32.HI R20, RZ, 0x1f, R219 ;  /* 0x0000001fff147819 */ /* 0x000fe200000114db */
[C---:B--2---:R-:W-:Y:S01]  /*1e900*/  IMAD R7, R3.reuse, UR5, R4 ;  /* 0x0000000503077c24 */ /* 0x044fe2000f8e0204 */
[----:B------:R-:W-:Y:S01]  /*1e910*/  SHF.R.S32.HI R24, RZ, 0x1f, R217 ;  /* 0x0000001fff187819 */ /* 0x000fe200000114d9 */
[----:B------:R-:W-:Y:S01]  /*1e920*/  IMAD.WIDE.U32 R4, R3, UR4, RZ ;  /* 0x0000000403047c25 */ /* 0x000fe2000f8e00ff */
[----:B------:R-:W-:Y:S01]  /*1e930*/  LEA R3, R221, R229, 0x5 ;  /* 0x000000e5dd037211 */ /* 0x000fe200078e28ff */
[----:B------:R-:W-:-:S02]  /*1e940*/  ULDC.64 UR4, c[0x0][0xae8] ;  /* 0x0002ba0000047ab9 */ /* 0x000fc40000000a00 */
[----:B------:R-:W-:Y:S02]  /*1e950*/  IMAD.IADD R5, R5, 0x1, R7 ;  /* 0x0000000105057824 */ /* 0x000fe400078e0207 */
[----:B------:R-:W-:Y:S02]  /*1e960*/  IMAD R9, R228, 0x80, R3 ;  /* 0x00000080e4097824 */ /* 0x000fe400078e0203 */
[----:B------:R-:W-:Y:S02]  /*1e970*/  IMAD R7, R12, UR4, RZ ;  /* 0x000000040c077c24 */ /* 0x000fe4000f8e02ff */
[----:B----4-:R-:W-:Y:S01]  /*1e980*/  @P2 IMAD.HI.U32 R6, R9, R14, RZ ;  /* 0x0000000e09062227 */ /* 0x010fe200078e00ff */
[----:B------:R-:W-:-:S03]  /*1e990*/  MOV R3, R9 ;  /* 0x0000000900037202 */ /* 0x000fc60000000f00 */
[C---:B------:R-:W-:Y:S01]  /*1e9a0*/  IMAD R7, R222.reuse, UR5, R7 ;  /* 0x00000005de077c24 */ /* 0x040fe2000f8e0207 */
[----:B0-----:R-:W-:Y:S01]  /*1e9b0*/  @P2 SHF.R.U32.HI R3, RZ, R25, R6 ;  /* 0x00000019ff032219 */ /* 0x001fe20000011606 */
[----:B------:R-:W-:Y:S01]  /*1e9c0*/  IMAD.WIDE.U32 R4, R222, UR4, R4 ;  /* 0x00000004de047c25 */ /* 0x000fe2000f8e0004 */
[----:B------:R-:W-:Y:S02]  /*1e9d0*/  ULDC.64 UR4, c[0x0][0xaf0] ;  /* 0x0002bc0000047ab9 */ /* 0x000fe40000000a00 */
[----:B------:R-:W-:Y:S01]  /*1e9e0*/  SHF.R.S32.HI R6, RZ, 0x1f, R3 ;  /* 0x0000001fff067819 */ /* 0x000fe20000011403 */
[----:B------:R-:W-:Y:S02]  /*1e9f0*/  IMAD R8, R230, UR4, RZ ;  /* 0x00000004e6087c24 */ /* 0x000fe4000f8e02ff */
[----:B------:R-:W-:Y:S02]  /*1ea00*/  IMAD.IADD R5, R5, 0x1, R7 ;  /* 0x0000000105057824 */ /* 0x000fe400078e0207 */
        /* <DEDUP_REMOVED lines=13> */
[----:B------:R-:W-:Y:S01]  /*1eae0*/  IMAD R21, R0, R21, RZ ;  /* 0x0000001500157224 */ /* 0x000fe200078e02ff */
[C---:B------:R-:W-:Y:S01]  /*1eaf0*/  IADD3 R0, R10.reuse, 0x20, RZ ;  /* 0x000000200a007810 */ /* 0x040fe20007ffe0ff */
[C---:B------:R-:W-:Y:S02]  /*1eb00*/  IMAD R3, R7.reuse, UR5, R6 ;  /* 0x0000000507037c24 */ /* 0x040fe4000f8e0206 */
[----:B------:R-:W-:Y:S01]  /*1eb10*/  IMAD.WIDE.U32 R4, R7, UR4, R4 ;  /* 0x0000000407047c25 */ /* 0x000fe2000f8e0004 */
[-C--:B------:R-:W-:Y:S01]  /*1eb20*/  ISETP.GE.AND P2, PT, R10, R21.reuse, PT ;  /* 0x000000150a00720c */ /* 0x080fe20003f46270 */
[----:B------:R-:W-:Y:S01]  /*1eb30*/  ULDC.64 UR4, c[0x0][0xa80] ;  /* 0x0002a00000047ab9 */ /* 0x000fe20000000a00 */
[----:B------:R-:W-:Y:S01]  /*1eb40*/  ISETP.GE.AND P1, PT, R0, R21, PT ;  /* 0x000000150000720c */ /* 0x000fe20003f26270 */
[----:B------:R-:W-:Y:S01]  /*1eb50*/  IMAD.IADD R3, R5, 0x1, R3 ;  /* 0x0000000105037824 */ /* 0x000fe200078e0203 */
[----:B------:R-:W-:Y:S01]  /*1eb60*/  LEA R6, P3, R4, UR4, 0x1 ;  /* 0x0000000404067c11 */ /* 0x000fe2000f8608ff */
[----:B------:R-:W-:-:S03]  /*1eb70*/  VIADD R0, R10, 0x40 ;  /* 0x000000400a007836 */ /* 0x000fc60000000000 */
[----:B------:R-:W-:Y:S02]  /*1eb80*/  LEA.HI.X R3, R4, UR5, R3, 0x1, P3 ;  /* 0x0000000504037c11 */ /* 0x000fe400098f0c03 */
[----:B------:R-:W-:Y:S01]  /*1eb90*/  ISETP.GE.AND P0, PT, R0, R21, PT ;  /* 0x000000150000720c */ /* 0x000fe20003f06270 */
[----:B------:R0:W2:Y:S04]  /*1eba0*/  SHFL.IDX PT, R4, R6, RZ, 0x181f ;  /* 0x00181fff06047589 */ /* 0x0000a800000e0000 */
[----:B------:R0:W3:Y:S01]  /*1ebb0*/  SHFL.IDX PT, R0, R3, RZ, 0x181f ;  /* 0x00181fff03007589 */ /* 0x0000e200000e0000 */
[----:B------:R-:W-:Y:S07]  /*1ebc0*/  @P2 BRA `(.L_x_4260) ;  /* 0x0000000000342947 */ /* 0x000fee0003800000 */
[----:B------:R-:W-:Y:S02]  /*1ebd0*/  ULDC UR4, c[0x0][0xac8] ;  /* 0x0002b20000047ab9 */ /* 0x000fe40000000800 */
[----:B------:R-:W-:Y:S02]  /*1ebe0*/  ISETP.GE.AND P4, PT, R217, UR4, PT ;  /* 0x00000004d9007c0c */ /* 0x000fe4000bf86270 */
[----:B------:R-:W-:Y:S02]  /*1ebf0*/  ISETP.GE.AND P3, PT, R219, UR4, PT ;  /* 0x00000004db007c0c */ /* 0x000fe4000bf66270 */
[----:B------:R-:W-:-:S09]  /*1ec00*/  ISETP.GE.AND P2, PT, R220, UR4, PT ;  /* 0x00000004dc007c0c */ /* 0x000fd2000bf46270 */
[-C--:B--2---:R-:W-:Y:S02]  /*1ec10*/  @!P4 LEA R8, P6, R217, R4.reuse, 0x1 ;  /* 0x00000004d908c211 */ /* 0x084fe400078c08ff */
[----:B------:R-:W-:Y:S02]  /*1ec20*/  @!P3 LEA R12, P5, R219, R4, 0x1 ;  /* 0x00000004db0cb211 */ /* 0x000fe400078a08ff */
[----:B---3--:R-:W-:Y:S02]  /*1ec30*/  @!P4 LEA.HI.X R9, R217, R0, R24, 0x1, P6 ;  /* 0x00000000d909c211 */ /* 0x008fe400030f0c18 */
[C---:B------:R-:W-:Y:S02]  /*1ec40*/  @!P2 LEA R4, P6, R220.reuse, R4, 0x1 ;  /* 0x00000004dc04a211 */ /* 0x040fe400078c08ff */
[-C--:B------:R-:W-:Y:S01]  /*1ec50*/  @!P3 LEA.HI.X R13, R219, R0.reuse, R20, 0x1, P5 ;  /* 0x00000000db0db211 */ /* 0x080fe200028f0c14 */
[----:B------:R4:W-:Y:S01]  /*1ec60*/  @!P4 ST.E.128 desc[UR60][R8.64], RZ ;  /* 0x000000ff0800c985 */ /* 0x0009e2000c101d3c */
[----:B------:R-:W-:-:S03]  /*1ec70*/  @!P2 LEA.HI.X R5, R220, R0, R15, 0x1, P6 ;  /* 0x00000000dc05a211 */ /* 0x000fc600030f0c0f */
[----:B------:R4:W-:Y:S04]  /*1ec80*/  @!P3 ST.E.128 desc[UR60][R12.64], RZ ;  /* 0x000000ff0c00b985 */ /* 0x0009e8000c101d3c */
[----:B------:R4:W-:Y:S02]  /*1ec90*/  @!P2 ST.E.128 desc[UR60][R4.64], RZ ;  /* 0x000000ff0400a985 */ /* 0x0009e4000c101d3c */
.L_x_4260:
[----:B------:R-:W-:Y:S05]  /*1eca0*/  BSYNC B1 ;  /* 0x0000000000017941 */ /* 0x000fea0003800000 */
.L_x_4259:
[----:B---3--:R3:W0:Y:S01]  /*1ecb0*/  SHFL.IDX PT, R0, R3, 0x1, 0x181f ;  /* 0x00381f0003007f89 */ /* 0x00862200000e0000 */
[----:B------:R-:W-:Y:S03]  /*1ecc0*/  BSSY B1, `(.L_x_4261) ;  /* 0x0000010000017945 */ /* 0x000fe60003800000 */
[----:B--2-4-:R3:W2:Y:S01]  /*1ecd0*/  SHFL.IDX PT, R4, R6, 0x1, 0x181f ;  /* 0x00381f0006047f89 */ /* 0x0146a200000e0000 */
[----:B------:R-:W-:Y:S05]  /*1ece0*/  @P1 BRA `(.L_x_4262) ;  /* 0x0000000000341947 */ /* 0x000fea0003800000 */
[----:B------:R-:W-:Y:S02]  /*1ecf0*/  ULDC UR4, c[0x0][0xac8] ;  /* 0x0002b20000047ab9 */ /* 0x000fe40000000800 */
[----:B------:R-:W-:Y:S02]  /*1ed00*/  ISETP.GE.AND P4, PT, R217, UR4, PT ;  /* 0x00000004d9007c0c */ /* 0x000fe4000bf86270 */
[----:B------:R-:W-:Y:S02]  /*1ed10*/  ISETP.GE.AND P5, PT, R219, UR4, PT ;  /* 0x00000004db007c0c */ /* 0x000fe4000bfa6270 */
[----:B------:R-:W-:-:S09]  /*1ed20*/  ISETP.GE.AND P6, PT, R220, UR4, PT ;  /* 0x00000004dc007c0c */ /* 0x000fd2000bfc6270 */
[-C--:B--2---:R-:W-:Y:S02]  /*1ed30*/  @!P4 LEA R8, P1, R217, R4.reuse, 0x1 ;  /* 0x00000004d908c211 */ /* 0x084fe400078208ff */
[-C--:B------:R-:W-:Y:S02]  /*1ed40*/  @!P5 LEA R12, P2, R219, R4.reuse, 0x1 ;  /* 0x00000004db0cd211 */ /* 0x080fe400078408ff */
[C---:B------:R-:W-:Y:S02]  /*1ed50*/  @!P6 LEA R4, P3, R220.reuse, R4, 0x1 ;  /* 0x00000004dc04e211 */ /* 0x040fe400078608ff */
[-C--:B0-----:R-:W-:Y:S02]  /*1ed60*/  @!P4 LEA.HI.X R9, R217, R0.reuse, R24, 0x1, P1 ;  /* 0x00000000d909c211 */ /* 0x081fe400008f0c18 */
[-C--:B------:R-:W-:Y:S02]  /*1ed70*/  @!P5 LEA.HI.X R13, R219, R0.reuse, R20, 0x1, P2 ;  /* 0x00000000db0dd211 */ /* 0x080fe400010f0c14 */
[----:B------:R-:W-:Y:S01]  /*1ed80*/  @!P6 LEA.HI.X R5, R220, R0, R15, 0x1, P3 ;  /* 0x00000000dc05e211 */ /* 0x000fe200018f0c0f */
[----:B------:R4:W-:Y:S04]  /*1ed90*/  @!P4 ST.E.128 desc[UR60][R8.64], RZ ;  /* 0x000000ff0800c985 */ /* 0x0009e8000c101d3c */
[----:B------:R4:W-:Y:S04]  /*1eda0*/  @!P5 ST.E.128 desc[UR60][R12.64], RZ ;  /* 0x000000ff0c00d985 */ /* 0x0009e8000c101d3c */
[----:B------:R4:W-:Y:S02]  /*1edb0*/  @!P6 ST.E.128 desc[UR60][R4.64], RZ ;  /* 0x000000ff0400e985 */ /* 0x0009e4000c101d3c */
.L_x_4262:
[----:B------:R-:W-:Y:S05]  /*1edc0*/  BSYNC B1 ;  /* 0x0000000000017941 */ /* 0x000fea0003800000 */
.L_x_4261:
[----:B0-----:R0:W0:Y:S01]  /*1edd0*/  SHFL.IDX PT, R0, R3, 0x2, 0x181f ;  /* 0x00581f0003007f89 */ /* 0x00102200000e0000 */
[----:B------:R-:W-:Y:S03]  /*1ede0*/  BSSY B1, `(.L_x_4263) ;  /* 0x0000010000017945 */ /* 0x000fe60003800000 */
[----:B--2-4-:R2:W4:Y:S01]  /*1edf0*/  SHFL.IDX PT, R4, R6, 0x2, 0x181f ;  /* 0x00581f0006047f89 */ /* 0x01452200000e0000 */
[----:B------:R-:W-:Y:S05]  /*1ee00*/  @P0 BRA `(.L_x_4264) ;  /* 0x0000000000340947 */ /* 0x000fea0003800000 */
[----:B------:R-:W-:Y:S02]  /*1ee10*/  ULDC UR4, c[0x0][0xac8] ;  /* 0x0002b20000047ab9 */ /* 0x000fe40000000800 */
[----:B------:R-:W-:Y:S02]  /*1ee20*/  ISETP.GE.AND P3, PT, R217, UR4, PT ;  /* 0x00000004d9007c0c */ /* 0x000fe4000bf66270 */
[----:B------:R-:W-:Y:S02]  /*1ee30*/  ISETP.GE.AND P4, PT, R219, UR4, PT ;  /* 0x00000004db007c0c */ /* 0x000fe4000bf86270 */
[----:B------:R-:W-:-:S09]  /*1ee40*/  ISETP.GE.AND P5, PT, R220, UR4, PT ;  /* 0x00000004dc007c0c */ /* 0x000fd2000bfa6270 */
[-C--:B----4-:R-:W-:Y:S02]  /*1ee50*/  @!P3 LEA R8, P0, R217, R4.reuse, 0x1 ;  /* 0x00000004d908b211 */ /* 0x090fe400078008ff */
        /* <DEDUP_REMOVED lines=8> */
.L_x_4264:
[----:B------:R-:W-:Y:S05]  /*1eee0*/  BSYNC B1 ;  /* 0x0000000000017941 */ /* 0x000fea0003800000 */
.L_x_4263:
[----:B0-----:R-:W-:Y:S01]  /*1eef0*/  IADD3 R0, R10, 0x60, RZ ;  /* 0x000000600a007810 */ /* 0x001fe20007ffe0ff */
[----:B------:R0:W0:Y:S03]  /*1ef00*/  SHFL.IDX PT, R8, R3, 0x3, 0x181f ;  /* 0x00781f0003087f89 */ /* 0x00002600000e0000 */
[----:B------:R-:W-:Y:S01]  /*1ef10*/  ISETP.GE.AND P0, PT, R0, R21, PT ;  /* 0x000000150000720c */ /* 0x000fe20003f06270 */
[----:B----4-:R4:W0:-:S12]  /*1ef20*/  SHFL.IDX PT, R4, R6, 0x3, 0x181f ;  /* 0x00781f0006047f89 */ /* 0x01081800000e0000 */
[----:B----4-:R-:W-:Y:S05]  /*1ef30*/  @P0 BRA `(.L_x_4255) ;  /* 0x0000000000340947 */ /* 0x010fea0003800000 */
[----:B------:R-:W-:Y:S02]  /*1ef40*/  ULDC UR4, c[0x0][0xac8] ;  /* 0x0002b20000047ab9 */ /* 0x000fe40000000800 */
[----:B------:R-:W-:Y:S02]  /*1ef50*/  ISETP.GE.AND P3, PT, R217, UR4, PT ;  /* 0x00000004d9007c0c */ /* 0x000fe4000bf66270 */
[----:B------:R-:W-:Y:S02]  /*1ef60*/  ISETP.GE.AND P4, PT, R219, UR4, PT ;  /* 0x00000004db007c0c */ /* 0x000fe4000bf86270 */
[----:B------:R-:W-:-:S09]  /*1ef70*/  ISETP.GE.AND P5, PT, R220, UR4, PT ;  /* 0x00000004dc007c0c */ /* 0x000fd2000bfa6270 */
[-C--:B0-23--:R-:W-:Y:S02]  /*1ef80*/  @!P3 LEA R6, P0, R217, R4.reuse, 0x1 ;  /* 0x00000004d906b211 */ /* 0x08dfe400078008ff */
[-C--:B------:R-:W-:Y:S02]  /*1ef90*/  @!P4 LEA R10, P1, R219, R4.reuse, 0x1 ;  /* 0x00000004db0ac211 */ /* 0x080fe400078208ff */
[C---:B------:R-:W-:Y:S02]  /*1efa0*/  @!P5 LEA R4, P2, R220.reuse, R4, 0x1 ;  /* 0x00000004dc04d211 */ /* 0x040fe400078408ff */
[-C--:B------:R-:W-:Y:S02]  /*1efb0*/  @!P3 LEA.HI.X R7, R217, R8.reuse, R24, 0x1, P0 ;  /* 0x00000008d907b211 */ /* 0x080fe400000f0c18 */
[-C--:B------:R-:W-:Y:S02]  /*1efc0*/  @!P4 LEA.HI.X R11, R219, R8.reuse, R20, 0x1, P1 ;  /* 0x00000008db0bc211 */ /* 0x080fe400008f0c14 */
[----:B------:R-:W-:Y:S01]  /*1efd0*/  @!P5 LEA.HI.X R5, R220, R8, R15, 0x1, P2 ;  /* 0x00000008dc05d211 */ /* 0x000fe200010f0c0f */
[----:B------:R0:W-:Y:S04]  /*1efe0*/  @!P3 ST.E.128 desc[UR60][R6.64], RZ ;  /* 0x000000ff0600b985 */ /* 0x0001e8000c101d3c */
[----:B------:R0:W-:Y:S04]  /*1eff0*/  @!P4 ST.E.128 desc[UR60][R10.64], RZ ;  /* 0x000000ff0a00c985 */ /* 0x0001e8000c101d3c */
[----:B------:R0:W-:Y:S02]  /*1f000*/  @!P5 ST.E.128 desc[UR60][R4.64], RZ ;  /* 0x000000ff0400d985 */ /* 0x0001e4000c101d3c */
.L_x_4255:
[----:B------:R-:W-:Y:S05]  /*1f010*/  BSYNC B0 ;  /* 0x0000000000007941 */ /* 0x000fea0003800000 */
.L_x_4246:
[----:B------:R-:W-:Y:S02]  /*1f020*/  ULDC UR4, c[0x0][0xc3c] ;  /* 0x00030f0000047ab9 */ /* 0x000fe40000000800 */
[----:B-1----:R-:W-:-:S13]  /*1f030*/  ISETP.GE.AND P0, PT, R139, UR4, PT ;  /* 0x000000048b007c0c */ /* 0x002fda000bf06270 */
[----:B------:R-:W-:Y:S05]  /*1f040*/  @!P0 BRA `(.L_x_4265) ;  /* 0xfffffe2400148947 */ /* 0x000fea000383ffff */
[----:B------:R-:W-:Y:S05]  /*1f050*/  BRA `(.L_x_4060) ;  /* 0x0000007c00787947 */ /* 0x000fea0003800000 */
.L_x_4058:
        /* <DEDUP_REMOVED lines=18> */
.L_x_4266:
        /* <DEDUP_REMOVED lines=31> */
[----:B------:R-:W0:Y:S02]  /*1f370*/  SHFL.IDX PT, R6, R2, 0x1f, 0x1f ;  /* 0x03e01f0002067f89 */ /* 0x000e2400000e0000 */
[----:B0-----:R-:W-:-:S04]  /*1f380*/  IMAD R6, R6, UR5, RZ ;  /* 0x0000000506067c24 */ /* 0x001fc8000f8e02ff */
[----:B------:R-:W-:Y:S01]  /*1f390*/  IMAD.MOV.U32 R3, RZ, RZ, R6 ;  /* 0x000000ffff037224 */ /* 0x000fe200078e0006 */
[----:B-1----:R-:W-:-:S13]  /*1f3a0*/  ISETP.GT.AND P6, PT, R6, UR6, PT ;  /* 0x0000000606007c0c */ /* 0x002fda000bfc4270 */
[----:B------:R-:W-:Y:S05]  /*1f3b0*/  @P6 BRA `(.L_x_4268) ;  /* 0x00000000009c6947 */ /* 0x000fea0003800000 */
[----:B------:R-:W0:Y:S01]  /*1f3c0*/  LDC R7, c[0x0][0xc3c] ;  /* 0x00030f00ff077b82 */ /* 0x000e220000000800 */
[----:B------:R-:W-:Y:S01]  /*1f3d0*/  MOV R6, R3 ;  /* 0x0000000300067202 */ /* 0x000fe20000000f00 */
[----:B------:R-:W-:Y:S01]  /*1f3e0*/  UMOV UR4, URZ ;  /* 0x0000003f00047c82 */ /* 0x000fe20008000000 */
[----:B------:R-:W-:Y:S01]  /*1f3f0*/  ULDC UR7, c[0x0][0xc3c] ;  /* 0x00030f0000077ab9 */ /* 0x000fe20000000800 */
[----:B------:R-:W-:-:S05]  /*1f400*/  ULDC UR5, c[0x0][0xc38] ;  /* 0x00030e0000057ab9 */ /* 0x000fca0000000800 */
.L_x_4272:
        /* <DEDUP_REMOVED lines=9> */
[----:B------:R-:W0:Y:S02]  /*1f4a0*/  LDC.64 R2, c[0x0][0xc80] ;  /* 0x00032000ff027b82 */ /* 0x000e240000000a00 */
[----:B0-----:R-:W-:-:S05]  /*1f4b0*/  IMAD.WIDE R2, R8, 0x4, R2 ;  /* 0x0000000408027825 */ /* 0x001fca00078e0202 */
[----:B------:R0:W5:Y:S02]  /*1f4c0*/  LDG.E R4, desc[UR60][R2.64] ;  /* 0x0000003c02047981 */ /* 0x000164000c1e1900 */
.L_x_4271:
[----:B------:R-:W-:Y:S05]  /*1f4d0*/  BSYNC B0 ;  /* 0x0000000000007941 */ /* 0x000fea0003800000 */
.L_x_4270:
        /* <DEDUP_REMOVED lines=21> */
.L_x_4268:
        /* <DEDUP_REMOVED lines=16> */
.L_x_4273:
        /* <DEDUP_REMOVED lines=25> */
.L_x_4269:
[----:B------:R-:W-:Y:S01]  /*1f8c0*/  MOV R17, RZ ;  /* 0x000000ff00117202 */ /* 0x000fe20000000f00 */
[----:B------:R-:W-:Y:S02]  /*1f8d0*/  IMAD.U32 R16, RZ, RZ, UR6 ;  /* 0x00000006ff107e24 */ /* 0x000fe4000f8e00ff */
[----:B------:R-:W-:-:S07]  /*1f8e0*/  IMAD.MOV.U32 R18, RZ, RZ, RZ ;  /* 0x000000ffff127224 */ /* 0x000fce00078e00ff */
.L_x_4274:
[----:B------:R-:W-:-:S13]  /*1f8f0*/  ISETP.NE.AND P0, PT, R5, RZ, PT ;  /* 0x000000ff0500720c */ /* 0x000fda0003f05270 */
[----:B------:R-:W0:Y:S01]  /*1f900*/  @!P0 S2R R3, SR_CgaCtaId ;  /* 0x0000000000038919 */ /* 0x000e220000008800 */
[----:B------:R-:W-:-:S04]  /*1f910*/  @!P0 MOV R2, 0x400 ;  /* 0x0000040000028802 */ /* 0x000fc80000000f00 */
[----:B0-----:R-:W-:-:S05]  /*1f920*/  @!P0 LEA R2, R3, R2, 0x18 ;  /* 0x0000000203028211 */ /* 0x001fca00078ec0ff */
[----:B------:R2:W-:Y:S01]  /*1f930*/  @!P0 STS.128 [R2+0x368d0], R16 ;  /* 0x0368d01002008388 */ /* 0x0005e20000000c00 */
[----:B------:R-:W-:Y:S06]  /*1f940*/  BAR.ARV 0x5, 0x180 ;  /* 0x0146000000007b1d */ /* 0x000fec0000002000 */
.L_x_4267:
[----:B--2---:R-:W-:Y:S01]  /*1f950*/  MOV R2, 0x1 ;  /* 0x0000000100027802 */ /* 0x004fe20000000f00 */
[----:B------:R2:W-:Y:S01]  /*1f960*/  STL [R1+0xc], RZ ;  /* 0x00000cff01007387 */ /* 0x0005e20000100800 */
[----:B------:R-:W-:Y:S02]  /*1f970*/  ULDC UR4, c[0x0][0xc3c] ;  /* 0x00030f0000047ab9 */ /* 0x000fe40000000800 */
[----:B-1----:R-:W-:Y:S01]  /*1f980*/  ISETP.GE.AND P0, PT, R19, UR4, PT ;  /* 0x0000000413007c0c */ /* 0x002fe2000bf06270 */
[----:B------:R2:W-:Y:S04]  /*1f990*/  STL [R1+0x14], R2 ;  /* 0x0000140201007387 */ /* 0x0005e80000100800 */
[----:B------:R2:W-:Y:S08]  /*1f9a0*/  STL [R1+0x54], RZ ;  /* 0x000054ff01007387 */ /* 0x0005f00000100800 */
[----:B--2---:R-:W-:Y:S05]  /*1f9b0*/  @P0 BRA `(.L_x_4275) ;  /* 0x0000007000300947 */ /* 0x004fea0003800000 */
[----:B------:R-:W2:Y:S04]  /*1f9c0*/  LDL R2, [R1+0x94] ;  /* 0x0000940001027983 */ /* 0x000ea80000100800 */
[----:B------:R-:W3:Y:S01]  /*1f9d0*/  LDL.LU R5, [R1+0x8] ;  /* 0x0000080001057983 */ /* 0x000ee20000300800 */
[----:B------:R-:W1:Y:S01]  /*1f9e0*/  S2UR UR5, SR_CgaCtaId ;  /* 0x00000000000579c3 */ /* 0x000e620000008800 */
[----:B------:R-:W-:Y:S01]  /*1f9f0*/  LOP3.LUT R7, R0, 0x7f, RZ, 0xc0, !PT ;  /* 0x0000007f00077812 */ /* 0x000fe200078ec0ff */
[----:B------:R-:W-:Y:S01]  /*1fa00*/  UMOV UR4, 0x400 ;  /* 0x0000040000047882 */ /* 0x000fe20000000000 */
[----:B------:R-:W-:Y:S01]  /*1fa10*/  BSSY B8, `(.L_x_4275) ;  /* 0x0000706000087945 */ /* 0x000fe20003800000 */
[----:B------:R-:W-:Y:S01]  /*1fa20*/  ULDC.64 UR36, c[0x0][0x198] ;  /* 0x0000660000247ab9 */ /* 0x000fe20000000a00 */
[----:B------:R-:W-:Y:S01]  /*1fa30*/  ISETP.NE.AND P1, PT, R7, RZ, PT ;  /* 0x000000ff0700720c */ /* 0x000fe20003f25270 */
[----:B------:R-:W-:Y:S01]  /*1fa40*/  ULDC UR39, c[0x0][0xc] ;  /* 0x0000030000277ab9 */ /* 0x000fe20000000800 */
[----:B------:R-:W-:Y:S01]  /*1fa50*/  SHF.R.U32.HI R6, RZ, 0x3, R7 ;  /* 0x00000003ff067819 */ /* 0x000fe20000011607 */
[----:B-1----:R-:W-:Y:S01]  /*1fa60*/  ULEA UR4, UR5, UR4, 0x18 ;  /* 0x0000000405047291 */ /* 0x002fe2000f8ec03f */
[----:B--2---:R-:W-:Y:S01]  /*1fa70*/  R2UR UR6, R2 ;  /* 0x00000000020672ca */ /* 0x004fe200000e0000 */
[----:B------:R-:W-:Y:S01]  /*1fa80*/  IMAD.SHL.U32 R2, R0, 0x8, RZ ;  /* 0x0000000800027824 */ /* 0x000fe200078e00ff */
[----:B---3--:R-:W-:-:S04]  /*1fa90*/  LOP3.LUT R5, R5, 0xfffffffd, RZ, 0xc0, !PT ;  /* 0xfffffffd05057812 */ /* 0x008fc800078ec0ff */
[----:B0-----:R-:W-:-:S03]  /*1faa0*/  LOP3.LUT R3, R2, 0x1f8, RZ, 0xc0, !PT ;  /* 0x000001f802037812 */ /* 0x001fc600078ec0ff */
[----:B------:R-:W-:Y:S02]  /*1fab0*/  @P1 LOP3.LUT R5, R5, 0x2, RZ, 0xfc, !PT ;  /* 0x0000000205051812 */ /* 0x000fe400078efcff */
[----:B------:R-:W-:Y:S01]  /*1fac0*/  LOP3.LUT R4, R3, 0x38, R0, 0x78, !PT ;  /* 0x0000003803047812 */ /* 0x000fe200078e7800 */
[----:B------:R-:W-:Y:S01]  /*1fad0*/  IMAD.SHL.U32 R3, R7, 0x8, RZ ;  /* 0x0000000807037824 */ /* 0x000fe200078e00ff */
[----:B------:R-:W-:Y:S01]  /*1fae0*/  LOP3.LUT R5, R5, 0xfffffffe, RZ, 0xc0, !PT ;  /* 0xfffffffe05057812 */ /* 0x000fe200078ec0ff */
[----:B------:R-:W-:Y:S01]  /*1faf0*/  ULOP3.LUT UR38, UR6, 0x2, URZ, 0xfc, !UPT ;  /* 0x0000000206267892 */ /* 0x000fe2000f8efc3f */
[----:B------:R-:W-:Y:S02]  /*1fb00*/  LOP3.LUT R2, R2, 0x38, RZ, 0xc0, !PT ;  /* 0x0000003802027812 */ /* 0x000fe400078ec0ff */
[----:B------:R-:W-:Y:S02]  /*1fb10*/  LOP3.LUT R3, R4, 0x200, R3, 0xf8, !PT ;  /* 0x0000020004037812 */ /* 0x000fe400078ef803 */
[----:B------:R-:W-:-:S02]  /*1fb20*/  LOP3.LUT P0, R4, R0, 0x1f, RZ, 0xc0, !PT ;  /* 0x0000001f00047812 */ /* 0x000fc4000780c0ff */
[----:B------:R-:W-:-:S03]  /*1fb30*/  SHF.L.U32 R0, R0, 0x4, RZ ;  /* 0x0000000400007819 */ /* 0x000fc600000006ff */
[----:B------:R0:W-:Y:S01]  /*1fb40*/  STL [R1+0x2c], R4 ;  /* 0x00002c0401007387 */ /* 0x0001e20000100800 */
[----:B------:R-:W-:-:S07]  /*1fb50*/  LOP3.LUT R6, R6, 0x70, R0, 0xf8, !PT ;  /* 0x0000007006067812 */ /* 0x000fce00078ef800 */
[----:B------:R-:W-:Y:S02]  /*1fb60*/  @P0 LOP3.LUT R5, R5, 0x1, RZ, 0xfc, !PT ;  /* 0x0000000105050812 */ /* 0x000fe400078efcff */
[----:B------:R-:W-:Y:S01]  /*1fb70*/  ISETP.NE.OR P0, PT, R7, RZ, !P0 ;  /* 0x000000ff0700720c */ /* 0x000fe20004705670 */
[----:B0-----:R-:W-:Y:S01]  /*1fb80*/  IMAD.U32 R4, RZ, RZ, UR4 ;  /* 0x00000004ff047e24 */ /* 0x001fe2000f8e00ff */
[----:B------:R-:W-:-:S03]  /*1fb90*/  LOP3.LUT R5, R5, 0xfffffff7, RZ, 0xc0, !PT ;  /* 0xfffffff705057812 */ /* 0x000fc600078ec0ff */
[----:B------:R-:W-:Y:S01]  /*1fba0*/  IMAD R0, R3, 0x2, R4 ;  /* 0x0000000203007824 */ /* 0x000fe200078e0204 */
[----:B------:R-:W-:Y:S01]  /*1fbb0*/  STL [R1+0x4], R4 ;  /* 0x0000040401007387 */ /* 0x000fe20000100800 */
[----:B------:R-:W-:-:S03]  /*1fbc0*/  LOP3.LUT R3, R2, 0x40, RZ, 0xfc, !PT ;  /* 0x0000004002037812 */ /* 0x000fc600078efcff */
[----:B------:R0:W-:Y:S03]  /*1fbd0*/  STL [R1+0x30], R0 ;  /* 0x0000300001007387 */ /* 0x0001e60000100800 */
[----:B------:R-:W-:Y:S01]  /*1fbe0*/  @P0 LOP3.LUT R5, R5, 0x8, RZ, 0xfc, !PT ;  /* 0x0000000805050812 */ /* 0x000fe200078efcff */
[----:B------:R-:W-:Y:S04]  /*1fbf0*/  STL [R1+0x20], RZ ;  /* 0x000020ff01007387 */ /* 0x000fe80000100800 */
[----:B------:R-:W-:Y:S01]  /*1fc00*/  STL [R1+0x8], R5 ;  /* 0x0000080501007387 */ /* 0x000fe20000100800 */
[----:B0-----:R-:W-:-:S05]  /*1fc10*/  MOV R0, 0x1 ;  /* 0x0000000100007802 */ /* 0x001fca0000000f00 */
[----:B------:R-:W-:Y:S04]  /*1fc20*/  STL [R1+0x24], R0 ;  /* 0x0000240001007387 */ /* 0x000fe80000100800 */
[----:B------:R-:W-:Y:S04]  /*1fc30*/  STL [R1+0x54], RZ ;  /* 0x000054ff01007387 */ /* 0x000fe80000100800 */
[----:B------:R-:W-:Y:S04]  /*1fc40*/  STL [R1+0xc], RZ ;  /* 0x00000cff01007387 */ /* 0x000fe80000100800 */
[----:B------:R0:W-:Y:S02]  /*1fc50*/  STL [R1+0x14], R0 ;  /* 0x0000140001007387 */ /* 0x0001e40000100800 */
[----:B0-----:R-:W-:-:S07]  /*1fc60*/  LOP3.LUT R0, R2, 0x80, RZ, 0xfc, !PT ;  /* 0x0000008002007812 */ /* 0x001fce00078efcff */
.L_x_4425:
[----:B01----:R-:W0:Y:S02]  /*1fc70*/  LDC.64 R2, c[0x0][0xc88] ;  /* 0x00032200ff027b82 */ /* 0x003e240000000a00 */
        /* <DEDUP_REMOVED lines=11> */
[----:B------:R-:W-:-:S02]  /*1fd30*/  ISETP.NE.AND.EX P3, PT, RZ, UR11, PT, P3 ;  /* 0x0000000bff007c0c */ /* 0x000fc4000bf65330 */
[----:B------:R-:W-:Y:S02]  /*1fd40*/  MOV R12, RZ ;  /* 0x000000ff000c7202 */ /* 0x000fe40000000f00 */
        /* <DEDUP_REMOVED lines=44> */
[----:B------:R-:W-:Y:S05]  /*20010*/  @P3 BRA `(.L_x_4276) ;  /* 0x0000000000143947 */ /* 0x000fea0003800000 */
[----:B------:R-:W-:Y:S05]  /*20020*/  @!P1 BRA `(.L_x_4276) ;  /* 0x0000000000109947 */ /* 0x000fea0003800000 */
[----:B0-----:R-:W2:Y:S04]  /*20030*/  LDG.E R12, desc[UR60][R2.64] ;  /* 0x0000003c020c7981 */ /* 0x001ea8000c1e1900 */
[----:B------:R-:W2:Y:S02]  /*20040*/  LDG.E R2, desc[UR60][R2.64+0x4] ;  /* 0x0000043c02027981 */ /* 0x000ea4000c1e1900 */
[----:B--2---:R-:W-:-:S05]  /*20050*/  IMAD.IADD R2, R2, 0x1, -R12 ;  /* 0x0000000102027824 */ /* 0x004fca00078e0a0c */
[----:B------:R1:W-:Y:S02]  /*20060*/  STL [R1+0x50], R2 ;  /* 0x0000500201007387 */ /* 0x0003e40000100800 */
.L_x_4276:
        /* <DEDUP_REMOVED lines=8> */
[----:B------:R-:W-:-:S04]  /*200f0*/  IADD3 R2, P1, R14, UR4, RZ ;  /* 0x000000040e027c10 */ /* 0x000fc8000ff3e0ff */
[----:B------:R-:W-:-:S05]  /*20100*/  IADD3.X R3, R13, UR5, RZ, P1, !PT ;  /* 0x000000050d037c10 */ /* 0x000fca0008ffe4ff */
[----:B------:R0:W5:Y:S01]  /*20110*/  LDG.E R8, desc[UR60][R2.64] ;  /* 0x0000003c02087981 */ /* 0x000162000c1e1900 */
[----:B------:R-:W-:Y:S05]  /*20120*/  BRA `(.L_x_4278) ;  /* 0x0000000000107947 */ /* 0x000fea0003800000 */
.L_x_4277:
[----:B------:R-:W-:Y:S05]  /*20130*/  @!P2 BRA `(.L_x_4278) ;  /* 0x00000000000ca947 */ /* 0x000fea0003800000 */
[----:B------:R-:W2:Y:S04]  /*20140*/  LDG.E R8, desc[UR60][R6.64] ;  /* 0x0000003c06087981 */ /* 0x000ea8000c1e1900 */
[----:B------:R-:W2:Y:S02]  /*20150*/  LDG.E R6, desc[UR60][R6.64+0x4] ;  /* 0x0000043c06067981 */ /* 0x000ea4000c1e1900 */
[----:B--2---:R-:W-:-:S07]  /*20160*/  IMAD.IADD R8, R6, 0x1, -R8 ;  /* 0x0000000106087824 */ /* 0x004fce00078e0a08 */
.L_x_4278:
[----:B0-----:R-:W2:Y:S01]  /*20170*/  @P0 LDG.E R2, desc[UR60][R4.64] ;  /* 0x0000003c04020981 */ /* 0x001ea2000c1e1900 */
[----:B-----5:R-:W-:-:S03]  /*20180*/  IMAD.IADD R0, R8, 0x1, -R0 ;  /* 0x0000000108007824 */ /* 0x020fc600078e0a00 */
[----:B------:R-:W2:Y:S01]  /*20190*/  @P0 LDG.E R4, desc[UR60][R4.64+0x4] ;  /* 0x0000043c04040981 */ /* 0x000ea2000c1e1900 */
[----:B------:R-:W-:Y:S01]  /*201a0*/  BSSY B0, `(.L_x_4279) ;  /* 0x000016a000007945 */ /* 0x000fe20003800000 */
[----:B------:R-:W-:Y:S02]  /*201b0*/  PLOP3.LUT P5, PT, PT, PT, PT, 0x80, 0x0 ;  /* 0x000000000000781c */ /* 0x000fe40003faf070 */
[----:B--2---:R-:W-:-:S05]  /*201c0*/  @P0 IADD3 R9, -R2, R4, RZ ;  /* 0x0000000402090210 */ /* 0x004fca0007ffe1ff */
[----:B------:R-:W-:Y:S01]  /*201d0*/  IMAD.IADD R3, R0, 0x1, R9 ;  /* 0x0000000100037824 */ /* 0x000fe200078e0209 */
[----:B------:R-:W-:-:S04]  /*201e0*/  MOV R2, RZ ;  /* 0x000000ff00027202 */ /* 0x000fc80000000f00 */
[----:B------:R0:W-:Y:S02]  /*201f0*/  STL [R1+0x4c], R3 ;  /* 0x00004c0301007387 */ /* 0x0001e40000100800 */
[----:B0-----:R-:W-:-:S04]  /*20200*/  VIADD R3, R3, 0x6f ;  /* 0x0000006f03037836 */ /* 0x001fc80000000000 */
[----:B------:R-:W-:-:S05]  /*20210*/  IMAD.HI R2, R3, -0x6db6db6d, R2 ;  /* 0x9249249303027827 */ /* 0x000fca00078e0202 */
[----:B------:R-:W-:-:S04]  /*20220*/  SHF.R.U32.HI R3, RZ, 0x1f, R2 ;  /* 0x0000001fff037819 */ /* 0x000fc80000011602 */
[----:B------:R-:W-:-:S05]  /*20230*/  LEA.HI.SX32 R4, R2, R3, 0x1a ;  /* 0x0000000302047211 */ /* 0x000fca00078fd2ff */
[--C-:B------:R-:W-:Y:S02]  /*20240*/  IMAD R2, R4, 0x70, -R0.reuse ;  /* 0x0000007004027824 */ /* 0x100fe400078e0a00 */
[----:B------:R-:W-:-:S03]  /*20250*/  IMAD.MOV R0, RZ, RZ, -R0 ;  /* 0x000000ffff007224 */ /* 0x000fc600078e0a00 */
[----:B------:R-:W-:Y:S02]  /*20260*/  VIMNMX R2, R2, R9, PT ;  /* 0x0000000902027248 */ /* 0x000fe40003fe0100 */
[----:B------:R-:W-:-:S04]  /*20270*/  VIMNMX R0, RZ, R0, !PT ;  /* 0x00000000ff007248 */ /* 0x000fc80007fe0100 */
[----:B------:R-:W-:Y:S01]  /*20280*/  ISETP.GT.AND P1, PT, R2, R0, PT ;  /* 0x000000000200720c */ /* 0x000fe20003f24270 */
[----:B------:R0:W-:Y:S02]  /*20290*/  STL [R1+0x38], R4 ;  /* 0x0000380401007387 */ /* 0x0001e40000100800 */
[----:B0-----:R-:W-:-:S10]  /*202a0*/  SHF.R.U32.HI R4, RZ, 0x4, R0 ;  /* 0x00000004ff047819 */ /* 0x001fd40000011600 */
[----:B------:R-:W-:Y:S02]  /*202b0*/  @P1 VIADD R3, R2, 0x6f ;  /* 0x0000006f02031836 */ /* 0x000fe40000000000 */
[----:B------:R-:W-:Y:S02]  /*202c0*/  @P1 IMAD.MOV.U32 R2, RZ, RZ, RZ ;  /* 0x000000ffff021224 */ /* 0x000fe400078e00ff */
[----:B------:R-:W-:-:S04]  /*202d0*/  IMAD.WIDE.U32 R4, R4, 0x24924925, RZ ;  /* 0x2492492504047825 */ /* 0x000fc800078e00ff */
[----:B------:R-:W-:Y:S01]  /*202e0*/  @P1 IMAD.HI R2, R3, -0x6db6db6d, R2 ;  /* 0x9249249303021827 */ /* 0x000fe200078e0202 */
[----:B------:R-:W-:-:S04]  /*202f0*/  MOV R9, R5 ;  /* 0x0000000500097202 */ /* 0x000fc80000000f00 */
        /* <DEDUP_REMOVED lines=12> */
.L_x_4456:
[----:B-1----:R-:W-:Y:S02]  /*203c0*/  ISETP.NE.AND P0, PT, R14, RZ, PT ;  /* 0x000000ff0e00720c */ /* 0x002fe40003f05270 */
[----:B------:R-:W-:-:S11]  /*203d0*/  PLOP3.LUT P2, PT, PT, PT, PT, 0x8, 0x0 ;  /* 0x000000000000781c */ /* 0x000fd60003f4e170 */
[----:B------:R-:W-:Y:S05]  /*203e0*/  @P0 BRA `(.L_x_4282) ;  /* 0x00000000000c0947 */ /* 0x000fea0003800000 */
[----:B------:R-:W-:-:S03]  /*203f0*/  UMOV UR4, 0xffffffff ;  /* 0xffffffff00047882 */ /* 0x000fc60000000000 */
[----:B------:R-:W-:Y:S05]  /*20400*/  BRA.DIV UR4, `(.L_x_4283) ;  /* 0x0000007204787947 */ /* 0x000fea000b800000 */
[----:B------:R-:W-:-:S13]  /*20410*/  ELECT P2, URZ, PT ;  /* 0x00000000003f782f */ /* 0x000fda0003840000 */
.L_x_4282:
        /* <DEDUP_REMOVED lines=10> */
.L_x_4459:
[----:B------:R-:W-:Y:S05]  /*204c0*/  BSYNC B1 ;  /* 0x0000000000017941 */ /* 0x000fea0003800000 */
.L_x_4284:
        /* <DEDUP_REMOVED lines=13> */
.L_x_4460:
[----:B------:R-:W-:Y:S05]  /*205a0*/  BSYNC B2 ;  /* 0x0000000000027941 */ /* 0x000fea0003800000 */
.L_x_4288:
        /* <DEDUP_REMOVED lines=8> */
.L_x_4291:
[----:B------:R-:W-:Y:S05]  /*20630*/  BSYNC B2 ;  /* 0x0000000000027941 */ /* 0x000fea0003800000 */
.L_x_4290:
        /* <DEDUP_REMOVED lines=14> */
.L_x_4292:
        /* <DEDUP_REMOVED lines=16> */
.L_x_4293:
        /* <DEDUP_REMOVED lines=16> */
.L_x_4294:
        /* <DEDUP_REMOVED lines=13> */
.L_x_4461:
[----:B------:R-:W-:Y:S05]  /*209f0*/  BSYNC B2 ;  /* 0x0000000000027941 */ /* 0x000fea0003800000 */
.L_x_4295:
[----:B------:R-:W-:Y:S01]  /*20a00*/  BSSY B2, `(.L_x_4297) ;  /* 0x000000a000027945 */ /* 0x000fe20003800000 */
[----:B------:R-:W-:Y:S01]  /*20a10*/  MOV R12, 0x0 ;  /* 0x00000000000c7802 */ /* 0x000fe20000000f00 */
[----:B------:R-:W-:Y:S02]  /*20a20*/  IMAD.MOV.U32 R13, RZ, RZ, 0x12f00000 ;  /* 0x12f00000ff0d7424 */ /* 0x000fe400078e00ff */
[----:B------:R-:W-:Y:S05]  /*20a30*/  @P4 BRA `(.L_x_4298) ;  /* 0x0000000000184947 */ /* 0x000fea0003800000 */
[----:B------:R-:W2:Y:S02]  /*20a40*/  LDL R2, [R1+0x8] ;  /* 0x0000080001027983 */ /* 0x000ea40000100800 */
[----:B--2---:R-:W-:Y:S01]  /*20a50*/  LOP3.LUT P0, RZ, R2, 0x1, RZ, 0xc0, !PT ;  /* 0x0000000102ff7812 */ /* 0x004fe2000780c0ff */
[----:B------:R-:W-:-:S04]  /*20a60*/  IMAD.MOV.U32 R2, RZ, RZ, 0xa800 ;  /* 0x0000a800ff027424 */ /* 0x000fc800078e00ff */
[----:B------:R2:W-:Y:S08]  /*20a70*/  SYNCS.ARRIVE.TRANS64 RZ, [R5+URZ+0x368b0], R2 ;  /* 0x0368b00205ff79a7 */ /* 0x0005f0000800003f */
[----:B------:R-:W-:Y:S05]  /*20a80*/  @!P0 BRA `(.L_x_4298) ;  /* 0x0000000000048947 */ /* 0x000fea0003800000 */
[----:B------:R-:W-:Y:S01]  /*20a90*/  BPT.TRAP 0x1 ;  /* 0x000000040000795c */ /* 0x000fe20000300000 */
.L_x_4298:
[----:B------:R-:W-:Y:S05]  /*20aa0*/  BSYNC B2 ;  /* 0x0000000000027941 */ /* 0x000fea0003800000 */
.L_x_4297:
[----:B------:R-:W-:Y:S01]  /*20ab0*/  R2UR UR10, R15 ;  /* 0x000000000f0a72ca */ /* 0x000fe200000e0000 */
[----:B------:R-:W-:Y:S01]  /*20ac0*/  UIADD3 UR4, UP0, UR36, 0x670, URZ ;  /* 0x0000067024047890 */ /* 0x000fe2000ff1e03f */
[----:B------:R-:W-:Y:S01]  /*20ad0*/  R2UR UR6, R12 ;  /* 0x000000000c0672ca */ /* 0x000fe200000e0000 */
[----:B--2---:R-:W-:Y:S01]  /*20ae0*/  VIADD R2, R6, 0x400 ;  /* 0x0000040006027836 */ /* 0x004fe20000000000 */
[----:B------:R-:W-:Y:S01]  /*20af0*/  R2UR UR7, R13 ;  /* 0x000000000d0772ca */ /* 0x000fe200000e0000 */
[----:B------:R-:W-:Y:S01]  /*20b00*/  UIADD3.X UR5, URZ, UR37, URZ, UP0, !UPT ;  /* 0x000000253f057290 */ /* 0x000fe200087fe43f */
[----:B------:R-:W-:Y:S02]  /*20b10*/  PLOP3.LUT P0, PT, PT, PT, PT, 0x80, 0x0 ;  /* 0x000000000000781c */ /* 0x000fe40003f0f070 */
[----:B01----:R-:W-:-:S11]  /*20b20*/  IADD3 R5, R5, 0x368b0, RZ ;  /* 0x000368b005057810 */ /* 0x003fd60007ffe0ff */
.L_x_4299:
        /* <DEDUP_REMOVED lines=15> */
.L_x_4300:
        /* <DEDUP_REMOVED lines=15> */
.L_x_4301:
        /* <DEDUP_REMOVED lines=10> */
.L_x_4287:
[----:B------:R-:W-:Y:S05]  /*20db0*/  BSYNC B1 ;  /* 0x0000000000017941 */ /* 0x000fea0003800000 */
.L_x_4286:
[----:B0-----:R-:W2:Y:S04]  /*20dc0*/  LDL.LU R2, [R1+0x20] ;  /* 0x0000200001027983 */ /* 0x001ea80000300800 */
        /* <DEDUP_REMOVED lines=12> */
.L_x_4318:
        /* <DEDUP_REMOVED lines=14> */
.L_x_4462:
[----:B------:R-:W-:Y:S05]  /*20f70*/  BSYNC B2 ;  /* 0x0000000000027941 */ /* 0x000fea0003800000 */
.L_x_4304:
        /* <DEDUP_REMOVED lines=8> */
.L_x_4307:
[----:B------:R-:W-:Y:S05]  /*21000*/  BSYNC B2 ;  /* 0x0000000000027941 */ /* 0x000fea0003800000 */
.L_x_4306:
        /* <DEDUP_REMOVED lines=13> */
.L_x_4308:
        /* <DEDUP_REMOVED lines=16> */
.L_x_4309:
        /* <DEDUP_REMOVED lines=16> */
.L_x_4310:
        /* <DEDUP_REMOVED lines=13> */
.L_x_4463:
[----:B------:R-:W-:Y:S05]  /*213b0*/  BSYNC B2 ;  /* 0x0000000000027941 */ /* 0x000fea0003800000 */
.L_x_4311:
        /* <DEDUP_REMOVED lines=10> */
.L_x_4314:
[----:B------:R-:W-:Y:S05]  /*21460*/  BSYNC B2 ;  /* 0x0000000000027941 */ /* 0x000fea0003800000 */
.L_x_4313:
        /* <DEDUP_REMOVED lines=8> */
.L_x_4315:
        /* <DEDUP_REMOVED lines=15> */
.L_x_4316:
        /* <DEDUP_REMOVED lines=15> */
.L_x_4317:
        /* <DEDUP_REMOVED lines=10> */
.L_x_4303:
[----:B------:R-:W-:Y:S05]  /*21770*/  BSYNC B1 ;  /* 0x0000000000017941 */ /* 0x000fea0003800000 */
.L_x_4302:
        /* <DEDUP_REMOVED lines=12> */
.L_x_4280:
[----:B------:R-:W-:Y:S05]  /*21840*/  BSYNC B0 ;  /* 0x0000000000007941 */ /* 0x000fea0003800000 */
.L_x_4279:
        /* <DEDUP_REMOVED lines=13> */
[----:B------:R-:W0:Y:S08]  /*21920*/  FLO.U32 R0, UR4 ;  /* 0x0000000400007d00 */ /* 0x000e3000080e0000 */
        /* <DEDUP_REMOVED lines=9> */
.L_x_4320:
        /* <DEDUP_REMOVED lines=21> */
.L_x_4323:
[----:B------:R-:W-:Y:S05]  /*21b10*/  BSYNC B6 ;  /* 0x0000000000067941 */ /* 0x000fea0003800000 */
.L_x_4322:
        /* <DEDUP_REMOVED lines=21> */
.L_x_4326:
        /* <DEDUP_REMOVED lines=16> */
.L_x_4325:
[----:B------:R-:W-:Y:S05]  /*21d70*/  BSYNC B6 ;  /* 0x0000000000067941 */ /* 0x000fea0003800000 */
.L_x_4324:
[----:B------:R-:W2:Y:S01]  /*21d80*/  LDL.LU R2, [R1] ;  /* 0x0000000001027983 */ /* 0x000ea20000300800 */
[----:B------:R-:W-:-:S03]  /*21d90*/  ULDC.64 UR4, c[0x0][0x9f8] ;  /* 0x00027e0000047ab9 */ /* 0x000fc60000000a00 */
[----:B0-----:R-:W3:Y:S04]  /*21da0*/  LDL.LU R4, [R1+0x28] ;  /* 0x0000280001047983 */ /* 0x001ee80000300800 */
[----:B------:R-:W4:Y:S01]  /*21db0*/  LDL R7, [R1+0x10] ;  /* 0x0000100001077983 */ /* 0x000f220000100800 */
        /* <DEDUP_REMOVED lines=22> */
.L_x_4466:
        /* <DEDUP_REMOVED lines=11> */
.L_x_4469:
        /* <DEDUP_REMOVED lines=25> */
.L_x_4330:
[----:B------:R-:W2:Y:S04]  /*22160*/  LDL R7, [R1+0x4] ;  /* 0x0000040001077983 */ /* 0x000ea80000100800 */
[----:B01----:R-:W2:Y:S04]  /*22170*/  LDL R0, [R1+0xc] ;  /* 0x00000c0001007983 */ /* 0x003ea80000100800 */
[----:B------:R-:W3:Y:S01]  /*22180*/  LDL R2, [R1+0x14] ;  /* 0x0000140001027983 */ /* 0x000ee20000100800 */
[----:B--2---:R-:W-:Y:S01]  /*22190*/  IMAD R0, R0, 0x8, R7 ;  /* 0x0000000800007824 */ /* 0x004fe200078e0207 */
[----:B---3--:R-:W-:-:S04]  /*221a0*/  SHF.L.U32 R2, R2, 0x1f, RZ ;  /* 0x0000001f02027819 */ /* 0x008fc800000006ff */
[----:B------:R-:W0:Y:S02]  /*221b0*/  SYNCS.PHASECHK.TRANS64.TRYWAIT P0, [R0+URZ+0x36840], R2 ;  /* 0x03684002000075a7 */ /* 0x000e24000800017f */
[----:B0-----:R-:W-:Y:S05]  /*221c0*/  @!P0 BRA `(.L_x_4331) ;  /* 0x0000005400e88947 */ /* 0x001fea0003800000 */
.L_x_4470:
        /* <DEDUP_REMOVED lines=10> */
.L_x_4332:
        /* <DEDUP_REMOVED lines=11> */
[----:B-----5:R-:W-:Y:S01]  /*22320*/  LOP3.LUT R3, R3, 0xfffffffb, RZ, 0xc0, !PT ;  /* 0xfffffffb03037812 */ /* 0x020fe200078ec0ff */
[----:B------:R-:W-:Y:S01]  /*22330*/  UMOV UR7, 0x14f00000 ;  /* 0x14f0000000077882 */ /* 0x000fe20000000000 */
[----:B------:R-:W-:-:S05]  /*22340*/  UMOV UR17, 0x40 ;  /* 0x0000004000117882 */ /* 0x000fca0000000000 */
        /* <DEDUP_REMOVED lines=12> */
[----:B------:R-:W-:-:S03]  /*22410*/  UIADD3 UR16, UR8, 0x28400, URZ ;  /* 0x0002840008107890 */ /* 0x000fc6000fffe03f */
[----:B------:R-:W-:Y:S01]  /*22420*/  UMOV UR8, UR14 ;  /* 0x0000000e00087c82 */ /* 0x000fe20008000000 */
[----:B------:R-:W-:Y:S01]  /*22430*/  UMOV UR14, 0x80 ;  /* 0x00000080000e7882 */ /* 0x000fe20000000000 */
[----:B------:R0:W-:Y:S02]  /*22440*/  UTMALDG.4D [UR8], [UR4], desc[UR6] ;  /* 0x00000608040075b4 */ /* 0x0001e40008019000 */
[----:B0-----:R-:W-:Y:S01]  /*22450*/  UMOV UR8, UR15 ;  /* 0x0000000f00087c82 */ /* 0x001fe20008000000 */
[----:B------:R-:W-:Y:S02]  /*22460*/  UMOV UR10, UR17 ;  /* 0x00000011000a7c82 */ /* 0x000fe40008000000 */
[----:B------:R0:W-:Y:S02]  /*22470*/  UTMALDG.4D [UR8], [UR4], desc[UR6] ;  /* 0x00000608040075b4 */ /* 0x0001e40008019000 */
[----:B0-----:R-:W-:Y:S01]  /*22480*/  UMOV UR8, UR16 ;  /* 0x0000001000087c82 */ /* 0x001fe20008000000 */
[----:B------:R-:W-:-:S02]  /*22490*/  UMOV UR10, UR14 ;  /* 0x0000000e000a7c82 */ /* 0x000fc40008000000 */
[----:B------:R1:W-:Y:S02]  /*224a0*/  UTMALDG.4D [UR8], [UR4], desc[UR6] ;  /* 0x00000608040075b4 */ /* 0x0003e40008019000 */
[----:B-1----:R-:W-:Y:S01]  /*224b0*/  NOP ;  /* 0x0000000000007918 */ /* 0x002fe20000000000 */
.L_x_4328:
        /* <DEDUP_REMOVED lines=43> */
.L_x_4334:
[----:B------:R-:W-:Y:S05]  /*22770*/  BSYNC B6 ;  /* 0x0000000000067941 */ /* 0x000fea0003800000 */
.L_x_4333:
        /* <DEDUP_REMOVED lines=17> */
[----:B------:R-:W-:Y:S02]  /*22890*/  LOP3.LUT R8, R8, 0x38, RZ, 0xc0, !PT ;  /* 0x0000003808087812 */ /* 0x000fe400078ec0ff */
[----:B------:R-:W-:Y:S02]  /*228a0*/  LOP3.LUT R9, R9, 0x80, RZ, 0xfc, !PT ;  /* 0x0000008009097812 */ /* 0x000fe400078efcff */
[----:B------:R-:W-:Y:S01]  /*228b0*/  SHF.R.U32.HI R10, RZ, 0x3, R10 ;  /* 0x00000003ff0a7819 */ /* 0x000fe2000001160a */
[----:B--2---:R-:W-:-:S02]  /*228c0*/  IMAD.MOV.U32 R3, RZ, RZ, R6 ;  /* 0x000000ffff037224 */ /* 0x004fc400078e0006 */
        /* <DEDUP_REMOVED lines=42> */
[----:B------:R-:W-:Y:S01]  /*22b70*/  ISETP.GE.AND P1, PT, R9, UR4, PT ;  /* 0x0000000409007c0c */ /* 0x000fe2000bf26270 */
[----:B------:R-:W-:-:S12]  /*22b80*/  BRA.DIV UR5, `(.L_x_4335) ;  /* 0x0000004e058c7947 */ /* 0x000fd8000b800000 */
[----:B------:R-:W2:Y:S04]  /*22b90*/  LDL.LU R6, [R1+0x50] ;  /* 0x0000500001067983 */ /* 0x000ea80000300800 */
[----:B------:R-:W3:Y:S01]  /*22ba0*/  LDL R9, [R1+0x30] ;  /* 0x0000300001097983 */ /* 0x000ee20000100800 */
[----:B------:R-:W-:-:S05]  /*22bb0*/  IMAD.IADD R0, R10, 0x1, R17 ;  /* 0x000000010a007824 */ /* 0x000fca00078e0211 */
[----:B------:R-:W-:Y:S01]  /*22bc0*/  IADD3 R5, R0, 0x10, RZ ;  /* 0x0000001000057810 */ /* 0x000fe20007ffe0ff */
        /* <DEDUP_REMOVED lines=9> */
[----:B------:R-:W-:Y:S01]  /*22c60*/  @!PT LDS RZ, [RZ] ;  /* 0x00000000fffff984 */ /* 0x000fe20000000800 */
[----:B---3--:R-:W-:Y:S04]  /*22c70*/  @!P2 LDGSTS.E.BYPASS.LTC128B.128 [R9+0x15400], desc[UR60][R6.64], !P3 ;  /* 0x154000000609afae */ /* 0x008fe8000d901d7c */
        /* <DEDUP_REMOVED lines=17> */
[----:B0-----:R-:W-:-:S05]  /*22d90*/  @!P2 IMAD.X R6, RZ, RZ, R6, P4 ;  /* 0x000000ffff06a224 */ /* 0x001fca00020e0606 */
[----:B------:R-:W-:Y:S01]  /*22da0*/  @!P2 MOV R7, R6 ;  /* 0x000000060007a202 */ /* 0x000fe20000000f00 */
        /* <DEDUP_REMOVED lines=8> */
[----:B-1----:R-:W-:-:S04]  /*22e30*/  @!P2 LEA R5, P4, R8, R5, 0x1 ;  /* 0x000000050805a211 */ /* 0x002fc800078808ff */
[----:B0-----:R-:W-:-:S05]  /*22e40*/  @!P2 IADD3.X R6, RZ, R6, RZ, P4, !PT ;  /* 0x00000006ff06a210 */ /* 0x001fca00027fe4ff */
        /* <DEDUP_REMOVED lines=34> */
[----:B------:R-:W-:Y:S02]  /*23070*/  @!P2 IMAD.MOV.U32 R6, RZ, RZ, R5 ;  /* 0x000000ffff06a224 */ /* 0x000fe400078e0005 */
[----:B------:R0:W1:Y:S04]  /*23080*/  SHFL.IDX PT, R5, R3, 0x7, 0x181f ;  /* 0x00f81f0003057f89 */ /* 0x00006800000e0000 */
[----:B------:R0:W-:Y:S04]  /*23090*/  @!P2 LDGSTS.E.BYPASS.LTC128B.128 [R9+0x18400], desc[UR60][R6.64], !P3 ;  /* 0x184000000609afae */ /* 0x0001e8000d901d7c */
[----:B------:R0:W-:Y:S04]  /*230a0*/  @!P2 LDGSTS.E.BYPASS.LTC128B.128 [R9+0x1c400], desc[UR60][R6.64+0x80], !P0 ;  /* 0x1c4000800609afae */ /* 0x0001e8000c101d7c */
[----:B------:R0:W-:Y:S04]  /*230b0*/  @!P2 LDGSTS.E.BYPASS.LTC128B.128 [R9+0x20400], desc[UR60][R6.64+0x100], !P1 ;  /* 0x204001000609afae */ /* 0x0001e8000c901d7c */
[----:B------:R0:W2:Y:S02]  /*230c0*/  SHFL.IDX PT, R3, R4, 0x7, 0x181f ;  /* 0x00f81f0004037f89 */ /* 0x0000a400000e0000 */
.L_x_4487:
[----:B------:R-:W-:Y:S01]  /*230d0*/  IADD3 R0, R0, 0x70, RZ ;  /* 0x0000007000007810 */ /* 0x000fe20007ffe0ff */
[----:B------:R-:W-:Y:S03]  /*230e0*/  BSSY B0, `(.L_x_4336) ;  /* 0x000000c000007945 */ /* 0x000fe60003800000 */
[----:B------:R-:W-:-:S13]  /*230f0*/  ISETP.GE.AND P2, PT, R0, R2, PT ;  /* 0x000000020000720c */ /* 0x000fda0003f46270 */
[----:B------:R-:W-:Y:S05]  /*23100*/  @P2 BRA `(.L_x_4337) ;  /* 0x0000000000242947 */ /* 0x000fea0003800000 */
[----:B0-----:R-:W4:Y:S01]  /*23110*/  LDL R4, [R1+0x30] ;  /* 0x0000300001047983 */ /* 0x001f220000100800 */
[----:B--2---:R-:W-:-:S05]  /*23120*/  LEA R2, P2, R8, R3, 0x1 ;  /* 0x0000000308027211 */ /* 0x004fca00078408ff */
[----:B-1----:R-:W-:-:S05]  /*23130*/  IMAD.X R3, RZ, RZ, R5, P2 ;  /* 0x000000ffff037224 */ /* 0x002fca00010e0605 */
[----:B------:R-:W-:Y:S01]  /*23140*/  @!PT LDS RZ, [RZ] ;  /* 0x00000000fffff984 */ /* 0x000fe20000000800 */
[----:B------:R-:W-:Y:S01]  /*23150*/  @!PT LDS RZ, [RZ] ;  /* 0x00000000fffff984 */ /* 0x000fe20000000800 */
[----:B------:R-:W-:Y:S01]  /*23160*/  @!PT LDS RZ, [RZ] ;  /* 0x00000000fffff984 */ /* 0x000fe20000000800 */
[----:B----4-:R4:W-:Y:S04]  /*23170*/  LDGSTS.E.BYPASS.LTC128B.128 [R4+0x18c00], desc[UR60][R2.64], !P3 ;  /* 0x18c0000002047fae */ /* 0x0109e8000d901d7c */
[----:B------:R4:W-:Y:S04]  /*23180*/  LDGSTS.E.BYPASS.LTC128B.128 [R4+0x1cc00], desc[UR60][R2.64+0x80], !P0 ;  /* 0x1cc0008002047fae */ /* 0x0009e8000c101d7c */
[----:B------:R4:W-:Y:S02]  /*23190*/  LDGSTS.E.BYPASS.LTC128B.128 [R4+0x20c00], desc[UR60][R2.64+0x100], !P1 ;  /* 0x20c0010002047fae */ /* 0x0009e4000c901d7c */
.L_x_4337:
[----:B------:R-:W-:Y:S05]  /*231a0*/  BSYNC B0 ;  /* 0x0000000000007941 */ /* 0x000fea0003800000 */
.L_x_4336:
[----:B------:R0:W5:Y:S01]  /*231b0*/  LDL R8, [R1+0x4] ;  /* 0x0000040001087983 */ /* 0x0001620000100800 */
[----:B------:R-:W-:Y:S01]  /*231c0*/  PLOP3.LUT P0, PT, PT, PT, PT, 0x80, 0x0 ;  /* 0x000000000000781c */ /* 0x000fe20003f0f070 */
[----:B------:R-:W-:-:S12]  /*231d0*/  NOP ;  /* 0x0000000000007918 */ /* 0x000fd80000000000 */
.L_x_4338:
[----:B----4-:R-:W4:Y:S01]  /*231e0*/  LDL R2, [R1+0x4] ;  /* 0x0000040001027983 */ /* 0x010f220000100800 */
[----:B------:R-:W-:Y:S02]  /*231f0*/  PLOP3.LUT P1, PT, P1, P0, PT, 0xa2, 0x0 ;  /* 0x000000000000781c */ /* 0x000fe40000f21472 */
[----:B----4-:R-:W-:-:S08]  /*23200*/  @P0 R2UR P1, UR4, R2 ;  /* 0x00000000020402ca */ /* 0x010fd00000020000 */
        /* <DEDUP_REMOVED lines=16> */
.L_x_4488:
[----:B------:R-:W-:Y:S05]  /*23310*/  BSYNC B0 ;  /* 0x0000000000007941 */ /* 0x000fea0003800000 */
.L_x_4339:
        /* <DEDUP_REMOVED lines=49> */
.L_x_4347:
[----:B------:R-:W2:Y:S01]  /*23630*/  LDL R2, [R1+0x4] ;  /* 0x0000040001027983 */ /* 0x000ea20000100800 */
[----:B------:R-:W-:Y:S01]  /*23640*/  BSSY B3, `(.L_x_4348) ;  /* 0x0000005000037945 */ /* 0x000fe20003800000 */
[----:B--2---:R-:W-:Y:S02]  /*23650*/  LEA R3, R7, R2, 0x3 ;  /* 0x0000000207037211 */ /* 0x004fe400078e18ff */
[----:B------:R-:W-:-:S04]  /*23660*/  SHF.L.U32 R2, R9, 0x1f, RZ ;  /* 0x0000001f09027819 */ /* 0x000fc800000006ff */
[----:B------:R-:W2:Y:S02]  /*23670*/  SYNCS.PHASECHK.TRANS64.TRYWAIT P0, [R3+URZ+0x36840], R2 ;  /* 0x03684002030075a7 */ /* 0x000ea4000800017f */
[----:B--2---:R-:W-:Y:S05]  /*23680*/  @!P0 BRA `(.L_x_4349) ;  /* 0x0000004c00bc8947 */ /* 0x004fea0003800000 */
.L_x_4489:
[----:B------:R-:W-:Y:S05]  /*23690*/  BSYNC B3 ;  /* 0x0000000000037941 */ /* 0x000fea0003800000 */
.L_x_4348:
        /* <DEDUP_REMOVED lines=11> */
.L_x_4351:
[----:B------:R-:W-:Y:S05]  /*23750*/  BSYNC B3 ;  /* 0x0000000000037941 */ /* 0x000fea0003800000 */
.L_x_4350:
        /* <DEDUP_REMOVED lines=13> */
.L_x_4352:
        /* <DEDUP_REMOVED lines=16> */
.L_x_4353:
        /* <DEDUP_REMOVED lines=16> */
.L_x_4354:
        /* <DEDUP_REMOVED lines=18> */
.L_x_4490:
[----:B------:R-:W-:Y:S05]  /*23b50*/  BSYNC B3 ;  /* 0x0000000000037941 */ /* 0x000fea0003800000 */
.L_x_4355:
        /* <DEDUP_REMOVED lines=10> */
.L_x_4357:
[----:B------:R-:W2:Y:S01]  /*23c00*/  LDL R3, [R1+0x8] ;  /* 0x0000080001037983 */ /* 0x000ea20000100800 */
[----:B------:R-:W-:Y:S01]  /*23c10*/  BSSY B3, `(.L_x_4358) ;  /* 0x0000004000037945 */ /* 0x000fe20003800000 */
[----:B--2---:R-:W-:-:S13]  /*23c20*/  LOP3.LUT P0, RZ, R3, 0x8, RZ, 0xc0, !PT ;  /* 0x0000000803ff7812 */ /* 0x004fda000780c0ff */
[----:B------:R-:W-:Y:S05]  /*23c30*/  @P0 BRA `(.L_x_4359) ;  /* 0x0000000000040947 */ /* 0x000fea0003800000 */
[----:B------:R-:W-:Y:S01]  /*23c40*/  BPT.TRAP 0x1 ;  /* 0x000000040000795c */ /* 0x000fe20000300000 */
.L_x_4359:
[----:B------:R-:W-:Y:S05]  /*23c50*/  BSYNC B3 ;  /* 0x0000000000037941 */ /* 0x000fea0003800000 */
.L_x_4358:
        /* <DEDUP_REMOVED lines=14> */
.L_x_4360:
        /* <DEDUP_REMOVED lines=16> */
.L_x_4361:
        /* <DEDUP_REMOVED lines=16> */
.L_x_4362:
        /* <DEDUP_REMOVED lines=13> */
.L_x_4346:
[----:B------:R-:W-:Y:S05]  /*24010*/  BSYNC B1 ;  /* 0x0000000000017941 */ /* 0x000fea0003800000 */
.L_x_4345:
[----:B0-----:R-:W2:Y:S04]  /*24020*/  LDL.LU R0, [R1+0x38] ;  /* 0x0000380001007983 */ /* 0x001ea80000300800 */
[----:B------:R0:W-:Y:S04]  /*24030*/  STL [R1+0xc], R7 ;  /* 0x00000c0701007387 */ /* 0x0001e80000100800 */
[----:B------:R0:W-:Y:S02]  /*24040*/  STL [R1+0x14], R9 ;  /* 0x0000140901007387 */ /* 0x0001e40000100800 */
[----:B0-2---:R-:W-:-:S07]  /*24050*/  IADD3 R0, R0, -0x3, RZ ;  /* 0xfffffffd00007810 */ /* 0x005fce0007ffe0ff */
.L_x_4344:
[----:B------:R-:W-:Y:S05]  /*24060*/  BSYNC B2 ;  /* 0x0000000000027941 */ /* 0x000fea0003800000 */
.L_x_4343:
[----:B------:R-:W2:Y:S01]  /*24070*/  LDL.LU R2, [R1+0x3c] ;  /* 0x00003c0001027983 */ /* 0x000ea20000300800 */
[----:B------:R-:W-:-:S05]  /*24080*/  IMAD.MOV R8, RZ, RZ, -R8 ;  /* 0x000000ffff087224 */ /* 0x000fca00078e0a08 */
[----:B--2---:R-:W-:-:S13]  /*24090*/  ISETP.NE.AND P0, PT, R2, R8, PT ;  /* 0x000000080200720c */ /* 0x004fda0003f05270 */
[----:B------:R-:W-:Y:S05]  /*240a0*/  @!P0 BRA `(.L_x_4342) ;  /* 0x00000018001c8947 */ /* 0x000fea0003800000 */
[----:B------:R0:W5:Y:S02]  /*240b0*/  LDL R8, [R1] ;  /* 0x0000000001087983 */ /* 0x0001640000100800 */
.L_x_4399:
[----:B--2---:R-:W2:Y:S04]  /*240c0*/  LDL R4, [R1+0x8] ;  /* 0x0000080001047983 */ /* 0x004ea80000100800 */
[----:B------:R-:W4:Y:S04]  /*240d0*/  LDL R3, [R1+0xc] ;  /* 0x00000c0001037983 */ /* 0x000f280000100800 */
[----:B---3--:R-:W3:Y:S01]  /*240e0*/  LDL R2, [R1+0x14] ;  /* 0x0000140001027983 */ /* 0x008ee20000100800 */
[----:B------:R-:W-:Y:S05]  /*240f0*/  YIELD ;  /* 0x0000000000007946 */ /* 0x000fea0003800000 */
[----:B------:R-:W-:Y:S01]  /*24100*/  BSSY B1, `(.L_x_4363) ;  /* 0x00000be000017945 */ /* 0x000fe20003800000 */
[----:B--2---:R-:W-:Y:S01]  /*24110*/  LOP3.LUT P1, RZ, R4, 0x4, RZ, 0xc0, !PT ;  /* 0x0000000404ff7812 */ /* 0x004fe2000782c0ff */
[----:B----4-:R-:W-:-:S05]  /*24120*/  VIADD R4, R3, 0x1 ;  /* 0x0000000103047836 */ /* 0x010fca0000000000 */
[----:B------:R-:W-:-:S04]  /*24130*/  ISETP.NE.AND P0, PT, R4, 0x2, PT ;  /* 0x000000020400780c */ /* 0x000fc80003f05270 */
[----:B-1----:R-:W-:Y:S02]  /*24140*/  SEL R5, RZ, 0x1, P0 ;  /* 0x00000001ff057807 */ /* 0x002fe40000000000 */
[----:B------:R-:W-:Y:S02]  /*24150*/  SEL R4, R4, RZ, P0 ;  /* 0x000000ff04047207 */ /* 0x000fe40000000000 */
[----:B---3--:R-:W-:Y:S01]  /*24160*/  LOP3.LUT R5, R2, R5, RZ, 0x3c, !PT ;  /* 0x0000000502057212 */ /* 0x008fe200078e3cff */
        /* <DEDUP_REMOVED lines=25> */
.L_x_4365:
[----:B------:R-:W2:Y:S01]  /*24300*/  LDL R2, [R1+0x4] ;  /* 0x0000040001027983 */ /* 0x000ea20000100800 */
[----:B------:R-:W-:Y:S01]  /*24310*/  BSSY B2, `(.L_x_4366) ;  /* 0x0000005000027945 */ /* 0x000fe20003800000 */
[----:B--2---:R-:W-:Y:S01]  /*24320*/  IMAD R3, R4, 0x8, R2 ;  /* 0x0000000804037824 */ /* 0x004fe200078e0202 */
[----:B------:R-:W-:-:S04]  /*24330*/  SHF.L.U32 R2, R5, 0x1f, RZ ;  /* 0x0000001f05027819 */ /* 0x000fc800000006ff */
[----:B------:R-:W2:Y:S02]  /*24340*/  SYNCS.PHASECHK.TRANS64.TRYWAIT P0, [R3+URZ+0x36840], R2 ;  /* 0x03684002030075a7 */ /* 0x000ea4000800017f */
[----:B--2---:R-:W-:Y:S05]  /*24350*/  @!P0 BRA `(.L_x_4367) ;  /* 0x0000004000b08947 */ /* 0x004fea0003800000 */
.L_x_4491:
[----:B------:R-:W-:Y:S05]  /*24360*/  BSYNC B2 ;  /* 0x0000000000027941 */ /* 0x000fea0003800000 */
.L_x_4366:
        /* <DEDUP_REMOVED lines=11> */
.L_x_4369:
[----:B------:R-:W-:Y:S05]  /*24420*/  BSYNC B2 ;  /* 0x0000000000027941 */ /* 0x000fea0003800000 */
.L_x_4368:
        /* <DEDUP_REMOVED lines=13> */
.L_x_4370:
        /* <DEDUP_REMOVED lines=16> */
.L_x_4371:
        /* <DEDUP_REMOVED lines=16> */
.L_x_4372:
        /* <DEDUP_REMOVED lines=14> */
[----:B--2---:R-:W-:Y:S01]  /*247e0*/  SHF.L.U32 R3, R14, 0x1f, RZ ;  /* 0x0000001f0e037819 */ /* 0x004fe200000006ff */
[----:B---3--:R-:W-:-:S04]  /*247f0*/  IMAD R2, R9, 0x8, R13 ;  /* 0x0000000809027824 */ /* 0x008fc800078e020d */
[----:B------:R-:W1:Y:S02]  /*24800*/  SYNCS.PHASECHK.TRANS64.TRYWAIT P0, [R2+URZ+0x36860], R3 ;  /* 0x03686003020075a7 */ /* 0x000e64000800017f */
[----:B-1----:R-:W-:Y:S05]  /*24810*/  @!P0 BRA `(.L_x_4374) ;  /* 0x0000003c00948947 */ /* 0x002fea0003800000 */
.L_x_4492:
[----:B------:R-:W-:Y:S05]  /*24820*/  BSYNC B2 ;  /* 0x0000000000027941 */ /* 0x000fea0003800000 */
.L_x_4373:
        /* <DEDUP_REMOVED lines=10> */
.L_x_4375:
[----:B------:R-:W2:Y:S01]  /*248d0*/  LDL R3, [R1+0x8] ;  /* 0x0000080001037983 */ /* 0x000ea20000100800 */
[----:B------:R-:W-:Y:S01]  /*248e0*/  BSSY B2, `(.L_x_4376) ;  /* 0x0000004000027945 */ /* 0x000fe20003800000 */
[----:B--2---:R-:W-:-:S13]  /*248f0*/  LOP3.LUT P0, RZ, R3, 0x8, RZ, 0xc0, !PT ;  /* 0x0000000803ff7812 */ /* 0x004fda000780c0ff */
[----:B------:R-:W-:Y:S05]  /*24900*/  @P0 BRA `(.L_x_4377) ;  /* 0x0000000000040947 */ /* 0x000fea0003800000 */
[----:B------:R-:W-:Y:S01]  /*24910*/  BPT.TRAP 0x1 ;  /* 0x000000040000795c */ /* 0x000fe20000300000 */
.L_x_4377:
[----:B------:R-:W-:Y:S05]  /*24920*/  BSYNC B2 ;  /* 0x0000000000027941 */ /* 0x000fea0003800000 */
.L_x_4376:
[----:B------:R-:W2:Y:S04]  /*24930*/  LDL R13, [R1+0x4] ;  /* 0x00000400010d7983 */ /* 0x000ea80000100800 */
        /* <DEDUP_REMOVED lines=13> */
.L_x_4378:
        /* <DEDUP_REMOVED lines=16> */
.L_x_4379:
        /* <DEDUP_REMOVED lines=16> */
.L_x_4380:
        /* <DEDUP_REMOVED lines=13> */
.L_x_4364:
[----:B------:R-:W-:Y:S05]  /*24ce0*/  BSYNC B1 ;  /* 0x0000000000017941 */ /* 0x000fea0003800000 */
.L_x_4363:
        /* <DEDUP_REMOVED lines=35> */
.L_x_4383:
[----:B------:R-:W3:Y:S01]  /*24f20*/  LDL R2, [R1+0x4] ;  /* 0x0000040001027983 */ /* 0x000ee20000100800 */
[----:B------:R-:W-:Y:S01]  /*24f30*/  BSSY B2, `(.L_x_4384) ;  /* 0x0000005000027945 */ /* 0x000fe20003800000 */
[----:B---3--:R-:W-:Y:S02]  /*24f40*/  LEA R3, R11, R2, 0x3 ;  /* 0x000000020b037211 */ /* 0x008fe400078e18ff */
[----:B------:R-:W-:-:S04]  /*24f50*/  SHF.L.U32 R2, R10, 0x1f, RZ ;  /* 0x0000001f0a027819 */ /* 0x000fc800000006ff */
[----:B------:R-:W3:Y:S02]  /*24f60*/  SYNCS.PHASECHK.TRANS64.TRYWAIT P0, [R3+URZ+0x36840], R2 ;  /* 0x03684002030075a7 */ /* 0x000ee4000800017f */
[----:B---3--:R-:W-:Y:S05]  /*24f70*/  @!P0 BRA `(.L_x_4385) ;  /* 0x0000003400d08947 */ /* 0x008fea0003800000 */
.L_x_4493:
[----:B------:R-:W-:Y:S05]  /*24f80*/  BSYNC B2 ;  /* 0x0000000000027941 */ /* 0x000fea0003800000 */
.L_x_4384:
        /* <DEDUP_REMOVED lines=11> */
.L_x_4387:
[----:B------:R-:W-:Y:S05]  /*25040*/  BSYNC B2 ;  /* 0x0000000000027941 */ /* 0x000fea0003800000 */
.L_x_4386:
        /* <DEDUP_REMOVED lines=14> */
.L_x_4388:
        /* <DEDUP_REMOVED lines=16> */
.L_x_4389:
        /* <DEDUP_REMOVED lines=16> */
.L_x_4390:
        /* <DEDUP_REMOVED lines=13> */
[----:B--2---:R-:W-:-:S04]  /*25400*/  LEA R2, R4, R12, 0x3 ;  /* 0x0000000c04027211 */ /* 0x004fc800078e18ff */
[----:B------:R-:W1:Y:S02]  /*25410*/  SYNCS.PHASECHK.TRANS64.TRYWAIT P0, [R2+URZ+0x36860], R5 ;  /* 0x03686005020075a7 */ /* 0x000e64000800017f */
[----:B-1----:R-:W-:Y:S05]  /*25420*/  @!P0 BRA `(.L_x_4392) ;  /* 0x0000003000b88947 */ /* 0x002fea0003800000 */
.L_x_4494:
[----:B------:R-:W-:Y:S05]  /*25430*/  BSYNC B2 ;  /* 0x0000000000027941 */ /* 0x000fea0003800000 */
.L_x_4391:
[----:B------:R-:W2:Y:S01]  /*25440*/  S2R R3, SR_TID.X ;  /* 0x0000000000037919 */ /* 0x000ea20000002100 */
[----:B------:R-:W-:-:S04]  /*25450*/  UPRMT UR4, UR38, 0x9910, URZ ;  /* 0x0000991026047896 */ /* 0x000fc8000800003f */
[----:B------:R-:W-:Y:S01]  /*25460*/  UISETP.NE.AND UP0, UPT, UR4, 0x2, UPT ;  /* 0x000000020400788c */ /* 0x000fe2000bf05270 */
[----:B--2---:R-:W-:-:S04]  /*25470*/  LOP3.LUT R3, R3, 0x7f, RZ, 0xc0, !PT ;  /* 0x0000007f03037812 */ /* 0x004fc800078ec0ff */
[----:B------:R-:W-:-:S13]  /*25480*/  ISETP.NE.AND P0, PT, R3, RZ, PT ;  /* 0x000000ff0300720c */ /* 0x000fda0003f05270 */
[----:B------:R-:W-:-:S04]  /*25490*/  @!P0 IMAD.MOV.U32 R3, RZ, RZ, 0xa800 ;  /* 0x0000a800ff038424 */ /* 0x000fc800078e00ff */
[----:B------:R2:W-:Y:S01]  /*254a0*/  @!P0 SYNCS.ARRIVE.TRANS64 RZ, [R2+URZ+0x36850], R3 ;  /* 0x0368500302ff89a7 */ /* 0x0005e2000800003f */
[----:B------:R-:W-:-:S13]  /*254b0*/  PLOP3.LUT P0, PT, PT, PT, UP0, 0x80, 0x0 ;  /* 0x000000000000781c */ /* 0x000fda0003f0f008 */
[----:B--2---:R-:W-:Y:S05]  /*254c0*/  @P0 BRA `(.L_x_4393) ;  /* 0x0000000000040947 */ /* 0x004fea0003800000 */
[----:B------:R-:W-:Y:S01]  /*254d0*/  BPT.TRAP 0x1 ;  /* 0x000000040000795c */ /* 0x000fe20000300000 */
.L_x_4393:
[----:B------:R-:W2:Y:S01]  /*254e0*/  LDL R3, [R1+0x8] ;  /* 0x0000080001037983 */ /* 0x000ea20000100800 */
[----:B------:R-:W-:Y:S01]  /*254f0*/  BSSY B2, `(.L_x_4394) ;  /* 0x0000004000027945 */ /* 0x000fe20003800000 */
[----:B--2---:R-:W-:-:S13]  /*25500*/  LOP3.LUT P0, RZ, R3, 0x8, RZ, 0xc0, !PT ;  /* 0x0000000803ff7812 */ /* 0x004fda000780c0ff */
[----:B------:R-:W-:Y:S05]  /*25510*/  @P0 BRA `(.L_x_4395) ;  /* 0x0000000000040947 */ /* 0x000fea0003800000 */
[----:B------:R-:W-:Y:S01]  /*25520*/  BPT.TRAP 0x1 ;  /* 0x000000040000795c */ /* 0x000fe20000300000 */
.L_x_4395:
[----:B------:R-:W-:Y:S05]  /*25530*/  BSYNC B2 ;  /* 0x0000000000027941 */ /* 0x000fea0003800000 */
.L_x_4394:
        /* <DEDUP_REMOVED lines=13> */
.L_x_4396:
        /* <DEDUP_REMOVED lines=16> */
.L_x_4397:
        /* <DEDUP_REMOVED lines=16> */
.L_x_4398:
        /* <DEDUP_REMOVED lines=13> */
.L_x_4382:
[----:B------:R-:W-:Y:S05]  /*258e0*/  BSYNC B1 ;  /* 0x0000000000017941 */ /* 0x000fea0003800000 */
.L_x_4381:
[C---:B------:R-:W-:Y:S02]  /*258f0*/  ISETP.GT.AND P0, PT, R0.reuse, 0x1, PT ;  /* 0x000000010000780c */ /* 0x040fe40003f04270 */
[----:B------:R-:W-:-:S11]  /*25900*/  IADD3 R0, R0, -0x2, RZ ;  /* 0xfffffffe00007810 */ /* 0x000fd60007ffe0ff */
[----:B------:R-:W-:Y:S05]  /*25910*/  @P0 BRA `(.L_x_4399) ;  /* 0xffffffe400e80947 */ /* 0x000fea000383ffff */
.L_x_4342:
[----:B------:R-:W-:Y:S05]  /*25920*/  BSYNC B0 ;  /* 0x0000000000007941 */ /* 0x000fea0003800000 */
.L_x_4341:
        /* <DEDUP_REMOVED lines=8> */
[----:B------:R-:W4:Y:S02]  /*259b0*/  FLO.U32 R0, UR4 ;  /* 0x0000000400007d00 */ /* 0x000f2400080e0000 */
        /* <DEDUP_REMOVED lines=8> */
.L_x_4401:
[----:B------:R-:W-:Y:S05]  /*25a40*/  BSYNC B0 ;  /* 0x0000000000007941 */ /* 0x000fea0003800000 */
.L_x_4400:
        /* <DEDUP_REMOVED lines=12> */
.L_x_4495:
[----:B------:R-:W-:Y:S05]  /*25b10*/  BSYNC B1 ;  /* 0x0000000000017941 */ /* 0x000fea0003800000 */
.L_x_4404:
[----:B------:R-:W4:Y:S01]  /*25b20*/  S2R R3, SR_TID.X ;  /* 0x0000000000037919 */ /* 0x000f220000002100 */
[----:B------:R-:W-:-:S04]  /*25b30*/  UPRMT UR4, UR38, 0x9910, URZ ;  /* 0x0000991026047896 */ /* 0x000fc8000800003f */
[----:B------:R-:W-:Y:S01]  /*25b40*/  UISETP.NE.AND UP0, UPT, UR4, 0x2, UPT ;  /* 0x000000020400788c */ /* 0x000fe2000bf05270 */
[----:B----4-:R-:W-:-:S04]  /*25b50*/  LOP3.LUT R3, R3, 0x7f, RZ, 0xc0, !PT ;  /* 0x0000007f03037812 */ /* 0x010fc800078ec0ff */
[----:B------:R-:W-:-:S13]  /*25b60*/  ISETP.NE.AND P0, PT, R3, RZ, PT ;  /* 0x000000ff0300720c */ /* 0x000fda0003f05270 */
[----:B--2---:R-:W-:-:S04]  /*25b70*/  @!P0 IMAD.MOV.U32 R0, RZ, RZ, 0xa800 ;  /* 0x0000a800ff008424 */ /* 0x004fc800078e00ff */
[----:B------:R2:W-:Y:S01]  /*25b80*/  @!P0 SYNCS.ARRIVE.TRANS64 RZ, [R2+URZ+0x36850], R0 ;  /* 0x0368500002ff89a7 */ /* 0x0005e2000800003f */
[----:B------:R-:W-:-:S13]  /*25b90*/  PLOP3.LUT P0, PT, PT, PT, UP0, 0x80, 0x0 ;  /* 0x000000000000781c */ /* 0x000fda0003f0f008 */
[----:B--2---:R-:W-:Y:S05]  /*25ba0*/  @P0 BRA `(.L_x_4406) ;  /* 0x0000000000040947 */ /* 0x004fea0003800000 */
[----:B------:R-:W-:Y:S01]  /*25bb0*/  BPT.TRAP 0x1 ;  /* 0x000000040000795c */ /* 0x000fe20000300000 */
.L_x_4406:
[----:B------:R-:W2:Y:S01]  /*25bc0*/  LDL R0, [R1+0x8] ;  /* 0x0000080001007983 */ /* 0x000ea20000100800 */
[----:B------:R-:W-:Y:S01]  /*25bd0*/  BSSY B1, `(.L_x_4407) ;  /* 0x0000004000017945 */ /* 0x000fe20003800000 */
[----:B--2---:R-:W-:-:S13]  /*25be0*/  LOP3.LUT P0, RZ, R0, 0x8, RZ, 0xc0, !PT ;  /* 0x0000000800ff7812 */ /* 0x004fda000780c0ff */
[----:B------:R-:W-:Y:S05]  /*25bf0*/  @P0 BRA `(.L_x_4408) ;  /* 0x0000000000040947 */ /* 0x000fea0003800000 */
[----:B------:R-:W-:Y:S01]  /*25c00*/  BPT.TRAP 0x1 ;  /* 0x000000040000795c */ /* 0x000fe20000300000 */
.L_x_4408:
[----:B------:R-:W-:Y:S05]  /*25c10*/  BSYNC B1 ;  /* 0x0000000000017941 */ /* 0x000fea0003800000 */
.L_x_4407:
[----:B-1----:R-:W2:Y:S04]  /*25c20*/  LDL R5, [R1+0x4] ;  /* 0x0000040001057983 */ /* 0x002ea80000100800 */
[----:B------:R-:W2:Y:S04]  /*25c30*/  LDL R0, [R1+0xc] ;  /* 0x00000c0001007983 */ /* 0x000ea80000100800 */
[----:B------:R-:W4:Y:S04]  /*25c40*/  LDL.LU R4, [R1+0x1c] ;  /* 0x00001c0001047983 */ /* 0x000f280000300800 */
[----:B------:R-:W4:Y:S01]  /*25c50*/  LDL R3, [R1+0x18] ;  /* 0x0000180001037983 */ /* 0x000f220000100800 */
        /* <DEDUP_REMOVED lines=8> */
[----:B----4-:R-:W-:Y:S02]  /*25ce0*/  IMAD R3, R3, 0x70, R4 ;  /* 0x0000007003037824 */ /* 0x010fe400078e0204 */
[----:B------:R-:W-:-:S07]  /*25cf0*/  VIADD R4, R0, 0x400 ;  /* 0x0000040000047836 */ /* 0x000fce0000000000 */
.L_x_4409:
        /* <DEDUP_REMOVED lines=16> */
.L_x_4410:
        /* <DEDUP_REMOVED lines=12> */
[----:B------:R-:W-:Y:S01]  /*25ec0*/  UMOV UR6, 0x0 ;  /* 0x0000000000067882 */ /* 0x000fe20000000000 */
[----:B------:R-:W-:Y:S01]  /*25ed0*/  IADD3 R0, R0, 0x7400, RZ ;  /* 0x0000740000007810 */ /* 0x000fe20007ffe0ff */
[----:B------:R-:W-:Y:S01]  /*25ee0*/  UMOV UR7, 0x14f00000 ;  /* 0x14f0000000077882 */ /* 0x000fe20000000000 */
[----:B------:R-:W-:-:S09]  /*25ef0*/  UMOV UR10, 0x80 ;  /* 0x00000080000a7882 */ /* 0x000fd20000000000 */
.L_x_4411:
        /* <DEDUP_REMOVED lines=11> */
.L_x_4403:
[----:B------:R-:W-:Y:S05]  /*25fb0*/  BSYNC B0 ;  /* 0x0000000000007941 */ /* 0x000fea0003800000 */
.L_x_4402:
        /* <DEDUP_REMOVED lines=9> */
.L_x_4321:
[----:B------:R-:W-:Y:S05]  /*26050*/  BSYNC B7 ;  /* 0x0000000000077941 */ /* 0x000fea0003800000 */
.L_x_4319:
[----:B---3-5:R-:W2:Y:S02]  /*26060*/  LDL R8, [R1+0x8] ;  /* 0x0000080001087983 */ /* 0x028ea40000100800 */
[----:B--2---:R-:W-:-:S13]  /*26070*/  LOP3.LUT P0, RZ, R8, 0x10, RZ, 0xc0, !PT ;  /* 0x0000001008ff7812 */ /* 0x004fda000780c0ff */
[----:B------:R-:W-:Y:S05]  /*26080*/  @!P0 BRA `(.L_x_4412) ;  /* 0x0000000000288947 */ /* 0x000fea0003800000 */
[----:B------:R-:W-:Y:S05]  /*26090*/  WARPSYNC.ALL ;  /* 0x0000000000007948 */ /* 0x000fea0003800000 */
[----:B------:R-:W2:Y:S08]  /*260a0*/  S2UR UR5, SR_CgaCtaId ;  /* 0x00000000000579c3 */ /* 0x000eb00000008800 */
[----:B------:R-:W-:Y:S06]  /*260b0*/  BAR.SYNC.DEFER_BLOCKING 0x5, 0x180 ;  /* 0x0146000000007b1d */ /* 0x000fec0000010000 */
[----:B------:R-:W-:-:S02]  /*260c0*/  UMOV UR4, 0x400 ;  /* 0x0000040000047882 */ /* 0x000fc40000000000 */
[----:B--2---:R-:W-:-:S06]  /*260d0*/  ULEA UR4, UR5, UR4, 0x18 ;  /* 0x0000000405047291 */ /* 0x004fcc000f8ec03f */
[----:B-1----:R-:W-:-:S05]  /*260e0*/  IMAD.U32 R0, RZ, RZ, UR4 ;  /* 0x00000004ff007e24 */ /* 0x002fca000f8e00ff */
[----:B------:R2:W3:Y:S04]  /*260f0*/  LDS.128 R16, [R0+0x368d0] ;  /* 0x0368d00000107984 */ /* 0x0004e80000000c00 */
[----:B------:R2:W-:Y:S01]  /*26100*/  STL [R1+0x4], R0 ;  /* 0x0000040001007387 */ /* 0x0005e20000100800 */
[----:B------:R-:W-:Y:S06]  /*26110*/  BAR.ARV 0x4, 0x180 ;  /* 0x0106000000007b1d */ /* 0x000fec0000002000 */
[----:B------:R-:W-:Y:S05]  /*26120*/  BRA `(.L_x_4413) ;  /* 0x0000000800447947 */ /* 0x000fea0003800000 */
.L_x_4412:
[----:B------:R-:W2:Y:S01]  /*26130*/  LDL R7, [R1+0x2c] ;  /* 0x00002c0001077983 */ /* 0x000ea20000100800 */
[----:B------:R-:W-:Y:S01]  /*26140*/  UMOV UR4, 0xffffffff ;  /* 0xffffffff00047882 */ /* 0x000fe20000000000 */
[----:B--2---:R-:W-:Y:S02]  /*26150*/  ISETP.NE.AND P5, PT, R7, 0x1f, PT ;  /* 0x0000001f0700780c */ /* 0x004fe40003fa5270 */
[----:B------:R-:W-:Y:S11]  /*26160*/  BRA.DIV UR4, `(.L_x_4414) ;  /* 0x0000002604907947 */ /* 0x000ff6000b800000 */
[----:B-1----:R-:W-:Y:S01]  /*26170*/  IADD3 R0, R19, R7, RZ ;  /* 0x0000000713007210 */ /* 0x002fe20007ffe0ff */
[----:B------:R-:W-:Y:S01]  /*26180*/  ULDC UR4, c[0x0][0xc3c] ;  /* 0x00030f0000047ab9 */ /* 0x000fe20000000800 */
        /* <DEDUP_REMOVED lines=10> */
[----:B0-----:R-:W-:Y:S02]  /*26230*/  IMAD.MOV.U32 R2, RZ, RZ, RZ ;  /* 0x000000ffff027224 */ /* 0x001fe400078e00ff */
[----:B--2---:R-:W-:Y:S01]  /*26240*/  @!P0 IMAD.MOV.U32 R2, RZ, RZ, R3 ;  /* 0x000000ffff028224 */ /* 0x004fe200078e0003 */
[----:B------:R-:W-:-:S04]  /*26250*/  ISETP.GE.U32.AND P0, PT, R7, 0x2, PT ;  /* 0x000000020700780c */ /* 0x000fc80003f06070 */
        /* <DEDUP_REMOVED lines=16> */
.L_x_4505:
[----:B------:R-:W-:Y:S02]  /*26360*/  ULDC UR4, c[0x0][0xc38] ;  /* 0x00030e0000047ab9 */ /* 0x000fe40000000800 */
[----:B------:R-:W-:-:S04]  /*26370*/  IMAD.U32 R16, RZ, RZ, UR4 ;  /* 0x00000004ff107e24 */ /* 0x000fc8000f8e00ff */
[----:B-1----:R-:W-:-:S05]  /*26380*/  IMAD R6, R6, R16, RZ ;  /* 0x0000001006067224 */ /* 0x002fca00078e02ff */
[----:B------:R-:W-:-:S04]  /*26390*/  IADD3 R4, R4, R6, RZ ;  /* 0x0000000604047210 */ /* 0x000fc80007ffe0ff */
[----:B------:R-:W-:-:S13]  /*263a0*/  ISETP.GT.AND P4, PT, R4, R0, PT ;  /* 0x000000000400720c */ /* 0x000fda0003f84270 */
[----:B------:R-:W-:Y:S05]  /*263b0*/  @P4 BRA `(.L_x_4415) ;  /* 0x0000000000a04947 */ /* 0x000fea0003800000 */
.L_x_4420:
[----:B------:R-:W1:Y:S01]  /*263c0*/  LDC R2, c[0x0][0xc3c] ;  /* 0x00030f00ff027b82 */ /* 0x000e620000000800 */
[----:B------:R-:W-:-:S05]  /*263d0*/  VIADD R19, R19, 0x1f ;  /* 0x0000001f13137836 */ /* 0x000fca0000000000 */
[----:B-1----:R-:W-:-:S13]  /*263e0*/  ISETP.GE.AND P4, PT, R19, R2, PT ;  /* 0x000000021300720c */ /* 0x002fda0003f86270 */
[----:B------:R-:W-:Y:S05]  /*263f0*/  @P4 BRA `(.L_x_4416) ;  /* 0x0000000400484947 */ /* 0x000fea0003800000 */
[----:B------:R-:W0:Y:S01]  /*26400*/  LDL R3, [R1+0x2c] ;  /* 0x00002c0001037983 */ /* 0x000e220000100800 */
[----:B------:R-:W-:Y:S01]  /*26410*/  BSSY B0, `(.L_x_4417) ;  /* 0x0000008000007945 */ /* 0x000fe20003800000 */
[----:B0-----:R-:W-:-:S05]  /*26420*/  IMAD.IADD R5, R19, 0x1, R3 ;  /* 0x0000000113057824 */ /* 0x001fca00078e0203 */
[----:B------:R-:W-:Y:S02]  /*26430*/  ISETP.GE.OR P4, PT, R5, R2, !P5 ;  /* 0x000000020500720c */ /* 0x000fe40006f86670 */
[----:B------:R-:W-:-:S11]  /*26440*/  MOV R2, RZ ;  /* 0x000000ff00027202 */ /* 0x000fd60000000f00 */
[----:B------:R-:W-:Y:S05]  /*26450*/  @P4 BRA `(.L_x_4418) ;  /* 0x00000000000c4947 */ /* 0x000fea0003800000 */
[----:B------:R-:W0:Y:S02]  /*26460*/  LDC.64 R2, c[0x0][0xc80] ;  /* 0x00032000ff027b82 */ /* 0x000e240000000a00 */
[----:B0-----:R-:W-:-:S06]  /*26470*/  IMAD.WIDE R2, R5, 0x4, R2 ;  /* 0x0000000405027825 */ /* 0x001fcc00078e0202 */
[----:B------:R0:W5:Y:S02]  /*26480*/  LDG.E R2, desc[UR60][R2.64] ;  /* 0x0000003c02027981 */ /* 0x000164000c1e1900 */
.L_x_4418:
[----:B------:R-:W-:Y:S05]  /*26490*/  BSYNC B0 ;  /* 0x0000000000007941 */ /* 0x000fea0003800000 */
.L_x_4417:
[----:B------:R-:W-:-:S03]  /*264a0*/  UMOV UR4, 0xffffffff ;  /* 0xffffffff00047882 */ /* 0x000fc60000000000 */
[----:B------:R-:W-:Y:S05]  /*264b0*/  BRA.DIV UR4, `(.L_x_4419) ;  /* 0x0000002604f87947 */ /* 0x000fea000b800000 */
[----:B0-----:R-:W2:Y:S02]  /*264c0*/  LDL R3, [R1+0x8] ;  /* 0x0000080001037983 */ /* 0x001ea40000100800 */
[----:B--2---:R-:W-:Y:S02]  /*264d0*/  LOP3.LUT P4, RZ, R3, 0x1, RZ, 0xc0, !PT ;  /* 0x0000000103ff7812 */ /* 0x004fe4000788c0ff */
[----:B-----5:R-:W0:Y:S02]  /*264e0*/  SHFL.UP PT, R3, R2, 0x1, RZ ;  /* 0x0420000002037989 */ /* 0x020e2400000e00ff */
        /* <DEDUP_REMOVED lines=15> */
.L_x_4513:
[----:B------:R-:W-:Y:S02]  /*265e0*/  ULDC UR4, c[0x0][0xc38] ;  /* 0x00030e0000047ab9 */ /* 0x000fe40000000800 */
[----:B------:R-:W-:-:S05]  /*265f0*/  MOV R16, UR4 ;  /* 0x0000000400107c02 */ /* 0x000fca0008000f00 */
[----:B-1----:R-:W-:-:S04]  /*26600*/  IMAD R6, R6, R16, RZ ;  /* 0x0000001006067224 */ /* 0x002fc800078e02ff */
[----:B------:R-:W-:-:S05]  /*26610*/  IMAD.IADD R4, R6, 0x1, R4 ;  /* 0x0000000106047824 */ /* 0x000fca00078e0204 */
[----:B------:R-:W-:-:S13]  /*26620*/  ISETP.GT.AND P4, PT, R4, R0, PT ;  /* 0x000000000400720c */ /* 0x000fda0003f84270 */
[----:B------:R-:W-:Y:S05]  /*26630*/  @!P4 BRA `(.L_x_4420) ;  /* 0xfffffffc0060c947 */ /* 0x000fea000383ffff */
.L_x_4415:
        /* <DEDUP_REMOVED lines=8> */
.L_x_4517:
[----:B------:R-:W-:Y:S02]  /*266c0*/  ISETP.NE.AND P0, PT, R3, RZ, PT ;  /* 0x000000ff0300720c */ /* 0x000fe40003f05270 */
[----:B-1----:R-:W-:-:S11]  /*266d0*/  MOV R2, RZ ;  /* 0x000000ff00027202 */ /* 0x002fd60000000f00 */
[----:B------:R-:W-:Y:S05]  /*266e0*/  @!P0 BRA `(.L_x_4422) ;  /* 0x0000000000108947 */ /* 0x000fea0003800000 */
[----:B------:R-:W-:Y:S01]  /*266f0*/  UMOV UR4, 0xffffffff ;  /* 0xffffffff00047882 */ /* 0x000fe20000000000 */
[----:B------:R-:W-:Y:S02]  /*26700*/  VIADD R12, R4, 0xffffffff ;  /* 0xffffffff040c7836 */ /* 0x000fe40000000000 */
[----:B------:R-:W-:Y:S05]  /*26710*/  BRA.DIV UR4, `(.L_x_4423) ;  /* 0x0000002a04887947 */ /* 0x000fea000b800000 */
[----:B------:R1:W3:Y:S02]  /*26720*/  SHFL.IDX PT, R2, R5, R12, 0x1f ;  /* 0x00001f0c05027589 */ /* 0x0002e400000e0000 */
.L_x_4422:
[----:B012---:R-:W-:Y:S01]  /*26730*/  IABS R5, R17 ;  /* 0x0000001100057213 */ /* 0x007fe20000000000 */
[----:B---3--:R-:W-:Y:S01]  /*26740*/  IMAD R16, R2, R16, R6 ;  /* 0x0000001002107224 */ /* 0x008fe200078e0206 */
[----:B------:R-:W-:Y:S02]  /*26750*/  IADD3 R19, R4, R19, RZ ;  /* 0x0000001304137210 */ /* 0x000fe40007ffe0ff */
[----:B------:R-:W0:Y:S01]  /*26760*/  I2F.RP R2, R5 ;  /* 0x0000000500027306 */ /* 0x000e220000209400 */
[----:B------:R-:W-:-:S07]  /*26770*/  IMAD.IADD R0, R0, 0x1, -R16 ;  /* 0x0000000100007824 */ /* 0x000fce00078e0a10 */
[----:B0-----:R-:W0:Y:S02]  /*26780*/  MUFU.RCP R2, R2 ;  /* 0x0000000200027308 */ /* 0x001e240000001000 */
[----:B0-----:R-:W-:-:S06]  /*26790*/  VIADD R2, R2, 0xffffffe ;  /* 0x0ffffffe02027836 */ /* 0x001fcc0000000000 */
[----:B------:R-:W0:Y:S02]  /*267a0*/  F2I.FTZ.U32.TRUNC.NTZ R3, R2 ;  /* 0x0000000200037305 */ /* 0x000e24000021f000 */
[----:B0-----:R-:W-:-:S05]  /*267b0*/  IADD3 R2, RZ, -R3, RZ ;  /* 0x80000003ff027210 */ /* 0x001fca0007ffe0ff */
        /* <DEDUP_REMOVED lines=15> */
[----:B------:R-:W-:-:S06]  /*268b0*/  @P0 IADD3 R2, R2, 0x1, RZ ;  /* 0x0000000102020810 */ /* 0x000fcc0007ffe0ff */
[----:B------:R-:W-:Y:S01]  /*268c0*/  @!P1 IMAD.MOV R2, RZ, RZ, -R2 ;  /* 0x000000ffff029224 */ /* 0x000fe200078e0a02 */
[----:B------:R-:W-:-:S05]  /*268d0*/  @!P2 LOP3.LUT R2, RZ, R17, RZ, 0x33, !PT ;  /* 0x00000011ff02a212 */ /* 0x000fca00078e33ff */
[--C-:B------:R-:W-:Y:S02]  /*268e0*/  IMAD.MOV R3, RZ, RZ, -R2.reuse ;  /* 0x000000ffff037224 */ /* 0x100fe400078e0a02 */
[----:B------:R-:W-:Y:S02]  /*268f0*/  IMAD.MOV.U32 R18, RZ, RZ, R2 ;  /* 0x000000ffff127224 */ /* 0x000fe400078e0002 */
[----:B------:R-:W-:Y:S01]  /*26900*/  IMAD R17, R17, R3, R0 ;  /* 0x0000000311117224 */ /* 0x000fe200078e0200 */
[----:B------:R-:W-:Y:S06]  /*26910*/  BRA `(.L_x_4424) ;  /* 0x00000000001c7947 */ /* 0x000fec0003800000 */
.L_x_4416:
[----:B------:R-:W-:Y:S01]  /*26920*/  UMOV UR4, URZ ;  /* 0x0000003f00047c82 */ /* 0x000fe20008000000 */
[----:B------:R-:W-:Y:S01]  /*26930*/  UMOV UR5, URZ ;  /* 0x0000003f00057c82 */ /* 0x000fe20008000000 */
[----:B------:R-:W-:Y:S01]  /*26940*/  ULDC UR6, c[0x0][0xc3c] ;  /* 0x00030f0000067ab9 */ /* 0x000fe20000000800 */
[----:B------:R-:W-:Y:S01]  /*26950*/  IMAD.MOV.U32 R16, RZ, RZ, R0 ;  /* 0x000000ffff107224 */ /* 0x000fe200078e0000 */
[----:B------:R-:W-:Y:S01]  /*26960*/  MOV R17, UR4 ;  /* 0x0000000400117c02 */ /* 0x000fe20008000f00 */
[----:B------:R-:W-:Y:S02]  /*26970*/  IMAD.U32 R18, RZ, RZ, UR5 ;  /* 0x00000005ff127e24 */ /* 0x000fe4000f8e00ff */
[----:B------:R-:W-:-:S07]  /*26980*/  IMAD.U32 R19, RZ, RZ, UR6 ;  /* 0x00000006ff137e24 */ /* 0x000fce000f8e00ff */
.L_x_4424:
        /* <DEDUP_REMOVED lines=11> */
.L_x_4413:
[----:B------:R-:W-:Y:S02]  /*26a40*/  ULDC UR4, c[0x0][0xc3c] ;  /* 0x00030f0000047ab9 */ /* 0x000fe40000000800 */
[----:B---3--:R-:W-:-:S13]  /*26a50*/  ISETP.GE.AND P0, PT, R19, UR4, PT ;  /* 0x0000000413007c0c */ /* 0x008fda000bf06270 */
[----:B------:R-:W-:Y:S05]  /*26a60*/  @!P0 BRA `(.L_x_4425) ;  /* 0xffffff9000808947 */ /* 0x000fea000383ffff */
[----:B------:R-:W-:Y:S05]  /*26a70*/  BSYNC B8 ;  /* 0x0000000000087941 */ /* 0x000fea0003800000 */
.L_x_4275:
[----:B--2---:R-:W2:Y:S01]  /*26a80*/  LDL.LU R0, [R1+0x54] ;  /* 0x0000540001007983 */ /* 0x004ea20000300800 */
[----:B------:R-:W-:Y:S01]  /*26a90*/  BSSY B0, `(.L_x_4426) ;  /* 0x000000b000007945 */ /* 0x000fe20003800000 */
[----:B0-----:R-:W0:Y:S01]  /*26aa0*/  S2R R5, SR_CgaCtaId ;  /* 0x0000000000057919 */ /* 0x001e220000008800 */
[----:B--2---:R-:W-:-:S04]  /*26ab0*/  IADD3 R0, R0, 0x1, RZ ;  /* 0x0000000100007810 */ /* 0x004fc80007ffe0ff */
        /* <DEDUP_REMOVED lines=8> */
.L_x_4520:
[----:B------:R-:W-:Y:S05]  /*26b40*/  BSYNC B0 ;  /* 0x0000000000007941 */ /* 0x000fea0003800000 */
.L_x_4426:
[----:B------:R-:W-:-:S03]  /*26b50*/  UMOV UR4, 0xffffffff ;  /* 0xffffffff00047882 */ /* 0x000fc60000000000 */
[----:B------:R-:W-:Y:S05]  /*26b60*/  BRA.DIV UR4, `(.L_x_4428) ;  /* 0x0000002604b07947 */ /* 0x000fea000b800000 */
[----:B------:R-:W1:Y:S02]  /*26b70*/  S2R R2, SR_TID.X ;  /* 0x0000000000027919 */ /* 0x000e640000002100 */
[----:B-1----:R-:W-:-:S04]  /*26b80*/  SHF.R.U32.HI R2, RZ, 0x5, R2 ;  /* 0x00000005ff027819 */ /* 0x002fc80000011602 */
[----:B------:R-:W-:-:S05]  /*26b90*/  LOP3.LUT R2, R2, 0x3, RZ, 0xc0, !PT ;  /* 0x0000000302027812 */ /* 0x000fca00078ec0ff */
[----:B------:R1:W2:Y:S02]  /*26ba0*/  SHFL.IDX PT, R14, R2, RZ, 0x1f ;  /* 0x00001fff020e7589 */ /* 0x0002a400000e0000 */
.L_x_4523:
[----:B--2---:R-:W-:-:S13]  /*26bb0*/  ISETP.NE.AND P0, PT, R14, RZ, PT ;  /* 0x000000ff0e00720c */ /* 0x004fda0003f05270 */
[----:B------:R-:W-:Y:S05]  /*26bc0*/  @P0 BRA `(.L_x_4060) ;  /* 0x00000000009c0947 */ /* 0x000fea0003800000 */
[----:B------:R-:W-:-:S03]  /*26bd0*/  UMOV UR4, 0xffffffff ;  /* 0xffffffff00047882 */ /* 0x000fc60000000000 */
[----:B------:R-:W-:Y:S05]  /*26be0*/  BRA.DIV UR4, `(.L_x_4429) ;  /* 0x0000002604c47947 */ /* 0x000fea000b800000 */
[----:B------:R-:W-:-:S13]  /*26bf0*/  ELECT P6, URZ, PT ;  /* 0x00000000003f782f */ /* 0x000fda00038c0000 */
.L_x_4526:
        /* <DEDUP_REMOVED lines=8> */
.L_x_4430:
[----:B0-----:R-:W2:Y:S04]  /*26c80*/  LDL R3, [R1+0xc] ;  /* 0x00000c0001037983 */ /* 0x001ea80000100800 */
[----:B------:R-:W3:Y:S01]  /*26c90*/  LDL.LU R7, [R1+0x14] ;  /* 0x0000140001077983 */ /* 0x000ee20000300800 */
[----:B------:R-:W-:-:S05]  /*26ca0*/  IADD3 R2, R0, 0x36840, RZ ;  /* 0x0003684000027810 */ /* 0x000fca0007ffe0ff */
        /* <DEDUP_REMOVED lines=11> */
.L_x_4527:
[----:B------:R-:W1:Y:S02]  /*26d60*/  SYNCS.PHASECHK.TRANS64.TRYWAIT P0, [R7+URZ], R2 ;  /* 0x00000002070075a7 */ /* 0x000e64000800017f */
[----:B-1----:R-:W-:Y:S05]  /*26d70*/  @!P0 BRA `(.L_x_4432) ;  /* 0x0000002400948947 */ /* 0x002fea0003800000 */
.L_x_4528:
[----:B------:R-:W-:Y:S05]  /*26d80*/  @!P2 BRA `(.L_x_4433) ;  /* 0x000000000004a947 */ /* 0x000fea0003800000 */
[----:B------:R-:W-:Y:S01]  /*26d90*/  BPT.TRAP 0x1 ;  /* 0x000000040000795c */ /* 0x000fe20000300000 */
.L_x_4433:
[----:B------:R-:W2:Y:S01]  /*26da0*/  LDL.LU R4, [R1+0xc] ;  /* 0x00000c0001047983 */ /* 0x000ea20000300800 */
[----:B------:R-:W-:-:S04]  /*26db0*/  VIADD R0, R0, 0x36860 ;  /* 0x0003686000007836 */ /* 0x000fc80000000000 */
[----:B--2---:R-:W-:-:S04]  /*26dc0*/  IMAD R4, R4, 0x8, R0 ;  /* 0x0000000804047824 */ /* 0x004fc800078e0200 */
[----:B------:R-:W2:Y:S02]  /*26dd0*/  SYNCS.PHASECHK.TRANS64.TRYWAIT P0, [R4+URZ], R5 ;  /* 0x00000005040075a7 */ /* 0x000ea4000800017f */
[----:B--2---:R-:W-:Y:S05]  /*26de0*/  @!P0 BRA `(.L_x_4434) ;  /* 0x00000024008c8947 */ /* 0x004fea0003800000 */
.L_x_4529:
[----:B------:R-:W-:-:S07]  /*26df0*/  LEA R3, R3, R0, 0x3 ;  /* 0x0000000003037211 */ /* 0x000fce00078e18ff */
.L_x_4435:
[----:B---3--:R3:W4:Y:S02]  /*26e00*/  SYNCS.PHASECHK.TRANS64.TRYWAIT P0, [R3+URZ], R2 ;  /* 0x00000002030075a7 */ /* 0x008724000800017f */
[----:B----4-:R-:W-:Y:S05]  /*26e10*/  @!P0 NANOSLEEP.SYNCS 0x989680 ;  /* 0x009896800000895d */ /* 0x010fea0003900000 */
[----:B------:R-:W4:Y:S02]  /*26e20*/  @!P0 SYNCS.PHASECHK.TRANS64 P0, [R3+URZ], R2 ;  /* 0x00000002030085a7 */ /* 0x000f24000800007f */
[----:B----4-:R-:W-:Y:S05]  /*26e30*/  @!P0 BRA `(.L_x_4435) ;  /* 0xfffffffc00f08947 */ /* 0x010fea000383ffff */
.L_x_4060:
[----:B------:R-:W-:Y:S05]  /*26e40*/  BSYNC B9 ;  /* 0x0000000000097941 */ /* 0x000fea0003800000 */
.L_x_4057:
[----:B------:R-:W-:Y:S05]  /*26e50*/  EXIT ;  /* 0x000000000000794d */ /* 0x000fea0003800000 */
.L_x_4078:
[----:B0-----:R0:W1:Y:S02]  /*26e60*/  SYNCS.PHASECHK.TRANS64.TRYWAIT P5, [R100+URZ+0x36890], R101 ;  /* 0x03689065640075a7 */ /* 0x00106400080a017f */
[----:B-1----:R-:W-:Y:S05]  /*26e70*/  @!P5 NANOSLEEP.SYNCS 0x989680 ;  /* 0x009896800000d95d */ /* 0x002fea0003900000 */
[----:B------:R-:W1:Y:S02]  /*26e80*/  @!P5 SYNCS.PHASECHK.TRANS64 P5, [R100+URZ+0x36890], R101 ;  /* 0x036890656400d5a7 */ /* 0x000e6400080a007f */
[----:B-1----:R-:W-:Y:S05]  /*26e90*/  @!P5 BRA `(.L_x_4078) ;  /* 0xfffffffc00f0d947 */ /* 0x002fea000383ffff */
[----:B------:R-:W-:Y:S05]  /*26ea0*/  BRA `(.L_x_4436) ;  /* 0xfffffdc800987947 */ /* 0x000fea000383ffff */
.L_x_4132:
[----:B-1----:R1:W3:Y:S02]  /*26eb0*/  SYNCS.PHASECHK.TRANS64.TRYWAIT P5, [R100+URZ+0x36890], R101 ;  /* 0x03689065640075a7 */ /* 0x0022e400080a017f */
[----:B---3--:R-:W-:Y:S05]  /*26ec0*/  @!P5 NANOSLEEP.SYNCS 0x989680 ;  /* 0x009896800000d95d */ /* 0x008fea0003900000 */
[----:B------:R-:W3:Y:S02]  /*26ed0*/  @!P5 SYNCS.PHASECHK.TRANS64 P5, [R100+URZ+0x36890], R101 ;  /* 0x036890656400d5a7 */ /* 0x000ee400080a007f */
[----:B---3--:R-:W-:Y:S05]  /*26ee0*/  @!P5 BRA `(.L_x_4132) ;  /* 0xfffffffc00f0d947 */ /* 0x008fea000383ffff */
[----:B------:R-:W-:Y:S05]  /*26ef0*/  BRA `(.L_x_4437) ;  /* 0xfffffdfc00607947 */ /* 0x000fea000383ffff */
.L_x_4157:
[----:B0-----:R0:W1:Y:S02]  /*26f00*/  SYNCS.PHASECHK.TRANS64.TRYWAIT P3, [R100+URZ+0x36890], R101 ;  /* 0x03689065640075a7 */ /* 0x001064000806017f */
[----:B-1----:R-:W-:Y:S05]  /*26f10*/  @!P3 NANOSLEEP.SYNCS 0x989680 ;  /* 0x009896800000b95d */ /* 0x002fea0003900000 */
[----:B------:R-:W1:Y:S02]  /*26f20*/  @!P3 SYNCS.PHASECHK.TRANS64 P3, [R100+URZ+0x36890], R101 ;  /* 0x036890656400b5a7 */ /* 0x000e64000806007f */
[----:B-1----:R-:W-:Y:S05]  /*26f30*/  @!P3 BRA `(.L_x_4157) ;  /* 0xfffffffc00f0b947 */ /* 0x002fea000383ffff */
[----:B------:R-:W-:Y:S05]  /*26f40*/  BRA `(.L_x_4438) ;  /* 0xfffffe2c00847947 */ /* 0x000fea000383ffff */
.L_x_4163:
[----:B0-----:R0:W1:Y:S02]  /*26f50*/  SYNCS.PHASECHK.TRANS64.TRYWAIT P2, [R100+URZ+0x368b0], R101 ;  /* 0x0368b065640075a7 */ /* 0x001064000804017f */
[----:B-1----:R-:W-:Y:S05]  /*26f60*/  @!P2 NANOSLEEP.SYNCS 0x989680 ;  /* 0x009896800000a95d */ /* 0x002fea0003900000 */
[----:B------:R-:W1:Y:S02]  /*26f70*/  @!P2 SYNCS.PHASECHK.TRANS64 P2, [R100+URZ+0x368b0], R101 ;  /* 0x0368b0656400a5a7 */ /* 0x000e64000804007f */
[----:B-1----:R-:W-:Y:S05]  /*26f80*/  @!P2 BRA `(.L_x_4163) ;  /* 0xfffffffc00f0a947 */ /* 0x002fea000383ffff */
[----:B------:R-:W-:Y:S05]  /*26f90*/  BRA `(.L_x_4439) ;  /* 0xfffffe30009c7947 */ /* 0x000fea000383ffff */
.L_x_4181:
        /* <DEDUP_REMOVED lines=8> */
.L_x_4441:
[----:B------:R-:W-:Y:S05]  /*27020*/  BSYNC B1 ;  /* 0x0000000000017941 */ /* 0x000fea0003800000 */
.L_x_4440:
[----:B------:R-:W-:Y:S01]  /*27030*/  MOV R13, R24 ;  /* 0x00000018000d7202 */ /* 0x000fe20000000f00 */
[----:B------:R-:W-:Y:S01]  /*27040*/  IMAD.MOV.U32 R12, RZ, RZ, RZ ;  /* 0x000000ffff0c7224 */ /* 0x000fe200078e00ff */
[----:B------:R-:W-:Y:S01]  /*27050*/  MOV R15, 0xffffffff ;  /* 0xffffffff000f7802 */ /* 0x000fe20000000f00 */
[----:B------:R-:W-:Y:S02]  /*27060*/  IMAD.MOV.U32 R11, RZ, RZ, 0x1c1f ;  /* 0x00001c1fff0b7424 */ /* 0x000fe400078e00ff */
[----:B------:R-:W-:-:S07]  /*27070*/  IMAD.MOV.U32 R0, RZ, RZ, R14 ;  /* 0x000000ffff007224 */ /* 0x000fce00078e000e */
[----:B------:R-:W-:Y:S05]  /*27080*/  WARPSYNC.COLLECTIVE R15, `(.L_x_4442) ;  /* 0x000000000f087348 */ /* 0x000fea0003c00000 */
[----:B------:R0:W1:Y:S02]  /*27090*/  SHFL.IDX P6, R14, R13, R12, R11 ;  /* 0x0000000c0d0e7389 */ /* 0x00006400000c000b */
[----:B01----:R-:W-:Y:S01]  /*270a0*/  ENDCOLLECTIVE ;  /* 0x000000000000791b */ /* 0x003fe20003800000 */
.L_x_4442:
[----:B------:R-:W-:Y:S02]  /*270b0*/  IMAD.MOV.U32 R13, RZ, RZ, R27 ;  /* 0x000000ffff0d7224 */ /* 0x000fe400078e001b */
[----:B------:R-:W-:-:S07]  /*270c0*/  IMAD.MOV.U32 R3, RZ, RZ, R14 ;  /* 0x000000ffff037224 */ /* 0x000fce00078e000e */
[----:B------:R-:W-:Y:S05]  /*270d0*/  WARPSYNC.COLLECTIVE R15, `(.L_x_4443) ;  /* 0x000000000f087348 */ /* 0x000fea0003c00000 */
[----:B------:R0:W1:Y:S02]  /*270e0*/  SHFL.IDX P6, R14, R13, R12, R11 ;  /* 0x0000000c0d0e7389 */ /* 0x00006400000c000b */
[----:B01----:R-:W-:Y:S01]  /*270f0*/  ENDCOLLECTIVE ;  /* 0x000000000000791b */ /* 0x003fe20003800000 */
.L_x_4443:
[----:B------:R-:W-:Y:S01]  /*27100*/  IMAD.MOV.U32 R13, RZ, RZ, R26 ;  /* 0x000000ffff0d7224 */ /* 0x000fe200078e001a */
[----:B------:R-:W-:-:S07]  /*27110*/  MOV R4, R14 ;  /* 0x0000000e00047202 */ /* 0x000fce0000000f00 */
[----:B------:R-:W-:Y:S05]  /*27120*/  WARPSYNC.COLLECTIVE R15, `(.L_x_4444) ;  /* 0x000000000f087348 */ /* 0x000fea0003c00000 */
[----:B------:R0:W1:Y:S02]  /*27130*/  SHFL.IDX P6, R14, R13, R12, R11 ;  /* 0x0000000c0d0e7389 */ /* 0x00006400000c000b */
[----:B01----:R-:W-:Y:S01]  /*27140*/  ENDCOLLECTIVE ;  /* 0x000000000000791b */ /* 0x003fe20003800000 */
.L_x_4444:
[----:B------:R-:W-:Y:S05]  /*27150*/  BRA `(.L_x_4445) ;  /* 0xfffffe4000347947 */ /* 0x000fea000383ffff */
.L_x_4185:
[----:B0-----:R0:W1:Y:S02]  /*27160*/  SYNCS.PHASECHK.TRANS64.TRYWAIT P0, [R2+URZ+0x36800], R7 ;  /* 0x03680007020075a7 */ /* 0x001064000800017f */
[----:B-1----:R-:W-:Y:S05]  /*27170*/  @!P0 NANOSLEEP.SYNCS 0x989680 ;  /* 0x009896800000895d */ /* 0x002fea0003900000 */
[----:B------:R-:W1:Y:S02]  /*27180*/  @!P0 SYNCS.PHASECHK.TRANS64 P0, [R2+URZ+0x36800], R7 ;  /* 0x03680007020085a7 */ /* 0x000e64000800007f */
[----:B-1----:R-:W-:Y:S05]  /*27190*/  @!P0 BRA `(.L_x_4185) ;  /* 0xfffffffc00f08947 */ /* 0x002fea000383ffff */
[----:B------:R-:W-:Y:S05]  /*271a0*/  BRA `(.L_x_4446) ;  /* 0xfffffe4800c87947 */ /* 0x000fea000383ffff */
.L_x_4209:
        /* <DEDUP_REMOVED lines=8> */
.L_x_4448:
[----:B------:R-:W-:Y:S05]  /*27230*/  BSYNC B1 ;  /* 0x0000000000017941 */ /* 0x000fea0003800000 */
.L_x_4447:
[----:B------:R-:W-:Y:S01]  /*27240*/  IMAD.MOV.U32 R13, RZ, RZ, R24 ;  /* 0x000000ffff0d7224 */ /* 0x000fe200078e0018 */
[----:B------:R-:W-:Y:S01]  /*27250*/  MOV R11, 0x1c1f ;  /* 0x00001c1f000b7802 */ /* 0x000fe20000000f00 */
[----:B------:R-:W-:Y:S01]  /*27260*/  IMAD.MOV.U32 R12, RZ, RZ, RZ ;  /* 0x000000ffff0c7224 */ /* 0x000fe200078e00ff */
[----:B------:R-:W-:Y:S01]  /*27270*/  MOV R3, R14 ;  /* 0x0000000e00037202 */ /* 0x000fe20000000f00 */
[----:B------:R-:W-:-:S04]  /*27280*/  IMAD.MOV.U32 R15, RZ, RZ, -0x1 ;  /* 0xffffffffff0f7424 */ /* 0x000fc800078e00ff */
[----:B------:R-:W-:-:S07]  /*27290*/  IMAD.MOV.U32 R43, RZ, RZ, R3 ;  /* 0x000000ffff2b7224 */ /* 0x000fce00078e0003 */
[----:B------:R-:W-:Y:S05]  /*272a0*/  WARPSYNC.COLLECTIVE R15, `(.L_x_4449) ;  /* 0x000000000f087348 */ /* 0x000fea0003c00000 */
[----:B------:R0:W1:Y:S02]  /*272b0*/  SHFL.IDX P6, R14, R13, R12, R11 ;  /* 0x0000000c0d0e7389 */ /* 0x00006400000c000b */
[----:B01----:R-:W-:Y:S01]  /*272c0*/  ENDCOLLECTIVE ;  /* 0x000000000000791b */ /* 0x003fe20003800000 */
.L_x_4449:
[----:B------:R-:W-:Y:S01]  /*272d0*/  MOV R13, R27 ;  /* 0x0000001b000d7202 */ /* 0x000fe20000000f00 */
[----:B------:R-:W-:-:S07]  /*272e0*/  IMAD.MOV.U32 R0, RZ, RZ, R14 ;  /* 0x000000ffff007224 */ /* 0x000fce00078e000e */
[----:B------:R-:W-:Y:S05]  /*272f0*/  WARPSYNC.COLLECTIVE R15, `(.L_x_4450) ;  /* 0x000000000f087348 */ /* 0x000fea0003c00000 */
[----:B------:R0:W1:Y:S02]  /*27300*/  SHFL.IDX P6, R14, R13, R12, R11 ;  /* 0x0000000c0d0e7389 */ /* 0x00006400000c000b */
[----:B01----:R-:W-:Y:S01]  /*27310*/  ENDCOLLECTIVE ;  /* 0x000000000000791b */ /* 0x003fe20003800000 */
.L_x_4450:
[----:B------:R-:W-:Y:S01]  /*27320*/  MOV R42, R0 ;  /* 0x00000000002a7202 */ /* 0x000fe20000000f00 */
[----:B------:R-:W-:Y:S02]  /*27330*/  IMAD.MOV.U32 R13, RZ, RZ, R26 ;  /* 0x000000ffff0d7224 */ /* 0x000fe400078e001a */
[----:B------:R-:W-:-:S07]  /*27340*/  IMAD.MOV.U32 R5, RZ, RZ, R14 ;  /* 0x000000ffff057224 */ /* 0x000fce00078e000e */
[----:B------:R-:W-:Y:S05]  /*27350*/  WARPSYNC.COLLECTIVE R15, `(.L_x_4451) ;  /* 0x000000000f087348 */ /* 0x000fea0003c00000 */
[----:B------:R0:W1:Y:S02]  /*27360*/  SHFL.IDX P6, R14, R13, R12, R11 ;  /* 0x0000000c0d0e7389 */ /* 0x00006400000c000b */
[----:B01----:R-:W-:Y:S01]  /*27370*/  ENDCOLLECTIVE ;  /* 0x000000000000791b */ /* 0x003fe20003800000 */
.L_x_4451:
[----:B------:R-:W-:Y:S05]  /*27380*/  BRA `(.L_x_4452) ;  /* 0xfffffe6800687947 */ /* 0x000fea000383ffff */
.L_x_4213:
[----:B0-----:R0:W1:Y:S02]  /*27390*/  SYNCS.PHASECHK.TRANS64.TRYWAIT P0, [R2+URZ+0x36800], R5 ;  /* 0x03680005020075a7 */ /* 0x001064000800017f */
[----:B-1----:R-:W-:Y:S05]  /*273a0*/  @!P0 NANOSLEEP.SYNCS 0x989680 ;  /* 0x009896800000895d */ /* 0x002fea0003900000 */
[----:B------:R-:W1:Y:S02]  /*273b0*/  @!P0 SYNCS.PHASECHK.TRANS64 P0, [R2+URZ+0x36800], R5 ;  /* 0x03680005020085a7 */ /* 0x000e64000800007f */
[----:B-1----:R-:W-:Y:S05]  /*273c0*/  @!P0 BRA `(.L_x_4213) ;  /* 0xfffffffc00f08947 */ /* 0x002fea000383ffff */
[----:B------:R-:W-:Y:S05]  /*273d0*/  BRA `(.L_x_4453) ;  /* 0xfffffe7000687947 */ /* 0x000fea000383ffff */
.L_x_4227:
[----:B-1----:R1:W2:Y:S02]  /*273e0*/  SYNCS.PHASECHK.TRANS64.TRYWAIT P2, [R0+URZ+0x36830], R3 ;  /* 0x03683003000075a7 */ /* 0x0022a4000804017f */
[----:B--2---:R-:W-:Y:S05]  /*273f0*/  @!P2 NANOSLEEP.SYNCS 0x989680 ;  /* 0x009896800000a95d */ /* 0x004fea0003900000 */
[----:B------:R-:W2:Y:S02]  /*27400*/  @!P2 SYNCS.PHASECHK.TRANS64 P2, [R0+URZ+0x36830], R3 ;  /* 0x036830030000a5a7 */ /* 0x000ea4000804007f */
[----:B--2---:R-:W-:Y:S05]  /*27410*/  @!P2 BRA `(.L_x_4227) ;  /* 0xfffffffc00f0a947 */ /* 0x004fea000383ffff */
[----:B------:R-:W-:Y:S05]  /*27420*/  BRA `(.L_x_4226) ;  /* 0xfffffe94007c7947 */ /* 0x000fea000383ffff */
.L_x_4234:
[----:B-1----:R1:W2:Y:S02]  /*27430*/  SYNCS.PHASECHK.TRANS64.TRYWAIT P2, [R12+URZ+0x36830], R5 ;  /* 0x036830050c0075a7 */ /* 0x0022a4000804017f */
[----:B--2---:R-:W-:Y:S05]  /*27440*/  @!P2 NANOSLEEP.SYNCS 0x989680 ;  /* 0x009896800000a95d */ /* 0x004fea0003900000 */
[----:B------:R-:W2:Y:S02]  /*27450*/  @!P2 SYNCS.PHASECHK.TRANS64 P2, [R12+URZ+0x36830], R5 ;  /* 0x036830050c00a5a7 */ /* 0x000ea4000804007f */
[----:B--2---:R-:W-:Y:S05]  /*27460*/  @!P2 BRA `(.L_x_4234) ;  /* 0xfffffffc00f0a947 */ /* 0x004fea000383ffff */
[----:B------:R-:W-:Y:S05]  /*27470*/  BRA `(.L_x_4233) ;  /* 0xfffffef000007947 */ /* 0x000fea000383ffff */
.L_x_4239:
[----:B-1----:R1:W2:Y:S02]  /*27480*/  SYNCS.PHASECHK.TRANS64.TRYWAIT P2, [R14+URZ+0x36850], R0 ;  /* 0x036850000e0075a7 */ /* 0x0022a4000804017f */
[----:B--2---:R-:W-:Y:S05]  /*27490*/  @!P2 NANOSLEEP.SYNCS 0x989680 ;  /* 0x009896800000a95d */ /* 0x004fea0003900000 */
[----:B------:R-:W2:Y:S02]  /*274a0*/  @!P2 SYNCS.PHASECHK.TRANS64 P2, [R14+URZ+0x36850], R0 ;  /* 0x036850000e00a5a7 */ /* 0x000ea4000804007f */
[----:B--2---:R-:W-:Y:S05]  /*274b0*/  @!P2 BRA `(.L_x_4239) ;  /* 0xfffffffc00f0a947 */ /* 0x004fea000383ffff */
[----:B------:R-:W-:Y:S05]  /*274c0*/  BRA `(.L_x_4238) ;  /* 0xffffff2400a47947 */ /* 0x000fea000383ffff */
.L_x_4245:
[----:B-1----:R1:W2:Y:S02]  /*274d0*/  SYNCS.PHASECHK.TRANS64.TRYWAIT P0, [R0+URZ+0x36850], R3 ;  /* 0x03685003000075a7 */ /* 0x0022a4000800017f */
[----:B--2---:R-:W-:Y:S05]  /*274e0*/  @!P0 NANOSLEEP.SYNCS 0x989680 ;  /* 0x009896800000895d */ /* 0x004fea0003900000 */
[----:B------:R-:W2:Y:S02]  /*274f0*/  @!P0 SYNCS.PHASECHK.TRANS64 P0, [R0+URZ+0x36850], R3 ;  /* 0x03685003000085a7 */ /* 0x000ea4000800007f */
[----:B--2---:R-:W-:Y:S05]  /*27500*/  @!P0 BRA `(.L_x_4245) ;  /* 0xfffffffc00f08947 */ /* 0x004fea000383ffff */
[----:B------:R-:W-:Y:S05]  /*27510*/  BRA `(.L_x_4244) ;  /* 0xffffff4800607947 */ /* 0x000fea000383ffff */
.L_x_4281:
        /* <DEDUP_REMOVED lines=11> */
.L_x_4455:
[----:B------:R-:W-:Y:S05]  /*275d0*/  BSYNC B1 ;  /* 0x0000000000017941 */ /* 0x000fea0003800000 */
.L_x_4454:
[----:B------:R-:W-:Y:S05]  /*275e0*/  BRA `(.L_x_4456) ;  /* 0xffffff8c00747947 */ /* 0x000fea000383ffff */
.L_x_4283:
[----:B------:R-:W-:Y:S01]  /*275f0*/  BSSY B1, `(.L_x_4457) ;  /* 0x0000006000017945 */ /* 0x000fe20003800000 */
[----:B------:R-:W-:-:S07]  /*27600*/  MOV R15, 0xffffffff ;  /* 0xffffffff000f7802 */ /* 0x000fce0000000f00 */
[----:B0-----:R-:W-:Y:S05]  /*27610*/  WARPSYNC.COLLECTIVE R15, `(.L_x_4458) ;  /* 0x000000000f0c7348 */ /* 0x001fea0003c00000 */
[----:B------:R-:W-:Y:S02]  /*27620*/  ELECT P6, UR62, PT ;  /* 0x00000000003e782f */ /* 0x000fe400038c0000 */
[----:B------:R-:W-:Y:S01]  /*27630*/  MOV R14, UR62 ;  /* 0x0000003e000e7c02 */ /* 0x000fe20008000f00 */
[----:B0-----:R-:W-:Y:S10]  /*27640*/  ENDCOLLECTIVE ;  /* 0x000000000000791b */ /* 0x001ff40003800000 */
.L_x_4458:
[----:B------:R-:W-:Y:S05]  /*27650*/  BSYNC B1 ;  /* 0x0000000000017941 */ /* 0x000fea0003800000 */
.L_x_4457:
[----:B------:R-:W-:Y:S01]  /*27660*/  PLOP3.LUT P2, PT, P6, PT, PT, 0x80, 0x0 ;  /* 0x000000000000781c */ /* 0x000fe2000374f070 */
[----:B------:R-:W-:-:S12]  /*27670*/  BRA `(.L_x_4282) ;  /* 0xffffff8c00687947 */ /* 0x000fd8000383ffff */
.L_x_4285:
[----:B0-----:R-:W2:Y:S02]  /*27680*/  LDL R3, [R1+0x4] ;  /* 0x0000040001037983 */ /* 0x001ea40000100800 */
[----:B--2---:R0:W1:Y:S02]  /*27690*/  SYNCS.PHASECHK.TRANS64.TRYWAIT P0, [R3+URZ+0x36820], R2 ;  /* 0x03682002030075a7 */ /* 0x004064000800017f */
[----:B-1----:R-:W-:Y:S05]  /*276a0*/  @!P0 NANOSLEEP.SYNCS 0x989680 ;  /* 0x009896800000895d */ /* 0x002fea0003900000 */
[----:B------:R-:W1:Y:S02]  /*276b0*/  @!P0 SYNCS.PHASECHK.TRANS64 P0, [R3+URZ+0x36820], R2 ;  /* 0x03682002030085a7 */ /* 0x000e64000800007f */
[----:B-1----:R-:W-:Y:S05]  /*276c0*/  @!P0 BRA `(.L_x_4285) ;  /* 0xfffffffc00ec8947 */ /* 0x002fea000383ffff */
[----:B------:R-:W-:Y:S05]  /*276d0*/  BRA `(.L_x_4459) ;  /* 0xffffff8c00787947 */ /* 0x000fea000383ffff */
.L_x_4289:
[----:B0-----:R0:W1:Y:S02]  /*276e0*/  SYNCS.PHASECHK.TRANS64.TRYWAIT P0, [R5+URZ+0x368a0], R8 ;  /* 0x0368a008050075a7 */ /* 0x001064000800017f */
[----:B-1----:R-:W-:Y:S05]  /*276f0*/  @!P0 NANOSLEEP.SYNCS 0x989680 ;  /* 0x009896800000895d */ /* 0x002fea0003900000 */
[----:B------:R-:W1:Y:S02]  /*27700*/  @!P0 SYNCS.PHASECHK.TRANS64 P0, [R5+URZ+0x368a0], R8 ;  /* 0x0368a008050085a7 */ /* 0x000e64000800007f */
[----:B-1----:R-:W-:Y:S05]  /*27710*/  @!P0 BRA `(.L_x_4289) ;  /* 0xfffffffc00f08947 */ /* 0x002fea000383ffff */
[----:B------:R-:W-:Y:S05]  /*27720*/  BRA `(.L_x_4460) ;  /* 0xffffff8c009c7947 */ /* 0x000fea000383ffff */
.L_x_4296:
[----:B-1----:R1:W2:Y:S02]  /*27730*/  SYNCS.PHASECHK.TRANS64.TRYWAIT P0, [R5+URZ+0x368c0], R8 ;  /* 0x0368c008050075a7 */ /* 0x0022a4000800017f */
[----:B--2---:R-:W-:Y:S05]  /*27740*/  @!P0 NANOSLEEP.SYNCS 0x989680 ;  /* 0x009896800000895d */ /* 0x004fea0003900000 */
[----:B------:R-:W2:Y:S02]  /*27750*/  @!P0 SYNCS.PHASECHK.TRANS64 P0, [R5+URZ+0x368c0], R8 ;  /* 0x0368c008050085a7 */ /* 0x000ea4000800007f */
[----:B--2---:R-:W-:Y:S05]  /*27760*/  @!P0 BRA `(.L_x_4296) ;  /* 0xfffffffc00f08947 */ /* 0x004fea000383ffff */
[----:B------:R-:W-:Y:S05]  /*27770*/  BRA `(.L_x_4461) ;  /* 0xffffff90009c7947 */ /* 0x000fea000383ffff */
.L_x_4305:
[----:B0-----:R0:W1:Y:S02]  /*27780*/  SYNCS.PHASECHK.TRANS64.TRYWAIT P0, [R6+URZ+0x368a0], R5 ;  /* 0x0368a005060075a7 */ /* 0x001064000800017f */
[----:B-1----:R-:W-:Y:S05]  /*27790*/  @!P0 NANOSLEEP.SYNCS 0x989680 ;  /* 0x009896800000895d */ /* 0x002fea0003900000 */
[----:B------:R-:W1:Y:S02]  /*277a0*/  @!P0 SYNCS.PHASECHK.TRANS64 P0, [R6+URZ+0x368a0], R5 ;  /* 0x0368a005060085a7 */ /* 0x000e64000800007f */
[----:B-1----:R-:W-:Y:S05]  /*277b0*/  @!P0 BRA `(.L_x_4305) ;  /* 0xfffffffc00f08947 */ /* 0x002fea000383ffff */
[----:B------:R-:W-:Y:S05]  /*277c0*/  BRA `(.L_x_4462) ;  /* 0xffffff9400e87947 */ /* 0x000fea000383ffff */
.L_x_4312:
[----:B-1----:R1:W2:Y:S02]  /*277d0*/  SYNCS.PHASECHK.TRANS64.TRYWAIT P0, [R6+URZ+0x368c0], R5 ;  /* 0x0368c005060075a7 */ /* 0x0022a4000800017f */
[----:B--2---:R-:W-:Y:S05]  /*277e0*/  @!P0 NANOSLEEP.SYNCS 0x989680 ;  /* 0x009896800000895d */ /* 0x004fea0003900000 */
[----:B------:R-:W2:Y:S02]  /*277f0*/  @!P0 SYNCS.PHASECHK.TRANS64 P0, [R6+URZ+0x368c0], R5 ;  /* 0x0368c005060085a7 */ /* 0x000ea4000800007f */
[----:B--2---:R-:W-:Y:S05]  /*27800*/  @!P0 BRA `(.L_x_4312) ;  /* 0xfffffffc00f08947 */ /* 0x004fea000383ffff */
[----:B------:R-:W-:Y:S05]  /*27810*/  BRA `(.L_x_4463) ;  /* 0xffffff9800e47947 */ /* 0x000fea000383ffff */
.L_x_4327:
        /* <DEDUP_REMOVED lines=11> */
.L_x_4465:
[----:B------:R-:W-:Y:S05]  /*278d0*/  BSYNC B0 ;  /* 0x0000000000007941 */ /* 0x000fea0003800000 */
.L_x_4464:
[----:B------:R-:W-:Y:S05]  /*278e0*/  BRA `(.L_x_4466) ;  /* 0xffffffa4008c7947 */ /* 0x000fea000383ffff */
.L_x_4329:
[----:B------:R-:W-:Y:S01]  /*278f0*/  BSSY B0, `(.L_x_4467) ;  /* 0x0000006000007945 */ /* 0x000fe20003800000 */
[----:B------:R-:W-:-:S07]  /*27900*/  IMAD.MOV.U32 R15, RZ, RZ, -0x1 ;  /* 0xffffffffff0f7424 */ /* 0x000fce00078e00ff */
[----:B0-----:R-:W-:Y:S05]  /*27910*/  WARPSYNC.COLLECTIVE R15, `(.L_x_4468) ;  /* 0x000000000f0c7348 */ /* 0x001fea0003c00000 */
[----:B------:R-:W-:Y:S02]  /*27920*/  ELECT P6, UR62, PT ;  /* 0x00000000003e782f */ /* 0x000fe400038c0000 */
[----:B------:R-:W-:Y:S01]  /*27930*/  MOV R14, UR62 ;  /* 0x0000003e000e7c02 */ /* 0x000fe20008000f00 */
[----:B0-----:R-:W-:Y:S10]  /*27940*/  ENDCOLLECTIVE ;  /* 0x000000000000791b */ /* 0x001ff40003800000 */
.L_x_4468:
[----:B------:R-:W-:Y:S05]  /*27950*/  BSYNC B0 ;  /* 0x0000000000007941 */ /* 0x000fea0003800000 */
.L_x_4467:
[----:B------:R-:W-:Y:S05]  /*27960*/  BRA `(.L_x_4469) ;  /* 0xffffffa400987947 */ /* 0x000fea000383ffff */
.L_x_4331:
[----:B0-----:R0:W1:Y:S02]  /*27970*/  SYNCS.PHASECHK.TRANS64.TRYWAIT P0, [R0+URZ+0x36840], R2 ;  /* 0x03684002000075a7 */ /* 0x001064000800017f */
[----:B-1----:R-:W-:Y:S05]  /*27980*/  @!P0 NANOSLEEP.SYNCS 0x989680 ;  /* 0x009896800000895d */ /* 0x002fea0003900000 */
[----:B------:R-:W1:Y:S02]  /*27990*/  @!P0 SYNCS.PHASECHK.TRANS64 P0, [R0+URZ+0x36840], R2 ;  /* 0x03684002000085a7 */ /* 0x000e64000800007f */
[----:B-1----:R-:W-:Y:S05]  /*279a0*/  @!P0 BRA `(.L_x_4331) ;  /* 0xfffffffc00f08947 */ /* 0x002fea000383ffff */
[----:B------:R-:W-:Y:S05]  /*279b0*/  BRA `(.L_x_4470) ;  /* 0xffffffa800047947 */ /* 0x000fea000383ffff */
.L_x_4335:
        /* <DEDUP_REMOVED lines=8> */
.L_x_4471:
[----:B------:R-:W-:Y:S02]  /*27a40*/  IMAD.MOV.U32 R13, RZ, RZ, R4 ;  /* 0x000000ffff0d7224 */ /* 0x000fe400078e0004 */
[----:B------:R-:W-:-:S07]  /*27a50*/  IMAD.MOV.U32 R6, RZ, RZ, R14 ;  /* 0x000000ffff067224 */ /* 0x000fce00078e000e */
[----:B------:R-:W-:Y:S05]  /*27a60*/  WARPSYNC.COLLECTIVE R15, `(.L_x_4472) ;  /* 0x000000000f087348 */ /* 0x000fea0003c00000 */
[----:B------:R0:W1:Y:S02]  /*27a70*/  SHFL.IDX P6, R14, R13, R12, R11 ;  /* 0x0000000c0d0e7389 */ /* 0x00006400000c000b */
[----:B01----:R-:W-:Y:S01]  /*27a80*/  ENDCOLLECTIVE ;  /* 0x000000000000791b */ /* 0x003fe20003800000 */
.L_x_4472:
[----:B------:R-:W-:Y:S02]  /*27a90*/  IMAD.IADD R0, R10, 0x1, R17 ;  /* 0x000000010a007824 */ /* 0x000fe400078e0211 */
[----:B------:R-:W-:Y:S02]  /*27aa0*/  IMAD R2, R9, R7, RZ ;  /* 0x0000000709027224 */ /* 0x000fe400078e02ff */
[----:B------:R0:W5:Y:S01]  /*27ab0*/  LDL R9, [R1+0x30] ;  /* 0x0000300001097983 */ /* 0x0001620000100800 */
[----:B------:R-:W-:Y:S01]  /*27ac0*/  MOV R7, R14 ;  /* 0x0000000e00077202 */ /* 0x000fe20000000f00 */
[----:B------:R-:W-:Y:S01]  /*27ad0*/  IMAD.MOV.U32 R13, RZ, RZ, R3 ;  /* 0x000000ffff0d7224 */ /* 0x000fe200078e0003 */
[C---:B------:R-:W-:Y:S01]  /*27ae0*/  ISETP.GE.AND P2, PT, R0.reuse, R2, PT ;  /* 0x000000020000720c */ /* 0x040fe20003f46270 */
[----:B------:R-:W-:Y:S01]  /*27af0*/  IMAD.MOV.U32 R12, RZ, RZ, 0x1 ;  /* 0x00000001ff0c7424 */ /* 0x000fe200078e00ff */
[----:B------:R-:W-:-:S11]  /*27b00*/  IADD3 R5, R0, 0x10, RZ ;  /* 0x0000001000057810 */ /* 0x000fd60007ffe0ff */
[----:B0----5:R-:W-:Y:S05]  /*27b10*/  WARPSYNC.COLLECTIVE R15, `(.L_x_4473) ;  /* 0x000000000f087348 */ /* 0x021fea0003c00000 */
[----:B------:R1:W2:Y:S02]  /*27b20*/  SHFL.IDX P6, R14, R13, R12, R11 ;  /* 0x0000000c0d0e7389 */ /* 0x0002a400000c000b */
[----:B012--5:R-:W-:Y:S01]  /*27b30*/  ENDCOLLECTIVE ;  /* 0x000000000000791b */ /* 0x027fe20003800000 */
.L_x_4473:
        /* <DEDUP_REMOVED lines=12> */
[----:B------:R-:W-:Y:S02]  /*27c00*/  ISETP.GE.AND P2, PT, R5, R2, PT ;  /* 0x000000020500720c */ /* 0x000fe40003f46270 */
[----:B0-----:R-:W-:-:S11]  /*27c10*/  MOV R6, R14 ;  /* 0x0000000e00067202 */ /* 0x001fd60000000f00 */
[----:B------:R-:W-:Y:S05]  /*27c20*/  WARPSYNC.COLLECTIVE R15, `(.L_x_4474) ;  /* 0x000000000f087348 */ /* 0x000fea0003c00000 */
[----:B------:R0:W1:Y:S02]  /*27c30*/  SHFL.IDX P6, R14, R13, R12, R11 ;  /* 0x0000000c0d0e7389 */ /* 0x00006400000c000b */
[----:B01----:R-:W-:Y:S01]  /*27c40*/  ENDCOLLECTIVE ;  /* 0x000000000000791b */ /* 0x003fe20003800000 */
.L_x_4474:
[----:B------:R-:W-:Y:S02]  /*27c50*/  IMAD.MOV.U32 R13, RZ, RZ, R3 ;  /* 0x000000ffff0d7224 */ /* 0x000fe400078e0003 */
[----:B------:R-:W-:Y:S02]  /*27c60*/  IMAD.MOV.U32 R12, RZ, RZ, 0x2 ;  /* 0x00000002ff0c7424 */ /* 0x000fe400078e00ff */
[----:B------:R-:W-:-:S07]  /*27c70*/  IMAD.MOV.U32 R5, RZ, RZ, R14 ;  /* 0x000000ffff057224 */ /* 0x000fce00078e000e */
[----:B------:R-:W-:Y:S05]  /*27c80*/  WARPSYNC.COLLECTIVE R15, `(.L_x_4475) ;  /* 0x000000000f087348 */ /* 0x000fea0003c00000 */
[----:B------:R0:W1:Y:S02]  /*27c90*/  SHFL.IDX P6, R14, R13, R12, R11 ;  /* 0x0000000c0d0e7389 */ /* 0x00006400000c000b */
[----:B01----:R-:W-:Y:S01]  /*27ca0*/  ENDCOLLECTIVE ;  /* 0x000000000000791b */ /* 0x003fe20003800000 */
.L_x_4475:
[----:B------:R-:W-:-:S04]  /*27cb0*/  @!P2 LEA R5, P4, R8, R5, 0x1 ;  /* 0x000000050805a211 */ /* 0x000fc800078808ff */
[----:B------:R-:W-:-:S05]  /*27cc0*/  @!P2 IADD3.X R6, RZ, R6, RZ, P4, !PT ;  /* 0x00000006ff06a210 */ /* 0x000fca00027fe4ff */
[----:B------:R-:W-:Y:S02]  /*27cd0*/  @!P2 IMAD.MOV.U32 R7, RZ, RZ, R6 ;  /* 0x000000ffff07a224 */ /* 0x000fe400078e0006 */
[----:B------:R-:W-:Y:S01]  /*27ce0*/  @!P2 IMAD.MOV.U32 R6, RZ, RZ, R5 ;  /* 0x000000ffff06a224 */ /* 0x000fe200078e0005 */
[----:B------:R-:W-:Y:S01]  /*27cf0*/  IADD3 R5, R0, 0x20, RZ ;  /* 0x0000002000057810 */ /* 0x000fe20007ffe0ff */
[----:B------:R-:W-:-:S03]  /*27d00*/  IMAD.MOV.U32 R13, RZ, RZ, R4 ;  /* 0x000000ffff0d7224 */ /* 0x000fc600078e0004 */
        /* <DEDUP_REMOVED lines=11> */
.L_x_4476:
[----:B------:R-:W-:Y:S02]  /*27dc0*/  IMAD.MOV.U32 R13, RZ, RZ, R3 ;  /* 0x000000ffff0d7224 */ /* 0x000fe400078e0003 */
[----:B------:R-:W-:Y:S02]  /*27dd0*/  IMAD.MOV.U32 R12, RZ, RZ, 0x3 ;  /* 0x00000003ff0c7424 */ /* 0x000fe400078e00ff */
[----:B------:R-:W-:-:S07]  /*27de0*/  IMAD.MOV.U32 R5, RZ, RZ, R14 ;  /* 0x000000ffff057224 */ /* 0x000fce00078e000e */
[----:B------:R-:W-:Y:S05]  /*27df0*/  WARPSYNC.COLLECTIVE R15, `(.L_x_4477) ;  /* 0x000000000f087348 */ /* 0x000fea0003c00000 */
[----:B------:R0:W1:Y:S02]  /*27e00*/  SHFL.IDX P6, R14, R13, R12, R11 ;  /* 0x0000000c0d0e7389 */ /* 0x00006400000c000b */
[----:B01----:R-:W-:Y:S01]  /*27e10*/  ENDCOLLECTIVE ;  /* 0x000000000000791b */ /* 0x003fe20003800000 */
.L_x_4477:
        /* <DEDUP_REMOVED lines=17> */
.L_x_4478:
[----:B------:R-:W-:Y:S02]  /*27f30*/  IMAD.MOV.U32 R13, RZ, RZ, R3 ;  /* 0x000000ffff0d7224 */ /* 0x000fe400078e0003 */
[----:B------:R-:W-:Y:S02]  /*27f40*/  IMAD.MOV.U32 R12, RZ, RZ, 0x4 ;  /* 0x00000004ff0c7424 */ /* 0x000fe400078e00ff */
[----:B------:R-:W-:-:S07]  /*27f50*/  IMAD.MOV.U32 R5, RZ, RZ, R14 ;  /* 0x000000ffff057224 */ /* 0x000fce00078e000e */
[----:B------:R-:W-:Y:S05]  /*27f60*/  WARPSYNC.COLLECTIVE R15, `(.L_x_4479) ;  /* 0x000000000f087348 */ /* 0x000fea0003c00000 */
[----:B------:R0:W1:Y:S02]  /*27f70*/  SHFL.IDX P6, R14, R13, R12, R11 ;  /* 0x0000000c0d0e7389 */ /* 0x00006400000c000b */
[----:B01----:R-:W-:Y:S01]  /*27f80*/  ENDCOLLECTIVE ;  /* 0x000000000000791b */ /* 0x003fe20003800000 */
.L_x_4479:
        /* <DEDUP_REMOVED lines=17> */
.L_x_4480:
[----:B------:R-:W-:Y:S02]  /*280a0*/  IMAD.MOV.U32 R13, RZ, RZ, R3 ;  /* 0x000000ffff0d7224 */ /* 0x000fe400078e0003 */
[----:B------:R-:W-:Y:S02]  /*280b0*/  IMAD.MOV.U32 R12, RZ, RZ, 0x5 ;  /* 0x00000005ff0c7424 */ /* 0x000fe400078e00ff */
[----:B------:R-:W-:-:S07]  /*280c0*/  IMAD.MOV.U32 R5, RZ, RZ, R14 ;  /* 0x000000ffff057224 */ /* 0x000fce00078e000e */
[----:B------:R-:W-:Y:S05]  /*280d0*/  WARPSYNC.COLLECTIVE R15, `(.L_x_4481) ;  /* 0x000000000f087348 */ /* 0x000fea0003c00000 */
[----:B------:R0:W1:Y:S02]  /*280e0*/  SHFL.IDX P6, R14, R13, R12, R11 ;  /* 0x0000000c0d0e7389 */ /* 0x00006400000c000b */
[----:B01----:R-:W-:Y:S01]  /*280f0*/  ENDCOLLECTIVE ;  /* 0x000000000000791b */ /* 0x003fe20003800000 */
.L_x_4481:
        /* <DEDUP_REMOVED lines=17> */
.L_x_4482:
[----:B------:R-:W-:Y:S02]  /*28210*/  IMAD.MOV.U32 R13, RZ, RZ, R3 ;  /* 0x000000ffff0d7224 */ /* 0x000fe400078e0003 */
[----:B------:R-:W-:Y:S02]  /*28220*/  IMAD.MOV.U32 R12, RZ, RZ, 0x6 ;  /* 0x00000006ff0c7424 */ /* 0x000fe400078e00ff */
[----:B------:R-:W-:-:S07]  /*28230*/  IMAD.MOV.U32 R5, RZ, RZ, R14 ;  /* 0x000000ffff057224 */ /* 0x000fce00078e000e */
[----:B------:R-:W-:Y:S05]  /*28240*/  WARPSYNC.COLLECTIVE R15, `(.L_x_4483) ;  /* 0x000000000f087348 */ /* 0x000fea0003c00000 */
[----:B------:R0:W1:Y:S02]  /*28250*/  SHFL.IDX P6, R14, R13, R12, R11 ;  /* 0x0000000c0d0e7389 */ /* 0x00006400000c000b */
[----:B01----:R-:W-:Y:S01]  /*28260*/  ENDCOLLECTIVE ;  /* 0x000000000000791b */ /* 0x003fe20003800000 */
.L_x_4483:
        /* <DEDUP_REMOVED lines=17> */
.L_x_4484:
[----:B------:R-:W-:Y:S01]  /*28380*/  MOV R13, R3 ;  /* 0x00000003000d7202 */ /* 0x000fe20000000f00 */
[----:B------:R-:W-:Y:S02]  /*28390*/  IMAD.MOV.U32 R12, RZ, RZ, 0x7 ;  /* 0x00000007ff0c7424 */ /* 0x000fe400078e00ff */
[----:B------:R-:W-:-:S07]  /*283a0*/  IMAD.MOV.U32 R5, RZ, RZ, R14 ;  /* 0x000000ffff057224 */ /* 0x000fce00078e000e */
[----:B------:R-:W-:Y:S05]  /*283b0*/  WARPSYNC.COLLECTIVE R15, `(.L_x_4485) ;  /* 0x000000000f087348 */ /* 0x000fea0003c00000 */
[----:B------:R0:W1:Y:S02]  /*283c0*/  SHFL.IDX P6, R14, R13, R12, R11 ;  /* 0x0000000c0d0e7389 */ /* 0x00006400000c000b */
[----:B01----:R-:W-:Y:S01]  /*283d0*/  ENDCOLLECTIVE ;  /* 0x000000000000791b */ /* 0x003fe20003800000 */
.L_x_4485:
[----:B------:R-:W-:-:S04]  /*283e0*/  @!P2 LEA R5, P4, R8, R5, 0x1 ;  /* 0x000000050805a211 */ /* 0x000fc800078808ff */
[----:B------:R-:W-:-:S05]  /*283f0*/  @!P2 IADD3.X R6, RZ, R6, RZ, P4, !PT ;  /* 0x00000006ff06a210 */ /* 0x000fca00027fe4ff */
[----:B------:R-:W-:Y:S01]  /*28400*/  @!P2 IMAD.MOV.U32 R7, RZ, RZ, R6 ;  /* 0x000000ffff07a224 */ /* 0x000fe200078e0006 */
[----:B------:R-:W-:Y:S01]  /*28410*/  MOV R13, R4 ;  /* 0x00000004000d7202 */ /* 0x000fe20000000f00 */
        /* <DEDUP_REMOVED lines=10> */
.L_x_4486:
[----:B------:R-:W-:Y:S01]  /*284c0*/  @!PT LDS RZ, [RZ] ;  /* 0x00000000fffff984 */ /* 0x000fe20000000800 */
[----:B------:R-:W-:Y:S01]  /*284d0*/  @!PT LDS RZ, [RZ] ;  /* 0x00000000fffff984 */ /* 0x000fe20000000800 */
[----:B------:R-:W-:Y:S01]  /*284e0*/  @!PT LDS RZ, [RZ] ;  /* 0x00000000fffff984 */ /* 0x000fe20000000800 */
[----:B------:R3:W-:Y:S01]  /*284f0*/  @!P2 LDGSTS.E.BYPASS.LTC128B.128 [R9+0x20400], desc[UR60][R6.64+0x100], !P1 ;  /* 0x204001000609afae */ /* 0x0007e2000c901d7c */
[----:B------:R-:W-:Y:S01]  /*28500*/  IMAD.MOV.U32 R3, RZ, RZ, R14 ;  /* 0x000000ffff037224 */ /* 0x000fe200078e000e */
[----:B------:R-:W-:Y:S06]  /*28510*/  BRA `(.L_x_4487) ;  /* 0xffffffa800ec7947 */ /* 0x000fec000383ffff */
.L_x_4340:
[----:B0-----:R-:W2:Y:S02]  /*28520*/  LDL R2, [R1+0x4] ;  /* 0x0000040001027983 */ /* 0x001ea40000100800 */
[----:B--2---:R0:W2:Y:S02]  /*28530*/  SYNCS.PHASECHK.TRANS64.TRYWAIT P0, [R2+URZ+0x36820], R0 ;  /* 0x03682000020075a7 */ /* 0x0040a4000800017f */
[----:B--2---:R-:W-:Y:S05]  /*28540*/  @!P0 NANOSLEEP.SYNCS 0x989680 ;  /* 0x009896800000895d */ /* 0x004fea0003900000 */
[----:B------:R-:W2:Y:S02]  /*28550*/  @!P0 SYNCS.PHASECHK.TRANS64 P0, [R2+URZ+0x36820], R0 ;  /* 0x03682000020085a7 */ /* 0x000ea4000800007f */
[----:B--2---:R-:W-:Y:S05]  /*28560*/  @!P0 BRA `(.L_x_4340) ;  /* 0xfffffffc00ec8947 */ /* 0x004fea000383ffff */
[----:B------:R-:W-:Y:S05]  /*28570*/  BRA `(.L_x_4488) ;  /* 0xffffffac00647947 */ /* 0x000fea000383ffff */
.L_x_4349:
[----:B--2---:R2:W3:Y:S02]  /*28580*/  SYNCS.PHASECHK.TRANS64.TRYWAIT P0, [R3+URZ+0x36840], R2 ;  /* 0x03684002030075a7 */ /* 0x0044e4000800017f */
[----:B---3--:R-:W-:Y:S05]  /*28590*/  @!P0 NANOSLEEP.SYNCS 0x989680 ;  /* 0x009896800000895d */ /* 0x008fea0003900000 */
[----:B------:R-:W3:Y:S02]  /*285a0*/  @!P0 SYNCS.PHASECHK.TRANS64 P0, [R3+URZ+0x36840], R2 ;  /* 0x03684002030085a7 */ /* 0x000ee4000800007f */
[----:B---3--:R-:W-:Y:S05]  /*285b0*/  @!P0 BRA `(.L_x_4349) ;  /* 0xfffffffc00f08947 */ /* 0x008fea000383ffff */
[----:B------:R-:W-:Y:S05]  /*285c0*/  BRA `(.L_x_4489) ;  /* 0xffffffb000307947 */ /* 0x000fea000383ffff */
.L_x_4356:
[----:B0-----:R0:W1:Y:S02]  /*285d0*/  SYNCS.PHASECHK.TRANS64.TRYWAIT P0, [R2+URZ+0x36860], R3 ;  /* 0x03686003020075a7 */ /* 0x001064000800017f */
[----:B-1----:R-:W-:Y:S05]  /*285e0*/  @!P0 NANOSLEEP.SYNCS 0x989680 ;  /* 0x009896800000895d */ /* 0x002fea0003900000 */
[----:B------:R-:W1:Y:S02]  /*285f0*/  @!P0 SYNCS.PHASECHK.TRANS64 P0, [R2+URZ+0x36860], R3 ;  /* 0x03686003020085a7 */ /* 0x000e64000800007f */
[----:B-1----:R-:W-:Y:S05]  /*28600*/  @!P0 BRA `(.L_x_4356) ;  /* 0xfffffffc00f08947 */ /* 0x002fea000383ffff */
[----:B------:R-:W-:Y:S05]  /*28610*/  BRA `(.L_x_4490) ;  /* 0xffffffb4004c7947 */ /* 0x000fea000383ffff */
.L_x_4367:
[----:B--2---:R2:W3:Y:S02]  /*28620*/  SYNCS.PHASECHK.TRANS64.TRYWAIT P0, [R3+URZ+0x36840], R2 ;  /* 0x03684002030075a7 */ /* 0x0044e4000800017f */
[----:B---3--:R-:W-:Y:S05]  /*28630*/  @!P0 NANOSLEEP.SYNCS 0x989680 ;  /* 0x009896800000895d */ /* 0x008fea0003900000 */
[----:B------:R-:W3:Y:S02]  /*28640*/  @!P0 SYNCS.PHASECHK.TRANS64 P0, [R3+URZ+0x36840], R2 ;  /* 0x03684002030085a7 */ /* 0x000ee4000800007f */
[----:B---3--:R-:W-:Y:S05]  /*28650*/  @!P0 BRA `(.L_x_4367) ;  /* 0xfffffffc00f08947 */ /* 0x008fea000383ffff */
[----:B------:R-:W-:Y:S05]  /*28660*/  BRA `(.L_x_4491) ;  /* 0xffffffbc003c7947 */ /* 0x000fea000383ffff */
.L_x_4374:
[----:B-1----:R1:W2:Y:S02]  /*28670*/  SYNCS.PHASECHK.TRANS64.TRYWAIT P0, [R2+URZ+0x36860], R3 ;  /* 0x03686003020075a7 */ /* 0x0022a4000800017f */
[----:B--2---:R-:W-:Y:S05]  /*28680*/  @!P0 NANOSLEEP.SYNCS 0x989680 ;  /* 0x009896800000895d */ /* 0x004fea0003900000 */
[----:B------:R-:W2:Y:S02]  /*28690*/  @!P0 SYNCS.PHASECHK.TRANS64 P0, [R2+URZ+0x36860], R3 ;  /* 0x03686003020085a7 */ /* 0x000ea4000800007f */
[----:B--2---:R-:W-:Y:S05]  /*286a0*/  @!P0 BRA `(.L_x_4374) ;  /* 0xfffffffc00f08947 */ /* 0x004fea000383ffff */
[----:B------:R-:W-:Y:S05]  /*286b0*/  BRA `(.L_x_4492) ;  /* 0xffffffc000587947 */ /* 0x000fea000383ffff */
.L_x_4385:
[----:B---3--:R3:W4:Y:S02]  /*286c0*/  SYNCS.PHASECHK.TRANS64.TRYWAIT P0, [R3+URZ+0x36840], R2 ;  /* 0x03684002030075a7 */ /* 0x008724000800017f */
[----:B----4-:R-:W-:Y:S05]  /*286d0*/  @!P0 NANOSLEEP.SYNCS 0x989680 ;  /* 0x009896800000895d */ /* 0x010fea0003900000 */
[----:B------:R-:W4:Y:S02]  /*286e0*/  @!P0 SYNCS.PHASECHK.TRANS64 P0, [R3+URZ+0x36840], R2 ;  /* 0x03684002030085a7 */ /* 0x000f24000800007f */
[----:B----4-:R-:W-:Y:S05]  /*286f0*/  @!P0 BRA `(.L_x_4385) ;  /* 0xfffffffc00f08947 */ /* 0x010fea000383ffff */
[----:B------:R-:W-:Y:S05]  /*28700*/  BRA `(.L_x_4493) ;  /* 0xffffffc8001c7947 */ /* 0x000fea000383ffff */
.L_x_4392:
[----:B-1----:R1:W2:Y:S02]  /*28710*/  SYNCS.PHASECHK.TRANS64.TRYWAIT P0, [R2+URZ+0x36860], R5 ;  /* 0x03686005020075a7 */ /* 0x0022a4000800017f */
[----:B--2---:R-:W-:Y:S05]  /*28720*/  @!P0 NANOSLEEP.SYNCS 0x989680 ;  /* 0x009896800000895d */ /* 0x004fea0003900000 */
[----:B------:R-:W2:Y:S02]  /*28730*/  @!P0 SYNCS.PHASECHK.TRANS64 P0, [R2+URZ+0x36860], R5 ;  /* 0x03686005020085a7 */ /* 0x000ea4000800007f */
[----:B--2---:R-:W-:Y:S05]  /*28740*/  @!P0 BRA `(.L_x_4392) ;  /* 0xfffffffc00f08947 */ /* 0x004fea000383ffff */
[----:B------:R-:W-:Y:S05]  /*28750*/  BRA `(.L_x_4494) ;  /* 0xffffffcc00347947 */ /* 0x000fea000383ffff */
.L_x_4405:
[----:B--2---:R2:W4:Y:S02]  /*28760*/  SYNCS.PHASECHK.TRANS64.TRYWAIT P0, [R2+URZ+0x36860], R0 ;  /* 0x03686000020075a7 */ /* 0x004524000800017f */
[----:B----4-:R-:W-:Y:S05]  /*28770*/  @!P0 NANOSLEEP.SYNCS 0x989680 ;  /* 0x009896800000895d */ /* 0x010fea0003900000 */
[----:B------:R-:W4:Y:S02]  /*28780*/  @!P0 SYNCS.PHASECHK.TRANS64 P0, [R2+URZ+0x36860], R0 ;  /* 0x03686000020085a7 */ /* 0x000f24000800007f */
[----:B----4-:R-:W-:Y:S05]  /*28790*/  @!P0 BRA `(.L_x_4405) ;  /* 0xfffffffc00f08947 */ /* 0x010fea000383ffff */
[----:B------:R-:W-:Y:S05]  /*287a0*/  BRA `(.L_x_4495) ;  /* 0xffffffd000d87947 */ /* 0x000fea000383ffff */
.L_x_4414:
[----:B------:R-:W-:Y:S01]  /*287b0*/  BSSY B0, `(.L_x_4496) ;  /* 0x0000008000007945 */ /* 0x000fe20003800000 */
[----:B------:R-:W-:Y:S01]  /*287c0*/  IMAD.MOV.U32 R13, RZ, RZ, R16 ;  /* 0x000000ffff0d7224 */ /* 0x000fe200078e0010 */
[----:B------:R-:W-:Y:S01]  /*287d0*/  MOV R12, RZ ;  /* 0x000000ff000c7202 */ /* 0x000fe20000000f00 */
[----:B------:R-:W-:Y:S02]  /*287e0*/  IMAD.MOV.U32 R11, RZ, RZ, 0x1f ;  /* 0x0000001fff0b7424 */ /* 0x000fe400078e00ff */
[----:B------:R-:W-:-:S07]  /*287f0*/  IMAD.MOV.U32 R15, RZ, RZ, -0x1 ;  /* 0xffffffffff0f7424 */ /* 0x000fce00078e00ff */
[----:B01----:R-:W-:Y:S05]  /*28800*/  WARPSYNC.COLLECTIVE R15, `(.L_x_4497) ;  /* 0x000000000f087348 */ /* 0x003fea0003c00000 */
[----:B------:R2:W3:Y:S02]  /*28810*/  SHFL.IDX P6, R14, R13, R12, R11 ;  /* 0x0000000c0d0e7389 */ /* 0x0004e400000c000b */
[----:B0123--:R-:W-:Y:S01]  /*28820*/  ENDCOLLECTIVE ;  /* 0x000000000000791b */ /* 0x00ffe20003800000 */
.L_x_4497:
[----:B------:R-:W-:Y:S05]  /*28830*/  BSYNC B0 ;  /* 0x0000000000007941 */ /* 0x000fea0003800000 */
.L_x_4496:
        /* <DEDUP_REMOVED lines=10> */
.L_x_4498:
        /* <DEDUP_REMOVED lines=16> */
.L_x_4499:
        /* <DEDUP_REMOVED lines=9> */
.L_x_4500:
        /* <DEDUP_REMOVED lines=8> */
.L_x_4501:
        /* <DEDUP_REMOVED lines=8> */
.L_x_4502:
[----:B------:R-:W-:Y:S02]  /*28b70*/  IMAD.MOV.U32 R12, RZ, RZ, 0x10 ;  /* 0x00000010ff0c7424 */ /* 0x000fe400078e00ff */
[----:B------:R-:W-:-:S05]  /*28b80*/  IMAD.MOV.U32 R5, RZ, RZ, R14 ;  /* 0x000000ffff057224 */ /* 0x000fca00078e000e */
[----:B------:R-:W-:-:S04]  /*28b90*/  SEL R5, R5, RZ, P2 ;  /* 0x000000ff05057207 */ /* 0x000fc80001000000 */
[----:B------:R-:W-:-:S05]  /*28ba0*/  IADD3 R3, R3, R5, RZ ;  /* 0x0000000503037210 */ /* 0x000fca0007ffe0ff */
[----:B------:R-:W-:-:S07]  /*28bb0*/  IMAD.MOV.U32 R13, RZ, RZ, R3 ;  /* 0x000000ffff0d7224 */ /* 0x000fce00078e0003 */
[----:B------:R-:W-:Y:S05]  /*28bc0*/  WARPSYNC.COLLECTIVE R15, `(.L_x_4503) ;  /* 0x000000000f087348 */ /* 0x000fea0003c00000 */
[----:B------:R0:W1:Y:S02]  /*28bd0*/  SHFL.UP P6, R14, R13, R12, R11 ;  /* 0x0400000c0d0e7389 */ /* 0x00006400000c000b */
[----:B01----:R-:W-:Y:S01]  /*28be0*/  ENDCOLLECTIVE ;  /* 0x000000000000791b */ /* 0x003fe20003800000 */
.L_x_4503:
[----:B------:R-:W-:Y:S01]  /*28bf0*/  MOV R12, 0x1f ;  /* 0x0000001f000c7802 */ /* 0x000fe20000000f00 */
[----:B------:R-:W-:Y:S01]  /*28c00*/  IMAD.MOV.U32 R11, RZ, RZ, 0x1f ;  /* 0x0000001fff0b7424 */ /* 0x000fe200078e00ff */
[----:B------:R-:W-:-:S04]  /*28c10*/  MOV R5, R14 ;  /* 0x0000000e00057202 */ /* 0x000fc80000000f00 */
[----:B------:R-:W-:-:S05]  /*28c20*/  SEL R5, R5, RZ, P3 ;  /* 0x000000ff05057207 */ /* 0x000fca0001800000 */
[----:B------:R-:W-:-:S04]  /*28c30*/  IMAD.IADD R5, R3, 0x1, R5 ;  /* 0x0000000103057824 */ /* 0x000fc800078e0205 */
[----:B------:R-:W-:-:S07]  /*28c40*/  IMAD.MOV.U32 R13, RZ, RZ, R5 ;  /* 0x000000ffff0d7224 */ /* 0x000fce00078e0005 */
[----:B------:R-:W-:Y:S05]  /*28c50*/  WARPSYNC.COLLECTIVE R15, `(.L_x_4504) ;  /* 0x000000000f087348 */ /* 0x000fea0003c00000 */
[----:B------:R0:W1:Y:S02]  /*28c60*/  SHFL.IDX P6, R14, R13, R12, R11 ;  /* 0x0000000c0d0e7389 */ /* 0x00006400000c000b */
[----:B01----:R-:W-:Y:S01]  /*28c70*/  ENDCOLLECTIVE ;  /* 0x000000000000791b */ /* 0x003fe20003800000 */
.L_x_4504:
[----:B------:R-:W-:Y:S01]  /*28c80*/  IMAD.MOV.U32 R6, RZ, RZ, R14 ;  /* 0x000000ffff067224 */ /* 0x000fe200078e000e */
[----:B------:R-:W-:Y:S06]  /*28c90*/  BRA `(.L_x_4505) ;  /* 0xffffffd400b07947 */ /* 0x000fec000383ffff */
.L_x_4419:
[----:B------:R-:W-:Y:S01]  /*28ca0*/  BSSY B0, `(.L_x_4506) ;  /* 0x0000008000007945 */ /* 0x000fe20003800000 */
[----:B-----5:R-:W-:Y:S01]  /*28cb0*/  MOV R13, R2 ;  /* 0x00000002000d7202 */ /* 0x020fe20000000f00 */
[----:B------:R-:W-:Y:S01]  /*28cc0*/  IMAD.MOV.U32 R12, RZ, RZ, 0x1 ;  /* 0x00000001ff0c7424 */ /* 0x000fe200078e00ff */
[----:B------:R-:W-:Y:S01]  /*28cd0*/  MOV R15, 0xffffffff ;  /* 0xffffffff000f7802 */ /* 0x000fe20000000f00 */
[----:B------:R-:W-:-:S07]  /*28ce0*/  IMAD.MOV.U32 R11, RZ, RZ, RZ ;  /* 0x000000ffff0b7224 */ /* 0x000fce00078e00ff */
[----:B0-----:R-:W-:Y:S05]  /*28cf0*/  WARPSYNC.COLLECTIVE R15, `(.L_x_4507) ;  /* 0x000000000f087348 */ /* 0x001fea0003c00000 */
[----:B------:R1:W2:Y:S02]  /*28d00*/  SHFL.UP P6, R14, R13, R12, R11 ;  /* 0x0400000c0d0e7389 */ /* 0x0002a400000c000b */
[----:B012---:R-:W-:Y:S01]  /*28d10*/  ENDCOLLECTIVE ;  /* 0x000000000000791b */ /* 0x007fe20003800000 */
.L_x_4507:
[----:B------:R-:W-:Y:S05]  /*28d20*/  BSYNC B0 ;  /* 0x0000000000007941 */ /* 0x000fea0003800000 */
.L_x_4506:
[----:B------:R-:W2:Y:S01]  /*28d30*/  LDL R3, [R1+0x8] ;  /* 0x0000080001037983 */ /* 0x000ea20000100800 */
[----:B------:R-:W-:Y:S01]  /*28d40*/  IMAD.MOV.U32 R12, RZ, RZ, 0x2 ;  /* 0x00000002ff0c7424 */ /* 0x000fe200078e00ff */
[----:B------:R-:W-:Y:S01]  /*28d50*/  MOV R15, 0xffffffff ;  /* 0xffffffff000f7802 */ /* 0x000fe20000000f00 */
[----:B------:R-:W-:Y:S01]  /*28d60*/  IMAD.MOV.U32 R11, RZ, RZ, RZ ;  /* 0x000000ffff0b7224 */ /* 0x000fe200078e00ff */
[----:B--2---:R-:W-:Y:S01]  /*28d70*/  LOP3.LUT P4, RZ, R3, 0x1, RZ, 0xc0, !PT ;  /* 0x0000000103ff7812 */ /* 0x004fe2000788c0ff */
[----:B------:R-:W-:-:S05]  /*28d80*/  IMAD.MOV.U32 R3, RZ, RZ, R14 ;  /* 0x000000ffff037224 */ /* 0x000fca00078e000e */
[----:B------:R-:W-:-:S05]  /*28d90*/  SEL R3, R3, RZ, P4 ;  /* 0x000000ff03037207 */ /* 0x000fca0002000000 */
[----:B------:R-:W-:-:S05]  /*28da0*/  IMAD.IADD R3, R2, 0x1, R3 ;  /* 0x0000000102037824 */ /* 0x000fca00078e0203 */
[----:B------:R-:W-:-:S07]  /*28db0*/  MOV R13, R3 ;  /* 0x00000003000d7202 */ /* 0x000fce0000000f00 */
[----:B------:R-:W-:Y:S05]  /*28dc0*/  WARPSYNC.COLLECTIVE R15, `(.L_x_4508) ;  /* 0x000000000f087348 */ /* 0x000fea0003c00000 */
[----:B------:R0:W1:Y:S02]  /*28dd0*/  SHFL.UP P6, R14, R13, R12, R11 ;  /* 0x0400000c0d0e7389 */ /* 0x00006400000c000b */
[----:B01----:R-:W-:Y:S01]  /*28de0*/  ENDCOLLECTIVE ;  /* 0x000000000000791b */ /* 0x003fe20003800000 */
.L_x_4508:
        /* <DEDUP_REMOVED lines=8> */
.L_x_4509:
        /* <DEDUP_REMOVED lines=8> */
.L_x_4510:
        /* <DEDUP_REMOVED lines=8> */
.L_x_4511:
[----:B------:R-:W-:Y:S02]  /*28f70*/  IMAD.MOV.U32 R12, RZ, RZ, 0x1f ;  /* 0x0000001fff0c7424 */ /* 0x000fe400078e00ff */
[----:B------:R-:W-:Y:S02]  /*28f80*/  IMAD.MOV.U32 R11, RZ, RZ, 0x1f ;  /* 0x0000001fff0b7424 */ /* 0x000fe400078e00ff */
[----:B------:R-:W-:-:S05]  /*28f90*/  IMAD.MOV.U32 R5, RZ, RZ, R14 ;  /* 0x000000ffff057224 */ /* 0x000fca00078e000e */
[----:B------:R-:W-:-:S05]  /*28fa0*/  SEL R5, R5, RZ, P3 ;  /* 0x000000ff05057207 */ /* 0x000fca0001800000 */
[----:B------:R-:W-:-:S05]  /*28fb0*/  IMAD.IADD R5, R3, 0x1, R5 ;  /* 0x0000000103057824 */ /* 0x000fca00078e0205 */
[----:B------:R-:W-:-:S07]  /*28fc0*/  MOV R13, R5 ;  /* 0x00000005000d7202 */ /* 0x000fce0000000f00 */
[----:B------:R-:W-:Y:S05]  /*28fd0*/  WARPSYNC.COLLECTIVE R15, `(.L_x_4512) ;  /* 0x000000000f087348 */ /* 0x000fea0003c00000 */
[----:B------:R0:W1:Y:S02]  /*28fe0*/  SHFL.IDX P6, R14, R13, R12, R11 ;  /* 0x0000000c0d0e7389 */ /* 0x00006400000c000b */
[----:B01----:R-:W-:Y:S01]  /*28ff0*/  ENDCOLLECTIVE ;  /* 0x000000000000791b */ /* 0x003fe20003800000 */
.L_x_4512:
[----:B------:R-:W-:Y:S01]  /*29000*/  MOV R6, R14 ;  /* 0x0000000e00067202 */ /* 0x000fe20000000f00 */
[----:B------:R-:W-:Y:S06]  /*29010*/  BRA `(.L_x_4513) ;  /* 0xffffffd400707947 */ /* 0x000fec000383ffff */
.L_x_4421:
[----:B------:R-:W-:Y:S01]  /*29020*/  BSSY B0, `(.L_x_4514) ;  /* 0x0000006000007945 */ /* 0x000fe20003800000 */
[----:B------:R-:W-:Y:S01]  /*29030*/  PLOP3.LUT P6, PT, P6, PT, PT, 0x8, 0x0 ;  /* 0x000000000000781c */ /* 0x000fe200037ce170 */
[----:B------:R-:W-:-:S12]  /*29040*/  IMAD.MOV.U32 R15, RZ, RZ, -0x1 ;  /* 0xffffffffff0f7424 */ /* 0x000fd800078e00ff */
[----:B0-----:R-:W-:Y:S05]  /*29050*/  WARPSYNC.COLLECTIVE R15, `(.L_x_4515) ;  /* 0x000000000f087348 */ /* 0x001fea0003c00000 */
[----:B------:R-:W-:Y:S01]  /*29060*/  VOTE.ANY R14, PT, P6 ;  /* 0x00000000000e7806 */ /* 0x000fe200030e0100 */
[----:B0-----:R-:W-:Y:S06]  /*29070*/  ENDCOLLECTIVE ;  /* 0x000000000000791b */ /* 0x001fec0003800000 */
.L_x_4515:
[----:B------:R-:W-:Y:S05]  /*29080*/  BSYNC B0 ;  /* 0x0000000000007941 */ /* 0x000fea0003800000 */
.L_x_4514:
[----:B------:R-:W-:Y:S01]  /*29090*/  IMAD.MOV.U32 R3, RZ, RZ, R14 ;  /* 0x000000ffff037224 */ /* 0x000fe200078e000e */
[----:B------:R-:W-:Y:S01]  /*290a0*/  MOV R13, R2 ;  /* 0x00000002000d7202 */ /* 0x000fe20000000f00 */
[----:B------:R-:W-:Y:S01]  /*290b0*/  IMAD.MOV.U32 R11, RZ, RZ, 0x1f ;  /* 0x0000001fff0b7424 */ /* 0x000fe200078e00ff */
[----:B------:R-:W-:Y:S01]  /*290c0*/  MOV R15, 0xffffffff ;  /* 0xffffffff000f7802 */ /* 0x000fe20000000f00 */
[----:B------:R-:W0:Y:S02]  /*290d0*/  POPC R4, R3 ;  /* 0x0000000300047309 */ /* 0x000e240000000000 */
[----:B0-----:R-:W-:-:S07]  /*290e0*/  IMAD.MOV.U32 R12, RZ, RZ, R4 ;  /* 0x000000ffff0c7224 */ /* 0x001fce00078e0004 */
[----:B------:R-:W-:Y:S05]  /*290f0*/  WARPSYNC.COLLECTIVE R15, `(.L_x_4516) ;  /* 0x000000000f087348 */ /* 0x000fea0003c00000 */
[----:B------:R0:W1:Y:S02]  /*29100*/  SHFL.IDX P6, R14, R13, R12, R11 ;  /* 0x0000000c0d0e7389 */ /* 0x00006400000c000b */
[----:B01----:R-:W-:Y:S01]  /*29110*/  ENDCOLLECTIVE ;  /* 0x000000000000791b */ /* 0x003fe20003800000 */
.L_x_4516:
[----:B------:R-:W-:Y:S01]  /*29120*/  IMAD.MOV.U32 R17, RZ, RZ, R14 ;  /* 0x000000ffff117224 */ /* 0x000fe200078e000e */
[----:B------:R-:W-:Y:S06]  /*29130*/  BRA `(.L_x_4517) ;  /* 0xffffffd400607947 */ /* 0x000fec000383ffff */
.L_x_4423:
[----:B------:R-:W-:Y:S01]  /*29140*/  BSSY B0, `(.L_x_4518) ;  /* 0x0000007000007945 */ /* 0x000fe20003800000 */
[----:B------:R-:W-:Y:S01]  /*29150*/  IMAD.MOV.U32 R13, RZ, RZ, R5 ;  /* 0x000000ffff0d7224 */ /* 0x000fe200078e0005 */
[----:B------:R-:W-:Y:S01]  /*29160*/  MOV R11, 0x1f ;  /* 0x0000001f000b7802 */ /* 0x000fe20000000f00 */
[----:B------:R-:W-:-:S07]  /*29170*/  IMAD.MOV.U32 R15, RZ, RZ, -0x1 ;  /* 0xffffffffff0f7424 */ /* 0x000fce00078e00ff */
[----:B0-2---:R-:W-:Y:S05]  /*29180*/  WARPSYNC.COLLECTIVE R15, `(.L_x_4519) ;  /* 0x000000000f087348 */ /* 0x005fea0003c00000 */
[----:B------:R1:W3:Y:S02]  /*29190*/  SHFL.IDX P6, R14, R13, R12, R11 ;  /* 0x0000000c0d0e7389 */ /* 0x0002e400000c000b */
[----:B0123--:R-:W-:Y:S01]  /*291a0*/  ENDCOLLECTIVE ;  /* 0x000000000000791b */ /* 0x00ffe20003800000 */
.L_x_4519:
[----:B------:R-:W-:Y:S05]  /*291b0*/  BSYNC B0 ;  /* 0x0000000000007941 */ /* 0x000fea0003800000 */
.L_x_4518:
[----:B------:R-:W-:Y:S01]  /*291c0*/  IMAD.MOV.U32 R2, RZ, RZ, R14 ;  /* 0x000000ffff027224 */ /* 0x000fe200078e000e */
[----:B------:R-:W-:Y:S06]  /*291d0*/  BRA `(.L_x_4422) ;  /* 0xffffffd400547947 */ /* 0x000fec000383ffff */
.L_x_4427:
[----:B0-----:R0:W1:Y:S02]  /*291e0*/  SYNCS.PHASECHK.TRANS64.TRYWAIT P0, [R0+URZ+0x36820], R3 ;  /* 0x03682003000075a7 */ /* 0x001064000800017f */
[----:B-1----:R-:W-:Y:S05]  /*291f0*/  @!P0 NANOSLEEP.SYNCS 0x989680 ;  /* 0x009896800000895d */ /* 0x002fea0003900000 */
[----:B------:R-:W1:Y:S02]  /*29200*/  @!P0 SYNCS.PHASECHK.TRANS64 P0, [R0+URZ+0x36820], R3 ;  /* 0x03682003000085a7 */ /* 0x000e64000800007f */
[----:B-1----:R-:W-:Y:S05]  /*29210*/  @!P0 BRA `(.L_x_4427) ;  /* 0xfffffffc00f08947 */ /* 0x002fea000383ffff */
[----:B------:R-:W-:Y:S05]  /*29220*/  BRA `(.L_x_4520) ;  /* 0xffffffd800447947 */ /* 0x000fea000383ffff */
.L_x_4428:
[----:B------:R-:W1:Y:S01]  /*29230*/  S2R R2, SR_TID.X ;  /* 0x0000000000027919 */ /* 0x000e620000002100 */
[----:B------:R-:W-:Y:S01]  /*29240*/  BSSY B0, `(.L_x_4521) ;  /* 0x000000a000007945 */ /* 0x000fe20003800000 */
[----:B------:R-:W-:Y:S01]  /*29250*/  IMAD.MOV.U32 R12, RZ, RZ, RZ ;  /* 0x000000ffff0c7224 */ /* 0x000fe200078e00ff */
[----:B------:R-:W-:Y:S01]  /*29260*/  MOV R15, 0xffffffff ;  /* 0xffffffff000f7802 */ /* 0x000fe20000000f00 */
[----:B------:R-:W-:Y:S01]  /*29270*/  IMAD.MOV.U32 R11, RZ, RZ, 0x1f ;  /* 0x0000001fff0b7424 */ /* 0x000fe200078e00ff */
[----:B-1----:R-:W-:-:S04]  /*29280*/  SHF.R.U32.HI R2, RZ, 0x5, R2 ;  /* 0x00000005ff027819 */ /* 0x002fc80000011602 */
[----:B------:R-:W-:-:S04]  /*29290*/  LOP3.LUT R2, R2, 0x3, RZ, 0xc0, !PT ;  /* 0x0000000302027812 */ /* 0x000fc800078ec0ff */
[----:B------:R-:W-:-:S07]  /*292a0*/  MOV R13, R2 ;  /* 0x00000002000d7202 */ /* 0x000fce0000000f00 */
[----:B0-----:R-:W-:Y:S05]  /*292b0*/  WARPSYNC.COLLECTIVE R15, `(.L_x_4522) ;  /* 0x000000000f087348 */ /* 0x001fea0003c00000 */
[----:B------:R1:W2:Y:S02]  /*292c0*/  SHFL.IDX P6, R14, R13, R12, R11 ;  /* 0x0000000c0d0e7389 */ /* 0x0002a400000c000b */
[----:B012---:R-:W-:Y:S01]  /*292d0*/  ENDCOLLECTIVE ;  /* 0x000000000000791b */ /* 0x007fe20003800000 */
.L_x_4522:
[----:B------:R-:W-:Y:S05]  /*292e0*/  BSYNC B0 ;  /* 0x0000000000007941 */ /* 0x000fea0003800000 */
.L_x_4521:
[----:B------:R-:W-:Y:S05]  /*292f0*/  BRA `(.L_x_4523) ;  /* 0xffffffd8002c7947 */ /* 0x000fea000383ffff */
.L_x_4429:
[----:B------:R-:W-:Y:S01]  /*29300*/  BSSY B0, `(.L_x_4524) ;  /* 0x0000006000007945 */ /* 0x000fe20003800000 */
[----:B------:R-:W-:-:S07]  /*29310*/  IMAD.MOV.U32 R15, RZ, RZ, -0x1 ;  /* 0xffffffffff0f7424 */ /* 0x000fce00078e00ff */
[----:B01----:R-:W-:Y:S05]  /*29320*/  WARPSYNC.COLLECTIVE R15, `(.L_x_4525) ;  /* 0x000000000f0c7348 */ /* 0x003fea0003c00000 */
[----:B------:R-:W-:Y:S02]  /*29330*/  ELECT P6, UR62, PT ;  /* 0x00000000003e782f */ /* 0x000fe400038c0000 */
[----:B------:R-:W-:Y:S01]  /*29340*/  MOV R14, UR62 ;  /* 0x0000003e000e7c02 */ /* 0x000fe20008000f00 */
[----:B01----:R-:W-:Y:S10]  /*29350*/  ENDCOLLECTIVE ;  /* 0x000000000000791b */ /* 0x003ff40003800000 */
.L_x_4525:
[----:B------:R-:W-:Y:S05]  /*29360*/  BSYNC B0 ;  /* 0x0000000000007941 */ /* 0x000fea0003800000 */
.L_x_4524:
[----:B------:R-:W-:Y:S05]  /*29370*/  BRA `(.L_x_4526) ;  /* 0xffffffd800207947 */ /* 0x000fea000383ffff */
.L_x_4431:
[----:B0-----:R0:W1:Y:S02]  /*29380*/  SYNCS.PHASECHK.TRANS64.TRYWAIT P0, [R6+URZ], R5 ;  /* 0x00000005060075a7 */ /* 0x001064000800017f */
[----:B-1----:R-:W-:Y:S05]  /*29390*/  @!P0 NANOSLEEP.SYNCS 0x989680 ;  /* 0x009896800000895d */ /* 0x002fea0003900000 */
[----:B------:R-:W1:Y:S02]  /*293a0*/  @!P0 SYNCS.PHASECHK.TRANS64 P0, [R6+URZ], R5 ;  /* 0x00000005060085a7 */ /* 0x000e64000800007f */
[----:B-1----:R-:W-:Y:S05]  /*293b0*/  @!P0 BRA `(.L_x_4431) ;  /* 0xfffffffc00f08947 */ /* 0x002fea000383ffff */
[----:B------:R-:W-:Y:S05]  /*293c0*/  BRA `(.L_x_4527) ;  /* 0xffffffd800647947 */ /* 0x000fea000383ffff */
.L_x_4432:
[----:B-1----:R1:W2:Y:S02]  /*293d0*/  SYNCS.PHASECHK.TRANS64.TRYWAIT P0, [R7+URZ], R2 ;  /* 0x00000002070075a7 */ /* 0x0022a4000800017f */
[----:B--2---:R-:W-:Y:S05]  /*293e0*/  @!P0 NANOSLEEP.SYNCS 0x989680 ;  /* 0x009896800000895d */ /* 0x004fea0003900000 */
[----:B------:R-:W2:Y:S02]  /*293f0*/  @!P0 SYNCS.PHASECHK.TRANS64 P0, [R7+URZ], R2 ;  /* 0x00000002070085a7 */ /* 0x000ea4000800007f */
[----:B--2---:R-:W-:Y:S05]  /*29400*/  @!P0 BRA `(.L_x_4432) ;  /* 0xfffffffc00f08947 */ /* 0x004fea000383ffff */
[----:B------:R-:W-:Y:S05]  /*29410*/  BRA `(.L_x_4528) ;  /* 0xffffffd800587947 */ /* 0x000fea000383ffff */
.L_x_4434:
[----:B--2---:R2:W3:Y:S02]  /*29420*/  SYNCS.PHASECHK.TRANS64.TRYWAIT P0, [R4+URZ], R5 ;  /* 0x00000005040075a7 */ /* 0x0044e4000800017f */
[----:B---3--:R-:W-:Y:S05]  /*29430*/  @!P0 NANOSLEEP.SYNCS 0x989680 ;  /* 0x009896800000895d */ /* 0x008fea0003900000 */
[----:B------:R-:W3:Y:S02]  /*29440*/  @!P0 SYNCS.PHASECHK.TRANS64 P0, [R4+URZ], R5 ;  /* 0x00000005040085a7 */ /* 0x000ee4000800007f */
[----:B---3--:R-:W-:Y:S05]  /*29450*/  @!P0 BRA `(.L_x_4434) ;  /* 0xfffffffc00f08947 */ /* 0x008fea000383ffff */
[----:B------:R-:W-:Y:S05]  /*29460*/  BRA `(.L_x_4529) ;  /* 0xffffffd800607947 */ /* 0x000fea000383ffff */
.L_x_4530:
        /* <DEDUP_REMOVED lines=9> */
.L_x_15306:


//--------------------- .text._ZN7cutlass13device_kernelIN5flash11enable_sm90INS1_16FlashAttnFwdSm90INS1_25CollectiveMainloopFwdSm90ILi2EN4cute5tupleIJNS5_1CILi1EEES8_S8_EEENS6_IJNS7_ILi128EEENS7_ILi96EEENS7_ILi192EEEEEELi192ENS_6half_tEfNS_4arch4Sm90ELb0ELb1ELb1ELb0ELb0ELb0ELb0ELb1ELb1ELb1ELb0ELb0EEENS1_21CollectiveEpilogueFwdINS6_IJSA_SC_SB_EEES9_SE_SG_Li256ELb0ELb1ELb0ELb0EEENS1_30DynamicPersistentTileSchedulerILi256ELi128ELb0ELb1ELb1EEEEEEEEEvNT_6ParamsE --------------------------
	.section	.text._ZN7cutlass13device_kernelIN5flash11enable_sm90INS1_16FlashAttnFwdSm90INS1_25CollectiveMainloopFwdSm90ILi2EN4cute5tupleIJNS5_1CILi1EEES8_S8_EEENS6_IJNS7_ILi128EEENS7_ILi96EEENS7_ILi192EEEEEELi192ENS_6half_tEfNS_4arch4Sm90ELb0ELb1ELb1ELb0ELb0ELb0ELb0ELb1ELb1ELb1ELb0ELb0EEENS1_21CollectiveEpilogueFwdINS6_IJSA_SC_SB_EEES9_SE_SG_Li256ELb0ELb1ELb0ELb0EEENS1_30DynamicPersistentTileSchedulerILi256ELi128ELb0ELb1ELb1EEEEEEEEEvNT_6ParamsE,"ax",@progbits
	.align	128
.text._ZN7cutlass13device_kernelIN5flash11enable_sm90INS1_16FlashAttnFwdSm90INS1_25CollectiveMainloopFwdSm90ILi2EN4cute5tupleIJNS5_1CILi1EEES8_S8_EEENS6_IJNS7_ILi128EEENS7_ILi96EEENS7_ILi192EEEEEELi192ENS_6half_tEfNS_4arch4Sm90ELb0ELb1ELb1ELb0ELb0ELb0ELb0ELb1ELb1ELb1ELb0ELb0EEENS1_21CollectiveEpilogueFwdINS6_IJSA_SC_SB_EEES9_SE_SG_Li256ELb0ELb1ELb0ELb0EEENS1_30DynamicPersistentTileSchedulerILi256ELi128ELb0ELb1ELb1EEEEEEEEEvNT_6ParamsE:
        .type           _ZN7cutlass13device_kernelIN5flash11enable_sm90INS1_16FlashAttnFwdSm90INS1_25CollectiveMainloopFwdSm90ILi2EN4cute5tupleIJNS5_1CILi1EEES8_S8_EEENS6_IJNS7_ILi128EEENS7_ILi96EEENS7_ILi192EEEEEELi192ENS_6half_tEfNS_4arch4Sm90ELb0ELb1ELb1ELb0ELb0ELb0ELb0ELb1ELb1ELb1ELb0ELb0EEENS1_21CollectiveEpilogueFwdINS6_IJSA_SC_SB_EEES9_SE_SG_Li256ELb0ELb1ELb0ELb0EEENS1_30DynamicPersistentTileSchedulerILi256ELi128ELb0ELb1ELb1EEEEEEEEEvNT_6ParamsE,@function
        .size           _ZN7cutlass13device_kernelIN5flash11enable_sm90INS1_16FlashAttnFwdSm90INS1_25CollectiveMainloopFwdSm90ILi2EN4cute5tupleIJNS5_1CILi1EEES8_S8_EEENS6_IJNS7_ILi128EEENS7_ILi96EEENS7_ILi192EEEEEELi192ENS_6half_tEfNS_4arch4Sm90ELb0ELb1ELb1ELb0ELb0ELb0ELb0ELb1ELb1ELb1ELb0ELb0EEENS1_21CollectiveEpilogueFwdINS6_IJSA_SC_SB_EEES9_SE_SG_Li256ELb0ELb1ELb0ELb0EEENS1_30DynamicPersistentTileSchedulerILi256ELi128ELb0ELb1ELb1EEEEEEEEEvNT_6ParamsE,(.L_x_15307 - _ZN7cutlass13device_kernelIN5flash11enable_sm90INS1_16FlashAttnFwdSm90INS1_25CollectiveMainloopFwdSm90ILi2EN4cute5tupleIJNS5_1CILi1EEES8_S8_EEENS6_IJNS7_ILi128EEENS7_ILi96EEENS7_ILi192EEEEEELi192ENS_6half_tEfNS_4arch4Sm90ELb0ELb1ELb1ELb0ELb0ELb0ELb0ELb1ELb1ELb1ELb0ELb0EEENS1_21CollectiveEpilogueFwdINS6_IJSA_SC_SB_EEES9_SE_SG_Li256ELb0ELb1ELb0ELb0EEENS1_30DynamicPersistentTileSchedulerILi256ELi128ELb0ELb1ELb1EEEEEEEEEvNT_6ParamsE)
        .other          _ZN7cutlass13device_kernelIN5flash11enable_sm90INS1_16FlashAttnFwdSm90INS1_25CollectiveMainloopFwdSm90ILi2EN4cute5tupleIJNS5_1CILi1EEES8_S8_EEENS6_IJNS7_ILi128EEENS7_ILi96EEENS7_ILi192EEEEEELi192ENS_6half_tEfNS_4arch4Sm90ELb0ELb1ELb1ELb0ELb0ELb0ELb0ELb1ELb1ELb1ELb0ELb0EEENS1_21CollectiveEpilogueFwdINS6_IJSA_SC_SB_EEES9_SE_SG_Li256ELb0ELb1ELb0ELb0EEENS1_30DynamicPersistentTileSchedulerILi256ELi128ELb0ELb1ELb1EEEEEEEEEvNT_6ParamsE,@"STO_CUDA_ENTRY STV_DEFAULT"
_ZN7cutlass13device_kernelIN5flash11enable_sm90INS1_16FlashAttnFwdSm90INS1_25CollectiveMainloopFwdSm90ILi2EN4cute5tupleIJNS5_1CILi1EEES8_S8_EEENS6_IJNS7_ILi128EEENS7_ILi96EEENS7_ILi192EEEEEELi192ENS_6half_tEfNS_4arch4Sm90ELb0ELb1ELb1ELb0ELb0ELb0ELb0ELb1ELb1ELb1ELb0ELb0EEENS1_21CollectiveEpilogueFwdINS6_IJSA_SC_SB_EEES9_SE_SG_Li256ELb0ELb1ELb0ELb0EEENS1_30DynamicPersistentTileSchedulerILi256ELi128ELb0ELb1ELb1EEEEEEEEEvNT_6ParamsE:
        /* <DEDUP_REMOVED lines=18> */
.L_x_4532:
[----:B------:R-:W-:Y:S05]  /*0120*/  BSYNC B0 ;  /* 0x0000000000007941 */ /* 0x000fea0003800000 */
.L_x_4531:
        /* <DEDUP_REMOVED lines=41> */
.L_x_4533:
        /* <DEDUP_REMOVED lines=22> */
.L_x_4534:
        /* <DEDUP_REMOVED lines=18> */
.L_x_4535:
        /* <DEDUP_REMOVED lines=22> */
.L_x_4536:
        /* <DEDUP_REMOVED lines=22> */
.L_x_4537:
        /* <DEDUP_REMOVED lines=8> */
.L_x_4539:
        /* <DEDUP_REMOVED lines=18> */
[CC--:B------:R-:W-:Y:S02]  /*0aa0*/  LEA.HI R2, R3.reuse, R206.reuse, RZ, 0x4 ;  /* 0x000000ce03027211 */ /* 0x0c0fe400078f20ff */
[----:B------:R-:W-:Y:S02]  /*0ab0*/  LOP3.LUT R5, R0, 0xffffff80, RZ, 0xc0, !PT ;  /* 0xffffff8000057812 */ /* 0x000fe400078ec0ff */
[----:B------:R-:W-:Y:S01]  /*0ac0*/  SHF.R.S32.HI R7, RZ, 0x4, R2 ;  /* 0x00000004ff077819 */ /* 0x000fe20000011402 */
[----:B------:R-:W-:Y:S01]  /*0ad0*/  ULOP3.LUT UR6, UR5, 0x1, URZ, 0xfc, !UPT ;  /* 0x0000000105067892 */ /* 0x000fe2000f8efc3f */
[----:B------:R-:W-:Y:S01]  /*0ae0*/  LEA.HI R4, R3, R206, RZ, 0x5 ;  /* 0x000000ce03047211 */ /* 0x000fe200078f28ff */
        /* <DEDUP_REMOVED lines=35> */
[----:B------:R-:W-:Y:S01]  /*0d20*/  VIADD R23, R19, 0x40 ;  /* 0x0000004013177836 */ /* 0x000fe20000000000 */
[----:B------:R-:W-:Y:S01]  /*0d30*/  LOP3.LUT R17, R6, 0x7ffffffc, RZ, 0xc0, !PT ;  /* 0x7ffffffc06117812 */ /* 0x000fe200078ec0ff */
[----:B------:R-:W-:Y:S01]  /*0d40*/  IMAD.IADD R0, R199, 0x1, -R0 ;  /* 0x00000001c7007824 */ /* 0x000fe200078e0a00 */
        /* <DEDUP_REMOVED lines=9> */
.L_x_4636:
        /* <DEDUP_REMOVED lines=12> */
[----:B01234-:R-:W-:Y:S05]  /*0ea0*/  @!P0 BRA `(.L_x_4540) ;  /* 0x0000000000208947 */ /* 0x01ffea0003800000 */
        /* <DEDUP_REMOVED lines=8> */
.L_x_4540:
[----:B------:R-:W-:Y:S01]  /*0f30*/  ULDC UR7, c[0x0][0xc54] ;  /* 0x0003150000077ab9 */ /* 0x000fe20000000800 */
[----:B------:R-:W-:Y:S01]  /*0f40*/  UMOV UR6, UR9 ;  /* 0x0000000900067c82 */ /* 0x000fe20008000000 */
[----:B------:R-:W-:-:S11]  /*0f50*/  UISETP.NE.AND UP0, UPT, UR7, 0x1, UPT ;  /* 0x000000010700788c */ /* 0x000fd6000bf05270 */
[----:B------:R-:W-:Y:S02]  /*0f60*/  @UP0 ULDC.64 UR10, c[0x0][0xc58] ;  /* 0x00031600000a0ab9 */ /* 0x000fe40000000a00 */
[----:B------:R-:W-:-:S04]  /*0f70*/  UIMAD.WIDE.U32 UR4, UR9, UR10, URZ ;  /* 0x0000000a090472a5 */ /* 0x000fc8000f8e003f */
[----:B------:R-:W-:-:S04]  /*0f80*/  @UP0 USHF.R.U32.HI UR6, URZ, UR11, UR5 ;  /* 0x0000000b3f060299 */ /* 0x000fc80008011605 */
[----:B------:R-:W-:-:S12]  /*0f90*/  UIMAD UR4, UR6, UR7, URZ ;  /* 0x00000007060472a4 */ /* 0x000fd8000f8e023f */
.L_x_4541:
[----:B------:R-:W0:Y:S01]  /*0fa0*/  LDC R0, c[0x0][0x448] ;  /* 0x00011200ff007b82 */ /* 0x000e220000000800 */
[----:B------:R-:W-:Y:S01]  /*0fb0*/  ULDC UR7, c[0x0][0xc48] ;  /* 0x0003120000077ab9 */ /* 0x000fe20000000800 */
[----:B------:R-:W-:Y:S02]  /*0fc0*/  ULOP3.LUT UR6, URZ, UR6, URZ, 0x33, !UPT ;  /* 0x000000063f067292 */ /* 0x000fe4000f8e333f */
[----:B------:R-:W-:Y:S02]  /*0fd0*/  UISETP.NE.AND UP0, UPT, UR7, 0x1, UPT ;  /* 0x000000010700788c */ /* 0x000fe4000bf05270 */
[----:B------:R-:W-:Y:S02]  /*0fe0*/  UIADD3 UR4, UR9, -UR4, URZ ;  /* 0x8000000409047290 */ /* 0x000fe4000fffe03f */
[----:B------:R-:W1:Y:S01]  /*0ff0*/  LDC.64 R8, c[0x0][0x9e0] ;  /* 0x00027800ff087b82 */ /* 0x000e620000000a00 */
[----:B------:R-:W-:Y:S01]  /*1000*/  ULDC UR5, c[0x0][0xc3c] ;  /* 0x00030f0000057ab9 */ /* 0x000fe20000000800 */
[----:B------:R-:W-:Y:S01]  /*1010*/  ULDC UR9, c[0x0][0xc54] ;  /* 0x0003150000097ab9 */ /* 0x000fe20000000800 */
[----:B------:R-:W-:-:S02]  /*1020*/  UIADD3 UR6, UR6, UR5, URZ ;  /* 0x0000000506067290 */ /* 0x000fc4000fffe03f */
[----:B------:R-:W-:Y:S02]  /*1030*/  UIMAD UR8, UR8, UR9, UR4 ;  /* 0x00000009080872a4 */ /* 0x000fe4000f8e0204 */
[----:B------:R-:W-:Y:S01]  /*1040*/  USHF.L.U32 UR60, UR6, 0x7, URZ ;  /* 0x00000007063c7899 */ /* 0x000fe2000800063f */
[----:B------:R-:W2:Y:S01]  /*1050*/  LDC R74, c[0x0][0x288] ;  /* 0x0000a200ff4a7b82 */ /* 0x000ea20000000800 */
[----:B------:R-:W-:Y:S01]  /*1060*/  ULDC.64 UR10, c[0x0][0x418] ;  /* 0x00010600000a7ab9 */ /* 0x000fe20000000a00 */
[----:B------:R-:W-:Y:S01]  /*1070*/  @UP0 ULDC UR4, c[0x0][0xc4c] ;  /* 0x0003130000040ab9 */ /* 0x000fe20000000800 */
[----:B------:R-:W-:Y:S01]  /*1080*/  ISETP.NE.U32.AND P0, PT, RZ, UR10, PT ;  /* 0x0000000aff007c0c */ /* 0x000fe2000bf05070 */
[----:B------:R-:W-:Y:S02]  /*1090*/  UIMAD.WIDE.U32 UR4, UR8, UR4, URZ ;  /* 0x00000004080472a5 */ /* 0x000fe4000f8e003f */
[----:B------:R-:W-:Y:S01]  /*10a0*/  UIADD3 UR6, UR60, 0x7f, URZ ;  /* 0x0000007f3c067890 */ /* 0x000fe2000fffe03f */
[----:B------:R-:W-:Y:S01]  /*10b0*/  ISETP.NE.AND.EX P0, PT, RZ, UR11, PT, P0 ;  /* 0x0000000bff007c0c */ /* 0x000fe2000bf05300 */
[----:B------:R-:W3:Y:S01]  /*10c0*/  LDC R7, c[0x0][0x2f0] ;  /* 0x0000bc00ff077b82 */ /* 0x000ee20000000800 */
[----:B0-----:R-:W-:Y:S01]  /*10d0*/  ISETP.NE.AND P1, PT, R0, 0x1, PT ;  /* 0x000000010000780c */ /* 0x001fe20003f25270 */
[----:B------:R-:W-:Y:S01]  /*10e0*/  @UP0 ULDC UR9, c[0x0][0xc50] ;  /* 0x0003140000090ab9 */ /* 0x000fe20000000800 */
[----:B------:R-:W-:Y:S01]  /*10f0*/  UMOV UR12, UR8 ;  /* 0x00000008000c7c82 */ /* 0x000fe20008000000 */
[----:B------:R-:W-:Y:S01]  /*1100*/  @UP0 USHF.R.U32.HI UR12, URZ, UR9, UR5 ;  /* 0x000000093f0c0299 */ /* 0x000fe20008011605 */
[----:B------:R-:W-:-:S03]  /*1110*/  IMAD.U32 R2, RZ, RZ, UR6 ;  /* 0x00000006ff027e24 */ /* 0x000fc6000f8e00ff */
[----:B------:R-:W0:Y:S01]  /*1120*/  LDC R0, c[0x0][0x424] ;  /* 0x00010900ff007b82 */ /* 0x000e220000000800 */
[----:B-1----:R-:W-:Y:S01]  /*1130*/  ISETP.GE.AND P2, PT, R9, 0x1, PT ;  /* 0x000000010900780c */ /* 0x002fe20003f46270 */
[----:B------:R-:W-:Y:S02]  /*1140*/  UIADD3 UR4, -UR12, URZ, URZ ;  /* 0x0000003f0c047290 */ /* 0x000fe4000fffe13f */
[----:B------:R-:W-:Y:S02]  /*1150*/  IMAD.U32 R195, RZ, RZ, UR12 ;  /* 0x0000000cffc37e24 */ /* 0x000fe4000f8e00ff */
[----:B------:R-:W-:Y:S02]  /*1160*/  UIMAD UR4, UR7, UR4, UR8 ;  /* 0x00000004070472a4 */ /* 0x000fe4000f8e0208 */
[----:B------:R-:W1:Y:S01]  /*1170*/  @P1 LDC R3, c[0x0][0x44c] ;  /* 0x00011300ff031b82 */ /* 0x000e620000000800 */
[----:B--2---:R-:W-:-:S03]  /*1180*/  IADD3 R5, -R74, 0x1, RZ ;  /* 0x000000014a057810 */ /* 0x004fc60007ffe1ff */
[----:B------:R-:W-:-:S04]  /*1190*/  IMAD.U32 R194, RZ, RZ, UR4 ;  /* 0x00000004ffc27e24 */ /* 0x000fc8000f8e00ff */
[----:B------:R-:W2:Y:S01]  /*11a0*/  @P1 LDC R4, c[0x0][0x450] ;  /* 0x00011400ff041b82 */ /* 0x000ea20000000800 */
[----:B0-----:R-:W-:-:S05]  /*11b0*/  SEL R0, R0, 0x1, P0 ;  /* 0x0000000100007807 */ /* 0x001fca0000000000 */
[CC--:B---3--:R-:W-:Y:S02]  /*11c0*/  IMAD R5, R0.reuse, R7.reuse, R5 ;  /* 0x0000000700057224 */ /* 0x0c8fe400078e0205 */
[----:B------:R-:W-:Y:S02]  /*11d0*/  IMAD R16, R0, R7, RZ ;  /* 0x0000000700107224 */ /* 0x000fe400078e02ff */
[----:B-1----:R-:W-:-:S05]  /*11e0*/  @P1 IMAD.HI.U32 R3, R3, UR6, RZ ;  /* 0x0000000603031c27 */ /* 0x002fca000f8e00ff */
[----:B--2---:R-:W-:-:S05]  /*11f0*/  @P1 SHF.R.U32.HI R2, RZ, R4, R3 ;  /* 0x00000004ff021219 */ /* 0x004fca0000011603 */
[----:B------:R-:W-:-:S04]  /*1200*/  IMAD.IADD R11, R5, 0x1, R2 ;  /* 0x00000001050b7824 */ /* 0x000fc800078e0202 */
[----:B------:R-:W-:Y:S01]  /*1210*/  IMAD.IADD R2, R11, 0x1, R8 ;  /* 0x000000010b027824 */ /* 0x000fe200078e0208 */
[----:B------:R-:W-:Y:S06]  /*1220*/  @!P2 BRA `(.L_x_4542) ;  /* 0x000000000040a947 */ /* 0x000fec0003800000 */
[C---:B------:R-:W-:Y:S01]  /*1230*/  ISETP.GT.AND P0, PT, R11.reuse, RZ, PT ;  /* 0x000000ff0b00720c */ /* 0x040fe20003f04270 */
[----:B------:R-:W-:-:S12]  /*1240*/  VIADD R3, R11, 0xffffffff ;  /* 0xffffffff0b037836 */ /* 0x000fd80000000000 */
        /* <DEDUP_REMOVED lines=8> */
.L_x_4543:
[----:B------:R-:W-:-:S13]  /*12d0*/  ISETP.NE.AND P0, PT, R9, 0x1, PT ;  /* 0x000000010900780c */ /* 0x000fda0003f05270 */
[----:B------:R-:W0:Y:S02]  /*12e0*/  @P0 LDC.64 R4, c[0x0][0x9e8] ;  /* 0x00027a00ff040b82 */ /* 0x000e240000000a00 */
[----:B0-----:R-:W-:-:S05]  /*12f0*/  @P0 IMAD.HI.U32 R4, R3, R4, RZ ;  /* 0x0000000403040227 */ /* 0x001fca00078e00ff */
[----:B------:R-:W-:-:S07]  /*1300*/  @P0 SHF.R.U32.HI R3, RZ, R5, R4 ;  /* 0x00000005ff030219 */ /* 0x000fce0000011604 */
.L_x_4544:
[----:B------:R-:W-:-:S05]  /*1310*/  IMAD R3, R3, R9, R9 ;  /* 0x0000000903037224 */ /* 0x000fca00078e0209 */
[----:B------:R-:W-:-:S07]  /*1320*/  VIMNMX R2, R2, R3, PT ;  /* 0x0000000302027248 */ /* 0x000fce0003fe0100 */
.L_x_4542:
[----:B------:R-:W0:Y:S01]  /*1330*/  @P1 LDC R4, c[0x0][0x44c] ;  /* 0x00011300ff041b82 */ /* 0x000e220000000800 */
[----:B------:R-:W-:Y:S01]  /*1340*/  IMAD.U32 R3, RZ, RZ, UR60 ;  /* 0x0000003cff037e24 */ /* 0x000fe2000f8e00ff */
[----:B------:R-:W-:Y:S01]  /*1350*/  ULDC UR4, c[0x0][0x9dc] ;  /* 0x0002770000047ab9 */ /* 0x000fe20000000800 */
[-C--:B------:R-:W-:Y:S02]  /*1360*/  IMAD R74, R0, R7.reuse, -R74 ;  /* 0x00000007004a7224 */ /* 0x080fe400078e0a4a */
[----:B------:R-:W-:Y:S02]  /*1370*/  VIADD R2, R2, 0x5f ;  /* 0x0000005f02027836 */ /* 0x000fe40000000000 */
[----:B------:R-:W-:Y:S01]  /*1380*/  IMAD R0, R0, R7, 0x5f ;  /* 0x0000005f00007424 */ /* 0x000fe200078e0207 */
[----:B------:R-:W1:Y:S01]  /*1390*/  @P1 LDC R5, c[0x0][0x450] ;  /* 0x00011400ff051b82 */ /* 0x000e620000000800 */
[----:B------:R-:W-:-:S04]  /*13a0*/  IMAD.HI R2, R2, 0x2aaaaaab, RZ ;  /* 0x2aaaaaab02027827 */ /* 0x000fc800078e02ff */
[----:B------:R-:W-:-:S04]  /*13b0*/  IMAD.HI R0, R0, 0x2aaaaaab, RZ ;  /* 0x2aaaaaab00007827 */ /* 0x000fc800078e02ff */
[----:B0-----:R-:W-:-:S05]  /*13c0*/  @P1 IMAD.HI.U32 R4, R4, UR60, RZ ;  /* 0x0000003c04041c27 */ /* 0x001fca000f8e00ff */
[----:B-1----:R-:W-:Y:S02]  /*13d0*/  @P1 SHF.R.U32.HI R3, RZ, R5, R4 ;  /* 0x00000005ff031219 */ /* 0x002fe40000011604 */
[----:B------:R-:W-:-:S03]  /*13e0*/  SHF.R.U32.HI R5, RZ, 0x1f, R2 ;  /* 0x0000001fff057819 */ /* 0x000fc60000011602 */
[----:B------:R-:W-:Y:S01]  /*13f0*/  IMAD.IADD R4, R74, 0x1, R3 ;  /* 0x000000014a047824 */ /* 0x000fe200078e0203 */
[----:B------:R-:W-:Y:S02]  /*1400*/  SHF.R.U32.HI R3, RZ, 0x1f, R0 ;  /* 0x0000001fff037819 */ /* 0x000fe40000011600 */
[----:B------:R-:W-:Y:S01]  /*1410*/  LEA.HI.SX32 R2, R2, R5, 0x1c ;  /* 0x0000000502027211 */ /* 0x000fe200078fe2ff */
[----:B------:R-:W-:Y:S01]  /*1420*/  VIADD R6, R4, -UR4 ;  /* 0x8000000404067c36 */ /* 0x000fe20008000000 */
[----:B------:R-:W-:-:S04]  /*1430*/  LEA.HI.SX32 R3, R0, R3, 0x1c ;  /* 0x0000000300037211 */ /* 0x000fc800078fe2ff */
[----:B------:R-:W-:Y:S02]  /*1440*/  R2UR UR4, R6 ;  /* 0x00000000060472ca */ /* 0x000fe400000e0000 */
[----:B------:R-:W-:Y:S01]  /*1450*/  VIMNMX R75, R3, R2, PT ;  /* 0x00000002034b7248 */ /* 0x000fe20003fe0100 */
[----:B------:R-:W-:-:S12]  /*1460*/  @!P2 BRA `(.L_x_4545) ;  /* 0x000000000044a947 */ /* 0x000fd80003800000 */
        /* <DEDUP_REMOVED lines=9> */
.L_x_4546:
[----:B------:R-:W-:-:S13]  /*1500*/  ISETP.NE.AND P0, PT, R9, 0x1, PT ;  /* 0x000000010900780c */ /* 0x000fda0003f05270 */
[----:B------:R-:W0:Y:S02]  /*1510*/  @P0 LDC.64 R2, c[0x0][0x9e8] ;  /* 0x00027a00ff020b82 */ /* 0x000e240000000a00 */
[----:B0-----:R-:W-:-:S05]  /*1520*/  @P0 IMAD.HI.U32 R0, R4, R2, RZ ;  /* 0x0000000204000227 */ /* 0x001fca00078e00ff */
[----:B------:R-:W-:-:S07]  /*1530*/  @P0 SHF.R.U32.HI R4, RZ, R3, R0 ;  /* 0x00000003ff040219 */ /* 0x000fce0000011600 */
.L_x_4547:
[----:B------:R-:W-:-:S05]  /*1540*/  IMAD R4, R4, R9, RZ ;  /* 0x0000000904047224 */ /* 0x000fca00078e02ff */
[----:B------:R-:W-:-:S13]  /*1550*/  R2UR UR5, R4 ;  /* 0x00000000040572ca */ /* 0x000fda00000e0000 */
[----:B------:R-:W-:-:S04]  /*1560*/  UISETP.LT.AND UP0, UPT, UR4, UR5, UPT ;  /* 0x000000050400728c */ /* 0x000fc8000bf01270 */
[----:B------:R-:W-:-:S12]  /*1570*/  USEL UR4, UR4, UR5, !UP0 ;  /* 0x0000000504047287 */ /* 0x000fd8000c000000 */
.L_x_4545:
[----:B------:R-:W-:Y:S01]  /*1580*/  UIMAD.WIDE UR4, UR4, 0x2aaaaaab, URZ ;  /* 0x2aaaaaab040478a5 */ /* 0x000fe2000f8e023f */
[----:B------:R-:W-:Y:S01]  /*1590*/  PLOP3.LUT P0, PT, PT, PT, PT, 0x80, 0x0 ;  /* 0x000000000000781c */ /* 0x000fe20003f0f070 */
[----:B------:R-:W-:Y:S01]  /*15a0*/  IMAD.MOV.U32 R0, RZ, RZ, RZ ;  /* 0x000000ffff007224 */ /* 0x000fe200078e00ff */
[----:B------:R-:W-:Y:S01]  /*15b0*/  CS2R R2, SRZ ;  /* 0x0000000000027805 */ /* 0x000fe2000001ff00 */
[----:B------:R-:W-:Y:S01]  /*15c0*/  USHF.R.U32.HI UR4, URZ, 0x1f, UR5 ;  /* 0x0000001f3f047899 */ /* 0x000fe20008011605 */
[----:B------:R-:W-:Y:S02]  /*15d0*/  CS2R R118, SRZ ;  /* 0x0000000000767805 */ /* 0x000fe4000001ff00 */
[----:B------:R-:W-:Y:S02]  /*15e0*/  CS2R R116, SRZ ;  /* 0x0000000000747805 */ /* 0x000fe4000001ff00 */
[----:B------:R-:W-:Y:S01]  /*15f0*/  CS2R R114, SRZ ;  /* 0x0000000000727805 */ /* 0x000fe2000001ff00 */
[----:B------:R-:W-:Y:S01]  /*1600*/  ULEA.HI.SX32 UR4, UR5, UR4, 0x1c ;  /* 0x0000000405047291 */ /* 0x000fe2000f8fe23f */
        /* <DEDUP_REMOVED lines=82> */
.L_x_4549:
        /* <DEDUP_REMOVED lines=11> */
.L_x_4750:
[----:B------:R-:W-:Y:S05]  /*1be0*/  @!P0 BRA `(.L_x_4551) ;  /* 0x0000000000048947 */ /* 0x000fea0003800000 */
[----:B------:R-:W-:Y:S01]  /*1bf0*/  BPT.TRAP 0x1 ;  /* 0x000000040000795c */ /* 0x000fe20000300000 */
.L_x_4551:
[----:B------:R-:W-:Y:S02]  /*1c00*/  IMAD.U32 R11, RZ, RZ, UR37 ;  /* 0x00000025ff0b7e24 */ /* 0x000fe4000f8e00ff */
[----:B0-----:R-:W-:-:S03]  /*1c10*/  IMAD.U32 R0, RZ, RZ, UR36 ;  /* 0x00000024ff007e24 */ /* 0x001fc6000f8e00ff */
[----:B------:R-:W-:Y:S02]  /*1c20*/  LEA R11, R11, UR38, 0x3 ;  /* 0x000000260b0b7c11 */ /* 0x000fe4000f8e18ff */
[----:B------:R-:W-:-:S04]  /*1c30*/  SHF.L.U32 R0, R0, 0x1f, RZ ;  /* 0x0000001f00007819 */ /* 0x000fc800000006ff */
[----:B------:R0:W1:Y:S01]  /*1c40*/  SYNCS.PHASECHK.TRANS64.TRYWAIT P1, [R11+URZ+0x30830], R0 ;  /* 0x030830000b0075a7 */ /* 0x000062000802017f */
[----:B------:R-:W-:Y:S05]  /*1c50*/  @!P0 BRA `(.L_x_4552) ;  /* 0x0000000000048947 */ /* 0x000fea0003800000 */
[----:B------:R-:W-:Y:S01]  /*1c60*/  BPT.TRAP 0x1 ;  /* 0x000000040000795c */ /* 0x000fe20000300000 */
.L_x_4552:
[----:B------:R-:W2:Y:S01]  /*1c70*/  LDL.LU R2, [R1+0xc] ;  /* 0x00000c0001027983 */ /* 0x000ea20000300800 */
[----:B------:R-:W3:Y:S02]  /*1c80*/  S2R R3, SR_TID.X ;  /* 0x0000000000037919 */ /* 0x000ee40000002100 */
[----:B---3--:R-:W-:Y:S02]  /*1c90*/  LOP3.LUT P2, RZ, R3, 0x7f, RZ, 0xc0, !PT ;  /* 0x0000007f03ff7812 */ /* 0x008fe4000784c0ff */
[----:B--2---:R-:W-:-:S11]  /*1ca0*/  LOP3.LUT R2, R2, 0xfff7ffff, RZ, 0xc0, !PT ;  /* 0xfff7ffff02027812 */ /* 0x004fd600078ec0ff */
[----:B------:R-:W-:-:S05]  /*1cb0*/  @P2 LOP3.LUT R2, R2, 0x80000, RZ, 0xfc, !PT ;  /* 0x0008000002022812 */ /* 0x000fca00078efcff */
[----:B------:R2:W-:Y:S01]  /*1cc0*/  STL [R1+0xc], R2 ;  /* 0x00000c0201007387 */ /* 0x0005e20000100800 */
[----:B-1----:R-:W-:Y:S05]  /*1cd0*/  @P1 BRA `(.L_x_4553) ;  /* 0x0000000000081947 */ /* 0x002fea0003800000 */
[----:B------:R-:W1:Y:S02]  /*1ce0*/  SYNCS.PHASECHK.TRANS64.TRYWAIT P1, [R11+URZ+0x30830], R0 ;  /* 0x030830000b0075a7 */ /* 0x000e64000802017f */
[----:B-1----:R-:W-:Y:S05]  /*1cf0*/  @!P1 BRA `(.L_x_4554) ;  /* 0x0000014c00709947 */ /* 0x002fea0003800000 */
.L_x_4553:
        /* <DEDUP_REMOVED lines=10> */
[----:B------:R-:W3:Y:S01]  /*1da0*/  S2R R12, SR_TID.X ;  /* 0x00000000000c7919 */ /* 0x000ee20000002100 */
[----:B------:R-:W-:Y:S01]  /*1db0*/  UMOV UR53, 0x40000040 ;  /* 0x4000004000357882 */ /* 0x000fe20000000000 */
[----:B------:R-:W-:Y:S01]  /*1dc0*/  UMOV UR55, 0x40000040 ;  /* 0x4000004000377882 */ /* 0x000fe20000000000 */
[----:B------:R-:W-:Y:S01]  /*1dd0*/  ULOP3.LUT UR61, UR4, 0x10000, URZ, 0xfc, !UPT ;  /* 0x00010000043d7892 */ /* 0x000fe2000f8efc3f */
[----:B------:R-:W-:Y:S01]  /*1de0*/  VIADD R4, R18, UR60 ;  /* 0x0000003c12047c36 */ /* 0x000fe20008000000 */
[----:B------:R-:W-:Y:S01]  /*1df0*/  ULOP3.LUT UR4, UR39, 0x10000, URZ, 0xfc, !UPT ;  /* 0x0001000027047892 */ /* 0x000fe2000f8efc3f */
[----:B------:R-:W4:Y:S01]  /*1e00*/  LDC R121, c[0x0][0x288] ;  /* 0x0000a200ff797b82 */ /* 0x000f220000000800 */
[----:B------:R-:W-:Y:S01]  /*1e10*/  UIMAD UR5, UR37, 0x900, UR61 ;  /* 0x00000900250578a4 */ /* 0x000fe2000f8e023d */
[----:B------:R-:W-:Y:S01]  /*1e20*/  IMAD.MOV.U32 R9, RZ, RZ, R4 ;  /* 0x000000ffff097224 */ /* 0x000fe200078e0004 */
[----:B------:R-:W-:-:S02]  /*1e30*/  UIADD3 UR56, UR4, 0x2, URZ ;  /* 0x0000000204387890 */ /* 0x000fc4000fffe03f */
[----:B------:R-:W-:Y:S01]  /*1e40*/  UIADD3 UR58, UR5, 0x2, URZ ;  /* 0x00000002053a7890 */ /* 0x000fe2000fffe03f */
[----:B------:R-:W-:Y:S02]  /*1e50*/  UMOV UR8, UR4 ;  /* 0x0000000400087c82 */ /* 0x000fe40008000000 */
[----:B------:R-:W-:Y:S01]  /*1e60*/  UMOV UR10, UR5 ;  /* 0x00000005000a7c82 */ /* 0x000fe20008000000 */
[----:B------:R-:W-:Y:S01]  /*1e70*/  UIADD3 UR52, UR4, 0x4, URZ ;  /* 0x0000000404347890 */ /* 0x000fe2000fffe03f */
[----:B------:R-:W-:Y:S01]  /*1e80*/  HGMMA.64x96x16.F32 R24, gdesc[UR8], RZ, !UPT, gsb0 ;  /* 0x01600000081879f0 */ /* 0x000fe2000c0008ff */
[----:B------:R-:W-:Y:S01]  /*1e90*/  UIADD3 UR54, UR5, 0x4, URZ ;  /* 0x0000000405367890 */ /* 0x000fe2000fffe03f */
[----:B------:R-:W-:Y:S01]  /*1ea0*/  IMAD.U32 R6, RZ, RZ, UR8 ;  /* 0x00000008ff067e24 */ /* 0x000fe2000f8e00ff */
        /* <DEDUP_REMOVED lines=8> */
[----:B------:R-:W-:Y:S01]  /*1f30*/  UIADD3 UR16, UR4, 0x402, URZ ;  /* 0x0000040204107890 */ /* 0x000fe2000fffe03f */
[----:B---3--:R-:W-:Y:S01]  /*1f40*/  LOP3.LUT P3, RZ, R12, 0x7f, RZ, 0xc0, !PT ;  /* 0x0000007f0cff7812 */ /* 0x008fe2000786c0ff */
        /* <DEDUP_REMOVED lines=27> */
[----:B------:R-:W-:Y:S01]  /*2100*/  ULDC UR5, c[0x0][0x448] ;  /* 0x0001120000057ab9 */ /* 0x000fe20000000800 */
[----:B------:R-:W-:Y:S01]  /*2110*/  ULDC UR4, c[0x0][0x9d8] ;  /* 0x0002760000047ab9 */ /* 0x000fe20000000800 */
        /* <DEDUP_REMOVED lines=8> */
[----:B------:R-:W-:-:S03]  /*21a0*/  IMAD.MOV.U32 R10, RZ, RZ, -0x60 ;  /* 0xffffffa0ff0a7424 */ /* 0x000fc600078e00ff */
[----:B------:R-:W-:Y:S01]  /*21b0*/  @!P3 PRMT R4, RZ, 0x654, R4 ;  /* 0x00000654ff04b816 */ /* 0x000fe20000000004 */
[----:B------:R-:W-:-:S04]  /*21c0*/  IMAD R10, R75, R10, 0x61 ;  /* 0x000000614b0a7424 */ /* 0x000fc800078e020a */
[----:B------:R-:W-:-:S05]  /*21d0*/  IMAD R12, R17, -0x2, R10 ;  /* 0xfffffffe110c7824 */ /* 0x000fca00078e020a */
[----:B----4-:R-:W-:Y:S01]  /*21e0*/  IADD3 R14, R12, -R121, R16 ;  /* 0x800000790c0e7210 */ /* 0x010fe20007ffe010 */
[----:B------:R-:W-:Y:S02]  /*21f0*/  WARPGROUP.DEPBAR.LE gsb0, 0x0 ;  /* 0x00008000000079c5 */ /* 0x000fe40000010000 */
[----:B------:R-:W-:-:S06]  /*2200*/  WARPGROUP.ARRIVE ;  /* 0x00000000000079c5 */ /* 0x000fcc0000000000 */
[----:B------:R-:W-:Y:S03]  /*2210*/  HGMMA.64x96x16.F32 R24, gdesc[UR56], R24, gsb0 ;  /* 0x01600000381879f0 */ /* 0x000fe60008000818 */
[----:B------:R-:W-:Y:S02]  /*2220*/  WARPGROUP.DEPBAR.LE gsb0, 0x0 ;  /* 0x00008000000079c5 */ /* 0x000fe40000010000 */
[----:B------:R-:W-:-:S06]  /*2230*/  WARPGROUP.ARRIVE ;  /* 0x00000000000079c5 */ /* 0x000fcc0000000000 */
[----:B------:R-:W-:Y:S01]  /*2240*/  HGMMA.64x96x16.F32 R24, gdesc[UR52], R24, gsb0 ;  /* 0x01600000341879f0 */ /* 0x000fe20008000818 */
[----:B------:R-:W-:Y:S02]  /*2250*/  ULDC UR54, c[0x0][0x9dc] ;  /* 0x0002770000367ab9 */ /* 0x000fe40000000800 */
[----:B------:R-:W-:Y:S01]  /*2260*/  ULOP3.LUT UR54, URZ, UR54, URZ, 0x33, !UPT ;  /* 0x000000363f367292 */ /* 0x000fe2000f8e333f */
[----:B------:R-:W-:Y:S02]  /*2270*/  WARPGROUP.DEPBAR.LE gsb0, 0x0 ;  /* 0x00008000000079c5 */ /* 0x000fe40000010000 */
[----:B------:R-:W-:-:S06]  /*2280*/  WARPGROUP.ARRIVE ;  /* 0x00000000000079c5 */ /* 0x000fcc0000000000 */
[----:B------:R-:W-:Y:S03]  /*2290*/  HGMMA.64x96x16.F32 R24, gdesc[UR8], R24, gsb0 ;  /* 0x01600000081879f0 */ /* 0x000fe60008000818 */
        /* <DEDUP_REMOVED lines=25> */
[----:B------:R-:W-:Y:S01]  /*2430*/  FMUL.FTZ R8, R66, UR4 ;  /* 0x0000000442087c20 */ /* 0x000fe20008410000 */
[----:B------:R-:W-:Y:S01]  /*2440*/  FMUL.FTZ R24, R24, UR4 ;  /* 0x0000000418187c20 */ /* 0x000fe20008410000 */
[----:B------:R-:W-:Y:S01]  /*2450*/  FMUL.FTZ R25, R25, UR4 ;  /* 0x0000000419197c20 */ /* 0x000fe20008410000 */
[----:B--2---:R-:W-:Y:S01]  /*2460*/  FMUL.FTZ R2, R26, UR4 ;  /* 0x000000041a027c20 */ /* 0x004fe20008410000 */
[----:B01----:R-:W-:Y:S01]  /*2470*/  FMUL.FTZ R0, R27, UR4 ;  /* 0x000000041b007c20 */ /* 0x003fe20008410000 */
        /* <DEDUP_REMOVED lines=41> */
[----:B------:R-:W0:Y:S01]  /*2710*/  SHFL.IDX PT, R66, R9, RZ, 0x1c1f ;  /* 0x001c1fff09427589 */ /* 0x000e2200000e0000 */
[----:B------:R-:W-:Y:S01]  /*2720*/  FMUL.FTZ R13, R70, UR4 ;  /* 0x00000004460d7c20 */ /* 0x000fe20008410000 */
[----:B------:R-:W-:Y:S01]  /*2730*/  FMUL.FTZ R11, R71, UR4 ;  /* 0x00000004470b7c20 */ /* 0x000fe20008410000 */
[----:B------:R-:W-:Y:S01]  /*2740*/  ULDC.64 UR4, c[0x0][0x9e0] ;  /* 0x0002780000047ab9 */ /* 0x000fe20000000a00 */
[----:B------:R1:W-:Y:S01]  /*2750*/  @!P3 SYNCS.ARRIVE.TRANS64.RED.A1T0 RZ, [R4+URZ], RZ ;  /* 0x000000ff04ffb9a7 */ /* 0x0003e2000810043f */
[----:B------:R-:W-:Y:S01]  /*2760*/  UISETP.GE.AND UP1, UPT, UR5, 0x1, UPT ;  /* 0x000000010500788c */ /* 0x000fe2000bf26270 */
[----:B------:R-:W2:Y:S01]  /*2770*/  MUFU.TANH R24, R24 ;  /* 0x0000001800187308 */ /* 0x000ea20000002400 */
[----:B------:R-:W-:-:S02]  /*2780*/  VIADD R21, R14, UR4 ;  /* 0x000000040e157c36 */ /* 0x000fc40008000000 */
[----:B------:R-:W-:Y:S02]  /*2790*/  VIADD R27, R14, UR54 ;  /* 0x000000360e1b7c36 */ /* 0x000fe40008000000 */
[----:B------:R-:W-:Y:S01]  /*27a0*/  PLOP3.LUT P1, PT, PT, PT, UP1, 0x40, 0x0 ;  /* 0x000000000000781c */ /* 0x000fe20003f2e818 */
[----:B-1----:R-:W-:Y:S02]  /*27b0*/  IMAD R4, R75, -0x60, R16 ;  /* 0xffffffa04b047824 */ /* 0x002fe400078e0210 */
[----:B------:R-:W1:Y:S01]  /*27c0*/  MUFU.TANH R25, R25 ;  /* 0x0000001900197308 */ /* 0x000e620000002400 */
[----:B------:R-:W-:Y:S02]  /*27d0*/  VIADD R63, R12, 0xffffffff ;  /* 0xffffffff0c3f7836 */ /* 0x000fe40000000000 */
[----:B------:R-:W-:-:S04]  /*27e0*/  VIADD R4, R4, 0x60 ;  /* 0x0000006004047836 */ /* 0x000fc80000000000 */
[----:B------:R-:W-:Y:S01]  /*27f0*/  IMAD R20, R17, -0x2, R4 ;  /* 0xfffffffe11147824 */ /* 0x000fe200078e0204 */
[----:B------:R-:W3:Y:S04]  /*2800*/  MUFU.TANH R2, R2 ;  /* 0x0000000200027308 */ /* 0x000ee80000002400 */
[----:B0-----:R-:W-:-:S04]  /*2810*/  VIADDMNMX R4, R66, R21, R20, PT ;  /* 0x0000001542047246 */ /* 0x001fc80003800114 */
[----:B------:R-:W0:Y:S08]  /*2820*/  MUFU.TANH R0, R0 ;  /* 0x0000000000007308 */ /* 0x000e300000002400 */
[----:B------:R-:W4:Y:S08]  /*2830*/  MUFU.TANH R28, R28 ;  /* 0x0000001c001c7308 */ /* 0x000f300000002400 */
        /* <DEDUP_REMOVED lines=42> */
[----:B------:R5:W0:Y:S02]  /*2ae0*/  MUFU.TANH R26, R31 ;  /* 0x0000001f001a7308 */ /* 0x000a240000002400 */
[----:B-----5:R-:W-:-:S02]  /*2af0*/  VIADD R31, R10, 0xffffffff ;  /* 0xffffffff0a1f7836 */ /* 0x020fc40000000000 */
[----:B------:R-:W-:Y:S01]  /*2b00*/  IMAD.IADD R10, R27, 0x1, R66 ;  /* 0x000000011b0a7824 */ /* 0x000fe200078e0242 */
[----:B-1234-:R-:W-:Y:S06]  /*2b10*/  @P1 BRA `(.L_x_4555) ;  /* 0x0000000000541947 */ /* 0x01efec0003800000 */
[----:B------:R-:W-:Y:S01]  /*2b20*/  IADD3 R12, R16, -R121, R66 ;  /* 0x80000079100c7210 */ /* 0x000fe20007ffe042 */
[----:B------:R-:W-:Y:S03]  /*2b30*/  BSSY B0, `(.L_x_4556) ;  /* 0x0000010000007945 */ /* 0x000fe60003800000 */
        /* <DEDUP_REMOVED lines=10> */
.L_x_4557:
[----:B------:R-:W-:-:S06]  /*2be0*/  UISETP.NE.AND UP2, UPT, UR5, 0x1, UPT ;  /* 0x000000010500788c */ /* 0x000fcc000bf45270 */
[----:B------:R-:W-:-:S05]  /*2bf0*/  PLOP3.LUT P1, PT, PT, PT, UP2, 0x80, 0x0 ;  /* 0x000000000000781c */ /* 0x000fca0003f2f028 */
[----:B------:R-:W-:-:S08]  /*2c00*/  @UP2 ULDC.64 UR6, c[0x0][0x9e8] ;  /* 0x00027a0000062ab9 */ /* 0x000fd00000000a00 */
[----:B------:R-:W-:-:S05]  /*2c10*/  @P1 IMAD.HI.U32 R14, R12, UR6, RZ ;  /* 0x000000060c0e1c27 */ /* 0x000fca000f8e00ff */
[----:B------:R-:W-:-:S07]  /*2c20*/  @P1 SHF.R.U32.HI R12, RZ, UR7, R14 ;  /* 0x00000007ff0c1c19 */ /* 0x000fce000801160e */
.L_x_4558:
[----:B------:R-:W-:Y:S05]  /*2c30*/  BSYNC B0 ;  /* 0x0000000000007941 */ /* 0x000fea0003800000 */
.L_x_4556:
[----:B------:R-:W-:-:S05]  /*2c40*/  IMAD R15, R12, UR5, R63 ;  /* 0x000000050c0f7c24 */ /* 0x000fca000f8e023f */
[----:B------:R-:W-:Y:S02]  /*2c50*/  VIMNMX R10, R10, R15, !PT ;  /* 0x0000000f0a0a7248 */ /* 0x000fe40007fe0100 */
[----:B------:R-:W-:-:S07]  /*2c60*/  VIADDMNMX R4, R15, UR5, R4, PT ;  /* 0x000000050f047c46 */ /* 0x000fce000b800104 */
.L_x_4555:
[C---:B------:R-:W-:Y:S02]  /*2c70*/  ISETP.GE.AND P1, PT, R31.reuse, 0x2, PT ;  /* 0x000000021f00780c */ /* 0x040fe40003f26270 */
[C---:B------:R-:W-:Y:S02]  /*2c80*/  ISETP.GE.AND P5, PT, R31.reuse, 0xa, PT ;  /* 0x0000000a1f00780c */ /* 0x040fe40003fa6270 */
[----:B------:R-:W-:Y:S02]  /*2c90*/  ISETP.GT.AND P3, PT, R10, 0x1, !P1 ;  /* 0x000000010a00780c */ /* 0x000fe40004f64270 */
[----:B------:R-:W-:Y:S02]  /*2ca0*/  ISETP.GE.AND P2, PT, R31, 0x9, PT ;  /* 0x000000091f00780c */ /* 0x000fe40003f46270 */
[----:B------:R-:W-:Y:S02]  /*2cb0*/  ISETP.LT.OR P3, PT, R4, 0x2, P3 ;  /* 0x000000020400780c */ /* 0x000fe40001f61670 */
[----:B------:R-:W-:-:S02]  /*2cc0*/  P2R R12, PR, RZ, 0x20 ;  /* 0x00000020ff0c7803 */ /* 0x000fc40000000000 */
[----:B------:R-:W-:Y:S02]  /*2cd0*/  FSEL R67, R25, -INF , !P3 ;  /* 0xff80000019437808 */ /* 0x000fe40005800000 */
[C---:B------:R-:W-:Y:S02]  /*2ce0*/  ISETP.GT.AND P3, PT, R10.reuse, 0x9, !P5 ;  /* 0x000000090a00780c */ /* 0x040fe40006f64270 */
[----:B------:R-:W-:Y:S02]  /*2cf0*/  ISETP.GT.AND P4, PT, R10, 0x8, !P2 ;  /* 0x000000080a00780c */ /* 0x000fe40005784270 */
        /* <DEDUP_REMOVED lines=27> */
[C---:B------:R-:W-:Y:S02]  /*2eb0*/  ISETP.GE.AND P4, PT, R31.reuse, 0x22, PT ;  /* 0x000000221f00780c */ /* 0x040fe40003f86270 */
        /* <DEDUP_REMOVED lines=59> */
[----:B------:R-:W-:Y:S02]  /*3270*/  P2R R25, PR, RZ, 0x20 ;  /* 0x00000020ff197803 */ /* 0x000fe40000000000 */
[----:B------:R-:W-:Y:S02]  /*3280*/  FSEL R97, R64, -INF , !P3 ;  /* 0xff80000040617808 */ /* 0x000fe40005800000 */
[C---:B------:R-:W-:Y:S02]  /*3290*/  ISETP.GE.AND P3, PT, R31.reuse, 0x52, PT ;  /* 0x000000521f00780c */ /* 0x040fe40003f66270 */
[----:B------:R-:W-:Y:S02]  /*32a0*/  ISETP.GE.AND P6, PT, R31, 0x1, PT ;  /* 0x000000011f00780c */ /* 0x000fe40003fc6270 */
[----:B------:R-:W-:-:S04]  /*32b0*/  ISETP.GT.AND P4, PT, R10, 0x51, !P3 ;  /* 0x000000510a00780c */ /* 0x000fc80005f84270 */
[----:B------:R-:W-:-:S04]  /*32c0*/  ISETP.LT.OR P4, PT, R4, 0x52, P4 ;  /* 0x000000520400780c */ /* 0x000fc80002781670 */
[----:B------:R-:W-:Y:S02]  /*32d0*/  FSEL R65, R65, -INF , !P4 ;  /* 0xff80000041417808 */ /* 0x000fe40006000000 */
[----:B------:R-:W-:-:S04]  /*32e0*/  ISETP.GE.AND P4, PT, R31, 0x59, PT ;  /* 0x000000591f00780c */ /* 0x000fc80003f86270 */
[----:B------:R-:W-:-:S04]  /*32f0*/  ISETP.GT.AND P5, PT, R10, 0x58, !P4 ;  /* 0x000000580a00780c */ /* 0x000fc800067a4270 */
[----:B------:R-:W-:-:S04]  /*3300*/  ISETP.LT.OR P5, PT, R4, 0x59, P5 ;  /* 0x000000590400780c */ /* 0x000fc80002fa1670 */
[----:B------:R-:W-:Y:S02]  /*3310*/  FSEL R14, R68, -INF , !P5 ;  /* 0xff800000440e7808 */ /* 0x000fe40006800000 */
[----:B------:R-:W-:-:S04]  /*3320*/  ISETP.GT.AND P5, PT, R10, RZ, !P6 ;  /* 0x000000ff0a00720c */ /* 0x000fc800077a4270 */
[----:B------:R-:W-:-:S04]  /*3330*/  ISETP.LT.OR P5, PT, R4, 0x1, P5 ;  /* 0x000000010400780c */ /* 0x000fc80002fa1670 */
[----:B------:R-:W-:Y:S02]  /*3340*/  FSEL R33, R24, -INF , !P5 ;  /* 0xff80000018217808 */ /* 0x000fe40006800000 */
[----:B------:R-:W-:-:S04]  /*3350*/  ISETP.GE.AND P5, PT, R31, 0x5a, PT ;  /* 0x0000005a1f00780c */ /* 0x000fc80003fa6270 */
[----:B------:R-:W-:Y:S02]  /*3360*/  P2R R31, PR, RZ, 0x20 ;  /* 0x00000020ff1f7803 */ /* 0x000fe40000000000 */
[----:B------:R-:W-:-:S04]  /*3370*/  ISETP.GT.AND P5, PT, R10, 0x59, !P5 ;  /* 0x000000590a00780c */ /* 0x000fc80006fa4270 */
[----:B------:R-:W-:Y:S02]  /*3380*/  ISETP.LT.OR P5, PT, R4, 0x5a, P5 ;  /* 0x0000005a0400780c */ /* 0x000fe40002fa1670 */
[----:B------:R-:W0:Y:S02]  /*3390*/  SHFL.IDX PT, R4, R9, 0x1, 0x1c1f ;  /* 0x003c1f0009047f89 */ /* 0x000e2400000e0000 */
[----:B------:R-:W-:Y:S02]  /*33a0*/  FSEL R69, R69, -INF , !P5 ;  /* 0xff80000045457808 */ /* 0x000fe40006800000 */
[----:B------:R-:W-:Y:S02]  /*33b0*/  PLOP3.LUT P5, PT, PT, PT, UP1, 0x40, 0x0 ;  /* 0x000000000000781c */ /* 0x000fe40003fae818 */
[----:B0-----:R-:W-:Y:S01]  /*33c0*/  VIADDMNMX R15, R4, R21, R20, PT ;  /* 0x00000015040f7246 */ /* 0x001fe20003800114 */
[----:B------:R-:W-:-:S10]  /*33d0*/  IMAD.IADD R20, R27, 0x1, R4 ;  /* 0x000000011b147824 */ /* 0x000fd400078e0204 */
[----:B------:R-:W-:Y:S05]  /*33e0*/  @P5 BRA `(.L_x_4559) ;  /* 0x00000000005c5947 */ /* 0x000fea0003800000 */
        /* <DEDUP_REMOVED lines=13> */
.L_x_4561:
[----:B------:R-:W-:-:S06]  /*34c0*/  UISETP.NE.AND UP2, UPT, UR5, 0x1, UPT ;  /* 0x000000010500788c */ /* 0x000fcc000bf45270 */
[----:B------:R-:W-:-:S05]  /*34d0*/  PLOP3.LUT P5, PT, PT, PT, UP2, 0x80, 0x0 ;  /* 0x000000000000781c */ /* 0x000fca0003faf028 */
[----:B------:R-:W-:-:S08]  /*34e0*/  @UP2 ULDC.64 UR6, c[0x0][0x9e8] ;  /* 0x00027a0000062ab9 */ /* 0x000fd00000000a00 */
[----:B------:R-:W-:Y:S01]  /*34f0*/  @P5 IMAD.HI.U32 R9, R4, UR6, RZ ;  /* 0x0000000604095c27 */ /* 0x000fe2000f8e00ff */
[----:B------:R-:W-:-:S13]  /*3500*/  PLOP3.LUT P5, PT, PT, PT, UP2, 0x80, 0x0 ;  /* 0x000000000000781c */ /* 0x000fda0003faf028 */
[----:B------:R-:W-:-:S07]  /*3510*/  @P5 SHF.R.U32.HI R4, RZ, UR7, R9 ;  /* 0x00000007ff045c19 */ /* 0x000fce0008011609 */
.L_x_4562:
[----:B------:R-:W-:Y:S05]  /*3520*/  BSYNC B0 ;  /* 0x0000000000007941 */ /* 0x000fea0003800000 */
.L_x_4560:
[----:B------:R-:W-:-:S05]  /*3530*/  IMAD R4, R4, UR5, R63 ;  /* 0x0000000504047c24 */ /* 0x000fca000f8e023f */
[----:B------:R-:W-:Y:S02]  /*3540*/  VIMNMX R20, R20, R4, !PT ;  /* 0x0000000414147248 */ /* 0x000fe40007fe0100 */
[----:B------:R-:W-:-:S07]  /*3550*/  VIADDMNMX R15, R4, UR5, R15, PT ;  /* 0x00000005040f7c46 */ /* 0x000fce000b80010f */
.L_x_4559:
[C---:B------:R-:W-:Y:S01]  /*3560*/  ISETP.GT.AND P1, PT, R20.reuse, 0x1, !P1 ;  /* 0x000000011400780c */ /* 0x040fe20004f24270 */
[----:B------:R-:W-:Y:S01]  /*3570*/  ULDC UR6, c[0x0][0x988] ;  /* 0x0002620000067ab9 */ /* 0x000fe20000000800 */
[----:B------:R-:W-:Y:S01]  /*3580*/  ISETP.GT.AND P2, PT, R20, 0x8, !P2 ;  /* 0x000000081400780c */ /* 0x000fe20005744270 */
[----:B------:R-:W-:Y:S01]  /*3590*/  @UP0 ULDC UR14, c[0x0][0x450] ;  /* 0x00011400000e0ab9 */ /* 0x000fe20000000800 */
[----:B------:R-:W-:Y:S01]  /*35a0*/  ISETP.LT.OR P1, PT, R15, 0x2, P1 ;  /* 0x000000020f00780c */ /* 0x000fe20000f21670 */
[----:B------:R-:W-:Y:S01]  /*35b0*/  UMOV UR10, UR60 ;  /* 0x0000003c000a7c82 */ /* 0x000fe20008000000 */
[----:B------:R-:W-:Y:S02]  /*35c0*/  FMNMX.FTZ R4, R33, R67, !PT ;  /* 0x0000004321047209 */ /* 0x000fe40007810000 */
[----:B------:R-:W-:Y:S02]  /*35d0*/  FSEL R21, R0, -INF , !P1 ;  /* 0xff80000000157808 */ /* 0x000fe40004800000 */
[----:B------:R-:W-:-:S02]  /*35e0*/  ISETP.NE.AND P1, PT, R12, RZ, PT ;  /* 0x000000ff0c00720c */ /* 0x000fc40003f25270 */
[----:B------:R-:W-:Y:S02]  /*35f0*/  ISETP.LT.OR P2, PT, R15, 0x9, P2 ;  /* 0x000000090f00780c */ /* 0x000fe40001741670 */
[----:B------:R-:W-:Y:S02]  /*3600*/  ISETP.GT.AND P1, PT, R20, 0x9, !P1 ;  /* 0x000000091400780c */ /* 0x000fe40004f24270 */
[----:B------:R-:W-:Y:S02]  /*3610*/  FMNMX.FTZ R4, R71, R4, !PT ;  /* 0x0000000447047209 */ /* 0x000fe40007810000 */
[----:B------:R-:W-:Y:S02]  /*3620*/  ISETP.LT.OR P1, PT, R15, 0xa, P1 ;  /* 0x0000000a0f00780c */ /* 0x000fe40000f21670 */
[----:B------:R-:W-:Y:S02]  /*3630*/  FSEL R24, R30, -INF , !P2 ;  /* 0xff8000001e187808 */ /* 0x000fe40005000000 */
[----:B------:R-:W-:-:S02]  /*3640*/  FSEL R26, R26, -INF , !P1 ;  /* 0xff8000001a1a7808 */ /* 0x000fc40004800000 */
[----:B------:R-:W-:Y:S02]  /*3650*/  ISETP.NE.AND P1, PT, R25, RZ, PT ;  /* 0x000000ff1900720c */ /* 0x000fe40003f25270 */
[----:B------:R-:W-:Y:S02]  /*3660*/  ISETP.NE.AND P2, PT, R28, RZ, PT ;  /* 0x000000ff1c00720c */ /* 0x000fe40003f45270 */
[----:B------:R-:W-:Y:S02]  /*3670*/  ISETP.GT.AND P1, PT, R20, 0x10, !P1 ;  /* 0x000000101400780c */ /* 0x000fe40004f24270 */
[----:B------:R-:W-:Y:S02]  /*3680*/  FMNMX.FTZ R4, R73, R4, !PT ;  /* 0x0000000449047209 */ /* 0x000fe40007810000 */
[----:B------:R-:W-:Y:S02]  /*3690*/  ISETP.LT.OR P1, PT, R15, 0x11, P1 ;  /* 0x000000110f00780c */ /* 0x000fe40000f21670 */
[----:B------:R-:W-:-:S02]  /*36a0*/  FMNMX.FTZ R4, R77, R4, !PT ;  /* 0x000000044d047209 */ /* 0x000fc40007810000 */
[----:B------:R-:W-:Y:S02]  /*36b0*/  FSEL R28, R34, -INF , !P1 ;  /* 0xff800000221c7808 */ /* 0x000fe40004800000 */
[----:B------:R-:W-:Y:S02]  /*36c0*/  ISETP.GT.AND P1, PT, R20, 0x11, !P2 ;  /* 0x000000111400780c */ /* 0x000fe40005724270 */
[----:B------:R-:W-:Y:S02]  /*36d0*/  ISETP.NE.AND P5, PT, R29, RZ, PT ;  /* 0x000000ff1d00720c */ /* 0x000fe40003fa5270 */
[----:B------:R-:W-:Y:S02]  /*36e0*/  ISETP.LT.OR P1, PT, R15, 0x12, P1 ;  /* 0x000000120f00780c */ /* 0x000fe40000f21670 */
[----:B------:R-:W-:Y:S02]  /*36f0*/  FMNMX.FTZ R4, R79, R4, !PT ;  /* 0x000000044f047209 */ /* 0x000fe40007810000 */
[----:B------:R-:W-:-:S02]  /*3700*/  FSEL R30, R35, -INF , !P1 ;  /* 0xff800000231e7808 */ /* 0x000fc40004800000 */
[----:B------:R-:W-:Y:S02]  /*3710*/  ISETP.GT.AND P1, PT, R20, 0x18, !P5 ;  /* 0x000000181400780c */ /* 0x000fe40006f24270 */
[----:B------:R-:W-:Y:S02]  /*3720*/  FMNMX.FTZ R4, R81, R4, !PT ;  /* 0x0000000451047209 */ /* 0x000fe40007810000 */
[----:B------:R-:W-:Y:S02]  /*3730*/  ISETP.LT.OR P1, PT, R15, 0x19, P1 ;  /* 0x000000190f00780c */ /* 0x000fe40000f21670 */
[----:B------:R-:W-:Y:S02]  /*3740*/  FMNMX.FTZ R4, R83, R4, !PT ;  /* 0x0000000453047209 */ /* 0x000fe40007810000 */
[----:B------:R-:W-:Y:S02]  /*3750*/  ISETP.NE.AND P2, PT, R32, RZ, PT ;  /* 0x000000ff2000720c */ /* 0x000fe40003f45270 */
[----:B------:R-:W-:-:S02]  /*3760*/  FSEL R32, R38, -INF , !P1 ;  /* 0xff80000026207808 */ /* 0x000fc40004800000 */
[----:B------:R-:W-:Y:S02]  /*3770*/  FMNMX.FTZ R4, R85, R4, !PT ;  /* 0x0000000455047209 */ /* 0x000fe40007810000 */
        /* <DEDUP_REMOVED lines=28> */
[----:B------:R-:W-:-:S02]  /*3940*/  FMNMX.FTZ R9, R65, R4, !PT ;  /* 0x0000000441097209 */ /* 0x000fc40007810000 */
[----:B------:R-:W-:Y:S02]  /*3950*/  ISETP.NE.AND P1, PT, R44, RZ, PT ;  /* 0x000000ff2c00720c */ /* 0x000fe40003f25270 */
[----:B------:R-:W-:Y:S02]  /*3960*/  FMNMX.FTZ R9, R14, R9, !PT ;  /* 0x000000090e097209 */ /* 0x000fe40007810000 */
[C---:B------:R-:W-:Y:S02]  /*3970*/  ISETP.GT.AND P1, PT, R20.reuse, 0x29, !P1 ;  /* 0x000000291400780c */ /* 0x040fe40004f24270 */
[----:B------:R-:W-:Y:S01]  /*3980*/  FMNMX.FTZ R25, R69, R9, !PT ;  /* 0x0000000945197209 */ /* 0x000fe20007810000 */
[----:B------:R-:W-:Y:S01]  /*3990*/  IMAD.U32 R9, RZ, RZ, UR6 ;  /* 0x00000006ff097e24 */ /* 0x000fe2000f8e00ff */
[----:B------:R-:W-:Y:S01]  /*39a0*/  ISETP.LT.OR P1, PT, R15, 0x2a, P1 ;  /* 0x0000002a0f00780c */ /* 0x000fe20000f21670 */
[----:B------:R-:W-:Y:S01]  /*39b0*/  @UP0 ULDC UR6, c[0x0][0x44c] ;  /* 0x0001130000060ab9 */ /* 0x000fe20000000800 */
[----:B------:R-:W-:Y:S01]  /*39c0*/  ISETP.GT.AND P6, PT, R20, RZ, !P6 ;  /* 0x000000ff1400720c */ /* 0x000fe200077c4270 */
[----:B------:R-:W0:Y:S01]  /*39d0*/  SHFL.BFLY PT, R4, R25, 0x2, 0x1f ;  /* 0x0c401f0019047f89 */ /* 0x000e2200000e0000 */
[----:B------:R-:W-:Y:S01]  /*39e0*/  FSEL R42, R47, -INF , !P1 ;  /* 0xff8000002f2a7808 */ /* 0x000fe20004800000 */
[----:B------:R-:W-:Y:S01]  /*39f0*/  UIMAD.WIDE.U32 UR6, UR60, UR6, URZ ;  /* 0x000000063c0672a5 */ /* 0x000fe2000f8e003f */
[----:B------:R-:W-:-:S02]  /*3a00*/  ISETP.NE.AND P1, PT, R70, RZ, PT ;  /* 0x000000ff4600720c */ /* 0x000fc40003f25270 */
[C---:B------:R-:W-:Y:S01]  /*3a10*/  ISETP.LT.OR P6, PT, R15.reuse, 0x1, P6 ;  /* 0x000000010f00780c */ /* 0x040fe200037c1670 */
[----:B------:R-:W-:Y:S01]  /*3a20*/  @UP0 USHF.R.U32.HI UR10, URZ, UR14, UR7 ;  /* 0x0000000e3f0a0299 */ /* 0x000fe20008011607 */
[----:B------:R-:W-:Y:S02]  /*3a30*/  ISETP.GT.AND P1, PT, R20, 0x30, !P1 ;  /* 0x000000301400780c */ /* 0x000fe40004f24270 */
[----:B------:R-:W-:Y:S02]  /*3a40*/  FSEL R2, R2, -INF , !P6 ;  /* 0xff80000002027808 */ /* 0x000fe40007000000 */
[----:B------:R-:W-:Y:S02]  /*3a50*/  ISETP.LT.OR P1, PT, R15, 0x31, P1 ;  /* 0x000000310f00780c */ /* 0x000fe40000f21670 */
[----:B------:R-:W-:Y:S02]  /*3a60*/  ISETP.NE.AND P5, PT, R56, RZ, PT ;  /* 0x000000ff3800720c */ /* 0x000fe40003fa5270 */
[----:B------:R-:W-:-:S02]  /*3a70*/  FSEL R44, R50, -INF , !P1 ;  /* 0xff800000322c7808 */ /* 0x000fc40004800000 */
[----:B------:R-:W-:Y:S02]  /*3a80*/  ISETP.NE.AND P1, PT, R48, RZ, PT ;  /* 0x000000ff3000720c */ /* 0x000fe40003f25270 */
[----:B------:R-:W-:Y:S02]  /*3a90*/  ISETP.NE.AND P6, PT, R78, RZ, PT ;  /* 0x000000ff4e00720c */ /* 0x000fe40003fc5270 */
[C---:B------:R-:W-:Y:S02]  /*3aa0*/  ISETP.GT.AND P1, PT, R20.reuse, 0x31, !P1 ;  /* 0x000000311400780c */ /* 0x040fe40004f24270 */
[----:B------:R-:W-:Y:S02]  /*3ab0*/  ISETP.GT.AND P3, PT, R20, 0x51, !P3 ;  /* 0x000000511400780c */ /* 0x000fe40005f64270 */
[----:B------:R-:W-:Y:S02]  /*3ac0*/  ISETP.LT.OR P1, PT, R15, 0x32, P1 ;  /* 0x000000320f00780c */ /* 0x000fe40000f21670 */
[----:B0-----:R-:W-:-:S02]  /*3ad0*/  FMNMX.FTZ R27, R25, R4, !PT ;  /* 0x00000004191b7209 */ /* 0x001fc40007810000 */
[----:B------:R-:W-:Y:S02]  /*3ae0*/  FMNMX.FTZ R25, R2, R21, !PT ;  /* 0x0000001502197209 */ /* 0x000fe40007810000 */
[----:B------:R-:W-:Y:S01]  /*3af0*/  FSEL R46, R51, -INF , !P1 ;  /* 0xff800000332e7808 */ /* 0x000fe20004800000 */
[----:B------:R-:W0:Y:S01]  /*3b00*/  SHFL.BFLY PT, R4, R27, 0x1, 0x1f ;  /* 0x0c201f001b047f89 */ /* 0x000e2200000e0000 */
        /* <DEDUP_REMOVED lines=14> */
[----:B------:R-:W-:Y:S02]  /*3bf0*/  ISETP.GT.AND P1, PT, R20, 0x40, !P2 ;  /* 0x000000401400780c */ /* 0x000fe40005724270 */
[----:B------:R-:W-:-:S02]  /*3c00*/  FMNMX.FTZ R25, R36, R25, !PT ;  /* 0x0000001924197209 */ /* 0x000fc40007810000 */
[----:B------:R-:W-:Y:S02]  /*3c10*/  ISETP.LT.OR P1, PT, R15, 0x41, P1 ;  /* 0x000000410f00780c */ /* 0x000fe40000f21670 */
[----:B------:R-:W-:Y:S02]  /*3c20*/  FMNMX.FTZ R25, R38, R25, !PT ;  /* 0x0000001926197209 */ /* 0x000fe40007810000 */
[----:B------:R-:W-:Y:S02]  /*3c30*/  FSEL R10, R58, -INF , !P1 ;  /* 0xff8000003a0a7808 */ /* 0x000fe40004800000 */
[----:B------:R-:W-:Y:S02]  /*3c40*/  FMNMX.FTZ R25, R40, R25, !PT ;  /* 0x0000001928197209 */ /* 0x000fe40007810000 */
[----:B------:R-:W-:Y:S02]  /*3c50*/  ISETP.GT.AND P1, PT, R20, 0x41, !P5 ;  /* 0x000000411400780c */ /* 0x000fe40006f24270 */
[----:B0-----:R-:W-:-:S02]  /*3c60*/  FMNMX.FTZ R4, R27, R4, !PT ;  /* 0x000000041b047209 */ /* 0x001fc40007810000 */
[----:B------:R-:W-:Y:S02]  /*3c70*/  FMNMX.FTZ R25, R42, R25, !PT ;  /* 0x000000192a197209 */ /* 0x000fe40007810000 */
[----:B------:R-:W-:Y:S01]  /*3c80*/  ISETP.LT.OR P1, PT, R15, 0x42, P1 ;  /* 0x000000420f00780c */ /* 0x000fe20000f21670 */
[----:B------:R-:W-:Y:S01]  /*3c90*/  FMUL.FTZ R29, R4, R9 ;  /* 0x00000009041d7220 */ /* 0x000fe20000410000 */
[----:B------:R-:W-:Y:S02]  /*3ca0*/  FMNMX.FTZ R25, R44, R25, !PT ;  /* 0x000000192c197209 */ /* 0x000fe40007810000 */
[----:B------:R-:W-:Y:S02]  /*3cb0*/  FSEL R0, R59, -INF , !P1 ;  /* 0xff8000003b007808 */ /* 0x000fe40004800000 */
[----:B------:R-:W-:Y:S02]  /*3cc0*/  FSETP.NEU.FTZ.AND P1, PT, R4, -INF , PT ;  /* 0xff8000000400780b */ /* 0x000fe40003f3d000 */
[----:B------:R-:W-:-:S02]  /*3cd0*/  ISETP.NE.AND P5, PT, R76, RZ, PT ;  /* 0x000000ff4c00720c */ /* 0x000fc40003fa5270 */
[----:B------:R-:W-:Y:S02]  /*3ce0*/  FMNMX.FTZ R25, R46, R25, !PT ;  /* 0x000000192e197209 */ /* 0x000fe40007810000 */
[----:B------:R-:W-:Y:S02]  /*3cf0*/  FSEL R60, R29, RZ, P1 ;  /* 0x000000ff1d3c7208 */ /* 0x000fe40000800000 */
[----:B------:R-:W-:Y:S02]  /*3d00*/  ISETP.GT.AND P1, PT, R20, 0x48, !P5 ;  /* 0x000000481400780c */ /* 0x000fe40006f24270 */
[----:B------:R-:W-:Y:S01]  /*3d10*/  FMNMX.FTZ R25, R48, R25, !PT ;  /* 0x0000001930197209 */ /* 0x000fe20007810000 */
[-CC-:B------:R-:W-:Y:S01]  /*3d20*/  FFMA.FTZ R27, R33, R9.reuse, -R60.reuse ;  /* 0x00000009211b7223 */ /* 0x180fe2000001083c */
[----:B------:R-:W-:Y:S01]  /*3d30*/  ISETP.LT.OR P1, PT, R15, 0x49, P1 ;  /* 0x000000490f00780c */ /* 0x000fe20000f21670 */
[--C-:B------:R-:W-:Y:S01]  /*3d40*/  FFMA.FTZ R29, R67, R9, -R60.reuse ;  /* 0x00000009431d7223 */ /* 0x100fe2000001083c */
[----:B------:R-:W-:Y:S01]  /*3d50*/  FMNMX.FTZ R25, R12, R25, !PT ;  /* 0x000000190c197209 */ /* 0x000fe20007810000 */
[-CC-:B------:R-:W-:Y:S01]  /*3d60*/  FFMA.FTZ R33, R73, R9.reuse, -R60.reuse ;  /* 0x0000000949217223 */ /* 0x180fe2000001083c */
[----:B------:R-:W-:Y:S01]  /*3d70*/  FSEL R50, R62, -INF , !P1 ;  /* 0xff8000003e327808 */ /* 0x000fe20004800000 */
[----:B------:R-:W-:Y:S01]  /*3d80*/  MUFU.EX2 R27, R27 ;  /* 0x0000001b001b7308 */ /* 0x000fe20000000800 */
[----:B------:R-:W-:Y:S01]  /*3d90*/  ISETP.NE.AND P2, PT, R80, RZ, PT ;  /* 0x000000ff5000720c */ /* 0x000fe20003f45270 */
[-CC-:B------:R-:W-:Y:S01]  /*3da0*/  FFMA.FTZ R35, R77, R9.reuse, -R60.reuse ;  /* 0x000000094d237223 */ /* 0x180fe2000001083c */
[----:B------:R-:W-:Y:S01]  /*3db0*/  ISETP.GT.AND P1, PT, R20, 0x49, !P6 ;  /* 0x000000491400780c */ /* 0x000fe20007724270 */
[--C-:B------:R-:W-:Y:S01]  /*3dc0*/  FFMA.FTZ R37, R81, R9, -R60.reuse ;  /* 0x0000000951257223 */ /* 0x100fe2000001083c */
[----:B------:R-:W-:Y:S01]  /*3dd0*/  FMNMX.FTZ R25, R10, R25, !PT ;  /* 0x000000190a197209 */ /* 0x000fe20007810000 */
[-CC-:B------:R-:W-:Y:S01]  /*3de0*/  FFMA.FTZ R43, R65, R9.reuse, -R60.reuse ;  /* 0x00000009412b7223 */ /* 0x180fe2000001083c */
[----:B------:R-:W-:Y:S01]  /*3df0*/  ISETP.NE.AND P5, PT, R31, RZ, PT ;  /* 0x000000ff1f00720c */ /* 0x000fe20003fa5270 */
[-CC-:B------:R-:W-:Y:S01]  /*3e00*/  FFMA.FTZ R31, R71, R9.reuse, -R60.reuse ;  /* 0x00000009471f7223 */ /* 0x180fe2000001083c */
[----:B------:R-:W-:Y:S01]  /*3e10*/  ISETP.GT.AND P2, PT, R20, 0x50, !P2 ;  /* 0x000000501400780c */ /* 0x000fe20005744270 */
[----:B------:R0:W1:Y:S01]  /*3e20*/  MUFU.EX2 R188, R29 ;  /* 0x0000001d00bc7308 */ /* 0x0000620000000800 */
[----:B------:R-:W-:Y:S01]  /*3e30*/  ISETP.LT.OR P1, PT, R15, 0x4a, P1 ;  /* 0x0000004a0f00780c */ /* 0x000fe20000f21670 */
[--C-:B------:R-:W-:Y:S01]  /*3e40*/  FFMA.FTZ R39, R93, R9, -R60.reuse ;  /* 0x000000095d277223 */ /* 0x100fe2000001083c */
[----:B------:R-:W-:Y:S01]  /*3e50*/  FMNMX.FTZ R25, R0, R25, !PT ;  /* 0x0000001900197209 */ /* 0x000fe20007810000 */
[----:B------:R-:W-:Y:S01]  /*3e60*/  FFMA.FTZ R14, R14, R9, -R60 ;  /* 0x000000090e0e7223 */ /* 0x000fe2000001083c */
[----:B------:R-:W-:-:S02]  /*3e70*/  ISETP.GT.AND P4, PT, R20, 0x58, !P4 ;  /* 0x000000581400780c */ /* 0x000fc40006784270 */
[----:B------:R-:W-:Y:S01]  /*3e80*/  ISETP.GT.AND P5, PT, R20, 0x59, !P5 ;  /* 0x000000591400780c */ /* 0x000fe20006fa4270 */
[----:B------:R-:W2:Y:S01]  /*3e90*/  MUFU.EX2 R31, R31 ;  /* 0x0000001f001f7308 */ /* 0x000ea20000000800 */
[----:B------:R-:W-:Y:S01]  /*3ea0*/  ISETP.LT.OR P2, PT, R15, 0x51, P2 ;  /* 0x000000510f00780c */ /* 0x000fe20001741670 */
[-CC-:B0-----:R-:W-:Y:S01]  /*3eb0*/  FFMA.FTZ R29, R79, R9.reuse, -R60.reuse ;  /* 0x000000094f1d7223 */ /* 0x181fe2000001083c */
[----:B------:R-:W-:Y:S01]  /*3ec0*/  FSEL R20, R3, -INF , !P1 ;  /* 0xff80000003147808 */ /* 0x000fe20004800000 */
[----:B------:R-:W-:Y:S01]  /*3ed0*/  FFMA.FTZ R3, R85, R9, -R60 ;  /* 0x0000000955037223 */ /* 0x000fe2000001083c */
[----:B------:R-:W-:Y:S02]  /*3ee0*/  FMNMX.FTZ R25, R50, R25, !PT ;  /* 0x0000001932197209 */ /* 0x000fe40007810000 */
[----:B------:R-:W-:Y:S01]  /*3ef0*/  ISETP.LT.OR P3, PT, R15, 0x52, P3 ;  /* 0x000000520f00780c */ /* 0x000fe20001f61670 */
[----:B------:R0:W-:Y:S01]  /*3f00*/  MUFU.EX2 R180, R3 ;  /* 0x0000000300b47308 */ /* 0x0001e20000000800 */
[----:B------:R-:W-:-:S02]  /*3f10*/  FSEL R8, R8, -INF , !P2 ;  /* 0xff80000008087808 */ /* 0x000fc40005000000 */
[----:B------:R-:W-:Y:S02]  /*3f20*/  FMNMX.FTZ R25, R20, R25, !PT ;  /* 0x0000001914197209 */ /* 0x000fe40007810000 */
[----:B------:R-:W-:Y:S02]  /*3f30*/  ISETP.LT.OR P4, PT, R15, 0x59, P4 ;  /* 0x000000590f00780c */ /* 0x000fe40002781670 */
[----:B------:R-:W-:Y:S01]  /*3f40*/  FSEL R52, R5, -INF , !P3 ;  /* 0xff80000005347808 */ /* 0x000fe20005800000 */
[--C-:B------:R-:W-:Y:S01]  /*3f50*/  FFMA.FTZ R5, R41, R9, -R60.reuse ;  /* 0x0000000929057223 */ /* 0x100fe2000001083c */
[----:B------:R-:W-:Y:S01]  /*3f60*/  FMNMX.FTZ R25, R8, R25, !PT ;  /* 0x0000001908197209 */ /* 0x000fe20007810000 */
[-CC-:B0-----:R-:W-:Y:S01]  /*3f70*/  FFMA.FTZ R3, R87, R9.reuse, -R60.reuse ;  /* 0x0000000957037223 */ /* 0x181fe2000001083c */
[----:B------:R-:W-:Y:S01]  /*3f80*/  ISETP.LT.OR P5, PT, R15, 0x5a, P5 ;  /* 0x0000005a0f00780c */ /* 0x000fe20002fa1670 */
[--C-:B------:R-:W-:Y:S01]  /*3f90*/  FFMA.FTZ R41, R61, R9, -R60.reuse ;  /* 0x000000093d297223 */ /* 0x100fe2000001083c */
[----:B------:R-:W-:Y:S01]  /*3fa0*/  FSEL R54, R13, -INF , !P4 ;  /* 0xff8000000d367808 */ /* 0x000fe20006000000 */
[----:B------:R-:W-:Y:S01]  /*3fb0*/  MUFU.EX2 R182, R3 ;  /* 0x0000000300b67308 */ /* 0x000fe20000000800 */
[----:B------:R-:W-:Y:S01]  /*3fc0*/  FMNMX.FTZ R25, R52, R25, !PT ;  /* 0x0000001934197209 */ /* 0x000fe20007810000 */
[-CC-:B------:R-:W-:Y:S01]  /*3fd0*/  FFMA.FTZ R13, R89, R9.reuse, -R60.reuse ;  /* 0x00000009590d7223 */ /* 0x180fe2000001083c */
[----:B------:R-:W-:Y:S01]  /*3fe0*/  FSEL R56, R11, -INF , !P5 ;  /* 0xff8000000b387808 */ /* 0x000fe20006800000 */
[--C-:B------:R-:W-:Y:S01]  /*3ff0*/  FFMA.FTZ R11, R45, R9, -R60.reuse ;  /* 0x000000092d0b7223 */ /* 0x100fe2000001083c */
[----:B------:R-:W-:Y:S01]  /*4000*/  FMNMX.FTZ R25, R54, R25, !PT ;  /* 0x0000001936197209 */ /* 0x000fe20007810000 */
[----:B------:R-:W-:Y:S01]  /*4010*/  FFMA.FTZ R15, R49, R9, -R60 ;  /* 0x00000009310f7223 */ /* 0x000fe2000001083c */
[----:B------:R-:W-:Y:S01]  /*4020*/  R2UR UR11, R74 ;  /* 0x000000004a0b72ca */ /* 0x000fe200000e0000 */
[----:B------:R-:W-:Y:S01]  /*4030*/  MUFU.EX2 R174, R41 ;  /* 0x0000002900ae7308 */ /* 0x000fe20000000800 */
[----:B------:R-:W-:-:S05]  /*4040*/  FMNMX.FTZ R25, R56, R25, !PT ;  /* 0x0000001938197209 */ /* 0x000fca0007810000 */
[----:B------:R-:W0:Y:S02]  /*4050*/  SHFL.BFLY PT, R58, R25, 0x2, 0x1f ;  /* 0x0c401f00193a7f89 */ /* 0x000e2400000e0000 */
[----:B------:R3:W4:Y:S04]  /*4060*/  MUFU.EX2 R190, R33 ;  /* 0x0000002100be7308 */ /* 0x0007280000000800 */
[----:B------:R-:W-:-:S04]  /*4070*/  UIADD3 UR6, UR11, UR10, URZ ;  /* 0x0000000a0b067290 */ /* 0x000fc8000fffe03f */
[----:B------:R-:W5:Y:S01]  /*4080*/  MUFU.EX2 R35, R35 ;  /* 0x0000002300237308 */ /* 0x000f620000000800 */
[----:B---3--:R-:W-:Y:S01]  /*4090*/  FFMA.FTZ R33, R83, R9, -R60 ;  /* 0x0000000953217223 */ /* 0x008fe2000001083c */
[----:B------:R-:W-:-:S06]  /*40a0*/  UIADD3 UR4, UR6, UR4, URZ ;  /* 0x0000000406047290 */ /* 0x000fcc000fffe03f */
[----:B------:R3:W5:Y:S01]  /*40b0*/  MUFU.EX2 R184, R29 ;  /* 0x0000001d00b87308 */ /* 0x0007620000000800 */
[----:B0-----:R-:W-:Y:S01]  /*40c0*/  FMNMX.FTZ R58, R25, R58, !PT ;  /* 0x0000003a193a7209 */ /* 0x001fe20007810000 */
[----:B------:R-:W-:-:S06]  /*40d0*/  FFMA.FTZ R25, R57, R9, -R60 ;  /* 0x0000000939197223 */ /* 0x000fcc000001083c */
[----:B------:R-:W0:Y:S01]  /*40e0*/  MUFU.EX2 R37, R37 ;  /* 0x0000002500257308 */ /* 0x000e220000000800 */
[----:B---3--:R-:W-:Y:S01]  /*40f0*/  FFMA.FTZ R29, R91, R9, -R60 ;  /* 0x000000095b1d7223 */ /* 0x008fe2000001083c */
[----:B------:R-:W3:Y:S06]  /*4100*/  SHFL.BFLY PT, R3, R58, 0x1, 0x1f ;  /* 0x0c201f003a037f89 */ /* 0x000eec00000e0000 */
[----:B------:R1:W-:Y:S08]  /*4110*/  MUFU.EX2 R172, R25 ;  /* 0x0000001900ac7308 */ /* 0x0003f00000000800 */
[----:B------:R-:W-:Y:S08]  /*4120*/  MUFU.EX2 R168, R43 ;  /* 0x0000002b00a87308 */ /* 0x000ff00000000800 */
[----:B------:R2:W0:Y:S01]  /*4130*/  MUFU.EX2 R186, R33 ;  /* 0x0000002100ba7308 */ /* 0x0004220000000800 */
[----:B---3--:R-:W-:-:S04]  /*4140*/  FMNMX.FTZ R3, R58, R3, !PT ;  /* 0x000000033a037209 */ /* 0x008fc80007810000 */
[C---:B------:R-:W-:Y:S01]  /*4150*/  FSETP.NEU.FTZ.AND P1, PT, R3.reuse, -INF , PT ;  /* 0xff8000000300780b */ /* 0x040fe20003f3d000 */
[-C--:B-1----:R-:W-:Y:S02]  /*4160*/  FMUL.FTZ R25, R3, R9.reuse ;  /* 0x0000000903197220 */ /* 0x082fe40000410000 */
[----:B------:R-:W-:Y:S01]  /*4170*/  MUFU.EX2 R5, R5 ;  /* 0x0000000500057308 */ /* 0x000fe20000000800 */
[----:B--2---:R-:W-:Y:S02]  /*4180*/  FFMA.FTZ R33, R53, R9, -R60 ;  /* 0x0000000935217223 */ /* 0x004fe4000001083c */
[----:B------:R-:W-:Y:S02]  /*4190*/  FSEL R41, R25, RZ, P1 ;  /* 0x000000ff19297208 */ /* 0x000fe40000800000 */
[----:B------:R-:W-:-:S03]  /*41a0*/  PLOP3.LUT P1, PT, PT, PT, UP1, 0x40, 0x0 ;  /* 0x000000000000781c */ /* 0x000fc60003f2e818 */
        /* <DEDUP_REMOVED lines=17> */
[----:B-1----:R-:W-:Y:S01]  /*42c0*/  FADD.FTZ R26, R27, R188 ;  /* 0x000000bc1b1a7221 */ /* 0x002fe20000010000 */
[-CC-:B------:R-:W-:Y:S01]  /*42d0*/  FFMA.FTZ R46, R46, R9.reuse, -R41.reuse ;  /* 0x000000092e2e7223 */ /* 0x180fe20000010829 */
[-CC-:B------:R-:W-:Y:S01]  /*42e0*/  FFMA.FTZ R48, R48, R9.reuse, -R41.reuse ;  /* 0x0000000930307223 */ /* 0x180fe20000010829 */
[--C-:B------:R-:W-:Y:S01]  /*42f0*/  FFMA.FTZ R0, R0, R9, -R41.reuse ;  /* 0x0000000900007223 */ /* 0x100fe20000010829 */
[----:B------:R-:W-:Y:S01]  /*4300*/  FADD.FTZ R43, R31, R26 ;  /* 0x0000001a1f2b7221 */ /* 0x000fe20000010000 */
[----:B------:R-:W-:Y:S01]  /*4310*/  F2FP.F16.F32.PACK_AB R188, R188, R27 ;  /* 0x0000001bbcbc723e */ /* 0x000fe200000000ff */
[-C--:B------:R-:W-:Y:S01]  /*4320*/  FFMA.FTZ R10, R10, R9.reuse, -R41 ;  /* 0x000000090a0a7223 */ /* 0x080fe20000010829 */
[----:B------:R-:W1:Y:S01]  /*4330*/  MUFU.EX2 R21, R21 ;  /* 0x0000001500157308 */ /* 0x000e620000000800 */
[----:B----4-:R-:W-:Y:S01]  /*4340*/  FADD.FTZ R26, R190, R43 ;  /* 0x0000002bbe1a7221 */ /* 0x010fe20000010000 */
[-CC-:B------:R-:W-:Y:S01]  /*4350*/  FFMA.FTZ R50, R50, R9.reuse, -R41.reuse ;  /* 0x0000000932327223 */ /* 0x180fe20000010829 */
[-CC-:B------:R-:W-:Y:S01]  /*4360*/  FFMA.FTZ R20, R20, R9.reuse, -R41.reuse ;  /* 0x0000000914147223 */ /* 0x180fe20000010829 */
[-CC-:B------:R-:W-:Y:S01]  /*4370*/  FFMA.FTZ R52, R52, R9.reuse, -R41.reuse ;  /* 0x0000000934347223 */ /* 0x180fe20000010829 */
[----:B-----5:R-:W-:Y:S01]  /*4380*/  FADD.FTZ R43, R35, R26 ;  /* 0x0000001a232b7221 */ /* 0x020fe20000010000 */
[----:B------:R-:W-:Y:S01]  /*4390*/  FFMA.FTZ R54, R54, R9, -R41 ;  /* 0x0000000936367223 */ /* 0x000fe20000010829 */
[----:B------:R-:W-:Y:S01]  /*43a0*/  F2FP.F16.F32.PACK_AB R190, R190, R31 ;  /* 0x0000001fbebe723e */ /* 0x000fe200000000ff */
[----:B------:R-:W2:Y:S01]  /*43b0*/  MUFU.EX2 R24, R24 ;  /* 0x0000001800187308 */ /* 0x000ea20000000800 */
[C---:B------:R-:W-:Y:S01]  /*43c0*/  FADD.FTZ R26, R184.reuse, R43 ;  /* 0x0000002bb81a7221 */ /* 0x040fe20000010000 */
[----:B------:R-:W-:-:S03]  /*43d0*/  F2FP.F16.F32.PACK_AB R184, R184, R35 ;  /* 0x00000023b8b8723e */ /* 0x000fc600000000ff */
[----:B0-----:R-:W-:-:S03]  /*43e0*/  FADD.FTZ R43, R37, R26 ;  /* 0x0000001a252b7221 */ /* 0x001fc60000010000 */
[----:B------:R-:W0:Y:S01]  /*43f0*/  MUFU.EX2 R28, R28 ;  /* 0x0000001c001c7308 */ /* 0x000e220000000800 */
[C---:B------:R-:W-:Y:S01]  /*4400*/  FADD.FTZ R43, R186.reuse, R43 ;  /* 0x0000002bba2b7221 */ /* 0x040fe20000010000 */
[----:B------:R-:W-:Y:S02]  /*4410*/  F2FP.F16.F32.PACK_AB R186, R186, R37 ;  /* 0x00000025baba723e */ /* 0x000fe400000000ff */
[----:B-1----:R-:W-:Y:S01]  /*4420*/  F2FP.F16.F32.PACK_AB R189, R21, R2 ;  /* 0x0000000215bd723e */ /* 0x002fe200000000ff */
[----:B------:R-:W-:Y:S01]  /*4430*/  FADD.FTZ R26, R180, R43 ;  /* 0x0000002bb41a7221 */ /* 0x000fe20000010000 */
[----:B------:R-:W-:Y:S01]  /*4440*/  FADD.FTZ R43, R2, R21 ;  /* 0x00000015022b7221 */ /* 0x000fe20000010000 */
[C---:B------:R-:W-:Y:S01]  /*4450*/  F2FP.F16.F32.PACK_AB R180, R5.reuse, R180 ;  /* 0x000000b405b4723e */ /* 0x040fe200000000ff */
[----:B------:R1:W3:Y:S01]  /*4460*/  MUFU.EX2 R185, R30 ;  /* 0x0000001e00b97308 */ /* 0x0002e20000000800 */
[----:B------:R-:W-:Y:S01]  /*4470*/  FADD.FTZ R45, R5, R26 ;  /* 0x0000001a052d7221 */ /* 0x000fe20000010000 */
[----:B--2---:R-:W-:-:S04]  /*4480*/  FADD.FTZ R26, R24, R43 ;  /* 0x0000002b181a7221 */ /* 0x004fc80000010000 */
[C---:B------:R-:W-:Y:S01]  /*4490*/  FADD.FTZ R43, R191.reuse, R26 ;  /* 0x0000001abf2b7221 */ /* 0x040fe20000010000 */
[----:B------:R-:W-:Y:S01]  /*44a0*/  F2FP.F16.F32.PACK_AB R191, R191, R24 ;  /* 0x00000018bfbf723e */ /* 0x000fe200000000ff */
[----:B------:R-:W2:Y:S01]  /*44b0*/  MUFU.EX2 R32, R32 ;  /* 0x0000002000207308 */ /* 0x000ea20000000800 */
[----:B-1----:R-:W-:Y:S01]  /*44c0*/  FADD.FTZ R30, R182, R45 ;  /* 0x0000002db61e7221 */ /* 0x002fe20000010000 */
[----:B0-----:R-:W-:Y:S01]  /*44d0*/  FADD.FTZ R26, R28, R43 ;  /* 0x0000002b1c1a7221 */ /* 0x001fe20000010000 */
[C---:B------:R-:W-:Y:S02]  /*44e0*/  F2FP.F16.F32.PACK_AB R182, R11.reuse, R182 ;  /* 0x000000b60bb6723e */ /* 0x040fe400000000ff */
[----:B------:R-:W-:-:S03]  /*44f0*/  FADD.FTZ R30, R11, R30 ;  /* 0x0000001e0b1e7221 */ /* 0x000fc60000010000 */
[----:B------:R-:W0:Y:S01]  /*4500*/  MUFU.EX2 R187, R34 ;  /* 0x0000002200bb7308 */ /* 0x000e220000000800 */
[C---:B---3--:R-:W-:Y:S01]  /*4510*/  FADD.FTZ R43, R185.reuse, R26 ;  /* 0x0000001ab92b7221 */ /* 0x048fe20000010000 */
[----:B------:R-:W-:-:S06]  /*4520*/  F2FP.F16.F32.PACK_AB R185, R185, R28 ;  /* 0x0000001cb9b9723e */ /* 0x000fcc00000000ff */
[----:B------:R-:W1:Y:S08]  /*4530*/  MUFU.EX2 R36, R36 ;  /* 0x0000002400247308 */ /* 0x000e700000000800 */
[----:B------:R-:W3:Y:S08]  /*4540*/  MUFU.EX2 R181, R38 ;  /* 0x0000002600b57308 */ /* 0x000ef00000000800 */
[----:B------:R4:W-:Y:S08]  /*4550*/  MUFU.EX2 R179, R12 ;  /* 0x0000000c00b37308 */ /* 0x0009f00000000800 */
[----:B------:R-:W-:Y:S01]  /*4560*/  MUFU.EX2 R40, R40 ;  /* 0x0000002800287308 */ /* 0x000fe20000000800 */
[-C--:B----4-:R-:W-:Y:S01]  /*4570*/  FFMA.FTZ R12, R8, R9.reuse, -R41 ;  /* 0x00000009080c7223 */ /* 0x090fe20000010829 */
[----:B--2---:R-:W-:Y:S01]  /*4580*/  FADD.FTZ R8, R32, R43 ;  /* 0x0000002b20087221 */ /* 0x004fe20000010000 */
[----:B------:R-:W-:-:S03]  /*4590*/  FFMA.FTZ R41, R56, R9, -R41 ;  /* 0x0000000938297223 */ /* 0x000fc60000010829 */
[C---:B0-----:R-:W-:Y:S01]  /*45a0*/  FADD.FTZ R43, R187.reuse, R8 ;  /* 0x00000008bb2b7221 */ /* 0x041fe20000010000 */
[----:B------:R-:W-:Y:S01]  /*45b0*/  F2FP.F16.F32.PACK_AB R187, R187, R32 ;  /* 0x00000020bbbb723e */ /* 0x000fe200000000ff */
[----:B------:R-:W-:Y:S02]  /*45c0*/  MUFU.EX2 R183, R42 ;  /* 0x0000002a00b77308 */ /* 0x000fe40000000800 */
[----:B-1----:R-:W-:-:S04]  /*45d0*/  FADD.FTZ R8, R36, R43 ;  /* 0x0000002b24087221 */ /* 0x002fc80000010000 */
[C---:B---3--:R-:W-:Y:S01]  /*45e0*/  FADD.FTZ R27, R181.reuse, R8 ;  /* 0x00000008b51b7221 */ /* 0x048fe20000010000 */
[----:B------:R-:W-:Y:S01]  /*45f0*/  F2FP.F16.F32.PACK_AB R181, R181, R36 ;  /* 0x00000024b5b5723e */ /* 0x000fe200000000ff */
[----:B------:R-:W0:Y:S08]  /*4600*/  MUFU.EX2 R13, R13 ;  /* 0x0000000d000d7308 */ /* 0x000e300000000800 */
[----:B------:R-:W-:Y:S08]  /*4610*/  MUFU.EX2 R44, R44 ;  /* 0x0000002c002c7308 */ /* 0x000ff00000000800 */
[----:B------:R1:W2:Y:S01]  /*4620*/  MUFU.EX2 R176, R15 ;  /* 0x0000000f00b07308 */ /* 0x0002a20000000800 */
[----:B0-----:R-:W-:-:S07]  /*4630*/  FADD.FTZ R45, R13, R30 ;  /* 0x0000001e0d2d7221 */ /* 0x001fce0000010000 */
[----:B------:R-:W-:Y:S01]  /*4640*/  MUFU.EX2 R177, R46 ;  /* 0x0000002e00b17308 */ /* 0x000fe20000000800 */
[----:B-1----:R-:W-:-:S07]  /*4650*/  FFMA.FTZ R15, R95, R9, -R60 ;  /* 0x000000095f0f7223 */ /* 0x002fce000001083c */
[----:B------:R-:W0:Y:S01]  /*4660*/  MUFU.EX2 R29, R29 ;  /* 0x0000001d001d7308 */ /* 0x000e220000000800 */
[C---:B--2---:R-:W-:Y:S01]  /*4670*/  FADD.FTZ R26, R176.reuse, R45 ;  /* 0x0000002db01a7221 */ /* 0x044fe20000010000 */
[----:B------:R-:W-:-:S06]  /*4680*/  F2FP.F16.F32.PACK_AB R176, R176, R13 ;  /* 0x0000000db0b0723e */ /* 0x000fcc00000000ff */
[----:B------:R-:W1:Y:S08]  /*4690*/  MUFU.EX2 R48, R48 ;  /* 0x0000003000307308 */ /* 0x000e700000000800 */
[----:B------:R2:W-:Y:S01]  /*46a0*/  MUFU.EX2 R173, R0 ;  /* 0x0000000000ad7308 */ /* 0x0005e20000000800 */
[----:B0-----:R-:W-:-:S07]  /*46b0*/  FADD.FTZ R45, R29, R26 ;  /* 0x0000001a1d2d7221 */ /* 0x001fce0000010000 */
[----:B------:R0:W3:Y:S01]  /*46c0*/  MUFU.EX2 R178, R33 ;  /* 0x0000002100b27308 */ /* 0x0000e20000000800 */
[----:B--2---:R-:W-:-:S04]  /*46d0*/  FADD.FTZ R0, R40, R27 ;  /* 0x0000001b28007221 */ /* 0x004fc80000010000 */
[C---:B------:R-:W-:Y:S01]  /*46e0*/  FADD.FTZ R5, R183.reuse, R0 ;  /* 0x00000000b7057221 */ /* 0x040fe20000010000 */
[----:B------:R-:W-:Y:S02]  /*46f0*/  F2FP.F16.F32.PACK_AB R183, R183, R40 ;  /* 0x00000028b7b7723e */ /* 0x000fe400000000ff */
[----:B------:R-:W2:Y:S01]  /*4700*/  MUFU.EX2 R39, R39 ;  /* 0x0000002700277308 */ /* 0x000ea20000000800 */
[----:B------:R-:W-:Y:S01]  /*4710*/  FADD.FTZ R0, R44, R5 ;  /* 0x000000052c007221 */ /* 0x000fe20000010000 */
[-CC-:B0-----:R-:W-:Y:S01]  /*4720*/  FFMA.FTZ R33, R97, R9.reuse, -R60.reuse ;  /* 0x0000000961217223 */ /* 0x181fe2000001083c */
[----:B------:R-:W-:Y:S02]  /*4730*/  FFMA.FTZ R60, R69, R9, -R60 ;  /* 0x00000009453c7223 */ /* 0x000fe4000001083c */
[C---:B------:R-:W-:Y:S01]  /*4740*/  FADD.FTZ R5, R177.reuse, R0 ;  /* 0x00000000b1057221 */ /* 0x040fe20000010000 */
[----:B------:R-:W-:Y:S02]  /*4750*/  F2FP.F16.F32.PACK_AB R177, R177, R44 ;  /* 0x0000002cb1b1723e */ /* 0x000fe400000000ff */
[----:B------:R-:W0:Y:S01]  /*4760*/  MUFU.EX2 R10, R10 ;  /* 0x0000000a000a7308 */ /* 0x000e220000000800 */
[----:B-1----:R-:W-:Y:S01]  /*4770*/  FADD.FTZ R0, R48, R5 ;  /* 0x0000000530007221 */ /* 0x002fe20000010000 */
[C---:B---3--:R-:W-:Y:S01]  /*4780*/  FADD.FTZ R26, R178.reuse, R45 ;  /* 0x0000002db21a7221 */ /* 0x048fe20000010000 */
[----:B------:R-:W-:-:S02]  /*4790*/  F2FP.F16.F32.PACK_AB R178, R178, R29 ;  /* 0x0000001db2b2723e */ /* 0x000fc400000000ff */
[C---:B------:R-:W-:Y:S01]  /*47a0*/  FADD.FTZ R5, R179.reuse, R0 ;  /* 0x00000000b3057221 */ /* 0x040fe20000010000 */
[----:B------:R-:W-:Y:S02]  /*47b0*/  F2FP.F16.F32.PACK_AB R179, R179, R48 ;  /* 0x00000030b3b3723e */ /* 0x000fe400000000ff */
[----:B------:R-:W1:Y:S01]  /*47c0*/  MUFU.EX2 R15, R15 ;  /* 0x0000000f000f7308 */ /* 0x000e620000000800 */
[----:B--2---:R-:W-:-:S04]  /*47d0*/  FADD.FTZ R43, R39, R26 ;  /* 0x0000001a272b7221 */ /* 0x004fc80000010000 */
[C---:B------:R-:W-:Y:S01]  /*47e0*/  FADD.FTZ R8, R172.reuse, R43 ;  /* 0x0000002bac087221 */ /* 0x040fe20000010000 */
[----:B------:R-:W-:Y:S02]  /*47f0*/  F2FP.F16.F32.PACK_AB R172, R172, R39 ;  /* 0x00000027acac723e */ /* 0x000fe400000000ff */
[----:B------:R-:W2:Y:S01]  /*4800*/  MUFU.EX2 R50, R50 ;  /* 0x0000003200327308 */ /* 0x000ea20000000800 */
[----:B0-----:R-:W-:-:S04]  /*4810*/  FADD.FTZ R0, R10, R5 ;  /* 0x000000050a007221 */ /* 0x001fc80000010000 */
[C---:B------:R-:W-:Y:S01]  /*4820*/  FADD.FTZ R5, R173.reuse, R0 ;  /* 0x00000000ad057221 */ /* 0x040fe20000010000 */
[----:B------:R-:W-:Y:S01]  /*4830*/  F2FP.F16.F32.PACK_AB R173, R173, R10 ;  /* 0x0000000aadad723e */ /* 0x000fe200000000ff */
[----:B------:R-:W-:Y:S01]  /*4840*/  VIADD R10, R75, 0xfffffffe ;  /* 0xfffffffe4b0a7836 */ /* 0x000fe20000000000 */
[----:B------:R-:W0:Y:S01]  /*4850*/  MUFU.EX2 R175, R20 ;  /* 0x0000001400af7308 */ /* 0x000e220000000800 */
[----:B-1----:R-:W-:-:S04]  /*4860*/  FADD.FTZ R27, R15, R8 ;  /* 0x000000080f1b7221 */ /* 0x002fc80000010000 */
[C---:B------:R-:W-:Y:S01]  /*4870*/  FADD.FTZ R8, R174.reuse, R27 ;  /* 0x0000001bae087221 */ /* 0x040fe20000010000 */
[----:B------:R-:W-:Y:S02]  /*4880*/  F2FP.F16.F32.PACK_AB R174, R174, R15 ;  /* 0x0000000faeae723e */ /* 0x000fe400000000ff */
[----:B------:R-:W1:Y:S01]  /*4890*/  MUFU.EX2 R33, R33 ;  /* 0x0000002100217308 */ /* 0x000e620000000800 */
[----:B--2---:R-:W-:-:S07]  /*48a0*/  FADD.FTZ R0, R50, R5 ;  /* 0x0000000532007221 */ /* 0x004fce0000010000 */
[----:B------:R-:W2:Y:S01]  /*48b0*/  MUFU.EX2 R12, R12 ;  /* 0x0000000c000c7308 */ /* 0x000ea20000000800 */
[C---:B0-----:R-:W-:Y:S01]  /*48c0*/  FADD.FTZ R5, R175.reuse, R0 ;  /* 0x00000000af057221 */ /* 0x041fe20000010000 */
[----:B------:R-:W-:-:S06]  /*48d0*/  F2FP.F16.F32.PACK_AB R175, R175, R50 ;  /* 0x00000032afaf723e */ /* 0x000fcc00000000ff */
        /* <DEDUP_REMOVED lines=12> */
[----:B--2---:R-:W-:Y:S01]  /*49a0*/  FADD.FTZ R0, R54, R5 ;  /* 0x0000000536007221 */ /* 0x004fe20000010000 */
[C---:B0-----:R-:W-:Y:S01]  /*49b0*/  FADD.FTZ R8, R25.reuse, R8 ;  /* 0x0000000819087221 */ /* 0x041fe20000010000 */
[----:B------:R-:W-:Y:S02]  /*49c0*/  F2FP.F16.F32.PACK_AB R170, R25, R14 ;  /* 0x0000000e19aa723e */ /* 0x000fe400000000ff */
[C---:B-1----:R-:W-:Y:S01]  /*49d0*/  FADD.FTZ R5, R41.reuse, R0 ;  /* 0x0000000029057221 */ /* 0x042fe20000010000 */
        /* <DEDUP_REMOVED lines=12> */
.L_x_4564:
[----:B------:R-:W-:-:S11]  /*4aa0*/  UISETP.NE.AND UP2, UPT, UR5, 0x1, UPT ;  /* 0x000000010500788c */ /* 0x000fd6000bf45270 */
[----:B------:R-:W-:Y:S02]  /*4ab0*/  @UP2 ULDC.64 UR6, c[0x0][0x9e8] ;  /* 0x00027a0000062ab9 */ /* 0x000fe40000000a00 */
[----:B------:R-:W-:-:S04]  /*4ac0*/  UIMAD.WIDE.U32 UR10, UR14, UR6, URZ ;  /* 0x000000060e0a72a5 */ /* 0x000fc8000f8e003f */
[----:B------:R-:W-:-:S12]  /*4ad0*/  @UP2 USHF.R.U32.HI UR14, URZ, UR7, UR11 ;  /* 0x000000073f0e2299 */ /* 0x000fd8000801160b */
.L_x_4565:
[----:B------:R-:W-:-:S04]  /*4ae0*/  UIMAD UR5, UR14, UR5, UR5 ;  /* 0x000000050e0572a4 */ /* 0x000fc8000f8e0205 */
[----:B------:R-:W-:-:S04]  /*4af0*/  UISETP.LT.AND UP2, UPT, UR4, UR5, UPT ;  /* 0x000000050400728c */ /* 0x000fc8000bf41270 */
[----:B------:R-:W-:-:S12]  /*4b00*/  USEL UR4, UR4, UR5, UP2 ;  /* 0x0000000504047287 */ /* 0x000fd80009000000 */
.L_x_4563:
[----:B------:R-:W-:Y:S01]  /*4b10*/  R2UR UR6, R22 ;  /* 0x00000000160672ca */ /* 0x000fe200000e0000 */
[----:B------:R-:W-:Y:S01]  /*4b20*/  UIMAD.WIDE UR4, UR4, 0x2aaaaaab, URZ ;  /* 0x2aaaaaab040478a5 */ /* 0x000fe2000f8e023f */
[----:B------:R-:W-:Y:S01]  /*4b30*/  IMAD.MOV.U32 R2, RZ, RZ, 0x3f800000 ;  /* 0x3f800000ff027424 */ /* 0x000fe200078e00ff */
[----:B------:R-:W-:Y:S01]  /*4b40*/  CS2R R118, SRZ ;  /* 0x0000000000767805 */ /* 0x000fe2000001ff00 */
[----:B------:R-:W-:Y:S01]  /*4b50*/  IMAD.MOV.U32 R0, RZ, RZ, 0x3f800000 ;  /* 0x3f800000ff007424 */ /* 0x000fe200078e00ff */
        /* <DEDUP_REMOVED lines=58> */
.L_x_4583:
[----:B------:R-:W-:-:S04]  /*4f00*/  UIADD3 UR5, UR37, 0x1, URZ ;  /* 0x0000000125057890 */ /* 0x000fc8000fffe03f */
[----:B------:R-:W-:-:S04]  /*4f10*/  UISETP.NE.AND UP2, UPT, UR5, 0x2, UPT ;  /* 0x000000020500788c */ /* 0x000fc8000bf45270 */
[----:B------:R-:W-:Y:S02]  /*4f20*/  USEL UR39, URZ, 0x1, UP2 ;  /* 0x000000013f277887 */ /* 0x000fe40009000000 */
[----:B------:R-:W-:Y:S02]  /*4f30*/  USEL UR5, UR5, URZ, UP2 ;  /* 0x0000003f05057287 */ /* 0x000fe40009000000 */
[----:B------:R-:W-:Y:S01]  /*4f40*/  ULOP3.LUT UR39, UR36, UR39, URZ, 0x3c, !UPT ;  /* 0x0000002724277292 */ /* 0x000fe2000f8e3c3f */
[----:B------:R-:W-:Y:S11]  /*4f50*/  @!P0 BRA `(.L_x_4567) ;  /* 0x0000000000048947 */ /* 0x000ff60003800000 */
[----:B------:R-:W-:Y:S01]  /*4f60*/  BPT.TRAP 0x1 ;  /* 0x000000040000795c */ /* 0x000fe20000300000 */
.L_x_4567:
[----:B------:R-:W-:Y:S01]  /*4f70*/  ULEA UR7, UR5, UR38, 0x3 ;  /* 0x0000002605077291 */ /* 0x000fe2000f8e183f */
[----:B------:R-:W-:-:S05]  /*4f80*/  IMAD.U32 R9, RZ, RZ, UR39 ;  /* 0x00000027ff097e24 */ /* 0x000fca000f8e00ff */
[----:B------:R-:W-:-:S04]  /*4f90*/  SHF.L.U32 R9, R9, 0x1f, RZ ;  /* 0x0000001f09097819 */ /* 0x000fc800000006ff */
[----:B------:R0:W1:Y:S01]  /*4fa0*/  SYNCS.PHASECHK.TRANS64.TRYWAIT P1, [UR7+0x30830], R9 ;  /* 0x03083009ff0075a7 */ /* 0x0000620008020147 */
[----:B------:R-:W-:Y:S05]  /*4fb0*/  @!P0 BRA `(.L_x_4568) ;  /* 0x0000000000048947 */ /* 0x000fea0003800000 */
[----:B------:R-:W-:Y:S01]  /*4fc0*/  BPT.TRAP 0x1 ;  /* 0x000000040000795c */ /* 0x000fe20000300000 */
.L_x_4568:
[----:B-1----:R-:W-:Y:S05]  /*4fd0*/  @P1 BRA `(.L_x_4569) ;  /* 0x0000000000081947 */ /* 0x002fea0003800000 */
[----:B------:R-:W1:Y:S02]  /*4fe0*/  SYNCS.PHASECHK.TRANS64.TRYWAIT P1, [UR7+0x30830], R9 ;  /* 0x03083009ff0075a7 */ /* 0x000e640008020147 */
[----:B-1----:R-:W-:Y:S05]  /*4ff0*/  @!P1 BRA `(.L_x_4570) ;  /* 0x0000011800c49947 */ /* 0x002fea0003800000 */
.L_x_4569:
[----:B------:R-:W-:Y:S01]  /*5000*/  R2UR UR44, R6 ;  /* 0x00000000062c72ca */ /* 0x000fe200000e0000 */
[----:B------:R-:W-:Y:S01]  /*5010*/  UIMAD UR6, UR5, 0x900, UR61 ;  /* 0x00000900050678a4 */ /* 0x000fe2000f8e023d */
[----:B------:R-:W-:Y:S01]  /*5020*/  R2UR UR45, R7 ;  /* 0x00000000072d72ca */ /* 0x000fe200000e0000 */
[----:B------:R-:W-:Y:S01]  /*5030*/  WARPGROUP.ARRIVE ;  /* 0x00000000000079c5 */ /* 0x000fe20000000000 */
[----:B------:R-:W-:Y:S01]  /*5040*/  UMOV UR47, 0x40000040 ;  /* 0x40000040002f7882 */ /* 0x000fe20000000000 */
[----:B------:R-:W-:Y:S01]  /*5050*/  UIADD3 UR10, UR6, 0x6, URZ ;  /* 0x00000006060a7890 */ /* 0x000fe2000fffe03f */
[-C--:B------:R-:W-:Y:S01]  /*5060*/  FMUL.FTZ R24, R24, R0.reuse ;  /* 0x0000000018187220 */ /* 0x080fe20000410000 */
[----:B------:R-:W-:Y:S01]  /*5070*/  UMOV UR11, 0x40000040 ;  /* 0x40000040000b7882 */ /* 0x000fe20000000000 */
[----:B------:R-:W-:Y:S01]  /*5080*/  UMOV UR46, UR6 ;  /* 0x00000006002e7c82 */ /* 0x000fe20008000000 */
[----:B------:R-:W-:Y:S01]  /*5090*/  UIADD3 UR14, UR6, 0x300, URZ ;  /* 0x00000300060e7890 */ /* 0x000fe2000fffe03f */
[-C--:B------:R-:W-:Y:S01]  /*50a0*/  FMUL.FTZ R25, R25, R0.reuse ;  /* 0x0000000019197220 */ /* 0x080fe20000410000 */
[----:B------:R-:W-:Y:S01]  /*50b0*/  UMOV UR15, 0x40000040 ;  /* 0x40000040000f7882 */ /* 0x000fe20000000000 */
[----:B------:R-:W-:Y:S01]  /*50c0*/  UIADD3 UR18, UR6, 0x302, URZ ;  /* 0x0000030206127890 */ /* 0x000fe2000fffe03f */
[-C--:B------:R-:W-:Y:S01]  /*50d0*/  FMUL.FTZ R28, R28, R0.reuse ;  /* 0x000000001c1c7220 */ /* 0x080fe20000410000 */
[----:B------:R-:W-:Y:S01]  /*50e0*/  UMOV UR19, 0x40000040 ;  /* 0x4000004000137882 */ /* 0x000fe20000000000 */
[----:B------:R-:W-:Y:S01]  /*50f0*/  HGMMA.64x96x16.F32 R120, gdesc[UR44], RZ, !UPT, gsb0 ;  /* 0x016000002c7879f0 */ /* 0x000fe2000c0008ff */
[----:B------:R-:W-:Y:S01]  /*5100*/  UIADD3 UR46, UR6, 0x2, URZ ;  /* 0x00000002062e7890 */ /* 0x000fe2000fffe03f */
[-C--:B------:R-:W-:Y:S01]  /*5110*/  FMUL.FTZ R29, R29, R0.reuse ;  /* 0x000000001d1d7220 */ /* 0x080fe20000410000 */
[----:B------:R-:W-:Y:S01]  /*5120*/  UMOV UR44, UR56 ;  /* 0x00000038002c7c82 */ /* 0x000fe20008000000 */
[----:B------:R-:W-:Y:S01]  /*5130*/  UMOV UR45, UR57 ;  /* 0x00000039002d7c82 */ /* 0x000fe20008000000 */
        /* <DEDUP_REMOVED lines=104> */
[----:B------:R-:W-:Y:S01]  /*57c0*/  HGMMA.64x96x16.F32 R120, gdesc[UR44], R120, gsb0 ;  /* 0x016000002c7879f0 */ /* 0x000fe20008000878 */
[----:B------:R-:W-:Y:S01]  /*57d0*/  UIADD3 UR46, UR6, 0x4, URZ ;  /* 0x00000004062e7890 */ /* 0x000fe2000fffe03f */
[----:B------:R-:W-:Y:S01]  /*57e0*/  FMUL.FTZ R119, R119, R2 ;  /* 0x0000000277777220 */ /* 0x000fe20000410000 */
[----:B------:R-:W-:Y:S01]  /*57f0*/  UMOV UR44, UR52 ;  /* 0x00000034002c7c82 */ /* 0x000fe20008000000 */
[----:B------:R-:W-:Y:S01]  /*5800*/  UMOV UR45, UR53 ;  /* 0x00000035002d7c82 */ /* 0x000fe20008000000 */
[----:B------:R-:W-:Y:S01]  /*5810*/  UMOV UR47, 0x40000040 ;  /* 0x40000040002f7882 */ /* 0x000fe20000000000 */
[----:B------:R-:W-:-:S02]  /*5820*/  WARPGROUP.DEPBAR.LE gsb0, 0x0 ;  /* 0x00008000000079c5 */ /* 0x000fc40000010000 */
[----:B------:R-:W-:-:S06]  /*5830*/  WARPGROUP.ARRIVE ;  /* 0x00000000000079c5 */ /* 0x000fcc0000000000 */
[----:B------:R-:W-:Y:S01]  /*5840*/  HGMMA.64x96x16.F32 R120, gdesc[UR44], R120, gsb0 ;  /* 0x016000002c7879f0 */ /* 0x000fe20008000878 */
[----:B------:R-:W-:Y:S01]  /*5850*/  UIADD3 UR46, UR6, 0x606, URZ ;  /* 0x00000606062e7890 */ /* 0x000fe2000fffe03f */
[----:B------:R-:W-:Y:S01]  /*5860*/  UMOV UR44, UR48 ;  /* 0x00000030002c7c82 */ /* 0x000fe20008000000 */
[----:B------:R-:W-:Y:S01]  /*5870*/  UMOV UR45, UR49 ;  /* 0x00000031002d7c82 */ /* 0x000fe20008000000 */
[----:B------:R-:W-:Y:S01]  /*5880*/  UMOV UR47, 0x40000040 ;  /* 0x40000040002f7882 */ /* 0x000fe20000000000 */
        /* <DEDUP_REMOVED lines=28> */
[----:B------:R-:W-:Y:S05]  /*5a50*/  @!P0 BRA `(.L_x_4571) ;  /* 0x0000000000048947 */ /* 0x000fea0003800000 */
[----:B------:R-:W-:Y:S01]  /*5a60*/  BPT.TRAP 0x1 ;  /* 0x000000040000795c */ /* 0x000fe20000300000 */
.L_x_4571:
[----:B------:R-:W-:Y:S01]  /*5a70*/  ULEA UR6, UR37, UR38, 0x3 ;  /* 0x0000002625067291 */ /* 0x000fe2000f8e183f */
[----:B------:R-:W-:-:S05]  /*5a80*/  IMAD.U32 R0, RZ, RZ, UR36 ;  /* 0x00000024ff007e24 */ /* 0x000fca000f8e00ff */
[----:B------:R-:W-:-:S04]  /*5a90*/  SHF.L.U32 R0, R0, 0x1f, RZ ;  /* 0x0000001f00007819 */ /* 0x000fc800000006ff */
[----:B------:R2:W3:Y:S01]  /*5aa0*/  SYNCS.PHASECHK.TRANS64.TRYWAIT P1, [UR6+0x30850], R0 ;  /* 0x03085000ff0075a7 */ /* 0x0004e20008020146 */
[----:B------:R-:W-:Y:S05]  /*5ab0*/  @!P0 BRA `(.L_x_4572) ;  /* 0x0000000000048947 */ /* 0x000fea0003800000 */
[----:B------:R-:W-:Y:S01]  /*5ac0*/  BPT.TRAP 0x1 ;  /* 0x000000040000795c */ /* 0x000fe20000300000 */
.L_x_4572:
[----:B---3--:R-:W-:Y:S05]  /*5ad0*/  @P1 BRA `(.L_x_4573) ;  /* 0x0000000000081947 */ /* 0x008fea0003800000 */
[----:B------:R-:W3:Y:S02]  /*5ae0*/  SYNCS.PHASECHK.TRANS64.TRYWAIT P1, [UR6+0x30850], R0 ;  /* 0x03085000ff0075a7 */ /* 0x000ee40008020146 */
[----:B---3--:R-:W-:Y:S05]  /*5af0*/  @!P1 BRA `(.L_x_4574) ;  /* 0x00000110001c9947 */ /* 0x008fea0003800000 */
.L_x_4573:
[----:B------:R-:W-:Y:S01]  /*5b00*/  UIADD3 UR10, UR38, 0x400, URZ ;  /* 0x00000400260a7890 */ /* 0x000fe2000fffe03f */
[----:B------:R-:W-:Y:S01]  /*5b10*/  WARPGROUP.ARRIVE ;  /* 0x00000000000079c5 */ /* 0x000fe20000000000 */
[----:B------:R-:W-:-:S05]  /*5b20*/  UMOV UR11, 0x40000040 ;  /* 0x40000040000b7882 */ /* 0x000fca0000000000 */
[----:B------:R-:W3:Y:S01]  /*5b30*/  S2R R207, SR_TID.X ;  /* 0x0000000000cf7919 */ /* 0x000ee20000002100 */
[----:B------:R-:W-:Y:S01]  /*5b40*/  USHF.R.U32.HI UR10, URZ, 0x4, UR10 ;  /* 0x000000043f0a7899 */ /* 0x000fe2000801160a */
[----:B------:R-:W-:Y:S01]  /*5b50*/  PLOP3.LUT P1, PT, PT, PT, UP0, 0x80, 0x0 ;  /* 0x000000000000781c */ /* 0x000fe20003f2f008 */
[----:B------:R-:W-:Y:S01]  /*5b60*/  FMUL.FTZ R2, R123, UR4 ;  /* 0x000000047b027c20 */ /* 0x000fe20008410000 */
[----:B------:R-:W-:Y:S01]  /*5b70*/  PLOP3.LUT P2, PT, PT, PT, UP0, 0x80, 0x0 ;  /* 0x000000000000781c */ /* 0x000fe20003f4f008 */
[----:B------:R-:W-:Y:S01]  /*5b80*/  ULOP3.LUT UR10, UR10, 0x3fff, URZ, 0xc0, !UPT ;  /* 0x00003fff0a0a7892 */ /* 0x000fe2000f8ec03f */
[----:B0-2---:R-:W-:Y:S01]  /*5b90*/  FMUL.FTZ R0, R122, UR4 ;  /* 0x000000047a007c20 */ /* 0x005fe20008410000 */
[----:B------:R-:W-:Y:S01]  /*5ba0*/  FMUL.FTZ R123, R138, UR4 ;  /* 0x000000048a7b7c20 */ /* 0x000fe20008410000 */
[----:B------:R-:W-:Y:S01]  /*5bb0*/  FMUL.FTZ R122, R139, UR4 ;  /* 0x000000048b7a7c20 */ /* 0x000fe20008410000 */
[----:B------:R-:W-:Y:S01]  /*5bc0*/  ULOP3.LUT UR10, UR10, 0x3000000, URZ, 0xfc, !UPT ;  /* 0x030000000a0a7892 */ /* 0x000fe2000f8efc3f */
[----:B------:R-:W-:Y:S01]  /*5bd0*/  FMUL.FTZ R138, R140, UR4 ;  /* 0x000000048c8a7c20 */ /* 0x000fe20008410000 */
[----:B------:R-:W-:Y:S01]  /*5be0*/  FMUL.FTZ R139, R141, UR4 ;  /* 0x000000048d8b7c20 */ /* 0x000fe20008410000 */
[----:B------:R-:W-:Y:S01]  /*5bf0*/  FMUL.FTZ R140, R144, UR4 ;  /* 0x00000004908c7c20 */ /* 0x000fe20008410000 */
[----:B------:R-:W-:Y:S01]  /*5c00*/  UIMAD UR14, UR37, 0x900, UR10 ;  /* 0x00000900250e78a4 */ /* 0x000fe2000f8e020a */
[----:B------:R-:W-:Y:S01]  /*5c10*/  FMUL.FTZ R144, R148, UR4 ;  /* 0x0000000494907c20 */ /* 0x000fe20008410000 */
[----:B------:R-:W-:-:S02]  /*5c20*/  IMAD R141, R10, -0x60, RZ ;  /* 0xffffffa00a8d7824 */ /* 0x000fc400078e02ff */
[----:B------:R-:W-:Y:S01]  /*5c30*/  FMUL.FTZ R148, R152, UR4 ;  /* 0x0000000498947c20 */ /* 0x000fe20008410000 */
[----:B-1----:R-:W-:Y:S01]  /*5c40*/  FMUL.FTZ R9, R120, UR4 ;  /* 0x0000000478097c20 */ /* 0x002fe20008410000 */
[----:B------:R-:W-:Y:S01]  /*5c50*/  FMUL.FTZ R152, R156, UR4 ;  /* 0x000000049c987c20 */ /* 0x000fe20008410000 */
[----:B------:R-:W-:Y:S01]  /*5c60*/  FMUL.FTZ R14, R127, UR4 ;  /* 0x000000047f0e7c20 */ /* 0x000fe20008410000 */
[----:B------:R-:W-:Y:S01]  /*5c70*/  UMOV UR10, UR14 ;  /* 0x0000000e000a7c82 */ /* 0x000fe20008000000 */
[----:B------:R-:W-:Y:S01]  /*5c80*/  FMUL.FTZ R120, R135, UR4 ;  /* 0x0000000487787c20 */ /* 0x000fe20008410000 */
[----:B------:R-:W-:Y:S01]  /*5c90*/  HGMMA.64x192x16.F32 R24, R188, gdesc[UR8].tnspB, R24, gsb0 ;  /* 0x42e00008bc187df0 */ /* 0x000fe20008000818 */
[----:B------:R-:W-:Y:S01]  /*5ca0*/  UIADD3 UR10, UR14, 0x80, URZ ;  /* 0x000000800e0a7890 */ /* 0x000fe2000fffe03f */
[----:B------:R-:W-:Y:S01]  /*5cb0*/  FMUL.FTZ R156, R160, UR4 ;  /* 0x00000004a09c7c20 */ /* 0x000fe20008410000 */
[----:B------:R-:W-:Y:S01]  /*5cc0*/  UMOV UR11, 0x40000040 ;  /* 0x40000040000b7882 */ /* 0x000fe20000000000 */
[----:B------:R-:W-:Y:S01]  /*5cd0*/  FMUL.FTZ R11, R126, UR4 ;  /* 0x000000047e0b7c20 */ /* 0x000fe20008410000 */
[----:B------:R-:W-:Y:S01]  /*5ce0*/  FMUL.FTZ R15, R130, UR4 ;  /* 0x00000004820f7c20 */ /* 0x000fe20008410000 */
[----:B------:R-:W-:Y:S01]  /*5cf0*/  FMUL.FTZ R20, R131, UR4 ;  /* 0x0000000483147c20 */ /* 0x000fe20008410000 */
[----:B------:R-:W-:Y:S01]  /*5d00*/  FMUL.FTZ R21, R134, UR4 ;  /* 0x0000000486157c20 */ /* 0x000fe20008410000 */
[----:B------:R-:W-:Y:S01]  /*5d10*/  FMUL.FTZ R127, R146, UR4 ;  /* 0x00000004927f7c20 */ /* 0x000fe20008410000 */
[----:B------:R-:W-:Y:S01]  /*5d20*/  FMUL.FTZ R135, R154, UR4 ;  /* 0x000000049a877c20 */ /* 0x000fe20008410000 */
[----:B---3--:R-:W-:Y:S01]  /*5d30*/  LOP3.LUT P3, RZ, R207, 0x7f, RZ, 0xc0, !PT ;  /* 0x0000007fcfff7812 */ /* 0x008fe2000786c0ff */
        /* <DEDUP_REMOVED lines=8> */
[----:B------:R-:W0:Y:S08]  /*5dc0*/  MUFU.TANH R9, R9 ;  /* 0x0000000900097308 */ /* 0x000e300000002400 */
[----:B------:R-:W1:Y:S08]  /*5dd0*/  MUFU.TANH R0, R0 ;  /* 0x0000000000007308 */ /* 0x000e700000002400 */
[----:B------:R-:W2:Y:S08]  /*5de0*/  MUFU.TANH R2, R2 ;  /* 0x0000000200027308 */ /* 0x000eb00000002400 */
[----:B------:R-:W3:Y:S08]  /*5df0*/  MUFU.TANH R11, R11 ;  /* 0x0000000b000b7308 */ /* 0x000ef00000002400 */
        /* <DEDUP_REMOVED lines=21> */
[----:B------:R-:W-:-:S05]  /*5f50*/  WARPGROUP.ARRIVE ;  /* 0x00000000000079c5 */ /* 0x000fca0000000000 */
[----:B------:R-:W0:Y:S01]  /*5f60*/  MUFU.TANH R160, R160 ;  /* 0x000000a000a07308 */ /* 0x000e220000002400 */
[----:B------:R-:W-:Y:S01]  /*5f70*/  HGMMA.64x192x16.F32 R24, R184, gdesc[UR8].tnspB, R24, gsb0 ;  /* 0x42e00008b8187df0 */ /* 0x000fe20008000818 */
[----:B------:R-:W-:Y:S01]  /*5f80*/  UIADD3 UR10, UR14, 0x100, URZ ;  /* 0x000001000e0a7890 */ /* 0x000fe2000fffe03f */
[----:B------:R-:W-:-:S05]  /*5f90*/  UMOV UR11, 0x40000040 ;  /* 0x40000040000b7882 */ /* 0x000fca0000000000 */
[----:B------:R-:W0:Y:S08]  /*5fa0*/  MUFU.TANH R164, R164 ;  /* 0x000000a400a47308 */ /* 0x000e300000002400 */
[----:B------:R-:W0:Y:S08]  /*5fb0*/  MUFU.TANH R130, R130 ;  /* 0x0000008200827308 */ /* 0x000e300000002400 */
[----:B------:R-:W0:Y:S01]  /*5fc0*/  MUFU.TANH R131, R131 ;  /* 0x0000008300837308 */ /* 0x000e220000002400 */
[----:B------:R-:W-:-:S02]  /*5fd0*/  WARPGROUP.DEPBAR.LE gsb0, 0x0 ;  /* 0x00008000000079c5 */ /* 0x000fc40000010000 */
[----:B------:R-:W-:-:S06]  /*5fe0*/  WARPGROUP.ARRIVE ;  /* 0x00000000000079c5 */ /* 0x000fcc0000000000 */
[----:B------:R-:W-:Y:S01]  /*5ff0*/  HGMMA.64x192x16.F32 R24, R180, gdesc[UR8].tnspB, R24, gsb0 ;  /* 0x42e00008b4187df0 */ /* 0x000fe20008000818 */
[----:B------:R-:W-:Y:S01]  /*6000*/  UIADD3 UR10, UR14, 0x180, URZ ;  /* 0x000001800e0a7890 */ /* 0x000fe2000fffe03f */
[----:B------:R-:W-:Y:S01]  /*6010*/  UMOV UR11, 0x40000040 ;  /* 0x40000040000b7882 */ /* 0x000fe20000000000 */
[----:B------:R-:W-:Y:S02]  /*6020*/  WARPGROUP.DEPBAR.LE gsb0, 0x0 ;  /* 0x00008000000079c5 */ /* 0x000fe40000010000 */
[----:B------:R-:W-:Y:S01]  /*6030*/  WARPGROUP.ARRIVE ;  /* 0x00000000000079c5 */ /* 0x000fe20000000000 */
[----:B------:R-:W-:Y:S01]  /*6040*/  FMUL.FTZ R180, R137, UR4 ;  /* 0x0000000489b47c20 */ /* 0x000fe20008410000 */
[----:B------:R-:W-:Y:S01]  /*6050*/  FMUL.FTZ R137, R158, UR4 ;  /* 0x000000049e897c20 */ /* 0x000fe20008410000 */
[----:B------:R-:W-:-:S12]  /*6060*/  FMUL.FTZ R158, R161, UR4 ;  /* 0x00000004a19e7c20 */ /* 0x000fd80008410000 */
[----:B------:R-:W-:Y:S01]  /*6070*/  HGMMA.64x192x16.F32 R24, R176, gdesc[UR8].tnspB, R24, gsb0 ;  /* 0x42e00008b0187df0 */ /* 0x000fe20008000818 */
[----:B------:R-:W-:Y:S01]  /*6080*/  UIADD3 UR10, UR14, 0x200, URZ ;  /* 0x000002000e0a7890 */ /* 0x000fe2000fffe03f */
[----:B------:R-:W0:Y:S01]  /*6090*/  MUFU.TANH R180, R180 ;  /* 0x000000b400b47308 */ /* 0x000e220000002400 */
[----:B------:R-:W-:-:S07]  /*60a0*/  UMOV UR11, 0x40000040 ;  /* 0x40000040000b7882 */ /* 0x000fce0000000000 */
[----:B------:R-:W0:Y:S08]  /*60b0*/  MUFU.TANH R137, R137 ;  /* 0x0000008900897308 */ /* 0x000e300000002400 */
[----:B------:R-:W0:Y:S01]  /*60c0*/  MUFU.TANH R158, R158 ;  /* 0x0000009e009e7308 */ /* 0x000e220000002400 */
[----:B------:R-:W-:Y:S02]  /*60d0*/  WARPGROUP.DEPBAR.LE gsb0, 0x0 ;  /* 0x00008000000079c5 */ /* 0x000fe40000010000 */
[----:B------:R-:W-:Y:S01]  /*60e0*/  WARPGROUP.ARRIVE ;  /* 0x00000000000079c5 */ /* 0x000fe20000000000 */
[----:B------:R-:W-:Y:S01]  /*60f0*/  FMUL.FTZ R176, R121, UR4 ;  /* 0x0000000479b07c20 */ /* 0x000fe20008410000 */
[----:B------:R-:W-:Y:S01]  /*6100*/  FMUL.FTZ R178, R133, UR4 ;  /* 0x0000000485b27c20 */ /* 0x000fe20008410000 */
[----:B------:R-:W5:Y:S01]  /*6110*/  LDC R121, c[0x0][0x288] ;  /* 0x0000a200ff797b82 */ /* 0x000f620000000800 */
[----:B------:R-:W-:Y:S01]  /*6120*/  FMUL.FTZ R177, R132, UR4 ;  /* 0x0000000484b17c20 */ /* 0x000fe20008410000 */
        /* <DEDUP_REMOVED lines=21> */
[----:B------:R-:W-:Y:S02]  /*6280*/  VIADD R145, R18, UR60 ;  /* 0x0000003c12917c36 */ /* 0x000fe40008000000 */
[----:B------:R-:W-:Y:S01]  /*6290*/  FMUL.FTZ R174, R128, UR4 ;  /* 0x0000000480ae7c20 */ /* 0x000fe20008410000 */
[----:B------:R-:W-:Y:S01]  /*62a0*/  HGMMA.64x192x16.F32 R24, R168, gdesc[UR8].tnspB, R24, gsb0 ;  /* 0x42e00008a8187df0 */ /* 0x000fe20008000818 */
[----:B------:R-:W-:Y:S01]  /*62b0*/  @UP0 ULDC UR10, c[0x0][0x44c] ;  /* 0x00011300000a0ab9 */ /* 0x000fe20000000800 */
[----:B------:R-:W-:Y:S01]  /*62c0*/  FMUL.FTZ R128, R162, UR4 ;  /* 0x00000004a2807c20 */ /* 0x000fe20008410000 */
[----:B------:R-:W-:Y:S01]  /*62d0*/  @P1 IMAD.HI.U32 R12, R145, UR10, RZ ;  /* 0x0000000a910c1c27 */ /* 0x000fe2000f8e00ff */
[----:B------:R-:W-:-:S03]  /*62e0*/  @UP0 ULDC UR10, c[0x0][0x450] ;  /* 0x00011400000a0ab9 */ /* 0x000fc60000000800 */
[----:B------:R-:W-:Y:S01]  /*62f0*/  FMUL.FTZ R172, R124, UR4 ;  /* 0x000000047cac7c20 */ /* 0x000fe20008410000 */
[----:B------:R-:W-:Y:S01]  /*6300*/  FMUL.FTZ R175, R129, UR4 ;  /* 0x0000000481af7c20 */ /* 0x000fe20008410000 */
[----:B------:R-:W-:Y:S01]  /*6310*/  VIADD R162, R141, 0x1 ;  /* 0x000000018da27836 */ /* 0x000fe20000000000 */
[----:B------:R-:W-:Y:S01]  /*6320*/  @P2 SHF.R.U32.HI R145, RZ, UR10, R12 ;  /* 0x0000000aff912c19 */ /* 0x000fe2000801160c */
[----:B------:R-:W-:Y:S01]  /*6330*/  FMUL.FTZ R124, R143, UR4 ;  /* 0x000000048f7c7c20 */ /* 0x000fe20008410000 */
[----:B------:R-:W-:Y:S01]  /*6340*/  FMUL.FTZ R129, R163, UR4 ;  /* 0x00000004a3817c20 */ /* 0x000fe20008410000 */
[----:B------:R-:W-:Y:S01]  /*6350*/  IMAD.U32 R12, RZ, RZ, UR7 ;  /* 0x00000007ff0c7e24 */ /* 0x000fe2000f8e00ff */
[----:B------:R-:W-:Y:S01]  /*6360*/  PLOP3.LUT P1, PT, PT, PT, UP1, 0x40, 0x0 ;  /* 0x000000000000781c */ /* 0x000fe20003f2e818 */
[----:B------:R-:W-:Y:S01]  /*6370*/  IMAD R162, R17, -0x2, R162 ;  /* 0xfffffffe11a27824 */ /* 0x000fe200078e02a2 */
[----:B------:R-:W0:Y:S01]  /*6380*/  MUFU.TANH R172, R172 ;  /* 0x000000ac00ac7308 */ /* 0x000e220000002400 */
[----:B------:R-:W-:-:S02]  /*6390*/  @!P3 VIADD R12, R12, 0x30840 ;  /* 0x000308400c0cb836 */ /* 0x000fc40000000000 */
[C---:B------:R-:W-:Y:S01]  /*63a0*/  VIADD R147, R162.reuse, 0xffffffff ;  /* 0xffffffffa2937836 */ /* 0x040fe20000000000 */
[----:B-----5:R-:W-:Y:S02]  /*63b0*/  IADD3 R149, R162, -R121, R16 ;  /* 0x80000079a2957210 */ /* 0x020fe40007ffe010 */
[----:B------:R-:W-:Y:S02]  /*63c0*/  @!P3 PRMT R12, RZ, 0x654, R12 ;  /* 0x00000654ff0cb816 */ /* 0x000fe4000000000c */
[----:B------:R-:W0:Y:S01]  /*63d0*/  MUFU.TANH R173, R173 ;  /* 0x000000ad00ad7308 */ /* 0x000e220000002400 */
[C---:B------:R-:W-:Y:S02]  /*63e0*/  VIADD R151, R149.reuse, UR55 ;  /* 0x0000003795977c36 */ /* 0x040fe40008000000 */
[----:B------:R-:W-:-:S05]  /*63f0*/  VIADD R149, R149, UR54 ;  /* 0x0000003695957c36 */ /* 0x000fca0008000000 */
        /* <DEDUP_REMOVED lines=8> */
[----:B------:R-:W5:Y:S01]  /*6480*/  SHFL.IDX PT, R168, R145, RZ, 0x1c1f ;  /* 0x001c1fff91a87589 */ /* 0x000f6200000e0000 */
[----:B------:R0:W-:Y:S01]  /*6490*/  @!P3 SYNCS.ARRIVE.TRANS64.RED.A1T0 RZ, [R12+URZ], RZ ;  /* 0x000000ff0cffb9a7 */ /* 0x0001e2000810043f */
[--C-:B-----5:R-:W-:Y:S02]  /*64a0*/  IMAD.IADD R153, R151, 0x1, R168.reuse ;  /* 0x0000000197997824 */ /* 0x120fe400078e02a8 */
[----:B------:R-:W-:Y:S01]  /*64b0*/  IMAD.IADD R155, R149, 0x1, R168 ;  /* 0x00000001959b7824 */ /* 0x000fe200078e02a8 */
[----:B01234-:R-:W-:Y:S06]  /*64c0*/  @P1 BRA `(.L_x_4575) ;  /* 0x0000000000541947 */ /* 0x01ffec0003800000 */
[----:B------:R-:W-:Y:S01]  /*64d0*/  IADD3 R143, R16, -R121, R168 ;  /* 0x80000079108f7210 */ /* 0x000fe20007ffe0a8 */
[----:B------:R-:W-:Y:S03]  /*64e0*/  BSSY B0, `(.L_x_4576) ;  /* 0x0000010000007945 */ /* 0x000fe60003800000 */
        /* <DEDUP_REMOVED lines=10> */
.L_x_4577:
[----:B------:R-:W-:-:S05]  /*6590*/  IMAD.U32 R162, RZ, RZ, UR51 ;  /* 0x00000033ffa27e24 */ /* 0x000fca000f8e00ff */
[----:B------:R-:W-:-:S13]  /*65a0*/  ISETP.NE.AND P1, PT, R162, 0x1, PT ;  /* 0x00000001a200780c */ /* 0x000fda0003f25270 */
[----:B------:R-:W0:Y:S02]  /*65b0*/  @P1 LDC.64 R12, c[0x0][0x9e8] ;  /* 0x00027a00ff0c1b82 */ /* 0x000e240000000a00 */
[----:B0-----:R-:W-:-:S05]  /*65c0*/  @P1 IMAD.HI.U32 R12, R143, R12, RZ ;  /* 0x0000000c8f0c1227 */ /* 0x001fca00078e00ff */
[----:B------:R-:W-:-:S07]  /*65d0*/  @P1 SHF.R.U32.HI R143, RZ, R13, R12 ;  /* 0x0000000dff8f1219 */ /* 0x000fce000001160c */
.L_x_4578:
[----:B------:R-:W-:Y:S05]  /*65e0*/  BSYNC B0 ;  /* 0x0000000000007941 */ /* 0x000fea0003800000 */
.L_x_4576:
[----:B------:R-:W-:-:S05]  /*65f0*/  IMAD R12, R143, R162, R147 ;  /* 0x000000a28f0c7224 */ /* 0x000fca00078e0293 */
[----:B------:R-:W-:Y:S02]  /*6600*/  VIADDMNMX R153, R12, R162, R153, PT ;  /* 0x000000a20c997246 */ /* 0x000fe40003800199 */
[----:B------:R-:W-:-:S07]  /*6610*/  VIMNMX R155, R155, R12, !PT ;  /* 0x0000000c9b9b7248 */ /* 0x000fce0007fe0100 */
.L_x_4575:
[C---:B------:R-:W-:Y:S01]  /*6620*/  ISETP.GE.AND P1, PT, R141.reuse, 0x2, PT ;  /* 0x000000028d00780c */ /* 0x040fe20003f26270 */
[----:B------:R-:W0:Y:S01]  /*6630*/  SHFL.IDX PT, R12, R145, 0x1, 0x1c1f ;  /* 0x003c1f00910c7f89 */ /* 0x000e2200000e0000 */
[----:B------:R-:W-:Y:S02]  /*6640*/  ISETP.GE.AND P5, PT, R141, 0xa, PT ;  /* 0x0000000a8d00780c */ /* 0x000fe40003fa6270 */
        /* <DEDUP_REMOVED lines=50> */
[----:B------:R-:W-:Y:S01]  /*6970*/  FSEL R138, R139, -INF , !P3 ;  /* 0xff8000008b8a7808 */ /* 0x000fe20005800000 */
[----:B0-----:R-:W-:Y:S01]  /*6980*/  IMAD.IADD R139, R151, 0x1, R12 ;  /* 0x00000001978b7824 */ /* 0x001fe200078e020c */
        /* <DEDUP_REMOVED lines=57> */
[----:B------:R-:W-:Y:S01]  /*6d20*/  ISETP.GE.AND P6, PT, R141, 0x5a, PT ;  /* 0x0000005a8d00780c */ /* 0x000fe20003fc6270 */
[----:B------:R-:W-:-:S03]  /*6d30*/  IMAD.IADD R141, R149, 0x1, R12 ;  /* 0x00000001958d7824 */ /* 0x000fc600078e020c */
[----:B------:R-:W-:Y:S02]  /*6d40*/  P2R R157, PR, RZ, 0x40 ;  /* 0x00000040ff9d7803 */ /* 0x000fe40000000000 */
[----:B------:R-:W-:-:S04]  /*6d50*/  ISETP.GT.AND P6, PT, R155, 0x59, !P6 ;  /* 0x000000599b00780c */ /* 0x000fc800077c4270 */
[----:B------:R-:W-:-:S04]  /*6d60*/  ISETP.LT.OR P6, PT, R153, 0x5a, P6 ;  /* 0x0000005a9900780c */ /* 0x000fc800037c1670 */
[----:B------:R-:W-:Y:S02]  /*6d70*/  FSEL R164, R164, -INF , !P6 ;  /* 0xff800000a4a47808 */ /* 0x000fe40007000000 */
[----:B------:R-:W-:-:S13]  /*6d80*/  PLOP3.LUT P6, PT, PT, PT, UP1, 0x40, 0x0 ;  /* 0x000000000000781c */ /* 0x000fda0003fce818 */
[----:B------:R-:W-:Y:S05]  /*6d90*/  @P6 BRA `(.L_x_4579) ;  /* 0x0000000000546947 */ /* 0x000fea0003800000 */
        /* <DEDUP_REMOVED lines=12> */
.L_x_4581:
[----:B------:R-:W-:-:S05]  /*6e60*/  IMAD.U32 R184, RZ, RZ, UR51 ;  /* 0x00000033ffb87e24 */ /* 0x000fca000f8e00ff */
[----:B------:R-:W-:-:S13]  /*6e70*/  ISETP.NE.AND P6, PT, R184, 0x1, PT ;  /* 0x00000001b800780c */ /* 0x000fda0003fc5270 */
[----:B------:R-:W0:Y:S02]  /*6e80*/  @P6 LDC.64 R12, c[0x0][0x9e8] ;  /* 0x00027a00ff0c6b82 */ /* 0x000e240000000a00 */
[----:B0-----:R-:W-:-:S05]  /*6e90*/  @P6 IMAD.HI.U32 R12, R9, R12, RZ ;  /* 0x0000000c090c6227 */ /* 0x001fca00078e00ff */
[----:B------:R-:W-:-:S07]  /*6ea0*/  @P6 SHF.R.U32.HI R9, RZ, R13, R12 ;  /* 0x0000000dff096219 */ /* 0x000fce000001160c */
.L_x_4582:
[----:B------:R-:W-:Y:S05]  /*6eb0*/  BSYNC B0 ;  /* 0x0000000000007941 */ /* 0x000fea0003800000 */
.L_x_4580:
[----:B------:R-:W-:-:S05]  /*6ec0*/  IMAD R12, R9, R184, R147 ;  /* 0x000000b8090c7224 */ /* 0x000fca00078e0293 */
[----:B------:R-:W-:Y:S02]  /*6ed0*/  VIADDMNMX R139, R12, R184, R139, PT ;  /* 0x000000b80c8b7246 */ /* 0x000fe4000380018b */
[----:B------:R-:W-:-:S07]  /*6ee0*/  VIMNMX R141, R141, R12, !PT ;  /* 0x0000000c8d8d7248 */ /* 0x000fce0007fe0100 */
.L_x_4579:
[C---:B------:R-:W-:Y:S01]  /*6ef0*/  ISETP.GT.AND P1, PT, R141.reuse, 0x1, !P1 ;  /* 0x000000018d00780c */ /* 0x040fe20004f24270 */
[----:B------:R-:W-:Y:S01]  /*6f00*/  UMOV UR36, UR39 ;  /* 0x0000002700247c82 */ /* 0x000fe20008000000 */
[----:B------:R-:W-:Y:S01]  /*6f10*/  ISETP.GT.AND P2, PT, R141, 0x8, !P2 ;  /* 0x000000088d00780c */ /* 0x000fe20005744270 */
[----:B------:R-:W-:Y:S01]  /*6f20*/  UMOV UR37, UR5 ;  /* 0x0000000500257c82 */ /* 0x000fe20008000000 */
[C---:B------:R-:W-:Y:S02]  /*6f30*/  ISETP.LT.OR P1, PT, R139.reuse, 0x2, P1 ;  /* 0x000000028b00780c */ /* 0x040fe40000f21670 */
[----:B------:R-:W-:Y:S02]  /*6f40*/  ISETP.LT.OR P2, PT, R139, 0x9, P2 ;  /* 0x000000098b00780c */ /* 0x000fe40001741670 */
[----:B------:R-:W-:Y:S02]  /*6f50*/  FSEL R216, R2, -INF , !P1 ;  /* 0xff80000002d87808 */ /* 0x000fe40004800000 */
[----:B------:R-:W-:-:S02]  /*6f60*/  ISETP.NE.AND P1, PT, R165, RZ, PT ;  /* 0x000000ffa500720c */ /* 0x000fc40003f25270 */
[----:B------:R-:W-:Y:S02]  /*6f70*/  FSEL R2, R11, -INF , !P2 ;  /* 0xff8000000b027808 */ /* 0x000fe40005000000 */
[----:B------:R-:W-:Y:S02]  /*6f80*/  ISETP.GT.AND P1, PT, R141, 0x9, !P1 ;  /* 0x000000098d00780c */ /* 0x000fe40004f24270 */
[----:B------:R-:W-:Y:S02]  /*6f90*/  ISETP.NE.AND P2, PT, R186, RZ, PT ;  /* 0x000000ffba00720c */ /* 0x000fe40003f45270 */
[----:B------:R-:W-:Y:S02]  /*6fa0*/  ISETP.LT.OR P1, PT, R139, 0xa, P1 ;  /* 0x0000000a8b00780c */ /* 0x000fe40000f21670 */
[----:B------:R-:W-:Y:S02]  /*6fb0*/  ISETP.NE.AND P6, PT, R187, RZ, PT ;  /* 0x000000ffbb00720c */ /* 0x000fe40003fc5270 */
        /* <DEDUP_REMOVED lines=22> */
[----:B------:R-:W-:Y:S02]  /*7120*/  ISETP.GT.AND P1, PT, R141, 0x19, !P2 ;  /* 0x000000198d00780c */ /* 0x000fe40005724270 */
[----:B------:R-:W-:Y:S02]  /*7130*/  FMNMX.FTZ R9, R180, R9, !PT ;  /* 0x00000009b4097209 */ /* 0x000fe40007810000 */
[----:B------:R-:W-:-:S02]  /*7140*/  ISETP.LT.OR P1, PT, R139, 0x1a, P1 ;  /* 0x0000001a8b00780c */ /* 0x000fc40000f21670 */
[----:B------:R-:W-:Y:S02]  /*7150*/  FMNMX.FTZ R9, R162, R9, !PT ;  /* 0x00000009a2097209 */ /* 0x000fe40007810000 */
[----:B------:R-:W-:Y:S02]  /*7160*/  FSEL R210, R120, -INF , !P1 ;  /* 0xff80000078d27808 */ /* 0x000fe40004800000 */
[----:B------:R-:W-:Y:S02]  /*7170*/  ISETP.GT.AND P1, PT, R141, 0x20, !P6 ;  /* 0x000000208d00780c */ /* 0x000fe40007724270 */
[----:B------:R-:W-:Y:S02]  /*7180*/  ISETP.NE.AND P6, PT, R190, RZ, PT ;  /* 0x000000ffbe00720c */ /* 0x000fe40003fc5270 */
        /* <DEDUP_REMOVED lines=30> */
[----:B------:R-:W-:Y:S01]  /*7370*/  FSEL R122, R127, -INF , !P1 ;  /* 0xff8000007f7a7808 */ /* 0x000fe20004800000 */
[----:B------:R-:W0:Y:S01]  /*7380*/  LDC R9, c[0x0][0x988] ;  /* 0x00026200ff097b82 */ /* 0x000e220000000800 */
[----:B------:R-:W-:Y:S01]  /*7390*/  ISETP.NE.AND P1, PT, R175, RZ, PT ;  /* 0x000000ffaf00720c */ /* 0x000fe20003f25270 */
[----:B------:R-:W1:Y:S01]  /*73a0*/  SHFL.BFLY PT, R12, R11, 0x2, 0x1f ;  /* 0x0c401f000b0c7f89 */ /* 0x000e6200000e0000 */
[----:B------:R-:W-:-:S02]  /*73b0*/  ISETP.NE.AND P2, PT, R189, RZ, PT ;  /* 0x000000ffbd00720c */ /* 0x000fc40003f45270 */
[C---:B------:R-:W-:Y:S02]  /*73c0*/  ISETP.GT.AND P1, PT, R141.reuse, 0x31, !P1 ;  /* 0x000000318d00780c */ /* 0x040fe40004f24270 */
[----:B------:R-:W-:Y:S02]  /*73d0*/  ISETP.GT.AND P3, PT, R141, 0x50, !P3 ;  /* 0x000000508d00780c */ /* 0x000fe40005f64270 */
[----:B------:R-:W-:Y:S02]  /*73e0*/  ISETP.LT.OR P1, PT, R139, 0x32, P1 ;  /* 0x000000328b00780c */ /* 0x000fe40000f21670 */
[----:B------:R-:W-:Y:S02]  /*73f0*/  ISETP.GT.AND P4, PT, R141, 0x51, !P4 ;  /* 0x000000518d00780c */ /* 0x000fe40006784270 */
[----:B------:R-:W-:Y:S02]  /*7400*/  FSEL R126, R126, -INF , !P1 ;  /* 0xff8000007e7e7808 */ /* 0x000fe40004800000 */
[----:B------:R-:W-:-:S02]  /*7410*/  ISETP.NE.AND P1, PT, R177, RZ, PT ;  /* 0x000000ffb100720c */ /* 0x000fc40003f25270 */
[----:B------:R-:W-:Y:S02]  /*7420*/  ISETP.LT.OR P3, PT, R139, 0x51, P3 ;  /* 0x000000518b00780c */ /* 0x000fe40001f61670 */
[C---:B------:R-:W-:Y:S02]  /*7430*/  ISETP.GT.AND P1, PT, R141.reuse, 0x38, !P1 ;  /* 0x000000388d00780c */ /* 0x040fe40004f24270 */
[----:B------:R-:W-:Y:S02]  /*7440*/  ISETP.GT.AND P5, PT, R141, 0x58, !P5 ;  /* 0x000000588d00780c */ /* 0x000fe40006fa4270 */
[C---:B------:R-:W-:Y:S02]  /*7450*/  ISETP.LT.OR P1, PT, R139.reuse, 0x39, P1 ;  /* 0x000000398b00780c */ /* 0x040fe40000f21670 */
[----:B------:R-:W-:Y:S02]  /*7460*/  ISETP.LT.OR P4, PT, R139, 0x52, P4 ;  /* 0x000000528b00780c */ /* 0x000fe40002781670 */
[----:B------:R-:W-:-:S02]  /*7470*/  FSEL R120, R133, -INF , !P1 ;  /* 0xff80000085787808 */ /* 0x000fc40004800000 */
[----:B------:R-:W-:Y:S02]  /*7480*/  ISETP.NE.AND P1, PT, R179, RZ, PT ;  /* 0x000000ffb300720c */ /* 0x000fe40003f25270 */
[----:B-1----:R-:W-:Y:S02]  /*7490*/  FMNMX.FTZ R13, R11, R12, !PT ;  /* 0x0000000c0b0d7209 */ /* 0x002fe40007810000 */
[----:B------:R-:W-:Y:S02]  /*74a0*/  ISETP.GT.AND P1, PT, R141, 0x39, !P1 ;  /* 0x000000398d00780c */ /* 0x000fe40004f24270 */
[----:B------:R-:W-:Y:S01]  /*74b0*/  FSEL R128, R128, -INF , !P3 ;  /* 0xff80000080807808 */ /* 0x000fe20005800000 */
[----:B------:R-:W1:Y:S01]  /*74c0*/  SHFL.BFLY PT, R12, R13, 0x1, 0x1f ;  /* 0x0c201f000d0c7f89 */ /* 0x000e6200000e0000 */
[C---:B------:R-:W-:Y:S02]  /*74d0*/  ISETP.LT.OR P1, PT, R139.reuse, 0x3a, P1 ;  /* 0x0000003a8b00780c */ /* 0x040fe40000f21670 */
[----:B------:R-:W-:-:S02]  /*74e0*/  ISETP.LT.OR P5, PT, R139, 0x59, P5 ;  /* 0x000000598b00780c */ /* 0x000fc40002fa1670 */
[----:B------:R-:W-:Y:S02]  /*74f0*/  FSEL R132, R132, -INF , !P1 ;  /* 0xff80000084847808 */ /* 0x000fe40004800000 */
[----:B------:R-:W-:Y:S02]  /*7500*/  ISETP.NE.AND P1, PT, R181, RZ, PT ;  /* 0x000000ffb500720c */ /* 0x000fe40003f25270 */
[----:B------:R-:W-:Y:S02]  /*7510*/  FSEL R130, R130, -INF , !P5 ;  /* 0xff80000082827808 */ /* 0x000fe40006800000 */
[----:B------:R-:W-:-:S04]  /*7520*/  ISETP.GT.AND P1, PT, R141, 0x40, !P1 ;  /* 0x000000408d00780c */ /* 0x000fc80004f24270 */
[----:B------:R-:W-:-:S04]  /*7530*/  ISETP.LT.OR P1, PT, R139, 0x41, P1 ;  /* 0x000000418b00780c */ /* 0x000fc80000f21670 */
[----:B------:R-:W-:Y:S02]  /*7540*/  FSEL R20, R135, -INF , !P1 ;  /* 0xff80000087147808 */ /* 0x000fe40004800000 */
[----:B------:R-:W-:Y:S02]  /*7550*/  ISETP.NE.AND P1, PT, R183, RZ, PT ;  /* 0x000000ffb700720c */ /* 0x000fe40003f25270 */
[----:B-1----:R-:W-:Y:S02]  /*7560*/  FMNMX.FTZ R12, R13, R12, !PT ;  /* 0x0000000c0d0c7209 */ /* 0x002fe40007810000 */
[----:B------:R-:W-:-:S03]  /*7570*/  ISETP.GT.AND P1, PT, R141, 0x41, !P1 ;  /* 0x000000418d00780c */ /* 0x000fc60004f24270 */
[----:B0-----:R-:W-:Y:S01]  /*7580*/  FMUL.FTZ R123, R12, R9 ;  /* 0x000000090c7b7220 */ /* 0x001fe20000410000 */
[----:B------:R-:W-:-:S04]  /*7590*/  ISETP.LT.OR P1, PT, R139, 0x42, P1 ;  /* 0x000000428b00780c */ /* 0x000fc80000f21670 */
[----:B------:R-:W-:Y:S02]  /*75a0*/  FSEL R134, R134, -INF , !P1 ;  /* 0xff80000086867808 */ /* 0x000fe40004800000 */
[----:B------:R-:W-:-:S04]  /*75b0*/  ISETP.GT.AND P1, PT, R141, 0x48, !P2 ;  /* 0x000000488d00780c */ /* 0x000fc80005724270 */
[----:B------:R-:W-:-:S04]  /*75c0*/  ISETP.LT.OR P1, PT, R139, 0x49, P1 ;  /* 0x000000498b00780c */ /* 0x000fc80000f21670 */
[----:B------:R-:W-:Y:S02]  /*75d0*/  FSEL R14, R137, -INF , !P1 ;  /* 0xff800000890e7808 */ /* 0x000fe40004800000 */
[----:B------:R-:W-:Y:S02]  /*75e0*/  ISETP.GT.AND P1, PT, R141, 0x49, !P6 ;  /* 0x000000498d00780c */ /* 0x000fe40007724270 */
[----:B------:R-:W-:Y:S02]  /*75f0*/  ISETP.NE.AND P6, PT, R185, RZ, PT ;  /* 0x000000ffb900720c */ /* 0x000fe40003fc5270 */
        /* <DEDUP_REMOVED lines=8> */
[----:B------:R-:W-:Y:S02]  /*7680*/  FMNMX.FTZ R11, R218, R3, !PT ;  /* 0x00000003da0b7209 */ /* 0x000fe40007810000 */
[----:B------:R-:W-:Y:S02]  /*7690*/  FSEL R123, R123, RZ, P1 ;  /* 0x000000ff7b7b7208 */ /* 0x000fe40000800000 */
[----:B------:R-:W-:Y:S02]  /*76a0*/  FMNMX.FTZ R13, R216, R11, !PT ;  /* 0x0000000bd80d7209 */ /* 0x000fe40007810000 */
[----:B------:R-:W-:Y:S01]  /*76b0*/  ISETP.LT.OR P2, PT, R139, 0x5a, P2 ;  /* 0x0000005a8b00780c */ /* 0x000fe20001741670 */
[--C-:B------:R-:W-:Y:S01]  /*76c0*/  FFMA.FTZ R172, R172, R9, -R123.reuse ;  /* 0x00000009acac7223 */ /* 0x100fe2000001087b */
[----:B------:R-:W-:Y:S01]  /*76d0*/  FMNMX.FTZ R13, R2, R13, !PT ;  /* 0x0000000d020d7209 */ /* 0x000fe20007810000 */
[-CC-:B------:R-:W-:Y:S01]  /*76e0*/  FFMA.FTZ R182, R182, R9.reuse, -R123.reuse ;  /* 0x00000009b6b67223 */ /* 0x180fe2000001087b */
[-CC-:B------:R-:W-:Y:S01]  /*76f0*/  FFMA.FTZ R0, R170, R9.reuse, -R123.reuse ;  /* 0x00000009aa007223 */ /* 0x180fe2000001087b */
[----:B------:R-:W-:Y:S01]  /*7700*/  FSEL R141, R12, RZ, P1 ;  /* 0x000000ff0c8d7208 */ /* 0x000fe20000800000 */
        /* <DEDUP_REMOVED lines=11> */
[----:B------:R0:W-:Y:S01]  /*77c0*/  MUFU.EX2 R13, R172 ;  /* 0x000000ac000d7308 */ /* 0x0001e20000000800 */
        /* <DEDUP_REMOVED lines=8> */
[----:B0-----:R-:W-:Y:S01]  /*7850*/  FSEL R172, R129, -INF , !P4 ;  /* 0xff80000081ac7808 */ /* 0x001fe20006000000 */
[--C-:B------:R-:W-:Y:S01]  /*7860*/  FFMA.FTZ R129, R140, R9, -R123.reuse ;  /* 0x000000098c817223 */ /* 0x100fe2000001087b */
[----:B------:R-:W-:Y:S01]  /*7870*/  FMNMX.FTZ R15, R186, R15, !PT ;  /* 0x0000000fba0f7209 */ /* 0x000fe20007810000 */
[----:B------:R-:W-:Y:S01]  /*7880*/  FFMA.FTZ R160, R160, R9, -R123 ;  /* 0x00000009a0a07223 */ /* 0x000fe2000001087b */
[----:B------:R-:W-:Y:S01]  /*7890*/  MUFU.EX2 R11, R143 ;  /* 0x0000008f000b7308 */ /* 0x000fe20000000800 */
[----:B------:R-:W-:-:S02]  /*78a0*/  LOP3.LUT P6, RZ, R207, 0x7f, RZ, 0xc0, !PT ;  /* 0x0000007fcfff7812 */ /* 0x000fc400078cc0ff */
[----:B------:R-:W-:-:S04]  /*78b0*/  FMNMX.FTZ R21, R208, R15, !PT ;  /* 0x0000000fd0157209 */ /* 0x000fc80007810000 */
[----:B------:R-:W-:Y:S01]  /*78c0*/  FMNMX.FTZ R21, R190, R21, !PT ;  /* 0x00000015be157209 */ /* 0x000fe20007810000 */
[----:B------:R0:W-:Y:S03]  /*78d0*/  MUFU.EX2 R15, R174 ;  /* 0x000000ae000f7308 */ /* 0x0001e60000000800 */
[----:B------:R-:W-:-:S04]  /*78e0*/  FMNMX.FTZ R21, R124, R21, !PT ;  /* 0x000000157c157209 */ /* 0x000fc80007810000 */
[----:B------:R-:W-:Y:S01]  /*78f0*/  FMNMX.FTZ R21, R122, R21, !PT ;  /* 0x000000157a157209 */ /* 0x000fe20007810000 */
[----:B------:R-:W-:Y:S01]  /*7900*/  MUFU.EX2 R176, R176 ;  /* 0x000000b000b07308 */ /* 0x000fe20000000800 */
[----:B0-----:R-:W-:Y:S02]  /*7910*/  FFMA.FTZ R174, R152, R9, -R123 ;  /* 0x0000000998ae7223 */ /* 0x001fe4000001087b */
[----:B------:R-:W-:-:S04]  /*7920*/  FMNMX.FTZ R125, R126, R21, !PT ;  /* 0x000000157e7d7209 */ /* 0x000fc80007810000 */
[----:B------:R-:W-:Y:S01]  /*7930*/  FMNMX.FTZ R125, R120, R125, !PT ;  /* 0x0000007d787d7209 */ /* 0x000fe20007810000 */
[----:B------:R-:W-:Y:S03]  /*7940*/  MUFU.EX2 R21, R0 ;  /* 0x0000000000157308 */ /* 0x000fe60000000800 */
[----:B------:R-:W-:-:S04]  /*7950*/  FMNMX.FTZ R125, R132, R125, !PT ;  /* 0x0000007d847d7209 */ /* 0x000fc80007810000 */
[----:B------:R-:W-:Y:S01]  /*7960*/  FMNMX.FTZ R125, R20, R125, !PT ;  /* 0x0000007d147d7209 */ /* 0x000fe20007810000 */
[----:B------:R-:W-:Y:S03]  /*7970*/  MUFU.EX2 R166, R166 ;  /* 0x000000a600a67308 */ /* 0x000fe60000000800 */
[----:B------:R-:W-:-:S04]  /*7980*/  FMNMX.FTZ R127, R134, R125, !PT ;  /* 0x0000007d867f7209 */ /* 0x000fc80007810000 */
[----:B------:R-:W-:Y:S01]  /*7990*/  FMNMX.FTZ R127, R14, R127, !PT ;  /* 0x0000007f0e7f7209 */ /* 0x000fe20007810000 */
[----:B------:R0:W-:Y:S03]  /*79a0*/  MUFU.EX2 R125, R182 ;  /* 0x000000b6007d7308 */ /* 0x0001e60000000800 */
[----:B------:R-:W-:-:S04]  /*79b0*/  FMNMX.FTZ R127, R136, R127, !PT ;  /* 0x0000007f887f7209 */ /* 0x000fc80007810000 */
[----:B------:R-:W-:Y:S01]  /*79c0*/  FMNMX.FTZ R127, R128, R127, !PT ;  /* 0x0000007f807f7209 */ /* 0x000fe20007810000 */
[----:B------:R-:W-:Y:S01]  /*79d0*/  MUFU.EX2 R168, R168 ;  /* 0x000000a800a87308 */ /* 0x000fe20000000800 */
[-CC-:B0-----:R-:W-:Y:S01]  /*79e0*/  FFMA.FTZ R182, R162, R9.reuse, -R123.reuse ;  /* 0x00000009a2b67223 */ /* 0x181fe2000001087b */
[----:B------:R-:W-:Y:S01]  /*79f0*/  FSEL R162, R131, -INF , !P2 ;  /* 0xff80000083a27808 */ /* 0x000fe20005000000 */
[----:B------:R-:W-:Y:S01]  /*7a00*/  FFMA.FTZ R131, R146, R9, -R123 ;  /* 0x0000000992837223 */ /* 0x000fe2000001087b */
[----:B------:R-:W-:-:S04]  /*7a10*/  FMNMX.FTZ R127, R172, R127, !PT ;  /* 0x0000007fac7f7209 */ /* 0x000fc80007810000 */
[----:B------:R-:W-:Y:S01]  /*7a20*/  FMNMX.FTZ R127, R130, R127, !PT ;  /* 0x0000007f827f7209 */ /* 0x000fe20007810000 */
[----:B------:R-:W-:Y:S03]  /*7a30*/  MUFU.EX2 R170, R170 ;  /* 0x000000aa00aa7308 */ /* 0x000fe60000000800 */
[----:B------:R-:W-:-:S05]  /*7a40*/  FMNMX.FTZ R0, R162, R127, !PT ;  /* 0x0000007fa2007209 */ /* 0x000fca0007810000 */
[----:B------:R-:W0:Y:S01]  /*7a50*/  SHFL.BFLY PT, R135, R0, 0x2, 0x1f ;  /* 0x0c401f0000877f89 */ /* 0x000e2200000e0000 */
[----:B------:R-:W-:Y:S08]  /*7a60*/  MUFU.EX2 R127, R133 ;  /* 0x00000085007f7308 */ /* 0x000ff00000000800 */
[----:B------:R1:W-:Y:S08]  /*7a70*/  MUFU.EX2 R133, R148 ;  /* 0x0000009400857308 */ /* 0x0003f00000000800 */
[----:B------:R-:W-:Y:S01]  /*7a80*/  MUFU.EX2 R180, R180 ;  /* 0x000000b400b47308 */ /* 0x000fe20000000800 */
[----:B0-----:R-:W-:Y:S01]  /*7a90*/  FMNMX.FTZ R140, R0, R135, !PT ;  /* 0x00000087008c7209 */ /* 0x001fe20007810000 */
[----:B------:R-:W-:Y:S01]  /*7aa0*/  FADD.FTZ R0, -R141, R4 ;  /* 0x000000048d007221 */ /* 0x000fe20000010100 */
[-CC-:B------:R-:W-:Y:S01]  /*7ab0*/  FFMA.FTZ R135, R154, R9.reuse, -R123.reuse ;  /* 0x000000099a877223 */ /* 0x180fe2000001087b */
[----:B------:R-:W-:-:S04]  /*7ac0*/  FFMA.FTZ R4, R164, R9, -R123 ;  /* 0x00000009a4047223 */ /* 0x000fc8000001087b */
[----:B------:R-:W-:Y:S01]  /*7ad0*/  MUFU.EX2 R182, R182 ;  /* 0x000000b600b67308 */ /* 0x000fe20000000800 */
[----:B------:R-:W0:Y:S01]  /*7ae0*/  SHFL.BFLY PT, R139, R140, 0x1, 0x1f ;  /* 0x0c201f008c8b7f89 */ /* 0x000e2200000e0000 */
[----:B------:R-:W-:-:S06]  /*7af0*/  FMUL.FTZ R0, R0, R9 ;  /* 0x0000000900007220 */ /* 0x000fcc0000410000 */
[----:B------:R-:W2:Y:S08]  /*7b00*/  MUFU.EX2 R0, R0 ;  /* 0x0000000000007308 */ /* 0x000eb00000000800 */
[----:B------:R-:W-:Y:S08]  /*7b10*/  MUFU.EX2 R129, R129 ;  /* 0x0000008100817308 */ /* 0x000ff00000000800 */
[----:B------:R-:W-:Y:S01]  /*7b20*/  MUFU.EX2 R138, R138 ;  /* 0x0000008a008a7308 */ /* 0x000fe20000000800 */
[----:B0-----:R-:W-:-:S04]  /*7b30*/  FMNMX.FTZ R140, R140, R139, !PT ;  /* 0x0000008b8c8c7209 */ /* 0x001fc80007810000 */
[C---:B------:R-:W-:Y:S01]  /*7b40*/  FSETP.NEU.FTZ.AND P1, PT, R140.reuse, -INF , PT ;  /* 0xff8000008c00780b */ /* 0x040fe20003f3d000 */
[----:B------:R-:W-:Y:S02]  /*7b50*/  FMUL.FTZ R123, R140, R9 ;  /* 0x000000098c7b7220 */ /* 0x000fe40000410000 */
[----:B------:R-:W-:Y:S03]  /*7b60*/  MUFU.EX2 R178, R178 ;  /* 0x000000b200b27308 */ /* 0x000fe60000000800 */
[----:B------:R-:W-:-:S05]  /*7b70*/  FSEL R123, R123, RZ, P1 ;  /* 0x000000ff7b7b7208 */ /* 0x000fca0000800000 */
[-CC-:B------:R-:W-:Y:S01]  /*7b80*/  FFMA.FTZ R191, R2, R9.reuse, -R123.reuse ;  /* 0x0000000902bf7223 */ /* 0x180fe2000001087b */
[----:B------:R-:W-:Y:S01]  /*7b90*/  FSEL R2, R140, RZ, P1 ;  /* 0x000000ff8c027208 */ /* 0x000fe20000800000 */
[-CC-:B------:R-:W-:Y:S01]  /*7ba0*/  FFMA.FTZ R189, R218, R9.reuse, -R123.reuse ;  /* 0x00000009dabd7223 */ /* 0x180fe2000001087b */
[-CC-:B------:R-:W-:Y:S01]  /*7bb0*/  FFMA.FTZ R146, R216, R9.reuse, -R123.reuse ;  /* 0x00000009d8927223 */ /* 0x180fe2000001087b */
[-CC-:B-1----:R-:W-:Y:S01]  /*7bc0*/  FFMA.FTZ R148, R214, R9.reuse, -R123.reuse ;  /* 0x00000009d6947223 */ /* 0x182fe2000001087b */
[-C--:B------:R-:W-:Y:S01]  /*7bd0*/  FFMA.FTZ R185, R188, R9.reuse, -R123 ;  /* 0x00000009bcb97223 */ /* 0x080fe2000001087b */
[----:B------:R-:W-:Y:S01]  /*7be0*/  FADD.FTZ R2, -R2, R3 ;  /* 0x0000000302027221 */ /* 0x000fe20000010100 */
[----:B--2---:R-:W-:Y:S01]  /*7bf0*/  FFMA.FTZ R3, R0, R8, R11 ;  /* 0x0000000800037223 */ /* 0x004fe2000001000b */
[----:B------:R-:W-:Y:S01]  /*7c00*/  MUFU.EX2 R189, R189 ;  /* 0x000000bd00bd7308 */ /* 0x000fe20000000800 */
[-C--:B------:R-:W-:Y:S01]  /*7c10*/  FFMA.FTZ R150, R212, R9.reuse, -R123 ;  /* 0x00000009d4967223 */ /* 0x080fe2000001087b */
[-C--:B------:R-:W-:Y:S01]  /*7c20*/  FMUL.FTZ R2, R2, R9.reuse ;  /* 0x0000000902027220 */ /* 0x080fe20000410000 */
[----:B------:R-:W-:Y:S01]  /*7c30*/  FADD.FTZ R8, R176, R3 ;  /* 0x00000003b0087221 */ /* 0x000fe20000010000 */
[-CC-:B------:R-:W-:Y:S01]  /*7c40*/  FFMA.FTZ R187, R184, R9.reuse, -R123.reuse ;  /* 0x00000009b8bb7223 */ /* 0x180fe2000001087b */
[-CC-:B------:R-:W-:Y:S01]  /*7c50*/  FFMA.FTZ R179, R120, R9.reuse, -R123.reuse ;  /* 0x0000000978b37223 */ /* 0x180fe2000001087b */
[-CC-:B------:R-:W-:Y:S01]  /*7c60*/  FFMA.FTZ R152, R210, R9.reuse, -R123.reuse ;  /* 0x00000009d2987223 */ /* 0x180fe2000001087b */
[----:B------:R-:W-:Y:S01]  /*7c70*/  FADD.FTZ R3, R13, R8 ;  /* 0x000000080d037221 */ /* 0x000fe20000010000 */
[----:B------:R-:W0:Y:S01]  /*7c80*/  MUFU.EX2 R2, R2 ;  /* 0x0000000200027308 */ /* 0x000e220000000800 */
[-CC-:B------:R-:W-:Y:S01]  /*7c90*/  FFMA.FTZ R181, R186, R9.reuse, -R123.reuse ;  /* 0x00000009bab57223 */ /* 0x180fe2000001087b */
[-C--:B------:R-:W-:Y:S01]  /*7ca0*/  FFMA.FTZ R177, R122, R9.reuse, -R123 ;  /* 0x000000097ab17223 */ /* 0x080fe2000001087b */
[----:B------:R-:W-:Y:S01]  /*7cb0*/  FADD.FTZ R8, R166, R3 ;  /* 0x00000003a6087221 */ /* 0x000fe20000010000 */
[-CC-:B------:R-:W-:Y:S01]  /*7cc0*/  FFMA.FTZ R122, R126, R9.reuse, -R123.reuse ;  /* 0x000000097e7a7223 */ /* 0x180fe2000001087b */
[-CC-:B------:R-:W-:Y:S01]  /*7cd0*/  FFMA.FTZ R154, R208, R9.reuse, -R123.reuse ;  /* 0x00000009d09a7223 */ /* 0x180fe2000001087b */
[-CC-:B------:R-:W-:Y:S01]  /*7ce0*/  FFMA.FTZ R183, R190, R9.reuse, -R123.reuse ;  /* 0x00000009beb77223 */ /* 0x180fe2000001087b */
[----:B------:R-:W-:Y:S01]  /*7cf0*/  FADD.FTZ R3, R15, R8 ;  /* 0x000000080f037221 */ /* 0x000fe20000010000 */
[----:B------:R-:W1:Y:S01]  /*7d00*/  MUFU.EX2 R146, R146 ;  /* 0x0000009200927308 */ /* 0x000e620000000800 */
[-CC-:B------:R-:W-:Y:S01]  /*7d10*/  FFMA.FTZ R173, R20, R9.reuse, -R123.reuse ;  /* 0x0000000914ad7223 */ /* 0x180fe2000001087b */
[-C--:B------:R-:W-:Y:S01]  /*7d20*/  FFMA.FTZ R124, R124, R9.reuse, -R123 ;  /* 0x000000097c7c7223 */ /* 0x080fe2000001087b */
[----:B------:R-:W-:Y:S01]  /*7d30*/  FADD.FTZ R120, R168, R3 ;  /* 0x00000003a8787221 */ /* 0x000fe20000010000 */
[-CC-:B------:R-:W-:Y:S01]  /*7d40*/  FFMA.FTZ R14, R14, R9.reuse, -R123.reuse ;  /* 0x000000090e0e7223 */ /* 0x180fe2000001087b */
[-CC-:B------:R-:W-:Y:S01]  /*7d50*/  FFMA.FTZ R136, R136, R9.reuse, -R123.reuse ;  /* 0x0000000988887223 */ /* 0x180fe2000001087b */
[-CC-:B------:R-:W-:Y:S01]  /*7d60*/  FFMA.FTZ R128, R128, R9.reuse, -R123.reuse ;  /* 0x0000000980807223 */ /* 0x180fe2000001087b */
[----:B------:R-:W-:Y:S01]  /*7d70*/  FFMA.FTZ R130, R130, R9, -R123 ;  /* 0x0000000982827223 */ /* 0x000fe2000001087b */
[----:B------:R-:W2:Y:S01]  /*7d80*/  MUFU.EX2 R191, R191 ;  /* 0x000000bf00bf7308 */ /* 0x000ea20000000800 */
[----:B0-----:R-:W-:Y:S01]  /*7d90*/  FFMA.FTZ R5, R2, R5, R189 ;  /* 0x0000000502057223 */ /* 0x001fe200000100bd */
[C---:B------:R-:W-:Y:S01]  /*7da0*/  ISETP.GT.AND P1, PT, R10.reuse, UR50, PT ;  /* 0x000000320a007c0c */ /* 0x040fe2000bf24270 */
[----:B------:R-:W-:Y:S01]  /*7db0*/  VIADD R10, R10, 0xffffffff ;  /* 0xffffffff0a0a7836 */ /* 0x000fe20000000000 */
[----:B------:R-:W-:-:S02]  /*7dc0*/  F2FP.F16.F32.PACK_AB R188, R176, R11 ;  /* 0x0000000bb0bc723e */ /* 0x000fc400000000ff */
[----:B------:R-:W-:Y:S02]  /*7dd0*/  F2FP.F16.F32.PACK_AB R186, R170, R21 ;  /* 0x00000015aaba723e */ /* 0x000fe400000000ff */
[----:B------:R-:W0:Y:S01]  /*7de0*/  MUFU.EX2 R148, R148 ;  /* 0x0000009400947308 */ /* 0x000e220000000800 */
[----:B-1----:R-:W-:Y:S01]  /*7df0*/  FADD.FTZ R8, R146, R5 ;  /* 0x0000000592087221 */ /* 0x002fe20000010000 */
[----:B------:R-:W-:Y:S01]  /*7e00*/  FADD.FTZ R5, R21, R120 ;  /* 0x0000007815057221 */ /* 0x000fe20000010000 */
[----:B------:R-:W-:Y:S01]  /*7e10*/  FFMA.FTZ R120, R132, R9, -R123 ;  /* 0x0000000984787223 */ /* 0x000fe2000001087b */
[----:B------:R-:W-:Y:S02]  /*7e20*/  F2FP.F16.F32.PACK_AB R184, R168, R15 ;  /* 0x0000000fa8b8723e */ /* 0x000fe400000000ff */
[----:B------:R-:W-:Y:S01]  /*7e30*/  FADD.FTZ R126, R170, R5 ;  /* 0x00000005aa7e7221 */ /* 0x000fe20000010000 */
[----:B------:R-:W-:Y:S01]  /*7e40*/  F2FP.F16.F32.PACK_AB R190, R166, R13 ;  /* 0x0000000da6be723e */ /* 0x000fe200000000ff */
[----:B------:R-:W1:Y:S01]  /*7e50*/  MUFU.EX2 R185, R185 ;  /* 0x000000b900b97308 */ /* 0x000e620000000800 */
[----:B--2---:R-:W-:Y:S01]  /*7e60*/  FADD.FTZ R3, R191, R8 ;  /* 0x00000008bf037221 */ /* 0x004fe20000010000 */
[----:B------:R-:W-:Y:S01]  /*7e70*/  FADD.FTZ R5, R125, R126 ;  /* 0x0000007e7d057221 */ /* 0x000fe20000010000 */
[----:B------:R-:W-:Y:S01]  /*7e80*/  IMAD.U32 R126, RZ, RZ, UR6 ;  /* 0x00000006ff7e7e24 */ /* 0x000fe2000f8e00ff */
[----:B------:R-:W-:-:S02]  /*7e90*/  F2FP.F16.F32.PACK_AB R176, R138, R129 ;  /* 0x000000818ab0723e */ /* 0x000fc400000000ff */
[----:B------:R-:W-:Y:S01]  /*7ea0*/  FADD.FTZ R5, R180, R5 ;  /* 0x00000005b4057221 */ /* 0x000fe20000010000 */
[----:B------:R-:W-:Y:S01]  /*7eb0*/  @!P6 VIADD R20, R126, 0x30860 ;  /* 0x000308607e14e836 */ /* 0x000fe20000000000 */
[----:B------:R-:W2:Y:S01]  /*7ec0*/  MUFU.EX2 R150, R150 ;  /* 0x0000009600967308 */ /* 0x000ea20000000800 */
[----:B0-----:R-:W-:Y:S01]  /*7ed0*/  FADD.FTZ R8, R148, R3 ;  /* 0x0000000394087221 */ /* 0x001fe20000010000 */
[----:B------:R-:W-:Y:S01]  /*7ee0*/  FADD.FTZ R126, R182, R5 ;  /* 0x00000005b67e7221 */ /* 0x000fe20000010000 */
[----:B------:R-:W-:Y:S02]  /*7ef0*/  F2FP.F16.F32.PACK_AB R180, R180, R125 ;  /* 0x0000007db4b4723e */ /* 0x000fe400000000ff */
[----:B------:R-:W-:Y:S01]  /*7f00*/  @!P6 PRMT R5, RZ, 0x654, R20 ;  /* 0x00000654ff05e816 */ /* 0x000fe20000000014 */
[----:B------:R-:W-:Y:S01]  /*7f10*/  FADD.FTZ R126, R127, R126 ;  /* 0x0000007e7f7e7221 */ /* 0x000fe20000010000 */
[----:B------:R-:W-:Y:S01]  /*7f20*/  FFMA.FTZ R20, R134, R9, -R123 ;  /* 0x0000000986147223 */ /* 0x000fe2000001087b */
[----:B------:R-:W0:Y:S01]  /*7f30*/  MUFU.EX2 R187, R187 ;  /* 0x000000bb00bb7308 */ /* 0x000e220000000800 */
[----:B-1----:R-:W-:Y:S01]  /*7f40*/  FADD.FTZ R3, R185, R8 ;  /* 0x00000008b9037221 */ /* 0x002fe20000010000 */
[----:B------:R1:W-:Y:S01]  /*7f50*/  @!P6 SYNCS.ARRIVE.TRANS64.RED.A1T0 RZ, [R5+URZ], RZ ;  /* 0x000000ff05ffe9a7 */ /* 0x0003e2000810043f */
[----:B------:R-:W-:-:S02]  /*7f60*/  F2FP.F16.F32.PACK_AB R182, R127, R182 ;  /* 0x000000b67fb6723e */ /* 0x000fc400000000ff */
[----:B------:R-:W-:Y:S02]  /*7f70*/  F2FP.F16.F32.PACK_AB R189, R146, R189 ;  /* 0x000000bd92bd723e */ /* 0x000fe400000000ff */
[----:B------:R-:W-:Y:S01]  /*7f80*/  F2FP.F16.F32.PACK_AB R191, R148, R191 ;  /* 0x000000bf94bf723e */ /* 0x000fe200000000ff */
[----:B------:R-:W3:Y:S01]  /*7f90*/  MUFU.EX2 R152, R152 ;  /* 0x0000009800987308 */ /* 0x000ee20000000800 */
[C---:B--2---:R-:W-:Y:S01]  /*7fa0*/  FADD.FTZ R8, R150.reuse, R3 ;  /* 0x0000000396087221 */ /* 0x044fe20000010000 */
[----:B-1----:R-:W-:Y:S01]  /*7fb0*/  FADD.FTZ R5, R129, R126 ;  /* 0x0000007e81057221 */ /* 0x002fe20000010000 */
[----:B------:R-:W-:-:S03]  /*7fc0*/  F2FP.F16.F32.PACK_AB R185, R150, R185 ;  /* 0x000000b996b9723e */ /* 0x000fc600000000ff */
[----:B------:R-:W-:Y:S02]  /*7fd0*/  FADD.FTZ R5, R138, R5 ;  /* 0x000000058a057221 */ /* 0x000fe40000010000 */
[----:B------:R-:W1:Y:S01]  /*7fe0*/  MUFU.EX2 R181, R181 ;  /* 0x000000b500b57308 */ /* 0x000e620000000800 */
[----:B0-----:R-:W-:Y:S01]  /*7ff0*/  FADD.FTZ R3, R187, R8 ;  /* 0x00000008bb037221 */ /* 0x001fe20000010000 */
[----:B------:R-:W-:-:S06]  /*8000*/  FADD.FTZ R126, R178, R5 ;  /* 0x00000005b27e7221 */ /* 0x000fcc0000010000 */
[----:B------:R-:W0:Y:S01]  /*8010*/  MUFU.EX2 R154, R154 ;  /* 0x0000009a009a7308 */ /* 0x000e220000000800 */
[C---:B---3--:R-:W-:Y:S01]  /*8020*/  FADD.FTZ R8, R152.reuse, R3 ;  /* 0x0000000398087221 */ /* 0x048fe20000010000 */
[----:B------:R-:W-:-:S06]  /*8030*/  F2FP.F16.F32.PACK_AB R187, R152, R187 ;  /* 0x000000bb98bb723e */ /* 0x000fcc00000000ff */
[----:B------:R-:W2:Y:S01]  /*8040*/  MUFU.EX2 R183, R183 ;  /* 0x000000b700b77308 */ /* 0x000ea20000000800 */
[----:B-1----:R-:W-:-:S07]  /*8050*/  FADD.FTZ R3, R181, R8 ;  /* 0x00000008b5037221 */ /* 0x002fce0000010000 */
[----:B------:R-:W1:Y:S01]  /*8060*/  MUFU.EX2 R124, R124 ;  /* 0x0000007c007c7308 */ /* 0x000e620000000800 */
[----:B0-----:R-:W-:Y:S01]  /*8070*/  FADD.FTZ R8, R154, R3 ;  /* 0x000000039a087221 */ /* 0x001fe20000010000 */
[-CC-:B------:R-:W-:Y:S01]  /*8080*/  FFMA.FTZ R3, R172, R9.reuse, -R123.reuse ;  /* 0x00000009ac037223 */ /* 0x180fe2000001087b */
[----:B------:R-:W-:Y:S01]  /*8090*/  FFMA.FTZ R123, R162, R9, -R123 ;  /* 0x00000009a27b7223 */ /* 0x000fe2000001087b */
[----:B------:R-:W-:-:S04]  /*80a0*/  F2FP.F16.F32.PACK_AB R181, R154, R181 ;  /* 0x000000b59ab5723e */ /* 0x000fc800000000ff */
        /* <DEDUP_REMOVED lines=14> */
[----:B------:R-:W-:-:S03]  /*8190*/  F2FP.F16.F32.PACK_AB R178, R131, R178 ;  /* 0x000000b283b2723e */ /* 0x000fc600000000ff */
[----:B------:R-:W-:-:S03]  /*81a0*/  FADD.FTZ R141, R133, R126 ;  /* 0x0000007e858d7221 */ /* 0x000fc60000010000 */
        /* <DEDUP_REMOVED lines=8> */
[----:B------:R1:W0:Y:S01]  /*8230*/  MUFU.EX2 R132, R14 ;  /* 0x0000000e00847308 */ /* 0x0002220000000800 */
[C---:B--2---:R-:W-:Y:S01]  /*8240*/  FADD.FTZ R5, R20.reuse, R5 ;  /* 0x0000000514057221 */ /* 0x044fe20000010000 */
[----:B------:R-:W-:-:S06]  /*8250*/  F2FP.F16.F32.PACK_AB R173, R20, R173 ;  /* 0x000000ad14ad723e */ /* 0x000fcc00000000ff */
[----:B------:R-:W2:Y:S01]  /*8260*/  MUFU.EX2 R135, R135 ;  /* 0x0000008700877308 */ /* 0x000ea20000000800 */
[----:B-1----:R-:W-:-:S07]  /*8270*/  FADD.FTZ R14, R174, R141 ;  /* 0x0000008dae0e7221 */ /* 0x002fce0000010000 */
[----:B------:R-:W1:Y:S01]  /*8280*/  MUFU.EX2 R136, R136 ;  /* 0x0000008800887308 */ /* 0x000e620000000800 */
[----:B0-----:R-:W-:-:S07]  /*8290*/  FADD.FTZ R5, R132, R5 ;  /* 0x0000000584057221 */ /* 0x001fce0000010000 */
[----:B------:R-:W0:Y:S01]  /*82a0*/  MUFU.EX2 R137, R137 ;  /* 0x0000008900897308 */ /* 0x000e220000000800 */
[C---:B--2---:R-:W-:Y:S01]  /*82b0*/  FADD.FTZ R14, R135.reuse, R14 ;  /* 0x0000000e870e7221 */ /* 0x044fe20000010000 */
[----:B------:R-:W-:-:S06]  /*82c0*/  F2FP.F16.F32.PACK_AB R174, R135, R174 ;  /* 0x000000ae87ae723e */ /* 0x000fcc00000000ff */
[----:B------:R-:W2:Y:S01]  /*82d0*/  MUFU.EX2 R128, R128 ;  /* 0x0000008000807308 */ /* 0x000ea20000000800 */
[C---:B-1----:R-:W-:Y:S01]  /*82e0*/  FADD.FTZ R5, R136.reuse, R5 ;  /* 0x0000000588057221 */ /* 0x042fe20000010000 */
[----:B------:R-:W-:-:S06]  /*82f0*/  F2FP.F16.F32.PACK_AB R175, R136, R132 ;  /* 0x0000008488af723e */ /* 0x000fcc00000000ff */
[----:B------:R-:W1:Y:S01]  /*8300*/  MUFU.EX2 R144, R144 ;  /* 0x0000009000907308 */ /* 0x000e620000000800 */
[----:B0-----:R-:W-:-:S07]  /*8310*/  FADD.FTZ R11, R137, R14 ;  /* 0x0000000e890b7221 */ /* 0x001fce0000010000 */
[----:B------:R-:W0:Y:S01]  /*8320*/  MUFU.EX2 R3, R3 ;  /* 0x0000000300037308 */ /* 0x000e220000000800 */
[----:B--2---:R-:W-:-:S07]  /*8330*/  FADD.FTZ R5, R128, R5 ;  /* 0x0000000580057221 */ /* 0x004fce0000010000 */
[----:B------:R-:W2:Y:S01]  /*8340*/  MUFU.EX2 R139, R160 ;  /* 0x000000a0008b7308 */ /* 0x000ea20000000800 */
[C---:B-1----:R-:W-:Y:S01]  /*8350*/  FADD.FTZ R8, R144.reuse, R11 ;  /* 0x0000000b90087221 */ /* 0x042fe20000010000 */
[----:B------:R-:W-:-:S06]  /*8360*/  F2FP.F16.F32.PACK_AB R168, R144, R137 ;  /* 0x0000008990a8723e */ /* 0x000fcc00000000ff */
[----:B------:R-:W1:Y:S01]  /*8370*/  MUFU.EX2 R130, R130 ;  /* 0x0000008200827308 */ /* 0x000e620000000800 */
[C---:B0-----:R-:W-:Y:S01]  /*8380*/  FADD.FTZ R5, R3.reuse, R5 ;  /* 0x0000000503057221 */ /* 0x041fe20000010000 */
[----:B------:R-:W-:Y:S01]  /*8390*/  F2FP.F16.F32.PACK_AB R169, R3, R128 ;  /* 0x0000008003a9723e */ /* 0x000fe200000000ff */
[----:B------:R-:W-:-:S05]  /*83a0*/  IMAD.MOV.U32 R3, RZ, RZ, R140 ;  /* 0x000000ffff037224 */ /* 0x000fca00078e008c */
[----:B------:R-:W0:Y:S01]  /*83b0*/  MUFU.EX2 R4, R4 ;  /* 0x0000000400047308 */ /* 0x000e220000000800 */
[----:B--2---:R-:W-:-:S07]  /*83c0*/  FADD.FTZ R11, R139, R8 ;  /* 0x000000088b0b7221 */ /* 0x004fce0000010000 */
[----:B------:R-:W2:Y:S01]  /*83d0*/  MUFU.EX2 R123, R123 ;  /* 0x0000007b007b7308 */ /* 0x000ea20000000800 */
[----:B-1----:R-:W-:Y:S01]  /*83e0*/  FADD.FTZ R5, R130, R5 ;  /* 0x0000000582057221 */ /* 0x002fe20000010000 */
[C---:B0-----:R-:W-:Y:S01]  /*83f0*/  FADD.FTZ R8, R4.reuse, R11 ;  /* 0x0000000b04087221 */ /* 0x041fe20000010000 */
[----:B------:R-:W-:Y:S01]  /*8400*/  F2FP.F16.F32.PACK_AB R170, R4, R139 ;  /* 0x0000008b04aa723e */ /* 0x000fe200000000ff */
[----:B------:R-:W-:Y:S02]  /*8410*/  IMAD.MOV.U32 R4, RZ, RZ, R12 ;  /* 0x000000ffff047224 */ /* 0x000fe400078e000c */
[C---:B--2---:R-:W-:Y:S01]  /*8420*/  FADD.FTZ R5, R123.reuse, R5 ;  /* 0x000000057b057221 */ /* 0x044fe20000010000 */
[----:B------:R-:W-:Y:S01]  /*8430*/  F2FP.F16.F32.PACK_AB R171, R123, R130 ;  /* 0x000000827bab723e */ /* 0x000fe200000000ff */
[----:B------:R-:W-:Y:S06]  /*8440*/  @P1 BRA `(.L_x_4583) ;  /* 0xffffffc800ac1947 */ /* 0x000fec000383ffff */
[----:B------:R-:W-:Y:S01]  /*8450*/  IMAD.MOV.U32 R3, RZ, RZ, R140 ;  /* 0x000000ffff037224 */ /* 0x000fe200078e008c */
[----:B------:R-:W-:Y:S01]  /*8460*/  UMOV UR37, UR5 ;  /* 0x0000000500257c82 */ /* 0x000fe20008000000 */
[----:B------:R-:W-:Y:S01]  /*8470*/  IMAD.MOV.U32 R4, RZ, RZ, R12 ;  /* 0x000000ffff047224 */ /* 0x000fe200078e000c */
[----:B------:R-:W-:-:S06]  /*8480*/  UMOV UR36, UR39 ;  /* 0x0000002700247c82 */ /* 0x000fcc0008000000 */
.L_x_4566:
[----:B------:R-:W-:Y:S01]  /*8490*/  ULDC UR4, c[0x0][0x448] ;  /* 0x0001120000047ab9 */ /* 0x000fe20000000800 */
[----:B------:R-:W-:Y:S01]  /*84a0*/  IADD3 R121, R16, 0x1, -R121 ;  /* 0x0000000110797810 */ /* 0x000fe20007ffe879 */
[----:B------:R-:W-:Y:S01]  /*84b0*/  UISETP.NE.AND UP0, UPT, UR4, 0x1, UPT ;  /* 0x000000010400788c */ /* 0x000fe2000bf05270 */
[----:B------:R-:W-:Y:S02]  /*84c0*/  ULDC UR10, c[0x0][0x9e4] ;  /* 0x00027900000a7ab9 */ /* 0x000fe40000000800 */
[----:B------:R-:W-:Y:S01]  /*84d0*/  R2UR UR7, R121 ;  /* 0x00000000790772ca */ /* 0x000fe200000e0000 */
[----:B------:R-:W-:Y:S02]  /*84e0*/  UISETP.GE.AND UP1, UPT, UR10, 0x1, UPT ;  /* 0x000000010a00788c */ /* 0x000fe4000bf26270 */
[----:B------:R-:W-:Y:S01]  /*84f0*/  UIADD3 UR6, UR60, 0x7f, URZ ;  /* 0x0000007f3c067890 */ /* 0x000fe2000fffe03f */
[----:B------:R-:W-:-:S03]  /*8500*/  ULDC UR14, c[0x0][0x9dc] ;  /* 0x00027700000e7ab9 */ /* 0x000fc60000000800 */
[----:B------:R-:W-:Y:S01]  /*8510*/  PLOP3.LUT P1, PT, PT, PT, UP1, 0x40, 0x0 ;  /* 0x000000000000781c */ /* 0x000fe20003f2e818 */
[----:B------:R-:W-:Y:S01]  /*8520*/  @UP0 ULDC UR4, c[0x0][0x44c] ;  /* 0x0001130000040ab9 */ /* 0x000fe20000000800 */
[----:B------:R-:W-:Y:S01]  /*8530*/  @UP0 ULDC UR11, c[0x0][0x450] ;  /* 0x00011400000b0ab9 */ /* 0x000fe20000000800 */
[----:B------:R-:W-:-:S04]  /*8540*/  UIMAD.WIDE.U32 UR4, UR6, UR4, URZ ;  /* 0x00000004060472a5 */ /* 0x000fc8000f8e003f */
[----:B------:R-:W-:-:S04]  /*8550*/  @UP0 USHF.R.U32.HI UR6, URZ, UR11, UR5 ;  /* 0x0000000b3f060299 */ /* 0x000fc80008011605 */
[----:B------:R-:W-:-:S04]  /*8560*/  UIADD3 UR6, UR7, UR6, URZ ;  /* 0x0000000607067290 */ /* 0x000fc8000fffe03f */
[----:B------:R-:W-:Y:S01]  /*8570*/  UIADD3 UR14, UR6, -UR14, URZ ;  /* 0x8000000e060e7290 */ /* 0x000fe2000fffe03f */
[----:B------:R-:W-:Y:S11]  /*8580*/  @P1 BRA `(.L_x_4584) ;  /* 0x0000000000481947 */ /* 0x000ff60003800000 */
        /* <DEDUP_REMOVED lines=11> */
.L_x_4585:
[----:B------:R-:W-:-:S11]  /*8640*/  UISETP.NE.AND UP2, UPT, UR10, 0x1, UPT ;  /* 0x000000010a00788c */ /* 0x000fd6000bf45270 */
[----:B------:R-:W-:Y:S02]  /*8650*/  @UP2 ULDC.64 UR4, c[0x0][0x9e8] ;  /* 0x00027a0000042ab9 */ /* 0x000fe40000000a00 */
[----:B------:R-:W-:-:S04]  /*8660*/  UIMAD.WIDE.U32 UR6, UR11, UR4, URZ ;  /* 0x000000040b0672a5 */ /* 0x000fc8000f8e003f */
[----:B------:R-:W-:-:S12]  /*8670*/  @UP2 USHF.R.U32.HI UR11, URZ, UR5, UR7 ;  /* 0x000000053f0b2299 */ /* 0x000fd80008011607 */
.L_x_4586:
[----:B------:R-:W-:-:S04]  /*8680*/  UIMAD UR10, UR11, UR10, URZ ;  /* 0x0000000a0b0a72a4 */ /* 0x000fc8000f8e023f */
[----:B------:R-:W-:-:S04]  /*8690*/  UISETP.LT.AND UP2, UPT, UR14, UR10, UPT ;  /* 0x0000000a0e00728c */ /* 0x000fc8000bf41270 */
[----:B------:R-:W-:-:S12]  /*86a0*/  USEL UR14, UR14, UR10, !UP2 ;  /* 0x0000000a0e0e7287 */ /* 0x000fd8000d000000 */
.L_x_4584:
[----:B------:R-:W-:Y:S01]  /*86b0*/  UIADD3 UR4, UR14, 0x5f, URZ ;  /* 0x0000005f0e047890 */ /* 0x000fe2000fffe03f */
[----:B------:R-:W-:-:S03]  /*86c0*/  R2UR UR6, R22 ;  /* 0x00000000160672ca */ /* 0x000fc600000e0000 */
[----:B------:R-:W-:-:S04]  /*86d0*/  UIMAD.WIDE UR4, UR4, 0x2aaaaaab, URZ ;  /* 0x2aaaaaab040478a5 */ /* 0x000fc8000f8e023f */
[----:B------:R-:W-:-:S04]  /*86e0*/  USHF.R.U32.HI UR4, URZ, 0x1f, UR5 ;  /* 0x0000001f3f047899 */ /* 0x000fc80008011605 */
[----:B------:R-:W-:-:S04]  /*86f0*/  ULEA.HI.SX32 UR4, UR5, UR4, 0x1c ;  /* 0x0000000405047291 */ /* 0x000fc8000f8fe23f */
        /* <DEDUP_REMOVED lines=8> */
[----:B------:R-:W-:-:S05]  /*8780*/  ULDC UR5, c[0x0][0x9d8] ;  /* 0x0002760000057ab9 */ /* 0x000fca0000000800 */
.L_x_4596:
[----:B------:R-:W-:-:S04]  /*8790*/  UIADD3 UR37, UR4, 0x1, URZ ;  /* 0x0000000104257890 */ /* 0x000fc8000fffe03f */
[----:B------:R-:W-:-:S04]  /*87a0*/  UISETP.NE.AND UP2, UPT, UR37, 0x2, UPT ;  /* 0x000000022500788c */ /* 0x000fc8000bf45270 */
[----:B------:R-:W-:Y:S02]  /*87b0*/  USEL UR36, URZ, 0x1, UP2 ;  /* 0x000000013f247887 */ /* 0x000fe40009000000 */
[----:B------:R-:W-:Y:S02]  /*87c0*/  USEL UR37, UR37, URZ, UP2 ;  /* 0x0000003f25257287 */ /* 0x000fe40009000000 */
[----:B------:R-:W-:Y:S01]  /*87d0*/  ULOP3.LUT UR36, UR7, UR36, URZ, 0x3c, !UPT ;  /* 0x0000002407247292 */ /* 0x000fe2000f8e3c3f */
[----:B------:R-:W-:Y:S11]  /*87e0*/  @!P0 BRA `(.L_x_4588) ;  /* 0x0000000000048947 */ /* 0x000ff60003800000 */
[----:B------:R-:W-:Y:S01]  /*87f0*/  BPT.TRAP 0x1 ;  /* 0x000000040000795c */ /* 0x000fe20000300000 */
.L_x_4588:
[----:B------:R-:W-:Y:S01]  /*8800*/  ULEA UR6, UR37, UR38, 0x3 ;  /* 0x0000002625067291 */ /* 0x000fe2000f8e183f */
[----:B------:R-:W-:-:S05]  /*8810*/  IMAD.U32 R3, RZ, RZ, UR36 ;  /* 0x00000024ff037e24 */ /* 0x000fca000f8e00ff */
[----:B------:R-:W-:-:S04]  /*8820*/  SHF.L.U32 R3, R3, 0x1f, RZ ;  /* 0x0000001f03037819 */ /* 0x000fc800000006ff */
[----:B------:R0:W1:Y:S01]  /*8830*/  SYNCS.PHASECHK.TRANS64.TRYWAIT P1, [UR6+0x30830], R3 ;  /* 0x03083003ff0075a7 */ /* 0x0000620008020146 */
[----:B------:R-:W-:Y:S05]  /*8840*/  @!P0 BRA `(.L_x_4589) ;  /* 0x0000000000048947 */ /* 0x000fea0003800000 */
[----:B------:R-:W-:Y:S01]  /*8850*/  BPT.TRAP 0x1 ;  /* 0x000000040000795c */ /* 0x000fe20000300000 */
.L_x_4589:
[----:B-1----:R-:W-:Y:S05]  /*8860*/  @P1 BRA `(.L_x_4590) ;  /* 0x0000000000081947 */ /* 0x002fea0003800000 */
[----:B------:R-:W1:Y:S02]  /*8870*/  SYNCS.PHASECHK.TRANS64.TRYWAIT P1, [UR6+0x30830], R3 ;  /* 0x03083003ff0075a7 */ /* 0x000e640008020146 */
[----:B-1----:R-:W-:Y:S05]  /*8880*/  @!P1 BRA `(.L_x_4591) ;  /* 0x000000e000d09947 */ /* 0x002fea0003800000 */
.L_x_4590:
        /* <DEDUP_REMOVED lines=167> */
.L_x_4592:
[----:B------:R-:W-:Y:S01]  /*9300*/  ULEA UR10, UR4, UR38, 0x3 ;  /* 0x00000026040a7291 */ /* 0x000fe2000f8e183f */
[----:B------:R-:W-:-:S05]  /*9310*/  IMAD.U32 R0, RZ, RZ, UR7 ;  /* 0x00000007ff007e24 */ /* 0x000fca000f8e00ff */
[----:B------:R-:W-:-:S04]  /*9320*/  SHF.L.U32 R0, R0, 0x1f, RZ ;  /* 0x0000001f00007819 */ /* 0x000fc800000006ff */
[----:B------:R2:W3:Y:S01]  /*9330*/  SYNCS.PHASECHK.TRANS64.TRYWAIT P1, [UR10+0x30850], R0 ;  /* 0x03085000ff0075a7 */ /* 0x0004e2000802014a */
[----:B------:R-:W-:Y:S05]  /*9340*/  @!P0 BRA `(.L_x_4593) ;  /* 0x0000000000048947 */ /* 0x000fea0003800000 */
[----:B------:R-:W-:Y:S01]  /*9350*/  BPT.TRAP 0x1 ;  /* 0x000000040000795c */ /* 0x000fe20000300000 */
.L_x_4593:
[----:B---3--:R-:W-:Y:S05]  /*9360*/  @P1 BRA `(.L_x_4594) ;  /* 0x0000000000081947 */ /* 0x008fea0003800000 */
[----:B------:R-:W3:Y:S02]  /*9370*/  SYNCS.PHASECHK.TRANS64.TRYWAIT P1, [UR10+0x30850], R0 ;  /* 0x03085000ff0075a7 */ /* 0x000ee4000802014a */
[----:B---3--:R-:W-:Y:S05]  /*9380*/  @!P1 BRA `(.L_x_4595) ;  /* 0x000000d800289947 */ /* 0x008fea0003800000 */
.L_x_4594:
[----:B------:R-:W-:Y:S01]  /*9390*/  UIADD3 UR6, UR38, 0x400, URZ ;  /* 0x0000040026067890 */ /* 0x000fe2000fffe03f */
[----:B------:R-:W-:Y:S01]  /*93a0*/  WARPGROUP.ARRIVE ;  /* 0x00000000000079c5 */ /* 0x000fe20000000000 */
[----:B------:R-:W-:Y:S01]  /*93b0*/  UMOV UR7, 0x40000040 ;  /* 0x4000004000077882 */ /* 0x000fe20000000000 */
[----:B------:R-:W-:Y:S01]  /*93c0*/  FMUL.FTZ R2, R120, UR5 ;  /* 0x0000000578027c20 */ /* 0x000fe20008410000 */
[----:B------:R-:W-:Y:S01]  /*93d0*/  USHF.R.U32.HI UR6, URZ, 0x4, UR6 ;  /* 0x000000043f067899 */ /* 0x000fe20008011606 */
[----:B------:R-:W-:Y:S01]  /*93e0*/  FMUL.FTZ R14, R121, UR5 ;  /* 0x00000005790e7c20 */ /* 0x000fe20008410000 */
        /* <DEDUP_REMOVED lines=11> */
[----:B------:R-:W3:Y:S01]  /*94a0*/  MUFU.TANH R14, R14 ;  /* 0x0000000e000e7308 */ /* 0x000ee20000002400 */
[----:B------:R-:W-:Y:S01]  /*94b0*/  FMUL.FTZ R218, R144, UR5 ;  /* 0x0000000590da7c20 */ /* 0x000fe20008410000 */
[----:B------:R-:W-:Y:S01]  /*94c0*/  FMUL.FTZ R220, R145, UR5 ;  /* 0x0000000591dc7c20 */ /* 0x000fe20008410000 */
[----:B------:R-:W-:Y:S01]  /*94d0*/  FMUL.FTZ R222, R152, UR5 ;  /* 0x0000000598de7c20 */ /* 0x000fe20008410000 */
[----:B------:R-:W-:Y:S01]  /*94e0*/  FMUL.FTZ R224, R153, UR5 ;  /* 0x0000000599e07c20 */ /* 0x000fe20008410000 */
[----:B------:R-:W-:Y:S01]  /*94f0*/  FMUL.FTZ R156, R156, UR5 ;  /* 0x000000059c9c7c20 */ /* 0x000fe20008410000 */
[----:B------:R-:W-:Y:S01]  /*9500*/  UMOV UR6, UR4 ;  /* 0x0000000400067c82 */ /* 0x000fe20008000000 */
[----:B------:R-:W-:Y:S01]  /*9510*/  FMUL.FTZ R226, R157, UR5 ;  /* 0x000000059de27c20 */ /* 0x000fe20008410000 */
[----:B------:R-:W-:Y:S01]  /*9520*/  HGMMA.64x192x16.F32 R24, R188, gdesc[UR4].tnspB, R24, gsb0 ;  /* 0x42e00004bc187df0 */ /* 0x000fe20008000818 */
[----:B------:R-:W-:Y:S01]  /*9530*/  UIADD3 UR6, UR4, 0x80, URZ ;  /* 0x0000008004067890 */ /* 0x000fe2000fffe03f */
[----:B------:R-:W4:Y:S01]  /*9540*/  MUFU.TANH R122, R122 ;  /* 0x0000007a007a7308 */ /* 0x000f220000002400 */
[----:B------:R-:W-:Y:S01]  /*9550*/  UMOV UR7, 0x40000040 ;  /* 0x4000004000077882 */ /* 0x000fe20000000000 */
[----:B01----:R-:W-:Y:S01]  /*9560*/  FMNMX.FTZ R3, R2, R11, !PT ;  /* 0x0000000b02037209 */ /* 0x003fe20007810000 */
[----:B------:R-:W-:Y:S01]  /*9570*/  FMUL.FTZ R228, R160, UR5 ;  /* 0x00000005a0e47c20 */ /* 0x000fe20008410000 */
[----:B------:R-:W-:Y:S01]  /*9580*/  FMUL.FTZ R230, R161, UR5 ;  /* 0x00000005a1e67c20 */ /* 0x000fe20008410000 */
[----:B------:R-:W-:Y:S01]  /*9590*/  FMUL.FTZ R164, R164, UR5 ;  /* 0x00000005a4a47c20 */ /* 0x000fe20008410000 */
[----:B------:R-:W-:Y:S01]  /*95a0*/  FMUL.FTZ R160, R165, UR5 ;  /* 0x00000005a5a07c20 */ /* 0x000fe20008410000 */
[----:B---3--:R-:W-:Y:S01]  /*95b0*/  FMNMX.FTZ R3, R14, R3, !PT ;  /* 0x000000030e037209 */ /* 0x008fe20007810000 */
        /* <DEDUP_REMOVED lines=22> */
[----:B------:R-:W0:Y:S01]  /*9720*/  LDC R9, c[0x0][0x988] ;  /* 0x00026200ff097b82 */ /* 0x000e220000000800 */
[----:B------:R-:W1:Y:S01]  /*9730*/  S2R R207, SR_TID.X ;  /* 0x0000000000cf7919 */ /* 0x000e620000002100 */
[----:B------:R-:W-:Y:S08]  /*9740*/  MUFU.TANH R214, R214 ;  /* 0x000000d600d67308 */ /* 0x000ff00000002400 */
[----:B------:R-:W-:Y:S08]  /*9750*/  MUFU.TANH R216, R216 ;  /* 0x000000d800d87308 */ /* 0x000ff00000002400 */
[----:B------:R-:W-:Y:S08]  /*9760*/  MUFU.TANH R218, R218 ;  /* 0x000000da00da7308 */ /* 0x000ff00000002400 */
[----:B------:R-:W-:Y:S01]  /*9770*/  MUFU.TANH R220, R220 ;  /* 0x000000dc00dc7308 */ /* 0x000fe20000002400 */
[----:B-1----:R-:W-:-:S07]  /*9780*/  LOP3.LUT P1, RZ, R207, 0x7f, RZ, 0xc0, !PT ;  /* 0x0000007fcfff7812 */ /* 0x002fce000782c0ff */
        /* <DEDUP_REMOVED lines=43> */
[----:B------:R-:W-:-:S04]  /*9a40*/  FMUL.FTZ R186, R129, UR5 ;  /* 0x0000000581ba7c20 */ /* 0x000fc80008410000 */
[----:B------:R-:W-:Y:S01]  /*9a50*/  HGMMA.64x192x16.F32 R24, R180, gdesc[UR4].tnspB, R24, gsb0 ;  /* 0x42e00004b4187df0 */ /* 0x000fe20008000818 */
[----:B------:R-:W-:Y:S01]  /*9a60*/  UIADD3 UR6, UR4, 0x180, URZ ;  /* 0x0000018004067890 */ /* 0x000fe2000fffe03f */
[----:B------:R-:W1:Y:S01]  /*9a70*/  MUFU.TANH R184, R184 ;  /* 0x000000b800b87308 */ /* 0x000e620000002400 */
[----:B------:R-:W-:-:S07]  /*9a80*/  UMOV UR7, 0x40000040 ;  /* 0x4000004000077882 */ /* 0x000fce0000000000 */
[----:B------:R-:W3:Y:S01]  /*9a90*/  MUFU.TANH R186, R186 ;  /* 0x000000ba00ba7308 */ /* 0x000ee20000002400 */
[----:B-1----:R-:W-:-:S04]  /*9aa0*/  FMNMX.FTZ R3, R184, R3, !PT ;  /* 0x00000003b8037209 */ /* 0x002fc80007810000 */
[----:B------:R-:W-:-:S04]  /*9ab0*/  FMNMX.FTZ R3, R188, R3, !PT ;  /* 0x00000003bc037209 */ /* 0x000fc80007810000 */
[----:B---3--:R-:W-:-:S04]  /*9ac0*/  FMNMX.FTZ R3, R186, R3, !PT ;  /* 0x00000003ba037209 */ /* 0x008fc80007810000 */
        /* <DEDUP_REMOVED lines=14> */
[----:B------:R-:W1:Y:S01]  /*9bb0*/  MUFU.TANH R180, R180 ;  /* 0x000000b400b47308 */ /* 0x000e620000002400 */
[----:B------:R-:W-:Y:S01]  /*9bc0*/  UIADD3 UR6, UR4, 0x200, URZ ;  /* 0x0000020004067890 */ /* 0x000fe2000fffe03f */
[----:B------:R-:W-:-:S06]  /*9bd0*/  UMOV UR7, 0x40000040 ;  /* 0x4000004000077882 */ /* 0x000fcc0000000000 */
[----:B------:R-:W3:Y:S08]  /*9be0*/  MUFU.TANH R182, R182 ;  /* 0x000000b600b67308 */ /* 0x000ef00000002400 */
[----:B------:R-:W4:Y:S01]  /*9bf0*/  MUFU.TANH R148, R148 ;  /* 0x0000009400947308 */ /* 0x000f220000002400 */
[----:B-1----:R-:W-:-:S04]  /*9c00*/  FMNMX.FTZ R3, R180, R3, !PT ;  /* 0x00000003b4037209 */ /* 0x002fc80007810000 */
        /* <DEDUP_REMOVED lines=9> */
[----:B--2---:R-:W1:Y:S02]  /*9ca0*/  SHFL.BFLY PT, R0, R3, 0x2, 0x1f ;  /* 0x0c401f0003007f89 */ /* 0x004e6400000e0000 */
[----:B-1----:R-:W-:-:S05]  /*9cb0*/  FMNMX.FTZ R0, R3, R0, !PT ;  /* 0x0000000003007209 */ /* 0x002fca0007810000 */
[----:B------:R-:W1:Y:S02]  /*9cc0*/  SHFL.BFLY PT, R3, R0, 0x1, 0x1f ;  /* 0x0c201f0000037f89 */ /* 0x000e6400000e0000 */
[----:B-1----:R-:W-:Y:S02]  /*9cd0*/  FMNMX.FTZ R4, R0, R3, !PT ;  /* 0x0000000300047209 */ /* 0x002fe40007810000 */
[----:B------:R-:W-:-:S03]  /*9ce0*/  FMNMX.FTZ R3, R13, R12, !PT ;  /* 0x0000000c0d037209 */ /* 0x000fc60007810000 */
[----:B0-----:R-:W-:Y:S01]  /*9cf0*/  FMUL.FTZ R125, R4, R9 ;  /* 0x00000009047d7220 */ /* 0x001fe20000410000 */
[----:B------:R-:W-:Y:S01]  /*9d00*/  FMNMX.FTZ R3, R20, R3, !PT ;  /* 0x0000000314037209 */ /* 0x000fe20007810000 */
[----:B------:R-:W-:Y:S02]  /*9d10*/  FADD.FTZ R0, -R4, R11 ;  /* 0x0000000b04007221 */ /* 0x000fe40000010100 */
        /* <DEDUP_REMOVED lines=28> */
[----:B------:R-:W-:Y:S01]  /*9ee0*/  FFMA.FTZ R160, R160, R9, -R125 ;  /* 0x00000009a0a07223 */ /* 0x000fe2000001087d */
[----:B------:R-:W-:Y:S01]  /*9ef0*/  FMNMX.FTZ R3, R136, R3, !PT ;  /* 0x0000000388037209 */ /* 0x000fe20007810000 */
[----:B------:R-:W-:Y:S01]  /*9f00*/  FMUL.FTZ R0, R0, R9 ;  /* 0x0000000900007220 */ /* 0x000fe20000410000 */
[----:B------:R-:W-:Y:S02]  /*9f10*/  MUFU.EX2 R11, R11 ;  /* 0x0000000b000b7308 */ /* 0x000fe40000000800 */
[----:B------:R-:W-:-:S04]  /*9f20*/  FMNMX.FTZ R3, R138, R3, !PT ;  /* 0x000000038a037209 */ /* 0x000fc80007810000 */
[----:B------:R-:W-:Y:S02]  /*9f30*/  FMNMX.FTZ R3, R140, R3, !PT ;  /* 0x000000038c037209 */ /* 0x000fe40007810000 */
[----:B------:R-:W-:Y:S02]  /*9f40*/  MUFU.EX2 R0, R0 ;  /* 0x0000000000007308 */ /* 0x000fe40000000800 */
[----:B------:R-:W-:-:S04]  /*9f50*/  FMNMX.FTZ R3, R142, R3, !PT ;  /* 0x000000038e037209 */ /* 0x000fc80007810000 */
[----:B------:R-:W-:Y:S02]  /*9f60*/  FMNMX.FTZ R3, R144, R3, !PT ;  /* 0x0000000390037209 */ /* 0x000fe40007810000 */
[----:B------:R-:W0:Y:S02]  /*9f70*/  MUFU.EX2 R14, R14 ;  /* 0x0000000e000e7308 */ /* 0x000e240000000800 */
[----:B------:R-:W-:-:S04]  /*9f80*/  FMNMX.FTZ R3, R146, R3, !PT ;  /* 0x0000000392037209 */ /* 0x000fc80007810000 */
[----:B----4-:R-:W-:Y:S02]  /*9f90*/  FMNMX.FTZ R3, R148, R3, !PT ;  /* 0x0000000394037209 */ /* 0x010fe40007810000 */
[----:B------:R-:W-:Y:S02]  /*9fa0*/  MUFU.EX2 R15, R15 ;  /* 0x0000000f000f7308 */ /* 0x000fe40000000800 */
[----:B------:R-:W-:-:S04]  /*9fb0*/  FMNMX.FTZ R3, R150, R3, !PT ;  /* 0x0000000396037209 */ /* 0x000fc80007810000 */
[----:B------:R-:W-:Y:S02]  /*9fc0*/  FMNMX.FTZ R3, R152, R3, !PT ;  /* 0x0000000398037209 */ /* 0x000fe40007810000 */
[----:B------:R-:W1:Y:S01]  /*9fd0*/  MUFU.EX2 R122, R122 ;  /* 0x0000007a007a7308 */ /* 0x000e620000000800 */
[----:B0-----:R-:W-:Y:S02]  /*9fe0*/  F2FP.F16.F32.PACK_AB R188, R14, R11 ;  /* 0x0000000b0ebc723e */ /* 0x001fe400000000ff */
[----:B------:R-:W-:-:S04]  /*9ff0*/  FMNMX.FTZ R3, R154, R3, !PT ;  /* 0x000000039a037209 */ /* 0x000fc80007810000 */
[----:B------:R-:W-:Y:S01]  /*a000*/  FMNMX.FTZ R3, R158, R3, !PT ;  /* 0x000000039e037209 */ /* 0x000fe20007810000 */
[----:B------:R-:W-:Y:S03]  /*a010*/  MUFU.EX2 R184, R184 ;  /* 0x000000b800b87308 */ /* 0x000fe60000000800 */
[----:B------:R-:W-:-:S05]  /*a020*/  FMNMX.FTZ R3, R162, R3, !PT ;  /* 0x00000003a2037209 */ /* 0x000fca0007810000 */
[----:B------:R-:W-:Y:S01]  /*a030*/  MUFU.EX2 R21, R21 ;  /* 0x0000001500157308 */ /* 0x000fe20000000800 */
[----:B-1----:R-:W-:Y:S01]  /*a040*/  F2FP.F16.F32.PACK_AB R190, R122, R15 ;  /* 0x0000000f7abe723e */ /* 0x002fe200000000ff */
[----:B------:R-:W-:Y:S02]  /*a050*/  WARPGROUP.DEPBAR.LE gsb0, 0x0 ;  /* 0x00008000000079c5 */ /* 0x000fe40000010000 */
[----:B------:R-:W-:Y:S01]  /*a060*/  WARPGROUP.ARRIVE ;  /* 0x00000000000079c5 */ /* 0x000fe20000000000 */
[----:B------:R-:W-:Y:S01]  /*a070*/  FMUL.FTZ R176, R163, UR5 ;  /* 0x00000005a3b07c20 */ /* 0x000fe20008410000 */
[----:B------:R-:W-:Y:S02]  /*a080*/  FMUL.FTZ R178, R167, UR5 ;  /* 0x00000005a7b27c20 */ /* 0x000fe40008410000 */
[----:B------:R-:W-:Y:S02]  /*a090*/  MUFU.EX2 R186, R186 ;  /* 0x000000ba00ba7308 */ /* 0x000fe40000000800 */
[----:B------:R-:W-:Y:S01]  /*a0a0*/  HGMMA.64x192x16.F32 R24, R172, gdesc[UR4].tnspB, R24, gsb0 ;  /* 0x42e00004ac187df0 */ /* 0x000fe20008000818 */
[----:B------:R-:W-:Y:S01]  /*a0b0*/  UIADD3 UR6, UR4, 0x280, URZ ;  /* 0x0000028004067890 */ /* 0x000fe2000fffe03f */
[----:B------:R-:W-:-:S02]  /*a0c0*/  UMOV UR7, 0x40000040 ;  /* 0x4000004000077882 */ /* 0x000fc40000000000 */
[----:B------:R-:W-:Y:S02]  /*a0d0*/  UMOV UR4, UR37 ;  /* 0x0000002500047c82 */ /* 0x000fe40008000000 */
[----:B------:R-:W0:Y:S08]  /*a0e0*/  MUFU.TANH R176, R176 ;  /* 0x000000b000b07308 */ /* 0x000e300000002400 */
[----:B------:R-:W1:Y:S08]  /*a0f0*/  MUFU.TANH R178, R178 ;  /* 0x000000b200b27308 */ /* 0x000e700000002400 */
[----:B------:R-:W-:Y:S01]  /*a100*/  MUFU.EX2 R121, R121 ;  /* 0x0000007900797308 */ /* 0x000fe20000000800 */
[----:B0-----:R-:W-:-:S04]  /*a110*/  FMNMX.FTZ R3, R176, R3, !PT ;  /* 0x00000003b0037209 */ /* 0x001fc80007810000 */
[----:B------:R-:W-:-:S03]  /*a120*/  FMNMX.FTZ R3, R166, R3, !PT ;  /* 0x00000003a6037209 */ /* 0x000fc60007810000 */
[----:B------:R-:W-:Y:S01]  /*a130*/  MUFU.EX2 R123, R123 ;  /* 0x0000007b007b7308 */ /* 0x000fe20000000800 */
[----:B-1----:R-:W-:-:S05]  /*a140*/  FMNMX.FTZ R3, R178, R3, !PT ;  /* 0x00000003b2037209 */ /* 0x002fca0007810000 */
[----:B------:R-:W0:Y:S02]  /*a150*/  SHFL.BFLY PT, R2, R3, 0x2, 0x1f ;  /* 0x0c401f0003027f89 */ /* 0x000e2400000e0000 */
[----:B------:R-:W1:Y:S08]  /*a160*/  MUFU.EX2 R208, R208 ;  /* 0x000000d000d07308 */ /* 0x000e700000000800 */
[----:B------:R-:W-:Y:S08]  /*a170*/  MUFU.EX2 R127, R127 ;  /* 0x0000007f007f7308 */ /* 0x000ff00000000800 */
[----:B------:R-:W-:Y:S01]  /*a180*/  MUFU.EX2 R129, R129 ;  /* 0x0000008100817308 */ /* 0x000fe20000000800 */
[----:B-1----:R-:W-:-:S02]  /*a190*/  F2FP.F16.F32.PACK_AB R180, R208, R123 ;  /* 0x0000007bd0b4723e */ /* 0x002fc400000000ff */
[----:B0-----:R-:W-:-:S05]  /*a1a0*/  FMNMX.FTZ R2, R3, R2, !PT ;  /* 0x0000000203027209 */ /* 0x001fca0007810000 */
        /* <DEDUP_REMOVED lines=13> */
[----:B------:R-:W-:Y:S08]  /*a280*/  MUFU.EX2 R139, R139 ;  /* 0x0000008b008b7308 */ /* 0x000ff00000000800 */
[----:B------:R-:W-:Y:S01]  /*a290*/  MUFU.EX2 R12, R160 ;  /* 0x000000a0000c7308 */ /* 0x000fe20000000800 */
[----:B------:R-:W-:-:S02]  /*a2a0*/  WARPGROUP.DEPBAR.LE gsb0, 0x0 ;  /* 0x00008000000079c5 */ /* 0x000fc40000010000 */
[----:B------:R-:W-:Y:S01]  /*a2b0*/  WARPGROUP.ARRIVE ;  /* 0x00000000000079c5 */ /* 0x000fe20000000000 */
[-CC-:B------:R-:W-:Y:S01]  /*a2c0*/  FFMA.FTZ R172, R216, R9.reuse, -R125.reuse ;  /* 0x00000009d8ac7223 */ /* 0x180fe2000001087d */
[-C--:B------:R-:W-:Y:S01]  /*a2d0*/  FFMA.FTZ R174, R220, R9.reuse, -R125 ;  /* 0x00000009dcae7223 */ /* 0x080fe2000001087d */
[----:B------:R-:W-:-:S03]  /*a2e0*/  FMUL.FTZ R125, R3, R9 ;  /* 0x00000009037d7220 */ /* 0x000fc60000410000 */
[----:B------:R-:W-:Y:S01]  /*a2f0*/  HGMMA.64x192x16.F32 R24, R168, gdesc[UR4].tnspB, R24, gsb0 ;  /* 0x42e00004a8187df0 */ /* 0x000fe20008000818 */
[-CC-:B------:R-:W-:Y:S01]  /*a300*/  FFMA.FTZ R189, R13, R9.reuse, -R125.reuse ;  /* 0x000000090dbd7223 */ /* 0x180fe2000001087d */
[----:B------:R-:W-:Y:S02]  /*a310*/  IMAD.U32 R13, RZ, RZ, UR37 ;  /* 0x00000025ff0d7e24 */ /* 0x000fe4000f8e00ff */
[-CC-:B------:R-:W-:Y:S01]  /*a320*/  FFMA.FTZ R20, R20, R9.reuse, -R125.reuse ;  /* 0x0000000914147223 */ /* 0x180fe2000001087d */
[-CC-:B------:R-:W-:Y:S01]  /*a330*/  FFMA.FTZ R191, R120, R9.reuse, -R125.reuse ;  /* 0x0000000978bf7223 */ /* 0x180fe2000001087d */
[-CC-:B------:R-:W-:Y:S01]  /*a340*/  FFMA.FTZ R120, R124, R9.reuse, -R125.reuse ;  /* 0x000000097c787223 */ /* 0x180fe2000001087d */
[-CC-:B------:R-:W-:Y:S01]  /*a350*/  FFMA.FTZ R185, R126, R9.reuse, -R125.reuse ;  /* 0x000000097eb97223 */ /* 0x180fe2000001087d */
[----:B------:R-:W0:Y:S01]  /*a360*/  MUFU.EX2 R189, R189 ;  /* 0x000000bd00bd7308 */ /* 0x000e220000000800 */
[----:B------:R-:W-:Y:S01]  /*a370*/  @!P1 LEA R13, R13, UR38, 0x3 ;  /* 0x000000260d0d9c11 */ /* 0x000fe2000f8e18ff */
[----:B------:R-:W-:Y:S01]  /*a380*/  FFMA.FTZ R181, R134, R9, -R125 ;  /* 0x0000000986b57223 */ /* 0x000fe2000001087d */
[----:B------:R-:W-:-:S02]  /*a390*/  IMAD.U32 R134, RZ, RZ, UR10 ;  /* 0x0000000aff867e24 */ /* 0x000fc4000f8e00ff */
[-CC-:B------:R-:W-:Y:S01]  /*a3a0*/  FFMA.FTZ R124, R128, R9.reuse, -R125.reuse ;  /* 0x00000009807c7223 */ /* 0x180fe2000001087d */
[-CC-:B------:R-:W-:Y:S01]  /*a3b0*/  FFMA.FTZ R187, R130, R9.reuse, -R125.reuse ;  /* 0x0000000982bb7223 */ /* 0x180fe2000001087d */
[----:B------:R-:W-:Y:S02]  /*a3c0*/  @!P1 VIADD R13, R13, 0x30840 ;  /* 0x000308400d0d9836 */ /* 0x000fe40000000000 */
[-CC-:B------:R-:W-:Y:S01]  /*a3d0*/  FFMA.FTZ R128, R136, R9.reuse, -R125.reuse ;  /* 0x0000000988807223 */ /* 0x180fe2000001087d */
[----:B------:R-:W1:Y:S01]  /*a3e0*/  MUFU.EX2 R20, R20 ;  /* 0x0000001400147308 */ /* 0x000e620000000800 */
[----:B------:R-:W-:Y:S02]  /*a3f0*/  @!P1 VIADD R134, R134, 0x30860 ;  /* 0x0003086086869836 */ /* 0x000fe40000000000 */
[-C--:B------:R-:W-:Y:S01]  /*a400*/  FFMA.FTZ R126, R132, R9.reuse, -R125 ;  /* 0x00000009847e7223 */ /* 0x080fe2000001087d */
[----:B------:R-:W-:Y:S01]  /*a410*/  @!P1 PRMT R13, RZ, 0x654, R13 ;  /* 0x00000654ff0d9816 */ /* 0x000fe2000000000d */
[-CC-:B------:R-:W-:Y:S01]  /*a420*/  FFMA.FTZ R183, R138, R9.reuse, -R125.reuse ;  /* 0x000000098ab77223 */ /* 0x180fe2000001087d */
[-CC-:B------:R-:W-:Y:S01]  /*a430*/  FFMA.FTZ R130, R140, R9.reuse, -R125.reuse ;  /* 0x000000098c827223 */ /* 0x180fe2000001087d */
[----:B------:R-:W-:Y:S01]  /*a440*/  @!P1 PRMT R136, RZ, 0x654, R134 ;  /* 0x00000654ff889816 */ /* 0x000fe20000000086 */
[----:B------:R-:W-:Y:S01]  /*a450*/  FFMA.FTZ R177, R142, R9, -R125 ;  /* 0x000000098eb17223 */ /* 0x000fe2000001087d */
[----:B------:R-:W-:Y:S01]  /*a460*/  MUFU.EX2 R191, R191 ;  /* 0x000000bf00bf7308 */ /* 0x000fe20000000800 */
[----:B0-----:R-:W-:Y:S01]  /*a470*/  FFMA.FTZ R5, R2, R5, R189 ;  /* 0x0000000502057223 */ /* 0x001fe200000100bd */
[-CC-:B------:R-:W-:Y:S01]  /*a480*/  FFMA.FTZ R132, R144, R9.reuse, -R125.reuse ;  /* 0x0000000990847223 */ /* 0x180fe2000001087d */
[-CC-:B------:R-:W-:Y:S01]  /*a490*/  FFMA.FTZ R179, R146, R9.reuse, -R125.reuse ;  /* 0x0000000992b37223 */ /* 0x180fe2000001087d */
[-CC-:B------:R-:W-:Y:S01]  /*a4a0*/  FFMA.FTZ R150, R150, R9.reuse, -R125.reuse ;  /* 0x0000000996967223 */ /* 0x180fe2000001087d */
[-CC-:B------:R-:W-:Y:S01]  /*a4b0*/  FFMA.FTZ R152, R152, R9.reuse, -R125.reuse ;  /* 0x0000000998987223 */ /* 0x180fe2000001087d */
[-CC-:B------:R-:W-:Y:S01]  /*a4c0*/  FFMA.FTZ R154, R154, R9.reuse, -R125.reuse ;  /* 0x000000099a9a7223 */ /* 0x180fe2000001087d */
[----:B------:R-:W-:Y:S01]  /*a4d0*/  FFMA.FTZ R158, R158, R9, -R125 ;  /* 0x000000099e9e7223 */ /* 0x000fe2000001087d */
[----:B------:R-:W-:Y:S01]  /*a4e0*/  MUFU.EX2 R120, R120 ;  /* 0x0000007800787308 */ /* 0x000fe20000000800 */
[C---:B-1----:R-:W-:Y:S01]  /*a4f0*/  FADD.FTZ R134, R20.reuse, R5 ;  /* 0x0000000514867221 */ /* 0x042fe20000010000 */
[----:B------:R-:W-:Y:S01]  /*a500*/  F2FP.F16.F32.PACK_AB R189, R20, R189 ;  /* 0x000000bd14bd723e */ /* 0x000fe200000000ff */
[-CC-:B------:R-:W-:Y:S01]  /*a510*/  FFMA.FTZ R162, R162, R9.reuse, -R125.reuse ;  /* 0x00000009a2a27223 */ /* 0x180fe2000001087d */
[----:B------:R-:W-:Y:S01]  /*a520*/  FFMA.FTZ R166, R166, R9, -R125 ;  /* 0x00000009a6a67223 */ /* 0x000fe2000001087d */
[----:B------:R-:W-:-:S03]  /*a530*/  UMOV UR7, UR36 ;  /* 0x0000002400077c82 */ /* 0x000fc60008000000 */
        /* <DEDUP_REMOVED lines=9> */
[----:B------:R-:W-:Y:S01]  /*a5d0*/  MUFU.EX2 R177, R177 ;  /* 0x000000b100b17308 */ /* 0x000fe20000000800 */
[----:B0-----:R-:W-:-:S07]  /*a5e0*/  F2FP.F16.F32.PACK_AB R182, R172, R127 ;  /* 0x0000007facb6723e */ /* 0x001fce00000000ff */
[----:B------:R-:W-:Y:S08]  /*a5f0*/  MUFU.EX2 R174, R174 ;  /* 0x000000ae00ae7308 */ /* 0x000ff00000000800 */
[----:B------:R-:W-:Y:S08]  /*a600*/  MUFU.EX2 R132, R132 ;  /* 0x0000008400847308 */ /* 0x000ff00000000800 */
[----:B------:R-:W-:Y:S08]  /*a610*/  MUFU.EX2 R179, R179 ;  /* 0x000000b300b37308 */ /* 0x000ff00000000800 */
[----:B------:R-:W-:Y:S08]  /*a620*/  MUFU.EX2 R150, R150 ;  /* 0x0000009600967308 */ /* 0x000ff00000000800 */
[----:B------:R-:W0:Y:S08]  /*a630*/  MUFU.EX2 R152, R152 ;  /* 0x0000009800987308 */ /* 0x000e300000000800 */
[----:B------:R-:W-:Y:S08]  /*a640*/  MUFU.EX2 R154, R154 ;  /* 0x0000009a009a7308 */ /* 0x000ff00000000800 */
[----:B------:R-:W1:Y:S01]  /*a650*/  MUFU.EX2 R158, R158 ;  /* 0x0000009e009e7308 */ /* 0x000e620000000800 */
[----:B0-----:R-:W-:-:S07]  /*a660*/  F2FP.F16.F32.PACK_AB R173, R152, R150 ;  /* 0x0000009698ad723e */ /* 0x001fce00000000ff */
[----:B------:R-:W-:Y:S08]  /*a670*/  MUFU.EX2 R162, R162 ;  /* 0x000000a200a27308 */ /* 0x000ff00000000800 */
[----:B------:R-:W-:Y:S01]  /*a680*/  MUFU.EX2 R166, R166 ;  /* 0x000000a600a67308 */ /* 0x000fe20000000800 */
[----:B-1----:R-:W-:Y:S01]  /*a690*/  F2FP.F16.F32.PACK_AB R175, R158, R154 ;  /* 0x0000009a9eaf723e */ /* 0x002fe200000000ff */
[----:B------:R-:W-:-:S02]  /*a6a0*/  WARPGROUP.DEPBAR.LE gsb0, 0x0 ;  /* 0x00008000000079c5 */ /* 0x000fc40000010000 */
[----:B------:R0:W-:Y:S01]  /*a6b0*/  @!P1 SYNCS.ARRIVE.TRANS64.RED.A1T0 RZ, [R13+URZ], RZ ;  /* 0x000000ff0dff99a7 */ /* 0x0001e2000810043f */
[----:B------:R-:W-:Y:S02]  /*a6c0*/  F2FP.F16.F32.PACK_AB R170, R12, R139 ;  /* 0x0000008b0caa723e */ /* 0x000fe400000000ff */
[----:B------:R-:W-:Y:S01]  /*a6d0*/  F2FP.F16.F32.PACK_AB R168, R214, R137 ;  /* 0x00000089d6a8723e */ /* 0x000fe200000000ff */
[----:B0-----:R-:W-:Y:S01]  /*a6e0*/  FFMA.FTZ R13, R0, R8, R11 ;  /* 0x00000008000d7223 */ /* 0x001fe2000001000b */
[----:B------:R0:W-:Y:S01]  /*a6f0*/  @!P1 SYNCS.ARRIVE.TRANS64.RED.A1T0 RZ, [R136+URZ], RZ ;  /* 0x000000ff88ff99a7 */ /* 0x0001e2000810043f */
[C---:B------:R-:W-:Y:S01]  /*a700*/  ISETP.GT.AND P1, PT, R10.reuse, UR39, PT ;  /* 0x000000270a007c0c */ /* 0x040fe2000bf24270 */
[----:B------:R-:W-:Y:S02]  /*a710*/  VIADD R10, R10, 0xffffffff ;  /* 0xffffffff0a0a7836 */ /* 0x000fe40000000000 */
[----:B------:R-:W-:Y:S01]  /*a720*/  FADD.FTZ R8, R14, R13 ;  /* 0x0000000d0e087221 */ /* 0x000fe20000010000 */
[----:B------:R-:W-:Y:S01]  /*a730*/  FADD.FTZ R13, R191, R134 ;  /* 0x00000086bf0d7221 */ /* 0x000fe20000010000 */
[----:B------:R-:W-:-:S02]  /*a740*/  F2FP.F16.F32.PACK_AB R191, R120, R191 ;  /* 0x000000bf78bf723e */ /* 0x000fc400000000ff */
[----:B------:R-:W-:Y:S01]  /*a750*/  FADD.FTZ R5, R15, R8 ;  /* 0x000000080f057221 */ /* 0x000fe20000010000 */
[----:B------:R-:W-:Y:S01]  /*a760*/  FADD.FTZ R134, R120, R13 ;  /* 0x0000000d78867221 */ /* 0x000fe20000010000 */
[----:B------:R-:W-:Y:S02]  /*a770*/  FFMA.FTZ R8, R148, R9, -R125 ;  /* 0x0000000994087223 */ /* 0x000fe4000001087d */
[----:B------:R-:W-:-:S04]  /*a780*/  FADD.FTZ R5, R122, R5 ;  /* 0x000000057a057221 */ /* 0x000fc80000010000 */
[----:B0-----:R-:W-:Y:S01]  /*a790*/  FADD.FTZ R136, R184, R5 ;  /* 0x00000005b8887221 */ /* 0x001fe20000010000 */
[----:B------:R-:W-:Y:S01]  /*a7a0*/  FADD.FTZ R5, R185, R134 ;  /* 0x00000086b9057221 */ /* 0x000fe20000010000 */
[----:B------:R-:W0:Y:S01]  /*a7b0*/  MUFU.EX2 R8, R8 ;  /* 0x0000000800087308 */ /* 0x000e220000000800 */
[C---:B------:R-:W-:Y:S01]  /*a7c0*/  F2FP.F16.F32.PACK_AB R184, R21.reuse, R184 ;  /* 0x000000b815b8723e */ /* 0x040fe200000000ff */
[----:B------:R-:W-:Y:S01]  /*a7d0*/  FADD.FTZ R13, R21, R136 ;  /* 0x00000088150d7221 */ /* 0x000fe20000010000 */
[----:B------:R-:W-:Y:S01]  /*a7e0*/  FADD.FTZ R134, R124, R5 ;  /* 0x000000057c867221 */ /* 0x000fe20000010000 */
[-CC-:B------:R-:W-:Y:S01]  /*a7f0*/  FFMA.FTZ R5, R176, R9.reuse, -R125.reuse ;  /* 0x00000009b0057223 */ /* 0x180fe2000001087d */
[----:B------:R-:W-:Y:S01]  /*a800*/  FFMA.FTZ R125, R178, R9, -R125 ;  /* 0x00000009b27d7223 */ /* 0x000fe2000001087d */
[----:B------:R-:W-:Y:S01]  /*a810*/  FADD.FTZ R136, R186, R13 ;  /* 0x0000000dba887221 */ /* 0x000fe20000010000 */
[----:B------:R-:W-:Y:S01]  /*a820*/  FADD.FTZ R13, R187, R134 ;  /* 0x00000086bb0d7221 */ /* 0x000fe20000010000 */
[----:B------:R-:W-:Y:S01]  /*a830*/  MUFU.EX2 R169, R5 ;  /* 0x0000000500a97308 */ /* 0x000fe20000000800 */
[----:B------:R-:W-:Y:S01]  /*a840*/  F2FP.F16.F32.PACK_AB R176, R174, R129 ;  /* 0x00000081aeb0723e */ /* 0x000fe200000000ff */
[----:B------:R-:W-:Y:S01]  /*a850*/  FADD.FTZ R136, R121, R136 ;  /* 0x0000008879887221 */ /* 0x000fe20000010000 */
[----:B------:R-:W-:Y:S01]  /*a860*/  FADD.FTZ R134, R126, R13 ;  /* 0x0000000d7e867221 */ /* 0x000fe20000010000 */
[----:B------:R-:W-:-:S02]  /*a870*/  F2FP.F16.F32.PACK_AB R185, R124, R185 ;  /* 0x000000b97cb9723e */ /* 0x000fc400000000ff */
[----:B------:R-:W-:Y:S01]  /*a880*/  FADD.FTZ R13, R123, R136 ;  /* 0x000000887b0d7221 */ /* 0x000fe20000010000 */
[----:B------:R-:W-:Y:S01]  /*a890*/  FADD.FTZ R11, R181, R134 ;  /* 0x00000086b50b7221 */ /* 0x000fe20000010000 */
[----:B------:R-:W1:Y:S01]  /*a8a0*/  MUFU.EX2 R125, R125 ;  /* 0x0000007d007d7308 */ /* 0x000e620000000800 */
[----:B------:R-:W-:Y:S01]  /*a8b0*/  F2FP.F16.F32.PACK_AB R186, R121, R186 ;  /* 0x000000ba79ba723e */ /* 0x000fe200000000ff */
[----:B------:R-:W-:Y:S01]  /*a8c0*/  FADD.FTZ R14, R208, R13 ;  /* 0x0000000dd00e7221 */ /* 0x000fe20000010000 */
[----:B------:R-:W-:Y:S01]  /*a8d0*/  FADD.FTZ R122, R128, R11 ;  /* 0x0000000b807a7221 */ /* 0x000fe20000010000 */
[----:B------:R-:W-:Y:S02]  /*a8e0*/  F2FP.F16.F32.PACK_AB R187, R126, R187 ;  /* 0x000000bb7ebb723e */ /* 0x000fe400000000ff */
[----:B------:R-:W-:Y:S01]  /*a8f0*/  FADD.FTZ R11, R127, R14 ;  /* 0x0000000e7f0b7221 */ /* 0x000fe20000010000 */
[----:B------:R-:W-:Y:S01]  /*a900*/  FADD.FTZ R13, R183, R122 ;  /* 0x0000007ab70d7221 */ /* 0x000fe20000010000 */
[----:B------:R-:W-:-:S02]  /*a910*/  F2FP.F16.F32.PACK_AB R181, R128, R181 ;  /* 0x000000b580b5723e */ /* 0x000fc400000000ff */
[----:B------:R-:W-:Y:S01]  /*a920*/  FADD.FTZ R14, R172, R11 ;  /* 0x0000000bac0e7221 */ /* 0x000fe20000010000 */
[C---:B------:R-:W-:Y:S01]  /*a930*/  FADD.FTZ R20, R130.reuse, R13 ;  /* 0x0000000d82147221 */ /* 0x040fe20000010000 */
[----:B------:R-:W-:Y:S02]  /*a940*/  F2FP.F16.F32.PACK_AB R183, R130, R183 ;  /* 0x000000b782b7723e */ /* 0x000fe400000000ff */
[----:B------:R-:W-:Y:S01]  /*a950*/  FADD.FTZ R11, R129, R14 ;  /* 0x0000000e810b7221 */ /* 0x000fe20000010000 */
[----:B------:R-:W-:Y:S01]  /*a960*/  FADD.FTZ R13, R177, R20 ;  /* 0x00000014b10d7221 */ /* 0x000fe20000010000 */
[----:B------:R-:W-:Y:S02]  /*a970*/  F2FP.F16.F32.PACK_AB R177, R132, R177 ;  /* 0x000000b184b1723e */ /* 0x000fe400000000ff */
[----:B------:R-:W-:Y:S01]  /*a980*/  FADD.FTZ R14, R174, R11 ;  /* 0x0000000bae0e7221 */ /* 0x000fe20000010000 */
[----:B------:R-:W-:Y:S01]  /*a990*/  FADD.FTZ R20, R132, R13 ;  /* 0x0000000d84147221 */ /* 0x000fe20000010000 */
[----:B------:R-:W-:-:S02]  /*a9a0*/  F2FP.F16.F32.PACK_AB R178, R210, R131 ;  /* 0x00000083d2b2723e */ /* 0x000fc400000000ff */
[----:B------:R-:W-:Y:S01]  /*a9b0*/  FADD.FTZ R11, R131, R14 ;  /* 0x0000000e830b7221 */ /* 0x000fe20000010000 */
[----:B------:R-:W-:Y:S01]  /*a9c0*/  FADD.FTZ R13, R179, R20 ;  /* 0x00000014b30d7221 */ /* 0x000fe20000010000 */
[----:B0-----:R-:W-:Y:S02]  /*a9d0*/  F2FP.F16.F32.PACK_AB R179, R8, R179 ;  /* 0x000000b308b3723e */ /* 0x001fe400000000ff */
        /* <DEDUP_REMOVED lines=8> */
[----:B-1----:R-:W-:Y:S01]  /*aa60*/  F2FP.F16.F32.PACK_AB R171, R125, R166 ;  /* 0x000000a67dab723e */ /* 0x002fe200000000ff */
[----:B------:R-:W-:Y:S02]  /*aa70*/  IMAD.MOV.U32 R11, RZ, RZ, R4 ;  /* 0x000000ffff0b7224 */ /* 0x000fe400078e0004 */
[----:B------:R-:W-:Y:S01]  /*aa80*/  FADD.FTZ R5, R135, R14 ;  /* 0x0000000e87057221 */ /* 0x000fe20000010000 */
[----:B------:R-:W-:-:S03]  /*aa90*/  FADD.FTZ R13, R154, R13 ;  /* 0x0000000d9a0d7221 */ /* 0x000fc60000010000 */
[----:B------:R-:W-:Y:S01]  /*aaa0*/  FADD.FTZ R8, R156, R5 ;  /* 0x000000059c087221 */ /* 0x000fe20000010000 */
[----:B------:R-:W-:-:S03]  /*aab0*/  FADD.FTZ R13, R158, R13 ;  /* 0x0000000d9e0d7221 */ /* 0x000fc60000010000 */
[----:B------:R-:W-:Y:S01]  /*aac0*/  FADD.FTZ R5, R137, R8 ;  /* 0x0000000889057221 */ /* 0x000fe20000010000 */
[----:B------:R-:W-:-:S03]  /*aad0*/  FADD.FTZ R13, R162, R13 ;  /* 0x0000000da20d7221 */ /* 0x000fc60000010000 */
[----:B------:R-:W-:Y:S01]  /*aae0*/  FADD.FTZ R8, R214, R5 ;  /* 0x00000005d6087221 */ /* 0x000fe20000010000 */
[C---:B------:R-:W-:Y:S01]  /*aaf0*/  FADD.FTZ R13, R169.reuse, R13 ;  /* 0x0000000da90d7221 */ /* 0x040fe20000010000 */
[----:B------:R-:W-:Y:S02]  /*ab00*/  F2FP.F16.F32.PACK_AB R169, R169, R162 ;  /* 0x000000a2a9a9723e */ /* 0x000fe400000000ff */
[----:B------:R-:W-:Y:S01]  /*ab10*/  FADD.FTZ R5, R139, R8 ;  /* 0x000000088b057221 */ /* 0x000fe20000010000 */
[----:B------:R-:W-:-:S03]  /*ab20*/  FADD.FTZ R13, R166, R13 ;  /* 0x0000000da60d7221 */ /* 0x000fc60000010000 */
[----:B------:R-:W-:Y:S01]  /*ab30*/  FADD.FTZ R8, R12, R5 ;  /* 0x000000050c087221 */ /* 0x000fe20000010000 */
[----:B------:R-:W-:Y:S01]  /*ab40*/  FADD.FTZ R5, R125, R13 ;  /* 0x0000000d7d057221 */ /* 0x000fe20000010000 */
[----:B------:R-:W-:Y:S01]  /*ab50*/  IMAD.MOV.U32 R12, RZ, RZ, R3 ;  /* 0x000000ffff0c7224 */ /* 0x000fe200078e0003 */
[----:B------:R-:W-:Y:S06]  /*ab60*/  @P1 BRA `(.L_x_4596) ;  /* 0xffffffdc00081947 */ /* 0x000fec000383ffff */
.L_x_4587:
        /* <DEDUP_REMOVED lines=11> */
.L_x_4614:
[----:B------:R-:W-:-:S04]  /*ac20*/  UIADD3 UR37, UR4, 0x1, URZ ;  /* 0x0000000104257890 */ /* 0x000fc8000fffe03f */
[----:B------:R-:W-:-:S04]  /*ac30*/  UISETP.NE.AND UP2, UPT, UR37, 0x2, UPT ;  /* 0x000000022500788c */ /* 0x000fc8000bf45270 */
[----:B------:R-:W-:Y:S02]  /*ac40*/  USEL UR36, URZ, 0x1, UP2 ;  /* 0x000000013f247887 */ /* 0x000fe40009000000 */
[----:B------:R-:W-:Y:S02]  /*ac50*/  USEL UR37, UR37, URZ, UP2 ;  /* 0x0000003f25257287 */ /* 0x000fe40009000000 */
[----:B------:R-:W-:Y:S01]  /*ac60*/  ULOP3.LUT UR36, UR7, UR36, URZ, 0x3c, !UPT ;  /* 0x0000002407247292 */ /* 0x000fe2000f8e3c3f */
[----:B------:R-:W-:Y:S11]  /*ac70*/  @!P0 BRA `(.L_x_4598) ;  /* 0x0000000000048947 */ /* 0x000ff60003800000 */
[----:B------:R-:W-:Y:S01]  /*ac80*/  BPT.TRAP 0x1 ;  /* 0x000000040000795c */ /* 0x000fe20000300000 */
.L_x_4598:
[----:B------:R-:W-:Y:S01]  /*ac90*/  ULEA UR6, UR37, UR38, 0x3 ;  /* 0x0000002625067291 */ /* 0x000fe2000f8e183f */
[----:B------:R-:W-:-:S05]  /*aca0*/  IMAD.U32 R3, RZ, RZ, UR36 ;  /* 0x00000024ff037e24 */ /* 0x000fca000f8e00ff */
[----:B------:R-:W-:-:S04]  /*acb0*/  SHF.L.U32 R3, R3, 0x1f, RZ ;  /* 0x0000001f03037819 */ /* 0x000fc800000006ff */
[----:B------:R0:W1:Y:S01]  /*acc0*/  SYNCS.PHASECHK.TRANS64.TRYWAIT P1, [UR6+0x30830], R3 ;  /* 0x03083003ff0075a7 */ /* 0x0000620008020146 */
[----:B------:R-:W-:Y:S05]  /*acd0*/  @!P0 BRA `(.L_x_4599) ;  /* 0x0000000000048947 */ /* 0x000fea0003800000 */
[----:B------:R-:W-:Y:S01]  /*ace0*/  BPT.TRAP 0x1 ;  /* 0x000000040000795c */ /* 0x000fe20000300000 */
.L_x_4599:
[----:B-1----:R-:W-:Y:S05]  /*acf0*/  @P1 BRA `(.L_x_4600) ;  /* 0x0000000000081947 */ /* 0x002fea0003800000 */
[----:B------:R-:W1:Y:S02]  /*ad00*/  SYNCS.PHASECHK.TRANS64.TRYWAIT P1, [UR6+0x30830], R3 ;  /* 0x03083003ff0075a7 */ /* 0x000e640008020146 */
[----:B-1----:R-:W-:Y:S05]  /*ad10*/  @!P1 BRA `(.L_x_4601) ;  /* 0x000000bc00dc9947 */ /* 0x002fea0003800000 */
.L_x_4600:
        /* <DEDUP_REMOVED lines=167> */
.L_x_4602:
[----:B------:R-:W-:Y:S01]  /*b790*/  ULEA UR10, UR4, UR38, 0x3 ;  /* 0x00000026040a7291 */ /* 0x000fe2000f8e183f */
[----:B------:R-:W-:-:S05]  /*b7a0*/  IMAD.U32 R0, RZ, RZ, UR7 ;  /* 0x00000007ff007e24 */ /* 0x000fca000f8e00ff */
[----:B------:R-:W-:-:S04]  /*b7b0*/  SHF.L.U32 R0, R0, 0x1f, RZ ;  /* 0x0000001f00007819 */ /* 0x000fc800000006ff */
[----:B------:R2:W3:Y:S01]  /*b7c0*/  SYNCS.PHASECHK.TRANS64.TRYWAIT P1, [UR10+0x30850], R0 ;  /* 0x03085000ff0075a7 */ /* 0x0004e2000802014a */
[----:B------:R-:W-:Y:S05]  /*b7d0*/  @!P0 BRA `(.L_x_4603) ;  /* 0x0000000000048947 */ /* 0x000fea0003800000 */
[----:B------:R-:W-:Y:S01]  /*b7e0*/  BPT.TRAP 0x1 ;  /* 0x000000040000795c */ /* 0x000fe20000300000 */
.L_x_4603:
[----:B---3--:R-:W-:Y:S05]  /*b7f0*/  @P1 BRA `(.L_x_4604) ;  /* 0x0000000000081947 */ /* 0x008fea0003800000 */
[----:B------:R-:W3:Y:S02]  /*b800*/  SYNCS.PHASECHK.TRANS64.TRYWAIT P1, [UR10+0x30850], R0 ;  /* 0x03085000ff0075a7 */ /* 0x000ee4000802014a */
[----:B---3--:R-:W-:Y:S05]  /*b810*/  @!P1 BRA `(.L_x_4605) ;  /* 0x000000b400349947 */ /* 0x008fea0003800000 */
.L_x_4604:
        /* <DEDUP_REMOVED lines=9> */
[----:B------:R-:W-:Y:S01]  /*b8b0*/  FMUL.FTZ R20, R131, UR5 ;  /* 0x0000000583147c20 */ /* 0x000fe20008410000 */
[----:B------:R-:W-:Y:S01]  /*b8c0*/  FMUL.FTZ R126, R146, UR5 ;  /* 0x00000005927e7c20 */ /* 0x000fe20008410000 */
[----:B------:R-:W-:Y:S01]  /*b8d0*/  FMUL.FTZ R131, R151, UR5 ;  /* 0x0000000597837c20 */ /* 0x000fe20008410000 */
[----:B------:R-:W-:Y:S01]  /*b8e0*/  ULOP3.LUT UR6, UR6, 0x3000000, URZ, 0xfc, !UPT ;  /* 0x0300000006067892 */ /* 0x000fe2000f8efc3f */
[----:B0-2---:R-:W-:Y:S01]  /*b8f0*/  FMUL.FTZ R0, R122, UR5 ;  /* 0x000000057a007c20 */ /* 0x005fe20008410000 */
[----:B------:R-:W-:-:S02]  /*b900*/  IMAD R151, R10, -0x60, RZ ;  /* 0xffffffa00a977824 */ /* 0x000fc400078e02ff */
[----:B------:R-:W-:Y:S01]  /*b910*/  FMUL.FTZ R122, R138, UR5 ;  /* 0x000000058a7a7c20 */ /* 0x000fe20008410000 */
[----:B------:R-:W-:Y:S01]  /*b920*/  UIMAD UR4, UR4, 0x900, UR6 ;  /* 0x00000900040478a4 */ /* 0x000fe2000f8e0206 */
[----:B-1----:R-:W-:Y:S02]  /*b930*/  IMAD.U32 R3, RZ, RZ, UR37 ;  /* 0x00000025ff037e24 */ /* 0x002fe4000f8e00ff */
        /* <DEDUP_REMOVED lines=15> */
[----:B------:R-:W-:-:S02]  /*ba30*/  VIADD R144, R151, 0x1 ;  /* 0x0000000197907836 */ /* 0x000fc40000000000 */
[----:B------:R-:W-:Y:S01]  /*ba40*/  FMUL.FTZ R137, R137, UR5 ;  /* 0x0000000589897c20 */ /* 0x000fe20008410000 */
[----:B---3--:R-:W-:Y:S01]  /*ba50*/  LOP3.LUT P3, RZ, R207, 0x7f, RZ, 0xc0, !PT ;  /* 0x0000007fcfff7812 */ /* 0x008fe2000786c0ff */
        /* <DEDUP_REMOVED lines=49> */
[----:B------:R-:W-:-:S10]  /*bd70*/  VIADD R145, R18, UR60 ;  /* 0x0000003c12917c36 */ /* 0x000fd40008000000 */
[----:B------:R-:W-:Y:S01]  /*bd80*/  HGMMA.64x192x16.F32 R24, R172, gdesc[UR4].tnspB, R24, gsb0 ;  /* 0x42e00004ac187df0 */ /* 0x000fe20008000818 */
[----:B------:R-:W-:Y:S01]  /*bd90*/  UIADD3 UR6, UR4, 0x280, URZ ;  /* 0x0000028004067890 */ /* 0x000fe2000fffe03f */
[----:B------:R-:W-:Y:S01]  /*bda0*/  FMUL.FTZ R177, R132, UR5 ;  /* 0x0000000584b17c20 */ /* 0x000fe20008410000 */
[----:B------:R-:W-:Y:S01]  /*bdb0*/  UMOV UR7, 0x40000040 ;  /* 0x4000004000077882 */ /* 0x000fe20000000000 */
[----:B------:R-:W-:Y:S01]  /*bdc0*/  @UP0 ULDC UR4, c[0x0][0x44c] ;  /* 0x0001130000040ab9 */ /* 0x000fe20000000800 */
[----:B------:R-:W-:Y:S01]  /*bdd0*/  FMUL.FTZ R179, R136, UR5 ;  /* 0x0000000588b37c20 */ /* 0x000fe20008410000 */
[----:B------:R-:W-:Y:S01]  /*bde0*/  @P1 IMAD.HI.U32 R2, R145, UR4, RZ ;  /* 0x0000000491021c27 */ /* 0x000fe2000f8e00ff */
[----:B------:R-:W-:-:S03]  /*bdf0*/  @UP0 ULDC UR4, c[0x0][0x450] ;  /* 0x0001140000040ab9 */ /* 0x000fc60000000800 */
[----:B------:R-:W-:Y:S01]  /*be00*/  FMUL.FTZ R178, R133, UR5 ;  /* 0x0000000585b27c20 */ /* 0x000fe20008410000 */
[----:B------:R-:W-:Y:S01]  /*be10*/  FMUL.FTZ R132, R150, UR5 ;  /* 0x0000000596847c20 */ /* 0x000fe20008410000 */
[----:B------:R-:W-:Y:S01]  /*be20*/  FMUL.FTZ R136, R158, UR5 ;  /* 0x000000059e887c20 */ /* 0x000fe20008410000 */
[----:B------:R-:W-:Y:S01]  /*be30*/  @P2 SHF.R.U32.HI R145, RZ, UR4, R2 ;  /* 0x00000004ff912c19 */ /* 0x000fe20008011602 */
[----:B------:R-:W-:Y:S01]  /*be40*/  FMUL.FTZ R150, R153, UR5 ;  /* 0x0000000599967c20 */ /* 0x000fe20008410000 */
[----:B------:R-:W-:Y:S01]  /*be50*/  FMUL.FTZ R133, R155, UR5 ;  /* 0x000000059b857c20 */ /* 0x000fe20008410000 */
[----:B------:R-:W-:Y:S01]  /*be60*/  FMUL.FTZ R158, R161, UR5 ;  /* 0x00000005a19e7c20 */ /* 0x000fe20008410000 */
[----:B------:R-:W-:Y:S01]  /*be70*/  @!P3 LEA R2, R3, UR38, 0x3 ;  /* 0x000000260302bc11 */ /* 0x000fe2000f8e18ff */
[----:B------:R-:W5:Y:S01]  /*be80*/  SHFL.IDX PT, R146, R145, RZ, 0x1c1f ;  /* 0x001c1fff91927589 */ /* 0x000f6200000e0000 */
        /* <DEDUP_REMOVED lines=20> */
[----:B------:R-:W-:Y:S01]  /*bfd0*/  FMUL.FTZ R148, R152, UR5 ;  /* 0x0000000598947c20 */ /* 0x000fe20008410000 */
[----:B------:R-:W-:Y:S01]  /*bfe0*/  FMUL.FTZ R152, R156, UR5 ;  /* 0x000000059c987c20 */ /* 0x000fe20008410000 */
[----:B------:R-:W-:Y:S01]  /*bff0*/  HGMMA.64x192x16.F32 R24, R168, gdesc[UR4].tnspB, R24, gsb0 ;  /* 0x42e00004a8187df0 */ /* 0x000fe20008000818 */
        /* <DEDUP_REMOVED lines=9> */
[----:B------:R-:W0:Y:S04]  /*c090*/  MUFU.TANH R172, R172 ;  /* 0x000000ac00ac7308 */ /* 0x000e280000002400 */
[C---:B------:R-:W-:Y:S01]  /*c0a0*/  IADD3 R153, R147.reuse, -UR50, R16 ;  /* 0x8000003293997c10 */ /* 0x040fe2000fffe010 */
[----:B------:R-:W-:-:S03]  /*c0b0*/  VIADD R147, R147, 0xffffffff ;  /* 0xffffffff93937836 */ /* 0x000fc60000000000 */
[----:B------:R-:W0:Y:S01]  /*c0c0*/  MUFU.TANH R173, R173 ;  /* 0x000000ad00ad7308 */ /* 0x000e220000002400 */
        /* <DEDUP_REMOVED lines=16> */
[----:B------:R0:W-:Y:S01]  /*c1d0*/  @!P3 SYNCS.ARRIVE.TRANS64.RED.A1T0 RZ, [R2+URZ], RZ ;  /* 0x000000ff02ffb9a7 */ /* 0x0001e2000810043f */
[----:B-1234-:R-:W-:Y:S05]  /*c1e0*/  @P1 BRA `(.L_x_4606) ;  /* 0x0000000000541947 */ /* 0x01efea0003800000 */
[----:B------:R-:W-:Y:S01]  /*c1f0*/  IADD3 R144, R16, -UR50, R146 ;  /* 0x8000003210907c10 */ /* 0x000fe2000fffe092 */
[----:B------:R-:W-:Y:S03]  /*c200*/  BSSY B0, `(.L_x_4607) ;  /* 0x0000010000007945 */ /* 0x000fe60003800000 */
        /* <DEDUP_REMOVED lines=10> */
.L_x_4608:
[----:B------:R-:W-:-:S05]  /*c2b0*/  IMAD.U32 R146, RZ, RZ, UR39 ;  /* 0x00000027ff927e24 */ /* 0x000fca000f8e00ff */
[----:B------:R-:W-:-:S13]  /*c2c0*/  ISETP.NE.AND P1, PT, R146, 0x1, PT ;  /* 0x000000019200780c */ /* 0x000fda0003f25270 */
[----:B0-----:R-:W0:Y:S02]  /*c2d0*/  @P1 LDC.64 R2, c[0x0][0x9e8] ;  /* 0x00027a00ff021b82 */ /* 0x001e240000000a00 */
[----:B0-----:R-:W-:-:S05]  /*c2e0*/  @P1 IMAD.HI.U32 R2, R144, R2, RZ ;  /* 0x0000000290021227 */ /* 0x001fca00078e00ff */
[----:B------:R-:W-:-:S07]  /*c2f0*/  @P1 SHF.R.U32.HI R144, RZ, R3, R2 ;  /* 0x00000003ff901219 */ /* 0x000fce0000011602 */
.L_x_4609:
[----:B------:R-:W-:Y:S05]  /*c300*/  BSYNC B0 ;  /* 0x0000000000007941 */ /* 0x000fea0003800000 */
.L_x_4607:
[----:B------:R-:W-:-:S05]  /*c310*/  IMAD R144, R144, R146, R147 ;  /* 0x0000009290907224 */ /* 0x000fca00078e0293 */
[----:B------:R-:W-:Y:S02]  /*c320*/  VIADDMNMX R157, R144, R146, R157, PT ;  /* 0x00000092909d7246 */ /* 0x000fe4000380019d */
[----:B------:R-:W-:-:S07]  /*c330*/  VIMNMX R159, R159, R144, !PT ;  /* 0x000000909f9f7248 */ /* 0x000fce0007fe0100 */
.L_x_4606:
[C---:B------:R-:W-:Y:S01]  /*c340*/  ISETP.GE.AND P1, PT, R151.reuse, 0x2, PT ;  /* 0x000000029700780c */ /* 0x040fe20003f26270 */
[----:B0-----:R-:W0:Y:S01]  /*c350*/  SHFL.IDX PT, R2, R145, 0x1, 0x1c1f ;  /* 0x003c1f0091027f89 */ /* 0x001e2200000e0000 */
        /* <DEDUP_REMOVED lines=41> */
[----:B------:R-:W-:Y:S01]  /*c5f0*/  FSEL R164, R137, -INF , !P3 ;  /* 0xff80000089a47808 */ /* 0x000fe20005800000 */
[----:B0-----:R-:W-:Y:S01]  /*c600*/  IMAD.IADD R137, R155, 0x1, R2 ;  /* 0x000000019b897824 */ /* 0x001fe200078e0202 */
        /* <DEDUP_REMOVED lines=10> */
[----:B------:R-:W-:Y:S01]  /*c6b0*/  IMAD.IADD R139, R153, 0x1, R2 ;  /* 0x00000001998b7824 */ /* 0x000fe200078e0202 */
        /* <DEDUP_REMOVED lines=59> */
[----:B------:R-:W-:-:S04]  /*ca70*/  ISETP.GT.AND P6, PT, R159, 0x59, !P6 ;  /* 0x000000599f00780c */ /* 0x000fc800077c4270 */
[----:B------:R-:W-:-:S04]  /*ca80*/  ISETP.LT.OR P6, PT, R157, 0x5a, P6 ;  /* 0x0000005a9d00780c */ /* 0x000fc800037c1670 */
[----:B------:R-:W-:Y:S02]  /*ca90*/  FSEL R166, R149, -INF , !P6 ;  /* 0xff80000095a67808 */ /* 0x000fe40007000000 */
[----:B------:R-:W-:-:S13]  /*caa0*/  PLOP3.LUT P6, PT, PT, PT, UP1, 0x40, 0x0 ;  /* 0x000000000000781c */ /* 0x000fda0003fce818 */
[----:B------:R-:W-:Y:S05]  /*cab0*/  @P6 BRA `(.L_x_4610) ;  /* 0x0000000000546947 */ /* 0x000fea0003800000 */
[----:B------:R-:W-:Y:S01]  /*cac0*/  IADD3 R9, R16, -UR50, R2 ;  /* 0x8000003210097c10 */ /* 0x000fe2000fffe002 */
        /* <DEDUP_REMOVED lines=11> */
.L_x_4612:
[----:B------:R-:W-:-:S05]  /*cb80*/  IMAD.U32 R184, RZ, RZ, UR39 ;  /* 0x00000027ffb87e24 */ /* 0x000fca000f8e00ff */
[----:B------:R-:W-:-:S13]  /*cb90*/  ISETP.NE.AND P6, PT, R184, 0x1, PT ;  /* 0x00000001b800780c */ /* 0x000fda0003fc5270 */
[----:B------:R-:W0:Y:S02]  /*cba0*/  @P6 LDC.64 R2, c[0x0][0x9e8] ;  /* 0x00027a00ff026b82 */ /* 0x000e240000000a00 */
[----:B0-----:R-:W-:-:S05]  /*cbb0*/  @P6 IMAD.HI.U32 R2, R9, R2, RZ ;  /* 0x0000000209026227 */ /* 0x001fca00078e00ff */
[----:B------:R-:W-:-:S07]  /*cbc0*/  @P6 SHF.R.U32.HI R9, RZ, R3, R2 ;  /* 0x00000003ff096219 */ /* 0x000fce0000011602 */
.L_x_4613:
[----:B------:R-:W-:Y:S05]  /*cbd0*/  BSYNC B0 ;  /* 0x0000000000007941 */ /* 0x000fea0003800000 */
.L_x_4611:
[----:B------:R-:W-:-:S05]  /*cbe0*/  IMAD R2, R9, R184, R147 ;  /* 0x000000b809027224 */ /* 0x000fca00078e0293 */
[----:B------:R-:W-:Y:S02]  /*cbf0*/  VIADDMNMX R137, R2, R184, R137, PT ;  /* 0x000000b802897246 */ /* 0x000fe40003800189 */
[----:B------:R-:W-:-:S07]  /*cc00*/  VIMNMX R139, R139, R2, !PT ;  /* 0x000000028b8b7248 */ /* 0x000fce0007fe0100 */
.L_x_4610:
[C---:B------:R-:W-:Y:S01]  /*cc10*/  ISETP.GT.AND P1, PT, R139.reuse, 0x1, !P1 ;  /* 0x000000018b00780c */ /* 0x040fe20004f24270 */
[----:B------:R-:W0:Y:S01]  /*cc20*/  LDC R9, c[0x0][0x988] ;  /* 0x00026200ff097b82 */ /* 0x000e220000000800 */
        /* <DEDUP_REMOVED lines=67> */
[----:B------:R-:W-:Y:S02]  /*d060*/  ISETP.NE.AND P2, PT, R189, RZ, PT ;  /* 0x000000ffbd00720c */ /* 0x000fe40003f45270 */
[----:B------:R-:W-:Y:S02]  /*d070*/  ISETP.LT.OR P1, PT, R137, 0x31, P1 ;  /* 0x000000318900780c */ /* 0x000fe40000f21670 */
[----:B------:R-:W-:Y:S02]  /*d080*/  FMNMX.FTZ R3, R160, R3, !PT ;  /* 0x00000003a0037209 */ /* 0x000fe40007810000 */
[----:B------:R-:W-:Y:S02]  /*d090*/  FSEL R126, R126, -INF , !P1 ;  /* 0xff8000007e7e7808 */ /* 0x000fe40004800000 */
[----:B------:R-:W-:-:S02]  /*d0a0*/  ISETP.NE.AND P1, PT, R177, RZ, PT ;  /* 0x000000ffb100720c */ /* 0x000fc40003f25270 */
[----:B------:R-:W-:Y:S02]  /*d0b0*/  FMNMX.FTZ R3, R166, R3, !PT ;  /* 0x00000003a6037209 */ /* 0x000fe40007810000 */
[C---:B------:R-:W-:Y:S02]  /*d0c0*/  ISETP.GT.AND P1, PT, R139.reuse, 0x31, !P1 ;  /* 0x000000318b00780c */ /* 0x040fe40004f24270 */
[----:B------:R-:W-:Y:S01]  /*d0d0*/  ISETP.GT.AND P3, PT, R139, 0x50, !P3 ;  /* 0x000000508b00780c */ /* 0x000fe20005f64270 */
[----:B------:R-:W1:Y:S01]  /*d0e0*/  SHFL.BFLY PT, R4, R3, 0x2, 0x1f ;  /* 0x0c401f0003047f89 */ /* 0x000e6200000e0000 */
[----:B------:R-:W-:Y:S02]  /*d0f0*/  ISETP.LT.OR P1, PT, R137, 0x32, P1 ;  /* 0x000000328900780c */ /* 0x000fe40000f21670 */
[----:B------:R-:W-:Y:S02]  /*d100*/  ISETP.GT.AND P4, PT, R139, 0x51, !P4 ;  /* 0x000000518b00780c */ /* 0x000fe40006784270 */
[----:B------:R-:W-:-:S02]  /*d110*/  FSEL R20, R125, -INF , !P1 ;  /* 0xff8000007d147808 */ /* 0x000fc40004800000 */
[----:B------:R-:W-:Y:S02]  /*d120*/  ISETP.NE.AND P1, PT, R179, RZ, PT ;  /* 0x000000ffb300720c */ /* 0x000fe40003f25270 */
[----:B------:R-:W-:Y:S02]  /*d130*/  ISETP.LT.OR P3, PT, R137, 0x51, P3 ;  /* 0x000000518900780c */ /* 0x000fe40001f61670 */
[C---:B------:R-:W-:Y:S02]  /*d140*/  ISETP.GT.AND P1, PT, R139.reuse, 0x38, !P1 ;  /* 0x000000388b00780c */ /* 0x040fe40004f24270 */
[----:B------:R-:W-:Y:S02]  /*d150*/  ISETP.GT.AND P5, PT, R139, 0x58, !P5 ;  /* 0x000000588b00780c */ /* 0x000fe40006fa4270 */
[C---:B------:R-:W-:Y:S02]  /*d160*/  ISETP.LT.OR P1, PT, R137.reuse, 0x39, P1 ;  /* 0x000000398900780c */ /* 0x040fe40000f21670 */
[----:B------:R-:W-:-:S02]  /*d170*/  ISETP.LT.OR P4, PT, R137, 0x52, P4 ;  /* 0x000000528900780c */ /* 0x000fc40002781670 */
[----:B------:R-:W-:Y:S02]  /*d180*/  FSEL R132, R132, -INF , !P1 ;  /* 0xff80000084847808 */ /* 0x000fe40004800000 */
[----:B------:R-:W-:Y:S02]  /*d190*/  ISETP.NE.AND P1, PT, R181, RZ, PT ;  /* 0x000000ffb500720c */ /* 0x000fe40003f25270 */
[----:B------:R-:W-:Y:S02]  /*d1a0*/  ISETP.LT.OR P5, PT, R137, 0x59, P5 ;  /* 0x000000598900780c */ /* 0x000fe40002fa1670 */
[----:B------:R-:W-:Y:S02]  /*d1b0*/  ISETP.GT.AND P1, PT, R139, 0x39, !P1 ;  /* 0x000000398b00780c */ /* 0x000fe40004f24270 */
[----:B-1----:R-:W-:Y:S02]  /*d1c0*/  FMNMX.FTZ R13, R3, R4, !PT ;  /* 0x00000004030d7209 */ /* 0x002fe40007810000 */
[----:B------:R-:W-:-:S02]  /*d1d0*/  ISETP.LT.OR P1, PT, R137, 0x3a, P1 ;  /* 0x0000003a8900780c */ /* 0x000fc40000f21670 */
[----:B------:R-:W-:Y:S01]  /*d1e0*/  FSEL R128, R128, -INF , !P4 ;  /* 0xff80000080807808 */ /* 0x000fe20006000000 */
[----:B------:R-:W1:Y:S01]  /*d1f0*/  SHFL.BFLY PT, R4, R13, 0x1, 0x1f ;  /* 0x0c201f000d047f89 */ /* 0x000e6200000e0000 */
[----:B------:R-:W-:Y:S02]  /*d200*/  FSEL R120, R131, -INF , !P1 ;  /* 0xff80000083787808 */ /* 0x000fe40004800000 */
[----:B------:R-:W-:Y:S02]  /*d210*/  ISETP.NE.AND P1, PT, R143, RZ, PT ;  /* 0x000000ff8f00720c */ /* 0x000fe40003f25270 */
[----:B------:R-:W-:Y:S02]  /*d220*/  R2UR UR4, R22 ;  /* 0x00000000160472ca */ /* 0x000fe400000e0000 */
[----:B------:R-:W-:-:S04]  /*d230*/  ISETP.GT.AND P1, PT, R139, 0x40, !P1 ;  /* 0x000000408b00780c */ /* 0x000fc80004f24270 */
[----:B------:R-:W-:-:S04]  /*d240*/  ISETP.LT.OR P1, PT, R137, 0x41, P1 ;  /* 0x000000418900780c */ /* 0x000fc80000f21670 */
[----:B------:R-:W-:Y:S02]  /*d250*/  FSEL R134, R134, -INF , !P1 ;  /* 0xff80000086867808 */ /* 0x000fe40004800000 */
[----:B------:R-:W-:-:S04]  /*d260*/  ISETP.NE.AND P1, PT, R183, RZ, PT ;  /* 0x000000ffb700720c */ /* 0x000fc80003f25270 */
[----:B------:R-:W-:Y:S02]  /*d270*/  ISETP.GT.AND P1, PT, R139, 0x41, !P1 ;  /* 0x000000418b00780c */ /* 0x000fe40004f24270 */
[----:B-1----:R-:W-:Y:S02]  /*d280*/  FMNMX.FTZ R4, R13, R4, !PT ;  /* 0x000000040d047209 */ /* 0x002fe40007810000 */
[----:B------:R-:W-:-:S03]  /*d290*/  ISETP.LT.OR P1, PT, R137, 0x42, P1 ;  /* 0x000000428900780c */ /* 0x000fc60000f21670 */
[----:B0-----:R-:W-:Y:S01]  /*d2a0*/  FMUL.FTZ R125, R4, R9 ;  /* 0x00000009047d7220 */ /* 0x001fe20000410000 */
        /* <DEDUP_REMOVED lines=21> */
[----:B------:R-:W-:Y:S01]  /*d400*/  FSEL R174, R127, -INF , !P3 ;  /* 0xff8000007fae7808 */ /* 0x000fe20005800000 */
        /* <DEDUP_REMOVED lines=11> */
[----:B------:R-:W-:Y:S01]  /*d4c0*/  FSEL R146, R4, RZ, P1 ;  /* 0x000000ff04927208 */ /* 0x000fe20000800000 */
[--C-:B------:R-:W-:Y:S01]  /*d4d0*/  FFMA.FTZ R135, R148, R9, -R125.reuse ;  /* 0x0000000994877223 */ /* 0x100fe2000001087d */
[----:B------:R-:W-:Y:S01]  /*d4e0*/  FMNMX.FTZ R3, R184, R3, !PT ;  /* 0x00000003b8037209 */ /* 0x000fe20007810000 */
[----:B------:R-:W-:Y:S01]  /*d4f0*/  MUFU.EX2 R176, R176 ;  /* 0x000000b000b07308 */ /* 0x000fe20000000800 */
        /* <DEDUP_REMOVED lines=21> */
[----:B------:R-:W-:Y:S01]  /*d650*/  FFMA.FTZ R141, R160, R9, -R125 ;  /* 0x00000009a08d7223 */ /* 0x000fe2000001087d */
[----:B------:R-:W-:Y:S01]  /*d660*/  FMNMX.FTZ R3, R126, R3, !PT ;  /* 0x000000037e037209 */ /* 0x000fe20007810000 */
[----:B------:R-:W-:Y:S01]  /*d670*/  MUFU.EX2 R21, R21 ;  /* 0x0000001500157308 */ /* 0x000fe20000000800 */
[----:B------:R-:W-:-:S02]  /*d680*/  LOP3.LUT P6, RZ, R207, 0x7f, RZ, 0xc0, !PT ;  /* 0x0000007fcfff7812 */ /* 0x000fc400078cc0ff */
        /* <DEDUP_REMOVED lines=26> */
[----:B0-----:R-:W-:Y:S01]  /*d830*/  FMNMX.FTZ R3, R0, R3, !PT ;  /* 0x0000000300037209 */ /* 0x001fe20007810000 */
[----:B------:R-:W-:Y:S01]  /*d840*/  FADD.FTZ R0, -R146, R11 ;  /* 0x0000000b92007221 */ /* 0x000fe20000010100 */
[-C--:B------:R-:W-:Y:S01]  /*d850*/  FFMA.FTZ R146, R166, R9.reuse, -R125 ;  /* 0x00000009a6927223 */ /* 0x080fe2000001087d */
[----:B------:R-:W-:Y:S01]  /*d860*/  IMAD.U32 R125, RZ, RZ, UR10 ;  /* 0x0000000aff7d7e24 */ /* 0x000fe2000f8e00ff */
[C---:B------:R-:W-:Y:S01]  /*d870*/  FSETP.NEU.FTZ.AND P1, PT, R3.reuse, -INF , PT ;  /* 0xff8000000300780b */ /* 0x040fe20003f3d000 */
[-C--:B------:R-:W-:Y:S01]  /*d880*/  FMUL.FTZ R11, R3, R9.reuse ;  /* 0x00000009030b7220 */ /* 0x080fe20000410000 */
[----:B------:R-:W-:Y:S01]  /*d890*/  FMUL.FTZ R0, R0, R9 ;  /* 0x0000000900007220 */ /* 0x000fe20000410000 */
[----:B------:R-:W-:Y:S01]  /*d8a0*/  MUFU.EX2 R140, R140 ;  /* 0x0000008c008c7308 */ /* 0x000fe20000000800 */
[----:B------:R-:W-:-:S02]  /*d8b0*/  @!P6 VIADD R125, R125, 0x30860 ;  /* 0x000308607d7de836 */ /* 0x000fc40000000000 */
[----:B------:R-:W-:-:S03]  /*d8c0*/  FSEL R11, R11, RZ, P1 ;  /* 0x000000ff0b0b7208 */ /* 0x000fc60000800000 */
[----:B------:R-:W-:Y:S02]  /*d8d0*/  @!P6 PRMT R125, RZ, 0x654, R125 ;  /* 0x00000654ff7de816 */ /* 0x000fe4000000007d */
[-CC-:B------:R-:W-:Y:S01]  /*d8e0*/  FFMA.FTZ R189, R123, R9.reuse, -R11.reuse ;  /* 0x000000097bbd7223 */ /* 0x180fe2000001080b */
[----:B------:R-:W-:Y:S01]  /*d8f0*/  FSEL R123, R3, RZ, P1 ;  /* 0x000000ff037b7208 */ /* 0x000fe20000800000 */
[----:B------:R-:W0:Y:S01]  /*d900*/  MUFU.EX2 R0, R0 ;  /* 0x0000000000007308 */ /* 0x000e220000000800 */
[-CC-:B------:R-:W-:Y:S01]  /*d910*/  FFMA.FTZ R191, R2, R9.reuse, -R11.reuse ;  /* 0x0000000902bf7223 */ /* 0x180fe2000001080b */
[-CC-:B------:R-:W-:Y:S01]  /*d920*/  FFMA.FTZ R148, R216, R9.reuse, -R11.reuse ;  /* 0x00000009d8947223 */ /* 0x180fe2000001080b */
[-CC-:B------:R-:W-:Y:S01]  /*d930*/  FFMA.FTZ R150, R214, R9.reuse, -R11.reuse ;  /* 0x00000009d6967223 */ /* 0x180fe2000001080b */
[----:B------:R-:W-:Y:S01]  /*d940*/  FADD.FTZ R2, -R123, R12 ;  /* 0x0000000c7b027221 */ /* 0x000fe20000010100 */
[-CC-:B------:R-:W-:Y:S01]  /*d950*/  FFMA.FTZ R185, R188, R9.reuse, -R11.reuse ;  /* 0x00000009bcb97223 */ /* 0x180fe2000001080b */
[-CC-:B------:R-:W-:Y:S01]  /*d960*/  FFMA.FTZ R152, R212, R9.reuse, -R11.reuse ;  /* 0x00000009d4987223 */ /* 0x180fe2000001080b */
[-CC-:B------:R-:W-:Y:S01]  /*d970*/  FFMA.FTZ R187, R184, R9.reuse, -R11.reuse ;  /* 0x00000009b8bb7223 */ /* 0x180fe2000001080b */
[-C--:B------:R-:W-:Y:S01]  /*d980*/  FMUL.FTZ R2, R2, R9.reuse ;  /* 0x0000000902027220 */ /* 0x080fe20000410000 */
[----:B------:R-:W-:Y:S01]  /*d990*/  MUFU.EX2 R189, R189 ;  /* 0x000000bd00bd7308 */ /* 0x000fe20000000800 */
        /* <DEDUP_REMOVED lines=8> */
[----:B0-----:R-:W-:Y:S01]  /*da20*/  FFMA.FTZ R123, R0, R8, R13 ;  /* 0x00000008007b7223 */ /* 0x001fe2000001000d */
[-CC-:B------:R-:W-:Y:S01]  /*da30*/  FFMA.FTZ R179, R132, R9.reuse, -R11.reuse ;  /* 0x0000000984b37223 */ /* 0x180fe2000001080b */
[-CC-:B------:R-:W-:Y:S01]  /*da40*/  FFMA.FTZ R120, R120, R9.reuse, -R11.reuse ;  /* 0x0000000978787223 */ /* 0x180fe2000001080b */
[-C--:B------:R-:W-:Y:S01]  /*da50*/  FFMA.FTZ R173, R134, R9.reuse, -R11 ;  /* 0x0000000986ad7223 */ /* 0x080fe2000001080b */
[----:B------:R-:W-:Y:S01]  /*da60*/  FADD.FTZ R8, R176, R123 ;  /* 0x0000007bb0087221 */ /* 0x000fe20000010000 */
[-CC-:B------:R-:W-:Y:S01]  /*da70*/  FFMA.FTZ R14, R14, R9.reuse, -R11.reuse ;  /* 0x000000090e0e7223 */ /* 0x180fe2000001080b */
[-CC-:B------:R-:W-:Y:S01]  /*da80*/  FFMA.FTZ R136, R136, R9.reuse, -R11.reuse ;  /* 0x0000000988887223 */ /* 0x180fe2000001080b */
[----:B------:R-:W0:Y:S01]  /*da90*/  MUFU.EX2 R148, R148 ;  /* 0x0000009400947308 */ /* 0x000e220000000800 */
[----:B------:R-:W-:Y:S01]  /*daa0*/  FADD.FTZ R123, R15, R8 ;  /* 0x000000080f7b7221 */ /* 0x000fe20000010000 */
[-CC-:B------:R-:W-:Y:S01]  /*dab0*/  FFMA.FTZ R122, R122, R9.reuse, -R11.reuse ;  /* 0x000000097a7a7223 */ /* 0x180fe2000001080b */
[-CC-:B------:R-:W-:Y:S01]  /*dac0*/  FFMA.FTZ R174, R174, R9.reuse, -R11.reuse ;  /* 0x00000009aeae7223 */ /* 0x180fe2000001080b */
[-C--:B------:R-:W-:Y:S01]  /*dad0*/  FFMA.FTZ R128, R128, R9.reuse, -R11 ;  /* 0x0000000980807223 */ /* 0x080fe2000001080b */
[----:B------:R-:W-:Y:S01]  /*dae0*/  FADD.FTZ R8, R168, R123 ;  /* 0x0000007ba8087221 */ /* 0x000fe20000010000 */
[-CC-:B------:R-:W-:Y:S01]  /*daf0*/  FFMA.FTZ R164, R164, R9.reuse, -R11.reuse ;  /* 0x00000009a4a47223 */ /* 0x180fe2000001080b */
[----:B------:R-:W-:Y:S01]  /*db00*/  FFMA.FTZ R11, R130, R9, -R11 ;  /* 0x00000009820b7223 */ /* 0x000fe2000001080b */
[----:B------:R-:W2:Y:S01]  /*db10*/  MUFU.EX2 R191, R191 ;  /* 0x000000bf00bf7308 */ /* 0x000ea20000000800 */
[----:B-1----:R-:W-:Y:S01]  /*db20*/  FFMA.FTZ R5, R2, R5, R189 ;  /* 0x0000000502057223 */ /* 0x002fe200000100bd */
[----:B------:R-:W-:Y:S01]  /*db30*/  FADD.FTZ R123, R21, R8 ;  /* 0x00000008157b7221 */ /* 0x000fe20000010000 */
[----:B------:R-:W-:Y:S01]  /*db40*/  F2FP.F16.F32.PACK_AB R188, R176, R13 ;  /* 0x0000000db0bc723e */ /* 0x000fe200000000ff */
[----:B------:R1:W-:Y:S01]  /*db50*/  @!P6 SYNCS.ARRIVE.TRANS64.RED.A1T0 RZ, [R125+URZ], RZ ;  /* 0x000000ff7dffe9a7 */ /* 0x0003e2000810043f */
[----:B------:R-:W-:Y:S01]  /*db60*/  ISETP.GT.AND P1, PT, R10, UR4, PT ;  /* 0x000000040a007c0c */ /* 0x000fe2000bf24270 */
[----:B------:R-:W-:Y:S01]  /*db70*/  FADD.FTZ R124, R170, R123 ;  /* 0x0000007baa7c7221 */ /* 0x000fe20000010000 */
[----:B------:R-:W-:Y:S01]  /*db80*/  UMOV UR4, UR37 ;  /* 0x0000002500047c82 */ /* 0x000fe20008000000 */
[----:B------:R-:W3:Y:S01]  /*db90*/  MUFU.EX2 R150, R150 ;  /* 0x0000009600967308 */ /* 0x000ee20000000800 */
[----:B0-----:R-:W-:Y:S01]  /*dba0*/  FADD.FTZ R8, R148, R5 ;  /* 0x0000000594087221 */ /* 0x001fe20000010000 */
[----:B------:R-:W-:Y:S01]  /*dbb0*/  FADD.FTZ R123, R121, R124 ;  /* 0x0000007c797b7221 */ /* 0x000fe20000010000 */
[----:B------:R-:W-:Y:S01]  /*dbc0*/  F2FP.F16.F32.PACK_AB R184, R170, R21 ;  /* 0x00000015aab8723e */ /* 0x000fe200000000ff */
[----:B------:R-:W-:Y:S01]  /*dbd0*/  VIADD R10, R10, 0xffffffff ;  /* 0xffffffff0a0a7836 */ /* 0x000fe20000000000 */
[C---:B------:R-:W-:Y:S01]  /*dbe0*/  F2FP.F16.F32.PACK_AB R186, R172.reuse, R121 ;  /* 0x00000079acba723e */ /* 0x040fe200000000ff */
[----:B------:R-:W-:Y:S01]  /*dbf0*/  FADD.FTZ R123, R172, R123 ;  /* 0x0000007bac7b7221 */ /* 0x000fe20000010000 */
[----:B------:R-:W-:Y:S01]  /*dc00*/  F2FP.F16.F32.PACK_AB R176, R138, R131 ;  /* 0x000000838ab0723e */ /* 0x000fe200000000ff */
[----:B------:R-:W0:Y:S01]  /*dc10*/  MUFU.EX2 R185, R185 ;  /* 0x000000b900b97308 */ /* 0x000e220000000800 */
[----:B--2---:R-:W-:Y:S01]  /*dc20*/  FADD.FTZ R5, R191, R8 ;  /* 0x00000008bf057221 */ /* 0x004fe20000010000 */
[----:B------:R-:W-:Y:S01]  /*dc30*/  FADD.FTZ R124, R180, R123 ;  /* 0x0000007bb47c7221 */ /* 0x000fe20000010000 */
[----:B------:R-:W-:-:S02]  /*dc40*/  F2FP.F16.F32.PACK_AB R180, R127, R180 ;  /* 0x000000b47fb4723e */ /* 0x000fc400000000ff */
[----:B------:R-:W-:Y:S01]  /*dc50*/  F2FP.F16.F32.PACK_AB R172, R140, R135 ;  /* 0x000000878cac723e */ /* 0x000fe200000000ff */
[----:B------:R-:W-:Y:S01]  /*dc60*/  FADD.FTZ R123, R127, R124 ;  /* 0x0000007c7f7b7221 */ /* 0x000fe20000010000 */
[----:B------:R-:W-:Y:S01]  /*dc70*/  F2FP.F16.F32.PACK_AB R189, R148, R189 ;  /* 0x000000bd94bd723e */ /* 0x000fe200000000ff */
[----:B------:R-:W2:Y:S01]  /*dc80*/  MUFU.EX2 R152, R152 ;  /* 0x0000009800987308 */ /* 0x000ea20000000800 */
[----:B---3--:R-:W-:Y:S01]  /*dc90*/  FADD.FTZ R8, R150, R5 ;  /* 0x0000000596087221 */ /* 0x008fe20000010000 */
[----:B------:R-:W-:Y:S01]  /*dca0*/  FADD.FTZ R124, R182, R123 ;  /* 0x0000007bb67c7221 */ /* 0x000fe20000010000 */
[C---:B------:R-:W-:Y:S02]  /*dcb0*/  F2FP.F16.F32.PACK_AB R182, R129.reuse, R182 ;  /* 0x000000b681b6723e */ /* 0x040fe400000000ff */
[----:B------:R-:W-:Y:S01]  /*dcc0*/  F2FP.F16.F32.PACK_AB R191, R150, R191 ;  /* 0x000000bf96bf723e */ /* 0x000fe200000000ff */
[----:B------:R-:W-:Y:S02]  /*dcd0*/  FADD.FTZ R124, R129, R124 ;  /* 0x0000007c817c7221 */ /* 0x000fe40000010000 */
[----:B------:R-:W3:Y:S01]  /*dce0*/  MUFU.EX2 R187, R187 ;  /* 0x000000bb00bb7308 */ /* 0x000ee20000000800 */
[----:B0-----:R-:W-:Y:S01]  /*dcf0*/  FADD.FTZ R5, R185, R8 ;  /* 0x00000008b9057221 */ /* 0x001fe20000010000 */
[----:B------:R-:W-:-:S04]  /*dd00*/  FADD.FTZ R123, R131, R124 ;  /* 0x0000007c837b7221 */ /* 0x000fc80000010000 */
[----:B------:R-:W-:Y:S02]  /*dd10*/  FADD.FTZ R123, R138, R123 ;  /* 0x0000007b8a7b7221 */ /* 0x000fe40000010000 */
[----:B------:R-:W0:Y:S01]  /*dd20*/  MUFU.EX2 R154, R154 ;  /* 0x0000009a009a7308 */ /* 0x000e220000000800 */
[----:B--2---:R-:W-:Y:S01]  /*dd30*/  FADD.FTZ R8, R152, R5 ;  /* 0x0000000598087221 */ /* 0x004fe20000010000 */
[----:B------:R-:W-:Y:S01]  /*dd40*/  FADD.FTZ R124, R178, R123 ;  /* 0x0000007bb27c7221 */ /* 0x000fe20000010000 */
[C---:B------:R-:W-:Y:S02]  /*dd50*/  F2FP.F16.F32.PACK_AB R178, R133.reuse, R178 ;  /* 0x000000b285b2723e */ /* 0x040fe400000000ff */
[----:B------:R-:W-:Y:S01]  /*dd60*/  F2FP.F16.F32.PACK_AB R185, R152, R185 ;  /* 0x000000b998b9723e */ /* 0x000fe200000000ff */
[----:B------:R-:W-:Y:S02]  /*dd70*/  FADD.FTZ R124, R133, R124 ;  /* 0x0000007c857c7221 */ /* 0x000fe40000010000 */
[----:B------:R-:W2:Y:S01]  /*dd80*/  MUFU.EX2 R181, R181 ;  /* 0x000000b500b57308 */ /* 0x000ea20000000800 */
[----:B---3--:R-:W-:Y:S01]  /*dd90*/  FADD.FTZ R5, R187, R8 ;  /* 0x00000008bb057221 */ /* 0x008fe20000010000 */
[----:B------:R-:W-:-:S04]  /*dda0*/  FADD.FTZ R123, R135, R124 ;  /* 0x0000007c877b7221 */ /* 0x000fc80000010000 */
[----:B------:R-:W-:Y:S02]  /*ddb0*/  FADD.FTZ R124, R140, R123 ;  /* 0x0000007b8c7c7221 */ /* 0x000fe40000010000 */
[----:B------:R-:W3:Y:S01]  /*ddc0*/  MUFU.EX2 R156, R156 ;  /* 0x0000009c009c7308 */ /* 0x000ee20000000800 */
[C---:B0-----:R-:W-:Y:S01]  /*ddd0*/  FADD.FTZ R8, R154.reuse, R5 ;  /* 0x000000059a087221 */ /* 0x041fe20000010000 */
[----:B------:R-:W-:-:S06]  /*dde0*/  F2FP.F16.F32.PACK_AB R187, R154, R187 ;  /* 0x000000bb9abb723e */ /* 0x000fcc00000000ff */
[----:B------:R-:W0:Y:S01]  /*ddf0*/  MUFU.EX2 R183, R183 ;  /* 0x000000b700b77308 */ /* 0x000e220000000800 */
[----:B--2---:R-:W-:-:S07]  /*de00*/  FADD.FTZ R5, R181, R8 ;  /* 0x00000008b5057221 */ /* 0x004fce0000010000 */
[----:B------:R2:W4:Y:S01]  /*de10*/  MUFU.EX2 R12, R190 ;  /* 0x000000be000c7308 */ /* 0x0005220000000800 */
[C---:B---3--:R-:W-:Y:S01]  /*de20*/  FADD.FTZ R8, R156.reuse, R5 ;  /* 0x000000059c087221 */ /* 0x048fe20000010000 */
[----:B------:R-:W-:-:S06]  /*de30*/  F2FP.F16.F32.PACK_AB R181, R156, R181 ;  /* 0x000000b59cb5723e */ /* 0x000fcc00000000ff */
[----:B------:R-:W3:Y:S01]  /*de40*/  MUFU.EX2 R177, R177 ;  /* 0x000000b100b17308 */ /* 0x000ee20000000800 */
[----:B0-----:R-:W-:Y:S01]  /*de50*/  FADD.FTZ R5, R183, R8 ;  /* 0x00000008b7057221 */ /* 0x001fe20000010000 */
[----:B--2---:R-:W-:-:S06]  /*de60*/  F2FP.F16.F32.PACK_AB R190, R168, R15 ;  /* 0x0000000fa8be723e */ /* 0x004fcc00000000ff */
[----:B------:R-:W0:Y:S01]  /*de70*/  MUFU.EX2 R20, R20 ;  /* 0x0000001400147308 */ /* 0x000e220000000800 */
[C---:B----4-:R-:W-:Y:S01]  /*de80*/  FADD.FTZ R8, R12.reuse, R5 ;  /* 0x000000050c087221 */ /* 0x050fe20000010000 */
        /* <DEDUP_REMOVED lines=16> */
[----:B------:R-:W-:-:S06]  /*df90*/  F2FP.F16.F32.PACK_AB R173, R14, R173 ;  /* 0x000000ad0ead723e */ /* 0x000fcc00000000ff */
[----:B------:R-:W2:Y:S01]  /*dfa0*/  MUFU.EX2 R175, R122 ;  /* 0x0000007a00af7308 */ /* 0x000ea20000000800 */
[----:B---3--:R-:W-:-:S07]  /*dfb0*/  FADD.FTZ R5, R136, R5 ;  /* 0x0000000588057221 */ /* 0x008fce0000010000 */
[----:B------:R-:W3:Y:S01]  /*dfc0*/  MUFU.EX2 R142, R142 ;  /* 0x0000008e008e7308 */ /* 0x000ee20000000800 */
[----:B0-----:R-:W-:-:S07]  /*dfd0*/  FADD.FTZ R13, R137, R124 ;  /* 0x0000007c890d7221 */ /* 0x001fce0000010000 */
[----:B------:R0:W4:Y:S01]  /*dfe0*/  MUFU.EX2 R126, R174 ;  /* 0x000000ae007e7308 */ /* 0x0001220000000800 */
[C---:B--2---:R-:W-:Y:S01]  /*dff0*/  FADD.FTZ R5, R175.reuse, R5 ;  /* 0x00000005af057221 */ /* 0x044fe20000010000 */
[----:B------:R-:W-:-:S06]  /*e000*/  F2FP.F16.F32.PACK_AB R175, R175, R136 ;  /* 0x00000088afaf723e */ /* 0x000fcc00000000ff */
[----:B------:R-:W2:Y:S01]  /*e010*/  MUFU.EX2 R139, R139 ;  /* 0x0000008b008b7308 */ /* 0x000ea20000000800 */
[C---:B---3--:R-:W-:Y:S01]  /*e020*/  FADD.FTZ R122, R142.reuse, R13 ;  /* 0x0000000d8e7a7221 */ /* 0x048fe20000010000 */
[----:B0-----:R-:W-:-:S06]  /*e030*/  F2FP.F16.F32.PACK_AB R174, R142, R137 ;  /* 0x000000898eae723e */ /* 0x001fcc00000000ff */
[----:B------:R-:W0:Y:S01]  /*e040*/  MUFU.EX2 R128, R128 ;  /* 0x0000008000807308 */ /* 0x000e220000000800 */
[----:B----4-:R-:W-:-:S07]  /*e050*/  FADD.FTZ R5, R126, R5 ;  /* 0x000000057e057221 */ /* 0x010fce0000010000 */
[----:B------:R-:W3:Y:S01]  /*e060*/  MUFU.EX2 R144, R144 ;  /* 0x0000009000907308 */ /* 0x000ee20000000800 */
[----:B--2---:R-:W-:-:S07]  /*e070*/  FADD.FTZ R13, R139, R122 ;  /* 0x0000007a8b0d7221 */ /* 0x004fce0000010000 */
[----:B------:R-:W2:Y:S01]  /*e080*/  MUFU.EX2 R164, R164 ;  /* 0x000000a400a47308 */ /* 0x000ea20000000800 */
[C---:B0-----:R-:W-:Y:S01]  /*e090*/  FADD.FTZ R5, R128.reuse, R5 ;  /* 0x0000000580057221 */ /* 0x041fe20000010000 */
[----:B------:R-:W-:-:S06]  /*e0a0*/  F2FP.F16.F32.PACK_AB R169, R128, R126 ;  /* 0x0000007e80a9723e */ /* 0x000fcc00000000ff */
[----:B------:R-:W0:Y:S01]  /*e0b0*/  MUFU.EX2 R141, R141 ;  /* 0x0000008d008d7308 */ /* 0x000e220000000800 */
[C---:B---3--:R-:W-:Y:S01]  /*e0c0*/  FADD.FTZ R8, R144.reuse, R13 ;  /* 0x0000000d90087221 */ /* 0x048fe20000010000 */
[----:B------:R-:W-:-:S06]  /*e0d0*/  F2FP.F16.F32.PACK_AB R168, R144, R139 ;  /* 0x0000008b90a8723e */ /* 0x000fcc00000000ff */
[----:B------:R-:W3:Y:S01]  /*e0e0*/  MUFU.EX2 R11, R11 ;  /* 0x0000000b000b7308 */ /* 0x000ee20000000800 */
[----:B--2---:R-:W-:-:S07]  /*e0f0*/  FADD.FTZ R5, R164, R5 ;  /* 0x00000005a4057221 */ /* 0x004fce0000010000 */
[----:B------:R-:W2:Y:S01]  /*e100*/  MUFU.EX2 R146, R146 ;  /* 0x0000009200927308 */ /* 0x000ea20000000800 */
[----:B0-----:R-:W-:Y:S01]  /*e110*/  FADD.FTZ R13, R141, R8 ;  /* 0x000000088d0d7221 */ /* 0x001fe20000010000 */
[C---:B---3--:R-:W-:Y:S01]  /*e120*/  FADD.FTZ R5, R11.reuse, R5 ;  /* 0x000000050b057221 */ /* 0x048fe20000010000 */
[----:B------:R-:W-:Y:S01]  /*e130*/  F2FP.F16.F32.PACK_AB R171, R11, R164 ;  /* 0x000000a40bab723e */ /* 0x000fe200000000ff */
[----:B------:R-:W-:Y:S02]  /*e140*/  IMAD.MOV.U32 R11, RZ, RZ, R4 ;  /* 0x000000ffff0b7224 */ /* 0x000fe400078e0004 */
[C---:B--2---:R-:W-:Y:S01]  /*e150*/  FADD.FTZ R8, R146.reuse, R13 ;  /* 0x0000000d92087221 */ /* 0x044fe20000010000 */
[----:B------:R-:W-:Y:S01]  /*e160*/  F2FP.F16.F32.PACK_AB R170, R146, R141 ;  /* 0x0000008d92aa723e */ /* 0x000fe200000000ff */
[----:B-1----:R-:W-:Y:S06]  /*e170*/  @P1 BRA `(.L_x_4614) ;  /* 0xffffffc800a81947 */ /* 0x002fec000383ffff */
.L_x_4597:
        /* <DEDUP_REMOVED lines=99> */
.L_x_4615:
[----:B------:R-:W-:Y:S01]  /*e7b0*/  ULEA UR5, UR37, UR38, 0x3 ;  /* 0x0000002625057291 */ /* 0x000fe2000f8e183f */
[----:B------:R-:W-:-:S05]  /*e7c0*/  IMAD.U32 R0, RZ, RZ, UR36 ;  /* 0x00000024ff007e24 */ /* 0x000fca000f8e00ff */
[----:B------:R-:W-:-:S04]  /*e7d0*/  SHF.L.U32 R0, R0, 0x1f, RZ ;  /* 0x0000001f00007819 */ /* 0x000fc800000006ff */
[----:B------:R0:W1:Y:S01]  /*e7e0*/  SYNCS.PHASECHK.TRANS64.TRYWAIT P1, [UR5+0x30850], R0 ;  /* 0x03085000ff0075a7 */ /* 0x0000620008020145 */
[----:B------:R-:W-:Y:S05]  /*e7f0*/  @!P0 BRA `(.L_x_4616) ;  /* 0x0000000000048947 */ /* 0x000fea0003800000 */
[----:B------:R-:W-:Y:S01]  /*e800*/  BPT.TRAP 0x1 ;  /* 0x000000040000795c */ /* 0x000fe20000300000 */
.L_x_4616:
[----:B-1----:R-:W-:Y:S05]  /*e810*/  @P1 BRA `(.L_x_4617) ;  /* 0x0000000000081947 */ /* 0x002fea0003800000 */
[----:B------:R-:W1:Y:S02]  /*e820*/  SYNCS.PHASECHK.TRANS64.TRYWAIT P0, [UR5+0x30850], R0 ;  /* 0x03085000ff0075a7 */ /* 0x000e640008000145 */
[----:B-1----:R-:W-:Y:S05]  /*e830*/  @!P0 BRA `(.L_x_4618) ;  /* 0x0000008400448947 */ /* 0x002fea0003800000 */
.L_x_4617:
[----:B------:R-:W-:Y:S01]  /*e840*/  UIADD3 UR38, UR38, 0x400, URZ ;  /* 0x0000040026267890 */ /* 0x000fe2000fffe03f */
[----:B------:R-:W-:Y:S01]  /*e850*/  WARPGROUP.ARRIVE ;  /* 0x00000000000079c5 */ /* 0x000fe20000000000 */
[----:B------:R-:W-:Y:S01]  /*e860*/  UMOV UR7, 0x40000040 ;  /* 0x4000004000077882 */ /* 0x000fe20000000000 */
[----:B-1----:R-:W1:Y:S01]  /*e870*/  SHFL.BFLY PT, R7, R8, 0x2, 0x1f ;  /* 0x0c401f0008077f89 */ /* 0x002e6200000e0000 */
[----:B------:R-:W-:Y:S01]  /*e880*/  USHF.R.U32.HI UR38, URZ, 0x4, UR38 ;  /* 0x000000043f267899 */ /* 0x000fe20008011626 */
[----:B------:R-:W-:Y:S01]  /*e890*/  IMAD.MOV.U32 R16, RZ, RZ, RZ ;  /* 0x000000ffff107224 */ /* 0x000fe200078e00ff */
[----:B------:R-:W-:Y:S01]  /*e8a0*/  R2UR UR8, R197 ;  /* 0x00000000c50872ca */ /* 0x000fe200000e0000 */
[----:B0-----:R-:W0:Y:S01]  /*e8b0*/  SHFL.BFLY PT, R0, R5, 0x2, 0x1f ;  /* 0x0c401f0005007f89 */ /* 0x001e2200000e0000 */
[----:B------:R-:W-:Y:S01]  /*e8c0*/  ULOP3.LUT UR38, UR38, 0x3fff, URZ, 0xc0, !UPT ;  /* 0x00003fff26267892 */ /* 0x000fe2000f8ec03f */
[----:B------:R-:W-:Y:S01]  /*e8d0*/  IMAD.U32 R12, RZ, RZ, UR5 ;  /* 0x00000005ff0c7e24 */ /* 0x000fe2000f8e00ff */
[----:B------:R-:W2:Y:S02]  /*e8e0*/  S2R R13, SR_TID.X ;  /* 0x00000000000d7919 */ /* 0x000ea40000002100 */
[----:B------:R-:W-:-:S04]  /*e8f0*/  ULOP3.LUT UR4, UR38, 0x3000000, URZ, 0xfc, !UPT ;  /* 0x0300000026047892 */ /* 0x000fc8000f8efc3f */
[----:B------:R-:W-:Y:S02]  /*e900*/  UIMAD UR4, UR37, 0x900, UR4 ;  /* 0x00000900250478a4 */ /* 0x000fe4000f8e0204 */
[----:B------:R-:W-:Y:S02]  /*e910*/  UIADD3 UR37, UR37, 0x1, URZ ;  /* 0x0000000125257890 */ /* 0x000fe4000fffe03f */
[----:B------:R-:W-:Y:S02]  /*e920*/  UIADD3 UR8, UR8, 0x1, URZ ;  /* 0x0000000108087890 */ /* 0x000fe4000fffe03f */
[----:B------:R-:W-:Y:S01]  /*e930*/  UISETP.NE.AND UP0, UPT, UR37, 0x2, UPT ;  /* 0x000000022500788c */ /* 0x000fe2000bf05270 */
[----:B------:R-:W-:Y:S02]  /*e940*/  UMOV UR6, UR4 ;  /* 0x0000000400067c82 */ /* 0x000fe40008000000 */
[----:B------:R-:W-:Y:S01]  /*e950*/  HGMMA.64x192x16.F32 R24, R188, gdesc[UR4].tnspB, R24, gsb0 ;  /* 0x42e00004bc187df0 */ /* 0x000fe20008000818 */
[----:B------:R-:W-:Y:S01]  /*e960*/  UIADD3 UR6, UR4, 0x80, URZ ;  /* 0x0000008004067890 */ /* 0x000fe2000fffe03f */
[----:B-1----:R-:W-:Y:S01]  /*e970*/  FADD.FTZ R7, R7, R8 ;  /* 0x0000000807077221 */ /* 0x002fe20000010000 */
[----:B------:R-:W-:Y:S01]  /*e980*/  UMOV UR7, 0x40000040 ;  /* 0x4000004000077882 */ /* 0x000fe20000000000 */
[----:B------:R-:W-:-:S02]  /*e990*/  IMAD.U32 R197, RZ, RZ, UR8 ;  /* 0x00000008ffc57e24 */ /* 0x000fc4000f8e00ff */
[----:B0-----:R-:W-:Y:S01]  /*e9a0*/  FADD.FTZ R2, R0, R5 ;  /* 0x0000000500027221 */ /* 0x001fe20000010000 */
[----:B------:R-:W-:Y:S01]  /*e9b0*/  IMAD.MOV.U32 R5, RZ, RZ, RZ ;  /* 0x000000ffff057224 */ /* 0x000fe200078e00ff */
[----:B------:R-:W0:Y:S01]  /*e9c0*/  SHFL.BFLY PT, R0, R7, 0x1, 0x1f ;  /* 0x0c201f0007007f89 */ /* 0x000e2200000e0000 */
[----:B------:R-:W-:-:S03]  /*e9d0*/  USEL UR37, UR37, URZ, UP0 ;  /* 0x0000003f25257287 */ /* 0x000fc60008000000 */
[----:B------:R-:W1:Y:S01]  /*e9e0*/  SHFL.BFLY PT, R11, R2, 0x1, 0x1f ;  /* 0x0c201f00020b7f89 */ /* 0x000e6200000e0000 */
[----:B--2---:R-:W-:Y:S01]  /*e9f0*/  LOP3.LUT P2, RZ, R13, 0x7f, RZ, 0xc0, !PT ;  /* 0x0000007f0dff7812 */ /* 0x004fe2000784c0ff */
[----:B0-----:R-:W-:Y:S01]  /*ea00*/  FADD.FTZ R10, R7, R0 ;  /* 0x00000000070a7221 */ /* 0x001fe20000010000 */
[----:B------:R-:W-:Y:S02]  /*ea10*/  IMAD.MOV.U32 R0, RZ, RZ, -0x800000 ;  /* 0xff800000ff007424 */ /* 0x000fe400078e00ff */
[----:B-1----:R-:W-:Y:S02]  /*ea20*/  FADD.FTZ R11, R2, R11 ;  /* 0x0000000b020b7221 */ /* 0x002fe40000010000 */
[----:B------:R-:W-:Y:S01]  /*ea30*/  FSETP.NE.FTZ.AND P0, PT, R10, RZ, PT ;  /* 0x000000ff0a00720b */ /* 0x000fe20003f15000 */
[----:B------:R-:W-:Y:S02]  /*ea40*/  IMAD.MOV.U32 R2, RZ, RZ, -0x800000 ;  /* 0xff800000ff027424 */ /* 0x000fe400078e00ff */
[----:B------:R-:W-:-:S10]  /*ea50*/  FSETP.NE.FTZ.AND P1, PT, R11, RZ, PT ;  /* 0x000000ff0b00720b */ /* 0x000fd40003f35000 */
[----:B------:R-:W0:Y:S01]  /*ea60*/  @P0 MUFU.LG2 R6, R10 ;  /* 0x0000000a00060308 */ /* 0x000e220000000c00 */
[C---:B------:R-:W-:Y:S02]  /*ea70*/  @P0 FMUL.FTZ R7, R9.reuse, 0.69314718246459960938 ;  /* 0x3f31721809070820 */ /* 0x040fe40000410000 */
[----:B------:R-:W-:Y:S01]  /*ea80*/  @P1 FMUL.FTZ R13, R9, 0.69314718246459960938 ;  /* 0x3f317218090d1820 */ /* 0x000fe20000410000 */
[----:B------:R-:W-:-:S04]  /*ea90*/  @!P2 VIADD R9, R12, 0x30860 ;  /* 0x000308600c09a836 */ /* 0x000fc80000000000 */
[----:B------:R-:W1:Y:S08]  /*eaa0*/  @P1 MUFU.LG2 R8, R11 ;  /* 0x0000000b00081308 */ /* 0x000e700000000c00 */
[----:B------:R-:W2:Y:S01]  /*eab0*/  @P0 MUFU.RCP R5, R10 ;  /* 0x0000000a00050308 */ /* 0x000ea20000001000 */
[----:B0-----:R-:W-:-:S04]  /*eac0*/  @P0 FMUL.FTZ R6, R6, 0.69314718246459960938 ;  /* 0x3f31721806060820 */ /* 0x001fc80000410000 */
[----:B------:R-:W-:Y:S01]  /*ead0*/  @P0 FFMA.FTZ R2, R7, R4, R6 ;  /* 0x0000000407020223 */ /* 0x000fe20000010006 */
[----:B------:R-:W-:Y:S02]  /*eae0*/  @!P2 PRMT R7, RZ, 0x654, R9 ;  /* 0x00000654ff07a816 */ /* 0x000fe40000000009 */
[----:B------:R-:W0:Y:S01]  /*eaf0*/  @P1 MUFU.RCP R16, R11 ;  /* 0x0000000b00101308 */ /* 0x000e220000001000 */
[----:B-1----:R-:W-:Y:S01]  /*eb00*/  @P1 FMUL.FTZ R8, R8, 0.69314718246459960938 ;  /* 0x3f31721808081820 */ /* 0x002fe20000410000 */
[----:B------:R-:W-:-:S03]  /*eb10*/  PLOP3.LUT P0, PT, PT, PT, PT, 0x8, 0x0 ;  /* 0x000000000000781c */ /* 0x000fc60003f0e170 */
        /* <DEDUP_REMOVED lines=21> */
[----:B------:R-:W-:Y:S01]  /*ec70*/  UMOV UR7, 0x40000040 ;  /* 0x4000004000077882 */ /* 0x000fe20000000000 */
[----:B------:R-:W-:-:S04]  /*ec80*/  USEL UR4, URZ, 0x1, UP0 ;  /* 0x000000013f047887 */ /* 0x000fc80008000000 */
[----:B------:R-:W-:Y:S01]  /*ec90*/  ULOP3.LUT UR36, UR36, UR4, URZ, 0x3c, !UPT ;  /* 0x0000000424247292 */ /* 0x000fe2000f8e3c3f */
[----:B------:R-:W-:Y:S02]  /*eca0*/  WARPGROUP.DEPBAR.LE gsb0, 0x0 ;  /* 0x00008000000079c5 */ /* 0x000fe40000010000 */
[----:B------:R-:W-:-:S10]  /*ecb0*/  WARPGROUP.ARRIVE ;  /* 0x00000000000079c5 */ /* 0x000fd40000000000 */
[----:B------:R-:W-:Y:S03]  /*ecc0*/  HGMMA.64x192x16.F32 R24, R168, gdesc[UR4].tnspB, R24, gsb0 ;  /* 0x42e00004a8187df0 */ /* 0x000fe60008000818 */
[----:B------:R-:W-:Y:S02]  /*ecd0*/  WARPGROUP.DEPBAR.LE gsb0, 0x0 ;  /* 0x00008000000079c5 */ /* 0x000fe40000010000 */
[-C--:B--2---:R-:W-:Y:S01]  /*ece0*/  FMUL.FTZ R4, R24, R5.reuse ;  /* 0x0000000518047220 */ /* 0x084fe20000410000 */
        /* <DEDUP_REMOVED lines=96> */
.L_x_4548:
        /* <DEDUP_REMOVED lines=10> */
[----:B------:R-:W-:Y:S01]  /*f390*/  F2FP.F16.F32.PACK_AB R6, R29, R6 ;  /* 0x000000061d06723e */ /* 0x000fe200000000ff */
[----:B------:R-:W-:Y:S01]  /*f3a0*/  ULDC.64 UR8, c[0x0][0xb90] ;  /* 0x0002e40000087ab9 */ /* 0x000fe20000000a00 */
[----:B------:R-:W-:Y:S01]  /*f3b0*/  F2FP.F16.F32.PACK_AB R4, R25, R4 ;  /* 0x000000041904723e */ /* 0x000fe200000000ff */
[----:B------:R-:W-:Y:S01]  /*f3c0*/  ULDC.64 UR14, c[0x0][0x208] ;  /* 0x00008200000e7ab9 */ /* 0x000fe20000000a00 */
[----:B------:R-:W-:Y:S02]  /*f3d0*/  R2UR UR11, R194 ;  /* 0x00000000c20b72ca */ /* 0x000fe400000e0000 */
[----:B------:R-:W-:Y:S02]  /*f3e0*/  R2UR UR13, R195 ;  /* 0x00000000c30d72ca */ /* 0x000fe400000e0000 */
[----:B------:R-:W-:Y:S02]  /*f3f0*/  F2FP.F16.F32.PACK_AB R5, R150, R5 ;  /* 0x000000059605723e */ /* 0x000fe400000000ff */
[----:B------:R-:W-:-:S02]  /*f400*/  F2FP.F16.F32.PACK_AB R7, R152, R7 ;  /* 0x000000079807723e */ /* 0x000fc400000000ff */
[----:B------:R-:W-:Y:S02]  /*f410*/  F2FP.F16.F32.PACK_AB R10, R11, R10 ;  /* 0x0000000a0b0a723e */ /* 0x000fe400000000ff */
[----:B------:R-:W-:Y:S02]  /*f420*/  F2FP.F16.F32.PACK_AB R8, R15, R8 ;  /* 0x000000080f08723e */ /* 0x000fe400000000ff */
[----:B------:R-:W-:Y:S01]  /*f430*/  F2FP.F16.F32.PACK_AB R11, R147, R140 ;  /* 0x0000008c930b723e */ /* 0x000fe200000000ff */
[----:B------:R-:W-:Y:S01]  /*f440*/  USHF.R.S32.HI UR10, URZ, 0x1f, UR11 ;  /* 0x0000001f3f0a7899 */ /* 0x000fe2000801140b */
[----:B------:R-:W-:Y:S01]  /*f450*/  F2FP.F16.F32.PACK_AB R12, R13, R12 ;  /* 0x0000000c0d0c723e */ /* 0x000fe200000000ff */
[----:B------:R-:W-:Y:S01]  /*f460*/  UIMAD.WIDE.U32 UR6, UR11, UR8, URZ ;  /* 0x000000080b0672a5 */ /* 0x000fe2000f8e003f */
[----:B------:R-:W-:Y:S01]  /*f470*/  F2FP.F16.F32.PACK_AB R13, R144, R139 ;  /* 0x0000008b900d723e */ /* 0x000fe200000000ff */
[----:B------:R-:W-:Y:S01]  /*f480*/  UIMAD UR5, UR10, UR8, URZ ;  /* 0x000000080a0572a4 */ /* 0x000fe2000f8e023f */
[----:B------:R-:W-:Y:S01]  /*f490*/  F2FP.F16.F32.PACK_AB R14, R53, R14 ;  /* 0x0000000e350e723e */ /* 0x000fe200000000ff */
[----:B------:R-:W-:Y:S01]  /*f4a0*/  USHF.R.S32.HI UR12, URZ, 0x1f, UR13 ;  /* 0x0000001f3f0c7899 */ /* 0x000fe2000801140d */
[----:B------:R-:W-:Y:S01]  /*f4b0*/  F2FP.F16.F32.PACK_AB R15, R145, R138 ;  /* 0x0000008a910f723e */ /* 0x000fe200000000ff */
[----:B------:R-:W-:Y:S01]  /*f4c0*/  UIMAD UR5, UR11, UR9, UR5 ;  /* 0x000000090b0572a4 */ /* 0x000fe2000f8e0205 */
[----:B------:R-:W-:-:S02]  /*f4d0*/  F2FP.F16.F32.PACK_AB R24, R57, R24 ;  /* 0x000000183918723e */ /* 0x000fc400000000ff */
[----:B------:R-:W-:Y:S01]  /*f4e0*/  ULDC.64 UR8, c[0x0][0xb98] ;  /* 0x0002e60000087ab9 */ /* 0x000fe20000000a00 */
[----:B------:R-:W-:Y:S01]  /*f4f0*/  UIADD3 UR7, UR7, UR5, URZ ;  /* 0x0000000507077290 */ /* 0x000fe2000fffe03f */
[----:B------:R-:W-:Y:S01]  /*f500*/  F2FP.F16.F32.PACK_AB R96, R97, R96 ;  /* 0x000000606160723e */ /* 0x000fe200000000ff */
[----:B------:R-:W-:Y:S01]  /*f510*/  UIMAD UR5, UR12, UR8, URZ ;  /* 0x000000080c0572a4 */ /* 0x000fe2000f8e023f */
[----:B------:R-:W-:Y:S02]  /*f520*/  MOV R48, R16 ;  /* 0x0000001000307202 */ /* 0x000fe40000000f00 */
[----:B0-----:R-:W-:Y:S01]  /*f530*/  MOV R49, R21 ;  /* 0x0000001500317202 */ /* 0x001fe20000000f00 */
[----:B------:R-:W-:Y:S01]  /*f540*/  IMAD R21, R196, 0x40, R19 ;  /* 0x00000040c4157824 */ /* 0x000fe200078e0213 */
[----:B------:R-:W-:Y:S01]  /*f550*/  UIMAD.WIDE.U32 UR6, UR13, UR8, UR6 ;  /* 0x000000080d0672a5 */ /* 0x000fe2000f8e0006 */
[----:B------:R-:W-:Y:S01]  /*f560*/  F2FP.F16.F32.PACK_AB R97, R91, R98 ;  /* 0x000000625b61723e */ /* 0x000fe200000000ff */
[----:B------:R-:W-:Y:S01]  /*f570*/  UIMAD UR5, UR13, UR9, UR5 ;  /* 0x000000090d0572a4 */ /* 0x000fe2000f8e0205 */
[--C-:B------:R-:W-:Y:S01]  /*f580*/  IMAD.WIDE R46, R201, 0x2, R48.reuse ;  /* 0x00000002c92e7825 */ /* 0x100fe200078e0230 */
[----:B------:R-:W-:Y:S01]  /*f590*/  F2FP.F16.F32.PACK_AB R104, R105, R104 ;  /* 0x000000686968723e */ /* 0x000fe200000000ff */
[----:B------:R-:W-:Y:S01]  /*f5a0*/  ULDC.64 UR8, c[0x0][0xae8] ;  /* 0x0002ba0000087ab9 */ /* 0x000fe20000000a00 */
[----:B------:R-:W-:Y:S01]  /*f5b0*/  F2FP.F16.F32.PACK_AB R98, R101, R100 ;  /* 0x000000646562723e */ /* 0x000fe200000000ff */
[----:B------:R-:W-:Y:S01]  /*f5c0*/  IMAD.WIDE R48, R21, 0x2, R48 ;  /* 0x0000000215307825 */ /* 0x000fe200078e0230 */
[----:B------:R-:W-:-:S02]  /*f5d0*/  IADD3 R27, P5, R46, 0x8060, RZ ;  /* 0x000080602e1b7810 */ /* 0x000fc40007fbe0ff */
[C---:B------:R-:W-:Y:S02]  /*f5e0*/  LOP3.LUT R21, R46.reuse, 0x380, RZ, 0xc0, !PT ;  /* 0x000003802e157812 */ /* 0x040fe400078ec0ff */
[----:B------:R-:W-:Y:S02]  /*f5f0*/  LOP3.LUT R26, R27, 0x380, RZ, 0xc0, !PT ;  /* 0x000003801b1a7812 */ /* 0x000fe400078ec0ff */
[----:B------:R-:W-:Y:S02]  /*f600*/  IADD3 R43, P6, R46, 0x8040, RZ ;  /* 0x000080402e2b7810 */ /* 0x000fe40007fde0ff */
[----:B------:R-:W-:Y:S02]  /*f610*/  SHF.R.U64 R26, R26, 0x3, RZ ;  /* 0x000000031a1a7819 */ /* 0x000fe400000012ff */
[C---:B------:R-:W-:Y:S01]  /*f620*/  IADD3 R41, P0, R46.reuse, 0x8020, RZ ;  /* 0x000080202e297810 */ /* 0x040fe20007f1e0ff */
[----:B------:R-:W-:Y:S01]  /*f630*/  IMAD.X R51, RZ, RZ, R47, P6 ;  /* 0x000000ffff337224 */ /* 0x000fe200030e062f */
[----:B------:R-:W-:-:S02]  /*f640*/  IADD3 R30, P1, R46, 0x8000, RZ ;  /* 0x000080002e1e7810 */ /* 0x000fc40007f3e0ff */
[----:B------:R-:W-:Y:S01]  /*f650*/  SHF.R.U64 R21, R21, 0x3, RZ ;  /* 0x0000000315157819 */ /* 0x000fe200000012ff */
[--C-:B------:R-:W-:Y:S01]  /*f660*/  IMAD.X R55, RZ, RZ, R47.reuse, P0 ;  /* 0x000000ffff377224 */ /* 0x100fe200000e062f */
[----:B------:R-:W-:Y:S01]  /*f670*/  LOP3.LUT R26, R26, R27, RZ, 0x3c, !PT ;  /* 0x0000001b1a1a7212 */ /* 0x000fe200078e3cff */
        /* <DEDUP_REMOVED lines=19> */
[----:B------:R-:W-:Y:S02]  /*f7b0*/  SHF.R.U64 R21, R21, 0x3, RZ ;  /* 0x0000000315157819 */ /* 0x000fe400000012ff */
[----:B------:R-:W-:Y:S02]  /*f7c0*/  SHF.R.U64 R20, R20, 0x3, RZ ;  /* 0x0000000314147819 */ /* 0x000fe400000012ff */
[----:B------:R-:W-:Y:S02]  /*f7d0*/  LOP3.LUT R58, R21, R30, RZ, 0x3c, !PT ;  /* 0x0000001e153a7212 */ /* 0x000fe400078e3cff */
[----:B------:R-:W-:Y:S02]  /*f7e0*/  LOP3.LUT R21, R28, 0x380, RZ, 0xc0, !PT ;  /* 0x000003801c157812 */ /* 0x000fe400078ec0ff */
[----:B------:R-:W-:Y:S02]  /*f7f0*/  LOP3.LUT R62, R20, R39, RZ, 0x3c, !PT ;  /* 0x00000027143e7212 */ /* 0x000fe400078e3cff */
        /* <DEDUP_REMOVED lines=8> */
[----:B------:R-:W0:Y:S01]  /*f880*/  LDC R22, c[0x0][0xbe8] ;  /* 0x0002fa00ff167b82 */ /* 0x000e220000000800 */
[----:B------:R-:W-:Y:S02]  /*f890*/  LOP3.LUT R20, R33, 0x380, RZ, 0xc0, !PT ;  /* 0x0000038021147812 */ /* 0x000fe400078ec0ff */
[----:B------:R-:W-:Y:S02]  /*f8a0*/  IADD3 R21, P0, R48, 0x5000, RZ ;  /* 0x0000500030157810 */ /* 0x000fe40007f1e0ff */
[----:B------:R-:W-:Y:S02]  /*f8b0*/  SHF.R.U64 R20, R20, 0x3, RZ ;  /* 0x0000000314147819 */ /* 0x000fe400000012ff */
[----:B------:R-:W-:Y:S01]  /*f8c0*/  LOP3.LUT R28, R21, 0x380, RZ, 0xc0, !PT ;  /* 0x00000380151c7812 */ /* 0x000fe200078ec0ff */
[----:B------:R-:W-:Y:S01]  /*f8d0*/  IMAD.X R29, RZ, RZ, R49, P0 ;  /* 0x000000ffff1d7224 */ /* 0x000fe200000e0631 */
[----:B------:R-:W-:-:S02]  /*f8e0*/  LOP3.LUT R86, R20, R33, RZ, 0x3c, !PT ;  /* 0x0000002114567212 */ /* 0x000fc400078e3cff */
[----:B------:R-:W-:Y:S02]  /*f8f0*/  IADD3 R33, P1, R48, 0x4000, RZ ;  /* 0x0000400030217810 */ /* 0x000fe40007f3e0ff */
[----:B------:R-:W-:Y:S02]  /*f900*/  SHF.R.U64 R28, R28, 0x3, RZ ;  /* 0x000000031c1c7819 */ /* 0x000fe400000012ff */
[----:B------:R-:W-:Y:S01]  /*f910*/  MOV R151, R46 ;  /* 0x0000002e00977202 */ /* 0x000fe20000000f00 */
[----:B------:R-:W-:Y:S01]  /*f920*/  BAR.SYNC.DEFER_BLOCKING 0x1, 0x100 ;  /* 0x0044000000007b1d */ /* 0x000fe20000010000 */
[----:B------:R-:W-:Y:S01]  /*f930*/  LOP3.LUT R28, R28, R21, RZ, 0x3c, !PT ;  /* 0x000000151c1c7212 */ /* 0x000fe200078e3cff */
[--C-:B------:R-:W-:Y:S01]  /*f940*/  IMAD.X R21, RZ, RZ, R49.reuse, P1 ;  /* 0x000000ffff157224 */ /* 0x100fe200008e0631 */
[----:B------:R-:W-:Y:S02]  /*f950*/  IADD3 R46, P0, R48, 0xb000, RZ ;  /* 0x0000b000302e7810 */ /* 0x000fe40007f1e0ff */
[----:B------:R-:W-:Y:S01]  /*f960*/  MOV R102, R26 ;  /* 0x0000001a00667202 */ /* 0x000fe20000000f00 */
[----:B------:R-:W-:Y:S01]  /*f970*/  VIADD R26, R18, UR60 ;  /* 0x0000003c121a7c36 */ /* 0x000fe20008000000 */
[----:B------:R-:W-:Y:S01]  /*f980*/  LOP3.LUT R25, R46, 0x380, RZ, 0xc0, !PT ;  /* 0x000003802e197812 */ /* 0x000fe200078ec0ff */
[----:B------:R-:W-:Y:S01]  /*f990*/  IMAD.X R47, RZ, RZ, R49, P0 ;  /* 0x000000ffff2f7224 */ /* 0x000fe200000e0631 */
[----:B0-----:R-:W-:-:S02]  /*f9a0*/  ISETP.NE.AND P1, PT, R22, 0x1, PT ;  /* 0x000000011600780c */ /* 0x001fc40003f25270 */
[----:B------:R-:W-:Y:S02]  /*f9b0*/  SHF.R.U64 R25, R25, 0x3, RZ ;  /* 0x0000000319197819 */ /* 0x000fe400000012ff */
[----:B------:R-:W-:Y:S02]  /*f9c0*/  LOP3.LUT R34, R43, 0x380, RZ, 0xc0, !PT ;  /* 0x000003802b227812 */ /* 0x000fe400078ec0ff */
[----:B------:R-:W-:Y:S02]  /*f9d0*/  LOP3.LUT R46, R25, R46, RZ, 0x3c, !PT ;  /* 0x0000002e192e7212 */ /* 0x000fe400078e3cff */
[----:B------:R-:W-:Y:S02]  /*f9e0*/  SHF.R.U64 R34, R34, 0x3, RZ ;  /* 0x0000000322227819 */ /* 0x000fe400000012ff */
[----:B------:R-:W-:Y:S02]  /*f9f0*/  LOP3.LUT R32, R41, 0x380, RZ, 0xc0, !PT ;  /* 0x0000038029207812 */ /* 0x000fe400078ec0ff */
[----:B------:R-:W-:Y:S01]  /*fa00*/  LOP3.LUT R50, R34, R43, RZ, 0x3c, !PT ;  /* 0x0000002b22327212 */ /* 0x000fe200078e3cff */
[----:B------:R-:W0:Y:S01]  /*fa10*/  @P1 LDC R25, c[0x0][0xbec] ;  /* 0x0002fb00ff191b82 */ /* 0x000e220000000800 */
[----:B------:R-:W-:Y:S01]  /*fa20*/  SHF.R.U64 R32, R32, 0x3, RZ ;  /* 0x0000000320207819 */ /* 0x000fe200000012ff */
[----:B------:R1:W-:Y:S01]  /*fa30*/  STSM.16.M88.4 [R151], R4 ;  /* 0x0000000497007844 */ /* 0x0003e20000000200 */
[----:B------:R-:W-:Y:S01]  /*fa40*/  MOV R103, R50 ;  /* 0x0000003200677202 */ /* 0x000fe20000000f00 */
[----:B------:R-:W-:Y:S01]  /*fa50*/  IMAD.MOV.U32 R50, RZ, RZ, R26 ;  /* 0x000000ffff327224 */ /* 0x000fe200078e001a */
[----:B------:R-:W-:-:S02]  /*fa60*/  MOV R66, R66 ;  /* 0x0000004200427202 */ /* 0x000fc40000000f00 */
[----:B------:R-:W-:Y:S01]  /*fa70*/  LOP3.LUT R20, R33, 0x380, RZ, 0xc0, !PT ;  /* 0x0000038021147812 */ /* 0x000fe200078ec0ff */
[----:B------:R-:W2:Y:S01]  /*fa80*/  @P1 LDC R27, c[0x0][0xbf0] ;  /* 0x0002fc00ff1b1b82 */ /* 0x000ea20000000800 */
[----:B------:R-:W-:Y:S02]  /*fa90*/  MOV R86, R86 ;  /* 0x0000005600567202 */ /* 0x000fe40000000f00 */
[----:B------:R-:W-:Y:S02]  /*faa0*/  MOV R82, R82 ;  /* 0x0000005200527202 */ /* 0x000fe40000000f00 */
[----:B------:R-:W-:Y:S02]  /*fab0*/  LOP3.LUT R54, R32, R41, RZ, 0x3c, !PT ;  /* 0x0000002920367212 */ /* 0x000fe400078e3cff */
[----:B------:R-:W-:Y:S02]  /*fac0*/  LOP3.LUT R32, R37, 0x380, RZ, 0xc0, !PT ;  /* 0x0000038025207812 */ /* 0x000fe400078ec0ff */
[----:B------:R-:W-:-:S02]  /*fad0*/  LOP3.LUT R30, R35, 0x380, RZ, 0xc0, !PT ;  /* 0x00000380231e7812 */ /* 0x000fc400078ec0ff */
[----:B-1----:R-:W-:Y:S02]  /*fae0*/  F2FP.F16.F32.PACK_AB R5, R148, R143 ;  /* 0x0000008f9405723e */ /* 0x002fe400000000ff */
[----:B------:R-:W-:Y:S02]  /*faf0*/  F2FP.F16.F32.PACK_AB R6, R120, R3 ;  /* 0x000000037806723e */ /* 0x000fe400000000ff */
[----:B------:R-:W-:Y:S01]  /*fb00*/  F2FP.F16.F32.PACK_AB R7, R149, R142 ;  /* 0x0000008e9507723e */ /* 0x000fe200000000ff */
[----:B0-----:R-:W-:Y:S01]  /*fb10*/  @P1 IMAD.HI.U32 R4, R26, R25, RZ ;  /* 0x000000191a041227 */ /* 0x001fe200078e00ff */
[----:B------:R-:W-:Y:S02]  /*fb20*/  SHF.R.U64 R20, R20, 0x3, RZ ;  /* 0x0000000314147819 */ /* 0x000fe400000012ff */
[----:B------:R-:W-:Y:S02]  /*fb30*/  SHF.R.U64 R32, R32, 0x3, RZ ;  /* 0x0000000320207819 */ /* 0x000fe400000012ff */
[----:B------:R-:W-:-:S02]  /*fb40*/  SHF.R.U64 R30, R30, 0x3, RZ ;  /* 0x000000031e1e7819 */ /* 0x000fc400000012ff */
[----:B------:R-:W-:Y:S02]  /*fb50*/  LOP3.LUT R20, R20, R33, RZ, 0x3c, !PT ;  /* 0x0000002114147212 */ /* 0x000fe400078e3cff */
[----:B--2---:R-:W-:Y:S02]  /*fb60*/  @P1 SHF.R.U32.HI R50, RZ, R27, R4 ;  /* 0x0000001bff321219 */ /* 0x004fe40000011604 */
[----:B------:R-:W-:Y:S02]  /*fb70*/  F2FP.F16.F32.PACK_AB R4, R122, R9 ;  /* 0x000000097a04723e */ /* 0x000fe400000000ff */
[----:B------:R-:W-:Y:S01]  /*fb80*/  F2FP.F16.F32.PACK_AB R9, R146, R141 ;  /* 0x0000008d9209723e */ /* 0x000fe200000000ff */
[----:B------:R-:W-:Y:S01]  /*fb90*/  IMAD.MOV R3, RZ, RZ, -R50 ;  /* 0x000000ffff037224 */ /* 0x000fe200078e0a32 */
[----:B------:R-:W-:Y:S01]  /*fba0*/  IADD3 R33, P3, R48, 0x7000, RZ ;  /* 0x0000700030217810 */ /* 0x000fe20007f7e0ff */
[----:B------:R-:W-:Y:S01]  /*fbb0*/  STSM.16.M88.4 [R66], R4 ;  /* 0x0000000442007844 */ /* 0x000fe20000000200 */
[----:B------:R-:W-:Y:S01]  /*fbc0*/  LOP3.LUT R70, R32, R37, RZ, 0x3c, !PT ;  /* 0x0000002520467212 */ /* 0x000fe200078e3cff */
[----:B------:R-:W-:Y:S01]  /*fbd0*/  IMAD R3, R22, R3, R26 ;  /* 0x0000000316037224 */ /* 0x000fe200078e021a */
[----:B------:R-:W-:Y:S01]  /*fbe0*/  LOP3.LUT R74, R30, R35, RZ, 0x3c, !PT ;  /* 0x000000231e4a7212 */ /* 0x000fe200078e3cff */
[----:B------:R0:W-:Y:S01]  /*fbf0*/  STSM.16.M88.4 [R86], R8 ;  /* 0x0000000856007844 */ /* 0x0001e20000000200 */
[----:B------:R-:W-:-:S02]  /*fc00*/  IADD3 R31, P2, R48, 0x6000, RZ ;  /* 0x00006000301f7810 */ /* 0x000fc40007f5e0ff */
[----:B------:R-:W-:Y:S01]  /*fc10*/  LOP3.LUT R32, R33, 0x380, RZ, 0xc0, !PT ;  /* 0x0000038021207812 */ /* 0x000fe200078ec0ff */
[----:B------:R1:W-:Y:S01]  /*fc20*/  STSM.16.M88.4 [R82], R12 ;  /* 0x0000000c52007844 */ /* 0x0003e20000000200 */
[----:B------:R-:W-:Y:S02]  /*fc30*/  MOV R78, R78 ;  /* 0x0000004e004e7202 */ /* 0x000fe40000000f00 */
[----:B------:R-:W-:Y:S02]  /*fc40*/  F2FP.F16.F32.PACK_AB R25, R137, R134 ;  /* 0x000000868919723e */ /* 0x000fe400000000ff */
[----:B------:R-:W-:Y:S02]  /*fc50*/  F2FP.F16.F32.PACK_AB R26, R61, R60 ;  /* 0x0000003c3d1a723e */ /* 0x000fe400000000ff */
[----:B------:R-:W-:Y:S02]  /*fc60*/  F2FP.F16.F32.PACK_AB R27, R136, R133 ;  /* 0x00000085881b723e */ /* 0x000fe400000000ff */
[----:B------:R-:W-:-:S02]  /*fc70*/  LOP3.LUT R30, R31, 0x380, RZ, 0xc0, !PT ;  /* 0x000003801f1e7812 */ /* 0x000fc400078ec0ff */
[----:B------:R-:W-:Y:S01]  /*fc80*/  MOV R74, R74 ;  /* 0x0000004a004a7202 */ /* 0x000fe20000000f00 */
[----:B0-----:R-:W-:Y:S01]  /*fc90*/  IMAD.U32 R10, RZ, RZ, UR5 ;  /* 0x00000005ff0a7e24 */ /* 0x001fe2000f8e00ff */
[----:B------:R-:W-:Y:S01]  /*fca0*/  SHF.R.S32.HI R9, RZ, 0x1f, R50 ;  /* 0x0000001fff097819 */ /* 0x000fe20000011432 */
[----:B------:R-:W-:Y:S01]  /*fcb0*/  ULDC UR5, c[0x0][0xa88] ;  /* 0x0002a20000057ab9 */ /* 0x000fe20000000800 */
[----:B------:R-:W-:Y:S01]  /*fcc0*/  SHF.R.S32.HI R8, RZ, 0x1f, R3 ;  /* 0x0000001fff087819 */ /* 0x000fe20000011403 */
[----:B-1----:R-:W-:Y:S01]  /*fcd0*/  VIADD R14, R200, UR60 ;  /* 0x0000003cc80e7c36 */ /* 0x002fe20008000000 */
[----:B------:R-:W-:Y:S01]  /*fce0*/  IADD3 R12, P0, R50, UR6, RZ ;  /* 0x00000006320c7c10 */ /* 0x000fe2000ff1e0ff */
[----:B------:R0:W-:Y:S01]  /*fcf0*/  STSM.16.M88.4 [R78], R24 ;  /* 0x000000184e007844 */ /* 0x0001e20000000200 */
[----:B------:R-:W-:Y:S02]  /*fd00*/  F2FP.F16.F32.PACK_AB R4, R65, R64 ;  /* 0x000000404104723e */ /* 0x000fe400000000ff */
[----:B------:R-:W-:Y:S01]  /*fd10*/  IADD3.X R13, R9, UR7, R10, P0, !PT ;  /* 0x00000007090d7c10 */ /* 0x000fe200087fe40a */
[----:B------:R-:W-:Y:S01]  /*fd20*/  ULDC.64 UR6, c[0x0][0xb88] ;  /* 0x0002e20000067ab9 */ /* 0x000fe20000000a00 */
[----:B------:R-:W-:Y:S01]  /*fd30*/  F2FP.F16.F32.PACK_AB R5, R135, R132 ;  /* 0x000000848705723e */ /* 0x000fe200000000ff */
[----:B------:R-:W-:Y:S01]  /*fd40*/  IMAD R8, R8, UR6, RZ ;  /* 0x0000000608087c24 */ /* 0x000fe2000f8e02ff */
[----:B------:R-:W-:Y:S01]  /*fd50*/  F2FP.F16.F32.PACK_AB R6, R69, R68 ;  /* 0x000000444506723e */ /* 0x000fe200000000ff */
[----:B------:R-:W-:Y:S01]  /*fd60*/  IMAD.WIDE.U32 R12, R3, UR6, R12 ;  /* 0x00000006030c7c25 */ /* 0x000fe2000f8e000c */
[----:B------:R-:W-:-:S02]  /*fd70*/  F2FP.F16.F32.PACK_AB R7, R131, R130 ;  /* 0x000000828307723e */ /* 0x000fc400000000ff */
[----:B------:R-:W-:Y:S01]  /*fd80*/  SHF.R.U64 R32, R32, 0x3, RZ ;  /* 0x0000000320207819 */ /* 0x000fe200000012ff */
[----:B------:R-:W-:Y:S01]  /*fd90*/  IMAD R15, R3, UR7, R8 ;  /* 0x00000007030f7c24 */ /* 0x000fe2000f8e0208 */
[----:B------:R-:W-:Y:S01]  /*fda0*/  SHF.R.U64 R30, R30, 0x3, RZ ;  /* 0x000000031e1e7819 */ /* 0x000fe200000012ff */
[----:B------:R1:W-:Y:S01]  /*fdb0*/  STSM.16.M88.4 [R74], R4 ;  /* 0x000000044a007844 */ /* 0x0003e20000000200 */
[----:B------:R-:W-:Y:S01]  /*fdc0*/  LOP3.LUT R32, R32, R33, RZ, 0x3c, !PT ;  /* 0x0000002120207212 */ /* 0x000fe200078e3cff */
[----:B------:R-:W-:Y:S01]  /*fdd0*/  ULDC.64 UR6, c[0x0][0xb50] ;  /* 0x0002d40000067ab9 */ /* 0x000fe20000000a00 */
[----:B------:R-:W-:Y:S01]  /*fde0*/  IMAD R3, R22, UR5, RZ ;  /* 0x0000000516037c24 */ /* 0x000fe2000f8e02ff */
[----:B------:R-:W-:Y:S01]  /*fdf0*/  LOP3.LUT P0, RZ, R198, 0x3, RZ, 0xc0, !PT ;  /* 0x00000003c6ff7812 */ /* 0x000fe2000780c0ff */
[--C-:B------:R-:W-:Y:S01]  /*fe00*/  IMAD.X R33, RZ, RZ, R49.reuse, P3 ;  /* 0x000000ffff217224 */ /* 0x100fe200018e0631 */
[----:B0-----:R-:W-:Y:S02]  /*fe10*/  LEA R24, P3, R12, UR6, 0x2 ;  /* 0x000000060c187c11 */ /* 0x001fe4000f8610ff */
[----:B------:R-:W-:Y:S01]  /*fe20*/  LOP3.LUT R30, R30, R31, RZ, 0x3c, !PT ;  /* 0x0000001f1e1e7212 */ /* 0x000fe200078e3cff */
[----:B------:R-:W-:Y:S01]  /*fe30*/  IMAD.X R31, RZ, RZ, R49, P2 ;  /* 0x000000ffff1f7224 */ /* 0x000fe200010e0631 */
[----:B------:R-:W-:Y:S01]  /*fe40*/  ISETP.GE.OR P2, PT, R14, R3, P0 ;  /* 0x000000030e00720c */ /* 0x000fe20000746670 */
[----:B------:R-:W-:Y:S01]  /*fe50*/  SHFL.IDX PT, R60, R24, RZ, 0x1c1f ;  /* 0x001c1fff183c7589 */ /* 0x000fe200000e0000 */
[----:B------:R-:W-:-:S02]  /*fe60*/  MOV R54, R54 ;  /* 0x0000003600367202 */ /* 0x000fc40000000f00 */
[----:B------:R-:W-:Y:S01]  /*fe70*/  MOV R70, R70 ;  /* 0x0000004600467202 */ /* 0x000fe20000000f00 */
[----:B-1----:R-:W-:Y:S01]  /*fe80*/  VIADD R4, R14, 0x8 ;  /* 0x000000080e047836 */ /* 0x002fe20000000000 */
[----:B------:R-:W-:Y:S01]  /*fe90*/  F2FP.F16.F32.PACK_AB R8, R73, R72 ;  /* 0x000000484908723e */ /* 0x000fe200000000ff */
[----:B------:R-:W-:Y:S01]  /*fea0*/  IMAD.IADD R5, R13, 0x1, R15 ;  /* 0x000000010d057824 */ /* 0x000fe200078e020f */
[----:B------:R-:W-:Y:S02]  /*feb0*/  F2FP.F16.F32.PACK_AB R9, R128, R127 ;  /* 0x0000007f8009723e */ /* 0x000fe400000000ff */
[----:B------:R-:W-:Y:S02]  /*fec0*/  F2FP.F16.F32.PACK_AB R10, R77, R76 ;  /* 0x0000004c4d0a723e */ /* 0x000fe400000000ff */
[----:B------:R-:W-:Y:S02]  /*fed0*/  F2FP.F16.F32.PACK_AB R11, R129, R126 ;  /* 0x0000007e810b723e */ /* 0x000fe400000000ff */
[----:B------:R-:W-:-:S02]  /*fee0*/  ISETP.GE.OR P0, PT, R4, R3, P0 ;  /* 0x000000030400720c */ /* 0x000fc40000706670 */
[----:B------:R-:W-:Y:S01]  /*fef0*/  LEA.HI.X R25, R12, UR7, R5, 0x2, P3 ;  /* 0x000000070c197c11 */ /* 0x000fe200098f1405 */
[----:B------:R-:W-:Y:S01]  /*ff00*/  STSM.16.M88.4 [R70], R8 ;  /* 0x0000000846007844 */ /* 0x000fe20000000200 */
[----:B------:R-:W-:Y:S02]  /*ff10*/  MOV R55, R62 ;  /* 0x0000003e00377202 */ /* 0x000fe40000000f00 */
[----:B------:R-:W-:Y:S01]  /*ff20*/  F2FP.F16.F32.PACK_AB R4, R81, R80 ;  /* 0x000000505104723e */ /* 0x000fe200000000ff */
[----:B------:R-:W0:Y:S01]  /*ff30*/  SHFL.IDX PT, R61, R25, RZ, 0x1c1f ;  /* 0x001c1fff193d7589 */ /* 0x000e2200000e0000 */
[----:B------:R-:W-:Y:S02]  /*ff40*/  F2FP.F16.F32.PACK_AB R5, R124, R123 ;  /* 0x0000007b7c05723e */ /* 0x000fe400000000ff */
[----:B------:R-:W-:Y:S01]  /*ff50*/  F2FP.F16.F32.PACK_AB R6, R85, R84 ;  /* 0x000000545506723e */ /* 0x000fe200000000ff */
[----:B------:R-:W-:Y:S01]  /*ff60*/  SHFL.IDX PT, R62, R24, 0x1, 0x1c1f ;  /* 0x003c1f00183e7f89 */ /* 0x000fe200000e0000 */
[----:B------:R-:W-:-:S02]  /*ff70*/  F2FP.F16.F32.PACK_AB R7, R125, R56 ;  /* 0x000000387d07723e */ /* 0x000fc400000000ff */
[----:B------:R-:W-:Y:S01]  /*ff80*/  MOV R58, R58 ;  /* 0x0000003a003a7202 */ /* 0x000fe20000000f00 */
[----:B------:R-:W1:Y:S01]  /*ff90*/  SHFL.IDX PT, R63, R25, 0x1, 0x1c1f ;  /* 0x003c1f00193f7f89 */ /* 0x000e6200000e0000 */
        /* <DEDUP_REMOVED lines=9> */
[----:B------:R-:W-:Y:S01]  /*10030*/  F2FP.F16.F32.PACK_AB R106, R109, R108 ;  /* 0x0000006c6d6a723e */ /* 0x000fe200000000ff */
[----:B------:R-:W-:Y:S01]  /*10040*/  STSM.16.M88.4 [R54], R96 ;  /* 0x0000006036007844 */ /* 0x000fe20000000200 */
[----:B------:R-:W-:Y:S02]  /*10050*/  F2FP.F16.F32.PACK_AB R107, R111, R110 ;  /* 0x0000006e6f6b723e */ /* 0x000fe400000000ff */
[----:B------:R-:W-:Y:S02]  /*10060*/  F2FP.F16.F32.PACK_AB R113, R115, R114 ;  /* 0x000000727371723e */ /* 0x000fe400000000ff */
[----:B------:R-:W-:Y:S01]  /*10070*/  F2FP.F16.F32.PACK_AB R114, R117, R116 ;  /* 0x000000747572723e */ /* 0x000fe200000000ff */
[----:B------:R-:W-:Y:S01]  /*10080*/  STSM.16.M88.4 [R103], R104 ;  /* 0x0000006867007844 */ /* 0x000fe20000000200 */
[----:B------:R-:W-:-:S02]  /*10090*/  F2FP.F16.F32.PACK_AB R115, R119, R118 ;  /* 0x000000767773723e */ /* 0x000fc400000000ff */
[C---:B------:R-:W-:Y:S02]  /*100a0*/  IADD3 R41, P4, R48.reuse, 0x1000, RZ ;  /* 0x0000100030297810 */ /* 0x040fe40007f9e0ff */
[----:B------:R-:W-:Y:S01]  /*100b0*/  IADD3 R43, P5, R48, 0x2000, RZ ;  /* 0x00002000302b7810 */ /* 0x000fe20007fbe0ff */
[----:B------:R-:W-:Y:S01]  /*100c0*/  STSM.16.M88.4 [R102], R112 ;  /* 0x0000007066007844 */ /* 0x000fe20000000200 */
[----:B------:R-:W-:Y:S02]  /*100d0*/  LOP3.LUT R40, R41, 0x380, RZ, 0xc0, !PT ;  /* 0x0000038029287812 */ /* 0x000fe400078ec0ff */
[----:B------:R-:W-:Y:S01]  /*100e0*/  LOP3.LUT R42, R43, 0x380, RZ, 0xc0, !PT ;  /* 0x000003802b2a7812 */ /* 0x000fe200078ec0ff */
[----:B------:R-:W-:Y:S01]  /*100f0*/  BAR.SYNC.DEFER_BLOCKING 0x1, 0x100 ;  /* 0x0044000000007b1d */ /* 0x000fe20000010000 */
[----:B------:R-:W-:Y:S02]  /*10100*/  SHF.R.U64 R40, R40, 0x3, RZ ;  /* 0x0000000328287819 */ /* 0x000fe400000012ff */
[----:B------:R-:W-:-:S02]  /*10110*/  SHF.R.U64 R42, R42, 0x3, RZ ;  /* 0x000000032a2a7819 */ /* 0x000fc400000012ff */
[----:B------:R-:W-:Y:S01]  /*10120*/  LOP3.LUT R40, R40, R41, RZ, 0x3c, !PT ;  /* 0x0000002928287212 */ /* 0x000fe200078e3cff */
[--C-:B------:R-:W-:Y:S01]  /*10130*/  IMAD.X R41, RZ, RZ, R49.reuse, P4 ;  /* 0x000000ffff297224 */ /* 0x100fe200020e0631 */
[----:B------:R-:W-:Y:S01]  /*10140*/  LOP3.LUT R42, R42, R43, RZ, 0x3c, !PT ;  /* 0x0000002b2a2a7212 */ /* 0x000fe200078e3cff */
[----:B------:R-:W-:Y:S01]  /*10150*/  IMAD.X R43, RZ, RZ, R49, P5 ;  /* 0x000000ffff2b7224 */ /* 0x000fe200028e0631 */
[C---:B------:R-:W-:Y:S02]  /*10160*/  IADD3 R45, P6, R48.reuse, 0x3000, RZ ;  /* 0x00003000302d7810 */ /* 0x040fe40007fde0ff */
[----:B------:R-:W-:Y:S02]  /*10170*/  IADD3 R37, P5, R48, 0x9000, RZ ;  /* 0x0000900030257810 */ /* 0x000fe40007fbe0ff */
[----:B------:R-:W-:Y:S01]  /*10180*/  LOP3.LUT R44, R45, 0x380, RZ, 0xc0, !PT ;  /* 0x000003802d2c7812 */ /* 0x000fe200078ec0ff */
[----:B------:R-:W-:Y:S01]  /*10190*/  UIMAD UR5, UR10, UR8, URZ ;  /* 0x000000080a0572a4 */ /* 0x000fe2000f8e023f */
[----:B------:R-:W-:-:S02]  /*101a0*/  LOP3.LUT R36, R37, 0x380, RZ, 0xc0, !PT ;  /* 0x0000038025247812 */ /* 0x000fc400078ec0ff */
[----:B------:R-:W-:Y:S01]  /*101b0*/  SHF.R.U64 R44, R44, 0x3, RZ ;  /* 0x000000032c2c7819 */ /* 0x000fe200000012ff */
[----:B0-----:R-:W-:Y:S03]  /*101c0*/  @!P2 ST.E desc[UR14][R60.64], R2 ;  /* 0x000000023c00a985 */ /* 0x001fe6000c10190e */
[----:B------:R-:W-:Y:S01]  /*101d0*/  LOP3.LUT R44, R44, R45, RZ, 0x3c, !PT ;  /* 0x0000002d2c2c7212 */ /* 0x000fe200078e3cff */
[----:B------:R-:W-:Y:S01]  /*101e0*/  IMAD.X R45, RZ, RZ, R49, P6 ;  /* 0x000000ffff2d7224 */ /* 0x000fe200030e0631 */
[----:B------:R-:W-:Y:S01]  /*101f0*/  SHF.R.U64 R36, R36, 0x3, RZ ;  /* 0x0000000324247819 */ /* 0x000fe200000012ff */
[----:B-1----:R0:W-:Y:S01]  /*10200*/  @!P0 ST.E desc[UR14][R62.64], R0 ;  /* 0x000000003e008985 */ /* 0x0021e2000c10190e */
[----:B------:R-:W-:Y:S01]  /*10210*/  UIMAD.WIDE.U32 UR6, UR11, UR8, URZ ;  /* 0x000000080b0672a5 */ /* 0x000fe2000f8e003f */
[C---:B------:R-:W-:Y:S02]  /*10220*/  IADD3 R35, P4, R48.reuse, 0x8000, RZ ;  /* 0x0000800030237810 */ /* 0x040fe40007f9e0ff */
[----:B------:R1:W5:Y:S01]  /*10230*/  LD.E.128 R24, desc[UR14][R40.64] ;  /* 0x0000000e28187980 */ /* 0x000362000c101d00 */
[----:B------:R-:W-:Y:S01]  /*10240*/  UIMAD UR5, UR11, UR9, UR5 ;  /* 0x000000090b0572a4 */ /* 0x000fe2000f8e0205 */
[----:B------:R-:W-:-:S02]  /*10250*/  IADD3 R39, P6, R48, 0xa000, RZ ;  /* 0x0000a00030277810 */ /* 0x000fc40007fde0ff */
[----:B------:R2:W5:Y:S01]  /*10260*/  LD.E.128 R8, desc[UR14][R42.64] ;  /* 0x0000000e2a087980 */ /* 0x000562000c101d00 */
[----:B------:R-:W-:Y:S01]  /*10270*/  ULDC.64 UR10, c[0x0][0xaf0] ;  /* 0x0002bc00000a7ab9 */ /* 0x000fe20000000a00 */
[----:B------:R-:W-:Y:S01]  /*10280*/  LOP3.LUT R36, R36, R37, RZ, 0x3c, !PT ;  /* 0x0000002524247212 */ /* 0x000fe200078e3cff */
[----:B0-----:R-:W-:Y:S01]  /*10290*/  IMAD R0, R193, 0x20, R196 ;  /* 0x00000020c1007824 */ /* 0x001fe200078e02c4 */
[----:B------:R-:W-:Y:S01]  /*102a0*/  LOP3.LUT R34, R35, 0x380, RZ, 0xc0, !PT ;  /* 0x0000038023227812 */ /* 0x000fe200078ec0ff */
[----:B-1----:R-:W0:Y:S01]  /*102b0*/  @P1 LDC R41, c[0x0][0xbec] ;  /* 0x0002fb00ff291b82 */ /* 0x002e220000000800 */
[----:B------:R-:W-:Y:S01]  /*102c0*/  UIADD3 UR7, UR7, UR5, URZ ;  /* 0x0000000507077290 */ /* 0x000fe2000fffe03f */
[----:B------:R-:W-:Y:S01]  /*102d0*/  LOP3.LUT R38, R39, 0x380, RZ, 0xc0, !PT ;  /* 0x0000038027267812 */ /* 0x000fe200078ec0ff */
[----:B------:R1:W5:Y:S04]  /*102e0*/  LD.E.128 R56, desc[UR14][R28.64] ;  /* 0x0000000e1c387980 */ /* 0x000368000c101d00 */
[----:B------:R3:W5:Y:S01]  /*102f0*/  LD.E.128 R52, desc[UR14][R30.64] ;  /* 0x0000000e1e347980 */ /* 0x000762000c101d00 */
[----:B--2---:R-:W2:Y:S01]  /*10300*/  @P1 LDC R43, c[0x0][0xbf0] ;  /* 0x0002fc00ff2b1b82 */ /* 0x004ea20000000800 */
[----:B------:R-:W-:Y:S01]  /*10310*/  VIADD R2, R0, UR60 ;  /* 0x0000003c00027c36 */ /* 0x000fe20008000000 */
[----:B------:R-:W-:Y:S01]  /*10320*/  UIMAD UR8, UR12, UR10, URZ ;  /* 0x0000000a0c0872a4 */ /* 0x000fe2000f8e023f */
[----:B------:R-:W-:Y:S01]  /*10330*/  LOP3.LUT R37, R48, 0x380, RZ, 0xc0, !PT ;  /* 0x0000038030257812 */ /* 0x000fe200078ec0ff */
[----:B------:R4:W5:Y:S01]  /*10340*/  LD.E.128 R64, desc[UR14][R20.64] ;  /* 0x0000000e14407980 */ /* 0x000962000c101d00 */
[----:B-1----:R-:W-:Y:S01]  /*10350*/  IMAD.MOV.U32 R29, RZ, RZ, R2 ;  /* 0x000000ffff1d7224 */ /* 0x002fe200078e0002 */
[----:B------:R-:W-:Y:S01]  /*10360*/  UIMAD UR5, UR13, UR11, UR8 ;  /* 0x0000000b0d0572a4 */ /* 0x000fe2000f8e0208 */
[----:B------:R-:W-:Y:S01]  /*10370*/  SHF.R.U64 R34, R34, 0x3, RZ ;  /* 0x0000000322227819 */ /* 0x000fe200000012ff */
[----:B------:R-:W-:Y:S01]  /*10380*/  UIMAD.WIDE.U32 UR6, UR13, UR10, UR6 ;  /* 0x0000000a0d0672a5 */ /* 0x000fe2000f8e0006 */
[----:B------:R-:W-:Y:S01]  /*10390*/  SHF.R.U64 R38, R38, 0x3, RZ ;  /* 0x0000000326267819 */ /* 0x000fe200000012ff */
[----:B------:R-:W-:Y:S01]  /*103a0*/  ULDC.64 UR8, c[0x0][0xae0] ;  /* 0x0002b80000087ab9 */ /* 0x000fe20000000a00 */
[----:B------:R-:W-:Y:S01]  /*103b0*/  SHF.R.U64 R37, R37, 0x3, RZ ;  /* 0x0000000325257819 */ /* 0x000fe200000012ff */
[----:B------:R-:W5:Y:S01]  /*103c0*/  LD.E.128 R4, desc[UR14][R44.64] ;  /* 0x0000000e2c047980 */ /* 0x000f62000c101d00 */
[----:B0-----:R-:W-:Y:S01]  /*103d0*/  @P1 IMAD.HI.U32 R0, R2, R41, RZ ;  /* 0x0000002902001227 */ /* 0x001fe200078e00ff */
[----:B------:R-:W-:Y:S01]  /*103e0*/  UIADD3 UR5, UR7, UR5, URZ ;  /* 0x0000000507057290 */ /* 0x000fe2000fffe03f */
[----:B------:R-:W-:Y:S01]  /*103f0*/  LOP3.LUT R34, R34, R35, RZ, 0x3c, !PT ;  /* 0x0000002322227212 */ /* 0x000fe200078e3cff */
[----:B------:R0:W5:Y:S01]  /*10400*/  LD.E.128 R12, desc[UR14][R32.64] ;  /* 0x0000000e200c7980 */ /* 0x000162000c101d00 */
[----:B------:R-:W-:Y:S01]  /*10410*/  LOP3.LUT R38, R38, R39, RZ, 0x3c, !PT ;  /* 0x0000002726267212 */ /* 0x000fe200078e3cff */
[--C-:B------:R-:W-:Y:S01]  /*10420*/  IMAD.X R35, RZ, RZ, R49.reuse, P4 ;  /* 0x000000ffff237224 */ /* 0x100fe200020e0631 */
[----:B------:R-:W-:Y:S01]  /*10430*/  LOP3.LUT R48, R37, R48, RZ, 0x3c, !PT ;  /* 0x0000003025307212 */ /* 0x000fe200078e3cff */
[--C-:B------:R-:W-:Y:S01]  /*10440*/  IMAD.X R37, RZ, RZ, R49.reuse, P5 ;  /* 0x000000ffff257224 */ /* 0x100fe200028e0631 */
[----:B--2---:R-:W-:Y:S01]  /*10450*/  @P1 SHF.R.U32.HI R29, RZ, R43, R0 ;  /* 0x0000002bff1d1219 */ /* 0x004fe20000011600 */
[----:B------:R-:W-:Y:S01]  /*10460*/  IMAD.X R39, RZ, RZ, R49, P6 ;  /* 0x000000ffff277224 */ /* 0x000fe200030e0631 */
[----:B------:R1:W5:Y:S02]  /*10470*/  LD.E.128 R76, desc[UR14][R34.64] ;  /* 0x0000000e224c7980 */ /* 0x000364000c101d00 */
[--C-:B------:R-:W-:Y:S01]  /*10480*/  SHF.R.S32.HI R0, RZ, 0x1f, R29.reuse ;  /* 0x0000001fff007819 */ /* 0x100fe2000001141d */
[----:B---3--:R-:W-:Y:S01]  /*10490*/  IMAD.MOV R31, RZ, RZ, -R29 ;  /* 0x000000ffff1f7224 */ /* 0x008fe200078e0a1d */
[----:B------:R-:W5:Y:S01]  /*104a0*/  LD.E.128 R48, desc[UR14][R48.64] ;  /* 0x0000000e30307980 */ /* 0x000f62000c101d00 */
[----:B----4-:R-:W-:-:S02]  /*104b0*/  IMAD.U32 R21, RZ, RZ, UR7 ;  /* 0x00000007ff157e24 */ /* 0x010fc4000f8e00ff */
[----:B------:R-:W-:Y:S01]  /*104c0*/  IMAD R0, R0, UR8, RZ ;  /* 0x0000000800007c24 */ /* 0x000fe2000f8e02ff */
[----:B------:R1:W5:Y:S01]  /*104d0*/  LD.E.128 R72, desc[UR14][R36.64] ;  /* 0x0000000e24487980 */ /* 0x000362000c101d00 */
[----:B------:R-:W-:Y:S02]  /*104e0*/  IMAD R31, R22, R31, R2 ;  /* 0x0000001f161f7224 */ /* 0x000fe400078e0202 */
[----:B------:R-:W-:Y:S01]  /*104f0*/  IMAD.U32 R20, RZ, RZ, UR6 ;  /* 0x00000006ff147e24 */ /* 0x000fe2000f8e00ff */
[----:B------:R1:W5:Y:S01]  /*10500*/  LD.E.128 R68, desc[UR14][R38.64] ;  /* 0x0000000e26447980 */ /* 0x000362000c101d00 */
[----:B------:R-:W-:Y:S01]  /*10510*/  IMAD.U32 R21, RZ, RZ, UR5 ;  /* 0x00000005ff157e24 */ /* 0x000fe2000f8e00ff */
[----:B------:R-:W-:Y:S01]  /*10520*/  ULDC.64 UR6, c[0x0][0xad8] ;  /* 0x0002b60000067ab9 */ /* 0x000fe20000000a00 */
[C---:B0-----:R-:W-:Y:S01]  /*10530*/  IMAD R33, R29.reuse, UR9, R0 ;  /* 0x000000091d217c24 */ /* 0x041fe2000f8e0200 */
[----:B------:R1:W5:Y:S01]  /*10540*/  LD.E.128 R60, desc[UR14][R46.64] ;  /* 0x0000000e2e3c7980 */ /* 0x000362000c101d00 */
[----:B------:R-:W-:Y:S01]  /*10550*/  SHF.R.S32.HI R0, RZ, 0x1f, R31 ;  /* 0x0000001fff007819 */ /* 0x000fe2000001141f */
        /* <DEDUP_REMOVED lines=22> */
[----:B0-----:R1:W0:Y:S01]  /*106c0*/  SHFL.IDX PT, R30, R2, RZ, 0x181f ;  /* 0x00181fff021e7589 */ /* 0x00122200000e0000 */
        /* <DEDUP_REMOVED lines=9> */
[----:B------:R-:W-:-:S09]  /*10760*/  ISETP.GE.AND P2, PT, R192, UR5, PT ;  /* 0x00000005c0007c0c */ /* 0x000fd2000bf46270 */
[-C--:B0-----:R-:W-:Y:S02]  /*10770*/  @!P4 LEA R20, P6, R19, R30.reuse, 0x1 ;  /* 0x0000001e1314c211 */ /* 0x081fe400078c08ff */
[----:B------:R-:W-:Y:S02]  /*10780*/  @!P3 LEA R28, P5, R23, R30, 0x1 ;  /* 0x0000001e171cb211 */ /* 0x000fe400078a08ff */
[----:B--2---:R-:W-:Y:S02]  /*10790*/  @!P4 LEA.HI.X R21, R19, R0, R205, 0x1, P6 ;  /* 0x000000001315c211 */ /* 0x004fe400030f0ccd */
[C---:B------:R-:W-:Y:S02]  /*107a0*/  @!P2 LEA R30, P6, R192.reuse, R30, 0x1 ;  /* 0x0000001ec01ea211 */ /* 0x040fe400078c08ff */
[-C--:B------:R-:W-:Y:S01]  /*107b0*/  @!P3 LEA.HI.X R29, R23, R0.reuse, R204, 0x1, P5 ;  /* 0x00000000171db211 */ /* 0x080fe200028f0ccc */
[----:B-----5:R3:W-:Y:S01]  /*107c0*/  @!P4 ST.E.128 desc[UR6][R20.64], R48 ;  /* 0x000000301400c985 */ /* 0x0207e2000c101d06 */
[----:B------:R-:W-:-:S03]  /*107d0*/  @!P2 LEA.HI.X R31, R192, R0, R203, 0x1, P6 ;  /* 0x00000000c01fa211 */ /* 0x000fc600030f0ccb */
[----:B------:R3:W-:Y:S04]  /*107e0*/  @!P3 ST.E.128 desc[UR6][R28.64], R64 ;  /* 0x000000401c00b985 */ /* 0x0007e8000c101d06 */
[----:B------:R3:W-:Y:S02]  /*107f0*/  @!P2 ST.E.128 desc[UR6][R30.64], R76 ;  /* 0x0000004c1e00a985 */ /* 0x0007e4000c101d06 */
.L_x_4622:
[----:B------:R-:W-:Y:S05]  /*10800*/  BSYNC B1 ;  /* 0x0000000000017941 */ /* 0x000fea0003800000 */
.L_x_4621:
[----:B--2---:R2:W4:Y:S01]  /*10810*/  SHFL.IDX PT, R0, R22, 0x1, 0x181f ;  /* 0x00381f0016007f89 */ /* 0x00452200000e0000 */
[----:B------:R-:W-:Y:S03]  /*10820*/  BSSY B1, `(.L_x_4623) ;  /* 0x0000011000017945 */ /* 0x000fe60003800000 */
[----:B0--3--:R2:W0:Y:S01]  /*10830*/  SHFL.IDX PT, R30, R2, 0x1, 0x181f ;  /* 0x00381f00021e7f89 */ /* 0x00942200000e0000 */
[----:B------:R-:W-:Y:S05]  /*10840*/  @P1 BRA `(.L_x_4624) ;  /* 0x0000000000381947 */ /* 0x000fea0003800000 */
[----:B------:R-:W-:Y:S01]  /*10850*/  ULDC UR5, c[0x0][0xac8] ;  /* 0x0002b20000057ab9 */ /* 0x000fe20000000800 */
[----:B------:R-:W-:Y:S01]  /*10860*/  ULDC.64 UR6, c[0x0][0x208] ;  /* 0x0000820000067ab9 */ /* 0x000fe20000000a00 */
[----:B------:R-:W-:Y:S02]  /*10870*/  ISETP.GE.AND P4, PT, R19, UR5, PT ;  /* 0x0000000513007c0c */ /* 0x000fe4000bf86270 */
[----:B------:R-:W-:Y:S02]  /*10880*/  ISETP.GE.AND P5, PT, R23, UR5, PT ;  /* 0x0000000517007c0c */ /* 0x000fe4000bfa6270 */
[----:B------:R-:W-:-:S09]  /*10890*/  ISETP.GE.AND P6, PT, R192, UR5, PT ;  /* 0x00000005c0007c0c */ /* 0x000fd2000bfc6270 */
[-C--:B0-----:R-:W-:Y:S02]  /*108a0*/  @!P4 LEA R20, P1, R19, R30.reuse, 0x1 ;  /* 0x0000001e1314c211 */ /* 0x081fe400078208ff */
[-C--:B------:R-:W-:Y:S02]  /*108b0*/  @!P5 LEA R28, P2, R23, R30.reuse, 0x1 ;  /* 0x0000001e171cd211 */ /* 0x080fe400078408ff */
[C---:B------:R-:W-:Y:S02]  /*108c0*/  @!P6 LEA R30, P3, R192.reuse, R30, 0x1 ;  /* 0x0000001ec01ee211 */ /* 0x040fe400078608ff */
[-C--:B----4-:R-:W-:Y:S02]  /*108d0*/  @!P4 LEA.HI.X R21, R19, R0.reuse, R205, 0x1, P1 ;  /* 0x000000001315c211 */ /* 0x090fe400008f0ccd */
[-C--:B------:R-:W-:Y:S02]  /*108e0*/  @!P5 LEA.HI.X R29, R23, R0.reuse, R204, 0x1, P2 ;  /* 0x00000000171dd211 */ /* 0x080fe400010f0ccc */
[----:B------:R-:W-:Y:S01]  /*108f0*/  @!P6 LEA.HI.X R31, R192, R0, R203, 0x1, P3 ;  /* 0x00000000c01fe211 */ /* 0x000fe200018f0ccb */
[----:B-----5:R3:W-:Y:S04]  /*10900*/  @!P4 ST.E.128 desc[UR6][R20.64], R24 ;  /* 0x000000181400c985 */ /* 0x0207e8000c101d06 */
[----:B------:R3:W-:Y:S04]  /*10910*/  @!P5 ST.E.128 desc[UR6][R28.64], R56 ;  /* 0x000000381c00d985 */ /* 0x0007e8000c101d06 */
[----:B------:R3:W-:Y:S02]  /*10920*/  @!P6 ST.E.128 desc[UR6][R30.64], R72 ;  /* 0x000000481e00e985 */ /* 0x0007e4000c101d06 */
.L_x_4624:
[----:B------:R-:W-:Y:S05]  /*10930*/  BSYNC B1 ;  /* 0x0000000000017941 */ /* 0x000fea0003800000 */
.L_x_4623:
        /* <DEDUP_REMOVED lines=18> */
.L_x_4626:
[----:B------:R-:W-:Y:S05]  /*10a60*/  BSYNC B1 ;  /* 0x0000000000017941 */ /* 0x000fea0003800000 */
.L_x_4625:
[----:B0-----:R-:W-:Y:S01]  /*10a70*/  VIADD R0, R32, 0x60 ;  /* 0x0000006020007836 */ /* 0x001fe20000000000 */
[----:B-12-4-:R-:W0:Y:S04]  /*10a80*/  SHFL.IDX PT, R22, R22, 0x3, 0x181f ;  /* 0x00781f0016167f89 */ /* 0x016e2800000e0000 */
[----:B------:R-:W-:Y:S01]  /*10a90*/  ISETP.GE.AND P0, PT, R0, R3, PT ;  /* 0x000000030000720c */ /* 0x000fe20003f06270 */
[----:B------:R1:W2:-:S12]  /*10aa0*/  SHFL.IDX PT, R10, R2, 0x3, 0x181f ;  /* 0x00781f00020a7f89 */ /* 0x00029800000e0000 */
[----:B-1----:R-:W-:Y:S05]  /*10ab0*/  @P0 BRA `(.L_x_4627) ;  /* 0x0000000c00040947 */ /* 0x002fea0003800000 */
[----:B------:R-:W-:Y:S01]  /*10ac0*/  ULDC UR5, c[0x0][0xac8] ;  /* 0x0002b20000057ab9 */ /* 0x000fe20000000800 */
[----:B------:R-:W-:Y:S01]  /*10ad0*/  ULDC.64 UR6, c[0x0][0x208] ;  /* 0x0000820000067ab9 */ /* 0x000fe20000000a00 */
[----:B------:R-:W-:Y:S02]  /*10ae0*/  ISETP.GE.AND P2, PT, R19, UR5, PT ;  /* 0x0000000513007c0c */ /* 0x000fe4000bf46270 */
[----:B------:R-:W-:-:S11]  /*10af0*/  ISETP.GE.AND P3, PT, R23, UR5, PT ;  /* 0x0000000517007c0c */ /* 0x000fd6000bf66270 */
[-C--:B--2---:R-:W-:Y:S02]  /*10b00*/  @!P2 LEA R2, P0, R19, R10.reuse, 0x1 ;  /* 0x0000000a1302a211 */ /* 0x084fe400078008ff */
[----:B------:R-:W-:Y:S02]  /*10b10*/  @!P3 LEA R8, P1, R23, R10, 0x1 ;  /* 0x0000000a1708b211 */ /* 0x000fe400078208ff */
[-C--:B0-----:R-:W-:Y:S02]  /*10b20*/  @!P2 LEA.HI.X R3, R19, R22.reuse, R205, 0x1, P0 ;  /* 0x000000161303a211 */ /* 0x081fe400000f0ccd */
[----:B------:R-:W-:Y:S02]  /*10b30*/  ISETP.GE.AND P0, PT, R192, UR5, PT ;  /* 0x00000005c0007c0c */ /* 0x000fe4000bf06270 */
[----:B------:R-:W-:Y:S01]  /*10b40*/  @!P3 LEA.HI.X R9, R23, R22, R204, 0x1, P1 ;  /* 0x000000161709b211 */ /* 0x000fe200008f0ccc */
[----:B------:R0:W-:Y:S04]  /*10b50*/  @!P2 ST.E.128 desc[UR6][R2.64], R4 ;  /* 0x000000040200a985 */ /* 0x0001e8000c101d06 */
[----:B------:R0:W-:Y:S06]  /*10b60*/  @!P3 ST.E.128 desc[UR6][R8.64], R12 ;  /* 0x0000000c0800b985 */ /* 0x0001ec000c101d06 */
[----:B------:R-:W-:Y:S05]  /*10b70*/  @P0 BRA `(.L_x_4627) ;  /* 0x0000000800d40947 */ /* 0x000fea0003800000 */
[----:B0-----:R-:W-:Y:S01]  /*10b80*/  LEA R2, P0, R192, R10, 0x1 ;  /* 0x0000000ac0027211 */ /* 0x001fe200078008ff */
[----:B------:R-:W-:-:S03]  /*10b90*/  ULDC.64 UR6, c[0x0][0x208] ;  /* 0x0000820000067ab9 */ /* 0x000fc60000000a00 */
[----:B------:R-:W-:-:S05]  /*10ba0*/  LEA.HI.X R3, R192, R22, R203, 0x1, P0 ;  /* 0x00000016c0037211 */ /* 0x000fca00000f0ccb */
[----:B------:R0:W-:Y:S01]  /*10bb0*/  ST.E.128 desc[UR6][R2.64], R60 ;  /* 0x0000003c02007985 */ /* 0x0001e2000c101d06 */
[----:B------:R-:W-:Y:S05]  /*10bc0*/  BRA `(.L_x_4627) ;  /* 0x0000000800c07947 */ /* 0x000fea0003800000 */
.L_x_4620:
        /* <DEDUP_REMOVED lines=55> */
.L_x_4629:
[----:B------:R-:W-:Y:S05]  /*10f40*/  BSYNC B1 ;  /* 0x0000000000017941 */ /* 0x000fea0003800000 */
.L_x_4628:
[----:B------:R-:W-:Y:S01]  /*10f50*/  R2UR UR13, R194 ;  /* 0x00000000c20d72ca */ /* 0x000fe200000e0000 */
[----:B------:R-:W-:Y:S01]  /*10f60*/  ULDC.64 UR10, c[0x0][0xae8] ;  /* 0x0002ba00000a7ab9 */ /* 0x000fe20000000a00 */
[----:B------:R-:W-:Y:S01]  /*10f70*/  R2UR UR12, R195 ;  /* 0x00000000c30c72ca */ /* 0x000fe200000e0000 */
[----:B------:R-:W-:Y:S01]  /*10f80*/  UIMAD UR5, UR8, UR10, URZ ;  /* 0x0000000a080572a4 */ /* 0x000fe2000f8e023f */
[----:B------:R-:W-:Y:S01]  /*10f90*/  VIADD R6, R6, UR60 ;  /* 0x0000003c06067c36 */ /* 0x000fe20008000000 */
[----:B------:R-:W-:Y:S01]  /*10fa0*/  BSSY B1, `(.L_x_4630) ;  /* 0x0000039000017945 */ /* 0x000fe20003800000 */
[----:B------:R-:W-:Y:S02]  /*10fb0*/  VIADD R10, R196, UR60 ;  /* 0x0000003cc40a7c36 */ /* 0x000fe40008000000 */
        /* <DEDUP_REMOVED lines=13> */
[----:B------:R-:W-:Y:S02]  /*11090*/  ULDC.64 UR8, c[0x0][0xae0] ;  /* 0x0002b80000087ab9 */ /* 0x000fe40000000a00 */
        /* <DEDUP_REMOVED lines=31> */
[----:B------:R-:W-:-:S09]  /*11290*/  ISETP.GE.AND P2, PT, R192, UR5, PT ;  /* 0x00000005c0007c0c */ /* 0x000fd2000bf46270 */
[-C--:B-1----:R-:W-:Y:S02]  /*112a0*/  @!P4 LEA R6, P6, R19, R2.reuse, 0x1 ;  /* 0x000000021306c211 */ /* 0x082fe400078c08ff */
[----:B------:R-:W-:Y:S02]  /*112b0*/  @!P3 LEA R12, P5, R23, R2, 0x1 ;  /* 0x00000002170cb211 */ /* 0x000fe400078a08ff */
[----:B--2---:R-:W-:Y:S02]  /*112c0*/  @!P4 LEA.HI.X R7, R19, R0, R205, 0x1, P6 ;  /* 0x000000001307c211 */ /* 0x004fe400030f0ccd */
[C---:B------:R-:W-:Y:S02]  /*112d0*/  @!P2 LEA R2, P6, R192.reuse, R2, 0x1 ;  /* 0x00000002c002a211 */ /* 0x040fe400078c08ff */
[-C--:B------:R-:W-:Y:S01]  /*112e0*/  @!P3 LEA.HI.X R13, R23, R0.reuse, R204, 0x1, P5 ;  /* 0x00000000170db211 */ /* 0x080fe200028f0ccc */
[----:B------:R3:W-:Y:S01]  /*112f0*/  @!P4 ST.E.128 desc[UR6][R6.64], RZ ;  /* 0x000000ff0600c985 */ /* 0x0007e2000c101d06 */
[----:B------:R-:W-:-:S03]  /*11300*/  @!P2 LEA.HI.X R3, R192, R0, R203, 0x1, P6 ;  /* 0x00000000c003a211 */ /* 0x000fc600030f0ccb */
[----:B------:R3:W-:Y:S04]  /*11310*/  @!P3 ST.E.128 desc[UR6][R12.64], RZ ;  /* 0x000000ff0c00b985 */ /* 0x0007e8000c101d06 */
[----:B------:R3:W-:Y:S02]  /*11320*/  @!P2 ST.E.128 desc[UR6][R2.64], RZ ;  /* 0x000000ff0200a985 */ /* 0x0007e4000c101d06 */
.L_x_4631:
[----:B------:R-:W-:Y:S05]  /*11330*/  BSYNC B1 ;  /* 0x0000000000017941 */ /* 0x000fea0003800000 */
.L_x_4630:
        /* <DEDUP_REMOVED lines=8> */
[----:B------:R-:W-:-:S09]  /*113c0*/  ISETP.GE.AND P6, PT, R192, UR5, PT ;  /* 0x00000005c0007c0c */ /* 0x000fd2000bfc6270 */
[-C--:B-1----:R-:W-:Y:S02]  /*113d0*/  @!P4 LEA R6, P1, R19, R2.reuse, 0x1 ;  /* 0x000000021306c211 */ /* 0x082fe400078208ff */
[-C--:B------:R-:W-:Y:S02]  /*113e0*/  @!P5 LEA R12, P2, R23, R2.reuse, 0x1 ;  /* 0x00000002170cd211 */ /* 0x080fe400078408ff */
[C---:B------:R-:W-:Y:S02]  /*113f0*/  @!P6 LEA R2, P3, R192.reuse, R2, 0x1 ;  /* 0x00000002c002e211 */ /* 0x040fe400078608ff */
[-C--:B----4-:R-:W-:Y:S02]  /*11400*/  @!P4 LEA.HI.X R7, R19, R0.reuse, R205, 0x1, P1 ;  /* 0x000000001307c211 */ /* 0x090fe400008f0ccd */
[-C--:B------:R-:W-:Y:S02]  /*11410*/  @!P5 LEA.HI.X R13, R23, R0.reuse, R204, 0x1, P2 ;  /* 0x00000000170dd211 */ /* 0x080fe400010f0ccc */
[----:B------:R-:W-:Y:S01]  /*11420*/  @!P6 LEA.HI.X R3, R192, R0, R203, 0x1, P3 ;  /* 0x00000000c003e211 */ /* 0x000fe200018f0ccb */
[----:B------:R3:W-:Y:S04]  /*11430*/  @!P4 ST.E.128 desc[UR6][R6.64], RZ ;  /* 0x000000ff0600c985 */ /* 0x0007e8000c101d06 */
[----:B------:R3:W-:Y:S04]  /*11440*/  @!P5 ST.E.128 desc[UR6][R12.64], RZ ;  /* 0x000000ff0c00d985 */ /* 0x0007e8000c101d06 */
[----:B------:R3:W-:Y:S02]  /*11450*/  @!P6 ST.E.128 desc[UR6][R2.64], RZ ;  /* 0x000000ff0200e985 */ /* 0x0007e4000c101d06 */
.L_x_4633:
[----:B------:R-:W-:Y:S05]  /*11460*/  BSYNC B1 ;  /* 0x0000000000017941 */ /* 0x000fea0003800000 */
.L_x_4632:
        /* <DEDUP_REMOVED lines=18> */
.L_x_4635:
[----:B------:R-:W-:Y:S05]  /*11590*/  BSYNC B1 ;  /* 0x0000000000017941 */ /* 0x000fea0003800000 */
.L_x_4634:
        /* <DEDUP_REMOVED lines=9> */
[----:B------:R-:W-:-:S09]  /*11630*/  ISETP.GE.AND P5, PT, R192, UR5, PT ;  /* 0x00000005c0007c0c */ /* 0x000fd2000bfa6270 */
[-C--:B-12-4-:R-:W-:Y:S02]  /*11640*/  @!P3 LEA R4, P0, R19, R2.reuse, 0x1 ;  /* 0x000000021304b211 */ /* 0x096fe400078008ff */
[-C--:B------:R-:W-:Y:S02]  /*11650*/  @!P4 LEA R8, P1, R23, R2.reuse, 0x1 ;  /* 0x000000021708c211 */ /* 0x080fe400078208ff */
[C---:B------:R-:W-:Y:S02]  /*11660*/  @!P5 LEA R2, P2, R192.reuse, R2, 0x1 ;  /* 0x00000002c002d211 */ /* 0x040fe400078408ff */
[-C--:B---3--:R-:W-:Y:S02]  /*11670*/  @!P3 LEA.HI.X R5, R19, R6.reuse, R205, 0x1, P0 ;  /* 0x000000061305b211 */ /* 0x088fe400000f0ccd */
[-C--:B------:R-:W-:Y:S02]  /*11680*/  @!P4 LEA.HI.X R9, R23, R6.reuse, R204, 0x1, P1 ;  /* 0x000000061709c211 */ /* 0x080fe400008f0ccc */
[----:B------:R-:W-:Y:S01]  /*11690*/  @!P5 LEA.HI.X R3, R192, R6, R203, 0x1, P2 ;  /* 0x00000006c003d211 */ /* 0x000fe200010f0ccb */
[----:B------:R0:W-:Y:S04]  /*116a0*/  @!P3 ST.E.128 desc[UR6][R4.64], RZ ;  /* 0x000000ff0400b985 */ /* 0x0001e8000c101d06 */
[----:B------:R0:W-:Y:S04]  /*116b0*/  @!P4 ST.E.128 desc[UR6][R8.64], RZ ;  /* 0x000000ff0800c985 */ /* 0x0001e8000c101d06 */
[----:B------:R0:W-:Y:S02]  /*116c0*/  @!P5 ST.E.128 desc[UR6][R2.64], RZ ;  /* 0x000000ff0200d985 */ /* 0x0001e4000c101d06 */
.L_x_4627:
[----:B------:R-:W-:Y:S05]  /*116d0*/  BSYNC B0 ;  /* 0x0000000000007941 */ /* 0x000fea0003800000 */
.L_x_4619:
[----:B------:R-:W-:Y:S02]  /*116e0*/  ULDC UR5, c[0x0][0xc38] ;  /* 0x00030e0000057ab9 */ /* 0x000fe40000000800 */
[----:B------:R-:W-:-:S06]  /*116f0*/  UISETP.GE.AND UP0, UPT, UR4, UR5, UPT ;  /* 0x000000050400728c */ /* 0x000fcc000bf06270 */
[----:B------:R-:W-:-:S13]  /*11700*/  PLOP3.LUT P0, PT, PT, PT, UP0, 0x80, 0x0 ;  /* 0x000000000000781c */ /* 0x000fda0003f0f008 */
[----:B------:R-:W-:Y:S05]  /*11710*/  @!P0 BRA `(.L_x_4636) ;  /* 0xfffffef400b08947 */ /* 0x000fea000383ffff */
[----:B------:R-:W-:Y:S05]  /*11720*/  EXIT ;  /* 0x000000000000794d */ /* 0x000fea0003800000 */
.L_x_4538:
[----:B------:R-:W-:-:S08]  /*11730*/  NOP ;  /* 0x0000000000007918 */ /* 0x000fd00000000000 */
[----:B0-----:R-:W0:-:S00]  /*11740*/  USETMAXREG.DEALLOC.CTAPOOL 0x18 ;  /* 0x00000018000079c8 */ /* 0x001e0000080e0500 */
[----:B0-----:R-:W2:Y:S01]  /*11750*/  LDL.LU R2, [R1+0xc] ;  /* 0x00000c0001027983 */ /* 0x001ea20000300800 */
[----:B------:R-:W-:-:S05]  /*11760*/  LOP3.LUT R0, R0, 0x3, RZ, 0xc0, !PT ;  /* 0x0000000300007812 */ /* 0x000fca00078ec0ff */
[----:B------:R-:W0:Y:S01]  /*11770*/  S2UR UR6, SR_CTAID.X ;  /* 0x00000000000679c3 */ /* 0x000e220000002500 */
[----:B------:R-:W-:Y:S01]  /*11780*/  IMAD.MOV.U32 R18, RZ, RZ, RZ ;  /* 0x000000ffff127224 */ /* 0x000fe200078e00ff */
[----:B------:R-:W1:Y:S02]  /*11790*/  SHFL.IDX PT, R0, R0, RZ, 0x1f ;  /* 0x00001fff00007589 */ /* 0x000e6400000e0000 */
[----:B-1----:R-:W-:-:S04]  /*117a0*/  ISETP.NE.AND P0, PT, R0, RZ, PT ;  /* 0x000000ff0000720c */ /* 0x002fc80003f05270 */
[----:B------:R-:W0:Y:S09]  /*117b0*/  LDC R0, c[0x0][0xc38] ;  /* 0x00030e00ff007b82 */ /* 0x000e320000000800 */
[----:B------:R-:W-:Y:S06]  /*117c0*/  @P0 BAR.ARV 0x4, 0x180 ;  /* 0x0106000000000b1d */ /* 0x000fec0000002000 */
[----:B--2---:R-:W-:-:S04]  /*117d0*/  LOP3.LUT R2, R2, 0xfffffffb, RZ, 0xc0, !PT ;  /* 0xfffffffb02027812 */ /* 0x004fc800078ec0ff */
[----:B------:R-:W-:Y:S02]  /*117e0*/  @P0 LOP3.LUT R2, R2, 0x4, RZ, 0xfc, !PT ;  /* 0x0000000402020812 */ /* 0x000fe400078efcff */
[----:B0-----:R-:W-:Y:S01]  /*117f0*/  ISETP.LE.AND P0, PT, R0, UR6, PT ;  /* 0x0000000600007c0c */ /* 0x001fe2000bf03270 */
[----:B------:R-:W-:Y:S02]  /*11800*/  IMAD.MOV.U32 R0, RZ, RZ, 0x1 ;  /* 0x00000001ff007424 */ /* 0x000fe400078e00ff */
[----:B------:R0:W-:Y:S04]  /*11810*/  STL [R1+0xc], R2 ;  /* 0x00000c0201007387 */ /* 0x0001e80000100800 */
[----:B------:R0:W-:Y:S04]  /*11820*/  STL [R1+0x18], RZ ;  /* 0x000018ff01007387 */ /* 0x0001e80000100800 */
[----:B------:R0:W-:Y:S02]  /*11830*/  STL [R1+0x4], R0 ;  /* 0x0000040001007387 */ /* 0x0001e40000100800 */
        /* <DEDUP_REMOVED lines=23> */
[----:B------:R-:W-:Y:S04]  /*119b0*/  STL [R1+0x14], R3 ;  /* 0x0000140301007387 */ /* 0x000fe80000100800 */
[----:B------:R-:W-:Y:S04]  /*119c0*/  STL [R1+0x18], RZ ;  /* 0x000018ff01007387 */ /* 0x000fe80000100800 */
[----:B------:R0:W-:Y:S02]  /*119d0*/  STL [R1+0x4], R2 ;  /* 0x0000040201007387 */ /* 0x0001e40000100800 */
[----:B0-----:R-:W-:-:S02]  /*119e0*/  LOP3.LUT R2, R0, 0x40, RZ, 0xfc, !PT ;  /* 0x0000004000027812 */ /* 0x001fc400078efcff */
[----:B------:R-:W-:-:S07]  /*119f0*/  LOP3.LUT R0, R0, 0x80, RZ, 0xfc, !PT ;  /* 0x0000008000007812 */ /* 0x000fce00078efcff */
.L_x_4737:
        /* <DEDUP_REMOVED lines=23> */
.L_x_4638:
[----:B------:R-:W-:Y:S01]  /*11b70*/  ULDC UR9, c[0x0][0xc54] ;  /* 0x0003150000097ab9 */ /* 0x000fe20000000800 */
[----:B------:R-:W-:Y:S01]  /*11b80*/  UMOV UR6, UR8 ;  /* 0x0000000800067c82 */ /* 0x000fe20008000000 */
[----:B------:R-:W-:-:S11]  /*11b90*/  UISETP.NE.AND UP0, UPT, UR9, 0x1, UPT ;  /* 0x000000010900788c */ /* 0x000fd6000bf05270 */
[----:B------:R-:W-:Y:S02]  /*11ba0*/  @UP0 ULDC.64 UR10, c[0x0][0xc58] ;  /* 0x00031600000a0ab9 */ /* 0x000fe40000000a00 */
[----:B------:R-:W-:-:S04]  /*11bb0*/  UIMAD.WIDE.U32 UR4, UR8, UR10, URZ ;  /* 0x0000000a080472a5 */ /* 0x000fc8000f8e003f */
[----:B------:R-:W-:-:S04]  /*11bc0*/  @UP0 USHF.R.U32.HI UR6, URZ, UR11, UR5 ;  /* 0x0000000b3f060299 */ /* 0x000fc80008011605 */
[----:B------:R-:W-:-:S12]  /*11bd0*/  UIMAD UR4, UR6, UR9, URZ ;  /* 0x00000009060472a4 */ /* 0x000fd8000f8e023f */
.L_x_4639:
        /* <DEDUP_REMOVED lines=48> */
.L_x_4641:
[----:B------:R-:W-:-:S11]  /*11ee0*/  UISETP.NE.AND UP0, UPT, UR5, 0x1, UPT ;  /* 0x000000010500788c */ /* 0x000fd6000bf05270 */
[----:B------:R-:W-:Y:S02]  /*11ef0*/  @UP0 ULDC.64 UR12, c[0x0][0x9e8] ;  /* 0x00027a00000c0ab9 */ /* 0x000fe40000000a00 */
[----:B------:R-:W-:-:S04]  /*11f00*/  UIMAD.WIDE.U32 UR8, UR10, UR12, URZ ;  /* 0x0000000c0a0872a5 */ /* 0x000fc8000f8e003f */
[----:B------:R-:W-:-:S12]  /*11f10*/  @UP0 USHF.R.U32.HI UR10, URZ, UR13, UR9 ;  /* 0x0000000d3f0a0299 */ /* 0x000fd80008011609 */
.L_x_4642:
[----:B------:R-:W-:-:S04]  /*11f20*/  UIMAD UR10, UR10, UR5, UR5 ;  /* 0x000000050a0a72a4 */ /* 0x000fc8000f8e0205 */
[----:B------:R-:W-:-:S04]  /*11f30*/  UISETP.LT.AND UP0, UPT, UR4, UR10, UPT ;  /* 0x0000000a0400728c */ /* 0x000fc8000bf01270 */
[----:B------:R-:W-:-:S12]  /*11f40*/  USEL UR4, UR4, UR10, UP0 ;  /* 0x0000000a04047287 */ /* 0x000fd80008000000 */
.L_x_4640:
[----:B------:R-:W-:Y:S02]  /*11f50*/  UIMAD UR8, UR15, UR7, 0x5f ;  /* 0x0000005f0f0874a4 */ /* 0x000fe4000f8e0207 */
[----:B------:R-:W-:Y:S02]  /*11f60*/  UIADD3 UR10, UR4, 0x5f, URZ ;  /* 0x0000005f040a7890 */ /* 0x000fe4000fffe03f */
[----:B------:R-:W-:Y:S02]  /*11f70*/  UIMAD.WIDE UR8, UR8, 0x2aaaaaab, URZ ;  /* 0x2aaaaaab080878a5 */ /* 0x000fe4000f8e023f */
[----:B------:R-:W-:Y:S01]  /*11f80*/  UIMAD.WIDE UR10, UR10, 0x2aaaaaab, URZ ;  /* 0x2aaaaaab0a0a78a5 */ /* 0x000fe2000f8e023f */
[----:B------:R-:W-:Y:S01]  /*11f90*/  @UP1 ULDC UR12, c[0x0][0x44c] ;  /* 0x00011300000c1ab9 */ /* 0x000fe20000000800 */
[----:B------:R-:W-:Y:S02]  /*11fa0*/  UIMAD UR7, UR15, UR7, -UR6 ;  /* 0x000000070f0772a4 */ /* 0x000fe4000f8e0a06 */
[----:B------:R-:W-:-:S02]  /*11fb0*/  UIMAD.WIDE.U32 UR12, UR43, UR12, URZ ;  /* 0x0000000c2b0c72a5 */ /* 0x000fc4000f8e003f */
[----:B------:R-:W-:Y:S02]  /*11fc0*/  USHF.R.U32.HI UR6, URZ, 0x1f, UR9 ;  /* 0x0000001f3f067899 */ /* 0x000fe40008011609 */
[----:B------:R-:W-:Y:S01]  /*11fd0*/  USHF.R.U32.HI UR4, URZ, 0x1f, UR11 ;  /* 0x0000001f3f047899 */ /* 0x000fe2000801160b */
[----:B------:R-:W-:Y:S01]  /*11fe0*/  @UP1 ULDC UR16, c[0x0][0x450] ;  /* 0x0001140000101ab9 */ /* 0x000fe20000000800 */
[----:B------:R-:W-:Y:S01]  /*11ff0*/  UMOV UR14, UR43 ;  /* 0x0000002b000e7c82 */ /* 0x000fe20008000000 */
[----:B------:R-:W-:Y:S02]  /*12000*/  @UP1 USHF.R.U32.HI UR14, URZ, UR16, UR13 ;  /* 0x000000103f0e1299 */ /* 0x000fe4000801160d */
[----:B------:R-:W-:Y:S02]  /*12010*/  ULEA.HI.SX32 UR9, UR9, UR6, 0x1c ;  /* 0x0000000609097291 */ /* 0x000fe4000f8fe23f */
[----:B------:R-:W-:Y:S02]  /*12020*/  ULEA.HI.SX32 UR4, UR11, UR4, 0x1c ;  /* 0x000000040b047291 */ /* 0x000fe4000f8fe23f */
[----:B------:R-:W-:-:S02]  /*12030*/  UIADD3 UR6, UR7, UR14, URZ ;  /* 0x0000000e07067290 */ /* 0x000fc4000fffe03f */
[----:B------:R-:W-:Y:S01]  /*12040*/  UISETP.LT.AND UP0, UPT, UR9, UR4, UPT ;  /* 0x000000040900728c */ /* 0x000fe2000bf01270 */
[----:B------:R-:W-:Y:S02]  /*12050*/  ULDC UR8, c[0x0][0x9dc] ;  /* 0x0002770000087ab9 */ /* 0x000fe40000000800 */
[----:B------:R-:W-:Y:S02]  /*12060*/  UIADD3 UR8, UR6, -UR8, URZ ;  /* 0x8000000806087290 */ /* 0x000fe4000fffe03f */
[----:B------:R-:W-:Y:S01]  /*12070*/  USEL UR41, UR9, UR4, UP0 ;  /* 0x0000000409297287 */ /* 0x000fe20008000000 */
        /* <DEDUP_REMOVED lines=12> */
.L_x_4644:
[----:B------:R-:W-:-:S11]  /*12140*/  UISETP.NE.AND UP0, UPT, UR5, 0x1, UPT ;  /* 0x000000010500788c */ /* 0x000fd6000bf05270 */
[----:B------:R-:W-:Y:S02]  /*12150*/  @UP0 ULDC.64 UR10, c[0x0][0x9e8] ;  /* 0x00027a00000a0ab9 */ /* 0x000fe40000000a00 */
[----:B------:R-:W-:-:S04]  /*12160*/  UIMAD.WIDE.U32 UR6, UR4, UR10, URZ ;  /* 0x0000000a040672a5 */ /* 0x000fc8000f8e003f */
[----:B------:R-:W-:-:S12]  /*12170*/  @UP0 USHF.R.U32.HI UR4, URZ, UR11, UR7 ;  /* 0x0000000b3f040299 */ /* 0x000fd80008011607 */
.L_x_4645:
[----:B------:R-:W-:-:S04]  /*12180*/  UIMAD UR4, UR4, UR5, URZ ;  /* 0x00000005040472a4 */ /* 0x000fc8000f8e023f */
[----:B------:R-:W-:-:S04]  /*12190*/  UISETP.LT.AND UP0, UPT, UR8, UR4, UPT ;  /* 0x000000040800728c */ /* 0x000fc8000bf01270 */
[----:B------:R-:W-:-:S12]  /*121a0*/  USEL UR8, UR8, UR4, !UP0 ;  /* 0x0000000408087287 */ /* 0x000fd8000c000000 */
.L_x_4643:
[----:B------:R-:W-:Y:S01]  /*121b0*/  UIMAD.WIDE UR4, UR8, 0x2aaaaaab, URZ ;  /* 0x2aaaaaab080478a5 */ /* 0x000fe2000f8e023f */
[----:B------:R-:W-:Y:S03]  /*121c0*/  BSSY B7, `(.L_x_4646) ;  /* 0x000042f000077945 */ /* 0x000fe60003800000 */
[----:B------:R-:W-:-:S04]  /*121d0*/  USHF.R.U32.HI UR4, URZ, 0x1f, UR5 ;  /* 0x0000001f3f047899 */ /* 0x000fc80008011605 */
[----:B------:R-:W-:-:S04]  /*121e0*/  ULEA.HI.SX32 UR4, UR5, UR4, 0x1c ;  /* 0x0000000405047291 */ /* 0x000fc8000f8fe23f */
        /* <DEDUP_REMOVED lines=24> */
.L_x_4647:
        /* <DEDUP_REMOVED lines=20> */
.L_x_4650:
[----:B------:R-:W-:Y:S05]  /*124b0*/  BSYNC B6 ;  /* 0x0000000000067941 */ /* 0x000fea0003800000 */
.L_x_4649:
        /* <DEDUP_REMOVED lines=20> */
.L_x_4653:
        /* <DEDUP_REMOVED lines=15> */
.L_x_4652:
[----:B------:R-:W-:Y:S05]  /*126f0*/  BSYNC B6 ;  /* 0x0000000000067941 */ /* 0x000fea0003800000 */
.L_x_4651:
[----:B------:R-:W-:Y:S01]  /*12700*/  ULDC.64 UR4, c[0x0][0x9f8] ;  /* 0x00027e0000047ab9 */ /* 0x000fe20000000a00 */
[----:B------:R-:W2:Y:S01]  /*12710*/  LDL.LU R0, [R1+0xc] ;  /* 0x00000c0001007983 */ /* 0x000ea20000300800 */
[----:B------:R-:W-:Y:S01]  /*12720*/  UISETP.NE.U32.AND UP0, UPT, UR4, URZ, UPT ;  /* 0x0000003f0400728c */ /* 0x000fe2000bf05070 */
[----:B------:R-:W-:Y:S01]  /*12730*/  IMAD.U32 R7, RZ, RZ, UR42 ;  /* 0x0000002aff077e24 */ /* 0x000fe2000f8e00ff */
[----:B------:R-:W-:Y:S02]  /*12740*/  ULDC.64 UR6, c[0x0][0x208] ;  /* 0x0000820000067ab9 */ /* 0x000fe40000000a00 */
[----:B------:R-:W-:-:S06]  /*12750*/  UISETP.NE.AND.EX UP0, UPT, UR5, URZ, UPT, UP0 ;  /* 0x0000003f0500728c */ /* 0x000fcc000bf05300 */
[----:B------:R-:W-:-:S05]  /*12760*/  PLOP3.LUT P0, PT, PT, PT, UP0, 0x80, 0x0 ;  /* 0x000000000000781c */ /* 0x000fca0003f0f008 */
[----:B------:R-:W-:Y:S02]  /*12770*/  @UP0 ULDC.64 UR4, c[0x0][0x9f8] ;  /* 0x00027e0000040ab9 */ /* 0x000fe40000000a00 */
[----:B------:R-:W-:-:S06]  /*12780*/  @UP0 UIMAD.WIDE UR4, UR42, 0x4, UR4 ;  /* 0x000000042a0408a5 */ /* 0x000fcc000f8e0204 */
[----:B------:R-:W-:Y:S02]  /*12790*/  IMAD.U32 R2, RZ, RZ, UR4 ;  /* 0x00000004ff027e24 */ /* 0x000fe4000f8e00ff */
[----:B------:R-:W-:-:S05]  /*127a0*/  IMAD.U32 R3, RZ, RZ, UR5 ;  /* 0x00000005ff037e24 */ /* 0x000fca000f8e00ff */
[----:B------:R0:W3:Y:S01]  /*127b0*/  @P0 LDG.E R7, desc[UR6][R2.64] ;  /* 0x0000000602070981 */ /* 0x0000e2000c1e1900 */
        /* <DEDUP_REMOVED lines=9> */
[----:B--2---:R-:W-:-:S09]  /*12850*/  LOP3.LUT R0, R0, 0xfffffffe, RZ, 0xc0, !PT ;  /* 0xfffffffe00007812 */ /* 0x004fd200078ec0ff */
[----:B------:R-:W-:Y:S02]  /*12860*/  @P1 LOP3.LUT R0, R0, 0x1, RZ, 0xfc, !PT ;  /* 0x0000000100001812 */ /* 0x000fe400078efcff */
[----:B---3--:R-:W-:Y:S01]  /*12870*/  SHF.R.S32.HI R8, RZ, 0x1f, R7 ;  /* 0x0000001fff087819 */ /* 0x008fe20000011407 */
[----:B------:R0:W-:Y:S01]  /*12880*/  STL [R1], R7 ;  /* 0x0000000701007387 */ /* 0x0001e20000100800 */
[----:B------:R-:W-:-:S03]  /*12890*/  SEL R16, R7, RZ, !P1 ;  /* 0x000000ff07107207 */ /* 0x000fc60004800000 */
[----:B------:R0:W-:Y:S04]  /*128a0*/  STL [R1+0x8], R8 ;  /* 0x0000080801007387 */ /* 0x0001e80000100800 */
[----:B------:R0:W-:Y:S01]  /*128b0*/  STL [R1+0xc], R0 ;  /* 0x00000c0001007387 */ /* 0x0001e20000100800 */
[----:B------:R-:W-:Y:S05]  /*128c0*/  BRA.DIV UR4, `(.L_x_4654) ;  /* 0x0000004604387947 */ /* 0x000fea000b800000 */
[----:B------:R1:W2:Y:S02]  /*128d0*/  SHFL.IDX PT, R14, R4, RZ, 0x1f ;  /* 0x00001fff040e7589 */ /* 0x0002a400000e0000 */
.L_x_4752:
[----:B------:R-:W-:Y:S02]  /*128e0*/  PLOP3.LUT P2, PT, PT, PT, PT, 0x8, 0x0 ;  /* 0x000000000000781c */ /* 0x000fe40003f4e170 */
[----:B0-----:R-:W-:Y:S02]  /*128f0*/  LOP3.LUT R0, R0, 0xfffffffd, RZ, 0xc0, !PT ;  /* 0xfffffffd00007812 */ /* 0x001fe400078ec0ff */
[----:B--2---:R-:W-:-:S09]  /*12900*/  ISETP.NE.AND P0, PT, R14, RZ, PT ;  /* 0x000000ff0e00720c */ /* 0x004fd20003f05270 */
[----:B------:R-:W-:-:S05]  /*12910*/  @P2 LOP3.LUT R0, R0, 0x2, RZ, 0xfc, !PT ;  /* 0x0000000200002812 */ /* 0x000fca00078efcff */
[----:B------:R0:W-:Y:S01]  /*12920*/  STL [R1+0xc], R0 ;  /* 0x00000c0001007387 */ /* 0x0001e20000100800 */
[----:B------:R-:W-:Y:S05]  /*12930*/  @P0 BRA `(.L_x_4655) ;  /* 0x0000000400280947 */ /* 0x000fea0003800000 */
[----:B------:R-:W-:-:S03]  /*12940*/  UMOV UR4, 0xffffffff ;  /* 0xffffffff00047882 */ /* 0x000fc60000000000 */
[----:B------:R-:W-:Y:S05]  /*12950*/  BRA.DIV UR4, `(.L_x_4656) ;  /* 0x0000004604347947 */ /* 0x000fea000b800000 */
[----:B------:R-:W-:-:S13]  /*12960*/  ELECT P6, URZ, PT ;  /* 0x00000000003f782f */ /* 0x000fda00038c0000 */
.L_x_4755:
[----:B------:R-:W-:Y:S05]  /*12970*/  @!P6 BRA `(.L_x_4655) ;  /* 0x000000040018e947 */ /* 0x000fea0003800000 */
[----:B------:R-:W-:Y:S01]  /*12980*/  IMAD.MOV.U32 R16, RZ, RZ, R7 ;  /* 0x000000ffff107224 */ /* 0x000fe200078e0007 */
[----:B------:R-:W-:Y:S06]  /*12990*/  @!P1 BRA `(.L_x_4657) ;  /* 0x0000000000489947 */ /* 0x000fec0003800000 */
[----:B------:R-:W2:Y:S01]  /*129a0*/  LDC R6, c[0x0][0x43c] ;  /* 0x00010f00ff067b82 */ /* 0x000ea20000000800 */
[----:B------:R-:W-:Y:S01]  /*129b0*/  ULDC.64 UR4, c[0x0][0x428] ;  /* 0x00010a0000047ab9 */ /* 0x000fe20000000a00 */
[----:B------:R-:W-:Y:S01]  /*129c0*/  ULDC.64 UR6, c[0x0][0x208] ;  /* 0x0000820000067ab9 */ /* 0x000fe20000000a00 */
[----:B--2---:R-:W-:-:S13]  /*129d0*/  ISETP.NE.AND P0, PT, R6, 0x1, PT ;  /* 0x000000010600780c */ /* 0x004fda0003f05270 */
[----:B-1----:R-:W0:Y:S02]  /*129e0*/  @P0 LDC.64 R4, c[0x0][0x440] ;  /* 0x00011000ff040b82 */ /* 0x002e240000000a00 */
[----:B0-----:R-:W-:-:S04]  /*129f0*/  @P0 IMAD.HI.U32 R0, R19, R4, RZ ;  /* 0x0000000413000227 */ /* 0x001fc800078e00ff */
        /* <DEDUP_REMOVED lines=12> */
.L_x_4657:
[----:B--2---:R-:W2:Y:S01]  /*12ac0*/  LDL R2, [R1+0x4] ;  /* 0x0000040001027983 */ /* 0x004ea20000100800 */
[----:B0-----:R-:W-:Y:S01]  /*12ad0*/  IMAD R0, R18, 0x8, R17 ;  /* 0x0000000812007824 */ /* 0x001fe200078e0211 */
[----:B--2---:R-:W-:-:S04]  /*12ae0*/  SHF.L.U32 R2, R2, 0x1f, RZ ;  /* 0x0000001f02027819 */ /* 0x004fc800000006ff */
[----:B------:R-:W0:Y:S02]  /*12af0*/  SYNCS.PHASECHK.TRANS64.TRYWAIT P0, [R0+URZ+0x30840], R2 ;  /* 0x03084002000075a7 */ /* 0x000e24000800017f */
[----:B0-----:R-:W-:Y:S05]  /*12b00*/  @!P0 BRA `(.L_x_4658) ;  /* 0x0000004000e88947 */ /* 0x001fea0003800000 */
.L_x_4756:
        /* <DEDUP_REMOVED lines=11> */
.L_x_4659:
[----:B0-----:R-:W2:Y:S01]  /*12bc0*/  LDL.LU R2, [R1+0xc] ;  /* 0x00000c0001027983 */ /* 0x001ea20000300800 */
[----:B------:R-:W-:Y:S01]  /*12bd0*/  R2UR UR33, R0 ;  /* 0x00000000002172ca */ /* 0x000fe200000e0000 */
[----:B------:R-:W-:Y:S01]  /*12be0*/  IMAD R0, R18, 0x9000, R17 ;  /* 0x0000900012007824 */ /* 0x000fe200078e0211 */
[----:B------:R-:W-:Y:S01]  /*12bf0*/  R2UR UR35, R19 ;  /* 0x00000000132372ca */ /* 0x000fe200000e0000 */
[----:B------:R-:W-:Y:S01]  /*12c00*/  UIADD3 UR4, UP0, UR38, 0x370, URZ ;  /* 0x0000037026047890 */ /* 0x000fe2000ff1e03f */
[----:B------:R-:W-:Y:S01]  /*12c10*/  PLOP3.LUT P0, PT, PT, PT, PT, 0x80, 0x0 ;  /* 0x000000000000781c */ /* 0x000fe20003f0f070 */
[----:B------:R-:W-:Y:S01]  /*12c20*/  UMOV UR6, 0x0 ;  /* 0x0000000000067882 */ /* 0x000fe20000000000 */
[----:B------:R-:W-:Y:S01]  /*12c30*/  R2UR UR8, R0 ;  /* 0x00000000000872ca */ /* 0x000fe200000e0000 */
[----:B------:R-:W-:Y:S01]  /*12c40*/  UIADD3.X UR5, URZ, UR39, URZ, UP0, !UPT ;  /* 0x000000273f057290 */ /* 0x000fe200087fe43f */
[----:B-----5:R-:W-:Y:S01]  /*12c50*/  R2UR UR37, R16 ;  /* 0x00000000102572ca */ /* 0x020fe200000e0000 */
[----:B------:R-:W-:Y:S01]  /*12c60*/  UMOV UR7, 0x14f00000 ;  /* 0x14f0000000077882 */ /* 0x000fe20000000000 */
[----:B------:R-:W-:Y:S01]  /*12c70*/  UMOV UR34, URZ ;  /* 0x0000003f00227c82 */ /* 0x000fe20008000000 */
[----:B------:R-:W-:Y:S01]  /*12c80*/  UMOV UR18, 0x40 ;  /* 0x0000004000127882 */ /* 0x000fe20000000000 */
[----:B------:R-:W-:Y:S01]  /*12c90*/  UMOV UR20, UR36 ;  /* 0x0000002400147c82 */ /* 0x000fe20008000000 */
[----:B------:R-:W-:-:S02]  /*12ca0*/  UIADD3 UR33, UR33, 0x30830, URZ ;  /* 0x0003083021217890 */ /* 0x000fc4000fffe03f */
[----:B------:R-:W-:Y:S01]  /*12cb0*/  UIMAD UR35, UR35, 0x60, URZ ;  /* 0x00000060232378a4 */ /* 0x000fe2000f8e023f */
[----:B------:R-:W-:Y:S01]  /*12cc0*/  UMOV UR10, 0x80 ;  /* 0x00000080000a7882 */ /* 0x000fe20000000000 */
[----:B------:R-:W-:Y:S02]  /*12cd0*/  UMOV UR12, UR36 ;  /* 0x00000024000c7c82 */ /* 0x000fe40008000000 */
[----:B------:R-:W-:Y:S02]  /*12ce0*/  UIADD3 UR32, UR8, 0x1e400, URZ ;  /* 0x0001e40008207890 */ /* 0x000fe4000fffe03f */
[----:B------:R-:W-:Y:S02]  /*12cf0*/  UIADD3 UR16, UR8, 0x21400, URZ ;  /* 0x0002140008107890 */ /* 0x000fe4000fffe03f */
[----:B------:R-:W-:Y:S01]  /*12d00*/  UIADD3 UR8, UR8, 0x24400, URZ ;  /* 0x0002440008087890 */ /* 0x000fe2000fffe03f */
[----:B------:R-:W-:Y:S01]  /*12d10*/  UMOV UR21, UR37 ;  /* 0x0000002500157c82 */ /* 0x000fe20008000000 */
[----:B------:R-:W-:Y:S01]  /*12d20*/  UMOV UR17, UR33 ;  /* 0x0000002100117c82 */ /* 0x000fe20008000000 */
[----:B------:R-:W-:Y:S01]  /*12d30*/  UMOV UR19, UR35 ;  /* 0x0000002300137c82 */ /* 0x000fe20008000000 */
[----:B------:R-:W-:Y:S01]  /*12d40*/  UMOV UR13, UR37 ;  /* 0x00000025000d7c82 */ /* 0x000fe20008000000 */
[----:B------:R-:W-:Y:S01]  /*12d50*/  UMOV UR9, UR33 ;  /* 0x0000002100097c82 */ /* 0x000fe20008000000 */
[----:B------:R-:W-:Y:S01]  /*12d60*/  UMOV UR11, UR35 ;  /* 0x00000023000b7c82 */ /* 0x000fe20008000000 */
[----:B------:R3:W-:Y:S01]  /*12d70*/  UTMALDG.4D [UR32], [UR4], desc[UR6] ;  /* 0x00000620040075b4 */ /* 0x0007e20008019000 */
[----:B------:R3:W-:Y:S01]  /*12d80*/  UTMALDG.4D [UR16], [UR4], desc[UR6] ;  /* 0x00000610040075b4 */ /* 0x0007e20008019000 */
[----:B------:R3:W-:Y:S01]  /*12d90*/  UTMALDG.4D [UR8], [UR4], desc[UR6] ;  /* 0x00000608040075b4 */ /* 0x0007e20008019000 */
[----:B--2---:R-:W-:-:S04]  /*12da0*/  LOP3.LUT R2, R2, 0xfffffffd, RZ, 0xc0, !PT ;  /* 0xfffffffd02027812 */ /* 0x004fc800078ec0ff */
[----:B------:R-:W-:-:S05]  /*12db0*/  @P0 LOP3.LUT R2, R2, 0x2, RZ, 0xfc, !PT ;  /* 0x0000000202020812 */ /* 0x000fca00078efcff */
[----:B------:R3:W-:Y:S01]  /*12dc0*/  STL [R1+0xc], R2 ;  /* 0x00000c0201007387 */ /* 0x0007e20000100800 */
[----:B------:R-:W-:Y:S01]  /*12dd0*/  NOP ;  /* 0x0000000000007918 */ /* 0x000fe20000000000 */
.L_x_4655:
[----:B0-----:R-:W-:Y:S01]  /*12de0*/  VIADD R0, R17, 0x12400 ;  /* 0x0001240011007836 */ /* 0x001fe20000000000 */
[----:B------:R-:W-:Y:S05]  /*12df0*/  WARPSYNC.ALL ;  /* 0x0000000000007948 */ /* 0x000fea0003800000 */
[----:B------:R-:W-:Y:S01]  /*12e00*/  BAR.SYNC.DEFER_BLOCKING 0x8, 0x180 ;  /* 0x0206000000007b1d */ /* 0x000fe20000010000 */
[----:B------:R-:W-:-:S05]  /*12e10*/  LOP3.LUT P0, RZ, R0, 0x3ff, RZ, 0xc0, !PT ;  /* 0x000003ff00ff7812 */ /* 0x000fca000780c0ff */
[----:B------:R-:W-:Y:S08]  /*12e20*/  BSSY B6, `(.L_x_4660) ;  /* 0x0000012000067945 */ /* 0x000ff00003800000 */
[----:B------:R-:W-:Y:S05]  /*12e30*/  @!P0 BRA `(.L_x_4661) ;  /* 0x0000000000408947 */ /* 0x000fea0003800000 */
[----:B---3--:R-:W-:Y:S01]  /*12e40*/  MOV R2, 0x0 ;  /* 0x0000000000027802 */ /* 0x008fe20000000f00 */
        /* <DEDUP_REMOVED lines=15> */
.L_x_4661:
[----:B---3--:R-:W-:Y:S05]  /*12f40*/  BSYNC B6 ;  /* 0x0000000000067941 */ /* 0x008fea0003800000 */
.L_x_4660:
[----:B------:R-:W0:Y:S01]  /*12f50*/  S2R R2, SR_TID.X ;  /* 0x0000000000027919 */ /* 0x000e220000002100 */
[----:B------:R-:W2:Y:S01]  /*12f60*/  LDC R7, c[0x0][0x448] ;  /* 0x00011200ff077b82 */ /* 0x000ea20000000800 */
        /* <DEDUP_REMOVED lines=13> */
[----:B--2---:R-:W-:Y:S01]  /*13040*/  ISETP.NE.AND P0, PT, R7, 0x1, PT ;  /* 0x000000010700780c */ /* 0x004fe20003f05270 */
[----:B-1----:R-:W-:Y:S02]  /*13050*/  IMAD.U32 R4, RZ, RZ, UR4 ;  /* 0x00000004ff047e24 */ /* 0x002fe4000f8e00ff */
[----:B------:R-:W-:Y:S02]  /*13060*/  UIADD3 UR6, UR5, UR6, URZ ;  /* 0x0000000605067290 */ /* 0x000fe4000fffe03f */
[----:B------:R-:W-:Y:S01]  /*13070*/  IMAD.U32 R5, RZ, RZ, UR5 ;  /* 0x00000005ff057e24 */ /* 0x000fe2000f8e00ff */
[----:B------:R-:W-:Y:S01]  /*13080*/  ULDC.64 UR4, c[0x0][0x2d0] ;  /* 0x0000b40000047ab9 */ /* 0x000fe20000000a00 */
[C---:B0-----:R-:W-:Y:S01]  /*13090*/  LOP3.LUT R0, R2.reuse, 0x7f, RZ, 0xc0, !PT ;  /* 0x0000007f02007812 */ /* 0x041fe200078ec0ff */
        /* <DEDUP_REMOVED lines=11> */
[----:B------:R-:W-:Y:S02]  /*13150*/  LOP3.LUT R9, R9, 0x80, RZ, 0xfc, !PT ;  /* 0x0000008009097812 */ /* 0x000fe400078efcff */
[----:B------:R-:W-:Y:S01]  /*13160*/  LOP3.LUT R10, R10, 0x38, RZ, 0xc0, !PT ;  /* 0x000000380a0a7812 */ /* 0x000fe200078ec0ff */
[----:B0-----:R-:W-:-:S05]  /*13170*/  @P0 IMAD.HI.U32 R3, R2, R3, RZ ;  /* 0x0000000302030227 */ /* 0x001fca00078e00ff */
[----:B-1----:R-:W-:Y:S01]  /*13180*/  @P0 SHF.R.U32.HI R6, RZ, R0, R3 ;  /* 0x00000000ff060219 */ /* 0x002fe20000011603 */
[----:B------:R-:W-:Y:S01]  /*13190*/  IMAD.U32 R3, RZ, RZ, UR6 ;  /* 0x00000006ff037e24 */ /* 0x000fe2000f8e00ff */
[----:B------:R-:W-:-:S03]  /*131a0*/  ULDC.64 UR6, c[0x0][0x280] ;  /* 0x0000a00000067ab9 */ /* 0x000fc60000000a00 */
        /* <DEDUP_REMOVED lines=31> */
[----:B------:R-:W-:-:S05]  /*133a0*/  VIADD R4, R8, UR43 ;  /* 0x0000002b08047c36 */ /* 0x000fca0008000000 */
        /* <DEDUP_REMOVED lines=72> */
[----:B------:R-:W-:Y:S01]  /*13830*/  ISETP.GE.AND P4, PT, R2, R5, PT ;  /* 0x000000050200720c */ /* 0x000fe20003f86270 */
[----:B------:R-:W-:Y:S04]  /*13840*/  SHFL.IDX PT, R0, R0, 0x7, 0x181f ;  /* 0x00f81f0000007f89 */ /* 0x000fe800000e0000 */
[----:B------:R-:W1:Y:S04]  /*13850*/  SHFL.IDX PT, R2, R6, 0x6, 0x181f ;  /* 0x00d81f0006027f89 */ /* 0x000e6800000e0000 */
[----:B------:R-:W2:Y:S04]  /*13860*/  SHFL.IDX PT, R6, R6, 0x7, 0x181f ;  /* 0x00f81f0006067f89 */ /* 0x000ea800000e0000 */
[----:B0-----:R-:W-:-:S05]  /*13870*/  @!P4 LEA R3, P3, R10, R3, 0x1 ;  /* 0x000000030a03c211 */ /* 0x001fca00078608ff */
[----:B-1----:R-:W-:-:S05]  /*13880*/  @!P4 IMAD.X R2, RZ, RZ, R2, P3 ;  /* 0x000000ffff02c224 */ /* 0x002fca00018e0602 */
[----:B------:R-:W-:-:S04]  /*13890*/  @!P4 LOP3.LUT R3, R3, R2, RZ, 0x3c, !PT ;  /* 0x000000020303c212 */ /* 0x000fc800078e3cff */
[----:B------:R-:W-:-:S04]  /*138a0*/  @!P4 LOP3.LUT R2, R3, R2, RZ, 0x3c, !PT ;  /* 0x000000020302c212 */ /* 0x000fc800078e3cff */
[----:B------:R-:W-:-:S05]  /*138b0*/  @!P4 LOP3.LUT R3, R3, R2, RZ, 0x3c, !PT ;  /* 0x000000020303c212 */ /* 0x000fca00078e3cff */
[----:B------:R0:W-:Y:S04]  /*138c0*/  @!P4 LDGSTS.E.BYPASS.LTC128B.128 [R9+0x15400], desc[UR6][R2.64], !P0 ;  /* 0x154000000209cfae */ /* 0x0001e8000c101d46 */
[----:B------:R0:W-:Y:S04]  /*138d0*/  @!P4 LDGSTS.E.BYPASS.LTC128B.128 [R9+0x19400], desc[UR6][R2.64+0x80], !P1 ;  /* 0x194000800209cfae */ /* 0x0001e8000c901d46 */
[----:B--2---:R0:W-:Y:S02]  /*138e0*/  @!P4 LDGSTS.E.BYPASS.LTC128B.128 [R9+0x1d400], desc[UR6][R2.64+0x100], !P2 ;  /* 0x1d4001000209cfae */ /* 0x0041e4000d101d46 */
.L_x_4773:
[----:B------:R-:W-:Y:S01]  /*138f0*/  VIADD R4, R4, 0x70 ;  /* 0x0000007004047836 */ /* 0x000fe20000000000 */
[----:B------:R-:W-:Y:S04]  /*13900*/  BSSY B0, `(.L_x_4663) ;  /* 0x000000c000007945 */ /* 0x000fe80003800000 */
[----:B------:R-:W-:-:S13]  /*13910*/  ISETP.GE.AND P3, PT, R4, R5, PT ;  /* 0x000000050400720c */ /* 0x000fda0003f66270 */
[----:B------:R-:W-:Y:S05]  /*13920*/  @P3 BRA `(.L_x_4664) ;  /* 0x0000000000243947 */ /* 0x000fea0003800000 */
[----:B0-----:R-:W-:Y:S01]  /*13930*/  LEA R2, P3, R10, R0, 0x1 ;  /* 0x000000000a027211 */ /* 0x001fe200078608ff */
[----:B------:R-:W-:-:S04]  /*13940*/  ULDC.64 UR4, c[0x0][0x208] ;  /* 0x0000820000047ab9 */ /* 0x000fc80000000a00 */
[----:B------:R-:W-:-:S05]  /*13950*/  IMAD.X R3, RZ, RZ, R6, P3 ;  /* 0x000000ffff037224 */ /* 0x000fca00018e0606 */
[----:B------:R-:W-:Y:S01]  /*13960*/  @!PT LDS RZ, [RZ] ;  /* 0x00000000fffff984 */ /* 0x000fe20000000800 */
[----:B------:R-:W-:Y:S01]  /*13970*/  @!PT LDS RZ, [RZ] ;  /* 0x00000000fffff984 */ /* 0x000fe20000000800 */
[----:B------:R-:W-:Y:S01]  /*13980*/  @!PT LDS RZ, [RZ] ;  /* 0x00000000fffff984 */ /* 0x000fe20000000800 */
[----:B------:R1:W-:Y:S04]  /*13990*/  LDGSTS.E.BYPASS.LTC128B.128 [R9+0x15c00], desc[UR4][R2.64], !P0 ;  /* 0x15c0000002097fae */ /* 0x0003e8000c101d44 */
[----:B------:R1:W-:Y:S04]  /*139a0*/  LDGSTS.E.BYPASS.LTC128B.128 [R9+0x19c00], desc[UR4][R2.64+0x80], !P1 ;  /* 0x19c0008002097fae */ /* 0x0003e8000c901d44 */
[----:B------:R1:W-:Y:S02]  /*139b0*/  LDGSTS.E.BYPASS.LTC128B.128 [R9+0x1dc00], desc[UR4][R2.64+0x100], !P2 ;  /* 0x1dc0010002097fae */ /* 0x0003e4000d101d44 */
.L_x_4664:
[----:B------:R-:W-:Y:S05]  /*139c0*/  BSYNC B0 ;  /* 0x0000000000007941 */ /* 0x000fea0003800000 */
.L_x_4663:
[----:B------:R-:W-:Y:S01]  /*139d0*/  NOP ;  /* 0x0000000000007918 */ /* 0x000fe20000000000 */
[----:B------:R-:W-:Y:S01]  /*139e0*/  PLOP3.LUT P0, PT, PT, PT, PT, 0x80, 0x0 ;  /* 0x000000000000781c */ /* 0x000fe20003f0f070 */
[----:B------:R-:W-:-:S12]  /*139f0*/  VIADD R6, R17, 0x30800 ;  /* 0x0003080011067836 */ /* 0x000fd80000000000 */
.L_x_4665:
[----:B------:R-:W-:Y:S02]  /*13a00*/  PLOP3.LUT P1, PT, P1, P0, PT, 0xa2, 0x0 ;  /* 0x000000000000781c */ /* 0x000fe40000f21472 */
[----:B------:R-:W-:-:S08]  /*13a10*/  @P0 R2UR P1, UR4, R17 ;  /* 0x00000000110402ca */ /* 0x000fd00000020000 */
[----:B------:R-:W-:-:S05]  /*13a20*/  @P0 PLOP3.LUT P0, PT, P1, PT, PT, 0x80, 0x0 ;  /* 0x000000000000081c */ /* 0x000fca0000f0f070 */
[----:B------:R-:W-:Y:S01]  /*13a30*/  @!P1 SYNCS.ARRIVE.TRANS64.RED.A0T1 RZ, [UR4+0x30800], RZ ;  /* 0x030800ffffff99a7 */ /* 0x000fe20008200404 */
[----:B------:R-:W-:Y:S07]  /*13a40*/  @!P1 ARRIVES.LDGSTSBAR.64.TRANSCNT [UR4+0x30800] ;  /* 0x03080000ff0099b0 */ /* 0x000fee0008000a84 */
[----:B------:R-:W-:Y:S05]  /*13a50*/  @P0 BRA.U.ANY `(.L_x_4665) ;  /* 0xfffffffd00e80947 */ /* 0x000fea000393ffff */
[----:B01----:R-:W2:Y:S02]  /*13a60*/  LDL.LU R2, [R1+0x18] ;  /* 0x0000180001027983 */ /* 0x003ea40000300800 */
        /* <DEDUP_REMOVED lines=11> */
.L_x_4774:
[----:B------:R-:W-:Y:S05]  /*13b20*/  BSYNC B0 ;  /* 0x0000000000007941 */ /* 0x000fea0003800000 */
.L_x_4666:
[----:B------:R-:W-:-:S04]  /*13b30*/  UIADD3 UR4, UR41, -0x2, URZ ;  /* 0xfffffffe29047890 */ /* 0x000fc8000fffe03f */
[----:B------:R-:W-:-:S06]  /*13b40*/  UISETP.GE.AND UP0, UPT, UR4, UR40, UPT ;  /* 0x000000280400728c */ /* 0x000fcc000bf06270 */
[----:B------:R-:W-:-:S13]  /*13b50*/  PLOP3.LUT P0, PT, PT, PT, UP0, 0x80, 0x0 ;  /* 0x000000000000781c */ /* 0x000fda0003f0f008 */
[----:B------:R-:W-:Y:S05]  /*13b60*/  @!P0 BRA `(.L_x_4668) ;  /* 0x0000002000c08947 */ /* 0x000fea0003800000 */
[----:B0-----:R-:W-:Y:S01]  /*13b70*/  IMAD R0, RZ, RZ, -UR41 ;  /* 0x80000029ff007e24 */ /* 0x001fe2000f8e02ff */
[----:B------:R-:W-:-:S04]  /*13b80*/  LOP3.LUT R8, RZ, UR40, RZ, 0x33, !PT ;  /* 0x00000028ff087c12 */ /* 0x000fc8000f8e33ff */
[----:B------:R-:W-:-:S05]  /*13b90*/  VIADDMNMX R8, R0, 0x1, R8, !PT ;  /* 0x0000000100087846 */ /* 0x000fca0007800108 */
[----:B------:R-:W-:-:S05]  /*13ba0*/  VIADD R0, R8, UR41 ;  /* 0x0000002908007c36 */ /* 0x000fca0008000000 */
[----:B------:R-:W-:-:S04]  /*13bb0*/  LOP3.LUT R0, R0, 0x1, RZ, 0xc0, !PT ;  /* 0x0000000100007812 */ /* 0x000fc800078ec0ff */
[----:B------:R-:W-:Y:S01]  /*13bc0*/  ISETP.NE.U32.AND P0, PT, R0, 0x1, PT ;  /* 0x000000010000780c */ /* 0x000fe20003f05070 */
[----:B------:R-:W-:-:S12]  /*13bd0*/  IMAD.U32 R0, RZ, RZ, UR4 ;  /* 0x00000004ff007e24 */ /* 0x000fd8000f8e00ff */
[----:B------:R-:W-:Y:S05]  /*13be0*/  @P0 BRA `(.L_x_4669) ;  /* 0x0000000800e00947 */ /* 0x000fea0003800000 */
[----:B------:R-:W2:Y:S04]  /*13bf0*/  LDL R2, [R1+0xc] ;  /* 0x00000c0001027983 */ /* 0x000ea80000100800 */
[----:B------:R-:W3:Y:S01]  /*13c00*/  LDL R3, [R1+0x4] ;  /* 0x0000040001037983 */ /* 0x000ee20000100800 */
[----:B------:R-:W-:-:S05]  /*13c10*/  VIADD R7, R18, 0x1 ;  /* 0x0000000112077836 */ /* 0x000fca0000000000 */
[C---:B------:R-:W-:Y:S01]  /*13c20*/  ISETP.NE.AND P0, PT, R7.reuse, 0x2, PT ;  /* 0x000000020700780c */ /* 0x040fe20003f05270 */
[----:B------:R-:W-:Y:S03]  /*13c30*/  BSSY B0, `(.L_x_4670) ;  /* 0x00000af000007945 */ /* 0x000fe60003800000 */
[----:B------:R-:W-:Y:S02]  /*13c40*/  SEL R10, RZ, 0x1, P0 ;  /* 0x00000001ff0a7807 */ /* 0x000fe40000000000 */
[----:B------:R-:W-:Y:S02]  /*13c50*/  SEL R7, R7, RZ, P0 ;  /* 0x000000ff07077207 */ /* 0x000fe40000000000 */
[----:B--2---:R-:W-:Y:S02]  /*13c60*/  LOP3.LUT P1, RZ, R2, 0x2, RZ, 0xc0, !PT ;  /* 0x0000000202ff7812 */ /* 0x004fe4000782c0ff */
[----:B---3--:R-:W-:-:S11]  /*13c70*/  LOP3.LUT R10, R3, R10, RZ, 0x3c, !PT ;  /* 0x0000000a030a7212 */ /* 0x008fd600078e3cff */
[----:B------:R-:W-:Y:S05]  /*13c80*/  @!P1 BRA `(.L_x_4671) ;  /* 0x0000000800a49947 */ /* 0x000fea0003800000 */
[----:B------:R-:W-:Y:S01]  /*13c90*/  LOP3.LUT P1, RZ, R2, 0x1, RZ, 0xc0, !PT ;  /* 0x0000000102ff7812 */ /* 0x000fe2000782c0ff */
[----:B------:R-:W-:-:S12]  /*13ca0*/  IMAD.MOV.U32 R5, RZ, RZ, R16 ;  /* 0x000000ffff057224 */ /* 0x000fd800078e0010 */
[----:B------:R-:W-:Y:S05]  /*13cb0*/  @!P1 BRA `(.L_x_4672) ;  /* 0x0000000000549947 */ /* 0x000fea0003800000 */
[----:B------:R-:W2:Y:S01]  /*13cc0*/  LDL R9, [R1+0x8] ;  /* 0x0000080001097983 */ /* 0x000ea20000100800 */
[----:B------:R-:W0:Y:S03]  /*13cd0*/  LDC R5, c[0x0][0x43c] ;  /* 0x00010f00ff057b82 */ /* 0x000e260000000800 */
[----:B------:R-:W3:Y:S01]  /*13ce0*/  LDL R11, [R1] ;  /* 0x00000000010b7983 */ /* 0x000ee20000100800 */
        /* <DEDUP_REMOVED lines=8> */
[----:B------:R-:W-:Y:S01]  /*13d70*/  IMAD R0, R5, R2, R0 ;  /* 0x0000000205007224 */ /* 0x000fe200078e0200 */
[----:B------:R-:W-:Y:S01]  /*13d80*/  SHF.R.S32.HI R5, RZ, 0x1f, R4 ;  /* 0x0000001fff057819 */ /* 0x000fe20000011404 */
[----:B------:R-:W0:Y:S01]  /*13d90*/  LDC.64 R2, c[0x0][0x418] ;  /* 0x00010600ff027b82 */ /* 0x000e220000000a00 */
[----:B--2---:R-:W-:-:S04]  /*13da0*/  IMAD R9, R9, UR4, RZ ;  /* 0x0000000409097c24 */ /* 0x004fc8000f8e02ff */
[C---:B---3--:R-:W-:Y:S02]  /*13db0*/  IMAD R9, R11.reuse, UR5, R9 ;  /* 0x000000050b097c24 */ /* 0x048fe4000f8e0209 */
[----:B------:R-:W-:-:S04]  /*13dc0*/  IMAD.WIDE.U32 R4, R11, UR4, R4 ;  /* 0x000000040b047c25 */ /* 0x000fc8000f8e0004 */
[----:B------:R-:W-:Y:S01]  /*13dd0*/  IMAD.IADD R5, R9, 0x1, R5 ;  /* 0x0000000109057824 */ /* 0x000fe200078e0205 */
[----:B0-----:R-:W-:-:S04]  /*13de0*/  LEA R2, P0, R4, R2, 0x2 ;  /* 0x0000000204027211 */ /* 0x001fc800078010ff */
[----:B------:R-:W-:-:S05]  /*13df0*/  LEA.HI.X R3, R4, R3, R5, 0x2, P0 ;  /* 0x0000000304037211 */ /* 0x000fca00000f1405 */
[----:B------:R0:W5:Y:S04]  /*13e00*/  LDG.E R5, desc[UR6][R2.64] ;  /* 0x0000000602057981 */ /* 0x000168000c1e1900 */
.L_x_4672:
[----:B0-----:R-:W-:Y:S01]  /*13e10*/  IMAD R3, R7, 0x8, R17 ;  /* 0x0000000807037824 */ /* 0x001fe200078e0211 */
[----:B------:R-:W-:Y:S01]  /*13e20*/  SHF.L.U32 R2, R10, 0x1f, RZ ;  /* 0x0000001f0a027819 */ /* 0x000fe200000006ff */
[----:B------:R-:W-:Y:S03]  /*13e30*/  BSSY B1, `(.L_x_4673) ;  /* 0x0000003000017945 */ /* 0x000fe60003800000 */
[----:B------:R-:W0:Y:S02]  /*13e40*/  SYNCS.PHASECHK.TRANS64.TRYWAIT P0, [R3+URZ+0x30840], R2 ;  /* 0x03084002030075a7 */ /* 0x000e24000800017f */
[----:B0-----:R-:W-:Y:S05]  /*13e50*/  @!P0 BRA `(.L_x_4674) ;  /* 0x0000003c00408947 */ /* 0x001fea0003800000 */
.L_x_4775:
[----:B------:R-:W-:Y:S05]  /*13e60*/  BSYNC B1 ;  /* 0x0000000000017941 */ /* 0x000fea0003800000 */
.L_x_4673:
        /* <DEDUP_REMOVED lines=12> */
.L_x_4676:
[----:B------:R-:W-:Y:S05]  /*13f30*/  BSYNC B1 ;  /* 0x0000000000017941 */ /* 0x000fea0003800000 */
.L_x_4675:
[----:B------:R-:W-:Y:S01]  /*13f40*/  IMAD.MOV.U32 R11, RZ, RZ, RZ ;  /* 0x000000ffff0b7224 */ /* 0x000fe200078e00ff */
[----:B------:R-:W-:Y:S01]  /*13f50*/  UIADD3 UR4, UP0, UR38, 0x370, URZ ;  /* 0x0000037026047890 */ /* 0x000fe2000ff1e03f */
[----:B------:R-:W-:Y:S01]  /*13f60*/  IMAD R4, R7, 0x9000, R17 ;  /* 0x0000900007047824 */ /* 0x000fe200078e0211 */
[----:B------:R-:W-:Y:S01]  /*13f70*/  PLOP3.LUT P0, PT, PT, PT, PT, 0x80, 0x0 ;  /* 0x000000000000781c */ /* 0x000fe20003f0f070 */
[----:B0-----:R-:W-:Y:S01]  /*13f80*/  VIADD R3, R3, 0x30830 ;  /* 0x0003083003037836 */ /* 0x001fe20000000000 */
[----:B------:R-:W-:Y:S01]  /*13f90*/  R2UR UR10, R11 ;  /* 0x000000000b0a72ca */ /* 0x000fe200000e0000 */
[----:B------:R-:W-:Y:S01]  /*13fa0*/  IMAD R2, R0, 0x60, RZ ;  /* 0x0000006000027824 */ /* 0x000fe200078e02ff */
[----:B------:R-:W-:Y:S01]  /*13fb0*/  UIADD3.X UR5, URZ, UR39, URZ, UP0, !UPT ;  /* 0x000000273f057290 */ /* 0x000fe200087fe43f */
[----:B------:R-:W-:Y:S01]  /*13fc0*/  VIADD R9, R4, 0x1e400 ;  /* 0x0001e40004097836 */ /* 0x000fe20000000000 */
[----:B------:R-:W-:Y:S01]  /*13fd0*/  UMOV UR6, 0x0 ;  /* 0x0000000000067882 */ /* 0x000fe20000000000 */
[----:B------:R-:W-:-:S10]  /*13fe0*/  UMOV UR7, 0x14f00000 ;  /* 0x14f0000000077882 */ /* 0x000fd40000000000 */
.L_x_4677:
        /* <DEDUP_REMOVED lines=16> */
.L_x_4678:
        /* <DEDUP_REMOVED lines=16> */
.L_x_4679:
        /* <DEDUP_REMOVED lines=16> */
.L_x_4776:
[----:B------:R-:W-:Y:S05]  /*142f0*/  BSYNC B1 ;  /* 0x0000000000017941 */ /* 0x000fea0003800000 */
.L_x_4680:
        /* <DEDUP_REMOVED lines=12> */
.L_x_4683:
[----:B------:R-:W-:Y:S05]  /*143c0*/  BSYNC B1 ;  /* 0x0000000000017941 */ /* 0x000fea0003800000 */
.L_x_4682:
[----:B------:R-:W-:Y:S01]  /*143d0*/  R2UR UR10, R11 ;  /* 0x000000000b0a72ca */ /* 0x000fe200000e0000 */
[--C-:B0-----:R-:W-:Y:S01]  /*143e0*/  IMAD R2, R18, 0x8, R17.reuse ;  /* 0x0000000812027824 */ /* 0x101fe200078e0211 */
        /* <DEDUP_REMOVED lines=9> */
.L_x_4684:
        /* <DEDUP_REMOVED lines=15> */
.L_x_4685:
        /* <DEDUP_REMOVED lines=15> */
.L_x_4686:
        /* <DEDUP_REMOVED lines=12> */
.L_x_4671:
[----:B------:R-:W-:Y:S05]  /*14720*/  BSYNC B0 ;  /* 0x0000000000007941 */ /* 0x000fea0003800000 */
.L_x_4670:
[----:B------:R0:W-:Y:S01]  /*14730*/  STL [R1+0x4], R10 ;  /* 0x0000040a01007387 */ /* 0x0001e20000100800 */
[----:B------:R-:W-:Y:S01]  /*14740*/  UIADD3 UR4, UR41, -0x3, URZ ;  /* 0xfffffffd29047890 */ /* 0x000fe2000fffe03f */
[----:B------:R-:W-:-:S05]  /*14750*/  IMAD.MOV.U32 R18, RZ, RZ, R7 ;  /* 0x000000ffff127224 */ /* 0x000fca00078e0007 */
[----:B------:R-:W-:-:S07]  /*14760*/  IMAD.U32 R0, RZ, RZ, UR4 ;  /* 0x00000004ff007e24 */ /* 0x000fce000f8e00ff */
.L_x_4669:
[----:B------:R-:W-:Y:S01]  /*14770*/  ULOP3.LUT UR4, URZ, UR41, URZ, 0x33, !UPT ;  /* 0x000000293f047292 */ /* 0x000fe2000f8e333f */
[----:B------:R-:W-:Y:S01]  /*14780*/  VIADD R8, R8, 0xfffffffe ;  /* 0xfffffffe08087836 */ /* 0x000fe20000000000 */
[----:B------:R-:W-:Y:S04]  /*14790*/  BSSY B0, `(.L_x_4668) ;  /* 0x000016d000007945 */ /* 0x000fe80003800000 */
[----:B------:R-:W-:-:S13]  /*147a0*/  ISETP.NE.AND P0, PT, R8, UR4, PT ;  /* 0x0000000408007c0c */ /* 0x000fda000bf05270 */
[----:B------:R-:W-:Y:S05]  /*147b0*/  @!P0 BRA `(.L_x_4687) ;  /* 0x0000001400a88947 */ /* 0x000fea0003800000 */
[----:B------:R-:W-:-:S07]  /*147c0*/  IMAD.MOV.U32 R8, RZ, RZ, R16 ;  /* 0x000000ffff087224 */ /* 0x000fce00078e0010 */
.L_x_4722:
[----:B------:R-:W2:Y:S04]  /*147d0*/  LDL R2, [R1+0xc] ;  /* 0x00000c0001027983 */ /* 0x000ea80000100800 */
[----:B------:R-:W3:Y:S01]  /*147e0*/  LDL R3, [R1+0x4] ;  /* 0x0000040001037983 */ /* 0x000ee20000100800 */
[----:B------:R-:W-:Y:S01]  /*147f0*/  VIADD R4, R18, 0x1 ;  /* 0x0000000112047836 */ /* 0x000fe20000000000 */
[----:B------:R-:W-:Y:S05]  /*14800*/  YIELD ;  /* 0x0000000000007946 */ /* 0x000fea0003800000 */
[----:B------:R-:W-:Y:S01]  /*14810*/  ISETP.NE.AND P0, PT, R4, 0x2, PT ;  /* 0x000000020400780c */ /* 0x000fe20003f05270 */
[----:B------:R-:W-:Y:S03]  /*14820*/  BSSY B1, `(.L_x_4688) ;  /* 0x00000ad000017945 */ /* 0x000fe60003800000 */
[----:B------:R-:W-:-:S02]  /*14830*/  SEL R5, RZ, 0x1, P0 ;  /* 0x00000001ff057807 */ /* 0x000fc40000000000 */
[----:B------:R-:W-:Y:S02]  /*14840*/  SEL R4, R4, RZ, P0 ;  /* 0x000000ff04047207 */ /* 0x000fe40000000000 */
[----:B--2---:R-:W-:Y:S02]  /*14850*/  LOP3.LUT P1, RZ, R2, 0x2, RZ, 0xc0, !PT ;  /* 0x0000000202ff7812 */ /* 0x004fe4000782c0ff */
[----:B---3--:R-:W-:-:S11]  /*14860*/  LOP3.LUT R5, R3, R5, RZ, 0x3c, !PT ;  /* 0x0000000503057212 */ /* 0x008fd600078e3cff */
[----:B------:R-:W-:Y:S05]  /*14870*/  @!P1 BRA `(.L_x_4689) ;  /* 0x00000008009c9947 */ /* 0x000fea0003800000 */
[----:B------:R-:W-:Y:S01]  /*14880*/  LOP3.LUT P1, RZ, R2, 0x1, RZ, 0xc0, !PT ;  /* 0x0000000102ff7812 */ /* 0x000fe2000782c0ff */
[----:B------:R-:W-:-:S12]  /*14890*/  IMAD.MOV.U32 R7, RZ, RZ, R0 ;  /* 0x000000ffff077224 */ /* 0x000fd800078e0000 */
[----:B------:R-:W-:Y:S05]  /*148a0*/  @!P1 BRA `(.L_x_4690) ;  /* 0x0000000000549947 */ /* 0x000fea0003800000 */
[----:B0-----:R-:W2:Y:S01]  /*148b0*/  LDL R10, [R1+0x8] ;  /* 0x00000800010a7983 */ /* 0x001ea20000100800 */
[----:B------:R-:W0:Y:S01]  /*148c0*/  LDC R8, c[0x0][0x43c] ;  /* 0x00010f00ff087b82 */ /* 0x000e220000000800 */
[----:B------:R-:W-:Y:S02]  /*148d0*/  ULDC.64 UR4, c[0x0][0x428] ;  /* 0x00010a0000047ab9 */ /* 0x000fe40000000a00 */
[----:B------:R-:W3:Y:S01]  /*148e0*/  LDL R9, [R1] ;  /* 0x0000000001097983 */ /* 0x000ee20000100800 */
        /* <DEDUP_REMOVED lines=17> */
.L_x_4690:
[----:B------:R-:W-:Y:S01]  /*14a00*/  IMAD R3, R4, 0x8, R17 ;  /* 0x0000000804037824 */ /* 0x000fe200078e0211 */
[----:B------:R-:W-:Y:S01]  /*14a10*/  SHF.L.U32 R2, R5, 0x1f, RZ ;  /* 0x0000001f05027819 */ /* 0x000fe200000006ff */
[----:B------:R-:W-:Y:S03]  /*14a20*/  BSSY B2, `(.L_x_4691) ;  /* 0x0000003000027945 */ /* 0x000fe60003800000 */
[----:B------:R-:W2:Y:S02]  /*14a30*/  SYNCS.PHASECHK.TRANS64.TRYWAIT P0, [R3+URZ+0x30840], R2 ;  /* 0x03084002030075a7 */ /* 0x000ea4000800017f */
[----:B--2---:R-:W-:Y:S05]  /*14a40*/  @!P0 BRA `(.L_x_4692) ;  /* 0x00000030006c8947 */ /* 0x004fea0003800000 */
.L_x_4777:
[----:B------:R-:W-:Y:S05]  /*14a50*/  BSYNC B2 ;  /* 0x0000000000027941 */ /* 0x000fea0003800000 */
.L_x_4691:
        /* <DEDUP_REMOVED lines=12> */
.L_x_4694:
[----:B------:R-:W-:Y:S05]  /*14b20*/  BSYNC B2 ;  /* 0x0000000000027941 */ /* 0x000fea0003800000 */
.L_x_4693:
        /* <DEDUP_REMOVED lines=11> */
.L_x_4695:
        /* <DEDUP_REMOVED lines=16> */
.L_x_4696:
        /* <DEDUP_REMOVED lines=16> */
.L_x_4697:
        /* <DEDUP_REMOVED lines=16> */
.L_x_4778:
[----:B------:R-:W-:Y:S05]  /*14ee0*/  BSYNC B2 ;  /* 0x0000000000027941 */ /* 0x000fea0003800000 */
.L_x_4698:
        /* <DEDUP_REMOVED lines=11> */
.L_x_4701:
[----:B------:R-:W-:Y:S05]  /*14fa0*/  BSYNC B2 ;  /* 0x0000000000027941 */ /* 0x000fea0003800000 */
.L_x_4700:
[----:B------:R-:W-:Y:S01]  /*14fb0*/  R2UR UR6, R2 ;  /* 0x00000000020672ca */ /* 0x000fe200000e0000 */
[----:B------:R-:W-:Y:S01]  /*14fc0*/  IMAD R18, R18, 0x9000, R17 ;  /* 0x0000900012127824 */ /* 0x000fe200078e0211 */
[----:B------:R-:W-:Y:S01]  /*14fd0*/  R2UR UR7, R3 ;  /* 0x00000000030772ca */ /* 0x000fe200000e0000 */
[----:B------:R-:W-:Y:S01]  /*14fe0*/  UIADD3 UR4, UP0, UR38, 0x470, URZ ;  /* 0x0000047026047890 */ /* 0x000fe2000ff1e03f */
[----:B------:R-:W-:Y:S01]  /*14ff0*/  R2UR UR10, R11 ;  /* 0x000000000b0a72ca */ /* 0x000fe200000e0000 */
[----:B------:R-:W-:Y:S01]  /*15000*/  IMAD R10, R19, 0x60, RZ ;  /* 0x00000060130a7824 */ /* 0x000fe200078e02ff */
[----:B------:R-:W-:Y:S01]  /*15010*/  PLOP3.LUT P0, PT, PT, PT, PT, 0x80, 0x0 ;  /* 0x000000000000781c */ /* 0x000fe20003f0f070 */
[----:B------:R-:W-:Y:S01]  /*15020*/  VIADD R9, R9, 0x50 ;  /* 0x0000005009097836 */ /* 0x000fe20000000000 */
[----:B------:R-:W-:Y:S01]  /*15030*/  UIADD3.X UR5, URZ, UR39, URZ, UP0, !UPT ;  /* 0x000000273f057290 */ /* 0x000fe200087fe43f */
[----:B------:R-:W-:-:S11]  /*15040*/  VIADD R11, R18, 0x400 ;  /* 0x00000400120b7836 */ /* 0x000fd60000000000 */
.L_x_4702:
        /* <DEDUP_REMOVED lines=15> */
.L_x_4703:
        /* <DEDUP_REMOVED lines=15> */
.L_x_4704:
        /* <DEDUP_REMOVED lines=12> */
.L_x_4689:
[----:B------:R-:W-:Y:S05]  /*152f0*/  BSYNC B1 ;  /* 0x0000000000017941 */ /* 0x000fea0003800000 */
.L_x_4688:
[----:B------:R-:W2:Y:S01]  /*15300*/  LDL R3, [R1+0xc] ;  /* 0x00000c0001037983 */ /* 0x000ea20000100800 */
[----:B------:R-:W-:Y:S01]  /*15310*/  VIADD R18, R4, 0x1 ;  /* 0x0000000104127836 */ /* 0x000fe20000000000 */
[----:B------:R-:W-:Y:S01]  /*15320*/  BSSY B1, `(.L_x_4705) ;  /* 0x00000b0000017945 */ /* 0x000fe20003800000 */
[----:B------:R-:W-:-:S03]  /*15330*/  VIADD R7, R0, 0xffffffff ;  /* 0xffffffff00077836 */ /* 0x000fc60000000000 */
[----:B------:R-:W-:-:S04]  /*15340*/  ISETP.NE.AND P0, PT, R18, 0x2, PT ;  /* 0x000000021200780c */ /* 0x000fc80003f05270 */
[----:B------:R-:W-:Y:S02]  /*15350*/  SEL R2, RZ, 0x1, P0 ;  /* 0x00000001ff027807 */ /* 0x000fe40000000000 */
[----:B------:R-:W-:Y:S02]  /*15360*/  SEL R18, R18, RZ, P0 ;  /* 0x000000ff12127207 */ /* 0x000fe40000000000 */
[----:B------:R-:W-:-:S05]  /*15370*/  LOP3.LUT R11, R5, R2, RZ, 0x3c, !PT ;  /* 0x00000002050b7212 */ /* 0x000fca00078e3cff */
[----:B------:R1:W-:Y:S01]  /*15380*/  STL [R1+0x4], R11 ;  /* 0x0000040b01007387 */ /* 0x0003e20000100800 */
[----:B--2---:R-:W-:-:S13]  /*15390*/  LOP3.LUT P1, RZ, R3, 0x2, RZ, 0xc0, !PT ;  /* 0x0000000203ff7812 */ /* 0x004fda000782c0ff */
[----:B-1----:R-:W-:Y:S05]  /*153a0*/  @!P1 BRA `(.L_x_4706) ;  /* 0x00000008009c9947 */ /* 0x002fea0003800000 */
[----:B------:R-:W-:Y:S01]  /*153b0*/  LOP3.LUT P1, RZ, R3, 0x1, RZ, 0xc0, !PT ;  /* 0x0000000103ff7812 */ /* 0x000fe2000782c0ff */
[----:B0-----:R-:W-:-:S12]  /*153c0*/  IMAD.MOV.U32 R10, RZ, RZ, R7 ;  /* 0x000000ffff0a7224 */ /* 0x001fd800078e0007 */
[----:B------:R-:W-:Y:S05]  /*153d0*/  @!P1 BRA `(.L_x_4707) ;  /* 0x0000000000549947 */ /* 0x000fea0003800000 */
[----:B------:R-:W2:Y:S01]  /*153e0*/  LDL R13, [R1+0x8] ;  /* 0x00000800010d7983 */ /* 0x000ea20000100800 */
        /* <DEDUP_REMOVED lines=20> */
.L_x_4707:
[----:B------:R-:W-:Y:S01]  /*15530*/  IMAD R2, R18, 0x8, R17 ;  /* 0x0000000812027824 */ /* 0x000fe200078e0211 */
[----:B------:R-:W-:Y:S01]  /*15540*/  SHF.L.U32 R3, R11, 0x1f, RZ ;  /* 0x0000001f0b037819 */ /* 0x000fe200000006ff */
[----:B------:R-:W-:Y:S03]  /*15550*/  BSSY B2, `(.L_x_4708) ;  /* 0x0000003000027945 */ /* 0x000fe60003800000 */
[----:B------:R-:W1:Y:S02]  /*15560*/  SYNCS.PHASECHK.TRANS64.TRYWAIT P0, [R2+URZ+0x30840], R3 ;  /* 0x03084003020075a7 */ /* 0x000e64000800017f */
[----:B-1----:R-:W-:Y:S05]  /*15570*/  @!P0 BRA `(.L_x_4709) ;  /* 0x0000002400c88947 */ /* 0x002fea0003800000 */
.L_x_4779:
[----:B------:R-:W-:Y:S05]  /*15580*/  BSYNC B2 ;  /* 0x0000000000027941 */ /* 0x000fea0003800000 */
.L_x_4708:
        /* <DEDUP_REMOVED lines=12> */
.L_x_4711:
[----:B------:R-:W-:Y:S05]  /*15650*/  BSYNC B2 ;  /* 0x0000000000027941 */ /* 0x000fea0003800000 */
.L_x_4710:
[----:B------:R-:W-:Y:S01]  /*15660*/  IMAD.MOV.U32 R14, RZ, RZ, RZ ;  /* 0x000000ffff0e7224 */ /* 0x000fe200078e00ff */
[----:B------:R-:W-:Y:S01]  /*15670*/  UIADD3 UR4, UP0, UR38, 0x370, URZ ;  /* 0x0000037026047890 */ /* 0x000fe2000ff1e03f */
[C---:B-1----:R-:W-:Y:S01]  /*15680*/  IMAD R3, R18.reuse, 0x8, R6 ;  /* 0x0000000812037824 */ /* 0x042fe200078e0206 */
[----:B------:R-:W-:Y:S01]  /*15690*/  PLOP3.LUT P0, PT, PT, PT, PT, 0x80, 0x0 ;  /* 0x000000000000781c */ /* 0x000fe20003f0f070 */
[----:B------:R-:W-:Y:S01]  /*156a0*/  IMAD R9, R18, 0x9000, R17 ;  /* 0x0000900012097824 */ /* 0x000fe200078e0211 */
[----:B------:R-:W-:Y:S01]  /*156b0*/  R2UR UR10, R14 ;  /* 0x000000000e0a72ca */ /* 0x000fe200000e0000 */
[----:B------:R-:W-:Y:S01]  /*156c0*/  VIADD R3, R3, 0x30 ;  /* 0x0000003003037836 */ /* 0x000fe20000000000 */
[----:B------:R-:W-:Y:S01]  /*156d0*/  UIADD3.X UR5, URZ, UR39, URZ, UP0, !UPT ;  /* 0x000000273f057290 */ /* 0x000fe200087fe43f */
[----:B------:R-:W-:Y:S01]  /*156e0*/  IMAD R2, R10, 0x60, RZ ;  /* 0x000000600a027824 */ /* 0x000fe200078e02ff */
[----:B------:R-:W-:Y:S01]  /*156f0*/  UMOV UR6, 0x0 ;  /* 0x0000000000067882 */ /* 0x000fe20000000000 */
[----:B------:R-:W-:Y:S01]  /*15700*/  VIADD R11, R9, 0x1e400 ;  /* 0x0001e400090b7836 */ /* 0x000fe20000000000 */
[----:B------:R-:W-:-:S09]  /*15710*/  UMOV UR7, 0x14f00000 ;  /* 0x14f0000000077882 */ /* 0x000fd20000000000 */
.L_x_4712:
        /* <DEDUP_REMOVED lines=16> */
.L_x_4713:
        /* <DEDUP_REMOVED lines=16> */
.L_x_4714:
        /* <DEDUP_REMOVED lines=15> */
.L_x_4780:
[----:B------:R-:W-:Y:S05]  /*15a10*/  BSYNC B2 ;  /* 0x0000000000027941 */ /* 0x000fea0003800000 */
.L_x_4715:
        /* <DEDUP_REMOVED lines=11> */
.L_x_4718:
[----:B------:R-:W-:Y:S05]  /*15ad0*/  BSYNC B2 ;  /* 0x0000000000027941 */ /* 0x000fea0003800000 */
.L_x_4717:
        /* <DEDUP_REMOVED lines=10> */
.L_x_4719:
        /* <DEDUP_REMOVED lines=15> */
.L_x_4720:
        /* <DEDUP_REMOVED lines=15> */
.L_x_4721:
        /* <DEDUP_REMOVED lines=12> */
.L_x_4706:
[----:B------:R-:W-:Y:S05]  /*15e20*/  BSYNC B1 ;  /* 0x0000000000017941 */ /* 0x000fea0003800000 */
.L_x_4705:
[----:B------:R-:W-:Y:S01]  /*15e30*/  ISETP.GT.AND P0, PT, R7, UR40, PT ;  /* 0x0000002807007c0c */ /* 0x000fe2000bf04270 */
[----:B------:R-:W-:-:S12]  /*15e40*/  VIADD R0, R0, 0xfffffffe ;  /* 0xfffffffe00007836 */ /* 0x000fd80000000000 */
[----:B------:R-:W-:Y:S05]  /*15e50*/  @P0 BRA `(.L_x_4722) ;  /* 0xffffffe8005c0947 */ /* 0x000fea000383ffff */
.L_x_4687:
[----:B------:R-:W-:Y:S05]  /*15e60*/  BSYNC B0 ;  /* 0x0000000000007941 */ /* 0x000fea0003800000 */
.L_x_4668:
[----:B0-----:R-:W0:Y:S01]  /*15e70*/  S2R R0, SR_TID.X ;  /* 0x0000000000007919 */ /* 0x001e220000002100 */
[----:B------:R-:W-:Y:S01]  /*15e80*/  BSSY B0, `(.L_x_4723) ;  /* 0x0000012000007945 */ /* 0x000fe20003800000 */
[----:B0-----:R-:W-:-:S04]  /*15e90*/  LOP3.LUT R6, R0, 0x7f, RZ, 0xc0, !PT ;  /* 0x0000007f00067812 */ /* 0x001fc800078ec0ff */
[----:B------:R-:W-:-:S13]  /*15ea0*/  ISETP.NE.AND P1, PT, R6, RZ, PT ;  /* 0x000000ff0600720c */ /* 0x000fda0003f25270 */
[----:B------:R-:W-:Y:S05]  /*15eb0*/  @P1 BRA `(.L_x_4724) ;  /* 0x0000000000381947 */ /* 0x000fea0003800000 */
[----:B------:R-:W0:Y:S01]  /*15ec0*/  S2R R3, SR_LANEID ;  /* 0x0000000000037919 */ /* 0x000e220000000000 */
[----:B------:R-:W-:Y:S01]  /*15ed0*/  VOTEU.ANY UR4, UPT, PT ;  /* 0x0000000000047886 */ /* 0x000fe200038e0100 */
[----:B------:R-:W-:Y:S01]  /*15ee0*/  ULDC.64 UR6, c[0x0][0x208] ;  /* 0x0000820000067ab9 */ /* 0x000fe20000000a00 */
[----:B------:R-:W0:Y:S08]  /*15ef0*/  FLO.U32 R0, UR4 ;  /* 0x0000000400007d00 */ /* 0x000e3000080e0000 */
[----:B------:R-:W1:Y:S01]  /*15f00*/  POPC R5, UR4 ;  /* 0x0000000400057d09 */ /* 0x000e620008000000 */
[----:B0-----:R-:W-:-:S02]  /*15f10*/  ISETP.EQ.U32.AND P0, PT, R0, R3, PT ;  /* 0x000000030000720c */ /* 0x001fc40003f02070 */
[----:B------:R-:W1:Y:S11]  /*15f20*/  LDC.64 R2, c[0x0][0xc80] ;  /* 0x00032000ff027b82 */ /* 0x000e760000000a00 */
[----:B-1----:R-:W2:Y:S01]  /*15f30*/  @P0 ATOMG.E.ADD.STRONG.GPU PT, R3, desc[UR6][R2.64], R5 ;  /* 0x00000005020309a8 */ /* 0x002ea200081ee1c6 */
[----:B------:R-:W0:Y:S02]  /*15f40*/  S2R R4, SR_LTMASK ;  /* 0x0000000000047919 */ /* 0x000e240000003900 */
[----:B0-----:R-:W-:-:S04]  /*15f50*/  LOP3.LUT R4, R4, UR4, RZ, 0xc0, !PT ;  /* 0x0000000404047c12 */ /* 0x001fc8000f8ec0ff */
[----:B------:R-:W0:Y:S01]  /*15f60*/  POPC R7, R4 ;  /* 0x0000000400077309 */ /* 0x000e220000000000 */
[----:B--2---:R-:W0:Y:S02]  /*15f70*/  SHFL.IDX PT, R0, R3, R0, 0x1f ;  /* 0x00001f0003007589 */ /* 0x004e2400000e0000 */
[----:B0-----:R-:W-:-:S05]  /*15f80*/  IADD3 R0, R0, UR44, R7 ;  /* 0x0000002c00007c10 */ /* 0x001fca000fffe007 */
[----:B------:R0:W-:Y:S02]  /*15f90*/  STL [R1+0x14], R0 ;  /* 0x0000140001007387 */ /* 0x0001e40000100800 */
.L_x_4724:
[----:B------:R-:W-:Y:S05]  /*15fa0*/  BSYNC B0 ;  /* 0x0000000000007941 */ /* 0x000fea0003800000 */
.L_x_4723:
[----:B0-----:R-:W2:Y:S01]  /*15fb0*/  LDL R0, [R1+0xc] ;  /* 0x00000c0001007983 */ /* 0x001ea20000100800 */
[----:B------:R-:W-:Y:S01]  /*15fc0*/  BSSY B0, `(.L_x_4725) ;  /* 0x0000047000007945 */ /* 0x000fe20003800000 */
[----:B--2---:R-:W-:-:S13]  /*15fd0*/  LOP3.LUT P0, RZ, R0, 0x2, RZ, 0xc0, !PT ;  /* 0x0000000200ff7812 */ /* 0x004fda000780c0ff */
        /* <DEDUP_REMOVED lines=8> */
.L_x_4781:
[----:B------:R-:W-:Y:S05]  /*16060*/  BSYNC B1 ;  /* 0x0000000000017941 */ /* 0x000fea0003800000 */
.L_x_4727:
[----:B------:R-:W-:Y:S04]  /*16070*/  BSSY B1, `(.L_x_4729) ;  /* 0x0000009000017945 */ /* 0x000fe80003800000 */
        /* <DEDUP_REMOVED lines=8> */
.L_x_4730:
[----:B------:R-:W-:Y:S05]  /*16100*/  BSYNC B1 ;  /* 0x0000000000017941 */ /* 0x000fea0003800000 */
.L_x_4729:
        /* <DEDUP_REMOVED lines=10> */
.L_x_4731:
        /* <DEDUP_REMOVED lines=15> */
.L_x_4732:
        /* <DEDUP_REMOVED lines=15> */
.L_x_4733:
        /* <DEDUP_REMOVED lines=10> */
.L_x_4726:
[----:B------:R-:W-:Y:S05]  /*16430*/  BSYNC B0 ;  /* 0x0000000000007941 */ /* 0x000fea0003800000 */
.L_x_4725:
[----:B------:R-:W2:Y:S01]  /*16440*/  LDL.LU R3, [R1+0x4] ;  /* 0x0000040001037983 */ /* 0x000ea20000300800 */
[----:B------:R-:W-:-:S05]  /*16450*/  VIADD R18, R18, 0x1 ;  /* 0x0000000112127836 */ /* 0x000fca0000000000 */
[----:B------:R-:W-:-:S04]  /*16460*/  ISETP.NE.AND P0, PT, R18, 0x2, PT ;  /* 0x000000021200780c */ /* 0x000fc80003f05270 */
[----:B------:R-:W-:Y:S02]  /*16470*/  SEL R0, RZ, 0x1, P0 ;  /* 0x00000001ff007807 */ /* 0x000fe40000000000 */
[----:B------:R-:W-:Y:S02]  /*16480*/  SEL R18, R18, RZ, P0 ;  /* 0x000000ff12127207 */ /* 0x000fe40000000000 */
[----:B--2---:R-:W-:-:S05]  /*16490*/  LOP3.LUT R3, R3, R0, RZ, 0x3c, !PT ;  /* 0x0000000003037212 */ /* 0x004fca00078e3cff */
[----:B------:R0:W-:Y:S02]  /*164a0*/  STL [R1+0x4], R3 ;  /* 0x0000040301007387 */ /* 0x0001e40000100800 */
.L_x_4648:
[----:B------:R-:W-:Y:S05]  /*164b0*/  BSYNC B7 ;  /* 0x0000000000077941 */ /* 0x000fea0003800000 */
.L_x_4646:
[----:B-1----:R-:W2:Y:S04]  /*164c0*/  LDL R0, [R1+0xc] ;  /* 0x00000c0001007983 */ /* 0x002ea80000100800 */
[----:B------:R1:W5:Y:S01]  /*164d0*/  LDL R2, [R1+0x14] ;  /* 0x0000140001027983 */ /* 0x0003620000100800 */
[----:B--2---:R-:W-:-:S13]  /*164e0*/  LOP3.LUT P0, RZ, R0, 0x4, RZ, 0xc0, !PT ;  /* 0x0000000400ff7812 */ /* 0x004fda000780c0ff */
[----:B-1----:R-:W-:Y:S05]  /*164f0*/  @!P0 BRA `(.L_x_4734) ;  /* 0x0000000000288947 */ /* 0x002fea0003800000 */
[----:B------:R-:W-:Y:S05]  /*16500*/  WARPSYNC.ALL ;  /* 0x0000000000007948 */ /* 0x000fea0003800000 */
[----:B------:R-:W1:Y:S08]  /*16510*/  S2UR UR5, SR_CgaCtaId ;  /* 0x00000000000579c3 */ /* 0x000e700000008800 */
[----:B------:R-:W-:Y:S06]  /*16520*/  BAR.SYNC.DEFER_BLOCKING 0x5, 0x180 ;  /* 0x0146000000007b1d */ /* 0x000fec0000010000 */
[----:B------:R-:W-:-:S02]  /*16530*/  UMOV UR4, 0x400 ;  /* 0x0000040000047882 */ /* 0x000fc40000000000 */
[----:B-1----:R-:W-:-:S06]  /*16540*/  ULEA UR4, UR5, UR4, 0x18 ;  /* 0x0000000405047291 */ /* 0x002fcc000f8ec03f */
[----:B------:R-:W-:-:S05]  /*16550*/  IMAD.U32 R17, RZ, RZ, UR4 ;  /* 0x00000004ff117e24 */ /* 0x000fca000f8e00ff */
[----:B-----5:R-:W1:Y:S04]  /*16560*/  LDS R2, [R17+0x308d0] ;  /* 0x0308d00011027984 */ /* 0x020e680000000800 */
[----:B-1----:R3:W-:Y:S01]  /*16570*/  STL [R1+0x14], R2 ;  /* 0x0000140201007387 */ /* 0x0027e20000100800 */
[----:B------:R-:W-:Y:S06]  /*16580*/  BAR.ARV 0x4, 0x180 ;  /* 0x0106000000007b1d */ /* 0x000fec0000002000 */
[----:B------:R-:W-:Y:S05]  /*16590*/  BRA `(.L_x_4735) ;  /* 0x00000000002c7947 */ /* 0x000fea0003800000 */
.L_x_4734:
[----:B------:R-:W-:-:S03]  /*165a0*/  UMOV UR4, 0xffffffff ;  /* 0xffffffff00047882 */ /* 0x000fc60000000000 */
[----:B------:R-:W-:Y:S05]  /*165b0*/  BRA.DIV UR4, `(.L_x_4736) ;  /* 0x0000001604f47947 */ /* 0x000fea000b800000 */
[----:B-----5:R1:W2:Y:S02]  /*165c0*/  SHFL.IDX PT, R14, R2, RZ, 0x1f ;  /* 0x00001fff020e7589 */ /* 0x0202a400000e0000 */
.L_x_4784:
[----:B0-----:R-:W0:Y:S01]  /*165d0*/  @!P1 S2R R3, SR_CgaCtaId ;  /* 0x0000000000039919 */ /* 0x001e220000008800 */
[----:B------:R-:W-:Y:S05]  /*165e0*/  WARPSYNC.ALL ;  /* 0x0000000000007948 */ /* 0x000fea0003800000 */
[----:B------:R-:W-:Y:S01]  /*165f0*/  BAR.SYNC.DEFER_BLOCKING 0x4, 0x180 ;  /* 0x0106000000007b1d */ /* 0x000fe20000010000 */
[----:B------:R-:W-:-:S05]  /*16600*/  @!P1 MOV R0, 0x400 ;  /* 0x0000040000009802 */ /* 0x000fca0000000f00 */
[----:B--2---:R2:W-:Y:S01]  /*16610*/  STL [R1+0x14], R14 ;  /* 0x0000140e01007387 */ /* 0x0045e20000100800 */
[----:B0-----:R-:W-:-:S05]  /*16620*/  @!P1 LEA R17, R3, R0, 0x18 ;  /* 0x0000000003119211 */ /* 0x001fca00078ec0ff */
[----:B------:R2:W-:Y:S01]  /*16630*/  @!P1 STS [R17+0x308d0], R2 ;  /* 0x0308d00211009388 */ /* 0x0005e20000000800 */
[----:B------:R-:W-:Y:S06]  /*16640*/  BAR.ARV 0x5, 0x180 ;  /* 0x0146000000007b1d */ /* 0x000fec0000002000 */
.L_x_4735:
[----:B------:R-:W4:Y:S01]  /*16650*/  LDL R0, [R1+0x14] ;  /* 0x0000140001007983 */ /* 0x000f220000100800 */
[----:B------:R-:W-:Y:S02]  /*16660*/  ULDC UR4, c[0x0][0xc38] ;  /* 0x00030e0000047ab9 */ /* 0x000fe40000000800 */
[----:B----4-:R-:W-:-:S13]  /*16670*/  ISETP.GE.AND P0, PT, R0, UR4, PT ;  /* 0x0000000400007c0c */ /* 0x010fda000bf06270 */
[----:B------:R-:W-:Y:S05]  /*16680*/  @!P0 BRA `(.L_x_4737) ;  /* 0xffffffb000dc8947 */ /* 0x000fea000383ffff */
.L_x_4637:
[----:B0-----:R-:W4:Y:S01]  /*16690*/  LDL.LU R0, [R1+0x18] ;  /* 0x0000180001007983 */ /* 0x001f220000300800 */
[----:B------:R-:W-:Y:S01]  /*166a0*/  BSSY B0, `(.L_x_4738) ;  /* 0x000000b000007945 */ /* 0x000fe20003800000 */
[----:B------:R-:W0:Y:S01]  /*166b0*/  S2R R5, SR_CgaCtaId ;  /* 0x0000000000057919 */ /* 0x000e220000008800 */
[----:B----4-:R-:W-:-:S05]  /*166c0*/  VIADD R0, R0, 0x1 ;  /* 0x0000000100007836 */ /* 0x010fca0000000000 */
[----:B-123--:R-:W-:-:S04]  /*166d0*/  LEA.HI R2, R0, R0, RZ, 0x1 ;  /* 0x0000000000027211 */ /* 0x00efc800078f08ff */
[----:B------:R-:W-:-:S05]  /*166e0*/  LOP3.LUT R3, R2, 0xfffffffe, RZ, 0xc0, !PT ;  /* 0xfffffffe02037812 */ /* 0x000fca00078ec0ff */
[----:B------:R-:W-:Y:S01]  /*166f0*/  IMAD.IADD R3, R0, 0x1, -R3 ;  /* 0x0000000100037824 */ /* 0x000fe200078e0a03 */
[----:B------:R-:W-:-:S04]  /*16700*/  MOV R0, 0x400 ;  /* 0x0000040000007802 */ /* 0x000fc80000000f00 */
[----:B0-----:R-:W-:Y:S02]  /*16710*/  LEA R0, R5, R0, 0x18 ;  /* 0x0000000005007211 */ /* 0x001fe400078ec0ff */
[----:B------:R-:W-:-:S04]  /*16720*/  SHF.L.U32 R3, R3, 0x1f, RZ ;  /* 0x0000001f03037819 */ /* 0x000fc800000006ff */
[----:B------:R-:W0:Y:S02]  /*16730*/  SYNCS.PHASECHK.TRANS64.TRYWAIT P0, [R0+URZ+0x30820], R3 ;  /* 0x03082003000075a7 */ /* 0x000e24000800017f */
[----:B0-----:R-:W-:Y:S05]  /*16740*/  @!P0 BRA `(.L_x_4739) ;  /* 0x0000001400b88947 */ /* 0x001fea0003800000 */
.L_x_4785:
[----:B------:R-:W-:Y:S05]  /*16750*/  BSYNC B0 ;  /* 0x0000000000007941 */ /* 0x000fea0003800000 */
.L_x_4738:
[----:B------:R-:W-:-:S03]  /*16760*/  UMOV UR4, 0xffffffff ;  /* 0xffffffff00047882 */ /* 0x000fc60000000000 */
[----:B------:R-:W-:Y:S05]  /*16770*/  BRA.DIV UR4, `(.L_x_4740) ;  /* 0x0000001604c07947 */ /* 0x000fea000b800000 */
[----:B------:R-:W1:Y:S02]  /*16780*/  S2R R2, SR_TID.X ;  /* 0x0000000000027919 */ /* 0x000e640000002100 */
[----:B-1----:R-:W-:-:S04]  /*16790*/  SHF.R.U32.HI R2, RZ, 0x5, R2 ;  /* 0x00000005ff027819 */ /* 0x002fc80000011602 */
[----:B------:R-:W-:-:S05]  /*167a0*/  LOP3.LUT R2, R2, 0x3, RZ, 0xc0, !PT ;  /* 0x0000000302027812 */ /* 0x000fca00078ec0ff */
[----:B------:R1:W2:Y:S02]  /*167b0*/  SHFL.IDX PT, R14, R2, RZ, 0x1f ;  /* 0x00001fff020e7589 */ /* 0x0002a400000e0000 */
.L_x_4788:
[----:B--2---:R-:W-:Y:S01]  /*167c0*/  ISETP.NE.AND P0, PT, R14, RZ, PT ;  /* 0x000000ff0e00720c */ /* 0x004fe20003f05270 */
[----:B------:R-:W-:-:S12]  /*167d0*/  BSSY B0, `(.L_x_4741) ;  /* 0x0000027000007945 */ /* 0x000fd80003800000 */
[----:B------:R-:W-:Y:S05]  /*167e0*/  @P0 BRA `(.L_x_4742) ;  /* 0x0000000000940947 */ /* 0x000fea0003800000 */
[----:B------:R-:W-:-:S03]  /*167f0*/  UMOV UR4, 0xffffffff ;  /* 0xffffffff00047882 */ /* 0x000fc60000000000 */
[----:B------:R-:W-:Y:S05]  /*16800*/  BRA.DIV UR4, `(.L_x_4743) ;  /* 0x0000001604d07947 */ /* 0x000fea000b800000 */
[----:B------:R-:W-:-:S13]  /*16810*/  ELECT P6, URZ, PT ;  /* 0x00000000003f782f */ /* 0x000fda00038c0000 */
.L_x_4791:
        /* <DEDUP_REMOVED lines=8> */
.L_x_4744:
        /* <DEDUP_REMOVED lines=13> */
.L_x_4792:
[----:B------:R-:W1:Y:S02]  /*16970*/  SYNCS.PHASECHK.TRANS64.TRYWAIT P0, [R3+URZ], R2 ;  /* 0x00000002030075a7 */ /* 0x000e64000800017f */
[----:B-1----:R-:W-:Y:S05]  /*16980*/  @!P0 BRA `(.L_x_4746) ;  /* 0x0000001400a48947 */ /* 0x002fea0003800000 */
.L_x_4793:
[----:B------:R-:W-:Y:S05]  /*16990*/  @!P2 BRA `(.L_x_4747) ;  /* 0x000000000004a947 */ /* 0x000fea0003800000 */
[----:B------:R-:W-:Y:S01]  /*169a0*/  BPT.TRAP 0x1 ;  /* 0x000000040000795c */ /* 0x000fe20000300000 */
.L_x_4747:
[----:B-1----:R-:W-:-:S04]  /*169b0*/  VIADD R3, R0, 0x30860 ;  /* 0x0003086000037836 */ /* 0x002fc80000000000 */
[----:B------:R-:W-:-:S04]  /*169c0*/  IMAD R18, R18, 0x8, R3 ;  /* 0x0000000812127824 */ /* 0x000fc800078e0203 */
[----:B------:R-:W1:Y:S02]  /*169d0*/  SYNCS.PHASECHK.TRANS64.TRYWAIT P0, [R18+URZ], R5 ;  /* 0x00000005120075a7 */ /* 0x000e64000800017f */
[----:B-1----:R-:W-:Y:S05]  /*169e0*/  @!P0 BRA `(.L_x_4748) ;  /* 0x0000001400a08947 */ /* 0x002fea0003800000 */
.L_x_4794:
[----:B------:R-:W-:-:S07]  /*169f0*/  IMAD R3, R4, 0x8, R3 ;  /* 0x0000000804037824 */ /* 0x000fce00078e0203 */
.L_x_4749:
[----:B--2---:R2:W3:Y:S02]  /*16a00*/  SYNCS.PHASECHK.TRANS64.TRYWAIT P0, [R3+URZ], R2 ;  /* 0x00000002030075a7 */ /* 0x0044e4000800017f */
[----:B---3--:R-:W-:Y:S05]  /*16a10*/  @!P0 NANOSLEEP.SYNCS 0x989680 ;  /* 0x009896800000895d */ /* 0x008fea0003900000 */
[----:B------:R-:W3:Y:S02]  /*16a20*/  @!P0 SYNCS.PHASECHK.TRANS64 P0, [R3+URZ], R2 ;  /* 0x00000002030085a7 */ /* 0x000ee4000800007f */
[----:B---3--:R-:W-:Y:S05]  /*16a30*/  @!P0 BRA `(.L_x_4749) ;  /* 0xfffffffc00f08947 */ /* 0x008fea000383ffff */
.L_x_4742:
[----:B------:R-:W-:Y:S05]  /*16a40*/  BSYNC B0 ;  /* 0x0000000000007941 */ /* 0x000fea0003800000 */
.L_x_4741:
[----:B------:R-:W-:Y:S05]  /*16a50*/  EXIT ;  /* 0x000000000000794d */ /* 0x000fea0003800000 */
.L_x_4550:
[----:B0-----:R-:W-:-:S04]  /*16a60*/  IMAD.U32 R3, RZ, RZ, UR38 ;  /* 0x00000026ff037e24 */ /* 0x001fc8000f8e00ff */
[----:B------:R0:W1:Y:S03]  /*16a70*/  SYNCS.PHASECHK.TRANS64.TRYWAIT P1, [R3+URZ+0x30800], R0 ;  /* 0x03080000030075a7 */ /* 0x000066000802017f */
[----:B-1----:R-:W-:Y:S05]  /*16a80*/  @!P1 NANOSLEEP.SYNCS 0x989680 ;  /* 0x009896800000995d */ /* 0x002fea0003900000 */
[----:B------:R-:W1:Y:S02]  /*16a90*/  @!P1 SYNCS.PHASECHK.TRANS64 P1, [R3+URZ+0x30800], R0 ;  /* 0x03080000030095a7 */ /* 0x000e64000802007f */
[----:B-1----:R-:W-:Y:S05]  /*16aa0*/  @!P1 BRA `(.L_x_4550) ;  /* 0xfffffffc00ec9947 */ /* 0x002fea000383ffff */
[----:B------:R-:W-:Y:S05]  /*16ab0*/  BRA `(.L_x_4750) ;  /* 0xfffffeb000487947 */ /* 0x000fea000383ffff */
.L_x_4554:
[----:B-1----:R1:W3:Y:S02]  /*16ac0*/  SYNCS.PHASECHK.TRANS64.TRYWAIT P1, [R11+URZ+0x30830], R0 ;  /* 0x030830000b0075a7 */ /* 0x0022e4000802017f */
[----:B---3--:R-:W-:Y:S05]  /*16ad0*/  @!P1 NANOSLEEP.SYNCS 0x989680 ;  /* 0x009896800000995d */ /* 0x008fea0003900000 */
[----:B------:R-:W3:Y:S02]  /*16ae0*/  @!P1 SYNCS.PHASECHK.TRANS64 P1, [R11+URZ+0x30830], R0 ;  /* 0x030830000b0095a7 */ /* 0x000ee4000802007f */
[----:B---3--:R-:W-:Y:S05]  /*16af0*/  @!P1 BRA `(.L_x_4554) ;  /* 0xfffffffc00f09947 */ /* 0x008fea000383ffff */
[----:B------:R-:W-:Y:S05]  /*16b00*/  BRA `(.L_x_4553) ;  /* 0xfffffeb0007c7947 */ /* 0x000fea000383ffff */
.L_x_4570:
[----:B-1----:R-:W-:-:S04]  /*16b10*/  IMAD.U32 R12, RZ, RZ, UR7 ;  /* 0x00000007ff0c7e24 */ /* 0x002fc8000f8e00ff */
[----:B------:R1:W2:Y:S03]  /*16b20*/  SYNCS.PHASECHK.TRANS64.TRYWAIT P1, [R12+URZ+0x30830], R9 ;  /* 0x030830090c0075a7 */ /* 0x0002a6000802017f */
[----:B--2---:R-:W-:Y:S05]  /*16b30*/  @!P1 NANOSLEEP.SYNCS 0x989680 ;  /* 0x009896800000995d */ /* 0x004fea0003900000 */
[----:B------:R-:W2:Y:S02]  /*16b40*/  @!P1 SYNCS.PHASECHK.TRANS64 P1, [R12+URZ+0x30830], R9 ;  /* 0x030830090c0095a7 */ /* 0x000ea4000802007f */
[----:B--2---:R-:W-:Y:S05]  /*16b50*/  @!P1 BRA `(.L_x_4570) ;  /* 0xfffffffc00ec9947 */ /* 0x004fea000383ffff */
[----:B------:R-:W-:Y:S05]  /*16b60*/  BRA `(.L_x_4569) ;  /* 0xfffffee400247947 */ /* 0x000fea000383ffff */
.L_x_4574:
[----:B01----:R-:W-:-:S04]  /*16b70*/  IMAD.U32 R9, RZ, RZ, UR6 ;  /* 0x00000006ff097e24 */ /* 0x003fc8000f8e00ff */
[----:B------:R0:W1:Y:S03]  /*16b80*/  SYNCS.PHASECHK.TRANS64.TRYWAIT P1, [R9+URZ+0x30850], R0 ;  /* 0x03085000090075a7 */ /* 0x000066000802017f */
[----:B-1----:R-:W-:Y:S05]  /*16b90*/  @!P1 NANOSLEEP.SYNCS 0x989680 ;  /* 0x009896800000995d */ /* 0x002fea0003900000 */
[----:B------:R-:W1:Y:S02]  /*16ba0*/  @!P1 SYNCS.PHASECHK.TRANS64 P1, [R9+URZ+0x30850], R0 ;  /* 0x03085000090095a7 */ /* 0x000e64000802007f */
[----:B-1----:R-:W-:Y:S05]  /*16bb0*/  @!P1 BRA `(.L_x_4574) ;  /* 0xfffffffc00ec9947 */ /* 0x002fea000383ffff */
[----:B------:R-:W-:Y:S05]  /*16bc0*/  BRA `(.L_x_4573) ;  /* 0xfffffeec00cc7947 */ /* 0x000fea000383ffff */
.L_x_4591:
[----:B-1----:R-:W-:-:S04]  /*16bd0*/  IMAD.U32 R4, RZ, RZ, UR6 ;  /* 0x00000006ff047e24 */ /* 0x002fc8000f8e00ff */
[----:B------:R1:W2:Y:S03]  /*16be0*/  SYNCS.PHASECHK.TRANS64.TRYWAIT P1, [R4+URZ+0x30830], R3 ;  /* 0x03083003040075a7 */ /* 0x0002a6000802017f */
[----:B--2---:R-:W-:Y:S05]  /*16bf0*/  @!P1 NANOSLEEP.SYNCS 0x989680 ;  /* 0x009896800000995d */ /* 0x004fea0003900000 */
[----:B------:R-:W2:Y:S02]  /*16c00*/  @!P1 SYNCS.PHASECHK.TRANS64 P1, [R4+URZ+0x30830], R3 ;  /* 0x03083003040095a7 */ /* 0x000ea4000802007f */
[----:B--2---:R-:W-:Y:S05]  /*16c10*/  @!P1 BRA `(.L_x_4591) ;  /* 0xfffffffc00ec9947 */ /* 0x004fea000383ffff */
[----:B------:R-:W-:Y:S05]  /*16c20*/  BRA `(.L_x_4590) ;  /* 0xffffff1c00187947 */ /* 0x000fea000383ffff */
.L_x_4595:
[----:B01----:R-:W-:-:S04]  /*16c30*/  IMAD.U32 R3, RZ, RZ, UR10 ;  /* 0x0000000aff037e24 */ /* 0x003fc8000f8e00ff */
[----:B------:R0:W1:Y:S03]  /*16c40*/  SYNCS.PHASECHK.TRANS64.TRYWAIT P1, [R3+URZ+0x30850], R0 ;  /* 0x03085000030075a7 */ /* 0x000066000802017f */
[----:B-1----:R-:W-:Y:S05]  /*16c50*/  @!P1 NANOSLEEP.SYNCS 0x989680 ;  /* 0x009896800000995d */ /* 0x002fea0003900000 */
[----:B------:R-:W1:Y:S02]  /*16c60*/  @!P1 SYNCS.PHASECHK.TRANS64 P1, [R3+URZ+0x30850], R0 ;  /* 0x03085000030095a7 */ /* 0x000e64000802007f */
[----:B-1----:R-:W-:Y:S05]  /*16c70*/  @!P1 BRA `(.L_x_4595) ;  /* 0xfffffffc00ec9947 */ /* 0x002fea000383ffff */
[----:B------:R-:W-:Y:S05]  /*16c80*/  BRA `(.L_x_4594) ;  /* 0xffffff2400c07947 */ /* 0x000fea000383ffff */
.L_x_4601:
[----:B-1----:R-:W-:-:S04]  /*16c90*/  IMAD.U32 R4, RZ, RZ, UR6 ;  /* 0x00000006ff047e24 */ /* 0x002fc8000f8e00ff */
[----:B------:R1:W2:Y:S03]  /*16ca0*/  SYNCS.PHASECHK.TRANS64.TRYWAIT P1, [R4+URZ+0x30830], R3 ;  /* 0x03083003040075a7 */ /* 0x0002a6000802017f */
[----:B--2---:R-:W-:Y:S05]  /*16cb0*/  @!P1 NANOSLEEP.SYNCS 0x989680 ;  /* 0x009896800000995d */ /* 0x004fea0003900000 */
[----:B------:R-:W2:Y:S02]  /*16cc0*/  @!P1 SYNCS.PHASECHK.TRANS64 P1, [R4+URZ+0x30830], R3 ;  /* 0x03083003040095a7 */ /* 0x000ea4000802007f */
[----:B--2---:R-:W-:Y:S05]  /*16cd0*/  @!P1 BRA `(.L_x_4601) ;  /* 0xfffffffc00ec9947 */ /* 0x004fea000383ffff */
[----:B------:R-:W-:Y:S05]  /*16ce0*/  BRA `(.L_x_4600) ;  /* 0xffffff40000c7947 */ /* 0x000fea000383ffff */
.L_x_4605:
[----:B01----:R-:W-:-:S04]  /*16cf0*/  IMAD.U32 R3, RZ, RZ, UR10 ;  /* 0x0000000aff037e24 */ /* 0x003fc8000f8e00ff */
[----:B------:R0:W1:Y:S03]  /*16d00*/  SYNCS.PHASECHK.TRANS64.TRYWAIT P1, [R3+URZ+0x30850], R0 ;  /* 0x03085000030075a7 */ /* 0x000066000802017f */
[----:B-1----:R-:W-:Y:S05]  /*16d10*/  @!P1 NANOSLEEP.SYNCS 0x989680 ;  /* 0x009896800000995d */ /* 0x002fea0003900000 */
[----:B------:R-:W1:Y:S02]  /*16d20*/  @!P1 SYNCS.PHASECHK.TRANS64 P1, [R3+URZ+0x30850], R0 ;  /* 0x03085000030095a7 */ /* 0x000e64000802007f */
[----:B-1----:R-:W-:Y:S05]  /*16d30*/  @!P1 BRA `(.L_x_4605) ;  /* 0xfffffffc00ec9947 */ /* 0x002fea000383ffff */
[----:B------:R-:W-:Y:S05]  /*16d40*/  BRA `(.L_x_4604) ;  /* 0xffffff4800b47947 */ /* 0x000fea000383ffff */
.L_x_4618:
[----:B-1----:R-:W-:-:S04]  /*16d50*/  IMAD.U32 R7, RZ, RZ, UR5 ;  /* 0x00000005ff077e24 */ /* 0x002fc8000f8e00ff */
[----:B------:R1:W2:Y:S03]  /*16d60*/  SYNCS.PHASECHK.TRANS64.TRYWAIT P0, [R7+URZ+0x30850], R0 ;  /* 0x03085000070075a7 */ /* 0x0002a6000800017f */
[----:B--2---:R-:W-:Y:S05]  /*16d70*/  @!P0 NANOSLEEP.SYNCS 0x989680 ;  /* 0x009896800000895d */ /* 0x004fea0003900000 */
[----:B------:R-:W2:Y:S02]  /*16d80*/  @!P0 SYNCS.PHASECHK.TRANS64 P0, [R7+URZ+0x30850], R0 ;  /* 0x03085000070085a7 */ /* 0x000ea4000800007f */
[----:B--2---:R-:W-:Y:S05]  /*16d90*/  @!P0 BRA `(.L_x_4618) ;  /* 0xfffffffc00ec8947 */ /* 0x004fea000383ffff */
[----:B------:R-:W-:Y:S05]  /*16da0*/  BRA `(.L_x_4617) ;  /* 0xffffff7800a47947 */ /* 0x000fea000383ffff */
.L_x_4654:
[----:B------:R-:W-:Y:S02]  /*16db0*/  IMAD.MOV.U32 R13, RZ, RZ, R4 ;  /* 0x000000ffff0d7224 */ /* 0x000fe400078e0004 */
[----:B------:R-:W-:Y:S02]  /*16dc0*/  IMAD.MOV.U32 R12, RZ, RZ, RZ ;  /* 0x000000ffff0c7224 */ /* 0x000fe400078e00ff */
[----:B------:R-:W-:Y:S02]  /*16dd0*/  IMAD.MOV.U32 R11, RZ, RZ, 0x1f ;  /* 0x0000001fff0b7424 */ /* 0x000fe400078e00ff */
[----:B------:R-:W-:-:S07]  /*16de0*/  IMAD.MOV.U32 R15, RZ, RZ, -0x1 ;  /* 0xffffffffff0f7424 */ /* 0x000fce00078e00ff */
[----:B0-----:R-:W-:Y:S05]  /*16df0*/  WARPSYNC.COLLECTIVE R15, `(.L_x_4751) ;  /* 0x000000000f087348 */ /* 0x001fea0003c00000 */
[----:B------:R1:W2:Y:S02]  /*16e00*/  SHFL.IDX P6, R14, R13, R12, R11 ;  /* 0x0000000c0d0e7389 */ /* 0x0002a400000c000b */
[----:B012---:R-:W-:Y:S01]  /*16e10*/  ENDCOLLECTIVE ;  /* 0x000000000000791b */ /* 0x007fe20003800000 */
.L_x_4751:
[----:B------:R-:W-:Y:S05]  /*16e20*/  BRA `(.L_x_4752) ;  /* 0xffffffb800ac7947 */ /* 0x000fea000383ffff */
.L_x_4656:
[----:B------:R-:W-:Y:S01]  /*16e30*/  BSSY B0, `(.L_x_4753) ;  /* 0x0000006000007945 */ /* 0x000fe20003800000 */
[----:B------:R-:W-:-:S07]  /*16e40*/  IMAD.MOV.U32 R15, RZ, RZ, -0x1 ;  /* 0xffffffffff0f7424 */ /* 0x000fce00078e00ff */
[----:B01----:R-:W-:Y:S05]  /*16e50*/  WARPSYNC.COLLECTIVE R15, `(.L_x_4754) ;  /* 0x000000000f0c7348 */ /* 0x003fea0003c00000 */
[----:B------:R-:W-:Y:S02]  /*16e60*/  ELECT P6, UR62, PT ;  /* 0x00000000003e782f */ /* 0x000fe400038c0000 */
[----:B------:R-:W-:Y:S01]  /*16e70*/  MOV R14, UR62 ;  /* 0x0000003e000e7c02 */ /* 0x000fe20008000f00 */
[----:B01----:R-:W-:Y:S10]  /*16e80*/  ENDCOLLECTIVE ;  /* 0x000000000000791b */ /* 0x003ff40003800000 */
.L_x_4754:
[----:B------:R-:W-:Y:S05]  /*16e90*/  BSYNC B0 ;  /* 0x0000000000007941 */ /* 0x000fea0003800000 */
.L_x_4753:
[----:B------:R-:W-:Y:S05]  /*16ea0*/  BRA `(.L_x_4755) ;  /* 0xffffffb800b07947 */ /* 0x000fea000383ffff */
.L_x_4658:
[----:B0-----:R0:W2:Y:S02]  /*16eb0*/  SYNCS.PHASECHK.TRANS64.TRYWAIT P0, [R0+URZ+0x30840], R2 ;  /* 0x03084002000075a7 */ /* 0x0010a4000800017f */
[----:B--2---:R-:W-:Y:S05]  /*16ec0*/  @!P0 NANOSLEEP.SYNCS 0x989680 ;  /* 0x009896800000895d */ /* 0x004fea0003900000 */
[----:B------:R-:W2:Y:S02]  /*16ed0*/  @!P0 SYNCS.PHASECHK.TRANS64 P0, [R0+URZ+0x30840], R2 ;  /* 0x03084002000085a7 */ /* 0x000ea4000800007f */
[----:B--2---:R-:W-:Y:S05]  /*16ee0*/  @!P0 BRA `(.L_x_4658) ;  /* 0xfffffffc00f08947 */ /* 0x004fea000383ffff */
[----:B------:R-:W-:Y:S05]  /*16ef0*/  BRA `(.L_x_4756) ;  /* 0xffffffbc00047947 */ /* 0x000fea000383ffff */
.L_x_4662:
[----:B------:R-:W-:Y:S01]  /*16f00*/  IMAD.MOV.U32 R13, RZ, RZ, R6 ;  /* 0x000000ffff0d7224 */ /* 0x000fe200078e0006 */
[----:B------:R-:W-:Y:S01]  /*16f10*/  LOP3.LUT R8, R8, 0x7f, RZ, 0xc0, !PT ;  /* 0x0000007f08087812 */ /* 0x000fe200078ec0ff */
[----:B------:R-:W-:Y:S02]  /*16f20*/  IMAD.MOV.U32 R12, RZ, RZ, RZ ;  /* 0x000000ffff0c7224 */ /* 0x000fe400078e00ff */
[----:B------:R-:W-:Y:S01]  /*16f30*/  IMAD.MOV.U32 R11, RZ, RZ, 0x181f ;  /* 0x0000181fff0b7424 */ /* 0x000fe200078e00ff */
[----:B------:R-:W-:Y:S01]  /*16f40*/  SHF.R.U32.HI R8, RZ, 0x3, R8 ;  /* 0x00000003ff087819 */ /* 0x000fe20000011608 */
[----:B------:R-:W-:-:S04]  /*16f50*/  IMAD.MOV.U32 R15, RZ, RZ, -0x1 ;  /* 0xffffffffff0f7424 */ /* 0x000fc800078e00ff */
[----:B------:R-:W-:-:S07]  /*16f60*/  VIADD R4, R8, UR43 ;  /* 0x0000002b08047c36 */ /* 0x000fce0008000000 */
[----:B-----5:R-:W-:Y:S05]  /*16f70*/  WARPSYNC.COLLECTIVE R15, `(.L_x_4757) ;  /* 0x000000000f087348 */ /* 0x020fea0003c00000 */
[----:B------:R0:W1:Y:S02]  /*16f80*/  SHFL.IDX P6, R14, R13, R12, R11 ;  /* 0x0000000c0d0e7389 */ /* 0x00006400000c000b */
[----:B01---5:R-:W-:Y:S01]  /*16f90*/  ENDCOLLECTIVE ;  /* 0x000000000000791b */ /* 0x023fe20003800000 */
.L_x_4757:
[----:B------:R-:W-:Y:S02]  /*16fa0*/  VIADD R8, R4, 0x10 ;  /* 0x0000001004087836 */ /* 0x000fe40000000000 */
[----:B------:R-:W-:Y:S02]  /*16fb0*/  IMAD.MOV.U32 R13, RZ, RZ, R0 ;  /* 0x000000ffff0d7224 */ /* 0x000fe400078e0000 */
[----:B------:R-:W-:-:S07]  /*16fc0*/  IMAD.MOV.U32 R2, RZ, RZ, R14 ;  /* 0x000000ffff027224 */ /* 0x000fce00078e000e */
[----:B------:R-:W-:Y:S05]  /*16fd0*/  WARPSYNC.COLLECTIVE R15, `(.L_x_4758) ;  /* 0x000000000f087348 */ /* 0x000fea0003c00000 */
[----:B------:R0:W1:Y:S02]  /*16fe0*/  SHFL.IDX P6, R14, R13, R12, R11 ;  /* 0x0000000c0d0e7389 */ /* 0x00006400000c000b */
[----:B01----:R-:W-:Y:S01]  /*16ff0*/  ENDCOLLECTIVE ;  /* 0x000000000000791b */ /* 0x003fe20003800000 */
.L_x_4758:
        /* <DEDUP_REMOVED lines=18> */
[----:B------:R-:W-:-:S13]  /*17120*/  ISETP.GE.AND P4, PT, R8, R5, PT ;  /* 0x000000050800720c */ /* 0x000fda0003f86270 */
[----:B0-----:R-:W-:Y:S05]  /*17130*/  WARPSYNC.COLLECTIVE R15, `(.L_x_4759) ;  /* 0x000000000f087348 */ /* 0x001fea0003c00000 */
[----:B------:R1:W2:Y:S02]  /*17140*/  SHFL.IDX P6, R14, R13, R12, R11 ;  /* 0x0000000c0d0e7389 */ /* 0x0002a400000c000b */
[----:B012---:R-:W-:Y:S01]  /*17150*/  ENDCOLLECTIVE ;  /* 0x000000000000791b */ /* 0x007fe20003800000 */
.L_x_4759:
[----:B------:R-:W-:Y:S02]  /*17160*/  IMAD.MOV.U32 R13, RZ, RZ, R0 ;  /* 0x000000ffff0d7224 */ /* 0x000fe400078e0000 */
[----:B------:R-:W-:-:S07]  /*17170*/  IMAD.MOV.U32 R2, RZ, RZ, R14 ;  /* 0x000000ffff027224 */ /* 0x000fce00078e000e */
[----:B------:R-:W-:Y:S05]  /*17180*/  WARPSYNC.COLLECTIVE R15, `(.L_x_4760) ;  /* 0x000000000f087348 */ /* 0x000fea0003c00000 */
[----:B------:R0:W1:Y:S02]  /*17190*/  SHFL.IDX P6, R14, R13, R12, R11 ;  /* 0x0000000c0d0e7389 */ /* 0x00006400000c000b */
[----:B01----:R-:W-:Y:S01]  /*171a0*/  ENDCOLLECTIVE ;  /* 0x000000000000791b */ /* 0x003fe20003800000 */
.L_x_4760:
        /* <DEDUP_REMOVED lines=14> */
[----:B------:R0:W-:Y:S02]  /*17290*/  @!P4 LDGSTS.E.BYPASS.LTC128B.128 [R9+0x1ac00], desc[UR4][R2.64+0x100], !P2 ;  /* 0x1ac001000209cfae */ /* 0x0001e4000d101d44 */
[----:B0-----:R-:W-:Y:S05]  /*172a0*/  WARPSYNC.COLLECTIVE R15, `(.L_x_4761) ;  /* 0x000000000f087348 */ /* 0x001fea0003c00000 */
[----:B------:R1:W2:Y:S02]  /*172b0*/  SHFL.IDX P6, R14, R13, R12, R11 ;  /* 0x0000000c0d0e7389 */ /* 0x0002a400000c000b */
[----:B012---:R-:W-:Y:S01]  /*172c0*/  ENDCOLLECTIVE ;  /* 0x000000000000791b */ /* 0x007fe20003800000 */
.L_x_4761:
[----:B------:R-:W-:-:S05]  /*172d0*/  VIADD R2, R4, 0x20 ;  /* 0x0000002004027836 */ /* 0x000fca0000000000 */
[----:B------:R-:W-:Y:S01]  /*172e0*/  ISETP.GE.AND P4, PT, R2, R5, PT ;  /* 0x000000050200720c */ /* 0x000fe20003f86270 */
[----:B------:R-:W-:Y:S02]  /*172f0*/  IMAD.MOV.U32 R13, RZ, RZ, R0 ;  /* 0x000000ffff0d7224 */ /* 0x000fe400078e0000 */
[----:B------:R-:W-:-:S10]  /*17300*/  IMAD.MOV.U32 R2, RZ, RZ, R14 ;  /* 0x000000ffff027224 */ /* 0x000fd400078e000e */
[----:B------:R-:W-:Y:S05]  /*17310*/  WARPSYNC.COLLECTIVE R15, `(.L_x_4762) ;  /* 0x000000000f087348 */ /* 0x000fea0003c00000 */
[----:B------:R0:W1:Y:S02]  /*17320*/  SHFL.IDX P6, R14, R13, R12, R11 ;  /* 0x0000000c0d0e7389 */ /* 0x00006400000c000b */
[----:B01----:R-:W-:Y:S01]  /*17330*/  ENDCOLLECTIVE ;  /* 0x000000000000791b */ /* 0x003fe20003800000 */
.L_x_4762:
        /* <DEDUP_REMOVED lines=18> */
.L_x_4763:
[----:B------:R-:W-:-:S05]  /*17460*/  VIADD R2, R4, 0x30 ;  /* 0x0000003004027836 */ /* 0x000fca0000000000 */
[----:B------:R-:W-:Y:S01]  /*17470*/  ISETP.GE.AND P4, PT, R2, R5, PT ;  /* 0x000000050200720c */ /* 0x000fe20003f86270 */
[----:B------:R-:W-:Y:S02]  /*17480*/  IMAD.MOV.U32 R13, RZ, RZ, R0 ;  /* 0x000000ffff0d7224 */ /* 0x000fe400078e0000 */
[----:B------:R-:W-:-:S10]  /*17490*/  IMAD.MOV.U32 R2, RZ, RZ, R14 ;  /* 0x000000ffff027224 */ /* 0x000fd400078e000e */
[----:B------:R-:W-:Y:S05]  /*174a0*/  WARPSYNC.COLLECTIVE R15, `(.L_x_4764) ;  /* 0x000000000f087348 */ /* 0x000fea0003c00000 */
[----:B------:R0:W1:Y:S02]  /*174b0*/  SHFL.IDX P6, R14, R13, R12, R11 ;  /* 0x0000000c0d0e7389 */ /* 0x00006400000c000b */
[----:B01----:R-:W-:Y:S01]  /*174c0*/  ENDCOLLECTIVE ;  /* 0x000000000000791b */ /* 0x003fe20003800000 */
.L_x_4764:
        /* <DEDUP_REMOVED lines=18> */
.L_x_4765:
[----:B------:R-:W-:-:S05]  /*175f0*/  VIADD R2, R4, 0x40 ;  /* 0x0000004004027836 */ /* 0x000fca0000000000 */
[----:B------:R-:W-:Y:S01]  /*17600*/  ISETP.GE.AND P4, PT, R2, R5, PT ;  /* 0x000000050200720c */ /* 0x000fe20003f86270 */
[----:B------:R-:W-:Y:S02]  /*17610*/  IMAD.MOV.U32 R13, RZ, RZ, R0 ;  /* 0x000000ffff0d7224 */ /* 0x000fe400078e0000 */
[----:B------:R-:W-:-:S10]  /*17620*/  IMAD.MOV.U32 R2, RZ, RZ, R14 ;  /* 0x000000ffff027224 */ /* 0x000fd400078e000e */
[----:B------:R-:W-:Y:S05]  /*17630*/  WARPSYNC.COLLECTIVE R15, `(.L_x_4766) ;  /* 0x000000000f087348 */ /* 0x000fea0003c00000 */
[----:B------:R0:W1:Y:S02]  /*17640*/  SHFL.IDX P6, R14, R13, R12, R11 ;  /* 0x0000000c0d0e7389 */ /* 0x00006400000c000b */
[----:B01----:R-:W-:Y:S01]  /*17650*/  ENDCOLLECTIVE ;  /* 0x000000000000791b */ /* 0x003fe20003800000 */
.L_x_4766:
        /* <DEDUP_REMOVED lines=18> */
.L_x_4767:
[----:B------:R-:W-:-:S05]  /*17780*/  VIADD R2, R4, 0x50 ;  /* 0x0000005004027836 */ /* 0x000fca0000000000 */
[----:B------:R-:W-:Y:S01]  /*17790*/  ISETP.GE.AND P4, PT, R2, R5, PT ;  /* 0x000000050200720c */ /* 0x000fe20003f86270 */
[----:B------:R-:W-:Y:S02]  /*177a0*/  IMAD.MOV.U32 R13, RZ, RZ, R0 ;  /* 0x000000ffff0d7224 */ /* 0x000fe400078e0000 */
[----:B------:R-:W-:-:S10]  /*177b0*/  IMAD.MOV.U32 R2, RZ, RZ, R14 ;  /* 0x000000ffff027224 */ /* 0x000fd400078e000e */
[----:B------:R-:W-:Y:S05]  /*177c0*/  WARPSYNC.COLLECTIVE R15, `(.L_x_4768) ;  /* 0x000000000f087348 */ /* 0x000fea0003c00000 */
[----:B------:R0:W1:Y:S02]  /*177d0*/  SHFL.IDX P6, R14, R13, R12, R11 ;  /* 0x0000000c0d0e7389 */ /* 0x00006400000c000b */
[----:B01----:R-:W-:Y:S01]  /*177e0*/  ENDCOLLECTIVE ;  /* 0x000000000000791b */ /* 0x003fe20003800000 */
.L_x_4768:
        /* <DEDUP_REMOVED lines=18> */
.L_x_4769:
[----:B------:R-:W-:-:S05]  /*17910*/  VIADD R2, R4, 0x60 ;  /* 0x0000006004027836 */ /* 0x000fca0000000000 */
[----:B------:R-:W-:Y:S01]  /*17920*/  ISETP.GE.AND P4, PT, R2, R5, PT ;  /* 0x000000050200720c */ /* 0x000fe20003f86270 */
[----:B------:R-:W-:Y:S02]  /*17930*/  IMAD.MOV.U32 R13, RZ, RZ, R0 ;  /* 0x000000ffff0d7224 */ /* 0x000fe400078e0000 */
[----:B------:R-:W-:-:S10]  /*17940*/  IMAD.MOV.U32 R2, RZ, RZ, R14 ;  /* 0x000000ffff027224 */ /* 0x000fd400078e000e */
[----:B------:R-:W-:Y:S05]  /*17950*/  WARPSYNC.COLLECTIVE R15, `(.L_x_4770) ;  /* 0x000000000f087348 */ /* 0x000fea0003c00000 */
[----:B------:R0:W1:Y:S02]  /*17960*/  SHFL.IDX P6, R14, R13, R12, R11 ;  /* 0x0000000c0d0e7389 */ /* 0x00006400000c000b */
[----:B01----:R-:W-:Y:S01]  /*17970*/  ENDCOLLECTIVE ;  /* 0x000000000000791b */ /* 0x003fe20003800000 */
.L_x_4770:
        /* <DEDUP_REMOVED lines=18> */
.L_x_4771:
[----:B------:R-:W-:Y:S02]  /*17aa0*/  IMAD.MOV.U32 R13, RZ, RZ, R0 ;  /* 0x000000ffff0d7224 */ /* 0x000fe400078e0000 */
[----:B------:R-:W-:-:S07]  /*17ab0*/  IMAD.MOV.U32 R6, RZ, RZ, R14 ;  /* 0x000000ffff067224 */ /* 0x000fce00078e000e */
[----:B------:R-:W-:Y:S05]  /*17ac0*/  WARPSYNC.COLLECTIVE R15, `(.L_x_4772) ;  /* 0x000000000f087348 */ /* 0x000fea0003c00000 */
[----:B------:R0:W1:Y:S02]  /*17ad0*/  SHFL.IDX P6, R14, R13, R12, R11 ;  /* 0x0000000c0d0e7389 */ /* 0x00006400000c000b */
[----:B01----:R-:W-:Y:S01]  /*17ae0*/  ENDCOLLECTIVE ;  /* 0x000000000000791b */ /* 0x003fe20003800000 */
.L_x_4772:
[----:B------:R-:W-:Y:S01]  /*17af0*/  IMAD.MOV.U32 R0, RZ, RZ, R14 ;  /* 0x000000ffff007224 */ /* 0x000fe200078e000e */
[----:B------:R-:W-:Y:S06]  /*17b00*/  BRA `(.L_x_4773) ;  /* 0xffffffbc00787947 */ /* 0x000fec000383ffff */
.L_x_4667:
[----:B0-----:R0:W1:Y:S02]  /*17b10*/  SYNCS.PHASECHK.TRANS64.TRYWAIT P0, [R17+URZ+0x30820], R0 ;  /* 0x03082000110075a7 */ /* 0x001064000800017f */
[----:B-1----:R-:W-:Y:S05]  /*17b20*/  @!P0 NANOSLEEP.SYNCS 0x989680 ;  /* 0x009896800000895d */ /* 0x002fea0003900000 */
[----:B------:R-:W1:Y:S02]  /*17b30*/  @!P0 SYNCS.PHASECHK.TRANS64 P0, [R17+URZ+0x30820], R0 ;  /* 0x03082000110085a7 */ /* 0x000e64000800007f */
[----:B-1----:R-:W-:Y:S05]  /*17b40*/  @!P0 BRA `(.L_x_4667) ;  /* 0xfffffffc00f08947 */ /* 0x002fea000383ffff */
[----:B------:R-:W-:Y:S05]  /*17b50*/  BRA `(.L_x_4774) ;  /* 0xffffffbc00f07947 */ /* 0x000fea000383ffff */
.L_x_4674:
[----:B0-----:R0:W1:Y:S02]  /*17b60*/  SYNCS.PHASECHK.TRANS64.TRYWAIT P0, [R3+URZ+0x30840], R2 ;  /* 0x03084002030075a7 */ /* 0x001064000800017f */
[----:B-1----:R-:W-:Y:S05]  /*17b70*/  @!P0 NANOSLEEP.SYNCS 0x989680 ;  /* 0x009896800000895d */ /* 0x002fea0003900000 */
[----:B------:R-:W1:Y:S02]  /*17b80*/  @!P0 SYNCS.PHASECHK.TRANS64 P0, [R3+URZ+0x30840], R2 ;  /* 0x03084002030085a7 */ /* 0x000e64000800007f */
[----:B-1----:R-:W-:Y:S05]  /*17b90*/  @!P0 BRA `(.L_x_4674) ;  /* 0xfffffffc00f08947 */ /* 0x002fea000383ffff */
[----:B------:R-:W-:Y:S05]  /*17ba0*/  BRA `(.L_x_4775) ;  /* 0xffffffc000ac7947 */ /* 0x000fea000383ffff */
.L_x_4681:
[----:B0-----:R0:W1:Y:S02]  /*17bb0*/  SYNCS.PHASECHK.TRANS64.TRYWAIT P0, [R3+URZ+0x60], R2 ;  /* 0x00006002030075a7 */ /* 0x001064000800017f */
[----:B-1----:R-:W-:Y:S05]  /*17bc0*/  @!P0 NANOSLEEP.SYNCS 0x989680 ;  /* 0x009896800000895d */ /* 0x002fea0003900000 */
[----:B------:R-:W1:Y:S02]  /*17bd0*/  @!P0 SYNCS.PHASECHK.TRANS64 P0, [R3+URZ+0x60], R2 ;  /* 0x00006002030085a7 */ /* 0x000e64000800007f */
[----:B-1----:R-:W-:Y:S05]  /*17be0*/  @!P0 BRA `(.L_x_4681) ;  /* 0xfffffffc00f08947 */ /* 0x002fea000383ffff */
[----:B------:R-:W-:Y:S05]  /*17bf0*/  BRA `(.L_x_4776) ;  /* 0xffffffc400bc7947 */ /* 0x000fea000383ffff */
.L_x_4692:
[----:B--2---:R2:W3:Y:S02]  /*17c00*/  SYNCS.PHASECHK.TRANS64.TRYWAIT P0, [R3+URZ+0x30840], R2 ;  /* 0x03084002030075a7 */ /* 0x0044e4000800017f */
[----:B---3--:R-:W-:Y:S05]  /*17c10*/  @!P0 NANOSLEEP.SYNCS 0x989680 ;  /* 0x009896800000895d */ /* 0x008fea0003900000 */
[----:B------:R-:W3:Y:S02]  /*17c20*/  @!P0 SYNCS.PHASECHK.TRANS64 P0, [R3+URZ+0x30840], R2 ;  /* 0x03084002030085a7 */ /* 0x000ee4000800007f */
[----:B---3--:R-:W-:Y:S05]  /*17c30*/  @!P0 BRA `(.L_x_4692) ;  /* 0xfffffffc00f08947 */ /* 0x008fea000383ffff */
[----:B------:R-:W-:Y:S05]  /*17c40*/  BRA `(.L_x_4777) ;  /* 0xffffffcc00807947 */ /* 0x000fea000383ffff */
.L_x_4699:
[----:B0-----:R0:W1:Y:S02]  /*17c50*/  SYNCS.PHASECHK.TRANS64.TRYWAIT P0, [R9+URZ+0x60], R2 ;  /* 0x00006002090075a7 */ /* 0x001064000800017f */
[----:B-1----:R-:W-:Y:S05]  /*17c60*/  @!P0 NANOSLEEP.SYNCS 0x989680 ;  /* 0x009896800000895d */ /* 0x002fea0003900000 */
[----:B------:R-:W1:Y:S02]  /*17c70*/  @!P0 SYNCS.PHASECHK.TRANS64 P0, [R9+URZ+0x60], R2 ;  /* 0x00006002090085a7 */ /* 0x000e64000800007f */
[----:B-1----:R-:W-:Y:S05]  /*17c80*/  @!P0 BRA `(.L_x_4699) ;  /* 0xfffffffc00f08947 */ /* 0x002fea000383ffff */
[----:B------:R-:W-:Y:S05]  /*17c90*/  BRA `(.L_x_4778) ;  /* 0xffffffd000907947 */ /* 0x000fea000383ffff */
.L_x_4709:
[----:B-1----:R1:W2:Y:S02]  /*17ca0*/  SYNCS.PHASECHK.TRANS64.TRYWAIT P0, [R2+URZ+0x30840], R3 ;  /* 0x03084003020075a7 */ /* 0x0022a4000800017f */
[----:B--2---:R-:W-:Y:S05]  /*17cb0*/  @!P0 NANOSLEEP.SYNCS 0x989680 ;  /* 0x009896800000895d */ /* 0x004fea0003900000 */
[----:B------:R-:W2:Y:S02]  /*17cc0*/  @!P0 SYNCS.PHASECHK.TRANS64 P0, [R2+URZ+0x30840], R3 ;  /* 0x03084003020085a7 */ /* 0x000ea4000800007f */
[----:B--2---:R-:W-:Y:S05]  /*17cd0*/  @!P0 BRA `(.L_x_4709) ;  /* 0xfffffffc00f08947 */ /* 0x004fea000383ffff */
[----:B------:R-:W-:Y:S05]  /*17ce0*/  BRA `(.L_x_4779) ;  /* 0xffffffd800247947 */ /* 0x000fea000383ffff */
.L_x_4716:
[----:B0-----:R0:W1:Y:S02]  /*17cf0*/  SYNCS.PHASECHK.TRANS64.TRYWAIT P0, [R2+URZ+0x60], R5 ;  /* 0x00006005020075a7 */ /* 0x001064000800017f */
[----:B-1----:R-:W-:Y:S05]  /*17d00*/  @!P0 NANOSLEEP.SYNCS 0x989680 ;  /* 0x009896800000895d */ /* 0x002fea0003900000 */
[----:B------:R-:W1:Y:S02]  /*17d10*/  @!P0 SYNCS.PHASECHK.TRANS64 P0, [R2+URZ+0x60], R5 ;  /* 0x00006005020085a7 */ /* 0x000e64000800007f */
[----:B-1----:R-:W-:Y:S05]  /*17d20*/  @!P0 BRA `(.L_x_4716) ;  /* 0xfffffffc00f08947 */ /* 0x002fea000383ffff */
[----:B------:R-:W-:Y:S05]  /*17d30*/  BRA `(.L_x_4780) ;  /* 0xffffffdc00347947 */ /* 0x000fea000383ffff */
.L_x_4728:
[----:B0-----:R0:W1:Y:S02]  /*17d40*/  SYNCS.PHASECHK.TRANS64.TRYWAIT P0, [R2+URZ+0x30860], R3 ;  /* 0x03086003020075a7 */ /* 0x001064000800017f */
[----:B-1----:R-:W-:Y:S05]  /*17d50*/  @!P0 NANOSLEEP.SYNCS 0x989680 ;  /* 0x009896800000895d */ /* 0x002fea0003900000 */
[----:B------:R-:W1:Y:S02]  /*17d60*/  @!P0 SYNCS.PHASECHK.TRANS64 P0, [R2+URZ+0x30860], R3 ;  /* 0x03086003020085a7 */ /* 0x000e64000800007f */
[----:B-1----:R-:W-:Y:S05]  /*17d70*/  @!P0 BRA `(.L_x_4728) ;  /* 0xfffffffc00f08947 */ /* 0x002fea000383ffff */
[----:B------:R-:W-:Y:S05]  /*17d80*/  BRA `(.L_x_4781) ;  /* 0xffffffe000b47947 */ /* 0x000fea000383ffff */
.L_x_4736:
[----:B------:R-:W-:Y:S01]  /*17d90*/  BSSY B0, `(.L_x_4782) ;  /* 0x0000008000007945 */ /* 0x000fe20003800000 */
[----:B-----5:R-:W-:Y:S02]  /*17da0*/  IMAD.MOV.U32 R13, RZ, RZ, R2 ;  /* 0x000000ffff0d7224 */ /* 0x020fe400078e0002 */
[----:B------:R-:W-:Y:S02]  /*17db0*/  IMAD.MOV.U32 R12, RZ, RZ, RZ ;  /* 0x000000ffff0c7224 */ /* 0x000fe400078e00ff */
[----:B------:R-:W-:Y:S02]  /*17dc0*/  IMAD.MOV.U32 R11, RZ, RZ, 0x1f ;  /* 0x0000001fff0b7424 */ /* 0x000fe400078e00ff */
[----:B------:R-:W-:-:S07]  /*17dd0*/  IMAD.MOV.U32 R15, RZ, RZ, -0x1 ;  /* 0xffffffffff0f7424 */ /* 0x000fce00078e00ff */
[----:B0-----:R-:W-:Y:S05]  /*17de0*/  WARPSYNC.COLLECTIVE R15, `(.L_x_4783) ;  /* 0x000000000f087348 */ /* 0x001fea0003c00000 */
[----:B------:R1:W2:Y:S02]  /*17df0*/  SHFL.IDX P6, R14, R13, R12, R11 ;  /* 0x0000000c0d0e7389 */ /* 0x0002a400000c000b */
[----:B012---:R-:W-:Y:S01]  /*17e00*/  ENDCOLLECTIVE ;  /* 0x000000000000791b */ /* 0x007fe20003800000 */
.L_x_4783:
[----:B------:R-:W-:Y:S05]  /*17e10*/  BSYNC B0 ;  /* 0x0000000000007941 */ /* 0x000fea0003800000 */
.L_x_4782:
[----:B------:R-:W-:Y:S05]  /*17e20*/  BRA `(.L_x_4784) ;  /* 0xffffffe400e87947 */ /* 0x000fea000383ffff */
.L_x_4739:
[----:B0-----:R0:W1:Y:S02]  /*17e30*/  SYNCS.PHASECHK.TRANS64.TRYWAIT P0, [R0+URZ+0x30820], R3 ;  /* 0x03082003000075a7 */ /* 0x001064000800017f */
[----:B-1----:R-:W-:Y:S05]  /*17e40*/  @!P0 NANOSLEEP.SYNCS 0x989680 ;  /* 0x009896800000895d */ /* 0x002fea0003900000 */
[----:B------:R-:W1:Y:S02]  /*17e50*/  @!P0 SYNCS.PHASECHK.TRANS64 P0, [R0+URZ+0x30820], R3 ;  /* 0x03082003000085a7 */ /* 0x000e64000800007f */
[----:B-1----:R-:W-:Y:S05]  /*17e60*/  @!P0 BRA `(.L_x_4739) ;  /* 0xfffffffc00f08947 */ /* 0x002fea000383ffff */
[----:B------:R-:W-:Y:S05]  /*17e70*/  BRA `(.L_x_4785) ;  /* 0xffffffe800347947 */ /* 0x000fea000383ffff */
.L_x_4740:
        /* <DEDUP_REMOVED lines=11> */
.L_x_4787:
[----:B------:R-:W-:Y:S05]  /*17f30*/  BSYNC B0 ;  /* 0x0000000000007941 */ /* 0x000fea0003800000 */
.L_x_4786:
[----:B------:R-:W-:Y:S05]  /*17f40*/  BRA `(.L_x_4788) ;  /* 0xffffffe8001c7947 */ /* 0x000fea000383ffff */
.L_x_4743:
[----:B------:R-:W-:Y:S01]  /*17f50*/  BSSY B1, `(.L_x_4789) ;  /* 0x0000006000017945 */ /* 0x000fe20003800000 */
[----:B------:R-:W-:-:S07]  /*17f60*/  IMAD.MOV.U32 R15, RZ, RZ, -0x1 ;  /* 0xffffffffff0f7424 */ /* 0x000fce00078e00ff */
[----:B01----:R-:W-:Y:S05]  /*17f70*/  WARPSYNC.COLLECTIVE R15, `(.L_x_4790) ;  /* 0x000000000f0c7348 */ /* 0x003fea0003c00000 */
[----:B------:R-:W-:Y:S02]  /*17f80*/  ELECT P6, UR62, PT ;  /* 0x00000000003e782f */ /* 0x000fe400038c0000 */
[----:B------:R-:W-:Y:S01]  /*17f90*/  MOV R14, UR62 ;  /* 0x0000003e000e7c02 */ /* 0x000fe20008000f00 */
[----:B01----:R-:W-:Y:S10]  /*17fa0*/  ENDCOLLECTIVE ;  /* 0x000000000000791b */ /* 0x003ff40003800000 */
.L_x_4790:
[----:B------:R-:W-:Y:S05]  /*17fb0*/  BSYNC B1 ;  /* 0x0000000000017941 */ /* 0x000fea0003800000 */
.L_x_4789:
[----:B------:R-:W-:Y:S05]  /*17fc0*/  BRA `(.L_x_4791) ;  /* 0xffffffe800147947 */ /* 0x000fea000383ffff */
.L_x_4745:
[----:B0-----:R0:W1:Y:S02]  /*17fd0*/  SYNCS.PHASECHK.TRANS64.TRYWAIT P0, [R6+URZ], R5 ;  /* 0x00000005060075a7 */ /* 0x001064000800017f */
[----:B-1----:R-:W-:Y:S05]  /*17fe0*/  @!P0 NANOSLEEP.SYNCS 0x989680 ;  /* 0x009896800000895d */ /* 0x002fea0003900000 */
[----:B------:R-:W1:Y:S02]  /*17ff0*/  @!P0 SYNCS.PHASECHK.TRANS64 P0, [R6+URZ], R5 ;  /* 0x00000005060085a7 */ /* 0x000e64000800007f */
[----:B-1----:R-:W-:Y:S05]  /*18000*/  @!P0 BRA `(.L_x_4745) ;  /* 0xfffffffc00f08947 */ /* 0x002fea000383ffff */
[----:B------:R-:W-:Y:S05]  /*18010*/  BRA `(.L_x_4792) ;  /* 0xffffffe800547947 */ /* 0x000fea000383ffff */
.L_x_4746:
[----:B-1----:R1:W2:Y:S02]  /*18020*/  SYNCS.PHASECHK.TRANS64.TRYWAIT P0, [R3+URZ], R2 ;  /* 0x00000002030075a7 */ /* 0x0022a4000800017f */
[----:B--2---:R-:W-:Y:S05]  /*18030*/  @!P0 NANOSLEEP.SYNCS 0x989680 ;  /* 0x009896800000895d */ /* 0x004fea0003900000 */
[----:B------:R-:W2:Y:S02]  /*18040*/  @!P0 SYNCS.PHASECHK.TRANS64 P0, [R3+URZ], R2 ;  /* 0x00000002030085a7 */ /* 0x000ea4000800007f */
[----:B--2---:R-:W-:Y:S05]  /*18050*/  @!P0 BRA `(.L_x_4746) ;  /* 0xfffffffc00f08947 */ /* 0x004fea000383ffff */
[----:B------:R-:W-:Y:S05]  /*18060*/  BRA `(.L_x_4793) ;  /* 0xffffffe800487947 */ /* 0x000fea000383ffff */
.L_x_4748:
[----:B-1----:R1:W2:Y:S02]  /*18070*/  SYNCS.PHASECHK.TRANS64.TRYWAIT P0, [R18+URZ], R5 ;  /* 0x00000005120075a7 */ /* 0x0022a4000800017f */
[----:B--2---:R-:W-:Y:S05]  /*18080*/  @!P0 NANOSLEEP.SYNCS 0x989680 ;  /* 0x009896800000895d */ /* 0x004fea0003900000 */
[----:B------:R-:W2:Y:S02]  /*18090*/  @!P0 SYNCS.PHASECHK.TRANS64 P0, [R18+URZ], R5 ;  /* 0x00000005120085a7 */ /* 0x000ea4000800007f */
[----:B--2---:R-:W-:Y:S05]  /*180a0*/  @!P0 BRA `(.L_x_4748) ;  /* 0xfffffffc00f08947 */ /* 0x004fea000383ffff */
[----:B------:R-:W-:Y:S05]  /*180b0*/  BRA `(.L_x_4794) ;  /* 0xffffffe8004c7947 */ /* 0x000fea000383ffff */
.L_x_4795:
        /* <DEDUP_REMOVED lines=12> */
.L_x_15307:


//--------------------- .text._ZN7cutlass13device_kernelIN5flash11enable_sm90INS1_16FlashAttnFwdSm90INS1_25CollectiveMainloopFwdSm90ILi2EN4cute5tupleIJNS5_1CILi1EEES8_S8_EEENS6_IJNS7_ILi128EEENS7_ILi96EEENS7_ILi192EEEEEELi192ENS_6half_tEfNS_4arch4Sm90ELb0ELb1ELb1ELb1ELb0ELb0ELb0ELb1ELb1ELb1ELb0ELb0EEENS1_21CollectiveEpilogueFwdINS6_IJSA_SC_SB_EEES9_SE_SG_Li256ELb1ELb1ELb0ELb0EEENS1_36VarlenDynamicPersistentTileSchedulerILi128ELi96ELi256ELi128ELb0ELb1ELb1ELb1ELb0ELb1EEEEEEEEEvNT_6ParamsE --------------------------
	.section	.text._ZN7cutlass13device_kernelIN5flash11enable_sm90INS1_16FlashAttnFwdSm90INS1_25CollectiveMainloopFwdSm90ILi2EN4cute5tupleIJNS5_1CILi1EEES8_S8_EEENS6_IJNS7_ILi128EEENS7_ILi96EEENS7_ILi192EEEEEELi192ENS_6half_tEfNS_4arch4Sm90ELb0ELb1ELb1ELb1ELb0ELb0ELb0ELb1ELb1ELb1ELb0ELb0EEENS1_21CollectiveEpilogueFwdINS6_IJSA_SC_SB_EEES9_SE_SG_Li256ELb1ELb1ELb0ELb0EEENS1_36VarlenDynamicPersistentTileSchedulerILi128ELi96ELi256ELi128ELb0ELb1ELb1ELb1ELb0ELb1EEEEEEEEEvNT_6ParamsE,"ax",@progbits
	.align	128
.text._ZN7cutlass13device_kernelIN5flash11enable_sm90INS1_16FlashAttnFwdSm90INS1_25CollectiveMainloopFwdSm90ILi2EN4cute5tupleIJNS5_1CILi1EEES8_S8_EEENS6_IJNS7_ILi128EEENS7_ILi96EEENS7_ILi192EEEEEELi192ENS_6half_tEfNS_4arch4Sm90ELb0ELb1ELb1ELb1ELb0ELb0ELb0ELb1ELb1ELb1ELb0ELb0EEENS1_21CollectiveEpilogueFwdINS6_IJSA_SC_SB_EEES9_SE_SG_Li256ELb1ELb1ELb0ELb0EEENS1_36VarlenDynamicPersistentTileSchedulerILi128ELi96ELi256ELi128ELb0ELb1ELb1ELb1ELb0ELb1EEEEEEEEEvNT_6ParamsE:
        .type           _ZN7cutlass13device_kernelIN5flash11enable_sm90INS1_16FlashAttnFwdSm90INS1_25CollectiveMainloopFwdSm90ILi2EN4cute5tupleIJNS5_1CILi1EEES8_S8_EEENS6_IJNS7_ILi128EEENS7_ILi96EEENS7_ILi192EEEEEELi192ENS_6half_tEfNS_4arch4Sm90ELb0ELb1ELb1ELb1ELb0ELb0ELb0ELb1ELb1ELb1ELb0ELb0EEENS1_21CollectiveEpilogueFwdINS6_IJSA_SC_SB_EEES9_SE_SG_Li256ELb1ELb1ELb0ELb0EEENS1_36VarlenDynamicPersistentTileSchedulerILi128ELi96ELi256ELi128ELb0ELb1ELb1ELb1ELb0ELb1EEEEEEEEEvNT_6ParamsE,@function
        .size           _ZN7cutlass13device_kernelIN5flash11enable_sm90INS1_16FlashAttnFwdSm90INS1_25CollectiveMainloopFwdSm90ILi2EN4cute5tupleIJNS5_1CILi1EEES8_S8_EEENS6_IJNS7_ILi128EEENS7_ILi96EEENS7_ILi192EEEEEELi192ENS_6half_tEfNS_4arch4Sm90ELb0ELb1ELb1ELb1ELb0ELb0ELb0ELb1ELb1ELb1ELb0ELb0EEENS1_21CollectiveEpilogueFwdINS6_IJSA_SC_SB_EEES9_SE_SG_Li256ELb1ELb1ELb0ELb0EEENS1_36VarlenDynamicPersistentTileSchedulerILi128ELi96ELi256ELi128ELb0ELb1ELb1ELb1ELb0ELb1EEEEEEEEEvNT_6ParamsE,(.L_x_15308 - _ZN7cutlass13device_kernelIN5flash11enable_sm90INS1_16FlashAttnFwdSm90INS1_25CollectiveMainloopFwdSm90ILi2EN4cute5tupleIJNS5_1CILi1EEES8_S8_EEENS6_IJNS7_ILi128EEENS7_ILi96EEENS7_ILi192EEEEEELi192ENS_6half_tEfNS_4arch4Sm90ELb0ELb1ELb1ELb1ELb0ELb0ELb0ELb1ELb1ELb1ELb0ELb0EEENS1_21CollectiveEpilogueFwdINS6_IJSA_SC_SB_EEES9_SE_SG_Li256ELb1ELb1ELb0ELb0EEENS1_36VarlenDynamicPersistentTileSchedulerILi128ELi96ELi256ELi128ELb0ELb1ELb1ELb1ELb0ELb1EEEEEEEEEvNT_6ParamsE)
        .other          _ZN7cutlass13device_kernelIN5flash11enable_sm90INS1_16FlashAttnFwdSm90INS1_25CollectiveMainloopFwdSm90ILi2EN4cute5tupleIJNS5_1CILi1EEES8_S8_EEENS6_IJNS7_ILi128EEENS7_ILi96EEENS7_ILi192EEEEEELi192ENS_6half_tEfNS_4arch4Sm90ELb0ELb1ELb1ELb1ELb0ELb0ELb0ELb1ELb1ELb1ELb0ELb0EEENS1_21CollectiveEpilogueFwdINS6_IJSA_SC_SB_EEES9_SE_SG_Li256ELb1ELb1ELb0ELb0EEENS1_36VarlenDynamicPersistentTileSchedulerILi128ELi96ELi256ELi128ELb0ELb1ELb1ELb1ELb0ELb1EEEEEEEEEvNT_6ParamsE,@"STO_CUDA_ENTRY STV_DEFAULT"
_ZN7cutlass13device_kernelIN5flash11enable_sm90INS1_16FlashAttnFwdSm90INS1_25CollectiveMainloopFwdSm90ILi2EN4cute5tupleIJNS5_1CILi1EEES8_S8_EEENS6_IJNS7_ILi128EEENS7_ILi96EEENS7_ILi192EEEEEELi192ENS_6half_tEfNS_4arch4Sm90ELb0ELb1ELb1ELb1ELb0ELb0ELb0ELb1ELb1ELb1ELb0ELb0EEENS1_21CollectiveEpilogueFwdINS6_IJSA_SC_SB_EEES9_SE_SG_Li256ELb1ELb1ELb0ELb0EEENS1_36VarlenDynamicPersistentTileSchedulerILi128ELi96ELi256ELi128ELb0ELb1ELb1ELb1ELb0ELb1EEEEEEEEEvNT_6ParamsE:
        /* <DEDUP_REMOVED lines=18> */
.L_x_4797:
[----:B------:R-:W-:Y:S05]  /*0120*/  BSYNC B0 ;  /* 0x0000000000007941 */ /* 0x000fea0003800000 */
.L_x_4796:
        /* <DEDUP_REMOVED lines=41> */
.L_x_4798:
        /* <DEDUP_REMOVED lines=22> */
.L_x_4799:
        /* <DEDUP_REMOVED lines=18> */
.L_x_4800:
        /* <DEDUP_REMOVED lines=22> */
.L_x_4801:
        /* <DEDUP_REMOVED lines=22> */
.L_x_4802:
        /* <DEDUP_REMOVED lines=8> */
.L_x_4804:
        /* <DEDUP_REMOVED lines=25> */
[----:B------:R-:W-:-:S03]  /*0b10*/  SHF.R.S32.HI R200, RZ, 0x7, R3 ;  /* 0x00000007ffc87819 */ /* 0x000fc60000011403 */
[----:B------:R-:W-:-:S05]  /*0b20*/  IMAD.SHL.U32 R6, R4, 0x20, RZ ;  /* 0x0000002004067824 */ /* 0x000fca00078e00ff */
[----:B------:R-:W-:Y:S02]  /*0b30*/  LOP3.LUT R7, R6, 0xfffffc00, RZ, 0xc0, !PT ;  /* 0xfffffc0006077812 */ /* 0x000fe400078ec0ff */
[----:B------:R-:W-:-:S04]  /*0b40*/  LEA.HI R6, R0, R207, RZ, 0x2 ;  /* 0x000000cf00067211 */ /* 0x000fc800078f10ff */
[----:B------:R-:W-:-:S05]  /*0b50*/  LOP3.LUT R6, R6, 0xfffffffc, RZ, 0xc0, !PT ;  /* 0xfffffffc06067812 */ /* 0x000fca00078ec0ff */
[----:B------:R-:W-:Y:S01]  /*0b60*/  IMAD.IADD R6, R207, 0x1, -R6 ;  /* 0x00000001cf067824 */ /* 0x000fe200078e0a06 */
[----:B--2---:R-:W-:Y:S02]  /*0b70*/  R2UR UR4, R2 ;  /* 0x00000000020472ca */ /* 0x004fe400000e0000 */
[C---:B------:R-:W-:Y:S02]  /*0b80*/  LOP3.LUT R2, R3.reuse, 0xffffff80, RZ, 0xc0, !PT ;  /* 0xffffff8003027812 */ /* 0x040fe400078ec0ff */
[----:B------:R-:W-:-:S03]  /*0b90*/  LEA.HI R3, R3, R200, RZ, 0x1 ;  /* 0x000000c803037211 */ /* 0x000fc600078f08ff */
[C---:B------:R-:W-:Y:S01]  /*0ba0*/  IMAD.IADD R199, R207.reuse, 0x1, -R2 ;  /* 0x00000001cfc77824 */ /* 0x040fe200078e0a02 */
[CC--:B------:R-:W-:Y:S02]  /*0bb0*/  LEA.HI R2, R0.reuse, R207.reuse, RZ, 0x4 ;  /* 0x000000cf00027211 */ /* 0x0c0fe400078f20ff */
[----:B------:R-:W-:Y:S02]  /*0bc0*/  LEA.HI R0, R0, R207, RZ, 0x3 ;  /* 0x000000cf00007211 */ /* 0x000fe400078f18ff */
[----:B------:R-:W-:Y:S01]  /*0bd0*/  SHF.R.S32.HI R8, RZ, 0x1f, R199 ;  /* 0x0000001fff087819 */ /* 0x000fe200000114c7 */
[----:B------:R-:W-:Y:S01]  /*0be0*/  ULOP3.LUT UR8, UR4, 0x1, URZ, 0xfc, !UPT ;  /* 0x0000000104087892 */ /* 0x000fe2000f8efc3f */
[----:B------:R-:W-:Y:S02]  /*0bf0*/  SHF.R.S32.HI R5, RZ, 0x4, R2 ;  /* 0x00000004ff057819 */ /* 0x000fe40000011402 */
[----:B------:R-:W-:Y:S01]  /*0c00*/  LEA.HI R9, R8, R199, RZ, 0x2 ;  /* 0x000000c708097211 */ /* 0x000fe200078f10ff */
[----:B------:R-:W-:Y:S01]  /*0c10*/  UMOV UR4, URZ ;  /* 0x0000003f00047c82 */ /* 0x000fe20008000000 */
[C---:B------:R-:W-:Y:S01]  /*0c20*/  LOP3.LUT R4, R2.reuse, 0x3fffff0, RZ, 0xc0, !PT ;  /* 0x03fffff002047812 */ /* 0x040fe200078ec0ff */
[----:B------:R-:W-:Y:S01]  /*0c30*/  IMAD.U32 R203, RZ, RZ, UR8 ;  /* 0x00000008ffcb7e24 */ /* 0x000fe2000f8e00ff */
[--C-:B------:R-:W-:Y:S01]  /*0c40*/  SHF.R.S32.HI R10, RZ, 0x2, R9.reuse ;  /* 0x00000002ff0a7819 */ /* 0x100fe20000011409 */
[----:B------:R-:W-:Y:S01]  /*0c50*/  IMAD.U32 R198, RZ, RZ, UR4 ;  /* 0x00000004ffc67e24 */ /* 0x000fe2000f8e00ff */
[----:B------:R-:W-:Y:S01]  /*0c60*/  SHF.R.S32.HI R11, RZ, 0x1f, R9 ;  /* 0x0000001fff0b7819 */ /* 0x000fe20000011409 */
[----:B------:R-:W-:Y:S01]  /*0c70*/  IMAD.IADD R4, R207, 0x1, -R4 ;  /* 0x00000001cf047824 */ /* 0x000fe200078e0a04 */
[----:B------:R-:W-:-:S02]  /*0c80*/  LEA.HI R2, R2, R5, RZ, 0x1 ;  /* 0x0000000502027211 */ /* 0x000fc400078f08ff */
[----:B------:R-:W-:Y:S01]  /*0c90*/  LEA.HI R11, R11, R10, RZ, 0x3 ;  /* 0x0000000a0b0b7211 */ /* 0x000fe200078f18ff */
[----:B------:R-:W-:Y:S01]  /*0ca0*/  IMAD R7, R4, 0x40, R7 ;  /* 0x0000004004077824 */ /* 0x000fe200078e0207 */
[----:B------:R-:W-:Y:S02]  /*0cb0*/  LOP3.LUT R194, R0, 0xfffffff8, RZ, 0xc0, !PT ;  /* 0xfffffff800c27812 */ /* 0x000fe400078ec0ff */
[----:B------:R-:W-:Y:S02]  /*0cc0*/  LOP3.LUT R11, R11, 0xfffffff8, RZ, 0xc0, !PT ;  /* 0xfffffff80b0b7812 */ /* 0x000fe400078ec0ff */
[----:B------:R-:W-:Y:S01]  /*0cd0*/  LEA.HI R8, R8, R199, RZ, 0x5 ;  /* 0x000000c708087211 */ /* 0x000fe200078f28ff */
[----:B------:R-:W-:Y:S01]  /*0ce0*/  IMAD.IADD R194, R207, 0x1, -R194 ;  /* 0x00000001cfc27824 */ /* 0x000fe200078e0ac2 */
[----:B------:R-:W-:Y:S01]  /*0cf0*/  LOP3.LUT R2, R2, 0x1ffffffe, RZ, 0xc0, !PT ;  /* 0x1ffffffe02027812 */ /* 0x000fe200078ec0ff */
[----:B------:R-:W-:Y:S01]  /*0d00*/  IMAD.IADD R11, R10, 0x1, -R11 ;  /* 0x000000010a0b7824 */ /* 0x000fe200078e0a0b */
[----:B------:R-:W-:Y:S01]  /*0d10*/  SHF.R.S32.HI R8, RZ, 0x5, R8 ;  /* 0x00000005ff087819 */ /* 0x000fe20000011408 */
[----:B------:R-:W-:Y:S01]  /*0d20*/  IMAD.SHL.U32 R22, R194, 0x8, RZ ;  /* 0x00000008c2167824 */ /* 0x000fe200078e00ff */
[----:B------:R-:W-:Y:S01]  /*0d30*/  LEA.HI R4, R6, R6, RZ, 0x1 ;  /* 0x0000000606047211 */ /* 0x000fe200078f08ff */
[----:B------:R-:W-:Y:S01]  /*0d40*/  IMAD.IADD R2, R5, 0x1, -R2 ;  /* 0x0000000105027824 */ /* 0x000fe200078e0a02 */
        /* <DEDUP_REMOVED lines=13> */
[----:B------:R-:W-:-:S02]  /*0e20*/  IMAD R202, R2, 0x8, R7 ;  /* 0x0000000802ca7824 */ /* 0x000fc400078e0207 */
[----:B------:R-:W-:Y:S02]  /*0e30*/  IMAD.IADD R18, R199, 0x1, -R18 ;  /* 0x00000001c7127824 */ /* 0x000fe400078e0a12 */
[----:B------:R-:W-:-:S07]  /*0e40*/  IMAD R19, R6, 0x8, R201 ;  /* 0x0000000806137824 */ /* 0x000fce00078e02c9 */
.L_x_4904:
[----:B------:R-:W-:Y:S01]  /*0e50*/  ULDC.64 UR8, c[0x0][0xa28] ;  /* 0x00028a0000087ab9 */ /* 0x000fe20000000a00 */
[----:B01----:R-:W-:Y:S01]  /*0e60*/  IMAD.MOV.U32 R7, RZ, RZ, RZ ;  /* 0x000000ffff077224 */ /* 0x003fe200078e00ff */
[----:B------:R-:W-:Y:S01]  /*0e70*/  UISETP.NE.U32.AND UP0, UPT, UR8, URZ, UPT ;  /* 0x0000003f0800728c */ /* 0x000fe2000bf05070 */
[----:B------:R-:W-:-:S03]  /*0e80*/  ULDC.64 UR12, c[0x0][0x208] ;  /* 0x00008200000c7ab9 */ /* 0x000fc60000000a00 */
        /* <DEDUP_REMOVED lines=9> */
[----:B------:R-:W-:Y:S02]  /*0f20*/  IMAD.U32 R2, RZ, RZ, UR8 ;  /* 0x00000008ff027e24 */ /* 0x000fe4000f8e00ff */
[----:B--2-4-:R-:W-:Y:S01]  /*0f30*/  IMAD.U32 R3, RZ, RZ, UR9 ;  /* 0x00000009ff037e24 */ /* 0x014fe2000f8e00ff */
[----:B------:R-:W-:Y:S01]  /*0f40*/  @UP1 UIMAD.WIDE UR8, UR6, 0x4, UR10 ;  /* 0x00000004060818a5 */ /* 0x000fe2000f8e020a */
[----:B------:R-:W-:-:S03]  /*0f50*/  ULDC UR4, c[0x0][0x288] ;  /* 0x0000a20000047ab9 */ /* 0x000fc60000000800 */
[----:B------:R0:W5:Y:S01]  /*0f60*/  @P0 LDG.E R7, desc[UR12][R2.64] ;  /* 0x0000000c02070981 */ /* 0x000162000c1e1900 */
[----:B------:R-:W-:Y:S01]  /*0f70*/  IMAD.U32 R17, RZ, RZ, UR4 ;  /* 0x00000004ff117e24 */ /* 0x000fe2000f8e00ff */
[----:B------:R-:W-:Y:S01]  /*0f80*/  ULDC UR4, c[0x0][0x424] ;  /* 0x0001090000047ab9 */ /* 0x000fe20000000800 */
[----:B------:R-:W-:Y:S02]  /*0f90*/  IMAD.U32 R4, RZ, RZ, UR8 ;  /* 0x00000008ff047e24 */ /* 0x000fe4000f8e00ff */
[----:B------:R-:W-:Y:S01]  /*0fa0*/  IMAD.U32 R5, RZ, RZ, UR9 ;  /* 0x00000009ff057e24 */ /* 0x000fe2000f8e00ff */
[----:B------:R-:W-:Y:S02]  /*0fb0*/  ULDC.64 UR8, c[0x0][0x418] ;  /* 0x0001060000087ab9 */ /* 0x000fe40000000a00 */
[----:B------:R-:W-:Y:S02]  /*0fc0*/  UISETP.NE.U32.AND UP0, UPT, UR8, URZ, UPT ;  /* 0x0000003f0800728c */ /* 0x000fe4000bf05070 */
[----:B------:R0:W5:Y:S01]  /*0fd0*/  @P2 LDG.E R17, desc[UR12][R4.64] ;  /* 0x0000000c04112981 */ /* 0x000162000c1e1900 */
[----:B------:R-:W-:Y:S01]  /*0fe0*/  IMAD.U32 R195, RZ, RZ, UR7 ;  /* 0x00000007ffc37e24 */ /* 0x000fe2000f8e00ff */
[----:B------:R-:W-:-:S03]  /*0ff0*/  UISETP.NE.AND.EX UP0, UPT, UR9, URZ, UPT, UP0 ;  /* 0x0000003f0900728c */ /* 0x000fc6000bf05300 */
[----:B------:R-:W-:Y:S01]  /*1000*/  ULDC.64 UR8, c[0x0][0xa20] ;  /* 0x0002880000087ab9 */ /* 0x000fe20000000a00 */
[----:B------:R-:W-:Y:S01]  /*1010*/  USEL UR4, UR4, 0x1, UP0 ;  /* 0x0000000104047887 */ /* 0x000fe20008000000 */
[----:B------:R-:W-:Y:S01]  /*1020*/  ISETP.NE.U32.AND P1, PT, RZ, UR8, PT ;  /* 0x00000008ff007c0c */ /* 0x000fe2000bf25070 */
[----:B------:R-:W-:Y:S02]  /*1030*/  ULDC UR8, c[0x0][0x2f0] ;  /* 0x0000bc0000087ab9 */ /* 0x000fe40000000800 */
[----:B------:R-:W-:Y:S01]  /*1040*/  UIMAD UR4, UR4, UR8, URZ ;  /* 0x00000008040472a4 */ /* 0x000fe2000f8e023f */
[----:B------:R-:W-:Y:S01]  /*1050*/  ISETP.NE.AND.EX P1, PT, RZ, UR9, PT, P1 ;  /* 0x00000009ff007c0c */ /* 0x000fe2000bf25310 */
[----:B0--3--:R-:W-:-:S12]  /*1060*/  @P2 BRA `(.L_x_4805) ;  /* 0x0000000000302947 */ /* 0x009fd80003800000 */
        /* <DEDUP_REMOVED lines=9> */
[----:B-----5:R-:W2:Y:S04]  /*1100*/  LDG.E R17, desc[UR10][R2.64] ;  /* 0x0000000a02117981 */ /* 0x020ea8000c1e1900 */
[----:B------:R-:W2:Y:S02]  /*1110*/  LDG.E R0, desc[UR10][R2.64+0x4] ;  /* 0x0000040a02007981 */ /* 0x000ea4000c1e1900 */
[----:B--2---:R-:W-:-:S07]  /*1120*/  IMAD.IADD R17, R0, 0x1, -R17 ;  /* 0x0000000100117824 */ /* 0x004fce00078e0a11 */
.L_x_4805:
[----:B------:R-:W-:Y:S02]  /*1130*/  IMAD.U32 R16, RZ, RZ, UR4 ;  /* 0x00000004ff107e24 */ /* 0x000fe4000f8e00ff */
[----:B------:R-:W-:Y:S01]  /*1140*/  IMAD.U32 R197, RZ, RZ, UR6 ;  /* 0x00000006ffc57e24 */ /* 0x000fe2000f8e00ff */
[----:B------:R-:W-:Y:S06]  /*1150*/  @!P1 BRA `(.L_x_4806) ;  /* 0x00000000001c9947 */ /* 0x000fec0003800000 */
[----:B------:R-:W-:Y:S01]  /*1160*/  ULDC.64 UR8, c[0x0][0xa20] ;  /* 0x0002880000087ab9 */ /* 0x000fe20000000a00 */
[----:B------:R-:W-:Y:S01]  /*1170*/  ULDC.64 UR10, c[0x0][0x208] ;  /* 0x00008200000a7ab9 */ /* 0x000fe20000000a00 */
[----:B------:R-:W-:-:S06]  /*1180*/  UIMAD.WIDE UR6, UR6, 0x4, UR8 ;  /* 0x00000004060678a5 */ /* 0x000fcc000f8e0208 */
[----:B------:R-:W-:Y:S02]  /*1190*/  IMAD.U32 R2, RZ, RZ, UR6 ;  /* 0x00000006ff027e24 */ /* 0x000fe4000f8e00ff */
[----:B------:R-:W-:-:S05]  /*11a0*/  IMAD.U32 R3, RZ, RZ, UR7 ;  /* 0x00000007ff037e24 */ /* 0x000fca000f8e00ff */
[----:B------:R0:W5:Y:S01]  /*11b0*/  LDG.E R16, desc[UR10][R2.64] ;  /* 0x0000000a02107981 */ /* 0x000162000c1e1900 */
[----:B------:R-:W-:Y:S05]  /*11c0*/  BRA `(.L_x_4807) ;  /* 0x0000000000307947 */ /* 0x000fea0003800000 */
.L_x_4806:
        /* <DEDUP_REMOVED lines=10> */
[----:B------:R-:W2:Y:S02]  /*1270*/  LDG.E R5, desc[UR10][R2.64+0x4] ;  /* 0x0000040a02057981 */ /* 0x000ea4000c1e1900 */
[----:B--2---:R-:W-:-:S07]  /*1280*/  IMAD.IADD R16, R5, 0x1, -R16 ;  /* 0x0000000105107824 */ /* 0x004fce00078e0a10 */
.L_x_4807:
[----:B------:R-:W1:Y:S01]  /*1290*/  LDC R0, c[0x0][0x448] ;  /* 0x00011200ff007b82 */ /* 0x000e620000000800 */
[----:B------:R-:W-:Y:S01]  /*12a0*/  USHF.L.U32 UR60, UR5, 0x7, URZ ;  /* 0x00000007053c7899 */ /* 0x000fe2000800063f */
[----:B-----5:R-:W-:-:S03]  /*12b0*/  IMAD.IADD R16, R16, 0x1, -R7 ;  /* 0x0000000110107824 */ /* 0x020fc600078e0a07 */
[----:B------:R-:W-:Y:S02]  /*12c0*/  UIADD3 UR4, UR60, 0x7f, URZ ;  /* 0x0000007f3c047890 */ /* 0x000fe4000fffe03f */
[----:B0-----:R-:W-:Y:S01]  /*12d0*/  IADD3 R3, R16, 0x1, -R17 ;  /* 0x0000000110037810 */ /* 0x001fe20007ffe811 */
[----:B------:R-:W0:Y:S01]  /*12e0*/  LDC.64 R8, c[0x0][0x9e0] ;  /* 0x00027800ff087b82 */ /* 0x000e220000000a00 */
[----:B-1----:R-:W-:Y:S02]  /*12f0*/  ISETP.NE.AND P1, PT, R0, 0x1, PT ;  /* 0x000000010000780c */ /* 0x002fe40003f25270 */
[----:B------:R-:W-:Y:S01]  /*1300*/  IMAD.U32 R0, RZ, RZ, UR4 ;  /* 0x00000004ff007e24 */ /* 0x000fe2000f8e00ff */
[----:B0-----:R-:W-:-:S10]  /*1310*/  ISETP.GE.AND P2, PT, R9, 0x1, PT ;  /* 0x000000010900780c */ /* 0x001fd40003f46270 */
[----:B------:R-:W0:Y:S08]  /*1320*/  @P1 LDC R2, c[0x0][0x44c] ;  /* 0x00011300ff021b82 */ /* 0x000e300000000800 */
[----:B------:R-:W1:Y:S01]  /*1330*/  @P1 LDC R5, c[0x0][0x450] ;  /* 0x00011400ff051b82 */ /* 0x000e620000000800 */
[----:B0-----:R-:W-:-:S05]  /*1340*/  @P1 IMAD.HI.U32 R2, R2, UR4, RZ ;  /* 0x0000000402021c27 */ /* 0x001fca000f8e00ff */
[----:B-1----:R-:W-:-:S05]  /*1350*/  @P1 SHF.R.U32.HI R0, RZ, R5, R2 ;  /* 0x00000005ff001219 */ /* 0x002fca0000011602 */
        /* <DEDUP_REMOVED lines=13> */
.L_x_4809:
[----:B------:R-:W-:-:S13]  /*1430*/  ISETP.NE.AND P0, PT, R9, 0x1, PT ;  /* 0x000000010900780c */ /* 0x000fda0003f05270 */
[----:B------:R-:W0:Y:S02]  /*1440*/  @P0 LDC.64 R4, c[0x0][0x9e8] ;  /* 0x00027a00ff040b82 */ /* 0x000e240000000a00 */
[----:B0-----:R-:W-:-:S05]  /*1450*/  @P0 IMAD.HI.U32 R4, R2, R4, RZ ;  /* 0x0000000402040227 */ /* 0x001fca00078e00ff */
[----:B------:R-:W-:-:S07]  /*1460*/  @P0 SHF.R.U32.HI R2, RZ, R5, R4 ;  /* 0x00000005ff020219 */ /* 0x000fce0000011604 */
.L_x_4810:
[----:B------:R-:W-:-:S05]  /*1470*/  IMAD R3, R2, R9, R9 ;  /* 0x0000000902037224 */ /* 0x000fca00078e0209 */
[----:B------:R-:W-:-:S07]  /*1480*/  VIMNMX R0, R0, R3, PT ;  /* 0x0000000300007248 */ /* 0x000fce0003fe0100 */
.L_x_4808:
[----:B------:R-:W0:Y:S01]  /*1490*/  @P1 LDC R4, c[0x0][0x44c] ;  /* 0x00011300ff041b82 */ /* 0x000e220000000800 */
[----:B------:R-:W-:Y:S01]  /*14a0*/  IMAD.U32 R3, RZ, RZ, UR60 ;  /* 0x0000003cff037e24 */ /* 0x000fe2000f8e00ff */
[----:B------:R-:W-:Y:S01]  /*14b0*/  ULDC UR4, c[0x0][0x9dc] ;  /* 0x0002770000047ab9 */ /* 0x000fe20000000800 */
[----:B------:R-:W-:Y:S02]  /*14c0*/  VIADD R2, R0, 0x5f ;  /* 0x0000005f00027836 */ /* 0x000fe40000000000 */
[C---:B------:R-:W-:Y:S02]  /*14d0*/  VIADD R0, R16.reuse, 0x5f ;  /* 0x0000005f10007836 */ /* 0x040fe40000000000 */
[----:B------:R-:W-:Y:S01]  /*14e0*/  IMAD.IADD R74, R16, 0x1, -R17 ;  /* 0x00000001104a7824 */ /* 0x000fe200078e0a11 */
        /* <DEDUP_REMOVED lines=23> */
.L_x_4812:
[----:B------:R-:W-:-:S13]  /*1660*/  ISETP.NE.AND P0, PT, R9, 0x1, PT ;  /* 0x000000010900780c */ /* 0x000fda0003f05270 */
[----:B------:R-:W0:Y:S02]  /*1670*/  @P0 LDC.64 R2, c[0x0][0x9e8] ;  /* 0x00027a00ff020b82 */ /* 0x000e240000000a00 */
[----:B0-----:R-:W-:-:S05]  /*1680*/  @P0 IMAD.HI.U32 R0, R4, R2, RZ ;  /* 0x0000000204000227 */ /* 0x001fca00078e00ff */
[----:B------:R-:W-:-:S07]  /*1690*/  @P0 SHF.R.U32.HI R4, RZ, R3, R0 ;  /* 0x00000003ff040219 */ /* 0x000fce0000011600 */
.L_x_4813:
[----:B------:R-:W-:-:S05]  /*16a0*/  IMAD R4, R4, R9, RZ ;  /* 0x0000000904047224 */ /* 0x000fca00078e02ff */
[----:B------:R-:W-:-:S13]  /*16b0*/  R2UR UR5, R4 ;  /* 0x00000000040572ca */ /* 0x000fda00000e0000 */
[----:B------:R-:W-:-:S04]  /*16c0*/  UISETP.LT.AND UP0, UPT, UR4, UR5, UPT ;  /* 0x000000050400728c */ /* 0x000fc8000bf01270 */
[----:B------:R-:W-:-:S12]  /*16d0*/  USEL UR4, UR4, UR5, !UP0 ;  /* 0x0000000504047287 */ /* 0x000fd8000c000000 */
.L_x_4811:
[----:B------:R-:W-:Y:S01]  /*16e0*/  UIMAD.WIDE UR4, UR4, 0x2aaaaaab, URZ ;  /* 0x2aaaaaab040478a5 */ /* 0x000fe2000f8e023f */
[----:B------:R-:W-:Y:S02]  /*16f0*/  PLOP3.LUT P0, PT, PT, PT, PT, 0x80, 0x0 ;  /* 0x000000000000781c */ /* 0x000fe40003f0f070 */
[----:B------:R-:W-:Y:S01]  /*1700*/  CS2R R2, SRZ ;  /* 0x0000000000027805 */ /* 0x000fe2000001ff00 */
[----:B------:R-:W-:Y:S01]  /*1710*/  IMAD.MOV.U32 R0, RZ, RZ, RZ ;  /* 0x000000ffff007224 */ /* 0x000fe200078e00ff */
        /* <DEDUP_REMOVED lines=87> */
.L_x_4815:
        /* <DEDUP_REMOVED lines=11> */
.L_x_5041:
[----:B------:R-:W-:Y:S05]  /*1d40*/  @!P0 BRA `(.L_x_4817) ;  /* 0x0000000000048947 */ /* 0x000fea0003800000 */
[----:B------:R-:W-:Y:S01]  /*1d50*/  BPT.TRAP 0x1 ;  /* 0x000000040000795c */ /* 0x000fe20000300000 */
.L_x_4817:
[----:B------:R-:W-:Y:S02]  /*1d60*/  IMAD.U32 R11, RZ, RZ, UR37 ;  /* 0x00000025ff0b7e24 */ /* 0x000fe4000f8e00ff */
[----:B0-----:R-:W-:-:S03]  /*1d70*/  IMAD.U32 R0, RZ, RZ, UR36 ;  /* 0x00000024ff007e24 */ /* 0x001fc6000f8e00ff */
[----:B------:R-:W-:Y:S02]  /*1d80*/  LEA R11, R11, UR38, 0x3 ;  /* 0x000000260b0b7c11 */ /* 0x000fe4000f8e18ff */
[----:B------:R-:W-:-:S04]  /*1d90*/  SHF.L.U32 R0, R0, 0x1f, RZ ;  /* 0x0000001f00007819 */ /* 0x000fc800000006ff */
[----:B------:R0:W1:Y:S01]  /*1da0*/  SYNCS.PHASECHK.TRANS64.TRYWAIT P1, [R11+URZ+0x30830], R0 ;  /* 0x030830000b0075a7 */ /* 0x000062000802017f */
[----:B------:R-:W-:Y:S05]  /*1db0*/  @!P0 BRA `(.L_x_4818) ;  /* 0x0000000000048947 */ /* 0x000fea0003800000 */
[----:B------:R-:W-:Y:S01]  /*1dc0*/  BPT.TRAP 0x1 ;  /* 0x000000040000795c */ /* 0x000fe20000300000 */
.L_x_4818:
        /* <DEDUP_REMOVED lines=9> */
.L_x_4819:
        /* <DEDUP_REMOVED lines=15> */
[----:B------:R-:W-:-:S02]  /*1f50*/  ULOP3.LUT UR4, UR39, 0x10000, URZ, 0xfc, !UPT ;  /* 0x0001000027047892 */ /* 0x000fc4000f8efc3f */
[----:B------:R-:W-:Y:S01]  /*1f60*/  UIMAD UR5, UR37, 0x900, UR61 ;  /* 0x00000900250578a4 */ /* 0x000fe2000f8e023d */
[----:B------:R-:W-:Y:S01]  /*1f70*/  IMAD.MOV.U32 R10, RZ, RZ, R4 ;  /* 0x000000ffff0a7224 */ /* 0x000fe200078e0004 */
[----:B------:R-:W-:Y:S02]  /*1f80*/  UIADD3 UR56, UR4, 0x2, URZ ;  /* 0x0000000204387890 */ /* 0x000fe4000fffe03f */
[----:B------:R-:W-:Y:S01]  /*1f90*/  UIADD3 UR58, UR5, 0x2, URZ ;  /* 0x00000002053a7890 */ /* 0x000fe2000fffe03f */
[----:B------:R-:W-:Y:S02]  /*1fa0*/  UMOV UR8, UR4 ;  /* 0x0000000400087c82 */ /* 0x000fe40008000000 */
[----:B------:R-:W-:Y:S01]  /*1fb0*/  UMOV UR10, UR5 ;  /* 0x00000005000a7c82 */ /* 0x000fe20008000000 */
[----:B------:R-:W-:Y:S01]  /*1fc0*/  UIADD3 UR52, UR4, 0x4, URZ ;  /* 0x0000000404347890 */ /* 0x000fe2000fffe03f */
[----:B------:R-:W-:Y:S01]  /*1fd0*/  HGMMA.64x96x16.F32 R24, gdesc[UR8], RZ, !UPT, gsb0 ;  /* 0x01600000081879f0 */ /* 0x000fe2000c0008ff */
[----:B------:R-:W-:Y:S01]  /*1fe0*/  UIADD3 UR54, UR5, 0x4, URZ ;  /* 0x0000000405367890 */ /* 0x000fe2000fffe03f */
[----:B------:R-:W-:Y:S01]  /*1ff0*/  IMAD.U32 R6, RZ, RZ, UR8 ;  /* 0x00000008ff067e24 */ /* 0x000fe2000f8e00ff */
        /* <DEDUP_REMOVED lines=8> */
[----:B------:R-:W-:Y:S01]  /*2080*/  UIADD3 UR16, UR4, 0x402, URZ ;  /* 0x0000040204107890 */ /* 0x000fe2000fffe03f */
[----:B---3--:R-:W-:Y:S01]  /*2090*/  LOP3.LUT P3, RZ, R12, 0x7f, RZ, 0xc0, !PT ;  /* 0x0000007f0cff7812 */ /* 0x008fe2000786c0ff */
[----:B------:R-:W-:Y:S01]  /*20a0*/  UIADD3 UR18, UR5, 0x302, URZ ;  /* 0x0000030205127890 */ /* 0x000fe2000fffe03f */
[----:B------:R-:W-:Y:S01]  /*20b0*/  IMAD.MOV.U32 R12, RZ, RZ, -0x60 ;  /* 0xffffffa0ff0c7424 */ /* 0x000fe200078e00ff */
[----:B------:R-:W-:Y:S01]  /*20c0*/  UMOV UR17, 0x40000040 ;  /* 0x4000004000117882 */ /* 0x000fe20000000000 */
[----:B------:R-:W-:Y:S01]  /*20d0*/  UMOV UR19, 0x40000040 ;  /* 0x4000004000137882 */ /* 0x000fe20000000000 */
[----:B------:R-:W-:Y:S01]  /*20e0*/  UIADD3 UR20, UR4, 0x404, URZ ;  /* 0x0000040404147890 */ /* 0x000fe2000fffe03f */
[----:B------:R-:W-:Y:S01]  /*20f0*/  IMAD R15, R75, R12, 0x61 ;  /* 0x000000614b0f7424 */ /* 0x000fe200078e020c */
[----:B------:R-:W-:Y:S01]  /*2100*/  UIADD3 UR22, UR5, 0x304, URZ ;  /* 0x0000030405167890 */ /* 0x000fe2000fffe03f */
[----:B------:R-:W-:Y:S01]  /*2110*/  UMOV UR21, 0x40000040 ;  /* 0x4000004000157882 */ /* 0x000fe20000000000 */
[----:B------:R-:W-:Y:S01]  /*2120*/  UMOV UR23, 0x40000040 ;  /* 0x4000004000177882 */ /* 0x000fe20000000000 */
[----:B------:R-:W-:Y:S01]  /*2130*/  UIADD3 UR24, UR4, 0x406, URZ ;  /* 0x0000040604187890 */ /* 0x000fe2000fffe03f */
[----:B------:R-:W-:Y:S01]  /*2140*/  IMAD R12, R18, -0x2, R15 ;  /* 0xfffffffe120c7824 */ /* 0x000fe200078e020f */
[----:B------:R-:W-:Y:S01]  /*2150*/  UIADD3 UR26, UR5, 0x306, URZ ;  /* 0x00000306051a7890 */ /* 0x000fe2000fffe03f */
[----:B------:R-:W-:Y:S01]  /*2160*/  VIADD R15, R15, 0xffffffff ;  /* 0xffffffff0f0f7836 */ /* 0x000fe20000000000 */
        /* <DEDUP_REMOVED lines=27> */
[----:B------:R-:W-:-:S04]  /*2320*/  @P2 SHF.R.U32.HI R10, RZ, UR5, R9 ;  /* 0x00000005ff0a2c19 */ /* 0x000fc80008011609 */
[----:B------:R-:W-:Y:S01]  /*2330*/  @!P3 PRMT R4, RZ, 0x654, R4 ;  /* 0x00000654ff04b816 */ /* 0x000fe20000000004 */
        /* <DEDUP_REMOVED lines=88> */
[----:B------:R-:W2:Y:S05]  /*28c0*/  MUFU.TANH R24, R24 ;  /* 0x0000001800187308 */ /* 0x000eaa0000002400 */
[----:B------:R-:W-:Y:S01]  /*28d0*/  PLOP3.LUT P1, PT, PT, PT, UP1, 0x40, 0x0 ;  /* 0x000000000000781c */ /* 0x000fe20003f2e818 */
[----:B-1----:R-:W-:-:S02]  /*28e0*/  IMAD R4, R75, -0x60, R16 ;  /* 0xffffffa04b047824 */ /* 0x002fc400078e0210 */
[----:B------:R-:W1:Y:S02]  /*28f0*/  MUFU.TANH R25, R25 ;  /* 0x0000001900197308 */ /* 0x000e640000002400 */
[----:B------:R-:W-:Y:S01]  /*2900*/  VIADD R9, R4, 0x60 ;  /* 0x0000006004097836 */ /* 0x000fe20000000000 */
[----:B------:R-:W-:-:S03]  /*2910*/  IADD3 R4, -R17, R12, R16 ;  /* 0x0000000c11047210 */ /* 0x000fc60007ffe110 */
[----:B------:R-:W-:Y:S02]  /*2920*/  IMAD R20, R18, -0x2, R9 ;  /* 0xfffffffe12147824 */ /* 0x000fe400078e0209 */
[----:B------:R-:W3:Y:S01]  /*2930*/  MUFU.TANH R2, R2 ;  /* 0x0000000200027308 */ /* 0x000ee20000002400 */
[C---:B------:R-:W-:Y:S02]  /*2940*/  VIADD R21, R4.reuse, UR4 ;  /* 0x0000000404157c36 */ /* 0x040fe40008000000 */
[----:B------:R-:W-:-:S03]  /*2950*/  VIADD R27, R4, UR54 ;  /* 0x00000036041b7c36 */ /* 0x000fc60008000000 */
[----:B0-----:R-:W-:Y:S01]  /*2960*/  VIADDMNMX R4, R66, R21, R20, PT ;  /* 0x0000001542047246 */ /* 0x001fe20003800114 */
[----:B------:R-:W-:Y:S01]  /*2970*/  IMAD.IADD R9, R27, 0x1, R66 ;  /* 0x000000011b097824 */ /* 0x000fe200078e0242 */
        /* <DEDUP_REMOVED lines=45> */
[----:B-----5:R-:W-:Y:S01]  /*2c50*/  VIADD R31, R12, 0xffffffff ;  /* 0xffffffff0c1f7836 */ /* 0x020fe20000000000 */
[----:B-1234-:R-:W-:Y:S06]  /*2c60*/  @P1 BRA `(.L_x_4821) ;  /* 0x0000000000541947 */ /* 0x01efec0003800000 */
[----:B------:R-:W-:Y:S01]  /*2c70*/  IADD3 R12, -R17, R16, R66 ;  /* 0x00000010110c7210 */ /* 0x000fe20007ffe142 */
        /* <DEDUP_REMOVED lines=11> */
.L_x_4823:
[----:B------:R-:W-:-:S06]  /*2d30*/  UISETP.NE.AND UP2, UPT, UR5, 0x1, UPT ;  /* 0x000000010500788c */ /* 0x000fcc000bf45270 */
[----:B------:R-:W-:-:S05]  /*2d40*/  PLOP3.LUT P1, PT, PT, PT, UP2, 0x80, 0x0 ;  /* 0x000000000000781c */ /* 0x000fca0003f2f028 */
[----:B------:R-:W-:-:S08]  /*2d50*/  @UP2 ULDC.64 UR6, c[0x0][0x9e8] ;  /* 0x00027a0000062ab9 */ /* 0x000fd00000000a00 */
[----:B------:R-:W-:-:S05]  /*2d60*/  @P1 IMAD.HI.U32 R63, R12, UR6, RZ ;  /* 0x000000060c3f1c27 */ /* 0x000fca000f8e00ff */
[----:B------:R-:W-:-:S07]  /*2d70*/  @P1 SHF.R.U32.HI R12, RZ, UR7, R63 ;  /* 0x00000007ff0c1c19 */ /* 0x000fce000801163f */
.L_x_4824:
[----:B------:R-:W-:Y:S05]  /*2d80*/  BSYNC B0 ;  /* 0x0000000000007941 */ /* 0x000fea0003800000 */
.L_x_4822:
[----:B------:R-:W-:-:S05]  /*2d90*/  IMAD R12, R12, UR5, R31 ;  /* 0x000000050c0c7c24 */ /* 0x000fca000f8e021f */
[----:B------:R-:W-:Y:S02]  /*2da0*/  VIMNMX R9, R9, R12, !PT ;  /* 0x0000000c09097248 */ /* 0x000fe40007fe0100 */
[----:B------:R-:W-:-:S07]  /*2db0*/  VIADDMNMX R4, R12, UR5, R4, PT ;  /* 0x000000050c047c46 */ /* 0x000fce000b800104 */
.L_x_4821:
[C---:B------:R-:W-:Y:S02]  /*2dc0*/  ISETP.GE.AND P1, PT, R15.reuse, 0x2, PT ;  /* 0x000000020f00780c */ /* 0x040fe40003f26270 */
        /* <DEDUP_REMOVED lines=29> */
[C---:B------:R-:W-:Y:S02]  /*2fa0*/  ISETP.LT.OR P3, PT, R4.reuse, 0x1a, P3 ;  /* 0x0000001a0400780c */ /* 0x040fe40001f61670 */
        /* <DEDUP_REMOVED lines=102> */
.L_x_4827:
[----:B------:R-:W-:-:S06]  /*3610*/  UISETP.NE.AND UP2, UPT, UR5, 0x1, UPT ;  /* 0x000000010500788c */ /* 0x000fcc000bf45270 */
[----:B------:R-:W-:-:S05]  /*3620*/  PLOP3.LUT P5, PT, PT, PT, UP2, 0x80, 0x0 ;  /* 0x000000000000781c */ /* 0x000fca0003faf028 */
[----:B------:R-:W-:-:S08]  /*3630*/  @UP2 ULDC.64 UR6, c[0x0][0x9e8] ;  /* 0x00027a0000062ab9 */ /* 0x000fd00000000a00 */
[----:B------:R-:W-:Y:S01]  /*3640*/  @P5 IMAD.HI.U32 R9, R4, UR6, RZ ;  /* 0x0000000604095c27 */ /* 0x000fe2000f8e00ff */
[----:B------:R-:W-:-:S13]  /*3650*/  PLOP3.LUT P5, PT, PT, PT, UP2, 0x80, 0x0 ;  /* 0x000000000000781c */ /* 0x000fda0003faf028 */
[----:B------:R-:W-:-:S07]  /*3660*/  @P5 SHF.R.U32.HI R4, RZ, UR7, R9 ;  /* 0x00000007ff045c19 */ /* 0x000fce0008011609 */
.L_x_4828:
[----:B------:R-:W-:Y:S05]  /*3670*/  BSYNC B0 ;  /* 0x0000000000007941 */ /* 0x000fea0003800000 */
.L_x_4826:
[----:B------:R-:W-:-:S05]  /*3680*/  IMAD R4, R4, UR5, R31 ;  /* 0x0000000504047c24 */ /* 0x000fca000f8e021f */
[----:B------:R-:W-:Y:S02]  /*3690*/  VIMNMX R20, R20, R4, !PT ;  /* 0x0000000414147248 */ /* 0x000fe40007fe0100 */
[----:B------:R-:W-:-:S07]  /*36a0*/  VIADDMNMX R15, R4, UR5, R15, PT ;  /* 0x00000005040f7c46 */ /* 0x000fce000b80010f */
.L_x_4825:
        /* <DEDUP_REMOVED lines=138> */
[----:B------:R0:W1:Y:S01]  /*3f50*/  MUFU.EX2 R188, R29 ;  /* 0x0000001d00bc7308 */ /* 0x0000620000000800 */
[----:B------:R-:W-:Y:S01]  /*3f60*/  ISETP.GT.AND P2, PT, R20, 0x50, !P2 ;  /* 0x000000501400780c */ /* 0x000fe20005744270 */
[-CC-:B------:R-:W-:Y:S01]  /*3f70*/  FFMA.FTZ R43, R65, R9.reuse, -R60.reuse ;  /* 0x00000009412b7223 */ /* 0x180fe2000001083c */
[----:B------:R-:W-:Y:S01]  /*3f80*/  ISETP.LT.OR P1, PT, R15, 0x4a, P1 ;  /* 0x0000004a0f00780c */ /* 0x000fe20000f21670 */
[--C-:B------:R-:W-:Y:S01]  /*3f90*/  FFMA.FTZ R39, R91, R9, -R60.reuse ;  /* 0x000000095b277223 */ /* 0x100fe2000001083c */
[----:B------:R-:W-:Y:S01]  /*3fa0*/  FMNMX.FTZ R25, R0, R25, !PT ;  /* 0x0000001900197209 */ /* 0x000fe20007810000 */
[-CC-:B------:R-:W-:Y:S01]  /*3fb0*/  FFMA.FTZ R14, R14, R9.reuse, -R60.reuse ;  /* 0x000000090e0e7223 */ /* 0x180fe2000001083c */
[C---:B------:R-:W-:Y:S01]  /*3fc0*/  ISETP.GT.AND P4, PT, R20.reuse, 0x58, !P4 ;  /* 0x000000581400780c */ /* 0x040fe20006784270 */
[----:B------:R-:W2:Y:S01]  /*3fd0*/  MUFU.EX2 R31, R31 ;  /* 0x0000001f001f7308 */ /* 0x000ea20000000800 */
[----:B------:R-:W-:Y:S01]  /*3fe0*/  ISETP.GT.AND P5, PT, R20, 0x59, !P5 ;  /* 0x000000591400780c */ /* 0x000fe20006fa4270 */
[----:B0-----:R-:W-:Y:S01]  /*3ff0*/  FFMA.FTZ R29, R77, R9, -R60 ;  /* 0x000000094d1d7223 */ /* 0x001fe2000001083c */
[----:B------:R-:W-:-:S02]  /*4000*/  ISETP.LT.OR P2, PT, R15, 0x51, P2 ;  /* 0x000000510f00780c */ /* 0x000fc40001741670 */
[----:B------:R-:W-:Y:S01]  /*4010*/  FSEL R20, R3, -INF , !P1 ;  /* 0xff80000003147808 */ /* 0x000fe20004800000 */
[--C-:B------:R-:W-:Y:S01]  /*4020*/  FFMA.FTZ R3, R83, R9, -R60.reuse ;  /* 0x0000000953037223 */ /* 0x100fe2000001083c */
[----:B------:R-:W-:Y:S01]  /*4030*/  FMNMX.FTZ R25, R50, R25, !PT ;  /* 0x0000001932197209 */ /* 0x000fe20007810000 */
[----:B------:R0:W3:Y:S01]  /*4040*/  MUFU.EX2 R190, R33 ;  /* 0x0000002100be7308 */ /* 0x0000e20000000800 */
[C---:B------:R-:W-:Y:S02]  /*4050*/  ISETP.LT.OR P3, PT, R15.reuse, 0x52, P3 ;  /* 0x000000520f00780c */ /* 0x040fe40001f61670 */
[----:B------:R-:W-:Y:S02]  /*4060*/  FSEL R8, R8, -INF , !P2 ;  /* 0xff80000008087808 */ /* 0x000fe40005000000 */
[----:B------:R-:W-:Y:S02]  /*4070*/  FMNMX.FTZ R25, R20, R25, !PT ;  /* 0x0000001914197209 */ /* 0x000fe40007810000 */
[----:B------:R-:W-:Y:S01]  /*4080*/  ISETP.LT.OR P4, PT, R15, 0x59, P4 ;  /* 0x000000590f00780c */ /* 0x000fe20002781670 */
[----:B------:R4:W-:Y:S01]  /*4090*/  MUFU.EX2 R180, R3 ;  /* 0x0000000300b47308 */ /* 0x0009e20000000800 */
[----:B------:R-:W-:Y:S01]  /*40a0*/  FSEL R52, R5, -INF , !P3 ;  /* 0xff80000005347808 */ /* 0x000fe20005800000 */
[--C-:B------:R-:W-:Y:S01]  /*40b0*/  FFMA.FTZ R5, R41, R9, -R60.reuse ;  /* 0x0000000929057223 */ /* 0x100fe2000001083c */
[----:B------:R-:W-:Y:S01]  /*40c0*/  FMNMX.FTZ R25, R8, R25, !PT ;  /* 0x0000001908197209 */ /* 0x000fe20007810000 */
[-CC-:B------:R-:W-:Y:S01]  /*40d0*/  FFMA.FTZ R41, R61, R9.reuse, -R60.reuse ;  /* 0x000000093d297223 */ /* 0x180fe2000001083c */
[----:B------:R-:W-:Y:S01]  /*40e0*/  ISETP.LT.OR P5, PT, R15, 0x5a, P5 ;  /* 0x0000005a0f00780c */ /* 0x000fe20002fa1670 */
[--C-:B0-----:R-:W-:Y:S01]  /*40f0*/  FFMA.FTZ R33, R81, R9, -R60.reuse ;  /* 0x0000000951217223 */ /* 0x101fe2000001083c */
[----:B------:R-:W-:Y:S01]  /*4100*/  FSEL R54, R13, -INF , !P4 ;  /* 0xff8000000d367808 */ /* 0x000fe20006000000 */
[----:B------:R-:W-:Y:S01]  /*4110*/  MUFU.EX2 R174, R41 ;  /* 0x0000002900ae7308 */ /* 0x000fe20000000800 */
[----:B------:R-:W-:Y:S01]  /*4120*/  FMNMX.FTZ R25, R52, R25, !PT ;  /* 0x0000001934197209 */ /* 0x000fe20007810000 */
[-CC-:B----4-:R-:W-:Y:S01]  /*4130*/  FFMA.FTZ R3, R85, R9.reuse, -R60.reuse ;  /* 0x0000000955037223 */ /* 0x190fe2000001083c */
[----:B------:R-:W-:Y:S01]  /*4140*/  FSEL R56, R11, -INF , !P5 ;  /* 0xff8000000b387808 */ /* 0x000fe20006800000 */
[--C-:B------:R-:W-:Y:S01]  /*4150*/  FFMA.FTZ R11, R45, R9, -R60.reuse ;  /* 0x000000092d0b7223 */ /* 0x100fe2000001083c */
[----:B------:R-:W-:Y:S01]  /*4160*/  FMNMX.FTZ R25, R54, R25, !PT ;  /* 0x0000001936197209 */ /* 0x000fe20007810000 */
[-CC-:B------:R-:W-:Y:S01]  /*4170*/  FFMA.FTZ R13, R87, R9.reuse, -R60.reuse ;  /* 0x00000009570d7223 */ /* 0x180fe2000001083c */
[----:B------:R-:W-:Y:S01]  /*4180*/  FFMA.FTZ R15, R49, R9, -R60 ;  /* 0x00000009310f7223 */ /* 0x000fe2000001083c */
[----:B------:R-:W-:Y:S01]  /*4190*/  MUFU.EX2 R182, R3 ;  /* 0x0000000300b67308 */ /* 0x000fe20000000800 */
[----:B------:R-:W-:-:S02]  /*41a0*/  FMNMX.FTZ R25, R56, R25, !PT ;  /* 0x0000001938197209 */ /* 0x000fc40007810000 */
[----:B------:R-:W-:-:S03]  /*41b0*/  R2UR UR11, R74 ;  /* 0x000000004a0b72ca */ /* 0x000fc600000e0000 */
[----:B------:R-:W0:Y:S02]  /*41c0*/  SHFL.BFLY PT, R58, R25, 0x2, 0x1f ;  /* 0x0c401f00193a7f89 */ /* 0x000e2400000e0000 */
[----:B------:R-:W4:Y:S08]  /*41d0*/  MUFU.EX2 R35, R35 ;  /* 0x0000002300237308 */ /* 0x000f300000000800 */
[----:B------:R5:W4:Y:S01]  /*41e0*/  MUFU.EX2 R184, R29 ;  /* 0x0000001d00b87308 */ /* 0x000b220000000800 */
[----:B------:R-:W-:-:S04]  /*41f0*/  UIADD3 UR6, UR11, UR10, URZ ;  /* 0x0000000a0b067290 */ /* 0x000fc8000fffe03f */
[----:B------:R-:W-:-:S03]  /*4200*/  UIADD3 UR4, UR6, UR4, URZ ;  /* 0x0000000406047290 */ /* 0x000fc6000fffe03f */
[----:B------:R-:W4:Y:S01]  /*4210*/  MUFU.EX2 R37, R37 ;  /* 0x0000002500257308 */ /* 0x000f220000000800 */
[-CC-:B-----5:R-:W-:Y:S01]  /*4220*/  FFMA.FTZ R29, R89, R9.reuse, -R60.reuse ;  /* 0x00000009591d7223 */ /* 0x1a0fe2000001083c */
[----:B0-----:R-:W-:Y:S01]  /*4230*/  FMNMX.FTZ R58, R25, R58, !PT ;  /* 0x0000003a193a7209 */ /* 0x001fe20007810000 */
[----:B------:R-:W-:-:S05]  /*4240*/  FFMA.FTZ R25, R57, R9, -R60 ;  /* 0x0000000939197223 */ /* 0x000fca000001083c */
[----:B------:R-:W-:Y:S01]  /*4250*/  MUFU.EX2 R168, R43 ;  /* 0x0000002b00a87308 */ /* 0x000fe20000000800 */
[----:B------:R-:W0:Y:S07]  /*4260*/  SHFL.BFLY PT, R3, R58, 0x1, 0x1f ;  /* 0x0c201f003a037f89 */ /* 0x000e2e00000e0000 */
[----:B------:R-:W-:Y:S08]  /*4270*/  MUFU.EX2 R172, R25 ;  /* 0x0000001900ac7308 */ /* 0x000ff00000000800 */
[----:B------:R5:W4:Y:S08]  /*4280*/  MUFU.EX2 R186, R33 ;  /* 0x0000002100ba7308 */ /* 0x000b300000000800 */
[----:B------:R-:W-:Y:S01]  /*4290*/  MUFU.EX2 R5, R5 ;  /* 0x0000000500057308 */ /* 0x000fe20000000800 */
[----:B-----5:R-:W-:Y:S01]  /*42a0*/  FFMA.FTZ R33, R53, R9, -R60 ;  /* 0x0000000935217223 */ /* 0x020fe2000001083c */
[----:B0-----:R-:W-:-:S04]  /*42b0*/  FMNMX.FTZ R3, R58, R3, !PT ;  /* 0x000000033a037209 */ /* 0x001fc80007810000 */
[C---:B------:R-:W-:Y:S01]  /*42c0*/  FSETP.NEU.FTZ.AND P1, PT, R3.reuse, -INF , PT ;  /* 0xff8000000300780b */ /* 0x040fe20003f3d000 */
[-C--:B------:R-:W-:Y:S01]  /*42d0*/  FMUL.FTZ R25, R3, R9.reuse ;  /* 0x0000000903197220 */ /* 0x080fe20000410000 */
[----:B------:R-:W-:Y:S04]  /*42e0*/  MUFU.EX2 R11, R11 ;  /* 0x0000000b000b7308 */ /* 0x000fe80000000800 */
[----:B------:R-:W-:Y:S02]  /*42f0*/  FSEL R41, R25, RZ, P1 ;  /* 0x000000ff19297208 */ /* 0x000fe40000800000 */
[----:B------:R-:W-:Y:S02]  /*4300*/  PLOP3.LUT P1, PT, PT, PT, UP1, 0x40, 0x0 ;  /* 0x000000000000781c */ /* 0x000fe40003f2e818 */
        /* <DEDUP_REMOVED lines=21> */
[----:B--2---:R-:W-:Y:S01]  /*4460*/  FADD.FTZ R43, R31, R26 ;  /* 0x0000001a1f2b7221 */ /* 0x004fe20000010000 */
[----:B------:R-:W-:Y:S01]  /*4470*/  F2FP.F16.F32.PACK_AB R188, R188, R27 ;  /* 0x0000001bbcbc723e */ /* 0x000fe200000000ff */
[-C--:B------:R-:W-:Y:S01]  /*4480*/  FFMA.FTZ R10, R10, R9.reuse, -R41 ;  /* 0x000000090a0a7223 */ /* 0x080fe20000010829 */
[----:B------:R-:W0:Y:S01]  /*4490*/  MUFU.EX2 R21, R21 ;  /* 0x0000001500157308 */ /* 0x000e220000000800 */
[----:B---3--:R-:W-:Y:S01]  /*44a0*/  FADD.FTZ R26, R190, R43 ;  /* 0x0000002bbe1a7221 */ /* 0x008fe20000010000 */
[-CC-:B------:R-:W-:Y:S01]  /*44b0*/  FFMA.FTZ R50, R50, R9.reuse, -R41.reuse ;  /* 0x0000000932327223 */ /* 0x180fe20000010829 */
[-CC-:B------:R-:W-:Y:S01]  /*44c0*/  FFMA.FTZ R20, R20, R9.reuse, -R41.reuse ;  /* 0x0000000914147223 */ /* 0x180fe20000010829 */
[-CC-:B------:R-:W-:Y:S01]  /*44d0*/  FFMA.FTZ R52, R52, R9.reuse, -R41.reuse ;  /* 0x0000000934347223 */ /* 0x180fe20000010829 */
[----:B----4-:R-:W-:Y:S01]  /*44e0*/  FADD.FTZ R43, R35, R26 ;  /* 0x0000001a232b7221 */ /* 0x010fe20000010000 */
[----:B------:R-:W-:Y:S01]  /*44f0*/  FFMA.FTZ R54, R54, R9, -R41 ;  /* 0x0000000936367223 */ /* 0x000fe20000010829 */
[----:B------:R-:W-:Y:S01]  /*4500*/  F2FP.F16.F32.PACK_AB R190, R190, R31 ;  /* 0x0000001fbebe723e */ /* 0x000fe200000000ff */
[----:B------:R-:W1:Y:S01]  /*4510*/  MUFU.EX2 R24, R24 ;  /* 0x0000001800187308 */ /* 0x000e620000000800 */
[C---:B------:R-:W-:Y:S01]  /*4520*/  FADD.FTZ R26, R184.reuse, R43 ;  /* 0x0000002bb81a7221 */ /* 0x040fe20000010000 */
[----:B------:R-:W-:-:S03]  /*4530*/  F2FP.F16.F32.PACK_AB R184, R184, R35 ;  /* 0x00000023b8b8723e */ /* 0x000fc600000000ff */
[----:B------:R-:W-:-:S03]  /*4540*/  FADD.FTZ R43, R37, R26 ;  /* 0x0000001a252b7221 */ /* 0x000fc60000010000 */
[----:B------:R-:W2:Y:S01]  /*4550*/  MUFU.EX2 R28, R28 ;  /* 0x0000001c001c7308 */ /* 0x000ea20000000800 */
[C---:B------:R-:W-:Y:S01]  /*4560*/  FADD.FTZ R43, R186.reuse, R43 ;  /* 0x0000002bba2b7221 */ /* 0x040fe20000010000 */
[----:B------:R-:W-:Y:S02]  /*4570*/  F2FP.F16.F32.PACK_AB R186, R186, R37 ;  /* 0x00000025baba723e */ /* 0x000fe400000000ff */
[----:B0-----:R-:W-:Y:S01]  /*4580*/  F2FP.F16.F32.PACK_AB R189, R21, R2 ;  /* 0x0000000215bd723e */ /* 0x001fe200000000ff */
[----:B------:R-:W-:Y:S01]  /*4590*/  FADD.FTZ R26, R180, R43 ;  /* 0x0000002bb41a7221 */ /* 0x000fe20000010000 */
[----:B------:R-:W-:Y:S01]  /*45a0*/  FADD.FTZ R43, R2, R21 ;  /* 0x00000015022b7221 */ /* 0x000fe20000010000 */
[C---:B------:R-:W-:Y:S01]  /*45b0*/  F2FP.F16.F32.PACK_AB R180, R5.reuse, R180 ;  /* 0x000000b405b4723e */ /* 0x040fe200000000ff */
[----:B------:R0:W3:Y:S01]  /*45c0*/  MUFU.EX2 R185, R30 ;  /* 0x0000001e00b97308 */ /* 0x0000e20000000800 */
[----:B------:R-:W-:Y:S01]  /*45d0*/  FADD.FTZ R45, R5, R26 ;  /* 0x0000001a052d7221 */ /* 0x000fe20000010000 */
[----:B-1----:R-:W-:-:S04]  /*45e0*/  FADD.FTZ R26, R24, R43 ;  /* 0x0000002b181a7221 */ /* 0x002fc80000010000 */
[C---:B------:R-:W-:Y:S01]  /*45f0*/  FADD.FTZ R43, R191.reuse, R26 ;  /* 0x0000001abf2b7221 */ /* 0x040fe20000010000 */
[----:B------:R-:W-:Y:S01]  /*4600*/  F2FP.F16.F32.PACK_AB R191, R191, R24 ;  /* 0x00000018bfbf723e */ /* 0x000fe200000000ff */
[----:B------:R-:W1:Y:S01]  /*4610*/  MUFU.EX2 R32, R32 ;  /* 0x0000002000207308 */ /* 0x000e620000000800 */
[----:B0-----:R-:W-:Y:S01]  /*4620*/  FADD.FTZ R30, R182, R45 ;  /* 0x0000002db61e7221 */ /* 0x001fe20000010000 */
[----:B--2---:R-:W-:Y:S01]  /*4630*/  FADD.FTZ R26, R28, R43 ;  /* 0x0000002b1c1a7221 */ /* 0x004fe20000010000 */
[C---:B------:R-:W-:Y:S02]  /*4640*/  F2FP.F16.F32.PACK_AB R182, R11.reuse, R182 ;  /* 0x000000b60bb6723e */ /* 0x040fe400000000ff */
[----:B------:R-:W-:-:S03]  /*4650*/  FADD.FTZ R30, R11, R30 ;  /* 0x0000001e0b1e7221 */ /* 0x000fc60000010000 */
[----:B------:R-:W0:Y:S01]  /*4660*/  MUFU.EX2 R187, R34 ;  /* 0x0000002200bb7308 */ /* 0x000e220000000800 */
[----:B---3--:R-:W-:Y:S01]  /*4670*/  FADD.FTZ R43, R185, R26 ;  /* 0x0000001ab92b7221 */ /* 0x008fe20000010000 */
[----:B------:R-:W-:Y:S01]  /*4680*/  FADD.FTZ R45, R13, R30 ;  /* 0x0000001e0d2d7221 */ /* 0x000fe20000010000 */
[----:B------:R-:W-:-:S05]  /*4690*/  F2FP.F16.F32.PACK_AB R185, R185, R28 ;  /* 0x0000001cb9b9723e */ /* 0x000fca00000000ff */
[----:B------:R-:W2:Y:S08]  /*46a0*/  MUFU.EX2 R36, R36 ;  /* 0x0000002400247308 */ /* 0x000eb00000000800 */
[----:B------:R-:W3:Y:S08]  /*46b0*/  MUFU.EX2 R181, R38 ;  /* 0x0000002600b57308 */ /* 0x000ef00000000800 */
[----:B------:R4:W-:Y:S08]  /*46c0*/  MUFU.EX2 R179, R12 ;  /* 0x0000000c00b37308 */ /* 0x0009f00000000800 */
[----:B------:R-:W-:Y:S01]  /*46d0*/  MUFU.EX2 R40, R40 ;  /* 0x0000002800287308 */ /* 0x000fe20000000800 */
[-C--:B----4-:R-:W-:Y:S01]  /*46e0*/  FFMA.FTZ R12, R8, R9.reuse, -R41 ;  /* 0x00000009080c7223 */ /* 0x090fe20000010829 */
[----:B-1----:R-:W-:Y:S01]  /*46f0*/  FADD.FTZ R8, R32, R43 ;  /* 0x0000002b20087221 */ /* 0x002fe20000010000 */
[----:B------:R-:W-:-:S03]  /*4700*/  FFMA.FTZ R41, R56, R9, -R41 ;  /* 0x0000000938297223 */ /* 0x000fc60000010829 */
[C---:B0-----:R-:W-:Y:S01]  /*4710*/  FADD.FTZ R43, R187.reuse, R8 ;  /* 0x00000008bb2b7221 */ /* 0x041fe20000010000 */
[----:B------:R-:W-:Y:S01]  /*4720*/  F2FP.F16.F32.PACK_AB R187, R187, R32 ;  /* 0x00000020bbbb723e */ /* 0x000fe200000000ff */
[----:B------:R-:W-:Y:S02]  /*4730*/  MUFU.EX2 R183, R42 ;  /* 0x0000002a00b77308 */ /* 0x000fe40000000800 */
[----:B--2---:R-:W-:-:S04]  /*4740*/  FADD.FTZ R8, R36, R43 ;  /* 0x0000002b24087221 */ /* 0x004fc80000010000 */
[C---:B---3--:R-:W-:Y:S01]  /*4750*/  FADD.FTZ R27, R181.reuse, R8 ;  /* 0x00000008b51b7221 */ /* 0x048fe20000010000 */
[----:B------:R-:W-:Y:S01]  /*4760*/  F2FP.F16.F32.PACK_AB R181, R181, R36 ;  /* 0x00000024b5b5723e */ /* 0x000fe200000000ff */
[----:B------:R-:W-:Y:S08]  /*4770*/  MUFU.EX2 R44, R44 ;  /* 0x0000002c002c7308 */ /* 0x000ff00000000800 */
[----:B------:R0:W1:Y:S08]  /*4780*/  MUFU.EX2 R176, R15 ;  /* 0x0000000f00b07308 */ /* 0x0000700000000800 */
[----:B------:R-:W-:Y:S01]  /*4790*/  MUFU.EX2 R177, R46 ;  /* 0x0000002e00b17308 */ /* 0x000fe20000000800 */
[----:B0-----:R-:W-:-:S07]  /*47a0*/  FFMA.FTZ R15, R93, R9, -R60 ;  /* 0x000000095d0f7223 */ /* 0x001fce000001083c */
[----:B------:R-:W0:Y:S01]  /*47b0*/  MUFU.EX2 R29, R29 ;  /* 0x0000001d001d7308 */ /* 0x000e220000000800 */
[C---:B-1----:R-:W-:Y:S01]  /*47c0*/  FADD.FTZ R26, R176.reuse, R45 ;  /* 0x0000002db01a7221 */ /* 0x042fe20000010000 */
        /* <DEDUP_REMOVED lines=66> */
.L_x_4830:
[----:B------:R-:W-:-:S11]  /*4bf0*/  UISETP.NE.AND UP2, UPT, UR5, 0x1, UPT ;  /* 0x000000010500788c */ /* 0x000fd6000bf45270 */
[----:B------:R-:W-:Y:S02]  /*4c00*/  @UP2 ULDC.64 UR6, c[0x0][0x9e8] ;  /* 0x00027a0000062ab9 */ /* 0x000fe40000000a00 */
[----:B------:R-:W-:-:S04]  /*4c10*/  UIMAD.WIDE.U32 UR10, UR14, UR6, URZ ;  /* 0x000000060e0a72a5 */ /* 0x000fc8000f8e003f */
[----:B------:R-:W-:-:S12]  /*4c20*/  @UP2 USHF.R.U32.HI UR14, URZ, UR7, UR11 ;  /* 0x000000073f0e2299 */ /* 0x000fd8000801160b */
.L_x_4831:
[----:B------:R-:W-:-:S04]  /*4c30*/  UIMAD UR5, UR14, UR5, UR5 ;  /* 0x000000050e0572a4 */ /* 0x000fc8000f8e0205 */
[----:B------:R-:W-:-:S04]  /*4c40*/  UISETP.LT.AND UP2, UPT, UR4, UR5, UPT ;  /* 0x000000050400728c */ /* 0x000fc8000bf41270 */
[----:B------:R-:W-:-:S12]  /*4c50*/  USEL UR4, UR4, UR5, UP2 ;  /* 0x0000000504047287 */ /* 0x000fd80009000000 */
.L_x_4829:
        /* <DEDUP_REMOVED lines=63> */
.L_x_4849:
[----:B------:R-:W-:-:S04]  /*5050*/  UIADD3 UR5, UR37, 0x1, URZ ;  /* 0x0000000125057890 */ /* 0x000fc8000fffe03f */
[----:B------:R-:W-:-:S04]  /*5060*/  UISETP.NE.AND UP2, UPT, UR5, 0x2, UPT ;  /* 0x000000020500788c */ /* 0x000fc8000bf45270 */
[----:B------:R-:W-:Y:S02]  /*5070*/  USEL UR39, URZ, 0x1, UP2 ;  /* 0x000000013f277887 */ /* 0x000fe40009000000 */
[----:B------:R-:W-:Y:S02]  /*5080*/  USEL UR5, UR5, URZ, UP2 ;  /* 0x0000003f05057287 */ /* 0x000fe40009000000 */
[----:B------:R-:W-:Y:S01]  /*5090*/  ULOP3.LUT UR39, UR36, UR39, URZ, 0x3c, !UPT ;  /* 0x0000002724277292 */ /* 0x000fe2000f8e3c3f */
[----:B------:R-:W-:Y:S11]  /*50a0*/  @!P0 BRA `(.L_x_4833) ;  /* 0x0000000000048947 */ /* 0x000ff60003800000 */
[----:B------:R-:W-:Y:S01]  /*50b0*/  BPT.TRAP 0x1 ;  /* 0x000000040000795c */ /* 0x000fe20000300000 */
.L_x_4833:
[----:B------:R-:W-:Y:S01]  /*50c0*/  ULEA UR7, UR5, UR38, 0x3 ;  /* 0x0000002605077291 */ /* 0x000fe2000f8e183f */
[----:B------:R-:W-:-:S05]  /*50d0*/  IMAD.U32 R9, RZ, RZ, UR39 ;  /* 0x00000027ff097e24 */ /* 0x000fca000f8e00ff */
[----:B------:R-:W-:-:S04]  /*50e0*/  SHF.L.U32 R9, R9, 0x1f, RZ ;  /* 0x0000001f09097819 */ /* 0x000fc800000006ff */
[----:B------:R0:W1:Y:S01]  /*50f0*/  SYNCS.PHASECHK.TRANS64.TRYWAIT P1, [UR7+0x30830], R9 ;  /* 0x03083009ff0075a7 */ /* 0x0000620008020147 */
[----:B------:R-:W-:Y:S05]  /*5100*/  @!P0 BRA `(.L_x_4834) ;  /* 0x0000000000048947 */ /* 0x000fea0003800000 */
[----:B------:R-:W-:Y:S01]  /*5110*/  BPT.TRAP 0x1 ;  /* 0x000000040000795c */ /* 0x000fe20000300000 */
.L_x_4834:
[----:B-1----:R-:W-:Y:S05]  /*5120*/  @P1 BRA `(.L_x_4835) ;  /* 0x0000000000081947 */ /* 0x002fea0003800000 */
[----:B------:R-:W1:Y:S02]  /*5130*/  SYNCS.PHASECHK.TRANS64.TRYWAIT P1, [UR7+0x30830], R9 ;  /* 0x03083009ff0075a7 */ /* 0x000e640008020147 */
[----:B-1----:R-:W-:Y:S05]  /*5140*/  @!P1 BRA `(.L_x_4836) ;  /* 0x0000013800849947 */ /* 0x002fea0003800000 */
.L_x_4835:
        /* <DEDUP_REMOVED lines=167> */
.L_x_4837:
[----:B------:R-:W-:Y:S01]  /*5bc0*/  ULEA UR6, UR37, UR38, 0x3 ;  /* 0x0000002625067291 */ /* 0x000fe2000f8e183f */
[----:B------:R-:W-:-:S05]  /*5bd0*/  IMAD.U32 R0, RZ, RZ, UR36 ;  /* 0x00000024ff007e24 */ /* 0x000fca000f8e00ff */
[----:B------:R-:W-:-:S04]  /*5be0*/  SHF.L.U32 R0, R0, 0x1f, RZ ;  /* 0x0000001f00007819 */ /* 0x000fc800000006ff */
[----:B------:R2:W3:Y:S01]  /*5bf0*/  SYNCS.PHASECHK.TRANS64.TRYWAIT P1, [UR6+0x30850], R0 ;  /* 0x03085000ff0075a7 */ /* 0x0004e20008020146 */
[----:B------:R-:W-:Y:S05]  /*5c00*/  @!P0 BRA `(.L_x_4838) ;  /* 0x0000000000048947 */ /* 0x000fea0003800000 */
[----:B------:R-:W-:Y:S01]  /*5c10*/  BPT.TRAP 0x1 ;  /* 0x000000040000795c */ /* 0x000fe20000300000 */
.L_x_4838:
[----:B---3--:R-:W-:Y:S05]  /*5c20*/  @P1 BRA `(.L_x_4839) ;  /* 0x0000000000081947 */ /* 0x008fea0003800000 */
[----:B------:R-:W3:Y:S02]  /*5c30*/  SYNCS.PHASECHK.TRANS64.TRYWAIT P1, [UR6+0x30850], R0 ;  /* 0x03085000ff0075a7 */ /* 0x000ee40008020146 */
[----:B---3--:R-:W-:Y:S05]  /*5c40*/  @!P1 BRA `(.L_x_4840) ;  /* 0x0000012c00dc9947 */ /* 0x008fea0003800000 */
.L_x_4839:
        /* <DEDUP_REMOVED lines=10> */
[----:B------:R-:W-:Y:S02]  /*5cf0*/  VIADD R143, R19, UR60 ;  /* 0x0000003c138f7c36 */ /* 0x000fe40008000000 */
[----:B0-2---:R-:W-:Y:S01]  /*5d00*/  FMUL.FTZ R0, R122, UR4 ;  /* 0x000000047a007c20 */ /* 0x005fe20008410000 */
[----:B------:R-:W-:Y:S01]  /*5d10*/  ULOP3.LUT UR10, UR10, 0x3000000, URZ, 0xfc, !UPT ;  /* 0x030000000a0a7892 */ /* 0x000fe2000f8efc3f */
[----:B------:R-:W-:Y:S01]  /*5d20*/  FMUL.FTZ R14, R127, UR4 ;  /* 0x000000047f0e7c20 */ /* 0x000fe20008410000 */
[----:B------:R-:W-:Y:S01]  /*5d30*/  FMUL.FTZ R122, R138, UR4 ;  /* 0x000000048a7a7c20 */ /* 0x000fe20008410000 */
[----:B------:R-:W-:Y:S01]  /*5d40*/  FMUL.FTZ R138, R140, UR4 ;  /* 0x000000048c8a7c20 */ /* 0x000fe20008410000 */
[----:B------:R-:W-:Y:S01]  /*5d50*/  UIMAD UR14, UR37, 0x900, UR10 ;  /* 0x00000900250e78a4 */ /* 0x000fe2000f8e020a */
[----:B------:R-:W-:Y:S01]  /*5d60*/  FMUL.FTZ R127, R162, UR4 ;  /* 0x00000004a27f7c20 */ /* 0x000fe20008410000 */
[----:B------:R-:W-:Y:S01]  /*5d70*/  FMUL.FTZ R140, R144, UR4 ;  /* 0x00000004908c7c20 */ /* 0x000fe20008410000 */
[----:B------:R-:W-:Y:S01]  /*5d80*/  FMUL.FTZ R144, R148, UR4 ;  /* 0x0000000494907c20 */ /* 0x000fe20008410000 */
[----:B------:R-:W-:Y:S01]  /*5d90*/  FMUL.FTZ R148, R152, UR4 ;  /* 0x0000000498947c20 */ /* 0x000fe20008410000 */
[----:B------:R-:W-:Y:S01]  /*5da0*/  FMUL.FTZ R152, R156, UR4 ;  /* 0x000000049c987c20 */ /* 0x000fe20008410000 */
[----:B-1----:R-:W-:Y:S01]  /*5db0*/  FMUL.FTZ R9, R120, UR4 ;  /* 0x0000000478097c20 */ /* 0x002fe20008410000 */
        /* <DEDUP_REMOVED lines=70> */
[----:B------:R-:W-:-:S10]  /*6220*/  FMUL.FTZ R121, R139, UR4 ;  /* 0x000000048b797c20 */ /* 0x000fd40008410000 */
        /* <DEDUP_REMOVED lines=24> */
[----:B------:R-:W-:Y:S02]  /*63b0*/  IMAD R147, R10, -0x60, RZ ;  /* 0xffffffa00a937824 */ /* 0x000fe400078e02ff */
[----:B------:R-:W-:Y:S01]  /*63c0*/  FMUL.FTZ R172, R124, UR4 ;  /* 0x000000047cac7c20 */ /* 0x000fe20008410000 */
        /* <DEDUP_REMOVED lines=14> */
[----:B------:R-:W5:Y:S01]  /*64b0*/  SHFL.IDX PT, R162, R143, RZ, 0x1c1f ;  /* 0x001c1fff8fa27589 */ /* 0x000f6200000e0000 */
[----:B------:R-:W-:Y:S01]  /*64c0*/  IMAD R13, R18, -0x2, R13 ;  /* 0xfffffffe120d7824 */ /* 0x000fe200078e020d */
[----:B------:R-:W0:Y:S01]  /*64d0*/  MUFU.TANH R172, R172 ;  /* 0x000000ac00ac7308 */ /* 0x000e220000002400 */
[----:B------:R-:W-:-:S02]  /*64e0*/  @!P3 VIADD R12, R12, 0x30840 ;  /* 0x000308400c0cb836 */ /* 0x000fc40000000000 */
[----:B------:R-:W-:Y:S01]  /*64f0*/  VIADD R145, R13, 0xffffffff ;  /* 0xffffffff0d917836 */ /* 0x000fe20000000000 */
[----:B------:R-:W-:Y:S02]  /*6500*/  IADD3 R149, -R17, R13, R16 ;  /* 0x0000000d11957210 */ /* 0x000fe40007ffe110 */
[----:B------:R-:W-:Y:S02]  /*6510*/  @!P3 PRMT R12, RZ, 0x654, R12 ;  /* 0x00000654ff0cb816 */ /* 0x000fe4000000000c */
[----:B------:R-:W0:Y:S01]  /*6520*/  MUFU.TANH R173, R173 ;  /* 0x000000ad00ad7308 */ /* 0x000e220000002400 */
[C---:B------:R-:W-:Y:S02]  /*6530*/  VIADD R151, R149.reuse, UR55 ;  /* 0x0000003795977c36 */ /* 0x040fe40008000000 */
[----:B------:R-:W-:-:S05]  /*6540*/  VIADD R149, R149, UR54 ;  /* 0x0000003695957c36 */ /* 0x000fca0008000000 */
[----:B------:R-:W0:Y:S01]  /*6550*/  MUFU.TANH R174, R174 ;  /* 0x000000ae00ae7308 */ /* 0x000e220000002400 */
[----:B-----5:R-:W-:-:S07]  /*6560*/  IMAD.IADD R153, R151, 0x1, R162 ;  /* 0x0000000197997824 */ /* 0x020fce00078e02a2 */
[----:B------:R-:W0:Y:S01]  /*6570*/  MUFU.TANH R175, R175 ;  /* 0x000000af00af7308 */ /* 0x000e220000002400 */
[----:B------:R-:W-:-:S07]  /*6580*/  IMAD.IADD R155, R149, 0x1, R162 ;  /* 0x00000001959b7824 */ /* 0x000fce00078e02a2 */
        /* <DEDUP_REMOVED lines=8> */
[----:B------:R-:W-:Y:S01]  /*6610*/  IADD3 R141, -R17, R16, R162 ;  /* 0x00000010118d7210 */ /* 0x000fe20007ffe1a2 */
        /* <DEDUP_REMOVED lines=11> */
.L_x_4843:
[----:B------:R-:W-:-:S05]  /*66d0*/  IMAD.U32 R162, RZ, RZ, UR51 ;  /* 0x00000033ffa27e24 */ /* 0x000fca000f8e00ff */
[----:B------:R-:W-:-:S13]  /*66e0*/  ISETP.NE.AND P1, PT, R162, 0x1, PT ;  /* 0x00000001a200780c */ /* 0x000fda0003f25270 */
[----:B0-----:R-:W0:Y:S02]  /*66f0*/  @P1 LDC.64 R12, c[0x0][0x9e8] ;  /* 0x00027a00ff0c1b82 */ /* 0x001e240000000a00 */
[----:B0-----:R-:W-:-:S05]  /*6700*/  @P1 IMAD.HI.U32 R12, R141, R12, RZ ;  /* 0x0000000c8d0c1227 */ /* 0x001fca00078e00ff */
[----:B------:R-:W-:-:S07]  /*6710*/  @P1 SHF.R.U32.HI R141, RZ, R13, R12 ;  /* 0x0000000dff8d1219 */ /* 0x000fce000001160c */
.L_x_4844:
[----:B------:R-:W-:Y:S05]  /*6720*/  BSYNC B0 ;  /* 0x0000000000007941 */ /* 0x000fea0003800000 */
.L_x_4842:
[----:B------:R-:W-:-:S05]  /*6730*/  IMAD R12, R141, R162, R145 ;  /* 0x000000a28d0c7224 */ /* 0x000fca00078e0291 */
[----:B------:R-:W-:Y:S02]  /*6740*/  VIADDMNMX R153, R12, R162, R153, PT ;  /* 0x000000a20c997246 */ /* 0x000fe40003800199 */
[----:B------:R-:W-:-:S07]  /*6750*/  VIMNMX R155, R155, R12, !PT ;  /* 0x0000000c9b9b7248 */ /* 0x000fce0007fe0100 */
.L_x_4841:
        /* <DEDUP_REMOVED lines=120> */
[----:B------:R-:W-:Y:S01]  /*6ee0*/  IADD3 R9, -R17, R16, R12 ;  /* 0x0000001011097210 */ /* 0x000fe20007ffe10c */
        /* <DEDUP_REMOVED lines=11> */
.L_x_4847:
[----:B------:R-:W-:-:S05]  /*6fa0*/  IMAD.U32 R184, RZ, RZ, UR51 ;  /* 0x00000033ffb87e24 */ /* 0x000fca000f8e00ff */
[----:B------:R-:W-:-:S13]  /*6fb0*/  ISETP.NE.AND P6, PT, R184, 0x1, PT ;  /* 0x00000001b800780c */ /* 0x000fda0003fc5270 */
[----:B------:R-:W0:Y:S02]  /*6fc0*/  @P6 LDC.64 R12, c[0x0][0x9e8] ;  /* 0x00027a00ff0c6b82 */ /* 0x000e240000000a00 */
[----:B0-----:R-:W-:-:S05]  /*6fd0*/  @P6 IMAD.HI.U32 R12, R9, R12, RZ ;  /* 0x0000000c090c6227 */ /* 0x001fca00078e00ff */
[----:B------:R-:W-:-:S07]  /*6fe0*/  @P6 SHF.R.U32.HI R9, RZ, R13, R12 ;  /* 0x0000000dff096219 */ /* 0x000fce000001160c */
.L_x_4848:
[----:B------:R-:W-:Y:S05]  /*6ff0*/  BSYNC B0 ;  /* 0x0000000000007941 */ /* 0x000fea0003800000 */
.L_x_4846:
[----:B------:R-:W-:-:S05]  /*7000*/  IMAD R12, R9, R184, R145 ;  /* 0x000000b8090c7224 */ /* 0x000fca00078e0291 */
[----:B------:R-:W-:Y:S02]  /*7010*/  VIADDMNMX R137, R12, R184, R137, PT ;  /* 0x000000b80c897246 */ /* 0x000fe40003800189 */
[----:B------:R-:W-:-:S07]  /*7020*/  VIMNMX R139, R139, R12, !PT ;  /* 0x0000000c8b8b7248 */ /* 0x000fce0007fe0100 */
.L_x_4845:
        /* <DEDUP_REMOVED lines=70> */
[----:B------:R-:W-:Y:S01]  /*7490*/  ISETP.LT.OR P1, PT, R137, 0x31, P1 ;  /* 0x000000318900780c */ /* 0x000fe20000f21670 */
[----:B------:R-:W0:Y:S01]  /*74a0*/  LDC R9, c[0x0][0x988] ;  /* 0x00026200ff097b82 */ /* 0x000e220000000800 */
[----:B------:R-:W-:Y:S01]  /*74b0*/  ISETP.NE.AND P2, PT, R187, RZ, PT ;  /* 0x000000ffbb00720c */ /* 0x000fe20003f45270 */
[----:B------:R-:W1:Y:S01]  /*74c0*/  SHFL.BFLY PT, R12, R11, 0x2, 0x1f ;  /* 0x0c401f000b0c7f89 */ /* 0x000e6200000e0000 */
[----:B------:R-:W-:Y:S02]  /*74d0*/  FSEL R126, R126, -INF , !P1 ;  /* 0xff8000007e7e7808 */ /* 0x000fe40004800000 */
[----:B------:R-:W-:-:S02]  /*74e0*/  ISETP.NE.AND P1, PT, R173, RZ, PT ;  /* 0x000000ffad00720c */ /* 0x000fc40003f25270 */
[----:B------:R-:W-:Y:S02]  /*74f0*/  ISETP.NE.AND P6, PT, R189, RZ, PT ;  /* 0x000000ffbd00720c */ /* 0x000fe40003fc5270 */
[C---:B------:R-:W-:Y:S02]  /*7500*/  ISETP.GT.AND P1, PT, R139.reuse, 0x31, !P1 ;  /* 0x000000318b00780c */ /* 0x040fe40004f24270 */
[----:B------:R-:W-:Y:S02]  /*7510*/  ISETP.GT.AND P3, PT, R139, 0x50, !P3 ;  /* 0x000000508b00780c */ /* 0x000fe40005f64270 */
[----:B------:R-:W-:Y:S02]  /*7520*/  ISETP.LT.OR P1, PT, R137, 0x32, P1 ;  /* 0x000000328900780c */ /* 0x000fe40000f21670 */
[----:B------:R-:W-:Y:S02]  /*7530*/  ISETP.GT.AND P4, PT, R139, 0x51, !P4 ;  /* 0x000000518b00780c */ /* 0x000fe40006784270 */
[----:B------:R-:W-:-:S02]  /*7540*/  FSEL R20, R125, -INF , !P1 ;  /* 0xff8000007d147808 */ /* 0x000fc40004800000 */
[----:B------:R-:W-:Y:S02]  /*7550*/  ISETP.NE.AND P1, PT, R175, RZ, PT ;  /* 0x000000ffaf00720c */ /* 0x000fe40003f25270 */
[----:B------:R-:W-:Y:S02]  /*7560*/  ISETP.LT.OR P3, PT, R137, 0x51, P3 ;  /* 0x000000518900780c */ /* 0x000fe40001f61670 */
[C---:B------:R-:W-:Y:S02]  /*7570*/  ISETP.GT.AND P1, PT, R139.reuse, 0x38, !P1 ;  /* 0x000000388b00780c */ /* 0x040fe40004f24270 */
[----:B------:R-:W-:Y:S02]  /*7580*/  ISETP.GT.AND P5, PT, R139, 0x58, !P5 ;  /* 0x000000588b00780c */ /* 0x000fe40006fa4270 */
[----:B------:R-:W-:Y:S02]  /*7590*/  ISETP.LT.OR P1, PT, R137, 0x39, P1 ;  /* 0x000000398900780c */ /* 0x000fe40000f21670 */
[----:B-1----:R-:W-:-:S02]  /*75a0*/  FMNMX.FTZ R13, R11, R12, !PT ;  /* 0x0000000c0b0d7209 */ /* 0x002fc40007810000 */
[----:B------:R-:W-:Y:S02]  /*75b0*/  FSEL R132, R132, -INF , !P1 ;  /* 0xff80000084847808 */ /* 0x000fe40004800000 */
[----:B------:R-:W-:Y:S01]  /*75c0*/  ISETP.NE.AND P1, PT, R177, RZ, PT ;  /* 0x000000ffb100720c */ /* 0x000fe20003f25270 */
[----:B------:R-:W1:Y:S01]  /*75d0*/  SHFL.BFLY PT, R12, R13, 0x1, 0x1f ;  /* 0x0c201f000d0c7f89 */ /* 0x000e6200000e0000 */
[----:B------:R-:W-:Y:S02]  /*75e0*/  ISETP.LT.OR P4, PT, R137, 0x52, P4 ;  /* 0x000000528900780c */ /* 0x000fe40002781670 */
[----:B------:R-:W-:Y:S02]  /*75f0*/  ISETP.GT.AND P1, PT, R139, 0x39, !P1 ;  /* 0x000000398b00780c */ /* 0x000fe40004f24270 */
[C---:B------:R-:W-:Y:S02]  /*7600*/  ISETP.LT.OR P5, PT, R137.reuse, 0x59, P5 ;  /* 0x000000598900780c */ /* 0x040fe40002fa1670 */
[----:B------:R-:W-:-:S02]  /*7610*/  ISETP.LT.OR P1, PT, R137, 0x3a, P1 ;  /* 0x0000003a8900780c */ /* 0x000fc40000f21670 */
[----:B------:R-:W-:Y:S02]  /*7620*/  FSEL R128, R128, -INF , !P4 ;  /* 0xff80000080807808 */ /* 0x000fe40006000000 */
[----:B------:R-:W-:Y:S02]  /*7630*/  FSEL R120, R131, -INF , !P1 ;  /* 0xff80000083787808 */ /* 0x000fe40004800000 */
[----:B------:R-:W-:-:S04]  /*7640*/  ISETP.NE.AND P1, PT, R179, RZ, PT ;  /* 0x000000ffb300720c */ /* 0x000fc80003f25270 */
[----:B------:R-:W-:-:S04]  /*7650*/  ISETP.GT.AND P1, PT, R139, 0x40, !P1 ;  /* 0x000000408b00780c */ /* 0x000fc80004f24270 */
[----:B------:R-:W-:Y:S02]  /*7660*/  ISETP.LT.OR P1, PT, R137, 0x41, P1 ;  /* 0x000000418900780c */ /* 0x000fe40000f21670 */
[----:B-1----:R-:W-:Y:S02]  /*7670*/  FMNMX.FTZ R12, R13, R12, !PT ;  /* 0x0000000c0d0c7209 */ /* 0x002fe40007810000 */
[----:B------:R-:W-:Y:S02]  /*7680*/  FSEL R134, R134, -INF , !P1 ;  /* 0xff80000086867808 */ /* 0x000fe40004800000 */
[----:B------:R-:W-:Y:S01]  /*7690*/  ISETP.NE.AND P1, PT, R181, RZ, PT ;  /* 0x000000ffb500720c */ /* 0x000fe20003f25270 */
[----:B0-----:R-:W-:-:S03]  /*76a0*/  FMUL.FTZ R121, R12, R9 ;  /* 0x000000090c797220 */ /* 0x001fc60000410000 */
[----:B------:R-:W-:-:S04]  /*76b0*/  ISETP.GT.AND P1, PT, R139, 0x41, !P1 ;  /* 0x000000418b00780c */ /* 0x000fc80004f24270 */
        /* <DEDUP_REMOVED lines=42> */
[----:B------:R-:W-:Y:S01]  /*7960*/  MUFU.EX2 R11, R141 ;  /* 0x0000008d000b7308 */ /* 0x000fe20000000800 */
[--C-:B0-----:R-:W-:Y:S01]  /*7970*/  FFMA.FTZ R172, R178, R9, -R121.reuse ;  /* 0x00000009b2ac7223 */ /* 0x101fe20000010879 */
[----:B------:R-:W-:Y:S01]  /*7980*/  FMNMX.FTZ R15, R186, R15, !PT ;  /* 0x0000000fba0f7209 */ /* 0x000fe20007810000 */
[-CC-:B------:R-:W-:Y:S01]  /*7990*/  FFMA.FTZ R178, R144, R9.reuse, -R121.reuse ;  /* 0x0000000990b27223 */ /* 0x180fe20000010879 */
[----:B------:R-:W-:Y:S01]  /*79a0*/  FFMA.FTZ R144, R154, R9, -R121 ;  /* 0x000000099a907223 */ /* 0x000fe20000010879 */
[----:B------:R-:W-:-:S02]  /*79b0*/  LOP3.LUT P6, RZ, R209, 0x7f, RZ, 0xc0, !PT ;  /* 0x0000007fd1ff7812 */ /* 0x000fc400078cc0ff */
        /* <DEDUP_REMOVED lines=8> */
[----:B0-----:R-:W-:Y:S01]  /*7a40*/  FSEL R174, R127, -INF , !P3 ;  /* 0xff8000007fae7808 */ /* 0x001fe20005800000 */
[--C-:B------:R-:W-:Y:S01]  /*7a50*/  FFMA.FTZ R127, R166, R9, -R121.reuse ;  /* 0x00000009a67f7223 */ /* 0x100fe20000010879 */
[----:B------:R-:W-:Y:S02]  /*7a60*/  FMNMX.FTZ R123, R132, R123, !PT ;  /* 0x0000007b847b7209 */ /* 0x000fe40007810000 */
[----:B------:R-:W-:Y:S01]  /*7a70*/  FSEL R166, R129, -INF , !P5 ;  /* 0xff80000081a67808 */ /* 0x000fe20006800000 */
[--C-:B------:R-:W-:Y:S01]  /*7a80*/  FFMA.FTZ R129, R146, R9, -R121.reuse ;  /* 0x0000000992817223 */ /* 0x100fe20000010879 */
[----:B------:R-:W-:Y:S01]  /*7a90*/  FMNMX.FTZ R123, R120, R123, !PT ;  /* 0x0000007b787b7209 */ /* 0x000fe20007810000 */
[----:B------:R-:W-:Y:S01]  /*7aa0*/  MUFU.EX2 R21, R180 ;  /* 0x000000b400157308 */ /* 0x000fe20000000800 */
[----:B------:R-:W-:-:S02]  /*7ab0*/  FFMA.FTZ R146, R158, R9, -R121 ;  /* 0x000000099e927223 */ /* 0x000fc40000010879 */
        /* <DEDUP_REMOVED lines=9> */
[----:B------:R0:W-:Y:S03]  /*7b50*/  MUFU.EX2 R123, R127 ;  /* 0x0000007f007b7308 */ /* 0x0001e60000000800 */
[----:B------:R-:W-:-:S04]  /*7b60*/  FMNMX.FTZ R125, R166, R125, !PT ;  /* 0x0000007da67d7209 */ /* 0x000fc80007810000 */
[----:B------:R-:W-:Y:S01]  /*7b70*/  FMNMX.FTZ R0, R130, R125, !PT ;  /* 0x0000007d82007209 */ /* 0x000fe20007810000 */
[----:B------:R-:W-:Y:S01]  /*7b80*/  MUFU.EX2 R172, R172 ;  /* 0x000000ac00ac7308 */ /* 0x000fe20000000800 */
[----:B0-----:R-:W-:-:S03]  /*7b90*/  FFMA.FTZ R127, R140, R9, -R121 ;  /* 0x000000098c7f7223 */ /* 0x001fc60000010879 */
[----:B------:R-:W0:Y:S04]  /*7ba0*/  SHFL.BFLY PT, R133, R0, 0x2, 0x1f ;  /* 0x0c401f0000857f89 */ /* 0x000e2800000e0000 */
        /* <DEDUP_REMOVED lines=21> */
[-CC-:B-1----:R-:W-:Y:S01]  /*7d00*/  FFMA.FTZ R148, R216, R9.reuse, -R121.reuse ;  /* 0x00000009d8947223 */ /* 0x182fe20000010879 */
[-CC-:B------:R-:W-:Y:S01]  /*7d10*/  FFMA.FTZ R150, R214, R9.reuse, -R121.reuse ;  /* 0x00000009d6967223 */ /* 0x180fe20000010879 */
        /* <DEDUP_REMOVED lines=29> */
[-CC-:B------:R-:W-:Y:S01]  /*7ef0*/  FFMA.FTZ R174, R174, R9.reuse, -R121.reuse ;  /* 0x00000009aeae7223 */ /* 0x180fe20000010879 */
[-CC-:B------:R-:W-:Y:S01]  /*7f00*/  FFMA.FTZ R128, R128, R9.reuse, -R121.reuse ;  /* 0x0000000980807223 */ /* 0x180fe20000010879 */
[-CC-:B------:R-:W-:Y:S01]  /*7f10*/  FFMA.FTZ R166, R166, R9.reuse, -R121.reuse ;  /* 0x00000009a6a67223 */ /* 0x180fe20000010879 */
[----:B------:R-:W-:Y:S01]  /*7f20*/  FFMA.FTZ R121, R130, R9, -R121 ;  /* 0x0000000982797223 */ /* 0x000fe20000010879 */
[----:B------:R-:W-:Y:S01]  /*7f30*/  IMAD.U32 R132, RZ, RZ, UR6 ;  /* 0x00000006ff847e24 */ /* 0x000fe2000f8e00ff */
[----:B------:R-:W-:Y:S01]  /*7f40*/  ISETP.GT.AND P1, PT, R10, UR50, PT ;  /* 0x000000320a007c0c */ /* 0x000fe2000bf24270 */
[----:B------:R-:W0:Y:S01]  /*7f50*/  MUFU.EX2 R150, R150 ;  /* 0x0000009600967308 */ /* 0x000e220000000800 */
[----:B-1----:R-:W-:Y:S01]  /*7f60*/  FADD.FTZ R8, R148, R5 ;  /* 0x0000000594087221 */ /* 0x002fe20000010000 */
[----:B------:R-:W-:Y:S01]  /*7f70*/  FADD.FTZ R5, R21, R126 ;  /* 0x0000007e15057221 */ /* 0x000fe20000010000 */
[----:B------:R-:W-:Y:S01]  /*7f80*/  @!P6 VIADD R132, R132, 0x30860 ;  /* 0x000308608484e836 */ /* 0x000fe20000000000 */
[----:B------:R-:W-:Y:S01]  /*7f90*/  F2FP.F16.F32.PACK_AB R184, R170, R15 ;  /* 0x0000000faab8723e */ /* 0x000fe200000000ff */
[----:B------:R-:W-:-:S02]  /*7fa0*/  VIADD R10, R10, 0xffffffff ;  /* 0xffffffff0a0a7836 */ /* 0x000fc40000000000 */
[----:B------:R-:W-:Y:S01]  /*7fb0*/  FADD.FTZ R5, R172, R5 ;  /* 0x00000005ac057221 */ /* 0x000fe20000010000 */
[----:B------:R-:W-:Y:S01]  /*7fc0*/  F2FP.F16.F32.PACK_AB R188, R176, R11 ;  /* 0x0000000bb0bc723e */ /* 0x000fe200000000ff */
[----:B------:R-:W1:Y:S01]  /*7fd0*/  MUFU.EX2 R185, R185 ;  /* 0x000000b900b97308 */ /* 0x000e620000000800 */
[----:B--2---:R-:W-:Y:S01]  /*7fe0*/  FADD.FTZ R3, R191, R8 ;  /* 0x00000008bf037221 */ /* 0x004fe20000010000 */
[----:B------:R-:W-:Y:S01]  /*7ff0*/  FADD.FTZ R126, R180, R5 ;  /* 0x00000005b47e7221 */ /* 0x000fe20000010000 */
[----:B------:R-:W-:Y:S02]  /*8000*/  @!P6 PRMT R132, RZ, 0x654, R132 ;  /* 0x00000654ff84e816 */ /* 0x000fe40000000084 */
[----:B------:R-:W-:Y:S01]  /*8010*/  F2FP.F16.F32.PACK_AB R190, R168, R13 ;  /* 0x0000000da8be723e */ /* 0x000fe200000000ff */
[----:B------:R-:W-:Y:S01]  /*8020*/  FADD.FTZ R5, R123, R126 ;  /* 0x0000007e7b057221 */ /* 0x000fe20000010000 */
[----:B------:R2:W-:Y:S01]  /*8030*/  @!P6 SYNCS.ARRIVE.TRANS64.RED.A1T0 RZ, [R132+URZ], RZ ;  /* 0x000000ff84ffe9a7 */ /* 0x0005e2000810043f */
[----:B------:R-:W3:Y:S01]  /*8040*/  MUFU.EX2 R152, R152 ;  /* 0x0000009800987308 */ /* 0x000ee20000000800 */
[----:B0-----:R-:W-:Y:S01]  /*8050*/  FADD.FTZ R8, R150, R3 ;  /* 0x0000000396087221 */ /* 0x001fe20000010000 */
[----:B------:R-:W-:Y:S01]  /*8060*/  FADD.FTZ R126, R182, R5 ;  /* 0x00000005b67e7221 */ /* 0x000fe20000010000 */
[----:B------:R-:W-:-:S02]  /*8070*/  F2FP.F16.F32.PACK_AB R186, R172, R21 ;  /* 0x00000015acba723e */ /* 0x000fc400000000ff */
[----:B------:R-:W-:Y:S01]  /*8080*/  F2FP.F16.F32.PACK_AB R180, R123, R180 ;  /* 0x000000b47bb4723e */ /* 0x000fe200000000ff */
[C---:B------:R-:W-:Y:S01]  /*8090*/  FADD.FTZ R126, R125.reuse, R126 ;  /* 0x0000007e7d7e7221 */ /* 0x040fe20000010000 */
[----:B------:R-:W-:Y:S01]  /*80a0*/  F2FP.F16.F32.PACK_AB R182, R125, R182 ;  /* 0x000000b67db6723e */ /* 0x000fe200000000ff */
[----:B------:R-:W0:Y:S01]  /*80b0*/  MUFU.EX2 R187, R187 ;  /* 0x000000bb00bb7308 */ /* 0x000e220000000800 */
[----:B-1----:R-:W-:Y:S01]  /*80c0*/  FADD.FTZ R3, R185, R8 ;  /* 0x00000008b9037221 */ /* 0x002fe20000010000 */
[----:B------:R-:W-:Y:S01]  /*80d0*/  FADD.FTZ R5, R127, R126 ;  /* 0x0000007e7f057221 */ /* 0x000fe20000010000 */
[----:B------:R-:W-:Y:S02]  /*80e0*/  F2FP.F16.F32.PACK_AB R176, R138, R127 ;  /* 0x0000007f8ab0723e */ /* 0x000fe400000000ff */
[----:B------:R-:W-:Y:S01]  /*80f0*/  F2FP.F16.F32.PACK_AB R189, R148, R189 ;  /* 0x000000bd94bd723e */ /* 0x000fe200000000ff */
[----:B------:R-:W-:Y:S01]  /*8100*/  FADD.FTZ R5, R138, R5 ;  /* 0x000000058a057221 */ /* 0x000fe20000010000 */
[----:B------:R-:W-:Y:S01]  /*8110*/  F2FP.F16.F32.PACK_AB R191, R150, R191 ;  /* 0x000000bf96bf723e */ /* 0x000fe200000000ff */
[----:B------:R-:W1:Y:S01]  /*8120*/  MUFU.EX2 R154, R154 ;  /* 0x0000009a009a7308 */ /* 0x000e620000000800 */
[----:B---3--:R-:W-:Y:S01]  /*8130*/  FADD.FTZ R8, R152, R3 ;  /* 0x0000000398087221 */ /* 0x008fe20000010000 */
[----:B------:R-:W-:Y:S01]  /*8140*/  FADD.FTZ R126, R178, R5 ;  /* 0x00000005b27e7221 */ /* 0x000fe20000010000 */
[----:B------:R-:W-:-:S02]  /*8150*/  F2FP.F16.F32.PACK_AB R178, R129, R178 ;  /* 0x000000b281b2723e */ /* 0x000fc400000000ff */
[----:B------:R-:W-:Y:S01]  /*8160*/  F2FP.F16.F32.PACK_AB R185, R152, R185 ;  /* 0x000000b998b9723e */ /* 0x000fe200000000ff */
[----:B------:R-:W-:Y:S02]  /*8170*/  FADD.FTZ R126, R129, R126 ;  /* 0x0000007e817e7221 */ /* 0x000fe40000010000 */
[----:B------:R-:W3:Y:S01]  /*8180*/  MUFU.EX2 R181, R181 ;  /* 0x000000b500b57308 */ /* 0x000ee20000000800 */
[----:B0-----:R-:W-:Y:S01]  /*8190*/  FADD.FTZ R3, R187, R8 ;  /* 0x00000008bb037221 */ /* 0x001fe20000010000 */
[----:B------:R-:W-:-:S06]  /*81a0*/  FADD.FTZ R5, R131, R126 ;  /* 0x0000007e83057221 */ /* 0x000fcc0000010000 */
        /* <DEDUP_REMOVED lines=33> */
[----:B------:R0:W1:Y:S01]  /*83c0*/  MUFU.EX2 R175, R122 ;  /* 0x0000007a00af7308 */ /* 0x0000620000000800 */
[----:B---3--:R-:W-:-:S07]  /*83d0*/  FADD.FTZ R3, R136, R3 ;  /* 0x0000000388037221 */ /* 0x008fce0000010000 */
[----:B------:R-:W3:Y:S01]  /*83e0*/  MUFU.EX2 R135, R135 ;  /* 0x0000008700877308 */ /* 0x000ee20000000800 */
[----:B0-----:R-:W-:-:S07]  /*83f0*/  FADD.FTZ R122, R144, R5 ;  /* 0x00000005907a7221 */ /* 0x001fce0000010000 */
[----:B------:R0:W4:Y:S01]  /*8400*/  MUFU.EX2 R130, R174 ;  /* 0x000000ae00827308 */ /* 0x0001220000000800 */
[C---:B-1----:R-:W-:Y:S01]  /*8410*/  FADD.FTZ R3, R175.reuse, R3 ;  /* 0x00000003af037221 */ /* 0x042fe20000010000 */
[----:B------:R-:W-:-:S06]  /*8420*/  F2FP.F16.F32.PACK_AB R175, R175, R136 ;  /* 0x00000088afaf723e */ /* 0x000fcc00000000ff */
[----:B------:R-:W1:Y:S01]  /*8430*/  MUFU.EX2 R146, R146 ;  /* 0x0000009200927308 */ /* 0x000e620000000800 */
[----:B---3--:R-:W-:Y:S01]  /*8440*/  FADD.FTZ R5, R135, R122 ;  /* 0x0000007a87057221 */ /* 0x008fe20000010000 */
[----:B0-----:R-:W-:-:S06]  /*8450*/  F2FP.F16.F32.PACK_AB R174, R144, R133 ;  /* 0x0000008590ae723e */ /* 0x001fcc00000000ff */
[----:B------:R-:W0:Y:S01]  /*8460*/  MUFU.EX2 R128, R128 ;  /* 0x0000008000807308 */ /* 0x000e220000000800 */
[----:B----4-:R-:W-:-:S07]  /*8470*/  FADD.FTZ R3, R130, R3 ;  /* 0x0000000382037221 */ /* 0x010fce0000010000 */
[----:B------:R-:W3:Y:S01]  /*8480*/  MUFU.EX2 R137, R160 ;  /* 0x000000a000897308 */ /* 0x000ee20000000800 */
[C---:B-1----:R-:W-:Y:S01]  /*8490*/  FADD.FTZ R8, R146.reuse, R5 ;  /* 0x0000000592087221 */ /* 0x042fe20000010000 */
[----:B------:R-:W-:-:S06]  /*84a0*/  F2FP.F16.F32.PACK_AB R168, R146, R135 ;  /* 0x0000008792a8723e */ /* 0x000fcc00000000ff */
[----:B------:R-:W1:Y:S01]  /*84b0*/  MUFU.EX2 R166, R166 ;  /* 0x000000a600a67308 */ /* 0x000e620000000800 */
[C---:B0-----:R-:W-:Y:S01]  /*84c0*/  FADD.FTZ R3, R128.reuse, R3 ;  /* 0x0000000380037221 */ /* 0x041fe20000010000 */
[----:B------:R-:W-:-:S06]  /*84d0*/  F2FP.F16.F32.PACK_AB R169, R128, R130 ;  /* 0x0000008280a9723e */ /* 0x000fcc00000000ff */
[----:B------:R-:W0:Y:S01]  /*84e0*/  MUFU.EX2 R4, R4 ;  /* 0x0000000400047308 */ /* 0x000e220000000800 */
[----:B---3--:R-:W-:-:S07]  /*84f0*/  FADD.FTZ R5, R137, R8 ;  /* 0x0000000889057221 */ /* 0x008fce0000010000 */
[----:B------:R-:W3:Y:S01]  /*8500*/  MUFU.EX2 R121, R121 ;  /* 0x0000007900797308 */ /* 0x000ee20000000800 */
[----:B-1----:R-:W-:Y:S01]  /*8510*/  FADD.FTZ R3, R166, R3 ;  /* 0x00000003a6037221 */ /* 0x002fe20000010000 */
[C---:B0-----:R-:W-:Y:S01]  /*8520*/  FADD.FTZ R8, R4.reuse, R5 ;  /* 0x0000000504087221 */ /* 0x041fe20000010000 */
[----:B------:R-:W-:Y:S01]  /*8530*/  F2FP.F16.F32.PACK_AB R170, R4, R137 ;  /* 0x0000008904aa723e */ /* 0x000fe200000000ff */
[----:B------:R-:W-:Y:S02]  /*8540*/  IMAD.MOV.U32 R4, RZ, RZ, R12 ;  /* 0x000000ffff047224 */ /* 0x000fe400078e000c */
[C---:B---3--:R-:W-:Y:S01]  /*8550*/  FADD.FTZ R5, R121.reuse, R3 ;  /* 0x0000000379057221 */ /* 0x048fe20000010000 */
[----:B------:R-:W-:Y:S01]  /*8560*/  F2FP.F16.F32.PACK_AB R171, R121, R166 ;  /* 0x000000a679ab723e */ /* 0x000fe200000000ff */
[----:B------:R-:W-:Y:S01]  /*8570*/  IMAD.MOV.U32 R3, RZ, RZ, R140 ;  /* 0x000000ffff037224 */ /* 0x000fe200078e008c */
[----:B--2---:R-:W-:Y:S06]  /*8580*/  @P1 BRA `(.L_x_4849) ;  /* 0xffffffc800b01947 */ /* 0x004fec000383ffff */
[----:B------:R-:W-:Y:S01]  /*8590*/  IMAD.MOV.U32 R3, RZ, RZ, R140 ;  /* 0x000000ffff037224 */ /* 0x000fe200078e008c */
[----:B------:R-:W-:Y:S01]  /*85a0*/  UMOV UR37, UR5 ;  /* 0x0000000500257c82 */ /* 0x000fe20008000000 */
[----:B------:R-:W-:Y:S01]  /*85b0*/  IMAD.MOV.U32 R4, RZ, RZ, R12 ;  /* 0x000000ffff047224 */ /* 0x000fe200078e000c */
[----:B------:R-:W-:-:S06]  /*85c0*/  UMOV UR36, UR39 ;  /* 0x0000002700247c82 */ /* 0x000fcc0008000000 */
.L_x_4832:
        /* <DEDUP_REMOVED lines=27> */
.L_x_4851:
[----:B------:R-:W-:-:S11]  /*8780*/  UISETP.NE.AND UP2, UPT, UR10, 0x1, UPT ;  /* 0x000000010a00788c */ /* 0x000fd6000bf45270 */
[----:B------:R-:W-:Y:S02]  /*8790*/  @UP2 ULDC.64 UR4, c[0x0][0x9e8] ;  /* 0x00027a0000042ab9 */ /* 0x000fe40000000a00 */
[----:B------:R-:W-:-:S04]  /*87a0*/  UIMAD.WIDE.U32 UR6, UR11, UR4, URZ ;  /* 0x000000040b0672a5 */ /* 0x000fc8000f8e003f */
[----:B------:R-:W-:-:S12]  /*87b0*/  @UP2 USHF.R.U32.HI UR11, URZ, UR5, UR7 ;  /* 0x000000053f0b2299 */ /* 0x000fd80008011607 */
.L_x_4852:
[----:B------:R-:W-:-:S04]  /*87c0*/  UIMAD UR10, UR11, UR10, URZ ;  /* 0x0000000a0b0a72a4 */ /* 0x000fc8000f8e023f */
[----:B------:R-:W-:-:S04]  /*87d0*/  UISETP.LT.AND UP2, UPT, UR14, UR10, UPT ;  /* 0x0000000a0e00728c */ /* 0x000fc8000bf41270 */
[----:B------:R-:W-:-:S12]  /*87e0*/  USEL UR14, UR14, UR10, !UP2 ;  /* 0x0000000a0e0e7287 */ /* 0x000fd8000d000000 */
.L_x_4850:
        /* <DEDUP_REMOVED lines=14> */
.L_x_4862:
[----:B------:R-:W-:-:S04]  /*88d0*/  UIADD3 UR37, UR4, 0x1, URZ ;  /* 0x0000000104257890 */ /* 0x000fc8000fffe03f */
[----:B------:R-:W-:-:S04]  /*88e0*/  UISETP.NE.AND UP2, UPT, UR37, 0x2, UPT ;  /* 0x000000022500788c */ /* 0x000fc8000bf45270 */
[----:B------:R-:W-:Y:S02]  /*88f0*/  USEL UR36, URZ, 0x1, UP2 ;  /* 0x000000013f247887 */ /* 0x000fe40009000000 */
[----:B------:R-:W-:Y:S02]  /*8900*/  USEL UR37, UR37, URZ, UP2 ;  /* 0x0000003f25257287 */ /* 0x000fe40009000000 */
[----:B------:R-:W-:Y:S01]  /*8910*/  ULOP3.LUT UR36, UR7, UR36, URZ, 0x3c, !UPT ;  /* 0x0000002407247292 */ /* 0x000fe2000f8e3c3f */
[----:B------:R-:W-:Y:S11]  /*8920*/  @!P0 BRA `(.L_x_4854) ;  /* 0x0000000000048947 */ /* 0x000ff60003800000 */
[----:B------:R-:W-:Y:S01]  /*8930*/  BPT.TRAP 0x1 ;  /* 0x000000040000795c */ /* 0x000fe20000300000 */
.L_x_4854:
[----:B------:R-:W-:Y:S01]  /*8940*/  ULEA UR6, UR37, UR38, 0x3 ;  /* 0x0000002625067291 */ /* 0x000fe2000f8e183f */
[----:B------:R-:W-:-:S05]  /*8950*/  IMAD.U32 R3, RZ, RZ, UR36 ;  /* 0x00000024ff037e24 */ /* 0x000fca000f8e00ff */
[----:B------:R-:W-:-:S04]  /*8960*/  SHF.L.U32 R3, R3, 0x1f, RZ ;  /* 0x0000001f03037819 */ /* 0x000fc800000006ff */
[----:B------:R0:W1:Y:S01]  /*8970*/  SYNCS.PHASECHK.TRANS64.TRYWAIT P1, [UR6+0x30830], R3 ;  /* 0x03083003ff0075a7 */ /* 0x0000620008020146 */
[----:B------:R-:W-:Y:S05]  /*8980*/  @!P0 BRA `(.L_x_4855) ;  /* 0x0000000000048947 */ /* 0x000fea0003800000 */
[----:B------:R-:W-:Y:S01]  /*8990*/  BPT.TRAP 0x1 ;  /* 0x000000040000795c */ /* 0x000fe20000300000 */
.L_x_4855:
[----:B-1----:R-:W-:Y:S05]  /*89a0*/  @P1 BRA `(.L_x_4856) ;  /* 0x0000000000081947 */ /* 0x002fea0003800000 */
[----:B------:R-:W1:Y:S02]  /*89b0*/  SYNCS.PHASECHK.TRANS64.TRYWAIT P1, [UR6+0x30830], R3 ;  /* 0x03083003ff0075a7 */ /* 0x000e640008020146 */
[----:B-1----:R-:W-:Y:S05]  /*89c0*/  @!P1 BRA `(.L_x_4857) ;  /* 0x0000010000949947 */ /* 0x002fea0003800000 */
.L_x_4856:
        /* <DEDUP_REMOVED lines=167> */
.L_x_4858:
[----:B------:R-:W-:Y:S01]  /*9440*/  ULEA UR10, UR4, UR38, 0x3 ;  /* 0x00000026040a7291 */ /* 0x000fe2000f8e183f */
[----:B------:R-:W-:-:S05]  /*9450*/  IMAD.U32 R0, RZ, RZ, UR7 ;  /* 0x00000007ff007e24 */ /* 0x000fca000f8e00ff */
[----:B------:R-:W-:-:S04]  /*9460*/  SHF.L.U32 R0, R0, 0x1f, RZ ;  /* 0x0000001f00007819 */ /* 0x000fc800000006ff */
[----:B------:R2:W3:Y:S01]  /*9470*/  SYNCS.PHASECHK.TRANS64.TRYWAIT P1, [UR10+0x30850], R0 ;  /* 0x03085000ff0075a7 */ /* 0x0004e2000802014a */
[----:B------:R-:W-:Y:S05]  /*9480*/  @!P0 BRA `(.L_x_4859) ;  /* 0x0000000000048947 */ /* 0x000fea0003800000 */
[----:B------:R-:W-:Y:S01]  /*9490*/  BPT.TRAP 0x1 ;  /* 0x000000040000795c */ /* 0x000fe20000300000 */
.L_x_4859:
[----:B---3--:R-:W-:Y:S05]  /*94a0*/  @P1 BRA `(.L_x_4860) ;  /* 0x0000000000081947 */ /* 0x008fea0003800000 */
[----:B------:R-:W3:Y:S02]  /*94b0*/  SYNCS.PHASECHK.TRANS64.TRYWAIT P1, [UR10+0x30850], R0 ;  /* 0x03085000ff0075a7 */ /* 0x000ee4000802014a */
[----:B---3--:R-:W-:Y:S05]  /*94c0*/  @!P1 BRA `(.L_x_4861) ;  /* 0x000000f400ec9947 */ /* 0x008fea0003800000 */
.L_x_4860:
        /* <DEDUP_REMOVED lines=56> */
[----:B------:R-:W0:Y:S01]  /*9850*/  LDC R9, c[0x0][0x988] ;  /* 0x00026200ff097b82 */ /* 0x000e220000000800 */
[----:B------:R-:W1:Y:S02]  /*9860*/  S2R R209, SR_TID.X ;  /* 0x0000000000d17919 */ /* 0x000e640000002100 */
        /* <DEDUP_REMOVED lines=71> */
[----:B------:R-:W1:Y:S01]  /*9ce0*/  MUFU.TANH R180, R180 ;  /* 0x000000b400b47308 */ /* 0x000e620000002400 */
[----:B------:R-:W-:Y:S01]  /*9cf0*/  UIADD3 UR6, UR4, 0x200, URZ ;  /* 0x0000020004067890 */ /* 0x000fe2000fffe03f */
[----:B------:R-:W-:-:S06]  /*9d00*/  UMOV UR7, 0x40000040 ;  /* 0x4000004000077882 */ /* 0x000fcc0000000000 */
[----:B------:R-:W3:Y:S08]  /*9d10*/  MUFU.TANH R182, R182 ;  /* 0x000000b600b67308 */ /* 0x000ef00000002400 */
[----:B------:R-:W4:Y:S01]  /*9d20*/  MUFU.TANH R148, R148 ;  /* 0x0000009400947308 */ /* 0x000f220000002400 */
[----:B-1----:R-:W-:-:S07]  /*9d30*/  FMNMX.FTZ R3, R180, R3, !PT ;  /* 0x00000003b4037209 */ /* 0x002fce0007810000 */
[----:B------:R-:W1:Y:S01]  /*9d40*/  MUFU.TANH R150, R150 ;  /* 0x0000009600967308 */ /* 0x000e620000002400 */
        /* <DEDUP_REMOVED lines=9> */
[----:B--2---:R-:W2:Y:S02]  /*9de0*/  SHFL.BFLY PT, R0, R3, 0x2, 0x1f ;  /* 0x0c401f0003007f89 */ /* 0x004ea400000e0000 */
[----:B--2---:R-:W-:-:S05]  /*9df0*/  FMNMX.FTZ R0, R3, R0, !PT ;  /* 0x0000000003007209 */ /* 0x004fca0007810000 */
[----:B------:R-:W2:Y:S02]  /*9e00*/  SHFL.BFLY PT, R3, R0, 0x1, 0x1f ;  /* 0x0c201f0000037f89 */ /* 0x000ea400000e0000 */
[----:B--2---:R-:W-:Y:S02]  /*9e10*/  FMNMX.FTZ R4, R0, R3, !PT ;  /* 0x0000000300047209 */ /* 0x004fe40007810000 */
        /* <DEDUP_REMOVED lines=31> */
[-C--:B------:R-:W-:Y:S01]  /*a010*/  FFMA.FTZ R160, R160, R9.reuse, -R127 ;  /* 0x00000009a0a07223 */ /* 0x080fe2000001087f */
[----:B------:R-:W-:Y:S01]  /*a020*/  FMUL.FTZ R0, R0, R9 ;  /* 0x0000000900007220 */ /* 0x000fe20000410000 */
[----:B------:R-:W-:Y:S01]  /*a030*/  FMNMX.FTZ R3, R138, R3, !PT ;  /* 0x000000038a037209 */ /* 0x000fe20007810000 */
[----:B------:R-:W-:Y:S03]  /*a040*/  MUFU.EX2 R11, R11 ;  /* 0x0000000b000b7308 */ /* 0x000fe60000000800 */
[----:B------:R-:W-:-:S04]  /*a050*/  FMNMX.FTZ R3, R140, R3, !PT ;  /* 0x000000038c037209 */ /* 0x000fc80007810000 */
[----:B------:R-:W-:Y:S01]  /*a060*/  FMNMX.FTZ R3, R142, R3, !PT ;  /* 0x000000038e037209 */ /* 0x000fe20007810000 */
[----:B------:R-:W-:Y:S03]  /*a070*/  MUFU.EX2 R0, R0 ;  /* 0x0000000000007308 */ /* 0x000fe60000000800 */
[----:B------:R-:W-:-:S04]  /*a080*/  FMNMX.FTZ R3, R144, R3, !PT ;  /* 0x0000000390037209 */ /* 0x000fc80007810000 */
[----:B------:R-:W-:Y:S01]  /*a090*/  FMNMX.FTZ R3, R146, R3, !PT ;  /* 0x0000000392037209 */ /* 0x000fe20007810000 */
[----:B------:R-:W0:Y:S03]  /*a0a0*/  MUFU.EX2 R14, R14 ;  /* 0x0000000e000e7308 */ /* 0x000e260000000800 */
[----:B----4-:R-:W-:-:S04]  /*a0b0*/  FMNMX.FTZ R3, R148, R3, !PT ;  /* 0x0000000394037209 */ /* 0x010fc80007810000 */
[----:B-1----:R-:W-:Y:S01]  /*a0c0*/  FMNMX.FTZ R3, R150, R3, !PT ;  /* 0x0000000396037209 */ /* 0x002fe20007810000 */
[----:B------:R-:W-:Y:S03]  /*a0d0*/  MUFU.EX2 R15, R15 ;  /* 0x0000000f000f7308 */ /* 0x000fe60000000800 */
[----:B------:R-:W-:-:S04]  /*a0e0*/  FMNMX.FTZ R3, R152, R3, !PT ;  /* 0x0000000398037209 */ /* 0x000fc80007810000 */
[----:B------:R-:W-:Y:S01]  /*a0f0*/  FMNMX.FTZ R3, R154, R3, !PT ;  /* 0x000000039a037209 */ /* 0x000fe20007810000 */
        /* <DEDUP_REMOVED lines=48> */
[-C--:B------:R-:W-:Y:S01]  /*a400*/  FFMA.FTZ R214, R230, R9.reuse, -R127 ;  /* 0x00000009e6d67223 */ /* 0x080fe2000001087f */
[-C--:B------:R-:W-:Y:S02]  /*a410*/  FMUL.FTZ R127, R3, R9.reuse ;  /* 0x00000009037f7220 */ /* 0x080fe40000410000 */
[----:B------:R-:W-:Y:S01]  /*a420*/  HGMMA.64x192x16.F32 R24, R168, gdesc[UR4].tnspB, R24, gsb0 ;  /* 0x42e00004a8187df0 */ /* 0x000fe20008000818 */
[----:B------:R-:W-:Y:S01]  /*a430*/  MUFU.EX2 R172, R172 ;  /* 0x000000ac00ac7308 */ /* 0x000fe20000000800 */
[-CC-:B------:R-:W-:Y:S01]  /*a440*/  FFMA.FTZ R189, R13, R9.reuse, -R127.reuse ;  /* 0x000000090dbd7223 */ /* 0x180fe2000001087f */
[----:B------:R-:W-:Y:S02]  /*a450*/  IMAD.U32 R13, RZ, RZ, UR37 ;  /* 0x00000025ff0d7e24 */ /* 0x000fe4000f8e00ff */
[-CC-:B------:R-:W-:Y:S01]  /*a460*/  FFMA.FTZ R20, R20, R9.reuse, -R127.reuse ;  /* 0x0000000914147223 */ /* 0x180fe2000001087f */
[-CC-:B------:R-:W-:Y:S01]  /*a470*/  FFMA.FTZ R191, R120, R9.reuse, -R127.reuse ;  /* 0x0000000978bf7223 */ /* 0x180fe2000001087f */
[-CC-:B------:R-:W-:Y:S01]  /*a480*/  FFMA.FTZ R120, R124, R9.reuse, -R127.reuse ;  /* 0x000000097c787223 */ /* 0x180fe2000001087f */
[-CC-:B------:R-:W-:Y:S01]  /*a490*/  FFMA.FTZ R185, R126, R9.reuse, -R127.reuse ;  /* 0x000000097eb97223 */ /* 0x180fe2000001087f */
[----:B------:R-:W-:Y:S01]  /*a4a0*/  @!P1 LEA R13, R13, UR38, 0x3 ;  /* 0x000000260d0d9c11 */ /* 0x000fe2000f8e18ff */
[----:B------:R-:W0:Y:S01]  /*a4b0*/  MUFU.EX2 R189, R189 ;  /* 0x000000bd00bd7308 */ /* 0x000e220000000800 */
[----:B------:R-:W-:Y:S01]  /*a4c0*/  FFMA.FTZ R181, R136, R9, -R127 ;  /* 0x0000000988b57223 */ /* 0x000fe2000001087f */
[----:B------:R-:W-:-:S02]  /*a4d0*/  IMAD.U32 R136, RZ, RZ, UR10 ;  /* 0x0000000aff887e24 */ /* 0x000fc4000f8e00ff */
[-CC-:B------:R-:W-:Y:S01]  /*a4e0*/  FFMA.FTZ R124, R130, R9.reuse, -R127.reuse ;  /* 0x00000009827c7223 */ /* 0x180fe2000001087f */
[----:B------:R-:W-:Y:S02]  /*a4f0*/  @!P1 VIADD R13, R13, 0x30840 ;  /* 0x000308400d0d9836 */ /* 0x000fe40000000000 */
[-CC-:B------:R-:W-:Y:S01]  /*a500*/  FFMA.FTZ R187, R132, R9.reuse, -R127.reuse ;  /* 0x0000000984bb7223 */ /* 0x180fe2000001087f */
[----:B------:R-:W-:Y:S02]  /*a510*/  @!P1 VIADD R136, R136, 0x30860 ;  /* 0x0003086088889836 */ /* 0x000fe40000000000 */
[-C--:B------:R-:W-:Y:S01]  /*a520*/  FFMA.FTZ R130, R138, R9.reuse, -R127 ;  /* 0x000000098a827223 */ /* 0x080fe2000001087f */
[----:B------:R-:W1:Y:S01]  /*a530*/  MUFU.EX2 R20, R20 ;  /* 0x0000001400147308 */ /* 0x000e620000000800 */
[----:B------:R-:W-:Y:S01]  /*a540*/  @!P1 PRMT R13, RZ, 0x654, R13 ;  /* 0x00000654ff0d9816 */ /* 0x000fe2000000000d */
[-CC-:B------:R-:W-:Y:S01]  /*a550*/  FFMA.FTZ R126, R134, R9.reuse, -R127.reuse ;  /* 0x00000009867e7223 */ /* 0x180fe2000001087f */
[----:B------:R-:W-:Y:S01]  /*a560*/  @!P1 PRMT R138, RZ, 0x654, R136 ;  /* 0x00000654ff8a9816 */ /* 0x000fe20000000088 */
[-CC-:B------:R-:W-:Y:S01]  /*a570*/  FFMA.FTZ R183, R140, R9.reuse, -R127.reuse ;  /* 0x000000098cb77223 */ /* 0x180fe2000001087f */
[-CC-:B------:R-:W-:Y:S01]  /*a580*/  FFMA.FTZ R132, R142, R9.reuse, -R127.reuse ;  /* 0x000000098e847223 */ /* 0x180fe2000001087f */
[-CC-:B------:R-:W-:Y:S01]  /*a590*/  FFMA.FTZ R177, R144, R9.reuse, -R127.reuse ;  /* 0x0000000990b17223 */ /* 0x180fe2000001087f */
        /* <DEDUP_REMOVED lines=12> */
[----:B------:R-:W-:Y:S01]  /*a660*/  FFMA.FTZ R166, R166, R9, -R127 ;  /* 0x00000009a6a67223 */ /* 0x000fe2000001087f */
[----:B------:R-:W-:Y:S01]  /*a670*/  UMOV UR7, UR36 ;  /* 0x0000002400077c82 */ /* 0x000fe20008000000 */
[----:B------:R-:W-:-:S03]  /*a680*/  F2FP.F16.F32.PACK_AB R182, R172, R125 ;  /* 0x0000007dacb6723e */ /* 0x000fc600000000ff */
        /* <DEDUP_REMOVED lines=18> */
[----:B------:R-:W0:Y:S01]  /*a7b0*/  MUFU.EX2 R214, R214 ;  /* 0x000000d600d67308 */ /* 0x000e220000000800 */
[----:B-1----:R-:W-:-:S07]  /*a7c0*/  F2FP.F16.F32.PACK_AB R175, R158, R156 ;  /* 0x0000009c9eaf723e */ /* 0x002fce00000000ff */
[----:B------:R-:W-:Y:S01]  /*a7d0*/  MUFU.EX2 R166, R166 ;  /* 0x000000a600a67308 */ /* 0x000fe20000000800 */
[----:B------:R-:W-:Y:S02]  /*a7e0*/  WARPGROUP.DEPBAR.LE gsb0, 0x0 ;  /* 0x00008000000079c5 */ /* 0x000fe40000010000 */
[----:B------:R1:W-:Y:S01]  /*a7f0*/  @!P1 SYNCS.ARRIVE.TRANS64.RED.A1T0 RZ, [R13+URZ], RZ ;  /* 0x000000ff0dff99a7 */ /* 0x0003e2000810043f */
[----:B------:R-:W-:Y:S02]  /*a800*/  F2FP.F16.F32.PACK_AB R170, R12, R139 ;  /* 0x0000008b0caa723e */ /* 0x000fe400000000ff */
[----:B0-----:R-:W-:Y:S01]  /*a810*/  F2FP.F16.F32.PACK_AB R168, R214, R137 ;  /* 0x00000089d6a8723e */ /* 0x001fe200000000ff */
[----:B-1----:R-:W-:Y:S01]  /*a820*/  FFMA.FTZ R13, R0, R8, R11 ;  /* 0x00000008000d7223 */ /* 0x002fe2000001000b */
[----:B------:R0:W-:Y:S01]  /*a830*/  @!P1 SYNCS.ARRIVE.TRANS64.RED.A1T0 RZ, [R138+URZ], RZ ;  /* 0x000000ff8aff99a7 */ /* 0x0001e2000810043f */
[C---:B------:R-:W-:Y:S01]  /*a840*/  ISETP.GT.AND P1, PT, R10.reuse, UR39, PT ;  /* 0x000000270a007c0c */ /* 0x040fe2000bf24270 */
[----:B------:R-:W-:-:S02]  /*a850*/  VIADD R10, R10, 0xffffffff ;  /* 0xffffffff0a0a7836 */ /* 0x000fc40000000000 */
[----:B------:R-:W-:Y:S01]  /*a860*/  FADD.FTZ R8, R14, R13 ;  /* 0x0000000d0e087221 */ /* 0x000fe20000010000 */
[----:B------:R-:W-:Y:S01]  /*a870*/  FADD.FTZ R13, R191, R136 ;  /* 0x00000088bf0d7221 */ /* 0x000fe20000010000 */
[C---:B------:R-:W-:Y:S02]  /*a880*/  F2FP.F16.F32.PACK_AB R191, R120.reuse, R191 ;  /* 0x000000bf78bf723e */ /* 0x040fe400000000ff */
        /* <DEDUP_REMOVED lines=66> */
.L_x_4853:
        /* <DEDUP_REMOVED lines=9> */
[----:B------:R-:W-:-:S05]  /*ad40*/  ULDC UR50, c[0x0][0x9e0] ;  /* 0x0002780000327ab9 */ /* 0x000fca0000000800 */
.L_x_4880:
[----:B------:R-:W-:-:S04]  /*ad50*/  UIADD3 UR37, UR4, 0x1, URZ ;  /* 0x0000000104257890 */ /* 0x000fc8000fffe03f */
[----:B------:R-:W-:-:S04]  /*ad60*/  UISETP.NE.AND UP2, UPT, UR37, 0x2, UPT ;  /* 0x000000022500788c */ /* 0x000fc8000bf45270 */
[----:B------:R-:W-:Y:S02]  /*ad70*/  USEL UR36, URZ, 0x1, UP2 ;  /* 0x000000013f247887 */ /* 0x000fe40009000000 */
[----:B------:R-:W-:Y:S02]  /*ad80*/  USEL UR37, UR37, URZ, UP2 ;  /* 0x0000003f25257287 */ /* 0x000fe40009000000 */
[----:B------:R-:W-:Y:S01]  /*ad90*/  ULOP3.LUT UR36, UR7, UR36, URZ, 0x3c, !UPT ;  /* 0x0000002407247292 */ /* 0x000fe2000f8e3c3f */
[----:B------:R-:W-:Y:S11]  /*ada0*/  @!P0 BRA `(.L_x_4864) ;  /* 0x0000000000048947 */ /* 0x000ff60003800000 */
[----:B------:R-:W-:Y:S01]  /*adb0*/  BPT.TRAP 0x1 ;  /* 0x000000040000795c */ /* 0x000fe20000300000 */
.L_x_4864:
[----:B------:R-:W-:Y:S01]  /*adc0*/  ULEA UR6, UR37, UR38, 0x3 ;  /* 0x0000002625067291 */ /* 0x000fe2000f8e183f */
[----:B------:R-:W-:-:S05]  /*add0*/  IMAD.U32 R3, RZ, RZ, UR36 ;  /* 0x00000024ff037e24 */ /* 0x000fca000f8e00ff */
[----:B------:R-:W-:-:S04]  /*ade0*/  SHF.L.U32 R3, R3, 0x1f, RZ ;  /* 0x0000001f03037819 */ /* 0x000fc800000006ff */
[----:B------:R0:W1:Y:S01]  /*adf0*/  SYNCS.PHASECHK.TRANS64.TRYWAIT P1, [UR6+0x30830], R3 ;  /* 0x03083003ff0075a7 */ /* 0x0000620008020146 */
[----:B------:R-:W-:Y:S05]  /*ae00*/  @!P0 BRA `(.L_x_4865) ;  /* 0x0000000000048947 */ /* 0x000fea0003800000 */
[----:B------:R-:W-:Y:S01]  /*ae10*/  BPT.TRAP 0x1 ;  /* 0x000000040000795c */ /* 0x000fe20000300000 */
.L_x_4865:
[----:B-1----:R-:W-:Y:S05]  /*ae20*/  @P1 BRA `(.L_x_4866) ;  /* 0x0000000000081947 */ /* 0x002fea0003800000 */
[----:B------:R-:W1:Y:S02]  /*ae30*/  SYNCS.PHASECHK.TRANS64.TRYWAIT P1, [UR6+0x30830], R3 ;  /* 0x03083003ff0075a7 */ /* 0x000e640008020146 */
[----:B-1----:R-:W-:Y:S05]  /*ae40*/  @!P1 BRA `(.L_x_4867) ;  /* 0x000000dc00a49947 */ /* 0x002fea0003800000 */
.L_x_4866:
        /* <DEDUP_REMOVED lines=167> */
.L_x_4868:
[----:B------:R-:W-:Y:S01]  /*b8c0*/  ULEA UR10, UR4, UR38, 0x3 ;  /* 0x00000026040a7291 */ /* 0x000fe2000f8e183f */
[----:B------:R-:W-:-:S05]  /*b8d0*/  IMAD.U32 R0, RZ, RZ, UR7 ;  /* 0x00000007ff007e24 */ /* 0x000fca000f8e00ff */
[----:B------:R-:W-:-:S04]  /*b8e0*/  SHF.L.U32 R0, R0, 0x1f, RZ ;  /* 0x0000001f00007819 */ /* 0x000fc800000006ff */
[----:B------:R2:W3:Y:S01]  /*b8f0*/  SYNCS.PHASECHK.TRANS64.TRYWAIT P1, [UR10+0x30850], R0 ;  /* 0x03085000ff0075a7 */ /* 0x0004e2000802014a */
[----:B------:R-:W-:Y:S05]  /*b900*/  @!P0 BRA `(.L_x_4869) ;  /* 0x0000000000048947 */ /* 0x000fea0003800000 */
[----:B------:R-:W-:Y:S01]  /*b910*/  BPT.TRAP 0x1 ;  /* 0x000000040000795c */ /* 0x000fe20000300000 */
.L_x_4869:
[----:B---3--:R-:W-:Y:S05]  /*b920*/  @P1 BRA `(.L_x_4870) ;  /* 0x0000000000081947 */ /* 0x008fea0003800000 */
[----:B------:R-:W3:Y:S02]  /*b930*/  SYNCS.PHASECHK.TRANS64.TRYWAIT P1, [UR10+0x30850], R0 ;  /* 0x03085000ff0075a7 */ /* 0x000ee4000802014a */
[----:B---3--:R-:W-:Y:S05]  /*b940*/  @!P1 BRA `(.L_x_4871) ;  /* 0x000000d000fc9947 */ /* 0x008fea0003800000 */
.L_x_4870:
[----:B------:R-:W-:Y:S01]  /*b950*/  UIADD3 UR6, UR38, 0x400, URZ ;  /* 0x0000040026067890 */ /* 0x000fe2000fffe03f */
[----:B------:R-:W-:Y:S01]  /*b960*/  WARPGROUP.ARRIVE ;  /* 0x00000000000079c5 */ /* 0x000fe20000000000 */
[----:B------:R-:W-:-:S05]  /*b970*/  UMOV UR7, 0x40000040 ;  /* 0x4000004000077882 */ /* 0x000fca0000000000 */
[----:B------:R-:W3:Y:S01]  /*b980*/  S2R R209, SR_TID.X ;  /* 0x0000000000d17919 */ /* 0x000ee20000002100 */
[----:B------:R-:W-:Y:S01]  /*b990*/  USHF.R.U32.HI UR6, URZ, 0x4, UR6 ;  /* 0x000000043f067899 */ /* 0x000fe20008011606 */
[----:B------:R-:W-:Y:S01]  /*b9a0*/  PLOP3.LUT P1, PT, PT, PT, UP0, 0x80, 0x0 ;  /* 0x000000000000781c */ /* 0x000fe20003f2f008 */
[----:B0-2---:R-:W-:Y:S01]  /*b9b0*/  FMUL.FTZ R0, R122, UR5 ;  /* 0x000000057a007c20 */ /* 0x005fe20008410000 */
[----:B------:R-:W-:Y:S01]  /*b9c0*/  PLOP3.LUT P2, PT, PT, PT, UP0, 0x80, 0x0 ;  /* 0x000000000000781c */ /* 0x000fe20003f4f008 */
[----:B------:R-:W-:Y:S01]  /*b9d0*/  ULOP3.LUT UR6, UR6, 0x3fff, URZ, 0xc0, !UPT ;  /* 0x00003fff06067892 */ /* 0x000fe2000f8ec03f */
[----:B------:R-:W-:Y:S01]  /*b9e0*/  FMUL.FTZ R9, R127, UR5 ;  /* 0x000000057f097c20 */ /* 0x000fe20008410000 */
[----:B------:R-:W-:Y:S01]  /*b9f0*/  FMUL.FTZ R122, R138, UR5 ;  /* 0x000000058a7a7c20 */ /* 0x000fe20008410000 */
[----:B------:R-:W-:Y:S01]  /*ba00*/  FMUL.FTZ R138, R140, UR5 ;  /* 0x000000058c8a7c20 */ /* 0x000fe20008410000 */
[----:B------:R-:W-:Y:S01]  /*ba10*/  ULOP3.LUT UR6, UR6, 0x3000000, URZ, 0xfc, !UPT ;  /* 0x0300000006067892 */ /* 0x000fe2000f8efc3f */
[----:B------:R-:W-:Y:S01]  /*ba20*/  FMUL.FTZ R127, R162, UR5 ;  /* 0x00000005a27f7c20 */ /* 0x000fe20008410000 */
[----:B------:R-:W-:-:S02]  /*ba30*/  IMAD.U32 R15, RZ, RZ, UR37 ;  /* 0x00000025ff0f7e24 */ /* 0x000fc4000f8e00ff */
[----:B------:R-:W-:Y:S01]  /*ba40*/  FMUL.FTZ R140, R144, UR5 ;  /* 0x00000005908c7c20 */ /* 0x000fe20008410000 */
[----:B------:R-:W-:Y:S01]  /*ba50*/  UIMAD UR4, UR4, 0x900, UR6 ;  /* 0x00000900040478a4 */ /* 0x000fe2000f8e0206 */
[----:B------:R-:W-:Y:S01]  /*ba60*/  FMUL.FTZ R144, R148, UR5 ;  /* 0x0000000594907c20 */ /* 0x000fe20008410000 */
[----:B------:R-:W-:Y:S01]  /*ba70*/  FMUL.FTZ R148, R152, UR5 ;  /* 0x0000000598947c20 */ /* 0x000fe20008410000 */
        /* <DEDUP_REMOVED lines=73> */
[----:B------:R-:W-:Y:S02]  /*bf10*/  VIADD R141, R19, UR60 ;  /* 0x0000003c138d7c36 */ /* 0x000fe40008000000 */
[----:B------:R-:W-:-:S09]  /*bf20*/  FMUL.FTZ R177, R132, UR5 ;  /* 0x0000000584b17c20 */ /* 0x000fd20008410000 */
        /* <DEDUP_REMOVED lines=13> */
[----:B------:R-:W-:Y:S01]  /*c000*/  @!P3 LEA R14, R15, UR38, 0x3 ;  /* 0x000000260f0ebc11 */ /* 0x000fe2000f8e18ff */
[----:B------:R-:W-:Y:S01]  /*c010*/  FMUL.FTZ R158, R161, UR5 ;  /* 0x00000005a19e7c20 */ /* 0x000fe20008410000 */
[----:B------:R-:W-:Y:S01]  /*c020*/  PLOP3.LUT P1, PT, PT, PT, UP1, 0x40, 0x0 ;  /* 0x000000000000781c */ /* 0x000fe20003f2e818 */
[----:B------:R-:W5:Y:S01]  /*c030*/  SHFL.IDX PT, R162, R141, RZ, 0x1c1f ;  /* 0x001c1fff8da27589 */ /* 0x000f6200000e0000 */
[----:B------:R-:W0:Y:S01]  /*c040*/  MUFU.TANH R176, R176 ;  /* 0x000000b000b07308 */ /* 0x000e220000002400 */
[----:B------:R-:W-:-:S05]  /*c050*/  @!P3 VIADD R14, R14, 0x30840 ;  /* 0x000308400e0eb836 */ /* 0x000fca0000000000 */
[----:B------:R-:W-:Y:S02]  /*c060*/  @!P3 PRMT R14, RZ, 0x654, R14 ;  /* 0x00000654ff0eb816 */ /* 0x000fe4000000000e */
        /* <DEDUP_REMOVED lines=15> */
[----:B------:R-:W-:Y:S02]  /*c160*/  IMAD R145, R10, -0x60, RZ ;  /* 0xffffffa00a917824 */ /* 0x000fe400078e02ff */
[----:B------:R-:W-:Y:S01]  /*c170*/  FMUL.FTZ R173, R125, UR5 ;  /* 0x000000057dad7c20 */ /* 0x000fe20008410000 */
[----:B------:R-:W-:Y:S01]  /*c180*/  HGMMA.64x192x16.F32 R24, R168, gdesc[UR4].tnspB, R24, gsb0 ;  /* 0x42e00004a8187df0 */ /* 0x000fe20008000818 */
[----:B------:R-:W-:Y:S01]  /*c190*/  FMUL.FTZ R174, R128, UR5 ;  /* 0x0000000580ae7c20 */ /* 0x000fe20008410000 */
[----:B------:R-:W-:Y:S01]  /*c1a0*/  FMUL.FTZ R175, R129, UR5 ;  /* 0x0000000581af7c20 */ /* 0x000fe20008410000 */
[----:B------:R-:W-:-:S02]  /*c1b0*/  VIADD R15, R145, 0x1 ;  /* 0x00000001910f7836 */ /* 0x000fc40000000000 */
[----:B------:R-:W-:Y:S01]  /*c1c0*/  FMUL.FTZ R125, R147, UR5 ;  /* 0x00000005937d7c20 */ /* 0x000fe20008410000 */
[----:B------:R-:W-:Y:S01]  /*c1d0*/  FMUL.FTZ R128, R163, UR5 ;  /* 0x00000005a3807c20 */ /* 0x000fe20008410000 */
[----:B------:R-:W-:Y:S01]  /*c1e0*/  FMUL.FTZ R129, R166, UR5 ;  /* 0x00000005a6817c20 */ /* 0x000fe20008410000 */
[----:B------:R-:W-:Y:S01]  /*c1f0*/  IMAD R15, R18, -0x2, R15 ;  /* 0xfffffffe120f7824 */ /* 0x000fe200078e020f */
[----:B------:R-:W0:Y:S03]  /*c200*/  MUFU.TANH R172, R172 ;  /* 0x000000ac00ac7308 */ /* 0x000e260000002400 */
[----:B------:R-:W-:Y:S01]  /*c210*/  VIADD R143, R15, 0xffffffff ;  /* 0xffffffff0f8f7836 */ /* 0x000fe20000000000 */
[----:B------:R-:W-:-:S04]  /*c220*/  IADD3 R147, -R17, R15, R16 ;  /* 0x0000000f11937210 */ /* 0x000fc80007ffe110 */
        /* <DEDUP_REMOVED lines=27> */
.L_x_4874:
[----:B------:R-:W-:-:S05]  /*c3e0*/  IMAD.U32 R162, RZ, RZ, UR39 ;  /* 0x00000027ffa27e24 */ /* 0x000fca000f8e00ff */
[----:B------:R-:W-:-:S13]  /*c3f0*/  ISETP.NE.AND P1, PT, R162, 0x1, PT ;  /* 0x00000001a200780c */ /* 0x000fda0003f25270 */
[----:B0-----:R-:W0:Y:S02]  /*c400*/  @P1 LDC.64 R14, c[0x0][0x9e8] ;  /* 0x00027a00ff0e1b82 */ /* 0x001e240000000a00 */
[----:B0-----:R-:W-:-:S05]  /*c410*/  @P1 IMAD.HI.U32 R14, R155, R14, RZ ;  /* 0x0000000e9b0e1227 */ /* 0x001fca00078e00ff */
[----:B------:R-:W-:-:S07]  /*c420*/  @P1 SHF.R.U32.HI R155, RZ, R15, R14 ;  /* 0x0000000fff9b1219 */ /* 0x000fce000001160e */
.L_x_4875:
[----:B------:R-:W-:Y:S05]  /*c430*/  BSYNC B0 ;  /* 0x0000000000007941 */ /* 0x000fea0003800000 */
.L_x_4873:
[----:B------:R-:W-:-:S05]  /*c440*/  IMAD R14, R155, R162, R143 ;  /* 0x000000a29b0e7224 */ /* 0x000fca00078e028f */
[----:B------:R-:W-:Y:S02]  /*c450*/  VIADDMNMX R151, R14, R162, R151, PT ;  /* 0x000000a20e977246 */ /* 0x000fe40003800197 */
[----:B------:R-:W-:-:S07]  /*c460*/  VIMNMX R153, R153, R14, !PT ;  /* 0x0000000e99997248 */ /* 0x000fce0007fe0100 */
.L_x_4872:
        /* <DEDUP_REMOVED lines=111> */
[----:B------:R-:W-:Y:S01]  /*cb60*/  FSEL R218, R3, -INF , !P6 ;  /* 0xff80000003da7808 */ /* 0x000fe20007000000 */
[----:B------:R-:W-:Y:S01]  /*cb70*/  IMAD.IADD R3, R149, 0x1, R14 ;  /* 0x0000000195037824 */ /* 0x000fe200078e020e */
        /* <DEDUP_REMOVED lines=19> */
.L_x_4878:
[----:B------:R-:W-:-:S05]  /*ccb0*/  IMAD.U32 R184, RZ, RZ, UR39 ;  /* 0x00000027ffb87e24 */ /* 0x000fca000f8e00ff */
[----:B------:R-:W-:-:S13]  /*ccc0*/  ISETP.NE.AND P6, PT, R184, 0x1, PT ;  /* 0x00000001b800780c */ /* 0x000fda0003fc5270 */
[----:B------:R-:W0:Y:S02]  /*ccd0*/  @P6 LDC.64 R14, c[0x0][0x9e8] ;  /* 0x00027a00ff0e6b82 */ /* 0x000e240000000a00 */
[----:B0-----:R-:W-:-:S05]  /*cce0*/  @P6 IMAD.HI.U32 R14, R139, R14, RZ ;  /* 0x0000000e8b0e6227 */ /* 0x001fca00078e00ff */
[----:B------:R-:W-:-:S07]  /*ccf0*/  @P6 SHF.R.U32.HI R139, RZ, R15, R14 ;  /* 0x0000000fff8b6219 */ /* 0x000fce000001160e */
.L_x_4879:
[----:B------:R-:W-:Y:S05]  /*cd00*/  BSYNC B0 ;  /* 0x0000000000007941 */ /* 0x000fea0003800000 */
.L_x_4877:
[----:B------:R-:W-:-:S05]  /*cd10*/  IMAD R14, R139, R184, R143 ;  /* 0x000000b88b0e7224 */ /* 0x000fca00078e028f */
[----:B------:R-:W-:Y:S02]  /*cd20*/  VIADDMNMX R3, R14, R184, R3, PT ;  /* 0x000000b80e037246 */ /* 0x000fe40003800103 */
[----:B------:R-:W-:-:S07]  /*cd30*/  VIMNMX R137, R137, R14, !PT ;  /* 0x0000000e89897248 */ /* 0x000fce0007fe0100 */
.L_x_4876:
[C---:B------:R-:W-:Y:S01]  /*cd40*/  ISETP.GT.AND P1, PT, R137.reuse, 0x1, !P1 ;  /* 0x000000018900780c */ /* 0x040fe20004f24270 */
[----:B------:R-:W-:Y:S01]  /*cd50*/  UMOV UR7, UR36 ;  /* 0x0000002400077c82 */ /* 0x000fe20008000000 */
[----:B------:R-:W-:Y:S02]  /*cd60*/  ISETP.GT.AND P2, PT, R137, 0x8, !P2 ;  /* 0x000000088900780c */ /* 0x000fe40005744270 */
        /* <DEDUP_REMOVED lines=32> */
[----:B------:R-:W-:Y:S02]  /*cf70*/  ISETP.NE.AND P2, PT, R186, RZ, PT ;  /* 0x000000ffba00720c */ /* 0x000fe40003f45270 */
        /* <DEDUP_REMOVED lines=55> */
[C---:B------:R-:W-:Y:S01]  /*d2f0*/  ISETP.LT.OR P5, PT, R3.reuse, 0x59, P5 ;  /* 0x000000590300780c */ /* 0x040fe20002fa1670 */
[----:B------:R-:W1:Y:S01]  /*d300*/  SHFL.BFLY PT, R4, R15, 0x1, 0x1f ;  /* 0x0c201f000f047f89 */ /* 0x000e6200000e0000 */
[----:B------:R-:W-:Y:S02]  /*d310*/  ISETP.LT.OR P1, PT, R3, 0x3a, P1 ;  /* 0x0000003a0300780c */ /* 0x000fe40000f21670 */
[----:B------:R-:W-:-:S02]  /*d320*/  FSEL R128, R128, -INF , !P4 ;  /* 0xff80000080807808 */ /* 0x000fc40006000000 */
[----:B------:R-:W-:Y:S02]  /*d330*/  FSEL R120, R131, -INF , !P1 ;  /* 0xff80000083787808 */ /* 0x000fe40004800000 */
[----:B------:R-:W-:Y:S02]  /*d340*/  ISETP.NE.AND P1, PT, R177, RZ, PT ;  /* 0x000000ffb100720c */ /* 0x000fe40003f25270 */
[----:B------:R-:W-:Y:S02]  /*d350*/  R2UR UR4, R23 ;  /* 0x00000000170472ca */ /* 0x000fe400000e0000 */
        /* <DEDUP_REMOVED lines=32> */
[--C-:B------:R-:W-:Y:S01]  /*d560*/  FFMA.FTZ R176, R176, R9, -R125.reuse ;  /* 0x00000009b0b07223 */ /* 0x100fe2000001087d */
[----:B------:R-:W-:Y:S01]  /*d570*/  FSEL R146, R4, RZ, P1 ;  /* 0x000000ff04927208 */ /* 0x000fe20000800000 */
        /* <DEDUP_REMOVED lines=14> */
[----:B------:R-:W-:Y:S01]  /*d660*/  FFMA.FTZ R141, R160, R9, -R125 ;  /* 0x00000009a08d7223 */ /* 0x000fe2000001087d */
[----:B------:R-:W-:Y:S01]  /*d670*/  LOP3.LUT P6, RZ, R209, 0x7f, RZ, 0xc0, !PT ;  /* 0x0000007fd1ff7812 */ /* 0x000fe200078cc0ff */
[----:B------:R0:W-:Y:S01]  /*d680*/  MUFU.EX2 R15, R172 ;  /* 0x000000ac000f7308 */ /* 0x0001e20000000800 */
[----:B------:R-:W-:-:S04]  /*d690*/  FMNMX.FTZ R21, R186, R21, !PT ;  /* 0x00000015ba157209 */ /* 0x000fc80007810000 */
[----:B------:R-:W-:-:S03]  /*d6a0*/  FMNMX.FTZ R121, R208, R21, !PT ;  /* 0x00000015d0797209 */ /* 0x000fc60007810000 */
[----:B------:R1:W-:Y:S01]  /*d6b0*/  MUFU.EX2 R21, R174 ;  /* 0x000000ae00157308 */ /* 0x0003e20000000800 */
[----:B------:R-:W-:Y:S01]  /*d6c0*/  FMNMX.FTZ R121, R124, R121, !PT ;  /* 0x000000797c797209 */ /* 0x000fe20007810000 */
[-CC-:B0-----:R-:W-:Y:S01]  /*d6d0*/  FFMA.FTZ R172, R178, R9.reuse, -R125.reuse ;  /* 0x00000009b2ac7223 */ /* 0x181fe2000001087d */
[-CC-:B------:R-:W-:Y:S01]  /*d6e0*/  FFMA.FTZ R178, R144, R9.reuse, -R125.reuse ;  /* 0x0000000990b27223 */ /* 0x180fe2000001087d */
[----:B------:R-:W-:Y:S01]  /*d6f0*/  FFMA.FTZ R144, R158, R9, -R125 ;  /* 0x000000099e907223 */ /* 0x000fe2000001087d */
[----:B------:R-:W-:-:S03]  /*d700*/  FMNMX.FTZ R121, R190, R121, !PT ;  /* 0x00000079be797209 */ /* 0x000fc60007810000 */
[----:B------:R-:W-:Y:S01]  /*d710*/  MUFU.EX2 R168, R168 ;  /* 0x000000a800a87308 */ /* 0x000fe20000000800 */
[----:B------:R-:W-:Y:S02]  /*d720*/  FMNMX.FTZ R121, R126, R121, !PT ;  /* 0x000000797e797209 */ /* 0x000fe40007810000 */
[----:B-1----:R-:W-:Y:S01]  /*d730*/  FSEL R174, R127, -INF , !P3 ;  /* 0xff8000007fae7808 */ /* 0x002fe20005800000 */
[--C-:B------:R-:W-:Y:S01]  /*d740*/  FFMA.FTZ R127, R166, R9, -R125.reuse ;  /* 0x00000009a67f7223 */ /* 0x100fe2000001087d */
[----:B------:R-:W-:Y:S02]  /*d750*/  FMNMX.FTZ R131, R20, R121, !PT ;  /* 0x0000007914837209 */ /* 0x000fe40007810000 */
[----:B------:R-:W-:Y:S01]  /*d760*/  FSEL R166, R129, -INF , !P5 ;  /* 0xff80000081a67808 */ /* 0x000fe20006800000 */
[--C-:B------:R-:W-:Y:S01]  /*d770*/  FFMA.FTZ R129, R138, R9, -R125.reuse ;  /* 0x000000098a817223 */ /* 0x100fe2000001087d */
[----:B------:R-:W-:Y:S01]  /*d780*/  FMNMX.FTZ R131, R132, R131, !PT ;  /* 0x0000008384837209 */ /* 0x000fe20007810000 */
[-CC-:B------:R-:W-:Y:S01]  /*d790*/  FFMA.FTZ R138, R142, R9.reuse, -R125.reuse ;  /* 0x000000098e8a7223 */ /* 0x180fe2000001087d */
[----:B------:R-:W-:Y:S01]  /*d7a0*/  MUFU.EX2 R170, R170 ;  /* 0x000000aa00aa7308 */ /* 0x000fe20000000800 */
[----:B------:R-:W-:Y:S01]  /*d7b0*/  FFMA.FTZ R142, R154, R9, -R125 ;  /* 0x000000099a8e7223 */ /* 0x000fe2000001087d */
[----:B------:R-:W-:-:S04]  /*d7c0*/  FMNMX.FTZ R131, R120, R131, !PT ;  /* 0x0000008378837209 */ /* 0x000fc80007810000 */
[----:B------:R-:W-:Y:S02]  /*d7d0*/  FMNMX.FTZ R131, R134, R131, !PT ;  /* 0x0000008386837209 */ /* 0x000fe40007810000 */
[----:B------:R-:W-:Y:S02]  /*d7e0*/  MUFU.EX2 R121, R180 ;  /* 0x000000b400797308 */ /* 0x000fe40000000800 */
[----:B------:R-:W-:-:S04]  /*d7f0*/  FMNMX.FTZ R131, R14, R131, !PT ;  /* 0x000000830e837209 */ /* 0x000fc80007810000 */
[----:B------:R-:W-:Y:S02]  /*d800*/  FMNMX.FTZ R131, R136, R131, !PT ;  /* 0x0000008388837209 */ /* 0x000fe40007810000 */
[----:B------:R-:W-:Y:S02]  /*d810*/  MUFU.EX2 R172, R172 ;  /* 0x000000ac00ac7308 */ /* 0x000fe40000000800 */
[----:B------:R-:W-:-:S04]  /*d820*/  FMNMX.FTZ R131, R122, R131, !PT ;  /* 0x000000837a837209 */ /* 0x000fc80007810000 */
[----:B------:R-:W-:Y:S02]  /*d830*/  FMNMX.FTZ R131, R174, R131, !PT ;  /* 0x00000083ae837209 */ /* 0x000fe40007810000 */
[----:B------:R0:W-:Y:S02]  /*d840*/  MUFU.EX2 R180, R182 ;  /* 0x000000b600b47308 */ /* 0x0001e40000000800 */
[----:B------:R-:W-:-:S04]  /*d850*/  FMNMX.FTZ R131, R128, R131, !PT ;  /* 0x0000008380837209 */ /* 0x000fc80007810000 */
[----:B------:R-:W-:Y:S02]  /*d860*/  FMNMX.FTZ R131, R166, R131, !PT ;  /* 0x00000083a6837209 */ /* 0x000fe40007810000 */
[----:B------:R-:W-:Y:S01]  /*d870*/  MUFU.EX2 R127, R127 ;  /* 0x0000007f007f7308 */ /* 0x000fe20000000800 */
[--C-:B0-----:R-:W-:Y:S01]  /*d880*/  FFMA.FTZ R182, R162, R9, -R125.reuse ;  /* 0x00000009a2b67223 */ /* 0x101fe2000001087d */
[----:B------:R-:W-:Y:S01]  /*d890*/  FMNMX.FTZ R0, R130, R131, !PT ;  /* 0x0000008382007209 */ /* 0x000fe20007810000 */
[-CC-:B------:R-:W-:Y:S01]  /*d8a0*/  FFMA.FTZ R131, R140, R9.reuse, -R125.reuse ;  /* 0x000000098c837223 */ /* 0x180fe2000001087d */
[----:B------:R-:W-:-:S03]  /*d8b0*/  FFMA.FTZ R140, R150, R9, -R125 ;  /* 0x00000009968c7223 */ /* 0x000fc6000001087d */
        /* <DEDUP_REMOVED lines=159> */
.L_x_4863:
        /* <DEDUP_REMOVED lines=99> */
.L_x_4881:
[----:B------:R-:W-:Y:S01]  /*e8e0*/  ULEA UR5, UR37, UR38, 0x3 ;  /* 0x0000002625057291 */ /* 0x000fe2000f8e183f */
[----:B------:R-:W-:-:S05]  /*e8f0*/  IMAD.U32 R0, RZ, RZ, UR36 ;  /* 0x00000024ff007e24 */ /* 0x000fca000f8e00ff */
[----:B------:R-:W-:-:S04]  /*e900*/  SHF.L.U32 R0, R0, 0x1f, RZ ;  /* 0x0000001f00007819 */ /* 0x000fc800000006ff */
[----:B------:R0:W1:Y:S01]  /*e910*/  SYNCS.PHASECHK.TRANS64.TRYWAIT P1, [UR5+0x30850], R0 ;  /* 0x03085000ff0075a7 */ /* 0x0000620008020145 */
[----:B------:R-:W-:Y:S05]  /*e920*/  @!P0 BRA `(.L_x_4882) ;  /* 0x0000000000048947 */ /* 0x000fea0003800000 */
[----:B------:R-:W-:Y:S01]  /*e930*/  BPT.TRAP 0x1 ;  /* 0x000000040000795c */ /* 0x000fe20000300000 */
.L_x_4882:
[----:B-1----:R-:W-:Y:S05]  /*e940*/  @P1 BRA `(.L_x_4883) ;  /* 0x0000000000081947 */ /* 0x002fea0003800000 */
[----:B------:R-:W1:Y:S02]  /*e950*/  SYNCS.PHASECHK.TRANS64.TRYWAIT P0, [UR5+0x30850], R0 ;  /* 0x03085000ff0075a7 */ /* 0x000e640008000145 */
[----:B-1----:R-:W-:Y:S05]  /*e960*/  @!P0 BRA `(.L_x_4884) ;  /* 0x000000a4000c8947 */ /* 0x002fea0003800000 */
.L_x_4883:
        /* <DEDUP_REMOVED lines=9> */
[----:B------:R-:W2:Y:S03]  /*ea00*/  S2R R12, SR_TID.X ;  /* 0x00000000000c7919 */ /* 0x000ea60000002100 */
        /* <DEDUP_REMOVED lines=8> */
[----:B0-----:R-:W-:Y:S01]  /*ea90*/  FADD.FTZ R2, R0, R5 ;  /* 0x0000000500027221 */ /* 0x001fe20000010000 */
[----:B------:R-:W-:Y:S01]  /*eaa0*/  UMOV UR7, 0x40000040 ;  /* 0x4000004000077882 */ /* 0x000fe20000000000 */
[----:B------:R-:W-:-:S02]  /*eab0*/  IMAD.U32 R198, RZ, RZ, UR8 ;  /* 0x00000008ffc67e24 */ /* 0x000fc4000f8e00ff */
[----:B-1----:R-:W-:Y:S01]  /*eac0*/  FADD.FTZ R7, R7, R8 ;  /* 0x0000000807077221 */ /* 0x002fe20000010000 */
        /* <DEDUP_REMOVED lines=9> */
[----:B------:R-:W-:Y:S02]  /*eb60*/  IMAD.U32 R7, RZ, RZ, UR5 ;  /* 0x00000005ff077e24 */ /* 0x000fe4000f8e00ff */
[----:B------:R-:W-:Y:S01]  /*eb70*/  IMAD.MOV.U32 R0, RZ, RZ, -0x800000 ;  /* 0xff800000ff007424 */ /* 0x000fe200078e00ff */
[----:B------:R-:W-:-:S03]  /*eb80*/  FSETP.NE.FTZ.AND P0, PT, R13, RZ, PT ;  /* 0x000000ff0d00720b */ /* 0x000fc60003f15000 */
[----:B------:R-:W-:-:S06]  /*eb90*/  @!P2 VIADD R7, R7, 0x30860 ;  /* 0x000308600707a836 */ /* 0x000fcc0000000000 */
[----:B------:R-:W0:Y:S04]  /*eba0*/  @P1 MUFU.LG2 R11, R14 ;  /* 0x0000000e000b1308 */ /* 0x000e280000000c00 */
[C---:B------:R-:W-:Y:S01]  /*ebb0*/  @P0 FMUL.FTZ R5, R9.reuse, 0.69314718246459960938 ;  /* 0x3f31721809050820 */ /* 0x040fe20000410000 */
[----:B------:R-:W-:-:S03]  /*ebc0*/  @P1 FMUL.FTZ R9, R9, 0.69314718246459960938 ;  /* 0x3f31721809091820 */ /* 0x000fc60000410000 */
[----:B------:R-:W1:Y:S08]  /*ebd0*/  @P0 MUFU.LG2 R6, R13 ;  /* 0x0000000d00060308 */ /* 0x000e700000000c00 */
[----:B------:R-:W2:Y:S01]  /*ebe0*/  @P1 MUFU.RCP R10, R14 ;  /* 0x0000000e000a1308 */ /* 0x000ea20000001000 */
[----:B0-----:R-:W-:-:S04]  /*ebf0*/  @P1 FMUL.FTZ R12, R11, 0.69314718246459960938 ;  /* 0x3f3172180b0c1820 */ /* 0x001fc80000410000 */
[----:B------:R-:W-:Y:S01]  /*ec00*/  @P1 FFMA.FTZ R2, R9, R3, R12 ;  /* 0x0000000309021223 */ /* 0x000fe2000001000c */
[----:B------:R-:W-:Y:S02]  /*ec10*/  @!P2 PRMT R9, RZ, 0x654, R7 ;  /* 0x00000654ff09a816 */ /* 0x000fe40000000007 */
[----:B------:R-:W0:Y:S01]  /*ec20*/  @P0 MUFU.RCP R8, R13 ;  /* 0x0000000d00080308 */ /* 0x000e220000001000 */
[----:B-1----:R-:W-:-:S04]  /*ec30*/  @P0 FMUL.FTZ R6, R6, 0.69314718246459960938 ;  /* 0x3f31721806060820 */ /* 0x002fc80000410000 */
[----:B------:R-:W-:Y:S01]  /*ec40*/  @P0 FFMA.FTZ R0, R5, R4, R6 ;  /* 0x0000000405000223 */ /* 0x000fe20000010006 */
[----:B------:R-:W-:Y:S01]  /*ec50*/  PLOP3.LUT P0, PT, PT, PT, PT, 0x8, 0x0 ;  /* 0x000000000000781c */ /* 0x000fe20003f0e170 */
        /* <DEDUP_REMOVED lines=27> */
[----:B------:R1:W-:Y:S01]  /*ee10*/  @!P2 SYNCS.ARRIVE.TRANS64.RED.A1T0 RZ, [R9+URZ], RZ ;  /* 0x000000ff09ffa9a7 */ /* 0x0003e2000810043f */
[----:B--2---:R-:W-:Y:S01]  /*ee20*/  FMUL.FTZ R125, R43, R10 ;  /* 0x0000000a2b7d7220 */ /* 0x004fe20000410000 */
[----:B0-----:R-:W-:Y:S01]  /*ee30*/  FMUL.FTZ R3, R32, R8 ;  /* 0x0000000820037220 */ /* 0x001fe20000410000 */
        /* <DEDUP_REMOVED lines=94> */
.L_x_4814:
        /* <DEDUP_REMOVED lines=40> */
[C---:B------:R-:W-:Y:S02]  /*f6a0*/  LOP3.LUT R21, R38.reuse, 0x380, RZ, 0xc0, !PT ;  /* 0x0000038026157812 */ /* 0x040fe400078ec0ff */
[C---:B------:R-:W-:Y:S02]  /*f6b0*/  IADD3 R75, P2, R38.reuse, 0x20, RZ ;  /* 0x00000020264b7810 */ /* 0x040fe40007f5e0ff */
[----:B------:R-:W-:-:S02]  /*f6c0*/  IADD3 R95, P1, R38, 0x40, RZ ;  /* 0x00000040265f7810 */ /* 0x000fc40007f3e0ff */
[C---:B------:R-:W-:Y:S01]  /*f6d0*/  IADD3 R133, P6, R38.reuse, 0x60, RZ ;  /* 0x0000006026857810 */ /* 0x040fe20007fde0ff */
[--C-:B------:R-:W-:Y:S01]  /*f6e0*/  IMAD.X R9, RZ, RZ, R39.reuse, P2 ;  /* 0x000000ffff097224 */ /* 0x100fe200010e0627 */
[C---:B------:R-:W-:Y:S01]  /*f6f0*/  IADD3 R135, P5, R38.reuse, 0x4000, RZ ;  /* 0x0000400026877810 */ /* 0x040fe20007fbe0ff */
[--C-:B------:R-:W-:Y:S01]  /*f700*/  IMAD.X R11, RZ, RZ, R39.reuse, P1 ;  /* 0x000000ffff0b7224 */ /* 0x100fe200008e0627 */
[----:B------:R-:W-:Y:S01]  /*f710*/  SHF.R.U64 R21, R21, 0x3, RZ ;  /* 0x0000000315157819 */ /* 0x000fe200000012ff */
        /* <DEDUP_REMOVED lines=12> */
[----:B------:R-:W-:-:S02]  /*f7e0*/  IADD3 R145, P1, R38, 0x8020, RZ ;  /* 0x0000802026917810 */ /* 0x000fc40007f3e0ff */
[C---:B------:R-:W-:Y:S02]  /*f7f0*/  IADD3 R147, P6, R38.reuse, 0x8040, RZ ;  /* 0x0000804026937810 */ /* 0x040fe40007fde0ff */
[----:B------:R-:W-:Y:S01]  /*f800*/  IADD3 R149, P5, R38, 0x8060, RZ ;  /* 0x0000806026957810 */ /* 0x000fe20007fbe0ff */
[--C-:B------:R-:W-:Y:S01]  /*f810*/  IMAD.X R33, RZ, RZ, R39.reuse, P1 ;  /* 0x000000ffff217224 */ /* 0x100fe200008e0627 */
[----:B------:R-:W-:Y:S01]  /*f820*/  LOP3.LUT R38, R21, R38, RZ, 0x3c, !PT ;  /* 0x0000002615267212 */ /* 0x000fe200078e3cff */
[--C-:B------:R-:W-:Y:S01]  /*f830*/  IMAD.X R35, RZ, RZ, R39.reuse, P6 ;  /* 0x000000ffff237224 */ /* 0x100fe200030e0627 */
[----:B------:R-:W-:Y:S01]  /*f840*/  LOP3.LUT R12, R133, 0x380, RZ, 0xc0, !PT ;  /* 0x00000380850c7812 */ /* 0x000fe200078ec0ff */
[----:B------:R-:W-:Y:S01]  /*f850*/  IMAD.X R21, RZ, RZ, R39, P5 ;  /* 0x000000ffff157224 */ /* 0x000fe200028e0627 */
[----:B------:R-:W-:Y:S02]  /*f860*/  LOP3.LUT R14, R135, 0x380, RZ, 0xc0, !PT ;  /* 0x00000380870e7812 */ /* 0x000fe400078ec0ff */
[----:B------:R-:W-:-:S02]  /*f870*/  LOP3.LUT R24, R137, 0x380, RZ, 0xc0, !PT ;  /* 0x0000038089187812 */ /* 0x000fc400078ec0ff */
[----:B------:R-:W-:Y:S02]  /*f880*/  LOP3.LUT R26, R139, 0x380, RZ, 0xc0, !PT ;  /* 0x000003808b1a7812 */ /* 0x000fe400078ec0ff */
[----:B------:R-:W-:Y:S02]  /*f890*/  SHF.R.U64 R8, R8, 0x3, RZ ;  /* 0x0000000308087819 */ /* 0x000fe400000012ff */
[----:B------:R-:W-:Y:S02]  /*f8a0*/  SHF.R.U64 R10, R10, 0x3, RZ ;  /* 0x000000030a0a7819 */ /* 0x000fe400000012ff */
[----:B------:R-:W-:Y:S02]  /*f8b0*/  LOP3.LUT R28, R141, 0x380, RZ, 0xc0, !PT ;  /* 0x000003808d1c7812 */ /* 0x000fe400078ec0ff */
[----:B------:R-:W-:Y:S02]  /*f8c0*/  LOP3.LUT R30, R143, 0x380, RZ, 0xc0, !PT ;  /* 0x000003808f1e7812 */ /* 0x000fe400078ec0ff */
[----:B------:R-:W-:-:S02]  /*f8d0*/  SHF.R.U64 R12, R12, 0x3, RZ ;  /* 0x000000030c0c7819 */ /* 0x000fc400000012ff */
[----:B------:R-:W-:Y:S02]  /*f8e0*/  SHF.R.U64 R14, R14, 0x3, RZ ;  /* 0x000000030e0e7819 */ /* 0x000fe400000012ff */
[----:B------:R-:W-:Y:S01]  /*f8f0*/  MOV R132, R38 ;  /* 0x0000002600847202 */ /* 0x000fe20000000f00 */
[----:B------:R-:W-:Y:S01]  /*f900*/  BAR.SYNC.DEFER_BLOCKING 0x1, 0x100 ;  /* 0x0044000000007b1d */ /* 0x000fe20000010000 */
[----:B------:R-:W-:Y:S02]  /*f910*/  SHF.R.U64 R24, R24, 0x3, RZ ;  /* 0x0000000318187819 */ /* 0x000fe400000012ff */
[----:B------:R-:W-:Y:S02]  /*f920*/  SHF.R.U64 R26, R26, 0x3, RZ ;  /* 0x000000031a1a7819 */ /* 0x000fe400000012ff */
[----:B------:R-:W-:Y:S02]  /*f930*/  LOP3.LUT R38, R149, 0x380, RZ, 0xc0, !PT ;  /* 0x0000038095267812 */ /* 0x000fe400078ec0ff */
[----:B------:R-:W-:-:S02]  /*f940*/  LOP3.LUT R8, R8, R75, RZ, 0x3c, !PT ;  /* 0x0000004b08087212 */ /* 0x000fc400078e3cff */
[----:B------:R-:W-:Y:S02]  /*f950*/  LOP3.LUT R10, R10, R95, RZ, 0x3c, !PT ;  /* 0x0000005f0a0a7212 */ /* 0x000fe400078e3cff */
[----:B------:R-:W-:Y:S02]  /*f960*/  SHF.R.U64 R28, R28, 0x3, RZ ;  /* 0x000000031c1c7819 */ /* 0x000fe400000012ff */
[----:B------:R-:W-:Y:S02]  /*f970*/  SHF.R.U64 R30, R30, 0x3, RZ ;  /* 0x000000031e1e7819 */ /* 0x000fe400000012ff */
[----:B------:R-:W-:Y:S02]  /*f980*/  LOP3.LUT R32, R145, 0x380, RZ, 0xc0, !PT ;  /* 0x0000038091207812 */ /* 0x000fe400078ec0ff */
[----:B------:R-:W-:Y:S02]  /*f990*/  LOP3.LUT R12, R12, R133, RZ, 0x3c, !PT ;  /* 0x000000850c0c7212 */ /* 0x000fe400078e3cff */
[----:B------:R-:W-:-:S02]  /*f9a0*/  LOP3.LUT R14, R14, R135, RZ, 0x3c, !PT ;  /* 0x000000870e0e7212 */ /* 0x000fc400078e3cff */
[----:B------:R-:W-:Y:S02]  /*f9b0*/  LOP3.LUT R34, R147, 0x380, RZ, 0xc0, !PT ;  /* 0x0000038093227812 */ /* 0x000fe400078ec0ff */
[----:B------:R-:W-:Y:S01]  /*f9c0*/  LOP3.LUT R24, R24, R137, RZ, 0x3c, !PT ;  /* 0x0000008918187212 */ /* 0x000fe200078e3cff */
[----:B------:R0:W-:Y:S01]  /*f9d0*/  STSM.16.M88.4 [R132], R4 ;  /* 0x0000000484007844 */ /* 0x0001e20000000200 */
[----:B------:R-:W-:Y:S02]  /*f9e0*/  LOP3.LUT R26, R26, R139, RZ, 0x3c, !PT ;  /* 0x0000008b1a1a7212 */ /* 0x000fe400078e3cff */
[----:B------:R-:W-:Y:S02]  /*f9f0*/  SHF.R.U64 R38, R38, 0x3, RZ ;  /* 0x0000000326267819 */ /* 0x000fe400000012ff */
[----:B------:R-:W-:Y:S02]  /*fa00*/  LOP3.LUT R28, R28, R141, RZ, 0x3c, !PT ;  /* 0x0000008d1c1c7212 */ /* 0x000fe400078e3cff */
[----:B------:R-:W-:-:S02]  /*fa10*/  LOP3.LUT R30, R30, R143, RZ, 0x3c, !PT ;  /* 0x0000008f1e1e7212 */ /* 0x000fc400078e3cff */
[----:B------:R-:W-:Y:S02]  /*fa20*/  MOV R130, R8 ;  /* 0x0000000800827202 */ /* 0x000fe40000000f00 */
[----:B------:R-:W-:Y:S02]  /*fa30*/  MOV R129, R10 ;  /* 0x0000000a00817202 */ /* 0x000fe40000000f00 */
[----:B------:R-:W-:Y:S02]  /*fa40*/  SHF.R.U64 R32, R32, 0x3, RZ ;  /* 0x0000000320207819 */ /* 0x000fe400000012ff */
[----:B------:R-:W-:Y:S02]  /*fa50*/  F2FP.F16.F32.PACK_AB R8, R41, R40 ;  /* 0x000000282908723e */ /* 0x000fe400000000ff */
[----:B0-----:R-:W-:Y:S02]  /*fa60*/  F2FP.F16.F32.PACK_AB R4, R120, R3 ;  /* 0x000000037804723e */ /* 0x001fe400000000ff */
[----:B------:R-:W-:-:S02]  /*fa70*/  F2FP.F16.F32.PACK_AB R5, R127, R124 ;  /* 0x0000007c7f05723e */ /* 0x000fc400000000ff */
[----:B------:R-:W-:Y:S02]  /*fa80*/  F2FP.F16.F32.PACK_AB R6, R37, R36 ;  /* 0x000000242506723e */ /* 0x000fe400000000ff */
[----:B------:R-:W-:Y:S02]  /*fa90*/  F2FP.F16.F32.PACK_AB R7, R128, R123 ;  /* 0x0000007b8007723e */ /* 0x000fe400000000ff */
[----:B------:R-:W-:Y:S02]  /*faa0*/  F2FP.F16.F32.PACK_AB R9, R125, R122 ;  /* 0x0000007a7d09723e */ /* 0x000fe400000000ff */
[----:B------:R-:W-:Y:S01]  /*fab0*/  F2FP.F16.F32.PACK_AB R10, R45, R44 ;  /* 0x0000002c2d0a723e */ /* 0x000fe200000000ff */
[----:B------:R0:W-:Y:S01]  /*fac0*/  STSM.16.M88.4 [R130], R4 ;  /* 0x0000000482007844 */ /* 0x0001e20000000200 */
[----:B------:R-:W-:Y:S02]  /*fad0*/  F2FP.F16.F32.PACK_AB R11, R126, R121 ;  /* 0x000000797e0b723e */ /* 0x000fe400000000ff */
[----:B------:R-:W-:-:S02]  /*fae0*/  SHF.R.U64 R34, R34, 0x3, RZ ;  /* 0x0000000322227819 */ /* 0x000fc400000012ff */
[----:B------:R-:W-:Y:S01]  /*faf0*/  MOV R95, R12 ;  /* 0x0000000c005f7202 */ /* 0x000fe20000000f00 */
[----:B------:R1:W-:Y:S01]  /*fb00*/  STSM.16.M88.4 [R129], R8 ;  /* 0x0000000881007844 */ /* 0x0003e20000000200 */
[----:B------:R-:W-:Y:S02]  /*fb10*/  MOV R94, R14 ;  /* 0x0000000e005e7202 */ /* 0x000fe40000000f00 */
[----:B------:R-:W-:Y:S02]  /*fb20*/  LOP3.LUT R20, R38, R149, RZ, 0x3c, !PT ;  /* 0x0000009526147212 */ /* 0x000fe400078e3cff */
[----:B------:R-:W-:Y:S02]  /*fb30*/  MOV R75, R24 ;  /* 0x00000018004b7202 */ /* 0x000fe40000000f00 */
[----:B------:R-:W-:Y:S02]  /*fb40*/  MOV R74, R26 ;  /* 0x0000001a004a7202 */ /* 0x000fe40000000f00 */
[----:B------:R-:W-:-:S02]  /*fb50*/  F2FP.F16.F32.PACK_AB R12, R49, R48 ;  /* 0x00000030310c723e */ /* 0x000fc400000000ff */
[----:B------:R-:W-:Y:S02]  /*fb60*/  F2FP.F16.F32.PACK_AB R13, R51, R50 ;  /* 0x00000032330d723e */ /* 0x000fe400000000ff */
[----:B------:R-:W-:Y:S02]  /*fb70*/  F2FP.F16.F32.PACK_AB R14, R53, R52 ;  /* 0x00000034350e723e */ /* 0x000fe400000000ff */
[----:B------:R-:W-:Y:S02]  /*fb80*/  F2FP.F16.F32.PACK_AB R15, R55, R54 ;  /* 0x00000036370f723e */ /* 0x000fe400000000ff */
[----:B------:R-:W-:Y:S02]  /*fb90*/  MOV R39, R28 ;  /* 0x0000001c00277202 */ /* 0x000fe40000000f00 */
[----:B------:R-:W-:Y:S01]  /*fba0*/  MOV R38, R30 ;  /* 0x0000001e00267202 */ /* 0x000fe20000000f00 */
[----:B------:R-:W-:Y:S01]  /*fbb0*/  STSM.16.M88.4 [R95], R12 ;  /* 0x0000000c5f007844 */ /* 0x000fe20000000200 */
[----:B------:R-:W-:-:S02]  /*fbc0*/  F2FP.F16.F32.PACK_AB R24, R57, R56 ;  /* 0x000000383918723e */ /* 0x000fc400000000ff */
[----:B------:R-:W-:Y:S02]  /*fbd0*/  F2FP.F16.F32.PACK_AB R25, R59, R58 ;  /* 0x0000003a3b19723e */ /* 0x000fe400000000ff */
[----:B------:R-:W-:Y:S02]  /*fbe0*/  F2FP.F16.F32.PACK_AB R26, R61, R60 ;  /* 0x0000003c3d1a723e */ /* 0x000fe400000000ff */
[----:B------:R-:W-:Y:S01]  /*fbf0*/  F2FP.F16.F32.PACK_AB R27, R63, R62 ;  /* 0x0000003e3f1b723e */ /* 0x000fe200000000ff */
[----:B------:R-:W2:Y:S01]  /*fc00*/  LDC R60, c[0x0][0xbe8] ;  /* 0x0002fa00ff3c7b82 */ /* 0x000ea20000000800 */
[----:B------:R-:W-:Y:S02]  /*fc10*/  LOP3.LUT R32, R32, R145, RZ, 0x3c, !PT ;  /* 0x0000009120207212 */ /* 0x000fe400078e3cff */
[----:B------:R-:W-:Y:S01]  /*fc20*/  F2FP.F16.F32.PACK_AB R28, R65, R64 ;  /* 0x00000040411c723e */ /* 0x000fe200000000ff */
[----:B------:R-:W-:Y:S01]  /*fc30*/  STSM.16.M88.4 [R94], R24 ;  /* 0x000000185e007844 */ /* 0x000fe20000000200 */
[----:B------:R-:W-:-:S02]  /*fc40*/  F2FP.F16.F32.PACK_AB R29, R67, R66 ;  /* 0x00000042431d723e */ /* 0x000fc400000000ff */
[----:B------:R-:W-:Y:S02]  /*fc50*/  F2FP.F16.F32.PACK_AB R30, R69, R68 ;  /* 0x00000044451e723e */ /* 0x000fe400000000ff */
[----:B------:R-:W-:Y:S02]  /*fc60*/  F2FP.F16.F32.PACK_AB R31, R71, R70 ;  /* 0x00000046471f723e */ /* 0x000fe400000000ff */
[----:B------:R-:W-:Y:S02]  /*fc70*/  LOP3.LUT R34, R34, R147, RZ, 0x3c, !PT ;  /* 0x0000009322227212 */ /* 0x000fe400078e3cff */
[----:B0-----:R-:W-:Y:S01]  /*fc80*/  F2FP.F16.F32.PACK_AB R4, R73, R72 ;  /* 0x000000484904723e */ /* 0x001fe200000000ff */
[----:B------:R-:W-:Y:S01]  /*fc90*/  STSM.16.M88.4 [R75], R28 ;  /* 0x0000001c4b007844 */ /* 0x000fe20000000200 */
[----:B------:R-:W-:Y:S02]  /*fca0*/  F2FP.F16.F32.PACK_AB R5, R47, R42 ;  /* 0x0000002a2f05723e */ /* 0x000fe400000000ff */
[----:B------:R-:W-:-:S02]  /*fcb0*/  F2FP.F16.F32.PACK_AB R6, R77, R76 ;  /* 0x0000004c4d06723e */ /* 0x000fc400000000ff */
[----:B------:R-:W-:Y:S02]  /*fcc0*/  F2FP.F16.F32.PACK_AB R7, R79, R78 ;  /* 0x0000004e4f07723e */ /* 0x000fe400000000ff */
[----:B-1----:R-:W-:Y:S02]  /*fcd0*/  F2FP.F16.F32.PACK_AB R8, R81, R80 ;  /* 0x000000505108723e */ /* 0x002fe400000000ff */
[----:B------:R-:W-:Y:S01]  /*fce0*/  F2FP.F16.F32.PACK_AB R9, R83, R82 ;  /* 0x000000525309723e */ /* 0x000fe200000000ff */
[----:B------:R0:W-:Y:S01]  /*fcf0*/  STSM.16.M88.4 [R74], R4 ;  /* 0x000000044a007844 */ /* 0x0001e20000000200 */
[----:B------:R-:W-:Y:S02]  /*fd00*/  F2FP.F16.F32.PACK_AB R10, R85, R84 ;  /* 0x00000054550a723e */ /* 0x000fe400000000ff */
[----:B------:R-:W-:Y:S02]  /*fd10*/  F2FP.F16.F32.PACK_AB R11, R87, R86 ;  /* 0x00000056570b723e */ /* 0x000fe400000000ff */
[----:B------:R-:W-:-:S02]  /*fd20*/  MOV R32, R32 ;  /* 0x0000002000207202 */ /* 0x000fc40000000f00 */
[----:B------:R-:W-:Y:S01]  /*fd30*/  MOV R34, R34 ;  /* 0x0000002200227202 */ /* 0x000fe20000000f00 */
[----:B------:R1:W-:Y:S01]  /*fd40*/  STSM.16.M88.4 [R39], R8 ;  /* 0x0000000827007844 */ /* 0x0003e20000000200 */
[----:B------:R-:W-:Y:S02]  /*fd50*/  MOV R20, R20 ;  /* 0x0000001400147202 */ /* 0x000fe40000000f00 */
[----:B------:R-:W-:Y:S01]  /*fd60*/  R2UR UR4, R197 ;  /* 0x00000000c50472ca */ /* 0x000fe200000e0000 */
[----:B------:R3:W-:Y:S01]  /*fd70*/  STSM.16.M88.4 [R38], R88 ;  /* 0x0000005826007844 */ /* 0x0007e20000000200 */
[----:B------:R-:W-:-:S03]  /*fd80*/  PLOP3.LUT P0, PT, PT, PT, UP0, 0x80, 0x0 ;  /* 0x000000000000781c */ /* 0x000fc60003f0f008 */
[----:B------:R3:W-:Y:S04]  /*fd90*/  STSM.16.M88.4 [R32], R96 ;  /* 0x0000006020007844 */ /* 0x0007e80000000200 */
[----:B------:R3:W-:Y:S04]  /*fda0*/  STSM.16.M88.4 [R34], R104 ;  /* 0x0000006822007844 */ /* 0x0007e80000000200 */
[----:B------:R3:W-:Y:S01]  /*fdb0*/  STSM.16.M88.4 [R20], R112 ;  /* 0x0000007014007844 */ /* 0x0007e20000000200 */
[----:B------:R-:W-:-:S06]  /*fdc0*/  UIMAD.WIDE UR8, UR4, 0x4, UR8 ;  /* 0x00000004040878a5 */ /* 0x000fcc000f8e0208 */
[----:B0-----:R-:W-:Y:S02]  /*fdd0*/  IMAD.U32 R4, RZ, RZ, UR8 ;  /* 0x00000008ff047e24 */ /* 0x001fe4000f8e00ff */
[----:B------:R-:W-:Y:S01]  /*fde0*/  IMAD.U32 R5, RZ, RZ, UR9 ;  /* 0x00000009ff057e24 */ /* 0x000fe2000f8e00ff */
[----:B------:R-:W-:Y:S01]  /*fdf0*/  BAR.SYNC.DEFER_BLOCKING 0x1, 0x100 ;  /* 0x0044000000007b1d */ /* 0x000fe20000010000 */
[----:B--2---:R-:W-:-:S05]  /*fe00*/  ISETP.NE.AND P1, PT, R60, 0x1, PT ;  /* 0x000000013c00780c */ /* 0x004fca0003f25270 */
[----:B------:R-:W-:Y:S01]  /*fe10*/  ULDC.64 UR8, c[0x0][0xc08] ;  /* 0x0003020000087ab9 */ /* 0x000fe20000000a00 */
[----:B------:R-:W2:Y:S01]  /*fe20*/  @P0 LDG.E R3, desc[UR12][R4.64] ;  /* 0x0000000c04030981 */ /* 0x000ea2000c1e1900 */
[----:B------:R-:W-:-:S06]  /*fe30*/  UISETP.NE.U32.AND UP1, UPT, UR8, URZ, UPT ;  /* 0x0000003f0800728c */ /* 0x000fcc000bf25070 */
[----:B------:R-:W0:Y:S01]  /*fe40*/  @P1 LDC R6, c[0x0][0xbec] ;  /* 0x0002fb00ff061b82 */ /* 0x000e220000000800 */
[----:B------:R-:W-:Y:S01]  /*fe50*/  ULDC UR10, c[0x0][0xa88] ;  /* 0x0002a200000a7ab9 */ /* 0x000fe20000000800 */
[----:B------:R-:W-:-:S06]  /*fe60*/  UISETP.NE.AND.EX UP1, UPT, UR9, URZ, UPT, UP1 ;  /* 0x0000003f0900728c */ /* 0x000fcc000bf25310 */
[----:B-1----:R-:W1:Y:S01]  /*fe70*/  @P1 LDC R8, c[0x0][0xbf0] ;  /* 0x0002fc00ff081b82 */ /* 0x002e620000000800 */
[----:B------:R-:W-:-:S04]  /*fe80*/  PLOP3.LUT P2, PT, PT, PT, UP1, 0x80, 0x0 ;  /* 0x000000000000781c */ /* 0x000fc80003f4f018 */
[----:B------:R-:W-:Y:S02]  /*fe90*/  @UP1 ULDC.64 UR8, c[0x0][0xc08] ;  /* 0x0003020000081ab9 */ /* 0x000fe40000000a00 */
[----:B------:R-:W-:-:S03]  /*fea0*/  @UP1 UIMAD.WIDE UR8, UR4, 0x4, UR8 ;  /* 0x00000004040818a5 */ /* 0x000fc6000f8e0208 */
[----:B------:R-:W-:-:S03]  /*feb0*/  UMOV UR4, URZ ;  /* 0x0000003f00047c82 */ /* 0x000fc60008000000 */
[----:B------:R-:W-:Y:S02]  /*fec0*/  IMAD.U32 R10, RZ, RZ, UR8 ;  /* 0x00000008ff0a7e24 */ /* 0x000fe4000f8e00ff */
[----:B------:R-:W-:Y:S01]  /*fed0*/  IMAD.U32 R11, RZ, RZ, UR9 ;  /* 0x00000009ff0b7e24 */ /* 0x000fe2000f8e00ff */
[----:B--2---:R-:W-:Y:S01]  /*fee0*/  @P0 R2UR UR4, R3 ;  /* 0x00000000030402ca */ /* 0x004fe200000e0000 */
[----:B------:R-:W-:-:S06]  /*fef0*/  IMAD.U32 R3, RZ, RZ, UR10 ;  /* 0x0000000aff037e24 */ /* 0x000fcc000f8e00ff */
[----:B------:R3:W5:Y:S01]  /*ff00*/  @P2 LDG.E R3, desc[UR12][R10.64] ;  /* 0x0000000c0a032981 */ /* 0x000762000c1e1900 */
[----:B01----:R-:W-:Y:S07]  /*ff10*/  @P2 BRA `(.L_x_4887) ;  /* 0x0000000000142947 */ /* 0x003fee0003800000 */
[----:B------:R-:W-:Y:S05]  /*ff20*/  @!P0 BRA `(.L_x_4887) ;  /* 0x0000000000108947 */ /* 0x000fea0003800000 */
[----:B------:R-:W-:Y:S02]  /*ff30*/  ULDC.64 UR8, c[0x0][0x208] ;  /* 0x0000820000087ab9 */ /* 0x000fe40000000a00 */
[----:B---3--:R-:W2:Y:S04]  /*ff40*/  LDG.E R10, desc[UR8][R4.64] ;  /* 0x00000008040a7981 */ /* 0x008ea8000c1e1900 */
[----:B-----5:R-:W2:Y:S02]  /*ff50*/  LDG.E R3, desc[UR8][R4.64+0x4] ;  /* 0x0000040804037981 */ /* 0x020ea4000c1e1900 */
[----:B--2---:R-:W-:-:S07]  /*ff60*/  IMAD.IADD R3, R3, 0x1, -R10 ;  /* 0x0000000103037824 */ /* 0x004fce00078e0a0a */
.L_x_4887:
[----:B------:R-:W-:Y:S01]  /*ff70*/  R2UR UR19, R195 ;  /* 0x00000000c31372ca */ /* 0x000fe200000e0000 */
[----:B------:R-:W-:Y:S01]  /*ff80*/  USHF.R.S32.HI UR9, URZ, 0x1f, UR4 ;  /* 0x0000001f3f097899 */ /* 0x000fe20008011404 */
[----:B------:R-:W-:Y:S01]  /*ff90*/  R2UR UR13, R197 ;  /* 0x00000000c50d72ca */ /* 0x000fe200000e0000 */
[----:B------:R-:W-:Y:S01]  /*ffa0*/  ULDC.64 UR14, c[0x0][0xb90] ;  /* 0x0002e400000e7ab9 */ /* 0x000fe20000000a00 */
[----:B------:R-:W-:Y:S01]  /*ffb0*/  UMOV UR8, UR4 ;  /* 0x0000000400087c82 */ /* 0x000fe20008000000 */
[----:B------:R-:W-:Y:S01]  /*ffc0*/  VIADD R9, R19, UR60 ;  /* 0x0000003c13097c36 */ /* 0x000fe20008000000 */
[----:B------:R-:W-:Y:S01]  /*ffd0*/  ULDC.64 UR20, c[0x0][0x208] ;  /* 0x0000820000147ab9 */ /* 0x000fe20000000a00 */
[----:B------:R-:W-:Y:S02]  /*ffe0*/  VIADD R26, R201, UR60 ;  /* 0x0000003cc91a7c36 */ /* 0x000fe40008000000 */
[----:B------:R-:W-:-:S04]  /*fff0*/  @P1 IMAD.HI.U32 R5, R9, R6, RZ ;  /* 0x0000000609051227 */ /* 0x000fc800078e00ff */
[----:B------:R-:W-:Y:S01]  /*10000*/  USHF.R.S32.HI UR16, URZ, 0x1f, UR19 ;  /* 0x0000001f3f107899 */ /* 0x000fe20008011413 */
[----:B------:R-:W-:Y:S01]  /*10010*/  IMAD.MOV.U32 R4, RZ, RZ, R9 ;  /* 0x000000ffff047224 */ /* 0x000fe200078e0009 */
[----:B------:R-:W-:Y:S01]  /*10020*/  UIMAD.WIDE.U32 UR10, UR19, UR14, UR8 ;  /* 0x0000000e130a72a5 */ /* 0x000fe2000f8e0008 */
[----:B------:R-:W-:Y:S01]  /*10030*/  @P1 SHF.R.U32.HI R4, RZ, R8, R5 ;  /* 0x00000008ff041219 */ /* 0x000fe20000011605 */
[----:B------:R-:W-:Y:S01]  /*10040*/  USHF.R.S32.HI UR8, URZ, 0x1f, UR13 ;  /* 0x0000001f3f087899 */ /* 0x000fe2000801140d */
[----:B------:R-:W-:Y:S01]  /*10050*/  IMAD R5, R196, 0x40, R22 ;  /* 0x00000040c4057824 */ /* 0x000fe200078e0216 */
[----:B------:R-:W-:Y:S01]  /*10060*/  UIMAD UR12, UR16, UR14, URZ ;  /* 0x0000000e100c72a4 */ /* 0x000fe2000f8e023f */
[----:B-----5:R-:W-:Y:S01]  /*10070*/  IMAD R63, R3, R60, RZ ;  /* 0x0000003c033f7224 */ /* 0x020fe200078e02ff */
[----:B------:R-:W-:Y:S01]  /*10080*/  USEL UR18, UR8, URZ, !UP0 ;  /* 0x0000003f08127287 */ /* 0x000fe2000c000000 */
[----:B------:R-:W-:Y:S01]  /*10090*/  IMAD.MOV R7, RZ, RZ, -R4 ;  /* 0x000000ffff077224 */ /* 0x000fe200078e0a04 */
[----:B------:R-:W-:Y:S01]  /*100a0*/  UIMAD UR12, UR19, UR15, UR12 ;  /* 0x0000000f130c72a4 */ /* 0x000fe2000f8e020c */
[----:B------:R-:W-:Y:S01]  /*100b0*/  IMAD.WIDE R16, R5, 0x2, R16 ;  /* 0x0000000205107825 */ /* 0x000fe200078e0210 */
[----:B------:R-:W-:Y:S01]  /*100c0*/  USEL UR17, UR13, URZ, !UP0 ;  /* 0x0000003f0d117287 */ /* 0x000fe2000c000000 */
[----:B------:R-:W-:Y:S01]  /*100d0*/  SHF.R.S32.HI R5, RZ, 0x1f, R4 ;  /* 0x0000001fff057819 */ /* 0x000fe20000011404 */
[----:B------:R-:W-:Y:S01]  /*100e0*/  ULDC.64 UR14, c[0x0][0xb98] ;  /* 0x0002e600000e7ab9 */ /* 0x000fe20000000a00 */
[----:B------:R-:W-:Y:S01]  /*100f0*/  UIADD3 UR11, UR11, UR12, URZ ;  /* 0x0000000c0b0b7290 */ /* 0x000fe2000fffe03f */
[----:B------:R-:W-:Y:S01]  /*10100*/  IMAD R7, R60, R7, R9 ;  /* 0x000000073c077224 */ /* 0x000fe200078e0209 */
[----:B------:R-:W-:Y:S01]  /*10110*/  UIMAD UR8, UR18, UR14, URZ ;  /* 0x0000000e120872a4 */ /* 0x000fe2000f8e023f */
[C---:B------:R-:W-:Y:S01]  /*10120*/  IADD3 R13, P2, R16.reuse, 0x1000, RZ ;  /* 0x00001000100d7810 */ /* 0x040fe20007f5e0ff */
[----:B------:R-:W-:Y:S01]  /*10130*/  UIMAD.WIDE.U32 UR10, UR17, UR14, UR10 ;  /* 0x0000000e110a72a5 */ /* 0x000fe2000f8e000a */
[----:B------:R-:W-:Y:S01]  /*10140*/  IADD3 R33, P3, R16, 0x6000, RZ ;  /* 0x0000600010217810 */ /* 0x000fe20007f7e0ff */
[----:B------:R-:W-:Y:S01]  /*10150*/  UIMAD UR8, UR17, UR15, UR8 ;  /* 0x0000000f110872a4 */ /* 0x000fe2000f8e0208 */
[----:B------:R-:W-:Y:S01]  /*10160*/  SHF.R.S32.HI R6, RZ, 0x1f, R7 ;  /* 0x0000001fff067819 */ /* 0x000fe20000011407 */
[----:B------:R-:W-:Y:S01]  /*10170*/  ULDC.64 UR12, c[0x0][0xaa0] ;  /* 0x0002a800000c7ab9 */ /* 0x000fe20000000a00 */
[----:B------:R-:W-:-:S02]  /*10180*/  LOP3.LUT R12, R13, 0x380, RZ, 0xc0, !PT ;  /* 0x000003800d0c7812 */ /* 0x000fc400078ec0ff */
[----:B------:R-:W-:Y:S01]  /*10190*/  IADD3 R4, P0, R4, UR10, RZ ;  /* 0x0000000a04047c10 */ /* 0x000fe2000ff1e0ff */
[----:B------:R-:W-:Y:S01]  /*101a0*/  IMAD.U32 R8, RZ, RZ, UR8 ;  /* 0x00000008ff087e24 */ /* 0x000fe2000f8e00ff */
[----:B------:R-:W-:Y:S02]  /*101b0*/  SHF.R.U64 R12, R12, 0x3, RZ ;  /* 0x000000030c0c7819 */ /* 0x000fe400000012ff */
[----:B---3--:R-:W-:Y:S02]  /*101c0*/  LOP3.LUT R32, R33, 0x380, RZ, 0xc0, !PT ;  /* 0x0000038021207812 */ /* 0x008fe400078ec0ff */
[----:B------:R-:W-:Y:S01]  /*101d0*/  IADD3.X R5, R5, UR11, R8, P0, !PT ;  /* 0x0000000b05057c10 */ /* 0x000fe200087fe408 */
[----:B------:R-:W-:Y:S01]  /*101e0*/  ULDC.64 UR10, c[0x0][0xb88] ;  /* 0x0002e200000a7ab9 */ /* 0x000fe20000000a00 */
[----:B------:R-:W-:Y:S01]  /*101f0*/  LOP3.LUT R12, R12, R13, RZ, 0x3c, !PT ;  /* 0x0000000d0c0c7212 */ /* 0x000fe200078e3cff */
[----:B------:R-:W-:Y:S01]  /*10200*/  IMAD R6, R6, UR10, RZ ;  /* 0x0000000a06067c24 */ /* 0x000fe2000f8e02ff */
[----:B------:R-:W-:Y:S01]  /*10210*/  SHF.R.U64 R32, R32, 0x3, RZ ;  /* 0x0000000320207819 */ /* 0x000fe200000012ff */
[----:B------:R-:W-:Y:S01]  /*10220*/  IMAD.WIDE.U32 R4, R7, UR10, R4 ;  /* 0x0000000a07047c25 */ /* 0x000fe2000f8e0004 */
[----:B------:R-:W-:-:S02]  /*10230*/  IADD3 R9, P6, R16, 0x2000, RZ ;  /* 0x0000200010097810 */ /* 0x000fc40007fde0ff */
[----:B------:R-:W-:Y:S01]  /*10240*/  LOP3.LUT R32, R32, R33, RZ, 0x3c, !PT ;  /* 0x0000002120207212 */ /* 0x000fe200078e3cff */
[----:B------:R-:W-:Y:S01]  /*10250*/  IMAD R11, R7, UR11, R6 ;  /* 0x0000000b070b7c24 */ /* 0x000fe2000f8e0206 */
[----:B------:R-:W-:Y:S01]  /*10260*/  ULDC.64 UR10, c[0x0][0xb50] ;  /* 0x0002d400000a7ab9 */ /* 0x000fe20000000a00 */
[----:B------:R-:W-:Y:S01]  /*10270*/  IMAD.X R13, RZ, RZ, R17, P2 ;  /* 0x000000ffff0d7224 */ /* 0x000fe200010e0611 */
[----:B------:R-:W-:Y:S01]  /*10280*/  IADD3 R25, P2, R16, 0x7000, RZ ;  /* 0x0000700010197810 */ /* 0x000fe20007f5e0ff */
[----:B------:R-:W-:Y:S01]  /*10290*/  IMAD.IADD R5, R5, 0x1, R11 ;  /* 0x0000000105057824 */ /* 0x000fe200078e020b */
[----:B------:R-:W-:Y:S01]  /*102a0*/  LEA R11, P0, R4, UR10, 0x2 ;  /* 0x0000000a040b7c11 */ /* 0x000fe2000f8010ff */
[----:B------:R-:W-:Y:S01]  /*102b0*/  IMAD.X R33, RZ, RZ, R17, P3 ;  /* 0x000000ffff217224 */ /* 0x000fe200018e0611 */
[----:B------:R-:W-:Y:S01]  /*102c0*/  LOP3.LUT R24, R25, 0x380, RZ, 0xc0, !PT ;  /* 0x0000038019187812 */ /* 0x000fe200078ec0ff */
[----:B------:R-:W-:Y:S01]  /*102d0*/  VIADD R6, R26, 0x8 ;  /* 0x000000081a067836 */ /* 0x000fe20000000000 */
[----:B------:R-:W-:Y:S01]  /*102e0*/  LEA.HI.X R14, R4, UR11, R5, 0x2, P0 ;  /* 0x0000000b040e7c11 */ /* 0x000fe200080f1405 */
[----:B------:R-:W-:Y:S01]  /*102f0*/  SHFL.IDX PT, R20, R11, RZ, 0x1c1f ;  /* 0x001c1fff0b147589 */ /* 0x000fe200000e0000 */
[----:B------:R-:W-:-:S02]  /*10300*/  IADD3 R41, P0, R16, 0x5000, RZ ;  /* 0x0000500010297810 */ /* 0x000fc40007f1e0ff */
[----:B------:R-:W-:Y:S01]  /*10310*/  SHF.R.U64 R24, R24, 0x3, RZ ;  /* 0x0000000318187819 */ /* 0x000fe200000012ff */
[----:B------:R-:W0:Y:S01]  /*10320*/  SHFL.IDX PT, R21, R14, RZ, 0x1c1f ;  /* 0x001c1fff0e157589 */ /* 0x000e2200000e0000 */
[----:B------:R-:W-:Y:S02]  /*10330*/  LOP3.LUT R40, R41, 0x380, RZ, 0xc0, !PT ;  /* 0x0000038029287812 */ /* 0x000fe400078ec0ff */
[----:B------:R-:W-:Y:S01]  /*10340*/  IADD3 R10, P3, R16, 0xb000, RZ ;  /* 0x0000b000100a7810 */ /* 0x000fe20007f7e0ff */
[----:B------:R-:W-:Y:S01]  /*10350*/  SHFL.IDX PT, R38, R11, 0x1, 0x1c1f ;  /* 0x003c1f000b267f89 */ /* 0x000fe200000e0000 */
[----:B------:R-:W-:Y:S02]  /*10360*/  SHF.R.U64 R40, R40, 0x3, RZ ;  /* 0x0000000328287819 */ /* 0x000fe400000012ff */
[----:B------:R-:W-:Y:S01]  /*10370*/  LOP3.LUT R24, R24, R25, RZ, 0x3c, !PT ;  /* 0x0000001918187212 */ /* 0x000fe200078e3cff */
[--C-:B------:R-:W-:Y:S01]  /*10380*/  IMAD.X R25, RZ, RZ, R17.reuse, P2 ;  /* 0x000000ffff197224 */ /* 0x100fe200010e0611 */
[----:B------:R-:W-:Y:S01]  /*10390*/  LOP3.LUT R40, R40, R41, RZ, 0x3c, !PT ;  /* 0x0000002928287212 */ /* 0x000fe200078e3cff */
[----:B------:R-:W-:Y:S01]  /*103a0*/  IMAD.X R41, RZ, RZ, R17, P0 ;  /* 0x000000ffff297224 */ /* 0x000fe200000e0611 */
[----:B------:R-:W-:Y:S01]  /*103b0*/  LOP3.LUT P0, RZ, R199, 0x3, RZ, 0xc0, !PT ;  /* 0x00000003c7ff7812 */ /* 0x000fe2000780c0ff */
[----:B------:R-:W1:Y:S01]  /*103c0*/  SHFL.IDX PT, R39, R14, 0x1, 0x1c1f ;  /* 0x003c1f000e277f89 */ /* 0x000e6200000e0000 */
[----:B------:R-:W-:-:S02]  /*103d0*/  LOP3.LUT R3, R10, 0x380, RZ, 0xc0, !PT ;  /* 0x000003800a037812 */ /* 0x000fc400078ec0ff */
[C---:B------:R-:W-:Y:S02]  /*103e0*/  IADD3 R45, P4, R16.reuse, 0x4000, RZ ;  /* 0x00004000102d7810 */ /* 0x040fe40007f9e0ff */
[----:B------:R-:W-:Y:S02]  /*103f0*/  LOP3.LUT R8, R9, 0x380, RZ, 0xc0, !PT ;  /* 0x0000038009087812 */ /* 0x000fe400078ec0ff */
[----:B------:R-:W-:Y:S01]  /*10400*/  LOP3.LUT R7, R16, 0x380, RZ, 0xc0, !PT ;  /* 0x0000038010077812 */ /* 0x000fe200078ec0ff */
[----:B------:R-:W-:Y:S01]  /*10410*/  UIMAD UR10, UR9, UR12, URZ ;  /* 0x0000000c090a72a4 */ /* 0x000fe2000f8e023f */
[----:B------:R-:W-:Y:S01]  /*10420*/  ISETP.GE.OR P2, PT, R26, R63, P0 ;  /* 0x0000003f1a00720c */ /* 0x000fe20000746670 */
[----:B------:R-:W-:Y:S01]  /*10430*/  IMAD.X R37, RZ, RZ, R17, P3 ;  /* 0x000000ffff257224 */ /* 0x000fe200018e0611 */
[----:B------:R-:W-:Y:S02]  /*10440*/  SHF.R.U64 R3, R3, 0x3, RZ ;  /* 0x0000000303037819 */ /* 0x000fe400000012ff */
[----:B------:R-:W-:-:S02]  /*10450*/  IADD3 R5, P5, R16, 0x3000, RZ ;  /* 0x0000300010057810 */ /* 0x000fc40007fbe0ff */
[----:B------:R-:W-:Y:S02]  /*10460*/  LOP3.LUT R36, R3, R10, RZ, 0x3c, !PT ;  /* 0x0000000a03247212 */ /* 0x000fe400078e3cff */
[----:B------:R-:W2:Y:S01]  /*10470*/  @P1 LDC R3, c[0x0][0xbec] ;  /* 0x0002fb00ff031b82 */ /* 0x000ea20000000800 */
[----:B------:R-:W-:Y:S02]  /*10480*/  LOP3.LUT R4, R5, 0x380, RZ, 0xc0, !PT ;  /* 0x0000038005047812 */ /* 0x000fe400078ec0ff */
[----:B------:R-:W-:Y:S02]  /*10490*/  LOP3.LUT R44, R45, 0x380, RZ, 0xc0, !PT ;  /* 0x000003802d2c7812 */ /* 0x000fe400078ec0ff */
[----:B0-----:R0:W-:Y:S01]  /*104a0*/  @!P2 ST.E desc[UR20][R20.64], R0 ;  /* 0x000000001400a985 */ /* 0x0011e2000c101914 */
[----:B------:R-:W-:Y:S02]  /*104b0*/  ISETP.GE.OR P0, PT, R6, R63, P0 ;  /* 0x0000003f0600720c */ /* 0x000fe40000706670 */
[----:B------:R-:W-:-:S02]  /*104c0*/  SHF.R.U64 R8, R8, 0x3, RZ ;  /* 0x0000000308087819 */ /* 0x000fc400000012ff */
[----:B------:R-:W-:Y:S02]  /*104d0*/  SHF.R.U64 R4, R4, 0x3, RZ ;  /* 0x0000000304047819 */ /* 0x000fe400000012ff */
[----:B------:R-:W-:Y:S02]  /*104e0*/  SHF.R.U64 R44, R44, 0x3, RZ ;  /* 0x000000032c2c7819 */ /* 0x000fe400000012ff */
[----:B------:R-:W-:Y:S02]  /*104f0*/  SHF.R.U64 R7, R7, 0x3, RZ ;  /* 0x0000000307077819 */ /* 0x000fe400000012ff */
[----:B------:R-:W-:Y:S01]  /*10500*/  LOP3.LUT R8, R8, R9, RZ, 0x3c, !PT ;  /* 0x0000000908087212 */ /* 0x000fe200078e3cff */
[----:B0-----:R-:W0:Y:S01]  /*10510*/  @P1 LDC R21, c[0x0][0xbf0] ;  /* 0x0002fc00ff151b82 */ /* 0x001e220000000800 */
[----:B------:R-:W-:Y:S01]  /*10520*/  LOP3.LUT R4, R4, R5, RZ, 0x3c, !PT ;  /* 0x0000000504047212 */ /* 0x000fe200078e3cff */
[--C-:B------:R-:W-:Y:S01]  /*10530*/  IMAD.X R9, RZ, RZ, R17.reuse, P6 ;  /* 0x000000ffff097224 */ /* 0x100fe200030e0611 */
[----:B------:R-:W-:Y:S01]  /*10540*/  LOP3.LUT R44, R44, R45, RZ, 0x3c, !PT ;  /* 0x0000002d2c2c7212 */ /* 0x000fe200078e3cff */
[--C-:B------:R-:W-:Y:S01]  /*10550*/  IMAD.X R5, RZ, RZ, R17.reuse, P5 ;  /* 0x000000ffff057224 */ /* 0x100fe200028e0611 */
[C---:B------:R-:W-:Y:S01]  /*10560*/  IADD3 R57, P6, R16.reuse, 0x8000, RZ ;  /* 0x0000800010397810 */ /* 0x040fe20007fde0ff */
[--C-:B------:R-:W-:Y:S01]  /*10570*/  IMAD.X R45, RZ, RZ, R17.reuse, P4 ;  /* 0x000000ffff2d7224 */ /* 0x100fe200020e0611 */
[C---:B------:R-:W-:Y:S01]  /*10580*/  IADD3 R53, P5, R16.reuse, 0x9000, RZ ;  /* 0x0000900010357810 */ /* 0x040fe20007fbe0ff */
[----:B------:R-:W-:Y:S01]  /*10590*/  UIMAD.WIDE.U32 UR8, UR4, UR12, URZ ;  /* 0x0000000c040872a5 */ /* 0x000fe2000f8e003f */
[----:B------:R-:W-:Y:S01]  /*105a0*/  IADD3 R49, P4, R16, 0xa000, RZ ;  /* 0x0000a00010317810 */ /* 0x000fe20007f9e0ff */
[----:B------:R-:W-:Y:S01]  /*105b0*/  UIMAD UR10, UR4, UR13, UR10 ;  /* 0x0000000d040a72a4 */ /* 0x000fe2000f8e020a */
[----:B------:R-:W-:Y:S01]  /*105c0*/  LOP3.LUT R16, R7, R16, RZ, 0x3c, !PT ;  /* 0x0000001007107212 */ /* 0x000fe200078e3cff */
[----:B------:R-:W-:Y:S01]  /*105d0*/  IMAD R0, R194, 0x20, R196 ;  /* 0x00000020c2007824 */ /* 0x000fe200078e02c4 */
[----:B------:R-:W-:Y:S01]  /*105e0*/  ULDC.64 UR12, c[0x0][0xae8] ;  /* 0x0002ba00000c7ab9 */ /* 0x000fe20000000a00 */
[----:B------:R-:W-:Y:S01]  /*105f0*/  UIADD3 UR9, UR9, UR10, URZ ;  /* 0x0000000a09097290 */ /* 0x000fe2000fffe03f */
[----:B------:R-:W-:Y:S01]  /*10600*/  LOP3.LUT R56, R57, 0x380, RZ, 0xc0, !PT ;  /* 0x0000038039387812 */ /* 0x000fe200078ec0ff */
[----:B------:R-:W-:Y:S01]  /*10610*/  UIMAD UR4, UR16, UR12, URZ ;  /* 0x0000000c100472a4 */ /* 0x000fe2000f8e023f */
[----:B------:R-:W-:Y:S01]  /*10620*/  LOP3.LUT R52, R53, 0x380, RZ, 0xc0, !PT ;  /* 0x0000038035347812 */ /* 0x000fe200078ec0ff */
[----:B-1----:R1:W-:Y:S01]  /*10630*/  @!P0 ST.E desc[UR20][R38.64], R2 ;  /* 0x0000000226008985 */ /* 0x0023e2000c101914 */
[----:B------:R-:W-:Y:S01]  /*10640*/  LOP3.LUT R48, R49, 0x380, RZ, 0xc0, !PT ;  /* 0x0000038031307812 */ /* 0x000fe200078ec0ff */
[----:B------:R-:W-:Y:S01]  /*10650*/  UIMAD UR4, UR19, UR13, UR4 ;  /* 0x0000000d130472a4 */ /* 0x000fe2000f8e0204 */
[----:B------:R-:W-:Y:S01]  /*10660*/  SHF.R.U64 R56, R56, 0x3, RZ ;  /* 0x0000000338387819 */ /* 0x000fe200000012ff */
[----:B------:R3:W5:Y:S01]  /*10670*/  LD.E.128 R28, desc[UR20][R16.64] ;  /* 0x00000014101c7980 */ /* 0x000762000c101d00 */
[----:B------:R-:W-:Y:S01]  /*10680*/  UIMAD.WIDE.U32 UR8, UR19, UR12, UR8 ;  /* 0x0000000c130872a5 */ /* 0x000fe2000f8e0008 */
[----:B------:R-:W-:Y:S01]  /*10690*/  SHF.R.U64 R52, R52, 0x3, RZ ;  /* 0x0000000334347819 */ /* 0x000fe200000012ff */
[----:B------:R-:W-:Y:S01]  /*106a0*/  ULDC.64 UR10, c[0x0][0xaf0] ;  /* 0x0002bc00000a7ab9 */ /* 0x000fe20000000a00 */
[----:B------:R-:W-:Y:S01]  /*106b0*/  SHF.R.U64 R48, R48, 0x3, RZ ;  /* 0x0000000330307819 */ /* 0x000fe200000012ff */
[----:B------:R-:W-:Y:S01]  /*106c0*/  UIADD3 UR9, UR9, UR4, URZ ;  /* 0x0000000409097290 */ /* 0x000fe2000fffe03f */
[----:B------:R-:W-:Y:S01]  /*106d0*/  LOP3.LUT R56, R56, R57, RZ, 0x3c, !PT ;  /* 0x0000003938387212 */ /* 0x000fe200078e3cff */
[----:B------:R-:W5:Y:S01]  /*106e0*/  LD.E.128 R12, desc[UR20][R12.64] ;  /* 0x000000140c0c7980 */ /* 0x000f62000c101d00 */
[----:B------:R-:W-:Y:S01]  /*106f0*/  LOP3.LUT R52, R52, R53, RZ, 0x3c, !PT ;  /* 0x0000003534347212 */ /* 0x000fe200078e3cff */
[----:B---3--:R-:W-:Y:S01]  /*10700*/  VIADD R16, R0, UR60 ;  /* 0x0000003c00107c36 */ /* 0x008fe20008000000 */
[----:B------:R-:W-:Y:S01]  /*10710*/  LOP3.LUT R48, R48, R49, RZ, 0x3c, !PT ;  /* 0x0000003130307212 */ /* 0x000fe200078e3cff */
[----:B------:R-:W-:Y:S01]  /*10720*/  UIMAD UR4, UR18, UR10, URZ ;  /* 0x0000000a120472a4 */ /* 0x000fe2000f8e023f */
[----:B------:R-:W-:Y:S01]  /*10730*/  IMAD.X R57, RZ, RZ, R17, P6 ;  /* 0x000000ffff397224 */ /* 0x000fe200030e0611 */
[----:B------:R-:W5:Y:S01]  /*10740*/  LD.E.128 R8, desc[UR20][R8.64] ;  /* 0x0000001408087980 */ /* 0x000f62000c101d00 */
[----:B--2---:R-:W-:Y:S01]  /*10750*/  @P1 IMAD.HI.U32 R0, R16, R3, RZ ;  /* 0x0000000310001227 */ /* 0x004fe200078e00ff */
[----:B------:R-:W-:-:S02]  /*10760*/  UIMAD UR4, UR17, UR11, UR4 ;  /* 0x0000000b110472a4 */ /* 0x000fc4000f8e0204 */
[----:B------:R-:W5:Y:S01]  /*10770*/  LD.E.128 R4, desc[UR20][R4.64] ;  /* 0x0000001404047980 */ /* 0x000f62000c101d00 */
[--C-:B------:R-:W-:Y:S02]  /*10780*/  IMAD.X R53, RZ, RZ, R17.reuse, P5 ;  /* 0x000000ffff357224 */ /* 0x100fe400028e0611 */
[----:B------:R-:W-:Y:S01]  /*10790*/  IMAD.X R49, RZ, RZ, R17, P4 ;  /* 0x000000ffff317224 */ /* 0x000fe200020e0611 */
[----:B------:R-:W-:Y:S01]  /*107a0*/  UIMAD.WIDE.U32 UR8, UR17, UR10, UR8 ;  /* 0x0000000a110872a5 */ /* 0x000fe2000f8e0008 */
[----:B------:R-:W-:Y:S01]  /*107b0*/  IMAD.MOV.U32 R17, RZ, RZ, R16 ;  /* 0x000000ffff117224 */ /* 0x000fe200078e0010 */
[----:B0-----:R-:W-:Y:S01]  /*107c0*/  @P1 SHF.R.U32.HI R17, RZ, R21, R0 ;  /* 0x00000015ff111219 */ /* 0x001fe20000011600 */
[----:B------:R-:W-:Y:S01]  /*107d0*/  ULDC.64 UR10, c[0x0][0xae0] ;  /* 0x0002b800000a7ab9 */ /* 0x000fe20000000a00 */
[----:B------:R-:W-:Y:S01]  /*107e0*/  UIADD3 UR4, UR9, UR4, URZ ;  /* 0x0000000409047290 */ /* 0x000fe2000fffe03f */
[----:B------:R-:W5:Y:S01]  /*107f0*/  LD.E.128 R44, desc[UR20][R44.64] ;  /* 0x000000142c2c7980 */ /* 0x000f62000c101d00 */
[--C-:B------:R-:W-:Y:S01]  /*10800*/  SHF.R.S32.HI R0, RZ, 0x1f, R17.reuse ;  /* 0x0000001fff007819 */ /* 0x100fe20000011411 */
[----:B------:R-:W-:-:S02]  /*10810*/  IMAD.MOV R21, RZ, RZ, -R17 ;  /* 0x000000ffff157224 */ /* 0x000fc400078e0a11 */
[----:B------:R-:W-:Y:S01]  /*10820*/  IMAD.U32 R3, RZ, RZ, UR9 ;  /* 0x00000009ff037e24 */ /* 0x000fe2000f8e00ff */
[----:B------:R-:W5:Y:S01]  /*10830*/  LD.E.128 R40, desc[UR20][R40.64] ;  /* 0x0000001428287980 */ /* 0x000f62000c101d00 */
[----:B------:R-:W-:Y:S02]  /*10840*/  IMAD R0, R0, UR10, RZ ;  /* 0x0000000a00007c24 */ /* 0x000fe4000f8e02ff */
[----:B------:R-:W-:Y:S01]  /*10850*/  IMAD R21, R60, R21, R16 ;  /* 0x000000153c157224 */ /* 0x000fe200078e0210 */
[----:B------:R-:W5:Y:S01]  /*10860*/  LD.E.128 R32, desc[UR20][R32.64] ;  /* 0x0000001420207980 */ /* 0x000f62000c101d00 */
[----:B-1----:R-:W-:Y:S01]  /*10870*/  IMAD.U32 R2, RZ, RZ, UR8 ;  /* 0x00000008ff027e24 */ /* 0x002fe2000f8e00ff */
[----:B------:R-:W-:Y:S01]  /*10880*/  ULDC.64 UR8, c[0x0][0xad8] ;  /* 0x0002b60000087ab9 */ /* 0x000fe20000000a00 */
[----:B------:R-:W-:Y:S01]  /*10890*/  IMAD.U32 R3, RZ, RZ, UR4 ;  /* 0x00000004ff037e24 */ /* 0x000fe2000f8e00ff */
[----:B------:R-:W5:Y:S01]  /*108a0*/  LD.E.128 R24, desc[UR20][R24.64] ;  /* 0x0000001418187980 */ /* 0x000f62000c101d00 */
[----:B------:R-:W-:Y:S01]  /*108b0*/  IMAD R61, R17, UR11, R0 ;  /* 0x0000000b113d7c24 */ /* 0x000fe2000f8e0200 */
[----:B------:R-:W-:-:S02]  /*108c0*/  SHF.R.S32.HI R0, RZ, 0x1f, R21 ;  /* 0x0000001fff007819 */ /* 0x000fc40000011415 */
        /* <DEDUP_REMOVED lines=22> */
[----:B------:R-:W-:Y:S02]  /*10a30*/  LEA.HI.X R61, R2, UR9, R3, 0x1, P3 ;  /* 0x00000009023d7c11 */ /* 0x000fe400098f0c03 */
[----:B------:R-:W-:Y:S02]  /*10a40*/  PRMT R23, RZ, 0x654, R23 ;  /* 0x00000654ff177816 */ /* 0x000fe40000000017 */
[-C--:B------:R-:W-:Y:S01]  /*10a50*/  ISETP.GE.AND P1, PT, R0, R63.reuse, PT ;  /* 0x0000003f0000720c */ /* 0x080fe20003f26270 */
[----:B------:R-:W-:Y:S01]  /*10a60*/  VIADD R0, R62, 0x40 ;  /* 0x000000403e007836 */ /* 0x000fe20000000000 */
[----:B0-----:R0:W-:Y:S01]  /*10a70*/  SYNCS.ARRIVE.TRANS64.RED.A1T0 RZ, [R23+URZ], RZ ;  /* 0x000000ff17ff79a7 */ /* 0x0011e2000810043f */
[----:B------:R0:W1:Y:S01]  /*10a80*/  SHFL.IDX PT, R17, R60, RZ, 0x181f ;  /* 0x00181fff3c117589 */ /* 0x00006200000e0000 */
[----:B------:R-:W-:Y:S03]  /*10a90*/  BSSY B1, `(.L_x_4888) ;  /* 0x0000012000017945 */ /* 0x000fe60003800000 */
[----:B------:R0:W2:Y:S01]  /*10aa0*/  SHFL.IDX PT, R21, R61, RZ, 0x181f ;  /* 0x00181fff3d157589 */ /* 0x0000a200000e0000 */
[----:B------:R-:W-:Y:S01]  /*10ab0*/  ISETP.GE.AND P0, PT, R0, R63, PT ;  /* 0x0000003f0000720c */ /* 0x000fe20003f06270 */
[----:B------:R-:W-:-:S12]  /*10ac0*/  @P2 BRA `(.L_x_4889) ;  /* 0x0000000000382947 */ /* 0x000fd80003800000 */
        /* <DEDUP_REMOVED lines=14> */
.L_x_4889:
[----:B------:R-:W-:Y:S05]  /*10bb0*/  BSYNC B1 ;  /* 0x0000000000017941 */ /* 0x000fea0003800000 */
.L_x_4888:
[----:B--23--:R2:W3:Y:S01]  /*10bc0*/  SHFL.IDX PT, R21, R61, 0x1, 0x181f ;  /* 0x00381f003d157f89 */ /* 0x00c4e200000e0000 */
[----:B------:R-:W-:Y:S03]  /*10bd0*/  BSSY B1, `(.L_x_4890) ;  /* 0x0000011000017945 */ /* 0x000fe60003800000 */
[----:B------:R2:W4:Y:S01]  /*10be0*/  SHFL.IDX PT, R3, R60, 0x1, 0x181f ;  /* 0x00381f003c037f89 */ /* 0x00052200000e0000 */
[----:B------:R-:W-:Y:S05]  /*10bf0*/  @P1 BRA `(.L_x_4891) ;  /* 0x0000000000381947 */ /* 0x000fea0003800000 */
[----:B------:R-:W-:Y:S01]  /*10c00*/  ULDC UR4, c[0x0][0xac8] ;  /* 0x0002b20000047ab9 */ /* 0x000fe20000000800 */
[----:B------:R-:W-:Y:S01]  /*10c10*/  ULDC.64 UR8, c[0x0][0x208] ;  /* 0x0000820000087ab9 */ /* 0x000fe20000000a00 */
[----:B------:R-:W-:Y:S02]  /*10c20*/  ISETP.GE.AND P4, PT, R22, UR4, PT ;  /* 0x0000000416007c0c */ /* 0x000fe4000bf86270 */
[----:B------:R-:W-:Y:S02]  /*10c30*/  ISETP.GE.AND P5, PT, R192, UR4, PT ;  /* 0x00000004c0007c0c */ /* 0x000fe4000bfa6270 */
[----:B------:R-:W-:-:S09]  /*10c40*/  ISETP.GE.AND P6, PT, R193, UR4, PT ;  /* 0x00000004c1007c0c */ /* 0x000fd2000bfc6270 */
[-C--:B----4-:R-:W-:Y:S02]  /*10c50*/  @!P4 LEA R2, P1, R22, R3.reuse, 0x1 ;  /* 0x000000031602c211 */ /* 0x090fe400078208ff */
[-C--:B------:R-:W-:Y:S02]  /*10c60*/  @!P5 LEA R16, P2, R192, R3.reuse, 0x1 ;  /* 0x00000003c010d211 */ /* 0x080fe400078408ff */
[C---:B------:R-:W-:Y:S02]  /*10c70*/  @!P6 LEA R20, P3, R193.reuse, R3, 0x1 ;  /* 0x00000003c114e211 */ /* 0x040fe400078608ff */
[-C--:B---3--:R-:W-:Y:S02]  /*10c80*/  @!P4 LEA.HI.X R3, R22, R21.reuse, R206, 0x1, P1 ;  /* 0x000000151603c211 */ /* 0x088fe400008f0cce */
[-C--:B-1----:R-:W-:Y:S02]  /*10c90*/  @!P5 LEA.HI.X R17, R192, R21.reuse, R205, 0x1, P2 ;  /* 0x00000015c011d211 */ /* 0x082fe400010f0ccd */
[----:B------:R-:W-:Y:S01]  /*10ca0*/  @!P6 LEA.HI.X R21, R193, R21, R204, 0x1, P3 ;  /* 0x00000015c115e211 */ /* 0x000fe200018f0ccc */
[----:B-----5:R1:W-:Y:S04]  /*10cb0*/  @!P4 ST.E.128 desc[UR8][R2.64], R12 ;  /* 0x0000000c0200c985 */ /* 0x0203e8000c101d08 */
[----:B------:R1:W-:Y:S04]  /*10cc0*/  @!P5 ST.E.128 desc[UR8][R16.64], R40 ;  /* 0x000000281000d985 */ /* 0x0003e8000c101d08 */
[----:B------:R1:W-:Y:S02]  /*10cd0*/  @!P6 ST.E.128 desc[UR8][R20.64], R52 ;  /* 0x000000341400e985 */ /* 0x0003e4000c101d08 */
.L_x_4891:
[----:B------:R-:W-:Y:S05]  /*10ce0*/  BSYNC B1 ;  /* 0x0000000000017941 */ /* 0x000fea0003800000 */
.L_x_4890:
[----:B-1---5:R1:W0:Y:S01]  /*10cf0*/  SHFL.IDX PT, R15, R61, 0x2, 0x181f ;  /* 0x00581f003d0f7f89 */ /* 0x02222200000e0000 */
[----:B------:R-:W-:Y:S03]  /*10d00*/  BSSY B1, `(.L_x_4892) ;  /* 0x0000011000017945 */ /* 0x000fe60003800000 */
[----:B----4-:R1:W4:Y:S01]  /*10d10*/  SHFL.IDX PT, R3, R60, 0x2, 0x181f ;  /* 0x00581f003c037f89 */ /* 0x01032200000e0000 */
        /* <DEDUP_REMOVED lines=15> */
.L_x_4893:
[----:B------:R-:W-:Y:S05]  /*10e10*/  BSYNC B1 ;  /* 0x0000000000017941 */ /* 0x000fea0003800000 */
.L_x_4892:
[----:B------:R-:W-:Y:S01]  /*10e20*/  VIADD R0, R62, 0x60 ;  /* 0x000000603e007836 */ /* 0x000fe20000000000 */
[----:B012---:R-:W0:Y:S04]  /*10e30*/  SHFL.IDX PT, R61, R61, 0x3, 0x181f ;  /* 0x00781f003d3d7f89 */ /* 0x007e2800000e0000 */
        /* <DEDUP_REMOVED lines=9> */
[-C--:B0---4-:R-:W-:Y:S02]  /*10ed0*/  @!P2 LEA.HI.X R3, R22, R61.reuse, R206, 0x1, P0 ;  /* 0x0000003d1603a211 */ /* 0x091fe400000f0cce */
[----:B------:R-:W-:Y:S02]  /*10ee0*/  ISETP.GE.AND P0, PT, R193, UR4, PT ;  /* 0x00000004c1007c0c */ /* 0x000fe4000bf06270 */
[----:B------:R-:W-:Y:S01]  /*10ef0*/  @!P3 LEA.HI.X R9, R192, R61, R205, 0x1, P1 ;  /* 0x0000003dc009b211 */ /* 0x000fe200008f0ccd */
[----:B------:R1:W-:Y:S04]  /*10f00*/  @!P2 ST.E.128 desc[UR8][R2.64], R4 ;  /* 0x000000040200a985 */ /* 0x0003e8000c101d08 */
[----:B------:R1:W-:Y:S06]  /*10f10*/  @!P3 ST.E.128 desc[UR8][R8.64], R24 ;  /* 0x000000180800b985 */ /* 0x0003ec000c101d08 */
[----:B------:R-:W-:Y:S05]  /*10f20*/  @P0 BRA `(.L_x_4894) ;  /* 0x0000000c00640947 */ /* 0x000fea0003800000 */
[----:B-1----:R-:W-:Y:S01]  /*10f30*/  LEA R2, P0, R193, R11, 0x1 ;  /* 0x0000000bc1027211 */ /* 0x002fe200078008ff */
[----:B------:R-:W-:-:S03]  /*10f40*/  ULDC.64 UR8, c[0x0][0x208] ;  /* 0x0000820000087ab9 */ /* 0x000fc60000000a00 */
[----:B------:R-:W-:-:S05]  /*10f50*/  LEA.HI.X R3, R193, R61, R204, 0x1, P0 ;  /* 0x0000003dc1037211 */ /* 0x000fca00000f0ccc */
[----:B------:R0:W-:Y:S01]  /*10f60*/  ST.E.128 desc[UR8][R2.64], R36 ;  /* 0x0000002402007985 */ /* 0x0001e2000c101d08 */
[----:B------:R-:W-:Y:S05]  /*10f70*/  BRA `(.L_x_4894) ;  /* 0x0000000c00507947 */ /* 0x000fea0003800000 */
.L_x_4886:
        /* <DEDUP_REMOVED lines=36> */
.L_x_4895:
        /* <DEDUP_REMOVED lines=50> */
.L_x_4897:
[----:B------:R-:W-:Y:S05]  /*114e0*/  BSYNC B1 ;  /* 0x0000000000017941 */ /* 0x000fea0003800000 */
.L_x_4896:
[----:B0-----:R-:W0:Y:S01]  /*114f0*/  @P0 LDC R3, c[0x0][0xbf0] ;  /* 0x0002fc00ff030b82 */ /* 0x001e220000000800 */
[----:B------:R-:W-:Y:S01]  /*11500*/  ULDC.64 UR16, c[0x0][0xaa0] ;  /* 0x0002a80000107ab9 */ /* 0x000fe20000000a00 */
[----:B------:R-:W-:Y:S01]  /*11510*/  R2UR UR15, R195 ;  /* 0x00000000c30f72ca */ /* 0x000fe200000e0000 */
[----:B------:R-:W-:Y:S01]  /*11520*/  UIMAD UR10, UR11, UR16, URZ ;  /* 0x000000100b0a72a4 */ /* 0x000fe2000f8e023f */
[----:B------:R-:W-:Y:S01]  /*11530*/  IMAD R2, R194, 0x20, R196 ;  /* 0x00000020c2027824 */ /* 0x000fe200078e02c4 */
[----:B------:R-:W-:Y:S01]  /*11540*/  UIMAD.WIDE.U32 UR8, UR4, UR16, URZ ;  /* 0x00000010040872a5 */ /* 0x000fe2000f8e003f */
[----:B------:R-:W-:Y:S01]  /*11550*/  BSSY B1, `(.L_x_4898) ;  /* 0x000003d000017945 */ /* 0x000fe20003800000 */
[----:B------:R-:W-:Y:S01]  /*11560*/  UIMAD UR10, UR4, UR17, UR10 ;  /* 0x00000011040a72a4 */ /* 0x000fe2000f8e020a */
[----:B------:R-:W-:Y:S02]  /*11570*/  VIADD R6, R2, UR60 ;  /* 0x0000003c02067c36 */ /* 0x000fe40008000000 */
[----:B------:R-:W-:Y:S01]  /*11580*/  ULDC.64 UR16, c[0x0][0xae8] ;  /* 0x0002ba0000107ab9 */ /* 0x000fe20000000a00 */
[----:B------:R-:W-:Y:S01]  /*11590*/  UIADD3 UR9, UR9, UR10, URZ ;  /* 0x0000000a09097290 */ /* 0x000fe2000fffe03f */
[----:B------:R-:W-:Y:S01]  /*115a0*/  @P0 IMAD.HI.U32 R2, R6, R9, RZ ;  /* 0x0000000906020227 */ /* 0x000fe200078e00ff */
[----:B------:R-:W-:-:S02]  /*115b0*/  UIMAD UR4, UR12, UR16, URZ ;  /* 0x000000100c0472a4 */ /* 0x000fc4000f8e023f */
[----:B------:R-:W-:Y:S01]  /*115c0*/  UIMAD.WIDE.U32 UR8, UR15, UR16, UR8 ;  /* 0x000000100f0872a5 */ /* 0x000fe2000f8e0008 */
[----:B------:R-:W-:Y:S01]  /*115d0*/  IMAD.MOV.U32 R5, RZ, RZ, R6 ;  /* 0x000000ffff057224 */ /* 0x000fe200078e0006 */
[----:B------:R-:W-:Y:S01]  /*115e0*/  UIMAD UR4, UR15, UR17, UR4 ;  /* 0x000000110f0472a4 */ /* 0x000fe2000f8e0204 */
[----:B------:R-:W-:-:S03]  /*115f0*/  ULDC.64 UR10, c[0x0][0xaf0] ;  /* 0x0002bc00000a7ab9 */ /* 0x000fc60000000a00 */
[----:B------:R-:W-:Y:S02]  /*11600*/  UIADD3 UR9, UR9, UR4, URZ ;  /* 0x0000000409097290 */ /* 0x000fe4000fffe03f */
[----:B------:R-:W-:Y:S01]  /*11610*/  UIMAD UR4, UR14, UR10, URZ ;  /* 0x0000000a0e0472a4 */ /* 0x000fe2000f8e023f */
[----:B0-----:R-:W-:Y:S01]  /*11620*/  @P0 SHF.R.U32.HI R5, RZ, R3, R2 ;  /* 0x00000003ff050219 */ /* 0x001fe20000011602 */
[----:B------:R-:W-:Y:S02]  /*11630*/  UIMAD.WIDE.U32 UR8, UR13, UR10, UR8 ;  /* 0x0000000a0d0872a5 */ /* 0x000fe4000f8e0008 */
[----:B------:R-:W-:Y:S01]  /*11640*/  UIMAD UR4, UR13, UR11, UR4 ;  /* 0x0000000b0d0472a4 */ /* 0x000fe2000f8e0204 */
[--C-:B------:R-:W-:Y:S01]  /*11650*/  SHF.R.S32.HI R2, RZ, 0x1f, R5.reuse ;  /* 0x0000001fff027819 */ /* 0x100fe20000011405 */
[----:B------:R-:W-:Y:S01]  /*11660*/  IMAD.MOV R7, RZ, RZ, -R5 ;  /* 0x000000ffff077224 */ /* 0x000fe200078e0a05 */
[----:B------:R-:W-:Y:S01]  /*11670*/  ULDC.64 UR10, c[0x0][0xae0] ;  /* 0x0002b800000a7ab9 */ /* 0x000fe20000000a00 */
[----:B------:R-:W-:-:S02]  /*11680*/  UIADD3 UR4, UR9, UR4, URZ ;  /* 0x0000000409047290 */ /* 0x000fc4000fffe03f */
[----:B------:R-:W-:Y:S02]  /*11690*/  IMAD.U32 R3, RZ, RZ, UR9 ;  /* 0x00000009ff037e24 */ /* 0x000fe4000f8e00ff */
        /* <DEDUP_REMOVED lines=40> */
.L_x_4899:
[----:B------:R-:W-:Y:S05]  /*11920*/  BSYNC B1 ;  /* 0x0000000000017941 */ /* 0x000fea0003800000 */
.L_x_4898:
        /* <DEDUP_REMOVED lines=18> */
.L_x_4901:
[----:B------:R-:W-:Y:S05]  /*11a50*/  BSYNC B1 ;  /* 0x0000000000017941 */ /* 0x000fea0003800000 */
.L_x_4900:
        /* <DEDUP_REMOVED lines=18> */
.L_x_4903:
[----:B------:R-:W-:Y:S05]  /*11b80*/  BSYNC B1 ;  /* 0x0000000000017941 */ /* 0x000fea0003800000 */
.L_x_4902:
        /* <DEDUP_REMOVED lines=19> */
.L_x_4894:
[----:B------:R-:W-:Y:S05]  /*11cc0*/  BSYNC B0 ;  /* 0x0000000000007941 */ /* 0x000fea0003800000 */
.L_x_4885:
[----:B------:R-:W-:Y:S02]  /*11cd0*/  ULDC UR4, c[0x0][0xc3c] ;  /* 0x00030f0000047ab9 */ /* 0x000fe40000000800 */
[----:B------:R-:W-:-:S06]  /*11ce0*/  UISETP.GE.AND UP0, UPT, UR6, UR4, UPT ;  /* 0x000000040600728c */ /* 0x000fcc000bf06270 */
[----:B------:R-:W-:-:S13]  /*11cf0*/  PLOP3.LUT P0, PT, PT, PT, UP0, 0x80, 0x0 ;  /* 0x000000000000781c */ /* 0x000fda0003f0f008 */
[----:B------:R-:W-:Y:S05]  /*11d00*/  @!P0 BRA `(.L_x_4904) ;  /* 0xfffffef000508947 */ /* 0x000fea000383ffff */
[----:B------:R-:W-:Y:S05]  /*11d10*/  EXIT ;  /* 0x000000000000794d */ /* 0x000fea0003800000 */
.L_x_4803:
        /* <DEDUP_REMOVED lines=18> */
.L_x_4905:
        /* <DEDUP_REMOVED lines=43> */
.L_x_4911:
        /* <DEDUP_REMOVED lines=13> */
.L_x_4910:
[----:B------:R-:W-:Y:S05]  /*121c0*/  BSYNC B0 ;  /* 0x0000000000007941 */ /* 0x000fea0003800000 */
.L_x_4909:
        /* <DEDUP_REMOVED lines=21> */
.L_x_4907:
        /* <DEDUP_REMOVED lines=21> */
.L_x_4912:
        /* <DEDUP_REMOVED lines=57> */
.L_x_4908:
[----:B------:R-:W-:Y:S02]  /*12800*/  IMAD.MOV.U32 R17, RZ, RZ, RZ ;  /* 0x000000ffff117224 */ /* 0x000fe400078e00ff */
[----:B------:R-:W-:Y:S02]  /*12810*/  IMAD.U32 R16, RZ, RZ, UR6 ;  /* 0x00000006ff107e24 */ /* 0x000fe4000f8e00ff */
[----:B------:R-:W-:-:S07]  /*12820*/  IMAD.MOV.U32 R18, RZ, RZ, RZ ;  /* 0x000000ffff127224 */ /* 0x000fce00078e00ff */
.L_x_4913:
[----:B------:R-:W-:-:S13]  /*12830*/  ISETP.NE.AND P0, PT, R0, RZ, PT ;  /* 0x000000ff0000720c */ /* 0x000fda0003f05270 */
[----:B------:R-:W1:Y:S01]  /*12840*/  @!P0 S2R R3, SR_CgaCtaId ;  /* 0x0000000000038919 */ /* 0x000e620000008800 */
[----:B------:R-:W-:-:S04]  /*12850*/  @!P0 MOV R0, 0x400 ;  /* 0x0000040000008802 */ /* 0x000fc80000000f00 */
[----:B-1----:R-:W-:-:S05]  /*12860*/  @!P0 LEA R0, R3, R0, 0x18 ;  /* 0x0000000003008211 */ /* 0x002fca00078ec0ff */
[----:B------:R1:W-:Y:S01]  /*12870*/  @!P0 STS.128 [R0+0x308d0], R16 ;  /* 0x0308d01000008388 */ /* 0x0003e20000000c00 */
[----:B------:R-:W-:Y:S06]  /*12880*/  BAR.ARV 0x5, 0x180 ;  /* 0x0146000000007b1d */ /* 0x000fec0000002000 */
.L_x_4906:
        /* <DEDUP_REMOVED lines=28> */
[----:B------:R-:W-:Y:S04]  /*12a50*/  STL [R1+0x1c], R3 ;  /* 0x00001c0301007387 */ /* 0x000fe80000100800 */
[----:B------:R-:W-:Y:S04]  /*12a60*/  STL [R1+0x38], RZ ;  /* 0x000038ff01007387 */ /* 0x000fe80000100800 */
[----:B------:R0:W-:Y:S04]  /*12a70*/  STL [R1+0x10], R2 ;  /* 0x0000100201007387 */ /* 0x0001e80000100800 */
[----:B------:R1:W-:Y:S01]  /*12a80*/  STL [R1+0x4], RZ ;  /* 0x000004ff01007387 */ /* 0x0003e20000100800 */
[----:B0-----:R-:W-:-:S02]  /*12a90*/  LOP3.LUT R2, R0, 0x40, RZ, 0xfc, !PT ;  /* 0x0000004000027812 */ /* 0x001fc400078efcff */
[----:B-1----:R-:W-:-:S07]  /*12aa0*/  LOP3.LUT R0, R0, 0x80, RZ, 0xfc, !PT ;  /* 0x0000008000007812 */ /* 0x002fce00078efcff */
.L_x_5028:
[----:B------:R-:W-:Y:S05]  /*12ab0*/  YIELD ;  /* 0x0000000000007946 */ /* 0x000fea0003800000 */
[----:B------:R-:W-:Y:S01]  /*12ac0*/  ULDC.64 UR4, c[0x0][0xa28] ;  /* 0x00028a0000047ab9 */ /* 0x000fe20000000a00 */
[----:B---3--:R-:W-:Y:S01]  /*12ad0*/  IMAD.MOV.U32 R0, RZ, RZ, RZ ;  /* 0x000000ffff007224 */ /* 0x008fe200078e00ff */
[----:B------:R-:W-:Y:S01]  /*12ae0*/  ISETP.NE.U32.AND P0, PT, RZ, UR4, PT ;  /* 0x00000004ff007c0c */ /* 0x000fe2000bf05070 */
[----:B0-----:R-:W0:Y:S01]  /*12af0*/  LDC.64 R4, c[0x0][0xa00] ;  /* 0x00028000ff047b82 */ /* 0x001e220000000a00 */
[----:B------:R-:W-:Y:S01]  /*12b00*/  ULDC.64 UR8, c[0x0][0x208] ;  /* 0x0000820000087ab9 */ /* 0x000fe20000000a00 */
[----:B-1----:R-:W-:-:S02]  /*12b10*/  CS2R R8, SRZ ;  /* 0x0000000000087805 */ /* 0x002fc4000001ff00 */
[----:B------:R-:W-:Y:S01]  /*12b20*/  ISETP.NE.AND.EX P0, PT, RZ, UR5, PT, P0 ;  /* 0x00000005ff007c0c */ /* 0x000fe2000bf05300 */
[----:B------:R-:W-:Y:S01]  /*12b30*/  ULDC.64 UR4, c[0x0][0xa18] ;  /* 0x0002860000047ab9 */ /* 0x000fe20000000a00 */
[----:B------:R-:W-:-:S11]  /*12b40*/  ULDC.64 UR6, c[0x0][0xa08] ;  /* 0x0002820000067ab9 */ /* 0x000fd60000000a00 */
[----:B------:R-:W1:Y:S02]  /*12b50*/  @P0 LDC.64 R2, c[0x0][0xa28] ;  /* 0x00028a00ff020b82 */ /* 0x000e640000000a00 */
[----:B-1----:R-:W-:-:S05]  /*12b60*/  @P0 IMAD.WIDE R2, R19, 0x4, R2 ;  /* 0x0000000413020825 */ /* 0x002fca00078e0202 */
[----:B------:R1:W5:Y:S01]  /*12b70*/  @P0 LDG.E R0, desc[UR8][R2.64] ;  /* 0x0000000802000981 */ /* 0x000362000c1e1900 */
[----:B------:R-:W-:Y:S01]  /*12b80*/  ISETP.NE.U32.AND P0, PT, RZ, UR4, PT ;  /* 0x00000004ff007c0c */ /* 0x000fe2000bf05070 */
[----:B0-----:R-:W-:Y:S01]  /*12b90*/  IMAD.WIDE R4, R19, 0x4, R4 ;  /* 0x0000000413047825 */ /* 0x001fe200078e0204 */
[----:B------:R-:W-:Y:S02]  /*12ba0*/  ISETP.NE.U32.AND P1, PT, RZ, UR6, PT ;  /* 0x00000006ff007c0c */ /* 0x000fe4000bf25070 */
[----:B------:R-:W-:Y:S01]  /*12bb0*/  ISETP.NE.AND.EX P2, PT, RZ, UR5, PT, P0 ;  /* 0x00000005ff007c0c */ /* 0x000fe2000bf45300 */
[----:B------:R-:W-:Y:S01]  /*12bc0*/  ULDC.64 UR4, c[0x0][0xa00] ;  /* 0x0002800000047ab9 */ /* 0x000fe20000000a00 */
[----:B------:R-:W-:Y:S02]  /*12bd0*/  ISETP.NE.AND.EX P1, PT, RZ, UR7, PT, P1 ;  /* 0x00000007ff007c0c */ /* 0x000fe4000bf25310 */
[----:B------:R-:W-:Y:S01]  /*12be0*/  ISETP.NE.U32.AND P0, PT, RZ, UR4, PT ;  /* 0x00000004ff007c0c */ /* 0x000fe2000bf05070 */
[----:B-1----:R-:W0:Y:S03]  /*12bf0*/  LDC.64 R2, c[0x0][0xa08] ;  /* 0x00028200ff027b82 */ /* 0x002e260000000a00 */
[----:B------:R-:W-:-:S05]  /*12c00*/  ISETP.NE.AND.EX P0, PT, RZ, UR5, PT, P0 ;  /* 0x00000005ff007c0c */ /* 0x000fca000bf05300 */
[----:B--2---:R-:W1:Y:S08]  /*12c10*/  @P2 LDC.64 R6, c[0x0][0xa18] ;  /* 0x00028600ff062b82 */ /* 0x004e700000000a00 */
[----:B------:R-:W2:Y:S01]  /*12c20*/  @P0 LDG.E R9, desc[UR8][R4.64] ;  /* 0x0000000804090981 */ /* 0x000ea2000c1e1900 */
[----:B------:R-:W-:Y:S01]  /*12c30*/  ULDC UR4, c[0x0][0x288] ;  /* 0x0000a20000047ab9 */ /* 0x000fe20000000800 */
[----:B0-----:R-:W-:-:S05]  /*12c40*/  IMAD.WIDE R2, R19, 0x4, R2 ;  /* 0x0000000413027825 */ /* 0x001fca00078e0202 */
[----:B------:R-:W5:Y:S01]  /*12c50*/  @P1 LDG.E R8, desc[UR8][R2.64] ;  /* 0x0000000802081981 */ /* 0x000f62000c1e1900 */
[----:B-1----:R-:W-:-:S03]  /*12c60*/  @P2 IMAD.WIDE R6, R19, 0x4, R6 ;  /* 0x0000000413062825 */ /* 0x002fc600078e0206 */
        /* <DEDUP_REMOVED lines=14> */
[----:B------:R-:W-:Y:S02]  /*12d50*/  ULDC.64 UR4, c[0x0][0x208] ;  /* 0x0000820000047ab9 */ /* 0x000fe40000000a00 */
[----:B------:R-:W0:Y:S04]  /*12d60*/  LDG.E R7, desc[UR4][R4.64] ;  /* 0x0000000404077981 */ /* 0x000e28000c1e1900 */
[----:B------:R-:W0:Y:S02]  /*12d70*/  LDG.E R4, desc[UR4][R4.64+0x4] ;  /* 0x0000040404047981 */ /* 0x000e24000c1e1900 */
[----:B0-----:R-:W-:-:S05]  /*12d80*/  IMAD.IADD R9, R4, 0x1, -R7 ;  /* 0x0000000104097824 */ /* 0x001fca00078e0a07 */
[----:B------:R1:W-:Y:S02]  /*12d90*/  STL [R1+0x30], R9 ;  /* 0x0000300901007387 */ /* 0x0003e40000100800 */
.L_x_4915:
[----:B-----5:R-:W-:Y:S01]  /*12da0*/  IMAD.IADD R4, R8, 0x1, R0 ;  /* 0x0000000108047824 */ /* 0x020fe200078e0200 */
[----:B------:R-:W-:Y:S02]  /*12db0*/  ULDC.64 UR4, c[0x0][0xa20] ;  /* 0x0002880000047ab9 */ /* 0x000fe40000000a00 */
[----:B------:R-:W-:Y:S02]  /*12dc0*/  ISETP.NE.U32.AND P0, PT, RZ, UR4, PT ;  /* 0x00000004ff007c0c */ /* 0x000fe4000bf05070 */
[----:B------:R2:W-:Y:S02]  /*12dd0*/  STL [R1+0x14], R4 ;  /* 0x0000140401007387 */ /* 0x0005e40000100800 */
[----:B------:R-:W-:-:S13]  /*12de0*/  ISETP.NE.AND.EX P0, PT, RZ, UR5, PT, P0 ;  /* 0x00000005ff007c0c */ /* 0x000fda000bf05300 */
[----:B--2---:R-:W-:Y:S05]  /*12df0*/  @!P0 BRA `(.L_x_4916) ;  /* 0x0000000000148947 */ /* 0x004fea0003800000 */
[----:B------:R-:W2:Y:S01]  /*12e00*/  LDC.64 R2, c[0x0][0xa20] ;  /* 0x00028800ff027b82 */ /* 0x000ea20000000a00 */
[----:B------:R-:W-:Y:S01]  /*12e10*/  ULDC.64 UR4, c[0x0][0x208] ;  /* 0x0000820000047ab9 */ /* 0x000fe20000000a00 */
[----:B--2---:R-:W-:-:S05]  /*12e20*/  IMAD.WIDE R2, R19, 0x4, R2 ;  /* 0x0000000413027825 */ /* 0x004fca00078e0202 */
[----:B------:R2:W5:Y:S01]  /*12e30*/  LDG.E R6, desc[UR4][R2.64] ;  /* 0x0000000402067981 */ /* 0x000562000c1e1900 */
[----:B------:R-:W-:Y:S05]  /*12e40*/  BRA `(.L_x_4917) ;  /* 0x0000000000147947 */ /* 0x000fea0003800000 */
.L_x_4916:
[----:B------:R-:W-:Y:S05]  /*12e50*/  @!P1 BRA `(.L_x_4917) ;  /* 0x0000000000109947 */ /* 0x000fea0003800000 */
[----:B------:R-:W-:Y:S02]  /*12e60*/  ULDC.64 UR4, c[0x0][0x208] ;  /* 0x0000820000047ab9 */ /* 0x000fe40000000a00 */
[----:B------:R-:W2:Y:S04]  /*12e70*/  LDG.E R6, desc[UR4][R2.64] ;  /* 0x0000000402067981 */ /* 0x000ea8000c1e1900 */
[----:B------:R-:W2:Y:S02]  /*12e80*/  LDG.E R2, desc[UR4][R2.64+0x4] ;  /* 0x0000040402027981 */ /* 0x000ea4000c1e1900 */
[----:B--2---:R-:W-:-:S07]  /*12e90*/  IMAD.IADD R6, R2, 0x1, -R6 ;  /* 0x0000000102067824 */ /* 0x004fce00078e0a06 */
.L_x_4917:
[----:B--2---:R-:W2:Y:S01]  /*12ea0*/  LDC R2, c[0x0][0x448] ;  /* 0x00011200ff027b82 */ /* 0x004ea20000000800 */
[----:B------:R-:W-:Y:S02]  /*12eb0*/  IMAD.SHL.U32 R8, R17, 0x80, RZ ;  /* 0x0000008011087824 */ /* 0x000fe400078e00ff */
[----:B-----5:R-:W-:Y:S02]  /*12ec0*/  IMAD.IADD R0, R6, 0x1, -R0 ;  /* 0x0000000106007824 */ /* 0x020fe400078e0a00 */
[----:B------:R-:W-:Y:S01]  /*12ed0*/  VIADD R4, R8, 0x7f ;  /* 0x0000007f08047836 */ /* 0x000fe20000000000 */
[----:B------:R3:W-:Y:S03]  /*12ee0*/  STL [R1+0x2c], R8 ;  /* 0x00002c0801007387 */ /* 0x0007e60000100800 */
[----:B------:R-:W-:Y:S01]  /*12ef0*/  IMAD.MOV.U32 R6, RZ, RZ, R4 ;  /* 0x000000ffff067224 */ /* 0x000fe200078e0004 */
[----:B--2---:R-:W-:-:S13]  /*12f00*/  ISETP.NE.AND P1, PT, R2, 0x1, PT ;  /* 0x000000010200780c */ /* 0x004fda0003f25270 */
[----:B------:R-:W2:Y:S08]  /*12f10*/  @P1 LDC R3, c[0x0][0x44c] ;  /* 0x00011300ff031b82 */ /* 0x000eb00000000800 */
[----:B------:R-:W4:Y:S01]  /*12f20*/  @P1 LDC R2, c[0x0][0x450] ;  /* 0x00011400ff021b82 */ /* 0x000f220000000800 */
[----:B--2---:R-:W-:-:S05]  /*12f30*/  @P1 IMAD.HI.U32 R3, R4, R3, RZ ;  /* 0x0000000304031227 */ /* 0x004fca00078e00ff */
[----:B----4-:R-:W-:Y:S02]  /*12f40*/  @P1 SHF.R.U32.HI R6, RZ, R2, R3 ;  /* 0x00000002ff061219 */ /* 0x010fe40000011603 */
[----:B------:R-:W-:-:S05]  /*12f50*/  IADD3 R2, R0, 0x1, -R9 ;  /* 0x0000000100027810 */ /* 0x000fca0007ffe809 */
[----:B------:R-:W-:Y:S02]  /*12f60*/  IMAD.IADD R6, R2, 0x1, R6 ;  /* 0x0000000102067824 */ /* 0x000fe400078e0206 */
[----:B------:R-:W2:Y:S02]  /*12f70*/  LDC.64 R2, c[0x0][0x9e0] ;  /* 0x00027800ff027b82 */ /* 0x000ea40000000a00 */
[----:B--2---:R-:W-:Y:S01]  /*12f80*/  ISETP.GE.AND P2, PT, R3, 0x1, PT ;  /* 0x000000010300780c */ /* 0x004fe20003f46270 */
[----:B------:R-:W-:-:S12]  /*12f90*/  IMAD.IADD R2, R6, 0x1, R2 ;  /* 0x0000000106027824 */ /* 0x000fd800078e0202 */
[----:B---3--:R-:W-:Y:S05]  /*12fa0*/  @!P2 BRA `(.L_x_4918) ;  /* 0x000000000048a947 */ /* 0x008fea0003800000 */
[C---:B------:R-:W-:Y:S01]  /*12fb0*/  ISETP.GT.AND P0, PT, R6.reuse, RZ, PT ;  /* 0x000000ff0600720c */ /* 0x040fe20003f04270 */
[----:B------:R-:W-:Y:S01]  /*12fc0*/  BSSY B0, `(.L_x_4919) ;  /* 0x000000e000007945 */ /* 0x000fe20003800000 */
[----:B------:R-:W-:-:S11]  /*12fd0*/  VIADD R7, R6, 0xffffffff ;  /* 0xffffffff06077836 */ /* 0x000fd60000000000 */
[----:B------:R-:W-:Y:S05]  /*12fe0*/  @P0 BRA `(.L_x_4920) ;  /* 0x00000000001c0947 */ /* 0x000fea0003800000 */
[----:B------:R-:W-:Y:S01]  /*12ff0*/  ISETP.NE.AND P0, PT, R3, 0x1, PT ;  /* 0x000000010300780c */ /* 0x000fe20003f05270 */
[----:B------:R-:W-:-:S12]  /*13000*/  IMAD.MOV R6, RZ, RZ, -R6 ;  /* 0x000000ffff067224 */ /* 0x000fd800078e0a06 */
[----:B------:R-:W2:Y:S02]  /*13010*/  @P0 LDC.64 R4, c[0x0][0x9e8] ;  /* 0x00027a00ff040b82 */ /* 0x000ea40000000a00 */
[----:B--2---:R-:W-:-:S05]  /*13020*/  @P0 IMAD.HI.U32 R4, R6, R4, RZ ;  /* 0x0000000406040227 */ /* 0x004fca00078e00ff */
[----:B------:R-:W-:-:S04]  /*13030*/  @P0 SHF.R.U32.HI R6, RZ, R5, R4 ;  /* 0x00000005ff060219 */ /* 0x000fc80000011604 */
[----:B------:R-:W-:Y:S01]  /*13040*/  LOP3.LUT R7, RZ, R6, RZ, 0x33, !PT ;  /* 0x00000006ff077212 */ /* 0x000fe200078e33ff */
[----:B------:R-:W-:Y:S06]  /*13050*/  BRA `(.L_x_4921) ;  /* 0x0000000000107947 */ /* 0x000fec0003800000 */
.L_x_4920:
[----:B------:R-:W-:-:S13]  /*13060*/  ISETP.NE.AND P0, PT, R3, 0x1, PT ;  /* 0x000000010300780c */ /* 0x000fda0003f05270 */
[----:B------:R-:W2:Y:S02]  /*13070*/  @P0 LDC.64 R4, c[0x0][0x9e8] ;  /* 0x00027a00ff040b82 */ /* 0x000ea40000000a00 */
[----:B--2---:R-:W-:-:S05]  /*13080*/  @P0 IMAD.HI.U32 R4, R7, R4, RZ ;  /* 0x0000000407040227 */ /* 0x004fca00078e00ff */
[----:B------:R-:W-:-:S07]  /*13090*/  @P0 SHF.R.U32.HI R7, RZ, R5, R4 ;  /* 0x00000005ff070219 */ /* 0x000fce0000011604 */
.L_x_4921:
[----:B------:R-:W-:Y:S05]  /*130a0*/  BSYNC B0 ;  /* 0x0000000000007941 */ /* 0x000fea0003800000 */
.L_x_4919:
[----:B------:R-:W-:-:S05]  /*130b0*/  IMAD R7, R7, R3, R3 ;  /* 0x0000000307077224 */ /* 0x000fca00078e0203 */
[----:B------:R-:W-:-:S07]  /*130c0*/  VIMNMX R2, R2, R7, PT ;  /* 0x0000000702027248 */ /* 0x000fce0003fe0100 */
.L_x_4918:
[----:B------:R-:W2:Y:S01]  /*130d0*/  @P1 LDC R6, c[0x0][0x44c] ;  /* 0x00011300ff061b82 */ /* 0x000ea20000000800 */
[----:B------:R-:W-:Y:S01]  /*130e0*/  IMAD.MOV.U32 R4, RZ, RZ, R8 ;  /* 0x000000ffff047224 */ /* 0x000fe200078e0008 */
[----:B------:R-:W-:-:S06]  /*130f0*/  ULDC UR4, c[0x0][0x9dc] ;  /* 0x0002770000047ab9 */ /* 0x000fcc0000000800 */
[----:B------:R-:W3:Y:S01]  /*13100*/  @P1 LDC R5, c[0x0][0x450] ;  /* 0x00011400ff051b82 */ /* 0x000ee20000000800 */
[----:B--2---:R-:W-:-:S05]  /*13110*/  @P1 IMAD.HI.U32 R6, R8, R6, RZ ;  /* 0x0000000608061227 */ /* 0x004fca00078e00ff */
[----:B---3--:R-:W-:Y:S01]  /*13120*/  @P1 SHF.R.U32.HI R4, RZ, R5, R6 ;  /* 0x00000005ff041219 */ /* 0x008fe20000011606 */
[----:B------:R-:W-:Y:S02]  /*13130*/  VIADD R5, R2, 0x5f ;  /* 0x0000005f02057836 */ /* 0x000fe40000000000 */
[----:B------:R-:W-:Y:S01]  /*13140*/  VIADD R6, R0, 0x5f ;  /* 0x0000005f00067836 */ /* 0x000fe20000000000 */
[----:B------:R-:W-:Y:S01]  /*13150*/  IADD3 R2, R4, R0, -R9 ;  /* 0x0000000004027210 */ /* 0x000fe20007ffe809 */
[----:B------:R-:W-:-:S04]  /*13160*/  IMAD.HI R5, R5, 0x2aaaaaab, RZ ;  /* 0x2aaaaaab05057827 */ /* 0x000fc800078e02ff */
[----:B------:R-:W-:Y:S01]  /*13170*/  IMAD.HI R6, R6, 0x2aaaaaab, RZ ;  /* 0x2aaaaaab06067827 */ /* 0x000fe200078e02ff */
[----:B------:R-:W-:-:S04]  /*13180*/  SHF.R.U32.HI R0, RZ, 0x1f, R5 ;  /* 0x0000001fff007819 */ /* 0x000fc80000011605 */
[----:B------:R-:W-:Y:S02]  /*13190*/  SHF.R.U32.HI R4, RZ, 0x1f, R6 ;  /* 0x0000001fff047819 */ /* 0x000fe40000011606 */
[----:B------:R-:W-:Y:S02]  /*131a0*/  LEA.HI.SX32 R0, R5, R0, 0x1c ;  /* 0x0000000005007211 */ /* 0x000fe400078fe2ff */
[----:B------:R-:W-:-:S04]  /*131b0*/  LEA.HI.SX32 R4, R6, R4, 0x1c ;  /* 0x0000000406047211 */ /* 0x000fc800078fe2ff */
[----:B------:R-:W-:Y:S01]  /*131c0*/  VIMNMX R7, R4, R0, PT ;  /* 0x0000000004077248 */ /* 0x000fe20003fe0100 */
[----:B------:R-:W-:-:S04]  /*131d0*/  VIADD R0, R2, -UR4 ;  /* 0x8000000402007c36 */ /* 0x000fc80008000000 */
        /* <DEDUP_REMOVED lines=12> */
.L_x_4924:
[----:B------:R-:W-:-:S13]  /*132a0*/  ISETP.NE.AND P0, PT, R3, 0x1, PT ;  /* 0x000000010300780c */ /* 0x000fda0003f05270 */
[----:B------:R-:W3:Y:S02]  /*132b0*/  @P0 LDC.64 R4, c[0x0][0x9e8] ;  /* 0x00027a00ff040b82 */ /* 0x000ee40000000a00 */
[----:B---3--:R-:W-:-:S05]  /*132c0*/  @P0 IMAD.HI.U32 R4, R2, R4, RZ ;  /* 0x0000000402040227 */ /* 0x008fca00078e00ff */
[----:B------:R-:W-:-:S07]  /*132d0*/  @P0 SHF.R.U32.HI R2, RZ, R5, R4 ;  /* 0x00000005ff020219 */ /* 0x000fce0000011604 */
.L_x_4925:
[----:B------:R-:W-:Y:S05]  /*132e0*/  BSYNC B0 ;  /* 0x0000000000007941 */ /* 0x000fea0003800000 */
.L_x_4923:
[----:B------:R-:W-:-:S05]  /*132f0*/  IMAD R2, R2, R3, RZ ;  /* 0x0000000302027224 */ /* 0x000fca00078e02ff */
[----:B------:R-:W-:-:S07]  /*13300*/  VIMNMX R0, R0, R2, !PT ;  /* 0x0000000200007248 */ /* 0x000fce0007fe0100 */
.L_x_4922:
[----:B------:R-:W-:Y:S01]  /*13310*/  IMAD.HI R0, R0, 0x2aaaaaab, RZ ;  /* 0x2aaaaaab00007827 */ /* 0x000fe200078e02ff */
[----:B------:R-:W-:Y:S04]  /*13320*/  BSSY B7, `(.L_x_4926) ;  /* 0x000046f000077945 */ /* 0x000fe80003800000 */
[----:B------:R-:W-:-:S04]  /*13330*/  SHF.R.U32.HI R2, RZ, 0x1f, R0 ;  /* 0x0000001fff027819 */ /* 0x000fc80000011600 */
[----:B------:R-:W-:-:S04]  /*13340*/  LEA.HI.SX32 R2, R0, R2, 0x1c ;  /* 0x0000000200027211 */ /* 0x000fc800078fe2ff */
        /* <DEDUP_REMOVED lines=15> */
[----:B----4-:R-:W3:Y:S01]  /*13440*/  @P0 ATOMG.E.ADD.STRONG.GPU PT, R3, desc[UR6][R2.64], R5 ;  /* 0x00000005020309a8 */ /* 0x010ee200081ee1c6 */
[----:B------:R-:W4:Y:S02]  /*13450*/  S2R R4, SR_LTMASK ;  /* 0x0000000000047919 */ /* 0x000f240000003900 */
[----:B----4-:R-:W-:-:S04]  /*13460*/  LOP3.LUT R4, R4, UR4, RZ, 0xc0, !PT ;  /* 0x0000000404047c12 */ /* 0x010fc8000f8ec0ff */
[----:B--2---:R-:W2:Y:S01]  /*13470*/  POPC R7, R4 ;  /* 0x0000000400077309 */ /* 0x004ea20000000000 */
[----:B---3--:R-:W2:Y:S02]  /*13480*/  SHFL.IDX PT, R0, R3, R0, 0x1f ;  /* 0x00001f0003007589 */ /* 0x008ea400000e0000 */
[----:B--2---:R-:W-:Y:S01]  /*13490*/  IADD3 R16, R0, UR38, R7 ;  /* 0x0000002600107c10 */ /* 0x004fe2000fffe007 */
[----:B------:R-:W-:Y:S06]  /*134a0*/  BRA `(.L_x_4928) ;  /* 0x0000004400587947 */ /* 0x000fec0003800000 */
.L_x_4927:
        /* <DEDUP_REMOVED lines=17> */
[----:B------:R-:W-:Y:S02]  /*135c0*/  IMAD.MOV.U32 R12, RZ, RZ, 0x1 ;  /* 0x00000001ff0c7424 */ /* 0x000fe400078e00ff */
[----:B------:R-:W-:-:S07]  /*135d0*/  IMAD.MOV.U32 R13, RZ, RZ, RZ ;  /* 0x000000ffff0d7224 */ /* 0x000fce00078e00ff */
[----:B------:R-:W-:-:S07]  /*135e0*/  LEPC R20, `(.L_x_4930) ;  /* 0x000000001014794e */ /* 0x000fce0000000000 */
[----:B01-3--:R-:W-:Y:S05]  /*135f0*/  CALL.ABS.NOINC R2 ;  /* 0x0000000002007343 */ /* 0x00bfea0003c00000 */
.L_x_4930:
[----:B------:R-:W-:Y:S05]  /*13600*/  BSYNC B6 ;  /* 0x0000000000067941 */ /* 0x000fea0003800000 */
.L_x_4929:
        /* <DEDUP_REMOVED lines=16> */
[----:B------:R-:W-:Y:S02]  /*13710*/  IMAD.MOV.U32 R12, RZ, RZ, 0x1 ;  /* 0x00000001ff0c7424 */ /* 0x000fe400078e00ff */
[----:B---3--:R-:W-:-:S07]  /*13720*/  IMAD.MOV.U32 R13, RZ, RZ, RZ ;  /* 0x000000ffff0d7224 */ /* 0x008fce00078e00ff */
[----:B------:R-:W-:-:S07]  /*13730*/  LEPC R20, `(.L_x_4933) ;  /* 0x000000001014794e */ /* 0x000fce0000000000 */
[----:B01--4-:R-:W-:Y:S05]  /*13740*/  CALL.ABS.NOINC R2 ;  /* 0x0000000002007343 */ /* 0x013fea0003c00000 */
.L_x_4933:
        /* <DEDUP_REMOVED lines=15> */
.L_x_4932:
[----:B------:R-:W-:Y:S05]  /*13840*/  BSYNC B6 ;  /* 0x0000000000067941 */ /* 0x000fea0003800000 */
.L_x_4931:
[----:B------:R-:W-:Y:S01]  /*13850*/  ULDC.64 UR4, c[0x0][0x9f8] ;  /* 0x00027e0000047ab9 */ /* 0x000fe20000000a00 */
[----:B------:R-:W3:Y:S01]  /*13860*/  LDL R17, [R1+0x28] ;  /* 0x0000280001117983 */ /* 0x000ee20000100800 */
[----:B------:R-:W-:Y:S01]  /*13870*/  ISETP.NE.U32.AND P0, PT, RZ, UR4, PT ;  /* 0x00000004ff007c0c */ /* 0x000fe2000bf05070 */
[----:B--2---:R-:W-:Y:S01]  /*13880*/  IMAD.MOV.U32 R7, RZ, RZ, R19 ;  /* 0x000000ffff077224 */ /* 0x004fe200078e0013 */
[----:B------:R-:W-:Y:S02]  /*13890*/  ULDC.64 UR6, c[0x0][0x208] ;  /* 0x0000820000067ab9 */ /* 0x000fe40000000a00 */
[----:B------:R-:W-:Y:S01]  /*138a0*/  ISETP.NE.AND.EX P0, PT, RZ, UR5, PT, P0 ;  /* 0x00000005ff007c0c */ /* 0x000fe2000bf05300 */
[----:B------:R-:W-:-:S12]  /*138b0*/  ULDC.64 UR4, c[0x0][0xa08] ;  /* 0x0002820000047ab9 */ /* 0x000fd80000000a00 */
[----:B------:R-:W2:Y:S02]  /*138c0*/  @P0 LDC.64 R2, c[0x0][0x9f8] ;  /* 0x00027e00ff020b82 */ /* 0x000ea40000000a00 */
[----:B--2---:R-:W-:-:S05]  /*138d0*/  @P0 IMAD.WIDE R2, R19, 0x4, R2 ;  /* 0x0000000413020825 */ /* 0x004fca00078e0202 */
[----:B------:R2:W4:Y:S02]  /*138e0*/  @P0 LDG.E R7, desc[UR6][R2.64] ;  /* 0x0000000602070981 */ /* 0x000524000c1e1900 */
[----:B--2---:R-:W2:Y:S02]  /*138f0*/  LDC.64 R2, c[0x0][0x418] ;  /* 0x00010600ff027b82 */ /* 0x004ea40000000a00 */
[----:B--2---:R-:W-:Y:S01]  /*13900*/  LOP3.LUT P0, RZ, R2, UR4, RZ, 0xfc, !PT ;  /* 0x0000000402ff7c12 */ /* 0x004fe2000f80fcff */
        /* <DEDUP_REMOVED lines=12> */
.L_x_5044:
        /* <DEDUP_REMOVED lines=11> */
.L_x_5047:
[----:B------:R-:W-:Y:S05]  /*13a80*/  @!P6 BRA `(.L_x_4935) ;  /* 0x00000004003ce947 */ /* 0x000fea0003800000 */
[----:B------:R-:W-:-:S04]  /*13a90*/  ISETP.NE.U32.AND P0, PT, R2, RZ, PT ;  /* 0x000000ff0200720c */ /* 0x000fc80003f05070 */
[----:B------:R-:W-:-:S13]  /*13aa0*/  ISETP.NE.AND.EX P0, PT, R3, RZ, PT, P0 ;  /* 0x000000ff0300720c */ /* 0x000fda0003f05300 */
[----:B------:R-:W-:Y:S05]  /*13ab0*/  @!P0 BRA `(.L_x_4937) ;  /* 0x0000000000548947 */ /* 0x000fea0003800000 */
[----:B------:R-:W3:Y:S01]  /*13ac0*/  LDC R6, c[0x0][0x43c] ;  /* 0x00010f00ff067b82 */ /* 0x000ee20000000800 */
[----:B01----:R-:W-:Y:S01]  /*13ad0*/  IMAD.MOV.U32 R9, RZ, RZ, R0 ;  /* 0x000000ffff097224 */ /* 0x003fe200078e0000 */
[----:B------:R-:W-:Y:S01]  /*13ae0*/  ULDC.64 UR4, c[0x0][0x428] ;  /* 0x00010a0000047ab9 */ /* 0x000fe20000000a00 */
[----:B------:R-:W-:Y:S02]  /*13af0*/  ULDC.64 UR6, c[0x0][0x208] ;  /* 0x0000820000067ab9 */ /* 0x000fe40000000a00 */
[----:B----4-:R-:W-:Y:S01]  /*13b00*/  IMAD.MOV.U32 R0, RZ, RZ, R9 ;  /* 0x000000ffff007224 */ /* 0x010fe200078e0009 */
[----:B---3--:R-:W-:-:S13]  /*13b10*/  ISETP.NE.AND P0, PT, R6, 0x1, PT ;  /* 0x000000010600780c */ /* 0x008fda0003f05270 */
[----:B------:R-:W0:Y:S02]  /*13b20*/  @P0 LDC.64 R4, c[0x0][0x440] ;  /* 0x00011000ff040b82 */ /* 0x000e240000000a00 */
        /* <DEDUP_REMOVED lines=14> */
.L_x_4937:
[----:B--2---:R-:W2:Y:S04]  /*13c10*/  LDL R7, [R1] ;  /* 0x0000000001077983 */ /* 0x004ea80000100800 */
[----:B----4-:R-:W2:Y:S04]  /*13c20*/  LDL R0, [R1+0x4] ;  /* 0x0000040001007983 */ /* 0x010ea80000100800 */
[----:B---3--:R-:W3:Y:S01]  /*13c30*/  LDL R2, [R1+0x10] ;  /* 0x0000100001027983 */ /* 0x008ee20000100800 */
[----:B--2---:R-:W-:Y:S01]  /*13c40*/  IMAD R0, R0, 0x8, R7 ;  /* 0x0000000800007824 */ /* 0x004fe200078e0207 */
[----:B---3--:R-:W-:-:S04]  /*13c50*/  SHF.L.U32 R2, R2, 0x1f, RZ ;  /* 0x0000001f02027819 */ /* 0x008fc800000006ff */
[----:B------:R-:W2:Y:S02]  /*13c60*/  SYNCS.PHASECHK.TRANS64.TRYWAIT P0, [R0+URZ+0x30840], R2 ;  /* 0x03084002000075a7 */ /* 0x000ea4000800017f */
[----:B--2---:R-:W-:Y:S05]  /*13c70*/  @!P0 BRA `(.L_x_4938) ;  /* 0x0000005000b48947 */ /* 0x004fea0003800000 */
.L_x_5048:
        /* <DEDUP_REMOVED lines=11> */
.L_x_4939:
[----:B------:R-:W3:Y:S04]  /*13d30*/  LDL R6, [R1] ;  /* 0x0000000001067983 */ /* 0x000ee80000100800 */
[----:B------:R-:W3:Y:S04]  /*13d40*/  LDL R5, [R1+0x4] ;  /* 0x0000040001057983 */ /* 0x000ee80000100800 */
[----:B------:R-:W4:Y:S04]  /*13d50*/  LDL R4, [R1+0x8] ;  /* 0x0000080001047983 */ /* 0x000f280000100800 */
[----:B------:R-:W4:Y:S04]  /*13d60*/  LDL R3, [R1+0x14] ;  /* 0x0000140001037983 */ /* 0x000f280000100800 */
[----:B--2---:R-:W2:Y:S01]  /*13d70*/  LDL.LU R2, [R1+0x24] ;  /* 0x0000240001027983 */ /* 0x004ea20000300800 */
[----:B------:R-:W-:Y:S01]  /*13d80*/  R2UR UR9, R0 ;  /* 0x00000000000972ca */ /* 0x000fe200000e0000 */
[----:B------:R-:W-:Y:S01]  /*13d90*/  UIADD3 UR4, UP0, UR36, 0x370, URZ ;  /* 0x0000037024047890 */ /* 0x000fe2000ff1e03f */
[----:B------:R-:W-:Y:S01]  /*13da0*/  R2UR UR12, R18 ;  /* 0x00000000120c72ca */ /* 0x000fe200000e0000 */
[----:B------:R-:W-:Y:S01]  /*13db0*/  UMOV UR10, URZ ;  /* 0x0000003f000a7c82 */ /* 0x000fe20008000000 */
[----:B-----5:R-:W-:Y:S01]  /*13dc0*/  R2UR UR13, R17 ;  /* 0x00000000110d72ca */ /* 0x020fe200000e0000 */
[----:B------:R-:W-:Y:S01]  /*13dd0*/  UMOV UR6, 0x0 ;  /* 0x0000000000067882 */ /* 0x000fe20000000000 */
[----:B------:R-:W-:Y:S01]  /*13de0*/  PLOP3.LUT P0, PT, PT, PT, PT, 0x80, 0x0 ;  /* 0x000000000000781c */ /* 0x000fe20003f0f070 */
[----:B------:R-:W-:Y:S01]  /*13df0*/  UMOV UR7, 0x14f00000 ;  /* 0x14f0000000077882 */ /* 0x000fe20000000000 */
[----:B------:R-:W-:-:S05]  /*13e00*/  UMOV UR16, 0x40 ;  /* 0x0000004000107882 */ /* 0x000fca0000000000 */
[----:B------:R-:W-:Y:S01]  /*13e10*/  UIADD3 UR9, UR9, 0x30830, URZ ;  /* 0x0003083009097890 */ /* 0x000fe2000fffe03f */
[----:B---3--:R-:W-:Y:S01]  /*13e20*/  IMAD R0, R5, 0x9000, R6 ;  /* 0x0000900005007824 */ /* 0x008fe200078e0206 */
[----:B----4-:R-:W-:-:S04]  /*13e30*/  R2UR UR11, R4 ;  /* 0x00000000040b72ca */ /* 0x010fc800000e0000 */
[----:B------:R-:W-:Y:S02]  /*13e40*/  R2UR UR8, R0 ;  /* 0x00000000000872ca */ /* 0x000fe400000e0000 */
[----:B------:R-:W-:Y:S02]  /*13e50*/  R2UR UR5, R3 ;  /* 0x00000000030572ca */ /* 0x000fe400000e0000 */
[----:B--2---:R-:W-:-:S04]  /*13e60*/  LOP3.LUT R2, R2, 0xfffffffe, RZ, 0xc0, !PT ;  /* 0xfffffffe02027812 */ /* 0x004fc800078ec0ff */
[----:B------:R-:W-:-:S05]  /*13e70*/  @P0 LOP3.LUT R2, R2, 0x1, RZ, 0xfc, !PT ;  /* 0x0000000102020812 */ /* 0x000fca00078efcff */
[----:B------:R-:W-:Y:S02]  /*13e80*/  UIADD3 UR14, UR8, 0x1e400, URZ ;  /* 0x0001e400080e7890 */ /* 0x000fe4000fffe03f */
[----:B------:R-:W-:Y:S01]  /*13e90*/  UIMAD UR11, UR11, 0x60, UR5 ;  /* 0x000000600b0b78a4 */ /* 0x000fe2000f8e0205 */
[----:B------:R3:W-:Y:S01]  /*13ea0*/  STL [R1+0x24], R2 ;  /* 0x0000240201007387 */ /* 0x0007e20000100800 */
[----:B------:R-:W-:Y:S02]  /*13eb0*/  UIADD3.X UR5, URZ, UR37, URZ, UP0, !UPT ;  /* 0x000000253f057290 */ /* 0x000fe400087fe43f */
[----:B------:R-:W-:Y:S02]  /*13ec0*/  UIADD3 UR15, UR8, 0x21400, URZ ;  /* 0x00021400080f7890 */ /* 0x000fe4000fffe03f */
[----:B------:R-:W-:-:S03]  /*13ed0*/  UIADD3 UR17, UR8, 0x24400, URZ ;  /* 0x0002440008117890 */ /* 0x000fc6000fffe03f */
[----:B------:R-:W-:Y:S01]  /*13ee0*/  UMOV UR8, UR14 ;  /* 0x0000000e00087c82 */ /* 0x000fe20008000000 */
[----:B------:R-:W-:Y:S01]  /*13ef0*/  UMOV UR14, 0x80 ;  /* 0x00000080000e7882 */ /* 0x000fe20000000000 */
[----:B------:R2:W-:Y:S02]  /*13f00*/  UTMALDG.4D [UR8], [UR4], desc[UR6] ;  /* 0x00000608040075b4 */ /* 0x0005e40008019000 */
[----:B--2---:R-:W-:Y:S01]  /*13f10*/  UMOV UR8, UR15 ;  /* 0x0000000f00087c82 */ /* 0x004fe20008000000 */
[----:B------:R-:W-:Y:S02]  /*13f20*/  UMOV UR10, UR16 ;  /* 0x00000010000a7c82 */ /* 0x000fe40008000000 */
[----:B------:R2:W-:Y:S02]  /*13f30*/  UTMALDG.4D [UR8], [UR4], desc[UR6] ;  /* 0x00000608040075b4 */ /* 0x0005e40008019000 */
[----:B--2---:R-:W-:Y:S01]  /*13f40*/  UMOV UR8, UR17 ;  /* 0x0000001100087c82 */ /* 0x004fe20008000000 */
[----:B------:R-:W-:-:S02]  /*13f50*/  UMOV UR10, UR14 ;  /* 0x0000000e000a7c82 */ /* 0x000fc40008000000 */
[----:B------:R3:W-:Y:S02]  /*13f60*/  UTMALDG.4D [UR8], [UR4], desc[UR6] ;  /* 0x00000608040075b4 */ /* 0x0007e40008019000 */
[----:B---3--:R-:W-:Y:S01]  /*13f70*/  NOP ;  /* 0x0000000000007918 */ /* 0x008fe20000000000 */
.L_x_4935:
[----:B----4-:R-:W3:Y:S04]  /*13f80*/  LDL R0, [R1] ;  /* 0x0000000001007983 */ /* 0x010ee80000100800 */
[----:B------:R-:W4:Y:S01]  /*13f90*/  LDL.LU R3, [R1+0x34] ;  /* 0x0000340001037983 */ /* 0x000f220000300800 */
[----:B------:R-:W-:Y:S05]  /*13fa0*/  WARPSYNC.ALL ;  /* 0x0000000000007948 */ /* 0x000fea0003800000 */
[----:B------:R-:W-:Y:S01]  /*13fb0*/  ULDC.64 UR4, c[0x0][0x298] ;  /* 0x0000a60000047ab9 */ /* 0x000fe20000000a00 */
[----:B------:R-:W-:Y:S01]  /*13fc0*/  BSSY B6, `(.L_x_4940) ;  /* 0x000001c000067945 */ /* 0x000fe20003800000 */
[----:B------:R-:W-:Y:S01]  /*13fd0*/  BAR.SYNC.DEFER_BLOCKING 0x8, 0x180 ;  /* 0x0206000000007b1d */ /* 0x000fe20000010000 */
[----:B---3--:R-:W-:Y:S01]  /*13fe0*/  VIADD R0, R0, 0x12400 ;  /* 0x0001240000007836 */ /* 0x008fe20000000000 */
[----:B----4-:R-:W-:Y:S01]  /*13ff0*/  SHF.R.S32.HI R2, RZ, 0x1f, R3 ;  /* 0x0000001fff027819 */ /* 0x010fe20000011403 */
[----:B------:R-:W-:-:S03]  /*14000*/  IMAD.WIDE.U32 R4, R3, UR4, RZ ;  /* 0x0000000403047c25 */ /* 0x000fc6000f8e00ff */
[----:B------:R-:W-:Y:S01]  /*14010*/  LOP3.LUT P0, RZ, R0, 0x3ff, RZ, 0xc0, !PT ;  /* 0x000003ff00ff7812 */ /* 0x000fe2000780c0ff */
[----:B------:R-:W-:Y:S01]  /*14020*/  IMAD R2, R2, UR4, RZ ;  /* 0x0000000402027c24 */ /* 0x000fe2000f8e02ff */
[----:B------:R3:W-:Y:S03]  /*14030*/  STL.64 [R1+0x40], R4 ;  /* 0x0000400401007387 */ /* 0x0007e60000100a00 */
[----:B------:R-:W-:-:S04]  /*14040*/  IMAD R2, R3, UR5, R2 ;  /* 0x0000000503027c24 */ /* 0x000fc8000f8e0202 */
[----:B------:R-:W-:-:S05]  /*14050*/  IMAD.IADD R0, R5, 0x1, R2 ;  /* 0x0000000105007824 */ /* 0x000fca00078e0202 */
[----:B------:R3:W-:Y:S01]  /*14060*/  STL [R1+0x34], R0 ;  /* 0x0000340001007387 */ /* 0x0007e20000100800 */
[----:B------:R-:W-:Y:S05]  /*14070*/  @!P0 BRA `(.L_x_4941) ;  /* 0x0000000000408947 */ /* 0x000fea0003800000 */
[----:B------:R-:W-:Y:S01]  /*14080*/  MOV R2, 0x0 ;  /* 0x0000000000027802 */ /* 0x000fe20000000f00 */
[----:B------:R-:W-:Y:S01]  /*14090*/  ULDC.64 UR6, c[0x4][0x1b8] ;  /* 0x01006e0000067ab9 */ /* 0x000fe20000000a00 */
[----:B------:R-:W-:Y:S01]  /*140a0*/  ULDC.64 UR8, c[0x4][0x1c0] ;  /* 0x0100700000087ab9 */ /* 0x000fe20000000a00 */
[----:B------:R-:W-:Y:S01]  /*140b0*/  ULDC.64 UR4, c[0x4][0xe8] ;  /* 0x01003a0000047ab9 */ /* 0x000fe20000000a00 */
[----:B---3--:R-:W-:Y:S02]  /*140c0*/  IMAD.U32 R4, RZ, RZ, UR6 ;  /* 0x00000006ff047e24 */ /* 0x008fe4000f8e00ff */
        /* <DEDUP_REMOVED lines=11> */
.L_x_4941:
[----:B------:R-:W-:Y:S05]  /*14180*/  BSYNC B6 ;  /* 0x0000000000067941 */ /* 0x000fea0003800000 */
.L_x_4940:
[----:B---3--:R-:W3:Y:S01]  /*14190*/  LDL.LU R0, [R1+0x34] ;  /* 0x0000340001007983 */ /* 0x008ee20000300800 */
[----:B--2---:R-:W2:Y:S01]  /*141a0*/  LDC R7, c[0x0][0x448] ;  /* 0x00011200ff077b82 */ /* 0x004ea20000000800 */
[----:B------:R-:W-:Y:S01]  /*141b0*/  ULDC.64 UR4, c[0x0][0x2d8] ;  /* 0x0000b60000047ab9 */ /* 0x000fe20000000a00 */
[----:B------:R-:W-:Y:S01]  /*141c0*/  ULDC.64 UR6, c[0x0][0x280] ;  /* 0x0000a00000067ab9 */ /* 0x000fe20000000a00 */
[----:B------:R-:W3:Y:S04]  /*141d0*/  LDL.LU.64 R2, [R1+0x40] ;  /* 0x0000400001027983 */ /* 0x000ee80000300a00 */
[----:B01----:R-:W4:Y:S01]  /*141e0*/  LDL R9, [R1+0x2c] ;  /* 0x00002c0001097983 */ /* 0x003f220000100800 */
[----:B------:R-:W0:Y:S01]  /*141f0*/  S2R R5, SR_TID.X ;  /* 0x0000000000057919 */ /* 0x000e220000002100 */
[----:B------:R-:W1:Y:S01]  /*14200*/  S2R R6, SR_TID.X ;  /* 0x0000000000067919 */ /* 0x000e620000002100 */
[----:B------:R-:W1:Y:S01]  /*14210*/  S2R R10, SR_TID.X ;  /* 0x00000000000a7919 */ /* 0x000e620000002100 */
[----:B0-----:R-:W-:-:S04]  /*14220*/  LOP3.LUT R5, R5, 0x7f, RZ, 0xc0, !PT ;  /* 0x0000007f05057812 */ /* 0x001fc800078ec0ff */
[----:B------:R-:W-:Y:S01]  /*14230*/  SHF.R.U32.HI R5, RZ, 0x3, R5 ;  /* 0x00000003ff057819 */ /* 0x000fe20000011605 */
[----:B-1----:R-:W-:-:S05]  /*14240*/  IMAD.SHL.U32 R8, R6, 0x10, RZ ;  /* 0x0000001006087824 */ /* 0x002fca00078e00ff */
[----:B------:R-:W-:Y:S01]  /*14250*/  LOP3.LUT R8, R5, 0x70, R8, 0xf8, !PT ;  /* 0x0000007005087812 */ /* 0x000fe200078ef808 */
[----:B------:R-:W-:-:S05]  /*14260*/  IMAD.SHL.U32 R10, R10, 0x8, RZ ;  /* 0x000000080a0a7824 */ /* 0x000fca00078e00ff */
[----:B------:R-:W-:-:S04]  /*14270*/  LOP3.LUT R10, R10, 0x38, RZ, 0xc0, !PT ;  /* 0x000000380a0a7812 */ /* 0x000fc800078ec0ff */
[C---:B------:R-:W-:Y:S02]  /*14280*/  LOP3.LUT R11, R10.reuse, 0x40, RZ, 0xfc, !PT ;  /* 0x000000400a0b7812 */ /* 0x040fe400078efcff */
[----:B------:R-:W-:Y:S01]  /*14290*/  LOP3.LUT R10, R10, 0x80, RZ, 0xfc, !PT ;  /* 0x000000800a0a7812 */ /* 0x000fe200078efcff */
[----:B---3--:R-:W-:Y:S01]  /*142a0*/  IMAD.MOV.U32 R3, RZ, RZ, R0 ;  /* 0x000000ffff037224 */ /* 0x008fe200078e0000 */
[----:B------:R-:W-:-:S05]  /*142b0*/  SHF.R.S32.HI R0, RZ, 0x1f, R18 ;  /* 0x0000001fff007819 */ /* 0x000fca0000011412 */
[----:B------:R-:W-:Y:S02]  /*142c0*/  IMAD R0, R0, UR4, RZ ;  /* 0x0000000400007c24 */ /* 0x000fe4000f8e02ff */
[----:B------:R-:W-:-:S04]  /*142d0*/  IMAD.WIDE.U32 R2, R18, UR4, R2 ;  /* 0x0000000412027c25 */ /* 0x000fc8000f8e0002 */
[----:B------:R-:W-:Y:S01]  /*142e0*/  IMAD R0, R18, UR5, R0 ;  /* 0x0000000512007c24 */ /* 0x000fe2000f8e0200 */
[----:B------:R-:W-:Y:S02]  /*142f0*/  ULDC.64 UR4, c[0x0][0xa00] ;  /* 0x0002800000047ab9 */ /* 0x000fe40000000a00 */
[----:B------:R-:W-:Y:S01]  /*14300*/  ISETP.NE.U32.AND P0, PT, RZ, UR4, PT ;  /* 0x00000004ff007c0c */ /* 0x000fe2000bf05070 */
[----:B------:R-:W-:Y:S01]  /*14310*/  IMAD.IADD R3, R3, 0x1, R0 ;  /* 0x0000000103037824 */ /* 0x000fe200078e0200 */
[----:B------:R-:W-:Y:S02]  /*14320*/  SHF.R.S32.HI R0, RZ, 0x1f, R19 ;  /* 0x0000001fff007819 */ /* 0x000fe40000011413 */
[----:B------:R-:W-:Y:S01]  /*14330*/  ISETP.NE.AND.EX P0, PT, RZ, UR5, PT, P0 ;  /* 0x00000005ff007c0c */ /* 0x000fe2000bf05300 */
[----:B------:R-:W-:-:S03]  /*14340*/  ULDC.64 UR4, c[0x0][0x2e0] ;  /* 0x0000b80000047ab9 */ /* 0x000fc60000000a00 */
[----:B------:R-:W-:Y:S02]  /*14350*/  SEL R4, R0, RZ, !P0 ;  /* 0x000000ff00047207 */ /* 0x000fe40004000000 */
[----:B------:R-:W-:Y:S02]  /*14360*/  SEL R0, R19, RZ, !P0 ;  /* 0x000000ff13007207 */ /* 0x000fe40004000000 */
[----:B--2---:R-:W-:Y:S01]  /*14370*/  ISETP.NE.AND P0, PT, R7, 0x1, PT ;  /* 0x000000010700780c */ /* 0x004fe20003f05270 */
[----:B------:R-:W-:-:S12]  /*14380*/  IMAD R4, R4, UR4, RZ ;  /* 0x0000000404047c24 */ /* 0x000fd8000f8e02ff */
[----:B------:R-:W0:Y:S08]  /*14390*/  @P0 LDC R5, c[0x0][0x44c] ;  /* 0x00011300ff050b82 */ /* 0x000e300000000800 */
[----:B------:R-:W1:Y:S01]  /*143a0*/  @P0 LDC R6, c[0x0][0x450] ;  /* 0x00011400ff060b82 */ /* 0x000e620000000800 */
[----:B------:R-:W-:-:S04]  /*143b0*/  IMAD.WIDE.U32 R2, R0, UR4, R2 ;  /* 0x0000000400027c25 */ /* 0x000fc8000f8e0002 */
[----:B------:R-:W-:Y:S01]  /*143c0*/  IMAD R0, R0, UR5, R4 ;  /* 0x0000000500007c24 */ /* 0x000fe2000f8e0204 */
[----:B------:R-:W-:-:S03]  /*143d0*/  ULDC.64 UR4, c[0x0][0x2d0] ;  /* 0x0000b40000047ab9 */ /* 0x000fc60000000a00 */
[----:B------:R-:W-:Y:S02]  /*143e0*/  IMAD.IADD R3, R3, 0x1, R0 ;  /* 0x0000000103037824 */ /* 0x000fe400078e0200 */
[----:B----4-:R-:W-:-:S04]  /*143f0*/  IMAD.IADD R0, R8, 0x1, R9 ;  /* 0x0000000108007824 */ /* 0x010fc800078e0209 */
        /* <DEDUP_REMOVED lines=15> */
[----:B------:R-:W-:Y:S02]  /*144f0*/  ISETP.GE.AND P0, PT, R10, UR4, PT ;  /* 0x000000040a007c0c */ /* 0x000fe4000bf06270 */
[----:B------:R0:W5:Y:S01]  /*14500*/  LDL R10, [R1+0x1c] ;  /* 0x00001c00010a7983 */ /* 0x0001620000100800 */
[----:B------:R-:W1:Y:S01]  /*14510*/  S2R R5, SR_TID.X ;  /* 0x0000000000057919 */ /* 0x000e620000002100 */
[----:B------:R-:W-:Y:S01]  /*14520*/  IMAD R0, R0, UR5, R4 ;  /* 0x0000000500007c24 */ /* 0x000fe2000f8e0204 */
[----:B------:R-:W-:-:S03]  /*14530*/  LEA R4, P3, R2, UR6, 0x1 ;  /* 0x0000000602047c11 */ /* 0x000fc6000f8608ff */
[----:B------:R-:W-:Y:S01]  /*14540*/  IMAD.IADD R0, R3, 0x1, R0 ;  /* 0x0000000103007824 */ /* 0x000fe200078e0200 */
[----:B------:R-:W-:-:S04]  /*14550*/  ISETP.GE.AND P1, PT, R11, UR4, PT ;  /* 0x000000040b007c0c */ /* 0x000fc8000bf26270 */
[----:B------:R-:W-:Y:S01]  /*14560*/  LEA.HI.X R3, R2, UR7, R0, 0x1, P3 ;  /* 0x0000000702037c11 */ /* 0x000fe200098f0c00 */
[----:B-1----:R-:W-:-:S05]  /*14570*/  IMAD.SHL.U32 R8, R5, 0x8, RZ ;  /* 0x0000000805087824 */ /* 0x002fca00078e00ff */
[----:B------:R-:W-:-:S04]  /*14580*/  LOP3.LUT R8, R8, 0x38, RZ, 0xc0, !PT ;  /* 0x0000003808087812 */ /* 0x000fc800078ec0ff */
[----:B------:R-:W-:Y:S01]  /*14590*/  ISETP.GE.AND P2, PT, R8, UR4, PT ;  /* 0x0000000408007c0c */ /* 0x000fe2000bf46270 */
[----:B------:R-:W-:-:S03]  /*145a0*/  UMOV UR4, 0xffffffff ;  /* 0xffffffff00047882 */ /* 0x000fc60000000000 */
[----:B0-----:R-:W-:Y:S09]  /*145b0*/  BRA.DIV UR4, `(.L_x_4942) ;  /* 0x0000004a04787947 */ /* 0x001ff2000b800000 */
[----:B------:R-:W0:Y:S01]  /*145c0*/  S2R R5, SR_TID.X ;  /* 0x0000000000057919 */ /* 0x000e220000002100 */
[----:B------:R-:W2:Y:S01]  /*145d0*/  LDL.LU R8, [R1+0x2c] ;  /* 0x00002c0001087983 */ /* 0x000ea20000300800 */
[----:B0-----:R-:W-:-:S04]  /*145e0*/  LOP3.LUT R5, R5, 0x7f, RZ, 0xc0, !PT ;  /* 0x0000007f05057812 */ /* 0x001fc800078ec0ff */
[----:B------:R-:W-:Y:S02]  /*145f0*/  SHF.R.U32.HI R6, RZ, 0x3, R5 ;  /* 0x00000003ff067819 */ /* 0x000fe40000011605 */
[----:B------:R-:W3:Y:S04]  /*14600*/  LDL.LU R5, [R1+0x30] ;  /* 0x0000300001057983 */ /* 0x000ee80000300800 */
[----:B------:R-:W-:Y:S01]  /*14610*/  SHFL.IDX PT, R9, R3, 0x1, 0x181f ;  /* 0x00381f0003097f89 */ /* 0x000fe200000e0000 */
[----:B------:R-:W-:Y:S01]  /*14620*/  ULDC.64 UR4, c[0x0][0x208] ;  /* 0x0000820000047ab9 */ /* 0x000fe20000000a00 */
[----:B--2---:R-:W-:Y:S02]  /*14630*/  IMAD.IADD R0, R6, 0x1, R8 ;  /* 0x0000000106007824 */ /* 0x004fe400078e0208 */
[----:B------:R-:W0:Y:S01]  /*14640*/  S2R R6, SR_TID.X ;  /* 0x0000000000067919 */ /* 0x000e220000002100 */
[----:B---3--:R-:W-:-:S02]  /*14650*/  IMAD R2, R5, R7, RZ ;  /* 0x0000000705027224 */ /* 0x008fc400078e02ff */
[----:B------:R-:W1:Y:S01]  /*14660*/  SHFL.IDX PT, R7, R4, RZ, 0x181f ;  /* 0x00181fff04077589 */ /* 0x000e6200000e0000 */
[----:B0-----:R-:W-:-:S03]  /*14670*/  IMAD.SHL.U32 R11, R6, 0x8, RZ ;  /* 0x00000008060b7824 */ /* 0x001fc600078e00ff */
[----:B------:R-:W0:Y:S01]  /*14680*/  SHFL.IDX PT, R6, R3, RZ, 0x181f ;  /* 0x00181fff03067589 */ /* 0x000e2200000e0000 */
[C---:B------:R-:W-:Y:S01]  /*14690*/  VIADD R5, R0.reuse, 0x10 ;  /* 0x0000001000057836 */ /* 0x040fe20000000000 */
[----:B------:R-:W-:-:S04]  /*146a0*/  ISETP.GE.AND P4, PT, R0, R2, PT ;  /* 0x000000020000720c */ /* 0x000fc80003f86270 */
[----:B------:R-:W-:Y:S02]  /*146b0*/  ISETP.GE.AND P3, PT, R5, R2, PT ;  /* 0x000000020500720c */ /* 0x000fe40003f66270 */
[----:B------:R-:W2:Y:S01]  /*146c0*/  SHFL.IDX PT, R5, R4, 0x1, 0x181f ;  /* 0x00381f0004057f89 */ /* 0x000ea200000e0000 */
[----:B------:R-:W-:-:S06]  /*146d0*/  LOP3.LUT R11, R11, 0x38, RZ, 0xc0, !PT ;  /* 0x000000380b0b7812 */ /* 0x000fcc00078ec0ff */
[----:B-1----:R-:W-:-:S05]  /*146e0*/  @!P4 LEA R7, P5, R11, R7, 0x1 ;  /* 0x000000070b07c211 */ /* 0x002fca00078a08ff */
[----:B0-----:R-:W-:-:S05]  /*146f0*/  @!P4 IMAD.X R6, RZ, RZ, R6, P5 ;  /* 0x000000ffff06c224 */ /* 0x001fca00028e0606 */
[----:B------:R-:W-:-:S04]  /*14700*/  @!P4 LOP3.LUT R7, R7, R6, RZ, 0x3c, !PT ;  /* 0x000000060707c212 */ /* 0x000fc800078e3cff */
[----:B------:R-:W-:Y:S02]  /*14710*/  @!P4 LOP3.LUT R6, R7, R6, RZ, 0x3c, !PT ;  /* 0x000000060706c212 */ /* 0x000fe400078e3cff */
[----:B--2---:R-:W-:Y:S02]  /*14720*/  @!P3 LEA R8, P5, R11, R5, 0x1 ;  /* 0x000000050b08b211 */ /* 0x004fe400078a08ff */
[----:B------:R-:W-:-:S03]  /*14730*/  @!P4 LOP3.LUT R7, R7, R6, RZ, 0x3c, !PT ;  /* 0x000000060707c212 */ /* 0x000fc600078e3cff */
[----:B------:R-:W-:Y:S02]  /*14740*/  @!P3 IMAD.X R5, RZ, RZ, R9, P5 ;  /* 0x000000ffff05b224 */ /* 0x000fe400028e0609 */
[----:B-----5:R-:W-:Y:S04]  /*14750*/  @!P4 LDGSTS.E.BYPASS.LTC128B.128 [R10+0x12400], desc[UR4][R6.64], !P2 ;  /* 0x12400000060acfae */ /* 0x020fe8000d101d44 */
[----:B------:R-:W-:Y:S04]  /*14760*/  @!P4 LDGSTS.E.BYPASS.LTC128B.128 [R10+0x16400], desc[UR4][R6.64+0x80], !P1 ;  /* 0x16400080060acfae */ /* 0x000fe8000c901d44 */
[----:B------:R0:W-:Y:S02]  /*14770*/  @!P4 LDGSTS.E.BYPASS.LTC128B.128 [R10+0x1a400], desc[UR4][R6.64+0x100], !P0 ;  /* 0x1a400100060acfae */ /* 0x0001e4000c101d44 */
[----:B0-----:R-:W-:-:S02]  /*14780*/  @!P3 IMAD.MOV.U32 R6, RZ, RZ, R8 ;  /* 0x000000ffff06b224 */ /* 0x001fc400078e0008 */
[----:B------:R-:W-:Y:S02]  /*14790*/  @!P3 IMAD.MOV.U32 R7, RZ, RZ, R5 ;  /* 0x000000ffff07b224 */ /* 0x000fe400078e0005 */
[----:B------:R-:W-:-:S03]  /*147a0*/  VIADD R5, R0, 0x20 ;  /* 0x0000002000057836 */ /* 0x000fc60000000000 */
[----:B------:R-:W-:Y:S04]  /*147b0*/  @!P3 LDGSTS.E.BYPASS.LTC128B.128 [R10+0x12c00], desc[UR4][R6.64], !P2 ;  /* 0x12c00000060abfae */ /* 0x000fe8000d101d44 */
[----:B------:R-:W-:Y:S04]  /*147c0*/  @!P3 LDGSTS.E.BYPASS.LTC128B.128 [R10+0x16c00], desc[UR4][R6.64+0x80], !P1 ;  /* 0x16c00080060abfae */ /* 0x000fe8000c901d44 */
[----:B------:R0:W-:Y:S01]  /*147d0*/  @!P3 LDGSTS.E.BYPASS.LTC128B.128 [R10+0x1ac00], desc[UR4][R6.64+0x100], !P0 ;  /* 0x1ac00100060abfae */ /* 0x0001e2000c101d44 */
[----:B------:R-:W-:-:S03]  /*147e0*/  ISETP.GE.AND P3, PT, R5, R2, PT ;  /* 0x000000020500720c */ /* 0x000fc60003f66270 */
[----:B------:R-:W1:Y:S04]  /*147f0*/  SHFL.IDX PT, R5, R4, 0x2, 0x181f ;  /* 0x00581f0004057f89 */ /* 0x000e6800000e0000 */
[----:B------:R-:W0:Y:S06]  /*14800*/  SHFL.IDX PT, R8, R3, 0x2, 0x181f ;  /* 0x00581f0003087f89 */ /* 0x000e2c00000e0000 */
        /* <DEDUP_REMOVED lines=38> */
[----:B------:R-:W-:Y:S02]  /*14a70*/  @!P3 LDGSTS.E.BYPASS.LTC128B.128 [R10+0x14c00], desc[UR4][R6.64], !P2 ;  /* 0x14c00000060abfae */ /* 0x000fe4000d101d44 */
[----:B------:R-:W-:Y:S02]  /*14a80*/  ISETP.GE.AND P4, PT, R5, R2, PT ;  /* 0x000000020500720c */ /* 0x000fe40003f86270 */
[----:B------:R-:W0:Y:S04]  /*14a90*/  SHFL.IDX PT, R5, R4, 0x6, 0x181f ;  /* 0x00d81f0004057f89 */ /* 0x000e2800000e0000 */
[----:B------:R-:W-:Y:S04]  /*14aa0*/  @!P3 LDGSTS.E.BYPASS.LTC128B.128 [R10+0x18c00], desc[UR4][R6.64+0x80], !P1 ;  /* 0x18c00080060abfae */ /* 0x000fe8000c901d44 */
[----:B------:R1:W-:Y:S04]  /*14ab0*/  @!P3 LDGSTS.E.BYPASS.LTC128B.128 [R10+0x1cc00], desc[UR4][R6.64+0x100], !P0 ;  /* 0x1cc00100060abfae */ /* 0x0003e8000c101d44 */
[----:B-1----:R-:W1:Y:S01]  /*14ac0*/  SHFL.IDX PT, R6, R3, 0x6, 0x181f ;  /* 0x00d81f0003067f89 */ /* 0x002e6200000e0000 */
[----:B0-----:R-:W-:-:S03]  /*14ad0*/  @!P4 LEA R5, P3, R11, R5, 0x1 ;  /* 0x000000050b05c211 */ /* 0x001fc600078608ff */
[----:B------:R-:W0:Y:S04]  /*14ae0*/  SHFL.IDX PT, R3, R3, 0x7, 0x181f ;  /* 0x00f81f0003037f89 */ /* 0x000e2800000e0000 */
[----:B------:R-:W2:Y:S01]  /*14af0*/  SHFL.IDX PT, R4, R4, 0x7, 0x181f ;  /* 0x00f81f0004047f89 */ /* 0x000ea200000e0000 */
[----:B-1----:R-:W-:-:S04]  /*14b00*/  @!P4 IMAD.X R6, RZ, RZ, R6, P3 ;  /* 0x000000ffff06c224 */ /* 0x002fc800018e0606 */
[----:B------:R-:W-:Y:S02]  /*14b10*/  @!P4 IMAD.MOV.U32 R7, RZ, RZ, R6 ;  /* 0x000000ffff07c224 */ /* 0x000fe400078e0006 */
[----:B------:R-:W-:-:S05]  /*14b20*/  @!P4 IMAD.MOV.U32 R6, RZ, RZ, R5 ;  /* 0x000000ffff06c224 */ /* 0x000fca00078e0005 */
[----:B------:R1:W-:Y:S04]  /*14b30*/  @!P4 LDGSTS.E.BYPASS.LTC128B.128 [R10+0x15400], desc[UR4][R6.64], !P2 ;  /* 0x15400000060acfae */ /* 0x0003e8000d101d44 */
[----:B------:R1:W-:Y:S04]  /*14b40*/  @!P4 LDGSTS.E.BYPASS.LTC128B.128 [R10+0x19400], desc[UR4][R6.64+0x80], !P1 ;  /* 0x19400080060acfae */ /* 0x0003e8000c901d44 */
[----:B0-2---:R1:W-:Y:S02]  /*14b50*/  @!P4 LDGSTS.E.BYPASS.LTC128B.128 [R10+0x1d400], desc[UR4][R6.64+0x100], !P0 ;  /* 0x1d400100060acfae */ /* 0x0053e4000c101d44 */
.L_x_5065:
[----:B------:R-:W-:Y:S01]  /*14b60*/  VIADD R0, R0, 0x70 ;  /* 0x0000007000007836 */ /* 0x000fe20000000000 */
[----:B------:R-:W-:Y:S04]  /*14b70*/  BSSY B0, `(.L_x_4943) ;  /* 0x000000f000007945 */ /* 0x000fe80003800000 */
[----:B------:R-:W-:-:S13]  /*14b80*/  ISETP.GE.AND P3, PT, R0, R2, PT ;  /* 0x000000020000720c */ /* 0x000fda0003f66270 */
[----:B------:R-:W-:Y:S05]  /*14b90*/  @P3 BRA `(.L_x_4944) ;  /* 0x0000000000303947 */ /* 0x000fea0003800000 */
[----:B------:R-:W0:Y:S01]  /*14ba0*/  S2R R5, SR_TID.X ;  /* 0x0000000000057919 */ /* 0x000e220000002100 */
[----:B------:R-:W-:Y:S01]  /*14bb0*/  ULDC.64 UR4, c[0x0][0x208] ;  /* 0x0000820000047ab9 */ /* 0x000fe20000000a00 */
[----:B0-----:R-:W-:-:S05]  /*14bc0*/  IMAD.SHL.U32 R5, R5, 0x8, RZ ;  /* 0x0000000805057824 */ /* 0x001fca00078e00ff */
        /* <DEDUP_REMOVED lines=9> */
.L_x_4944:
[----:B------:R-:W-:Y:S05]  /*14c60*/  BSYNC B0 ;  /* 0x0000000000007941 */ /* 0x000fea0003800000 */
.L_x_4943:
[----:B01----:R-:W2:Y:S01]  /*14c70*/  LDL R10, [R1] ;  /* 0x00000000010a7983 */ /* 0x003ea20000100800 */
[----:B------:R-:W-:Y:S01]  /*14c80*/  PLOP3.LUT P0, PT, PT, PT, PT, 0x80, 0x0 ;  /* 0x000000000000781c */ /* 0x000fe20003f0f070 */
[----:B------:R-:W-:Y:S01]  /*14c90*/  NOP ;  /* 0x0000000000007918 */ /* 0x000fe20000000000 */
[----:B--2---:R-:W-:-:S11]  /*14ca0*/  VIADD R10, R10, 0x30800 ;  /* 0x000308000a0a7836 */ /* 0x004fd60000000000 */
.L_x_4945:
        /* <DEDUP_REMOVED lines=19> */
.L_x_5066:
[----:B------:R-:W-:Y:S05]  /*14de0*/  BSYNC B0 ;  /* 0x0000000000007941 */ /* 0x000fea0003800000 */
.L_x_4946:
        /* <DEDUP_REMOVED lines=50> */
.L_x_4954:
[----:B------:R-:W2:Y:S01]  /*15110*/  LDL R2, [R1] ;  /* 0x0000000001027983 */ /* 0x000ea20000100800 */
[----:B------:R-:W-:Y:S01]  /*15120*/  BSSY B3, `(.L_x_4955) ;  /* 0x0000005000037945 */ /* 0x000fe20003800000 */
[----:B--2---:R-:W-:Y:S01]  /*15130*/  IMAD R3, R7, 0x8, R2 ;  /* 0x0000000807037824 */ /* 0x004fe200078e0202 */
[----:B------:R-:W-:-:S04]  /*15140*/  SHF.L.U32 R2, R9, 0x1f, RZ ;  /* 0x0000001f09027819 */ /* 0x000fc800000006ff */
[----:B------:R-:W1:Y:S02]  /*15150*/  SYNCS.PHASECHK.TRANS64.TRYWAIT P0, [R3+URZ+0x30840], R2 ;  /* 0x03084002030075a7 */ /* 0x000e64000800017f */
[----:B-1----:R-:W-:Y:S05]  /*15160*/  @!P0 BRA `(.L_x_4956) ;  /* 0x00000048009c8947 */ /* 0x002fea0003800000 */
.L_x_5067:
[----:B------:R-:W-:Y:S05]  /*15170*/  BSYNC B3 ;  /* 0x0000000000037941 */ /* 0x000fea0003800000 */
.L_x_4955:
        /* <DEDUP_REMOVED lines=12> */
.L_x_4958:
[----:B------:R-:W-:Y:S05]  /*15240*/  BSYNC B3 ;  /* 0x0000000000037941 */ /* 0x000fea0003800000 */
.L_x_4957:
        /* <DEDUP_REMOVED lines=13> */
.L_x_4959:
        /* <DEDUP_REMOVED lines=16> */
.L_x_4960:
        /* <DEDUP_REMOVED lines=16> */
.L_x_4961:
        /* <DEDUP_REMOVED lines=17> */
.L_x_5068:
[----:B------:R-:W-:Y:S05]  /*15630*/  BSYNC B3 ;  /* 0x0000000000037941 */ /* 0x000fea0003800000 */
.L_x_4962:
        /* <DEDUP_REMOVED lines=14> */
.L_x_4965:
[----:B------:R-:W-:Y:S05]  /*15720*/  BSYNC B3 ;  /* 0x0000000000037941 */ /* 0x000fea0003800000 */
.L_x_4964:
        /* <DEDUP_REMOVED lines=15> */
.L_x_4966:
        /* <DEDUP_REMOVED lines=15> */
.L_x_4967:
        /* <DEDUP_REMOVED lines=15> */
.L_x_4968:
        /* <DEDUP_REMOVED lines=12> */
.L_x_4953:
[----:B------:R-:W-:Y:S05]  /*15ac0*/  BSYNC B1 ;  /* 0x0000000000017941 */ /* 0x000fea0003800000 */
.L_x_4952:
[----:B0-----:R-:W2:Y:S04]  /*15ad0*/  LDL R0, [R1+0x28] ;  /* 0x0000280001007983 */ /* 0x001ea80000100800 */
[----:B------:R0:W-:Y:S04]  /*15ae0*/  STL [R1+0x4], R7 ;  /* 0x0000040701007387 */ /* 0x0001e80000100800 */
[----:B------:R0:W-:Y:S02]  /*15af0*/  STL [R1+0x10], R9 ;  /* 0x0000100901007387 */ /* 0x0001e40000100800 */
[----:B0-2---:R-:W-:-:S07]  /*15b00*/  VIADD R0, R0, 0xfffffffd ;  /* 0xfffffffd00007836 */ /* 0x005fce0000000000 */
.L_x_4951:
[----:B------:R-:W-:Y:S05]  /*15b10*/  BSYNC B2 ;  /* 0x0000000000027941 */ /* 0x000fea0003800000 */
.L_x_4950:
[----:B------:R-:W2:Y:S01]  /*15b20*/  LDL.LU R2, [R1+0x28] ;  /* 0x0000280001027983 */ /* 0x000ea20000300800 */
[----:B------:R-:W-:Y:S01]  /*15b30*/  VIADD R8, R8, 0xfffffffe ;  /* 0xfffffffe08087836 */ /* 0x000fe20000000000 */
[----:B--2---:R-:W-:-:S04]  /*15b40*/  LOP3.LUT R2, RZ, R2, RZ, 0x33, !PT ;  /* 0x00000002ff027212 */ /* 0x004fc800078e33ff */
[----:B------:R-:W-:-:S13]  /*15b50*/  ISETP.NE.AND P0, PT, R8, R2, PT ;  /* 0x000000020800720c */ /* 0x000fda0003f05270 */
[----:B------:R-:W-:Y:S05]  /*15b60*/  @!P0 BRA `(.L_x_4949) ;  /* 0x0000001400f88947 */ /* 0x000fea0003800000 */
[----:B------:R-:W-:-:S07]  /*15b70*/  IMAD.MOV.U32 R9, RZ, RZ, R17 ;  /* 0x000000ffff097224 */ /* 0x000fce00078e0011 */
.L_x_5003:
        /* <DEDUP_REMOVED lines=37> */
.L_x_4971:
[----:B------:R-:W2:Y:S01]  /*15dd0*/  LDL R2, [R1] ;  /* 0x0000000001027983 */ /* 0x000ea20000100800 */
[----:B------:R-:W-:Y:S01]  /*15de0*/  BSSY B2, `(.L_x_4972) ;  /* 0x0000005000027945 */ /* 0x000fe20003800000 */
[----:B--2---:R-:W-:Y:S01]  /*15df0*/  IMAD R3, R4, 0x8, R2 ;  /* 0x0000000804037824 */ /* 0x004fe200078e0202 */
[----:B------:R-:W-:-:S04]  /*15e00*/  SHF.L.U32 R2, R5, 0x1f, RZ ;  /* 0x0000001f05027819 */ /* 0x000fc800000006ff */
[----:B------:R-:W1:Y:S02]  /*15e10*/  SYNCS.PHASECHK.TRANS64.TRYWAIT P0, [R3+URZ+0x30840], R2 ;  /* 0x03084002030075a7 */ /* 0x000e64000800017f */
[----:B-1----:R-:W-:Y:S05]  /*15e20*/  @!P0 BRA `(.L_x_4973) ;  /* 0x0000003c00948947 */ /* 0x002fea0003800000 */
.L_x_5069:
[----:B------:R-:W-:Y:S05]  /*15e30*/  BSYNC B2 ;  /* 0x0000000000027941 */ /* 0x000fea0003800000 */
.L_x_4972:
        /* <DEDUP_REMOVED lines=12> */
.L_x_4975:
[----:B------:R-:W-:Y:S05]  /*15f00*/  BSYNC B2 ;  /* 0x0000000000027941 */ /* 0x000fea0003800000 */
.L_x_4974:
        /* <DEDUP_REMOVED lines=13> */
.L_x_4976:
        /* <DEDUP_REMOVED lines=16> */
.L_x_4977:
        /* <DEDUP_REMOVED lines=16> */
.L_x_4978:
        /* <DEDUP_REMOVED lines=17> */
.L_x_5070:
[----:B------:R-:W-:Y:S05]  /*162f0*/  BSYNC B2 ;  /* 0x0000000000027941 */ /* 0x000fea0003800000 */
.L_x_4979:
        /* <DEDUP_REMOVED lines=11> */
.L_x_4982:
[----:B------:R-:W-:Y:S05]  /*163b0*/  BSYNC B2 ;  /* 0x0000000000027941 */ /* 0x000fea0003800000 */
.L_x_4981:
        /* <DEDUP_REMOVED lines=14> */
.L_x_4983:
        /* <DEDUP_REMOVED lines=15> */
.L_x_4984:
        /* <DEDUP_REMOVED lines=15> */
.L_x_4985:
        /* <DEDUP_REMOVED lines=12> */
.L_x_4970:
[----:B------:R-:W-:Y:S05]  /*16740*/  BSYNC B1 ;  /* 0x0000000000017941 */ /* 0x000fea0003800000 */
.L_x_4969:
        /* <DEDUP_REMOVED lines=37> */
.L_x_4988:
[----:B------:R-:W3:Y:S01]  /*169a0*/  LDL R2, [R1] ;  /* 0x0000000001027983 */ /* 0x000ee20000100800 */
[----:B------:R-:W-:Y:S01]  /*169b0*/  SHF.L.U32 R3, R11, 0x1f, RZ ;  /* 0x0000001f0b037819 */ /* 0x000fe200000006ff */
[----:B------:R-:W-:Y:S01]  /*169c0*/  BSSY B2, `(.L_x_4989) ;  /* 0x0000004000027945 */ /* 0x000fe20003800000 */
[----:B---3--:R-:W-:-:S04]  /*169d0*/  IMAD R2, R12, 0x8, R2 ;  /* 0x000000080c027824 */ /* 0x008fc800078e0202 */
[----:B------:R-:W3:Y:S02]  /*169e0*/  SYNCS.PHASECHK.TRANS64.TRYWAIT P0, [R2+URZ+0x30840], R3 ;  /* 0x03084003020075a7 */ /* 0x000ee4000800017f */
[----:B---3--:R-:W-:Y:S05]  /*169f0*/  @!P0 BRA `(.L_x_4990) ;  /* 0x0000003000c88947 */ /* 0x008fea0003800000 */
.L_x_5071:
[----:B------:R-:W-:Y:S05]  /*16a00*/  BSYNC B2 ;  /* 0x0000000000027941 */ /* 0x000fea0003800000 */
.L_x_4989:
        /* <DEDUP_REMOVED lines=12> */
.L_x_4992:
[----:B------:R-:W-:Y:S05]  /*16ad0*/  BSYNC B2 ;  /* 0x0000000000027941 */ /* 0x000fea0003800000 */
.L_x_4991:
        /* <DEDUP_REMOVED lines=15> */
.L_x_4993:
        /* <DEDUP_REMOVED lines=16> */
.L_x_4994:
        /* <DEDUP_REMOVED lines=16> */
.L_x_4995:
        /* <DEDUP_REMOVED lines=15> */
.L_x_5072:
[----:B------:R-:W-:Y:S05]  /*16ec0*/  BSYNC B2 ;  /* 0x0000000000027941 */ /* 0x000fea0003800000 */
.L_x_4996:
        /* <DEDUP_REMOVED lines=11> */
.L_x_4999:
[----:B------:R-:W-:Y:S05]  /*16f80*/  BSYNC B2 ;  /* 0x0000000000027941 */ /* 0x000fea0003800000 */
.L_x_4998:
        /* <DEDUP_REMOVED lines=13> */
.L_x_5000:
        /* <DEDUP_REMOVED lines=15> */
.L_x_5001:
        /* <DEDUP_REMOVED lines=15> */
.L_x_5002:
        /* <DEDUP_REMOVED lines=12> */
.L_x_4987:
[----:B------:R-:W-:Y:S05]  /*17300*/  BSYNC B1 ;  /* 0x0000000000017941 */ /* 0x000fea0003800000 */
.L_x_4986:
[----:B------:R-:W3:Y:S01]  /*17310*/  LDL R2, [R1+0x20] ;  /* 0x0000200001027983 */ /* 0x000ee20000100800 */
[----:B------:R-:W-:Y:S01]  /*17320*/  VIADD R0, R0, 0xfffffffe ;  /* 0xfffffffe00007836 */ /* 0x000fe20000000000 */
[----:B---3--:R-:W-:-:S13]  /*17330*/  ISETP.GT.AND P0, PT, R6, R2, PT ;  /* 0x000000020600720c */ /* 0x008fda0003f04270 */
[----:B------:R-:W-:Y:S05]  /*17340*/  @P0 BRA `(.L_x_5003) ;  /* 0xffffffe8000c0947 */ /* 0x000fea000383ffff */
.L_x_4949:
[----:B------:R-:W-:Y:S05]  /*17350*/  BSYNC B0 ;  /* 0x0000000000007941 */ /* 0x000fea0003800000 */
.L_x_4948:
        /* <DEDUP_REMOVED lines=18> */
.L_x_5005:
[----:B------:R-:W-:Y:S05]  /*17480*/  BSYNC B0 ;  /* 0x0000000000007941 */ /* 0x000fea0003800000 */
.L_x_5004:
        /* <DEDUP_REMOVED lines=13> */
.L_x_5073:
[----:B------:R-:W-:Y:S05]  /*17560*/  BSYNC B1 ;  /* 0x0000000000017941 */ /* 0x000fea0003800000 */
.L_x_5008:
        /* <DEDUP_REMOVED lines=9> */
.L_x_5011:
[----:B------:R-:W-:Y:S05]  /*17600*/  BSYNC B1 ;  /* 0x0000000000017941 */ /* 0x000fea0003800000 */
.L_x_5010:
        /* <DEDUP_REMOVED lines=14> */
.L_x_5012:
        /* <DEDUP_REMOVED lines=15> */
.L_x_5013:
        /* <DEDUP_REMOVED lines=15> */
.L_x_5014:
        /* <DEDUP_REMOVED lines=10> */
.L_x_5007:
[----:B------:R-:W-:Y:S05]  /*17970*/  BSYNC B0 ;  /* 0x0000000000007941 */ /* 0x000fea0003800000 */
.L_x_5006:
        /* <DEDUP_REMOVED lines=9> */
.L_x_4928:
[----:B------:R-:W-:Y:S05]  /*17a10*/  BSYNC B7 ;  /* 0x0000000000077941 */ /* 0x000fea0003800000 */
.L_x_4926:
        /* <DEDUP_REMOVED lines=9> */
[----:B------:R3:W4:Y:S04]  /*17ab0*/  LDS.128 R16, [R0+0x308d0] ;  /* 0x0308d00000107984 */ /* 0x0007280000000c00 */
[----:B------:R3:W-:Y:S01]  /*17ac0*/  STL [R1], R0 ;  /* 0x0000000001007387 */ /* 0x0007e20000100800 */
[----:B------:R-:W-:Y:S06]  /*17ad0*/  BAR.ARV 0x4, 0x180 ;  /* 0x0106000000007b1d */ /* 0x000fec0000002000 */
[----:B------:R-:W-:Y:S05]  /*17ae0*/  BRA `(.L_x_5016) ;  /* 0x0000000800e47947 */ /* 0x000fea0003800000 */
.L_x_5015:
        /* <DEDUP_REMOVED lines=37> */
.L_x_5083:
[----:B------:R-:W-:Y:S02]  /*17d40*/  ULDC UR4, c[0x0][0xc38] ;  /* 0x00030e0000047ab9 */ /* 0x000fe40000000800 */
[----:B------:R-:W-:-:S04]  /*17d50*/  IMAD.U32 R4, RZ, RZ, UR4 ;  /* 0x00000004ff047e24 */ /* 0x000fc8000f8e00ff */
[----:B----4-:R-:W-:-:S04]  /*17d60*/  IMAD R16, R16, R4, RZ ;  /* 0x0000000410107224 */ /* 0x010fc800078e02ff */
[----:B------:R-:W-:-:S05]  /*17d70*/  IMAD.IADD R5, R5, 0x1, R16 ;  /* 0x0000000105057824 */ /* 0x000fca00078e0210 */
[----:B------:R-:W-:-:S13]  /*17d80*/  ISETP.GT.AND P6, PT, R5, R0, PT ;  /* 0x000000000500720c */ /* 0x000fda0003fc4270 */
[----:B------:R-:W-:Y:S05]  /*17d90*/  @P6 BRA `(.L_x_5018) ;  /* 0x0000000000a06947 */ /* 0x000fea0003800000 */
.L_x_5023:
[----:B------:R-:W4:Y:S01]  /*17da0*/  LDC R2, c[0x0][0xc3c] ;  /* 0x00030f00ff027b82 */ /* 0x000f220000000800 */
[----:B------:R-:W-:-:S05]  /*17db0*/  VIADD R19, R19, 0x1f ;  /* 0x0000001f13137836 */ /* 0x000fca0000000000 */
[----:B----4-:R-:W-:-:S13]  /*17dc0*/  ISETP.GE.AND P6, PT, R19, R2, PT ;  /* 0x000000021300720c */ /* 0x010fda0003fc6270 */
[----:B------:R-:W-:Y:S05]  /*17dd0*/  @P6 BRA `(.L_x_5019) ;  /* 0x0000000400dc6947 */ /* 0x000fea0003800000 */
[----:B---3--:R-:W3:Y:S01]  /*17de0*/  S2R R3, SR_TID.X ;  /* 0x0000000000037919 */ /* 0x008ee20000002100 */
[----:B------:R-:W-:Y:S01]  /*17df0*/  BSSY B0, `(.L_x_5020) ;  /* 0x000000a000007945 */ /* 0x000fe20003800000 */
[----:B---3--:R-:W-:-:S05]  /*17e00*/  LOP3.LUT R3, R3, 0x1f, RZ, 0xc0, !PT ;  /* 0x0000001f03037812 */ /* 0x008fca00078ec0ff */
[----:B------:R-:W-:-:S05]  /*17e10*/  IMAD.IADD R4, R19, 0x1, R3 ;  /* 0x0000000113047824 */ /* 0x000fca00078e0203 */
[----:B------:R-:W-:Y:S01]  /*17e20*/  ISETP.GE.OR P6, PT, R4, R2, !P0 ;  /* 0x000000020400720c */ /* 0x000fe200047c6670 */
[----:B------:R-:W-:-:S12]  /*17e30*/  IMAD.MOV.U32 R2, RZ, RZ, RZ ;  /* 0x000000ffff027224 */ /* 0x000fd800078e00ff */
[----:B------:R-:W-:Y:S05]  /*17e40*/  @P6 BRA `(.L_x_5021) ;  /* 0x0000000000106947 */ /* 0x000fea0003800000 */
[----:B------:R-:W3:Y:S01]  /*17e50*/  LDC.64 R2, c[0x0][0xc80] ;  /* 0x00032000ff027b82 */ /* 0x000ee20000000a00 */
[----:B------:R-:W-:Y:S01]  /*17e60*/  ULDC.64 UR4, c[0x0][0x208] ;  /* 0x0000820000047ab9 */ /* 0x000fe20000000a00 */
[----:B---3--:R-:W-:-:S06]  /*17e70*/  IMAD.WIDE R2, R4, 0x4, R2 ;  /* 0x0000000404027825 */ /* 0x008fcc00078e0202 */
[----:B------:R3:W5:Y:S02]  /*17e80*/  LDG.E R2, desc[UR4][R2.64] ;  /* 0x0000000402027981 */ /* 0x000764000c1e1900 */
.L_x_5021:
[----:B------:R-:W-:Y:S05]  /*17e90*/  BSYNC B0 ;  /* 0x0000000000007941 */ /* 0x000fea0003800000 */
.L_x_5020:
        /* <DEDUP_REMOVED lines=18> */
.L_x_5091:
[----:B------:R-:W-:Y:S02]  /*17fc0*/  ULDC UR4, c[0x0][0xc38] ;  /* 0x00030e0000047ab9 */ /* 0x000fe40000000800 */
[----:B------:R-:W-:-:S04]  /*17fd0*/  IMAD.U32 R4, RZ, RZ, UR4 ;  /* 0x00000004ff047e24 */ /* 0x000fc8000f8e00ff */
[----:B----4-:R-:W-:-:S04]  /*17fe0*/  IMAD R16, R16, R4, RZ ;  /* 0x0000000410107224 */ /* 0x010fc800078e02ff */
[----:B------:R-:W-:-:S05]  /*17ff0*/  IMAD.IADD R5, R16, 0x1, R5 ;  /* 0x0000000110057824 */ /* 0x000fca00078e0205 */
[----:B------:R-:W-:-:S13]  /*18000*/  ISETP.GT.AND P6, PT, R5, R0, PT ;  /* 0x000000000500720c */ /* 0x000fda0003fc4270 */
[----:B------:R-:W-:Y:S05]  /*18010*/  @!P6 BRA `(.L_x_5023) ;  /* 0xfffffffc0060e947 */ /* 0x000fea000383ffff */
.L_x_5018:
        /* <DEDUP_REMOVED lines=8> */
.L_x_5095:
[----:B------:R-:W-:Y:S01]  /*180a0*/  ISETP.NE.AND P0, PT, R5, RZ, PT ;  /* 0x000000ff0500720c */ /* 0x000fe20003f05270 */
[----:B------:R-:W-:-:S12]  /*180b0*/  IMAD.MOV.U32 R5, RZ, RZ, RZ ;  /* 0x000000ffff057224 */ /* 0x000fd800078e00ff */
[----:B------:R-:W-:Y:S05]  /*180c0*/  @!P0 BRA `(.L_x_5025) ;  /* 0x0000000000148947 */ /* 0x000fea0003800000 */
[----:B------:R-:W-:Y:S01]  /*180d0*/  UMOV UR4, 0xffffffff ;  /* 0xffffffff00047882 */ /* 0x000fe20000000000 */
[----:B-1----:R-:W-:Y:S02]  /*180e0*/  VIADD R12, R6, 0xffffffff ;  /* 0xffffffff060c7836 */ /* 0x002fe40000000000 */
[----:B------:R-:W-:Y:S05]  /*180f0*/  BRA.DIV UR4, `(.L_x_5026) ;  /* 0x00000026048c7947 */ /* 0x000fea000b800000 */
[----:B---3--:R1:W3:Y:S02]  /*18100*/  SHFL.IDX PT, R3, R3, R12, 0x1f ;  /* 0x00001f0c03037589 */ /* 0x0082e400000e0000 */
.L_x_5098:
[----:B---3--:R-:W-:-:S07]  /*18110*/  IMAD.MOV.U32 R5, RZ, RZ, R3 ;  /* 0x000000ffff057224 */ /* 0x008fce00078e0003 */
.L_x_5025:
[----:B---34-:R-:W3:Y:S01]  /*18120*/  LDC.64 R2, c[0x0][0xc90] ;  /* 0x00032400ff027b82 */ /* 0x018ee20000000a00 */
[----:B------:R-:W-:Y:S01]  /*18130*/  IMAD.IADD R19, R6, 0x1, R19 ;  /* 0x0000000106137824 */ /* 0x000fe200078e0213 */
[----:B------:R-:W-:-:S03]  /*18140*/  ULDC.64 UR4, c[0x0][0x208] ;  /* 0x0000820000047ab9 */ /* 0x000fc60000000a00 */
[----:B---3--:R-:W-:-:S05]  /*18150*/  IMAD.WIDE R2, R19, 0x4, R2 ;  /* 0x0000000413027825 */ /* 0x008fca00078e0202 */
[----:B--2---:R-:W0:Y:S01]  /*18160*/  LDG.E R7, desc[UR4][R2.64] ;  /* 0x0000000402077981 */ /* 0x004e22000c1e1900 */
[----:B------:R-:W-:-:S04]  /*18170*/  IMAD R16, R5, R4, R16 ;  /* 0x0000000405107224 */ /* 0x000fc800078e0210 */
[----:B------:R-:W-:Y:S02]  /*18180*/  IMAD.IADD R0, R0, 0x1, -R16 ;  /* 0x0000000100007824 */ /* 0x000fe400078e0a10 */
[----:B0-----:R-:W-:-:S05]  /*18190*/  IMAD R6, R17, R7, RZ ;  /* 0x0000000711067224 */ /* 0x001fca00078e02ff */
        /* <DEDUP_REMOVED lines=28> */
[----:B------:R-:W-:Y:S01]  /*18360*/  VIADDMNMX R4, R3, R4, R7, PT ;  /* 0x0000000403047246 */ /* 0x000fe20003800107 */
[----:B------:R-:W-:-:S03]  /*18370*/  IMAD.IADD R5, R0, 0x1, R5 ;  /* 0x0000000100057824 */ /* 0x000fc600078e0205 */
        /* <DEDUP_REMOVED lines=29> */
.L_x_5019:
[----:B------:R-:W-:Y:S01]  /*18550*/  UMOV UR4, URZ ;  /* 0x0000003f00047c82 */ /* 0x000fe20008000000 */
[----:B------:R-:W-:Y:S01]  /*18560*/  UMOV UR5, URZ ;  /* 0x0000003f00057c82 */ /* 0x000fe20008000000 */
[----:B------:R-:W-:Y:S01]  /*18570*/  ULDC UR6, c[0x0][0xc3c] ;  /* 0x00030f0000067ab9 */ /* 0x000fe20000000800 */
[----:B------:R-:W-:Y:S02]  /*18580*/  IMAD.MOV.U32 R16, RZ, RZ, R0 ;  /* 0x000000ffff107224 */ /* 0x000fe400078e0000 */
[----:B------:R-:W-:Y:S02]  /*18590*/  IMAD.U32 R17, RZ, RZ, UR4 ;  /* 0x00000004ff117e24 */ /* 0x000fe4000f8e00ff */
[----:B------:R-:W-:Y:S02]  /*185a0*/  IMAD.U32 R18, RZ, RZ, UR5 ;  /* 0x00000005ff127e24 */ /* 0x000fe4000f8e00ff */
[----:B------:R-:W-:-:S07]  /*185b0*/  IMAD.U32 R19, RZ, RZ, UR6 ;  /* 0x00000006ff137e24 */ /* 0x000fce000f8e00ff */
.L_x_5027:
[----:B------:R4:W5:Y:S01]  /*185c0*/  LDL R2, [R1] ;  /* 0x0000000001027983 */ /* 0x0009620000100800 */
[----:B------:R-:W0:Y:S01]  /*185d0*/  S2R R0, SR_TID.X ;  /* 0x0000000000007919 */ /* 0x000e220000002100 */
[----:B------:R-:W-:Y:S05]  /*185e0*/  WARPSYNC.ALL ;  /* 0x0000000000007948 */ /* 0x000fea0003800000 */
[----:B0-----:R-:W-:Y:S01]  /*185f0*/  LOP3.LUT R0, R0, 0x1f, RZ, 0xc0, !PT ;  /* 0x0000001f00007812 */ /* 0x001fe200078ec0ff */
[----:B------:R-:W-:Y:S03]  /*18600*/  BAR.SYNC.DEFER_BLOCKING 0x4, 0x180 ;  /* 0x0106000000007b1d */ /* 0x000fe60000010000 */
[----:B------:R-:W-:-:S13]  /*18610*/  ISETP.NE.AND P0, PT, R0, RZ, PT ;  /* 0x000000ff0000720c */ /* 0x000fda0003f05270 */
[----:B---3--:R-:W5:Y:S01]  /*18620*/  @!P0 S2R R3, SR_CgaCtaId ;  /* 0x0000000000038919 */ /* 0x008f620000008800 */
[----:B------:R-:W-:-:S04]  /*18630*/  @!P0 MOV R0, 0x400 ;  /* 0x0000040000008802 */ /* 0x000fc80000000f00 */
[----:B-----5:R-:W-:-:S05]  /*18640*/  @!P0 LEA R2, R3, R0, 0x18 ;  /* 0x0000000003028211 */ /* 0x020fca00078ec0ff */
[----:B------:R4:W-:Y:S04]  /*18650*/  @!P0 STS.128 [R2+0x308d0], R16 ;  /* 0x0308d01002008388 */ /* 0x0009e80000000c00 */
[----:B------:R4:W-:Y:S01]  /*18660*/  @!P0 STL [R1], R2 ;  /* 0x0000000201008387 */ /* 0x0009e20000100800 */
[----:B------:R-:W-:Y:S06]  /*18670*/  BAR.ARV 0x5, 0x180 ;  /* 0x0146000000007b1d */ /* 0x000fec0000002000 */
.L_x_5016:
[----:B------:R-:W-:Y:S02]  /*18680*/  ULDC UR4, c[0x0][0xc3c] ;  /* 0x00030f0000047ab9 */ /* 0x000fe40000000800 */
[----:B----4-:R-:W-:-:S13]  /*18690*/  ISETP.GE.AND P0, PT, R19, UR4, PT ;  /* 0x0000000413007c0c */ /* 0x010fda000bf06270 */
[----:B------:R-:W-:Y:S05]  /*186a0*/  @!P0 BRA `(.L_x_5028) ;  /* 0xffffffa400008947 */ /* 0x000fea000383ffff */
[----:B------:R-:W-:Y:S05]  /*186b0*/  BSYNC B8 ;  /* 0x0000000000087941 */ /* 0x000fea0003800000 */
.L_x_4914:
[----:B---3--:R-:W3:Y:S01]  /*186c0*/  LDL.LU R0, [R1+0x38] ;  /* 0x0000380001007983 */ /* 0x008ee20000300800 */
        /* <DEDUP_REMOVED lines=11> */
.L_x_5099:
[----:B------:R-:W-:Y:S05]  /*18780*/  BSYNC B0 ;  /* 0x0000000000007941 */ /* 0x000fea0003800000 */
.L_x_5029:
[----:B------:R-:W-:-:S03]  /*18790*/  UMOV UR4, 0xffffffff ;  /* 0xffffffff00047882 */ /* 0x000fc60000000000 */
[----:B------:R-:W-:Y:S05]  /*187a0*/  BRA.DIV UR4, `(.L_x_5031) ;  /* 0x00000022041c7947 */ /* 0x000fea000b800000 */
[----:B------:R-:W3:Y:S02]  /*187b0*/  S2R R2, SR_TID.X ;  /* 0x0000000000027919 */ /* 0x000ee40000002100 */
[----:B---3--:R-:W-:-:S04]  /*187c0*/  SHF.R.U32.HI R2, RZ, 0x5, R2 ;  /* 0x00000005ff027819 */ /* 0x008fc80000011602 */
[----:B------:R-:W-:-:S05]  /*187d0*/  LOP3.LUT R2, R2, 0x3, RZ, 0xc0, !PT ;  /* 0x0000000302027812 */ /* 0x000fca00078ec0ff */
[----:B------:R3:W4:Y:S02]  /*187e0*/  SHFL.IDX PT, R14, R2, RZ, 0x1f ;  /* 0x00001fff020e7589 */ /* 0x00072400000e0000 */
.L_x_5102:
[----:B----4-:R-:W-:Y:S01]  /*187f0*/  ISETP.NE.AND P0, PT, R14, RZ, PT ;  /* 0x000000ff0e00720c */ /* 0x010fe20003f05270 */
[----:B------:R-:W-:-:S12]  /*18800*/  BSSY B0, `(.L_x_5032) ;  /* 0x0000029000007945 */ /* 0x000fd80003800000 */
[----:B------:R-:W-:Y:S05]  /*18810*/  @P0 BRA `(.L_x_5033) ;  /* 0x00000000009c0947 */ /* 0x000fea0003800000 */
[----:B------:R-:W-:-:S03]  /*18820*/  UMOV UR4, 0xffffffff ;  /* 0xffffffff00047882 */ /* 0x000fc60000000000 */
[----:B------:R-:W-:Y:S05]  /*18830*/  BRA.DIV UR4, `(.L_x_5034) ;  /* 0x00000022042c7947 */ /* 0x000fea000b800000 */
[----:B------:R-:W-:-:S13]  /*18840*/  ELECT P6, URZ, PT ;  /* 0x00000000003f782f */ /* 0x000fda00038c0000 */
.L_x_5105:
        /* <DEDUP_REMOVED lines=8> */
.L_x_5035:
        /* <DEDUP_REMOVED lines=14> */
.L_x_5106:
[----:B------:R-:W2:Y:S02]  /*189b0*/  SYNCS.PHASECHK.TRANS64.TRYWAIT P0, [R7+URZ], R2 ;  /* 0x00000002070075a7 */ /* 0x000ea4000800017f */
[----:B--2---:R-:W-:Y:S05]  /*189c0*/  @!P0 BRA `(.L_x_5037) ;  /* 0x0000001c00fc8947 */ /* 0x004fea0003800000 */
.L_x_5107:
[----:B------:R-:W-:Y:S05]  /*189d0*/  @!P2 BRA `(.L_x_5038) ;  /* 0x000000000004a947 */ /* 0x000fea0003800000 */
[----:B------:R-:W-:Y:S01]  /*189e0*/  BPT.TRAP 0x1 ;  /* 0x000000040000795c */ /* 0x000fe20000300000 */
.L_x_5038:
[----:B------:R-:W3:Y:S01]  /*189f0*/  LDL.LU R4, [R1+0x4] ;  /* 0x0000040001047983 */ /* 0x000ee20000300800 */
[----:B------:R-:W-:-:S04]  /*18a00*/  VIADD R0, R0, 0x30860 ;  /* 0x0003086000007836 */ /* 0x000fc80000000000 */
[----:B---3--:R-:W-:-:S04]  /*18a10*/  IMAD R4, R4, 0x8, R0 ;  /* 0x0000000804047824 */ /* 0x008fc800078e0200 */
[----:B------:R-:W3:Y:S02]  /*18a20*/  SYNCS.PHASECHK.TRANS64.TRYWAIT P0, [R4+URZ], R5 ;  /* 0x00000005040075a7 */ /* 0x000ee4000800017f */
[----:B---3--:R-:W-:Y:S05]  /*18a30*/  @!P0 BRA `(.L_x_5039) ;  /* 0x0000001c00f48947 */ /* 0x008fea0003800000 */
.L_x_5108:
[----:B------:R-:W-:-:S07]  /*18a40*/  IMAD R3, R3, 0x8, R0 ;  /* 0x0000000803037824 */ /* 0x000fce00078e0200 */
.L_x_5040:
[----:B----4-:R4:W0:Y:S02]  /*18a50*/  SYNCS.PHASECHK.TRANS64.TRYWAIT P0, [R3+URZ], R2 ;  /* 0x00000002030075a7 */ /* 0x010824000800017f */
[----:B0-----:R-:W-:Y:S05]  /*18a60*/  @!P0 NANOSLEEP.SYNCS 0x989680 ;  /* 0x009896800000895d */ /* 0x001fea0003900000 */
[----:B------:R-:W0:Y:S02]  /*18a70*/  @!P0 SYNCS.PHASECHK.TRANS64 P0, [R3+URZ], R2 ;  /* 0x00000002030085a7 */ /* 0x000e24000800007f */
[----:B0-----:R-:W-:Y:S05]  /*18a80*/  @!P0 BRA `(.L_x_5040) ;  /* 0xfffffffc00f08947 */ /* 0x001fea000383ffff */
.L_x_5033:
[----:B------:R-:W-:Y:S05]  /*18a90*/  BSYNC B0 ;  /* 0x0000000000007941 */ /* 0x000fea0003800000 */
.L_x_5032:
[----:B------:R-:W-:Y:S05]  /*18aa0*/  EXIT ;  /* 0x000000000000794d */ /* 0x000fea0003800000 */
.L_x_4816:
[----:B0-----:R-:W-:-:S04]  /*18ab0*/  IMAD.U32 R3, RZ, RZ, UR38 ;  /* 0x00000026ff037e24 */ /* 0x001fc8000f8e00ff */
[----:B------:R0:W1:Y:S03]  /*18ac0*/  SYNCS.PHASECHK.TRANS64.TRYWAIT P1, [R3+URZ+0x30800], R0 ;  /* 0x03080000030075a7 */ /* 0x000066000802017f */
[----:B-1----:R-:W-:Y:S05]  /*18ad0*/  @!P1 NANOSLEEP.SYNCS 0x989680 ;  /* 0x009896800000995d */ /* 0x002fea0003900000 */
[----:B------:R-:W1:Y:S02]  /*18ae0*/  @!P1 SYNCS.PHASECHK.TRANS64 P1, [R3+URZ+0x30800], R0 ;  /* 0x03080000030095a7 */ /* 0x000e64000802007f */
[----:B-1----:R-:W-:Y:S05]  /*18af0*/  @!P1 BRA `(.L_x_4816) ;  /* 0xfffffffc00ec9947 */ /* 0x002fea000383ffff */
[----:B------:R-:W-:Y:S05]  /*18b00*/  BRA `(.L_x_5041) ;  /* 0xfffffe90008c7947 */ /* 0x000fea000383ffff */
.L_x_4820:
[----:B-1----:R1:W3:Y:S02]  /*18b10*/  SYNCS.PHASECHK.TRANS64.TRYWAIT P1, [R11+URZ+0x30830], R0 ;  /* 0x030830000b0075a7 */ /* 0x0022e4000802017f */
[----:B---3--:R-:W-:Y:S05]  /*18b20*/  @!P1 NANOSLEEP.SYNCS 0x989680 ;  /* 0x009896800000995d */ /* 0x008fea0003900000 */
[----:B------:R-:W3:Y:S02]  /*18b30*/  @!P1 SYNCS.PHASECHK.TRANS64 P1, [R11+URZ+0x30830], R0 ;  /* 0x030830000b0095a7 */ /* 0x000ee4000802007f */
[----:B---3--:R-:W-:Y:S05]  /*18b40*/  @!P1 BRA `(.L_x_4820) ;  /* 0xfffffffc00f09947 */ /* 0x008fea000383ffff */
[----:B------:R-:W-:Y:S05]  /*18b50*/  BRA `(.L_x_4819) ;  /* 0xfffffe9000c07947 */ /* 0x000fea000383ffff */
.L_x_4836:
[----:B-1----:R-:W-:-:S04]  /*18b60*/  IMAD.U32 R12, RZ, RZ, UR7 ;  /* 0x00000007ff0c7e24 */ /* 0x002fc8000f8e00ff */
[----:B------:R1:W2:Y:S03]  /*18b70*/  SYNCS.PHASECHK.TRANS64.TRYWAIT P1, [R12+URZ+0x30830], R9 ;  /* 0x030830090c0075a7 */ /* 0x0002a6000802017f */
[----:B--2---:R-:W-:Y:S05]  /*18b80*/  @!P1 NANOSLEEP.SYNCS 0x989680 ;  /* 0x009896800000995d */ /* 0x004fea0003900000 */
[----:B------:R-:W2:Y:S02]  /*18b90*/  @!P1 SYNCS.PHASECHK.TRANS64 P1, [R12+URZ+0x30830], R9 ;  /* 0x030830090c0095a7 */ /* 0x000ea4000802007f */
[----:B--2---:R-:W-:Y:S05]  /*18ba0*/  @!P1 BRA `(.L_x_4836) ;  /* 0xfffffffc00ec9947 */ /* 0x004fea000383ffff */
[----:B------:R-:W-:Y:S05]  /*18bb0*/  BRA `(.L_x_4835) ;  /* 0xfffffec400647947 */ /* 0x000fea000383ffff */
.L_x_4840:
[----:B01----:R-:W-:-:S04]  /*18bc0*/  IMAD.U32 R9, RZ, RZ, UR6 ;  /* 0x00000006ff097e24 */ /* 0x003fc8000f8e00ff */
[----:B------:R0:W1:Y:S03]  /*18bd0*/  SYNCS.PHASECHK.TRANS64.TRYWAIT P1, [R9+URZ+0x30850], R0 ;  /* 0x03085000090075a7 */ /* 0x000066000802017f */
[----:B-1----:R-:W-:Y:S05]  /*18be0*/  @!P1 NANOSLEEP.SYNCS 0x989680 ;  /* 0x009896800000995d */ /* 0x002fea0003900000 */
[----:B------:R-:W1:Y:S02]  /*18bf0*/  @!P1 SYNCS.PHASECHK.TRANS64 P1, [R9+URZ+0x30850], R0 ;  /* 0x03085000090095a7 */ /* 0x000e64000802007f */
[----:B-1----:R-:W-:Y:S05]  /*18c00*/  @!P1 BRA `(.L_x_4840) ;  /* 0xfffffffc00ec9947 */ /* 0x002fea000383ffff */
[----:B------:R-:W-:Y:S05]  /*18c10*/  BRA `(.L_x_4839) ;  /* 0xfffffed0000c7947 */ /* 0x000fea000383ffff */
.L_x_4857:
[----:B-1----:R-:W-:-:S04]  /*18c20*/  IMAD.U32 R4, RZ, RZ, UR6 ;  /* 0x00000006ff047e24 */ /* 0x002fc8000f8e00ff */
[----:B------:R1:W2:Y:S03]  /*18c30*/  SYNCS.PHASECHK.TRANS64.TRYWAIT P1, [R4+URZ+0x30830], R3 ;  /* 0x03083003040075a7 */ /* 0x0002a6000802017f */
[----:B--2---:R-:W-:Y:S05]  /*18c40*/  @!P1 NANOSLEEP.SYNCS 0x989680 ;  /* 0x009896800000995d */ /* 0x004fea0003900000 */
[----:B------:R-:W2:Y:S02]  /*18c50*/  @!P1 SYNCS.PHASECHK.TRANS64 P1, [R4+URZ+0x30830], R3 ;  /* 0x03083003040095a7 */ /* 0x000ea4000802007f */
[----:B--2---:R-:W-:Y:S05]  /*18c60*/  @!P1 BRA `(.L_x_4857) ;  /* 0xfffffffc00ec9947 */ /* 0x004fea000383ffff */
[----:B------:R-:W-:Y:S05]  /*18c70*/  BRA `(.L_x_4856) ;  /* 0xfffffefc00547947 */ /* 0x000fea000383ffff */
.L_x_4861:
[----:B01----:R-:W-:-:S04]  /*18c80*/  IMAD.U32 R3, RZ, RZ, UR10 ;  /* 0x0000000aff037e24 */ /* 0x003fc8000f8e00ff */
[----:B------:R0:W1:Y:S03]  /*18c90*/  SYNCS.PHASECHK.TRANS64.TRYWAIT P1, [R3+URZ+0x30850], R0 ;  /* 0x03085000030075a7 */ /* 0x000066000802017f */
[----:B-1----:R-:W-:Y:S05]  /*18ca0*/  @!P1 NANOSLEEP.SYNCS 0x989680 ;  /* 0x009896800000995d */ /* 0x002fea0003900000 */
[----:B------:R-:W1:Y:S02]  /*18cb0*/  @!P1 SYNCS.PHASECHK.TRANS64 P1, [R3+URZ+0x30850], R0 ;  /* 0x03085000030095a7 */ /* 0x000e64000802007f */
[----:B-1----:R-:W-:Y:S05]  /*18cc0*/  @!P1 BRA `(.L_x_4861) ;  /* 0xfffffffc00ec9947 */ /* 0x002fea000383ffff */
[----:B------:R-:W-:Y:S05]  /*18cd0*/  BRA `(.L_x_4860) ;  /* 0xffffff0400fc7947 */ /* 0x000fea000383ffff */
.L_x_4867:
[----:B-1----:R-:W-:-:S04]  /*18ce0*/  IMAD.U32 R4, RZ, RZ, UR6 ;  /* 0x00000006ff047e24 */ /* 0x002fc8000f8e00ff */
[----:B------:R1:W2:Y:S03]  /*18cf0*/  SYNCS.PHASECHK.TRANS64.TRYWAIT P1, [R4+URZ+0x30830], R3 ;  /* 0x03083003040075a7 */ /* 0x0002a6000802017f */
[----:B--2---:R-:W-:Y:S05]  /*18d00*/  @!P1 NANOSLEEP.SYNCS 0x989680 ;  /* 0x009896800000995d */ /* 0x004fea0003900000 */
[----:B------:R-:W2:Y:S02]  /*18d10*/  @!P1 SYNCS.PHASECHK.TRANS64 P1, [R4+URZ+0x30830], R3 ;  /* 0x03083003040095a7 */ /* 0x000ea4000802007f */
[----:B--2---:R-:W-:Y:S05]  /*18d20*/  @!P1 BRA `(.L_x_4867) ;  /* 0xfffffffc00ec9947 */ /* 0x004fea000383ffff */
[----:B------:R-:W-:Y:S05]  /*18d30*/  BRA `(.L_x_4866) ;  /* 0xffffff2000447947 */ /* 0x000fea000383ffff */
.L_x_4871:
[----:B01----:R-:W-:-:S04]  /*18d40*/  IMAD.U32 R3, RZ, RZ, UR10 ;  /* 0x0000000aff037e24 */ /* 0x003fc8000f8e00ff */
[----:B------:R0:W1:Y:S03]  /*18d50*/  SYNCS.PHASECHK.TRANS64.TRYWAIT P1, [R3+URZ+0x30850], R0 ;  /* 0x03085000030075a7 */ /* 0x000066000802017f */
[----:B-1----:R-:W-:Y:S05]  /*18d60*/  @!P1 NANOSLEEP.SYNCS 0x989680 ;  /* 0x009896800000995d */ /* 0x002fea0003900000 */
[----:B------:R-:W1:Y:S02]  /*18d70*/  @!P1 SYNCS.PHASECHK.TRANS64 P1, [R3+URZ+0x30850], R0 ;  /* 0x03085000030095a7 */ /* 0x000e64000802007f */
[----:B-1----:R-:W-:Y:S05]  /*18d80*/  @!P1 BRA `(.L_x_4871) ;  /* 0xfffffffc00ec9947 */ /* 0x002fea000383ffff */
[----:B------:R-:W-:Y:S05]  /*18d90*/  BRA `(.L_x_4870) ;  /* 0xffffff2800ec7947 */ /* 0x000fea000383ffff */
.L_x_4884:
[----:B-1----:R-:W-:-:S04]  /*18da0*/  IMAD.U32 R7, RZ, RZ, UR5 ;  /* 0x00000005ff077e24 */ /* 0x002fc8000f8e00ff */
[----:B------:R1:W2:Y:S03]  /*18db0*/  SYNCS.PHASECHK.TRANS64.TRYWAIT P0, [R7+URZ+0x30850], R0 ;  /* 0x03085000070075a7 */ /* 0x0002a6000800017f */
[----:B--2---:R-:W-:Y:S05]  /*18dc0*/  @!P0 NANOSLEEP.SYNCS 0x989680 ;  /* 0x009896800000895d */ /* 0x004fea0003900000 */
[----:B------:R-:W2:Y:S02]  /*18dd0*/  @!P0 SYNCS.PHASECHK.TRANS64 P0, [R7+URZ+0x30850], R0 ;  /* 0x03085000070085a7 */ /* 0x000ea4000800007f */
[----:B--2---:R-:W-:Y:S05]  /*18de0*/  @!P0 BRA `(.L_x_4884) ;  /* 0xfffffffc00ec8947 */ /* 0x004fea000383ffff */
[----:B------:R-:W-:Y:S05]  /*18df0*/  BRA `(.L_x_4883) ;  /* 0xffffff5800dc7947 */ /* 0x000fea000383ffff */
.L_x_4934:
        /* <DEDUP_REMOVED lines=11> */
.L_x_5043:
[----:B------:R-:W-:Y:S05]  /*18eb0*/  BSYNC B0 ;  /* 0x0000000000007941 */ /* 0x000fea0003800000 */
.L_x_5042:
[----:B------:R-:W-:Y:S05]  /*18ec0*/  BRA `(.L_x_5044) ;  /* 0xffffffa800c07947 */ /* 0x000fea000383ffff */
.L_x_4936:
[----:B------:R-:W-:Y:S01]  /*18ed0*/  BSSY B0, `(.L_x_5045) ;  /* 0x0000006000007945 */ /* 0x000fe20003800000 */
[----:B------:R-:W-:-:S07]  /*18ee0*/  IMAD.MOV.U32 R15, RZ, RZ, -0x1 ;  /* 0xffffffffff0f7424 */ /* 0x000fce00078e00ff */
[----:B012-4-:R-:W-:Y:S05]  /*18ef0*/  WARPSYNC.COLLECTIVE R15, `(.L_x_5046) ;  /* 0x000000000f0c7348 */ /* 0x017fea0003c00000 */
[----:B------:R-:W-:Y:S02]  /*18f00*/  ELECT P6, UR62, PT ;  /* 0x00000000003e782f */ /* 0x000fe400038c0000 */
[----:B------:R-:W-:Y:S01]  /*18f10*/  MOV R14, UR62 ;  /* 0x0000003e000e7c02 */ /* 0x000fe20008000f00 */
[----:B012-4-:R-:W-:Y:S10]  /*18f20*/  ENDCOLLECTIVE ;  /* 0x000000000000791b */ /* 0x017ff40003800000 */
.L_x_5046:
[----:B------:R-:W-:Y:S05]  /*18f30*/  BSYNC B0 ;  /* 0x0000000000007941 */ /* 0x000fea0003800000 */
.L_x_5045:
[----:B------:R-:W-:Y:S05]  /*18f40*/  BRA `(.L_x_5047) ;  /* 0xffffffa800cc7947 */ /* 0x000fea000383ffff */
.L_x_4938:
[----:B--2---:R2:W3:Y:S02]  /*18f50*/  SYNCS.PHASECHK.TRANS64.TRYWAIT P0, [R0+URZ+0x30840], R2 ;  /* 0x03084002000075a7 */ /* 0x0044e4000800017f */
[----:B---3--:R-:W-:Y:S05]  /*18f60*/  @!P0 NANOSLEEP.SYNCS 0x989680 ;  /* 0x009896800000895d */ /* 0x008fea0003900000 */
[----:B------:R-:W3:Y:S02]  /*18f70*/  @!P0 SYNCS.PHASECHK.TRANS64 P0, [R0+URZ+0x30840], R2 ;  /* 0x03084002000085a7 */ /* 0x000ee4000800007f */
[----:B---3--:R-:W-:Y:S05]  /*18f80*/  @!P0 BRA `(.L_x_4938) ;  /* 0xfffffffc00f08947 */ /* 0x008fea000383ffff */
[----:B------:R-:W-:Y:S05]  /*18f90*/  BRA `(.L_x_5048) ;  /* 0xffffffac00387947 */ /* 0x000fea000383ffff */
.L_x_4942:
        /* <DEDUP_REMOVED lines=14> */
.L_x_5049:
[----:B------:R-:W-:Y:S02]  /*19080*/  IMAD.MOV.U32 R13, RZ, RZ, R4 ;  /* 0x000000ffff0d7224 */ /* 0x000fe400078e0004 */
[----:B------:R-:W-:-:S07]  /*19090*/  IMAD.MOV.U32 R6, RZ, RZ, R14 ;  /* 0x000000ffff067224 */ /* 0x000fce00078e000e */
[----:B------:R-:W-:Y:S05]  /*190a0*/  WARPSYNC.COLLECTIVE R15, `(.L_x_5050) ;  /* 0x000000000f087348 */ /* 0x000fea0003c00000 */
[----:B------:R0:W1:Y:S02]  /*190b0*/  SHFL.IDX P6, R14, R13, R12, R11 ;  /* 0x0000000c0d0e7389 */ /* 0x00006400000c000b */
[----:B01----:R-:W-:Y:S01]  /*190c0*/  ENDCOLLECTIVE ;  /* 0x000000000000791b */ /* 0x003fe20003800000 */
.L_x_5050:
        /* <DEDUP_REMOVED lines=19> */
.L_x_5051:
[----:B------:R-:W-:Y:S02]  /*19200*/  IMAD.MOV.U32 R13, RZ, RZ, R4 ;  /* 0x000000ffff0d7224 */ /* 0x000fe400078e0004 */
[----:B------:R-:W-:-:S07]  /*19210*/  IMAD.MOV.U32 R9, RZ, RZ, R14 ;  /* 0x000000ffff097224 */ /* 0x000fce00078e000e */
[----:B------:R-:W-:Y:S05]  /*19220*/  WARPSYNC.COLLECTIVE R15, `(.L_x_5052) ;  /* 0x000000000f087348 */ /* 0x000fea0003c00000 */
[----:B------:R0:W1:Y:S02]  /*19230*/  SHFL.IDX P6, R14, R13, R12, R11 ;  /* 0x0000000c0d0e7389 */ /* 0x00006400000c000b */
[----:B01----:R-:W-:Y:S01]  /*19240*/  ENDCOLLECTIVE ;  /* 0x000000000000791b */ /* 0x003fe20003800000 */
.L_x_5052:
[----:B------:R-:W-:Y:S01]  /*19250*/  ULDC.64 UR4, c[0x0][0x208] ;  /* 0x0000820000047ab9 */ /* 0x000fe20000000a00 */
[----:B------:R-:W-:Y:S02]  /*19260*/  IMAD.MOV.U32 R13, RZ, RZ, R3 ;  /* 0x000000ffff0d7224 */ /* 0x000fe400078e0003 */
[----:B------:R-:W-:Y:S02]  /*19270*/  IMAD.MOV.U32 R12, RZ, RZ, 0x2 ;  /* 0x00000002ff0c7424 */ /* 0x000fe400078e00ff */
[----:B------:R-:W-:-:S05]  /*19280*/  IMAD.MOV.U32 R5, RZ, RZ, R14 ;  /* 0x000000ffff057224 */ /* 0x000fca00078e000e */
[----:B------:R-:W-:-:S05]  /*19290*/  @!P3 LEA R8, P5, R8, R5, 0x1 ;  /* 0x000000050808b211 */ /* 0x000fca00078a08ff */
[----:B------:R-:W-:Y:S02]  /*192a0*/  @!P3 IMAD.X R5, RZ, RZ, R9, P5 ;  /* 0x000000ffff05b224 */ /* 0x000fe400028e0609 */
[----:B------:R-:W-:Y:S01]  /*192b0*/  @!P3 IMAD.MOV.U32 R6, RZ, RZ, R8 ;  /* 0x000000ffff06b224 */ /* 0x000fe200078e0008 */
[----:B------:R-:W0:Y:S01]  /*192c0*/  S2R R9, SR_TID.X ;  /* 0x0000000000097919 */ /* 0x000e220000002100 */
[----:B------:R-:W-:Y:S02]  /*192d0*/  @!P3 IMAD.MOV.U32 R7, RZ, RZ, R5 ;  /* 0x000000ffff07b224 */ /* 0x000fe400078e0005 */
[----:B------:R-:W-:-:S03]  /*192e0*/  VIADD R5, R0, 0x20 ;  /* 0x0000002000057836 */ /* 0x000fc60000000000 */
[----:B------:R-:W-:Y:S01]  /*192f0*/  @!PT LDS RZ, [RZ] ;  /* 0x00000000fffff984 */ /* 0x000fe20000000800 */
[----:B------:R-:W-:Y:S01]  /*19300*/  @!PT LDS RZ, [RZ] ;  /* 0x00000000fffff984 */ /* 0x000fe20000000800 */
[----:B------:R-:W-:Y:S01]  /*19310*/  @!PT LDS RZ, [RZ] ;  /* 0x00000000fffff984 */ /* 0x000fe20000000800 */
[----:B------:R1:W-:Y:S04]  /*19320*/  @!P3 LDGSTS.E.BYPASS.LTC128B.128 [R10+0x12c00], desc[UR4][R6.64], !P2 ;  /* 0x12c00000060abfae */ /* 0x0003e8000d101d44 */
[----:B------:R1:W-:Y:S04]  /*19330*/  @!P3 LDGSTS.E.BYPASS.LTC128B.128 [R10+0x16c00], desc[UR4][R6.64+0x80], !P1 ;  /* 0x16c00080060abfae */ /* 0x0003e8000c901d44 */
[----:B------:R1:W-:Y:S01]  /*19340*/  @!P3 LDGSTS.E.BYPASS.LTC128B.128 [R10+0x1ac00], desc[UR4][R6.64+0x100], !P0 ;  /* 0x1ac00100060abfae */ /* 0x0003e2000c101d44 */
[----:B------:R-:W-:-:S13]  /*19350*/  ISETP.GE.AND P3, PT, R5, R2, PT ;  /* 0x000000020500720c */ /* 0x000fda0003f66270 */
[----:B01----:R-:W-:Y:S05]  /*19360*/  WARPSYNC.COLLECTIVE R15, `(.L_x_5053) ;  /* 0x000000000f087348 */ /* 0x003fea0003c00000 */
[----:B------:R2:W3:Y:S02]  /*19370*/  SHFL.IDX P6, R14, R13, R12, R11 ;  /* 0x0000000c0d0e7389 */ /* 0x0004e400000c000b */
[----:B0123--:R-:W-:Y:S01]  /*19380*/  ENDCOLLECTIVE ;  /* 0x000000000000791b */ /* 0x00ffe20003800000 */
.L_x_5053:
[----:B------:R-:W-:Y:S02]  /*19390*/  IMAD.MOV.U32 R13, RZ, RZ, R4 ;  /* 0x000000ffff0d7224 */ /* 0x000fe400078e0004 */
[----:B------:R-:W-:-:S05]  /*193a0*/  IMAD.SHL.U32 R9, R9, 0x8, RZ ;  /* 0x0000000809097824 */ /* 0x000fca00078e00ff */
[----:B------:R-:W-:Y:S01]  /*193b0*/  LOP3.LUT R9, R9, 0x38, RZ, 0xc0, !PT ;  /* 0x0000003809097812 */ /* 0x000fe200078ec0ff */
[----:B------:R-:W-:-:S07]  /*193c0*/  IMAD.MOV.U32 R8, RZ, RZ, R14 ;  /* 0x000000ffff087224 */ /* 0x000fce00078e000e */
[----:B------:R-:W-:Y:S05]  /*193d0*/  WARPSYNC.COLLECTIVE R15, `(.L_x_5054) ;  /* 0x000000000f087348 */ /* 0x000fea0003c00000 */
[----:B------:R0:W1:Y:S02]  /*193e0*/  SHFL.IDX P6, R14, R13, R12, R11 ;  /* 0x0000000c0d0e7389 */ /* 0x00006400000c000b */
[----:B01----:R-:W-:Y:S01]  /*193f0*/  ENDCOLLECTIVE ;  /* 0x000000000000791b */ /* 0x003fe20003800000 */
.L_x_5054:
        /* <DEDUP_REMOVED lines=19> */
.L_x_5055:
[----:B------:R-:W-:Y:S02]  /*19530*/  IMAD.MOV.U32 R13, RZ, RZ, R4 ;  /* 0x000000ffff0d7224 */ /* 0x000fe400078e0004 */
[----:B------:R-:W-:-:S07]  /*19540*/  IMAD.MOV.U32 R6, RZ, RZ, R14 ;  /* 0x000000ffff067224 */ /* 0x000fce00078e000e */
[----:B------:R-:W-:Y:S05]  /*19550*/  WARPSYNC.COLLECTIVE R15, `(.L_x_5056) ;  /* 0x000000000f087348 */ /* 0x000fea0003c00000 */
[----:B------:R0:W1:Y:S02]  /*19560*/  SHFL.IDX P6, R14, R13, R12, R11 ;  /* 0x0000000c0d0e7389 */ /* 0x00006400000c000b */
[----:B01----:R-:W-:Y:S01]  /*19570*/  ENDCOLLECTIVE ;  /* 0x000000000000791b */ /* 0x003fe20003800000 */
.L_x_5056:
        /* <DEDUP_REMOVED lines=19> */
.L_x_5057:
[----:B------:R-:W-:Y:S02]  /*196b0*/  IMAD.MOV.U32 R13, RZ, RZ, R4 ;  /* 0x000000ffff0d7224 */ /* 0x000fe400078e0004 */
[----:B------:R-:W-:-:S07]  /*196c0*/  IMAD.MOV.U32 R6, RZ, RZ, R14 ;  /* 0x000000ffff067224 */ /* 0x000fce00078e000e */
[----:B------:R-:W-:Y:S05]  /*196d0*/  WARPSYNC.COLLECTIVE R15, `(.L_x_5058) ;  /* 0x000000000f087348 */ /* 0x000fea0003c00000 */
[----:B------:R0:W1:Y:S02]  /*196e0*/  SHFL.IDX P6, R14, R13, R12, R11 ;  /* 0x0000000c0d0e7389 */ /* 0x00006400000c000b */
[----:B01----:R-:W-:Y:S01]  /*196f0*/  ENDCOLLECTIVE ;  /* 0x000000000000791b */ /* 0x003fe20003800000 */
.L_x_5058:
        /* <DEDUP_REMOVED lines=19> */
.L_x_5059:
[----:B------:R-:W-:Y:S02]  /*19830*/  IMAD.MOV.U32 R13, RZ, RZ, R4 ;  /* 0x000000ffff0d7224 */ /* 0x000fe400078e0004 */
[----:B------:R-:W-:-:S07]  /*19840*/  IMAD.MOV.U32 R6, RZ, RZ, R14 ;  /* 0x000000ffff067224 */ /* 0x000fce00078e000e */
[----:B------:R-:W-:Y:S05]  /*19850*/  WARPSYNC.COLLECTIVE R15, `(.L_x_5060) ;  /* 0x000000000f087348 */ /* 0x000fea0003c00000 */
[----:B------:R0:W1:Y:S02]  /*19860*/  SHFL.IDX P6, R14, R13, R12, R11 ;  /* 0x0000000c0d0e7389 */ /* 0x00006400000c000b */
[----:B01----:R-:W-:Y:S01]  /*19870*/  ENDCOLLECTIVE ;  /* 0x000000000000791b */ /* 0x003fe20003800000 */
.L_x_5060:
        /* <DEDUP_REMOVED lines=17> */
.L_x_5061:
[----:B------:R-:W-:-:S05]  /*19990*/  VIADD R7, R0, 0x60 ;  /* 0x0000006000077836 */ /* 0x000fca0000000000 */
[----:B------:R-:W-:Y:S01]  /*199a0*/  ISETP.GE.AND P4, PT, R7, R2, PT ;  /* 0x000000020700720c */ /* 0x000fe20003f86270 */
[----:B------:R-:W-:Y:S02]  /*199b0*/  IMAD.MOV.U32 R13, RZ, RZ, R4 ;  /* 0x000000ffff0d7224 */ /* 0x000fe400078e0004 */
[----:B------:R-:W-:-:S10]  /*199c0*/  IMAD.MOV.U32 R6, RZ, RZ, R14 ;  /* 0x000000ffff067224 */ /* 0x000fd400078e000e */
[----:B------:R-:W-:Y:S05]  /*199d0*/  WARPSYNC.COLLECTIVE R15, `(.L_x_5062) ;  /* 0x000000000f087348 */ /* 0x000fea0003c00000 */
[----:B------:R0:W1:Y:S02]  /*199e0*/  SHFL.IDX P6, R14, R13, R12, R11 ;  /* 0x0000000c0d0e7389 */ /* 0x00006400000c000b */
[----:B01----:R-:W-:Y:S01]  /*199f0*/  ENDCOLLECTIVE ;  /* 0x000000000000791b */ /* 0x003fe20003800000 */
.L_x_5062:
        /* <DEDUP_REMOVED lines=17> */
.L_x_5063:
[----:B------:R-:W-:Y:S02]  /*19b10*/  IMAD.MOV.U32 R13, RZ, RZ, R4 ;  /* 0x000000ffff0d7224 */ /* 0x000fe400078e0004 */
[----:B------:R-:W-:-:S07]  /*19b20*/  IMAD.MOV.U32 R3, RZ, RZ, R14 ;  /* 0x000000ffff037224 */ /* 0x000fce00078e000e */
[----:B------:R-:W-:Y:S05]  /*19b30*/  WARPSYNC.COLLECTIVE R15, `(.L_x_5064) ;  /* 0x000000000f087348 */ /* 0x000fea0003c00000 */
[----:B------:R0:W1:Y:S02]  /*19b40*/  SHFL.IDX P6, R14, R13, R12, R11 ;  /* 0x0000000c0d0e7389 */ /* 0x00006400000c000b */
[----:B01----:R-:W-:Y:S01]  /*19b50*/  ENDCOLLECTIVE ;  /* 0x000000000000791b */ /* 0x003fe20003800000 */
.L_x_5064:
[----:B------:R-:W-:Y:S01]  /*19b60*/  IMAD.MOV.U32 R4, RZ, RZ, R14 ;  /* 0x000000ffff047224 */ /* 0x000fe200078e000e */
[----:B------:R-:W-:Y:S06]  /*19b70*/  BRA `(.L_x_5065) ;  /* 0xffffffac00f87947 */ /* 0x000fec000383ffff */
.L_x_4947:
[----:B0-----:R-:W2:Y:S02]  /*19b80*/  LDL R2, [R1] ;  /* 0x0000000001027983 */ /* 0x001ea40000100800 */
[----:B--2---:R0:W1:Y:S02]  /*19b90*/  SYNCS.PHASECHK.TRANS64.TRYWAIT P0, [R2+URZ+0x30820], R0 ;  /* 0x03082000020075a7 */ /* 0x004064000800017f */
[----:B-1----:R-:W-:Y:S05]  /*19ba0*/  @!P0 NANOSLEEP.SYNCS 0x989680 ;  /* 0x009896800000895d */ /* 0x002fea0003900000 */
[----:B------:R-:W1:Y:S02]  /*19bb0*/  @!P0 SYNCS.PHASECHK.TRANS64 P0, [R2+URZ+0x30820], R0 ;  /* 0x03082000020085a7 */ /* 0x000e64000800007f */
[----:B-1----:R-:W-:Y:S05]  /*19bc0*/  @!P0 BRA `(.L_x_4947) ;  /* 0xfffffffc00ec8947 */ /* 0x002fea000383ffff */
[----:B------:R-:W-:Y:S05]  /*19bd0*/  BRA `(.L_x_5066) ;  /* 0xffffffb000807947 */ /* 0x000fea000383ffff */
.L_x_4956:
[----:B-1----:R1:W2:Y:S02]  /*19be0*/  SYNCS.PHASECHK.TRANS64.TRYWAIT P0, [R3+URZ+0x30840], R2 ;  /* 0x03084002030075a7 */ /* 0x0022a4000800017f */
[----:B--2---:R-:W-:Y:S05]  /*19bf0*/  @!P0 NANOSLEEP.SYNCS 0x989680 ;  /* 0x009896800000895d */ /* 0x004fea0003900000 */
[----:B------:R-:W2:Y:S02]  /*19c00*/  @!P0 SYNCS.PHASECHK.TRANS64 P0, [R3+URZ+0x30840], R2 ;  /* 0x03084002030085a7 */ /* 0x000ea4000800007f */
[----:B--2---:R-:W-:Y:S05]  /*19c10*/  @!P0 BRA `(.L_x_4956) ;  /* 0xfffffffc00f08947 */ /* 0x004fea000383ffff */
[----:B------:R-:W-:Y:S05]  /*19c20*/  BRA `(.L_x_5067) ;  /* 0xffffffb400507947 */ /* 0x000fea000383ffff */
.L_x_4963:
[----:B0-----:R0:W1:Y:S02]  /*19c30*/  SYNCS.PHASECHK.TRANS64.TRYWAIT P0, [R3+URZ+0x60], R2 ;  /* 0x00006002030075a7 */ /* 0x001064000800017f */
[----:B-1----:R-:W-:Y:S05]  /*19c40*/  @!P0 NANOSLEEP.SYNCS 0x989680 ;  /* 0x009896800000895d */ /* 0x002fea0003900000 */
[----:B------:R-:W1:Y:S02]  /*19c50*/  @!P0 SYNCS.PHASECHK.TRANS64 P0, [R3+URZ+0x60], R2 ;  /* 0x00006002030085a7 */ /* 0x000e64000800007f */
[----:B-1----:R-:W-:Y:S05]  /*19c60*/  @!P0 BRA `(.L_x_4963) ;  /* 0xfffffffc00f08947 */ /* 0x002fea000383ffff */
[----:B------:R-:W-:Y:S05]  /*19c70*/  BRA `(.L_x_5068) ;  /* 0xffffffb8006c7947 */ /* 0x000fea000383ffff */
.L_x_4973:
[----:B-1----:R1:W2:Y:S02]  /*19c80*/  SYNCS.PHASECHK.TRANS64.TRYWAIT P0, [R3+URZ+0x30840], R2 ;  /* 0x03084002030075a7 */ /* 0x0022a4000800017f */
[----:B--2---:R-:W-:Y:S05]  /*19c90*/  @!P0 NANOSLEEP.SYNCS 0x989680 ;  /* 0x009896800000895d */ /* 0x004fea0003900000 */
[----:B------:R-:W2:Y:S02]  /*19ca0*/  @!P0 SYNCS.PHASECHK.TRANS64 P0, [R3+URZ+0x30840], R2 ;  /* 0x03084002030085a7 */ /* 0x000ea4000800007f */
[----:B--2---:R-:W-:Y:S05]  /*19cb0*/  @!P0 BRA `(.L_x_4973) ;  /* 0xfffffffc00f08947 */ /* 0x004fea000383ffff */
[----:B------:R-:W-:Y:S05]  /*19cc0*/  BRA `(.L_x_5069) ;  /* 0xffffffc000587947 */ /* 0x000fea000383ffff */
.L_x_4980:
[----:B0-----:R0:W1:Y:S02]  /*19cd0*/  SYNCS.PHASECHK.TRANS64.TRYWAIT P0, [R2+URZ+0x60], R3 ;  /* 0x00006003020075a7 */ /* 0x001064000800017f */
[----:B-1----:R-:W-:Y:S05]  /*19ce0*/  @!P0 NANOSLEEP.SYNCS 0x989680 ;  /* 0x009896800000895d */ /* 0x002fea0003900000 */
[----:B------:R-:W1:Y:S02]  /*19cf0*/  @!P0 SYNCS.PHASECHK.TRANS64 P0, [R2+URZ+0x60], R3 ;  /* 0x00006003020085a7 */ /* 0x000e64000800007f */
[----:B-1----:R-:W-:Y:S05]  /*19d00*/  @!P0 BRA `(.L_x_4980) ;  /* 0xfffffffc00f08947 */ /* 0x002fea000383ffff */
[----:B------:R-:W-:Y:S05]  /*19d10*/  BRA `(.L_x_5070) ;  /* 0xffffffc400747947 */ /* 0x000fea000383ffff */
.L_x_4990:
[----:B---3--:R3:W4:Y:S02]  /*19d20*/  SYNCS.PHASECHK.TRANS64.TRYWAIT P0, [R2+URZ+0x30840], R3 ;  /* 0x03084003020075a7 */ /* 0x008724000800017f */
[----:B----4-:R-:W-:Y:S05]  /*19d30*/  @!P0 NANOSLEEP.SYNCS 0x989680 ;  /* 0x009896800000895d */ /* 0x010fea0003900000 */
[----:B------:R-:W4:Y:S02]  /*19d40*/  @!P0 SYNCS.PHASECHK.TRANS64 P0, [R2+URZ+0x30840], R3 ;  /* 0x03084003020085a7 */ /* 0x000f24000800007f */
[----:B----4-:R-:W-:Y:S05]  /*19d50*/  @!P0 BRA `(.L_x_4990) ;  /* 0xfffffffc00f08947 */ /* 0x010fea000383ffff */
[----:B------:R-:W-:Y:S05]  /*19d60*/  BRA `(.L_x_5071) ;  /* 0xffffffcc00247947 */ /* 0x000fea000383ffff */
.L_x_4997:
[----:B0-----:R0:W1:Y:S02]  /*19d70*/  SYNCS.PHASECHK.TRANS64.TRYWAIT P0, [R2+URZ+0x60], R5 ;  /* 0x00006005020075a7 */ /* 0x001064000800017f */
[----:B-1----:R-:W-:Y:S05]  /*19d80*/  @!P0 NANOSLEEP.SYNCS 0x989680 ;  /* 0x009896800000895d */ /* 0x002fea0003900000 */
[----:B------:R-:W1:Y:S02]  /*19d90*/  @!P0 SYNCS.PHASECHK.TRANS64 P0, [R2+URZ+0x60], R5 ;  /* 0x00006005020085a7 */ /* 0x000e64000800007f */
[----:B-1----:R-:W-:Y:S05]  /*19da0*/  @!P0 BRA `(.L_x_4997) ;  /* 0xfffffffc00f08947 */ /* 0x002fea000383ffff */
[----:B------:R-:W-:Y:S05]  /*19db0*/  BRA `(.L_x_5072) ;  /* 0xffffffd000407947 */ /* 0x000fea000383ffff */
.L_x_5009:
[----:B---3--:R3:W4:Y:S02]  /*19dc0*/  SYNCS.PHASECHK.TRANS64.TRYWAIT P0, [R0+URZ+0x30860], R2 ;  /* 0x03086002000075a7 */ /* 0x008724000800017f */
[----:B----4-:R-:W-:Y:S05]  /*19dd0*/  @!P0 NANOSLEEP.SYNCS 0x989680 ;  /* 0x009896800000895d */ /* 0x010fea0003900000 */
[----:B------:R-:W4:Y:S02]  /*19de0*/  @!P0 SYNCS.PHASECHK.TRANS64 P0, [R0+URZ+0x30860], R2 ;  /* 0x03086002000085a7 */ /* 0x000f24000800007f */
[----:B----4-:R-:W-:Y:S05]  /*19df0*/  @!P0 BRA `(.L_x_5009) ;  /* 0xfffffffc00f08947 */ /* 0x010fea000383ffff */
[----:B------:R-:W-:Y:S05]  /*19e00*/  BRA `(.L_x_5073) ;  /* 0xffffffd400d47947 */ /* 0x000fea000383ffff */
.L_x_5017:
        /* <DEDUP_REMOVED lines=8> */
.L_x_5075:
[----:B------:R-:W-:Y:S05]  /*19e90*/  BSYNC B0 ;  /* 0x0000000000007941 */ /* 0x000fea0003800000 */
.L_x_5074:
        /* <DEDUP_REMOVED lines=9> */
.L_x_5076:
        /* <DEDUP_REMOVED lines=19> */
.L_x_5077:
[----:B------:R-:W-:Y:S01]  /*1a060*/  IMAD.MOV.U32 R12, RZ, RZ, 0x2 ;  /* 0x00000002ff0c7424 */ /* 0x000fe200078e00ff */
[----:B------:R-:W-:-:S05]  /*1a070*/  SEL R7, R14, RZ, P1 ;  /* 0x000000ff0e077207 */ /* 0x000fca0000800000 */
[----:B------:R-:W-:-:S04]  /*1a080*/  IMAD.IADD R3, R2, 0x1, R7 ;  /* 0x0000000102037824 */ /* 0x000fc800078e0207 */
[----:B------:R-:W-:-:S07]  /*1a090*/  IMAD.MOV.U32 R13, RZ, RZ, R3 ;  /* 0x000000ffff0d7224 */ /* 0x000fce00078e0003 */
[----:B------:R-:W-:Y:S05]  /*1a0a0*/  WARPSYNC.COLLECTIVE R15, `(.L_x_5078) ;  /* 0x000000000f087348 */ /* 0x000fea0003c00000 */
[----:B------:R0:W1:Y:S02]  /*1a0b0*/  SHFL.UP P6, R14, R13, R12, R11 ;  /* 0x0400000c0d0e7389 */ /* 0x00006400000c000b */
[----:B01----:R-:W-:Y:S01]  /*1a0c0*/  ENDCOLLECTIVE ;  /* 0x000000000000791b */ /* 0x003fe20003800000 */
.L_x_5078:
        /* <DEDUP_REMOVED lines=8> */
.L_x_5079:
        /* <DEDUP_REMOVED lines=8> */
.L_x_5080:
        /* <DEDUP_REMOVED lines=8> */
.L_x_5081:
        /* <DEDUP_REMOVED lines=9> */
.L_x_5082:
[----:B------:R-:W-:Y:S01]  /*1a2e0*/  IMAD.MOV.U32 R16, RZ, RZ, R14 ;  /* 0x000000ffff107224 */ /* 0x000fe200078e000e */
[----:B------:R-:W-:Y:S06]  /*1a2f0*/  BRA `(.L_x_5083) ;  /* 0xffffffd800907947 */ /* 0x000fec000383ffff */
.L_x_5022:
        /* <DEDUP_REMOVED lines=8> */
.L_x_5085:
[----:B------:R-:W-:Y:S05]  /*1a380*/  BSYNC B0 ;  /* 0x0000000000007941 */ /* 0x000fea0003800000 */
.L_x_5084:
        /* <DEDUP_REMOVED lines=9> */
.L_x_5086:
[----:B------:R-:W-:Y:S01]  /*1a420*/  IMAD.MOV.U32 R12, RZ, RZ, 0x4 ;  /* 0x00000004ff0c7424 */ /* 0x000fe200078e00ff */
[----:B------:R-:W-:-:S05]  /*1a430*/  SEL R14, R14, RZ, P2 ;  /* 0x000000ff0e0e7207 */ /* 0x000fca0001000000 */
[----:B------:R-:W-:-:S04]  /*1a440*/  IMAD.IADD R3, R3, 0x1, R14 ;  /* 0x0000000103037824 */ /* 0x000fc800078e020e */
[----:B------:R-:W-:-:S07]  /*1a450*/  IMAD.MOV.U32 R13, RZ, RZ, R3 ;  /* 0x000000ffff0d7224 */ /* 0x000fce00078e0003 */
[----:B------:R-:W-:Y:S05]  /*1a460*/  WARPSYNC.COLLECTIVE R15, `(.L_x_5087) ;  /* 0x000000000f087348 */ /* 0x000fea0003c00000 */
[----:B------:R0:W1:Y:S02]  /*1a470*/  SHFL.UP P6, R14, R13, R12, R11 ;  /* 0x0400000c0d0e7389 */ /* 0x00006400000c000b */
[----:B01----:R-:W-:Y:S01]  /*1a480*/  ENDCOLLECTIVE ;  /* 0x000000000000791b */ /* 0x003fe20003800000 */
.L_x_5087:
[----:B------:R-:W-:Y:S01]  /*1a490*/  IMAD.MOV.U32 R12, RZ, RZ, 0x8 ;  /* 0x00000008ff0c7424 */ /* 0x000fe200078e00ff */
[----:B------:R-:W-:-:S05]  /*1a4a0*/  SEL R14, R14, RZ, P3 ;  /* 0x000000ff0e0e7207 */ /* 0x000fca0001800000 */
[----:B------:R-:W-:-:S04]  /*1a4b0*/  IMAD.IADD R3, R3, 0x1, R14 ;  /* 0x0000000103037824 */ /* 0x000fc800078e020e */
[----:B------:R-:W-:-:S07]  /*1a4c0*/  IMAD.MOV.U32 R13, RZ, RZ, R3 ;  /* 0x000000ffff0d7224 */ /* 0x000fce00078e0003 */
[----:B------:R-:W-:Y:S05]  /*1a4d0*/  WARPSYNC.COLLECTIVE R15, `(.L_x_5088) ;  /* 0x000000000f087348 */ /* 0x000fea0003c00000 */
[----:B------:R0:W1:Y:S02]  /*1a4e0*/  SHFL.UP P6, R14, R13, R12, R11 ;  /* 0x0400000c0d0e7389 */ /* 0x00006400000c000b */
[----:B01----:R-:W-:Y:S01]  /*1a4f0*/  ENDCOLLECTIVE ;  /* 0x000000000000791b */ /* 0x003fe20003800000 */
.L_x_5088:
[----:B------:R-:W-:Y:S01]  /*1a500*/  IMAD.MOV.U32 R12, RZ, RZ, 0x10 ;  /* 0x00000010ff0c7424 */ /* 0x000fe200078e00ff */
[----:B------:R-:W-:-:S05]  /*1a510*/  SEL R14, R14, RZ, P4 ;  /* 0x000000ff0e0e7207 */ /* 0x000fca0002000000 */
[----:B------:R-:W-:-:S04]  /*1a520*/  IMAD.IADD R3, R3, 0x1, R14 ;  /* 0x0000000103037824 */ /* 0x000fc800078e020e */
[----:B------:R-:W-:-:S07]  /*1a530*/  IMAD.MOV.U32 R13, RZ, RZ, R3 ;  /* 0x000000ffff0d7224 */ /* 0x000fce00078e0003 */
[----:B------:R-:W-:Y:S05]  /*1a540*/  WARPSYNC.COLLECTIVE R15, `(.L_x_5089) ;  /* 0x000000000f087348 */ /* 0x000fea0003c00000 */
[----:B------:R0:W1:Y:S02]  /*1a550*/  SHFL.UP P6, R14, R13, R12, R11 ;  /* 0x0400000c0d0e7389 */ /* 0x00006400000c000b */
[----:B01----:R-:W-:Y:S01]  /*1a560*/  ENDCOLLECTIVE ;  /* 0x000000000000791b */ /* 0x003fe20003800000 */
.L_x_5089:
[----:B------:R-:W-:Y:S02]  /*1a570*/  IMAD.MOV.U32 R12, RZ, RZ, 0x1f ;  /* 0x0000001fff0c7424 */ /* 0x000fe400078e00ff */
[----:B------:R-:W-:Y:S01]  /*1a580*/  IMAD.MOV.U32 R11, RZ, RZ, 0x1f ;  /* 0x0000001fff0b7424 */ /* 0x000fe200078e00ff */
[----:B------:R-:W-:-:S05]  /*1a590*/  SEL R14, R14, RZ, P5 ;  /* 0x000000ff0e0e7207 */ /* 0x000fca0002800000 */
[----:B------:R-:W-:-:S04]  /*1a5a0*/  IMAD.IADD R3, R3, 0x1, R14 ;  /* 0x0000000103037824 */ /* 0x000fc800078e020e */
[----:B------:R-:W-:-:S07]  /*1a5b0*/  IMAD.MOV.U32 R13, RZ, RZ, R3 ;  /* 0x000000ffff0d7224 */ /* 0x000fce00078e0003 */
[----:B------:R-:W-:Y:S05]  /*1a5c0*/  WARPSYNC.COLLECTIVE R15, `(.L_x_5090) ;  /* 0x000000000f087348 */ /* 0x000fea0003c00000 */
[----:B------:R0:W1:Y:S02]  /*1a5d0*/  SHFL.IDX P6, R14, R13, R12, R11 ;  /* 0x0000000c0d0e7389 */ /* 0x00006400000c000b */
[----:B01----:R-:W-:Y:S01]  /*1a5e0*/  ENDCOLLECTIVE ;  /* 0x000000000000791b */ /* 0x003fe20003800000 */
.L_x_5090:
[----:B------:R-:W-:Y:S01]  /*1a5f0*/  IMAD.MOV.U32 R16, RZ, RZ, R14 ;  /* 0x000000ffff107224 */ /* 0x000fe200078e000e */
[----:B------:R-:W-:Y:S06]  /*1a600*/  BRA `(.L_x_5091) ;  /* 0xffffffd8006c7947 */ /* 0x000fec000383ffff */
.L_x_5024:
[----:B------:R-:W-:Y:S01]  /*1a610*/  BSSY B0, `(.L_x_5092) ;  /* 0x0000006000007945 */ /* 0x000fe20003800000 */
[----:B------:R-:W-:Y:S01]  /*1a620*/  PLOP3.LUT P6, PT, P6, PT, PT, 0x8, 0x0 ;  /* 0x000000000000781c */ /* 0x000fe200037ce170 */
[----:B------:R-:W-:-:S12]  /*1a630*/  IMAD.MOV.U32 R15, RZ, RZ, -0x1 ;  /* 0xffffffffff0f7424 */ /* 0x000fd800078e00ff */
[----:B0123--:R-:W-:Y:S05]  /*1a640*/  WARPSYNC.COLLECTIVE R15, `(.L_x_5093) ;  /* 0x000000000f087348 */ /* 0x00ffea0003c00000 */
[----:B------:R-:W-:Y:S01]  /*1a650*/  VOTE.ANY R14, PT, P6 ;  /* 0x00000000000e7806 */ /* 0x000fe200030e0100 */
[----:B0123--:R-:W-:Y:S06]  /*1a660*/  ENDCOLLECTIVE ;  /* 0x000000000000791b */ /* 0x00ffec0003800000 */
.L_x_5093:
[----:B------:R-:W-:Y:S05]  /*1a670*/  BSYNC B0 ;  /* 0x0000000000007941 */ /* 0x000fea0003800000 */
.L_x_5092:
        /* <DEDUP_REMOVED lines=9> */
.L_x_5094:
[----:B------:R-:W-:Y:S01]  /*1a710*/  IMAD.MOV.U32 R17, RZ, RZ, R14 ;  /* 0x000000ffff117224 */ /* 0x000fe200078e000e */
[----:B------:R-:W-:Y:S06]  /*1a720*/  BRA `(.L_x_5095) ;  /* 0xffffffd8005c7947 */ /* 0x000fec000383ffff */
.L_x_5026:
[----:B------:R-:W-:Y:S01]  /*1a730*/  BSSY B0, `(.L_x_5096) ;  /* 0x0000007000007945 */ /* 0x000fe20003800000 */
[----:B------:R-:W-:Y:S02]  /*1a740*/  IMAD.MOV.U32 R13, RZ, RZ, R3 ;  /* 0x000000ffff0d7224 */ /* 0x000fe400078e0003 */
[----:B------:R-:W-:Y:S02]  /*1a750*/  IMAD.MOV.U32 R11, RZ, RZ, 0x1f ;  /* 0x0000001fff0b7424 */ /* 0x000fe400078e00ff */
[----:B------:R-:W-:-:S07]  /*1a760*/  IMAD.MOV.U32 R15, RZ, RZ, -0x1 ;  /* 0xffffffffff0f7424 */ /* 0x000fce00078e00ff */
[----:B0-234-:R-:W-:Y:S05]  /*1a770*/  WARPSYNC.COLLECTIVE R15, `(.L_x_5097) ;  /* 0x000000000f087348 */ /* 0x01dfea0003c00000 */
[----:B------:R1:W0:Y:S02]  /*1a780*/  SHFL.IDX P6, R14, R13, R12, R11 ;  /* 0x0000000c0d0e7389 */ /* 0x00022400000c000b */
[----:B01234-:R-:W-:Y:S01]  /*1a790*/  ENDCOLLECTIVE ;  /* 0x000000000000791b */ /* 0x01ffe20003800000 */
.L_x_5097:
[----:B------:R-:W-:Y:S05]  /*1a7a0*/  BSYNC B0 ;  /* 0x0000000000007941 */ /* 0x000fea0003800000 */
.L_x_5096:
[----:B------:R-:W-:Y:S01]  /*1a7b0*/  IMAD.MOV.U32 R3, RZ, RZ, R14 ;  /* 0x000000ffff037224 */ /* 0x000fe200078e000e */
[----:B------:R-:W-:Y:S06]  /*1a7c0*/  BRA `(.L_x_5098) ;  /* 0xffffffd800507947 */ /* 0x000fec000383ffff */
.L_x_5030:
[----:B0-----:R0:W3:Y:S02]  /*1a7d0*/  SYNCS.PHASECHK.TRANS64.TRYWAIT P0, [R0+URZ+0x30820], R3 ;  /* 0x03082003000075a7 */ /* 0x0010e4000800017f */
[----:B---3--:R-:W-:Y:S05]  /*1a7e0*/  @!P0 NANOSLEEP.SYNCS 0x989680 ;  /* 0x009896800000895d */ /* 0x008fea0003900000 */
[----:B------:R-:W3:Y:S02]  /*1a7f0*/  @!P0 SYNCS.PHASECHK.TRANS64 P0, [R0+URZ+0x30820], R3 ;  /* 0x03082003000085a7 */ /* 0x000ee4000800007f */
[----:B---3--:R-:W-:Y:S05]  /*1a800*/  @!P0 BRA `(.L_x_5030) ;  /* 0xfffffffc00f08947 */ /* 0x008fea000383ffff */
[----:B------:R-:W-:Y:S05]  /*1a810*/  BRA `(.L_x_5099) ;  /* 0xffffffdc00d87947 */ /* 0x000fea000383ffff */
.L_x_5031:
        /* <DEDUP_REMOVED lines=11> */
.L_x_5101:
[----:B------:R-:W-:Y:S05]  /*1a8d0*/  BSYNC B0 ;  /* 0x0000000000007941 */ /* 0x000fea0003800000 */
.L_x_5100:
[----:B------:R-:W-:Y:S05]  /*1a8e0*/  BRA `(.L_x_5102) ;  /* 0xffffffdc00c07947 */ /* 0x000fea000383ffff */
.L_x_5034:
[----:B------:R-:W-:Y:S01]  /*1a8f0*/  BSSY B1, `(.L_x_5103) ;  /* 0x0000006000017945 */ /* 0x000fe20003800000 */
[----:B------:R-:W-:-:S07]  /*1a900*/  IMAD.MOV.U32 R15, RZ, RZ, -0x1 ;  /* 0xffffffffff0f7424 */ /* 0x000fce00078e00ff */
[----:B0123--:R-:W-:Y:S05]  /*1a910*/  WARPSYNC.COLLECTIVE R15, `(.L_x_5104) ;  /* 0x000000000f0c7348 */ /* 0x00ffea0003c00000 */
[----:B------:R-:W-:Y:S02]  /*1a920*/  ELECT P6, UR62, PT ;  /* 0x00000000003e782f */ /* 0x000fe400038c0000 */
[----:B------:R-:W-:Y:S01]  /*1a930*/  MOV R14, UR62 ;  /* 0x0000003e000e7c02 */ /* 0x000fe20008000f00 */
[----:B0123--:R-:W-:Y:S10]  /*1a940*/  ENDCOLLECTIVE ;  /* 0x000000000000791b */ /* 0x00fff40003800000 */
.L_x_5104:
[----:B------:R-:W-:Y:S05]  /*1a950*/  BSYNC B1 ;  /* 0x0000000000017941 */ /* 0x000fea0003800000 */
.L_x_5103:
[----:B------:R-:W-:Y:S05]  /*1a960*/  BRA `(.L_x_5105) ;  /* 0xffffffdc00b87947 */ /* 0x000fea000383ffff */
.L_x_5036:
[----:B0-----:R0:W2:Y:S02]  /*1a970*/  SYNCS.PHASECHK.TRANS64.TRYWAIT P0, [R6+URZ], R5 ;  /* 0x00000005060075a7 */ /* 0x0010a4000800017f */
[----:B--2---:R-:W-:Y:S05]  /*1a980*/  @!P0 NANOSLEEP.SYNCS 0x989680 ;  /* 0x009896800000895d */ /* 0x004fea0003900000 */
[----:B------:R-:W2:Y:S02]  /*1a990*/  @!P0 SYNCS.PHASECHK.TRANS64 P0, [R6+URZ], R5 ;  /* 0x00000005060085a7 */ /* 0x000ea4000800007f */
[----:B--2---:R-:W-:Y:S05]  /*1a9a0*/  @!P0 BRA `(.L_x_5036) ;  /* 0xfffffffc00f08947 */ /* 0x004fea000383ffff */
[----:B------:R-:W-:Y:S05]  /*1a9b0*/  BRA `(.L_x_5106) ;  /* 0xffffffdc00fc7947 */ /* 0x000fea000383ffff */
.L_x_5037:
[----:B--2---:R2:W3:Y:S02]  /*1a9c0*/  SYNCS.PHASECHK.TRANS64.TRYWAIT P0, [R7+URZ], R2 ;  /* 0x00000002070075a7 */ /* 0x0044e4000800017f */
[----:B---3--:R-:W-:Y:S05]  /*1a9d0*/  @!P0 NANOSLEEP.SYNCS 0x989680 ;  /* 0x009896800000895d */ /* 0x008fea0003900000 */
[----:B------:R-:W3:Y:S02]  /*1a9e0*/  @!P0 SYNCS.PHASECHK.TRANS64 P0, [R7+URZ], R2 ;  /* 0x00000002070085a7 */ /* 0x000ee4000800007f */
[----:B---3--:R-:W-:Y:S05]  /*1a9f0*/  @!P0 BRA `(.L_x_5037) ;  /* 0xfffffffc00f08947 */ /* 0x008fea000383ffff */
[----:B------:R-:W-:Y:S05]  /*1aa00*/  BRA `(.L_x_5107) ;  /* 0xffffffdc00f07947 */ /* 0x000fea000383ffff */
.L_x_5039:
[----:B---3--:R3:W4:Y:S02]  /*1aa10*/  SYNCS.PHASECHK.TRANS64.TRYWAIT P0, [R4+URZ], R5 ;  /* 0x00000005040075a7 */ /* 0x008724000800017f */
[----:B----4-:R-:W-:Y:S05]  /*1aa20*/  @!P0 NANOSLEEP.SYNCS 0x989680 ;  /* 0x009896800000895d */ /* 0x010fea0003900000 */
[----:B------:R-:W4:Y:S02]  /*1aa30*/  @!P0 SYNCS.PHASECHK.TRANS64 P0, [R4+URZ], R5 ;  /* 0x00000005040085a7 */ /* 0x000f24000800007f */
[----:B----4-:R-:W-:Y:S05]  /*1aa40*/  @!P0 BRA `(.L_x_5039) ;  /* 0xfffffffc00f08947 */ /* 0x010fea000383ffff */
[----:B------:R-:W-:Y:S05]  /*1aa50*/  BRA `(.L_x_5108) ;  /* 0xffffffdc00f87947 */ /* 0x000fea000383ffff */
.L_x_5109:
        /* <DEDUP_REMOVED lines=10> */
.L_x_15308:


//--------------------- .text._ZN7cutlass13device_kernelIN5flash11enable_sm90INS1_16FlashAttnFwdSm90INS1_25CollectiveMainloopFwdSm90ILi2EN4cute5tupleIJNS5_1CILi1EEES8_S8_EEENS6_IJNS7_ILi128EEENS7_ILi96EEENS7_ILi192EEEEEELi192ENS_6half_tEfNS_4arch4Sm90ELb0ELb1ELb1ELb1ELb0ELb1ELb0ELb1ELb1ELb1ELb0ELb0EEENS1_21CollectiveEpilogueFwdINS6_IJSA_SC_SB_EEES9_SE_SG_Li256ELb1ELb1ELb0ELb0EEENS1_36VarlenDynamicPersistentTileSchedulerILi128ELi96ELi256ELi128ELb0ELb1ELb1ELb1ELb0ELb1EEEEEEEEEvNT_6ParamsE --------------------------
	.section	.text._ZN7cutlass13device_kernelIN5flash11enable_sm90INS1_16FlashAttnFwdSm90INS1_25CollectiveMainloopFwdSm90ILi2EN4cute5tupleIJNS5_1CILi1EEES8_S8_EEENS6_IJNS7_ILi128EEENS7_ILi96EEENS7_ILi192EEEEEELi192ENS_6half_tEfNS_4arch4Sm90ELb0ELb1ELb1ELb1ELb0ELb1ELb0ELb1ELb1ELb1ELb0ELb0EEENS1_21CollectiveEpilogueFwdINS6_IJSA_SC_SB_EEES9_SE_SG_Li256ELb1ELb1ELb0ELb0EEENS1_36VarlenDynamicPersistentTileSchedulerILi128ELi96ELi256ELi128ELb0ELb1ELb1ELb1ELb0ELb1EEEEEEEEEvNT_6ParamsE,"ax",@progbits
	.align	128
.text._ZN7cutlass13device_kernelIN5flash11enable_sm90INS1_16FlashAttnFwdSm90INS1_25CollectiveMainloopFwdSm90ILi2EN4cute5tupleIJNS5_1CILi1EEES8_S8_EEENS6_IJNS7_ILi128EEENS7_ILi96EEENS7_ILi192EEEEEELi192ENS_6half_tEfNS_4arch4Sm90ELb0ELb1ELb1ELb1ELb0ELb1ELb0ELb1ELb1ELb1ELb0ELb0EEENS1_21CollectiveEpilogueFwdINS6_IJSA_SC_SB_EEES9_SE_SG_Li256ELb1ELb1ELb0ELb0EEENS1_36VarlenDynamicPersistentTileSchedulerILi128ELi96ELi256ELi128ELb0ELb1ELb1ELb1ELb0ELb1EEEEEEEEEvNT_6ParamsE:
        .type           _ZN7cutlass13device_kernelIN5flash11enable_sm90INS1_16FlashAttnFwdSm90INS1_25CollectiveMainloopFwdSm90ILi2EN4cute5tupleIJNS5_1CILi1EEES8_S8_EEENS6_IJNS7_ILi128EEENS7_ILi96EEENS7_ILi192EEEEEELi192ENS_6half_tEfNS_4arch4Sm90ELb0ELb1ELb1ELb1ELb0ELb1ELb0ELb1ELb1ELb1ELb0ELb0EEENS1_21CollectiveEpilogueFwdINS6_IJSA_SC_SB_EEES9_SE_SG_Li256ELb1ELb1ELb0ELb0EEENS1_36VarlenDynamicPersistentTileSchedulerILi128ELi96ELi256ELi128ELb0ELb1ELb1ELb1ELb0ELb1EEEEEEEEEvNT_6ParamsE,@function
        .size           _ZN7cutlass13device_kernelIN5flash11enable_sm90INS1_16FlashAttnFwdSm90INS1_25CollectiveMainloopFwdSm90ILi2EN4cute5tupleIJNS5_1CILi1EEES8_S8_EEENS6_IJNS7_ILi128EEENS7_ILi96EEENS7_ILi192EEEEEELi192ENS_6half_tEfNS_4arch4Sm90ELb0ELb1ELb1ELb1ELb0ELb1ELb0ELb1ELb1ELb1ELb0ELb0EEENS1_21CollectiveEpilogueFwdINS6_IJSA_SC_SB_EEES9_SE_SG_Li256ELb1ELb1ELb0ELb0EEENS1_36VarlenDynamicPersistentTileSchedulerILi128ELi96ELi256ELi128ELb0ELb1ELb1ELb1ELb0ELb1EEEEEEEEEvNT_6ParamsE,(.L_x_15309 - _ZN7cutlass13device_kernelIN5flash11enable_sm90INS1_16FlashAttnFwdSm90INS1_25CollectiveMainloopFwdSm90ILi2EN4cute5tupleIJNS5_1CILi1EEES8_S8_EEENS6_IJNS7_ILi128EEENS7_ILi96EEENS7_ILi192EEEEEELi192ENS_6half_tEfNS_4arch4Sm90ELb0ELb1ELb1ELb1ELb0ELb1ELb0ELb1ELb1ELb1ELb0ELb0EEENS1_21CollectiveEpilogueFwdINS6_IJSA_SC_SB_EEES9_SE_SG_Li256ELb1ELb1ELb0ELb0EEENS1_36VarlenDynamicPersistentTileSchedulerILi128ELi96ELi256ELi128ELb0ELb1ELb1ELb1ELb0ELb1EEEEEEEEEvNT_6ParamsE)
        .other          _ZN7cutlass13device_kernelIN5flash11enable_sm90INS1_16FlashAttnFwdSm90INS1_25CollectiveMainloopFwdSm90ILi2EN4cute5tupleIJNS5_1CILi1EEES8_S8_EEENS6_IJNS7_ILi128EEENS7_ILi96EEENS7_ILi192EEEEEELi192ENS_6half_tEfNS_4arch4Sm90ELb0ELb1ELb1ELb1ELb0ELb1ELb0ELb1ELb1ELb1ELb0ELb0EEENS1_21CollectiveEpilogueFwdINS6_IJSA_SC_SB_EEES9_SE_SG_Li256ELb1ELb1ELb0ELb0EEENS1_36VarlenDynamicPersistentTileSchedulerILi128ELi96ELi256ELi128ELb0ELb1ELb1ELb1ELb0ELb1EEEEEEEEEvNT_6ParamsE,@"STO_CUDA_ENTRY STV_DEFAULT"
_ZN7cutlass13device_kernelIN5flash11enable_sm90INS1_16FlashAttnFwdSm90INS1_25CollectiveMainloopFwdSm90ILi2EN4cute5tupleIJNS5_1CILi1EEES8_S8_EEENS6_IJNS7_ILi128EEENS7_ILi96EEENS7_ILi192EEEEEELi192ENS_6half_tEfNS_4arch4Sm90ELb0ELb1ELb1ELb1ELb0ELb1ELb0ELb1ELb1ELb1ELb0ELb0EEENS1_21CollectiveEpilogueFwdINS6_IJSA_SC_SB_EEES9_SE_SG_Li256ELb1ELb1ELb0ELb0EEENS1_36VarlenDynamicPersistentTileSchedulerILi128ELi96ELi256ELi128ELb0ELb1ELb1ELb1ELb0ELb1EEEEEEEEEvNT_6ParamsE:
        /* <DEDUP_REMOVED lines=24> */
.L_x_5111:
[----:B------:R-:W-:Y:S05]  /*0180*/  BSYNC B0 ;  /* 0x0000000000007941 */ /* 0x000fea0003800000 */
.L_x_5110:
        /* <DEDUP_REMOVED lines=41> */
.L_x_5112:
        /* <DEDUP_REMOVED lines=22> */
.L_x_5113:
        /* <DEDUP_REMOVED lines=18> */
.L_x_5114:
        /* <DEDUP_REMOVED lines=22> */
.L_x_5115:
        /* <DEDUP_REMOVED lines=22> */
.L_x_5116:
        /* <DEDUP_REMOVED lines=10> */
.L_x_5119:
        /* <DEDUP_REMOVED lines=9> */
[----:B0-----:R-:W-:Y:S01]  /*0a90*/  IMAD.U32 R2, RZ, RZ, UR4 ;  /* 0x00000004ff027e24 */ /* 0x001fe2000f8e00ff */
[----:B------:R-:W-:-:S04]  /*0aa0*/  ULDC UR4, c[0x0][0xc3c] ;  /* 0x00030f0000047ab9 */ /* 0x000fc80000000800 */
[----:B------:R-:W0:Y:S01]  /*0ab0*/  LDS.128 R24, [R2+0x308d0] ;  /* 0x0308d00002187984 */ /* 0x000e220000000c00 */
[----:B------:R-:W-:Y:S06]  /*0ac0*/  BAR.ARV 0x4, 0x180 ;  /* 0x0106000000007b1d */ /* 0x000fec0000002000 */
[----:B0-----:R-:W-:-:S13]  /*0ad0*/  ISETP.GE.AND P0, PT, R27, UR4, PT ;  /* 0x000000041b007c0c */ /* 0x001fda000bf06270 */
[----:B------:R-:W-:Y:S05]  /*0ae0*/  @P0 BRA `(.L_x_5120) ;  /* 0x000002a800740947 */ /* 0x000fea0003800000 */
[----:B------:R-:W2:Y:S01]  /*0af0*/  LDL R0, [R1+0x5c] ;  /* 0x00005c0001007983 */ /* 0x000ea20000100800 */
[----:B------:R-:W-:Y:S01]  /*0b00*/  VIADD R4, R4, 0xffffff80 ;  /* 0xffffff8004047836 */ /* 0x000fe20000000000 */
[----:B------:R-:W-:Y:S01]  /*0b10*/  R2UR UR4, R2 ;  /* 0x00000000020472ca */ /* 0x000fe200000e0000 */
[----:B------:R-:W-:Y:S01]  /*0b20*/  IMAD.MOV.U32 R220, RZ, RZ, RZ ;  /* 0x000000ffffdc7224 */ /* 0x000fe200078e00ff */
[----:B------:R-:W-:Y:S01]  /*0b30*/  CS2R R16, SRZ ;  /* 0x0000000000107805 */ /* 0x000fe2000001ff00 */
[----:B------:R-:W-:Y:S01]  /*0b40*/  IMAD.MOV.U32 R198, RZ, RZ, RZ ;  /* 0x000000ffffc67224 */ /* 0x000fe200078e00ff */
[----:B------:R-:W-:Y:S01]  /*0b50*/  SHF.R.S32.HI R3, RZ, 0x1f, R4 ;  /* 0x0000001fff037819 */ /* 0x000fe20000011404 */
[----:B------:R-:W-:-:S03]  /*0b60*/  IMAD.MOV.U32 R192, RZ, RZ, RZ ;  /* 0x000000ffffc07224 */ /* 0x000fc600078e00ff */
[----:B------:R-:W-:-:S04]  /*0b70*/  LEA.HI R223, R3, R4, RZ, 0x3 ;  /* 0x0000000403df7211 */ /* 0x000fc800078f18ff */
[----:B------:R-:W-:Y:S01]  /*0b80*/  LOP3.LUT R217, R223, 0xfffffff8, RZ, 0xc0, !PT ;  /* 0xfffffff8dfd97812 */ /* 0x000fe200078ec0ff */
[----:B------:R-:W-:Y:S01]  /*0b90*/  UIADD3 UR4, UR4, 0x12400, URZ ;  /* 0x0001240004047890 */ /* 0x000fe2000fffe03f */
[----:B------:R-:W-:Y:S02]  /*0ba0*/  SHF.R.S32.HI R223, RZ, 0x3, R223 ;  /* 0x00000003ffdf7819 */ /* 0x000fe400000114df */
[----:B------:R-:W-:-:S05]  /*0bb0*/  IADD3 R217, R4, -R217, RZ ;  /* 0x800000d904d97210 */ /* 0x000fca0007ffe0ff */
[----:B------:R-:W-:-:S04]  /*0bc0*/  IMAD.SHL.U32 R213, R217, 0x8, RZ ;  /* 0x00000008d9d57824 */ /* 0x000fc800078e00ff */
[C---:B------:R-:W-:Y:S02]  /*0bd0*/  VIADD R216, R213.reuse, 0x80 ;  /* 0x00000080d5d87836 */ /* 0x040fe40000000000 */
[----:B------:R-:W-:Y:S01]  /*0be0*/  VIADD R215, R213, 0x40 ;  /* 0x00000040d5d77836 */ /* 0x000fe20000000000 */
[----:B--2---:R-:W-:Y:S02]  /*0bf0*/  R2UR UR5, R0 ;  /* 0x00000000000572ca */ /* 0x004fe400000e0000 */
[----:B------:R-:W-:-:S04]  /*0c00*/  LEA.HI R0, R3, R4, RZ, 0x7 ;  /* 0x0000000403007211 */ /* 0x000fc800078f38ff */
[----:B------:R-:W-:Y:S02]  /*0c10*/  LOP3.LUT R5, R0, 0xffffff80, RZ, 0xc0, !PT ;  /* 0xffffff8000057812 */ /* 0x000fe400078ec0ff */
[----:B------:R-:W-:-:S03]  /*0c20*/  SHF.R.S32.HI R12, RZ, 0x7, R0 ;  /* 0x00000007ff0c7819 */ /* 0x000fc60000011400 */
[----:B------:R-:W-:Y:S01]  /*0c30*/  IMAD.IADD R232, R4, 0x1, -R5 ;  /* 0x0000000104e87824 */ /* 0x000fe200078e0a05 */
[----:B------:R-:W-:Y:S01]  /*0c40*/  LEA.HI R5, R3, R4, RZ, 0x4 ;  /* 0x0000000403057211 */ /* 0x000fe200078f20ff */
[----:B------:R0:W-:Y:S01]  /*0c50*/  STL [R1+0x50], R12 ;  /* 0x0000500c01007387 */ /* 0x0001e20000100800 */
[----:B------:R-:W-:Y:S01]  /*0c60*/  LEA.HI R0, R0, R12, RZ, 0x1 ;  /* 0x0000000c00007211 */ /* 0x000fe200078f08ff */
[----:B------:R-:W-:Y:S01]  /*0c70*/  ULOP3.LUT UR5, UR5, 0x1, URZ, 0xfc, !UPT ;  /* 0x0000000105057892 */ /* 0x000fe2000f8efc3f */
[----:B------:R-:W-:Y:S02]  /*0c80*/  SHF.R.S32.HI R9, RZ, 0x1f, R232 ;  /* 0x0000001fff097819 */ /* 0x000fe400000114e8 */
[----:B------:R-:W-:Y:S02]  /*0c90*/  SHF.R.S32.HI R6, RZ, 0x4, R5 ;  /* 0x00000004ff067819 */ /* 0x000fe40000011405 */
[CC--:B------:R-:W-:Y:S02]  /*0ca0*/  LEA.HI R10, R9.reuse, R232.reuse, RZ, 0x2 ;  /* 0x000000e8090a7211 */ /* 0x0c0fe400078f10ff */
[----:B------:R-:W-:-:S02]  /*0cb0*/  LEA.HI R9, R9, R232, RZ, 0x5 ;  /* 0x000000e809097211 */ /* 0x000fc400078f28ff */
[--C-:B------:R-:W-:Y:S02]  /*0cc0*/  SHF.R.S32.HI R8, RZ, 0x2, R10.reuse ;  /* 0x00000002ff087819 */ /* 0x100fe4000001140a */
[----:B------:R-:W-:Y:S02]  /*0cd0*/  SHF.R.S32.HI R7, RZ, 0x1f, R10 ;  /* 0x0000001fff077819 */ /* 0x000fe4000001140a */
[----:B------:R-:W-:Y:S02]  /*0ce0*/  SHF.R.S32.HI R9, RZ, 0x5, R9 ;  /* 0x00000005ff097819 */ /* 0x000fe40000011409 */
[----:B------:R-:W-:Y:S02]  /*0cf0*/  LEA.HI R11, R7, R8, RZ, 0x3 ;  /* 0x00000008070b7211 */ /* 0x000fe400078f18ff */
[----:B------:R-:W-:Y:S02]  /*0d00*/  LEA.HI R7, R5, R6, RZ, 0x1 ;  /* 0x0000000605077211 */ /* 0x000fe400078f08ff */
[----:B------:R-:W-:-:S02]  /*0d10*/  LOP3.LUT R11, R11, 0xfffffff8, RZ, 0xc0, !PT ;  /* 0xfffffff80b0b7812 */ /* 0x000fc400078ec0ff */
[----:B------:R-:W-:Y:S02]  /*0d20*/  LOP3.LUT R7, R7, 0x1ffffffe, RZ, 0xc0, !PT ;  /* 0x1ffffffe07077812 */ /* 0x000fe400078ec0ff */
[----:B------:R-:W-:Y:S02]  /*0d30*/  IADD3 R8, R8, -R11, RZ ;  /* 0x8000000b08087210 */ /* 0x000fe40007ffe0ff */
[----:B------:R-:W-:Y:S01]  /*0d40*/  LOP3.LUT R0, R0, 0x3fffffe, RZ, 0xc0, !PT ;  /* 0x03fffffe00007812 */ /* 0x000fe200078ec0ff */
[----:B------:R-:W-:Y:S01]  /*0d50*/  IMAD.IADD R7, R6, 0x1, -R7 ;  /* 0x0000000106077824 */ /* 0x000fe200078e0a07 */
[-C--:B------:R-:W-:Y:S01]  /*0d60*/  LEA.HI R6, R3, R4.reuse, RZ, 0x5 ;  /* 0x0000000403067211 */ /* 0x080fe200078f28ff */
[----:B------:R-:W-:Y:S01]  /*0d70*/  IMAD R11, R9, 0x10, R8 ;  /* 0x00000010090b7824 */ /* 0x000fe200078e0208 */
[----:B------:R-:W-:Y:S01]  /*0d80*/  LEA.HI R8, R3, R4, RZ, 0x2 ;  /* 0x0000000403087211 */ /* 0x000fe200078f10ff */
[----:B------:R-:W-:Y:S01]  /*0d90*/  IMAD.IADD R0, R12, 0x1, -R0 ;  /* 0x000000010c007824 */ /* 0x000fe200078e0a00 */
[----:B------:R-:W-:-:S02]  /*0da0*/  LOP3.LUT R5, R5, 0x3fffff0, RZ, 0xc0, !PT ;  /* 0x03fffff005057812 */ /* 0x000fc400078ec0ff */
[----:B------:R-:W-:Y:S01]  /*0db0*/  LOP3.LUT R3, R8, 0xfffffffc, RZ, 0xc0, !PT ;  /* 0xfffffffc08037812 */ /* 0x000fe200078ec0ff */
[----:B------:R-:W-:Y:S01]  /*0dc0*/  IMAD R11, R0, 0x40, R11 ;  /* 0x00000040000b7824 */ /* 0x000fe200078e020b */
[--C-:B------:R-:W-:Y:S01]  /*0dd0*/  SHF.R.S32.HI R194, RZ, 0x2, R8.reuse ;  /* 0x00000002ffc27819 */ /* 0x100fe20000011408 */
[C---:B------:R-:W-:Y:S01]  /*0de0*/  IMAD.IADD R5, R4.reuse, 0x1, -R5 ;  /* 0x0000000104057824 */ /* 0x040fe200078e0a05 */
[----:B------:R-:W-:Y:S01]  /*0df0*/  SHF.R.S32.HI R9, RZ, 0x1f, R8 ;  /* 0x0000001fff097819 */ /* 0x000fe20000011408 */
[----:B------:R-:W-:Y:S01]  /*0e00*/  IMAD.IADD R222, R4, 0x1, -R3 ;  /* 0x0000000104de7824 */ /* 0x000fe200078e0a03 */
[----:B------:R-:W-:Y:S01]  /*0e10*/  SHF.R.S32.HI R6, RZ, 0x5, R6 ;  /* 0x00000005ff067819 */ /* 0x000fe20000011406 */
[----:B------:R-:W-:Y:S01]  /*0e20*/  VIADD R221, R194, 0x40 ;  /* 0x00000040c2dd7836 */ /* 0x000fe20000000000 */
[----:B------:R-:W-:Y:S01]  /*0e30*/  LEA.HI R9, R9, R194, RZ, 0x3 ;  /* 0x000000c209097211 */ /* 0x000fe200078f18ff */
[----:B------:R-:W-:Y:S01]  /*0e40*/  STL [R1+0x54], R11 ;  /* 0x0000540b01007387 */ /* 0x000fe20000100800 */
[----:B------:R-:W-:Y:S01]  /*0e50*/  SHF.L.U32 R22, R222, 0x2, RZ ;  /* 0x00000002de167819 */ /* 0x000fe200000006ff */
[----:B------:R-:W-:Y:S01]  /*0e60*/  IMAD.SHL.U32 R204, R221, 0x40, RZ ;  /* 0x00000040ddcc7824 */ /* 0x000fe200078e00ff */
[----:B------:R-:W-:Y:S01]  /*0e70*/  SHF.R.S32.HI R0, RZ, 0x1f, R221 ;  /* 0x0000001fff007819 */ /* 0x000fe200000114dd */
[----:B------:R-:W-:Y:S01]  /*0e80*/  IMAD R8, R6, 0x10, R5 ;  /* 0x0000001006087824 */ /* 0x000fe200078e0205 */
[----:B------:R-:W-:Y:S01]  /*0e90*/  LOP3.LUT R9, R9, 0xfffffff8, RZ, 0xc0, !PT ;  /* 0xfffffff809097812 */ /* 0x000fe200078ec0ff */
[----:B------:R-:W-:Y:S01]  /*0ea0*/  VIADD R200, R22, 0x20 ;  /* 0x0000002016c87836 */ /* 0x000fe20000000000 */
[----:B------:R-:W-:Y:S01]  /*0eb0*/  LEA.HI R0, R0, R221, RZ, 0x3 ;  /* 0x000000dd00007211 */ /* 0x000fe200078f18ff */
[----:B------:R-:W-:Y:S01]  /*0ec0*/  VIADD R199, R22, 0x40 ;  /* 0x0000004016c77836 */ /* 0x000fe20000000000 */
[----:B------:R-:W-:Y:S01]  /*0ed0*/  LOP3.LUT R204, R204, 0x1c0, RZ, 0xc0, !PT ;  /* 0x000001c0cccc7812 */ /* 0x000fe200078ec0ff */
[----:B------:R-:W-:Y:S01]  /*0ee0*/  IMAD.IADD R214, R194, 0x1, -R9 ;  /* 0x00000001c2d67824 */ /* 0x000fe200078e0a09 */
[----:B------:R-:W-:Y:S01]  /*0ef0*/  IADD3 R196, R22, R200, RZ ;  /* 0x000000c816c47210 */ /* 0x000fe20007ffe0ff */
[----:B------:R-:W-:Y:S01]  /*0f00*/  IMAD.SHL.U32 R0, R0, 0x40, RZ ;  /* 0x0000004000007824 */ /* 0x000fe200078e00ff */
[----:B0-----:R-:W-:Y:S01]  /*0f10*/  SHF.R.U32.HI R12, RZ, 0x3, R204 ;  /* 0x00000003ff0c7819 */ /* 0x001fe200000116cc */
[----:B------:R-:W-:Y:S01]  /*0f20*/  IMAD.IADD R197, R22, 0x1, R199 ;  /* 0x0000000116c57824 */ /* 0x000fe200078e02c7 */
[----:B------:R-:W-:Y:S01]  /*0f30*/  SHF.R.S32.HI R3, RZ, 0x1f, R196 ;  /* 0x0000001fff037819 */ /* 0x000fe200000114c4 */
[----:B------:R-:W-:Y:S01]  /*0f40*/  IMAD.SHL.U32 R205, R214, 0x40, RZ ;  /* 0x00000040d6cd7824 */ /* 0x000fe200078e00ff */
[----:B------:R-:W-:Y:S01]  /*0f50*/  LOP3.LUT R209, R0, 0xfffffe00, RZ, 0xc0, !PT ;  /* 0xfffffe0000d17812 */ /* 0x000fe200078ec0ff */
[----:B------:R-:W-:Y:S01]  /*0f60*/  IMAD.SHL.U32 R207, R6, 0x200, RZ ;  /* 0x0000020006cf7824 */ /* 0x000fe200078e00ff */
[----:B------:R-:W-:Y:S01]  /*0f70*/  SHF.R.S32.HI R0, RZ, 0x1f, R197 ;  /* 0x0000001fff007819 */ /* 0x000fe200000114c5 */
[----:B------:R-:W-:Y:S01]  /*0f80*/  IMAD R8, R8, 0x8, R7 ;  /* 0x0000000808087824 */ /* 0x000fe200078e0207 */
[CC--:B------:R-:W-:Y:S01]  /*0f90*/  LEA.HI R224, R3.reuse, R196.reuse, RZ, 0x3 ;  /* 0x000000c403e07211 */ /* 0x0c0fe200078f18ff */
[----:B------:R-:W-:Y:S01]  /*0fa0*/  IMAD.SHL.U32 R18, R222, 0x8, RZ ;  /* 0x00000008de127824 */ /* 0x000fe200078e00ff */
[----:B------:R-:W-:Y:S01]  /*0fb0*/  LEA.HI R3, R3, R196, RZ, 0x6 ;  /* 0x000000c403037211 */ /* 0x000fe200078f30ff */
[----:B------:R-:W-:Y:S01]  /*0fc0*/  VIADD R201, R22, 0x30 ;  /* 0x0000003016c97836 */ /* 0x000fe20000000000 */
[----:B------:R-:W-:Y:S01]  /*0fd0*/  LEA.HI R4, R0, R197, RZ, 0x6 ;  /* 0x000000c500047211 */ /* 0x000fe200078f30ff */
[----:B------:R-:W-:Y:S01]  /*0fe0*/  VIADD R203, R22, 0x50 ;  /* 0x0000005016cb7836 */ /* 0x000fe20000000000 */
[----:B------:R-:W-:-:S02]  /*0ff0*/  LOP3.LUT R205, R205, 0x1c0, RZ, 0xc0, !PT ;  /* 0x000001c0cdcd7812 */ /* 0x000fc400078ec0ff */
[----:B------:R-:W-:Y:S01]  /*1000*/  LEA.HI R225, R0, R197, RZ, 0x3 ;  /* 0x000000c500e17211 */ /* 0x000fe200078f18ff */
[----:B------:R-:W-:Y:S01]  /*1010*/  IMAD.SHL.U32 R0, R3, 0x80, RZ ;  /* 0x0000008003007824 */ /* 0x000fe200078e00ff */
[----:B------:R-:W-:Y:S01]  /*1020*/  SHF.R.U32.HI R206, RZ, 0x3, R205 ;  /* 0x00000003ffce7819 */ /* 0x000fe200000116cd */
[----:B------:R-:W-:Y:S01]  /*1030*/  IMAD.SHL.U32 R4, R4, 0x80, RZ ;  /* 0x0000008004047824 */ /* 0x000fe200078e00ff */
[C-C-:B------:R-:W-:Y:S02]  /*1040*/  LOP3.LUT R3, R205.reuse, 0x38, R224.reuse, 0xf8, !PT ;  /* 0x00000038cd037812 */ /* 0x140fe400078ef8e0 */
[C---:B------:R-:W-:Y:S02]  /*1050*/  LOP3.LUT R6, R204.reuse, 0x38, R224, 0xf8, !PT ;  /* 0x00000038cc067812 */ /* 0x040fe400078ef8e0 */
[--C-:B------:R-:W-:Y:S02]  /*1060*/  LOP3.LUT R5, R205, 0x38, R225.reuse, 0xf8, !PT ;  /* 0x00000038cd057812 */ /* 0x100fe400078ef8e1 */
[----:B------:R-:W-:-:S02]  /*1070*/  LOP3.LUT R7, R204, 0x38, R225, 0xf8, !PT ;  /* 0x00000038cc077812 */ /* 0x000fc400078ef8e1 */
[----:B------:R-:W-:Y:S02]  /*1080*/  LOP3.LUT R0, R0, 0xffffe000, RZ, 0xc0, !PT ;  /* 0xffffe00000007812 */ /* 0x000fe400078ec0ff */
[----:B------:R-:W-:Y:S02]  /*1090*/  LOP3.LUT R3, R3, R206, RZ, 0x3c, !PT ;  /* 0x000000ce03037212 */ /* 0x000fe400078e3cff */
[----:B------:R-:W-:Y:S02]  /*10a0*/  LOP3.LUT R6, R6, R12, RZ, 0x3c, !PT ;  /* 0x0000000c06067212 */ /* 0x000fe400078e3cff */
[----:B------:R-:W-:Y:S02]  /*10b0*/  LOP3.LUT R4, R4, 0xffffe000, RZ, 0xc0, !PT ;  /* 0xffffe00004047812 */ /* 0x000fe400078ec0ff */
[----:B------:R-:W-:Y:S02]  /*10c0*/  LOP3.LUT R5, R5, R206, RZ, 0x3c, !PT ;  /* 0x000000ce05057212 */ /* 0x000fe400078e3cff */
[----:B------:R-:W-:-:S02]  /*10d0*/  LOP3.LUT R7, R7, R12, RZ, 0x3c, !PT ;  /* 0x0000000c07077212 */ /* 0x000fc400078e3cff */
[-C--:B------:R-:W-:Y:S02]  /*10e0*/  IADD3 R237, R3, R0.reuse, R207 ;  /* 0x0000000003ed7210 */ /* 0x080fe40007ffe0cf */
[----:B------:R-:W-:Y:S02]  /*10f0*/  IADD3 R6, R6, R0, R209 ;  /* 0x0000000006067210 */ /* 0x000fe40007ffe0d1 */
[-C--:B------:R-:W-:Y:S02]  /*1100*/  IADD3 R5, R5, R4.reuse, R207 ;  /* 0x0000000405057210 */ /* 0x080fe40007ffe0cf */
[----:B------:R-:W-:Y:S01]  /*1110*/  IADD3 R7, R7, R4, R209 ;  /* 0x0000000407077210 */ /* 0x000fe20007ffe0d1 */
[----:B------:R-:W-:Y:S01]  /*1120*/  IMAD.U32 R4, RZ, RZ, UR4 ;  /* 0x00000004ff047e24 */ /* 0x000fe2000f8e00ff */
[----:B------:R-:W-:Y:S02]  /*1130*/  MOV R0, UR5 ;  /* 0x0000000500007c02 */ /* 0x000fe40008000f00 */
[----:B------:R-:W-:-:S02]  /*1140*/  LOP3.LUT R211, R10, 0x7ffffffc, RZ, 0xc0, !PT ;  /* 0x7ffffffc0ad37812 */ /* 0x000fc400078ec0ff */
[----:B------:R-:W-:Y:S01]  /*1150*/  IADD3 R202, R22, 0x10, RZ ;  /* 0x0000001016ca7810 */ /* 0x000fe20007ffe0ff */
[----:B------:R0:W-:Y:S01]  /*1160*/  STL [R1+0x40], R0 ;  /* 0x0000400001007387 */ /* 0x0001e20000100800 */
[----:B------:R-:W-:Y:S01]  /*1170*/  SHF.R.S32.HI R9, RZ, 0x1f, R215 ;  /* 0x0000001fff097819 */ /* 0x000fe200000114d7 */
[----:B------:R-:W-:Y:S01]  /*1180*/  IMAD.IADD R211, R232, 0x1, -R211 ;  /* 0x00000001e8d37824 */ /* 0x000fe200078e0ad3 */
[----:B------:R-:W-:Y:S01]  /*1190*/  SHF.R.S32.HI R231, RZ, 0x1f, R202 ;  /* 0x0000001fffe77819 */ /* 0x000fe200000114ca */
[----:B------:R1:W-:Y:S01]  /*11a0*/  STL [R1+0x44], R4 ;  /* 0x0000440401007387 */ /* 0x0003e20000100800 */
[----:B------:R-:W-:Y:S02]  /*11b0*/  SHF.R.S32.HI R230, RZ, 0x1f, R200 ;  /* 0x0000001fffe67819 */ /* 0x000fe400000114c8 */
[----:B------:R-:W-:Y:S02]  /*11c0*/  SHF.R.S32.HI R229, RZ, 0x1f, R201 ;  /* 0x0000001fffe57819 */ /* 0x000fe400000114c9 */
[----:B------:R-:W-:-:S02]  /*11d0*/  SHF.R.S32.HI R228, RZ, 0x1f, R199 ;  /* 0x0000001fffe47819 */ /* 0x000fc400000114c7 */
[----:B0-----:R-:W-:Y:S02]  /*11e0*/  LEA.HI R0, R222, R222, RZ, 0x1 ;  /* 0x000000dede007211 */ /* 0x001fe400078f08ff */
[----:B------:R-:W-:Y:S02]  /*11f0*/  SHF.R.S32.HI R227, RZ, 0x1f, R203 ;  /* 0x0000001fffe37819 */ /* 0x000fe400000114cb */
[----:B-1----:R-:W-:Y:S02]  /*1200*/  SHF.R.S32.HI R4, RZ, 0x1f, R216 ;  /* 0x0000001fff047819 */ /* 0x002fe400000114d8 */
[----:B------:R-:W-:Y:S02]  /*1210*/  SHF.L.U32 R4, R8, 0x3, RZ ;  /* 0x0000000308047819 */ /* 0x000fe400000006ff */
[----:B------:R-:W-:Y:S02]  /*1220*/  LOP3.LUT R3, R0, 0x1ffffffe, RZ, 0xc0, !PT ;  /* 0x1ffffffe00037812 */ /* 0x000fe400078ec0ff */
[----:B------:R-:W-:Y:S01]  /*1230*/  SHF.R.S32.HI R0, RZ, 0x1f, R213 ;  /* 0x0000001fff007819 */ /* 0x000fe200000114d5 */
[----:B------:R0:W-:Y:S01]  /*1240*/  STL [R1+0x58], R4 ;  /* 0x0000580401007387 */ /* 0x0001e20000100800 */
[----:B------:R-:W-:Y:S01]  /*1250*/  LOP3.LUT R0, R204, 0x38, R18, 0xf8, !PT ;  /* 0x00000038cc007812 */ /* 0x000fe200078ef812 */
[----:B------:R-:W-:Y:S01]  /*1260*/  IMAD.IADD R3, R222, 0x1, -R3 ;  /* 0x00000001de037824 */ /* 0x000fe200078e0a03 */
[----:B------:R-:W-:-:S02]  /*1270*/  SHF.R.S32.HI R224, RZ, 0x3, R224 ;  /* 0x00000003ffe07819 */ /* 0x000fc400000114e0 */
[----:B------:R-:W-:Y:S01]  /*1280*/  LOP3.LUT R0, R209, R0, R12, 0xf6, !PT ;  /* 0x00000000d1007212 */ /* 0x000fe200078ef60c */
[----:B------:R-:W-:Y:S01]  /*1290*/  IMAD R212, R3, 0x8, R11 ;  /* 0x0000000803d47824 */ /* 0x000fe200078e020b */
[----:B------:R-:W-:Y:S02]  /*12a0*/  SHF.R.S32.HI R225, RZ, 0x3, R225 ;  /* 0x00000003ffe17819 */ /* 0x000fe400000114e1 */
[----:B------:R-:W-:Y:S02]  /*12b0*/  LEA R236, R0, UR4, 0x1 ;  /* 0x0000000400ec7c11 */ /* 0x000fe4000f8e08ff */
[----:B------:R-:W-:Y:S02]  /*12c0*/  LEA R237, R237, UR4, 0x1 ;  /* 0x00000004eded7c11 */ /* 0x000fe4000f8e08ff */
[----:B------:R-:W-:Y:S02]  /*12d0*/  LEA R234, R6, UR4, 0x1 ;  /* 0x0000000406ea7c11 */ /* 0x000fe4000f8e08ff */
[----:B------:R-:W-:-:S02]  /*12e0*/  LEA R235, R5, UR4, 0x1 ;  /* 0x0000000405eb7c11 */ /* 0x000fc4000f8e08ff */
[----:B0-----:R-:W-:-:S07]  /*12f0*/  LEA R233, R7, UR4, 0x1 ;  /* 0x0000000407e97c11 */ /* 0x001fce000f8e08ff */
.L_x_5407:
[----:B------:R-:W-:Y:S01]  /*1300*/  ULDC.64 UR4, c[0x0][0xa28] ;  /* 0x00028a0000047ab9 */ /* 0x000fe20000000a00 */
[----:B0-2-4-:R-:W0:Y:S01]  /*1310*/  LDC.64 R6, c[0x0][0xa08] ;  /* 0x00028200ff067b82 */ /* 0x015e220000000a00 */
[----:B------:R-:W-:Y:S01]  /*1320*/  ISETP.NE.U32.AND P0, PT, RZ, UR4, PT ;  /* 0x00000004ff007c0c */ /* 0x000fe2000bf05070 */
[----:B------:R-:W-:Y:S01]  /*1330*/  IMAD.MOV.U32 R0, RZ, RZ, RZ ;  /* 0x000000ffff007224 */ /* 0x000fe200078e00ff */
[----:B------:R-:W-:Y:S01]  /*1340*/  ULDC UR6, c[0x0][0x424] ;  /* 0x0001090000067ab9 */ /* 0x000fe20000000800 */
[----:B------:R-:W-:Y:S01]  /*1350*/  IMAD.MOV.U32 R28, RZ, RZ, RZ ;  /* 0x000000ffff1c7224 */ /* 0x000fe200078e00ff */
[----:B------:R-:W-:Y:S01]  /*1360*/  ISETP.NE.AND.EX P0, PT, RZ, UR5, PT, P0 ;  /* 0x00000005ff007c0c */ /* 0x000fe2000bf05300 */
[----:B------:R-:W-:Y:S02]  /*1370*/  ULDC.64 UR4, c[0x0][0xa18] ;  /* 0x0002860000047ab9 */ /* 0x000fe40000000a00 */
[----:B------:R-:W-:-:S04]  /*1380*/  ISETP.NE.U32.AND P1, PT, RZ, UR4, PT ;  /* 0x00000004ff007c0c */ /* 0x000fc8000bf25070 */
[----:B------:R-:W-:Y:S01]  /*1390*/  ISETP.NE.AND.EX P1, PT, RZ, UR5, PT, P1 ;  /* 0x00000005ff007c0c */ /* 0x000fe2000bf25310 */
[----:B------:R-:W-:Y:S02]  /*13a0*/  ULDC.64 UR4, c[0x0][0xa08] ;  /* 0x0002820000047ab9 */ /* 0x000fe40000000a00 */
[----:B------:R-:W-:-:S03]  /*13b0*/  ISETP.NE.U32.AND P3, PT, RZ, UR4, PT ;  /* 0x00000004ff007c0c */ /* 0x000fc6000bf65070 */
[----:B-1----:R-:W1:Y:S01]  /*13c0*/  @P0 LDC.64 R4, c[0x0][0xa28] ;  /* 0x00028a00ff040b82 */ /* 0x002e620000000a00 */
[----:B------:R-:W-:Y:S01]  /*13d0*/  ISETP.NE.AND.EX P3, PT, RZ, UR5, PT, P3 ;  /* 0x00000005ff007c0c */ /* 0x000fe2000bf65330 */
[----:B0-----:R-:W-:-:S06]  /*13e0*/  IMAD.WIDE R10, R27, 0x4, R6 ;  /* 0x000000041b0a7825 */ /* 0x001fcc00078e0206 */
[----:B---3--:R-:W0:Y:S01]  /*13f0*/  @P1 LDC.64 R8, c[0x0][0xa18] ;  /* 0x00028600ff081b82 */ /* 0x008e220000000a00 */
[----:B------:R-:W-:Y:S02]  /*1400*/  ULDC UR4, c[0x0][0x288] ;  /* 0x0000a20000047ab9 */ /* 0x000fe40000000800 */
[----:B------:R-:W-:Y:S01]  /*1410*/  IMAD.U32 R193, RZ, RZ, UR4 ;  /* 0x00000004ffc17e24 */ /* 0x000fe2000f8e00ff */
[----:B------:R-:W-:Y:S02]  /*1420*/  ULDC.64 UR4, c[0x0][0x418] ;  /* 0x0001060000047ab9 */ /* 0x000fe40000000a00 */
[----:B------:R2:W5:Y:S01]  /*1430*/  @P3 LDG.E R28, desc[UR60][R10.64] ;  /* 0x0000003c0a1c3981 */ /* 0x000562000c1e1900 */
[----:B-1----:R-:W-:-:S05]  /*1440*/  @P0 IMAD.WIDE R4, R27, 0x4, R4 ;  /* 0x000000041b040825 */ /* 0x002fca00078e0204 */
[----:B------:R2:W5:Y:S01]  /*1450*/  @P0 LDG.E R0, desc[UR60][R4.64] ;  /* 0x0000003c04000981 */ /* 0x000562000c1e1900 */
[----:B0-----:R-:W-:-:S05]  /*1460*/  @P1 IMAD.WIDE R6, R27, 0x4, R8 ;  /* 0x000000041b061825 */ /* 0x001fca00078e0208 */
[----:B------:R2:W5:Y:S01]  /*1470*/  @P1 LDG.E R193, desc[UR60][R6.64] ;  /* 0x0000003c06c11981 */ /* 0x000562000c1e1900 */
[----:B------:R-:W-:-:S04]  /*1480*/  UISETP.NE.U32.AND UP0, UPT, UR4, URZ, UPT ;  /* 0x0000003f0400728c */ /* 0x000fc8000bf05070 */
[----:B------:R-:W-:-:S03]  /*1490*/  UISETP.NE.AND.EX UP0, UPT, UR5, URZ, UPT, UP0 ;  /* 0x0000003f0500728c */ /* 0x000fc6000bf05300 */
[----:B------:R-:W-:Y:S02]  /*14a0*/  ULDC.64 UR4, c[0x0][0xa20] ;  /* 0x0002880000047ab9 */ /* 0x000fe40000000a00 */
[----:B------:R-:W-:Y:S01]  /*14b0*/  ISETP.NE.U32.AND P2, PT, RZ, UR4, PT ;  /* 0x00000004ff007c0c */ /* 0x000fe2000bf45070 */
[----:B------:R-:W-:-:S03]  /*14c0*/  USEL UR4, UR6, 0x1, UP0 ;  /* 0x0000000106047887 */ /* 0x000fc60008000000 */
[----:B------:R-:W-:Y:S01]  /*14d0*/  ULDC UR6, c[0x0][0x2f0] ;  /* 0x0000bc0000067ab9 */ /* 0x000fe20000000800 */
[----:B------:R-:W-:Y:S01]  /*14e0*/  ISETP.NE.AND.EX P2, PT, RZ, UR5, PT, P2 ;  /* 0x00000005ff007c0c */ /* 0x000fe2000bf45320 */
[----:B------:R-:W-:Y:S01]  /*14f0*/  UIMAD UR6, UR4, UR6, URZ ;  /* 0x00000006040672a4 */ /* 0x000fe2000f8e023f */
[----:B------:R-:W-:Y:S01]  /*1500*/  ULDC UR7, c[0x0][0x348] ;  /* 0x0000d20000077ab9 */ /* 0x000fe20000000800 */
[----:B------:R-:W-:Y:S01]  /*1510*/  MOV R218, R26 ;  /* 0x0000001a00da7202 */ /* 0x000fe20000000f00 */
[----:B------:R-:W-:Y:S01]  /*1520*/  IMAD.MOV.U32 R219, RZ, RZ, R27 ;  /* 0x000000ffffdb7224 */ /* 0x000fe200078e001b */
        /* <DEDUP_REMOVED lines=9> */
[----:B--2---:R-:W-:-:S07]  /*15c0*/  IMAD.IADD R193, R6, 0x1, -R193 ;  /* 0x0000000106c17824 */ /* 0x004fce00078e0ac1 */
.L_x_5121:
[----:B------:R-:W-:Y:S02]  /*15d0*/  IMAD.U32 R24, RZ, RZ, UR7 ;  /* 0x00000007ff187e24 */ /* 0x000fe4000f8e00ff */
[----:B------:R-:W-:Y:S01]  /*15e0*/  IMAD.U32 R29, RZ, RZ, UR6 ;  /* 0x00000006ff1d7e24 */ /* 0x000fe2000f8e00ff */
[----:B------:R-:W-:Y:S06]  /*15f0*/  @!P2 BRA `(.L_x_5122) ;  /* 0x000000000010a947 */ /* 0x000fec0003800000 */
[----:B------:R-:W0:Y:S02]  /*1600*/  LDC.64 R4, c[0x0][0xa20] ;  /* 0x00028800ff047b82 */ /* 0x000e240000000a00 */
[----:B0-----:R-:W-:-:S05]  /*1610*/  IMAD.WIDE R4, R27, 0x4, R4 ;  /* 0x000000041b047825 */ /* 0x001fca00078e0204 */
[----:B------:R0:W5:Y:S01]  /*1620*/  LDG.E R29, desc[UR60][R4.64] ;  /* 0x0000003c041d7981 */ /* 0x000162000c1e1900 */
[----:B------:R-:W-:Y:S05]  /*1630*/  BRA `(.L_x_5123) ;  /* 0x0000000000107947 */ /* 0x000fea0003800000 */
.L_x_5122:
[----:B------:R-:W-:Y:S05]  /*1640*/  @!P3 BRA `(.L_x_5123) ;  /* 0x00000000000cb947 */ /* 0x000fea0003800000 */
[----:B------:R-:W2:Y:S04]  /*1650*/  LDG.E R4, desc[UR60][R10.64] ;  /* 0x0000003c0a047981 */ /* 0x000ea8000c1e1900 */
[----:B------:R-:W2:Y:S02]  /*1660*/  LDG.E R29, desc[UR60][R10.64+0x4] ;  /* 0x0000043c0a1d7981 */ /* 0x000ea4000c1e1900 */
[----:B--2---:R-:W-:-:S07]  /*1670*/  IMAD.IADD R29, R29, 0x1, -R4 ;  /* 0x000000011d1d7824 */ /* 0x004fce00078e0a04 */
.L_x_5123:
[----:B------:R-:W-:Y:S01]  /*1680*/  ULDC.64 UR4, c[0x0][0xa10] ;  /* 0x0002840000047ab9 */ /* 0x000fe20000000a00 */
[----:B------:R-:W1:Y:S01]  /*1690*/  LDC R9, c[0x0][0x448] ;  /* 0x00011200ff097b82 */ /* 0x000e620000000800 */
[----:B------:R-:W-:-:S04]  /*16a0*/  ISETP.NE.U32.AND P0, PT, RZ, UR4, PT ;  /* 0x00000004ff007c0c */ /* 0x000fc8000bf05070 */
[----:B------:R-:W-:Y:S01]  /*16b0*/  ISETP.NE.AND.EX P0, PT, RZ, UR5, PT, P0 ;  /* 0x00000005ff007c0c */ /* 0x000fe2000bf05300 */
[----:B------:R-:W-:Y:S02]  /*16c0*/  ULDC.64 UR4, c[0x0][0xa30] ;  /* 0x00028c0000047ab9 */ /* 0x000fe40000000a00 */
[----:B------:R-:W-:Y:S01]  /*16d0*/  ISETP.NE.U32.AND P1, PT, RZ, UR4, PT ;  /* 0x00000004ff007c0c */ /* 0x000fe2000bf25070 */
[----:B------:R-:W2:Y:S03]  /*16e0*/  LDC.64 R12, c[0x0][0x9e0] ;  /* 0x00027800ff0c7b82 */ /* 0x000ea60000000a00 */
[----:B------:R-:W-:-:S06]  /*16f0*/  ISETP.NE.AND.EX P1, PT, RZ, UR5, PT, P1 ;  /* 0x00000005ff007c0c */ /* 0x000fcc000bf25310 */
[----:B0-----:R-:W0:Y:S08]  /*1700*/  @P0 LDC.64 R4, c[0x0][0xa10] ;  /* 0x00028400ff040b82 */ /* 0x001e300000000a00 */
[----:B------:R-:W3:Y:S01]  /*1710*/  @P1 LDC.64 R6, c[0x0][0xa30] ;  /* 0x00028c00ff061b82 */ /* 0x000ee20000000a00 */
[----:B0-----:R-:W-:-:S05]  /*1720*/  @P0 IMAD.WIDE R4, R27, 0x4, R4 ;  /* 0x000000041b040825 */ /* 0x001fca00078e0204 */
[----:B------:R-:W4:Y:S04]  /*1730*/  @P0 LDG.E R3, desc[UR60][R4.64] ;  /* 0x0000003c04030981 */ /* 0x000f28000c1e1900 */
[----:B------:R-:W4:Y:S01]  /*1740*/  @P0 LDG.E R8, desc[UR60][R4.64+0x4] ;  /* 0x0000043c04080981 */ /* 0x000f22000c1e1900 */
[----:B-----5:R-:W-:Y:S01]  /*1750*/  MOV R146, R29 ;  /* 0x0000001d00927202 */ /* 0x020fe20000000f00 */
[----:B---3--:R-:W-:-:S05]  /*1760*/  @P1 IMAD.WIDE R6, R27, 0x4, R6 ;  /* 0x000000041b061825 */ /* 0x008fca00078e0206 */
[----:B------:R0:W5:Y:S01]  /*1770*/  @P1 LDG.E R146, desc[UR60][R6.64] ;  /* 0x0000003c06921981 */ /* 0x000162000c1e1900 */
[----:B-1----:R-:W-:Y:S01]  /*1780*/  ISETP.NE.AND P1, PT, R9, 0x1, PT ;  /* 0x000000010900780c */ /* 0x002fe20003f25270 */
[----:B------:R-:W-:Y:S01]  /*1790*/  IMAD.IADD R11, R29, 0x1, -R0 ;  /* 0x000000011d0b7824 */ /* 0x000fe200078e0a00 */
[----:B--2---:R-:W-:Y:S01]  /*17a0*/  ISETP.GE.AND P2, PT, R13, 0x1, PT ;  /* 0x000000010d00780c */ /* 0x004fe20003f46270 */
[----:B------:R-:W-:-:S10]  /*17b0*/  IMAD.SHL.U32 R208, R25, 0x80, RZ ;  /* 0x0000008019d07824 */ /* 0x000fd400078e00ff */
[----:B------:R-:W1:Y:S08]  /*17c0*/  @P1 LDC R10, c[0x0][0x44c] ;  /* 0x00011300ff0a1b82 */ /* 0x000e700000000800 */
[----:B------:R-:W2:Y:S01]  /*17d0*/  @P1 LDC R9, c[0x0][0x450] ;  /* 0x00011400ff091b82 */ /* 0x000ea20000000800 */
[----:B----4-:R-:W-:Y:S02]  /*17e0*/  @P0 IMAD.IADD R24, R8, 0x1, -R3 ;  /* 0x0000000108180824 */ /* 0x010fe400078e0a03 */
[----:B------:R-:W-:-:S02]  /*17f0*/  VIADD R3, R208, 0x7f ;  /* 0x0000007fd0037836 */ /* 0x000fc40000000000 */
[----:B------:R-:W-:Y:S02]  /*1800*/  IMAD.IADD R195, R11, 0x1, R24 ;  /* 0x000000010bc37824 */ /* 0x000fe400078e0218 */
[----:B-1----:R-:W-:-:S03]  /*1810*/  @P1 IMAD.HI.U32 R4, R3, R10, RZ ;  /* 0x0000000a03041227 */ /* 0x002fc600078e00ff */
[C---:B------:R-:W-:Y:S02]  /*1820*/  IADD3 R0, R195.reuse, 0x5f, RZ ;  /* 0x0000005fc3007810 */ /* 0x040fe40007ffe0ff */
[----:B--2---:R-:W-:Y:S02]  /*1830*/  @P1 SHF.R.U32.HI R3, RZ, R9, R4 ;  /* 0x00000009ff031219 */ /* 0x004fe40000011604 */
[----:B------:R-:W-:Y:S01]  /*1840*/  IADD3 R4, R195, 0x1, -R193 ;  /* 0x00000001c3047810 */ /* 0x000fe20007ffe8c1 */
[----:B------:R-:W-:-:S04]  /*1850*/  IMAD.HI R0, R0, 0x2aaaaaab, RZ ;  /* 0x2aaaaaab00007827 */ /* 0x000fc800078e02ff */
[----:B0-----:R-:W-:Y:S01]  /*1860*/  IMAD.IADD R7, R4, 0x1, R3 ;  /* 0x0000000104077824 */ /* 0x001fe200078e0203 */
[----:B------:R-:W-:-:S04]  /*1870*/  SHF.R.U32.HI R151, RZ, 0x1f, R0 ;  /* 0x0000001fff977819 */ /* 0x000fc80000011600 */
[----:B------:R-:W-:Y:S01]  /*1880*/  LEA.HI.SX32 R151, R0, R151, 0x1c ;  /* 0x0000009700977211 */ /* 0x000fe200078fe2ff */
[----:B------:R-:W-:Y:S01]  /*1890*/  IMAD.IADD R0, R7, 0x1, R12 ;  /* 0x0000000107007824 */ /* 0x000fe200078e020c */
        /* <DEDUP_REMOVED lines=12> */
.L_x_5126:
[----:B------:R-:W-:-:S13]  /*1960*/  ISETP.NE.AND P0, PT, R13, 0x1, PT ;  /* 0x000000010d00780c */ /* 0x000fda0003f05270 */
[----:B------:R-:W0:Y:S02]  /*1970*/  @P0 LDC.64 R4, c[0x0][0x9e8] ;  /* 0x00027a00ff040b82 */ /* 0x000e240000000a00 */
[----:B0-----:R-:W-:-:S05]  /*1980*/  @P0 IMAD.HI.U32 R4, R3, R4, RZ ;  /* 0x0000000403040227 */ /* 0x001fca00078e00ff */
[----:B------:R-:W-:-:S07]  /*1990*/  @P0 SHF.R.U32.HI R3, RZ, R5, R4 ;  /* 0x00000005ff030219 */ /* 0x000fce0000011604 */
.L_x_5127:
[----:B------:R-:W-:Y:S05]  /*19a0*/  BSYNC B0 ;  /* 0x0000000000007941 */ /* 0x000fea0003800000 */
.L_x_5125:
[----:B------:R-:W-:-:S05]  /*19b0*/  IMAD R3, R3, R13, R13 ;  /* 0x0000000d03037224 */ /* 0x000fca00078e020d */
[----:B------:R-:W-:-:S07]  /*19c0*/  VIMNMX R0, R0, R3, PT ;  /* 0x0000000300007248 */ /* 0x000fce0003fe0100 */
.L_x_5124:
[----:B------:R-:W0:Y:S01]  /*19d0*/  @P1 LDC R3, c[0x0][0x44c] ;  /* 0x00011300ff031b82 */ /* 0x000e220000000800 */
[----:B------:R-:W-:Y:S01]  /*19e0*/  IADD3 R150, R195, -R193, RZ ;  /* 0x800000c1c3967210 */ /* 0x000fe20007ffe0ff */
[----:B------:R-:W-:-:S06]  /*19f0*/  ULDC UR4, c[0x0][0x9dc] ;  /* 0x0002770000047ab9 */ /* 0x000fcc0000000800 */
[----:B------:R-:W1:Y:S01]  /*1a00*/  @P1 LDC R5, c[0x0][0x450] ;  /* 0x00011400ff051b82 */ /* 0x000e620000000800 */
[----:B0-----:R-:W-:-:S04]  /*1a10*/  @P1 IMAD.HI.U32 R4, R208, R3, RZ ;  /* 0x00000003d0041227 */ /* 0x001fc800078e00ff */
[----:B------:R-:W-:Y:S01]  /*1a20*/  IMAD.MOV.U32 R3, RZ, RZ, R208 ;  /* 0x000000ffff037224 */ /* 0x000fe200078e00d0 */
        /* <DEDUP_REMOVED lines=14> */
.L_x_5130:
[----:B------:R-:W-:-:S13]  /*1b10*/  ISETP.NE.AND P0, PT, R13, 0x1, PT ;  /* 0x000000010d00780c */ /* 0x000fda0003f05270 */
[----:B------:R-:W0:Y:S02]  /*1b20*/  @P0 LDC.64 R6, c[0x0][0x9e8] ;  /* 0x00027a00ff060b82 */ /* 0x000e240000000a00 */
[----:B0-----:R-:W-:-:S05]  /*1b30*/  @P0 IMAD.HI.U32 R6, R3, R6, RZ ;  /* 0x0000000603060227 */ /* 0x001fca00078e00ff */
[----:B------:R-:W-:-:S07]  /*1b40*/  @P0 SHF.R.U32.HI R3, RZ, R7, R6 ;  /* 0x00000007ff030219 */ /* 0x000fce0000011606 */
.L_x_5131:
[----:B------:R-:W-:Y:S05]  /*1b50*/  BSYNC B0 ;  /* 0x0000000000007941 */ /* 0x000fea0003800000 */
.L_x_5129:
[----:B------:R-:W-:-:S05]  /*1b60*/  IMAD R3, R3, R13, RZ ;  /* 0x0000000d03037224 */ /* 0x000fca00078e02ff */
[----:B------:R-:W-:-:S07]  /*1b70*/  VIMNMX R4, R4, R3, !PT ;  /* 0x0000000304047248 */ /* 0x000fce0007fe0100 */
.L_x_5128:
[----:B------:R-:W-:Y:S01]  /*1b80*/  VIADD R0, R0, 0x5f ;  /* 0x0000005f00007836 */ /* 0x000fe20000000000 */
[----:B------:R-:W-:Y:S01]  /*1b90*/  PLOP3.LUT P2, PT, PT, PT, PT, 0x80, 0x0 ;  /* 0x000000000000781c */ /* 0x000fe20003f4f070 */
[----:B------:R-:W-:-:S04]  /*1ba0*/  IMAD.HI R4, R4, 0x2aaaaaab, RZ ;  /* 0x2aaaaaab04047827 */ /* 0x000fc800078e02ff */
[----:B------:R-:W-:Y:S01]  /*1bb0*/  IMAD.HI R0, R0, 0x2aaaaaab, RZ ;  /* 0x2aaaaaab00007827 */ /* 0x000fe200078e02ff */
[----:B------:R-:W-:-:S04]  /*1bc0*/  SHF.R.U32.HI R5, RZ, 0x1f, R4 ;  /* 0x0000001fff057819 */ /* 0x000fc80000011604 */
[----:B------:R-:W-:Y:S02]  /*1bd0*/  SHF.R.U32.HI R3, RZ, 0x1f, R0 ;  /* 0x0000001fff037819 */ /* 0x000fe40000011600 */
[----:B------:R-:W-:Y:S02]  /*1be0*/  LEA.HI.SX32 R5, R4, R5, 0x1c ;  /* 0x0000000504057211 */ /* 0x000fe400078fe2ff */
[----:B------:R-:W-:Y:S02]  /*1bf0*/  LEA.HI.SX32 R0, R0, R3, 0x1c ;  /* 0x0000000300007211 */ /* 0x000fe400078fe2ff */
[----:B------:R-:W-:Y:S02]  /*1c00*/  VIMNMX R5, RZ, R5, !PT ;  /* 0x00000005ff057248 */ /* 0x000fe40007fe0100 */
[----:B------:R-:W-:-:S03]  /*1c10*/  VIMNMX R0, R151, R0, PT ;  /* 0x0000000097007248 */ /* 0x000fc60003fe0100 */
[--C-:B------:R-:W-:Y:S02]  /*1c20*/  IMAD R5, R5, 0x60, -R11.reuse ;  /* 0x0000006005057824 */ /* 0x100fe400078e0a0b */
[----:B------:R-:W-:-:S03]  /*1c30*/  IMAD R3, R0, 0x60, -R11 ;  /* 0x0000006000037824 */ /* 0x000fc600078e0a0b */
[----:B------:R-:W-:Y:S02]  /*1c40*/  VIMNMX R5, RZ, R5, !PT ;  /* 0x00000005ff057248 */ /* 0x000fe40007fe0100 */
[----:B------:R-:W-:-:S03]  /*1c50*/  VIMNMX R0, R3, R24, PT ;  /* 0x0000001803007248 */ /* 0x000fc60003fe0100 */
[----:B------:R-:W-:Y:S01]  /*1c60*/  IMAD.WIDE.U32 R132, R5, -0x55555555, RZ ;  /* 0xaaaaaaab05847825 */ /* 0x000fe200078e00ff */
[----:B------:R-:W-:-:S04]  /*1c70*/  ISETP.GT.AND P0, PT, R0, R5, PT ;  /* 0x000000050000720c */ /* 0x000fc80003f04270 */
[----:B------:R-:W-:-:S05]  /*1c80*/  SHF.R.U32.HI R132, RZ, 0x6, R133 ;  /* 0x00000006ff847819 */ /* 0x000fca0000011685 */
[----:B------:R-:W-:-:S04]  /*1c90*/  IMAD.MOV.U32 R25, RZ, RZ, R132 ;  /* 0x000000ffff197224 */ /* 0x000fc800078e0084 */
[----:B------:R-:W-:-:S04]  /*1ca0*/  @P0 VIADD R0, R0, 0x5f ;  /* 0x0000005f00000836 */ /* 0x000fc80000000000 */
[----:B------:R-:W-:-:S05]  /*1cb0*/  @P0 IMAD.HI R0, R0, 0x2aaaaaab, RZ ;  /* 0x2aaaaaab00000827 */ /* 0x000fca00078e02ff */
[----:B------:R-:W-:-:S04]  /*1cc0*/  @P0 SHF.R.U32.HI R3, RZ, 0x1f, R0 ;  /* 0x0000001fff030819 */ /* 0x000fc80000011600 */
[----:B------:R-:W-:-:S04]  /*1cd0*/  @P0 LEA.HI.SX32 R25, R0, R3, 0x1c ;  /* 0x0000000300190211 */ /* 0x000fc800078fe2ff */
        /* <DEDUP_REMOVED lines=22> */
.L_x_5134:
[----:B------:R-:W-:Y:S05]  /*1e40*/  BSYNC B6 ;  /* 0x0000000000067941 */ /* 0x000fea0003800000 */
.L_x_5133:
        /* <DEDUP_REMOVED lines=19> */
[----:B-1---5:R-:W-:Y:S05]  /*1f80*/  CALL.ABS.NOINC R14 ;  /* 0x000000000e007343 */ /* 0x022fea0003c00000 */
.L_x_5136:
[----:B------:R-:W-:Y:S05]  /*1f90*/  BSYNC B6 ;  /* 0x0000000000067941 */ /* 0x000fea0003800000 */
.L_x_5135:
[----:B------:R-:W-:Y:S01]  /*1fa0*/  ULDC.64 UR4, c[0x0][0x9f8] ;  /* 0x00027e0000047ab9 */ /* 0x000fe20000000a00 */
[----:B------:R-:W2:Y:S01]  /*1fb0*/  LDL.LU R30, [R1] ;  /* 0x00000000011e7983 */ /* 0x000ea20000300800 */
[----:B------:R-:W-:Y:S01]  /*1fc0*/  ISETP.NE.U32.AND P0, PT, RZ, UR4, PT ;  /* 0x00000004ff007c0c */ /* 0x000fe2000bf05070 */
[----:B------:R-:W0:Y:S01]  /*1fd0*/  LDC.64 R104, c[0x0][0x300] ;  /* 0x0000c000ff687b82 */ /* 0x000e220000000a00 */
[----:B------:R-:W-:Y:S01]  /*1fe0*/  ULDC UR8, c[0x0][0x2f4] ;  /* 0x0000bd0000087ab9 */ /* 0x000fe20000000800 */
[----:B------:R-:W-:Y:S02]  /*1ff0*/  SHF.R.S32.HI R10, RZ, 0x1f, R26 ;  /* 0x0000001fff0a7819 */ /* 0x000fe4000001141a */
[----:B------:R-:W-:Y:S01]  /*2000*/  SHF.R.S32.HI R19, RZ, 0x1f, R18 ;  /* 0x0000001fff137819 */ /* 0x000fe20000011412 */
[----:B------:R-:W-:Y:S01]  /*2010*/  IMAD.IADD R123, R28, 0x1, R29 ;  /* 0x000000011c7b7824 */ /* 0x000fe200078e021d */
[----:B------:R-:W-:Y:S01]  /*2020*/  ISETP.NE.AND.EX P0, PT, RZ, UR5, PT, P0 ;  /* 0x00000005ff007c0c */ /* 0x000fe2000bf05300 */
[----:B------:R-:W-:Y:S01]  /*2030*/  ULDC.64 UR4, c[0x0][0x330] ;  /* 0x0000cc0000047ab9 */ /* 0x000fe20000000a00 */
[----:B------:R-:W1:Y:S01]  /*2040*/  LDC.64 R98, c[0x0][0x408] ;  /* 0x00010200ff627b82 */ /* 0x000e620000000a00 */
[----:B------:R-:W-:Y:S01]  /*2050*/  ULDC.64 UR6, c[0x0][0x308] ;  /* 0x0000c20000067ab9 */ /* 0x000fe20000000a00 */
[----:B------:R-:W-:-:S06]  /*2060*/  SHF.R.S32.HI R148, RZ, 0x1f, R194 ;  /* 0x0000001fff947819 */ /* 0x000fcc00000114c2 */
[----:B------:R-:W3:Y:S08]  /*2070*/  LDC.64 R92, c[0x0][0x3f8] ;  /* 0x0000fe00ff5c7b82 */ /* 0x000ef00000000a00 */
[----:B------:R-:W4:Y:S08]  /*2080*/  @P0 LDC.64 R4, c[0x0][0x9f8] ;  /* 0x00027e00ff040b82 */ /* 0x000f300000000a00 */
[----:B------:R-:W3:Y:S01]  /*2090*/  LDC R125, c[0x0][0x3f4] ;  /* 0x0000fd00ff7d7b82 */ /* 0x000ee20000000800 */
[----:B----4-:R-:W-:-:S05]  /*20a0*/  @P0 IMAD.WIDE R4, R27, 0x4, R4 ;  /* 0x000000041b040825 */ /* 0x010fca00078e0204 */
[----:B------:R4:W2:Y:S01]  /*20b0*/  @P0 LDG.E R27, desc[UR60][R4.64] ;  /* 0x0000003c041b0981 */ /* 0x0008a2000c1e1900 */
[----:B------:R-:W-:Y:S01]  /*20c0*/  ISETP.GE.AND P1, PT, R196, UR8, PT ;  /* 0x00000008c4007c0c */ /* 0x000fe2000bf26270 */
[----:B------:R-:W-:Y:S01]  /*20d0*/  IMAD R3, R10, UR4, RZ ;  /* 0x000000040a037c24 */ /* 0x000fe2000f8e02ff */
[----:B------:R-:W-:Y:S01]  /*20e0*/  ISETP.GE.AND P0, PT, R18, UR8, PT ;  /* 0x0000000812007c0c */ /* 0x000fe2000bf06270 */
[C---:B------:R-:W-:Y:S01]  /*20f0*/  IMAD.WIDE.U32 R106, R26.reuse, UR4, R18 ;  /* 0x000000041a6a7c25 */ /* 0x040fe2000f8e0012 */
[----:B------:R-:W-:Y:S01]  /*2100*/  SEL R0, RZ, 0xffffffff, P1 ;  /* 0xffffffffff007807 */ /* 0x000fe20000800000 */
[----:B------:R-:W3:Y:S01]  /*2110*/  S2R R152, SR_TID.X ;  /* 0x0000000000987919 */ /* 0x000ee20000002100 */
[----:B------:R-:W-:Y:S01]  /*2120*/  SHF.R.S32.HI R9, RZ, 0x1f, R123 ;  /* 0x0000001fff097819 */ /* 0x000fe2000001147b */
[----:B------:R-:W-:Y:S01]  /*2130*/  IMAD R3, R26, UR5, R3 ;  /* 0x000000051a037c24 */ /* 0x000fe2000f8e0203 */
[----:B------:R-:W-:Y:S01]  /*2140*/  ULDC.64 UR4, c[0x0][0xa08] ;  /* 0x0002820000047ab9 */ /* 0x000fe20000000a00 */
[----:B----4-:R-:W-:Y:S01]  /*2150*/  IMAD.SHL.U32 R5, R0, 0x2, RZ ;  /* 0x0000000200057824 */ /* 0x010fe200078e00ff */
[----:B------:R-:W-:Y:S01]  /*2160*/  SEL R4, RZ, 0x1, P0 ;  /* 0x00000001ff047807 */ /* 0x000fe20000000000 */
[C---:B------:R-:W-:Y:S01]  /*2170*/  VIADD R0, R18.reuse, 0x60 ;  /* 0x0000006012007836 */ /* 0x040fe20000000000 */
[----:B------:R-:W-:Y:S01]  /*2180*/  ISETP.GE.AND P0, PT, R197, UR8, PT ;  /* 0x00000008c5007c0c */ /* 0x000fe2000bf06270 */
[----:B------:R-:W-:Y:S01]  /*2190*/  IMAD.IADD R107, R107, 0x1, R3 ;  /* 0x000000016b6b7824 */ /* 0x000fe200078e0203 */
[----:B------:R-:W-:Y:S01]  /*21a0*/  IADD3 R3, R18, 0x80, RZ ;  /* 0x0000008012037810 */ /* 0x000fe20007ffe0ff */
[----:B0-----:R-:W-:Y:S01]  /*21b0*/  IMAD R12, R9, R104, RZ ;  /* 0x00000068090c7224 */ /* 0x001fe200078e02ff */
[----:B------:R-:W-:Y:S01]  /*21c0*/  ISETP.GE.AND P1, PT, R0, UR8, PT ;  /* 0x0000000800007c0c */ /* 0x000fe2000bf26270 */
[----:B-1----:R-:W-:Y:S01]  /*21d0*/  IMAD.WIDE.U32 R100, R194, R98, R18 ;  /* 0x00000062c2647225 */ /* 0x002fe200078e0012 */
[----:B------:R-:W-:-:S02]  /*21e0*/  LOP3.LUT R6, R5, 0x2, R4, 0xe2, !PT ;  /* 0x0000000205067812 */ /* 0x000fc400078ee204 */
[----:B------:R-:W-:Y:S01]  /*21f0*/  SEL R7, RZ, 0x4, P0 ;  /* 0x00000004ff077807 */ /* 0x000fe20000000000 */
[----:B------:R-:W-:Y:S01]  /*2200*/  IMAD.WIDE.U32 R4, R123, R104, RZ ;  /* 0x000000687b047225 */ /* 0x000fe200078e00ff */
[----:B------:R-:W-:Y:S02]  /*2210*/  SEL R8, RZ, 0x8, P1 ;  /* 0x00000008ff087807 */ /* 0x000fe40000800000 */
[----:B------:R-:W-:Y:S01]  /*2220*/  ISETP.GE.AND P2, PT, R3, UR8, PT ;  /* 0x0000000803007c0c */ /* 0x000fe2000bf46270 */
[----:B------:R-:W-:Y:S01]  /*2230*/  IMAD R11, R123, R105, R12 ;  /* 0x000000697b0b7224 */ /* 0x000fe200078e020c */
[----:B------:R-:W-:Y:S01]  /*2240*/  LOP3.LUT R6, R8, R6, R7, 0xfe, !PT ;  /* 0x0000000608067212 */ /* 0x000fe200078efe07 */
[----:B---3--:R-:W-:Y:S01]  /*2250*/  IMAD.WIDE.U32 R94, R194, R92, R18 ;  /* 0x0000005cc25e7225 */ /* 0x008fe200078e0012 */
[----:B------:R-:W-:Y:S02]  /*2260*/  SEL R7, RZ, 0x10, P2 ;  /* 0x00000010ff077807 */ /* 0x000fe40001000000 */
[----:B------:R-:W-:Y:S01]  /*2270*/  ISETP.NE.U32.AND P0, PT, RZ, UR4, PT ;  /* 0x00000004ff007c0c */ /* 0x000fe2000bf05070 */
[----:B------:R-:W-:Y:S01]  /*2280*/  IMAD.IADD R5, R5, 0x1, R11 ;  /* 0x0000000105057824 */ /* 0x000fe200078e020b */
[----:B------:R-:W-:Y:S01]  /*2290*/  LOP3.LUT R20, R6, R7, RZ, 0xfc, !PT ;  /* 0x0000000706147212 */ /* 0x000fe200078efcff */
[----:B------:R-:W-:Y:S01]  /*22a0*/  IMAD R11, R10, UR6, RZ ;  /* 0x000000060a0b7c24 */ /* 0x000fe2000f8e02ff */
[----:B------:R-:W-:Y:S01]  /*22b0*/  ISETP.NE.AND.EX P0, PT, RZ, UR5, PT, P0 ;  /* 0x00000005ff007c0c */ /* 0x000fe2000bf05300 */
[----:B------:R-:W-:Y:S01]  /*22c0*/  IMAD.WIDE.U32 R4, R26, UR6, R4 ;  /* 0x000000061a047c25 */ /* 0x000fe2000f8e0004 */
[----:B------:R-:W-:Y:S01]  /*22d0*/  ULDC.64 UR4, c[0x0][0x310] ;  /* 0x0000c40000047ab9 */ /* 0x000fe20000000a00 */
[----:B------:R-:W-:-:S02]  /*22e0*/  SHF.R.S32.HI R23, RZ, 0x1f, R22 ;  /* 0x0000001fff177819 */ /* 0x000fc40000011416 */
[----:B------:R-:W-:Y:S01]  /*22f0*/  IMAD R11, R26, UR7, R11 ;  /* 0x000000071a0b7c24 */ /* 0x000fe2000f8e020b */
[-C--:B------:R-:W-:Y:S01]  /*2300*/  ISETP.GE.AND P1, PT, R196, R125.reuse, PT ;  /* 0x0000007dc400720c */ /* 0x080fe20003f26270 */
[----:B------:R-:W-:Y:S01]  /*2310*/  IMAD.SHL.U32 R112, R92, 0x40, RZ ;  /* 0x000000405c707824 */ /* 0x000fe200078e00ff */
[----:B------:R-:W-:Y:S01]  /*2320*/  ISETP.GE.AND P3, PT, R197, R125, PT ;  /* 0x0000007dc500720c */ /* 0x000fe20003f66270 */
[----:B------:R-:W-:Y:S01]  /*2330*/  IMAD.IADD R5, R5, 0x1, R11 ;  /* 0x0000000105057824 */ /* 0x000fe200078e020b */
[----:B------:R-:W-:Y:S01]  /*2340*/  SHF.R.U32.HI R31, RZ, 0x3, R204 ;  /* 0x00000003ff1f7819 */ /* 0x000fe200000116cc */
[----:B------:R-:W-:Y:S01]  /*2350*/  IMAD.WIDE.U32 R102, R194, R98, R22 ;  /* 0x00000062c2667225 */ /* 0x000fe200078e0016 */
[----:B------:R-:W-:Y:S02]  /*2360*/  LOP3.LUT P2, RZ, R214, 0x4, RZ, 0xc0, !PT ;  /* 0x00000004d6ff7812 */ /* 0x000fe4000784c0ff */
[----:B------:R-:W-:Y:S01]  /*2370*/  SHF.L.U64.HI R111, R92, 0x6, R93 ;  /* 0x000000065c6f7819 */ /* 0x000fe2000001025d */
[----:B------:R-:W-:Y:S01]  /*2380*/  IMAD.WIDE.U32 R96, R194, R92, R22 ;  /* 0x0000005cc2607225 */ /* 0x000fe200078e0016 */
[----:B------:R-:W-:-:S02]  /*2390*/  SHF.L.U64.HI R136, R104, 0x6, R105 ;  /* 0x0000000668887819 */ /* 0x000fc40000010269 */
[----:B------:R-:W-:Y:S01]  /*23a0*/  SHF.L.U32 R110, R98, 0x6, RZ ;  /* 0x00000006626e7819 */ /* 0x000fe200000006ff */
[----:B------:R-:W-:Y:S01]  /*23b0*/  IMAD R133, R105, 0x60, RZ ;  /* 0x0000006069857824 */ /* 0x000fe200078e02ff */
[----:B------:R-:W-:Y:S01]  /*23c0*/  SHF.R.S32.HI R149, RZ, 0x1f, R221 ;  /* 0x0000001fff957819 */ /* 0x000fe200000114dd */
[----:B------:R-:W-:Y:S01]  /*23d0*/  IMAD.SHL.U32 R137, R104, 0x40, RZ ;  /* 0x0000004068897824 */ /* 0x000fe200078e00ff */
[----:B------:R-:W-:Y:S01]  /*23e0*/  LEA.HI R152, R152, 0x8, RZ, 0x19 ;  /* 0x0000000898987811 */ /* 0x000fe200078fc8ff */
[----:B------:R-:W-:Y:S01]  /*23f0*/  IMAD R135, R99, 0x60, RZ ;  /* 0x0000006063877824 */ /* 0x000fe200078e02ff */
[----:B--2---:R-:W-:-:S04]  /*2400*/  LOP3.LUT R30, R30, 0xfffffffe, RZ, 0xc0, !PT ;  /* 0xfffffffe1e1e7812 */ /* 0x004fc800078ec0ff */
[----:B------:R-:W-:-:S04]  /*2410*/  @P3 LOP3.LUT R30, R30, 0x1, RZ, 0xfc, !PT ;  /* 0x000000011e1e3812 */ /* 0x000fc800078efcff */
[----:B------:R-:W-:-:S04]  /*2420*/  LOP3.LUT R30, R30, 0xfffffffb, RZ, 0xc0, !PT ;  /* 0xfffffffb1e1e7812 */ /* 0x000fc800078ec0ff */
[----:B------:R-:W-:-:S05]  /*2430*/  @P2 LOP3.LUT R30, R30, 0x4, RZ, 0xfc, !PT ;  /* 0x000000041e1e2812 */ /* 0x000fca00078efcff */
[----:B------:R0:W-:Y:S01]  /*2440*/  STL [R1], R30 ;  /* 0x0000001e01007387 */ /* 0x0001e20000100800 */
[----:B------:R-:W-:Y:S02]  /*2450*/  SHF.R.S32.HI R6, RZ, 0x1f, R27 ;  /* 0x0000001fff067819 */ /* 0x000fe4000001141b */
[----:B------:R-:W-:Y:S02]  /*2460*/  SEL R27, R27, RZ, !P0 ;  /* 0x000000ff1b1b7207 */ /* 0x000fe40004000000 */
[----:B------:R-:W-:Y:S01]  /*2470*/  SEL R8, R6, RZ, !P0 ;  /* 0x000000ff06087207 */ /* 0x000fe20004000000 */
[----:B------:R-:W-:Y:S02]  /*2480*/  IMAD R6, R148, R98, RZ ;  /* 0x0000006294067224 */ /* 0x000fe400078e02ff */
[----:B------:R-:W-:-:S04]  /*2490*/  IMAD.WIDE.U32 R108, R27, UR4, R4 ;  /* 0x000000041b6c7c25 */ /* 0x000fc8000f8e0004 */
[----:B------:R-:W-:Y:S02]  /*24a0*/  IMAD R10, R8, UR4, RZ ;  /* 0x00000004080a7c24 */ /* 0x000fe4000f8e02ff */
[-C--:B------:R-:W-:Y:S02]  /*24b0*/  IMAD R4, R148, R104.reuse, RZ ;  /* 0x0000006894047224 */ /* 0x080fe400078e02ff */
[C---:B------:R-:W-:Y:S02]  /*24c0*/  IMAD R11, R194.reuse, R99, R6 ;  /* 0x00000063c20b7224 */ /* 0x040fe400078e0206 */
[----:B------:R-:W-:Y:S01]  /*24d0*/  IMAD R13, R27, UR5, R10 ;  /* 0x000000051b0d7c24 */ /* 0x000fe2000f8e020a */
[----:B------:R-:W-:Y:S01]  /*24e0*/  ULDC.64 UR4, c[0x0][0x338] ;  /* 0x0000ce0000047ab9 */ /* 0x000fe20000000a00 */
[----:B------:R-:W-:-:S04]  /*24f0*/  IMAD.WIDE.U32 R6, R194, R104, R18 ;  /* 0x00000068c2067225 */ /* 0x000fc800078e0012 */
[----:B------:R-:W-:Y:S01]  /*2500*/  IMAD R15, R194, R105, R4 ;  /* 0x00000069c20f7224 */ /* 0x000fe200078e0204 */
[----:B------:R-:W-:Y:S01]  /*2510*/  IADD3 R5, P0, R108, R6, RZ ;  /* 0x000000066c057210 */ /* 0x000fe20007f1e0ff */
[----:B------:R-:W-:Y:S02]  /*2520*/  IMAD.IADD R4, R109, 0x1, R13 ;  /* 0x000000016d047824 */ /* 0x000fe400078e020d */
[----:B------:R-:W-:Y:S02]  /*2530*/  IMAD R8, R8, UR4, RZ ;  /* 0x0000000408087c24 */ /* 0x000fe4000f8e02ff */
[----:B------:R-:W-:Y:S01]  /*2540*/  IMAD.IADD R103, R103, 0x1, R11 ;  /* 0x0000000167677824 */ /* 0x000fe200078e020b */
[----:B------:R-:W-:Y:S01]  /*2550*/  IADD3.X R6, R4, R7, R15, P0, !PT ;  /* 0x0000000704067210 */ /* 0x000fe200007fe40f */
[----:B------:R-:W-:Y:S01]  /*2560*/  IMAD R7, R148, R92, RZ ;  /* 0x0000005c94077224 */ /* 0x000fe200078e02ff */
[----:B------:R-:W-:Y:S01]  /*2570*/  ISETP.GE.AND P0, PT, R18, R125, PT ;  /* 0x0000007d1200720c */ /* 0x000fe20003f06270 */
[----:B------:R-:W-:Y:S01]  /*2580*/  IMAD.IADD R101, R11, 0x1, R101 ;  /* 0x000000010b657824 */ /* 0x000fe200078e0265 */
[C---:B------:R-:W-:Y:S01]  /*2590*/  SEL R11, R125.reuse, RZ, P1 ;  /* 0x000000ff7d0b7207 */ /* 0x040fe20000800000 */
[----:B------:R-:W-:Y:S01]  /*25a0*/  IMAD R13, R194, R93, R7 ;  /* 0x0000005dc20d7224 */ /* 0x000fe200078e0207 */
[----:B------:R-:W-:Y:S01]  /*25b0*/  SEL R7, R125, RZ, P0 ;  /* 0x000000ff7d077207 */ /* 0x000fe20000000000 */
[----:B------:R-:W-:Y:S01]  /*25c0*/  IMAD R33, R27, UR5, R8 ;  /* 0x000000051b217c24 */ /* 0x000fe2000f8e0208 */
[----:B------:R-:W-:Y:S01]  /*25d0*/  SEL R8, R125, RZ, P3 ;  /* 0x000000ff7d087207 */ /* 0x000fe20001800000 */
[----:B------:R-:W-:Y:S01]  /*25e0*/  IMAD.IADD R11, R196, 0x1, R11 ;  /* 0x00000001c40b7824 */ /* 0x000fe200078e020b */
[----:B------:R-:W-:Y:S01]  /*25f0*/  IADD3 R97, R97, R13, RZ ;  /* 0x0000000d61617210 */ /* 0x000fe20007ffe0ff */
[----:B------:R-:W-:Y:S01]  /*2600*/  IMAD.IADD R7, R18, 0x1, R7 ;  /* 0x0000000112077824 */ /* 0x000fe200078e0207 */
[----:B------:R-:W-:Y:S01]  /*2610*/  IADD3 R122, P3, R194, R123, RZ ;  /* 0x0000007bc27a7210 */ /* 0x000fe20007f7e0ff */
[----:B------:R-:W-:Y:S01]  /*2620*/  IMAD.IADD R21, R197, 0x1, R8 ;  /* 0x00000001c5157824 */ /* 0x000fe200078e0208 */
[----:B------:R-:W-:Y:S01]  /*2630*/  SHF.R.S32.HI R10, RZ, 0x1f, R11 ;  /* 0x0000001fff0a7819 */ /* 0x000fe2000001140b */
[----:B------:R-:W-:Y:S01]  /*2640*/  IMAD.IADD R95, R13, 0x1, R95 ;  /* 0x000000010d5f7824 */ /* 0x000fe200078e025f */
[----:B------:R-:W-:Y:S01]  /*2650*/  SHF.R.S32.HI R8, RZ, 0x1f, R7 ;  /* 0x0000001fff087819 */ /* 0x000fe20000011407 */
[----:B------:R-:W-:Y:S01]  /*2660*/  IMAD.WIDE.U32 R106, R27, UR4, R106 ;  /* 0x000000041b6a7c25 */ /* 0x000fe2000f8e006a */
[----:B------:R-:W-:-:S02]  /*2670*/  LEA.HI R12, R10, R11, RZ, 0x6 ;  /* 0x0000000b0a0c7211 */ /* 0x000fc400078f30ff */
[-C--:B------:R-:W-:Y:S01]  /*2680*/  LEA.HI R13, R8, R7.reuse, RZ, 0x3 ;  /* 0x00000007080d7211 */ /* 0x080fe200078f18ff */
[-C--:B-----5:R-:W-:Y:S01]  /*2690*/  IMAD.WIDE.U32 R94, R146, R92.reuse, R94 ;  /* 0x0000005c925e7225 */ /* 0x0a0fe200078e005e */
[----:B------:R-:W-:Y:S02]  /*26a0*/  LEA.HI R7, R8, R7, RZ, 0x6 ;  /* 0x0000000708077211 */ /* 0x000fe400078f30ff */
[----:B------:R-:W-:Y:S01]  /*26b0*/  LEA.HI R14, R10, R11, RZ, 0x3 ;  /* 0x0000000b0a0e7211 */ /* 0x000fe200078f18ff */
[----:B------:R-:W-:Y:S01]  /*26c0*/  IMAD.WIDE.U32 R96, R146, R92, R96 ;  /* 0x0000005c92607225 */ /* 0x000fe200078e0060 */
[----:B------:R-:W-:Y:S02]  /*26d0*/  SHF.R.S32.HI R8, RZ, 0x6, R7 ;  /* 0x00000006ff087819 */ /* 0x000fe40000011407 */
[----:B------:R-:W-:Y:S01]  /*26e0*/  SHF.R.S32.HI R12, RZ, 0x6, R12 ;  /* 0x00000006ff0c7819 */ /* 0x000fe2000001140c */
[----:B------:R-:W-:Y:S01]  /*26f0*/  IMAD.WIDE.U32 R104, R104, 0x60, RZ ;  /* 0x0000006068687825 */ /* 0x000fe200078e00ff */
[----:B------:R-:W-:-:S02]  /*2700*/  LOP3.LUT R11, R205, 0x38, R14, 0xf8, !PT ;  /* 0x00000038cd0b7812 */ /* 0x000fc400078ef80e */
[----:B------:R-:W-:Y:S01]  /*2710*/  SHF.R.S32.HI R26, RZ, 0x1f, R21 ;  /* 0x0000001fff1a7819 */ /* 0x000fe20000011415 */
[C---:B------:R-:W-:Y:S01]  /*2720*/  IMAD R144, R8.reuse, 0x1800, R207 ;  /* 0x0000180008907824 */ /* 0x040fe200078e02cf */
[----:B------:R-:W-:Y:S01]  /*2730*/  LOP3.LUT R7, R205, 0x38, R13, 0xf8, !PT ;  /* 0x00000038cd077812 */ /* 0x000fe200078ef80d */
[----:B------:R-:W-:Y:S01]  /*2740*/  IMAD R142, R8, 0x1800, R209 ;  /* 0x00001800088e7824 */ /* 0x000fe200078e02d1 */
[----:B------:R-:W-:Y:S01]  /*2750*/  LOP3.LUT R10, R204, 0x38, R13, 0xf8, !PT ;  /* 0x00000038cc0a7812 */ /* 0x000fe200078ef80d */
[C---:B------:R-:W-:Y:S01]  /*2760*/  IMAD R143, R12.reuse, 0x1800, R207 ;  /* 0x000018000c8f7824 */ /* 0x040fe200078e02cf */
[----:B------:R-:W-:Y:S01]  /*2770*/  LOP3.LUT R8, R11, R206, RZ, 0x3c, !PT ;  /* 0x000000ce0b087212 */ /* 0x000fe200078e3cff */
[----:B------:R-:W-:Y:S01]  /*2780*/  IMAD R140, R12, 0x1800, R209 ;  /* 0x000018000c8c7824 */ /* 0x000fe200078e02d1 */
[----:B------:R-:W-:Y:S01]  /*2790*/  LEA.HI R27, R26, R21, RZ, 0x3 ;  /* 0x000000151a1b7211 */ /* 0x000fe200078f18ff */
[----:B------:R-:W-:Y:S01]  /*27a0*/  IMAD.WIDE.U32 R102, R146, R98, R102 ;  /* 0x0000006292667225 */ /* 0x000fe200078e0066 */
[----:B------:R-:W-:-:S02]  /*27b0*/  LOP3.LUT R7, R7, R206, RZ, 0x3c, !PT ;  /* 0x000000ce07077212 */ /* 0x000fc400078e3cff */
[----:B------:R-:W-:Y:S01]  /*27c0*/  LEA.HI R21, R26, R21, RZ, 0x6 ;  /* 0x000000151a157211 */ /* 0x000fe200078f30ff */
[----:B------:R-:W-:Y:S01]  /*27d0*/  IMAD.IADD R143, R143, 0x1, R8 ;  /* 0x000000018f8f7824 */ /* 0x000fe200078e0208 */
[-C--:B------:R-:W-:Y:S01]  /*27e0*/  LOP3.LUT R15, R10, R31.reuse, RZ, 0x3c, !PT ;  /* 0x0000001f0a0f7212 */ /* 0x080fe200078e3cff */
[----:B------:R-:W-:Y:S01]  /*27f0*/  IMAD.IADD R144, R144, 0x1, R7 ;  /* 0x0000000190907824 */ /* 0x000fe200078e0207 */
[----:B------:R-:W-:Y:S01]  /*2800*/  LOP3.LUT R10, R204, 0x38, R14, 0xf8, !PT ;  /* 0x00000038cc0a7812 */ /* 0x000fe200078ef80e */
[----:B------:R-:W-:Y:S01]  /*2810*/  IMAD.WIDE.U32 R100, R146, R98, R100 ;  /* 0x0000006292647225 */ /* 0x000fe200078e0064 */
[----:B------:R-:W-:Y:S02]  /*2820*/  SHF.R.S32.HI R8, RZ, 0x6, R21 ;  /* 0x00000006ff087819 */ /* 0x000fe40000011415 */
[----:B------:R-:W-:Y:S01]  /*2830*/  LOP3.LUT R7, R205, 0x38, R27, 0xf8, !PT ;  /* 0x00000038cd077812 */ /* 0x000fe200078ef81b */
[----:B------:R-:W-:Y:S01]  /*2840*/  IMAD.X R123, R9, 0x1, R148, P3 ;  /* 0x00000001097b7824 */ /* 0x000fe200018e0694 */
[----:B------:R-:W-:Y:S01]  /*2850*/  LOP3.LUT R11, R10, R31, RZ, 0x3c, !PT ;  /* 0x0000001f0a0b7212 */ /* 0x000fe200078e3cff */
[----:B------:R-:W-:Y:S01]  /*2860*/  IMAD R141, R8, 0x1800, R207 ;  /* 0x00001800088d7824 */ /* 0x000fe200078e02cf */
[----:B------:R-:W-:Y:S01]  /*2870*/  IADD3 R142, R142, R15, RZ ;  /* 0x0000000f8e8e7210 */ /* 0x000fe20007ffe0ff */
[----:B------:R-:W-:Y:S01]  /*2880*/  IMAD R139, R8, 0x1800, R209 ;  /* 0x00001800088b7824 */ /* 0x000fe200078e02d1 */
[----:B------:R-:W-:Y:S01]  /*2890*/  LOP3.LUT R8, R7, R206, RZ, 0x3c, !PT ;  /* 0x000000ce07087212 */ /* 0x000fe200078e3cff */
[----:B------:R-:W-:Y:S01]  /*28a0*/  IMAD.IADD R140, R140, 0x1, R11 ;  /* 0x000000018c8c7824 */ /* 0x000fe200078e020b */
[----:B------:R-:W-:Y:S01]  /*28b0*/  SHF.R.S32.HI R11, RZ, 0x1f, R146 ;  /* 0x0000001fff0b7819 */ /* 0x000fe20000011492 */
[----:B------:R-:W-:Y:S01]  /*28c0*/  IMAD.SHL.U32 R125, R125, 0x2, RZ ;  /* 0x000000027d7d7824 */ /* 0x000fe200078e00ff */
[----:B------:R-:W-:Y:S01]  /*28d0*/  LOP3.LUT R15, R204, 0x38, R27, 0xf8, !PT ;  /* 0x00000038cc0f7812 */ /* 0x000fe200078ef81b */
[----:B------:R-:W-:Y:S01]  /*28e0*/  IMAD.IADD R141, R141, 0x1, R8 ;  /* 0x000000018d8d7824 */ /* 0x000fe200078e0208 */
[----:B------:R-:W-:Y:S01]  /*28f0*/  SHF.R.S32.HI R120, RZ, 0x3, R13 ;  /* 0x00000003ff787819 */ /* 0x000fe2000001140d */
[----:B------:R-:W-:Y:S01]  /*2900*/  VIADD R8, R18, 0xa0 ;  /* 0x000000a012087836 */ /* 0x000fe20000000000 */
[----:B------:R-:W-:Y:S01]  /*2910*/  LOP3.LUT R10, R15, R31, RZ, 0x3c, !PT ;  /* 0x0000001f0f0a7212 */ /* 0x000fe200078e3cff */
[C---:B------:R-:W-:Y:S01]  /*2920*/  IMAD R7, R11.reuse, R98, RZ ;  /* 0x000000620b077224 */ /* 0x040fe200078e02ff */
[----:B------:R-:W-:Y:S01]  /*2930*/  SHF.R.S32.HI R119, RZ, 0x3, R14 ;  /* 0x00000003ff777819 */ /* 0x000fe2000001140e */
[----:B------:R-:W-:Y:S01]  /*2940*/  IMAD R11, R11, R92, RZ ;  /* 0x0000005c0b0b7224 */ /* 0x000fe200078e02ff */
[----:B------:R-:W-:Y:S01]  /*2950*/  ISETP.GE.AND P2, PT, R8, UR8, PT ;  /* 0x0000000808007c0c */ /* 0x000fe2000bf46270 */
[----:B------:R-:W-:Y:S01]  /*2960*/  IMAD R15, R93, 0x60, RZ ;  /* 0x000000605d0f7824 */ /* 0x000fe200078e02ff */
[----:B------:R-:W-:Y:S01]  /*2970*/  LOP3.LUT R13, R13, 0xfffffff8, RZ, 0xc0, !PT ;  /* 0xfffffff80d0d7812 */ /* 0x000fe200078ec0ff */
[----:B------:R-:W-:Y:S01]  /*2980*/  IMAD R29, R146, R93, R11 ;  /* 0x0000005d921d7224 */ /* 0x000fe200078e020b */
[----:B------:R-:W-:Y:S01]  /*2990*/  LOP3.LUT R11, R205, 0x18, R18, 0xf8, !PT ;  /* 0x00000018cd0b7812 */ /* 0x000fe200078ef812 */
[----:B------:R-:W-:Y:S01]  /*29a0*/  IMAD.WIDE.U32 R92, R92, 0x60, RZ ;  /* 0x000000605c5c7825 */ /* 0x000fe200078e00ff */
[----:B------:R-:W-:-:S02]  /*29b0*/  SEL R21, RZ, 0x20, P2 ;  /* 0x00000020ff157807 */ /* 0x000fc40001000000 */
[----:B------:R-:W-:Y:S01]  /*29c0*/  LOP3.LUT R138, R11, R206, RZ, 0x3c, !PT ;  /* 0x000000ce0b8a7212 */ /* 0x000fe200078e3cff */
[----:B------:R-:W-:Y:S01]  /*29d0*/  IMAD R31, R146, R99, R7 ;  /* 0x00000063921f7224 */ /* 0x000fe200078e0207 */
[----:B------:R-:W-:Y:S01]  /*29e0*/  IADD3 R12, R29, R95, RZ ;  /* 0x0000005f1d0c7210 */ /* 0x000fe20007ffe0ff */
[----:B------:R-:W-:Y:S01]  /*29f0*/  IMAD.IADD R11, R97, 0x1, R29 ;  /* 0x00000001610b7824 */ /* 0x000fe200078e021d */
[----:B------:R-:W-:Y:S01]  /*2a00*/  SHF.L.U64.HI R7, R98, 0x6, R99 ;  /* 0x0000000662077819 */ /* 0x000fe20000010263 */
[----:B------:R-:W-:Y:S01]  /*2a10*/  IMAD.IADD R134, R93, 0x1, R15 ;  /* 0x000000015d867824 */ /* 0x000fe200078e020f */
[----:B------:R-:W-:Y:S01]  /*2a20*/  LOP3.LUT R29, R20, R21, RZ, 0xfc, !PT ;  /* 0x00000015141d7212 */ /* 0x000fe200078efcff */
[----:B------:R-:W-:Y:S01]  /*2a30*/  IMAD.WIDE.U32 R98, R98, 0x60, RZ ;  /* 0x0000006062627825 */ /* 0x000fe200078e00ff */
[----:B------:R-:W-:Y:S02]  /*2a40*/  LOP3.LUT R14, R14, 0xfffffff8, RZ, 0xc0, !PT ;  /* 0xfffffff80e0e7812 */ /* 0x000fe400078ec0ff */
[----:B------:R-:W-:Y:S01]  /*2a50*/  LOP3.LUT R15, R27, 0xfffffff8, RZ, 0xc0, !PT ;  /* 0xfffffff81b0f7812 */ /* 0x000fe200078ec0ff */
[----:B------:R-:W-:Y:S01]  /*2a60*/  IMAD.IADD R139, R139, 0x1, R10 ;  /* 0x000000018b8b7824 */ /* 0x000fe200078e020a */
[----:B------:R-:W-:Y:S01]  /*2a70*/  SHF.R.S32.HI R118, RZ, 0x3, R27 ;  /* 0x00000003ff767819 */ /* 0x000fe2000001141b */
[----:B------:R-:W-:Y:S01]  /*2a80*/  IMAD.IADD R138, R207, 0x1, R138 ;  /* 0x00000001cf8a7824 */ /* 0x000fe200078e028a */
[----:B------:R-:W-:Y:S01]  /*2a90*/  LOP3.LUT R21, R29, 0x2, RZ, 0xc0, !PT ;  /* 0x000000021d157812 */ /* 0x000fe200078ec0ff */
[----:B------:R-:W-:Y:S01]  /*2aa0*/  IMAD.IADD R135, R99, 0x1, R135 ;  /* 0x0000000163877824 */ /* 0x000fe200078e0287 */
[----:B------:R-:W-:Y:S01]  /*2ab0*/  LOP3.LUT R26, R29, 0x4, RZ, 0xc0, !PT ;  /* 0x000000041d1a7812 */ /* 0x000fe200078ec0ff */
[----:B------:R-:W-:Y:S01]  /*2ac0*/  IMAD.IADD R9, R103, 0x1, R31 ;  /* 0x0000000167097824 */ /* 0x000fe200078e021f */
[----:B------:R-:W-:Y:S01]  /*2ad0*/  LOP3.LUT R27, R29, 0x8, RZ, 0xc0, !PT ;  /* 0x000000081d1b7812 */ /* 0x000fe200078ec0ff */
[----:B------:R-:W-:Y:S01]  /*2ae0*/  IMAD.IADD R10, R31, 0x1, R101 ;  /* 0x000000011f0a7824 */ /* 0x000fe200078e0265 */
[----:B------:R-:W-:Y:S01]  /*2af0*/  LOP3.LUT R28, R29, 0x10, RZ, 0xc0, !PT ;  /* 0x000000101d1c7812 */ /* 0x000fe200078ec0ff */
[----:B0-----:R-:W-:Y:S01]  /*2b00*/  IMAD.IADD R30, R107, 0x1, R33 ;  /* 0x000000016b1e7824 */ /* 0x001fe200078e0221 */
[----:B------:R-:W-:-:S02]  /*2b10*/  IADD3 R133, R105, R133, RZ ;  /* 0x0000008569857210 */ /* 0x000fc40007ffe0ff */
[----:B------:R-:W-:Y:S02]  /*2b20*/  LOP3.LUT R20, R20, 0x1, RZ, 0xc0, !PT ;  /* 0x0000000114147812 */ /* 0x000fe400078ec0ff */
[----:B------:R-:W-:Y:S02]  /*2b30*/  SHF.R.S32.HI R115, RZ, 0x1f, R13 ;  /* 0x0000001fff737819 */ /* 0x000fe4000001140d */
[----:B------:R-:W-:Y:S02]  /*2b40*/  SHF.R.S32.HI R114, RZ, 0x1f, R14 ;  /* 0x0000001fff727819 */ /* 0x000fe4000001140e */
[----:B------:R-:W-:Y:S02]  /*2b50*/  SHF.R.S32.HI R113, RZ, 0x1f, R15 ;  /* 0x0000001fff717819 */ /* 0x000fe4000001140f */
[----:B------:R-:W-:-:S07]  /*2b60*/  LOP3.LUT R29, R29, 0x20, RZ, 0xc0, !PT ;  /* 0x000000201d1d7812 */ /* 0x000fce00078ec0ff */
.L_x_5236:
[----:B--23--:R-:W2:Y:S01]  /*2b70*/  LDL.LU R33, [R1] ;  /* 0x0000000001217983 */ /* 0x00cea20000300800 */
[----:B------:R-:W-:Y:S01]  /*2b80*/  VIADD R41, R25, 0xffffffff ;  /* 0xffffffff19297836 */ /* 0x000fe20000000000 */
[----:B0-----:R-:W0:Y:S01]  /*2b90*/  LDC.64 R116, c[0x0][0x2e8] ;  /* 0x0000ba00ff747b82 */ /* 0x001e220000000a00 */
[----:B------:R-:W-:Y:S01]  /*2ba0*/  LOP3.LUT P5, RZ, R214, 0x4, RZ, 0xc0, !PT ;  /* 0x00000004d6ff7812 */ /* 0x000fe200078ac0ff */
[----:B------:R-:W-:Y:S01]  /*2bb0*/  IMAD R32, R16, 0x4800, R138 ;  /* 0x0000480010207824 */ /* 0x000fe200078e028a */
[----:B------:R-:W-:Y:S05]  /*2bc0*/  YIELD ;  /* 0x0000000000007946 */ /* 0x000fea0003800000 */
[----:B------:R-:W-:Y:S01]  /*2bd0*/  SHF.R.S32.HI R42, RZ, 0x1f, R41 ;  /* 0x0000001fff2a7819 */ /* 0x000fe20000011429 */
[-C--:B------:R-:W-:Y:S01]  /*2be0*/  IMAD R25, R133, R41.reuse, RZ ;  /* 0x0000002985197224 */ /* 0x080fe200078e02ff */
[----:B------:R-:W1:Y:S01]  /*2bf0*/  LDC R124, c[0x0][0x3f4] ;  /* 0x0000fd00ff7c7b82 */ /* 0x000e620000000800 */
[----:B------:R-:W-:Y:S01]  /*2c00*/  IMAD.WIDE.U32 R128, R104, R41, RZ ;  /* 0x0000002968807225 */ /* 0x000fe200078e00ff */
[----:B------:R-:W-:Y:S03]  /*2c10*/  BSSY B0, `(.L_x_5137) ;  /* 0x000073c000007945 */ /* 0x000fe60003800000 */
[----:B------:R-:W-:Y:S01]  /*2c20*/  IMAD R25, R42, R104, R25 ;  /* 0x000000682a197224 */ /* 0x000fe200078e0219 */
[-C--:B------:R-:W-:Y:S01]  /*2c30*/  IADD3 R31, P4, R5, R128.reuse, RZ ;  /* 0x00000080051f7210 */ /* 0x080fe20007f9e0ff */
[C---:B------:R-:W-:Y:S01]  /*2c40*/  VIADD R88, R32.reuse, 0x20 ;  /* 0x0000002020587836 */ /* 0x040fe20000000000 */
[----:B------:R-:W-:Y:S01]  /*2c50*/  @P5 IADD3 R88, R32, -0x20, RZ ;  /* 0xffffffe020585810 */ /* 0x000fe20007ffe0ff */
[----:B------:R-:W-:Y:S01]  /*2c60*/  IMAD.IADD R84, R129, 0x1, R25 ;  /* 0x0000000181547824 */ /* 0x000fe200078e0219 */
[----:B------:R-:W-:-:S03]  /*2c70*/  IADD3 R25, P2, P3, R5, R128, R137 ;  /* 0x0000008005197210 */ /* 0x000fc60007b5e089 */
[----:B------:R-:W-:Y:S01]  /*2c80*/  IMAD.X R40, R84, 0x1, R6, P4 ;  /* 0x0000000154287824 */ /* 0x000fe200020e0606 */
[----:B------:R-:W-:Y:S01]  /*2c90*/  IADD3.X R34, R6, R84, R136, P2, P3 ;  /* 0x0000005406227210 */ /* 0x000fe200017e6488 */
[----:B------:R-:W-:Y:S01]  /*2ca0*/  IMAD R88, R88, 0x2, R121 ;  /* 0x0000000258587824 */ /* 0x000fe200078e0279 */
[----:B------:R-:W-:Y:S02]  /*2cb0*/  ISETP.GT.AND P3, PT, R41, R132, PT ;  /* 0x000000842900720c */ /* 0x000fe40003f64270 */
[-C--:B0-----:R-:W-:Y:S02]  /*2cc0*/  LEA R36, P2, R25, R116.reuse, 0x1 ;  /* 0x0000007419247211 */ /* 0x081fe400078408ff */
[----:B------:R-:W-:Y:S02]  /*2cd0*/  LEA R38, P4, R31, R116, 0x1 ;  /* 0x000000741f267211 */ /* 0x000fe400078808ff */
[----:B------:R-:W-:Y:S01]  /*2ce0*/  LEA.HI.X R37, R25, R117, R34, 0x1, P2 ;  /* 0x0000007519257211 */ /* 0x000fe200010f0c22 */
[----:B------:R-:W-:Y:S01]  /*2cf0*/  IMAD.MOV.U32 R25, RZ, RZ, R41 ;  /* 0x000000ffff197224 */ /* 0x000fe200078e0029 */
[----:B-1----:R-:W-:-:S02]  /*2d00*/  ISETP.GE.AND P2, PT, R124, 0x1, PT ;  /* 0x000000017c00780c */ /* 0x002fc40003f46270 */
[----:B------:R-:W-:Y:S01]  /*2d10*/  LEA.HI.X R39, R31, R117, R40, 0x1, P4 ;  /* 0x000000751f277211 */ /* 0x000fe200020f0c28 */
[----:B------:R-:W-:Y:S01]  /*2d20*/  IMAD R31, R32, 0x2, R121 ;  /* 0x00000002201f7824 */ /* 0x000fe200078e0279 */
[----:B--2---:R-:W-:-:S04]  /*2d30*/  LOP3.LUT R33, R33, 0xfffffffd, RZ, 0xc0, !PT ;  /* 0xfffffffd21217812 */ /* 0x004fc800078ec0ff */
[----:B------:R-:W-:-:S05]  /*2d40*/  @P3 LOP3.LUT R33, R33, 0x2, RZ, 0xfc, !PT ;  /* 0x0000000221213812 */ /* 0x000fca00078efcff */
[----:B------:R0:W-:Y:S01]  /*2d50*/  STL [R1], R33 ;  /* 0x0000002101007387 */ /* 0x0001e20000100800 */
[----:B------:R-:W-:Y:S05]  /*2d60*/  @!P2 BRA `(.L_x_5138) ;  /* 0x0000006c00b8a947 */ /* 0x000fea0003800000 */
[----:B------:R-:W-:Y:S01]  /*2d70*/  ULDC.U8 UR4, c[0x0][0x410] ;  /* 0x0001040000047ab9 */ /* 0x000fe20000000000 */
[-C--:B0-----:R-:W-:Y:S01]  /*2d80*/  IMAD R33, R134, R41.reuse, RZ ;  /* 0x0000002986217224 */ /* 0x081fe200078e02ff */
[----:B------:R-:W-:Y:S01]  /*2d90*/  ISETP.NE.AND P2, PT, RZ, UR4, PT ;  /* 0x00000004ff007c0c */ /* 0x000fe2000bf45270 */
[-C--:B------:R-:W-:Y:S02]  /*2da0*/  IMAD R35, R135, R41.reuse, RZ ;  /* 0x0000002987237224 */ /* 0x080fe400078e02ff */
[----:B------:R-:W-:Y:S02]  /*2db0*/  IMAD R89, R25, -0x60, R24 ;  /* 0xffffffa019597824 */ /* 0x000fe400078e0218 */
[C---:B------:R-:W-:Y:S02]  /*2dc0*/  IMAD R33, R42.reuse, R92, R33 ;  /* 0x0000005c2a217224 */ /* 0x040fe400078e0221 */
[----:B------:R-:W-:Y:S01]  /*2dd0*/  IMAD R35, R42, R98, R35 ;  /* 0x000000622a237224 */ /* 0x000fe200078e0223 */
[----:B------:R-:W-:Y:S01]  /*2de0*/  VIMNMX R89, R89, 0x60, PT ;  /* 0x0000006059597848 */ /* 0x000fe20003fe0100 */
[----:B------:R-:W-:-:S04]  /*2df0*/  IMAD.WIDE.U32 R82, R92, R41, RZ ;  /* 0x000000295c527225 */ /* 0x000fc800078e00ff */
        /* <DEDUP_REMOVED lines=60> */
.L_x_5141:
[----:B------:R-:W-:Y:S05]  /*31c0*/  BSYNC B1 ;  /* 0x0000000000017941 */ /* 0x000fea0003800000 */
.L_x_5140:
        /* <DEDUP_REMOVED lines=56> */
.L_x_5143:
[----:B------:R-:W-:Y:S05]  /*3550*/  BSYNC B1 ;  /* 0x0000000000017941 */ /* 0x000fea0003800000 */
.L_x_5142:
[----:B01----:R-:W2:Y:S01]  /*3560*/  LDL R32, [R1+0x40] ;  /* 0x0000400001207983 */ /* 0x003ea20000100800 */
[----:B------:R-:W-:Y:S01]  /*3570*/  IMAD.MOV.U32 R33, RZ, RZ, R69 ;  /* 0x000000ffff217224 */ /* 0x000fe200078e0045 */
[----:B------:R-:W-:Y:S01]  /*3580*/  PRMT R145, R128, 0x5410, R129 ;  /* 0x0000541080917816 */ /* 0x000fe20000000081 */
[----:B------:R-:W-:Y:S02]  /*3590*/  IMAD.MOV.U32 R34, RZ, RZ, R76 ;  /* 0x000000ffff227224 */ /* 0x000fe400078e004c */
[----:B------:R-:W-:-:S05]  /*35a0*/  IMAD.MOV.U32 R35, RZ, RZ, R77 ;  /* 0x000000ffff237224 */ /* 0x000fca00078e004d */
[----:B------:R-:W-:Y:S01]  /*35b0*/  PRMT R165, R34, 0x5410, R35 ;  /* 0x0000541022a57816 */ /* 0x000fe20000000023 */
[----:B------:R-:W-:Y:S01]  /*35c0*/  IMAD.MOV.U32 R35, RZ, RZ, R117 ;  /* 0x000000ffff237224 */ /* 0x000fe200078e0075 */
[----:B------:R-:W-:-:S04]  /*35d0*/  MOV R34, R116 ;  /* 0x0000007400227202 */ /* 0x000fc80000000f00 */
[----:B------:R-:W-:Y:S01]  /*35e0*/  PRMT R167, R34, 0x5410, R35 ;  /* 0x0000541022a77816 */ /* 0x000fe20000000023 */
[----:B------:R-:W-:Y:S02]  /*35f0*/  IMAD.MOV.U32 R34, RZ, RZ, R70 ;  /* 0x000000ffff227224 */ /* 0x000fe400078e0046 */
[----:B------:R-:W-:-:S05]  /*3600*/  IMAD.MOV.U32 R35, RZ, RZ, R71 ;  /* 0x000000ffff237224 */ /* 0x000fca00078e0047 */
[----:B------:R-:W-:Y:S01]  /*3610*/  PRMT R161, R35, 0x5410, R34 ;  /* 0x0000541023a17816 */ /* 0x000fe20000000022 */
[----:B------:R-:W-:Y:S02]  /*3620*/  IMAD.MOV.U32 R34, RZ, RZ, R78 ;  /* 0x000000ffff227224 */ /* 0x000fe400078e004e */
[----:B------:R-:W-:-:S05]  /*3630*/  IMAD.MOV.U32 R35, RZ, RZ, R79 ;  /* 0x000000ffff237224 */ /* 0x000fca00078e004f */
[----:B------:R-:W-:Y:S01]  /*3640*/  PRMT R169, R34, 0x5410, R35 ;  /* 0x0000541022a97816 */ /* 0x000fe20000000023 */
[----:B------:R-:W-:Y:S01]  /*3650*/  IMAD.MOV.U32 R35, RZ, RZ, R127 ;  /* 0x000000ffff237224 */ /* 0x000fe200078e007f */
[----:B------:R-:W-:-:S04]  /*3660*/  MOV R34, R126 ;  /* 0x0000007e00227202 */ /* 0x000fc80000000f00 */
[----:B------:R-:W-:Y:S01]  /*3670*/  PRMT R171, R34, 0x5410, R35 ;  /* 0x0000541022ab7816 */ /* 0x000fe20000000023 */
[----:B-----5:R-:W-:Y:S02]  /*3680*/  IMAD.MOV.U32 R34, RZ, RZ, R41 ;  /* 0x000000ffff227224 */ /* 0x020fe400078e0029 */
[----:B------:R-:W-:Y:S01]  /*3690*/  IMAD.MOV.U32 R35, RZ, RZ, R44 ;  /* 0x000000ffff237224 */ /* 0x000fe200078e002c */
[----:B--2---:R-:W-:Y:S01]  /*36a0*/  R2UR UR4, R32 ;  /* 0x00000000200472ca */ /* 0x004fe200000e0000 */
[----:B------:R-:W-:-:S05]  /*36b0*/  IMAD.MOV.U32 R32, RZ, RZ, R68 ;  /* 0x000000ffff207224 */ /* 0x000fca00078e0044 */
[----:B------:R-:W-:Y:S01]  /*36c0*/  PRMT R160, R33, 0x5410, R32 ;  /* 0x0000541021a07816 */ /* 0x000fe20000000020 */
[----:B------:R-:W-:Y:S01]  /*36d0*/  IMAD.MOV.U32 R33, RZ, RZ, R73 ;  /* 0x000000ffff217224 */ /* 0x000fe200078e0049 */
[----:B------:R-:W-:-:S04]  /*36e0*/  MOV R32, R72 ;  /* 0x0000004800207202 */ /* 0x000fc80000000f00 */
[----:B------:R-:W-:Y:S01]  /*36f0*/  PRMT R164, R33, 0x5410, R32 ;  /* 0x0000541021a47816 */ /* 0x000fe20000000020 */
[----:B------:R-:W-:Y:S01]  /*3700*/  IMAD.MOV.U32 R32, RZ, RZ, R84 ;  /* 0x000000ffff207224 */ /* 0x000fe200078e0054 */
[----:B------:R-:W-:Y:S01]  /*3710*/  UISETP.NE.AND UP0, UPT, UR4, 0x3, UPT ;  /* 0x000000030400788c */ /* 0x000fe2000bf05270 */
[----:B------:R-:W-:-:S05]  /*3720*/  IMAD.MOV.U32 R33, RZ, RZ, R85 ;  /* 0x000000ffff217224 */ /* 0x000fca00078e0055 */
[----:B------:R-:W-:Y:S01]  /*3730*/  PRMT R166, R32, 0x5410, R33 ;  /* 0x0000541020a67816 */ /* 0x000fe20000000021 */
[----:B------:R-:W-:Y:S01]  /*3740*/  IMAD.MOV.U32 R32, RZ, RZ, R66 ;  /* 0x000000ffff207224 */ /* 0x000fe200078e0042 */
[----:B------:R-:W-:Y:S01]  /*3750*/  PLOP3.LUT P2, PT, PT, PT, UP0, 0x80, 0x0 ;  /* 0x000000000000781c */ /* 0x000fe20003f4f008 */
        /* <DEDUP_REMOVED lines=42> */
[----:B------:R-:W-:-:S04]  /*3a00*/  PRMT R163, R34, 0x5410, R35 ;  /* 0x0000541022a37816 */ /* 0x000fc80000000023 */
[----:B------:R-:W-:Y:S01]  /*3a10*/  PRMT R162, R32, 0x5410, R33 ;  /* 0x0000541020a27816 */ /* 0x000fe20000000021 */
[----:B------:R-:W-:Y:S06]  /*3a20*/  @!P2 BRA `(.L_x_5144) ;  /* 0x000000000004a947 */ /* 0x000fec0003800000 */
[----:B------:R-:W-:Y:S01]  /*3a30*/  BPT.TRAP 0x1 ;  /* 0x000000040000795c */ /* 0x000fe20000300000 */
.L_x_5144:
[----:B------:R-:W-:Y:S01]  /*3a40*/  IMAD R90, R16, 0x8, R2 ;  /* 0x00000008105a7824 */ /* 0x000fe200078e0202 */
[----:B------:R-:W-:Y:S01]  /*3a50*/  SHF.L.U32 R91, R198, 0x1f, RZ ;  /* 0x0000001fc65b7819 */ /* 0x000fe200000006ff */
[----:B------:R-:W-:Y:S03]  /*3a60*/  BSSY B1, `(.L_x_5145) ;  /* 0x0000003000017945 */ /* 0x000fe60003800000 */
[----:B------:R-:W0:Y:S02]  /*3a70*/  SYNCS.PHASECHK.TRANS64.TRYWAIT P5, [R90+URZ+0x30890], R91 ;  /* 0x0308905b5a0075a7 */ /* 0x000e2400080a017f */
[----:B0-----:R-:W-:Y:S05]  /*3a80*/  @!P5 BRA `(.L_x_5146) ;  /* 0x000002780094d947 */ /* 0x001fea0003800000 */
.L_x_5594:
[----:B------:R-:W-:Y:S05]  /*3a90*/  BSYNC B1 ;  /* 0x0000000000017941 */ /* 0x000fea0003800000 */
.L_x_5145:
        /* <DEDUP_REMOVED lines=10> */
[----:B--2---:R-:W-:Y:S01]  /*3b40*/  HADD2.F32 R156, -RZ, R33.H0_H0 ;  /* 0x20000021ff9c7230 */ /* 0x004fe20000004100 */
[----:B------:R-:W-:Y:S01]  /*3b50*/  SHF.R.U64 R116, R116, 0x10, R117 ;  /* 0x0000001074747819 */ /* 0x000fe20000001275 */
[----:B------:R-:W-:Y:S01]  /*3b60*/  HADD2.F32 R154, -RZ, R35.H1_H1 ;  /* 0x30000023ff9a7230 */ /* 0x000fe20000004100 */
[----:B------:R-:W-:Y:S01]  /*3b70*/  SHF.R.U32.HI R127, RZ, 0x10, R127 ;  /* 0x00000010ff7f7819 */ /* 0x000fe2000001167f */
[----:B------:R-:W-:Y:S01]  /*3b80*/  HADD2.F32 R153, -RZ, R126.H0_H0 ;  /* 0x2000007eff997230 */ /* 0x000fe20000004100 */
[----:B------:R-:W-:Y:S01]  /*3b90*/  SHF.R.U32.HI R117, RZ, 0x10, R117 ;  /* 0x00000010ff757819 */ /* 0x000fe20000011675 */
[----:B------:R-:W-:Y:S02]  /*3ba0*/  HADD2.F32 R126, -RZ, R33.H1_H1 ;  /* 0x30000021ff7e7230 */ /* 0x000fe40000004100 */
[----:B------:R-:W-:Y:S02]  /*3bb0*/  HADD2.F32 R155, -RZ, R116.H0_H0 ;  /* 0x20000074ff9b7230 */ /* 0x000fe40000004100 */
[----:B------:R-:W-:-:S02]  /*3bc0*/  HADD2.F32 R127, -RZ, R127.H0_H0 ;  /* 0x2000007fff7f7230 */ /* 0x000fc40000004100 */
[-C--:B------:R-:W-:Y:S01]  /*3bd0*/  FMUL.FTZ R33, R126, R153.reuse ;  /* 0x000000997e217220 */ /* 0x080fe20000410000 */
[C---:B------:R-:W-:Y:S01]  /*3be0*/  FMUL.FTZ R153, R156.reuse, R153 ;  /* 0x000000999c997220 */ /* 0x040fe20000410000 */
[----:B------:R-:W-:Y:S02]  /*3bf0*/  HADD2.F32 R157, -RZ, R117.H0_H0 ;  /* 0x20000075ff9d7230 */ /* 0x000fe40000004100 */
[----:B------:R-:W-:Y:S01]  /*3c00*/  FFMA.FTZ R33, R156, R155, -R33 ;  /* 0x0000009b9c217223 */ /* 0x000fe20000010821 */
[----:B------:R-:W-:Y:S02]  /*3c10*/  HADD2.F32 R156, -RZ, R35.H0_H0 ;  /* 0x20000023ff9c7230 */ /* 0x000fe40000004100 */
[----:B------:R-:W-:Y:S01]  /*3c20*/  FMUL.FTZ R35, R154, R127 ;  /* 0x0000007f9a237220 */ /* 0x000fe20000410000 */
[----:B------:R-:W-:Y:S01]  /*3c30*/  FFMA.FTZ R116, R126, R155, R153 ;  /* 0x0000009b7e747223 */ /* 0x000fe20000010099 */
[----:B------:R-:W-:Y:S02]  /*3c40*/  HADD2.F32 R117, -RZ, R171.H0_H0 ;  /* 0x200000abff757230 */ /* 0x000fe40000004100 */
[----:B------:R-:W-:Y:S01]  /*3c50*/  FMUL.FTZ R127, R156, R127 ;  /* 0x0000007f9c7f7220 */ /* 0x000fe20000410000 */
[----:B------:R-:W-:-:S02]  /*3c60*/  HADD2.F32 R126, -RZ, R32.H1_H1 ;  /* 0x30000020ff7e7230 */ /* 0x000fc40000004100 */
[-C--:B------:R-:W-:Y:S01]  /*3c70*/  FFMA.FTZ R35, R156, R157.reuse, -R35 ;  /* 0x0000009d9c237223 */ /* 0x080fe20000010823 */
[----:B------:R-:W-:Y:S02]  /*3c80*/  HADD2.F32 R156, -RZ, R32.H0_H0 ;  /* 0x20000020ff9c7230 */ /* 0x000fe40000004100 */
[----:B------:R-:W-:Y:S01]  /*3c90*/  FFMA.FTZ R154, R154, R157, R127 ;  /* 0x0000009d9a9a7223 */ /* 0x000fe2000001007f */
[----:B------:R-:W-:Y:S02]  /*3ca0*/  HADD2.F32 R127, -RZ, R167.H0_H0 ;  /* 0x200000a7ff7f7230 */ /* 0x000fe40000004100 */
[-C--:B------:R-:W-:Y:S01]  /*3cb0*/  FMUL.FTZ R155, R126, R117.reuse ;  /* 0x000000757e9b7220 */ /* 0x080fe20000410000 */
[----:B------:R-:W-:Y:S02]  /*3cc0*/  HADD2.F32 R32, -RZ, R171.H1_H1 ;  /* 0x300000abff207230 */ /* 0x000fe40000004100 */
[----:B------:R-:W-:Y:S01]  /*3cd0*/  FMUL.FTZ R117, R156, R117 ;  /* 0x000000759c757220 */ /* 0x000fe20000410000 */
[----:B------:R-:W-:-:S02]  /*3ce0*/  HADD2.F32 R153, -RZ, R34.H1_H1 ;  /* 0x30000022ff997230 */ /* 0x000fc40000004100 */
[-C--:B------:R-:W-:Y:S01]  /*3cf0*/  FFMA.FTZ R155, R156, R127.reuse, -R155 ;  /* 0x0000007f9c9b7223 */ /* 0x080fe2000001089b */
[----:B------:R-:W-:Y:S02]  /*3d00*/  HADD2.F32 R157, -RZ, R34.H0_H0 ;  /* 0x20000022ff9d7230 */ /* 0x000fe40000004100 */
[----:B------:R-:W-:Y:S01]  /*3d10*/  FFMA.FTZ R126, R126, R127, R117 ;  /* 0x0000007f7e7e7223 */ /* 0x000fe20000010075 */
[----:B------:R-:W-:Y:S02]  /*3d20*/  HADD2.F32 R156, -RZ, R167.H1_H1 ;  /* 0x300000a7ff9c7230 */ /* 0x000fe40000004100 */
[-C--:B------:R-:W-:Y:S01]  /*3d30*/  FMUL.FTZ R34, R153, R32.reuse ;  /* 0x0000002099227220 */ /* 0x080fe20000410000 */
[----:B------:R-:W-:Y:S01]  /*3d40*/  F2FP.F16.F32.PACK_AB R33, R116, R33 ;  /* 0x000000217421723e */ /* 0x000fe200000000ff */
[C---:B------:R-:W-:Y:S01]  /*3d50*/  FMUL.FTZ R32, R157.reuse, R32 ;  /* 0x000000209d207220 */ /* 0x040fe20000410000 */
[----:B------:R-:W-:Y:S01]  /*3d60*/  F2FP.F16.F32.PACK_AB R35, R154, R35 ;  /* 0x000000239a23723e */ /* 0x000fe200000000ff */
[----:B------:R-:W-:-:S02]  /*3d70*/  FFMA.FTZ R34, R157, R156, -R34 ;  /* 0x0000009c9d227223 */ /* 0x000fc40000010822 */
[----:B------:R-:W-:Y:S01]  /*3d80*/  FFMA.FTZ R153, R153, R156, R32 ;  /* 0x0000009c99997223 */ /* 0x000fe20000010020 */
[----:B------:R-:W-:-:S04]  /*3d90*/  F2FP.F16.F32.PACK_AB R32, R126, R155 ;  /* 0x0000009b7e20723e */ /* 0x000fc800000000ff */
[----:B------:R-:W-:-:S07]  /*3da0*/  F2FP.F16.F32.PACK_AB R34, R153, R34 ;  /* 0x000000229922723e */ /* 0x000fce00000000ff */
.L_x_5152:
[----:B------:R-:W-:Y:S05]  /*3db0*/  BSYNC B3 ;  /* 0x0000000000037941 */ /* 0x000fea0003800000 */
.L_x_5151:
[----:B--2---:R1:W-:Y:S02]  /*3dc0*/  STG.E.128 desc[UR60][R38.64], R32 ;  /* 0x0000002026007986 */ /* 0x0043e4000c101d3c */
.L_x_5150:
[----:B------:R-:W-:Y:S05]  /*3dd0*/  BSYNC B2 ;  /* 0x0000000000027941 */ /* 0x000fea0003800000 */
.L_x_5149:
        /* <DEDUP_REMOVED lines=48> */
.L_x_5156:
[----:B------:R-:W-:Y:S05]  /*40e0*/  BSYNC B3 ;  /* 0x0000000000037941 */ /* 0x000fea0003800000 */
.L_x_5155:
[----:B--2---:R2:W-:Y:S02]  /*40f0*/  STG.E.128 desc[UR60][R38.64+0x40], R32 ;  /* 0x0000402026007986 */ /* 0x0045e4000c101d3c */
.L_x_5154:
[----:B------:R-:W-:Y:S05]  /*4100*/  BSYNC B2 ;  /* 0x0000000000027941 */ /* 0x000fea0003800000 */
.L_x_5153:
        /* <DEDUP_REMOVED lines=48> */
.L_x_5160:
[----:B------:R-:W-:Y:S05]  /*4410*/  BSYNC B3 ;  /* 0x0000000000037941 */ /* 0x000fea0003800000 */
.L_x_5159:
[----:B--2---:R3:W-:Y:S02]  /*4420*/  STG.E.128 desc[UR60][R38.64+0x80], R32 ;  /* 0x0000802026007986 */ /* 0x0047e4000c101d3c */
.L_x_5158:
[----:B------:R-:W-:Y:S05]  /*4430*/  BSYNC B2 ;  /* 0x0000000000027941 */ /* 0x000fea0003800000 */
.L_x_5157:
        /* <DEDUP_REMOVED lines=9> */
[----:B------:R-:W-:Y:S01]  /*44d0*/  SHF.R.U32.HI R77, RZ, 0x10, R75 ;  /* 0x00000010ff4d7819 */ /* 0x000fe2000001164b */
[----:B------:R-:W-:Y:S01]  /*44e0*/  HADD2.F32 R85, -RZ, R164.H0_H0 ;  /* 0x200000a4ff557230 */ /* 0x000fe20000004100 */
        /* <DEDUP_REMOVED lines=25> */
[----:B------:R-:W-:Y:S01]  /*4680*/  HADD2.F32 R76, -RZ, R164.H1_H1 ;  /* 0x300000a4ff4c7230 */ /* 0x000fe20000004100 */
        /* <DEDUP_REMOVED lines=11> */
.L_x_5164:
[----:B------:R-:W-:Y:S05]  /*4740*/  BSYNC B3 ;  /* 0x0000000000037941 */ /* 0x000fea0003800000 */
.L_x_5163:
[----:B--2---:R4:W-:Y:S02]  /*4750*/  STG.E.128 desc[UR60][R38.64+0xc0], R32 ;  /* 0x0000c02026007986 */ /* 0x0049e4000c101d3c */
.L_x_5162:
[----:B------:R-:W-:Y:S05]  /*4760*/  BSYNC B2 ;  /* 0x0000000000027941 */ /* 0x000fea0003800000 */
.L_x_5161:
        /* <DEDUP_REMOVED lines=9> */
[----:B--2---:R-:W-:Y:S01]  /*4800*/  MOV R74, R35 ;  /* 0x00000023004a7202 */ /* 0x004fe20000000f00 */
[----:B------:R-:W-:Y:S01]  /*4810*/  HADD2.F32 R76, -RZ, R76.H0_H0 ;  /* 0x2000004cff4c7230 */ /* 0x000fe20000004100 */
[--C-:B------:R-:W-:Y:S01]  /*4820*/  SHF.R.U64 R72, R68, 0x10, R69.reuse ;  /* 0x0000001044487819 */ /* 0x100fe20000001245 */
[--C-:B------:R-:W-:Y:S01]  /*4830*/  HADD2.F32 R35, -RZ, R33.reuse.H1_H1 ;  /* 0x30000021ff237230 */ /* 0x100fe20000004100 */
[----:B------:R-:W-:Y:S01]  /*4840*/  SHF.R.U32.HI R68, RZ, 0x10, R69 ;  /* 0x00000010ff447819 */ /* 0x000fe20000011645 */
[----:B------:R-:W-:Y:S02]  /*4850*/  HADD2.F32 R33, -RZ, R33.H0_H0 ;  /* 0x20000021ff217230 */ /* 0x000fe40000004100 */
[----:B------:R-:W-:-:S02]  /*4860*/  HADD2.F32 R71, -RZ, R71.H0_H0 ;  /* 0x20000047ff477230 */ /* 0x000fc40000004100 */
[----:B------:R-:W-:Y:S02]  /*4870*/  HADD2.F32 R70, -RZ, R74.H1_H1 ;  /* 0x3000004aff467230 */ /* 0x000fe40000004100 */
[----:B------:R-:W-:Y:S02]  /*4880*/  HADD2.F32 R72, -RZ, R72.H0_H0 ;  /* 0x20000048ff487230 */ /* 0x000fe40000004100 */
[----:B------:R-:W-:Y:S02]  /*4890*/  HADD2.F32 R69, -RZ, R68.H0_H0 ;  /* 0x20000044ff457230 */ /* 0x000fe40000004100 */
[-C--:B------:R-:W-:Y:S01]  /*48a0*/  FMUL.FTZ R68, R35, R76.reuse ;  /* 0x0000004c23447220 */ /* 0x080fe20000410000 */
[----:B------:R-:W-:Y:S02]  /*48b0*/  HADD2.F32 R74, -RZ, R74.H0_H0 ;  /* 0x2000004aff4a7230 */ /* 0x000fe40000004100 */
[C---:B------:R-:W-:Y:S01]  /*48c0*/  FMUL.FTZ R76, R33.reuse, R76 ;  /* 0x0000004c214c7220 */ /* 0x040fe20000410000 */
[----:B------:R-:W-:Y:S01]  /*48d0*/  FMUL.FTZ R73, R70, R71 ;  /* 0x0000004746497220 */ /* 0x000fe20000410000 */
[----:B------:R-:W-:-:S02]  /*48e0*/  FFMA.FTZ R33, R33, R72, -R68 ;  /* 0x0000004821217223 */ /* 0x000fc40000010844 */
[----:B------:R-:W-:Y:S01]  /*48f0*/  FFMA.FTZ R68, R35, R72, R76 ;  /* 0x0000004823447223 */ /* 0x000fe2000001004c */
[C---:B------:R-:W-:Y:S01]  /*4900*/  FMUL.FTZ R71, R74.reuse, R71 ;  /* 0x000000474a477220 */ /* 0x040fe20000410000 */
[-C--:B------:R-:W-:Y:S01]  /*4910*/  FFMA.FTZ R35, R74, R69.reuse, -R73 ;  /* 0x000000454a237223 */ /* 0x080fe20000010849 */
[--C-:B------:R-:W-:Y:S02]  /*4920*/  HADD2.F32 R73, -RZ, R161.reuse.H1_H1 ;  /* 0x300000a1ff497230 */ /* 0x100fe40000004100 */
[--C-:B------:R-:W-:Y:S02]  /*4930*/  HADD2.F32 R74, -RZ, R32.reuse.H1_H1 ;  /* 0x30000020ff4a7230 */ /* 0x100fe40000004100 */
[----:B------:R-:W-:Y:S01]  /*4940*/  FFMA.FTZ R70, R70, R69, R71 ;  /* 0x0000004546467223 */ /* 0x000fe20000010047 */
[----:B------:R-:W-:Y:S01]  /*4950*/  HADD2.F32 R72, -RZ, R32.H0_H0 ;  /* 0x20000020ff487230 */ /* 0x000fe20000004100 */
[----:B------:R-:W-:Y:S01]  /*4960*/  F2FP.F16.F32.PACK_AB R33, R68, R33 ;  /* 0x000000214421723e */ /* 0x000fe200000000ff */
[----:B------:R-:W-:-:S02]  /*4970*/  HADD2.F32 R161, -RZ, R161.H0_H0 ;  /* 0x200000a1ffa17230 */ /* 0x000fc40000004100 */
[-C--:B------:R-:W-:Y:S01]  /*4980*/  FMUL.FTZ R75, R74, R73.reuse ;  /* 0x000000494a4b7220 */ /* 0x080fe20000410000 */
[----:B------:R-:W-:Y:S02]  /*4990*/  HADD2.F32 R32, -RZ, R34.H1_H1 ;  /* 0x30000022ff207230 */ /* 0x000fe40000004100 */
[----:B------:R-:W-:Y:S01]  /*49a0*/  FMUL.FTZ R73, R72, R73 ;  /* 0x0000004948497220 */ /* 0x000fe20000410000 */
[----:B------:R-:W-:Y:S01]  /*49b0*/  HADD2.F32 R69, -RZ, R160.H1_H1 ;  /* 0x300000a0ff457230 */ /* 0x000fe20000004100 */
[----:B------:R-:W-:Y:S01]  /*49c0*/  F2FP.F16.F32.PACK_AB R35, R70, R35 ;  /* 0x000000234623723e */ /* 0x000fe200000000ff */
[----:B------:R-:W-:Y:S02]  /*49d0*/  HADD2.F32 R34, -RZ, R34.H0_H0 ;  /* 0x20000022ff227230 */ /* 0x000fe40000004100 */
[----:B------:R-:W-:Y:S01]  /*49e0*/  FMUL.FTZ R77, R32, R161 ;  /* 0x000000a1204d7220 */ /* 0x000fe20000410000 */
[----:B------:R-:W-:Y:S02]  /*49f0*/  HADD2.F32 R71, -RZ, R160.H0_H0 ;  /* 0x200000a0ff477230 */ /* 0x000fe40000004100 */
        /* <DEDUP_REMOVED lines=8> */
.L_x_5168:
[----:B------:R-:W-:Y:S05]  /*4a80*/  BSYNC B3 ;  /* 0x0000000000037941 */ /* 0x000fea0003800000 */
.L_x_5167:
[----:B--2---:R1:W-:Y:S02]  /*4a90*/  STG.E.128 desc[UR60][R38.64+0x100], R32 ;  /* 0x0001002026007986 */ /* 0x0043e4000c101d3c */
.L_x_5166:
[----:B------:R-:W-:Y:S05]  /*4aa0*/  BSYNC B2 ;  /* 0x0000000000027941 */ /* 0x000fea0003800000 */
.L_x_5165:
        /* <DEDUP_REMOVED lines=9> */
[----:B------:R-:W-:Y:S01]  /*4b40*/  IMAD.MOV.U32 R65, RZ, RZ, R35 ;  /* 0x000000ffff417224 */ /* 0x000fe200078e0023 */
[--C-:B------:R-:W-:Y:S01]  /*4b50*/  SHF.R.U64 R69, R66, 0x10, R67.reuse ;  /* 0x0000001042457819 */ /* 0x100fe20000001243 */
[--C-:B------:R-:W-:Y:S01]  /*4b60*/  HADD2.F32 R35, -RZ, R33.reuse.H1_H1 ;  /* 0x30000021ff237230 */ /* 0x100fe20000004100 */
[----:B------:R-:W-:Y:S01]  /*4b70*/  SHF.R.U32.HI R70, RZ, 0x10, R67 ;  /* 0x00000010ff467819 */ /* 0x000fe20000011643 */
[----:B------:R-:W-:Y:S02]  /*4b80*/  HADD2.F32 R32, -RZ, R33.H0_H0 ;  /* 0x20000021ff207230 */ /* 0x000fe40000004100 */
[----:B------:R-:W-:Y:S02]  /*4b90*/  HADD2.F32 R69, -RZ, R69.H0_H0 ;  /* 0x20000045ff457230 */ /* 0x000fe40000004100 */
[----:B------:R-:W-:-:S02]  /*4ba0*/  HADD2.F32 R66, -RZ, R65.H1_H1 ;  /* 0x30000041ff427230 */ /* 0x000fc40000004100 */
[----:B------:R-:W-:Y:S02]  /*4bb0*/  HADD2.F32 R70, -RZ, R70.H0_H0 ;  /* 0x20000046ff467230 */ /* 0x000fe40000004100 */
[-C--:B------:R-:W-:Y:S01]  /*4bc0*/  FMUL.FTZ R33, R35, R69.reuse ;  /* 0x0000004523217220 */ /* 0x080fe20000410000 */
[----:B------:R-:W-:Y:S02]  /*4bd0*/  HADD2.F32 R65, -RZ, R65.H0_H0 ;  /* 0x20000041ff417230 */ /* 0x000fe40000004100 */
        /* <DEDUP_REMOVED lines=29> */
.L_x_5170:
[----:B------:R-:W-:Y:S05]  /*4db0*/  BSYNC B2 ;  /* 0x0000000000027941 */ /* 0x000fea0003800000 */
.L_x_5169:
[----:B--2---:R1:W-:Y:S02]  /*4dc0*/  STG.E.128 desc[UR60][R38.64+0x140], R32 ;  /* 0x0001402026007986 */ /* 0x0043e4000c101d3c */
.L_x_5148:
[----:B------:R-:W-:Y:S05]  /*4dd0*/  BSYNC B1 ;  /* 0x0000000000017941 */ /* 0x000fea0003800000 */
.L_x_5147:
        /* <DEDUP_REMOVED lines=37> */
[----:B------:R-:W-:Y:S02]  /*5030*/  HADD2.F32 R35, -RZ, R158.H0_H0 ;  /* 0x2000009eff237230 */ /* 0x000fe40000004100 */
[----:B------:R-:W-:Y:S01]  /*5040*/  FMUL.FTZ R60, R32, R60 ;  /* 0x0000003c203c7220 */ /* 0x000fe20000410000 */
        /* <DEDUP_REMOVED lines=10> */
.L_x_5175:
[----:B------:R-:W-:Y:S05]  /*50f0*/  BSYNC B2 ;  /* 0x0000000000027941 */ /* 0x000fea0003800000 */
.L_x_5174:
[----:B--2---:R1:W-:Y:S02]  /*5100*/  STG.E.128 desc[UR60][R36.64], R32 ;  /* 0x0000002024007986 */ /* 0x0043e4000c101d3c */
.L_x_5173:
[----:B------:R-:W-:Y:S05]  /*5110*/  BSYNC B1 ;  /* 0x0000000000017941 */ /* 0x000fea0003800000 */
.L_x_5172:
        /* <DEDUP_REMOVED lines=48> */
.L_x_5179:
[----:B------:R-:W-:Y:S05]  /*5420*/  BSYNC B2 ;  /* 0x0000000000027941 */ /* 0x000fea0003800000 */
.L_x_5178:
[----:B--2---:R1:W-:Y:S02]  /*5430*/  STG.E.128 desc[UR60][R36.64+0x40], R32 ;  /* 0x0000402024007986 */ /* 0x0043e4000c101d3c */
.L_x_5177:
[----:B------:R-:W-:Y:S05]  /*5440*/  BSYNC B1 ;  /* 0x0000000000017941 */ /* 0x000fea0003800000 */
.L_x_5176:
        /* <DEDUP_REMOVED lines=48> */
.L_x_5183:
[----:B------:R-:W-:Y:S05]  /*5750*/  BSYNC B2 ;  /* 0x0000000000027941 */ /* 0x000fea0003800000 */
.L_x_5182:
[----:B--2---:R1:W-:Y:S02]  /*5760*/  STG.E.128 desc[UR60][R36.64+0x80], R32 ;  /* 0x0000802024007986 */ /* 0x0043e4000c101d3c */
.L_x_5181:
[----:B------:R-:W-:Y:S05]  /*5770*/  BSYNC B1 ;  /* 0x0000000000017941 */ /* 0x000fea0003800000 */
.L_x_5180:
        /* <DEDUP_REMOVED lines=36> */
[--C-:B------:R-:W-:Y:S02]  /*59c0*/  HADD2.F32 R35, -RZ, R128.reuse.H1_H1 ;  /* 0x30000080ff237230 */ /* 0x100fe40000004100 */
        /* <DEDUP_REMOVED lines=11> */
.L_x_5187:
[----:B------:R-:W-:Y:S05]  /*5a80*/  BSYNC B2 ;  /* 0x0000000000027941 */ /* 0x000fea0003800000 */
.L_x_5186:
[----:B--2---:R1:W-:Y:S02]  /*5a90*/  STG.E.128 desc[UR60][R36.64+0xc0], R32 ;  /* 0x0000c02024007986 */ /* 0x0043e4000c101d3c */
.L_x_5185:
[----:B------:R-:W-:Y:S05]  /*5aa0*/  BSYNC B1 ;  /* 0x0000000000017941 */ /* 0x000fea0003800000 */
.L_x_5184:
        /* <DEDUP_REMOVED lines=48> */
.L_x_5191:
[----:B------:R-:W-:Y:S05]  /*5db0*/  BSYNC B2 ;  /* 0x0000000000027941 */ /* 0x000fea0003800000 */
.L_x_5190:
[----:B--2---:R1:W-:Y:S02]  /*5dc0*/  STG.E.128 desc[UR60][R36.64+0x100], R32 ;  /* 0x0001002024007986 */ /* 0x0043e4000c101d3c */
.L_x_5189:
[----:B------:R-:W-:Y:S05]  /*5dd0*/  BSYNC B1 ;  /* 0x0000000000017941 */ /* 0x000fea0003800000 */
.L_x_5188:
        /* <DEDUP_REMOVED lines=47> */
.L_x_5193:
[----:B------:R-:W-:Y:S05]  /*60d0*/  BSYNC B1 ;  /* 0x0000000000017941 */ /* 0x000fea0003800000 */
.L_x_5192:
[----:B--2---:R1:W-:Y:S01]  /*60e0*/  STG.E.128 desc[UR60][R36.64+0x140], R32 ;  /* 0x0001402024007986 */ /* 0x0043e2000c101d3c */
[----:B------:R-:W-:Y:S05]  /*60f0*/  BRA `(.L_x_5171) ;  /* 0x0000003c00b47947 */ /* 0x000fea0003800000 */
.L_x_5139:
        /* <DEDUP_REMOVED lines=47> */
.L_x_5195:
[----:B------:R-:W-:Y:S05]  /*63f0*/  BSYNC B1 ;  /* 0x0000000000017941 */ /* 0x000fea0003800000 */
.L_x_5194:
        /* <DEDUP_REMOVED lines=47> */
.L_x_5197:
[----:B------:R-:W-:Y:S05]  /*66f0*/  BSYNC B1 ;  /* 0x0000000000017941 */ /* 0x000fea0003800000 */
.L_x_5196:
[----:B0-----:R-:W2:Y:S01]  /*6700*/  LDL R80, [R1+0x40] ;  /* 0x0000400001507983 */ /* 0x001ea20000100800 */
[----:B------:R-:W-:Y:S01]  /*6710*/  IMAD.MOV.U32 R81, RZ, RZ, R33 ;  /* 0x000000ffff517224 */ /* 0x000fe200078e0021 */
[----:B------:R-:W-:Y:S01]  /*6720*/  MOV R82, R36 ;  /* 0x0000002400527202 */ /* 0x000fe20000000f00 */
[----:B------:R-:W-:Y:S01]  /*6730*/  IMAD.MOV.U32 R83, RZ, RZ, R37 ;  /* 0x000000ffff537224 */ /* 0x000fe200078e0025 */
[----:B------:R-:W-:Y:S02]  /*6740*/  PRMT R173, R85, 0x5410, R86 ;  /* 0x0000541055ad7816 */ /* 0x000fe40000000056 */
[----:B------:R-:W-:Y:S01]  /*6750*/  PRMT R178, R82, 0x7610, R178 ;  /* 0x0000761052b27816 */ /* 0x000fe200000000b2 */
[----:B------:R-:W-:Y:S01]  /*6760*/  IMAD.MOV.U32 R82, RZ, RZ, R40 ;  /* 0x000000ffff527224 */ /* 0x000fe200078e0028 */
        /* <DEDUP_REMOVED lines=18> */
[----:B------:R-:W-:Y:S02]  /*6890*/  PLOP3.LUT P2, PT, PT, PT, UP0, 0x80, 0x0 ;  /* 0x000000000000781c */ /* 0x000fe40003f4f008 */
        /* <DEDUP_REMOVED lines=14> */
[----:B-----5:R-:W-:Y:S01]  /*6980*/  IMAD.MOV.U32 R80, RZ, RZ, R57 ;  /* 0x000000ffff507224 */ /* 0x020fe200078e0039 */
        /* <DEDUP_REMOVED lines=39> */
.L_x_5198:
[----:B------:R-:W-:Y:S01]  /*6c00*/  LEA R90, R16, R2, 0x3 ;  /* 0x00000002105a7211 */ /* 0x000fe200078e18ff */
[----:B------:R-:W0:Y:S01]  /*6c10*/  LDC R145, c[0x0][0x2f4] ;  /* 0x0000bd00ff917b82 */ /* 0x000e220000000800 */
[----:B------:R-:W-:Y:S01]  /*6c20*/  SHF.L.U32 R91, R198, 0x1f, RZ ;  /* 0x0000001fc65b7819 */ /* 0x000fe200000006ff */
[----:B------:R-:W-:Y:S03]  /*6c30*/  BSSY B1, `(.L_x_5199) ;  /* 0x0000004000017945 */ /* 0x000fe60003800000 */
[----:B------:R-:W1:Y:S03]  /*6c40*/  SYNCS.PHASECHK.TRANS64.TRYWAIT P5, [R90+URZ+0x30890], R91 ;  /* 0x0308905b5a0075a7 */ /* 0x000e6600080a017f */
[----:B------:R-:W2:Y:S01]  /*6c50*/  LDC.64 R126, c[0x0][0x300] ;  /* 0x0000c000ff7e7b82 */ /* 0x000ea20000000a00 */
[----:B-1----:R-:W-:Y:S05]  /*6c60*/  @!P5 BRA `(.L_x_5200) ;  /* 0x000002480030d947 */ /* 0x002fea0003800000 */
.L_x_5595:
[----:B------:R-:W-:Y:S05]  /*6c70*/  BSYNC B1 ;  /* 0x0000000000017941 */ /* 0x000fea0003800000 */
.L_x_5199:
[----:B------:R-:W-:Y:S01]  /*6c80*/  BSSY B1, `(.L_x_5201) ;  /* 0x0000182000017945 */ /* 0x000fe20003800000 */
[----:B0-----:R-:W-:Y:S02]  /*6c90*/  IMAD.IADD R147, R145, 0x1, -R125 ;  /* 0x0000000191937824 */ /* 0x001fe400078e0a7d */
[----:B------:R-:W-:Y:S01]  /*6ca0*/  IMAD.MOV.U32 R129, RZ, RZ, R84 ;  /* 0x000000ffff817224 */ /* 0x000fe200078e0054 */
[----:B------:R-:W-:Y:S06]  /*6cb0*/  @P4 BRA `(.L_x_5202) ;  /* 0x0000001400f84947 */ /* 0x000fec0003800000 */
        /* <DEDUP_REMOVED lines=20> */
[----:B------:R-:W-:-:S04]  /*6e00*/  IMAD.IADD R80, R81, 0x1, R80 ;  /* 0x0000000151507824 */ /* 0x000fc800078e0250 */
        /* <DEDUP_REMOVED lines=8> */
[----:B------:R-:W-:Y:S01]  /*6e90*/  SHF.R.U64 R40, R40, 0x10, R41 ;  /* 0x0000001028287819 */ /* 0x000fe20000001229 */
[----:B--2---:R-:W-:Y:S01]  /*6ea0*/  IMAD.MOV.U32 R85, RZ, RZ, R81 ;  /* 0x000000ffff557224 */ /* 0x004fe200078e0051 */
        /* <DEDUP_REMOVED lines=18> */
[----:B------:R-:W-:-:S02]  /*6fd0*/  HADD2.F32 R165, -RZ, R165.H0_H0 ;  /* 0x200000a5ffa57230 */ /* 0x000fc40000004100 */
[----:B------:R-:W-:Y:S02]  /*6fe0*/  HADD2.F32 R164, -RZ, R164.H0_H0 ;  /* 0x200000a4ffa47230 */ /* 0x000fe40000004100 */
[----:B------:R-:W-:Y:S02]  /*6ff0*/  IMAD.MOV.U32 R52, RZ, RZ, R83 ;  /* 0x000000ffff347224 */ /* 0x000fe400078e0053 */
[-C--:B------:R-:W-:Y:S01]  /*7000*/  FMUL.FTZ R166, R81, R165.reuse ;  /* 0x000000a551a67220 */ /* 0x080fe20000410000 */
[C---:B------:R-:W-:Y:S01]  /*7010*/  FMUL.FTZ R165, R85.reuse, R165 ;  /* 0x000000a555a57220 */ /* 0x040fe20000410000 */
[----:B------:R-:W-:Y:S02]  /*7020*/  HADD2.F32 R83, -RZ, R41.H0_H0 ;  /* 0x20000029ff537230 */ /* 0x000fe40000004100 */
[-C--:B------:R-:W-:Y:S01]  /*7030*/  FFMA.FTZ R85, R85, R164.reuse, -R166 ;  /* 0x000000a455557223 */ /* 0x080fe200000108a6 */
[----:B------:R-:W-:Y:S01]  /*7040*/  FFMA.FTZ R81, R81, R164, R165 ;  /* 0x000000a451517223 */ /* 0x000fe200000100a5 */
[----:B------:R-:W-:-:S02]  /*7050*/  HADD2.F32 R165, -RZ, R168.H1_H1 ;  /* 0x300000a8ffa57230 */ /* 0x000fc40000004100 */
[----:B------:R-:W-:Y:S01]  /*7060*/  HADD2.F32 R87, -RZ, R168.H0_H0 ;  /* 0x200000a8ff577230 */ /* 0x000fe20000004100 */
[----:B------:R-:W-:Y:S01]  /*7070*/  F2FP.F16.F32.PACK_AB R85, R85, R163 ;  /* 0x000000a35555723e */ /* 0x000fe200000000ff */
[--C-:B------:R-:W-:Y:S02]  /*7080*/  HADD2.F32 R164, -RZ, R52.reuse.H0_H0 ;  /* 0x20000034ffa47230 */ /* 0x100fe40000004100 */
[----:B------:R-:W-:Y:S01]  /*7090*/  FMUL.FTZ R166, R83, R165 ;  /* 0x000000a553a67220 */ /* 0x000fe20000410000 */
[----:B------:R-:W-:Y:S01]  /*70a0*/  HADD2.F32 R41, -RZ, R41.H1_H1 ;  /* 0x30000029ff297230 */ /* 0x000fe20000004100 */
[----:B------:R-:W-:Y:S01]  /*70b0*/  F2FP.F16.F32.PACK_AB R162, R81, R162 ;  /* 0x000000a251a2723e */ /* 0x000fe200000000ff */
[----:B------:R-:W-:Y:S02]  /*70c0*/  HADD2.F32 R52, -RZ, R52.H1_H1 ;  /* 0x30000034ff347230 */ /* 0x000fe40000004100 */
[C---:B------:R-:W-:Y:S01]  /*70d0*/  FFMA.FTZ R166, R164.reuse, R87, -R166 ;  /* 0x00000057a4a67223 */ /* 0x040fe200000108a6 */
[----:B------:R-:W-:Y:S01]  /*70e0*/  FMUL.FTZ R164, R164, R165 ;  /* 0x000000a5a4a47220 */ /* 0x000fe20000410000 */
[----:B------:R-:W-:-:S02]  /*70f0*/  HADD2.F32 R168, -RZ, R182.H1_H1 ;  /* 0x300000b6ffa87230 */ /* 0x000fc40000004100 */
[----:B------:R-:W-:Y:S02]  /*7100*/  HADD2.F32 R53, -RZ, R53.H0_H0 ;  /* 0x20000035ff357230 */ /* 0x000fe40000004100 */
[----:B------:R-:W-:Y:S01]  /*7110*/  FFMA.FTZ R83, R83, R87, R164 ;  /* 0x0000005753537223 */ /* 0x000fe200000100a4 */
[----:B------:R-:W-:Y:S01]  /*7120*/  SHF.R.U32.HI R87, RZ, 0x10, R55 ;  /* 0x00000010ff577819 */ /* 0x000fe20000011637 */
[----:B------:R-:W-:Y:S01]  /*7130*/  IMAD.MOV.U32 R81, RZ, RZ, R85 ;  /* 0x000000ffff517224 */ /* 0x000fe200078e0055 */
[----:B------:R-:W-:Y:S01]  /*7140*/  SHF.R.U32.HI R55, RZ, 0x10, R43 ;  /* 0x00000010ff377819 */ /* 0x000fe2000001162b */
[----:B------:R-:W-:Y:S02]  /*7150*/  IMAD.MOV.U32 R85, RZ, RZ, R162 ;  /* 0x000000ffff557224 */ /* 0x000fe400078e00a2 */
[----:B------:R-:W-:Y:S02]  /*7160*/  HADD2.F32 R87, -RZ, R87.H0_H0 ;  /* 0x20000057ff577230 */ /* 0x000fe40000004100 */
[----:B------:R-:W-:-:S03]  /*7170*/  HADD2.F32 R55, -RZ, R55.H0_H0 ;  /* 0x20000037ff377230 */ /* 0x000fc60000004100 */
[-C--:B------:R-:W-:Y:S01]  /*7180*/  FMUL.FTZ R164, R41, R87.reuse ;  /* 0x0000005729a47220 */ /* 0x080fe20000410000 */
[----:B------:R-:W-:-:S03]  /*7190*/  FMUL.FTZ R87, R52, R87 ;  /* 0x0000005734577220 */ /* 0x000fc60000410000 */
        /* <DEDUP_REMOVED lines=8> */
[----:B------:R-:W-:Y:S01]  /*7220*/  FMUL.FTZ R168, R164, R168 ;  /* 0x000000a8a4a87220 */ /* 0x000fe20000410000 */
[----:B------:R-:W-:-:S02]  /*7230*/  HADD2.F32 R80, -RZ, R80.H1_H1 ;  /* 0x30000050ff507230 */ /* 0x000fc40000004100 */
[-C--:B------:R-:W-:Y:S01]  /*7240*/  FFMA.FTZ R165, R164, R87.reuse, -R165 ;  /* 0x00000057a4a57223 */ /* 0x080fe200000108a5 */
[----:B------:R-:W-:Y:S02]  /*7250*/  HADD2.F32 R164, -RZ, R182.H0_H0 ;  /* 0x200000b6ffa47230 */ /* 0x000fe40000004100 */
[----:B------:R-:W-:Y:S01]  /*7260*/  FFMA.FTZ R168, R55, R87, R168 ;  /* 0x0000005737a87223 */ /* 0x000fe200000100a8 */
[----:B------:R-:W-:Y:S02]  /*7270*/  HADD2.F32 R55, -RZ, R40.H0_H0 ;  /* 0x20000028ff377230 */ /* 0x000fe40000004100 */
[-C--:B------:R-:W-:Y:S01]  /*7280*/  FMUL.FTZ R40, R84, R53.reuse ;  /* 0x0000003554287220 */ /* 0x080fe20000410000 */
[C---:B------:R-:W-:Y:S01]  /*7290*/  FMUL.FTZ R53, R80.reuse, R53 ;  /* 0x0000003550357220 */ /* 0x040fe20000410000 */
[----:B------:R-:W-:Y:S01]  /*72a0*/  F2FP.F16.F32.PACK_AB R41, R41, R83 ;  /* 0x000000532929723e */ /* 0x000fe200000000ff */
[----:B------:R-:W-:Y:S02]  /*72b0*/  IMAD.MOV.U32 R83, RZ, RZ, R52 ;  /* 0x000000ffff537224 */ /* 0x000fe400078e0034 */
        /* <DEDUP_REMOVED lines=11> */
[----:B------:R-:W-:Y:S01]  /*7370*/  F2FP.F16.F32.PACK_AB R53, R53, R168 ;  /* 0x000000a83535723e */ /* 0x000fe200000000ff */
[----:B------:R-:W-:Y:S01]  /*7380*/  FMUL.FTZ R54, R82, R54 ;  /* 0x0000003652367220 */ /* 0x000fe20000410000 */
[----:B------:R-:W-:Y:S01]  /*7390*/  FFMA.FTZ R87, R84, R80, -R87 ;  /* 0x0000005054577223 */ /* 0x000fe20000010857 */
[----:B------:R-:W-:Y:S01]  /*73a0*/  FFMA.FTZ R43, R82, R42, -R43 ;  /* 0x0000002a522b7223 */ /* 0x000fe2000001082b */
[----:B------:R-:W-:Y:S01]  /*73b0*/  FFMA.FTZ R164, R55, R80, R164 ;  /* 0x0000005037a47223 */ /* 0x000fe200000100a4 */
[----:B------:R-:W-:Y:S01]  /*73c0*/  FFMA.FTZ R54, R86, R42, R54 ;  /* 0x0000002a56367223 */ /* 0x000fe20000010036 */
[----:B------:R-:W-:Y:S01]  /*73d0*/  MOV R80, R40 ;  /* 0x0000002800507202 */ /* 0x000fe20000000f00 */
[----:B------:R-:W-:Y:S01]  /*73e0*/  IMAD.MOV.U32 R84, RZ, RZ, R53 ;  /* 0x000000ffff547224 */ /* 0x000fe200078e0035 */
[----:B------:R-:W-:Y:S01]  /*73f0*/  F2FP.F16.F32.PACK_AB R43, R43, R87 ;  /* 0x000000572b2b723e */ /* 0x000fe200000000ff */
[----:B------:R-:W-:Y:S01]  /*7400*/  IMAD.MOV.U32 R87, RZ, RZ, R41 ;  /* 0x000000ffff577224 */ /* 0x000fe200078e0029 */
[----:B------:R-:W-:-:S03]  /*7410*/  F2FP.F16.F32.PACK_AB R54, R54, R164 ;  /* 0x000000a43636723e */ /* 0x000fc600000000ff */
[----:B------:R-:W-:Y:S01]  /*7420*/  IMAD.MOV.U32 R82, RZ, RZ, R43 ;  /* 0x000000ffff527224 */ /* 0x000fe200078e002b */
[----:B------:R-:W-:-:S07]  /*7430*/  MOV R86, R54 ;  /* 0x0000003600567202 */ /* 0x000fce0000000f00 */
.L_x_5206:
[----:B------:R-:W-:Y:S05]  /*7440*/  BSYNC B3 ;  /* 0x0000000000037941 */ /* 0x000fea0003800000 */
.L_x_5205:
        /* <DEDUP_REMOVED lines=9> */
[----:B--2---:R2:W-:Y:S01]  /*74e0*/  STG.E.128 desc[UR60][R40.64], R80 ;  /* 0x0000005028007986 */ /* 0x0045e2000c101d3c */
[----:B------:R-:W-:-:S05]  /*74f0*/  @!P4 LEA.HI.X R43, R161, R117, R43, 0x1, P5 ;  /* 0x00000075a12bc211 */ /* 0x000fca00028f0c2b */
[----:B0-----:R2:W-:Y:S04]  /*7500*/  @!P4 STG.E.128 desc[UR60][R42.64], R84 ;  /* 0x000000542a00c986 */ /* 0x0015e8000c101d3c */
.L_x_5204:
[----:B------:R-:W-:Y:S05]  /*7510*/  BSYNC B2 ;  /* 0x0000000000027941 */ /* 0x000fea0003800000 */
.L_x_5203:
[----:B------:R-:W-:Y:S01]  /*7520*/  ISETP.NE.AND P4, PT, R21, RZ, PT ;  /* 0x000000ff1500720c */ /* 0x000fe20003f85270 */
[----:B------:R-:W-:-:S12]  /*7530*/  BSSY B2, `(.L_x_5207) ;  /* 0x000007f000027945 */ /* 0x000fd80003800000 */
[----:B------:R-:W-:Y:S05]  /*7540*/  @!P4 BRA `(.L_x_5208) ;  /* 0x0000000400f4c947 */ /* 0x000fea0003800000 */
[----:B--2---:R-:W-:Y:S01]  /*7550*/  SEL R40, R125, R147, !P1 ;  /* 0x000000937d287207 */ /* 0x004fe20004800000 */
[----:B------:R-:W-:Y:S01]  /*7560*/  BSSY B3, `(.L_x_5209) ;  /* 0x0000071000037945 */ /* 0x000fe20003800000 */
[----:B------:R-:W-:Y:S02]  /*7570*/  IADD3 R80, P4, P5, R108, R130, R14 ;  /* 0x000000826c507210 */ /* 0x000fe40007d9e00e */
[----:B------:R-:W-:Y:S02]  /*7580*/  SHF.R.S32.HI R41, RZ, 0x1f, R40 ;  /* 0x0000001fff297819 */ /* 0x000fe40000011428 */
[----:B------:R-:W-:Y:S02]  /*7590*/  IADD3.X R81, R4, R153, R114, P4, P5 ;  /* 0x0000009904517210 */ /* 0x000fe400027ea472 */
[----:B------:R-:W-:Y:S02]  /*75a0*/  LEA.HI R41, R41, R40, RZ, 0x4 ;  /* 0x0000002829297211 */ /* 0x000fe400078f20ff */
[----:B------:R-:W-:-:S02]  /*75b0*/  ISETP.GE.AND P4, PT, R196, R124, PT ;  /* 0x0000007cc400720c */ /* 0x000fc40003f86270 */
        /* <DEDUP_REMOVED lines=16> */
[----:B--2---:R-:W-:Y:S01]  /*76c0*/  MOV R85, R53 ;  /* 0x0000003500557202 */ /* 0x004fe20000000f00 */
[----:B0-----:R-:W-:Y:S01]  /*76d0*/  IMAD.MOV.U32 R53, RZ, RZ, R41 ;  /* 0x000000ffff357224 */ /* 0x001fe200078e0029 */
[----:B------:R-:W-:Y:S01]  /*76e0*/  SHF.R.U64 R48, R48, 0x10, R49 ;  /* 0x0000001030307819 */ /* 0x000fe20000001231 */
[----:B------:R-:W-:Y:S01]  /*76f0*/  HADD2.F32 R86, -RZ, R181.H1_H1 ;  /* 0x300000b5ff567230 */ /* 0x000fe20000004100 */
[----:B------:R-:W-:Y:S01]  /*7700*/  SHF.R.U64 R36, R36, 0x10, R37 ;  /* 0x0000001024247819 */ /* 0x000fe20000001225 */
[----:B------:R-:W-:Y:S01]  /*7710*/  HADD2.F32 R83, -RZ, R85.H0_H0 ;  /* 0x20000055ff537230 */ /* 0x000fe20000004100 */
[----:B------:R-:W-:Y:S01]  /*7720*/  SHF.R.U64 R38, R38, 0x10, R39 ;  /* 0x0000001026267819 */ /* 0x000fe20000001227 */
[----:B------:R-:W-:Y:S01]  /*7730*/  HADD2.F32 R84, -RZ, R53.H0_H0 ;  /* 0x20000035ff547230 */ /* 0x000fe20000004100 */
[----:B------:R-:W-:Y:S01]  /*7740*/  SHF.R.U64 R50, R50, 0x10, R51 ;  /* 0x0000001032327819 */ /* 0x000fe20000001233 */
[----:B------:R-:W-:Y:S02]  /*7750*/  HADD2.F32 R41, -RZ, R179.H1_H1 ;  /* 0x300000b3ff297230 */ /* 0x000fe40000004100 */
        /* <DEDUP_REMOVED lines=15> */
[C---:B------:R-:W-:Y:S01]  /*7850*/  FMUL.FTZ R86, R53.reuse, R86 ;  /* 0x0000005635567220 */ /* 0x040fe20000410000 */
[----:B------:R-:W-:Y:S02]  /*7860*/  HADD2.F32 R164, -RZ, R178.H1_H1 ;  /* 0x300000b2ffa47230 */ /* 0x000fe40000004100 */
[-C--:B------:R-:W-:Y:S01]  /*7870*/  FFMA.FTZ R53, R53, R85.reuse, -R87 ;  /* 0x0000005535357223 */ /* 0x080fe20000010857 */
[----:B------:R-:W-:Y:S01]  /*7880*/  FFMA.FTZ R41, R41, R85, R86 ;  /* 0x0000005529297223 */ /* 0x000fe20000010056 */
[----:B------:R-:W-:-:S02]  /*7890*/  IMAD.MOV.U32 R85, RZ, RZ, R55 ;  /* 0x000000ffff557224 */ /* 0x000fc400078e0037 */
[----:B------:R-:W-:Y:S01]  /*78a0*/  HADD2.F32 R55, -RZ, R43.H0_H0 ;  /* 0x2000002bff377230 */ /* 0x000fe20000004100 */
[----:B------:R-:W-:Y:S01]  /*78b0*/  F2FP.F16.F32.PACK_AB R53, R53, R84 ;  /* 0x000000543535723e */ /* 0x000fe200000000ff */
[----:B------:R-:W-:Y:S01]  /*78c0*/  HADD2.F32 R87, -RZ, R179.H0_H0 ;  /* 0x200000b3ff577230 */ /* 0x000fe20000004100 */
[----:B------:R-:W-:Y:S01]  /*78d0*/  F2FP.F16.F32.PACK_AB R83, R41, R83 ;  /* 0x000000532953723e */ /* 0x000fe200000000ff */
[----:B------:R-:W-:Y:S02]  /*78e0*/  HADD2.F32 R86, -RZ, R85.H0_H0 ;  /* 0x20000055ff567230 */ /* 0x000fe40000004100 */
[----:B------:R-:W-:Y:S02]  /*78f0*/  HADD2.F32 R42, -RZ, R42.H1_H1 ;  /* 0x3000002aff2a7230 */ /* 0x000fe40000004100 */
[----:B------:R-:W-:Y:S02]  /*7900*/  IMAD.MOV.U32 R41, RZ, RZ, R53 ;  /* 0x000000ffff297224 */ /* 0x000fe400078e0035 */
[-C--:B------:R-:W-:Y:S01]  /*7910*/  FMUL.FTZ R162, R86, R161.reuse ;  /* 0x000000a156a27220 */ /* 0x080fe20000410000 */
[----:B------:R-:W-:Y:S01]  /*7920*/  FMUL.FTZ R161, R55, R161 ;  /* 0x000000a137a17220 */ /* 0x000fe20000410000 */
[----:B------:R-:W-:-:S02]  /*7930*/  MOV R53, R83 ;  /* 0x0000005300357202 */ /* 0x000fc40000000f00 */
[-C--:B------:R-:W-:Y:S01]  /*7940*/  FFMA.FTZ R55, R55, R87.reuse, -R162 ;  /* 0x0000005737377223 */ /* 0x080fe200000108a2 */
[----:B------:R-:W-:Y:S01]  /*7950*/  FFMA.FTZ R161, R86, R87, R161 ;  /* 0x0000005756a17223 */ /* 0x000fe200000100a1 */
[----:B------:R-:W-:Y:S01]  /*7960*/  SHF.R.U32.HI R87, RZ, 0x10, R51 ;  /* 0x00000010ff577819 */ /* 0x000fe20000011633 */
[----:B------:R-:W-:Y:S01]  /*7970*/  HADD2.F32 R86, -RZ, R85.H1_H1 ;  /* 0x30000055ff567230 */ /* 0x000fe20000004100 */
[----:B------:R-:W-:Y:S01]  /*7980*/  SHF.R.U32.HI R162, RZ, 0x10, R39 ;  /* 0x00000010ffa27819 */ /* 0x000fe20000011627 */
[----:B------:R-:W-:Y:S02]  /*7990*/  HADD2.F32 R39, -RZ, R177.H1_H1 ;  /* 0x300000b1ff277230 */ /* 0x000fe40000004100 */
[----:B------:R-:W-:Y:S02]  /*79a0*/  HADD2.F32 R85, -RZ, R87.H0_H0 ;  /* 0x20000057ff557230 */ /* 0x000fe40000004100 */
[----:B------:R-:W-:Y:S02]  /*79b0*/  HADD2.F32 R87, -RZ, R43.H1_H1 ;  /* 0x3000002bff577230 */ /* 0x000fe40000004100 */
[----:B------:R-:W-:-:S02]  /*79c0*/  HADD2.F32 R43, -RZ, R162.H0_H0 ;  /* 0x200000a2ff2b7230 */ /* 0x000fc40000004100 */
[CC--:B------:R-:W-:Y:S01]  /*79d0*/  FMUL.FTZ R162, R86.reuse, R85.reuse ;  /* 0x0000005556a27220 */ /* 0x0c0fe20000410000 */
[----:B------:R-:W-:Y:S02]  /*79e0*/  HADD2.F32 R51, -RZ, R50.H0_H0 ;  /* 0x20000032ff337230 */ /* 0x000fe40000004100 */
[C---:B------:R-:W-:Y:S01]  /*79f0*/  FMUL.FTZ R163, R87.reuse, R85 ;  /* 0x0000005557a37220 */ /* 0x040fe20000410000 */
[-C--:B------:R-:W-:Y:S01]  /*7a00*/  FFMA.FTZ R85, R87, R43.reuse, -R162 ;  /* 0x0000002b57557223 */ /* 0x080fe200000108a2 */
[----:B------:R-:W-:Y:S02]  /*7a10*/  HADD2.F32 R162, -RZ, R40.H0_H0 ;  /* 0x20000028ffa27230 */ /* 0x000fe40000004100 */
[----:B------:R-:W-:Y:S01]  /*7a20*/  FFMA.FTZ R43, R86, R43, R163 ;  /* 0x0000002b562b7223 */ /* 0x000fe200000100a3 */
[--C-:B------:R-:W-:Y:S02]  /*7a30*/  HADD2.F32 R86, -RZ, R52.reuse.H0_H0 ;  /* 0x20000034ff567230 */ /* 0x100fe40000004100 */
[----:B------:R-:W-:Y:S01]  /*7a40*/  HADD2.F32 R52, -RZ, R52.H1_H1 ;  /* 0x30000034ff347230 */ /* 0x000fe20000004100 */
[----:B------:R-:W-:Y:S01]  /*7a50*/  F2FP.F16.F32.PACK_AB R55, R85, R55 ;  /* 0x000000375537723e */ /* 0x000fe200000000ff */
[----:B------:R-:W-:-:S02]  /*7a60*/  HADD2.F32 R40, -RZ, R40.H1_H1 ;  /* 0x30000028ff287230 */ /* 0x000fc40000004100 */
[----:B------:R-:W-:Y:S01]  /*7a70*/  FMUL.FTZ R163, R86, R164 ;  /* 0x000000a456a37220 */ /* 0x000fe20000410000 */
[----:B------:R-:W-:Y:S02]  /*7a80*/  HADD2.F32 R87, -RZ, R178.H0_H0 ;  /* 0x200000b2ff577230 */ /* 0x000fe40000004100 */
[----:B------:R-:W-:Y:S01]  /*7a90*/  FMUL.FTZ R37, R52, R48 ;  /* 0x0000003034257220 */ /* 0x000fe20000410000 */
[----:B------:R-:W-:Y:S01]  /*7aa0*/  FMUL.FTZ R164, R162, R164 ;  /* 0x000000a4a2a47220 */ /* 0x000fe20000410000 */
[C---:B------:R-:W-:Y:S01]  /*7ab0*/  FMUL.FTZ R48, R40.reuse, R48 ;  /* 0x0000003028307220 */ /* 0x040fe20000410000 */
[----:B------:R-:W-:Y:S01]  /*7ac0*/  F2FP.F16.F32.PACK_AB R161, R43, R161 ;  /* 0x000000a12ba1723e */ /* 0x000fe200000000ff */
[-C--:B------:R-:W-:Y:S01]  /*7ad0*/  FFMA.FTZ R37, R40, R36.reuse, -R37 ;  /* 0x0000002428257223 */ /* 0x080fe20000010825 */
[----:B------:R-:W-:Y:S02]  /*7ae0*/  HADD2.F32 R40, -RZ, R54.H0_H0 ;  /* 0x20000036ff287230 */ /* 0x000fe40000004100 */
[----:B------:R-:W-:Y:S01]  /*7af0*/  FFMA.FTZ R48, R52, R36, R48 ;  /* 0x0000002434307223 */ /* 0x000fe20000010030 */
[----:B------:R-:W-:-:S02]  /*7b00*/  HADD2.F32 R36, -RZ, R177.H0_H0 ;  /* 0x200000b1ff247230 */ /* 0x000fc40000004100 */
[----:B------:R-:W-:Y:S01]  /*7b10*/  FFMA.FTZ R163, R162, R87, -R163 ;  /* 0x00000057a2a37223 */ /* 0x000fe200000108a3 */
[----:B------:R-:W-:Y:S02]  /*7b20*/  HADD2.F32 R54, -RZ, R54.H1_H1 ;  /* 0x30000036ff367230 */ /* 0x000fe40000004100 */
[-C--:B------:R-:W-:Y:S01]  /*7b30*/  FMUL.FTZ R50, R40, R39.reuse ;  /* 0x0000002728327220 */ /* 0x080fe20000410000 */
[----:B------:R-:W-:Y:S01]  /*7b40*/  FMUL.FTZ R39, R49, R39 ;  /* 0x0000002731277220 */ /* 0x000fe20000410000 */
[----:B------:R-:W-:Y:S01]  /*7b50*/  FFMA.FTZ R164, R86, R87, R164 ;  /* 0x0000005756a47223 */ /* 0x000fe200000100a4 */
[----:B------:R-:W-:Y:S01]  /*7b60*/  F2FP.F16.F32.PACK_AB R37, R37, R163 ;  /* 0x000000a32525723e */ /* 0x000fe200000000ff */
[-C--:B------:R-:W-:Y:S01]  /*7b70*/  FFMA.FTZ R50, R49, R36.reuse, -R50 ;  /* 0x0000002431327223 */ /* 0x080fe20000010832 */
[----:B------:R-:W-:Y:S02]  /*7b80*/  HADD2.F32 R49, -RZ, R38.H0_H0 ;  /* 0x20000026ff317230 */ /* 0x000fe40000004100 */
[-C--:B------:R-:W-:Y:S01]  /*7b90*/  FMUL.FTZ R38, R54, R51.reuse ;  /* 0x0000003336267220 */ /* 0x080fe20000410000 */
[----:B------:R-:W-:Y:S01]  /*7ba0*/  FMUL.FTZ R51, R42, R51 ;  /* 0x000000332a337220 */ /* 0x000fe20000410000 */
[----:B------:R-:W-:Y:S01]  /*7bb0*/  FFMA.FTZ R39, R40, R36, R39 ;  /* 0x0000002428277223 */ /* 0x000fe20000010027 */
[----:B------:R-:W-:Y:S01]  /*7bc0*/  F2FP.F16.F32.PACK_AB R48, R48, R164 ;  /* 0x000000a43030723e */ /* 0x000fe200000000ff */
[-C--:B------:R-:W-:Y:S01]  /*7bd0*/  FFMA.FTZ R38, R42, R49.reuse, -R38 ;  /* 0x000000312a267223 */ /* 0x080fe20000010826 */
[----:B------:R-:W-:Y:S01]  /*7be0*/  FFMA.FTZ R51, R54, R49, R51 ;  /* 0x0000003136337223 */ /* 0x000fe20000010033 */
[----:B------:R-:W-:-:S02]  /*7bf0*/  IMAD.MOV.U32 R43, RZ, RZ, R55 ;  /* 0x000000ffff2b7224 */ /* 0x000fc400078e0037 */
[----:B------:R-:W-:Y:S01]  /*7c00*/  IMAD.MOV.U32 R40, RZ, RZ, R37 ;  /* 0x000000ffff287224 */ /* 0x000fe200078e0025 */
[----:B------:R-:W-:Y:S01]  /*7c10*/  F2FP.F16.F32.PACK_AB R38, R38, R50 ;  /* 0x000000322626723e */ /* 0x000fe200000000ff */
[----:B------:R-:W-:Y:S01]  /*7c20*/  IMAD.MOV.U32 R52, RZ, RZ, R48 ;  /* 0x000000ffff347224 */ /* 0x000fe200078e0030 */
[----:B------:R-:W-:Y:S01]  /*7c30*/  F2FP.F16.F32.PACK_AB R39, R51, R39 ;  /* 0x000000273327723e */ /* 0x000fe200000000ff */
[----:B------:R-:W-:Y:S02]  /*7c40*/  IMAD.MOV.U32 R55, RZ, RZ, R161 ;  /* 0x000000ffff377224 */ /* 0x000fe400078e00a1 */
[----:B------:R-:W-:Y:S02]  /*7c50*/  IMAD.MOV.U32 R42, RZ, RZ, R38 ;  /* 0x000000ffff2a7224 */ /* 0x000fe400078e0026 */
[----:B------:R-:W-:-:S07]  /*7c60*/  IMAD.MOV.U32 R54, RZ, RZ, R39 ;  /* 0x000000ffff367224 */ /* 0x000fce00078e0027 */
.L_x_5210:
[----:B------:R-:W-:Y:S05]  /*7c70*/  BSYNC B3 ;  /* 0x0000000000037941 */ /* 0x000fea0003800000 */
.L_x_5209:
        /* <DEDUP_REMOVED lines=10> */
.L_x_5208:
[----:B------:R-:W-:Y:S05]  /*7d20*/  BSYNC B2 ;  /* 0x0000000000027941 */ /* 0x000fea0003800000 */
.L_x_5207:
[----:B------:R-:W-:-:S13]  /*7d30*/  ISETP.NE.AND P4, PT, R26, RZ, PT ;  /* 0x000000ff1a00720c */ /* 0x000fda0003f85270 */
[----:B------:R-:W-:Y:S05]  /*7d40*/  @!P4 BRA `(.L_x_5202) ;  /* 0x0000000400d4c947 */ /* 0x000fea0003800000 */
[----:B0-----:R-:W3:Y:S01]  /*7d50*/  LDL R36, [R1] ;  /* 0x0000000001247983 */ /* 0x001ee20000100800 */
[----:B------:R-:W-:Y:S01]  /*7d60*/  IMAD R39, R16, 0x4800, R141 ;  /* 0x0000480010277824 */ /* 0x000fe200078e028d */
        /* <DEDUP_REMOVED lines=9> */
[----:B------:R-:W-:Y:S01]  /*7e00*/  SHF.R.S32.HI R36, RZ, 0x1f, R37 ;  /* 0x0000001fff247819 */ /* 0x000fe20000011425 */
[----:B------:R-:W-:-:S03]  /*7e10*/  IMAD.SHL.U32 R50, R37, 0x8, RZ ;  /* 0x0000000825327824 */ /* 0x000fc600078e00ff */
[----:B------:R-:W-:Y:S02]  /*7e20*/  LEA.HI R36, R36, R37, RZ, 0x3 ;  /* 0x0000002524247211 */ /* 0x000fe400078f18ff */
[----:B------:R-:W-:Y:S02]  /*7e30*/  LOP3.LUT R37, R205, 0x38, R50, 0xf8, !PT ;  /* 0x00000038cd257812 */ /* 0x000fe400078ef832 */
[----:B------:R-:W-:Y:S02]  /*7e40*/  SHF.R.S32.HI R36, RZ, 0x3, R36 ;  /* 0x00000003ff247819 */ /* 0x000fe40000011424 */
[----:B------:R-:W-:-:S03]  /*7e50*/  LOP3.LUT R37, R37, R206, RZ, 0x3c, !PT ;  /* 0x000000ce25257212 */ /* 0x000fc600078e3cff */
[----:B------:R-:W-:-:S05]  /*7e60*/  IMAD R36, R36, 0x1800, R207 ;  /* 0x0000180024247824 */ /* 0x000fca00078e02cf */
[----:B------:R-:W-:Y:S01]  /*7e70*/  IADD3 R37, R36, R37, RZ ;  /* 0x0000002524257210 */ /* 0x000fe20007ffe0ff */
[----:B------:R-:W-:-:S04]  /*7e80*/  IMAD R36, R39, 0x2, R2 ;  /* 0x0000000227247824 */ /* 0x000fc800078e0202 */
[----:B------:R-:W-:-:S04]  /*7e90*/  IMAD R37, R16, 0x4800, R37 ;  /* 0x0000480010257824 */ /* 0x000fc800078e0225 */
[----:B--2---:R-:W-:Y:S02]  /*7ea0*/  IMAD R40, R37, 0x2, R2 ;  /* 0x0000000225287824 */ /* 0x004fe400078e0202 */
        /* <DEDUP_REMOVED lines=11> */
[--C-:B------:R-:W-:Y:S01]  /*7f60*/  SHF.R.U64 R45, R46, 0x10, R47.reuse ;  /* 0x000000102e2d7819 */ /* 0x100fe2000000122f */
[----:B------:R-:W-:Y:S01]  /*7f70*/  HADD2.F32 R55, -RZ, R51.H0_H0 ;  /* 0x20000033ff377230 */ /* 0x000fe20000004100 */
[----:B------:R-:W-:Y:S01]  /*7f80*/  SHF.R.U32.HI R46, RZ, 0x10, R47 ;  /* 0x00000010ff2e7819 */ /* 0x000fe2000001162f */
[----:B------:R-:W-:-:S02]  /*7f90*/  HADD2.F32 R47, -RZ, R174.H1_H1 ;  /* 0x300000aeff2f7230 */ /* 0x000fc40000004100 */
[-C--:B------:R-:W-:Y:S01]  /*7fa0*/  FMUL.FTZ R51, R53, R52.reuse ;  /* 0x0000003435337220 */ /* 0x080fe20000410000 */
[----:B------:R-:W-:Y:S02]  /*7fb0*/  HADD2.F32 R44, -RZ, R44.H0_H0 ;  /* 0x2000002cff2c7230 */ /* 0x000fe40000004100 */
[C---:B------:R-:W-:Y:S01]  /*7fc0*/  FMUL.FTZ R80, R41.reuse, R52 ;  /* 0x0000003429507220 */ /* 0x040fe20000410000 */
[----:B------:R-:W-:Y:S01]  /*7fd0*/  HADD2.F32 R37, -RZ, R37.H1_H1 ;  /* 0x30000025ff257230 */ /* 0x000fe20000004100 */
[----:B------:R-:W-:Y:S01]  /*7fe0*/  SHF.R.U64 R34, R34, 0x10, R35 ;  /* 0x0000001022227819 */ /* 0x000fe20000001223 */
[-C--:B------:R-:W-:Y:S01]  /*7ff0*/  FFMA.FTZ R51, R41, R47.reuse, -R51 ;  /* 0x0000002f29337223 */ /* 0x080fe20000010833 */
[-C--:B------:R-:W-:Y:S01]  /*8000*/  FMUL.FTZ R52, R54, R44.reuse ;  /* 0x0000002c36347220 */ /* 0x080fe20000410000 */
[----:B------:R-:W-:Y:S01]  /*8010*/  FFMA.FTZ R80, R53, R47, R80 ;  /* 0x0000002f35507223 */ /* 0x000fe20000010050 */
[----:B------:R-:W-:Y:S01]  /*8020*/  SHF.R.U32.HI R35, RZ, 0x10, R35 ;  /* 0x00000010ff237819 */ /* 0x000fe20000011623 */
[----:B------:R-:W-:Y:S01]  /*8030*/  FMUL.FTZ R44, R37, R44 ;  /* 0x0000002c252c7220 */ /* 0x000fe20000410000 */
[----:B------:R-:W-:-:S02]  /*8040*/  HADD2.F32 R47, -RZ, R43.H0_H0 ;  /* 0x2000002bff2f7230 */ /* 0x000fc40000004100 */
[-C--:B------:R-:W-:Y:S01]  /*8050*/  FFMA.FTZ R52, R37, R55.reuse, -R52 ;  /* 0x0000003725347223 */ /* 0x080fe20000010834 */
[----:B------:R-:W-:Y:S02]  /*8060*/  HADD2.F32 R53, -RZ, R43.H1_H1 ;  /* 0x3000002bff357230 */ /* 0x000fe40000004100 */
[----:B------:R-:W-:Y:S01]  /*8070*/  FFMA.FTZ R44, R54, R55, R44 ;  /* 0x00000037362c7223 */ /* 0x000fe2000001002c */
[----:B------:R-:W-:Y:S02]  /*8080*/  HADD2.F32 R41, -RZ, R175.H1_H1 ;  /* 0x300000afff297230 */ /* 0x000fe40000004100 */
[----:B------:R-:W-:Y:S01]  /*8090*/  HADD2.F32 R43, -RZ, R39.H0_H0 ;  /* 0x20000027ff2b7230 */ /* 0x000fe20000004100 */
[----:B------:R-:W-:Y:S01]  /*80a0*/  F2FP.F16.F32.PACK_AB R51, R52, R51 ;  /* 0x000000333433723e */ /* 0x000fe200000000ff */
[----:B------:R-:W-:Y:S02]  /*80b0*/  HADD2.F32 R46, -RZ, R46.H0_H0 ;  /* 0x2000002eff2e7230 */ /* 0x000fe40000004100 */
[----:B------:R-:W-:-:S02]  /*80c0*/  HADD2.F32 R54, -RZ, R35.H0_H0 ;  /* 0x20000023ff367230 */ /* 0x000fc40000004100 */
[-C--:B------:R-:W-:Y:S01]  /*80d0*/  FMUL.FTZ R35, R47, R41.reuse ;  /* 0x000000292f237220 */ /* 0x080fe20000410000 */
[----:B------:R-:W-:Y:S02]  /*80e0*/  HADD2.F32 R39, -RZ, R39.H1_H1 ;  /* 0x30000027ff277230 */ /* 0x000fe40000004100 */
[----:B------:R-:W-:Y:S01]  /*80f0*/  FMUL.FTZ R55, R43, R41 ;  /* 0x000000292b377220 */ /* 0x000fe20000410000 */
[-C--:B------:R-:W-:Y:S01]  /*8100*/  FMUL.FTZ R41, R53, R46.reuse ;  /* 0x0000002e35297220 */ /* 0x080fe20000410000 */
[----:B------:R-:W-:Y:S02]  /*8110*/  HADD2.F32 R37, -RZ, R173.H1_H1 ;  /* 0x300000adff257230 */ /* 0x000fe40000004100 */
[C---:B------:R-:W-:Y:S01]  /*8120*/  FMUL.FTZ R46, R39.reuse, R46 ;  /* 0x0000002e272e7220 */ /* 0x040fe20000410000 */
[----:B------:R-:W-:Y:S01]  /*8130*/  FFMA.FTZ R41, R39, R54, -R41 ;  /* 0x0000003627297223 */ /* 0x000fe20000010829 */
[----:B------:R-:W-:Y:S02]  /*8140*/  HADD2.F32 R176, -RZ, R176.H0_H0 ;  /* 0x200000b0ffb07230 */ /* 0x000fe40000004100 */
[----:B------:R-:W-:Y:S01]  /*8150*/  FFMA.FTZ R35, R43, R37, -R35 ;  /* 0x000000252b237223 */ /* 0x000fe20000010823 */
[----:B------:R-:W-:-:S02]  /*8160*/  HADD2.F32 R39, -RZ, R40.H0_H0 ;  /* 0x20000028ff277230 */ /* 0x000fc40000004100 */
[----:B------:R-:W-:Y:S01]  /*8170*/  FFMA.FTZ R55, R47, R37, R55 ;  /* 0x000000252f377223 */ /* 0x000fe20000010037 */
[----:B------:R-:W-:Y:S02]  /*8180*/  HADD2.F32 R33, -RZ, R33.H0_H0 ;  /* 0x20000021ff217230 */ /* 0x000fe40000004100 */
[----:B------:R-:W-:Y:S01]  /*8190*/  FFMA.FTZ R46, R53, R54, R46 ;  /* 0x00000036352e7223 */ /* 0x000fe2000001002e */
[----:B------:R-:W-:Y:S02]  /*81a0*/  HADD2.F32 R40, -RZ, R40.H1_H1 ;  /* 0x30000028ff287230 */ /* 0x000fe40000004100 */
[----:B------:R-:W-:Y:S02]  /*81b0*/  HADD2.F32 R174, -RZ, R174.H0_H0 ;  /* 0x200000aeffae7230 */ /* 0x000fe40000004100 */
[----:B------:R-:W-:Y:S02]  /*81c0*/  HADD2.F32 R37, -RZ, R36.H0_H0 ;  /* 0x20000024ff257230 */ /* 0x000fe40000004100 */
[----:B------:R-:W-:Y:S01]  /*81d0*/  FMUL.FTZ R47, R40, R33 ;  /* 0x00000021282f7220 */ /* 0x000fe20000410000 */
[----:B------:R-:W-:-:S02]  /*81e0*/  HADD2.F32 R43, -RZ, R32.H0_H0 ;  /* 0x20000020ff2b7230 */ /* 0x000fc40000004100 */
[-C--:B------:R-:W-:Y:S01]  /*81f0*/  FMUL.FTZ R32, R39, R176.reuse ;  /* 0x000000b027207220 */ /* 0x080fe20000410000 */
[----:B------:R-:W-:Y:S02]  /*8200*/  HADD2.F32 R36, -RZ, R36.H1_H1 ;  /* 0x30000024ff247230 */ /* 0x000fe40000004100 */
[C---:B------:R-:W-:Y:S01]  /*8210*/  FMUL.FTZ R176, R37.reuse, R176 ;  /* 0x000000b025b07220 */ /* 0x040fe20000410000 */
[----:B------:R-:W-:Y:S02]  /*8220*/  HADD2.F32 R175, -RZ, R175.H0_H0 ;  /* 0x200000afffaf7230 */ /* 0x000fe40000004100 */
[----:B------:R-:W-:Y:S01]  /*8230*/  FFMA.FTZ R32, R37, R174, -R32 ;  /* 0x000000ae25207223 */ /* 0x000fe20000010820 */
[----:B------:R-:W-:Y:S02]  /*8240*/  HADD2.F32 R37, -RZ, R42.H0_H0 ;  /* 0x2000002aff257230 */ /* 0x000fe40000004100 */
[C---:B------:R-:W-:Y:S01]  /*8250*/  FMUL.FTZ R33, R36.reuse, R33 ;  /* 0x0000002124217220 */ /* 0x040fe20000410000 */
[----:B------:R-:W-:Y:S01]  /*8260*/  FFMA.FTZ R47, R36, R43, -R47 ;  /* 0x0000002b242f7223 */ /* 0x000fe2000001082f */
[----:B------:R-:W-:-:S02]  /*8270*/  HADD2.F32 R36, -RZ, R38.H0_H0 ;  /* 0x20000026ff247230 */ /* 0x000fc40000004100 */
[----:B------:R-:W-:Y:S01]  /*8280*/  FFMA.FTZ R176, R39, R174, R176 ;  /* 0x000000ae27b07223 */ /* 0x000fe200000100b0 */
[----:B------:R-:W-:Y:S02]  /*8290*/  HADD2.F32 R45, -RZ, R45.H0_H0 ;  /* 0x2000002dff2d7230 */ /* 0x000fe40000004100 */
[----:B------:R-:W-:Y:S01]  /*82a0*/  FFMA.FTZ R33, R40, R43, R33 ;  /* 0x0000002b28217223 */ /* 0x000fe20000010021 */
[----:B------:R-:W-:Y:S01]  /*82b0*/  HADD2.F32 R42, -RZ, R42.H1_H1 ;  /* 0x3000002aff2a7230 */ /* 0x000fe20000004100 */
[----:B------:R-:W-:Y:S01]  /*82c0*/  F2FP.F16.F32.PACK_AB R43, R46, R55 ;  /* 0x000000372e2b723e */ /* 0x000fe200000000ff */
[----:B------:R-:W-:Y:S02]  /*82d0*/  HADD2.F32 R38, -RZ, R38.H1_H1 ;  /* 0x30000026ff267230 */ /* 0x000fe40000004100 */
[----:B------:R-:W-:Y:S02]  /*82e0*/  HADD2.F32 R39, -RZ, R34.H0_H0 ;  /* 0x20000022ff277230 */ /* 0x000fe40000004100 */
[----:B------:R-:W-:Y:S01]  /*82f0*/  FMUL.FTZ R34, R37, R175 ;  /* 0x000000af25227220 */ /* 0x000fe20000410000 */
[----:B------:R-:W-:-:S02]  /*8300*/  HADD2.F32 R173, -RZ, R173.H0_H0 ;  /* 0x200000adffad7230 */ /* 0x000fc40000004100 */
[----:B------:R-:W-:Y:S01]  /*8310*/  FMUL.FTZ R175, R36, R175 ;  /* 0x000000af24af7220 */ /* 0x000fe20000410000 */
[-C--:B------:R-:W-:Y:S01]  /*8320*/  FMUL.FTZ R40, R42, R45.reuse ;  /* 0x0000002d2a287220 */ /* 0x080fe20000410000 */
[----:B------:R-:W-:Y:S02]  /*8330*/  FMUL.FTZ R45, R38, R45 ;  /* 0x0000002d262d7220 */ /* 0x000fe40000410000 */
[-C--:B------:R-:W-:Y:S01]  /*8340*/  FFMA.FTZ R175, R37, R173.reuse, R175 ;  /* 0x000000ad25af7223 */ /* 0x080fe200000100af */
[----:B------:R-:W-:Y:S01]  /*8350*/  FFMA.FTZ R34, R36, R173, -R34 ;  /* 0x000000ad24227223 */ /* 0x000fe20000010822 */
[-C--:B------:R-:W-:Y:S01]  /*8360*/  FFMA.FTZ R37, R38, R39.reuse, -R40 ;  /* 0x0000002726257223 */ /* 0x080fe20000010828 */
[----:B------:R-:W-:Y:S01]  /*8370*/  FFMA.FTZ R42, R42, R39, R45 ;  /* 0x000000272a2a7223 */ /* 0x000fe2000001002d */
[----:B------:R-:W-:Y:S02]  /*8380*/  F2FP.F16.F32.PACK_AB R39, R41, R35 ;  /* 0x000000232927723e */ /* 0x000fe400000000ff */
[----:B------:R-:W-:-:S02]  /*8390*/  F2FP.F16.F32.PACK_AB R41, R44, R80 ;  /* 0x000000502c29723e */ /* 0x000fc400000000ff */
[----:B------:R-:W-:Y:S01]  /*83a0*/  F2FP.F16.F32.PACK_AB R38, R37, R34 ;  /* 0x000000222526723e */ /* 0x000fe200000000ff */
[----:B------:R-:W-:Y:S01]  /*83b0*/  IMAD.MOV.U32 R37, RZ, RZ, R51 ;  /* 0x000000ffff257224 */ /* 0x000fe200078e0033 */
[----:B------:R-:W-:Y:S02]  /*83c0*/  F2FP.F16.F32.PACK_AB R36, R47, R32 ;  /* 0x000000202f24723e */ /* 0x000fe400000000ff */
[----:B------:R-:W-:Y:S02]  /*83d0*/  F2FP.F16.F32.PACK_AB R40, R33, R176 ;  /* 0x000000b02128723e */ /* 0x000fe400000000ff */
[----:B------:R-:W-:-:S07]  /*83e0*/  F2FP.F16.F32.PACK_AB R42, R42, R175 ;  /* 0x000000af2a2a723e */ /* 0x000fce00000000ff */
.L_x_5212:
[----:B------:R-:W-:Y:S05]  /*83f0*/  BSYNC B2 ;  /* 0x0000000000027941 */ /* 0x000fea0003800000 */
.L_x_5211:
        /* <DEDUP_REMOVED lines=10> */
.L_x_5202:
[----:B------:R-:W-:Y:S05]  /*84a0*/  BSYNC B1 ;  /* 0x0000000000017941 */ /* 0x000fea0003800000 */
.L_x_5201:
        /* <DEDUP_REMOVED lines=31> */
[----:B------:R-:W-:-:S05]  /*86a0*/  IMAD R33, R34, 0x1800, R209 ;  /* 0x0000180022217824 */ /* 0x000fca00078e02d1 */
[----:B------:R-:W-:Y:S01]  /*86b0*/  IADD3 R35, R33, R32, RZ ;  /* 0x0000002021237210 */ /* 0x000fe20007ffe0ff */
[----:B------:R-:W-:-:S04]  /*86c0*/  IMAD R33, R16, 0x4800, R142 ;  /* 0x0000480010217824 */ /* 0x000fc800078e028e */
[----:B------:R-:W-:Y:S02]  /*86d0*/  IMAD R35, R16, 0x4800, R35 ;  /* 0x0000480010237824 */ /* 0x000fe400078e0223 */
[--C-:B------:R-:W-:Y:S02]  /*86e0*/  IMAD R33, R33, 0x2, R2.reuse ;  /* 0x0000000221217824 */ /* 0x100fe400078e0202 */
[----:B------:R-:W-:-:S04]  /*86f0*/  IMAD R36, R35, 0x2, R2 ;  /* 0x0000000223247824 */ /* 0x000fc800078e0202 */
        /* <DEDUP_REMOVED lines=10> */
[----:B------:R-:W-:Y:S01]  /*87a0*/  HADD2.F32 R50, -RZ, R49.H0_H0 ;  /* 0x20000031ff327230 */ /* 0x000fe20000004100 */
[----:B------:R-:W-:Y:S01]  /*87b0*/  SHF.R.U64 R48, R78, 0x10, R79 ;  /* 0x000000104e307819 */ /* 0x000fe2000000124f */
[----:B------:R-:W-:Y:S01]  /*87c0*/  HADD2.F32 R35, -RZ, R33.H0_H0 ;  /* 0x20000021ff237230 */ /* 0x000fe20000004100 */
[----:B------:R-:W-:Y:S01]  /*87d0*/  SHF.R.U64 R47, R66, 0x10, R67 ;  /* 0x00000010422f7819 */ /* 0x000fe20000001243 */
[----:B------:R-:W-:-:S02]  /*87e0*/  HADD2.F32 R49, -RZ, R49.H1_H1 ;  /* 0x30000031ff317230 */ /* 0x000fc40000004100 */
[-C--:B------:R-:W-:Y:S01]  /*87f0*/  FMUL.FTZ R54, R50, R53.reuse ;  /* 0x0000003532367220 */ /* 0x080fe20000410000 */
[----:B------:R-:W-:Y:S01]  /*8800*/  HADD2.F32 R76, -RZ, R76.H0_H0 ;  /* 0x2000004cff4c7230 */ /* 0x000fe20000004100 */
[----:B------:R-:W-:Y:S01]  /*8810*/  SHF.R.U32.HI R78, RZ, 0x10, R79 ;  /* 0x00000010ff4e7819 */ /* 0x000fe2000001164f */
[----:B------:R-:W-:Y:S02]  /*8820*/  HADD2.F32 R52, -RZ, R33.H1_H1 ;  /* 0x30000021ff347230 */ /* 0x000fe40000004100 */
[----:B------:R-:W-:Y:S01]  /*8830*/  FMUL.FTZ R33, R35, R53 ;  /* 0x0000003523217220 */ /* 0x000fe20000410000 */
[----:B------:R-:W-:Y:S02]  /*8840*/  HADD2.F32 R51, -RZ, R170.H1_H1 ;  /* 0x300000aaff337230 */ /* 0x000fe40000004100 */
[-C--:B------:R-:W-:Y:S01]  /*8850*/  FMUL.FTZ R53, R49, R76.reuse ;  /* 0x0000004c31357220 */ /* 0x080fe20000410000 */
[----:B------:R-:W-:Y:S02]  /*8860*/  HADD2.F32 R64, -RZ, R64.H0_H0 ;  /* 0x20000040ff407230 */ /* 0x000fe40000004100 */
[----:B------:R-:W-:Y:S01]  /*8870*/  FMUL.FTZ R76, R52, R76 ;  /* 0x0000004c344c7220 */ /* 0x000fe20000410000 */
[----:B------:R-:W-:Y:S01]  /*8880*/  SHF.R.U32.HI R66, RZ, 0x10, R67 ;  /* 0x00000010ff427819 */ /* 0x000fe20000011643 */
[----:B------:R-:W-:Y:S01]  /*8890*/  FFMA.FTZ R33, R50, R51, R33 ;  /* 0x0000003332217223 */ /* 0x000fe20000010021 */
[----:B------:R-:W-:-:S02]  /*88a0*/  HADD2.F32 R80, -RZ, R171.H1_H1 ;  /* 0x300000abff507230 */ /* 0x000fc40000004100 */
[-C--:B------:R-:W-:Y:S01]  /*88b0*/  FFMA.FTZ R52, R52, R64.reuse, -R53 ;  /* 0x0000004034347223 */ /* 0x080fe20000010835 */
[----:B------:R-:W-:Y:S01]  /*88c0*/  FFMA.FTZ R50, R49, R64, R76 ;  /* 0x0000004031327223 */ /* 0x000fe2000001004c */
[--C-:B------:R-:W-:Y:S02]  /*88d0*/  HADD2.F32 R49, -RZ, R39.reuse.H0_H0 ;  /* 0x20000027ff317230 */ /* 0x100fe40000004100 */
[----:B------:R-:W-:Y:S01]  /*88e0*/  FFMA.FTZ R35, R35, R51, -R54 ;  /* 0x0000003323237223 */ /* 0x000fe20000010836 */
[----:B------:R-:W-:Y:S02]  /*88f0*/  HADD2.F32 R64, -RZ, R39.H1_H1 ;  /* 0x30000027ff407230 */ /* 0x000fe40000004100 */
[----:B------:R-:W-:Y:S02]  /*8900*/  HADD2.F32 R39, -RZ, R37.H0_H0 ;  /* 0x20000025ff277230 */ /* 0x000fe40000004100 */
[----:B------:R-:W-:Y:S01]  /*8910*/  HADD2.F32 R53, -RZ, R78.H0_H0 ;  /* 0x2000004eff357230 */ /* 0x000fe20000004100 */
[----:B------:R-:W-:Y:S01]  /*8920*/  F2FP.F16.F32.PACK_AB R35, R52, R35 ;  /* 0x000000233423723e */ /* 0x000fe200000000ff */
[----:B------:R-:W-:-:S02]  /*8930*/  HADD2.F32 R76, -RZ, R169.H1_H1 ;  /* 0x300000a9ff4c7230 */ /* 0x000fc40000004100 */
[----:B------:R-:W-:Y:S02]  /*8940*/  HADD2.F32 R54, -RZ, R37.H1_H1 ;  /* 0x30000025ff367230 */ /* 0x000fe40000004100 */
[-C--:B------:R-:W-:Y:S01]  /*8950*/  FMUL.FTZ R55, R64, R53.reuse ;  /* 0x0000003540377220 */ /* 0x080fe20000410000 */
[----:B------:R-:W-:Y:S02]  /*8960*/  HADD2.F32 R51, -RZ, R66.H0_H0 ;  /* 0x20000042ff337230 */ /* 0x000fe40000004100 */
[-C--:B------:R-:W-:Y:S01]  /*8970*/  FMUL.FTZ R66, R49, R80.reuse ;  /* 0x0000005031427220 */ /* 0x080fe20000410000 */
[C---:B------:R-:W-:Y:S01]  /*8980*/  FMUL.FTZ R80, R39.reuse, R80 ;  /* 0x0000005027507220 */ /* 0x040fe20000410000 */
[----:B------:R-:W-:Y:S01]  /*8990*/  FMUL.FTZ R53, R54, R53 ;  /* 0x0000003536357220 */ /* 0x000fe20000410000 */
[----:B------:R-:W-:Y:S02]  /*89a0*/  HADD2.F32 R172, -RZ, R172.H0_H0 ;  /* 0x200000acffac7230 */ /* 0x000fe40000004100 */
[-C--:B------:R-:W-:Y:S01]  /*89b0*/  FFMA.FTZ R37, R39, R76.reuse, -R66 ;  /* 0x0000004c27257223 */ /* 0x080fe20000010842 */
[----:B------:R-:W-:Y:S01]  /*89c0*/  FFMA.FTZ R39, R49, R76, R80 ;  /* 0x0000004c31277223 */ /* 0x000fe20000010050 */
[----:B------:R-:W-:-:S02]  /*89d0*/  HADD2.F32 R76, -RZ, R46.H0_H0 ;  /* 0x2000002eff4c7230 */ /* 0x000fc40000004100 */
[-C--:B------:R-:W-:Y:S01]  /*89e0*/  FFMA.FTZ R54, R54, R51.reuse, -R55 ;  /* 0x0000003336367223 */ /* 0x080fe20000010837 */
[----:B------:R-:W-:Y:S02]  /*89f0*/  HADD2.F32 R46, -RZ, R32.H0_H0 ;  /* 0x20000020ff2e7230 */ /* 0x000fe40000004100 */
[----:B------:R-:W-:Y:S01]  /*8a00*/  FFMA.FTZ R64, R64, R51, R53 ;  /* 0x0000003340407223 */ /* 0x000fe20000010035 */
[----:B------:R-:W-:Y:S02]  /*8a10*/  HADD2.F32 R51, -RZ, R36.H0_H0 ;  /* 0x20000024ff337230 */ /* 0x000fe40000004100 */
[----:B------:R-:W-:Y:S01]  /*8a20*/  HADD2.F32 R170, -RZ, R170.H0_H0 ;  /* 0x200000aaffaa7230 */ /* 0x000fe20000004100 */
[----:B------:R-:W-:Y:S01]  /*8a30*/  F2FP.F16.F32.PACK_AB R54, R54, R37 ;  /* 0x000000253636723e */ /* 0x000fe200000000ff */
[----:B------:R-:W-:Y:S02]  /*8a40*/  HADD2.F32 R53, -RZ, R36.H1_H1 ;  /* 0x30000024ff357230 */ /* 0x000fe40000004100 */
[----:B------:R-:W-:Y:S01]  /*8a50*/  FMUL.FTZ R36, R46, R172 ;  /* 0x000000ac2e247220 */ /* 0x000fe20000410000 */
[----:B------:R-:W-:-:S02]  /*8a60*/  HADD2.F32 R66, -RZ, R45.H0_H0 ;  /* 0x2000002dff427230 */ /* 0x000fc40000004100 */
[C---:B------:R-:W-:Y:S01]  /*8a70*/  FMUL.FTZ R45, R51.reuse, R172 ;  /* 0x000000ac332d7220 */ /* 0x040fe20000410000 */
[----:B------:R-:W-:Y:S02]  /*8a80*/  HADD2.F32 R49, -RZ, R32.H1_H1 ;  /* 0x30000020ff317230 */ /* 0x000fe40000004100 */
[----:B------:R-:W-:Y:S01]  /*8a90*/  FFMA.FTZ R36, R51, R170, R36 ;  /* 0x000000aa33247223 */ /* 0x000fe20000010024 */
[----:B------:R-:W-:Y:S02]  /*8aa0*/  HADD2.F32 R51, -RZ, R48.H0_H0 ;  /* 0x20000030ff337230 */ /* 0x000fe40000004100 */
[----:B------:R-:W-:Y:S01]  /*8ab0*/  FMUL.FTZ R78, R53, R76 ;  /* 0x0000004c354e7220 */ /* 0x000fe20000410000 */
[----:B------:R-:W-:Y:S01]  /*8ac0*/  FFMA.FTZ R32, R46, R170, -R45 ;  /* 0x000000aa2e207223 */ /* 0x000fe2000001082d */
        /* <DEDUP_REMOVED lines=19> */
[----:B------:R-:W-:Y:S01]  /*8c00*/  IMAD.MOV.U32 R33, RZ, RZ, R35 ;  /* 0x000000ffff217224 */ /* 0x000fe200078e0023 */
[----:B------:R-:W-:-:S02]  /*8c10*/  F2FP.F16.F32.PACK_AB R39, R64, R39 ;  /* 0x000000274027723e */ /* 0x000fc400000000ff */
[----:B------:R-:W-:Y:S02]  /*8c20*/  F2FP.F16.F32.PACK_AB R32, R45, R32 ;  /* 0x000000202d20723e */ /* 0x000fe400000000ff */
[----:B------:R-:W-:Y:S02]  /*8c30*/  F2FP.F16.F32.PACK_AB R36, R49, R36 ;  /* 0x000000243124723e */ /* 0x000fe400000000ff */
[----:B------:R-:W-:Y:S02]  /*8c40*/  F2FP.F16.F32.PACK_AB R34, R34, R53 ;  /* 0x000000352222723e */ /* 0x000fe400000000ff */
[----:B------:R-:W-:Y:S02]  /*8c50*/  F2FP.F16.F32.PACK_AB R38, R38, R171 ;  /* 0x000000ab2626723e */ /* 0x000fe400000000ff */
[----:B------:R-:W-:-:S07]  /*8c60*/  MOV R35, R54 ;  /* 0x0000003600237202 */ /* 0x000fce0000000f00 */
.L_x_5216:
[----:B------:R-:W-:Y:S05]  /*8c70*/  BSYNC B2 ;  /* 0x0000000000027941 */ /* 0x000fea0003800000 */
.L_x_5215:
[----:B0-----:R3:W-:Y:S04]  /*8c80*/  STG.E.128 desc[UR60][R40.64], R32 ;  /* 0x0000002028007986 */ /* 0x0017e8000c101d3c */
[----:B--2---:R3:W-:Y:S02]  /*8c90*/  @!P3 STG.E.128 desc[UR60][R42.64], R36 ;  /* 0x000000242a00b986 */ /* 0x0047e4000c101d3c */
.L_x_5214:
[----:B------:R-:W-:Y:S05]  /*8ca0*/  BSYNC B1 ;  /* 0x0000000000017941 */ /* 0x000fea0003800000 */
.L_x_5213:
        /* <DEDUP_REMOVED lines=35> */
[----:B--2---:R-:W-:Y:S01]  /*8ee0*/  IMAD.MOV.U32 R49, RZ, RZ, R37 ;  /* 0x000000ffff317224 */ /* 0x004fe200078e0025 */
[----:B------:R-:W-:Y:S01]  /*8ef0*/  SHF.R.U32.HI R55, RZ, 0x10, R73 ;  /* 0x00000010ff377819 */ /* 0x000fe20000011649 */
[----:B------:R-:W-:Y:S01]  /*8f00*/  IMAD.MOV.U32 R51, RZ, RZ, R39 ;  /* 0x000000ffff337224 */ /* 0x000fe200078e0027 */
[----:B0-----:R-:W-:Y:S01]  /*8f10*/  MOV R37, R35 ;  /* 0x0000002300257202 */ /* 0x001fe20000000f00 */
[----:B------:R-:W-:Y:S01]  /*8f20*/  HADD2.F32 R54, -RZ, R167.H1_H1 ;  /* 0x300000a7ff367230 */ /* 0x000fe20000004100 */
[--C-:B------:R-:W-:Y:S01]  /*8f30*/  SHF.R.U32.HI R53, RZ, 0x10, R61.reuse ;  /* 0x00000010ff357819 */ /* 0x100fe2000001163d */
[----:B------:R-:W-:Y:S01]  /*8f40*/  HADD2.F32 R39, -RZ, R49.H0_H0 ;  /* 0x20000031ff277230 */ /* 0x000fe20000004100 */
[----:B------:R-:W-:Y:S01]  /*8f50*/  SHF.R.U64 R45, R60, 0x10, R61 ;  /* 0x000000103c2d7819 */ /* 0x000fe2000000123d */
[----:B------:R-:W-:Y:S01]  /*8f60*/  HADD2.F32 R35, -RZ, R33.H0_H0 ;  /* 0x20000021ff237230 */ /* 0x000fe20000004100 */
[----:B------:R-:W-:Y:S01]  /*8f70*/  SHF.R.U64 R47, R74, 0x10, R75 ;  /* 0x000000104a2f7819 */ /* 0x000fe2000000124b */
[----:B------:R-:W-:-:S02]  /*8f80*/  HADD2.F32 R55, -RZ, R55.H0_H0 ;  /* 0x20000037ff377230 */ /* 0x000fc40000004100 */
[-C--:B------:R-:W-:Y:S01]  /*8f90*/  FMUL.FTZ R60, R39, R54.reuse ;  /* 0x00000036273c7220 */ /* 0x080fe20000410000 */
[----:B------:R-:W-:Y:S02]  /*8fa0*/  HADD2.F32 R50, -RZ, R33.H1_H1 ;  /* 0x30000021ff327230 */ /* 0x000fe40000004100 */
[C---:B------:R-:W-:Y:S01]  /*8fb0*/  FMUL.FTZ R54, R35.reuse, R54 ;  /* 0x0000003623367220 */ /* 0x040fe20000410000 */
[----:B------:R-:W-:Y:S01]  /*8fc0*/  HADD2.F32 R52, -RZ, R159.H1_H1 ;  /* 0x3000009fff347230 */ /* 0x000fe20000004100 */
[----:B------:R-:W-:Y:S01]  /*8fd0*/  SHF.R.U32.HI R74, RZ, 0x10, R75 ;  /* 0x00000010ff4a7819 */ /* 0x000fe2000001164b */
[----:B------:R-:W-:Y:S02]  /*8fe0*/  HADD2.F32 R49, -RZ, R49.H1_H1 ;  /* 0x30000031ff317230 */ /* 0x000fe40000004100 */
[-C--:B------:R-:W-:Y:S01]  /*8ff0*/  FMUL.FTZ R64, R50, R55.reuse ;  /* 0x0000003732407220 */ /* 0x080fe20000410000 */
[----:B------:R-:W-:Y:S02]  /*9000*/  HADD2.F32 R53, -RZ, R53.H0_H0 ;  /* 0x20000035ff357230 */ /* 0x000fe40000004100 */
[-C--:B------:R-:W-:Y:S01]  /*9010*/  FFMA.FTZ R33, R35, R52.reuse, -R60 ;  /* 0x0000003423217223 */ /* 0x080fe2000001083c */
[----:B------:R-:W-:Y:S01]  /*9020*/  FFMA.FTZ R35, R39, R52, R54 ;  /* 0x0000003427237223 */ /* 0x000fe20000010036 */
[C---:B------:R-:W-:Y:S01]  /*9030*/  FMUL.FTZ R61, R49.reuse, R55 ;  /* 0x00000037313d7220 */ /* 0x040fe20000410000 */
[--C-:B------:R-:W-:Y:S01]  /*9040*/  SHF.R.U64 R46, R62, 0x10, R63.reuse ;  /* 0x000000103e2e7819 */ /* 0x100fe2000000123f */
[----:B------:R-:W-:Y:S01]  /*9050*/  FFMA.FTZ R52, R49, R53, R64 ;  /* 0x0000003531347223 */ /* 0x000fe20000010040 */
[----:B------:R-:W-:Y:S01]  /*9060*/  HADD2.F32 R64, -RZ, R160.H1_H1 ;  /* 0x300000a0ff407230 */ /* 0x000fe20000004100 */
[----:B------:R-:W-:Y:S01]  /*9070*/  SHF.R.U32.HI R62, RZ, 0x10, R63 ;  /* 0x00000010ff3e7819 */ /* 0x000fe2000001163f */
[----:B------:R-:W-:-:S02]  /*9080*/  HADD2.F32 R49, -RZ, R51.H0_H0 ;  /* 0x20000033ff317230 */ /* 0x000fc40000004100 */
[----:B------:R-:W-:Y:S01]  /*9090*/  FFMA.FTZ R50, R50, R53, -R61 ;  /* 0x0000003532327223 */ /* 0x000fe2000001083d */
[--C-:B------:R-:W-:Y:S01]  /*90a0*/  HADD2.F32 R39, -RZ, R37.reuse.H0_H0 ;  /* 0x20000025ff277230 */ /* 0x100fe20000004100 */
[----:B------:R-:W-:Y:S01]  /*90b0*/  SHF.R.U64 R48, R72, 0x10, R73 ;  /* 0x0000001048307819 */ /* 0x000fe20000001249 */
[----:B------:R-:W-:Y:S02]  /*90c0*/  HADD2.F32 R53, -RZ, R74.H0_H0 ;  /* 0x2000004aff357230 */ /* 0x000fe40000004100 */
[-C--:B------:R-:W-:Y:S01]  /*90d0*/  FMUL.FTZ R66, R49, R64.reuse ;  /* 0x0000004031427220 */ /* 0x080fe20000410000 */
[----:B------:R-:W-:Y:S02]  /*90e0*/  HADD2.F32 R54, -RZ, R37.H1_H1 ;  /* 0x30000025ff367230 */ /* 0x000fe40000004100 */
        /* <DEDUP_REMOVED lines=10> */
[-C--:B------:R-:W-:Y:S01]  /*9190*/  FFMA.FTZ R60, R51, R62.reuse, R72 ;  /* 0x0000003e333c7223 */ /* 0x080fe20000010048 */
[----:B------:R-:W-:Y:S02]  /*91a0*/  HADD2.F32 R51, -RZ, R48.H0_H0 ;  /* 0x20000030ff337230 */ /* 0x000fe40000004100 */
[----:B------:R-:W-:Y:S01]  /*91b0*/  FFMA.FTZ R54, R54, R62, -R55 ;  /* 0x0000003e36367223 */ /* 0x000fe20000010837 */
        /* <DEDUP_REMOVED lines=16> */
[----:B------:R-:W-:Y:S01]  /*92c0*/  HADD2.F32 R36, -RZ, R38.H0_H0 ;  /* 0x20000026ff247230 */ /* 0x000fe20000004100 */
[----:B------:R-:W-:Y:S01]  /*92d0*/  F2FP.F16.F32.PACK_AB R37, R52, R35 ;  /* 0x000000233425723e */ /* 0x000fe200000000ff */
[----:B------:R-:W-:Y:S02]  /*92e0*/  HADD2.F32 R49, -RZ, R160.H0_H0 ;  /* 0x200000a0ff317230 */ /* 0x000fe40000004100 */
[----:B------:R-:W-:-:S02]  /*92f0*/  HADD2.F32 R51, -RZ, R47.H0_H0 ;  /* 0x2000002fff337230 */ /* 0x000fc40000004100 */
[----:B------:R-:W-:Y:S02]  /*9300*/  HADD2.F32 R32, -RZ, R34.H0_H0 ;  /* 0x20000022ff207230 */ /* 0x000fe40000004100 */
[-C--:B------:R-:W-:Y:S01]  /*9310*/  FMUL.FTZ R61, R36, R49.reuse ;  /* 0x00000031243d7220 */ /* 0x080fe20000410000 */
[----:B------:R-:W-:Y:S02]  /*9320*/  HADD2.F32 R38, -RZ, R38.H1_H1 ;  /* 0x30000026ff267230 */ /* 0x000fe40000004100 */
        /* <DEDUP_REMOVED lines=11> */
[----:B------:R-:W-:Y:S02]  /*93e0*/  F2FP.F16.F32.PACK_AB R32, R48, R53 ;  /* 0x000000353020723e */ /* 0x000fe400000000ff */
[----:B------:R-:W-:Y:S02]  /*93f0*/  F2FP.F16.F32.PACK_AB R36, R55, R62 ;  /* 0x0000003e3724723e */ /* 0x000fe400000000ff */
[----:B------:R-:W-:-:S02]  /*9400*/  F2FP.F16.F32.PACK_AB R34, R34, R61 ;  /* 0x0000003d2222723e */ /* 0x000fc400000000ff */
[----:B------:R-:W-:-:S07]  /*9410*/  F2FP.F16.F32.PACK_AB R38, R38, R49 ;  /* 0x000000312626723e */ /* 0x000fce00000000ff */
.L_x_5220:
[----:B------:R-:W-:Y:S05]  /*9420*/  BSYNC B2 ;  /* 0x0000000000027941 */ /* 0x000fea0003800000 */
.L_x_5219:
[----:B0-----:R4:W-:Y:S04]  /*9430*/  STG.E.128 desc[UR60][R40.64], R32 ;  /* 0x0000002028007986 */ /* 0x0019e8000c101d3c */
[----:B--2---:R4:W-:Y:S02]  /*9440*/  @!P3 STG.E.128 desc[UR60][R42.64], R36 ;  /* 0x000000242a00b986 */ /* 0x0049e4000c101d3c */
.L_x_5218:
[----:B------:R-:W-:Y:S05]  /*9450*/  BSYNC B1 ;  /* 0x0000000000017941 */ /* 0x000fea0003800000 */
.L_x_5217:
[----:B------:R-:W-:-:S13]  /*9460*/  ISETP.NE.AND P3, PT, R26, RZ, PT ;  /* 0x000000ff1a00720c */ /* 0x000fda0003f65270 */
[----:B------:R-:W-:Y:S05]  /*9470*/  @!P3 BRA `(.L_x_5171) ;  /* 0x0000000800d4b947 */ /* 0x000fea0003800000 */
[----:B---34-:R-:W2:Y:S01]  /*9480*/  LDL R32, [R1] ;  /* 0x0000000001207983 */ /* 0x018ea20000100800 */
        /* <DEDUP_REMOVED lines=12> */
[----:B------:R-:W-:Y:S01]  /*9550*/  SHF.R.S32.HI R32, RZ, 0x1f, R147 ;  /* 0x0000001fff207819 */ /* 0x000fe20000011493 */
[----:B------:R-:W-:-:S03]  /*9560*/  IMAD.SHL.U32 R43, R147, 0x8, RZ ;  /* 0x00000008932b7824 */ /* 0x000fc600078e00ff */
[----:B------:R-:W-:-:S04]  /*9570*/  LEA.HI R32, R32, R147, RZ, 0x3 ;  /* 0x0000009320207211 */ /* 0x000fc800078f18ff */
[----:B------:R-:W-:Y:S02]  /*9580*/  SHF.R.S32.HI R36, RZ, 0x3, R32 ;  /* 0x00000003ff247819 */ /* 0x000fe40000011420 */
[----:B------:R-:W-:-:S03]  /*9590*/  LOP3.LUT R32, R204, 0x38, R43, 0xf8, !PT ;  /* 0x00000038cc207812 */ /* 0x000fc600078ef82b */
        /* <DEDUP_REMOVED lines=10> */
[----:B------:R-:W-:Y:S01]  /*9640*/  SHF.R.U32.HI R54, RZ, 0x10, R69 ;  /* 0x00000010ff367819 */ /* 0x000fe20000011645 */
[----:B--2---:R-:W-:Y:S01]  /*9650*/  IMAD.MOV.U32 R49, RZ, RZ, R39 ;  /* 0x000000ffff317224 */ /* 0x004fe200078e0027 */
[--C-:B------:R-:W-:Y:S01]  /*9660*/  SHF.R.U32.HI R52, RZ, 0x10, R57.reuse ;  /* 0x00000010ff347819 */ /* 0x100fe20000011639 */
[----:B0-----:R-:W-:Y:S01]  /*9670*/  IMAD.MOV.U32 R47, RZ, RZ, R32 ;  /* 0x000000ffff2f7224 */ /* 0x001fe200078e0020 */
[----:B------:R-:W-:Y:S01]  /*9680*/  SHF.R.U64 R46, R56, 0x10, R57 ;  /* 0x00000010382e7819 */ /* 0x000fe20000001239 */
[----:B------:R-:W-:Y:S01]  /*9690*/  HADD2.F32 R51, -RZ, R157.H1_H1 ;  /* 0x3000009dff337230 */ /* 0x000fe20000004100 */
[----:B------:R-:W-:Y:S01]  /*96a0*/  SHF.R.U64 R42, R58, 0x10, R59 ;  /* 0x000000103a2a7819 */ /* 0x000fe2000000123b */
[----:B------:R-:W-:Y:S01]  /*96b0*/  HADD2.F32 R39, -RZ, R37.H0_H0 ;  /* 0x20000025ff277230 */ /* 0x000fe20000004100 */
[----:B------:R-:W-:Y:S01]  /*96c0*/  SHF.R.U32.HI R53, RZ, 0x10, R71 ;  /* 0x00000010ff357819 */ /* 0x000fe20000011647 */
[----:B------:R-:W-:Y:S01]  /*96d0*/  IMAD.MOV.U32 R48, RZ, RZ, R36 ;  /* 0x000000ffff307224 */ /* 0x000fe200078e0024 */
[----:B------:R-:W-:Y:S01]  /*96e0*/  SHF.R.U32.HI R59, RZ, 0x10, R59 ;  /* 0x00000010ff3b7819 */ /* 0x000fe2000001163b */
[----:B------:R-:W-:Y:S01]  /*96f0*/  HADD2.F32 R32, -RZ, R33.H0_H0 ;  /* 0x20000021ff207230 */ /* 0x000fe20000004100 */
[----:B------:R-:W-:Y:S01]  /*9700*/  SHF.R.U64 R60, R68, 0x10, R69 ;  /* 0x00000010443c7819 */ /* 0x000fe20000001245 */
[----:B------:R-:W-:Y:S01]  /*9710*/  IMAD.MOV.U32 R36, RZ, RZ, R35 ;  /* 0x000000ffff247224 */ /* 0x000fe200078e0023 */
[----:B------:R-:W-:Y:S01]  /*9720*/  SHF.R.U64 R45, R70, 0x10, R71 ;  /* 0x00000010462d7819 */ /* 0x000fe20000001247 */
[----:B------:R-:W-:-:S02]  /*9730*/  HADD2.F32 R37, -RZ, R37.H1_H1 ;  /* 0x30000025ff257230 */ /* 0x000fc40000004100 */
[-C--:B------:R-:W-:Y:S01]  /*9740*/  FMUL.FTZ R56, R32, R51.reuse ;  /* 0x0000003320387220 */ /* 0x080fe20000410000 */
[----:B------:R-:W-:Y:S02]  /*9750*/  HADD2.F32 R54, -RZ, R54.H0_H0 ;  /* 0x20000036ff367230 */ /* 0x000fe40000004100 */
[----:B------:R-:W-:Y:S02]  /*9760*/  HADD2.F32 R35, -RZ, R33.H1_H1 ;  /* 0x30000021ff237230 */ /* 0x000fe40000004100 */
[----:B------:R-:W-:Y:S01]  /*9770*/  FMUL.FTZ R33, R39, R51 ;  /* 0x0000003327217220 */ /* 0x000fe20000410000 */
[----:B------:R-:W-:Y:S02]  /*9780*/  HADD2.F32 R50, -RZ, R155.H1_H1 ;  /* 0x3000009bff327230 */ /* 0x000fe40000004100 */
[-C--:B------:R-:W-:Y:S01]  /*9790*/  FMUL.FTZ R58, R37, R54.reuse ;  /* 0x00000036253a7220 */ /* 0x080fe20000410000 */
[----:B------:R-:W-:Y:S02]  /*97a0*/  HADD2.F32 R52, -RZ, R52.H0_H0 ;  /* 0x20000034ff347230 */ /* 0x000fe40000004100 */
[----:B------:R-:W-:Y:S01]  /*97b0*/  FMUL.FTZ R54, R35, R54 ;  /* 0x0000003623367220 */ /* 0x000fe20000410000 */
[----:B------:R-:W-:-:S02]  /*97c0*/  HADD2.F32 R53, -RZ, R53.H0_H0 ;  /* 0x20000035ff357230 */ /* 0x000fc40000004100 */
[-C--:B------:R-:W-:Y:S01]  /*97d0*/  FFMA.FTZ R32, R32, R50.reuse, -R33 ;  /* 0x0000003220207223 */ /* 0x080fe20000010821 */
[----:B------:R-:W-:Y:S01]  /*97e0*/  FFMA.FTZ R33, R39, R50, R56 ;  /* 0x0000003227217223 */ /* 0x000fe20000010038 */
[--C-:B------:R-:W-:Y:S02]  /*97f0*/  HADD2.F32 R39, -RZ, R49.reuse.H0_H0 ;  /* 0x20000031ff277230 */ /* 0x100fe40000004100 */
[-C--:B------:R-:W-:Y:S01]  /*9800*/  FFMA.FTZ R35, R35, R52.reuse, -R58 ;  /* 0x0000003423237223 */ /* 0x080fe2000001083a */
[----:B------:R-:W-:Y:S01]  /*9810*/  FFMA.FTZ R54, R37, R52, R54 ;  /* 0x0000003425367223 */ /* 0x000fe20000010036 */
[----:B------:R-:W-:Y:S02]  /*9820*/  HADD2.F32 R49, -RZ, R49.H1_H1 ;  /* 0x30000031ff317230 */ /* 0x000fe40000004100 */
[----:B------:R-:W-:Y:S01]  /*9830*/  HADD2.F32 R52, -RZ, R156.H1_H1 ;  /* 0x3000009cff347230 */ /* 0x000fe20000004100 */
[----:B------:R-:W-:Y:S01]  /*9840*/  F2FP.F16.F32.PACK_AB R35, R35, R32 ;  /* 0x000000202323723e */ /* 0x000fe200000000ff */
        /* <DEDUP_REMOVED lines=21> */
[----:B------:R-:W-:Y:S01]  /*99a0*/  FFMA.FTZ R50, R37, R155, R50 ;  /* 0x0000009b25327223 */ /* 0x000fe20000010032 */
[----:B------:R-:W-:Y:S02]  /*99b0*/  HADD2.F32 R46, -RZ, R46.H0_H0 ;  /* 0x2000002eff2e7230 */ /* 0x000fe40000004100 */
[----:B------:R-:W-:Y:S01]  /*99c0*/  FMUL.FTZ R52, R48, R39 ;  /* 0x0000002730347220 */ /* 0x000fe20000410000 */
[----:B------:R-:W-:Y:S01]  /*99d0*/  FFMA.FTZ R49, R36, R155, -R49 ;  /* 0x0000009b24317223 */ /* 0x000fe20000010831 */
[----:B------:R-:W-:-:S02]  /*99e0*/  HADD2.F32 R37, -RZ, R38.H0_H0 ;  /* 0x20000026ff257230 */ /* 0x000fc40000004100 */
[C---:B------:R-:W-:Y:S01]  /*99f0*/  FMUL.FTZ R39, R47.reuse, R39 ;  /* 0x000000272f277220 */ /* 0x040fe20000410000 */
[----:B------:R-:W-:Y:S02]  /*9a00*/  HADD2.F32 R156, -RZ, R156.H0_H0 ;  /* 0x2000009cff9c7230 */ /* 0x000fe40000004100 */
[-C--:B------:R-:W-:Y:S01]  /*9a10*/  FFMA.FTZ R52, R47, R46.reuse, -R52 ;  /* 0x0000002e2f347223 */ /* 0x080fe20000010834 */
[----:B------:R-:W-:Y:S02]  /*9a20*/  HADD2.F32 R45, -RZ, R45.H0_H0 ;  /* 0x2000002dff2d7230 */ /* 0x000fe40000004100 */
[----:B------:R-:W-:Y:S01]  /*9a30*/  FFMA.FTZ R47, R48, R46, R39 ;  /* 0x0000002e302f7223 */ /* 0x000fe20000010027 */
[----:B------:R-:W-:Y:S02]  /*9a40*/  HADD2.F32 R36, -RZ, R34.H0_H0 ;  /* 0x20000022ff247230 */ /* 0x000fe40000004100 */
[----:B------:R-:W-:Y:S01]  /*9a50*/  FMUL.FTZ R51, R37, R156 ;  /* 0x0000009c25337220 */ /* 0x000fe20000410000 */
[----:B------:R-:W-:Y:S01]  /*9a60*/  HADD2.F32 R38, -RZ, R38.H1_H1 ;  /* 0x30000026ff267230 */ /* 0x000fe20000004100 */
[----:B------:R-:W-:Y:S01]  /*9a70*/  F2FP.F16.F32.PACK_AB R56, R57, R56 ;  /* 0x000000383938723e */ /* 0x000fe200000000ff */
[----:B------:R-:W-:-:S02]  /*9a80*/  HADD2.F32 R34, -RZ, R34.H1_H1 ;  /* 0x30000022ff227230 */ /* 0x000fc40000004100 */
[----:B------:R-:W-:Y:S01]  /*9a90*/  FMUL.FTZ R156, R36, R156 ;  /* 0x0000009c249c7220 */ /* 0x000fe20000410000 */
[----:B------:R-:W-:Y:S02]  /*9aa0*/  HADD2.F32 R154, -RZ, R154.H0_H0 ;  /* 0x2000009aff9a7230 */ /* 0x000fe40000004100 */
        /* <DEDUP_REMOVED lines=14> */
[----:B------:R-:W-:-:S07]  /*9b90*/  MOV R35, R56 ;  /* 0x0000003800237202 */ /* 0x000fce0000000f00 */
.L_x_5222:
[----:B------:R-:W-:Y:S05]  /*9ba0*/  BSYNC B1 ;  /* 0x0000000000017941 */ /* 0x000fea0003800000 */
.L_x_5221:
        /* <DEDUP_REMOVED lines=10> */
.L_x_5138:
[----:B------:R-:W2:Y:S02]  /*9c50*/  LDL R32, [R1+0x40] ;  /* 0x0000400001207983 */ /* 0x000ea40000100800 */
[----:B--2---:R-:W-:-:S13]  /*9c60*/  R2UR UR4, R32 ;  /* 0x00000000200472ca */ /* 0x004fda00000e0000 */
[----:B------:R-:W-:-:S06]  /*9c70*/  UISETP.NE.AND UP0, UPT, UR4, 0x3, UPT ;  /* 0x000000030400788c */ /* 0x000fcc000bf05270 */
[----:B------:R-:W-:-:S13]  /*9c80*/  PLOP3.LUT P2, PT, PT, PT, UP0, 0x80, 0x0 ;  /* 0x000000000000781c */ /* 0x000fda0003f4f008 */
[----:B------:R-:W-:Y:S05]  /*9c90*/  @!P2 BRA `(.L_x_5223) ;  /* 0x000000000004a947 */ /* 0x000fea0003800000 */
[----:B------:R-:W-:Y:S01]  /*9ca0*/  BPT.TRAP 0x1 ;  /* 0x000000040000795c */ /* 0x000fe20000300000 */
.L_x_5223:
[----:B------:R-:W-:Y:S01]  /*9cb0*/  IMAD R90, R16, 0x8, R2 ;  /* 0x00000008105a7824 */ /* 0x000fe200078e0202 */
[----:B------:R-:W-:Y:S01]  /*9cc0*/  SHF.L.U32 R91, R198, 0x1f, RZ ;  /* 0x0000001fc65b7819 */ /* 0x000fe200000006ff */
[----:B------:R-:W-:Y:S01]  /*9cd0*/  IMAD R89, R25, -0x60, R24 ;  /* 0xffffffa019597824 */ /* 0x000fe200078e0218 */
[----:B------:R-:W-:Y:S02]  /*9ce0*/  BSSY B1, `(.L_x_5224) ;  /* 0x0000004000017945 */ /* 0x000fe40003800000 */
[----:B------:R-:W1:Y:S02]  /*9cf0*/  SYNCS.PHASECHK.TRANS64.TRYWAIT P3, [R90+URZ+0x30890], R91 ;  /* 0x0308905b5a0075a7 */ /* 0x000e64000806017f */
[----:B------:R-:W-:Y:S01]  /*9d00*/  VIMNMX R89, R89, 0x60, PT ;  /* 0x0000006059597848 */ /* 0x000fe20003fe0100 */
[----:B-1----:R-:W-:Y:S06]  /*9d10*/  @!P3 BRA `(.L_x_5225) ;  /* 0x000002180018b947 */ /* 0x002fec0003800000 */
.L_x_5596:
[----:B------:R-:W-:Y:S05]  /*9d20*/  BSYNC B1 ;  /* 0x0000000000017941 */ /* 0x000fea0003800000 */
.L_x_5224:
[----:B------:R-:W-:Y:S01]  /*9d30*/  ISETP.GE.AND P3, PT, R194, R89, PT ;  /* 0x00000059c200720c */ /* 0x000fe20003f66270 */
[----:B------:R-:W-:-:S12]  /*9d40*/  BSSY B1, `(.L_x_5226) ;  /* 0x0000014000017945 */ /* 0x000fd80003800000 */
[----:B------:R-:W-:Y:S05]  /*9d50*/  @P3 BRA `(.L_x_5227) ;  /* 0x0000000000483947 */ /* 0x000fea0003800000 */
[----:B------:R-:W-:-:S13]  /*9d60*/  ISETP.NE.AND P3, PT, R20, RZ, PT ;  /* 0x000000ff1400720c */ /* 0x000fda0003f65270 */
[----:B0-----:R-:W0:Y:S04]  /*9d70*/  @P3 LDS.128 R32, [R31+0x1e000] ;  /* 0x01e000001f203984 */ /* 0x001e280000000c00 */
[----:B0-----:R-:W-:Y:S01]  /*9d80*/  @P3 STG.E.128 desc[UR60][R38.64], R32 ;  /* 0x0000002026003986 */ /* 0x001fe2000c101d3c */
[----:B------:R-:W-:-:S13]  /*9d90*/  ISETP.NE.AND P3, PT, R21, RZ, PT ;  /* 0x000000ff1500720c */ /* 0x000fda0003f65270 */
[----:B------:R-:W0:Y:S04]  /*9da0*/  @P3 LDS.128 R32, [R88+0x1e000] ;  /* 0x01e0000058203984 */ /* 0x000e280000000c00 */
        /* <DEDUP_REMOVED lines=12> */
[----:B0-----:R2:W-:Y:S02]  /*9e70*/  @P3 STG.E.128 desc[UR60][R38.64+0x140], R32 ;  /* 0x0001402026003986 */ /* 0x0015e4000c101d3c */
.L_x_5227:
[----:B------:R-:W-:Y:S05]  /*9e80*/  BSYNC B1 ;  /* 0x0000000000017941 */ /* 0x000fea0003800000 */
.L_x_5226:
[----:B------:R-:W-:-:S13]  /*9e90*/  ISETP.GE.AND P3, PT, R221, R89, PT ;  /* 0x00000059dd00720c */ /* 0x000fda0003f66270 */
[----:B------:R-:W-:Y:S05]  /*9ea0*/  @P3 BRA `(.L_x_5171) ;  /* 0x0000000000483947 */ /* 0x000fea0003800000 */
[----:B------:R-:W-:-:S13]  /*9eb0*/  ISETP.NE.AND P3, PT, R20, RZ, PT ;  /* 0x000000ff1400720c */ /* 0x000fda0003f65270 */
[----:B0-2---:R-:W0:Y:S04]  /*9ec0*/  @P3 LDS.128 R32, [R31+0x20000] ;  /* 0x020000001f203984 */ /* 0x005e280000000c00 */
        /* <DEDUP_REMOVED lines=16> */
.L_x_5171:
[----:B------:R-:W-:Y:S05]  /*9fd0*/  BSYNC B0 ;  /* 0x0000000000007941 */ /* 0x000fea0003800000 */
.L_x_5137:
        /* <DEDUP_REMOVED lines=17> */
.L_x_5229:
[----:B------:R-:W-:Y:S05]  /*a0f0*/  BSYNC B0 ;  /* 0x0000000000007941 */ /* 0x000fea0003800000 */
.L_x_5228:
[----:B------:R-:W1:Y:S01]  /*a100*/  SYNCS.PHASECHK.TRANS64.TRYWAIT P2, [R90+URZ+0x308b0], R91 ;  /* 0x0308b05b5a0075a7 */ /* 0x000e62000804017f */
[----:B------:R-:W-:Y:S01]  /*a110*/  ULDC.64 UR44, c[0x0][0x328] ;  /* 0x0000ca00002c7ab9 */ /* 0x000fe20000000a00 */
[----:B------:R-:W-:Y:S01]  /*a120*/  ULDC.64 UR46, c[0x0][0x318] ;  /* 0x0000c600002e7ab9 */ /* 0x000fe20000000a00 */
[----:B------:R-:W-:Y:S04]  /*a130*/  BSSY B0, `(.L_x_5230) ;  /* 0x0000002000007945 */ /* 0x000fe80003800000 */
[----:B-1----:R-:W-:Y:S05]  /*a140*/  @!P2 BRA `(.L_x_5231) ;  /* 0x000002140020a947 */ /* 0x002fea0003800000 */
.L_x_5597:
[----:B------:R-:W-:Y:S05]  /*a150*/  BSYNC B0 ;  /* 0x0000000000007941 */ /* 0x000fea0003800000 */
.L_x_5230:
[----:B------:R-:W-:Y:S01]  /*a160*/  ISETP.GE.AND P2, PT, R194, R89, PT ;  /* 0x00000059c200720c */ /* 0x000fe20003f46270 */
[----:B------:R-:W-:Y:S01]  /*a170*/  BSSY B0, `(.L_x_5232) ;  /* 0x000001e000007945 */ /* 0x000fe20003800000 */
[----:B------:R-:W-:-:S11]  /*a180*/  IMAD.WIDE R36, R25, 0x60, R122 ;  /* 0x0000006019247825 */ /* 0x000fd600078e027a */
[----:B------:R-:W-:Y:S05]  /*a190*/  @P2 BRA `(.L_x_5233) ;  /* 0x00000000006c2947 */ /* 0x000fea0003800000 */
[----:B------:R-:W-:Y:S01]  /*a1a0*/  IMAD R35, R37, UR44, RZ ;  /* 0x0000002c25237c24 */ /* 0x000fe2000f8e02ff */
[----:B------:R-:W-:Y:S01]  /*a1b0*/  ULDC UR4, c[0x0][0x2f4] ;  /* 0x0000bd0000047ab9 */ /* 0x000fe20000000800 */
[----:B0-----:R-:W-:Y:S02]  /*a1c0*/  IMAD.MOV.U32 R32, RZ, RZ, R106 ;  /* 0x000000ffff207224 */ /* 0x001fe400078e006a */
[----:B------:R-:W-:Y:S02]  /*a1d0*/  IMAD.MOV.U32 R33, RZ, RZ, R30 ;  /* 0x000000ffff217224 */ /* 0x000fe400078e001e */
[C---:B------:R-:W-:Y:S02]  /*a1e0*/  IMAD R35, R36.reuse, UR45, R35 ;  /* 0x0000002d24237c24 */ /* 0x040fe4000f8e0223 */
[----:B------:R-:W-:-:S04]  /*a1f0*/  IMAD.WIDE.U32 R32, R36, UR44, R32 ;  /* 0x0000002c24207c25 */ /* 0x000fc8000f8e0020 */
[----:B------:R-:W-:Y:S01]  /*a200*/  IMAD.IADD R33, R33, 0x1, R35 ;  /* 0x0000000121217824 */ /* 0x000fe200078e0223 */
[----:B------:R-:W-:-:S04]  /*a210*/  LEA R38, P2, R32, UR46, 0x1 ;  /* 0x0000002e20267c11 */ /* 0x000fc8000f8408ff */
[----:B------:R-:W-:Y:S02]  /*a220*/  LEA.HI.X R39, R32, UR47, R33, 0x1, P2 ;  /* 0x0000002f20277c11 */ /* 0x000fe400090f0c21 */
[----:B------:R-:W-:-:S13]  /*a230*/  ISETP.GE.AND P2, PT, R18, UR4, PT ;  /* 0x0000000412007c0c */ /* 0x000fda000bf46270 */
[----:B------:R-:W0:Y:S04]  /*a240*/  @!P2 LDS.128 R32, [R31] ;  /* 0x000000001f20a984 */ /* 0x000e280000000c00 */
[----:B0-----:R-:W-:Y:S01]  /*a250*/  @!P2 STG.E.128 desc[UR60][R38.64], R32 ;  /* 0x000000202600a986 */ /* 0x001fe2000c101d3c */
[----:B------:R-:W-:-:S13]  /*a260*/  ISETP.GE.AND P2, PT, R196, UR4, PT ;  /* 0x00000004c4007c0c */ /* 0x000fda000bf46270 */
[----:B------:R-:W0:Y:S04]  /*a270*/  @!P2 LDS.128 R32, [R88] ;  /* 0x000000005820a984 */ /* 0x000e280000000c00 */
[----:B0-----:R-:W-:Y:S01]  /*a280*/  @!P2 STG.E.128 desc[UR60][R38.64+0x40], R32 ;  /* 0x000040202600a986 */ /* 0x001fe2000c101d3c */
[----:B------:R-:W-:-:S13]  /*a290*/  ISETP.GE.AND P2, PT, R197, UR4, PT ;  /* 0x00000004c5007c0c */ /* 0x000fda000bf46270 */
[----:B------:R-:W0:Y:S04]  /*a2a0*/  @!P2 LDS.128 R32, [R31+0x3000] ;  /* 0x003000001f20a984 */ /* 0x000e280000000c00 */
        /* <DEDUP_REMOVED lines=9> */
[----:B0-----:R2:W-:Y:S02]  /*a340*/  @!P2 STG.E.128 desc[UR60][R38.64+0x140], R32 ;  /* 0x000140202600a986 */ /* 0x0015e4000c101d3c */
.L_x_5233:
[----:B------:R-:W-:Y:S05]  /*a350*/  BSYNC B0 ;  /* 0x0000000000007941 */ /* 0x000fea0003800000 */
.L_x_5232:
[----:B------:R-:W-:Y:S01]  /*a360*/  ISETP.GE.AND P2, PT, R221, R89, PT ;  /* 0x00000059dd00720c */ /* 0x000fe20003f46270 */
[----:B------:R-:W-:-:S12]  /*a370*/  BSSY B0, `(.L_x_5234) ;  /* 0x000001f000007945 */ /* 0x000fd80003800000 */
[----:B------:R-:W-:Y:S05]  /*a380*/  @P2 BRA `(.L_x_5235) ;  /* 0x0000000000742947 */ /* 0x000fea0003800000 */
[----:B--2---:R-:W-:Y:S01]  /*a390*/  IADD3 R35, P2, R36, 0x40, RZ ;  /* 0x0000004024237810 */ /* 0x004fe20007f5e0ff */
[----:B0-----:R-:W-:Y:S01]  /*a3a0*/  IMAD.MOV.U32 R32, RZ, RZ, R106 ;  /* 0x000000ffff207224 */ /* 0x001fe200078e006a */
[----:B------:R-:W-:Y:S01]  /*a3b0*/  ULDC UR4, c[0x0][0x2f4] ;  /* 0x0000bd0000047ab9 */ /* 0x000fe20000000800 */
[----:B------:R-:W-:Y:S01]  /*a3c0*/  IMAD.MOV.U32 R33, RZ, RZ, R30 ;  /* 0x000000ffff217224 */ /* 0x000fe200078e001e */
[----:B------:R-:W-:Y:S01]  /*a3d0*/  IADD3.X R36, RZ, R37, RZ, P2, !PT ;  /* 0x00000025ff247210 */ /* 0x000fe200017fe4ff */
[----:B------:R-:W-:-:S04]  /*a3e0*/  IMAD.WIDE.U32 R32, R35, UR44, R32 ;  /* 0x0000002c23207c25 */ /* 0x000fc8000f8e0020 */
[----:B------:R-:W-:-:S04]  /*a3f0*/  IMAD R36, R36, UR44, RZ ;  /* 0x0000002c24247c24 */ /* 0x000fc8000f8e02ff */
[----:B------:R-:W-:Y:S01]  /*a400*/  IMAD R35, R35, UR45, R36 ;  /* 0x0000002d23237c24 */ /* 0x000fe2000f8e0224 */
[----:B------:R-:W-:-:S03]  /*a410*/  LEA R36, P2, R32, UR46, 0x1 ;  /* 0x0000002e20247c11 */ /* 0x000fc6000f8408ff */
[----:B------:R-:W-:-:S05]  /*a420*/  IMAD.IADD R33, R33, 0x1, R35 ;  /* 0x0000000121217824 */ /* 0x000fca00078e0223 */
[----:B------:R-:W-:Y:S02]  /*a430*/  LEA.HI.X R37, R32, UR47, R33, 0x1, P2 ;  /* 0x0000002f20257c11 */ /* 0x000fe400090f0c21 */
        /* <DEDUP_REMOVED lines=18> */
.L_x_5235:
[----:B------:R-:W-:Y:S05]  /*a560*/  BSYNC B0 ;  /* 0x0000000000007941 */ /* 0x000fea0003800000 */
.L_x_5234:
[----:B------:R-:W4:Y:S01]  /*a570*/  LDL R31, [R1] ;  /* 0x00000000011f7983 */ /* 0x000f220000100800 */
        /* <DEDUP_REMOVED lines=8> */
[----:B-1----:R-:W1:Y:S01]  /*a600*/  FENCE.VIEW.ASYNC.S ;  /* 0x00000000000073c6 */ /* 0x002e620000000000 */
[----:B------:R-:W-:Y:S01]  /*a610*/  @!P3 PRMT R90, RZ, 0x654, R90 ;  /* 0x00000654ff5ab816 */ /* 0x000fe2000000005a */
[----:B-1----:R1:W-:Y:S06]  /*a620*/  BAR.SYNC.DEFER_BLOCKING R152, 0x80 ;  /* 0x000200980000751d */ /* 0x0023ec0000010000 */
[----:B------:R1:W-:Y:S01]  /*a630*/  @!P3 SYNCS.ARRIVE.TRANS64.RED.A1T0 RZ, [R90+URZ], RZ ;  /* 0x000000ff5affb9a7 */ /* 0x0003e2000810043f */
[----:B------:R-:W-:-:S04]  /*a640*/  ISETP.NE.AND P3, PT, R16, 0x2, PT ;  /* 0x000000021000780c */ /* 0x000fc80003f65270 */
[----:B------:R-:W-:Y:S02]  /*a650*/  SEL R16, R16, RZ, P3 ;  /* 0x000000ff10107207 */ /* 0x000fe40001800000 */
[----:B----4-:R-:W-:Y:S02]  /*a660*/  LOP3.LUT P4, RZ, R31, 0x2, RZ, 0xc0, !PT ;  /* 0x000000021fff7812 */ /* 0x010fe4000788c0ff */
[----:B------:R-:W-:-:S04]  /*a670*/  SEL R31, RZ, 0x1, P3 ;  /* 0x00000001ff1f7807 */ /* 0x000fc80001800000 */
[----:B------:R-:W-:-:S07]  /*a680*/  LOP3.LUT R198, R198, R31, RZ, 0x3c, !PT ;  /* 0x0000001fc6c67212 */ /* 0x000fce00078e3cff */
[----:B-1----:R-:W-:Y:S05]  /*a690*/  @P4 BRA `(.L_x_5236) ;  /* 0xffffff8400344947 */ /* 0x002fea000383ffff */
.L_x_5132:
[----:B------:R-:W1:Y:S01]  /*a6a0*/  LDC R0, c[0x0][0x448] ;  /* 0x00011200ff007b82 */ /* 0x000e620000000800 */
[----:B------:R-:W-:Y:S01]  /*a6b0*/  IADD3 R5, R195, 0x1, -R193 ;  /* 0x00000001c3057810 */ /* 0x000fe20007ffe8c1 */
[----:B------:R-:W-:Y:S06]  /*a6c0*/  BSSY B0, `(.L_x_5237) ;  /* 0x000000d000007945 */ /* 0x000fec0003800000 */
[----:B------:R-:W4:Y:S01]  /*a6d0*/  LDC.64 R6, c[0x0][0x9e0] ;  /* 0x00027800ff067b82 */ /* 0x000f220000000a00 */
[----:B-1----:R-:W-:Y:S02]  /*a6e0*/  ISETP.NE.AND P1, PT, R0, 0x1, PT ;  /* 0x000000010000780c */ /* 0x002fe40003f25270 */
[----:B------:R-:W-:-:S02]  /*a6f0*/  IADD3 R0, R208, 0x7f, RZ ;  /* 0x0000007fd0007810 */ /* 0x000fc40007ffe0ff */
[----:B----4-:R-:W-:-:S09]  /*a700*/  ISETP.GE.AND P3, PT, R7, 0x1, PT ;  /* 0x000000010700780c */ /* 0x010fd20003f66270 */
[----:B------:R-:W1:Y:S08]  /*a710*/  @P1 LDC R3, c[0x0][0x44c] ;  /* 0x00011300ff031b82 */ /* 0x000e700000000800 */
[----:B------:R-:W4:Y:S01]  /*a720*/  @P1 LDC R4, c[0x0][0x450] ;  /* 0x00011400ff041b82 */ /* 0x000f220000000800 */
[----:B-1----:R-:W-:-:S05]  /*a730*/  @P1 IMAD.HI.U32 R3, R0, R3, RZ ;  /* 0x0000000300031227 */ /* 0x002fca00078e00ff */
[----:B----4-:R-:W-:-:S05]  /*a740*/  @P1 SHF.R.U32.HI R0, RZ, R4, R3 ;  /* 0x00000004ff001219 */ /* 0x010fca0000011603 */
[----:B------:R-:W-:Y:S01]  /*a750*/  IMAD.IADD R5, R5, 0x1, R0 ;  /* 0x0000000105057824 */ /* 0x000fe200078e0200 */
[----:B------:R-:W-:Y:S06]  /*a760*/  @P2 BRA `(.L_x_5238) ;  /* 0x0000000000082947 */ /* 0x000fec0003800000 */
[----:B------:R-:W1:Y:S02]  /*a770*/  FENCE.VIEW.ASYNC.G ;  /* 0x00000000000073c6 */ /* 0x000e640000000100 */
[----:B-1----:R-:W-:Y:S06]  /*a780*/  BAR.ARV 0xc, 0x180 ;  /* 0x0306000000007b1d */ /* 0x002fec0000002000 */
.L_x_5238:
[----:B------:R-:W-:Y:S05]  /*a790*/  BSYNC B0 ;  /* 0x0000000000007941 */ /* 0x000fea0003800000 */
.L_x_5237:
        /* <DEDUP_REMOVED lines=13> */
.L_x_5241:
[----:B------:R-:W-:-:S13]  /*a870*/  ISETP.NE.AND P0, PT, R7, 0x1, PT ;  /* 0x000000010700780c */ /* 0x000fda0003f05270 */
[----:B------:R-:W1:Y:S02]  /*a880*/  @P0 LDC.64 R4, c[0x0][0x9e8] ;  /* 0x00027a00ff040b82 */ /* 0x000e640000000a00 */
[----:B-1----:R-:W-:-:S05]  /*a890*/  @P0 IMAD.HI.U32 R4, R3, R4, RZ ;  /* 0x0000000403040227 */ /* 0x002fca00078e00ff */
[----:B------:R-:W-:-:S07]  /*a8a0*/  @P0 SHF.R.U32.HI R3, RZ, R5, R4 ;  /* 0x00000005ff030219 */ /* 0x000fce0000011604 */
.L_x_5242:
[----:B------:R-:W-:Y:S05]  /*a8b0*/  BSYNC B0 ;  /* 0x0000000000007941 */ /* 0x000fea0003800000 */
.L_x_5240:
[----:B------:R-:W-:-:S05]  /*a8c0*/  IMAD R3, R3, R7, R7 ;  /* 0x0000000703037224 */ /* 0x000fca00078e0207 */
[----:B------:R-:W-:-:S07]  /*a8d0*/  VIMNMX R0, R0, R3, PT ;  /* 0x0000000300007248 */ /* 0x000fce0003fe0100 */
.L_x_5239:
[----:B------:R-:W1:Y:S01]  /*a8e0*/  @P1 LDC R3, c[0x0][0x44c] ;  /* 0x00011300ff031b82 */ /* 0x000e620000000800 */
[----:B------:R-:W-:Y:S01]  /*a8f0*/  VIADD R0, R0, 0x5f ;  /* 0x0000005f00007836 */ /* 0x000fe20000000000 */
[----:B------:R-:W-:Y:S01]  /*a900*/  MOV R5, R208 ;  /* 0x000000d000057202 */ /* 0x000fe20000000f00 */
[----:B------:R-:W-:Y:S02]  /*a910*/  ULDC UR4, c[0x0][0x9dc] ;  /* 0x0002770000047ab9 */ /* 0x000fe40000000800 */
[----:B------:R-:W-:-:S03]  /*a920*/  IMAD.HI R0, R0, 0x2aaaaaab, RZ ;  /* 0x2aaaaaab00007827 */ /* 0x000fc600078e02ff */
[----:B------:R-:W4:Y:S01]  /*a930*/  @P1 LDC R9, c[0x0][0x450] ;  /* 0x00011400ff091b82 */ /* 0x000f220000000800 */
[----:B-1----:R-:W-:Y:S01]  /*a940*/  @P1 IMAD.HI.U32 R4, R208, R3, RZ ;  /* 0x00000003d0041227 */ /* 0x002fe200078e00ff */
[----:B------:R-:W-:-:S04]  /*a950*/  SHF.R.U32.HI R3, RZ, 0x1f, R0 ;  /* 0x0000001fff037819 */ /* 0x000fc80000011600 */
[----:B------:R-:W-:Y:S02]  /*a960*/  LEA.HI.SX32 R0, R0, R3, 0x1c ;  /* 0x0000000300007211 */ /* 0x000fe400078fe2ff */
[----:B----4-:R-:W-:Y:S02]  /*a970*/  @P1 SHF.R.U32.HI R5, RZ, R9, R4 ;  /* 0x00000009ff051219 */ /* 0x010fe40000011604 */
[----:B------:R-:W-:-:S03]  /*a980*/  VIMNMX R151, R151, R0, PT ;  /* 0x0000000097977248 */ /* 0x000fc60003fe0100 */
        /* <DEDUP_REMOVED lines=13> */
.L_x_5245:
[----:B------:R-:W-:-:S13]  /*aa60*/  ISETP.NE.AND P0, PT, R7, 0x1, PT ;  /* 0x000000010700780c */ /* 0x000fda0003f05270 */
[----:B------:R-:W1:Y:S02]  /*aa70*/  @P0 LDC.64 R4, c[0x0][0x9e8] ;  /* 0x00027a00ff040b82 */ /* 0x000e640000000a00 */
[----:B-1----:R-:W-:-:S05]  /*aa80*/  @P0 IMAD.HI.U32 R4, R3, R4, RZ ;  /* 0x0000000403040227 */ /* 0x002fca00078e00ff */
[----:B------:R-:W-:-:S07]  /*aa90*/  @P0 SHF.R.U32.HI R3, RZ, R5, R4 ;  /* 0x00000005ff030219 */ /* 0x000fce0000011604 */
.L_x_5246:
[----:B------:R-:W-:Y:S05]  /*aaa0*/  BSYNC B0 ;  /* 0x0000000000007941 */ /* 0x000fea0003800000 */
.L_x_5244:
[----:B------:R-:W-:-:S05]  /*aab0*/  IMAD R3, R3, R7, RZ ;  /* 0x0000000703037224 */ /* 0x000fca00078e02ff */
[----:B------:R-:W-:-:S07]  /*aac0*/  VIMNMX R0, R0, R3, !PT ;  /* 0x0000000300007248 */ /* 0x000fce0007fe0100 */
.L_x_5243:
[----:B------:R-:W-:Y:S01]  /*aad0*/  IMAD.HI R0, R0, 0x2aaaaaab, RZ ;  /* 0x2aaaaaab00007827 */ /* 0x000fe200078e02ff */
[----:B------:R-:W-:Y:S02]  /*aae0*/  PLOP3.LUT P0, PT, PT, PT, PT, 0x80, 0x0 ;  /* 0x000000000000781c */ /* 0x000fe40003f0f070 */
[----:B------:R-:W-:Y:S02]  /*aaf0*/  CS2R R4, SRZ ;  /* 0x0000000000047805 */ /* 0x000fe4000001ff00 */
[----:B------:R-:W-:Y:S02]  /*ab00*/  CS2R R118, SRZ ;  /* 0x0000000000767805 */ /* 0x000fe4000001ff00 */
[----:B------:R-:W-:Y:S02]  /*ab10*/  CS2R R116, SRZ ;  /* 0x0000000000747805 */ /* 0x000fe4000001ff00 */
[----:B------:R-:W-:Y:S02]  /*ab20*/  SHF.R.U32.HI R3, RZ, 0x1f, R0 ;  /* 0x0000001fff037819 */ /* 0x000fe40000011600 */
[----:B------:R-:W-:-:S02]  /*ab30*/  CS2R R114, SRZ ;  /* 0x0000000000727805 */ /* 0x000fc4000001ff00 */
[----:B------:R-:W-:Y:S02]  /*ab40*/  CS2R R112, SRZ ;  /* 0x0000000000707805 */ /* 0x000fe4000001ff00 */
[----:B------:R-:W-:Y:S02]  /*ab50*/  CS2R R106, SRZ ;  /* 0x00000000006a7805 */ /* 0x000fe4000001ff00 */
[----:B------:R-:W-:Y:S01]  /*ab60*/  LEA.HI.SX32 R3, R0, R3, 0x1c ;  /* 0x0000000300037211 */ /* 0x000fe200078fe2ff */
[----:B------:R-:W-:Y:S01]  /*ab70*/  IMAD.MOV.U32 R110, RZ, RZ, RZ ;  /* 0x000000ffff6e7224 */ /* 0x000fe200078e00ff */
[----:B------:R-:W-:Y:S02]  /*ab80*/  CS2R R108, SRZ ;  /* 0x00000000006c7805 */ /* 0x000fe4000001ff00 */
[----:B------:R-:W-:Y:S02]  /*ab90*/  CS2R R62, SRZ ;  /* 0x00000000003e7805 */ /* 0x000fe4000001ff00 */
[----:B------:R-:W-:-:S02]  /*aba0*/  VIMNMX R210, RZ, R3, !PT ;  /* 0x00000003ffd27248 */ /* 0x000fc40007fe0100 */
[----:B------:R-:W-:Y:S01]  /*abb0*/  CS2R R104, SRZ ;  /* 0x0000000000687805 */ /* 0x000fe2000001ff00 */
[----:B------:R-:W-:Y:S01]  /*abc0*/  IMAD.MOV.U32 R103, RZ, RZ, RZ ;  /* 0x000000ffff677224 */ /* 0x000fe200078e00ff */
[----:B------:R-:W-:Y:S02]  /*abd0*/  CS2R R98, SRZ ;  /* 0x0000000000627805 */ /* 0x000fe4000001ff00 */
[----:B------:R-:W-:Y:S02]  /*abe0*/  ISETP.GT.AND P1, PT, R151, R210, PT ;  /* 0x000000d29700720c */ /* 0x000fe40003f24270 */
        /* <DEDUP_REMOVED lines=33> */
[----:B---3--:R-:W-:Y:S02]  /*ae00*/  CS2R R36, SRZ ;  /* 0x0000000000247805 */ /* 0x008fe4000001ff00 */
[----:B0-2---:R-:W-:Y:S01]  /*ae10*/  CS2R R32, SRZ ;  /* 0x0000000000207805 */ /* 0x005fe2000001ff00 */
[----:B------:R-:W-:Y:S01]  /*ae20*/  IMAD.MOV.U32 R12, RZ, RZ, RZ ;  /* 0x000000ffff0c7224 */ /* 0x000fe200078e00ff */
[----:B------:R-:W-:-:S02]  /*ae30*/  CS2R R10, SRZ ;  /* 0x00000000000a7805 */ /* 0x000fc4000001ff00 */
[----:B------:R-:W-:Y:S01]  /*ae40*/  CS2R R28, SRZ ;  /* 0x00000000001c7805 */ /* 0x000fe2000001ff00 */
[----:B------:R-:W-:Y:S02]  /*ae50*/  IMAD.MOV.U32 R138, RZ, RZ, RZ ;  /* 0x000000ffff8a7224 */ /* 0x000fe400078e00ff */
        /* <DEDUP_REMOVED lines=32> */
.L_x_5248:
        /* <DEDUP_REMOVED lines=12> */
.L_x_5252:
[----:B-1----:R1:W2:Y:S02]  /*b120*/  SYNCS.PHASECHK.TRANS64.TRYWAIT P0, [R2+URZ+0x30800], R3 ;  /* 0x03080003020075a7 */ /* 0x0022a4000800017f */
[----:B--2---:R-:W-:Y:S05]  /*b130*/  @!P0 NANOSLEEP.SYNCS 0x989680 ;  /* 0x009896800000895d */ /* 0x004fea0003900000 */
[----:B------:R-:W2:Y:S02]  /*b140*/  @!P0 SYNCS.PHASECHK.TRANS64 P0, [R2+URZ+0x30800], R3 ;  /* 0x03080003020085a7 */ /* 0x000ea4000800007f */
[----:B--2---:R-:W-:Y:S05]  /*b150*/  @!P0 BRA `(.L_x_5252) ;  /* 0xfffffffc00f08947 */ /* 0x004fea000383ffff */
.L_x_5251:
[----:B------:R-:W-:Y:S05]  /*b160*/  BSYNC B0 ;  /* 0x0000000000007941 */ /* 0x000fea0003800000 */
.L_x_5250:
[----:B------:R-:W-:Y:S05]  /*b170*/  BRA `(.L_x_5253) ;  /* 0x0000006c00087947 */ /* 0x000fea0003800000 */
.L_x_5249:
[----:B------:R-:W2:Y:S01]  /*b180*/  LDL R0, [R1+0x44] ;  /* 0x0000440001007983 */ /* 0x000ea20000100800 */
[----:B------:R-:W-:Y:S01]  /*b190*/  ULDC.64 UR6, c[0x0][0x408] ;  /* 0x0001020000067ab9 */ /* 0x000fe20000000a00 */
[----:B--2---:R-:W-:Y:S02]  /*b1a0*/  R2UR UR4, R0 ;  /* 0x00000000000472ca */ /* 0x004fe400000e0000 */
[----:B-----5:R-:W-:-:S05]  /*b1b0*/  SHF.R.S32.HI R0, RZ, 0x1f, R146 ;  /* 0x0000001fff007819 */ /* 0x020fca0000011492 */
[----:B------:R-:W-:-:S04]  /*b1c0*/  IMAD R5, R0, UR6, RZ ;  /* 0x0000000600057c24 */ /* 0x000fc8000f8e02ff */
[----:B------:R-:W-:Y:S02]  /*b1d0*/  IMAD R5, R146, UR7, R5 ;  /* 0x0000000792057c24 */ /* 0x000fe4000f8e0205 */
[----:B------:R-:W-:-:S03]  /*b1e0*/  ULOP3.LUT UP0, URZ, UR4, 0x3ff, URZ, 0xc0, !UPT ;  /* 0x000003ff043f7892 */ /* 0x000fc6000f80c03f */
[----:B------:R-:W-:Y:S02]  /*b1f0*/  ULDC.64 UR4, c[0x0][0x3f8] ;  /* 0x0000fe0000047ab9 */ /* 0x000fe40000000a00 */
[----:B------:R-:W-:Y:S01]  /*b200*/  IMAD R3, R0, UR4, RZ ;  /* 0x0000000400037c24 */ /* 0x000fe2000f8e02ff */
[----:B------:R-:W-:Y:S01]  /*b210*/  PLOP3.LUT P0, PT, PT, PT, UP0, 0x80, 0x0 ;  /* 0x000000000000781c */ /* 0x000fe20003f0f008 */
[----:B------:R-:W-:-:S04]  /*b220*/  IMAD.WIDE.U32 R24, R146, UR4, RZ ;  /* 0x0000000492187c25 */ /* 0x000fc8000f8e00ff */
        /* <DEDUP_REMOVED lines=21> */
.L_x_5254:
[----:B------:R-:W-:Y:S01]  /*b380*/  ULDC.U8 UR4, c[0x0][0x410] ;  /* 0x0001040000047ab9 */ /* 0x000fe20000000000 */
[----:B------:R-:W-:Y:S01]  /*b390*/  BSSY B0, `(.L_x_5255) ;  /* 0x0000698000007945 */ /* 0x000fe20003800000 */
[----:B------:R-:W-:Y:S01]  /*b3a0*/  ISETP.NE.AND P0, PT, RZ, UR4, PT ;  /* 0x00000004ff007c0c */ /* 0x000fe2000bf05270 */
[----:B------:R-:W-:-:S12]  /*b3b0*/  IMAD.IADD R21, R194, 0x1, R208 ;  /* 0x00000001c2157824 */ /* 0x000fd800078e02d0 */
[----:B------:R-:W-:Y:S05]  /*b3c0*/  @!P0 BRA `(.L_x_5256) ;  /* 0x0000003400648947 */ /* 0x000fea0003800000 */
[----:B------:R-:W0:Y:S01]  /*b3d0*/  LDC R20, c[0x0][0x448] ;  /* 0x00011200ff147b82 */ /* 0x000e220000000800 */
[----:B------:R-:W-:Y:S01]  /*b3e0*/  IMAD R3, R222, 0x40, R21 ;  /* 0x00000040de037824 */ /* 0x000fe200078e0215 */
[----:B------:R-:W-:Y:S01]  /*b3f0*/  ULDC.64 UR4, c[0x0][0x3f8] ;  /* 0x0000fe0000047ab9 */ /* 0x000fe20000000a00 */
[----:B------:R-:W-:Y:S01]  /*b400*/  MOV R9, R27 ;  /* 0x0000001b00097202 */ /* 0x000fe20000000f00 */
[----:B------:R-:W-:Y:S01]  /*b410*/  ULDC.64 UR6, c[0x0][0x408] ;  /* 0x0001020000067ab9 */ /* 0x000fe20000000a00 */
[----:B------:R-:W-:Y:S02]  /*b420*/  IMAD.MOV.U32 R8, RZ, RZ, R24 ;  /* 0x000000ffff087224 */ /* 0x000fe400078e0018 */
        /* <DEDUP_REMOVED lines=28> */
.L_x_5603:
        /* <DEDUP_REMOVED lines=16> */
[----:B------:R-:W-:Y:S01]  /*b6f0*/  ULDC UR4, c[0x0][0x3f4] ;  /* 0x0000fd0000047ab9 */ /* 0x000fe20000000800 */
[----:B------:R-:W-:Y:S02]  /*b700*/  CS2R R58, SRZ ;  /* 0x00000000003a7805 */ /* 0x000fe4000001ff00 */
[----:B------:R-:W-:Y:S02]  /*b710*/  ISETP.GE.AND P3, PT, R202, UR4, PT ;  /* 0x00000004ca007c0c */ /* 0x000fe4000bf66270 */
[----:B------:R-:W-:Y:S02]  /*b720*/  CS2R R60, SRZ ;  /* 0x00000000003c7805 */ /* 0x000fe4000001ff00 */
[----:B------:R-:W-:Y:S02]  /*b730*/  ISETP.GE.AND P2, PT, R200, UR4, PT ;  /* 0x00000004c8007c0c */ /* 0x000fe4000bf46270 */
[----:B------:R-:W-:Y:S02]  /*b740*/  ISETP.GE.AND P1, PT, R201, UR4, PT ;  /* 0x00000004c9007c0c */ /* 0x000fe4000bf26270 */
[----:B------:R-:W-:-:S02]  /*b750*/  ISETP.GE.AND P0, PT, R199, UR4, PT ;  /* 0x00000004c7007c0c */ /* 0x000fc4000bf06270 */
[----:B------:R-:W-:-:S03]  /*b760*/  ISETP.GE.AND P4, PT, R22, UR4, PT ;  /* 0x0000000416007c0c */ /* 0x000fc6000bf86270 */
[C---:B------:R-:W-:Y:S01]  /*b770*/  @!P3 IMAD.SHL.U32 R27, R202.reuse, 0x2, RZ ;  /* 0x00000002ca1bb824 */ /* 0x040fe200078e00ff */
[----:B------:R-:W-:-:S03]  /*b780*/  @!P3 SHF.L.U64.HI R12, R202, 0x1, R231 ;  /* 0x00000001ca0cb819 */ /* 0x000fc600000102e7 */
[----:B------:R-:W-:Y:S02]  /*b790*/  @!P2 SHF.L.U32 R31, R200, 0x1, RZ ;  /* 0x00000001c81fa819 */ /* 0x000fe400000006ff */
[----:B------:R-:W-:Y:S01]  /*b7a0*/  @!P1 IMAD.SHL.U32 R39, R201, 0x2, RZ ;  /* 0x00000002c9279824 */ /* 0x000fe200078e00ff */
[-C--:B--2---:R-:W-:Y:S01]  /*b7b0*/  @!P3 IADD3 R24, P6, R0, R27.reuse, RZ ;  /* 0x0000001b0018b210 */ /* 0x084fe20007fde0ff */
[----:B------:R-:W-:Y:S01]  /*b7c0*/  @!P0 IMAD.SHL.U32 R65, R199, 0x2, RZ ;  /* 0x00000002c7418824 */ /* 0x000fe200078e00ff */
[----:B----4-:R-:W-:Y:S01]  /*b7d0*/  @!P3 IADD3 R26, P5, R14, R27, RZ ;  /* 0x0000001b0e1ab210 */ /* 0x010fe20007fbe0ff */
[----:B-1----:R-:W-:Y:S01]  /*b7e0*/  @!P4 IMAD.MOV.U32 R11, RZ, RZ, R3 ;  /* 0x000000ffff0bc224 */ /* 0x002fe200078e0003 */
[----:B------:R-:W-:Y:S01]  /*b7f0*/  @!P2 SHF.L.U64.HI R10, R200, 0x1, R230 ;  /* 0x00000001c80aa819 */ /* 0x000fe200000102e6 */
[--C-:B------:R-:W-:Y:S01]  /*b800*/  @!P3 IMAD.X R25, R3, 0x1, R12.reuse, P6 ;  /* 0x000000010319b824 */ /* 0x100fe200030e060c */
[-C--:B------:R-:W-:Y:S01]  /*b810*/  @!P2 IADD3 R28, P6, R0, R31.reuse, RZ ;  /* 0x0000001f001ca210 */ /* 0x080fe20007fde0ff */
[----:B---3--:R-:W-:Y:S01]  /*b820*/  @!P3 IMAD.X R27, R5, 0x1, R12, P5 ;  /* 0x00000001051bb824 */ /* 0x008fe200028e060c */
[----:B------:R-:W-:Y:S01]  /*b830*/  @!P2 IADD3 R30, P5, R14, R31, RZ ;  /* 0x0000001f0e1ea210 */ /* 0x000fe20007fbe0ff */
[----:B------:R-:W-:Y:S01]  /*b840*/  @!P4 IMAD.MOV.U32 R15, RZ, RZ, R5 ;  /* 0x000000ffff0fc224 */ /* 0x000fe200078e0005 */
[----:B------:R-:W-:Y:S01]  /*b850*/  @!P1 SHF.L.U64.HI R12, R201, 0x1, R229 ;  /* 0x00000001c90c9819 */ /* 0x000fe200000102e5 */
[--C-:B------:R-:W-:Y:S01]  /*b860*/  @!P2 IMAD.X R29, R3, 0x1, R10.reuse, P6 ;  /* 0x00000001031da824 */ /* 0x100fe200030e060a */
[----:B------:R-:W-:Y:S01]  /*b870*/  @!P1 IADD3 R36, P6, R0, R39, RZ ;  /* 0x0000002700249210 */ /* 0x000fe20007fde0ff */
[----:B------:R-:W-:Y:S01]  /*b880*/  @!P2 IMAD.X R31, R5, 0x1, R10, P5 ;  /* 0x00000001051fa824 */ /* 0x000fe200028e060a */
[----:B------:R-:W-:Y:S01]  /*b890*/  ISETP.GE.AND P5, PT, R203, UR4, PT ;  /* 0x00000004cb007c0c */ /* 0x000fe2000bfa6270 */
[----:B------:R-:W-:Y:S01]  /*b8a0*/  @!P4 IMAD.MOV.U32 R10, RZ, RZ, R0 ;  /* 0x000000ffff0ac224 */ /* 0x000fe200078e0000 */
[----:B------:R-:W-:-:S02]  /*b8b0*/  @!P1 IADD3.X R37, R3, R12, RZ, P6, !PT ;  /* 0x0000000c03259210 */ /* 0x000fc400037fe4ff */
[----:B------:R-:W-:Y:S01]  /*b8c0*/  @!P1 IADD3 R38, P6, R14, R39, RZ ;  /* 0x000000270e269210 */ /* 0x000fe20007fde0ff */
[----:B------:R-:W-:Y:S01]  /*b8d0*/  @!P4 IMAD.WIDE R10, R22, 0x2, R10 ;  /* 0x00000002160ac825 */ /* 0x000fe200078e020a */
[----:B------:R-:W-:-:S03]  /*b8e0*/  @!P0 SHF.L.U64.HI R32, R199, 0x1, R228 ;  /* 0x00000001c7208819 */ /* 0x000fc600000102e4 */
[----:B------:R-:W-:Y:S01]  /*b8f0*/  @!P1 IMAD.X R39, R5, 0x1, R12, P6 ;  /* 0x0000000105279824 */ /* 0x000fe200030e060c */
[-C--:B------:R-:W-:Y:S01]  /*b900*/  @!P0 IADD3 R44, P6, R0, R65.reuse, RZ ;  /* 0x00000041002c8210 */ /* 0x080fe20007fde0ff */
[----:B------:R-:W-:Y:S01]  /*b910*/  @!P4 IMAD.WIDE R12, R22, 0x2, R14 ;  /* 0x00000002160cc825 */ /* 0x000fe200078e020e */
[----:B------:R1:W5:Y:S02]  /*b920*/  @!P4 LD.E.64 R58, desc[UR60][R10.64] ;  /* 0x0000003c0a3ac980 */ /* 0x000364000c101b00 */
[----:B------:R-:W-:Y:S01]  /*b930*/  @!P0 IADD3.X R45, R3, R32, RZ, P6, !PT ;  /* 0x00000020032d8210 */ /* 0x000fe200037fe4ff */
[C---:B------:R-:W-:Y:S01]  /*b940*/  @!P5 IMAD.SHL.U32 R15, R203.reuse, 0x2, RZ ;  /* 0x00000002cb0fd824 */ /* 0x040fe200078e00ff */
[----:B------:R-:W-:Y:S01]  /*b950*/  @!P0 IADD3 R64, P6, R14, R65, RZ ;  /* 0x000000410e408210 */ /* 0x000fe20007fde0ff */
[----:B------:R1:W5:Y:S01]  /*b960*/  @!P4 LD.E.64 R60, desc[UR60][R12.64] ;  /* 0x0000003c0c3cc980 */ /* 0x000362000c101b00 */
[----:B------:R-:W-:Y:S02]  /*b970*/  @!P5 SHF.L.U64.HI R20, R203, 0x1, R227 ;  /* 0x00000001cb14d819 */ /* 0x000fe400000102e3 */
[----:B------:R-:W-:-:S02]  /*b980*/  CS2R R56, SRZ ;  /* 0x0000000000387805 */ /* 0x000fc4000001ff00 */
[-C--:B------:R-:W-:Y:S01]  /*b990*/  @!P5 IADD3 R66, P4, R0, R15.reuse, RZ ;  /* 0x0000000f0042d210 */ /* 0x080fe20007f9e0ff */
[----:B------:R-:W-:Y:S01]  /*b9a0*/  @!P0 IMAD.X R65, R5, 0x1, R32, P6 ;  /* 0x0000000105418824 */ /* 0x000fe200030e0620 */
[----:B------:R-:W-:Y:S02]  /*b9b0*/  @!P5 IADD3 R14, P6, R14, R15, RZ ;  /* 0x0000000f0e0ed210 */ /* 0x000fe40007fde0ff */
        /* <DEDUP_REMOVED lines=9> */
[--C-:B------:R-:W-:Y:S01]  /*ba50*/  @!P5 IMAD.X R67, R3, 0x1, R20.reuse, P4 ;  /* 0x000000010343d824 */ /* 0x100fe200020e0614 */
[----:B------:R1:W5:Y:S01]  /*ba60*/  @!P3 LD.E.64 R56, desc[UR60][R24.64] ;  /* 0x0000003c1838b980 */ /* 0x000362000c101b00 */
[----:B------:R-:W-:-:S03]  /*ba70*/  @!P5 IMAD.X R15, R5, 0x1, R20, P6 ;  /* 0x00000001050fd824 */ /* 0x000fc600030e0614 */
[----:B------:R1:W5:Y:S04]  /*ba80*/  @!P3 LD.E.64 R54, desc[UR60][R26.64] ;  /* 0x0000003c1a36b980 */ /* 0x000368000c101b00 */
        /* <DEDUP_REMOVED lines=8> */
.L_x_5259:
[----:B------:R-:W-:Y:S05]  /*bb10*/  BSYNC B1 ;  /* 0x0000000000017941 */ /* 0x000fea0003800000 */
.L_x_5258:
[----:B--2--5:R-:W-:Y:S01]  /*bb20*/  IMAD.MOV.U32 R0, RZ, RZ, R34 ;  /* 0x000000ffff007224 */ /* 0x024fe200078e0022 */
[----:B-1----:R-:W-:Y:S01]  /*bb30*/  MOV R3, R35 ;  /* 0x0000002300037202 */ /* 0x002fe20000000f00 */
[----:B---3--:R-:W-:Y:S01]  /*bb40*/  IMAD.MOV.U32 R5, RZ, RZ, R42 ;  /* 0x000000ffff057224 */ /* 0x008fe200078e002a */
[----:B------:R-:W-:Y:S01]  /*bb50*/  UMOV UR4, 0xffffffff ;  /* 0xffffffff00047882 */ /* 0x000fe20000000000 */
[----:B------:R-:W-:Y:S01]  /*bb60*/  IMAD.MOV.U32 R9, RZ, RZ, R43 ;  /* 0x000000ffff097224 */ /* 0x000fe200078e002b */
[----:B------:R-:W-:Y:S01]  /*bb70*/  PRMT R78, R3, 0x5410, R0 ;  /* 0x00005410034e7816 */ /* 0x000fe20000000000 */
[----:B------:R-:W-:Y:S01]  /*bb80*/  IMAD.MOV.U32 R0, RZ, RZ, R46 ;  /* 0x000000ffff007224 */ /* 0x000fe200078e002e */
[----:B------:R-:W-:Y:S01]  /*bb90*/  CS2R R30, SRZ ;  /* 0x00000000001e7805 */ /* 0x000fe2000001ff00 */
        /* <DEDUP_REMOVED lines=30> */
[----:B------:R-:W-:-:S04]  /*bd80*/  PRMT R80, R0, 0x5410, R3 ;  /* 0x0000541000507816 */ /* 0x000fc80000000003 */
[----:B------:R-:W-:Y:S01]  /*bd90*/  PRMT R69, R9, 0x5410, R5 ;  /* 0x0000541009457816 */ /* 0x000fe20000000005 */
[----:B------:R-:W-:Y:S06]  /*bda0*/  BRA.DIV UR4, `(.L_x_5260) ;  /* 0x000001fa048c7947 */ /* 0x000fec000b800000 */
[----:B------:R1:W2:Y:S04]  /*bdb0*/  SHFL.IDX PT, R3, R7, 0x1, 0x1c1f ;  /* 0x003c1f0007037f89 */ /* 0x0002a800000e0000 */
[----:B------:R1:W3:Y:S04]  /*bdc0*/  SHFL.IDX PT, R0, R6, 0x1, 0x1c1f ;  /* 0x003c1f0006007f89 */ /* 0x0002e800000e0000 */
[----:B------:R1:W1:Y:S04]  /*bdd0*/  SHFL.IDX PT, R5, R8, 0x1, 0x1c1f ;  /* 0x003c1f0008057f89 */ /* 0x00026800000e0000 */
[----:B0-----:R-:W0:Y:S02]  /*bde0*/  SHFL.IDX PT, R4, R4, 0x1, 0x1c1f ;  /* 0x003c1f0004047f89 */ /* 0x001e2400000e0000 */
.L_x_5609:
[----:B-1----:R-:W-:Y:S01]  /*bdf0*/  VIADD R6, R21, 0x40 ;  /* 0x0000004015067836 */ /* 0x002fe20000000000 */
[----:B------:R-:W-:Y:S01]  /*be00*/  LOP3.LUT R7, R205, 0x18, R18, 0xf8, !PT ;  /* 0x00000018cd077812 */ /* 0x000fe200078ef812 */
[----:B------:R-:W-:Y:S01]  /*be10*/  BSSY B1, `(.L_x_5261) ;  /* 0x0000053000017945 */ /* 0x000fe20003800000 */
[----:B------:R-:W-:Y:S02]  /*be20*/  LOP3.LUT P0, RZ, R214, 0x4, RZ, 0xc0, !PT ;  /* 0x00000004d6ff7812 */ /* 0x000fe4000780c0ff */
[----:B------:R-:W-:Y:S02]  /*be30*/  CS2R R36, SRZ ;  /* 0x0000000000247805 */ /* 0x000fe4000001ff00 */
[----:B------:R-:W-:Y:S02]  /*be40*/  ISETP.GE.AND P1, PT, R6, R63, PT ;  /* 0x0000003f0600720c */ /* 0x000fe40003f26270 */
[----:B------:R-:W-:Y:S02]  /*be50*/  CS2R R26, SRZ ;  /* 0x00000000001a7805 */ /* 0x000fe4000001ff00 */
[----:B------:R-:W-:-:S02]  /*be60*/  LOP3.LUT R6, R7, R206, RZ, 0x3c, !PT ;  /* 0x000000ce07067212 */ /* 0x000fc400078e3cff */
[----:B------:R-:W-:Y:S02]  /*be70*/  CS2R R20, SRZ ;  /* 0x0000000000147805 */ /* 0x000fe4000001ff00 */
[----:B------:R-:W-:Y:S02]  /*be80*/  CS2R R12, SRZ ;  /* 0x00000000000c7805 */ /* 0x000fe4000001ff00 */
[----:B------:R-:W-:Y:S02]  /*be90*/  CS2R R8, SRZ ;  /* 0x0000000000087805 */ /* 0x000fe4000001ff00 */
[----:B------:R-:W-:Y:S02]  /*bea0*/  IADD3 R7, R207, R6, RZ ;  /* 0x00000006cf077210 */ /* 0x000fe40007ffe0ff */
[----:B------:R-:W-:Y:S02]  /*beb0*/  CS2R R44, SRZ ;  /* 0x00000000002c7805 */ /* 0x000fe4000001ff00 */
[----:B------:R-:W-:-:S02]  /*bec0*/  CS2R R38, SRZ ;  /* 0x0000000000267805 */ /* 0x000fc4000001ff00 */
[----:B------:R-:W-:Y:S02]  /*bed0*/  CS2R R28, SRZ ;  /* 0x00000000001c7805 */ /* 0x000fe4000001ff00 */
[----:B------:R-:W-:Y:S02]  /*bee0*/  CS2R R24, SRZ ;  /* 0x0000000000187805 */ /* 0x000fe4000001ff00 */
[----:B----4-:R-:W-:Y:S01]  /*bef0*/  CS2R R14, SRZ ;  /* 0x00000000000e7805 */ /* 0x010fe2000001ff00 */
[----:B------:R-:W-:Y:S01]  /*bf00*/  IMAD R62, R7, 0x2, R2 ;  /* 0x00000002073e7824 */ /* 0x000fe200078e0202 */
        /* <DEDUP_REMOVED lines=8> */
[----:B------:R-:W-:-:S05]  /*bf90*/  ISETP.GE.AND P1, PT, R199, UR4, PT ;  /* 0x00000004c7007c0c */ /* 0x000fca000bf26270 */
[C---:B------:R-:W-:Y:S01]  /*bfa0*/  @!P4 IMAD.SHL.U32 R9, R202.reuse, 0x2, RZ ;  /* 0x00000002ca09c824 */ /* 0x040fe200078e00ff */
[----:B------:R-:W-:-:S03]  /*bfb0*/  @!P4 SHF.L.U64.HI R6, R202, 0x1, R231 ;  /* 0x00000001ca06c819 */ /* 0x000fc600000102e7 */
[C---:B------:R-:W-:Y:S01]  /*bfc0*/  @!P3 IMAD.SHL.U32 R73, R200.reuse, 0x2, RZ ;  /* 0x00000002c849b824 */ /* 0x040fe200078e00ff */
[----:B------:R-:W-:Y:S01]  /*bfd0*/  @!P3 SHF.L.U64.HI R12, R200, 0x1, R230 ;  /* 0x00000001c80cb819 */ /* 0x000fe200000102e6 */
[----:B------:R-:W-:Y:S01]  /*bfe0*/  @!P2 IMAD.SHL.U32 R67, R201, 0x2, RZ ;  /* 0x00000002c943a824 */ /* 0x000fe200078e00ff */
[-C--:B---3--:R-:W-:Y:S01]  /*bff0*/  @!P4 IADD3 R10, P5, R0, R9.reuse, RZ ;  /* 0x00000009000ac210 */ /* 0x088fe20007fbe0ff */
[----:B------:R-:W-:Y:S01]  /*c000*/  @!P1 IMAD.SHL.U32 R7, R199, 0x2, RZ ;  /* 0x00000002c7079824 */ /* 0x000fe200078e00ff */
[----:B0-----:R-:W-:Y:S02]  /*c010*/  @!P4 IADD3 R8, P6, R4, R9, RZ ;  /* 0x000000090408c210 */ /* 0x001fe40007fde0ff */
[----:B------:R-:W-:Y:S01]  /*c020*/  @!P2 SHF.L.U64.HI R14, R201, 0x1, R229 ;  /* 0x00000001c90ea819 */ /* 0x000fe200000102e5 */
[----:B--2---:R-:W-:Y:S01]  /*c030*/  @!P4 IMAD.X R11, R3, 0x1, R6, P5 ;  /* 0x00000001030bc824 */ /* 0x004fe200028e0606 */
[----:B------:R-:W-:Y:S02]  /*c040*/  @!P3 IADD3 R76, P5, R0, R73, RZ ;  /* 0x00000049004cb210 */ /* 0x000fe40007fbe0ff */
[----:B------:R-:W-:-:S02]  /*c050*/  @!P4 IADD3.X R9, R5, R6, RZ, P6, !PT ;  /* 0x000000060509c210 */ /* 0x000fc400037fe4ff */
[----:B------:R-:W-:Y:S01]  /*c060*/  @!P3 IADD3 R72, P6, R4, R73, RZ ;  /* 0x000000490448b210 */ /* 0x000fe20007fde0ff */
[----:B------:R-:W-:Y:S01]  /*c070*/  @!P3 IMAD.X R77, R3, 0x1, R12, P5 ;  /* 0x00000001034db824 */ /* 0x000fe200028e060c */
[-C--:B------:R-:W-:Y:S02]  /*c080*/  @!P2 IADD3 R70, P5, R0, R67.reuse, RZ ;  /* 0x000000430046a210 */ /* 0x080fe40007fbe0ff */
[----:B------:R-:W-:Y:S01]  /*c090*/  @!P1 SHF.L.U64.HI R20, R199, 0x1, R228 ;  /* 0x00000001c7149819 */ /* 0x000fe200000102e4 */
[----:B------:R-:W-:Y:S01]  /*c0a0*/  @!P3 IMAD.X R73, R5, 0x1, R12, P6 ;  /* 0x000000010549b824 */ /* 0x000fe200030e060c */
[----:B------:R-:W-:Y:S01]  /*c0b0*/  @!P2 IADD3 R66, P6, R4, R67, RZ ;  /* 0x000000430442a210 */ /* 0x000fe20007fde0ff */
[----:B------:R-:W-:Y:S01]  /*c0c0*/  @!P2 IMAD.X R71, R3, 0x1, R14, P5 ;  /* 0x000000010347a824 */ /* 0x000fe200028e060e */
[----:B------:R-:W-:-:S03]  /*c0d0*/  @!P1 IADD3 R64, P5, R0, R7, RZ ;  /* 0x0000000700409210 */ /* 0x000fc60007fbe0ff */
[----:B------:R-:W-:Y:S01]  /*c0e0*/  @!P2 IMAD.X R67, R5, 0x1, R14, P6 ;  /* 0x000000010543a824 */ /* 0x000fe200030e060e */
[----:B------:R-:W-:Y:S02]  /*c0f0*/  @!P1 IADD3.X R65, R3, R20, RZ, P5, !PT ;  /* 0x0000001403419210 */ /* 0x000fe40002ffe4ff */
[----:B------:R-:W-:Y:S02]  /*c100*/  @!P1 IADD3 R6, P5, R4, R7, RZ ;  /* 0x0000000704069210 */ /* 0x000fe40007fbe0ff */
[----:B------:R-:W-:-:S03]  /*c110*/  ISETP.GE.AND P6, PT, R22, UR4, PT ;  /* 0x0000000416007c0c */ /* 0x000fc6000bfc6270 */
[----:B------:R-:W-:Y:S01]  /*c120*/  @!P1 IMAD.X R7, R5, 0x1, R20, P5 ;  /* 0x0000000105079824 */ /* 0x000fe200028e0614 */
[----:B------:R-:W-:-:S09]  /*c130*/  ISETP.GE.AND P5, PT, R203, UR4, PT ;  /* 0x00000004cb007c0c */ /* 0x000fd2000bfa6270 */
[----:B------:R-:W-:Y:S02]  /*c140*/  @!P6 IMAD.MOV.U32 R12, RZ, RZ, R0 ;  /* 0x000000ffff0ce224 */ /* 0x000fe400078e0000 */
[----:B------:R-:W-:Y:S02]  /*c150*/  @!P6 IMAD.MOV.U32 R13, RZ, RZ, R3 ;  /* 0x000000ffff0de224 */ /* 0x000fe400078e0003 */
[----:B------:R-:W-:-:S04]  /*c160*/  @!P6 IMAD.WIDE R14, R22, 0x2, R4 ;  /* 0x00000002160ee825 */ /* 0x000fc800078e0204 */
[----:B------:R-:W-:Y:S01]  /*c170*/  @!P6 IMAD.WIDE R12, R22, 0x2, R12 ;  /* 0x00000002160ce825 */ /* 0x000fe200078e020c */
[----:B------:R0:W5:Y:S03]  /*c180*/  @!P6 LD.E.64 R30, desc[UR60][R14.64] ;  /* 0x0000003c0e1ee980 */ /* 0x000166000c101b00 */
[C---:B------:R-:W-:Y:S01]  /*c190*/  @!P5 IMAD.SHL.U32 R21, R203.reuse, 0x2, RZ ;  /* 0x00000002cb15d824 */ /* 0x040fe200078e00ff */
[----:B------:R1:W5:Y:S01]  /*c1a0*/  @!P6 LD.E.64 R44, desc[UR60][R12.64] ;  /* 0x0000003c0c2ce980 */ /* 0x000362000c101b00 */
[----:B------:R-:W-:-:S03]  /*c1b0*/  @!P5 SHF.L.U64.HI R20, R203, 0x1, R227 ;  /* 0x00000001cb14d819 */ /* 0x000fc600000102e3 */
[-C--:B------:R-:W-:Y:S02]  /*c1c0*/  @!P5 IADD3 R74, P6, R0, R21.reuse, RZ ;  /* 0x00000015004ad210 */ /* 0x080fe40007fde0ff */
[----:B------:R-:W-:Y:S02]  /*c1d0*/  CS2R R38, SRZ ;  /* 0x0000000000267805 */ /* 0x000fe4000001ff00 */
[----:B------:R-:W-:Y:S01]  /*c1e0*/  CS2R R36, SRZ ;  /* 0x0000000000247805 */ /* 0x000fe2000001ff00 */
[----:B------:R-:W-:Y:S01]  /*c1f0*/  @!P5 IMAD.X R75, R3, 0x1, R20, P6 ;  /* 0x00000001034bd824 */ /* 0x000fe200030e0614 */
[----:B------:R-:W-:Y:S02]  /*c200*/  @!P5 IADD3 R4, P6, R4, R21, RZ ;  /* 0x000000150404d210 */ /* 0x000fe40007fde0ff */
[----:B------:R2:W5:Y:S01]  /*c210*/  @!P4 LD.E.64 R38, desc[UR60][R10.64] ;  /* 0x0000003c0a26c980 */ /* 0x000562000c101b00 */
[----:B------:R-:W-:Y:S02]  /*c220*/  CS2R R28, SRZ ;  /* 0x00000000001c7805 */ /* 0x000fe4000001ff00 */
[----:B------:R-:W-:-:S02]  /*c230*/  CS2R R26, SRZ ;  /* 0x00000000001a7805 */ /* 0x000fc4000001ff00 */
[----:B------:R-:W-:Y:S01]  /*c240*/  @!P5 IADD3.X R5, R5, R20, RZ, P6, !PT ;  /* 0x000000140505d210 */ /* 0x000fe200037fe4ff */
[----:B------:R3:W5:Y:S01]  /*c250*/  @!P4 LD.E.64 R36, desc[UR60][R8.64] ;  /* 0x0000003c0824c980 */ /* 0x000762000c101b00 */
[----:B------:R-:W-:Y:S02]  /*c260*/  CS2R R24, SRZ ;  /* 0x0000000000187805 */ /* 0x000fe4000001ff00 */
[----:B------:R-:W-:Y:S02]  /*c270*/  CS2R R20, SRZ ;  /* 0x0000000000147805 */ /* 0x000fe4000001ff00 */
[----:B0-----:R-:W-:Y:S02]  /*c280*/  CS2R R14, SRZ ;  /* 0x00000000000e7805 */ /* 0x001fe4000001ff00 */
[----:B-1----:R-:W-:Y:S01]  /*c290*/  CS2R R12, SRZ ;  /* 0x00000000000c7805 */ /* 0x002fe2000001ff00 */
[----:B------:R1:W5:Y:S01]  /*c2a0*/  @!P3 LD.E.64 R28, desc[UR60][R76.64] ;  /* 0x0000003c4c1cb980 */ /* 0x000362000c101b00 */
[----:B--2---:R-:W-:-:S03]  /*c2b0*/  CS2R R10, SRZ ;  /* 0x00000000000a7805 */ /* 0x004fc6000001ff00 */
[----:B------:R1:W5:Y:S01]  /*c2c0*/  @!P3 LD.E.64 R26, desc[UR60][R72.64] ;  /* 0x0000003c481ab980 */ /* 0x000362000c101b00 */
[----:B---3--:R-:W-:-:S03]  /*c2d0*/  CS2R R8, SRZ ;  /* 0x0000000000087805 */ /* 0x008fc6000001ff00 */
[----:B------:R1:W5:Y:S04]  /*c2e0*/  @!P2 LD.E.64 R24, desc[UR60][R70.64] ;  /* 0x0000003c4618a980 */ /* 0x000368000c101b00 */
[----:B------:R1:W5:Y:S04]  /*c2f0*/  @!P2 LD.E.64 R20, desc[UR60][R66.64] ;  /* 0x0000003c4214a980 */ /* 0x000368000c101b00 */
[----:B------:R1:W5:Y:S04]  /*c300*/  @!P1 LD.E.64 R14, desc[UR60][R64.64] ;  /* 0x0000003c400e9980 */ /* 0x000368000c101b00 */
[----:B------:R1:W5:Y:S04]  /*c310*/  @!P1 LD.E.64 R12, desc[UR60][R6.64] ;  /* 0x0000003c060c9980 */ /* 0x000368000c101b00 */
[----:B------:R1:W5:Y:S04]  /*c320*/  @!P5 LD.E.64 R10, desc[UR60][R74.64] ;  /* 0x0000003c4a0ad980 */ /* 0x000368000c101b00 */
[----:B------:R1:W5:Y:S02]  /*c330*/  @!P5 LD.E.64 R8, desc[UR60][R4.64] ;  /* 0x0000003c0408d980 */ /* 0x000364000c101b00 */
.L_x_5262:
[----:B------:R-:W-:Y:S05]  /*c340*/  BSYNC B1 ;  /* 0x0000000000017941 */ /* 0x000fea0003800000 */
.L_x_5261:
[----:B--2---:R-:W-:Y:S01]  /*c350*/  LEA.HI R3, R220, R220, RZ, 0x1 ;  /* 0x000000dcdc037211 */ /* 0x004fe200078f08ff */
[C---:B-1----:R-:W-:Y:S01]  /*c360*/  VIADD R5, R62.reuse, 0x12400 ;  /* 0x000124003e057836 */ /* 0x042fe20000000000 */
[----:B------:R-:W-:Y:S01]  /*c370*/  VIADDMNMX R70, R63, -R208, 0x80, PT ;  /* 0x000000803f467446 */ /* 0x000fe200038009d0 */
[----:B---3--:R-:W-:Y:S01]  /*c380*/  VIADD R0, R62, 0x12440 ;  /* 0x000124403e007836 */ /* 0x008fe20000000000 */
[----:B------:R-:W-:Y:S01]  /*c390*/  LOP3.LUT R3, R3, 0xfffffffe, RZ, 0xc0, !PT ;  /* 0xfffffffe03037812 */ /* 0x000fe200078ec0ff */
[----:B------:R-:W-:Y:S01]  /*c3a0*/  @P0 VIADD R0, R5, 0xffffffc0 ;  /* 0xffffffc005000836 */ /* 0x000fe20000000000 */
[----:B-----5:R-:W-:Y:S01]  /*c3b0*/  MOV R5, R36 ;  /* 0x0000002400057202 */ /* 0x020fe20000000f00 */
[----:B------:R-:W-:Y:S01]  /*c3c0*/  IMAD.MOV.U32 R6, RZ, RZ, R37 ;  /* 0x000000ffff067224 */ /* 0x000fe200078e0025 */
[----:B------:R-:W-:Y:S01]  /*c3d0*/  BSSY B1, `(.L_x_5263) ;  /* 0x000002b000017945 */ /* 0x000fe20003800000 */
[----:B------:R-:W-:Y:S01]  /*c3e0*/  IMAD.IADD R3, R220, 0x1, -R3 ;  /* 0x00000001dc037824 */ /* 0x000fe200078e0a03 */
[----:B------:R-:W-:Y:S01]  /*c3f0*/  ISETP.GE.AND P1, PT, R194, R70, PT ;  /* 0x00000046c200720c */ /* 0x000fe20003f26270 */
[----:B0-----:R-:W-:Y:S01]  /*c400*/  IMAD.MOV.U32 R4, RZ, RZ, R30 ;  /* 0x000000ffff047224 */ /* 0x001fe200078e001e */
[----:B------:R-:W-:Y:S01]  /*c410*/  PRMT R73, R5, 0x5410, R6 ;  /* 0x0000541005497816 */ /* 0x000fe20000000006 */
[----:B------:R-:W-:Y:S01]  /*c420*/  IMAD.MOV.U32 R6, RZ, RZ, R27 ;  /* 0x000000ffff067224 */ /* 0x000fe200078e001b */
[----:B------:R-:W-:Y:S01]  /*c430*/  SHF.L.U32 R5, R3, 0x1f, RZ ;  /* 0x0000001f03057819 */ /* 0x000fe200000006ff */
[----:B------:R-:W-:Y:S01]  /*c440*/  IMAD.MOV.U32 R7, RZ, RZ, R20 ;  /* 0x000000ffff077224 */ /* 0x000fe200078e0014 */
[----:B------:R-:W-:Y:S01]  /*c450*/  PRMT R75, R4, 0x7610, R75 ;  /* 0x00007610044b7816 */ /* 0x000fe2000000004b */
[----:B------:R-:W-:Y:S01]  /*c460*/  IMAD.MOV.U32 R4, RZ, RZ, R31 ;  /* 0x000000ffff047224 */ /* 0x000fe200078e001f */
[----:B------:R-:W0:Y:S01]  /*c470*/  SYNCS.PHASECHK.TRANS64.TRYWAIT P0, [R2+URZ+0x30800], R5 ;  /* 0x03080005020075a7 */ /* 0x000e22000800017f */
        /* <DEDUP_REMOVED lines=9> */
[----:B------:R-:W-:Y:S01]  /*c510*/  PRMT R71, R4, 0x5410, R6 ;  /* 0x0000541004477816 */ /* 0x000fe20000000006 */
[----:B------:R-:W-:Y:S01]  /*c520*/  IMAD.MOV.U32 R4, RZ, RZ, R12 ;  /* 0x000000ffff047224 */ /* 0x000fe200078e000c */
[----:B------:R-:W-:Y:S01]  /*c530*/  MOV R7, R45 ;  /* 0x0000002d00077202 */ /* 0x000fe20000000f00 */
[----:B------:R-:W-:Y:S01]  /*c540*/  IMAD.MOV.U32 R6, RZ, RZ, R13 ;  /* 0x000000ffff067224 */ /* 0x000fe200078e000d */
[----:B------:R-:W-:-:S04]  /*c550*/  PRMT R74, R65, 0x7610, R74 ;  /* 0x00007610414a7816 */ /* 0x000fc8000000004a */
[----:B------:R-:W-:Y:S01]  /*c560*/  PRMT R64, R4, 0x5410, R6 ;  /* 0x0000541004407816 */ /* 0x000fe20000000006 */
[----:B------:R-:W-:Y:S02]  /*c570*/  IMAD.MOV.U32 R4, RZ, RZ, R9 ;  /* 0x000000ffff047224 */ /* 0x000fe400078e0009 */
[----:B------:R-:W-:-:S03]  /*c580*/  IMAD.MOV.U32 R6, RZ, RZ, R44 ;  /* 0x000000ffff067224 */ /* 0x000fc600078e002c */
[----:B------:R-:W-:Y:S01]  /*c590*/  PRMT R3, R3, 0x5410, R4 ;  /* 0x0000541003037816 */ /* 0x000fe20000000004 */
[----:B------:R-:W-:Y:S01]  /*c5a0*/  IMAD.MOV.U32 R4, RZ, RZ, R39 ;  /* 0x000000ffff047224 */ /* 0x000fe200078e0027 */
[----:B------:R-:W-:Y:S01]  /*c5b0*/  PRMT R76, R6, 0x5410, R7 ;  /* 0x00005410064c7816 */ /* 0x000fe20000000007 */
[----:B------:R-:W-:Y:S02]  /*c5c0*/  IMAD.MOV.U32 R6, RZ, RZ, R28 ;  /* 0x000000ffff067224 */ /* 0x000fe400078e001c */
[----:B------:R-:W-:Y:S01]  /*c5d0*/  IMAD.MOV.U32 R7, RZ, RZ, R29 ;  /* 0x000000ffff077224 */ /* 0x000fe200078e001d */
[----:B------:R-:W-:Y:S01]  /*c5e0*/  PRMT R74, R74, 0x5410, R4 ;  /* 0x000054104a4a7816 */ /* 0x000fe20000000004 */
[----:B------:R-:W-:-:S03]  /*c5f0*/  IMAD.MOV.U32 R4, RZ, RZ, R24 ;  /* 0x000000ffff047224 */ /* 0x000fc600078e0018 */
[----:B------:R-:W-:Y:S01]  /*c600*/  PRMT R72, R6, 0x5410, R7 ;  /* 0x0000541006487816 */ /* 0x000fe20000000007 */
[----:B------:R-:W-:Y:S01]  /*c610*/  IMAD.MOV.U32 R7, RZ, RZ, R14 ;  /* 0x000000ffff077224 */ /* 0x000fe200078e000e */
[----:B------:R-:W-:-:S04]  /*c620*/  MOV R6, R25 ;  /* 0x0000001900067202 */ /* 0x000fc80000000f00 */
[----:B------:R-:W-:Y:S01]  /*c630*/  PRMT R67, R4, 0x5410, R6 ;  /* 0x0000541004437816 */ /* 0x000fe20000000006 */
[----:B------:R-:W-:Y:S01]  /*c640*/  IMAD.MOV.U32 R4, RZ, RZ, R10 ;  /* 0x000000ffff047224 */ /* 0x000fe200078e000a */
[----:B------:R-:W-:Y:S01]  /*c650*/  PRMT R65, R7, 0x5410, R63 ;  /* 0x0000541007417816 */ /* 0x000fe2000000003f */
[----:B------:R-:W-:Y:S01]  /*c660*/  IMAD.MOV.U32 R6, RZ, RZ, R11 ;  /* 0x000000ffff067224 */ /* 0x000fe200078e000b */
[----:B0-----:R-:W-:Y:S06]  /*c670*/  @!P0 BRA `(.L_x_5264) ;  /* 0x000001f000cc8947 */ /* 0x001fec0003800000 */
.L_x_5610:
[----:B------:R-:W-:Y:S05]  /*c680*/  BSYNC B1 ;  /* 0x0000000000017941 */ /* 0x000fea0003800000 */
.L_x_5263:
        /* <DEDUP_REMOVED lines=13> */
[----:B------:R-:W-:Y:S01]  /*c760*/  SHF.R.U64 R94, R58, 0x10, R59 ;  /* 0x000000103a5e7819 */ /* 0x000fe2000000123b */
[--C-:B------:R-:W-:Y:S01]  /*c770*/  HADD2.F32 R77, -RZ, R88.reuse.H1_H1 ;  /* 0x30000058ff4d7230 */ /* 0x100fe20000004100 */
[----:B------:R-:W-:Y:S01]  /*c780*/  SHF.R.U32.HI R90, RZ, 0x10, R61 ;  /* 0x00000010ff5a7819 */ /* 0x000fe2000001163d */
[----:B------:R-:W-:Y:S01]  /*c790*/  HADD2.F32 R89, -RZ, R88.H0_H0 ;  /* 0x20000058ff597230 */ /* 0x000fe20000004100 */
[----:B------:R-:W-:Y:S02]  /*c7a0*/  SHF.R.U32.HI R58, RZ, 0x10, R59 ;  /* 0x00000010ff3a7819 */ /* 0x000fe4000001163b */
[----:B------:R-:W-:Y:S01]  /*c7b0*/  SHF.R.U64 R93, R60, 0x10, R61 ;  /* 0x000000103c5d7819 */ /* 0x000fe2000000123d */
[----:B------:R-:W-:Y:S02]  /*c7c0*/  HADD2.F32 R90, -RZ, R90.H0_H0 ;  /* 0x2000005aff5a7230 */ /* 0x000fe40000004100 */
[----:B------:R-:W-:-:S02]  /*c7d0*/  HADD2.F32 R88, -RZ, R58.H0_H0 ;  /* 0x2000003aff587230 */ /* 0x000fc40000004100 */
[--C-:B0-----:R-:W-:Y:S02]  /*c7e0*/  HADD2.F32 R61, -RZ, R7.reuse.H1_H1 ;  /* 0x30000007ff3d7230 */ /* 0x101fe40000004100 */
[----:B------:R-:W-:Y:S02]  /*c7f0*/  HADD2.F32 R60, -RZ, R7.H0_H0 ;  /* 0x20000007ff3c7230 */ /* 0x000fe40000004100 */
[--C-:B------:R-:W-:Y:S02]  /*c800*/  HADD2.F32 R7, -RZ, R4.reuse.H0_H0 ;  /* 0x20000004ff077230 */ /* 0x100fe40000004100 */
[C---:B------:R-:W-:Y:S01]  /*c810*/  FMUL.FTZ R91, R61.reuse, R90 ;  /* 0x0000005a3d5b7220 */ /* 0x040fe20000410000 */
[----:B------:R-:W-:Y:S01]  /*c820*/  FMUL.FTZ R61, R61, R88 ;  /* 0x000000583d3d7220 */ /* 0x000fe20000410000 */
[----:B------:R-:W-:Y:S02]  /*c830*/  HADD2.F32 R4, -RZ, R4.H1_H1 ;  /* 0x30000004ff047230 */ /* 0x000fe40000004100 */
[----:B------:R-:W-:-:S02]  /*c840*/  HADD2.F32 R58, -RZ, R6.H0_H0 ;  /* 0x20000006ff3a7230 */ /* 0x000fc40000004100 */
[C---:B------:R-:W-:Y:S01]  /*c850*/  FFMA.FTZ R90, R60.reuse, R90, R61 ;  /* 0x0000005a3c5a7223 */ /* 0x040fe2000001003d */
[----:B------:R-:W-:Y:S02]  /*c860*/  HADD2.F32 R59, -RZ, R6.H1_H1 ;  /* 0x30000006ff3b7230 */ /* 0x000fe40000004100 */
[----:B------:R-:W-:Y:S01]  /*c870*/  FFMA.FTZ R91, R60, R88, -R91 ;  /* 0x000000583c5b7223 */ /* 0x000fe2000001085b */
[----:B------:R-:W-:Y:S02]  /*c880*/  HADD2.F32 R61, -RZ, R87.H1_H1 ;  /* 0x30000057ff3d7230 */ /* 0x000fe40000004100 */
[C---:B------:R-:W-:Y:S01]  /*c890*/  FMUL.FTZ R92, R4.reuse, R89 ;  /* 0x00000059045c7220 */ /* 0x040fe20000410000 */
[----:B------:R-:W-:Y:S02]  /*c8a0*/  HADD2.F32 R6, -RZ, R5.H0_H0 ;  /* 0x20000005ff067230 */ /* 0x000fe40000004100 */
[----:B------:R-:W-:Y:S01]  /*c8b0*/  FMUL.FTZ R88, R4, R77 ;  /* 0x0000004d04587220 */ /* 0x000fe20000410000 */
[----:B------:R-:W-:-:S02]  /*c8c0*/  HADD2.F32 R87, -RZ, R87.H0_H0 ;  /* 0x20000057ff577230 */ /* 0x000fc40000004100 */
[C---:B------:R-:W-:Y:S01]  /*c8d0*/  FFMA.FTZ R92, R7.reuse, R77, -R92 ;  /* 0x0000004d075c7223 */ /* 0x040fe2000001085c */
[----:B------:R-:W-:Y:S02]  /*c8e0*/  HADD2.F32 R5, -RZ, R5.H1_H1 ;  /* 0x30000005ff057230 */ /* 0x000fe40000004100 */
        /* <DEDUP_REMOVED lines=15> */
[----:B------:R1:W-:Y:S02]  /*c9e0*/  STS.128 [R62+0x12400], R4 ;  /* 0x012400043e007388 */ /* 0x0003e40000000c00 */
.L_x_5268:
[----:B------:R-:W-:Y:S05]  /*c9f0*/  BSYNC B2 ;  /* 0x0000000000027941 */ /* 0x000fea0003800000 */
.L_x_5267:
[----:B------:R-:W-:Y:S04]  /*ca00*/  BSSY B2, `(.L_x_5269) ;  /* 0x000002c000027945 */ /* 0x000fe80003800000 */
[----:B------:R-:W-:Y:S05]  /*ca10*/  @P1 BRA `(.L_x_5270) ;  /* 0x0000000000a81947 */ /* 0x000fea0003800000 */
[----:B01----:R-:W0:Y:S01]  /*ca20*/  LDS.128 R4, [R0] ;  /* 0x0000000000047984 */ /* 0x003e220000000c00 */
        /* <DEDUP_REMOVED lines=10> */
[--C-:B0-----:R-:W-:Y:S02]  /*cad0*/  HADD2.F32 R57, -RZ, R7.reuse.H1_H1 ;  /* 0x30000007ff397230 */ /* 0x101fe40000004100 */
        /* <DEDUP_REMOVED lines=30> */
.L_x_5270:
[----:B------:R-:W-:Y:S05]  /*ccc0*/  BSYNC B2 ;  /* 0x0000000000027941 */ /* 0x000fea0003800000 */
.L_x_5269:
[----:B------:R-:W-:Y:S04]  /*ccd0*/  BSSY B2, `(.L_x_5271) ;  /* 0x000002c000027945 */ /* 0x000fe80003800000 */
[----:B------:R-:W-:Y:S05]  /*cce0*/  @P2 BRA `(.L_x_5272) ;  /* 0x0000000000a82947 */ /* 0x000fea0003800000 */
[----:B012---:R-:W0:Y:S01]  /*ccf0*/  LDS.128 R4, [R62+0x16400] ;  /* 0x016400003e047984 */ /* 0x007e220000000c00 */
        /* <DEDUP_REMOVED lines=41> */
.L_x_5272:
[----:B------:R-:W-:Y:S05]  /*cf90*/  BSYNC B2 ;  /* 0x0000000000027941 */ /* 0x000fea0003800000 */
.L_x_5271:
[----:B------:R-:W-:Y:S04]  /*cfa0*/  BSSY B2, `(.L_x_5273) ;  /* 0x000002c000027945 */ /* 0x000fe80003800000 */
[----:B------:R-:W-:Y:S05]  /*cfb0*/  @P3 BRA `(.L_x_5274) ;  /* 0x0000000000a83947 */ /* 0x000fea0003800000 */
[----:B0123--:R-:W0:Y:S01]  /*cfc0*/  LDS.128 R4, [R0+0x4000] ;  /* 0x0040000000047984 */ /* 0x00fe220000000c00 */
        /* <DEDUP_REMOVED lines=41> */
.L_x_5274:
[----:B------:R-:W-:Y:S05]  /*d260*/  BSYNC B2 ;  /* 0x0000000000027941 */ /* 0x000fea0003800000 */
.L_x_5273:
[----:B------:R-:W-:Y:S04]  /*d270*/  BSSY B2, `(.L_x_5275) ;  /* 0x000002c000027945 */ /* 0x000fe80003800000 */
[----:B------:R-:W-:Y:S05]  /*d280*/  @P4 BRA `(.L_x_5276) ;  /* 0x0000000000a84947 */ /* 0x000fea0003800000 */
[----:B01234-:R-:W0:Y:S01]  /*d290*/  LDS.128 R4, [R62+0x1a400] ;  /* 0x01a400003e047984 */ /* 0x01fe220000000c00 */
        /* <DEDUP_REMOVED lines=41> */
.L_x_5276:
[----:B------:R-:W-:Y:S05]  /*d530*/  BSYNC B2 ;  /* 0x0000000000027941 */ /* 0x000fea0003800000 */
.L_x_5275:
[----:B------:R-:W-:Y:S05]  /*d540*/  @P5 BRA `(.L_x_5266) ;  /* 0x0000000000a85947 */ /* 0x000fea0003800000 */
[----:B01234-:R-:W0:Y:S01]  /*d550*/  LDS.128 R4, [R0+0x8000] ;  /* 0x0080000000047984 */ /* 0x01fe220000000c00 */
        /* <DEDUP_REMOVED lines=41> */
.L_x_5266:
[----:B------:R-:W-:Y:S05]  /*d7f0*/  BSYNC B1 ;  /* 0x0000000000017941 */ /* 0x000fea0003800000 */
.L_x_5265:
        /* <DEDUP_REMOVED lines=53> */
.L_x_5279:
[----:B------:R-:W-:Y:S05]  /*db50*/  BSYNC B1 ;  /* 0x0000000000017941 */ /* 0x000fea0003800000 */
.L_x_5278:
[----:B------:R-:W-:Y:S04]  /*db60*/  BSSY B1, `(.L_x_5280) ;  /* 0x000002c000017945 */ /* 0x000fe80003800000 */
[----:B------:R-:W-:Y:S05]  /*db70*/  @P1 BRA `(.L_x_5281) ;  /* 0x0000000000a81947 */ /* 0x000fea0003800000 */
[----:B0-----:R-:W0:Y:S01]  /*db80*/  LDS.128 R4, [R0+0x2000] ;  /* 0x0020000000047984 */ /* 0x001e220000000c00 */
[----:B------:R-:W-:Y:S01]  /*db90*/  SHF.R.U32.HI R35, RZ, 0x10, R39 ;  /* 0x00000010ff237819 */ /* 0x000fe20000011627 */
[----:B------:R-:W-:Y:S01]  /*dba0*/  HADD2.F32 R34, -RZ, R74.H0_H0 ;  /* 0x2000004aff227230 */ /* 0x000fe20000004100 */
[--C-:B------:R-:W-:Y:S01]  /*dbb0*/  SHF.R.U64 R41, R36, 0x10, R37.reuse ;  /* 0x0000001024297819 */ /* 0x100fe20000001225 */
[----:B------:R-:W-:Y:S01]  /*dbc0*/  HADD2.F32 R36, -RZ, R73.H0_H0 ;  /* 0x20000049ff247230 */ /* 0x000fe20000004100 */
[----:B------:R-:W-:Y:S01]  /*dbd0*/  SHF.R.U32.HI R37, RZ, 0x10, R37 ;  /* 0x00000010ff257819 */ /* 0x000fe20000011625 */
[----:B------:R-:W-:Y:S01]  /*dbe0*/  HADD2.F32 R35, -RZ, R35.H0_H0 ;  /* 0x20000023ff237230 */ /* 0x000fe20000004100 */
[----:B------:R-:W-:Y:S01]  /*dbf0*/  SHF.R.U64 R43, R38, 0x10, R39 ;  /* 0x00000010262b7819 */ /* 0x000fe20000001227 */
[----:B------:R-:W-:Y:S02]  /*dc00*/  HADD2.F32 R73, -RZ, R73.H1_H1 ;  /* 0x30000049ff497230 */ /* 0x000fe40000004100 */
[----:B------:R-:W-:-:S02]  /*dc10*/  HADD2.F32 R37, -RZ, R37.H0_H0 ;  /* 0x20000025ff257230 */ /* 0x000fc40000004100 */
        /* <DEDUP_REMOVED lines=32> */
.L_x_5281:
[----:B------:R-:W-:Y:S05]  /*de20*/  BSYNC B1 ;  /* 0x0000000000017941 */ /* 0x000fea0003800000 */
.L_x_5280:
[----:B------:R-:W-:Y:S04]  /*de30*/  BSSY B1, `(.L_x_5282) ;  /* 0x000002c000017945 */ /* 0x000fe80003800000 */
[----:B------:R-:W-:Y:S05]  /*de40*/  @P2 BRA `(.L_x_5283) ;  /* 0x0000000000a82947 */ /* 0x000fea0003800000 */
[----:B01----:R-:W0:Y:S01]  /*de50*/  LDS.128 R4, [R62+0x18400] ;  /* 0x018400003e047984 */ /* 0x003e220000000c00 */
        /* <DEDUP_REMOVED lines=41> */
.L_x_5283:
[----:B------:R-:W-:Y:S05]  /*e0f0*/  BSYNC B1 ;  /* 0x0000000000017941 */ /* 0x000fea0003800000 */
.L_x_5282:
[----:B------:R-:W-:Y:S04]  /*e100*/  BSSY B1, `(.L_x_5284) ;  /* 0x000002c000017945 */ /* 0x000fe80003800000 */
[----:B------:R-:W-:Y:S05]  /*e110*/  @P3 BRA `(.L_x_5285) ;  /* 0x0000000000a83947 */ /* 0x000fea0003800000 */
[----:B012---:R-:W0:Y:S01]  /*e120*/  LDS.128 R4, [R0+0x6000] ;  /* 0x0060000000047984 */ /* 0x007e220000000c00 */
        /* <DEDUP_REMOVED lines=41> */
.L_x_5285:
[----:B------:R-:W-:Y:S05]  /*e3c0*/  BSYNC B1 ;  /* 0x0000000000017941 */ /* 0x000fea0003800000 */
.L_x_5284:
[----:B------:R-:W-:Y:S04]  /*e3d0*/  BSSY B1, `(.L_x_5286) ;  /* 0x000002c000017945 */ /* 0x000fe80003800000 */
[----:B------:R-:W-:Y:S05]  /*e3e0*/  @P4 BRA `(.L_x_5287) ;  /* 0x0000000000a84947 */ /* 0x000fea0003800000 */
[----:B0123--:R-:W0:Y:S01]  /*e3f0*/  LDS.128 R4, [R62+0x1c400] ;  /* 0x01c400003e047984 */ /* 0x00fe220000000c00 */
        /* <DEDUP_REMOVED lines=41> */
.L_x_5287:
[----:B------:R-:W-:Y:S05]  /*e690*/  BSYNC B1 ;  /* 0x0000000000017941 */ /* 0x000fea0003800000 */
.L_x_5286:
[----:B------:R-:W-:Y:S05]  /*e6a0*/  @P5 BRA `(.L_x_5277) ;  /* 0x0000003400985947 */ /* 0x000fea0003800000 */
[----:B01234-:R-:W0:Y:S01]  /*e6b0*/  LDS.128 R4, [R0+0xa000] ;  /* 0x00a0000000047984 */ /* 0x01fe220000000c00 */
        /* <DEDUP_REMOVED lines=9> */
[--C-:B0-----:R-:W-:Y:S02]  /*e750*/  HADD2.F32 R11, -RZ, R7.reuse.H1_H1 ;  /* 0x30000007ff0b7230 */ /* 0x101fe40000004100 */
[----:B------:R-:W-:Y:S02]  /*e760*/  HADD2.F32 R10, -RZ, R7.H0_H0 ;  /* 0x20000007ff0a7230 */ /* 0x000fe40000004100 */
[--C-:B------:R-:W-:Y:S02]  /*e770*/  HADD2.F32 R7, -RZ, R4.reuse.H0_H0 ;  /* 0x20000004ff077230 */ /* 0x100fe40000004100 */
[C---:B------:R-:W-:Y:S01]  /*e780*/  FMUL.FTZ R21, R11.reuse, R15 ;  /* 0x0000000f0b157220 */ /* 0x040fe20000410000 */
[----:B------:R-:W-:Y:S02]  /*e790*/  HADD2.F32 R4, -RZ, R4.H1_H1 ;  /* 0x30000004ff047230 */ /* 0x000fe40000004100 */
[----:B------:R-:W-:Y:S01]  /*e7a0*/  FMUL.FTZ R24, R11, R13 ;  /* 0x0000000d0b187220 */ /* 0x000fe20000410000 */
[----:B------:R-:W-:-:S02]  /*e7b0*/  HADD2.F32 R8, -RZ, R6.H0_H0 ;  /* 0x20000006ff087230 */ /* 0x000fc40000004100 */
[C---:B------:R-:W-:Y:S01]  /*e7c0*/  FFMA.FTZ R21, R10.reuse, R13, -R21 ;  /* 0x0000000d0a157223 */ /* 0x040fe20000010815 */
[----:B------:R-:W-:Y:S02]  /*e7d0*/  HADD2.F32 R9, -RZ, R6.H1_H1 ;  /* 0x30000006ff097230 */ /* 0x000fe40000004100 */
[----:B------:R-:W-:Y:S01]  /*e7e0*/  FFMA.FTZ R26, R10, R15, R24 ;  /* 0x0000000f0a1a7223 */ /* 0x000fe20000010018 */
[----:B------:R-:W-:Y:S02]  /*e7f0*/  HADD2.F32 R6, -RZ, R5.H0_H0 ;  /* 0x20000005ff067230 */ /* 0x000fe40000004100 */
[C---:B------:R-:W-:Y:S01]  /*e800*/  FMUL.FTZ R20, R4.reuse, R14 ;  /* 0x0000000e04147220 */ /* 0x040fe20000410000 */
[----:B------:R-:W-:Y:S01]  /*e810*/  FMUL.FTZ R24, R4, R12 ;  /* 0x0000000c04187220 */ /* 0x000fe20000410000 */
[----:B------:R-:W-:Y:S02]  /*e820*/  HADD2.F32 R10, -RZ, R3.H1_H1 ;  /* 0x30000003ff0a7230 */ /* 0x000fe40000004100 */
[----:B------:R-:W-:Y:S01]  /*e830*/  FMUL.FTZ R15, R9, R63 ;  /* 0x0000003f090f7220 */ /* 0x000fe20000410000 */
[----:B------:R-:W-:-:S02]  /*e840*/  HADD2.F32 R5, -RZ, R5.H1_H1 ;  /* 0x30000005ff057230 */ /* 0x000fc40000004100 */
[C---:B------:R-:W-:Y:S01]  /*e850*/  FFMA.FTZ R20, R7.reuse, R12, -R20 ;  /* 0x0000000c07147223 */ /* 0x040fe20000010814 */
[----:B------:R-:W-:Y:S02]  /*e860*/  HADD2.F32 R4, -RZ, R25.H0_H0 ;  /* 0x20000019ff047230 */ /* 0x000fe40000004100 */
[----:B------:R-:W-:Y:S01]  /*e870*/  FFMA.FTZ R11, R7, R14, R24 ;  /* 0x0000000e070b7223 */ /* 0x000fe20000010018 */
[----:B------:R-:W-:Y:S02]  /*e880*/  HADD2.F32 R3, -RZ, R27.H0_H0 ;  /* 0x2000001bff037230 */ /* 0x000fe40000004100 */
[-C--:B------:R-:W-:Y:S01]  /*e890*/  FMUL.FTZ R13, R9, R10.reuse ;  /* 0x0000000a090d7220 */ /* 0x080fe20000410000 */
[C---:B------:R-:W-:Y:S01]  /*e8a0*/  FFMA.FTZ R10, R8.reuse, R10, R15 ;  /* 0x0000000a080a7223 */ /* 0x040fe2000001000f */
[C---:B------:R-:W-:Y:S01]  /*e8b0*/  FMUL.FTZ R7, R5.reuse, R4 ;  /* 0x0000000405077220 */ /* 0x040fe20000410000 */
[----:B------:R-:W-:Y:S01]  /*e8c0*/  FMUL.FTZ R9, R5, R3 ;  /* 0x0000000305097220 */ /* 0x000fe20000410000 */
[----:B------:R-:W-:-:S02]  /*e8d0*/  FFMA.FTZ R13, R8, R63, -R13 ;  /* 0x0000003f080d7223 */ /* 0x000fc4000001080d */
[----:B------:R-:W-:Y:S01]  /*e8e0*/  FFMA.FTZ R5, R6, R3, -R7 ;  /* 0x0000000306057223 */ /* 0x000fe20000010807 */
[----:B------:R-:W-:Y:S01]  /*e8f0*/  F2FP.F16.F32.PACK_AB R7, R26, R21 ;  /* 0x000000151a07723e */ /* 0x000fe200000000ff */
[----:B------:R-:W-:Y:S01]  /*e900*/  FFMA.FTZ R8, R6, R4, R9 ;  /* 0x0000000406087223 */ /* 0x000fe20000010009 */
[----:B------:R-:W-:Y:S02]  /*e910*/  F2FP.F16.F32.PACK_AB R4, R11, R20 ;  /* 0x000000140b04723e */ /* 0x000fe400000000ff */
[----:B------:R-:W-:Y:S02]  /*e920*/  F2FP.F16.F32.PACK_AB R6, R10, R13 ;  /* 0x0000000d0a06723e */ /* 0x000fe400000000ff */
[----:B------:R-:W-:-:S05]  /*e930*/  F2FP.F16.F32.PACK_AB R5, R8, R5 ;  /* 0x000000050805723e */ /* 0x000fca00000000ff */
[----:B------:R0:W-:Y:S01]  /*e940*/  STS.128 [R0+0xa000], R4 ;  /* 0x00a0000400007388 */ /* 0x0001e20000000c00 */
[----:B------:R-:W-:Y:S05]  /*e950*/  BRA `(.L_x_5277) ;  /* 0x0000003000ec7947 */ /* 0x000fea0003800000 */
.L_x_5256:
[----:B------:R-:W0:Y:S01]  /*e960*/  LDC R10, c[0x0][0x448] ;  /* 0x00011200ff0a7b82 */ /* 0x000e220000000800 */
[----:B------:R-:W-:Y:S01]  /*e970*/  IMAD R3, R222, 0x40, R21 ;  /* 0x00000040de037824 */ /* 0x000fe200078e0215 */
[----:B------:R-:W-:Y:S01]  /*e980*/  ULDC.64 UR4, c[0x0][0x3f8] ;  /* 0x0000fe0000047ab9 */ /* 0x000fe20000000a00 */
[----:B------:R-:W-:Y:S01]  /*e990*/  MOV R8, R24 ;  /* 0x0000001800087202 */ /* 0x000fe20000000f00 */
[----:B------:R-:W-:Y:S01]  /*e9a0*/  ULDC.64 UR6, c[0x0][0x408] ;  /* 0x0001020000067ab9 */ /* 0x000fe20000000a00 */
[----:B------:R-:W-:Y:S02]  /*e9b0*/  IMAD.MOV.U32 R9, RZ, RZ, R27 ;  /* 0x000000ffff097224 */ /* 0x000fe400078e001b */
[----:B------:R-:W-:Y:S01]  /*e9c0*/  IMAD.MOV.U32 R4, RZ, RZ, R146 ;  /* 0x000000ffff047224 */ /* 0x000fe200078e0092 */
        /* <DEDUP_REMOVED lines=23> */
[----:B------:R-:W0:Y:S04]  /*eb40*/  SHFL.IDX PT, R3, R8, RZ, 0x1c1f ;  /* 0x001c1fff08037589 */ /* 0x000e2800000e0000 */
[----:B------:R-:W1:Y:S04]  /*eb50*/  SHFL.IDX PT, R0, R6, RZ, 0x1c1f ;  /* 0x001c1fff06007589 */ /* 0x000e6800000e0000 */
[----:B------:R2:W3:Y:S04]  /*eb60*/  SHFL.IDX PT, R5, R7, RZ, 0x1c1f ;  /* 0x001c1fff07057589 */ /* 0x0004e800000e0000 */
[----:B------:R2:W4:Y:S01]  /*eb70*/  SHFL.IDX PT, R14, R9, RZ, 0x1c1f ;  /* 0x001c1fff090e7589 */ /* 0x00052200000e0000 */
[----:B0-----:R-:W-:Y:S01]  /*eb80*/  IMAD.MOV.U32 R13, RZ, RZ, R3 ;  /* 0x000000ffff0d7224 */ /* 0x001fe200078e0003 */
[----:B-12---:R-:W-:-:S07]  /*eb90*/  MOV R12, R0 ;  /* 0x00000000000c7202 */ /* 0x006fce0000000f00 */
.L_x_5616:
[----:B------:R-:W-:Y:S01]  /*eba0*/  IMAD R71, R193, R10, RZ ;  /* 0x0000000ac1477224 */ /* 0x000fe200078e02ff */
[----:B------:R-:W-:Y:S01]  /*ebb0*/  BSSY B1, `(.L_x_5289) ;  /* 0x000002f000017945 */ /* 0x000fe20003800000 */
[----:B----4-:R-:W-:Y:S01]  /*ebc0*/  IMAD.MOV.U32 R50, RZ, RZ, R14 ;  /* 0x000000ffff327224 */ /* 0x010fe200078e000e */
[----:B------:R-:W-:Y:S01]  /*ebd0*/  CS2R R44, SRZ ;  /* 0x00000000002c7805 */ /* 0x000fe2000001ff00 */
[----:B---3--:R-:W-:Y:S01]  /*ebe0*/  IMAD.MOV.U32 R51, RZ, RZ, R5 ;  /* 0x000000ffff337224 */ /* 0x008fe200078e0005 */
[----:B------:R-:W-:Y:S02]  /*ebf0*/  ISETP.GE.AND P0, PT, R21, R71, PT ;  /* 0x000000471500720c */ /* 0x000fe40003f06270 */
        /* <DEDUP_REMOVED lines=18> */
[----:B------:R-:W-:-:S02]  /*ed20*/  CS2R R44, SRZ ;  /* 0x00000000002c7805 */ /* 0x000fc4000001ff00 */
[----:B------:R-:W-:Y:S02]  /*ed30*/  CS2R R46, SRZ ;  /* 0x00000000002e7805 */ /* 0x000fe4000001ff00 */
[----:B------:R-:W-:Y:S02]  /*ed40*/  CS2R R28, SRZ ;  /* 0x00000000001c7805 */ /* 0x000fe4000001ff00 */
[----:B------:R-:W-:Y:S01]  /*ed50*/  CS2R R30, SRZ ;  /* 0x00000000001e7805 */ /* 0x000fe2000001ff00 */
[----:B------:R-:W-:-:S04]  /*ed60*/  @!P0 IMAD.WIDE R4, R18, 0x2, R12 ;  /* 0x0000000212048825 */ /* 0x000fc800078e020c */
[----:B------:R-:W-:Y:S01]  /*ed70*/  @!P1 IMAD.SHL.U32 R3, R224, 0x8, RZ ;  /* 0x00000008e0039824 */ /* 0x000fe200078e00ff */
[----:B------:R0:W5:Y:S01]  /*ed80*/  @!P0 LD.E.128 R32, desc[UR60][R4.64] ;  /* 0x0000003c04208980 */ /* 0x000162000c101d00 */
[----:B------:R-:W-:Y:S01]  /*ed90*/  @!P2 IMAD.SHL.U32 R49, R225, 0x8, RZ ;  /* 0x00000008e131a824 */ /* 0x000fe200078e00ff */
[----:B------:R-:W-:Y:S02]  /*eda0*/  CS2R R40, SRZ ;  /* 0x0000000000287805 */ /* 0x000fe4000001ff00 */
[----:B------:R-:W-:Y:S01]  /*edb0*/  CS2R R42, SRZ ;  /* 0x00000000002a7805 */ /* 0x000fe2000001ff00 */
[--C-:B------:R-:W-:Y:S01]  /*edc0*/  @!P1 IMAD.WIDE R10, R3, 0x2, R12.reuse ;  /* 0x00000002030a9825 */ /* 0x100fe200078e020c */
[----:B------:R-:W-:Y:S02]  /*edd0*/  CS2R R24, SRZ ;  /* 0x0000000000187805 */ /* 0x000fe4000001ff00 */
[----:B------:R-:W-:Y:S02]  /*ede0*/  CS2R R26, SRZ ;  /* 0x00000000001a7805 */ /* 0x000fe4000001ff00 */
[----:B------:R-:W-:Y:S01]  /*edf0*/  CS2R R36, SRZ ;  /* 0x0000000000247805 */ /* 0x000fe2000001ff00 */
[----:B------:R-:W-:Y:S01]  /*ee00*/  @!P2 IMAD.WIDE R14, R49, 0x2, R12 ;  /* 0x00000002310ea825 */ /* 0x000fe200078e020c */
[----:B------:R-:W-:Y:S01]  /*ee10*/  CS2R R38, SRZ ;  /* 0x0000000000267805 */ /* 0x000fe2000001ff00 */
[----:B------:R1:W5:Y:S02]  /*ee20*/  @!P1 LD.E.128 R28, desc[UR60][R10.64] ;  /* 0x0000003c0a1c9980 */ /* 0x000364000c101d00 */
[----:B------:R-:W-:-:S02]  /*ee30*/  @!P1 IMAD.WIDE R12, R3, 0x2, R50 ;  /* 0x00000002030c9825 */ /* 0x000fc400078e0232 */
[----:B------:R1:W5:Y:S02]  /*ee40*/  @!P2 LD.E.128 R24, desc[UR60][R14.64] ;  /* 0x0000003c0e18a980 */ /* 0x000364000c101d00 */
[--C-:B------:R-:W-:Y:S02]  /*ee50*/  @!P2 IMAD.WIDE R48, R49, 0x2, R50.reuse ;  /* 0x000000023130a825 */ /* 0x100fe400078e0232 */
[----:B------:R1:W5:Y:S02]  /*ee60*/  @!P1 LD.E.128 R40, desc[UR60][R12.64] ;  /* 0x0000003c0c289980 */ /* 0x000364000c101d00 */
[----:B0-----:R-:W-:Y:S02]  /*ee70*/  @!P0 IMAD.WIDE R4, R18, 0x2, R50 ;  /* 0x0000000212048825 */ /* 0x001fe400078e0232 */
[----:B------:R1:W5:Y:S04]  /*ee80*/  @!P2 LD.E.128 R36, desc[UR60][R48.64] ;  /* 0x0000003c3024a980 */ /* 0x000368000c101d00 */
[----:B------:R1:W5:Y:S02]  /*ee90*/  @!P0 LD.E.128 R44, desc[UR60][R4.64] ;  /* 0x0000003c042c8980 */ /* 0x000364000c101d00 */
.L_x_5290:
[----:B------:R-:W-:Y:S05]  /*eea0*/  BSYNC B1 ;  /* 0x0000000000017941 */ /* 0x000fea0003800000 */
.L_x_5289:
[----:B-1---5:R-:W-:Y:S01]  /*eeb0*/  IMAD.MOV.U32 R5, RZ, RZ, R47 ;  /* 0x000000ffff057224 */ /* 0x022fe200078e002f */
[----:B------:R-:W-:Y:S01]  /*eec0*/  MOV R0, R44 ;  /* 0x0000002c00007202 */ /* 0x000fe20000000f00 */
[----:B------:R-:W-:Y:S01]  /*eed0*/  IMAD.MOV.U32 R3, RZ, RZ, R45 ;  /* 0x000000ffff037224 */ /* 0x000fe200078e002d */
[----:B------:R-:W-:Y:S01]  /*eee0*/  UMOV UR4, 0xffffffff ;  /* 0xffffffff00047882 */ /* 0x000fe20000000000 */
        /* <DEDUP_REMOVED lines=35> */
[----:B------:R-:W-:Y:S02]  /*f120*/  PRMT R77, R4, 0x5410, R5 ;  /* 0x00005410044d7816 */ /* 0x000fe40000000005 */
[----:B------:R-:W-:Y:S02]  /*f130*/  CS2R R4, SRZ ;  /* 0x0000000000047805 */ /* 0x000fe4000001ff00 */
[----:B------:R-:W-:Y:S01]  /*f140*/  PRMT R76, R0, 0x5410, R3 ;  /* 0x00005410004c7816 */ /* 0x000fe20000000003 */
[----:B------:R-:W-:Y:S06]  /*f150*/  BRA.DIV UR4, `(.L_x_5291) ;  /* 0x000001ca04a07947 */ /* 0x000fec000b800000 */
[----:B------:R-:W0:Y:S04]  /*f160*/  SHFL.IDX PT, R3, R8, 0x1, 0x1c1f ;  /* 0x003c1f0008037f89 */ /* 0x000e2800000e0000 */
[----:B------:R-:W1:Y:S04]  /*f170*/  SHFL.IDX PT, R0, R6, 0x1, 0x1c1f ;  /* 0x003c1f0006007f89 */ /* 0x000e6800000e0000 */
[----:B------:R-:W2:Y:S04]  /*f180*/  SHFL.IDX PT, R7, R7, 0x1, 0x1c1f ;  /* 0x003c1f0007077f89 */ /* 0x000ea800000e0000 */
[----:B------:R3:W4:Y:S01]  /*f190*/  SHFL.IDX PT, R14, R9, 0x1, 0x1c1f ;  /* 0x003c1f00090e7f89 */ /* 0x00072200000e0000 */
[----:B0-----:R-:W-:Y:S01]  /*f1a0*/  IMAD.MOV.U32 R61, RZ, RZ, R3 ;  /* 0x000000ffff3d7224 */ /* 0x001fe200078e0003 */
[----:B-1-3--:R-:W-:-:S07]  /*f1b0*/  MOV R60, R0 ;  /* 0x00000000003c7202 */ /* 0x00afce0000000f00 */
.L_x_5622:
[----:B------:R-:W-:Y:S01]  /*f1c0*/  VIADD R0, R21, 0x40 ;  /* 0x0000004015007836 */ /* 0x000fe20000000000 */
[----:B------:R-:W-:Y:S01]  /*f1d0*/  BSSY B1, `(.L_x_5292) ;  /* 0x000002e000017945 */ /* 0x000fe20003800000 */
[----:B----4-:R-:W-:Y:S01]  /*f1e0*/  IMAD.MOV.U32 R62, RZ, RZ, R14 ;  /* 0x000000ffff3e7224 */ /* 0x010fe200078e000e */
[----:B------:R-:W-:Y:S01]  /*f1f0*/  CS2R R8, SRZ ;  /* 0x0000000000087805 */ /* 0x000fe2000001ff00 */
[----:B--2---:R-:W-:Y:S01]  /*f200*/  IMAD.MOV.U32 R63, RZ, RZ, R7 ;  /* 0x000000ffff3f7224 */ /* 0x004fe200078e0007 */
        /* <DEDUP_REMOVED lines=42> */
.L_x_5293:
[----:B------:R-:W-:Y:S05]  /*f4b0*/  BSYNC B1 ;  /* 0x0000000000017941 */ /* 0x000fea0003800000 */
.L_x_5292:
[----:B-----5:R-:W-:Y:S01]  /*f4c0*/  IMAD.MOV.U32 R3, RZ, RZ, R4 ;  /* 0x000000ffff037224 */ /* 0x020fe200078e0004 */
[----:B------:R-:W-:Y:S01]  /*f4d0*/  LEA.HI R0, R220, R220, RZ, 0x1 ;  /* 0x000000dcdc007211 */ /* 0x000fe200078f08ff */
[----:B-1----:R-:W-:Y:S01]  /*f4e0*/  IMAD.MOV.U32 R20, RZ, RZ, R5 ;  /* 0x000000ffff147224 */ /* 0x002fe200078e0005 */
[----:B------:R-:W-:Y:S01]  /*f4f0*/  VIADDMNMX R71, R71, -R208, 0x80, PT ;  /* 0x0000008047477446 */ /* 0x000fe200038009d0 */
[----:B------:R-:W-:Y:S01]  /*f500*/  IMAD.MOV.U32 R21, RZ, RZ, R6 ;  /* 0x000000ffff157224 */ /* 0x000fe200078e0006 */
[----:B------:R-:W-:Y:S01]  /*f510*/  BSSY B1, `(.L_x_5294) ;  /* 0x000002a000017945 */ /* 0x000fe20003800000 */
[----:B------:R-:W-:Y:S01]  /*f520*/  IMAD.MOV.U32 R60, RZ, RZ, R7 ;  /* 0x000000ffff3c7224 */ /* 0x000fe200078e0007 */
[----:B------:R-:W-:Y:S01]  /*f530*/  PRMT R78, R3, 0x5410, R20 ;  /* 0x00005410034e7816 */ /* 0x000fe20000000014 */
[----:B------:R-:W-:Y:S01]  /*f540*/  IMAD.MOV.U32 R20, RZ, RZ, R9 ;  /* 0x000000ffff147224 */ /* 0x000fe200078e0009 */
[----:B------:R-:W-:Y:S01]  /*f550*/  LOP3.LUT R3, R0, 0xfffffffe, RZ, 0xc0, !PT ;  /* 0xfffffffe00037812 */ /* 0x000fe200078ec0ff */
[----:B------:R-:W-:Y:S01]  /*f560*/  IMAD.MOV.U32 R61, RZ, RZ, R49 ;  /* 0x000000ffff3d7224 */ /* 0x000fe200078e0031 */
[----:B------:R-:W-:Y:S01]  /*f570*/  PRMT R79, R21, 0x5410, R60 ;  /* 0x00005410154f7816 */ /* 0x000fe2000000003c */
[----:B------:R-:W-:Y:S01]  /*f580*/  IMAD.MOV.U32 R60, RZ, RZ, R10 ;  /* 0x000000ffff3c7224 */ /* 0x000fe200078e000a */
[----:B------:R-:W-:Y:S01]  /*f590*/  MOV R0, R8 ;  /* 0x0000000800007202 */ /* 0x000fe20000000f00 */
[----:B------:R-:W-:Y:S01]  /*f5a0*/  IMAD.IADD R3, R220, 0x1, -R3 ;  /* 0x00000001dc037824 */ /* 0x000fe200078e0a03 */
[----:B------:R-:W-:Y:S01]  /*f5b0*/  ISETP.GE.AND P1, PT, R194, R71, PT ;  /* 0x00000047c200720c */ /* 0x000fe20003f26270 */
[----:B------:R-:W-:Y:S01]  /*f5c0*/  IMAD.MOV.U32 R62, RZ, RZ, R50 ;  /* 0x000000ffff3e7224 */ /* 0x000fe200078e0032 */
[----:B------:R-:W-:Y:S01]  /*f5d0*/  PRMT R69, R0, 0x5410, R20 ;  /* 0x0000541000457816 */ /* 0x000fe20000000014 */
[----:B------:R-:W-:Y:S01]  /*f5e0*/  IMAD.MOV.U32 R0, RZ, RZ, R11 ;  /* 0x000000ffff007224 */ /* 0x000fe200078e000b */
[----:B------:R-:W-:Y:S01]  /*f5f0*/  SHF.L.U32 R21, R3, 0x1f, RZ ;  /* 0x0000001f03157819 */ /* 0x000fe200000006ff */
[----:B------:R-:W-:Y:S01]  /*f600*/  IMAD.MOV.U32 R3, RZ, RZ, R12 ;  /* 0x000000ffff037224 */ /* 0x000fe200078e000c */
[----:B------:R-:W-:Y:S01]  /*f610*/  PRMT R70, R60, 0x7610, R70 ;  /* 0x000076103c467816 */ /* 0x000fe20000000046 */
[----:B------:R-:W-:Y:S01]  /*f620*/  IMAD.MOV.U32 R20, RZ, RZ, R13 ;  /* 0x000000ffff147224 */ /* 0x000fe200078e000d */
[----:B------:R-:W0:Y:S01]  /*f630*/  SYNCS.PHASECHK.TRANS64.TRYWAIT P0, [R2+URZ+0x30800], R21 ;  /* 0x03080015020075a7 */ /* 0x000e22000800017f */
[----:B------:R-:W-:-:S02]  /*f640*/  MOV R60, R14 ;  /* 0x0000000e003c7202 */ /* 0x000fc40000000f00 */
[----:B------:R-:W-:Y:S02]  /*f650*/  PRMT R70, R70, 0x5410, R0 ;  /* 0x0000541046467816 */ /* 0x000fe40000000000 */
        /* <DEDUP_REMOVED lines=15> */
[----:B------:R-:W-:-:S03]  /*f750*/  IMAD.MOV.U32 R61, RZ, RZ, R56 ;  /* 0x000000ffff3d7224 */ /* 0x000fc600078e0038 */
[----:B------:R-:W-:Y:S02]  /*f760*/  PRMT R73, R20, 0x5410, R60 ;  /* 0x0000541014497816 */ /* 0x000fe4000000003c */
[----:B------:R-:W-:Y:S01]  /*f770*/  PRMT R20, R61, 0x5410, R62 ;  /* 0x000054103d147816 */ /* 0x000fe2000000003e */
[----:B------:R-:W-:Y:S01]  /*f780*/  IMAD.MOV.U32 R61, RZ, RZ, R59 ;  /* 0x000000ffff3d7224 */ /* 0x000fe200078e003b */
[----:B------:R-:W-:Y:S01]  /*f790*/  MOV R60, R58 ;  /* 0x0000003a003c7202 */ /* 0x000fe20000000f00 */
[----:B0-----:R-:W-:Y:S06]  /*f7a0*/  @!P0 BRA `(.L_x_5295) ;  /* 0x000001c400848947 */ /* 0x001fec0003800000 */
.L_x_5623:
[----:B------:R-:W-:Y:S05]  /*f7b0*/  BSYNC B1 ;  /* 0x0000000000017941 */ /* 0x000fea0003800000 */
.L_x_5294:
[----:B------:R-:W-:Y:S01]  /*f7c0*/  BSSY B1, `(.L_x_5296) ;  /* 0x000012c000017945 */ /* 0x000fe20003800000 */
[----:B0-----:R-:W-:-:S03]  /*f7d0*/  PRMT R21, R60, 0x5410, R61 ;  /* 0x000054103c157816 */ /* 0x001fc6000000003d */
[----:B------:R-:W-:Y:S05]  /*f7e0*/  @P1 BRA `(.L_x_5297) ;  /* 0x0000001000a41947 */ /* 0x000fea0003800000 */
[----:B------:R-:W0:Y:S01]  /*f7f0*/  LDC R83, c[0x0][0x3f4] ;  /* 0x0000fd00ff537b82 */ /* 0x000e220000000800 */
[----:B------:R-:W-:Y:S01]  /*f800*/  BSSY B2, `(.L_x_5298) ;  /* 0x0000067000027945 */ /* 0x000fe20003800000 */
[-C--:B0-----:R-:W-:Y:S02]  /*f810*/  ISETP.GE.AND P0, PT, R18, R83.reuse, PT ;  /* 0x000000531200720c */ /* 0x081fe40003f06270 */
[-C--:B------:R-:W-:Y:S02]  /*f820*/  ISETP.GE.AND P1, PT, R196, R83.reuse, PT ;  /* 0x00000053c400720c */ /* 0x080fe40003f26270 */
[----:B------:R-:W-:-:S09]  /*f830*/  ISETP.GE.AND P2, PT, R197, R83, PT ;  /* 0x00000053c500720c */ /* 0x000fd20003f46270 */
[----:B------:R-:W-:Y:S05]  /*f840*/  @P0 BRA `(.L_x_5299) ;  /* 0x0000000400880947 */ /* 0x000fea0003800000 */
[----:B------:R-:W-:Y:S01]  /*f850*/  LEA.HI R62, R83, R222, RZ, 0x1d ;  /* 0x000000de533e7211 */ /* 0x000fe200078fe8ff */
[--C-:B------:R-:W-:Y:S01]  /*f860*/  HADD2.F32 R99, -RZ, R92.reuse.H0_H0 ;  /* 0x2000005cff637230 */ /* 0x100fe20000004100 */
[----:B------:R-:W-:Y:S01]  /*f870*/  LOP3.LUT R61, R205, 0x38, R18, 0xf8, !PT ;  /* 0x00000038cd3d7812 */ /* 0x000fe200078ef812 */
[----:B------:R-:W-:Y:S01]  /*f880*/  HADD2.F32 R96, -RZ, R92.H1_H1 ;  /* 0x3000005cff607230 */ /* 0x000fe20000004100 */
[----:B------:R-:W-:Y:S01]  /*f890*/  SHF.R.S32.HI R63, RZ, 0x1f, R62 ;  /* 0x0000001fff3f7819 */ /* 0x000fe2000001143e */
[----:B------:R-:W-:Y:S01]  /*f8a0*/  IMAD.SHL.U32 R64, R62, 0x8, RZ ;  /* 0x000000083e407824 */ /* 0x000fe200078e00ff */
[----:B------:R-:W-:Y:S02]  /*f8b0*/  LOP3.LUT R60, R61, R206, RZ, 0x3c, !PT ;  /* 0x000000ce3d3c7212 */ /* 0x000fe400078e3cff */
[----:B------:R-:W-:Y:S02]  /*f8c0*/  LEA.HI R62, R63, R62, RZ, 0x3 ;  /* 0x0000003e3f3e7211 */ /* 0x000fe400078f18ff */
[----:B------:R-:W-:Y:S01]  /*f8d0*/  LOP3.LUT R63, R205, 0x38, R64, 0xf8, !PT ;  /* 0x00000038cd3f7812 */ /* 0x000fe200078ef840 */
[----:B------:R-:W-:Y:S01]  /*f8e0*/  IMAD.IADD R61, R207, 0x1, R60 ;  /* 0x00000001cf3d7824 */ /* 0x000fe200078e023c */
[--C-:B------:R-:W-:Y:S01]  /*f8f0*/  SHF.R.U64 R44, R44, 0x10, R45.reuse ;  /* 0x000000102c2c7819 */ /* 0x100fe2000000122d */
[----:B------:R-:W-:Y:S01]  /*f900*/  IMAD.SHL.U32 R62, R62, 0x400, RZ ;  /* 0x000004003e3e7824 */ /* 0x000fe200078e00ff */
[----:B------:R-:W-:Y:S01]  /*f910*/  LOP3.LUT R65, R63, R206, RZ, 0x3c, !PT ;  /* 0x000000ce3f417212 */ /* 0x000fe200078e3cff */
[----:B------:R-:W-:Y:S01]  /*f920*/  IMAD R88, R61, 0x2, R2 ;  /* 0x000000023d587824 */ /* 0x000fe200078e0202 */
[----:B------:R-:W-:-:S02]  /*f930*/  SHF.R.U32.HI R100, RZ, 0x10, R45 ;  /* 0x00000010ff647819 */ /* 0x000fc4000001162d */
[----:B------:R-:W-:Y:S02]  /*f940*/  LOP3.LUT R64, R62, 0x7fffe000, RZ, 0xc0, !PT ;  /* 0x7fffe0003e407812 */ /* 0x000fe400078ec0ff */
[----:B------:R-:W0:Y:S01]  /*f950*/  LDS.128 R60, [R88+0x12400] ;  /* 0x01240000583c7984 */ /* 0x000e220000000c00 */
[----:B------:R-:W-:Y:S01]  /*f960*/  SHF.R.U64 R32, R32, 0x10, R33 ;  /* 0x0000001020207819 */ /* 0x000fe20000001221 */
[----:B------:R-:W-:Y:S01]  /*f970*/  HADD2.F32 R100, -RZ, R100.H0_H0 ;  /* 0x20000064ff647230 */ /* 0x000fe20000004100 */
[----:B------:R-:W-:Y:S02]  /*f980*/  IADD3 R65, R65, R64, R207 ;  /* 0x0000004041417210 */ /* 0x000fe40007ffe0cf */
[----:B------:R-:W-:Y:S02]  /*f990*/  SHF.R.U32.HI R98, RZ, 0x10, R33 ;  /* 0x00000010ff627819 */ /* 0x000fe40000011621 */
[----:B------:R-:W-:Y:S02]  /*f9a0*/  LEA R90, R65, R2, 0x1 ;  /* 0x00000002415a7211 */ /* 0x000fe400078e08ff */
[----:B------:R-:W-:-:S02]  /*f9b0*/  SHF.R.U64 R33, R34, 0x10, R35 ;  /* 0x0000001022217819 */ /* 0x000fc40000001223 */
[----:B------:R-:W-:Y:S01]  /*f9c0*/  SHF.R.U64 R34, R46, 0x10, R47 ;  /* 0x000000102e227819 */ /* 0x000fe2000000122f */
[----:B------:R-:W1:Y:S01]  /*f9d0*/  LDS.128 R64, [R90+0x12400] ;  /* 0x012400005a407984 */ /* 0x000e620000000c00 */
[----:B------:R-:W-:Y:S01]  /*f9e0*/  SHF.R.U32.HI R105, RZ, 0x10, R35 ;  /* 0x00000010ff697819 */ /* 0x000fe20000011623 */
[----:B------:R-:W-:Y:S01]  /*f9f0*/  HADD2.F32 R33, -RZ, R33.H0_H0 ;  /* 0x20000021ff217230 */ /* 0x000fe20000004100 */
[----:B------:R-:W-:Y:S01]  /*fa00*/  SHF.R.U32.HI R103, RZ, 0x10, R47 ;  /* 0x00000010ff677819 */ /* 0x000fe2000001162f */
        /* <DEDUP_REMOVED lines=14> */
[----:B------:R-:W-:Y:S02]  /*faf0*/  HADD2.F32 R97, -RZ, R98.H0_H0 ;  /* 0x20000062ff617230 */ /* 0x000fe40000004100 */
[----:B------:R-:W-:Y:S01]  /*fb00*/  FFMA.FTZ R46, R46, R99, R101 ;  /* 0x000000632e2e7223 */ /* 0x000fe20000010065 */
[--C-:B------:R-:W-:Y:S02]  /*fb10*/  HADD2.F32 R98, -RZ, R91.reuse.H1_H1 ;  /* 0x3000005bff627230 */ /* 0x100fe40000004100 */
[----:B------:R-:W-:Y:S02]  /*fb20*/  HADD2.F32 R96, -RZ, R91.H0_H0 ;  /* 0x2000005bff607230 */ /* 0x000fe40000004100 */
[-C--:B------:R-:W-:Y:S01]  /*fb30*/  FMUL.FTZ R104, R92, R97.reuse ;  /* 0x000000615c687220 */ /* 0x080fe20000410000 */
[----:B------:R-:W-:Y:S01]  /*fb40*/  FFMA.FTZ R102, R61, R97, -R102 ;  /* 0x000000613d667223 */ /* 0x000fe20000010866 */
[----:B------:R-:W-:Y:S01]  /*fb50*/  FMUL.FTZ R92, R65, R98 ;  /* 0x00000062415c7220 */ /* 0x000fe20000410000 */
[----:B------:R-:W-:-:S02]  /*fb60*/  HADD2.F32 R91, -RZ, R89.H1_H1 ;  /* 0x30000059ff5b7230 */ /* 0x000fc40000004100 */
[-C--:B------:R-:W-:Y:S01]  /*fb70*/  FMUL.FTZ R97, R65, R96.reuse ;  /* 0x0000006041617220 */ /* 0x080fe20000410000 */
[----:B------:R-:W-:Y:S02]  /*fb80*/  HADD2.F32 R89, -RZ, R89.H0_H0 ;  /* 0x20000059ff597230 */ /* 0x000fe40000004100 */
[C---:B------:R-:W-:Y:S01]  /*fb90*/  FFMA.FTZ R65, R35.reuse, R96, -R92 ;  /* 0x0000006023417223 */ /* 0x040fe2000001085c */
[----:B------:R-:W-:Y:S02]  /*fba0*/  HADD2.F32 R95, -RZ, R67.H0_H0 ;  /* 0x20000043ff5f7230 */ /* 0x000fe40000004100 */
[----:B------:R-:W-:Y:S01]  /*fbb0*/  FFMA.FTZ R97, R35, R98, R97 ;  /* 0x0000006223617223 */ /* 0x000fe20000010061 */
[C---:B------:R-:W-:Y:S01]  /*fbc0*/  FMUL.FTZ R98, R94.reuse, R91 ;  /* 0x0000005b5e627220 */ /* 0x040fe20000410000 */
[--C-:B------:R-:W-:Y:S02]  /*fbd0*/  HADD2.F32 R96, -RZ, R87.reuse.H0_H0 ;  /* 0x20000057ff607230 */ /* 0x100fe40000004100 */
[----:B------:R-:W-:Y:S01]  /*fbe0*/  FFMA.FTZ R99, R61, R100, R104 ;  /* 0x000000643d637223 */ /* 0x000fe20000010068 */
[----:B------:R-:W-:Y:S01]  /*fbf0*/  FMUL.FTZ R100, R94, R89 ;  /* 0x000000595e647220 */ /* 0x000fe20000410000 */
[----:B------:R-:W-:-:S02]  /*fc00*/  HADD2.F32 R92, -RZ, R87.H1_H1 ;  /* 0x30000057ff5c7230 */ /* 0x000fc40000004100 */
[----:B------:R-:W-:Y:S01]  /*fc10*/  FFMA.FTZ R89, R47, R89, -R98 ;  /* 0x000000592f597223 */ /* 0x000fe20000010862 */
[----:B------:R-:W-:Y:S02]  /*fc20*/  HADD2.F32 R67, -RZ, R67.H1_H1 ;  /* 0x30000043ff437230 */ /* 0x000fe40000004100 */
[C---:B------:R-:W-:Y:S01]  /*fc30*/  FMUL.FTZ R104, R95.reuse, R96 ;  /* 0x000000605f687220 */ /* 0x040fe20000410000 */
[----:B------:R-:W-:Y:S02]  /*fc40*/  HADD2.F32 R98, -RZ, R103.H0_H0 ;  /* 0x20000067ff627230 */ /* 0x000fe40000004100 */
[-C--:B------:R-:W-:Y:S01]  /*fc50*/  FMUL.FTZ R95, R95, R92.reuse ;  /* 0x0000005c5f5f7220 */ /* 0x080fe20000410000 */
[----:B------:R-:W-:Y:S02]  /*fc60*/  HADD2.F32 R94, -RZ, R105.H0_H0 ;  /* 0x20000069ff5e7230 */ /* 0x000fe40000004100 */
[----:B------:R-:W-:Y:S01]  /*fc70*/  FFMA.FTZ R100, R47, R91, R100 ;  /* 0x0000005b2f647223 */ /* 0x000fe20000010064 */
[----:B------:R-:W-:Y:S01]  /*fc80*/  FFMA.FTZ R104, R93, R92, -R104 ;  /* 0x0000005c5d687223 */ /* 0x000fe20000010868 */
        /* <DEDUP_REMOVED lines=16> */
[----:B------:R-:W-:Y:S01]  /*fd90*/  FFMA.FTZ R95, R93, R96, R95 ;  /* 0x000000605d5f7223 */ /* 0x000fe2000001005f */
        /* <DEDUP_REMOVED lines=10> */
[----:B------:R0:W-:Y:S01]  /*fe40*/  STS.128 [R88+0x12400], R32 ;  /* 0x0124002058007388 */ /* 0x0001e20000000c00 */
[----:B------:R-:W-:-:S05]  /*fe50*/  F2FP.F16.F32.PACK_AB R46, R61, R100 ;  /* 0x000000643d2e723e */ /* 0x000fca00000000ff */
[----:B------:R0:W-:Y:S02]  /*fe60*/  STS.128 [R90+0x12400], R44 ;  /* 0x0124002c5a007388 */ /* 0x0001e40000000c00 */
.L_x_5299:
[----:B------:R-:W-:Y:S05]  /*fe70*/  BSYNC B2 ;  /* 0x0000000000027941 */ /* 0x000fea0003800000 */
.L_x_5298:
[----:B------:R-:W-:Y:S04]  /*fe80*/  BSSY B2, `(.L_x_5300) ;  /* 0x0000060000027945 */ /* 0x000fe80003800000 */
[----:B------:R-:W-:Y:S05]  /*fe90*/  @P1 BRA `(.L_x_5301) ;  /* 0x0000000400781947 */ /* 0x000fea0003800000 */
[----:B0-----:R-:W-:Y:S01]  /*fea0*/  LEA.HI R32, R83, R224, RZ, 0x1d ;  /* 0x000000e053207211 */ /* 0x001fe200078fe8ff */
[----:B------:R-:W-:Y:S01]  /*feb0*/  HADD2.F32 R64, -RZ, R82.H1_H1 ;  /* 0x30000052ff407230 */ /* 0x000fe20000004100 */
[--C-:B------:R-:W-:Y:S01]  /*fec0*/  SHF.R.U64 R89, R40, 0x10, R41.reuse ;  /* 0x0000001028597819 */ /* 0x100fe20000001229 */
[--C-:B------:R-:W-:Y:S01]  /*fed0*/  HADD2.F32 R62, -RZ, R85.reuse.H1_H1 ;  /* 0x30000055ff3e7230 */ /* 0x100fe20000004100 */
[----:B------:R-:W-:Y:S01]  /*fee0*/  SHF.R.S32.HI R33, RZ, 0x1f, R32 ;  /* 0x0000001fff217819 */ /* 0x000fe20000011420 */
[----:B------:R-:W-:Y:S01]  /*fef0*/  IMAD.SHL.U32 R34, R32, 0x8, RZ ;  /* 0x0000000820227824 */ /* 0x000fe200078e00ff */
[----:B------:R-:W-:Y:S01]  /*ff00*/  SHF.R.U32.HI R66, RZ, 0x10, R41 ;  /* 0x00000010ff427819 */ /* 0x000fe20000011629 */
[----:B------:R-:W-:Y:S01]  /*ff10*/  HADD2.F32 R85, -RZ, R85.H0_H0 ;  /* 0x20000055ff557230 */ /* 0x000fe20000004100 */
[----:B------:R-:W-:Y:S02]  /*ff20*/  LEA.HI R32, R33, R32, RZ, 0x3 ;  /* 0x0000002021207211 */ /* 0x000fe400078f18ff */
[----:B------:R-:W-:Y:S01]  /*ff30*/  LOP3.LUT R33, R205, 0x38, R34, 0xf8, !PT ;  /* 0x00000038cd217812 */ /* 0x000fe200078ef822 */
[----:B------:R-:W-:Y:S01]  /*ff40*/  HADD2.F32 R66, -RZ, R66.H0_H0 ;  /* 0x20000042ff427230 */ /* 0x000fe20000004100 */
[----:B------:R-:W-:Y:S01]  /*ff50*/  SHF.R.U64 R93, R28, 0x10, R29 ;  /* 0x000000101c5d7819 */ /* 0x000fe2000000121d */
[----:B------:R-:W-:Y:S01]  /*ff60*/  IMAD.SHL.U32 R32, R32, 0x400, RZ ;  /* 0x0000040020207824 */ /* 0x000fe200078e00ff */
[----:B------:R-:W-:-:S02]  /*ff70*/  LOP3.LUT R45, R33, R206, RZ, 0x3c, !PT ;  /* 0x000000ce212d7212 */ /* 0x000fc400078e3cff */
[----:B------:R-:W-:Y:S02]  /*ff80*/  SHF.R.U32.HI R61, RZ, 0x10, R29 ;  /* 0x00000010ff3d7819 */ /* 0x000fe4000001161d */
[----:B------:R-:W-:Y:S02]  /*ff90*/  LOP3.LUT R44, R32, 0x7fffe000, RZ, 0xc0, !PT ;  /* 0x7fffe000202c7812 */ /* 0x000fe400078ec0ff */
[----:B------:R-:W0:Y:S01]  /*ffa0*/  LDS.128 R32, [R237] ;  /* 0x00000000ed207984 */ /* 0x000e220000000c00 */
[----:B------:R-:W-:Y:S02]  /*ffb0*/  SHF.R.U64 R87, R42, 0x10, R43 ;  /* 0x000000102a577819 */ /* 0x000fe4000000122b */
[----:B------:R-:W-:Y:S02]  /*ffc0*/  IADD3 R45, R45, R44, R207 ;  /* 0x0000002c2d2d7210 */ /* 0x000fe40007ffe0cf */
[----:B------:R-:W-:Y:S02]  /*ffd0*/  SHF.R.U32.HI R67, RZ, 0x10, R43 ;  /* 0x00000010ff437819 */ /* 0x000fe4000001162b */
[--C-:B------:R-:W-:Y:S01]  /*ffe0*/  SHF.R.U32.HI R91, RZ, 0x10, R31.reuse ;  /* 0x00000010ff5b7819 */ /* 0x100fe2000001161f */
[----:B------:R-:W-:Y:S01]  /*fff0*/  IMAD R60, R45, 0x2, R2 ;  /* 0x000000022d3c7824 */ /* 0x000fe200078e0202 */
[----:B------:R-:W-:-:S04]  /*10000*/  SHF.R.U64 R92, R30, 0x10, R31 ;  /* 0x000000101e5c7819 */ /* 0x000fc8000000121f */
[----:B------:R-:W1:Y:S01]  /*10010*/  LDS.128 R44, [R60+0x12400] ;  /* 0x012400003c2c7984 */ /* 0x000e620000000c00 */
[--C-:B0-----:R-:W-:Y:S02]  /*10020*/  HADD2.F32 R29, -RZ, R33.reuse.H0_H0 ;  /* 0x20000021ff1d7230 */ /* 0x101fe40000004100 */
[----:B------:R-:W-:Y:S02]  /*10030*/  HADD2.F32 R28, -RZ, R32.H0_H0 ;  /* 0x20000020ff1c7230 */ /* 0x000fe40000004100 */
[----:B------:R-:W-:Y:S02]  /*10040*/  HADD2.F32 R33, -RZ, R33.H1_H1 ;  /* 0x30000021ff217230 */ /* 0x000fe40000004100 */
[----:B------:R-:W-:Y:S02]  /*10050*/  HADD2.F32 R30, -RZ, R34.H0_H0 ;  /* 0x20000022ff1e7230 */ /* 0x000fe40000004100 */
[--C-:B------:R-:W-:Y:S02]  /*10060*/  HADD2.F32 R31, -RZ, R35.reuse.H0_H0 ;  /* 0x20000023ff1f7230 */ /* 0x100fe40000004100 */
[----:B------:R-:W-:-:S02]  /*10070*/  HADD2.F32 R35, -RZ, R35.H1_H1 ;  /* 0x30000023ff237230 */ /* 0x000fc40000004100 */
[----:B------:R-:W-:Y:S02]  /*10080*/  HADD2.F32 R32, -RZ, R32.H1_H1 ;  /* 0x30000020ff207230 */ /* 0x000fe40000004100 */
[--C-:B-1----:R-:W-:Y:S02]  /*10090*/  HADD2.F32 R41, -RZ, R45.reuse.H0_H0 ;  /* 0x2000002dff297230 */ /* 0x102fe40000004100 */
[----:B------:R-:W-:Y:S02]  /*100a0*/  HADD2.F32 R40, -RZ, R44.H0_H0 ;  /* 0x2000002cff287230 */ /* 0x000fe40000004100 */
[----:B------:R-:W-:Y:S02]  /*100b0*/  HADD2.F32 R45, -RZ, R45.H1_H1 ;  /* 0x3000002dff2d7230 */ /* 0x000fe40000004100 */
[C---:B------:R-:W-:Y:S01]  /*100c0*/  FMUL.FTZ R88, R41.reuse, R64 ;  /* 0x0000004029587220 */ /* 0x040fe20000410000 */
[----:B------:R-:W-:Y:S01]  /*100d0*/  FMUL.FTZ R90, R41, R62 ;  /* 0x0000003e295a7220 */ /* 0x000fe20000410000 */
[----:B------:R-:W-:-:S02]  /*100e0*/  HADD2.F32 R41, -RZ, R82.H0_H0 ;  /* 0x20000052ff297230 */ /* 0x000fc40000004100 */
[C---:B------:R-:W-:Y:S01]  /*100f0*/  FFMA.FTZ R88, R29.reuse, R62, -R88 ;  /* 0x0000003e1d587223 */ /* 0x040fe20000010858 */
[----:B------:R-:W-:Y:S02]  /*10100*/  HADD2.F32 R62, -RZ, R61.H0_H0 ;  /* 0x2000003dff3e7230 */ /* 0x000fe40000004100 */
[----:B------:R-:W-:Y:S01]  /*10110*/  FFMA.FTZ R90, R29, R64, R90 ;  /* 0x000000401d5a7223 */ /* 0x000fe2000001005a */
[C---:B------:R-:W-:Y:S01]  /*10120*/  FMUL.FTZ R29, R40.reuse, R41 ;  /* 0x00000029281d7220 */ /* 0x040fe20000410000 */
[C---:B------:R-:W-:Y:S01]  /*10130*/  FMUL.FTZ R82, R45.reuse, R66 ;  /* 0x000000422d527220 */ /* 0x040fe20000410000 */
[-C--:B------:R-:W-:Y:S01]  /*10140*/  FMUL.FTZ R40, R40, R85.reuse ;  /* 0x0000005528287220 */ /* 0x080fe20000410000 */
[----:B------:R-:W-:Y:S01]  /*10150*/  FMUL.FTZ R64, R45, R62 ;  /* 0x0000003e2d407220 */ /* 0x000fe20000410000 */
[----:B------:R-:W-:Y:S02]  /*10160*/  HADD2.F32 R45, -RZ, R84.H0_H0 ;  /* 0x20000054ff2d7230 */ /* 0x000fe40000004100 */
[----:B------:R-:W-:Y:S01]  /*10170*/  FFMA.FTZ R85, R28, R85, -R29 ;  /* 0x000000551c557223 */ /* 0x000fe2000001081d */
[----:B------:R-:W-:-:S02]  /*10180*/  HADD2.F32 R42, -RZ, R46.H0_H0 ;  /* 0x2000002eff2a7230 */ /* 0x000fc40000004100 */
[C---:B------:R-:W-:Y:S01]  /*10190*/  FFMA.FTZ R63, R33.reuse, R62, -R82 ;  /* 0x0000003e213f7223 */ /* 0x040fe20000010852 */
[----:B------:R-:W-:Y:S02]  /*101a0*/  HADD2.F32 R43, -RZ, R47.H0_H0 ;  /* 0x2000002fff2b7230 */ /* 0x000fe40000004100 */
[----:B------:R-:W-:Y:S01]  /*101b0*/  FFMA.FTZ R65, R33, R66, R64 ;  /* 0x0000004221417223 */ /* 0x000fe20000010040 */
[----:B------:R-:W-:Y:S02]  /*101c0*/  HADD2.F32 R29, -RZ, R86.H0_H0 ;  /* 0x20000056ff1d7230 */ /* 0x000fe40000004100 */
[----:B------:R-:W-:Y:S01]  /*101d0*/  FFMA.FTZ R61, R28, R41, R40 ;  /* 0x000000291c3d7223 */ /* 0x000fe20000010028 */
[----:B------:R-:W-:Y:S02]  /*101e0*/  HADD2.F32 R84, -RZ, R84.H1_H1 ;  /* 0x30000054ff547230 */ /* 0x000fe40000004100 */
[----:B------:R-:W-:Y:S01]  /*101f0*/  FMUL.FTZ R33, R42, R45 ;  /* 0x0000002d2a217220 */ /* 0x000fe20000410000 */
[----:B------:R-:W-:-:S02]  /*10200*/  HADD2.F32 R86, -RZ, R86.H1_H1 ;  /* 0x30000056ff567230 */ /* 0x000fc40000004100 */
[-C--:B------:R-:W-:Y:S01]  /*10210*/  FMUL.FTZ R41, R42, R29.reuse ;  /* 0x0000001d2a297220 */ /* 0x080fe20000410000 */
[----:B------:R-:W-:Y:S02]  /*10220*/  HADD2.F32 R47, -RZ, R47.H1_H1 ;  /* 0x3000002fff2f7230 */ /* 0x000fe40000004100 */
[C---:B------:R-:W-:Y:S01]  /*10230*/  FMUL.FTZ R62, R43.reuse, R84 ;  /* 0x000000542b3e7220 */ /* 0x040fe20000410000 */
[----:B------:R-:W-:Y:S02]  /*10240*/  HADD2.F32 R40, -RZ, R67.H0_H0 ;  /* 0x20000043ff287230 */ /* 0x000fe40000004100 */
[----:B------:R-:W-:Y:S01]  /*10250*/  FMUL.FTZ R43, R43, R86 ;  /* 0x000000562b2b7220 */ /* 0x000fe20000410000 */
[----:B------:R-:W-:Y:S02]  /*10260*/  HADD2.F32 R28, -RZ, R91.H0_H0 ;  /* 0x2000005bff1c7230 */ /* 0x000fe40000004100 */
[C---:B------:R-:W-:Y:S01]  /*10270*/  FFMA.FTZ R42, R30.reuse, R29, -R33 ;  /* 0x0000001d1e2a7223 */ /* 0x040fe20000010821 */
[----:B------:R-:W-:Y:S01]  /*10280*/  FFMA.FTZ R45, R30, R45, R41 ;  /* 0x0000002d1e2d7223 */ /* 0x000fe20000010029 */
[----:B------:R-:W-:-:S02]  /*10290*/  HADD2.F32 R44, -RZ, R44.H1_H1 ;  /* 0x3000002cff2c7230 */ /* 0x000fc40000004100 */
[----:B------:R-:W-:Y:S01]  /*102a0*/  FMUL.FTZ R30, R47, R40 ;  /* 0x000000282f1e7220 */ /* 0x000fe20000410000 */
[----:B------:R-:W-:Y:S02]  /*102b0*/  HADD2.F32 R46, -RZ, R46.H1_H1 ;  /* 0x3000002eff2e7230 */ /* 0x000fe40000004100 */
[C---:B------:R-:W-:Y:S01]  /*102c0*/  FFMA.FTZ R62, R31.reuse, R86, -R62 ;  /* 0x000000561f3e7223 */ /* 0x040fe2000001083e */
[----:B------:R-:W-:Y:S01]  /*102d0*/  FFMA.FTZ R84, R31, R84, R43 ;  /* 0x000000541f547223 */ /* 0x000fe2000001002b */
        /* <DEDUP_REMOVED lines=26> */
.L_x_5301:
[----:B------:R-:W-:Y:S05]  /*10480*/  BSYNC B2 ;  /* 0x0000000000027941 */ /* 0x000fea0003800000 */
.L_x_5300:
[----:B------:R-:W-:Y:S05]  /*10490*/  @P2 BRA `(.L_x_5297) ;  /* 0x0000000400782947 */ /* 0x000fea0003800000 */
[----:B------:R-:W-:Y:S01]  /*104a0*/  LEA.HI R83, R83, R225, RZ, 0x1d ;  /* 0x000000e153537211 */ /* 0x000fe200078fe8ff */
[----:B------:R-:W-:Y:S01]  /*104b0*/  HADD2.F32 R41, -RZ, R76.H1_H1 ;  /* 0x3000004cff297230 */ /* 0x000fe20000004100 */
[----:B0-----:R-:W-:Y:S01]  /*104c0*/  SHF.R.U32.HI R44, RZ, 0x10, R37 ;  /* 0x00000010ff2c7819 */ /* 0x001fe20000011625 */
[--C-:B------:R-:W-:Y:S01]  /*104d0*/  HADD2.F32 R42, -RZ, R75.reuse.H0_H0 ;  /* 0x2000004bff2a7230 */ /* 0x100fe20000004100 */
[----:B-1----:R-:W-:Y:S01]  /*104e0*/  SHF.R.S32.HI R30, RZ, 0x1f, R83 ;  /* 0x0000001fff1e7819 */ /* 0x002fe20000011453 */
[----:B------:R-:W-:Y:S01]  /*104f0*/  IMAD.SHL.U32 R28, R83, 0x8, RZ ;  /* 0x00000008531c7824 */ /* 0x000fe200078e00ff */
[----:B------:R-:W-:Y:S01]  /*10500*/  SHF.R.U64 R61, R36, 0x10, R37 ;  /* 0x00000010243d7819 */ /* 0x000fe20000001225 */
[----:B------:R-:W-:Y:S01]  /*10510*/  HADD2.F32 R44, -RZ, R44.H0_H0 ;  /* 0x2000002cff2c7230 */ /* 0x000fe20000004100 */
[----:B------:R-:W-:Y:S01]  /*10520*/  LEA.HI R30, R30, R83, RZ, 0x3 ;  /* 0x000000531e1e7211 */ /* 0x000fe200078f18ff */
[----:B------:R-:W-:Y:S01]  /*10530*/  HADD2.F32 R75, -RZ, R75.H1_H1 ;  /* 0x3000004bff4b7230 */ /* 0x000fe20000004100 */
[----:B------:R-:W-:Y:S01]  /*10540*/  LOP3.LUT R29, R205, 0x38, R28, 0xf8, !PT ;  /* 0x00000038cd1d7812 */ /* 0x000fe200078ef81c */
[----:B------:R-:W-:Y:S01]  /*10550*/  HADD2.F32 R76, -RZ, R76.H0_H0 ;  /* 0x2000004cff4c7230 */ /* 0x000fe20000004100 */
[----:B------:R-:W-:Y:S01]  /*10560*/  SHF.R.U32.HI R43, RZ, 0x10, R25 ;  /* 0x00000010ff2b7819 */ /* 0x000fe20000011619 */
[----:B------:R-:W-:Y:S01]  /*10570*/  IMAD.SHL.U32 R30, R30, 0x400, RZ ;  /* 0x000004001e1e7824 */ /* 0x000fe200078e00ff */
[----:B------:R-:W-:-:S02]  /*10580*/  LOP3.LUT R33, R29, R206, RZ, 0x3c, !PT ;  /* 0x000000ce1d217212 */ /* 0x000fc400078e3cff */
[----:B------:R-:W-:Y:S02]  /*10590*/  SHF.R.U64 R65, R24, 0x10, R25 ;  /* 0x0000001018417819 */ /* 0x000fe40000001219 */
[----:B------:R-:W-:Y:S02]  /*105a0*/  LOP3.LUT R32, R30, 0x7fffe000, RZ, 0xc0, !PT ;  /* 0x7fffe0001e207812 */ /* 0x000fe400078ec0ff */
[----:B------:R-:W0:Y:S01]  /*105b0*/  LDS.128 R28, [R235] ;  /* 0x00000000eb1c7984 */ /* 0x000e220000000c00 */
[----:B------:R-:W-:Y:S02]  /*105c0*/  SHF.R.U64 R47, R38, 0x10, R39 ;  /* 0x00000010262f7819 */ /* 0x000fe40000001227 */
[----:B------:R-:W-:Y:S02]  /*105d0*/  IADD3 R33, R33, R32, R207 ;  /* 0x0000002021217210 */ /* 0x000fe40007ffe0cf */
[----:B------:R-:W-:Y:S02]  /*105e0*/  SHF.R.U32.HI R45, RZ, 0x10, R39 ;  /* 0x00000010ff2d7819 */ /* 0x000fe40000011627 */
[----:B------:R-:W-:-:S02]  /*105f0*/  LEA R40, R33, R2, 0x1 ;  /* 0x0000000221287211 */ /* 0x000fc400078e08ff */
[--C-:B------:R-:W-:Y:S02]  /*10600*/  SHF.R.U32.HI R63, RZ, 0x10, R27.reuse ;  /* 0x00000010ff3f7819 */ /* 0x100fe4000001161b */
[----:B------:R-:W-:Y:S01]  /*10610*/  SHF.R.U64 R64, R26, 0x10, R27 ;  /* 0x000000101a407819 */ /* 0x000fe2000000121b */
[----:B------:R-:W1:Y:S01]  /*10620*/  LDS.128 R32, [R40+0x12400] ;  /* 0x0124000028207984 */ /* 0x000e620000000c00 */
        /* <DEDUP_REMOVED lines=11> */
[----:B------:R-:W-:-:S02]  /*106e0*/  HADD2.F32 R36, -RZ, R43.H0_H0 ;  /* 0x2000002bff247230 */ /* 0x000fc40000004100 */
[----:B------:R-:W-:Y:S01]  /*106f0*/  FMUL.FTZ R62, R37, R44 ;  /* 0x0000002c253e7220 */ /* 0x000fe20000410000 */
[C---:B------:R-:W-:Y:S01]  /*10700*/  FFMA.FTZ R46, R25.reuse, R41, -R46 ;  /* 0x00000029192e7223 */ /* 0x040fe2000001082e */
[----:B------:R-:W-:Y:S01]  /*10710*/  FFMA.FTZ R60, R25, R42, R60 ;  /* 0x0000002a193c7223 */ /* 0x000fe2000001003c */
[----:B------:R-:W-:Y:S01]  /*10720*/  FMUL.FTZ R25, R33, R75 ;  /* 0x0000004b21197220 */ /* 0x000fe20000410000 */
[-C--:B------:R-:W-:Y:S01]  /*10730*/  FMUL.FTZ R42, R37, R36.reuse ;  /* 0x00000024252a7220 */ /* 0x080fe20000410000 */
[----:B------:R-:W-:Y:S01]  /*10740*/  FFMA.FTZ R41, R29, R36, -R62 ;  /* 0x000000241d297223 */ /* 0x000fe2000001083e */
[-C--:B------:R-:W-:Y:S01]  /*10750*/  FMUL.FTZ R36, R33, R76.reuse ;  /* 0x0000004c21247220 */ /* 0x080fe20000410000 */
[----:B------:R-:W-:Y:S01]  /*10760*/  FFMA.FTZ R76, R24, R76, -R25 ;  /* 0x0000004c184c7223 */ /* 0x000fe20000010819 */
[----:B------:R-:W-:Y:S02]  /*10770*/  HADD2.F32 R38, -RZ, R34.H0_H0 ;  /* 0x20000022ff267230 */ /* 0x000fe40000004100 */
[----:B------:R-:W-:Y:S01]  /*10780*/  FFMA.FTZ R43, R29, R44, R42 ;  /* 0x0000002c1d2b7223 */ /* 0x000fe2000001002a */
[----:B------:R-:W-:-:S02]  /*10790*/  HADD2.F32 R37, -RZ, R74.H1_H1 ;  /* 0x3000004aff257230 */ /* 0x000fc40000004100 */
[----:B------:R-:W-:Y:S01]  /*107a0*/  FFMA.FTZ R75, R24, R75, R36 ;  /* 0x0000004b184b7223 */ /* 0x000fe20000010024 */
[----:B------:R-:W-:Y:S02]  /*107b0*/  HADD2.F32 R25, -RZ, R77.H0_H0 ;  /* 0x2000004dff197230 */ /* 0x000fe40000004100 */
        /* <DEDUP_REMOVED lines=9> */
[-C--:B------:R-:W-:Y:S01]  /*10850*/  FMUL.FTZ R39, R39, R24.reuse ;  /* 0x0000001827277220 */ /* 0x080fe20000410000 */
[----:B------:R-:W-:Y:S02]  /*10860*/  HADD2.F32 R36, -RZ, R63.H0_H0 ;  /* 0x2000003fff247230 */ /* 0x000fe40000004100 */
        /* <DEDUP_REMOVED lines=33> */
.L_x_5297:
[----:B------:R-:W-:Y:S05]  /*10a80*/  BSYNC B1 ;  /* 0x0000000000017941 */ /* 0x000fea0003800000 */
.L_x_5296:
[----:B------:R-:W-:-:S13]  /*10a90*/  ISETP.GE.AND P0, PT, R221, R71, PT ;  /* 0x00000047dd00720c */ /* 0x000fda0003f06270 */
[----:B------:R-:W-:Y:S05]  /*10aa0*/  @P0 BRA `(.L_x_5277) ;  /* 0x0000001000980947 */ /* 0x000fea0003800000 */
[----:B01----:R-:W0:Y:S01]  /*10ab0*/  LDC R33, c[0x0][0x3f4] ;  /* 0x0000fd00ff217b82 */ /* 0x003e220000000800 */
[----:B------:R-:W-:Y:S01]  /*10ac0*/  BSSY B1, `(.L_x_5302) ;  /* 0x0000064000017945 */ /* 0x000fe20003800000 */
[----:B------:R-:W-:Y:S02]  /*10ad0*/  SHF.R.U32.HI R61, RZ, 0x3, R204 ;  /* 0x00000003ff3d7819 */ /* 0x000fe400000116cc */
[-C--:B0-----:R-:W-:Y:S02]  /*10ae0*/  ISETP.GE.AND P0, PT, R18, R33.reuse, PT ;  /* 0x000000211200720c */ /* 0x081fe40003f06270 */
[-C--:B------:R-:W-:Y:S02]  /*10af0*/  ISETP.GE.AND P1, PT, R196, R33.reuse, PT ;  /* 0x00000021c400720c */ /* 0x080fe40003f26270 */
[----:B------:R-:W-:-:S09]  /*10b00*/  ISETP.GE.AND P2, PT, R197, R33, PT ;  /* 0x00000021c500720c */ /* 0x000fd20003f46270 */
[----:B------:R-:W-:Y:S05]  /*10b10*/  @P0 BRA `(.L_x_5303) ;  /* 0x0000000400780947 */ /* 0x000fea0003800000 */
[----:B--2---:R-:W-:Y:S01]  /*10b20*/  LEA.HI R24, R33, R222, RZ, 0x1d ;  /* 0x000000de21187211 */ /* 0x004fe200078fe8ff */
[----:B------:R-:W-:Y:S01]  /*10b30*/  HADD2.F32 R38, -RZ, R80.H1_H1 ;  /* 0x30000050ff267230 */ /* 0x000fe20000004100 */
[----:B------:R-:W-:Y:S01]  /*10b40*/  SHF.R.U32.HI R41, RZ, 0x10, R49 ;  /* 0x00000010ff297819 */ /* 0x000fe20000011631 */
[--C-:B------:R-:W-:Y:S01]  /*10b50*/  HADD2.F32 R39, -RZ, R78.reuse.H1_H1 ;  /* 0x3000004eff277230 */ /* 0x100fe20000004100 */
[----:B------:R-:W-:Y:S01]  /*10b60*/  SHF.R.S32.HI R27, RZ, 0x1f, R24 ;  /* 0x0000001fff1b7819 */ /* 0x000fe20000011418 */
[----:B------:R-:W-:Y:S01]  /*10b70*/  IMAD.SHL.U32 R25, R24, 0x8, RZ ;  /* 0x0000000818197824 */ /* 0x000fe200078e00ff */
[----:B------:R-:W-:Y:S01]  /*10b80*/  SHF.R.U32.HI R40, RZ, 0x10, R5 ;  /* 0x00000010ff287819 */ /* 0x000fe20000011605 */
[----:B------:R-:W-:Y:S01]  /*10b90*/  HADD2.F32 R78, -RZ, R78.H0_H0 ;  /* 0x2000004eff4e7230 */ /* 0x000fe20000004100 */
[----:B------:R-:W-:Y:S01]  /*10ba0*/  LEA.HI R27, R27, R24, RZ, 0x3 ;  /* 0x000000181b1b7211 */ /* 0x000fe200078f18ff */
[----:B------:R-:W-:Y:S01]  /*10bb0*/  HADD2.F32 R80, -RZ, R80.H0_H0 ;  /* 0x20000050ff507230 */ /* 0x000fe20000004100 */
[----:B------:R-:W-:Y:S01]  /*10bc0*/  LOP3.LUT R24, R204, 0x38, R25, 0xf8, !PT ;  /* 0x00000038cc187812 */ /* 0x000fe200078ef819 */
[----:B------:R-:W-:Y:S01]  /*10bd0*/  HADD2.F32 R40, -RZ, R40.H0_H0 ;  /* 0x20000028ff287230 */ /* 0x000fe20000004100 */
[----:B------:R-:W-:Y:S01]  /*10be0*/  SHF.R.U64 R60, R48, 0x10, R49 ;  /* 0x00000010303c7819 */ /* 0x000fe20000001231 */
[----:B------:R-:W-:Y:S01]  /*10bf0*/  IMAD.SHL.U32 R27, R27, 0x400, RZ ;  /* 0x000004001b1b7824 */ /* 0x000fe200078e00ff */
[----:B------:R-:W-:-:S02]  /*10c00*/  LOP3.LUT R28, R24, R61, RZ, 0x3c, !PT ;  /* 0x0000003d181c7212 */ /* 0x000fc400078e3cff */
[----:B------:R-:W-:Y:S02]  /*10c10*/  SHF.R.U64 R48, R4, 0x10, R5 ;  /* 0x0000001004307819 */ /* 0x000fe40000001205 */
[----:B------:R-:W-:Y:S02]  /*10c20*/  LOP3.LUT R29, R27, 0x7fffe000, RZ, 0xc0, !PT ;  /* 0x7fffe0001b1d7812 */ /* 0x000fe400078ec0ff */
[----:B------:R-:W0:Y:S01]  /*10c30*/  LDS.128 R24, [R236] ;  /* 0x00000000ec187984 */ /* 0x000e220000000c00 */
[----:B------:R-:W-:Y:S02]  /*10c40*/  SHF.R.U64 R49, R50, 0x10, R51 ;  /* 0x0000001032317819 */ /* 0x000fe40000001233 */
[----:B------:R-:W-:Y:S02]  /*10c50*/  IADD3 R29, R28, R29, R209 ;  /* 0x0000001d1c1d7210 */ /* 0x000fe40007ffe0d1 */
[----:B------:R-:W-:Y:S02]  /*10c60*/  SHF.R.U64 R47, R6, 0x10, R7 ;  /* 0x00000010062f7819 */ /* 0x000fe40000001207 */
[----:B------:R-:W-:Y:S01]  /*10c70*/  SHF.R.U32.HI R50, RZ, 0x10, R51 ;  /* 0x00000010ff327819 */ /* 0x000fe20000011633 */
[----:B------:R-:W-:Y:S01]  /*10c80*/  IMAD R32, R29, 0x2, R2 ;  /* 0x000000021d207824 */ /* 0x000fe200078e0202 */
[----:B------:R-:W-:-:S04]  /*10c90*/  SHF.R.U32.HI R43, RZ, 0x10, R7 ;  /* 0x00000010ff2b7819 */ /* 0x000fc80000011607 */
        /* <DEDUP_REMOVED lines=13> */
[----:B------:R-:W-:-:S02]  /*10d70*/  HADD2.F32 R34, -RZ, R41.H0_H0 ;  /* 0x20000029ff227230 */ /* 0x000fc40000004100 */
[C---:B------:R-:W-:Y:S01]  /*10d80*/  FFMA.FTZ R42, R5.reuse, R38, -R42 ;  /* 0x00000026052a7223 */ /* 0x040fe2000001082a */
[----:B------:R-:W-:Y:S01]  /*10d90*/  FFMA.FTZ R44, R5, R39, R44 ;  /* 0x00000027052c7223 */ /* 0x000fe2000001002c */
[----:B------:R-:W-:Y:S01]  /*10da0*/  FMUL.FTZ R5, R29, R78 ;  /* 0x0000004e1d057220 */ /* 0x000fe20000410000 */
[C---:B------:R-:W-:Y:S01]  /*10db0*/  FMUL.FTZ R38, R35.reuse, R40 ;  /* 0x0000002823267220 */ /* 0x040fe20000410000 */
[----:B------:R-:W-:Y:S01]  /*10dc0*/  FMUL.FTZ R46, R35, R34 ;  /* 0x00000022232e7220 */ /* 0x000fe20000410000 */
[----:B------:R-:W-:Y:S02]  /*10dd0*/  HADD2.F32 R36, -RZ, R30.H0_H0 ;  /* 0x2000001eff247230 */ /* 0x000fe40000004100 */
[-C--:B------:R-:W-:Y:S01]  /*10de0*/  FMUL.FTZ R29, R29, R80.reuse ;  /* 0x000000501d1d7220 */ /* 0x080fe20000410000 */
[----:B------:R-:W-:Y:S02]  /*10df0*/  HADD2.F32 R35, -RZ, R79.H0_H0 ;  /* 0x2000004fff237230 */ /* 0x000fe40000004100 */
        /* <DEDUP_REMOVED lines=12> */
[----:B------:R-:W-:Y:S02]  /*10ec0*/  HADD2.F32 R36, -RZ, R43.H0_H0 ;  /* 0x2000002bff247230 */ /* 0x000fe40000004100 */
[C---:B------:R-:W-:Y:S01]  /*10ed0*/  FMUL.FTZ R46, R37.reuse, R38 ;  /* 0x00000026252e7220 */ /* 0x040fe20000410000 */
[----:B------:R-:W-:Y:S02]  /*10ee0*/  HADD2.F32 R34, -RZ, R50.H0_H0 ;  /* 0x20000032ff227230 */ /* 0x000fe40000004100 */
[-C--:B------:R-:W-:Y:S01]  /*10ef0*/  FMUL.FTZ R5, R37, R4.reuse ;  /* 0x0000000425057220 */ /* 0x080fe20000410000 */
        /* <DEDUP_REMOVED lines=32> */
.L_x_5303:
[----:B------:R-:W-:Y:S05]  /*11100*/  BSYNC B1 ;  /* 0x0000000000017941 */ /* 0x000fea0003800000 */
.L_x_5302:
[----:B------:R-:W-:Y:S04]  /*11110*/  BSSY B1, `(.L_x_5304) ;  /* 0x0000060000017945 */ /* 0x000fe80003800000 */
[----:B------:R-:W-:Y:S05]  /*11120*/  @P1 BRA `(.L_x_5305) ;  /* 0x0000000400781947 */ /* 0x000fea0003800000 */
[----:B0-----:R-:W-:Y:S01]  /*11130*/  LEA.HI R4, R33, R224, RZ, 0x1d ;  /* 0x000000e021047211 */ /* 0x001fe200078fe8ff */
[----:B------:R-:W-:Y:S01]  /*11140*/  HADD2.F32 R35, -RZ, R69.H1_H1 ;  /* 0x30000045ff237230 */ /* 0x000fe20000004100 */
[--C-:B------:R-:W-:Y:S01]  /*11150*/  SHF.R.U32.HI R36, RZ, 0x10, R9.reuse ;  /* 0x00000010ff247819 */ /* 0x100fe20000011609 */
[----:B------:R-:W-:Y:S01]  /*11160*/  HADD2.F32 R34, -RZ, R72.H1_H1 ;  /* 0x30000048ff227230 */ /* 0x000fe20000004100 */
[----:B------:R-:W-:Y:S01]  /*11170*/  SHF.R.S32.HI R7, RZ, 0x1f, R4 ;  /* 0x0000001fff077819 */ /* 0x000fe20000011404 */
[----:B------:R-:W-:Y:S01]  /*11180*/  IMAD.SHL.U32 R5, R4, 0x8, RZ ;  /* 0x0000000804057824 */ /* 0x000fe200078e00ff */
[----:B------:R-:W-:Y:S01]  /*11190*/  SHF.R.U64 R44, R8, 0x10, R9 ;  /* 0x00000010082c7819 */ /* 0x000fe20000001209 */
[----:B------:R-:W-:Y:S01]  /*111a0*/  HADD2.F32 R36, -RZ, R36.H0_H0 ;  /* 0x20000024ff247230 */ /* 0x000fe20000004100 */
[----:B------:R-:W-:Y:S01]  /*111b0*/  LEA.HI R7, R7, R4, RZ, 0x3 ;  /* 0x0000000407077211 */ /* 0x000fe200078f18ff */
[----:B------:R-:W-:Y:S01]  /*111c0*/  HADD2.F32 R72, -RZ, R72.H0_H0 ;  /* 0x20000048ff487230 */ /* 0x000fe20000004100 */
[----:B------:R-:W-:-:S02]  /*111d0*/  LOP3.LUT R4, R204, 0x38, R5, 0xf8, !PT ;  /* 0x00000038cc047812 */ /* 0x000fc400078ef805 */
[--C-:B------:R-:W-:Y:S01]  /*111e0*/  SHF.R.U64 R46, R52, 0x10, R53.reuse ;  /* 0x00000010342e7819 */ /* 0x100fe20000001235 */
[----:B------:R-:W-:Y:S01]  /*111f0*/  IMAD.SHL.U32 R7, R7, 0x400, RZ ;  /* 0x0000040007077824 */ /* 0x000fe200078e00ff */
[----:B--2---:R-:W-:Y:S02]  /*11200*/  LOP3.LUT R24, R4, R61, RZ, 0x3c, !PT ;  /* 0x0000003d04187212 */ /* 0x004fe400078e3cff */
[----:B------:R-:W-:Y:S02]  /*11210*/  SHF.R.U32.HI R52, RZ, 0x10, R53 ;  /* 0x00000010ff347819 */ /* 0x000fe40000011635 */
[----:B------:R-:W-:Y:S02]  /*11220*/  LOP3.LUT R25, R7, 0x7fffe000, RZ, 0xc0, !PT ;  /* 0x7fffe00007197812 */ /* 0x000fe400078ec0ff */
[----:B------:R-:W0:Y:S01]  /*11230*/  LDS.128 R4, [R234] ;  /* 0x00000000ea047984 */ /* 0x000e220000000c00 */
[----:B------:R-:W-:Y:S02]  /*11240*/  SHF.R.U64 R43, R10, 0x10, R11 ;  /* 0x000000100a2b7819 */ /* 0x000fe4000000120b */
[----:B------:R-:W-:-:S02]  /*11250*/  IADD3 R25, R24, R25, R209 ;  /* 0x0000001918197210 */ /* 0x000fc40007ffe0d1 */
[----:B------:R-:W-:Y:S02]  /*11260*/  SHF.R.U64 R45, R54, 0x10, R55 ;  /* 0x00000010362d7819 */ /* 0x000fe40000001237 */
[----:B------:R-:W-:Y:S02]  /*11270*/  LEA R28, R25, R2, 0x1 ;  /* 0x00000002191c7211 */ /* 0x000fe400078e08ff */
[----:B------:R-:W-:Y:S02]  /*11280*/  SHF.R.U32.HI R40, RZ, 0x10, R11 ;  /* 0x00000010ff287819 */ /* 0x000fe4000001160b */
[----:B------:R-:W-:Y:S01]  /*11290*/  SHF.R.U32.HI R54, RZ, 0x10, R55 ;  /* 0x00000010ff367819 */ /* 0x000fe20000011637 */
[----:B------:R-:W1:Y:S01]  /*112a0*/  LDS.128 R24, [R28+0x12400] ;  /* 0x012400001c187984 */ /* 0x000e620000000c00 */
[--C-:B0-----:R-:W-:Y:S02]  /*112b0*/  HADD2.F32 R8, -RZ, R5.reuse.H0_H0 ;  /* 0x20000005ff087230 */ /* 0x101fe40000004100 */
[----:B------:R-:W-:-:S02]  /*112c0*/  HADD2.F32 R9, -RZ, R5.H1_H1 ;  /* 0x30000005ff097230 */ /* 0x000fc40000004100 */
[----:B------:R-:W-:Y:S02]  /*112d0*/  HADD2.F32 R5, -RZ, R4.H0_H0 ;  /* 0x20000004ff057230 */ /* 0x000fe40000004100 */
[----:B------:R-:W-:Y:S02]  /*112e0*/  HADD2.F32 R10, -RZ, R6.H0_H0 ;  /* 0x20000006ff0a7230 */ /* 0x000fe40000004100 */
[--C-:B------:R-:W-:Y:S02]  /*112f0*/  HADD2.F32 R11, -RZ, R7.reuse.H0_H0 ;  /* 0x20000007ff0b7230 */ /* 0x100fe40000004100 */
[----:B------:R-:W-:Y:S02]  /*11300*/  HADD2.F32 R7, -RZ, R7.H1_H1 ;  /* 0x30000007ff077230 */ /* 0x000fe40000004100 */
[--C-:B-1----:R-:W-:Y:S02]  /*11310*/  HADD2.F32 R29, -RZ, R25.reuse.H0_H0 ;  /* 0x20000019ff1d7230 */ /* 0x102fe40000004100 */
[----:B------:R-:W-:-:S02]  /*11320*/  HADD2.F32 R30, -RZ, R25.H1_H1 ;  /* 0x30000019ff1e7230 */ /* 0x000fc40000004100 */
[----:B------:R-:W-:Y:S02]  /*11330*/  HADD2.F32 R25, -RZ, R24.H0_H0 ;  /* 0x20000018ff197230 */ /* 0x000fe40000004100 */
[CC--:B------:R-:W-:Y:S01]  /*11340*/  FMUL.FTZ R37, R29.reuse, R35.reuse ;  /* 0x000000231d257220 */ /* 0x0c0fe20000410000 */
[----:B------:R-:W-:Y:S01]  /*11350*/  FMUL.FTZ R39, R29, R34 ;  /* 0x000000221d277220 */ /* 0x000fe20000410000 */
[----:B------:R-:W-:Y:S02]  /*11360*/  HADD2.F32 R29, -RZ, R52.H0_H0 ;  /* 0x20000034ff1d7230 */ /* 0x000fe40000004100 */
[----:B------:R-:W-:Y:S01]  /*11370*/  FMUL.FTZ R38, R30, R36 ;  /* 0x000000241e267220 */ /* 0x000fe20000410000 */
[C---:B------:R-:W-:Y:S01]  /*11380*/  FFMA.FTZ R37, R8.reuse, R34, -R37 ;  /* 0x0000002208257223 */ /* 0x040fe20000010825 */
[----:B------:R-:W-:Y:S02]  /*11390*/  HADD2.F32 R34, -RZ, R69.H0_H0 ;  /* 0x20000045ff227230 */ /* 0x000fe40000004100 */
[----:B------:R-:W-:Y:S01]  /*113a0*/  FFMA.FTZ R39, R8, R35, R39 ;  /* 0x0000002308277223 */ /* 0x000fe20000010027 */
[-C--:B------:R-:W-:Y:S01]  /*113b0*/  FMUL.FTZ R30, R30, R29.reuse ;  /* 0x0000001d1e1e7220 */ /* 0x080fe20000410000 */
[----:B------:R-:W-:Y:S01]  /*113c0*/  FFMA.FTZ R38, R9, R29, -R38 ;  /* 0x0000001d09267223 */ /* 0x000fe20000010826 */
[----:B------:R-:W-:-:S02]  /*113d0*/  HADD2.F32 R31, -RZ, R26.H0_H0 ;  /* 0x2000001aff1f7230 */ /* 0x000fc40000004100 */
[C---:B------:R-:W-:Y:S01]  /*113e0*/  FMUL.FTZ R8, R25.reuse, R34 ;  /* 0x0000002219087220 */ /* 0x040fe20000410000 */
[----:B------:R-:W-:Y:S02]  /*113f0*/  HADD2.F32 R29, -RZ, R70.H0_H0 ;  /* 0x20000046ff1d7230 */ /* 0x000fe40000004100 */
[-C--:B------:R-:W-:Y:S01]  /*11400*/  FMUL.FTZ R25, R25, R72.reuse ;  /* 0x0000004819197220 */ /* 0x080fe20000410000 */
[----:B------:R-:W-:Y:S02]  /*11410*/  HADD2.F32 R32, -RZ, R27.H0_H0 ;  /* 0x2000001bff207230 */ /* 0x000fe40000004100 */
[C---:B------:R-:W-:Y:S01]  /*11420*/  FFMA.FTZ R72, R5.reuse, R72, -R8 ;  /* 0x0000004805487223 */ /* 0x040fe20000010808 */
[--C-:B------:R-:W-:Y:S02]  /*11430*/  HADD2.F32 R8, -RZ, R73.reuse.H0_H0 ;  /* 0x20000049ff087230 */ /* 0x100fe40000004100 */
[----:B------:R-:W-:Y:S01]  /*11440*/  FFMA.FTZ R34, R5, R34, R25 ;  /* 0x0000002205227223 */ /* 0x000fe20000010019 */
[----:B------:R-:W-:Y:S01]  /*11450*/  FMUL.FTZ R5, R31, R29 ;  /* 0x0000001d1f057220 */ /* 0x000fe20000410000 */
[----:B------:R-:W-:-:S02]  /*11460*/  HADD2.F32 R73, -RZ, R73.H1_H1 ;  /* 0x30000049ff497230 */ /* 0x000fc40000004100 */
[----:B------:R-:W-:Y:S01]  /*11470*/  FFMA.FTZ R36, R9, R36, R30 ;  /* 0x0000002409247223 */ /* 0x000fe2000001001e */
[----:B------:R-:W-:Y:S02]  /*11480*/  HADD2.F32 R70, -RZ, R70.H1_H1 ;  /* 0x30000046ff467230 */ /* 0x000fe40000004100 */
[-C--:B------:R-:W-:Y:S01]  /*11490*/  FMUL.FTZ R9, R31, R8.reuse ;  /* 0x000000081f097220 */ /* 0x080fe20000410000 */
[----:B------:R-:W-:Y:S01]  /*114a0*/  FFMA.FTZ R31, R10, R8, -R5 ;  /* 0x000000080a1f7223 */ /* 0x000fe20000010805 */
[----:B------:R-:W-:Y:S02]  /*114b0*/  HADD2.F32 R30, -RZ, R40.H0_H0 ;  /* 0x20000028ff1e7230 */ /* 0x000fe40000004100 */
[C---:B------:R-:W-:Y:S01]  /*114c0*/  FMUL.FTZ R5, R32.reuse, R73 ;  /* 0x0000004920057220 */ /* 0x040fe20000410000 */
[----:B------:R-:W-:Y:S02]  /*114d0*/  HADD2.F32 R27, -RZ, R27.H1_H1 ;  /* 0x3000001bff1b7230 */ /* 0x000fe40000004100 */
[----:B------:R-:W-:Y:S01]  /*114e0*/  FMUL.FTZ R40, R32, R70 ;  /* 0x0000004620287220 */ /* 0x000fe20000410000 */
[----:B------:R-:W-:-:S02]  /*114f0*/  HADD2.F32 R8, -RZ, R54.H0_H0 ;  /* 0x20000036ff087230 */ /* 0x000fc40000004100 */
[C---:B------:R-:W-:Y:S01]  /*11500*/  FFMA.FTZ R70, R11.reuse, R70, R5 ;  /* 0x000000460b467223 */ /* 0x040fe20000010005 */
[----:B------:R-:W-:Y:S02]  /*11510*/  HADD2.F32 R24, -RZ, R24.H1_H1 ;  /* 0x30000018ff187230 */ /* 0x000fe40000004100 */
[----:B------:R-:W-:Y:S01]  /*11520*/  FFMA.FTZ R40, R11, R73, -R40 ;  /* 0x000000490b287223 */ /* 0x000fe20000010828 */
[C---:B------:R-:W-:Y:S01]  /*11530*/  FMUL.FTZ R32, R27.reuse, R30 ;  /* 0x0000001e1b207220 */ /* 0x040fe20000410000 */
[-C--:B------:R-:W-:Y:S01]  /*11540*/  FMUL.FTZ R42, R27, R8.reuse ;  /* 0x000000081b2a7220 */ /* 0x080fe20000410000 */
[----:B------:R-:W-:Y:S02]  /*11550*/  HADD2.F32 R11, -RZ, R44.H0_H0 ;  /* 0x2000002cff0b7230 */ /* 0x000fe40000004100 */
[----:B------:R-:W-:Y:S01]  /*11560*/  FFMA.FTZ R10, R10, R29, R9 ;  /* 0x0000001d0a0a7223 */ /* 0x000fe20000010009 */
[----:B------:R-:W-:Y:S02]  /*11570*/  HADD2.F32 R5, -RZ, R46.H0_H0 ;  /* 0x2000002eff057230 */ /* 0x000fe40000004100 */
[----:B------:R-:W-:Y:S01]  /*11580*/  FFMA.FTZ R41, R7, R8, -R32 ;  /* 0x0000000807297223 */ /* 0x000fe20000010820 */
[----:B------:R-:W-:-:S02]  /*11590*/  HADD2.F32 R26, -RZ, R26.H1_H1 ;  /* 0x3000001aff1a7230 */ /* 0x000fc40000004100 */
[----:B------:R-:W-:Y:S02]  /*115a0*/  HADD2.F32 R25, -RZ, R43.H0_H0 ;  /* 0x2000002bff197230 */ /* 0x000fe40000004100 */
[----:B------:R-:W-:Y:S01]  /*115b0*/  FFMA.FTZ R43, R7, R30, R42 ;  /* 0x0000001e072b7223 */ /* 0x000fe2000001002a */
[----:B------:R-:W-:Y:S02]  /*115c0*/  HADD2.F32 R9, -RZ, R45.H0_H0 ;  /* 0x2000002dff097230 */ /* 0x000fe40000004100 */
[C---:B------:R-:W-:Y:S01]  /*115d0*/  FMUL.FTZ R7, R24.reuse, R11 ;  /* 0x0000000b18077220 */ /* 0x040fe20000410000 */
[----:B------:R-:W-:Y:S02]  /*115e0*/  HADD2.F32 R4, -RZ, R4.H1_H1 ;  /* 0x30000004ff047230 */ /* 0x000fe40000004100 */
[----:B------:R-:W-:Y:S01]  /*115f0*/  FMUL.FTZ R24, R24, R5 ;  /* 0x0000000518187220 */ /* 0x000fe20000410000 */
[----:B------:R-:W-:Y:S02]  /*11600*/  HADD2.F32 R6, -RZ, R6.H1_H1 ;  /* 0x30000006ff067230 */ /* 0x000fe40000004100 */
[C---:B------:R-:W-:Y:S01]  /*11610*/  FMUL.FTZ R35, R26.reuse, R25 ;  /* 0x000000191a237220 */ /* 0x040fe20000410000 */
        /* <DEDUP_REMOVED lines=15> */
.L_x_5305:
[----:B------:R-:W-:Y:S05]  /*11710*/  BSYNC B1 ;  /* 0x0000000000017941 */ /* 0x000fea0003800000 */
.L_x_5304:
[----:B------:R-:W-:Y:S05]  /*11720*/  @P2 BRA `(.L_x_5277) ;  /* 0x0000000400782947 */ /* 0x000fea0003800000 */
[----:B------:R-:W-:Y:S01]  /*11730*/  LEA.HI R33, R33, R225, RZ, 0x1d ;  /* 0x000000e121217211 */ /* 0x000fe200078fe8ff */
[----:B--2---:R-:W-:Y:S01]  /*11740*/  HADD2.F32 R29, -RZ, R20.H1_H1 ;  /* 0x30000014ff1d7230 */ /* 0x004fe20000004100 */
[----:B0-----:R-:W-:Y:S01]  /*11750*/  SHF.R.U32.HI R32, RZ, 0x10, R13 ;  /* 0x00000010ff207819 */ /* 0x001fe2000001160d */
[----:B------:R-:W-:Y:S01]  /*11760*/  HADD2.F32 R31, -RZ, R0.H1_H1 ;  /* 0x30000000ff1f7230 */ /* 0x000fe20000004100 */
[----:B-1----:R-:W-:Y:S01]  /*11770*/  SHF.R.S32.HI R4, RZ, 0x1f, R33 ;  /* 0x0000001fff047819 */ /* 0x002fe20000011421 */
[----:B------:R-:W-:Y:S01]  /*11780*/  IMAD.SHL.U32 R5, R33, 0x8, RZ ;  /* 0x0000000821057824 */ /* 0x000fe200078e00ff */
[----:B------:R-:W-:Y:S01]  /*11790*/  SHF.R.U64 R40, R56, 0x10, R57 ;  /* 0x0000001038287819 */ /* 0x000fe20000001239 */
[----:B------:R-:W-:Y:S01]  /*117a0*/  HADD2.F32 R32, -RZ, R32.H0_H0 ;  /* 0x20000020ff207230 */ /* 0x000fe20000004100 */
[----:B------:R-:W-:Y:S01]  /*117b0*/  LEA.HI R33, R4, R33, RZ, 0x3 ;  /* 0x0000002104217211 */ /* 0x000fe200078f18ff */
[----:B------:R-:W-:Y:S01]  /*117c0*/  HADD2.F32 R30, -RZ, R0.H0_H0 ;  /* 0x20000000ff1e7230 */ /* 0x000fe20000004100 */
[----:B------:R-:W-:Y:S01]  /*117d0*/  LOP3.LUT R4, R204, 0x38, R5, 0xf8, !PT ;  /* 0x00000038cc047812 */ /* 0x000fe200078ef805 */
[----:B------:R-:W-:Y:S01]  /*117e0*/  HADD2.F32 R20, -RZ, R20.H0_H0 ;  /* 0x20000014ff147230 */ /* 0x000fe20000004100 */
[----:B------:R-:W-:Y:S01]  /*117f0*/  SHF.R.U32.HI R56, RZ, 0x10, R57 ;  /* 0x00000010ff387819 */ /* 0x000fe20000011639 */
[----:B------:R-:W-:Y:S01]  /*11800*/  IMAD.SHL.U32 R33, R33, 0x400, RZ ;  /* 0x0000040021217824 */ /* 0x000fe200078e00ff */
[----:B------:R-:W-:-:S02]  /*11810*/  LOP3.LUT R8, R4, R61, RZ, 0x3c, !PT ;  /* 0x0000003d04087212 */ /* 0x000fc400078e3cff */
[----:B------:R-:W0:Y:S01]  /*11820*/  LDS.128 R4, [R233] ;  /* 0x00000000e9047984 */ /* 0x000e220000000c00 */
[----:B------:R-:W-:Y:S02]  /*11830*/  SHF.R.U64 R38, R12, 0x10, R13 ;  /* 0x000000100c267819 */ /* 0x000fe4000000120d */
[----:B------:R-:W-:Y:S02]  /*11840*/  LOP3.LUT R9, R33, 0x7fffe000, RZ, 0xc0, !PT ;  /* 0x7fffe00021097812 */ /* 0x000fe400078ec0ff */
[----:B------:R-:W-:Y:S02]  /*11850*/  SHF.R.U64 R37, R14, 0x10, R15 ;  /* 0x000000100e257819 */ /* 0x000fe4000000120f */
[----:B------:R-:W-:Y:S02]  /*11860*/  IADD3 R9, R8, R9, R209 ;  /* 0x0000000908097210 */ /* 0x000fe40007ffe0d1 */
[--C-:B------:R-:W-:Y:S02]  /*11870*/  SHF.R.U64 R39, R58, 0x10, R59.reuse ;  /* 0x000000103a277819 */ /* 0x100fe4000000123b */
[----:B------:R-:W-:Y:S01]  /*11880*/  SHF.R.U32.HI R58, RZ, 0x10, R59 ;  /* 0x00000010ff3a7819 */ /* 0x000fe2000001163b */
[----:B------:R-:W-:Y:S01]  /*11890*/  IMAD R24, R9, 0x2, R2 ;  /* 0x0000000209187824 */ /* 0x000fe200078e0202 */
[----:B------:R-:W-:-:S04]  /*118a0*/  SHF.R.U32.HI R36, RZ, 0x10, R15 ;  /* 0x00000010ff247819 */ /* 0x000fc8000001160f */
[----:B------:R-:W1:Y:S01]  /*118b0*/  LDS.128 R8, [R24+0x12400] ;  /* 0x0124000018087984 */ /* 0x000e620000000c00 */
[--C-:B0-----:R-:W-:Y:S02]  /*118c0*/  HADD2.F32 R13, -RZ, R5.reuse.H1_H1 ;  /* 0x30000005ff0d7230 */ /* 0x101fe40000004100 */
[----:B------:R-:W-:Y:S02]  /*118d0*/  HADD2.F32 R12, -RZ, R5.H0_H0 ;  /* 0x20000005ff0c7230 */ /* 0x000fe40000004100 */
[----:B------:R-:W-:Y:S02]  /*118e0*/  HADD2.F32 R5, -RZ, R4.H0_H0 ;  /* 0x20000004ff057230 */ /* 0x000fe40000004100 */
[----:B------:R-:W-:Y:S02]  /*118f0*/  HADD2.F32 R14, -RZ, R6.H0_H0 ;  /* 0x20000006ff0e7230 */ /* 0x000fe40000004100 */
[--C-:B------:R-:W-:Y:S02]  /*11900*/  HADD2.F32 R15, -RZ, R7.reuse.H0_H0 ;  /* 0x20000007ff0f7230 */ /* 0x100fe40000004100 */
[----:B------:R-:W-:-:S02]  /*11910*/  HADD2.F32 R7, -RZ, R7.H1_H1 ;  /* 0x30000007ff077230 */ /* 0x000fc40000004100 */
[----:B------:R-:W-:Y:S02]  /*11920*/  HADD2.F32 R4, -RZ, R4.H1_H1 ;  /* 0x30000004ff047230 */ /* 0x000fe40000004100 */
        /* <DEDUP_REMOVED lines=17> */
[----:B------:R-:W-:Y:S01]  /*11a40*/  FFMA.FTZ R13, R5, R20, -R0 ;  /* 0x00000014050d7223 */ /* 0x000fe20000010800 */
[----:B------:R-:W-:-:S02]  /*11a50*/  HADD2.F32 R0, -RZ, R21.H0_H0 ;  /* 0x20000015ff007230 */ /* 0x000fc40000004100 */
[----:B------:R-:W-:Y:S01]  /*11a60*/  FFMA.FTZ R30, R5, R30, R9 ;  /* 0x0000001e051e7223 */ /* 0x000fe20000010009 */
[C---:B------:R-:W-:Y:S01]  /*11a70*/  FMUL.FTZ R5, R27.reuse, R12 ;  /* 0x0000000c1b057220 */ /* 0x040fe20000410000 */
[----:B------:R-:W-:Y:S02]  /*11a80*/  HADD2.F32 R28, -RZ, R11.H0_H0 ;  /* 0x2000000bff1c7230 */ /* 0x000fe40000004100 */
[----:B------:R-:W-:Y:S02]  /*11a90*/  HADD2.F32 R3, -RZ, R3.H1_H1 ;  /* 0x30000003ff037230 */ /* 0x000fe40000004100 */
        /* <DEDUP_REMOVED lines=9> */
[----:B------:R-:W-:Y:S02]  /*11b30*/  HADD2.F32 R8, -RZ, R8.H1_H1 ;  /* 0x30000008ff087230 */ /* 0x000fe40000004100 */
[----:B------:R-:W-:Y:S01]  /*11b40*/  FMUL.FTZ R12, R11, R20 ;  /* 0x000000140b0c7220 */ /* 0x000fe20000410000 */
[----:B------:R-:W-:-:S02]  /*11b50*/  HADD2.F32 R10, -RZ, R10.H1_H1 ;  /* 0x3000000aff0a7230 */ /* 0x000fc40000004100 */
[-C--:B------:R-:W-:Y:S01]  /*11b60*/  FMUL.FTZ R14, R11, R0.reuse ;  /* 0x000000000b0e7220 */ /* 0x080fe20000410000 */
[C---:B------:R-:W-:Y:S01]  /*11b70*/  FFMA.FTZ R28, R15.reuse, R3, R28 ;  /* 0x000000030f1c7223 */ /* 0x040fe2000001001c */
[----:B------:R-:W-:Y:S02]  /*11b80*/  HADD2.F32 R9, -RZ, R38.H0_H0 ;  /* 0x20000026ff097230 */ /* 0x000fe40000004100 */
[----:B------:R-:W-:Y:S01]  /*11b90*/  FFMA.FTZ R32, R15, R21, -R32 ;  /* 0x000000150f207223 */ /* 0x000fe20000010820 */
[----:B------:R-:W-:Y:S02]  /*11ba0*/  HADD2.F32 R11, -RZ, R37.H0_H0 ;  /* 0x20000025ff0b7230 */ /* 0x000fe40000004100 */
[C---:B------:R-:W-:Y:S01]  /*11bb0*/  FFMA.FTZ R21, R7.reuse, R0, -R12 ;  /* 0x0000000007157223 */ /* 0x040fe2000001080c */
[----:B------:R-:W-:Y:S02]  /*11bc0*/  HADD2.F32 R3, -RZ, R40.H0_H0 ;  /* 0x20000028ff037230 */ /* 0x000fe40000004100 */
[----:B------:R-:W-:Y:S01]  /*11bd0*/  FFMA.FTZ R29, R7, R20, R14 ;  /* 0x00000014071d7223 */ /* 0x000fe2000001000e */
[----:B------:R-:W-:-:S02]  /*11be0*/  HADD2.F32 R5, -RZ, R39.H0_H0 ;  /* 0x20000027ff057230 */ /* 0x000fc40000004100 */
[----:B------:R-:W-:Y:S01]  /*11bf0*/  FMUL.FTZ R7, R8, R9 ;  /* 0x0000000908077220 */ /* 0x000fe20000410000 */
[----:B------:R-:W-:Y:S01]  /*11c00*/  FMUL.FTZ R15, R10, R11 ;  /* 0x0000000b0a0f7220 */ /* 0x000fe20000410000 */
[----:B------:R-:W-:Y:S01]  /*11c10*/  FMUL.FTZ R8, R8, R3 ;  /* 0x0000000308087220 */ /* 0x000fe20000410000 */
[----:B------:R-:W-:Y:S01]  /*11c20*/  FMUL.FTZ R12, R10, R5 ;  /* 0x000000050a0c7220 */ /* 0x000fe20000410000 */
[----:B------:R-:W-:Y:S01]  /*11c30*/  FFMA.FTZ R0, R4, R3, -R7 ;  /* 0x0000000304007223 */ /* 0x000fe20000010807 */
[----:B------:R-:W-:Y:S01]  /*11c40*/  FFMA.FTZ R10, R6, R5, -R15 ;  /* 0x00000005060a7223 */ /* 0x000fe2000001080f */
[----:B------:R-:W-:Y:S01]  /*11c50*/  FFMA.FTZ R3, R4, R9, R8 ;  /* 0x0000000904037223 */ /* 0x000fe20000010008 */
        /* <DEDUP_REMOVED lines=11> */
.L_x_5277:
[----:B------:R-:W-:Y:S05]  /*11d10*/  BSYNC B0 ;  /* 0x0000000000007941 */ /* 0x000fea0003800000 */
.L_x_5255:
        /* <DEDUP_REMOVED lines=8> */
.L_x_5253:
[----:B01234-:R-:W2:Y:S02]  /*11da0*/  LDL R0, [R1+0x40] ;  /* 0x0000400001007983 */ /* 0x01fea40000100800 */
[----:B--2---:R-:W-:-:S13]  /*11db0*/  R2UR UR4, R0 ;  /* 0x00000000000472ca */ /* 0x004fda00000e0000 */
[----:B------:R-:W-:-:S05]  /*11dc0*/  IMAD.U32 R0, RZ, RZ, UR4 ;  /* 0x00000004ff007e24 */ /* 0x000fca000f8e00ff */
[----:B------:R-:W-:-:S13]  /*11dd0*/  ISETP.NE.AND P0, PT, R0, 0x3, PT ;  /* 0x000000030000780c */ /* 0x000fda0003f05270 */
[----:B------:R-:W-:Y:S05]  /*11de0*/  @!P0 BRA `(.L_x_5306) ;  /* 0x0000000000048947 */ /* 0x000fea0003800000 */
[----:B------:R-:W-:Y:S01]  /*11df0*/  BPT.TRAP 0x1 ;  /* 0x000000040000795c */ /* 0x000fe20000300000 */
.L_x_5306:
[----:B------:R-:W-:Y:S01]  /*11e00*/  IMAD R74, R17, 0x8, R2 ;  /* 0x00000008114a7824 */ /* 0x000fe200078e0202 */
[----:B------:R-:W-:-:S04]  /*11e10*/  SHF.L.U32 R3, R192, 0x1f, RZ ;  /* 0x0000001fc0037819 */ /* 0x000fc800000006ff */
[----:B------:R0:W1:Y:S01]  /*11e20*/  SYNCS.PHASECHK.TRANS64.TRYWAIT P2, [R74+URZ+0x30830], R3 ;  /* 0x030830034a0075a7 */ /* 0x000062000804017f */
[----:B------:R-:W-:Y:S05]  /*11e30*/  @!P0 BRA `(.L_x_5307) ;  /* 0x0000000000048947 */ /* 0x000fea0003800000 */
[----:B------:R-:W-:Y:S01]  /*11e40*/  BPT.TRAP 0x1 ;  /* 0x000000040000795c */ /* 0x000fe20000300000 */
.L_x_5307:
[----:B------:R-:W2:Y:S02]  /*11e50*/  S2R R0, SR_TID.X ;  /* 0x0000000000007919 */ /* 0x000ea40000002100 */
[----:B--2---:R-:W-:-:S04]  /*11e60*/  LOP3.LUT R0, R0, 0x7f, RZ, 0xc0, !PT ;  /* 0x0000007f00007812 */ /* 0x004fc800078ec0ff */
[----:B------:R-:W-:Y:S01]  /*11e70*/  ISETP.NE.AND P1, PT, R0, RZ, PT ;  /* 0x000000ff0000720c */ /* 0x000fe20003f25270 */
[----:B-1----:R-:W-:-:S12]  /*11e80*/  @P2 BRA `(.L_x_5308) ;  /* 0x0000000000082947 */ /* 0x002fd80003800000 */
[----:B------:R-:W1:Y:S02]  /*11e90*/  SYNCS.PHASECHK.TRANS64.TRYWAIT P2, [R74+URZ+0x30830], R3 ;  /* 0x030830034a0075a7 */ /* 0x000e64000804017f */
[----:B-1----:R-:W-:Y:S05]  /*11ea0*/  @!P2 BRA `(.L_x_5309) ;  /* 0x0000019c00d8a947 */ /* 0x002fea0003800000 */
.L_x_5308:
[----:B------:R-:W-:Y:S05]  /*11eb0*/  WARPSYNC.ALL ;  /* 0x0000000000007948 */ /* 0x000fea0003800000 */
[----:B------:R-:W-:Y:S01]  /*11ec0*/  IADD3 R0, R2, 0x1e400, RZ ;  /* 0x0001e40002007810 */ /* 0x000fe20007ffe0ff */
[----:B------:R-:W-:Y:S01]  /*11ed0*/  IMAD.MOV.U32 R5, RZ, RZ, 0x40000040 ;  /* 0x40000040ff057424 */ /* 0x000fe200078e00ff */
[----:B------:R-:W-:Y:S01]  /*11ee0*/  R2UR UR52, R68 ;  /* 0x00000000443472ca */ /* 0x000fe200000e0000 */
[----:B------:R-:W-:Y:S01]  /*11ef0*/  UMOV UR53, 0x40000040 ;  /* 0x4000004000357882 */ /* 0x000fe20000000000 */
[----:B------:R-:W-:Y:S01]  /*11f00*/  SHF.R.U32.HI R0, RZ, 0x4, R0 ;  /* 0x00000004ff007819 */ /* 0x000fe20000011600 */
[----:B------:R-:W-:Y:S01]  /*11f10*/  WARPGROUP.ARRIVE ;  /* 0x00000000000079c5 */ /* 0x000fe20000000000 */
[----:B------:R-:W-:Y:S01]  /*11f20*/  R2UR UR55, R5 ;  /* 0x00000000053772ca */ /* 0x000fe200000e0000 */
[----:B------:R-:W-:Y:S01]  /*11f30*/  IMAD.MOV.U32 R7, RZ, RZ, 0x40000040 ;  /* 0x40000040ff077424 */ /* 0x000fe200078e00ff */
[----:B------:R-:W-:Y:S01]  /*11f40*/  LOP3.LUT R0, R0, 0x3fff, RZ, 0xc0, !PT ;  /* 0x00003fff00007812 */ /* 0x000fe200078ec0ff */
[----:B------:R-:W-:Y:S01]  /*11f50*/  UMOV UR49, 0x40000040 ;  /* 0x4000004000317882 */ /* 0x000fe20000000000 */
[----:B------:R-:W-:Y:S01]  /*11f60*/  UMOV UR9, 0x40000040 ;  /* 0x4000004000097882 */ /* 0x000fe20000000000 */
[----:B------:R-:W-:Y:S01]  /*11f70*/  UMOV UR57, 0x40000040 ;  /* 0x4000004000397882 */ /* 0x000fe20000000000 */
[----:B------:R-:W-:Y:S01]  /*11f80*/  LOP3.LUT R8, R0, 0x10000, RZ, 0xfc, !PT ;  /* 0x0001000000087812 */ /* 0x000fe200078efcff */
[----:B------:R-:W-:Y:S01]  /*11f90*/  IMAD.U32 R11, RZ, RZ, UR9 ;  /* 0x00000009ff0b7e24 */ /* 0x000fe2000f8e00ff */
[----:B------:R-:W-:Y:S01]  /*11fa0*/  R2UR UR51, R7 ;  /* 0x00000000073372ca */ /* 0x000fe200000e0000 */
[----:B------:R-:W-:Y:S01]  /*11fb0*/  ULOP3.LUT UR52, UR52, 0x10000, URZ, 0xfc, !UPT ;  /* 0x0001000034347892 */ /* 0x000fe2000f8efc3f */
[----:B------:R-:W-:Y:S01]  /*11fc0*/  IMAD.MOV.U32 R7, RZ, RZ, 0x40000040 ;  /* 0x40000040ff077424 */ /* 0x000fe200078e00ff */
[----:B------:R-:W-:Y:S01]  /*11fd0*/  UMOV UR41, 0x40000040 ;  /* 0x4000004000297882 */ /* 0x000fe20000000000 */
[----:B------:R-:W-:Y:S01]  /*11fe0*/  IMAD R4, R17, 0x900, R8 ;  /* 0x0000090011047824 */ /* 0x000fe200078e0208 */
[----:B------:R-:W-:Y:S01]  /*11ff0*/  UIADD3 UR48, UR52, 0x2, URZ ;  /* 0x0000000234307890 */ /* 0x000fe2000fffe03f */
[----:B------:R-:W2:Y:S01]  /*12000*/  LDC R226, c[0x0][0x448] ;  /* 0x00011200ffe27b82 */ /* 0x000ea20000000800 */
[----:B------:R-:W-:Y:S01]  /*12010*/  R2UR UR11, R7 ;  /* 0x00000000070b72ca */ /* 0x000fe200000e0000 */
[C---:B------:R-:W-:Y:S01]  /*12020*/  VIADD R6, R4.reuse, 0x2 ;  /* 0x0000000204067836 */ /* 0x040fe20000000000 */
[----:B------:R-:W-:Y:S01]  /*12030*/  R2UR UR54, R4 ;  /* 0x00000000043672ca */ /* 0x000fe200000e0000 */
[----:B------:R-:W-:Y:S01]  /*12040*/  UIADD3 UR4, UR52, 0x4, URZ ;  /* 0x0000000434047890 */ /* 0x000fe2000fffe03f */
[----:B------:R-:W-:-:S02]  /*12050*/  IMAD.MOV.U32 R7, RZ, RZ, 0x40000040 ;  /* 0x40000040ff077424 */ /* 0x000fc400078e00ff */
[----:B------:R-:W-:Y:S01]  /*12060*/  R2UR UR50, R6 ;  /* 0x00000000063272ca */ /* 0x000fe200000e0000 */
[----:B------:R-:W-:-:S03]  /*12070*/  VIADD R6, R4, 0x4 ;  /* 0x0000000404067836 */ /* 0x000fc60000000000 */
[----:B------:R-:W-:Y:S01]  /*12080*/  UMOV UR8, UR4 ;  /* 0x0000000400087c82 */ /* 0x000fe20008000000 */
[----:B------:R-:W-:Y:S01]  /*12090*/  UIADD3 UR4, UR52, 0x6, URZ ;  /* 0x0000000634047890 */ /* 0x000fe2000fffe03f */
[----:B------:R-:W-:Y:S01]  /*120a0*/  R2UR UR10, R6 ;  /* 0x00000000060a72ca */ /* 0x000fe200000e0000 */
[----:B------:R-:W-:Y:S01]  /*120b0*/  VIADD R6, R4, 0x6 ;  /* 0x0000000604067836 */ /* 0x000fe20000000000 */
[----:B------:R-:W-:Y:S01]  /*120c0*/  MOV R10, UR8 ;  /* 0x00000008000a7c02 */ /* 0x000fe20008000f00 */
[----:B------:R-:W-:Y:S04]  /*120d0*/  HGMMA.64x96x16.F32 R24, gdesc[UR52], RZ, !UPT, gsb0 ;  /* 0x01600000341879f0 */ /* 0x000fe8000c0008ff */
[----:B------:R3:W-:Y:S01]  /*120e0*/  STL.64 [R1+0x38], R10 ;  /* 0x0000380a01007387 */ /* 0x0007e20000100a00 */
[----:B------:R-:W-:-:S02]  /*120f0*/  WARPGROUP.DEPBAR.LE gsb0, 0x0 ;  /* 0x00008000000079c5 */ /* 0x000fc40000010000 */
[----:B------:R-:W-:-:S06]  /*12100*/  WARPGROUP.ARRIVE ;  /* 0x00000000000079c5 */ /* 0x000fcc0000000000 */
[----:B------:R-:W-:Y:S03]  /*12110*/  HGMMA.64x96x16.F32 R24, gdesc[UR48], R24, gsb0 ;  /* 0x01600000301879f0 */ /* 0x000fe60008000818 */
[----:B------:R-:W-:Y:S02]  /*12120*/  WARPGROUP.DEPBAR.LE gsb0, 0x0 ;  /* 0x00008000000079c5 */ /* 0x000fe40000010000 */
[----:B------:R-:W-:-:S06]  /*12130*/  WARPGROUP.ARRIVE ;  /* 0x00000000000079c5 */ /* 0x000fcc0000000000 */
[----:B------:R-:W-:Y:S01]  /*12140*/  HGMMA.64x96x16.F32 R24, gdesc[UR8], R24, gsb0 ;  /* 0x01600000081879f0 */ /* 0x000fe20008000818 */
[----:B------:R-:W-:Y:S01]  /*12150*/  R2UR UR10, R6 ;  /* 0x00000000060a72ca */ /* 0x000fe200000e0000 */
[----:B------:R-:W-:Y:S01]  /*12160*/  UMOV UR8, UR4 ;  /* 0x0000000400087c82 */ /* 0x000fe20008000000 */
[----:B------:R-:W-:Y:S01]  /*12170*/  R2UR UR11, R7 ;  /* 0x00000000070b72ca */ /* 0x000fe200000e0000 */
[----:B------:R-:W-:Y:S01]  /*12180*/  UMOV UR9, 0x40000040 ;  /* 0x4000004000097882 */ /* 0x000fe20000000000 */
[----:B------:R-:W-:Y:S01]  /*12190*/  IMAD.MOV.U32 R7, RZ, RZ, 0x40000040 ;  /* 0x40000040ff077424 */ /* 0x000fe200078e00ff */
[----:B------:R-:W-:Y:S01]  /*121a0*/  IADD3 R6, R4, 0x300, RZ ;  /* 0x0000030004067810 */ /* 0x000fe20007ffe0ff */
[----:B------:R-:W-:Y:S01]  /*121b0*/  UIADD3 UR4, UR52, 0x400, URZ ;  /* 0x0000040034047890 */ /* 0x000fe2000fffe03f */
[----:B---3--:R-:W-:Y:S02]  /*121c0*/  IMAD.U32 R10, RZ, RZ, UR8 ;  /* 0x00000008ff0a7e24 */ /* 0x008fe4000f8e00ff */
[----:B------:R-:W-:-:S05]  /*121d0*/  IMAD.U32 R11, RZ, RZ, UR9 ;  /* 0x00000009ff0b7e24 */ /* 0x000fca000f8e00ff */
[----:B------:R3:W-:Y:S01]  /*121e0*/  STL.64 [R1+0x30], R10 ;  /* 0x0000300a01007387 */ /* 0x0007e20000100a00 */
[----:B------:R-:W-:Y:S02]  /*121f0*/  WARPGROUP.DEPBAR.LE gsb0, 0x0 ;  /* 0x00008000000079c5 */ /* 0x000fe40000010000 */
[----:B------:R-:W-:-:S06]  /*12200*/  WARPGROUP.ARRIVE ;  /* 0x00000000000079c5 */ /* 0x000fcc0000000000 */
[----:B------:R-:W-:Y:S01]  /*12210*/  HGMMA.64x96x16.F32 R24, gdesc[UR8], R24, gsb0 ;  /* 0x01600000081879f0 */ /* 0x000fe20008000818 */
[----:B------:R-:W-:Y:S01]  /*12220*/  R2UR UR10, R6 ;  /* 0x00000000060a72ca */ /* 0x000fe200000e0000 */
[----:B------:R-:W-:Y:S01]  /*12230*/  UMOV UR8, UR4 ;  /* 0x0000000400087c82 */ /* 0x000fe20008000000 */
[----:B------:R-:W-:Y:S01]  /*12240*/  R2UR UR11, R7 ;  /* 0x00000000070b72ca */ /* 0x000fe200000e0000 */
[----:B------:R-:W-:Y:S01]  /*12250*/  UMOV UR9, 0x40000040 ;  /* 0x4000004000097882 */ /* 0x000fe20000000000 */
[----:B------:R-:W-:Y:S01]  /*12260*/  VIADD R6, R4, 0x302 ;  /* 0x0000030204067836 */ /* 0x000fe20000000000 */
[----:B------:R-:W-:Y:S01]  /*12270*/  UIADD3 UR4, UR52, 0x402, URZ ;  /* 0x0000040234047890 */ /* 0x000fe2000fffe03f */
[----:B------:R-:W-:Y:S02]  /*12280*/  IMAD.MOV.U32 R7, RZ, RZ, 0x40000040 ;  /* 0x40000040ff077424 */ /* 0x000fe400078e00ff */
        /* <DEDUP_REMOVED lines=12> */
[----:B------:R-:W-:Y:S01]  /*12350*/  IMAD.MOV.U32 R7, RZ, RZ, 0x40000040 ;  /* 0x40000040ff077424 */ /* 0x000fe200078e00ff */
[----:B---3--:R-:W-:Y:S01]  /*12360*/  MOV R10, UR8 ;  /* 0x00000008000a7c02 */ /* 0x008fe20008000f00 */
        /* <DEDUP_REMOVED lines=26> */
[----:B------:R-:W-:Y:S01]  /*12510*/  IMAD.U32 R11, RZ, RZ, UR9 ;  /* 0x00000009ff0b7e24 */ /* 0x000fe2000f8e00ff */
[----:B------:R-:W-:-:S04]  /*12520*/  UIADD3 UR56, UR52, 0x802, URZ ;  /* 0x0000080234387890 */ /* 0x000fc8000fffe03f */
[----:B------:R3:W-:Y:S04]  /*12530*/  STL.64 [R1+0x10], R10 ;  /* 0x0000100a01007387 */ /* 0x0007e80000100a00 */
[----:B------:R-:W4:Y:S01]  /*12540*/  LDL.LU R76, [R1] ;  /* 0x00000000014c7983 */ /* 0x000f220000300800 */
        /* <DEDUP_REMOVED lines=10> */
[----:B------:R-:W-:Y:S01]  /*125f0*/  IMAD.MOV.U32 R5, RZ, RZ, 0x40000040 ;  /* 0x40000040ff057424 */ /* 0x000fe200078e00ff */
[----:B------:R-:W-:-:S02]  /*12600*/  WARPGROUP.DEPBAR.LE gsb0, 0x0 ;  /* 0x00008000000079c5 */ /* 0x000fc40000010000 */
[----:B------:R-:W-:Y:S01]  /*12610*/  WARPGROUP.ARRIVE ;  /* 0x00000000000079c5 */ /* 0x000fe20000000000 */
[----:B------:R-:W-:Y:S01]  /*12620*/  UIADD3 UR36, UR52, 0x806, URZ ;  /* 0x0000080634247890 */ /* 0x000fe2000fffe03f */
[----:B------:R-:W-:Y:S01]  /*12630*/  UMOV UR37, 0x40000040 ;  /* 0x4000004000257882 */ /* 0x000fe20000000000 */
[----:B--2---:R-:W-:Y:S01]  /*12640*/  ISETP.NE.AND P2, PT, R226, 0x1, PT ;  /* 0x00000001e200780c */ /* 0x004fe20003f45270 */
[----:B---3--:R-:W-:Y:S02]  /*12650*/  IMAD.U32 R11, RZ, RZ, UR9 ;  /* 0x00000009ff0b7e24 */ /* 0x008fe4000f8e00ff */
[----:B------:R-:W-:Y:S01]  /*12660*/  HGMMA.64x96x16.F32 R24, gdesc[UR8], R24, gsb0 ;  /* 0x01600000081879f0 */ /* 0x000fe20008000818 */
[----:B------:R-:W-:Y:S01]  /*12670*/  R2UR UR58, R6 ;  /* 0x00000000063a72ca */ /* 0x000fe200000e0000 */
[----:B------:R-:W-:Y:S01]  /*12680*/  ULDC UR4, c[0x0][0x9d8] ;  /* 0x0002760000047ab9 */ /* 0x000fe20000000800 */
[----:B------:R-:W-:Y:S01]  /*12690*/  R2UR UR59, R7 ;  /* 0x00000000073b72ca */ /* 0x000fe200000e0000 */
[----:B------:R-:W-:Y:S01]  /*126a0*/  VIADD R6, R4, 0x604 ;  /* 0x0000060404067836 */ /* 0x000fe20000000000 */
[----:B------:R-:W-:Y:S01]  /*126b0*/  MOV R10, UR8 ;  /* 0x00000008000a7c02 */ /* 0x000fe20008000f00 */
[----:B------:R-:W-:-:S03]  /*126c0*/  IMAD.MOV.U32 R7, RZ, RZ, 0x40000040 ;  /* 0x40000040ff077424 */ /* 0x000fc600078e00ff */
[----:B------:R-:W-:Y:S01]  /*126d0*/  R2UR UR42, R6 ;  /* 0x00000000062a72ca */ /* 0x000fe200000e0000 */
[----:B------:R-:W-:Y:S02]  /*126e0*/  WARPGROUP.DEPBAR.LE gsb0, 0x0 ;  /* 0x00008000000079c5 */ /* 0x000fe40000010000 */
[----:B------:R-:W-:-:S06]  /*126f0*/  WARPGROUP.ARRIVE ;  /* 0x00000000000079c5 */ /* 0x000fcc0000000000 */
[----:B------:R-:W-:Y:S01]  /*12700*/  HGMMA.64x96x16.F32 R24, gdesc[UR56], R24, gsb0 ;  /* 0x01600000381879f0 */ /* 0x000fe20008000818 */
[----:B------:R-:W-:Y:S02]  /*12710*/  R2UR UR43, R7 ;  /* 0x00000000072b72ca */ /* 0x000fe400000e0000 */
[----:B------:R-:W-:Y:S02]  /*12720*/  IADD3 R4, R4, 0x606, RZ ;  /* 0x0000060604047810 */ /* 0x000fe40007ffe0ff */
[----:B------:R-:W-:Y:S02]  /*12730*/  R2UR UR39, R5 ;  /* 0x00000000052772ca */ /* 0x000fe400000e0000 */
[----:B------:R-:W-:Y:S01]  /*12740*/  R2UR UR38, R4 ;  /* 0x00000000042672ca */ /* 0x000fe200000e0000 */
[----:B------:R-:W-:Y:S02]  /*12750*/  WARPGROUP.DEPBAR.LE gsb0, 0x0 ;  /* 0x00008000000079c5 */ /* 0x000fe40000010000 */
[----:B------:R-:W-:-:S06]  /*12760*/  WARPGROUP.ARRIVE ;  /* 0x00000000000079c5 */ /* 0x000fcc0000000000 */
[----:B------:R-:W-:Y:S01]  /*12770*/  HGMMA.64x96x16.F32 R24, gdesc[UR40], R24, gsb0 ;  /* 0x01600000281879f0 */ /* 0x000fe20008000818 */
[----:B------:R2:W-:Y:S02]  /*12780*/  STL.64 [R1+0x8], R10 ;  /* 0x0000080a01007387 */ /* 0x0005e40000100a00 */
[----:B--2---:R-:W2:Y:S01]  /*12790*/  @P2 LDC R11, c[0x0][0x44c] ;  /* 0x00011300ff0b2b82 */ /* 0x004ea20000000800 */
[----:B------:R-:W-:Y:S02]  /*127a0*/  WARPGROUP.DEPBAR.LE gsb0, 0x0 ;  /* 0x00008000000079c5 */ /* 0x000fe40000010000 */
[----:B------:R-:W-:-:S06]  /*127b0*/  WARPGROUP.ARRIVE ;  /* 0x00000000000079c5 */ /* 0x000fcc0000000000 */
[----:B------:R-:W-:Y:S01]  /*127c0*/  HGMMA.64x96x16.F32 R24, gdesc[UR36], R24, gsb0 ;  /* 0x01600000241879f0 */ /* 0x000fe20008000818 */
[----:B------:R-:W-:-:S04]  /*127d0*/  IMAD.IADD R10, R212, 0x1, R208 ;  /* 0x00000001d40a7824 */ /* 0x000fc800078e02d0 */
[----:B--2---:R-:W-:Y:S01]  /*127e0*/  @P2 IMAD.HI.U32 R11, R10, R11, RZ ;  /* 0x0000000b0a0b2227 */ /* 0x004fe200078e00ff */
[----:B----4-:R-:W-:-:S04]  /*127f0*/  LOP3.LUT R76, R76, 0xffdfffff, RZ, 0xc0, !PT ;  /* 0xffdfffff4c4c7812 */ /* 0x010fc800078ec0ff */
[----:B------:R-:W-:-:S04]  /*12800*/  @P2 LOP3.LUT R76, R76, 0x200000, RZ, 0xfc, !PT ;  /* 0x002000004c4c2812 */ /* 0x000fc800078efcff */
[----:B------:R-:W-:Y:S01]  /*12810*/  LOP3.LUT R76, R76, 0xffefffff, RZ, 0xc0, !PT ;  /* 0xffefffff4c4c7812 */ /* 0x000fe200078ec0ff */
[----:B01----:R-:W-:-:S05]  /*12820*/  @!P1 VIADD R74, R74, 0x30840 ;  /* 0x000308404a4a9836 */ /* 0x003fca0000000000 */
[----:B------:R-:W-:Y:S01]  /*12830*/  @!P1 PRMT R74, RZ, 0x654, R74 ;  /* 0x00000654ff4a9816 */ /* 0x000fe2000000004a */
[----:B------:R-:W-:Y:S02]  /*12840*/  WARPGROUP.DEPBAR.LE gsb0, 0x0 ;  /* 0x00008000000079c5 */ /* 0x000fe40000010000 */
[----:B------:R-:W-:Y:S01]  /*12850*/  FMUL.FTZ R4, R24, UR4 ;  /* 0x0000000418047c20 */ /* 0x000fe20008410000 */
[----:B------:R0:W-:Y:S01]  /*12860*/  @!P1 SYNCS.ARRIVE.TRANS64.RED.A1T0 RZ, [R74+URZ], RZ ;  /* 0x000000ff4aff99a7 */ /* 0x0001e2000810043f */
[----:B------:R-:W1:Y:S01]  /*12870*/  @P2 LDC R24, c[0x0][0x450] ;  /* 0x00011400ff182b82 */ /* 0x000e620000000800 */
[----:B------:R-:W-:Y:S01]  /*12880*/  FMUL.FTZ R93, R40, UR4 ;  /* 0x00000004285d7c20 */ /* 0x000fe20008410000 */
[----:B------:R-:W-:Y:S01]  /*12890*/  IMAD.MOV.U32 R40, RZ, RZ, R10 ;  /* 0x000000ffff287224 */ /* 0x000fe200078e000a */
[----:B-1----:R-:W-:-:S05]  /*128a0*/  @P2 SHF.R.U32.HI R40, RZ, R24, R11 ;  /* 0x00000018ff282219 */ /* 0x002fca000001160b */
[----:B------:R-:W1:Y:S01]  /*128b0*/  LDC.64 R10, c[0x0][0x9e0] ;  /* 0x00027800ff0a7b82 */ /* 0x000e620000000a00 */
        /* <DEDUP_REMOVED lines=21> */
[----:B-1----:R-:W-:Y:S01]  /*12a10*/  ISETP.GE.AND P2, PT, R11, 0x1, PT ;  /* 0x000000010b00780c */ /* 0x002fe20003f46270 */
        /* <DEDUP_REMOVED lines=25> */
[----:B------:R-:W-:-:S02]  /*12bb0*/  ULDC UR4, c[0x0][0x9dc] ;  /* 0x0002770000047ab9 */ /* 0x000fc40000000800 */
[----:B------:R-:W-:Y:S01]  /*12bc0*/  ULOP3.LUT UR5, URZ, UR4, URZ, 0x33, !UPT ;  /* 0x000000043f057292 */ /* 0x000fe2000f8e333f */
[----:B------:R1:W2:Y:S01]  /*12bd0*/  MUFU.TANH R41, R56 ;  /* 0x0000003800297308 */ /* 0x0002a20000002400 */
[----:B------:R-:W-:Y:S01]  /*12be0*/  @P2 LOP3.LUT R76, R76, 0x100000, RZ, 0xfc, !PT ;  /* 0x001000004c4c2812 */ /* 0x000fe200078efcff */
[----:B------:R-:W-:-:S03]  /*12bf0*/  IMAD.MOV.U32 R38, RZ, RZ, -0x60 ;  /* 0xffffffa0ff267424 */ /* 0x000fc600078e00ff */
[----:B------:R-:W-:Y:S01]  /*12c00*/  IMAD.U32 R33, RZ, RZ, UR5 ;  /* 0x00000005ff217e24 */ /* 0x000fe2000f8e00ff */
[----:B-1----:R-:W1:Y:S01]  /*12c10*/  SHFL.IDX PT, R56, R40, RZ, 0x1c1f ;  /* 0x001c1fff28387589 */ /* 0x002e6200000e0000 */
[----:B------:R-:W-:-:S03]  /*12c20*/  IMAD R38, R151, R38, 0x61 ;  /* 0x0000006197267424 */ /* 0x000fc600078e0226 */
[----:B------:R0:W-:Y:S04]  /*12c30*/  STL [R1+0x4], R33 ;  /* 0x0000042101007387 */ /* 0x0001e80000100800 */
[----:B------:R0:W-:Y:S01]  /*12c40*/  STL [R1], R76 ;  /* 0x0000004c01007387 */ /* 0x0001e20000100800 */
[----:B------:R-:W-:Y:S02]  /*12c50*/  IMAD R28, R151, -0x60, R195 ;  /* 0xffffffa0971c7824 */ /* 0x000fe400078e02c3 */
[----:B------:R-:W-:Y:S01]  /*12c60*/  IMAD R42, R211, -0x2, R38 ;  /* 0xfffffffed32a7824 */ /* 0x000fe200078e0226 */
[----:B------:R-:W3:Y:S02]  /*12c70*/  MUFU.TANH R4, R4 ;  /* 0x0000000400047308 */ /* 0x000ee40000002400 */
[----:B------:R-:W-:-:S02]  /*12c80*/  IADD3 R28, R28, 0x60, RZ ;  /* 0x000000601c1c7810 */ /* 0x000fc40007ffe0ff */
[----:B------:R-:W-:-:S04]  /*12c90*/  IADD3 R29, -R193, R42, R195 ;  /* 0x0000002ac11d7210 */ /* 0x000fc80007ffe1c3 */
[----:B------:R-:W4:Y:S01]  /*12ca0*/  MUFU.TANH R5, R5 ;  /* 0x0000000500057308 */ /* 0x000f220000002400 */
[----:B------:R-:W-:-:S07]  /*12cb0*/  IMAD R46, R211, -0x2, R28 ;  /* 0xfffffffed32e7824 */ /* 0x000fce00078e021c */
[----:B------:R-:W0:Y:S01]  /*12cc0*/  MUFU.TANH R0, R0 ;  /* 0x0000000000007308 */ /* 0x000e220000002400 */
[----:B------:R-:W-:-:S07]  /*12cd0*/  VIADD R50, R29, UR5 ;  /* 0x000000051d327c36 */ /* 0x000fce0008000000 */
        /* <DEDUP_REMOVED lines=44> */
[----:B------:R-:W-:Y:S01]  /*12fa0*/  VIADD R54, R42, 0xffffffff ;  /* 0xffffffff2a367836 */ /* 0x000fe20000000000 */
[----:B-1----:R-:W-:-:S06]  /*12fb0*/  IADD3 R42, R50, R56, RZ ;  /* 0x00000038322a7210 */ /* 0x002fcc0007ffe0ff */
[----:B------:R1:W0:Y:S02]  /*12fc0*/  MUFU.TANH R43, R53 ;  /* 0x00000035002b7308 */ /* 0x0002240000002400 */
[----:B-1----:R-:W-:Y:S01]  /*12fd0*/  VIADD R53, R38, 0xffffffff ;  /* 0xffffffff26357836 */ /* 0x002fe20000000000 */
[----:B------:R-:W-:Y:S01]  /*12fe0*/  VIADDMNMX R38, R56, R47, R46, PT ;  /* 0x0000002f38267246 */ /* 0x000fe2000380012e */
[----:B--234-:R-:W-:Y:S06]  /*12ff0*/  @!P2 BRA `(.L_x_5310) ;  /* 0x00000000004ca947 */ /* 0x01cfec0003800000 */
[----:B0-----:R-:W-:Y:S01]  /*13000*/  IADD3 R33, -R193, R195, R56 ;  /* 0x000000c3c1217210 */ /* 0x001fe20007ffe138 */
        /* <DEDUP_REMOVED lines=10> */
.L_x_5312:
[----:B------:R-:W-:-:S13]  /*130b0*/  ISETP.NE.AND P2, PT, R11, 0x1, PT ;  /* 0x000000010b00780c */ /* 0x000fda0003f45270 */
[----:B------:R-:W0:Y:S02]  /*130c0*/  @P2 LDC.64 R28, c[0x0][0x9e8] ;  /* 0x00027a00ff1c2b82 */ /* 0x000e240000000a00 */
[----:B0-----:R-:W-:-:S05]  /*130d0*/  @P2 IMAD.HI.U32 R28, R33, R28, RZ ;  /* 0x0000001c211c2227 */ /* 0x001fca00078e00ff */
[----:B------:R-:W-:-:S07]  /*130e0*/  @P2 SHF.R.U32.HI R33, RZ, R29, R28 ;  /* 0x0000001dff212219 */ /* 0x000fce000001161c */
.L_x_5313:
[----:B------:R-:W-:Y:S05]  /*130f0*/  BSYNC B0 ;  /* 0x0000000000007941 */ /* 0x000fea0003800000 */
.L_x_5311:
[----:B------:R-:W-:-:S05]  /*13100*/  IMAD R33, R33, R11, R54 ;  /* 0x0000000b21217224 */ /* 0x000fca00078e0236 */
[----:B------:R-:W-:Y:S02]  /*13110*/  VIMNMX R42, R42, R33, !PT ;  /* 0x000000212a2a7248 */ /* 0x000fe40007fe0100 */
[----:B------:R-:W-:-:S07]  /*13120*/  VIADDMNMX R38, R33, R11, R38, PT ;  /* 0x0000000b21267246 */ /* 0x000fce0003800126 */
.L_x_5310:
[C---:B------:R-:W-:Y:S01]  /*13130*/  ISETP.GE.AND P2, PT, R53.reuse, 0x2, PT ;  /* 0x000000023500780c */ /* 0x040fe20003f46270 */
[----:B------:R-:W1:Y:S01]  /*13140*/  SHFL.IDX PT, R40, R40, 0x1, 0x1c1f ;  /* 0x003c1f0028287f89 */ /* 0x000e6200000e0000 */
[C---:B------:R-:W-:Y:S02]  /*13150*/  ISETP.GE.AND P6, PT, R53.reuse, 0x9, PT ;  /* 0x000000093500780c */ /* 0x040fe40003fc6270 */
[----:B------:R-:W-:Y:S02]  /*13160*/  ISETP.GT.AND P3, PT, R42, 0x1, !P2 ;  /* 0x000000012a00780c */ /* 0x000fe40005764270 */
[----:B------:R-:W-:Y:S02]  /*13170*/  ISETP.GE.AND P4, PT, R53, 0xa, PT ;  /* 0x0000000a3500780c */ /* 0x000fe40003f86270 */
[----:B------:R-:W-:Y:S02]  /*13180*/  ISETP.LT.OR P3, PT, R38, 0x2, P3 ;  /* 0x000000022600780c */ /* 0x000fe40001f61670 */
[----:B------:R-:W-:-:S02]  /*13190*/  P2R R56, PR, RZ, 0x10 ;  /* 0x00000010ff387803 */ /* 0x000fc40000000000 */
[----:B------:R-:W-:Y:S02]  /*131a0*/  FSEL R85, R5, -INF , !P3 ;  /* 0xff80000005557808 */ /* 0x000fe40005800000 */
[----:B------:R-:W-:-:S04]  /*131b0*/  ISETP.GT.AND P3, PT, R42, 0x8, !P6 ;  /* 0x000000082a00780c */ /* 0x000fc80007764270 */
[----:B------:R-:W-:-:S04]  /*131c0*/  ISETP.LT.OR P3, PT, R38, 0x9, P3 ;  /* 0x000000092600780c */ /* 0x000fc80001f61670 */
[----:B0-----:R-:W-:Y:S02]  /*131d0*/  FSEL R101, R27, -INF , !P3 ;  /* 0xff8000001b657808 */ /* 0x001fe40005800000 */
[----:B------:R-:W-:Y:S02]  /*131e0*/  ISETP.GT.AND P3, PT, R42, 0x9, !P4 ;  /* 0x000000092a00780c */ /* 0x000fe40006764270 */
[----:B------:R-:W-:Y:S02]  /*131f0*/  ISETP.GE.AND P4, PT, R53, 0x11, PT ;  /* 0x000000113500780c */ /* 0x000fe40003f86270 */
[----:B------:R-:W-:Y:S02]  /*13200*/  ISETP.LT.OR P3, PT, R38, 0xa, P3 ;  /* 0x0000000a2600780c */ /* 0x000fe40001f61670 */
[----:B------:R-:W-:Y:S02]  /*13210*/  P2R R57, PR, RZ, 0x10 ;  /* 0x00000010ff397803 */ /* 0x000fe40000000000 */
[----:B------:R-:W-:-:S02]  /*13220*/  FSEL R87, R72, -INF , !P3 ;  /* 0xff80000048577808 */ /* 0x000fc40005800000 */
[----:B------:R-:W-:Y:S02]  /*13230*/  ISETP.GT.AND P3, PT, R42, 0x10, !P4 ;  /* 0x000000102a00780c */ /* 0x000fe40006764270 */
[----:B------:R-:W-:Y:S02]  /*13240*/  ISETP.GE.AND P4, PT, R53, 0x12, PT ;  /* 0x000000123500780c */ /* 0x000fe40003f86270 */
[----:B------:R-:W-:Y:S02]  /*13250*/  ISETP.LT.OR P3, PT, R38, 0x11, P3 ;  /* 0x000000112600780c */ /* 0x000fe40001f61670 */
[----:B------:R-:W-:Y:S02]  /*13260*/  P2R R58, PR, RZ, 0x10 ;  /* 0x00000010ff3a7803 */ /* 0x000fe40000000000 */
[----:B------:R-:W-:Y:S02]  /*13270*/  FSEL R99, R31, -INF , !P3 ;  /* 0xff8000001f637808 */ /* 0x000fe40005800000 */
[----:B------:R-:W-:-:S02]  /*13280*/  ISETP.GT.AND P3, PT, R42, 0x11, !P4 ;  /* 0x000000112a00780c */ /* 0x000fc40006764270 */
[----:B------:R-:W-:Y:S02]  /*13290*/  ISETP.GE.AND P4, PT, R53, 0x19, PT ;  /* 0x000000193500780c */ /* 0x000fe40003f86270 */
[----:B------:R-:W-:Y:S02]  /*132a0*/  ISETP.LT.OR P3, PT, R38, 0x12, P3 ;  /* 0x000000122600780c */ /* 0x000fe40001f61670 */
[----:B------:R-:W-:Y:S02]  /*132b0*/  P2R R59, PR, RZ, 0x10 ;  /* 0x00000010ff3b7803 */ /* 0x000fe40000000000 */
[----:B------:R-:W-:Y:S02]  /*132c0*/  FSEL R89, R89, -INF , !P3 ;  /* 0xff80000059597808 */ /* 0x000fe40005800000 */
[----:B------:R-:W-:Y:S02]  /*132d0*/  ISETP.GT.AND P3, PT, R42, 0x18, !P4 ;  /* 0x000000182a00780c */ /* 0x000fe40006764270 */
[----:B------:R-:W-:-:S02]  /*132e0*/  ISETP.GE.AND P4, PT, R53, 0x1a, PT ;  /* 0x0000001a3500780c */ /* 0x000fc40003f86270 */
[----:B------:R-:W-:Y:S02]  /*132f0*/  ISETP.LT.OR P3, PT, R38, 0x19, P3 ;  /* 0x000000192600780c */ /* 0x000fe40001f61670 */
[----:B------:R-:W-:Y:S02]  /*13300*/  P2R R60, PR, RZ, 0x10 ;  /* 0x00000010ff3c7803 */ /* 0x000fe40000000000 */
[----:B------:R-:W-:Y:S02]  /*13310*/  FSEL R97, R97, -INF , !P3 ;  /* 0xff80000061617808 */ /* 0x000fe40005800000 */
[----:B------:R-:W-:Y:S02]  /*13320*/  ISETP.GT.AND P3, PT, R42, 0x19, !P4 ;  /* 0x000000192a00780c */ /* 0x000fe40006764270 */
[----:B------:R-:W-:Y:S02]  /*13330*/  ISETP.GE.AND P4, PT, R53, 0x21, PT ;  /* 0x000000213500780c */ /* 0x000fe40003f86270 */
[----:B------:R-:W-:-:S02]  /*13340*/  ISETP.LT.OR P3, PT, R38, 0x1a, P3 ;  /* 0x0000001a2600780c */ /* 0x000fc40001f61670 */
[----:B------:R-:W-:Y:S02]  /*13350*/  P2R R62, PR, RZ, 0x10 ;  /* 0x00000010ff3e7803 */ /* 0x000fe40000000000 */
[----:B------:R-:W-:Y:S02]  /*13360*/  FSEL R91, R91, -INF , !P3 ;  /* 0xff8000005b5b7808 */ /* 0x000fe40005800000 */
[----:B------:R-:W-:Y:S02]  /*13370*/  ISETP.GT.AND P3, PT, R42, 0x20, !P4 ;  /* 0x000000202a00780c */ /* 0x000fe40006764270 */
[----:B------:R-:W-:Y:S02]  /*13380*/  ISETP.GE.AND P4, PT, R53, 0x22, PT ;  /* 0x000000223500780c */ /* 0x000fe40003f86270 */
[----:B------:R-:W-:Y:S02]  /*13390*/  ISETP.LT.OR P3, PT, R38, 0x21, P3 ;  /* 0x000000212600780c */ /* 0x000fe40001f61670 */
[----:B------:R-:W-:-:S02]  /*133a0*/  P2R R63, PR, RZ, 0x10 ;  /* 0x00000010ff3f7803 */ /* 0x000fc40000000000 */
[----:B------:R-:W-:Y:S02]  /*133b0*/  FSEL R93, R93, -INF , !P3 ;  /* 0xff8000005d5d7808 */ /* 0x000fe40005800000 */
        /* <DEDUP_REMOVED lines=8> */
[----:B-1----:R-:W-:Y:S02]  /*13440*/  VIADDMNMX R28, R40, R47, R46, PT ;  /* 0x0000002f281c7246 */ /* 0x002fe4000380012e */
        /* <DEDUP_REMOVED lines=60> */
[----:B------:R-:W-:-:S04]  /*13810*/  ISETP.GT.AND P5, PT, R42, RZ, !P4 ;  /* 0x000000ff2a00720c */ /* 0x000fc800067a4270 */
[----:B------:R-:W-:-:S04]  /*13820*/  ISETP.LT.OR P5, PT, R38, 0x1, P5 ;  /* 0x000000012600780c */ /* 0x000fc80002fa1670 */
[----:B------:R-:W-:Y:S02]  /*13830*/  FSEL R103, R4, -INF , !P5 ;  /* 0xff80000004677808 */ /* 0x000fe40006800000 */
[----:B------:R-:W-:-:S04]  /*13840*/  ISETP.GE.AND P5, PT, R53, 0x5a, PT ;  /* 0x0000005a3500780c */ /* 0x000fc80003fa6270 */
[----:B------:R-:W-:Y:S02]  /*13850*/  P2R R68, PR, RZ, 0x20 ;  /* 0x00000020ff447803 */ /* 0x000fe40000000000 */
[----:B------:R-:W-:-:S04]  /*13860*/  ISETP.GT.AND P5, PT, R42, 0x59, !P5 ;  /* 0x000000592a00780c */ /* 0x000fc80006fa4270 */
[----:B------:R-:W-:Y:S01]  /*13870*/  ISETP.LT.OR P5, PT, R38, 0x5a, P5 ;  /* 0x0000005a2600780c */ /* 0x000fe20002fa1670 */
[----:B------:R-:W-:-:S03]  /*13880*/  IMAD.IADD R38, R50, 0x1, R40 ;  /* 0x0000000132267824 */ /* 0x000fc600078e0228 */
[----:B------:R-:W-:Y:S02]  /*13890*/  FSEL R29, R69, -INF , !P5 ;  /* 0xff800000451d7808 */ /* 0x000fe40006800000 */
[----:B------:R-:W-:-:S13]  /*138a0*/  ISETP.GE.AND P5, PT, R11, 0x1, PT ;  /* 0x000000010b00780c */ /* 0x000fda0003fa6270 */
[----:B------:R-:W-:Y:S05]  /*138b0*/  @!P5 BRA `(.L_x_5314) ;  /* 0x00000000004cd947 */ /* 0x000fea0003800000 */
        /* <DEDUP_REMOVED lines=11> */
.L_x_5316:
[----:B------:R-:W-:-:S13]  /*13970*/  ISETP.NE.AND P5, PT, R11, 0x1, PT ;  /* 0x000000010b00780c */ /* 0x000fda0003fa5270 */
[----:B------:R-:W0:Y:S02]  /*13980*/  @P5 LDC.64 R4, c[0x0][0x9e8] ;  /* 0x00027a00ff045b82 */ /* 0x000e240000000a00 */
[----:B0-----:R-:W-:-:S05]  /*13990*/  @P5 IMAD.HI.U32 R4, R40, R4, RZ ;  /* 0x0000000428045227 */ /* 0x001fca00078e00ff */
[----:B------:R-:W-:-:S07]  /*139a0*/  @P5 SHF.R.U32.HI R40, RZ, R5, R4 ;  /* 0x00000005ff285219 */ /* 0x000fce0000011604 */
.L_x_5317:
[----:B------:R-:W-:Y:S05]  /*139b0*/  BSYNC B0 ;  /* 0x0000000000007941 */ /* 0x000fea0003800000 */
.L_x_5315:
[----:B------:R-:W-:-:S05]  /*139c0*/  IMAD R5, R40, R11, R54 ;  /* 0x0000000b28057224 */ /* 0x000fca00078e0236 */
[----:B------:R-:W-:Y:S02]  /*139d0*/  VIMNMX R38, R38, R5, !PT ;  /* 0x0000000526267248 */ /* 0x000fe40007fe0100 */
[----:B------:R-:W-:-:S07]  /*139e0*/  VIADDMNMX R28, R5, R11, R28, PT ;  /* 0x0000000b051c7246 */ /* 0x000fce000380011c */
.L_x_5314:
[C---:B------:R-:W-:Y:S01]  /*139f0*/  ISETP.GT.AND P2, PT, R38.reuse, 0x1, !P2 ;  /* 0x000000012600780c */ /* 0x040fe20005744270 */
[----:B------:R-:W-:Y:S01]  /*13a00*/  ULDC UR4, c[0x0][0x988] ;  /* 0x0002620000047ab9 */ /* 0x000fe20000000800 */
[----:B------:R-:W-:Y:S02]  /*13a10*/  ISETP.GT.AND P4, PT, R38, RZ, !P4 ;  /* 0x000000ff2600720c */ /* 0x000fe40006784270 */
[C---:B------:R-:W-:Y:S02]  /*13a20*/  ISETP.LT.OR P2, PT, R28.reuse, 0x2, P2 ;  /* 0x000000021c00780c */ /* 0x040fe40001741670 */
[----:B------:R-:W-:Y:S02]  /*13a30*/  ISETP.LT.OR P4, PT, R28, 0x1, P4 ;  /* 0x000000011c00780c */ /* 0x000fe40002781670 */
[----:B------:R-:W-:Y:S02]  /*13a40*/  FSEL R47, R3, -INF , !P2 ;  /* 0xff800000032f7808 */ /* 0x000fe40005000000 */
[----:B------:R-:W-:-:S02]  /*13a50*/  ISETP.NE.AND P2, PT, R56, RZ, PT ;  /* 0x000000ff3800720c */ /* 0x000fc40003f45270 */
[----:B------:R-:W-:Y:S02]  /*13a60*/  FSEL R4, R0, -INF , !P4 ;  /* 0xff80000000047808 */ /* 0x000fe40006000000 */
[----:B------:R-:W-:Y:S02]  /*13a70*/  ISETP.GT.AND P2, PT, R38, 0x9, !P2 ;  /* 0x000000092600780c */ /* 0x000fe40005744270 */
[----:B------:R-:W-:Y:S02]  /*13a80*/  FMNMX.FTZ R0, R103, R85, !PT ;  /* 0x0000005567007209 */ /* 0x000fe40007810000 */
[----:B------:R-:W-:Y:S02]  /*13a90*/  ISETP.LT.OR P2, PT, R28, 0xa, P2 ;  /* 0x0000000a1c00780c */ /* 0x000fe40001741670 */
[----:B------:R-:W-:Y:S02]  /*13aa0*/  FMNMX.FTZ R0, R101, R0, !PT ;  /* 0x0000000065007209 */ /* 0x000fe40007810000 */
[----:B------:R-:W-:-:S02]  /*13ab0*/  FSEL R7, R7, -INF , !P2 ;  /* 0xff80000007077808 */ /* 0x000fc40005000000 */
[----:B------:R-:W-:Y:S02]  /*13ac0*/  ISETP.NE.AND P2, PT, R57, RZ, PT ;  /* 0x000000ff3900720c */ /* 0x000fe40003f45270 */
[C---:B------:R-:W-:Y:S02]  /*13ad0*/  ISETP.GT.AND P6, PT, R38.reuse, 0x8, !P6 ;  /* 0x000000082600780c */ /* 0x040fe400077c4270 */
[----:B------:R-:W-:Y:S02]  /*13ae0*/  ISETP.GT.AND P2, PT, R38, 0x10, !P2 ;  /* 0x000000102600780c */ /* 0x000fe40005744270 */
[----:B------:R-:W-:Y:S02]  /*13af0*/  FMNMX.FTZ R0, R87, R0, !PT ;  /* 0x0000000057007209 */ /* 0x000fe40007810000 */
[C---:B------:R-:W-:Y:S02]  /*13b00*/  ISETP.LT.OR P2, PT, R28.reuse, 0x11, P2 ;  /* 0x000000111c00780c */ /* 0x040fe40001741670 */
[----:B------:R-:W-:-:S02]  /*13b10*/  ISETP.LT.OR P6, PT, R28, 0x9, P6 ;  /* 0x000000091c00780c */ /* 0x000fc400037c1670 */
[----:B------:R-:W-:Y:S02]  /*13b20*/  FSEL R9, R9, -INF , !P2 ;  /* 0xff80000009097808 */ /* 0x000fe40005000000 */
[----:B------:R-:W-:Y:S02]  /*13b30*/  ISETP.NE.AND P2, PT, R58, RZ, PT ;  /* 0x000000ff3a00720c */ /* 0x000fe40003f45270 */
[----:B------:R-:W-:Y:S02]  /*13b40*/  FMNMX.FTZ R0, R99, R0, !PT ;  /* 0x0000000063007209 */ /* 0x000fe40007810000 */
[----:B------:R-:W-:Y:S02]  /*13b50*/  ISETP.GT.AND P2, PT, R38, 0x11, !P2 ;  /* 0x000000112600780c */ /* 0x000fe40005744270 */
[----:B------:R-:W-:Y:S01]  /*13b60*/  FSEL R5, R6, -INF , !P6 ;  /* 0xff80000006057808 */ /* 0x000fe20007000000 */
[----:B------:R-:W-:Y:S01]  /*13b70*/  IMAD.U32 R6, RZ, RZ, UR4 ;  /* 0x00000004ff067e24 */ /* 0x000fe2000f8e00ff */
[----:B------:R-:W-:-:S02]  /*13b80*/  ISETP.LT.OR P2, PT, R28, 0x12, P2 ;  /* 0x000000121c00780c */ /* 0x000fc40001741670 */
[----:B------:R-:W-:Y:S02]  /*13b90*/  ISETP.NE.AND P6, PT, R60, RZ, PT ;  /* 0x000000ff3c00720c */ /* 0x000fe40003fc5270 */
[----:B------:R-:W-:Y:S02]  /*13ba0*/  FSEL R53, R12, -INF , !P2 ;  /* 0xff8000000c357808 */ /* 0x000fe40005000000 */
[----:B------:R-:W-:Y:S02]  /*13bb0*/  ISETP.NE.AND P2, PT, R59, RZ, PT ;  /* 0x000000ff3b00720c */ /* 0x000fe40003f45270 */
[----:B------:R-:W-:Y:S02]  /*13bc0*/  FMNMX.FTZ R0, R89, R0, !PT ;  /* 0x0000000059007209 */ /* 0x000fe40007810000 */
[----:B------:R-:W-:Y:S02]  /*13bd0*/  ISETP.GT.AND P2, PT, R38, 0x18, !P2 ;  /* 0x000000182600780c */ /* 0x000fe40005744270 */
[----:B------:R-:W-:-:S02]  /*13be0*/  FMNMX.FTZ R0, R97, R0, !PT ;  /* 0x0000000061007209 */ /* 0x000fc40007810000 */
[----:B------:R-:W-:Y:S02]  /*13bf0*/  ISETP.LT.OR P2, PT, R28, 0x19, P2 ;  /* 0x000000191c00780c */ /* 0x000fe40001741670 */
[----:B------:R-:W-:Y:S02]  /*13c00*/  ISETP.NE.AND P5, PT, R62, RZ, PT ;  /* 0x000000ff3e00720c */ /* 0x000fe40003fa5270 */
        /* <DEDUP_REMOVED lines=41> */
[----:B------:R-:W-:Y:S01]  /*13ea0*/  ISETP.NE.AND P6, PT, R71, RZ, PT ;  /* 0x000000ff4700720c */ /* 0x000fe20003fc5270 */
[----:B------:R-:W0:Y:S01]  /*13eb0*/  SHFL.BFLY PT, R3, R0, 0x2, 0x1f ;  /* 0x0c401f0000037f89 */ /* 0x000e2200000e0000 */
[----:B------:R-:W-:Y:S02]  /*13ec0*/  ISETP.GT.AND P2, PT, R38, 0x31, !P2 ;  /* 0x000000312600780c */ /* 0x000fe40005744270 */
[----:B------:R-:W-:Y:S02]  /*13ed0*/  ISETP.NE.AND P5, PT, R76, RZ, PT ;  /* 0x000000ff4c00720c */ /* 0x000fe40003fa5270 */
[----:B------:R-:W-:Y:S02]  /*13ee0*/  ISETP.LT.OR P2, PT, R28, 0x32, P2 ;  /* 0x000000321c00780c */ /* 0x000fe40001741670 */
[----:B------:R-:W-:-:S02]  /*13ef0*/  ISETP.GT.AND P3, PT, R38, 0x58, !P3 ;  /* 0x000000582600780c */ /* 0x000fc40005f64270 */
[----:B------:R-:W-:Y:S02]  /*13f00*/  FSEL R69, R34, -INF , !P2 ;  /* 0xff80000022457808 */ /* 0x000fe40005000000 */
[----:B------:R-:W-:Y:S02]  /*13f10*/  ISETP.NE.AND P2, PT, R70, RZ, PT ;  /* 0x000000ff4600720c */ /* 0x000fe40003f45270 */
[----:B------:R-:W-:Y:S02]  /*13f20*/  ISETP.LT.OR P3, PT, R28, 0x59, P3 ;  /* 0x000000591c00780c */ /* 0x000fe40001f61670 */
[----:B------:R-:W-:-:S04]  /*13f30*/  ISETP.GT.AND P2, PT, R38, 0x38, !P2 ;  /* 0x000000382600780c */ /* 0x000fc80005744270 */
[----:B------:R-:W-:-:S04]  /*13f40*/  ISETP.LT.OR P2, PT, R28, 0x39, P2 ;  /* 0x000000391c00780c */ /* 0x000fc80001741670 */
[----:B------:R-:W-:Y:S02]  /*13f50*/  FSEL R71, R36, -INF , !P2 ;  /* 0xff80000024477808 */ /* 0x000fe40005000000 */
[----:B------:R-:W-:Y:S02]  /*13f60*/  ISETP.NE.AND P2, PT, R52, RZ, PT ;  /* 0x000000ff3400720c */ /* 0x000fe40003f45270 */
[----:B0-----:R-:W-:Y:S02]  /*13f70*/  FMNMX.FTZ R12, R0, R3, !PT ;  /* 0x00000003000c7209 */ /* 0x001fe40007810000 */
[----:B------:R-:W-:Y:S02]  /*13f80*/  FMNMX.FTZ R0, R4, R47, !PT ;  /* 0x0000002f04007209 */ /* 0x000fe40007810000 */
[----:B------:R-:W-:Y:S01]  /*13f90*/  ISETP.GT.AND P2, PT, R38, 0x39, !P2 ;  /* 0x000000392600780c */ /* 0x000fe20005744270 */
[----:B------:R-:W0:Y:S01]  /*13fa0*/  SHFL.BFLY PT, R3, R12, 0x1, 0x1f ;  /* 0x0c201f000c037f89 */ /* 0x000e2200000e0000 */
        /* <DEDUP_REMOVED lines=23> */
[----:B------:R-:W-:Y:S02]  /*14120*/  FMNMX.FTZ R0, R67, R0, !PT ;  /* 0x0000000043007209 */ /* 0x000fe40007810000 */
[----:B------:R-:W-:-:S02]  /*14130*/  ISETP.GT.AND P2, PT, R38, 0x49, !P5 ;  /* 0x000000492600780c */ /* 0x000fc40006f44270 */
[----:B0-----:R-:W-:Y:S02]  /*14140*/  FMNMX.FTZ R3, R12, R3, !PT ;  /* 0x000000030c037209 */ /* 0x001fe40007810000 */
[----:B------:R-:W-:Y:S02]  /*14150*/  FMNMX.FTZ R0, R69, R0, !PT ;  /* 0x0000000045007209 */ /* 0x000fe40007810000 */
[----:B------:R-:W-:Y:S01]  /*14160*/  ISETP.LT.OR P2, PT, R28, 0x4a, P2 ;  /* 0x0000004a1c00780c */ /* 0x000fe20001741670 */
[----:B------:R-:W-:Y:S01]  /*14170*/  FMUL.FTZ R14, R3, R6 ;  /* 0x00000006030e7220 */ /* 0x000fe20000410000 */
[----:B------:R-:W-:Y:S02]  /*14180*/  FMNMX.FTZ R0, R71, R0, !PT ;  /* 0x0000000047007209 */ /* 0x000fe40007810000 */
[----:B------:R-:W-:Y:S02]  /*14190*/  FSEL R81, R81, -INF , !P2 ;  /* 0xff80000051517808 */ /* 0x000fe40005000000 */
[----:B------:R-:W-:-:S02]  /*141a0*/  FSETP.NEU.FTZ.AND P2, PT, R3, -INF , PT ;  /* 0xff8000000300780b */ /* 0x000fc40003f5d000 */
[----:B------:R-:W-:Y:S02]  /*141b0*/  ISETP.NE.AND P5, PT, R78, RZ, PT ;  /* 0x000000ff4e00720c */ /* 0x000fe40003fa5270 */
[----:B------:R-:W-:Y:S02]  /*141c0*/  FMNMX.FTZ R0, R73, R0, !PT ;  /* 0x0000000049007209 */ /* 0x000fe40007810000 */
[----:B------:R-:W-:Y:S02]  /*141d0*/  FSEL R14, R14, RZ, P2 ;  /* 0x000000ff0e0e7208 */ /* 0x000fe40001000000 */
[----:B------:R-:W-:Y:S02]  /*141e0*/  ISETP.GT.AND P2, PT, R38, 0x50, !P5 ;  /* 0x000000502600780c */ /* 0x000fe40006f44270 */
[----:B------:R-:W-:Y:S01]  /*141f0*/  FMNMX.FTZ R0, R75, R0, !PT ;  /* 0x000000004b007209 */ /* 0x000fe20007810000 */
[-CC-:B------:R-:W-:Y:S01]  /*14200*/  FFMA.FTZ R180, R93, R6.reuse, -R14.reuse ;  /* 0x000000065db47223 */ /* 0x180fe2000001080e */
[----:B------:R-:W-:Y:S01]  /*14210*/  ISETP.LT.OR P2, PT, R28, 0x51, P2 ;  /* 0x000000511c00780c */ /* 0x000fe20001741670 */
[-CC-:B------:R-:W-:Y:S01]  /*14220*/  FFMA.FTZ R186, R97, R6.reuse, -R14.reuse ;  /* 0x0000000661ba7223 */ /* 0x180fe2000001080e */
[----:B------:R-:W-:Y:S01]  /*14230*/  ISETP.NE.AND P6, PT, R64, RZ, PT ;  /* 0x000000ff4000720c */ /* 0x000fe20003fc5270 */
[--C-:B------:R-:W-:Y:S01]  /*14240*/  FFMA.FTZ R188, R103, R6, -R14.reuse ;  /* 0x0000000667bc7223 */ /* 0x100fe2000001080e */
[----:B------:R-:W-:Y:S01]  /*14250*/  FMNMX.FTZ R0, R77, R0, !PT ;  /* 0x000000004d007209 */ /* 0x000fe20007810000 */
[-CC-:B------:R-:W-:Y:S01]  /*14260*/  FFMA.FTZ R85, R85, R6.reuse, -R14.reuse ;  /* 0x0000000655557223 */ /* 0x180fe2000001080e */
[----:B------:R-:W-:Y:S01]  /*14270*/  FSEL R83, R83, -INF , !P2 ;  /* 0xff80000053537808 */ /* 0x000fe20005000000 */
[--C-:B------:R-:W-:Y:S01]  /*14280*/  FFMA.FTZ R190, R101, R6, -R14.reuse ;  /* 0x0000000665be7223 */ /* 0x100fe2000001080e */
[----:B------:R-:W-:Y:S01]  /*14290*/  ISETP.GT.AND P2, PT, R38, 0x51, !P6 ;  /* 0x000000512600780c */ /* 0x000fe20007744270 */
[----:B------:R-:W-:Y:S01]  /*142a0*/  MUFU.EX2 R188, R188 ;  /* 0x000000bc00bc7308 */ /* 0x000fe20000000800 */
[----:B------:R-:W-:Y:S01]  /*142b0*/  FMNMX.FTZ R0, R79, R0, !PT ;  /* 0x000000004f007209 */ /* 0x000fe20007810000 */
[-CC-:B------:R-:W-:Y:S01]  /*142c0*/  FFMA.FTZ R87, R87, R6.reuse, -R14.reuse ;  /* 0x0000000657577223 */ /* 0x180fe2000001080e */
[----:B------:R-:W-:Y:S01]  /*142d0*/  ISETP.NE.AND P5, PT, R68, RZ, PT ;  /* 0x000000ff4400720c */ /* 0x000fe20003fa5270 */
[-CC-:B------:R-:W-:Y:S01]  /*142e0*/  FFMA.FTZ R184, R99, R6.reuse, -R14.reuse ;  /* 0x0000000663b87223 */ /* 0x180fe2000001080e */
[----:B------:R-:W-:Y:S01]  /*142f0*/  ISETP.LT.OR P2, PT, R28, 0x52, P2 ;  /* 0x000000521c00780c */ /* 0x000fe20001741670 */
[--C-:B------:R-:W-:Y:S01]  /*14300*/  FFMA.FTZ R89, R89, R6, -R14.reuse ;  /* 0x0000000659597223 */ /* 0x100fe2000001080e */
[----:B------:R-:W-:Y:S01]  /*14310*/  FMNMX.FTZ R0, R81, R0, !PT ;  /* 0x0000000051007209 */ /* 0x000fe20007810000 */
[----:B------:R-:W0:Y:S01]  /*14320*/  MUFU.EX2 R85, R85 ;  /* 0x0000005500557308 */ /* 0x000e220000000800 */
[----:B------:R-:W-:Y:S01]  /*14330*/  ISETP.GT.AND P4, PT, R38, 0x59, !P5 ;  /* 0x000000592600780c */ /* 0x000fe20006f84270 */
[-CC-:B------:R-:W-:Y:S01]  /*14340*/  FFMA.FTZ R170, R27, R6.reuse, -R14.reuse ;  /* 0x000000061baa7223 */ /* 0x180fe2000001080e */
[----:B------:R-:W-:Y:S01]  /*14350*/  FSEL R93, R21, -INF , !P2 ;  /* 0xff800000155d7808 */ /* 0x000fe20005000000 */
[--C-:B------:R-:W-:Y:S01]  /*14360*/  FFMA.FTZ R21, R95, R6, -R14.reuse ;  /* 0x000000065f157223 */ /* 0x100fe2000001080e */
[----:B------:R-:W-:Y:S01]  /*14370*/  FMNMX.FTZ R0, R83, R0, !PT ;  /* 0x0000000053007209 */ /* 0x000fe20007810000 */
[-CC-:B------:R-:W-:Y:S01]  /*14380*/  FFMA.FTZ R91, R91, R6.reuse, -R14.reuse ;  /* 0x000000065b5b7223 */ /* 0x180fe2000001080e */
[----:B------:R-:W-:Y:S01]  /*14390*/  ISETP.LT.OR P4, PT, R28, 0x5a, P4 ;  /* 0x0000005a1c00780c */ /* 0x000fe20002781670 */
[----:B------:R-:W1:Y:S01]  /*143a0*/  MUFU.EX2 R190, R190 ;  /* 0x000000be00be7308 */ /* 0x000e620000000800 */
[----:B------:R-:W-:Y:S01]  /*143b0*/  FSEL R95, R24, -INF , !P3 ;  /* 0xff800000185f7808 */ /* 0x000fe20005800000 */
[--C-:B------:R-:W-:Y:S01]  /*143c0*/  FFMA.FTZ R182, R61, R6, -R14.reuse ;  /* 0x000000063db67223 */ /* 0x100fe2000001080e */
[----:B------:R-:W-:Y:S01]  /*143d0*/  FMNMX.FTZ R0, R93, R0, !PT ;  /* 0x000000005d007209 */ /* 0x000fe20007810000 */
[-CC-:B------:R-:W-:Y:S01]  /*143e0*/  FFMA.FTZ R176, R51, R6.reuse, -R14.reuse ;  /* 0x0000000633b07223 */ /* 0x180fe2000001080e */
[----:B------:R-:W-:Y:S01]  /*143f0*/  FSEL R97, R25, -INF , !P4 ;  /* 0xff80000019617808 */ /* 0x000fe20006000000 */
        /* <DEDUP_REMOVED lines=12> */
[-CC-:B------:R-:W-:Y:S01]  /*144c0*/  FFMA.FTZ R35, R35, R6.reuse, -R14.reuse ;  /* 0x0000000623237223 */ /* 0x180fe2000001080e */
[-CC-:B------:R-:W-:Y:S01]  /*144d0*/  FFMA.FTZ R168, R33, R6.reuse, -R14.reuse ;  /* 0x0000000621a87223 */ /* 0x180fe2000001080e */
[-CC-:B------:R-:W-:Y:S01]  /*144e0*/  FFMA.FTZ R31, R31, R6.reuse, -R14.reuse ;  /* 0x000000061f1f7223 */ /* 0x180fe2000001080e */
[----:B------:R-:W-:Y:S01]  /*144f0*/  FFMA.FTZ R27, R29, R6, -R14 ;  /* 0x000000061d1b7223 */ /* 0x000fe2000001080e */
[----:B------:R-:W-:Y:S01]  /*14500*/  ISETP.NE.AND P5, PT, R226, 0x1, PT ;  /* 0x00000001e200780c */ /* 0x000fe20003fa5270 */
[----:B------:R-:W-:-:S02]  /*14510*/  IMAD.MOV.U32 R29, RZ, RZ, R208 ;  /* 0x000000ffff1d7224 */ /* 0x000fc400078e00d0 */
[----:B------:R-:W-:Y:S08]  /*14520*/  MUFU.EX2 R89, R89 ;  /* 0x0000005900597308 */ /* 0x000ff00000000800 */
[----:B------:R-:W-:Y:S02]  /*14530*/  MUFU.EX2 R186, R186 ;  /* 0x000000ba00ba7308 */ /* 0x000fe40000000800 */
[----:B------:R-:W0:Y:S01]  /*14540*/  @P5 LDC R33, c[0x0][0x44c] ;  /* 0x00011300ff215b82 */ /* 0x000e220000000800 */
[----:B---3--:R-:W-:-:S05]  /*14550*/  FMNMX.FTZ R55, R0, R55, !PT ;  /* 0x0000003700377209 */ /* 0x008fca0007810000 */
[----:B------:R-:W-:Y:S02]  /*14560*/  MUFU.EX2 R91, R91 ;  /* 0x0000005b005b7308 */ /* 0x000fe40000000800 */
[----:B------:R-:W3:Y:S01]  /*14570*/  @P5 LDC R40, c[0x0][0x450] ;  /* 0x00011400ff285b82 */ /* 0x000ee20000000800 */
[----:B------:R-:W1:Y:S05]  /*14580*/  SHFL.BFLY PT, R0, R55, 0x1, 0x1f ;  /* 0x0c201f0037007f89 */ /* 0x000e6a00000e0000 */
[----:B------:R-:W-:Y:S08]  /*14590*/  MUFU.EX2 R180, R180 ;  /* 0x000000b400b47308 */ /* 0x000ff00000000800 */
[----:B------:R-:W-:Y:S01]  /*145a0*/  MUFU.EX2 R21, R21 ;  /* 0x0000001500157308 */ /* 0x000fe20000000800 */
[----:B0-----:R-:W-:-:S07]  /*145b0*/  @P5 IMAD.HI.U32 R33, R208, R33, RZ ;  /* 0x00000021d0215227 */ /* 0x001fce00078e00ff */
[----:B------:R-:W-:Y:S01]  /*145c0*/  MUFU.EX2 R182, R182 ;  /* 0x000000b600b67308 */ /* 0x000fe20000000800 */
[----:B---3--:R-:W-:Y:S02]  /*145d0*/  @P5 SHF.R.U32.HI R29, RZ, R40, R33 ;  /* 0x00000028ff1d5219 */ /* 0x008fe40000011621 */
[----:B-1----:R-:W-:Y:S02]  /*145e0*/  FMNMX.FTZ R0, R55, R0, !PT ;  /* 0x0000000037007209 */ /* 0x002fe40007810000 */
[----:B------:R-:W-:Y:S01]  /*145f0*/  ISETP.GE.AND P5, PT, R11, 0x1, PT ;  /* 0x000000010b00780c */ /* 0x000fe20003fa6270 */
[----:B------:R-:W-:Y:S01]  /*14600*/  IMAD.IADD R29, R150, 0x1, R29 ;  /* 0x00000001961d7824 */ /* 0x000fe200078e021d */
[C---:B------:R-:W-:Y:S01]  /*14610*/  FSETP.NEU.FTZ.AND P2, PT, R0.reuse, -INF , PT ;  /* 0xff8000000000780b */ /* 0x040fe20003f5d000 */
[----:B------:R-:W-:Y:S01]  /*14620*/  FMUL.FTZ R12, R0, R6 ;  /* 0x00000006000c7220 */ /* 0x000fe20000410000 */
[----:B------:R-:W-:Y:S02]  /*14630*/  MUFU.EX2 R25, R25 ;  /* 0x0000001900197308 */ /* 0x000fe40000000800 */
[----:B------:R-:W-:-:S02]  /*14640*/  IADD3 R10, R29, R10, RZ ;  /* 0x0000000a1d0a7210 */ /* 0x000fc40007ffe0ff */
[----:B------:R-:W-:-:S04]  /*14650*/  FSEL R12, R12, RZ, P2 ;  /* 0x000000ff0c0c7208 */ /* 0x000fc80001000000 */
[----:B------:R-:W-:Y:S01]  /*14660*/  MUFU.EX2 R176, R176 ;  /* 0x000000b000b07308 */ /* 0x000fe20000000800 */
[-CC-:B------:R-:W-:Y:S01]  /*14670*/  FFMA.FTZ R189, R4, R6.reuse, -R12.reuse ;  /* 0x0000000604bd7223 */ /* 0x180fe2000001080c */
[-CC-:B------:R-:W-:Y:S01]  /*14680*/  FFMA.FTZ R4, R47, R6.reuse, -R12.reuse ;  /* 0x000000062f047223 */ /* 0x180fe2000001080c */
[-CC-:B------:R-:W-:Y:S01]  /*14690*/  FFMA.FTZ R191, R5, R6.reuse, -R12.reuse ;  /* 0x0000000605bf7223 */ /* 0x180fe2000001080c */
[-CC-:B------:R-:W-:Y:S01]  /*146a0*/  FFMA.FTZ R7, R7, R6.reuse, -R12.reuse ;  /* 0x0000000607077223 */ /* 0x180fe2000001080c */
[-CC-:B------:R-:W-:Y:S01]  /*146b0*/  FFMA.FTZ R9, R9, R6.reuse, -R12.reuse ;  /* 0x0000000609097223 */ /* 0x180fe2000001080c */
[----:B------:R-:W-:Y:S01]  /*146c0*/  FADD.FTZ R5, R188, R85 ;  /* 0x00000055bc057221 */ /* 0x000fe20000010000 */
[-CC-:B------:R-:W-:Y:S01]  /*146d0*/  FFMA.FTZ R53, R53, R6.reuse, -R12.reuse ;  /* 0x0000000635357223 */ /* 0x180fe2000001080c */
[----:B------:R-:W-:Y:S01]  /*146e0*/  MUFU.EX2 R189, R189 ;  /* 0x000000bd00bd7308 */ /* 0x000fe20000000800 */
[-CC-:B------:R-:W-:Y:S01]  /*146f0*/  FFMA.FTZ R13, R13, R6.reuse, -R12.reuse ;  /* 0x000000060d0d7223 */ /* 0x180fe2000001080c */
[----:B------:R-:W-:Y:S01]  /*14700*/  FADD.FTZ R32, R190, R5 ;  /* 0x00000005be207221 */ /* 0x000fe20000010000 */
[-CC-:B------:R-:W-:Y:S01]  /*14710*/  FFMA.FTZ R57, R57, R6.reuse, -R12.reuse ;  /* 0x0000000639397223 */ /* 0x180fe2000001080c */
[-CC-:B------:R-:W-:Y:S01]  /*14720*/  FFMA.FTZ R15, R15, R6.reuse, -R12.reuse ;  /* 0x000000060f0f7223 */ /* 0x180fe2000001080c */
[-C--:B------:R-:W-:Y:S01]  /*14730*/  FFMA.FTZ R59, R59, R6.reuse, -R12 ;  /* 0x000000063b3b7223 */ /* 0x080fe2000001080c */
[----:B--2---:R-:W-:Y:S01]  /*14740*/  FADD.FTZ R5, R87, R32 ;  /* 0x0000002057057221 */ /* 0x004fe20000010000 */
[-CC-:B------:R-:W-:Y:S01]  /*14750*/  FFMA.FTZ R63, R63, R6.reuse, -R12.reuse ;  /* 0x000000063f3f7223 */ /* 0x180fe2000001080c */
[----:B------:R-:W0:Y:S01]  /*14760*/  MUFU.EX2 R4, R4 ;  /* 0x0000000400047308 */ /* 0x000e220000000800 */
[-CC-:B------:R-:W-:Y:S01]  /*14770*/  FFMA.FTZ R65, R65, R6.reuse, -R12.reuse ;  /* 0x0000000641417223 */ /* 0x180fe2000001080c */
[----:B----4-:R-:W-:Y:S01]  /*14780*/  FADD.FTZ R34, R184, R5 ;  /* 0x00000005b8227221 */ /* 0x010fe20000010000 */
        /* <DEDUP_REMOVED lines=12> */
[----:B------:R-:W-:Y:S01]  /*14850*/  FFMA.FTZ R97, R97, R6, -R12 ;  /* 0x0000000661617223 */ /* 0x000fe2000001080c */
[----:B------:R2:W3:Y:S01]  /*14860*/  MUFU.EX2 R14, R7 ;  /* 0x00000007000e7308 */ /* 0x0004e20000000800 */
[----:B0-----:R-:W-:Y:S01]  /*14870*/  FADD.FTZ R32, R189, R4 ;  /* 0x00000004bd207221 */ /* 0x001fe20000010000 */
[----:B------:R-:W-:-:S02]  /*14880*/  F2FP.F16.F32.PACK_AB R189, R4, R189 ;  /* 0x000000bd04bd723e */ /* 0x000fc400000000ff */
[----:B------:R-:W-:Y:S02]  /*14890*/  F2FP.F16.F32.PACK_AB R188, R85, R188 ;  /* 0x000000bc55bc723e */ /* 0x000fe400000000ff */
[----:B------:R-:W-:Y:S02]  /*148a0*/  F2FP.F16.F32.PACK_AB R190, R87, R190 ;  /* 0x000000be57be723e */ /* 0x000fe400000000ff */
[----:B------:R-:W0:Y:S01]  /*148b0*/  MUFU.EX2 R9, R9 ;  /* 0x0000000900097308 */ /* 0x000e220000000800 */
[----:B-1----:R-:W-:Y:S01]  /*148c0*/  FADD.FTZ R5, R191, R32 ;  /* 0x00000020bf057221 */ /* 0x002fe20000010000 */
[C---:B--2---:R-:W-:Y:S01]  /*148d0*/  FADD.FTZ R7, R89.reuse, R34 ;  /* 0x0000002259077221 */ /* 0x044fe20000010000 */
[----:B------:R-:W-:-:S03]  /*148e0*/  F2FP.F16.F32.PACK_AB R184, R89, R184 ;  /* 0x000000b859b8723e */ /* 0x000fc600000000ff */
[----:B------:R-:W-:Y:S01]  /*148f0*/  FADD.FTZ R36, R186, R7 ;  /* 0x00000007ba247221 */ /* 0x000fe20000010000 */
[C---:B------:R-:W-:Y:S01]  /*14900*/  F2FP.F16.F32.PACK_AB R186, R91.reuse, R186 ;  /* 0x000000ba5bba723e */ /* 0x040fe200000000ff */
[----:B------:R-:W1:Y:S01]  /*14910*/  MUFU.EX2 R20, R53 ;  /* 0x0000003500147308 */ /* 0x000e620000000800 */
[C---:B---3--:R-:W-:Y:S01]  /*14920*/  FADD.FTZ R34, R14.reuse, R5 ;  /* 0x000000050e227221 */ /* 0x048fe20000010000 */
[----:B------:R-:W-:Y:S01]  /*14930*/  FADD.FTZ R7, R91, R36 ;  /* 0x000000245b077221 */ /* 0x000fe20000010000 */
[----:B------:R-:W-:-:S03]  /*14940*/  F2FP.F16.F32.PACK_AB R191, R14, R191 ;  /* 0x000000bf0ebf723e */ /* 0x000fc600000000ff */
[----:B------:R-:W-:Y:S01]  /*14950*/  FADD.FTZ R36, R180, R7 ;  /* 0x00000007b4247221 */ /* 0x000fe20000010000 */
[----:B------:R-:W-:Y:S01]  /*14960*/  F2FP.F16.F32.PACK_AB R180, R21, R180 ;  /* 0x000000b415b4723e */ /* 0x000fe200000000ff */
[----:B------:R-:W2:Y:S01]  /*14970*/  MUFU.EX2 R13, R13 ;  /* 0x0000000d000d7308 */ /* 0x000ea20000000800 */
[----:B0-----:R-:W-:Y:S01]  /*14980*/  FADD.FTZ R5, R9, R34 ;  /* 0x0000002209057221 */ /* 0x001fe20000010000 */
[----:B------:R-:W-:-:S04]  /*14990*/  FADD.FTZ R7, R21, R36 ;  /* 0x0000002415077221 */ /* 0x000fc80000010000 */
[----:B------:R-:W-:Y:S01]  /*149a0*/  FADD.FTZ R38, R182, R7 ;  /* 0x00000007b6267221 */ /* 0x000fe20000010000 */
[C---:B------:R-:W-:Y:S01]  /*149b0*/  F2FP.F16.F32.PACK_AB R182, R25.reuse, R182 ;  /* 0x000000b619b6723e */ /* 0x040fe200000000ff */
[----:B------:R-:W0:Y:S01]  /*149c0*/  MUFU.EX2 R24, R57 ;  /* 0x0000003900187308 */ /* 0x000e220000000800 */
[C---:B-1----:R-:W-:Y:S01]  /*149d0*/  FADD.FTZ R34, R20.reuse, R5 ;  /* 0x0000000514227221 */ /* 0x042fe20000010000 */
[----:B------:R-:W-:Y:S01]  /*149e0*/  FADD.FTZ R7, R25, R38 ;  /* 0x0000002619077221 */ /* 0x000fe20000010000 */
[----:B------:R-:W-:-:S03]  /*149f0*/  F2FP.F16.F32.PACK_AB R185, R20, R9 ;  /* 0x0000000914b9723e */ /* 0x000fc600000000ff */
[----:B------:R-:W-:Y:S02]  /*14a00*/  FADD.FTZ R38, R176, R7 ;  /* 0x00000007b0267221 */ /* 0x000fe40000010000 */
        /* <DEDUP_REMOVED lines=21> */
[----:B-1----:R-:W-:-:S07]  /*14b60*/  FADD.FTZ R5, R67, R36 ;  /* 0x0000002443057221 */ /* 0x002fce0000010000 */
[----:B------:R-:W1:Y:S01]  /*14b70*/  MUFU.EX2 R172, R172 ;  /* 0x000000ac00ac7308 */ /* 0x000e620000000800 */
[C---:B--2---:R-:W-:Y:S01]  /*14b80*/  FADD.FTZ R7, R43.reuse, R38 ;  /* 0x000000262b077221 */ /* 0x044fe20000010000 */
[----:B------:R-:W-:-:S06]  /*14b90*/  F2FP.F16.F32.PACK_AB R178, R43, R178 ;  /* 0x000000b22bb2723e */ /* 0x000fcc00000000ff */
        /* <DEDUP_REMOVED lines=41> */
[----:B-1----:R-:W-:-:S04]  /*14e30*/  FADD.FTZ R7, R95, R4 ;  /* 0x000000045f077221 */ /* 0x002fc80000010000 */
[C---:B--2---:R-:W-:Y:S01]  /*14e40*/  FADD.FTZ R4, R38.reuse, R7 ;  /* 0x0000000726047221 */ /* 0x044fe20000010000 */
[----:B------:R-:W-:Y:S01]  /*14e50*/  F2FP.F16.F32.PACK_AB R171, R38, R95 ;  /* 0x0000005f26ab723e */ /* 0x000fe200000000ff */
[----:B------:R-:W-:Y:S02]  /*14e60*/  VIADD R7, R151, 0xfffffffe ;  /* 0xfffffffe97077836 */ /* 0x000fe40000000000 */
        /* <DEDUP_REMOVED lines=14> */
.L_x_5320:
[----:B------:R-:W-:-:S13]  /*14f50*/  ISETP.NE.AND P2, PT, R11, 0x1, PT ;  /* 0x000000010b00780c */ /* 0x000fda0003f45270 */
[----:B------:R-:W0:Y:S02]  /*14f60*/  @P2 LDC.64 R12, c[0x0][0x9e8] ;  /* 0x00027a00ff0c2b82 */ /* 0x000e240000000a00 */
[----:B0-----:R-:W-:-:S05]  /*14f70*/  @P2 IMAD.HI.U32 R12, R9, R12, RZ ;  /* 0x0000000c090c2227 */ /* 0x001fca00078e00ff */
[----:B------:R-:W-:-:S07]  /*14f80*/  @P2 SHF.R.U32.HI R9, RZ, R13, R12 ;  /* 0x0000000dff092219 */ /* 0x000fce000001160c */
.L_x_5321:
[----:B------:R-:W-:Y:S05]  /*14f90*/  BSYNC B0 ;  /* 0x0000000000007941 */ /* 0x000fea0003800000 */
.L_x_5319:
[----:B------:R-:W-:-:S05]  /*14fa0*/  IMAD R9, R9, R11, R11 ;  /* 0x0000000b09097224 */ /* 0x000fca00078e020b */
[----:B------:R-:W-:-:S07]  /*14fb0*/  VIMNMX R10, R10, R9, PT ;  /* 0x000000090a0a7248 */ /* 0x000fce0003fe0100 */
.L_x_5318:
[----:B------:R-:W-:Y:S01]  /*14fc0*/  IMAD.HI R10, R10, 0x2aaaaaab, RZ ;  /* 0x2aaaaaab0a0a7827 */ /* 0x000fe200078e02ff */
[----:B------:R-:W-:Y:S01]  /*14fd0*/  ULDC UR58, c[0x0][0x9d8] ;  /* 0x00027600003a7ab9 */ /* 0x000fe20000000800 */
[----:B------:R-:W-:Y:S01]  /*14fe0*/  ULDC UR59, c[0x0][0x9d8] ;  /* 0x00027600003b7ab9 */ /* 0x000fe20000000800 */
[----:B------:R-:W-:Y:S01]  /*14ff0*/  BSSY B0, `(.L_x_5322) ;  /* 0x00003e5000007945 */ /* 0x000fe20003800000 */
[----:B------:R-:W-:Y:S01]  /*15000*/  IMAD.MOV.U32 R120, RZ, RZ, 0x3f800000 ;  /* 0x3f800000ff787424 */ /* 0x000fe200078e00ff */
[----:B------:R-:W-:Y:S02]  /*15010*/  SHF.R.U32.HI R9, RZ, 0x1f, R10 ;  /* 0x0000001fff097819 */ /* 0x000fe4000001160a */
[----:B------:R-:W-:Y:S02]  /*15020*/  CS2R R118, SRZ ;  /* 0x0000000000767805 */ /* 0x000fe4000001ff00 */
[----:B------:R-:W-:Y:S02]  /*15030*/  CS2R R116, SRZ ;  /* 0x0000000000747805 */ /* 0x000fe4000001ff00 */
[----:B------:R-:W-:-:S02]  /*15040*/  CS2R R114, SRZ ;  /* 0x0000000000727805 */ /* 0x000fc4000001ff00 */
[----:B------:R-:W-:Y:S01]  /*15050*/  LEA.HI.SX32 R11, R10, R9, 0x1c ;  /* 0x000000090a0b7211 */ /* 0x000fe200078fe2ff */
[----:B------:R-:W-:Y:S01]  /*15060*/  IMAD.MOV.U32 R9, RZ, RZ, 0x3f800000 ;  /* 0x3f800000ff097424 */ /* 0x000fe200078e00ff */
[----:B------:R-:W-:Y:S02]  /*15070*/  CS2R R112, SRZ ;  /* 0x0000000000707805 */ /* 0x000fe4000001ff00 */
[----:B------:R-:W-:Y:S02]  /*15080*/  CS2R R110, SRZ ;  /* 0x00000000006e7805 */ /* 0x000fe4000001ff00 */
[----:B------:R-:W-:Y:S02]  /*15090*/  VIMNMX R20, R210, R11, !PT ;  /* 0x0000000bd2147248 */ /* 0x000fe40007fe0100 */
[----:B------:R-:W-:Y:S02]  /*150a0*/  CS2R R108, SRZ ;  /* 0x00000000006c7805 */ /* 0x000fe4000001ff00 */
[----:B------:R-:W-:-:S02]  /*150b0*/  CS2R R106, SRZ ;  /* 0x00000000006a7805 */ /* 0x000fc4000001ff00 */
[----:B------:R-:W-:Y:S02]  /*150c0*/  CS2R R104, SRZ ;  /* 0x0000000000687805 */ /* 0x000fe4000001ff00 */
[----:B------:R-:W-:Y:S02]  /*150d0*/  ISETP.GE.AND P2, PT, R7, R20, PT ;  /* 0x000000140700720c */ /* 0x000fe40003f46270 */
        /* <DEDUP_REMOVED lines=41> */
[----:B------:R-:W-:Y:S01]  /*15370*/  BSSY B1, `(.L_x_5324) ;  /* 0x00003a8000017945 */ /* 0x000fe20003800000 */
[----:B------:R-:W-:Y:S01]  /*15380*/  IMAD.MOV.U32 R9, RZ, RZ, 0x3f800000 ;  /* 0x3f800000ff097424 */ /* 0x000fe200078e00ff */
[----:B------:R-:W-:-:S07]  /*15390*/  MOV R119, RZ ;  /* 0x000000ff00777202 */ /* 0x000fce0000000f00 */
.L_x_5343:
[----:B------:R-:W-:-:S05]  /*153a0*/  VIADD R15, R17, 0x1 ;  /* 0x00000001110f7836 */ /* 0x000fca0000000000 */
[----:B------:R-:W-:-:S04]  /*153b0*/  ISETP.NE.AND P2, PT, R15, 0x2, PT ;  /* 0x000000020f00780c */ /* 0x000fc80003f45270 */
[----:B------:R-:W-:Y:S02]  /*153c0*/  SEL R11, RZ, 0x1, P2 ;  /* 0x00000001ff0b7807 */ /* 0x000fe40001000000 */
[----:B------:R-:W-:Y:S02]  /*153d0*/  SEL R15, R15, RZ, P2 ;  /* 0x000000ff0f0f7207 */ /* 0x000fe40001000000 */
[----:B------:R-:W-:Y:S01]  /*153e0*/  LOP3.LUT R14, R192, R11, RZ, 0x3c, !PT ;  /* 0x0000000bc00e7212 */ /* 0x000fe200078e3cff */
[----:B------:R-:W-:Y:S06]  /*153f0*/  @!P0 BRA `(.L_x_5325) ;  /* 0x0000000000048947 */ /* 0x000fec0003800000 */
[----:B------:R-:W-:Y:S01]  /*15400*/  BPT.TRAP 0x1 ;  /* 0x000000040000795c */ /* 0x000fe20000300000 */
.L_x_5325:
[----:B------:R-:W-:Y:S01]  /*15410*/  IMAD R6, R15, 0x8, R2 ;  /* 0x000000080f067824 */ /* 0x000fe200078e0202 */
[----:B------:R-:W-:-:S04]  /*15420*/  SHF.L.U32 R11, R14, 0x1f, RZ ;  /* 0x0000001f0e0b7819 */ /* 0x000fc800000006ff */
[----:B------:R0:W1:Y:S01]  /*15430*/  SYNCS.PHASECHK.TRANS64.TRYWAIT P2, [R6+URZ+0x30830], R11 ;  /* 0x0308300b060075a7 */ /* 0x000062000804017f */
[----:B------:R-:W-:Y:S05]  /*15440*/  @!P0 BRA `(.L_x_5326) ;  /* 0x0000000000048947 */ /* 0x000fea0003800000 */
[----:B------:R-:W-:Y:S01]  /*15450*/  BPT.TRAP 0x1 ;  /* 0x000000040000795c */ /* 0x000fe20000300000 */
.L_x_5326:
[----:B------:R-:W-:Y:S01]  /*15460*/  IMAD R126, R15, 0x900, R8 ;  /* 0x000009000f7e7824 */ /* 0x000fe200078e0208 */
[----:B------:R-:W-:Y:S03]  /*15470*/  BSSY B2, `(.L_x_5327) ;  /* 0x0000006000027945 */ /* 0x000fe60003800000 */
[C---:B------:R-:W-:Y:S02]  /*15480*/  VIADD R12, R126.reuse, 0x2 ;  /* 0x000000027e0c7836 */ /* 0x040fe40000000000 */
[----:B------:R-:W-:Y:S01]  /*15490*/  VIADD R122, R126, 0x4 ;  /* 0x000000047e7a7836 */ /* 0x000fe20000000000 */
[----:B-1----:R-:W-:Y:S06]  /*154a0*/  @P2 BRA `(.L_x_5328) ;  /* 0x0000000000082947 */ /* 0x002fec0003800000 */
[----:B------:R-:W1:Y:S02]  /*154b0*/  SYNCS.PHASECHK.TRANS64.TRYWAIT P2, [R6+URZ+0x30830], R11 ;  /* 0x0308300b060075a7 */ /* 0x000e64000804017f */
[----:B-1----:R-:W-:Y:S05]  /*154c0*/  @!P2 BRA `(.L_x_5329) ;  /* 0x000001680064a947 */ /* 0x002fea0003800000 */
.L_x_5328:
[----:B------:R-:W-:Y:S05]  /*154d0*/  BSYNC B2 ;  /* 0x0000000000027941 */ /* 0x000fea0003800000 */
.L_x_5327:
[----:B------:R-:W-:Y:S01]  /*154e0*/  IMAD.MOV.U32 R10, RZ, RZ, R126 ;  /* 0x000000ffff0a7224 */ /* 0x000fe200078e007e */
[----:B------:R2:W-:Y:S04]  /*154f0*/  STL.64 [R1+0x78], R14 ;  /* 0x0000780e01007387 */ /* 0x0005e80000100a00 */
[----:B------:R-:W-:Y:S01]  /*15500*/  R2UR UR54, R10 ;  /* 0x000000000a3672ca */ /* 0x000fe200000e0000 */
[----:B------:R-:W-:Y:S01]  /*15510*/  VIADD R10, R126, 0x300 ;  /* 0x000003007e0a7836 */ /* 0x000fe20000000000 */
[----:B01----:R-:W-:-:S04]  /*15520*/  MOV R11, 0x40000040 ;  /* 0x40000040000b7802 */ /* 0x003fc80000000f00 */
[----:B------:R-:W-:Y:S01]  /*15530*/  R2UR UR26, R10 ;  /* 0x000000000a1a72ca */ /* 0x000fe200000e0000 */
[----:B--2---:R-:W2:Y:S01]  /*15540*/  LDL.64 R14, [R1+0x30] ;  /* 0x00003000010e7983 */ /* 0x004ea20000100a00 */
[----:B------:R-:W-:-:S03]  /*15550*/  IADD3 R10, R126, 0x304, RZ ;  /* 0x000003047e0a7810 */ /* 0x000fc60007ffe0ff */
[----:B------:R0:W-:Y:S01]  /*15560*/  STL.64 [R1+0x70], R6 ;  /* 0x0000700601007387 */ /* 0x0001e20000100a00 */
[C---:B------:R-:W-:Y:S02]  /*15570*/  R2UR UR55, R11.reuse ;  /* 0x000000000b3772ca */ /* 0x040fe400000e0000 */
[C---:B------:R-:W-:Y:S02]  /*15580*/  R2UR UR27, R11.reuse ;  /* 0x000000000b1b72ca */ /* 0x040fe400000e0000 */
[----:B------:R-:W-:Y:S02]  /*15590*/  R2UR UR18, R10 ;  /* 0x000000000a1272ca */ /* 0x000fe400000e0000 */
[----:B------:R-:W-:Y:S01]  /*155a0*/  R2UR UR19, R11 ;  /* 0x000000000b1372ca */ /* 0x000fe200000e0000 */
[----:B0-----:R-:W3:Y:S04]  /*155b0*/  LDL.64 R6, [R1+0x28] ;  /* 0x0000280001067983 */ /* 0x001ee80000100a00 */
[----:B------:R0:W-:Y:S04]  /*155c0*/  STL.64 [R1+0x68], R4 ;  /* 0x0000680401007387 */ /* 0x0001e80000100a00 */
[----:B0-----:R-:W4:Y:S04]  /*155d0*/  LDL.64 R4, [R1+0x20] ;  /* 0x0000200001047983 */ /* 0x001f280000100a00 */
[----:B------:R0:W-:Y:S04]  /*155e0*/  STL.64 [R1+0x60], R2 ;  /* 0x0000600201007387 */ /* 0x0001e80000100a00 */
[----:B------:R-:W2:Y:S01]  /*155f0*/  LDL.64 R10, [R1+0x38] ;  /* 0x00003800010a7983 */ /* 0x000ea20000100a00 */
[----:B------:R-:W-:Y:S01]  /*15600*/  R2UR UR50, R12 ;  /* 0x000000000c3272ca */ /* 0x000fe200000e0000 */
[----:B------:R-:W-:Y:S01]  /*15610*/  VIADD R12, R126, 0x6 ;  /* 0x000000067e0c7836 */ /* 0x000fe20000000000 */
[----:B------:R-:W-:Y:S01]  /*15620*/  R2UR UR34, R122 ;  /* 0x000000007a2272ca */ /* 0x000fe200000e0000 */
[----:B------:R-:W-:-:S02]  /*15630*/  VIADD R122, R126, 0x302 ;  /* 0x000003027e7a7836 */ /* 0x000fc40000000000 */
[-C--:B------:R-:W-:Y:S01]  /*15640*/  FMUL.FTZ R24, R24, R120.reuse ;  /* 0x0000007818187220 */ /* 0x080fe20000410000 */
        /* <DEDUP_REMOVED lines=49> */
[C---:B------:R-:W-:Y:S01]  /*15960*/  VIADD R12, R126.reuse, 0x306 ;  /* 0x000003067e0c7836 */ /* 0x040fe20000000000 */
[----:B------:R-:W-:Y:S01]  /*15970*/  MOV R121, 0x40000040 ;  /* 0x4000004000797802 */ /* 0x000fe20000000f00 */
[C---:B------:R-:W-:Y:S01]  /*15980*/  VIADD R120, R126.reuse, 0x600 ;  /* 0x000006007e787836 */ /* 0x040fe20000000000 */
[----:B0-----:R-:W4:Y:S01]  /*15990*/  LDL.64 R2, [R1+0x18] ;  /* 0x0000180001027983 */ /* 0x001f220000100a00 */
[----:B------:R-:W-:-:S02]  /*159a0*/  VIADD R122, R126, 0x602 ;  /* 0x000006027e7a7836 */ /* 0x000fc40000000000 */
[-C--:B------:R-:W-:Y:S01]  /*159b0*/  FMUL.FTZ R26, R26, R9.reuse ;  /* 0x000000091a1a7220 */ /* 0x080fe20000410000 */
[----:B------:R-:W-:Y:S02]  /*159c0*/  VIADD R124, R126, 0x604 ;  /* 0x000006047e7c7836 */ /* 0x000fe40000000000 */
[-C--:B------:R-:W-:Y:S01]  /*159d0*/  FMUL.FTZ R27, R27, R9.reuse ;  /* 0x000000091b1b7220 */ /* 0x080fe20000410000 */
[----:B------:R-:W-:Y:S02]  /*159e0*/  IMAD.MOV.U32 R123, RZ, RZ, 0x40000040 ;  /* 0x40000040ff7b7424 */ /* 0x000fe400078e00ff */
[-C--:B------:R-:W-:Y:S01]  /*159f0*/  FMUL.FTZ R30, R30, R9.reuse ;  /* 0x000000091e1e7220 */ /* 0x080fe20000410000 */
[----:B------:R-:W-:Y:S02]  /*15a00*/  VIADD R126, R126, 0x606 ;  /* 0x000006067e7e7836 */ /* 0x000fe40000000000 */
[-C--:B------:R-:W-:Y:S01]  /*15a10*/  FMUL.FTZ R31, R31, R9.reuse ;  /* 0x000000091f1f7220 */ /* 0x080fe20000410000 */
[----:B------:R-:W-:Y:S01]  /*15a20*/  IMAD.MOV.U32 R125, RZ, RZ, 0x40000040 ;  /* 0x40000040ff7d7424 */ /* 0x000fe200078e00ff */
[C---:B------:R-:W-:Y:S01]  /*15a30*/  R2UR UR35, R123.reuse ;  /* 0x000000007b2372ca */ /* 0x040fe200000e0000 */
[----:B------:R-:W-:Y:S01]  /*15a40*/  IMAD.MOV.U32 R127, RZ, RZ, 0x40000040 ;  /* 0x40000040ff7f7424 */ /* 0x000fe200078e00ff */
[----:B------:R-:W-:Y:S01]  /*15a50*/  R2UR UR23, R123 ;  /* 0x000000007b1772ca */ /* 0x000fe200000e0000 */
[----:B------:R-:W-:Y:S01]  /*15a60*/  IMAD.MOV.U32 R13, RZ, RZ, 0x40000040 ;  /* 0x40000040ff0d7424 */ /* 0x000fe200078e00ff */
        /* <DEDUP_REMOVED lines=16> */
[----:B-----5:R-:W-:Y:S01]  /*15b70*/  WARPGROUP.ARRIVE ;  /* 0x00000000000079c5 */ /* 0x020fe20000000000 */
[C---:B------:R-:W-:Y:S01]  /*15b80*/  R2UR UR51, R13.reuse ;  /* 0x000000000d3372ca */ /* 0x040fe200000e0000 */
[-C--:B------:R-:W-:Y:S01]  /*15b90*/  FMUL.FTZ R50, R50, R9.reuse ;  /* 0x0000000932327220 */ /* 0x080fe20000410000 */
[----:B------:R-:W-:Y:S01]  /*15ba0*/  R2UR UR31, R13 ;  /* 0x000000000d1f72ca */ /* 0x000fe200000e0000 */
[-C--:B------:R-:W-:Y:S01]  /*15bb0*/  FMUL.FTZ R51, R51, R9.reuse ;  /* 0x0000000933337220 */ /* 0x080fe20000410000 */
[-C--:B------:R-:W-:Y:S01]  /*15bc0*/  FMUL.FTZ R54, R54, R9.reuse ;  /* 0x0000000936367220 */ /* 0x080fe20000410000 */
[----:B------:R-:W-:Y:S01]  /*15bd0*/  HGMMA.64x96x16.F32 R120, gdesc[UR52], RZ, !UPT, gsb0 ;  /* 0x01600000347879f0 */ /* 0x000fe2000c0008ff */
        /* <DEDUP_REMOVED lines=35> */
[----:B------:R-:W-:Y:S01]  /*15e10*/  HGMMA.64x96x16.F32 R120, gdesc[UR48], R120, gsb0 ;  /* 0x01600000307879f0 */ /* 0x000fe20008000878 */
[----:B--2---:R-:W-:Y:S02]  /*15e20*/  R2UR UR32, R10 ;  /* 0x000000000a2072ca */ /* 0x004fe400000e0000 */
[----:B------:R-:W-:Y:S02]  /*15e30*/  R2UR UR33, R11 ;  /* 0x000000000b2172ca */ /* 0x000fe400000e0000 */
[----:B------:R-:W-:Y:S01]  /*15e40*/  R2UR UR28, R14 ;  /* 0x000000000e1c72ca */ /* 0x000fe200000e0000 */
[----:B------:R-:W2:Y:S01]  /*15e50*/  LDL.64 R10, [R1+0x8] ;  /* 0x00000800010a7983 */ /* 0x000ea20000100a00 */
[----:B------:R-:W-:Y:S02]  /*15e60*/  WARPGROUP.DEPBAR.LE gsb0, 0x0 ;  /* 0x00008000000079c5 */ /* 0x000fe40000010000 */
[----:B------:R-:W-:-:S07]  /*15e70*/  WARPGROUP.ARRIVE ;  /* 0x00000000000079c5 */ /* 0x000fce0000000000 */
[----:B------:R-:W-:Y:S01]  /*15e80*/  HGMMA.64x96x16.F32 R120, gdesc[UR32], R120, gsb0 ;  /* 0x01600000207879f0 */ /* 0x000fe20008000878 */
[----:B------:R-:W-:Y:S02]  /*15e90*/  R2UR UR29, R15 ;  /* 0x000000000f1d72ca */ /* 0x000fe400000e0000 */
[----:B------:R-:W-:Y:S02]  /*15ea0*/  R2UR UR14, R12 ;  /* 0x000000000c0e72ca */ /* 0x000fe400000e0000 */
[----:B------:R-:W-:Y:S02]  /*15eb0*/  R2UR UR15, R13 ;  /* 0x000000000d0f72ca */ /* 0x000fe400000e0000 */
[----:B------:R-:W2:Y:S01]  /*15ec0*/  LDL.64 R12, [R1+0x10] ;  /* 0x00001000010c7983 */ /* 0x000ea20000100a00 */
[----:B---3--:R-:W-:Y:S02]  /*15ed0*/  R2UR UR24, R6 ;  /* 0x00000000061872ca */ /* 0x008fe400000e0000 */
[----:B------:R-:W-:Y:S01]  /*15ee0*/  R2UR UR25, R7 ;  /* 0x00000000071972ca */ /* 0x000fe200000e0000 */
[----:B------:R0:W5:Y:S01]  /*15ef0*/  LDL.LU.64 R14, [R1+0x78] ;  /* 0x00007800010e7983 */ /* 0x0001620000300a00 */
[----:B----4-:R-:W-:-:S02]  /*15f00*/  R2UR UR20, R4 ;  /* 0x00000000041472ca */ /* 0x010fc400000e0000 */
[----:B------:R-:W-:Y:S01]  /*15f10*/  R2UR UR21, R5 ;  /* 0x00000000051572ca */ /* 0x000fe200000e0000 */
[----:B------:R0:W5:Y:S01]  /*15f20*/  LDL.LU.64 R6, [R1+0x70] ;  /* 0x0000700001067983 */ /* 0x0001620000300a00 */
[----:B------:R-:W-:Y:S01]  /*15f30*/  UMOV UR4, UR56 ;  /* 0x0000003800047c82 */ /* 0x000fe20008000000 */
[----:B------:R-:W-:Y:S02]  /*15f40*/  UMOV UR5, UR57 ;  /* 0x0000003900057c82 */ /* 0x000fe40008000000 */
[----:B------:R0:W5:Y:S01]  /*15f50*/  LDL.LU.64 R4, [R1+0x68] ;  /* 0x0000680001047983 */ /* 0x0001620000300a00 */
[----:B------:R-:W-:Y:S02]  /*15f60*/  WARPGROUP.DEPBAR.LE gsb0, 0x0 ;  /* 0x00008000000079c5 */ /* 0x000fe40000010000 */
[----:B------:R-:W-:-:S06]  /*15f70*/  WARPGROUP.ARRIVE ;  /* 0x00000000000079c5 */ /* 0x000fcc0000000000 */
[----:B------:R-:W-:Y:S03]  /*15f80*/  HGMMA.64x96x16.F32 R120, gdesc[UR28], R120, gsb0 ;  /* 0x016000001c7879f0 */ /* 0x000fe60008000878 */
[----:B------:R-:W-:Y:S02]  /*15f90*/  WARPGROUP.DEPBAR.LE gsb0, 0x0 ;  /* 0x00008000000079c5 */ /* 0x000fe40000010000 */
[----:B------:R-:W-:-:S06]  /*15fa0*/  WARPGROUP.ARRIVE ;  /* 0x00000000000079c5 */ /* 0x000fcc0000000000 */
[----:B------:R-:W-:Y:S01]  /*15fb0*/  HGMMA.64x96x16.F32 R120, gdesc[UR24], R120, gsb0 ;  /* 0x01600000187879f0 */ /* 0x000fe20008000878 */
[----:B------:R-:W-:Y:S02]  /*15fc0*/  R2UR UR16, R2 ;  /* 0x00000000021072ca */ /* 0x000fe400000e0000 */
[----:B------:R-:W-:Y:S02]  /*15fd0*/  R2UR UR17, R3 ;  /* 0x00000000031172ca */ /* 0x000fe400000e0000 */
[----:B------:R0:W5:Y:S01]  /*15fe0*/  LDL.LU.64 R2, [R1+0x60] ;  /* 0x0000600001027983 */ /* 0x0001620000300a00 */
[----:B------:R-:W-:Y:S02]  /*15ff0*/  WARPGROUP.DEPBAR.LE gsb0, 0x0 ;  /* 0x00008000000079c5 */ /* 0x000fe40000010000 */
[----:B------:R-:W-:-:S06]  /*16000*/  WARPGROUP.ARRIVE ;  /* 0x00000000000079c5 */ /* 0x000fcc0000000000 */
[----:B------:R-:W-:Y:S01]  /*16010*/  HGMMA.64x96x16.F32 R120, gdesc[UR20], R120, gsb0 ;  /* 0x01600000147879f0 */ /* 0x000fe20008000878 */
[----:B--2---:R-:W-:Y:S02]  /*16020*/  R2UR UR12, R12 ;  /* 0x000000000c0c72ca */ /* 0x004fe400000e0000 */
[----:B------:R-:W-:Y:S01]  /*16030*/  R2UR UR13, R13 ;  /* 0x000000000d0d72ca */ /* 0x000fe200000e0000 */
[----:B------:R-:W-:Y:S02]  /*16040*/  WARPGROUP.DEPBAR.LE gsb0, 0x0 ;  /* 0x00008000000079c5 */ /* 0x000fe40000010000 */
[----:B------:R-:W-:-:S06]  /*16050*/  WARPGROUP.ARRIVE ;  /* 0x00000000000079c5 */ /* 0x000fcc0000000000 */
[----:B------:R-:W-:Y:S01]  /*16060*/  HGMMA.64x96x16.F32 R120, gdesc[UR16], R120, gsb0 ;  /* 0x01600000107879f0 */ /* 0x000fe20008000878 */
[----:B------:R-:W-:Y:S02]  /*16070*/  R2UR UR8, R10 ;  /* 0x000000000a0872ca */ /* 0x000fe400000e0000 */
[----:B------:R-:W-:Y:S01]  /*16080*/  R2UR UR9, R11 ;  /* 0x000000000b0972ca */ /* 0x000fe200000e0000 */
        /* <DEDUP_REMOVED lines=16> */
[----:B0-----:R-:W-:Y:S05]  /*16190*/  @!P0 BRA `(.L_x_5330) ;  /* 0x0000000000048947 */ /* 0x001fea0003800000 */
[----:B------:R-:W-:Y:S01]  /*161a0*/  BPT.TRAP 0x1 ;  /* 0x000000040000795c */ /* 0x000fe20000300000 */
.L_x_5330:
[----:B------:R-:W-:Y:S01]  /*161b0*/  SHF.L.U32 R9, R192, 0x1f, RZ ;  /* 0x0000001fc0097819 */ /* 0x000fe200000006ff */
[----:B-----5:R-:W-:-:S04]  /*161c0*/  IMAD R21, R17, 0x8, R2 ;  /* 0x0000000811157824 */ /* 0x020fc800078e0202 */
[----:B------:R0:W1:Y:S01]  /*161d0*/  SYNCS.PHASECHK.TRANS64.TRYWAIT P2, [R21+URZ+0x30850], R9 ;  /* 0x03085009150075a7 */ /* 0x000062000804017f */
[----:B------:R-:W-:Y:S05]  /*161e0*/  @!P0 BRA `(.L_x_5331) ;  /* 0x0000000000048947 */ /* 0x000fea0003800000 */
[----:B------:R-:W-:Y:S01]  /*161f0*/  BPT.TRAP 0x1 ;  /* 0x000000040000795c */ /* 0x000fe20000300000 */
.L_x_5331:
[----:B------:R-:W-:Y:S04]  /*16200*/  BSSY B2, `(.L_x_5332) ;  /* 0x0000004000027945 */ /* 0x000fe80003800000 */
[----:B-1----:R-:W-:Y:S05]  /*16210*/  @P2 BRA `(.L_x_5333) ;  /* 0x0000000000082947 */ /* 0x002fea0003800000 */
[----:B------:R-:W1:Y:S02]  /*16220*/  SYNCS.PHASECHK.TRANS64.TRYWAIT P2, [R21+URZ+0x30850], R9 ;  /* 0x03085009150075a7 */ /* 0x000e64000804017f */
[----:B-1----:R-:W-:Y:S05]  /*16230*/  @!P2 BRA `(.L_x_5334) ;  /* 0x0000015c001ca947 */ /* 0x002fea0003800000 */
.L_x_5333:
[----:B------:R-:W-:Y:S05]  /*16240*/  BSYNC B2 ;  /* 0x0000000000027941 */ /* 0x000fea0003800000 */
.L_x_5332:
[----:B------:R-:W2:Y:S01]  /*16250*/  LDL R10, [R1+0x4] ;  /* 0x00000400010a7983 */ /* 0x000ea20000100800 */
[----:B01----:R-:W-:Y:S02]  /*16260*/  VIADD R9, R2, 0x400 ;  /* 0x0000040002097836 */ /* 0x003fe40000000000 */
[----:B------:R-:W-:Y:S01]  /*16270*/  IMAD.MOV.U32 R11, RZ, RZ, 0x40000040 ;  /* 0x40000040ff0b7424 */ /* 0x000fe200078e00ff */
[----:B------:R-:W-:Y:S01]  /*16280*/  WARPGROUP.ARRIVE ;  /* 0x00000000000079c5 */ /* 0x000fe20000000000 */
[----:B------:R-:W-:Y:S01]  /*16290*/  IMAD.MOV.U32 R13, RZ, RZ, 0x40000040 ;  /* 0x40000040ff0d7424 */ /* 0x000fe200078e00ff */
[----:B------:R-:W-:Y:S01]  /*162a0*/  SHF.R.U32.HI R9, RZ, 0x4, R9 ;  /* 0x00000004ff097819 */ /* 0x000fe20000011609 */
[----:B------:R-:W3:Y:S01]  /*162b0*/  LDL R192, [R1] ;  /* 0x0000000001c07983 */ /* 0x000ee20000100800 */
[----:B------:R-:W-:Y:S01]  /*162c0*/  R2UR UR7, R11 ;  /* 0x000000000b0772ca */ /* 0x000fe200000e0000 */
[----:B------:R-:W-:Y:S01]  /*162d0*/  IMAD.MOV.U32 R11, RZ, RZ, 0x40000040 ;  /* 0x40000040ff0b7424 */ /* 0x000fe200078e00ff */
[----:B------:R-:W-:Y:S01]  /*162e0*/  LOP3.LUT R9, R9, 0x3fff, RZ, 0xc0, !PT ;  /* 0x00003fff09097812 */ /* 0x000fe200078ec0ff */
[----:B------:R-:W-:Y:S01]  /*162f0*/  ULDC UR5, c[0x0][0x9d8] ;  /* 0x0002760000057ab9 */ /* 0x000fe20000000800 */
[----:B------:R-:W-:Y:S01]  /*16300*/  ISETP.NE.AND P3, PT, R226, 0x1, PT ;  /* 0x00000001e200780c */ /* 0x000fe20003f65270 */
[----:B------:R-:W-:Y:S01]  /*16310*/  @!P1 VIADD R6, R6, 0x30840 ;  /* 0x0003084006069836 */ /* 0x000fe20000000000 */
[----:B------:R-:W-:Y:S01]  /*16320*/  LOP3.LUT R9, R9, 0x3000000, RZ, 0xfc, !PT ;  /* 0x0300000009097812 */ /* 0x000fe200078efcff */
[----:B------:R-:W-:-:S03]  /*16330*/  FMUL.FTZ R165, R165, UR5 ;  /* 0x00000005a5a57c20 */ /* 0x000fc60008410000 */
[----:B------:R-:W-:-:S03]  /*16340*/  @!P1 PRMT R6, RZ, 0x654, R6 ;  /* 0x00000654ff069816 */ /* 0x000fc60000000006 */
[----:B------:R-:W0:Y:S01]  /*16350*/  MUFU.TANH R165, R165 ;  /* 0x000000a500a57308 */ /* 0x000e220000002400 */
[----:B--2---:R-:W-:Y:S01]  /*16360*/  R2UR UR4, R10 ;  /* 0x000000000a0472ca */ /* 0x004fe200000e0000 */
[----:B------:R-:W-:Y:S02]  /*16370*/  IMAD R10, R17, 0x900, R9 ;  /* 0x00000900110a7824 */ /* 0x000fe400078e0209 */
[----:B------:R-:W-:Y:S01]  /*16380*/  FMUL.FTZ R9, R120, UR5 ;  /* 0x0000000578097c20 */ /* 0x000fe20008410000 */
[----:B------:R-:W-:Y:S01]  /*16390*/  FMUL.FTZ R120, R124, UR5 ;  /* 0x000000057c787c20 */ /* 0x000fe20008410000 */
[----:B------:R-:W-:Y:S01]  /*163a0*/  FMUL.FTZ R124, R128, UR5 ;  /* 0x00000005807c7c20 */ /* 0x000fe20008410000 */
[----:B------:R-:W-:Y:S01]  /*163b0*/  FMUL.FTZ R128, R134, UR5 ;  /* 0x0000000586807c20 */ /* 0x000fe20008410000 */
[----:B------:R-:W-:Y:S01]  /*163c0*/  R2UR UR6, R10 ;  /* 0x000000000a0672ca */ /* 0x000fe200000e0000 */
[----:B------:R-:W-:Y:S01]  /*163d0*/  FMUL.FTZ R134, R136, UR5 ;  /* 0x0000000588867c20 */ /* 0x000fe20008410000 */
[----:B------:R-:W-:Y:S01]  /*163e0*/  IADD3 R12, R10, 0x80, RZ ;  /* 0x000000800a0c7810 */ /* 0x000fe20007ffe0ff */
[----:B------:R-:W-:Y:S01]  /*163f0*/  FMUL.FTZ R136, R142, UR5 ;  /* 0x000000058e887c20 */ /* 0x000fe20008410000 */
[----:B------:R-:W-:Y:S01]  /*16400*/  FMUL.FTZ R142, R147, UR5 ;  /* 0x00000005938e7c20 */ /* 0x000fe20008410000 */
[----:B------:R-:W-:Y:S01]  /*16410*/  FMUL.FTZ R147, R149, UR5 ;  /* 0x0000000595937c20 */ /* 0x000fe20008410000 */
[----:B------:R-:W-:Y:S01]  /*16420*/  FMUL.FTZ R149, R155, UR5 ;  /* 0x000000059b957c20 */ /* 0x000fe20008410000 */
[----:B------:R-:W-:Y:S01]  /*16430*/  FMUL.FTZ R155, R157, UR5 ;  /* 0x000000059d9b7c20 */ /* 0x000fe20008410000 */
[----:B------:R-:W-:Y:S01]  /*16440*/  FMUL.FTZ R157, R163, UR5 ;  /* 0x00000005a39d7c20 */ /* 0x000fe20008410000 */
[----:B------:R-:W-:-:S02]  /*16450*/  IMAD.IADD R163, R212, 0x1, R208 ;  /* 0x00000001d4a37824 */ /* 0x000fc400078e02d0 */
[----:B------:R-:W-:Y:S01]  /*16460*/  FMUL.FTZ R17, R123, UR5 ;  /* 0x000000057b117c20 */ /* 0x000fe20008410000 */
[----:B------:R-:W-:Y:S01]  /*16470*/  FMUL.FTZ R123, R127, UR5 ;  /* 0x000000057f7b7c20 */ /* 0x000fe20008410000 */
[----:B------:R-:W-:Y:S01]  /*16480*/  FMUL.FTZ R127, R131, UR5 ;  /* 0x00000005837f7c20 */ /* 0x000fe20008410000 */
[----:B------:R-:W-:Y:S01]  /*16490*/  HGMMA.64x192x16.F32 R24, R188, gdesc[UR4].tnspB, R24, gsb0 ;  /* 0x42e00004bc187df0 */ /* 0x000fe20008000818 */
[----:B------:R-:W-:Y:S01]  /*164a0*/  R2UR UR6, R12 ;  /* 0x000000000c0672ca */ /* 0x000fe200000e0000 */
[----:B------:R-:W-:Y:S01]  /*164b0*/  VIADD R12, R10, 0x100 ;  /* 0x000001000a0c7836 */ /* 0x000fe20000000000 */
[----:B------:R-:W-:Y:S01]  /*164c0*/  R2UR UR7, R13 ;  /* 0x000000000d0772ca */ /* 0x000fe200000e0000 */
[----:B------:R-:W-:Y:S02]  /*164d0*/  IMAD.MOV.U32 R13, RZ, RZ, 0x40000040 ;  /* 0x40000040ff0d7424 */ /* 0x000fe400078e00ff */
        /* <DEDUP_REMOVED lines=9> */
[----:B------:R-:W-:Y:S01]  /*16570*/  IMAD R164, R7, -0x60, RZ ;  /* 0xffffffa007a47824 */ /* 0x000fe200078e02ff */
[----:B---3--:R-:W-:Y:S01]  /*16580*/  LOP3.LUT P2, RZ, R192, 0x100000, RZ, 0xc0, !PT ;  /* 0x00100000c0ff7812 */ /* 0x008fe2000784c0ff */
        /* <DEDUP_REMOVED lines=36> */
[C---:B------:R-:W-:Y:S01]  /*167d0*/  IADD3 R12, R10.reuse, 0x200, RZ ;  /* 0x000002000a0c7810 */ /* 0x040fe20007ffe0ff */
[----:B------:R-:W-:Y:S01]  /*167e0*/  VIADD R10, R10, 0x280 ;  /* 0x000002800a0a7836 */ /* 0x000fe20000000000 */
[----:B------:R-:W-:Y:S02]  /*167f0*/  WARPGROUP.DEPBAR.LE gsb0, 0x0 ;  /* 0x00008000000079c5 */ /* 0x000fe40000010000 */
[----:B------:R-:W-:-:S11]  /*16800*/  WARPGROUP.ARRIVE ;  /* 0x00000000000079c5 */ /* 0x000fd60000000000 */
[----:B------:R-:W-:Y:S01]  /*16810*/  HGMMA.64x192x16.F32 R24, R176, gdesc[UR4].tnspB, R24, gsb0 ;  /* 0x42e00004b0187df0 */ /* 0x000fe20008000818 */
[----:B------:R-:W-:Y:S01]  /*16820*/  R2UR UR6, R12 ;  /* 0x000000000c0672ca */ /* 0x000fe200000e0000 */
[----:B------:R-:W-:Y:S01]  /*16830*/  FMUL.FTZ R12, R122, UR5 ;  /* 0x000000057a0c7c20 */ /* 0x000fe20008410000 */
[----:B------:R-:W-:Y:S01]  /*16840*/  R2UR UR7, R13 ;  /* 0x000000000d0772ca */ /* 0x000fe200000e0000 */
        /* <DEDUP_REMOVED lines=24> */
[----:B------:R-:W-:-:S07]  /*169d0*/  ULDC UR5, c[0x0][0x9e0] ;  /* 0x0002780000057ab9 */ /* 0x000fce0000000800 */
        /* <DEDUP_REMOVED lines=26> */
[----:B------:R-:W-:Y:S02]  /*16b80*/  R2UR UR6, R10 ;  /* 0x000000000a0672ca */ /* 0x000fe400000e0000 */
[----:B------:R-:W-:Y:S01]  /*16b90*/  R2UR UR7, R11 ;  /* 0x000000000b0772ca */ /* 0x000fe200000e0000 */
[----:B------:R-:W5:Y:S08]  /*16ba0*/  @P3 LDC R10, c[0x0][0x450] ;  /* 0x00011400ff0a3b82 */ /* 0x000f700000000800 */
[----:B------:R-:W1:Y:S02]  /*16bb0*/  @P3 LDC R11, c[0x0][0x44c] ;  /* 0x00011300ff0b3b82 */ /* 0x000e640000000800 */
[----:B-1----:R-:W-:-:S05]  /*16bc0*/  @P3 IMAD.HI.U32 R11, R163, R11, RZ ;  /* 0x0000000ba30b3227 */ /* 0x002fca00078e00ff */
[----:B-----5:R-:W-:Y:S02]  /*16bd0*/  @P3 SHF.R.U32.HI R163, RZ, R10, R11 ;  /* 0x0000000affa33219 */ /* 0x020fe4000001160b */
[----:B------:R-:W-:Y:S01]  /*16be0*/  IADD3 R10, R164, 0x1, RZ ;  /* 0x00000001a40a7810 */ /* 0x000fe20007ffe0ff */
[----:B------:R-:W-:Y:S02]  /*16bf0*/  WARPGROUP.DEPBAR.LE gsb0, 0x0 ;  /* 0x00008000000079c5 */ /* 0x000fe40000010000 */
[----:B------:R-:W-:-:S06]  /*16c00*/  WARPGROUP.ARRIVE ;  /* 0x00000000000079c5 */ /* 0x000fcc0000000000 */
[----:B------:R-:W-:Y:S03]  /*16c10*/  HGMMA.64x192x16.F32 R24, R168, gdesc[UR4].tnspB, R24, gsb0 ;  /* 0x42e00004a8187df0 */ /* 0x000fe60008000818 */
[----:B------:R-:W-:Y:S02]  /*16c20*/  WARPGROUP.DEPBAR.LE gsb0, 0x0 ;  /* 0x00008000000079c5 */ /* 0x000fe40000010000 */
[----:B------:R-:W1:Y:S01]  /*16c30*/  SHFL.IDX PT, R170, R163, RZ, 0x1c1f ;  /* 0x001c1fffa3aa7589 */ /* 0x000e6200000e0000 */
[----:B------:R5:W-:Y:S02]  /*16c40*/  @!P1 SYNCS.ARRIVE.TRANS64.RED.A1T0 RZ, [R6+URZ], RZ ;  /* 0x000000ff06ff99a7 */ /* 0x000be4000810043f */
[----:B-----5:R-:W-:-:S05]  /*16c50*/  IMAD R6, R211, -0x2, R10 ;  /* 0xfffffffed3067824 */ /* 0x020fca00078e020a */
[----:B------:R-:W-:Y:S01]  /*16c60*/  IADD3 R168, -R193, R6, R195 ;  /* 0x00000006c1a87210 */ /* 0x000fe20007ffe1c3 */
[----:B------:R-:W-:-:S04]  /*16c70*/  VIADD R6, R6, 0xffffffff ;  /* 0xffffffff06067836 */ /* 0x000fc80000000000 */
[C---:B------:R-:W-:Y:S02]  /*16c80*/  VIADD R169, R168.reuse, UR5 ;  /* 0x00000005a8a97c36 */ /* 0x040fe40008000000 */
[----:B------:R-:W-:Y:S02]  /*16c90*/  VIADD R168, R168, UR4 ;  /* 0x00000004a8a87c36 */ /* 0x000fe40008000000 */
[--C-:B-1----:R-:W-:Y:S02]  /*16ca0*/  IMAD.IADD R167, R169, 0x1, R170.reuse ;  /* 0x00000001a9a77824 */ /* 0x102fe400078e02aa */
[----:B------:R-:W-:Y:S01]  /*16cb0*/  IMAD.IADD R166, R168, 0x1, R170 ;  /* 0x00000001a8a67824 */ /* 0x000fe200078e02aa */
[----:B0-234-:R-:W-:Y:S06]  /*16cc0*/  @!P2 BRA `(.L_x_5335) ;  /* 0x00000000005ca947 */ /* 0x01dfec0003800000 */
[----:B------:R-:W-:Y:S01]  /*16cd0*/  IADD3 R170, -R193, R195, R170 ;  /* 0x000000c3c1aa7210 */ /* 0x000fe20007ffe1aa */
[----:B------:R-:W-:Y:S03]  /*16ce0*/  BSSY B2, `(.L_x_5336) ;  /* 0x0000012000027945 */ /* 0x000fe60003800000 */
[----:B------:R-:W-:-:S13]  /*16cf0*/  ISETP.GT.AND P2, PT, R170, -0x1, PT ;  /* 0xffffffffaa00780c */ /* 0x000fda0003f44270 */
[----:B------:R-:W-:Y:S05]  /*16d00*/  @P2 BRA `(.L_x_5337) ;  /* 0x0000000000242947 */ /* 0x000fea0003800000 */
[----:B------:R-:W-:Y:S01]  /*16d10*/  ULDC UR4, c[0x0][0x9e4] ;  /* 0x0002790000047ab9 */ /* 0x000fe20000000800 */
[----:B------:R-:W-:Y:S02]  /*16d20*/  LOP3.LUT R170, RZ, R170, RZ, 0x33, !PT ;  /* 0x000000aaffaa7212 */ /* 0x000fe400078e33ff */
[----:B------:R-:W-:-:S04]  /*16d30*/  MOV R171, UR4 ;  /* 0x0000000400ab7c02 */ /* 0x000fc80008000f00 */
[----:B------:R-:W-:-:S13]  /*16d40*/  ISETP.NE.AND P2, PT, R171, 0x1, PT ;  /* 0x00000001ab00780c */ /* 0x000fda0003f45270 */
[----:B------:R-:W0:Y:S02]  /*16d50*/  @P2 LDC.64 R10, c[0x0][0x9e8] ;  /* 0x00027a00ff0a2b82 */ /* 0x000e240000000a00 */
[----:B0-----:R-:W-:-:S05]  /*16d60*/  @P2 IMAD.HI.U32 R10, R170, R10, RZ ;  /* 0x0000000aaa0a2227 */ /* 0x001fca00078e00ff */
[----:B------:R-:W-:-:S04]  /*16d70*/  @P2 SHF.R.U32.HI R170, RZ, R11, R10 ;  /* 0x0000000bffaa2219 */ /* 0x000fc8000001160a */
[----:B------:R-:W-:Y:S01]  /*16d80*/  LOP3.LUT R170, RZ, R170, RZ, 0x33, !PT ;  /* 0x000000aaffaa7212 */ /* 0x000fe200078e33ff */
[----:B------:R-:W-:Y:S06]  /*16d90*/  BRA `(.L_x_5338) ;  /* 0x0000000000187947 */ /* 0x000fec0003800000 */
.L_x_5337:
[----:B------:R-:W-:Y:S02]  /*16da0*/  ULDC UR4, c[0x0][0x9e4] ;  /* 0x0002790000047ab9 */ /* 0x000fe40000000800 */
[----:B------:R-:W-:-:S05]  /*16db0*/  IMAD.U32 R171, RZ, RZ, UR4 ;  /* 0x00000004ffab7e24 */ /* 0x000fca000f8e00ff */
[----:B------:R-:W-:-:S13]  /*16dc0*/  ISETP.NE.AND P2, PT, R171, 0x1, PT ;  /* 0x00000001ab00780c */ /* 0x000fda0003f45270 */
[----:B------:R-:W0:Y:S02]  /*16dd0*/  @P2 LDC.64 R10, c[0x0][0x9e8] ;  /* 0x00027a00ff0a2b82 */ /* 0x000e240000000a00 */
[----:B0-----:R-:W-:-:S05]  /*16de0*/  @P2 IMAD.HI.U32 R10, R170, R10, RZ ;  /* 0x0000000aaa0a2227 */ /* 0x001fca00078e00ff */
[----:B------:R-:W-:-:S07]  /*16df0*/  @P2 SHF.R.U32.HI R170, RZ, R11, R10 ;  /* 0x0000000bffaa2219 */ /* 0x000fce000001160a */
.L_x_5338:
[----:B------:R-:W-:Y:S05]  /*16e00*/  BSYNC B2 ;  /* 0x0000000000027941 */ /* 0x000fea0003800000 */
.L_x_5336:
[----:B------:R-:W-:-:S05]  /*16e10*/  IMAD R170, R170, R171, R6 ;  /* 0x000000abaaaa7224 */ /* 0x000fca00078e0206 */
[----:B------:R-:W-:Y:S02]  /*16e20*/  VIADDMNMX R167, R170, R171, R167, PT ;  /* 0x000000abaaa77246 */ /* 0x000fe400038001a7 */
[----:B------:R-:W-:-:S07]  /*16e30*/  VIMNMX R166, R166, R170, !PT ;  /* 0x000000aaa6a67248 */ /* 0x000fce0007fe0100 */
.L_x_5335:
[C---:B------:R-:W-:Y:S01]  /*16e40*/  ISETP.GE.AND P2, PT, R164.reuse, 0x2, PT ;  /* 0x00000002a400780c */ /* 0x040fe20003f46270 */
[----:B------:R-:W0:Y:S01]  /*16e50*/  SHFL.IDX PT, R163, R163, 0x1, 0x1c1f ;  /* 0x003c1f00a3a37f89 */ /* 0x000e2200000e0000 */
[----:B------:R-:W-:Y:S02]  /*16e60*/  ISETP.GE.AND P5, PT, R164, 0xa, PT ;  /* 0x0000000aa400780c */ /* 0x000fe40003fa6270 */
[----:B------:R-:W-:Y:S02]  /*16e70*/  ISETP.GT.AND P3, PT, R166, 0x1, !P2 ;  /* 0x00000001a600780c */ /* 0x000fe40005764270 */
[----:B------:R-:W-:Y:S02]  /*16e80*/  LOP3.LUT R192, R192, 0xfffffffb, RZ, 0xc0, !PT ;  /* 0xfffffffbc0c07812 */ /* 0x000fe400078ec0ff */
[----:B------:R-:W-:Y:S02]  /*16e90*/  ISETP.LT.OR P4, PT, R167, 0x2, P3 ;  /* 0x00000002a700780c */ /* 0x000fe40001f81670 */
[----:B------:R-:W-:-:S02]  /*16ea0*/  ISETP.GE.AND P3, PT, R164, 0x9, PT ;  /* 0x00000009a400780c */ /* 0x000fc40003f66270 */
[----:B------:R-:W-:Y:S02]  /*16eb0*/  FSEL R13, R13, -INF , !P4 ;  /* 0xff8000000d0d7808 */ /* 0x000fe40006000000 */
[----:B------:R-:W-:Y:S02]  /*16ec0*/  ISETP.GT.AND P4, PT, R166, 0x8, !P3 ;  /* 0x00000008a600780c */ /* 0x000fe40005f84270 */
[----:B------:R-:W-:Y:S02]  /*16ed0*/  @P5 LOP3.LUT R192, R192, 0x4, RZ, 0xfc, !PT ;  /* 0x00000004c0c05812 */ /* 0x000fe400078efcff */
[----:B------:R-:W-:Y:S02]  /*16ee0*/  ISETP.LT.OR P4, PT, R167, 0x9, P4 ;  /* 0x00000009a700780c */ /* 0x000fe40002781670 */
[----:B------:R-:W-:Y:S02]  /*16ef0*/  LOP3.LUT R192, R192, 0xfffffff7, RZ, 0xc0, !PT ;  /* 0xfffffff7c0c07812 */ /* 0x000fe400078ec0ff */
[----:B------:R-:W-:-:S02]  /*16f00*/  FSEL R120, R120, -INF , !P4 ;  /* 0xff80000078787808 */ /* 0x000fc40006000000 */
[----:B------:R-:W-:Y:S01]  /*16f10*/  ISETP.GT.AND P4, PT, R166, 0x9, !P5 ;  /* 0x00000009a600780c */ /* 0x000fe20006f84270 */
[--C-:B0-----:R-:W-:Y:S01]  /*16f20*/  IMAD.IADD R169, R169, 0x1, R163.reuse ;  /* 0x00000001a9a97824 */ /* 0x101fe200078e02a3 */
[----:B------:R-:W-:Y:S01]  /*16f30*/  ISETP.GE.AND P5, PT, R164, 0x11, PT ;  /* 0x00000011a400780c */ /* 0x000fe20003fa6270 */
[----:B------:R-:W-:Y:S01]  /*16f40*/  IMAD.IADD R168, R168, 0x1, R163 ;  /* 0x00000001a8a87824 */ /* 0x000fe200078e02a3 */
[----:B------:R-:W-:-:S04]  /*16f50*/  ISETP.LT.OR P4, PT, R167, 0xa, P4 ;  /* 0x0000000aa700780c */ /* 0x000fc80002781670 */
[----:B------:R-:W-:Y:S02]  /*16f60*/  FSEL R121, R121, -INF , !P4 ;  /* 0xff80000079797808 */ /* 0x000fe40006000000 */
[----:B------:R-:W-:-:S04]  /*16f70*/  ISETP.GT.AND P4, PT, R166, 0x10, !P5 ;  /* 0x00000010a600780c */ /* 0x000fc80006f84270 */
[----:B------:R-:W-:Y:S02]  /*16f80*/  ISETP.LT.OR P4, PT, R167, 0x11, P4 ;  /* 0x00000011a700780c */ /* 0x000fe40002781670 */
[----:B------:R-:W-:Y:S02]  /*16f90*/  @P5 LOP3.LUT R192, R192, 0x8, RZ, 0xfc, !PT ;  /* 0x00000008c0c05812 */ /* 0x000fe400078efcff */
[----:B------:R-:W-:Y:S02]  /*16fa0*/  ISETP.GE.AND P5, PT, R164, 0x12, PT ;  /* 0x00000012a400780c */ /* 0x000fe40003fa6270 */
[----:B------:R-:W-:Y:S02]  /*16fb0*/  LOP3.LUT R192, R192, 0xfff7ffff, RZ, 0xc0, !PT ;  /* 0xfff7ffffc0c07812 */ /* 0x000fe400078ec0ff */
[----:B------:R-:W-:Y:S02]  /*16fc0*/  FSEL R124, R124, -INF , !P4 ;  /* 0xff8000007c7c7808 */ /* 0x000fe40006000000 */
[----:B------:R-:W-:-:S04]  /*16fd0*/  ISETP.GT.AND P4, PT, R166, 0x11, !P5 ;  /* 0x00000011a600780c */ /* 0x000fc80006f84270 */
[----:B------:R-:W-:-:S03]  /*16fe0*/  ISETP.LT.OR P4, PT, R167, 0x12, P4 ;  /* 0x00000012a700780c */ /* 0x000fc60002781670 */
        /* <DEDUP_REMOVED lines=80> */
[----:B------:R-:W-:Y:S02]  /*174f0*/  FSEL R154, R154, -INF , !P4 ;  /* 0xff8000009a9a7808 */ /* 0x000fe40006000000 */
[----:B------:R-:W-:Y:S02]  /*17500*/  LOP3.LUT R192, R192, 0xffffffdf, RZ, 0xc0, !PT ;  /* 0xffffffdfc0c07812 */ /* 0x000fe400078ec0ff */
[----:B------:R-:W-:-:S04]  /*17510*/  ISETP.GT.AND P4, PT, R166, 0x49, !P5 ;  /* 0x00000049a600780c */ /* 0x000fc80006f84270 */
[----:B------:R-:W-:-:S03]  /*17520*/  ISETP.LT.OR P4, PT, R167, 0x4a, P4 ;  /* 0x0000004aa700780c */ /* 0x000fc60002781670 */
[----:B------:R-:W-:Y:S02]  /*17530*/  @P5 LOP3.LUT R192, R192, 0x20, RZ, 0xfc, !PT ;  /* 0x00000020c0c05812 */ /* 0x000fe400078efcff */
[----:B------:R-:W-:Y:S02]  /*17540*/  ISETP.GE.AND P5, PT, R164, 0x51, PT ;  /* 0x00000051a400780c */ /* 0x000fe40003fa6270 */
[----:B------:R-:W-:Y:S02]  /*17550*/  FSEL R155, R155, -INF , !P4 ;  /* 0xff8000009b9b7808 */ /* 0x000fe40006000000 */
[----:B------:R-:W-:Y:S02]  /*17560*/  ISETP.GT.AND P4, PT, R166, 0x50, !P5 ;  /* 0x00000050a600780c */ /* 0x000fe40006f84270 */
[----:B------:R-:W-:Y:S02]  /*17570*/  LOP3.LUT R192, R192, 0xffffffef, RZ, 0xc0, !PT ;  /* 0xffffffefc0c07812 */ /* 0x000fe400078ec0ff */
[----:B------:R-:W-:-:S04]  /*17580*/  ISETP.LT.OR P4, PT, R167, 0x51, P4 ;  /* 0x00000051a700780c */ /* 0x000fc80002781670 */
[----:B------:R-:W-:Y:S02]  /*17590*/  FSEL R158, R158, -INF , !P4 ;  /* 0xff8000009e9e7808 */ /* 0x000fe40006000000 */
[----:B------:R-:W-:Y:S02]  /*175a0*/  ISETP.GE.AND P4, PT, R164, 0x52, PT ;  /* 0x00000052a400780c */ /* 0x000fe40003f86270 */
[----:B------:R-:W-:Y:S02]  /*175b0*/  @P5 LOP3.LUT R192, R192, 0x10, RZ, 0xfc, !PT ;  /* 0x00000010c0c05812 */ /* 0x000fe400078efcff */
[----:B------:R-:W-:Y:S02]  /*175c0*/  ISETP.GT.AND P5, PT, R166, 0x51, !P4 ;  /* 0x00000051a600780c */ /* 0x000fe400067a4270 */
[----:B------:R-:W-:Y:S02]  /*175d0*/  LOP3.LUT R192, R192, 0xfffffffd, RZ, 0xc0, !PT ;  /* 0xfffffffdc0c07812 */ /* 0x000fe400078ec0ff */
[----:B------:R-:W-:-:S04]  /*175e0*/  ISETP.LT.OR P5, PT, R167, 0x52, P5 ;  /* 0x00000052a700780c */ /* 0x000fc80002fa1670 */
[----:B------:R-:W-:Y:S02]  /*175f0*/  FSEL R159, R159, -INF , !P5 ;  /* 0xff8000009f9f7808 */ /* 0x000fe40006800000 */
[----:B------:R-:W-:-:S04]  /*17600*/  ISETP.GE.AND P5, PT, R164, 0x59, PT ;  /* 0x00000059a400780c */ /* 0x000fc80003fa6270 */
[----:B------:R-:W-:-:S04]  /*17610*/  ISETP.GT.AND P6, PT, R166, 0x58, !P5 ;  /* 0x00000058a600780c */ /* 0x000fc80006fc4270 */
[----:B------:R-:W-:-:S04]  /*17620*/  ISETP.LT.OR P6, PT, R167, 0x59, P6 ;  /* 0x00000059a700780c */ /* 0x000fc800037c1670 */
[----:B------:R-:W-:Y:S02]  /*17630*/  FSEL R162, R162, -INF , !P6 ;  /* 0xff800000a2a27808 */ /* 0x000fe40007000000 */
[----:B------:R-:W-:-:S13]  /*17640*/  ISETP.GE.AND P6, PT, R164, 0x1, PT ;  /* 0x00000001a400780c */ /* 0x000fda0003fc6270 */
[----:B------:R-:W-:Y:S02]  /*17650*/  @P6 LOP3.LUT R192, R192, 0x2, RZ, 0xfc, !PT ;  /* 0x00000002c0c06812 */ /* 0x000fe400078efcff */
[----:B------:R-:W-:Y:S02]  /*17660*/  ISETP.GT.AND P6, PT, R166, RZ, !P6 ;  /* 0x000000ffa600720c */ /* 0x000fe400077c4270 */
[----:B------:R-:W-:Y:S02]  /*17670*/  LOP3.LUT R192, R192, 0xfffffffe, RZ, 0xc0, !PT ;  /* 0xfffffffec0c07812 */ /* 0x000fe400078ec0ff */
[----:B------:R-:W-:-:S04]  /*17680*/  ISETP.LT.OR P6, PT, R167, 0x1, P6 ;  /* 0x00000001a700780c */ /* 0x000fc800037c1670 */
[----:B------:R-:W-:Y:S02]  /*17690*/  FSEL R9, R9, -INF , !P6 ;  /* 0xff80000009097808 */ /* 0x000fe40007000000 */
[----:B------:R-:W-:-:S13]  /*176a0*/  ISETP.GE.AND P6, PT, R164, 0x5a, PT ;  /* 0x0000005aa400780c */ /* 0x000fda0003fc6270 */
[----:B------:R-:W-:Y:S02]  /*176b0*/  @P6 LOP3.LUT R192, R192, 0x1, RZ, 0xfc, !PT ;  /* 0x00000001c0c06812 */ /* 0x000fe400078efcff */
[----:B------:R-:W-:-:S03]  /*176c0*/  ISETP.GT.AND P6, PT, R166, 0x59, !P6 ;  /* 0x00000059a600780c */ /* 0x000fc600077c4270 */
[----:B------:R0:W-:Y:S01]  /*176d0*/  STL [R1], R192 ;  /* 0x000000c001007387 */ /* 0x0001e20000100800 */
[----:B------:R-:W-:-:S04]  /*176e0*/  ISETP.LT.OR P6, PT, R167, 0x5a, P6 ;  /* 0x0000005aa700780c */ /* 0x000fc800037c1670 */
[----:B------:R-:W-:Y:S02]  /*176f0*/  FSEL R165, R165, -INF , !P6 ;  /* 0xff800000a5a57808 */ /* 0x000fe40007000000 */
[----:B------:R-:W-:-:S13]  /*17700*/  LOP3.LUT P6, RZ, R192, 0x100000, RZ, 0xc0, !PT ;  /* 0x00100000c0ff7812 */ /* 0x000fda00078cc0ff */
[----:B0-----:R-:W-:Y:S05]  /*17710*/  @!P6 BRA `(.L_x_5339) ;  /* 0x00000000005ce947 */ /* 0x001fea0003800000 */
        /* <DEDUP_REMOVED lines=13> */
.L_x_5341:
[----:B------:R-:W-:Y:S02]  /*177f0*/  ULDC UR4, c[0x0][0x9e4] ;  /* 0x0002790000047ab9 */ /* 0x000fe40000000800 */
[----:B------:R-:W-:-:S04]  /*17800*/  MOV R164, UR4 ;  /* 0x0000000400a47c02 */ /* 0x000fc80008000f00 */
[----:B------:R-:W-:-:S13]  /*17810*/  ISETP.NE.AND P6, PT, R164, 0x1, PT ;  /* 0x00000001a400780c */ /* 0x000fda0003fc5270 */
[----:B------:R-:W0:Y:S02]  /*17820*/  @P6 LDC.64 R10, c[0x0][0x9e8] ;  /* 0x00027a00ff0a6b82 */ /* 0x000e240000000a00 */
[----:B0-----:R-:W-:-:S05]  /*17830*/  @P6 IMAD.HI.U32 R10, R163, R10, RZ ;  /* 0x0000000aa30a6227 */ /* 0x001fca00078e00ff */
[----:B------:R-:W-:-:S07]  /*17840*/  @P6 SHF.R.U32.HI R163, RZ, R11, R10 ;  /* 0x0000000bffa36219 */ /* 0x000fce000001160a */
.L_x_5342:
[----:B------:R-:W-:Y:S05]  /*17850*/  BSYNC B2 ;  /* 0x0000000000027941 */ /* 0x000fea0003800000 */
.L_x_5340:
[----:B------:R-:W-:-:S05]  /*17860*/  IMAD R163, R163, R164, R6 ;  /* 0x000000a4a3a37224 */ /* 0x000fca00078e0206 */
[----:B------:R-:W-:Y:S02]  /*17870*/  VIADDMNMX R169, R163, R164, R169, PT ;  /* 0x000000a4a3a97246 */ /* 0x000fe400038001a9 */
[----:B------:R-:W-:-:S07]  /*17880*/  VIMNMX R168, R168, R163, !PT ;  /* 0x000000a3a8a87248 */ /* 0x000fce0007fe0100 */
.L_x_5339:
[C---:B------:R-:W-:Y:S01]  /*17890*/  ISETP.GT.AND P2, PT, R168.reuse, 0x1, !P2 ;  /* 0x00000001a800780c */ /* 0x040fe20005744270 */
[----:B------:R-:W-:Y:S01]  /*178a0*/  ULDC UR4, c[0x0][0x988] ;  /* 0x0002620000047ab9 */ /* 0x000fe20000000800 */
[----:B------:R-:W-:Y:S01]  /*178b0*/  ISETP.GT.AND P3, PT, R168, 0x8, !P3 ;  /* 0x00000008a800780c */ /* 0x000fe20005f64270 */
[----:B------:R-:W-:Y:S01]  /*178c0*/  @!P1 VIADD R21, R21, 0x30860 ;  /* 0x0003086015159836 */ /* 0x000fe20000000000 */
[C---:B------:R-:W-:Y:S02]  /*178d0*/  ISETP.LT.OR P2, PT, R169.reuse, 0x2, P2 ;  /* 0x00000002a900780c */ /* 0x040fe40001741670 */
[----:B------:R-:W-:Y:S02]  /*178e0*/  ISETP.LT.OR P3, PT, R169, 0x9, P3 ;  /* 0x00000009a900780c */ /* 0x000fe40001f61670 */
[----:B------:R-:W-:Y:S02]  /*178f0*/  FSEL R17, R17, -INF , !P2 ;  /* 0xff80000011117808 */ /* 0x000fe40005000000 */
[----:B------:R-:W-:-:S02]  /*17900*/  LOP3.LUT P2, RZ, R192, 0x4, RZ, 0xc0, !PT ;  /* 0x00000004c0ff7812 */ /* 0x000fc4000784c0ff */
[----:B------:R-:W-:Y:S02]  /*17910*/  FSEL R122, R122, -INF , !P3 ;  /* 0xff8000007a7a7808 */ /* 0x000fe40005800000 */
[----:B------:R-:W-:Y:S02]  /*17920*/  ISETP.GT.AND P2, PT, R168, 0x9, !P2 ;  /* 0x00000009a800780c */ /* 0x000fe40005744270 */
[C---:B------:R-:W-:Y:S02]  /*17930*/  LOP3.LUT P3, RZ, R192.reuse, 0x10000, RZ, 0xc0, !PT ;  /* 0x00010000c0ff7812 */ /* 0x040fe4000786c0ff */
[----:B------:R-:W-:Y:S02]  /*17940*/  ISETP.LT.OR P2, PT, R169, 0xa, P2 ;  /* 0x0000000aa900780c */ /* 0x000fe40001741670 */
[----:B------:R-:W-:Y:S02]  /*17950*/  LOP3.LUT P6, RZ, R192, 0x8000, RZ, 0xc0, !PT ;  /* 0x00008000c0ff7812 */ /* 0x000fe400078cc0ff */
[----:B------:R-:W-:-:S02]  /*17960*/  FSEL R123, R123, -INF , !P2 ;  /* 0xff8000007b7b7808 */ /* 0x000fc40005000000 */
[----:B------:R-:W-:Y:S02]  /*17970*/  LOP3.LUT P2, RZ, R192, 0x8, RZ, 0xc0, !PT ;  /* 0x00000008c0ff7812 */ /* 0x000fe4000784c0ff */
[----:B------:R-:W-:Y:S02]  /*17980*/  FMNMX.FTZ R6, R9, R3, !PT ;  /* 0x0000000309067209 */ /* 0x000fe40007810000 */
[----:B------:R-:W-:Y:S02]  /*17990*/  ISETP.GT.AND P2, PT, R168, 0x10, !P2 ;  /* 0x00000010a800780c */ /* 0x000fe40005744270 */
[----:B------:R-:W-:Y:S02]  /*179a0*/  FMNMX.FTZ R11, R13, R6, !PT ;  /* 0x000000060d0b7209 */ /* 0x000fe40007810000 */
[----:B------:R-:W-:Y:S02]  /*179b0*/  ISETP.LT.OR P2, PT, R169, 0x11, P2 ;  /* 0x00000011a900780c */ /* 0x000fe40001741670 */
[----:B------:R-:W-:-:S02]  /*179c0*/  FMNMX.FTZ R6, R120, R11, !PT ;  /* 0x0000000b78067209 */ /* 0x000fc40007810000 */
[----:B------:R-:W-:Y:S02]  /*179d0*/  FSEL R126, R126, -INF , !P2 ;  /* 0xff8000007e7e7808 */ /* 0x000fe40005000000 */
[----:B------:R-:W-:Y:S02]  /*179e0*/  LOP3.LUT P2, RZ, R192, 0x80000, RZ, 0xc0, !PT ;  /* 0x00080000c0ff7812 */ /* 0x000fe4000784c0ff */
[----:B------:R-:W-:Y:S02]  /*179f0*/  FMNMX.FTZ R11, R121, R6, !PT ;  /* 0x00000006790b7209 */ /* 0x000fe40007810000 */
[----:B------:R-:W-:Y:S02]  /*17a00*/  ISETP.GT.AND P2, PT, R168, 0x11, !P2 ;  /* 0x00000011a800780c */ /* 0x000fe40005744270 */
[----:B------:R-:W-:Y:S02]  /*17a10*/  FMNMX.FTZ R6, R124, R11, !PT ;  /* 0x0000000b7c067209 */ /* 0x000fe40007810000 */
[----:B------:R-:W-:-:S02]  /*17a20*/  ISETP.LT.OR P2, PT, R169, 0x12, P2 ;  /* 0x00000012a900780c */ /* 0x000fc40001741670 */
[----:B------:R-:W-:Y:S02]  /*17a30*/  FMNMX.FTZ R11, R125, R6, !PT ;  /* 0x000000067d0b7209 */ /* 0x000fe40007810000 */
[----:B------:R-:W-:Y:S02]  /*17a40*/  FSEL R127, R127, -INF , !P2 ;  /* 0xff8000007f7f7808 */ /* 0x000fe40005000000 */
[----:B------:R-:W-:Y:S02]  /*17a50*/  LOP3.LUT P2, RZ, R192, 0x40000, RZ, 0xc0, !PT ;  /* 0x00040000c0ff7812 */ /* 0x000fe4000784c0ff */
[----:B------:R-:W-:Y:S02]  /*17a60*/  FMNMX.FTZ R6, R130, R11, !PT ;  /* 0x0000000b82067209 */ /* 0x000fe40007810000 */
[----:B------:R-:W-:Y:S02]  /*17a70*/  ISETP.GT.AND P2, PT, R168, 0x18, !P2 ;  /* 0x00000018a800780c */ /* 0x000fe40005744270 */
[----:B------:R-:W-:-:S02]  /*17a80*/  FMNMX.FTZ R11, R131, R6, !PT ;  /* 0x00000006830b7209 */ /* 0x000fc40007810000 */
[----:B------:R-:W-:Y:S02]  /*17a90*/  ISETP.LT.OR P2, PT, R169, 0x19, P2 ;  /* 0x00000019a900780c */ /* 0x000fe40001741670 */
[----:B------:R-:W-:Y:S02]  /*17aa0*/  FMNMX.FTZ R6, R134, R11, !PT ;  /* 0x0000000b86067209 */ /* 0x000fe40007810000 */
[----:B------:R-:W-:Y:S02]  /*17ab0*/  FSEL R128, R128, -INF , !P2 ;  /* 0xff80000080807808 */ /* 0x000fe40005000000 */
[----:B------:R-:W-:Y:S02]  /*17ac0*/  LOP3.LUT P2, RZ, R192, 0x20000, RZ, 0xc0, !PT ;  /* 0x00020000c0ff7812 */ /* 0x000fe4000784c0ff */
        /* <DEDUP_REMOVED lines=30> */
[----:B------:R-:W-:Y:S02]  /*17cb0*/  LOP3.LUT P2, RZ, R192, 0x1000, RZ, 0xc0, !PT ;  /* 0x00001000c0ff7812 */ /* 0x000fe4000784c0ff */
[----:B------:R-:W-:-:S02]  /*17cc0*/  FMNMX.FTZ R6, R162, R11, !PT ;  /* 0x0000000ba2067209 */ /* 0x000fc40007810000 */
[----:B------:R-:W-:Y:S02]  /*17cd0*/  ISETP.GT.AND P2, PT, R168, 0x30, !P2 ;  /* 0x00000030a800780c */ /* 0x000fe40005744270 */
[----:B------:R-:W-:Y:S02]  /*17ce0*/  FMNMX.FTZ R11, R165, R6, !PT ;  /* 0x00000006a50b7209 */ /* 0x000fe40007810000 */
[----:B------:R-:W-:Y:S02]  /*17cf0*/  ISETP.LT.OR P2, PT, R169, 0x31, P2 ;  /* 0x00000031a900780c */ /* 0x000fe40001741670 */
[C---:B------:R-:W-:Y:S01]  /*17d00*/  LOP3.LUT P3, RZ, R192.reuse, 0x20, RZ, 0xc0, !PT ;  /* 0x00000020c0ff7812 */ /* 0x040fe2000786c0ff */
[----:B------:R-:W0:Y:S01]  /*17d10*/  SHFL.BFLY PT, R6, R11, 0x2, 0x1f ;  /* 0x0c401f000b067f89 */ /* 0x000e2200000e0000 */
[----:B------:R-:W-:Y:S02]  /*17d20*/  FSEL R141, R141, -INF , !P2 ;  /* 0xff8000008d8d7808 */ /* 0x000fe40005000000 */
[----:B------:R-:W-:-:S02]  /*17d30*/  LOP3.LUT P2, RZ, R192, 0x800, RZ, 0xc0, !PT ;  /* 0x00000800c0ff7812 */ /* 0x000fc4000784c0ff */
[----:B------:R-:W-:Y:S02]  /*17d40*/  LOP3.LUT P6, RZ, R192, 0x10, RZ, 0xc0, !PT ;  /* 0x00000010c0ff7812 */ /* 0x000fe400078cc0ff */
[C---:B------:R-:W-:Y:S02]  /*17d50*/  ISETP.GT.AND P2, PT, R168.reuse, 0x31, !P2 ;  /* 0x00000031a800780c */ /* 0x040fe40005744270 */
[----:B------:R-:W-:Y:S02]  /*17d60*/  ISETP.GT.AND P4, PT, R168, 0x51, !P4 ;  /* 0x00000051a800780c */ /* 0x000fe40006784270 */
[C---:B------:R-:W-:Y:S02]  /*17d70*/  ISETP.LT.OR P2, PT, R169.reuse, 0x32, P2 ;  /* 0x00000032a900780c */ /* 0x040fe40001741670 */
[----:B------:R-:W-:Y:S02]  /*17d80*/  ISETP.LT.OR P4, PT, R169, 0x52, P4 ;  /* 0x00000052a900780c */ /* 0x000fe40002781670 */
[----:B------:R-:W-:-:S02]  /*17d90*/  FSEL R142, R142, -INF , !P2 ;  /* 0xff8000008e8e7808 */ /* 0x000fc40005000000 */
[----:B------:R-:W-:Y:S02]  /*17da0*/  LOP3.LUT P2, RZ, R192, 0x400, RZ, 0xc0, !PT ;  /* 0x00000400c0ff7812 */ /* 0x000fe4000784c0ff */
[C---:B------:R-:W-:Y:S02]  /*17db0*/  ISETP.GT.AND P5, PT, R168.reuse, 0x58, !P5 ;  /* 0x00000058a800780c */ /* 0x040fe40006fa4270 */
[----:B------:R-:W-:Y:S02]  /*17dc0*/  ISETP.GT.AND P2, PT, R168, 0x38, !P2 ;  /* 0x00000038a800780c */ /* 0x000fe40005744270 */
[----:B------:R-:W-:Y:S02]  /*17dd0*/  FSEL R157, R157, -INF , !P4 ;  /* 0xff8000009d9d7808 */ /* 0x000fe40006000000 */
[----:B------:R-:W-:Y:S02]  /*17de0*/  ISETP.LT.OR P2, PT, R169, 0x39, P2 ;  /* 0x00000039a900780c */ /* 0x000fe40001741670 */
[----:B0-----:R-:W-:Y:S01]  /*17df0*/  FMNMX.FTZ R164, R11, R6, !PT ;  /* 0x000000060ba47209 */ /* 0x001fe20007810000 */
[----:B------:R-:W-:Y:S01]  /*17e00*/  IMAD.U32 R6, RZ, RZ, UR4 ;  /* 0x00000004ff067e24 */ /* 0x000fe2000f8e00ff */
[----:B------:R-:W-:-:S02]  /*17e10*/  FSEL R144, R144, -INF , !P2 ;  /* 0xff80000090907808 */ /* 0x000fc40005000000 */
[----:B------:R-:W-:Y:S01]  /*17e20*/  LOP3.LUT P2, RZ, R192, 0x200, RZ, 0xc0, !PT ;  /* 0x00000200c0ff7812 */ /* 0x000fe2000784c0ff */
[----:B------:R-:W0:Y:S01]  /*17e30*/  SHFL.BFLY PT, R163, R164, 0x1, 0x1f ;  /* 0x0c201f00a4a37f89 */ /* 0x000e2200000e0000 */
[C---:B------:R-:W-:Y:S02]  /*17e40*/  ISETP.LT.OR P5, PT, R169.reuse, 0x59, P5 ;  /* 0x00000059a900780c */ /* 0x040fe40002fa1670 */
[----:B------:R-:W-:Y:S02]  /*17e50*/  ISETP.GT.AND P2, PT, R168, 0x39, !P2 ;  /* 0x00000039a800780c */ /* 0x000fe40005744270 */
[----:B------:R-:W-:Y:S02]  /*17e60*/  FSEL R160, R160, -INF , !P5 ;  /* 0xff800000a0a07808 */ /* 0x000fe40006800000 */
[----:B------:R-:W-:Y:S02]  /*17e70*/  ISETP.LT.OR P2, PT, R169, 0x3a, P2 ;  /* 0x0000003aa900780c */ /* 0x000fe40001741670 */
[----:B------:R-:W-:-:S02]  /*17e80*/  @!P1 PRMT R21, RZ, 0x654, R21 ;  /* 0x00000654ff159816 */ /* 0x000fc40000000015 */
[----:B------:R-:W-:Y:S02]  /*17e90*/  FSEL R145, R145, -INF , !P2 ;  /* 0xff80000091917808 */ /* 0x000fe40005000000 */
[----:B------:R-:W-:Y:S01]  /*17ea0*/  LOP3.LUT P2, RZ, R192, 0x100, RZ, 0xc0, !PT ;  /* 0x00000100c0ff7812 */ /* 0x000fe2000784c0ff */
[----:B------:R1:W-:Y:S03]  /*17eb0*/  @!P1 SYNCS.ARRIVE.TRANS64.RED.A1T0 RZ, [R21+URZ], RZ ;  /* 0x000000ff15ff99a7 */ /* 0x0003e6000810043f */
[----:B------:R-:W-:-:S04]  /*17ec0*/  ISETP.GT.AND P2, PT, R168, 0x40, !P2 ;  /* 0x00000040a800780c */ /* 0x000fc80005744270 */
[----:B------:R-:W-:Y:S02]  /*17ed0*/  ISETP.LT.OR P2, PT, R169, 0x41, P2 ;  /* 0x00000041a900780c */ /* 0x000fe40001741670 */
[----:B0-----:R-:W-:Y:S02]  /*17ee0*/  FMNMX.FTZ R10, R164, R163, !PT ;  /* 0x000000a3a40a7209 */ /* 0x001fe40007810000 */
[----:B------:R-:W-:Y:S02]  /*17ef0*/  FSEL R148, R148, -INF , !P2 ;  /* 0xff80000094947808 */ /* 0x000fe40005000000 */
[----:B------:R-:W-:Y:S01]  /*17f00*/  LOP3.LUT P2, RZ, R192, 0x80, RZ, 0xc0, !PT ;  /* 0x00000080c0ff7812 */ /* 0x000fe2000784c0ff */
[----:B------:R-:W-:-:S03]  /*17f10*/  FMUL.FTZ R163, R10, R6 ;  /* 0x000000060aa37220 */ /* 0x000fc60000410000 */
[----:B------:R-:W-:-:S04]  /*17f20*/  ISETP.GT.AND P2, PT, R168, 0x41, !P2 ;  /* 0x00000041a800780c */ /* 0x000fc80005744270 */
[----:B------:R-:W-:-:S04]  /*17f30*/  ISETP.LT.OR P2, PT, R169, 0x42, P2 ;  /* 0x00000042a900780c */ /* 0x000fc80001741670 */
[----:B------:R-:W-:Y:S02]  /*17f40*/  FSEL R149, R149, -INF , !P2 ;  /* 0xff80000095957808 */ /* 0x000fe40005000000 */
[----:B------:R-:W-:-:S04]  /*17f50*/  LOP3.LUT P2, RZ, R192, 0x40, RZ, 0xc0, !PT ;  /* 0x00000040c0ff7812 */ /* 0x000fc8000784c0ff */
[----:B------:R-:W-:-:S04]  /*17f60*/  ISETP.GT.AND P2, PT, R168, 0x48, !P2 ;  /* 0x00000048a800780c */ /* 0x000fc80005744270 */
[----:B------:R-:W-:-:S04]  /*17f70*/  ISETP.LT.OR P2, PT, R169, 0x49, P2 ;  /* 0x00000049a900780c */ /* 0x000fc80001741670 */
[----:B------:R-:W-:Y:S02]  /*17f80*/  FSEL R152, R152, -INF , !P2 ;  /* 0xff80000098987808 */ /* 0x000fe40005000000 */
[----:B------:R-:W-:-:S04]  /*17f90*/  ISETP.GT.AND P2, PT, R168, 0x49, !P3 ;  /* 0x00000049a800780c */ /* 0x000fc80005f44270 */
[----:B------:R-:W-:-:S04]  /*17fa0*/  ISETP.LT.OR P2, PT, R169, 0x4a, P2 ;  /* 0x0000004aa900780c */ /* 0x000fc80001741670 */
[----:B------:R-:W-:Y:S02]  /*17fb0*/  FSEL R153, R153, -INF , !P2 ;  /* 0xff80000099997808 */ /* 0x000fe40005000000 */
[----:B------:R-:W-:Y:S02]  /*17fc0*/  ISETP.GT.AND P2, PT, R168, 0x50, !P6 ;  /* 0x00000050a800780c */ /* 0x000fe40007744270 */
[----:B------:R-:W-:Y:S02]  /*17fd0*/  LOP3.LUT P6, RZ, R192, 0x2, RZ, 0xc0, !PT ;  /* 0x00000002c0ff7812 */ /* 0x000fe400078cc0ff */
[----:B------:R-:W-:-:S04]  /*17fe0*/  ISETP.LT.OR P2, PT, R169, 0x51, P2 ;  /* 0x00000051a900780c */ /* 0x000fc80001741670 */
[----:B------:R-:W-:Y:S02]  /*17ff0*/  FSEL R156, R156, -INF , !P2 ;  /* 0xff8000009c9c7808 */ /* 0x000fe40005000000 */
[----:B------:R-:W-:Y:S02]  /*18000*/  ISETP.GT.AND P2, PT, R168, RZ, !P6 ;  /* 0x000000ffa800720c */ /* 0x000fe40007744270 */
[----:B------:R-:W-:Y:S01]  /*18010*/  LOP3.LUT P6, RZ, R192, 0x1, RZ, 0xc0, !PT ;  /* 0x00000001c0ff7812 */ /* 0x000fe200078cc0ff */
[----:B------:R-:W-:Y:S01]  /*18020*/  IMAD.MOV.U32 R192, RZ, RZ, R14 ;  /* 0x000000ffffc07224 */ /* 0x000fe200078e000e */
[----:B------:R-:W-:Y:S02]  /*18030*/  ISETP.LT.OR P2, PT, R169, 0x1, P2 ;  /* 0x00000001a900780c */ /* 0x000fe40001741670 */
[----:B------:R-:W-:Y:S02]  /*18040*/  ISETP.GT.AND P3, PT, R168, 0x59, !P6 ;  /* 0x00000059a800780c */ /* 0x000fe40007764270 */
[----:B------:R-:W-:-:S02]  /*18050*/  FSEL R12, R12, -INF , !P2 ;  /* 0xff8000000c0c7808 */ /* 0x000fc40005000000 */
[----:B------:R-:W-:Y:S02]  /*18060*/  FSETP.NEU.FTZ.AND P2, PT, R10, -INF , PT ;  /* 0xff8000000a00780b */ /* 0x000fe40003f5d000 */
[----:B------:R-:W-:Y:S02]  /*18070*/  ISETP.LT.OR P3, PT, R169, 0x5a, P3 ;  /* 0x0000005aa900780c */ /* 0x000fe40001f61670 */
[----:B------:R-:W-:Y:S02]  /*18080*/  FSEL R163, R163, RZ, P2 ;  /* 0x000000ffa3a37208 */ /* 0x000fe40001000000 */
[----:B------:R-:W-:-:S03]  /*18090*/  FSEL R161, R161, -INF , !P3 ;  /* 0xff800000a1a17808 */ /* 0x000fc60005800000 */
        /* <DEDUP_REMOVED lines=59> */
[----:B------:R-:W-:Y:S01]  /*18450*/  MUFU.EX2 R131, R131 ;  /* 0x0000008300837308 */ /* 0x000fe20000000800 */
[----:B------:R-:W-:-:S03]  /*18460*/  FSEL R120, R10, RZ, P2 ;  /* 0x000000ff0a787208 */ /* 0x000fc60001000000 */
[----:B------:R-:W0:Y:S04]  /*18470*/  SHFL.BFLY PT, R13, R9, 0x2, 0x1f ;  /* 0x0c401f00090d7f89 */ /* 0x000e2800000e0000 */
        /* <DEDUP_REMOVED lines=10> */
[----:B------:R-:W-:-:S03]  /*18520*/  FADD.FTZ R9, -R120, R3 ;  /* 0x0000000378097221 */ /* 0x000fc60000010100 */
[----:B------:R-:W-:Y:S01]  /*18530*/  FSETP.NEU.FTZ.AND P2, PT, R13, -INF , PT ;  /* 0xff8000000d00780b */ /* 0x000fe20003f5d000 */
[-C--:B------:R-:W-:Y:S01]  /*18540*/  FMUL.FTZ R9, R9, R6.reuse ;  /* 0x0000000609097220 */ /* 0x080fe20000410000 */
[----:B------:R-:W-:Y:S01]  /*18550*/  FMUL.FTZ R143, R13, R6 ;  /* 0x000000060d8f7220 */ /* 0x000fe20000410000 */
[----:B------:R-:W-:Y:S04]  /*18560*/  MUFU.EX2 R139, R139 ;  /* 0x0000008b008b7308 */ /* 0x000fe80000000800 */
[----:B------:R-:W-:-:S04]  /*18570*/  FSEL R143, R143, RZ, P2 ;  /* 0x000000ff8f8f7208 */ /* 0x000fc80001000000 */
[----:B------:R0:W2:Y:S01]  /*18580*/  MUFU.EX2 R120, R9 ;  /* 0x0000000900787308 */ /* 0x0000a20000000800 */
        /* <DEDUP_REMOVED lines=8> */
[----:B0-----:R-:W-:Y:S01]  /*18610*/  FSEL R9, R13, RZ, P2 ;  /* 0x000000ff0d097208 */ /* 0x001fe20001000000 */
[-CC-:B------:R-:W-:Y:S01]  /*18620*/  FFMA.FTZ R123, R129, R6.reuse, -R143.reuse ;  /* 0x00000006817b7223 */ /* 0x180fe2000001088f */
[-CC-:B------:R-:W-:Y:S01]  /*18630*/  FFMA.FTZ R181, R132, R6.reuse, -R143.reuse ;  /* 0x0000000684b57223 */ /* 0x180fe2000001088f */
[-CC-:B------:R-:W-:Y:S01]  /*18640*/  FFMA.FTZ R126, R133, R6.reuse, -R143.reuse ;  /* 0x00000006857e7223 */ /* 0x180fe2000001088f */
[-CC-:B------:R-:W-:Y:S01]  /*18650*/  FFMA.FTZ R183, R136, R6.reuse, -R143.reuse ;  /* 0x0000000688b77223 */ /* 0x180fe2000001088f */
[----:B------:R-:W-:Y:S01]  /*18660*/  FADD.FTZ R9, -R9, R0 ;  /* 0x0000000009097221 */ /* 0x000fe20000010100 */
[-CC-:B------:R-:W-:Y:S01]  /*18670*/  FFMA.FTZ R137, R137, R6.reuse, -R143.reuse ;  /* 0x0000000689897223 */ /* 0x180fe2000001088f */
[----:B------:R-:W-:Y:S01]  /*18680*/  MUFU.EX2 R12, R12 ;  /* 0x0000000c000c7308 */ /* 0x000fe20000000800 */
[----:B--2---:R-:W-:Y:S01]  /*18690*/  FFMA.FTZ R128, R120, R5, R188 ;  /* 0x0000000578807223 */ /* 0x004fe200000100bc */
[-C--:B------:R-:W-:Y:S01]  /*186a0*/  FMUL.FTZ R9, R9, R6.reuse ;  /* 0x0000000609097220 */ /* 0x080fe20000410000 */
[-CC-:B------:R-:W-:Y:S01]  /*186b0*/  FFMA.FTZ R177, R141, R6.reuse, -R143.reuse ;  /* 0x000000068db17223 */ /* 0x180fe2000001088f */
[-CC-:B------:R-:W-:Y:S01]  /*186c0*/  FFMA.FTZ R127, R142, R6.reuse, -R143.reuse ;  /* 0x000000068e7f7223 */ /* 0x180fe2000001088f */
[----:B------:R-:W-:Y:S01]  /*186d0*/  FADD.FTZ R5, R11, R128 ;  /* 0x000000800b057221 */ /* 0x000fe20000010000 */
[-CC-:B------:R-:W-:Y:S01]  /*186e0*/  FFMA.FTZ R179, R144, R6.reuse, -R143.reuse ;  /* 0x0000000690b37223 */ /* 0x180fe2000001088f */
[-C--:B------:R-:W-:Y:S01]  /*186f0*/  FFMA.FTZ R145, R145, R6.reuse, -R143 ;  /* 0x0000000691917223 */ /* 0x080fe2000001088f */
[----:B------:R-:W0:Y:S01]  /*18700*/  MUFU.EX2 R9, R9 ;  /* 0x0000000900097308 */ /* 0x000e220000000800 */
[----:B------:R-:W-:Y:S01]  /*18710*/  FADD.FTZ R128, R190, R5 ;  /* 0x00000005be807221 */ /* 0x000fe20000010000 */
[-CC-:B------:R-:W-:Y:S01]  /*18720*/  FFMA.FTZ R173, R148, R6.reuse, -R143.reuse ;  /* 0x0000000694ad7223 */ /* 0x180fe2000001088f */
[-CC-:B------:R-:W-:Y:S01]  /*18730*/  FFMA.FTZ R149, R149, R6.reuse, -R143.reuse ;  /* 0x0000000695957223 */ /* 0x180fe2000001088f */
[-CC-:B------:R-:W-:Y:S01]  /*18740*/  FFMA.FTZ R175, R152, R6.reuse, -R143.reuse ;  /* 0x0000000698af7223 */ /* 0x180fe2000001088f */
[C---:B------:R-:W-:Y:S01]  /*18750*/  FADD.FTZ R5, R121.reuse, R128 ;  /* 0x0000008079057221 */ /* 0x040fe20000010000 */
[----:B------:R-:W-:Y:S01]  /*18760*/  FFMA.FTZ R169, R156, R6, -R143 ;  /* 0x000000069ca97223 */ /* 0x000fe2000001088f */
[----:B------:R-:W-:Y:S01]  /*18770*/  F2FP.F16.F32.PACK_AB R190, R121, R190 ;  /* 0x000000be79be723e */ /* 0x000fe200000000ff */
[----:B------:R-:W2:Y:S01]  /*18780*/  MUFU.EX2 R191, R191 ;  /* 0x000000bf00bf7308 */ /* 0x000ea20000000800 */
[----:B------:R-:W-:Y:S01]  /*18790*/  FADD.FTZ R5, R184, R5 ;  /* 0x00000005b8057221 */ /* 0x000fe20000010000 */
[----:B------:R-:W-:Y:S01]  /*187a0*/  F2FP.F16.F32.PACK_AB R184, R124, R184 ;  /* 0x000000b87cb8723e */ /* 0x000fe200000000ff */
[-CC-:B------:R-:W-:Y:S01]  /*187b0*/  FFMA.FTZ R157, R157, R6.reuse, -R143.reuse ;  /* 0x000000069d9d7223 */ /* 0x180fe2000001088f */
[----:B------:R-:W-:Y:S01]  /*187c0*/  FFMA.FTZ R160, R160, R6, -R143 ;  /* 0x00000006a0a07223 */ /* 0x000fe2000001088f */
[----:B------:R-:W-:Y:S01]  /*187d0*/  FADD.FTZ R5, R124, R5 ;  /* 0x000000057c057221 */ /* 0x000fe20000010000 */
[----:B------:R-:W-:-:S02]  /*187e0*/  F2FP.F16.F32.PACK_AB R188, R11, R188 ;  /* 0x000000bc0bbc723e */ /* 0x000fc400000000ff */
[----:B------:R-:W3:Y:S01]  /*187f0*/  MUFU.EX2 R17, R17 ;  /* 0x0000001100117308 */ /* 0x000ee20000000800 */
[----:B0-----:R-:W-:Y:S01]  /*18800*/  FFMA.FTZ R129, R9, R4, R189 ;  /* 0x0000000409817223 */ /* 0x001fe200000100bd */
[----:B------:R-:W-:Y:S01]  /*18810*/  FADD.FTZ R4, R186, R5 ;  /* 0x00000005ba047221 */ /* 0x000fe20000010000 */
[C---:B------:R-:W-:Y:S02]  /*18820*/  F2FP.F16.F32.PACK_AB R189, R12.reuse, R189 ;  /* 0x000000bd0cbd723e */ /* 0x040fe400000000ff */
[----:B------:R-:W-:Y:S01]  /*18830*/  FADD.FTZ R128, R12, R129 ;  /* 0x000000810c807221 */ /* 0x000fe20000010000 */
[----:B------:R-:W-:Y:S01]  /*18840*/  FADD.FTZ R5, R125, R4 ;  /* 0x000000047d057221 */ /* 0x000fe20000010000 */
[----:B------:R-:W-:Y:S01]  /*18850*/  ISETP.GT.AND P2, PT, R7, R20, PT ;  /* 0x000000140700720c */ /* 0x000fe20003f44270 */
[----:B------:R-:W0:Y:S01]  /*18860*/  MUFU.EX2 R185, R185 ;  /* 0x000000b900b97308 */ /* 0x000e220000000800 */
[----:B--2---:R-:W-:Y:S01]  /*18870*/  FADD.FTZ R128, R191, R128 ;  /* 0x00000080bf807221 */ /* 0x004fe20000010000 */
[----:B------:R-:W-:Y:S01]  /*18880*/  FADD.FTZ R5, R180, R5 ;  /* 0x00000005b4057221 */ /* 0x000fe20000010000 */
[C---:B------:R-:W-:Y:S01]  /*18890*/  F2FP.F16.F32.PACK_AB R180, R130.reuse, R180 ;  /* 0x000000b482b4723e */ /* 0x040fe200000000ff */
[----:B------:R-:W-:Y:S01]  /*188a0*/  VIADD R7, R7, 0xffffffff ;  /* 0xffffffff07077836 */ /* 0x000fe20000000000 */
[----:B------:R-:W-:Y:S01]  /*188b0*/  F2FP.F16.F32.PACK_AB R186, R125, R186 ;  /* 0x000000ba7dba723e */ /* 0x000fe200000000ff */
[----:B------:R-:W-:-:S02]  /*188c0*/  FADD.FTZ R5, R130, R5 ;  /* 0x0000000582057221 */ /* 0x000fc40000010000 */
[----:B------:R-:W2:Y:S01]  /*188d0*/  MUFU.EX2 R122, R122 ;  /* 0x0000007a007a7308 */ /* 0x000ea20000000800 */
[C---:B---3--:R-:W-:Y:S01]  /*188e0*/  FADD.FTZ R128, R17.reuse, R128 ;  /* 0x0000008011807221 */ /* 0x048fe20000010000 */
[----:B------:R-:W-:Y:S01]  /*188f0*/  FADD.FTZ R132, R182, R5 ;  /* 0x00000005b6847221 */ /* 0x000fe20000010000 */
[----:B------:R-:W-:Y:S02]  /*18900*/  F2FP.F16.F32.PACK_AB R191, R17, R191 ;  /* 0x000000bf11bf723e */ /* 0x000fe400000000ff */
[C---:B------:R-:W-:Y:S01]  /*18910*/  F2FP.F16.F32.PACK_AB R182, R131.reuse, R182 ;  /* 0x000000b683b6723e */ /* 0x040fe200000000ff */
[----:B------:R-:W-:Y:S01]  /*18920*/  FADD.FTZ R5, R131, R132 ;  /* 0x0000008483057221 */ /* 0x000fe20000010000 */
[----:B------:R-:W-:Y:S01]  /*18930*/  MOV R17, R15 ;  /* 0x0000000f00117202 */ /* 0x000fe20000000f00 */
[----:B------:R-:W3:Y:S01]  /*18940*/  MUFU.EX2 R187, R187 ;  /* 0x000000bb00bb7308 */ /* 0x000ee20000000800 */
[----:B0-----:R-:W-:Y:S01]  /*18950*/  FADD.FTZ R129, R185, R128 ;  /* 0x00000080b9817221 */ /* 0x001fe20000010000 */
[----:B------:R-:W-:Y:S01]  /*18960*/  FADD.FTZ R5, R176, R5 ;  /* 0x00000005b0057221 */ /* 0x000fe20000010000 */
[----:B------:R-:W-:-:S03]  /*18970*/  F2FP.F16.F32.PACK_AB R176, R134, R176 ;  /* 0x000000b086b0723e */ /* 0x000fc600000000ff */
[----:B------:R-:W-:Y:S02]  /*18980*/  FADD.FTZ R5, R134, R5 ;  /* 0x0000000586057221 */ /* 0x000fe40000010000 */
[----:B------:R-:W0:Y:S01]  /*18990*/  MUFU.EX2 R123, R123 ;  /* 0x0000007b007b7308 */ /* 0x000e220000000800 */
[----:B--2---:R-:W-:Y:S01]  /*189a0*/  FADD.FTZ R128, R122, R129 ;  /* 0x000000817a807221 */ /* 0x004fe20000010000 */
[----:B------:R-:W-:Y:S01]  /*189b0*/  FADD.FTZ R136, R178, R5 ;  /* 0x00000005b2887221 */ /* 0x000fe20000010000 */
[----:B------:R-:W-:Y:S02]  /*189c0*/  F2FP.F16.F32.PACK_AB R178, R135, R178 ;  /* 0x000000b287b2723e */ /* 0x000fe400000000ff */
[----:B------:R-:W-:-:S03]  /*189d0*/  F2FP.F16.F32.PACK_AB R185, R122, R185 ;  /* 0x000000b97ab9723e */ /* 0x000fc600000000ff */
[----:B------:R-:W2:Y:S01]  /*189e0*/  MUFU.EX2 R181, R181 ;  /* 0x000000b500b57308 */ /* 0x000ea20000000800 */
[----:B---3--:R-:W-:-:S07]  /*189f0*/  FADD.FTZ R128, R187, R128 ;  /* 0x00000080bb807221 */ /* 0x008fce0000010000 */
[----:B------:R-:W3:Y:S01]  /*18a00*/  MUFU.EX2 R126, R126 ;  /* 0x0000007e007e7308 */ /* 0x000ee20000000800 */
[----:B0-----:R-:W-:Y:S01]  /*18a10*/  FADD.FTZ R132, R123, R128 ;  /* 0x000000807b847221 */ /* 0x001fe20000010000 */
[-CC-:B------:R-:W-:Y:S01]  /*18a20*/  FFMA.FTZ R128, R153, R6.reuse, -R143.reuse ;  /* 0x0000000699807223 */ /* 0x180fe2000001088f */
[----:B------:R-:W-:Y:S01]  /*18a30*/  FFMA.FTZ R143, R161, R6, -R143 ;  /* 0x00000006a18f7223 */ /* 0x000fe2000001088f */
[----:B------:R-:W-:-:S04]  /*18a40*/  F2FP.F16.F32.PACK_AB R187, R123, R187 ;  /* 0x000000bb7bbb723e */ /* 0x000fc800000000ff */
[----:B------:R-:W0:Y:S01]  /*18a50*/  MUFU.EX2 R183, R183 ;  /* 0x000000b700b77308 */ /* 0x000e220000000800 */
[----:B--2---:R-:W-:-:S07]  /*18a60*/  FADD.FTZ R129, R181, R132 ;  /* 0x00000084b5817221 */ /* 0x004fce0000010000 */
[----:B------:R-:W2:Y:S01]  /*18a70*/  MUFU.EX2 R0, R137 ;  /* 0x0000008900007308 */ /* 0x000ea20000000800 */
[C---:B---3--:R-:W-:Y:S01]  /*18a80*/  FADD.FTZ R132, R126.reuse, R129 ;  /* 0x000000817e847221 */ /* 0x048fe20000010000 */
[----:B------:R-:W-:Y:S01]  /*18a90*/  FADD.FTZ R129, R135, R136 ;  /* 0x0000008887817221 */ /* 0x000fe20000010000 */
[----:B------:R-:W-:-:S03]  /*18aa0*/  F2FP.F16.F32.PACK_AB R181, R126, R181 ;  /* 0x000000b57eb5723e */ /* 0x000fc600000000ff */
[----:B------:R-:W-:Y:S01]  /*18ab0*/  FADD.FTZ R129, R172, R129 ;  /* 0x00000081ac817221 */ /* 0x000fe20000010000 */
[C---:B------:R-:W-:Y:S01]  /*18ac0*/  F2FP.F16.F32.PACK_AB R172, R138.reuse, R172 ;  /* 0x000000ac8aac723e */ /* 0x040fe200000000ff */
[----:B------:R-:W3:Y:S01]  /*18ad0*/  MUFU.EX2 R177, R177 ;  /* 0x000000b100b17308 */ /* 0x000ee20000000800 */
[----:B0-----:R-:W-:Y:S01]  /*18ae0*/  FADD.FTZ R5, R183, R132 ;  /* 0x00000084b7057221 */ /* 0x001fe20000010000 */
[----:B------:R-:W-:-:S04]  /*18af0*/  FADD.FTZ R129, R138, R129 ;  /* 0x000000818a817221 */ /* 0x000fc80000010000 */
[----:B------:R-:W-:Y:S01]  /*18b00*/  FADD.FTZ R124, R174, R129 ;  /* 0x00000081ae7c7221 */ /* 0x000fe20000010000 */
[C---:B------:R-:W-:Y:S01]  /*18b10*/  F2FP.F16.F32.PACK_AB R174, R139.reuse, R174 ;  /* 0x000000ae8bae723e */ /* 0x040fe200000000ff */
[----:B------:R-:W0:Y:S01]  /*18b20*/  MUFU.EX2 R127, R127 ;  /* 0x0000007f007f7308 */ /* 0x000e220000000800 */
[C---:B--2---:R-:W-:Y:S01]  /*18b30*/  FADD.FTZ R132, R0.reuse, R5 ;  /* 0x0000000500847221 */ /* 0x044fe20000010000 */
[----:B------:R-:W-:Y:S01]  /*18b40*/  FADD.FTZ R121, R139, R124 ;  /* 0x0000007c8b797221 */ /* 0x000fe20000010000 */
[----:B------:R-:W-:Y:S01]  /*18b50*/  F2FP.F16.F32.PACK_AB R183, R0, R183 ;  /* 0x000000b700b7723e */ /* 0x000fe200000000ff */
[----:B------:R-:W-:-:S04]  /*18b60*/  IMAD.MOV.U32 R0, RZ, RZ, R13 ;  /* 0x000000ffff007224 */ /* 0x000fc800078e000d */
        /* <DEDUP_REMOVED lines=12> */
[----:B-1----:R-:W0:Y:S01]  /*18c30*/  MUFU.EX2 R21, R149 ;  /* 0x0000009500157308 */ /* 0x002e220000000800 */
[----:B--2---:R-:W-:-:S07]  /*18c40*/  FADD.FTZ R124, R173, R124 ;  /* 0x0000007cad7c7221 */ /* 0x004fce0000010000 */
[----:B------:R-:W1:Y:S01]  /*18c50*/  MUFU.EX2 R170, R170 ;  /* 0x000000aa00aa7308 */ /* 0x000e620000000800 */
[C---:B---3--:R-:W-:Y:S01]  /*18c60*/  FADD.FTZ R121, R140.reuse, R121 ;  /* 0x000000798c797221 */ /* 0x048fe20000010000 */
        /* <DEDUP_REMOVED lines=17> */
[C---:B0-----:R-:W-:Y:S01]  /*18d80*/  FADD.FTZ R3, R11.reuse, R12 ;  /* 0x0000000c0b037221 */ /* 0x041fe20000010000 */
[----:B------:R-:W-:-:S03]  /*18d90*/  F2FP.F16.F32.PACK_AB R169, R11, R169 ;  /* 0x000000a90ba9723e */ /* 0x000fc600000000ff */
[----:B-1----:R-:W-:-:S04]  /*18da0*/  FADD.FTZ R3, R160, R3 ;  /* 0x00000003a0037221 */ /* 0x002fc80000010000 */
[C---:B--2---:R-:W-:Y:S01]  /*18db0*/  FADD.FTZ R4, R143.reuse, R3 ;  /* 0x000000038f047221 */ /* 0x044fe20000010000 */
[----:B------:R-:W-:Y:S01]  /*18dc0*/  F2FP.F16.F32.PACK_AB R171, R143, R160 ;  /* 0x000000a08fab723e */ /* 0x000fe200000000ff */
[----:B------:R-:W-:Y:S01]  /*18dd0*/  IMAD.MOV.U32 R3, RZ, RZ, R10 ;  /* 0x000000ffff037224 */ /* 0x000fe200078e000a */
[----:B------:R-:W-:Y:S06]  /*18de0*/  @P2 BRA `(.L_x_5343) ;  /* 0xffffffc4006c2947 */ /* 0x000fec000383ffff */
[----:B------:R-:W-:Y:S05]  /*18df0*/  BSYNC B1 ;  /* 0x0000000000017941 */ /* 0x000fea0003800000 */
.L_x_5324:
[----:B------:R-:W-:Y:S01]  /*18e00*/  IMAD.MOV.U32 R0, RZ, RZ, R13 ;  /* 0x000000ffff007224 */ /* 0x000fe200078e000d */
[----:B------:R-:W-:Y:S01]  /*18e10*/  MOV R17, R15 ;  /* 0x0000000f00117202 */ /* 0x000fe20000000f00 */
[----:B------:R-:W-:Y:S02]  /*18e20*/  IMAD.MOV.U32 R3, RZ, RZ, R10 ;  /* 0x000000ffff037224 */ /* 0x000fe400078e000a */
[----:B------:R-:W-:-:S07]  /*18e30*/  IMAD.MOV.U32 R192, RZ, RZ, R14 ;  /* 0x000000ffffc07224 */ /* 0x000fce00078e000e */
.L_x_5323:
[----:B------:R-:W-:Y:S05]  /*18e40*/  BSYNC B0 ;  /* 0x0000000000007941 */ /* 0x000fea0003800000 */
.L_x_5322:
[----:B------:R-:W2:Y:S01]  /*18e50*/  LDL.LU R14, [R1] ;  /* 0x00000000010e7983 */ /* 0x000ea20000300800 */
[----:B------:R-:W0:Y:S01]  /*18e60*/  LDC R10, c[0x0][0x448] ;  /* 0x00011200ff0a7b82 */ /* 0x000e220000000800 */
[----:B------:R-:W-:Y:S01]  /*18e70*/  IADD3 R13, R195, 0x1, -R193 ;  /* 0x00000001c30d7810 */ /* 0x000fe20007ffe8c1 */
[----:B------:R-:W-:-:S06]  /*18e80*/  ULDC UR4, c[0x0][0x9dc] ;  /* 0x0002770000047ab9 */ /* 0x000fcc0000000800 */
[----:B------:R-:W1:Y:S01]  /*18e90*/  LDC R226, c[0x0][0x9e4] ;  /* 0x00027900ffe27b82 */ /* 0x000e620000000800 */
[----:B0-----:R-:W-:Y:S01]  /*18ea0*/  ISETP.NE.AND P2, PT, R10, 0x1, PT ;  /* 0x000000010a00780c */ /* 0x001fe20003f45270 */
[----:B------:R-:W-:-:S12]  /*18eb0*/  VIADD R10, R208, 0x7f ;  /* 0x0000007fd00a7836 */ /* 0x000fd80000000000 */
[----:B------:R-:W0:Y:S08]  /*18ec0*/  @P2 LDC R11, c[0x0][0x44c] ;  /* 0x00011300ff0b2b82 */ /* 0x000e300000000800 */
[----:B------:R-:W3:Y:S01]  /*18ed0*/  @P2 LDC R12, c[0x0][0x450] ;  /* 0x00011400ff0c2b82 */ /* 0x000ee20000000800 */
[----:B0-----:R-:W-:-:S05]  /*18ee0*/  @P2 IMAD.HI.U32 R11, R10, R11, RZ ;  /* 0x0000000b0a0b2227 */ /* 0x001fca00078e00ff */
[----:B---3--:R-:W-:-:S05]  /*18ef0*/  @P2 SHF.R.U32.HI R10, RZ, R12, R11 ;  /* 0x0000000cff0a2219 */ /* 0x008fca000001160b */
[----:B------:R-:W-:-:S04]  /*18f00*/  IMAD.IADD R10, R13, 0x1, R10 ;  /* 0x000000010d0a7824 */ /* 0x000fc800078e020a */
[----:B------:R-:W-:Y:S01]  /*18f10*/  VIADD R12, R10, -UR4 ;  /* 0x800000040a0c7c36 */ /* 0x000fe20008000000 */
[----:B--2---:R-:W-:-:S04]  /*18f20*/  LOP3.LUT R14, R14, 0xffefffff, RZ, 0xc0, !PT ;  /* 0xffefffff0e0e7812 */ /* 0x004fc800078ec0ff */
[----:B------:R-:W-:Y:S02]  /*18f30*/  @P2 LOP3.LUT R14, R14, 0x100000, RZ, 0xfc, !PT ;  /* 0x001000000e0e2812 */ /* 0x000fe400078efcff */
[----:B-1----:R-:W-:Y:S02]  /*18f40*/  ISETP.GE.AND P2, PT, R226, 0x1, PT ;  /* 0x00000001e200780c */ /* 0x002fe40003f46270 */
[----:B------:R-:W-:-:S11]  /*18f50*/  LOP3.LUT R14, R14, 0xffdfffff, RZ, 0xc0, !PT ;  /* 0xffdfffff0e0e7812 */ /* 0x000fd600078ec0ff */
[----:B------:R-:W-:-:S05]  /*18f60*/  @P2 LOP3.LUT R14, R14, 0x200000, RZ, 0xfc, !PT ;  /* 0x002000000e0e2812 */ /* 0x000fca00078efcff */
[----:B------:R0:W-:Y:S01]  /*18f70*/  STL [R1], R14 ;  /* 0x0000000e01007387 */ /* 0x0001e20000100800 */
[----:B------:R-:W-:Y:S05]  /*18f80*/  @!P2 BRA `(.L_x_5344) ;  /* 0x000000000048a947 */ /* 0x000fea0003800000 */
[----:B------:R-:W-:Y:S01]  /*18f90*/  MOV R13, R10 ;  /* 0x0000000a000d7202 */ /* 0x000fe20000000f00 */
        /* <DEDUP_REMOVED lines=10> */
.L_x_5346:
[----:B------:R-:W-:-:S13]  /*19040*/  ISETP.NE.AND P2, PT, R226, 0x1, PT ;  /* 0x00000001e200780c */ /* 0x000fda0003f45270 */
[----:B------:R-:W1:Y:S02]  /*19050*/  @P2 LDC.64 R10, c[0x0][0x9e8] ;  /* 0x00027a00ff0a2b82 */ /* 0x000e640000000a00 */
[----:B-1----:R-:W-:-:S05]  /*19060*/  @P2 IMAD.HI.U32 R10, R13, R10, RZ ;  /* 0x0000000a0d0a2227 */ /* 0x002fca00078e00ff */
[----:B------:R-:W-:-:S07]  /*19070*/  @P2 SHF.R.U32.HI R13, RZ, R11, R10 ;  /* 0x0000000bff0d2219 */ /* 0x000fce000001160a */
.L_x_5347:
[----:B------:R-:W-:Y:S05]  /*19080*/  BSYNC B0 ;  /* 0x0000000000007941 */ /* 0x000fea0003800000 */
.L_x_5345:
[----:B------:R-:W-:-:S05]  /*19090*/  IMAD R13, R13, R226, RZ ;  /* 0x000000e20d0d7224 */ /* 0x000fca00078e02ff */
[----:B------:R-:W-:-:S07]  /*190a0*/  VIMNMX R12, R12, R13, !PT ;  /* 0x0000000d0c0c7248 */ /* 0x000fce0007fe0100 */
.L_x_5344:
[----:B------:R-:W-:Y:S01]  /*190b0*/  VIADD R12, R12, 0x5f ;  /* 0x0000005f0c0c7836 */ /* 0x000fe20000000000 */
[----:B------:R-:W-:Y:S03]  /*190c0*/  BSSY B0, `(.L_x_5348) ;  /* 0x0000282000007945 */ /* 0x000fe60003800000 */
[----:B------:R-:W-:-:S05]  /*190d0*/  IMAD.HI R12, R12, 0x2aaaaaab, RZ ;  /* 0x2aaaaaab0c0c7827 */ /* 0x000fca00078e02ff */
[----:B------:R-:W-:-:S04]  /*190e0*/  SHF.R.U32.HI R11, RZ, 0x1f, R12 ;  /* 0x0000001fff0b7819 */ /* 0x000fc8000001160c */
[----:B------:R-:W-:-:S04]  /*190f0*/  LEA.HI.SX32 R11, R12, R11, 0x1c ;  /* 0x0000000b0c0b7211 */ /* 0x000fc800078fe2ff */
[----:B0-----:R-:W-:-:S04]  /*19100*/  VIMNMX R14, R210, R11, !PT ;  /* 0x0000000bd20e7248 */ /* 0x001fc80007fe0100 */
[----:B------:R-:W-:-:S13]  /*19110*/  ISETP.GE.AND P2, PT, R7, R14, PT ;  /* 0x0000000e0700720c */ /* 0x000fda0003f46270 */
[----:B------:R-:W-:Y:S05]  /*19120*/  @!P2 BRA `(.L_x_5349) ;  /* 0x0000002400eca947 */ /* 0x000fea0003800000 */
[----:B------:R-:W-:Y:S01]  /*19130*/  BSSY B1, `(.L_x_5350) ;  /* 0x0000279000017945 */ /* 0x000fe20003800000 */
[----:B------:R-:W-:Y:S01]  /*19140*/  IMAD.MOV.U32 R15, RZ, RZ, R7 ;  /* 0x000000ffff0f7224 */ /* 0x000fe200078e0007 */
[----:B------:R-:W-:Y:S01]  /*19150*/  MOV R10, R192 ;  /* 0x000000c0000a7202 */ /* 0x000fe20000000f00 */
[----:B------:R-:W-:Y:S02]  /*19160*/  IMAD.MOV.U32 R13, RZ, RZ, R0 ;  /* 0x000000ffff0d7224 */ /* 0x000fe400078e0000 */
[----:B------:R-:W-:Y:S02]  /*19170*/  IMAD.MOV.U32 R12, RZ, RZ, R3 ;  /* 0x000000ffff0c7224 */ /* 0x000fe400078e0003 */
[----:B------:R-:W-:-:S07]  /*19180*/  IMAD.MOV.U32 R7, RZ, RZ, R17 ;  /* 0x000000ffff077224 */ /* 0x000fce00078e0011 */
.L_x_5361:
[----:B------:R-:W-:-:S05]  /*19190*/  VIADD R17, R7, 0x1 ;  /* 0x0000000107117836 */ /* 0x000fca0000000000 */
[----:B------:R-:W-:-:S04]  /*191a0*/  ISETP.NE.AND P2, PT, R17, 0x2, PT ;  /* 0x000000021100780c */ /* 0x000fc80003f45270 */
[----:B------:R-:W-:Y:S02]  /*191b0*/  SEL R3, RZ, 0x1, P2 ;  /* 0x00000001ff037807 */ /* 0x000fe40001000000 */
[----:B------:R-:W-:Y:S02]  /*191c0*/  SEL R17, R17, RZ, P2 ;  /* 0x000000ff11117207 */ /* 0x000fe40001000000 */
[----:B------:R-:W-:Y:S01]  /*191d0*/  LOP3.LUT R192, R10, R3, RZ, 0x3c, !PT ;  /* 0x000000030ac07212 */ /* 0x000fe200078e3cff */
[----:B------:R-:W-:Y:S06]  /*191e0*/  @!P0 BRA `(.L_x_5351) ;  /* 0x0000000000048947 */ /* 0x000fec0003800000 */
[----:B------:R-:W-:Y:S01]  /*191f0*/  BPT.TRAP 0x1 ;  /* 0x000000040000795c */ /* 0x000fe20000300000 */
.L_x_5351:
[----:B------:R-:W-:Y:S01]  /*19200*/  IMAD R0, R17, 0x8, R2 ;  /* 0x0000000811007824 */ /* 0x000fe200078e0202 */
[----:B------:R-:W-:-:S04]  /*19210*/  SHF.L.U32 R3, R192, 0x1f, RZ ;  /* 0x0000001fc0037819 */ /* 0x000fc800000006ff */
[----:B------:R0:W1:Y:S01]  /*19220*/  SYNCS.PHASECHK.TRANS64.TRYWAIT P2, [R0+URZ+0x30830], R3 ;  /* 0x03083003000075a7 */ /* 0x000062000804017f */
[----:B------:R-:W-:Y:S05]  /*19230*/  @!P0 BRA `(.L_x_5352) ;  /* 0x0000000000048947 */ /* 0x000fea0003800000 */
[----:B------:R-:W-:Y:S01]  /*19240*/  BPT.TRAP 0x1 ;  /* 0x000000040000795c */ /* 0x000fe20000300000 */
.L_x_5352:
[----:B------:R-:W-:Y:S01]  /*19250*/  IMAD R128, R17, 0x900, R8 ;  /* 0x0000090011807824 */ /* 0x000fe200078e0208 */
[----:B------:R-:W-:Y:S03]  /*19260*/  BSSY B2, `(.L_x_5353) ;  /* 0x0000006000027945 */ /* 0x000fe60003800000 */
[C---:B------:R-:W-:Y:S01]  /*19270*/  VIADD R122, R128.reuse, 0x2 ;  /* 0x00000002807a7836 */ /* 0x040fe20000000000 */
[----:B------:R-:W-:Y:S01]  /*19280*/  IADD3 R124, R128, 0x4, RZ ;  /* 0x00000004807c7810 */ /* 0x000fe20007ffe0ff */
[----:B-1----:R-:W-:Y:S06]  /*19290*/  @P2 BRA `(.L_x_5354) ;  /* 0x0000000000082947 */ /* 0x002fec0003800000 */
[----:B------:R-:W1:Y:S02]  /*192a0*/  SYNCS.PHASECHK.TRANS64.TRYWAIT P2, [R0+URZ+0x30830], R3 ;  /* 0x03083003000075a7 */ /* 0x000e64000804017f */
[----:B-1----:R-:W-:Y:S05]  /*192b0*/  @!P2 BRA `(.L_x_5355) ;  /* 0x0000012c0010a947 */ /* 0x002fea0003800000 */
.L_x_5354:
[----:B------:R-:W-:Y:S05]  /*192c0*/  BSYNC B2 ;  /* 0x0000000000027941 */ /* 0x000fea0003800000 */
.L_x_5353:
[----:B------:R-:W-:Y:S01]  /*192d0*/  IMAD.MOV.U32 R20, RZ, RZ, R128 ;  /* 0x000000ffff147224 */ /* 0x000fe200078e0080 */
[----:B------:R2:W-:Y:S04]  /*192e0*/  STL.64 [R1+0x78], R12 ;  /* 0x0000780c01007387 */ /* 0x0005e80000100a00 */
[----:B------:R-:W-:Y:S02]  /*192f0*/  R2UR UR54, R20 ;  /* 0x00000000143672ca */ /* 0x000fe400000e0000 */
[----:B------:R-:W-:Y:S01]  /*19300*/  IADD3 R20, R128, 0x300, RZ ;  /* 0x0000030080147810 */ /* 0x000fe20007ffe0ff */
[----:B------:R-:W-:-:S03]  /*19310*/  IMAD.MOV.U32 R21, RZ, RZ, 0x40000040 ;  /* 0x40000040ff157424 */ /* 0x000fc600078e00ff */
[----:B------:R-:W-:Y:S01]  /*19320*/  R2UR UR26, R20 ;  /* 0x00000000141a72ca */ /* 0x000fe200000e0000 */
[----:B--2---:R-:W2:Y:S01]  /*19330*/  LDL.64 R12, [R1+0x30] ;  /* 0x00003000010c7983 */ /* 0x004ea20000100a00 */
[----:B------:R-:W-:-:S03]  /*19340*/  VIADD R20, R128, 0x304 ;  /* 0x0000030480147836 */ /* 0x000fc60000000000 */
[----:B------:R3:W-:Y:S01]  /*19350*/  STL [R1+0x74], R10 ;  /* 0x0000740a01007387 */ /* 0x0007e20000100800 */
[C---:B------:R-:W-:Y:S02]  /*19360*/  R2UR UR55, R21.reuse ;  /* 0x00000000153772ca */ /* 0x040fe400000e0000 */
[C---:B------:R-:W-:Y:S02]  /*19370*/  R2UR UR27, R21.reuse ;  /* 0x00000000151b72ca */ /* 0x040fe400000e0000 */
[----:B------:R-:W-:Y:S01]  /*19380*/  R2UR UR18, R20 ;  /* 0x00000000141272ca */ /* 0x000fe200000e0000 */
[----:B---3--:R-:W3:Y:S04]  /*19390*/  LDL.64 R10, [R1+0x28] ;  /* 0x00002800010a7983 */ /* 0x008ee80000100a00 */
[----:B------:R4:W-:Y:S01]  /*193a0*/  STL [R1+0x70], R7 ;  /* 0x0000700701007387 */ /* 0x0009e20000100800 */
[----:B------:R-:W-:-:S03]  /*193b0*/  R2UR UR19, R21 ;  /* 0x00000000151372ca */ /* 0x000fc600000e0000 */
[----:B----4-:R-:W4:Y:S04]  /*193c0*/  LDL.64 R6, [R1+0x20] ;  /* 0x0000200001067983 */ /* 0x010f280000100a00 */
[----:B------:R0:W-:Y:S04]  /*193d0*/  STL.64 [R1+0x68], R4 ;  /* 0x0000680401007387 */ /* 0x0001e80000100a00 */
[----:B0-----:R-:W4:Y:S04]  /*193e0*/  LDL.64 R4, [R1+0x18] ;  /* 0x0000180001047983 */ /* 0x001f280000100a00 */
[----:B------:R1:W-:Y:S04]  /*193f0*/  STL [R1+0x60], R2 ;  /* 0x0000600201007387 */ /* 0x0003e80000100800 */
        /* <DEDUP_REMOVED lines=56> */
[C---:B------:R-:W-:Y:S01]  /*19780*/  IADD3 R122, R128.reuse, 0x600, RZ ;  /* 0x00000600807a7810 */ /* 0x040fe20007ffe0ff */
[C---:B------:R-:W-:Y:S01]  /*19790*/  VIADD R124, R128.reuse, 0x602 ;  /* 0x00000602807c7836 */ /* 0x040fe20000000000 */
[----:B------:R-:W-:Y:S01]  /*197a0*/  MOV R127, 0x40000040 ;  /* 0x40000040007f7802 */ /* 0x000fe20000000f00 */
[----:B------:R-:W-:Y:S01]  /*197b0*/  VIADD R126, R128, 0x604 ;  /* 0x00000604807e7836 */ /* 0x000fe20000000000 */
[----:B-1----:R-:W4:Y:S01]  /*197c0*/  LDL.64 R2, [R1+0x10] ;  /* 0x0000100001027983 */ /* 0x002f220000100a00 */
[----:B------:R-:W-:-:S02]  /*197d0*/  IMAD.MOV.U32 R123, RZ, RZ, 0x40000040 ;  /* 0x40000040ff7b7424 */ /* 0x000fc400078e00ff */
[-C--:B------:R-:W-:Y:S01]  /*197e0*/  FMUL.FTZ R26, R26, R9.reuse ;  /* 0x000000091a1a7220 */ /* 0x080fe20000410000 */
[----:B------:R-:W-:Y:S02]  /*197f0*/  IMAD.MOV.U32 R125, RZ, RZ, 0x40000040 ;  /* 0x40000040ff7d7424 */ /* 0x000fe400078e00ff */
[-C--:B------:R-:W-:Y:S01]  /*19800*/  FMUL.FTZ R27, R27, R9.reuse ;  /* 0x000000091b1b7220 */ /* 0x080fe20000410000 */
[----:B------:R-:W-:Y:S01]  /*19810*/  VIADD R128, R128, 0x606 ;  /* 0x0000060680807836 */ /* 0x000fe20000000000 */
[----:B------:R-:W-:Y:S01]  /*19820*/  R2UR UR51, R123 ;  /* 0x000000007b3372ca */ /* 0x000fe200000e0000 */
        /* <DEDUP_REMOVED lines=28> */
[-C--:B------:R-:W-:Y:S01]  /*199f0*/  FMUL.FTZ R54, R54, R9.reuse ;  /* 0x0000000936367220 */ /* 0x080fe20000410000 */
[-C--:B------:R-:W-:Y:S01]  /*19a00*/  FMUL.FTZ R55, R55, R9.reuse ;  /* 0x0000000937377220 */ /* 0x080fe20000410000 */
[-C--:B------:R-:W-:Y:S01]  /*19a10*/  FMUL.FTZ R58, R58, R9.reuse ;  /* 0x000000093a3a7220 */ /* 0x080fe20000410000 */
        /* <DEDUP_REMOVED lines=43> */
[----:B---3--:R-:W-:Y:S01]  /*19cd0*/  R2UR UR24, R10 ;  /* 0x000000000a1872ca */ /* 0x008fe200000e0000 */
[----:B------:R0:W5:Y:S01]  /*19ce0*/  LDL.LU.64 R12, [R1+0x78] ;  /* 0x00007800010c7983 */ /* 0x0001620000300a00 */
[----:B------:R-:W-:Y:S02]  /*19cf0*/  R2UR UR25, R11 ;  /* 0x000000000b1972ca */ /* 0x000fe400000e0000 */
[----:B----4-:R-:W-:Y:S01]  /*19d00*/  R2UR UR20, R6 ;  /* 0x00000000061472ca */ /* 0x010fe200000e0000 */
[----:B------:R0:W5:Y:S01]  /*19d10*/  LDL.LU R10, [R1+0x74] ;  /* 0x00007400010a7983 */ /* 0x0001620000300800 */
[----:B------:R-:W-:Y:S02]  /*19d20*/  WARPGROUP.DEPBAR.LE gsb0, 0x0 ;  /* 0x00008000000079c5 */ /* 0x000fe40000010000 */
[----:B------:R-:W-:-:S06]  /*19d30*/  WARPGROUP.ARRIVE ;  /* 0x00000000000079c5 */ /* 0x000fcc0000000000 */
[----:B------:R-:W-:Y:S01]  /*19d40*/  HGMMA.64x96x16.F32 R120, gdesc[UR28], R120, gsb0 ;  /* 0x016000001c7879f0 */ /* 0x000fe20008000878 */
[----:B------:R-:W-:Y:S02]  /*19d50*/  R2UR UR21, R7 ;  /* 0x00000000071572ca */ /* 0x000fe400000e0000 */
[----:B------:R-:W-:Y:S01]  /*19d60*/  R2UR UR16, R4 ;  /* 0x00000000041072ca */ /* 0x000fe200000e0000 */
[----:B------:R0:W5:Y:S01]  /*19d70*/  LDL.LU R7, [R1+0x70] ;  /* 0x0000700001077983 */ /* 0x0001620000300800 */
[----:B------:R-:W-:Y:S02]  /*19d80*/  WARPGROUP.DEPBAR.LE gsb0, 0x0 ;  /* 0x00008000000079c5 */ /* 0x000fe40000010000 */
[----:B------:R-:W-:-:S06]  /*19d90*/  WARPGROUP.ARRIVE ;  /* 0x00000000000079c5 */ /* 0x000fcc0000000000 */
[----:B------:R-:W-:Y:S01]  /*19da0*/  HGMMA.64x96x16.F32 R120, gdesc[UR24], R120, gsb0 ;  /* 0x01600000187879f0 */ /* 0x000fe20008000878 */
[----:B------:R-:W-:Y:S02]  /*19db0*/  R2UR UR17, R5 ;  /* 0x00000000051172ca */ /* 0x000fe400000e0000 */
[----:B------:R-:W-:Y:S01]  /*19dc0*/  R2UR UR12, R2 ;  /* 0x00000000020c72ca */ /* 0x000fe200000e0000 */
[----:B------:R0:W5:Y:S01]  /*19dd0*/  LDL.LU.64 R4, [R1+0x68] ;  /* 0x0000680001047983 */ /* 0x0001620000300a00 */
[----:B------:R-:W-:Y:S01]  /*19de0*/  R2UR UR13, R3 ;  /* 0x00000000030d72ca */ /* 0x000fe200000e0000 */
[----:B------:R-:W-:Y:S01]  /*19df0*/  UMOV UR4, UR56 ;  /* 0x0000003800047c82 */ /* 0x000fe20008000000 */
[----:B------:R-:W-:Y:S01]  /*19e00*/  UMOV UR5, UR57 ;  /* 0x0000003900057c82 */ /* 0x000fe20008000000 */
[----:B------:R0:W5:Y:S01]  /*19e10*/  LDL.LU R2, [R1+0x60] ;  /* 0x0000600001027983 */ /* 0x0001620000300800 */
[----:B------:R-:W-:Y:S02]  /*19e20*/  WARPGROUP.DEPBAR.LE gsb0, 0x0 ;  /* 0x00008000000079c5 */ /* 0x000fe40000010000 */
[----:B------:R-:W-:-:S06]  /*19e30*/  WARPGROUP.ARRIVE ;  /* 0x00000000000079c5 */ /* 0x000fcc0000000000 */
[----:B------:R-:W-:Y:S03]  /*19e40*/  HGMMA.64x96x16.F32 R120, gdesc[UR20], R120, gsb0 ;  /* 0x01600000147879f0 */ /* 0x000fe60008000878 */
[----:B------:R-:W-:Y:S02]  /*19e50*/  WARPGROUP.DEPBAR.LE gsb0, 0x0 ;  /* 0x00008000000079c5 */ /* 0x000fe40000010000 */
[----:B------:R-:W-:-:S06]  /*19e60*/  WARPGROUP.ARRIVE ;  /* 0x00000000000079c5 */ /* 0x000fcc0000000000 */
[----:B------:R-:W-:Y:S01]  /*19e70*/  HGMMA.64x96x16.F32 R120, gdesc[UR16], R120, gsb0 ;  /* 0x01600000107879f0 */ /* 0x000fe20008000878 */
[----:B--2---:R-:W-:Y:S02]  /*19e80*/  R2UR UR8, R20 ;  /* 0x00000000140872ca */ /* 0x004fe400000e0000 */
        /* <DEDUP_REMOVED lines=19> */
.L_x_5356:
[----:B-----5:R-:W-:Y:S01]  /*19fc0*/  SHF.L.U32 R0, R10, 0x1f, RZ ;  /* 0x0000001f0a007819 */ /* 0x020fe200000006ff */
[----:B------:R-:W-:-:S04]  /*19fd0*/  IMAD R20, R7, 0x8, R2 ;  /* 0x0000000807147824 */ /* 0x000fc800078e0202 */
[----:B------:R0:W1:Y:S01]  /*19fe0*/  SYNCS.PHASECHK.TRANS64.TRYWAIT P2, [R20+URZ+0x30850], R0 ;  /* 0x03085000140075a7 */ /* 0x000062000804017f */
[----:B------:R-:W-:Y:S05]  /*19ff0*/  @!P0 BRA `(.L_x_5357) ;  /* 0x0000000000048947 */ /* 0x000fea0003800000 */
[----:B------:R-:W-:Y:S01]  /*1a000*/  BPT.TRAP 0x1 ;  /* 0x000000040000795c */ /* 0x000fe20000300000 */
.L_x_5357:
[----:B------:R-:W-:Y:S04]  /*1a010*/  BSSY B2, `(.L_x_5358) ;  /* 0x0000004000027945 */ /* 0x000fe80003800000 */
[----:B-1----:R-:W-:Y:S05]  /*1a020*/  @P2 BRA `(.L_x_5359) ;  /* 0x0000000000082947 */ /* 0x002fea0003800000 */
[----:B------:R-:W1:Y:S02]  /*1a030*/  SYNCS.PHASECHK.TRANS64.TRYWAIT P2, [R20+URZ+0x30850], R0 ;  /* 0x03085000140075a7 */ /* 0x000e64000804017f */
[----:B-1----:R-:W-:Y:S05]  /*1a040*/  @!P2 BRA `(.L_x_5360) ;  /* 0x0000011c00c0a947 */ /* 0x002fea0003800000 */
.L_x_5359:
[----:B------:R-:W-:Y:S05]  /*1a050*/  BSYNC B2 ;  /* 0x0000000000027941 */ /* 0x000fea0003800000 */
.L_x_5358:
[----:B01----:R-:W-:Y:S01]  /*1a060*/  VIADD R0, R2, 0x400 ;  /* 0x0000040002007836 */ /* 0x003fe20000000000 */
[----:B------:R-:W-:Y:S01]  /*1a070*/  WARPGROUP.ARRIVE ;  /* 0x00000000000079c5 */ /* 0x000fe20000000000 */
[----:B------:R-:W-:Y:S02]  /*1a080*/  IMAD.MOV.U32 R11, RZ, RZ, 0x40000040 ;  /* 0x40000040ff0b7424 */ /* 0x000fe400078e00ff */
[----:B------:R-:W-:Y:S01]  /*1a090*/  FMUL.FTZ R9, R121, UR59 ;  /* 0x0000003b79097c20 */ /* 0x000fe20008410000 */
        /* <DEDUP_REMOVED lines=16> */
[----:B------:R-:W-:Y:S01]  /*1a1a0*/  IMAD.MOV.U32 R7, RZ, RZ, 0x40000040 ;  /* 0x40000040ff077424 */ /* 0x000fe200078e00ff */
[----:B------:R-:W-:Y:S01]  /*1a1b0*/  MUFU.TANH R121, R121 ;  /* 0x0000007900797308 */ /* 0x000fe20000002400 */
[----:B------:R-:W-:Y:S01]  /*1a1c0*/  FMUL.FTZ R123, R127, UR59 ;  /* 0x0000003b7f7b7c20 */ /* 0x000fe20008410000 */
[C---:B------:R-:W-:Y:S01]  /*1a1d0*/  R2UR UR6, R10.reuse ;  /* 0x000000000a0672ca */ /* 0x040fe200000e0000 */
[----:B------:R-:W-:Y:S01]  /*1a1e0*/  FMUL.FTZ R138, R141, UR59 ;  /* 0x0000003b8d8a7c20 */ /* 0x000fe20008410000 */
[----:B------:R-:W-:Y:S01]  /*1a1f0*/  IADD3 R6, R10, 0x80, RZ ;  /* 0x000000800a067810 */ /* 0x000fe20007ffe0ff */
        /* <DEDUP_REMOVED lines=10> */
[----:B------:R-:W-:Y:S01]  /*1a2a0*/  HGMMA.64x192x16.F32 R24, R188, gdesc[UR4].tnspB, R24, gsb0 ;  /* 0x42e00004bc187df0 */ /* 0x000fe20008000818 */
        /* <DEDUP_REMOVED lines=9> */
[----:B0-----:R-:W-:Y:S01]  /*1a340*/  FMNMX.FTZ R3, R0, R12, !PT ;  /* 0x0000000c00037209 */ /* 0x001fe20007810000 */
[----:B------:R-:W-:Y:S01]  /*1a350*/  ULDC UR4, c[0x0][0x988] ;  /* 0x0002620000047ab9 */ /* 0x000fe20000000800 */
[----:B------:R-:W-:Y:S01]  /*1a360*/  FMUL.FTZ R143, R143, UR59 ;  /* 0x0000003b8f8f7c20 */ /* 0x000fe20008410000 */
[----:B------:R-:W-:Y:S01]  /*1a370*/  MUFU.TANH R129, R129 ;  /* 0x0000008100817308 */ /* 0x000fe20000002400 */
[----:B------:R-:W-:Y:S01]  /*1a380*/  FMNMX.FTZ R3, R9, R3, !PT ;  /* 0x0000000309037209 */ /* 0x000fe20007810000 */
[----:B------:R-:W-:Y:S01]  /*1a390*/  FMUL.FTZ R146, R146, UR59 ;  /* 0x0000003b92927c20 */ /* 0x000fe20008410000 */
[----:B------:R-:W-:Y:S01]  /*1a3a0*/  FMUL.FTZ R147, R147, UR59 ;  /* 0x0000003b93937c20 */ /* 0x000fe20008410000 */
[----:B------:R-:W-:Y:S01]  /*1a3b0*/  FMUL.FTZ R150, R150, UR59 ;  /* 0x0000003b96967c20 */ /* 0x000fe20008410000 */
[----:B------:R-:W-:Y:S01]  /*1a3c0*/  FMNMX.FTZ R3, R121, R3, !PT ;  /* 0x0000000379037209 */ /* 0x000fe20007810000 */
        /* <DEDUP_REMOVED lines=9> */
[C---:B------:R-:W-:Y:S01]  /*1a460*/  ISETP.GT.AND P2, PT, R15.reuse, R14, PT ;  /* 0x0000000e0f00720c */ /* 0x040fe20003f44270 */
[----:B------:R-:W-:Y:S01]  /*1a470*/  MUFU.TANH R133, R133 ;  /* 0x0000008500857308 */ /* 0x000fe20000002400 */
[----:B------:R-:W-:-:S02]  /*1a480*/  VIADD R15, R15, 0xffffffff ;  /* 0xffffffff0f0f7836 */ /* 0x000fc40000000000 */
        /* <DEDUP_REMOVED lines=26> */
[----:B------:R-:W-:Y:S01]  /*1a630*/  HGMMA.64x192x16.F32 R24, R184, gdesc[UR4].tnspB, R24, gsb0 ;  /* 0x42e00004b8187df0 */ /* 0x000fe20008000818 */
[----:B------:R-:W-:Y:S01]  /*1a640*/  R2UR UR6, R6 ;  /* 0x00000000060672ca */ /* 0x000fe200000e0000 */
[----:B------:R-:W-:Y:S01]  /*1a650*/  VIADD R6, R10, 0x180 ;  /* 0x000001800a067836 */ /* 0x000fe20000000000 */
[----:B------:R-:W-:Y:S02]  /*1a660*/  R2UR UR7, R7 ;  /* 0x00000000070772ca */ /* 0x000fe400000e0000 */
[----:B------:R-:W-:Y:S02]  /*1a670*/  MOV R7, 0x40000040 ;  /* 0x4000004000077802 */ /* 0x000fe40000000f00 */
        /* <DEDUP_REMOVED lines=29> */
[----:B------:R-:W-:Y:S01]  /*1a850*/  R2UR UR6, R6 ;  /* 0x00000000060672ca */ /* 0x000fe200000e0000 */
[----:B------:R-:W-:Y:S01]  /*1a860*/  FMUL.FTZ R161, R163, UR59 ;  /* 0x0000003ba3a17c20 */ /* 0x000fe20008410000 */
[----:B------:R-:W-:-:S03]  /*1a870*/  FMUL.FTZ R163, R167, UR59 ;  /* 0x0000003ba7a37c20 */ /* 0x000fc60008410000 */
[----:B------:R-:W1:Y:S08]  /*1a880*/  MUFU.TANH R125, R125 ;  /* 0x0000007d007d7308 */ /* 0x000e700000002400 */
[----:B------:R-:W2:Y:S01]  /*1a890*/  MUFU.TANH R134, R134 ;  /* 0x0000008600867308 */ /* 0x000ea20000002400 */
[----:B0-----:R-:W-:-:S07]  /*1a8a0*/  FMNMX.FTZ R3, R122, R3, !PT ;  /* 0x000000037a037209 */ /* 0x001fce0007810000 */
[----:B------:R-:W0:Y:S01]  /*1a8b0*/  MUFU.TANH R137, R137 ;  /* 0x0000008900897308 */ /* 0x000e220000002400 */
[----:B-1----:R-:W-:-:S04]  /*1a8c0*/  FMNMX.FTZ R3, R125, R3, !PT ;  /* 0x000000037d037209 */ /* 0x002fc80007810000 */
[----:B------:R-:W-:-:S03]  /*1a8d0*/  FMNMX.FTZ R3, R126, R3, !PT ;  /* 0x000000037e037209 */ /* 0x000fc60007810000 */
[----:B------:R-:W1:Y:S01]  /*1a8e0*/  MUFU.TANH R140, R140 ;  /* 0x0000008c008c7308 */ /* 0x000e620000002400 */
[----:B------:R-:W-:-:S04]  /*1a8f0*/  FMNMX.FTZ R3, R129, R3, !PT ;  /* 0x0000000381037209 */ /* 0x000fc80007810000 */
[----:B------:R-:W-:-:S03]  /*1a900*/  FMNMX.FTZ R3, R130, R3, !PT ;  /* 0x0000000382037209 */ /* 0x000fc60007810000 */
[----:B------:R-:W3:Y:S01]  /*1a910*/  MUFU.TANH R145, R145 ;  /* 0x0000009100917308 */ /* 0x000ee20000002400 */
        /* <DEDUP_REMOVED lines=9> */
[----:B------:R-:W-:-:S04]  /*1a9b0*/  FMNMX.FTZ R3, R141, R3, !PT ;  /* 0x000000038d037209 */ /* 0x000fc80007810000 */
[----:B------:R-:W-:-:S03]  /*1a9c0*/  FMNMX.FTZ R3, R142, R3, !PT ;  /* 0x000000038e037209 */ /* 0x000fc60007810000 */
[----:B------:R-:W-:Y:S01]  /*1a9d0*/  MUFU.TANH R161, R161 ;  /* 0x000000a100a17308 */ /* 0x000fe20000002400 */
[----:B------:R-:W-:-:S04]  /*1a9e0*/  FMNMX.FTZ R3, R144, R3, !PT ;  /* 0x0000000390037209 */ /* 0x000fc80007810000 */
[----:B---3--:R-:W-:-:S03]  /*1a9f0*/  FMNMX.FTZ R3, R145, R3, !PT ;  /* 0x0000000391037209 */ /* 0x008fc60007810000 */
[----:B------:R-:W-:Y:S01]  /*1aa00*/  MUFU.TANH R163, R163 ;  /* 0x000000a300a37308 */ /* 0x000fe20000002400 */
[----:B------:R-:W-:-:S04]  /*1aa10*/  FMNMX.FTZ R3, R148, R3, !PT ;  /* 0x0000000394037209 */ /* 0x000fc80007810000 */
[----:B------:R-:W-:-:S04]  /*1aa20*/  FMNMX.FTZ R3, R149, R3, !PT ;  /* 0x0000000395037209 */ /* 0x000fc80007810000 */
[----:B------:R-:W-:-:S04]  /*1aa30*/  FMNMX.FTZ R3, R152, R3, !PT ;  /* 0x0000000398037209 */ /* 0x000fc80007810000 */
[----:B--2---:R-:W-:-:S04]  /*1aa40*/  FMNMX.FTZ R3, R153, R3, !PT ;  /* 0x0000000399037209 */ /* 0x004fc80007810000 */
[----:B------:R-:W-:-:S04]  /*1aa50*/  FMNMX.FTZ R3, R156, R3, !PT ;  /* 0x000000039c037209 */ /* 0x000fc80007810000 */
[----:B------:R-:W-:-:S05]  /*1aa60*/  FMNMX.FTZ R3, R157, R3, !PT ;  /* 0x000000039d037209 */ /* 0x000fca0007810000 */
[----:B------:R-:W2:Y:S02]  /*1aa70*/  SHFL.BFLY PT, R6, R3, 0x2, 0x1f ;  /* 0x0c401f0003067f89 */ /* 0x000ea400000e0000 */
[----:B--2---:R-:W-:-:S05]  /*1aa80*/  FMNMX.FTZ R3, R3, R6, !PT ;  /* 0x0000000603037209 */ /* 0x004fca0007810000 */
[----:B------:R-:W2:Y:S02]  /*1aa90*/  SHFL.BFLY PT, R6, R3, 0x1, 0x1f ;  /* 0x0c201f0003067f89 */ /* 0x000ea400000e0000 */
[----:B--2---:R-:W-:Y:S01]  /*1aaa0*/  FMNMX.FTZ R3, R3, R6, !PT ;  /* 0x0000000603037209 */ /* 0x004fe20007810000 */
[----:B------:R-:W-:-:S04]  /*1aab0*/  IMAD.U32 R6, RZ, RZ, UR4 ;  /* 0x00000004ff067e24 */ /* 0x000fc8000f8e00ff */
[C---:B------:R-:W-:Y:S01]  /*1aac0*/  FMUL.FTZ R167, R3.reuse, R6 ;  /* 0x0000000603a77220 */ /* 0x040fe20000410000 */
[----:B------:R-:W-:-:S03]  /*1aad0*/  FADD.FTZ R120, -R3, R12 ;  /* 0x0000000c03787221 */ /* 0x000fc60000010100 */
[-CC-:B------:R-:W-:Y:S01]  /*1aae0*/  FFMA.FTZ R188, R0, R6.reuse, -R167.reuse ;  /* 0x0000000600bc7223 */ /* 0x180fe200000108a7 */
[----:B0-----:R-:W-:Y:S01]  /*1aaf0*/  FMNMX.FTZ R0, R7, R13, !PT ;  /* 0x0000000d07007209 */ /* 0x001fe20007810000 */
[-CC-:B------:R-:W-:Y:S01]  /*1ab00*/  FFMA.FTZ R164, R9, R6.reuse, -R167.reuse ;  /* 0x0000000609a47223 */ /* 0x180fe200000108a7 */
[-C--:B------:R-:W-:Y:S01]  /*1ab10*/  FMUL.FTZ R120, R120, R6.reuse ;  /* 0x0000000678787220 */ /* 0x080fe20000410000 */
        /* <DEDUP_REMOVED lines=21> */
[----:B-1----:R-:W-:Y:S01]  /*1ac70*/  FMNMX.FTZ R0, R128, R0, !PT ;  /* 0x0000000080007209 */ /* 0x002fe20007810000 */
[-CC-:B------:R-:W-:Y:S01]  /*1ac80*/  FFMA.FTZ R130, R149, R6.reuse, -R167.reuse ;  /* 0x0000000695827223 */ /* 0x180fe200000108a7 */
[-CC-:B------:R-:W-:Y:S01]  /*1ac90*/  FFMA.FTZ R12, R152, R6.reuse, -R167.reuse ;  /* 0x00000006980c7223 */ /* 0x180fe200000108a7 */
[----:B------:R-:W-:Y:S01]  /*1aca0*/  FFMA.FTZ R133, R153, R6, -R167 ;  /* 0x0000000699857223 */ /* 0x000fe200000108a7 */
[----:B------:R-:W-:Y:S01]  /*1acb0*/  FMNMX.FTZ R0, R131, R0, !PT ;  /* 0x0000000083007209 */ /* 0x000fe20007810000 */
[----:B------:R-:W-:-:S02]  /*1acc0*/  WARPGROUP.DEPBAR.LE gsb0, 0x0 ;  /* 0x00008000000079c5 */ /* 0x000fc40000010000 */
[----:B------:R-:W-:Y:S01]  /*1acd0*/  WARPGROUP.ARRIVE ;  /* 0x00000000000079c5 */ /* 0x000fe20000000000 */
[----:B------:R-:W-:Y:S01]  /*1ace0*/  FMNMX.FTZ R0, R132, R0, !PT ;  /* 0x0000000084007209 */ /* 0x000fe20007810000 */
[----:B------:R-:W-:Y:S01]  /*1acf0*/  FFMA.FTZ R176, R139, R6, -R167 ;  /* 0x000000068bb07223 */ /* 0x000fe200000108a7 */
[----:B------:R-:W1:Y:S01]  /*1ad00*/  MUFU.EX2 R190, R190 ;  /* 0x000000be00be7308 */ /* 0x000e620000000800 */
[----:B0-----:R-:W-:Y:S01]  /*1ad10*/  FFMA.FTZ R5, R120, R5, R188 ;  /* 0x0000000578057223 */ /* 0x001fe200000100bc */
[----:B------:R-:W-:Y:S01]  /*1ad20*/  FMNMX.FTZ R0, R135, R0, !PT ;  /* 0x0000000087007209 */ /* 0x000fe20007810000 */
[----:B------:R-:W-:Y:S01]  /*1ad30*/  HGMMA.64x192x16.F32 R24, R172, gdesc[UR4].tnspB, R24, gsb0 ;  /* 0x42e00004ac187df0 */ /* 0x000fe20008000818 */
[----:B------:R-:W-:Y:S01]  /*1ad40*/  R2UR UR6, R10 ;  /* 0x000000000a0672ca */ /* 0x000fe200000e0000 */
[----:B--2---:R-:W-:Y:S01]  /*1ad50*/  FADD.FTZ R5, R164, R5 ;  /* 0x00000005a4057221 */ /* 0x004fe20000010000 */
[----:B------:R-:W-:Y:S01]  /*1ad60*/  FMNMX.FTZ R0, R136, R0, !PT ;  /* 0x0000000088007209 */ /* 0x000fe20007810000 */
[-CC-:B------:R-:W-:Y:S01]  /*1ad70*/  FFMA.FTZ R178, R141, R6.reuse, -R167.reuse ;  /* 0x000000068db27223 */ /* 0x180fe200000108a7 */
[----:B------:R-:W0:Y:S01]  /*1ad80*/  MUFU.EX2 R166, R166 ;  /* 0x000000a600a67308 */ /* 0x000e220000000800 */
[--C-:B------:R-:W-:Y:S01]  /*1ad90*/  FFMA.FTZ R137, R156, R6, -R167.reuse ;  /* 0x000000069c897223 */ /* 0x100fe200000108a7 */
[----:B------:R-:W-:Y:S01]  /*1ada0*/  FMNMX.FTZ R0, R143, R0, !PT ;  /* 0x000000008f007209 */ /* 0x000fe20007810000 */
[----:B------:R-:W-:Y:S01]  /*1adb0*/  FFMA.FTZ R157, R157, R6, -R167 ;  /* 0x000000069d9d7223 */ /* 0x000fe200000108a7 */
[----:B------:R-:W-:-:S02]  /*1adc0*/  F2FP.F16.F32.PACK_AB R188, R164, R188 ;  /* 0x000000bca4bc723e */ /* 0x000fc400000000ff */
[----:B------:R-:W-:Y:S02]  /*1add0*/  FMNMX.FTZ R0, R146, R0, !PT ;  /* 0x0000000092007209 */ /* 0x000fe40007810000 */
[----:B------:R-:W-:Y:S01]  /*1ade0*/  MUFU.EX2 R184, R184 ;  /* 0x000000b800b87308 */ /* 0x000fe20000000800 */
[----:B-1----:R-:W-:Y:S01]  /*1adf0*/  FADD.FTZ R5, R190, R5 ;  /* 0x00000005be057221 */ /* 0x002fe20000010000 */
[----:B------:R-:W-:-:S04]  /*1ae00*/  FMNMX.FTZ R0, R147, R0, !PT ;  /* 0x0000000093007209 */ /* 0x000fc80007810000 */
[----:B------:R-:W-:Y:S02]  /*1ae10*/  FMNMX.FTZ R0, R150, R0, !PT ;  /* 0x0000000096007209 */ /* 0x000fe40007810000 */
[----:B------:R-:W-:Y:S01]  /*1ae20*/  MUFU.EX2 R165, R165 ;  /* 0x000000a500a57308 */ /* 0x000fe20000000800 */
[C---:B0-----:R-:W-:Y:S01]  /*1ae30*/  FADD.FTZ R5, R166.reuse, R5 ;  /* 0x00000005a6057221 */ /* 0x041fe20000010000 */
[----:B------:R-:W-:Y:S02]  /*1ae40*/  FMNMX.FTZ R0, R151, R0, !PT ;  /* 0x0000000097007209 */ /* 0x000fe40007810000 */
[----:B------:R-:W-:Y:S02]  /*1ae50*/  F2FP.F16.F32.PACK_AB R190, R166, R190 ;  /* 0x000000bea6be723e */ /* 0x000fe400000000ff */
[----:B------:R-:W-:Y:S02]  /*1ae60*/  FMNMX.FTZ R0, R154, R0, !PT ;  /* 0x000000009a007209 */ /* 0x000fe40007810000 */
[----:B------:R-:W-:Y:S02]  /*1ae70*/  MUFU.EX2 R186, R186 ;  /* 0x000000ba00ba7308 */ /* 0x000fe40000000800 */
        /* <DEDUP_REMOVED lines=22> */
[C---:B------:R-:W-:Y:S01]  /*1afe0*/  FMUL.FTZ R139, R0.reuse, R6 ;  /* 0x00000006008b7220 */ /* 0x040fe20000410000 */
[----:B------:R-:W-:-:S03]  /*1aff0*/  FADD.FTZ R9, -R0, R13 ;  /* 0x0000000d00097221 */ /* 0x000fc60000010100 */
[-CC-:B------:R-:W-:Y:S01]  /*1b000*/  FFMA.FTZ R189, R7, R6.reuse, -R139.reuse ;  /* 0x0000000607bd7223 */ /* 0x180fe2000001088b */
[-CC-:B------:R-:W-:Y:S01]  /*1b010*/  FFMA.FTZ R7, R11, R6.reuse, -R139.reuse ;  /* 0x000000060b077223 */ /* 0x180fe2000001088b */
[----:B------:R-:W-:Y:S01]  /*1b020*/  MOV R11, 0x40000040 ;  /* 0x40000040000b7802 */ /* 0x000fe20000000f00 */
[-C--:B------:R-:W-:Y:S01]  /*1b030*/  FMUL.FTZ R9, R9, R6.reuse ;  /* 0x0000000609097220 */ /* 0x080fe20000410000 */
[-CC-:B------:R-:W-:Y:S01]  /*1b040*/  FFMA.FTZ R191, R21, R6.reuse, -R139.reuse ;  /* 0x0000000615bf7223 */ /* 0x180fe2000001088b */
[-CC-:B------:R-:W-:Y:S01]  /*1b050*/  FFMA.FTZ R21, R123, R6.reuse, -R139.reuse ;  /* 0x000000067b157223 */ /* 0x180fe2000001088b */
[----:B------:R-:W-:Y:S01]  /*1b060*/  R2UR UR7, R11 ;  /* 0x000000000b0772ca */ /* 0x000fe200000e0000 */
[----:B------:R-:W-:Y:S01]  /*1b070*/  MUFU.EX2 R189, R189 ;  /* 0x000000bd00bd7308 */ /* 0x000fe20000000800 */
[-CC-:B------:R-:W-:Y:S01]  /*1b080*/  FFMA.FTZ R185, R124, R6.reuse, -R139.reuse ;  /* 0x000000067cb97223 */ /* 0x180fe2000001088b */
[----:B------:R-:W-:Y:S01]  /*1b090*/  FFMA.FTZ R123, R127, R6, -R139 ;  /* 0x000000067f7b7223 */ /* 0x000fe2000001088b */
[----:B------:R-:W-:-:S02]  /*1b0a0*/  @!P1 IMAD R127, R17, 0x8, R2 ;  /* 0x00000008117f9824 */ /* 0x000fc400078e0202 */
[-CC-:B------:R-:W-:Y:S01]  /*1b0b0*/  FFMA.FTZ R187, R128, R6.reuse, -R139.reuse ;  /* 0x0000000680bb7223 */ /* 0x180fe2000001088b */
[-CC-:B------:R-:W-:Y:S01]  /*1b0c0*/  FFMA.FTZ R124, R131, R6.reuse, -R139.reuse ;  /* 0x00000006837c7223 */ /* 0x180fe2000001088b */
[-CC-:B------:R-:W-:Y:S01]  /*1b0d0*/  FFMA.FTZ R181, R132, R6.reuse, -R139.reuse ;  /* 0x0000000684b57223 */ /* 0x180fe2000001088b */
[----:B------:R-:W-:Y:S01]  /*1b0e0*/  @!P1 VIADD R127, R127, 0x30840 ;  /* 0x000308407f7f9836 */ /* 0x000fe20000000000 */
[----:B------:R-:W0:Y:S01]  /*1b0f0*/  MUFU.EX2 R9, R9 ;  /* 0x0000000900097308 */ /* 0x000e220000000800 */
[-CC-:B------:R-:W-:Y:S01]  /*1b100*/  FFMA.FTZ R10, R135, R6.reuse, -R139.reuse ;  /* 0x00000006870a7223 */ /* 0x180fe2000001088b */
[-CC-:B------:R-:W-:Y:S01]  /*1b110*/  FFMA.FTZ R183, R136, R6.reuse, -R139.reuse ;  /* 0x0000000688b77223 */ /* 0x180fe2000001088b */
[-C--:B------:R-:W-:Y:S01]  /*1b120*/  FFMA.FTZ R11, R143, R6.reuse, -R139 ;  /* 0x000000068f0b7223 */ /* 0x080fe2000001088b */
[----:B------:R-:W-:Y:S01]  /*1b130*/  @!P1 PRMT R128, RZ, 0x654, R127 ;  /* 0x00000654ff809816 */ /* 0x000fe2000000007f */
        /* <DEDUP_REMOVED lines=8> */
[----:B------:R-:W-:-:S03]  /*1b1c0*/  FFMA.FTZ R162, R162, R6, -R139 ;  /* 0x00000006a2a27223 */ /* 0x000fc6000001088b */
[----:B------:R-:W-:Y:S01]  /*1b1d0*/  MUFU.EX2 R191, R191 ;  /* 0x000000bf00bf7308 */ /* 0x000fe20000000800 */
[----:B0-----:R-:W-:-:S07]  /*1b1e0*/  FFMA.FTZ R4, R9, R4, R189 ;  /* 0x0000000409047223 */ /* 0x001fce00000100bd */
[----:B------:R-:W-:Y:S01]  /*1b1f0*/  MUFU.EX2 R21, R21 ;  /* 0x0000001500157308 */ /* 0x000fe20000000800 */
[C---:B-1----:R-:W-:Y:S01]  /*1b200*/  FADD.FTZ R4, R7.reuse, R4 ;  /* 0x0000000407047221 */ /* 0x042fe20000010000 */
[----:B------:R-:W-:-:S06]  /*1b210*/  F2FP.F16.F32.PACK_AB R189, R7, R189 ;  /* 0x000000bd07bd723e */ /* 0x000fcc00000000ff */
[----:B------:R-:W-:Y:S08]  /*1b220*/  MUFU.EX2 R185, R185 ;  /* 0x000000b900b97308 */ /* 0x000ff00000000800 */
[----:B------:R-:W-:Y:S08]  /*1b230*/  MUFU.EX2 R123, R123 ;  /* 0x0000007b007b7308 */ /* 0x000ff00000000800 */
[----:B------:R-:W-:Y:S08]  /*1b240*/  MUFU.EX2 R187, R187 ;  /* 0x000000bb00bb7308 */ /* 0x000ff00000000800 */
[----:B------:R-:W-:Y:S08]  /*1b250*/  MUFU.EX2 R124, R124 ;  /* 0x0000007c007c7308 */ /* 0x000ff00000000800 */
[----:B------:R-:W-:Y:S01]  /*1b260*/  MUFU.EX2 R181, R181 ;  /* 0x000000b500b57308 */ /* 0x000fe20000000800 */
[----:B------:R-:W-:-:S02]  /*1b270*/  WARPGROUP.DEPBAR.LE gsb0, 0x0 ;  /* 0x00008000000079c5 */ /* 0x000fc40000010000 */
[----:B------:R-:W-:-:S05]  /*1b280*/  WARPGROUP.ARRIVE ;  /* 0x00000000000079c5 */ /* 0x000fca0000000000 */
[----:B------:R-:W-:Y:S01]  /*1b290*/  MUFU.EX2 R10, R10 ;  /* 0x0000000a000a7308 */ /* 0x000fe20000000800 */
[-C--:B------:R-:W-:Y:S01]  /*1b2a0*/  FFMA.FTZ R172, R144, R6.reuse, -R167 ;  /* 0x0000000690ac7223 */ /* 0x080fe200000108a7 */
[-C--:B------:R-:W-:Y:S01]  /*1b2b0*/  FFMA.FTZ R173, R154, R6.reuse, -R139 ;  /* 0x000000069aad7223 */ /* 0x080fe2000001088b */
[-C--:B------:R-:W-:Y:S01]  /*1b2c0*/  FFMA.FTZ R174, R148, R6.reuse, -R167 ;  /* 0x0000000694ae7223 */ /* 0x080fe200000108a7 */
[----:B------:R-:W-:Y:S01]  /*1b2d0*/  FFMA.FTZ R175, R158, R6, -R139 ;  /* 0x000000069eaf7223 */ /* 0x000fe2000001088b */
[----:B------:R-:W-:Y:S03]  /*1b2e0*/  HGMMA.64x192x16.F32 R24, R168, gdesc[UR4].tnspB, R24, gsb0 ;  /* 0x42e00004a8187df0 */ /* 0x000fe60008000818 */
        /* <DEDUP_REMOVED lines=14> */
[----:B------:R-:W-:Y:S08]  /*1b3d0*/  MUFU.EX2 R137, R137 ;  /* 0x0000008900897308 */ /* 0x000ff00000000800 */
[----:B------:R-:W-:Y:S08]  /*1b3e0*/  MUFU.EX2 R162, R162 ;  /* 0x000000a200a27308 */ /* 0x000ff00000000800 */
[----:B------:R-:W1:Y:S01]  /*1b3f0*/  MUFU.EX2 R13, R157 ;  /* 0x0000009d000d7308 */ /* 0x000e620000000800 */
[----:B------:R-:W-:-:S02]  /*1b400*/  WARPGROUP.DEPBAR.LE gsb0, 0x0 ;  /* 0x00008000000079c5 */ /* 0x000fc40000010000 */
[----:B------:R2:W-:Y:S01]  /*1b410*/  @!P1 SYNCS.ARRIVE.TRANS64.RED.A1T0 RZ, [R128+URZ], RZ ;  /* 0x000000ff80ff99a7 */ /* 0x0005e2000810043f */
[----:B0-----:R-:W-:Y:S02]  /*1b420*/  F2FP.F16.F32.PACK_AB R168, R133, R12 ;  /* 0x0000000c85a8723e */ /* 0x001fe400000000ff */
[----:B-1----:R-:W-:Y:S02]  /*1b430*/  F2FP.F16.F32.PACK_AB R170, R13, R137 ;  /* 0x000000890daa723e */ /* 0x002fe400000000ff */
[----:B------:R-:W-:Y:S01]  /*1b440*/  F2FP.F16.F32.PACK_AB R169, R161, R160 ;  /* 0x000000a0a1a9723e */ /* 0x000fe200000000ff */
[----:B--2---:R-:W-:Y:S01]  /*1b450*/  FADD.FTZ R128, R191, R4 ;  /* 0x00000004bf807221 */ /* 0x004fe20000010000 */
[----:B------:R0:W-:Y:S01]  /*1b460*/  @!P1 SYNCS.ARRIVE.TRANS64.RED.A1T0 RZ, [R20+URZ], RZ ;  /* 0x000000ff14ff99a7 */ /* 0x0001e2000810043f */
[----:B------:R-:W1:Y:S01]  /*1b470*/  MUFU.EX2 R4, R151 ;  /* 0x0000009700047308 */ /* 0x000e620000000800 */
[C---:B------:R-:W-:Y:S01]  /*1b480*/  F2FP.F16.F32.PACK_AB R191, R21.reuse, R191 ;  /* 0x000000bf15bf723e */ /* 0x040fe200000000ff */
[----:B------:R-:W-:-:S04]  /*1b490*/  FADD.FTZ R128, R21, R128 ;  /* 0x0000008015807221 */ /* 0x000fc80000010000 */
[----:B------:R-:W-:Y:S01]  /*1b4a0*/  FADD.FTZ R128, R185, R128 ;  /* 0x00000080b9807221 */ /* 0x000fe20000010000 */
[----:B0-----:R-:W-:Y:S01]  /*1b4b0*/  FADD.FTZ R20, R184, R5 ;  /* 0x00000005b8147221 */ /* 0x001fe20000010000 */
[-CC-:B------:R-:W-:Y:S01]  /*1b4c0*/  FFMA.FTZ R5, R155, R6.reuse, -R139.reuse ;  /* 0x000000069b057223 */ /* 0x180fe2000001088b */
[----:B------:R-:W-:Y:S01]  /*1b4d0*/  FFMA.FTZ R139, R163, R6, -R139 ;  /* 0x00000006a38b7223 */ /* 0x000fe2000001088b */
[----:B------:R-:W-:Y:S01]  /*1b4e0*/  FADD.FTZ R128, R123, R128 ;  /* 0x000000807b807221 */ /* 0x000fe20000010000 */
[C---:B------:R-:W-:Y:S01]  /*1b4f0*/  FADD.FTZ R20, R165.reuse, R20 ;  /* 0x00000014a5147221 */ /* 0x040fe20000010000 */
[----:B------:R-:W-:Y:S02]  /*1b500*/  F2FP.F16.F32.PACK_AB R184, R165, R184 ;  /* 0x000000b8a5b8723e */ /* 0x000fe400000000ff */
[----:B------:R-:W-:Y:S01]  /*1b510*/  FADD.FTZ R128, R187, R128 ;  /* 0x00000080bb807221 */ /* 0x000fe20000010000 */
[----:B------:R-:W-:Y:S01]  /*1b520*/  FADD.FTZ R20, R186, R20 ;  /* 0x00000014ba147221 */ /* 0x000fe20000010000 */
[----:B------:R-:W0:Y:S01]  /*1b530*/  MUFU.EX2 R5, R5 ;  /* 0x0000000500057308 */ /* 0x000e220000000800 */
[----:B------:R-:W-:Y:S01]  /*1b540*/  F2FP.F16.F32.PACK_AB R185, R123, R185 ;  /* 0x000000b97bb9723e */ /* 0x000fe200000000ff */
[----:B------:R-:W-:Y:S01]  /*1b550*/  FADD.FTZ R128, R124, R128 ;  /* 0x000000807c807221 */ /* 0x000fe20000010000 */
[C---:B------:R-:W-:Y:S01]  /*1b560*/  FADD.FTZ R20, R121.reuse, R20 ;  /* 0x0000001479147221 */ /* 0x040fe20000010000 */
[----:B------:R-:W-:-:S02]  /*1b570*/  F2FP.F16.F32.PACK_AB R186, R121, R186 ;  /* 0x000000ba79ba723e */ /* 0x000fc400000000ff */
[----:B------:R-:W-:Y:S01]  /*1b580*/  FADD.FTZ R131, R181, R128 ;  /* 0x00000080b5837221 */ /* 0x000fe20000010000 */
[----:B------:R-:W-:Y:S01]  /*1b590*/  FADD.FTZ R20, R180, R20 ;  /* 0x00000014b4147221 */ /* 0x000fe20000010000 */
[----:B------:R-:W-:Y:S01]  /*1b5a0*/  F2FP.F16.F32.PACK_AB R181, R10, R181 ;  /* 0x000000b50ab5723e */ /* 0x000fe200000000ff */
[----:B------:R-:W2:Y:S01]  /*1b5b0*/  MUFU.EX2 R139, R139 ;  /* 0x0000008b008b7308 */ /* 0x000ea20000000800 */
[----:B------:R-:W-:Y:S01]  /*1b5c0*/  F2FP.F16.F32.PACK_AB R187, R124, R187 ;  /* 0x000000bb7cbb723e */ /* 0x000fe200000000ff */
[C---:B------:R-:W-:Y:S01]  /*1b5d0*/  FADD.FTZ R135, R125.reuse, R20 ;  /* 0x000000147d877221 */ /* 0x040fe20000010000 */
[----:B------:R-:W-:Y:S01]  /*1b5e0*/  FADD.FTZ R20, R10, R131 ;  /* 0x000000830a147221 */ /* 0x000fe20000010000 */
[----:B------:R-:W-:Y:S02]  /*1b5f0*/  F2FP.F16.F32.PACK_AB R180, R125, R180 ;  /* 0x000000b47db4723e */ /* 0x000fe400000000ff */
[----:B------:R-:W-:Y:S01]  /*1b600*/  FADD.FTZ R135, R182, R135 ;  /* 0x00000087b6877221 */ /* 0x000fe20000010000 */
[----:B------:R-:W-:Y:S01]  /*1b610*/  FADD.FTZ R20, R183, R20 ;  /* 0x00000014b7147221 */ /* 0x000fe20000010000 */
[----:B------:R-:W-:-:S02]  /*1b620*/  F2FP.F16.F32.PACK_AB R183, R11, R183 ;  /* 0x000000b70bb7723e */ /* 0x000fc400000000ff */
[C---:B------:R-:W-:Y:S01]  /*1b630*/  FADD.FTZ R135, R134.reuse, R135 ;  /* 0x0000008786877221 */ /* 0x040fe20000010000 */
[----:B------:R-:W-:Y:S01]  /*1b640*/  FADD.FTZ R20, R11, R20 ;  /* 0x000000140b147221 */ /* 0x000fe20000010000 */
[----:B------:R-:W-:Y:S02]  /*1b650*/  F2FP.F16.F32.PACK_AB R182, R134, R182 ;  /* 0x000000b686b6723e */ /* 0x000fe400000000ff */
        /* <DEDUP_REMOVED lines=14> */
[----:B0-----:R-:W-:-:S02]  /*1b740*/  F2FP.F16.F32.PACK_AB R173, R5, R173 ;  /* 0x000000ad05ad723e */ /* 0x001fc400000000ff */
[----:B------:R-:W-:Y:S01]  /*1b750*/  FADD.FTZ R11, R129, R20 ;  /* 0x00000014810b7221 */ /* 0x000fe20000010000 */
[----:B------:R-:W-:Y:S01]  /*1b760*/  FADD.FTZ R10, R5, R10 ;  /* 0x0000000a050a7221 */ /* 0x000fe20000010000 */
[----:B------:R-:W-:Y:S02]  /*1b770*/  F2FP.F16.F32.PACK_AB R172, R129, R172 ;  /* 0x000000ac81ac723e */ /* 0x000fe400000000ff */
[----:B------:R-:W-:Y:S01]  /*1b780*/  FADD.FTZ R11, R174, R11 ;  /* 0x0000000bae0b7221 */ /* 0x000fe20000010000 */
[----:B------:R-:W-:Y:S01]  /*1b790*/  FADD.FTZ R10, R175, R10 ;  /* 0x0000000aaf0a7221 */ /* 0x000fe20000010000 */
[C---:B------:R-:W-:Y:S02]  /*1b7a0*/  F2FP.F16.F32.PACK_AB R175, R7.reuse, R175 ;  /* 0x000000af07af723e */ /* 0x040fe400000000ff */
[C---:B------:R-:W-:Y:S01]  /*1b7b0*/  FADD.FTZ R11, R130.reuse, R11 ;  /* 0x0000000b820b7221 */ /* 0x040fe20000010000 */
[----:B------:R-:W-:Y:S01]  /*1b7c0*/  FADD.FTZ R21, R7, R10 ;  /* 0x0000000a07157221 */ /* 0x000fe20000010000 */
[----:B------:R-:W-:-:S02]  /*1b7d0*/  F2FP.F16.F32.PACK_AB R174, R130, R174 ;  /* 0x000000ae82ae723e */ /* 0x000fc400000000ff */
[----:B------:R-:W-:Y:S01]  /*1b7e0*/  FADD.FTZ R4, R12, R11 ;  /* 0x0000000b0c047221 */ /* 0x000fe20000010000 */
[----:B------:R-:W-:Y:S01]  /*1b7f0*/  FADD.FTZ R10, R160, R21 ;  /* 0x00000015a00a7221 */ /* 0x000fe20000010000 */
[----:B--2---:R-:W-:Y:S01]  /*1b800*/  F2FP.F16.F32.PACK_AB R171, R139, R162 ;  /* 0x000000a28bab723e */ /* 0x004fe200000000ff */
[----:B------:R-:W-:Y:S02]  /*1b810*/  IMAD.MOV.U32 R12, RZ, RZ, R3 ;  /* 0x000000ffff0c7224 */ /* 0x000fe400078e0003 */
[----:B------:R-:W-:Y:S01]  /*1b820*/  FADD.FTZ R4, R133, R4 ;  /* 0x0000000485047221 */ /* 0x000fe20000010000 */
[----:B------:R-:W-:Y:S01]  /*1b830*/  FADD.FTZ R5, R161, R10 ;  /* 0x0000000aa1057221 */ /* 0x000fe20000010000 */
[----:B------:R-:W-:Y:S02]  /*1b840*/  MOV R10, R192 ;  /* 0x000000c0000a7202 */ /* 0x000fe40000000f00 */
[----:B------:R-:W-:Y:S01]  /*1b850*/  FADD.FTZ R4, R137, R4 ;  /* 0x0000000489047221 */ /* 0x000fe20000010000 */
[----:B------:R-:W-:-:S03]  /*1b860*/  FADD.FTZ R7, R162, R5 ;  /* 0x00000005a2077221 */ /* 0x000fc60000010000 */
[----:B------:R-:W-:Y:S01]  /*1b870*/  FADD.FTZ R5, R13, R4 ;  /* 0x000000040d057221 */ /* 0x000fe20000010000 */
[----:B------:R-:W-:Y:S01]  /*1b880*/  FADD.FTZ R4, R139, R7 ;  /* 0x000000078b047221 */ /* 0x000fe20000010000 */
[----:B------:R-:W-:Y:S02]  /*1b890*/  IMAD.MOV.U32 R7, RZ, RZ, R17 ;  /* 0x000000ffff077224 */ /* 0x000fe400078e0011 */
[----:B------:R-:W-:Y:S01]  /*1b8a0*/  IMAD.MOV.U32 R13, RZ, RZ, R0 ;  /* 0x000000ffff0d7224 */ /* 0x000fe200078e0000 */
[----:B------:R-:W-:Y:S06]  /*1b8b0*/  @P2 BRA `(.L_x_5361) ;  /* 0xffffffd800342947 */ /* 0x000fec000383ffff */
[----:B------:R-:W-:Y:S05]  /*1b8c0*/  BSYNC B1 ;  /* 0x0000000000017941 */ /* 0x000fea0003800000 */
.L_x_5350:
[----:B------:R-:W-:-:S07]  /*1b8d0*/  IMAD.MOV.U32 R7, RZ, RZ, R15 ;  /* 0x000000ffff077224 */ /* 0x000fce00078e000f */
.L_x_5349:
[----:B------:R-:W-:Y:S05]  /*1b8e0*/  BSYNC B0 ;  /* 0x0000000000007941 */ /* 0x000fea0003800000 */
.L_x_5348:
[----:B------:R-:W-:Y:S01]  /*1b8f0*/  ISETP.GE.AND P2, PT, R7, R210, PT ;  /* 0x000000d20700720c */ /* 0x000fe20003f46270 */
[----:B------:R-:W-:-:S12]  /*1b900*/  BSSY B0, `(.L_x_5362) ;  /* 0x00003ad000007945 */ /* 0x000fd80003800000 */
[----:B------:R-:W-:Y:S05]  /*1b910*/  @!P2 BRA `(.L_x_5363) ;  /* 0x0000003800aca947 */ /* 0x000fea0003800000 */
[----:B------:R-:W-:Y:S01]  /*1b920*/  MOV R14, R0 ;  /* 0x00000000000e7202 */ /* 0x000fe20000000f00 */
[----:B------:R-:W-:Y:S02]  /*1b930*/  IMAD.MOV.U32 R15, RZ, RZ, R3 ;  /* 0x000000ffff0f7224 */ /* 0x000fe400078e0003 */
[----:B------:R-:W-:Y:S02]  /*1b940*/  IMAD.MOV.U32 R11, RZ, RZ, R192 ;  /* 0x000000ffff0b7224 */ /* 0x000fe400078e00c0 */
[----:B------:R-:W-:-:S07]  /*1b950*/  IMAD.MOV.U32 R10, RZ, RZ, R17 ;  /* 0x000000ffff0a7224 */ /* 0x000fce00078e0011 */
.L_x_5382:
[----:B------:R-:W-:-:S05]  /*1b960*/  VIADD R0, R10, 0x1 ;  /* 0x000000010a007836 */ /* 0x000fca0000000000 */
[----:B------:R-:W-:-:S04]  /*1b970*/  ISETP.NE.AND P2, PT, R0, 0x2, PT ;  /* 0x000000020000780c */ /* 0x000fc80003f45270 */
[----:B------:R-:W-:Y:S02]  /*1b980*/  SEL R192, RZ, 0x1, P2 ;  /* 0x00000001ffc07807 */ /* 0x000fe40001000000 */
[----:B------:R-:W-:Y:S02]  /*1b990*/  SEL R0, R0, RZ, P2 ;  /* 0x000000ff00007207 */ /* 0x000fe40001000000 */
[----:B------:R-:W-:Y:S02]  /*1b9a0*/  LOP3.LUT R192, R11, R192, RZ, 0x3c, !PT ;  /* 0x000000c00bc07212 */ /* 0x000fe400078e3cff */
[----:B------:R-:W-:Y:S01]  /*1b9b0*/  MOV R17, R0 ;  /* 0x0000000000117202 */ /* 0x000fe20000000f00 */
[----:B------:R-:W-:Y:S06]  /*1b9c0*/  @!P0 BRA `(.L_x_5364) ;  /* 0x0000000000048947 */ /* 0x000fec0003800000 */
[----:B------:R-:W-:Y:S01]  /*1b9d0*/  BPT.TRAP 0x1 ;  /* 0x000000040000795c */ /* 0x000fe20000300000 */
.L_x_5364:
[----:B------:R-:W-:Y:S01]  /*1b9e0*/  IMAD R3, R17, 0x8, R2 ;  /* 0x0000000811037824 */ /* 0x000fe200078e0202 */
[----:B------:R-:W-:-:S04]  /*1b9f0*/  SHF.L.U32 R6, R192, 0x1f, RZ ;  /* 0x0000001fc0067819 */ /* 0x000fc800000006ff */
[----:B------:R0:W1:Y:S01]  /*1ba00*/  SYNCS.PHASECHK.TRANS64.TRYWAIT P2, [R3+URZ+0x30830], R6 ;  /* 0x03083006030075a7 */ /* 0x000062000804017f */
[----:B------:R-:W-:Y:S05]  /*1ba10*/  @!P0 BRA `(.L_x_5365) ;  /* 0x0000000000048947 */ /* 0x000fea0003800000 */
[----:B------:R-:W-:Y:S01]  /*1ba20*/  BPT.TRAP 0x1 ;  /* 0x000000040000795c */ /* 0x000fe20000300000 */
.L_x_5365:
[----:B------:R-:W-:Y:S01]  /*1ba30*/  IMAD R126, R17, 0x900, R8 ;  /* 0x00000900117e7824 */ /* 0x000fe200078e0208 */
[----:B------:R-:W-:Y:S03]  /*1ba40*/  BSSY B1, `(.L_x_5366) ;  /* 0x0000006000017945 */ /* 0x000fe60003800000 */
[C---:B------:R-:W-:Y:S02]  /*1ba50*/  VIADD R20, R126.reuse, 0x2 ;  /* 0x000000027e147836 */ /* 0x040fe40000000000 */
[----:B------:R-:W-:Y:S01]  /*1ba60*/  VIADD R122, R126, 0x4 ;  /* 0x000000047e7a7836 */ /* 0x000fe20000000000 */
[----:B-1----:R-:W-:Y:S06]  /*1ba70*/  @P2 BRA `(.L_x_5367) ;  /* 0x0000000000082947 */ /* 0x002fec0003800000 */
[----:B------:R-:W1:Y:S02]  /*1ba80*/  SYNCS.PHASECHK.TRANS64.TRYWAIT P2, [R3+URZ+0x30830], R6 ;  /* 0x03083006030075a7 */ /* 0x000e64000804017f */
[----:B-1----:R-:W-:Y:S05]  /*1ba90*/  @!P2 BRA `(.L_x_5368) ;  /* 0x000001040040a947 */ /* 0x002fea0003800000 */
.L_x_5367:
[----:B------:R-:W-:Y:S05]  /*1baa0*/  BSYNC B1 ;  /* 0x0000000000017941 */ /* 0x000fea0003800000 */
.L_x_5366:
[----:B------:R-:W-:Y:S01]  /*1bab0*/  IMAD.MOV.U32 R12, RZ, RZ, R126 ;  /* 0x000000ffff0c7224 */ /* 0x000fe200078e007e */
[----:B------:R2:W-:Y:S04]  /*1bac0*/  STL.64 [R1+0x78], R10 ;  /* 0x0000780a01007387 */ /* 0x0005e80000100a00 */
[----:B------:R-:W-:Y:S01]  /*1bad0*/  R2UR UR54, R12 ;  /* 0x000000000c3672ca */ /* 0x000fe200000e0000 */
[----:B------:R-:W-:Y:S01]  /*1bae0*/  VIADD R12, R126, 0x300 ;  /* 0x000003007e0c7836 */ /* 0x000fe20000000000 */
[----:B------:R-:W-:-:S04]  /*1baf0*/  MOV R13, 0x40000040 ;  /* 0x40000040000d7802 */ /* 0x000fc80000000f00 */
[----:B------:R-:W-:Y:S01]  /*1bb00*/  R2UR UR26, R12 ;  /* 0x000000000c1a72ca */ /* 0x000fe200000e0000 */
[----:B------:R-:W-:Y:S01]  /*1bb10*/  VIADD R12, R126, 0x304 ;  /* 0x000003047e0c7836 */ /* 0x000fe20000000000 */
[----:B--2---:R-:W2:Y:S04]  /*1bb20*/  LDL.64 R10, [R1+0x30] ;  /* 0x00003000010a7983 */ /* 0x004ea80000100a00 */
[----:B------:R0:W-:Y:S01]  /*1bb30*/  STL [R1+0x70], R7 ;  /* 0x0000700701007387 */ /* 0x0001e20000100800 */
[C---:B------:R-:W-:Y:S02]  /*1bb40*/  R2UR UR55, R13.reuse ;  /* 0x000000000d3772ca */ /* 0x040fe400000e0000 */
[----:B------:R-:W-:Y:S02]  /*1bb50*/  R2UR UR27, R13 ;  /* 0x000000000d1b72ca */ /* 0x000fe400000e0000 */
[----:B------:R-:W-:-:S02]  /*1bb60*/  R2UR UR18, R12 ;  /* 0x000000000c1272ca */ /* 0x000fc400000e0000 */
[----:B------:R-:W-:Y:S01]  /*1bb70*/  R2UR UR19, R13 ;  /* 0x000000000d1372ca */ /* 0x000fe200000e0000 */
[----:B01----:R-:W3:Y:S04]  /*1bb80*/  LDL.64 R6, [R1+0x28] ;  /* 0x0000280001067983 */ /* 0x003ee80000100a00 */
[----:B------:R0:W-:Y:S04]  /*1bb90*/  STL.64 [R1+0x68], R4 ;  /* 0x0000680401007387 */ /* 0x0001e80000100a00 */
[----:B0-----:R-:W4:Y:S04]  /*1bba0*/  LDL.64 R4, [R1+0x20] ;  /* 0x0000200001047983 */ /* 0x001f280000100a00 */
[----:B------:R0:W-:Y:S04]  /*1bbb0*/  STL [R1+0x60], R2 ;  /* 0x0000600201007387 */ /* 0x0001e80000100800 */
[----:B------:R-:W2:Y:S01]  /*1bbc0*/  LDL.64 R12, [R1+0x38] ;  /* 0x00003800010c7983 */ /* 0x000ea20000100a00 */
[----:B------:R-:W-:Y:S01]  /*1bbd0*/  R2UR UR50, R20 ;  /* 0x00000000143272ca */ /* 0x000fe200000e0000 */
[----:B------:R-:W-:Y:S01]  /*1bbe0*/  VIADD R20, R126, 0x6 ;  /* 0x000000067e147836 */ /* 0x000fe20000000000 */
[----:B------:R-:W-:-:S02]  /*1bbf0*/  R2UR UR34, R122 ;  /* 0x000000007a2272ca */ /* 0x000fc400000e0000 */
[----:B------:R-:W-:Y:S01]  /*1bc00*/  IADD3 R122, R126, 0x302, RZ ;  /* 0x000003027e7a7810 */ /* 0x000fe20007ffe0ff */
        /* <DEDUP_REMOVED lines=53> */
[----:B0-----:R-:W4:Y:S01]  /*1bf60*/  LDL.64 R2, [R1+0x18] ;  /* 0x0000180001027983 */ /* 0x001f220000100a00 */
[----:B------:R-:W-:-:S02]  /*1bf70*/  VIADD R122, R126, 0x602 ;  /* 0x000006027e7a7836 */ /* 0x000fc40000000000 */
        /* <DEDUP_REMOVED lines=74> */
[----:B------:R-:W-:Y:S02]  /*1c420*/  WARPGROUP.DEPBAR.LE gsb0, 0x0 ;  /* 0x00008000000079c5 */ /* 0x000fe40000010000 */
[----:B------:R-:W-:Y:S01]  /*1c430*/  WARPGROUP.ARRIVE ;  /* 0x00000000000079c5 */ /* 0x000fe20000000000 */
[----:B------:R-:W-:Y:S01]  /*1c440*/  R2UR UR29, R11 ;  /* 0x000000000b1d72ca */ /* 0x000fe200000e0000 */
[----:B------:R-:W2:Y:S06]  /*1c450*/  LDL.64 R12, [R1+0x8] ;  /* 0x00000800010c7983 */ /* 0x000eac0000100a00 */
[----:B------:R-:W-:Y:S01]  /*1c460*/  HGMMA.64x96x16.F32 R120, gdesc[UR32], R120, gsb0 ;  /* 0x01600000207879f0 */ /* 0x000fe20008000878 */
[----:B------:R-:W-:-:S02]  /*1c470*/  R2UR UR14, R20 ;  /* 0x00000000140e72ca */ /* 0x000fc400000e0000 */
[----:B------:R-:W-:Y:S02]  /*1c480*/  R2UR UR15, R21 ;  /* 0x00000000150f72ca */ /* 0x000fe400000e0000 */
[----:B------:R-:W2:Y:S01]  /*1c490*/  LDL.64 R20, [R1+0x10] ;  /* 0x0000100001147983 */ /* 0x000ea20000100a00 */
[----:B---3--:R-:W-:Y:S02]  /*1c4a0*/  R2UR UR24, R6 ;  /* 0x00000000061872ca */ /* 0x008fe400000e0000 */
[----:B------:R-:W-:Y:S01]  /*1c4b0*/  R2UR UR25, R7 ;  /* 0x00000000071972ca */ /* 0x000fe200000e0000 */
[----:B------:R0:W5:Y:S01]  /*1c4c0*/  LDL.LU.64 R10, [R1+0x78] ;  /* 0x00007800010a7983 */ /* 0x0001620000300a00 */
[----:B----4-:R-:W-:Y:S02]  /*1c4d0*/  R2UR UR20, R4 ;  /* 0x00000000041472ca */ /* 0x010fe400000e0000 */
[----:B------:R-:W-:Y:S01]  /*1c4e0*/  R2UR UR21, R5 ;  /* 0x00000000051572ca */ /* 0x000fe200000e0000 */
[----:B------:R0:W5:Y:S01]  /*1c4f0*/  LDL.LU R7, [R1+0x70] ;  /* 0x0000700001077983 */ /* 0x0001620000300800 */
[----:B------:R-:W-:Y:S01]  /*1c500*/  UMOV UR4, UR56 ;  /* 0x0000003800047c82 */ /* 0x000fe20008000000 */
[----:B------:R-:W-:-:S02]  /*1c510*/  UMOV UR5, UR57 ;  /* 0x0000003900057c82 */ /* 0x000fc40008000000 */
        /* <DEDUP_REMOVED lines=38> */
.L_x_5369:
[----:B-----5:R-:W-:Y:S02]  /*1c780*/  SHF.L.U32 R3, R11, 0x1f, RZ ;  /* 0x0000001f0b037819 */ /* 0x020fe400000006ff */
[----:B------:R-:W-:-:S04]  /*1c790*/  LEA R20, R10, R2, 0x3 ;  /* 0x000000020a147211 */ /* 0x000fc800078e18ff */
[----:B------:R0:W1:Y:S01]  /*1c7a0*/  SYNCS.PHASECHK.TRANS64.TRYWAIT P2, [R20+URZ+0x30850], R3 ;  /* 0x03085003140075a7 */ /* 0x000062000804017f */
[----:B------:R-:W-:Y:S05]  /*1c7b0*/  @!P0 BRA `(.L_x_5370) ;  /* 0x0000000000048947 */ /* 0x000fea0003800000 */
[----:B------:R-:W-:Y:S01]  /*1c7c0*/  BPT.TRAP 0x1 ;  /* 0x000000040000795c */ /* 0x000fe20000300000 */
.L_x_5370:
[----:B------:R-:W-:Y:S04]  /*1c7d0*/  BSSY B1, `(.L_x_5371) ;  /* 0x0000004000017945 */ /* 0x000fe80003800000 */
[----:B-1----:R-:W-:Y:S05]  /*1c7e0*/  @P2 BRA `(.L_x_5372) ;  /* 0x0000000000082947 */ /* 0x002fea0003800000 */
[----:B------:R-:W1:Y:S02]  /*1c7f0*/  SYNCS.PHASECHK.TRANS64.TRYWAIT P2, [R20+URZ+0x30850], R3 ;  /* 0x03085003140075a7 */ /* 0x000e64000804017f */
[----:B-1----:R-:W-:Y:S05]  /*1c800*/  @!P2 BRA `(.L_x_5373) ;  /* 0x000000f400f8a947 */ /* 0x002fea0003800000 */
.L_x_5372:
[----:B------:R-:W-:Y:S05]  /*1c810*/  BSYNC B1 ;  /* 0x0000000000017941 */ /* 0x000fea0003800000 */
.L_x_5371:
[----:B01----:R-:W-:Y:S01]  /*1c820*/  VIADD R3, R2, 0x400 ;  /* 0x0000040002037836 */ /* 0x003fe20000000000 */
[----:B------:R-:W2:Y:S01]  /*1c830*/  LDL R6, [R1+0x4] ;  /* 0x0000040001067983 */ /* 0x000ea20000100800 */
[----:B------:R-:W-:Y:S01]  /*1c840*/  IMAD.MOV.U32 R11, RZ, RZ, 0x40000040 ;  /* 0x40000040ff0b7424 */ /* 0x000fe200078e00ff */
[----:B------:R-:W-:Y:S01]  /*1c850*/  WARPGROUP.ARRIVE ;  /* 0x00000000000079c5 */ /* 0x000fe20000000000 */
[----:B------:R-:W-:Y:S01]  /*1c860*/  IMAD.MOV.U32 R13, RZ, RZ, 0x40000040 ;  /* 0x40000040ff0d7424 */ /* 0x000fe200078e00ff */
[----:B------:R-:W-:Y:S01]  /*1c870*/  SHF.R.U32.HI R3, RZ, 0x4, R3 ;  /* 0x00000004ff037819 */ /* 0x000fe20000011603 */
[----:B------:R-:W-:Y:S01]  /*1c880*/  FMUL.FTZ R21, R125, UR58 ;  /* 0x0000003a7d157c20 */ /* 0x000fe20008410000 */
[----:B------:R-:W-:Y:S01]  /*1c890*/  R2UR UR7, R11 ;  /* 0x000000000b0772ca */ /* 0x000fe200000e0000 */
[----:B------:R-:W-:Y:S01]  /*1c8a0*/  IMAD.MOV.U32 R11, RZ, RZ, 0x40000040 ;  /* 0x40000040ff0b7424 */ /* 0x000fe200078e00ff */
[----:B------:R-:W-:Y:S01]  /*1c8b0*/  LOP3.LUT R3, R3, 0x3fff, RZ, 0xc0, !PT ;  /* 0x00003fff03037812 */ /* 0x000fe200078ec0ff */
[----:B------:R-:W-:Y:S01]  /*1c8c0*/  FMUL.FTZ R125, R131, UR58 ;  /* 0x0000003a837d7c20 */ /* 0x000fe20008410000 */
        /* <DEDUP_REMOVED lines=9> */
[----:B------:R-:W-:Y:S01]  /*1c960*/  FMUL.FTZ R120, R126, UR58 ;  /* 0x0000003a7e787c20 */ /* 0x000fe20008410000 */
[----:B------:R-:W-:Y:S01]  /*1c970*/  FMUL.FTZ R154, R162, UR58 ;  /* 0x0000003aa29a7c20 */ /* 0x000fe20008410000 */
[C---:B------:R-:W-:Y:S01]  /*1c980*/  VIADD R12, R10.reuse, 0x80 ;  /* 0x000000800a0c7836 */ /* 0x040fe20000000000 */
[----:B------:R-:W-:Y:S01]  /*1c990*/  R2UR UR6, R10 ;  /* 0x000000000a0672ca */ /* 0x000fe200000e0000 */
[----:B------:R-:W-:Y:S01]  /*1c9a0*/  FMUL.FTZ R126, R134, UR58 ;  /* 0x0000003a867e7c20 */ /* 0x000fe20008410000 */
[----:B------:R-:W-:Y:S01]  /*1c9b0*/  FMUL.FTZ R132, R136, UR58 ;  /* 0x0000003a88847c20 */ /* 0x000fe20008410000 */
[----:B------:R-:W-:Y:S02]  /*1c9c0*/  IMAD R162, R7, -0x60, RZ ;  /* 0xffffffa007a27824 */ /* 0x000fe400078e02ff */
[----:B------:R-:W-:Y:S01]  /*1c9d0*/  FMUL.FTZ R136, R140, UR58 ;  /* 0x0000003a8c887c20 */ /* 0x000fe20008410000 */
[----:B------:R-:W-:Y:S01]  /*1c9e0*/  FMUL.FTZ R134, R142, UR58 ;  /* 0x0000003a8e867c20 */ /* 0x000fe20008410000 */
[----:B------:R-:W-:Y:S01]  /*1c9f0*/  FMUL.FTZ R140, R147, UR58 ;  /* 0x0000003a938c7c20 */ /* 0x000fe20008410000 */
[----:B------:R-:W-:Y:S01]  /*1ca00*/  FMUL.FTZ R142, R150, UR58 ;  /* 0x0000003a968e7c20 */ /* 0x000fe20008410000 */
[----:B------:R-:W-:Y:S01]  /*1ca10*/  FMUL.FTZ R147, R155, UR58 ;  /* 0x0000003a9b937c20 */ /* 0x000fe20008410000 */
[----:B------:R-:W-:Y:S01]  /*1ca20*/  FMUL.FTZ R150, R158, UR58 ;  /* 0x0000003a9e967c20 */ /* 0x000fe20008410000 */
[----:B------:R-:W-:Y:S01]  /*1ca30*/  FMUL.FTZ R155, R163, UR58 ;  /* 0x0000003aa39b7c20 */ /* 0x000fe20008410000 */
[----:B------:R-:W-:-:S02]  /*1ca40*/  VIADD R158, R162, 0x1 ;  /* 0x00000001a29e7836 */ /* 0x000fc40000000000 */
[----:B------:R-:W-:Y:S01]  /*1ca50*/  FMUL.FTZ R163, R165, UR58 ;  /* 0x0000003aa5a37c20 */ /* 0x000fe20008410000 */
[----:B------:R-:W-:Y:S01]  /*1ca60*/  HGMMA.64x192x16.F32 R24, R188, gdesc[UR4].tnspB, R24, gsb0 ;  /* 0x42e00004bc187df0 */ /* 0x000fe20008000818 */
[----:B------:R-:W-:Y:S01]  /*1ca70*/  R2UR UR6, R12 ;  /* 0x000000000c0672ca */ /* 0x000fe200000e0000 */
[----:B------:R-:W0:Y:S01]  /*1ca80*/  MUFU.TANH R3, R3 ;  /* 0x0000000300037308 */ /* 0x000e220000002400 */
[----:B------:R-:W-:Y:S01]  /*1ca90*/  R2UR UR7, R13 ;  /* 0x000000000d0772ca */ /* 0x000fe200000e0000 */
[----:B------:R-:W-:Y:S01]  /*1caa0*/  IMAD.MOV.U32 R13, RZ, RZ, 0x40000040 ;  /* 0x40000040ff0d7424 */ /* 0x000fe200078e00ff */
[----:B------:R-:W-:Y:S01]  /*1cab0*/  IADD3 R12, R10, 0x100, RZ ;  /* 0x000001000a0c7810 */ /* 0x000fe20007ffe0ff */
[----:B------:R-:W-:-:S04]  /*1cac0*/  ULDC UR5, c[0x0][0x9e0] ;  /* 0x0002780000057ab9 */ /* 0x000fc80000000800 */
[----:B------:R-:W1:Y:S08]  /*1cad0*/  MUFU.TANH R9, R9 ;  /* 0x0000000900097308 */ /* 0x000e700000002400 */
        /* <DEDUP_REMOVED lines=21> */
[----:B------:R-:W5:Y:S05]  /*1cc30*/  LDC R191, c[0x0][0x448] ;  /* 0x00011200ffbf7b82 */ /* 0x000f6a0000000800 */
[----:B------:R-:W-:Y:S01]  /*1cc40*/  HGMMA.64x192x16.F32 R24, R184, gdesc[UR4].tnspB, R24, gsb0 ;  /* 0x42e00004b8187df0 */ /* 0x000fe20008000818 */
[----:B------:R-:W-:Y:S01]  /*1cc50*/  R2UR UR6, R12 ;  /* 0x000000000c0672ca */ /* 0x000fe200000e0000 */
[----:B------:R-:W-:Y:S01]  /*1cc60*/  VIADD R12, R10, 0x180 ;  /* 0x000001800a0c7836 */ /* 0x000fe20000000000 */
[----:B------:R-:W-:Y:S01]  /*1cc70*/  R2UR UR7, R13 ;  /* 0x000000000d0772ca */ /* 0x000fe200000e0000 */
[----:B------:R-:W-:Y:S01]  /*1cc80*/  IMAD.MOV.U32 R13, RZ, RZ, 0x40000040 ;  /* 0x40000040ff0d7424 */ /* 0x000fe200078e00ff */
[----:B-----5:R-:W-:-:S02]  /*1cc90*/  ISETP.NE.AND P2, PT, R191, 0x1, PT ;  /* 0x00000001bf00780c */ /* 0x020fc40003f45270 */
[----:B--2---:R-:W-:Y:S01]  /*1cca0*/  R2UR UR4, R6 ;  /* 0x00000000060472ca */ /* 0x004fe200000e0000 */
[----:B------:R-:W-:Y:S01]  /*1ccb0*/  FMUL.FTZ R6, R121, UR58 ;  /* 0x0000003a79067c20 */ /* 0x000fe20008410000 */
[----:B------:R-:W-:Y:S01]  /*1ccc0*/  FMUL.FTZ R121, R127, UR58 ;  /* 0x0000003a7f797c20 */ /* 0x000fe20008410000 */
[----:B------:R-:W-:Y:S01]  /*1ccd0*/  FMUL.FTZ R127, R135, UR58 ;  /* 0x0000003a877f7c20 */ /* 0x000fe20008410000 */
[----:B------:R-:W-:Y:S01]  /*1cce0*/  FMUL.FTZ R135, R143, UR58 ;  /* 0x0000003a8f877c20 */ /* 0x000fe20008410000 */
[----:B------:R-:W-:Y:S01]  /*1ccf0*/  FMUL.FTZ R143, R151, UR58 ;  /* 0x0000003a978f7c20 */ /* 0x000fe20008410000 */
[----:B------:R-:W-:Y:S01]  /*1cd00*/  FMUL.FTZ R151, R159, UR58 ;  /* 0x0000003a9f977c20 */ /* 0x000fe20008410000 */
[----:B------:R-:W-:Y:S01]  /*1cd10*/  IMAD R159, R211, -0x2, R158 ;  /* 0xfffffffed39f7824 */ /* 0x000fe200078e029e */
[----:B------:R-:W2:Y:S08]  /*1cd20*/  MUFU.TANH R6, R6 ;  /* 0x0000000600067308 */ /* 0x000eb00000002400 */
        /* <DEDUP_REMOVED lines=9> */
[C---:B------:R-:W-:Y:S01]  /*1cdc0*/  VIADD R12, R10.reuse, 0x200 ;  /* 0x000002000a0c7836 */ /* 0x040fe20000000000 */
[----:B------:R-:W-:Y:S01]  /*1cdd0*/  R2UR UR7, R13 ;  /* 0x000000000d0772ca */ /* 0x000fe200000e0000 */
[----:B------:R-:W-:Y:S01]  /*1cde0*/  VIADD R10, R10, 0x280 ;  /* 0x000002800a0a7836 */ /* 0x000fe20000000000 */
[----:B------:R-:W-:Y:S01]  /*1cdf0*/  MOV R13, 0x40000040 ;  /* 0x40000040000d7802 */ /* 0x000fe20000000f00 */
[----:B------:R-:W-:Y:S02]  /*1ce00*/  WARPGROUP.DEPBAR.LE gsb0, 0x0 ;  /* 0x00008000000079c5 */ /* 0x000fe40000010000 */
[----:B------:R-:W-:-:S12]  /*1ce10*/  WARPGROUP.ARRIVE ;  /* 0x00000000000079c5 */ /* 0x000fd80000000000 */
        /* <DEDUP_REMOVED lines=45> */
[----:B------:R-:W-:Y:S02]  /*1d0f0*/  R2UR UR6, R10 ;  /* 0x000000000a0672ca */ /* 0x000fe400000e0000 */
[----:B------:R-:W-:Y:S01]  /*1d100*/  R2UR UR7, R11 ;  /* 0x000000000b0772ca */ /* 0x000fe200000e0000 */
[----:B------:R-:W5:Y:S08]  /*1d110*/  @P2 LDC R10, c[0x0][0x450] ;  /* 0x00011400ff0a2b82 */ /* 0x000f700000000800 */
[----:B------:R-:W1:Y:S02]  /*1d120*/  @P2 LDC R11, c[0x0][0x44c] ;  /* 0x00011300ff0b2b82 */ /* 0x000e640000000800 */
[----:B-1----:R-:W-:-:S05]  /*1d130*/  @P2 IMAD.HI.U32 R11, R161, R11, RZ ;  /* 0x0000000ba10b2227 */ /* 0x002fca00078e00ff */
[----:B-----5:R-:W-:Y:S01]  /*1d140*/  @P2 SHF.R.U32.HI R161, RZ, R10, R11 ;  /* 0x0000000affa12219 */ /* 0x020fe2000001160b */
[----:B------:R-:W-:Y:S02]  /*1d150*/  @!P1 IMAD R10, R0, 0x8, R2 ;  /* 0x00000008000a9824 */ /* 0x000fe400078e0202 */
[----:B------:R-:W-:Y:S01]  /*1d160*/  FMUL.FTZ R0, R166, UR58 ;  /* 0x0000003aa6007c20 */ /* 0x000fe20008410000 */
[----:B------:R-:W-:Y:S01]  /*1d170*/  ISETP.GE.AND P2, PT, R226, 0x1, PT ;  /* 0x00000001e200780c */ /* 0x000fe20003f46270 */
[----:B------:R-:W1:Y:S01]  /*1d180*/  SHFL.IDX PT, R164, R161, RZ, 0x1c1f ;  /* 0x001c1fffa1a47589 */ /* 0x000e6200000e0000 */
[----:B------:R-:W-:-:S03]  /*1d190*/  @!P1 IADD3 R10, R10, 0x30840, RZ ;  /* 0x000308400a0a9810 */ /* 0x000fc60007ffe0ff */
[----:B------:R-:W0:Y:S01]  /*1d1a0*/  MUFU.TANH R0, R0 ;  /* 0x0000000000007308 */ /* 0x000e220000002400 */
[----:B------:R-:W-:Y:S01]  /*1d1b0*/  @!P1 PRMT R10, RZ, 0x654, R10 ;  /* 0x00000654ff0a9816 */ /* 0x000fe2000000000a */
[----:B------:R-:W-:Y:S02]  /*1d1c0*/  WARPGROUP.DEPBAR.LE gsb0, 0x0 ;  /* 0x00008000000079c5 */ /* 0x000fe40000010000 */
[----:B------:R-:W-:-:S06]  /*1d1d0*/  WARPGROUP.ARRIVE ;  /* 0x00000000000079c5 */ /* 0x000fcc0000000000 */
[----:B------:R-:W-:Y:S03]  /*1d1e0*/  HGMMA.64x192x16.F32 R24, R168, gdesc[UR4].tnspB, R24, gsb0 ;  /* 0x42e00004a8187df0 */ /* 0x000fe60008000818 */
[----:B------:R-:W-:Y:S02]  /*1d1f0*/  WARPGROUP.DEPBAR.LE gsb0, 0x0 ;  /* 0x00008000000079c5 */ /* 0x000fe40000010000 */
[----:B------:R5:W-:Y:S02]  /*1d200*/  @!P1 SYNCS.ARRIVE.TRANS64.RED.A1T0 RZ, [R10+URZ], RZ ;  /* 0x000000ff0aff99a7 */ /* 0x000be4000810043f */
[----:B-----5:R-:W-:Y:S01]  /*1d210*/  FMUL.FTZ R10, R167, UR58 ;  /* 0x0000003aa70a7c20 */ /* 0x020fe20008410000 */
[----:B------:R-:W-:Y:S01]  /*1d220*/  IADD3 R167, -R193, R159, R195 ;  /* 0x0000009fc1a77210 */ /* 0x000fe20007ffe1c3 */
[----:B------:R-:W-:Y:S02]  /*1d230*/  VIADD R159, R159, 0xffffffff ;  /* 0xffffffff9f9f7836 */ /* 0x000fe40000000000 */
[----:B------:R0:W0:Y:S02]  /*1d240*/  MUFU.TANH R158, R10 ;  /* 0x0000000a009e7308 */ /* 0x0000240000002400 */
[----:B------:R-:W-:-:S02]  /*1d250*/  VIADD R168, R167, UR5 ;  /* 0x00000005a7a87c36 */ /* 0x000fc40008000000 */
[----:B------:R-:W-:-:S03]  /*1d260*/  VIADD R167, R167, UR4 ;  /* 0x00000004a7a77c36 */ /* 0x000fc60008000000 */
[----:B-1----:R-:W-:Y:S01]  /*1d270*/  IADD3 R166, R168, R164, RZ ;  /* 0x000000a4a8a67210 */ /* 0x002fe20007ffe0ff */
        /* <DEDUP_REMOVED lines=10> */
[----:B0-----:R-:W0:Y:S02]  /*1d320*/  @P2 LDC.64 R10, c[0x0][0x9e8] ;  /* 0x00027a00ff0a2b82 */ /* 0x001e240000000a00 */
[----:B0-----:R-:W-:-:S05]  /*1d330*/  @P2 IMAD.HI.U32 R10, R164, R10, RZ ;  /* 0x0000000aa40a2227 */ /* 0x001fca00078e00ff */
[----:B------:R-:W-:-:S04]  /*1d340*/  @P2 SHF.R.U32.HI R164, RZ, R11, R10 ;  /* 0x0000000bffa42219 */ /* 0x000fc8000001160a */
[----:B------:R-:W-:Y:S01]  /*1d350*/  LOP3.LUT R164, RZ, R164, RZ, 0x33, !PT ;  /* 0x000000a4ffa47212 */ /* 0x000fe200078e33ff */
[----:B------:R-:W-:Y:S06]  /*1d360*/  BRA `(.L_x_5377) ;  /* 0x0000000000187947 */ /* 0x000fec0003800000 */
.L_x_5376:
[----:B------:R-:W-:Y:S02]  /*1d370*/  ULDC UR4, c[0x0][0x9e4] ;  /* 0x0002790000047ab9 */ /* 0x000fe40000000800 */
[----:B------:R-:W-:-:S05]  /*1d380*/  IMAD.U32 R169, RZ, RZ, UR4 ;  /* 0x00000004ffa97e24 */ /* 0x000fca000f8e00ff */
[----:B------:R-:W-:-:S13]  /*1d390*/  ISETP.NE.AND P2, PT, R169, 0x1, PT ;  /* 0x00000001a900780c */ /* 0x000fda0003f45270 */
[----:B0-----:R-:W0:Y:S02]  /*1d3a0*/  @P2 LDC.64 R10, c[0x0][0x9e8] ;  /* 0x00027a00ff0a2b82 */ /* 0x001e240000000a00 */
[----:B0-----:R-:W-:-:S05]  /*1d3b0*/  @P2 IMAD.HI.U32 R10, R164, R10, RZ ;  /* 0x0000000aa40a2227 */ /* 0x001fca00078e00ff */
[----:B------:R-:W-:-:S07]  /*1d3c0*/  @P2 SHF.R.U32.HI R164, RZ, R11, R10 ;  /* 0x0000000bffa42219 */ /* 0x000fce000001160a */
.L_x_5377:
[----:B------:R-:W-:Y:S05]  /*1d3d0*/  BSYNC B1 ;  /* 0x0000000000017941 */ /* 0x000fea0003800000 */
.L_x_5375:
[----:B------:R-:W-:-:S05]  /*1d3e0*/  IMAD R164, R164, R169, R159 ;  /* 0x000000a9a4a47224 */ /* 0x000fca00078e029f */
[----:B------:R-:W-:Y:S02]  /*1d3f0*/  VIADDMNMX R166, R164, R169, R166, PT ;  /* 0x000000a9a4a67246 */ /* 0x000fe400038001a6 */
[----:B------:R-:W-:-:S07]  /*1d400*/  VIMNMX R165, R165, R164, !PT ;  /* 0x000000a4a5a57248 */ /* 0x000fce0007fe0100 */
.L_x_5374:
[----:B------:R-:W2:Y:S01]  /*1d410*/  LDL.LU R170, [R1] ;  /* 0x0000000001aa7983 */ /* 0x000ea20000300800 */
[C---:B------:R-:W-:Y:S02]  /*1d420*/  ISETP.GE.AND P2, PT, R162.reuse, 0x2, PT ;  /* 0x00000002a200780c */ /* 0x040fe40003f46270 */
[----:B------:R-:W-:Y:S02]  /*1d430*/  ISETP.GE.AND P5, PT, R162, 0xa, PT ;  /* 0x0000000aa200780c */ /* 0x000fe40003fa6270 */
[----:B------:R-:W-:-:S04]  /*1d440*/  ISETP.GT.AND P3, PT, R165, 0x1, !P2 ;  /* 0x00000001a500780c */ /* 0x000fc80005764270 */
[----:B------:R-:W-:Y:S02]  /*1d450*/  ISETP.LT.OR P4, PT, R166, 0x2, P3 ;  /* 0x00000002a600780c */ /* 0x000fe40001f81670 */
[----:B------:R-:W-:Y:S02]  /*1d460*/  ISETP.GE.AND P3, PT, R162, 0x9, PT ;  /* 0x00000009a200780c */ /* 0x000fe40003f66270 */
[----:B------:R-:W-:Y:S02]  /*1d470*/  FSEL R164, R6, -INF , !P4 ;  /* 0xff80000006a47808 */ /* 0x000fe40006000000 */
[----:B------:R-:W-:-:S04]  /*1d480*/  ISETP.GT.AND P4, PT, R165, 0x8, !P3 ;  /* 0x00000008a500780c */ /* 0x000fc80005f84270 */
[----:B------:R-:W-:-:S04]  /*1d490*/  ISETP.LT.OR P4, PT, R166, 0x9, P4 ;  /* 0x00000009a600780c */ /* 0x000fc80002781670 */
[----:B0-----:R-:W-:Y:S02]  /*1d4a0*/  FSEL R13, R13, -INF , !P4 ;  /* 0xff8000000d0d7808 */ /* 0x001fe40006000000 */
[----:B------:R-:W-:-:S04]  /*1d4b0*/  ISETP.GT.AND P4, PT, R165, 0x9, !P5 ;  /* 0x00000009a500780c */ /* 0x000fc80006f84270 */
[----:B------:R-:W-:-:S04]  /*1d4c0*/  ISETP.LT.OR P4, PT, R166, 0xa, P4 ;  /* 0x0000000aa600780c */ /* 0x000fc80002781670 */
[----:B------:R-:W-:Y:S02]  /*1d4d0*/  FSEL R21, R21, -INF , !P4 ;  /* 0xff80000015157808 */ /* 0x000fe40006000000 */
[----:B--2---:R-:W-:-:S04]  /*1d4e0*/  LOP3.LUT R170, R170, 0xfffffffb, RZ, 0xc0, !PT ;  /* 0xfffffffbaaaa7812 */ /* 0x004fc800078ec0ff */
[----:B------:R-:W-:Y:S02]  /*1d4f0*/  @P5 LOP3.LUT R170, R170, 0x4, RZ, 0xfc, !PT ;  /* 0x00000004aaaa5812 */ /* 0x000fe400078efcff */
[----:B------:R-:W-:Y:S02]  /*1d500*/  ISETP.GE.AND P5, PT, R162, 0x11, PT ;  /* 0x00000011a200780c */ /* 0x000fe40003fa6270 */
[----:B------:R-:W-:Y:S02]  /*1d510*/  LOP3.LUT R170, R170, 0xfffffff7, RZ, 0xc0, !PT ;  /* 0xfffffff7aaaa7812 */ /* 0x000fe400078ec0ff */
[----:B------:R-:W-:-:S04]  /*1d520*/  ISETP.GT.AND P4, PT, R165, 0x10, !P5 ;  /* 0x00000010a500780c */ /* 0x000fc80006f84270 */
[----:B------:R-:W-:-:S04]  /*1d530*/  ISETP.LT.OR P4, PT, R166, 0x11, P4 ;  /* 0x00000011a600780c */ /* 0x000fc80002781670 */
[----:B------:R-:W-:Y:S02]  /*1d540*/  FSEL R122, R122, -INF , !P4 ;  /* 0xff8000007a7a7808 */ /* 0x000fe40006000000 */
        /* <DEDUP_REMOVED lines=112> */
[----:B------:R-:W-:Y:S01]  /*1dc50*/  ISETP.GE.AND P6, PT, R162, 0x5a, PT ;  /* 0x0000005aa200780c */ /* 0x000fe20003fc6270 */
[----:B------:R-:W0:-:S12]  /*1dc60*/  SHFL.IDX PT, R3, R161, 0x1, 0x1c1f ;  /* 0x003c1f00a1037f89 */ /* 0x000e1800000e0000 */
[----:B------:R-:W-:Y:S02]  /*1dc70*/  @P6 LOP3.LUT R170, R170, 0x1, RZ, 0xfc, !PT ;  /* 0x00000001aaaa6812 */ /* 0x000fe400078efcff */
[----:B------:R-:W-:-:S03]  /*1dc80*/  ISETP.GT.AND P6, PT, R165, 0x59, !P6 ;  /* 0x00000059a500780c */ /* 0x000fc600077c4270 */
[----:B------:R1:W-:Y:S01]  /*1dc90*/  STL [R1], R170 ;  /* 0x000000aa01007387 */ /* 0x0003e20000100800 */
[----:B------:R-:W-:-:S04]  /*1dca0*/  ISETP.LT.OR P6, PT, R166, 0x5a, P6 ;  /* 0x0000005aa600780c */ /* 0x000fc800037c1670 */
[----:B------:R-:W-:Y:S02]  /*1dcb0*/  FSEL R163, R163, -INF , !P6 ;  /* 0xff800000a3a37808 */ /* 0x000fe40007000000 */
[----:B------:R-:W-:Y:S01]  /*1dcc0*/  ISETP.GE.AND P6, PT, R226, 0x1, PT ;  /* 0x00000001e200780c */ /* 0x000fe20003fc6270 */
[----:B0-----:R-:W-:Y:S01]  /*1dcd0*/  IMAD.IADD R168, R168, 0x1, R3 ;  /* 0x00000001a8a87824 */ /* 0x001fe200078e0203 */
[----:B------:R-:W-:-:S11]  /*1dce0*/  IADD3 R167, R167, R3, RZ ;  /* 0x00000003a7a77210 */ /* 0x000fd60007ffe0ff */
[----:B-1----:R-:W-:Y:S05]  /*1dcf0*/  @!P6 BRA `(.L_x_5378) ;  /* 0x00000000005ce947 */ /* 0x002fea0003800000 */
        /* <DEDUP_REMOVED lines=13> */
.L_x_5380:
[----:B------:R-:W-:Y:S02]  /*1ddd0*/  ULDC UR4, c[0x0][0x9e4] ;  /* 0x0002790000047ab9 */ /* 0x000fe40000000800 */
[----:B------:R-:W-:-:S05]  /*1dde0*/  IMAD.U32 R6, RZ, RZ, UR4 ;  /* 0x00000004ff067e24 */ /* 0x000fca000f8e00ff */
[----:B------:R-:W-:-:S13]  /*1ddf0*/  ISETP.NE.AND P6, PT, R6, 0x1, PT ;  /* 0x000000010600780c */ /* 0x000fda0003fc5270 */
[----:B------:R-:W0:Y:S02]  /*1de00*/  @P6 LDC.64 R10, c[0x0][0x9e8] ;  /* 0x00027a00ff0a6b82 */ /* 0x000e240000000a00 */
[----:B0-----:R-:W-:-:S05]  /*1de10*/  @P6 IMAD.HI.U32 R10, R3, R10, RZ ;  /* 0x0000000a030a6227 */ /* 0x001fca00078e00ff */
[----:B------:R-:W-:-:S07]  /*1de20*/  @P6 SHF.R.U32.HI R3, RZ, R11, R10 ;  /* 0x0000000bff036219 */ /* 0x000fce000001160a */
.L_x_5381:
[----:B------:R-:W-:Y:S05]  /*1de30*/  BSYNC B1 ;  /* 0x0000000000017941 */ /* 0x000fea0003800000 */
.L_x_5379:
[----:B------:R-:W-:-:S05]  /*1de40*/  IMAD R3, R3, R6, R159 ;  /* 0x0000000603037224 */ /* 0x000fca00078e029f */
[----:B------:R-:W-:Y:S02]  /*1de50*/  VIADDMNMX R168, R3, R6, R168, PT ;  /* 0x0000000603a87246 */ /* 0x000fe400038001a8 */
[----:B------:R-:W-:-:S07]  /*1de60*/  VIMNMX R167, R167, R3, !PT ;  /* 0x00000003a7a77248 */ /* 0x000fce0007fe0100 */
.L_x_5378:
        /* <DEDUP_REMOVED lines=10> */
[----:B------:R-:W-:Y:S02]  /*1df10*/  LOP3.LUT P3, RZ, R170, 0x10000, RZ, 0xc0, !PT ;  /* 0x00010000aaff7812 */ /* 0x000fe4000786c0ff */
        /* <DEDUP_REMOVED lines=82> */
[----:B------:R-:W-:Y:S02]  /*1e440*/  @!P1 PRMT R20, RZ, 0x654, R20 ;  /* 0x00000654ff149816 */ /* 0x000fe40000000014 */
[----:B------:R-:W-:Y:S02]  /*1e450*/  ISETP.LT.OR P2, PT, R168, 0x3a, P2 ;  /* 0x0000003aa800780c */ /* 0x000fe40001741670 */
[----:B------:R1:W-:Y:S02]  /*1e460*/  @!P1 SYNCS.ARRIVE.TRANS64.RED.A1T0 RZ, [R20+URZ], RZ ;  /* 0x000000ff14ff99a7 */ /* 0x0003e4000810043f */
[----:B------:R-:W-:-:S02]  /*1e470*/  FSEL R143, R143, -INF , !P2 ;  /* 0xff8000008f8f7808 */ /* 0x000fc40005000000 */
[----:B------:R-:W-:-:S04]  /*1e480*/  LOP3.LUT P2, RZ, R170, 0x100, RZ, 0xc0, !PT ;  /* 0x00000100aaff7812 */ /* 0x000fc8000784c0ff */
        /* <DEDUP_REMOVED lines=20> */
[C---:B------:R-:W-:Y:S02]  /*1e5d0*/  ISETP.GT.AND P2, PT, R167.reuse, RZ, !P6 ;  /* 0x000000ffa700720c */ /* 0x040fe40007744270 */
[----:B------:R-:W-:Y:S02]  /*1e5e0*/  LOP3.LUT P6, RZ, R170, 0x1, RZ, 0xc0, !PT ;  /* 0x00000001aaff7812 */ /* 0x000fe400078cc0ff */
        /* <DEDUP_REMOVED lines=22> */
[-CC-:B------:R-:W-:Y:S01]  /*1e750*/  FFMA.FTZ R164, R164, R6.reuse, -R159.reuse ;  /* 0x00000006a4a47223 */ /* 0x180fe2000001089f */
[----:B------:R-:W-:Y:S01]  /*1e760*/  MUFU.EX2 R190, R190 ;  /* 0x000000be00be7308 */ /* 0x000fe20000000800 */
        /* <DEDUP_REMOVED lines=19> */
[----:B------:R-:W-:-:S02]  /*1e8a0*/  FFMA.FTZ R170, R160, R6, -R159 ;  /* 0x00000006a0aa7223 */ /* 0x000fc4000001089f */
        /* <DEDUP_REMOVED lines=18> */
[----:B------:R-:W-:Y:S01]  /*1e9d0*/  FMNMX.FTZ R0, R158, R129, !PT ;  /* 0x000000819e007209 */ /* 0x000fe20007810000 */
[-CC-:B------:R-:W-:Y:S01]  /*1e9e0*/  FFMA.FTZ R129, R141, R6.reuse, -R159.reuse ;  /* 0x000000068d817223 */ /* 0x180fe2000001089f */
[----:B------:R-:W-:Y:S01]  /*1e9f0*/  FSEL R141, R3, RZ, P2 ;  /* 0x000000ff038d7208 */ /* 0x000fe20001000000 */
[----:B------:R-:W-:Y:S01]  /*1ea00*/  MUFU.EX2 R123, R123 ;  /* 0x0000007b007b7308 */ /* 0x000fe20000000800 */
[----:B------:R-:W-:Y:S01]  /*1ea10*/  FFMA.FTZ R159, R163, R6, -R159 ;  /* 0x00000006a39f7223 */ /* 0x000fe2000001089f */
[----:B------:R-:W0:Y:S02]  /*1ea20*/  SHFL.BFLY PT, R120, R0, 0x2, 0x1f ;  /* 0x0c401f0000787f89 */ /* 0x000e2400000e0000 */
[----:B------:R-:W-:-:S04]  /*1ea30*/  FADD.FTZ R141, -R141, R15 ;  /* 0x0000000f8d8d7221 */ /* 0x000fc80000010100 */
        /* <DEDUP_REMOVED lines=9> */
[----:B------:R-:W-:-:S06]  /*1ead0*/  FMUL.FTZ R120, R141, R6 ;  /* 0x000000068d787220 */ /* 0x000fcc0000410000 */
[----:B------:R-:W-:Y:S01]  /*1eae0*/  MUFU.EX2 R172, R172 ;  /* 0x000000ac00ac7308 */ /* 0x000fe20000000800 */
[C---:B------:R-:W-:Y:S01]  /*1eaf0*/  FSETP.NEU.FTZ.AND P2, PT, R0.reuse, -INF , PT ;  /* 0xff8000000000780b */ /* 0x040fe20003f5d000 */
[----:B------:R-:W-:-:S05]  /*1eb00*/  FMUL.FTZ R144, R0, R6 ;  /* 0x0000000600907220 */ /* 0x000fca0000410000 */
[----:B------:R-:W-:Y:S01]  /*1eb10*/  FSEL R141, R144, RZ, P2 ;  /* 0x000000ff908d7208 */ /* 0x000fe20001000000 */
[----:B------:R-:W0:Y:S04]  /*1eb20*/  MUFU.EX2 R120, R120 ;  /* 0x0000007800787308 */ /* 0x000e280000000800 */
[-CC-:B------:R-:W-:Y:S01]  /*1eb30*/  FFMA.FTZ R189, R9, R6.reuse, -R141.reuse ;  /* 0x0000000609bd7223 */ /* 0x180fe2000001088d */
[----:B------:R-:W-:Y:S01]  /*1eb40*/  FSEL R9, R0, RZ, P2 ;  /* 0x000000ff00097208 */ /* 0x000fe20001000000 */
[-CC-:B------:R-:W-:Y:S01]  /*1eb50*/  FFMA.FTZ R12, R12, R6.reuse, -R141.reuse ;  /* 0x000000060c0c7223 */ /* 0x180fe2000001088d */
[-CC-:B------:R-:W-:Y:S01]  /*1eb60*/  FFMA.FTZ R187, R126, R6.reuse, -R141.reuse ;  /* 0x000000067ebb7223 */ /* 0x180fe2000001088d */
[-CC-:B------:R-:W-:Y:S01]  /*1eb70*/  FFMA.FTZ R191, R10, R6.reuse, -R141.reuse ;  /* 0x000000060abf7223 */ /* 0x180fe2000001088d */
[-CC-:B------:R-:W-:Y:S01]  /*1eb80*/  FFMA.FTZ R10, R121, R6.reuse, -R141.reuse ;  /* 0x00000006790a7223 */ /* 0x180fe2000001088d */
[----:B------:R-:W-:Y:S01]  /*1eb90*/  FADD.FTZ R9, -R9, R14 ;  /* 0x0000000e09097221 */ /* 0x000fe20000010100 */
[----:B------:R-:W-:Y:S01]  /*1eba0*/  MUFU.EX2 R189, R189 ;  /* 0x000000bd00bd7308 */ /* 0x000fe20000000800 */
[-CC-:B------:R-:W-:Y:S01]  /*1ebb0*/  FFMA.FTZ R181, R130, R6.reuse, -R141.reuse ;  /* 0x0000000682b57223 */ /* 0x180fe2000001088d */
[-CC-:B------:R-:W-:Y:S01]  /*1ebc0*/  FFMA.FTZ R185, R124, R6.reuse, -R141.reuse ;  /* 0x000000067cb97223 */ /* 0x180fe2000001088d */
[-C--:B------:R-:W-:Y:S01]  /*1ebd0*/  FMUL.FTZ R9, R9, R6.reuse ;  /* 0x0000000609097220 */ /* 0x080fe20000410000 */
[-CC-:B------:R-:W-:Y:S01]  /*1ebe0*/  FFMA.FTZ R121, R125, R6.reuse, -R141.reuse ;  /* 0x000000067d797223 */ /* 0x180fe2000001088d */
[-CC-:B------:R-:W-:Y:S01]  /*1ebf0*/  FFMA.FTZ R124, R127, R6.reuse, -R141.reuse ;  /* 0x000000067f7c7223 */ /* 0x180fe2000001088d */
[----:B0-----:R-:W-:Y:S01]  /*1ec00*/  FFMA.FTZ R126, R120, R5, R188 ;  /* 0x00000005787e7223 */ /* 0x001fe200000100bc */
[-CC-:B------:R-:W-:Y:S01]  /*1ec10*/  FFMA.FTZ R125, R131, R6.reuse, -R141.reuse ;  /* 0x00000006837d7223 */ /* 0x180fe2000001088d */
[----:B------:R-:W-:Y:S01]  /*1ec20*/  MUFU.EX2 R12, R12 ;  /* 0x0000000c000c7308 */ /* 0x000fe20000000800 */
[-CC-:B------:R-:W-:Y:S01]  /*1ec30*/  FFMA.FTZ R183, R134, R6.reuse, -R141.reuse ;  /* 0x0000000686b77223 */ /* 0x180fe2000001088d */
[----:B------:R-:W-:Y:S01]  /*1ec40*/  FADD.FTZ R5, R11, R126 ;  /* 0x0000007e0b057221 */ /* 0x000fe20000010000 */
[-CC-:B------:R-:W-:Y:S01]  /*1ec50*/  FFMA.FTZ R135, R135, R6.reuse, -R141.reuse ;  /* 0x0000000687877223 */ /* 0x180fe2000001088d */
[-CC-:B------:R-:W-:Y:S01]  /*1ec60*/  FFMA.FTZ R177, R139, R6.reuse, -R141.reuse ;  /* 0x000000068bb17223 */ /* 0x180fe2000001088d */
[-C--:B------:R-:W-:Y:S01]  /*1ec70*/  FFMA.FTZ R126, R140, R6.reuse, -R141 ;  /* 0x000000068c7e7223 */ /* 0x080fe2000001088d */
[----:B------:R-:W-:Y:S01]  /*1ec80*/  FADD.FTZ R130, R190, R5 ;  /* 0x00000005be827221 */ /* 0x000fe20000010000 */
[-CC-:B------:R-:W-:Y:S01]  /*1ec90*/  FFMA.FTZ R179, R142, R6.reuse, -R141.reuse ;  /* 0x000000068eb37223 */ /* 0x180fe2000001088d */
[----:B------:R-:W0:Y:S01]  /*1eca0*/  MUFU.EX2 R9, R9 ;  /* 0x0000000900097308 */ /* 0x000e220000000800 */
[-CC-:B------:R-:W-:Y:S01]  /*1ecb0*/  FFMA.FTZ R143, R143, R6.reuse, -R141.reuse ;  /* 0x000000068f8f7223 */ /* 0x180fe2000001088d */
[----:B------:R-:W-:Y:S01]  /*1ecc0*/  FADD.FTZ R5, R13, R130 ;  /* 0x000000820d057221 */ /* 0x000fe20000010000 */
[-CC-:B------:R-:W-:Y:S01]  /*1ecd0*/  FFMA.FTZ R173, R146, R6.reuse, -R141.reuse ;  /* 0x0000000692ad7223 */ /* 0x180fe2000001088d */
[-CC-:B------:R-:W-:Y:S01]  /*1ece0*/  FFMA.FTZ R147, R147, R6.reuse, -R141.reuse ;  /* 0x0000000693937223 */ /* 0x180fe2000001088d */
[-C--:B------:R-:W-:Y:S01]  /*1ecf0*/  FFMA.FTZ R175, R150, R6.reuse, -R141 ;  /* 0x0000000696af7223 */ /* 0x080fe2000001088d */
[----:B------:R-:W-:Y:S01]  /*1ed00*/  FADD.FTZ R130, R184, R5 ;  /* 0x00000005b8827221 */ /* 0x000fe20000010000 */
[-CC-:B------:R-:W-:Y:S01]  /*1ed10*/  FFMA.FTZ R169, R154, R6.reuse, -R141.reuse ;  /* 0x000000069aa97223 */ /* 0x180fe2000001088d */
[----:B------:R-:W2:Y:S01]  /*1ed20*/  MUFU.EX2 R191, R191 ;  /* 0x000000bf00bf7308 */ /* 0x000ea20000000800 */
[-CC-:B------:R-:W-:Y:S01]  /*1ed30*/  FFMA.FTZ R155, R155, R6.reuse, -R141.reuse ;  /* 0x000000069b9b7223 */ /* 0x180fe2000001088d */
[----:B------:R-:W-:Y:S01]  /*1ed40*/  FADD.FTZ R127, R21, R130 ;  /* 0x00000082157f7221 */ /* 0x000fe20000010000 */
[----:B------:R-:W-:Y:S01]  /*1ed50*/  FFMA.FTZ R133, R133, R6, -R141 ;  /* 0x0000000685857223 */ /* 0x000fe2000001088d */
[----:B------:R-:W-:-:S02]  /*1ed60*/  F2FP.F16.F32.PACK_AB R188, R11, R188 ;  /* 0x000000bc0bbc723e */ /* 0x000fc400000000ff */
[----:B------:R-:W-:Y:S01]  /*1ed70*/  FADD.FTZ R127, R186, R127 ;  /* 0x0000007fba7f7221 */ /* 0x000fe20000010000 */
[C---:B------:R-:W-:Y:S01]  /*1ed80*/  F2FP.F16.F32.PACK_AB R186, R122.reuse, R186 ;  /* 0x000000ba7aba723e */ /* 0x040fe200000000ff */
[----:B------:R-:W3:Y:S01]  /*1ed90*/  MUFU.EX2 R10, R10 ;  /* 0x0000000a000a7308 */ /* 0x000ee20000000800 */
[----:B0-----:R-:W-:Y:S01]  /*1eda0*/  FFMA.FTZ R5, R9, R4, R189 ;  /* 0x0000000409057223 */ /* 0x001fe200000100bd */
[----:B------:R-:W-:Y:S01]  /*1edb0*/  FADD.FTZ R127, R122, R127 ;  /* 0x0000007f7a7f7221 */ /* 0x000fe20000010000 */
[----:B------:R-:W-:Y:S02]  /*1edc0*/  F2FP.F16.F32.PACK_AB R190, R13, R190 ;  /* 0x000000be0dbe723e */ /* 0x000fe400000000ff */
[----:B------:R-:W-:Y:S01]  /*1edd0*/  FADD.FTZ R4, R12, R5 ;  /* 0x000000050c047221 */ /* 0x000fe20000010000 */
[----:B------:R-:W-:Y:S01]  /*1ede0*/  FADD.FTZ R134, R180, R127 ;  /* 0x0000007fb4867221 */ /* 0x000fe20000010000 */
[----:B------:R-:W-:Y:S01]  /*1edf0*/  ISETP.GT.AND P2, PT, R7, R210, PT ;  /* 0x000000d20700720c */ /* 0x000fe20003f44270 */
[----:B------:R-:W0:Y:S01]  /*1ee00*/  MUFU.EX2 R185, R185 ;  /* 0x000000b900b97308 */ /* 0x000e220000000800 */
[----:B--2---:R-:W-:Y:S01]  /*1ee10*/  FADD.FTZ R5, R191, R4 ;  /* 0x00000004bf057221 */ /* 0x004fe20000010000 */
[----:B------:R-:W-:-:S02]  /*1ee20*/  F2FP.F16.F32.PACK_AB R184, R21, R184 ;  /* 0x000000b815b8723e */ /* 0x000fc400000000ff */
[C---:B------:R-:W-:Y:S02]  /*1ee30*/  F2FP.F16.F32.PACK_AB R180, R123.reuse, R180 ;  /* 0x000000b47bb4723e */ /* 0x040fe400000000ff */
[----:B------:R-:W-:Y:S02]  /*1ee40*/  F2FP.F16.F32.PACK_AB R189, R12, R189 ;  /* 0x000000bd0cbd723e */ /* 0x000fe400000000ff */
[----:B------:R-:W2:Y:S01]  /*1ee50*/  MUFU.EX2 R121, R121 ;  /* 0x0000007900797308 */ /* 0x000ea20000000800 */
[C---:B---3--:R-:W-:Y:S01]  /*1ee60*/  FADD.FTZ R130, R10.reuse, R5 ;  /* 0x000000050a827221 */ /* 0x048fe20000010000 */
[----:B------:R-:W-:Y:S01]  /*1ee70*/  FADD.FTZ R5, R123, R134 ;  /* 0x000000867b057221 */ /* 0x000fe20000010000 */
[----:B------:R-:W-:Y:S01]  /*1ee80*/  F2FP.F16.F32.PACK_AB R191, R10, R191 ;  /* 0x000000bf0abf723e */ /* 0x000fe200000000ff */
[----:B------:R-:W-:Y:S01]  /*1ee90*/  IMAD.MOV.U32 R10, RZ, RZ, R17 ;  /* 0x000000ffff0a7224 */ /* 0x000fe200078e0011 */
[----:B------:R-:W-:Y:S01]  /*1eea0*/  IADD3 R7, R7, -0x1, RZ ;  /* 0xffffffff07077810 */ /* 0x000fe20007ffe0ff */
[----:B------:R-:W-:Y:S01]  /*1eeb0*/  FADD.FTZ R5, R182, R5 ;  /* 0x00000005b6057221 */ /* 0x000fe20000010000 */
[C---:B------:R-:W-:Y:S01]  /*1eec0*/  F2FP.F16.F32.PACK_AB R182, R128.reuse, R182 ;  /* 0x000000b680b6723e */ /* 0x040fe200000000ff */
[----:B------:R-:W3:Y:S01]  /*1eed0*/  MUFU.EX2 R187, R187 ;  /* 0x000000bb00bb7308 */ /* 0x000ee20000000800 */
[----:B0-----:R-:W-:Y:S01]  /*1eee0*/  FADD.FTZ R130, R185, R130 ;  /* 0x00000082b9827221 */ /* 0x001fe20000010000 */
[----:B------:R-:W-:-:S04]  /*1eef0*/  FADD.FTZ R5, R128, R5 ;  /* 0x0000000580057221 */ /* 0x000fc80000010000 */
[----:B------:R-:W-:Y:S01]  /*1ef00*/  FADD.FTZ R134, R176, R5 ;  /* 0x00000005b0867221 */ /* 0x000fe20000010000 */
[----:B------:R-:W-:Y:S01]  /*1ef10*/  F2FP.F16.F32.PACK_AB R176, R129, R176 ;  /* 0x000000b081b0723e */ /* 0x000fe200000000ff */
[----:B------:R-:W0:Y:S01]  /*1ef20*/  MUFU.EX2 R124, R124 ;  /* 0x0000007c007c7308 */ /* 0x000e220000000800 */
[----:B--2---:R-:W-:Y:S01]  /*1ef30*/  FADD.FTZ R130, R121, R130 ;  /* 0x0000008279827221 */ /* 0x004fe20000010000 */
[----:B------:R-:W-:Y:S01]  /*1ef40*/  FADD.FTZ R5, R129, R134 ;  /* 0x0000008681057221 */ /* 0x000fe20000010000 */
[----:B------:R-:W-:-:S03]  /*1ef50*/  F2FP.F16.F32.PACK_AB R185, R121, R185 ;  /* 0x000000b979b9723e */ /* 0x000fc600000000ff */
[----:B------:R-:W-:Y:S01]  /*1ef60*/  FADD.FTZ R5, R178, R5 ;  /* 0x00000005b2057221 */ /* 0x000fe20000010000 */
[C---:B------:R-:W-:Y:S01]  /*1ef70*/  F2FP.F16.F32.PACK_AB R178, R132.reuse, R178 ;  /* 0x000000b284b2723e */ /* 0x040fe200000000ff */
[----:B------:R-:W2:Y:S01]  /*1ef80*/  MUFU.EX2 R181, R181 ;  /* 0x000000b500b57308 */ /* 0x000ea20000000800 */
[----:B---3--:R-:W-:Y:S01]  /*1ef90*/  FADD.FTZ R127, R187, R130 ;  /* 0x00000082bb7f7221 */ /* 0x008fe20000010000 */
[----:B------:R-:W-:-:S06]  /*1efa0*/  FADD.FTZ R5, R132, R5 ;  /* 0x0000000584057221 */ /* 0x000fcc0000010000 */
        /* <DEDUP_REMOVED lines=13> */
[----:B--2---:R-:W-:Y:S01]  /*1f080*/  FADD.FTZ R130, R14, R131 ;  /* 0x000000830e827221 */ /* 0x004fe20000010000 */
        /* <DEDUP_REMOVED lines=13> */
[----:B-1----:R-:W1:Y:S01]  /*1f160*/  MUFU.EX2 R20, R147 ;  /* 0x0000009300147308 */ /* 0x002e620000000800 */
        /* <DEDUP_REMOVED lines=16> */
[----:B------:R-:W-:-:S06]  /*1f270*/  F2FP.F16.F32.PACK_AB R175, R127, R175 ;  /* 0x000000af7faf723e */ /* 0x000fcc00000000ff */
[----:B------:R-:W0:Y:S01]  /*1f280*/  MUFU.EX2 R138, R138 ;  /* 0x0000008a008a7308 */ /* 0x000e220000000800 */
[----:B--2---:R-:W-:-:S07]  /*1f290*/  FADD.FTZ R13, R168, R13 ;  /* 0x0000000da80d7221 */ /* 0x004fce0000010000 */
[----:B------:R-:W2:Y:S01]  /*1f2a0*/  MUFU.EX2 R11, R155 ;  /* 0x0000009b000b7308 */ /* 0x000ea20000000800 */
[----:B-1----:R-:W-:-:S07]  /*1f2b0*/  FADD.FTZ R122, R169, R122 ;  /* 0x0000007aa97a7221 */ /* 0x002fce0000010000 */
[----:B------:R-:W1:Y:S01]  /*1f2c0*/  MUFU.EX2 R170, R170 ;  /* 0x000000aa00aa7308 */ /* 0x000e620000000800 */
[C---:B0-----:R-:W-:Y:S01]  /*1f2d0*/  FADD.FTZ R13, R138.reuse, R13 ;  /* 0x0000000d8a0d7221 */ /* 0x041fe20000010000 */
[----:B------:R-:W-:-:S06]  /*1f2e0*/  F2FP.F16.F32.PACK_AB R168, R138, R168 ;  /* 0x000000a88aa8723e */ /* 0x000fcc00000000ff */
[----:B------:R-:W0:Y:S01]  /*1f2f0*/  MUFU.EX2 R133, R133 ;  /* 0x0000008500857308 */ /* 0x000e220000000800 */
[C---:B--2---:R-:W-:Y:S01]  /*1f300*/  FADD.FTZ R122, R11.reuse, R122 ;  /* 0x0000007a0b7a7221 */ /* 0x044fe20000010000 */
[----:B------:R-:W-:Y:S01]  /*1f310*/  F2FP.F16.F32.PACK_AB R169, R11, R169 ;  /* 0x000000a90ba9723e */ /* 0x000fe200000000ff */
[----:B------:R-:W-:-:S05]  /*1f320*/  IMAD.MOV.U32 R11, RZ, RZ, R192 ;  /* 0x000000ffff0b7224 */ /* 0x000fca00078e00c0 */
[----:B------:R-:W2:Y:S01]  /*1f330*/  MUFU.EX2 R15, R159 ;  /* 0x0000009f000f7308 */ /* 0x000ea20000000800 */
[----:B-1----:R-:W-:-:S07]  /*1f340*/  FADD.FTZ R128, R170, R13 ;  /* 0x0000000daa807221 */ /* 0x002fce0000010000 */
[----:B------:R-:W1:Y:S01]  /*1f350*/  MUFU.EX2 R141, R141 ;  /* 0x0000008d008d7308 */ /* 0x000e620000000800 */
[----:B0-----:R-:W-:Y:S01]  /*1f360*/  FADD.FTZ R122, R133, R122 ;  /* 0x0000007a857a7221 */ /* 0x001fe20000010000 */
[C---:B--2---:R-:W-:Y:S01]  /*1f370*/  FADD.FTZ R5, R15.reuse, R128 ;  /* 0x000000800f057221 */ /* 0x044fe20000010000 */
[----:B------:R-:W-:Y:S01]  /*1f380*/  F2FP.F16.F32.PACK_AB R170, R15, R170 ;  /* 0x000000aa0faa723e */ /* 0x000fe200000000ff */
[----:B------:R-:W-:Y:S02]  /*1f390*/  IMAD.MOV.U32 R15, RZ, RZ, R3 ;  /* 0x000000ffff0f7224 */ /* 0x000fe400078e0003 */
[C---:B-1----:R-:W-:Y:S01]  /*1f3a0*/  FADD.FTZ R4, R141.reuse, R122 ;  /* 0x0000007a8d047221 */ /* 0x042fe20000010000 */
[----:B------:R-:W-:Y:S01]  /*1f3b0*/  F2FP.F16.F32.PACK_AB R171, R141, R133 ;  /* 0x000000858dab723e */ /* 0x000fe200000000ff */
[----:B------:R-:W-:Y:S06]  /*1f3c0*/  @P2 BRA `(.L_x_5382) ;  /* 0xffffffc400642947 */ /* 0x000fec000383ffff */
.L_x_5363:
[----:B------:R-:W-:Y:S05]  /*1f3d0*/  BSYNC B0 ;  /* 0x0000000000007941 */ /* 0x000fea0003800000 */
.L_x_5362:
        /* <DEDUP_REMOVED lines=99> */
.L_x_5383:
[----:B------:R-:W-:Y:S02]  /*1fa10*/  LEA R12, R17, R2, 0x3 ;  /* 0x00000002110c7211 */ /* 0x000fe400078e18ff */
[----:B------:R-:W-:-:S04]  /*1fa20*/  SHF.L.U32 R7, R192, 0x1f, RZ ;  /* 0x0000001fc0077819 */ /* 0x000fc800000006ff */
[----:B------:R0:W1:Y:S01]  /*1fa30*/  SYNCS.PHASECHK.TRANS64.TRYWAIT P2, [R12+URZ+0x30850], R7 ;  /* 0x030850070c0075a7 */ /* 0x000062000804017f */
[----:B------:R-:W-:Y:S05]  /*1fa40*/  @!P0 BRA `(.L_x_5384) ;  /* 0x0000000000048947 */ /* 0x000fea0003800000 */
[----:B------:R-:W-:Y:S01]  /*1fa50*/  BPT.TRAP 0x1 ;  /* 0x000000040000795c */ /* 0x000fe20000300000 */
.L_x_5384:
        /* <DEDUP_REMOVED lines=9> */
.L_x_5386:
[----:B------:R-:W-:Y:S05]  /*1faf0*/  BSYNC B0 ;  /* 0x0000000000007941 */ /* 0x000fea0003800000 */
.L_x_5385:
[----:B------:R-:W-:Y:S01]  /*1fb00*/  IMAD.MOV.U32 R8, RZ, RZ, R2 ;  /* 0x000000ffff087224 */ /* 0x000fe200078e0002 */
[----:B------:R-:W-:Y:S01]  /*1fb10*/  WARPGROUP.ARRIVE ;  /* 0x00000000000079c5 */ /* 0x000fe20000000000 */
[----:B------:R-:W-:Y:S01]  /*1fb20*/  IMAD.MOV.U32 R9, RZ, RZ, 0x40000040 ;  /* 0x40000040ff097424 */ /* 0x000fe200078e00ff */
[----:B01----:R-:W-:Y:S01]  /*1fb30*/  SHFL.BFLY PT, R7, R4, 0x2, 0x1f ;  /* 0x0c401f0004077f89 */ /* 0x003fe200000e0000 */
[----:B------:R-:W-:Y:S01]  /*1fb40*/  VIADD R17, R17, 0x1 ;  /* 0x0000000111117836 */ /* 0x000fe20000000000 */
[----:B------:R-:W-:Y:S01]  /*1fb50*/  R2UR UR6, R8 ;  /* 0x00000000080672ca */ /* 0x000fe200000e0000 */
[----:B------:R-:W-:Y:S01]  /*1fb60*/  VIADD R8, R2, 0x80 ;  /* 0x0000008002087836 */ /* 0x000fe20000000000 */
[----:B------:R-:W-:Y:S01]  /*1fb70*/  R2UR UR7, R9 ;  /* 0x00000000090772ca */ /* 0x000fe200000e0000 */
[----:B------:R-:W-:Y:S01]  /*1fb80*/  @!P1 VIADD R12, R12, 0x30860 ;  /* 0x000308600c0c9836 */ /* 0x000fe20000000000 */
[----:B------:R-:W-:Y:S02]  /*1fb90*/  MOV R9, 0x40000040 ;  /* 0x4000004000097802 */ /* 0x000fe40000000f00 */
[----:B------:R-:W-:-:S02]  /*1fba0*/  ISETP.NE.AND P2, PT, R17, 0x2, PT ;  /* 0x000000021100780c */ /* 0x000fc40003f45270 */
[----:B------:R-:W-:Y:S02]  /*1fbb0*/  @!P1 PRMT R12, RZ, 0x654, R12 ;  /* 0x00000654ff0c9816 */ /* 0x000fe4000000000c */
[----:B------:R-:W-:Y:S02]  /*1fbc0*/  IADD3 R220, R220, 0x1, RZ ;  /* 0x00000001dcdc7810 */ /* 0x000fe40007ffe0ff */
[----:B------:R-:W-:-:S03]  /*1fbd0*/  SEL R17, R17, RZ, P2 ;  /* 0x000000ff11117207 */ /* 0x000fc60001000000 */
        /* <DEDUP_REMOVED lines=24> */
[----:B------:R-:W-:Y:S01]  /*1fd60*/  R2UR UR7, R9 ;  /* 0x00000000090772ca */ /* 0x000fe200000e0000 */
[----:B------:R-:W-:Y:S01]  /*1fd70*/  IMAD.MOV.U32 R9, RZ, RZ, 0x40000040 ;  /* 0x40000040ff097424 */ /* 0x000fe200078e00ff */
[----:B------:R-:W0:Y:S02]  /*1fd80*/  SHFL.BFLY PT, R2, R5, 0x2, 0x1f ;  /* 0x0c401f0005027f89 */ /* 0x000e2400000e0000 */
[----:B0-----:R-:W-:Y:S01]  /*1fd90*/  FADD.FTZ R2, R2, R5 ;  /* 0x0000000502027221 */ /* 0x001fe20000010000 */
[----:B------:R-:W-:-:S04]  /*1fda0*/  SEL R5, RZ, 0x1, P2 ;  /* 0x00000001ff057807 */ /* 0x000fc80001000000 */
[----:B------:R-:W-:Y:S01]  /*1fdb0*/  LOP3.LUT R192, R192, R5, RZ, 0x3c, !PT ;  /* 0x00000005c0c07212 */ /* 0x000fe200078e3cff */
[----:B------:R-:W-:Y:S01]  /*1fdc0*/  IMAD.MOV.U32 R5, RZ, RZ, -0x800000 ;  /* 0xff800000ff057424 */ /* 0x000fe200078e00ff */
[----:B------:R-:W-:Y:S02]  /*1fdd0*/  WARPGROUP.DEPBAR.LE gsb0, 0x0 ;  /* 0x00008000000079c5 */ /* 0x000fe40000010000 */
[----:B------:R-:W-:-:S06]  /*1fde0*/  WARPGROUP.ARRIVE ;  /* 0x00000000000079c5 */ /* 0x000fcc0000000000 */
[----:B------:R-:W-:Y:S01]  /*1fdf0*/  HGMMA.64x192x16.F32 R24, R172, gdesc[UR4].tnspB, R24, gsb0 ;  /* 0x42e00004ac187df0 */ /* 0x000fe20008000818 */
[----:B------:R-:W-:Y:S01]  /*1fe00*/  R2UR UR6, R8 ;  /* 0x00000000080672ca */ /* 0x000fe200000e0000 */
[----:B------:R-:W-:Y:S01]  /*1fe10*/  FADD.FTZ R8, R7, R4 ;  /* 0x0000000407087221 */ /* 0x000fe20000010000 */
[----:B------:R-:W-:Y:S01]  /*1fe20*/  R2UR UR7, R9 ;  /* 0x00000000090772ca */ /* 0x000fe200000e0000 */
[----:B------:R-:W0:Y:S01]  /*1fe30*/  SHFL.BFLY PT, R7, R2, 0x1, 0x1f ;  /* 0x0c201f0002077f89 */ /* 0x000e2200000e0000 */
[----:B------:R-:W-:-:S03]  /*1fe40*/  IMAD.MOV.U32 R4, RZ, RZ, -0x800000 ;  /* 0xff800000ff047424 */ /* 0x000fc600078e00ff */
[----:B------:R-:W1:Y:S01]  /*1fe50*/  SHFL.BFLY PT, R9, R8, 0x1, 0x1f ;  /* 0x0c201f0008097f89 */ /* 0x000e6200000e0000 */
[----:B0-----:R-:W-:Y:S01]  /*1fe60*/  FADD.FTZ R13, R2, R7 ;  /* 0x00000007020d7221 */ /* 0x001fe20000010000 */
[----:B------:R-:W-:Y:S01]  /*1fe70*/  IMAD.MOV.U32 R2, RZ, RZ, RZ ;  /* 0x000000ffff027224 */ /* 0x000fe200078e00ff */
[----:B------:R-:W-:Y:S01]  /*1fe80*/  MOV R7, RZ ;  /* 0x000000ff00077202 */ /* 0x000fe20000000f00 */
[----:B-1----:R-:W-:Y:S02]  /*1fe90*/  FADD.FTZ R14, R8, R9 ;  /* 0x00000009080e7221 */ /* 0x002fe40000010000 */
[----:B------:R-:W-:-:S03]  /*1fea0*/  FSETP.NE.FTZ.AND P0, PT, R13, RZ, PT ;  /* 0x000000ff0d00720b */ /* 0x000fc60003f15000 */
[----:B------:R-:W-:-:S10]  /*1feb0*/  FSETP.NE.FTZ.AND P3, PT, R14, RZ, PT ;  /* 0x000000ff0e00720b */ /* 0x000fd40003f75000 */
[----:B------:R-:W0:Y:S01]  /*1fec0*/  @P0 MUFU.LG2 R9, R13 ;  /* 0x0000000d00090308 */ /* 0x000e220000000c00 */
[C---:B------:R-:W-:Y:S02]  /*1fed0*/  @P0 FMUL.FTZ R8, R6.reuse, 0.69314718246459960938 ;  /* 0x3f31721806080820 */ /* 0x040fe40000410000 */
[----:B------:R-:W-:-:S05]  /*1fee0*/  @P3 FMUL.FTZ R6, R6, 0.69314718246459960938 ;  /* 0x3f31721806063820 */ /* 0x000fca0000410000 */
        /* <DEDUP_REMOVED lines=10> */
[----:B------:R-:W-:Y:S03]  /*1ff90*/  HGMMA.64x192x16.F32 R24, R168, gdesc[UR4].tnspB, R24, gsb0 ;  /* 0x42e00004a8187df0 */ /* 0x000fe60008000818 */
[----:B------:R-:W-:Y:S02]  /*1ffa0*/  WARPGROUP.DEPBAR.LE gsb0, 0x0 ;  /* 0x00008000000079c5 */ /* 0x000fe40000010000 */
[-C--:B--2---:R-:W-:Y:S01]  /*1ffb0*/  FMUL.FTZ R129, R67, R2.reuse ;  /* 0x0000000243817220 */ /* 0x084fe20000410000 */
        /* <DEDUP_REMOVED lines=96> */
.L_x_5247:
        /* <DEDUP_REMOVED lines=51> */
[----:B------:R-:W-:Y:S01]  /*208f0*/  BAR.SYNC.DEFER_BLOCKING 0x1, 0x100 ;  /* 0x0044000000007b1d */ /* 0x000fe20000010000 */
[----:B--2---:R-:W-:-:S03]  /*20900*/  IMAD.WIDE R8, R8, 0x2, R6 ;  /* 0x0000000208087825 */ /* 0x004fc600078e0206 */
        /* <DEDUP_REMOVED lines=9> */
[----:B------:R-:W-:-:S02]  /*209a0*/  IADD3.X R35, RZ, R9, RZ, P5, !PT ;  /* 0x00000009ff237210 */ /* 0x000fc40002ffe4ff */
[C---:B------:R-:W-:Y:S02]  /*209b0*/  IADD3 R145, P0, R8.reuse, 0x4020, RZ ;  /* 0x0000402008917810 */ /* 0x040fe40007f1e0ff */
[C---:B------:R-:W-:Y:S02]  /*209c0*/  IADD3 R147, P4, R8.reuse, 0x4040, RZ ;  /* 0x0000404008937810 */ /* 0x040fe40007f9e0ff */
[C---:B------:R-:W-:Y:S01]  /*209d0*/  IADD3 R149, P3, R8.reuse, 0x4060, RZ ;  /* 0x0000406008957810 */ /* 0x040fe20007f7e0ff */
[--C-:B------:R-:W-:Y:S01]  /*209e0*/  IMAD.X R39, RZ, RZ, R9.reuse, P0 ;  /* 0x000000ffff277224 */ /* 0x100fe200000e0609 */
[C---:B------:R-:W-:Y:S01]  /*209f0*/  IADD3 R151, P2, R8.reuse, 0x8000, RZ ;  /* 0x0000800008977810 */ /* 0x040fe20007f5e0ff */
[--C-:B------:R-:W-:Y:S01]  /*20a00*/  IMAD.X R43, RZ, RZ, R9.reuse, P4 ;  /* 0x000000ffff2b7224 */ /* 0x100fe200020e0609 */
[C---:B-1----:R-:W-:Y:S01]  /*20a10*/  IADD3 R24, P1, R8.reuse, 0x8020, RZ ;  /* 0x0000802008187810 */ /* 0x042fe20007f3e0ff */
[--C-:B------:R-:W-:Y:S01]  /*20a20*/  IMAD.X R47, RZ, RZ, R9.reuse, P3 ;  /* 0x000000ffff2f7224 */ /* 0x100fe200018e0609 */
[C---:B------:R-:W-:Y:S01]  /*20a30*/  IADD3 R58, P6, R8.reuse, 0x8040, RZ ;  /* 0x00008040083a7810 */ /* 0x040fe20007fde0ff */
[----:B------:R-:W-:Y:S01]  /*20a40*/  IMAD.X R51, RZ, RZ, R9, P2 ;  /* 0x000000ffff337224 */ /* 0x000fe200010e0609 */
[----:B------:R-:W-:-:S02]  /*20a50*/  IADD3 R86, P5, R8, 0x8060, RZ ;  /* 0x0000806008567810 */ /* 0x000fc40007fbe0ff */
[----:B------:R-:W-:Y:S01]  /*20a60*/  LOP3.LUT R8, R13, R8, RZ, 0x3c, !PT ;  /* 0x000000080d087212 */ /* 0x000fe200078e3cff */
[--C-:B------:R-:W-:Y:S01]  /*20a70*/  IMAD.X R59, RZ, RZ, R9.reuse, P6 ;  /* 0x000000ffff3b7224 */ /* 0x100fe200030e0609 */
[-C--:B------:R-:W-:Y:S01]  /*20a80*/  IADD3.X R55, RZ, R9.reuse, RZ, P1, !PT ;  /* 0x00000009ff377210 */ /* 0x080fe20000ffe4ff */
[----:B------:R-:W-:Y:S01]  /*20a90*/  IMAD.X R13, RZ, RZ, R9, P5 ;  /* 0x000000ffff0d7224 */ /* 0x000fe200028e0609 */
[----:B------:R-:W-:Y:S02]  /*20aa0*/  MOV R94, R8 ;  /* 0x00000008005e7202 */ /* 0x000fe40000000f00 */
[----:B------:R-:W-:Y:S02]  /*20ab0*/  F2FP.F16.F32.PACK_AB R9, R138, R10 ;  /* 0x0000000a8a09723e */ /* 0x000fe400000000ff */
[----:B------:R-:W-:Y:S02]  /*20ac0*/  F2FP.F16.F32.PACK_AB R8, R3, R0 ;  /* 0x000000000308723e */ /* 0x000fe400000000ff */
[----:B------:R-:W-:-:S02]  /*20ad0*/  F2FP.F16.F32.PACK_AB R10, R29, R28 ;  /* 0x0000001c1d0a723e */ /* 0x000fc400000000ff */
[----:B------:R-:W-:Y:S02]  /*20ae0*/  LOP3.LUT R14, R111, 0x380, RZ, 0xc0, !PT ;  /* 0x000003806f0e7812 */ /* 0x000fe400078ec0ff */
[----:B------:R-:W-:Y:S01]  /*20af0*/  LOP3.LUT R34, R143, 0x380, RZ, 0xc0, !PT ;  /* 0x000003808f227812 */ /* 0x000fe200078ec0ff */
[----:B------:R1:W-:Y:S01]  /*20b00*/  STSM.16.M88.4 [R94], R8 ;  /* 0x000000085e007844 */ /* 0x0003e20000000200 */
[----:B------:R-:W-:Y:S02]  /*20b10*/  ISETP.NE.U32.AND P0, PT, RZ, UR4, PT ;  /* 0x00000004ff007c0c */ /* 0x000fe4000bf05070 */
[----:B------:R-:W-:Y:S02]  /*20b20*/  LOP3.LUT R42, R147, 0x380, RZ, 0xc0, !PT ;  /* 0x00000380932a7812 */ /* 0x000fe400078ec0ff */
[----:B------:R-:W-:Y:S02]  /*20b30*/  LOP3.LUT R20, R139, 0x380, RZ, 0xc0, !PT ;  /* 0x000003808b147812 */ /* 0x000fe400078ec0ff */
[----:B------:R-:W-:-:S02]  /*20b40*/  LOP3.LUT R50, R151, 0x380, RZ, 0xc0, !PT ;  /* 0x0000038097327812 */ /* 0x000fc400078ec0ff */
[----:B------:R-:W-:Y:S02]  /*20b50*/  LOP3.LUT R3, R24, 0x380, RZ, 0xc0, !PT ;  /* 0x0000038018037812 */ /* 0x000fe400078ec0ff */
[----:B------:R-:W-:Y:S02]  /*20b60*/  LOP3.LUT R30, R141, 0x380, RZ, 0xc0, !PT ;  /* 0x000003808d1e7812 */ /* 0x000fe400078ec0ff */
[----:B------:R-:W-:Y:S02]  /*20b70*/  SHF.R.U64 R14, R14, 0x3, RZ ;  /* 0x000000030e0e7819 */ /* 0x000fe400000012ff */
[----:B------:R-:W-:Y:S01]  /*20b80*/  LOP3.LUT R0, R58, 0x380, RZ, 0xc0, !PT ;  /* 0x000003803a007812 */ /* 0x000fe200078ec0ff */
[----:B-1----:R-:W1:Y:S01]  /*20b90*/  LDC.64 R8, c[0x0][0xc00] ;  /* 0x00030000ff087b82 */ /* 0x002e620000000a00 */
[----:B------:R-:W-:Y:S02]  /*20ba0*/  SHF.R.U64 R34, R34, 0x3, RZ ;  /* 0x0000000322227819 */ /* 0x000fe400000012ff */
[----:B------:R-:W-:Y:S01]  /*20bb0*/  ISETP.NE.AND.EX P0, PT, RZ, UR5, PT, P0 ;  /* 0x00000005ff007c0c */ /* 0x000fe2000bf05300 */
[----:B------:R-:W-:Y:S01]  /*20bc0*/  ULDC.64 UR4, c[0x0][0xc08] ;  /* 0x0003020000047ab9 */ /* 0x000fe20000000a00 */
[----:B------:R-:W-:-:S02]  /*20bd0*/  LOP3.LUT R38, R145, 0x380, RZ, 0xc0, !PT ;  /* 0x0000038091267812 */ /* 0x000fc400078ec0ff */
[----:B------:R-:W-:Y:S02]  /*20be0*/  SHF.R.U64 R42, R42, 0x3, RZ ;  /* 0x000000032a2a7819 */ /* 0x000fe400000012ff */
[----:B------:R-:W-:Y:S02]  /*20bf0*/  SHF.R.U64 R20, R20, 0x3, RZ ;  /* 0x0000000314147819 */ /* 0x000fe400000012ff */
[----:B------:R-:W-:Y:S02]  /*20c00*/  SHF.R.U64 R50, R50, 0x3, RZ ;  /* 0x0000000332327819 */ /* 0x000fe400000012ff */
[----:B------:R-:W-:Y:S02]  /*20c10*/  SHF.R.U64 R3, R3, 0x3, RZ ;  /* 0x0000000303037819 */ /* 0x000fe400000012ff */
[----:B------:R-:W-:Y:S02]  /*20c20*/  SHF.R.U64 R30, R30, 0x3, RZ ;  /* 0x000000031e1e7819 */ /* 0x000fe400000012ff */
[----:B------:R-:W-:-:S02]  /*20c30*/  LOP3.LUT R14, R14, R111, RZ, 0x3c, !PT ;  /* 0x0000006f0e0e7212 */ /* 0x000fc400078e3cff */
[----:B------:R-:W-:Y:S02]  /*20c40*/  LOP3.LUT R46, R149, 0x380, RZ, 0xc0, !PT ;  /* 0x00000380952e7812 */ /* 0x000fe400078ec0ff */
[----:B------:R-:W-:Y:S02]  /*20c50*/  SHF.R.U64 R29, R0, 0x3, RZ ;  /* 0x00000003001d7819 */ /* 0x000fe400000012ff */
[----:B------:R-:W-:Y:S01]  /*20c60*/  ISETP.NE.U32.AND P2, PT, RZ, UR4, PT ;  /* 0x00000004ff007c0c */ /* 0x000fe2000bf45070 */
[----:B-1----:R-:W-:Y:S01]  /*20c70*/  IMAD.WIDE R10, R219, 0x4, R8 ;  /* 0x00000004db0a7825 */ /* 0x002fe200078e0208 */
[----:B------:R-:W-:Y:S02]  /*20c80*/  LOP3.LUT R34, R34, R143, RZ, 0x3c, !PT ;  /* 0x0000008f22227212 */ /* 0x000fe400078e3cff */
[----:B------:R-:W-:Y:S02]  /*20c90*/  SHF.R.U64 R38, R38, 0x3, RZ ;  /* 0x0000000326267819 */ /* 0x000fe400000012ff */
[----:B------:R-:W-:-:S02]  /*20ca0*/  LOP3.LUT R42, R42, R147, RZ, 0x3c, !PT ;  /* 0x000000932a2a7212 */ /* 0x000fc400078e3cff */
[----:B------:R-:W-:Y:S02]  /*20cb0*/  LOP3.LUT R20, R20, R139, RZ, 0x3c, !PT ;  /* 0x0000008b14147212 */ /* 0x000fe400078e3cff */
[----:B------:R-:W-:Y:S02]  /*20cc0*/  LOP3.LUT R50, R50, R151, RZ, 0x3c, !PT ;  /* 0x0000009732327212 */ /* 0x000fe400078e3cff */
[----:B------:R-:W-:Y:S02]  /*20cd0*/  LOP3.LUT R54, R3, R24, RZ, 0x3c, !PT ;  /* 0x0000001803367212 */ /* 0x000fe400078e3cff */
[----:B------:R-:W-:Y:S02]  /*20ce0*/  LOP3.LUT R30, R30, R141, RZ, 0x3c, !PT ;  /* 0x0000008d1e1e7212 */ /* 0x000fe400078e3cff */
[----:B------:R-:W-:Y:S02]  /*20cf0*/  SHF.R.U64 R46, R46, 0x3, RZ ;  /* 0x000000032e2e7819 */ /* 0x000fe400000012ff */
[----:B------:R-:W-:-:S02]  /*20d00*/  LOP3.LUT R111, R86, 0x380, RZ, 0xc0, !PT ;  /* 0x00000380566f7812 */ /* 0x000fc400078ec0ff */
[----:B------:R-:W-:Y:S02]  /*20d10*/  LOP3.LUT R58, R29, R58, RZ, 0x3c, !PT ;  /* 0x0000003a1d3a7212 */ /* 0x000fe400078e3cff */
[----:B------:R-:W-:Y:S02]  /*20d20*/  MOV R24, R14 ;  /* 0x0000000e00187202 */ /* 0x000fe40000000f00 */
[----:B------:R-:W-:Y:S02]  /*20d30*/  ISETP.NE.AND.EX P2, PT, RZ, UR5, PT, P2 ;  /* 0x00000005ff007c0c */ /* 0x000fe4000bf45320 */
[----:B------:R-:W-:Y:S02]  /*20d40*/  MOV R15, R34 ;  /* 0x00000022000f7202 */ /* 0x000fe40000000f00 */
[----:B------:R-:W-:Y:S02]  /*20d50*/  LOP3.LUT R38, R38, R145, RZ, 0x3c, !PT ;  /* 0x0000009126267212 */ /* 0x000fe400078e3cff */
[----:B------:R-:W-:-:S02]  /*20d60*/  MOV R14, R42 ;  /* 0x0000002a000e7202 */ /* 0x000fc40000000f00 */
[----:B------:R-:W-:Y:S02]  /*20d70*/  F2FP.F16.F32.PACK_AB R34, R37, R36 ;  /* 0x000000242522723e */ /* 0x000fe400000000ff */
[----:B------:R-:W-:Y:S02]  /*20d80*/  F2FP.F16.F32.PACK_AB R35, R136, R125 ;  /* 0x0000007d8823723e */ /* 0x000fe400000000ff */
[----:B------:R-:W-:Y:S01]  /*20d90*/  MOV R20, R20 ;  /* 0x0000001400147202 */ /* 0x000fe20000000f00 */
[----:B------:R-:W1:Y:S01]  /*20da0*/  @P2 LDC.64 R8, c[0x0][0xc08] ;  /* 0x00030200ff082b82 */ /* 0x000e620000000a00 */
[----:B------:R-:W-:Y:S01]  /*20db0*/  MOV R0, R50 ;  /* 0x0000003200007202 */ /* 0x000fe20000000f00 */
[----:B------:R-:W-:Y:S01]  /*20dc0*/  STSM.16.M88.4 [R24], R32 ;  /* 0x0000002018007844 */ /* 0x000fe20000000200 */
[----:B------:R-:W-:Y:S02]  /*20dd0*/  F2FP.F16.F32.PACK_AB R42, R45, R44 ;  /* 0x0000002c2d2a723e */ /* 0x000fe400000000ff */
[----:B------:R-:W-:-:S02]  /*20de0*/  F2FP.F16.F32.PACK_AB R43, R134, R123 ;  /* 0x0000007b862b723e */ /* 0x000fc400000000ff */
[----:B------:R-:W-:Y:S02]  /*20df0*/  LOP3.LUT R46, R46, R149, RZ, 0x3c, !PT ;  /* 0x000000952e2e7212 */ /* 0x000fe400078e3cff */
[----:B------:R-:W-:Y:S01]  /*20e00*/  SHF.R.U64 R111, R111, 0x3, RZ ;  /* 0x000000036f6f7819 */ /* 0x000fe200000012ff */
[----:B------:R2:W-:Y:S01]  /*20e10*/  STSM.16.M88.4 [R20], R40 ;  /* 0x0000002814007844 */ /* 0x0005e20000000200 */
        /* <DEDUP_REMOVED lines=8> */
[----:B------:R-:W-:Y:S01]  /*20ea0*/  LOP3.LUT R12, R111, R86, RZ, 0x3c, !PT ;  /* 0x000000566f0c7212 */ /* 0x000fe200078e3cff */
[----:B------:R-:W-:Y:S01]  /*20eb0*/  STSM.16.M88.4 [R15], R56 ;  /* 0x000000380f007844 */ /* 0x000fe20000000200 */
[----:B------:R-:W-:Y:S01]  /*20ec0*/  MOV R46, R46 ;  /* 0x0000002e002e7202 */ /* 0x000fe20000000f00 */
[----:B------:R-:W-:Y:S01]  /*20ed0*/  ULDC UR4, c[0x0][0xa88] ;  /* 0x0002a20000047ab9 */ /* 0x000fe20000000800 */
[----:B------:R-:W-:Y:S01]  /*20ee0*/  MOV R54, R54 ;  /* 0x0000003600367202 */ /* 0x000fe20000000f00 */
[----:B------:R3:W-:Y:S01]  /*20ef0*/  STSM.16.M88.4 [R38], R64 ;  /* 0x0000004026007844 */ /* 0x0007e20000000200 */
[----:B------:R-:W-:Y:S01]  /*20f00*/  MOV R12, R12 ;  /* 0x0000000c000c7202 */ /* 0x000fe20000000f00 */
[----:B--2---:R-:W-:-:S02]  /*20f10*/  IMAD.MOV.U32 R20, RZ, RZ, RZ ;  /* 0x000000ffff147224 */ /* 0x004fc400078e00ff */
[----:B------:R-:W-:Y:S04]  /*20f20*/  STSM.16.M88.4 [R14], R72 ;  /* 0x000000480e007844 */ /* 0x000fe80000000200 */
[----:B------:R-:W-:Y:S04]  /*20f30*/  STSM.16.M88.4 [R46], R80 ;  /* 0x000000502e007844 */ /* 0x000fe80000000200 */
[----:B------:R2:W-:Y:S04]  /*20f40*/  STSM.16.M88.4 [R0], R88 ;  /* 0x0000005800007844 */ /* 0x0005e80000000200 */
[----:B------:R4:W-:Y:S04]  /*20f50*/  STSM.16.M88.4 [R54], R96 ;  /* 0x0000006036007844 */ /* 0x0009e80000000200 */
[----:B------:R4:W-:Y:S04]  /*20f60*/  STSM.16.M88.4 [R3], R104 ;  /* 0x0000006803007844 */ /* 0x0009e80000000200 */
[----:B------:R4:W-:Y:S01]  /*20f70*/  STSM.16.M88.4 [R12], R112 ;  /* 0x000000700c007844 */ /* 0x0009e20000000200 */
[----:B------:R-:W-:Y:S01]  /*20f80*/  BAR.SYNC.DEFER_BLOCKING 0x1, 0x100 ;  /* 0x0044000000007b1d */ /* 0x000fe20000010000 */
[----:B---3--:R-:W-:-:S02]  /*20f90*/  IMAD.U32 R65, RZ, RZ, UR4 ;  /* 0x00000004ff417e24 */ /* 0x008fc4000f8e00ff */
[----:B-1----:R-:W-:-:S05]  /*20fa0*/  @P2 IMAD.WIDE R8, R219, 0x4, R8 ;  /* 0x00000004db082825 */ /* 0x002fca00078e0208 */
[----:B--2---:R-:W1:Y:S01]  /*20fb0*/  LDC R0, c[0x0][0xbe8] ;  /* 0x0002fa00ff007b82 */ /* 0x004e620000000800 */
        /* <DEDUP_REMOVED lines=9> */
[----:B---3--:R-:W-:-:S07]  /*21050*/  IADD3 R65, -R8, R65, RZ ;  /* 0x0000004108417210 */ /* 0x008fce0007ffe1ff */
.L_x_5390:
[----:B------:R-:W3:Y:S01]  /*21060*/  LDL R31, [R1+0x54] ;  /* 0x00005400011f7983 */ /* 0x000ee20000100800 */
[----:B------:R-:W-:Y:S01]  /*21070*/  SHF.R.S32.HI R64, RZ, 0x1f, R218 ;  /* 0x0000001fff407819 */ /* 0x000fe200000114da */
[----:B------:R-:W-:Y:S01]  /*21080*/  IMAD.IADD R12, R212, 0x1, R208 ;  /* 0x00000001d40c7824 */ /* 0x000fe200078e02d0 */
[----:B------:R-:W-:Y:S01]  /*21090*/  ULDC.64 UR4, c[0x0][0xb90] ;  /* 0x0002e40000047ab9 */ /* 0x000fe20000000a00 */
[----:B-----5:R-:W-:Y:S01]  /*210a0*/  SHF.R.S32.HI R21, RZ, 0x1f, R20 ;  /* 0x0000001fff157819 */ /* 0x020fe20000011414 */
[----:B------:R-:W4:Y:S01]  /*210b0*/  @P1 LDC R71, c[0x0][0xbec] ;  /* 0x0002fb00ff471b82 */ /* 0x000f220000000800 */
[----:B------:R-:W-:Y:S01]  /*210c0*/  IMAD R9, R64, UR4, RZ ;  /* 0x0000000440097c24 */ /* 0x000fe2000f8e02ff */
[----:B------:R-:W-:Y:S01]  /*210d0*/  SHF.R.S32.HI R10, RZ, 0x1f, R219 ;  /* 0x0000001fff0a7819 */ /* 0x000fe200000114db */
[----:B-1----:R-:W-:Y:S01]  /*210e0*/  @P1 IMAD.HI.U32 R3, R12, R13, RZ ;  /* 0x0000000d0c031227 */ /* 0x002fe200078e00ff */
[----:B------:R-:W-:-:S03]  /*210f0*/  SEL R24, R219, RZ, !P0 ;  /* 0x000000ffdb187207 */ /* 0x000fc60004000000 */
[----:B------:R-:W-:Y:S01]  /*21100*/  IMAD.MOV.U32 R11, RZ, RZ, R12 ;  /* 0x000000ffff0b7224 */ /* 0x000fe200078e000c */
[----:B--2---:R-:W-:Y:S01]  /*21110*/  @P1 SHF.R.U32.HI R11, RZ, R14, R3 ;  /* 0x0000000eff0b1219 */ /* 0x004fe20000011603 */
[----:B------:R-:W-:Y:S01]  /*21120*/  IMAD R15, R218, UR5, R9 ;  /* 0x00000005da0f7c24 */ /* 0x000fe2000f8e0209 */
[----:B------:R-:W-:Y:S01]  /*21130*/  SEL R3, R10, RZ, !P0 ;  /* 0x000000ff0a037207 */ /* 0x000fe20004000000 */
[----:B------:R-:W-:Y:S01]  /*21140*/  IMAD.WIDE.U32 R8, R218, UR4, R20 ;  /* 0x00000004da087c25 */ /* 0x000fe2000f8e0014 */
[----:B------:R-:W-:Y:S01]  /*21150*/  IADD3 R29, -R11, RZ, RZ ;  /* 0x000000ff0b1d7210 */ /* 0x000fe20007ffe1ff */
[----:B------:R-:W-:Y:S01]  /*21160*/  ULDC.64 UR4, c[0x0][0xb98] ;  /* 0x0002e60000047ab9 */ /* 0x000fe20000000a00 */
[----:B------:R-:W1:Y:S01]  /*21170*/  @P1 LDC R73, c[0x0][0xbf0] ;  /* 0x0002fc00ff491b82 */ /* 0x000e620000000800 */
[----:B------:R-:W-:Y:S02]  /*21180*/  IMAD R13, R223, 0x40, R213 ;  /* 0x00000040df0d7824 */ /* 0x000fe400078e02d5 */
[----:B------:R-:W-:-:S02]  /*21190*/  IMAD.IADD R9, R9, 0x1, R15 ;  /* 0x0000000109097824 */ /* 0x000fc400078e020f */
[----:B------:R-:W-:-:S04]  /*211a0*/  IMAD.WIDE R6, R13, 0x2, R6 ;  /* 0x000000020d067825 */ /* 0x000fc800078e0206 */
[----:B------:R-:W-:Y:S01]  /*211b0*/  IMAD.WIDE.U32 R8, R24, UR4, R8 ;  /* 0x0000000418087c25 */ /* 0x000fe2000f8e0008 */
[C---:B------:R-:W-:Y:S02]  /*211c0*/  IADD3 R33, P4, R6.reuse, 0x4000, RZ ;  /* 0x0000400006217810 */ /* 0x040fe40007f9e0ff */
[----:B------:R-:W-:Y:S01]  /*211d0*/  IADD3 R41, P3, R6, 0x6000, RZ ;  /* 0x0000600006297810 */ /* 0x000fe20007f7e0ff */
[----:B------:R-:W-:Y:S01]  /*211e0*/  IMAD R15, R3, UR4, RZ ;  /* 0x00000004030f7c24 */ /* 0x000fe2000f8e02ff */
[----:B------:R-:W-:Y:S01]  /*211f0*/  IADD3 R10, P0, R11, R8, RZ ;  /* 0x000000080b0a7210 */ /* 0x000fe20007f1e0ff */
[----:B------:R-:W-:Y:S01]  /*21200*/  IMAD R13, R0, R29, R12 ;  /* 0x0000001d000d7224 */ /* 0x000fe200078e020c */
[----:B------:R-:W-:Y:S01]  /*21210*/  IADD3 R29, P2, R6, 0x1000, RZ ;  /* 0x00001000061d7810 */ /* 0x000fe20007f5e0ff */
[----:B------:R-:W-:Y:S01]  /*21220*/  IMAD R12, R24, UR5, R15 ;  /* 0x00000005180c7c24 */ /* 0x000fe2000f8e020f */
[----:B------:R-:W-:Y:S01]  /*21230*/  SHF.R.S32.HI R15, RZ, 0x1f, R11 ;  /* 0x0000001fff0f7819 */ /* 0x000fe2000001140b */
[----:B------:R-:W-:Y:S01]  /*21240*/  ULDC.64 UR4, c[0x0][0xb88] ;  /* 0x0002e20000047ab9 */ /* 0x000fe20000000a00 */
[----:B------:R-:W-:Y:S01]  /*21250*/  SHF.R.S32.HI R8, RZ, 0x1f, R13 ;  /* 0x0000001fff087819 */ /* 0x000fe2000001140d */
[----:B------:R-:W-:Y:S01]  /*21260*/  IMAD R65, R65, R0, RZ ;  /* 0x0000000041417224 */ /* 0x000fe200078e02ff */
[----:B------:R-:W-:-:S02]  /*21270*/  IADD3.X R11, R15, R9, R12, P0, !PT ;  /* 0x000000090f0b7210 */ /* 0x000fc400007fe40c */
[----:B------:R-:W-:Y:S01]  /*21280*/  IADD3 R9, P6, R6, 0x2000, RZ ;  /* 0x0000200006097810 */ /* 0x000fe20007fde0ff */
[----:B------:R-:W-:Y:S01]  /*21290*/  IMAD R14, R8, UR4, RZ ;  /* 0x00000004080e7c24 */ /* 0x000fe2000f8e02ff */
[----:B------:R-:W-:Y:S01]  /*212a0*/  LOP3.LUT R8, R29, 0x380, RZ, 0xc0, !PT ;  /* 0x000003801d087812 */ /* 0x000fe200078ec0ff */
[----:B------:R-:W-:Y:S01]  /*212b0*/  IMAD.WIDE.U32 R10, R13, UR4, R10 ;  /* 0x000000040d0a7c25 */ /* 0x000fe2000f8e000a */
[----:B------:R-:W-:Y:S02]  /*212c0*/  LOP3.LUT R12, R9, 0x380, RZ, 0xc0, !PT ;  /* 0x00000380090c7812 */ /* 0x000fe400078ec0ff */
[----:B------:R-:W-:Y:S01]  /*212d0*/  SHF.R.U64 R8, R8, 0x3, RZ ;  /* 0x0000000308087819 */ /* 0x000fe200000012ff */
        /* <DEDUP_REMOVED lines=10> */
[----:B------:R-:W-:Y:S01]  /*21380*/  ULDC.64 UR4, c[0x0][0xaa0] ;  /* 0x0002a80000047ab9 */ /* 0x000fe20000000a00 */
[----:B------:R-:W-:Y:S01]  /*21390*/  IADD3 R37, P0, R6, 0x5000, RZ ;  /* 0x0000500006257810 */ /* 0x000fe20007f1e0ff */
[----:B------:R-:W-:Y:S01]  /*213a0*/  IMAD R21, R21, UR4, RZ ;  /* 0x0000000415157c24 */ /* 0x000fe2000f8e02ff */
[----:B------:R-:W-:Y:S01]  /*213b0*/  LOP3.LUT R12, R12, R9, RZ, 0x3c, !PT ;  /* 0x000000090c0c7212 */ /* 0x000fe200078e3cff */
[----:B------:R-:W-:Y:S01]  /*213c0*/  IMAD.X R9, RZ, RZ, R7, P2 ;  /* 0x000000ffff097224 */ /* 0x000fe200010e0607 */
[----:B------:R-:W-:Y:S01]  /*213d0*/  LOP3.LUT R36, R37, 0x380, RZ, 0xc0, !PT ;  /* 0x0000038025247812 */ /* 0x000fe200078ec0ff */
[----:B------:R-:W-:Y:S01]  /*213e0*/  IMAD R67, R20, UR5, R21 ;  /* 0x0000000514437c24 */ /* 0x000fe2000f8e0215 */
[----:B------:R-:W-:Y:S01]  /*213f0*/  IADD3 R45, P2, R6, 0x7000, RZ ;  /* 0x00007000062d7810 */ /* 0x000fe20007f5e0ff */
[----:B------:R-:W-:Y:S01]  /*21400*/  IMAD.WIDE.U32 R20, R20, UR4, RZ ;  /* 0x0000000414147c25 */ /* 0x000fe2000f8e00ff */
[----:B------:R-:W-:Y:S01]  /*21410*/  LOP3.LUT R28, R29, 0x380, RZ, 0xc0, !PT ;  /* 0x000003801d1c7812 */ /* 0x000fe200078ec0ff */
[----:B------:R-:W2:Y:S01]  /*21420*/  SHFL.IDX PT, R55, R30, RZ, 0x1c1f ;  /* 0x001c1fff1e377589 */ /* 0x000ea200000e0000 */
[----:B------:R-:W-:Y:S01]  /*21430*/  LOP3.LUT R32, R33, 0x380, RZ, 0xc0, !PT ;  /* 0x0000038021207812 */ /* 0x000fe200078ec0ff */
[----:B------:R-:W-:Y:S01]  /*21440*/  ULDC.64 UR4, c[0x0][0xae8] ;  /* 0x0002ba0000047ab9 */ /* 0x000fe20000000a00 */
[----:B------:R-:W-:Y:S01]  /*21450*/  LOP3.LUT R40, R41, 0x380, RZ, 0xc0, !PT ;  /* 0x0000038029287812 */ /* 0x000fe200078ec0ff */
[----:B------:R-:W-:Y:S01]  /*21460*/  SHFL.IDX PT, R58, R14, 0x1, 0x1c1f ;  /* 0x003c1f000e3a7f89 */ /* 0x000fe200000e0000 */
[----:B------:R-:W-:-:S02]  /*21470*/  SHF.R.U64 R36, R36, 0x3, RZ ;  /* 0x0000000324247819 */ /* 0x000fc400000012ff */
[----:B------:R-:W-:Y:S01]  /*21480*/  LOP3.LUT R44, R45, 0x380, RZ, 0xc0, !PT ;  /* 0x000003802d2c7812 */ /* 0x000fe200078ec0ff */
[----:B------:R-:W0:Y:S01]  /*21490*/  SHFL.IDX PT, R59, R30, 0x1, 0x1c1f ;  /* 0x003c1f001e3b7f89 */ /* 0x000e2200000e0000 */
[----:B------:R-:W-:Y:S01]  /*214a0*/  IADD3 R21, R21, R67, RZ ;  /* 0x0000004315157210 */ /* 0x000fe20007ffe0ff */
[----:B------:R-:W-:Y:S01]  /*214b0*/  IMAD R67, R217, 0x20, R223 ;  /* 0x00000020d9437824 */ /* 0x000fe200078e02df */
[----:B------:R-:W-:Y:S02]  /*214c0*/  SHF.R.U64 R28, R28, 0x3, RZ ;  /* 0x000000031c1c7819 */ /* 0x000fe400000012ff */
[----:B------:R-:W-:Y:S02]  /*214d0*/  SHF.R.U64 R32, R32, 0x3, RZ ;  /* 0x0000000320207819 */ /* 0x000fe400000012ff */
[----:B------:R-:W-:Y:S01]  /*214e0*/  SHF.R.U64 R40, R40, 0x3, RZ ;  /* 0x0000000328287819 */ /* 0x000fe200000012ff */
[----:B------:R-:W-:Y:S01]  /*214f0*/  IMAD.IADD R66, R208, 0x1, R67 ;  /* 0x00000001d0427824 */ /* 0x000fe200078e0243 */
[----:B------:R-:W-:Y:S01]  /*21500*/  LOP3.LUT R36, R36, R37, RZ, 0x3c, !PT ;  /* 0x0000002524247212 */ /* 0x000fe200078e3cff */
[--C-:B------:R-:W-:Y:S01]  /*21510*/  IMAD.X R37, RZ, RZ, R7.reuse, P0 ;  /* 0x000000ffff257224 */ /* 0x100fe200000e0607 */
[----:B------:R-:W-:Y:S01]  /*21520*/  SHF.R.U64 R44, R44, 0x3, RZ ;  /* 0x000000032c2c7819 */ /* 0x000fe200000012ff */
[----:B------:R-:W-:Y:S01]  /*21530*/  IMAD R69, R64, UR4, RZ ;  /* 0x0000000440457c24 */ /* 0x000fe2000f8e02ff */
[----:B------:R-:W-:Y:S01]  /*21540*/  LOP3.LUT R28, R28, R29, RZ, 0x3c, !PT ;  /* 0x0000001d1c1c7212 */ /* 0x000fe200078e3cff */
[----:B------:R-:W-:Y:S01]  /*21550*/  IMAD.X R29, RZ, RZ, R7, P5 ;  /* 0x000000ffff1d7224 */ /* 0x000fe200028e0607 */
[----:B------:R-:W-:-:S02]  /*21560*/  LOP3.LUT R32, R32, R33, RZ, 0x3c, !PT ;  /* 0x0000002120207212 */ /* 0x000fc400078e3cff */
[----:B------:R-:W-:Y:S01]  /*21570*/  LOP3.LUT R40, R40, R41, RZ, 0x3c, !PT ;  /* 0x0000002928287212 */ /* 0x000fe200078e3cff */
[----:B------:R-:W-:Y:S01]  /*21580*/  IMAD.X R41, RZ, RZ, R7, P3 ;  /* 0x000000ffff297224 */ /* 0x000fe200018e0607 */
[----:B------:R-:W-:Y:S02]  /*21590*/  IADD3.X R33, RZ, R7, RZ, P4, !PT ;  /* 0x00000007ff217210 */ /* 0x000fe400027fe4ff */
[----:B------:R-:W-:Y:S02]  /*215a0*/  LOP3.LUT P0, RZ, R232, 0x3, RZ, 0xc0, !PT ;  /* 0x00000003e8ff7812 */ /* 0x000fe4000780c0ff */
[C---:B------:R-:W-:Y:S02]  /*215b0*/  IADD3 R49, P6, R6.reuse, 0x8000, RZ ;  /* 0x0000800006317810 */ /* 0x040fe40007fde0ff */
[C---:B------:R-:W-:Y:S02]  /*215c0*/  IADD3 R53, P5, R6.reuse, 0x9000, RZ ;  /* 0x0000900006357810 */ /* 0x040fe40007fbe0ff */
[----:B------:R-:W-:Y:S01]  /*215d0*/  IADD3 R57, P4, R6, 0xa000, RZ ;  /* 0x0000a00006397810 */ /* 0x000fe20007f9e0ff */
[----:B----4-:R-:W-:Y:S01]  /*215e0*/  @P1 IMAD.HI.U32 R64, R66, R71, RZ ;  /* 0x0000004742401227 */ /* 0x010fe200078e00ff */
[----:B------:R-:W-:-:S02]  /*215f0*/  LOP3.LUT R44, R44, R45, RZ, 0x3c, !PT ;  /* 0x0000002d2c2c7212 */ /* 0x000fc400078e3cff */
[----:B------:R-:W-:Y:S01]  /*21600*/  IADD3 R11, P3, R6, 0xb000, RZ ;  /* 0x0000b000060b7810 */ /* 0x000fe20007f7e0ff */
[C---:B------:R-:W-:Y:S01]  /*21610*/  IMAD R69, R218.reuse, UR5, R69 ;  /* 0x00000005da457c24 */ /* 0x040fe2000f8e0245 */
[----:B------:R-:W-:Y:S01]  /*21620*/  IADD3.X R45, RZ, R7, RZ, P2, !PT ;  /* 0x00000007ff2d7210 */ /* 0x000fe200017fe4ff */
[----:B------:R-:W-:Y:S01]  /*21630*/  IMAD.WIDE.U32 R20, R218, UR4, R20 ;  /* 0x00000004da147c25 */ /* 0x000fe2000f8e0014 */
[----:B------:R-:W-:Y:S01]  /*21640*/  LOP3.LUT R48, R49, 0x380, RZ, 0xc0, !PT ;  /* 0x0000038031307812 */ /* 0x000fe200078ec0ff */
[----:B------:R-:W-:Y:S01]  /*21650*/  ULDC.64 UR4, c[0x0][0xaf0] ;  /* 0x0002bc0000047ab9 */ /* 0x000fe20000000a00 */
[----:B------:R-:W-:Y:S02]  /*21660*/  LOP3.LUT R52, R53, 0x380, RZ, 0xc0, !PT ;  /* 0x0000038035347812 */ /* 0x000fe400078ec0ff */
[----:B------:R-:W-:Y:S01]  /*21670*/  LOP3.LUT R56, R57, 0x380, RZ, 0xc0, !PT ;  /* 0x0000038039387812 */ /* 0x000fe200078ec0ff */
[----:B------:R-:W-:Y:S01]  /*21680*/  IMAD.MOV.U32 R67, RZ, RZ, R66 ;  /* 0x000000ffff437224 */ /* 0x000fe200078e0042 */
[----:B------:R-:W-:Y:S01]  /*21690*/  LOP3.LUT R15, R6, 0x380, RZ, 0xc0, !PT ;  /* 0x00000380060f7812 */ /* 0x000fe200078ec0ff */
[----:B------:R-:W-:Y:S01]  /*216a0*/  IMAD R3, R3, UR4, RZ ;  /* 0x0000000403037c24 */ /* 0x000fe2000f8e02ff */
[----:B-1----:R-:W-:Y:S01]  /*216b0*/  @P1 SHF.R.U32.HI R67, RZ, R73, R64 ;  /* 0x00000049ff431219 */ /* 0x002fe20000011640 */
[----:B------:R-:W-:Y:S01]  /*216c0*/  IMAD.IADD R21, R21, 0x1, R69 ;  /* 0x0000000115157824 */ /* 0x000fe200078e0245 */
[----:B------:R-:W-:Y:S01]  /*216d0*/  SHF.R.U64 R48, R48, 0x3, RZ ;  /* 0x0000000330307819 */ /* 0x000fe200000012ff */
[----:B------:R-:W-:Y:S01]  /*216e0*/  IMAD.X R61, RZ, RZ, R7, P3 ;  /* 0x000000ffff3d7224 */ /* 0x000fe200018e0607 */
[----:B------:R-:W-:-:S02]  /*216f0*/  SHF.R.U64 R52, R52, 0x3, RZ ;  /* 0x0000000334347819 */ /* 0x000fc400000012ff */
[----:B------:R-:W-:Y:S01]  /*21700*/  SHF.R.U64 R56, R56, 0x3, RZ ;  /* 0x0000000338387819 */ /* 0x000fe200000012ff */
[C---:B------:R-:W-:Y:S01]  /*21710*/  IMAD R69, R24.reuse, UR5, R3 ;  /* 0x0000000518457c24 */ /* 0x040fe2000f8e0203 */
[----:B------:R-:W-:Y:S02]  /*21720*/  SHF.R.U64 R15, R15, 0x3, RZ ;  /* 0x000000030f0f7819 */ /* 0x000fe400000012ff */
[----:B------:R-:W-:Y:S01]  /*21730*/  SHF.R.S32.HI R3, RZ, 0x1f, R67 ;  /* 0x0000001fff037819 */ /* 0x000fe20000011443 */
[----:B------:R-:W-:Y:S01]  /*21740*/  IMAD.WIDE.U32 R20, R24, UR4, R20 ;  /* 0x0000000418147c25 */ /* 0x000fe2000f8e0014 */
[----:B------:R-:W-:Y:S01]  /*21750*/  LOP3.LUT R48, R48, R49, RZ, 0x3c, !PT ;  /* 0x0000003130307212 */ /* 0x000fe200078e3cff */
[----:B------:R-:W-:Y:S01]  /*21760*/  ULDC.64 UR4, c[0x0][0xae0] ;  /* 0x0002b80000047ab9 */ /* 0x000fe20000000a00 */
[----:B------:R-:W-:Y:S01]  /*21770*/  LOP3.LUT R52, R52, R53, RZ, 0x3c, !PT ;  /* 0x0000003534347212 */ /* 0x000fe200078e3cff */
[--C-:B------:R-:W-:Y:S01]  /*21780*/  IMAD.X R49, RZ, RZ, R7.reuse, P6 ;  /* 0x000000ffff317224 */ /* 0x100fe200030e0607 */
[----:B------:R-:W-:Y:S01]  /*21790*/  LOP3.LUT R56, R56, R57, RZ, 0x3c, !PT ;  /* 0x0000003938387212 */ /* 0x000fe200078e3cff */
[--C-:B------:R-:W-:Y:S01]  /*217a0*/  IMAD.X R53, RZ, RZ, R7.reuse, P5 ;  /* 0x000000ffff357224 */ /* 0x100fe200028e0607 */
[----:B------:R-:W-:Y:S01]  /*217b0*/  IADD3 R71, -R67, RZ, RZ ;  /* 0x000000ff43477210 */ /* 0x000fe20007ffe1ff */
[----:B------:R-:W-:Y:S01]  /*217c0*/  IMAD.X R57, RZ, RZ, R7, P4 ;  /* 0x000000ffff397224 */ /* 0x000fe200020e0607 */
[----:B------:R-:W-:Y:S01]  /*217d0*/  LOP3.LUT R6, R15, R6, RZ, 0x3c, !PT ;  /* 0x000000060f067212 */ /* 0x000fe200078e3cff */
[----:B------:R-:W-:-:S02]  /*217e0*/  IMAD R24, R3, UR4, RZ ;  /* 0x0000000403187c24 */ /* 0x000fc4000f8e02ff */
[----:B------:R-:W-:Y:S02]  /*217f0*/  IMAD R3, R0, R71, R66 ;  /* 0x0000004700037224 */ /* 0x000fe400078e0242 */
[----:B------:R-:W-:Y:S02]  /*21800*/  IMAD.IADD R21, R21, 0x1, R69 ;  /* 0x0000000115157824 */ /* 0x000fe400078e0245 */
[C---:B------:R-:W-:Y:S01]  /*21810*/  IMAD R69, R67.reuse, UR5, R24 ;  /* 0x0000000543457c24 */ /* 0x040fe2000f8e0218 */
[----:B------:R-:W-:Y:S01]  /*21820*/  SHF.R.S32.HI R0, RZ, 0x1f, R3 ;  /* 0x0000001fff007819 */ /* 0x000fe20000011403 */
[----:B------:R-:W-:Y:S01]  /*21830*/  IMAD.WIDE.U32 R20, R67, UR4, R20 ;  /* 0x0000000443147c25 */ /* 0x000fe2000f8e0014 */
[----:B------:R-:W-:-:S03]  /*21840*/  ULDC.64 UR4, c[0x0][0xad8] ;  /* 0x0002b60000047ab9 */ /* 0x000fc60000000a00 */
[----:B------:R-:W-:Y:S02]  /*21850*/  IMAD.IADD R21, R21, 0x1, R69 ;  /* 0x0000000115157824 */ /* 0x000fe400078e0245 */
[----:B------:R-:W-:Y:S02]  /*21860*/  IMAD R24, R0, UR4, RZ ;  /* 0x0000000400187c24 */ /* 0x000fe4000f8e02ff */
[----:B------:R-:W-:-:S04]  /*21870*/  IMAD.WIDE.U32 R20, R3, UR4, R20 ;  /* 0x0000000403147c25 */ /* 0x000fc8000f8e0014 */
[----:B------:R-:W-:Y:S01]  /*21880*/  IMAD R67, R3, UR5, R24 ;  /* 0x0000000503437c24 */ /* 0x000fe2000f8e0218 */
[----:B------:R-:W-:Y:S02]  /*21890*/  ULDC.64 UR4, c[0x0][0xa80] ;  /* 0x0002a00000047ab9 */ /* 0x000fe40000000a00 */
[----:B------:R-:W-:Y:S01]  /*218a0*/  LEA R64, P3, R20, UR4, 0x1 ;  /* 0x0000000414407c11 */ /* 0x000fe2000f8608ff */
[----:B------:R-:W-:-:S05]  /*218b0*/  IMAD.IADD R3, R21, 0x1, R67 ;  /* 0x0000000115037824 */ /* 0x000fca00078e0243 */
[----:B------:R-:W-:Y:S01]  /*218c0*/  LEA.HI.X R3, R20, UR5, R3, 0x1, P3 ;  /* 0x0000000514037c11 */ /* 0x000fe200098f0c03 */
[----:B------:R-:W1:Y:S01]  /*218d0*/  SHFL.IDX PT, R68, R64, RZ, 0x181f ;  /* 0x00181fff40447589 */ /* 0x000e6200000e0000 */
[----:B------:R-:W-:Y:S01]  /*218e0*/  BSSY B1, `(.L_x_5391) ;  /* 0x0000037000017945 */ /* 0x000fe20003800000 */
[----:B------:R-:W-:Y:S02]  /*218f0*/  SHF.R.S32.HI R70, RZ, 0x1f, R216 ;  /* 0x0000001fff467819 */ /* 0x000fe400000114d8 */
[----:B------:R-:W-:Y:S02]  /*21900*/  SHF.R.S32.HI R72, RZ, 0x1f, R215 ;  /* 0x0000001fff487819 */ /* 0x000fe400000114d7 */
[----:B------:R-:W-:Y:S01]  /*21910*/  SHF.R.S32.HI R74, RZ, 0x1f, R213 ;  /* 0x0000001fff4a7819 */ /* 0x000fe200000114d5 */
[----:B---3--:R-:W-:-:S04]  /*21920*/  IMAD.IADD R34, R31, 0x1, R208 ;  /* 0x000000011f227824 */ /* 0x008fc800078e02d0 */
[C---:B------:R-:W-:Y:S01]  /*21930*/  VIADD R10, R34.reuse, 0x8 ;  /* 0x00000008220a7836 */ /* 0x040fe20000000000 */
[----:B------:R-:W-:-:S04]  /*21940*/  ISETP.GE.OR P2, PT, R34, R65, P0 ;  /* 0x000000412200720c */ /* 0x000fc80000746670 */
[----:B------:R-:W-:Y:S02]  /*21950*/  ISETP.GE.OR P0, PT, R10, R65, P0 ;  /* 0x000000410a00720c */ /* 0x000fe40000706670 */
[----:B------:R-:W-:-:S04]  /*21960*/  LOP3.LUT R10, R11, 0x380, RZ, 0xc0, !PT ;  /* 0x000003800b0a7812 */ /* 0x000fc800078ec0ff */
[----:B------:R-:W-:-:S03]  /*21970*/  SHF.R.U64 R10, R10, 0x3, RZ ;  /* 0x000000030a0a7819 */ /* 0x000fc600000012ff */
[----:B--2---:R-:W-:Y:S01]  /*21980*/  @!P2 ST.E desc[UR60][R54.64], R5 ;  /* 0x000000053600a985 */ /* 0x004fe2000c10193c */
[----:B------:R-:W-:-:S03]  /*21990*/  LOP3.LUT R60, R10, R11, RZ, 0x3c, !PT ;  /* 0x0000000b0a3c7212 */ /* 0x000fc600078e3cff */
[----:B0-----:R0:W-:Y:S04]  /*219a0*/  @!P0 ST.E desc[UR60][R58.64], R4 ;  /* 0x000000043a008985 */ /* 0x0011e8000c10193c */
[----:B------:R-:W5:Y:S04]  /*219b0*/  LD.E.128 R8, desc[UR60][R8.64] ;  /* 0x0000003c08087980 */ /* 0x000f68000c101d00 */
[----:B------:R-:W5:Y:S04]  /*219c0*/  LD.E.128 R12, desc[UR60][R12.64] ;  /* 0x0000003c0c0c7980 */ /* 0x000f68000c101d00 */
        /* <DEDUP_REMOVED lines=16> */
[----:B------:R-:W-:-:S04]  /*21ad0*/  IMAD.IADD R208, R223, 0x1, R208 ;  /* 0x00000001dfd07824 */ /* 0x000fc800078e02d0 */
[C---:B------:R-:W-:Y:S01]  /*21ae0*/  VIADD R0, R208.reuse, 0x20 ;  /* 0x00000020d0007836 */ /* 0x040fe20000000000 */
[----:B------:R-:W-:-:S04]  /*21af0*/  ISETP.GE.AND P2, PT, R208, R65, PT ;  /* 0x00000041d000720c */ /* 0x000fc80003f46270 */
[----:B------:R-:W-:Y:S02]  /*21b00*/  ISETP.GE.AND P1, PT, R0, R65, PT ;  /* 0x000000410000720c */ /* 0x000fe40003f26270 */
[----:B------:R-:W-:-:S04]  /*21b10*/  IADD3 R0, R2, 0x30820, RZ ;  /* 0x0003082002007810 */ /* 0x000fc80007ffe0ff */
[----:B------:R-:W-:Y:S01]  /*21b20*/  PRMT R0, RZ, 0x654, R0 ;  /* 0x00000654ff007816 */ /* 0x000fe20000000000 */
[----:B------:R-:W-:-:S03]  /*21b30*/  VIADD R24, R208, 0x40 ;  /* 0x00000040d0187836 */ /* 0x000fc60000000000 */
[----:B0-----:R0:W-:Y:S02]  /*21b40*/  SYNCS.ARRIVE.TRANS64.RED.A1T0 RZ, [R0+URZ], RZ ;  /* 0x000000ff00ff79a7 */ /* 0x0011e4000810043f */
[----:B------:R-:W-:Y:S01]  /*21b50*/  ISETP.GE.AND P0, PT, R24, R65, PT ;  /* 0x000000411800720c */ /* 0x000fe20003f06270 */
[----:B0-----:R0:W2:Y:S01]  /*21b60*/  SHFL.IDX PT, R0, R3, RZ, 0x181f ;  /* 0x00181fff03007589 */ /* 0x0010a200000e0000 */
[----:B-1----:R-:W-:Y:S11]  /*21b70*/  @P2 BRA `(.L_x_5392) ;  /* 0x0000000000342947 */ /* 0x002ff60003800000 */
[----:B------:R-:W-:Y:S02]  /*21b80*/  ULDC UR4, c[0x0][0xac8] ;  /* 0x0002b20000047ab9 */ /* 0x000fe40000000800 */
[----:B------:R-:W-:Y:S02]  /*21b90*/  ISETP.GE.AND P4, PT, R213, UR4, PT ;  /* 0x00000004d5007c0c */ /* 0x000fe4000bf86270 */
[----:B------:R-:W-:Y:S02]  /*21ba0*/  ISETP.GE.AND P3, PT, R215, UR4, PT ;  /* 0x00000004d7007c0c */ /* 0x000fe4000bf66270 */
[----:B------:R-:W-:-:S09]  /*21bb0*/  ISETP.GE.AND P2, PT, R216, UR4, PT ;  /* 0x00000004d8007c0c */ /* 0x000fd2000bf46270 */
[-C--:B------:R-:W-:Y:S02]  /*21bc0*/  @!P4 LEA R20, P6, R213, R68.reuse, 0x1 ;  /* 0x00000044d514c211 */ /* 0x080fe400078c08ff */
        /* <DEDUP_REMOVED lines=8> */
.L_x_5392:
[----:B------:R-:W-:Y:S05]  /*21c50*/  BSYNC B1 ;  /* 0x0000000000017941 */ /* 0x000fea0003800000 */
.L_x_5391:
[----:B--2---:R2:W3:Y:S01]  /*21c60*/  SHFL.IDX PT, R0, R3, 0x1, 0x181f ;  /* 0x00381f0003007f89 */ /* 0x0044e200000e0000 */
[----:B------:R-:W-:Y:S03]  /*21c70*/  BSSY B1, `(.L_x_5393) ;  /* 0x0000010000017945 */ /* 0x000fe60003800000 */
[----:B-1----:R2:W1:Y:S01]  /*21c80*/  SHFL.IDX PT, R20, R64, 0x1, 0x181f ;  /* 0x00381f0040147f89 */ /* 0x00246200000e0000 */
[----:B------:R-:W-:Y:S05]  /*21c90*/  @P1 BRA `(.L_x_5394) ;  /* 0x0000000000341947 */ /* 0x000fea0003800000 */
[----:B------:R-:W-:Y:S02]  /*21ca0*/  ULDC UR4, c[0x0][0xac8] ;  /* 0x0002b20000047ab9 */ /* 0x000fe40000000800 */
[----:B------:R-:W-:Y:S02]  /*21cb0*/  ISETP.GE.AND P4, PT, R213, UR4, PT ;  /* 0x00000004d5007c0c */ /* 0x000fe4000bf86270 */
[----:B------:R-:W-:Y:S02]  /*21cc0*/  ISETP.GE.AND P5, PT, R215, UR4, PT ;  /* 0x00000004d7007c0c */ /* 0x000fe4000bfa6270 */
[----:B------:R-:W-:-:S09]  /*21cd0*/  ISETP.GE.AND P6, PT, R216, UR4, PT ;  /* 0x00000004d8007c0c */ /* 0x000fd2000bfc6270 */
[-C--:B-1---5:R-:W-:Y:S02]  /*21ce0*/  @!P4 LEA R4, P1, R213, R20.reuse, 0x1 ;  /* 0x00000014d504c211 */ /* 0x0a2fe400078208ff */
[-C--:B------:R-:W-:Y:S02]  /*21cf0*/  @!P5 LEA R6, P2, R215, R20.reuse, 0x1 ;  /* 0x00000014d706d211 */ /* 0x080fe400078408ff */
[C---:B------:R-:W-:Y:S02]  /*21d00*/  @!P6 LEA R20, P3, R216.reuse, R20, 0x1 ;  /* 0x00000014d814e211 */ /* 0x040fe400078608ff */
[-C--:B---3--:R-:W-:Y:S02]  /*21d10*/  @!P4 LEA.HI.X R5, R213, R0.reuse, R74, 0x1, P1 ;  /* 0x00000000d505c211 */ /* 0x088fe400008f0c4a */
[-C--:B------:R-:W-:Y:S02]  /*21d20*/  @!P5 LEA.HI.X R7, R215, R0.reuse, R72, 0x1, P2 ;  /* 0x00000000d707d211 */ /* 0x080fe400010f0c48 */
[----:B------:R-:W-:Y:S01]  /*21d30*/  @!P6 LEA.HI.X R21, R216, R0, R70, 0x1, P3 ;  /* 0x00000000d815e211 */ /* 0x000fe200018f0c46 */
[----:B------:R4:W-:Y:S04]  /*21d40*/  @!P4 ST.E.128 desc[UR60][R4.64], R8 ;  /* 0x000000080400c985 */ /* 0x0009e8000c101d3c */
[----:B------:R4:W-:Y:S04]  /*21d50*/  @!P5 ST.E.128 desc[UR60][R6.64], R36 ;  /* 0x000000240600d985 */ /* 0x0009e8000c101d3c */
[----:B------:R4:W-:Y:S02]  /*21d60*/  @!P6 ST.E.128 desc[UR60][R20.64], R52 ;  /* 0x000000341400e985 */ /* 0x0009e4000c101d3c */
.L_x_5394:
[----:B------:R-:W-:Y:S05]  /*21d70*/  BSYNC B1 ;  /* 0x0000000000017941 */ /* 0x000fea0003800000 */
.L_x_5393:
[----:B---3--:R3:W0:Y:S01]  /*21d80*/  SHFL.IDX PT, R0, R3, 0x2, 0x181f ;  /* 0x00581f0003007f89 */ /* 0x00862200000e0000 */
[----:B------:R-:W-:Y:S03]  /*21d90*/  BSSY B1, `(.L_x_5395) ;  /* 0x0000010000017945 */ /* 0x000fe60003800000 */
[----:B----45:R3:W4:Y:S01]  /*21da0*/  SHFL.IDX PT, R8, R64, 0x2, 0x181f ;  /* 0x00581f0040087f89 */ /* 0x03072200000e0000 */
        /* <DEDUP_REMOVED lines=14> */
.L_x_5396:
[----:B------:R-:W-:Y:S05]  /*21e90*/  BSYNC B1 ;  /* 0x0000000000017941 */ /* 0x000fea0003800000 */
.L_x_5395:
[----:B0-----:R-:W-:Y:S01]  /*21ea0*/  VIADD R0, R208, 0x60 ;  /* 0x00000060d0007836 */ /* 0x001fe20000000000 */
[----:B----4-:R0:W4:Y:S04]  /*21eb0*/  SHFL.IDX PT, R8, R3, 0x3, 0x181f ;  /* 0x00781f0003087f89 */ /* 0x01012800000e0000 */
[----:B------:R-:W-:Y:S01]  /*21ec0*/  ISETP.GE.AND P0, PT, R0, R65, PT ;  /* 0x000000410000720c */ /* 0x000fe20003f06270 */
[----:B--23--:R-:W2:-:S12]  /*21ed0*/  SHFL.IDX PT, R64, R64, 0x3, 0x181f ;  /* 0x00781f0040407f89 */ /* 0x00ce9800000e0000 */
[----:B0-----:R-:W-:Y:S05]  /*21ee0*/  @P0 BRA `(.L_x_5397) ;  /* 0x0000000c003c0947 */ /* 0x001fea0003800000 */
[----:B------:R-:W-:Y:S02]  /*21ef0*/  ULDC UR4, c[0x0][0xac8] ;  /* 0x0002b20000047ab9 */ /* 0x000fe40000000800 */
[----:B------:R-:W-:Y:S02]  /*21f00*/  ISETP.GE.AND P2, PT, R213, UR4, PT ;  /* 0x00000004d5007c0c */ /* 0x000fe4000bf46270 */
[----:B------:R-:W-:-:S11]  /*21f10*/  ISETP.GE.AND P3, PT, R215, UR4, PT ;  /* 0x00000004d7007c0c */ /* 0x000fd6000bf66270 */
[-C--:B--2---:R-:W-:Y:S02]  /*21f20*/  @!P2 LEA R4, P0, R213, R64.reuse, 0x1 ;  /* 0x00000040d504a211 */ /* 0x084fe400078008ff */
[----:B------:R-:W-:Y:S02]  /*21f30*/  @!P3 LEA R6, P1, R215, R64, 0x1 ;  /* 0x00000040d706b211 */ /* 0x000fe400078208ff */
[-C--:B----4-:R-:W-:Y:S02]  /*21f40*/  @!P2 LEA.HI.X R5, R213, R8.reuse, R74, 0x1, P0 ;  /* 0x00000008d505a211 */ /* 0x090fe400000f0c4a */
[----:B------:R-:W-:Y:S02]  /*21f50*/  @!P3 LEA.HI.X R7, R215, R8, R72, 0x1, P1 ;  /* 0x00000008d707b211 */ /* 0x000fe400008f0c48 */
[----:B------:R-:W-:Y:S01]  /*21f60*/  ISETP.GE.AND P0, PT, R216, UR4, PT ;  /* 0x00000004d8007c0c */ /* 0x000fe2000bf06270 */
[----:B------:R0:W-:Y:S04]  /*21f70*/  @!P2 ST.E.128 desc[UR60][R4.64], R28 ;  /* 0x0000001c0400a985 */ /* 0x0001e8000c101d3c */
[----:B------:R0:W-:Y:S08]  /*21f80*/  @!P3 ST.E.128 desc[UR60][R6.64], R44 ;  /* 0x0000002c0600b985 */ /* 0x0001f0000c101d3c */
[----:B------:R-:W-:Y:S05]  /*21f90*/  @P0 BRA `(.L_x_5397) ;  /* 0x0000000c00100947 */ /* 0x000fea0003800000 */
[----:B0-----:R-:W-:-:S04]  /*21fa0*/  LEA R4, P0, R216, R64, 0x1 ;  /* 0x00000040d8047211 */ /* 0x001fc800078008ff */
[----:B------:R-:W-:-:S05]  /*21fb0*/  LEA.HI.X R5, R216, R8, R70, 0x1, P0 ;  /* 0x00000008d8057211 */ /* 0x000fca00000f0c46 */
[----:B------:R0:W-:Y:S01]  /*21fc0*/  ST.E.128 desc[UR60][R4.64], R60 ;  /* 0x0000003c04007985 */ /* 0x0001e2000c101d3c */
[----:B------:R-:W-:Y:S05]  /*21fd0*/  BRA `(.L_x_5397) ;  /* 0x0000000c00007947 */ /* 0x000fea0003800000 */
.L_x_5389:
[----:B------:R-:W-:Y:S01]  /*21fe0*/  ULDC.64 UR4, c[0x0][0xc00] ;  /* 0x0003000000047ab9 */ /* 0x000fe20000000a00 */
[----:B------:R-:W2:Y:S01]  /*21ff0*/  LDC.64 R4, c[0x0][0xc00] ;  /* 0x00030000ff047b82 */ /* 0x000ea20000000a00 */
[----:B------:R-:W-:Y:S01]  /*22000*/  ISETP.NE.U32.AND P0, PT, RZ, UR4, PT ;  /* 0x00000004ff007c0c */ /* 0x000fe2000bf05070 */
[----:B------:R-:W-:-:S03]  /*22010*/  IMAD.MOV.U32 R3, RZ, RZ, RZ ;  /* 0x000000ffff037224 */ /* 0x000fc600078e00ff */
[----:B------:R-:W-:Y:S01]  /*22020*/  ISETP.NE.AND.EX P0, PT, RZ, UR5, PT, P0 ;  /* 0x00000005ff007c0c */ /* 0x000fe2000bf05300 */
[----:B------:R-:W-:Y:S02]  /*22030*/  ULDC.64 UR4, c[0x0][0xc08] ;  /* 0x0003020000047ab9 */ /* 0x000fe40000000a00 */
[----:B------:R-:W-:Y:S01]  /*22040*/  ISETP.NE.U32.AND P1, PT, RZ, UR4, PT ;  /* 0x00000004ff007c0c */ /* 0x000fe2000bf25070 */
[----:B------:R-:W3:Y:S03]  /*22050*/  LDC R29, c[0x0][0xbe8] ;  /* 0x0002fa00ff1d7b82 */ /* 0x000ee60000000800 */
[----:B------:R-:W-:Y:S01]  /*22060*/  ISETP.NE.AND.EX P1, PT, RZ, UR5, PT, P1 ;  /* 0x00000005ff007c0c */ /* 0x000fe2000bf25310 */
[----:B--2---:R-:W-:-:S12]  /*22070*/  IMAD.WIDE R4, R219, 0x4, R4 ;  /* 0x00000004db047825 */ /* 0x004fd800078e0204 */
[----:B------:R-:W2:Y:S01]  /*22080*/  @P1 LDC.64 R6, c[0x0][0xc08] ;  /* 0x00030200ff061b82 */ /* 0x000ea20000000a00 */
[----:B------:R-:W-:Y:S02]  /*22090*/  ULDC UR4, c[0x0][0xa88] ;  /* 0x0002a20000047ab9 */ /* 0x000fe40000000800 */
[----:B------:R-:W-:Y:S01]  /*220a0*/  MOV R0, UR4 ;  /* 0x0000000400007c02 */ /* 0x000fe20008000f00 */
[----:B------:R4:W5:Y:S01]  /*220b0*/  @P0 LDG.E R3, desc[UR60][R4.64] ;  /* 0x0000003c04030981 */ /* 0x000962000c1e1900 */
[----:B--2---:R-:W-:-:S05]  /*220c0*/  @P1 IMAD.WIDE R6, R219, 0x4, R6 ;  /* 0x00000004db061825 */ /* 0x004fca00078e0206 */
[----:B------:R4:W5:Y:S01]  /*220d0*/  @P1 LDG.E R0, desc[UR60][R6.64] ;  /* 0x0000003c06001981 */ /* 0x000962000c1e1900 */
[----:B---3--:R-:W-:Y:S01]  /*220e0*/  ISETP.NE.AND P2, PT, R29, 0x1, PT ;  /* 0x000000011d00780c */ /* 0x008fe20003f45270 */
[----:B------:R-:W2:-:S12]  /*220f0*/  S2R R9, SR_TID.X ;  /* 0x0000000000097919 */ /* 0x000e980000002100 */
[----:B------:R-:W3:Y:S08]  /*22100*/  @P2 LDC R20, c[0x0][0xbec] ;  /* 0x0002fb00ff142b82 */ /* 0x000ef00000000800 */
[----:B------:R-:W0:Y:S01]  /*22110*/  @P2 LDC R31, c[0x0][0xbf0] ;  /* 0x0002fc00ff1f2b82 */ /* 0x000e220000000800 */
[----:B--2---:R-:W-:-:S05]  /*22120*/  VIADD R8, R9, 0xffffff80 ;  /* 0xffffff8009087836 */ /* 0x004fca0000000000 */
[----:B------:R-:W-:Y:S02]  /*22130*/  ISETP.GE.AND P3, PT, R8, 0x80, PT ;  /* 0x000000800800780c */ /* 0x000fe40003f66270 */
[----:B------:R-:W-:Y:S01]  /*22140*/  SHF.R.S32.HI R8, RZ, 0x1f, R219 ;  /* 0x0000001fff087819 */ /* 0x000fe200000114db */
[----:B----4-:R-:W-:Y:S10]  /*22150*/  @P1 BRA `(.L_x_5398) ;  /* 0x0000000000101947 */ /* 0x010ff40003800000 */
[----:B------:R-:W-:Y:S05]  /*22160*/  @!P0 BRA `(.L_x_5398) ;  /* 0x00000000000c8947 */ /* 0x000fea0003800000 */
[----:B------:R-:W2:Y:S04]  /*22170*/  LDG.E R7, desc[UR60][R4.64] ;  /* 0x0000003c04077981 */ /* 0x000ea8000c1e1900 */
[----:B-----5:R-:W2:Y:S02]  /*22180*/  LDG.E R0, desc[UR60][R4.64+0x4] ;  /* 0x0000043c04007981 */ /* 0x020ea4000c1e1900 */
[----:B--2---:R-:W-:-:S07]  /*22190*/  IMAD.IADD R0, R0, 0x1, -R7 ;  /* 0x0000000100007824 */ /* 0x004fce00078e0a07 */
.L_x_5398:
[----:B------:R-:W-:Y:S01]  /*221a0*/  BSSY B1, `(.L_x_5399) ;  /* 0x000002c000017945 */ /* 0x000fe20003800000 */
[----:B------:R-:W-:Y:S02]  /*221b0*/  SHF.R.S32.HI R12, RZ, 0x1f, R218 ;  /* 0x0000001fff0c7819 */ /* 0x000fe400000114da */
[----:B------:R-:W-:Y:S02]  /*221c0*/  SEL R13, R219, RZ, !P0 ;  /* 0x000000ffdb0d7207 */ /* 0x000fe40004000000 */
[----:B------:R-:W-:Y:S02]  /*221d0*/  SEL R14, R8, RZ, !P0 ;  /* 0x000000ff080e7207 */ /* 0x000fe40004000000 */
[----:B-----5:R-:W-:Y:S01]  /*221e0*/  SHF.R.S32.HI R10, RZ, 0x1f, R3 ;  /* 0x0000001fff0a7819 */ /* 0x020fe20000011403 */
[----:B------:R-:W-:Y:S06]  /*221f0*/  @P3 BRA `(.L_x_5400) ;  /* 0x0000000000983947 */ /* 0x000fec0003800000 */
[----:B------:R-:W2:Y:S01]  /*22200*/  LDC R11, c[0x0][0xbe8] ;  /* 0x0002fa00ff0b7b82 */ /* 0x000ea20000000800 */
[----:B------:R-:W-:Y:S01]  /*22210*/  IADD3 R8, R208, -0x80, R9 ;  /* 0xffffff80d0087810 */ /* 0x000fe20007ffe009 */
[----:B--2---:R-:W-:-:S05]  /*22220*/  IMAD R4, R0, R11, RZ ;  /* 0x0000000b00047224 */ /* 0x004fca00078e02ff */
        /* <DEDUP_REMOVED lines=35> */
.L_x_5400:
[----:B------:R-:W-:Y:S05]  /*22460*/  BSYNC B1 ;  /* 0x0000000000017941 */ /* 0x000fea0003800000 */
.L_x_5399:
[----:B------:R-:W-:Y:S01]  /*22470*/  ULDC.64 UR4, c[0x0][0xaa0] ;  /* 0x0002a80000047ab9 */ /* 0x000fe20000000a00 */
[----:B------:R-:W-:Y:S01]  /*22480*/  BSSY B1, `(.L_x_5401) ;  /* 0x000003f000017945 */ /* 0x000fe20003800000 */
[----:B------:R-:W-:Y:S01]  /*22490*/  IMAD R4, R10, UR4, RZ ;  /* 0x000000040a047c24 */ /* 0x000fe2000f8e02ff */
[----:B------:R-:W-:Y:S02]  /*224a0*/  SHF.R.S32.HI R15, RZ, 0x1f, R216 ;  /* 0x0000001fff0f7819 */ /* 0x000fe400000114d8 */
[----:B------:R-:W-:Y:S01]  /*224b0*/  SHF.R.S32.HI R21, RZ, 0x1f, R215 ;  /* 0x0000001fff157819 */ /* 0x000fe200000114d7 */
[C---:B--2---:R-:W-:Y:S01]  /*224c0*/  IMAD R7, R3.reuse, UR5, R4 ;  /* 0x0000000503077c24 */ /* 0x044fe2000f8e0204 */
[----:B-1----:R-:W-:Y:S01]  /*224d0*/  SHF.R.S32.HI R24, RZ, 0x1f, R213 ;  /* 0x0000001fff187819 */ /* 0x002fe200000114d5 */
[----:B------:R-:W-:Y:S01]  /*224e0*/  IMAD.WIDE.U32 R4, R3, UR4, RZ ;  /* 0x0000000403047c25 */ /* 0x000fe2000f8e00ff */
[----:B------:R-:W-:Y:S01]  /*224f0*/  LEA R3, R217, R223, 0x5 ;  /* 0x000000dfd9037211 */ /* 0x000fe200078e28ff */
[----:B------:R-:W-:-:S02]  /*22500*/  ULDC.64 UR4, c[0x0][0xae8] ;  /* 0x0002ba0000047ab9 */ /* 0x000fc40000000a00 */
[----:B------:R-:W-:Y:S02]  /*22510*/  IMAD.IADD R5, R5, 0x1, R7 ;  /* 0x0000000105057824 */ /* 0x000fe400078e0207 */
[----:B------:R-:W-:Y:S02]  /*22520*/  IMAD.IADD R9, R208, 0x1, R3 ;  /* 0x00000001d0097824 */ /* 0x000fe400078e0203 */
[----:B------:R-:W-:Y:S02]  /*22530*/  IMAD R7, R12, UR4, RZ ;  /* 0x000000040c077c24 */ /* 0x000fe4000f8e02ff */
[----:B---3--:R-:W-:-:S04]  /*22540*/  @P2 IMAD.HI.U32 R6, R9, R20, RZ ;  /* 0x0000001409062227 */ /* 0x008fc800078e00ff */
[C---:B------:R-:W-:Y:S02]  /*22550*/  IMAD R7, R218.reuse, UR5, R7 ;  /* 0x00000005da077c24 */ /* 0x040fe4000f8e0207 */
[----:B------:R-:W-:Y:S01]  /*22560*/  IMAD.WIDE.U32 R4, R218, UR4, R4 ;  /* 0x00000004da047c25 */ /* 0x000fe2000f8e0004 */
[----:B------:R-:W-:-:S03]  /*22570*/  ULDC.64 UR4, c[0x0][0xaf0] ;  /* 0x0002bc0000047ab9 */ /* 0x000fc60000000a00 */
[----:B------:R-:W-:Y:S01]  /*22580*/  IMAD.MOV.U32 R3, RZ, RZ, R9 ;  /* 0x000000ffff037224 */ /* 0x000fe200078e0009 */
[----:B0-----:R-:W-:Y:S01]  /*22590*/  @P2 SHF.R.U32.HI R3, RZ, R31, R6 ;  /* 0x0000001fff032219 */ /* 0x001fe20000011606 */
        /* <DEDUP_REMOVED lines=25> */
[-C--:B------:R-:W-:Y:S02]  /*22730*/  ISETP.GE.AND P1, PT, R0, R29.reuse, PT ;  /* 0x0000001d0000720c */ /* 0x080fe40003f26270 */
[----:B------:R-:W-:Y:S02]  /*22740*/  IADD3 R0, R208, 0x40, RZ ;  /* 0x00000040d0007810 */ /* 0x000fe40007ffe0ff */
[----:B------:R-:W-:Y:S02]  /*22750*/  LEA.HI.X R3, R4, UR5, R3, 0x1, P3 ;  /* 0x0000000504037c11 */ /* 0x000fe400098f0c03 */
[----:B------:R-:W-:Y:S01]  /*22760*/  ISETP.GE.AND P0, PT, R0, R29, PT ;  /* 0x0000001d0000720c */ /* 0x000fe20003f06270 */
[----:B------:R0:W1:Y:S04]  /*22770*/  SHFL.IDX PT, R4, R6, RZ, 0x181f ;  /* 0x00181fff06047589 */ /* 0x00006800000e0000 */
[----:B------:R0:W2:Y:S01]  /*22780*/  SHFL.IDX PT, R0, R3, RZ, 0x181f ;  /* 0x00181fff03007589 */ /* 0x0000a200000e0000 */
[----:B------:R-:W-:Y:S07]  /*22790*/  @P2 BRA `(.L_x_5402) ;  /* 0x0000000000342947 */ /* 0x000fee0003800000 */
[----:B------:R-:W-:Y:S02]  /*227a0*/  ULDC UR4, c[0x0][0xac8] ;  /* 0x0002b20000047ab9 */ /* 0x000fe40000000800 */
        /* <DEDUP_REMOVED lines=12> */
.L_x_5402:
[----:B------:R-:W-:Y:S05]  /*22870*/  BSYNC B1 ;  /* 0x0000000000017941 */ /* 0x000fea0003800000 */
.L_x_5401:
[----:B--2---:R2:W4:Y:S01]  /*22880*/  SHFL.IDX PT, R0, R3, 0x1, 0x181f ;  /* 0x00381f0003007f89 */ /* 0x00452200000e0000 */
[----:B------:R-:W-:Y:S03]  /*22890*/  BSSY B1, `(.L_x_5403) ;  /* 0x0000010000017945 */ /* 0x000fe60003800000 */
[----:B-1-3--:R2:W1:Y:S01]  /*228a0*/  SHFL.IDX PT, R4, R6, 0x1, 0x181f ;  /* 0x00381f0006047f89 */ /* 0x00a46200000e0000 */
[----:B------:R-:W-:Y:S05]  /*228b0*/  @P1 BRA `(.L_x_5404) ;  /* 0x0000000000341947 */ /* 0x000fea0003800000 */
[----:B------:R-:W-:Y:S02]  /*228c0*/  ULDC UR4, c[0x0][0xac8] ;  /* 0x0002b20000047ab9 */ /* 0x000fe40000000800 */
        /* <DEDUP_REMOVED lines=12> */
.L_x_5404:
[----:B------:R-:W-:Y:S05]  /*22990*/  BSYNC B1 ;  /* 0x0000000000017941 */ /* 0x000fea0003800000 */
.L_x_5403:
[----:B----4-:R4:W0:Y:S01]  /*229a0*/  SHFL.IDX PT, R0, R3, 0x2, 0x181f ;  /* 0x00581f0003007f89 */ /* 0x01082200000e0000 */
        /* <DEDUP_REMOVED lines=16> */
.L_x_5406:
[----:B------:R-:W-:Y:S05]  /*22ab0*/  BSYNC B1 ;  /* 0x0000000000017941 */ /* 0x000fea0003800000 */
.L_x_5405:
[----:B0-----:R-:W-:Y:S01]  /*22ac0*/  VIADD R0, R208, 0x60 ;  /* 0x00000060d0007836 */ /* 0x001fe20000000000 */
[----:B---3--:R0:W3:Y:S04]  /*22ad0*/  SHFL.IDX PT, R8, R3, 0x3, 0x181f ;  /* 0x00781f0003087f89 */ /* 0x0080e800000e0000 */
[----:B------:R-:W-:Y:S01]  /*22ae0*/  ISETP.GE.AND P0, PT, R0, R29, PT ;  /* 0x0000001d0000720c */ /* 0x000fe20003f06270 */
[----:B-1----:R0:W1:-:S12]  /*22af0*/  SHFL.IDX PT, R4, R6, 0x3, 0x181f ;  /* 0x00781f0006047f89 */ /* 0x00205800000e0000 */
[----:B0-----:R-:W-:Y:S05]  /*22b00*/  @P0 BRA `(.L_x_5397) ;  /* 0x0000000000340947 */ /* 0x001fea0003800000 */
[----:B------:R-:W-:Y:S02]  /*22b10*/  ULDC UR4, c[0x0][0xac8] ;  /* 0x0002b20000047ab9 */ /* 0x000fe40000000800 */
        /* <DEDUP_REMOVED lines=12> */
.L_x_5397:
[----:B------:R-:W-:Y:S05]  /*22be0*/  BSYNC B0 ;  /* 0x0000000000007941 */ /* 0x000fea0003800000 */
.L_x_5388:
[----:B------:R-:W-:Y:S02]  /*22bf0*/  ULDC UR4, c[0x0][0xc3c] ;  /* 0x00030f0000047ab9 */ /* 0x000fe40000000800 */
[----:B------:R-:W-:-:S13]  /*22c00*/  ISETP.GE.AND P0, PT, R27, UR4, PT ;  /* 0x000000041b007c0c */ /* 0x000fda000bf06270 */
[----:B------:R-:W-:Y:S05]  /*22c10*/  @!P0 BRA `(.L_x_5407) ;  /* 0xfffffde400b88947 */ /* 0x000fea000383ffff */
[----:B------:R-:W-:Y:S05]  /*22c20*/  BRA `(.L_x_5120) ;  /* 0x0000008800247947 */ /* 0x000fea0003800000 */
.L_x_5118:
[----:B------:R-:W-:-:S08]  /*22c30*/  NOP ;  /* 0x0000000000007918 */ /* 0x000fd00000000000 */
[----:B0-----:R-:W0:-:S00]  /*22c40*/  USETMAXREG.DEALLOC.CTAPOOL 0x18 ;  /* 0x00000018000079c8 */ /* 0x001e0000080e0500 */
[----:B0-----:R-:W2:Y:S01]  /*22c50*/  LDL.LU R2, [R1] ;  /* 0x0000000001027983 */ /* 0x001ea20000300800 */
[----:B------:R-:W-:Y:S01]  /*22c60*/  LOP3.LUT R0, R0, 0x3, RZ, 0xc0, !PT ;  /* 0x0000000300007812 */ /* 0x000fe200078ec0ff */
[----:B------:R-:W-:-:S05]  /*22c70*/  IMAD.MOV.U32 R6, RZ, RZ, RZ ;  /* 0x000000ffff067224 */ /* 0x000fca00078e00ff */
[----:B------:R-:W0:Y:S02]  /*22c80*/  SHFL.IDX PT, R0, R0, RZ, 0x1f ;  /* 0x00001fff00007589 */ /* 0x000e2400000e0000 */
[----:B0-----:R-:W-:Y:S02]  /*22c90*/  ISETP.NE.AND P0, PT, R0, RZ, PT ;  /* 0x000000ff0000720c */ /* 0x001fe40003f05270 */
[----:B--2---:R-:W-:-:S11]  /*22ca0*/  LOP3.LUT R2, R2, 0xffffffef, RZ, 0xc0, !PT ;  /* 0xffffffef02027812 */ /* 0x004fd600078ec0ff */
[----:B------:R-:W-:-:S05]  /*22cb0*/  @P0 LOP3.LUT R2, R2, 0x10, RZ, 0xfc, !PT ;  /* 0x0000001002020812 */ /* 0x000fca00078efcff */
[----:B------:R0:W-:Y:S01]  /*22cc0*/  STL [R1], R2 ;  /* 0x0000000201007387 */ /* 0x0001e20000100800 */
        /* <DEDUP_REMOVED lines=8> */
.L_x_5408:
        /* <DEDUP_REMOVED lines=33> */
[----:B-1----:R-:W-:Y:S02]  /*22f60*/  ISETP.GT.AND P6, PT, R7, UR6, PT ;  /* 0x0000000607007c0c */ /* 0x002fe4000bfc4270 */
[----:B------:R-:W-:-:S11]  /*22f70*/  MOV R8, R7 ;  /* 0x0000000700087202 */ /* 0x000fd60000000f00 */
[----:B------:R-:W-:Y:S05]  /*22f80*/  @P6 BRA `(.L_x_5410) ;  /* 0x00000000009c6947 */ /* 0x000fea0003800000 */
[----:B------:R-:W0:Y:S01]  /*22f90*/  LDC R5, c[0x0][0xc3c] ;  /* 0x00030f00ff057b82 */ /* 0x000e220000000800 */
[----:B------:R-:W-:Y:S01]  /*22fa0*/  IMAD.MOV.U32 R7, RZ, RZ, R8 ;  /* 0x000000ffff077224 */ /* 0x000fe200078e0008 */
[----:B------:R-:W-:Y:S01]  /*22fb0*/  UMOV UR4, URZ ;  /* 0x0000003f00047c82 */ /* 0x000fe20008000000 */
[----:B------:R-:W-:Y:S01]  /*22fc0*/  ULDC UR7, c[0x0][0xc3c] ;  /* 0x00030f0000077ab9 */ /* 0x000fe20000000800 */
[----:B------:R-:W-:-:S05]  /*22fd0*/  ULDC UR5, c[0x0][0xc38] ;  /* 0x00030e0000057ab9 */ /* 0x000fca0000000800 */
.L_x_5414:
        /* <DEDUP_REMOVED lines=12> */
.L_x_5413:
[----:B------:R-:W-:Y:S05]  /*230a0*/  BSYNC B0 ;  /* 0x0000000000007941 */ /* 0x000fea0003800000 */
.L_x_5412:
[----:B0----5:R-:W0:Y:S02]  /*230b0*/  SHFL.UP PT, R2, R6, 0x1, RZ ;  /* 0x0420000006027989 */ /* 0x021e2400000e00ff */
        /* <DEDUP_REMOVED lines=20> */
.L_x_5410:
[----:B------:R-:W-:-:S04]  /*23200*/  IMAD.IADD R8, R7, 0x1, -R8 ;  /* 0x0000000107087824 */ /* 0x000fc800078e0a08 */
        /* <DEDUP_REMOVED lines=19> */
.L_x_5415:
        /* <DEDUP_REMOVED lines=20> */
[----:B------:R-:W-:-:S05]  /*23480*/  @!P1 LOP3.LUT R8, RZ, R9, RZ, 0x33, !PT ;  /* 0x00000009ff089212 */ /* 0x000fca00078e33ff */
[----:B------:R-:W-:Y:S01]  /*23490*/  IMAD R5, R11, R8, RZ ;  /* 0x000000080b057224 */ /* 0x000fe200078e02ff */
[----:B------:R-:W-:-:S03]  /*234a0*/  IADD3 R8, -R8, RZ, RZ ;  /* 0x000000ff08087210 */ /* 0x000fc60007ffe1ff */
        /* <DEDUP_REMOVED lines=12> */
[----:B------:R-:W-:Y:S02]  /*23570*/  IMAD R9, R2, R7, RZ ;  /* 0x0000000702097224 */ /* 0x000fe400078e02ff */
[----:B------:R-:W-:-:S04]  /*23580*/  IMAD.MOV.U32 R2, RZ, RZ, RZ ;  /* 0x000000ffff027224 */ /* 0x000fc800078e00ff */
[----:B------:R-:W-:Y:S01]  /*23590*/  IMAD.HI.U32 R2, R3, R9, R2 ;  /* 0x0000000903027227 */ /* 0x000fe200078e0002 */
[----:B------:R-:W-:Y:S02]  /*235a0*/  IABS R9, R8 ;  /* 0x0000000800097213 */ /* 0x000fe40000000000 */
[----:B------:R-:W-:-:S03]  /*235b0*/  LOP3.LUT R3, R8, R11, RZ, 0x3c, !PT ;  /* 0x0000000b08037212 */ /* 0x000fc600078e3cff */
[----:B------:R-:W-:Y:S01]  /*235c0*/  IMAD.HI.U32 R2, R2, R9, RZ ;  /* 0x0000000902027227 */ /* 0x000fe200078e00ff */
[----:B------:R-:W-:-:S03]  /*235d0*/  ISETP.GE.AND P2, PT, R3, RZ, PT ;  /* 0x000000ff0300720c */ /* 0x000fc60003f46270 */
[----:B------:R-:W-:-:S05]  /*235e0*/  IMAD R10, R2, R10, R9 ;  /* 0x0000000a020a7224 */ /* 0x000fca00078e0209 */
[----:B------:R-:W-:-:S13]  /*235f0*/  ISETP.GT.U32.AND P1, PT, R7, R10, PT ;  /* 0x0000000a0700720c */ /* 0x000fda0003f24070 */
[----:B------:R-:W-:Y:S01]  /*23600*/  @!P1 IMAD.IADD R10, R10, 0x1, -R7 ;  /* 0x000000010a0a9824 */ /* 0x000fe200078e0a07 */
[----:B------:R-:W-:Y:S02]  /*23610*/  @!P1 IADD3 R2, R2, 0x1, RZ ;  /* 0x0000000102029810 */ /* 0x000fe40007ffe0ff */
[----:B------:R-:W-:Y:S02]  /*23620*/  ISETP.NE.AND P1, PT, R11, RZ, PT ;  /* 0x000000ff0b00720c */ /* 0x000fe40003f25270 */
[----:B------:R-:W-:-:S13]  /*23630*/  ISETP.GE.U32.AND P0, PT, R10, R7, PT ;  /* 0x000000070a00720c */ /* 0x000fda0003f06070 */
[----:B------:R-:W-:-:S04]  /*23640*/  @P0 VIADD R2, R2, 0x1 ;  /* 0x0000000102020836 */ /* 0x000fc80000000000 */
[----:B------:R-:W-:Y:S01]  /*23650*/  @!P2 IMAD.MOV R2, RZ, RZ, -R2 ;  /* 0x000000ffff02a224 */ /* 0x000fe200078e0a02 */
[----:B------:R-:W-:Y:S01]  /*23660*/  @!P1 LOP3.LUT R2, RZ, R11, RZ, 0x33, !PT ;  /* 0x0000000bff029212 */ /* 0x000fe200078e33ff */
[----:B------:R-:W-:-:S03]  /*23670*/  IMAD.MOV R11, RZ, RZ, -R11 ;  /* 0x000000ffff0b7224 */ /* 0x000fc600078e0a0b */
[----:B------:R-:W-:Y:S01]  /*23680*/  LOP3.LUT R17, RZ, R2, RZ, 0x33, !PT ;  /* 0x00000002ff117212 */ /* 0x000fe200078e33ff */
[----:B------:R-:W-:-:S03]  /*23690*/  IMAD R18, R2, R11, R5 ;  /* 0x0000000b02127224 */ /* 0x000fc600078e0205 */
[----:B------:R-:W-:Y:S01]  /*236a0*/  IADD3 R17, R6, R17, RZ ;  /* 0x0000001106117210 */ /* 0x000fe20007ffe0ff */
[----:B------:R-:W-:Y:S06]  /*236b0*/  BRA `(.L_x_5416) ;  /* 0x00000000000c7947 */ /* 0x000fec0003800000 */
.L_x_5411:
[----:B------:R-:W-:Y:S02]  /*236c0*/  IMAD.MOV.U32 R17, RZ, RZ, RZ ;  /* 0x000000ffff117224 */ /* 0x000fe400078e00ff */
[----:B------:R-:W-:Y:S02]  /*236d0*/  IMAD.U32 R16, RZ, RZ, UR6 ;  /* 0x00000006ff107e24 */ /* 0x000fe4000f8e00ff */
[----:B------:R-:W-:-:S07]  /*236e0*/  IMAD.MOV.U32 R18, RZ, RZ, RZ ;  /* 0x000000ffff127224 */ /* 0x000fce00078e00ff */
.L_x_5416:
[----:B------:R-:W-:-:S13]  /*236f0*/  ISETP.NE.AND P0, PT, R0, RZ, PT ;  /* 0x000000ff0000720c */ /* 0x000fda0003f05270 */
[----:B------:R-:W1:Y:S01]  /*23700*/  @!P0 S2R R3, SR_CgaCtaId ;  /* 0x0000000000038919 */ /* 0x000e620000008800 */
[----:B------:R-:W-:-:S04]  /*23710*/  @!P0 MOV R0, 0x400 ;  /* 0x0000040000008802 */ /* 0x000fc80000000f00 */
[----:B-1----:R-:W-:-:S05]  /*23720*/  @!P0 LEA R0, R3, R0, 0x18 ;  /* 0x0000000003008211 */ /* 0x002fca00078ec0ff */
[----:B------:R1:W-:Y:S01]  /*23730*/  @!P0 STS.128 [R0+0x308d0], R16 ;  /* 0x0308d01000008388 */ /* 0x0003e20000000c00 */
[----:B------:R-:W-:Y:S06]  /*23740*/  BAR.ARV 0x5, 0x180 ;  /* 0x0146000000007b1d */ /* 0x000fec0000002000 */
.L_x_5409:
[----:B-1----:R-:W-:Y:S01]  /*23750*/  IMAD.MOV.U32 R0, RZ, RZ, 0x1 ;  /* 0x00000001ff007424 */ /* 0x002fe200078e00ff */
[----:B------:R1:W-:Y:S01]  /*23760*/  STL [R1+0x8], RZ ;  /* 0x000008ff01007387 */ /* 0x0003e20000100800 */
[----:B------:R-:W-:Y:S02]  /*23770*/  ULDC UR4, c[0x0][0xc3c] ;  /* 0x00030f0000047ab9 */ /* 0x000fe40000000800 */
[----:B--2---:R-:W-:Y:S01]  /*23780*/  ISETP.GE.AND P0, PT, R19, UR4, PT ;  /* 0x0000000413007c0c */ /* 0x004fe2000bf06270 */
[----:B------:R1:W-:Y:S04]  /*23790*/  STL [R1+0x14], R0 ;  /* 0x0000140001007387 */ /* 0x0003e80000100800 */
[----:B------:R1:W-:Y:S08]  /*237a0*/  STL [R1+0x48], RZ ;  /* 0x000048ff01007387 */ /* 0x0003f00000100800 */
[----:B-1----:R-:W-:Y:S05]  /*237b0*/  @P0 BRA `(.L_x_5417) ;  /* 0x0000007800500947 */ /* 0x002fea0003800000 */
[----:B------:R-:W2:Y:S04]  /*237c0*/  LDL R0, [R1+0x5c] ;  /* 0x00005c0001007983 */ /* 0x000ea80000100800 */
[----:B------:R-:W3:Y:S01]  /*237d0*/  LDL.LU R5, [R1] ;  /* 0x0000000001057983 */ /* 0x000ee20000300800 */
        /* <DEDUP_REMOVED lines=10> */
[----:B--2---:R-:W-:-:S02]  /*23880*/  R2UR UR6, R0 ;  /* 0x00000000000672ca */ /* 0x004fc400000e0000 */
[----:B------:R-:W-:Y:S02]  /*23890*/  SHF.L.U32 R0, R4, 0x3, RZ ;  /* 0x0000000304007819 */ /* 0x000fe400000006ff */
[----:B---3--:R-:W-:Y:S02]  /*238a0*/  LOP3.LUT R5, R5, 0xfffffffd, RZ, 0xc0, !PT ;  /* 0xfffffffd05057812 */ /* 0x008fe400078ec0ff */
[----:B------:R-:W-:Y:S02]  /*238b0*/  LOP3.LUT R3, R0, 0x1f8, RZ, 0xc0, !PT ;  /* 0x000001f800037812 */ /* 0x000fe400078ec0ff */
[----:B------:R-:W-:Y:S02]  /*238c0*/  @P1 LOP3.LUT R5, R5, 0x2, RZ, 0xfc, !PT ;  /* 0x0000000205051812 */ /* 0x000fe400078efcff */
[----:B------:R-:W-:Y:S02]  /*238d0*/  LOP3.LUT R3, R3, 0x38, R4, 0x78, !PT ;  /* 0x0000003803037812 */ /* 0x000fe400078e7804 */
[----:B------:R-:W-:Y:S01]  /*238e0*/  LOP3.LUT R5, R5, 0xfffffffe, RZ, 0xc0, !PT ;  /* 0xfffffffe05057812 */ /* 0x000fe200078ec0ff */
[----:B------:R-:W-:Y:S01]  /*238f0*/  ULOP3.LUT UR38, UR6, 0x2, URZ, 0xfc, !UPT ;  /* 0x0000000206267892 */ /* 0x000fe2000f8efc3f */
[----:B------:R-:W-:-:S02]  /*23900*/  LOP3.LUT R2, R3, 0x200, R2, 0xf8, !PT ;  /* 0x0000020003027812 */ /* 0x000fc400078ef802 */
[C---:B------:R-:W-:Y:S01]  /*23910*/  LOP3.LUT P0, R3, R4.reuse, 0x1f, RZ, 0xc0, !PT ;  /* 0x0000001f04037812 */ /* 0x040fe2000780c0ff */
[----:B------:R-:W-:Y:S01]  /*23920*/  IMAD.SHL.U32 R4, R4, 0x10, RZ ;  /* 0x0000001004047824 */ /* 0x000fe200078e00ff */
[----:B------:R-:W-:-:S03]  /*23930*/  LOP3.LUT R0, R0, 0x38, RZ, 0xc0, !PT ;  /* 0x0000003800007812 */ /* 0x000fc600078ec0ff */
[----:B------:R0:W-:Y:S01]  /*23940*/  STL [R1+0x28], R3 ;  /* 0x0000280301007387 */ /* 0x0001e20000100800 */
[----:B------:R-:W-:-:S07]  /*23950*/  LOP3.LUT R4, R6, 0x70, R4, 0xf8, !PT ;  /* 0x0000007006047812 */ /* 0x000fce00078ef804 */
[----:B------:R-:W-:Y:S02]  /*23960*/  @P0 LOP3.LUT R5, R5, 0x1, RZ, 0xfc, !PT ;  /* 0x0000000105050812 */ /* 0x000fe400078efcff */
[----:B------:R-:W-:Y:S01]  /*23970*/  ISETP.NE.OR P0, PT, R7, RZ, !P0 ;  /* 0x000000ff0700720c */ /* 0x000fe20004705670 */
[----:B0-----:R-:W-:Y:S01]  /*23980*/  IMAD.U32 R3, RZ, RZ, UR4 ;  /* 0x00000004ff037e24 */ /* 0x001fe2000f8e00ff */
[----:B------:R-:W-:-:S03]  /*23990*/  LOP3.LUT R5, R5, 0xfffffff7, RZ, 0xc0, !PT ;  /* 0xfffffff705057812 */ /* 0x000fc600078ec0ff */
[----:B------:R-:W-:Y:S01]  /*239a0*/  IMAD R2, R2, 0x2, R3 ;  /* 0x0000000202027824 */ /* 0x000fe200078e0203 */
[----:B------:R0:W-:Y:S04]  /*239b0*/  STL [R1+0x4], R3 ;  /* 0x0000040301007387 */ /* 0x0001e80000100800 */
[----:B------:R1:W-:Y:S03]  /*239c0*/  STL [R1+0x2c], R2 ;  /* 0x00002c0201007387 */ /* 0x0003e60000100800 */
[----:B------:R-:W-:Y:S01]  /*239d0*/  @P0 LOP3.LUT R5, R5, 0x8, RZ, 0xfc, !PT ;  /* 0x0000000805050812 */ /* 0x000fe200078efcff */
[----:B------:R-:W-:Y:S01]  /*239e0*/  STL [R1+0x48], RZ ;  /* 0x000048ff01007387 */ /* 0x000fe20000100800 */
[----:B0-----:R-:W-:-:S03]  /*239f0*/  IMAD.MOV.U32 R3, RZ, RZ, 0x1 ;  /* 0x00000001ff037424 */ /* 0x001fc600078e00ff */
[----:B------:R-:W-:Y:S01]  /*23a00*/  STL [R1], R5 ;  /* 0x0000000501007387 */ /* 0x000fe20000100800 */
[----:B-1----:R-:W-:-:S05]  /*23a10*/  MOV R2, 0x1 ;  /* 0x0000000100027802 */ /* 0x002fca0000000f00 */
[----:B------:R0:W-:Y:S04]  /*23a20*/  STL [R1+0x20], R2 ;  /* 0x0000200201007387 */ /* 0x0001e80000100800 */
[----:B------:R1:W-:Y:S04]  /*23a30*/  STL [R1+0x1c], RZ ;  /* 0x00001cff01007387 */ /* 0x0003e80000100800 */
[----:B------:R1:W-:Y:S01]  /*23a40*/  STL [R1+0x8], RZ ;  /* 0x000008ff01007387 */ /* 0x0003e20000100800 */
[----:B0-----:R-:W-:-:S03]  /*23a50*/  LOP3.LUT R2, R0, 0x40, RZ, 0xfc, !PT ;  /* 0x0000004000027812 */ /* 0x001fc600078efcff */
[----:B------:R1:W-:Y:S01]  /*23a60*/  STL [R1+0x14], R3 ;  /* 0x0000140301007387 */ /* 0x0003e20000100800 */
[----:B------:R-:W-:-:S07]  /*23a70*/  LOP3.LUT R0, R0, 0x80, RZ, 0xfc, !PT ;  /* 0x0000008000007812 */ /* 0x000fce00078efcff */
.L_x_5583:
[----:B0-----:R-:W0:Y:S01]  /*23a80*/  LDC.64 R12, c[0x0][0xa00] ;  /* 0x00028000ff0c7b82 */ /* 0x001e220000000a00 */
[----:B------:R-:W-:Y:S05]  /*23a90*/  YIELD ;  /* 0x0000000000007946 */ /* 0x000fea0003800000 */
[----:B------:R-:W-:Y:S01]  /*23aa0*/  ULDC.64 UR4, c[0x0][0xa28] ;  /* 0x00028a0000047ab9 */ /* 0x000fe20000000a00 */
[----:B------:R-:W-:Y:S02]  /*23ab0*/  CS2R R6, SRZ ;  /* 0x0000000000067805 */ /* 0x000fe4000001ff00 */
[----:B------:R-:W-:Y:S01]  /*23ac0*/  ISETP.NE.U32.AND P0, PT, RZ, UR4, PT ;  /* 0x00000004ff007c0c */ /* 0x000fe2000bf05070 */
[----:B------:R-:W-:Y:S01]  /*23ad0*/  ULDC.64 UR8, c[0x0][0xa18] ;  /* 0x0002860000087ab9 */ /* 0x000fe20000000a00 */
[----:B------:R-:W2:Y:S01]  /*23ae0*/  LDC.64 R4, c[0x0][0xa08] ;  /* 0x00028200ff047b82 */ /* 0x000ea20000000a00 */
[----:B------:R-:W-:Y:S01]  /*23af0*/  ULDC.64 UR6, c[0x0][0xa08] ;  /* 0x0002820000067ab9 */ /* 0x000fe20000000a00 */
[----:B------:R-:W-:Y:S01]  /*23b00*/  ISETP.NE.AND.EX P0, PT, RZ, UR5, PT, P0 ;  /* 0x00000005ff007c0c */ /* 0x000fe2000bf05300 */
[----:B------:R-:W-:-:S02]  /*23b10*/  ULDC.64 UR4, c[0x0][0xa00] ;  /* 0x0002800000047ab9 */ /* 0x000fc40000000a00 */
[----:B------:R-:W-:-:S04]  /*23b20*/  ISETP.NE.U32.AND P1, PT, RZ, UR4, PT ;  /* 0x00000004ff007c0c */ /* 0x000fc8000bf25070 */
[----:B------:R-:W-:Y:S01]  /*23b30*/  ISETP.NE.AND.EX P1, PT, RZ, UR5, PT, P1 ;  /* 0x00000005ff007c0c */ /* 0x000fe2000bf25310 */
[----:B------:R-:W-:Y:S01]  /*23b40*/  ULDC.64 UR4, c[0x0][0xa10] ;  /* 0x0002840000047ab9 */ /* 0x000fe20000000a00 */
[----:B0-----:R-:W-:-:S04]  /*23b50*/  IMAD.WIDE R12, R19, 0x4, R12 ;  /* 0x00000004130c7825 */ /* 0x001fc800078e020c */
[----:B-1----:R-:W0:Y:S07]  /*23b60*/  @P0 LDC.64 R2, c[0x0][0xa28] ;  /* 0x00028a00ff020b82 */ /* 0x002e2e0000000a00 */
[----:B------:R-:W3:Y:S01]  /*23b70*/  @P1 LDG.E R7, desc[UR60][R12.64] ;  /* 0x0000003c0c071981 */ /* 0x000ee2000c1e1900 */
[----:B------:R-:W-:-:S04]  /*23b80*/  ISETP.NE.U32.AND P3, PT, RZ, UR8, PT ;  /* 0x00000008ff007c0c */ /* 0x000fc8000bf65070 */
[----:B------:R-:W-:Y:S01]  /*23b90*/  ISETP.NE.AND.EX P3, PT, RZ, UR9, PT, P3 ;  /* 0x00000009ff007c0c */ /* 0x000fe2000bf65330 */
[----:B0-----:R-:W-:-:S12]  /*23ba0*/  @P0 IMAD.WIDE R2, R19, 0x4, R2 ;  /* 0x0000000413020825 */ /* 0x001fd800078e0202 */
[----:B------:R-:W0:Y:S01]  /*23bb0*/  @P3 LDC.64 R10, c[0x0][0xa18] ;  /* 0x00028600ff0a3b82 */ /* 0x000e220000000a00 */
[----:B-----5:R1:W5:Y:S01]  /*23bc0*/  @P0 LDG.E R6, desc[UR60][R2.64] ;  /* 0x0000003c02060981 */ /* 0x020362000c1e1900 */
[----:B------:R-:W-:Y:S01]  /*23bd0*/  ISETP.NE.U32.AND P2, PT, RZ, UR6, PT ;  /* 0x00000006ff007c0c */ /* 0x000fe2000bf45070 */
[----:B------:R-:W-:Y:S01]  /*23be0*/  IMAD.MOV.U32 R8, RZ, RZ, RZ ;  /* 0x000000ffff087224 */ /* 0x000fe200078e00ff */
[----:B------:R-:W-:Y:S01]  /*23bf0*/  ISETP.NE.U32.AND P0, PT, RZ, UR4, PT ;  /* 0x00000004ff007c0c */ /* 0x000fe2000bf05070 */
[----:B------:R-:W-:Y:S02]  /*23c00*/  IMAD.MOV.U32 R0, RZ, RZ, RZ ;  /* 0x000000ffff007224 */ /* 0x000fe400078e00ff */
[----:B--2---:R-:W-:Y:S01]  /*23c10*/  IMAD.WIDE R4, R19, 0x4, R4 ;  /* 0x0000000413047825 */ /* 0x004fe200078e0204 */
[----:B-1----:R-:W1:Y:S01]  /*23c20*/  LDC.64 R2, c[0x0][0xa10] ;  /* 0x00028400ff027b82 */ /* 0x002e620000000a00 */
[----:B------:R-:W-:Y:S01]  /*23c30*/  ULDC UR4, c[0x0][0x288] ;  /* 0x0000a20000047ab9 */ /* 0x000fe20000000800 */
[----:B------:R-:W-:-:S02]  /*23c40*/  ISETP.NE.AND.EX P2, PT, RZ, UR7, PT, P2 ;  /* 0x00000007ff007c0c */ /* 0x000fc4000bf45320 */
[----:B------:R-:W-:Y:S01]  /*23c50*/  ISETP.NE.AND.EX P0, PT, RZ, UR5, PT, P0 ;  /* 0x00000005ff007c0c */ /* 0x000fe2000bf05300 */
[----:B0-----:R-:W-:-:S10]  /*23c60*/  @P3 IMAD.WIDE R10, R19, 0x4, R10 ;  /* 0x00000004130a3825 */ /* 0x001fd400078e020a */
[----:B------:R-:W5:Y:S01]  /*23c70*/  @P2 LDG.E R8, desc[UR60][R4.64] ;  /* 0x0000003c04082981 */ /* 0x000f62000c1e1900 */
[----:B-1----:R-:W-:-:S05]  /*23c80*/  IMAD.WIDE R2, R19, 0x4, R2 ;  /* 0x0000000413027825 */ /* 0x002fca00078e0202 */
[----:B------:R-:W5:Y:S04]  /*23c90*/  @P0 LDG.E R0, desc[UR60][R2.64] ;  /* 0x0000003c02000981 */ /* 0x000f68000c1e1900 */
[----:B---3--:R0:W-:Y:S02]  /*23ca0*/  STL [R1+0x40], R7 ;  /* 0x0000400701007387 */ /* 0x0081e40000100800 */
        /* <DEDUP_REMOVED lines=12> */
[----:B------:R-:W-:Y:S01]  /*23d70*/  MOV R11, R7 ;  /* 0x00000007000b7202 */ /* 0x000fe20000000f00 */
[----:B0-----:R-:W-:Y:S01]  /*23d80*/  IMAD.U32 R7, RZ, RZ, UR4 ;  /* 0x00000004ff077e24 */ /* 0x001fe2000f8e00ff */
[----:B------:R-:W-:Y:S06]  /*23d90*/  @P3 BRA `(.L_x_5418) ;  /* 0x0000000000143947 */ /* 0x000fec0003800000 */
[----:B------:R-:W-:Y:S05]  /*23da0*/  @!P1 BRA `(.L_x_5418) ;  /* 0x0000000000109947 */ /* 0x000fea0003800000 */
[----:B------:R-:W2:Y:S04]  /*23db0*/  LDG.E R9, desc[UR60][R12.64] ;  /* 0x0000003c0c097981 */ /* 0x000ea8000c1e1900 */
[----:B------:R-:W2:Y:S02]  /*23dc0*/  LDG.E R12, desc[UR60][R12.64+0x4] ;  /* 0x0000043c0c0c7981 */ /* 0x000ea4000c1e1900 */
[----:B--2---:R-:W-:-:S05]  /*23dd0*/  IMAD.IADD R11, R12, 0x1, -R9 ;  /* 0x000000010c0b7824 */ /* 0x004fca00078e0a09 */
[----:B------:R0:W-:Y:S02]  /*23de0*/  STL [R1+0x3c], R11 ;  /* 0x00003c0b01007387 */ /* 0x0001e40000100800 */
.L_x_5418:
[----:B-----5:R-:W-:Y:S01]  /*23df0*/  IMAD.IADD R8, R8, 0x1, R6 ;  /* 0x0000000108087824 */ /* 0x020fe200078e0206 */
[----:B------:R-:W-:Y:S02]  /*23e00*/  ULDC.64 UR4, c[0x0][0xa20] ;  /* 0x0002880000047ab9 */ /* 0x000fe40000000a00 */
[----:B------:R-:W-:Y:S02]  /*23e10*/  ISETP.NE.U32.AND P1, PT, RZ, UR4, PT ;  /* 0x00000004ff007c0c */ /* 0x000fe4000bf25070 */
[----:B------:R1:W-:Y:S02]  /*23e20*/  STL [R1+0x18], R8 ;  /* 0x0000180801007387 */ /* 0x0003e40000100800 */
[----:B------:R-:W-:-:S13]  /*23e30*/  ISETP.NE.AND.EX P1, PT, RZ, UR5, PT, P1 ;  /* 0x00000005ff007c0c */ /* 0x000fda000bf25310 */
[----:B-1----:R-:W-:Y:S05]  /*23e40*/  @!P1 BRA `(.L_x_5419) ;  /* 0x0000000000109947 */ /* 0x002fea0003800000 */
[----:B------:R-:W1:Y:S02]  /*23e50*/  LDC.64 R4, c[0x0][0xa20] ;  /* 0x00028800ff047b82 */ /* 0x000e640000000a00 */
[----:B-1----:R-:W-:-:S05]  /*23e60*/  IMAD.WIDE R4, R19, 0x4, R4 ;  /* 0x0000000413047825 */ /* 0x002fca00078e0204 */
[----:B------:R1:W5:Y:S01]  /*23e70*/  LDG.E R7, desc[UR60][R4.64] ;  /* 0x0000003c04077981 */ /* 0x000362000c1e1900 */
[----:B------:R-:W-:Y:S05]  /*23e80*/  BRA `(.L_x_5420) ;  /* 0x0000000000107947 */ /* 0x000fea0003800000 */
.L_x_5419:
[----:B------:R-:W-:Y:S05]  /*23e90*/  @!P2 BRA `(.L_x_5420) ;  /* 0x00000000000ca947 */ /* 0x000fea0003800000 */
[----:B------:R-:W2:Y:S04]  /*23ea0*/  LDG.E R7, desc[UR60][R4.64] ;  /* 0x0000003c04077981 */ /* 0x000ea8000c1e1900 */
[----:B------:R-:W2:Y:S02]  /*23eb0*/  LDG.E R4, desc[UR60][R4.64+0x4] ;  /* 0x0000043c04047981 */ /* 0x000ea4000c1e1900 */
[----:B--2---:R-:W-:-:S07]  /*23ec0*/  IADD3 R7, -R7, R4, RZ ;  /* 0x0000000407077210 */ /* 0x004fce0007ffe1ff */
.L_x_5420:
[----:B-1----:R-:W2:Y:S04]  /*23ed0*/  @P0 LDG.E R4, desc[UR60][R2.64] ;  /* 0x0000003c02040981 */ /* 0x002ea8000c1e1900 */
[----:B------:R1:W2:Y:S01]  /*23ee0*/  @P0 LDG.E R2, desc[UR60][R2.64+0x4] ;  /* 0x0000043c02020981 */ /* 0x0002a2000c1e1900 */
[----:B------:R-:W-:Y:S02]  /*23ef0*/  IMAD.SHL.U32 R12, R17, 0x80, RZ ;  /* 0x00000080110c7824 */ /* 0x000fe400078e00ff */
[----:B-----5:R-:W-:Y:S02]  /*23f00*/  IMAD.IADD R9, R7, 0x1, -R6 ;  /* 0x0000000107097824 */ /* 0x020fe400078e0a06 */
[----:B------:R-:W-:Y:S01]  /*23f10*/  VIADD R7, R12, 0x7f ;  /* 0x0000007f0c077836 */ /* 0x000fe20000000000 */
[----:B------:R3:W-:Y:S01]  /*23f20*/  STL [R1+0x34], R12 ;  /* 0x0000340c01007387 */ /* 0x0007e20000100800 */
[----:B-1----:R-:W1:Y:S02]  /*23f30*/  LDC R3, c[0x0][0x448] ;  /* 0x00011200ff037b82 */ /* 0x002e640000000800 */
[----:B-1----:R-:W-:-:S13]  /*23f40*/  ISETP.NE.AND P1, PT, R3, 0x1, PT ;  /* 0x000000010300780c */ /* 0x002fda0003f25270 */
[----:B------:R-:W1:Y:S08]  /*23f50*/  @P1 LDC R3, c[0x0][0x44c] ;  /* 0x00011300ff031b82 */ /* 0x000e700000000800 */
[----:B------:R-:W4:Y:S01]  /*23f60*/  @P1 LDC R5, c[0x0][0x450] ;  /* 0x00011400ff051b82 */ /* 0x000f220000000800 */
[----:B--2---:R-:W-:Y:S02]  /*23f70*/  @P0 IMAD.IADD R10, R2, 0x1, -R4 ;  /* 0x00000001020a0824 */ /* 0x004fe400078e0a04 */
[----:B-1----:R-:W-:-:S03]  /*23f80*/  @P1 IMAD.HI.U32 R2, R7, R3, RZ ;  /* 0x0000000307021227 */ /* 0x002fc600078e00ff */
[----:B------:R-:W-:Y:S02]  /*23f90*/  IADD3 R6, R9, R10, RZ ;  /* 0x0000000a09067210 */ /* 0x000fe40007ffe0ff */
[----:B----4-:R-:W-:Y:S02]  /*23fa0*/  @P1 SHF.R.U32.HI R7, RZ, R5, R2 ;  /* 0x00000005ff071219 */ /* 0x010fe40000011602 */
[C---:B------:R-:W-:Y:S01]  /*23fb0*/  IADD3 R17, R6.reuse, 0x1, -R11 ;  /* 0x0000000106117810 */ /* 0x040fe20007ffe80b */
[----:B------:R-:W-:-:S04]  /*23fc0*/  VIADD R2, R6, 0x5f ;  /* 0x0000005f06027836 */ /* 0x000fc80000000000 */
[----:B------:R-:W-:-:S04]  /*23fd0*/  IMAD.HI R2, R2, 0x2aaaaaab, RZ ;  /* 0x2aaaaaab02027827 */ /* 0x000fc800078e02ff */
[----:B------:R-:W-:Y:S01]  /*23fe0*/  IMAD.IADD R7, R17, 0x1, R7 ;  /* 0x0000000111077824 */ /* 0x000fe200078e0207 */
[----:B------:R-:W-:-:S04]  /*23ff0*/  SHF.R.U32.HI R21, RZ, 0x1f, R2 ;  /* 0x0000001fff157819 */ /* 0x000fc80000011602 */
[----:B------:R-:W-:Y:S02]  /*24000*/  LEA.HI.SX32 R21, R2, R21, 0x1c ;  /* 0x0000001502157211 */ /* 0x000fe400078fe2ff */
[----:B------:R-:W1:Y:S02]  /*24010*/  LDC.64 R2, c[0x0][0x9e0] ;  /* 0x00027800ff027b82 */ /* 0x000e640000000a00 */
[----:B-1----:R-:W-:Y:S01]  /*24020*/  ISETP.GE.AND P2, PT, R3, 0x1, PT ;  /* 0x000000010300780c */ /* 0x002fe20003f46270 */
[----:B------:R-:W-:-:S12]  /*24030*/  IMAD.IADD R8, R7, 0x1, R2 ;  /* 0x0000000107087824 */ /* 0x000fd800078e0202 */
[----:B---3--:R-:W-:Y:S05]  /*24040*/  @!P2 BRA `(.L_x_5421) ;  /* 0x000000000048a947 */ /* 0x008fea0003800000 */
[C---:B------:R-:W-:Y:S01]  /*24050*/  ISETP.GT.AND P3, PT, R7.reuse, RZ, PT ;  /* 0x000000ff0700720c */ /* 0x040fe20003f64270 */
[----:B------:R-:W-:Y:S01]  /*24060*/  BSSY B0, `(.L_x_5422) ;  /* 0x000000e000007945 */ /* 0x000fe20003800000 */
[----:B------:R-:W-:-:S11]  /*24070*/  VIADD R2, R7, 0xffffffff ;  /* 0xffffffff07027836 */ /* 0x000fd60000000000 */
[----:B------:R-:W-:Y:S05]  /*24080*/  @P3 BRA `(.L_x_5423) ;  /* 0x00000000001c3947 */ /* 0x000fea0003800000 */
[----:B------:R-:W-:Y:S02]  /*24090*/  ISETP.NE.AND P3, PT, R3, 0x1, PT ;  /* 0x000000010300780c */ /* 0x000fe40003f65270 */
[----:B------:R-:W-:-:S11]  /*240a0*/  IADD3 R2, -R7, RZ, RZ ;  /* 0x000000ff07027210 */ /* 0x000fd60007ffe1ff */
[----:B------:R-:W1:Y:S02]  /*240b0*/  @P3 LDC.64 R4, c[0x0][0x9e8] ;  /* 0x00027a00ff043b82 */ /* 0x000e640000000a00 */
[----:B-1----:R-:W-:-:S05]  /*240c0*/  @P3 IMAD.HI.U32 R4, R2, R4, RZ ;  /* 0x0000000402043227 */ /* 0x002fca00078e00ff */
[----:B------:R-:W-:-:S04]  /*240d0*/  @P3 SHF.R.U32.HI R2, RZ, R5, R4 ;  /* 0x00000005ff023219 */ /* 0x000fc80000011604 */
[----:B------:R-:W-:Y:S01]  /*240e0*/  LOP3.LUT R2, RZ, R2, RZ, 0x33, !PT ;  /* 0x00000002ff027212 */ /* 0x000fe200078e33ff */
[----:B------:R-:W-:Y:S06]  /*240f0*/  BRA `(.L_x_5424) ;  /* 0x0000000000107947 */ /* 0x000fec0003800000 */
.L_x_5423:
[----:B------:R-:W-:-:S13]  /*24100*/  ISETP.NE.AND P3, PT, R3, 0x1, PT ;  /* 0x000000010300780c */ /* 0x000fda0003f65270 */
[----:B------:R-:W1:Y:S02]  /*24110*/  @P3 LDC.64 R4, c[0x0][0x9e8] ;  /* 0x00027a00ff043b82 */ /* 0x000e640000000a00 */
[----:B-1----:R-:W-:-:S05]  /*24120*/  @P3 IMAD.HI.U32 R4, R2, R4, RZ ;  /* 0x0000000402043227 */ /* 0x002fca00078e00ff */
[----:B------:R-:W-:-:S07]  /*24130*/  @P3 SHF.R.U32.HI R2, RZ, R5, R4 ;  /* 0x00000005ff023219 */ /* 0x000fce0000011604 */
.L_x_5424:
[----:B------:R-:W-:Y:S05]  /*24140*/  BSYNC B0 ;  /* 0x0000000000007941 */ /* 0x000fea0003800000 */
.L_x_5422:
[----:B------:R-:W-:-:S05]  /*24150*/  IMAD R2, R2, R3, R3 ;  /* 0x0000000302027224 */ /* 0x000fca00078e0203 */
[----:B------:R-:W-:-:S07]  /*24160*/  VIMNMX R8, R8, R2, PT ;  /* 0x0000000208087248 */ /* 0x000fce0003fe0100 */
.L_x_5421:
[----:B------:R-:W1:Y:S01]  /*24170*/  @P1 LDC R4, c[0x0][0x44c] ;  /* 0x00011300ff041b82 */ /* 0x000e620000000800 */
[----:B------:R-:W-:Y:S01]  /*24180*/  IMAD.MOV.U32 R2, RZ, RZ, R12 ;  /* 0x000000ffff027224 */ /* 0x000fe200078e000c */
[----:B------:R-:W-:Y:S01]  /*24190*/  ULDC UR4, c[0x0][0x9dc] ;  /* 0x0002770000047ab9 */ /* 0x000fe20000000800 */
[----:B------:R-:W-:-:S05]  /*241a0*/  IMAD.IADD R20, R6, 0x1, -R11 ;  /* 0x0000000106147824 */ /* 0x000fca00078e0a0b */
[----:B------:R-:W2:Y:S01]  /*241b0*/  @P1 LDC R5, c[0x0][0x450] ;  /* 0x00011400ff051b82 */ /* 0x000ea20000000800 */
[----:B-1----:R-:W-:-:S05]  /*241c0*/  @P1 IMAD.HI.U32 R4, R12, R4, RZ ;  /* 0x000000040c041227 */ /* 0x002fca00078e00ff */
[----:B--2---:R-:W-:-:S05]  /*241d0*/  @P1 SHF.R.U32.HI R2, RZ, R5, R4 ;  /* 0x00000005ff021219 */ /* 0x004fca0000011604 */
        /* <DEDUP_REMOVED lines=13> */
.L_x_5427:
[----:B------:R-:W-:-:S13]  /*242b0*/  ISETP.NE.AND P1, PT, R3, 0x1, PT ;  /* 0x000000010300780c */ /* 0x000fda0003f25270 */
[----:B------:R-:W1:Y:S02]  /*242c0*/  @P1 LDC.64 R4, c[0x0][0x9e8] ;  /* 0x00027a00ff041b82 */ /* 0x000e640000000a00 */
[----:B-1----:R-:W-:-:S05]  /*242d0*/  @P1 IMAD.HI.U32 R4, R2, R4, RZ ;  /* 0x0000000402041227 */ /* 0x002fca00078e00ff */
[----:B------:R-:W-:-:S07]  /*242e0*/  @P1 SHF.R.U32.HI R2, RZ, R5, R4 ;  /* 0x00000005ff021219 */ /* 0x000fce0000011604 */
.L_x_5428:
[----:B------:R-:W-:Y:S05]  /*242f0*/  BSYNC B0 ;  /* 0x0000000000007941 */ /* 0x000fea0003800000 */
.L_x_5426:
[----:B------:R-:W-:-:S05]  /*24300*/  IMAD R2, R2, R3, RZ ;  /* 0x0000000302027224 */ /* 0x000fca00078e02ff */
[----:B------:R-:W-:-:S07]  /*24310*/  VIMNMX R6, R6, R2, !PT ;  /* 0x0000000206067248 */ /* 0x000fce0007fe0100 */
.L_x_5425:
[----:B------:R-:W-:Y:S01]  /*24320*/  IADD3 R8, R8, 0x5f, RZ ;  /* 0x0000005f08087810 */ /* 0x000fe20007ffe0ff */
[----:B------:R-:W-:Y:S01]  /*24330*/  IMAD.HI R6, R6, 0x2aaaaaab, RZ ;  /* 0x2aaaaaab06067827 */ /* 0x000fe200078e02ff */
[----:B------:R-:W-:Y:S01]  /*24340*/  BSSY B0, `(.L_x_5429) ;  /* 0x0000166000007945 */ /* 0x000fe20003800000 */
[----:B------:R-:W-:Y:S02]  /*24350*/  PLOP3.LUT P5, PT, PT, PT, PT, 0x80, 0x0 ;  /* 0x000000000000781c */ /* 0x000fe40003faf070 */
        /* <DEDUP_REMOVED lines=28> */
.L_x_5626:
[----:B--2---:R-:W-:Y:S02]  /*24520*/  ISETP.NE.AND P0, PT, R14, RZ, PT ;  /* 0x000000ff0e00720c */ /* 0x004fe40003f05270 */
[----:B------:R-:W-:-:S11]  /*24530*/  PLOP3.LUT P2, PT, PT, PT, PT, 0x8, 0x0 ;  /* 0x000000000000781c */ /* 0x000fd60003f4e170 */
[----:B------:R-:W-:Y:S05]  /*24540*/  @P0 BRA `(.L_x_5432) ;  /* 0x00000000000c0947 */ /* 0x000fea0003800000 */
[----:B------:R-:W-:-:S03]  /*24550*/  UMOV UR4, 0xffffffff ;  /* 0xffffffff00047882 */ /* 0x000fc60000000000 */
[----:B------:R-:W-:Y:S05]  /*24560*/  BRA.DIV UR4, `(.L_x_5433) ;  /* 0x0000007a04fc7947 */ /* 0x000fea000b800000 */
[----:B------:R-:W-:-:S13]  /*24570*/  ELECT P2, URZ, PT ;  /* 0x00000000003f782f */ /* 0x000fda0003840000 */
.L_x_5432:
[----:B-1----:R-:W2:Y:S04]  /*24580*/  LDL R4, [R1+0x48] ;  /* 0x0000480001047983 */ /* 0x002ea80000100800 */
[----:B------:R-:W3:Y:S01]  /*24590*/  LDL R6, [R1+0x4] ;  /* 0x0000040001067983 */ /* 0x000ee20000100800 */
[----:B------:R-:W-:Y:S01]  /*245a0*/  BSSY B1, `(.L_x_5434) ;  /* 0x0000008000017945 */ /* 0x000fe20003800000 */
[----:B--2---:R-:W-:-:S05]  /*245b0*/  VIADD R4, R4, 0x1 ;  /* 0x0000000104047836 */ /* 0x004fca0000000000 */
[----:B------:R-:W-:-:S04]  /*245c0*/  LEA.HI R5, R4, R4, RZ, 0x1 ;  /* 0x0000000404057211 */ /* 0x000fc800078f08ff */
[----:B------:R-:W-:-:S05]  /*245d0*/  LOP3.LUT R5, R5, 0xfffffffe, RZ, 0xc0, !PT ;  /* 0xfffffffe05057812 */ /* 0x000fca00078ec0ff */
[----:B------:R-:W-:-:S05]  /*245e0*/  IMAD.IADD R4, R4, 0x1, -R5 ;  /* 0x0000000104047824 */ /* 0x000fca00078e0a05 */
[----:B------:R-:W-:-:S04]  /*245f0*/  SHF.L.U32 R4, R4, 0x1f, RZ ;  /* 0x0000001f04047819 */ /* 0x000fc800000006ff */
[----:B---3--:R-:W1:Y:S02]  /*24600*/  SYNCS.PHASECHK.TRANS64.TRYWAIT P0, [R6+URZ+0x30820], R4 ;  /* 0x03082004060075a7 */ /* 0x008e64000800017f */
[----:B-1----:R-:W-:Y:S05]  /*24610*/  @!P0 BRA `(.L_x_5435) ;  /* 0x0000007800f48947 */ /* 0x002fea0003800000 */
.L_x_5629:
[----:B------:R-:W-:Y:S05]  /*24620*/  BSYNC B1 ;  /* 0x0000000000017941 */ /* 0x000fea0003800000 */
.L_x_5434:
        /* <DEDUP_REMOVED lines=8> */
[----:B------:R-:W-:Y:S02]  /*246b0*/  ISETP.NE.AND P4, PT, R5, RZ, PT ;  /* 0x000000ff0500720c */ /* 0x000fe40003f85270 */
[----:B--2---:R-:W-:Y:S02]  /*246c0*/  LEA R7, R7, R8, 0x3 ;  /* 0x0000000807077211 */ /* 0x004fe400078e18ff */
[----:B---3--:R-:W-:-:S04]  /*246d0*/  SHF.L.U32 R10, R6, 0x1f, RZ ;  /* 0x0000001f060a7819 */ /* 0x008fc800000006ff */
[----:B------:R-:W1:Y:S02]  /*246e0*/  SYNCS.PHASECHK.TRANS64.TRYWAIT P0, [R7+URZ+0x308a0], R10 ;  /* 0x0308a00a070075a7 */ /* 0x000e64000800017f */
[----:B-1----:R-:W-:Y:S05]  /*246f0*/  @!P0 BRA `(.L_x_5439) ;  /* 0x0000007800d48947 */ /* 0x002fea0003800000 */
.L_x_5630:
[----:B------:R-:W-:Y:S05]  /*24700*/  BSYNC B2 ;  /* 0x0000000000027941 */ /* 0x000fea0003800000 */
.L_x_5438:
[----:B------:R-:W-:Y:S04]  /*24710*/  BSSY B2, `(.L_x_5440) ;  /* 0x0000008000027945 */ /* 0x000fe80003800000 */
[----:B------:R-:W-:Y:S05]  /*24720*/  @P4 BRA `(.L_x_5441) ;  /* 0x0000000000184947 */ /* 0x000fea0003800000 */
[----:B------:R-:W2:Y:S02]  /*24730*/  LDL R4, [R1] ;  /* 0x0000000001047983 */ /* 0x000ea40000100800 */
[----:B--2---:R-:W-:Y:S01]  /*24740*/  LOP3.LUT P0, RZ, R4, 0x1, RZ, 0xc0, !PT ;  /* 0x0000000104ff7812 */ /* 0x004fe2000780c0ff */
[----:B------:R-:W-:-:S04]  /*24750*/  IMAD.MOV.U32 R4, RZ, RZ, 0x9000 ;  /* 0x00009000ff047424 */ /* 0x000fc800078e00ff */
[----:B------:R2:W-:Y:S08]  /*24760*/  SYNCS.ARRIVE.TRANS64 RZ, [R7+URZ+0x30890], R4 ;  /* 0x0308900407ff79a7 */ /* 0x0005f0000800003f */
[----:B------:R-:W-:Y:S05]  /*24770*/  @!P0 BRA `(.L_x_5441) ;  /* 0x0000000000048947 */ /* 0x000fea0003800000 */
[----:B------:R-:W-:Y:S01]  /*24780*/  BPT.TRAP 0x1 ;  /* 0x000000040000795c */ /* 0x000fe20000300000 */
.L_x_5441:
[----:B------:R-:W-:Y:S05]  /*24790*/  BSYNC B2 ;  /* 0x0000000000027941 */ /* 0x000fea0003800000 */
.L_x_5440:
[----:B------:R-:W3:Y:S04]  /*247a0*/  LDL R6, [R1+0x4] ;  /* 0x0000040001067983 */ /* 0x000ee80000100800 */
[----:B--2---:R-:W3:Y:S01]  /*247b0*/  LDL R4, [R1+0x1c] ;  /* 0x00001c0001047983 */ /* 0x004ee20000100800 */
        /* <DEDUP_REMOVED lines=9> */
[----:B---3--:R-:W-:-:S02]  /*24850*/  IMAD R6, R4, 0x9000, R6 ;  /* 0x0000900004067824 */ /* 0x008fc400078e0206 */
[----:B------:R-:W-:-:S03]  /*24860*/  VIADD R4, R7, 0x30890 ;  /* 0x0003089007047836 */ /* 0x000fc60000000000 */
[----:B------:R-:W-:-:S07]  /*24870*/  IADD3 R8, R6, 0x1e400, RZ ;  /* 0x0001e40006087810 */ /* 0x000fce0007ffe0ff */
.L_x_5442:
        /* <DEDUP_REMOVED lines=16> */
.L_x_5443:
        /* <DEDUP_REMOVED lines=16> */
.L_x_5444:
        /* <DEDUP_REMOVED lines=13> */
.L_x_5631:
[----:B------:R-:W-:Y:S05]  /*24b50*/  BSYNC B2 ;  /* 0x0000000000027941 */ /* 0x000fea0003800000 */
.L_x_5445:
[----:B------:R-:W-:Y:S01]  /*24b60*/  BSSY B2, `(.L_x_5447) ;  /* 0x000000a000027945 */ /* 0x000fe20003800000 */
[----:B-12---:R-:W-:Y:S01]  /*24b70*/  MOV R10, 0x0 ;  /* 0x00000000000a7802 */ /* 0x006fe20000000f00 */
[----:B0-----:R-:W-:Y:S02]  /*24b80*/  IMAD.MOV.U32 R11, RZ, RZ, 0x12f00000 ;  /* 0x12f00000ff0b7424 */ /* 0x001fe400078e00ff */
[----:B------:R-:W-:Y:S05]  /*24b90*/  @P4 BRA `(.L_x_5448) ;  /* 0x0000000000184947 */ /* 0x000fea0003800000 */
[----:B------:R-:W2:Y:S02]  /*24ba0*/  LDL R4, [R1] ;  /* 0x0000000001047983 */ /* 0x000ea40000100800 */
[----:B--2---:R-:W-:Y:S01]  /*24bb0*/  LOP3.LUT P0, RZ, R4, 0x1, RZ, 0xc0, !PT ;  /* 0x0000000104ff7812 */ /* 0x004fe2000780c0ff */
[----:B------:R-:W-:-:S04]  /*24bc0*/  IMAD.MOV.U32 R4, RZ, RZ, 0x9000 ;  /* 0x00009000ff047424 */ /* 0x000fc800078e00ff */
[----:B------:R0:W-:Y:S08]  /*24bd0*/  SYNCS.ARRIVE.TRANS64 RZ, [R7+URZ+0x308b0], R4 ;  /* 0x0308b00407ff79a7 */ /* 0x0001f0000800003f */
[----:B------:R-:W-:Y:S05]  /*24be0*/  @!P0 BRA `(.L_x_5448) ;  /* 0x0000000000048947 */ /* 0x000fea0003800000 */
[----:B------:R-:W-:Y:S01]  /*24bf0*/  BPT.TRAP 0x1 ;  /* 0x000000040000795c */ /* 0x000fe20000300000 */
.L_x_5448:
[----:B------:R-:W-:Y:S05]  /*24c00*/  BSYNC B2 ;  /* 0x0000000000027941 */ /* 0x000fea0003800000 */
.L_x_5447:
[----:B------:R-:W-:Y:S01]  /*24c10*/  R2UR UR10, R14 ;  /* 0x000000000e0a72ca */ /* 0x000fe200000e0000 */
[----:B------:R-:W-:Y:S01]  /*24c20*/  UIADD3 UR4, UP0, UR36, 0x670, URZ ;  /* 0x0000067024047890 */ /* 0x000fe2000ff1e03f */
[----:B------:R-:W-:Y:S01]  /*24c30*/  R2UR UR6, R10 ;  /* 0x000000000a0672ca */ /* 0x000fe200000e0000 */
[----:B0-----:R-:W-:Y:S01]  /*24c40*/  VIADD R7, R7, 0x308b0 ;  /* 0x000308b007077836 */ /* 0x001fe20000000000 */
[----:B------:R-:W-:Y:S01]  /*24c50*/  R2UR UR7, R11 ;  /* 0x000000000b0772ca */ /* 0x000fe200000e0000 */
[----:B------:R-:W-:Y:S01]  /*24c60*/  VIADD R4, R6, 0x400 ;  /* 0x0000040006047836 */ /* 0x000fe20000000000 */
[----:B------:R-:W-:Y:S01]  /*24c70*/  PLOP3.LUT P0, PT, PT, PT, PT, 0x80, 0x0 ;  /* 0x000000000000781c */ /* 0x000fe20003f0f070 */
[----:B------:R-:W-:-:S12]  /*24c80*/  UIADD3.X UR5, URZ, UR37, URZ, UP0, !UPT ;  /* 0x000000253f057290 */ /* 0x000fd800087fe43f */
.L_x_5449:
        /* <DEDUP_REMOVED lines=15> */
.L_x_5450:
        /* <DEDUP_REMOVED lines=15> */
.L_x_5451:
        /* <DEDUP_REMOVED lines=10> */
.L_x_5437:
[----:B------:R-:W-:Y:S05]  /*24f10*/  BSYNC B1 ;  /* 0x0000000000017941 */ /* 0x000fea0003800000 */
.L_x_5436:
[----:B-1----:R-:W2:Y:S04]  /*24f20*/  LDL.LU R4, [R1+0x1c] ;  /* 0x00001c0001047983 */ /* 0x002ea80000300800 */
[----:B------:R-:W3:Y:S01]  /*24f30*/  LDL.LU R8, [R1+0x20] ;  /* 0x0000200001087983 */ /* 0x000ee20000300800 */
[----:B------:R-:W-:Y:S01]  /*24f40*/  VIADD R9, R9, 0xfffffffe ;  /* 0xfffffffe09097836 */ /* 0x000fe20000000000 */
[----:B------:R-:W-:Y:S01]  /*24f50*/  PLOP3.LUT P5, PT, PT, PT, PT, 0x8, 0x0 ;  /* 0x000000000000781c */ /* 0x000fe20003fae170 */
[----:B--2---:R-:W-:-:S05]  /*24f60*/  VIADD R4, R4, 0x1 ;  /* 0x0000000104047836 */ /* 0x004fca0000000000 */
[----:B------:R-:W-:-:S04]  /*24f70*/  ISETP.NE.AND P0, PT, R4, 0x2, PT ;  /* 0x000000020400780c */ /* 0x000fc80003f05270 */
[----:B------:R-:W-:Y:S02]  /*24f80*/  SEL R5, RZ, 0x1, P0 ;  /* 0x00000001ff057807 */ /* 0x000fe40000000000 */
[----:B------:R-:W-:Y:S02]  /*24f90*/  SEL R4, R4, RZ, P0 ;  /* 0x000000ff04047207 */ /* 0x000fe40000000000 */
[----:B---3--:R-:W-:Y:S02]  /*24fa0*/  LOP3.LUT R8, R8, R5, RZ, 0x3c, !PT ;  /* 0x0000000508087212 */ /* 0x008fe400078e3cff */
[----:B------:R-:W-:-:S03]  /*24fb0*/  ISETP.GE.AND P0, PT, R9, R3, PT ;  /* 0x000000030900720c */ /* 0x000fc60003f06270 */
[----:B------:R1:W-:Y:S04]  /*24fc0*/  STL [R1+0x20], R8 ;  /* 0x0000200801007387 */ /* 0x0003e80000100800 */
[----:B------:R1:W-:Y:S06]  /*24fd0*/  STL [R1+0x1c], R4 ;  /* 0x00001c0401007387 */ /* 0x0003ec0000100800 */
[----:B------:R-:W-:Y:S05]  /*24fe0*/  @!P0 BRA `(.L_x_5430) ;  /* 0x00000008006c8947 */ /* 0x000fea0003800000 */
.L_x_5468:
[----:B------:R-:W-:Y:S05]  /*24ff0*/  YIELD ;  /* 0x0000000000007946 */ /* 0x000fea0003800000 */
[----:B------:R-:W-:Y:S04]  /*25000*/  BSSY B1, `(.L_x_5452) ;  /* 0x000008d000017945 */ /* 0x000fe80003800000 */
[----:B--2---:R-:W-:Y:S05]  /*25010*/  @!P2 BRA `(.L_x_5453) ;  /* 0x00000008002ca947 */ /* 0x004fea0003800000 */
        /* <DEDUP_REMOVED lines=11> */
.L_x_5632:
[----:B------:R-:W-:Y:S05]  /*250d0*/  BSYNC B2 ;  /* 0x0000000000027941 */ /* 0x000fea0003800000 */
.L_x_5454:
[----:B------:R-:W-:Y:S04]  /*250e0*/  BSSY B2, `(.L_x_5456) ;  /* 0x0000008000027945 */ /* 0x000fe80003800000 */
[----:B------:R-:W-:Y:S05]  /*250f0*/  @P1 BRA `(.L_x_5457) ;  /* 0x0000000000181947 */ /* 0x000fea0003800000 */
[----:B------:R-:W2:Y:S02]  /*25100*/  LDL R4, [R1] ;  /* 0x0000000001047983 */ /* 0x000ea40000100800 */
[----:B--2---:R-:W-:Y:S02]  /*25110*/  LOP3.LUT P0, RZ, R4, 0x1, RZ, 0xc0, !PT ;  /* 0x0000000104ff7812 */ /* 0x004fe4000780c0ff */
[----:B------:R-:W-:-:S04]  /*25120*/  MOV R4, 0x9000 ;  /* 0x0000900000047802 */ /* 0x000fc80000000f00 */
[----:B------:R2:W-:Y:S07]  /*25130*/  SYNCS.ARRIVE.TRANS64 RZ, [R8+URZ+0x30890], R4 ;  /* 0x0308900408ff79a7 */ /* 0x0005ee000800003f */
[----:B------:R-:W-:Y:S05]  /*25140*/  @!P0 BRA `(.L_x_5457) ;  /* 0x0000000000048947 */ /* 0x000fea0003800000 */
[----:B------:R-:W-:Y:S01]  /*25150*/  BPT.TRAP 0x1 ;  /* 0x000000040000795c */ /* 0x000fe20000300000 */
.L_x_5457:
[----:B------:R-:W-:Y:S05]  /*25160*/  BSYNC B2 ;  /* 0x0000000000027941 */ /* 0x000fea0003800000 */
.L_x_5456:
        /* <DEDUP_REMOVED lines=9> */
[----:B---3--:R-:W-:-:S02]  /*25200*/  IMAD R6, R4, 0x9000, R5 ;  /* 0x0000900004067824 */ /* 0x008fc400078e0205 */
[----:B------:R-:W-:Y:S02]  /*25210*/  IMAD R5, R9, 0x60, R0 ;  /* 0x0000006009057824 */ /* 0x000fe400078e0200 */
[----:B------:R-:W-:Y:S02]  /*25220*/  VIADD R4, R8, 0x30890 ;  /* 0x0003089008047836 */ /* 0x000fe40000000000 */
[----:B------:R-:W-:-:S07]  /*25230*/  VIADD R10, R6, 0x1e400 ;  /* 0x0001e400060a7836 */ /* 0x000fce0000000000 */
.L_x_5458:
        /* <DEDUP_REMOVED lines=11> */
[----:B------:R-:W-:Y:S01]  /*252f0*/  IADD3 R10, R6, 0x21400, RZ ;  /* 0x00021400060a7810 */ /* 0x000fe20007ffe0ff */
[----:B------:R-:W-:Y:S01]  /*25300*/  UMOV UR6, 0x0 ;  /* 0x0000000000067882 */ /* 0x000fe20000000000 */
[----:B------:R-:W-:Y:S01]  /*25310*/  PLOP3.LUT P0, PT, PT, PT, PT, 0x80, 0x0 ;  /* 0x000000000000781c */ /* 0x000fe20003f0f070 */
[----:B------:R-:W-:Y:S01]  /*25320*/  UMOV UR7, 0x12f00000 ;  /* 0x12f0000000077882 */ /* 0x000fe20000000000 */
[----:B------:R-:W-:-:S15]  /*25330*/  R2UR UR10, R14 ;  /* 0x000000000e0a72ca */ /* 0x000fde00000e0000 */
.L_x_5459:
        /* <DEDUP_REMOVED lines=16> */
.L_x_5460:
        /* <DEDUP_REMOVED lines=13> */
.L_x_5633:
[----:B------:R-:W-:Y:S05]  /*25510*/  BSYNC B2 ;  /* 0x0000000000027941 */ /* 0x000fea0003800000 */
.L_x_5461:
[----:B------:R-:W-:Y:S01]  /*25520*/  BSSY B2, `(.L_x_5463) ;  /* 0x000000a000027945 */ /* 0x000fe20003800000 */
[----:B------:R-:W-:Y:S02]  /*25530*/  IMAD.MOV.U32 R10, RZ, RZ, 0x0 ;  /* 0x00000000ff0a7424 */ /* 0x000fe400078e00ff */
[----:B0-----:R-:W-:Y:S01]  /*25540*/  IMAD.MOV.U32 R11, RZ, RZ, 0x12f00000 ;  /* 0x12f00000ff0b7424 */ /* 0x001fe200078e00ff */
[----:B------:R-:W-:Y:S06]  /*25550*/  @P1 BRA `(.L_x_5464) ;  /* 0x0000000000181947 */ /* 0x000fec0003800000 */
[----:B------:R-:W3:Y:S02]  /*25560*/  LDL R4, [R1] ;  /* 0x0000000001047983 */ /* 0x000ee40000100800 */
[----:B---3--:R-:W-:Y:S02]  /*25570*/  LOP3.LUT P0, RZ, R4, 0x1, RZ, 0xc0, !PT ;  /* 0x0000000104ff7812 */ /* 0x008fe4000780c0ff */
[----:B------:R-:W-:-:S04]  /*25580*/  MOV R4, 0x9000 ;  /* 0x0000900000047802 */ /* 0x000fc80000000f00 */
[----:B------:R0:W-:Y:S07]  /*25590*/  SYNCS.ARRIVE.TRANS64 RZ, [R8+URZ+0x308b0], R4 ;  /* 0x0308b00408ff79a7 */ /* 0x0001ee000800003f */
[----:B------:R-:W-:Y:S05]  /*255a0*/  @!P0 BRA `(.L_x_5464) ;  /* 0x0000000000048947 */ /* 0x000fea0003800000 */
[----:B------:R-:W-:Y:S01]  /*255b0*/  BPT.TRAP 0x1 ;  /* 0x000000040000795c */ /* 0x000fe20000300000 */
.L_x_5464:
[----:B------:R-:W-:Y:S05]  /*255c0*/  BSYNC B2 ;  /* 0x0000000000027941 */ /* 0x000fea0003800000 */
.L_x_5463:
        /* <DEDUP_REMOVED lines=8> */
.L_x_5465:
        /* <DEDUP_REMOVED lines=15> */
.L_x_5466:
        /* <DEDUP_REMOVED lines=15> */
.L_x_5467:
        /* <DEDUP_REMOVED lines=10> */
.L_x_5453:
[----:B------:R-:W-:Y:S05]  /*258d0*/  BSYNC B1 ;  /* 0x0000000000017941 */ /* 0x000fea0003800000 */
.L_x_5452:
[----:B-1----:R-:W2:Y:S04]  /*258e0*/  LDL.LU R4, [R1+0x1c] ;  /* 0x00001c0001047983 */ /* 0x002ea80000300800 */
[----:B------:R-:W3:Y:S01]  /*258f0*/  LDL.LU R7, [R1+0x20] ;  /* 0x0000200001077983 */ /* 0x000ee20000300800 */
[----:B--2---:R-:W-:-:S04]  /*25900*/  IADD3 R4, R4, 0x1, RZ ;  /* 0x0000000104047810 */ /* 0x004fc80007ffe0ff */
        /* <DEDUP_REMOVED lines=9> */
.L_x_5430:
[----:B------:R-:W-:Y:S05]  /*259a0*/  BSYNC B0 ;  /* 0x0000000000007941 */ /* 0x000fea0003800000 */
.L_x_5429:
[----:B--2---:R-:W2:Y:S01]  /*259b0*/  LDL R7, [R1+0x34] ;  /* 0x0000340001077983 */ /* 0x004ea20000100800 */
[----:B------:R-:W3:Y:S01]  /*259c0*/  LDC R0, c[0x0][0x448] ;  /* 0x00011200ff007b82 */ /* 0x000ee20000000800 */
[----:B------:R-:W-:Y:S07]  /*259d0*/  @!P5 WARPSYNC.ALL ;  /* 0x000000000000d948 */ /* 0x000fee0003800000 */
[----:B------:R-:W-:Y:S01]  /*259e0*/  @!P5 BAR.SYNC.DEFER_BLOCKING 0xc, 0x180 ;  /* 0x030600000000db1d */ /* 0x000fe20000010000 */
[----:B---3--:R-:W-:-:S13]  /*259f0*/  ISETP.NE.AND P0, PT, R0, 0x1, PT ;  /* 0x000000010000780c */ /* 0x008fda0003f05270 */
[----:B------:R-:W3:Y:S08]  /*25a00*/  @P0 LDC R2, c[0x0][0x44c] ;  /* 0x00011300ff020b82 */ /* 0x000ef00000000800 */
[----:B------:R-:W4:Y:S01]  /*25a10*/  @P0 LDC R3, c[0x0][0x450] ;  /* 0x00011400ff030b82 */ /* 0x000f220000000800 */
[----:B--2---:R-:W-:-:S04]  /*25a20*/  VIADD R0, R7, 0x7f ;  /* 0x0000007f07007836 */ /* 0x004fc80000000000 */
[----:B---3--:R-:W-:-:S05]  /*25a30*/  @P0 IMAD.HI.U32 R2, R0, R2, RZ ;  /* 0x0000000200020227 */ /* 0x008fca00078e00ff */
[----:B----4-:R-:W-:Y:S02]  /*25a40*/  @P0 SHF.R.U32.HI R0, RZ, R3, R2 ;  /* 0x00000003ff000219 */ /* 0x010fe40000011602 */
[----:B------:R-:W2:Y:S03]  /*25a50*/  LDC.64 R2, c[0x0][0x9e0] ;  /* 0x00027800ff027b82 */ /* 0x000ea60000000a00 */
[----:B------:R-:W-:Y:S01]  /*25a60*/  IMAD.IADD R0, R17, 0x1, R0 ;  /* 0x0000000111007824 */ /* 0x000fe200078e0200 */
[----:B--2---:R-:W-:-:S03]  /*25a70*/  ISETP.GE.AND P1, PT, R3, 0x1, PT ;  /* 0x000000010300780c */ /* 0x004fc60003f26270 */
[----:B------:R-:W-:-:S10]  /*25a80*/  IMAD.IADD R2, R0, 0x1, R2 ;  /* 0x0000000100027824 */ /* 0x000fd400078e0202 */
[----:B------:R-:W-:Y:S05]  /*25a90*/  @!P1 BRA `(.L_x_5469) ;  /* 0x0000000000489947 */ /* 0x000fea0003800000 */
[C---:B------:R-:W-:Y:S01]  /*25aa0*/  ISETP.GT.AND P2, PT, R0.reuse, RZ, PT ;  /* 0x000000ff0000720c */ /* 0x040fe20003f44270 */
[----:B------:R-:W-:Y:S01]  /*25ab0*/  BSSY B0, `(.L_x_5470) ;  /* 0x000000e000007945 */ /* 0x000fe20003800000 */
[----:B------:R-:W-:-:S11]  /*25ac0*/  IADD3 R6, R0, -0x1, RZ ;  /* 0xffffffff00067810 */ /* 0x000fd60007ffe0ff */
[----:B------:R-:W-:Y:S05]  /*25ad0*/  @P2 BRA `(.L_x_5471) ;  /* 0x00000000001c2947 */ /* 0x000fea0003800000 */
[----:B------:R-:W-:Y:S01]  /*25ae0*/  ISETP.NE.AND P2, PT, R3, 0x1, PT ;  /* 0x000000010300780c */ /* 0x000fe20003f45270 */
[----:B------:R-:W-:-:S12]  /*25af0*/  IMAD.MOV R0, RZ, RZ, -R0 ;  /* 0x000000ffff007224 */ /* 0x000fd800078e0a00 */
[----:B-1----:R-:W1:Y:S02]  /*25b00*/  @P2 LDC.64 R4, c[0x0][0x9e8] ;  /* 0x00027a00ff042b82 */ /* 0x002e640000000a00 */
[----:B-1----:R-:W-:-:S05]  /*25b10*/  @P2 IMAD.HI.U32 R4, R0, R4, RZ ;  /* 0x0000000400042227 */ /* 0x002fca00078e00ff */
[----:B------:R-:W-:-:S04]  /*25b20*/  @P2 SHF.R.U32.HI R0, RZ, R5, R4 ;  /* 0x00000005ff002219 */ /* 0x000fc80000011604 */
[----:B------:R-:W-:Y:S01]  /*25b30*/  LOP3.LUT R6, RZ, R0, RZ, 0x33, !PT ;  /* 0x00000000ff067212 */ /* 0x000fe200078e33ff */
[----:B------:R-:W-:Y:S06]  /*25b40*/  BRA `(.L_x_5472) ;  /* 0x0000000000107947 */ /* 0x000fec0003800000 */
.L_x_5471:
[----:B------:R-:W-:-:S13]  /*25b50*/  ISETP.NE.AND P2, PT, R3, 0x1, PT ;  /* 0x000000010300780c */ /* 0x000fda0003f45270 */
[----:B-1----:R-:W1:Y:S02]  /*25b60*/  @P2 LDC.64 R4, c[0x0][0x9e8] ;  /* 0x00027a00ff042b82 */ /* 0x002e640000000a00 */
[----:B-1----:R-:W-:-:S05]  /*25b70*/  @P2 IMAD.HI.U32 R4, R6, R4, RZ ;  /* 0x0000000406042227 */ /* 0x002fca00078e00ff */
[----:B------:R-:W-:-:S07]  /*25b80*/  @P2 SHF.R.U32.HI R6, RZ, R5, R4 ;  /* 0x00000005ff062219 */ /* 0x000fce0000011604 */
.L_x_5472:
[----:B------:R-:W-:Y:S05]  /*25b90*/  BSYNC B0 ;  /* 0x0000000000007941 */ /* 0x000fea0003800000 */
.L_x_5470:
[----:B------:R-:W-:-:S05]  /*25ba0*/  IMAD R6, R6, R3, R3 ;  /* 0x0000000306067224 */ /* 0x000fca00078e0203 */
[----:B------:R-:W-:-:S07]  /*25bb0*/  VIMNMX R2, R2, R6, PT ;  /* 0x0000000602027248 */ /* 0x000fce0003fe0100 */
.L_x_5469:
[----:B------:R-:W-:Y:S01]  /*25bc0*/  VIADD R0, R2, 0x5f ;  /* 0x0000005f02007836 */ /* 0x000fe20000000000 */
[----:B-1----:R-:W1:Y:S01]  /*25bd0*/  @P0 LDC R4, c[0x0][0x450] ;  /* 0x00011400ff040b82 */ /* 0x002e620000000800 */
[----:B------:R-:W-:Y:S02]  /*25be0*/  ULDC UR4, c[0x0][0x9dc] ;  /* 0x0002770000047ab9 */ /* 0x000fe40000000800 */
[----:B------:R-:W-:-:S05]  /*25bf0*/  IMAD.HI R0, R0, 0x2aaaaaab, RZ ;  /* 0x2aaaaaab00007827 */ /* 0x000fca00078e02ff */
[----:B------:R-:W-:-:S04]  /*25c00*/  SHF.R.U32.HI R2, RZ, 0x1f, R0 ;  /* 0x0000001fff027819 */ /* 0x000fc80000011600 */
[----:B------:R-:W-:Y:S02]  /*25c10*/  LEA.HI.SX32 R2, R0, R2, 0x1c ;  /* 0x0000000200027211 */ /* 0x000fe400078fe2ff */
[----:B------:R-:W2:Y:S02]  /*25c20*/  @P0 LDC R0, c[0x0][0x44c] ;  /* 0x00011300ff000b82 */ /* 0x000ea40000000800 */
[----:B------:R-:W-:Y:S01]  /*25c30*/  VIMNMX R6, R21, R2, PT ;  /* 0x0000000215067248 */ /* 0x000fe20003fe0100 */
[----:B------:R-:W-:-:S04]  /*25c40*/  IMAD.MOV.U32 R2, RZ, RZ, R7 ;  /* 0x000000ffff027224 */ /* 0x000fc800078e0007 */
[----:B------:R3:W-:Y:S01]  /*25c50*/  STL [R1+0x38], R6 ;  /* 0x0000380601007387 */ /* 0x0007e20000100800 */
[----:B--2---:R-:W-:-:S05]  /*25c60*/  @P0 IMAD.HI.U32 R0, R7, R0, RZ ;  /* 0x0000000007000227 */ /* 0x004fca00078e00ff */
[----:B-1----:R-:W-:-:S05]  /*25c70*/  @P0 SHF.R.U32.HI R2, RZ, R4, R0 ;  /* 0x00000004ff020219 */ /* 0x002fca0000011600 */
[----:B------:R-:W-:-:S05]  /*25c80*/  IMAD.IADD R0, R20, 0x1, R2 ;  /* 0x0000000114007824 */ /* 0x000fca00078e0202 */
[----:B------:R-:W-:Y:S01]  /*25c90*/  IADD3 R2, R0, -UR4, RZ ;  /* 0x8000000400027c10 */ /* 0x000fe2000fffe0ff */
[----:B---3--:R-:W-:Y:S06]  /*25ca0*/  @!P1 BRA `(.L_x_5473) ;  /* 0x0000000000449947 */ /* 0x008fec0003800000 */
        /* <DEDUP_REMOVED lines=10> */
.L_x_5475:
[----:B------:R-:W-:-:S13]  /*25d50*/  ISETP.NE.AND P0, PT, R3, 0x1, PT ;  /* 0x000000010300780c */ /* 0x000fda0003f05270 */
[----:B------:R-:W1:Y:S02]  /*25d60*/  @P0 LDC.64 R4, c[0x0][0x9e8] ;  /* 0x00027a00ff040b82 */ /* 0x000e640000000a00 */
[----:B-1----:R-:W-:-:S05]  /*25d70*/  @P0 IMAD.HI.U32 R4, R0, R4, RZ ;  /* 0x0000000400040227 */ /* 0x002fca00078e00ff */
[----:B------:R-:W-:-:S07]  /*25d80*/  @P0 SHF.R.U32.HI R0, RZ, R5, R4 ;  /* 0x00000005ff000219 */ /* 0x000fce0000011604 */
.L_x_5476:
[----:B------:R-:W-:Y:S05]  /*25d90*/  BSYNC B0 ;  /* 0x0000000000007941 */ /* 0x000fea0003800000 */
.L_x_5474:
[----:B------:R-:W-:-:S05]  /*25da0*/  IMAD R0, R0, R3, RZ ;  /* 0x0000000300007224 */ /* 0x000fca00078e02ff */
[----:B------:R-:W-:-:S07]  /*25db0*/  VIMNMX R2, R2, R0, !PT ;  /* 0x0000000002027248 */ /* 0x000fce0007fe0100 */
.L_x_5473:
[----:B------:R-:W-:Y:S01]  /*25dc0*/  IMAD.HI R2, R2, 0x2aaaaaab, RZ ;  /* 0x2aaaaaab02027827 */ /* 0x000fe200078e02ff */
[----:B------:R-:W-:Y:S04]  /*25dd0*/  BSSY B7, `(.L_x_5477) ;  /* 0x000046b000077945 */ /* 0x000fe80003800000 */
[----:B------:R-:W-:-:S04]  /*25de0*/  SHF.R.U32.HI R0, RZ, 0x1f, R2 ;  /* 0x0000001fff007819 */ /* 0x000fc80000011602 */
[----:B------:R-:W-:-:S04]  /*25df0*/  LEA.HI.SX32 R0, R2, R0, 0x1c ;  /* 0x0000000002007211 */ /* 0x000fc800078fe2ff */
[----:B------:R-:W-:-:S04]  /*25e00*/  VIMNMX R3, RZ, R0, !PT ;  /* 0x00000000ff037248 */ /* 0x000fc80007fe0100 */
[----:B------:R-:W-:Y:S01]  /*25e10*/  ISETP.GT.AND P0, PT, R6, R3, PT ;  /* 0x000000030600720c */ /* 0x000fe20003f04270 */
[----:B------:R1:W-:-:S12]  /*25e20*/  STL [R1+0x30], R3 ;  /* 0x0000300301007387 */ /* 0x0003d80000100800 */
[----:B-1----:R-:W-:Y:S05]  /*25e30*/  @P0 BRA `(.L_x_5478) ;  /* 0x0000000000440947 */ /* 0x002fea0003800000 */
[----:B------:R-:W1:Y:S02]  /*25e40*/  S2R R3, SR_TID.X ;  /* 0x0000000000037919 */ /* 0x000e640000002100 */
[----:B-1----:R-:W-:-:S04]  /*25e50*/  LOP3.LUT R3, R3, 0x7f, RZ, 0xc0, !PT ;  /* 0x0000007f03037812 */ /* 0x002fc800078ec0ff */
[----:B------:R-:W-:-:S13]  /*25e60*/  ISETP.NE.AND P1, PT, R3, RZ, PT ;  /* 0x000000ff0300720c */ /* 0x000fda0003f25270 */
[----:B------:R-:W-:Y:S05]  /*25e70*/  @P1 BRA `(.L_x_5479) ;  /* 0x0000004400801947 */ /* 0x000fea0003800000 */
[----:B------:R-:W1:Y:S01]  /*25e80*/  S2R R3, SR_LANEID ;  /* 0x0000000000037919 */ /* 0x000e620000000000 */
[----:B------:R-:W-:Y:S02]  /*25e90*/  VOTEU.ANY UR4, UPT, PT ;  /* 0x0000000000047886 */ /* 0x000fe400038e0100 */
[----:B------:R-:W1:Y:S08]  /*25ea0*/  FLO.U32 R0, UR4 ;  /* 0x0000000400007d00 */ /* 0x000e7000080e0000 */
[----:B------:R-:W2:Y:S01]  /*25eb0*/  POPC R4, UR4 ;  /* 0x0000000400047d09 */ /* 0x000ea20008000000 */
[----:B-1----:R-:W-:-:S02]  /*25ec0*/  ISETP.EQ.U32.AND P0, PT, R0, R3, PT ;  /* 0x000000030000720c */ /* 0x002fc40003f02070 */
[----:B------:R-:W2:Y:S11]  /*25ed0*/  LDC.64 R2, c[0x0][0xc60] ;  /* 0x00031800ff027b82 */ /* 0x000eb60000000a00 */
[----:B--2---:R-:W2:Y:S01]  /*25ee0*/  @P0 ATOMG.E.ADD.STRONG.GPU PT, R3, desc[UR60][R2.64], R4 ;  /* 0x00000004020309a8 */ /* 0x004ea200081ee1fc */
[----:B------:R-:W1:Y:S02]  /*25ef0*/  S2R R5, SR_LTMASK ;  /* 0x0000000000057919 */ /* 0x000e640000003900 */
[----:B-1----:R-:W-:-:S06]  /*25f00*/  LOP3.LUT R5, R5, UR4, RZ, 0xc0, !PT ;  /* 0x0000000405057c12 */ /* 0x002fcc000f8ec0ff */
[----:B------:R-:W1:Y:S01]  /*25f10*/  POPC R5, R5 ;  /* 0x0000000500057309 */ /* 0x000e620000000000 */
[----:B--2---:R-:W1:Y:S02]  /*25f20*/  SHFL.IDX PT, R0, R3, R0, 0x1f ;  /* 0x00001f0003007589 */ /* 0x004e6400000e0000 */
[----:B-1----:R-:W-:Y:S01]  /*25f30*/  IADD3 R16, R0, UR39, R5 ;  /* 0x0000002700107c10 */ /* 0x002fe2000fffe005 */
[----:B------:R-:W-:Y:S06]  /*25f40*/  BRA `(.L_x_5479) ;  /* 0x00000044004c7947 */ /* 0x000fec0003800000 */
.L_x_5478:
        /* <DEDUP_REMOVED lines=13> */
[----:B------:R-:W-:Y:S01]  /*26020*/  MOV R13, RZ ;  /* 0x000000ff000d7202 */ /* 0x000fe20000000f00 */
[----:B------:R-:W-:Y:S02]  /*26030*/  IMAD.U32 R6, RZ, RZ, UR8 ;  /* 0x00000008ff067e24 */ /* 0x000fe4000f8e00ff */
[----:B------:R-:W-:-:S02]  /*26040*/  IMAD.U32 R10, RZ, RZ, UR4 ;  /* 0x00000004ff0a7e24 */ /* 0x000fc4000f8e00ff */
[----:B0-----:R-:W-:Y:S02]  /*26050*/  IMAD.U32 R11, RZ, RZ, UR5 ;  /* 0x00000005ff0b7e24 */ /* 0x001fe4000f8e00ff */
[----:B------:R-:W-:Y:S02]  /*26060*/  IMAD.MOV.U32 R8, RZ, RZ, 0x70 ;  /* 0x00000070ff087424 */ /* 0x000fe400078e00ff */
[----:B------:R-:W-:-:S07]  /*26070*/  IMAD.MOV.U32 R12, RZ, RZ, 0x1 ;  /* 0x00000001ff0c7424 */ /* 0x000fce00078e00ff */
[----:B------:R-:W-:-:S07]  /*26080*/  LEPC R20, `(.L_x_5481) ;  /* 0x000000001014794e */ /* 0x000fce0000000000 */
[----:B-1----:R-:W-:Y:S05]  /*26090*/  CALL.ABS.NOINC R2 ;  /* 0x0000000002007343 */ /* 0x002fea0003c00000 */
.L_x_5481:
[----:B------:R-:W-:Y:S05]  /*260a0*/  BSYNC B6 ;  /* 0x0000000000067941 */ /* 0x000fea0003800000 */
.L_x_5480:
        /* <DEDUP_REMOVED lines=12> */
[----:B------:R-:W-:Y:S01]  /*26170*/  MOV R13, RZ ;  /* 0x000000ff000d7202 */ /* 0x000fe20000000f00 */
[----:B------:R-:W-:Y:S02]  /*26180*/  IMAD.U32 R6, RZ, RZ, UR8 ;  /* 0x00000008ff067e24 */ /* 0x000fe4000f8e00ff */
[----:B------:R-:W-:-:S02]  /*26190*/  IMAD.U32 R10, RZ, RZ, UR4 ;  /* 0x00000004ff0a7e24 */ /* 0x000fc4000f8e00ff */
[----:B0-----:R-:W-:Y:S02]  /*261a0*/  IMAD.U32 R11, RZ, RZ, UR5 ;  /* 0x00000005ff0b7e24 */ /* 0x001fe4000f8e00ff */
[----:B------:R-:W-:Y:S02]  /*261b0*/  IMAD.MOV.U32 R8, RZ, RZ, 0x70 ;  /* 0x00000070ff087424 */ /* 0x000fe400078e00ff */
[----:B-1----:R-:W-:-:S07]  /*261c0*/  IMAD.MOV.U32 R12, RZ, RZ, 0x1 ;  /* 0x00000001ff0c7424 */ /* 0x002fce00078e00ff */
[----:B------:R-:W-:-:S07]  /*261d0*/  LEPC R20, `(.L_x_5484) ;  /* 0x000000001014794e */ /* 0x000fce0000000000 */
[----:B--2---:R-:W-:Y:S05]  /*261e0*/  CALL.ABS.NOINC R2 ;  /* 0x0000000002007343 */ /* 0x004fea0003c00000 */
.L_x_5484:
        /* <DEDUP_REMOVED lines=15> */
.L_x_5483:
[----:B------:R-:W-:Y:S05]  /*262e0*/  BSYNC B6 ;  /* 0x0000000000067941 */ /* 0x000fea0003800000 */
.L_x_5482:
[----:B------:R-:W-:Y:S01]  /*262f0*/  ULDC.64 UR4, c[0x0][0x9f8] ;  /* 0x00027e0000047ab9 */ /* 0x000fe20000000a00 */
[----:B------:R-:W2:Y:S01]  /*26300*/  LDL R17, [R1+0x38] ;  /* 0x0000380001117983 */ /* 0x000ea20000100800 */
[----:B------:R-:W-:Y:S02]  /*26310*/  ISETP.NE.U32.AND P0, PT, RZ, UR4, PT ;  /* 0x00000004ff007c0c */ /* 0x000fe4000bf05070 */
[----:B------:R-:W-:Y:S02]  /*26320*/  MOV R7, R19 ;  /* 0x0000001300077202 */ /* 0x000fe40000000f00 */
[----:B------:R-:W-:Y:S01]  /*26330*/  ISETP.NE.AND.EX P0, PT, RZ, UR5, PT, P0 ;  /* 0x00000005ff007c0c */ /* 0x000fe2000bf05300 */
[----:B------:R-:W-:-:S12]  /*26340*/  ULDC.64 UR4, c[0x0][0xa08] ;  /* 0x0002820000047ab9 */ /* 0x000fd80000000a00 */
[----:B------:R-:W1:Y:S02]  /*26350*/  @P0 LDC.64 R2, c[0x0][0x9f8] ;  /* 0x00027e00ff020b82 */ /* 0x000e640000000a00 */
[----:B-1----:R-:W-:-:S05]  /*26360*/  @P0 IMAD.WIDE R2, R19, 0x4, R2 ;  /* 0x0000000413020825 */ /* 0x002fca00078e0202 */
[----:B------:R1:W3:Y:S02]  /*26370*/  @P0 LDG.E R7, desc[UR60][R2.64] ;  /* 0x0000003c02070981 */ /* 0x0002e4000c1e1900 */
[----:B-1----:R-:W1:Y:S02]  /*26380*/  LDC.64 R2, c[0x0][0x418] ;  /* 0x00010600ff027b82 */ /* 0x002e640000000a00 */
[----:B-1----:R-:W-:Y:S01]  /*26390*/  LOP3.LUT P0, RZ, R2, UR4, RZ, 0xfc, !PT ;  /* 0x0000000402ff7c12 */ /* 0x002fe2000f80fcff */
        /* <DEDUP_REMOVED lines=8> */
[----:B------:R-:W2:Y:S02]  /*26420*/  S2R R4, SR_TID.X ;  /* 0x0000000000047919 */ /* 0x000ea40000002100 */
[----:B--2---:R-:W-:-:S04]  /*26430*/  SHF.R.U32.HI R4, RZ, 0x5, R4 ;  /* 0x00000005ff047819 */ /* 0x004fc80000011604 */
[----:B------:R-:W-:-:S05]  /*26440*/  LOP3.LUT R4, R4, 0x3, RZ, 0xc0, !PT ;  /* 0x0000000304047812 */ /* 0x000fca00078ec0ff */
[----:B------:R2:W3:Y:S02]  /*26450*/  SHFL.IDX PT, R14, R4, RZ, 0x1f ;  /* 0x00001fff040e7589 */ /* 0x0004e400000e0000 */
.L_x_5636:
[----:B--2---:R-:W2:Y:S01]  /*26460*/  LDL.LU R4, [R1] ;  /* 0x0000000001047983 */ /* 0x004ea20000300800 */
[----:B------:R-:W-:Y:S02]  /*26470*/  PLOP3.LUT P1, PT, PT, PT, PT, 0x8, 0x0 ;  /* 0x000000000000781c */ /* 0x000fe40003f2e170 */
[----:B---3--:R-:W-:Y:S01]  /*26480*/  ISETP.NE.AND P0, PT, R14, RZ, PT ;  /* 0x000000ff0e00720c */ /* 0x008fe20003f05270 */
[----:B------:R3:W-:Y:S01]  /*26490*/  STL [R1+0xc], R0 ;  /* 0x00000c0001007387 */ /* 0x0007e20000100800 */
[----:B--2---:R-:W-:-:S09]  /*264a0*/  LOP3.LUT R4, R4, 0xfffffffb, RZ, 0xc0, !PT ;  /* 0xfffffffb04047812 */ /* 0x004fd200078ec0ff */
[----:B------:R-:W-:-:S05]  /*264b0*/  @P1 LOP3.LUT R4, R4, 0x4, RZ, 0xfc, !PT ;  /* 0x0000000404041812 */ /* 0x000fca00078efcff */
[----:B------:R3:W-:Y:S01]  /*264c0*/  STL [R1], R4 ;  /* 0x0000000401007387 */ /* 0x0007e20000100800 */
[----:B------:R-:W-:Y:S05]  /*264d0*/  @P0 BRA `(.L_x_5486) ;  /* 0x0000000400400947 */ /* 0x000fea0003800000 */
[----:B------:R-:W-:-:S03]  /*264e0*/  UMOV UR4, 0xffffffff ;  /* 0xffffffff00047882 */ /* 0x000fc60000000000 */
[----:B------:R-:W-:Y:S05]  /*264f0*/  BRA.DIV UR4, `(.L_x_5487) ;  /* 0x0000005e04d87947 */ /* 0x000fea000b800000 */
[----:B------:R-:W-:-:S13]  /*26500*/  ELECT P6, URZ, PT ;  /* 0x00000000003f782f */ /* 0x000fda00038c0000 */
.L_x_5639:
[----:B------:R-:W-:Y:S05]  /*26510*/  @!P6 BRA `(.L_x_5486) ;  /* 0x000000040030e947 */ /* 0x000fea0003800000 */
[----:B------:R-:W-:-:S04]  /*26520*/  ISETP.NE.U32.AND P0, PT, R2, RZ, PT ;  /* 0x000000ff0200720c */ /* 0x000fc80003f05070 */
[----:B------:R-:W-:-:S13]  /*26530*/  ISETP.NE.AND.EX P0, PT, R3, RZ, PT, P0 ;  /* 0x000000ff0300720c */ /* 0x000fda0003f05300 */
[----:B------:R-:W-:Y:S05]  /*26540*/  @!P0 BRA `(.L_x_5488) ;  /* 0x0000000000508947 */ /* 0x000fea0003800000 */
[----:B------:R-:W2:Y:S01]  /*26550*/  LDC R6, c[0x0][0x43c] ;  /* 0x00010f00ff067b82 */ /* 0x000ea20000000800 */
[----:B------:R-:W-:Y:S01]  /*26560*/  IMAD.MOV.U32 R9, RZ, RZ, R0 ;  /* 0x000000ffff097224 */ /* 0x000fe200078e0000 */
[----:B------:R-:W-:-:S03]  /*26570*/  ULDC.64 UR4, c[0x0][0x428] ;  /* 0x00010a0000047ab9 */ /* 0x000fc60000000a00 */
[----:B---3--:R-:W-:Y:S01]  /*26580*/  IMAD.MOV.U32 R0, RZ, RZ, R9 ;  /* 0x000000ffff007224 */ /* 0x008fe200078e0009 */
[----:B--2---:R-:W-:-:S13]  /*26590*/  ISETP.NE.AND P0, PT, R6, 0x1, PT ;  /* 0x000000010600780c */ /* 0x004fda0003f05270 */
[----:B------:R-:W2:Y:S02]  /*265a0*/  @P0 LDC.64 R4, c[0x0][0x440] ;  /* 0x00011000ff040b82 */ /* 0x000ea40000000a00 */
[----:B--2---:R-:W-:-:S05]  /*265b0*/  @P0 IMAD.HI.U32 R4, R9, R4, RZ ;  /* 0x0000000409040227 */ /* 0x004fca00078e00ff */
[----:B------:R-:W-:-:S04]  /*265c0*/  @P0 SHF.R.U32.HI R0, RZ, R5, R4 ;  /* 0x00000005ff000219 */ /* 0x000fc80000011604 */
[--C-:B------:R-:W-:Y:S01]  /*265d0*/  SHF.R.S32.HI R5, RZ, 0x1f, R0.reuse ;  /* 0x0000001fff057819 */ /* 0x100fe20000011400 */
[----:B------:R-:W-:-:S04]  /*265e0*/  IMAD.MOV R4, RZ, RZ, -R0 ;  /* 0x000000ffff047224 */ /* 0x000fc800078e0a00 */
[----:B------:R-:W-:Y:S01]  /*265f0*/  IMAD R9, R6, R4, R9 ;  /* 0x0000000406097224 */ /* 0x000fe200078e0209 */
[----:B------:R-:W-:Y:S01]  /*26600*/  MOV R4, R0 ;  /* 0x0000000000047202 */ /* 0x000fe20000000f00 */
[----:B------:R-:W-:-:S03]  /*26610*/  IMAD R6, R8, UR4, RZ ;  /* 0x0000000408067c24 */ /* 0x000fc6000f8e02ff */
[----:B------:R2:W-:Y:S01]  /*26620*/  STL [R1+0xc], R9 ;  /* 0x00000c0901007387 */ /* 0x0005e20000100800 */
[----:B------:R-:W-:-:S04]  /*26630*/  IMAD.WIDE.U32 R4, R7, UR4, R4 ;  /* 0x0000000407047c25 */ /* 0x000fc8000f8e0004 */
[----:B------:R-:W-:Y:S01]  /*26640*/  IMAD R0, R7, UR5, R6 ;  /* 0x0000000507007c24 */ /* 0x000fe2000f8e0206 */
[----:B------:R-:W-:-:S03]  /*26650*/  LEA R2, P0, R4, R2, 0x2 ;  /* 0x0000000204027211 */ /* 0x000fc600078010ff */
[----:B------:R-:W-:-:S05]  /*26660*/  IMAD.IADD R0, R5, 0x1, R0 ;  /* 0x0000000105007824 */ /* 0x000fca00078e0200 */
[----:B------:R-:W-:-:S05]  /*26670*/  LEA.HI.X R3, R4, R3, R0, 0x2, P0 ;  /* 0x0000000304037211 */ /* 0x000fca00000f1400 */
[----:B------:R2:W5:Y:S02]  /*26680*/  LDG.E R17, desc[UR60][R2.64] ;  /* 0x0000003c02117981 */ /* 0x000564000c1e1900 */
.L_x_5488:
[----:B-1----:R-:W4:Y:S04]  /*26690*/  LDL R7, [R1+0x4] ;  /* 0x0000040001077983 */ /* 0x002f280000100800 */
[----:B---3--:R-:W4:Y:S04]  /*266a0*/  LDL R0, [R1+0x8] ;  /* 0x0000080001007983 */ /* 0x008f280000100800 */
[----:B--2---:R-:W2:Y:S01]  /*266b0*/  LDL R2, [R1+0x14] ;  /* 0x0000140001027983 */ /* 0x004ea20000100800 */
[----:B----4-:R-:W-:Y:S01]  /*266c0*/  IMAD R0, R0, 0x8, R7 ;  /* 0x0000000800007824 */ /* 0x010fe200078e0207 */
[----:B--2---:R-:W-:-:S04]  /*266d0*/  SHF.L.U32 R2, R2, 0x1f, RZ ;  /* 0x0000001f02027819 */ /* 0x004fc800000006ff */
[----:B------:R-:W1:Y:S02]  /*266e0*/  SYNCS.PHASECHK.TRANS64.TRYWAIT P0, [R0+URZ+0x30840], R2 ;  /* 0x03084002000075a7 */ /* 0x000e64000800017f */
[----:B-1----:R-:W-:Y:S05]  /*266f0*/  @!P0 BRA `(.L_x_5489) ;  /* 0x0000005c00788947 */ /* 0x002fea0003800000 */
.L_x_5640:
[----:B------:R2:W5:Y:S01]  /*26700*/  LDL R3, [R1] ;  /* 0x0000000001037983 */ /* 0x0005620000100800 */
[----:B------:R-:W3:Y:S02]  /*26710*/  S2R R4, SR_TID.X ;  /* 0x0000000000047919 */ /* 0x000ee40000002100 */
[----:B---3--:R-:W-:-:S04]  /*26720*/  LOP3.LUT R4, R4, 0x7f, RZ, 0xc0, !PT ;  /* 0x0000007f04047812 */ /* 0x008fc800078ec0ff */
[----:B------:R-:W-:-:S13]  /*26730*/  ISETP.NE.AND P0, PT, R4, RZ, PT ;  /* 0x000000ff0400720c */ /* 0x000fda0003f05270 */
[----:B--2---:R-:W-:Y:S05]  /*26740*/  @P0 BRA `(.L_x_5490) ;  /* 0x0000000000140947 */ /* 0x004fea0003800000 */
[----:B-----5:R-:W-:Y:S01]  /*26750*/  LOP3.LUT P1, RZ, R3, 0x1, RZ, 0xc0, !PT ;  /* 0x0000000103ff7812 */ /* 0x020fe2000782c0ff */
[----:B-1----:R-:W-:-:S04]  /*26760*/  IMAD.MOV.U32 R2, RZ, RZ, 0x9000 ;  /* 0x00009000ff027424 */ /* 0x002fc800078e00ff */
[----:B------:R2:W-:Y:S08]  /*26770*/  SYNCS.ARRIVE.TRANS64 RZ, [R0+URZ+0x30830], R2 ;  /* 0x0308300200ff79a7 */ /* 0x0005f0000800003f */
[----:B------:R-:W-:Y:S05]  /*26780*/  @!P1 BRA `(.L_x_5490) ;  /* 0x0000000000049947 */ /* 0x000fea0003800000 */
[----:B------:R-:W-:Y:S01]  /*26790*/  BPT.TRAP 0x1 ;  /* 0x000000040000795c */ /* 0x000fe20000300000 */
.L_x_5490:
[----:B------:R-:W3:Y:S04]  /*267a0*/  LDL R6, [R1+0x4] ;  /* 0x0000040001067983 */ /* 0x000ee80000100800 */
[----:B------:R-:W3:Y:S04]  /*267b0*/  LDL R5, [R1+0x8] ;  /* 0x0000080001057983 */ /* 0x000ee80000100800 */
[----:B------:R-:W4:Y:S04]  /*267c0*/  LDL R4, [R1+0xc] ;  /* 0x00000c0001047983 */ /* 0x000f280000100800 */
[----:B-12---:R-:W2:Y:S01]  /*267d0*/  LDL R2, [R1+0x18] ;  /* 0x0000180001027983 */ /* 0x006ea20000100800 */
        /* <DEDUP_REMOVED lines=8> */
[----:B------:R-:W-:Y:S01]  /*26860*/  LOP3.LUT R3, R3, 0xfffffffb, RZ, 0xc0, !PT ;  /* 0xfffffffb03037812 */ /* 0x000fe200078ec0ff */
[----:B------:R-:W-:-:S04]  /*26870*/  UMOV UR17, 0x40 ;  /* 0x0000004000117882 */ /* 0x000fc80000000000 */
[----:B------:R-:W-:-:S06]  /*26880*/  UIADD3 UR9, UR9, 0x30830, URZ ;  /* 0x0003083009097890 */ /* 0x000fcc000fffe03f */
[----:B------:R-:W-:-:S05]  /*26890*/  @P0 LOP3.LUT R3, R3, 0x4, RZ, 0xfc, !PT ;  /* 0x0000000403030812 */ /* 0x000fca00078efcff */
[----:B------:R1:W-:Y:S01]  /*268a0*/  STL [R1], R3 ;  /* 0x0000000301007387 */ /* 0x0003e20000100800 */
[----:B---3--:R-:W-:Y:S01]  /*268b0*/  IMAD R0, R5, 0x9000, R6 ;  /* 0x0000900005007824 */ /* 0x008fe200078e0206 */
[----:B----4-:R-:W-:-:S04]  /*268c0*/  R2UR UR11, R4 ;  /* 0x00000000040b72ca */ /* 0x010fc800000e0000 */
[----:B------:R-:W-:Y:S02]  /*268d0*/  R2UR UR8, R0 ;  /* 0x00000000000872ca */ /* 0x000fe400000e0000 */
[----:B--2---:R-:W-:-:S11]  /*268e0*/  R2UR UR5, R2 ;  /* 0x00000000020572ca */ /* 0x004fd600000e0000 */
        /* <DEDUP_REMOVED lines=14> */
[----:B-1----:R-:W-:Y:S01]  /*269d0*/  NOP ;  /* 0x0000000000007918 */ /* 0x002fe20000000000 */
.L_x_5486:
[----:B---3--:R-:W2:Y:S04]  /*269e0*/  LDL R4, [R1+0x4] ;  /* 0x0000040001047983 */ /* 0x008ea80000100800 */
        /* <DEDUP_REMOVED lines=10> */
[----:B------:R-:W-:-:S04]  /*26a90*/  LOP3.LUT P0, RZ, R0, 0x3ff, RZ, 0xc0, !PT ;  /* 0x000003ff00ff7812 */ /* 0x000fc8000780c0ff */
[----:B------:R-:W-:Y:S01]  /*26aa0*/  IADD3 R0, R5, R2, RZ ;  /* 0x0000000205007210 */ /* 0x000fe20007ffe0ff */
[----:B------:R2:W-:Y:S04]  /*26ab0*/  STL.64 [R1+0x40], R4 ;  /* 0x0000400401007387 */ /* 0x0005e80000100a00 */
[----:B------:R2:W-:Y:S04]  /*26ac0*/  STL [R1+0x4c], R0 ;  /* 0x00004c0001007387 */ /* 0x0005e80000100800 */
[----:B------:R-:W-:Y:S05]  /*26ad0*/  @!P0 BRA `(.L_x_5492) ;  /* 0x0000000000408947 */ /* 0x000fea0003800000 */
[----:B------:R-:W-:Y:S01]  /*26ae0*/  MOV R2, 0x0 ;  /* 0x0000000000027802 */ /* 0x000fe20000000f00 */
[----:B------:R-:W-:Y:S01]  /*26af0*/  ULDC.64 UR4, c[0x4][0x1b8] ;  /* 0x01006e0000047ab9 */ /* 0x000fe20000000a00 */
[----:B------:R-:W-:Y:S01]  /*26b00*/  ULDC.64 UR6, c[0x4][0x1c0] ;  /* 0x0100700000067ab9 */ /* 0x000fe20000000a00 */
[----:B------:R-:W-:Y:S01]  /*26b10*/  ULDC.64 UR8, c[0x4][0xe8] ;  /* 0x01003a0000087ab9 */ /* 0x000fe20000000a00 */
[----:B--2---:R-:W-:Y:S01]  /*26b20*/  IMAD.U32 R4, RZ, RZ, UR4 ;  /* 0x00000004ff047e24 */ /* 0x004fe2000f8e00ff */
[----:B------:R-:W-:Y:S01]  /*26b30*/  MOV R10, UR8 ;  /* 0x00000008000a7c02 */ /* 0x000fe20008000f00 */
[----:B------:R-:W2:Y:S01]  /*26b40*/  LDC.64 R2, c[0x4][R2] ;  /* 0x0100000002027b82 */ /* 0x000ea20000000a00 */
[----:B------:R-:W-:Y:S02]  /*26b50*/  IMAD.U32 R5, RZ, RZ, UR5 ;  /* 0x00000005ff057e24 */ /* 0x000fe4000f8e00ff */
[----:B------:R-:W-:Y:S02]  /*26b60*/  IMAD.U32 R6, RZ, RZ, UR6 ;  /* 0x00000006ff067e24 */ /* 0x000fe4000f8e00ff */
[----:B-1----:R-:W-:-:S02]  /*26b70*/  IMAD.U32 R7, RZ, RZ, UR7 ;  /* 0x00000007ff077e24 */ /* 0x002fc4000f8e00ff */
[----:B0-----:R-:W-:Y:S02]  /*26b80*/  IMAD.U32 R11, RZ, RZ, UR9 ;  /* 0x00000009ff0b7e24 */ /* 0x001fe4000f8e00ff */
[----:B------:R-:W-:Y:S02]  /*26b90*/  IMAD.MOV.U32 R8, RZ, RZ, 0x70 ;  /* 0x00000070ff087424 */ /* 0x000fe400078e00ff */
[----:B------:R-:W-:Y:S02]  /*26ba0*/  IMAD.MOV.U32 R12, RZ, RZ, 0x1 ;  /* 0x00000001ff0c7424 */ /* 0x000fe400078e00ff */
[----:B------:R-:W-:-:S07]  /*26bb0*/  IMAD.MOV.U32 R13, RZ, RZ, RZ ;  /* 0x000000ffff0d7224 */ /* 0x000fce00078e00ff */
[----:B------:R-:W-:-:S07]  /*26bc0*/  LEPC R20, `(.L_x_5492) ;  /* 0x000000001014794e */ /* 0x000fce0000000000 */
[----:B--2---:R-:W-:Y:S05]  /*26bd0*/  CALL.ABS.NOINC R2 ;  /* 0x0000000002007343 */ /* 0x004fea0003c00000 */
.L_x_5492:
[----:B------:R-:W-:Y:S05]  /*26be0*/  BSYNC B6 ;  /* 0x0000000000067941 */ /* 0x000fea0003800000 */
.L_x_5491:
[----:B--2---:R-:W2:Y:S01]  /*26bf0*/  LDL.LU R0, [R1+0x4c] ;  /* 0x00004c0001007983 */ /* 0x004ea20000300800 */
[----:B-1----:R-:W1:Y:S01]  /*26c00*/  LDC R7, c[0x0][0x448] ;  /* 0x00011200ff077b82 */ /* 0x002e620000000800 */
[----:B------:R-:W-:Y:S02]  /*26c10*/  ULDC.64 UR4, c[0x0][0x2d8] ;  /* 0x0000b60000047ab9 */ /* 0x000fe40000000a00 */
[----:B------:R-:W2:Y:S04]  /*26c20*/  LDL.LU.64 R2, [R1+0x40] ;  /* 0x0000400001027983 */ /* 0x000ea80000300a00 */
[----:B0-----:R-:W3:Y:S01]  /*26c30*/  LDL R11, [R1+0x34] ;  /* 0x00003400010b7983 */ /* 0x001ee20000100800 */
[----:B------:R-:W0:Y:S01]  /*26c40*/  S2R R5, SR_TID.X ;  /* 0x0000000000057919 */ /* 0x000e220000002100 */
[----:B------:R-:W4:Y:S01]  /*26c50*/  S2R R8, SR_TID.X ;  /* 0x0000000000087919 */ /* 0x000f220000002100 */
[----:B0-----:R-:W-:-:S04]  /*26c60*/  LOP3.LUT R5, R5, 0x7f, RZ, 0xc0, !PT ;  /* 0x0000007f05057812 */ /* 0x001fc800078ec0ff */
[----:B------:R-:W-:Y:S01]  /*26c70*/  SHF.R.U32.HI R5, RZ, 0x3, R5 ;  /* 0x00000003ff057819 */ /* 0x000fe20000011605 */
[----:B----4-:R-:W-:-:S05]  /*26c80*/  IMAD.SHL.U32 R8, R8, 0x10, RZ ;  /* 0x0000001008087824 */ /* 0x010fca00078e00ff */
[----:B------:R-:W-:Y:S01]  /*26c90*/  LOP3.LUT R8, R5, 0x70, R8, 0xf8, !PT ;  /* 0x0000007005087812 */ /* 0x000fe200078ef808 */
[----:B------:R-:W0:Y:S01]  /*26ca0*/  S2R R9, SR_TID.X ;  /* 0x0000000000097919 */ /* 0x000e220000002100 */
[----:B------:R-:W4:Y:S01]  /*26cb0*/  S2R R10, SR_TID.X ;  /* 0x00000000000a7919 */ /* 0x000f220000002100 */
[----:B0-----:R-:W-:-:S04]  /*26cc0*/  SHF.L.U32 R9, R9, 0x3, RZ ;  /* 0x0000000309097819 */ /* 0x001fc800000006ff */
[----:B------:R-:W-:-:S04]  /*26cd0*/  LOP3.LUT R9, R9, 0x38, RZ, 0xc0, !PT ;  /* 0x0000003809097812 */ /* 0x000fc800078ec0ff */
[C---:B------:R-:W-:Y:S02]  /*26ce0*/  LOP3.LUT R12, R9.reuse, 0x40, RZ, 0xfc, !PT ;  /* 0x00000040090c7812 */ /* 0x040fe400078efcff */
[----:B------:R-:W-:Y:S02]  /*26cf0*/  LOP3.LUT R9, R9, 0x80, RZ, 0xfc, !PT ;  /* 0x0000008009097812 */ /* 0x000fe400078efcff */
[----:B----4-:R-:W-:-:S04]  /*26d00*/  LOP3.LUT R10, R10, 0x7f, RZ, 0xc0, !PT ;  /* 0x0000007f0a0a7812 */ /* 0x010fc800078ec0ff */
[----:B------:R-:W-:Y:S02]  /*26d10*/  SHF.R.U32.HI R10, RZ, 0x3, R10 ;  /* 0x00000003ff0a7819 */ /* 0x000fe4000001160a */
[----:B--2---:R-:W-:Y:S02]  /*26d20*/  MOV R3, R0 ;  /* 0x0000000000037202 */ /* 0x004fe40000000f00 */
        /* <DEDUP_REMOVED lines=12> */
[----:B-1----:R-:W-:-:S13]  /*26df0*/  ISETP.NE.AND P0, PT, R7, 0x1, PT ;  /* 0x000000010700780c */ /* 0x002fda0003f05270 */
        /* <DEDUP_REMOVED lines=8> */
[----:B0-----:R-:W-:Y:S01]  /*26e80*/  @P0 IMAD.HI.U32 R5, R4, R5, RZ ;  /* 0x0000000504050227 */ /* 0x001fe200078e00ff */
[----:B------:R-:W-:Y:S01]  /*26e90*/  MOV R0, R4 ;  /* 0x0000000400007202 */ /* 0x000fe20000000f00 */
[----:B------:R-:W0:Y:S03]  /*26ea0*/  S2R R8, SR_TID.X ;  /* 0x0000000000087919 */ /* 0x000e260000002100 */
        /* <DEDUP_REMOVED lines=23> */
[----:B------:R-:W-:Y:S01]  /*27020*/  ISETP.GE.AND P1, PT, R9, UR4, PT ;  /* 0x0000000409007c0c */ /* 0x000fe2000bf26270 */
[----:B------:R-:W-:-:S12]  /*27030*/  BRA.DIV UR5, `(.L_x_5493) ;  /* 0x00000056053c7947 */ /* 0x000fd8000b800000 */
[----:B------:R-:W2:Y:S04]  /*27040*/  LDL.LU R6, [R1+0x3c] ;  /* 0x00003c0001067983 */ /* 0x000ea80000300800 */
[----:B------:R-:W3:Y:S04]  /*27050*/  LDL.LU R11, [R1+0x34] ;  /* 0x00003400010b7983 */ /* 0x000ee80000300800 */
[----:B------:R-:W4:Y:S01]  /*27060*/  LDL R9, [R1+0x2c] ;  /* 0x00002c0001097983 */ /* 0x000f220000100800 */
[----:B--2---:R-:W-:-:S03]  /*27070*/  IMAD R2, R6, R7, RZ ;  /* 0x0000000706027224 */ /* 0x004fc600078e02ff */
        /* <DEDUP_REMOVED lines=11> */
[----:B----4-:R-:W-:Y:S04]  /*27130*/  @!P2 LDGSTS.E.BYPASS.LTC128B.128 [R9+0x12400], desc[UR60][R6.64], !P3 ;  /* 0x124000000609afae */ /* 0x010fe8000d901d7c */
        /* <DEDUP_REMOVED lines=64> */
[----:B------:R1:W2:Y:S04]  /*27540*/  SHFL.IDX PT, R5, R3, 0x7, 0x181f ;  /* 0x00f81f0003057f89 */ /* 0x0002a800000e0000 */
[----:B------:R1:W-:Y:S04]  /*27550*/  @!P2 LDGSTS.E.BYPASS.LTC128B.128 [R9+0x15400], desc[UR60][R6.64], !P3 ;  /* 0x154000000609afae */ /* 0x0003e8000d901d7c */
[----:B------:R1:W-:Y:S04]  /*27560*/  @!P2 LDGSTS.E.BYPASS.LTC128B.128 [R9+0x19400], desc[UR60][R6.64+0x80], !P0 ;  /* 0x194000800609afae */ /* 0x0003e8000c101d7c */
[----:B------:R1:W-:Y:S04]  /*27570*/  @!P2 LDGSTS.E.BYPASS.LTC128B.128 [R9+0x1d400], desc[UR60][R6.64+0x100], !P1 ;  /* 0x1d4001000609afae */ /* 0x0003e8000c901d7c */
[----:B------:R1:W3:Y:S02]  /*27580*/  SHFL.IDX PT, R3, R4, 0x7, 0x181f ;  /* 0x00f81f0004037f89 */ /* 0x0002e400000e0000 */
.L_x_5657:
        /* <DEDUP_REMOVED lines=12> */
[----:B------:R4:W-:Y:S02]  /*27650*/  LDGSTS.E.BYPASS.LTC128B.128 [R4+0x1dc00], desc[UR60][R2.64+0x100], !P1 ;  /* 0x1dc0010002047fae */ /* 0x0009e4000c901d7c */
.L_x_5495:
[----:B------:R-:W-:Y:S05]  /*27660*/  BSYNC B0 ;  /* 0x0000000000007941 */ /* 0x000fea0003800000 */
.L_x_5494:
[----:B------:R0:W5:Y:S01]  /*27670*/  LDL R8, [R1+0x4] ;  /* 0x0000040001087983 */ /* 0x0001620000100800 */
[----:B------:R-:W-:Y:S01]  /*27680*/  PLOP3.LUT P0, PT, PT, PT, PT, 0x80, 0x0 ;  /* 0x000000000000781c */ /* 0x000fe20003f0f070 */
[----:B------:R-:W-:-:S12]  /*27690*/  NOP ;  /* 0x0000000000007918 */ /* 0x000fd80000000000 */
.L_x_5496:
[----:B----4-:R-:W4:Y:S01]  /*276a0*/  LDL R2, [R1+0x4] ;  /* 0x0000040001027983 */ /* 0x010f220000100800 */
        /* <DEDUP_REMOVED lines=16> */
[----:B------:R-:W3:Y:S03]  /*277b0*/  SYNCS.PHASECHK.TRANS64.TRYWAIT P0, [R2+URZ+0x30820], R0 ;  /* 0x03082000020075a7 */ /* 0x000ee6000800017f */
[----:B-1-3--:R-:W-:Y:S05]  /*277c0*/  @!P0 BRA `(.L_x_5498) ;  /* 0x0000005800348947 */ /* 0x00afea0003800000 */
.L_x_5658:
[----:B------:R-:W-:Y:S05]  /*277d0*/  BSYNC B0 ;  /* 0x0000000000007941 */ /* 0x000fea0003800000 */
.L_x_5497:
[----:B------:R-:W3:Y:S04]  /*277e0*/  LDL R3, [R1+0x38] ;  /* 0x0000380001037983 */ /* 0x000ee80000100800 */
[----:B-1----:R-:W4:Y:S01]  /*277f0*/  LDL R2, [R1+0x30] ;  /* 0x0000300001027983 */ /* 0x002f220000100800 */
[----:B------:R-:W-:Y:S01]  /*27800*/  BSSY B0, `(.L_x_5499) ;  /* 0x0000258000007945 */ /* 0x000fe20003800000 */
[----:B---3--:R-:W-:-:S05]  /*27810*/  VIADD R0, R3, 0xfffffffe ;  /* 0xfffffffe03007836 */ /* 0x008fca0000000000 */
        /* <DEDUP_REMOVED lines=10> */
[----:B--2---:R-:W2:Y:S04]  /*278c0*/  LDL R5, [R1] ;  /* 0x0000000001057983 */ /* 0x004ea80000100800 */
        /* <DEDUP_REMOVED lines=34> */
.L_x_5505:
[----:B------:R-:W2:Y:S01]  /*27af0*/  LDL R2, [R1+0x4] ;  /* 0x0000040001027983 */ /* 0x000ea20000100800 */
[----:B------:R-:W-:Y:S01]  /*27b00*/  BSSY B3, `(.L_x_5506) ;  /* 0x0000005000037945 */ /* 0x000fe20003800000 */
[----:B--2---:R-:W-:Y:S01]  /*27b10*/  IMAD R3, R7, 0x8, R2 ;  /* 0x0000000807037824 */ /* 0x004fe200078e0202 */
[----:B------:R-:W-:-:S04]  /*27b20*/  SHF.L.U32 R2, R9, 0x1f, RZ ;  /* 0x0000001f09027819 */ /* 0x000fc800000006ff */
[----:B------:R-:W1:Y:S02]  /*27b30*/  SYNCS.PHASECHK.TRANS64.TRYWAIT P0, [R3+URZ+0x30840], R2 ;  /* 0x03084002030075a7 */ /* 0x000e64000800017f */
[----:B-1----:R-:W-:Y:S05]  /*27b40*/  @!P0 BRA `(.L_x_5507) ;  /* 0x00000054006c8947 */ /* 0x002fea0003800000 */
.L_x_5659:
[----:B------:R-:W-:Y:S05]  /*27b50*/  BSYNC B3 ;  /* 0x0000000000037941 */ /* 0x000fea0003800000 */
.L_x_5506:
[----:B0-----:R-:W0:Y:S01]  /*27b60*/  S2R R5, SR_TID.X ;  /* 0x0000000000057919 */ /* 0x001e220000002100 */
[----:B------:R-:W-:Y:S01]  /*27b70*/  BSSY B3, `(.L_x_5508) ;  /* 0x000000a000037945 */ /* 0x000fe20003800000 */
[----:B0-----:R-:W-:-:S04]  /*27b80*/  LOP3.LUT R5, R5, 0x7f, RZ, 0xc0, !PT ;  /* 0x0000007f05057812 */ /* 0x001fc800078ec0ff */
[----:B------:R-:W-:-:S13]  /*27b90*/  ISETP.NE.AND P0, PT, R5, RZ, PT ;  /* 0x000000ff0500720c */ /* 0x000fda0003f05270 */
[----:B------:R-:W-:Y:S05]  /*27ba0*/  @P0 BRA `(.L_x_5509) ;  /* 0x0000000000180947 */ /* 0x000fea0003800000 */
[----:B------:R-:W2:Y:S01]  /*27bb0*/  LDL R5, [R1] ;  /* 0x0000000001057983 */ /* 0x000ea20000100800 */
[----:B-1----:R-:W-:-:S04]  /*27bc0*/  MOV R2, 0x9000 ;  /* 0x0000900000027802 */ /* 0x002fc80000000f00 */
[----:B------:R0:W-:Y:S01]  /*27bd0*/  SYNCS.ARRIVE.TRANS64 RZ, [R3+URZ+0x30830], R2 ;  /* 0x0308300203ff79a7 */ /* 0x0001e2000800003f */
[----:B--2---:R-:W-:-:S13]  /*27be0*/  LOP3.LUT P1, RZ, R5, 0x1, RZ, 0xc0, !PT ;  /* 0x0000000105ff7812 */ /* 0x004fda000782c0ff */
[----:B0-----:R-:W-:Y:S05]  /*27bf0*/  @!P1 BRA `(.L_x_5509) ;  /* 0x0000000000049947 */ /* 0x001fea0003800000 */
[----:B------:R-:W-:Y:S01]  /*27c00*/  BPT.TRAP 0x1 ;  /* 0x000000040000795c */ /* 0x000fe20000300000 */
.L_x_5509:
[----:B------:R-:W-:Y:S05]  /*27c10*/  BSYNC B3 ;  /* 0x0000000000037941 */ /* 0x000fea0003800000 */
.L_x_5508:
        /* <DEDUP_REMOVED lines=13> */
.L_x_5510:
        /* <DEDUP_REMOVED lines=16> */
.L_x_5511:
        /* <DEDUP_REMOVED lines=16> */
.L_x_5512:
        /* <DEDUP_REMOVED lines=18> */
.L_x_5660:
[----:B------:R-:W-:Y:S05]  /*28010*/  BSYNC B3 ;  /* 0x0000000000037941 */ /* 0x000fea0003800000 */
.L_x_5513:
        /* <DEDUP_REMOVED lines=10> */
.L_x_5515:
[----:B------:R-:W2:Y:S01]  /*280c0*/  LDL R3, [R1] ;  /* 0x0000000001037983 */ /* 0x000ea20000100800 */
[----:B------:R-:W-:Y:S01]  /*280d0*/  BSSY B3, `(.L_x_5516) ;  /* 0x0000004000037945 */ /* 0x000fe20003800000 */
[----:B--2---:R-:W-:-:S13]  /*280e0*/  LOP3.LUT P0, RZ, R3, 0x8, RZ, 0xc0, !PT ;  /* 0x0000000803ff7812 */ /* 0x004fda000780c0ff */
[----:B------:R-:W-:Y:S05]  /*280f0*/  @P0 BRA `(.L_x_5517) ;  /* 0x0000000000040947 */ /* 0x000fea0003800000 */
[----:B------:R-:W-:Y:S01]  /*28100*/  BPT.TRAP 0x1 ;  /* 0x000000040000795c */ /* 0x000fe20000300000 */
.L_x_5517:
[----:B------:R-:W-:Y:S05]  /*28110*/  BSYNC B3 ;  /* 0x0000000000037941 */ /* 0x000fea0003800000 */
.L_x_5516:
        /* <DEDUP_REMOVED lines=14> */
.L_x_5518:
        /* <DEDUP_REMOVED lines=15> */
.L_x_5519:
        /* <DEDUP_REMOVED lines=15> */
.L_x_5520:
        /* <DEDUP_REMOVED lines=12> */
.L_x_5504:
[----:B------:R-:W-:Y:S05]  /*284a0*/  BSYNC B1 ;  /* 0x0000000000017941 */ /* 0x000fea0003800000 */
.L_x_5503:
[----:B0-----:R-:W2:Y:S04]  /*284b0*/  LDL R0, [R1+0x38] ;  /* 0x0000380001007983 */ /* 0x001ea80000100800 */
[----:B------:R1:W-:Y:S04]  /*284c0*/  STL [R1+0x8], R7 ;  /* 0x0000080701007387 */ /* 0x0003e80000100800 */
[----:B------:R1:W-:Y:S02]  /*284d0*/  STL [R1+0x14], R9 ;  /* 0x0000140901007387 */ /* 0x0003e40000100800 */
[----:B-12---:R-:W-:-:S07]  /*284e0*/  IADD3 R0, R0, -0x3, RZ ;  /* 0xfffffffd00007810 */ /* 0x006fce0007ffe0ff */
.L_x_5502:
[----:B------:R-:W-:Y:S05]  /*284f0*/  BSYNC B2 ;  /* 0x0000000000027941 */ /* 0x000fea0003800000 */
.L_x_5501:
[----:B------:R-:W3:Y:S01]  /*28500*/  LDL.LU R2, [R1+0x38] ;  /* 0x0000380001027983 */ /* 0x000ee20000300800 */
[----:B------:R-:W-:Y:S01]  /*28510*/  VIADD R8, R8, 0xfffffffe ;  /* 0xfffffffe08087836 */ /* 0x000fe20000000000 */
[----:B---3--:R-:W-:-:S04]  /*28520*/  LOP3.LUT R2, RZ, R2, RZ, 0x33, !PT ;  /* 0x00000002ff027212 */ /* 0x008fc800078e33ff */
[----:B------:R-:W-:-:S13]  /*28530*/  ISETP.NE.AND P0, PT, R8, R2, PT ;  /* 0x000000020800720c */ /* 0x000fda0003f05270 */
[----:B------:R-:W-:Y:S05]  /*28540*/  @!P0 BRA `(.L_x_5500) ;  /* 0x00000018000c8947 */ /* 0x000fea0003800000 */
[----:B0-----:R-:W-:-:S07]  /*28550*/  IMAD.MOV.U32 R9, RZ, RZ, R17 ;  /* 0x000000ffff097224 */ /* 0x001fce00078e0011 */
.L_x_5557:
[----:B------:R-:W3:Y:S04]  /*28560*/  LDL R4, [R1] ;  /* 0x0000000001047983 */ /* 0x000ee80000100800 */
        /* <DEDUP_REMOVED lines=35> */
.L_x_5523:
[----:B------:R-:W2:Y:S01]  /*287a0*/  LDL R2, [R1+0x4] ;  /* 0x0000040001027983 */ /* 0x000ea20000100800 */
[----:B------:R-:W-:Y:S01]  /*287b0*/  BSSY B2, `(.L_x_5524) ;  /* 0x0000005000027945 */ /* 0x000fe20003800000 */
[----:B--2---:R-:W-:Y:S01]  /*287c0*/  IMAD R3, R4, 0x8, R2 ;  /* 0x0000000804037824 */ /* 0x004fe200078e0202 */
[----:B------:R-:W-:-:S04]  /*287d0*/  SHF.L.U32 R2, R5, 0x1f, RZ ;  /* 0x0000001f05027819 */ /* 0x000fc800000006ff */
[----:B------:R-:W1:Y:S02]  /*287e0*/  SYNCS.PHASECHK.TRANS64.TRYWAIT P0, [R3+URZ+0x30840], R2 ;  /* 0x03084002030075a7 */ /* 0x000e64000800017f */
[----:B-1----:R-:W-:Y:S05]  /*287f0*/  @!P0 BRA `(.L_x_5525) ;  /* 0x0000004800688947 */ /* 0x002fea0003800000 */
.L_x_5661:
[----:B------:R-:W-:Y:S05]  /*28800*/  BSYNC B2 ;  /* 0x0000000000027941 */ /* 0x000fea0003800000 */
.L_x_5524:
[----:B------:R-:W2:Y:S01]  /*28810*/  S2R R7, SR_TID.X ;  /* 0x0000000000077919 */ /* 0x000ea20000002100 */
[----:B------:R-:W-:Y:S01]  /*28820*/  BSSY B2, `(.L_x_5526) ;  /* 0x000000a000027945 */ /* 0x000fe20003800000 */
[----:B--2---:R-:W-:-:S04]  /*28830*/  LOP3.LUT R7, R7, 0x7f, RZ, 0xc0, !PT ;  /* 0x0000007f07077812 */ /* 0x004fc800078ec0ff */
[----:B------:R-:W-:-:S13]  /*28840*/  ISETP.NE.AND P0, PT, R7, RZ, PT ;  /* 0x000000ff0700720c */ /* 0x000fda0003f05270 */
[----:B------:R-:W-:Y:S05]  /*28850*/  @P0 BRA `(.L_x_5527) ;  /* 0x0000000000180947 */ /* 0x000fea0003800000 */
[----:B------:R-:W2:Y:S01]  /*28860*/  LDL R7, [R1] ;  /* 0x0000000001077983 */ /* 0x000ea20000100800 */
[----:B-1----:R-:W-:-:S04]  /*28870*/  IMAD.MOV.U32 R2, RZ, RZ, 0x9000 ;  /* 0x00009000ff027424 */ /* 0x002fc800078e00ff */
[----:B------:R3:W-:Y:S01]  /*28880*/  SYNCS.ARRIVE.TRANS64 RZ, [R3+URZ+0x30830], R2 ;  /* 0x0308300203ff79a7 */ /* 0x0007e2000800003f */
[----:B--2---:R-:W-:-:S13]  /*28890*/  LOP3.LUT P1, RZ, R7, 0x1, RZ, 0xc0, !PT ;  /* 0x0000000107ff7812 */ /* 0x004fda000782c0ff */
[----:B---3--:R-:W-:Y:S05]  /*288a0*/  @!P1 BRA `(.L_x_5527) ;  /* 0x0000000000049947 */ /* 0x008fea0003800000 */
[----:B------:R-:W-:Y:S01]  /*288b0*/  BPT.TRAP 0x1 ;  /* 0x000000040000795c */ /* 0x000fe20000300000 */
.L_x_5527:
[----:B------:R-:W-:Y:S05]  /*288c0*/  BSYNC B2 ;  /* 0x0000000000027941 */ /* 0x000fea0003800000 */
.L_x_5526:
[----:B------:R-:W2:Y:S04]  /*288d0*/  LDL R7, [R1+0x4] ;  /* 0x0000040001077983 */ /* 0x000ea80000100800 */
        /* <DEDUP_REMOVED lines=11> */
[----:B0-----:R-:W-:-:S07]  /*28990*/  VIADD R8, R7, 0x1e400 ;  /* 0x0001e40007087836 */ /* 0x001fce0000000000 */
.L_x_5528:
        /* <DEDUP_REMOVED lines=16> */
.L_x_5529:
        /* <DEDUP_REMOVED lines=16> */
.L_x_5530:
        /* <DEDUP_REMOVED lines=18> */
.L_x_5662:
[----:B------:R-:W-:Y:S05]  /*28cc0*/  BSYNC B2 ;  /* 0x0000000000027941 */ /* 0x000fea0003800000 */
.L_x_5531:
        /* <DEDUP_REMOVED lines=10> */
.L_x_5533:
[----:B------:R-:W2:Y:S01]  /*28d70*/  LDL R3, [R1] ;  /* 0x0000000001037983 */ /* 0x000ea20000100800 */
[----:B------:R-:W-:Y:S01]  /*28d80*/  BSSY B2, `(.L_x_5534) ;  /* 0x0000004000027945 */ /* 0x000fe20003800000 */
[----:B--2---:R-:W-:-:S13]  /*28d90*/  LOP3.LUT P0, RZ, R3, 0x8, RZ, 0xc0, !PT ;  /* 0x0000000803ff7812 */ /* 0x004fda000780c0ff */
[----:B------:R-:W-:Y:S05]  /*28da0*/  @P0 BRA `(.L_x_5535) ;  /* 0x0000000000040947 */ /* 0x000fea0003800000 */
[----:B------:R-:W-:Y:S01]  /*28db0*/  BPT.TRAP 0x1 ;  /* 0x000000040000795c */ /* 0x000fe20000300000 */
.L_x_5535:
[----:B------:R-:W-:Y:S05]  /*28dc0*/  BSYNC B2 ;  /* 0x0000000000027941 */ /* 0x000fea0003800000 */
.L_x_5534:
        /* <DEDUP_REMOVED lines=14> */
.L_x_5536:
        /* <DEDUP_REMOVED lines=15> */
.L_x_5537:
        /* <DEDUP_REMOVED lines=15> */
.L_x_5538:
        /* <DEDUP_REMOVED lines=12> */
.L_x_5522:
[----:B------:R-:W-:Y:S05]  /*29150*/  BSYNC B1 ;  /* 0x0000000000017941 */ /* 0x000fea0003800000 */
.L_x_5521:
[----:B------:R-:W2:Y:S01]  /*29160*/  LDL R2, [R1] ;  /* 0x0000000001027983 */ /* 0x000ea20000100800 */
[----:B------:R-:W-:Y:S01]  /*29170*/  VIADD R3, R4, 0x1 ;  /* 0x0000000104037836 */ /* 0x000fe20000000000 */
[----:B------:R-:W-:Y:S01]  /*29180*/  BSSY B1, `(.L_x_5539) ;  /* 0x00000bb000017945 */ /* 0x000fe20003800000 */
[----:B0-----:R-:W-:-:S03]  /*29190*/  IADD3 R6, R0, -0x1, RZ ;  /* 0xffffffff00067810 */ /* 0x001fc60007ffe0ff */
        /* <DEDUP_REMOVED lines=32> */
.L_x_5541:
[----:B------:R-:W2:Y:S01]  /*293a0*/  LDL R2, [R1+0x4] ;  /* 0x0000040001027983 */ /* 0x000ea20000100800 */
[----:B------:R-:W-:Y:S01]  /*293b0*/  BSSY B2, `(.L_x_5542) ;  /* 0x0000005000027945 */ /* 0x000fe20003800000 */
[----:B--2---:R-:W-:Y:S02]  /*293c0*/  LEA R3, R11, R2, 0x3 ;  /* 0x000000020b037211 */ /* 0x004fe400078e18ff */
[----:B------:R-:W-:-:S04]  /*293d0*/  SHF.L.U32 R2, R10, 0x1f, RZ ;  /* 0x0000001f0a027819 */ /* 0x000fc800000006ff */
[----:B------:R-:W2:Y:S02]  /*293e0*/  SYNCS.PHASECHK.TRANS64.TRYWAIT P0, [R3+URZ+0x30840], R2 ;  /* 0x03084002030075a7 */ /* 0x000ea4000800017f */
[----:B--2---:R-:W-:Y:S05]  /*293f0*/  @!P0 BRA `(.L_x_5543) ;  /* 0x0000003c00908947 */ /* 0x004fea0003800000 */
.L_x_5663:
[----:B------:R-:W-:Y:S05]  /*29400*/  BSYNC B2 ;  /* 0x0000000000027941 */ /* 0x000fea0003800000 */
.L_x_5542:
[----:B-1----:R-:W1:Y:S01]  /*29410*/  S2R R8, SR_TID.X ;  /* 0x0000000000087919 */ /* 0x002e620000002100 */
[----:B------:R-:W-:Y:S01]  /*29420*/  BSSY B2, `(.L_x_5544) ;  /* 0x000000a000027945 */ /* 0x000fe20003800000 */
[----:B-1----:R-:W-:-:S04]  /*29430*/  LOP3.LUT R8, R8, 0x7f, RZ, 0xc0, !PT ;  /* 0x0000007f08087812 */ /* 0x002fc800078ec0ff */
[----:B------:R-:W-:-:S13]  /*29440*/  ISETP.NE.AND P0, PT, R8, RZ, PT ;  /* 0x000000ff0800720c */ /* 0x000fda0003f05270 */
[----:B------:R-:W-:Y:S05]  /*29450*/  @P0 BRA `(.L_x_5545) ;  /* 0x0000000000180947 */ /* 0x000fea0003800000 */
[----:B------:R-:W3:Y:S01]  /*29460*/  LDL R8, [R1] ;  /* 0x0000000001087983 */ /* 0x000ee20000100800 */
[----:B--2---:R-:W-:-:S04]  /*29470*/  IMAD.MOV.U32 R2, RZ, RZ, 0x9000 ;  /* 0x00009000ff027424 */ /* 0x004fc800078e00ff */
[----:B------:R1:W-:Y:S01]  /*29480*/  SYNCS.ARRIVE.TRANS64 RZ, [R3+URZ+0x30830], R2 ;  /* 0x0308300203ff79a7 */ /* 0x0003e2000800003f */
[----:B---3--:R-:W-:-:S13]  /*29490*/  LOP3.LUT P1, RZ, R8, 0x1, RZ, 0xc0, !PT ;  /* 0x0000000108ff7812 */ /* 0x008fda000782c0ff */
[----:B-1----:R-:W-:Y:S05]  /*294a0*/  @!P1 BRA `(.L_x_5545) ;  /* 0x0000000000049947 */ /* 0x002fea0003800000 */
[----:B------:R-:W-:Y:S01]  /*294b0*/  BPT.TRAP 0x1 ;  /* 0x000000040000795c */ /* 0x000fe20000300000 */
.L_x_5545:
[----:B------:R-:W-:Y:S05]  /*294c0*/  BSYNC B2 ;  /* 0x0000000000027941 */ /* 0x000fea0003800000 */
.L_x_5544:
[----:B0-----:R-:W3:Y:S04]  /*294d0*/  LDL R10, [R1+0x4] ;  /* 0x00000400010a7983 */ /* 0x001ee80000100800 */
        /* <DEDUP_REMOVED lines=13> */
.L_x_5546:
        /* <DEDUP_REMOVED lines=16> */
.L_x_5547:
        /* <DEDUP_REMOVED lines=16> */
.L_x_5548:
        /* <DEDUP_REMOVED lines=16> */
.L_x_5664:
[----:B------:R-:W-:Y:S05]  /*298b0*/  BSYNC B2 ;  /* 0x0000000000027941 */ /* 0x000fea0003800000 */
.L_x_5549:
[----:B------:R-:W1:Y:S01]  /*298c0*/  S2R R3, SR_TID.X ;  /* 0x0000000000037919 */ /* 0x000e620000002100 */
[----:B------:R-:W-:-:S04]  /*298d0*/  UPRMT UR4, UR38, 0x9910, URZ ;  /* 0x0000991026047896 */ /* 0x000fc8000800003f */
[----:B------:R-:W-:Y:S01]  /*298e0*/  UISETP.NE.AND UP0, UPT, UR4, 0x2, UPT ;  /* 0x000000020400788c */ /* 0x000fe2000bf05270 */
[----:B-1----:R-:W-:-:S04]  /*298f0*/  LOP3.LUT R3, R3, 0x7f, RZ, 0xc0, !PT ;  /* 0x0000007f03037812 */ /* 0x002fc800078ec0ff */
[----:B------:R-:W-:-:S13]  /*29900*/  ISETP.NE.AND P0, PT, R3, RZ, PT ;  /* 0x000000ff0300720c */ /* 0x000fda0003f05270 */
[----:B------:R-:W-:-:S04]  /*29910*/  @!P0 MOV R3, 0x9000 ;  /* 0x0000900000038802 */ /* 0x000fc80000000f00 */
[----:B------:R1:W-:Y:S01]  /*29920*/  @!P0 SYNCS.ARRIVE.TRANS64 RZ, [R2+URZ+0x30850], R3 ;  /* 0x0308500302ff89a7 */ /* 0x0003e2000800003f */
[----:B------:R-:W-:-:S13]  /*29930*/  PLOP3.LUT P0, PT, PT, PT, UP0, 0x80, 0x0 ;  /* 0x000000000000781c */ /* 0x000fda0003f0f008 */
[----:B-1----:R-:W-:Y:S05]  /*29940*/  @P0 BRA `(.L_x_5551) ;  /* 0x0000000000040947 */ /* 0x002fea0003800000 */
[----:B------:R-:W-:Y:S01]  /*29950*/  BPT.TRAP 0x1 ;  /* 0x000000040000795c */ /* 0x000fe20000300000 */
.L_x_5551:
[----:B------:R-:W2:Y:S01]  /*29960*/  LDL R3, [R1] ;  /* 0x0000000001037983 */ /* 0x000ea20000100800 */
[----:B------:R-:W-:Y:S01]  /*29970*/  BSSY B2, `(.L_x_5552) ;  /* 0x0000004000027945 */ /* 0x000fe20003800000 */
[----:B--2---:R-:W-:-:S13]  /*29980*/  LOP3.LUT P0, RZ, R3, 0x8, RZ, 0xc0, !PT ;  /* 0x0000000803ff7812 */ /* 0x004fda000780c0ff */
[----:B------:R-:W-:Y:S05]  /*29990*/  @P0 BRA `(.L_x_5553) ;  /* 0x0000000000040947 */ /* 0x000fea0003800000 */
[----:B------:R-:W-:Y:S01]  /*299a0*/  BPT.TRAP 0x1 ;  /* 0x000000040000795c */ /* 0x000fe20000300000 */
.L_x_5553:
[----:B------:R-:W-:Y:S05]  /*299b0*/  BSYNC B2 ;  /* 0x0000000000027941 */ /* 0x000fea0003800000 */
.L_x_5552:
        /* <DEDUP_REMOVED lines=13> */
.L_x_5554:
        /* <DEDUP_REMOVED lines=15> */
.L_x_5555:
        /* <DEDUP_REMOVED lines=15> */
.L_x_5556:
        /* <DEDUP_REMOVED lines=12> */
.L_x_5540:
[----:B------:R-:W-:Y:S05]  /*29d30*/  BSYNC B1 ;  /* 0x0000000000017941 */ /* 0x000fea0003800000 */
.L_x_5539:
[----:B------:R-:W2:Y:S01]  /*29d40*/  LDL R2, [R1+0x30] ;  /* 0x0000300001027983 */ /* 0x000ea20000100800 */
[----:B------:R-:W-:Y:S01]  /*29d50*/  VIADD R0, R0, 0xfffffffe ;  /* 0xfffffffe00007836 */ /* 0x000fe20000000000 */
[----:B--2---:R-:W-:-:S13]  /*29d60*/  ISETP.GT.AND P0, PT, R6, R2, PT ;  /* 0x000000020600720c */ /* 0x004fda0003f04270 */
[----:B------:R-:W-:Y:S05]  /*29d70*/  @P0 BRA `(.L_x_5557) ;  /* 0xffffffe400f80947 */ /* 0x000fea000383ffff */
.L_x_5500:
[----:B------:R-:W-:Y:S05]  /*29d80*/  BSYNC B0 ;  /* 0x0000000000007941 */ /* 0x000fea0003800000 */
.L_x_5499:
        /* <DEDUP_REMOVED lines=17> */
.L_x_5559:
[----:B------:R-:W-:Y:S05]  /*29ea0*/  BSYNC B0 ;  /* 0x0000000000007941 */ /* 0x000fea0003800000 */
.L_x_5558:
[----:B------:R-:W3:Y:S01]  /*29eb0*/  LDL R0, [R1] ;  /* 0x0000000001007983 */ /* 0x000ee20000100800 */
[----:B------:R-:W-:Y:S01]  /*29ec0*/  BSSY B0, `(.L_x_5560) ;  /* 0x0000052000007945 */ /* 0x000fe20003800000 */
[----:B---3--:R-:W-:-:S13]  /*29ed0*/  LOP3.LUT P0, RZ, R0, 0x4, RZ, 0xc0, !PT ;  /* 0x0000000400ff7812 */ /* 0x008fda000780c0ff */
[----:B------:R-:W-:Y:S05]  /*29ee0*/  @!P0 BRA `(.L_x_5561) ;  /* 0x00000004003c8947 */ /* 0x000fea0003800000 */
[----:B------:R-:W3:Y:S04]  /*29ef0*/  LDL R3, [R1+0x4] ;  /* 0x0000040001037983 */ /* 0x000ee80000100800 */
[----:B------:R-:W3:Y:S04]  /*29f00*/  LDL R0, [R1+0x8] ;  /* 0x0000080001007983 */ /* 0x000ee80000100800 */
[----:B------:R-:W4:Y:S01]  /*29f10*/  LDL R2, [R1+0x14] ;  /* 0x0000140001027983 */ /* 0x000f220000100800 */
[----:B------:R-:W-:Y:S01]  /*29f20*/  BSSY B1, `(.L_x_5562) ;  /* 0x0000005000017945 */ /* 0x000fe20003800000 */
[----:B---3--:R-:W-:Y:S01]  /*29f30*/  IMAD R0, R0, 0x8, R3 ;  /* 0x0000000800007824 */ /* 0x008fe200078e0203 */
[----:B----4-:R-:W-:-:S04]  /*29f40*/  SHF.L.U32 R2, R2, 0x1f, RZ ;  /* 0x0000001f02027819 */ /* 0x010fc800000006ff */
[----:B------:R-:W3:Y:S02]  /*29f50*/  SYNCS.PHASECHK.TRANS64.TRYWAIT P0, [R0+URZ+0x30860], R2 ;  /* 0x03086002000075a7 */ /* 0x000ee4000800017f */
[----:B---3--:R-:W-:Y:S05]  /*29f60*/  @!P0 BRA `(.L_x_5563) ;  /* 0x0000003000dc8947 */ /* 0x008fea0003800000 */
.L_x_5665:
[----:B------:R-:W-:Y:S05]  /*29f70*/  BSYNC B1 ;  /* 0x0000000000017941 */ /* 0x000fea0003800000 */
.L_x_5562:
[----:B------:R-:W4:Y:S01]  /*29f80*/  S2R R3, SR_TID.X ;  /* 0x0000000000037919 */ /* 0x000f220000002100 */
[----:B------:R-:W-:-:S04]  /*29f90*/  UPRMT UR4, UR38, 0x9910, URZ ;  /* 0x0000991026047896 */ /* 0x000fc8000800003f */
[----:B------:R-:W-:Y:S01]  /*29fa0*/  UISETP.NE.AND UP0, UPT, UR4, 0x2, UPT ;  /* 0x000000020400788c */ /* 0x000fe2000bf05270 */
[----:B----4-:R-:W-:-:S04]  /*29fb0*/  LOP3.LUT R3, R3, 0x7f, RZ, 0xc0, !PT ;  /* 0x0000007f03037812 */ /* 0x010fc800078ec0ff */
[----:B------:R-:W-:-:S13]  /*29fc0*/  ISETP.NE.AND P0, PT, R3, RZ, PT ;  /* 0x000000ff0300720c */ /* 0x000fda0003f05270 */
[----:B---3--:R-:W-:-:S04]  /*29fd0*/  @!P0 IMAD.MOV.U32 R2, RZ, RZ, 0x9000 ;  /* 0x00009000ff028424 */ /* 0x008fc800078e00ff */
[----:B------:R3:W-:Y:S01]  /*29fe0*/  @!P0 SYNCS.ARRIVE.TRANS64 RZ, [R0+URZ+0x30850], R2 ;  /* 0x0308500200ff89a7 */ /* 0x0007e2000800003f */
[----:B------:R-:W-:-:S13]  /*29ff0*/  PLOP3.LUT P0, PT, PT, PT, UP0, 0x80, 0x0 ;  /* 0x000000000000781c */ /* 0x000fda0003f0f008 */
[----:B---3--:R-:W-:Y:S05]  /*2a000*/  @P0 BRA `(.L_x_5564) ;  /* 0x0000000000040947 */ /* 0x008fea0003800000 */
[----:B------:R-:W-:Y:S01]  /*2a010*/  BPT.TRAP 0x1 ;  /* 0x000000040000795c */ /* 0x000fe20000300000 */
.L_x_5564:
[----:B------:R-:W3:Y:S01]  /*2a020*/  LDL R2, [R1] ;  /* 0x0000000001027983 */ /* 0x000ee20000100800 */
[----:B------:R-:W-:Y:S01]  /*2a030*/  BSSY B1, `(.L_x_5565) ;  /* 0x0000004000017945 */ /* 0x000fe20003800000 */
[----:B---3--:R-:W-:-:S13]  /*2a040*/  LOP3.LUT P0, RZ, R2, 0x8, RZ, 0xc0, !PT ;  /* 0x0000000802ff7812 */ /* 0x008fda000780c0ff */
[----:B------:R-:W-:Y:S05]  /*2a050*/  @P0 BRA `(.L_x_5566) ;  /* 0x0000000000040947 */ /* 0x000fea0003800000 */
[----:B------:R-:W-:Y:S01]  /*2a060*/  BPT.TRAP 0x1 ;  /* 0x000000040000795c */ /* 0x000fe20000300000 */
.L_x_5566:
[----:B------:R-:W-:Y:S05]  /*2a070*/  BSYNC B1 ;  /* 0x0000000000017941 */ /* 0x000fea0003800000 */
.L_x_5565:
[----:B--2---:R-:W2:Y:S04]  /*2a080*/  LDL.LU R5, [R1+0x18] ;  /* 0x0000180001057983 */ /* 0x004ea80000300800 */
[----:B------:R-:W2:Y:S04]  /*2a090*/  LDL.LU R3, [R1+0xc] ;  /* 0x00000c0001037983 */ /* 0x000ea80000300800 */
[----:B------:R-:W3:Y:S04]  /*2a0a0*/  LDL R4, [R1+0x4] ;  /* 0x0000040001047983 */ /* 0x000ee80000100800 */
        /* <DEDUP_REMOVED lines=9> */
[----:B---3--:R-:W-:-:S05]  /*2a140*/  IMAD R2, R2, 0x9000, R4 ;  /* 0x0000900002027824 */ /* 0x008fca00078e0204 */
[----:B------:R-:W-:-:S07]  /*2a150*/  IADD3 R4, R2, 0x400, RZ ;  /* 0x0000040002047810 */ /* 0x000fce0007ffe0ff */
.L_x_5567:
        /* <DEDUP_REMOVED lines=10> */
[----:B------:R-:W-:Y:S01]  /*2a200*/  PLOP3.LUT P0, PT, PT, PT, PT, 0x80, 0x0 ;  /* 0x000000000000781c */ /* 0x000fe20003f0f070 */
[----:B------:R-:W-:Y:S01]  /*2a210*/  VIADD R4, R2, 0x3400 ;  /* 0x0000340002047836 */ /* 0x000fe20000000000 */
[----:B------:R-:W-:Y:S01]  /*2a220*/  UMOV UR6, 0x0 ;  /* 0x0000000000067882 */ /* 0x000fe20000000000 */
[----:B------:R-:W-:Y:S01]  /*2a230*/  UMOV UR7, 0x14f00000 ;  /* 0x14f0000000077882 */ /* 0x000fe20000000000 */
[----:B------:R-:W-:-:S09]  /*2a240*/  UMOV UR10, 0x40 ;  /* 0x00000040000a7882 */ /* 0x000fd20000000000 */
.L_x_5568:
        /* <DEDUP_REMOVED lines=15> */
.L_x_5569:
        /* <DEDUP_REMOVED lines=10> */
.L_x_5561:
[----:B------:R-:W-:Y:S05]  /*2a3e0*/  BSYNC B0 ;  /* 0x0000000000007941 */ /* 0x000fea0003800000 */
.L_x_5560:
        /* <DEDUP_REMOVED lines=9> */
.L_x_5479:
[----:B------:R-:W-:Y:S05]  /*2a480*/  BSYNC B7 ;  /* 0x0000000000077941 */ /* 0x000fea0003800000 */
.L_x_5477:
[----:B01----:R-:W3:Y:S02]  /*2a490*/  LDL R7, [R1] ;  /* 0x0000000001077983 */ /* 0x003ee40000100800 */
        /* <DEDUP_REMOVED lines=8> */
[----:B------:R1:W2:Y:S04]  /*2a520*/  LDS.128 R16, [R0+0x308d0] ;  /* 0x0308d00000107984 */ /* 0x0002a80000000c00 */
[----:B------:R1:W-:Y:S01]  /*2a530*/  STL [R1+0x4], R0 ;  /* 0x0000040001007387 */ /* 0x0003e20000100800 */
[----:B------:R-:W-:Y:S06]  /*2a540*/  BAR.ARV 0x4, 0x180 ;  /* 0x0106000000007b1d */ /* 0x000fec0000002000 */
[----:B------:R-:W-:Y:S05]  /*2a550*/  BRA `(.L_x_5571) ;  /* 0x0000000800d87947 */ /* 0x000fea0003800000 */
.L_x_5570:
[----:B------:R-:W3:Y:S01]  /*2a560*/  LDL R6, [R1+0x28] ;  /* 0x0000280001067983 */ /* 0x000ee20000100800 */
[----:B------:R-:W-:Y:S01]  /*2a570*/  UMOV UR4, 0xffffffff ;  /* 0xffffffff00047882 */ /* 0x000fe20000000000 */
[----:B---3--:R-:W-:Y:S02]  /*2a580*/  ISETP.NE.AND P5, PT, R6, 0x1f, PT ;  /* 0x0000001f0600780c */ /* 0x008fe40003fa5270 */
[----:B------:R-:W-:Y:S11]  /*2a590*/  BRA.DIV UR4, `(.L_x_5572) ;  /* 0x0000002e04647947 */ /* 0x000ff6000b800000 */
[----:B--2---:R-:W-:Y:S01]  /*2a5a0*/  IADD3 R0, R19, R6, RZ ;  /* 0x0000000613007210 */ /* 0x004fe20007ffe0ff */
[----:B------:R-:W-:Y:S01]  /*2a5b0*/  ULDC UR4, c[0x0][0xc3c] ;  /* 0x00030f0000047ab9 */ /* 0x000fe20000000800 */
[----:B------:R-:W-:Y:S02]  /*2a5c0*/  LOP3.LUT P4, RZ, R7, 0x1, RZ, 0xc0, !PT ;  /* 0x0000000107ff7812 */ /* 0x000fe4000788c0ff */
[----:B------:R-:W-:-:S13]  /*2a5d0*/  ISETP.GE.OR P0, PT, R0, UR4, !P5 ;  /* 0x0000000400007c0c */ /* 0x000fda000ef06670 */
[----:B------:R-:W0:Y:S02]  /*2a5e0*/  @!P0 LDC.64 R2, c[0x0][0xc80] ;  /* 0x00032000ff028b82 */ /* 0x000e240000000a00 */
[----:B0-----:R-:W-:-:S06]  /*2a5f0*/  @!P0 IMAD.WIDE R2, R0, 0x4, R2 ;  /* 0x0000000400028825 */ /* 0x001fcc00078e0202 */
[----:B------:R0:W2:Y:S01]  /*2a600*/  @!P0 LDG.E R2, desc[UR60][R2.64] ;  /* 0x0000003c02028981 */ /* 0x0000a2000c1e1900 */
[C---:B------:R-:W-:Y:S02]  /*2a610*/  ISETP.GE.U32.AND P1, PT, R6.reuse, 0x4, PT ;  /* 0x000000040600780c */ /* 0x040fe40003f26070 */
[C---:B------:R-:W-:Y:S01]  /*2a620*/  ISETP.GE.U32.AND P2, PT, R6.reuse, 0x8, PT ;  /* 0x000000080600780c */ /* 0x040fe20003f46070 */
[----:B------:R-:W-:Y:S01]  /*2a630*/  SHFL.IDX PT, R5, R16, 0x1, 0x1f ;  /* 0x00201f0010057f89 */ /* 0x000fe200000e0000 */
[C---:B------:R-:W-:Y:S01]  /*2a640*/  ISETP.GE.U32.AND P3, PT, R6.reuse, 0x10, PT ;  /* 0x000000100600780c */ /* 0x040fe20003f66070 */
[----:B0-----:R-:W-:Y:S02]  /*2a650*/  IMAD.MOV.U32 R3, RZ, RZ, RZ ;  /* 0x000000ffff037224 */ /* 0x001fe400078e00ff */
[----:B--2---:R-:W-:Y:S01]  /*2a660*/  @!P0 IMAD.MOV.U32 R3, RZ, RZ, R2 ;  /* 0x000000ffff038224 */ /* 0x004fe200078e0002 */
[----:B------:R-:W-:-:S04]  /*2a670*/  ISETP.GE.U32.AND P0, PT, R6, 0x2, PT ;  /* 0x000000020600780c */ /* 0x000fc80003f06070 */
[----:B------:R-:W0:Y:S02]  /*2a680*/  SHFL.UP PT, R2, R3, 0x1, RZ ;  /* 0x0420000003027989 */ /* 0x000e2400000e00ff */
[----:B0-----:R-:W-:-:S05]  /*2a690*/  SEL R0, R2, RZ, P4 ;  /* 0x000000ff02007207 */ /* 0x001fca0002000000 */
[----:B------:R-:W-:Y:S02]  /*2a6a0*/  IMAD.IADD R2, R3, 0x1, R0 ;  /* 0x0000000103027824 */ /* 0x000fe400078e0200 */
[----:B------:R-:W-:Y:S04]  /*2a6b0*/  SHFL.IDX PT, R0, R16, RZ, 0x1f ;  /* 0x00001fff10007589 */ /* 0x000fe800000e0000 */
        /* <DEDUP_REMOVED lines=13> */
.L_x_5675:
[----:B------:R-:W-:Y:S02]  /*2a790*/  ULDC UR4, c[0x0][0xc38] ;  /* 0x00030e0000047ab9 */ /* 0x000fe40000000800 */
[----:B------:R-:W-:-:S04]  /*2a7a0*/  IMAD.U32 R4, RZ, RZ, UR4 ;  /* 0x00000004ff047e24 */ /* 0x000fc8000f8e00ff */
[----:B-1----:R-:W-:-:S04]  /*2a7b0*/  IMAD R16, R16, R4, RZ ;  /* 0x0000000410107224 */ /* 0x002fc800078e02ff */
[----:B------:R-:W-:-:S05]  /*2a7c0*/  IMAD.IADD R5, R5, 0x1, R16 ;  /* 0x0000000105057824 */ /* 0x000fca00078e0210 */
[----:B------:R-:W-:-:S13]  /*2a7d0*/  ISETP.GT.AND P4, PT, R5, R0, PT ;  /* 0x000000000500720c */ /* 0x000fda0003f84270 */
[----:B------:R-:W-:Y:S05]  /*2a7e0*/  @P4 BRA `(.L_x_5573) ;  /* 0x0000000000a04947 */ /* 0x000fea0003800000 */
.L_x_5578:
[----:B0-----:R-:W0:Y:S01]  /*2a7f0*/  LDC R2, c[0x0][0xc3c] ;  /* 0x00030f00ff027b82 */ /* 0x001e220000000800 */
[----:B------:R-:W-:-:S04]  /*2a800*/  IADD3 R19, R19, 0x1f, RZ ;  /* 0x0000001f13137810 */ /* 0x000fc80007ffe0ff */
[----:B0-----:R-:W-:-:S13]  /*2a810*/  ISETP.GE.AND P4, PT, R19, R2, PT ;  /* 0x000000021300720c */ /* 0x001fda0003f86270 */
[----:B------:R-:W-:Y:S05]  /*2a820*/  @P4 BRA `(.L_x_5574) ;  /* 0x0000000400dc4947 */ /* 0x000fea0003800000 */
[----:B------:R-:W2:Y:S01]  /*2a830*/  LDL R3, [R1+0x28] ;  /* 0x0000280001037983 */ /* 0x000ea20000100800 */
[----:B------:R-:W-:Y:S01]  /*2a840*/  BSSY B0, `(.L_x_5575) ;  /* 0x0000008000007945 */ /* 0x000fe20003800000 */
[----:B--2---:R-:W-:Y:S02]  /*2a850*/  IMAD.IADD R4, R19, 0x1, R3 ;  /* 0x0000000113047824 */ /* 0x004fe400078e0203 */
[----:B------:R-:W-:-:S03]  /*2a860*/  IMAD.MOV.U32 R3, RZ, RZ, RZ ;  /* 0x000000ffff037224 */ /* 0x000fc600078e00ff */
[----:B------:R-:W-:-:S13]  /*2a870*/  ISETP.GE.OR P4, PT, R4, R2, !P5 ;  /* 0x000000020400720c */ /* 0x000fda0006f86670 */
[----:B------:R-:W-:Y:S05]  /*2a880*/  @P4 BRA `(.L_x_5576) ;  /* 0x00000000000c4947 */ /* 0x000fea0003800000 */
[----:B------:R-:W0:Y:S02]  /*2a890*/  LDC.64 R2, c[0x0][0xc80] ;  /* 0x00032000ff027b82 */ /* 0x000e240000000a00 */
[----:B0-----:R-:W-:-:S06]  /*2a8a0*/  IMAD.WIDE R2, R4, 0x4, R2 ;  /* 0x0000000404027825 */ /* 0x001fcc00078e0202 */
[----:B------:R0:W5:Y:S02]  /*2a8b0*/  LDG.E R3, desc[UR60][R2.64] ;  /* 0x0000003c02037981 */ /* 0x000164000c1e1900 */
.L_x_5576:
[----:B------:R-:W-:Y:S05]  /*2a8c0*/  BSYNC B0 ;  /* 0x0000000000007941 */ /* 0x000fea0003800000 */
.L_x_5575:
[----:B------:R-:W-:-:S03]  /*2a8d0*/  UMOV UR4, 0xffffffff ;  /* 0xffffffff00047882 */ /* 0x000fc60000000000 */
[----:B------:R-:W-:Y:S05]  /*2a8e0*/  BRA.DIV UR4, `(.L_x_5577) ;  /* 0x0000002e04cc7947 */ /* 0x000fea000b800000 */
[----:B------:R-:W2:Y:S04]  /*2a8f0*/  LDL R4, [R1] ;  /* 0x0000000001047983 */ /* 0x000ea80000100800 */
        /* <DEDUP_REMOVED lines=17> */
.L_x_5683:
[----:B------:R-:W-:Y:S02]  /*2aa10*/  ULDC UR4, c[0x0][0xc38] ;  /* 0x00030e0000047ab9 */ /* 0x000fe40000000800 */
[----:B------:R-:W-:-:S04]  /*2aa20*/  IMAD.U32 R4, RZ, RZ, UR4 ;  /* 0x00000004ff047e24 */ /* 0x000fc8000f8e00ff */
[----:B-1----:R-:W-:-:S04]  /*2aa30*/  IMAD R16, R16, R4, RZ ;  /* 0x0000000410107224 */ /* 0x002fc800078e02ff */
[----:B------:R-:W-:-:S05]  /*2aa40*/  IMAD.IADD R5, R16, 0x1, R5 ;  /* 0x0000000110057824 */ /* 0x000fca00078e0205 */
[----:B------:R-:W-:-:S13]  /*2aa50*/  ISETP.GT.AND P4, PT, R5, R0, PT ;  /* 0x000000000500720c */ /* 0x000fda0003f84270 */
[----:B------:R-:W-:Y:S05]  /*2aa60*/  @!P4 BRA `(.L_x_5578) ;  /* 0xfffffffc0060c947 */ /* 0x000fea000383ffff */
.L_x_5573:
        /* <DEDUP_REMOVED lines=8> */
.L_x_5687:
[----:B------:R-:W-:Y:S01]  /*2aaf0*/  ISETP.NE.AND P0, PT, R5, RZ, PT ;  /* 0x000000ff0500720c */ /* 0x000fe20003f05270 */
[----:B------:R-:W-:-:S12]  /*2ab00*/  IMAD.MOV.U32 R5, RZ, RZ, RZ ;  /* 0x000000ffff057224 */ /* 0x000fd800078e00ff */
[----:B------:R-:W-:Y:S05]  /*2ab10*/  @!P0 BRA `(.L_x_5580) ;  /* 0x0000000000148947 */ /* 0x000fea0003800000 */
[----:B------:R-:W-:Y:S01]  /*2ab20*/  UMOV UR4, 0xffffffff ;  /* 0xffffffff00047882 */ /* 0x000fe20000000000 */
[----:B------:R-:W-:Y:S02]  /*2ab30*/  VIADD R12, R6, 0xffffffff ;  /* 0xffffffff060c7836 */ /* 0x000fe40000000000 */
[----:B------:R-:W-:Y:S05]  /*2ab40*/  BRA.DIV UR4, `(.L_x_5581) ;  /* 0x00000032045c7947 */ /* 0x000fea000b800000 */
[----:B0-----:R0:W3:Y:S02]  /*2ab50*/  SHFL.IDX PT, R2, R2, R12, 0x1f ;  /* 0x00001f0c02027589 */ /* 0x0010e400000e0000 */
.L_x_5690:
[----:B---3--:R-:W-:-:S07]  /*2ab60*/  IMAD.MOV.U32 R5, RZ, RZ, R2 ;  /* 0x000000ffff057224 */ /* 0x008fce00078e0002 */
.L_x_5580:
        /* <DEDUP_REMOVED lines=28> */
[----:B------:R-:W-:-:S04]  /*2ad30*/  @P0 VIADD R9, R9, 0x1 ;  /* 0x0000000109090836 */ /* 0x000fc80000000000 */
[----:B------:R-:W-:-:S04]  /*2ad40*/  IMAD.MOV.U32 R2, RZ, RZ, R9 ;  /* 0x000000ffff027224 */ /* 0x000fc800078e0009 */
[----:B------:R-:W-:Y:S01]  /*2ad50*/  @!P1 IMAD.MOV R2, RZ, RZ, -R2 ;  /* 0x000000ffff029224 */ /* 0x000fe200078e0a02 */
[----:B------:R-:W-:-:S05]  /*2ad60*/  @!P2 LOP3.LUT R2, RZ, R6, RZ, 0x33, !PT ;  /* 0x00000006ff02a212 */ /* 0x000fca00078e33ff */
[----:B------:R-:W-:Y:S02]  /*2ad70*/  IMAD R5, R7, R2, RZ ;  /* 0x0000000207057224 */ /* 0x000fe400078e02ff */
[----:B------:R-:W-:-:S03]  /*2ad80*/  IMAD.MOV R2, RZ, RZ, -R2 ;  /* 0x000000ffff027224 */ /* 0x000fc600078e0a02 */
[----:B------:R-:W-:Y:S01]  /*2ad90*/  IADD3 R3, -R5, RZ, RZ ;  /* 0x000000ff05037210 */ /* 0x000fe20007ffe1ff */
        /* <DEDUP_REMOVED lines=21> */
[C---:B------:R-:W-:Y:S02]  /*2aef0*/  LOP3.LUT R3, R0.reuse, R4, RZ, 0x3c, !PT ;  /* 0x0000000400037212 */ /* 0x040fe400078e3cff */
[----:B------:R-:W-:Y:S02]  /*2af00*/  IADD3 R0, R0, R5, RZ ;  /* 0x0000000500007210 */ /* 0x000fe40007ffe0ff */
        /* <DEDUP_REMOVED lines=9> */
.L_x_5574:
[----:B------:R-:W-:Y:S01]  /*2afa0*/  UMOV UR4, URZ ;  /* 0x0000003f00047c82 */ /* 0x000fe20008000000 */
[----:B------:R-:W-:Y:S01]  /*2afb0*/  UMOV UR5, URZ ;  /* 0x0000003f00057c82 */ /* 0x000fe20008000000 */
[----:B------:R-:W-:Y:S01]  /*2afc0*/  ULDC UR6, c[0x0][0xc3c] ;  /* 0x00030f0000067ab9 */ /* 0x000fe20000000800 */
[----:B------:R-:W-:Y:S01]  /*2afd0*/  IMAD.MOV.U32 R16, RZ, RZ, R0 ;  /* 0x000000ffff107224 */ /* 0x000fe200078e0000 */
[----:B------:R-:W-:Y:S01]  /*2afe0*/  MOV R18, UR5 ;  /* 0x0000000500127c02 */ /* 0x000fe20008000f00 */
[----:B------:R-:W-:Y:S02]  /*2aff0*/  IMAD.U32 R17, RZ, RZ, UR4 ;  /* 0x00000004ff117e24 */ /* 0x000fe4000f8e00ff */
[----:B------:R-:W-:-:S07]  /*2b000*/  IMAD.U32 R19, RZ, RZ, UR6 ;  /* 0x00000006ff137e24 */ /* 0x000fce000f8e00ff */
.L_x_5582:
        /* <DEDUP_REMOVED lines=11> */
.L_x_5571:
[----:B------:R-:W-:Y:S02]  /*2b0c0*/  ULDC UR4, c[0x0][0xc3c] ;  /* 0x00030f0000047ab9 */ /* 0x000fe40000000800 */
[----:B--2---:R-:W-:-:S13]  /*2b0d0*/  ISETP.GE.AND P0, PT, R19, UR4, PT ;  /* 0x0000000413007c0c */ /* 0x004fda000bf06270 */
[----:B------:R-:W-:Y:S05]  /*2b0e0*/  @!P0 BRA `(.L_x_5583) ;  /* 0xffffff8800648947 */ /* 0x000fea000383ffff */
[----:B------:R-:W-:Y:S05]  /*2b0f0*/  BSYNC B8 ;  /* 0x0000000000087941 */ /* 0x000fea0003800000 */
.L_x_5417:
[----:B-1----:R-:W2:Y:S01]  /*2b100*/  LDL.LU R0, [R1+0x48] ;  /* 0x0000480001007983 */ /* 0x002ea20000300800 */
[----:B------:R-:W-:Y:S01]  /*2b110*/  BSSY B0, `(.L_x_5584) ;  /* 0x000000b000007945 */ /* 0x000fe20003800000 */
[----:B------:R-:W1:Y:S01]  /*2b120*/  S2R R5, SR_CgaCtaId ;  /* 0x0000000000057919 */ /* 0x000e620000008800 */
[----:B--2---:R-:W-:-:S05]  /*2b130*/  VIADD R0, R0, 0x1 ;  /* 0x0000000100007836 */ /* 0x004fca0000000000 */
[----:B0-----:R-:W-:-:S04]  /*2b140*/  LEA.HI R2, R0, R0, RZ, 0x1 ;  /* 0x0000000000027211 */ /* 0x001fc800078f08ff */
[----:B------:R-:W-:-:S05]  /*2b150*/  LOP3.LUT R3, R2, 0xfffffffe, RZ, 0xc0, !PT ;  /* 0xfffffffe02037812 */ /* 0x000fca00078ec0ff */
[----:B------:R-:W-:Y:S01]  /*2b160*/  IMAD.IADD R3, R0, 0x1, -R3 ;  /* 0x0000000100037824 */ /* 0x000fe200078e0a03 */
[----:B------:R-:W-:-:S04]  /*2b170*/  MOV R0, 0x400 ;  /* 0x0000040000007802 */ /* 0x000fc80000000f00 */
[----:B-1----:R-:W-:Y:S02]  /*2b180*/  LEA R0, R5, R0, 0x18 ;  /* 0x0000000005007211 */ /* 0x002fe400078ec0ff */
[----:B------:R-:W-:-:S04]  /*2b190*/  SHF.L.U32 R3, R3, 0x1f, RZ ;  /* 0x0000001f03037819 */ /* 0x000fc800000006ff */
[----:B------:R-:W0:Y:S02]  /*2b1a0*/  SYNCS.PHASECHK.TRANS64.TRYWAIT P0, [R0+URZ+0x30820], R3 ;  /* 0x03082003000075a7 */ /* 0x000e24000800017f */
[----:B0-----:R-:W-:Y:S05]  /*2b1b0*/  @!P0 BRA `(.L_x_5585) ;  /* 0x0000002800e88947 */ /* 0x001fea0003800000 */
.L_x_5691:
[----:B------:R-:W-:Y:S05]  /*2b1c0*/  BSYNC B0 ;  /* 0x0000000000007941 */ /* 0x000fea0003800000 */
.L_x_5584:
[----:B------:R-:W-:-:S03]  /*2b1d0*/  UMOV UR4, 0xffffffff ;  /* 0xffffffff00047882 */ /* 0x000fc60000000000 */
[----:B------:R-:W-:Y:S05]  /*2b1e0*/  BRA.DIV UR4, `(.L_x_5586) ;  /* 0x0000002a04f07947 */ /* 0x000fea000b800000 */
[----:B------:R-:W1:Y:S02]  /*2b1f0*/  S2R R2, SR_TID.X ;  /* 0x0000000000027919 */ /* 0x000e640000002100 */
[----:B-1----:R-:W-:-:S04]  /*2b200*/  SHF.R.U32.HI R2, RZ, 0x5, R2 ;  /* 0x00000005ff027819 */ /* 0x002fc80000011602 */
[----:B------:R-:W-:-:S05]  /*2b210*/  LOP3.LUT R2, R2, 0x3, RZ, 0xc0, !PT ;  /* 0x0000000302027812 */ /* 0x000fca00078ec0ff */
[----:B------:R1:W2:Y:S02]  /*2b220*/  SHFL.IDX PT, R14, R2, RZ, 0x1f ;  /* 0x00001fff020e7589 */ /* 0x0002a400000e0000 */
.L_x_5694:
[----:B--2---:R-:W-:-:S13]  /*2b230*/  ISETP.NE.AND P0, PT, R14, RZ, PT ;  /* 0x000000ff0e00720c */ /* 0x004fda0003f05270 */
[----:B------:R-:W-:Y:S05]  /*2b240*/  @P0 BRA `(.L_x_5120) ;  /* 0x00000000009c0947 */ /* 0x000fea0003800000 */
[----:B------:R-:W-:-:S03]  /*2b250*/  UMOV UR4, 0xffffffff ;  /* 0xffffffff00047882 */ /* 0x000fc60000000000 */
[----:B------:R-:W-:Y:S05]  /*2b260*/  BRA.DIV UR4, `(.L_x_5587) ;  /* 0x0000002e04047947 */ /* 0x000fea000b800000 */
[----:B------:R-:W-:-:S13]  /*2b270*/  ELECT P6, URZ, PT ;  /* 0x00000000003f782f */ /* 0x000fda00038c0000 */
.L_x_5697:
        /* <DEDUP_REMOVED lines=8> */
.L_x_5588:
        /* <DEDUP_REMOVED lines=14> */
.L_x_5698:
[----:B------:R-:W1:Y:S02]  /*2b3e0*/  SYNCS.PHASECHK.TRANS64.TRYWAIT P0, [R7+URZ], R2 ;  /* 0x00000002070075a7 */ /* 0x000e64000800017f */
[----:B-1----:R-:W-:Y:S05]  /*2b3f0*/  @!P0 BRA `(.L_x_5590) ;  /* 0x0000002800d48947 */ /* 0x002fea0003800000 */
.L_x_5699:
[----:B------:R-:W-:Y:S05]  /*2b400*/  @!P2 BRA `(.L_x_5591) ;  /* 0x000000000004a947 */ /* 0x000fea0003800000 */
[----:B------:R-:W-:Y:S01]  /*2b410*/  BPT.TRAP 0x1 ;  /* 0x000000040000795c */ /* 0x000fe20000300000 */
.L_x_5591:
[----:B------:R-:W2:Y:S01]  /*2b420*/  LDL.LU R4, [R1+0x8] ;  /* 0x0000080001047983 */ /* 0x000ea20000300800 */
[----:B------:R-:W-:-:S05]  /*2b430*/  VIADD R0, R0, 0x30860 ;  /* 0x0003086000007836 */ /* 0x000fca0000000000 */
[----:B--2---:R-:W-:-:S04]  /*2b440*/  LEA R4, R4, R0, 0x3 ;  /* 0x0000000004047211 */ /* 0x004fc800078e18ff */
[----:B------:R-:W2:Y:S02]  /*2b450*/  SYNCS.PHASECHK.TRANS64.TRYWAIT P0, [R4+URZ], R5 ;  /* 0x00000005040075a7 */ /* 0x000ea4000800017f */
[----:B--2---:R-:W-:Y:S05]  /*2b460*/  @!P0 BRA `(.L_x_5592) ;  /* 0x0000002800cc8947 */ /* 0x004fea0003800000 */
.L_x_5700:
[----:B------:R-:W-:-:S07]  /*2b470*/  IMAD R3, R3, 0x8, R0 ;  /* 0x0000000803037824 */ /* 0x000fce00078e0200 */
.L_x_5593:
[----:B---3--:R3:W4:Y:S02]  /*2b480*/  SYNCS.PHASECHK.TRANS64.TRYWAIT P0, [R3+URZ], R2 ;  /* 0x00000002030075a7 */ /* 0x008724000800017f */
[----:B----4-:R-:W-:Y:S05]  /*2b490*/  @!P0 NANOSLEEP.SYNCS 0x989680 ;  /* 0x009896800000895d */ /* 0x010fea0003900000 */
[----:B------:R-:W4:Y:S02]  /*2b4a0*/  @!P0 SYNCS.PHASECHK.TRANS64 P0, [R3+URZ], R2 ;  /* 0x00000002030085a7 */ /* 0x000f24000800007f */
[----:B----4-:R-:W-:Y:S05]  /*2b4b0*/  @!P0 BRA `(.L_x_5593) ;  /* 0xfffffffc00f08947 */ /* 0x010fea000383ffff */
.L_x_5120:
[----:B------:R-:W-:Y:S05]  /*2b4c0*/  BSYNC B9 ;  /* 0x0000000000097941 */ /* 0x000fea0003800000 */
.L_x_5117:
[----:B------:R-:W-:Y:S05]  /*2b4d0*/  EXIT ;  /* 0x000000000000794d */ /* 0x000fea0003800000 */
.L_x_5146:
[----:B0-----:R0:W1:Y:S02]  /*2b4e0*/  SYNCS.PHASECHK.TRANS64.TRYWAIT P5, [R90+URZ+0x30890], R91 ;  /* 0x0308905b5a0075a7 */ /* 0x00106400080a017f */
[----:B-1----:R-:W-:Y:S05]  /*2b4f0*/  @!P5 NANOSLEEP.SYNCS 0x989680 ;  /* 0x009896800000d95d */ /* 0x002fea0003900000 */
[----:B------:R-:W1:Y:S02]  /*2b500*/  @!P5 SYNCS.PHASECHK.TRANS64 P5, [R90+URZ+0x30890], R91 ;  /* 0x0308905b5a00d5a7 */ /* 0x000e6400080a007f */
[----:B-1----:R-:W-:Y:S05]  /*2b510*/  @!P5 BRA `(.L_x_5146) ;  /* 0xfffffffc00f0d947 */ /* 0x002fea000383ffff */
[----:B------:R-:W-:Y:S05]  /*2b520*/  BRA `(.L_x_5594) ;  /* 0xfffffd8400587947 */ /* 0x000fea000383ffff */
.L_x_5200:
[----:B-1----:R1:W3:Y:S02]  /*2b530*/  SYNCS.PHASECHK.TRANS64.TRYWAIT P5, [R90+URZ+0x30890], R91 ;  /* 0x0308905b5a0075a7 */ /* 0x0022e400080a017f */
[----:B---3--:R-:W-:Y:S05]  /*2b540*/  @!P5 NANOSLEEP.SYNCS 0x989680 ;  /* 0x009896800000d95d */ /* 0x008fea0003900000 */
[----:B------:R-:W3:Y:S02]  /*2b550*/  @!P5 SYNCS.PHASECHK.TRANS64 P5, [R90+URZ+0x30890], R91 ;  /* 0x0308905b5a00d5a7 */ /* 0x000ee400080a007f */
[----:B---3--:R-:W-:Y:S05]  /*2b560*/  @!P5 BRA `(.L_x_5200) ;  /* 0xfffffffc00f0d947 */ /* 0x008fea000383ffff */
[----:B------:R-:W-:Y:S05]  /*2b570*/  BRA `(.L_x_5595) ;  /* 0xfffffdb400bc7947 */ /* 0x000fea000383ffff */
.L_x_5225:
[----:B-1----:R1:W2:Y:S02]  /*2b580*/  SYNCS.PHASECHK.TRANS64.TRYWAIT P3, [R90+URZ+0x30890], R91 ;  /* 0x0308905b5a0075a7 */ /* 0x0022a4000806017f */
[----:B--2---:R-:W-:Y:S05]  /*2b590*/  @!P3 NANOSLEEP.SYNCS 0x989680 ;  /* 0x009896800000b95d */ /* 0x004fea0003900000 */
[----:B------:R-:W2:Y:S02]  /*2b5a0*/  @!P3 SYNCS.PHASECHK.TRANS64 P3, [R90+URZ+0x30890], R91 ;  /* 0x0308905b5a00b5a7 */ /* 0x000ea4000806007f */
[----:B--2---:R-:W-:Y:S05]  /*2b5b0*/  @!P3 BRA `(.L_x_5225) ;  /* 0xfffffffc00f0b947 */ /* 0x004fea000383ffff */
[----:B------:R-:W-:Y:S05]  /*2b5c0*/  BRA `(.L_x_5596) ;  /* 0xfffffde400d47947 */ /* 0x000fea000383ffff */
.L_x_5231:
[----:B-1----:R1:W2:Y:S02]  /*2b5d0*/  SYNCS.PHASECHK.TRANS64.TRYWAIT P2, [R90+URZ+0x308b0], R91 ;  /* 0x0308b05b5a0075a7 */ /* 0x0022a4000804017f */
[----:B--2---:R-:W-:Y:S05]  /*2b5e0*/  @!P2 NANOSLEEP.SYNCS 0x989680 ;  /* 0x009896800000a95d */ /* 0x004fea0003900000 */
[----:B------:R-:W2:Y:S02]  /*2b5f0*/  @!P2 SYNCS.PHASECHK.TRANS64 P2, [R90+URZ+0x308b0], R91 ;  /* 0x0308b05b5a00a5a7 */ /* 0x000ea4000804007f */
[----:B--2---:R-:W-:Y:S05]  /*2b600*/  @!P2 BRA `(.L_x_5231) ;  /* 0xfffffffc00f0a947 */ /* 0x004fea000383ffff */
[----:B------:R-:W-:Y:S05]  /*2b610*/  BRA `(.L_x_5597) ;  /* 0xfffffde800cc7947 */ /* 0x000fea000383ffff */
.L_x_5257:
[----:B------:R-:W-:Y:S01]  /*2b620*/  BSSY B1, `(.L_x_5598) ;  /* 0x0000008000017945 */ /* 0x000fe20003800000 */
[----:B------:R-:W-:Y:S01]  /*2b630*/  IMAD.MOV.U32 R13, RZ, RZ, R7 ;  /* 0x000000ffff0d7224 */ /* 0x000fe200078e0007 */
[----:B------:R-:W-:Y:S01]  /*2b640*/  MOV R15, 0xffffffff ;  /* 0xffffffff000f7802 */ /* 0x000fe20000000f00 */
[----:B------:R-:W-:Y:S02]  /*2b650*/  IMAD.MOV.U32 R12, RZ, RZ, RZ ;  /* 0x000000ffff0c7224 */ /* 0x000fe400078e00ff */
[----:B------:R-:W-:-:S07]  /*2b660*/  IMAD.MOV.U32 R11, RZ, RZ, 0x1c1f ;  /* 0x00001c1fff0b7424 */ /* 0x000fce00078e00ff */
[----:B------:R-:W-:Y:S05]  /*2b670*/  WARPSYNC.COLLECTIVE R15, `(.L_x_5599) ;  /* 0x000000000f087348 */ /* 0x000fea0003c00000 */
[----:B------:R0:W1:Y:S02]  /*2b680*/  SHFL.IDX P6, R14, R13, R12, R11 ;  /* 0x0000000c0d0e7389 */ /* 0x00006400000c000b */
[----:B01----:R-:W-:Y:S01]  /*2b690*/  ENDCOLLECTIVE ;  /* 0x000000000000791b */ /* 0x003fe20003800000 */
.L_x_5599:
[----:B------:R-:W-:Y:S05]  /*2b6a0*/  BSYNC B1 ;  /* 0x0000000000017941 */ /* 0x000fea0003800000 */
.L_x_5598:
[----:B------:R-:W-:Y:S01]  /*2b6b0*/  IMAD.MOV.U32 R13, RZ, RZ, R6 ;  /* 0x000000ffff0d7224 */ /* 0x000fe200078e0006 */
[----:B------:R-:W-:Y:S01]  /*2b6c0*/  MOV R15, 0xffffffff ;  /* 0xffffffff000f7802 */ /* 0x000fe20000000f00 */
[----:B------:R-:W-:Y:S02]  /*2b6d0*/  IMAD.MOV.U32 R12, RZ, RZ, RZ ;  /* 0x000000ffff0c7224 */ /* 0x000fe400078e00ff */
[----:B------:R-:W-:Y:S02]  /*2b6e0*/  IMAD.MOV.U32 R11, RZ, RZ, 0x1c1f ;  /* 0x00001c1fff0b7424 */ /* 0x000fe400078e00ff */
[----:B------:R-:W-:-:S07]  /*2b6f0*/  IMAD.MOV.U32 R3, RZ, RZ, R14 ;  /* 0x000000ffff037224 */ /* 0x000fce00078e000e */
[----:B------:R-:W-:Y:S05]  /*2b700*/  WARPSYNC.COLLECTIVE R15, `(.L_x_5600) ;  /* 0x000000000f087348 */ /* 0x000fea0003c00000 */
[----:B------:R0:W1:Y:S02]  /*2b710*/  SHFL.IDX P6, R14, R13, R12, R11 ;  /* 0x0000000c0d0e7389 */ /* 0x00006400000c000b */
[----:B01----:R-:W-:Y:S01]  /*2b720*/  ENDCOLLECTIVE ;  /* 0x000000000000791b */ /* 0x003fe20003800000 */
.L_x_5600:
[----:B------:R-:W-:Y:S02]  /*2b730*/  IMAD.MOV.U32 R13, RZ, RZ, R8 ;  /* 0x000000ffff0d7224 */ /* 0x000fe400078e0008 */
[----:B------:R-:W-:-:S07]  /*2b740*/  IMAD.MOV.U32 R0, RZ, RZ, R14 ;  /* 0x000000ffff007224 */ /* 0x000fce00078e000e */
[----:B------:R-:W-:Y:S05]  /*2b750*/  WARPSYNC.COLLECTIVE R15, `(.L_x_5601) ;  /* 0x000000000f087348 */ /* 0x000fea0003c00000 */
[----:B------:R0:W1:Y:S02]  /*2b760*/  SHFL.IDX P6, R14, R13, R12, R11 ;  /* 0x0000000c0d0e7389 */ /* 0x00006400000c000b */
[----:B01----:R-:W-:Y:S01]  /*2b770*/  ENDCOLLECTIVE ;  /* 0x000000000000791b */ /* 0x003fe20003800000 */
.L_x_5601:
[----:B------:R-:W-:Y:S02]  /*2b780*/  IMAD.MOV.U32 R13, RZ, RZ, R4 ;  /* 0x000000ffff0d7224 */ /* 0x000fe400078e0004 */
[----:B------:R-:W-:-:S07]  /*2b790*/  IMAD.MOV.U32 R5, RZ, RZ, R14 ;  /* 0x000000ffff057224 */ /* 0x000fce00078e000e */
[----:B------:R-:W-:Y:S05]  /*2b7a0*/  WARPSYNC.COLLECTIVE R15, `(.L_x_5602) ;  /* 0x000000000f087348 */ /* 0x000fea0003c00000 */
[----:B------:R0:W1:Y:S02]  /*2b7b0*/  SHFL.IDX P6, R14, R13, R12, R11 ;  /* 0x0000000c0d0e7389 */ /* 0x00006400000c000b */
[----:B01----:R-:W-:Y:S01]  /*2b7c0*/  ENDCOLLECTIVE ;  /* 0x000000000000791b */ /* 0x003fe20003800000 */
.L_x_5602:
[----:B------:R-:W-:Y:S05]  /*2b7d0*/  BRA `(.L_x_5603) ;  /* 0xfffffdfc00847947 */ /* 0x000fea000383ffff */
.L_x_5260:
        /* <DEDUP_REMOVED lines=8> */
.L_x_5605:
[----:B------:R-:W-:Y:S05]  /*2b860*/  BSYNC B1 ;  /* 0x0000000000017941 */ /* 0x000fea0003800000 */
.L_x_5604:
        /* <DEDUP_REMOVED lines=8> */
.L_x_5606:
[----:B------:R-:W-:Y:S01]  /*2b8f0*/  MOV R13, R8 ;  /* 0x00000008000d7202 */ /* 0x000fe20000000f00 */
[----:B------:R-:W-:-:S07]  /*2b900*/  IMAD.MOV.U32 R0, RZ, RZ, R14 ;  /* 0x000000ffff007224 */ /* 0x000fce00078e000e */
[----:B------:R-:W-:Y:S05]  /*2b910*/  WARPSYNC.COLLECTIVE R15, `(.L_x_5607) ;  /* 0x000000000f087348 */ /* 0x000fea0003c00000 */
[----:B------:R0:W1:Y:S02]  /*2b920*/  SHFL.IDX P6, R14, R13, R12, R11 ;  /* 0x0000000c0d0e7389 */ /* 0x00006400000c000b */
[----:B01----:R-:W-:Y:S01]  /*2b930*/  ENDCOLLECTIVE ;  /* 0x000000000000791b */ /* 0x003fe20003800000 */
.L_x_5607:
[----:B------:R-:W-:Y:S02]  /*2b940*/  IMAD.MOV.U32 R13, RZ, RZ, R4 ;  /* 0x000000ffff0d7224 */ /* 0x000fe400078e0004 */
[----:B------:R-:W-:-:S07]  /*2b950*/  IMAD.MOV.U32 R5, RZ, RZ, R14 ;  /* 0x000000ffff057224 */ /* 0x000fce00078e000e */
[----:B------:R-:W-:Y:S05]  /*2b960*/  WARPSYNC.COLLECTIVE R15, `(.L_x_5608) ;  /* 0x000000000f087348 */ /* 0x000fea0003c00000 */
[----:B------:R0:W1:Y:S02]  /*2b970*/  SHFL.IDX P6, R14, R13, R12, R11 ;  /* 0x0000000c0d0e7389 */ /* 0x00006400000c000b */
[----:B01----:R-:W-:Y:S01]  /*2b980*/  ENDCOLLECTIVE ;  /* 0x000000000000791b */ /* 0x003fe20003800000 */
.L_x_5608:
[----:B------:R-:W-:Y:S01]  /*2b990*/  IMAD.MOV.U32 R4, RZ, RZ, R14 ;  /* 0x000000ffff047224 */ /* 0x000fe200078e000e */
[----:B------:R-:W-:Y:S06]  /*2b9a0*/  BRA `(.L_x_5609) ;  /* 0xfffffe0400107947 */ /* 0x000fec000383ffff */
.L_x_5264:
[----:B0-----:R0:W1:Y:S02]  /*2b9b0*/  SYNCS.PHASECHK.TRANS64.TRYWAIT P0, [R2+URZ+0x30800], R5 ;  /* 0x03080005020075a7 */ /* 0x001064000800017f */
[----:B-1----:R-:W-:Y:S05]  /*2b9c0*/  @!P0 NANOSLEEP.SYNCS 0x989680 ;  /* 0x009896800000895d */ /* 0x002fea0003900000 */
[----:B------:R-:W1:Y:S02]  /*2b9d0*/  @!P0 SYNCS.PHASECHK.TRANS64 P0, [R2+URZ+0x30800], R5 ;  /* 0x03080005020085a7 */ /* 0x000e64000800007f */
[----:B-1----:R-:W-:Y:S05]  /*2b9e0*/  @!P0 BRA `(.L_x_5264) ;  /* 0xfffffffc00f08947 */ /* 0x002fea000383ffff */
[----:B------:R-:W-:Y:S05]  /*2b9f0*/  BRA `(.L_x_5610) ;  /* 0xfffffe0c00207947 */ /* 0x000fea000383ffff */
.L_x_5288:
        /* <DEDUP_REMOVED lines=8> */
.L_x_5612:
[----:B------:R-:W-:Y:S05]  /*2ba80*/  BSYNC B1 ;  /* 0x0000000000017941 */ /* 0x000fea0003800000 */
.L_x_5611:
        /* <DEDUP_REMOVED lines=8> */
.L_x_5613:
[----:B------:R-:W-:Y:S02]  /*2bb10*/  IMAD.MOV.U32 R13, RZ, RZ, R7 ;  /* 0x000000ffff0d7224 */ /* 0x000fe400078e0007 */
[----:B------:R-:W-:-:S07]  /*2bb20*/  IMAD.MOV.U32 R0, RZ, RZ, R14 ;  /* 0x000000ffff007224 */ /* 0x000fce00078e000e */
[----:B------:R-:W-:Y:S05]  /*2bb30*/  WARPSYNC.COLLECTIVE R15, `(.L_x_5614) ;  /* 0x000000000f087348 */ /* 0x000fea0003c00000 */
[----:B------:R0:W1:Y:S02]  /*2bb40*/  SHFL.IDX P6, R14, R13, R12, R11 ;  /* 0x0000000c0d0e7389 */ /* 0x00006400000c000b */
[----:B01----:R-:W-:Y:S01]  /*2bb50*/  ENDCOLLECTIVE ;  /* 0x000000000000791b */ /* 0x003fe20003800000 */
.L_x_5614:
[----:B------:R-:W-:Y:S01]  /*2bb60*/  IMAD.MOV.U32 R13, RZ, RZ, R9 ;  /* 0x000000ffff0d7224 */ /* 0x000fe200078e0009 */
[----:B------:R-:W-:-:S07]  /*2bb70*/  MOV R5, R14 ;  /* 0x0000000e00057202 */ /* 0x000fce0000000f00 */
[----:B------:R-:W-:Y:S05]  /*2bb80*/  WARPSYNC.COLLECTIVE R15, `(.L_x_5615) ;  /* 0x000000000f087348 */ /* 0x000fea0003c00000 */
[----:B------:R0:W1:Y:S02]  /*2bb90*/  SHFL.IDX P6, R14, R13, R12, R11 ;  /* 0x0000000c0d0e7389 */ /* 0x00006400000c000b */
[----:B01----:R-:W-:Y:S01]  /*2bba0*/  ENDCOLLECTIVE ;  /* 0x000000000000791b */ /* 0x003fe20003800000 */
.L_x_5615:
[----:B------:R-:W-:Y:S02]  /*2bbb0*/  IMAD.MOV.U32 R12, RZ, RZ, R0 ;  /* 0x000000ffff0c7224 */ /* 0x000fe400078e0000 */
[----:B------:R-:W-:Y:S01]  /*2bbc0*/  IMAD.MOV.U32 R13, RZ, RZ, R3 ;  /* 0x000000ffff0d7224 */ /* 0x000fe200078e0003 */
[----:B------:R-:W-:Y:S06]  /*2bbd0*/  BRA `(.L_x_5616) ;  /* 0xfffffe2c00f07947 */ /* 0x000fec000383ffff */
.L_x_5291:
[----:B------:R-:W-:Y:S01]  /*2bbe0*/  BSSY B1, `(.L_x_5617) ;  /* 0x0000008000017945 */ /* 0x000fe20003800000 */
[----:B------:R-:W-:Y:S01]  /*2bbf0*/  IMAD.MOV.U32 R13, RZ, RZ, R8 ;  /* 0x000000ffff0d7224 */ /* 0x000fe200078e0008 */
[----:B------:R-:W-:Y:S01]  /*2bc00*/  MOV R12, 0x1 ;  /* 0x00000001000c7802 */ /* 0x000fe20000000f00 */
[----:B------:R-:W-:Y:S02]  /*2bc10*/  IMAD.MOV.U32 R11, RZ, RZ, 0x1c1f ;  /* 0x00001c1fff0b7424 */ /* 0x000fe400078e00ff */
[----:B------:R-:W-:-:S07]  /*2bc20*/  IMAD.MOV.U32 R15, RZ, RZ, -0x1 ;  /* 0xffffffffff0f7424 */ /* 0x000fce00078e00ff */
[----:B------:R-:W-:Y:S05]  /*2bc30*/  WARPSYNC.COLLECTIVE R15, `(.L_x_5618) ;  /* 0x000000000f087348 */ /* 0x000fea0003c00000 */
[----:B------:R0:W1:Y:S02]  /*2bc40*/  SHFL.IDX P6, R14, R13, R12, R11 ;  /* 0x0000000c0d0e7389 */ /* 0x00006400000c000b */
[----:B01----:R-:W-:Y:S01]  /*2bc50*/  ENDCOLLECTIVE ;  /* 0x000000000000791b */ /* 0x003fe20003800000 */
.L_x_5618:
[----:B------:R-:W-:Y:S05]  /*2bc60*/  BSYNC B1 ;  /* 0x0000000000017941 */ /* 0x000fea0003800000 */
.L_x_5617:
        /* <DEDUP_REMOVED lines=8> */
.L_x_5619:
[----:B------:R-:W-:Y:S02]  /*2bcf0*/  IMAD.MOV.U32 R61, RZ, RZ, R3 ;  /* 0x000000ffff3d7224 */ /* 0x000fe400078e0003 */
[----:B------:R-:W-:Y:S02]  /*2bd00*/  IMAD.MOV.U32 R13, RZ, RZ, R7 ;  /* 0x000000ffff0d7224 */ /* 0x000fe400078e0007 */
[----:B------:R-:W-:-:S07]  /*2bd10*/  IMAD.MOV.U32 R0, RZ, RZ, R14 ;  /* 0x000000ffff007224 */ /* 0x000fce00078e000e */
[----:B------:R-:W-:Y:S05]  /*2bd20*/  WARPSYNC.COLLECTIVE R15, `(.L_x_5620) ;  /* 0x000000000f087348 */ /* 0x000fea0003c00000 */
[----:B------:R0:W1:Y:S02]  /*2bd30*/  SHFL.IDX P6, R14, R13, R12, R11 ;  /* 0x0000000c0d0e7389 */ /* 0x00006400000c000b */
[----:B01----:R-:W-:Y:S01]  /*2bd40*/  ENDCOLLECTIVE ;  /* 0x000000000000791b */ /* 0x003fe20003800000 */
.L_x_5620:
[----:B------:R-:W-:Y:S02]  /*2bd50*/  IMAD.MOV.U32 R60, RZ, RZ, R0 ;  /* 0x000000ffff3c7224 */ /* 0x000fe400078e0000 */
[----:B------:R-:W-:Y:S01]  /*2bd60*/  IMAD.MOV.U32 R13, RZ, RZ, R9 ;  /* 0x000000ffff0d7224 */ /* 0x000fe200078e0009 */
[----:B------:R-:W-:-:S07]  /*2bd70*/  MOV R7, R14 ;  /* 0x0000000e00077202 */ /* 0x000fce0000000f00 */
[----:B------:R-:W-:Y:S05]  /*2bd80*/  WARPSYNC.COLLECTIVE R15, `(.L_x_5621) ;  /* 0x000000000f087348 */ /* 0x000fea0003c00000 */
[----:B------:R0:W1:Y:S02]  /*2bd90*/  SHFL.IDX P6, R14, R13, R12, R11 ;  /* 0x0000000c0d0e7389 */ /* 0x00006400000c000b */
[----:B01----:R-:W-:Y:S01]  /*2bda0*/  ENDCOLLECTIVE ;  /* 0x000000000000791b */ /* 0x003fe20003800000 */
.L_x_5621:
[----:B------:R-:W-:Y:S05]  /*2bdb0*/  BRA `(.L_x_5622) ;  /* 0xfffffe3400007947 */ /* 0x000fea000383ffff */
.L_x_5295:
[----:B0-----:R0:W1:Y:S02]  /*2bdc0*/  SYNCS.PHASECHK.TRANS64.TRYWAIT P0, [R2+URZ+0x30800], R21 ;  /* 0x03080015020075a7 */ /* 0x001064000800017f */
[----:B-1----:R-:W-:Y:S05]  /*2bdd0*/  @!P0 NANOSLEEP.SYNCS 0x989680 ;  /* 0x009896800000895d */ /* 0x002fea0003900000 */
[----:B------:R-:W1:Y:S02]  /*2bde0*/  @!P0 SYNCS.PHASECHK.TRANS64 P0, [R2+URZ+0x30800], R21 ;  /* 0x03080015020085a7 */ /* 0x000e64000800007f */
[----:B-1----:R-:W-:Y:S05]  /*2bdf0*/  @!P0 BRA `(.L_x_5295) ;  /* 0xfffffffc00f08947 */ /* 0x002fea000383ffff */
[----:B------:R-:W-:Y:S05]  /*2be00*/  BRA `(.L_x_5623) ;  /* 0xfffffe3800687947 */ /* 0x000fea000383ffff */
.L_x_5309:
[----:B-1----:R1:W2:Y:S02]  /*2be10*/  SYNCS.PHASECHK.TRANS64.TRYWAIT P2, [R74+URZ+0x30830], R3 ;  /* 0x030830034a0075a7 */ /* 0x0022a4000804017f */
[----:B--2---:R-:W-:Y:S05]  /*2be20*/  @!P2 NANOSLEEP.SYNCS 0x989680 ;  /* 0x009896800000a95d */ /* 0x004fea0003900000 */
[----:B------:R-:W2:Y:S02]  /*2be30*/  @!P2 SYNCS.PHASECHK.TRANS64 P2, [R74+URZ+0x30830], R3 ;  /* 0x030830034a00a5a7 */ /* 0x000ea4000804007f */
[----:B--2---:R-:W-:Y:S05]  /*2be40*/  @!P2 BRA `(.L_x_5309) ;  /* 0xfffffffc00f0a947 */ /* 0x004fea000383ffff */
[----:B------:R-:W-:Y:S05]  /*2be50*/  BRA `(.L_x_5308) ;  /* 0xfffffe6000147947 */ /* 0x000fea000383ffff */
.L_x_5329:
[----:B-1----:R1:W2:Y:S02]  /*2be60*/  SYNCS.PHASECHK.TRANS64.TRYWAIT P2, [R6+URZ+0x30830], R11 ;  /* 0x0308300b060075a7 */ /* 0x0022a4000804017f */
[----:B--2---:R-:W-:Y:S05]  /*2be70*/  @!P2 NANOSLEEP.SYNCS 0x989680 ;  /* 0x009896800000a95d */ /* 0x004fea0003900000 */
[----:B------:R-:W2:Y:S02]  /*2be80*/  @!P2 SYNCS.PHASECHK.TRANS64 P2, [R6+URZ+0x30830], R11 ;  /* 0x0308300b0600a5a7 */ /* 0x000ea4000804007f */
[----:B--2---:R-:W-:Y:S05]  /*2be90*/  @!P2 BRA `(.L_x_5329) ;  /* 0xfffffffc00f0a947 */ /* 0x004fea000383ffff */
[----:B------:R-:W-:Y:S05]  /*2bea0*/  BRA `(.L_x_5328) ;  /* 0xfffffe9400887947 */ /* 0x000fea000383ffff */
.L_x_5334:
[----:B-1----:R1:W2:Y:S02]  /*2beb0*/  SYNCS.PHASECHK.TRANS64.TRYWAIT P2, [R21+URZ+0x30850], R9 ;  /* 0x03085009150075a7 */ /* 0x0022a4000804017f */
[----:B--2---:R-:W-:Y:S05]  /*2bec0*/  @!P2 NANOSLEEP.SYNCS 0x989680 ;  /* 0x009896800000a95d */ /* 0x004fea0003900000 */
[----:B------:R-:W2:Y:S02]  /*2bed0*/  @!P2 SYNCS.PHASECHK.TRANS64 P2, [R21+URZ+0x30850], R9 ;  /* 0x030850091500a5a7 */ /* 0x000ea4000804007f */
[----:B--2---:R-:W-:Y:S05]  /*2bee0*/  @!P2 BRA `(.L_x_5334) ;  /* 0xfffffffc00f0a947 */ /* 0x004fea000383ffff */
[----:B------:R-:W-:Y:S05]  /*2bef0*/  BRA `(.L_x_5333) ;  /* 0xfffffea000d07947 */ /* 0x000fea000383ffff */
.L_x_5355:
[----:B-1----:R1:W2:Y:S02]  /*2bf00*/  SYNCS.PHASECHK.TRANS64.TRYWAIT P2, [R0+URZ+0x30830], R3 ;  /* 0x03083003000075a7 */ /* 0x0022a4000804017f */
[----:B--2---:R-:W-:Y:S05]  /*2bf10*/  @!P2 NANOSLEEP.SYNCS 0x989680 ;  /* 0x009896800000a95d */ /* 0x004fea0003900000 */
[----:B------:R-:W2:Y:S02]  /*2bf20*/  @!P2 SYNCS.PHASECHK.TRANS64 P2, [R0+URZ+0x30830], R3 ;  /* 0x030830030000a5a7 */ /* 0x000ea4000804007f */
[----:B--2---:R-:W-:Y:S05]  /*2bf30*/  @!P2 BRA `(.L_x_5355) ;  /* 0xfffffffc00f0a947 */ /* 0x004fea000383ffff */
[----:B------:R-:W-:Y:S05]  /*2bf40*/  BRA `(.L_x_5354) ;  /* 0xfffffed000dc7947 */ /* 0x000fea000383ffff */
.L_x_5360:
[----:B-1----:R1:W2:Y:S02]  /*2bf50*/  SYNCS.PHASECHK.TRANS64.TRYWAIT P2, [R20+URZ+0x30850], R0 ;  /* 0x03085000140075a7 */ /* 0x0022a4000804017f */
[----:B--2---:R-:W-:Y:S05]  /*2bf60*/  @!P2 NANOSLEEP.SYNCS 0x989680 ;  /* 0x009896800000a95d */ /* 0x004fea0003900000 */
[----:B------:R-:W2:Y:S02]  /*2bf70*/  @!P2 SYNCS.PHASECHK.TRANS64 P2, [R20+URZ+0x30850], R0 ;  /* 0x030850001400a5a7 */ /* 0x000ea4000804007f */
[----:B--2---:R-:W-:Y:S05]  /*2bf80*/  @!P2 BRA `(.L_x_5360) ;  /* 0xfffffffc00f0a947 */ /* 0x004fea000383ffff */
[----:B------:R-:W-:Y:S05]  /*2bf90*/  BRA `(.L_x_5359) ;  /* 0xfffffee0002c7947 */ /* 0x000fea000383ffff */
.L_x_5368:
[----:B-1----:R1:W2:Y:S02]  /*2bfa0*/  SYNCS.PHASECHK.TRANS64.TRYWAIT P2, [R3+URZ+0x30830], R6 ;  /* 0x03083006030075a7 */ /* 0x0022a4000804017f */
[----:B--2---:R-:W-:Y:S05]  /*2bfb0*/  @!P2 NANOSLEEP.SYNCS 0x989680 ;  /* 0x009896800000a95d */ /* 0x004fea0003900000 */
[----:B------:R-:W2:Y:S02]  /*2bfc0*/  @!P2 SYNCS.PHASECHK.TRANS64 P2, [R3+URZ+0x30830], R6 ;  /* 0x030830060300a5a7 */ /* 0x000ea4000804007f */
[----:B--2---:R-:W-:Y:S05]  /*2bfd0*/  @!P2 BRA `(.L_x_5368) ;  /* 0xfffffffc00f0a947 */ /* 0x004fea000383ffff */
[----:B------:R-:W-:Y:S05]  /*2bfe0*/  BRA `(.L_x_5367) ;  /* 0xfffffef800ac7947 */ /* 0x000fea000383ffff */
.L_x_5373:
[----:B-1----:R1:W2:Y:S02]  /*2bff0*/  SYNCS.PHASECHK.TRANS64.TRYWAIT P2, [R20+URZ+0x30850], R3 ;  /* 0x03085003140075a7 */ /* 0x0022a4000804017f */
[----:B--2---:R-:W-:Y:S05]  /*2c000*/  @!P2 NANOSLEEP.SYNCS 0x989680 ;  /* 0x009896800000a95d */ /* 0x004fea0003900000 */
[----:B------:R-:W2:Y:S02]  /*2c010*/  @!P2 SYNCS.PHASECHK.TRANS64 P2, [R20+URZ+0x30850], R3 ;  /* 0x030850031400a5a7 */ /* 0x000ea4000804007f */
[----:B--2---:R-:W-:Y:S05]  /*2c020*/  @!P2 BRA `(.L_x_5373) ;  /* 0xfffffffc00f0a947 */ /* 0x004fea000383ffff */
[----:B------:R-:W-:Y:S05]  /*2c030*/  BRA `(.L_x_5372) ;  /* 0xffffff0400f47947 */ /* 0x000fea000383ffff */
.L_x_5387:
[----:B-1----:R1:W2:Y:S02]  /*2c040*/  SYNCS.PHASECHK.TRANS64.TRYWAIT P0, [R12+URZ+0x30850], R7 ;  /* 0x030850070c0075a7 */ /* 0x0022a4000800017f */
[----:B--2---:R-:W-:Y:S05]  /*2c050*/  @!P0 NANOSLEEP.SYNCS 0x989680 ;  /* 0x009896800000895d */ /* 0x004fea0003900000 */
[----:B------:R-:W2:Y:S02]  /*2c060*/  @!P0 SYNCS.PHASECHK.TRANS64 P0, [R12+URZ+0x30850], R7 ;  /* 0x030850070c0085a7 */ /* 0x000ea4000800007f */
[----:B--2---:R-:W-:Y:S05]  /*2c070*/  @!P0 BRA `(.L_x_5387) ;  /* 0xfffffffc00f08947 */ /* 0x004fea000383ffff */
[----:B------:R-:W-:Y:S05]  /*2c080*/  BRA `(.L_x_5386) ;  /* 0xffffff3800987947 */ /* 0x000fea000383ffff */
.L_x_5431:
[----:B------:R-:W1:Y:S01]  /*2c090*/  S2R R7, SR_TID.X ;  /* 0x0000000000077919 */ /* 0x000e620000002100 */
[----:B------:R-:W-:Y:S01]  /*2c0a0*/  BSSY B1, `(.L_x_5624) ;  /* 0x000000a000017945 */ /* 0x000fe20003800000 */
[----:B------:R-:W-:Y:S01]  /*2c0b0*/  MOV R12, RZ ;  /* 0x000000ff000c7202 */ /* 0x000fe20000000f00 */
[----:B0-----:R-:W-:Y:S02]  /*2c0c0*/  IMAD.MOV.U32 R11, RZ, RZ, 0x1f ;  /* 0x0000001fff0b7424 */ /* 0x001fe400078e00ff */
[----:B------:R-:W-:Y:S01]  /*2c0d0*/  IMAD.MOV.U32 R15, RZ, RZ, -0x1 ;  /* 0xffffffffff0f7424 */ /* 0x000fe200078e00ff */
[----:B-1----:R-:W-:-:S04]  /*2c0e0*/  SHF.R.U32.HI R7, RZ, 0x5, R7 ;  /* 0x00000005ff077819 */ /* 0x002fc80000011607 */
[----:B------:R-:W-:-:S05]  /*2c0f0*/  LOP3.LUT R7, R7, 0x3, RZ, 0xc0, !PT ;  /* 0x0000000307077812 */ /* 0x000fca00078ec0ff */
[----:B------:R-:W-:-:S07]  /*2c100*/  IMAD.MOV.U32 R13, RZ, RZ, R7 ;  /* 0x000000ffff0d7224 */ /* 0x000fce00078e0007 */
[----:B------:R-:W-:Y:S05]  /*2c110*/  WARPSYNC.COLLECTIVE R15, `(.L_x_5625) ;  /* 0x000000000f087348 */ /* 0x000fea0003c00000 */
[----:B------:R0:W1:Y:S02]  /*2c120*/  SHFL.IDX P6, R14, R13, R12, R11 ;  /* 0x0000000c0d0e7389 */ /* 0x00006400000c000b */
[----:B01----:R-:W-:Y:S01]  /*2c130*/  ENDCOLLECTIVE ;  /* 0x000000000000791b */ /* 0x003fe20003800000 */
.L_x_5625:
[----:B------:R-:W-:Y:S05]  /*2c140*/  BSYNC B1 ;  /* 0x0000000000017941 */ /* 0x000fea0003800000 */
.L_x_5624:
[----:B------:R-:W-:Y:S05]  /*2c150*/  BRA `(.L_x_5626) ;  /* 0xffffff8000f07947 */ /* 0x000fea000383ffff */
.L_x_5433:
[----:B------:R-:W-:Y:S01]  /*2c160*/  BSSY B1, `(.L_x_5627) ;  /* 0x0000006000017945 */ /* 0x000fe20003800000 */
[----:B------:R-:W-:-:S07]  /*2c170*/  IMAD.MOV.U32 R15, RZ, RZ, -0x1 ;  /* 0xffffffffff0f7424 */ /* 0x000fce00078e00ff */
[----:B01----:R-:W-:Y:S05]  /*2c180*/  WARPSYNC.COLLECTIVE R15, `(.L_x_5628) ;  /* 0x000000000f0c7348 */ /* 0x003fea0003c00000 */
[----:B------:R-:W-:Y:S02]  /*2c190*/  ELECT P6, UR62, PT ;  /* 0x00000000003e782f */ /* 0x000fe400038c0000 */
[----:B------:R-:W-:Y:S01]  /*2c1a0*/  MOV R14, UR62 ;  /* 0x0000003e000e7c02 */ /* 0x000fe20008000f00 */
[----:B01----:R-:W-:Y:S10]  /*2c1b0*/  ENDCOLLECTIVE ;  /* 0x000000000000791b */ /* 0x003ff40003800000 */
.L_x_5628:
[----:B------:R-:W-:Y:S05]  /*2c1c0*/  BSYNC B1 ;  /* 0x0000000000017941 */ /* 0x000fea0003800000 */
.L_x_5627:
[----:B------:R-:W-:Y:S01]  /*2c1d0*/  PLOP3.LUT P2, PT, P6, PT, PT, 0x80, 0x0 ;  /* 0x000000000000781c */ /* 0x000fe2000374f070 */
[----:B------:R-:W-:-:S12]  /*2c1e0*/  BRA `(.L_x_5432) ;  /* 0xffffff8000e47947 */ /* 0x000fd8000383ffff */
.L_x_5435:
[----:B-1----:R-:W2:Y:S02]  /*2c1f0*/  LDL R5, [R1+0x4] ;  /* 0x0000040001057983 */ /* 0x002ea40000100800 */
[----:B--2---:R1:W2:Y:S02]  /*2c200*/  SYNCS.PHASECHK.TRANS64.TRYWAIT P0, [R5+URZ+0x30820], R4 ;  /* 0x03082004050075a7 */ /* 0x0042a4000800017f */
[----:B--2---:R-:W-:Y:S05]  /*2c210*/  @!P0 NANOSLEEP.SYNCS 0x989680 ;  /* 0x009896800000895d */ /* 0x004fea0003900000 */
[----:B------:R-:W2:Y:S02]  /*2c220*/  @!P0 SYNCS.PHASECHK.TRANS64 P0, [R5+URZ+0x30820], R4 ;  /* 0x03082004050085a7 */ /* 0x000ea4000800007f */
[----:B--2---:R-:W-:Y:S05]  /*2c230*/  @!P0 BRA `(.L_x_5435) ;  /* 0xfffffffc00ec8947 */ /* 0x004fea000383ffff */
[----:B------:R-:W-:Y:S05]  /*2c240*/  BRA `(.L_x_5629) ;  /* 0xffffff8000f47947 */ /* 0x000fea000383ffff */
.L_x_5439:
[----:B-1----:R1:W2:Y:S02]  /*2c250*/  SYNCS.PHASECHK.TRANS64.TRYWAIT P0, [R7+URZ+0x308a0], R10 ;  /* 0x0308a00a070075a7 */ /* 0x0022a4000800017f */
[----:B--2---:R-:W-:Y:S05]  /*2c260*/  @!P0 NANOSLEEP.SYNCS 0x989680 ;  /* 0x009896800000895d */ /* 0x004fea0003900000 */
[----:B------:R-:W2:Y:S02]  /*2c270*/  @!P0 SYNCS.PHASECHK.TRANS64 P0, [R7+URZ+0x308a0], R10 ;  /* 0x0308a00a070085a7 */ /* 0x000ea4000800007f */
[----:B--2---:R-:W-:Y:S05]  /*2c280*/  @!P0 BRA `(.L_x_5439) ;  /* 0xfffffffc00f08947 */ /* 0x004fea000383ffff */
[----:B------:R-:W-:Y:S05]  /*2c290*/  BRA `(.L_x_5630) ;  /* 0xffffff8400187947 */ /* 0x000fea000383ffff */
.L_x_5446:
[----:B--2---:R2:W3:Y:S02]  /*2c2a0*/  SYNCS.PHASECHK.TRANS64.TRYWAIT P0, [R7+URZ+0x308c0], R10 ;  /* 0x0308c00a070075a7 */ /* 0x0044e4000800017f */
[----:B---3--:R-:W-:Y:S05]  /*2c2b0*/  @!P0 NANOSLEEP.SYNCS 0x989680 ;  /* 0x009896800000895d */ /* 0x008fea0003900000 */
[----:B------:R-:W3:Y:S02]  /*2c2c0*/  @!P0 SYNCS.PHASECHK.TRANS64 P0, [R7+URZ+0x308c0], R10 ;  /* 0x0308c00a070085a7 */ /* 0x000ee4000800007f */
[----:B---3--:R-:W-:Y:S05]  /*2c2d0*/  @!P0 BRA `(.L_x_5446) ;  /* 0xfffffffc00f08947 */ /* 0x008fea000383ffff */
[----:B------:R-:W-:Y:S05]  /*2c2e0*/  BRA `(.L_x_5631) ;  /* 0xffffff8800187947 */ /* 0x000fea000383ffff */
.L_x_5455:
[----:B-1----:R1:W2:Y:S02]  /*2c2f0*/  SYNCS.PHASECHK.TRANS64.TRYWAIT P0, [R8+URZ+0x308a0], R7 ;  /* 0x0308a007080075a7 */ /* 0x0022a4000800017f */
[----:B--2---:R-:W-:Y:S05]  /*2c300*/  @!P0 NANOSLEEP.SYNCS 0x989680 ;  /* 0x009896800000895d */ /* 0x004fea0003900000 */
[----:B------:R-:W2:Y:S02]  /*2c310*/  @!P0 SYNCS.PHASECHK.TRANS64 P0, [R8+URZ+0x308a0], R7 ;  /* 0x0308a007080085a7 */ /* 0x000ea4000800007f */
[----:B--2---:R-:W-:Y:S05]  /*2c320*/  @!P0 BRA `(.L_x_5455) ;  /* 0xfffffffc00f08947 */ /* 0x004fea000383ffff */
[----:B------:R-:W-:Y:S05]  /*2c330*/  BRA `(.L_x_5632) ;  /* 0xffffff8c00647947 */ /* 0x000fea000383ffff */
.L_x_5462:
[----:B--2---:R2:W3:Y:S02]  /*2c340*/  SYNCS.PHASECHK.TRANS64.TRYWAIT P0, [R8+URZ+0x308c0], R7 ;  /* 0x0308c007080075a7 */ /* 0x0044e4000800017f */
[----:B---3--:R-:W-:Y:S05]  /*2c350*/  @!P0 NANOSLEEP.SYNCS 0x989680 ;  /* 0x009896800000895d */ /* 0x008fea0003900000 */
[----:B------:R-:W3:Y:S02]  /*2c360*/  @!P0 SYNCS.PHASECHK.TRANS64 P0, [R8+URZ+0x308c0], R7 ;  /* 0x0308c007080085a7 */ /* 0x000ee4000800007f */
[----:B---3--:R-:W-:Y:S05]  /*2c370*/  @!P0 BRA `(.L_x_5462) ;  /* 0xfffffffc00f08947 */ /* 0x008fea000383ffff */
[----:B------:R-:W-:Y:S05]  /*2c380*/  BRA `(.L_x_5633) ;  /* 0xffffff9000607947 */ /* 0x000fea000383ffff */
.L_x_5485:
[----:B------:R-:W2:Y:S01]  /*2c390*/  S2R R4, SR_TID.X ;  /* 0x0000000000047919 */ /* 0x000ea20000002100 */
[----:B------:R-:W-:Y:S01]  /*2c3a0*/  BSSY B0, `(.L_x_5634) ;  /* 0x000000a000007945 */ /* 0x000fe20003800000 */
[----:B------:R-:W-:Y:S01]  /*2c3b0*/  MOV R12, RZ ;  /* 0x000000ff000c7202 */ /* 0x000fe20000000f00 */
[----:B0-----:R-:W-:Y:S02]  /*2c3c0*/  IMAD.MOV.U32 R11, RZ, RZ, 0x1f ;  /* 0x0000001fff0b7424 */ /* 0x001fe400078e00ff */
[----:B------:R-:W-:Y:S01]  /*2c3d0*/  IMAD.MOV.U32 R15, RZ, RZ, -0x1 ;  /* 0xffffffffff0f7424 */ /* 0x000fe200078e00ff */
[----:B--2---:R-:W-:-:S04]  /*2c3e0*/  SHF.R.U32.HI R4, RZ, 0x5, R4 ;  /* 0x00000005ff047819 */ /* 0x004fc80000011604 */
[----:B------:R-:W-:-:S05]  /*2c3f0*/  LOP3.LUT R4, R4, 0x3, RZ, 0xc0, !PT ;  /* 0x0000000304047812 */ /* 0x000fca00078ec0ff */
[----:B------:R-:W-:-:S07]  /*2c400*/  IMAD.MOV.U32 R13, RZ, RZ, R4 ;  /* 0x000000ffff0d7224 */ /* 0x000fce00078e0004 */
[----:B-1----:R-:W-:Y:S05]  /*2c410*/  WARPSYNC.COLLECTIVE R15, `(.L_x_5635) ;  /* 0x000000000f087348 */ /* 0x002fea0003c00000 */
[----:B------:R0:W2:Y:S02]  /*2c420*/  SHFL.IDX P6, R14, R13, R12, R11 ;  /* 0x0000000c0d0e7389 */ /* 0x0000a400000c000b */
[----:B012---:R-:W-:Y:S01]  /*2c430*/  ENDCOLLECTIVE ;  /* 0x000000000000791b */ /* 0x007fe20003800000 */
.L_x_5635:
[----:B------:R-:W-:Y:S05]  /*2c440*/  BSYNC B0 ;  /* 0x0000000000007941 */ /* 0x000fea0003800000 */
.L_x_5634:
[----:B------:R-:W-:Y:S05]  /*2c450*/  BRA `(.L_x_5636) ;  /* 0xffffffa000007947 */ /* 0x000fea000383ffff */
.L_x_5487:
[----:B------:R-:W-:Y:S01]  /*2c460*/  BSSY B0, `(.L_x_5637) ;  /* 0x0000006000007945 */ /* 0x000fe20003800000 */
[----:B------:R-:W-:-:S07]  /*2c470*/  IMAD.MOV.U32 R15, RZ, RZ, -0x1 ;  /* 0xffffffffff0f7424 */ /* 0x000fce00078e00ff */
[----:B01-3--:R-:W-:Y:S05]  /*2c480*/  WARPSYNC.COLLECTIVE R15, `(.L_x_5638) ;  /* 0x000000000f0c7348 */ /* 0x00bfea0003c00000 */
[----:B------:R-:W-:Y:S02]  /*2c490*/  ELECT P6, UR62, PT ;  /* 0x00000000003e782f */ /* 0x000fe400038c0000 */
[----:B------:R-:W-:Y:S01]  /*2c4a0*/  MOV R14, UR62 ;  /* 0x0000003e000e7c02 */ /* 0x000fe20008000f00 */
[----:B01-3--:R-:W-:Y:S10]  /*2c4b0*/  ENDCOLLECTIVE ;  /* 0x000000000000791b */ /* 0x00bff40003800000 */
.L_x_5638:
[----:B------:R-:W-:Y:S05]  /*2c4c0*/  BSYNC B0 ;  /* 0x0000000000007941 */ /* 0x000fea0003800000 */
.L_x_5637:
[----:B------:R-:W-:Y:S05]  /*2c4d0*/  BRA `(.L_x_5639) ;  /* 0xffffffa0000c7947 */ /* 0x000fea000383ffff */
.L_x_5489:
[----:B-1----:R1:W2:Y:S02]  /*2c4e0*/  SYNCS.PHASECHK.TRANS64.TRYWAIT P0, [R0+URZ+0x30840], R2 ;  /* 0x03084002000075a7 */ /* 0x0022a4000800017f */
[----:B--2---:R-:W-:Y:S05]  /*2c4f0*/  @!P0 NANOSLEEP.SYNCS 0x989680 ;  /* 0x009896800000895d */ /* 0x004fea0003900000 */
[----:B------:R-:W2:Y:S02]  /*2c500*/  @!P0 SYNCS.PHASECHK.TRANS64 P0, [R0+URZ+0x30840], R2 ;  /* 0x03084002000085a7 */ /* 0x000ea4000800007f */
[----:B--2---:R-:W-:Y:S05]  /*2c510*/  @!P0 BRA `(.L_x_5489) ;  /* 0xfffffffc00f08947 */ /* 0x004fea000383ffff */
[----:B------:R-:W-:Y:S05]  /*2c520*/  BRA `(.L_x_5640) ;  /* 0xffffffa000747947 */ /* 0x000fea000383ffff */
.L_x_5493:
[----:B------:R0:W5:Y:S01]  /*2c530*/  LDL.LU R9, [R1+0x3c] ;  /* 0x00003c0001097983 */ /* 0x0001620000300800 */
[----:B------:R-:W-:Y:S01]  /*2c540*/  IMAD.MOV.U32 R5, RZ, RZ, R11 ;  /* 0x000000ffff057224 */ /* 0x000fe200078e000b */
[----:B------:R-:W-:Y:S01]  /*2c550*/  MOV R13, R3 ;  /* 0x00000003000d7202 */ /* 0x000fe20000000f00 */
[----:B------:R-:W-:Y:S02]  /*2c560*/  IMAD.MOV.U32 R12, RZ, RZ, RZ ;  /* 0x000000ffff0c7224 */ /* 0x000fe400078e00ff */
[----:B------:R-:W-:Y:S02]  /*2c570*/  IMAD.MOV.U32 R11, RZ, RZ, 0x181f ;  /* 0x0000181fff0b7424 */ /* 0x000fe400078e00ff */
[----:B------:R-:W-:-:S07]  /*2c580*/  IMAD.MOV.U32 R15, RZ, RZ, -0x1 ;  /* 0xffffffffff0f7424 */ /* 0x000fce00078e00ff */
[----:B0----5:R-:W-:Y:S05]  /*2c590*/  WARPSYNC.COLLECTIVE R15, `(.L_x_5641) ;  /* 0x000000000f087348 */ /* 0x021fea0003c00000 */
[----:B------:R1:W2:Y:S02]  /*2c5a0*/  SHFL.IDX P6, R14, R13, R12, R11 ;  /* 0x0000000c0d0e7389 */ /* 0x0002a400000c000b */
[----:B012--5:R-:W-:Y:S01]  /*2c5b0*/  ENDCOLLECTIVE ;  /* 0x000000000000791b */ /* 0x027fe20003800000 */
.L_x_5641:
[----:B------:R-:W-:Y:S01]  /*2c5c0*/  MOV R13, R4 ;  /* 0x00000004000d7202 */ /* 0x000fe20000000f00 */
[----:B------:R-:W-:-:S07]  /*2c5d0*/  IMAD.MOV.U32 R6, RZ, RZ, R14 ;  /* 0x000000ffff067224 */ /* 0x000fce00078e000e */
[----:B------:R-:W-:Y:S05]  /*2c5e0*/  WARPSYNC.COLLECTIVE R15, `(.L_x_5642) ;  /* 0x000000000f087348 */ /* 0x000fea0003c00000 */
[----:B------:R0:W1:Y:S02]  /*2c5f0*/  SHFL.IDX P6, R14, R13, R12, R11 ;  /* 0x0000000c0d0e7389 */ /* 0x00006400000c000b */
[----:B01----:R-:W-:Y:S01]  /*2c600*/  ENDCOLLECTIVE ;  /* 0x000000000000791b */ /* 0x003fe20003800000 */
.L_x_5642:
[----:B------:R-:W-:Y:S02]  /*2c610*/  IMAD.IADD R0, R10, 0x1, R5 ;  /* 0x000000010a007824 */ /* 0x000fe400078e0205 */
[----:B------:R-:W-:Y:S02]  /*2c620*/  IMAD R2, R9, R7, RZ ;  /* 0x0000000709027224 */ /* 0x000fe400078e02ff */
[----:B------:R0:W5:Y:S01]  /*2c630*/  LDL R9, [R1+0x2c] ;  /* 0x00002c0001097983 */ /* 0x0001620000100800 */
[----:B------:R-:W-:Y:S01]  /*2c640*/  IMAD.MOV.U32 R7, RZ, RZ, R14 ;  /* 0x000000ffff077224 */ /* 0x000fe200078e000e */
[----:B------:R-:W-:Y:S01]  /*2c650*/  MOV R13, R3 ;  /* 0x00000003000d7202 */ /* 0x000fe20000000f00 */
[----:B------:R-:W-:Y:S01]  /*2c660*/  IMAD.MOV.U32 R12, RZ, RZ, 0x1 ;  /* 0x00000001ff0c7424 */ /* 0x000fe200078e00ff */
[C---:B------:R-:W-:Y:S01]  /*2c670*/  ISETP.GE.AND P2, PT, R0.reuse, R2, PT ;  /* 0x000000020000720c */ /* 0x040fe20003f46270 */
[----:B------:R-:W-:-:S12]  /*2c680*/  VIADD R5, R0, 0x10 ;  /* 0x0000001000057836 */ /* 0x000fd80000000000 */
[----:B0----5:R-:W-:Y:S05]  /*2c690*/  WARPSYNC.COLLECTIVE R15, `(.L_x_5643) ;  /* 0x000000000f087348 */ /* 0x021fea0003c00000 */
[----:B------:R1:W2:Y:S02]  /*2c6a0*/  SHFL.IDX P6, R14, R13, R12, R11 ;  /* 0x0000000c0d0e7389 */ /* 0x0002a400000c000b */
[----:B012--5:R-:W-:Y:S01]  /*2c6b0*/  ENDCOLLECTIVE ;  /* 0x000000000000791b */ /* 0x027fe20003800000 */
.L_x_5643:
        /* <DEDUP_REMOVED lines=17> */
.L_x_5644:
[----:B------:R-:W-:Y:S01]  /*2c7d0*/  IMAD.MOV.U32 R13, RZ, RZ, R3 ;  /* 0x000000ffff0d7224 */ /* 0x000fe200078e0003 */
[----:B------:R-:W-:Y:S01]  /*2c7e0*/  MOV R12, 0x2 ;  /* 0x00000002000c7802 */ /* 0x000fe20000000f00 */
[----:B------:R-:W-:-:S07]  /*2c7f0*/  IMAD.MOV.U32 R5, RZ, RZ, R14 ;  /* 0x000000ffff057224 */ /* 0x000fce00078e000e */
[----:B------:R-:W-:Y:S05]  /*2c800*/  WARPSYNC.COLLECTIVE R15, `(.L_x_5645) ;  /* 0x000000000f087348 */ /* 0x000fea0003c00000 */
[----:B------:R0:W1:Y:S02]  /*2c810*/  SHFL.IDX P6, R14, R13, R12, R11 ;  /* 0x0000000c0d0e7389 */ /* 0x00006400000c000b */
[----:B01----:R-:W-:Y:S01]  /*2c820*/  ENDCOLLECTIVE ;  /* 0x000000000000791b */ /* 0x003fe20003800000 */
.L_x_5645:
        /* <DEDUP_REMOVED lines=17> */
.L_x_5646:
[----:B------:R-:W-:Y:S02]  /*2c940*/  IMAD.MOV.U32 R13, RZ, RZ, R3 ;  /* 0x000000ffff0d7224 */ /* 0x000fe400078e0003 */
[----:B------:R-:W-:Y:S02]  /*2c950*/  IMAD.MOV.U32 R12, RZ, RZ, 0x3 ;  /* 0x00000003ff0c7424 */ /* 0x000fe400078e00ff */
[----:B------:R-:W-:-:S07]  /*2c960*/  IMAD.MOV.U32 R5, RZ, RZ, R14 ;  /* 0x000000ffff057224 */ /* 0x000fce00078e000e */
[----:B------:R-:W-:Y:S05]  /*2c970*/  WARPSYNC.COLLECTIVE R15, `(.L_x_5647) ;  /* 0x000000000f087348 */ /* 0x000fea0003c00000 */
[----:B------:R0:W1:Y:S02]  /*2c980*/  SHFL.IDX P6, R14, R13, R12, R11 ;  /* 0x0000000c0d0e7389 */ /* 0x00006400000c000b */
[----:B01----:R-:W-:Y:S01]  /*2c990*/  ENDCOLLECTIVE ;  /* 0x000000000000791b */ /* 0x003fe20003800000 */
.L_x_5647:
        /* <DEDUP_REMOVED lines=17> */
.L_x_5648:
[----:B------:R-:W-:Y:S02]  /*2cab0*/  IMAD.MOV.U32 R13, RZ, RZ, R3 ;  /* 0x000000ffff0d7224 */ /* 0x000fe400078e0003 */
[----:B------:R-:W-:Y:S02]  /*2cac0*/  IMAD.MOV.U32 R12, RZ, RZ, 0x4 ;  /* 0x00000004ff0c7424 */ /* 0x000fe400078e00ff */
[----:B------:R-:W-:-:S07]  /*2cad0*/  IMAD.MOV.U32 R5, RZ, RZ, R14 ;  /* 0x000000ffff057224 */ /* 0x000fce00078e000e */
[----:B------:R-:W-:Y:S05]  /*2cae0*/  WARPSYNC.COLLECTIVE R15, `(.L_x_5649) ;  /* 0x000000000f087348 */ /* 0x000fea0003c00000 */
[----:B------:R0:W1:Y:S02]  /*2caf0*/  SHFL.IDX P6, R14, R13, R12, R11 ;  /* 0x0000000c0d0e7389 */ /* 0x00006400000c000b */
[----:B01----:R-:W-:Y:S01]  /*2cb00*/  ENDCOLLECTIVE ;  /* 0x000000000000791b */ /* 0x003fe20003800000 */
.L_x_5649:
[----:B------:R-:W-:-:S05]  /*2cb10*/  @!P2 LEA R5, P4, R8, R5, 0x1 ;  /* 0x000000050805a211 */ /* 0x000fca00078808ff */
[----:B------:R-:W-:-:S04]  /*2cb20*/  @!P2 IMAD.X R6, RZ, RZ, R6, P4 ;  /* 0x000000ffff06a224 */ /* 0x000fc800020e0606 */
[----:B------:R-:W-:Y:S01]  /*2cb30*/  @!P2 IMAD.MOV.U32 R7, RZ, RZ, R6 ;  /* 0x000000ffff07a224 */ /* 0x000fe200078e0006 */
[----:B------:R-:W-:Y:S01]  /*2cb40*/  @!P2 MOV R6, R5 ;  /* 0x000000050006a202 */ /* 0x000fe20000000f00 */
[----:B------:R-:W-:Y:S01]  /*2cb50*/  VIADD R5, R0, 0x40 ;  /* 0x0000004000057836 */ /* 0x000fe20000000000 */
[----:B------:R-:W-:-:S03]  /*2cb60*/  MOV R13, R4 ;  /* 0x00000004000d7202 */ /* 0x000fc60000000f00 */
        /* <DEDUP_REMOVED lines=11> */
.L_x_5650:
[----:B------:R-:W-:Y:S02]  /*2cc20*/  IMAD.MOV.U32 R13, RZ, RZ, R3 ;  /* 0x000000ffff0d7224 */ /* 0x000fe400078e0003 */
[----:B------:R-:W-:Y:S02]  /*2cc30*/  IMAD.MOV.U32 R12, RZ, RZ, 0x5 ;  /* 0x00000005ff0c7424 */ /* 0x000fe400078e00ff */
[----:B------:R-:W-:-:S07]  /*2cc40*/  IMAD.MOV.U32 R5, RZ, RZ, R14 ;  /* 0x000000ffff057224 */ /* 0x000fce00078e000e */
[----:B------:R-:W-:Y:S05]  /*2cc50*/  WARPSYNC.COLLECTIVE R15, `(.L_x_5651) ;  /* 0x000000000f087348 */ /* 0x000fea0003c00000 */
[----:B------:R0:W1:Y:S02]  /*2cc60*/  SHFL.IDX P6, R14, R13, R12, R11 ;  /* 0x0000000c0d0e7389 */ /* 0x00006400000c000b */
[----:B01----:R-:W-:Y:S01]  /*2cc70*/  ENDCOLLECTIVE ;  /* 0x000000000000791b */ /* 0x003fe20003800000 */
.L_x_5651:
[----:B------:R-:W-:-:S05]  /*2cc80*/  @!P2 LEA R5, P4, R8, R5, 0x1 ;  /* 0x000000050805a211 */ /* 0x000fca00078808ff */
[----:B------:R-:W-:-:S04]  /*2cc90*/  @!P2 IMAD.X R6, RZ, RZ, R6, P4 ;  /* 0x000000ffff06a224 */ /* 0x000fc800020e0606 */
        /* <DEDUP_REMOVED lines=15> */
.L_x_5652:
[----:B------:R-:W-:Y:S01]  /*2cd90*/  MOV R13, R3 ;  /* 0x00000003000d7202 */ /* 0x000fe20000000f00 */
[----:B------:R-:W-:Y:S01]  /*2cda0*/  IMAD.MOV.U32 R12, RZ, RZ, 0x6 ;  /* 0x00000006ff0c7424 */ /* 0x000fe200078e00ff */
[----:B------:R-:W-:-:S07]  /*2cdb0*/  MOV R5, R14 ;  /* 0x0000000e00057202 */ /* 0x000fce0000000f00 */
[----:B------:R-:W-:Y:S05]  /*2cdc0*/  WARPSYNC.COLLECTIVE R15, `(.L_x_5653) ;  /* 0x000000000f087348 */ /* 0x000fea0003c00000 */
[----:B------:R0:W1:Y:S02]  /*2cdd0*/  SHFL.IDX P6, R14, R13, R12, R11 ;  /* 0x0000000c0d0e7389 */ /* 0x00006400000c000b */
[----:B01----:R-:W-:Y:S01]  /*2cde0*/  ENDCOLLECTIVE ;  /* 0x000000000000791b */ /* 0x003fe20003800000 */
.L_x_5653:
        /* <DEDUP_REMOVED lines=17> */
.L_x_5654:
[----:B------:R-:W-:Y:S02]  /*2cf00*/  IMAD.MOV.U32 R13, RZ, RZ, R3 ;  /* 0x000000ffff0d7224 */ /* 0x000fe400078e0003 */
[----:B------:R-:W-:Y:S02]  /*2cf10*/  IMAD.MOV.U32 R12, RZ, RZ, 0x7 ;  /* 0x00000007ff0c7424 */ /* 0x000fe400078e00ff */
[----:B------:R-:W-:-:S07]  /*2cf20*/  IMAD.MOV.U32 R5, RZ, RZ, R14 ;  /* 0x000000ffff057224 */ /* 0x000fce00078e000e */
[----:B------:R-:W-:Y:S05]  /*2cf30*/  WARPSYNC.COLLECTIVE R15, `(.L_x_5655) ;  /* 0x000000000f087348 */ /* 0x000fea0003c00000 */
[----:B------:R0:W1:Y:S02]  /*2cf40*/  SHFL.IDX P6, R14, R13, R12, R11 ;  /* 0x0000000c0d0e7389 */ /* 0x00006400000c000b */
[----:B01----:R-:W-:Y:S01]  /*2cf50*/  ENDCOLLECTIVE ;  /* 0x000000000000791b */ /* 0x003fe20003800000 */
.L_x_5655:
[----:B------:R-:W-:-:S04]  /*2cf60*/  @!P2 LEA R5, P4, R8, R5, 0x1 ;  /* 0x000000050805a211 */ /* 0x000fc800078808ff */
[----:B------:R-:W-:-:S05]  /*2cf70*/  @!P2 IADD3.X R6, RZ, R6, RZ, P4, !PT ;  /* 0x00000006ff06a210 */ /* 0x000fca00027fe4ff */
[----:B------:R-:W-:Y:S02]  /*2cf80*/  @!P2 IMAD.MOV.U32 R7, RZ, RZ, R6 ;  /* 0x000000ffff07a224 */ /* 0x000fe400078e0006 */
[----:B------:R-:W-:Y:S02]  /*2cf90*/  IMAD.MOV.U32 R13, RZ, RZ, R4 ;  /* 0x000000ffff0d7224 */ /* 0x000fe400078e0004 */
[----:B------:R-:W-:-:S05]  /*2cfa0*/  @!P2 IMAD.MOV.U32 R6, RZ, RZ, R5 ;  /* 0x000000ffff06a224 */ /* 0x000fca00078e0005 */
[----:B------:R-:W-:Y:S01]  /*2cfb0*/  @!PT LDS RZ, [RZ] ;  /* 0x00000000fffff984 */ /* 0x000fe20000000800 */
[----:B------:R-:W-:Y:S01]  /*2cfc0*/  @!PT LDS RZ, [RZ] ;  /* 0x00000000fffff984 */ /* 0x000fe20000000800 */
[----:B------:R-:W-:Y:S01]  /*2cfd0*/  @!PT LDS RZ, [RZ] ;  /* 0x00000000fffff984 */ /* 0x000fe20000000800 */
[----:B------:R0:W-:Y:S01]  /*2cfe0*/  @!P2 LDGSTS.E.BYPASS.LTC128B.128 [R9+0x15400], desc[UR60][R6.64], !P3 ;  /* 0x154000000609afae */ /* 0x0001e2000d901d7c */
[----:B------:R-:W-:-:S03]  /*2cff0*/  MOV R5, R14 ;  /* 0x0000000e00057202 */ /* 0x000fc60000000f00 */
[----:B------:R0:W-:Y:S04]  /*2d000*/  @!P2 LDGSTS.E.BYPASS.LTC128B.128 [R9+0x19400], desc[UR60][R6.64+0x80], !P0 ;  /* 0x194000800609afae */ /* 0x0001e8000c101d7c */
[----:B0-----:R-:W-:Y:S05]  /*2d010*/  WARPSYNC.COLLECTIVE R15, `(.L_x_5656) ;  /* 0x000000000f087348 */ /* 0x001fea0003c00000 */
[----:B------:R1:W2:Y:S02]  /*2d020*/  SHFL.IDX P6, R14, R13, R12, R11 ;  /* 0x0000000c0d0e7389 */ /* 0x0002a400000c000b */
[----:B012---:R-:W-:Y:S01]  /*2d030*/  ENDCOLLECTIVE ;  /* 0x000000000000791b */ /* 0x007fe20003800000 */
.L_x_5656:
[----:B------:R-:W-:Y:S01]  /*2d040*/  @!PT LDS RZ, [RZ] ;  /* 0x00000000fffff984 */ /* 0x000fe20000000800 */
[----:B------:R-:W-:Y:S01]  /*2d050*/  @!PT LDS RZ, [RZ] ;  /* 0x00000000fffff984 */ /* 0x000fe20000000800 */
[----:B------:R-:W-:Y:S01]  /*2d060*/  @!PT LDS RZ, [RZ] ;  /* 0x00000000fffff984 */ /* 0x000fe20000000800 */
[----:B------:R0:W-:Y:S01]  /*2d070*/  @!P2 LDGSTS.E.BYPASS.LTC128B.128 [R9+0x1d400], desc[UR60][R6.64+0x100], !P1 ;  /* 0x1d4001000609afae */ /* 0x0001e2000c901d7c */
[----:B------:R-:W-:Y:S01]  /*2d080*/  IMAD.MOV.U32 R3, RZ, RZ, R14 ;  /* 0x000000ffff037224 */ /* 0x000fe200078e000e */
[----:B------:R-:W-:Y:S06]  /*2d090*/  BRA `(.L_x_5657) ;  /* 0xffffffa4003c7947 */ /* 0x000fec000383ffff */
.L_x_5498:
[----:B-1----:R-:W3:Y:S02]  /*2d0a0*/  LDL R2, [R1+0x4] ;  /* 0x0000040001027983 */ /* 0x002ee40000100800 */
[----:B---3--:R1:W3:Y:S02]  /*2d0b0*/  SYNCS.PHASECHK.TRANS64.TRYWAIT P0, [R2+URZ+0x30820], R0 ;  /* 0x03082000020075a7 */ /* 0x0082e4000800017f */
[----:B---3--:R-:W-:Y:S05]  /*2d0c0*/  @!P0 NANOSLEEP.SYNCS 0x989680 ;  /* 0x009896800000895d */ /* 0x008fea0003900000 */
[----:B------:R-:W3:Y:S02]  /*2d0d0*/  @!P0 SYNCS.PHASECHK.TRANS64 P0, [R2+URZ+0x30820], R0 ;  /* 0x03082000020085a7 */ /* 0x000ee4000800007f */
[----:B---3--:R-:W-:Y:S05]  /*2d0e0*/  @!P0 BRA `(.L_x_5498) ;  /* 0xfffffffc00ec8947 */ /* 0x008fea000383ffff */
[----:B------:R-:W-:Y:S05]  /*2d0f0*/  BRA `(.L_x_5658) ;  /* 0xffffffa400b47947 */ /* 0x000fea000383ffff */
.L_x_5507:
[----:B-1----:R1:W2:Y:S02]  /*2d100*/  SYNCS.PHASECHK.TRANS64.TRYWAIT P0, [R3+URZ+0x30840], R2 ;  /* 0x03084002030075a7 */ /* 0x0022a4000800017f */
[----:B--2---:R-:W-:Y:S05]  /*2d110*/  @!P0 NANOSLEEP.SYNCS 0x989680 ;  /* 0x009896800000895d */ /* 0x004fea0003900000 */
[----:B------:R-:W2:Y:S02]  /*2d120*/  @!P0 SYNCS.PHASECHK.TRANS64 P0, [R3+URZ+0x30840], R2 ;  /* 0x03084002030085a7 */ /* 0x000ea4000800007f */
[----:B--2---:R-:W-:Y:S05]  /*2d130*/  @!P0 BRA `(.L_x_5507) ;  /* 0xfffffffc00f08947 */ /* 0x004fea000383ffff */
[----:B------:R-:W-:Y:S05]  /*2d140*/  BRA `(.L_x_5659) ;  /* 0xffffffa800807947 */ /* 0x000fea000383ffff */
.L_x_5514:
[----:B0-----:R0:W1:Y:S02]  /*2d150*/  SYNCS.PHASECHK.TRANS64.TRYWAIT P0, [R2+URZ+0x30860], R3 ;  /* 0x03086003020075a7 */ /* 0x001064000800017f */
[----:B-1----:R-:W-:Y:S05]  /*2d160*/  @!P0 NANOSLEEP.SYNCS 0x989680 ;  /* 0x009896800000895d */ /* 0x002fea0003900000 */
[----:B------:R-:W1:Y:S02]  /*2d170*/  @!P0 SYNCS.PHASECHK.TRANS64 P0, [R2+URZ+0x30860], R3 ;  /* 0x03086003020085a7 */ /* 0x000e64000800007f */
[----:B-1----:R-:W-:Y:S05]  /*2d180*/  @!P0 BRA `(.L_x_5514) ;  /* 0xfffffffc00f08947 */ /* 0x002fea000383ffff */
[----:B------:R-:W-:Y:S05]  /*2d190*/  BRA `(.L_x_5660) ;  /* 0xffffffac009c7947 */ /* 0x000fea000383ffff */
.L_x_5525:
[----:B-1----:R1:W2:Y:S02]  /*2d1a0*/  SYNCS.PHASECHK.TRANS64.TRYWAIT P0, [R3+URZ+0x30840], R2 ;  /* 0x03084002030075a7 */ /* 0x0022a4000800017f */
[----:B--2---:R-:W-:Y:S05]  /*2d1b0*/  @!P0 NANOSLEEP.SYNCS 0x989680 ;  /* 0x009896800000895d */ /* 0x004fea0003900000 */
[----:B------:R-:W2:Y:S02]  /*2d1c0*/  @!P0 SYNCS.PHASECHK.TRANS64 P0, [R3+URZ+0x30840], R2 ;  /* 0x03084002030085a7 */ /* 0x000ea4000800007f */
[----:B--2---:R-:W-:Y:S05]  /*2d1d0*/  @!P0 BRA `(.L_x_5525) ;  /* 0xfffffffc00f08947 */ /* 0x004fea000383ffff */
[----:B------:R-:W-:Y:S05]  /*2d1e0*/  BRA `(.L_x_5661) ;  /* 0xffffffb400847947 */ /* 0x000fea000383ffff */
.L_x_5532:
[----:B0-----:R0:W1:Y:S02]  /*2d1f0*/  SYNCS.PHASECHK.TRANS64.TRYWAIT P0, [R2+URZ+0x30860], R3 ;  /* 0x03086003020075a7 */ /* 0x001064000800017f */
[----:B-1----:R-:W-:Y:S05]  /*2d200*/  @!P0 NANOSLEEP.SYNCS 0x989680 ;  /* 0x009896800000895d */ /* 0x002fea0003900000 */
[----:B------:R-:W1:Y:S02]  /*2d210*/  @!P0 SYNCS.PHASECHK.TRANS64 P0, [R2+URZ+0x30860], R3 ;  /* 0x03086003020085a7 */ /* 0x000e64000800007f */
[----:B-1----:R-:W-:Y:S05]  /*2d220*/  @!P0 BRA `(.L_x_5532) ;  /* 0xfffffffc00f08947 */ /* 0x002fea000383ffff */
[----:B------:R-:W-:Y:S05]  /*2d230*/  BRA `(.L_x_5662) ;  /* 0xffffffb800a07947 */ /* 0x000fea000383ffff */
.L_x_5543:
[----:B--2---:R2:W3:Y:S02]  /*2d240*/  SYNCS.PHASECHK.TRANS64.TRYWAIT P0, [R3+URZ+0x30840], R2 ;  /* 0x03084002030075a7 */ /* 0x0044e4000800017f */
[----:B---3--:R-:W-:Y:S05]  /*2d250*/  @!P0 NANOSLEEP.SYNCS 0x989680 ;  /* 0x009896800000895d */ /* 0x008fea0003900000 */
[----:B------:R-:W3:Y:S02]  /*2d260*/  @!P0 SYNCS.PHASECHK.TRANS64 P0, [R3+URZ+0x30840], R2 ;  /* 0x03084002030085a7 */ /* 0x000ee4000800007f */
[----:B---3--:R-:W-:Y:S05]  /*2d270*/  @!P0 BRA `(.L_x_5543) ;  /* 0xfffffffc00f08947 */ /* 0x008fea000383ffff */
[----:B------:R-:W-:Y:S05]  /*2d280*/  BRA `(.L_x_5663) ;  /* 0xffffffc0005c7947 */ /* 0x000fea000383ffff */
.L_x_5550:
[----:B0-----:R0:W1:Y:S02]  /*2d290*/  SYNCS.PHASECHK.TRANS64.TRYWAIT P0, [R2+URZ+0x30860], R5 ;  /* 0x03086005020075a7 */ /* 0x001064000800017f */
[----:B-1----:R-:W-:Y:S05]  /*2d2a0*/  @!P0 NANOSLEEP.SYNCS 0x989680 ;  /* 0x009896800000895d */ /* 0x002fea0003900000 */
[----:B------:R-:W1:Y:S02]  /*2d2b0*/  @!P0 SYNCS.PHASECHK.TRANS64 P0, [R2+URZ+0x30860], R5 ;  /* 0x03086005020085a7 */ /* 0x000e64000800007f */
[----:B-1----:R-:W-:Y:S05]  /*2d2c0*/  @!P0 BRA `(.L_x_5550) ;  /* 0xfffffffc00f08947 */ /* 0x002fea000383ffff */
[----:B------:R-:W-:Y:S05]  /*2d2d0*/  BRA `(.L_x_5664) ;  /* 0xffffffc400747947 */ /* 0x000fea000383ffff */
.L_x_5563:
[----:B---3--:R3:W4:Y:S02]  /*2d2e0*/  SYNCS.PHASECHK.TRANS64.TRYWAIT P0, [R0+URZ+0x30860], R2 ;  /* 0x03086002000075a7 */ /* 0x008724000800017f */
[----:B----4-:R-:W-:Y:S05]  /*2d2f0*/  @!P0 NANOSLEEP.SYNCS 0x989680 ;  /* 0x009896800000895d */ /* 0x010fea0003900000 */
[----:B------:R-:W4:Y:S02]  /*2d300*/  @!P0 SYNCS.PHASECHK.TRANS64 P0, [R0+URZ+0x30860], R2 ;  /* 0x03086002000085a7 */ /* 0x000f24000800007f */
[----:B----4-:R-:W-:Y:S05]  /*2d310*/  @!P0 BRA `(.L_x_5563) ;  /* 0xfffffffc00f08947 */ /* 0x010fea000383ffff */
[----:B------:R-:W-:Y:S05]  /*2d320*/  BRA `(.L_x_5665) ;  /* 0xffffffcc00107947 */ /* 0x000fea000383ffff */
.L_x_5572:
        /* <DEDUP_REMOVED lines=8> */
.L_x_5667:
[----:B------:R-:W-:Y:S05]  /*2d3b0*/  BSYNC B0 ;  /* 0x0000000000007941 */ /* 0x000fea0003800000 */
.L_x_5666:
[----:B------:R-:W-:Y:S01]  /*2d3c0*/  IMAD.MOV.U32 R13, RZ, RZ, R16 ;  /* 0x000000ffff0d7224 */ /* 0x000fe200078e0010 */
[----:B------:R-:W-:Y:S01]  /*2d3d0*/  MOV R11, 0x1f ;  /* 0x0000001f000b7802 */ /* 0x000fe20000000f00 */
[----:B------:R-:W-:Y:S01]  /*2d3e0*/  IMAD.MOV.U32 R12, RZ, RZ, 0x1 ;  /* 0x00000001ff0c7424 */ /* 0x000fe200078e00ff */
[----:B------:R-:W-:Y:S01]  /*2d3f0*/  LOP3.LUT P1, RZ, R7, 0x1, RZ, 0xc0, !PT ;  /* 0x0000000107ff7812 */ /* 0x000fe2000782c0ff */
[----:B------:R-:W-:Y:S02]  /*2d400*/  IMAD.MOV.U32 R15, RZ, RZ, -0x1 ;  /* 0xffffffffff0f7424 */ /* 0x000fe400078e00ff */
[----:B------:R-:W-:Y:S02]  /*2d410*/  IMAD.IADD R4, R19, 0x1, R6 ;  /* 0x0000000113047824 */ /* 0x000fe400078e0206 */
[----:B------:R-:W-:-:S08]  /*2d420*/  IMAD.MOV.U32 R0, RZ, RZ, R14 ;  /* 0x000000ffff007224 */ /* 0x000fd000078e000e */
[----:B------:R-:W-:Y:S05]  /*2d430*/  WARPSYNC.COLLECTIVE R15, `(.L_x_5668) ;  /* 0x000000000f087348 */ /* 0x000fea0003c00000 */
[----:B------:R0:W1:Y:S02]  /*2d440*/  SHFL.IDX P6, R14, R13, R12, R11 ;  /* 0x0000000c0d0e7389 */ /* 0x00006400000c000b */
[----:B01----:R-:W-:Y:S01]  /*2d450*/  ENDCOLLECTIVE ;  /* 0x000000000000791b */ /* 0x003fe20003800000 */
.L_x_5668:
        /* <DEDUP_REMOVED lines=9> */
[----:B0-----:R-:W-:Y:S01]  /*2d4f0*/  IMAD.MOV.U32 R3, RZ, RZ, RZ ;  /* 0x000000ffff037224 */ /* 0x001fe200078e00ff */
[----:B--2---:R-:W-:Y:S02]  /*2d500*/  @!P0 MOV R3, R2 ;  /* 0x0000000200038202 */ /* 0x004fe40000000f00 */
[----:B------:R-:W-:-:S03]  /*2d510*/  ISETP.GE.U32.AND P0, PT, R6, 0x2, PT ;  /* 0x000000020600780c */ /* 0x000fc60003f06070 */
[----:B------:R-:W-:-:S10]  /*2d520*/  IMAD.MOV.U32 R13, RZ, RZ, R3 ;  /* 0x000000ffff0d7224 */ /* 0x000fd400078e0003 */
[----:B------:R-:W-:Y:S05]  /*2d530*/  WARPSYNC.COLLECTIVE R15, `(.L_x_5669) ;  /* 0x000000000f087348 */ /* 0x000fea0003c00000 */
[----:B------:R0:W1:Y:S02]  /*2d540*/  SHFL.UP P6, R14, R13, R12, R11 ;  /* 0x0400000c0d0e7389 */ /* 0x00006400000c000b */
[----:B01----:R-:W-:Y:S01]  /*2d550*/  ENDCOLLECTIVE ;  /* 0x000000000000791b */ /* 0x003fe20003800000 */
.L_x_5669:
[----:B------:R-:W-:Y:S02]  /*2d560*/  IMAD.MOV.U32 R12, RZ, RZ, 0x2 ;  /* 0x00000002ff0c7424 */ /* 0x000fe400078e00ff */
[----:B------:R-:W-:-:S05]  /*2d570*/  IMAD.MOV.U32 R2, RZ, RZ, R14 ;  /* 0x000000ffff027224 */ /* 0x000fca00078e000e */
[----:B------:R-:W-:Y:S02]  /*2d580*/  SEL R2, R2, RZ, P1 ;  /* 0x000000ff02027207 */ /* 0x000fe40000800000 */
[----:B------:R-:W-:-:S03]  /*2d590*/  ISETP.GE.U32.AND P1, PT, R6, 0x4, PT ;  /* 0x000000040600780c */ /* 0x000fc60003f26070 */
[----:B------:R-:W-:-:S05]  /*2d5a0*/  IMAD.IADD R2, R3, 0x1, R2 ;  /* 0x0000000103027824 */ /* 0x000fca00078e0202 */
[----:B------:R-:W-:-:S07]  /*2d5b0*/  MOV R13, R2 ;  /* 0x00000002000d7202 */ /* 0x000fce0000000f00 */
[----:B------:R-:W-:Y:S05]  /*2d5c0*/  WARPSYNC.COLLECTIVE R15, `(.L_x_5670) ;  /* 0x000000000f087348 */ /* 0x000fea0003c00000 */
[----:B------:R0:W1:Y:S02]  /*2d5d0*/  SHFL.UP P6, R14, R13, R12, R11 ;  /* 0x0400000c0d0e7389 */ /* 0x00006400000c000b */
[----:B01----:R-:W-:Y:S01]  /*2d5e0*/  ENDCOLLECTIVE ;  /* 0x000000000000791b */ /* 0x003fe20003800000 */
.L_x_5670:
        /* <DEDUP_REMOVED lines=8> */
.L_x_5671:
        /* <DEDUP_REMOVED lines=8> */
.L_x_5672:
        /* <DEDUP_REMOVED lines=8> */
.L_x_5673:
        /* <DEDUP_REMOVED lines=9> */
.L_x_5674:
[----:B------:R-:W-:Y:S01]  /*2d800*/  IMAD.MOV.U32 R16, RZ, RZ, R14 ;  /* 0x000000ffff107224 */ /* 0x000fe200078e000e */
[----:B------:R-:W-:Y:S06]  /*2d810*/  BRA `(.L_x_5675) ;  /* 0xffffffcc00dc7947 */ /* 0x000fec000383ffff */
.L_x_5577:
        /* <DEDUP_REMOVED lines=8> */
.L_x_5677:
[----:B------:R-:W-:Y:S05]  /*2d8a0*/  BSYNC B0 ;  /* 0x0000000000007941 */ /* 0x000fea0003800000 */
.L_x_5676:
[----:B------:R-:W2:Y:S01]  /*2d8b0*/  LDL R2, [R1] ;  /* 0x0000000001027983 */ /* 0x000ea20000100800 */
[----:B------:R-:W-:Y:S02]  /*2d8c0*/  IMAD.MOV.U32 R12, RZ, RZ, 0x2 ;  /* 0x00000002ff0c7424 */ /* 0x000fe400078e00ff */
[----:B------:R-:W-:Y:S02]  /*2d8d0*/  IMAD.MOV.U32 R11, RZ, RZ, RZ ;  /* 0x000000ffff0b7224 */ /* 0x000fe400078e00ff */
[----:B------:R-:W-:Y:S01]  /*2d8e0*/  IMAD.MOV.U32 R15, RZ, RZ, -0x1 ;  /* 0xffffffffff0f7424 */ /* 0x000fe200078e00ff */
        /* <DEDUP_REMOVED lines=8> */
.L_x_5678:
        /* <DEDUP_REMOVED lines=8> */
.L_x_5679:
        /* <DEDUP_REMOVED lines=8> */
.L_x_5680:
        /* <DEDUP_REMOVED lines=8> */
.L_x_5681:
        /* <DEDUP_REMOVED lines=9> */
.L_x_5682:
[----:B------:R-:W-:Y:S01]  /*2db80*/  IMAD.MOV.U32 R16, RZ, RZ, R14 ;  /* 0x000000ffff107224 */ /* 0x000fe200078e000e */
[----:B------:R-:W-:Y:S06]  /*2db90*/  BRA `(.L_x_5683) ;  /* 0xffffffcc009c7947 */ /* 0x000fec000383ffff */
.L_x_5579:
[----:B------:R-:W-:Y:S01]  /*2dba0*/  BSSY B0, `(.L_x_5684) ;  /* 0x0000006000007945 */ /* 0x000fe20003800000 */
[----:B------:R-:W-:Y:S01]  /*2dbb0*/  PLOP3.LUT P6, PT, P6, PT, PT, 0x8, 0x0 ;  /* 0x000000000000781c */ /* 0x000fe200037ce170 */
[----:B------:R-:W-:-:S12]  /*2dbc0*/  IMAD.MOV.U32 R15, RZ, RZ, -0x1 ;  /* 0xffffffffff0f7424 */ /* 0x000fd800078e00ff */
[----:B0----5:R-:W-:Y:S05]  /*2dbd0*/  WARPSYNC.COLLECTIVE R15, `(.L_x_5685) ;  /* 0x000000000f087348 */ /* 0x021fea0003c00000 */
[----:B------:R-:W-:Y:S01]  /*2dbe0*/  VOTE.ANY R14, PT, P6 ;  /* 0x00000000000e7806 */ /* 0x000fe200030e0100 */
[----:B0----5:R-:W-:Y:S06]  /*2dbf0*/  ENDCOLLECTIVE ;  /* 0x000000000000791b */ /* 0x021fec0003800000 */
.L_x_5685:
[----:B------:R-:W-:Y:S05]  /*2dc00*/  BSYNC B0 ;  /* 0x0000000000007941 */ /* 0x000fea0003800000 */
.L_x_5684:
[----:B------:R-:W-:Y:S01]  /*2dc10*/  IMAD.MOV.U32 R5, RZ, RZ, R14 ;  /* 0x000000ffff057224 */ /* 0x000fe200078e000e */
[----:B------:R-:W-:Y:S01]  /*2dc20*/  MOV R13, R3 ;  /* 0x00000003000d7202 */ /* 0x000fe20000000f00 */
[----:B------:R-:W-:Y:S02]  /*2dc30*/  IMAD.MOV.U32 R11, RZ, RZ, 0x1f ;  /* 0x0000001fff0b7424 */ /* 0x000fe400078e00ff */
[----:B------:R-:W0:Y:S01]  /*2dc40*/  POPC R6, R5 ;  /* 0x0000000500067309 */ /* 0x000e220000000000 */
[----:B------:R-:W-:Y:S02]  /*2dc50*/  IMAD.MOV.U32 R15, RZ, RZ, -0x1 ;  /* 0xffffffffff0f7424 */ /* 0x000fe400078e00ff */
[----:B0-----:R-:W-:-:S07]  /*2dc60*/  IMAD.MOV.U32 R12, RZ, RZ, R6 ;  /* 0x000000ffff0c7224 */ /* 0x001fce00078e0006 */
[----:B------:R-:W-:Y:S05]  /*2dc70*/  WARPSYNC.COLLECTIVE R15, `(.L_x_5686) ;  /* 0x000000000f087348 */ /* 0x000fea0003c00000 */
[----:B------:R0:W1:Y:S02]  /*2dc80*/  SHFL.IDX P6, R14, R13, R12, R11 ;  /* 0x0000000c0d0e7389 */ /* 0x00006400000c000b */
[----:B01----:R-:W-:Y:S01]  /*2dc90*/  ENDCOLLECTIVE ;  /* 0x000000000000791b */ /* 0x003fe20003800000 */
.L_x_5686:
[----:B------:R-:W-:Y:S01]  /*2dca0*/  IMAD.MOV.U32 R17, RZ, RZ, R14 ;  /* 0x000000ffff117224 */ /* 0x000fe200078e000e */
[----:B------:R-:W-:Y:S06]  /*2dcb0*/  BRA `(.L_x_5687) ;  /* 0xffffffcc008c7947 */ /* 0x000fec000383ffff */
.L_x_5581:
[----:B------:R-:W-:Y:S01]  /*2dcc0*/  BSSY B0, `(.L_x_5688) ;  /* 0x0000007000007945 */ /* 0x000fe20003800000 */
[----:B------:R-:W-:Y:S01]  /*2dcd0*/  MOV R13, R2 ;  /* 0x00000002000d7202 */ /* 0x000fe20000000f00 */
[----:B------:R-:W-:Y:S02]  /*2dce0*/  IMAD.MOV.U32 R11, RZ, RZ, 0x1f ;  /* 0x0000001fff0b7424 */ /* 0x000fe400078e00ff */
[----:B------:R-:W-:-:S07]  /*2dcf0*/  IMAD.MOV.U32 R15, RZ, RZ, -0x1 ;  /* 0xffffffffff0f7424 */ /* 0x000fce00078e00ff */
[----:B012--5:R-:W-:Y:S05]  /*2dd00*/  WARPSYNC.COLLECTIVE R15, `(.L_x_5689) ;  /* 0x000000000f087348 */ /* 0x027fea0003c00000 */
[----:B------:R3:W4:Y:S02]  /*2dd10*/  SHFL.IDX P6, R14, R13, R12, R11 ;  /* 0x0000000c0d0e7389 */ /* 0x00072400000c000b */
[----:B012345:R-:W-:Y:S01]  /*2dd20*/  ENDCOLLECTIVE ;  /* 0x000000000000791b */ /* 0x03ffe20003800000 */
.L_x_5689:
[----:B------:R-:W-:Y:S05]  /*2dd30*/  BSYNC B0 ;  /* 0x0000000000007941 */ /* 0x000fea0003800000 */
.L_x_5688:
[----:B------:R-:W-:Y:S01]  /*2dd40*/  IMAD.MOV.U32 R2, RZ, RZ, R14 ;  /* 0x000000ffff027224 */ /* 0x000fe200078e000e */
[----:B------:R-:W-:Y:S06]  /*2dd50*/  BRA `(.L_x_5690) ;  /* 0xffffffcc00807947 */ /* 0x000fec000383ffff */
.L_x_5585:
[----:B0-----:R0:W1:Y:S02]  /*2dd60*/  SYNCS.PHASECHK.TRANS64.TRYWAIT P0, [R0+URZ+0x30820], R3 ;  /* 0x03082003000075a7 */ /* 0x001064000800017f */
[----:B-1----:R-:W-:Y:S05]  /*2dd70*/  @!P0 NANOSLEEP.SYNCS 0x989680 ;  /* 0x009896800000895d */ /* 0x002fea0003900000 */
[----:B------:R-:W1:Y:S02]  /*2dd80*/  @!P0 SYNCS.PHASECHK.TRANS64 P0, [R0+URZ+0x30820], R3 ;  /* 0x03082003000085a7 */ /* 0x000e64000800007f */
[----:B-1----:R-:W-:Y:S05]  /*2dd90*/  @!P0 BRA `(.L_x_5585) ;  /* 0xfffffffc00f08947 */ /* 0x002fea000383ffff */
[----:B------:R-:W-:Y:S05]  /*2dda0*/  BRA `(.L_x_5691) ;  /* 0xffffffd400047947 */ /* 0x000fea000383ffff */
.L_x_5586:
[----:B------:R-:W1:Y:S01]  /*2ddb0*/  S2R R2, SR_TID.X ;  /* 0x0000000000027919 */ /* 0x000e620000002100 */
[----:B------:R-:W-:Y:S01]  /*2ddc0*/  BSSY B0, `(.L_x_5692) ;  /* 0x000000a000007945 */ /* 0x000fe20003800000 */
[----:B------:R-:W-:Y:S01]  /*2ddd0*/  MOV R12, RZ ;  /* 0x000000ff000c7202 */ /* 0x000fe20000000f00 */
[----:B------:R-:W-:Y:S02]  /*2dde0*/  IMAD.MOV.U32 R11, RZ, RZ, 0x1f ;  /* 0x0000001fff0b7424 */ /* 0x000fe400078e00ff */
[----:B------:R-:W-:Y:S01]  /*2ddf0*/  IMAD.MOV.U32 R15, RZ, RZ, -0x1 ;  /* 0xffffffffff0f7424 */ /* 0x000fe200078e00ff */
[----:B-1----:R-:W-:-:S04]  /*2de00*/  SHF.R.U32.HI R2, RZ, 0x5, R2 ;  /* 0x00000005ff027819 */ /* 0x002fc80000011602 */
[----:B------:R-:W-:-:S05]  /*2de10*/  LOP3.LUT R2, R2, 0x3, RZ, 0xc0, !PT ;  /* 0x0000000302027812 */ /* 0x000fca00078ec0ff */
[----:B------:R-:W-:-:S07]  /*2de20*/  IMAD.MOV.U32 R13, RZ, RZ, R2 ;  /* 0x000000ffff0d7224 */ /* 0x000fce00078e0002 */
[----:B0----5:R-:W-:Y:S05]  /*2de30*/  WARPSYNC.COLLECTIVE R15, `(.L_x_5693) ;  /* 0x000000000f087348 */ /* 0x021fea0003c00000 */
[----:B------:R1:W2:Y:S02]  /*2de40*/  SHFL.IDX P6, R14, R13, R12, R11 ;  /* 0x0000000c0d0e7389 */ /* 0x0002a400000c000b */
[----:B012--5:R-:W-:Y:S01]  /*2de50*/  ENDCOLLECTIVE ;  /* 0x000000000000791b */ /* 0x027fe20003800000 */
.L_x_5693:
[----:B------:R-:W-:Y:S05]  /*2de60*/  BSYNC B0 ;  /* 0x0000000000007941 */ /* 0x000fea0003800000 */
.L_x_5692:
[----:B------:R-:W-:Y:S05]  /*2de70*/  BRA `(.L_x_5694) ;  /* 0xffffffd000ec7947 */ /* 0x000fea000383ffff */
.L_x_5587:
[----:B------:R-:W-:Y:S01]  /*2de80*/  BSSY B0, `(.L_x_5695) ;  /* 0x0000006000007945 */ /* 0x000fe20003800000 */
[----:B------:R-:W-:-:S07]  /*2de90*/  IMAD.MOV.U32 R15, RZ, RZ, -0x1 ;  /* 0xffffffffff0f7424 */ /* 0x000fce00078e00ff */
[----:B01---5:R-:W-:Y:S05]  /*2dea0*/  WARPSYNC.COLLECTIVE R15, `(.L_x_5696) ;  /* 0x000000000f0c7348 */ /* 0x023fea0003c00000 */
[----:B------:R-:W-:Y:S02]  /*2deb0*/  ELECT P6, UR62, PT ;  /* 0x00000000003e782f */ /* 0x000fe400038c0000 */
[----:B------:R-:W-:Y:S01]  /*2dec0*/  MOV R14, UR62 ;  /* 0x0000003e000e7c02 */ /* 0x000fe20008000f00 */
[----:B01---5:R-:W-:Y:S10]  /*2ded0*/  ENDCOLLECTIVE ;  /* 0x000000000000791b */ /* 0x023ff40003800000 */
.L_x_5696:
[----:B------:R-:W-:Y:S05]  /*2dee0*/  BSYNC B0 ;  /* 0x0000000000007941 */ /* 0x000fea0003800000 */
.L_x_5695:
[----:B------:R-:W-:Y:S05]  /*2def0*/  BRA `(.L_x_5697) ;  /* 0xffffffd000e07947 */ /* 0x000fea000383ffff */
.L_x_5589:
[----:B0-----:R0:W1:Y:S02]  /*2df00*/  SYNCS.PHASECHK.TRANS64.TRYWAIT P0, [R6+URZ], R5 ;  /* 0x00000005060075a7 */ /* 0x001064000800017f */
[----:B-1----:R-:W-:Y:S05]  /*2df10*/  @!P0 NANOSLEEP.SYNCS 0x989680 ;  /* 0x009896800000895d */ /* 0x002fea0003900000 */
[----:B------:R-:W1:Y:S02]  /*2df20*/  @!P0 SYNCS.PHASECHK.TRANS64 P0, [R6+URZ], R5 ;  /* 0x00000005060085a7 */ /* 0x000e64000800007f */
[----:B-1----:R-:W-:Y:S05]  /*2df30*/  @!P0 BRA `(.L_x_5589) ;  /* 0xfffffffc00f08947 */ /* 0x002fea000383ffff */
[----:B------:R-:W-:Y:S05]  /*2df40*/  BRA `(.L_x_5698) ;  /* 0xffffffd400247947 */ /* 0x000fea000383ffff */
.L_x_5590:
[----:B-1----:R1:W2:Y:S02]  /*2df50*/  SYNCS.PHASECHK.TRANS64.TRYWAIT P0, [R7+URZ], R2 ;  /* 0x00000002070075a7 */ /* 0x0022a4000800017f */
[----:B--2---:R-:W-:Y:S05]  /*2df60*/  @!P0 NANOSLEEP.SYNCS 0x989680 ;  /* 0x009896800000895d */ /* 0x004fea0003900000 */
[----:B------:R-:W2:Y:S02]  /*2df70*/  @!P0 SYNCS.PHASECHK.TRANS64 P0, [R7+URZ], R2 ;  /* 0x00000002070085a7 */ /* 0x000ea4000800007f */
[----:B--2---:R-:W-:Y:S05]  /*2df80*/  @!P0 BRA `(.L_x_5590) ;  /* 0xfffffffc00f08947 */ /* 0x004fea000383ffff */
[----:B------:R-:W-:Y:S05]  /*2df90*/  BRA `(.L_x_5699) ;  /* 0xffffffd400187947 */ /* 0x000fea000383ffff */
.L_x_5592:
[----:B--2---:R2:W3:Y:S02]  /*2dfa0*/  SYNCS.PHASECHK.TRANS64.TRYWAIT P0, [R4+URZ], R5 ;  /* 0x00000005040075a7 */ /* 0x0044e4000800017f */
[----:B---3--:R-:W-:Y:S05]  /*2dfb0*/  @!P0 NANOSLEEP.SYNCS 0x989680 ;  /* 0x009896800000895d */ /* 0x008fea0003900000 */
[----:B------:R-:W3:Y:S02]  /*2dfc0*/  @!P0 SYNCS.PHASECHK.TRANS64 P0, [R4+URZ], R5 ;  /* 0x00000005040085a7 */ /* 0x000ee4000800007f */
[----:B---3--:R-:W-:Y:S05]  /*2dfd0*/  @!P0 BRA `(.L_x_5592) ;  /* 0xfffffffc00f08947 */ /* 0x008fea000383ffff */
[----:B------:R-:W-:Y:S05]  /*2dfe0*/  BRA `(.L_x_5700) ;  /* 0xffffffd400207947 */ /* 0x000fea000383ffff */
.L_x_5701:
        /* <DEDUP_REMOVED lines=9> */
.L_x_15309:


//--------------------- .text._ZN7cutlass13device_kernelIN5flash11enable_sm90INS1_16FlashAttnFwdSm90INS1_25CollectiveMainloopFwdSm90ILi2EN4cute5tupleIJNS5_1CILi1EEES8_S8_EEENS6_IJNS7_ILi128EEENS7_ILi112EEENS7_ILi192EEEEEELi192ENS_6half_tEfNS_4arch4Sm90ELb1ELb0ELb1ELb0ELb0ELb0ELb0ELb1ELb1ELb1ELb0ELb0EEENS1_21CollectiveEpilogueFwdINS6_IJSA_SC_SB_EEES9_SE_SG_Li256ELb0ELb1ELb0ELb0EEENS1_30DynamicPersistentTileSchedulerILi256ELi128ELb0ELb1ELb1EEEEEEEEEvNT_6ParamsE --------------------------
	.section	.text._ZN7cutlass13device_kernelIN5flash11enable_sm90INS1_16FlashAttnFwdSm90INS1_25CollectiveMainloopFwdSm90ILi2EN4cute5tupleIJNS5_1CILi1EEES8_S8_EEENS6_IJNS7_ILi128EEENS7_ILi112EEENS7_ILi192EEEEEELi192ENS_6half_tEfNS_4arch4Sm90ELb1ELb0ELb1ELb0ELb0ELb0ELb0ELb1ELb1ELb1ELb0ELb0EEENS1_21CollectiveEpilogueFwdINS6_IJSA_SC_SB_EEES9_SE_SG_Li256ELb0ELb1ELb0ELb0EEENS1_30DynamicPersistentTileSchedulerILi256ELi128ELb0ELb1ELb1EEEEEEEEEvNT_6ParamsE,"ax",@progbits
	.align	128
.text._ZN7cutlass13device_kernelIN5flash11enable_sm90INS1_16FlashAttnFwdSm90INS1_25CollectiveMainloopFwdSm90ILi2EN4cute5tupleIJNS5_1CILi1EEES8_S8_EEENS6_IJNS7_ILi128EEENS7_ILi112EEENS7_ILi192EEEEEELi192ENS_6half_tEfNS_4arch4Sm90ELb1ELb0ELb1ELb0ELb0ELb0ELb0ELb1ELb1ELb1ELb0ELb0EEENS1_21CollectiveEpilogueFwdINS6_IJSA_SC_SB_EEES9_SE_SG_Li256ELb0ELb1ELb0ELb0EEENS1_30DynamicPersistentTileSchedulerILi256ELi128ELb0ELb1ELb1EEEEEEEEEvNT_6ParamsE:
        .type           _ZN7cutlass13device_kernelIN5flash11enable_sm90INS1_16FlashAttnFwdSm90INS1_25CollectiveMainloopFwdSm90ILi2EN4cute5tupleIJNS5_1CILi1EEES8_S8_EEENS6_IJNS7_ILi128EEENS7_ILi112EEENS7_ILi192EEEEEELi192ENS_6half_tEfNS_4arch4Sm90ELb1ELb0ELb1ELb0ELb0ELb0ELb0ELb1ELb1ELb1ELb0ELb0EEENS1_21CollectiveEpilogueFwdINS6_IJSA_SC_SB_EEES9_SE_SG_Li256ELb0ELb1ELb0ELb0EEENS1_30DynamicPersistentTileSchedulerILi256ELi128ELb0ELb1ELb1EEEEEEEEEvNT_6ParamsE,@function
        .size           _ZN7cutlass13device_kernelIN5flash11enable_sm90INS1_16FlashAttnFwdSm90INS1_25CollectiveMainloopFwdSm90ILi2EN4cute5tupleIJNS5_1CILi1EEES8_S8_EEENS6_IJNS7_ILi128EEENS7_ILi112EEENS7_ILi192EEEEEELi192ENS_6half_tEfNS_4arch4Sm90ELb1ELb0ELb1ELb0ELb0ELb0ELb0ELb1ELb1ELb1ELb0ELb0EEENS1_21CollectiveEpilogueFwdINS6_IJSA_SC_SB_EEES9_SE_SG_Li256ELb0ELb1ELb0ELb0EEENS1_30DynamicPersistentTileSchedulerILi256ELi128ELb0ELb1ELb1EEEEEEEEEvNT_6ParamsE,(.L_x_15310 - _ZN7cutlass13device_kernelIN5flash11enable_sm90INS1_16FlashAttnFwdSm90INS1_25CollectiveMainloopFwdSm90ILi2EN4cute5tupleIJNS5_1CILi1EEES8_S8_EEENS6_IJNS7_ILi128EEENS7_ILi112EEENS7_ILi192EEEEEELi192ENS_6half_tEfNS_4arch4Sm90ELb1ELb0ELb1ELb0ELb0ELb0ELb0ELb1ELb1ELb1ELb0ELb0EEENS1_21CollectiveEpilogueFwdINS6_IJSA_SC_SB_EEES9_SE_SG_Li256ELb0ELb1ELb0ELb0EEENS1_30DynamicPersistentTileSchedulerILi256ELi128ELb0ELb1ELb1EEEEEEEEEvNT_6ParamsE)
        .other          _ZN7cutlass13device_kernelIN5flash11enable_sm90INS1_16FlashAttnFwdSm90INS1_25CollectiveMainloopFwdSm90ILi2EN4cute5tupleIJNS5_1CILi1EEES8_S8_EEENS6_IJNS7_ILi128EEENS7_ILi112EEENS7_ILi192EEEEEELi192ENS_6half_tEfNS_4arch4Sm90ELb1ELb0ELb1ELb0ELb0ELb0ELb0ELb1ELb1ELb1ELb0ELb0EEENS1_21CollectiveEpilogueFwdINS6_IJSA_SC_SB_EEES9_SE_SG_Li256ELb0ELb1ELb0ELb0EEENS1_30DynamicPersistentTileSchedulerILi256ELi128ELb0ELb1ELb1EEEEEEEEEvNT_6ParamsE,@"STO_CUDA_ENTRY STV_DEFAULT"
_ZN7cutlass13device_kernelIN5flash11enable_sm90INS1_16FlashAttnFwdSm90INS1_25CollectiveMainloopFwdSm90ILi2EN4cute5tupleIJNS5_1CILi1EEES8_S8_EEENS6_IJNS7_ILi128EEENS7_ILi112EEENS7_ILi192EEEEEELi192ENS_6half_tEfNS_4arch4Sm90ELb1ELb0ELb1ELb0ELb0ELb0ELb0ELb1ELb1ELb1ELb0ELb0EEENS1_21CollectiveEpilogueFwdINS6_IJSA_SC_SB_EEES9_SE_SG_Li256ELb0ELb1ELb0ELb0EEENS1_30DynamicPersistentTileSchedulerILi256ELi128ELb0ELb1ELb1EEEEEEEEEvNT_6ParamsE:
        /* <DEDUP_REMOVED lines=17> */
.L_x_5703:
[----:B------:R-:W-:Y:S05]  /*0110*/  BSYNC B0 ;  /* 0x0000000000007941 */ /* 0x000fea0003800000 */
.L_x_5702:
        /* <DEDUP_REMOVED lines=40> */
.L_x_5704:
        /* <DEDUP_REMOVED lines=22> */
.L_x_5705:
        /* <DEDUP_REMOVED lines=18> */
.L_x_5706:
        /* <DEDUP_REMOVED lines=22> */
.L_x_5707:
        /* <DEDUP_REMOVED lines=22> */
.L_x_5708:
[----:B0-----:R-:W-:Y:S01]  /*08e0*/  ISETP.NE.AND P0, PT, R2, RZ, PT ;  /* 0x000000ff0200720c */ /* 0x001fe20003f05270 */
[----:B------:R-:W-:Y:S01]  /*08f0*/  IMAD.MOV.U32 R2, RZ, RZ, 0x1 ;  /* 0x00000001ff027424 */ /* 0x000fe200078e00ff */
[----:B------:R-:W-:-:S04]  /*0900*/  NOP ;  /* 0x0000000000007918 */ /* 0x000fc80000000000 */
[----:B------:R-:W-:-:S05]  /*0910*/  SEL R2, R2, 0x2, !P0 ;  /* 0x0000000202027807 */ /* 0x000fca0004000000 */
[----:B------:R0:W-:Y:S01]  /*0920*/  STL [R1+0x30], R2 ;  /* 0x0000300201007387 */ /* 0x0001e20000100800 */
[----:B-123--:R-:W-:Y:S06]  /*0930*/  BAR.SYNC.DEFER_BLOCKING 0x0 ;  /* 0x0000000000007b1d */ /* 0x00efec0000010000 */
[----:B------:R-:W-:Y:S05]  /*0940*/  @!P0 BRA `(.L_x_5709) ;  /* 0x0000011800548947 */ /* 0x000fea0003800000 */
.L_x_5710:
        /* <DEDUP_REMOVED lines=10> */
[----:B------:R-:W2:Y:S01]  /*09f0*/  LDL.LU R12, [R1+0x30] ;  /* 0x00003000010c7983 */ /* 0x000ea20000300800 */
[----:B0-----:R-:W0:Y:S02]  /*0a00*/  S2R R2, SR_TID.X ;  /* 0x0000000000027919 */ /* 0x001e240000002100 */
[----:B0-----:R-:W-:-:S05]  /*0a10*/  VIADD R217, R2, 0xffffff80 ;  /* 0xffffff8002d97836 */ /* 0x001fca0000000000 */
[----:B------:R-:W-:-:S04]  /*0a20*/  SHF.R.S32.HI R0, RZ, 0x1f, R217 ;  /* 0x0000001fff007819 */ /* 0x000fc800000114d9 */
[CC--:B------:R-:W-:Y:S02]  /*0a30*/  LEA.HI R2, R0.reuse, R217.reuse, RZ, 0x7 ;  /* 0x000000d900027211 */ /* 0x0c0fe400078f38ff */
[-C--:B------:R-:W-:Y:S02]  /*0a40*/  LEA.HI R3, R0, R217.reuse, RZ, 0x4 ;  /* 0x000000d900037211 */ /* 0x080fe400078f20ff */
[----:B------:R-:W-:Y:S02]  /*0a50*/  LOP3.LUT R210, R2, 0xffffff80, RZ, 0xc0, !PT ;  /* 0xffffff8002d27812 */ /* 0x000fe400078ec0ff */
[----:B------:R-:W-:Y:S02]  /*0a60*/  LEA.HI R4, R0, R217, RZ, 0x5 ;  /* 0x000000d900047211 */ /* 0x000fe400078f28ff */
[----:B------:R-:W-:Y:S01]  /*0a70*/  SHF.R.S32.HI R6, RZ, 0x4, R3 ;  /* 0x00000004ff067819 */ /* 0x000fe20000011403 */
[----:B------:R-:W-:Y:S02]  /*0a80*/  IMAD.IADD R210, R217, 0x1, -R210 ;  /* 0x00000001d9d27824 */ /* 0x000fe400078e0ad2 */
[----:B------:R-:W-:Y:S01]  /*0a90*/  IMAD.SHL.U32 R5, R4, 0x20, RZ ;  /* 0x0000002004057824 */ /* 0x000fe200078e00ff */
[----:B------:R-:W-:-:S02]  /*0aa0*/  LOP3.LUT R4, R3, 0x3fffff0, RZ, 0xc0, !PT ;  /* 0x03fffff003047812 */ /* 0x000fc400078ec0ff */
[----:B------:R-:W-:Y:S02]  /*0ab0*/  SHF.R.S32.HI R7, RZ, 0x1f, R210 ;  /* 0x0000001fff077819 */ /* 0x000fe400000114d2 */
[----:B------:R-:W-:Y:S02]  /*0ac0*/  LEA.HI R3, R3, R6, RZ, 0x1 ;  /* 0x0000000603037211 */ /* 0x000fe400078f08ff */
[----:B------:R-:W-:Y:S02]  /*0ad0*/  LEA.HI R8, R7, R210, RZ, 0x2 ;  /* 0x000000d207087211 */ /* 0x000fe400078f10ff */
[----:B------:R-:W-:Y:S02]  /*0ae0*/  LOP3.LUT R3, R3, 0x1ffffffe, RZ, 0xc0, !PT ;  /* 0x1ffffffe03037812 */ /* 0x000fe400078ec0ff */
[----:B------:R-:W-:Y:S02]  /*0af0*/  LEA.HI R11, R0, R217, RZ, 0x2 ;  /* 0x000000d9000b7211 */ /* 0x000fe400078f10ff */
[--C-:B------:R-:W-:Y:S01]  /*0b00*/  SHF.R.S32.HI R9, RZ, 0x2, R8.reuse ;  /* 0x00000002ff097819 */ /* 0x100fe20000011408 */
[----:B------:R-:W-:Y:S01]  /*0b10*/  IMAD.IADD R3, R6, 0x1, -R3 ;  /* 0x0000000106037824 */ /* 0x000fe200078e0a03 */
[----:B------:R-:W-:-:S02]  /*0b20*/  SHF.R.S32.HI R10, RZ, 0x1f, R8 ;  /* 0x0000001fff0a7819 */ /* 0x000fc40000011408 */
[----:B------:R-:W-:Y:S02]  /*0b30*/  LOP3.LUT R6, R11, 0xfffffffc, RZ, 0xc0, !PT ;  /* 0xfffffffc0b067812 */ /* 0x000fe400078ec0ff */
[----:B------:R-:W-:Y:S02]  /*0b40*/  LEA.HI R0, R0, R217, RZ, 0x3 ;  /* 0x000000d900007211 */ /* 0x000fe400078f18ff */
[----:B------:R-:W-:Y:S02]  /*0b50*/  LEA.HI R10, R10, R9, RZ, 0x3 ;  /* 0x000000090a0a7211 */ /* 0x000fe400078f18ff */
[----:B------:R-:W-:Y:S01]  /*0b60*/  SHF.R.S32.HI R211, RZ, 0x7, R2 ;  /* 0x00000007ffd37819 */ /* 0x000fe20000011402 */
[----:B------:R-:W-:Y:S01]  /*0b70*/  IMAD.IADD R4, R217, 0x1, -R4 ;  /* 0x00000001d9047824 */ /* 0x000fe200078e0a04 */
[----:B------:R-:W-:Y:S01]  /*0b80*/  LOP3.LUT R5, R5, 0xfffffc00, RZ, 0xc0, !PT ;  /* 0xfffffc0005057812 */ /* 0x000fe200078ec0ff */
[----:B------:R-:W-:Y:S01]  /*0b90*/  IMAD.IADD R6, R217, 0x1, -R6 ;  /* 0x00000001d9067824 */ /* 0x000fe200078e0a06 */
[----:B------:R-:W-:-:S02]  /*0ba0*/  LOP3.LUT R206, R0, 0xfffffff8, RZ, 0xc0, !PT ;  /* 0xfffffff800ce7812 */ /* 0x000fc400078ec0ff */
[----:B------:R-:W-:Y:S02]  /*0bb0*/  LOP3.LUT R10, R10, 0xfffffff8, RZ, 0xc0, !PT ;  /* 0xfffffff80a0a7812 */ /* 0x000fe400078ec0ff */
[----:B------:R-:W-:Y:S02]  /*0bc0*/  LEA.HI R7, R7, R210, RZ, 0x5 ;  /* 0x000000d207077211 */ /* 0x000fe400078f28ff */
[----:B------:R-:W-:Y:S01]  /*0bd0*/  LEA.HI R2, R2, R211, RZ, 0x1 ;  /* 0x000000d302027211 */ /* 0x000fe200078f08ff */
[----:B------:R-:W-:Y:S01]  /*0be0*/  IMAD R4, R4, 0x40, R5 ;  /* 0x0000004004047824 */ /* 0x000fe200078e0205 */
[----:B------:R-:W-:Y:S01]  /*0bf0*/  SHF.R.S32.HI R7, RZ, 0x5, R7 ;  /* 0x00000005ff077819 */ /* 0x000fe20000011407 */
[----:B------:R-:W-:Y:S01]  /*0c00*/  IMAD.IADD R206, R217, 0x1, -R206 ;  /* 0x00000001d9ce7824 */ /* 0x000fe200078e0ace */
[----:B------:R-:W-:Y:S01]  /*0c10*/  LEA.HI R5, R6, R6, RZ, 0x1 ;  /* 0x0000000606057211 */ /* 0x000fe200078f08ff */
[----:B------:R-:W-:Y:S01]  /*0c20*/  IMAD.IADD R10, R9, 0x1, -R10 ;  /* 0x00000001090a7824 */ /* 0x000fe200078e0a0a */
[----:B------:R-:W-:Y:S01]  /*0c30*/  LOP3.LUT R2, R2, 0x3fffffe, RZ, 0xc0, !PT ;  /* 0x03fffffe02027812 */ /* 0x000fe200078ec0ff */
[----:B------:R-:W-:Y:S01]  /*0c40*/  IMAD.SHL.U32 R16, R206, 0x8, RZ ;  /* 0x00000008ce107824 */ /* 0x000fe200078e00ff */
[----:B------:R-:W-:Y:S01]  /*0c50*/  LOP3.LUT R5, R5, 0x1ffffffe, RZ, 0xc0, !PT ;  /* 0x1ffffffe05057812 */ /* 0x000fe200078ec0ff */
[----:B------:R-:W-:-:S02]  /*0c60*/  IMAD R7, R7, 0x10, R10 ;  /* 0x0000001007077824 */ /* 0x000fc400078e020a */
[----:B------:R-:W-:Y:S01]  /*0c70*/  IMAD.IADD R2, R211, 0x1, -R2 ;  /* 0x00000001d3027824 */ /* 0x000fe200078e0a02 */
[----:B------:R-:W-:Y:S01]  /*0c80*/  LOP3.LUT R19, R8, 0x7ffffffc, RZ, 0xc0, !PT ;  /* 0x7ffffffc08137812 */ /* 0x000fe200078ec0ff */
[C---:B------:R-:W-:Y:S02]  /*0c90*/  VIADD R23, R16.reuse, 0x40 ;  /* 0x0000004010177836 */ /* 0x040fe40000000000 */
[----:B------:R-:W-:Y:S02]  /*0ca0*/  VIADD R204, R16, 0x80 ;  /* 0x0000008010cc7836 */ /* 0x000fe40000000000 */
[----:B------:R-:W-:Y:S02]  /*0cb0*/  IMAD.IADD R5, R6, 0x1, -R5 ;  /* 0x0000000106057824 */ /* 0x000fe400078e0a05 */
[----:B------:R-:W-:Y:S01]  /*0cc0*/  IMAD R212, R2, 0x40, R7 ;  /* 0x0000004002d47824 */ /* 0x000fe200078e0207 */
[----:B------:R-:W-:Y:S01]  /*0cd0*/  LEA R213, R3, R4, 0x3 ;  /* 0x0000000403d57211 */ /* 0x000fe200078e18ff */
[----:B------:R-:W-:Y:S01]  /*0ce0*/  IMAD.U32 R52, RZ, RZ, UR4 ;  /* 0x00000004ff347e24 */ /* 0x000fe2000f8e00ff */
[----:B------:R-:W-:Y:S01]  /*0cf0*/  SHF.R.S32.HI R208, RZ, 0x3, R0 ;  /* 0x00000003ffd07819 */ /* 0x000fe20000011400 */
[----:B------:R-:W-:Y:S01]  /*0d00*/  IMAD.MOV.U32 R209, RZ, RZ, RZ ;  /* 0x000000ffffd17224 */ /* 0x000fe200078e00ff */
[----:B------:R-:W-:Y:S01]  /*0d10*/  SHF.R.S32.HI R216, RZ, 0x1f, R16 ;  /* 0x0000001fffd87819 */ /* 0x000fe20000011410 */
[----:B------:R-:W-:Y:S01]  /*0d20*/  IMAD.IADD R19, R210, 0x1, -R19 ;  /* 0x00000001d2137824 */ /* 0x000fe200078e0a13 */
[----:B------:R-:W-:Y:S01]  /*0d30*/  SHF.R.S32.HI R215, RZ, 0x1f, R23 ;  /* 0x0000001fffd77819 */ /* 0x000fe20000011417 */
[----:B------:R-:W-:Y:S01]  /*0d40*/  IMAD R22, R5, 0x8, R212 ;  /* 0x0000000805167824 */ /* 0x000fe200078e02d4 */
[----:B------:R-:W-:Y:S01]  /*0d50*/  SHF.R.S32.HI R214, RZ, 0x1f, R204 ;  /* 0x0000001fffd67819 */ /* 0x000fe200000114cc */
[----:B------:R-:W-:Y:S01]  /*0d60*/  UMOV UR39, URZ ;  /* 0x0000003f00277c82 */ /* 0x000fe20008000000 */
[----:B------:R-:W-:Y:S01]  /*0d70*/  UMOV UR36, URZ ;  /* 0x0000003f00247c82 */ /* 0x000fe20008000000 */
[----:B--2---:R-:W-:-:S07]  /*0d80*/  LOP3.LUT R18, R12, 0x1, RZ, 0xfc, !PT ;  /* 0x000000010c127812 */ /* 0x004fce00078efcff */
.L_x_5761:
[----:B0-23--:R-:W0:Y:S01]  /*0d90*/  LDC R3, c[0x0][0xc60] ;  /* 0x00031800ff037b82 */ /* 0x00de220000000800 */
[----:B------:R-:W-:Y:S01]  /*0da0*/  IMAD.MOV.U32 R0, RZ, RZ, R52 ;  /* 0x000000ffff007224 */ /* 0x000fe200078e0034 */
[----:B------:R-:W-:Y:S01]  /*0db0*/  ULDC UR4, c[0x0][0xc78] ;  /* 0x00031e0000047ab9 */ /* 0x000fe20000000800 */
[----:B0-----:R-:W-:-:S13]  /*0dc0*/  ISETP.NE.AND P0, PT, R3, 0x1, PT ;  /* 0x000000010300780c */ /* 0x001fda0003f05270 */
[----:B------:R-:W0:Y:S08]  /*0dd0*/  @P0 LDC R5, c[0x0][0xc64] ;  /* 0x00031900ff050b82 */ /* 0x000e300000000800 */
[----:B------:R-:W1:Y:S01]  /*0de0*/  @P0 LDC R7, c[0x0][0xc68] ;  /* 0x00031a00ff070b82 */ /* 0x000e620000000800 */
[----:B0-----:R-:W-:-:S05]  /*0df0*/  @P0 IMAD.HI.U32 R2, R52, R5, RZ ;  /* 0x0000000534020227 */ /* 0x001fca00078e00ff */
[----:B-1----:R-:W-:-:S04]  /*0e00*/  @P0 SHF.R.U32.HI R0, RZ, R7, R2 ;  /* 0x00000007ff000219 */ /* 0x002fc80000011602 */
[----:B------:R-:W-:Y:S01]  /*0e10*/  ISETP.GE.AND P0, PT, R0, UR4, PT ;  /* 0x0000000400007c0c */ /* 0x000fe2000bf06270 */
[----:B------:R-:W-:-:S04]  /*0e20*/  IMAD.MOV R2, RZ, RZ, -R0 ;  /* 0x000000ffff027224 */ /* 0x000fc800078e0a00 */
[----:B------:R-:W-:-:S08]  /*0e30*/  IMAD R13, R3, R2, R52 ;  /* 0x00000002030d7224 */ /* 0x000fd000078e0234 */
[----:B----4-:R-:W-:Y:S05]  /*0e40*/  @!P0 BRA `(.L_x_5711) ;  /* 0x0000000000208947 */ /* 0x010fea0003800000 */
[----:B------:R-:W0:Y:S01]  /*0e50*/  LDC R3, c[0x0][0xc6c] ;  /* 0x00031b00ff037b82 */ /* 0x000e220000000800 */
[----:B------:R-:W-:Y:S02]  /*0e60*/  MOV R2, R13 ;  /* 0x0000000d00027202 */ /* 0x000fe40000000f00 */
[----:B0-----:R-:W-:-:S13]  /*0e70*/  ISETP.NE.AND P0, PT, R3, 0x1, PT ;  /* 0x000000010300780c */ /* 0x001fda0003f05270 */
[----:B------:R-:W0:Y:S02]  /*0e80*/  @P0 LDC.64 R4, c[0x0][0xc70] ;  /* 0x00031c00ff040b82 */ /* 0x000e240000000a00 */
[----:B0-----:R-:W-:-:S05]  /*0e90*/  @P0 IMAD.HI.U32 R4, R13, R4, RZ ;  /* 0x000000040d040227 */ /* 0x001fca00078e00ff */
[----:B------:R-:W-:-:S05]  /*0ea0*/  @P0 SHF.R.U32.HI R2, RZ, R5, R4 ;  /* 0x00000005ff020219 */ /* 0x000fca0000011604 */
[----:B------:R-:W-:Y:S01]  /*0eb0*/  IMAD R3, R2, R3, RZ ;  /* 0x0000000302037224 */ /* 0x000fe200078e02ff */
[----:B------:R-:W-:Y:S06]  /*0ec0*/  BRA `(.L_x_5712) ;  /* 0x00000000001c7947 */ /* 0x000fec0003800000 */
.L_x_5711:
[----:B------:R-:W0:Y:S01]  /*0ed0*/  LDC R3, c[0x0][0xc54] ;  /* 0x00031500ff037b82 */ /* 0x000e220000000800 */
[----:B------:R-:W-:Y:S01]  /*0ee0*/  IMAD.MOV.U32 R2, RZ, RZ, R13 ;  /* 0x000000ffff027224 */ /* 0x000fe200078e000d */
[----:B0-----:R-:W-:-:S13]  /*0ef0*/  ISETP.NE.AND P0, PT, R3, 0x1, PT ;  /* 0x000000010300780c */ /* 0x001fda0003f05270 */
[----:B------:R-:W0:Y:S02]  /*0f00*/  @P0 LDC.64 R4, c[0x0][0xc58] ;  /* 0x00031600ff040b82 */ /* 0x000e240000000a00 */
[----:B0-----:R-:W-:-:S05]  /*0f10*/  @P0 IMAD.HI.U32 R4, R13, R4, RZ ;  /* 0x000000040d040227 */ /* 0x001fca00078e00ff */
[----:B------:R-:W-:-:S05]  /*0f20*/  @P0 SHF.R.U32.HI R2, RZ, R5, R4 ;  /* 0x00000005ff020219 */ /* 0x000fca0000011604 */
[----:B------:R-:W-:-:S07]  /*0f30*/  IMAD R3, R2, R3, RZ ;  /* 0x0000000302037224 */ /* 0x000fce00078e02ff */
.L_x_5712:
[----:B------:R-:W0:Y:S01]  /*0f40*/  LDC R4, c[0x0][0x448] ;  /* 0x00011200ff047b82 */ /* 0x000e220000000800 */
[----:B------:R-:W-:Y:S01]  /*0f50*/  LOP3.LUT R2, RZ, R2, RZ, 0x33, !PT ;  /* 0x00000002ff027212 */ /* 0x000fe200078e33ff */
[----:B------:R-:W-:Y:S01]  /*0f60*/  ULDC UR4, c[0x0][0xc3c] ;  /* 0x00030f0000047ab9 */ /* 0x000fe20000000800 */
[----:B------:R-:W-:Y:S01]  /*0f70*/  ULDC.64 UR6, c[0x0][0x418] ;  /* 0x0001060000067ab9 */ /* 0x000fe20000000a00 */
[----:B------:R-:W-:Y:S01]  /*0f80*/  ULDC UR61, c[0x0][0x424] ;  /* 0x00010900003d7ab9 */ /* 0x000fe20000000800 */
[----:B------:R-:W-:Y:S01]  /*0f90*/  UISETP.NE.U32.AND UP0, UPT, UR6, URZ, UPT ;  /* 0x0000003f0600728c */ /* 0x000fe2000bf05070 */
[----:B------:R-:W-:Y:S01]  /*0fa0*/  VIADD R2, R2, UR4 ;  /* 0x0000000402027c36 */ /* 0x000fe20008000000 */
[----:B------:R-:W-:Y:S01]  /*0fb0*/  ULDC UR4, c[0x0][0x288] ;  /* 0x0000a20000047ab9 */ /* 0x000fe20000000800 */
[----:B------:R-:W1:Y:S01]  /*0fc0*/  LDC R207, c[0x0][0xc48] ;  /* 0x00031200ffcf7b82 */ /* 0x000e620000000800 */
[----:B------:R-:W-:Y:S01]  /*0fd0*/  UISETP.NE.AND.EX UP0, UPT, UR7, URZ, UPT, UP0 ;  /* 0x0000003f0700728c */ /* 0x000fe2000bf05300 */
[----:B------:R-:W-:Y:S01]  /*0fe0*/  IMAD.SHL.U32 R17, R2, 0x80, RZ ;  /* 0x0000008002117824 */ /* 0x000fe200078e00ff */
[----:B------:R-:W-:Y:S01]  /*0ff0*/  UIADD3 UR4, -UR4, 0x70, URZ ;  /* 0x0000007004047890 */ /* 0x000fe2000fffe13f */
[----:B------:R-:W-:Y:S01]  /*1000*/  IMAD.IADD R3, R13, 0x1, -R3 ;  /* 0x000000010d037824 */ /* 0x000fe200078e0a03 */
[----:B------:R-:W-:Y:S01]  /*1010*/  USEL UR61, UR61, 0x1, UP0 ;  /* 0x000000013d3d7887 */ /* 0x000fe20008000000 */
[----:B------:R-:W-:Y:S01]  /*1020*/  VIADD R2, R17, 0x7f ;  /* 0x0000007f11027836 */ /* 0x000fe20000000000 */
[----:B------:R-:W-:Y:S01]  /*1030*/  ULDC UR5, c[0x0][0x2f0] ;  /* 0x0000bc0000057ab9 */ /* 0x000fe20000000800 */
[----:B------:R-:W-:Y:S01]  /*1040*/  ULDC UR6, c[0x0][0xc54] ;  /* 0x0003150000067ab9 */ /* 0x000fe20000000800 */
[----:B------:R-:W-:Y:S01]  /*1050*/  UIMAD UR4, UR61, UR5, UR4 ;  /* 0x000000053d0472a4 */ /* 0x000fe2000f8e0204 */
[----:B------:R-:W-:Y:S01]  /*1060*/  IMAD R6, R0, UR6, R3 ;  /* 0x0000000600067c24 */ /* 0x000fe2000f8e0203 */
[----:B------:R-:W-:Y:S01]  /*1070*/  UIMAD UR5, UR61, UR5, 0x6f ;  /* 0x0000006f3d0574a4 */ /* 0x000fe2000f8e0205 */
[----:B------:R-:W-:-:S02]  /*1080*/  CS2R R118, SRZ ;  /* 0x0000000000767805 */ /* 0x000fc4000001ff00 */
[----:B------:R-:W-:Y:S01]  /*1090*/  CS2R R116, SRZ ;  /* 0x0000000000747805 */ /* 0x000fe2000001ff00 */
[----:B------:R-:W-:Y:S01]  /*10a0*/  IMAD.MOV.U32 R205, RZ, RZ, R6 ;  /* 0x000000ffffcd7224 */ /* 0x000fe200078e0006 */
[----:B------:R-:W-:Y:S02]  /*10b0*/  CS2R R114, SRZ ;  /* 0x0000000000727805 */ /* 0x000fe4000001ff00 */
[----:B0-----:R-:W-:Y:S02]  /*10c0*/  ISETP.NE.AND P1, PT, R4, 0x1, PT ;  /* 0x000000010400780c */ /* 0x001fe40003f25270 */
[----:B------:R-:W-:Y:S01]  /*10d0*/  CS2R R112, SRZ ;  /* 0x0000000000707805 */ /* 0x000fe2000001ff00 */
[----:B------:R-:W-:Y:S01]  /*10e0*/  IMAD.MOV.U32 R102, RZ, RZ, RZ ;  /* 0x000000ffff667224 */ /* 0x000fe200078e00ff */
[----:B------:R-:W-:Y:S02]  /*10f0*/  CS2R R106, SRZ ;  /* 0x00000000006a7805 */ /* 0x000fe4000001ff00 */
[----:B------:R-:W-:Y:S01]  /*1100*/  CS2R R108, SRZ ;  /* 0x00000000006c7805 */ /* 0x000fe2000001ff00 */
[----:B------:R-:W-:Y:S01]  /*1110*/  IMAD.MOV.U32 R95, RZ, RZ, RZ ;  /* 0x000000ffff5f7224 */ /* 0x000fe200078e00ff */
[----:B------:R-:W-:-:S02]  /*1120*/  CS2R R104, SRZ ;  /* 0x0000000000687805 */ /* 0x000fc4000001ff00 */
[----:B------:R-:W-:Y:S02]  /*1130*/  CS2R R126, SRZ ;  /* 0x00000000007e7805 */ /* 0x000fe4000001ff00 */
[----:B-1----:R-:W-:Y:S02]  /*1140*/  ISETP.NE.AND P0, PT, R207, 0x1, PT ;  /* 0x00000001cf00780c */ /* 0x002fe40003f05270 */
        /* <DEDUP_REMOVED lines=19> */
[----:B------:R-:W-:Y:S01]  /*1280*/  CS2R R134, SRZ ;  /* 0x0000000000867805 */ /* 0x000fe2000001ff00 */
[----:B------:R-:W2:Y:S01]  /*1290*/  @P0 LDC R5, c[0x0][0xc4c] ;  /* 0x00031300ff050b82 */ /* 0x000ea20000000800 */
[----:B------:R-:W-:-:S02]  /*12a0*/  CS2R R68, SRZ ;  /* 0x0000000000447805 */ /* 0x000fc4000001ff00 */
[----:B------:R-:W-:Y:S02]  /*12b0*/  CS2R R144, SRZ ;  /* 0x0000000000907805 */ /* 0x000fe4000001ff00 */
[----:B------:R-:W-:Y:S02]  /*12c0*/  CS2R R64, SRZ ;  /* 0x0000000000407805 */ /* 0x000fe4000001ff00 */
[----:B------:R-:W-:Y:S02]  /*12d0*/  CS2R R136, SRZ ;  /* 0x0000000000887805 */ /* 0x000fe4000001ff00 */
[----:B------:R-:W-:Y:S02]  /*12e0*/  CS2R R60, SRZ ;  /* 0x00000000003c7805 */ /* 0x000fe4000001ff00 */
[----:B------:R-:W-:Y:S02]  /*12f0*/  CS2R R142, SRZ ;  /* 0x00000000008e7805 */ /* 0x000fe4000001ff00 */
[----:B------:R-:W-:Y:S01]  /*1300*/  CS2R R56, SRZ ;  /* 0x0000000000387805 */ /* 0x000fe2000001ff00 */
[----:B0-----:R-:W-:Y:S01]  /*1310*/  @P1 IMAD.HI.U32 R4, R2, R9, RZ ;  /* 0x0000000902041227 */ /* 0x001fe200078e00ff */
[----:B------:R-:W0:Y:S01]  /*1320*/  @P0 LDC R7, c[0x0][0xc50] ;  /* 0x00031400ff070b82 */ /* 0x000e220000000800 */
[----:B------:R-:W-:-:S02]  /*1330*/  CS2R R146, SRZ ;  /* 0x0000000000927805 */ /* 0x000fc4000001ff00 */
[----:B------:R-:W-:Y:S02]  /*1340*/  MOV R53, RZ ;  /* 0x000000ff00357202 */ /* 0x000fe40000000f00 */
[----:B------:R-:W-:Y:S02]  /*1350*/  CS2R R14, SRZ ;  /* 0x00000000000e7805 */ /* 0x000fe4000001ff00 */
[----:B------:R-:W-:Y:S02]  /*1360*/  CS2R R152, SRZ ;  /* 0x0000000000987805 */ /* 0x000fe4000001ff00 */
[----:B------:R-:W-:Y:S01]  /*1370*/  CS2R R12, SRZ ;  /* 0x00000000000c7805 */ /* 0x000fe2000001ff00 */
[----:B------:R-:W-:Y:S01]  /*1380*/  IMAD.MOV.U32 R154, RZ, RZ, RZ ;  /* 0x000000ffff9a7224 */ /* 0x000fe200078e00ff */
[----:B-1----:R-:W-:Y:S02]  /*1390*/  @P1 SHF.R.U32.HI R2, RZ, R11, R4 ;  /* 0x0000000bff021219 */ /* 0x002fe40000011604 */
[----:B------:R-:W-:-:S02]  /*13a0*/  CS2R R10, SRZ ;  /* 0x00000000000a7805 */ /* 0x000fc4000001ff00 */
[----:B------:R-:W-:Y:S02]  /*13b0*/  CS2R R150, SRZ ;  /* 0x0000000000967805 */ /* 0x000fe4000001ff00 */
[----:B------:R-:W-:Y:S02]  /*13c0*/  CS2R R148, SRZ ;  /* 0x0000000000947805 */ /* 0x000fe4000001ff00 */
[----:B------:R-:W-:Y:S01]  /*13d0*/  CS2R R8, SRZ ;  /* 0x0000000000087805 */ /* 0x000fe2000001ff00 */
[----:B------:R-:W-:Y:S01]  /*13e0*/  VIADD R3, R2, UR4 ;  /* 0x0000000402037c36 */ /* 0x000fe20008000000 */
[----:B------:R-:W-:Y:S01]  /*13f0*/  UMOV UR4, URZ ;  /* 0x0000003f00047c82 */ /* 0x000fe20008000000 */
[----:B------:R-:W-:Y:S01]  /*1400*/  IMAD.MOV.U32 R2, RZ, RZ, RZ ;  /* 0x000000ffff027224 */ /* 0x000fe200078e00ff */
[----:B------:R-:W-:Y:S01]  /*1410*/  UIMAD.WIDE UR4, UR5, -0x6db6db6d, UR4 ;  /* 0x92492493050478a5 */ /* 0x000fe2000f8e0204 */
[----:B--2---:R-:W-:Y:S01]  /*1420*/  @P0 IMAD.HI.U32 R0, R6, R5, RZ ;  /* 0x0000000506000227 */ /* 0x004fe200078e00ff */
[----:B------:R-:W-:-:S02]  /*1430*/  CS2R R4, SRZ ;  /* 0x0000000000047805 */ /* 0x000fc4000001ff00 */
[----:B------:R-:W-:Y:S01]  /*1440*/  USHF.R.U32.HI UR4, URZ, 0x1f, UR5 ;  /* 0x0000001f3f047899 */ /* 0x000fe20008011605 */
[----:B------:R-:W-:-:S03]  /*1450*/  IMAD.HI R2, R3, -0x6db6db6d, R2 ;  /* 0x9249249303027827 */ /* 0x000fc600078e0202 */
[----:B------:R-:W-:Y:S01]  /*1460*/  ULEA.HI.SX32 UR4, UR5, UR4, 0x1a ;  /* 0x0000000405047291 */ /* 0x000fe2000f8fd23f */
[----:B0-----:R-:W-:Y:S01]  /*1470*/  @P0 SHF.R.U32.HI R205, RZ, R7, R0 ;  /* 0x00000007ffcd0219 */ /* 0x001fe20000011600 */
[----:B------:R-:W-:Y:S01]  /*1480*/  IMAD.MOV.U32 R156, RZ, RZ, RZ ;  /* 0x000000ffff9c7224 */ /* 0x000fe200078e00ff */
[----:B------:R-:W-:Y:S01]  /*1490*/  SHF.R.U32.HI R3, RZ, 0x1f, R2 ;  /* 0x0000001fff037819 */ /* 0x000fe20000011602 */
[----:B------:R-:W-:Y:S01]  /*14a0*/  IMAD.MOV.U32 R158, RZ, RZ, RZ ;  /* 0x000000ffff9e7224 */ /* 0x000fe200078e00ff */
[----:B------:R-:W-:Y:S01]  /*14b0*/  PLOP3.LUT P0, PT, PT, PT, PT, 0x80, 0x0 ;  /* 0x000000000000781c */ /* 0x000fe20003f0f070 */
[----:B------:R-:W-:Y:S01]  /*14c0*/  IMAD.MOV R0, RZ, RZ, -R205 ;  /* 0x000000ffff007224 */ /* 0x000fe200078e0acd */
[----:B------:R-:W-:Y:S02]  /*14d0*/  LEA.HI.SX32 R82, R2, R3, 0x1a ;  /* 0x0000000302527211 */ /* 0x000fe400078fd2ff */
[----:B------:R-:W-:Y:S01]  /*14e0*/  CS2R R2, SRZ ;  /* 0x0000000000027805 */ /* 0x000fe2000001ff00 */
[----:B------:R-:W-:Y:S01]  /*14f0*/  IMAD.MOV.U32 R33, RZ, RZ, RZ ;  /* 0x000000ffff217224 */ /* 0x000fe200078e00ff */
[----:B------:R-:W-:Y:S01]  /*1500*/  VIMNMX R82, R82, UR4, PT ;  /* 0x0000000452527c48 */ /* 0x000fe2000bfe0100 */
[----:B------:R-:W-:Y:S01]  /*1510*/  IMAD R207, R207, R0, R6 ;  /* 0x00000000cfcf7224 */ /* 0x000fe200078e0206 */
[----:B------:R-:W-:Y:S01]  /*1520*/  CS2R R6, SRZ ;  /* 0x0000000000067805 */ /* 0x000fe2000001ff00 */
[----:B------:R-:W-:Y:S01]  /*1530*/  IMAD.MOV.U32 R0, RZ, RZ, RZ ;  /* 0x000000ffff007224 */ /* 0x000fe200078e00ff */
[----:B------:R-:W-:Y:S01]  /*1540*/  ISETP.GE.AND P1, PT, R82, 0x1, PT ;  /* 0x000000015200780c */ /* 0x000fe20003f26270 */
[----:B------:R-:W-:-:S02]  /*1550*/  IMAD.MOV.U32 R160, RZ, RZ, RZ ;  /* 0x000000ffffa07224 */ /* 0x000fc400078e00ff */
[----:B------:R-:W-:-:S10]  /*1560*/  IMAD.MOV.U32 R37, RZ, RZ, RZ ;  /* 0x000000ffff257224 */ /* 0x000fd400078e00ff */
        /* <DEDUP_REMOVED lines=32> */
.L_x_5714:
[----:B------:R-:W-:Y:S02]  /*1770*/  LEA.HI R0, R209, R209, RZ, 0x1 ;  /* 0x000000d1d1007211 */ /* 0x000fe400078f08ff */
[----:B------:R-:W-:Y:S02]  /*1780*/  ISETP.NE.AND P0, PT, R18, 0x3, PT ;  /* 0x000000031200780c */ /* 0x000fe40003f05270 */
[----:B------:R-:W-:-:S05]  /*1790*/  LOP3.LUT R0, R0, 0xfffffffe, RZ, 0xc0, !PT ;  /* 0xfffffffe00007812 */ /* 0x000fca00078ec0ff */
[----:B------:R-:W-:-:S05]  /*17a0*/  IMAD.IADD R0, R209, 0x1, -R0 ;  /* 0x00000001d1007824 */ /* 0x000fca00078e0a00 */
[----:B------:R-:W-:-:S04]  /*17b0*/  SHF.L.U32 R0, R0, 0x1f, RZ ;  /* 0x0000001f00007819 */ /* 0x000fc800000006ff */
[----:B------:R-:W0:Y:S02]  /*17c0*/  SYNCS.PHASECHK.TRANS64.TRYWAIT P1, [UR37+0x36800], R0 ;  /* 0x03680000ff0075a7 */ /* 0x000e240008020165 */
[----:B0-----:R-:W-:Y:S05]  /*17d0*/  @!P1 BRA `(.L_x_5715) ;  /* 0x00000158002c9947 */ /* 0x001fea0003800000 */
.L_x_5869:
[----:B------:R-:W-:Y:S05]  /*17e0*/  @!P0 BRA `(.L_x_5716) ;  /* 0x0000000000048947 */ /* 0x000fea0003800000 */
[----:B------:R-:W-:Y:S01]  /*17f0*/  BPT.TRAP 0x1 ;  /* 0x000000040000795c */ /* 0x000fe20000300000 */
.L_x_5716:
[----:B0-----:R-:W-:Y:S02]  /*1800*/  IMAD.U32 R0, RZ, RZ, UR36 ;  /* 0x00000024ff007e24 */ /* 0x001fe4000f8e00ff */
[----:B------:R-:W-:-:S03]  /*1810*/  IMAD.U32 R3, RZ, RZ, UR39 ;  /* 0x00000027ff037e24 */ /* 0x000fc6000f8e00ff */
[----:B------:R-:W-:Y:S02]  /*1820*/  LEA R0, R0, UR37, 0x3 ;  /* 0x0000002500007c11 */ /* 0x000fe4000f8e18ff */
[----:B------:R-:W-:-:S04]  /*1830*/  SHF.L.U32 R3, R3, 0x1f, RZ ;  /* 0x0000001f03037819 */ /* 0x000fc800000006ff */
[----:B------:R0:W1:Y:S01]  /*1840*/  SYNCS.PHASECHK.TRANS64.TRYWAIT P2, [R0+URZ+0x36830], R3 ;  /* 0x03683003000075a7 */ /* 0x000062000804017f */
[----:B------:R-:W-:Y:S05]  /*1850*/  @!P0 BRA `(.L_x_5717) ;  /* 0x0000000000048947 */ /* 0x000fea0003800000 */
[----:B------:R-:W-:Y:S01]  /*1860*/  BPT.TRAP 0x1 ;  /* 0x000000040000795c */ /* 0x000fe20000300000 */
.L_x_5717:
[----:B------:R-:W2:Y:S02]  /*1870*/  S2R R2, SR_TID.X ;  /* 0x0000000000027919 */ /* 0x000ea40000002100 */
[----:B--2---:R-:W-:Y:S01]  /*1880*/  LOP3.LUT P1, RZ, R2, 0x7f, RZ, 0xc0, !PT ;  /* 0x0000007f02ff7812 */ /* 0x004fe2000782c0ff */
[----:B-1----:R-:W-:-:S12]  /*1890*/  @P2 BRA `(.L_x_5718) ;  /* 0x0000000000082947 */ /* 0x002fd80003800000 */
[----:B------:R-:W1:Y:S02]  /*18a0*/  SYNCS.PHASECHK.TRANS64.TRYWAIT P2, [R0+URZ+0x36830], R3 ;  /* 0x03683003000075a7 */ /* 0x000e64000804017f */
[----:B-1----:R-:W-:Y:S05]  /*18b0*/  @!P2 BRA `(.L_x_5719) ;  /* 0x00000158000ca947 */ /* 0x002fea0003800000 */
.L_x_5718:
        /* <DEDUP_REMOVED lines=17> */
[----:B------:R-:W-:Y:S01]  /*19d0*/  UIMAD UR4, UR36, 0xa80, UR60 ;  /* 0x00000a80240478a4 */ /* 0x000fe2000f8e023c */
[----:B------:R-:W-:Y:S01]  /*19e0*/  MOV R5, UR56 ;  /* 0x0000003800057c02 */ /* 0x000fe20008000f00 */
[----:B------:R-:W-:Y:S01]  /*19f0*/  UMOV UR16, UR56 ;  /* 0x0000003800107c82 */ /* 0x000fe20008000000 */
[----:B------:R-:W-:Y:S01]  /*1a00*/  UMOV UR17, UR57 ;  /* 0x0000003900117c82 */ /* 0x000fe20008000000 */
[----:B------:R-:W-:Y:S01]  /*1a10*/  UIADD3 UR22, UR4, 0x80, URZ ;  /* 0x0000008004167890 */ /* 0x000fe2000fffe03f */
[----:B01----:R-:W-:Y:S01]  /*1a20*/  @!P1 VIADD R0, R0, 0x36840 ;  /* 0x0003684000009836 */ /* 0x003fe20000000000 */
[----:B------:R-:W-:Y:S01]  /*1a30*/  UIADD3 UR18, UR4, 0x100, URZ ;  /* 0x0000010004127890 */ /* 0x000fe2000fffe03f */
[----:B------:R-:W-:Y:S01]  /*1a40*/  CS2R R118, SRZ ;  /* 0x0000000000767805 */ /* 0x000fe2000001ff00 */
[----:B------:R-:W-:Y:S01]  /*1a50*/  UMOV UR58, UR4 ;  /* 0x00000004003a7c82 */ /* 0x000fe20008000000 */
[----:B------:R-:W-:Y:S01]  /*1a60*/  UMOV UR19, 0x40000040 ;  /* 0x4000004000137882 */ /* 0x000fe20000000000 */
[----:B------:R-:W-:Y:S01]  /*1a70*/  HGMMA.64x16x16.F32 R72, gdesc[UR56], RZ, !UPT, gsb0 ;  /* 0x00200000384879f0 */ /* 0x000fe2000c0008ff */
[----:B------:R-:W-:Y:S01]  /*1a80*/  UIADD3 UR14, UR4, 0x180, URZ ;  /* 0x00000180040e7890 */ /* 0x000fe2000fffe03f */
[----:B------:R-:W-:Y:S01]  /*1a90*/  @!P1 PRMT R0, RZ, 0x654, R0 ;  /* 0x00000654ff009816 */ /* 0x000fe20000000000 */
[----:B------:R-:W-:Y:S01]  /*1aa0*/  UMOV UR12, UR56 ;  /* 0x00000038000c7c82 */ /* 0x000fe20008000000 */
[----:B------:R-:W-:Y:S01]  /*1ab0*/  UMOV UR13, UR57 ;  /* 0x00000039000d7c82 */ /* 0x000fe20008000000 */
[----:B------:R-:W-:Y:S01]  /*1ac0*/  UMOV UR15, 0x40000040 ;  /* 0x40000040000f7882 */ /* 0x000fe20000000000 */
[----:B------:R-:W-:Y:S01]  /*1ad0*/  UIADD3 UR10, UR4, 0x200, URZ ;  /* 0x00000200040a7890 */ /* 0x000fe2000fffe03f */
[----:B------:R-:W-:Y:S01]  /*1ae0*/  CS2R R116, SRZ ;  /* 0x0000000000747805 */ /* 0x000fe2000001ff00 */
[----:B------:R-:W-:Y:S01]  /*1af0*/  UMOV UR8, UR56 ;  /* 0x0000003800087c82 */ /* 0x000fe20008000000 */
[----:B------:R-:W-:Y:S01]  /*1b00*/  UMOV UR9, UR57 ;  /* 0x0000003900097c82 */ /* 0x000fe20008000000 */
[----:B------:R-:W-:Y:S01]  /*1b10*/  UMOV UR11, 0x40000040 ;  /* 0x40000040000b7882 */ /* 0x000fe20000000000 */
[----:B------:R-:W-:Y:S01]  /*1b20*/  UIADD3 UR58, UR4, 0x280, URZ ;  /* 0x00000280043a7890 */ /* 0x000fe2000fffe03f */
[----:B------:R-:W-:Y:S01]  /*1b30*/  CS2R R114, SRZ ;  /* 0x0000000000727805 */ /* 0x000fe2000001ff00 */
[----:B------:R-:W-:Y:S01]  /*1b40*/  UMOV UR59, 0x40000040 ;  /* 0x40000040003b7882 */ /* 0x000fe20000000000 */
[----:B------:R-:W-:Y:S01]  /*1b50*/  UIADD3 UR6, UR4, 0x300, URZ ;  /* 0x0000030004067890 */ /* 0x000fe2000fffe03f */
[----:B------:R-:W-:Y:S01]  /*1b60*/  CS2R R112, SRZ ;  /* 0x0000000000707805 */ /* 0x000fe2000001ff00 */
[----:B------:R-:W-:Y:S01]  /*1b70*/  UIADD3 UR7, UR5, 0x2, URZ ;  /* 0x0000000205077890 */ /* 0x000fe2000fffe03f */
[----:B------:R-:W-:Y:S01]  /*1b80*/  CS2R R110, SRZ ;  /* 0x00000000006e7805 */ /* 0x000fe2000001ff00 */
        /* <DEDUP_REMOVED lines=15> */
[----:B------:R-:W-:-:S02]  /*1c80*/  WARPGROUP.DEPBAR.LE gsb0, 0x0 ;  /* 0x00008000000079c5 */ /* 0x000fc40000010000 */
        /* <DEDUP_REMOVED lines=29> */
[----:B------:R-:W-:-:S07]  /*1e60*/  UIADD3 UR7, UR4, 0x780, URZ ;  /* 0x0000078004077890 */ /* 0x000fce000fffe03f */
[----:B------:R-:W-:Y:S01]  /*1e70*/  UMOV UR38, UR7 ;  /* 0x0000000700267c82 */ /* 0x000fe20008000000 */
        /* <DEDUP_REMOVED lines=428> */
[----:B------:R-:W0:Y:S01]  /*3940*/  LDC R2, c[0x0][0x448] ;  /* 0x00011200ff027b82 */ /* 0x000e220000000800 */
[----:B------:R-:W-:Y:S01]  /*3950*/  R2UR UR12, R3 ;  /* 0x00000000030c72ca */ /* 0x000fe200000e0000 */
[----:B------:R-:W-:Y:S01]  /*3960*/  IMAD.IADD R3, R22, 0x1, R17 ;  /* 0x0000000116037824 */ /* 0x000fe200078e0211 */
[----:B0-----:R-:W-:-:S05]  /*3970*/  ISETP.NE.AND P2, PT, R2, 0x1, PT ;  /* 0x000000010200780c */ /* 0x001fca0003f45270 */
[----:B------:R-:W0:Y:S01]  /*3980*/  LDC R2, c[0x0][0x2f0] ;  /* 0x0000bc00ff027b82 */ /* 0x000e220000000800 */
        /* <DEDUP_REMOVED lines=9> */
[----:B------:R-:W1:Y:S01]  /*3a20*/  @P2 LDC R6, c[0x0][0x44c] ;  /* 0x00011300ff062b82 */ /* 0x000e620000000800 */
[----:B------:R-:W-:Y:S02]  /*3a30*/  R2UR UR37, R7 ;  /* 0x00000000072572ca */ /* 0x000fe400000e0000 */
[----:B------:R-:W-:Y:S01]  /*3a40*/  R2UR UR36, R8 ;  /* 0x00000000082472ca */ /* 0x000fe200000e0000 */
[----:B-1----:R-:W-:Y:S01]  /*3a50*/  @P2 IMAD.HI.U32 R5, R3, R6, RZ ;  /* 0x0000000603052227 */ /* 0x002fe200078e00ff */
        /* <DEDUP_REMOVED lines=33> */
[----:B------:R-:W-:Y:S01]  /*3c70*/  UMOV UR55, 0x40000040 ;  /* 0x4000004000377882 */ /* 0x000fe20000000000 */
[----:B------:R-:W-:Y:S01]  /*3c80*/  FMUL.FTZ R9, R76, UR10 ;  /* 0x0000000a4c097c20 */ /* 0x000fe20008410000 */
[----:B------:R-:W-:Y:S01]  /*3c90*/  FMUL.FTZ R7, R73, UR10 ;  /* 0x0000000a49077c20 */ /* 0x000fe20008410000 */
[----:B------:R-:W-:-:S04]  /*3ca0*/  FMUL.FTZ R8, R77, UR10 ;  /* 0x0000000a4d087c20 */ /* 0x000fc80008410000 */
[----:B------:R-:W-:Y:S08]  /*3cb0*/  MUFU.TANH R75, R75 ;  /* 0x0000004b004b7308 */ /* 0x000ff00000002400 */
[----:B------:R-:W2:Y:S08]  /*3cc0*/  MUFU.TANH R78, R78 ;  /* 0x0000004e004e7308 */ /* 0x000eb00000002400 */
[----:B------:R-:W3:Y:S08]  /*3cd0*/  MUFU.TANH R79, R79 ;  /* 0x0000004f004f7308 */ /* 0x000ef00000002400 */
        /* <DEDUP_REMOVED lines=12> */
[----:B------:R-:W4:Y:S01]  /*3da0*/  MUFU.TANH R72, R66 ;  /* 0x0000004200487308 */ /* 0x000f220000002400 */
[----:B------:R-:W-:Y:S01]  /*3db0*/  UMOV UR55, 0x40000040 ;  /* 0x4000004000377882 */ /* 0x000fe20000000000 */
[----:B------:R-:W-:Y:S01]  /*3dc0*/  FMUL.FTZ R13, R68, UR10 ;  /* 0x0000000a440d7c20 */ /* 0x000fe20008410000 */
[----:B------:R-:W-:Y:S01]  /*3dd0*/  FMUL.FTZ R10, R65, UR10 ;  /* 0x0000000a410a7c20 */ /* 0x000fe20008410000 */
[----:B------:R-:W-:-:S04]  /*3de0*/  FMUL.FTZ R12, R69, UR10 ;  /* 0x0000000a450c7c20 */ /* 0x000fc80008410000 */
[----:B------:R-:W5:Y:S08]  /*3df0*/  MUFU.TANH R67, R67 ;  /* 0x0000004300437308 */ /* 0x000f700000002400 */
[----:B------:R-:W5:Y:S08]  /*3e00*/  MUFU.TANH R76, R70 ;  /* 0x00000046004c7308 */ /* 0x000f700000002400 */
[----:B------:R-:W5:Y:S08]  /*3e10*/  MUFU.TANH R71, R71 ;  /* 0x0000004700477308 */ /* 0x000f700000002400 */
[----:B------:R-:W-:Y:S08]  /*3e20*/  MUFU.TANH R8, R8 ;  /* 0x0000000800087308 */ /* 0x000ff00000002400 */
[----:B------:R-:W-:Y:S08]  /*3e30*/  MUFU.TANH R11, R11 ;  /* 0x0000000b000b7308 */ /* 0x000ff00000002400 */
[----:B------:R-:W-:Y:S01]  /*3e40*/  MUFU.TANH R10, R10 ;  /* 0x0000000a000a7308 */ /* 0x000fe20000002400 */
[----:B------:R-:W-:-:S02]  /*3e50*/  WARPGROUP.DEPBAR.LE gsb0, 0x0 ;  /* 0x00008000000079c5 */ /* 0x000fc40000010000 */
[----:B------:R-:W-:Y:S01]  /*3e60*/  WARPGROUP.ARRIVE ;  /* 0x00000000000079c5 */ /* 0x000fe20000000000 */
[----:B------:R-:W-:Y:S01]  /*3e70*/  FMUL.FTZ R15, R56, UR10 ;  /* 0x0000000a380f7c20 */ /* 0x000fe20008410000 */
[----:B------:R-:W-:Y:S01]  /*3e80*/  FMUL.FTZ R14, R57, UR10 ;  /* 0x0000000a390e7c20 */ /* 0x000fe20008410000 */
[----:B------:R-:W0:Y:S01]  /*3e90*/  @P2 LDC R56, c[0x0][0x450] ;  /* 0x00011400ff382b82 */ /* 0x000e220000000800 */
[----:B------:R-:W-:Y:S02]  /*3ea0*/  IMAD.MOV.U32 R57, RZ, RZ, R3 ;  /* 0x000000ffff397224 */ /* 0x000fe400078e0003 */
[----:B------:R-:W-:Y:S01]  /*3eb0*/  FMUL.FTZ R59, R59, UR10 ;  /* 0x0000000a3b3b7c20 */ /* 0x000fe20008410000 */
[----:B------:R-:W-:Y:S01]  /*3ec0*/  HGMMA.64x16x16.F32 R48, gdesc[UR52], R48, gsb0 ;  /* 0x00200000343079f0 */ /* 0x000fe20008000830 */
[----:B------:R-:W-:Y:S01]  /*3ed0*/  UIADD3 UR54, UR4, 0x906, URZ ;  /* 0x0000090604367890 */ /* 0x000fe2000fffe03f */
[----:B------:R-:W-:Y:S01]  /*3ee0*/  FMUL.FTZ R20, R61, UR10 ;  /* 0x0000000a3d147c20 */ /* 0x000fe20008410000 */
[----:B------:R-:W-:Y:S01]  /*3ef0*/  UMOV UR55, 0x40000040 ;  /* 0x4000004000377882 */ /* 0x000fe20000000000 */
[----:B------:R1:W-:Y:S01]  /*3f00*/  MUFU.TANH R86, R59 ;  /* 0x0000003b00567308 */ /* 0x0003e20000002400 */
[----:B------:R-:W2:Y:S01]  /*3f10*/  LDC R3, c[0x0][0x288] ;  /* 0x0000a200ff037b82 */ /* 0x000ea20000000800 */
[----:B------:R-:W-:Y:S01]  /*3f20*/  FMUL.FTZ R58, R58, UR10 ;  /* 0x0000000a3a3a7c20 */ /* 0x000fe20008410000 */
[----:B------:R-:W-:Y:S01]  /*3f30*/  FMUL.FTZ R62, R62, UR10 ;  /* 0x0000000a3e3e7c20 */ /* 0x000fe20008410000 */
[----:B------:R-:W-:Y:S01]  /*3f40*/  FMUL.FTZ R63, R63, UR10 ;  /* 0x0000000a3f3f7c20 */ /* 0x000fe20008410000 */
[----:B------:R-:W-:-:S03]  /*3f50*/  FMUL.FTZ R21, R60, UR10 ;  /* 0x0000000a3c157c20 */ /* 0x000fc60008410000 */
[----:B------:R-:W5:Y:S08]  /*3f60*/  MUFU.TANH R58, R58 ;  /* 0x0000003a003a7308 */ /* 0x000f700000002400 */
[----:B------:R-:W5:Y:S01]  /*3f70*/  MUFU.TANH R62, R62 ;  /* 0x0000003e003e7308 */ /* 0x000f620000002400 */
[----:B0-----:R-:W-:Y:S01]  /*3f80*/  @P2 SHF.R.U32.HI R57, RZ, R56, R5 ;  /* 0x00000038ff392219 */ /* 0x001fe20000011605 */
[----:B------:R-:W-:-:S04]  /*3f90*/  IMAD R5, R82, -0x70, RZ ;  /* 0xffffff9052057824 */ /* 0x000fc800078e02ff */
[----:B------:R-:W2:Y:S01]  /*3fa0*/  SHFL.IDX PT, R56, R57, 0x1, 0x1c1f ;  /* 0x003c1f0039387f89 */ /* 0x000ea200000e0000 */
[----:B------:R-:W-:Y:S01]  /*3fb0*/  VIADD R6, R5, 0x71 ;  /* 0x0000007105067836 */ /* 0x000fe20000000000 */
[----:B------:R-:W0:Y:S01]  /*3fc0*/  MUFU.TANH R63, R63 ;  /* 0x0000003f003f7308 */ /* 0x000e220000002400 */
[C---:B------:R-:W-:Y:S01]  /*3fd0*/  IMAD R5, R2.reuse, UR61, R5 ;  /* 0x0000003d02057c24 */ /* 0x040fe2000f8e0205 */
[----:B------:R-:W0:Y:S01]  /*3fe0*/  SHFL.IDX PT, R57, R57, RZ, 0x1c1f ;  /* 0x001c1fff39397589 */ /* 0x000e2200000e0000 */
[----:B-1----:R-:W-:Y:S02]  /*3ff0*/  IMAD R59, R19, -0x2, R6 ;  /* 0xfffffffe133b7824 */ /* 0x002fe400078e0206 */
[----:B------:R-:W-:Y:S02]  /*4000*/  VIADD R6, R5, 0x70 ;  /* 0x0000007005067836 */ /* 0x000fe40000000000 */
[----:B------:R-:W-:Y:S01]  /*4010*/  IMAD R64, R2, UR61, R59 ;  /* 0x0000003d02407c24 */ /* 0x000fe2000f8e023b */
[----:B------:R-:W-:Y:S01]  /*4020*/  MUFU.TANH R13, R13 ;  /* 0x0000000d000d7308 */ /* 0x000fe20000002400 */
[----:B------:R-:W-:-:S07]  /*4030*/  IMAD R59, R19, -0x2, R6 ;  /* 0xfffffffe133b7824 */ /* 0x000fce00078e0206 */
[----:B------:R-:W-:Y:S01]  /*4040*/  MUFU.TANH R12, R12 ;  /* 0x0000000c000c7308 */ /* 0x000fe20000002400 */
[----:B--2---:R-:W-:Y:S01]  /*4050*/  IADD3 R56, R56, -R3, R64 ;  /* 0x8000000338387210 */ /* 0x004fe20007ffe040 */
[--C-:B------:R-:W-:Y:S01]  /*4060*/  IMAD.IADD R64, R64, 0x1, -R3.reuse ;  /* 0x0000000140407824 */ /* 0x100fe200078e0a03 */
[----:B------:R-:W-:Y:S02]  /*4070*/  WARPGROUP.DEPBAR.LE gsb0, 0x0 ;  /* 0x00008000000079c5 */ /* 0x000fe40000010000 */
[----:B------:R-:W-:Y:S01]  /*4080*/  WARPGROUP.ARRIVE ;  /* 0x00000000000079c5 */ /* 0x000fe20000000000 */
[----:B------:R-:W-:Y:S01]  /*4090*/  VIMNMX R6, R59, R56, PT ;  /* 0x000000383b067248 */ /* 0x000fe20003fe0100 */
[----:B------:R-:W-:Y:S01]  /*40a0*/  FMUL.FTZ R51, R51, UR10 ;  /* 0x0000000a33337c20 */ /* 0x000fe20008410000 */
[----:B------:R-:W-:Y:S01]  /*40b0*/  FMUL.FTZ R50, R50, UR10 ;  /* 0x0000000a32327c20 */ /* 0x000fe20008410000 */
[----:B------:R-:W-:Y:S01]  /*40c0*/  FMUL.FTZ R54, R54, UR10 ;  /* 0x0000000a36367c20 */ /* 0x000fe20008410000 */
[C---:B------:R-:W-:Y:S01]  /*40d0*/  ISETP.GT.AND P5, PT, R6.reuse, RZ, PT ;  /* 0x000000ff0600720c */ /* 0x040fe20003fa4270 */
[----:B------:R-:W-:Y:S01]  /*40e0*/  HGMMA.64x16x16.F32 R40, gdesc[UR52], R40, gsb0 ;  /* 0x00200000342879f0 */ /* 0x000fe20008000828 */
[----:B------:R-:W-:Y:S01]  /*40f0*/  UIADD3 UR54, UR4, 0x986, URZ ;  /* 0x0000098604367890 */ /* 0x000fe2000fffe03f */
[C---:B------:R-:W-:Y:S01]  /*4100*/  ISETP.GT.AND P6, PT, R6.reuse, 0x1, PT ;  /* 0x000000010600780c */ /* 0x040fe20003fc4270 */
[----:B------:R-:W-:Y:S01]  /*4110*/  UMOV UR55, 0x40000040 ;  /* 0x4000004000377882 */ /* 0x000fe20000000000 */
[----:B------:R1:W-:Y:S01]  /*4120*/  MUFU.TANH R61, R51 ;  /* 0x00000033003d7308 */ /* 0x0003e20000002400 */
[----:B------:R-:W-:Y:S01]  /*4130*/  ISETP.GT.AND P4, PT, R6, 0x8, PT ;  /* 0x000000080600780c */ /* 0x000fe20003f84270 */
[----:B------:R-:W-:Y:S01]  /*4140*/  UMOV UR4, UR52 ;  /* 0x0000003400047c82 */ /* 0x000fe20008000000 */
[----:B------:R-:W-:Y:S01]  /*4150*/  FSEL R66, R74, -INF , P5 ;  /* 0xff8000004a427808 */ /* 0x000fe20002800000 */
[----:B------:R-:W-:Y:S01]  /*4160*/  FMUL.FTZ R55, R55, UR10 ;  /* 0x0000000a37377c20 */ /* 0x000fe20008410000 */
[----:B------:R-:W-:Y:S01]  /*4170*/  ISETP.GT.AND P3, PT, R6, 0x9, PT ;  /* 0x000000090600780c */ /* 0x000fe20003f64270 */
[----:B------:R-:W-:Y:S01]  /*4180*/  FMUL.FTZ R52, R52, UR10 ;  /* 0x0000000a34347c20 */ /* 0x000fe20008410000 */
[----:B------:R-:W-:Y:S01]  /*4190*/  FSEL R68, R78, -INF , P4 ;  /* 0xff8000004e447808 */ /* 0x000fe20002000000 */
[----:B------:R-:W2:Y:S01]  /*41a0*/  MUFU.TANH R50, R50 ;  /* 0x0000003200327308 */ /* 0x000ea20000002400 */
[----:B-1----:R-:W-:Y:S01]  /*41b0*/  FSEL R51, R75, -INF , P6 ;  /* 0xff8000004b337808 */ /* 0x002fe20003000000 */
[----:B------:R-:W-:Y:S01]  /*41c0*/  FMUL.FTZ R48, R48, UR10 ;  /* 0x0000000a30307c20 */ /* 0x000fe20008410000 */
[----:B------:R-:W-:Y:S01]  /*41d0*/  ISETP.GT.AND P5, PT, R6, 0x10, PT ;  /* 0x000000100600780c */ /* 0x000fe20003fa4270 */
[----:B------:R-:W-:Y:S01]  /*41e0*/  FMUL.FTZ R49, R49, UR10 ;  /* 0x0000000a31317c20 */ /* 0x000fe20008410000 */
[----:B------:R-:W-:Y:S01]  /*41f0*/  FMNMX.FTZ R5, R66, R51, !PT ;  /* 0x0000003342057209 */ /* 0x000fe20007810000 */
[----:B------:R-:W-:Y:S01]  /*4200*/  FMUL.FTZ R53, R53, UR10 ;  /* 0x0000000a35357c20 */ /* 0x000fe20008410000 */
[----:B---3--:R-:W-:Y:S01]  /*4210*/  FSEL R70, R79, -INF , P3 ;  /* 0xff8000004f467808 */ /* 0x008fe20001800000 */
[----:B------:R-:W-:Y:S01]  /*4220*/  MUFU.TANH R54, R54 ;  /* 0x0000003600367308 */ /* 0x000fe20000002400 */
[----:B------:R-:W-:Y:S01]  /*4230*/  FMNMX.FTZ R5, R68, R5, !PT ;  /* 0x0000000544057209 */ /* 0x000fe20007810000 */
[----:B------:R-:W-:Y:S01]  /*4240*/  IMAD R3, R2, UR61, -R3 ;  /* 0x0000003d02037c24 */ /* 0x000fe2000f8e0a03 */
[----:B------:R-:W-:-:S02]  /*4250*/  ISETP.GT.AND P3, PT, R6, 0x11, PT ;  /* 0x000000110600780c */ /* 0x000fc40003f64270 */
[----:B----4-:R-:W-:Y:S02]  /*4260*/  FSEL R72, R72, -INF , P5 ;  /* 0xff80000048487808 */ /* 0x010fe40002800000 */
[----:B------:R-:W-:Y:S01]  /*4270*/  FMNMX.FTZ R5, R70, R5, !PT ;  /* 0x0000000546057209 */ /* 0x000fe20007810000 */
[----:B------:R-:W1:Y:S01]  /*4280*/  MUFU.TANH R55, R55 ;  /* 0x0000003700377308 */ /* 0x000e620000002400 */
[----:B------:R-:W-:Y:S02]  /*4290*/  ISETP.GT.AND P4, PT, R6, 0x18, PT ;  /* 0x000000180600780c */ /* 0x000fe40003f84270 */
[----:B-----5:R-:W-:Y:S02]  /*42a0*/  FSEL R74, R67, -INF , P3 ;  /* 0xff800000434a7808 */ /* 0x020fe40001800000 */
[----:B------:R-:W-:Y:S02]  /*42b0*/  FMNMX.FTZ R5, R72, R5, !PT ;  /* 0x0000000548057209 */ /* 0x000fe40007810000 */
[----:B------:R-:W-:Y:S01]  /*42c0*/  ISETP.GT.AND P3, PT, R6, 0x19, PT ;  /* 0x000000190600780c */ /* 0x000fe20003f64270 */
[----:B------:R-:W-:Y:S01]  /*42d0*/  MUFU.TANH R15, R15 ;  /* 0x0000000f000f7308 */ /* 0x000fe20000002400 */
[----:B------:R-:W-:-:S02]  /*42e0*/  FSEL R76, R76, -INF , P4 ;  /* 0xff8000004c4c7808 */ /* 0x000fc40002000000 */
[----:B------:R-:W-:Y:S02]  /*42f0*/  FMNMX.FTZ R5, R74, R5, !PT ;  /* 0x000000054a057209 */ /* 0x000fe40007810000 */
[----:B------:R-:W-:Y:S02]  /*4300*/  ISETP.GT.AND P4, PT, R6, 0x20, PT ;  /* 0x000000200600780c */ /* 0x000fe40003f84270 */
[----:B------:R-:W-:Y:S01]  /*4310*/  FSEL R78, R71, -INF , P3 ;  /* 0xff800000474e7808 */ /* 0x000fe20001800000 */
[----:B------:R-:W-:Y:S01]  /*4320*/  MUFU.TANH R14, R14 ;  /* 0x0000000e000e7308 */ /* 0x000fe20000002400 */
[----:B------:R-:W-:Y:S02]  /*4330*/  FMNMX.FTZ R5, R76, R5, !PT ;  /* 0x000000054c057209 */ /* 0x000fe40007810000 */
[----:B------:R-:W-:Y:S02]  /*4340*/  ISETP.GT.AND P3, PT, R6, 0x21, PT ;  /* 0x000000210600780c */ /* 0x000fe40003f64270 */
[----:B------:R-:W-:-:S02]  /*4350*/  FSEL R80, R58, -INF , P4 ;  /* 0xff8000003a507808 */ /* 0x000fc40002000000 */
[----:B------:R-:W-:Y:S01]  /*4360*/  FMNMX.FTZ R5, R78, R5, !PT ;  /* 0x000000054e057209 */ /* 0x000fe20007810000 */
[----:B------:R-:W-:Y:S02]  /*4370*/  WARPGROUP.DEPBAR.LE gsb0, 0x0 ;  /* 0x00008000000079c5 */ /* 0x000fe40000010000 */
[----:B------:R-:W-:Y:S01]  /*4380*/  WARPGROUP.ARRIVE ;  /* 0x00000000000079c5 */ /* 0x000fe20000000000 */
[----:B------:R-:W-:Y:S01]  /*4390*/  ISETP.GT.AND P4, PT, R6, 0x28, PT ;  /* 0x000000280600780c */ /* 0x000fe20003f84270 */
[----:B------:R-:W-:Y:S01]  /*43a0*/  FMUL.FTZ R43, R43, UR10 ;  /* 0x0000000a2b2b7c20 */ /* 0x000fe20008410000 */
[----:B------:R-:W-:Y:S01]  /*43b0*/  FSEL R86, R86, -INF , P3 ;  /* 0xff80000056567808 */ /* 0x000fe20001800000 */
[----:B------:R-:W-:Y:S01]  /*43c0*/  FMUL.FTZ R42, R42, UR10 ;  /* 0x0000000a2a2a7c20 */ /* 0x000fe20008410000 */
[----:B------:R-:W-:Y:S01]  /*43d0*/  FMNMX.FTZ R5, R80, R5, !PT ;  /* 0x0000000550057209 */ /* 0x000fe20007810000 */
[----:B------:R-:W-:Y:S01]  /*43e0*/  HGMMA.64x16x16.F32 R32, gdesc[UR52], R32, gsb0 ;  /* 0x00200000342079f0 */ /* 0x000fe20008000820 */
[----:B------:R-:W-:Y:S01]  /*43f0*/  ISETP.GT.AND P3, PT, R6, 0x29, PT ;  /* 0x000000290600780c */ /* 0x000fe20003f64270 */
[----:B------:R3:W-:Y:S01]  /*4400*/  MUFU.TANH R56, R43 ;  /* 0x0000002b00387308 */ /* 0x0007e20000002400 */
[----:B------:R-:W-:Y:S01]  /*4410*/  FSEL R90, R62, -INF , P4 ;  /* 0xff8000003e5a7808 */ /* 0x000fe20002000000 */
[----:B------:R-:W-:Y:S01]  /*4420*/  FMUL.FTZ R46, R46, UR10 ;  /* 0x0000000a2e2e7c20 */ /* 0x000fe20008410000 */
[----:B------:R-:W-:Y:S01]  /*4430*/  FMNMX.FTZ R5, R86, R5, !PT ;  /* 0x0000000556057209 */ /* 0x000fe20007810000 */
[----:B------:R-:W-:Y:S01]  /*4440*/  FMUL.FTZ R47, R47, UR10 ;  /* 0x0000000a2f2f7c20 */ /* 0x000fe20008410000 */
[----:B------:R-:W-:Y:S01]  /*4450*/  ISETP.GT.AND P4, PT, R6, 0x30, PT ;  /* 0x000000300600780c */ /* 0x000fe20003f84270 */
[----:B------:R-:W-:Y:S01]  /*4460*/  FMUL.FTZ R40, R40, UR10 ;  /* 0x0000000a28287c20 */ /* 0x000fe20008410000 */
[----:B0-----:R-:W-:Y:S01]  /*4470*/  FSEL R94, R63, -INF , P3 ;  /* 0xff8000003f5e7808 */ /* 0x001fe20001800000 */
[----:B------:R-:W0:Y:S01]  /*4480*/  MUFU.TANH R42, R42 ;  /* 0x0000002a002a7308 */ /* 0x000e220000002400 */
[----:B---3--:R-:W-:Y:S01]  /*4490*/  FMNMX.FTZ R43, R90, R5, !PT ;  /* 0x000000055a2b7209 */ /* 0x008fe20007810000 */
[----:B------:R-:W-:Y:S01]  /*44a0*/  FMUL.FTZ R44, R44, UR10 ;  /* 0x0000000a2c2c7c20 */ /* 0x000fe20008410000 */
[----:B------:R-:W-:Y:S01]  /*44b0*/  ISETP.GT.AND P3, PT, R6, 0x31, PT ;  /* 0x000000310600780c */ /* 0x000fe20003f64270 */
[----:B------:R-:W-:Y:S01]  /*44c0*/  FMUL.FTZ R41, R41, UR10 ;  /* 0x0000000a29297c20 */ /* 0x000fe20008410000 */
[----:B--2---:R-:W-:Y:S01]  /*44d0*/  FSEL R60, R50, -INF , P4 ;  /* 0xff800000323c7808 */ /* 0x004fe20002000000 */
[----:B------:R-:W-:Y:S01]  /*44e0*/  FMUL.FTZ R45, R45, UR10 ;  /* 0x0000000a2d2d7c20 */ /* 0x000fe20008410000 */
[----:B------:R-:W-:Y:S01]  /*44f0*/  FMNMX.FTZ R43, R94, R43, !PT ;  /* 0x0000002b5e2b7209 */ /* 0x000fe20007810000 */
[----:B------:R-:W2:Y:S01]  /*4500*/  MUFU.TANH R46, R46 ;  /* 0x0000002e002e7308 */ /* 0x000ea20000002400 */
[----:B------:R-:W-:-:S02]  /*4510*/  ISETP.GT.AND P4, PT, R6, 0x38, PT ;  /* 0x000000380600780c */ /* 0x000fc40003f84270 */
[----:B------:R-:W-:Y:S02]  /*4520*/  FSEL R50, R61, -INF , P3 ;  /* 0xff8000003d327808 */ /* 0x000fe40001800000 */
[----:B------:R-:W-:Y:S02]  /*4530*/  FMNMX.FTZ R43, R60, R43, !PT ;  /* 0x0000002b3c2b7209 */ /* 0x000fe40007810000 */
[----:B------:R-:W-:Y:S01]  /*4540*/  ISETP.GT.AND P3, PT, R6, 0x39, PT ;  /* 0x000000390600780c */ /* 0x000fe20003f64270 */
[----:B------:R-:W3:Y:S01]  /*4550*/  MUFU.TANH R47, R47 ;  /* 0x0000002f002f7308 */ /* 0x000ee20000002400 */
[----:B------:R-:W-:Y:S02]  /*4560*/  FMNMX.FTZ R43, R50, R43, !PT ;  /* 0x0000002b322b7209 */ /* 0x000fe40007810000 */
[----:B------:R-:W-:-:S04]  /*4570*/  VIADDMNMX R57, R57, R64, R59, PT ;  /* 0x0000004039397246 */ /* 0x000fc8000380013b */
[----:B------:R-:W-:Y:S01]  /*4580*/  ISETP.GT.AND P5, PT, R57, 0x8, PT ;  /* 0x000000083900780c */ /* 0x000fe20003fa4270 */
[----:B------:R-:W-:Y:S08]  /*4590*/  MUFU.TANH R21, R21 ;  /* 0x0000001500157308 */ /* 0x000ff00000002400 */
[----:B------:R-:W-:Y:S08]  /*45a0*/  MUFU.TANH R84, R44 ;  /* 0x0000002c00547308 */ /* 0x000ff00000002400 */
[----:B------:R-:W-:Y:S01]  /*45b0*/  MUFU.TANH R20, R20 ;  /* 0x0000001400147308 */ /* 0x000fe20000002400 */
[----:B------:R-:W-:-:S02]  /*45c0*/  WARPGROUP.DEPBAR.LE gsb0, 0x0 ;  /* 0x00008000000079c5 */ /* 0x000fc40000010000 */
[----:B------:R-:W-:Y:S01]  /*45d0*/  WARPGROUP.ARRIVE ;  /* 0x00000000000079c5 */ /* 0x000fe20000000000 */
[----:B------:R-:W-:Y:S01]  /*45e0*/  FMUL.FTZ R34, R34, UR10 ;  /* 0x0000000a22227c20 */ /* 0x000fe20008410000 */
[----:B------:R-:W-:Y:S01]  /*45f0*/  FMUL.FTZ R5, R38, UR10 ;  /* 0x0000000a26057c20 */ /* 0x000fe20008410000 */
[----:B-1----:R-:W-:Y:S01]  /*4600*/  FSEL R38, R55, -INF , P3 ;  /* 0xff80000037267808 */ /* 0x002fe20001800000 */
[----:B------:R-:W-:Y:S01]  /*4610*/  FMUL.FTZ R35, R35, UR10 ;  /* 0x0000000a23237c20 */ /* 0x000fe20008410000 */
[----:B------:R1:W4:Y:S01]  /*4620*/  MUFU.TANH R58, R34 ;  /* 0x00000022003a7308 */ /* 0x0003220000002400 */
[----:B------:R-:W-:Y:S01]  /*4630*/  HGMMA.64x16x16.F32 R24, gdesc[UR4], R24, gsb0 ;  /* 0x00200000041879f0 */ /* 0x000fe20008000818 */
[----:B------:R-:W-:Y:S01]  /*4640*/  ISETP.GT.AND P3, PT, R6, 0x41, PT ;  /* 0x000000410600780c */ /* 0x000fe20003f64270 */
[----:B------:R-:W-:Y:S01]  /*4650*/  FMUL.FTZ R39, R39, UR10 ;  /* 0x0000000a27277c20 */ /* 0x000fe20008410000 */
[----:B------:R-:W-:Y:S01]  /*4660*/  ULDC UR4, c[0x0][0x988] ;  /* 0x0002620000047ab9 */ /* 0x000fe20000000800 */
[----:B------:R-:W-:Y:S01]  /*4670*/  FMUL.FTZ R32, R32, UR10 ;  /* 0x0000000a20207c20 */ /* 0x000fe20008410000 */
[----:B------:R-:W-:Y:S01]  /*4680*/  FMUL.FTZ R36, R36, UR10 ;  /* 0x0000000a24247c20 */ /* 0x000fe20008410000 */
[----:B------:R-:W-:Y:S01]  /*4690*/  FMUL.FTZ R33, R33, UR10 ;  /* 0x0000000a21217c20 */ /* 0x000fe20008410000 */
[----:B------:R5:W-:Y:S01]  /*46a0*/  MUFU.TANH R62, R5 ;  /* 0x00000005003e7308 */ /* 0x000be20000002400 */
[----:B-1----:R-:W-:Y:S01]  /*46b0*/  FSEL R34, R54, -INF , P4 ;  /* 0xff80000036227808 */ /* 0x002fe20002000000 */
[----:B------:R-:W-:Y:S01]  /*46c0*/  FMUL.FTZ R37, R37, UR10 ;  /* 0x0000000a25257c20 */ /* 0x000fe20008410000 */
[----:B------:R-:W-:-:S02]  /*46d0*/  ISETP.GT.AND P4, PT, R6, 0x40, PT ;  /* 0x000000400600780c */ /* 0x000fc40003f84270 */
[----:B------:R-:W-:-:S03]  /*46e0*/  FMNMX.FTZ R43, R34, R43, !PT ;  /* 0x0000002b222b7209 */ /* 0x000fc60007810000 */
[----:B------:R-:W1:Y:S01]  /*46f0*/  MUFU.TANH R35, R35 ;  /* 0x0000002300237308 */ /* 0x000e620000002400 */
[----:B------:R-:W-:-:S07]  /*4700*/  FMNMX.FTZ R43, R38, R43, !PT ;  /* 0x0000002b262b7209 */ /* 0x000fce0007810000 */
[----:B------:R-:W1:Y:S08]  /*4710*/  MUFU.TANH R39, R39 ;  /* 0x0000002700277308 */ /* 0x000e700000002400 */
[----:B------:R-:W-:Y:S08]  /*4720*/  MUFU.TANH R88, R32 ;  /* 0x0000002000587308 */ /* 0x000ff00000002400 */
[----:B------:R-:W-:Y:S08]  /*4730*/  MUFU.TANH R92, R36 ;  /* 0x00000024005c7308 */ /* 0x000ff00000002400 */
[----:B------:R-:W-:Y:S01]  /*4740*/  MUFU.TANH R48, R48 ;  /* 0x0000003000307308 */ /* 0x000fe20000002400 */
[----:B------:R-:W-:-:S02]  /*4750*/  WARPGROUP.DEPBAR.LE gsb0, 0x0 ;  /* 0x00008000000079c5 */ /* 0x000fc40000010000 */
[----:B-----5:R-:W-:Y:S01]  /*4760*/  FMUL.FTZ R5, R26, UR10 ;  /* 0x0000000a1a057c20 */ /* 0x020fe20008410000 */
[----:B0-----:R-:W-:Y:S01]  /*4770*/  FSEL R26, R42, -INF , P4 ;  /* 0xff8000002a1a7808 */ /* 0x001fe20002000000 */
[----:B------:R-:W-:Y:S01]  /*4780*/  FMUL.FTZ R27, R27, UR10 ;  /* 0x0000000a1b1b7c20 */ /* 0x000fe20008410000 */
[----:B------:R-:W-:Y:S02]  /*4790*/  ISETP.GT.AND P4, PT, R6, 0x48, PT ;  /* 0x000000480600780c */ /* 0x000fe40003f84270 */
[----:B------:R0:W5:Y:S01]  /*47a0*/  MUFU.TANH R100, R5 ;  /* 0x0000000500647308 */ /* 0x0001620000002400 */
[----:B------:R-:W-:Y:S01]  /*47b0*/  FSEL R42, R56, -INF , P3 ;  /* 0xff800000382a7808 */ /* 0x000fe20001800000 */
[----:B------:R-:W-:Y:S01]  /*47c0*/  FMUL.FTZ R31, R31, UR10 ;  /* 0x0000000a1f1f7c20 */ /* 0x000fe20008410000 */
[----:B------:R-:W-:Y:S01]  /*47d0*/  FMNMX.FTZ R43, R26, R43, !PT ;  /* 0x0000002b1a2b7209 */ /* 0x000fe20007810000 */
[----:B------:R-:W-:Y:S01]  /*47e0*/  FMUL.FTZ R24, R24, UR10 ;  /* 0x0000000a18187c20 */ /* 0x000fe20008410000 */
[----:B------:R-:W-:Y:S01]  /*47f0*/  ISETP.GT.AND P3, PT, R6, 0x49, PT ;  /* 0x000000490600780c */ /* 0x000fe20003f64270 */
[----:B------:R-:W-:Y:S01]  /*4800*/  FMUL.FTZ R25, R25, UR10 ;  /* 0x0000000a19197c20 */ /* 0x000fe20008410000 */
[----:B--2---:R-:W-:Y:S01]  /*4810*/  FSEL R46, R46, -INF , P4 ;  /* 0xff8000002e2e7808 */ /* 0x004fe20002000000 */
[----:B------:R-:W2:Y:S01]  /*4820*/  MUFU.TANH R27, R27 ;  /* 0x0000001b001b7308 */ /* 0x000ea20000002400 */
[----:B------:R-:W-:Y:S01]  /*4830*/  FMNMX.FTZ R43, R42, R43, !PT ;  /* 0x0000002b2a2b7209 */ /* 0x000fe20007810000 */
[----:B0-----:R-:W-:Y:S01]  /*4840*/  FMUL.FTZ R5, R30, UR10 ;  /* 0x0000000a1e057c20 */ /* 0x001fe20008410000 */
[----:B------:R-:W-:Y:S01]  /*4850*/  ISETP.GT.AND P4, PT, R6, 0x50, PT ;  /* 0x000000500600780c */ /* 0x000fe20003f84270 */
[----:B------:R-:W-:Y:S01]  /*4860*/  FMUL.FTZ R28, R28, UR10 ;  /* 0x0000000a1c1c7c20 */ /* 0x000fe20008410000 */
[----:B---3--:R-:W-:Y:S01]  /*4870*/  FSEL R56, R47, -INF , P3 ;  /* 0xff8000002f387808 */ /* 0x008fe20001800000 */
[----:B------:R-:W-:Y:S01]  /*4880*/  FMUL.FTZ R29, R29, UR10 ;  /* 0x0000000a1d1d7c20 */ /* 0x000fe20008410000 */
[----:B------:R-:W-:Y:S01]  /*4890*/  FMNMX.FTZ R43, R46, R43, !PT ;  /* 0x0000002b2e2b7209 */ /* 0x000fe20007810000 */
[----:B------:R-:W0:Y:S01]  /*48a0*/  MUFU.TANH R5, R5 ;  /* 0x0000000500057308 */ /* 0x000e220000002400 */
[----:B------:R-:W-:Y:S01]  /*48b0*/  ISETP.GT.AND P3, PT, R6, 0x51, PT ;  /* 0x000000510600780c */ /* 0x000fe20003f64270 */
[----:B------:R3:W-:Y:S01]  /*48c0*/  @!P1 SYNCS.ARRIVE.TRANS64.RED.A1T0 RZ, [R0+URZ], RZ ;  /* 0x000000ff00ff99a7 */ /* 0x0007e2000810043f */
[----:B----4-:R-:W-:-:S02]  /*48d0*/  FSEL R54, R58, -INF , P4 ;  /* 0xff8000003a367808 */ /* 0x010fc40002000000 */
[----:B------:R-:W-:Y:S02]  /*48e0*/  FMNMX.FTZ R43, R56, R43, !PT ;  /* 0x0000002b382b7209 */ /* 0x000fe40007810000 */
[----:B------:R-:W-:Y:S01]  /*48f0*/  ISETP.GT.AND P4, PT, R6, 0x58, PT ;  /* 0x000000580600780c */ /* 0x000fe20003f84270 */
[----:B------:R-:W4:Y:S01]  /*4900*/  MUFU.TANH R31, R31 ;  /* 0x0000001f001f7308 */ /* 0x000f220000002400 */
[----:B-1----:R-:W-:Y:S02]  /*4910*/  FSEL R30, R35, -INF , P3 ;  /* 0xff800000231e7808 */ /* 0x002fe40001800000 */
[----:B------:R-:W-:Y:S02]  /*4920*/  FMNMX.FTZ R43, R54, R43, !PT ;  /* 0x0000002b362b7209 */ /* 0x000fe40007810000 */
[----:B------:R-:W-:Y:S02]  /*4930*/  ISETP.GT.AND P3, PT, R6, 0x59, PT ;  /* 0x000000590600780c */ /* 0x000fe40003f64270 */
[----:B------:R-:W-:Y:S01]  /*4940*/  FSEL R58, R62, -INF , P4 ;  /* 0xff8000003e3a7808 */ /* 0x000fe20002000000 */
[----:B------:R-:W-:Y:S01]  /*4950*/  MUFU.TANH R96, R24 ;  /* 0x0000001800607308 */ /* 0x000fe20000002400 */
[----:B------:R-:W-:-:S02]  /*4960*/  FMNMX.FTZ R43, R30, R43, !PT ;  /* 0x0000002b1e2b7209 */ /* 0x000fc40007810000 */
[----:B------:R-:W-:Y:S02]  /*4970*/  ISETP.GT.AND P4, PT, R6, 0x60, PT ;  /* 0x000000600600780c */ /* 0x000fe40003f84270 */
[----:B------:R-:W-:Y:S02]  /*4980*/  FSEL R62, R39, -INF , P3 ;  /* 0xff800000273e7808 */ /* 0x000fe40001800000 */
[----:B------:R-:W-:Y:S01]  /*4990*/  FMNMX.FTZ R43, R58, R43, !PT ;  /* 0x0000002b3a2b7209 */ /* 0x000fe20007810000 */
[----:B------:R1:W-:Y:S01]  /*49a0*/  MUFU.TANH R39, R25 ;  /* 0x0000001900277308 */ /* 0x0003e20000002400 */
[----:B------:R-:W-:Y:S02]  /*49b0*/  ISETP.GT.AND P3, PT, R6, 0x61, PT ;  /* 0x000000610600780c */ /* 0x000fe40003f64270 */
[----:B-----5:R-:W-:Y:S02]  /*49c0*/  FSEL R100, R100, -INF , P4 ;  /* 0xff80000064647808 */ /* 0x020fe40002000000 */
[----:B------:R-:W-:-:S02]  /*49d0*/  FMNMX.FTZ R43, R62, R43, !PT ;  /* 0x0000002b3e2b7209 */ /* 0x000fc40007810000 */
[----:B------:R-:W-:Y:S01]  /*49e0*/  ISETP.GT.AND P4, PT, R6, 0x68, PT ;  /* 0x000000680600780c */ /* 0x000fe20003f84270 */
[----:B------:R5:W-:Y:S01]  /*49f0*/  MUFU.TANH R98, R28 ;  /* 0x0000001c00627308 */ /* 0x000be20000002400 */
[----:B--2---:R-:W-:Y:S02]  /*4a00*/  FSEL R102, R27, -INF , P3 ;  /* 0xff8000001b667808 */ /* 0x004fe40001800000 */
[----:B------:R-:W-:Y:S02]  /*4a10*/  FMNMX.FTZ R43, R100, R43, !PT ;  /* 0x0000002b642b7209 */ /* 0x000fe40007810000 */
[----:B------:R-:W-:Y:S02]  /*4a20*/  ISETP.GT.AND P3, PT, R6, 0x69, PT ;  /* 0x000000690600780c */ /* 0x000fe40003f64270 */
[----:B0-----:R-:W-:Y:S01]  /*4a30*/  FSEL R104, R5, -INF , P4 ;  /* 0xff80000005687808 */ /* 0x001fe20002000000 */
[----:B------:R-:W-:Y:S01]  /*4a40*/  MUFU.TANH R35, R52 ;  /* 0x0000003400237308 */ /* 0x000fe20000002400 */
[----:B------:R-:W-:-:S02]  /*4a50*/  FMNMX.FTZ R43, R102, R43, !PT ;  /* 0x0000002b662b7209 */ /* 0x000fc40007810000 */
[----:B----4-:R-:W-:Y:S02]  /*4a60*/  FSEL R106, R31, -INF , P3 ;  /* 0xff8000001f6a7808 */ /* 0x010fe40001800000 */
[----:B------:R-:W-:Y:S02]  /*4a70*/  FMNMX.FTZ R43, R104, R43, !PT ;  /* 0x0000002b682b7209 */ /* 0x000fe40007810000 */
[----:B------:R-:W-:Y:S01]  /*4a80*/  ISETP.GT.AND P4, PT, R57, 0x1, PT ;  /* 0x000000013900780c */ /* 0x000fe20003f84270 */
[----:B------:R0:W-:Y:S01]  /*4a90*/  MUFU.TANH R31, R40 ;  /* 0x00000028001f7308 */ /* 0x0001e20000002400 */
[----:B------:R-:W-:Y:S02]  /*4aa0*/  FMNMX.FTZ R43, R106, R43, !PT ;  /* 0x0000002b6a2b7209 */ /* 0x000fe40007810000 */
[----:B-1----:R-:W-:Y:S02]  /*4ab0*/  FSEL R25, R7, -INF , P4 ;  /* 0xff80000007197808 */ /* 0x002fe40002000000 */
[----:B-----5:R-:W-:Y:S01]  /*4ac0*/  FSEL R28, R9, -INF , P5 ;  /* 0xff800000091c7808 */ /* 0x020fe20002800000 */
[----:B------:R-:W1:Y:S01]  /*4ad0*/  SHFL.BFLY PT, R6, R43, 0x2, 0x1f ;  /* 0x0c401f002b067f89 */ /* 0x000e6200000e0000 */
[----:B------:R-:W-:Y:S01]  /*4ae0*/  ISETP.GT.AND P4, PT, R57, 0x10, PT ;  /* 0x000000103900780c */ /* 0x000fe20003f84270 */
[----:B------:R-:W2:Y:S03]  /*4af0*/  MUFU.TANH R49, R49 ;  /* 0x0000003100317308 */ /* 0x000ea60000002400 */
[----:B------:R-:W-:-:S02]  /*4b00*/  FSEL R36, R11, -INF , P4 ;  /* 0xff8000000b247808 */ /* 0x000fc40002000000 */
[----:B------:R-:W-:-:S03]  /*4b10*/  ISETP.GT.AND P4, PT, R57, 0x18, PT ;  /* 0x000000183900780c */ /* 0x000fc60003f84270 */
[----:B------:R-:W4:Y:S01]  /*4b20*/  MUFU.TANH R53, R53 ;  /* 0x0000003500357308 */ /* 0x000f220000002400 */
[----:B------:R-:W-:Y:S02]  /*4b30*/  FSEL R44, R13, -INF , P4 ;  /* 0xff8000000d2c7808 */ /* 0x000fe40002000000 */
[----:B------:R-:W-:-:S04]  /*4b40*/  ISETP.GT.AND P4, PT, R57, 0x20, PT ;  /* 0x000000203900780c */ /* 0x000fc80003f84270 */
[----:B------:R-:W-:Y:S01]  /*4b50*/  FSEL R64, R15, -INF , P4 ;  /* 0xff8000000f407808 */ /* 0x000fe20002000000 */
[----:B------:R-:W5:Y:S01]  /*4b60*/  MUFU.TANH R41, R41 ;  /* 0x0000002900297308 */ /* 0x000f620000002400 */
[----:B------:R-:W-:Y:S02]  /*4b70*/  ISETP.GT.AND P4, PT, R57, 0x28, PT ;  /* 0x000000283900780c */ /* 0x000fe40003f84270 */
[----:B-1----:R-:W-:-:S05]  /*4b80*/  FMNMX.FTZ R6, R43, R6, !PT ;  /* 0x000000062b067209 */ /* 0x002fca0007810000 */
[----:B------:R-:W1:Y:S01]  /*4b90*/  MUFU.TANH R45, R45 ;  /* 0x0000002d002d7308 */ /* 0x000e620000002400 */
[----:B------:R-:W3:Y:S07]  /*4ba0*/  SHFL.BFLY PT, R5, R6, 0x1, 0x1f ;  /* 0x0c201f0006057f89 */ /* 0x000eee00000e0000 */
[----:B------:R-:W-:Y:S08]  /*4bb0*/  MUFU.TANH R33, R33 ;  /* 0x0000002100217308 */ /* 0x000ff00000002400 */
[----:B------:R-:W-:Y:S08]  /*4bc0*/  MUFU.TANH R37, R37 ;  /* 0x0000002500257308 */ /* 0x000ff00000002400 */
[----:B------:R-:W-:Y:S01]  /*4bd0*/  MUFU.TANH R29, R29 ;  /* 0x0000001d001d7308 */ /* 0x000fe20000002400 */
[----:B---3--:R-:W-:Y:S01]  /*4be0*/  FMNMX.FTZ R6, R6, R5, !PT ;  /* 0x0000000506067209 */ /* 0x008fe20007810000 */
[----:B------:R-:W-:-:S03]  /*4bf0*/  IMAD.U32 R5, RZ, RZ, UR4 ;  /* 0x00000004ff057e24 */ /* 0x000fc6000f8e00ff */
[C---:B------:R-:W-:Y:S01]  /*4c00*/  FSETP.NEU.FTZ.AND P3, PT, R6.reuse, -INF , PT ;  /* 0xff8000000600780b */ /* 0x040fe20003f7d000 */
[----:B------:R-:W-:-:S05]  /*4c10*/  FMUL.FTZ R27, R6, R5 ;  /* 0x00000005061b7220 */ /* 0x000fca0000410000 */
[----:B------:R-:W-:Y:S02]  /*4c20*/  FSEL R27, R27, RZ, P3 ;  /* 0x000000ff1b1b7208 */ /* 0x000fe40001800000 */
[----:B------:R-:W-:-:S03]  /*4c30*/  ISETP.GT.AND P3, PT, R57, RZ, PT ;  /* 0x000000ff3900720c */ /* 0x000fc60003f64270 */
[-CC-:B------:R-:W-:Y:S01]  /*4c40*/  FFMA.FTZ R201, R66, R5.reuse, -R27.reuse ;  /* 0x0000000542c97223 */ /* 0x180fe2000001081b */
[----:B------:R-:W-:Y:S01]  /*4c50*/  FSEL R24, R4, -INF , P3 ;  /* 0xff80000004187808 */ /* 0x000fe20001800000 */
[-CC-:B------:R-:W-:Y:S01]  /*4c60*/  FFMA.FTZ R203, R68, R5.reuse, -R27.reuse ;  /* 0x0000000544cb7223 */ /* 0x180fe2000001081b */
[C---:B------:R-:W-:Y:S01]  /*4c70*/  ISETP.GT.AND P3, PT, R57.reuse, 0x9, PT ;  /* 0x000000093900780c */ /* 0x040fe20003f64270 */
[--C-:B------:R-:W-:Y:S01]  /*4c80*/  FFMA.FTZ R197, R72, R5, -R27.reuse ;  /* 0x0000000548c57223 */ /* 0x100fe2000001081b */
[----:B------:R-:W-:Y:S01]  /*4c90*/  FMNMX.FTZ R7, R24, R25, !PT ;  /* 0x0000001918077209 */ /* 0x000fe20007810000 */
[-CC-:B------:R-:W-:Y:S01]  /*4ca0*/  FFMA.FTZ R199, R76, R5.reuse, -R27.reuse ;  /* 0x000000054cc77223 */ /* 0x180fe2000001081b */
[----:B------:R-:W-:Y:S01]  /*4cb0*/  FSEL R32, R8, -INF , P3 ;  /* 0xff80000008207808 */ /* 0x000fe20001800000 */
[--C-:B------:R-:W-:Y:S01]  /*4cc0*/  FFMA.FTZ R8, R70, R5, -R27.reuse ;  /* 0x0000000546087223 */ /* 0x100fe2000001081b */
[----:B------:R-:W-:Y:S01]  /*4cd0*/  FMNMX.FTZ R7, R28, R7, !PT ;  /* 0x000000071c077209 */ /* 0x000fe20007810000 */
[-CC-:B------:R-:W-:Y:S01]  /*4ce0*/  FFMA.FTZ R193, R80, R5.reuse, -R27.reuse ;  /* 0x0000000550c17223 */ /* 0x180fe2000001081b */
[C---:B------:R-:W-:Y:S01]  /*4cf0*/  ISETP.GT.AND P3, PT, R57.reuse, 0x11, PT ;  /* 0x000000113900780c */ /* 0x040fe20003f64270 */
[--C-:B------:R-:W-:Y:S01]  /*4d00*/  FFMA.FTZ R195, R90, R5, -R27.reuse ;  /* 0x000000055ac37223 */ /* 0x100fe2000001081b */
[----:B------:R-:W-:Y:S01]  /*4d10*/  FMNMX.FTZ R7, R32, R7, !PT ;  /* 0x0000000720077209 */ /* 0x000fe20007810000 */
[-CC-:B------:R-:W-:Y:S01]  /*4d20*/  FFMA.FTZ R189, R60, R5.reuse, -R27.reuse ;  /* 0x000000053cbd7223 */ /* 0x180fe2000001081b */
[----:B0-----:R-:W-:Y:S01]  /*4d30*/  FSEL R40, R10, -INF , P3 ;  /* 0xff8000000a287808 */ /* 0x001fe20001800000 */
[--C-:B------:R-:W-:Y:S01]  /*4d40*/  FFMA.FTZ R10, R74, R5, -R27.reuse ;  /* 0x000000054a0a7223 */ /* 0x100fe2000001081b */
[----:B------:R-:W-:Y:S01]  /*4d50*/  FMNMX.FTZ R7, R36, R7, !PT ;  /* 0x0000000724077209 */ /* 0x000fe20007810000 */
[-CC-:B------:R-:W-:Y:S01]  /*4d60*/  FFMA.FTZ R9, R50, R5.reuse, -R27.reuse ;  /* 0x0000000532097223 */ /* 0x180fe2000001081b */
[----:B------:R-:W-:Y:S01]  /*4d70*/  ISETP.GT.AND P3, PT, R57, 0x19, PT ;  /* 0x000000193900780c */ /* 0x000fe20003f64270 */
[--C-:B------:R-:W-:Y:S01]  /*4d80*/  FFMA.FTZ R11, R34, R5, -R27.reuse ;  /* 0x00000005220b7223 */ /* 0x100fe2000001081b */
[----:B------:R-:W-:Y:S01]  /*4d90*/  FMNMX.FTZ R7, R40, R7, !PT ;  /* 0x0000000728077209 */ /* 0x000fe20007810000 */
[----:B------:R-:W-:Y:S01]  /*4da0*/  MUFU.EX2 R108, R9 ;  /* 0x00000009006c7308 */ /* 0x000fe20000000800 */
[----:B------:R-:W-:Y:S01]  /*4db0*/  FSEL R52, R12, -INF , P3 ;  /* 0xff8000000c347808 */ /* 0x000fe20001800000 */
[--C-:B------:R-:W-:Y:S01]  /*4dc0*/  FFMA.FTZ R12, R78, R5, -R27.reuse ;  /* 0x000000054e0c7223 */ /* 0x100fe2000001081b */
[----:B------:R-:W-:Y:S01]  /*4dd0*/  FMNMX.FTZ R7, R44, R7, !PT ;  /* 0x000000072c077209 */ /* 0x000fe20007810000 */
[-CC-:B------:R-:W-:Y:S01]  /*4de0*/  FFMA.FTZ R4, R51, R5.reuse, -R27.reuse ;  /* 0x0000000533047223 */ /* 0x180fe2000001081b */
[C---:B------:R-:W-:Y:S01]  /*4df0*/  ISETP.GT.AND P3, PT, R57.reuse, 0x21, PT ;  /* 0x000000213900780c */ /* 0x040fe20003f64270 */
[--C-:B------:R-:W-:Y:S01]  /*4e00*/  FFMA.FTZ R30, R30, R5, -R27.reuse ;  /* 0x000000051e1e7223 */ /* 0x100fe2000001081b */
[----:B------:R-:W-:Y:S01]  /*4e10*/  FMNMX.FTZ R7, R52, R7, !PT ;  /* 0x0000000734077209 */ /* 0x000fe20007810000 */
[----:B------:R-:W-:Y:S01]  /*4e20*/  MUFU.EX2 R201, R201 ;  /* 0x000000c900c97308 */ /* 0x000fe20000000800 */
[----:B------:R-:W-:Y:S01]  /*4e30*/  FSEL R66, R14, -INF , P3 ;  /* 0xff8000000e427808 */ /* 0x000fe20001800000 */
[--C-:B------:R-:W-:Y:S01]  /*4e40*/  FFMA.FTZ R14, R86, R5, -R27.reuse ;  /* 0x00000005560e7223 */ /* 0x100fe2000001081b */
[----:B------:R-:W-:Y:S01]  /*4e50*/  FMNMX.FTZ R7, R64, R7, !PT ;  /* 0x0000000740077209 */ /* 0x000fe20007810000 */
[-CC-:B------:R-:W-:Y:S01]  /*4e60*/  FFMA.FTZ R38, R38, R5.reuse, -R27.reuse ;  /* 0x0000000526267223 */ /* 0x180fe2000001081b */
[----:B------:R-:W-:Y:S01]  /*4e70*/  ISETP.GT.AND P3, PT, R57, 0x29, PT ;  /* 0x000000293900780c */ /* 0x000fe20003f64270 */
[--C-:B------:R-:W-:Y:S01]  /*4e80*/  FFMA.FTZ R26, R26, R5, -R27.reuse ;  /* 0x000000051a1a7223 */ /* 0x100fe2000001081b */
[----:B------:R-:W-:Y:S01]  /*4e90*/  FSEL R68, R21, -INF , P4 ;  /* 0xff80000015447808 */ /* 0x000fe20002000000 */
[----:B------:R-:W0:Y:S01]  /*4ea0*/  MUFU.EX2 R4, R4 ;  /* 0x0000000400047308 */ /* 0x000e220000000800 */
[----:B------:R-:W-:Y:S01]  /*4eb0*/  FMNMX.FTZ R7, R66, R7, !PT ;  /* 0x0000000742077209 */ /* 0x000fe20007810000 */
[-CC-:B------:R-:W-:Y:S01]  /*4ec0*/  FFMA.FTZ R42, R42, R5.reuse, -R27.reuse ;  /* 0x000000052a2a7223 */ /* 0x180fe2000001081b */
[C---:B------:R-:W-:Y:S01]  /*4ed0*/  ISETP.GT.AND P4, PT, R57.reuse, 0x30, PT ;  /* 0x000000303900780c */ /* 0x040fe20003f84270 */
[-CC-:B------:R-:W-:Y:S01]  /*4ee0*/  FFMA.FTZ R46, R46, R5.reuse, -R27.reuse ;  /* 0x000000052e2e7223 */ /* 0x180fe2000001081b */
[----:B------:R-:W-:Y:S01]  /*4ef0*/  FSEL R70, R20, -INF , P3 ;  /* 0xff80000014467808 */ /* 0x000fe20001800000 */
[--C-:B------:R-:W-:Y:S01]  /*4f00*/  FFMA.FTZ R20, R94, R5, -R27.reuse ;  /* 0x000000055e147223 */ /* 0x100fe2000001081b */
[----:B------:R-:W-:Y:S01]  /*4f10*/  FMNMX.FTZ R7, R68, R7, !PT ;  /* 0x0000000744077209 */ /* 0x000fe20007810000 */
[----:B------:R-:W3:Y:S01]  /*4f20*/  MUFU.EX2 R203, R203 ;  /* 0x000000cb00cb7308 */ /* 0x000ee20000000800 */
[C---:B------:R-:W-:Y:S01]  /*4f30*/  ISETP.GT.AND P3, PT, R57.reuse, 0x31, PT ;  /* 0x000000313900780c */ /* 0x040fe20003f64270 */
[-CC-:B------:R-:W-:Y:S01]  /*4f40*/  FFMA.FTZ R56, R56, R5.reuse, -R27.reuse ;  /* 0x0000000538387223 */ /* 0x180fe2000001081b */
[----:B------:R-:W-:Y:S01]  /*4f50*/  FSEL R48, R48, -INF , P4 ;  /* 0xff80000030307808 */ /* 0x000fe20002000000 */
[--C-:B------:R-:W-:Y:S01]  /*4f60*/  FFMA.FTZ R54, R54, R5, -R27.reuse ;  /* 0x0000000536367223 */ /* 0x100fe2000001081b */
[----:B------:R-:W-:Y:S01]  /*4f70*/  FMNMX.FTZ R7, R70, R7, !PT ;  /* 0x0000000746077209 */ /* 0x000fe20007810000 */
[-CC-:B------:R-:W-:Y:S01]  /*4f80*/  FFMA.FTZ R58, R58, R5.reuse, -R27.reuse ;  /* 0x000000053a3a7223 */ /* 0x180fe2000001081b */
[----:B------:R-:W-:Y:S01]  /*4f90*/  ISETP.GT.AND P4, PT, R57, 0x38, PT ;  /* 0x000000383900780c */ /* 0x000fe20003f84270 */
[----:B------:R-:W-:Y:S01]  /*4fa0*/  MUFU.EX2 R191, R11 ;  /* 0x0000000b00bf7308 */ /* 0x000fe20000000800 */
[----:B--2---:R-:W-:Y:S01]  /*4fb0*/  FSEL R72, R49, -INF , P3 ;  /* 0xff80000031487808 */ /* 0x004fe20001800000 */
[--C-:B------:R-:W-:Y:S01]  /*4fc0*/  FFMA.FTZ R62, R62, R5, -R27.reuse ;  /* 0x000000053e3e7223 */ /* 0x100fe2000001081b */
[----:B------:R-:W-:Y:S01]  /*4fd0*/  FMNMX.FTZ R7, R48, R7, !PT ;  /* 0x0000000730077209 */ /* 0x000fe20007810000 */
[-CC-:B------:R-:W-:Y:S01]  /*4fe0*/  FFMA.FTZ R100, R100, R5.reuse, -R27.reuse ;  /* 0x0000000564647223 */ /* 0x180fe2000001081b */
[----:B------:R-:W-:Y:S01]  /*4ff0*/  ISETP.GT.AND P3, PT, R57, 0x39, PT ;  /* 0x000000393900780c */ /* 0x000fe20003f64270 */
[--C-:B------:R-:W-:Y:S01]  /*5000*/  FFMA.FTZ R102, R102, R5, -R27.reuse ;  /* 0x0000000566667223 */ /* 0x100fe2000001081b */
[----:B------:R-:W-:Y:S01]  /*5010*/  FSEL R74, R35, -INF , P4 ;  /* 0xff800000234a7808 */ /* 0x000fe20002000000 */
[----:B------:R-:W2:Y:S01]  /*5020*/  MUFU.EX2 R8, R8 ;  /* 0x0000000800087308 */ /* 0x000ea20000000800 */
[----:B------:R-:W-:Y:S01]  /*5030*/  FMNMX.FTZ R7, R72, R7, !PT ;  /* 0x0000000748077209 */ /* 0x000fe20007810000 */
[----:B------:R-:W2:Y:S01]  /*5040*/  @P2 LDC R35, c[0x0][0x450] ;  /* 0x00011400ff232b82 */ /* 0x000ea20000000800 */
[----:B------:R-:W-:Y:S01]  /*5050*/  ISETP.GT.AND P4, PT, R57, 0x40, PT ;  /* 0x000000403900780c */ /* 0x000fe20003f84270 */
[-CC-:B------:R-:W-:Y:S01]  /*5060*/  FFMA.FTZ R104, R104, R5.reuse, -R27.reuse ;  /* 0x0000000568687223 */ /* 0x180fe2000001081b */
[----:B----4-:R-:W-:Y:S01]  /*5070*/  FSEL R76, R53, -INF , P3 ;  /* 0xff800000354c7808 */ /* 0x010fe20001800000 */
[----:B------:R-:W-:Y:S01]  /*5080*/  FFMA.FTZ R27, R106, R5, -R27 ;  /* 0x000000056a1b7223 */ /* 0x000fe2000001081b */
[----:B------:R-:W-:Y:S01]  /*5090*/  FMNMX.FTZ R7, R74, R7, !PT ;  /* 0x000000074a077209 */ /* 0x000fe20007810000 */
[----:B------:R-:W4:Y:S01]  /*50a0*/  MUFU.EX2 R197, R197 ;  /* 0x000000c500c57308 */ /* 0x000f220000000800 */
[----:B------:R-:W-:-:S02]  /*50b0*/  ISETP.GT.AND P3, PT, R57, 0x41, PT ;  /* 0x000000413900780c */ /* 0x000fc40003f64270 */
[----:B------:R-:W-:Y:S02]  /*50c0*/  CS2R R106, SRZ ;  /* 0x00000000006a7805 */ /* 0x000fe4000001ff00 */
[----:B------:R-:W-:Y:S02]  /*50d0*/  FSEL R78, R31, -INF , P4 ;  /* 0xff8000001f4e7808 */ /* 0x000fe40002000000 */
[----:B------:R-:W-:Y:S02]  /*50e0*/  FMNMX.FTZ R7, R76, R7, !PT ;  /* 0x000000074c077209 */ /* 0x000fe40007810000 */
[----:B------:R-:W-:Y:S01]  /*50f0*/  ISETP.GT.AND P4, PT, R57, 0x48, PT ;  /* 0x000000483900780c */ /* 0x000fe20003f84270 */
[----:B------:R-:W4:Y:S01]  /*5100*/  MUFU.EX2 R10, R10 ;  /* 0x0000000a000a7308 */ /* 0x000f220000000800 */
[----:B-----5:R-:W-:Y:S02]  /*5110*/  FSEL R80, R41, -INF , P3 ;  /* 0xff80000029507808 */ /* 0x020fe40001800000 */
[----:B------:R-:W-:-:S02]  /*5120*/  FMNMX.FTZ R7, R78, R7, !PT ;  /* 0x000000074e077209 */ /* 0x000fc40007810000 */
[C---:B------:R-:W-:Y:S02]  /*5130*/  ISETP.GT.AND P3, PT, R57.reuse, 0x49, PT ;  /* 0x000000493900780c */ /* 0x040fe40003f64270 */
[----:B------:R-:W-:Y:S01]  /*5140*/  FSEL R84, R84, -INF , P4 ;  /* 0xff80000054547808 */ /* 0x000fe20002000000 */
[----:B------:R0:W-:Y:S01]  /*5150*/  MUFU.EX2 R181, R30 ;  /* 0x0000001e00b57308 */ /* 0x0001e20000000800 */
[----:B------:R-:W-:Y:S02]  /*5160*/  FMNMX.FTZ R7, R80, R7, !PT ;  /* 0x0000000750077209 */ /* 0x000fe40007810000 */
[----:B------:R-:W-:Y:S02]  /*5170*/  ISETP.GT.AND P4, PT, R57, 0x50, PT ;  /* 0x000000503900780c */ /* 0x000fe40003f84270 */
[----:B-1----:R-:W-:Y:S02]  /*5180*/  FSEL R86, R45, -INF , P3 ;  /* 0xff8000002d567808 */ /* 0x002fe40001800000 */
[----:B------:R-:W-:Y:S01]  /*5190*/  FMNMX.FTZ R7, R84, R7, !PT ;  /* 0x0000000754077209 */ /* 0x000fe20007810000 */
[----:B------:R-:W-:Y:S01]  /*51a0*/  MUFU.EX2 R199, R199 ;  /* 0x000000c700c77308 */ /* 0x000fe20000000800 */
[----:B------:R-:W-:Y:S01]  /*51b0*/  ISETP.GT.AND P3, PT, R57, 0x51, PT ;  /* 0x000000513900780c */ /* 0x000fe20003f64270 */
[----:B0-----:R-:W-:Y:S01]  /*51c0*/  FADD.FTZ R30, R201, R4 ;  /* 0x00000004c91e7221 */ /* 0x001fe20000010000 */
[----:B------:R-:W-:-:S02]  /*51d0*/  FSEL R88, R88, -INF , P4 ;  /* 0xff80000058587808 */ /* 0x000fc40002000000 */
[----:B------:R-:W-:Y:S01]  /*51e0*/  FMNMX.FTZ R7, R86, R7, !PT ;  /* 0x0000000756077209 */ /* 0x000fe20007810000 */
[----:B---3--:R-:W-:Y:S01]  /*51f0*/  FADD.FTZ R31, R203, R30 ;  /* 0x0000001ecb1f7221 */ /* 0x008fe20000010000 */
[----:B------:R-:W-:Y:S01]  /*5200*/  ISETP.GT.AND P4, PT, R57, 0x58, PT ;  /* 0x000000583900780c */ /* 0x000fe20003f84270 */
[----:B------:R-:W-:Y:S01]  /*5210*/  MUFU.EX2 R12, R12 ;  /* 0x0000000c000c7308 */ /* 0x000fe20000000800 */
[----:B------:R-:W-:Y:S01]  /*5220*/  FSEL R90, R33, -INF , P3 ;  /* 0xff800000215a7808 */ /* 0x000fe20001800000 */
[----:B--2---:R-:W-:Y:S01]  /*5230*/  FADD.FTZ R30, R8, R31 ;  /* 0x0000001f081e7221 */ /* 0x004fe20000010000 */
[----:B------:R-:W-:Y:S02]  /*5240*/  FMNMX.FTZ R7, R88, R7, !PT ;  /* 0x0000000758077209 */ /* 0x000fe40007810000 */
[----:B------:R-:W-:Y:S01]  /*5250*/  ISETP.GT.AND P3, PT, R57, 0x59, PT ;  /* 0x000000593900780c */ /* 0x000fe20003f64270 */
[----:B----4-:R-:W-:Y:S01]  /*5260*/  FADD.FTZ R33, R197, R30 ;  /* 0x0000001ec5217221 */ /* 0x010fe20000010000 */
[----:B------:R-:W-:Y:S01]  /*5270*/  FSEL R92, R92, -INF , P4 ;  /* 0xff8000005c5c7808 */ /* 0x000fe20002000000 */
[----:B------:R-:W-:Y:S01]  /*5280*/  MUFU.EX2 R193, R193 ;  /* 0x000000c100c17308 */ /* 0x000fe20000000800 */
[----:B------:R-:W-:Y:S01]  /*5290*/  FMNMX.FTZ R7, R90, R7, !PT ;  /* 0x000000075a077209 */ /* 0x000fe20007810000 */
[----:B------:R-:W-:Y:S01]  /*52a0*/  FADD.FTZ R2, R10, R33 ;  /* 0x000000210a027221 */ /* 0x000fe20000010000 */
[----:B------:R-:W-:Y:S01]  /*52b0*/  ISETP.GT.AND P4, PT, R57, 0x60, PT ;  /* 0x000000603900780c */ /* 0x000fe20003f84270 */
[----:B------:R-:W-:Y:S01]  /*52c0*/  IMAD.MOV.U32 R30, RZ, RZ, R17 ;  /* 0x000000ffff1e7224 */ /* 0x000fe200078e0011 */
[----:B------:R-:W-:-:S02]  /*52d0*/  FSEL R94, R37, -INF , P3 ;  /* 0xff800000255e7808 */ /* 0x000fc40001800000 */
[----:B------:R-:W-:Y:S01]  /*52e0*/  FMNMX.FTZ R7, R92, R7, !PT ;  /* 0x000000075c077209 */ /* 0x000fe20007810000 */
[----:B------:R-:W-:Y:S01]  /*52f0*/  MUFU.EX2 R14, R14 ;  /* 0x0000000e000e7308 */ /* 0x000fe20000000800 */
[C---:B------:R-:W-:Y:S02]  /*5300*/  ISETP.GT.AND P3, PT, R57.reuse, 0x61, PT ;  /* 0x000000613900780c */ /* 0x040fe40003f64270 */
[----:B------:R-:W-:Y:S02]  /*5310*/  FSEL R96, R96, -INF , P4 ;  /* 0xff80000060607808 */ /* 0x000fe40002000000 */
[----:B------:R-:W-:Y:S02]  /*5320*/  FMNMX.FTZ R7, R94, R7, !PT ;  /* 0x000000075e077209 */ /* 0x000fe40007810000 */
[----:B------:R-:W-:Y:S01]  /*5330*/  ISETP.GT.AND P4, PT, R57, 0x68, PT ;  /* 0x000000683900780c */ /* 0x000fe20003f84270 */
[----:B------:R-:W-:Y:S01]  /*5340*/  MUFU.EX2 R195, R195 ;  /* 0x000000c300c37308 */ /* 0x000fe20000000800 */
[----:B------:R-:W-:-:S02]  /*5350*/  FSEL R60, R39, -INF , P3 ;  /* 0xff800000273c7808 */ /* 0x000fc40001800000 */
[----:B------:R-:W-:Y:S02]  /*5360*/  FMNMX.FTZ R7, R96, R7, !PT ;  /* 0x0000000760077209 */ /* 0x000fe40007810000 */
[----:B------:R-:W-:Y:S02]  /*5370*/  ISETP.GT.AND P3, PT, R57, 0x69, PT ;  /* 0x000000693900780c */ /* 0x000fe40003f64270 */
[----:B------:R-:W-:Y:S01]  /*5380*/  FSEL R98, R98, -INF , P4 ;  /* 0xff80000062627808 */ /* 0x000fe20002000000 */
[----:B------:R-:W-:Y:S01]  /*5390*/  MUFU.EX2 R20, R20 ;  /* 0x0000001400147308 */ /* 0x000fe20000000800 */
[----:B------:R-:W-:Y:S02]  /*53a0*/  FMNMX.FTZ R7, R60, R7, !PT ;  /* 0x000000073c077209 */ /* 0x000fe40007810000 */
[----:B------:R-:W-:Y:S02]  /*53b0*/  FSEL R50, R29, -INF , P3 ;  /* 0xff8000001d327808 */ /* 0x000fe40001800000 */
[----:B------:R-:W-:-:S02]  /*53c0*/  FMNMX.FTZ R7, R98, R7, !PT ;  /* 0x0000000762077209 */ /* 0x000fc40007810000 */
[----:B------:R-:W-:Y:S01]  /*53d0*/  F2FP.F16.F32.PACK_AB R201, R4, R201 ;  /* 0x000000c904c9723e */ /* 0x000fe200000000ff */
[----:B------:R-:W-:Y:S01]  /*53e0*/  MUFU.EX2 R189, R189 ;  /* 0x000000bd00bd7308 */ /* 0x000fe20000000800 */
[----:B------:R-:W-:Y:S02]  /*53f0*/  FMNMX.FTZ R7, R50, R7, !PT ;  /* 0x0000000732077209 */ /* 0x000fe40007810000 */
[----:B------:R-:W-:Y:S01]  /*5400*/  F2FP.F16.F32.PACK_AB R203, R8, R203 ;  /* 0x000000cb08cb723e */ /* 0x000fe200000000ff */
[----:B------:R-:W-:Y:S01]  /*5410*/  VIADD R8, R82, 0xfffffffe ;  /* 0xfffffffe52087836 */ /* 0x000fe20000000000 */
[----:B------:R-:W-:Y:S01]  /*5420*/  F2FP.F16.F32.PACK_AB R197, R10, R197 ;  /* 0x000000c50ac5723e */ /* 0x000fe200000000ff */
[----:B------:R-:W0:Y:S01]  /*5430*/  SHFL.BFLY PT, R34, R7, 0x2, 0x1f ;  /* 0x0c401f0007227f89 */ /* 0x000e2200000e0000 */
[----:B------:R-:W-:Y:S01]  /*5440*/  CS2R R82, SRZ ;  /* 0x0000000000527805 */ /* 0x000fe2000001ff00 */
[----:B------:R-:W-:Y:S08]  /*5450*/  MUFU.EX2 R179, R27 ;  /* 0x0000001b00b37308 */ /* 0x000ff00000000800 */
[----:B------:R-:W-:Y:S08]  /*5460*/  MUFU.EX2 R38, R38 ;  /* 0x0000002600267308 */ /* 0x000ff00000000800 */
[----:B------:R-:W-:Y:S01]  /*5470*/  MUFU.EX2 R26, R26 ;  /* 0x0000001a001a7308 */ /* 0x000fe20000000800 */
[----:B0-----:R-:W-:-:S07]  /*5480*/  FMNMX.FTZ R34, R7, R34, !PT ;  /* 0x0000002207227209 */ /* 0x001fce0007810000 */
[----:B------:R0:W-:Y:S01]  /*5490*/  MUFU.EX2 R185, R42 ;  /* 0x0000002a00b97308 */ /* 0x0001e20000000800 */
[----:B------:R-:W1:Y:S07]  /*54a0*/  SHFL.BFLY PT, R7, R34, 0x1, 0x1f ;  /* 0x0c201f0022077f89 */ /* 0x000e6e00000e0000 */
[----:B------:R-:W-:Y:S01]  /*54b0*/  MUFU.EX2 R46, R46 ;  /* 0x0000002e002e7308 */ /* 0x000fe20000000800 */
[----:B0-----:R-:W-:-:S07]  /*54c0*/  CS2R R42, SRZ ;  /* 0x00000000002a7805 */ /* 0x001fce000001ff00 */
[----:B------:R0:W-:Y:S08]  /*54d0*/  MUFU.EX2 R187, R56 ;  /* 0x0000003800bb7308 */ /* 0x0001f00000000800 */
[----:B------:R-:W-:Y:S01]  /*54e0*/  MUFU.EX2 R54, R54 ;  /* 0x0000003600367308 */ /* 0x000fe20000000800 */
[----:B0-----:R-:W-:Y:S02]  /*54f0*/  CS2R R56, SRZ ;  /* 0x0000000000387805 */ /* 0x001fe4000001ff00 */
[----:B-1----:R-:W-:-:S04]  /*5500*/  FMNMX.FTZ R7, R34, R7, !PT ;  /* 0x0000000722077209 */ /* 0x002fc80007810000 */
[C---:B------:R-:W-:Y:S01]  /*5510*/  FSETP.NEU.FTZ.AND P3, PT, R7.reuse, -INF , PT ;  /* 0xff8000000700780b */ /* 0x040fe20003f7d000 */
[----:B------:R-:W-:Y:S01]  /*5520*/  FMUL.FTZ R9, R7, R5 ;  /* 0x0000000507097220 */ /* 0x000fe20000410000 */
[----:B------:R-:W-:Y:S04]  /*5530*/  MUFU.EX2 R58, R58 ;  /* 0x0000003a003a7308 */ /* 0x000fe80000000800 */
[----:B------:R-:W-:-:S04]  /*5540*/  FSEL R9, R9, RZ, P3 ;  /* 0x000000ff09097208 */ /* 0x000fc80001800000 */
        /* <DEDUP_REMOVED lines=17> */
[----:B0-----:R-:W0:Y:S01]  /*5660*/  @P2 LDC R32, c[0x0][0x44c] ;  /* 0x00011300ff202b82 */ /* 0x001e220000000800 */
        /* <DEDUP_REMOVED lines=15> */
[----:B------:R-:W-:Y:S01]  /*5760*/  FFMA.FTZ R50, R50, R5, -R9 ;  /* 0x0000000532327223 */ /* 0x000fe20000010809 */
[----:B------:R-:W-:-:S06]  /*5770*/  CS2R R62, SRZ ;  /* 0x00000000003e7805 */ /* 0x000fcc000001ff00 */
[----:B------:R-:W3:Y:S01]  /*5780*/  MUFU.EX2 R36, R36 ;  /* 0x0000002400247308 */ /* 0x000ee20000000800 */
[----:B0-----:R-:W-:-:S04]  /*5790*/  @P2 IMAD.HI.U32 R32, R17, R32, RZ ;  /* 0x0000002011202227 */ /* 0x001fc800078e00ff */
[----:B-1----:R-:W-:Y:S01]  /*57a0*/  FADD.FTZ R33, R24, R25 ;  /* 0x0000001918217221 */ /* 0x002fe20000010000 */
[----:B------:R-:W-:Y:S02]  /*57b0*/  F2FP.F16.F32.PACK_AB R200, R25, R24 ;  /* 0x0000001819c8723e */ /* 0x000fe400000000ff */
[----:B------:R-:W-:Y:S01]  /*57c0*/  @P2 SHF.R.U32.HI R30, RZ, R35, R32 ;  /* 0x00000023ff1e2219 */ /* 0x000fe20000011620 */
[----:B------:R-:W-:Y:S01]  /*57d0*/  FADD.FTZ R35, R199, R2 ;  /* 0x00000002c7237221 */ /* 0x000fe20000010000 */
[----:B------:R-:W0:Y:S01]  /*57e0*/  MUFU.EX2 R13, R40 ;  /* 0x00000028000d7308 */ /* 0x000e220000000800 */
[----:B--2---:R-:W-:Y:S01]  /*57f0*/  FADD.FTZ R2, R28, R33 ;  /* 0x000000211c027221 */ /* 0x004fe20000010000 */
[----:B------:R-:W-:Y:S01]  /*5800*/  IADD3 R3, R3, R30, RZ ;  /* 0x0000001e03037210 */ /* 0x000fe20007ffe0ff */
[C---:B------:R-:W-:Y:S01]  /*5810*/  FADD.FTZ R30, R12.reuse, R35 ;  /* 0x000000230c1e7221 */ /* 0x040fe20000010000 */
[C---:B------:R-:W-:Y:S01]  /*5820*/  F2FP.F16.F32.PACK_AB R202, R11.reuse, R28 ;  /* 0x0000001c0bca723e */ /* 0x040fe200000000ff */
[----:B------:R-:W-:Y:S01]  /*5830*/  FADD.FTZ R35, R11, R2 ;  /* 0x000000020b237221 */ /* 0x000fe20000010000 */
[----:B------:R-:W-:Y:S01]  /*5840*/  F2FP.F16.F32.PACK_AB R199, R12, R199 ;  /* 0x000000c70cc7723e */ /* 0x000fe200000000ff */
[----:B------:R-:W-:Y:S01]  /*5850*/  FADD.FTZ R37, R193, R30 ;  /* 0x0000001ec1257221 */ /* 0x000fe20000010000 */
[----:B------:R-:W1:Y:S01]  /*5860*/  MUFU.EX2 R44, R44 ;  /* 0x0000002c002c7308 */ /* 0x000e620000000800 */
[----:B---3--:R-:W-:Y:S01]  /*5870*/  FADD.FTZ R2, R36, R35 ;  /* 0x0000002324027221 */ /* 0x008fe20000010000 */
[C---:B------:R-:W-:Y:S01]  /*5880*/  F2FP.F16.F32.PACK_AB R193, R14.reuse, R193 ;  /* 0x000000c10ec1723e */ /* 0x040fe200000000ff */
[----:B------:R-:W-:-:S04]  /*5890*/  FADD.FTZ R30, R14, R37 ;  /* 0x000000250e1e7221 */ /* 0x000fc80000010000 */
[----:B------:R-:W-:Y:S01]  /*58a0*/  FADD.FTZ R37, R195, R30 ;  /* 0x0000001ec3257221 */ /* 0x000fe20000010000 */
[----:B------:R2:W3:Y:S01]  /*58b0*/  MUFU.EX2 R15, R52 ;  /* 0x00000034000f7308 */ /* 0x0004e20000000800 */
[C---:B0-----:R-:W-:Y:S01]  /*58c0*/  FADD.FTZ R35, R13.reuse, R2 ;  /* 0x000000020d237221 */ /* 0x041fe20000010000 */
[----:B------:R-:W-:Y:S02]  /*58d0*/  IMAD.MOV.U32 R2, RZ, RZ, RZ ;  /* 0x000000ffff027224 */ /* 0x000fe400078e00ff */
[----:B------:R-:W-:Y:S01]  /*58e0*/  FADD.FTZ R30, R20, R37 ;  /* 0x00000025141e7221 */ /* 0x000fe20000010000 */
[----:B------:R-:W-:Y:S01]  /*58f0*/  F2FP.F16.F32.PACK_AB R196, R13, R36 ;  /* 0x000000240dc4723e */ /* 0x000fe200000000ff */
[----:B------:R-:W-:-:S04]  /*5900*/  IMAD.HI R32, R3, -0x6db6db6d, R2 ;  /* 0x9249249303207827 */ /* 0x000fc800078e0202 */
[----:B------:R-:W-:Y:S01]  /*5910*/  FADD.FTZ R37, R189, R30 ;  /* 0x0000001ebd257221 */ /* 0x000fe20000010000 */
[----:B------:R-:W0:Y:S01]  /*5920*/  MUFU.EX2 R64, R64 ;  /* 0x0000004000407308 */ /* 0x000e220000000800 */
[----:B-1----:R-:W-:Y:S01]  /*5930*/  FADD.FTZ R0, R44, R35 ;  /* 0x000000232c007221 */ /* 0x002fe20000010000 */
[C---:B------:R-:W-:Y:S01]  /*5940*/  F2FP.F16.F32.PACK_AB R189, R108.reuse, R189 ;  /* 0x000000bd6cbd723e */ /* 0x040fe200000000ff */
[----:B------:R-:W-:Y:S01]  /*5950*/  FADD.FTZ R2, R108, R37 ;  /* 0x000000256c027221 */ /* 0x000fe20000010000 */
[----:B------:R-:W-:Y:S02]  /*5960*/  F2FP.F16.F32.PACK_AB R195, R20, R195 ;  /* 0x000000c314c3723e */ /* 0x000fe400000000ff */
[----:B------:R-:W-:Y:S02]  /*5970*/  CS2R R108, SRZ ;  /* 0x00000000006c7805 */ /* 0x000fe4000001ff00 */
[----:B--2---:R-:W-:Y:S01]  /*5980*/  CS2R R52, SRZ ;  /* 0x0000000000347805 */ /* 0x004fe2000001ff00 */
[----:B------:R-:W-:Y:S01]  /*5990*/  FADD.FTZ R37, R191, R2 ;  /* 0x00000002bf257221 */ /* 0x000fe20000010000 */
[----:B------:R1:W2:Y:S01]  /*59a0*/  MUFU.EX2 R21, R66 ;  /* 0x0000004200157308 */ /* 0x0002a20000000800 */
[C---:B---3--:R-:W-:Y:S01]  /*59b0*/  FADD.FTZ R3, R15.reuse, R0 ;  /* 0x000000000f037221 */ /* 0x048fe20000010000 */
[C---:B------:R-:W-:Y:S01]  /*59c0*/  F2FP.F16.F32.PACK_AB R191, R38.reuse, R191 ;  /* 0x000000bf26bf723e */ /* 0x040fe200000000ff */
[----:B------:R-:W-:Y:S01]  /*59d0*/  FADD.FTZ R39, R38, R37 ;  /* 0x0000002526277221 */ /* 0x000fe20000010000 */
[----:B------:R-:W-:-:S02]  /*59e0*/  F2FP.F16.F32.PACK_AB R198, R15, R44 ;  /* 0x0000002c0fc6723e */ /* 0x000fc400000000ff */
[----:B------:R-:W-:Y:S01]  /*59f0*/  CS2R R44, SRZ ;  /* 0x00000000002c7805 */ /* 0x000fe2000001ff00 */
[----:B------:R-:W-:Y:S01]  /*5a00*/  FADD.FTZ R2, R26, R39 ;  /* 0x000000271a027221 */ /* 0x000fe20000010000 */
[----:B------:R-:W3:Y:S01]  /*5a10*/  MUFU.EX2 R68, R68 ;  /* 0x0000004400447308 */ /* 0x000ee20000000800 */
[----:B0-----:R-:W-:Y:S01]  /*5a20*/  FADD.FTZ R0, R64, R3 ;  /* 0x0000000340007221 */ /* 0x001fe20000010000 */
[----:B------:R-:W-:Y:S01]  /*5a30*/  SHF.R.U32.HI R39, RZ, 0x1f, R32 ;  /* 0x0000001fff277819 */ /* 0x000fe20000011620 */
[C---:B------:R-:W-:Y:S01]  /*5a40*/  FADD.FTZ R9, R185.reuse, R2 ;  /* 0x00000002b9097221 */ /* 0x040fe20000010000 */
[----:B------:R-:W-:Y:S02]  /*5a50*/  F2FP.F16.F32.PACK_AB R185, R185, R26 ;  /* 0x0000001ab9b9723e */ /* 0x000fe400000000ff */
[----:B-1----:R-:W-:Y:S02]  /*5a60*/  CS2R R66, SRZ ;  /* 0x0000000000427805 */ /* 0x002fe4000001ff00 */
[----:B------:R-:W-:Y:S01]  /*5a70*/  LEA.HI.SX32 R32, R32, R39, 0x1a ;  /* 0x0000002720207211 */ /* 0x000fe200078fd2ff */
[----:B------:R-:W-:Y:S01]  /*5a80*/  FADD.FTZ R2, R46, R9 ;  /* 0x000000092e027221 */ /* 0x000fe20000010000 */
[----:B------:R0:W1:Y:S01]  /*5a90*/  MUFU.EX2 R27, R70 ;  /* 0x00000046001b7308 */ /* 0x0000620000000800 */
[C---:B--2---:R-:W-:Y:S01]  /*5aa0*/  FADD.FTZ R3, R21.reuse, R0 ;  /* 0x0000000015037221 */ /* 0x044fe20000010000 */
[----:B------:R-:W-:Y:S01]  /*5ab0*/  F2FP.F16.F32.PACK_AB R192, R21, R64 ;  /* 0x0000004015c0723e */ /* 0x000fe200000000ff */
[C---:B------:R-:W-:Y:S01]  /*5ac0*/  FADD.FTZ R39, R187.reuse, R2 ;  /* 0x00000002bb277221 */ /* 0x040fe20000010000 */
[----:B------:R-:W-:-:S02]  /*5ad0*/  F2FP.F16.F32.PACK_AB R187, R187, R46 ;  /* 0x0000002ebbbb723e */ /* 0x000fc400000000ff */
[----:B------:R-:W-:Y:S02]  /*5ae0*/  CS2R R64, SRZ ;  /* 0x0000000000407805 */ /* 0x000fe4000001ff00 */
[----:B------:R-:W-:Y:S01]  /*5af0*/  CS2R R46, SRZ ;  /* 0x00000000002e7805 */ /* 0x000fe2000001ff00 */
[----:B------:R-:W-:Y:S01]  /*5b00*/  FADD.FTZ R2, R54, R39 ;  /* 0x0000002736027221 */ /* 0x000fe20000010000 */
[----:B------:R-:W2:Y:S01]  /*5b10*/  MUFU.EX2 R48, R48 ;  /* 0x0000003000307308 */ /* 0x000ea20000000800 */
[----:B---3--:R-:W-:Y:S01]  /*5b20*/  FADD.FTZ R0, R68, R3 ;  /* 0x0000000344007221 */ /* 0x008fe20000010000 */
[----:B0-----:R-:W-:Y:S01]  /*5b30*/  CS2R R70, SRZ ;  /* 0x0000000000467805 */ /* 0x001fe2000001ff00 */
[C---:B------:R-:W-:Y:S01]  /*5b40*/  FADD.FTZ R39, R181.reuse, R2 ;  /* 0x00000002b5277221 */ /* 0x040fe20000010000 */
[----:B------:R-:W-:Y:S02]  /*5b50*/  F2FP.F16.F32.PACK_AB R181, R181, R54 ;  /* 0x00000036b5b5723e */ /* 0x000fe400000000ff */
[----:B------:R-:W-:Y:S01]  /*5b60*/  CS2R R54, SRZ ;  /* 0x0000000000367805 */ /* 0x000fe2000001ff00 */
[----:B------:R-:W-:Y:S01]  /*5b70*/  FADD.FTZ R2, R58, R39 ;  /* 0x000000273a027221 */ /* 0x000fe20000010000 */
[----:B------:R0:W3:Y:S01]  /*5b80*/  MUFU.EX2 R29, R72 ;  /* 0x00000048001d7308 */ /* 0x0000e20000000800 */
[C---:B-1----:R-:W-:Y:S01]  /*5b90*/  FADD.FTZ R3, R27.reuse, R0 ;  /* 0x000000001b037221 */ /* 0x042fe20000010000 */
[----:B------:R-:W-:Y:S01]  /*5ba0*/  F2FP.F16.F32.PACK_AB R194, R27, R68 ;  /* 0x000000441bc2723e */ /* 0x000fe200000000ff */
[C---:B------:R-:W-:Y:S01]  /*5bb0*/  FADD.FTZ R41, R183.reuse, R2 ;  /* 0x00000002b7297221 */ /* 0x040fe20000010000 */
[----:B------:R-:W-:-:S02]  /*5bc0*/  F2FP.F16.F32.PACK_AB R183, R183, R58 ;  /* 0x0000003ab7b7723e */ /* 0x000fc400000000ff */
[----:B------:R-:W-:Y:S02]  /*5bd0*/  CS2R R68, SRZ ;  /* 0x0000000000447805 */ /* 0x000fe4000001ff00 */
[----:B------:R-:W-:Y:S02]  /*5be0*/  CS2R R58, SRZ ;  /* 0x00000000003a7805 */ /* 0x000fe4000001ff00 */
[----:B------:R-:W-:Y:S01]  /*5bf0*/  CS2R R26, SRZ ;  /* 0x00000000001a7805 */ /* 0x000fe2000001ff00 */
[----:B------:R-:W1:Y:S01]  /*5c00*/  MUFU.EX2 R74, R74 ;  /* 0x0000004a004a7308 */ /* 0x000e620000000800 */
[----:B--2---:R-:W-:Y:S01]  /*5c10*/  FADD.FTZ R0, R48, R3 ;  /* 0x0000000330007221 */ /* 0x004fe20000010000 */
[----:B0-----:R-:W-:-:S06]  /*5c20*/  CS2R R72, SRZ ;  /* 0x0000000000487805 */ /* 0x001fcc000001ff00 */
[----:B------:R0:W2:Y:S01]  /*5c30*/  MUFU.EX2 R31, R76 ;  /* 0x0000004c001f7308 */ /* 0x0000a20000000800 */
[C---:B---3--:R-:W-:Y:S01]  /*5c40*/  FADD.FTZ R3, R29.reuse, R0 ;  /* 0x000000001d037221 */ /* 0x048fe20000010000 */
[----:B------:R-:W-:Y:S02]  /*5c50*/  F2FP.F16.F32.PACK_AB R188, R29, R48 ;  /* 0x000000301dbc723e */ /* 0x000fe400000000ff */
[----:B------:R-:W-:Y:S02]  /*5c60*/  CS2R R48, SRZ ;  /* 0x0000000000307805 */ /* 0x000fe4000001ff00 */
[----:B------:R-:W-:Y:S02]  /*5c70*/  CS2R R28, SRZ ;  /* 0x00000000001c7805 */ /* 0x000fe4000001ff00 */
[----:B------:R-:W3:Y:S01]  /*5c80*/  MUFU.EX2 R78, R78 ;  /* 0x0000004e004e7308 */ /* 0x000ee20000000800 */
[----:B-1----:R-:W-:Y:S01]  /*5c90*/  FADD.FTZ R0, R74, R3 ;  /* 0x000000034a007221 */ /* 0x002fe20000010000 */
[----:B0-----:R-:W-:-:S06]  /*5ca0*/  CS2R R76, SRZ ;  /* 0x00000000004c7805 */ /* 0x001fcc000001ff00 */
[----:B------:R0:W1:Y:S01]  /*5cb0*/  MUFU.EX2 R33, R80 ;  /* 0x0000005000217308 */ /* 0x0000620000000800 */
[C---:B--2---:R-:W-:Y:S01]  /*5cc0*/  FADD.FTZ R3, R31.reuse, R0 ;  /* 0x000000001f037221 */ /* 0x044fe20000010000 */
[----:B------:R-:W-:Y:S02]  /*5cd0*/  F2FP.F16.F32.PACK_AB R190, R31, R74 ;  /* 0x0000004a1fbe723e */ /* 0x000fe400000000ff */
[----:B------:R-:W-:Y:S02]  /*5ce0*/  CS2R R74, SRZ ;  /* 0x00000000004a7805 */ /* 0x000fe4000001ff00 */
[----:B------:R-:W-:Y:S02]  /*5cf0*/  CS2R R30, SRZ ;  /* 0x00000000001e7805 */ /* 0x000fe4000001ff00 */
[----:B------:R-:W2:Y:S01]  /*5d00*/  MUFU.EX2 R84, R84 ;  /* 0x0000005400547308 */ /* 0x000ea20000000800 */
[----:B---3--:R-:W-:Y:S01]  /*5d10*/  FADD.FTZ R0, R78, R3 ;  /* 0x000000034e007221 */ /* 0x008fe20000010000 */
[----:B0-----:R-:W-:-:S06]  /*5d20*/  CS2R R80, SRZ ;  /* 0x0000000000507805 */ /* 0x001fcc000001ff00 */
[----:B------:R0:W3:Y:S01]  /*5d30*/  MUFU.EX2 R35, R86 ;  /* 0x0000005600237308 */ /* 0x0000e20000000800 */
[C---:B-1----:R-:W-:Y:S01]  /*5d40*/  FADD.FTZ R3, R33.reuse, R0 ;  /* 0x0000000021037221 */ /* 0x042fe20000010000 */
[----:B------:R-:W-:Y:S02]  /*5d50*/  F2FP.F16.F32.PACK_AB R184, R33, R78 ;  /* 0x0000004e21b8723e */ /* 0x000fe400000000ff */
[----:B------:R-:W-:-:S04]  /*5d60*/  CS2R R78, SRZ ;  /* 0x00000000004e7805 */ /* 0x000fc8000001ff00 */
[----:B------:R-:W1:Y:S01]  /*5d70*/  MUFU.EX2 R88, R88 ;  /* 0x0000005800587308 */ /* 0x000e620000000800 */
[----:B--2---:R-:W-:Y:S01]  /*5d80*/  FADD.FTZ R0, R84, R3 ;  /* 0x0000000354007221 */ /* 0x004fe20000010000 */
[----:B0-----:R-:W-:-:S06]  /*5d90*/  CS2R R86, SRZ ;  /* 0x0000000000567805 */ /* 0x001fcc000001ff00 */
[----:B------:R-:W0:Y:S01]  /*5da0*/  MUFU.EX2 R100, R100 ;  /* 0x0000006400647308 */ /* 0x000e220000000800 */
[C---:B---3--:R-:W-:Y:S01]  /*5db0*/  FADD.FTZ R3, R35.reuse, R0 ;  /* 0x0000000023037221 */ /* 0x048fe20000010000 */
[----:B------:R-:W-:Y:S02]  /*5dc0*/  F2FP.F16.F32.PACK_AB R186, R35, R84 ;  /* 0x0000005423ba723e */ /* 0x000fe400000000ff */
[----:B------:R-:W-:Y:S02]  /*5dd0*/  CS2R R84, SRZ ;  /* 0x0000000000547805 */ /* 0x000fe4000001ff00 */
[----:B------:R-:W-:Y:S02]  /*5de0*/  CS2R R34, SRZ ;  /* 0x0000000000227805 */ /* 0x000fe4000001ff00 */
[----:B------:R2:W3:Y:S01]  /*5df0*/  MUFU.EX2 R37, R90 ;  /* 0x0000005a00257308 */ /* 0x0004e20000000800 */
[----:B-1----:R-:W-:-:S07]  /*5e00*/  FADD.FTZ R0, R88, R3 ;  /* 0x0000000358007221 */ /* 0x002fce0000010000 */
[----:B------:R1:W4:Y:S01]  /*5e10*/  MUFU.EX2 R177, R102 ;  /* 0x0000006600b17308 */ /* 0x0003220000000800 */
[----:B0-----:R-:W-:Y:S01]  /*5e20*/  FADD.FTZ R2, R100, R41 ;  /* 0x0000002964027221 */ /* 0x001fe20000010000 */
[----:B--2---:R-:W-:-:S06]  /*5e30*/  CS2R R90, SRZ ;  /* 0x00000000005a7805 */ /* 0x004fcc000001ff00 */
[----:B------:R-:W0:Y:S01]  /*5e40*/  MUFU.EX2 R92, R92 ;  /* 0x0000005c005c7308 */ /* 0x000e220000000800 */
[C---:B---3--:R-:W-:Y:S01]  /*5e50*/  FADD.FTZ R3, R37.reuse, R0 ;  /* 0x0000000025037221 */ /* 0x048fe20000010000 */
[----:B------:R-:W-:Y:S02]  /*5e60*/  F2FP.F16.F32.PACK_AB R180, R37, R88 ;  /* 0x0000005825b4723e */ /* 0x000fe400000000ff */
[----:B-1----:R-:W-:Y:S02]  /*5e70*/  CS2R R102, SRZ ;  /* 0x0000000000667805 */ /* 0x002fe4000001ff00 */
[----:B------:R-:W-:Y:S02]  /*5e80*/  CS2R R88, SRZ ;  /* 0x0000000000587805 */ /* 0x000fe4000001ff00 */
[----:B------:R-:W-:Y:S01]  /*5e90*/  CS2R R36, SRZ ;  /* 0x0000000000247805 */ /* 0x000fe2000001ff00 */
        /* <DEDUP_REMOVED lines=8> */
[----:B--2---:R-:W-:-:S03]  /*5f20*/  CS2R R94, SRZ ;  /* 0x00000000005e7805 */ /* 0x004fc6000001ff00 */
[C---:B------:R-:W-:Y:S01]  /*5f30*/  FADD.FTZ R3, R179.reuse, R2 ;  /* 0x00000002b3037221 */ /* 0x040fe20000010000 */
[----:B------:R-:W-:Y:S01]  /*5f40*/  F2FP.F16.F32.PACK_AB R179, R179, R104 ;  /* 0x00000068b3b3723e */ /* 0x000fe200000000ff */
[----:B------:R-:W-:Y:S01]  /*5f50*/  IMAD.MOV.U32 R2, RZ, RZ, 0x3f800000 ;  /* 0x3f800000ff027424 */ /* 0x000fe200078e00ff */
        /* <DEDUP_REMOVED lines=11> */
[----:B------:R-:W-:Y:S01]  /*6010*/  F2FP.F16.F32.PACK_AB R176, R39, R96 ;  /* 0x0000006027b0723e */ /* 0x000fe200000000ff */
[----:B------:R-:W-:Y:S01]  /*6020*/  IMAD.MOV.U32 R0, RZ, RZ, 0x3f800000 ;  /* 0x3f800000ff007424 */ /* 0x000fe200078e00ff */
[----:B------:R-:W-:Y:S02]  /*6030*/  CS2R R96, SRZ ;  /* 0x0000000000607805 */ /* 0x000fe4000001ff00 */
[----:B------:R-:W-:Y:S01]  /*6040*/  CS2R R38, SRZ ;  /* 0x0000000000267805 */ /* 0x000fe2000001ff00 */
[----:B---3--:R-:W-:Y:S01]  /*6050*/  FADD.FTZ R4, R98, R11 ;  /* 0x0000000b62047221 */ /* 0x008fe20000010000 */
[----:B------:R-:W-:Y:S02]  /*6060*/  VIMNMX R11, RZ, R32, !PT ;  /* 0x00000020ff0b7248 */ /* 0x000fe40007fe0100 */
[----:B0-----:R-:W-:-:S02]  /*6070*/  CS2R R50, SRZ ;  /* 0x0000000000327805 */ /* 0x001fc4000001ff00 */
[----:B------:R-:W-:Y:S02]  /*6080*/  CS2R R32, SRZ ;  /* 0x0000000000207805 */ /* 0x000fe4000001ff00 */
[----:B------:R-:W-:Y:S01]  /*6090*/  ISETP.GE.AND P3, PT, R8, R11, PT ;  /* 0x0000000b0800720c */ /* 0x000fe20003f66270 */
[C---:B-1----:R-:W-:Y:S01]  /*60a0*/  FADD.FTZ R4, R25.reuse, R4 ;  /* 0x0000000419047221 */ /* 0x042fe20000010000 */
[----:B------:R-:W-:Y:S02]  /*60b0*/  F2FP.F16.F32.PACK_AB R178, R25, R98 ;  /* 0x0000006219b2723e */ /* 0x000fe400000000ff */
[----:B------:R-:W-:Y:S02]  /*60c0*/  CS2R R98, SRZ ;  /* 0x0000000000627805 */ /* 0x000fe4000001ff00 */
[----:B------:R-:W-:-:S07]  /*60d0*/  CS2R R24, SRZ ;  /* 0x0000000000187805 */ /* 0x000fce000001ff00 */
[----:B------:R-:W-:Y:S05]  /*60e0*/  @!P3 BRA `(.L_x_5720) ;  /* 0x0000004800b8b947 */ /* 0x000fea0003800000 */
[----:B------:R-:W-:Y:S01]  /*60f0*/  IMAD.MOV.U32 R9, RZ, RZ, R6 ;  /* 0x000000ffff097224 */ /* 0x000fe200078e0006 */
[----:B------:R-:W-:Y:S01]  /*6100*/  UMOV UR38, UR39 ;  /* 0x0000002700267c82 */ /* 0x000fe20008000000 */
[----:B------:R-:W-:Y:S01]  /*6110*/  IMAD.MOV.U32 R10, RZ, RZ, R7 ;  /* 0x000000ffff0a7224 */ /* 0x000fe200078e0007 */
[----:B------:R-:W-:Y:S01]  /*6120*/  UMOV UR6, UR36 ;  /* 0x0000002400067c82 */ /* 0x000fe20008000000 */
[----:B------:R-:W-:Y:S01]  /*6130*/  IMAD.MOV.U32 R2, RZ, RZ, 0x3f800000 ;  /* 0x3f800000ff027424 */ /* 0x000fe200078e00ff */
[----:B------:R-:W-:Y:S01]  /*6140*/  ULDC UR5, c[0x0][0x9d8] ;  /* 0x0002760000057ab9 */ /* 0x000fe20000000800 */
[----:B------:R-:W-:-:S07]  /*6150*/  IMAD.MOV.U32 R119, RZ, RZ, RZ ;  /* 0x000000ffff777224 */ /* 0x000fce00078e00ff */
.L_x_5729:
[----:B------:R-:W-:-:S04]  /*6160*/  UIADD3 UR4, UR6, 0x1, URZ ;  /* 0x0000000106047890 */ /* 0x000fc8000fffe03f */
[----:B------:R-:W-:-:S04]  /*6170*/  UISETP.NE.AND UP0, UPT, UR4, 0x2, UPT ;  /* 0x000000020400788c */ /* 0x000fc8000bf05270 */
[----:B------:R-:W-:Y:S02]  /*6180*/  USEL UR39, URZ, 0x1, UP0 ;  /* 0x000000013f277887 */ /* 0x000fe40008000000 */
[----:B------:R-:W-:Y:S02]  /*6190*/  USEL UR36, UR4, URZ, UP0 ;  /* 0x0000003f04247287 */ /* 0x000fe40008000000 */
[----:B------:R-:W-:Y:S01]  /*61a0*/  ULOP3.LUT UR39, UR38, UR39, URZ, 0x3c, !UPT ;  /* 0x0000002726277292 */ /* 0x000fe2000f8e3c3f */
[----:B------:R-:W-:Y:S11]  /*61b0*/  @!P0 BRA `(.L_x_5721) ;  /* 0x0000000000048947 */ /* 0x000ff60003800000 */
[----:B------:R-:W-:Y:S01]  /*61c0*/  BPT.TRAP 0x1 ;  /* 0x000000040000795c */ /* 0x000fe20000300000 */
.L_x_5721:
[----:B------:R-:W-:Y:S01]  /*61d0*/  ULEA UR7, UR36, UR37, 0x3 ;  /* 0x0000002524077291 */ /* 0x000fe2000f8e183f */
[----:B------:R-:W-:-:S05]  /*61e0*/  IMAD.U32 R5, RZ, RZ, UR39 ;  /* 0x00000027ff057e24 */ /* 0x000fca000f8e00ff */
[----:B------:R-:W-:-:S04]  /*61f0*/  SHF.L.U32 R5, R5, 0x1f, RZ ;  /* 0x0000001f05057819 */ /* 0x000fc800000006ff */
[----:B------:R0:W1:Y:S01]  /*6200*/  SYNCS.PHASECHK.TRANS64.TRYWAIT P3, [UR7+0x36830], R5 ;  /* 0x03683005ff0075a7 */ /* 0x0000620008060147 */
[----:B------:R-:W-:Y:S05]  /*6210*/  @!P0 BRA `(.L_x_5722) ;  /* 0x0000000000048947 */ /* 0x000fea0003800000 */
[----:B------:R-:W-:Y:S01]  /*6220*/  BPT.TRAP 0x1 ;  /* 0x000000040000795c */ /* 0x000fe20000300000 */
.L_x_5722:
[----:B-1----:R-:W-:Y:S05]  /*6230*/  @P3 BRA `(.L_x_5723) ;  /* 0x0000000000083947 */ /* 0x002fea0003800000 */
[----:B------:R-:W1:Y:S02]  /*6240*/  SYNCS.PHASECHK.TRANS64.TRYWAIT P3, [UR7+0x36830], R5 ;  /* 0x03683005ff0075a7 */ /* 0x000e640008060147 */
[----:B-1----:R-:W-:Y:S05]  /*6250*/  @!P3 BRA `(.L_x_5724) ;  /* 0x0000010c00b8b947 */ /* 0x002fea0003800000 */
.L_x_5723:
[----:B------:R-:W-:Y:S01]  /*6260*/  UIMAD UR4, UR36, 0xa80, UR60 ;  /* 0x00000a80240478a4 */ /* 0x000fe2000f8e023c */
[----:B------:R-:W-:Y:S01]  /*6270*/  WARPGROUP.ARRIVE ;  /* 0x00000000000079c5 */ /* 0x000fe20000000000 */
[----:B------:R-:W-:Y:S01]  /*6280*/  UMOV UR59, 0x40000040 ;  /* 0x40000040003b7882 */ /* 0x000fe20000000000 */
[----:B------:R-:W-:Y:S01]  /*6290*/  UMOV UR19, 0x40000040 ;  /* 0x4000004000137882 */ /* 0x000fe20000000000 */
        /* <DEDUP_REMOVED lines=587> */
.L_x_5725:
[----:B------:R-:W-:Y:S01]  /*8750*/  ULEA UR10, UR6, UR37, 0x3 ;  /* 0x00000025060a7291 */ /* 0x000fe2000f8e183f */
[----:B------:R-:W-:-:S05]  /*8760*/  IMAD.U32 R0, RZ, RZ, UR38 ;  /* 0x00000026ff007e24 */ /* 0x000fca000f8e00ff */
[----:B------:R-:W-:-:S04]  /*8770*/  SHF.L.U32 R0, R0, 0x1f, RZ ;  /* 0x0000001f00007819 */ /* 0x000fc800000006ff */
[----:B------:R2:W3:Y:S01]  /*8780*/  SYNCS.PHASECHK.TRANS64.TRYWAIT P3, [UR10+0x36850], R0 ;  /* 0x03685000ff0075a7 */ /* 0x0004e2000806014a */
[----:B------:R-:W-:Y:S05]  /*8790*/  @!P0 BRA `(.L_x_5726) ;  /* 0x0000000000048947 */ /* 0x000fea0003800000 */
[----:B------:R-:W-:Y:S01]  /*87a0*/  BPT.TRAP 0x1 ;  /* 0x000000040000795c */ /* 0x000fe20000300000 */
.L_x_5726:
[----:B---3--:R-:W-:Y:S05]  /*87b0*/  @P3 BRA `(.L_x_5727) ;  /* 0x0000000000083947 */ /* 0x008fea0003800000 */
[----:B------:R-:W3:Y:S02]  /*87c0*/  SYNCS.PHASECHK.TRANS64.TRYWAIT P3, [UR10+0x36850], R0 ;  /* 0x03685000ff0075a7 */ /* 0x000ee4000806014a */
[----:B---3--:R-:W-:Y:S05]  /*87d0*/  @!P3 BRA `(.L_x_5728) ;  /* 0x000000e80070b947 */ /* 0x008fea0003800000 */
.L_x_5727:
[----:B------:R-:W-:Y:S01]  /*87e0*/  UIADD3 UR4, UR37, 0x400, URZ ;  /* 0x0000040025047890 */ /* 0x000fe2000fffe03f */
[----:B------:R-:W-:Y:S01]  /*87f0*/  WARPGROUP.ARRIVE ;  /* 0x00000000000079c5 */ /* 0x000fe20000000000 */
[----:B------:R-:W-:Y:S01]  /*8800*/  UMOV UR15, 0x40000040 ;  /* 0x40000040000f7882 */ /* 0x000fe20000000000 */
[----:B------:R-:W-:Y:S01]  /*8810*/  FMUL.FTZ R15, R165, UR5 ;  /* 0x00000005a50f7c20 */ /* 0x000fe20008410000 */
[----:B------:R-:W-:Y:S01]  /*8820*/  USHF.R.U32.HI UR4, URZ, 0x4, UR4 ;  /* 0x000000043f047899 */ /* 0x000fe20008011604 */
[----:B------:R-:W3:Y:S01]  /*8830*/  @P2 LDC R165, c[0x0][0x450] ;  /* 0x00011400ffa52b82 */ /* 0x000ee20000000800 */
[----:B------:R-:W-:Y:S01]  /*8840*/  FMUL.FTZ R14, R161, UR5 ;  /* 0x00000005a10e7c20 */ /* 0x000fe20008410000 */
[----:B------:R-:W-:Y:S01]  /*8850*/  IMAD.IADD R161, R22, 0x1, R17 ;  /* 0x0000000116a17824 */ /* 0x000fe200078e0211 */
[----:B------:R-:W-:Y:S01]  /*8860*/  ULOP3.LUT UR4, UR4, 0x3fff, URZ, 0xc0, !UPT ;  /* 0x00003fff04047892 */ /* 0x000fe2000f8ec03f */
[----:B------:R-:W-:Y:S01]  /*8870*/  FMUL.FTZ R13, R160, UR5 ;  /* 0x00000005a00d7c20 */ /* 0x000fe20008410000 */
[----:B------:R-:W-:Y:S01]  /*8880*/  FMUL.FTZ R160, R152, UR5 ;  /* 0x0000000598a07c20 */ /* 0x000fe20008410000 */
[----:B------:R-:W-:Y:S01]  /*8890*/  FMUL.FTZ R152, R159, UR5 ;  /* 0x000000059f987c20 */ /* 0x000fe20008410000 */
[----:B------:R-:W-:Y:S01]  /*88a0*/  ULOP3.LUT UR4, UR4, 0x3800000, URZ, 0xfc, !UPT ;  /* 0x0380000004047892 */ /* 0x000fe2000f8efc3f */
[----:B------:R-:W4:Y:S01]  /*88b0*/  LDC R159, c[0x0][0x2f0] ;  /* 0x0000bc00ff9f7b82 */ /* 0x000f220000000800 */
[----:B------:R-:W-:Y:S01]  /*88c0*/  FMUL.FTZ R20, R164, UR5 ;  /* 0x00000005a4147c20 */ /* 0x000fe20008410000 */
[----:B------:R-:W-:Y:S01]  /*88d0*/  FMUL.FTZ R164, R146, UR5 ;  /* 0x0000000592a47c20 */ /* 0x000fe20008410000 */
[----:B------:R-:W-:Y:S01]  /*88e0*/  UIMAD UR4, UR6, 0xa80, UR4 ;  /* 0x00000a80060478a4 */ /* 0x000fe2000f8e0204 */
[----:B------:R-:W-:Y:S01]  /*88f0*/  FMUL.FTZ R21, R153, UR5 ;  /* 0x0000000599157c20 */ /* 0x000fe20008410000 */
[----:B------:R-:W-:Y:S01]  /*8900*/  FMUL.FTZ R153, R157, UR5 ;  /* 0x000000059d997c20 */ /* 0x000fe20008410000 */
[----:B------:R-:W-:Y:S01]  /*8910*/  FMUL.FTZ R157, R144, UR5 ;  /* 0x00000005909d7c20 */ /* 0x000fe20008410000 */
[----:B------:R-:W-:Y:S01]  /*8920*/  UIADD3 UR6, UR4, 0x80, URZ ;  /* 0x0000008004067890 */ /* 0x000fe2000fffe03f */
[----:B01----:R-:W-:Y:S01]  /*8930*/  FMUL.FTZ R5, R174, UR5 ;  /* 0x00000005ae057c20 */ /* 0x003fe20008410000 */
[----:B------:R-:W-:Y:S01]  /*8940*/  FMUL.FTZ R6, R175, UR5 ;  /* 0x00000005af067c20 */ /* 0x000fe20008410000 */
[----:B------:R-:W-:Y:S01]  /*8950*/  UMOV UR14, UR4 ;  /* 0x00000004000e7c82 */ /* 0x000fe20008000000 */
[----:B------:R-:W-:Y:S01]  /*8960*/  ULDC UR11, c[0x0][0x288] ;  /* 0x0000a200000b7ab9 */ /* 0x000fe20000000800 */
[----:B------:R-:W-:Y:S01]  /*8970*/  HGMMA.64x192x16.F32 R24, R200, gdesc[UR12].tnspB, R24, gsb0 ;  /* 0x42e0000cc8187df0 */ /* 0x000fe20008000818 */
[----:B------:R-:W-:Y:S01]  /*8980*/  UMOV UR15, 0x40000040 ;  /* 0x40000040000f7882 */ /* 0x000fe20000000000 */
[----:B------:R-:W-:Y:S01]  /*8990*/  UMOV UR14, UR6 ;  /* 0x00000006000e7c82 */ /* 0x000fe20008000000 */
[----:B------:R-:W-:Y:S01]  /*89a0*/  UIADD3 UR6, UR4, 0x100, URZ ;  /* 0x0000010004067890 */ /* 0x000fe2000fffe03f */
[----:B------:R-:W-:Y:S01]  /*89b0*/  MUFU.TANH R5, R5 ;  /* 0x0000000500057308 */ /* 0x000fe20000002400 */
[----:B------:R-:W-:Y:S01]  /*89c0*/  FMUL.FTZ R162, R162, UR5 ;  /* 0x00000005a2a27c20 */ /* 0x000fe20008410000 */
[----:B------:R-:W-:Y:S01]  /*89d0*/  FMUL.FTZ R163, R163, UR5 ;  /* 0x00000005a3a37c20 */ /* 0x000fe20008410000 */
[----:B------:R-:W-:Y:S01]  /*89e0*/  FMUL.FTZ R174, R166, UR5 ;  /* 0x00000005a6ae7c20 */ /* 0x000fe20008410000 */
[----:B------:R-:W-:Y:S01]  /*89f0*/  FMUL.FTZ R12, R172, UR5 ;  /* 0x00000005ac0c7c20 */ /* 0x000fe20008410000 */
[----:B------:R-:W-:Y:S01]  /*8a00*/  FMUL.FTZ R172, R167, UR5 ;  /* 0x00000005a7ac7c20 */ /* 0x000fe20008410000 */
[----:B--2---:R-:W-:Y:S01]  /*8a10*/  FMUL.FTZ R0, R168, UR5 ;  /* 0x00000005a8007c20 */ /* 0x004fe20008410000 */
        /* <DEDUP_REMOVED lines=31> */
[----:B------:R-:W-:-:S02]  /*8c10*/  UMOV UR38, UR39 ;  /* 0x0000002700267c82 */ /* 0x000fc40008000000 */
        /* <DEDUP_REMOVED lines=54> */
[----:B------:R-:W0:Y:S02]  /*8f80*/  @P2 LDC R154, c[0x0][0x44c] ;  /* 0x00011300ff9a2b82 */ /* 0x000e240000000800 */
[----:B------:R-:W-:Y:S01]  /*8f90*/  HGMMA.64x192x16.F32 R24, R192, gdesc[UR12].tnspB, R24, gsb0 ;  /* 0x42e0000cc0187df0 */ /* 0x000fe20008000818 */
[----:B------:R-:W-:Y:S01]  /*8fa0*/  UMOV UR14, UR6 ;  /* 0x00000006000e7c82 */ /* 0x000fe20008000000 */
[----:B------:R-:W-:Y:S01]  /*8fb0*/  UMOV UR15, 0x40000040 ;  /* 0x40000040000f7882 */ /* 0x000fe20000000000 */
[----:B------:R-:W1:Y:S01]  /*8fc0*/  MUFU.TANH R198, R198 ;  /* 0x000000c600c67308 */ /* 0x000e620000002400 */
[----:B------:R-:W-:-:S07]  /*8fd0*/  UIADD3 UR6, UR4, 0x200, URZ ;  /* 0x0000020004067890 */ /* 0x000fce000fffe03f */
[----:B------:R-:W2:Y:S08]  /*8fe0*/  MUFU.TANH R196, R196 ;  /* 0x000000c400c47308 */ /* 0x000eb00000002400 */
[----:B------:R-:W5:Y:S01]  /*8ff0*/  MUFU.TANH R170, R170 ;  /* 0x000000aa00aa7308 */ /* 0x000f620000002400 */
[----:B0-----:R-:W-:-:S05]  /*9000*/  @P2 IMAD.HI.U32 R154, R161, R154, RZ ;  /* 0x0000009aa19a2227 */ /* 0x001fca00078e00ff */
[----:B---3--:R-:W-:Y:S01]  /*9010*/  @P2 SHF.R.U32.HI R161, RZ, R165, R154 ;  /* 0x000000a5ffa12219 */ /* 0x008fe2000001169a */
[----:B------:R-:W-:Y:S01]  /*9020*/  FMUL.FTZ R154, R151, UR5 ;  /* 0x00000005979a7c20 */ /* 0x000fe20008410000 */
[----:B------:R-:W-:-:S03]  /*9030*/  MOV R165, 0xffffff90 ;  /* 0xffffff9000a57802 */ /* 0x000fc60000000f00 */
[----:B------:R-:W0:Y:S02]  /*9040*/  SHFL.IDX PT, R146, R161, 0x1, 0x1c1f ;  /* 0x003c1f00a1927f89 */ /* 0x000e2400000e0000 */
[----:B------:R-:W-:Y:S01]  /*9050*/  IMAD R144, R8, R165, 0x1 ;  /* 0x0000000108907424 */ /* 0x000fe200078e02a5 */
[----:B------:R-:W3:Y:S01]  /*9060*/  MUFU.TANH R154, R154 ;  /* 0x0000009a009a7308 */ /* 0x000ee20000002400 */
[----:B------:R-:W5:Y:S02]  /*9070*/  SHFL.IDX PT, R128, R161, RZ, 0x1c1f ;  /* 0x001c1fffa1807589 */ /* 0x000f6400000e0000 */
[----:B------:R-:W-:-:S04]  /*9080*/  IMAD R144, R19, -0x2, R144 ;  /* 0xfffffffe13907824 */ /* 0x000fc800078e0290 */
[----:B----4-:R-:W-:-:S05]  /*9090*/  IMAD R159, R159, UR61, R144 ;  /* 0x0000003d9f9f7c24 */ /* 0x010fca000f8e0290 */
[----:B0-----:R-:W-:-:S04]  /*90a0*/  IADD3 R151, R146, -UR11, R159 ;  /* 0x8000000b92977c10 */ /* 0x001fc8000fffe09f */
[C---:B------:R-:W-:Y:S02]  /*90b0*/  ISETP.GT.AND P3, PT, R151.reuse, RZ, PT ;  /* 0x000000ff9700720c */ /* 0x040fe40003f64270 */
[C---:B------:R-:W-:Y:S02]  /*90c0*/  ISETP.GT.AND P4, PT, R151.reuse, 0x1, PT ;  /* 0x000000019700780c */ /* 0x040fe40003f84270 */
[----:B-1----:R-:W-:Y:S02]  /*90d0*/  FSEL R198, R198, -INF , P3 ;  /* 0xff800000c6c67808 */ /* 0x002fe40001800000 */
[----:B------:R-:W-:Y:S02]  /*90e0*/  ISETP.GT.AND P3, PT, R151, 0x8, PT ;  /* 0x000000089700780c */ /* 0x000fe40003f64270 */
[----:B--2---:R-:W-:Y:S02]  /*90f0*/  FSEL R196, R196, -INF , P4 ;  /* 0xff800000c4c47808 */ /* 0x004fe40002000000 */
[----:B------:R-:W-:-:S02]  /*9100*/  FMNMX.FTZ R165, R198, R9, !PT ;  /* 0x00000009c6a57209 */ /* 0x000fc40007810000 */
[----:B------:R-:W-:Y:S02]  /*9110*/  ISETP.GT.AND P4, PT, R151, 0x9, PT ;  /* 0x000000099700780c */ /* 0x000fe40003f84270 */
[----:B------:R-:W-:Y:S02]  /*9120*/  FMNMX.FTZ R165, R196, R165, !PT ;  /* 0x000000a5c4a57209 */ /* 0x000fe40007810000 */
[----:B-----5:R-:W-:-:S04]  /*9130*/  IADD3 R159, R128, -UR11, R159 ;  /* 0x8000000b809f7c10 */ /* 0x020fc8000fffe09f */
[----:B------:R-:W-:-:S04]  /*9140*/  ISETP.GT.AND P5, PT, R159, 0x1, PT ;  /* 0x000000019f00780c */ /* 0x000fc80003fa4270 */
[----:B------:R-:W-:Y:S02]  /*9150*/  FSEL R2, R2, -INF , P5 ;  /* 0xff80000002027808 */ /* 0x000fe40002800000 */
[----:B------:R-:W-:-:S04]  /*9160*/  ISETP.GT.AND P5, PT, R159, 0x9, PT ;  /* 0x000000099f00780c */ /* 0x000fc80003fa4270 */
[----:B------:R-:W-:Y:S02]  /*9170*/  FSEL R120, R7, -INF , P5 ;  /* 0xff80000007787808 */ /* 0x000fe40002800000 */
[----:B------:R-:W-:-:S04]  /*9180*/  ISETP.GT.AND P5, PT, R159, 0x11, PT ;  /* 0x000000119f00780c */ /* 0x000fc80003fa4270 */
[----:B------:R-:W-:Y:S02]  /*9190*/  FSEL R14, R14, -INF , P5 ;  /* 0xff8000000e0e7808 */ /* 0x000fe40002800000 */
[----:B------:R-:W-:Y:S01]  /*91a0*/  ISETP.GT.AND P5, PT, R159, 0x19, PT ;  /* 0x000000199f00780c */ /* 0x000fe20003fa4270 */
[----:B------:R-:W-:Y:S02]  /*91b0*/  WARPGROUP.DEPBAR.LE gsb0, 0x0 ;  /* 0x00008000000079c5 */ /* 0x000fe40000010000 */
[----:B------:R-:W-:Y:S01]  /*91c0*/  WARPGROUP.ARRIVE ;  /* 0x00000000000079c5 */ /* 0x000fe20000000000 */
[----:B------:R-:W-:Y:S02]  /*91d0*/  FSEL R194, R5, -INF , P3 ;  /* 0xff80000005c27808 */ /* 0x000fe40001800000 */
[C---:B------:R-:W-:Y:S01]  /*91e0*/  ISETP.GT.AND P3, PT, R151.reuse, 0x10, PT ;  /* 0x000000109700780c */ /* 0x040fe20003f64270 */
[----:B------:R-:W0:Y:S01]  /*91f0*/  MUFU.TANH R5, R122 ;  /* 0x0000007a00057308 */ /* 0x000e220000002400 */
[----:B------:R-:W-:Y:S01]  /*9200*/  FSEL R192, R6, -INF , P4 ;  /* 0xff80000006c07808 */ /* 0x000fe20002000000 */
[----:B------:R-:W-:Y:S01]  /*9210*/  HGMMA.64x192x16.F32 R24, R188, gdesc[UR12].tnspB, R24, gsb0 ;  /* 0x42e0000cbc187df0 */ /* 0x000fe20008000818 */
[----:B------:R-:W-:Y:S01]  /*9220*/  FMNMX.FTZ R165, R194, R165, !PT ;  /* 0x000000a5c2a57209 */ /* 0x000fe20007810000 */
[----:B------:R-:W-:Y:S01]  /*9230*/  UMOV UR14, UR6 ;  /* 0x00000006000e7c82 */ /* 0x000fe20008000000 */
[----:B------:R-:W-:Y:S01]  /*9240*/  ISETP.GT.AND P4, PT, R151, 0x11, PT ;  /* 0x000000119700780c */ /* 0x000fe20003f84270 */
[----:B------:R-:W-:Y:S01]  /*9250*/  UMOV UR15, 0x40000040 ;  /* 0x40000040000f7882 */ /* 0x000fe20000000000 */
[----:B------:R-:W-:Y:S01]  /*9260*/  FMNMX.FTZ R165, R192, R165, !PT ;  /* 0x000000a5c0a57209 */ /* 0x000fe20007810000 */
[----:B------:R1:W2:Y:S01]  /*9270*/  MUFU.TANH R6, R123 ;  /* 0x0000007b00067308 */ /* 0x0002a20000002400 */
[----:B------:R-:W-:-:S02]  /*9280*/  UIADD3 UR6, UR4, 0x280, URZ ;  /* 0x0000028004067890 */ /* 0x000fc4000fffe03f */
[----:B------:R-:W-:Y:S01]  /*9290*/  UIADD3 UR4, UR4, 0x300, URZ ;  /* 0x0000030004047890 */ /* 0x000fe2000fffe03f */
[----:B-1----:R-:W-:-:S06]  /*92a0*/  FMUL.FTZ R123, R149, UR5 ;  /* 0x00000005957b7c20 */ /* 0x002fcc0008410000 */
[----:B------:R-:W-:Y:S01]  /*92b0*/  MUFU.TANH R123, R123 ;  /* 0x0000007b007b7308 */ /* 0x000fe20000002400 */
[----:B------:R-:W-:Y:S02]  /*92c0*/  WARPGROUP.DEPBAR.LE gsb0, 0x0 ;  /* 0x00008000000079c5 */ /* 0x000fe40000010000 */
[----:B------:R-:W-:Y:S01]  /*92d0*/  FSEL R190, R162, -INF , P3 ;  /* 0xff800000a2be7808 */ /* 0x000fe20001800000 */
[----:B------:R-:W-:Y:S01]  /*92e0*/  WARPGROUP.ARRIVE ;  /* 0x00000000000079c5 */ /* 0x000fe20000000000 */
[----:B------:R-:W-:Y:S02]  /*92f0*/  ISETP.GT.AND P3, PT, R151, 0x18, PT ;  /* 0x000000189700780c */ /* 0x000fe40003f64270 */
[----:B------:R-:W-:Y:S02]  /*9300*/  FSEL R188, R163, -INF , P4 ;  /* 0xff800000a3bc7808 */ /* 0x000fe40002000000 */
[----:B------:R-:W-:Y:S01]  /*9310*/  FMNMX.FTZ R165, R190, R165, !PT ;  /* 0x000000a5bea57209 */ /* 0x000fe20007810000 */
[----:B------:R-:W-:Y:S01]  /*9320*/  HGMMA.64x192x16.F32 R24, R184, gdesc[UR12].tnspB, R24, gsb0 ;  /* 0x42e0000cb8187df0 */ /* 0x000fe20008000818 */
[C---:B------:R-:W-:Y:S01]  /*9330*/  ISETP.GT.AND P4, PT, R151.reuse, 0x19, PT ;  /* 0x000000199700780c */ /* 0x040fe20003f84270 */
[----:B------:R-:W-:Y:S01]  /*9340*/  UMOV UR14, UR6 ;  /* 0x00000006000e7c82 */ /* 0x000fe20008000000 */
[----:B------:R-:W-:Y:S01]  /*9350*/  FSEL R174, R174, -INF , P3 ;  /* 0xff800000aeae7808 */ /* 0x000fe20001800000 */
[----:B------:R-:W-:Y:S01]  /*9360*/  UMOV UR15, 0x40000040 ;  /* 0x40000040000f7882 */ /* 0x000fe20000000000 */
[----:B------:R-:W-:Y:S01]  /*9370*/  FMNMX.FTZ R165, R188, R165, !PT ;  /* 0x000000a5bca57209 */ /* 0x000fe20007810000 */
[----:B------:R-:W-:Y:S01]  /*9380*/  UMOV UR6, UR4 ;  /* 0x0000000400067c82 */ /* 0x000fe20008000000 */
[----:B------:R-:W-:-:S02]  /*9390*/  ISETP.GT.AND P3, PT, R151, 0x20, PT ;  /* 0x000000209700780c */ /* 0x000fc40003f64270 */
[----:B------:R-:W-:Y:S02]  /*93a0*/  FSEL R172, R172, -INF , P4 ;  /* 0xff800000acac7808 */ /* 0x000fe40002000000 */
[----:B------:R-:W-:Y:S02]  /*93b0*/  FMNMX.FTZ R165, R174, R165, !PT ;  /* 0x000000a5aea57209 */ /* 0x000fe40007810000 */
[C---:B------:R-:W-:Y:S02]  /*93c0*/  ISETP.GT.AND P4, PT, R151.reuse, 0x21, PT ;  /* 0x000000219700780c */ /* 0x040fe40003f84270 */
[----:B------:R-:W-:Y:S02]  /*93d0*/  FSEL R170, R170, -INF , P3 ;  /* 0xff800000aaaa7808 */ /* 0x000fe40001800000 */
[----:B------:R-:W-:Y:S02]  /*93e0*/  FMNMX.FTZ R165, R172, R165, !PT ;  /* 0x000000a5aca57209 */ /* 0x000fe40007810000 */
        /* <DEDUP_REMOVED lines=19> */
[----:B---3--:R-:W-:Y:S02]  /*9520*/  FSEL R154, R154, -INF , P4 ;  /* 0xff8000009a9a7808 */ /* 0x008fe40002000000 */
        /* <DEDUP_REMOVED lines=18> */
[----:B------:R-:W-:Y:S01]  /*9650*/  FMNMX.FTZ R165, R142, R165, !PT ;  /* 0x000000a58ea57209 */ /* 0x000fe20007810000 */
[----:B------:R1:W3:Y:S01]  /*9660*/  MUFU.TANH R131, R127 ;  /* 0x0000007f00837308 */ /* 0x0002e20000002400 */
[C---:B------:R-:W-:Y:S02]  /*9670*/  ISETP.GT.AND P4, PT, R151.reuse, 0x59, PT ;  /* 0x000000599700780c */ /* 0x040fe40003f84270 */
[----:B------:R-:W-:Y:S02]  /*9680*/  FSEL R138, R134, -INF , P3 ;  /* 0xff800000868a7808 */ /* 0x000fe40001800000 */
[----:B------:R-:W-:Y:S02]  /*9690*/  FMNMX.FTZ R165, R122, R165, !PT ;  /* 0x000000a57aa57209 */ /* 0x000fe40007810000 */
[----:B------:R-:W-:-:S02]  /*96a0*/  ISETP.GT.AND P3, PT, R151, 0x60, PT ;  /* 0x000000609700780c */ /* 0x000fc40003f64270 */
[----:B------:R-:W-:Y:S01]  /*96b0*/  FSEL R144, R135, -INF , P4 ;  /* 0xff80000087907808 */ /* 0x000fe20002000000 */
[----:B-1----:R-:W-:Y:S01]  /*96c0*/  FMUL.FTZ R127, R136, UR5 ;  /* 0x00000005887f7c20 */ /* 0x002fe20008410000 */
[----:B------:R-:W-:Y:S01]  /*96d0*/  FMNMX.FTZ R165, R138, R165, !PT ;  /* 0x000000a58aa57209 */ /* 0x000fe20007810000 */
[----:B------:R-:W-:Y:S01]  /*96e0*/  FMUL.FTZ R135, R121, UR5 ;  /* 0x0000000579877c20 */ /* 0x000fe20008410000 */
[----:B------:R-:W-:Y:S02]  /*96f0*/  ISETP.GT.AND P4, PT, R151, 0x61, PT ;  /* 0x000000619700780c */ /* 0x000fe40003f84270 */
[----:B0-----:R-:W-:Y:S01]  /*9700*/  FSEL R130, R5, -INF , P3 ;  /* 0xff80000005827808 */ /* 0x001fe20001800000 */
[----:B------:R-:W0:Y:S01]  /*9710*/  MUFU.TANH R127, R127 ;  /* 0x0000007f007f7308 */ /* 0x000e220000002400 */
[----:B------:R-:W-:Y:S01]  /*9720*/  FMNMX.FTZ R165, R144, R165, !PT ;  /* 0x000000a590a57209 */ /* 0x000fe20007810000 */
[----:B------:R-:W1:Y:S01]  /*9730*/  LDC R5, c[0x0][0x988] ;  /* 0x00026200ff057b82 */ /* 0x000e620000000800 */
[----:B------:R-:W-:-:S02]  /*9740*/  ISETP.GT.AND P3, PT, R151, 0x68, PT ;  /* 0x000000689700780c */ /* 0x000fc40003f64270 */
[----:B--2---:R-:W-:Y:S02]  /*9750*/  FSEL R134, R6, -INF , P4 ;  /* 0xff80000006867808 */ /* 0x004fe40002000000 */
[----:B------:R-:W-:Y:S01]  /*9760*/  FMNMX.FTZ R165, R130, R165, !PT ;  /* 0x000000a582a57209 */ /* 0x000fe20007810000 */
[----:B------:R-:W-:Y:S01]  /*9770*/  MUFU.TANH R135, R135 ;  /* 0x0000008700877308 */ /* 0x000fe20000002400 */
[----:B------:R-:W-:Y:S02]  /*9780*/  ISETP.GT.AND P4, PT, R151, 0x69, PT ;  /* 0x000000699700780c */ /* 0x000fe40003f84270 */
[----:B------:R-:W-:Y:S02]  /*9790*/  FSEL R136, R126, -INF , P3 ;  /* 0xff8000007e887808 */ /* 0x000fe40001800000 */
[----:B------:R-:W-:Y:S02]  /*97a0*/  FMNMX.FTZ R165, R134, R165, !PT ;  /* 0x000000a586a57209 */ /* 0x000fe40007810000 */
[----:B---3--:R-:W-:Y:S01]  /*97b0*/  FSEL R126, R131, -INF , P4 ;  /* 0xff800000837e7808 */ /* 0x008fe20002000000 */
[----:B------:R-:W-:Y:S01]  /*97c0*/  FMUL.FTZ R131, R140, UR5 ;  /* 0x000000058c837c20 */ /* 0x000fe20008410000 */
[----:B------:R-:W-:-:S02]  /*97d0*/  FMNMX.FTZ R165, R136, R165, !PT ;  /* 0x000000a588a57209 */ /* 0x000fc40007810000 */
[C---:B------:R-:W-:Y:S02]  /*97e0*/  ISETP.GT.AND P4, PT, R159.reuse, RZ, PT ;  /* 0x000000ff9f00720c */ /* 0x040fe40003f84270 */
[----:B------:R-:W-:Y:S01]  /*97f0*/  FMNMX.FTZ R165, R126, R165, !PT ;  /* 0x000000a57ea57209 */ /* 0x000fe20007810000 */
[----:B------:R-:W2:Y:S01]  /*9800*/  MUFU.TANH R131, R131 ;  /* 0x0000008300837308 */ /* 0x000ea20000002400 */
[----:B------:R-:W-:Y:S02]  /*9810*/  FSEL R0, R0, -INF , P4 ;  /* 0xff80000000007808 */ /* 0x000fe40002000000 */
[----:B------:R-:W-:Y:S01]  /*9820*/  ISETP.GT.AND P4, PT, R159, 0x8, PT ;  /* 0x000000089f00780c */ /* 0x000fe20003f84270 */
[----:B------:R-:W3:Y:S01]  /*9830*/  SHFL.BFLY PT, R6, R165, 0x2, 0x1f ;  /* 0x0c401f00a5067f89 */ /* 0x000ee200000e0000 */
[----:B------:R-:W-:Y:S02]  /*9840*/  FSEL R140, R15, -INF , P5 ;  /* 0xff8000000f8c7808 */ /* 0x000fe40002800000 */
[----:B------:R-:W-:-:S02]  /*9850*/  FSEL R12, R12, -INF , P4 ;  /* 0xff8000000c0c7808 */ /* 0x000fc40002000000 */
[C---:B------:R-:W-:Y:S02]  /*9860*/  ISETP.GT.AND P4, PT, R159.reuse, 0x10, PT ;  /* 0x000000109f00780c */ /* 0x040fe40003f84270 */
[----:B------:R-:W-:Y:S02]  /*9870*/  ISETP.GT.AND P5, PT, R159, 0x21, PT ;  /* 0x000000219f00780c */ /* 0x000fe40003fa4270 */
[----:B------:R-:W-:Y:S02]  /*9880*/  FSEL R128, R13, -INF , P4 ;  /* 0xff8000000d807808 */ /* 0x000fe40002000000 */
[----:B------:R-:W-:-:S04]  /*9890*/  ISETP.GT.AND P4, PT, R159, 0x18, PT ;  /* 0x000000189f00780c */ /* 0x000fc80003f84270 */
[----:B------:R-:W-:Y:S02]  /*98a0*/  FSEL R132, R20, -INF , P4 ;  /* 0xff80000014847808 */ /* 0x000fe40002000000 */
[----:B------:R-:W-:-:S04]  /*98b0*/  ISETP.GT.AND P4, PT, R159, 0x20, PT ;  /* 0x000000209f00780c */ /* 0x000fc80003f84270 */
[----:B------:R-:W-:Y:S02]  /*98c0*/  FSEL R160, R160, -INF , P4 ;  /* 0xff800000a0a07808 */ /* 0x000fe40002000000 */
[----:B------:R-:W-:Y:S02]  /*98d0*/  ISETP.GT.AND P4, PT, R159, 0x28, PT ;  /* 0x000000289f00780c */ /* 0x000fe40003f84270 */
[----:B---3--:R-:W-:-:S05]  /*98e0*/  FMNMX.FTZ R6, R165, R6, !PT ;  /* 0x00000006a5067209 */ /* 0x008fca0007810000 */
[----:B------:R-:W3:Y:S02]  /*98f0*/  SHFL.BFLY PT, R139, R6, 0x1, 0x1f ;  /* 0x0c201f00068b7f89 */ /* 0x000ee400000e0000 */
[----:B---3--:R-:W-:Y:S02]  /*9900*/  FMNMX.FTZ R6, R6, R139, !PT ;  /* 0x0000008b06067209 */ /* 0x008fe40007810000 */
[----:B------:R-:W-:Y:S02]  /*9910*/  FMNMX.FTZ R139, R0, R10, !PT ;  /* 0x0000000a008b7209 */ /* 0x000fe40007810000 */
[C---:B------:R-:W-:Y:S01]  /*9920*/  FSETP.NEU.FTZ.AND P3, PT, R6.reuse, -INF , PT ;  /* 0xff8000000600780b */ /* 0x040fe20003f7d000 */
[----:B-1----:R-:W-:Y:S01]  /*9930*/  FMUL.FTZ R121, R6, R5 ;  /* 0x0000000506797220 */ /* 0x002fe20000410000 */
[----:B------:R-:W-:-:S04]  /*9940*/  FMNMX.FTZ R139, R2, R139, !PT ;  /* 0x0000008b028b7209 */ /* 0x000fc80007810000 */
[----:B------:R-:W-:Y:S02]  /*9950*/  FMNMX.FTZ R139, R12, R139, !PT ;  /* 0x0000008b0c8b7209 */ /* 0x000fe40007810000 */
[----:B------:R-:W-:Y:S02]  /*9960*/  FSEL R121, R121, RZ, P3 ;  /* 0x000000ff79797208 */ /* 0x000fe40001800000 */
[----:B------:R-:W-:Y:S01]  /*9970*/  FMNMX.FTZ R139, R120, R139, !PT ;  /* 0x0000008b788b7209 */ /* 0x000fe20007810000 */
[----:B------:R-:W-:Y:S02]  /*9980*/  WARPGROUP.DEPBAR.LE gsb0, 0x0 ;  /* 0x00008000000079c5 */ /* 0x000fe40000010000 */
[----:B------:R-:W-:Y:S01]  /*9990*/  FSEL R184, R21, -INF , P5 ;  /* 0xff80000015b87808 */ /* 0x000fe20002800000 */
[--C-:B------:R-:W-:Y:S01]  /*99a0*/  FFMA.FTZ R197, R190, R5, -R121.reuse ;  /* 0x00000005bec57223 */ /* 0x100fe20000010879 */
[----:B------:R-:W-:Y:S01]  /*99b0*/  FMNMX.FTZ R139, R128, R139, !PT ;  /* 0x0000008b808b7209 */ /* 0x000fe20007810000 */
[-CC-:B------:R-:W-:Y:S01]  /*99c0*/  FFMA.FTZ R20, R192, R5.reuse, -R121.reuse ;  /* 0x00000005c0147223 */ /* 0x180fe20000010879 */
[----:B------:R-:W-:Y:S01]  /*99d0*/  ISETP.GT.AND P5, PT, R159, 0x29, PT ;  /* 0x000000299f00780c */ /* 0x000fe20003fa4270 */
[--C-:B------:R-:W-:Y:S01]  /*99e0*/  FFMA.FTZ R186, R188, R5, -R121.reuse ;  /* 0x00000005bcba7223 */ /* 0x100fe20000010879 */
[----:B------:R-:W-:Y:S01]  /*99f0*/  FMNMX.FTZ R139, R14, R139, !PT ;  /* 0x0000008b0e8b7209 */ /* 0x000fe20007810000 */
[-CC-:B------:R-:W-:Y:S01]  /*9a00*/  FFMA.FTZ R203, R194, R5.reuse, -R121.reuse ;  /* 0x00000005c2cb7223 */ /* 0x180fe20000010879 */
[----:B------:R-:W-:Y:S01]  /*9a10*/  FSEL R190, R155, -INF , P4 ;  /* 0xff8000009bbe7808 */ /* 0x000fe20002000000 */
[--C-:B------:R-:W-:Y:S01]  /*9a20*/  FFMA.FTZ R124, R196, R5, -R121.reuse ;  /* 0x00000005c47c7223 */ /* 0x100fe20000010879 */
[----:B------:R-:W-:Y:S01]  /*9a30*/  FMNMX.FTZ R139, R132, R139, !PT ;  /* 0x0000008b848b7209 */ /* 0x000fe20007810000 */
[----:B------:R-:W-:Y:S01]  /*9a40*/  WARPGROUP.ARRIVE ;  /* 0x00000000000079c5 */ /* 0x000fe20000000000 */
[----:B------:R-:W-:Y:S01]  /*9a50*/  ISETP.GT.AND P4, PT, R159, 0x30, PT ;  /* 0x000000309f00780c */ /* 0x000fe20003f84270 */
[--C-:B------:R-:W-:Y:S01]  /*9a60*/  FFMA.FTZ R199, R174, R5, -R121.reuse ;  /* 0x00000005aec77223 */ /* 0x100fe20000010879 */
[----:B------:R-:W-:Y:S01]  /*9a70*/  FMNMX.FTZ R139, R140, R139, !PT ;  /* 0x0000008b8c8b7209 */ /* 0x000fe20007810000 */
[--C-:B------:R-:W-:Y:S01]  /*9a80*/  FFMA.FTZ R201, R198, R5, -R121.reuse ;  /* 0x00000005c6c97223 */ /* 0x100fe20000010879 */
[----:B------:R-:W-:Y:S01]  /*9a90*/  FSEL R192, R153, -INF , P5 ;  /* 0xff80000099c07808 */ /* 0x000fe20002800000 */
[----:B------:R-:W-:Y:S01]  /*9aa0*/  HGMMA.64x192x16.F32 R24, R180, gdesc[UR12].tnspB, R24, gsb0 ;  /* 0x42e0000cb4187df0 */ /* 0x000fe20008000818 */
        /* <DEDUP_REMOVED lines=17> */
[----:B------:R-:W-:Y:S01]  /*9bc0*/  IMAD.U32 R136, RZ, RZ, UR10 ;  /* 0x0000000aff887e24 */ /* 0x000fe2000f8e00ff */
[----:B------:R-:W-:Y:S01]  /*9bd0*/  ISETP.GT.AND P5, PT, R159, 0x39, PT ;  /* 0x000000399f00780c */ /* 0x000fe20003fa4270 */
[--C-:B------:R-:W-:Y:S01]  /*9be0*/  FFMA.FTZ R172, R172, R5, -R121.reuse ;  /* 0x00000005acac7223 */ /* 0x100fe20000010879 */
[----:B------:R-:W-:Y:S01]  /*9bf0*/  FSEL R196, R147, -INF , P4 ;  /* 0xff80000093c47808 */ /* 0x000fe20002000000 */
[----:B------:R-:W-:Y:S01]  /*9c00*/  MUFU.EX2 R124, R124 ;  /* 0x0000007c007c7308 */ /* 0x000fe20000000800 */
[----:B------:R-:W-:Y:S01]  /*9c10*/  FMNMX.FTZ R139, R194, R139, !PT ;  /* 0x0000008bc28b7209 */ /* 0x000fe20007810000 */
[-CC-:B------:R-:W-:Y:S01]  /*9c20*/  FFMA.FTZ R168, R168, R5.reuse, -R121.reuse ;  /* 0x00000005a8a87223 */ /* 0x180fe20000010879 */
[----:B------:R-:W-:Y:S01]  /*9c30*/  ISETP.GT.AND P4, PT, R159, 0x40, PT ;  /* 0x000000409f00780c */ /* 0x000fe20003f84270 */
[-CC-:B------:R-:W-:Y:S01]  /*9c40*/  FFMA.FTZ R162, R162, R5.reuse, -R121.reuse ;  /* 0x00000005a2a27223 */ /* 0x180fe20000010879 */
[----:B------:R-:W-:Y:S01]  /*9c50*/  FSEL R174, R123, -INF , P5 ;  /* 0xff8000007bae7808 */ /* 0x000fe20002800000 */
[--C-:B------:R-:W-:Y:S01]  /*9c60*/  FFMA.FTZ R158, R158, R5, -R121.reuse ;  /* 0x000000059e9e7223 */ /* 0x100fe20000010879 */
[----:B------:R-:W-:Y:S01]  /*9c70*/  FMNMX.FTZ R139, R196, R139, !PT ;  /* 0x0000008bc48b7209 */ /* 0x000fe20007810000 */
[----:B------:R-:W-:Y:S01]  /*9c80*/  MUFU.EX2 R203, R203 ;  /* 0x000000cb00cb7308 */ /* 0x000fe20000000800 */
[----:B------:R-:W-:Y:S01]  /*9c90*/  ISETP.GT.AND P5, PT, R159, 0x41, PT ;  /* 0x000000419f00780c */ /* 0x000fe20003fa4270 */
[-CC-:B------:R-:W-:Y:S01]  /*9ca0*/  FFMA.FTZ R154, R154, R5.reuse, -R121.reuse ;  /* 0x000000059a9a7223 */ /* 0x180fe20000010879 */
[----:B0-----:R-:W-:Y:S01]  /*9cb0*/  FSEL R198, R127, -INF , P4 ;  /* 0xff8000007fc67808 */ /* 0x001fe20002000000 */
[--C-:B------:R-:W-:Y:S01]  /*9cc0*/  FFMA.FTZ R185, R152, R5, -R121.reuse ;  /* 0x0000000598b97223 */ /* 0x100fe20000010879 */
[----:B------:R-:W-:Y:S01]  /*9cd0*/  FMNMX.FTZ R139, R174, R139, !PT ;  /* 0x0000008bae8b7209 */ /* 0x000fe20007810000 */
[-CC-:B------:R-:W-:Y:S01]  /*9ce0*/  FFMA.FTZ R150, R150, R5.reuse, -R121.reuse ;  /* 0x0000000596967223 */ /* 0x180fe20000010879 */
[C---:B------:R-:W-:Y:S01]  /*9cf0*/  ISETP.GT.AND P4, PT, R159.reuse, 0x48, PT ;  /* 0x000000489f00780c */ /* 0x040fe20003f84270 */
[----:B------:R-:W-:Y:S01]  /*9d00*/  MUFU.EX2 R20, R20 ;  /* 0x0000001400147308 */ /* 0x000fe20000000800 */
[----:B------:R-:W-:Y:S01]  /*9d10*/  FSEL R200, R200, -INF , P5 ;  /* 0xff800000c8c87808 */ /* 0x000fe20002800000 */
[--C-:B------:R-:W-:Y:S01]  /*9d20*/  FFMA.FTZ R187, R148, R5, -R121.reuse ;  /* 0x0000000594bb7223 */ /* 0x100fe20000010879 */
[----:B------:R-:W-:Y:S01]  /*9d30*/  FMNMX.FTZ R139, R198, R139, !PT ;  /* 0x0000008bc68b7209 */ /* 0x000fe20007810000 */
[-CC-:B------:R-:W-:Y:S01]  /*9d40*/  FFMA.FTZ R146, R146, R5.reuse, -R121.reuse ;  /* 0x0000000592927223 */ /* 0x180fe20000010879 */
[----:B------:R-:W-:Y:S01]  /*9d50*/  ISETP.GT.AND P5, PT, R159, 0x49, PT ;  /* 0x000000499f00780c */ /* 0x000fe20003fa4270 */
[--C-:B------:R-:W-:Y:S01]  /*9d60*/  FFMA.FTZ R13, R142, R5, -R121.reuse ;  /* 0x000000058e0d7223 */ /* 0x100fe20000010879 */
[----:B--2---:R-:W-:Y:S01]  /*9d70*/  FSEL R170, R131, -INF , P4 ;  /* 0xff80000083aa7808 */ /* 0x004fe20002000000 */
[----:B------:R-:W-:Y:S01]  /*9d80*/  MUFU.EX2 R197, R197 ;  /* 0x000000c500c57308 */ /* 0x000fe20000000800 */
[----:B------:R-:W-:Y:S01]  /*9d90*/  FMNMX.FTZ R139, R200, R139, !PT ;  /* 0x0000008bc88b7209 */ /* 0x000fe20007810000 */
[----:B------:R-:W-:Y:S01]  /*9da0*/  FFMA.FTZ R122, R122, R5, -R121 ;  /* 0x000000057a7a7223 */ /* 0x000fe20000010879 */
[----:B------:R-:W-:-:S02]  /*9db0*/  ISETP.GT.AND P4, PT, R159, 0x50, PT ;  /* 0x000000509f00780c */ /* 0x000fc40003f84270 */
[----:B------:R-:W-:Y:S02]  /*9dc0*/  FSEL R202, R202, -INF , P5 ;  /* 0xff800000caca7808 */ /* 0x000fe40002800000 */
        /* <DEDUP_REMOVED lines=13> */
[----:B------:R-:W-:Y:S02]  /*9ea0*/  ISETP.GT.AND P4, PT, R159, 0x60, PT ;  /* 0x000000609f00780c */ /* 0x000fe40003f84270 */
[----:B------:R-:W-:-:S02]  /*9eb0*/  FSEL R222, R222, -INF , P5 ;  /* 0xff800000dede7808 */ /* 0x000fc40002800000 */
[----:B------:R-:W-:Y:S01]  /*9ec0*/  FMNMX.FTZ R139, R166, R139, !PT ;  /* 0x0000008ba68b7209 */ /* 0x000fe20007810000 */
[----:B------:R-:W-:Y:S01]  /*9ed0*/  MUFU.EX2 R193, R193 ;  /* 0x000000c100c17308 */ /* 0x000fe20000000800 */
[----:B------:R-:W-:Y:S02]  /*9ee0*/  ISETP.GT.AND P5, PT, R159, 0x61, PT ;  /* 0x000000619f00780c */ /* 0x000fe40003fa4270 */
        /* <DEDUP_REMOVED lines=11> */
[----:B------:R-:W-:-:S03]  /*9fa0*/  FMNMX.FTZ R139, R164, R139, !PT ;  /* 0x0000008ba48b7209 */ /* 0x000fc60007810000 */
[----:B------:R-:W-:Y:S01]  /*9fb0*/  MUFU.EX2 R162, R162 ;  /* 0x000000a200a27308 */ /* 0x000fe20000000800 */
[----:B------:R-:W-:-:S05]  /*9fc0*/  FMNMX.FTZ R139, R228, R139, !PT ;  /* 0x0000008be48b7209 */ /* 0x000fca0007810000 */
[----:B------:R-:W0:Y:S02]  /*9fd0*/  SHFL.BFLY PT, R156, R139, 0x2, 0x1f ;  /* 0x0c401f008b9c7f89 */ /* 0x000e2400000e0000 */
        /* <DEDUP_REMOVED lines=9> */
[----:B0-----:R-:W-:-:S04]  /*a070*/  FMNMX.FTZ R7, R156, R7, !PT ;  /* 0x000000079c077209 */ /* 0x001fc80007810000 */
[C---:B------:R-:W-:Y:S01]  /*a080*/  FSETP.NEU.FTZ.AND P4, PT, R7.reuse, -INF , PT ;  /* 0xff8000000700780b */ /* 0x040fe20003f9d000 */
[----:B------:R-:W-:Y:S02]  /*a090*/  FMUL.FTZ R123, R7, R5 ;  /* 0x00000005077b7220 */ /* 0x000fe40000410000 */
[----:B------:R-:W-:Y:S03]  /*a0a0*/  MUFU.EX2 R146, R146 ;  /* 0x0000009200927308 */ /* 0x000fe60000000800 */
[----:B------:R-:W-:-:S05]  /*a0b0*/  FSEL R123, R123, RZ, P4 ;  /* 0x000000ff7b7b7208 */ /* 0x000fca0002000000 */
[----:B------:R-:W-:Y:S01]  /*a0c0*/  MUFU.EX2 R13, R13 ;  /* 0x0000000d000d7308 */ /* 0x000fe20000000800 */
[-CC-:B------:R-:W-:Y:S01]  /*a0d0*/  FFMA.FTZ R125, R0, R5.reuse, -R123.reuse ;  /* 0x00000005007d7223 */ /* 0x180fe2000001087b */
[----:B------:R-:W-:Y:S01]  /*a0e0*/  FSEL R0, R6, RZ, P3 ;  /* 0x000000ff06007208 */ /* 0x000fe20001800000 */
[-CC-:B------:R-:W-:Y:S01]  /*a0f0*/  FFMA.FTZ R134, R2, R5.reuse, -R123.reuse ;  /* 0x0000000502867223 */ /* 0x180fe2000001087b */
[-CC-:B------:R-:W-:Y:S01]  /*a100*/  FFMA.FTZ R12, R12, R5.reuse, -R123.reuse ;  /* 0x000000050c0c7223 */ /* 0x180fe2000001087b */
[-CC-:B------:R-:W-:Y:S01]  /*a110*/  FFMA.FTZ R127, R120, R5.reuse, -R123.reuse ;  /* 0x00000005787f7223 */ /* 0x180fe2000001087b */
[-C--:B------:R-:W-:Y:S01]  /*a120*/  FFMA.FTZ R120, R128, R5.reuse, -R123 ;  /* 0x0000000580787223 */ /* 0x080fe2000001087b */
[----:B------:R-:W-:Y:S01]  /*a130*/  FADD.FTZ R0, -R0, R9 ;  /* 0x0000000900007221 */ /* 0x000fe20000010100 */
[----:B------:R-:W-:Y:S01]  /*a140*/  FSEL R9, R7, RZ, P4 ;  /* 0x000000ff07097208 */ /* 0x000fe20002000000 */
[----:B------:R-:W-:Y:S01]  /*a150*/  MUFU.EX2 R125, R125 ;  /* 0x0000007d007d7308 */ /* 0x000fe20000000800 */
[-CC-:B------:R-:W-:Y:S01]  /*a160*/  FFMA.FTZ R129, R14, R5.reuse, -R123.reuse ;  /* 0x000000050e817223 */ /* 0x180fe2000001087b */
[-C--:B------:R-:W-:Y:S01]  /*a170*/  FMUL.FTZ R2, R0, R5.reuse ;  /* 0x0000000500027220 */ /* 0x080fe20000410000 */
[-CC-:B------:R-:W-:Y:S01]  /*a180*/  FFMA.FTZ R14, R132, R5.reuse, -R123.reuse ;  /* 0x00000005840e7223 */ /* 0x180fe2000001087b */
[----:B------:R-:W-:Y:S01]  /*a190*/  FADD.FTZ R0, -R9, R10 ;  /* 0x0000000a09007221 */ /* 0x000fe20000010100 */
[----:B------:R-:W-:Y:S01]  /*a1a0*/  IMAD.U32 R10, RZ, RZ, UR7 ;  /* 0x00000007ff0a7e24 */ /* 0x000fe2000f8e00ff */
[----:B------:R-:W-:Y:S01]  /*a1b0*/  UMOV UR7, 0x40000040 ;  /* 0x4000004000077882 */ /* 0x000fe20000000000 */
[-C--:B------:R-:W-:Y:S01]  /*a1c0*/  FFMA.FTZ R131, R140, R5.reuse, -R123 ;  /* 0x000000058c837223 */ /* 0x080fe2000001087b */
[----:B------:R-:W-:Y:S01]  /*a1d0*/  FMUL.FTZ R0, R0, R5 ;  /* 0x0000000500007220 */ /* 0x000fe20000410000 */
[----:B------:R-:W0:Y:S01]  /*a1e0*/  MUFU.EX2 R2, R2 ;  /* 0x0000000200027308 */ /* 0x000e220000000800 */
[----:B------:R-:W-:-:S02]  /*a1f0*/  @!P1 VIADD R10, R10, 0x36840 ;  /* 0x000368400a0a9836 */ /* 0x000fc40000000000 */
[-CC-:B------:R-:W-:Y:S01]  /*a200*/  FFMA.FTZ R128, R160, R5.reuse, -R123.reuse ;  /* 0x00000005a0807223 */ /* 0x180fe2000001087b */
[-CC-:B------:R-:W-:Y:S01]  /*a210*/  FFMA.FTZ R133, R184, R5.reuse, -R123.reuse ;  /* 0x00000005b8857223 */ /* 0x180fe2000001087b */
[-CC-:B------:R-:W-:Y:S01]  /*a220*/  FFMA.FTZ R132, R190, R5.reuse, -R123.reuse ;  /* 0x00000005be847223 */ /* 0x180fe2000001087b */
[-CC-:B------:R-:W-:Y:S01]  /*a230*/  FFMA.FTZ R135, R192, R5.reuse, -R123.reuse ;  /* 0x00000005c0877223 */ /* 0x180fe2000001087b */
[----:B------:R-:W-:Y:S01]  /*a240*/  @!P1 PRMT R10, RZ, 0x654, R10 ;  /* 0x00000654ff0a9816 */ /* 0x000fe2000000000a */
[-CC-:B------:R-:W-:Y:S01]  /*a250*/  FFMA.FTZ R188, R188, R5.reuse, -R123.reuse ;  /* 0x00000005bcbc7223 */ /* 0x180fe2000001087b */
[----:B------:R-:W1:Y:S01]  /*a260*/  MUFU.EX2 R0, R0 ;  /* 0x0000000000007308 */ /* 0x000e620000000800 */
[-CC-:B------:R-:W-:Y:S01]  /*a270*/  FFMA.FTZ R137, R194, R5.reuse, -R123.reuse ;  /* 0x00000005c2897223 */ /* 0x180fe2000001087b */
[-CC-:B------:R-:W-:Y:S01]  /*a280*/  FFMA.FTZ R190, R196, R5.reuse, -R123.reuse ;  /* 0x00000005c4be7223 */ /* 0x180fe2000001087b */
[-CC-:B------:R-:W-:Y:S01]  /*a290*/  FFMA.FTZ R9, R174, R5.reuse, -R123.reuse ;  /* 0x00000005ae097223 */ /* 0x180fe2000001087b */
[----:B------:R-:W-:Y:S01]  /*a2a0*/  FFMA.FTZ R184, R198, R5, -R123 ;  /* 0x00000005c6b87223 */ /* 0x000fe2000001087b */
[----:B------:R-:W-:-:S02]  /*a2b0*/  WARPGROUP.DEPBAR.LE gsb0, 0x0 ;  /* 0x00008000000079c5 */ /* 0x000fc40000010000 */
[----:B------:R-:W-:Y:S01]  /*a2c0*/  WARPGROUP.ARRIVE ;  /* 0x00000000000079c5 */ /* 0x000fe20000000000 */
[----:B------:R-:W2:Y:S01]  /*a2d0*/  MUFU.EX2 R134, R134 ;  /* 0x0000008600867308 */ /* 0x000ea20000000800 */
[----:B0-----:R-:W-:Y:S01]  /*a2e0*/  FFMA.FTZ R141, R2, R3, R201 ;  /* 0x00000003028d7223 */ /* 0x001fe200000100c9 */
[-CC-:B------:R-:W-:Y:S01]  /*a2f0*/  FFMA.FTZ R183, R138, R5.reuse, -R121.reuse ;  /* 0x000000058ab77223 */ /* 0x180fe20000010879 */
[-CC-:B------:R-:W-:Y:S01]  /*a300*/  FFMA.FTZ R138, R144, R5.reuse, -R121.reuse ;  /* 0x00000005908a7223 */ /* 0x180fe20000010879 */
[----:B------:R-:W-:Y:S01]  /*a310*/  FFMA.FTZ R121, R126, R5, -R121 ;  /* 0x000000057e797223 */ /* 0x000fe20000010879 */
[----:B------:R-:W-:Y:S01]  /*a320*/  HGMMA.64x192x16.F32 R24, R176, gdesc[UR4].tnspB, R24, gsb0 ;  /* 0x42e00004b0187df0 */ /* 0x000fe20008000818 */
[----:B------:R-:W-:Y:S01]  /*a330*/  F2FP.F16.F32.PACK_AB R201, R124, R201 ;  /* 0x000000c97cc9723e */ /* 0x000fe200000000ff */
[-C--:B------:R-:W-:Y:S01]  /*a340*/  FFMA.FTZ R200, R200, R5.reuse, -R123 ;  /* 0x00000005c8c87223 */ /* 0x080fe2000001087b */
[----:B------:R-:W-:Y:S01]  /*a350*/  MUFU.EX2 R12, R12 ;  /* 0x0000000c000c7308 */ /* 0x000fe20000000800 */
[----:B-1----:R-:W-:Y:S01]  /*a360*/  FFMA.FTZ R139, R0, R4, R125 ;  /* 0x00000004008b7223 */ /* 0x002fe2000001007d */
[-CC-:B------:R-:W-:Y:S01]  /*a370*/  FFMA.FTZ R180, R218, R5.reuse, -R123.reuse ;  /* 0x00000005dab47223 */ /* 0x180fe2000001087b */
[-CC-:B------:R-:W-:Y:S01]  /*a380*/  FFMA.FTZ R220, R220, R5.reuse, -R123.reuse ;  /* 0x00000005dcdc7223 */ /* 0x180fe2000001087b */
[-CC-:B------:R-:W-:Y:S01]  /*a390*/  FFMA.FTZ R166, R166, R5.reuse, -R123.reuse ;  /* 0x00000005a6a67223 */ /* 0x180fe2000001087b */
[-CC-:B------:R-:W-:Y:S01]  /*a3a0*/  FFMA.FTZ R222, R222, R5.reuse, -R123.reuse ;  /* 0x00000005dede7223 */ /* 0x180fe2000001087b */
[-CC-:B------:R-:W-:Y:S01]  /*a3b0*/  FFMA.FTZ R224, R224, R5.reuse, -R123.reuse ;  /* 0x00000005e0e07223 */ /* 0x180fe2000001087b */
[-C--:B------:R-:W-:Y:S01]  /*a3c0*/  FFMA.FTZ R226, R226, R5.reuse, -R123 ;  /* 0x00000005e2e27223 */ /* 0x080fe2000001087b */
[----:B------:R-:W-:Y:S01]  /*a3d0*/  MUFU.EX2 R127, R127 ;  /* 0x0000007f007f7308 */ /* 0x000fe20000000800 */
[----:B--2---:R-:W-:Y:S01]  /*a3e0*/  FADD.FTZ R139, R134, R139 ;  /* 0x0000008b868b7221 */ /* 0x004fe20000010000 */
[----:B------:R-:W-:Y:S01]  /*a3f0*/  FFMA.FTZ R164, R164, R5, -R123 ;  /* 0x00000005a4a47223 */ /* 0x000fe2000001087b */
[C---:B------:R-:W-:Y:S01]  /*a400*/  ISETP.GT.AND P3, PT, R8.reuse, R11, PT ;  /* 0x0000000b0800720c */ /* 0x040fe20003f64270 */
[----:B------:R-:W-:Y:S01]  /*a410*/  UMOV UR6, UR36 ;  /* 0x0000002400067c82 */ /* 0x000fe20008000000 */
[----:B------:R-:W-:-:S03]  /*a420*/  VIADD R8, R8, 0xffffffff ;  /* 0xffffffff08087836 */ /* 0x000fc60000000000 */
        /* <DEDUP_REMOVED lines=8> */
[----:B------:R-:W-:Y:S08]  /*a4b0*/  MUFU.EX2 R132, R132 ;  /* 0x0000008400847308 */ /* 0x000ff00000000800 */
[----:B------:R-:W1:Y:S01]  /*a4c0*/  MUFU.EX2 R135, R135 ;  /* 0x0000008700877308 */ /* 0x000e620000000800 */
[----:B0-----:R-:W-:-:S07]  /*a4d0*/  F2FP.F16.F32.PACK_AB R192, R133, R128 ;  /* 0x0000008085c0723e */ /* 0x001fce00000000ff */
[----:B------:R-:W-:Y:S08]  /*a4e0*/  MUFU.EX2 R188, R188 ;  /* 0x000000bc00bc7308 */ /* 0x000ff00000000800 */
[----:B------:R-:W-:Y:S01]  /*a4f0*/  MUFU.EX2 R137, R137 ;  /* 0x0000008900897308 */ /* 0x000fe20000000800 */
[----:B-1----:R-:W-:-:S07]  /*a500*/  F2FP.F16.F32.PACK_AB R194, R135, R132 ;  /* 0x0000008487c2723e */ /* 0x002fce00000000ff */
[----:B------:R-:W-:Y:S08]  /*a510*/  MUFU.EX2 R190, R190 ;  /* 0x000000be00be7308 */ /* 0x000ff00000000800 */
[----:B------:R-:W-:Y:S08]  /*a520*/  MUFU.EX2 R9, R9 ;  /* 0x0000000900097308 */ /* 0x000ff00000000800 */
[----:B------:R0:W-:Y:S08]  /*a530*/  MUFU.EX2 R3, R200 ;  /* 0x000000c800037308 */ /* 0x0001f00000000800 */
[----:B------:R-:W-:Y:S01]  /*a540*/  MUFU.EX2 R184, R184 ;  /* 0x000000b800b87308 */ /* 0x000fe20000000800 */
[----:B0-----:R-:W-:-:S07]  /*a550*/  F2FP.F16.F32.PACK_AB R200, R134, R125 ;  /* 0x0000007d86c8723e */ /* 0x001fce00000000ff */
        /* <DEDUP_REMOVED lines=10> */
[----:B------:R-:W-:Y:S01]  /*a600*/  MUFU.EX2 R226, R226 ;  /* 0x000000e200e27308 */ /* 0x000fe20000000800 */
[----:B------:R-:W-:-:S02]  /*a610*/  WARPGROUP.DEPBAR.LE gsb0, 0x0 ;  /* 0x00008000000079c5 */ /* 0x000fc40000010000 */
[----:B------:R1:W-:Y:S05]  /*a620*/  @!P1 SYNCS.ARRIVE.TRANS64.RED.A1T0 RZ, [R10+URZ], RZ ;  /* 0x000000ff0aff99a7 */ /* 0x0003ea000810043f */
[----:B------:R-:W-:Y:S01]  /*a630*/  MUFU.EX2 R176, R224 ;  /* 0x000000e000b07308 */ /* 0x000fe20000000800 */
[----:B0-----:R-:W-:Y:S01]  /*a640*/  F2FP.F16.F32.PACK_AB R177, R130, R15 ;  /* 0x0000000f82b1723e */ /* 0x001fe200000000ff */
[----:B-1----:R-:W-:Y:S02]  /*a650*/  @!P1 VIADD R10, R136, 0x36860 ;  /* 0x00036860880a9836 */ /* 0x002fe40000000000 */
[----:B------:R-:W-:-:S04]  /*a660*/  FADD.FTZ R136, R12, R139 ;  /* 0x0000008b0c887221 */ /* 0x000fc80000010000 */
[----:B------:R-:W-:Y:S01]  /*a670*/  MUFU.EX2 R21, R21 ;  /* 0x0000001500157308 */ /* 0x000fe20000000800 */
[----:B------:R-:W-:Y:S01]  /*a680*/  @!P1 PRMT R4, RZ, 0x654, R10 ;  /* 0x00000654ff049816 */ /* 0x000fe2000000000a */
[----:B------:R-:W-:Y:S01]  /*a690*/  FADD.FTZ R10, R124, R141 ;  /* 0x0000008d7c0a7221 */ /* 0x000fe20000010000 */
[----:B------:R-:W-:Y:S02]  /*a6a0*/  FADD.FTZ R141, R127, R136 ;  /* 0x000000887f8d7221 */ /* 0x000fe40000010000 */
[----:B------:R0:W-:Y:S01]  /*a6b0*/  @!P1 SYNCS.ARRIVE.TRANS64.RED.A1T0 RZ, [R4+URZ], RZ ;  /* 0x000000ff04ff99a7 */ /* 0x0001e2000810043f */
[----:B------:R-:W-:Y:S01]  /*a6c0*/  FADD.FTZ R139, R203, R10 ;  /* 0x0000000acb8b7221 */ /* 0x000fe20000010000 */
[----:B------:R-:W-:Y:S01]  /*a6d0*/  FADD.FTZ R126, R120, R141 ;  /* 0x0000008d787e7221 */ /* 0x000fe20000010000 */
[C---:B------:R-:W-:Y:S01]  /*a6e0*/  F2FP.F16.F32.PACK_AB R203, R20.reuse, R203 ;  /* 0x000000cb14cb723e */ /* 0x040fe200000000ff */
[----:B------:R-:W-:Y:S01]  /*a6f0*/  MUFU.EX2 R164, R164 ;  /* 0x000000a400a47308 */ /* 0x000fe20000000800 */
[----:B------:R-:W-:Y:S01]  /*a700*/  FADD.FTZ R10, R20, R139 ;  /* 0x0000008b140a7221 */ /* 0x000fe20000010000 */
[----:B------:R-:W-:Y:S01]  /*a710*/  FADD.FTZ R143, R129, R126 ;  /* 0x0000007e818f7221 */ /* 0x000fe20000010000 */
[-CC-:B------:R-:W-:Y:S01]  /*a720*/  FFMA.FTZ R139, R202, R5.reuse, -R123.reuse ;  /* 0x00000005ca8b7223 */ /* 0x180fe2000001087b */
[-C--:B0-----:R-:W-:Y:S01]  /*a730*/  FFMA.FTZ R4, R170, R5.reuse, -R123 ;  /* 0x00000005aa047223 */ /* 0x081fe2000001087b */
[----:B------:R-:W-:Y:S01]  /*a740*/  FADD.FTZ R141, R197, R10 ;  /* 0x0000000ac58d7221 */ /* 0x000fe20000010000 */
[----:B------:R-:W-:Y:S01]  /*a750*/  FADD.FTZ R126, R14, R143 ;  /* 0x0000008f0e7e7221 */ /* 0x000fe20000010000 */
[----:B------:R-:W-:Y:S01]  /*a760*/  F2FP.F16.F32.PACK_AB R202, R127, R12 ;  /* 0x0000000c7fca723e */ /* 0x000fe200000000ff */
[----:B------:R-:W-:Y:S01]  /*a770*/  FFMA.FTZ R123, R228, R5, -R123 ;  /* 0x00000005e47b7223 */ /* 0x000fe2000001087b */
[C---:B------:R-:W-:Y:S01]  /*a780*/  FADD.FTZ R10, R186.reuse, R141 ;  /* 0x0000008dba0a7221 */ /* 0x040fe20000010000 */
        /* <DEDUP_REMOVED lines=8> */
[----:B------:R-:W0:Y:S02]  /*a810*/  MUFU.EX2 R139, R139 ;  /* 0x0000008b008b7308 */ /* 0x000e240000000800 */
[----:B------:R-:W-:Y:S01]  /*a820*/  FADD.FTZ R141, R193, R10 ;  /* 0x0000000ac18d7221 */ /* 0x000fe20000010000 */
[----:B------:R-:W-:Y:S01]  /*a830*/  FADD.FTZ R124, R132, R143 ;  /* 0x0000008f847c7221 */ /* 0x000fe20000010000 */
[C---:B------:R-:W-:Y:S02]  /*a840*/  F2FP.F16.F32.PACK_AB R193, R168.reuse, R193 ;  /* 0x000000c1a8c1723e */ /* 0x040fe400000000ff */
[----:B------:R-:W-:Y:S01]  /*a850*/  FADD.FTZ R10, R168, R141 ;  /* 0x0000008da80a7221 */ /* 0x000fe20000010000 */
[----:B------:R-:W-:Y:S01]  /*a860*/  FADD.FTZ R143, R135, R124 ;  /* 0x0000007c878f7221 */ /* 0x000fe20000010000 */
[----:B------:R-:W1:Y:S02]  /*a870*/  MUFU.EX2 R123, R123 ;  /* 0x0000007b007b7308 */ /* 0x000e640000000800 */
        /* <DEDUP_REMOVED lines=8> */
[C---:B------:R-:W-:Y:S02]  /*a900*/  F2FP.F16.F32.PACK_AB R190, R9.reuse, R190 ;  /* 0x000000be09be723e */ /* 0x040fe400000000ff */
[----:B------:R-:W-:Y:S01]  /*a910*/  FADD.FTZ R10, R158, R125 ;  /* 0x0000007d9e0a7221 */ /* 0x000fe20000010000 */
[----:B------:R-:W-:Y:S01]  /*a920*/  FADD.FTZ R127, R9, R12 ;  /* 0x0000000c097f7221 */ /* 0x000fe20000010000 */
[----:B0-----:R-:W-:-:S02]  /*a930*/  F2FP.F16.F32.PACK_AB R186, R139, R4 ;  /* 0x000000048bba723e */ /* 0x001fc400000000ff */
[----:B------:R-:W-:Y:S01]  /*a940*/  FADD.FTZ R125, R191, R10 ;  /* 0x0000000abf7d7221 */ /* 0x000fe20000010000 */
[----:B------:R-:W-:Y:S01]  /*a950*/  FADD.FTZ R12, R184, R127 ;  /* 0x0000007fb80c7221 */ /* 0x000fe20000010000 */
[C---:B------:R-:W-:Y:S02]  /*a960*/  F2FP.F16.F32.PACK_AB R184, R3.reuse, R184 ;  /* 0x000000b803b8723e */ /* 0x040fe400000000ff */
[----:B------:R-:W-:Y:S01]  /*a970*/  FADD.FTZ R10, R154, R125 ;  /* 0x0000007d9a0a7221 */ /* 0x000fe20000010000 */
        /* <DEDUP_REMOVED lines=18> */
[C---:B------:R-:W-:Y:S01]  /*aaa0*/  FADD.FTZ R9, R182.reuse, R9 ;  /* 0x00000009b6097221 */ /* 0x040fe20000010000 */
[----:B------:R-:W-:Y:S02]  /*aab0*/  F2FP.F16.F32.PACK_AB R182, R182, R166 ;  /* 0x000000a6b6b6723e */ /* 0x000fe400000000ff */
[----:B------:R-:W-:Y:S01]  /*aac0*/  FADD.FTZ R3, R183, R10 ;  /* 0x0000000ab7037221 */ /* 0x000fe20000010000 */
[----:B------:R-:W-:Y:S01]  /*aad0*/  FADD.FTZ R9, R176, R9 ;  /* 0x00000009b0097221 */ /* 0x000fe20000010000 */
[----:B------:R-:W0:Y:S01]  /*aae0*/  MUFU.EX2 R10, R121 ;  /* 0x00000079000a7308 */ /* 0x000e220000000800 */
[C---:B------:R-:W-:Y:S01]  /*aaf0*/  F2FP.F16.F32.PACK_AB R183, R138.reuse, R183 ;  /* 0x000000b78ab7723e */ /* 0x040fe200000000ff */
[----:B------:R-:W-:Y:S01]  /*ab00*/  FADD.FTZ R4, R138, R3 ;  /* 0x000000038a047221 */ /* 0x000fe20000010000 */
[C---:B------:R-:W-:Y:S01]  /*ab10*/  FADD.FTZ R9, R226.reuse, R9 ;  /* 0x00000009e2097221 */ /* 0x040fe20000010000 */
[----:B------:R-:W-:-:S02]  /*ab20*/  F2FP.F16.F32.PACK_AB R176, R226, R176 ;  /* 0x000000b0e2b0723e */ /* 0x000fc400000000ff */
[----:B------:R-:W-:Y:S01]  /*ab30*/  FADD.FTZ R3, R15, R4 ;  /* 0x000000040f037221 */ /* 0x000fe20000010000 */
[----:B------:R-:W-:-:S03]  /*ab40*/  FADD.FTZ R9, R164, R9 ;  /* 0x00000009a4097221 */ /* 0x000fc60000010000 */
[----:B------:R-:W-:-:S04]  /*ab50*/  FADD.FTZ R4, R130, R3 ;  /* 0x0000000382047221 */ /* 0x000fc80000010000 */
[----:B------:R-:W-:Y:S01]  /*ab60*/  FADD.FTZ R3, R21, R4 ;  /* 0x0000000415037221 */ /* 0x000fe20000010000 */
[----:B------:R-:W-:Y:S01]  /*ab70*/  FADD.FTZ R4, R123, R9 ;  /* 0x000000097b047221 */ /* 0x000fe20000010000 */
[----:B------:R-:W-:Y:S01]  /*ab80*/  IMAD.MOV.U32 R9, RZ, RZ, R6 ;  /* 0x000000ffff097224 */ /* 0x000fe200078e0006 */
[C---:B0-----:R-:W-:Y:S01]  /*ab90*/  F2FP.F16.F32.PACK_AB R179, R10.reuse, R21 ;  /* 0x000000150ab3723e */ /* 0x041fe200000000ff */
[----:B------:R-:W-:Y:S01]  /*aba0*/  FADD.FTZ R3, R10, R3 ;  /* 0x000000030a037221 */ /* 0x000fe20000010000 */
[----:B------:R-:W-:Y:S01]  /*abb0*/  IMAD.MOV.U32 R10, RZ, RZ, R7 ;  /* 0x000000ffff0a7224 */ /* 0x000fe200078e0007 */
[----:B------:R-:W-:Y:S06]  /*abc0*/  @P3 BRA `(.L_x_5729) ;  /* 0xffffffb400643947 */ /* 0x000fec000383ffff */
.L_x_5720:
[----:B------:R-:W-:-:S13]  /*abd0*/  ISETP.GE.AND P2, PT, R8, RZ, PT ;  /* 0x000000ff0800720c */ /* 0x000fda0003f46270 */
[----:B------:R-:W-:Y:S05]  /*abe0*/  @!P2 BRA `(.L_x_5730) ;  /* 0x00000040008ca947 */ /* 0x000fea0003800000 */
[----:B------:R-:W-:Y:S01]  /*abf0*/  IMAD.MOV.U32 R9, RZ, RZ, R6 ;  /* 0x000000ffff097224 */ /* 0x000fe200078e0006 */
[----:B------:R-:W-:Y:S01]  /*ac00*/  UMOV UR7, UR39 ;  /* 0x0000002700077c82 */ /* 0x000fe20008000000 */
[----:B------:R-:W-:Y:S01]  /*ac10*/  IMAD.MOV.U32 R10, RZ, RZ, R7 ;  /* 0x000000ffff0a7224 */ /* 0x000fe200078e0007 */
[----:B------:R-:W-:Y:S01]  /*ac20*/  UMOV UR6, UR36 ;  /* 0x0000002400067c82 */ /* 0x000fe20008000000 */
[----:B------:R-:W-:-:S05]  /*ac30*/  ULDC UR5, c[0x0][0x9d8] ;  /* 0x0002760000057ab9 */ /* 0x000fca0000000800 */
.L_x_5739:
[----:B------:R-:W-:-:S04]  /*ac40*/  UIADD3 UR36, UR6, 0x1, URZ ;  /* 0x0000000106247890 */ /* 0x000fc8000fffe03f */
[----:B------:R-:W-:-:S04]  /*ac50*/  UISETP.NE.AND UP0, UPT, UR36, 0x2, UPT ;  /* 0x000000022400788c */ /* 0x000fc8000bf05270 */
[----:B------:R-:W-:Y:S02]  /*ac60*/  USEL UR39, URZ, 0x1, UP0 ;  /* 0x000000013f277887 */ /* 0x000fe40008000000 */
[----:B------:R-:W-:Y:S02]  /*ac70*/  USEL UR36, UR36, URZ, UP0 ;  /* 0x0000003f24247287 */ /* 0x000fe40008000000 */
[----:B------:R-:W-:Y:S01]  /*ac80*/  ULOP3.LUT UR39, UR7, UR39, URZ, 0x3c, !UPT ;  /* 0x0000002707277292 */ /* 0x000fe2000f8e3c3f */
[----:B------:R-:W-:Y:S11]  /*ac90*/  @!P0 BRA `(.L_x_5731) ;  /* 0x0000000000048947 */ /* 0x000ff60003800000 */
[----:B------:R-:W-:Y:S01]  /*aca0*/  BPT.TRAP 0x1 ;  /* 0x000000040000795c */ /* 0x000fe20000300000 */
.L_x_5731:
[----:B------:R-:W-:Y:S01]  /*acb0*/  ULEA UR4, UR36, UR37, 0x3 ;  /* 0x0000002524047291 */ /* 0x000fe2000f8e183f */
[----:B------:R-:W-:-:S05]  /*acc0*/  IMAD.U32 R5, RZ, RZ, UR39 ;  /* 0x00000027ff057e24 */ /* 0x000fca000f8e00ff */
[----:B------:R-:W-:-:S04]  /*acd0*/  SHF.L.U32 R5, R5, 0x1f, RZ ;  /* 0x0000001f05057819 */ /* 0x000fc800000006ff */
[----:B------:R0:W1:Y:S01]  /*ace0*/  SYNCS.PHASECHK.TRANS64.TRYWAIT P2, [UR4+0x36830], R5 ;  /* 0x03683005ff0075a7 */ /* 0x0000620008040144 */
[----:B------:R-:W-:Y:S05]  /*acf0*/  @!P0 BRA `(.L_x_5732) ;  /* 0x0000000000048947 */ /* 0x000fea0003800000 */
[----:B------:R-:W-:Y:S01]  /*ad00*/  BPT.TRAP 0x1 ;  /* 0x000000040000795c */ /* 0x000fe20000300000 */
.L_x_5732:
[----:B-1----:R-:W-:Y:S05]  /*ad10*/  @P2 BRA `(.L_x_5733) ;  /* 0x0000000000082947 */ /* 0x002fea0003800000 */
[----:B------:R-:W1:Y:S02]  /*ad20*/  SYNCS.PHASECHK.TRANS64.TRYWAIT P2, [UR4+0x36830], R5 ;  /* 0x03683005ff0075a7 */ /* 0x000e640008040144 */
[----:B-1----:R-:W-:Y:S05]  /*ad30*/  @!P2 BRA `(.L_x_5734) ;  /* 0x000000c40030a947 */ /* 0x002fea0003800000 */
.L_x_5733:
        /* <DEDUP_REMOVED lines=591> */
.L_x_5735:
[----:B------:R-:W-:Y:S01]  /*d230*/  ULEA UR10, UR6, UR37, 0x3 ;  /* 0x00000025060a7291 */ /* 0x000fe2000f8e183f */
[----:B------:R-:W-:-:S05]  /*d240*/  IMAD.U32 R0, RZ, RZ, UR7 ;  /* 0x00000007ff007e24 */ /* 0x000fca000f8e00ff */
[----:B------:R-:W-:-:S04]  /*d250*/  SHF.L.U32 R0, R0, 0x1f, RZ ;  /* 0x0000001f00007819 */ /* 0x000fc800000006ff */
[----:B------:R2:W3:Y:S01]  /*d260*/  SYNCS.PHASECHK.TRANS64.TRYWAIT P2, [UR10+0x36850], R0 ;  /* 0x03685000ff0075a7 */ /* 0x0004e2000804014a */
[----:B------:R-:W-:Y:S05]  /*d270*/  @!P0 BRA `(.L_x_5736) ;  /* 0x0000000000048947 */ /* 0x000fea0003800000 */
[----:B------:R-:W-:Y:S01]  /*d280*/  BPT.TRAP 0x1 ;  /* 0x000000040000795c */ /* 0x000fe20000300000 */
.L_x_5736:
[----:B---3--:R-:W-:Y:S05]  /*d290*/  @P2 BRA `(.L_x_5737) ;  /* 0x0000000000082947 */ /* 0x008fea0003800000 */
[----:B------:R-:W3:Y:S02]  /*d2a0*/  SYNCS.PHASECHK.TRANS64.TRYWAIT P2, [UR10+0x36850], R0 ;  /* 0x03685000ff0075a7 */ /* 0x000ee4000804014a */
[----:B---3--:R-:W-:Y:S05]  /*d2b0*/  @!P2 BRA `(.L_x_5738) ;  /* 0x0000009c00e8a947 */ /* 0x008fea0003800000 */
.L_x_5737:
[----:B------:R-:W-:Y:S01]  /*d2c0*/  UIADD3 UR4, UR37, 0x400, URZ ;  /* 0x0000040025047890 */ /* 0x000fe2000fffe03f */
[----:B------:R-:W-:Y:S01]  /*d2d0*/  WARPGROUP.ARRIVE ;  /* 0x00000000000079c5 */ /* 0x000fe20000000000 */
[----:B------:R-:W-:Y:S01]  /*d2e0*/  UMOV UR7, 0x40000040 ;  /* 0x4000004000077882 */ /* 0x000fe20000000000 */
[----:B------:R-:W-:Y:S01]  /*d2f0*/  FMUL.FTZ R2, R168, UR5 ;  /* 0x00000005a8027c20 */ /* 0x000fe20008410000 */
        /* <DEDUP_REMOVED lines=23> */
[----:B------:R-:W3:Y:S01]  /*d470*/  MUFU.TANH R168, R168 ;  /* 0x000000a800a87308 */ /* 0x000ee20000002400 */
[----:B------:R-:W-:Y:S01]  /*d480*/  UMOV UR7, 0x40000040 ;  /* 0x4000004000077882 */ /* 0x000fe20000000000 */
[----:B0-----:R-:W-:Y:S01]  /*d490*/  FMNMX.FTZ R5, R2, R10, !PT ;  /* 0x0000000a02057209 */ /* 0x001fe20007810000 */
[----:B------:R-:W-:Y:S01]  /*d4a0*/  FMUL.FTZ R140, R140, UR5 ;  /* 0x000000058c8c7c20 */ /* 0x000fe20008410000 */
[----:B------:R-:W-:Y:S01]  /*d4b0*/  FMUL.FTZ R228, R141, UR5 ;  /* 0x000000058de47c20 */ /* 0x000fe20008410000 */
[----:B------:R-:W-:Y:S01]  /*d4c0*/  FMUL.FTZ R232, R128, UR5 ;  /* 0x0000000580e87c20 */ /* 0x000fe20008410000 */
[----:B------:R-:W-:Y:S01]  /*d4d0*/  FMUL.FTZ R14, R171, UR5 ;  /* 0x00000005ab0e7c20 */ /* 0x000fe20008410000 */
[----:B-1----:R-:W-:Y:S01]  /*d4e0*/  FMNMX.FTZ R5, R6, R5, !PT ;  /* 0x0000000506057209 */ /* 0x002fe20007810000 */
        /* <DEDUP_REMOVED lines=31> */
[----:B------:R-:W-:Y:S01]  /*d6e0*/  VIADD R8, R8, 0xffffffff ;  /* 0xffffffff08087836 */ /* 0x000fe20000000000 */
[----:B------:R-:W-:Y:S08]  /*d6f0*/  MUFU.TANH R220, R220 ;  /* 0x000000dc00dc7308 */ /* 0x000ff00000002400 */
        /* <DEDUP_REMOVED lines=60> */
[----:B------:R-:W-:Y:S01]  /*dac0*/  UIADD3 UR6, UR4, 0x180, URZ ;  /* 0x0000018004067890 */ /* 0x000fe2000fffe03f */
[----:B------:R-:W0:Y:S01]  /*dad0*/  MUFU.TANH R196, R196 ;  /* 0x000000c400c47308 */ /* 0x000e220000002400 */
[----:B------:R-:W-:-:S07]  /*dae0*/  UMOV UR7, 0x40000040 ;  /* 0x4000004000077882 */ /* 0x000fce0000000000 */
[----:B------:R-:W1:Y:S08]  /*daf0*/  MUFU.TANH R198, R198 ;  /* 0x000000c600c67308 */ /* 0x000e700000002400 */
[----:B------:R-:W3:Y:S01]  /*db00*/  MUFU.TANH R164, R164 ;  /* 0x000000a400a47308 */ /* 0x000ee20000002400 */
[----:B0-----:R-:W-:-:S07]  /*db10*/  FMNMX.FTZ R5, R196, R5, !PT ;  /* 0x00000005c4057209 */ /* 0x001fce0007810000 */
[----:B------:R-:W0:Y:S01]  /*db20*/  MUFU.TANH R166, R166 ;  /* 0x000000a600a67308 */ /* 0x000e220000002400 */
[----:B-1----:R-:W-:-:S04]  /*db30*/  FMNMX.FTZ R5, R198, R5, !PT ;  /* 0x00000005c6057209 */ /* 0x002fc80007810000 */
[----:B------:R-:W-:-:S04]  /*db40*/  FMNMX.FTZ R5, R200, R5, !PT ;  /* 0x00000005c8057209 */ /* 0x000fc80007810000 */
[----:B------:R-:W-:Y:S02]  /*db50*/  FMNMX.FTZ R5, R202, R5, !PT ;  /* 0x00000005ca057209 */ /* 0x000fe40007810000 */
[----:B---3--:R-:W-:Y:S02]  /*db60*/  FMNMX.FTZ R121, R164, R121, !PT ;  /* 0x00000079a4797209 */ /* 0x008fe40007810000 */
        /* <DEDUP_REMOVED lines=38> */
[----:B--2---:R-:W-:-:S04]  /*ddd0*/  FMNMX.FTZ R0, R120, R5, !PT ;  /* 0x0000000578007209 */ /* 0x004fc80007810000 */
        /* <DEDUP_REMOVED lines=31> */
[----:B------:R-:W-:Y:S08]  /*dfd0*/  MUFU.EX2 R0, R0 ;  /* 0x0000000000007308 */ /* 0x000ff00000000800 */
[----:B------:R-:W0:Y:S08]  /*dfe0*/  MUFU.EX2 R10, R10 ;  /* 0x0000000a000a7308 */ /* 0x000e300000000800 */
[----:B------:R-:W-:Y:S01]  /*dff0*/  MUFU.EX2 R21, R21 ;  /* 0x0000001500157308 */ /* 0x000fe20000000800 */
[----:B------:R-:W-:-:S02]  /*e000*/  WARPGROUP.DEPBAR.LE gsb0, 0x0 ;  /* 0x00008000000079c5 */ /* 0x000fc40000010000 */
[----:B------:R-:W-:Y:S01]  /*e010*/  WARPGROUP.ARRIVE ;  /* 0x00000000000079c5 */ /* 0x000fe20000000000 */
[----:B------:R-:W-:Y:S01]  /*e020*/  FMUL.FTZ R188, R139, UR5 ;  /* 0x000000058bbc7c20 */ /* 0x000fe20008410000 */
[----:B------:R-:W-:Y:S01]  /*e030*/  FMUL.FTZ R190, R143, UR5 ;  /* 0x000000058fbe7c20 */ /* 0x000fe20008410000 */
[----:B------:R-:W-:Y:S02]  /*e040*/  FFMA.FTZ R143, R136, R5, -R149 ;  /* 0x00000005888f7223 */ /* 0x000fe40000010895 */
[----:B------:R-:W1:Y:S01]  /*e050*/  MUFU.EX2 R135, R135 ;  /* 0x0000008700877308 */ /* 0x000e620000000800 */
[----:B0-----:R-:W-:Y:S01]  /*e060*/  F2FP.F16.F32.PACK_AB R200, R10, R15 ;  /* 0x0000000f0ac8723e */ /* 0x001fe200000000ff */
[----:B------:R-:W-:Y:S01]  /*e070*/  HGMMA.64x192x16.F32 R24, R184, gdesc[UR4].tnspB, R24, gsb0 ;  /* 0x42e00004b8187df0 */ /* 0x000fe20008000818 */
[----:B------:R-:W-:Y:S01]  /*e080*/  UIADD3 UR6, UR4, 0x280, URZ ;  /* 0x0000028004067890 */ /* 0x000fe2000fffe03f */
[----:B------:R-:W-:Y:S01]  /*e090*/  UMOV UR7, 0x40000040 ;  /* 0x4000004000077882 */ /* 0x000fe20000000000 */
[----:B------:R-:W-:-:S03]  /*e0a0*/  UIADD3 UR4, UR4, 0x300, URZ ;  /* 0x0000030004047890 */ /* 0x000fc6000fffe03f */
[----:B------:R-:W0:Y:S08]  /*e0b0*/  MUFU.TANH R188, R188 ;  /* 0x000000bc00bc7308 */ /* 0x000e300000002400 */
[----:B------:R-:W2:Y:S01]  /*e0c0*/  MUFU.TANH R190, R190 ;  /* 0x000000be00be7308 */ /* 0x000ea20000002400 */
[----:B-1----:R-:W-:-:S07]  /*e0d0*/  F2FP.F16.F32.PACK_AB R202, R135, R21 ;  /* 0x0000001587ca723e */ /* 0x002fce00000000ff */
[----:B------:R-:W-:Y:S01]  /*e0e0*/  MUFU.EX2 R137, R137 ;  /* 0x0000008900897308 */ /* 0x000fe20000000800 */
[----:B0-----:R-:W-:-:S04]  /*e0f0*/  FMNMX.FTZ R121, R188, R121, !PT ;  /* 0x00000079bc797209 */ /* 0x001fc80007810000 */
        /* <DEDUP_REMOVED lines=31> */
[--C-:B------:R-:W-:Y:S01]  /*e2f0*/  FFMA.FTZ R186, R140, R5, -R149.reuse ;  /* 0x000000058cba7223 */ /* 0x100fe20000010895 */
[----:B-1----:R-:W-:Y:S01]  /*e300*/  FMNMX.FTZ R140, R2, R139, !PT ;  /* 0x0000008b028c7209 */ /* 0x002fe20007810000 */
[-CC-:B------:R-:W-:Y:S01]  /*e310*/  FFMA.FTZ R184, R230, R5.reuse, -R149.reuse ;  /* 0x00000005e6b87223 */ /* 0x180fe20000010895 */
[----:B------:R-:W-:Y:S02]  /*e320*/  FFMA.FTZ R139, R132, R5, -R149 ;  /* 0x00000005848b7223 */ /* 0x000fe40000010895 */
[----:B------:R-:W-:Y:S01]  /*e330*/  HGMMA.64x192x16.F32 R24, R180, gdesc[UR4].tnspB, R24, gsb0 ;  /* 0x42e00004b4187df0 */ /* 0x000fe20008000818 */
[----:B------:R-:W-:Y:S01]  /*e340*/  UMOV UR6, UR4 ;  /* 0x0000000400067c82 */ /* 0x000fe20008000000 */
[----:B------:R-:W-:Y:S01]  /*e350*/  UMOV UR7, 0x40000040 ;  /* 0x4000004000077882 */ /* 0x000fe20000000000 */
[----:B------:R-:W0:Y:S01]  /*e360*/  SHFL.BFLY PT, R151, R140, 0x1, 0x1f ;  /* 0x0c201f008c977f89 */ /* 0x000e2200000e0000 */
[----:B------:R-:W-:Y:S08]  /*e370*/  MUFU.EX2 R184, R184 ;  /* 0x000000b800b87308 */ /* 0x000ff00000000800 */
[----:B------:R-:W-:Y:S08]  /*e380*/  MUFU.EX2 R186, R186 ;  /* 0x000000ba00ba7308 */ /* 0x000ff00000000800 */
[----:B------:R-:W-:Y:S01]  /*e390*/  MUFU.EX2 R139, R139 ;  /* 0x0000008b008b7308 */ /* 0x000fe20000000800 */
[----:B0-----:R-:W-:-:S05]  /*e3a0*/  FMNMX.FTZ R6, R140, R151, !PT ;  /* 0x000000978c067209 */ /* 0x001fca0007810000 */
[----:B------:R-:W-:-:S04]  /*e3b0*/  FADD.FTZ R2, -R6, R9 ;  /* 0x0000000906027221 */ /* 0x000fc80000010100 */
[----:B------:R-:W-:-:S06]  /*e3c0*/  FMUL.FTZ R2, R2, R5 ;  /* 0x0000000502027220 */ /* 0x000fcc0000410000 */
[----:B------:R-:W-:Y:S01]  /*e3d0*/  MUFU.EX2 R2, R2 ;  /* 0x0000000200027308 */ /* 0x000fe20000000800 */
[----:B------:R-:W-:Y:S02]  /*e3e0*/  WARPGROUP.DEPBAR.LE gsb0, 0x0 ;  /* 0x00008000000079c5 */ /* 0x000fe40000010000 */
[----:B------:R-:W-:Y:S01]  /*e3f0*/  WARPGROUP.ARRIVE ;  /* 0x00000000000079c5 */ /* 0x000fe20000000000 */
[-CC-:B------:R-:W-:Y:S01]  /*e400*/  FFMA.FTZ R182, R128, R5.reuse, -R149.reuse ;  /* 0x0000000580b67223 */ /* 0x180fe20000010895 */
[-CC-:B------:R-:W-:Y:S01]  /*e410*/  FFMA.FTZ R180, R232, R5.reuse, -R149.reuse ;  /* 0x00000005e8b47223 */ /* 0x180fe20000010895 */
[-CC-:B------:R-:W-:Y:S01]  /*e420*/  FFMA.FTZ R128, R147, R5.reuse, -R149.reuse ;  /* 0x0000000593807223 */ /* 0x180fe20000010895 */
[-C--:B------:R-:W-:Y:S01]  /*e430*/  FFMA.FTZ R149, R145, R5.reuse, -R149 ;  /* 0x0000000591957223 */ /* 0x080fe20000010895 */
[-C--:B------:R-:W-:Y:S01]  /*e440*/  FMUL.FTZ R145, R6, R5.reuse ;  /* 0x0000000506917220 */ /* 0x080fe20000410000 */
[----:B------:R-:W-:Y:S01]  /*e450*/  HGMMA.64x192x16.F32 R24, R176, gdesc[UR4].tnspB, R24, gsb0 ;  /* 0x42e00004b0187df0 */ /* 0x000fe20008000818 */
[----:B------:R-:W-:Y:S01]  /*e460*/  IMAD.U32 R147, RZ, RZ, UR10 ;  /* 0x0000000aff937e24 */ /* 0x000fe2000f8e00ff */
[----:B------:R-:W-:Y:S01]  /*e470*/  MUFU.EX2 R9, R149 ;  /* 0x0000009500097308 */ /* 0x000fe20000000800 */
[-CC-:B------:R-:W-:Y:S01]  /*e480*/  FFMA.FTZ R189, R144, R5.reuse, -R145.reuse ;  /* 0x0000000590bd7223 */ /* 0x180fe20000010891 */
[-CC-:B------:R-:W-:Y:S01]  /*e490*/  FFMA.FTZ R201, R12, R5.reuse, -R145.reuse ;  /* 0x000000050cc97223 */ /* 0x180fe20000010891 */
[-CC-:B------:R-:W-:Y:S01]  /*e4a0*/  FFMA.FTZ R144, R146, R5.reuse, -R145.reuse ;  /* 0x0000000592907223 */ /* 0x180fe20000010891 */
[----:B------:R-:W-:Y:S01]  /*e4b0*/  MOV R146, UR36 ;  /* 0x0000002400927c02 */ /* 0x000fe20008000f00 */
[-CC-:B------:R-:W-:Y:S01]  /*e4c0*/  FFMA.FTZ R12, R14, R5.reuse, -R145.reuse ;  /* 0x000000050e0c7223 */ /* 0x180fe20000010891 */
[-CC-:B------:R-:W-:Y:S01]  /*e4d0*/  FFMA.FTZ R203, R20, R5.reuse, -R145.reuse ;  /* 0x0000000514cb7223 */ /* 0x180fe20000010891 */
[-CC-:B------:R-:W-:Y:S01]  /*e4e0*/  FFMA.FTZ R14, R172, R5.reuse, -R145.reuse ;  /* 0x00000005ac0e7223 */ /* 0x180fe20000010891 */
[----:B------:R-:W-:Y:S01]  /*e4f0*/  @!P1 LEA R146, R146, UR37, 0x3 ;  /* 0x0000002592929c11 */ /* 0x000fe2000f8e18ff */
[----:B------:R-:W0:Y:S01]  /*e500*/  MUFU.EX2 R201, R201 ;  /* 0x000000c900c97308 */ /* 0x000e220000000800 */
[-CC-:B------:R-:W-:Y:S01]  /*e510*/  FFMA.FTZ R197, R160, R5.reuse, -R145.reuse ;  /* 0x00000005a0c57223 */ /* 0x180fe20000010891 */
[-CC-:B------:R-:W-:Y:S01]  /*e520*/  FFMA.FTZ R20, R162, R5.reuse, -R145.reuse ;  /* 0x00000005a2147223 */ /* 0x180fe20000010891 */
[----:B------:R-:W-:Y:S01]  /*e530*/  FFMA.FTZ R199, R164, R5, -R145 ;  /* 0x00000005a4c77223 */ /* 0x000fe20000010891 */
[----:B------:R-:W-:-:S02]  /*e540*/  @!P1 VIADD R146, R146, 0x36840 ;  /* 0x0003684092929836 */ /* 0x000fc40000000000 */
[-CC-:B------:R-:W-:Y:S01]  /*e550*/  FFMA.FTZ R185, R138, R5.reuse, -R145.reuse ;  /* 0x000000058ab97223 */ /* 0x180fe20000010891 */
[-CC-:B------:R-:W-:Y:S01]  /*e560*/  FFMA.FTZ R132, R166, R5.reuse, -R145.reuse ;  /* 0x00000005a6847223 */ /* 0x180fe20000010891 */
[-CC-:B------:R-:W-:Y:S01]  /*e570*/  FFMA.FTZ R193, R152, R5.reuse, -R145.reuse ;  /* 0x0000000598c17223 */ /* 0x180fe20000010891 */
[----:B------:R-:W1:Y:S01]  /*e580*/  MUFU.EX2 R12, R12 ;  /* 0x0000000c000c7308 */ /* 0x000e620000000800 */
[----:B------:R-:W-:Y:S01]  /*e590*/  @!P1 PRMT R146, RZ, 0x654, R146 ;  /* 0x00000654ff929816 */ /* 0x000fe20000000092 */
[-CC-:B------:R-:W-:Y:S01]  /*e5a0*/  FFMA.FTZ R136, R154, R5.reuse, -R145.reuse ;  /* 0x000000059a887223 */ /* 0x180fe20000010891 */
[-CC-:B------:R-:W-:Y:S01]  /*e5b0*/  FFMA.FTZ R195, R156, R5.reuse, -R145.reuse ;  /* 0x000000059cc37223 */ /* 0x180fe20000010891 */
        /* <DEDUP_REMOVED lines=9> */
[-CC-:B------:R-:W-:Y:S01]  /*e650*/  FFMA.FTZ R134, R134, R5.reuse, -R145.reuse ;  /* 0x0000000586867223 */ /* 0x180fe20000010891 */
[-CC-:B------:R-:W-:Y:S01]  /*e660*/  FFMA.FTZ R236, R236, R5.reuse, -R145.reuse ;  /* 0x00000005ecec7223 */ /* 0x180fe20000010891 */
[----:B------:R-:W-:Y:S01]  /*e670*/  FFMA.FTZ R11, R11, R5, -R145 ;  /* 0x000000050b0b7223 */ /* 0x000fe20000010891 */
[----:B------:R-:W0:Y:S01]  /*e680*/  MUFU.EX2 R14, R14 ;  /* 0x0000000e000e7308 */ /* 0x000e220000000800 */
[C---:B-1----:R-:W-:Y:S01]  /*e690*/  FADD.FTZ R138, R12.reuse, R3 ;  /* 0x000000030c8a7221 */ /* 0x042fe20000010000 */
[----:B------:R-:W-:Y:S01]  /*e6a0*/  F2FP.F16.F32.PACK_AB R201, R12, R201 ;  /* 0x000000c90cc9723e */ /* 0x000fe200000000ff */
[-CC-:B------:R-:W-:Y:S01]  /*e6b0*/  FFMA.FTZ R126, R126, R5.reuse, -R145.reuse ;  /* 0x000000057e7e7223 */ /* 0x180fe20000010891 */
[----:B------:R-:W-:Y:S01]  /*e6c0*/  FFMA.FTZ R13, R13, R5, -R145 ;  /* 0x000000050d0d7223 */ /* 0x000fe20000010891 */
[----:B------:R-:W-:Y:S01]  /*e6d0*/  UMOV UR7, UR39 ;  /* 0x0000002700077c82 */ /* 0x000fe20008000000 */
[----:B------:R-:W-:-:S02]  /*e6e0*/  UMOV UR6, UR36 ;  /* 0x0000002400067c82 */ /* 0x000fc40008000000 */
[----:B------:R-:W1:Y:S01]  /*e6f0*/  MUFU.EX2 R197, R197 ;  /* 0x000000c500c57308 */ /* 0x000e620000000800 */
[----:B--2---:R-:W-:-:S07]  /*e700*/  FADD.FTZ R3, R203, R138 ;  /* 0x0000008acb037221 */ /* 0x004fce0000010000 */
[----:B------:R-:W2:Y:S01]  /*e710*/  MUFU.EX2 R20, R20 ;  /* 0x0000001400147308 */ /* 0x000ea20000000800 */
[C---:B0-----:R-:W-:Y:S01]  /*e720*/  FADD.FTZ R138, R14.reuse, R3 ;  /* 0x000000030e8a7221 */ /* 0x041fe20000010000 */
[----:B------:R-:W-:-:S06]  /*e730*/  F2FP.F16.F32.PACK_AB R203, R14, R203 ;  /* 0x000000cb0ecb723e */ /* 0x000fcc00000000ff */
        /* <DEDUP_REMOVED lines=20> */
[----:B------:R0:W-:Y:S01]  /*e880*/  @!P1 SYNCS.ARRIVE.TRANS64.RED.A1T0 RZ, [R146+URZ], RZ ;  /* 0x000000ff92ff99a7 */ /* 0x0001e2000810043f */
[----:B------:R-:W-:-:S04]  /*e890*/  F2FP.F16.F32.PACK_AB R176, R141, R120 ;  /* 0x000000788db0723e */ /* 0x000fc800000000ff */
[----:B------:R-:W3:Y:S01]  /*e8a0*/  MUFU.EX2 R128, R128 ;  /* 0x0000008000807308 */ /* 0x000ee20000000800 */
[----:B0-----:R-:W-:Y:S02]  /*e8b0*/  @!P1 VIADD R146, R147, 0x36860 ;  /* 0x0003686093929836 */ /* 0x001fe40000000000 */
[----:B------:R-:W-:-:S05]  /*e8c0*/  FFMA.FTZ R147, R0, R4, R15 ;  /* 0x0000000400937223 */ /* 0x000fca000001000f */
[----:B------:R-:W-:Y:S01]  /*e8d0*/  MUFU.EX2 R179, R126 ;  /* 0x0000007e00b37308 */ /* 0x000fe20000000800 */
[----:B------:R-:W-:Y:S01]  /*e8e0*/  @!P1 PRMT R146, RZ, 0x654, R146 ;  /* 0x00000654ff929816 */ /* 0x000fe20000000092 */
[----:B------:R-:W-:Y:S01]  /*e8f0*/  FADD.FTZ R4, R10, R147 ;  /* 0x000000930a047221 */ /* 0x000fe20000010000 */
[----:B-1----:R-:W-:Y:S01]  /*e900*/  FADD.FTZ R147, R197, R138 ;  /* 0x0000008ac5937221 */ /* 0x002fe20000010000 */
[C---:B--2---:R-:W-:Y:S01]  /*e910*/  F2FP.F16.F32.PACK_AB R197, R20.reuse, R197 ;  /* 0x000000c514c5723e */ /* 0x044fe200000000ff */
[----:B------:R0:W-:Y:S02]  /*e920*/  @!P1 SYNCS.ARRIVE.TRANS64.RED.A1T0 RZ, [R146+URZ], RZ ;  /* 0x000000ff92ff99a7 */ /* 0x0001e4000810043f */
[----:B------:R-:W-:Y:S01]  /*e930*/  FADD.FTZ R130, R20, R147 ;  /* 0x0000009314827221 */ /* 0x000fe20000010000 */
[----:B------:R-:W-:Y:S01]  /*e940*/  MUFU.EX2 R13, R13 ;  /* 0x0000000d000d7308 */ /* 0x000fe20000000800 */
[----:B---3--:R-:W-:Y:S02]  /*e950*/  F2FP.F16.F32.PACK_AB R178, R9, R128 ;  /* 0x0000008009b2723e */ /* 0x008fe400000000ff */
[----:B------:R-:W-:Y:S01]  /*e960*/  FADD.FTZ R147, R199, R130 ;  /* 0x00000082c7937221 */ /* 0x000fe20000010000 */
[----:B------:R-:W-:Y:S01]  /*e970*/  F2FP.F16.F32.PACK_AB R199, R132, R199 ;  /* 0x000000c784c7723e */ /* 0x000fe200000000ff */
[----:B0-----:R-:W-:Y:S01]  /*e980*/  FADD.FTZ R146, R21, R4 ;  /* 0x0000000415927221 */ /* 0x001fe20000010000 */
[----:B------:R-:W-:Y:S01]  /*e990*/  FFMA.FTZ R4, R188, R5, -R145 ;  /* 0x00000005bc047223 */ /* 0x000fe20000010891 */
[----:B------:R-:W-:Y:S01]  /*e9a0*/  FADD.FTZ R130, R132, R147 ;  /* 0x0000009384827221 */ /* 0x000fe20000010000 */
[----:B------:R-:W-:Y:S01]  /*e9b0*/  F2FP.F16.F32.PACK_AB R188, R168, R123 ;  /* 0x0000007ba8bc723e */ /* 0x000fe200000000ff */
[----:B------:R-:W-:-:S02]  /*e9c0*/  FADD.FTZ R146, R135, R146 ;  /* 0x0000009287927221 */ /* 0x000fc40000010000 */
[----:B------:R-:W-:Y:S01]  /*e9d0*/  FADD.FTZ R149, R193, R130 ;  /* 0x00000082c1957221 */ /* 0x000fe20000010000 */
[----:B------:R-:W0:Y:S01]  /*e9e0*/  MUFU.EX2 R4, R4 ;  /* 0x0000000400047308 */ /* 0x000e220000000800 */
[----:B------:R-:W-:Y:S01]  /*e9f0*/  FADD.FTZ R3, R137, R146 ;  /* 0x0000009289037221 */ /* 0x000fe20000010000 */
[C---:B------:R-:W-:Y:S01]  /*ea00*/  F2FP.F16.F32.PACK_AB R193, R136.reuse, R193 ;  /* 0x000000c188c1723e */ /* 0x040fe200000000ff */
[----:B------:R-:W-:Y:S02]  /*ea10*/  FADD.FTZ R130, R136, R149 ;  /* 0x0000009588827221 */ /* 0x000fe40000010000 */
[C---:B------:R-:W-:Y:S01]  /*ea20*/  FADD.FTZ R3, R196.reuse, R3 ;  /* 0x00000003c4037221 */ /* 0x040fe20000010000 */
[----:B------:R-:W-:Y:S01]  /*ea30*/  F2FP.F16.F32.PACK_AB R196, R196, R137 ;  /* 0x00000089c4c4723e */ /* 0x000fe200000000ff */
[----:B------:R-:W-:Y:S01]  /*ea40*/  FADD.FTZ R15, R195, R130 ;  /* 0x00000082c30f7221 */ /* 0x000fe20000010000 */
[----:B------:R-:W-:Y:S01]  /*ea50*/  F2FP.F16.F32.PACK_AB R195, R140, R195 ;  /* 0x000000c38cc3723e */ /* 0x000fe200000000ff */
[----:B------:R-:W-:Y:S01]  /*ea60*/  FADD.FTZ R138, R198, R3 ;  /* 0x00000003c68a7221 */ /* 0x000fe20000010000 */
[----:B------:R-:W-:Y:S01]  /*ea70*/  FFMA.FTZ R3, R122, R5, -R145 ;  /* 0x000000057a037223 */ /* 0x000fe20000010891 */
[----:B------:R-:W-:Y:S01]  /*ea80*/  FADD.FTZ R130, R140, R15 ;  /* 0x0000000f8c827221 */ /* 0x000fe20000010000 */
[----:B------:R1:W2:Y:S01]  /*ea90*/  MUFU.EX2 R122, R190 ;  /* 0x000000be007a7308 */ /* 0x0002a20000000800 */
[C---:B------:R-:W-:Y:S01]  /*eaa0*/  FADD.FTZ R138, R127.reuse, R138 ;  /* 0x0000008a7f8a7221 */ /* 0x040fe20000010000 */
[----:B------:R-:W-:Y:S01]  /*eab0*/  F2FP.F16.F32.PACK_AB R198, R127, R198 ;  /* 0x000000c67fc6723e */ /* 0x000fe200000000ff */
[----:B------:R-:W-:Y:S01]  /*eac0*/  FADD.FTZ R21, R189, R130 ;  /* 0x00000082bd157221 */ /* 0x000fe20000010000 */
[----:B------:R-:W-:Y:S01]  /*ead0*/  F2FP.F16.F32.PACK_AB R189, R144, R189 ;  /* 0x000000bd90bd723e */ /* 0x000fe200000000ff */
[----:B------:R-:W-:-:S02]  /*eae0*/  FADD.FTZ R147, R125, R138 ;  /* 0x0000008a7d937221 */ /* 0x000fc40000010000 */
[----:B------:R-:W-:Y:S01]  /*eaf0*/  FADD.FTZ R12, R144, R21 ;  /* 0x00000015900c7221 */ /* 0x000fe20000010000 */
[----:B------:R3:W4:Y:S01]  /*eb00*/  MUFU.EX2 R177, R3 ;  /* 0x0000000300b17308 */ /* 0x0007220000000800 */
[----:B------:R-:W-:Y:S01]  /*eb10*/  FADD.FTZ R147, R174, R147 ;  /* 0x00000093ae937221 */ /* 0x000fe20000010000 */
[----:B-1----:R-:W-:Y:S01]  /*eb20*/  F2FP.F16.F32.PACK_AB R190, R170, R121 ;  /* 0x00000079aabe723e */ /* 0x002fe200000000ff */
[----:B------:R-:W-:Y:S01]  /*eb30*/  FADD.FTZ R21, R191, R12 ;  /* 0x0000000cbf157221 */ /* 0x000fe20000010000 */
[----:B------:R-:W-:Y:S01]  /*eb40*/  F2FP.F16.F32.PACK_AB R191, R124, R191 ;  /* 0x000000bf7cbf723e */ /* 0x000fe200000000ff */
[----:B------:R-:W-:Y:S01]  /*eb50*/  FADD.FTZ R10, R194, R147 ;  /* 0x00000093c20a7221 */ /* 0x000fe20000010000 */
[----:B------:R-:W-:-:S03]  /*eb60*/  F2FP.F16.F32.PACK_AB R194, R129, R194 ;  /* 0x000000c281c2723e */ /* 0x000fc600000000ff */
[----:B------:R-:W-:-:S04]  /*eb70*/  FADD.FTZ R10, R129, R10 ;  /* 0x0000000a810a7221 */ /* 0x000fc80000010000 */
[----:B------:R-:W-:-:S04]  /*eb80*/  FADD.FTZ R15, R123, R10 ;  /* 0x0000000a7b0f7221 */ /* 0x000fc80000010000 */
[----:B------:R-:W-:-:S04]  /*eb90*/  FADD.FTZ R10, R168, R15 ;  /* 0x0000000fa80a7221 */ /* 0x000fc80000010000 */
[----:B------:R-:W-:Y:S01]  /*eba0*/  FADD.FTZ R15, R121, R10 ;  /* 0x0000000a790f7221 */ /* 0x000fe20000010000 */
[----:B------:R-:W-:-:S03]  /*ebb0*/  FADD.FTZ R10, R124, R21 ;  /* 0x000000157c0a7221 */ /* 0x000fc60000010000 */
[----:B------:R-:W-:-:S04]  /*ebc0*/  FADD.FTZ R15, R170, R15 ;  /* 0x0000000faa0f7221 */ /* 0x000fc80000010000 */
[----:B------:R-:W-:Y:S01]  /*ebd0*/  FADD.FTZ R12, R184, R15 ;  /* 0x0000000fb80c7221 */ /* 0x000fe20000010000 */
[----:B------:R-:W-:Y:S01]  /*ebe0*/  FADD.FTZ R15, R185, R10 ;  /* 0x0000000ab90f7221 */ /* 0x000fe20000010000 */
[C---:B0-----:R-:W-:Y:S02]  /*ebf0*/  F2FP.F16.F32.PACK_AB R185, R4.reuse, R185 ;  /* 0x000000b904b9723e */ /* 0x041fe400000000ff */
        /* <DEDUP_REMOVED lines=31> */
[----:B------:R-:W-:Y:S02]  /*edf0*/  IMAD.MOV.U32 R9, RZ, RZ, R6 ;  /* 0x000000ffff097224 */ /* 0x000fe400078e0006 */
[----:B------:R-:W-:Y:S01]  /*ee00*/  IMAD.MOV.U32 R10, RZ, RZ, R7 ;  /* 0x000000ffff0a7224 */ /* 0x000fe200078e0007 */
[----:B------:R-:W-:Y:S06]  /*ee10*/  @P2 BRA `(.L_x_5739) ;  /* 0xffffffbc00882947 */ /* 0x000fec000383ffff */
.L_x_5730:
        /* <DEDUP_REMOVED lines=99> */
.L_x_5740:
[----:B------:R-:W-:Y:S01]  /*f450*/  ULEA UR5, UR36, UR37, 0x3 ;  /* 0x0000002524057291 */ /* 0x000fe2000f8e183f */
[----:B------:R-:W-:-:S05]  /*f460*/  IMAD.U32 R0, RZ, RZ, UR39 ;  /* 0x00000027ff007e24 */ /* 0x000fca000f8e00ff */
[----:B------:R-:W-:-:S04]  /*f470*/  SHF.L.U32 R0, R0, 0x1f, RZ ;  /* 0x0000001f00007819 */ /* 0x000fc800000006ff */
[----:B------:R0:W1:Y:S01]  /*f480*/  SYNCS.PHASECHK.TRANS64.TRYWAIT P2, [UR5+0x36850], R0 ;  /* 0x03685000ff0075a7 */ /* 0x0000620008040145 */
[----:B------:R-:W-:Y:S05]  /*f490*/  @!P0 BRA `(.L_x_5741) ;  /* 0x0000000000048947 */ /* 0x000fea0003800000 */
[----:B------:R-:W-:Y:S01]  /*f4a0*/  BPT.TRAP 0x1 ;  /* 0x000000040000795c */ /* 0x000fe20000300000 */
.L_x_5741:
[----:B-1----:R-:W-:Y:S05]  /*f4b0*/  @P2 BRA `(.L_x_5742) ;  /* 0x0000000000082947 */ /* 0x002fea0003800000 */
[----:B------:R-:W1:Y:S02]  /*f4c0*/  SYNCS.PHASECHK.TRANS64.TRYWAIT P0, [UR5+0x36850], R0 ;  /* 0x03685000ff0075a7 */ /* 0x000e640008000145 */
[----:B-1----:R-:W-:Y:S05]  /*f4d0*/  @!P0 BRA `(.L_x_5743) ;  /* 0x0000007c00788947 */ /* 0x002fea0003800000 */
.L_x_5742:
[----:B------:R-:W-:Y:S01]  /*f4e0*/  UIADD3 UR37, UR37, 0x400, URZ ;  /* 0x0000040025257890 */ /* 0x000fe2000fffe03f */
[----:B------:R-:W-:Y:S01]  /*f4f0*/  WARPGROUP.ARRIVE ;  /* 0x00000000000079c5 */ /* 0x000fe20000000000 */
[----:B------:R-:W-:Y:S01]  /*f500*/  UMOV UR7, 0x40000040 ;  /* 0x4000004000077882 */ /* 0x000fe20000000000 */
[----:B-1----:R-:W1:Y:S01]  /*f510*/  SHFL.BFLY PT, R9, R4, 0x2, 0x1f ;  /* 0x0c401f0004097f89 */ /* 0x002e6200000e0000 */
[----:B------:R-:W-:Y:S01]  /*f520*/  USHF.R.U32.HI UR37, URZ, 0x4, UR37 ;  /* 0x000000043f257899 */ /* 0x000fe20008011625 */
[----:B------:R-:W-:Y:S02]  /*f530*/  CS2R R20, SRZ ;  /* 0x0000000000147805 */ /* 0x000fe4000001ff00 */
[----:B------:R-:W-:Y:S01]  /*f540*/  IADD3 R209, R209, 0x1, RZ ;  /* 0x00000001d1d17810 */ /* 0x000fe20007ffe0ff */
[----:B0-----:R-:W0:Y:S01]  /*f550*/  SHFL.BFLY PT, R0, R3, 0x2, 0x1f ;  /* 0x0c401f0003007f89 */ /* 0x001e2200000e0000 */
[----:B------:R-:W-:-:S04]  /*f560*/  ULOP3.LUT UR37, UR37, 0x3fff, URZ, 0xc0, !UPT ;  /* 0x00003fff25257892 */ /* 0x000fc8000f8ec03f */
[----:B------:R-:W-:-:S04]  /*f570*/  ULOP3.LUT UR4, UR37, 0x3800000, URZ, 0xfc, !UPT ;  /* 0x0380000025047892 */ /* 0x000fc8000f8efc3f */
[----:B------:R-:W-:Y:S02]  /*f580*/  UIMAD UR4, UR36, 0xa80, UR4 ;  /* 0x00000a80240478a4 */ /* 0x000fe4000f8e0204 */
[----:B------:R-:W-:-:S04]  /*f590*/  UIADD3 UR36, UR36, 0x1, URZ ;  /* 0x0000000124247890 */ /* 0x000fc8000fffe03f */
[----:B------:R-:W-:Y:S01]  /*f5a0*/  UISETP.NE.AND UP0, UPT, UR36, 0x2, UPT ;  /* 0x000000022400788c */ /* 0x000fe2000bf05270 */
[----:B------:R-:W-:Y:S02]  /*f5b0*/  UMOV UR6, UR4 ;  /* 0x0000000400067c82 */ /* 0x000fe40008000000 */
[----:B------:R-:W-:Y:S01]  /*f5c0*/  HGMMA.64x192x16.F32 R24, R200, gdesc[UR4].tnspB, R24, gsb0 ;  /* 0x42e00004c8187df0 */ /* 0x000fe20008000818 */
[----:B------:R-:W-:Y:S01]  /*f5d0*/  UIADD3 UR6, UR4, 0x80, URZ ;  /* 0x0000008004067890 */ /* 0x000fe2000fffe03f */
[----:B-1----:R-:W-:Y:S01]  /*f5e0*/  FADD.FTZ R9, R9, R4 ;  /* 0x0000000409097221 */ /* 0x002fe20000010000 */
[----:B------:R-:W-:Y:S01]  /*f5f0*/  UMOV UR7, 0x40000040 ;  /* 0x4000004000077882 */ /* 0x000fe20000000000 */
[----:B------:R-:W-:Y:S01]  /*f600*/  USEL UR36, UR36, URZ, UP0 ;  /* 0x0000003f24247287 */ /* 0x000fe20008000000 */
[----:B0-----:R-:W-:Y:S02]  /*f610*/  FADD.FTZ R2, R0, R3 ;  /* 0x0000000300027221 */ /* 0x001fe40000010000 */
        /* <DEDUP_REMOVED lines=14> */
[----:B0-----:R-:W-:Y:S01]  /*f700*/  @P0 FMUL.FTZ R3, R8, 0.69314718246459960938 ;  /* 0x3f31721808030820 */ /* 0x001fe20000410000 */
[----:B------:R-:W-:-:S03]  /*f710*/  @!P1 VIADD R8, R9, 0x36860 ;  /* 0x0003686009089836 */ /* 0x000fc60000000000 */
[----:B------:R-:W-:Y:S02]  /*f720*/  @P0 FFMA.FTZ R2, R4, R7, R3 ;  /* 0x0000000704020223 */ /* 0x000fe40000010003 */
[----:B------:R-:W-:Y:S01]  /*f730*/  @!P1 PRMT R121, RZ, 0x654, R8 ;  /* 0x00000654ff799816 */ /* 0x000fe20000000008 */
        /* <DEDUP_REMOVED lines=37> */
[-C--:B------:R-:W-:Y:S01]  /*f990*/  FMUL.FTZ R127, R99, R21.reuse ;  /* 0x00000015637f7220 */ /* 0x080fe20000410000 */
[-C--:B0-----:R-:W-:Y:S01]  /*f9a0*/  FMUL.FTZ R122, R33, R20.reuse ;  /* 0x00000014217a7220 */ /* 0x081fe20000410000 */
        /* <DEDUP_REMOVED lines=94> */
.L_x_5713:
[----:B------:R-:W0:Y:S01]  /*ff90*/  S2R R21, SR_CgaCtaId ;  /* 0x0000000000157919 */ /* 0x000e220000008800 */
[----:B------:R-:W-:Y:S01]  /*ffa0*/  MOV R90, 0x400 ;  /* 0x00000400005a7802 */ /* 0x000fe20000000f00 */
[----:B------:R-:W-:Y:S01]  /*ffb0*/  BSSY B0, `(.L_x_5744) ;  /* 0x000022a000007945 */ /* 0x000fe20003800000 */
[----:B------:R-:W-:Y:S02]  /*ffc0*/  BAR.SYNC.DEFER_BLOCKING 0x5, 0x180 ;  /* 0x0146000000007b1d */ /* 0x000fe40000010000 */
[----:B0-----:R-:W-:-:S05]  /*ffd0*/  LEA R90, R21, R90, 0x18 ;  /* 0x0000005a155a7211 */ /* 0x001fca00078ec0ff */
[----:B------:R0:W1:Y:S01]  /*ffe0*/  LDS R52, [R90+0x368d0] ;  /* 0x0368d0005a347984 */ /* 0x0000620000000800 */
[----:B------:R-:W-:Y:S06]  /*fff0*/  BAR.ARV 0x4, 0x180 ;  /* 0x0106000000007b1d */ /* 0x000fec0000002000 */
[----:B------:R-:W-:Y:S05]  /*10000*/  @P0 BRA `(.L_x_5745) ;  /* 0x0000001400fc0947 */ /* 0x000fea0003800000 */
[----:B------:R-:W2:Y:S01]  /*10010*/  S2R R21, SR_SWINHI ;  /* 0x0000000000157919 */ /* 0x000ea20000002f00 */
[----:B------:R-:W-:Y:S01]  /*10020*/  SHF.R.S32.HI R91, RZ, 0x1f, R207 ;  /* 0x0000001fff5b7819 */ /* 0x000fe200000114cf */
[----:B------:R-:W-:Y:S01]  /*10030*/  ULDC.64 UR4, c[0x0][0xb90] ;  /* 0x0002e40000047ab9 */ /* 0x000fe20000000a00 */
[----:B------:R-:W3:Y:S01]  /*10040*/  LDC R94, c[0x0][0xbe8] ;  /* 0x0002fa00ff5e7b82 */ /* 0x000ee20000000800 */
[----:B------:R-:W-:Y:S01]  /*10050*/  IMAD.WIDE.U32 R24, R207, UR4, RZ ;  /* 0x00000004cf187c25 */ /* 0x000fe2000f8e00ff */
[----:B------:R-:W-:Y:S01]  /*10060*/  F2FP.F16.F32.PACK_AB R6, R7, R6 ;  /* 0x000000060706723e */ /* 0x000fe200000000ff */
[----:B------:R-:W-:Y:S01]  /*10070*/  ULDC UR6, c[0x0][0xa88] ;  /* 0x0002a20000067ab9 */ /* 0x000fe20000000800 */
[----:B------:R-:W-:Y:S01]  /*10080*/  F2FP.F16.F32.PACK_AB R7, R158, R33 ;  /* 0x000000219e07723e */ /* 0x000fe200000000ff */
[----:B------:R-:W-:Y:S01]  /*10090*/  IMAD R20, R91, UR4, RZ ;  /* 0x000000045b147c24 */ /* 0x000fe2000f8e02ff */
[----:B------:R-:W-:Y:S01]  /*100a0*/  F2FP.F16.F32.PACK_AB R4, R5, R4 ;  /* 0x000000040504723e */ /* 0x000fe200000000ff */
[----:B------:R-:W-:Y:S01]  /*100b0*/  ULDC.64 UR8, c[0x0][0x208] ;  /* 0x0000820000087ab9 */ /* 0x000fe20000000a00 */
[----:B------:R-:W-:Y:S01]  /*100c0*/  F2FP.F16.F32.PACK_AB R5, R160, R37 ;  /* 0x00000025a005723e */ /* 0x000fe200000000ff */
[----:B------:R-:W-:Y:S01]  /*100d0*/  IMAD R29, R207, UR5, R20 ;  /* 0x00000005cf1d7c24 */ /* 0x000fe2000f8e0214 */
[----:B------:R-:W-:Y:S01]  /*100e0*/  F2FP.F16.F32.PACK_AB R14, R53, R14 ;  /* 0x0000000e350e723e */ /* 0x000fe200000000ff */
[----:B------:R-:W-:Y:S01]  /*100f0*/  ULDC.64 UR4, c[0x0][0xb98] ;  /* 0x0002e60000047ab9 */ /* 0x000fe20000000a00 */
[----:B------:R-:W-:Y:S01]  /*10100*/  F2FP.F16.F32.PACK_AB R10, R11, R10 ;  /* 0x0000000a0b0a723e */ /* 0x000fe200000000ff */
[----:B------:R-:W-:Y:S01]  /*10110*/  IMAD.IADD R25, R25, 0x1, R29 ;  /* 0x0000000119197824 */ /* 0x000fe200078e021d */
        /* <DEDUP_REMOVED lines=9> */
[----:B--2---:R-:W-:Y:S01]  /*101b0*/  MOV R49, R21 ;  /* 0x0000001500317202 */ /* 0x004fe20000000f00 */
[----:B------:R-:W-:Y:S01]  /*101c0*/  IMAD R21, R208, 0x40, R16 ;  /* 0x00000040d0157824 */ /* 0x000fe200078e0210 */
[----:B------:R-:W-:Y:S02]  /*101d0*/  F2FP.F16.F32.PACK_AB R98, R101, R100 ;  /* 0x000000646562723e */ /* 0x000fe400000000ff */
[----:B------:R-:W-:Y:S01]  /*101e0*/  F2FP.F16.F32.PACK_AB R99, R126, R99 ;  /* 0x000000637e63723e */ /* 0x000fe200000000ff */
[----:B------:R-:W-:Y:S01]  /*101f0*/  IMAD.WIDE R46, R213, 0x2, R48 ;  /* 0x00000002d52e7825 */ /* 0x000fe200078e0230 */
[----:B------:R-:W-:-:S02]  /*10200*/  F2FP.F16.F32.PACK_AB R105, R95, R106 ;  /* 0x0000006a5f69723e */ /* 0x000fc400000000ff */
[----:B------:R-:W-:Y:S01]  /*10210*/  F2FP.F16.F32.PACK_AB R112, R113, R112 ;  /* 0x000000707170723e */ /* 0x000fe200000000ff */
[----:B------:R-:W-:Y:S01]  /*10220*/  IMAD.WIDE R48, R21, 0x2, R48 ;  /* 0x0000000215307825 */ /* 0x000fe200078e0230 */
[C---:B------:R-:W-:Y:S02]  /*10230*/  IADD3 R27, P5, R46.reuse, 0x8060, RZ ;  /* 0x000080602e1b7810 */ /* 0x040fe40007fbe0ff */
[C---:B------:R-:W-:Y:S02]  /*10240*/  LOP3.LUT R21, R46.reuse, 0x380, RZ, 0xc0, !PT ;  /* 0x000003802e157812 */ /* 0x040fe400078ec0ff */
[----:B------:R-:W-:Y:S02]  /*10250*/  LOP3.LUT R26, R27, 0x380, RZ, 0xc0, !PT ;  /* 0x000003801b1a7812 */ /* 0x000fe400078ec0ff */
        /* <DEDUP_REMOVED lines=11> */
[----:B------:R-:W-:Y:S01]  /*10310*/  LOP3.LUT R32, R45, 0x380, RZ, 0xc0, !PT ;  /* 0x000003802d207812 */ /* 0x000fe200078ec0ff */
[----:B------:R-:W-:Y:S01]  /*10320*/  IMAD.X R63, RZ, RZ, R47, P2 ;  /* 0x000000ffff3f7224 */ /* 0x000fe200010e062f */
[----:B------:R-:W-:-:S02]  /*10330*/  LOP3.LUT R20, R43, 0x380, RZ, 0xc0, !PT ;  /* 0x000003802b147812 */ /* 0x000fc400078ec0ff */
        /* <DEDUP_REMOVED lines=10> */
[----:B------:R-:W-:-:S02]  /*103e0*/  LOP3.LUT R46, R21, R46, RZ, 0x3c, !PT ;  /* 0x0000002e152e7212 */ /* 0x000fc400078e3cff */
[----:B------:R-:W-:Y:S01]  /*103f0*/  LOP3.LUT R21, R30, 0x380, RZ, 0xc0, !PT ;  /* 0x000003801e157812 */ /* 0x000fe200078ec0ff */
[----:B------:R-:W-:Y:S01]  /*10400*/  IMAD.X R87, RZ, RZ, R47, P1 ;  /* 0x000000ffff577224 */ /* 0x000fe200008e062f */
[----:B------:R-:W-:Y:S02]  /*10410*/  SHF.R.U64 R32, R32, 0x3, RZ ;  /* 0x0000000320207819 */ /* 0x000fe400000012ff */
[----:B------:R-:W-:Y:S02]  /*10420*/  SHF.R.U64 R20, R20, 0x3, RZ ;  /* 0x0000000314147819 */ /* 0x000fe400000012ff */
[----:B------:R-:W-:Y:S02]  /*10430*/  SHF.R.U64 R21, R21, 0x3, RZ ;  /* 0x0000000315157819 */ /* 0x000fe400000012ff */
[----:B------:R-:W-:Y:S02]  /*10440*/  LOP3.LUT R54, R32, R45, RZ, 0x3c, !PT ;  /* 0x0000002d20367212 */ /* 0x000fe400078e3cff */
[----:B------:R-:W-:-:S02]  /*10450*/  LOP3.LUT R62, R20, R43, RZ, 0x3c, !PT ;  /* 0x0000002b143e7212 */ /* 0x000fc400078e3cff */
[----:B------:R-:W-:Y:S02]  /*10460*/  LOP3.LUT R20, R29, 0x380, RZ, 0xc0, !PT ;  /* 0x000003801d147812 */ /* 0x000fe400078ec0ff */
[----:B------:R-:W-:Y:S02]  /*10470*/  LOP3.LUT R32, R41, 0x380, RZ, 0xc0, !PT ;  /* 0x0000038029207812 */ /* 0x000fe400078ec0ff */
[----:B------:R-:W-:Y:S02]  /*10480*/  LOP3.LUT R58, R21, R30, RZ, 0x3c, !PT ;  /* 0x0000001e153a7212 */ /* 0x000fe400078e3cff */
[----:B------:R-:W-:Y:S02]  /*10490*/  LOP3.LUT R21, R28, 0x380, RZ, 0xc0, !PT ;  /* 0x000003801c157812 */ /* 0x000fe400078ec0ff */
[----:B------:R-:W-:Y:S02]  /*104a0*/  SHF.R.U64 R20, R20, 0x3, RZ ;  /* 0x0000000314147819 */ /* 0x000fe400000012ff */
[----:B------:R-:W-:-:S02]  /*104b0*/  SHF.R.U64 R32, R32, 0x3, RZ ;  /* 0x0000000320207819 */ /* 0x000fc400000012ff */
[----:B------:R-:W-:Y:S02]  /*104c0*/  SHF.R.U64 R21, R21, 0x3, RZ ;  /* 0x0000000315157819 */ /* 0x000fe400000012ff */
[----:B------:R-:W-:Y:S02]  /*104d0*/  LOP3.LUT R66, R20, R29, RZ, 0x3c, !PT ;  /* 0x0000001d14427212 */ /* 0x000fe400078e3cff */
[----:B------:R-:W-:Y:S02]  /*104e0*/  LOP3.LUT R70, R32, R41, RZ, 0x3c, !PT ;  /* 0x0000002920467212 */ /* 0x000fe400078e3cff */
[----:B------:R-:W-:Y:S02]  /*104f0*/  IADD3 R29, P5, R48, 0x2000, RZ ;  /* 0x00002000301d7810 */ /* 0x000fe40007fbe0ff */
[----:B------:R-:W-:Y:S02]  /*10500*/  LOP3.LUT R32, R35, 0x380, RZ, 0xc0, !PT ;  /* 0x0000038023207812 */ /* 0x000fe400078ec0ff */
[----:B------:R-:W-:-:S02]  /*10510*/  LOP3.LUT R78, R21, R28, RZ, 0x3c, !PT ;  /* 0x0000001c154e7212 */ /* 0x000fc400078e3cff */
[----:B------:R-:W-:Y:S02]  /*10520*/  LOP3.LUT R34, R103, 0x380, RZ, 0xc0, !PT ;  /* 0x0000038067227812 */ /* 0x000fe400078ec0ff */
[----:B------:R-:W-:Y:S02]  /*10530*/  LOP3.LUT R28, R29, 0x380, RZ, 0xc0, !PT ;  /* 0x000003801d1c7812 */ /* 0x000fe400078ec0ff */
[----:B------:R-:W-:Y:S02]  /*10540*/  SHF.R.U64 R32, R32, 0x3, RZ ;  /* 0x0000000320207819 */ /* 0x000fe400000012ff */
[----:B------:R-:W-:Y:S02]  /*10550*/  IADD3.X R83, RZ, R47, RZ, P0, !PT ;  /* 0x0000002fff537210 */ /* 0x000fe400007fe4ff */
[----:B------:R-:W-:Y:S02]  /*10560*/  SHF.R.U64 R34, R34, 0x3, RZ ;  /* 0x0000000322227819 */ /* 0x000fe400000012ff */
[----:B------:R-:W-:-:S02]  /*10570*/  SHF.R.U64 R28, R28, 0x3, RZ ;  /* 0x000000031c1c7819 */ /* 0x000fc400000012ff */
[----:B------:R-:W-:Y:S02]  /*10580*/  LOP3.LUT R82, R32, R35, RZ, 0x3c, !PT ;  /* 0x0000002320527212 */ /* 0x000fe400078e3cff */
[----:B------:R-:W-:Y:S02]  /*10590*/  IADD3 R35, P0, R48, 0x5000, RZ ;  /* 0x0000500030237810 */ /* 0x000fe40007f1e0ff */
[----:B------:R-:W-:Y:S02]  /*105a0*/  LOP3.LUT R50, R34, R103, RZ, 0x3c, !PT ;  /* 0x0000006722327212 */ /* 0x000fe400078e3cff */
[----:B------:R-:W-:Y:S02]  /*105b0*/  LOP3.LUT R28, R28, R29, RZ, 0x3c, !PT ;  /* 0x0000001d1c1c7212 */ /* 0x000fe400078e3cff */
[----:B------:R-:W-:Y:S02]  /*105c0*/  IADD3 R29, P1, R48, 0x4000, RZ ;  /* 0x00004000301d7810 */ /* 0x000fe40007f3e0ff */
[----:B------:R-:W-:-:S02]  /*105d0*/  LOP3.LUT R34, R35, 0x380, RZ, 0xc0, !PT ;  /* 0x0000038023227812 */ /* 0x000fc400078ec0ff */
[----:B------:R-:W-:Y:S01]  /*105e0*/  MOV R111, R46 ;  /* 0x0000002e006f7202 */ /* 0x000fe20000000f00 */
[--C-:B------:R-:W-:Y:S01]  /*105f0*/  IMAD.X R33, RZ, RZ, R49.reuse, P1 ;  /* 0x000000ffff217224 */ /* 0x100fe200008e0631 */
[----:B------:R-:W-:Y:S01]  /*10600*/  SHF.R.U64 R34, R34, 0x3, RZ ;  /* 0x0000000322227819 */ /* 0x000fe200000012ff */
[----:B------:R-:W-:Y:S01]  /*10610*/  BAR.SYNC.DEFER_BLOCKING 0x1, 0x100 ;  /* 0x0044000000007b1d */ /* 0x000fe20000010000 */
[----:B---3--:R-:W-:Y:S02]  /*10620*/  ISETP.NE.AND P1, PT, R94, 0x1, PT ;  /* 0x000000015e00780c */ /* 0x008fe40003f25270 */
[----:B------:R-:W-:Y:S01]  /*10630*/  LOP3.LUT R34, R34, R35, RZ, 0x3c, !PT ;  /* 0x0000002322227212 */ /* 0x000fe200078e3cff */
[----:B------:R-:W-:Y:S01]  /*10640*/  IMAD.X R35, RZ, RZ, R49, P0 ;  /* 0x000000ffff237224 */ /* 0x000fe200000e0631 */
[----:B------:R-:W-:Y:S02]  /*10650*/  IADD3 R103, P0, R48, 0xb000, RZ ;  /* 0x0000b00030677810 */ /* 0x000fe40007f1e0ff */
[----:B------:R-:W-:-:S02]  /*10660*/  LOP3.LUT R30, R39, 0x380, RZ, 0xc0, !PT ;  /* 0x00000380271e7812 */ /* 0x000fc400078ec0ff */
[----:B------:R-:W-:Y:S02]  /*10670*/  LOP3.LUT R46, R103, 0x380, RZ, 0xc0, !PT ;  /* 0x00000380672e7812 */ /* 0x000fe400078ec0ff */
[----:B------:R-:W-:Y:S01]  /*10680*/  MOV R110, R50 ;  /* 0x00000032006e7202 */ /* 0x000fe20000000f00 */
[----:B------:R-:W-:Y:S01]  /*10690*/  IMAD.IADD R50, R22, 0x1, R17 ;  /* 0x0000000116327824 */ /* 0x000fe200078e0211 */
[----:B------:R-:W-:Y:S01]  /*106a0*/  SHF.R.U64 R46, R46, 0x3, RZ ;  /* 0x000000032e2e7819 */ /* 0x000fe200000012ff */
[----:B------:R-:W2:Y:S01]  /*106b0*/  @P1 LDC R155, c[0x0][0xbec] ;  /* 0x0002fb00ff9b1b82 */ /* 0x000ea20000000800 */
[----:B------:R-:W-:Y:S02]  /*106c0*/  SHF.R.U64 R30, R30, 0x3, RZ ;  /* 0x000000031e1e7819 */ /* 0x000fe400000012ff */
[----:B------:R-:W-:Y:S02]  /*106d0*/  LOP3.LUT R46, R46, R103, RZ, 0x3c, !PT ;  /* 0x000000672e2e7212 */ /* 0x000fe400078e3cff */
[----:B------:R-:W-:-:S02]  /*106e0*/  MOV R103, R26 ;  /* 0x0000001a00677202 */ /* 0x000fc40000000f00 */
[----:B------:R-:W-:Y:S01]  /*106f0*/  LOP3.LUT R74, R30, R39, RZ, 0x3c, !PT ;  /* 0x000000271e4a7212 */ /* 0x000fe200078e3cff */
[----:B------:R-:W3:Y:S01]  /*10700*/  @P1 LDC R27, c[0x0][0xbf0] ;  /* 0x0002fc00ff1b1b82 */ /* 0x000ee20000000800 */
[----:B------:R-:W-:Y:S01]  /*10710*/  LOP3.LUT R30, R31, 0x380, RZ, 0xc0, !PT ;  /* 0x000003801f1e7812 */ /* 0x000fe200078ec0ff */
[----:B------:R2:W-:Y:S01]  /*10720*/  STSM.16.M88.4 [R111], R4 ;  /* 0x000000046f007844 */ /* 0x0005e20000000200 */
[----:B------:R-:W-:Y:S01]  /*10730*/  MOV R54, R54 ;  /* 0x0000003600367202 */ /* 0x000fe20000000f00 */
[----:B------:R-:W-:Y:S01]  /*10740*/  IMAD.MOV.U32 R55, RZ, RZ, R50 ;  /* 0x000000ffff377224 */ /* 0x000fe200078e0032 */
[----:B------:R-:W-:Y:S02]  /*10750*/  SHF.R.U64 R30, R30, 0x3, RZ ;  /* 0x000000031e1e7819 */ /* 0x000fe400000012ff */
[----:B------:R-:W-:Y:S02]  /*10760*/  MOV R66, R66 ;  /* 0x0000004200427202 */ /* 0x000fe40000000f00 */
[----:B------:R-:W-:-:S02]  /*10770*/  LOP3.LUT R86, R30, R31, RZ, 0x3c, !PT ;  /* 0x0000001f1e567212 */ /* 0x000fc400078e3cff */
[----:B------:R-:W-:Y:S02]  /*10780*/  MOV R82, R82 ;  /* 0x0000005200527202 */ /* 0x000fe40000000f00 */
[----:B------:R-:W-:Y:S02]  /*10790*/  MOV R86, R86 ;  /* 0x0000005600567202 */ /* 0x000fe40000000f00 */
[----:B------:R-:W-:Y:S02]  /*107a0*/  IADD3 R21, P4, R48, 0x1000, RZ ;  /* 0x0000100030157810 */ /* 0x000fe40007f9e0ff */
[----:B------:R-:W-:Y:S01]  /*107b0*/  MOV R58, R58 ;  /* 0x0000003a003a7202 */ /* 0x000fe20000000f00 */
[----:B--2---:R-:W-:Y:S01]  /*107c0*/  @P1 IMAD.HI.U32 R4, R50, R155, RZ ;  /* 0x0000009b32041227 */ /* 0x004fe200078e00ff */
[----:B------:R-:W-:Y:S02]  /*107d0*/  F2FP.F16.F32.PACK_AB R6, R120, R3 ;  /* 0x000000037806723e */ /* 0x000fe400000000ff */
[----:B------:R-:W-:-:S02]  /*107e0*/  SHF.R.S32.HI R3, RZ, 0x1f, R205 ;  /* 0x0000001fff037819 */ /* 0x000fc400000114cd */
[----:B------:R-:W-:Y:S02]  /*107f0*/  F2FP.F16.F32.PACK_AB R5, R153, R150 ;  /* 0x000000969905723e */ /* 0x000fe400000000ff */
[----:B---3--:R-:W-:Y:S01]  /*10800*/  @P1 SHF.R.U32.HI R55, RZ, R27, R4 ;  /* 0x0000001bff371219 */ /* 0x008fe20000011604 */
[----:B------:R-:W-:Y:S01]  /*10810*/  IMAD R26, R3, UR4, RZ ;  /* 0x00000004031a7c24 */ /* 0x000fe2000f8e02ff */
[----:B------:R-:W-:Y:S02]  /*10820*/  F2FP.F16.F32.PACK_AB R4, R122, R9 ;  /* 0x000000097a04723e */ /* 0x000fe400000000ff */
[----:B------:R-:W-:Y:S01]  /*10830*/  F2FP.F16.F32.PACK_AB R7, R156, R149 ;  /* 0x000000959c07723e */ /* 0x000fe200000000ff */
[----:B------:R-:W-:Y:S01]  /*10840*/  IMAD.MOV R53, RZ, RZ, -R55 ;  /* 0x000000ffff357224 */ /* 0x000fe200078e0a37 */
[----:B------:R-:W-:Y:S01]  /*10850*/  F2FP.F16.F32.PACK_AB R9, R151, R148 ;  /* 0x000000949709723e */ /* 0x000fe200000000ff */
[C---:B------:R-:W-:Y:S01]  /*10860*/  IMAD R59, R205.reuse, UR5, R26 ;  /* 0x00000005cd3b7c24 */ /* 0x040fe2000f8e021a */
[----:B------:R-:W-:Y:S01]  /*10870*/  IADD3.X R47, RZ, R49, RZ, P0, !PT ;  /* 0x00000031ff2f7210 */ /* 0x000fe200007fe4ff */
[----:B------:R-:W-:Y:S01]  /*10880*/  IMAD R53, R94, R53, R50 ;  /* 0x000000355e357224 */ /* 0x000fe200078e0232 */
[----:B------:R-:W-:Y:S01]  /*10890*/  STSM.16.M88.4 [R66], R4 ;  /* 0x0000000442007844 */ /* 0x000fe20000000200 */
[----:B------:R-:W-:Y:S01]  /*108a0*/  IMAD.WIDE.U32 R50, R205, UR4, R24 ;  /* 0x00000004cd327c25 */ /* 0x000fe2000f8e0018 */
[----:B------:R-:W-:Y:S01]  /*108b0*/  IADD3 R39, P3, R48, 0x7000, RZ ;  /* 0x0000700030277810 */ /* 0x000fe20007f7e0ff */
[----:B------:R-:W-:Y:S01]  /*108c0*/  ULDC.64 UR4, c[0x0][0xb88] ;  /* 0x0002e20000047ab9 */ /* 0x000fe20000000a00 */
[----:B------:R2:W-:Y:S01]  /*108d0*/  STSM.16.M88.4 [R86], R8 ;  /* 0x0000000856007844 */ /* 0x0005e20000000200 */
[----:B------:R-:W-:-:S02]  /*108e0*/  LOP3.LUT R20, R21, 0x380, RZ, 0xc0, !PT ;  /* 0x0000038015147812 */ /* 0x000fc400078ec0ff */
[----:B------:R-:W-:Y:S01]  /*108f0*/  LOP3.LUT R38, R39, 0x380, RZ, 0xc0, !PT ;  /* 0x0000038027267812 */ /* 0x000fe200078ec0ff */
[----:B------:R3:W-:Y:S01]  /*10900*/  STSM.16.M88.4 [R82], R12 ;  /* 0x0000000c52007844 */ /* 0x0007e20000000200 */
[----:B------:R-:W-:Y:S02]  /*10910*/  SHF.R.U64 R20, R20, 0x3, RZ ;  /* 0x0000000314147819 */ /* 0x000fe400000012ff */
[----:B------:R-:W-:Y:S02]  /*10920*/  MOV R78, R78 ;  /* 0x0000004e004e7202 */ /* 0x000fe40000000f00 */
[----:B------:R-:W-:Y:S02]  /*10930*/  F2FP.F16.F32.PACK_AB R24, R57, R56 ;  /* 0x000000383918723e */ /* 0x000fe400000000ff */
[----:B------:R-:W-:Y:S02]  /*10940*/  F2FP.F16.F32.PACK_AB R25, R142, R137 ;  /* 0x000000898e19723e */ /* 0x000fe400000000ff */
[----:B------:R-:W-:-:S02]  /*10950*/  F2FP.F16.F32.PACK_AB R26, R61, R60 ;  /* 0x0000003c3d1a723e */ /* 0x000fc400000000ff */
[----:B------:R-:W-:Y:S02]  /*10960*/  F2FP.F16.F32.PACK_AB R27, R141, R136 ;  /* 0x000000888d1b723e */ /* 0x000fe400000000ff */
[----:B--2---:R-:W-:Y:S02]  /*10970*/  SHF.R.S32.HI R9, RZ, 0x1f, R55 ;  /* 0x0000001fff097819 */ /* 0x004fe40000011437 */
[----:B------:R-:W-:Y:S01]  /*10980*/  SHF.R.S32.HI R8, RZ, 0x1f, R53 ;  /* 0x0000001fff087819 */ /* 0x000fe20000011435 */
[----:B---3--:R-:W-:Y:S01]  /*10990*/  IMAD.IADD R14, R212, 0x1, R17 ;  /* 0x00000001d40e7824 */ /* 0x008fe200078e0211 */
[----:B------:R-:W-:Y:S01]  /*109a0*/  IADD3 R12, P0, R55, R50, RZ ;  /* 0x00000032370c7210 */ /* 0x000fe20007f1e0ff */
[----:B------:R2:W-:Y:S01]  /*109b0*/  STSM.16.M88.4 [R78], R24 ;  /* 0x000000184e007844 */ /* 0x0005e20000000200 */
[----:B------:R-:W-:Y:S01]  /*109c0*/  MOV R74, R74 ;  /* 0x0000004a004a7202 */ /* 0x000fe20000000f00 */
[----:B------:R-:W-:Y:S01]  /*109d0*/  IMAD R8, R8, UR4, RZ ;  /* 0x0000000408087c24 */ /* 0x000fe2000f8e02ff */
[----:B------:R-:W-:Y:S01]  /*109e0*/  IADD3.X R13, R9, R51, R59, P0, !PT ;  /* 0x00000033090d7210 */ /* 0x000fe200007fe43b */
[----:B------:R-:W3:Y:S01]  /*109f0*/  @P1 LDC R55, c[0x0][0xbec] ;  /* 0x0002fb00ff371b82 */ /* 0x000ee20000000800 */
[----:B------:R-:W-:Y:S01]  /*10a00*/  F2FP.F16.F32.PACK_AB R4, R65, R64 ;  /* 0x000000404104723e */ /* 0x000fe200000000ff */
[C---:B------:R-:W-:Y:S01]  /*10a10*/  IMAD R15, R53.reuse, UR5, R8 ;  /* 0x00000005350f7c24 */ /* 0x040fe2000f8e0208 */
[----:B------:R-:W-:Y:S01]  /*10a20*/  F2FP.F16.F32.PACK_AB R5, R144, R135 ;  /* 0x000000879005723e */ /* 0x000fe200000000ff */
[----:B------:R-:W-:Y:S01]  /*10a30*/  IMAD.WIDE.U32 R12, R53, UR4, R12 ;  /* 0x00000004350c7c25 */ /* 0x000fe2000f8e000c */
[----:B------:R-:W-:Y:S01]  /*10a40*/  F2FP.F16.F32.PACK_AB R6, R69, R68 ;  /* 0x000000444506723e */ /* 0x000fe200000000ff */
[----:B------:R-:W-:Y:S01]  /*10a50*/  ULDC.64 UR4, c[0x0][0xb50] ;  /* 0x0002d40000047ab9 */ /* 0x000fe20000000a00 */
[----:B------:R-:W-:Y:S01]  /*10a60*/  F2FP.F16.F32.PACK_AB R7, R139, R134 ;  /* 0x000000868b07723e */ /* 0x000fe200000000ff */
[----:B------:R-:W-:Y:S01]  /*10a70*/  IMAD R53, R94, UR6, RZ ;  /* 0x000000065e357c24 */ /* 0x000fe2000f8e02ff */
[----:B------:R-:W-:-:S02]  /*10a80*/  SHF.R.U64 R38, R38, 0x3, RZ ;  /* 0x0000000326267819 */ /* 0x000fc400000012ff */
[----:B------:R-:W-:Y:S01]  /*10a90*/  LOP3.LUT R20, R20, R21, RZ, 0x3c, !PT ;  /* 0x0000001514147212 */ /* 0x000fe200078e3cff */
[----:B------:R4:W-:Y:S01]  /*10aa0*/  STSM.16.M88.4 [R74], R4 ;  /* 0x000000044a007844 */ /* 0x0009e20000000200 */
[----:B------:R-:W-:Y:S02]  /*10ab0*/  IADD3 R21, P2, R48, 0x6000, RZ ;  /* 0x0000600030157810 */ /* 0x000fe40007f5e0ff */
[----:B------:R-:W-:Y:S01]  /*10ac0*/  LOP3.LUT R38, R38, R39, RZ, 0x3c, !PT ;  /* 0x0000002726267212 */ /* 0x000fe200078e3cff */
[--C-:B------:R-:W-:Y:S01]  /*10ad0*/  IMAD.X R39, RZ, RZ, R49.reuse, P3 ;  /* 0x000000ffff277224 */ /* 0x100fe200018e0631 */
[----:B------:R-:W-:Y:S01]  /*10ae0*/  LOP3.LUT P0, RZ, R210, 0x3, RZ, 0xc0, !PT ;  /* 0x00000003d2ff7812 */ /* 0x000fe2000780c0ff */
[----:B------:R-:W-:Y:S01]  /*10af0*/  IMAD.X R37, RZ, RZ, R49, P2 ;  /* 0x000000ffff257224 */ /* 0x000fe200010e0631 */
[----:B--2---:R-:W-:Y:S02]  /*10b00*/  LEA R24, P3, R12, UR4, 0x2 ;  /* 0x000000040c187c11 */ /* 0x004fe4000f8610ff */
[----:B------:R-:W-:-:S02]  /*10b10*/  ISETP.GE.OR P2, PT, R14, R53, P0 ;  /* 0x000000350e00720c */ /* 0x000fc40000746670 */
[----:B------:R-:W-:Y:S01]  /*10b20*/  MOV R70, R70 ;  /* 0x0000004600467202 */ /* 0x000fe20000000f00 */
[----:B------:R-:W-:Y:S01]  /*10b30*/  SHFL.IDX PT, R64, R24, RZ, 0x1c1f ;  /* 0x001c1fff18407589 */ /* 0x000fe200000e0000 */
[----:B------:R-:W-:Y:S02]  /*10b40*/  F2FP.F16.F32.PACK_AB R8, R73, R72 ;  /* 0x000000484908723e */ /* 0x000fe400000000ff */
[----:B------:R-:W-:Y:S01]  /*10b50*/  F2FP.F16.F32.PACK_AB R9, R140, R133 ;  /* 0x000000858c09723e */ /* 0x000fe200000000ff */
[----:B----4-:R-:W-:Y:S01]  /*10b60*/  VIADD R4, R14, 0x8 ;  /* 0x000000080e047836 */ /* 0x010fe20000000000 */
[----:B------:R-:W-:Y:S01]  /*10b70*/  F2FP.F16.F32.PACK_AB R10, R77, R76 ;  /* 0x0000004c4d0a723e */ /* 0x000fe200000000ff */
[----:B------:R-:W-:Y:S01]  /*10b80*/  IMAD.IADD R5, R13, 0x1, R15 ;  /* 0x000000010d057824 */ /* 0x000fe200078e020f */
[----:B------:R-:W-:Y:S01]  /*10b90*/  F2FP.F16.F32.PACK_AB R11, R138, R131 ;  /* 0x000000838a0b723e */ /* 0x000fe200000000ff */
[----:B------:R-:W-:Y:S01]  /*10ba0*/  SHFL.IDX PT, R66, R24, 0x1, 0x1c1f ;  /* 0x003c1f0018427f89 */ /* 0x000fe200000e0000 */
[----:B------:R-:W-:-:S02]  /*10bb0*/  ISETP.GE.OR P0, PT, R4, R53, P0 ;  /* 0x000000350400720c */ /* 0x000fc40000706670 */
[----:B------:R-:W-:Y:S01]  /*10bc0*/  LEA.HI.X R25, R12, UR5, R5, 0x2, P3 ;  /* 0x000000050c197c11 */ /* 0x000fe200098f1405 */
[----:B------:R-:W-:Y:S01]  /*10bd0*/  STSM.16.M88.4 [R70], R8 ;  /* 0x0000000846007844 */ /* 0x000fe20000000200 */
[----:B------:R-:W-:Y:S01]  /*10be0*/  MOV R62, R62 ;  /* 0x0000003e003e7202 */ /* 0x000fe20000000f00 */
[----:B------:R-:W-:Y:S01]  /*10bf0*/  ULDC.64 UR4, c[0x0][0xae8] ;  /* 0x0002ba0000047ab9 */ /* 0x000fe20000000a00 */
[----:B------:R-:W-:Y:S01]  /*10c00*/  F2FP.F16.F32.PACK_AB R4, R81, R80 ;  /* 0x000000505104723e */ /* 0x000fe200000000ff */
[----:B------:R-:W2:Y:S01]  /*10c10*/  SHFL.IDX PT, R65, R25, RZ, 0x1c1f ;  /* 0x001c1fff19417589 */ /* 0x000ea200000e0000 */
[----:B------:R-:W-:Y:S02]  /*10c20*/  F2FP.F16.F32.PACK_AB R5, R130, R121 ;  /* 0x000000798205723e */ /* 0x000fe400000000ff */
[----:B------:R-:W-:Y:S01]  /*10c30*/  F2FP.F16.F32.PACK_AB R6, R85, R84 ;  /* 0x000000545506723e */ /* 0x000fe200000000ff */
[----:B------:R-:W4:Y:S01]  /*10c40*/  SHFL.IDX PT, R67, R25, 0x1, 0x1c1f ;  /* 0x003c1f0019437f89 */ /* 0x000f2200000e0000 */
[----:B------:R-:W-:Y:S01]  /*10c50*/  F2FP.F16.F32.PACK_AB R7, R132, R123 ;  /* 0x0000007b8407723e */ /* 0x000fe200000000ff */
[----:B------:R-:W0:Y:S01]  /*10c60*/  @P1 LDC R85, c[0x0][0xbf0] ;  /* 0x0002fc00ff551b82 */ /* 0x000e220000000800 */
        /* <DEDUP_REMOVED lines=9> */
[----:B------:R-:W-:Y:S01]  /*10d00*/  F2FP.F16.F32.PACK_AB R114, R117, R116 ;  /* 0x000000747572723e */ /* 0x000fe200000000ff */
[----:B------:R-:W-:Y:S01]  /*10d10*/  STSM.16.M88.4 [R54], R96 ;  /* 0x0000006036007844 */ /* 0x000fe20000000200 */
[----:B------:R-:W-:Y:S02]  /*10d20*/  F2FP.F16.F32.PACK_AB R115, R119, R118 ;  /* 0x000000767773723e */ /* 0x000fe400000000ff */
[----:B------:R-:W-:Y:S01]  /*10d30*/  LOP3.LUT R32, R29, 0x380, RZ, 0xc0, !PT ;  /* 0x000003801d207812 */ /* 0x000fe200078ec0ff */
[----:B------:R-:W-:Y:S01]  /*10d40*/  STSM.16.M88.4 [R110], R104 ;  /* 0x000000686e007844 */ /* 0x000fe20000000200 */
[----:B------:R-:W-:Y:S02]  /*10d50*/  LOP3.LUT R36, R21, 0x380, RZ, 0xc0, !PT ;  /* 0x0000038015247812 */ /* 0x000fe400078ec0ff */
[----:B------:R-:W-:Y:S01]  /*10d60*/  SHF.R.U64 R32, R32, 0x3, RZ ;  /* 0x0000000320207819 */ /* 0x000fe200000012ff */
[----:B------:R-:W-:Y:S01]  /*10d70*/  STSM.16.M88.4 [R103], R112 ;  /* 0x0000007067007844 */ /* 0x000fe20000000200 */
[----:B------:R-:W-:Y:S01]  /*10d80*/  BAR.SYNC.DEFER_BLOCKING 0x1, 0x100 ;  /* 0x0044000000007b1d */ /* 0x000fe20000010000 */
[----:B------:R-:W-:-:S02]  /*10d90*/  IADD3 R31, P6, R48, 0x3000, RZ ;  /* 0x00003000301f7810 */ /* 0x000fc40007fde0ff */
[----:B------:R-:W-:Y:S02]  /*10da0*/  SHF.R.U64 R36, R36, 0x3, RZ ;  /* 0x0000000324247819 */ /* 0x000fe400000012ff */
[----:B------:R-:W-:Y:S01]  /*10db0*/  LOP3.LUT R32, R32, R29, RZ, 0x3c, !PT ;  /* 0x0000001d20207212 */ /* 0x000fe200078e3cff */
[--C-:B------:R-:W-:Y:S01]  /*10dc0*/  IMAD.X R29, RZ, RZ, R49.reuse, P5 ;  /* 0x000000ffff1d7224 */ /* 0x100fe200028e0631 */
[----:B------:R-:W-:Y:S02]  /*10dd0*/  LOP3.LUT R30, R31, 0x380, RZ, 0xc0, !PT ;  /* 0x000003801f1e7812 */ /* 0x000fe400078ec0ff */
[----:B------:R-:W-:Y:S02]  /*10de0*/  IADD3 R43, P5, R48, 0x9000, RZ ;  /* 0x00009000302b7810 */ /* 0x000fe40007fbe0ff */
[----:B------:R-:W-:Y:S01]  /*10df0*/  LOP3.LUT R36, R36, R21, RZ, 0x3c, !PT ;  /* 0x0000001524247212 */ /* 0x000fe200078e3cff */
[----:B------:R-:W-:Y:S01]  /*10e00*/  IMAD.X R21, RZ, RZ, R49, P4 ;  /* 0x000000ffff157224 */ /* 0x000fe200020e0631 */
[----:B------:R-:W-:-:S02]  /*10e10*/  SHF.R.U64 R30, R30, 0x3, RZ ;  /* 0x000000031e1e7819 */ /* 0x000fc400000012ff */
[----:B------:R-:W-:Y:S02]  /*10e20*/  LOP3.LUT R42, R43, 0x380, RZ, 0xc0, !PT ;  /* 0x000003802b2a7812 */ /* 0x000fe400078ec0ff */
[----:B------:R-:W-:Y:S01]  /*10e30*/  LOP3.LUT R30, R30, R31, RZ, 0x3c, !PT ;  /* 0x0000001f1e1e7212 */ /* 0x000fe200078e3cff */
[----:B------:R-:W-:Y:S01]  /*10e40*/  IMAD.X R31, RZ, RZ, R49, P6 ;  /* 0x000000ffff1f7224 */ /* 0x000fe200030e0631 */
[----:B------:R-:W-:Y:S02]  /*10e50*/  SHF.R.U64 R42, R42, 0x3, RZ ;  /* 0x000000032a2a7819 */ /* 0x000fe400000012ff */
[C---:B------:R-:W-:Y:S02]  /*10e60*/  IADD3 R41, P4, R48.reuse, 0x8000, RZ ;  /* 0x0000800030297810 */ /* 0x040fe40007f9e0ff */
[----:B------:R-:W-:Y:S01]  /*10e70*/  IADD3 R45, P6, R48, 0xa000, RZ ;  /* 0x0000a000302d7810 */ /* 0x000fe20007fde0ff */
[----:B--2---:R2:W-:Y:S01]  /*10e80*/  @!P2 ST.E desc[UR8][R64.64], R2 ;  /* 0x000000024000a985 */ /* 0x0045e2000c101908 */
[----:B------:R-:W-:-:S02]  /*10e90*/  LOP3.LUT R42, R42, R43, RZ, 0x3c, !PT ;  /* 0x0000002b2a2a7212 */ /* 0x000fc400078e3cff */
[----:B------:R-:W-:Y:S01]  /*10ea0*/  LOP3.LUT R40, R41, 0x380, RZ, 0xc0, !PT ;  /* 0x0000038029287812 */ /* 0x000fe200078ec0ff */
[----:B----4-:R4:W-:Y:S01]  /*10eb0*/  @!P0 ST.E desc[UR8][R66.64], R0 ;  /* 0x0000000042008985 */ /* 0x0109e2000c101908 */
[----:B------:R-:W-:Y:S02]  /*10ec0*/  LOP3.LUT R44, R45, 0x380, RZ, 0xc0, !PT ;  /* 0x000003802d2c7812 */ /* 0x000fe400078ec0ff */
[----:B------:R-:W-:Y:S01]  /*10ed0*/  LOP3.LUT R43, R48, 0x380, RZ, 0xc0, !PT ;  /* 0x00000380302b7812 */ /* 0x000fe200078ec0ff */
[----:B------:R1:W5:Y:S01]  /*10ee0*/  LD.E.128 R24, desc[UR8][R28.64] ;  /* 0x000000081c187980 */ /* 0x000362000c101d00 */
[----:B------:R-:W-:Y:S02]  /*10ef0*/  SHF.R.U64 R40, R40, 0x3, RZ ;  /* 0x0000000328287819 */ /* 0x000fe400000012ff */
[----:B------:R-:W-:Y:S01]  /*10f00*/  SHF.R.U64 R44, R44, 0x3, RZ ;  /* 0x000000032c2c7819 */ /* 0x000fe200000012ff */
[----:B--2---:R-:W-:Y:S01]  /*10f10*/  IMAD R2, R91, UR4, RZ ;  /* 0x000000045b027c24 */ /* 0x004fe2000f8e02ff */
[----:B------:R2:W5:Y:S01]  /*10f20*/  LD.E.128 R8, desc[UR8][R20.64] ;  /* 0x0000000814087980 */ /* 0x000562000c101d00 */
[----:B------:R-:W-:Y:S01]  /*10f30*/  SHF.R.U64 R43, R43, 0x3, RZ ;  /* 0x000000032b2b7819 */ /* 0x000fe200000012ff */
[----:B----4-:R-:W-:-:S02]  /*10f40*/  IMAD R0, R206, 0x20, R208 ;  /* 0x00000020ce007824 */ /* 0x010fc400078e02d0 */
[----:B------:R4:W5:Y:S01]  /*10f50*/  LD.E.128 R4, desc[UR8][R30.64] ;  /* 0x000000081e047980 */ /* 0x000962000c101d00 */
[----:B-1----:R-:W-:Y:S01]  /*10f60*/  IMAD R29, R207, UR5, R2 ;  /* 0x00000005cf1d7c24 */ /* 0x002fe2000f8e0202 */
[----:B------:R-:W-:Y:S01]  /*10f70*/  LOP3.LUT R40, R40, R41, RZ, 0x3c, !PT ;  /* 0x0000002928287212 */ /* 0x000fe200078e3cff */
[----:B------:R-:W-:Y:S01]  /*10f80*/  IMAD.IADD R28, R17, 0x1, R0 ;  /* 0x00000001111c7824 */ /* 0x000fe200078e0200 */
[----:B------:R-:W-:Y:S01]  /*10f90*/  LOP3.LUT R44, R44, R45, RZ, 0x3c, !PT ;  /* 0x0000002d2c2c7212 */ /* 0x000fe200078e3cff */
[----:B------:R-:W-:Y:S01]  /*10fa0*/  IMAD.X R41, RZ, RZ, R49, P4 ;  /* 0x000000ffff297224 */ /* 0x000fe200020e0631 */
[----:B------:R-:W-:Y:S01]  /*10fb0*/  LOP3.LUT R48, R43, R48, RZ, 0x3c, !PT ;  /* 0x000000302b307212 */ /* 0x000fe200078e3cff */
[----:B--2---:R-:W-:Y:S01]  /*10fc0*/  IMAD.WIDE.U32 R20, R207, UR4, RZ ;  /* 0x00000004cf147c25 */ /* 0x004fe2000f8e00ff */
[----:B------:R-:W-:Y:S01]  /*10fd0*/  ULDC.64 UR4, c[0x0][0xaf0] ;  /* 0x0002bc0000047ab9 */ /* 0x000fe20000000a00 */
[----:B------:R1:W5:Y:S02]  /*10fe0*/  LD.E.128 R68, desc[UR8][R32.64] ;  /* 0x0000000820447980 */ /* 0x000364000c101d00 */
[----:B---3--:R-:W-:-:S02]  /*10ff0*/  @P1 IMAD.HI.U32 R0, R28, R55, RZ ;  /* 0x000000371c001227 */ /* 0x008fc400078e00ff */
[----:B------:R2:W5:Y:S02]  /*11000*/  LD.E.128 R60, desc[UR8][R34.64] ;  /* 0x00000008223c7980 */ /* 0x000564000c101d00 */
[----:B------:R-:W-:Y:S02]  /*11010*/  IMAD.IADD R21, R21, 0x1, R29 ;  /* 0x0000000115157824 */ /* 0x000fe400078e021d */
[----:B------:R-:W-:Y:S01]  /*11020*/  IMAD.MOV.U32 R29, RZ, RZ, R28 ;  /* 0x000000ffff1d7224 */ /* 0x000fe200078e001c */
[----:B0-----:R-:W-:Y:S01]  /*11030*/  @P1 SHF.R.U32.HI R29, RZ, R85, R0 ;  /* 0x00000055ff1d1219 */ /* 0x001fe20000011600 */
[----:B------:R-:W-:Y:S01]  /*11040*/  IMAD R2, R3, UR4, RZ ;  /* 0x0000000403027c24 */ /* 0x000fe2000f8e02ff */
[----:B------:R2:W5:Y:S01]  /*11050*/  LD.E.128 R12, desc[UR8][R36.64] ;  /* 0x00000008240c7980 */ /* 0x000562000c101d00 */
[----:B------:R-:W-:Y:S01]  /*11060*/  IMAD.X R43, RZ, RZ, R49, P5 ;  /* 0x000000ffff2b7224 */ /* 0x000fe200028e0631 */
[----:B------:R-:W-:Y:S01]  /*11070*/  SHF.R.S32.HI R0, RZ, 0x1f, R29 ;  /* 0x0000001fff007819 */ /* 0x000fe2000001141d */
[C---:B----4-:R-:W-:Y:S01]  /*11080*/  IMAD R31, R205.reuse, UR5, R2 ;  /* 0x00000005cd1f7c24 */ /* 0x050fe2000f8e0202 */
[----:B------:R2:W5:Y:S01]  /*11090*/  LD.E.128 R56, desc[UR8][R38.64] ;  /* 0x0000000826387980 */ /* 0x000562000c101d00 */
[----:B------:R-:W-:Y:S01]  /*110a0*/  IMAD.WIDE.U32 R2, R205, UR4, R20 ;  /* 0x00000004cd027c25 */ /* 0x000fe2000f8e0014 */
[----:B------:R-:W-:-:S02]  /*110b0*/  ULDC.64 UR4, c[0x0][0xae0] ;  /* 0x0002b80000047ab9 */ /* 0x000fc40000000a00 */
[----:B------:R2:W5:Y:S01]  /*110c0*/  LD.E.128 R80, desc[UR8][R40.64] ;  /* 0x0000000828507980 */ /* 0x000562000c101d00 */
[----:B------:R-:W-:Y:S02]  /*110d0*/  IMAD.MOV R21, RZ, RZ, -R29 ;  /* 0x000000ffff157224 */ /* 0x000fe400078e0a1d */
[----:B------:R-:W-:Y:S01]  /*110e0*/  IMAD.X R45, RZ, RZ, R49, P6 ;  /* 0x000000ffff2d7224 */ /* 0x000fe200030e0631 */
[----:B------:R-:W-:Y:S01]  /*110f0*/  IADD3 R3, R3, R31, RZ ;  /* 0x0000001f03037210 */ /* 0x000fe20007ffe0ff */
[----:B------:R-:W-:Y:S01]  /*11100*/  IMAD R0, R0, UR4, RZ ;  /* 0x0000000400007c24 */ /* 0x000fe2000f8e02ff */
[----:B------:R-:W5:Y:S01]  /*11110*/  LD.E.128 R48, desc[UR8][R48.64] ;  /* 0x0000000830307980 */ /* 0x000f62000c101d00 */
[----:B------:R-:W-:Y:S02]  /*11120*/  IMAD R21, R94, R21, R28 ;  /* 0x000000155e157224 */ /* 0x000fe400078e021c */
[C---:B------:R-:W-:Y:S01]  /*11130*/  IMAD R31, R29.reuse, UR5, R0 ;  /* 0x000000051d1f7c24 */ /* 0x040fe2000f8e0200 */
[----:B------:R2:W5:Y:S01]  /*11140*/  LD.E.128 R76, desc[UR8][R42.64] ;  /* 0x000000082a4c7980 */ /* 0x000562000c101d00 */
[----:B------:R-:W-:Y:S01]  /*11150*/  IMAD.WIDE.U32 R2, R29, UR4, R2 ;  /* 0x000000041d027c25 */ /* 0x000fe2000f8e0002 */
[----:B------:R-:W-:Y:S01]  /*11160*/  SHF.R.S32.HI R0, RZ, 0x1f, R21 ;  /* 0x0000001fff007819 */ /* 0x000fe20000011415 */
[----:B------:R-:W-:Y:S01]  /*11170*/  ULDC.64 UR4, c[0x0][0xad8] ;  /* 0x0002b60000047ab9 */ /* 0x000fe20000000a00 */
[----:B------:R2:W5:Y:S04]  /*11180*/  LD.E.128 R72, desc[UR8][R44.64] ;  /* 0x000000082c487980 */ /* 0x000568000c101d00 */
[----:B------:R2:W5:Y:S01]  /*11190*/  LD.E.128 R64, desc[UR8][R46.64] ;  /* 0x000000082e407980 */ /* 0x000562000c101d00 */
        /* <DEDUP_REMOVED lines=8> */
[----:B-1----:R-:W-:Y:S02]  /*11220*/  IMAD.IADD R32, R208, 0x1, R17 ;  /* 0x00000001d0207824 */ /* 0x002fe400078e0211 */
        /* <DEDUP_REMOVED lines=13> */
[----:B------:R2:W0:Y:S01]  /*11300*/  SHFL.IDX PT, R21, R17, RZ, 0x181f ;  /* 0x00181fff11157589 */ /* 0x00042200000e0000 */
[----:B------:R-:W-:Y:S03]  /*11310*/  BSSY B1, `(.L_x_5746) ;  /* 0x0000012000017945 */ /* 0x000fe60003800000 */
[----:B------:R2:W1:Y:S01]  /*11320*/  SHFL.IDX PT, R29, R30, RZ, 0x181f ;  /* 0x00181fff1e1d7589 */ /* 0x00046200000e0000 */
[----:B------:R-:W-:Y:S01]  /*11330*/  ISETP.GE.AND P0, PT, R0, R53, PT ;  /* 0x000000350000720c */ /* 0x000fe20003f06270 */
[----:B------:R-:W-:-:S12]  /*11340*/  @P2 BRA `(.L_x_5747) ;  /* 0x0000000000382947 */ /* 0x000fd80003800000 */
[----:B------:R-:W-:Y:S01]  /*11350*/  ULDC UR4, c[0x0][0xac8] ;  /* 0x0002b20000047ab9 */ /* 0x000fe20000000800 */
[----:B------:R-:W-:Y:S01]  /*11360*/  ULDC.64 UR6, c[0x0][0x208] ;  /* 0x0000820000067ab9 */ /* 0x000fe20000000a00 */
[----:B------:R-:W-:Y:S02]  /*11370*/  ISETP.GE.AND P4, PT, R16, UR4, PT ;  /* 0x0000000410007c0c */ /* 0x000fe4000bf86270 */
[----:B------:R-:W-:Y:S02]  /*11380*/  ISETP.GE.AND P3, PT, R23, UR4, PT ;  /* 0x0000000417007c0c */ /* 0x000fe4000bf66270 */
[----:B------:R-:W-:-:S09]  /*11390*/  ISETP.GE.AND P2, PT, R204, UR4, PT ;  /* 0x00000004cc007c0c */ /* 0x000fd2000bf46270 */
[CC--:B0-----:R-:W-:Y:S02]  /*113a0*/  @!P4 LEA R2, P6, R16.reuse, R21.reuse, 0x1 ;  /* 0x000000151002c211 */ /* 0x0c1fe400078c08ff */
[C---:B------:R-:W-:Y:S02]  /*113b0*/  @!P3 LEA R20, P5, R23.reuse, R21, 0x1 ;  /* 0x000000151714b211 */ /* 0x040fe400078a08ff */
[----:B-1----:R-:W-:Y:S02]  /*113c0*/  @!P4 LEA.HI.X R3, R16, R29, R216, 0x1, P6 ;  /* 0x0000001d1003c211 */ /* 0x002fe400030f0cd8 */
[C---:B------:R-:W-:Y:S02]  /*113d0*/  @!P2 LEA R28, P6, R204.reuse, R21, 0x1 ;  /* 0x00000015cc1ca211 */ /* 0x040fe400078c08ff */
[-C--:B------:R-:W-:Y:S01]  /*113e0*/  @!P3 LEA.HI.X R21, R23, R29.reuse, R215, 0x1, P5 ;  /* 0x0000001d1715b211 */ /* 0x080fe200028f0cd7 */
[----:B-----5:R3:W-:Y:S01]  /*113f0*/  @!P4 ST.E.128 desc[UR6][R2.64], R48 ;  /* 0x000000300200c985 */ /* 0x0207e2000c101d06 */
[----:B------:R-:W-:-:S03]  /*11400*/  @!P2 LEA.HI.X R29, R204, R29, R214, 0x1, P6 ;  /* 0x0000001dcc1da211 */ /* 0x000fc600030f0cd6 */
[----:B------:R3:W-:Y:S04]  /*11410*/  @!P3 ST.E.128 desc[UR6][R20.64], R68 ;  /* 0x000000441400b985 */ /* 0x0007e8000c101d06 */
[----:B------:R3:W-:Y:S02]  /*11420*/  @!P2 ST.E.128 desc[UR6][R28.64], R80 ;  /* 0x000000501c00a985 */ /* 0x0007e4000c101d06 */
.L_x_5747:
[----:B------:R-:W-:Y:S05]  /*11430*/  BSYNC B1 ;  /* 0x0000000000017941 */ /* 0x000fea0003800000 */
.L_x_5746:
[----:B-1-3--:R1:W3:Y:S01]  /*11440*/  SHFL.IDX PT, R29, R30, 0x1, 0x181f ;  /* 0x00381f001e1d7f89 */ /* 0x00a2e200000e0000 */
        /* <DEDUP_REMOVED lines=9> */
[CC--:B------:R-:W-:Y:S02]  /*114e0*/  @!P5 LEA R20, P2, R23.reuse, R3.reuse, 0x1 ;  /* 0x000000031714d211 */ /* 0x0c0fe400078408ff */
[----:B------:R-:W-:Y:S02]  /*114f0*/  @!P6 LEA R28, P3, R204, R3, 0x1 ;  /* 0x00000003cc1ce211 */ /* 0x000fe400078608ff */
[-C--:B---3--:R-:W-:Y:S02]  /*11500*/  @!P4 LEA.HI.X R3, R16, R29.reuse, R216, 0x1, P1 ;  /* 0x0000001d1003c211 */ /* 0x088fe400008f0cd8 */
[-C--:B0-----:R-:W-:Y:S02]  /*11510*/  @!P5 LEA.HI.X R21, R23, R29.reuse, R215, 0x1, P2 ;  /* 0x0000001d1715d211 */ /* 0x081fe400010f0cd7 */
[----:B------:R-:W-:Y:S01]  /*11520*/  @!P6 LEA.HI.X R29, R204, R29, R214, 0x1, P3 ;  /* 0x0000001dcc1de211 */ /* 0x000fe200018f0cd6 */
[----:B-----5:R0:W-:Y:S04]  /*11530*/  @!P4 ST.E.128 desc[UR6][R2.64], R8 ;  /* 0x000000080200c985 */ /* 0x0201e8000c101d06 */
[----:B------:R0:W-:Y:S04]  /*11540*/  @!P5 ST.E.128 desc[UR6][R20.64], R60 ;  /* 0x0000003c1400d985 */ /* 0x0001e8000c101d06 */
[----:B------:R0:W-:Y:S02]  /*11550*/  @!P6 ST.E.128 desc[UR6][R28.64], R76 ;  /* 0x0000004c1c00e985 */ /* 0x0001e4000c101d06 */
.L_x_5749:
[----:B------:R-:W-:Y:S05]  /*11560*/  BSYNC B1 ;  /* 0x0000000000017941 */ /* 0x000fea0003800000 */
.L_x_5748:
[----:B0----5:R0:W0:Y:S01]  /*11570*/  SHFL.IDX PT, R11, R30, 0x2, 0x181f ;  /* 0x00581f001e0b7f89 */ /* 0x02102200000e0000 */
[----:B------:R-:W-:Y:S03]  /*11580*/  BSSY B1, `(.L_x_5750) ;  /* 0x0000011000017945 */ /* 0x000fe60003800000 */
[----:B----4-:R4:W0:Y:S01]  /*11590*/  SHFL.IDX PT, R3, R17, 0x2, 0x181f ;  /* 0x00581f0011037f89 */ /* 0x01082200000e0000 */
[----:B------:R-:W-:Y:S05]  /*115a0*/  @P0 BRA `(.L_x_5751) ;  /* 0x0000000000380947 */ /* 0x000fea0003800000 */
[----:B------:R-:W-:Y:S01]  /*115b0*/  ULDC UR4, c[0x0][0xac8] ;  /* 0x0002b20000047ab9 */ /* 0x000fe20000000800 */
[----:B------:R-:W-:Y:S01]  /*115c0*/  ULDC.64 UR6, c[0x0][0x208] ;  /* 0x0000820000067ab9 */ /* 0x000fe20000000a00 */
[----:B------:R-:W-:Y:S02]  /*115d0*/  ISETP.GE.AND P3, PT, R16, UR4, PT ;  /* 0x0000000410007c0c */ /* 0x000fe4000bf66270 */
[----:B------:R-:W-:Y:S02]  /*115e0*/  ISETP.GE.AND P4, PT, R23, UR4, PT ;  /* 0x0000000417007c0c */ /* 0x000fe4000bf86270 */
[----:B------:R-:W-:-:S09]  /*115f0*/  ISETP.GE.AND P5, PT, R204, UR4, PT ;  /* 0x00000004cc007c0c */ /* 0x000fd2000bfa6270 */
[-C--:B0-----:R-:W-:Y:S02]  /*11600*/  @!P3 LEA R2, P0, R16, R3.reuse, 0x1 ;  /* 0x000000031002b211 */ /* 0x081fe400078008ff */
[CC--:B------:R-:W-:Y:S02]  /*11610*/  @!P4 LEA R8, P1, R23.reuse, R3.reuse, 0x1 ;  /* 0x000000031708c211 */ /* 0x0c0fe400078208ff */
[----:B------:R-:W-:Y:S02]  /*11620*/  @!P5 LEA R10, P2, R204, R3, 0x1 ;  /* 0x00000003cc0ad211 */ /* 0x000fe400078408ff */
[-C--:B------:R-:W-:Y:S02]  /*11630*/  @!P3 LEA.HI.X R3, R16, R11.reuse, R216, 0x1, P0 ;  /* 0x0000000b1003b211 */ /* 0x080fe400000f0cd8 */
[-C--:B------:R-:W-:Y:S02]  /*11640*/  @!P4 LEA.HI.X R9, R23, R11.reuse, R215, 0x1, P1 ;  /* 0x0000000b1709c211 */ /* 0x080fe400008f0cd7 */
[----:B------:R-:W-:Y:S01]  /*11650*/  @!P5 LEA.HI.X R11, R204, R11, R214, 0x1, P2 ;  /* 0x0000000bcc0bd211 */ /* 0x000fe200010f0cd6 */
[----:B------:R0:W-:Y:S04]  /*11660*/  @!P3 ST.E.128 desc[UR6][R2.64], R24 ;  /* 0x000000180200b985 */ /* 0x0001e8000c101d06 */
[----:B------:R0:W-:Y:S04]  /*11670*/  @!P4 ST.E.128 desc[UR6][R8.64], R12 ;  /* 0x0000000c0800c985 */ /* 0x0001e8000c101d06 */
[----:B------:R0:W-:Y:S02]  /*11680*/  @!P5 ST.E.128 desc[UR6][R10.64], R72 ;  /* 0x000000480a00d985 */ /* 0x0001e4000c101d06 */
.L_x_5751:
[----:B------:R-:W-:Y:S05]  /*11690*/  BSYNC B1 ;  /* 0x0000000000017941 */ /* 0x000fea0003800000 */
.L_x_5750:
[----:B------:R-:W-:Y:S01]  /*116a0*/  VIADD R0, R32, 0x60 ;  /* 0x0000006020007836 */ /* 0x000fe20000000000 */
[----:B0-----:R0:W0:Y:S04]  /*116b0*/  SHFL.IDX PT, R11, R30, 0x3, 0x181f ;  /* 0x00781f001e0b7f89 */ /* 0x00102800000e0000 */
[----:B------:R-:W-:Y:S01]  /*116c0*/  ISETP.GE.AND P0, PT, R0, R53, PT ;  /* 0x000000350000720c */ /* 0x000fe20003f06270 */
[----:B-12-4-:R-:W4:-:S12]  /*116d0*/  SHFL.IDX PT, R17, R17, 0x3, 0x181f ;  /* 0x00781f0011117f89 */ /* 0x016f1800000e0000 */
[----:B------:R-:W-:Y:S05]  /*116e0*/  @P0 BRA `(.L_x_5752) ;  /* 0x0000000800d80947 */ /* 0x000fea0003800000 */
[----:B------:R-:W-:Y:S01]  /*116f0*/  ULDC UR4, c[0x0][0xac8] ;  /* 0x0002b20000047ab9 */ /* 0x000fe20000000800 */
[----:B------:R-:W-:Y:S01]  /*11700*/  ULDC.64 UR6, c[0x0][0x208] ;  /* 0x0000820000067ab9 */ /* 0x000fe20000000a00 */
[----:B------:R-:W-:Y:S02]  /*11710*/  ISETP.GE.AND P2, PT, R16, UR4, PT ;  /* 0x0000000410007c0c */ /* 0x000fe4000bf46270 */
[----:B------:R-:W-:-:S11]  /*11720*/  ISETP.GE.AND P3, PT, R23, UR4, PT ;  /* 0x0000000417007c0c */ /* 0x000fd6000bf66270 */
[CC--:B----4-:R-:W-:Y:S02]  /*11730*/  @!P2 LEA R2, P0, R16.reuse, R17.reuse, 0x1 ;  /* 0x000000111002a211 */ /* 0x0d0fe400078008ff */
[C---:B------:R-:W-:Y:S02]  /*11740*/  @!P3 LEA R8, P1, R23.reuse, R17, 0x1 ;  /* 0x000000111708b211 */ /* 0x040fe400078208ff */
        /* <DEDUP_REMOVED lines=11> */
.L_x_5745:
[----:B------:R-:W2:Y:S01]  /*11800*/  LDC R12, c[0x0][0xbe8] ;  /* 0x0002fa00ff0c7b82 */ /* 0x000ea20000000800 */
[----:B------:R-:W-:Y:S01]  /*11810*/  ISETP.GE.AND P0, PT, R217, 0x80, PT ;  /* 0x00000080d900780c */ /* 0x000fe20003f06270 */
[----:B------:R-:W-:Y:S01]  /*11820*/  IMAD R0, R206, 0x20, R208 ;  /* 0x00000020ce007824 */ /* 0x000fe200078e02d0 */
[----:B------:R-:W-:Y:S01]  /*11830*/  BSSY B1, `(.L_x_5753) ;  /* 0x000002f000017945 */ /* 0x000fe20003800000 */
[----:B------:R-:W-:Y:S02]  /*11840*/  SHF.R.S32.HI R8, RZ, 0x1f, R207 ;  /* 0x0000001fff087819 */ /* 0x000fe400000114cf */
[----:B------:R-:W-:Y:S01]  /*11850*/  IMAD.IADD R13, R17, 0x1, R0 ;  /* 0x00000001110d7824 */ /* 0x000fe200078e0200 */
[----:B------:R-:W-:Y:S02]  /*11860*/  SHF.R.S32.HI R10, RZ, 0x1f, R205 ;  /* 0x0000001fff0a7819 */ /* 0x000fe400000114cd */
[----:B--2---:R-:W-:-:S13]  /*11870*/  ISETP.NE.AND P1, PT, R12, 0x1, PT ;  /* 0x000000010c00780c */ /* 0x004fda0003f25270 */
[----:B------:R-:W2:Y:S08]  /*11880*/  @P1 LDC R14, c[0x0][0xbec] ;  /* 0x0002fb00ff0e1b82 */ /* 0x000eb00000000800 */
[----:B------:R-:W3:Y:S01]  /*11890*/  @P1 LDC R15, c[0x0][0xbf0] ;  /* 0x0002fc00ff0f1b82 */ /* 0x000ee20000000800 */
[----:B------:R-:W-:Y:S05]  /*118a0*/  @P0 BRA `(.L_x_5754) ;  /* 0x00000000009c0947 */ /* 0x000fea0003800000 */
[----:B------:R-:W4:Y:S01]  /*118b0*/  S2R R2, SR_TID.X ;  /* 0x0000000000027919 */ /* 0x000f220000002100 */
[----:B------:R-:W5:Y:S01]  /*118c0*/  LDC R9, c[0x0][0xbe8] ;  /* 0x0002fa00ff097b82 */ /* 0x000f620000000800 */
[----:B------:R-:W-:Y:S02]  /*118d0*/  ULDC UR4, c[0x0][0xa88] ;  /* 0x0002a20000047ab9 */ /* 0x000fe40000000800 */
[----:B-----5:R-:W-:Y:S01]  /*118e0*/  IMAD R3, R9, UR4, RZ ;  /* 0x0000000409037c24 */ /* 0x020fe2000f8e02ff */
[----:B----4-:R-:W-:-:S04]  /*118f0*/  IADD3 R6, R17, -0x80, R2 ;  /* 0xffffff8011067810 */ /* 0x010fc80007ffe002 */
[----:B------:R-:W-:-:S13]  /*11900*/  ISETP.GE.AND P0, PT, R6, R3, PT ;  /* 0x000000030600720c */ /* 0x000fda0003f06270 */
[----:B------:R-:W-:Y:S05]  /*11910*/  @P0 BRA `(.L_x_5754) ;  /* 0x0000000000800947 */ /* 0x000fea0003800000 */
[----:B------:R-:W-:Y:S01]  /*11920*/  ISETP.NE.AND P0, PT, R9, 0x1, PT ;  /* 0x000000010900780c */ /* 0x000fe20003f05270 */
[----:B------:R-:W-:Y:S01]  /*11930*/  ULDC.64 UR4, c[0x0][0xb90] ;  /* 0x0002e40000047ab9 */ /* 0x000fe20000000a00 */
[----:B------:R-:W-:Y:S01]  /*11940*/  IMAD.MOV.U32 R5, RZ, RZ, R6 ;  /* 0x000000ffff057224 */ /* 0x000fe200078e0006 */
[----:B------:R-:W-:Y:S01]  /*11950*/  ULDC.64 UR6, c[0x0][0x208] ;  /* 0x0000820000067ab9 */ /* 0x000fe20000000a00 */
[----:B------:R-:W-:-:S04]  /*11960*/  IMAD R4, R8, UR4, RZ ;  /* 0x0000000408047c24 */ /* 0x000fc8000f8e02ff */
[----:B------:R-:W-:-:S05]  /*11970*/  IMAD R7, R207, UR5, R4 ;  /* 0x00000005cf077c24 */ /* 0x000fca000f8e0204 */
[----:B------:R-:W4:Y:S08]  /*11980*/  @P0 LDC R3, c[0x0][0xbec] ;  /* 0x0002fb00ff030b82 */ /* 0x000f300000000800 */
[----:B------:R-:W5:Y:S01]  /*11990*/  @P0 LDC R11, c[0x0][0xbf0] ;  /* 0x0002fc00ff0b0b82 */ /* 0x000f620000000800 */
[----:B----4-:R-:W-:-:S04]  /*119a0*/  @P0 IMAD.HI.U32 R0, R6, R3, RZ ;  /* 0x0000000306000227 */ /* 0x010fc800078e00ff */
[----:B------:R-:W-:Y:S01]  /*119b0*/  IMAD.WIDE.U32 R2, R207, UR4, RZ ;  /* 0x00000004cf027c25 */ /* 0x000fe2000f8e00ff */
[----:B------:R-:W-:Y:S01]  /*119c0*/  ULDC.64 UR4, c[0x0][0xb98] ;  /* 0x0002e60000047ab9 */ /* 0x000fe20000000a00 */
[----:B-----5:R-:W-:Y:S02]  /*119d0*/  @P0 SHF.R.U32.HI R5, RZ, R11, R0 ;  /* 0x0000000bff050219 */ /* 0x020fe40000011600 */
[----:B------:R-:W-:Y:S02]  /*119e0*/  IMAD.IADD R3, R3, 0x1, R7 ;  /* 0x0000000103037824 */ /* 0x000fe400078e0207 */
[----:B------:R-:W-:Y:S01]  /*119f0*/  IMAD R0, R10, UR4, RZ ;  /* 0x000000040a007c24 */ /* 0x000fe2000f8e02ff */
[----:B------:R-:W-:Y:S01]  /*11a00*/  IADD3 R7, -R5, RZ, RZ ;  /* 0x000000ff05077210 */ /* 0x000fe20007ffe1ff */
        /* <DEDUP_REMOVED lines=17> */
.L_x_5754:
[----:B------:R-:W-:Y:S05]  /*11b20*/  BSYNC B1 ;  /* 0x0000000000017941 */ /* 0x000fea0003800000 */
.L_x_5753:
[----:B------:R-:W-:Y:S01]  /*11b30*/  ULDC.64 UR4, c[0x0][0xae8] ;  /* 0x0002ba0000047ab9 */ /* 0x000fe20000000a00 */
[----:B--2---:R-:W-:Y:S01]  /*11b40*/  @P1 IMAD.HI.U32 R0, R13, R14, RZ ;  /* 0x0000000e0d001227 */ /* 0x004fe200078e00ff */
[----:B------:R-:W-:Y:S01]  /*11b50*/  ULDC UR6, c[0x0][0xa88] ;  /* 0x0002a20000067ab9 */ /* 0x000fe20000000800 */
[----:B------:R-:W-:Y:S02]  /*11b60*/  BSSY B1, `(.L_x_5755) ;  /* 0x0000035000017945 */ /* 0x000fe40003800000 */
[----:B------:R-:W-:Y:S02]  /*11b70*/  IMAD R2, R8, UR4, RZ ;  /* 0x0000000408027c24 */ /* 0x000fe4000f8e02ff */
[----:B----4-:R-:W-:Y:S01]  /*11b80*/  IMAD.MOV.U32 R5, RZ, RZ, R13 ;  /* 0x000000ffff057224 */ /* 0x010fe200078e000d */
[----:B---3--:R-:W-:Y:S01]  /*11b90*/  @P1 SHF.R.U32.HI R5, RZ, R15, R0 ;  /* 0x0000000fff051219 */ /* 0x008fe20000011600 */
[C---:B------:R-:W-:Y:S02]  /*11ba0*/  IMAD R7, R207.reuse, UR5, R2 ;  /* 0x00000005cf077c24 */ /* 0x040fe4000f8e0202 */
[----:B------:R-:W-:Y:S01]  /*11bb0*/  IMAD.WIDE.U32 R2, R207, UR4, RZ ;  /* 0x00000004cf027c25 */ /* 0x000fe2000f8e00ff */
[----:B------:R-:W-:Y:S01]  /*11bc0*/  ULDC.64 UR4, c[0x0][0xaf0] ;  /* 0x0002bc0000047ab9 */ /* 0x000fe20000000a00 */
[----:B------:R-:W-:-:S02]  /*11bd0*/  SHF.R.S32.HI R0, RZ, 0x1f, R5 ;  /* 0x0000001fff007819 */ /* 0x000fc40000011405 */
[----:B------:R-:W-:Y:S02]  /*11be0*/  IMAD R4, R10, UR4, RZ ;  /* 0x000000040a047c24 */ /* 0x000fe4000f8e02ff */
[----:B------:R-:W-:Y:S02]  /*11bf0*/  IMAD.IADD R3, R3, 0x1, R7 ;  /* 0x0000000103037824 */ /* 0x000fe400078e0207 */
[C---:B------:R-:W-:Y:S02]  /*11c00*/  IMAD R7, R205.reuse, UR5, R4 ;  /* 0x00000005cd077c24 */ /* 0x040fe4000f8e0204 */
        /* <DEDUP_REMOVED lines=13> */
[----:B------:R-:W-:Y:S02]  /*11ce0*/  IMAD R9, R12, UR6, RZ ;  /* 0x000000060c097c24 */ /* 0x000fe4000f8e02ff */
        /* <DEDUP_REMOVED lines=8> */
[----:B------:R2:W3:Y:S01]  /*11d70*/  SHFL.IDX PT, R7, R4, RZ, 0x181f ;  /* 0x00181fff04077589 */ /* 0x0004e200000e0000 */
[-C--:B------:R-:W-:Y:S01]  /*11d80*/  ISETP.GE.AND P1, PT, R0, R9.reuse, PT ;  /* 0x000000090000720c */ /* 0x080fe20003f26270 */
[----:B------:R-:W-:Y:S02]  /*11d90*/  VIADD R0, R6, 0x40 ;  /* 0x0000004006007836 */ /* 0x000fe40000000000 */
[----:B------:R2:W4:Y:S03]  /*11da0*/  SHFL.IDX PT, R3, R5, RZ, 0x181f ;  /* 0x00181fff05037589 */ /* 0x00052600000e0000 */
[----:B------:R-:W-:Y:S01]  /*11db0*/  ISETP.GE.AND P0, PT, R0, R9, PT ;  /* 0x000000090000720c */ /* 0x000fe20003f06270 */
[----:B------:R-:W-:-:S12]  /*11dc0*/  @P2 BRA `(.L_x_5756) ;  /* 0x0000000000382947 */ /* 0x000fd80003800000 */
[----:B------:R-:W-:Y:S01]  /*11dd0*/  ULDC UR4, c[0x0][0xac8] ;  /* 0x0002b20000047ab9 */ /* 0x000fe20000000800 */
[----:B------:R-:W-:Y:S01]  /*11de0*/  ULDC.64 UR6, c[0x0][0x208] ;  /* 0x0000820000067ab9 */ /* 0x000fe20000000a00 */
[----:B------:R-:W-:Y:S02]  /*11df0*/  ISETP.GE.AND P4, PT, R16, UR4, PT ;  /* 0x0000000410007c0c */ /* 0x000fe4000bf86270 */
[----:B------:R-:W-:Y:S02]  /*11e00*/  ISETP.GE.AND P3, PT, R23, UR4, PT ;  /* 0x0000000417007c0c */ /* 0x000fe4000bf66270 */
[----:B------:R-:W-:-:S09]  /*11e10*/  ISETP.GE.AND P2, PT, R204, UR4, PT ;  /* 0x00000004cc007c0c */ /* 0x000fd2000bf46270 */
[CC--:B---3--:R-:W-:Y:S02]  /*11e20*/  @!P4 LEA R10, P6, R16.reuse, R7.reuse, 0x1 ;  /* 0x00000007100ac211 */ /* 0x0c8fe400078c08ff */
[C---:B------:R-:W-:Y:S02]  /*11e30*/  @!P3 LEA R12, P5, R23.reuse, R7, 0x1 ;  /* 0x00000007170cb211 */ /* 0x040fe400078a08ff */
[----:B----4-:R-:W-:Y:S02]  /*11e40*/  @!P4 LEA.HI.X R11, R16, R3, R216, 0x1, P6 ;  /* 0x00000003100bc211 */ /* 0x010fe400030f0cd8 */
[C---:B------:R-:W-:Y:S02]  /*11e50*/  @!P2 LEA R2, P6, R204.reuse, R7, 0x1 ;  /* 0x00000007cc02a211 */ /* 0x040fe400078c08ff */
[-C--:B------:R-:W-:Y:S01]  /*11e60*/  @!P3 LEA.HI.X R13, R23, R3.reuse, R215, 0x1, P5 ;  /* 0x00000003170db211 */ /* 0x080fe200028f0cd7 */
[----:B------:R3:W-:Y:S01]  /*11e70*/  @!P4 ST.E.128 desc[UR6][R10.64], RZ ;  /* 0x000000ff0a00c985 */ /* 0x0007e2000c101d06 */
[----:B------:R-:W-:-:S03]  /*11e80*/  @!P2 LEA.HI.X R3, R204, R3, R214, 0x1, P6 ;  /* 0x00000003cc03a211 */ /* 0x000fc600030f0cd6 */
[----:B------:R3:W-:Y:S04]  /*11e90*/  @!P3 ST.E.128 desc[UR6][R12.64], RZ ;  /* 0x000000ff0c00b985 */ /* 0x0007e8000c101d06 */
[----:B------:R3:W-:Y:S02]  /*11ea0*/  @!P2 ST.E.128 desc[UR6][R2.64], RZ ;  /* 0x000000ff0200a985 */ /* 0x0007e4000c101d06 */
.L_x_5756:
[----:B------:R-:W-:Y:S05]  /*11eb0*/  BSYNC B1 ;  /* 0x0000000000017941 */ /* 0x000fea0003800000 */
.L_x_5755:
        /* <DEDUP_REMOVED lines=12> */
[-C--:B----4-:R-:W-:Y:S02]  /*11f80*/  @!P4 LEA.HI.X R11, R16, R3.reuse, R216, 0x1, P1 ;  /* 0x00000003100bc211 */ /* 0x090fe400008f0cd8 */
[-C--:B------:R-:W-:Y:S02]  /*11f90*/  @!P5 LEA.HI.X R13, R23, R3.reuse, R215, 0x1, P2 ;  /* 0x00000003170dd211 */ /* 0x080fe400010f0cd7 */
[----:B------:R-:W-:Y:S01]  /*11fa0*/  @!P6 LEA.HI.X R3, R204, R3, R214, 0x1, P3 ;  /* 0x00000003cc03e211 */ /* 0x000fe200018f0cd6 */
[----:B------:R0:W-:Y:S04]  /*11fb0*/  @!P4 ST.E.128 desc[UR6][R10.64], RZ ;  /* 0x000000ff0a00c985 */ /* 0x0001e8000c101d06 */
[----:B------:R0:W-:Y:S04]  /*11fc0*/  @!P5 ST.E.128 desc[UR6][R12.64], RZ ;  /* 0x000000ff0c00d985 */ /* 0x0001e8000c101d06 */
[----:B------:R0:W-:Y:S02]  /*11fd0*/  @!P6 ST.E.128 desc[UR6][R2.64], RZ ;  /* 0x000000ff0200e985 */ /* 0x0001e4000c101d06 */
.L_x_5758:
[----:B------:R-:W-:Y:S05]  /*11fe0*/  BSYNC B1 ;  /* 0x0000000000017941 */ /* 0x000fea0003800000 */
.L_x_5757:
        /* <DEDUP_REMOVED lines=18> */
.L_x_5760:
[----:B------:R-:W-:Y:S05]  /*12110*/  BSYNC B1 ;  /* 0x0000000000017941 */ /* 0x000fea0003800000 */
.L_x_5759:
[----:B------:R-:W-:Y:S01]  /*12120*/  IADD3 R0, R6, 0x60, RZ ;  /* 0x0000006006007810 */ /* 0x000fe20007ffe0ff */
[----:B0-23--:R-:W0:Y:S03]  /*12130*/  SHFL.IDX PT, R5, R5, 0x3, 0x181f ;  /* 0x00781f0005057f89 */ /* 0x00de2600000e0000 */
[----:B------:R-:W-:Y:S01]  /*12140*/  ISETP.GE.AND P0, PT, R0, R9, PT ;  /* 0x000000090000720c */ /* 0x000fe20003f06270 */
[----:B----4-:R2:W3:-:S12]  /*12150*/  SHFL.IDX PT, R3, R4, 0x3, 0x181f ;  /* 0x00781f0004037f89 */ /* 0x0104d800000e0000 */
[----:B--2---:R-:W-:Y:S05]  /*12160*/  @P0 BRA `(.L_x_5752) ;  /* 0x0000000000380947 */ /* 0x004fea0003800000 */
[----:B------:R-:W-:Y:S01]  /*12170*/  ULDC UR4, c[0x0][0xac8] ;  /* 0x0002b20000047ab9 */ /* 0x000fe20000000800 */
[----:B------:R-:W-:Y:S01]  /*12180*/  ULDC.64 UR6, c[0x0][0x208] ;  /* 0x0000820000067ab9 */ /* 0x000fe20000000a00 */
[----:B------:R-:W-:Y:S02]  /*12190*/  ISETP.GE.AND P3, PT, R16, UR4, PT ;  /* 0x0000000410007c0c */ /* 0x000fe4000bf66270 */
[----:B------:R-:W-:Y:S02]  /*121a0*/  ISETP.GE.AND P4, PT, R23, UR4, PT ;  /* 0x0000000417007c0c */ /* 0x000fe4000bf86270 */
[----:B------:R-:W-:-:S09]  /*121b0*/  ISETP.GE.AND P5, PT, R204, UR4, PT ;  /* 0x00000004cc007c0c */ /* 0x000fd2000bfa6270 */
[-C--:B---3--:R-:W-:Y:S02]  /*121c0*/  @!P3 LEA R6, P0, R16, R3.reuse, 0x1 ;  /* 0x000000031006b211 */ /* 0x088fe400078008ff */
[CC--:B------:R-:W-:Y:S02]  /*121d0*/  @!P4 LEA R8, P1, R23.reuse, R3.reuse, 0x1 ;  /* 0x000000031708c211 */ /* 0x0c0fe400078208ff */
[----:B------:R-:W-:Y:S02]  /*121e0*/  @!P5 LEA R2, P2, R204, R3, 0x1 ;  /* 0x00000003cc02d211 */ /* 0x000fe400078408ff */
[-C--:B0-----:R-:W-:Y:S02]  /*121f0*/  @!P3 LEA.HI.X R7, R16, R5.reuse, R216, 0x1, P0 ;  /* 0x000000051007b211 */ /* 0x081fe400000f0cd8 */
[-C--:B------:R-:W-:Y:S02]  /*12200*/  @!P4 LEA.HI.X R9, R23, R5.reuse, R215, 0x1, P1 ;  /* 0x000000051709c211 */ /* 0x080fe400008f0cd7 */
[----:B------:R-:W-:Y:S01]  /*12210*/  @!P5 LEA.HI.X R3, R204, R5, R214, 0x1, P2 ;  /* 0x00000005cc03d211 */ /* 0x000fe200010f0cd6 */
[----:B------:R2:W-:Y:S04]  /*12220*/  @!P3 ST.E.128 desc[UR6][R6.64], RZ ;  /* 0x000000ff0600b985 */ /* 0x0005e8000c101d06 */
[----:B------:R2:W-:Y:S04]  /*12230*/  @!P4 ST.E.128 desc[UR6][R8.64], RZ ;  /* 0x000000ff0800c985 */ /* 0x0005e8000c101d06 */
[----:B------:R2:W-:Y:S02]  /*12240*/  @!P5 ST.E.128 desc[UR6][R2.64], RZ ;  /* 0x000000ff0200d985 */ /* 0x0005e4000c101d06 */
.L_x_5752:
[----:B------:R-:W-:Y:S05]  /*12250*/  BSYNC B0 ;  /* 0x0000000000007941 */ /* 0x000fea0003800000 */
.L_x_5744:
[----:B------:R-:W-:Y:S02]  /*12260*/  ULDC UR4, c[0x0][0xc38] ;  /* 0x00030e0000047ab9 */ /* 0x000fe40000000800 */
[----:B-1----:R-:W-:-:S13]  /*12270*/  ISETP.GE.AND P0, PT, R52, UR4, PT ;  /* 0x0000000434007c0c */ /* 0x002fda000bf06270 */
[----:B------:R-:W-:Y:S05]  /*12280*/  @!P0 BRA `(.L_x_5761) ;  /* 0xfffffee800c08947 */ /* 0x000fea000383ffff */
[----:B------:R-:W-:Y:S05]  /*12290*/  EXIT ;  /* 0x000000000000794d */ /* 0x000fea0003800000 */
.L_x_5709:
        /* <DEDUP_REMOVED lines=39> */
[----:B------:R0:W-:Y:S04]  /*12510*/  STL [R1+0x4], R2 ;  /* 0x0000040201007387 */ /* 0x0001e80000100800 */
[----:B------:R1:W-:Y:S01]  /*12520*/  STL [R1+0x28], RZ ;  /* 0x000028ff01007387 */ /* 0x0003e20000100800 */
[----:B0-----:R-:W-:-:S02]  /*12530*/  LOP3.LUT R2, R0, 0x40, RZ, 0xfc, !PT ;  /* 0x0000004000027812 */ /* 0x001fc400078efcff */
[----:B-1----:R-:W-:-:S07]  /*12540*/  LOP3.LUT R0, R0, 0x80, RZ, 0xfc, !PT ;  /* 0x0000008000007812 */ /* 0x002fce00078efcff */
.L_x_5856:
[----:B--2---:R-:W2:Y:S01]  /*12550*/  LDL R5, [R1+0x18] ;  /* 0x0000180001057983 */ /* 0x004ea20000100800 */
[----:B0-----:R-:W0:Y:S01]  /*12560*/  LDC R0, c[0x0][0xc60] ;  /* 0x00031800ff007b82 */ /* 0x001e220000000800 */
[----:B------:R-:W-:Y:S01]  /*12570*/  ULDC UR4, c[0x0][0xc78] ;  /* 0x00031e0000047ab9 */ /* 0x000fe20000000800 */
[----:B0-----:R-:W-:-:S13]  /*12580*/  ISETP.NE.AND P0, PT, R0, 0x1, PT ;  /* 0x000000010000780c */ /* 0x001fda0003f05270 */
[----:B---3--:R-:W2:Y:S08]  /*12590*/  @P0 LDC R2, c[0x0][0xc64] ;  /* 0x00031900ff020b82 */ /* 0x008eb00000000800 */
[----:B-1----:R-:W0:Y:S01]  /*125a0*/  @P0 LDC R3, c[0x0][0xc68] ;  /* 0x00031a00ff030b82 */ /* 0x002e220000000800 */
[----:B--2---:R-:W-:-:S04]  /*125b0*/  @P0 IMAD.HI.U32 R2, R5, R2, RZ ;  /* 0x0000000205020227 */ /* 0x004fc800078e00ff */
[----:B------:R-:W-:Y:S01]  /*125c0*/  IMAD.MOV.U32 R4, RZ, RZ, R5 ;  /* 0x000000ffff047224 */ /* 0x000fe200078e0005 */
[----:B0-----:R-:W-:-:S04]  /*125d0*/  @P0 SHF.R.U32.HI R4, RZ, R3, R2 ;  /* 0x00000003ff040219 */ /* 0x001fc80000011602 */
[C---:B------:R-:W-:Y:S02]  /*125e0*/  ISETP.GE.AND P0, PT, R4.reuse, UR4, PT ;  /* 0x0000000404007c0c */ /* 0x040fe4000bf06270 */
[----:B------:R-:W-:-:S05]  /*125f0*/  IADD3 R3, -R4, RZ, RZ ;  /* 0x000000ff04037210 */ /* 0x000fca0007ffe1ff */
[----:B------:R-:W-:-:S06]  /*12600*/  IMAD R0, R0, R3, R5 ;  /* 0x0000000300007224 */ /* 0x000fcc00078e0205 */
[----:B------:R-:W-:Y:S05]  /*12610*/  @!P0 BRA `(.L_x_5763) ;  /* 0x0000000000208947 */ /* 0x000fea0003800000 */
[----:B------:R-:W0:Y:S02]  /*12620*/  LDC R5, c[0x0][0xc6c] ;  /* 0x00031b00ff057b82 */ /* 0x000e240000000800 */
[----:B0-----:R-:W-:-:S13]  /*12630*/  ISETP.NE.AND P0, PT, R5, 0x1, PT ;  /* 0x000000010500780c */ /* 0x001fda0003f05270 */
[----:B------:R-:W0:Y:S02]  /*12640*/  @P0 LDC.64 R2, c[0x0][0xc70] ;  /* 0x00031c00ff020b82 */ /* 0x000e240000000a00 */
[----:B0-----:R-:W-:-:S04]  /*12650*/  @P0 IMAD.HI.U32 R6, R0, R2, RZ ;  /* 0x0000000200060227 */ /* 0x001fc800078e00ff */
[----:B------:R-:W-:Y:S01]  /*12660*/  IMAD.MOV.U32 R2, RZ, RZ, R0 ;  /* 0x000000ffff027224 */ /* 0x000fe200078e0000 */
[----:B------:R-:W-:-:S05]  /*12670*/  @P0 SHF.R.U32.HI R2, RZ, R3, R6 ;  /* 0x00000003ff020219 */ /* 0x000fca0000011606 */
[----:B------:R-:W-:Y:S01]  /*12680*/  IMAD R5, R2, R5, RZ ;  /* 0x0000000502057224 */ /* 0x000fe200078e02ff */
[----:B------:R-:W-:Y:S06]  /*12690*/  BRA `(.L_x_5764) ;  /* 0x00000000001c7947 */ /* 0x000fec0003800000 */
.L_x_5763:
[----:B------:R-:W0:Y:S02]  /*126a0*/  LDC R5, c[0x0][0xc54] ;  /* 0x00031500ff057b82 */ /* 0x000e240000000800 */
[----:B0-----:R-:W-:-:S13]  /*126b0*/  ISETP.NE.AND P0, PT, R5, 0x1, PT ;  /* 0x000000010500780c */ /* 0x001fda0003f05270 */
[----:B------:R-:W0:Y:S02]  /*126c0*/  @P0 LDC.64 R2, c[0x0][0xc58] ;  /* 0x00031600ff020b82 */ /* 0x000e240000000a00 */
[----:B0-----:R-:W-:-:S04]  /*126d0*/  @P0 IMAD.HI.U32 R6, R0, R2, RZ ;  /* 0x0000000200060227 */ /* 0x001fc800078e00ff */
[----:B------:R-:W-:Y:S01]  /*126e0*/  IMAD.MOV.U32 R2, RZ, RZ, R0 ;  /* 0x000000ffff027224 */ /* 0x000fe200078e0000 */
[----:B------:R-:W-:-:S05]  /*126f0*/  @P0 SHF.R.U32.HI R2, RZ, R3, R6 ;  /* 0x00000003ff020219 */ /* 0x000fca0000011606 */
[----:B------:R-:W-:-:S07]  /*12700*/  IMAD R5, R2, R5, RZ ;  /* 0x0000000502057224 */ /* 0x000fce00078e02ff */
.L_x_5764:
[----:B------:R-:W0:Y:S01]  /*12710*/  LDC R3, c[0x0][0xc48] ;  /* 0x00031200ff037b82 */ /* 0x000e220000000800 */
[----:B------:R-:W-:Y:S01]  /*12720*/  IMAD.IADD R5, R0, 0x1, -R5 ;  /* 0x0000000100057824 */ /* 0x000fe200078e0a05 */
[----:B------:R-:W-:Y:S01]  /*12730*/  LOP3.LUT R2, RZ, R2, RZ, 0x33, !PT ;  /* 0x00000002ff027212 */ /* 0x000fe200078e33ff */
[----:B------:R-:W-:Y:S01]  /*12740*/  ULDC UR4, c[0x0][0xc3c] ;  /* 0x00030f0000047ab9 */ /* 0x000fe20000000800 */
[----:B------:R-:W-:Y:S03]  /*12750*/  BSSY B7, `(.L_x_5765) ;  /* 0x000043b000077945 */ /* 0x000fe60003800000 */
[----:B------:R-:W-:Y:S01]  /*12760*/  VIADD R7, R2, UR4 ;  /* 0x0000000402077c36 */ /* 0x000fe20008000000 */
[----:B------:R-:W1:Y:S01]  /*12770*/  LDC R0, c[0x0][0xc54] ;  /* 0x00031500ff007b82 */ /* 0x000e620000000800 */
[----:B------:R-:W-:Y:S02]  /*12780*/  ULDC.64 UR4, c[0x0][0x418] ;  /* 0x0001060000047ab9 */ /* 0x000fe40000000a00 */
[----:B------:R-:W-:Y:S01]  /*12790*/  IMAD.SHL.U32 R2, R7, 0x80, RZ ;  /* 0x0000008007027824 */ /* 0x000fe200078e00ff */
[----:B------:R-:W-:-:S03]  /*127a0*/  UISETP.NE.U32.AND UP0, UPT, UR4, URZ, UPT ;  /* 0x0000003f0400728c */ /* 0x000fc6000bf05070 */
[----:B------:R-:W-:Y:S01]  /*127b0*/  VIADD R2, R2, 0x7f ;  /* 0x0000007f02027836 */ /* 0x000fe20000000000 */
[----:B------:R-:W-:Y:S01]  /*127c0*/  UISETP.NE.AND.EX UP0, UPT, UR5, URZ, UPT, UP0 ;  /* 0x0000003f0500728c */ /* 0x000fe2000bf05300 */
[----:B------:R-:W-:Y:S02]  /*127d0*/  ULDC UR4, c[0x0][0x424] ;  /* 0x0001090000047ab9 */ /* 0x000fe40000000800 */
[----:B------:R-:W-:Y:S01]  /*127e0*/  ULDC UR5, c[0x0][0x288] ;  /* 0x0000a20000057ab9 */ /* 0x000fe20000000800 */
[----:B------:R-:W-:Y:S02]  /*127f0*/  USEL UR4, UR4, 0x1, UP0 ;  /* 0x0000000104047887 */ /* 0x000fe40008000000 */
[----:B------:R-:W-:Y:S01]  /*12800*/  UIADD3 UR6, -UR5, 0x70, URZ ;  /* 0x0000007005067890 */ /* 0x000fe2000fffe13f */
[C---:B0-----:R-:W-:Y:S02]  /*12810*/  ISETP.NE.AND P0, PT, R3.reuse, 0x1, PT ;  /* 0x000000010300780c */ /* 0x041fe40003f05270 */
[----:B------:R-:W-:Y:S01]  /*12820*/  ULDC UR5, c[0x0][0x2f0] ;  /* 0x0000bc0000057ab9 */ /* 0x000fe20000000800 */
[----:B------:R-:W-:Y:S01]  /*12830*/  R2UR UR36, R3 ;  /* 0x00000000032472ca */ /* 0x000fe200000e0000 */
[----:B------:R-:W-:-:S02]  /*12840*/  UIMAD UR6, UR4, UR5, UR6 ;  /* 0x00000005040672a4 */ /* 0x000fc4000f8e0206 */
[----:B------:R-:W-:Y:S01]  /*12850*/  UIMAD UR5, UR4, UR5, 0x6f ;  /* 0x0000006f040574a4 */ /* 0x000fe2000f8e0205 */
[----:B-1----:R-:W-:Y:S02]  /*12860*/  IMAD R0, R4, R0, R5 ;  /* 0x0000000004007224 */ /* 0x002fe400078e0205 */
[----:B------:R-:W-:Y:S02]  /*12870*/  UMOV UR4, URZ ;  /* 0x0000003f00047c82 */ /* 0x000fe40008000000 */
[----:B------:R-:W-:Y:S01]  /*12880*/  UIMAD.WIDE UR4, UR5, -0x6db6db6d, UR4 ;  /* 0x92492493050478a5 */ /* 0x000fe2000f8e0204 */
[----:B------:R-:W-:Y:S01]  /*12890*/  IMAD.MOV.U32 R6, RZ, RZ, R0 ;  /* 0x000000ffff067224 */ /* 0x000fe200078e0000 */
[----:B------:R-:W0:Y:S01]  /*128a0*/  @P0 LDC R5, c[0x0][0xc4c] ;  /* 0x00031300ff050b82 */ /* 0x000e220000000800 */
[----:B------:R-:W-:Y:S01]  /*128b0*/  R2UR UR7, R0 ;  /* 0x00000000000772ca */ /* 0x000fe200000e0000 */
[----:B------:R-:W-:-:S04]  /*128c0*/  USHF.R.U32.HI UR4, URZ, 0x1f, UR5 ;  /* 0x0000001f3f047899 */ /* 0x000fc80008011605 */
[----:B------:R-:W-:Y:S02]  /*128d0*/  ULEA.HI.SX32 UR4, UR5, UR4, 0x1a ;  /* 0x0000000405047291 */ /* 0x000fe4000f8fd23f */
[----:B------:R-:W1:Y:S01]  /*128e0*/  @P0 LDC R3, c[0x0][0xc50] ;  /* 0x00031400ff030b82 */ /* 0x000e620000000800 */
[----:B0-----:R-:W-:-:S07]  /*128f0*/  @P0 IMAD.HI.U32 R4, R0, R5, RZ ;  /* 0x0000000500040227 */ /* 0x001fce00078e00ff */
[----:B------:R-:W0:Y:S01]  /*12900*/  LDC R0, c[0x0][0x448] ;  /* 0x00011200ff007b82 */ /* 0x000e220000000800 */
[----:B-1----:R-:W-:-:S05]  /*12910*/  @P0 SHF.R.U32.HI R6, RZ, R3, R4 ;  /* 0x00000003ff060219 */ /* 0x002fca0000011604 */
[----:B------:R1:W-:Y:S04]  /*12920*/  STL [R1+0x1c], R6 ;  /* 0x00001c0601007387 */ /* 0x0003e80000100800 */
[----:B------:R1:W-:Y:S01]  /*12930*/  STL [R1+0x24], R7 ;  /* 0x0000240701007387 */ /* 0x0003e20000100800 */
[----:B0-----:R-:W-:-:S13]  /*12940*/  ISETP.NE.AND P0, PT, R0, 0x1, PT ;  /* 0x000000010000780c */ /* 0x001fda0003f05270 */
[----:B------:R-:W0:Y:S08]  /*12950*/  @P0 LDC R3, c[0x0][0x44c] ;  /* 0x00011300ff030b82 */ /* 0x000e300000000800 */
[----:B------:R-:W2:Y:S01]  /*12960*/  @P0 LDC R0, c[0x0][0x450] ;  /* 0x00011400ff000b82 */ /* 0x000ea20000000800 */
[----:B0-----:R-:W-:-:S05]  /*12970*/  @P0 IMAD.HI.U32 R3, R2, R3, RZ ;  /* 0x0000000302030227 */ /* 0x001fca00078e00ff */
[----:B--2---:R-:W-:Y:S01]  /*12980*/  @P0 SHF.R.U32.HI R2, RZ, R0, R3 ;  /* 0x00000000ff020219 */ /* 0x004fe20000011603 */
[----:B------:R-:W-:-:S04]  /*12990*/  IMAD.MOV R0, RZ, RZ, -R6 ;  /* 0x000000ffff007224 */ /* 0x000fc800078e0a06 */
[----:B------:R-:W-:Y:S01]  /*129a0*/  VIADD R3, R2, UR6 ;  /* 0x0000000602037c36 */ /* 0x000fe20008000000 */
[----:B------:R-:W-:Y:S01]  /*129b0*/  R2UR UR6, R0 ;  /* 0x00000000000672ca */ /* 0x000fe200000e0000 */
[----:B------:R-:W-:-:S04]  /*129c0*/  IMAD.MOV.U32 R2, RZ, RZ, RZ ;  /* 0x000000ffff027224 */ /* 0x000fc800078e00ff */
[----:B------:R-:W-:-:S05]  /*129d0*/  IMAD.HI R2, R3, -0x6db6db6d, R2 ;  /* 0x9249249303027827 */ /* 0x000fca00078e0202 */
[----:B------:R-:W-:-:S03]  /*129e0*/  SHF.R.U32.HI R3, RZ, 0x1f, R2 ;  /* 0x0000001fff037819 */ /* 0x000fc60000011602 */
[----:B------:R-:W-:Y:S01]  /*129f0*/  UIMAD UR36, UR36, UR6, UR7 ;  /* 0x00000006242472a4 */ /* 0x000fe2000f8e0207 */
[----:B------:R-:W-:-:S04]  /*12a00*/  LEA.HI.SX32 R3, R2, R3, 0x1a ;  /* 0x0000000302037211 */ /* 0x000fc800078fd2ff */
[----:B------:R-:W-:-:S04]  /*12a10*/  VIMNMX R19, R3, UR4, PT ;  /* 0x0000000403137c48 */ /* 0x000fc8000bfe0100 */
[----:B------:R-:W-:Y:S01]  /*12a20*/  ISETP.GT.AND P0, PT, R19, RZ, PT ;  /* 0x000000ff1300720c */ /* 0x000fe20003f04270 */
[----:B------:R1:W-:-:S12]  /*12a30*/  STL [R1+0x20], R19 ;  /* 0x0000201301007387 */ /* 0x0003d80000100800 */
[----:B-1----:R-:W-:Y:S05]  /*12a40*/  @P0 BRA `(.L_x_5766) ;  /* 0x00000000004c0947 */ /* 0x002fea0003800000 */
        /* <DEDUP_REMOVED lines=19> */
.L_x_5766:
        /* <DEDUP_REMOVED lines=20> */
.L_x_5769:
[----:B------:R-:W-:Y:S05]  /*12cc0*/  BSYNC B6 ;  /* 0x0000000000067941 */ /* 0x000fea0003800000 */
.L_x_5768:
        /* <DEDUP_REMOVED lines=20> */
.L_x_5772:
        /* <DEDUP_REMOVED lines=15> */
.L_x_5771:
[----:B------:R-:W-:Y:S05]  /*12f00*/  BSYNC B6 ;  /* 0x0000000000067941 */ /* 0x000fea0003800000 */
.L_x_5770:
[----:B------:R-:W2:Y:S01]  /*12f10*/  LDL R16, [R1+0x1c] ;  /* 0x00001c0001107983 */ /* 0x000ea20000100800 */
[----:B------:R-:W0:Y:S01]  /*12f20*/  LDC.64 R2, c[0x0][0x9f8] ;  /* 0x00027e00ff027b82 */ /* 0x000e220000000a00 */
[----:B------:R-:W-:Y:S01]  /*12f30*/  ULDC.64 UR4, c[0x0][0x208] ;  /* 0x0000820000047ab9 */ /* 0x000fe20000000a00 */
[----:B0-----:R-:W-:-:S04]  /*12f40*/  ISETP.NE.U32.AND P0, PT, R2, RZ, PT ;  /* 0x000000ff0200720c */ /* 0x001fc80003f05070 */
[----:B------:R-:W-:-:S13]  /*12f50*/  ISETP.NE.AND.EX P0, PT, R3, RZ, PT, P0 ;  /* 0x000000ff0300720c */ /* 0x000fda0003f05300 */
[----:B------:R-:W0:Y:S01]  /*12f60*/  @P0 LDC.64 R2, c[0x0][0x9f8] ;  /* 0x00027e00ff020b82 */ /* 0x000e220000000a00 */
[----:B--2---:R-:W-:Y:S02]  /*12f70*/  IMAD.MOV.U32 R7, RZ, RZ, R16 ;  /* 0x000000ffff077224 */ /* 0x004fe400078e0010 */
[----:B0-----:R-:W-:-:S05]  /*12f80*/  @P0 IMAD.WIDE R2, R16, 0x4, R2 ;  /* 0x0000000410020825 */ /* 0x001fca00078e0202 */
[----:B------:R0:W2:Y:S01]  /*12f90*/  @P0 LDG.E R7, desc[UR4][R2.64] ;  /* 0x0000000402070981 */ /* 0x0000a2000c1e1900 */
[----:B------:R-:W-:Y:S01]  /*12fa0*/  UMOV UR4, 0xffffffff ;  /* 0xffffffff00047882 */ /* 0x000fe20000000000 */
[----:B------:R-:W-:Y:S01]  /*12fb0*/  VIADD R19, R19, 0xffffffff ;  /* 0xffffffff13137836 */ /* 0x000fe20000000000 */
[----:B------:R-:W1:Y:S01]  /*12fc0*/  S2R R0, SR_TID.X ;  /* 0x0000000000007919 */ /* 0x000e620000002100 */
[----:B0-----:R-:W0:Y:S02]  /*12fd0*/  LDC.64 R2, c[0x0][0x418] ;  /* 0x00010600ff027b82 */ /* 0x001e240000000a00 */
[----:B0-----:R-:W-:Y:S02]  /*12fe0*/  ISETP.NE.U32.AND P0, PT, R2, RZ, PT ;  /* 0x000000ff0200720c */ /* 0x001fe40003f05070 */
[----:B-1----:R-:W-:Y:S02]  /*12ff0*/  SHF.R.U32.HI R0, RZ, 0x5, R0 ;  /* 0x00000005ff007819 */ /* 0x002fe40000011600 */
[----:B------:R-:W-:-:S02]  /*13000*/  ISETP.NE.AND.EX P1, PT, R3, RZ, PT, P0 ;  /* 0x000000ff0300720c */ /* 0x000fc40003f25300 */
        /* <DEDUP_REMOVED lines=9> */
.L_x_5871:
        /* <DEDUP_REMOVED lines=8> */
.L_x_5874:
        /* <DEDUP_REMOVED lines=21> */
.L_x_5776:
[----:B-1----:R-:W3:Y:S01]  /*13270*/  LDL R0, [R1+0x4] ;  /* 0x0000040001007983 */ /* 0x002ee20000100800 */
[----:B--2---:R-:W-:Y:S01]  /*13280*/  IMAD R2, R18, 0x8, R17 ;  /* 0x0000000812027824 */ /* 0x004fe200078e0211 */
[----:B---3--:R-:W-:-:S04]  /*13290*/  SHF.L.U32 R0, R0, 0x1f, RZ ;  /* 0x0000001f00007819 */ /* 0x008fc800000006ff */
[----:B------:R-:W1:Y:S02]  /*132a0*/  SYNCS.PHASECHK.TRANS64.TRYWAIT P0, [R2+URZ+0x36840], R0 ;  /* 0x03684000020075a7 */ /* 0x000e64000800017f */
[----:B-1----:R-:W-:Y:S05]  /*132b0*/  @!P0 BRA `(.L_x_5777) ;  /* 0x0000004000588947 */ /* 0x002fea0003800000 */
.L_x_5875:
        /* <DEDUP_REMOVED lines=11> */
.L_x_5778:
[----:B-1----:R-:W-:Y:S01]  /*13370*/  IMAD R0, R18, 0xa800, R17 ;  /* 0x0000a80012007824 */ /* 0x002fe200078e0211 */
[----:B------:R-:W-:Y:S01]  /*13380*/  R2UR UR33, R2 ;  /* 0x00000000022172ca */ /* 0x000fe200000e0000 */
[----:B------:R-:W-:Y:S01]  /*13390*/  UIADD3 UR4, UP0, UR38, 0x370, URZ ;  /* 0x0000037026047890 */ /* 0x000fe2000ff1e03f */
[----:B------:R-:W-:Y:S01]  /*133a0*/  R2UR UR35, R19 ;  /* 0x00000000132372ca */ /* 0x000fe200000e0000 */
[----:B------:R-:W-:Y:S01]  /*133b0*/  UMOV UR6, 0x0 ;  /* 0x0000000000067882 */ /* 0x000fe20000000000 */
[----:B------:R-:W-:Y:S01]  /*133c0*/  R2UR UR8, R0 ;  /* 0x00000000000872ca */ /* 0x000fe200000e0000 */
[----:B------:R-:W-:Y:S01]  /*133d0*/  UIADD3.X UR5, URZ, UR39, URZ, UP0, !UPT ;  /* 0x000000273f057290 */ /* 0x000fe200087fe43f */
[----:B-----5:R-:W-:Y:S01]  /*133e0*/  R2UR UR37, R16 ;  /* 0x00000000102572ca */ /* 0x020fe200000e0000 */
[----:B------:R-:W-:Y:S01]  /*133f0*/  UMOV UR7, 0x14f00000 ;  /* 0x14f0000000077882 */ /* 0x000fe20000000000 */
[----:B------:R-:W-:Y:S01]  /*13400*/  PLOP3.LUT P0, PT, PT, PT, PT, 0x80, 0x0 ;  /* 0x000000000000781c */ /* 0x000fe20003f0f070 */
[----:B------:R-:W-:Y:S01]  /*13410*/  UMOV UR34, URZ ;  /* 0x0000003f00227c82 */ /* 0x000fe20008000000 */
[----:B------:R-:W-:Y:S01]  /*13420*/  UMOV UR18, 0x40 ;  /* 0x0000004000127882 */ /* 0x000fe20000000000 */
[----:B------:R-:W-:Y:S01]  /*13430*/  UMOV UR20, UR36 ;  /* 0x0000002400147c82 */ /* 0x000fe20008000000 */
[----:B------:R-:W-:Y:S01]  /*13440*/  P2R R0, PR, RZ, 0x1 ;  /* 0x00000001ff007803 */ /* 0x000fe20000000000 */
[----:B------:R-:W-:-:S02]  /*13450*/  UIADD3 UR33, UR33, 0x36830, URZ ;  /* 0x0003683021217890 */ /* 0x000fc4000fffe03f */
[----:B------:R-:W-:Y:S02]  /*13460*/  UIMAD UR35, UR35, 0x70, URZ ;  /* 0x00000070232378a4 */ /* 0x000fe4000f8e023f */
[----:B------:R-:W-:Y:S01]  /*13470*/  UIADD3 UR32, UR8, 0x21400, URZ ;  /* 0x0002140008207890 */ /* 0x000fe2000fffe03f */
[----:B------:R2:W-:Y:S01]  /*13480*/  STL [R1+0xc], R0 ;  /* 0x00000c0001007387 */ /* 0x0005e20000100800 */
[----:B------:R-:W-:Y:S02]  /*13490*/  UIADD3 UR16, UR8, 0x24c00, URZ ;  /* 0x00024c0008107890 */ /* 0x000fe4000fffe03f */
[----:B------:R-:W-:Y:S01]  /*134a0*/  UIADD3 UR8, UR8, 0x28400, URZ ;  /* 0x0002840008087890 */ /* 0x000fe2000fffe03f */
[----:B------:R-:W-:Y:S01]  /*134b0*/  UMOV UR21, UR37 ;  /* 0x0000002500157c82 */ /* 0x000fe20008000000 */
[----:B------:R-:W-:Y:S01]  /*134c0*/  UMOV UR17, UR33 ;  /* 0x0000002100117c82 */ /* 0x000fe20008000000 */
[----:B------:R-:W-:Y:S01]  /*134d0*/  UMOV UR19, UR35 ;  /* 0x0000002300137c82 */ /* 0x000fe20008000000 */
[----:B------:R-:W-:Y:S01]  /*134e0*/  UMOV UR10, 0x80 ;  /* 0x00000080000a7882 */ /* 0x000fe20000000000 */
[----:B------:R-:W-:Y:S01]  /*134f0*/  UMOV UR12, UR36 ;  /* 0x00000024000c7c82 */ /* 0x000fe20008000000 */
[----:B------:R-:W-:Y:S01]  /*13500*/  UMOV UR13, UR37 ;  /* 0x00000025000d7c82 */ /* 0x000fe20008000000 */
[----:B------:R-:W-:Y:S01]  /*13510*/  UMOV UR9, UR33 ;  /* 0x0000002100097c82 */ /* 0x000fe20008000000 */
[----:B------:R-:W-:Y:S01]  /*13520*/  UMOV UR11, UR35 ;  /* 0x00000023000b7c82 */ /* 0x000fe20008000000 */
[----:B------:R2:W-:Y:S01]  /*13530*/  UTMALDG.4D [UR32], [UR4], desc[UR6] ;  /* 0x00000620040075b4 */ /* 0x0005e20008019000 */
[----:B------:R2:W-:Y:S01]  /*13540*/  UTMALDG.4D [UR16], [UR4], desc[UR6] ;  /* 0x00000610040075b4 */ /* 0x0005e20008019000 */
[----:B------:R2:W-:Y:S02]  /*13550*/  UTMALDG.4D [UR8], [UR4], desc[UR6] ;  /* 0x00000608040075b4 */ /* 0x0005e40008019000 */
[----:B--2---:R-:W-:Y:S01]  /*13560*/  NOP ;  /* 0x0000000000007918 */ /* 0x004fe20000000000 */
.L_x_5774:
[----:B-1----:R-:W-:Y:S01]  /*13570*/  IADD3 R0, R17, 0x15400, RZ ;  /* 0x0001540011007810 */ /* 0x002fe20007ffe0ff */
        /* <DEDUP_REMOVED lines=21> */
.L_x_5780:
[----:B------:R-:W-:Y:S05]  /*136d0*/  BSYNC B6 ;  /* 0x0000000000067941 */ /* 0x000fea0003800000 */
.L_x_5779:
[----:B------:R-:W2:Y:S01]  /*136e0*/  LDL.LU R6, [R1+0x1c] ;  /* 0x00001c0001067983 */ /* 0x000ea20000300800 */
[----:B0-----:R-:W0:Y:S08]  /*136f0*/  LDC R7, c[0x0][0x448] ;  /* 0x00011200ff077b82 */ /* 0x001e300000000800 */
[----:B------:R-:W1:Y:S01]  /*13700*/  LDC.64 R2, c[0x0][0x2e0] ;  /* 0x0000b800ff027b82 */ /* 0x000e620000000a00 */
[----:B------:R-:W3:Y:S01]  /*13710*/  LDL R8, [R1+0x24] ;  /* 0x0000240001087983 */ /* 0x000ee20000100800 */
[----:B------:R-:W-:Y:S01]  /*13720*/  USHF.R.S32.HI UR4, URZ, 0x1f, UR36 ;  /* 0x0000001f3f047899 */ /* 0x000fe20008011424 */
[----:B------:R-:W-:Y:S01]  /*13730*/  ULDC.64 UR8, c[0x0][0x2d8] ;  /* 0x0000b60000087ab9 */ /* 0x000fe20000000a00 */
[----:B------:R-:W4:Y:S02]  /*13740*/  S2R R4, SR_TID.X ;  /* 0x0000000000047919 */ /* 0x000f240000002100 */
[----:B------:R-:W-:-:S02]  /*13750*/  UIMAD UR6, UR4, UR8, URZ ;  /* 0x00000008040672a4 */ /* 0x000fc4000f8e023f */
[----:B------:R-:W-:Y:S01]  /*13760*/  UIMAD.WIDE.U32 UR4, UR36, UR8, URZ ;  /* 0x00000008240472a5 */ /* 0x000fe2000f8e003f */
[----:B------:R-:W4:Y:S01]  /*13770*/  S2R R9, SR_TID.X ;  /* 0x0000000000097919 */ /* 0x000f220000002100 */
[----:B------:R-:W-:-:S04]  /*13780*/  UIMAD UR6, UR36, UR9, UR6 ;  /* 0x00000009240672a4 */ /* 0x000fc8000f8e0206 */
[----:B------:R-:W-:Y:S01]  /*13790*/  UIADD3 UR5, UR5, UR6, URZ ;  /* 0x0000000605057290 */ /* 0x000fe2000fffe03f */
[----:B0-----:R-:W-:Y:S02]  /*137a0*/  ISETP.NE.AND P0, PT, R7, 0x1, PT ;  /* 0x000000010700780c */ /* 0x001fe40003f05270 */
[----:B------:R-:W-:Y:S01]  /*137b0*/  ULDC.64 UR6, c[0x0][0x280] ;  /* 0x0000a00000067ab9 */ /* 0x000fe20000000a00 */
[C---:B----4-:R-:W-:Y:S01]  /*137c0*/  LOP3.LUT R5, R4.reuse, 0x7f, RZ, 0xc0, !PT ;  /* 0x0000007f04057812 */ /* 0x050fe200078ec0ff */
[----:B------:R-:W-:-:S03]  /*137d0*/  IMAD.SHL.U32 R4, R4, 0x10, RZ ;  /* 0x0000001004047824 */ /* 0x000fc600078e00ff */
[----:B------:R-:W-:Y:S01]  /*137e0*/  SHF.R.U32.HI R5, RZ, 0x3, R5 ;  /* 0x00000003ff057819 */ /* 0x000fe20000011605 */
[----:B------:R-:W-:-:S03]  /*137f0*/  IMAD.SHL.U32 R9, R9, 0x8, RZ ;  /* 0x0000000809097824 */ /* 0x000fc600078e00ff */
[----:B------:R-:W-:Y:S02]  /*13800*/  LOP3.LUT R4, R5, 0x70, R4, 0xf8, !PT ;  /* 0x0000007005047812 */ /* 0x000fe400078ef804 */
[----:B------:R-:W0:Y:S01]  /*13810*/  @P0 LDC R5, c[0x0][0x44c] ;  /* 0x00011300ff050b82 */ /* 0x000e220000000800 */
[----:B------:R-:W-:-:S04]  /*13820*/  LOP3.LUT R9, R9, 0x38, RZ, 0xc0, !PT ;  /* 0x0000003809097812 */ /* 0x000fc800078ec0ff */
[C---:B------:R-:W-:Y:S02]  /*13830*/  LOP3.LUT R11, R9.reuse, 0x40, RZ, 0xfc, !PT ;  /* 0x00000040090b7812 */ /* 0x040fe400078efcff */
[----:B------:R-:W-:Y:S02]  /*13840*/  LOP3.LUT R9, R9, 0x80, RZ, 0xfc, !PT ;  /* 0x0000008009097812 */ /* 0x000fe400078efcff */
[----:B--2---:R-:W-:-:S05]  /*13850*/  SHF.R.S32.HI R0, RZ, 0x1f, R6 ;  /* 0x0000001fff007819 */ /* 0x004fca0000011406 */
[----:B-1----:R-:W-:-:S04]  /*13860*/  IMAD R0, R0, R2, RZ ;  /* 0x0000000200007224 */ /* 0x002fc800078e02ff */
[C---:B------:R-:W-:Y:S02]  /*13870*/  IMAD R0, R6.reuse, R3, R0 ;  /* 0x0000000306007224 */ /* 0x040fe400078e0200 */
[----:B------:R-:W-:Y:S01]  /*13880*/  IMAD.WIDE.U32 R2, R6, R2, UR4 ;  /* 0x0000000406027e25 */ /* 0x000fe2000f8e0002 */
[----:B------:R-:W-:Y:S01]  /*13890*/  ULDC.64 UR4, c[0x0][0x2d0] ;  /* 0x0000b40000047ab9 */ /* 0x000fe20000000a00 */
[----:B------:R-:W1:Y:S02]  /*138a0*/  @P0 LDC R6, c[0x0][0x450] ;  /* 0x00011400ff060b82 */ /* 0x000e640000000800 */
[----:B------:R-:W-:Y:S01]  /*138b0*/  IMAD.IADD R3, R3, 0x1, R0 ;  /* 0x0000000103037824 */ /* 0x000fe200078e0200 */
[----:B---3--:R-:W-:-:S05]  /*138c0*/  LEA R0, R8, R4, 0x7 ;  /* 0x0000000408007211 */ /* 0x008fca00078e38ff */
[----:B0-----:R-:W-:-:S04]  /*138d0*/  @P0 IMAD.HI.U32 R5, R0, R5, RZ ;  /* 0x0000000500050227 */ /* 0x001fc800078e00ff */
[----:B------:R-:W-:Y:S01]  /*138e0*/  IMAD.MOV.U32 R4, RZ, RZ, R0 ;  /* 0x000000ffff047224 */ /* 0x000fe200078e0000 */
[----:B-1----:R-:W-:Y:S02]  /*138f0*/  @P0 SHF.R.U32.HI R4, RZ, R6, R5 ;  /* 0x00000006ff040219 */ /* 0x002fe40000011605 */
[----:B------:R-:W0:Y:S03]  /*13900*/  S2R R6, SR_TID.X ;  /* 0x0000000000067919 */ /* 0x000e260000002100 */
        /* <DEDUP_REMOVED lines=10> */
[C---:B------:R-:W-:Y:S01]  /*139b0*/  IMAD.WIDE.U32 R2, R0.reuse, UR4, R2 ;  /* 0x0000000400027c25 */ /* 0x040fe2000f8e0002 */
[----:B------:R-:W-:Y:S02]  /*139c0*/  ULDC UR4, c[0x0][0x2b8] ;  /* 0x0000ae0000047ab9 */ /* 0x000fe40000000800 */
[----:B------:R-:W-:Y:S01]  /*139d0*/  ISETP.GE.AND P2, PT, R9, UR4, PT ;  /* 0x0000000409007c0c */ /* 0x000fe2000bf46270 */
[----:B------:R-:W-:Y:S01]  /*139e0*/  IMAD R4, R0, UR5, R4 ;  /* 0x0000000500047c24 */ /* 0x000fe2000f8e0204 */
[----:B------:R1:W5:Y:S01]  /*139f0*/  LDL R9, [R1+0x14] ;  /* 0x0000140001097983 */ /* 0x0003620000100800 */
[----:B0-----:R-:W-:Y:S01]  /*13a00*/  IMAD.SHL.U32 R10, R6, 0x8, RZ ;  /* 0x00000008060a7824 */ /* 0x001fe200078e00ff */
[----:B------:R-:W-:Y:S01]  /*13a10*/  LEA R0, P3, R2, UR6, 0x1 ;  /* 0x0000000602007c11 */ /* 0x000fe2000f8608ff */
[----:B------:R-:W-:Y:S01]  /*13a20*/  IMAD.IADD R4, R3, 0x1, R4 ;  /* 0x0000000103047824 */ /* 0x000fe200078e0204 */
[----:B------:R-:W-:-:S02]  /*13a30*/  ISETP.GE.AND P1, PT, R11, UR4, PT ;  /* 0x000000040b007c0c */ /* 0x000fc4000bf26270 */
[----:B------:R-:W-:-:S04]  /*13a40*/  LOP3.LUT R10, R10, 0x38, RZ, 0xc0, !PT ;  /* 0x000000380a0a7812 */ /* 0x000fc800078ec0ff */
[----:B------:R-:W-:Y:S01]  /*13a50*/  ISETP.GE.AND P0, PT, R10, UR4, PT ;  /* 0x000000040a007c0c */ /* 0x000fe2000bf06270 */
[----:B------:R-:W-:Y:S01]  /*13a60*/  UMOV UR4, 0xffffffff ;  /* 0xffffffff00047882 */ /* 0x000fe20000000000 */
[----:B------:R-:W-:Y:S02]  /*13a70*/  LEA.HI.X R4, R2, UR7, R4, 0x1, P3 ;  /* 0x0000000702047c11 */ /* 0x000fe400098f0c04 */
[----:B-1----:R-:W-:Y:S09]  /*13a80*/  BRA.DIV UR4, `(.L_x_5781) ;  /* 0x0000003a04787947 */ /* 0x002ff2000b800000 */
[----:B------:R-:W2:Y:S01]  /*13a90*/  LDL.LU R8, [R1+0x24] ;  /* 0x0000240001087983 */ /* 0x000ea20000300800 */
[----:B------:R-:W-:Y:S01]  /*13aa0*/  ULDC UR4, c[0x0][0x288] ;  /* 0x0000a20000047ab9 */ /* 0x000fe20000000800 */
[----:B------:R-:W0:Y:S02]  /*13ab0*/  S2R R5, SR_TID.X ;  /* 0x0000000000057919 */ /* 0x000e240000002100 */
[----:B------:R-:W1:Y:S01]  /*13ac0*/  SHFL.IDX PT, R6, R0, RZ, 0x181f ;  /* 0x00181fff00067589 */ /* 0x000e6200000e0000 */
[----:B------:R-:W-:Y:S01]  /*13ad0*/  IMAD R3, R7, UR4, RZ ;  /* 0x0000000407037c24 */ /* 0x000fe2000f8e02ff */
[----:B0-----:R-:W-:-:S04]  /*13ae0*/  LOP3.LUT R5, R5, 0x7f, RZ, 0xc0, !PT ;  /* 0x0000007f05057812 */ /* 0x001fc800078ec0ff */
[----:B------:R-:W-:Y:S02]  /*13af0*/  SHF.R.U32.HI R11, RZ, 0x3, R5 ;  /* 0x00000003ff0b7819 */ /* 0x000fe40000011605 */
[----:B------:R-:W0:Y:S01]  /*13b00*/  SHFL.IDX PT, R5, R4, RZ, 0x181f ;  /* 0x00181fff04057589 */ /* 0x000e2200000e0000 */
[----:B------:R-:W-:Y:S02]  /*13b10*/  ULDC.64 UR6, c[0x0][0x208] ;  /* 0x0000820000067ab9 */ /* 0x000fe40000000a00 */
[----:B--2---:R-:W-:-:S05]  /*13b20*/  IMAD R2, R8, 0x80, R11 ;  /* 0x0000008008027824 */ /* 0x004fca00078e020b */
[----:B------:R-:W-:-:S13]  /*13b30*/  ISETP.GE.AND P4, PT, R2, R3, PT ;  /* 0x000000030200720c */ /* 0x000fda0003f86270 */
[----:B-1----:R-:W-:-:S05]  /*13b40*/  @!P4 LEA R6, P3, R10, R6, 0x1 ;  /* 0x000000060a06c211 */ /* 0x002fca00078608ff */
[----:B0-----:R-:W-:-:S04]  /*13b50*/  @!P4 IMAD.X R5, RZ, RZ, R5, P3 ;  /* 0x000000ffff05c224 */ /* 0x001fc800018e0605 */
[----:B------:R-:W-:Y:S02]  /*13b60*/  @!P4 IMAD.MOV.U32 R7, RZ, RZ, R5 ;  /* 0x000000ffff07c224 */ /* 0x000fe400078e0005 */
[----:B------:R-:W-:-:S03]  /*13b70*/  VIADD R5, R2, 0x10 ;  /* 0x0000001002057836 */ /* 0x000fc60000000000 */
[----:B------:R-:W-:Y:S01]  /*13b80*/  @!PT LDS RZ, [RZ] ;  /* 0x00000000fffff984 */ /* 0x000fe20000000800 */
[----:B-----5:R-:W-:Y:S04]  /*13b90*/  @!P4 LDGSTS.E.BYPASS.LTC128B.128 [R9+0x15400], desc[UR6][R6.64], !P0 ;  /* 0x154000000609cfae */ /* 0x020fe8000c101d46 */
        /* <DEDUP_REMOVED lines=54> */
[----:B0-----:R-:W0:Y:S04]  /*13f00*/  SHFL.IDX PT, R6, R0, 0x6, 0x181f ;  /* 0x00d81f0000067f89 */ /* 0x001e2800000e0000 */
[----:B------:R-:W1:Y:S04]  /*13f10*/  SHFL.IDX PT, R4, R4, 0x7, 0x181f ;  /* 0x00f81f0004047f89 */ /* 0x000e6800000e0000 */
[----:B------:R-:W2:Y:S01]  /*13f20*/  SHFL.IDX PT, R0, R0, 0x7, 0x181f ;  /* 0x00f81f0000007f89 */ /* 0x000ea200000e0000 */
[----:B0-----:R-:W-:-:S05]  /*13f30*/  @!P4 LEA R6, P3, R10, R6, 0x1 ;  /* 0x000000060a06c211 */ /* 0x001fca00078608ff */
[----:B------:R-:W-:-:S04]  /*13f40*/  @!P4 IMAD.X R5, RZ, RZ, R5, P3 ;  /* 0x000000ffff05c224 */ /* 0x000fc800018e0605 */
[----:B------:R-:W-:-:S05]  /*13f50*/  @!P4 IMAD.MOV.U32 R7, RZ, RZ, R5 ;  /* 0x000000ffff07c224 */ /* 0x000fca00078e0005 */
[----:B------:R0:W-:Y:S04]  /*13f60*/  @!P4 LDGSTS.E.BYPASS.LTC128B.128 [R9+0x18400], desc[UR6][R6.64], !P0 ;  /* 0x184000000609cfae */ /* 0x0001e8000c101d46 */
[----:B------:R0:W-:Y:S04]  /*13f70*/  @!P4 LDGSTS.E.BYPASS.LTC128B.128 [R9+0x1c400], desc[UR6][R6.64+0x80], !P1 ;  /* 0x1c4000800609cfae */ /* 0x0001e8000c901d46 */
[----:B-12---:R0:W-:Y:S02]  /*13f80*/  @!P4 LDGSTS.E.BYPASS.LTC128B.128 [R9+0x20400], desc[UR6][R6.64+0x100], !P2 ;  /* 0x204001000609cfae */ /* 0x0061e4000d101d46 */
.L_x_5892:
        /* <DEDUP_REMOVED lines=13> */
.L_x_5783:
[----:B------:R-:W-:Y:S05]  /*14060*/  BSYNC B0 ;  /* 0x0000000000007941 */ /* 0x000fea0003800000 */
.L_x_5782:
[----:B------:R-:W-:Y:S01]  /*14070*/  NOP ;  /* 0x0000000000007918 */ /* 0x000fe20000000000 */
[----:B------:R-:W-:Y:S01]  /*14080*/  PLOP3.LUT P0, PT, PT, PT, PT, 0x80, 0x0 ;  /* 0x000000000000781c */ /* 0x000fe20003f0f070 */
[----:B0-----:R-:W-:-:S12]  /*14090*/  VIADD R6, R17, 0x36800 ;  /* 0x0003680011067836 */ /* 0x001fd80000000000 */
.L_x_5784:
[----:B------:R-:W-:Y:S02]  /*140a0*/  PLOP3.LUT P1, PT, P1, P0, PT, 0xa2, 0x0 ;  /* 0x000000000000781c */ /* 0x000fe40000f21472 */
[----:B------:R-:W-:-:S08]  /*140b0*/  @P0 R2UR P1, UR4, R17 ;  /* 0x00000000110402ca */ /* 0x000fd00000020000 */
[----:B------:R-:W-:-:S05]  /*140c0*/  @P0 PLOP3.LUT P0, PT, P1, PT, PT, 0x80, 0x0 ;  /* 0x000000000000081c */ /* 0x000fca0000f0f070 */
[----:B------:R-:W-:Y:S01]  /*140d0*/  @!P1 SYNCS.ARRIVE.TRANS64.RED.A0T1 RZ, [UR4+0x36800], RZ ;  /* 0x036800ffffff99a7 */ /* 0x000fe20008200404 */
[----:B------:R-:W-:Y:S07]  /*140e0*/  @!P1 ARRIVES.LDGSTSBAR.64.TRANSCNT [UR4+0x36800] ;  /* 0x03680000ff0099b0 */ /* 0x000fee0008000a84 */
[----:B------:R-:W-:Y:S05]  /*140f0*/  @P0 BRA.U.ANY `(.L_x_5784) ;  /* 0xfffffffd00e80947 */ /* 0x000fea000393ffff */
[----:B-1----:R-:W2:Y:S02]  /*14100*/  LDL.LU R2, [R1+0x28] ;  /* 0x0000280001027983 */ /* 0x002ea40000300800 */
        /* <DEDUP_REMOVED lines=11> */
.L_x_5893:
[----:B------:R-:W-:Y:S05]  /*141c0*/  BSYNC B0 ;  /* 0x0000000000007941 */ /* 0x000fea0003800000 */
.L_x_5785:
[----:B------:R-:W2:Y:S02]  /*141d0*/  LDL R2, [R1+0x20] ;  /* 0x0000200001027983 */ /* 0x000ea40000100800 */
[----:B--2---:R-:W-:-:S13]  /*141e0*/  ISETP.GE.AND P0, PT, R2, 0x2, PT ;  /* 0x000000020200780c */ /* 0x004fda0003f06270 */
[----:B------:R-:W-:Y:S05]  /*141f0*/  @!P0 BRA `(.L_x_5787) ;  /* 0x0000002000b08947 */ /* 0x000fea0003800000 */
[C---:B0-----:R-:W-:Y:S01]  /*14200*/  LOP3.LUT R0, R2.reuse, 0x1, RZ, 0xc0, !PT ;  /* 0x0000000102007812 */ /* 0x041fe200078ec0ff */
[----:B------:R-:W-:-:S03]  /*14210*/  VIADD R7, R2, 0xfffffffe ;  /* 0xfffffffe02077836 */ /* 0x000fc60000000000 */
[----:B------:R-:W-:Y:S01]  /*14220*/  ISETP.NE.U32.AND P0, PT, R0, 0x1, PT ;  /* 0x000000010000780c */ /* 0x000fe20003f05070 */
[----:B------:R-:W-:-:S12]  /*14230*/  IMAD.MOV.U32 R0, RZ, RZ, R7 ;  /* 0x000000ffff007224 */ /* 0x000fd800078e0007 */
[----:B------:R-:W-:Y:S05]  /*14240*/  @!P0 BRA `(.L_x_5788) ;  /* 0x0000000800e08947 */ /* 0x000fea0003800000 */
[----:B------:R-:W2:Y:S04]  /*14250*/  LDL R3, [R1+0xc] ;  /* 0x00000c0001037983 */ /* 0x000ea80000100800 */
        /* <DEDUP_REMOVED lines=10> */
[----:B------:R-:W-:Y:S01]  /*14300*/  MOV R4, R16 ;  /* 0x0000001000047202 */ /* 0x000fe20000000f00 */
[----:B------:R-:W-:Y:S01]  /*14310*/  IMAD.MOV.U32 R0, RZ, RZ, R7 ;  /* 0x000000ffff007224 */ /* 0x000fe200078e0007 */
[----:B--2---:R-:W-:-:S13]  /*14320*/  ISETP.NE.AND P1, PT, R2, RZ, PT ;  /* 0x000000ff0200720c */ /* 0x004fda0003f25270 */
        /* <DEDUP_REMOVED lines=22> */
.L_x_5791:
[----:B0-----:R-:W-:Y:S01]  /*14490*/  IMAD R2, R8, 0x8, R17 ;  /* 0x0000000808027824 */ /* 0x001fe200078e0211 */
[----:B------:R-:W-:Y:S01]  /*144a0*/  SHF.L.U32 R3, R9, 0x1f, RZ ;  /* 0x0000001f09037819 */ /* 0x000fe200000006ff */
[----:B------:R-:W-:Y:S03]  /*144b0*/  BSSY B1, `(.L_x_5792) ;  /* 0x0000003000017945 */ /* 0x000fe60003800000 */
[----:B------:R-:W0:Y:S02]  /*144c0*/  SYNCS.PHASECHK.TRANS64.TRYWAIT P0, [R2+URZ+0x36840], R3 ;  /* 0x03684003020075a7 */ /* 0x000e24000800017f */
[----:B0-----:R-:W-:Y:S05]  /*144d0*/  @!P0 BRA `(.L_x_5793) ;  /* 0x0000003800c48947 */ /* 0x001fea0003800000 */
.L_x_5894:
[----:B------:R-:W-:Y:S05]  /*144e0*/  BSYNC B1 ;  /* 0x0000000000017941 */ /* 0x000fea0003800000 */
.L_x_5792:
        /* <DEDUP_REMOVED lines=12> */
.L_x_5795:
[----:B------:R-:W-:Y:S05]  /*145b0*/  BSYNC B1 ;  /* 0x0000000000017941 */ /* 0x000fea0003800000 */
.L_x_5794:
        /* <DEDUP_REMOVED lines=12> */
.L_x_5796:
        /* <DEDUP_REMOVED lines=15> */
.L_x_5797:
        /* <DEDUP_REMOVED lines=15> */
.L_x_5798:
        /* <DEDUP_REMOVED lines=15> */
.L_x_5895:
[----:B------:R-:W-:Y:S05]  /*14950*/  BSYNC B1 ;  /* 0x0000000000017941 */ /* 0x000fea0003800000 */
.L_x_5799:
        /* <DEDUP_REMOVED lines=12> */
.L_x_5802:
[----:B------:R-:W-:Y:S05]  /*14a20*/  BSYNC B1 ;  /* 0x0000000000017941 */ /* 0x000fea0003800000 */
.L_x_5801:
        /* <DEDUP_REMOVED lines=11> */
.L_x_5803:
        /* <DEDUP_REMOVED lines=15> */
.L_x_5804:
        /* <DEDUP_REMOVED lines=15> */
.L_x_5805:
        /* <DEDUP_REMOVED lines=10> */
[----:B------:R-:W-:Y:S01]  /*14d60*/  MOV R16, R4 ;  /* 0x0000000400107202 */ /* 0x000fe20000000f00 */
[----:B------:R-:W-:-:S07]  /*14d70*/  IMAD.MOV.U32 R19, RZ, RZ, R0 ;  /* 0x000000ffff137224 */ /* 0x000fce00078e0000 */
.L_x_5790:
[----:B------:R-:W-:Y:S05]  /*14d80*/  BSYNC B0 ;  /* 0x0000000000007941 */ /* 0x000fea0003800000 */
.L_x_5789:
[----:B------:R-:W2:Y:S01]  /*14d90*/  LDL.LU R0, [R1+0x20] ;  /* 0x0000200001007983 */ /* 0x000ea20000300800 */
[----:B------:R-:W-:-:S03]  /*14da0*/  IMAD.MOV.U32 R18, RZ, RZ, R8 ;  /* 0x000000ffff127224 */ /* 0x000fc600078e0008 */
[----:B------:R0:W-:Y:S02]  /*14db0*/  STL [R1+0x4], R9 ;  /* 0x0000040901007387 */ /* 0x0001e40000100800 */
[----:B0-2---:R-:W-:-:S07]  /*14dc0*/  VIADD R0, R0, 0xfffffffd ;  /* 0xfffffffd00007836 */ /* 0x005fce0000000000 */
.L_x_5788:
[----:B------:R-:W-:Y:S01]  /*14dd0*/  ISETP.NE.AND P0, PT, R7, RZ, PT ;  /* 0x000000ff0700720c */ /* 0x000fe20003f05270 */
[----:B------:R-:W-:-:S12]  /*14de0*/  BSSY B0, `(.L_x_5787) ;  /* 0x000016d000007945 */ /* 0x000fd80003800000 */
[----:B------:R-:W-:Y:S05]  /*14df0*/  @!P0 BRA `(.L_x_5806) ;  /* 0x0000001400ac8947 */ /* 0x000fea0003800000 */
[----:B------:R-:W-:-:S07]  /*14e00*/  IMAD.MOV.U32 R8, RZ, RZ, R16 ;  /* 0x000000ffff087224 */ /* 0x000fce00078e0010 */
.L_x_5841:
        /* <DEDUP_REMOVED lines=36> */
.L_x_5809:
[----:B------:R-:W-:Y:S01]  /*15050*/  IMAD R3, R4, 0x8, R17 ;  /* 0x0000000804037824 */ /* 0x000fe200078e0211 */
[----:B------:R-:W-:Y:S01]  /*15060*/  SHF.L.U32 R2, R5, 0x1f, RZ ;  /* 0x0000001f05027819 */ /* 0x000fe200000006ff */
[----:B------:R-:W-:Y:S03]  /*15070*/  BSSY B2, `(.L_x_5810) ;  /* 0x0000003000027945 */ /* 0x000fe60003800000 */
[----:B------:R-:W1:Y:S02]  /*15080*/  SYNCS.PHASECHK.TRANS64.TRYWAIT P0, [R3+URZ+0x36840], R2 ;  /* 0x03684002030075a7 */ /* 0x000e64000800017f */
[----:B-1----:R-:W-:Y:S05]  /*15090*/  @!P0 BRA `(.L_x_5811) ;  /* 0x0000002c00fc8947 */ /* 0x002fea0003800000 */
.L_x_5896:
[----:B------:R-:W-:Y:S05]  /*150a0*/  BSYNC B2 ;  /* 0x0000000000027941 */ /* 0x000fea0003800000 */
.L_x_5810:
        /* <DEDUP_REMOVED lines=12> */
.L_x_5813:
[----:B------:R-:W-:Y:S05]  /*15170*/  BSYNC B2 ;  /* 0x0000000000027941 */ /* 0x000fea0003800000 */
.L_x_5812:
[----:B------:R-:W-:Y:S01]  /*15180*/  MOV R12, RZ ;  /* 0x000000ff000c7202 */ /* 0x000fe20000000f00 */
[----:B------:R-:W-:Y:S01]  /*15190*/  IMAD R9, R4, 0xa800, R17 ;  /* 0x0000a80004097824 */ /* 0x000fe200078e0211 */
[----:B------:R-:W-:Y:S01]  /*151a0*/  UIADD3 UR4, UP0, UR38, 0x370, URZ ;  /* 0x0000037026047890 */ /* 0x000fe2000ff1e03f */
        /* <DEDUP_REMOVED lines=8> */
.L_x_5814:
        /* <DEDUP_REMOVED lines=16> */
.L_x_5815:
        /* <DEDUP_REMOVED lines=16> */
.L_x_5816:
        /* <DEDUP_REMOVED lines=16> */
.L_x_5897:
[----:B------:R-:W-:Y:S05]  /*15530*/  BSYNC B2 ;  /* 0x0000000000027941 */ /* 0x000fea0003800000 */
.L_x_5817:
        /* <DEDUP_REMOVED lines=11> */
.L_x_5820:
[----:B------:R-:W-:Y:S05]  /*155f0*/  BSYNC B2 ;  /* 0x0000000000027941 */ /* 0x000fea0003800000 */
.L_x_5819:
        /* <DEDUP_REMOVED lines=8> */
[----:B------:R-:W-:Y:S01]  /*15680*/  IADD3 R9, R18, 0x400, RZ ;  /* 0x0000040012097810 */ /* 0x000fe20007ffe0ff */
[----:B------:R-:W-:-:S12]  /*15690*/  UIADD3.X UR5, URZ, UR39, URZ, UP0, !UPT ;  /* 0x000000273f057290 */ /* 0x000fd800087fe43f */
.L_x_5821:
        /* <DEDUP_REMOVED lines=15> */
.L_x_5822:
        /* <DEDUP_REMOVED lines=15> */
.L_x_5823:
        /* <DEDUP_REMOVED lines=12> */
.L_x_5808:
[----:B------:R-:W-:Y:S05]  /*15940*/  BSYNC B1 ;  /* 0x0000000000017941 */ /* 0x000fea0003800000 */
.L_x_5807:
        /* <DEDUP_REMOVED lines=15> */
[----:B------:R-:W1:Y:S01]  /*15a40*/  LDC R9, c[0x0][0x43c] ;  /* 0x00010f00ff097b82 */ /* 0x000e620000000800 */
[----:B------:R-:W-:Y:S02]  /*15a50*/  ULDC.64 UR4, c[0x0][0x428] ;  /* 0x00010a0000047ab9 */ /* 0x000fe40000000a00 */
[----:B------:R-:W3:Y:S01]  /*15a60*/  LDL R11, [R1] ;  /* 0x00000000010b7983 */ /* 0x000ee20000100800 */
[----:B------:R-:W-:Y:S01]  /*15a70*/  ULDC.64 UR6, c[0x0][0x208] ;  /* 0x0000820000067ab9 */ /* 0x000fe20000000a00 */
[----:B-1----:R-:W-:-:S13]  /*15a80*/  ISETP.NE.AND P0, PT, R9, 0x1, PT ;  /* 0x000000010900780c */ /* 0x002fda0003f05270 */
[----:B------:R-:W1:Y:S02]  /*15a90*/  @P0 LDC.64 R2, c[0x0][0x440] ;  /* 0x00011000ff020b82 */ /* 0x000e640000000a00 */
[----:B-1----:R-:W-:-:S04]  /*15aa0*/  @P0 IMAD.HI.U32 R8, R7, R2, RZ ;  /* 0x0000000207080227 */ /* 0x002fc800078e00ff */
        /* <DEDUP_REMOVED lines=13> */
.L_x_5826:
[----:B------:R-:W-:Y:S01]  /*15b80*/  IMAD R2, R18, 0x8, R17 ;  /* 0x0000000812027824 */ /* 0x000fe200078e0211 */
[----:B------:R-:W-:Y:S01]  /*15b90*/  SHF.L.U32 R3, R10, 0x1f, RZ ;  /* 0x0000001f0a037819 */ /* 0x000fe200000006ff */
[----:B------:R-:W-:Y:S03]  /*15ba0*/  BSSY B2, `(.L_x_5827) ;  /* 0x0000003000027945 */ /* 0x000fe60003800000 */
[----:B------:R-:W2:Y:S02]  /*15bb0*/  SYNCS.PHASECHK.TRANS64.TRYWAIT P0, [R2+URZ+0x36840], R3 ;  /* 0x03684003020075a7 */ /* 0x000ea4000800017f */
[----:B--2---:R-:W-:Y:S05]  /*15bc0*/  @!P0 BRA `(.L_x_5828) ;  /* 0x0000002400588947 */ /* 0x004fea0003800000 */
.L_x_5898:
[----:B------:R-:W-:Y:S05]  /*15bd0*/  BSYNC B2 ;  /* 0x0000000000027941 */ /* 0x000fea0003800000 */
.L_x_5827:
        /* <DEDUP_REMOVED lines=12> */
.L_x_5830:
[----:B------:R-:W-:Y:S05]  /*15ca0*/  BSYNC B2 ;  /* 0x0000000000027941 */ /* 0x000fea0003800000 */
.L_x_5829:
[----:B------:R-:W-:Y:S01]  /*15cb0*/  MOV R12, RZ ;  /* 0x000000ff000c7202 */ /* 0x000fe20000000f00 */
[C---:B--2---:R-:W-:Y:S01]  /*15cc0*/  IMAD R3, R18.reuse, 0x8, R6 ;  /* 0x0000000812037824 */ /* 0x044fe200078e0206 */
[----:B------:R-:W-:Y:S01]  /*15cd0*/  UIADD3 UR4, UP0, UR38, 0x370, URZ ;  /* 0x0000037026047890 */ /* 0x000fe2000ff1e03f */
[----:B------:R-:W-:Y:S01]  /*15ce0*/  IMAD R9, R18, 0xa800, R17 ;  /* 0x0000a80012097824 */ /* 0x000fe200078e0211 */
[----:B------:R-:W-:Y:S01]  /*15cf0*/  R2UR UR10, R12 ;  /* 0x000000000c0a72ca */ /* 0x000fe200000e0000 */
[----:B------:R-:W-:Y:S01]  /*15d00*/  VIADD R3, R3, 0x30 ;  /* 0x0000003003037836 */ /* 0x000fe20000000000 */
[----:B------:R-:W-:Y:S01]  /*15d10*/  PLOP3.LUT P0, PT, PT, PT, PT, 0x80, 0x0 ;  /* 0x000000000000781c */ /* 0x000fe20003f0f070 */
[----:B------:R-:W-:Y:S01]  /*15d20*/  IMAD R2, R7, 0x70, RZ ;  /* 0x0000007007027824 */ /* 0x000fe200078e02ff */
[----:B------:R-:W-:Y:S01]  /*15d30*/  UIADD3.X UR5, URZ, UR39, URZ, UP0, !UPT ;  /* 0x000000273f057290 */ /* 0x000fe200087fe43f */
[----:B0-----:R-:W-:Y:S01]  /*15d40*/  VIADD R10, R9, 0x21400 ;  /* 0x00021400090a7836 */ /* 0x001fe20000000000 */
[----:B------:R-:W-:Y:S01]  /*15d50*/  UMOV UR6, 0x0 ;  /* 0x0000000000067882 */ /* 0x000fe20000000000 */
[----:B------:R-:W-:-:S09]  /*15d60*/  UMOV UR7, 0x14f00000 ;  /* 0x14f0000000077882 */ /* 0x000fd20000000000 */
.L_x_5831:
        /* <DEDUP_REMOVED lines=16> */
.L_x_5832:
        /* <DEDUP_REMOVED lines=16> */
.L_x_5833:
        /* <DEDUP_REMOVED lines=15> */
.L_x_5899:
[----:B------:R-:W-:Y:S05]  /*16060*/  BSYNC B2 ;  /* 0x0000000000027941 */ /* 0x000fea0003800000 */
.L_x_5834:
        /* <DEDUP_REMOVED lines=11> */
.L_x_5837:
[----:B------:R-:W-:Y:S05]  /*16120*/  BSYNC B2 ;  /* 0x0000000000027941 */ /* 0x000fea0003800000 */
.L_x_5836:
        /* <DEDUP_REMOVED lines=8> */
[----:B------:R-:W-:Y:S01]  /*161b0*/  IADD3 R2, R2, 0x50, RZ ;  /* 0x0000005002027810 */ /* 0x000fe20007ffe0ff */
[----:B------:R-:W-:-:S12]  /*161c0*/  UIADD3.X UR5, URZ, UR39, URZ, UP0, !UPT ;  /* 0x000000273f057290 */ /* 0x000fd800087fe43f */
.L_x_5838:
        /* <DEDUP_REMOVED lines=15> */
.L_x_5839:
        /* <DEDUP_REMOVED lines=15> */
.L_x_5840:
        /* <DEDUP_REMOVED lines=12> */
.L_x_5825:
[----:B------:R-:W-:Y:S05]  /*16470*/  BSYNC B1 ;  /* 0x0000000000017941 */ /* 0x000fea0003800000 */
.L_x_5824:
[C---:B------:R-:W-:Y:S01]  /*16480*/  ISETP.GT.AND P0, PT, R0.reuse, 0x1, PT ;  /* 0x000000010000780c */ /* 0x040fe20003f04270 */
[----:B------:R-:W-:-:S12]  /*16490*/  VIADD R0, R0, 0xfffffffe ;  /* 0xfffffffe00007836 */ /* 0x000fd80000000000 */
[----:B------:R-:W-:Y:S05]  /*164a0*/  @P0 BRA `(.L_x_5841) ;  /* 0xffffffe800580947 */ /* 0x000fea000383ffff */
.L_x_5806:
[----:B------:R-:W-:Y:S05]  /*164b0*/  BSYNC B0 ;  /* 0x0000000000007941 */ /* 0x000fea0003800000 */
.L_x_5787:
[----:B0-----:R-:W0:Y:S01]  /*164c0*/  S2R R0, SR_TID.X ;  /* 0x0000000000007919 */ /* 0x001e220000002100 */
[----:B------:R-:W-:Y:S01]  /*164d0*/  BSSY B0, `(.L_x_5842) ;  /* 0x0000012000007945 */ /* 0x000fe20003800000 */
[----:B0-----:R-:W-:-:S04]  /*164e0*/  LOP3.LUT R6, R0, 0x7f, RZ, 0xc0, !PT ;  /* 0x0000007f00067812 */ /* 0x001fc800078ec0ff */
[----:B------:R-:W-:-:S13]  /*164f0*/  ISETP.NE.AND P1, PT, R6, RZ, PT ;  /* 0x000000ff0600720c */ /* 0x000fda0003f25270 */
[----:B------:R-:W-:Y:S05]  /*16500*/  @P1 BRA `(.L_x_5843) ;  /* 0x0000000000381947 */ /* 0x000fea0003800000 */
[----:B------:R-:W0:Y:S01]  /*16510*/  S2R R3, SR_LANEID ;  /* 0x0000000000037919 */ /* 0x000e220000000000 */
        /* <DEDUP_REMOVED lines=13> */
.L_x_5843:
[----:B------:R-:W-:Y:S05]  /*165f0*/  BSYNC B0 ;  /* 0x0000000000007941 */ /* 0x000fea0003800000 */
.L_x_5842:
[----:B0-----:R-:W2:Y:S01]  /*16600*/  LDL.LU R0, [R1+0xc] ;  /* 0x00000c0001007983 */ /* 0x001ea20000300800 */
[----:B------:R-:W-:Y:S01]  /*16610*/  BSSY B0, `(.L_x_5844) ;  /* 0x0000047000007945 */ /* 0x000fe20003800000 */
[----:B--2---:R-:W-:-:S13]  /*16620*/  ISETP.NE.AND P0, PT, R0, RZ, PT ;  /* 0x000000ff0000720c */ /* 0x004fda0003f05270 */
        /* <DEDUP_REMOVED lines=8> */
.L_x_5900:
[----:B------:R-:W-:Y:S05]  /*166b0*/  BSYNC B1 ;  /* 0x0000000000017941 */ /* 0x000fea0003800000 */
.L_x_5846:
        /* <DEDUP_REMOVED lines=9> */
.L_x_5849:
[----:B------:R-:W-:Y:S05]  /*16750*/  BSYNC B1 ;  /* 0x0000000000017941 */ /* 0x000fea0003800000 */
.L_x_5848:
        /* <DEDUP_REMOVED lines=10> */
.L_x_5850:
        /* <DEDUP_REMOVED lines=15> */
.L_x_5851:
        /* <DEDUP_REMOVED lines=15> */
.L_x_5852:
        /* <DEDUP_REMOVED lines=10> */
.L_x_5845:
[----:B------:R-:W-:Y:S05]  /*16a80*/  BSYNC B0 ;  /* 0x0000000000007941 */ /* 0x000fea0003800000 */
.L_x_5844:
[----:B------:R-:W2:Y:S01]  /*16a90*/  LDL.LU R3, [R1+0x4] ;  /* 0x0000040001037983 */ /* 0x000ea20000300800 */
[----:B------:R-:W-:-:S05]  /*16aa0*/  VIADD R18, R18, 0x1 ;  /* 0x0000000112127836 */ /* 0x000fca0000000000 */
[----:B------:R-:W-:-:S04]  /*16ab0*/  ISETP.NE.AND P0, PT, R18, 0x2, PT ;  /* 0x000000021200780c */ /* 0x000fc80003f05270 */
[----:B------:R-:W-:Y:S02]  /*16ac0*/  SEL R0, RZ, 0x1, P0 ;  /* 0x00000001ff007807 */ /* 0x000fe40000000000 */
[----:B------:R-:W-:Y:S02]  /*16ad0*/  SEL R18, R18, RZ, P0 ;  /* 0x000000ff12127207 */ /* 0x000fe40000000000 */
[----:B--2---:R-:W-:-:S05]  /*16ae0*/  LOP3.LUT R3, R3, R0, RZ, 0x3c, !PT ;  /* 0x0000000003037212 */ /* 0x004fca00078e3cff */
[----:B------:R1:W-:Y:S02]  /*16af0*/  STL [R1+0x4], R3 ;  /* 0x0000040301007387 */ /* 0x0003e40000100800 */
.L_x_5767:
[----:B------:R-:W-:Y:S05]  /*16b00*/  BSYNC B7 ;  /* 0x0000000000077941 */ /* 0x000fea0003800000 */
.L_x_5765:
[----:B0-----:R-:W2:Y:S04]  /*16b10*/  LDL R0, [R1+0x2c] ;  /* 0x00002c0001007983 */ /* 0x001ea80000100800 */
[----:B------:R0:W5:Y:S01]  /*16b20*/  LDL R2, [R1+0x18] ;  /* 0x0000180001027983 */ /* 0x0001620000100800 */
[----:B--2---:R-:W-:-:S13]  /*16b30*/  ISETP.NE.AND P0, PT, R0, RZ, PT ;  /* 0x000000ff0000720c */ /* 0x004fda0003f05270 */
        /* <DEDUP_REMOVED lines=11> */
.L_x_5853:
[----:B------:R-:W-:-:S03]  /*16bf0*/  UMOV UR4, 0xffffffff ;  /* 0xffffffff00047882 */ /* 0x000fc60000000000 */
[----:B------:R-:W-:Y:S05]  /*16c00*/  BRA.DIV UR4, `(.L_x_5855) ;  /* 0x0000001604847947 */ /* 0x000fea000b800000 */
[----:B-----5:R0:W2:Y:S02]  /*16c10*/  SHFL.IDX PT, R14, R2, RZ, 0x1f ;  /* 0x00001fff020e7589 */ /* 0x0200a400000e0000 */
.L_x_5903:
[----:B-1----:R-:W1:Y:S01]  /*16c20*/  @!P1 S2R R3, SR_CgaCtaId ;  /* 0x0000000000039919 */ /* 0x002e620000008800 */
[----:B------:R-:W-:Y:S05]  /*16c30*/  WARPSYNC.ALL ;  /* 0x0000000000007948 */ /* 0x000fea0003800000 */
[----:B------:R-:W-:Y:S01]  /*16c40*/  BAR.SYNC.DEFER_BLOCKING 0x4, 0x180 ;  /* 0x0106000000007b1d */ /* 0x000fe20000010000 */
[----:B------:R-:W-:-:S05]  /*16c50*/  @!P1 MOV R0, 0x400 ;  /* 0x0000040000009802 */ /* 0x000fca0000000f00 */
[----:B--2---:R2:W-:Y:S01]  /*16c60*/  STL [R1+0x18], R14 ;  /* 0x0000180e01007387 */ /* 0x0045e20000100800 */
[----:B-1----:R-:W-:-:S05]  /*16c70*/  @!P1 LEA R17, R3, R0, 0x18 ;  /* 0x0000000003119211 */ /* 0x002fca00078ec0ff */
[----:B------:R2:W-:Y:S01]  /*16c80*/  @!P1 STS [R17+0x368d0], R2 ;  /* 0x0368d00211009388 */ /* 0x0005e20000000800 */
[----:B------:R-:W-:Y:S06]  /*16c90*/  BAR.ARV 0x5, 0x180 ;  /* 0x0146000000007b1d */ /* 0x000fec0000002000 */
.L_x_5854:
[----:B------:R-:W4:Y:S01]  /*16ca0*/  LDL R0, [R1+0x18] ;  /* 0x0000180001007983 */ /* 0x000f220000100800 */
[----:B------:R-:W-:Y:S02]  /*16cb0*/  ULDC UR4, c[0x0][0xc38] ;  /* 0x00030e0000047ab9 */ /* 0x000fe40000000800 */
[----:B----4-:R-:W-:-:S13]  /*16cc0*/  ISETP.GE.AND P0, PT, R0, UR4, PT ;  /* 0x0000000400007c0c */ /* 0x010fda000bf06270 */
[----:B------:R-:W-:Y:S05]  /*16cd0*/  @!P0 BRA `(.L_x_5856) ;  /* 0xffffffb8001c8947 */ /* 0x000fea000383ffff */
.L_x_5762:
[----:B-1----:R-:W4:Y:S01]  /*16ce0*/  LDL.LU R0, [R1+0x28] ;  /* 0x0000280001007983 */ /* 0x002f220000300800 */
[----:B------:R-:W-:Y:S01]  /*16cf0*/  BSSY B0, `(.L_x_5857) ;  /* 0x000000b000007945 */ /* 0x000fe20003800000 */
[----:B------:R-:W1:Y:S01]  /*16d00*/  S2R R5, SR_CgaCtaId ;  /* 0x0000000000057919 */ /* 0x000e620000008800 */
[----:B----4-:R-:W-:-:S05]  /*16d10*/  VIADD R0, R0, 0x1 ;  /* 0x0000000100007836 */ /* 0x010fca0000000000 */
[----:B0-23--:R-:W-:-:S04]  /*16d20*/  LEA.HI R2, R0, R0, RZ, 0x1 ;  /* 0x0000000000027211 */ /* 0x00dfc800078f08ff */
[----:B------:R-:W-:-:S05]  /*16d30*/  LOP3.LUT R3, R2, 0xfffffffe, RZ, 0xc0, !PT ;  /* 0xfffffffe02037812 */ /* 0x000fca00078ec0ff */
[----:B------:R-:W-:Y:S01]  /*16d40*/  IMAD.IADD R3, R0, 0x1, -R3 ;  /* 0x0000000100037824 */ /* 0x000fe200078e0a03 */
[----:B------:R-:W-:-:S04]  /*16d50*/  MOV R0, 0x400 ;  /* 0x0000040000007802 */ /* 0x000fc80000000f00 */
[----:B-1----:R-:W-:Y:S02]  /*16d60*/  LEA R0, R5, R0, 0x18 ;  /* 0x0000000005007211 */ /* 0x002fe400078ec0ff */
[----:B------:R-:W-:-:S04]  /*16d70*/  SHF.L.U32 R3, R3, 0x1f, RZ ;  /* 0x0000001f03037819 */ /* 0x000fc800000006ff */
[----:B------:R-:W0:Y:S02]  /*16d80*/  SYNCS.PHASECHK.TRANS64.TRYWAIT P0, [R0+URZ+0x36820], R3 ;  /* 0x03682003000075a7 */ /* 0x000e24000800017f */
[----:B0-----:R-:W-:Y:S05]  /*16d90*/  @!P0 BRA `(.L_x_5858) ;  /* 0x0000001400488947 */ /* 0x001fea0003800000 */
.L_x_5904:
[----:B------:R-:W-:Y:S05]  /*16da0*/  BSYNC B0 ;  /* 0x0000000000007941 */ /* 0x000fea0003800000 */
.L_x_5857:
[----:B------:R-:W-:-:S03]  /*16db0*/  UMOV UR4, 0xffffffff ;  /* 0xffffffff00047882 */ /* 0x000fc60000000000 */
[----:B------:R-:W-:Y:S05]  /*16dc0*/  BRA.DIV UR4, `(.L_x_5859) ;  /* 0x0000001604507947 */ /* 0x000fea000b800000 */
[----:B------:R-:W1:Y:S02]  /*16dd0*/  S2R R2, SR_TID.X ;  /* 0x0000000000027919 */ /* 0x000e640000002100 */
[----:B-1----:R-:W-:-:S04]  /*16de0*/  SHF.R.U32.HI R2, RZ, 0x5, R2 ;  /* 0x00000005ff027819 */ /* 0x002fc80000011602 */
[----:B------:R-:W-:-:S05]  /*16df0*/  LOP3.LUT R2, R2, 0x3, RZ, 0xc0, !PT ;  /* 0x0000000302027812 */ /* 0x000fca00078ec0ff */
[----:B------:R1:W2:Y:S02]  /*16e00*/  SHFL.IDX PT, R14, R2, RZ, 0x1f ;  /* 0x00001fff020e7589 */ /* 0x0002a400000e0000 */
.L_x_5907:
[----:B--2---:R-:W-:Y:S01]  /*16e10*/  ISETP.NE.AND P0, PT, R14, RZ, PT ;  /* 0x000000ff0e00720c */ /* 0x004fe20003f05270 */
[----:B------:R-:W-:-:S12]  /*16e20*/  BSSY B0, `(.L_x_5860) ;  /* 0x0000025000007945 */ /* 0x000fd80003800000 */
[----:B------:R-:W-:Y:S05]  /*16e30*/  @P0 BRA `(.L_x_5861) ;  /* 0x00000000008c0947 */ /* 0x000fea0003800000 */
[----:B------:R-:W-:-:S03]  /*16e40*/  UMOV UR4, 0xffffffff ;  /* 0xffffffff00047882 */ /* 0x000fc60000000000 */
[----:B------:R-:W-:Y:S05]  /*16e50*/  BRA.DIV UR4, `(.L_x_5862) ;  /* 0x0000001604607947 */ /* 0x000fea000b800000 */
[----:B------:R-:W-:-:S13]  /*16e60*/  ELECT P6, URZ, PT ;  /* 0x00000000003f782f */ /* 0x000fda00038c0000 */
.L_x_5910:
[----:B------:R-:W-:Y:S05]  /*16e70*/  @!P6 BRA `(.L_x_5861) ;  /* 0x00000000007ce947 */ /* 0x000fea0003800000 */
[----:B-1----:R-:W2:Y:S02]  /*16e80*/  LDL.LU R2, [R1+0x30] ;  /* 0x0000300001027983 */ /* 0x002ea40000300800 */
[----:B--2---:R-:W-:-:S04]  /*16e90*/  LOP3.LUT R2, R2, 0x2, RZ, 0xfc, !PT ;  /* 0x0000000202027812 */ /* 0x004fc800078efcff */
[----:B------:R-:W-:-:S13]  /*16ea0*/  ISETP.NE.AND P2, PT, R2, 0x3, PT ;  /* 0x000000030200780c */ /* 0x000fda0003f45270 */
[----:B------:R-:W-:Y:S05]  /*16eb0*/  @!P2 BRA `(.L_x_5863) ;  /* 0x000000000004a947 */ /* 0x000fea0003800000 */
[----:B------:R-:W-:Y:S01]  /*16ec0*/  BPT.TRAP 0x1 ;  /* 0x000000040000795c */ /* 0x000fe20000300000 */
.L_x_5863:
        /* <DEDUP_REMOVED lines=13> */
.L_x_5911:
[----:B------:R-:W1:Y:S02]  /*16fa0*/  SYNCS.PHASECHK.TRANS64.TRYWAIT P0, [R3+URZ], R2 ;  /* 0x00000002030075a7 */ /* 0x000e64000800017f */
[----:B-1----:R-:W-:Y:S05]  /*16fb0*/  @!P0 BRA `(.L_x_5865) ;  /* 0x00000014003c8947 */ /* 0x002fea0003800000 */
.L_x_5912:
[----:B------:R-:W-:Y:S05]  /*16fc0*/  @!P2 BRA `(.L_x_5866) ;  /* 0x000000000004a947 */ /* 0x000fea0003800000 */
[----:B------:R-:W-:Y:S01]  /*16fd0*/  BPT.TRAP 0x1 ;  /* 0x000000040000795c */ /* 0x000fe20000300000 */
.L_x_5866:
[----:B-1----:R-:W-:-:S04]  /*16fe0*/  VIADD R3, R0, 0x36860 ;  /* 0x0003686000037836 */ /* 0x002fc80000000000 */
[----:B------:R-:W-:-:S04]  /*16ff0*/  IMAD R18, R18, 0x8, R3 ;  /* 0x0000000812127824 */ /* 0x000fc800078e0203 */
[----:B------:R-:W1:Y:S02]  /*17000*/  SYNCS.PHASECHK.TRANS64.TRYWAIT P0, [R18+URZ], R5 ;  /* 0x00000005120075a7 */ /* 0x000e64000800017f */
[----:B-1----:R-:W-:Y:S05]  /*17010*/  @!P0 BRA `(.L_x_5867) ;  /* 0x0000001400388947 */ /* 0x002fea0003800000 */
.L_x_5913:
[----:B------:R-:W-:-:S07]  /*17020*/  IMAD R3, R4, 0x8, R3 ;  /* 0x0000000804037824 */ /* 0x000fce00078e0203 */
.L_x_5868:
[----:B--2---:R2:W3:Y:S02]  /*17030*/  SYNCS.PHASECHK.TRANS64.TRYWAIT P0, [R3+URZ], R2 ;  /* 0x00000002030075a7 */ /* 0x0044e4000800017f */
[----:B---3--:R-:W-:Y:S05]  /*17040*/  @!P0 NANOSLEEP.SYNCS 0x989680 ;  /* 0x009896800000895d */ /* 0x008fea0003900000 */
[----:B------:R-:W3:Y:S02]  /*17050*/  @!P0 SYNCS.PHASECHK.TRANS64 P0, [R3+URZ], R2 ;  /* 0x00000002030085a7 */ /* 0x000ee4000800007f */
[----:B---3--:R-:W-:Y:S05]  /*17060*/  @!P0 BRA `(.L_x_5868) ;  /* 0xfffffffc00f08947 */ /* 0x008fea000383ffff */
.L_x_5861:
[----:B------:R-:W-:Y:S05]  /*17070*/  BSYNC B0 ;  /* 0x0000000000007941 */ /* 0x000fea0003800000 */
.L_x_5860:
[----:B------:R-:W-:Y:S05]  /*17080*/  EXIT ;  /* 0x000000000000794d */ /* 0x000fea0003800000 */
.L_x_5715:
[----:B0-----:R-:W-:-:S04]  /*17090*/  MOV R3, UR37 ;  /* 0x0000002500037c02 */ /* 0x001fc80008000f00 */
[----:B------:R0:W1:Y:S03]  /*170a0*/  SYNCS.PHASECHK.TRANS64.TRYWAIT P1, [R3+URZ+0x36800], R0 ;  /* 0x03680000030075a7 */ /* 0x000066000802017f */
[----:B-1----:R-:W-:Y:S05]  /*170b0*/  @!P1 NANOSLEEP.SYNCS 0x989680 ;  /* 0x009896800000995d */ /* 0x002fea0003900000 */
[----:B------:R-:W1:Y:S02]  /*170c0*/  @!P1 SYNCS.PHASECHK.TRANS64 P1, [R3+URZ+0x36800], R0 ;  /* 0x03680000030095a7 */ /* 0x000e64000802007f */
[----:B-1----:R-:W-:Y:S05]  /*170d0*/  @!P1 BRA `(.L_x_5715) ;  /* 0xfffffffc00ec9947 */ /* 0x002fea000383ffff */
[----:B------:R-:W-:Y:S05]  /*170e0*/  BRA `(.L_x_5869) ;  /* 0xfffffea400bc7947 */ /* 0x000fea000383ffff */
.L_x_5719:
[----:B-1----:R1:W2:Y:S02]  /*170f0*/  SYNCS.PHASECHK.TRANS64.TRYWAIT P2, [R0+URZ+0x36830], R3 ;  /* 0x03683003000075a7 */ /* 0x0022a4000804017f */
[----:B--2---:R-:W-:Y:S05]  /*17100*/  @!P2 NANOSLEEP.SYNCS 0x989680 ;  /* 0x009896800000a95d */ /* 0x004fea0003900000 */
[----:B------:R-:W2:Y:S02]  /*17110*/  @!P2 SYNCS.PHASECHK.TRANS64 P2, [R0+URZ+0x36830], R3 ;  /* 0x036830030000a5a7 */ /* 0x000ea4000804007f */
[----:B--2---:R-:W-:Y:S05]  /*17120*/  @!P2 BRA `(.L_x_5719) ;  /* 0xfffffffc00f0a947 */ /* 0x004fea000383ffff */
[----:B------:R-:W-:Y:S05]  /*17130*/  BRA `(.L_x_5718) ;  /* 0xfffffea400e07947 */ /* 0x000fea000383ffff */
.L_x_5724:
[----:B-1----:R-:W-:-:S04]  /*17140*/  IMAD.U32 R6, RZ, RZ, UR7 ;  /* 0x00000007ff067e24 */ /* 0x002fc8000f8e00ff */
[----:B------:R1:W2:Y:S03]  /*17150*/  SYNCS.PHASECHK.TRANS64.TRYWAIT P3, [R6+URZ+0x36830], R5 ;  /* 0x03683005060075a7 */ /* 0x0002a6000806017f */
[----:B--2---:R-:W-:Y:S05]  /*17160*/  @!P3 NANOSLEEP.SYNCS 0x989680 ;  /* 0x009896800000b95d */ /* 0x004fea0003900000 */
[----:B------:R-:W2:Y:S02]  /*17170*/  @!P3 SYNCS.PHASECHK.TRANS64 P3, [R6+URZ+0x36830], R5 ;  /* 0x036830050600b5a7 */ /* 0x000ea4000806007f */
[----:B--2---:R-:W-:Y:S05]  /*17180*/  @!P3 BRA `(.L_x_5724) ;  /* 0xfffffffc00ecb947 */ /* 0x004fea000383ffff */
[----:B------:R-:W-:Y:S05]  /*17190*/  BRA `(.L_x_5723) ;  /* 0xfffffef000307947 */ /* 0x000fea000383ffff */
.L_x_5728:
[----:B01----:R-:W-:-:S04]  /*171a0*/  IMAD.U32 R5, RZ, RZ, UR10 ;  /* 0x0000000aff057e24 */ /* 0x003fc8000f8e00ff */
[----:B------:R0:W1:Y:S03]  /*171b0*/  SYNCS.PHASECHK.TRANS64.TRYWAIT P3, [R5+URZ+0x36850], R0 ;  /* 0x03685000050075a7 */ /* 0x000066000806017f */
[----:B-1----:R-:W-:Y:S05]  /*171c0*/  @!P3 NANOSLEEP.SYNCS 0x989680 ;  /* 0x009896800000b95d */ /* 0x002fea0003900000 */
[----:B------:R-:W1:Y:S02]  /*171d0*/  @!P3 SYNCS.PHASECHK.TRANS64 P3, [R5+URZ+0x36850], R0 ;  /* 0x036850000500b5a7 */ /* 0x000e64000806007f */
[----:B-1----:R-:W-:Y:S05]  /*171e0*/  @!P3 BRA `(.L_x_5728) ;  /* 0xfffffffc00ecb947 */ /* 0x002fea000383ffff */
[----:B------:R-:W-:Y:S05]  /*171f0*/  BRA `(.L_x_5727) ;  /* 0xffffff1400787947 */ /* 0x000fea000383ffff */
.L_x_5734:
[----:B-1----:R-:W-:-:S04]  /*17200*/  IMAD.U32 R6, RZ, RZ, UR4 ;  /* 0x00000004ff067e24 */ /* 0x002fc8000f8e00ff */
[----:B------:R1:W2:Y:S03]  /*17210*/  SYNCS.PHASECHK.TRANS64.TRYWAIT P2, [R6+URZ+0x36830], R5 ;  /* 0x03683005060075a7 */ /* 0x0002a6000804017f */
[----:B--2---:R-:W-:Y:S05]  /*17220*/  @!P2 NANOSLEEP.SYNCS 0x989680 ;  /* 0x009896800000a95d */ /* 0x004fea0003900000 */
[----:B------:R-:W2:Y:S02]  /*17230*/  @!P2 SYNCS.PHASECHK.TRANS64 P2, [R6+URZ+0x36830], R5 ;  /* 0x036830050600a5a7 */ /* 0x000ea4000804007f */
[----:B--2---:R-:W-:Y:S05]  /*17240*/  @!P2 BRA `(.L_x_5734) ;  /* 0xfffffffc00eca947 */ /* 0x004fea000383ffff */
[----:B------:R-:W-:Y:S05]  /*17250*/  BRA `(.L_x_5733) ;  /* 0xffffff3800b87947 */ /* 0x000fea000383ffff */
.L_x_5738:
[----:B01----:R-:W-:-:S04]  /*17260*/  IMAD.U32 R5, RZ, RZ, UR10 ;  /* 0x0000000aff057e24 */ /* 0x003fc8000f8e00ff */
[----:B------:R0:W1:Y:S03]  /*17270*/  SYNCS.PHASECHK.TRANS64.TRYWAIT P2, [R5+URZ+0x36850], R0 ;  /* 0x03685000050075a7 */ /* 0x000066000804017f */
[----:B-1----:R-:W-:Y:S05]  /*17280*/  @!P2 NANOSLEEP.SYNCS 0x989680 ;  /* 0x009896800000a95d */ /* 0x002fea0003900000 */
[----:B------:R-:W1:Y:S02]  /*17290*/  @!P2 SYNCS.PHASECHK.TRANS64 P2, [R5+URZ+0x36850], R0 ;  /* 0x036850000500a5a7 */ /* 0x000e64000804007f */
[----:B-1----:R-:W-:Y:S05]  /*172a0*/  @!P2 BRA `(.L_x_5738) ;  /* 0xfffffffc00eca947 */ /* 0x002fea000383ffff */
[----:B------:R-:W-:Y:S05]  /*172b0*/  BRA `(.L_x_5737) ;  /* 0xffffff6000007947 */ /* 0x000fea000383ffff */
.L_x_5743:
[----:B-1----:R-:W-:-:S04]  /*172c0*/  IMAD.U32 R9, RZ, RZ, UR5 ;  /* 0x00000005ff097e24 */ /* 0x002fc8000f8e00ff */
[----:B------:R1:W2:Y:S03]  /*172d0*/  SYNCS.PHASECHK.TRANS64.TRYWAIT P0, [R9+URZ+0x36850], R0 ;  /* 0x03685000090075a7 */ /* 0x0002a6000800017f */
[----:B--2---:R-:W-:Y:S05]  /*172e0*/  @!P0 NANOSLEEP.SYNCS 0x989680 ;  /* 0x009896800000895d */ /* 0x004fea0003900000 */
[----:B------:R-:W2:Y:S02]  /*172f0*/  @!P0 SYNCS.PHASECHK.TRANS64 P0, [R9+URZ+0x36850], R0 ;  /* 0x03685000090085a7 */ /* 0x000ea4000800007f */
[----:B--2---:R-:W-:Y:S05]  /*17300*/  @!P0 BRA `(.L_x_5743) ;  /* 0xfffffffc00ec8947 */ /* 0x004fea000383ffff */
[----:B------:R-:W-:Y:S05]  /*17310*/  BRA `(.L_x_5742) ;  /* 0xffffff8000707947 */ /* 0x000fea000383ffff */
.L_x_5773:
[----:B------:R-:W-:Y:S02]  /*17320*/  IMAD.MOV.U32 R13, RZ, RZ, R0 ;  /* 0x000000ffff0d7224 */ /* 0x000fe400078e0000 */
[----:B------:R-:W-:Y:S02]  /*17330*/  IMAD.MOV.U32 R12, RZ, RZ, RZ ;  /* 0x000000ffff0c7224 */ /* 0x000fe400078e00ff */
[----:B------:R-:W-:Y:S02]  /*17340*/  IMAD.MOV.U32 R11, RZ, RZ, 0x1f ;  /* 0x0000001fff0b7424 */ /* 0x000fe400078e00ff */
[----:B------:R-:W-:-:S07]  /*17350*/  IMAD.MOV.U32 R15, RZ, RZ, -0x1 ;  /* 0xffffffffff0f7424 */ /* 0x000fce00078e00ff */
[----:B0-----:R-:W-:Y:S05]  /*17360*/  WARPSYNC.COLLECTIVE R15, `(.L_x_5870) ;  /* 0x000000000f087348 */ /* 0x001fea0003c00000 */
[----:B------:R1:W2:Y:S02]  /*17370*/  SHFL.IDX P6, R14, R13, R12, R11 ;  /* 0x0000000c0d0e7389 */ /* 0x0002a400000c000b */
[----:B012---:R-:W-:Y:S01]  /*17380*/  ENDCOLLECTIVE ;  /* 0x000000000000791b */ /* 0x007fe20003800000 */
.L_x_5870:
[----:B------:R-:W-:Y:S05]  /*17390*/  BRA `(.L_x_5871) ;  /* 0xffffffbc00407947 */ /* 0x000fea000383ffff */
.L_x_5775:
[----:B------:R-:W-:Y:S01]  /*173a0*/  BSSY B0, `(.L_x_5872) ;  /* 0x0000006000007945 */ /* 0x000fe20003800000 */
[----:B------:R-:W-:-:S07]  /*173b0*/  IMAD.MOV.U32 R15, RZ, RZ, -0x1 ;  /* 0xffffffffff0f7424 */ /* 0x000fce00078e00ff */
[----:B01----:R-:W-:Y:S05]  /*173c0*/  WARPSYNC.COLLECTIVE R15, `(.L_x_5873) ;  /* 0x000000000f0c7348 */ /* 0x003fea0003c00000 */
[----:B------:R-:W-:Y:S02]  /*173d0*/  ELECT P6, UR62, PT ;  /* 0x00000000003e782f */ /* 0x000fe400038c0000 */
[----:B------:R-:W-:Y:S01]  /*173e0*/  MOV R14, UR62 ;  /* 0x0000003e000e7c02 */ /* 0x000fe20008000f00 */
[----:B01----:R-:W-:Y:S10]  /*173f0*/  ENDCOLLECTIVE ;  /* 0x000000000000791b */ /* 0x003ff40003800000 */
.L_x_5873:
[----:B------:R-:W-:Y:S05]  /*17400*/  BSYNC B0 ;  /* 0x0000000000007941 */ /* 0x000fea0003800000 */
.L_x_5872:
[----:B------:R-:W-:Y:S05]  /*17410*/  BRA `(.L_x_5874) ;  /* 0xffffffbc00407947 */ /* 0x000fea000383ffff */
.L_x_5777:
[----:B-1----:R1:W2:Y:S02]  /*17420*/  SYNCS.PHASECHK.TRANS64.TRYWAIT P0, [R2+URZ+0x36840], R0 ;  /* 0x03684000020075a7 */ /* 0x0022a4000800017f */
[----:B--2---:R-:W-:Y:S05]  /*17430*/  @!P0 NANOSLEEP.SYNCS 0x989680 ;  /* 0x009896800000895d */ /* 0x004fea0003900000 */
[----:B------:R-:W2:Y:S02]  /*17440*/  @!P0 SYNCS.PHASECHK.TRANS64 P0, [R2+URZ+0x36840], R0 ;  /* 0x03684000020085a7 */ /* 0x000ea4000800007f */
[----:B--2---:R-:W-:Y:S05]  /*17450*/  @!P0 BRA `(.L_x_5777) ;  /* 0xfffffffc00f08947 */ /* 0x004fea000383ffff */
[----:B------:R-:W-:Y:S05]  /*17460*/  BRA `(.L_x_5875) ;  /* 0xffffffbc00947947 */ /* 0x000fea000383ffff */
.L_x_5781:
[----:B------:R-:W-:Y:S01]  /*17470*/  IMAD.MOV.U32 R13, RZ, RZ, R4 ;  /* 0x000000ffff0d7224 */ /* 0x000fe200078e0004 */
[----:B------:R-:W-:Y:S01]  /*17480*/  MOV R12, RZ ;  /* 0x000000ff000c7202 */ /* 0x000fe20000000f00 */
[----:B------:R-:W-:Y:S01]  /*17490*/  IMAD.MOV.U32 R11, RZ, RZ, 0x181f ;  /* 0x0000181fff0b7424 */ /* 0x000fe200078e00ff */
[----:B------:R-:W-:Y:S01]  /*174a0*/  LOP3.LUT R6, R6, 0x7f, RZ, 0xc0, !PT ;  /* 0x0000007f06067812 */ /* 0x000fe200078ec0ff */
[----:B------:R-:W-:-:S03]  /*174b0*/  IMAD.MOV.U32 R15, RZ, RZ, -0x1 ;  /* 0xffffffffff0f7424 */ /* 0x000fc600078e00ff */
[----:B------:R-:W-:-:S07]  /*174c0*/  SHF.R.U32.HI R2, RZ, 0x3, R6 ;  /* 0x00000003ff027819 */ /* 0x000fce0000011606 */
[----:B-----5:R-:W-:Y:S05]  /*174d0*/  WARPSYNC.COLLECTIVE R15, `(.L_x_5876) ;  /* 0x000000000f087348 */ /* 0x020fea0003c00000 */
[----:B------:R0:W1:Y:S02]  /*174e0*/  SHFL.IDX P6, R14, R13, R12, R11 ;  /* 0x0000000c0d0e7389 */ /* 0x00006400000c000b */
[----:B01---5:R-:W-:Y:S01]  /*174f0*/  ENDCOLLECTIVE ;  /* 0x000000000000791b */ /* 0x023fe20003800000 */
.L_x_5876:
[----:B------:R-:W-:-:S04]  /*17500*/  IMAD R2, R8, 0x80, R2 ;  /* 0x0000008008027824 */ /* 0x000fc800078e0202 */
[----:B------:R-:W-:Y:S02]  /*17510*/  VIADD R8, R2, 0x10 ;  /* 0x0000001002087836 */ /* 0x000fe40000000000 */
[----:B------:R-:W-:Y:S02]  /*17520*/  IMAD.MOV.U32 R13, RZ, RZ, R0 ;  /* 0x000000ffff0d7224 */ /* 0x000fe400078e0000 */
[----:B------:R-:W-:-:S07]  /*17530*/  IMAD.MOV.U32 R5, RZ, RZ, R14 ;  /* 0x000000ffff057224 */ /* 0x000fce00078e000e */
[----:B------:R-:W-:Y:S05]  /*17540*/  WARPSYNC.COLLECTIVE R15, `(.L_x_5877) ;  /* 0x000000000f087348 */ /* 0x000fea0003c00000 */
[----:B------:R0:W1:Y:S02]  /*17550*/  SHFL.IDX P6, R14, R13, R12, R11 ;  /* 0x0000000c0d0e7389 */ /* 0x00006400000c000b */
[----:B01----:R-:W-:Y:S01]  /*17560*/  ENDCOLLECTIVE ;  /* 0x000000000000791b */ /* 0x003fe20003800000 */
.L_x_5877:
        /* <DEDUP_REMOVED lines=20> */
.L_x_5878:
[----:B------:R-:W-:Y:S01]  /*176b0*/  IMAD.MOV.U32 R13, RZ, RZ, R0 ;  /* 0x000000ffff0d7224 */ /* 0x000fe200078e0000 */
[----:B------:R-:W-:-:S07]  /*176c0*/  MOV R5, R14 ;  /* 0x0000000e00057202 */ /* 0x000fce0000000f00 */
[----:B------:R-:W-:Y:S05]  /*176d0*/  WARPSYNC.COLLECTIVE R15, `(.L_x_5879) ;  /* 0x000000000f087348 */ /* 0x000fea0003c00000 */
[----:B------:R0:W1:Y:S02]  /*176e0*/  SHFL.IDX P6, R14, R13, R12, R11 ;  /* 0x0000000c0d0e7389 */ /* 0x00006400000c000b */
[----:B01----:R-:W-:Y:S01]  /*176f0*/  ENDCOLLECTIVE ;  /* 0x000000000000791b */ /* 0x003fe20003800000 */
.L_x_5879:
        /* <DEDUP_REMOVED lines=18> */
.L_x_5880:
[----:B------:R-:W-:Y:S02]  /*17820*/  IMAD.MOV.U32 R13, RZ, RZ, R0 ;  /* 0x000000ffff0d7224 */ /* 0x000fe400078e0000 */
[----:B------:R-:W-:-:S07]  /*17830*/  IMAD.MOV.U32 R5, RZ, RZ, R14 ;  /* 0x000000ffff057224 */ /* 0x000fce00078e000e */
[----:B------:R-:W-:Y:S05]  /*17840*/  WARPSYNC.COLLECTIVE R15, `(.L_x_5881) ;  /* 0x000000000f087348 */ /* 0x000fea0003c00000 */
[----:B------:R0:W1:Y:S02]  /*17850*/  SHFL.IDX P6, R14, R13, R12, R11 ;  /* 0x0000000c0d0e7389 */ /* 0x00006400000c000b */
[----:B01----:R-:W-:Y:S01]  /*17860*/  ENDCOLLECTIVE ;  /* 0x000000000000791b */ /* 0x003fe20003800000 */
.L_x_5881:
        /* <DEDUP_REMOVED lines=18> */
.L_x_5882:
[----:B------:R-:W-:Y:S02]  /*17990*/  IMAD.MOV.U32 R13, RZ, RZ, R0 ;  /* 0x000000ffff0d7224 */ /* 0x000fe400078e0000 */
[----:B------:R-:W-:-:S07]  /*179a0*/  IMAD.MOV.U32 R5, RZ, RZ, R14 ;  /* 0x000000ffff057224 */ /* 0x000fce00078e000e */
[----:B------:R-:W-:Y:S05]  /*179b0*/  WARPSYNC.COLLECTIVE R15, `(.L_x_5883) ;  /* 0x000000000f087348 */ /* 0x000fea0003c00000 */
[----:B------:R0:W1:Y:S02]  /*179c0*/  SHFL.IDX P6, R14, R13, R12, R11 ;  /* 0x0000000c0d0e7389 */ /* 0x00006400000c000b */
[----:B01----:R-:W-:Y:S01]  /*179d0*/  ENDCOLLECTIVE ;  /* 0x000000000000791b */ /* 0x003fe20003800000 */
.L_x_5883:
        /* <DEDUP_REMOVED lines=18> */
.L_x_5884:
[----:B------:R-:W-:Y:S01]  /*17b00*/  IMAD.MOV.U32 R13, RZ, RZ, R0 ;  /* 0x000000ffff0d7224 */ /* 0x000fe200078e0000 */
[----:B------:R-:W-:-:S07]  /*17b10*/  MOV R5, R14 ;  /* 0x0000000e00057202 */ /* 0x000fce0000000f00 */
[----:B------:R-:W-:Y:S05]  /*17b20*/  WARPSYNC.COLLECTIVE R15, `(.L_x_5885) ;  /* 0x000000000f087348 */ /* 0x000fea0003c00000 */
[----:B------:R0:W1:Y:S02]  /*17b30*/  SHFL.IDX P6, R14, R13, R12, R11 ;  /* 0x0000000c0d0e7389 */ /* 0x00006400000c000b */
[----:B01----:R-:W-:Y:S01]  /*17b40*/  ENDCOLLECTIVE ;  /* 0x000000000000791b */ /* 0x003fe20003800000 */
.L_x_5885:
        /* <DEDUP_REMOVED lines=18> */
.L_x_5886:
[----:B------:R-:W-:Y:S02]  /*17c70*/  IMAD.MOV.U32 R13, RZ, RZ, R0 ;  /* 0x000000ffff0d7224 */ /* 0x000fe400078e0000 */
[----:B------:R-:W-:-:S07]  /*17c80*/  IMAD.MOV.U32 R5, RZ, RZ, R14 ;  /* 0x000000ffff057224 */ /* 0x000fce00078e000e */
[----:B------:R-:W-:Y:S05]  /*17c90*/  WARPSYNC.COLLECTIVE R15, `(.L_x_5887) ;  /* 0x000000000f087348 */ /* 0x000fea0003c00000 */
[----:B------:R0:W1:Y:S02]  /*17ca0*/  SHFL.IDX P6, R14, R13, R12, R11 ;  /* 0x0000000c0d0e7389 */ /* 0x00006400000c000b */
[----:B01----:R-:W-:Y:S01]  /*17cb0*/  ENDCOLLECTIVE ;  /* 0x000000000000791b */ /* 0x003fe20003800000 */
.L_x_5887:
        /* <DEDUP_REMOVED lines=18> */
.L_x_5888:
[----:B------:R-:W-:Y:S02]  /*17de0*/  IMAD.MOV.U32 R13, RZ, RZ, R0 ;  /* 0x000000ffff0d7224 */ /* 0x000fe400078e0000 */
[----:B------:R-:W-:-:S07]  /*17df0*/  IMAD.MOV.U32 R5, RZ, RZ, R14 ;  /* 0x000000ffff057224 */ /* 0x000fce00078e000e */
[----:B------:R-:W-:Y:S05]  /*17e00*/  WARPSYNC.COLLECTIVE R15, `(.L_x_5889) ;  /* 0x000000000f087348 */ /* 0x000fea0003c00000 */
[----:B------:R0:W1:Y:S02]  /*17e10*/  SHFL.IDX P6, R14, R13, R12, R11 ;  /* 0x0000000c0d0e7389 */ /* 0x00006400000c000b */
[----:B01----:R-:W-:Y:S01]  /*17e20*/  ENDCOLLECTIVE ;  /* 0x000000000000791b */ /* 0x003fe20003800000 */
.L_x_5889:
        /* <DEDUP_REMOVED lines=16> */
.L_x_5890:
[----:B------:R-:W-:Y:S01]  /*17f30*/  MOV R13, R0 ;  /* 0x00000000000d7202 */ /* 0x000fe20000000f00 */
[----:B------:R-:W-:-:S07]  /*17f40*/  IMAD.MOV.U32 R4, RZ, RZ, R14 ;  /* 0x000000ffff047224 */ /* 0x000fce00078e000e */
[----:B------:R-:W-:Y:S05]  /*17f50*/  WARPSYNC.COLLECTIVE R15, `(.L_x_5891) ;  /* 0x000000000f087348 */ /* 0x000fea0003c00000 */
[----:B------:R0:W1:Y:S02]  /*17f60*/  SHFL.IDX P6, R14, R13, R12, R11 ;  /* 0x0000000c0d0e7389 */ /* 0x00006400000c000b */
[----:B01----:R-:W-:Y:S01]  /*17f70*/  ENDCOLLECTIVE ;  /* 0x000000000000791b */ /* 0x003fe20003800000 */
.L_x_5891:
[----:B------:R-:W-:Y:S01]  /*17f80*/  IMAD.MOV.U32 R0, RZ, RZ, R14 ;  /* 0x000000ffff007224 */ /* 0x000fe200078e000e */
[----:B------:R-:W-:Y:S06]  /*17f90*/  BRA `(.L_x_5892) ;  /* 0xffffffbc00fc7947 */ /* 0x000fec000383ffff */
.L_x_5786:
[----:B0-----:R0:W1:Y:S02]  /*17fa0*/  SYNCS.PHASECHK.TRANS64.TRYWAIT P0, [R17+URZ+0x36820], R0 ;  /* 0x03682000110075a7 */ /* 0x001064000800017f */
[----:B-1----:R-:W-:Y:S05]  /*17fb0*/  @!P0 NANOSLEEP.SYNCS 0x989680 ;  /* 0x009896800000895d */ /* 0x002fea0003900000 */
[----:B------:R-:W1:Y:S02]  /*17fc0*/  @!P0 SYNCS.PHASECHK.TRANS64 P0, [R17+URZ+0x36820], R0 ;  /* 0x03682000110085a7 */ /* 0x000e64000800007f */
[----:B-1----:R-:W-:Y:S05]  /*17fd0*/  @!P0 BRA `(.L_x_5786) ;  /* 0xfffffffc00f08947 */ /* 0x002fea000383ffff */
[----:B------:R-:W-:Y:S05]  /*17fe0*/  BRA `(.L_x_5893) ;  /* 0xffffffc000747947 */ /* 0x000fea000383ffff */
.L_x_5793:
[----:B0-----:R0:W1:Y:S02]  /*17ff0*/  SYNCS.PHASECHK.TRANS64.TRYWAIT P0, [R2+URZ+0x36840], R3 ;  /* 0x03684003020075a7 */ /* 0x001064000800017f */
[----:B-1----:R-:W-:Y:S05]  /*18000*/  @!P0 NANOSLEEP.SYNCS 0x989680 ;  /* 0x009896800000895d */ /* 0x002fea0003900000 */
[----:B------:R-:W1:Y:S02]  /*18010*/  @!P0 SYNCS.PHASECHK.TRANS64 P0, [R2+URZ+0x36840], R3 ;  /* 0x03684003020085a7 */ /* 0x000e64000800007f */
[----:B-1----:R-:W-:Y:S05]  /*18020*/  @!P0 BRA `(.L_x_5793) ;  /* 0xfffffffc00f08947 */ /* 0x002fea000383ffff */
[----:B------:R-:W-:Y:S05]  /*18030*/  BRA `(.L_x_5894) ;  /* 0xffffffc400287947 */ /* 0x000fea000383ffff */
.L_x_5800:
[----:B0-----:R0:W1:Y:S02]  /*18040*/  SYNCS.PHASECHK.TRANS64.TRYWAIT P0, [R3+URZ+0x60], R2 ;  /* 0x00006002030075a7 */ /* 0x001064000800017f */
[----:B-1----:R-:W-:Y:S05]  /*18050*/  @!P0 NANOSLEEP.SYNCS 0x989680 ;  /* 0x009896800000895d */ /* 0x002fea0003900000 */
[----:B------:R-:W1:Y:S02]  /*18060*/  @!P0 SYNCS.PHASECHK.TRANS64 P0, [R3+URZ+0x60], R2 ;  /* 0x00006002030085a7 */ /* 0x000e64000800007f */
[----:B-1----:R-:W-:Y:S05]  /*18070*/  @!P0 BRA `(.L_x_5800) ;  /* 0xfffffffc00f08947 */ /* 0x002fea000383ffff */
[----:B------:R-:W-:Y:S05]  /*18080*/  BRA `(.L_x_5895) ;  /* 0xffffffc800307947 */ /* 0x000fea000383ffff */
.L_x_5811:
[----:B-1----:R1:W2:Y:S02]  /*18090*/  SYNCS.PHASECHK.TRANS64.TRYWAIT P0, [R3+URZ+0x36840], R2 ;  /* 0x03684002030075a7 */ /* 0x0022a4000800017f */
[----:B--2---:R-:W-:Y:S05]  /*180a0*/  @!P0 NANOSLEEP.SYNCS 0x989680 ;  /* 0x009896800000895d */ /* 0x004fea0003900000 */
[----:B------:R-:W2:Y:S02]  /*180b0*/  @!P0 SYNCS.PHASECHK.TRANS64 P0, [R3+URZ+0x36840], R2 ;  /* 0x03684002030085a7 */ /* 0x000ea4000800007f */
[----:B--2---:R-:W-:Y:S05]  /*180c0*/  @!P0 BRA `(.L_x_5811) ;  /* 0xfffffffc00f08947 */ /* 0x004fea000383ffff */
[----:B------:R-:W-:Y:S05]  /*180d0*/  BRA `(.L_x_5896) ;  /* 0xffffffcc00f07947 */ /* 0x000fea000383ffff */
.L_x_5818:
[----:B0-----:R0:W1:Y:S02]  /*180e0*/  SYNCS.PHASECHK.TRANS64.TRYWAIT P0, [R2+URZ+0x60], R3 ;  /* 0x00006003020075a7 */ /* 0x001064000800017f */
[----:B-1----:R-:W-:Y:S05]  /*180f0*/  @!P0 NANOSLEEP.SYNCS 0x989680 ;  /* 0x009896800000895d */ /* 0x002fea0003900000 */
[----:B------:R-:W1:Y:S02]  /*18100*/  @!P0 SYNCS.PHASECHK.TRANS64 P0, [R2+URZ+0x60], R3 ;  /* 0x00006003020085a7 */ /* 0x000e64000800007f */
[----:B-1----:R-:W-:Y:S05]  /*18110*/  @!P0 BRA `(.L_x_5818) ;  /* 0xfffffffc00f08947 */ /* 0x002fea000383ffff */
[----:B------:R-:W-:Y:S05]  /*18120*/  BRA `(.L_x_5897) ;  /* 0xffffffd400007947 */ /* 0x000fea000383ffff */
.L_x_5828:
[----:B--2---:R2:W3:Y:S02]  /*18130*/  SYNCS.PHASECHK.TRANS64.TRYWAIT P0, [R2+URZ+0x36840], R3 ;  /* 0x03684003020075a7 */ /* 0x0044e4000800017f */
[----:B---3--:R-:W-:Y:S05]  /*18140*/  @!P0 NANOSLEEP.SYNCS 0x989680 ;  /* 0x009896800000895d */ /* 0x008fea0003900000 */
[----:B------:R-:W3:Y:S02]  /*18150*/  @!P0 SYNCS.PHASECHK.TRANS64 P0, [R2+URZ+0x36840], R3 ;  /* 0x03684003020085a7 */ /* 0x000ee4000800007f */
[----:B---3--:R-:W-:Y:S05]  /*18160*/  @!P0 BRA `(.L_x_5828) ;  /* 0xfffffffc00f08947 */ /* 0x008fea000383ffff */
[----:B------:R-:W-:Y:S05]  /*18170*/  BRA `(.L_x_5898) ;  /* 0xffffffd800947947 */ /* 0x000fea000383ffff */
.L_x_5835:
[----:B0-----:R0:W1:Y:S02]  /*18180*/  SYNCS.PHASECHK.TRANS64.TRYWAIT P0, [R2+URZ+0x60], R5 ;  /* 0x00006005020075a7 */ /* 0x001064000800017f */
[----:B-1----:R-:W-:Y:S05]  /*18190*/  @!P0 NANOSLEEP.SYNCS 0x989680 ;  /* 0x009896800000895d */ /* 0x002fea0003900000 */
[----:B------:R-:W1:Y:S02]  /*181a0*/  @!P0 SYNCS.PHASECHK.TRANS64 P0, [R2+URZ+0x60], R5 ;  /* 0x00006005020085a7 */ /* 0x000e64000800007f */
[----:B-1----:R-:W-:Y:S05]  /*181b0*/  @!P0 BRA `(.L_x_5835) ;  /* 0xfffffffc00f08947 */ /* 0x002fea000383ffff */
[----:B------:R-:W-:Y:S05]  /*181c0*/  BRA `(.L_x_5899) ;  /* 0xffffffdc00a47947 */ /* 0x000fea000383ffff */
.L_x_5847:
[----:B0-----:R0:W1:Y:S02]  /*181d0*/  SYNCS.PHASECHK.TRANS64.TRYWAIT P0, [R2+URZ+0x36860], R3 ;  /* 0x03686003020075a7 */ /* 0x001064000800017f */
[----:B-1----:R-:W-:Y:S05]  /*181e0*/  @!P0 NANOSLEEP.SYNCS 0x989680 ;  /* 0x009896800000895d */ /* 0x002fea0003900000 */
[----:B------:R-:W1:Y:S02]  /*181f0*/  @!P0 SYNCS.PHASECHK.TRANS64 P0, [R2+URZ+0x36860], R3 ;  /* 0x03686003020085a7 */ /* 0x000e64000800007f */
[----:B-1----:R-:W-:Y:S05]  /*18200*/  @!P0 BRA `(.L_x_5847) ;  /* 0xfffffffc00f08947 */ /* 0x002fea000383ffff */
[----:B------:R-:W-:Y:S05]  /*18210*/  BRA `(.L_x_5900) ;  /* 0xffffffe400247947 */ /* 0x000fea000383ffff */
.L_x_5855:
[----:B------:R-:W-:Y:S01]  /*18220*/  BSSY B0, `(.L_x_5901) ;  /* 0x0000008000007945 */ /* 0x000fe20003800000 */
[----:B-----5:R-:W-:Y:S02]  /*18230*/  IMAD.MOV.U32 R13, RZ, RZ, R2 ;  /* 0x000000ffff0d7224 */ /* 0x020fe400078e0002 */
[----:B------:R-:W-:Y:S02]  /*18240*/  IMAD.MOV.U32 R12, RZ, RZ, RZ ;  /* 0x000000ffff0c7224 */ /* 0x000fe400078e00ff */
[----:B------:R-:W-:Y:S02]  /*18250*/  IMAD.MOV.U32 R11, RZ, RZ, 0x1f ;  /* 0x0000001fff0b7424 */ /* 0x000fe400078e00ff */
[----:B------:R-:W-:-:S07]  /*18260*/  IMAD.MOV.U32 R15, RZ, RZ, -0x1 ;  /* 0xffffffffff0f7424 */ /* 0x000fce00078e00ff */
[----:B-1----:R-:W-:Y:S05]  /*18270*/  WARPSYNC.COLLECTIVE R15, `(.L_x_5902) ;  /* 0x000000000f087348 */ /* 0x002fea0003c00000 */
[----:B------:R0:W2:Y:S02]  /*18280*/  SHFL.IDX P6, R14, R13, R12, R11 ;  /* 0x0000000c0d0e7389 */ /* 0x0000a400000c000b */
[----:B012---:R-:W-:Y:S01]  /*18290*/  ENDCOLLECTIVE ;  /* 0x000000000000791b */ /* 0x007fe20003800000 */
.L_x_5902:
[----:B------:R-:W-:Y:S05]  /*182a0*/  BSYNC B0 ;  /* 0x0000000000007941 */ /* 0x000fea0003800000 */
.L_x_5901:
[----:B------:R-:W-:Y:S05]  /*182b0*/  BRA `(.L_x_5903) ;  /* 0xffffffe800587947 */ /* 0x000fea000383ffff */
.L_x_5858:
[----:B0-----:R0:W1:Y:S02]  /*182c0*/  SYNCS.PHASECHK.TRANS64.TRYWAIT P0, [R0+URZ+0x36820], R3 ;  /* 0x03682003000075a7 */ /* 0x001064000800017f */
[----:B-1----:R-:W-:Y:S05]  /*182d0*/  @!P0 NANOSLEEP.SYNCS 0x989680 ;  /* 0x009896800000895d */ /* 0x002fea0003900000 */
[----:B------:R-:W1:Y:S02]  /*182e0*/  @!P0 SYNCS.PHASECHK.TRANS64 P0, [R0+URZ+0x36820], R3 ;  /* 0x03682003000085a7 */ /* 0x000e64000800007f */
[----:B-1----:R-:W-:Y:S05]  /*182f0*/  @!P0 BRA `(.L_x_5858) ;  /* 0xfffffffc00f08947 */ /* 0x002fea000383ffff */
[----:B------:R-:W-:Y:S05]  /*18300*/  BRA `(.L_x_5904) ;  /* 0xffffffe800a47947 */ /* 0x000fea000383ffff */
.L_x_5859:
        /* <DEDUP_REMOVED lines=11> */
.L_x_5906:
[----:B------:R-:W-:Y:S05]  /*183c0*/  BSYNC B0 ;  /* 0x0000000000007941 */ /* 0x000fea0003800000 */
.L_x_5905:
[----:B------:R-:W-:Y:S05]  /*183d0*/  BRA `(.L_x_5907) ;  /* 0xffffffe8008c7947 */ /* 0x000fea000383ffff */
.L_x_5862:
[----:B------:R-:W-:Y:S01]  /*183e0*/  BSSY B1, `(.L_x_5908) ;  /* 0x0000006000017945 */ /* 0x000fe20003800000 */
[----:B------:R-:W-:-:S07]  /*183f0*/  IMAD.MOV.U32 R15, RZ, RZ, -0x1 ;  /* 0xffffffffff0f7424 */ /* 0x000fce00078e00ff */
[----:B01----:R-:W-:Y:S05]  /*18400*/  WARPSYNC.COLLECTIVE R15, `(.L_x_5909) ;  /* 0x000000000f0c7348 */ /* 0x003fea0003c00000 */
[----:B------:R-:W-:Y:S02]  /*18410*/  ELECT P6, UR62, PT ;  /* 0x00000000003e782f */ /* 0x000fe400038c0000 */
[----:B------:R-:W-:Y:S01]  /*18420*/  MOV R14, UR62 ;  /* 0x0000003e000e7c02 */ /* 0x000fe20008000f00 */
[----:B01----:R-:W-:Y:S10]  /*18430*/  ENDCOLLECTIVE ;  /* 0x000000000000791b */ /* 0x003ff40003800000 */
.L_x_5909:
[----:B------:R-:W-:Y:S05]  /*18440*/  BSYNC B1 ;  /* 0x0000000000017941 */ /* 0x000fea0003800000 */
.L_x_5908:
[----:B------:R-:W-:Y:S05]  /*18450*/  BRA `(.L_x_5910) ;  /* 0xffffffe800847947 */ /* 0x000fea000383ffff */
.L_x_5864:
[----:B0-----:R0:W1:Y:S02]  /*18460*/  SYNCS.PHASECHK.TRANS64.TRYWAIT P0, [R6+URZ], R5 ;  /* 0x00000005060075a7 */ /* 0x001064000800017f */
[----:B-1----:R-:W-:Y:S05]  /*18470*/  @!P0 NANOSLEEP.SYNCS 0x989680 ;  /* 0x009896800000895d */ /* 0x002fea0003900000 */
[----:B------:R-:W1:Y:S02]  /*18480*/  @!P0 SYNCS.PHASECHK.TRANS64 P0, [R6+URZ], R5 ;  /* 0x00000005060085a7 */ /* 0x000e64000800007f */
[----:B-1----:R-:W-:Y:S05]  /*18490*/  @!P0 BRA `(.L_x_5864) ;  /* 0xfffffffc00f08947 */ /* 0x002fea000383ffff */
[----:B------:R-:W-:Y:S05]  /*184a0*/  BRA `(.L_x_5911) ;  /* 0xffffffe800bc7947 */ /* 0x000fea000383ffff */
.L_x_5865:
[----:B-1----:R1:W2:Y:S02]  /*184b0*/  SYNCS.PHASECHK.TRANS64.TRYWAIT P0, [R3+URZ], R2 ;  /* 0x00000002030075a7 */ /* 0x0022a4000800017f */
[----:B--2---:R-:W-:Y:S05]  /*184c0*/  @!P0 NANOSLEEP.SYNCS 0x989680 ;  /* 0x009896800000895d */ /* 0x004fea0003900000 */
[----:B------:R-:W2:Y:S02]  /*184d0*/  @!P0 SYNCS.PHASECHK.TRANS64 P0, [R3+URZ], R2 ;  /* 0x00000002030085a7 */ /* 0x000ea4000800007f */
[----:B--2---:R-:W-:Y:S05]  /*184e0*/  @!P0 BRA `(.L_x_5865) ;  /* 0xfffffffc00f08947 */ /* 0x004fea000383ffff */
[----:B------:R-:W-:Y:S05]  /*184f0*/  BRA `(.L_x_5912) ;  /* 0xffffffe800b07947 */ /* 0x000fea000383ffff */
.L_x_5867:
[----:B-1----:R1:W2:Y:S02]  /*18500*/  SYNCS.PHASECHK.TRANS64.TRYWAIT P0, [R18+URZ], R5 ;  /* 0x00000005120075a7 */ /* 0x0022a4000800017f */
[----:B--2---:R-:W-:Y:S05]  /*18510*/  @!P0 NANOSLEEP.SYNCS 0x989680 ;  /* 0x009896800000895d */ /* 0x004fea0003900000 */
[----:B------:R-:W2:Y:S02]  /*18520*/  @!P0 SYNCS.PHASECHK.TRANS64 P0, [R18+URZ], R5 ;  /* 0x00000005120085a7 */ /* 0x000ea4000800007f */
[----:B--2---:R-:W-:Y:S05]  /*18530*/  @!P0 BRA `(.L_x_5867) ;  /* 0xfffffffc00f08947 */ /* 0x004fea000383ffff */
[----:B------:R-:W-:Y:S05]  /*18540*/  BRA `(.L_x_5913) ;  /* 0xffffffe800b47947 */ /* 0x000fea000383ffff */
.L_x_5914:
        /* <DEDUP_REMOVED lines=11> */
.L_x_15310:


//--------------------- .text._ZN7cutlass13device_kernelIN5flash11enable_sm90INS1_16FlashAttnFwdSm90INS1_25CollectiveMainloopFwdSm90ILi2EN4cute5tupleIJNS5_1CILi1EEES8_S8_EEENS6_IJNS7_ILi128EEENS7_ILi112EEENS7_ILi192EEEEEELi192ENS_6half_tEfNS_4arch4Sm90ELb1ELb0ELb1ELb1ELb0ELb0ELb0ELb1ELb1ELb1ELb0ELb0EEENS1_21CollectiveEpilogueFwdINS6_IJSA_SC_SB_EEES9_SE_SG_Li256ELb1ELb1ELb0ELb0EEENS1_36VarlenDynamicPersistentTileSchedulerILi128ELi112ELi256ELi128ELb0ELb1ELb1ELb1ELb1ELb1EEEEEEEEEvNT_6ParamsE --------------------------
	.section	.text._ZN7cutlass13device_kernelIN5flash11enable_sm90INS1_16FlashAttnFwdSm90INS1_25CollectiveMainloopFwdSm90ILi2EN4cute5tupleIJNS5_1CILi1EEES8_S8_EEENS6_IJNS7_ILi128EEENS7_ILi112EEENS7_ILi192EEEEEELi192ENS_6half_tEfNS_4arch4Sm90ELb1ELb0ELb1ELb1ELb0ELb0ELb0ELb1ELb1ELb1ELb0ELb0EEENS1_21CollectiveEpilogueFwdINS6_IJSA_SC_SB_EEES9_SE_SG_Li256ELb1ELb1ELb0ELb0EEENS1_36VarlenDynamicPersistentTileSchedulerILi128ELi112ELi256ELi128ELb0ELb1ELb1ELb1ELb1ELb1EEEEEEEEEvNT_6ParamsE,"ax",@progbits
	.align	128
.text._ZN7cutlass13device_kernelIN5flash11enable_sm90INS1_16FlashAttnFwdSm90INS1_25CollectiveMainloopFwdSm90ILi2EN4cute5tupleIJNS5_1CILi1EEES8_S8_EEENS6_IJNS7_ILi128EEENS7_ILi112EEENS7_ILi192EEEEEELi192ENS_6half_tEfNS_4arch4Sm90ELb1ELb0ELb1ELb1ELb0ELb0ELb0ELb1ELb1ELb1ELb0ELb0EEENS1_21CollectiveEpilogueFwdINS6_IJSA_SC_SB_EEES9_SE_SG_Li256ELb1ELb1ELb0ELb0EEENS1_36VarlenDynamicPersistentTileSchedulerILi128ELi112ELi256ELi128ELb0ELb1ELb1ELb1ELb1ELb1EEEEEEEEEvNT_6ParamsE:
        .type           _ZN7cutlass13device_kernelIN5flash11enable_sm90INS1_16FlashAttnFwdSm90INS1_25CollectiveMainloopFwdSm90ILi2EN4cute5tupleIJNS5_1CILi1EEES8_S8_EEENS6_IJNS7_ILi128EEENS7_ILi112EEENS7_ILi192EEEEEELi192ENS_6half_tEfNS_4arch4Sm90ELb1ELb0ELb1ELb1ELb0ELb0ELb0ELb1ELb1ELb1ELb0ELb0EEENS1_21CollectiveEpilogueFwdINS6_IJSA_SC_SB_EEES9_SE_SG_Li256ELb1ELb1ELb0ELb0EEENS1_36VarlenDynamicPersistentTileSchedulerILi128ELi112ELi256ELi128ELb0ELb1ELb1ELb1ELb1ELb1EEEEEEEEEvNT_6ParamsE,@function
        .size           _ZN7cutlass13device_kernelIN5flash11enable_sm90INS1_16FlashAttnFwdSm90INS1_25CollectiveMainloopFwdSm90ILi2EN4cute5tupleIJNS5_1CILi1EEES8_S8_EEENS6_IJNS7_ILi128EEENS7_ILi112EEENS7_ILi192EEEEEELi192ENS_6half_tEfNS_4arch4Sm90ELb1ELb0ELb1ELb1ELb0ELb0ELb0ELb1ELb1ELb1ELb0ELb0EEENS1_21CollectiveEpilogueFwdINS6_IJSA_SC_SB_EEES9_SE_SG_Li256ELb1ELb1ELb0ELb0EEENS1_36VarlenDynamicPersistentTileSchedulerILi128ELi112ELi256ELi128ELb0ELb1ELb1ELb1ELb1ELb1EEEEEEEEEvNT_6ParamsE,(.L_x_15311 - _ZN7cutlass13device_kernelIN5flash11enable_sm90INS1_16FlashAttnFwdSm90INS1_25CollectiveMainloopFwdSm90ILi2EN4cute5tupleIJNS5_1CILi1EEES8_S8_EEENS6_IJNS7_ILi128EEENS7_ILi112EEENS7_ILi192EEEEEELi192ENS_6half_tEfNS_4arch4Sm90ELb1ELb0ELb1ELb1ELb0ELb0ELb0ELb1ELb1ELb1ELb0ELb0EEENS1_21CollectiveEpilogueFwdINS6_IJSA_SC_SB_EEES9_SE_SG_Li256ELb1ELb1ELb0ELb0EEENS1_36VarlenDynamicPersistentTileSchedulerILi128ELi112ELi256ELi128ELb0ELb1ELb1ELb1ELb1ELb1EEEEEEEEEvNT_6ParamsE)
        .other          _ZN7cutlass13device_kernelIN5flash11enable_sm90INS1_16FlashAttnFwdSm90INS1_25CollectiveMainloopFwdSm90ILi2EN4cute5tupleIJNS5_1CILi1EEES8_S8_EEENS6_IJNS7_ILi128EEENS7_ILi112EEENS7_ILi192EEEEEELi192ENS_6half_tEfNS_4arch4Sm90ELb1ELb0ELb1ELb1ELb0ELb0ELb0ELb1ELb1ELb1ELb0ELb0EEENS1_21CollectiveEpilogueFwdINS6_IJSA_SC_SB_EEES9_SE_SG_Li256ELb1ELb1ELb0ELb0EEENS1_36VarlenDynamicPersistentTileSchedulerILi128ELi112ELi256ELi128ELb0ELb1ELb1ELb1ELb1ELb1EEEEEEEEEvNT_6ParamsE,@"STO_CUDA_ENTRY STV_DEFAULT"
_ZN7cutlass13device_kernelIN5flash11enable_sm90INS1_16FlashAttnFwdSm90INS1_25CollectiveMainloopFwdSm90ILi2EN4cute5tupleIJNS5_1CILi1EEES8_S8_EEENS6_IJNS7_ILi128EEENS7_ILi112EEENS7_ILi192EEEEEELi192ENS_6half_tEfNS_4arch4Sm90ELb1ELb0ELb1ELb1ELb0ELb0ELb0ELb1ELb1ELb1ELb0ELb0EEENS1_21CollectiveEpilogueFwdINS6_IJSA_SC_SB_EEES9_SE_SG_Li256ELb1ELb1ELb0ELb0EEENS1_36VarlenDynamicPersistentTileSchedulerILi128ELi112ELi256ELi128ELb0ELb1ELb1ELb1ELb1ELb1EEEEEEEEEvNT_6ParamsE:
        /* <DEDUP_REMOVED lines=18> */
.L_x_5916:
[----:B------:R-:W-:Y:S05]  /*0120*/  BSYNC B0 ;  /* 0x0000000000007941 */ /* 0x000fea0003800000 */
.L_x_5915:
        /* <DEDUP_REMOVED lines=41> */
.L_x_5917:
        /* <DEDUP_REMOVED lines=22> */
.L_x_5918:
        /* <DEDUP_REMOVED lines=18> */
.L_x_5919:
        /* <DEDUP_REMOVED lines=22> */
.L_x_5920:
        /* <DEDUP_REMOVED lines=22> */
.L_x_5921:
        /* <DEDUP_REMOVED lines=8> */
.L_x_5923:
        /* <DEDUP_REMOVED lines=19> */
[----:B------:R-:W-:Y:S01]  /*0ab0*/  UMOV UR36, URZ ;  /* 0x0000003f00247c82 */ /* 0x000fe20008000000 */
[----:B0-----:R-:W-:-:S05]  /*0ac0*/  VIADD R220, R0, 0xffffff80 ;  /* 0xffffff8000dc7836 */ /* 0x001fca0000000000 */
[----:B------:R-:W-:-:S04]  /*0ad0*/  SHF.R.S32.HI R3, RZ, 0x1f, R220 ;  /* 0x0000001fff037819 */ /* 0x000fc800000114dc */
[CC--:B------:R-:W-:Y:S02]  /*0ae0*/  LEA.HI R0, R3.reuse, R220.reuse, RZ, 0x7 ;  /* 0x000000dc03007211 */ /* 0x0c0fe400078f38ff */
[CC--:B------:R-:W-:Y:S02]  /*0af0*/  LEA.HI R4, R3.reuse, R220.reuse, RZ, 0x5 ;  /* 0x000000dc03047211 */ /* 0x0c0fe400078f28ff */
[----:B------:R-:W-:Y:S02]  /*0b00*/  LOP3.LUT R5, R0, 0xffffff80, RZ, 0xc0, !PT ;  /* 0xffffff8000057812 */ /* 0x000fe400078ec0ff */
[----:B------:R-:W-:Y:S01]  /*0b10*/  LEA.HI R10, R3, R220, RZ, 0x2 ;  /* 0x000000dc030a7211 */ /* 0x000fe200078f10ff */
[----:B------:R-:W-:Y:S01]  /*0b20*/  IMAD.SHL.U32 R4, R4, 0x20, RZ ;  /* 0x0000002004047824 */ /* 0x000fe200078e00ff */
[----:B------:R-:W-:Y:S01]  /*0b30*/  SHF.R.S32.HI R213, RZ, 0x7, R0 ;  /* 0x00000007ffd57819 */ /* 0x000fe20000011400 */
[----:B------:R-:W-:-:S03]  /*0b40*/  IMAD.IADD R212, R220, 0x1, -R5 ;  /* 0x00000001dcd47824 */ /* 0x000fc600078e0a05 */
[----:B------:R-:W-:Y:S02]  /*0b50*/  LOP3.LUT R4, R4, 0xfffffc00, RZ, 0xc0, !PT ;  /* 0xfffffc0004047812 */ /* 0x000fe400078ec0ff */
[----:B------:R-:W-:Y:S02]  /*0b60*/  SHF.R.S32.HI R9, RZ, 0x1f, R212 ;  /* 0x0000001fff097819 */ /* 0x000fe400000114d4 */
[----:B------:R-:W-:Y:S02]  /*0b70*/  LEA.HI R0, R0, R213, RZ, 0x1 ;  /* 0x000000d500007211 */ /* 0x000fe400078f08ff */
[CC--:B------:R-:W-:Y:S02]  /*0b80*/  LEA.HI R6, R9.reuse, R212.reuse, RZ, 0x2 ;  /* 0x000000d409067211 */ /* 0x0c0fe400078f10ff */
[----:B------:R-:W-:Y:S02]  /*0b90*/  LEA.HI R9, R9, R212, RZ, 0x5 ;  /* 0x000000d409097211 */ /* 0x000fe400078f28ff */
[----:B------:R-:W-:-:S02]  /*0ba0*/  SHF.R.S32.HI R8, RZ, 0x2, R6 ;  /* 0x00000002ff087819 */ /* 0x000fc40000011406 */
[----:B------:R-:W-:Y:S02]  /*0bb0*/  SHF.R.S32.HI R11, RZ, 0x1f, R6 ;  /* 0x0000001fff0b7819 */ /* 0x000fe40000011406 */
[----:B------:R-:W-:Y:S02]  /*0bc0*/  SHF.R.S32.HI R9, RZ, 0x5, R9 ;  /* 0x00000005ff097819 */ /* 0x000fe40000011409 */
[----:B------:R-:W-:Y:S02]  /*0bd0*/  LEA.HI R11, R11, R8, RZ, 0x3 ;  /* 0x000000080b0b7211 */ /* 0x000fe400078f18ff */
[----:B------:R-:W-:Y:S02]  /*0be0*/  LOP3.LUT R0, R0, 0x3fffffe, RZ, 0xc0, !PT ;  /* 0x03fffffe00007812 */ /* 0x000fe400078ec0ff */
[----:B------:R-:W-:-:S03]  /*0bf0*/  LOP3.LUT R11, R11, 0xfffffff8, RZ, 0xc0, !PT ;  /* 0xfffffff80b0b7812 */ /* 0x000fc600078ec0ff */
[----:B------:R-:W-:Y:S02]  /*0c00*/  IMAD.IADD R0, R213, 0x1, -R0 ;  /* 0x00000001d5007824 */ /* 0x000fe400078e0a00 */
[----:B------:R-:W-:-:S04]  /*0c10*/  IMAD.IADD R8, R8, 0x1, -R11 ;  /* 0x0000000108087824 */ /* 0x000fc800078e0a0b */
[----:B------:R-:W-:-:S04]  /*0c20*/  IMAD R9, R9, 0x10, R8 ;  /* 0x0000001009097824 */ /* 0x000fc800078e0208 */
[----:B------:R-:W-:Y:S01]  /*0c30*/  IMAD R214, R0, 0x40, R9 ;  /* 0x0000004000d67824 */ /* 0x000fe200078e0209 */
[----:B--2---:R-:W-:Y:S02]  /*0c40*/  R2UR UR4, R2 ;  /* 0x00000000020472ca */ /* 0x004fe400000e0000 */
[CC--:B------:R-:W-:Y:S02]  /*0c50*/  LEA.HI R2, R3.reuse, R220.reuse, RZ, 0x4 ;  /* 0x000000dc03027211 */ /* 0x0c0fe400078f20ff */
[----:B------:R-:W-:Y:S02]  /*0c60*/  LEA.HI R3, R3, R220, RZ, 0x3 ;  /* 0x000000dc03037211 */ /* 0x000fe400078f18ff */
[----:B------:R-:W-:Y:S02]  /*0c70*/  SHF.R.S32.HI R7, RZ, 0x4, R2 ;  /* 0x00000004ff077819 */ /* 0x000fe40000011402 */
[C---:B------:R-:W-:Y:S02]  /*0c80*/  LOP3.LUT R5, R2.reuse, 0x3fffff0, RZ, 0xc0, !PT ;  /* 0x03fffff002057812 */ /* 0x040fe400078ec0ff */
[----:B------:R-:W-:-:S02]  /*0c90*/  LEA.HI R2, R2, R7, RZ, 0x1 ;  /* 0x0000000702027211 */ /* 0x000fc400078f08ff */
[----:B------:R-:W-:Y:S01]  /*0ca0*/  SHF.R.S32.HI R210, RZ, 0x3, R3 ;  /* 0x00000003ffd27819 */ /* 0x000fe20000011403 */
[----:B------:R-:W-:Y:S01]  /*0cb0*/  IMAD.IADD R5, R220, 0x1, -R5 ;  /* 0x00000001dc057824 */ /* 0x000fe200078e0a05 */
[----:B------:R-:W-:Y:S01]  /*0cc0*/  LOP3.LUT R2, R2, 0x1ffffffe, RZ, 0xc0, !PT ;  /* 0x1ffffffe02027812 */ /* 0x000fe200078ec0ff */
[----:B------:R-:W-:Y:S02]  /*0cd0*/  ULOP3.LUT UR7, UR4, 0x1, URZ, 0xfc, !UPT ;  /* 0x0000000104077892 */ /* 0x000fe4000f8efc3f */
[----:B------:R-:W-:Y:S01]  /*0ce0*/  IMAD R5, R5, 0x40, R4 ;  /* 0x0000004005057824 */ /* 0x000fe200078e0204 */
[----:B------:R-:W-:Y:S01]  /*0cf0*/  UMOV UR4, URZ ;  /* 0x0000003f00047c82 */ /* 0x000fe20008000000 */
[----:B------:R-:W-:Y:S01]  /*0d00*/  IMAD.IADD R2, R7, 0x1, -R2 ;  /* 0x0000000107027824 */ /* 0x000fe200078e0a02 */
[----:B------:R-:W-:Y:S01]  /*0d10*/  LOP3.LUT R7, R10, 0xfffffffc, RZ, 0xc0, !PT ;  /* 0xfffffffc0a077812 */ /* 0x000fe200078ec0ff */
[----:B------:R-:W-:Y:S02]  /*0d20*/  IMAD.U32 R216, RZ, RZ, UR7 ;  /* 0x00000007ffd87e24 */ /* 0x000fe4000f8e00ff */
[----:B------:R-:W-:-:S02]  /*0d30*/  IMAD R215, R2, 0x8, R5 ;  /* 0x0000000802d77824 */ /* 0x000fc400078e0205 */
[----:B------:R-:W-:Y:S01]  /*0d40*/  IMAD.IADD R4, R220, 0x1, -R7 ;  /* 0x00000001dc047824 */ /* 0x000fe200078e0a07 */
[----:B------:R-:W-:Y:S01]  /*0d50*/  LOP3.LUT R7, R3, 0xfffffff8, RZ, 0xc0, !PT ;  /* 0xfffffff803077812 */ /* 0x000fe200078ec0ff */
[----:B------:R-:W-:Y:S01]  /*0d60*/  IMAD.U32 R211, RZ, RZ, UR4 ;  /* 0x00000004ffd37e24 */ /* 0x000fe2000f8e00ff */
[----:B------:R-:W-:Y:S02]  /*0d70*/  LOP3.LUT R3, R6, 0x7ffffffc, RZ, 0xc0, !PT ;  /* 0x7ffffffc06037812 */ /* 0x000fe400078ec0ff */
[----:B------:R-:W-:Y:S01]  /*0d80*/  LEA.HI R10, R4, R4, RZ, 0x1 ;  /* 0x00000004040a7211 */ /* 0x000fe200078f08ff */
[----:B------:R-:W-:Y:S02]  /*0d90*/  IMAD.IADD R206, R220, 0x1, -R7 ;  /* 0x00000001dcce7824 */ /* 0x000fe400078e0a07 */
[----:B------:R-:W-:Y:S01]  /*0da0*/  IMAD.IADD R22, R212, 0x1, -R3 ;  /* 0x00000001d4167824 */ /* 0x000fe200078e0a03 */
[----:B------:R-:W-:Y:S01]  /*0db0*/  LOP3.LUT R11, R10, 0x1ffffffe, RZ, 0xc0, !PT ;  /* 0x1ffffffe0a0b7812 */ /* 0x000fe200078ec0ff */
[----:B------:R-:W-:-:S04]  /*0dc0*/  IMAD.SHL.U32 R16, R206, 0x8, RZ ;  /* 0x00000008ce107824 */ /* 0x000fc800078e00ff */
[C---:B------:R-:W-:Y:S01]  /*0dd0*/  VIADD R204, R16.reuse, 0x40 ;  /* 0x0000004010cc7836 */ /* 0x040fe20000000000 */
[----:B------:R-:W-:Y:S01]  /*0de0*/  SHF.R.S32.HI R219, RZ, 0x1f, R16 ;  /* 0x0000001fffdb7819 */ /* 0x000fe20000011410 */
[----:B------:R-:W-:Y:S02]  /*0df0*/  VIADD R205, R16, 0x80 ;  /* 0x0000008010cd7836 */ /* 0x000fe40000000000 */
[----:B------:R-:W-:Y:S01]  /*0e00*/  IMAD.IADD R11, R4, 0x1, -R11 ;  /* 0x00000001040b7824 */ /* 0x000fe200078e0a0b */
[----:B------:R-:W-:Y:S02]  /*0e10*/  SHF.R.S32.HI R218, RZ, 0x1f, R204 ;  /* 0x0000001fffda7819 */ /* 0x000fe400000114cc */
[----:B------:R-:W-:Y:S01]  /*0e20*/  SHF.R.S32.HI R217, RZ, 0x1f, R205 ;  /* 0x0000001fffd97819 */ /* 0x000fe200000114cd */
[----:B------:R-:W-:-:S07]  /*0e30*/  IMAD R23, R11, 0x8, R214 ;  /* 0x000000080b177824 */ /* 0x000fce00078e02d6 */
.L_x_5977:
[----:B0-2---:R-:W0:Y:S01]  /*0e40*/  LDC.64 R2, c[0x0][0xc88] ;  /* 0x00032200ff027b82 */ /* 0x005e220000000a00 */
        /* <DEDUP_REMOVED lines=41> */
[----:B-1--4-:R-:W-:Y:S06]  /*10e0*/  @P2 BRA `(.L_x_5924) ;  /* 0x0000000000402947 */ /* 0x012fec0003800000 */
        /* <DEDUP_REMOVED lines=16> */
.L_x_5924:
        /* <DEDUP_REMOVED lines=11> */
.L_x_5925:
        /* <DEDUP_REMOVED lines=15> */
.L_x_5926:
        /* <DEDUP_REMOVED lines=20> */
[----:B------:R-:W-:Y:S02]  /*14d0*/  CS2R R108, SRZ ;  /* 0x00000000006c7805 */ /* 0x000fe4000001ff00 */
[----:B------:R-:W-:-:S02]  /*14e0*/  CS2R R106, SRZ ;  /* 0x00000000006a7805 */ /* 0x000fc4000001ff00 */
[----:B------:R-:W-:Y:S01]  /*14f0*/  CS2R R104, SRZ ;  /* 0x0000000000687805 */ /* 0x000fe2000001ff00 */
[----:B------:R-:W-:Y:S01]  /*1500*/  @UP0 USHF.R.U32.HI UR6, URZ, UR8, UR5 ;  /* 0x000000083f060299 */ /* 0x000fe20008011605 */
[----:B------:R-:W-:Y:S01]  /*1510*/  CS2R R42, SRZ ;  /* 0x00000000002a7805 */ /* 0x000fe2000001ff00 */
[----:B------:R-:W-:Y:S01]  /*1520*/  UIADD3 UR5, UR9, 0x6f, URZ ;  /* 0x0000006f09057890 */ /* 0x000fe2000fffe03f */
[----:B------:R-:W-:Y:S01]  /*1530*/  CS2R R98, SRZ ;  /* 0x0000000000627805 */ /* 0x000fe2000001ff00 */
[----:B------:R-:W-:Y:S01]  /*1540*/  UIADD3 UR7, UR7, UR6, URZ ;  /* 0x0000000607077290 */ /* 0x000fe2000fffe03f */
[----:B------:R-:W-:Y:S01]  /*1550*/  CS2R R100, SRZ ;  /* 0x0000000000647805 */ /* 0x000fe2000001ff00 */
[----:B------:R-:W-:Y:S01]  /*1560*/  UMOV UR4, URZ ;  /* 0x0000003f00047c82 */ /* 0x000fe20008000000 */
[----:B------:R-:W-:Y:S01]  /*1570*/  UMOV UR6, URZ ;  /* 0x0000003f00067c82 */ /* 0x000fe20008000000 */
[----:B------:R-:W-:Y:S01]  /*1580*/  UIMAD.WIDE UR4, UR5, -0x6db6db6d, UR4 ;  /* 0x92492493050478a5 */ /* 0x000fe2000f8e0204 */
[----:B------:R-:W-:Y:S01]  /*1590*/  CS2R R96, SRZ ;  /* 0x0000000000607805 */ /* 0x000fe2000001ff00 */
[----:B------:R-:W-:Y:S01]  /*15a0*/  UIMAD.WIDE UR6, UR7, -0x6db6db6d, UR6 ;  /* 0x92492493070678a5 */ /* 0x000fe2000f8e0206 */
[----:B------:R-:W-:Y:S01]  /*15b0*/  CS2R R94, SRZ ;  /* 0x00000000005e7805 */ /* 0x000fe2000001ff00 */
[----:B------:R-:W-:Y:S01]  /*15c0*/  USHF.R.U32.HI UR4, URZ, 0x1f, UR5 ;  /* 0x0000001f3f047899 */ /* 0x000fe20008011605 */
[----:B------:R-:W-:Y:S01]  /*15d0*/  CS2R R92, SRZ ;  /* 0x00000000005c7805 */ /* 0x000fe2000001ff00 */
[----:B------:R-:W-:Y:S01]  /*15e0*/  USHF.R.U32.HI UR6, URZ, 0x1f, UR7 ;  /* 0x0000001f3f067899 */ /* 0x000fe20008011607 */
[----:B------:R-:W-:Y:S01]  /*15f0*/  CS2R R90, SRZ ;  /* 0x00000000005a7805 */ /* 0x000fe2000001ff00 */
[----:B------:R-:W-:Y:S01]  /*1600*/  ULEA.HI.SX32 UR4, UR5, UR4, 0x1a ;  /* 0x0000000405047291 */ /* 0x000fe2000f8fd23f */
        /* <DEDUP_REMOVED lines=9> */
[----:B------:R-:W-:Y:S01]  /*16a0*/  USEL UR37, UR4, UR6, UP0 ;  /* 0x0000000604257287 */ /* 0x000fe20008000000 */
[----:B------:R-:W-:-:S02]  /*16b0*/  CS2R R74, SRZ ;  /* 0x00000000004a7805 */ /* 0x000fc4000001ff00 */
[----:B------:R-:W-:Y:S02]  /*16c0*/  CS2R R72, SRZ ;  /* 0x0000000000487805 */ /* 0x000fe4000001ff00 */
[----:B------:R-:W-:Y:S01]  /*16d0*/  CS2R R70, SRZ ;  /* 0x0000000000467805 */ /* 0x000fe2000001ff00 */
[----:B------:R-:W-:Y:S01]  /*16e0*/  UISETP.GE.AND UP0, UPT, UR37, 0x1, UPT ;  /* 0x000000012500788c */ /* 0x000fe2000bf06270 */
[----:B------:R-:W-:Y:S02]  /*16f0*/  CS2R R68, SRZ ;  /* 0x0000000000447805 */ /* 0x000fe4000001ff00 */
[----:B------:R-:W-:Y:S02]  /*1700*/  CS2R R66, SRZ ;  /* 0x0000000000427805 */ /* 0x000fe4000001ff00 */
[----:B------:R-:W-:Y:S02]  /*1710*/  CS2R R64, SRZ ;  /* 0x0000000000407805 */ /* 0x000fe4000001ff00 */
[----:B------:R-:W-:-:S02]  /*1720*/  CS2R R62, SRZ ;  /* 0x00000000003e7805 */ /* 0x000fc4000001ff00 */
[----:B------:R-:W-:Y:S02]  /*1730*/  CS2R R60, SRZ ;  /* 0x00000000003c7805 */ /* 0x000fe4000001ff00 */
[----:B------:R-:W-:Y:S02]  /*1740*/  PLOP3.LUT P1, PT, PT, PT, UP0, 0x80, 0x0 ;  /* 0x000000000000781c */ /* 0x000fe40003f2f008 */
        /* <DEDUP_REMOVED lines=50> */
.L_x_5928:
        /* <DEDUP_REMOVED lines=11> */
.L_x_6106:
[----:B------:R-:W-:Y:S05]  /*1b20*/  @!P0 BRA `(.L_x_5930) ;  /* 0x0000000000048947 */ /* 0x000fea0003800000 */
[----:B------:R-:W-:Y:S01]  /*1b30*/  BPT.TRAP 0x1 ;  /* 0x000000040000795c */ /* 0x000fe20000300000 */
.L_x_5930:
[----:B0-----:R-:W-:Y:S02]  /*1b40*/  IMAD.U32 R0, RZ, RZ, UR36 ;  /* 0x00000024ff007e24 */ /* 0x001fe4000f8e00ff */
[----:B------:R-:W-:-:S03]  /*1b50*/  IMAD.U32 R3, RZ, RZ, UR60 ;  /* 0x0000003cff037e24 */ /* 0x000fc6000f8e00ff */
[----:B------:R-:W-:Y:S02]  /*1b60*/  LEA R0, R0, UR38, 0x3 ;  /* 0x0000002600007c11 */ /* 0x000fe4000f8e18ff */
[----:B------:R-:W-:-:S04]  /*1b70*/  SHF.L.U32 R3, R3, 0x1f, RZ ;  /* 0x0000001f03037819 */ /* 0x000fc800000006ff */
[----:B------:R0:W1:Y:S01]  /*1b80*/  SYNCS.PHASECHK.TRANS64.TRYWAIT P2, [R0+URZ+0x36830], R3 ;  /* 0x03683003000075a7 */ /* 0x000062000804017f */
[----:B------:R-:W-:Y:S05]  /*1b90*/  @!P0 BRA `(.L_x_5931) ;  /* 0x0000000000048947 */ /* 0x000fea0003800000 */
[----:B------:R-:W-:Y:S01]  /*1ba0*/  BPT.TRAP 0x1 ;  /* 0x000000040000795c */ /* 0x000fe20000300000 */
.L_x_5931:
[----:B------:R-:W2:Y:S02]  /*1bb0*/  S2R R2, SR_TID.X ;  /* 0x0000000000027919 */ /* 0x000ea40000002100 */
[----:B--2---:R-:W-:Y:S01]  /*1bc0*/  LOP3.LUT P1, RZ, R2, 0x7f, RZ, 0xc0, !PT ;  /* 0x0000007f02ff7812 */ /* 0x004fe2000782c0ff */
[----:B-1----:R-:W-:-:S12]  /*1bd0*/  @P2 BRA `(.L_x_5932) ;  /* 0x0000000000082947 */ /* 0x002fd80003800000 */
[----:B------:R-:W1:Y:S02]  /*1be0*/  SYNCS.PHASECHK.TRANS64.TRYWAIT P2, [R0+URZ+0x36830], R3 ;  /* 0x03683003000075a7 */ /* 0x000e64000804017f */
[----:B-1----:R-:W-:Y:S05]  /*1bf0*/  @!P2 BRA `(.L_x_5933) ;  /* 0x0000017c0034a947 */ /* 0x002fea0003800000 */
.L_x_5932:
        /* <DEDUP_REMOVED lines=22> */
[----:B------:R-:W-:Y:S01]  /*1d60*/  IMAD.U32 R5, RZ, RZ, UR6 ;  /* 0x00000006ff057e24 */ /* 0x000fe2000f8e00ff */
[----:B------:R-:W-:Y:S01]  /*1d70*/  UIADD3 UR14, UR4, 0x100, URZ ;  /* 0x00000100040e7890 */ /* 0x000fe2000fffe03f */
[----:B01----:R-:W-:Y:S01]  /*1d80*/  @!P1 VIADD R0, R0, 0x36840 ;  /* 0x0003684000009836 */ /* 0x003fe20000000000 */
        /* <DEDUP_REMOVED lines=40> */
[----:B------:R-:W-:Y:S01]  /*2010*/  UMOV UR39, 0x40000040 ;  /* 0x4000004000277882 */ /* 0x000fe20000000000 */
[----:B------:R-:W-:Y:S01]  /*2020*/  UMOV UR59, 0x40000040 ;  /* 0x40000040003b7882 */ /* 0x000fe20000000000 */
[----:B------:R-:W-:-:S02]  /*2030*/  CS2R R98, SRZ ;  /* 0x0000000000627805 */ /* 0x000fc4000001ff00 */
[----:B------:R-:W-:Y:S02]  /*2040*/  CS2R R96, SRZ ;  /* 0x0000000000607805 */ /* 0x000fe4000001ff00 */
[----:B------:R-:W-:Y:S01]  /*2050*/  CS2R R94, SRZ ;  /* 0x00000000005e7805 */ /* 0x000fe2000001ff00 */
        /* <DEDUP_REMOVED lines=42> */
[----:B------:R-:W-:-:S02]  /*2300*/  UIADD3 UR6, UR5, 0x4, URZ ;  /* 0x0000000405067890 */ /* 0x000fc4000fffe03f */
        /* <DEDUP_REMOVED lines=421> */
[----:B------:R-:W-:Y:S02]  /*3d60*/  R2UR UR14, R17 ;  /* 0x00000000110e72ca */ /* 0x000fe400000e0000 */
[----:B------:R-:W-:Y:S02]  /*3d70*/  R2UR UR13, R2 ;  /* 0x00000000020d72ca */ /* 0x000fe400000e0000 */
[----:B------:R-:W-:Y:S01]  /*3d80*/  R2UR UR12, R3 ;  /* 0x00000000030c72ca */ /* 0x000fe200000e0000 */
        /* <DEDUP_REMOVED lines=9> */
[----:B------:R-:W-:Y:S02]  /*3e20*/  R2UR UR38, R7 ;  /* 0x00000000072672ca */ /* 0x000fe400000e0000 */
[----:B------:R-:W-:Y:S02]  /*3e30*/  R2UR UR37, R8 ;  /* 0x00000000082572ca */ /* 0x000fe400000e0000 */
[----:B------:R-:W-:Y:S01]  /*3e40*/  R2UR UR36, R9 ;  /* 0x00000000092472ca */ /* 0x000fe200000e0000 */
[----:B------:R-:W-:Y:S02]  /*3e50*/  WARPGROUP.DEPBAR.LE gsb0, 0x0 ;  /* 0x00008000000079c5 */ /* 0x000fe40000010000 */
[----:B------:R-:W-:-:S06]  /*3e60*/  WARPGROUP.ARRIVE ;  /* 0x00000000000079c5 */ /* 0x000fcc0000000000 */
[----:B------:R-:W-:Y:S01]  /*3e70*/  HGMMA.64x16x16.F32 R40, gdesc[UR48], R40, gsb0 ;  /* 0x00200000302879f0 */ /* 0x000fe20008000828 */
[----:B------:R-:W-:Y:S01]  /*3e80*/  UMOV UR50, UR6 ;  /* 0x0000000600327c82 */ /* 0x000fe20008000000 */
[----:B------:R-:W-:Y:S01]  /*3e90*/  UMOV UR51, 0x40000040 ;  /* 0x4000004000337882 */ /* 0x000fe20000000000 */
[----:B------:R-:W-:Y:S02]  /*3ea0*/  UMOV UR6, 0xffffff90 ;  /* 0xffffff9000067882 */ /* 0x000fe40000000000 */
[----:B------:R-:W-:Y:S01]  /*3eb0*/  UIMAD UR6, UR37, UR6, 0x71 ;  /* 0x00000071250674a4 */ /* 0x000fe2000f8e0206 */
[----:B------:R-:W-:Y:S02]  /*3ec0*/  WARPGROUP.DEPBAR.LE gsb0, 0x0 ;  /* 0x00008000000079c5 */ /* 0x000fe40000010000 */
[----:B------:R-:W-:-:S06]  /*3ed0*/  WARPGROUP.ARRIVE ;  /* 0x00000000000079c5 */ /* 0x000fcc0000000000 */
[----:B------:R-:W-:Y:S01]  /*3ee0*/  HGMMA.64x16x16.F32 R32, gdesc[UR52], R32, gsb0 ;  /* 0x00200000342079f0 */ /* 0x000fe20008000820 */
[----:B------:R-:W-:Y:S01]  /*3ef0*/  UMOV UR52, UR5 ;  /* 0x0000000500347c82 */ /* 0x000fe20008000000 */
[----:B------:R-:W-:Y:S01]  /*3f00*/  UMOV UR53, 0x40000040 ;  /* 0x4000004000357882 */ /* 0x000fe20000000000 */
[----:B------:R-:W-:Y:S01]  /*3f10*/  UMOV UR54, UR7 ;  /* 0x0000000700367c82 */ /* 0x000fe20008000000 */
[----:B------:R-:W-:Y:S01]  /*3f20*/  UMOV UR55, 0x40000040 ;  /* 0x4000004000377882 */ /* 0x000fe20000000000 */
[----:B------:R-:W-:Y:S01]  /*3f30*/  ULDC UR5, c[0x0][0x448] ;  /* 0x0001120000057ab9 */ /* 0x000fe20000000800 */
[----:B------:R-:W-:Y:S01]  /*3f40*/  UMOV UR7, 0x40000040 ;  /* 0x4000004000077882 */ /* 0x000fe20000000000 */
[----:B------:R-:W-:-:S06]  /*3f50*/  UISETP.NE.AND UP0, UPT, UR5, 0x1, UPT ;  /* 0x000000010500788c */ /* 0x000fcc000bf05270 */
[----:B------:R-:W-:-:S05]  /*3f60*/  PLOP3.LUT P2, PT, PT, PT, UP0, 0x80, 0x0 ;  /* 0x000000000000781c */ /* 0x000fca0003f4f008 */
[----:B------:R-:W-:-:S08]  /*3f70*/  @UP0 ULDC UR5, c[0x0][0x44c] ;  /* 0x0001130000050ab9 */ /* 0x000fd00000000800 */
[----:B------:R-:W-:Y:S01]  /*3f80*/  @P2 IMAD.HI.U32 R7, R6, UR5, RZ ;  /* 0x0000000506072c27 */ /* 0x000fe2000f8e00ff */
[----:B------:R-:W-:Y:S01]  /*3f90*/  @UP0 ULDC UR5, c[0x0][0x450] ;  /* 0x0001140000050ab9 */ /* 0x000fe20000000800 */
        /* <DEDUP_REMOVED lines=31> */
[----:B------:R-:W-:Y:S02]  /*4190*/  IMAD.U32 R65, RZ, RZ, UR14 ;  /* 0x0000000eff417e24 */ /* 0x000fe4000f8e00ff */
[----:B------:R-:W-:Y:S01]  /*41a0*/  FMUL.FTZ R66, R66, UR10 ;  /* 0x0000000a42427c20 */ /* 0x000fe20008410000 */
[----:B------:R-:W-:Y:S01]  /*41b0*/  FMUL.FTZ R67, R67, UR10 ;  /* 0x0000000a43437c20 */ /* 0x000fe20008410000 */
[----:B------:R-:W-:Y:S01]  /*41c0*/  FMUL.FTZ R70, R70, UR10 ;  /* 0x0000000a46467c20 */ /* 0x000fe20008410000 */
[----:B------:R-:W-:Y:S01]  /*41d0*/  HGMMA.64x16x16.F32 R56, gdesc[UR52], R56, gsb0 ;  /* 0x00200000343879f0 */ /* 0x000fe20008000838 */
[----:B------:R-:W-:Y:S01]  /*41e0*/  UIADD3 UR54, UR4, 0x886, URZ ;  /* 0x0000088604367890 */ /* 0x000fe2000fffe03f */
[----:B------:R-:W-:Y:S01]  /*41f0*/  FMUL.FTZ R10, R64, UR10 ;  /* 0x0000000a400a7c20 */ /* 0x000fe20008410000 */
[----:B------:R-:W-:Y:S01]  /*4200*/  UMOV UR55, 0x40000040 ;  /* 0x4000004000377882 */ /* 0x000fe20000000000 */
[----:B------:R-:W4:Y:S01]  /*4210*/  MUFU.TANH R66, R66 ;  /* 0x0000004200427308 */ /* 0x000f220000002400 */
[----:B------:R-:W-:Y:S01]  /*4220*/  FMUL.FTZ R11, R69, UR10 ;  /* 0x0000000a450b7c20 */ /* 0x000fe20008410000 */
[----:B------:R-:W-:Y:S01]  /*4230*/  FMUL.FTZ R71, R71, UR10 ;  /* 0x0000000a47477c20 */ /* 0x000fe20008410000 */
[----:B------:R-:W-:-:S05]  /*4240*/  FMUL.FTZ R12, R68, UR10 ;  /* 0x0000000a440c7c20 */ /* 0x000fca0008410000 */
[----:B------:R-:W5:Y:S08]  /*4250*/  MUFU.TANH R64, R67 ;  /* 0x0000004300407308 */ /* 0x000f700000002400 */
[----:B------:R-:W5:Y:S08]  /*4260*/  MUFU.TANH R70, R70 ;  /* 0x0000004600467308 */ /* 0x000f700000002400 */
[----:B------:R-:W5:Y:S08]  /*4270*/  MUFU.TANH R68, R71 ;  /* 0x0000004700447308 */ /* 0x000f700000002400 */
[----:B------:R-:W-:Y:S08]  /*4280*/  MUFU.TANH R4, R4 ;  /* 0x0000000400047308 */ /* 0x000ff00000002400 */
[----:B------:R-:W-:Y:S01]  /*4290*/  MUFU.TANH R10, R10 ;  /* 0x0000000a000a7308 */ /* 0x000fe20000002400 */
[----:B------:R-:W-:-:S02]  /*42a0*/  WARPGROUP.DEPBAR.LE gsb0, 0x0 ;  /* 0x00008000000079c5 */ /* 0x000fc40000010000 */
[----:B------:R-:W-:Y:S01]  /*42b0*/  WARPGROUP.ARRIVE ;  /* 0x00000000000079c5 */ /* 0x000fe20000000000 */
[----:B------:R-:W-:Y:S01]  /*42c0*/  FMUL.FTZ R14, R56, UR10 ;  /* 0x0000000a380e7c20 */ /* 0x000fe20008410000 */
[----:B------:R-:W-:Y:S01]  /*42d0*/  IMAD.MOV.U32 R56, RZ, RZ, R6 ;  /* 0x000000ffff387224 */ /* 0x000fe200078e0006 */
[----:B------:R-:W-:Y:S01]  /*42e0*/  @P2 SHF.R.U32.HI R56, RZ, UR5, R7 ;  /* 0x00000005ff382c19 */ /* 0x000fe20008011607 */
[----:B------:R-:W-:Y:S01]  /*42f0*/  UIMAD UR5, UR37, -0x70, UR11 ;  /* 0xffffff90250578a4 */ /* 0x000fe2000f8e020b */
[----:B------:R-:W-:Y:S01]  /*4300*/  FMUL.FTZ R13, R57, UR10 ;  /* 0x0000000a390d7c20 */ /* 0x000fe20008410000 */
[----:B------:R-:W-:Y:S01]  /*4310*/  HGMMA.64x16x16.F32 R48, gdesc[UR52], R48, gsb0 ;  /* 0x00200000343079f0 */ /* 0x000fe20008000830 */
[----:B------:R-:W-:Y:S01]  /*4320*/  UIADD3 UR54, UR4, 0x906, URZ ;  /* 0x0000090604367890 */ /* 0x000fe2000fffe03f */
[----:B------:R-:W0:Y:S01]  /*4330*/  SHFL.IDX PT, R7, R56, 0x1, 0x1c1f ;  /* 0x003c1f0038077f89 */ /* 0x000e2200000e0000 */
[----:B------:R-:W-:Y:S01]  /*4340*/  UMOV UR55, 0x40000040 ;  /* 0x4000004000377882 */ /* 0x000fe20000000000 */
[----:B------:R-:W-:Y:S01]  /*4350*/  UIADD3 UR5, UR5, 0x70, URZ ;  /* 0x0000007005057890 */ /* 0x000fe2000fffe03f */
[----:B------:R-:W-:-:S02]  /*4360*/  IMAD.U32 R57, RZ, RZ, UR6 ;  /* 0x00000006ff397e24 */ /* 0x000fc4000f8e00ff */
[----:B------:R-:W-:Y:S01]  /*4370*/  FMUL.FTZ R15, R61, UR10 ;  /* 0x0000000a3d0f7c20 */ /* 0x000fe20008410000 */
[----:B------:R-:W-:Y:S01]  /*4380*/  FMUL.FTZ R58, R58, UR10 ;  /* 0x0000000a3a3a7c20 */ /* 0x000fe20008410000 */
[----:B------:R-:W-:Y:S01]  /*4390*/  UIADD3 UR6, UR4, 0xa06, URZ ;  /* 0x00000a0604067890 */ /* 0x000fe2000fffe03f */
[----:B------:R-:W-:Y:S02]  /*43a0*/  IMAD R6, R22, -0x2, R57 ;  /* 0xfffffffe16067824 */ /* 0x000fe400078e0239 */
[----:B------:R-:W-:Y:S01]  /*43b0*/  FMUL.FTZ R59, R59, UR10 ;  /* 0x0000000a3b3b7c20 */ /* 0x000fe20008410000 */
[----:B------:R-:W-:Y:S02]  /*43c0*/  IMAD.U32 R61, RZ, RZ, UR5 ;  /* 0x00000005ff3d7e24 */ /* 0x000fe4000f8e00ff */
[----:B------:R-:W-:Y:S01]  /*43d0*/  FMUL.FTZ R62, R62, UR10 ;  /* 0x0000000a3e3e7c20 */ /* 0x000fe20008410000 */
[----:B------:R-:W5:Y:S01]  /*43e0*/  MUFU.TANH R58, R58 ;  /* 0x0000003a003a7308 */ /* 0x000f620000002400 */
[----:B------:R-:W-:Y:S01]  /*43f0*/  IADD3 R65, -R65, UR11, R6 ;  /* 0x0000000b41417c10 */ /* 0x000fe2000fffe106 */
[----:B------:R-:W-:Y:S01]  /*4400*/  UMOV UR5, UR53 ;  /* 0x0000003500057c82 */ /* 0x000fe20008000000 */
[----:B------:R-:W-:Y:S01]  /*4410*/  FMUL.FTZ R63, R63, UR10 ;  /* 0x0000000a3f3f7c20 */ /* 0x000fe20008410000 */
[----:B------:R-:W-:Y:S01]  /*4420*/  FMUL.FTZ R20, R60, UR10 ;  /* 0x0000000a3c147c20 */ /* 0x000fe20008410000 */
[----:B------:R-:W1:Y:S03]  /*4430*/  SHFL.IDX PT, R56, R56, RZ, 0x1c1f ;  /* 0x001c1fff38387589 */ /* 0x000e6600000e0000 */
[----:B------:R-:W5:Y:S08]  /*4440*/  MUFU.TANH R59, R59 ;  /* 0x0000003b003b7308 */ /* 0x000f700000002400 */
[----:B------:R-:W5:Y:S08]  /*4450*/  MUFU.TANH R62, R62 ;  /* 0x0000003e003e7308 */ /* 0x000f700000002400 */
[----:B------:R-:W5:Y:S08]  /*4460*/  MUFU.TANH R63, R63 ;  /* 0x0000003f003f7308 */ /* 0x000f700000002400 */
        /* <DEDUP_REMOVED lines=9> */
[----:B------:R-:W-:Y:S01]  /*4500*/  UIADD3 UR54, UR4, 0x986, URZ ;  /* 0x0000098604367890 */ /* 0x000fe2000fffe03f */
[----:B------:R-:W-:Y:S01]  /*4510*/  FMUL.FTZ R51, R51, UR10 ;  /* 0x0000000a33337c20 */ /* 0x000fe20008410000 */
[----:B------:R-:W-:Y:S01]  /*4520*/  UMOV UR55, 0x40000040 ;  /* 0x4000004000377882 */ /* 0x000fe20000000000 */
[----:B------:R-:W-:Y:S01]  /*4530*/  UMOV UR4, UR52 ;  /* 0x0000003400047c82 */ /* 0x000fe20008000000 */
[----:B------:R-:W-:Y:S01]  /*4540*/  FMUL.FTZ R55, R55, UR10 ;  /* 0x0000000a37377c20 */ /* 0x000fe20008410000 */
[----:B------:R-:W-:Y:S01]  /*4550*/  FMUL.FTZ R52, R52, UR10 ;  /* 0x0000000a34347c20 */ /* 0x000fe20008410000 */
[----:B------:R3:W-:Y:S01]  /*4560*/  MUFU.TANH R57, R54 ;  /* 0x0000003600397308 */ /* 0x0007e20000002400 */
[----:B--2---:R-:W-:-:S02]  /*4570*/  IMAD R50, R22, -0x2, R61 ;  /* 0xfffffffe16327824 */ /* 0x004fc400078e023d */
[----:B------:R-:W-:-:S03]  /*4580*/  FMUL.FTZ R53, R53, UR10 ;  /* 0x0000000a35357c20 */ /* 0x000fc60008410000 */
[-CC-:B0-----:R-:W-:Y:S02]  /*4590*/  VIADDMNMX R7, R7, R65.reuse, R50.reuse, PT ;  /* 0x0000004107077246 */ /* 0x181fe40003800132 */
[----:B------:R-:W0:Y:S01]  /*45a0*/  MUFU.TANH R51, R51 ;  /* 0x0000003300337308 */ /* 0x000e220000002400 */
[----:B-1----:R-:W-:Y:S02]  /*45b0*/  VIADDMNMX R56, R56, R65, R50, PT ;  /* 0x0000004138387246 */ /* 0x002fe40003800132 */
[C---:B------:R-:W-:Y:S02]  /*45c0*/  ISETP.GT.AND P5, PT, R7.reuse, RZ, PT ;  /* 0x000000ff0700720c */ /* 0x040fe40003fa4270 */
[C---:B------:R-:W-:Y:S02]  /*45d0*/  ISETP.GT.AND P6, PT, R7.reuse, 0x1, PT ;  /* 0x000000010700780c */ /* 0x040fe40003fc4270 */
[----:B------:R-:W-:Y:S01]  /*45e0*/  ISETP.GT.AND P4, PT, R7, 0x8, PT ;  /* 0x000000080700780c */ /* 0x000fe20003f84270 */
[----:B------:R-:W1:Y:S01]  /*45f0*/  MUFU.TANH R55, R55 ;  /* 0x0000003700377308 */ /* 0x000e620000002400 */
[----:B------:R-:W-:-:S02]  /*4600*/  FSEL R67, R74, -INF , P5 ;  /* 0xff8000004a437808 */ /* 0x000fc40002800000 */
[----:B---3--:R-:W-:Y:S02]  /*4610*/  FSEL R54, R75, -INF , P6 ;  /* 0xff8000004b367808 */ /* 0x008fe40003000000 */
[----:B------:R-:W-:Y:S02]  /*4620*/  ISETP.GT.AND P3, PT, R7, 0x9, PT ;  /* 0x000000090700780c */ /* 0x000fe40003f64270 */
[----:B------:R-:W-:Y:S01]  /*4630*/  FSEL R69, R78, -INF , P4 ;  /* 0xff8000004e457808 */ /* 0x000fe20002000000 */
[----:B------:R-:W-:Y:S01]  /*4640*/  MUFU.TANH R12, R12 ;  /* 0x0000000c000c7308 */ /* 0x000fe20000002400 */
[----:B------:R-:W-:Y:S02]  /*4650*/  FMNMX.FTZ R6, R67, R54, !PT ;  /* 0x0000003643067209 */ /* 0x000fe40007810000 */
[----:B------:R-:W-:Y:S02]  /*4660*/  ISETP.GT.AND P5, PT, R7, 0x10, PT ;  /* 0x000000100700780c */ /* 0x000fe40003fa4270 */
[----:B------:R-:W-:-:S02]  /*4670*/  FSEL R71, R79, -INF , P3 ;  /* 0xff8000004f477808 */ /* 0x000fc40001800000 */
[----:B------:R-:W-:Y:S01]  /*4680*/  FMNMX.FTZ R6, R69, R6, !PT ;  /* 0x0000000645067209 */ /* 0x000fe20007810000 */
[----:B------:R-:W-:Y:S01]  /*4690*/  MUFU.TANH R11, R11 ;  /* 0x0000000b000b7308 */ /* 0x000fe20000002400 */
[----:B------:R-:W-:Y:S02]  /*46a0*/  ISETP.GT.AND P3, PT, R7, 0x11, PT ;  /* 0x000000110700780c */ /* 0x000fe40003f64270 */
[----:B----4-:R-:W-:Y:S02]  /*46b0*/  FSEL R73, R66, -INF , P5 ;  /* 0xff80000042497808 */ /* 0x010fe40002800000 */
[----:B------:R-:W-:Y:S02]  /*46c0*/  FMNMX.FTZ R6, R71, R6, !PT ;  /* 0x0000000647067209 */ /* 0x000fe40007810000 */
[----:B------:R-:W-:Y:S01]  /*46d0*/  ISETP.GT.AND P4, PT, R7, 0x18, PT ;  /* 0x000000180700780c */ /* 0x000fe20003f84270 */
[----:B------:R-:W-:Y:S01]  /*46e0*/  MUFU.TANH R14, R14 ;  /* 0x0000000e000e7308 */ /* 0x000fe20000002400 */
[----:B-----5:R-:W-:-:S02]  /*46f0*/  FSEL R75, R64, -INF , P3 ;  /* 0xff800000404b7808 */ /* 0x020fc40001800000 */
        /* <DEDUP_REMOVED lines=10> */
[----:B------:R-:W-:Y:S01]  /*47a0*/  MUFU.TANH R42, R42 ;  /* 0x0000002a002a7308 */ /* 0x000fe20000002400 */
[----:B------:R-:W-:Y:S01]  /*47b0*/  FSEL R79, R68, -INF , P3 ;  /* 0xff800000444f7808 */ /* 0x000fe20001800000 */
[----:B------:R-:W-:Y:S01]  /*47c0*/  FMUL.FTZ R46, R46, UR10 ;  /* 0x0000000a2e2e7c20 */ /* 0x000fe20008410000 */
[----:B------:R-:W-:Y:S01]  /*47d0*/  FMNMX.FTZ R6, R77, R6, !PT ;  /* 0x000000064d067209 */ /* 0x000fe20007810000 */
[----:B------:R-:W-:Y:S01]  /*47e0*/  FMUL.FTZ R47, R47, UR10 ;  /* 0x0000000a2f2f7c20 */ /* 0x000fe20008410000 */
[----:B------:R-:W-:Y:S01]  /*47f0*/  ISETP.GT.AND P3, PT, R7, 0x21, PT ;  /* 0x000000210700780c */ /* 0x000fe20003f64270 */
[----:B------:R-:W-:Y:S01]  /*4800*/  FMUL.FTZ R41, R41, UR10 ;  /* 0x0000000a29297c20 */ /* 0x000fe20008410000 */
[----:B------:R-:W-:Y:S01]  /*4810*/  FSEL R81, R58, -INF , P4 ;  /* 0xff8000003a517808 */ /* 0x000fe20002000000 */
[----:B------:R1:W2:Y:S01]  /*4820*/  MUFU.TANH R60, R43 ;  /* 0x0000002b003c7308 */ /* 0x0002a20000002400 */
[----:B------:R-:W-:Y:S01]  /*4830*/  FMNMX.FTZ R6, R79, R6, !PT ;  /* 0x000000064f067209 */ /* 0x000fe20007810000 */
[----:B------:R-:W-:Y:S01]  /*4840*/  FMUL.FTZ R45, R45, UR10 ;  /* 0x0000000a2d2d7c20 */ /* 0x000fe20008410000 */
[----:B------:R-:W-:Y:S01]  /*4850*/  ISETP.GT.AND P4, PT, R7, 0x28, PT ;  /* 0x000000280700780c */ /* 0x000fe20003f84270 */
[----:B------:R-:W-:Y:S01]  /*4860*/  FMUL.FTZ R40, R40, UR10 ;  /* 0x0000000a28287c20 */ /* 0x000fe20008410000 */
[----:B------:R-:W-:Y:S01]  /*4870*/  FSEL R83, R59, -INF , P3 ;  /* 0xff8000003b537808 */ /* 0x000fe20001800000 */
[----:B------:R-:W-:Y:S01]  /*4880*/  FMUL.FTZ R44, R44, UR10 ;  /* 0x0000000a2c2c7c20 */ /* 0x000fe20008410000 */
[----:B------:R-:W-:Y:S01]  /*4890*/  FMNMX.FTZ R6, R81, R6, !PT ;  /* 0x0000000651067209 */ /* 0x000fe20007810000 */
[----:B------:R-:W-:Y:S01]  /*48a0*/  MUFU.TANH R46, R46 ;  /* 0x0000002e002e7308 */ /* 0x000fe20000002400 */
[----:B------:R-:W-:-:S02]  /*48b0*/  ISETP.GT.AND P3, PT, R7, 0x29, PT ;  /* 0x000000290700780c */ /* 0x000fc40003f64270 */
[----:B------:R-:W-:Y:S02]  /*48c0*/  FSEL R85, R62, -INF , P4 ;  /* 0xff8000003e557808 */ /* 0x000fe40002000000 */
[----:B------:R-:W-:Y:S02]  /*48d0*/  FMNMX.FTZ R6, R83, R6, !PT ;  /* 0x0000000653067209 */ /* 0x000fe40007810000 */
[----:B------:R-:W-:Y:S01]  /*48e0*/  ISETP.GT.AND P4, PT, R7, 0x30, PT ;  /* 0x000000300700780c */ /* 0x000fe20003f84270 */
[----:B------:R2:W3:Y:S01]  /*48f0*/  MUFU.TANH R61, R47 ;  /* 0x0000002f003d7308 */ /* 0x0004e20000002400 */
[----:B------:R-:W-:Y:S02]  /*4900*/  FSEL R87, R63, -INF , P3 ;  /* 0xff8000003f577808 */ /* 0x000fe40001800000 */
[----:B------:R-:W-:Y:S02]  /*4910*/  FMNMX.FTZ R6, R85, R6, !PT ;  /* 0x0000000655067209 */ /* 0x000fe40007810000 */
[----:B------:R-:W-:-:S02]  /*4920*/  ISETP.GT.AND P3, PT, R7, 0x31, PT ;  /* 0x000000310700780c */ /* 0x000fc40003f64270 */
[----:B------:R-:W-:Y:S01]  /*4930*/  FSEL R59, R49, -INF , P4 ;  /* 0xff800000313b7808 */ /* 0x000fe20002000000 */
[----:B------:R-:W-:Y:S01]  /*4940*/  MUFU.TANH R13, R13 ;  /* 0x0000000d000d7308 */ /* 0x000fe20000002400 */
[----:B------:R-:W-:Y:S02]  /*4950*/  FMNMX.FTZ R6, R87, R6, !PT ;  /* 0x0000000657067209 */ /* 0x000fe40007810000 */
[----:B------:R-:W-:Y:S02]  /*4960*/  ISETP.GT.AND P4, PT, R7, 0x38, PT ;  /* 0x000000380700780c */ /* 0x000fe40003f84270 */
[----:B0-----:R-:W-:Y:S02]  /*4970*/  FSEL R49, R51, -INF , P3 ;  /* 0xff80000033317808 */ /* 0x001fe40001800000 */
[----:B------:R-:W-:Y:S01]  /*4980*/  ISETP.GT.AND P3, PT, R7, 0x39, PT ;  /* 0x000000390700780c */ /* 0x000fe20003f64270 */
[----:B------:R-:W-:Y:S01]  /*4990*/  MUFU.TANH R20, R20 ;  /* 0x0000001400147308 */ /* 0x000fe20000002400 */
[----:B------:R-:W-:-:S02]  /*49a0*/  ISETP.GT.AND P5, PT, R56, 0x8, PT ;  /* 0x000000083800780c */ /* 0x000fc40003fa4270 */
[----:B-1----:R-:W-:Y:S02]  /*49b0*/  FSEL R43, R55, -INF , P3 ;  /* 0xff800000372b7808 */ /* 0x002fe40001800000 */
[----:B------:R-:W-:-:S03]  /*49c0*/  ISETP.GT.AND P3, PT, R7, 0x41, PT ;  /* 0x000000410700780c */ /* 0x000fc60003f64270 */
[----:B------:R-:W-:Y:S01]  /*49d0*/  MUFU.TANH R15, R15 ;  /* 0x0000000f000f7308 */ /* 0x000fe20000002400 */
[----:B--2---:R-:W-:Y:S01]  /*49e0*/  FSEL R47, R60, -INF , P3 ;  /* 0xff8000003c2f7808 */ /* 0x004fe20001800000 */
[----:B------:R-:W-:Y:S02]  /*49f0*/  WARPGROUP.DEPBAR.LE gsb0, 0x0 ;  /* 0x00008000000079c5 */ /* 0x000fe40000010000 */
[----:B------:R-:W-:Y:S01]  /*4a00*/  WARPGROUP.ARRIVE ;  /* 0x00000000000079c5 */ /* 0x000fe20000000000 */
[----:B------:R-:W-:Y:S01]  /*4a10*/  FMUL.FTZ R34, R34, UR10 ;  /* 0x0000000a22227c20 */ /* 0x000fe20008410000 */
[----:B------:R-:W-:Y:S01]  /*4a20*/  FMUL.FTZ R35, R35, UR10 ;  /* 0x0000000a23237c20 */ /* 0x000fe20008410000 */
[----:B------:R-:W-:Y:S01]  /*4a30*/  FMUL.FTZ R38, R38, UR10 ;  /* 0x0000000a26267c20 */ /* 0x000fe20008410000 */
[----:B------:R-:W-:Y:S01]  /*4a40*/  ISETP.GT.AND P3, PT, R7, 0x49, PT ;  /* 0x000000490700780c */ /* 0x000fe20003f64270 */
[----:B------:R0:W-:Y:S01]  /*4a50*/  MUFU.TANH R58, R34 ;  /* 0x00000022003a7308 */ /* 0x0001e20000002400 */
[----:B------:R-:W-:Y:S01]  /*4a60*/  HGMMA.64x16x16.F32 R24, gdesc[UR4], R24, gsb0 ;  /* 0x00200000041879f0 */ /* 0x000fe20008000818 */
[----:B------:R-:W-:Y:S01]  /*4a70*/  ULDC UR4, c[0x0][0x988] ;  /* 0x0002620000047ab9 */ /* 0x000fe20000000800 */
[----:B------:R-:W-:Y:S01]  /*4a80*/  FMUL.FTZ R33, R33, UR10 ;  /* 0x0000000a21217c20 */ /* 0x000fe20008410000 */
[----:B------:R-:W-:Y:S01]  /*4a90*/  FMUL.FTZ R37, R37, UR10 ;  /* 0x0000000a25257c20 */ /* 0x000fe20008410000 */
[----:B------:R-:W-:Y:S01]  /*4aa0*/  FMUL.FTZ R32, R32, UR10 ;  /* 0x0000000a20207c20 */ /* 0x000fe20008410000 */
[----:B------:R-:W-:Y:S01]  /*4ab0*/  FMUL.FTZ R36, R36, UR10 ;  /* 0x0000000a24247c20 */ /* 0x000fe20008410000 */
[----:B------:R-:W-:Y:S01]  /*4ac0*/  UMOV UR6, UR15 ;  /* 0x0000000f00067c82 */ /* 0x000fe20008000000 */
[----:B------:R1:W2:Y:S01]  /*4ad0*/  MUFU.TANH R62, R35 ;  /* 0x00000023003e7308 */ /* 0x0002a20000002400 */
[----:B0-----:R-:W-:Y:S01]  /*4ae0*/  FMNMX.FTZ R34, R59, R6, !PT ;  /* 0x000000063b227209 */ /* 0x001fe20007810000 */
[----:B------:R-:W-:Y:S01]  /*4af0*/  FMUL.FTZ R6, R39, UR10 ;  /* 0x0000000a27067c20 */ /* 0x000fe20008410000 */
[----:B------:R-:W-:-:S02]  /*4b00*/  UIADD3 UR7, UR37, -0x2, URZ ;  /* 0xfffffffe25077890 */ /* 0x000fc4000fffe03f */
[----:B------:R-:W-:-:S03]  /*4b10*/  FMNMX.FTZ R34, R49, R34, !PT ;  /* 0x0000002231227209 */ /* 0x000fc60007810000 */
[----:B------:R-:W0:Y:S01]  /*4b20*/  MUFU.TANH R63, R6 ;  /* 0x00000006003f7308 */ /* 0x000e220000002400 */
[----:B-1----:R-:W-:Y:S02]  /*4b30*/  FSEL R35, R57, -INF , P4 ;  /* 0xff80000039237808 */ /* 0x002fe40002000000 */
[----:B------:R-:W-:Y:S02]  /*4b40*/  ISETP.GT.AND P4, PT, R7, 0x40, PT ;  /* 0x000000400700780c */ /* 0x000fe40003f84270 */
[----:B------:R-:W-:Y:S02]  /*4b50*/  FMNMX.FTZ R34, R35, R34, !PT ;  /* 0x0000002223227209 */ /* 0x000fe40007810000 */
[----:B------:R-:W-:Y:S01]  /*4b60*/  FSEL R39, R42, -INF , P4 ;  /* 0xff8000002a277808 */ /* 0x000fe20002000000 */
[----:B------:R-:W1:Y:S01]  /*4b70*/  MUFU.TANH R38, R38 ;  /* 0x0000002600267308 */ /* 0x000e620000002400 */
[----:B------:R-:W-:Y:S02]  /*4b80*/  FMNMX.FTZ R34, R43, R34, !PT ;  /* 0x000000222b227209 */ /* 0x000fe40007810000 */
[----:B------:R-:W-:-:S02]  /*4b90*/  ISETP.GT.AND P4, PT, R7, 0x48, PT ;  /* 0x000000480700780c */ /* 0x000fc40003f84270 */
[----:B------:R-:W-:Y:S02]  /*4ba0*/  FMNMX.FTZ R34, R39, R34, !PT ;  /* 0x0000002227227209 */ /* 0x000fe40007810000 */
[----:B---3--:R-:W-:Y:S01]  /*4bb0*/  FSEL R57, R61, -INF , P3 ;  /* 0xff8000003d397808 */ /* 0x008fe20001800000 */
[----:B------:R-:W-:Y:S01]  /*4bc0*/  MUFU.TANH R21, R21 ;  /* 0x0000001500157308 */ /* 0x000fe20000002400 */
[----:B------:R-:W-:Y:S02]  /*4bd0*/  FMNMX.FTZ R34, R47, R34, !PT ;  /* 0x000000222f227209 */ /* 0x000fe40007810000 */
[----:B------:R-:W-:-:S04]  /*4be0*/  ISETP.GT.AND P3, PT, R7, 0x51, PT ;  /* 0x000000510700780c */ /* 0x000fc80003f64270 */
[----:B--2---:R-:W-:Y:S01]  /*4bf0*/  FSEL R51, R62, -INF , P3 ;  /* 0xff8000003e337808 */ /* 0x004fe20001800000 */
[----:B------:R-:W-:Y:S01]  /*4c00*/  MUFU.TANH R48, R48 ;  /* 0x0000003000307308 */ /* 0x000fe20000002400 */
[----:B------:R-:W-:-:S04]  /*4c10*/  ISETP.GT.AND P3, PT, R7, 0x59, PT ;  /* 0x000000590700780c */ /* 0x000fc80003f64270 */
[----:B0-----:R-:W-:Y:S02]  /*4c20*/  FSEL R61, R63, -INF , P3 ;  /* 0xff8000003f3d7808 */ /* 0x001fe40001800000 */
[----:B------:R-:W-:Y:S01]  /*4c30*/  ISETP.GT.AND P3, PT, R7, 0x61, PT ;  /* 0x000000610700780c */ /* 0x000fe20003f64270 */
[----:B------:R-:W-:Y:S01]  /*4c40*/  MUFU.TANH R52, R52 ;  /* 0x0000003400347308 */ /* 0x000fe20000002400 */
[----:B------:R-:W-:Y:S02]  /*4c50*/  WARPGROUP.DEPBAR.LE gsb0, 0x0 ;  /* 0x00008000000079c5 */ /* 0x000fe40000010000 */
[----:B------:R-:W-:Y:S01]  /*4c60*/  FMUL.FTZ R6, R27, UR10 ;  /* 0x0000000a1b067c20 */ /* 0x000fe20008410000 */
[----:B------:R-:W-:Y:S01]  /*4c70*/  FSEL R27, R46, -INF , P4 ;  /* 0xff8000002e1b7808 */ /* 0x000fe20002000000 */
[----:B------:R-:W-:Y:S01]  /*4c80*/  FMUL.FTZ R26, R26, UR10 ;  /* 0x0000000a1a1a7c20 */ /* 0x000fe20008410000 */
[----:B------:R-:W-:Y:S01]  /*4c90*/  ISETP.GT.AND P4, PT, R7, 0x50, PT ;  /* 0x000000500700780c */ /* 0x000fe20003f84270 */
[----:B------:R-:W-:Y:S01]  /*4ca0*/  FMUL.FTZ R30, R30, UR10 ;  /* 0x0000000a1e1e7c20 */ /* 0x000fe20008410000 */
[----:B------:R-:W-:Y:S01]  /*4cb0*/  FMNMX.FTZ R34, R27, R34, !PT ;  /* 0x000000221b227209 */ /* 0x000fe20007810000 */
[----:B------:R0:W2:Y:S01]  /*4cc0*/  MUFU.TANH R89, R6 ;  /* 0x0000000600597308 */ /* 0x0000a20000002400 */
[----:B------:R-:W-:Y:S01]  /*4cd0*/  FSEL R55, R58, -INF , P4 ;  /* 0xff8000003a377808 */ /* 0x000fe20002000000 */
[----:B------:R-:W-:Y:S01]  /*4ce0*/  FMUL.FTZ R24, R24, UR10 ;  /* 0x0000000a18187c20 */ /* 0x000fe20008410000 */
[----:B------:R-:W-:Y:S01]  /*4cf0*/  FMNMX.FTZ R34, R57, R34, !PT ;  /* 0x0000002239227209 */ /* 0x000fe20007810000 */
[----:B------:R-:W-:Y:S01]  /*4d00*/  FMUL.FTZ R25, R25, UR10 ;  /* 0x0000000a19197c20 */ /* 0x000fe20008410000 */
[----:B------:R-:W-:Y:S01]  /*4d10*/  ISETP.GT.AND P4, PT, R7, 0x58, PT ;  /* 0x000000580700780c */ /* 0x000fe20003f84270 */
[----:B------:R-:W-:Y:S01]  /*4d20*/  FMUL.FTZ R29, R29, UR10 ;  /* 0x0000000a1d1d7c20 */ /* 0x000fe20008410000 */
[----:B------:R-:W-:Y:S01]  /*4d30*/  FMNMX.FTZ R34, R55, R34, !PT ;  /* 0x0000002237227209 */ /* 0x000fe20007810000 */
[----:B------:R-:W3:Y:S01]  /*4d40*/  MUFU.TANH R26, R26 ;  /* 0x0000001a001a7308 */ /* 0x000ee20000002400 */
[----:B0-----:R-:W-:Y:S01]  /*4d50*/  FMUL.FTZ R6, R31, UR10 ;  /* 0x0000000a1f067c20 */ /* 0x001fe20008410000 */
[----:B-1----:R-:W-:Y:S01]  /*4d60*/  FSEL R31, R38, -INF , P4 ;  /* 0xff800000261f7808 */ /* 0x002fe20002000000 */
[----:B------:R-:W-:Y:S01]  /*4d70*/  FMUL.FTZ R28, R28, UR10 ;  /* 0x0000000a1c1c7c20 */ /* 0x000fe20008410000 */
[----:B------:R-:W-:Y:S01]  /*4d80*/  FMNMX.FTZ R34, R51, R34, !PT ;  /* 0x0000002233227209 */ /* 0x000fe20007810000 */
[----:B------:R0:W-:Y:S01]  /*4d90*/  @!P1 SYNCS.ARRIVE.TRANS64.RED.A1T0 RZ, [R0+URZ], RZ ;  /* 0x000000ff00ff99a7 */ /* 0x0001e2000810043f */
[----:B------:R-:W-:Y:S01]  /*4da0*/  ISETP.GT.AND P4, PT, R7, 0x60, PT ;  /* 0x000000600700780c */ /* 0x000fe20003f84270 */
[----:B------:R-:W-:Y:S01]  /*4db0*/  @UP0 ULDC UR10, c[0x0][0x450] ;  /* 0x00011400000a0ab9 */ /* 0x000fe20000000800 */
[----:B------:R-:W1:Y:S01]  /*4dc0*/  MUFU.TANH R30, R30 ;  /* 0x0000001e001e7308 */ /* 0x000e620000002400 */
[----:B------:R-:W-:-:S02]  /*4dd0*/  FMNMX.FTZ R34, R31, R34, !PT ;  /* 0x000000221f227209 */ /* 0x000fc40007810000 */
[----:B--2---:R-:W-:Y:S02]  /*4de0*/  FSEL R89, R89, -INF , P3 ;  /* 0xff80000059597808 */ /* 0x004fe40001800000 */
[----:B------:R-:W-:Y:S02]  /*4df0*/  FMNMX.FTZ R34, R61, R34, !PT ;  /* 0x000000223d227209 */ /* 0x000fe40007810000 */
[C---:B------:R-:W-:Y:S01]  /*4e00*/  ISETP.GT.AND P3, PT, R7.reuse, 0x69, PT ;  /* 0x000000690700780c */ /* 0x040fe20003f64270 */
[----:B------:R-:W2:Y:S01]  /*4e10*/  MUFU.TANH R6, R6 ;  /* 0x0000000600067308 */ /* 0x000ea20000002400 */
[----:B---3--:R-:W-:Y:S02]  /*4e20*/  FSEL R63, R26, -INF , P4 ;  /* 0xff8000001a3f7808 */ /* 0x008fe40002000000 */
[----:B------:R-:W-:Y:S02]  /*4e30*/  ISETP.GT.AND P4, PT, R7, 0x68, PT ;  /* 0x000000680700780c */ /* 0x000fe40003f84270 */
[----:B------:R-:W-:-:S03]  /*4e40*/  FMNMX.FTZ R34, R63, R34, !PT ;  /* 0x000000223f227209 */ /* 0x000fc60007810000 */
[----:B------:R3:W-:Y:S01]  /*4e50*/  MUFU.TANH R58, R24 ;  /* 0x00000018003a7308 */ /* 0x0007e20000002400 */
[----:B-1----:R-:W-:Y:S02]  /*4e60*/  FSEL R91, R30, -INF , P4 ;  /* 0xff8000001e5b7808 */ /* 0x002fe40002000000 */
[----:B------:R-:W-:Y:S02]  /*4e70*/  FMNMX.FTZ R34, R89, R34, !PT ;  /* 0x0000002259227209 */ /* 0x000fe40007810000 */
[----:B------:R-:W-:Y:S02]  /*4e80*/  ISETP.GT.AND P4, PT, R56, 0x1, PT ;  /* 0x000000013800780c */ /* 0x000fe40003f84270 */
[----:B------:R-:W-:Y:S01]  /*4e90*/  FMNMX.FTZ R34, R91, R34, !PT ;  /* 0x000000225b227209 */ /* 0x000fe20007810000 */
[----:B------:R1:W-:Y:S01]  /*4ea0*/  MUFU.TANH R60, R25 ;  /* 0x00000019003c7308 */ /* 0x0003e20000002400 */
[----:B--2---:R-:W-:Y:S02]  /*4eb0*/  FSEL R93, R6, -INF , P3 ;  /* 0xff800000065d7808 */ /* 0x004fe40001800000 */
[----:B---3--:R-:W-:-:S02]  /*4ec0*/  FSEL R24, R2, -INF , P4 ;  /* 0xff80000002187808 */ /* 0x008fc40002000000 */
[----:B------:R-:W-:Y:S02]  /*4ed0*/  FMNMX.FTZ R34, R93, R34, !PT ;  /* 0x000000225d227209 */ /* 0x000fe40007810000 */
[----:B------:R-:W-:Y:S01]  /*4ee0*/  ISETP.GT.AND P4, PT, R56, 0x10, PT ;  /* 0x000000103800780c */ /* 0x000fe20003f84270 */
[----:B------:R-:W-:Y:S01]  /*4ef0*/  MUFU.TANH R50, R29 ;  /* 0x0000001d00327308 */ /* 0x000fe20000002400 */
[----:B-1----:R-:W-:Y:S01]  /*4f00*/  FSEL R25, R8, -INF , P5 ;  /* 0xff80000008197808 */ /* 0x002fe20002800000 */
[----:B------:R-:W1:Y:S06]  /*4f10*/  SHFL.BFLY PT, R7, R34, 0x2, 0x1f ;  /* 0x0c401f0022077f89 */ /* 0x000e6c00000e0000 */
[----:B------:R-:W-:Y:S08]  /*4f20*/  MUFU.TANH R46, R37 ;  /* 0x00000025002e7308 */ /* 0x000ff00000002400 */
[----:B------:R-:W-:Y:S08]  /*4f30*/  MUFU.TANH R38, R41 ;  /* 0x0000002900267308 */ /* 0x000ff00000002400 */
[----:B------:R-:W-:Y:S01]  /*4f40*/  MUFU.TANH R42, R45 ;  /* 0x0000002d002a7308 */ /* 0x000fe20000002400 */
[----:B-1----:R-:W-:-:S05]  /*4f50*/  FMNMX.FTZ R6, R34, R7, !PT ;  /* 0x0000000722067209 */ /* 0x002fca0007810000 */
[----:B------:R-:W1:Y:S02]  /*4f60*/  SHFL.BFLY PT, R7, R6, 0x1, 0x1f ;  /* 0x0c201f0006077f89 */ /* 0x000e6400000e0000 */
[----:B------:R2:W-:Y:S08]  /*4f70*/  MUFU.TANH R34, R33 ;  /* 0x0000002100227308 */ /* 0x0005f00000002400 */
[----:B------:R3:W4:Y:S01]  /*4f80*/  MUFU.TANH R30, R53 ;  /* 0x00000035001e7308 */ /* 0x0007220000002400 */
[----:B--2---:R-:W-:-:S02]  /*4f90*/  FSEL R33, R10, -INF , P4 ;  /* 0xff8000000a217808 */ /* 0x004fc40002000000 */
[----:B------:R-:W-:-:S04]  /*4fa0*/  ISETP.GT.AND P4, PT, R56, 0x18, PT ;  /* 0x000000183800780c */ /* 0x000fc80003f84270 */
[----:B------:R-:W-:Y:S01]  /*4fb0*/  FSEL R37, R12, -INF , P4 ;  /* 0xff8000000c257808 */ /* 0x000fe20002000000 */
[----:B------:R-:W2:Y:S01]  /*4fc0*/  MUFU.TANH R40, R40 ;  /* 0x0000002800287308 */ /* 0x000ea20000002400 */
[----:B------:R-:W-:-:S04]  /*4fd0*/  ISETP.GT.AND P4, PT, R56, 0x20, PT ;  /* 0x000000203800780c */ /* 0x000fc80003f84270 */
[----:B------:R-:W-:Y:S02]  /*4fe0*/  FSEL R41, R14, -INF , P4 ;  /* 0xff8000000e297808 */ /* 0x000fe40002000000 */
[----:B-1----:R-:W-:Y:S01]  /*4ff0*/  FMNMX.FTZ R7, R6, R7, !PT ;  /* 0x0000000706077209 */ /* 0x002fe20007810000 */
[----:B------:R-:W-:Y:S01]  /*5000*/  IMAD.U32 R6, RZ, RZ, UR4 ;  /* 0x00000004ff067e24 */ /* 0x000fe2000f8e00ff */
[----:B------:R-:W-:Y:S01]  /*5010*/  ISETP.GT.AND P4, PT, R56, 0x28, PT ;  /* 0x000000283800780c */ /* 0x000fe20003f84270 */
[----:B------:R-:W1:Y:S01]  /*5020*/  MUFU.TANH R44, R44 ;  /* 0x0000002c002c7308 */ /* 0x000e620000002400 */
[C---:B------:R-:W-:Y:S01]  /*5030*/  FSETP.NEU.FTZ.AND P3, PT, R7.reuse, -INF , PT ;  /* 0xff8000000700780b */ /* 0x040fe20003f7d000 */
[-C--:B------:R-:W-:Y:S01]  /*5040*/  FMUL.FTZ R26, R7, R6.reuse ;  /* 0x00000006071a7220 */ /* 0x080fe20000410000 */
[----:B------:R-:W-:Y:S01]  /*5050*/  FSEL R45, R20, -INF , P4 ;  /* 0xff800000142d7808 */ /* 0x000fe20002000000 */
[----:B------:R-:W-:Y:S01]  /*5060*/  @UP0 ULDC UR4, c[0x0][0x44c] ;  /* 0x0001130000040ab9 */ /* 0x000fe20000000800 */
[----:B------:R-:W-:Y:S01]  /*5070*/  ISETP.GT.AND P4, PT, R56, 0x30, PT ;  /* 0x000000303800780c */ /* 0x000fe20003f84270 */
[----:B------:R-:W-:Y:S01]  /*5080*/  UIMAD.WIDE.U32 UR4, UR15, UR4, URZ ;  /* 0x000000040f0472a5 */ /* 0x000fe2000f8e003f */
[----:B------:R-:W-:Y:S01]  /*5090*/  FSEL R26, R26, RZ, P3 ;  /* 0x000000ff1a1a7208 */ /* 0x000fe20001800000 */
[----:B------:R-:W5:Y:S01]  /*50a0*/  MUFU.TANH R32, R32 ;  /* 0x0000002000207308 */ /* 0x000f620000002400 */
[C---:B------:R-:W-:Y:S01]  /*50b0*/  ISETP.GT.AND P3, PT, R56.reuse, RZ, PT ;  /* 0x000000ff3800720c */ /* 0x040fe20003f64270 */
[----:B------:R-:W-:Y:S01]  /*50c0*/  @UP0 USHF.R.U32.HI UR6, URZ, UR10, UR5 ;  /* 0x0000000a3f060299 */ /* 0x000fe20008011605 */
[----:B------:R-:W-:Y:S01]  /*50d0*/  FSEL R21, R21, -INF , P4 ;  /* 0xff80000015157808 */ /* 0x000fe20002000000 */
[-CC-:B------:R-:W-:Y:S01]  /*50e0*/  FFMA.FTZ R201, R67, R6.reuse, -R26.reuse ;  /* 0x0000000643c97223 */ /* 0x180fe2000001081a */
[----:B------:R-:W-:Y:S01]  /*50f0*/  FSEL R3, R3, -INF , P3 ;  /* 0xff80000003037808 */ /* 0x000fe20001800000 */
[--C-:B------:R-:W-:Y:S01]  /*5100*/  FFMA.FTZ R203, R69, R6, -R26.reuse ;  /* 0x0000000645cb7223 */ /* 0x100fe2000001081a */
[----:B------:R-:W-:Y:S01]  /*5110*/  ISETP.GT.AND P3, PT, R56, 0x9, PT ;  /* 0x000000093800780c */ /* 0x000fe20003f64270 */
[----:B------:R-:W0:Y:S01]  /*5120*/  MUFU.TANH R36, R36 ;  /* 0x0000002400247308 */ /* 0x000e220000002400 */
        /* <DEDUP_REMOVED lines=9> */
[--C-:B------:R-:W-:Y:S01]  /*51c0*/  FFMA.FTZ R12, R79, R6, -R26.reuse ;  /* 0x000000064f0c7223 */ /* 0x100fe2000001081a */
[----:B------:R-:W-:Y:S01]  /*51d0*/  FSEL R9, R9, -INF , P3 ;  /* 0xff80000009097808 */ /* 0x000fe20001800000 */
[----:B------:R-:W0:Y:S01]  /*51e0*/  MUFU.TANH R62, R28 ;  /* 0x0000001c003e7308 */ /* 0x000e220000002400 */
[----:B------:R-:W-:Y:S01]  /*51f0*/  FMNMX.FTZ R8, R33, R8, !PT ;  /* 0x0000000821087209 */ /* 0x000fe20007810000 */
        /* <DEDUP_REMOVED lines=8> */
[--C-:B------:R-:W-:Y:S01]  /*5280*/  FFMA.FTZ R20, R59, R6, -R26.reuse ;  /* 0x000000063b147223 */ /* 0x100fe2000001081a */
[----:B------:R-:W-:Y:S01]  /*5290*/  ISETP.GT.AND P3, PT, R56, 0x21, PT ;  /* 0x000000213800780c */ /* 0x000fe20003f64270 */
[----:B------:R0:W-:Y:S01]  /*52a0*/  MUFU.EX2 R28, R87 ;  /* 0x00000057001c7308 */ /* 0x0001e20000000800 */
[----:B------:R-:W-:Y:S01]  /*52b0*/  FMNMX.FTZ R8, R11, R8, !PT ;  /* 0x000000080b087209 */ /* 0x000fe20007810000 */
[-CC-:B------:R-:W-:Y:S01]  /*52c0*/  FFMA.FTZ R2, R54, R6.reuse, -R26.reuse ;  /* 0x0000000636027223 */ /* 0x180fe2000001081a */
[----:B------:R-:W-:Y:S01]  /*52d0*/  FSEL R13, R13, -INF , P3 ;  /* 0xff8000000d0d7808 */ /* 0x000fe20001800000 */
[--C-:B------:R-:W-:Y:S01]  /*52e0*/  FFMA.FTZ R27, R27, R6, -R26.reuse ;  /* 0x000000061b1b7223 */ /* 0x100fe2000001081a */
[----:B------:R-:W-:Y:S01]  /*52f0*/  FMNMX.FTZ R8, R41, R8, !PT ;  /* 0x0000000829087209 */ /* 0x000fe20007810000 */
[--C-:B------:R-:W-:Y:S01]  /*5300*/  FFMA.FTZ R43, R43, R6, -R26.reuse ;  /* 0x000000062b2b7223 */ /* 0x100fe2000001081a */
[C---:B------:R-:W-:Y:S01]  /*5310*/  ISETP.GT.AND P3, PT, R56.reuse, 0x29, PT ;  /* 0x000000293800780c */ /* 0x040fe20003f64270 */
[----:B------:R-:W-:Y:S01]  /*5320*/  MUFU.EX2 R189, R20 ;  /* 0x0000001400bd7308 */ /* 0x000fe20000000800 */
        /* <DEDUP_REMOVED lines=10> */
[----:B------:R-:W-:Y:S01]  /*53d0*/  ISETP.GT.AND P4, PT, R56, 0x38, PT ;  /* 0x000000383800780c */ /* 0x000fe20003f84270 */
[-CC-:B------:R-:W-:Y:S01]  /*53e0*/  FFMA.FTZ R51, R51, R6.reuse, -R26.reuse ;  /* 0x0000000633337223 */ /* 0x180fe2000001081a */
[----:B---3--:R-:W-:Y:S01]  /*53f0*/  FSEL R53, R48, -INF , P3 ;  /* 0xff80000030357808 */ /* 0x008fe20001800000 */
[--C-:B------:R-:W-:Y:S01]  /*5400*/  FFMA.FTZ R31, R31, R6, -R26.reuse ;  /* 0x000000061f1f7223 */ /* 0x100fe2000001081a */
[----:B------:R-:W-:Y:S01]  /*5410*/  FMNMX.FTZ R8, R21, R8, !PT ;  /* 0x0000000815087209 */ /* 0x000fe20007810000 */
[----:B------:R-:W-:Y:S01]  /*5420*/  MUFU.EX2 R2, R2 ;  /* 0x0000000200027308 */ /* 0x000fe20000000800 */
[----:B------:R-:W-:Y:S01]  /*5430*/  ISETP.GT.AND P3, PT, R56, 0x39, PT ;  /* 0x000000393800780c */ /* 0x000fe20003f64270 */
[-CC-:B------:R-:W-:Y:S01]  /*5440*/  FFMA.FTZ R61, R61, R6.reuse, -R26.reuse ;  /* 0x000000063d3d7223 */ /* 0x180fe2000001081a */
[----:B------:R-:W-:Y:S01]  /*5450*/  FSEL R65, R52, -INF , P4 ;  /* 0xff80000034417808 */ /* 0x000fe20002000000 */
[--C-:B------:R-:W-:Y:S01]  /*5460*/  FFMA.FTZ R63, R63, R6, -R26.reuse ;  /* 0x000000063f3f7223 */ /* 0x100fe2000001081a */
[----:B------:R-:W-:Y:S01]  /*5470*/  FMNMX.FTZ R8, R53, R8, !PT ;  /* 0x0000000835087209 */ /* 0x000fe20007810000 */
[----:B------:R-:W-:Y:S01]  /*5480*/  UIADD3 UR5, UR6, UR11, -UR14 ;  /* 0x0000000b06057290 */ /* 0x000fe2000fffe80e */
[----:B------:R-:W-:Y:S01]  /*5490*/  ISETP.GT.AND P4, PT, R56, 0x40, PT ;  /* 0x000000403800780c */ /* 0x000fe20003f84270 */
[----:B------:R-:W-:Y:S01]  /*54a0*/  MUFU.EX2 R203, R203 ;  /* 0x000000cb00cb7308 */ /* 0x000fe20000000800 */
[----:B----4-:R-:W-:Y:S01]  /*54b0*/  FSEL R67, R30, -INF , P3 ;  /* 0xff8000001e437808 */ /* 0x010fe20001800000 */
[--C-:B------:R-:W-:Y:S01]  /*54c0*/  FFMA.FTZ R30, R49, R6, -R26.reuse ;  /* 0x00000006311e7223 */ /* 0x100fe2000001081a */
[----:B------:R-:W-:Y:S01]  /*54d0*/  FMNMX.FTZ R8, R65, R8, !PT ;  /* 0x0000000841087209 */ /* 0x000fe20007810000 */
[----:B------:R-:W-:Y:S01]  /*54e0*/  UMOV UR4, URZ ;  /* 0x0000003f00047c82 */ /* 0x000fe20008000000 */
[----:B------:R-:W-:Y:S01]  /*54f0*/  ISETP.GT.AND P3, PT, R56, 0x41, PT ;  /* 0x000000413800780c */ /* 0x000fe20003f64270 */
[--C-:B------:R-:W-:Y:S01]  /*5500*/  FFMA.FTZ R89, R89, R6, -R26.reuse ;  /* 0x0000000659597223 */ /* 0x100fe2000001081a */
[----:B--2---:R-:W-:Y:S01]  /*5510*/  FSEL R69, R40, -INF , P4 ;  /* 0xff80000028457808 */ /* 0x004fe20002000000 */
[----:B------:R-:W-:Y:S01]  /*5520*/  MUFU.EX2 R4, R4 ;  /* 0x0000000400047308 */ /* 0x000fe20000000800 */
[----:B------:R-:W-:Y:S01]  /*5530*/  FMNMX.FTZ R8, R67, R8, !PT ;  /* 0x0000000843087209 */ /* 0x000fe20007810000 */
[----:B------:R-:W-:Y:S01]  /*5540*/  UIMAD.WIDE UR4, UR5, -0x6db6db6d, UR4 ;  /* 0x92492493050478a5 */ /* 0x000fe2000f8e0204 */
[----:B------:R-:W-:Y:S01]  /*5550*/  ISETP.GT.AND P4, PT, R56, 0x48, PT ;  /* 0x000000483800780c */ /* 0x000fe20003f84270 */
[----:B------:R-:W-:Y:S01]  /*5560*/  FFMA.FTZ R91, R91, R6, -R26 ;  /* 0x000000065b5b7223 */ /* 0x000fe2000001081a */
[----:B------:R-:W-:Y:S01]  /*5570*/  FSEL R71, R38, -INF , P3 ;  /* 0xff80000026477808 */ /* 0x000fe20001800000 */
[----:B------:R-:W-:Y:S01]  /*5580*/  USHF.R.U32.HI UR4, URZ, 0x1f, UR5 ;  /* 0x0000001f3f047899 */ /* 0x000fe20008011605 */
[----:B------:R-:W-:Y:S01]  /*5590*/  FMNMX.FTZ R8, R69, R8, !PT ;  /* 0x0000000845087209 */ /* 0x000fe20007810000 */
[----:B------:R-:W-:Y:S01]  /*55a0*/  MUFU.EX2 R197, R197 ;  /* 0x000000c500c57308 */ /* 0x000fe20000000800 */
[----:B------:R-:W-:Y:S01]  /*55b0*/  ISETP.GT.AND P3, PT, R56, 0x49, PT ;  /* 0x000000493800780c */ /* 0x000fe20003f64270 */
[----:B------:R-:W-:Y:S01]  /*55c0*/  ULEA.HI.SX32 UR4, UR5, UR4, 0x1a ;  /* 0x0000000405047291 */ /* 0x000fe2000f8fd23f */
[----:B-1----:R-:W-:-:S02]  /*55d0*/  FSEL R73, R44, -INF , P4 ;  /* 0xff8000002c497808 */ /* 0x002fc40002000000 */
[----:B------:R-:W-:Y:S01]  /*55e0*/  FMNMX.FTZ R8, R71, R8, !PT ;  /* 0x0000000847087209 */ /* 0x000fe20007810000 */
[----:B------:R-:W-:Y:S01]  /*55f0*/  UISETP.LT.AND UP1, UPT, URZ, UR4, UPT ;  /* 0x000000043f00728c */ /* 0x000fe2000bf21270 */
[----:B------:R-:W-:Y:S01]  /*5600*/  ISETP.GT.AND P4, PT, R56, 0x50, PT ;  /* 0x000000503800780c */ /* 0x000fe20003f84270 */
[----:B------:R-:W-:Y:S01]  /*5610*/  MUFU.EX2 R187, R27 ;  /* 0x0000001b00bb7308 */ /* 0x000fe20000000800 */
[----:B------:R-:W-:Y:S01]  /*5620*/  FSEL R75, R42, -INF , P3 ;  /* 0xff8000002a4b7808 */ /* 0x000fe20001800000 */
[----:B------:R-:W-:Y:S01]  /*5630*/  USEL UR61, URZ, UR4, !UP1 ;  /* 0x000000043f3d7287 */ /* 0x000fe2000c800000 */
[----:B------:R-:W-:Y:S02]  /*5640*/  FMNMX.FTZ R8, R73, R8, !PT ;  /* 0x0000000849087209 */ /* 0x000fe40007810000 */
[----:B------:R-:W-:Y:S01]  /*5650*/  ISETP.GT.AND P3, PT, R56, 0x51, PT ;  /* 0x000000513800780c */ /* 0x000fe20003f64270 */
[----:B------:R-:W-:Y:S01]  /*5660*/  UISETP.GE.AND UP1, UPT, UR7, UR61, UPT ;  /* 0x0000003d0700728c */ /* 0x000fe2000bf26270 */
[----:B-----5:R-:W-:Y:S01]  /*5670*/  FSEL R77, R32, -INF , P4 ;  /* 0xff800000204d7808 */ /* 0x020fe20002000000 */
[--C-:B------:R-:W-:Y:S01]  /*5680*/  FFMA.FTZ R32, R35, R6, -R26.reuse ;  /* 0x0000000623207223 */ /* 0x100fe2000001081a */
[----:B------:R-:W-:Y:S01]  /*5690*/  FMNMX.FTZ R8, R75, R8, !PT ;  /* 0x000000084b087209 */ /* 0x000fe20007810000 */
[----:B------:R-:W-:Y:S01]  /*56a0*/  MUFU.EX2 R10, R10 ;  /* 0x0000000a000a7308 */ /* 0x000fe20000000800 */
[----:B------:R-:W-:Y:S01]  /*56b0*/  ISETP.GT.AND P4, PT, R56, 0x58, PT ;  /* 0x000000583800780c */ /* 0x000fe20003f84270 */
[----:B------:R-:W-:Y:S01]  /*56c0*/  FFMA.FTZ R26, R93, R6, -R26 ;  /* 0x000000065d1a7223 */ /* 0x000fe2000001081a */
[----:B------:R-:W-:-:S02]  /*56d0*/  FSEL R79, R34, -INF , P3 ;  /* 0xff800000224f7808 */ /* 0x000fc40001800000 */
[----:B------:R-:W-:Y:S02]  /*56e0*/  CS2R R92, SRZ ;  /* 0x00000000005c7805 */ /* 0x000fe4000001ff00 */
[----:B------:R-:W-:Y:S02]  /*56f0*/  FMNMX.FTZ R8, R77, R8, !PT ;  /* 0x000000084d087209 */ /* 0x000fe40007810000 */
[----:B------:R-:W-:Y:S01]  /*5700*/  ISETP.GT.AND P3, PT, R56, 0x59, PT ;  /* 0x000000593800780c */ /* 0x000fe20003f64270 */
[----:B------:R-:W-:Y:S01]  /*5710*/  MUFU.EX2 R199, R199 ;  /* 0x000000c700c77308 */ /* 0x000fe20000000800 */
[----:B0-----:R-:W-:Y:S02]  /*5720*/  FSEL R81, R36, -INF , P4 ;  /* 0xff80000024517808 */ /* 0x001fe40002000000 */
[----:B------:R-:W-:Y:S02]  /*5730*/  FMNMX.FTZ R8, R79, R8, !PT ;  /* 0x000000084f087209 */ /* 0x000fe40007810000 */
[----:B------:R-:W-:-:S02]  /*5740*/  ISETP.GT.AND P4, PT, R56, 0x60, PT ;  /* 0x000000603800780c */ /* 0x000fc40003f84270 */
[----:B------:R-:W-:Y:S01]  /*5750*/  FSEL R83, R46, -INF , P3 ;  /* 0xff8000002e537808 */ /* 0x000fe20001800000 */
[----:B------:R-:W-:Y:S01]  /*5760*/  MUFU.EX2 R12, R12 ;  /* 0x0000000c000c7308 */ /* 0x000fe20000000800 */
[----:B------:R-:W-:Y:S02]  /*5770*/  FMNMX.FTZ R8, R81, R8, !PT ;  /* 0x0000000851087209 */ /* 0x000fe40007810000 */
[----:B------:R-:W-:Y:S02]  /*5780*/  ISETP.GT.AND P3, PT, R56, 0x61, PT ;  /* 0x000000613800780c */ /* 0x000fe40003f64270 */
[----:B------:R-:W-:Y:S02]  /*5790*/  FSEL R85, R58, -INF , P4 ;  /* 0xff8000003a557808 */ /* 0x000fe40002000000 */
[----:B------:R-:W-:Y:S01]  /*57a0*/  FMNMX.FTZ R8, R83, R8, !PT ;  /* 0x0000000853087209 */ /* 0x000fe20007810000 */
[----:B------:R-:W-:Y:S01]  /*57b0*/  MUFU.EX2 R193, R193 ;  /* 0x000000c100c17308 */ /* 0x000fe20000000800 */
[----:B------:R-:W-:-:S02]  /*57c0*/  ISETP.GT.AND P4, PT, R56, 0x68, PT ;  /* 0x000000683800780c */ /* 0x000fc40003f84270 */
[----:B------:R-:W-:Y:S02]  /*57d0*/  FSEL R59, R60, -INF , P3 ;  /* 0xff8000003c3b7808 */ /* 0x000fe40001800000 */
[----:B------:R-:W-:Y:S02]  /*57e0*/  FMNMX.FTZ R8, R85, R8, !PT ;  /* 0x0000000855087209 */ /* 0x000fe40007810000 */
[----:B------:R-:W-:Y:S01]  /*57f0*/  ISETP.GT.AND P3, PT, R56, 0x69, PT ;  /* 0x000000693800780c */ /* 0x000fe20003f64270 */
[----:B------:R-:W-:Y:S01]  /*5800*/  MUFU.EX2 R14, R14 ;  /* 0x0000000e000e7308 */ /* 0x000fe20000000800 */
[----:B------:R-:W-:Y:S02]  /*5810*/  FSEL R87, R62, -INF , P4 ;  /* 0xff8000003e577808 */ /* 0x000fe40002000000 */
[----:B------:R-:W-:Y:S02]  /*5820*/  FMNMX.FTZ R8, R59, R8, !PT ;  /* 0x000000083b087209 */ /* 0x000fe40007810000 */
[----:B------:R-:W-:-:S02]  /*5830*/  FSEL R49, R50, -INF , P3 ;  /* 0xff80000032317808 */ /* 0x000fc40001800000 */
[----:B------:R-:W-:Y:S01]  /*5840*/  FMNMX.FTZ R8, R87, R8, !PT ;  /* 0x0000000857087209 */ /* 0x000fe20007810000 */
[----:B------:R-:W-:Y:S03]  /*5850*/  MUFU.EX2 R195, R195 ;  /* 0x000000c300c37308 */ /* 0x000fe60000000800 */
[----:B------:R-:W-:-:S05]  /*5860*/  FMNMX.FTZ R8, R49, R8, !PT ;  /* 0x0000000831087209 */ /* 0x000fca0007810000 */
[----:B------:R-:W0:Y:S01]  /*5870*/  SHFL.BFLY PT, R35, R8, 0x2, 0x1f ;  /* 0x0c401f0008237f89 */ /* 0x000e2200000e0000 */
[----:B------:R-:W-:Y:S08]  /*5880*/  MUFU.EX2 R30, R30 ;  /* 0x0000001e001e7308 */ /* 0x000ff00000000800 */
[----:B------:R-:W-:Y:S08]  /*5890*/  MUFU.EX2 R32, R32 ;  /* 0x0000002000207308 */ /* 0x000ff00000000800 */
[----:B------:R-:W1:Y:S01]  /*58a0*/  MUFU.EX2 R43, R43 ;  /* 0x0000002b002b7308 */ /* 0x000e620000000800 */
[----:B0-----:R-:W-:-:S07]  /*58b0*/  FMNMX.FTZ R35, R8, R35, !PT ;  /* 0x0000002308237209 */ /* 0x001fce0007810000 */
[----:B------:R-:W-:Y:S01]  /*58c0*/  MUFU.EX2 R39, R39 ;  /* 0x0000002700277308 */ /* 0x000fe20000000800 */
[----:B------:R-:W0:Y:S07]  /*58d0*/  SHFL.BFLY PT, R8, R35, 0x1, 0x1f ;  /* 0x0c201f0023087f89 */ /* 0x000e2e00000e0000 */
[----:B------:R2:W3:Y:S01]  /*58e0*/  MUFU.EX2 R34, R47 ;  /* 0x0000002f00227308 */ /* 0x0004e20000000800 */
[----:B-1----:R-:W-:-:S07]  /*58f0*/  F2FP.F16.F32.PACK_AB R191, R43, R32 ;  /* 0x000000202bbf723e */ /* 0x002fce00000000ff */
[----:B------:R1:W-:Y:S01]  /*5900*/  MUFU.EX2 R36, R57 ;  /* 0x0000003900247308 */ /* 0x0003e20000000800 */
[----:B--2---:R-:W-:-:S07]  /*5910*/  CS2R R46, SRZ ;  /* 0x00000000002e7805 */ /* 0x004fce000001ff00 */
[----:B------:R-:W-:Y:S01]  /*5920*/  MUFU.EX2 R55, R55 ;  /* 0x0000003700377308 */ /* 0x000fe20000000800 */
[----:B---3--:R-:W-:Y:S02]  /*5930*/  F2FP.F16.F32.PACK_AB R185, R34, R39 ;  /* 0x0000002722b9723e */ /* 0x008fe400000000ff */
[----:B-1----:R-:W-:Y:S02]  /*5940*/  CS2R R56, SRZ ;  /* 0x0000000000387805 */ /* 0x002fe4000001ff00 */
        /* <DEDUP_REMOVED lines=22> */
[----:B------:R0:W1:Y:S01]  /*5ab0*/  MUFU.EX2 R27, R24 ;  /* 0x00000018001b7308 */ /* 0x0000620000000800 */
[-CC-:B------:R-:W-:Y:S01]  /*5ac0*/  FFMA.FTZ R65, R65, R6.reuse, -R20.reuse ;  /* 0x0000000641417223 */ /* 0x180fe20000010814 */
[-CC-:B------:R-:W-:Y:S01]  /*5ad0*/  FFMA.FTZ R67, R67, R6.reuse, -R20.reuse ;  /* 0x0000000643437223 */ /* 0x180fe20000010814 */
[-CC-:B------:R-:W-:Y:S01]  /*5ae0*/  FFMA.FTZ R69, R69, R6.reuse, -R20.reuse ;  /* 0x0000000645457223 */ /* 0x180fe20000010814 */
[-CC-:B------:R-:W-:Y:S01]  /*5af0*/  FFMA.FTZ R71, R71, R6.reuse, -R20.reuse ;  /* 0x0000000647477223 */ /* 0x180fe20000010814 */
[-CC-:B------:R-:W-:Y:S01]  /*5b00*/  FFMA.FTZ R73, R73, R6.reuse, -R20.reuse ;  /* 0x0000000649497223 */ /* 0x180fe20000010814 */
[-CC-:B------:R-:W-:Y:S01]  /*5b10*/  FFMA.FTZ R75, R75, R6.reuse, -R20.reuse ;  /* 0x000000064b4b7223 */ /* 0x180fe20000010814 */
[-C--:B------:R-:W-:Y:S01]  /*5b20*/  FFMA.FTZ R77, R77, R6.reuse, -R20 ;  /* 0x000000064d4d7223 */ /* 0x080fe20000010814 */
[----:B------:R-:W2:Y:S01]  /*5b30*/  MUFU.EX2 R25, R25 ;  /* 0x0000001900197308 */ /* 0x000ea20000000800 */
[----:B0-----:R-:W-:Y:S01]  /*5b40*/  FADD.FTZ R24, R201, R2 ;  /* 0x00000002c9187221 */ /* 0x001fe20000010000 */
[----:B------:R-:W-:Y:S01]  /*5b50*/  F2FP.F16.F32.PACK_AB R201, R2, R201 ;  /* 0x000000c902c9723e */ /* 0x000fe200000000ff */
        /* <DEDUP_REMOVED lines=9> */
[----:B------:R-:W-:Y:S01]  /*5bf0*/  FFMA.FTZ R20, R49, R6, -R20 ;  /* 0x0000000631147223 */ /* 0x000fe20000010814 */
[----:B------:R-:W-:Y:S01]  /*5c00*/  FADD.FTZ R3, R197, R24 ;  /* 0x00000018c5037221 */ /* 0x000fe20000010000 */
[----:B-1----:R-:W-:Y:S01]  /*5c10*/  FADD.FTZ R24, R200, R27 ;  /* 0x0000001bc8187221 */ /* 0x002fe20000010000 */
[----:B------:R-:W-:Y:S01]  /*5c20*/  F2FP.F16.F32.PACK_AB R203, R4, R203 ;  /* 0x000000cb04cb723e */ /* 0x000fe200000000ff */
[----:B------:R-:W1:Y:S01]  /*5c30*/  MUFU.EX2 R33, R33 ;  /* 0x0000002100217308 */ /* 0x000e620000000800 */
[----:B------:R-:W-:Y:S01]  /*5c40*/  FADD.FTZ R44, R10, R3 ;  /* 0x000000030a2c7221 */ /* 0x000fe20000010000 */
[----:B--2---:R-:W-:Y:S01]  /*5c50*/  FADD.FTZ R3, R25, R24 ;  /* 0x0000001819037221 */ /* 0x004fe20000010000 */
[----:B------:R-:W-:-:S02]  /*5c60*/  F2FP.F16.F32.PACK_AB R181, R38, R55 ;  /* 0x0000003726b5723e */ /* 0x000fc400000000ff */
[----:B------:R-:W-:Y:S02]  /*5c70*/  CS2R R50, SRZ ;  /* 0x0000000000327805 */ /* 0x000fe4000001ff00 */
[----:B------:R-:W-:Y:S02]  /*5c80*/  F2FP.F16.F32.PACK_AB R200, R27, R200 ;  /* 0x000000c81bc8723e */ /* 0x000fe400000000ff */
[----:B------:R-:W-:Y:S02]  /*5c90*/  CS2R R48, SRZ ;  /* 0x0000000000307805 */ /* 0x000fe4000001ff00 */
[----:B------:R-:W-:Y:S01]  /*5ca0*/  F2FP.F16.F32.PACK_AB R197, R10, R197 ;  /* 0x000000c50ac5723e */ /* 0x000fe200000000ff */
[----:B------:R2:W3:Y:S01]  /*5cb0*/  MUFU.EX2 R196, R9 ;  /* 0x0000000900c47308 */ /* 0x0004e20000000800 */
[C---:B0-----:R-:W-:Y:S01]  /*5cc0*/  FADD.FTZ R24, R202.reuse, R3 ;  /* 0x00000003ca187221 */ /* 0x041fe20000010000 */
[----:B------:R-:W-:-:S06]  /*5cd0*/  F2FP.F16.F32.PACK_AB R202, R202, R25 ;  /* 0x00000019caca723e */ /* 0x000fcc00000000ff */
[----:B------:R-:W0:Y:S01]  /*5ce0*/  MUFU.EX2 R37, R37 ;  /* 0x0000002500257308 */ /* 0x000e220000000800 */
[----:B--2---:R-:W-:Y:S01]  /*5cf0*/  FADD.FTZ R9, R199, R44 ;  /* 0x0000002cc7097221 */ /* 0x004fe20000010000 */
[----:B-1----:R-:W-:Y:S01]  /*5d00*/  FADD.FTZ R3, R33, R24 ;  /* 0x0000001821037221 */ /* 0x002fe20000010000 */
[C---:B------:R-:W-:Y:S02]  /*5d10*/  F2FP.F16.F32.PACK_AB R199, R12.reuse, R199 ;  /* 0x000000c70cc7723e */ /* 0x040fe400000000ff */
[----:B------:R-:W-:-:S03]  /*5d20*/  FADD.FTZ R44, R12, R9 ;  /* 0x000000090c2c7221 */ /* 0x000fc60000010000 */
[----:B------:R-:W1:Y:S01]  /*5d30*/  MUFU.EX2 R198, R11 ;  /* 0x0000000b00c67308 */ /* 0x000e620000000800 */
[----:B------:R-:W-:Y:S01]  /*5d40*/  FADD.FTZ R9, R193, R44 ;  /* 0x0000002cc1097221 */ /* 0x000fe20000010000 */
[C---:B---3--:R-:W-:Y:S01]  /*5d50*/  FADD.FTZ R24, R196.reuse, R3 ;  /* 0x00000003c4187221 */ /* 0x048fe20000010000 */
[----:B------:R-:W-:Y:S02]  /*5d60*/  F2FP.F16.F32.PACK_AB R196, R196, R33 ;  /* 0x00000021c4c4723e */ /* 0x000fe400000000ff */
[C---:B------:R-:W-:Y:S01]  /*5d70*/  FADD.FTZ R44, R14.reuse, R9 ;  /* 0x000000090e2c7221 */ /* 0x040fe20000010000 */
[----:B------:R-:W-:Y:S02]  /*5d80*/  F2FP.F16.F32.PACK_AB R193, R14, R193 ;  /* 0x000000c10ec1723e */ /* 0x000fe400000000ff */
[----:B------:R-:W2:Y:S01]  /*5d90*/  MUFU.EX2 R41, R41 ;  /* 0x0000002900297308 */ /* 0x000ea20000000800 */
[----:B0-----:R-:W-:Y:S01]  /*5da0*/  FADD.FTZ R3, R37, R24 ;  /* 0x0000001825037221 */ /* 0x001fe20000010000 */
[----:B------:R-:W-:Y:S01]  /*5db0*/  FADD.FTZ R9, R195, R44 ;  /* 0x0000002cc3097221 */ /* 0x000fe20000010000 */
[----:B------:R-:W-:-:S03]  /*5dc0*/  F2FP.F16.F32.PACK_AB R195, R28, R195 ;  /* 0x000000c31cc3723e */ /* 0x000fc600000000ff */
[----:B------:R-:W-:Y:S01]  /*5dd0*/  FADD.FTZ R44, R28, R9 ;  /* 0x000000091c2c7221 */ /* 0x000fe20000010000 */
[----:B------:R-:W-:Y:S01]  /*5de0*/  CS2R R28, SRZ ;  /* 0x00000000001c7805 */ /* 0x000fe2000001ff00 */
[----:B------:R-:W0:Y:S01]  /*5df0*/  MUFU.EX2 R192, R13 ;  /* 0x0000000d00c07308 */ /* 0x000e220000000800 */
[----:B-1----:R-:W-:Y:S01]  /*5e00*/  FADD.FTZ R24, R198, R3 ;  /* 0x00000003c6187221 */ /* 0x002fe20000010000 */
[----:B------:R-:W-:Y:S01]  /*5e10*/  FADD.FTZ R9, R189, R44 ;  /* 0x0000002cbd097221 */ /* 0x000fe20000010000 */
[----:B------:R-:W-:Y:S02]  /*5e20*/  F2FP.F16.F32.PACK_AB R189, R30, R189 ;  /* 0x000000bd1ebd723e */ /* 0x000fe400000000ff */
[----:B------:R-:W-:Y:S01]  /*5e30*/  F2FP.F16.F32.PACK_AB R198, R198, R37 ;  /* 0x00000025c6c6723e */ /* 0x000fe200000000ff */
[----:B------:R-:W-:Y:S02]  /*5e40*/  FADD.FTZ R9, R30, R9 ;  /* 0x000000091e097221 */ /* 0x000fe40000010000 */
[----:B------:R-:W1:Y:S01]  /*5e50*/  MUFU.EX2 R45, R45 ;  /* 0x0000002d002d7308 */ /* 0x000e620000000800 */
[----:B--2---:R-:W-:Y:S01]  /*5e60*/  FADD.FTZ R3, R41, R24 ;  /* 0x0000001829037221 */ /* 0x004fe20000010000 */
[----:B------:R-:W-:Y:S01]  /*5e70*/  FADD.FTZ R24, R32, R9 ;  /* 0x0000000920187221 */ /* 0x000fe20000010000 */
[----:B------:R-:W-:-:S03]  /*5e80*/  CS2R R32, SRZ ;  /* 0x0000000000207805 */ /* 0x000fc6000001ff00 */
[----:B------:R-:W-:Y:S02]  /*5e90*/  FADD.FTZ R24, R43, R24 ;  /* 0x000000182b187221 */ /* 0x000fe40000010000 */
[----:B------:R-:W2:Y:S01]  /*5ea0*/  MUFU.EX2 R194, R15 ;  /* 0x0000000f00c27308 */ /* 0x000ea20000000800 */
[C---:B0-----:R-:W-:Y:S01]  /*5eb0*/  FADD.FTZ R0, R192.reuse, R3 ;  /* 0x00000003c0007221 */ /* 0x041fe20000010000 */
[----:B------:R-:W-:Y:S01]  /*5ec0*/  FADD.FTZ R9, R39, R24 ;  /* 0x0000001827097221 */ /* 0x000fe20000010000 */
[----:B------:R-:W-:-:S03]  /*5ed0*/  F2FP.F16.F32.PACK_AB R192, R192, R41 ;  /* 0x00000029c0c0723e */ /* 0x000fc600000000ff */
[----:B------:R-:W-:Y:S01]  /*5ee0*/  FADD.FTZ R24, R34, R9 ;  /* 0x0000000922187221 */ /* 0x000fe20000010000 */
[----:B------:R-:W-:Y:S01]  /*5ef0*/  CS2R R34, SRZ ;  /* 0x0000000000227805 */ /* 0x000fe2000001ff00 */
[----:B------:R-:W0:Y:S01]  /*5f00*/  MUFU.EX2 R21, R21 ;  /* 0x0000001500157308 */ /* 0x000e220000000800 */
[----:B-1----:R-:W-:Y:S01]  /*5f10*/  FADD.FTZ R3, R45, R0 ;  /* 0x000000002d037221 */ /* 0x002fe20000010000 */
[----:B------:R-:W-:Y:S01]  /*5f20*/  FADD.FTZ R9, R187, R24 ;  /* 0x00000018bb097221 */ /* 0x000fe20000010000 */
[C---:B------:R-:W-:Y:S02]  /*5f30*/  F2FP.F16.F32.PACK_AB R187, R36.reuse, R187 ;  /* 0x000000bb24bb723e */ /* 0x040fe400000000ff */
[----:B------:R-:W-:Y:S01]  /*5f40*/  CS2R R24, SRZ ;  /* 0x0000000000187805 */ /* 0x000fe2000001ff00 */
[----:B------:R-:W-:Y:S01]  /*5f50*/  FADD.FTZ R2, R36, R9 ;  /* 0x0000000924027221 */ /* 0x000fe20000010000 */
[----:B------:R-:W-:Y:S01]  /*5f60*/  CS2R R36, SRZ ;  /* 0x0000000000247805 */ /* 0x000fe2000001ff00 */
[----:B------:R1:W3:Y:S01]  /*5f70*/  MUFU.EX2 R188, R53 ;  /* 0x0000003500bc7308 */ /* 0x0002e20000000800 */
[C---:B--2---:R-:W-:Y:S01]  /*5f80*/  FADD.FTZ R0, R194.reuse, R3 ;  /* 0x00000003c2007221 */ /* 0x044fe20000010000 */
[----:B------:R-:W-:Y:S01]  /*5f90*/  FADD.FTZ R9, R55, R2 ;  /* 0x0000000237097221 */ /* 0x000fe20000010000 */
[----:B------:R-:W-:-:S02]  /*5fa0*/  F2FP.F16.F32.PACK_AB R194, R194, R45 ;  /* 0x0000002dc2c2723e */ /* 0x000fc400000000ff */
[----:B------:R-:W-:Y:S02]  /*5fb0*/  CS2R R54, SRZ ;  /* 0x0000000000367805 */ /* 0x000fe4000001ff00 */
[----:B------:R-:W-:Y:S01]  /*5fc0*/  CS2R R44, SRZ ;  /* 0x00000000002c7805 */ /* 0x000fe2000001ff00 */
[----:B------:R-:W-:Y:S01]  /*5fd0*/  FADD.FTZ R2, R38, R9 ;  /* 0x0000000926027221 */ /* 0x000fe20000010000 */
[----:B------:R-:W-:Y:S01]  /*5fe0*/  CS2R R38, SRZ ;  /* 0x0000000000267805 */ /* 0x000fe2000001ff00 */
[----:B------:R-:W2:Y:S01]  /*5ff0*/  MUFU.EX2 R65, R65 ;  /* 0x0000004100417308 */ /* 0x000ea20000000800 */
[----:B0-----:R-:W-:Y:S01]  /*6000*/  FADD.FTZ R3, R21, R0 ;  /* 0x0000000015037221 */ /* 0x001fe20000010000 */
[----:B------:R-:W-:Y:S01]  /*6010*/  FADD.FTZ R9, R31, R2 ;  /* 0x000000021f097221 */ /* 0x000fe20000010000 */
[----:B-1----:R-:W-:-:S05]  /*6020*/  CS2R R52, SRZ ;  /* 0x0000000000347805 */ /* 0x002fca000001ff00 */
[----:B------:R0:W1:Y:S01]  /*6030*/  MUFU.EX2 R190, R67 ;  /* 0x0000004300be7308 */ /* 0x0000620000000800 */
[C---:B---3--:R-:W-:Y:S01]  /*6040*/  FADD.FTZ R0, R188.reuse, R3 ;  /* 0x00000003bc007221 */ /* 0x048fe20000010000 */
[----:B------:R-:W-:-:S06]  /*6050*/  F2FP.F16.F32.PACK_AB R188, R188, R21 ;  /* 0x00000015bcbc723e */ /* 0x000fcc00000000ff */
[----:B------:R-:W3:Y:S01]  /*6060*/  MUFU.EX2 R69, R69 ;  /* 0x0000004500457308 */ /* 0x000ee20000000800 */
[----:B--2---:R-:W-:Y:S01]  /*6070*/  FADD.FTZ R3, R65, R0 ;  /* 0x0000000041037221 */ /* 0x004fe20000010000 */
[----:B0-----:R-:W-:-:S06]  /*6080*/  CS2R R66, SRZ ;  /* 0x0000000000427805 */ /* 0x001fcc000001ff00 */
[----:B------:R0:W2:Y:S01]  /*6090*/  MUFU.EX2 R184, R71 ;  /* 0x0000004700b87308 */ /* 0x0000a20000000800 */
[C---:B-1----:R-:W-:Y:S01]  /*60a0*/  FADD.FTZ R0, R190.reuse, R3 ;  /* 0x00000003be007221 */ /* 0x042fe20000010000 */
[----:B------:R-:W-:Y:S02]  /*60b0*/  F2FP.F16.F32.PACK_AB R190, R190, R65 ;  /* 0x00000041bebe723e */ /* 0x000fe400000000ff */
[----:B------:R-:W-:-:S04]  /*60c0*/  CS2R R64, SRZ ;  /* 0x0000000000407805 */ /* 0x000fc8000001ff00 */
[----:B------:R-:W1:Y:S01]  /*60d0*/  MUFU.EX2 R73, R73 ;  /* 0x0000004900497308 */ /* 0x000e620000000800 */
[----:B---3--:R-:W-:Y:S01]  /*60e0*/  FADD.FTZ R3, R69, R0 ;  /* 0x0000000045037221 */ /* 0x008fe20000010000 */
[----:B0-----:R-:W-:-:S06]  /*60f0*/  CS2R R70, SRZ ;  /* 0x0000000000467805 */ /* 0x001fcc000001ff00 */
[----:B------:R0:W3:Y:S01]  /*6100*/  MUFU.EX2 R186, R75 ;  /* 0x0000004b00ba7308 */ /* 0x0000e20000000800 */
[C---:B--2---:R-:W-:Y:S01]  /*6110*/  FADD.FTZ R0, R184.reuse, R3 ;  /* 0x00000003b8007221 */ /* 0x044fe20000010000 */
[----:B------:R-:W-:Y:S02]  /*6120*/  F2FP.F16.F32.PACK_AB R184, R184, R69 ;  /* 0x00000045b8b8723e */ /* 0x000fe400000000ff */
[----:B------:R-:W-:-:S04]  /*6130*/  CS2R R68, SRZ ;  /* 0x0000000000447805 */ /* 0x000fc8000001ff00 */
[----:B------:R2:W4:Y:S01]  /*6140*/  MUFU.EX2 R40, R61 ;  /* 0x0000003d00287308 */ /* 0x0005220000000800 */
[----:B-1----:R-:W-:Y:S01]  /*6150*/  FADD.FTZ R3, R73, R0 ;  /* 0x0000000049037221 */ /* 0x002fe20000010000 */
[----:B0-----:R-:W-:-:S06]  /*6160*/  CS2R R74, SRZ ;  /* 0x00000000004a7805 */ /* 0x001fcc000001ff00 */
[----:B------:R-:W0:Y:S01]  /*6170*/  MUFU.EX2 R77, R77 ;  /* 0x0000004d004d7308 */ /* 0x000e220000000800 */
[C---:B---3--:R-:W-:Y:S01]  /*6180*/  FADD.FTZ R0, R186.reuse, R3 ;  /* 0x00000003ba007221 */ /* 0x048fe20000010000 */
[----:B------:R-:W-:Y:S02]  /*6190*/  F2FP.F16.F32.PACK_AB R186, R186, R73 ;  /* 0x00000049baba723e */ /* 0x000fe400000000ff */
[----:B------:R-:W-:Y:S02]  /*61a0*/  CS2R R72, SRZ ;  /* 0x0000000000487805 */ /* 0x000fe4000001ff00 */
[----:B--2---:R-:W-:Y:S02]  /*61b0*/  CS2R R60, SRZ ;  /* 0x00000000003c7805 */ /* 0x004fe4000001ff00 */
[----:B------:R-:W1:Y:S01]  /*61c0*/  MUFU.EX2 R63, R63 ;  /* 0x0000003f003f7308 */ /* 0x000e620000000800 */
[C---:B----4-:R-:W-:Y:S01]  /*61d0*/  FADD.FTZ R2, R40.reuse, R9 ;  /* 0x0000000928027221 */ /* 0x050fe20000010000 */
[----:B------:R-:W-:-:S02]  /*61e0*/  F2FP.F16.F32.PACK_AB R183, R40, R31 ;  /* 0x0000001f28b7723e */ /* 0x000fc400000000ff */
[----:B------:R-:W-:Y:S02]  /*61f0*/  CS2R R40, SRZ ;  /* 0x0000000000287805 */ /* 0x000fe4000001ff00 */
[----:B------:R-:W-:Y:S02]  /*6200*/  CS2R R30, SRZ ;  /* 0x00000000001e7805 */ /* 0x000fe4000001ff00 */
[----:B------:R2:W3:Y:S01]  /*6210*/  MUFU.EX2 R180, R79 ;  /* 0x0000004f00b47308 */ /* 0x0004e20000000800 */
[----:B0-----:R-:W-:-:S07]  /*6220*/  FADD.FTZ R3, R77, R0 ;  /* 0x000000004d037221 */ /* 0x001fce0000010000 */
[----:B------:R0:W4:Y:S01]  /*6230*/  MUFU.EX2 R42, R89 ;  /* 0x00000059002a7308 */ /* 0x0001220000000800 */
[----:B-1----:R-:W-:Y:S01]  /*6240*/  FADD.FTZ R9, R63, R2 ;  /* 0x000000023f097221 */ /* 0x002fe20000010000 */
[----:B--2---:R-:W-:-:S06]  /*6250*/  CS2R R78, SRZ ;  /* 0x00000000004e7805 */ /* 0x004fcc000001ff00 */
[----:B------:R-:W1:Y:S01]  /*6260*/  MUFU.EX2 R81, R81 ;  /* 0x0000005100517308 */ /* 0x000e620000000800 */
[C---:B---3--:R-:W-:Y:S01]  /*6270*/  FADD.FTZ R0, R180.reuse, R3 ;  /* 0x00000003b4007221 */ /* 0x048fe20000010000 */
[----:B------:R-:W-:Y:S02]  /*6280*/  F2FP.F16.F32.PACK_AB R180, R180, R77 ;  /* 0x0000004db4b4723e */ /* 0x000fe400000000ff */
[----:B0-----:R-:W-:Y:S02]  /*6290*/  CS2R R88, SRZ ;  /* 0x0000000000587805 */ /* 0x001fe4000001ff00 */
[----:B------:R-:W-:Y:S02]  /*62a0*/  CS2R R76, SRZ ;  /* 0x00000000004c7805 */ /* 0x000fe4000001ff00 */
[----:B------:R0:W2:Y:S01]  /*62b0*/  MUFU.EX2 R182, R83 ;  /* 0x0000005300b67308 */ /* 0x0000a20000000800 */
[C---:B----4-:R-:W-:Y:S01]  /*62c0*/  FADD.FTZ R2, R42.reuse, R9 ;  /* 0x000000092a027221 */ /* 0x050fe20000010000 */
[----:B------:R-:W-:-:S02]  /*62d0*/  F2FP.F16.F32.PACK_AB R177, R42, R63 ;  /* 0x0000003f2ab1723e */ /* 0x000fc400000000ff */
        /* <DEDUP_REMOVED lines=16> */
[----:B------:R-:W1:Y:S01]  /*63e0*/  MUFU.EX2 R26, R26 ;  /* 0x0000001a001a7308 */ /* 0x000e620000000800 */
[----:B--2---:R-:W-:Y:S01]  /*63f0*/  FADD.FTZ R3, R91, R2 ;  /* 0x000000025b037221 */ /* 0x004fe20000010000 */
[----:B------:R-:W-:-:S06]  /*6400*/  IMAD.MOV.U32 R2, RZ, RZ, 0x3f800000 ;  /* 0x3f800000ff027424 */ /* 0x000fcc00078e00ff */
[----:B------:R-:W2:Y:S01]  /*6410*/  MUFU.EX2 R20, R20 ;  /* 0x0000001400147308 */ /* 0x000ea20000000800 */
[----:B0-----:R-:W-:Y:S01]  /*6420*/  FADD.FTZ R9, R87, R0 ;  /* 0x0000000057097221 */ /* 0x001fe20000010000 */
[----:B------:R-:W-:Y:S02]  /*6430*/  IMAD.MOV.U32 R0, RZ, RZ, 0x3f800000 ;  /* 0x3f800000ff007424 */ /* 0x000fe400078e00ff */
[C---:B-1----:R-:W-:Y:S01]  /*6440*/  FADD.FTZ R3, R26.reuse, R3 ;  /* 0x000000031a037221 */ /* 0x042fe20000010000 */
[----:B------:R-:W-:Y:S02]  /*6450*/  F2FP.F16.F32.PACK_AB R179, R26, R91 ;  /* 0x0000005b1ab3723e */ /* 0x000fe400000000ff */
[----:B------:R-:W-:Y:S02]  /*6460*/  CS2R R90, SRZ ;  /* 0x00000000005a7805 */ /* 0x000fe4000001ff00 */
[----:B------:R-:W-:Y:S02]  /*6470*/  CS2R R26, SRZ ;  /* 0x00000000001a7805 */ /* 0x000fe4000001ff00 */
[C---:B--2---:R-:W-:Y:S01]  /*6480*/  F2FP.F16.F32.PACK_AB R178, R20.reuse, R87 ;  /* 0x0000005714b2723e */ /* 0x044fe200000000ff */
[----:B------:R-:W-:Y:S01]  /*6490*/  FADD.FTZ R4, R20, R9 ;  /* 0x0000000914047221 */ /* 0x000fe20000010000 */
[----:B------:R-:W-:Y:S01]  /*64a0*/  CS2R R86, SRZ ;  /* 0x0000000000567805 */ /* 0x000fe2000001ff00 */
[----:B------:R-:W-:Y:S06]  /*64b0*/  @!P3 BRA `(.L_x_5934) ;  /* 0x0000004800b4b947 */ /* 0x000fec0003800000 */
[----:B------:R-:W-:Y:S01]  /*64c0*/  IMAD.MOV.U32 R9, RZ, RZ, R7 ;  /* 0x000000ffff097224 */ /* 0x000fe200078e0007 */
[----:B------:R-:W-:Y:S01]  /*64d0*/  UMOV UR39, UR60 ;  /* 0x0000003c00277c82 */ /* 0x000fe20008000000 */
[----:B------:R-:W-:Y:S01]  /*64e0*/  IMAD.MOV.U32 R10, RZ, RZ, R8 ;  /* 0x000000ffff0a7224 */ /* 0x000fe200078e0008 */
[----:B------:R-:W-:Y:S01]  /*64f0*/  UMOV UR6, UR36 ;  /* 0x0000002400067c82 */ /* 0x000fe20008000000 */
[----:B------:R-:W-:Y:S01]  /*6500*/  IMAD.MOV.U32 R2, RZ, RZ, 0x3f800000 ;  /* 0x3f800000ff027424 */ /* 0x000fe200078e00ff */
[----:B------:R-:W-:Y:S01]  /*6510*/  ULDC UR5, c[0x0][0x9d8] ;  /* 0x0002760000057ab9 */ /* 0x000fe20000000800 */
[----:B------:R-:W-:-:S07]  /*6520*/  IMAD.MOV.U32 R119, RZ, RZ, RZ ;  /* 0x000000ffff777224 */ /* 0x000fce00078e00ff */
.L_x_5943:
[----:B------:R-:W-:-:S04]  /*6530*/  UIADD3 UR4, UR6, 0x1, URZ ;  /* 0x0000000106047890 */ /* 0x000fc8000fffe03f */
[----:B------:R-:W-:-:S04]  /*6540*/  UISETP.NE.AND UP1, UPT, UR4, 0x2, UPT ;  /* 0x000000020400788c */ /* 0x000fc8000bf25270 */
[----:B------:R-:W-:Y:S02]  /*6550*/  USEL UR60, URZ, 0x1, UP1 ;  /* 0x000000013f3c7887 */ /* 0x000fe40008800000 */
[----:B------:R-:W-:Y:S02]  /*6560*/  USEL UR36, UR4, URZ, UP1 ;  /* 0x0000003f04247287 */ /* 0x000fe40008800000 */
[----:B------:R-:W-:Y:S01]  /*6570*/  ULOP3.LUT UR60, UR39, UR60, URZ, 0x3c, !UPT ;  /* 0x0000003c273c7292 */ /* 0x000fe2000f8e3c3f */
[----:B------:R-:W-:Y:S11]  /*6580*/  @!P0 BRA `(.L_x_5935) ;  /* 0x0000000000048947 */ /* 0x000ff60003800000 */
[----:B------:R-:W-:Y:S01]  /*6590*/  BPT.TRAP 0x1 ;  /* 0x000000040000795c */ /* 0x000fe20000300000 */
.L_x_5935:
[----:B------:R-:W-:Y:S01]  /*65a0*/  ULEA UR37, UR36, UR38, 0x3 ;  /* 0x0000002624257291 */ /* 0x000fe2000f8e183f */
[----:B------:R-:W-:-:S05]  /*65b0*/  IMAD.U32 R6, RZ, RZ, UR60 ;  /* 0x0000003cff067e24 */ /* 0x000fca000f8e00ff */
[----:B------:R-:W-:-:S04]  /*65c0*/  SHF.L.U32 R6, R6, 0x1f, RZ ;  /* 0x0000001f06067819 */ /* 0x000fc800000006ff */
[----:B------:R0:W1:Y:S01]  /*65d0*/  SYNCS.PHASECHK.TRANS64.TRYWAIT P3, [UR37+0x36830], R6 ;  /* 0x03683006ff0075a7 */ /* 0x0000620008060165 */
[----:B------:R-:W-:Y:S05]  /*65e0*/  @!P0 BRA `(.L_x_5936) ;  /* 0x0000000000048947 */ /* 0x000fea0003800000 */
[----:B------:R-:W-:Y:S01]  /*65f0*/  BPT.TRAP 0x1 ;  /* 0x000000040000795c */ /* 0x000fe20000300000 */
.L_x_5936:
[----:B-1----:R-:W-:Y:S05]  /*6600*/  @P3 BRA `(.L_x_5937) ;  /* 0x0000000000083947 */ /* 0x002fea0003800000 */
[----:B------:R-:W1:Y:S02]  /*6610*/  SYNCS.PHASECHK.TRANS64.TRYWAIT P3, [UR37+0x36830], R6 ;  /* 0x03683006ff0075a7 */ /* 0x000e640008060165 */
[----:B-1----:R-:W-:Y:S05]  /*6620*/  @!P3 BRA `(.L_x_5938) ;  /* 0x0000013000bcb947 */ /* 0x002fea0003800000 */
.L_x_5937:
        /* <DEDUP_REMOVED lines=592> */
.L_x_5939:
[----:B------:R-:W-:Y:S01]  /*8b30*/  ULEA UR4, UR6, UR38, 0x3 ;  /* 0x0000002606047291 */ /* 0x000fe2000f8e183f */
[----:B------:R-:W-:-:S05]  /*8b40*/  IMAD.U32 R0, RZ, RZ, UR39 ;  /* 0x00000027ff007e24 */ /* 0x000fca000f8e00ff */
[----:B------:R-:W-:-:S04]  /*8b50*/  SHF.L.U32 R0, R0, 0x1f, RZ ;  /* 0x0000001f00007819 */ /* 0x000fc800000006ff */
[----:B------:R2:W3:Y:S01]  /*8b60*/  SYNCS.PHASECHK.TRANS64.TRYWAIT P3, [UR4+0x36850], R0 ;  /* 0x03685000ff0075a7 */ /* 0x0004e20008060144 */
[----:B------:R-:W-:Y:S05]  /*8b70*/  @!P0 BRA `(.L_x_5940) ;  /* 0x0000000000048947 */ /* 0x000fea0003800000 */
[----:B------:R-:W-:Y:S01]  /*8b80*/  BPT.TRAP 0x1 ;  /* 0x000000040000795c */ /* 0x000fe20000300000 */
.L_x_5940:
[----:B---3--:R-:W-:Y:S05]  /*8b90*/  @P3 BRA `(.L_x_5941) ;  /* 0x0000000000083947 */ /* 0x008fea0003800000 */
[----:B------:R-:W3:Y:S02]  /*8ba0*/  SYNCS.PHASECHK.TRANS64.TRYWAIT P3, [UR4+0x36850], R0 ;  /* 0x03685000ff0075a7 */ /* 0x000ee40008060144 */
[----:B---3--:R-:W-:Y:S05]  /*8bb0*/  @!P3 BRA `(.L_x_5942) ;  /* 0x0000010c0070b947 */ /* 0x008fea0003800000 */
.L_x_5941:
[----:B------:R-:W-:Y:S01]  /*8bc0*/  UIADD3 UR10, UR38, 0x400, URZ ;  /* 0x00000400260a7890 */ /* 0x000fe2000fffe03f */
[----:B------:R-:W-:Y:S01]  /*8bd0*/  WARPGROUP.ARRIVE ;  /* 0x00000000000079c5 */ /* 0x000fe20000000000 */
[----:B------:R-:W-:Y:S01]  /*8be0*/  UMOV UR11, 0x40000040 ;  /* 0x40000040000b7882 */ /* 0x000fe20000000000 */
[----:B------:R-:W-:Y:S01]  /*8bf0*/  R2UR UR18, R19 ;  /* 0x00000000131272ca */ /* 0x000fe200000e0000 */
[----:B------:R-:W-:Y:S01]  /*8c00*/  USHF.R.U32.HI UR10, URZ, 0x4, UR10 ;  /* 0x000000043f0a7899 */ /* 0x000fe2000801160a */
[----:B------:R-:W-:Y:S01]  /*8c10*/  FMUL.FTZ R20, R152, UR5 ;  /* 0x0000000598147c20 */ /* 0x000fe20008410000 */
[----:B------:R-:W-:Y:S01]  /*8c20*/  FMUL.FTZ R152, R157, UR5 ;  /* 0x000000059d987c20 */ /* 0x000fe20008410000 */
[----:B------:R-:W-:Y:S01]  /*8c30*/  FMUL.FTZ R8, R173, UR5 ;  /* 0x00000005ad087c20 */ /* 0x000fe20008410000 */
[----:B------:R-:W-:Y:S01]  /*8c40*/  ULOP3.LUT UR10, UR10, 0x3fff, URZ, 0xc0, !UPT ;  /* 0x00003fff0a0a7892 */ /* 0x000fe2000f8ec03f */
[----:B------:R-:W-:Y:S01]  /*8c50*/  FMUL.FTZ R173, R155, UR5 ;  /* 0x000000059bad7c20 */ /* 0x000fe20008410000 */
[----:B------:R-:W-:Y:S01]  /*8c60*/  R2UR UR15, R17 ;  /* 0x00000000110f72ca */ /* 0x000fe200000e0000 */
[----:B------:R-:W-:Y:S01]  /*8c70*/  FMUL.FTZ R13, R160, UR5 ;  /* 0x00000005a00d7c20 */ /* 0x000fe20008410000 */
[----:B------:R-:W-:Y:S01]  /*8c80*/  ULOP3.LUT UR10, UR10, 0x3800000, URZ, 0xfc, !UPT ;  /* 0x038000000a0a7892 */ /* 0x000fe2000f8efc3f */
[----:B------:R-:W-:Y:S01]  /*8c90*/  R2UR UR14, R18 ;  /* 0x00000000120e72ca */ /* 0x000fe200000e0000 */
[----:B------:R-:W-:Y:S01]  /*8ca0*/  FMUL.FTZ R160, R167, UR5 ;  /* 0x00000005a7a07c20 */ /* 0x000fe20008410000 */
[----:B------:R-:W-:Y:S01]  /*8cb0*/  FMUL.FTZ R167, R146, UR5 ;  /* 0x0000000592a77c20 */ /* 0x000fe20008410000 */
[----:B------:R-:W-:Y:S01]  /*8cc0*/  UIMAD UR6, UR6, 0xa80, UR10 ;  /* 0x00000a80060678a4 */ /* 0x000fe2000f8e020a */
[----:B-1----:R-:W-:-:S02]  /*8cd0*/  VIADD R7, R23, UR18 ;  /* 0x0000001217077c36 */ /* 0x002fc40008000000 */
[----:B------:R-:W-:Y:S01]  /*8ce0*/  FMUL.FTZ R14, R165, UR5 ;  /* 0x00000005a50e7c20 */ /* 0x000fe20008410000 */
[----:B------:R-:W-:Y:S01]  /*8cf0*/  FMUL.FTZ R165, R150, UR5 ;  /* 0x0000000596a57c20 */ /* 0x000fe20008410000 */
[----:B0-----:R-:W-:Y:S01]  /*8d00*/  FMUL.FTZ R6, R166, UR5 ;  /* 0x00000005a6067c20 */ /* 0x001fe20008410000 */
[----:B------:R-:W-:Y:S01]  /*8d10*/  MUFU.TANH R160, R160 ;  /* 0x000000a000a07308 */ /* 0x000fe20000002400 */
[----:B------:R-:W-:Y:S01]  /*8d20*/  FMUL.FTZ R2, R169, UR5 ;  /* 0x00000005a9027c20 */ /* 0x000fe20008410000 */
[----:B------:R-:W-:Y:S01]  /*8d30*/  UMOV UR10, UR6 ;  /* 0x00000006000a7c82 */ /* 0x000fe20008000000 */
[----:B------:R-:W-:Y:S01]  /*8d40*/  FMUL.FTZ R169, R159, UR5 ;  /* 0x000000059fa97c20 */ /* 0x000fe20008410000 */
[----:B------:R-:W-:Y:S01]  /*8d50*/  HGMMA.64x192x16.F32 R24, R200, gdesc[UR8].tnspB, R24, gsb0 ;  /* 0x42e00008c8187df0 */ /* 0x000fe20008000818 */
[----:B------:R-:W-:Y:S01]  /*8d60*/  UIADD3 UR10, UR6, 0x80, URZ ;  /* 0x00000080060a7890 */ /* 0x000fe2000fffe03f */
[----:B------:R-:W-:Y:S01]  /*8d70*/  FMUL.FTZ R147, R147, UR5 ;  /* 0x0000000593937c20 */ /* 0x000fe20008410000 */
[----:B------:R-:W-:Y:S01]  /*8d80*/  UMOV UR11, 0x40000040 ;  /* 0x40000040000b7882 */ /* 0x000fe20000000000 */
        /* <DEDUP_REMOVED lines=15> */
[----:B--2---:R-:W-:Y:S01]  /*8e80*/  FMUL.FTZ R0, R168, UR5 ;  /* 0x00000005a8007c20 */ /* 0x004fe20008410000 */
        /* <DEDUP_REMOVED lines=11> */
[----:B------:R-:W-:Y:S01]  /*8f40*/  UISETP.GT.AND UP1, UPT, UR7, UR61, UPT ;  /* 0x0000003d0700728c */ /* 0x000fe2000bf24270 */
[----:B------:R-:W-:-:S04]  /*8f50*/  UMOV UR39, UR60 ;  /* 0x0000003c00277c82 */ /* 0x000fc80008000000 */
        /* <DEDUP_REMOVED lines=31> */
[----:B------:R-:W0:Y:S08]  /*9150*/  MUFU.TANH R201, R201 ;  /* 0x000000c900c97308 */ /* 0x000e300000002400 */
[----:B------:R-:W1:Y:S08]  /*9160*/  MUFU.TANH R203, R203 ;  /* 0x000000cb00cb7308 */ /* 0x000e700000002400 */
        /* <DEDUP_REMOVED lines=14> */
[----:B------:R-:W-:Y:S01]  /*9250*/  @UP0 ULDC UR10, c[0x0][0x44c] ;  /* 0x00011300000a0ab9 */ /* 0x000fe20000000800 */
[----:B------:R-:W-:Y:S01]  /*9260*/  UMOV UR11, 0x40000040 ;  /* 0x40000040000b7882 */ /* 0x000fe20000000000 */
[----:B------:R-:W-:Y:S01]  /*9270*/  @P2 IMAD.HI.U32 R154, R7, UR10, RZ ;  /* 0x0000000a079a2c27 */ /* 0x000fe2000f8e00ff */
[----:B------:R-:W-:Y:S01]  /*9280*/  @UP0 ULDC UR10, c[0x0][0x450] ;  /* 0x00011400000a0ab9 */ /* 0x000fe20000000800 */
[----:B------:R-:W2:Y:S03]  /*9290*/  MUFU.TANH R199, R199 ;  /* 0x000000c700c77308 */ /* 0x000ea60000002400 */
[----:B------:R-:W-:Y:S01]  /*92a0*/  @P2 SHF.R.U32.HI R7, RZ, UR10, R154 ;  /* 0x0000000aff072c19 */ /* 0x000fe2000801169a */
[----:B------:R-:W-:Y:S02]  /*92b0*/  UMOV UR10, 0x1 ;  /* 0x00000001000a7882 */ /* 0x000fe40000000000 */
[----:B------:R-:W-:-:S02]  /*92c0*/  UIMAD UR10, UR7, -0x70, UR10 ;  /* 0xffffff90070a78a4 */ /* 0x000fc4000f8e020a */
[----:B------:R-:W3:Y:S01]  /*92d0*/  SHFL.IDX PT, R155, R7, 0x1, 0x1c1f ;  /* 0x003c1f00079b7f89 */ /* 0x000ee200000e0000 */
[----:B------:R-:W4:Y:S01]  /*92e0*/  MUFU.TANH R197, R197 ;  /* 0x000000c500c57308 */ /* 0x000f220000002400 */
[----:B------:R-:W-:Y:S02]  /*92f0*/  UIADD3 UR7, UR7, -0x1, URZ ;  /* 0xffffffff07077890 */ /* 0x000fe4000fffe03f */
[----:B------:R-:W-:Y:S01]  /*9300*/  IMAD.U32 R157, RZ, RZ, UR10 ;  /* 0x0000000aff9d7e24 */ /* 0x000fe2000f8e00ff */
[----:B------:R-:W-:Y:S01]  /*9310*/  UIADD3 UR10, UR6, 0x180, URZ ;  /* 0x00000180060a7890 */ /* 0x000fe2000fffe03f */
[----:B------:R-:W5:Y:S02]  /*9320*/  SHFL.IDX PT, R129, R7, RZ, 0x1c1f ;  /* 0x001c1fff07817589 */ /* 0x000f6400000e0000 */
[----:B------:R-:W-:Y:S01]  /*9330*/  IMAD R146, R22, -0x2, R157 ;  /* 0xfffffffe16927824 */ /* 0x000fe200078e029d */
[----:B------:R-:W-:Y:S01]  /*9340*/  MUFU.TANH R175, R175 ;  /* 0x000000af00af7308 */ /* 0x000fe20000002400 */
[----:B------:R-:W-:-:S05]  /*9350*/  IMAD.U32 R157, RZ, RZ, UR15 ;  /* 0x0000000fff9d7e24 */ /* 0x000fca000f8e00ff */
[----:B------:R-:W-:Y:S02]  /*9360*/  IADD3 R146, -R157, UR14, R146 ;  /* 0x0000000e9d927c10 */ /* 0x000fe4000fffe192 */
[----:B------:R-:W-:Y:S03]  /*9370*/  MUFU.TANH R154, R143 ;  /* 0x0000008f009a7308 */ /* 0x000fe60000002400 */
[----:B---3--:R-:W-:Y:S02]  /*9380*/  IMAD.IADD R150, R146, 0x1, R155 ;  /* 0x0000000192967824 */ /* 0x008fe400078e029b */
[----:B------:R-:W-:-:S03]  /*9390*/  FMUL.FTZ R155, R138, UR5 ;  /* 0x000000058a9b7c20 */ /* 0x000fc60008410000 */
[----:B------:R-:W-:Y:S01]  /*93a0*/  ISETP.GT.AND P3, PT, R150, RZ, PT ;  /* 0x000000ff9600720c */ /* 0x000fe20003f64270 */
[----:B-----5:R-:W-:Y:S01]  /*93b0*/  IMAD.IADD R146, R146, 0x1, R129 ;  /* 0x0000000192927824 */ /* 0x020fe200078e0281 */
[C---:B------:R-:W-:Y:S01]  /*93c0*/  ISETP.GT.AND P4, PT, R150.reuse, 0x1, PT ;  /* 0x000000019600780c */ /* 0x040fe20003f84270 */
[----:B------:R-:W-:Y:S01]  /*93d0*/  MUFU.TANH R155, R155 ;  /* 0x0000009b009b7308 */ /* 0x000fe20000002400 */
[----:B0-----:R-:W-:Y:S02]  /*93e0*/  FSEL R201, R201, -INF , P3 ;  /* 0xff800000c9c97808 */ /* 0x001fe40001800000 */
[----:B------:R-:W-:Y:S02]  /*93f0*/  ISETP.GT.AND P3, PT, R150, 0x8, PT ;  /* 0x000000089600780c */ /* 0x000fe40003f64270 */
[----:B-1----:R-:W-:Y:S02]  /*9400*/  FSEL R203, R203, -INF , P4 ;  /* 0xff800000cbcb7808 */ /* 0x002fe40002000000 */
[----:B------:R-:W-:-:S02]  /*9410*/  FMNMX.FTZ R138, R201, R9, !PT ;  /* 0x00000009c98a7209 */ /* 0x000fc40007810000 */
[C---:B------:R-:W-:Y:S02]  /*9420*/  ISETP.GT.AND P4, PT, R150.reuse, 0x9, PT ;  /* 0x000000099600780c */ /* 0x040fe40003f84270 */
[----:B--2---:R-:W-:Y:S02]  /*9430*/  FSEL R199, R199, -INF , P3 ;  /* 0xff800000c7c77808 */ /* 0x004fe40001800000 */
[----:B------:R-:W-:Y:S02]  /*9440*/  FMNMX.FTZ R138, R203, R138, !PT ;  /* 0x0000008acb8a7209 */ /* 0x000fe40007810000 */
[----:B------:R-:W-:Y:S02]  /*9450*/  ISETP.GT.AND P3, PT, R150, 0x10, PT ;  /* 0x000000109600780c */ /* 0x000fe40003f64270 */
[----:B----4-:R-:W-:Y:S02]  /*9460*/  FSEL R197, R197, -INF , P4 ;  /* 0xff800000c5c57808 */ /* 0x010fe40002000000 */
[----:B------:R-:W-:-:S02]  /*9470*/  FMNMX.FTZ R138, R199, R138, !PT ;  /* 0x0000008ac78a7209 */ /* 0x000fc40007810000 */
[----:B------:R-:W-:Y:S02]  /*9480*/  ISETP.GT.AND P4, PT, R150, 0x11, PT ;  /* 0x000000119600780c */ /* 0x000fe40003f84270 */
[----:B------:R-:W-:Y:S02]  /*9490*/  FMNMX.FTZ R138, R197, R138, !PT ;  /* 0x0000008ac58a7209 */ /* 0x000fe40007810000 */
[----:B------:R-:W-:Y:S01]  /*94a0*/  ISETP.GT.AND P5, PT, R146, 0x1, PT ;  /* 0x000000019200780c */ /* 0x000fe20003fa4270 */
[----:B------:R-:W-:Y:S02]  /*94b0*/  WARPGROUP.DEPBAR.LE gsb0, 0x0 ;  /* 0x00008000000079c5 */ /* 0x000fe40000010000 */
[----:B------:R-:W-:Y:S01]  /*94c0*/  WARPGROUP.ARRIVE ;  /* 0x00000000000079c5 */ /* 0x000fe20000000000 */
[----:B------:R-:W-:Y:S01]  /*94d0*/  FMUL.FTZ R195, R162, UR5 ;  /* 0x00000005a2c37c20 */ /* 0x000fe20008410000 */
[----:B------:R-:W-:-:S04]  /*94e0*/  FMUL.FTZ R193, R163, UR5 ;  /* 0x00000005a3c17c20 */ /* 0x000fc80008410000 */
[----:B------:R-:W-:Y:S01]  /*94f0*/  HGMMA.64x192x16.F32 R24, R188, gdesc[UR8].tnspB, R24, gsb0 ;  /* 0x42e00008bc187df0 */ /* 0x000fe20008000818 */
[----:B------:R-:W-:Y:S01]  /*9500*/  UIADD3 UR10, UR6, 0x200, URZ ;  /* 0x00000200060a7890 */ /* 0x000fe2000fffe03f */
[----:B------:R-:W0:Y:S01]  /*9510*/  MUFU.TANH R195, R195 ;  /* 0x000000c300c37308 */ /* 0x000e220000002400 */
[----:B------:R-:W-:-:S07]  /*9520*/  UMOV UR11, 0x40000040 ;  /* 0x40000040000b7882 */ /* 0x000fce0000000000 */
[----:B------:R-:W1:Y:S01]  /*9530*/  MUFU.TANH R193, R193 ;  /* 0x000000c100c17308 */ /* 0x000e620000002400 */
[----:B0-----:R-:W-:Y:S02]  /*9540*/  FSEL R195, R195, -INF , P3 ;  /* 0xff800000c3c37808 */ /* 0x001fe40001800000 */
[C---:B------:R-:W-:Y:S02]  /*9550*/  ISETP.GT.AND P3, PT, R150.reuse, 0x18, PT ;  /* 0x000000189600780c */ /* 0x040fe40003f64270 */
[----:B------:R-:W-:Y:S02]  /*9560*/  FMNMX.FTZ R138, R195, R138, !PT ;  /* 0x0000008ac38a7209 */ /* 0x000fe40007810000 */
[----:B-1----:R-:W-:Y:S02]  /*9570*/  FSEL R193, R193, -INF , P4 ;  /* 0xff800000c1c17808 */ /* 0x002fe40002000000 */
[----:B------:R-:W-:Y:S02]  /*9580*/  ISETP.GT.AND P4, PT, R150, 0x19, PT ;  /* 0x000000199600780c */ /* 0x000fe40003f84270 */
[----:B------:R-:W-:Y:S01]  /*9590*/  FMNMX.FTZ R138, R193, R138, !PT ;  /* 0x0000008ac18a7209 */ /* 0x000fe20007810000 */
[----:B------:R-:W-:-:S02]  /*95a0*/  WARPGROUP.DEPBAR.LE gsb0, 0x0 ;  /* 0x00008000000079c5 */ /* 0x000fc40000010000 */
[----:B------:R-:W-:Y:S01]  /*95b0*/  WARPGROUP.ARRIVE ;  /* 0x00000000000079c5 */ /* 0x000fe20000000000 */
[----:B------:R-:W-:Y:S01]  /*95c0*/  FSEL R191, R6, -INF , P3 ;  /* 0xff80000006bf7808 */ /* 0x000fe20001800000 */
[----:B------:R-:W-:Y:S01]  /*95d0*/  FMUL.FTZ R6, R131, UR5 ;  /* 0x0000000583067c20 */ /* 0x000fe20008410000 */
[----:B------:R-:W-:Y:S02]  /*95e0*/  ISETP.GT.AND P3, PT, R150, 0x20, PT ;  /* 0x000000209600780c */ /* 0x000fe40003f64270 */
[----:B------:R-:W-:Y:S01]  /*95f0*/  FSEL R189, R160, -INF , P4 ;  /* 0xff800000a0bd7808 */ /* 0x000fe20002000000 */
[----:B------:R-:W-:Y:S01]  /*9600*/  HGMMA.64x192x16.F32 R24, R184, gdesc[UR8].tnspB, R24, gsb0 ;  /* 0x42e00008b8187df0 */ /* 0x000fe20008000818 */
[----:B------:R-:W-:Y:S01]  /*9610*/  FMNMX.FTZ R138, R191, R138, !PT ;  /* 0x0000008abf8a7209 */ /* 0x000fe20007810000 */
[----:B------:R0:W1:Y:S01]  /*9620*/  MUFU.TANH R156, R6 ;  /* 0x00000006009c7308 */ /* 0x0000620000002400 */
[----:B------:R-:W-:Y:S01]  /*9630*/  ISETP.GT.AND P4, PT, R150, 0x21, PT ;  /* 0x000000219600780c */ /* 0x000fe20003f84270 */
[----:B------:R-:W-:Y:S01]  /*9640*/  UIADD3 UR10, UR6, 0x280, URZ ;  /* 0x00000280060a7890 */ /* 0x000fe2000fffe03f */
[----:B------:R-:W-:Y:S01]  /*9650*/  FSEL R175, R175, -INF , P3 ;  /* 0xff800000afaf7808 */ /* 0x000fe20001800000 */
[----:B------:R-:W-:Y:S01]  /*9660*/  UMOV UR11, 0x40000040 ;  /* 0x40000040000b7882 */ /* 0x000fe20000000000 */
[----:B------:R-:W-:-:S02]  /*9670*/  FMNMX.FTZ R138, R189, R138, !PT ;  /* 0x0000008abd8a7209 */ /* 0x000fc40007810000 */
[C---:B------:R-:W-:Y:S02]  /*9680*/  ISETP.GT.AND P3, PT, R150.reuse, 0x28, PT ;  /* 0x000000289600780c */ /* 0x040fe40003f64270 */
[----:B------:R-:W-:Y:S01]  /*9690*/  FSEL R173, R173, -INF , P4 ;  /* 0xff800000adad7808 */ /* 0x000fe20002000000 */
[----:B0-----:R-:W-:Y:S01]  /*96a0*/  FMUL.FTZ R6, R135, UR5 ;  /* 0x0000000587067c20 */ /* 0x001fe20008410000 */
[----:B------:R-:W-:Y:S02]  /*96b0*/  FMNMX.FTZ R138, R175, R138, !PT ;  /* 0x0000008aaf8a7209 */ /* 0x000fe40007810000 */
[----:B------:R-:W-:Y:S01]  /*96c0*/  ISETP.GT.AND P4, PT, R150, 0x29, PT ;  /* 0x000000299600780c */ /* 0x000fe20003f84270 */
[----:B------:R0:W2:Y:S01]  /*96d0*/  MUFU.TANH R163, R6 ;  /* 0x0000000600a37308 */ /* 0x0000a20000002400 */
[----:B------:R-:W-:Y:S02]  /*96e0*/  FSEL R171, R171, -INF , P3 ;  /* 0xff800000abab7808 */ /* 0x000fe40001800000 */
[----:B------:R-:W-:-:S02]  /*96f0*/  FMNMX.FTZ R138, R173, R138, !PT ;  /* 0x0000008aad8a7209 */ /* 0x000fc40007810000 */
[C---:B------:R-:W-:Y:S02]  /*9700*/  ISETP.GT.AND P3, PT, R150.reuse, 0x30, PT ;  /* 0x000000309600780c */ /* 0x040fe40003f64270 */
[----:B------:R-:W-:Y:S02]  /*9710*/  FSEL R169, R169, -INF , P4 ;  /* 0xff800000a9a97808 */ /* 0x000fe40002000000 */
[----:B------:R-:W-:Y:S01]  /*9720*/  FMNMX.FTZ R138, R171, R138, !PT ;  /* 0x0000008aab8a7209 */ /* 0x000fe20007810000 */
[----:B0-----:R-:W-:Y:S01]  /*9730*/  FMUL.FTZ R6, R123, UR5 ;  /* 0x000000057b067c20 */ /* 0x001fe20008410000 */
[C---:B------:R-:W-:Y:S02]  /*9740*/  ISETP.GT.AND P4, PT, R150.reuse, 0x31, PT ;  /* 0x000000319600780c */ /* 0x040fe40003f84270 */
[----:B------:R-:W-:Y:S02]  /*9750*/  FSEL R167, R167, -INF , P3 ;  /* 0xff800000a7a77808 */ /* 0x000fe40001800000 */
[----:B------:R-:W-:Y:S01]  /*9760*/  FMNMX.FTZ R138, R169, R138, !PT ;  /* 0x0000008aa98a7209 */ /* 0x000fe20007810000 */
[----:B------:R-:W0:Y:S01]  /*9770*/  MUFU.TANH R6, R6 ;  /* 0x0000000600067308 */ /* 0x000e220000002400 */
        /* <DEDUP_REMOVED lines=15> */
[----:B------:R-:W-:Y:S02]  /*9870*/  ISETP.GT.AND P4, PT, R150, 0x49, PT ;  /* 0x000000499600780c */ /* 0x000fe40003f84270 */
[----:B------:R-:W-:Y:S01]  /*9880*/  FSEL R143, R142, -INF , P3 ;  /* 0xff8000008e8f7808 */ /* 0x000fe20001800000 */
[----:B------:R-:W-:Y:S01]  /*9890*/  FMUL.FTZ R142, R125, UR5 ;  /* 0x000000057d8e7c20 */ /* 0x000fe20008410000 */
[----:B------:R-:W-:Y:S02]  /*98a0*/  FMNMX.FTZ R138, R139, R138, !PT ;  /* 0x0000008a8b8a7209 */ /* 0x000fe40007810000 */
[----:B------:R-:W-:-:S02]  /*98b0*/  ISETP.GT.AND P3, PT, R150, 0x50, PT ;  /* 0x000000509600780c */ /* 0x000fc40003f64270 */
[----:B------:R-:W-:Y:S01]  /*98c0*/  FSEL R123, R154, -INF , P4 ;  /* 0xff8000009a7b7808 */ /* 0x000fe20002000000 */
[----:B------:R-:W-:Y:S01]  /*98d0*/  MUFU.TANH R142, R142 ;  /* 0x0000008e008e7308 */ /* 0x000fe20000002400 */
[----:B------:R-:W-:Y:S02]  /*98e0*/  FMNMX.FTZ R138, R143, R138, !PT ;  /* 0x0000008a8f8a7209 */ /* 0x000fe40007810000 */
[----:B------:R-:W-:Y:S02]  /*98f0*/  ISETP.GT.AND P4, PT, R150, 0x51, PT ;  /* 0x000000519600780c */ /* 0x000fe40003f84270 */
[----:B------:R-:W-:Y:S01]  /*9900*/  FSEL R147, R130, -INF , P3 ;  /* 0xff80000082937808 */ /* 0x000fe20001800000 */
[----:B------:R-:W-:Y:S01]  /*9910*/  FMUL.FTZ R130, R149, UR5 ;  /* 0x0000000595827c20 */ /* 0x000fe20008410000 */
[----:B------:R-:W-:Y:S02]  /*9920*/  FMNMX.FTZ R138, R123, R138, !PT ;  /* 0x0000008a7b8a7209 */ /* 0x000fe40007810000 */
[----:B------:R-:W-:-:S02]  /*9930*/  ISETP.GT.AND P3, PT, R150, 0x58, PT ;  /* 0x000000589600780c */ /* 0x000fc40003f64270 */
[----:B-1----:R-:W-:Y:S01]  /*9940*/  FSEL R151, R156, -INF , P4 ;  /* 0xff8000009c977808 */ /* 0x002fe20002000000 */
[----:B------:R-:W1:Y:S01]  /*9950*/  MUFU.TANH R130, R130 ;  /* 0x0000008200827308 */ /* 0x000e620000002400 */
[----:B------:R-:W-:Y:S02]  /*9960*/  FMNMX.FTZ R138, R147, R138, !PT ;  /* 0x0000008a938a7209 */ /* 0x000fe40007810000 */
[----:B------:R-:W-:Y:S02]  /*9970*/  ISETP.GT.AND P4, PT, R150, 0x59, PT ;  /* 0x000000599600780c */ /* 0x000fe40003f84270 */
        /* <DEDUP_REMOVED lines=8> */
[----:B------:R-:W-:-:S02]  /*9a00*/  FMNMX.FTZ R138, R159, R138, !PT ;  /* 0x0000008a9f8a7209 */ /* 0x000fc40007810000 */
[----:B------:R-:W-:Y:S02]  /*9a10*/  ISETP.GT.AND P4, PT, R150, 0x61, PT ;  /* 0x000000619600780c */ /* 0x000fe40003f84270 */
[----:B------:R-:W-:Y:S02]  /*9a20*/  FSEL R157, R122, -INF , P3 ;  /* 0xff8000007a9d7808 */ /* 0x000fe40001800000 */
[----:B------:R-:W-:Y:S01]  /*9a30*/  FMNMX.FTZ R138, R163, R138, !PT ;  /* 0x0000008aa38a7209 */ /* 0x000fe20007810000 */
[----:B------:R-:W3:Y:S01]  /*9a40*/  MUFU.TANH R136, R136 ;  /* 0x0000008800887308 */ /* 0x000ee20000002400 */
[----:B------:R-:W-:Y:S02]  /*9a50*/  ISETP.GT.AND P3, PT, R150, 0x68, PT ;  /* 0x000000689600780c */ /* 0x000fe40003f64270 */
[----:B0-----:R-:W-:Y:S02]  /*9a60*/  FSEL R161, R6, -INF , P4 ;  /* 0xff80000006a17808 */ /* 0x001fe40002000000 */
[----:B------:R-:W-:Y:S01]  /*9a70*/  FMNMX.FTZ R138, R157, R138, !PT ;  /* 0x0000008a9d8a7209 */ /* 0x000fe20007810000 */
[----:B------:R-:W0:Y:S01]  /*9a80*/  LDC R6, c[0x0][0x988] ;  /* 0x00026200ff067b82 */ /* 0x000e220000000800 */
[----:B------:R-:W-:Y:S01]  /*9a90*/  ISETP.GT.AND P4, PT, R150, 0x69, PT ;  /* 0x000000699600780c */ /* 0x000fe20003f84270 */
[----:B------:R-:W-:Y:S01]  /*9aa0*/  MUFU.TANH R140, R140 ;  /* 0x0000008c008c7308 */ /* 0x000fe20000002400 */
[----:B------:R-:W-:Y:S01]  /*9ab0*/  FSEL R149, R126, -INF , P3 ;  /* 0xff8000007e957808 */ /* 0x000fe20001800000 */
[----:B------:R-:W-:Y:S01]  /*9ac0*/  FMUL.FTZ R126, R121, UR5 ;  /* 0x00000005797e7c20 */ /* 0x000fe20008410000 */
[----:B------:R-:W-:-:S02]  /*9ad0*/  FMNMX.FTZ R138, R161, R138, !PT ;  /* 0x0000008aa18a7209 */ /* 0x000fc40007810000 */
[----:B------:R-:W-:Y:S02]  /*9ae0*/  FSEL R127, R127, -INF , P4 ;  /* 0xff8000007f7f7808 */ /* 0x000fe40002000000 */
[----:B------:R-:W-:Y:S01]  /*9af0*/  FMNMX.FTZ R138, R149, R138, !PT ;  /* 0x0000008a958a7209 */ /* 0x000fe20007810000 */
[----:B------:R-:W-:Y:S01]  /*9b00*/  MUFU.TANH R126, R126 ;  /* 0x0000007e007e7308 */ /* 0x000fe20000002400 */
[----:B------:R-:W-:Y:S02]  /*9b10*/  ISETP.GT.AND P4, PT, R146, RZ, PT ;  /* 0x000000ff9200720c */ /* 0x000fe40003f84270 */
[----:B------:R-:W-:Y:S02]  /*9b20*/  FMNMX.FTZ R138, R127, R138, !PT ;  /* 0x0000008a7f8a7209 */ /* 0x000fe40007810000 */
[----:B------:R-:W-:Y:S02]  /*9b30*/  FSEL R121, R0, -INF , P4 ;  /* 0xff80000000797808 */ /* 0x000fe40002000000 */
[----:B------:R-:W-:Y:S01]  /*9b40*/  ISETP.GT.AND P4, PT, R146, 0x8, PT ;  /* 0x000000089200780c */ /* 0x000fe20003f84270 */
[----:B------:R-:W4:Y:S01]  /*9b50*/  SHFL.BFLY PT, R229, R138, 0x2, 0x1f ;  /* 0x0c401f008ae57f89 */ /* 0x000f2200000e0000 */
[----:B------:R-:W-:-:S02]  /*9b60*/  FSEL R125, R2, -INF , P5 ;  /* 0xff800000027d7808 */ /* 0x000fc40002800000 */
[----:B------:R-:W-:Y:S02]  /*9b70*/  FMNMX.FTZ R0, R121, R10, !PT ;  /* 0x0000000a79007209 */ /* 0x000fe40007810000 */
[C---:B------:R-:W-:Y:S02]  /*9b80*/  ISETP.GT.AND P5, PT, R146.reuse, 0x9, PT ;  /* 0x000000099200780c */ /* 0x040fe40003fa4270 */
[----:B------:R-:W-:Y:S02]  /*9b90*/  FSEL R11, R11, -INF , P4 ;  /* 0xff8000000b0b7808 */ /* 0x000fe40002000000 */
[----:B------:R-:W-:Y:S02]  /*9ba0*/  FMNMX.FTZ R0, R125, R0, !PT ;  /* 0x000000007d007209 */ /* 0x000fe40007810000 */
[----:B------:R-:W-:Y:S02]  /*9bb0*/  ISETP.GT.AND P4, PT, R146, 0x10, PT ;  /* 0x000000109200780c */ /* 0x000fe40003f84270 */
[----:B------:R-:W-:-:S02]  /*9bc0*/  FSEL R129, R8, -INF , P5 ;  /* 0xff80000008817808 */ /* 0x000fc40002800000 */
[----:B------:R-:W-:Y:S02]  /*9bd0*/  FMNMX.FTZ R0, R11, R0, !PT ;  /* 0x000000000b007209 */ /* 0x000fe40007810000 */
[C---:B------:R-:W-:Y:S02]  /*9be0*/  ISETP.GT.AND P5, PT, R146.reuse, 0x11, PT ;  /* 0x000000119200780c */ /* 0x040fe40003fa4270 */
[----:B------:R-:W-:Y:S02]  /*9bf0*/  FSEL R13, R13, -INF , P4 ;  /* 0xff8000000d0d7808 */ /* 0x000fe40002000000 */
[----:B------:R-:W-:Y:S02]  /*9c00*/  FMNMX.FTZ R0, R129, R0, !PT ;  /* 0x0000000081007209 */ /* 0x000fe40007810000 */
[----:B------:R-:W-:Y:S02]  /*9c10*/  ISETP.GT.AND P4, PT, R146, 0x18, PT ;  /* 0x000000189200780c */ /* 0x000fe40003f84270 */
[----:B----4-:R-:W-:Y:S01]  /*9c20*/  FMNMX.FTZ R122, R138, R229, !PT ;  /* 0x000000e58a7a7209 */ /* 0x010fe20007810000 */
[----:B------:R-:W-:Y:S01]  /*9c30*/  FMUL.FTZ R229, R133, UR5 ;  /* 0x0000000585e57c20 */ /* 0x000fe20008410000 */
[----:B------:R-:W-:Y:S01]  /*9c40*/  FSEL R133, R12, -INF , P5 ;  /* 0xff8000000c857808 */ /* 0x000fe20002800000 */
[----:B------:R-:W-:Y:S01]  /*9c50*/  FMUL.FTZ R138, R120, UR5 ;  /* 0x00000005788a7c20 */ /* 0x000fe20008410000 */
[----:B------:R-:W-:Y:S01]  /*9c60*/  FMNMX.FTZ R0, R13, R0, !PT ;  /* 0x000000000d007209 */ /* 0x000fe20007810000 */
[----:B------:R-:W4:Y:S01]  /*9c70*/  SHFL.BFLY PT, R137, R122, 0x1, 0x1f ;  /* 0x0c201f007a897f89 */ /* 0x000f2200000e0000 */
[----:B------:R-:W-:Y:S01]  /*9c80*/  ISETP.GT.AND P5, PT, R146, 0x19, PT ;  /* 0x000000199200780c */ /* 0x000fe20003fa4270 */
[----:B------:R-:W5:Y:S01]  /*9c90*/  MUFU.TANH R229, R229 ;  /* 0x000000e500e57308 */ /* 0x000f620000002400 */
[----:B------:R-:W-:-:S02]  /*9ca0*/  FSEL R15, R15, -INF , P4 ;  /* 0xff8000000f0f7808 */ /* 0x000fc40002000000 */
[----:B------:R-:W-:Y:S02]  /*9cb0*/  FMNMX.FTZ R0, R133, R0, !PT ;  /* 0x0000000085007209 */ /* 0x000fe40007810000 */
[----:B------:R-:W-:Y:S02]  /*9cc0*/  ISETP.GT.AND P4, PT, R146, 0x20, PT ;  /* 0x000000209200780c */ /* 0x000fe40003f84270 */
[----:B------:R-:W-:Y:S01]  /*9cd0*/  FMNMX.FTZ R0, R15, R0, !PT ;  /* 0x000000000f007209 */ /* 0x000fe20007810000 */
[----:B------:R-:W5:Y:S01]  /*9ce0*/  MUFU.TANH R138, R138 ;  /* 0x0000008a008a7308 */ /* 0x000f620000002400 */
[----:B------:R-:W-:Y:S02]  /*9cf0*/  FSEL R141, R20, -INF , P4 ;  /* 0xff800000148d7808 */ /* 0x000fe40002000000 */
[----:B------:R-:W-:-:S04]  /*9d00*/  ISETP.GT.AND P4, PT, R146, 0x28, PT ;  /* 0x000000289200780c */ /* 0x000fc80003f84270 */
[----:B------:R-:W-:Y:S02]  /*9d10*/  FSEL R153, R153, -INF , P4 ;  /* 0xff80000099997808 */ /* 0x000fe40002000000 */
[----:B------:R-:W-:Y:S02]  /*9d20*/  ISETP.GT.AND P4, PT, R146, 0x30, PT ;  /* 0x000000309200780c */ /* 0x000fe40003f84270 */
[----:B----4-:R-:W-:Y:S02]  /*9d30*/  FMNMX.FTZ R7, R122, R137, !PT ;  /* 0x000000897a077209 */ /* 0x010fe40007810000 */
[----:B------:R-:W-:Y:S02]  /*9d40*/  FSEL R137, R14, -INF , P5 ;  /* 0xff8000000e897808 */ /* 0x000fe40002800000 */
[----:B------:R-:W-:Y:S01]  /*9d50*/  ISETP.GT.AND P5, PT, R146, 0x21, PT ;  /* 0x000000219200780c */ /* 0x000fe20003fa4270 */
[----:B0-----:R-:W-:Y:S01]  /*9d60*/  FMUL.FTZ R120, R7, R6 ;  /* 0x0000000607787220 */ /* 0x001fe20000410000 */
[----:B------:R-:W-:-:S02]  /*9d70*/  FMNMX.FTZ R0, R137, R0, !PT ;  /* 0x0000000089007209 */ /* 0x000fc40007810000 */
[----:B------:R-:W-:Y:S02]  /*9d80*/  FSEL R21, R21, -INF , P5 ;  /* 0xff80000015157808 */ /* 0x000fe40002800000 */
[----:B------:R-:W-:Y:S02]  /*9d90*/  FMNMX.FTZ R0, R141, R0, !PT ;  /* 0x000000008d007209 */ /* 0x000fe40007810000 */
[----:B------:R-:W-:Y:S02]  /*9da0*/  ISETP.GT.AND P5, PT, R146, 0x29, PT ;  /* 0x000000299200780c */ /* 0x000fe40003fa4270 */
[----:B------:R-:W-:Y:S02]  /*9db0*/  FMNMX.FTZ R0, R21, R0, !PT ;  /* 0x0000000015007209 */ /* 0x000fe40007810000 */
[----:B------:R-:W-:Y:S02]  /*9dc0*/  FSETP.NEU.FTZ.AND P3, PT, R7, -INF , PT ;  /* 0xff8000000700780b */ /* 0x000fe40003f7d000 */
[----:B------:R-:W-:-:S02]  /*9dd0*/  FMNMX.FTZ R0, R153, R0, !PT ;  /* 0x0000000099007209 */ /* 0x000fc40007810000 */
[----:B------:R-:W-:Y:S01]  /*9de0*/  FSEL R120, R120, RZ, P3 ;  /* 0x000000ff78787208 */ /* 0x000fe20001800000 */
[----:B------:R-:W-:Y:S02]  /*9df0*/  WARPGROUP.DEPBAR.LE gsb0, 0x0 ;  /* 0x00008000000079c5 */ /* 0x000fe40000010000 */
[----:B------:R-:W-:Y:S01]  /*9e00*/  WARPGROUP.ARRIVE ;  /* 0x00000000000079c5 */ /* 0x000fe20000000000 */
[----:B------:R-:W-:Y:S01]  /*9e10*/  FSEL R185, R152, -INF , P5 ;  /* 0xff80000098b97808 */ /* 0x000fe20002800000 */
[-CC-:B------:R-:W-:Y:S01]  /*9e20*/  FFMA.FTZ R122, R203, R6.reuse, -R120.reuse ;  /* 0x00000006cb7a7223 */ /* 0x180fe20000010878 */
[----:B------:R-:W-:Y:S01]  /*9e30*/  ISETP.GT.AND P5, PT, R146, 0x31, PT ;  /* 0x000000319200780c */ /* 0x000fe20003fa4270 */
[--C-:B------:R-:W-:Y:S01]  /*9e40*/  FFMA.FTZ R203, R199, R6, -R120.reuse ;  /* 0x00000006c7cb7223 */ /* 0x100fe20000010878 */
[----:B------:R-:W-:Y:S01]  /*9e50*/  FSEL R187, R144, -INF , P4 ;  /* 0xff80000090bb7808 */ /* 0x000fe20002000000 */
[----:B------:R-:W-:Y:S01]  /*9e60*/  HGMMA.64x192x16.F32 R24, R180, gdesc[UR8].tnspB, R24, gsb0 ;  /* 0x42e00008b4187df0 */ /* 0x000fe20008000818 */
[----:B------:R-:W-:Y:S01]  /*9e70*/  FMNMX.FTZ R0, R185, R0, !PT ;  /* 0x00000000b9007209 */ /* 0x000fe20007810000 */
[-CC-:B------:R-:W-:Y:S01]  /*9e80*/  FFMA.FTZ R199, R191, R6.reuse, -R120.reuse ;  /* 0x00000006bfc77223 */ /* 0x180fe20000010878 */
[C---:B------:R-:W-:Y:S01]  /*9e90*/  ISETP.GT.AND P4, PT, R146.reuse, 0x38, PT ;  /* 0x000000389200780c */ /* 0x040fe20003f84270 */
[-CC-:B------:R-:W-:Y:S01]  /*9ea0*/  FFMA.FTZ R20, R189, R6.reuse, -R120.reuse ;  /* 0x00000006bd147223 */ /* 0x180fe20000010878 */
[----:B------:R-:W-:Y:S01]  /*9eb0*/  FSEL R145, R145, -INF , P5 ;  /* 0xff80000091917808 */ /* 0x000fe20002800000 */
[--C-:B------:R-:W-:Y:S01]  /*9ec0*/  FFMA.FTZ R14, R193, R6, -R120.reuse ;  /* 0x00000006c10e7223 */ /* 0x100fe20000010878 */
[----:B------:R-:W-:Y:S01]  /*9ed0*/  FMNMX.FTZ R0, R187, R0, !PT ;  /* 0x00000000bb007209 */ /* 0x000fe20007810000 */
[-CC-:B------:R-:W-:Y:S01]  /*9ee0*/  FFMA.FTZ R193, R175, R6.reuse, -R120.reuse ;  /* 0x00000006afc17223 */ /* 0x180fe20000010878 */
[C---:B------:R-:W-:Y:S01]  /*9ef0*/  ISETP.GT.AND P5, PT, R146.reuse, 0x39, PT ;  /* 0x000000399200780c */ /* 0x040fe20003fa4270 */
[--C-:B------:R-:W-:Y:S01]  /*9f00*/  FFMA.FTZ R124, R173, R6, -R120.reuse ;  /* 0x00000006ad7c7223 */ /* 0x100fe20000010878 */
[----:B------:R-:W-:Y:S01]  /*9f10*/  FSEL R221, R221, -INF , P4 ;  /* 0xff800000dddd7808 */ /* 0x000fe20002000000 */
[----:B------:R-:W-:Y:S01]  /*9f20*/  UIADD3 UR10, UR6, 0x300, URZ ;  /* 0x00000300060a7890 */ /* 0x000fe2000fffe03f */
[----:B------:R-:W-:Y:S01]  /*9f30*/  FMNMX.FTZ R0, R145, R0, !PT ;  /* 0x0000000091007209 */ /* 0x000fe20007810000 */
[-CC-:B------:R-:W-:Y:S01]  /*9f40*/  FFMA.FTZ R12, R197, R6.reuse, -R120.reuse ;  /* 0x00000006c50c7223 */ /* 0x180fe20000010878 */
[----:B------:R-:W-:Y:S01]  /*9f50*/  ISETP.GT.AND P4, PT, R146, 0x40, PT ;  /* 0x000000409200780c */ /* 0x000fe20003f84270 */
[-CC-:B------:R-:W-:Y:S01]  /*9f60*/  FFMA.FTZ R197, R195, R6.reuse, -R120.reuse ;  /* 0x00000006c3c57223 */ /* 0x180fe20000010878 */
[----:B-1----:R-:W-:Y:S01]  /*9f70*/  FSEL R191, R130, -INF , P5 ;  /* 0xff80000082bf7808 */ /* 0x002fe20002800000 */
[--C-:B------:R-:W-:Y:S01]  /*9f80*/  FFMA.FTZ R195, R171, R6, -R120.reuse ;  /* 0x00000006abc37223 */ /* 0x100fe20000010878 */
[----:B------:R-:W-:Y:S01]  /*9f90*/  FMNMX.FTZ R0, R221, R0, !PT ;  /* 0x00000000dd007209 */ /* 0x000fe20007810000 */
[----:B------:R-:W-:Y:S01]  /*9fa0*/  UMOV UR11, 0x40000040 ;  /* 0x40000040000b7882 */ /* 0x000fe20000000000 */
[----:B------:R-:W-:Y:S01]  /*9fb0*/  ISETP.GT.AND P5, PT, R146, 0x41, PT ;  /* 0x000000419200780c */ /* 0x000fe20003fa4270 */
[--C-:B------:R-:W-:Y:S01]  /*9fc0*/  FFMA.FTZ R201, R201, R6, -R120.reuse ;  /* 0x00000006c9c97223 */ /* 0x100fe20000010878 */
[----:B--2---:R-:W-:Y:S01]  /*9fd0*/  FSEL R189, R134, -INF , P4 ;  /* 0xff80000086bd7808 */ /* 0x004fe20002000000 */
        /* <DEDUP_REMOVED lines=11> */
[----:B---3--:R-:W-:Y:S01]  /*a090*/  FSEL R175, R136, -INF , P4 ;  /* 0xff80000088af7808 */ /* 0x008fe20002000000 */
[--C-:B------:R-:W-:Y:S01]  /*a0a0*/  FFMA.FTZ R136, R147, R6, -R120.reuse ;  /* 0x0000000693887223 */ /* 0x100fe20000010878 */
[----:B------:R-:W-:Y:S01]  /*a0b0*/  FMNMX.FTZ R0, R223, R0, !PT ;  /* 0x00000000df007209 */ /* 0x000fe20007810000 */
[----:B------:R-:W-:Y:S01]  /*a0c0*/  FFMA.FTZ R139, R157, R6, -R120 ;  /* 0x000000069d8b7223 */ /* 0x000fe20000010878 */
[----:B------:R-:W-:Y:S01]  /*a0d0*/  ISETP.GT.AND P4, PT, R146, 0x50, PT ;  /* 0x000000509200780c */ /* 0x000fe20003f84270 */
[----:B------:R-:W-:Y:S01]  /*a0e0*/  MUFU.EX2 R203, R203 ;  /* 0x000000cb00cb7308 */ /* 0x000fe20000000800 */
[----:B------:R-:W-:Y:S01]  /*a0f0*/  FSEL R225, R225, -INF , P5 ;  /* 0xff800000e1e17808 */ /* 0x000fe20002800000 */
[----:B------:R-:W-:Y:S01]  /*a100*/  UMOV UR6, UR36 ;  /* 0x0000002400067c82 */ /* 0x000fe20008000000 */
[----:B------:R-:W-:-:S02]  /*a110*/  FMNMX.FTZ R0, R175, R0, !PT ;  /* 0x00000000af007209 */ /* 0x000fc40007810000 */
[----:B------:R-:W-:Y:S02]  /*a120*/  ISETP.GT.AND P5, PT, R146, 0x51, PT ;  /* 0x000000519200780c */ /* 0x000fe40003fa4270 */
[----:B------:R-:W-:Y:S01]  /*a130*/  FSEL R173, R128, -INF , P4 ;  /* 0xff80000080ad7808 */ /* 0x000fe20002000000 */
[----:B------:R-:W-:Y:S01]  /*a140*/  FFMA.FTZ R128, R169, R6, -R120 ;  /* 0x00000006a9807223 */ /* 0x000fe20000010878 */
[----:B------:R-:W-:Y:S01]  /*a150*/  FMNMX.FTZ R0, R225, R0, !PT ;  /* 0x00000000e1007209 */ /* 0x000fe20007810000 */
[----:B------:R-:W-:Y:S01]  /*a160*/  MUFU.EX2 R12, R12 ;  /* 0x0000000c000c7308 */ /* 0x000fe20000000800 */
[----:B------:R-:W-:Y:S02]  /*a170*/  ISETP.GT.AND P4, PT, R146, 0x58, PT ;  /* 0x000000589200780c */ /* 0x000fe40003f84270 */
[----:B------:R-:W-:Y:S02]  /*a180*/  FSEL R227, R227, -INF , P5 ;  /* 0xff800000e3e37808 */ /* 0x000fe40002800000 */
[----:B------:R-:W-:-:S02]  /*a190*/  FMNMX.FTZ R0, R173, R0, !PT ;  /* 0x00000000ad007209 */ /* 0x000fc40007810000 */
[----:B------:R-:W-:Y:S01]  /*a1a0*/  ISETP.GT.AND P5, PT, R146, 0x59, PT ;  /* 0x000000599200780c */ /* 0x000fe20003fa4270 */
[----:B------:R-:W-:Y:S01]  /*a1b0*/  MUFU.EX2 R197, R197 ;  /* 0x000000c500c57308 */ /* 0x000fe20000000800 */
[----:B------:R-:W-:Y:S01]  /*a1c0*/  FSEL R171, R132, -INF , P4 ;  /* 0xff80000084ab7808 */ /* 0x000fe20002000000 */
[----:B------:R-:W-:Y:S01]  /*a1d0*/  FFMA.FTZ R132, R165, R6, -R120 ;  /* 0x00000006a5847223 */ /* 0x000fe20000010878 */
[----:B------:R-:W-:Y:S02]  /*a1e0*/  FMNMX.FTZ R0, R227, R0, !PT ;  /* 0x00000000e3007209 */ /* 0x000fe40007810000 */
[----:B------:R-:W-:Y:S02]  /*a1f0*/  ISETP.GT.AND P4, PT, R146, 0x60, PT ;  /* 0x000000609200780c */ /* 0x000fe40003f84270 */
[----:B-----5:R-:W-:Y:S01]  /*a200*/  FSEL R229, R229, -INF , P5 ;  /* 0xff800000e5e57808 */ /* 0x020fe20002800000 */
[----:B------:R-:W-:Y:S01]  /*a210*/  MUFU.EX2 R14, R14 ;  /* 0x0000000e000e7308 */ /* 0x000fe20000000800 */
[----:B------:R-:W-:-:S02]  /*a220*/  FMNMX.FTZ R0, R171, R0, !PT ;  /* 0x00000000ab007209 */ /* 0x000fc40007810000 */
[----:B------:R-:W-:Y:S02]  /*a230*/  ISETP.GT.AND P5, PT, R146, 0x61, PT ;  /* 0x000000619200780c */ /* 0x000fe40003fa4270 */
[----:B------:R-:W-:Y:S01]  /*a240*/  FSEL R169, R138, -INF , P4 ;  /* 0xff8000008aa97808 */ /* 0x000fe20002000000 */
[--C-:B------:R-:W-:Y:S01]  /*a250*/  FFMA.FTZ R138, R163, R6, -R120.reuse ;  /* 0x00000006a38a7223 */ /* 0x100fe20000010878 */
[----:B------:R-:W-:Y:S01]  /*a260*/  FMNMX.FTZ R0, R229, R0, !PT ;  /* 0x00000000e5007209 */ /* 0x000fe20007810000 */
[----:B------:R-:W-:Y:S01]  /*a270*/  MUFU.EX2 R199, R199 ;  /* 0x000000c700c77308 */ /* 0x000fe20000000800 */
[----:B------:R-:W-:Y:S02]  /*a280*/  ISETP.GT.AND P4, PT, R146, 0x68, PT ;  /* 0x000000689200780c */ /* 0x000fe40003f84270 */
[----:B------:R-:W-:Y:S01]  /*a290*/  FSEL R231, R126, -INF , P5 ;  /* 0xff8000007ee77808 */ /* 0x000fe20002800000 */
[--C-:B------:R-:W-:Y:S01]  /*a2a0*/  FFMA.FTZ R126, R167, R6, -R120.reuse ;  /* 0x00000006a77e7223 */ /* 0x100fe20000010878 */
[----:B------:R-:W-:Y:S01]  /*a2b0*/  FMNMX.FTZ R0, R169, R0, !PT ;  /* 0x00000000a9007209 */ /* 0x000fe20007810000 */
[-CC-:B------:R-:W-:Y:S01]  /*a2c0*/  FFMA.FTZ R167, R131, R6.reuse, -R120.reuse ;  /* 0x0000000683a77223 */ /* 0x180fe20000010878 */
[----:B------:R-:W-:Y:S01]  /*a2d0*/  ISETP.GT.AND P5, PT, R146, 0x69, PT ;  /* 0x000000699200780c */ /* 0x000fe20003fa4270 */
[----:B------:R-:W-:Y:S01]  /*a2e0*/  MUFU.EX2 R20, R20 ;  /* 0x0000001400147308 */ /* 0x000fe20000000800 */
[----:B------:R-:W-:Y:S01]  /*a2f0*/  FSEL R233, R140, -INF , P4 ;  /* 0xff8000008ce97808 */ /* 0x000fe20002000000 */
[--C-:B------:R-:W-:Y:S01]  /*a300*/  FFMA.FTZ R131, R155, R6, -R120.reuse ;  /* 0x000000069b837223 */ /* 0x100fe20000010878 */
[----:B------:R-:W-:Y:S01]  /*a310*/  FMNMX.FTZ R0, R231, R0, !PT ;  /* 0x00000000e7007209 */ /* 0x000fe20007810000 */
[-CC-:B------:R-:W-:Y:S01]  /*a320*/  FFMA.FTZ R140, R161, R6.reuse, -R120.reuse ;  /* 0x00000006a18c7223 */ /* 0x180fe20000010878 */
[----:B------:R-:W-:Y:S01]  /*a330*/  FSEL R235, R142, -INF , P5 ;  /* 0xff8000008eeb7808 */ /* 0x000fe20002800000 */
[----:B------:R-:W-:Y:S01]  /*a340*/  FFMA.FTZ R142, R149, R6, -R120 ;  /* 0x00000006958e7223 */ /* 0x000fe20000010878 */
        /* <DEDUP_REMOVED lines=9> */
[----:B------:R-:W-:Y:S02]  /*a3e0*/  FSEL R0, R7, RZ, P3 ;  /* 0x000000ff07007208 */ /* 0x000fe40001800000 */
[----:B------:R-:W-:Y:S01]  /*a3f0*/  PLOP3.LUT P3, PT, PT, PT, UP1, 0x80, 0x0 ;  /* 0x000000000000781c */ /* 0x000fe20003f6f018 */
[----:B------:R-:W0:Y:S04]  /*a400*/  SHFL.BFLY PT, R8, R165, 0x1, 0x1f ;  /* 0x0c201f00a5087f89 */ /* 0x000e2800000e0000 */
        /* <DEDUP_REMOVED lines=10> */
[-CC-:B------:R-:W-:Y:S01]  /*a4b0*/  FFMA.FTZ R13, R133, R6.reuse, -R144.reuse ;  /* 0x00000006850d7223 */ /* 0x180fe20000010890 */
[----:B------:R-:W-:Y:S01]  /*a4c0*/  FADD.FTZ R133, -R0, R9 ;  /* 0x0000000900857221 */ /* 0x000fe20000010100 */
[----:B------:R-:W-:Y:S01]  /*a4d0*/  FSEL R9, R8, RZ, P4 ;  /* 0x000000ff08097208 */ /* 0x000fe20002000000 */
[-CC-:B------:R-:W-:Y:S01]  /*a4e0*/  FFMA.FTZ R121, R121, R6.reuse, -R144.reuse ;  /* 0x0000000679797223 */ /* 0x180fe20000010890 */
[-CC-:B------:R-:W-:Y:S01]  /*a4f0*/  FFMA.FTZ R200, R125, R6.reuse, -R144.reuse ;  /* 0x000000067dc87223 */ /* 0x180fe20000010890 */
[-C--:B------:R-:W-:Y:S01]  /*a500*/  FMUL.FTZ R133, R133, R6.reuse ;  /* 0x0000000685857220 */ /* 0x080fe20000410000 */
[-C--:B------:R-:W-:Y:S01]  /*a510*/  FFMA.FTZ R202, R11, R6.reuse, -R144 ;  /* 0x000000060bca7223 */ /* 0x080fe20000010890 */
[----:B------:R-:W-:Y:S01]  /*a520*/  FADD.FTZ R9, -R9, R10 ;  /* 0x0000000a09097221 */ /* 0x000fe20000010100 */
[-CC-:B------:R-:W-:Y:S01]  /*a530*/  FFMA.FTZ R11, R129, R6.reuse, -R144.reuse ;  /* 0x00000006810b7223 */ /* 0x180fe20000010890 */
[----:B------:R-:W-:Y:S01]  /*a540*/  MUFU.EX2 R121, R121 ;  /* 0x0000007900797308 */ /* 0x000fe20000000800 */
[-CC-:B------:R-:W-:Y:S01]  /*a550*/  FFMA.FTZ R198, R15, R6.reuse, -R144.reuse ;  /* 0x000000060fc67223 */ /* 0x180fe20000010890 */
[-C--:B------:R-:W-:Y:S01]  /*a560*/  FMUL.FTZ R0, R9, R6.reuse ;  /* 0x0000000609007220 */ /* 0x080fe20000410000 */
[----:B------:R-:W-:Y:S01]  /*a570*/  FFMA.FTZ R15, R137, R6, -R144 ;  /* 0x00000006890f7223 */ /* 0x000fe20000010890 */
[----:B------:R-:W-:-:S02]  /*a580*/  IMAD.U32 R10, RZ, RZ, UR37 ;  /* 0x00000025ff0a7e24 */ /* 0x000fc4000f8e00ff */
[-CC-:B------:R-:W-:Y:S01]  /*a590*/  FFMA.FTZ R192, R141, R6.reuse, -R144.reuse ;  /* 0x000000068dc07223 */ /* 0x180fe20000010890 */
[----:B------:R-:W-:Y:S02]  /*a5a0*/  IMAD.U32 R137, RZ, RZ, UR4 ;  /* 0x00000004ff897e24 */ /* 0x000fe4000f8e00ff */
[-CC-:B------:R-:W-:Y:S01]  /*a5b0*/  FFMA.FTZ R21, R21, R6.reuse, -R144.reuse ;  /* 0x0000000615157223 */ /* 0x180fe20000010890 */
[----:B------:R-:W0:Y:S01]  /*a5c0*/  MUFU.EX2 R0, R0 ;  /* 0x0000000000007308 */ /* 0x000e220000000800 */
[----:B------:R-:W-:Y:S02]  /*a5d0*/  @!P1 VIADD R10, R10, 0x36840 ;  /* 0x000368400a0a9836 */ /* 0x000fe40000000000 */
[-CC-:B------:R-:W-:Y:S01]  /*a5e0*/  FFMA.FTZ R194, R153, R6.reuse, -R144.reuse ;  /* 0x0000000699c27223 */ /* 0x180fe20000010890 */
[----:B------:R-:W-:Y:S02]  /*a5f0*/  @!P1 VIADD R137, R137, 0x36860 ;  /* 0x0003686089899836 */ /* 0x000fe40000000000 */
[-CC-:B------:R-:W-:Y:S01]  /*a600*/  FFMA.FTZ R125, R185, R6.reuse, -R144.reuse ;  /* 0x00000006b97d7223 */ /* 0x180fe20000010890 */
[-C--:B------:R-:W-:Y:S01]  /*a610*/  FFMA.FTZ R188, R187, R6.reuse, -R144 ;  /* 0x00000006bbbc7223 */ /* 0x080fe20000010890 */
[----:B------:R-:W-:Y:S01]  /*a620*/  @!P1 PRMT R10, RZ, 0x654, R10 ;  /* 0x00000654ff0a9816 */ /* 0x000fe2000000000a */
        /* <DEDUP_REMOVED lines=8> */
[--C-:B------:R-:W-:Y:S01]  /*a6b0*/  FFMA.FTZ R171, R171, R6, -R144.reuse ;  /* 0x00000006abab7223 */ /* 0x100fe20000010890 */
[----:B------:R-:W2:Y:S01]  /*a6c0*/  MUFU.EX2 R200, R200 ;  /* 0x000000c800c87308 */ /* 0x000ea20000000800 */
[----:B0-----:R-:W-:Y:S01]  /*a6d0*/  FFMA.FTZ R133, R0, R4, R121 ;  /* 0x0000000400857223 */ /* 0x001fe20000010079 */
[----:B------:R-:W-:Y:S01]  /*a6e0*/  @!P1 PRMT R4, RZ, 0x654, R137 ;  /* 0x00000654ff049816 */ /* 0x000fe20000000089 */
[-CC-:B------:R-:W-:Y:S01]  /*a6f0*/  FFMA.FTZ R229, R229, R6.reuse, -R144.reuse ;  /* 0x00000006e5e57223 */ /* 0x180fe20000010890 */
[-CC-:B------:R-:W-:Y:S01]  /*a700*/  FFMA.FTZ R169, R169, R6.reuse, -R144.reuse ;  /* 0x00000006a9a97223 */ /* 0x180fe20000010890 */
[----:B------:R-:W-:Y:S01]  /*a710*/  FFMA.FTZ R231, R231, R6, -R144 ;  /* 0x00000006e7e77223 */ /* 0x000fe20000010890 */
[----:B------:R-:W-:-:S02]  /*a720*/  WARPGROUP.DEPBAR.LE gsb0, 0x0 ;  /* 0x00008000000079c5 */ /* 0x000fc40000010000 */
[----:B------:R-:W-:Y:S01]  /*a730*/  WARPGROUP.ARRIVE ;  /* 0x00000000000079c5 */ /* 0x000fe20000000000 */
[----:B------:R-:W-:Y:S01]  /*a740*/  MUFU.EX2 R202, R202 ;  /* 0x000000ca00ca7308 */ /* 0x000fe20000000800 */
[----:B-1----:R-:W-:Y:S01]  /*a750*/  FFMA.FTZ R137, R2, R3, R201 ;  /* 0x0000000302897223 */ /* 0x002fe200000100c9 */
[-CC-:B------:R-:W-:Y:S01]  /*a760*/  FFMA.FTZ R181, R151, R6.reuse, -R120.reuse ;  /* 0x0000000697b57223 */ /* 0x180fe20000010878 */
[-CC-:B------:R-:W-:Y:S01]  /*a770*/  FFMA.FTZ R183, R159, R6.reuse, -R120.reuse ;  /* 0x000000069fb77223 */ /* 0x180fe20000010878 */
[-C--:B------:R-:W-:Y:S01]  /*a780*/  FFMA.FTZ R120, R127, R6.reuse, -R120 ;  /* 0x000000067f787223 */ /* 0x080fe20000010878 */
[----:B------:R-:W-:Y:S01]  /*a790*/  HGMMA.64x192x16.F32 R24, R176, gdesc[UR8].tnspB, R24, gsb0 ;  /* 0x42e00008b0187df0 */ /* 0x000fe20008000818 */
[-CC-:B------:R-:W-:Y:S01]  /*a7a0*/  FFMA.FTZ R127, R225, R6.reuse, -R144.reuse ;  /* 0x00000006e17f7223 */ /* 0x180fe20000010890 */
[-CC-:B------:R-:W-:Y:S01]  /*a7b0*/  FFMA.FTZ R180, R173, R6.reuse, -R144.reuse ;  /* 0x00000006adb47223 */ /* 0x180fe20000010890 */
[----:B------:R-:W-:Y:S01]  /*a7c0*/  MUFU.EX2 R11, R11 ;  /* 0x0000000b000b7308 */ /* 0x000fe20000000800 */
[----:B--2---:R-:W-:Y:S01]  /*a7d0*/  FADD.FTZ R133, R200, R133 ;  /* 0x00000085c8857221 */ /* 0x004fe20000010000 */
[-CC-:B------:R-:W-:Y:S01]  /*a7e0*/  FFMA.FTZ R233, R233, R6.reuse, -R144.reuse ;  /* 0x00000006e9e97223 */ /* 0x180fe20000010890 */
[----:B------:R-:W-:Y:S01]  /*a7f0*/  FFMA.FTZ R144, R235, R6, -R144 ;  /* 0x00000006eb907223 */ /* 0x000fe20000010890 */
[----:B------:R-:W-:-:S02]  /*a800*/  F2FP.F16.F32.PACK_AB R201, R122, R201 ;  /* 0x000000c97ac9723e */ /* 0x000fc400000000ff */
[----:B------:R-:W-:Y:S02]  /*a810*/  F2FP.F16.F32.PACK_AB R200, R200, R121 ;  /* 0x00000079c8c8723e */ /* 0x000fe400000000ff */
[----:B------:R-:W-:Y:S01]  /*a820*/  MUFU.EX2 R196, R196 ;  /* 0x000000c400c47308 */ /* 0x000fe20000000800 */
[----:B------:R-:W-:Y:S02]  /*a830*/  F2FP.F16.F32.PACK_AB R189, R167, R126 ;  /* 0x0000007ea7bd723e */ /* 0x000fe400000000ff */
[----:B------:R-:W-:Y:S02]  /*a840*/  F2FP.F16.F32.PACK_AB R191, R135, R132 ;  /* 0x0000008487bf723e */ /* 0x000fe400000000ff */
        /* <DEDUP_REMOVED lines=29> */
[----:B------:R1:W-:Y:S01]  /*aa20*/  @!P1 SYNCS.ARRIVE.TRANS64.RED.A1T0 RZ, [R4+URZ], RZ ;  /* 0x000000ff04ff99a7 */ /* 0x0003e2000810043f */
[----:B0-----:R-:W-:Y:S01]  /*aa30*/  FADD.FTZ R10, R202, R133 ;  /* 0x00000085ca0a7221 */ /* 0x001fe20000010000 */
[----:B------:R-:W-:-:S05]  /*aa40*/  F2FP.F16.F32.PACK_AB R202, R11, R202 ;  /* 0x000000ca0bca723e */ /* 0x000fca00000000ff */
[----:B------:R-:W-:Y:S01]  /*aa50*/  MUFU.EX2 R176, R169 ;  /* 0x000000a900b07308 */ /* 0x000fe20000000800 */
[----:B-1----:R-:W-:Y:S01]  /*aa60*/  FADD.FTZ R4, R122, R137 ;  /* 0x000000897a047221 */ /* 0x002fe20000010000 */
[----:B------:R-:W-:-:S06]  /*aa70*/  FADD.FTZ R137, R11, R10 ;  /* 0x0000000a0b897221 */ /* 0x000fcc0000010000 */
[----:B------:R-:W-:Y:S01]  /*aa80*/  MUFU.EX2 R139, R139 ;  /* 0x0000008b008b7308 */ /* 0x000fe20000000800 */
[----:B------:R-:W-:Y:S01]  /*aa90*/  FADD.FTZ R133, R203, R4 ;  /* 0x00000004cb857221 */ /* 0x000fe20000010000 */
[----:B------:R-:W-:Y:S01]  /*aaa0*/  FADD.FTZ R10, R196, R137 ;  /* 0x00000089c40a7221 */ /* 0x000fe20000010000 */
[C---:B------:R-:W-:Y:S02]  /*aab0*/  F2FP.F16.F32.PACK_AB R196, R13.reuse, R196 ;  /* 0x000000c40dc4723e */ /* 0x040fe400000000ff */
[C---:B------:R-:W-:Y:S01]  /*aac0*/  FADD.FTZ R4, R12.reuse, R133 ;  /* 0x000000850c047221 */ /* 0x040fe20000010000 */
[----:B------:R-:W-:Y:S01]  /*aad0*/  FADD.FTZ R137, R13, R10 ;  /* 0x0000000a0d897221 */ /* 0x000fe20000010000 */
[----:B------:R-:W-:Y:S01]  /*aae0*/  F2FP.F16.F32.PACK_AB R203, R12, R203 ;  /* 0x000000cb0ccb723e */ /* 0x000fe200000000ff */
[----:B------:R-:W-:Y:S01]  /*aaf0*/  MUFU.EX2 R231, R231 ;  /* 0x000000e700e77308 */ /* 0x000fe20000000800 */
[----:B------:R-:W-:Y:S01]  /*ab00*/  FADD.FTZ R133, R197, R4 ;  /* 0x00000004c5857221 */ /* 0x000fe20000010000 */
[----:B------:R-:W-:Y:S01]  /*ab10*/  FADD.FTZ R10, R198, R137 ;  /* 0x00000089c60a7221 */ /* 0x000fe20000010000 */
[----:B------:R-:W-:-:S02]  /*ab20*/  F2FP.F16.F32.PACK_AB R197, R14, R197 ;  /* 0x000000c50ec5723e */ /* 0x000fc400000000ff */
[----:B------:R-:W-:Y:S01]  /*ab30*/  FADD.FTZ R4, R14, R133 ;  /* 0x000000850e047221 */ /* 0x000fe20000010000 */
[C---:B------:R-:W-:Y:S01]  /*ab40*/  FADD.FTZ R137, R15.reuse, R10 ;  /* 0x0000000a0f897221 */ /* 0x040fe20000010000 */
[----:B------:R-:W-:Y:S01]  /*ab50*/  F2FP.F16.F32.PACK_AB R198, R15, R198 ;  /* 0x000000c60fc6723e */ /* 0x000fe200000000ff */
[----:B------:R-:W0:Y:S01]  /*ab60*/  MUFU.EX2 R140, R140 ;  /* 0x0000008c008c7308 */ /* 0x000e220000000800 */
[----:B------:R-:W-:Y:S01]  /*ab70*/  FADD.FTZ R133, R199, R4 ;  /* 0x00000004c7857221 */ /* 0x000fe20000010000 */
[----:B------:R-:W-:Y:S01]  /*ab80*/  FADD.FTZ R10, R192, R137 ;  /* 0x00000089c00a7221 */ /* 0x000fe20000010000 */
[C---:B------:R-:W-:Y:S02]  /*ab90*/  F2FP.F16.F32.PACK_AB R199, R20.reuse, R199 ;  /* 0x000000c714c7723e */ /* 0x040fe400000000ff */
[----:B------:R-:W-:Y:S01]  /*aba0*/  FADD.FTZ R4, R20, R133 ;  /* 0x0000008514047221 */ /* 0x000fe20000010000 */
[C---:B------:R-:W-:Y:S01]  /*abb0*/  FADD.FTZ R137, R21.reuse, R10 ;  /* 0x0000000a15897221 */ /* 0x040fe20000010000 */
        /* <DEDUP_REMOVED lines=8> */
[----:B------:R-:W-:Y:S01]  /*ac40*/  MUFU.EX2 R142, R142 ;  /* 0x0000008e008e7308 */ /* 0x000fe20000000800 */
        /* <DEDUP_REMOVED lines=11> */
[----:B------:R-:W-:Y:S01]  /*ad00*/  FADD.FTZ R11, R9, R4 ;  /* 0x00000004090b7221 */ /* 0x000fe20000010000 */
[----:B0-----:R-:W-:Y:S01]  /*ad10*/  F2FP.F16.F32.PACK_AB R177, R140, R139 ;  /* 0x0000008b8cb1723e */ /* 0x001fe200000000ff */
[----:B------:R-:W0:Y:S01]  /*ad20*/  MUFU.EX2 R120, R120 ;  /* 0x0000007800787308 */ /* 0x000e220000000800 */
[----:B------:R-:W-:Y:S01]  /*ad30*/  FADD.FTZ R10, R132, R13 ;  /* 0x0000000d840a7221 */ /* 0x000fe20000010000 */
[----:B------:R-:W-:Y:S01]  /*ad40*/  FADD.FTZ R4, R184, R11 ;  /* 0x0000000bb8047221 */ /* 0x000fe20000010000 */
[----:B------:R-:W-:Y:S02]  /*ad50*/  F2FP.F16.F32.PACK_AB R184, R3, R184 ;  /* 0x000000b803b8723e */ /* 0x000fe400000000ff */
[----:B------:R-:W-:Y:S01]  /*ad60*/  FADD.FTZ R10, R135, R10 ;  /* 0x0000000a870a7221 */ /* 0x000fe20000010000 */
[----:B------:R-:W-:-:S03]  /*ad70*/  FADD.FTZ R13, R3, R4 ;  /* 0x00000004030d7221 */ /* 0x000fc60000010000 */
[----:B------:R-:W-:Y:S01]  /*ad80*/  FADD.FTZ R11, R131, R10 ;  /* 0x0000000a830b7221 */ /* 0x000fe20000010000 */
        /* <DEDUP_REMOVED lines=9> */
[----:B0-----:R-:W-:Y:S01]  /*ae20*/  F2FP.F16.F32.PACK_AB R179, R120, R142 ;  /* 0x0000008e78b3723e */ /* 0x001fe200000000ff */
[----:B------:R-:W-:Y:S02]  /*ae30*/  IMAD.MOV.U32 R10, RZ, RZ, R8 ;  /* 0x000000ffff0a7224 */ /* 0x000fe400078e0008 */
[----:B------:R-:W-:Y:S01]  /*ae40*/  FADD.FTZ R4, R136, R11 ;  /* 0x0000000b88047221 */ /* 0x000fe20000010000 */
[----:B------:R-:W-:Y:S01]  /*ae50*/  FADD.FTZ R9, R182, R9 ;  /* 0x00000009b6097221 */ /* 0x000fe20000010000 */
[----:B------:R-:W-:-:S02]  /*ae60*/  F2FP.F16.F32.PACK_AB R182, R229, R182 ;  /* 0x000000b6e5b6723e */ /* 0x000fc400000000ff */
[----:B------:R-:W-:Y:S01]  /*ae70*/  FADD.FTZ R4, R181, R4 ;  /* 0x00000004b5047221 */ /* 0x000fe20000010000 */
        /* <DEDUP_REMOVED lines=12> */
[----:B------:R-:W-:Y:S01]  /*af40*/  FADD.FTZ R4, R144, R9 ;  /* 0x0000000990047221 */ /* 0x000fe20000010000 */
[----:B------:R-:W-:Y:S02]  /*af50*/  IMAD.MOV.U32 R9, RZ, RZ, R7 ;  /* 0x000000ffff097224 */ /* 0x000fe400078e0007 */
[----:B------:R-:W-:-:S04]  /*af60*/  FADD.FTZ R3, R142, R3 ;  /* 0x000000038e037221 */ /* 0x000fc80000010000 */
[----:B------:R-:W-:Y:S01]  /*af70*/  FADD.FTZ R3, R120, R3 ;  /* 0x0000000378037221 */ /* 0x000fe20000010000 */
[----:B------:R-:W-:Y:S06]  /*af80*/  @P3 BRA `(.L_x_5943) ;  /* 0xffffffb400683947 */ /* 0x000fec000383ffff */
.L_x_5934:
[----:B------:R-:W-:-:S13]  /*af90*/  ISETP.LE.AND P2, PT, RZ, UR7, PT ;  /* 0x00000007ff007c0c */ /* 0x000fda000bf43270 */
[----:B------:R-:W-:Y:S05]  /*afa0*/  @!P2 BRA `(.L_x_5944) ;  /* 0x000000400090a947 */ /* 0x000fea0003800000 */
[----:B------:R-:W-:Y:S01]  /*afb0*/  IMAD.MOV.U32 R10, RZ, RZ, R7 ;  /* 0x000000ffff0a7224 */ /* 0x000fe200078e0007 */
[----:B------:R-:W-:Y:S01]  /*afc0*/  UMOV UR37, UR60 ;  /* 0x0000003c00257c82 */ /* 0x000fe20008000000 */
[----:B------:R-:W-:Y:S01]  /*afd0*/  IMAD.MOV.U32 R9, RZ, RZ, R8 ;  /* 0x000000ffff097224 */ /* 0x000fe200078e0008 */
[----:B------:R-:W-:Y:S01]  /*afe0*/  UMOV UR6, UR36 ;  /* 0x0000002400067c82 */ /* 0x000fe20008000000 */
[----:B------:R-:W-:-:S05]  /*aff0*/  ULDC UR5, c[0x0][0x9d8] ;  /* 0x0002760000057ab9 */ /* 0x000fca0000000800 */
.L_x_5953:
[----:B------:R-:W-:-:S04]  /*b000*/  UIADD3 UR36, UR6, 0x1, URZ ;  /* 0x0000000106247890 */ /* 0x000fc8000fffe03f */
[----:B------:R-:W-:-:S04]  /*b010*/  UISETP.NE.AND UP0, UPT, UR36, 0x2, UPT ;  /* 0x000000022400788c */ /* 0x000fc8000bf05270 */
[----:B------:R-:W-:Y:S02]  /*b020*/  USEL UR60, URZ, 0x1, UP0 ;  /* 0x000000013f3c7887 */ /* 0x000fe40008000000 */
[----:B------:R-:W-:Y:S02]  /*b030*/  USEL UR36, UR36, URZ, UP0 ;  /* 0x0000003f24247287 */ /* 0x000fe40008000000 */
[----:B------:R-:W-:Y:S01]  /*b040*/  ULOP3.LUT UR60, UR37, UR60, URZ, 0x3c, !UPT ;  /* 0x0000003c253c7292 */ /* 0x000fe2000f8e3c3f */
[----:B------:R-:W-:Y:S11]  /*b050*/  @!P0 BRA `(.L_x_5945) ;  /* 0x0000000000048947 */ /* 0x000ff60003800000 */
[----:B------:R-:W-:Y:S01]  /*b060*/  BPT.TRAP 0x1 ;  /* 0x000000040000795c */ /* 0x000fe20000300000 */
.L_x_5945:
[----:B------:R-:W-:Y:S01]  /*b070*/  ULEA UR4, UR36, UR38, 0x3 ;  /* 0x0000002624047291 */ /* 0x000fe2000f8e183f */
[----:B------:R-:W-:-:S05]  /*b080*/  IMAD.U32 R6, RZ, RZ, UR60 ;  /* 0x0000003cff067e24 */ /* 0x000fca000f8e00ff */
[----:B------:R-:W-:-:S04]  /*b090*/  SHF.L.U32 R6, R6, 0x1f, RZ ;  /* 0x0000001f06067819 */ /* 0x000fc800000006ff */
[----:B------:R0:W1:Y:S01]  /*b0a0*/  SYNCS.PHASECHK.TRANS64.TRYWAIT P2, [UR4+0x36830], R6 ;  /* 0x03683006ff0075a7 */ /* 0x0000620008040144 */
[----:B------:R-:W-:Y:S05]  /*b0b0*/  @!P0 BRA `(.L_x_5946) ;  /* 0x0000000000048947 */ /* 0x000fea0003800000 */
[----:B------:R-:W-:Y:S01]  /*b0c0*/  BPT.TRAP 0x1 ;  /* 0x000000040000795c */ /* 0x000fe20000300000 */
.L_x_5946:
[----:B-1----:R-:W-:Y:S05]  /*b0d0*/  @P2 BRA `(.L_x_5947) ;  /* 0x0000000000082947 */ /* 0x002fea0003800000 */
[----:B------:R-:W1:Y:S02]  /*b0e0*/  SYNCS.PHASECHK.TRANS64.TRYWAIT P2, [UR4+0x36830], R6 ;  /* 0x03683006ff0075a7 */ /* 0x000e640008040144 */
[----:B-1----:R-:W-:Y:S05]  /*b0f0*/  @!P2 BRA `(.L_x_5948) ;  /* 0x000000e80038a947 */ /* 0x002fea0003800000 */
.L_x_5947:
        /* <DEDUP_REMOVED lines=592> */
.L_x_5949:
[----:B------:R-:W-:Y:S01]  /*d600*/  ULEA UR14, UR6, UR38, 0x3 ;  /* 0x00000026060e7291 */ /* 0x000fe2000f8e183f */
[----:B------:R-:W-:-:S05]  /*d610*/  IMAD.U32 R0, RZ, RZ, UR37 ;  /* 0x00000025ff007e24 */ /* 0x000fca000f8e00ff */
[----:B------:R-:W-:-:S04]  /*d620*/  SHF.L.U32 R0, R0, 0x1f, RZ ;  /* 0x0000001f00007819 */ /* 0x000fc800000006ff */
[----:B------:R2:W3:Y:S01]  /*d630*/  SYNCS.PHASECHK.TRANS64.TRYWAIT P2, [UR14+0x36850], R0 ;  /* 0x03685000ff0075a7 */ /* 0x0004e2000804014e */
[----:B------:R-:W-:Y:S05]  /*d640*/  @!P0 BRA `(.L_x_5950) ;  /* 0x0000000000048947 */ /* 0x000fea0003800000 */
[----:B------:R-:W-:Y:S01]  /*d650*/  BPT.TRAP 0x1 ;  /* 0x000000040000795c */ /* 0x000fe20000300000 */
.L_x_5950:
[----:B---3--:R-:W-:Y:S05]  /*d660*/  @P2 BRA `(.L_x_5951) ;  /* 0x0000000000082947 */ /* 0x008fea0003800000 */
[----:B------:R-:W3:Y:S02]  /*d670*/  SYNCS.PHASECHK.TRANS64.TRYWAIT P2, [UR14+0x36850], R0 ;  /* 0x03685000ff0075a7 */ /* 0x000ee4000804014e */
[----:B---3--:R-:W-:Y:S05]  /*d680*/  @!P2 BRA `(.L_x_5952) ;  /* 0x000000c000eca947 */ /* 0x008fea0003800000 */
.L_x_5951:
        /* <DEDUP_REMOVED lines=29> */
[----:B--2---:R-:W-:Y:S01]  /*d860*/  FMNMX.FTZ R0, R2, R9, !PT ;  /* 0x0000000902007209 */ /* 0x004fe20007810000 */
[----:B------:R-:W-:Y:S01]  /*d870*/  FMUL.FTZ R231, R141, UR5 ;  /* 0x000000058de77c20 */ /* 0x000fe20008410000 */
[----:B------:R-:W-:Y:S01]  /*d880*/  FMUL.FTZ R235, R128, UR5 ;  /* 0x0000000580eb7c20 */ /* 0x000fe20008410000 */
[----:B------:R-:W-:Y:S01]  /*d890*/  FMUL.FTZ R137, R129, UR5 ;  /* 0x0000000581897c20 */ /* 0x000fe20008410000 */
[----:B------:R-:W-:Y:S01]  /*d8a0*/  FMUL.FTZ R129, R132, UR5 ;  /* 0x0000000584817c20 */ /* 0x000fe20008410000 */
[----:B-1----:R-:W-:Y:S01]  /*d8b0*/  FMNMX.FTZ R0, R7, R0, !PT ;  /* 0x0000000007007209 */ /* 0x002fe20007810000 */
[----:B------:R-:W1:Y:S01]  /*d8c0*/  MUFU.TANH R21, R21 ;  /* 0x0000001500157308 */ /* 0x000e620000002400 */
[----:B------:R-:W-:Y:S01]  /*d8d0*/  FMUL.FTZ R141, R133, UR5 ;  /* 0x00000005858d7c20 */ /* 0x000fe20008410000 */
[----:B------:R-:W-:Y:S01]  /*d8e0*/  FMUL.FTZ R133, R120, UR5 ;  /* 0x0000000578857c20 */ /* 0x000fe20008410000 */
[----:B------:R-:W-:Y:S01]  /*d8f0*/  FMUL.FTZ R128, R121, UR5 ;  /* 0x0000000579807c20 */ /* 0x000fe20008410000 */
[----:B------:R-:W-:Y:S01]  /*d900*/  FMUL.FTZ R120, R124, UR5 ;  /* 0x000000057c787c20 */ /* 0x000fe20008410000 */
[----:B------:R-:W-:Y:S01]  /*d910*/  FMUL.FTZ R124, R125, UR5 ;  /* 0x000000057d7c7c20 */ /* 0x000fe20008410000 */
[----:B------:R-:W-:Y:S01]  /*d920*/  FMUL.FTZ R121, R151, UR5 ;  /* 0x0000000597797c20 */ /* 0x000fe20008410000 */
[----:B0-----:R-:W0:Y:S01]  /*d930*/  LDC R6, c[0x0][0x988] ;  /* 0x00026200ff067b82 */ /* 0x001e220000000800 */
[----:B------:R-:W2:Y:S01]  /*d940*/  MUFU.TANH R171, R171 ;  /* 0x000000ab00ab7308 */ /* 0x000ea20000002400 */
        /* <DEDUP_REMOVED lines=24> */
[----:B---3--:R-:W-:Y:S01]  /*dad0*/  FMNMX.FTZ R0, R173, R0, !PT ;  /* 0x00000000ad007209 */ /* 0x008fe20007810000 */
[----:B------:R-:W-:Y:S01]  /*dae0*/  IMAD.U32 R138, RZ, RZ, UR14 ;  /* 0x0000000eff8a7e24 */ /* 0x000fe2000f8e00ff */
[----:B------:R-:W-:Y:S01]  /*daf0*/  ISETP.LT.AND P2, PT, RZ, UR7, PT ;  /* 0x00000007ff007c0c */ /* 0x000fe2000bf41270 */
[----:B------:R-:W-:Y:S01]  /*db00*/  UMOV UR37, UR60 ;  /* 0x0000003c00257c82 */ /* 0x000fe20008000000 */
[----:B------:R-:W-:Y:S01]  /*db10*/  UMOV UR6, UR36 ;  /* 0x0000002400067c82 */ /* 0x000fe20008000000 */
[----:B------:R-:W-:-:S02]  /*db20*/  @!P1 VIADD R138, R138, 0x36860 ;  /* 0x000368608a8a9836 */ /* 0x000fc40000000000 */
[----:B------:R-:W-:Y:S01]  /*db30*/  MUFU.TANH R225, R225 ;  /* 0x000000e100e17308 */ /* 0x000fe20000002400 */
[----:B-1----:R-:W-:-:S07]  /*db40*/  FMNMX.FTZ R0, R175, R0, !PT ;  /* 0x00000000af007209 */ /* 0x002fce0007810000 */
        /* <DEDUP_REMOVED lines=25> */
[----:B------:R-:W-:Y:S01]  /*dce0*/  FMUL.FTZ R145, R146, UR5 ;  /* 0x0000000592917c20 */ /* 0x000fe20008410000 */
[----:B------:R-:W-:Y:S01]  /*dcf0*/  HGMMA.64x192x16.F32 R24, R196, gdesc[UR8].tnspB, R24, gsb0 ;  /* 0x42e00008c4187df0 */ /* 0x000fe20008000818 */
[----:B------:R-:W-:Y:S01]  /*dd00*/  UIADD3 UR10, UR4, 0x100, URZ ;  /* 0x00000100040a7890 */ /* 0x000fe2000fffe03f */
[----:B------:R-:W-:-:S04]  /*dd10*/  UMOV UR11, 0x40000040 ;  /* 0x40000040000b7882 */ /* 0x000fc80000000000 */
        /* <DEDUP_REMOVED lines=25> */
[----:B------:R-:W1:Y:S01]  /*deb0*/  MUFU.TANH R197, R197 ;  /* 0x000000c500c57308 */ /* 0x000e620000002400 */
[----:B------:R-:W-:-:S07]  /*dec0*/  UMOV UR11, 0x40000040 ;  /* 0x40000040000b7882 */ /* 0x000fce0000000000 */
[----:B------:R-:W2:Y:S08]  /*ded0*/  MUFU.TANH R199, R199 ;  /* 0x000000c700c77308 */ /* 0x000eb00000002400 */
[----:B------:R-:W-:Y:S01]  /*dee0*/  MUFU.TANH R165, R165 ;  /* 0x000000a500a57308 */ /* 0x000fe20000002400 */
[----:B-1----:R-:W-:-:S04]  /*def0*/  FMNMX.FTZ R0, R197, R0, !PT ;  /* 0x00000000c5007209 */ /* 0x002fc80007810000 */
[----:B--2---:R-:W-:-:S04]  /*df00*/  FMNMX.FTZ R0, R199, R0, !PT ;  /* 0x00000000c7007209 */ /* 0x004fc80007810000 */
        /* <DEDUP_REMOVED lines=11> */
[----:B------:R-:W3:Y:S01]  /*dfc0*/  MUFU.TANH R157, R157 ;  /* 0x0000009d009d7308 */ /* 0x000ee20000002400 */
[----:B-1----:R-:W-:-:S04]  /*dfd0*/  FMNMX.FTZ R0, R195, R0, !PT ;  /* 0x00000000c3007209 */ /* 0x002fc80007810000 */
        /* <DEDUP_REMOVED lines=17> */
[----:B------:R-:W-:-:S06]  /*e0f0*/  FMUL.FTZ R151, R142, UR5 ;  /* 0x000000058e977c20 */ /* 0x000fcc0008410000 */
[----:B------:R-:W1:Y:S01]  /*e100*/  MUFU.TANH R151, R151 ;  /* 0x0000009700977308 */ /* 0x000e620000002400 */
[----:B------:R-:W-:Y:S02]  /*e110*/  WARPGROUP.DEPBAR.LE gsb0, 0x0 ;  /* 0x00008000000079c5 */ /* 0x000fe40000010000 */
[----:B------:R-:W-:Y:S01]  /*e120*/  WARPGROUP.ARRIVE ;  /* 0x00000000000079c5 */ /* 0x000fe20000000000 */
[----:B------:R-:W2:Y:S01]  /*e130*/  SHFL.BFLY PT, R191, R0, 0x2, 0x1f ;  /* 0x0c401f0000bf7f89 */ /* 0x000ea200000e0000 */
[----:B------:R-:W-:-:S04]  /*e140*/  FMUL.FTZ R189, R130, UR5 ;  /* 0x0000000582bd7c20 */ /* 0x000fc80008410000 */
[----:B------:R-:W-:Y:S01]  /*e150*/  HGMMA.64x192x16.F32 R24, R184, gdesc[UR8].tnspB, R24, gsb0 ;  /* 0x42e00008b8187df0 */ /* 0x000fe20008000818 */
[----:B------:R-:W-:Y:S01]  /*e160*/  UIADD3 UR10, UR4, 0x280, URZ ;  /* 0x00000280040a7890 */ /* 0x000fe2000fffe03f */
[----:B------:R-:W4:Y:S01]  /*e170*/  MUFU.TANH R189, R189 ;  /* 0x000000bd00bd7308 */ /* 0x000f220000002400 */
[----:B------:R-:W-:Y:S01]  /*e180*/  UMOV UR11, 0x40000040 ;  /* 0x40000040000b7882 */ /* 0x000fe20000000000 */
[----:B--2---:R-:W-:Y:S01]  /*e190*/  FMNMX.FTZ R8, R0, R191, !PT ;  /* 0x000000bf00087209 */ /* 0x004fe20007810000 */
[----:B------:R-:W-:-:S04]  /*e1a0*/  FMUL.FTZ R191, R134, UR5 ;  /* 0x0000000586bf7c20 */ /* 0x000fc80008410000 */
[----:B------:R-:W2:Y:S02]  /*e1b0*/  SHFL.BFLY PT, R0, R8, 0x1, 0x1f ;  /* 0x0c201f0008007f89 */ /* 0x000ea400000e0000 */
[----:B------:R-:W5:Y:S01]  /*e1c0*/  MUFU.TANH R191, R191 ;  /* 0x000000bf00bf7308 */ /* 0x000f620000002400 */
[----:B--2---:R-:W-:-:S05]  /*e1d0*/  FMNMX.FTZ R8, R8, R0, !PT ;  /* 0x0000000008087209 */ /* 0x004fca0007810000 */
[C---:B------:R-:W-:Y:S01]  /*e1e0*/  FADD.FTZ R9, -R8.reuse, R9 ;  /* 0x0000000908097221 */ /* 0x040fe20000010100 */
[----:B0-----:R-:W-:-:S03]  /*e1f0*/  FMUL.FTZ R122, R8, R6 ;  /* 0x00000006087a7220 */ /* 0x001fc60000410000 */
[-C--:B------:R-:W-:Y:S01]  /*e200*/  FMUL.FTZ R0, R9, R6.reuse ;  /* 0x0000000609007220 */ /* 0x080fe20000410000 */
        /* <DEDUP_REMOVED lines=26> */
[----:B------:R-:W-:Y:S01]  /*e3b0*/  FFMA.FTZ R120, R120, R6, -R122 ;  /* 0x0000000678787223 */ /* 0x000fe2000001087a */
[----:B------:R-:W-:Y:S02]  /*e3c0*/  MUFU.EX2 R0, R0 ;  /* 0x0000000000007308 */ /* 0x000fe40000000800 */
[----:B------:R-:W-:-:S04]  /*e3d0*/  FMNMX.FTZ R2, R167, R2, !PT ;  /* 0x00000002a7027209 */ /* 0x000fc80007810000 */
[----:B------:R-:W-:Y:S02]  /*e3e0*/  FMNMX.FTZ R2, R153, R2, !PT ;  /* 0x0000000299027209 */ /* 0x000fe40007810000 */
[----:B------:R-:W-:Y:S02]  /*e3f0*/  MUFU.EX2 R9, R9 ;  /* 0x0000000900097308 */ /* 0x000fe40000000800 */
[----:B------:R-:W-:-:S04]  /*e400*/  FMNMX.FTZ R2, R155, R2, !PT ;  /* 0x000000029b027209 */ /* 0x000fc80007810000 */
[----:B---3--:R-:W-:Y:S02]  /*e410*/  FMNMX.FTZ R2, R157, R2, !PT ;  /* 0x000000029d027209 */ /* 0x008fe40007810000 */
        /* <DEDUP_REMOVED lines=11> */
[----:B-1----:R-:W-:Y:S02]  /*e4d0*/  FMNMX.FTZ R2, R151, R2, !PT ;  /* 0x0000000297027209 */ /* 0x002fe40007810000 */
[----:B------:R-:W-:Y:S02]  /*e4e0*/  MUFU.EX2 R18, R18 ;  /* 0x0000001200127308 */ /* 0x000fe40000000800 */
[----:B------:R-:W-:-:S04]  /*e4f0*/  FMNMX.FTZ R2, R143, R2, !PT ;  /* 0x000000028f027209 */ /* 0x000fc80007810000 */
[----:B----4-:R-:W-:Y:S02]  /*e500*/  FMNMX.FTZ R2, R189, R2, !PT ;  /* 0x00000002bd027209 */ /* 0x010fe40007810000 */
[----:B------:R-:W-:Y:S02]  /*e510*/  MUFU.EX2 R198, R198 ;  /* 0x000000c600c67308 */ /* 0x000fe40000000800 */
[----:B------:R-:W-:-:S04]  /*e520*/  FMNMX.FTZ R2, R131, R2, !PT ;  /* 0x0000000283027209 */ /* 0x000fc80007810000 */
[----:B-----5:R-:W-:Y:S02]  /*e530*/  FMNMX.FTZ R2, R191, R2, !PT ;  /* 0x00000002bf027209 */ /* 0x020fe40007810000 */
        /* <DEDUP_REMOVED lines=15> */
[----:B------:R-:W-:Y:S01]  /*e630*/  MUFU.EX2 R173, R173 ;  /* 0x000000ad00ad7308 */ /* 0x000fe20000000800 */
[----:B------:R-:W-:Y:S02]  /*e640*/  WARPGROUP.DEPBAR.LE gsb0, 0x0 ;  /* 0x00008000000079c5 */ /* 0x000fe40000010000 */
[----:B------:R-:W-:Y:S01]  /*e650*/  WARPGROUP.ARRIVE ;  /* 0x00000000000079c5 */ /* 0x000fe20000000000 */
[-CC-:B------:R-:W-:Y:S01]  /*e660*/  FFMA.FTZ R185, R201, R6.reuse, -R122.reuse ;  /* 0x00000006c9b97223 */ /* 0x180fe2000001087a */
[-CC-:B------:R-:W-:Y:S01]  /*e670*/  FFMA.FTZ R187, R223, R6.reuse, -R122.reuse ;  /* 0x00000006dfbb7223 */ /* 0x180fe2000001087a */
[-CC-:B------:R-:W-:Y:S01]  /*e680*/  FFMA.FTZ R184, R233, R6.reuse, -R122.reuse ;  /* 0x00000006e9b87223 */ /* 0x180fe2000001087a */
[----:B------:R-:W-:Y:S01]  /*e690*/  FFMA.FTZ R186, R229, R6, -R122 ;  /* 0x00000006e5ba7223 */ /* 0x000fe2000001087a */
[----:B------:R-:W-:Y:S01]  /*e6a0*/  MUFU.EX2 R175, R175 ;  /* 0x000000af00af7308 */ /* 0x000fe20000000800 */
[----:B------:R-:W-:Y:S01]  /*e6b0*/  HGMMA.64x192x16.F32 R24, R180, gdesc[UR8].tnspB, R24, gsb0 ;  /* 0x42e00008b4187df0 */ /* 0x000fe20008000818 */
[----:B------:R-:W-:Y:S01]  /*e6c0*/  UIADD3 UR10, UR4, 0x300, URZ ;  /* 0x00000300040a7890 */ /* 0x000fe2000fffe03f */
[----:B------:R-:W-:Y:S01]  /*e6d0*/  UMOV UR11, 0x40000040 ;  /* 0x40000040000b7882 */ /* 0x000fe20000000000 */
[----:B------:R-:W-:-:S04]  /*e6e0*/  UIADD3 UR4, UR7, -0x1, URZ ;  /* 0xffffffff07047890 */ /* 0x000fc8000fffe03f */
[----:B------:R-:W-:Y:S01]  /*e6f0*/  MUFU.EX2 R185, R185 ;  /* 0x000000b900b97308 */ /* 0x000fe20000000800 */
[----:B0-----:R-:W-:Y:S02]  /*e700*/  FMNMX.FTZ R7, R126, R7, !PT ;  /* 0x000000077e077209 */ /* 0x001fe40007810000 */
[----:B------:R-:W-:-:S05]  /*e710*/  UMOV UR7, UR4 ;  /* 0x0000000400077c82 */ /* 0x000fca0008000000 */
        /* <DEDUP_REMOVED lines=12> */
[-C--:B------:R-:W-:Y:S01]  /*e7e0*/  FFMA.FTZ R141, R124, R6.reuse, -R122 ;  /* 0x000000067c8d7223 */ /* 0x080fe2000001087a */
[CC--:B------:R-:W-:Y:S01]  /*e7f0*/  FMUL.FTZ R122, R7.reuse, R6.reuse ;  /* 0x00000006077a7220 */ /* 0x0c0fe20000410000 */
[----:B------:R-:W-:Y:S01]  /*e800*/  HGMMA.64x192x16.F32 R24, R176, gdesc[UR8].tnspB, R24, gsb0 ;  /* 0x42e00008b0187df0 */ /* 0x000fe20008000818 */
[----:B------:R-:W-:Y:S01]  /*e810*/  FADD.FTZ R181, -R7, R10 ;  /* 0x0000000a07b57221 */ /* 0x000fe20000010100 */
[----:B------:R-:W-:Y:S01]  /*e820*/  MUFU.EX2 R182, R182 ;  /* 0x000000b600b67308 */ /* 0x000fe20000000800 */
[-CC-:B------:R-:W-:Y:S01]  /*e830*/  FFMA.FTZ R201, R11, R6.reuse, -R122.reuse ;  /* 0x000000060bc97223 */ /* 0x180fe2000001087a */
[-C--:B------:R-:W-:Y:S01]  /*e840*/  FFMA.FTZ R10, R13, R6.reuse, -R122 ;  /* 0x000000060d0a7223 */ /* 0x080fe2000001087a */
[----:B------:R-:W-:Y:S01]  /*e850*/  FMUL.FTZ R181, R181, R6 ;  /* 0x00000006b5b57220 */ /* 0x000fe20000410000 */
[----:B------:R-:W-:-:S02]  /*e860*/  IMAD.U32 R13, RZ, RZ, UR36 ;  /* 0x00000024ff0d7e24 */ /* 0x000fc4000f8e00ff */
[-CC-:B------:R-:W-:Y:S01]  /*e870*/  FFMA.FTZ R203, R15, R6.reuse, -R122.reuse ;  /* 0x000000060fcb7223 */ /* 0x180fe2000001087a */
[-CC-:B------:R-:W-:Y:S01]  /*e880*/  FFMA.FTZ R124, R169, R6.reuse, -R122.reuse ;  /* 0x00000006a97c7223 */ /* 0x180fe2000001087a */
[-CC-:B------:R-:W-:Y:S01]  /*e890*/  FFMA.FTZ R197, R161, R6.reuse, -R122.reuse ;  /* 0x00000006a1c57223 */ /* 0x180fe2000001087a */
[----:B------:R0:W-:Y:S01]  /*e8a0*/  MUFU.EX2 R2, R181 ;  /* 0x000000b500027308 */ /* 0x0001e20000000800 */
[----:B------:R-:W-:Y:S01]  /*e8b0*/  @!P1 LEA R13, R13, UR38, 0x3 ;  /* 0x000000260d0d9c11 */ /* 0x000fe2000f8e18ff */
[-CC-:B------:R-:W-:Y:S01]  /*e8c0*/  FFMA.FTZ R126, R163, R6.reuse, -R122.reuse ;  /* 0x00000006a37e7223 */ /* 0x180fe2000001087a */
[-CC-:B------:R-:W-:Y:S01]  /*e8d0*/  FFMA.FTZ R136, R121, R6.reuse, -R122.reuse ;  /* 0x0000000679887223 */ /* 0x180fe2000001087a */
[-CC-:B------:R-:W-:Y:S01]  /*e8e0*/  FFMA.FTZ R199, R165, R6.reuse, -R122.reuse ;  /* 0x00000006a5c77223 */ /* 0x180fe2000001087a */
[-CC-:B------:R-:W-:Y:S01]  /*e8f0*/  FFMA.FTZ R128, R167, R6.reuse, -R122.reuse ;  /* 0x00000006a7807223 */ /* 0x180fe2000001087a */
[----:B------:R-:W-:Y:S02]  /*e900*/  @!P1 VIADD R15, R13, 0x36840 ;  /* 0x000368400d0f9836 */ /* 0x000fe40000000000 */
        /* <DEDUP_REMOVED lines=11> */
[-CC-:B0-----:R-:W-:Y:S01]  /*e9c0*/  FFMA.FTZ R181, R189, R6.reuse, -R122.reuse ;  /* 0x00000006bdb57223 */ /* 0x181fe2000001087a */
[-CC-:B------:R-:W-:Y:S01]  /*e9d0*/  FFMA.FTZ R131, R131, R6.reuse, -R122.reuse ;  /* 0x0000000683837223 */ /* 0x180fe2000001087a */
[-CC-:B------:R-:W-:Y:S01]  /*e9e0*/  FFMA.FTZ R191, R191, R6.reuse, -R122.reuse ;  /* 0x00000006bfbf7223 */ /* 0x180fe2000001087a */
[-CC-:B------:R-:W-:Y:S01]  /*e9f0*/  FFMA.FTZ R135, R135, R6.reuse, -R122.reuse ;  /* 0x0000000687877223 */ /* 0x180fe2000001087a */
[-CC-:B------:R-:W-:Y:S01]  /*ea00*/  FFMA.FTZ R237, R237, R6.reuse, -R122.reuse ;  /* 0x00000006eded7223 */ /* 0x180fe2000001087a */
[-CC-:B------:R-:W-:Y:S01]  /*ea10*/  FFMA.FTZ R123, R123, R6.reuse, -R122.reuse ;  /* 0x000000067b7b7223 */ /* 0x180fe2000001087a */
[----:B------:R-:W-:Y:S01]  /*ea20*/  MUFU.EX2 R203, R203 ;  /* 0x000000cb00cb7308 */ /* 0x000fe20000000800 */
[----:B-1----:R-:W-:Y:S01]  /*ea30*/  FFMA.FTZ R121, R2, R3, R201 ;  /* 0x0000000302797223 */ /* 0x002fe200000100c9 */
[----:B------:R-:W-:-:S06]  /*ea40*/  FFMA.FTZ R12, R12, R6, -R122 ;  /* 0x000000060c0c7223 */ /* 0x000fcc000001087a */
[----:B------:R-:W-:Y:S01]  /*ea50*/  MUFU.EX2 R124, R124 ;  /* 0x0000007c007c7308 */ /* 0x000fe20000000800 */
        /* <DEDUP_REMOVED lines=16> */
[----:B------:R-:W-:Y:S08]  /*eb60*/  MUFU.EX2 R180, R180 ;  /* 0x000000b400b47308 */ /* 0x000ff00000000800 */
[----:B------:R-:W-:Y:S08]  /*eb70*/  MUFU.EX2 R131, R131 ;  /* 0x0000008300837308 */ /* 0x000ff00000000800 */
[----:B------:R1:W-:Y:S08]  /*eb80*/  MUFU.EX2 R183, R191 ;  /* 0x000000bf00b77308 */ /* 0x0003f00000000800 */
[----:B------:R-:W-:Y:S01]  /*eb90*/  MUFU.EX2 R135, R135 ;  /* 0x0000008700877308 */ /* 0x000fe20000000800 */
[----:B-1----:R-:W-:-:S07]  /*eba0*/  F2FP.F16.F32.PACK_AB R191, R136, R13 ;  /* 0x0000000d88bf723e */ /* 0x002fce00000000ff */
[----:B------:R-:W-:Y:S08]  /*ebb0*/  MUFU.EX2 R129, R129 ;  /* 0x0000008100817308 */ /* 0x000ff00000000800 */
[----:B------:R-:W-:Y:S01]  /*ebc0*/  MUFU.EX2 R123, R123 ;  /* 0x0000007b007b7308 */ /* 0x000fe20000000800 */
[----:B------:R-:W-:Y:S02]  /*ebd0*/  WARPGROUP.DEPBAR.LE gsb0, 0x0 ;  /* 0x00008000000079c5 */ /* 0x000fe40000010000 */
[----:B------:R0:W-:Y:S01]  /*ebe0*/  @!P1 SYNCS.ARRIVE.TRANS64.RED.A1T0 RZ, [R15+URZ], RZ ;  /* 0x000000ff0fff99a7 */ /* 0x0001e2000810043f */
[----:B------:R-:W-:-:S04]  /*ebf0*/  F2FP.F16.F32.PACK_AB R176, R133, R20 ;  /* 0x0000001485b0723e */ /* 0x000fc800000000ff */
[----:B------:R-:W-:Y:S01]  /*ec00*/  MUFU.EX2 R177, R237 ;  /* 0x000000ed00b17308 */ /* 0x000fe20000000800 */
[----:B0-----:R-:W-:Y:S01]  /*ec10*/  FFMA.FTZ R15, R0, R4, R9 ;  /* 0x00000004000f7223 */ /* 0x001fe20000010009 */
[----:B------:R-:W-:Y:S01]  /*ec20*/  @!P1 PRMT R4, RZ, 0x654, R138 ;  /* 0x00000654ff049816 */ /* 0x000fe2000000008a */
[----:B------:R-:W-:-:S05]  /*ec30*/  FADD.FTZ R138, R10, R121 ;  /* 0x000000790a8a7221 */ /* 0x000fca0000010000 */
[----:B------:R-:W-:Y:S01]  /*ec40*/  MUFU.EX2 R179, R12 ;  /* 0x0000000c00b37308 */ /* 0x000fe20000000800 */
[C---:B------:R-:W-:Y:S01]  /*ec50*/  FADD.FTZ R15, R200.reuse, R15 ;  /* 0x0000000fc80f7221 */ /* 0x040fe20000010000 */
[----:B------:R0:W-:Y:S01]  /*ec60*/  @!P1 SYNCS.ARRIVE.TRANS64.RED.A1T0 RZ, [R4+URZ], RZ ;  /* 0x000000ff04ff99a7 */ /* 0x0001e2000810043f */
[----:B------:R-:W-:Y:S02]  /*ec70*/  F2FP.F16.F32.PACK_AB R200, R200, R9 ;  /* 0x00000009c8c8723e */ /* 0x000fe400000000ff */
[----:B------:R-:W-:Y:S01]  /*ec80*/  FADD.FTZ R121, R202, R15 ;  /* 0x0000000fca797221 */ /* 0x000fe20000010000 */
[C---:B------:R-:W-:Y:S01]  /*ec90*/  F2FP.F16.F32.PACK_AB R202, R14.reuse, R202 ;  /* 0x000000ca0eca723e */ /* 0x040fe200000000ff */
[-CC-:B------:R-:W-:Y:S01]  /*eca0*/  FFMA.FTZ R15, R151, R6.reuse, -R122.reuse ;  /* 0x00000006970f7223 */ /* 0x180fe2000001087a */
[----:B------:R-:W-:Y:S01]  /*ecb0*/  MUFU.EX2 R141, R141 ;  /* 0x0000008d008d7308 */ /* 0x000fe20000000800 */
[----:B------:R-:W-:Y:S01]  /*ecc0*/  FADD.FTZ R121, R14, R121 ;  /* 0x000000790e797221 */ /* 0x000fe20000010000 */
[-C--:B0-----:R-:W-:Y:S01]  /*ecd0*/  FFMA.FTZ R4, R139, R6.reuse, -R122 ;  /* 0x000000068b047223 */ /* 0x081fe2000001087a */
[----:B------:R-:W-:Y:S01]  /*ece0*/  FADD.FTZ R139, R203, R138 ;  /* 0x0000008acb8b7221 */ /* 0x000fe20000010000 */
[-CC-:B------:R-:W-:Y:S01]  /*ecf0*/  FFMA.FTZ R138, R143, R6.reuse, -R122.reuse ;  /* 0x000000068f8a7223 */ /* 0x180fe2000001087a */
[----:B------:R-:W-:Y:S01]  /*ed00*/  FADD.FTZ R121, R196, R121 ;  /* 0x00000079c4797221 */ /* 0x000fe20000010000 */
[----:B------:R-:W-:Y:S01]  /*ed10*/  FFMA.FTZ R122, R127, R6, -R122 ;  /* 0x000000067f7a7223 */ /* 0x000fe2000001087a */
[----:B------:R-:W-:Y:S01]  /*ed20*/  FADD.FTZ R140, R124, R139 ;  /* 0x0000008b7c8c7221 */ /* 0x000fe20000010000 */
[----:B------:R-:W0:Y:S01]  /*ed30*/  MUFU.EX2 R4, R4 ;  /* 0x0000000400047308 */ /* 0x000e220000000800 */
[C---:B------:R-:W-:Y:S01]  /*ed40*/  FADD.FTZ R121, R18.reuse, R121 ;  /* 0x0000007912797221 */ /* 0x040fe20000010000 */
[----:B------:R-:W-:Y:S01]  /*ed50*/  F2FP.F16.F32.PACK_AB R196, R18, R196 ;  /* 0x000000c412c4723e */ /* 0x000fe200000000ff */
[----:B------:R-:W-:Y:S01]  /*ed60*/  FADD.FTZ R125, R197, R140 ;  /* 0x0000008cc57d7221 */ /* 0x000fe20000010000 */
[----:B------:R-:W-:Y:S01]  /*ed70*/  F2FP.F16.F32.PACK_AB R203, R124, R203 ;  /* 0x000000cb7ccb723e */ /* 0x000fe200000000ff */
[----:B------:R-:W-:Y:S01]  /*ed80*/  FADD.FTZ R142, R198, R121 ;  /* 0x00000079c68e7221 */ /* 0x000fe20000010000 */
[C---:B------:R-:W-:Y:S01]  /*ed90*/  F2FP.F16.F32.PACK_AB R198, R17.reuse, R198 ;  /* 0x000000c611c6723e */ /* 0x040fe200000000ff */
[C---:B------:R-:W-:Y:S01]  /*eda0*/  FADD.FTZ R140, R126.reuse, R125 ;  /* 0x0000007d7e8c7221 */ /* 0x040fe20000010000 */
[----:B------:R-:W-:Y:S01]  /*edb0*/  MUFU.EX2 R15, R15 ;  /* 0x0000000f000f7308 */ /* 0x000fe20000000800 */
[----:B------:R-:W-:Y:S01]  /*edc0*/  FADD.FTZ R125, R17, R142 ;  /* 0x0000008e117d7221 */ /* 0x000fe20000010000 */
[----:B------:R-:W-:Y:S01]  /*edd0*/  F2FP.F16.F32.PACK_AB R197, R126, R197 ;  /* 0x000000c57ec5723e */ /* 0x000fe200000000ff */
[----:B------:R-:W-:Y:S01]  /*ede0*/  FADD.FTZ R121, R199, R140 ;  /* 0x0000008cc7797221 */ /* 0x000fe20000010000 */
[----:B------:R-:W-:Y:S01]  /*edf0*/  F2FP.F16.F32.PACK_AB R199, R128, R199 ;  /* 0x000000c780c7723e */ /* 0x000fe200000000ff */
[----:B------:R-:W-:Y:S01]  /*ee00*/  FADD.FTZ R142, R192, R125 ;  /* 0x0000007dc08e7221 */ /* 0x000fe20000010000 */
[C---:B------:R-:W-:Y:S01]  /*ee10*/  F2FP.F16.F32.PACK_AB R192, R185.reuse, R192 ;  /* 0x000000c0b9c0723e */ /* 0x040fe200000000ff */
[----:B------:R-:W-:Y:S01]  /*ee20*/  FADD.FTZ R140, R128, R121 ;  /* 0x00000079808c7221 */ /* 0x000fe20000010000 */
[----:B------:R-:W1:Y:S01]  /*ee30*/  MUFU.EX2 R138, R138 ;  /* 0x0000008a008a7308 */ /* 0x000e620000000800 */
[----:B------:R-:W-:Y:S01]  /*ee40*/  FADD.FTZ R125, R185, R142 ;  /* 0x0000008eb97d7221 */ /* 0x000fe20000010000 */
[----:B0-----:R-:W-:Y:S01]  /*ee50*/  F2FP.F16.F32.PACK_AB R185, R4, R3 ;  /* 0x0000000304b9723e */ /* 0x001fe200000000ff */
[----:B------:R-:W-:Y:S01]  /*ee60*/  FADD.FTZ R121, R193, R140 ;  /* 0x0000008cc1797221 */ /* 0x000fe20000010000 */
[----:B------:R-:W-:Y:S01]  /*ee70*/  F2FP.F16.F32.PACK_AB R193, R130, R193 ;  /* 0x000000c182c1723e */ /* 0x000fe200000000ff */
[----:B------:R-:W-:Y:S01]  /*ee80*/  FADD.FTZ R142, R194, R125 ;  /* 0x0000007dc28e7221 */ /* 0x000fe20000010000 */
[C---:B------:R-:W-:Y:S01]  /*ee90*/  F2FP.F16.F32.PACK_AB R194, R21.reuse, R194 ;  /* 0x000000c215c2723e */ /* 0x040fe200000000ff */
[----:B------:R-:W-:Y:S01]  /*eea0*/  FADD.FTZ R140, R130, R121 ;  /* 0x00000079828c7221 */ /* 0x000fe20000010000 */
[----:B------:R-:W0:Y:S01]  /*eeb0*/  MUFU.EX2 R122, R122 ;  /* 0x0000007a007a7308 */ /* 0x000e220000000800 */
[----:B------:R-:W-:Y:S01]  /*eec0*/  FADD.FTZ R121, R21, R142 ;  /* 0x0000008e15797221 */ /* 0x000fe20000010000 */
[----:B------:R-:W-:Y:S01]  /*eed0*/  F2FP.F16.F32.PACK_AB R178, R141, R120 ;  /* 0x000000788db2723e */ /* 0x000fe200000000ff */
[----:B------:R-:W-:Y:S01]  /*eee0*/  FADD.FTZ R9, R195, R140 ;  /* 0x0000008cc3097221 */ /* 0x000fe20000010000 */
[----:B------:R-:W-:Y:S01]  /*eef0*/  F2FP.F16.F32.PACK_AB R195, R132, R195 ;  /* 0x000000c384c3723e */ /* 0x000fe200000000ff */
[----:B------:R-:W-:Y:S01]  /*ef00*/  FADD.FTZ R10, R188, R121 ;  /* 0x00000079bc0a7221 */ /* 0x000fe20000010000 */
[----:B------:R-:W-:Y:S01]  /*ef10*/  F2FP.F16.F32.PACK_AB R188, R171, R188 ;  /* 0x000000bcabbc723e */ /* 0x000fe200000000ff */
[----:B------:R-:W-:-:S02]  /*ef20*/  FADD.FTZ R14, R132, R9 ;  /* 0x00000009840e7221 */ /* 0x000fc40000010000 */
[----:B------:R-:W-:Y:S02]  /*ef30*/  FADD.FTZ R121, R171, R10 ;  /* 0x0000000aab797221 */ /* 0x000fe40000010000 */
[----:B------:R-:W-:Y:S02]  /*ef40*/  FADD.FTZ R9, R11, R14 ;  /* 0x0000000e0b097221 */ /* 0x000fe40000010000 */
[----:B------:R-:W-:Y:S01]  /*ef50*/  FADD.FTZ R14, R190, R121 ;  /* 0x00000079be0e7221 */ /* 0x000fe20000010000 */
[C---:B------:R-:W-:Y:S01]  /*ef60*/  F2FP.F16.F32.PACK_AB R190, R187.reuse, R190 ;  /* 0x000000bebbbe723e */ /* 0x040fe200000000ff */
[----:B------:R-:W-:Y:S02]  /*ef70*/  FADD.FTZ R10, R134, R9 ;  /* 0x00000009860a7221 */ /* 0x000fe40000010000 */
[----:B------:R-:W-:Y:S01]  /*ef80*/  FADD.FTZ R17, R187, R14 ;  /* 0x0000000ebb117221 */ /* 0x000fe20000010000 */
[----:B-1----:R-:W-:Y:S01]  /*ef90*/  F2FP.F16.F32.PACK_AB R187, R138, R15 ;  /* 0x0000000f8abb723e */ /* 0x002fe200000000ff */
[----:B------:R-:W-:-:S02]  /*efa0*/  FADD.FTZ R9, R13, R10 ;  /* 0x0000000a0d097221 */ /* 0x000fc40000010000 */
[----:B------:R-:W-:Y:S01]  /*efb0*/  FADD.FTZ R14, R184, R17 ;  /* 0x00000011b80e7221 */ /* 0x000fe20000010000 */
[C---:B------:R-:W-:Y:S01]  /*efc0*/  F2FP.F16.F32.PACK_AB R184, R173.reuse, R184 ;  /* 0x000000b8adb8723e */ /* 0x040fe200000000ff */
[----:B------:R-:W-:Y:S02]  /*efd0*/  FADD.FTZ R10, R136, R9 ;  /* 0x00000009880a7221 */ /* 0x000fe40000010000 */
[----:B------:R-:W-:Y:S02]  /*efe0*/  FADD.FTZ R17, R173, R14 ;  /* 0x0000000ead117221 */ /* 0x000fe40000010000 */
[----:B------:R-:W-:Y:S02]  /*eff0*/  FADD.FTZ R9, R3, R10 ;  /* 0x0000000a03097221 */ /* 0x000fe40000010000 */
[----:B------:R-:W-:Y:S01]  /*f000*/  FADD.FTZ R14, R186, R17 ;  /* 0x00000011ba0e7221 */ /* 0x000fe20000010000 */
[----:B------:R-:W-:Y:S01]  /*f010*/  F2FP.F16.F32.PACK_AB R186, R175, R186 ;  /* 0x000000baafba723e */ /* 0x000fe200000000ff */
[----:B------:R-:W-:-:S02]  /*f020*/  FADD.FTZ R10, R4, R9 ;  /* 0x00000009040a7221 */ /* 0x000fc40000010000 */
[----:B------:R-:W-:Y:S02]  /*f030*/  FADD.FTZ R11, R175, R14 ;  /* 0x0000000eaf0b7221 */ /* 0x000fe40000010000 */
[----:B------:R-:W-:Y:S02]  /*f040*/  FADD.FTZ R9, R15, R10 ;  /* 0x0000000a0f097221 */ /* 0x000fe40000010000 */
[----:B------:R-:W-:Y:S01]  /*f050*/  FADD.FTZ R14, R180, R11 ;  /* 0x0000000bb40e7221 */ /* 0x000fe20000010000 */
[C---:B------:R-:W-:Y:S01]  /*f060*/  F2FP.F16.F32.PACK_AB R180, R137.reuse, R180 ;  /* 0x000000b489b4723e */ /* 0x040fe200000000ff */
[----:B------:R-:W-:Y:S01]  /*f070*/  FADD.FTZ R10, R138, R9 ;  /* 0x000000098a0a7221 */ /* 0x000fe20000010000 */
[----:B------:R-:W-:Y:S02]  /*f080*/  IMAD.MOV.U32 R9, RZ, RZ, R8 ;  /* 0x000000ffff097224 */ /* 0x000fe400078e0008 */
[----:B------:R-:W-:Y:S01]  /*f090*/  FADD.FTZ R3, R137, R14 ;  /* 0x0000000e89037221 */ /* 0x000fe20000010000 */
[----:B------:R-:W-:Y:S01]  /*f0a0*/  FADD.FTZ R10, R181, R10 ;  /* 0x0000000ab50a7221 */ /* 0x000fe20000010000 */
[----:B------:R-:W-:-:S02]  /*f0b0*/  F2FP.F16.F32.PACK_AB R181, R131, R181 ;  /* 0x000000b583b5723e */ /* 0x000fc400000000ff */
[----:B------:R-:W-:Y:S01]  /*f0c0*/  FADD.FTZ R4, R182, R3 ;  /* 0x00000003b6047221 */ /* 0x000fe20000010000 */
[----:B------:R-:W-:Y:S01]  /*f0d0*/  F2FP.F16.F32.PACK_AB R182, R129, R182 ;  /* 0x000000b681b6723e */ /* 0x000fe200000000ff */
[----:B------:R-:W-:Y:S02]  /*f0e0*/  FADD.FTZ R10, R131, R10 ;  /* 0x0000000a830a7221 */ /* 0x000fe40000010000 */
[----:B------:R-:W-:Y:S02]  /*f0f0*/  FADD.FTZ R3, R129, R4 ;  /* 0x0000000481037221 */ /* 0x000fe40000010000 */
[----:B------:R-:W-:Y:S01]  /*f100*/  FADD.FTZ R10, R183, R10 ;  /* 0x0000000ab70a7221 */ /* 0x000fe20000010000 */
[C---:B------:R-:W-:Y:S01]  /*f110*/  F2FP.F16.F32.PACK_AB R183, R135.reuse, R183 ;  /* 0x000000b787b7723e */ /* 0x040fe200000000ff */
[----:B------:R-:W-:Y:S02]  /*f120*/  FADD.FTZ R4, R20, R3 ;  /* 0x0000000314047221 */ /* 0x000fe40000010000 */
[----:B------:R-:W-:-:S02]  /*f130*/  FADD.FTZ R10, R135, R10 ;  /* 0x0000000a870a7221 */ /* 0x000fc40000010000 */
[----:B------:R-:W-:Y:S02]  /*f140*/  FADD.FTZ R3, R133, R4 ;  /* 0x0000000485037221 */ /* 0x000fe40000010000 */
[----:B------:R-:W-:Y:S01]  /*f150*/  FADD.FTZ R10, R177, R10 ;  /* 0x0000000ab10a7221 */ /* 0x000fe20000010000 */
[C---:B------:R-:W-:Y:S01]  /*f160*/  F2FP.F16.F32.PACK_AB R177, R123.reuse, R177 ;  /* 0x000000b17bb1723e */ /* 0x040fe200000000ff */
[----:B------:R-:W-:Y:S02]  /*f170*/  FADD.FTZ R4, R120, R3 ;  /* 0x0000000378047221 */ /* 0x000fe40000010000 */
[----:B------:R-:W-:Y:S02]  /*f180*/  FADD.FTZ R10, R123, R10 ;  /* 0x0000000a7b0a7221 */ /* 0x000fe40000010000 */
[----:B------:R-:W-:Y:S02]  /*f190*/  FADD.FTZ R4, R141, R4 ;  /* 0x000000048d047221 */ /* 0x000fe40000010000 */
[----:B------:R-:W-:Y:S01]  /*f1a0*/  FADD.FTZ R10, R179, R10 ;  /* 0x0000000ab30a7221 */ /* 0x000fe20000010000 */
[----:B0-----:R-:W-:-:S03]  /*f1b0*/  F2FP.F16.F32.PACK_AB R179, R122, R179 ;  /* 0x000000b37ab3723e */ /* 0x001fc600000000ff */
[----:B------:R-:W-:Y:S01]  /*f1c0*/  FADD.FTZ R3, R122, R10 ;  /* 0x0000000a7a037221 */ /* 0x000fe20000010000 */
[----:B------:R-:W-:Y:S01]  /*f1d0*/  IMAD.MOV.U32 R10, RZ, RZ, R7 ;  /* 0x000000ffff0a7224 */ /* 0x000fe200078e0007 */
[----:B------:R-:W-:Y:S06]  /*f1e0*/  @P2 BRA `(.L_x_5953) ;  /* 0xffffffbc00842947 */ /* 0x000fec000383ffff */
.L_x_5944:
        /* <DEDUP_REMOVED lines=99> */
.L_x_5954:
[----:B------:R-:W-:Y:S01]  /*f820*/  ULEA UR5, UR36, UR38, 0x3 ;  /* 0x0000002624057291 */ /* 0x000fe2000f8e183f */
[----:B------:R-:W-:-:S05]  /*f830*/  IMAD.U32 R0, RZ, RZ, UR60 ;  /* 0x0000003cff007e24 */ /* 0x000fca000f8e00ff */
[----:B------:R-:W-:-:S04]  /*f840*/  SHF.L.U32 R0, R0, 0x1f, RZ ;  /* 0x0000001f00007819 */ /* 0x000fc800000006ff */
[----:B------:R0:W1:Y:S01]  /*f850*/  SYNCS.PHASECHK.TRANS64.TRYWAIT P2, [UR5+0x36850], R0 ;  /* 0x03685000ff0075a7 */ /* 0x0000620008040145 */
[----:B------:R-:W-:Y:S05]  /*f860*/  @!P0 BRA `(.L_x_5955) ;  /* 0x0000000000048947 */ /* 0x000fea0003800000 */
[----:B------:R-:W-:Y:S01]  /*f870*/  BPT.TRAP 0x1 ;  /* 0x000000040000795c */ /* 0x000fe20000300000 */
.L_x_5955:
[----:B-1----:R-:W-:Y:S05]  /*f880*/  @P2 BRA `(.L_x_5956) ;  /* 0x0000000000082947 */ /* 0x002fea0003800000 */
[----:B------:R-:W1:Y:S02]  /*f890*/  SYNCS.PHASECHK.TRANS64.TRYWAIT P0, [UR5+0x36850], R0 ;  /* 0x03685000ff0075a7 */ /* 0x000e640008000145 */
[----:B-1----:R-:W-:Y:S05]  /*f8a0*/  @!P0 BRA `(.L_x_5957) ;  /* 0x000000a0007c8947 */ /* 0x002fea0003800000 */
.L_x_5956:
        /* <DEDUP_REMOVED lines=8> */
[----:B------:R-:W-:-:S04]  /*f930*/  ULOP3.LUT UR38, UR38, 0x3fff, URZ, 0xc0, !UPT ;  /* 0x00003fff26267892 */ /* 0x000fc8000f8ec03f */
        /* <DEDUP_REMOVED lines=10> */
[----:B------:R-:W-:-:S02]  /*f9e0*/  IMAD.MOV.U32 R4, RZ, RZ, RZ ;  /* 0x000000ffff047224 */ /* 0x000fc400078e00ff */
[----:B0-----:R-:W-:Y:S01]  /*f9f0*/  FADD.FTZ R2, R0, R3 ;  /* 0x0000000300027221 */ /* 0x001fe20000010000 */
[----:B------:R-:W-:Y:S01]  /*fa00*/  IMAD.U32 R211, RZ, RZ, UR8 ;  /* 0x00000008ffd37e24 */ /* 0x000fe2000f8e00ff */
[----:B------:R-:W0:Y:S01]  /*fa10*/  SHFL.BFLY PT, R0, R5, 0x1, 0x1f ;  /* 0x0c201f0005007f89 */ /* 0x000e2200000e0000 */
[----:B------:R-:W-:-:S03]  /*fa20*/  USEL UR36, UR36, URZ, UP0 ;  /* 0x0000003f24247287 */ /* 0x000fc60008000000 */
[----:B------:R-:W1:Y:S01]  /*fa30*/  SHFL.BFLY PT, R9, R2, 0x1, 0x1f ;  /* 0x0c201f0002097f89 */ /* 0x000e6200000e0000 */
[----:B0-----:R-:W-:Y:S01]  /*fa40*/  FADD.FTZ R13, R5, R0 ;  /* 0x00000000050d7221 */ /* 0x001fe20000010000 */
[----:B------:R-:W-:Y:S02]  /*fa50*/  IMAD.U32 R5, RZ, RZ, UR5 ;  /* 0x00000005ff057e24 */ /* 0x000fe4000f8e00ff */
[----:B------:R-:W-:Y:S02]  /*fa60*/  IMAD.MOV.U32 R0, RZ, RZ, -0x800000 ;  /* 0xff800000ff007424 */ /* 0x000fe400078e00ff */
[----:B-1----:R-:W-:Y:S01]  /*fa70*/  FADD.FTZ R14, R2, R9 ;  /* 0x00000009020e7221 */ /* 0x002fe20000010000 */
[----:B------:R-:W-:Y:S01]  /*fa80*/  FSETP.NE.FTZ.AND P0, PT, R13, RZ, PT ;  /* 0x000000ff0d00720b */ /* 0x000fe20003f15000 */
[----:B------:R-:W-:Y:S02]  /*fa90*/  @!P1 VIADD R5, R5, 0x36860 ;  /* 0x0003686005059836 */ /* 0x000fe40000000000 */
[----:B------:R-:W-:Y:S01]  /*faa0*/  IMAD.MOV.U32 R2, RZ, RZ, -0x800000 ;  /* 0xff800000ff027424 */ /* 0x000fe200078e00ff */
[----:B------:R-:W-:-:S02]  /*fab0*/  FSETP.NE.FTZ.AND P2, PT, R14, RZ, PT ;  /* 0x000000ff0e00720b */ /* 0x000fc40003f55000 */
[----:B------:R-:W-:-:S07]  /*fac0*/  @!P1 PRMT R5, RZ, 0x654, R5 ;  /* 0x00000654ff059816 */ /* 0x000fce0000000005 */
        /* <DEDUP_REMOVED lines=44> */
[-C--:B--2---:R-:W-:Y:S01]  /*fd90*/  FMUL.FTZ R127, R43, R10.reuse ;  /* 0x0000000a2b7f7220 */ /* 0x084fe20000410000 */
[-C--:B------:R-:W-:Y:S01]  /*fda0*/  FMUL.FTZ R124, R42, R10.reuse ;  /* 0x0000000a2a7c7220 */ /* 0x080fe20000410000 */
[----:B------:R-:W-:Y:S01]  /*fdb0*/  FMUL.FTZ R43, R99, R10 ;  /* 0x0000000a632b7220 */ /* 0x000fe20000410000 */
        /* <DEDUP_REMOVED lines=93> */
.L_x_5927:
        /* <DEDUP_REMOVED lines=30> */
[----:B------:R-:W-:Y:S02]  /*10570*/  R2UR UR4, R207 ;  /* 0x00000000cf0472ca */ /* 0x000fe400000e0000 */
[----:B------:R-:W-:Y:S02]  /*10580*/  R2UR UR7, R209 ;  /* 0x00000000d10772ca */ /* 0x000fe400000e0000 */
[----:B------:R-:W-:Y:S02]  /*10590*/  MOV R20, R17 ;  /* 0x0000001100147202 */ /* 0x000fe40000000f00 */
[----:B0-----:R-:W-:-:S03]  /*105a0*/  MOV R21, R4 ;  /* 0x0000000400157202 */ /* 0x001fc60000000f00 */
[----:B------:R-:W-:-:S04]  /*105b0*/  IMAD.WIDE R4, R215, 0x2, R20 ;  /* 0x00000002d7047825 */ /* 0x000fc800078e0214 */
[----:B------:R-:W-:Y:S01]  /*105c0*/  UIMAD.WIDE UR8, UR4, 0x4, UR8 ;  /* 0x00000004040878a5 */ /* 0x000fe2000f8e0208 */
[C---:B------:R-:W-:Y:S02]  /*105d0*/  IADD3 R141, P0, R4.reuse, 0x4020, RZ ;  /* 0x00004020048d7810 */ /* 0x040fe40007f1e0ff */
[C---:B------:R-:W-:Y:S02]  /*105e0*/  LOP3.LUT R25, R4.reuse, 0x380, RZ, 0xc0, !PT ;  /* 0x0000038004197812 */ /* 0x040fe400078ec0ff */
        /* <DEDUP_REMOVED lines=9> */
[----:B------:R-:W-:Y:S01]  /*10680*/  SHF.R.U64 R25, R25, 0x3, RZ ;  /* 0x0000000319197819 */ /* 0x000fe200000012ff */
        /* <DEDUP_REMOVED lines=14> */
[----:B------:R-:W-:Y:S01]  /*10770*/  IMAD.X R25, RZ, RZ, R5, P5 ;  /* 0x000000ffff197224 */ /* 0x000fe200028e0605 */
[----:B------:R-:W-:-:S02]  /*10780*/  LOP3.LUT R26, R18, R141, RZ, 0x3c, !PT ;  /* 0x0000008d121a7212 */ /* 0x000fc400078e3cff */
[----:B------:R-:W-:Y:S02]  /*10790*/  LOP3.LUT R8, R103, 0x380, RZ, 0xc0, !PT ;  /* 0x0000038067087812 */ /* 0x000fe400078ec0ff */
[----:B------:R-:W-:Y:S02]  /*107a0*/  LOP3.LUT R10, R135, 0x380, RZ, 0xc0, !PT ;  /* 0x00000380870a7812 */ /* 0x000fe400078ec0ff */
[----:B------:R-:W-:Y:S02]  /*107b0*/  MOV R18, R4 ;  /* 0x0000000400127202 */ /* 0x000fe40000000f00 */
[----:B------:R-:W-:Y:S02]  /*107c0*/  LOP3.LUT R12, R137, 0x380, RZ, 0xc0, !PT ;  /* 0x00000380890c7812 */ /* 0x000fe400078ec0ff */
[----:B------:R-:W-:Y:S02]  /*107d0*/  LOP3.LUT R14, R139, 0x380, RZ, 0xc0, !PT ;  /* 0x000003808b0e7812 */ /* 0x000fe400078ec0ff */
[----:B------:R-:W-:-:S02]  /*107e0*/  F2FP.F16.F32.PACK_AB R4, R123, R24 ;  /* 0x000000187b04723e */ /* 0x000fc400000000ff */
[----:B------:R-:W-:Y:S02]  /*107f0*/  LOP3.LUT R24, R149, 0x380, RZ, 0xc0, !PT ;  /* 0x0000038095187812 */ /* 0x000fe400078ec0ff */
[----:B------:R-:W-:Y:S02]  /*10800*/  LOP3.LUT R38, R153, 0x380, RZ, 0xc0, !PT ;  /* 0x0000038099267812 */ /* 0x000fe400078ec0ff */
[----:B------:R-:W-:Y:S02]  /*10810*/  SHF.R.U64 R8, R8, 0x3, RZ ;  /* 0x0000000308087819 */ /* 0x000fe400000012ff */
[----:B------:R-:W-:Y:S02]  /*10820*/  SHF.R.U64 R10, R10, 0x3, RZ ;  /* 0x000000030a0a7819 */ /* 0x000fe400000012ff */
[----:B------:R-:W-:Y:S02]  /*10830*/  LOP3.LUT R28, R143, 0x380, RZ, 0xc0, !PT ;  /* 0x000003808f1c7812 */ /* 0x000fe400078ec0ff */
[----:B------:R-:W-:-:S02]  /*10840*/  LOP3.LUT R30, R145, 0x380, RZ, 0xc0, !PT ;  /* 0x00000380911e7812 */ /* 0x000fc400078ec0ff */
[----:B------:R-:W-:Y:S02]  /*10850*/  SHF.R.U64 R12, R12, 0x3, RZ ;  /* 0x000000030c0c7819 */ /* 0x000fe400000012ff */
[----:B------:R-:W-:Y:S02]  /*10860*/  SHF.R.U64 R14, R14, 0x3, RZ ;  /* 0x000000030e0e7819 */ /* 0x000fe400000012ff */
[----:B------:R-:W-:Y:S01]  /*10870*/  F2FP.F16.F32.PACK_AB R5, R133, R132 ;  /* 0x000000848505723e */ /* 0x000fe200000000ff */
[----:B------:R-:W-:Y:S01]  /*10880*/  BAR.SYNC.DEFER_BLOCKING 0x1, 0x100 ;  /* 0x0044000000007b1d */ /* 0x000fe20000010000 */
[----:B------:R-:W-:Y:S02]  /*10890*/  SHF.R.U64 R24, R24, 0x3, RZ ;  /* 0x0000000318187819 */ /* 0x000fe400000012ff */
[----:B------:R-:W-:Y:S02]  /*108a0*/  SHF.R.U64 R38, R38, 0x3, RZ ;  /* 0x0000000326267819 */ /* 0x000fe400000012ff */
[----:B------:R-:W-:-:S02]  /*108b0*/  LOP3.LUT R8, R8, R103, RZ, 0x3c, !PT ;  /* 0x0000006708087212 */ /* 0x000fc400078e3cff */
[----:B------:R-:W-:Y:S02]  /*108c0*/  LOP3.LUT R10, R10, R135, RZ, 0x3c, !PT ;  /* 0x000000870a0a7212 */ /* 0x000fe400078e3cff */
[----:B------:R-:W-:Y:S02]  /*108d0*/  LOP3.LUT R32, R147, 0x380, RZ, 0xc0, !PT ;  /* 0x0000038093207812 */ /* 0x000fe400078ec0ff */
[----:B------:R-:W-:Y:S02]  /*108e0*/  SHF.R.U64 R28, R28, 0x3, RZ ;  /* 0x000000031c1c7819 */ /* 0x000fe400000012ff */
[----:B------:R-:W-:Y:S02]  /*108f0*/  SHF.R.U64 R30, R30, 0x3, RZ ;  /* 0x000000031e1e7819 */ /* 0x000fe400000012ff */
[----:B------:R-:W-:Y:S02]  /*10900*/  LOP3.LUT R12, R12, R137, RZ, 0x3c, !PT ;  /* 0x000000890c0c7212 */ /* 0x000fe400078e3cff */
[----:B------:R-:W-:-:S02]  /*10910*/  LOP3.LUT R14, R14, R139, RZ, 0x3c, !PT ;  /* 0x0000008b0e0e7212 */ /* 0x000fc400078e3cff */
[----:B------:R-:W-:Y:S02]  /*10920*/  LOP3.LUT R36, R151, 0x380, RZ, 0xc0, !PT ;  /* 0x0000038097247812 */ /* 0x000fe400078ec0ff */
[----:B------:R-:W-:Y:S02]  /*10930*/  LOP3.LUT R34, R24, R149, RZ, 0x3c, !PT ;  /* 0x0000009518227212 */ /* 0x000fe400078e3cff */
[----:B------:R-:W-:Y:S01]  /*10940*/  LOP3.LUT R24, R38, R153, RZ, 0x3c, !PT ;  /* 0x0000009926187212 */ /* 0x000fe200078e3cff */
[----:B------:R0:W-:Y:S01]  /*10950*/  STSM.16.M88.4 [R18], R4 ;  /* 0x0000000412007844 */ /* 0x0001e20000000200 */
[----:B------:R-:W-:Y:S02]  /*10960*/  SHF.R.U64 R32, R32, 0x3, RZ ;  /* 0x0000000320207819 */ /* 0x000fe400000012ff */
[----:B------:R-:W-:Y:S02]  /*10970*/  LOP3.LUT R28, R28, R143, RZ, 0x3c, !PT ;  /* 0x0000008f1c1c7212 */ /* 0x000fe400078e3cff */
[----:B------:R-:W-:-:S02]  /*10980*/  LOP3.LUT R30, R30, R145, RZ, 0x3c, !PT ;  /* 0x000000911e1e7212 */ /* 0x000fc400078e3cff */
[----:B------:R-:W-:Y:S02]  /*10990*/  MOV R132, R8 ;  /* 0x0000000800847202 */ /* 0x000fe40000000f00 */
[----:B------:R-:W-:Y:S02]  /*109a0*/  MOV R131, R10 ;  /* 0x0000000a00837202 */ /* 0x000fe40000000f00 */
[----:B------:R-:W-:Y:S02]  /*109b0*/  MOV R130, R12 ;  /* 0x0000000c00827202 */ /* 0x000fe40000000f00 */
[----:B------:R-:W-:Y:S02]  /*109c0*/  MOV R123, R14 ;  /* 0x0000000e007b7202 */ /* 0x000fe40000000f00 */
[----:B------:R-:W-:Y:S02]  /*109d0*/  F2FP.F16.F32.PACK_AB R8, R41, R40 ;  /* 0x000000282908723e */ /* 0x000fe400000000ff */
[----:B0-----:R-:W-:-:S02]  /*109e0*/  F2FP.F16.F32.PACK_AB R4, R121, R120 ;  /* 0x000000787904723e */ /* 0x001fc400000000ff */
[----:B------:R-:W-:Y:S02]  /*109f0*/  F2FP.F16.F32.PACK_AB R5, R129, R126 ;  /* 0x0000007e8105723e */ /* 0x000fe400000000ff */
[----:B------:R-:W-:Y:S02]  /*10a00*/  F2FP.F16.F32.PACK_AB R6, R122, R3 ;  /* 0x000000037a06723e */ /* 0x000fe400000000ff */
[----:B------:R-:W-:Y:S02]  /*10a10*/  F2FP.F16.F32.PACK_AB R7, R128, R125 ;  /* 0x0000007d8007723e */ /* 0x000fe400000000ff */
[----:B------:R-:W-:Y:S02]  /*10a20*/  F2FP.F16.F32.PACK_AB R9, R127, R124 ;  /* 0x0000007c7f09723e */ /* 0x000fe400000000ff */
[----:B------:R-:W-:Y:S01]  /*10a30*/  F2FP.F16.F32.PACK_AB R10, R45, R44 ;  /* 0x0000002c2d0a723e */ /* 0x000fe200000000ff */
[----:B------:R0:W-:Y:S01]  /*10a40*/  STSM.16.M88.4 [R132], R4 ;  /* 0x0000000484007844 */ /* 0x0001e20000000200 */
[----:B------:R-:W-:-:S02]  /*10a50*/  F2FP.F16.F32.PACK_AB R11, R47, R46 ;  /* 0x0000002e2f0b723e */ /* 0x000fc400000000ff */
[----:B------:R-:W-:Y:S02]  /*10a60*/  SHF.R.U64 R36, R36, 0x3, RZ ;  /* 0x0000000324247819 */ /* 0x000fe400000012ff */
[----:B------:R-:W-:Y:S01]  /*10a70*/  F2FP.F16.F32.PACK_AB R12, R49, R48 ;  /* 0x00000030310c723e */ /* 0x000fe200000000ff */
[----:B------:R1:W-:Y:S01]  /*10a80*/  STSM.16.M88.4 [R131], R8 ;  /* 0x0000000883007844 */ /* 0x0003e20000000200 */
[----:B------:R-:W-:Y:S02]  /*10a90*/  F2FP.F16.F32.PACK_AB R13, R51, R50 ;  /* 0x00000032330d723e */ /* 0x000fe400000000ff */
[----:B------:R-:W-:Y:S02]  /*10aa0*/  F2FP.F16.F32.PACK_AB R14, R53, R52 ;  /* 0x00000034350e723e */ /* 0x000fe400000000ff */
[----:B------:R-:W-:Y:S02]  /*10ab0*/  F2FP.F16.F32.PACK_AB R15, R55, R54 ;  /* 0x00000036370f723e */ /* 0x000fe400000000ff */
[----:B------:R-:W-:-:S02]  /*10ac0*/  MOV R103, R26 ;  /* 0x0000001a00677202 */ /* 0x000fc40000000f00 */
[----:B------:R-:W-:Y:S01]  /*10ad0*/  MOV R18, R24 ;  /* 0x0000001800127202 */ /* 0x000fe20000000f00 */
[----:B------:R2:W-:Y:S01]  /*10ae0*/  STSM.16.M88.4 [R130], R12 ;  /* 0x0000000c82007844 */ /* 0x0005e20000000200 */
[----:B------:R-:W-:Y:S02]  /*10af0*/  LOP3.LUT R32, R32, R147, RZ, 0x3c, !PT ;  /* 0x0000009320207212 */ /* 0x000fe400078e3cff */
[----:B------:R-:W-:Y:S02]  /*10b00*/  MOV R102, R28 ;  /* 0x0000001c00667202 */ /* 0x000fe40000000f00 */
[----:B------:R-:W-:Y:S02]  /*10b10*/  MOV R38, R30 ;  /* 0x0000001e00267202 */ /* 0x000fe40000000f00 */
[----:B------:R-:W-:Y:S02]  /*10b20*/  F2FP.F16.F32.PACK_AB R24, R57, R56 ;  /* 0x000000383918723e */ /* 0x000fe400000000ff */
[----:B------:R-:W-:-:S02]  /*10b30*/  F2FP.F16.F32.PACK_AB R25, R59, R58 ;  /* 0x0000003a3b19723e */ /* 0x000fc400000000ff */
[----:B------:R-:W-:Y:S02]  /*10b40*/  F2FP.F16.F32.PACK_AB R26, R61, R60 ;  /* 0x0000003c3d1a723e */ /* 0x000fe400000000ff */
[----:B------:R-:W-:Y:S02]  /*10b50*/  F2FP.F16.F32.PACK_AB R27, R63, R62 ;  /* 0x0000003e3f1b723e */ /* 0x000fe400000000ff */
[----:B------:R-:W-:Y:S02]  /*10b60*/  F2FP.F16.F32.PACK_AB R28, R65, R64 ;  /* 0x00000040411c723e */ /* 0x000fe400000000ff */
[----:B------:R-:W-:Y:S01]  /*10b70*/  F2FP.F16.F32.PACK_AB R29, R67, R66 ;  /* 0x00000042431d723e */ /* 0x000fe200000000ff */
[----:B------:R-:W-:Y:S01]  /*10b80*/  STSM.16.M88.4 [R123], R24 ;  /* 0x000000187b007844 */ /* 0x000fe20000000200 */
[----:B------:R-:W-:Y:S02]  /*10b90*/  F2FP.F16.F32.PACK_AB R30, R69, R68 ;  /* 0x00000044451e723e */ /* 0x000fe400000000ff */
[----:B------:R-:W-:-:S02]  /*10ba0*/  F2FP.F16.F32.PACK_AB R31, R71, R70 ;  /* 0x00000046471f723e */ /* 0x000fc400000000ff */
[----:B------:R-:W-:Y:S02]  /*10bb0*/  LOP3.LUT R36, R36, R151, RZ, 0x3c, !PT ;  /* 0x0000009724247212 */ /* 0x000fe400078e3cff */
[----:B0-----:R-:W-:Y:S01]  /*10bc0*/  F2FP.F16.F32.PACK_AB R4, R73, R72 ;  /* 0x000000484904723e */ /* 0x001fe200000000ff */
[----:B------:R-:W-:Y:S01]  /*10bd0*/  STSM.16.M88.4 [R103], R28 ;  /* 0x0000001c67007844 */ /* 0x000fe20000000200 */
[----:B------:R-:W-:Y:S02]  /*10be0*/  F2FP.F16.F32.PACK_AB R5, R75, R74 ;  /* 0x0000004a4b05723e */ /* 0x000fe400000000ff */
[----:B------:R-:W-:Y:S02]  /*10bf0*/  F2FP.F16.F32.PACK_AB R6, R77, R76 ;  /* 0x0000004c4d06723e */ /* 0x000fe400000000ff */
[----:B------:R-:W-:Y:S02]  /*10c00*/  F2FP.F16.F32.PACK_AB R7, R79, R78 ;  /* 0x0000004e4f07723e */ /* 0x000fe400000000ff */
[----:B-1----:R-:W-:-:S02]  /*10c10*/  F2FP.F16.F32.PACK_AB R8, R81, R80 ;  /* 0x000000505108723e */ /* 0x002fc400000000ff */
[----:B------:R-:W-:Y:S01]  /*10c20*/  F2FP.F16.F32.PACK_AB R9, R83, R82 ;  /* 0x000000525309723e */ /* 0x000fe200000000ff */
[----:B------:R0:W-:Y:S01]  /*10c30*/  STSM.16.M88.4 [R102], R4 ;  /* 0x0000000466007844 */ /* 0x0001e20000000200 */
[----:B------:R-:W-:Y:S02]  /*10c40*/  F2FP.F16.F32.PACK_AB R10, R85, R84 ;  /* 0x00000054550a723e */ /* 0x000fe400000000ff */
[----:B------:R-:W-:Y:S02]  /*10c50*/  F2FP.F16.F32.PACK_AB R11, R87, R86 ;  /* 0x00000056570b723e */ /* 0x000fe400000000ff */
[----:B------:R-:W-:Y:S02]  /*10c60*/  MOV R32, R32 ;  /* 0x0000002000207202 */ /* 0x000fe40000000f00 */
[----:B--2---:R-:W-:Y:S01]  /*10c70*/  F2FP.F16.F32.PACK_AB R12, R89, R88 ;  /* 0x00000058590c723e */ /* 0x004fe200000000ff */
[----:B------:R1:W-:Y:S01]  /*10c80*/  STSM.16.M88.4 [R38], R8 ;  /* 0x0000000826007844 */ /* 0x0003e20000000200 */
[----:B------:R-:W-:-:S02]  /*10c90*/  F2FP.F16.F32.PACK_AB R13, R91, R90 ;  /* 0x0000005a5b0d723e */ /* 0x000fc400000000ff */
[----:B------:R-:W-:Y:S02]  /*10ca0*/  F2FP.F16.F32.PACK_AB R14, R93, R92 ;  /* 0x0000005c5d0e723e */ /* 0x000fe400000000ff */
[----:B------:R-:W-:Y:S02]  /*10cb0*/  F2FP.F16.F32.PACK_AB R15, R95, R94 ;  /* 0x0000005e5f0f723e */ /* 0x000fe400000000ff */
[----:B------:R-:W-:Y:S01]  /*10cc0*/  MOV R34, R34 ;  /* 0x0000002200227202 */ /* 0x000fe20000000f00 */
[----:B0-----:R-:W-:Y:S01]  /*10cd0*/  IMAD.U32 R4, RZ, RZ, UR8 ;  /* 0x00000008ff047e24 */ /* 0x001fe2000f8e00ff */
[----:B------:R-:W-:Y:S01]  /*10ce0*/  MOV R36, R36 ;  /* 0x0000002400247202 */ /* 0x000fe20000000f00 */
[----:B------:R0:W-:Y:S01]  /*10cf0*/  STSM.16.M88.4 [R32], R12 ;  /* 0x0000000c20007844 */ /* 0x0001e20000000200 */
[----:B------:R-:W-:Y:S01]  /*10d00*/  PLOP3.LUT P0, PT, PT, PT, UP0, 0x80, 0x0 ;  /* 0x000000000000781c */ /* 0x000fe20003f0f008 */
[----:B------:R-:W-:Y:S01]  /*10d10*/  IMAD.U32 R5, RZ, RZ, UR9 ;  /* 0x00000009ff057e24 */ /* 0x000fe2000f8e00ff */
[----:B------:R-:W-:Y:S01]  /*10d20*/  ULDC.64 UR8, c[0x0][0xc08] ;  /* 0x0003020000087ab9 */ /* 0x000fe20000000a00 */
[----:B------:R0:W-:Y:S01]  /*10d30*/  STSM.16.M88.4 [R34], R96 ;  /* 0x0000006022007844 */ /* 0x0001e20000000200 */
[----:B-1----:R-:W1:Y:S03]  /*10d40*/  LDC R38, c[0x0][0xbe8] ;  /* 0x0002fa00ff267b82 */ /* 0x002e660000000800 */
[----:B------:R0:W-:Y:S04]  /*10d50*/  STSM.16.M88.4 [R36], R104 ;  /* 0x0000006824007844 */ /* 0x0001e80000000200 */
[----:B------:R0:W-:Y:S01]  /*10d60*/  STSM.16.M88.4 [R18], R112 ;  /* 0x0000007012007844 */ /* 0x0001e20000000200 */
[----:B------:R-:W-:Y:S06]  /*10d70*/  BAR.SYNC.DEFER_BLOCKING 0x1, 0x100 ;  /* 0x0044000000007b1d */ /* 0x000fec0000010000 */
[----:B------:R-:W2:Y:S01]  /*10d80*/  @P0 LDG.E R3, desc[UR10][R4.64] ;  /* 0x0000000a04030981 */ /* 0x000ea2000c1e1900 */
[----:B-1----:R-:W-:Y:S01]  /*10d90*/  ISETP.NE.AND P1, PT, R38, 0x1, PT ;  /* 0x000000012600780c */ /* 0x002fe20003f25270 */
[----:B------:R-:W-:-:S04]  /*10da0*/  UISETP.NE.U32.AND UP1, UPT, UR8, URZ, UPT ;  /* 0x0000003f0800728c */ /* 0x000fc8000bf25070 */
[----:B------:R-:W-:-:S06]  /*10db0*/  UISETP.NE.AND.EX UP1, UPT, UR9, URZ, UPT, UP1 ;  /* 0x0000003f0900728c */ /* 0x000fcc000bf25310 */
[----:B------:R-:W-:Y:S02]  /*10dc0*/  PLOP3.LUT P2, PT, PT, PT, UP1, 0x80, 0x0 ;  /* 0x000000000000781c */ /* 0x000fe40003f4f018 */
[----:B------:R-:W1:Y:S03]  /*10dd0*/  @P1 LDC R6, c[0x0][0xbec] ;  /* 0x0002fb00ff061b82 */ /* 0x000e660000000800 */
[----:B------:R-:W-:-:S04]  /*10de0*/  @UP1 ULEA UR8, UP2, UR4, UR8, 0x2 ;  /* 0x0000000804081291 */ /* 0x000fc8000f84103f */
[----:B------:R-:W-:Y:S01]  /*10df0*/  @UP1 ULEA.HI.X UR9, UR4, UR9, UR7, 0x2, UP2 ;  /* 0x0000000904091291 */ /* 0x000fe200090f1407 */
[----:B------:R-:W3:Y:S01]  /*10e00*/  @P1 LDC R8, c[0x0][0xbf0] ;  /* 0x0002fc00ff081b82 */ /* 0x000ee20000000800 */
[----:B------:R-:W-:Y:S01]  /*10e10*/  IMAD.U32 R10, RZ, RZ, UR8 ;  /* 0x00000008ff0a7e24 */ /* 0x000fe2000f8e00ff */
[----:B------:R-:W-:Y:S01]  /*10e20*/  ULDC UR7, c[0x0][0xa88] ;  /* 0x0002a20000077ab9 */ /* 0x000fe20000000800 */
[----:B------:R-:W-:Y:S02]  /*10e30*/  UMOV UR4, URZ ;  /* 0x0000003f00047c82 */ /* 0x000fe40008000000 */
[----:B------:R-:W-:Y:S01]  /*10e40*/  IMAD.U32 R11, RZ, RZ, UR9 ;  /* 0x00000009ff0b7e24 */ /* 0x000fe2000f8e00ff */
[----:B--2---:R-:W-:Y:S01]  /*10e50*/  @P0 R2UR UR4, R3 ;  /* 0x00000000030402ca */ /* 0x004fe200000e0000 */
[----:B------:R-:W-:-:S06]  /*10e60*/  IMAD.U32 R3, RZ, RZ, UR7 ;  /* 0x00000007ff037e24 */ /* 0x000fcc000f8e00ff */
[----:B------:R0:W5:Y:S01]  /*10e70*/  @P2 LDG.E R3, desc[UR10][R10.64] ;  /* 0x0000000a0a032981 */ /* 0x000162000c1e1900 */
[----:B-1-3--:R-:W-:Y:S07]  /*10e80*/  @P2 BRA `(.L_x_5960) ;  /* 0x0000000000142947 */ /* 0x00afee0003800000 */
[----:B------:R-:W-:Y:S05]  /*10e90*/  @!P0 BRA `(.L_x_5960) ;  /* 0x0000000000108947 */ /* 0x000fea0003800000 */
[----:B------:R-:W-:Y:S02]  /*10ea0*/  ULDC.64 UR8, c[0x0][0x208] ;  /* 0x0000820000087ab9 */ /* 0x000fe40000000a00 */
[----:B0-----:R-:W2:Y:S04]  /*10eb0*/  LDG.E R10, desc[UR8][R4.64] ;  /* 0x00000008040a7981 */ /* 0x001ea8000c1e1900 */
[----:B-----5:R-:W2:Y:S02]  /*10ec0*/  LDG.E R3, desc[UR8][R4.64+0x4] ;  /* 0x0000040804037981 */ /* 0x020ea4000c1e1900 */
[----:B--2---:R-:W-:-:S07]  /*10ed0*/  IMAD.IADD R3, R3, 0x1, -R10 ;  /* 0x0000000103037824 */ /* 0x004fce00078e0a0a */
.L_x_5960:
[----:B------:R-:W-:Y:S01]  /*10ee0*/  R2UR UR18, R208 ;  /* 0x00000000d01272ca */ /* 0x000fe200000e0000 */
[----:B------:R-:W-:Y:S01]  /*10ef0*/  ULDC.64 UR12, c[0x0][0xb90] ;  /* 0x0002e400000c7ab9 */ /* 0x000fe20000000a00 */
[----:B------:R-:W-:Y:S01]  /*10f00*/  R2UR UR17, R19 ;  /* 0x00000000131172ca */ /* 0x000fe200000e0000 */
[----:B------:R-:W-:Y:S01]  /*10f10*/  USHF.R.S32.HI UR11, URZ, 0x1f, UR4 ;  /* 0x0000001f3f0b7899 */ /* 0x000fe20008011404 */
[----:B------:R-:W-:Y:S01]  /*10f20*/  R2UR UR16, R209 ;  /* 0x00000000d11072ca */ /* 0x000fe200000e0000 */
[----:B------:R-:W-:Y:S01]  /*10f30*/  UMOV UR10, UR4 ;  /* 0x00000004000a7c82 */ /* 0x000fe20008000000 */
[----:B------:R-:W-:Y:S01]  /*10f40*/  R2UR UR15, R207 ;  /* 0x00000000cf0f72ca */ /* 0x000fe200000e0000 */
[----:B-----5:R-:W-:Y:S01]  /*10f50*/  IMAD R65, R3, R38, RZ ;  /* 0x0000002603417224 */ /* 0x020fe200078e02ff */
[----:B------:R-:W-:-:S05]  /*10f60*/  ULDC.64 UR20, c[0x0][0x208] ;  /* 0x0000820000147ab9 */ /* 0x000fca0000000a00 */
[----:B------:R-:W-:Y:S02]  /*10f70*/  USHF.R.S32.HI UR14, URZ, 0x1f, UR18 ;  /* 0x0000001f3f0e7899 */ /* 0x000fe40008011412 */
[----:B------:R-:W-:Y:S01]  /*10f80*/  VIADD R9, R23, UR17 ;  /* 0x0000001117097c36 */ /* 0x000fe20008000000 */
[----:B------:R-:W-:Y:S01]  /*10f90*/  UIMAD.WIDE.U32 UR8, UR18, UR12, UR10 ;  /* 0x0000000c120872a5 */ /* 0x000fe2000f8e000a */
[----:B------:R-:W-:Y:S01]  /*10fa0*/  VIADD R26, R214, UR17 ;  /* 0x00000011d61a7c36 */ /* 0x000fe20008000000 */
[----:B------:R-:W-:Y:S01]  /*10fb0*/  UIMAD UR7, UR14, UR12, URZ ;  /* 0x0000000c0e0772a4 */ /* 0x000fe2000f8e023f */
[----:B------:R-:W-:Y:S01]  /*10fc0*/  @P1 IMAD.HI.U32 R5, R9, R6, RZ ;  /* 0x0000000609051227 */ /* 0x000fe200078e00ff */
[----:B------:R-:W-:Y:S02]  /*10fd0*/  USEL UR16, UR16, URZ, !UP0 ;  /* 0x0000003f10107287 */ /* 0x000fe4000c000000 */
[----:B------:R-:W-:Y:S01]  /*10fe0*/  UIMAD UR7, UR18, UR13, UR7 ;  /* 0x0000000d120772a4 */ /* 0x000fe2000f8e0207 */
[----:B------:R-:W-:Y:S01]  /*10ff0*/  IMAD.MOV.U32 R4, RZ, RZ, R9 ;  /* 0x000000ffff047224 */ /* 0x000fe200078e0009 */
[----:B------:R-:W-:Y:S01]  /*11000*/  @P1 SHF.R.U32.HI R4, RZ, R8, R5 ;  /* 0x00000008ff041219 */ /* 0x000fe20000011605 */
[----:B------:R-:W-:Y:S01]  /*11010*/  ULDC.64 UR12, c[0x0][0xb98] ;  /* 0x0002e600000c7ab9 */ /* 0x000fe20000000a00 */
[----:B------:R-:W-:Y:S01]  /*11020*/  UIADD3 UR9, UR9, UR7, URZ ;  /* 0x0000000709097290 */ /* 0x000fe2000fffe03f */
[----:B------:R-:W-:Y:S01]  /*11030*/  IMAD R5, R210, 0x40, R16 ;  /* 0x00000040d2057824 */ /* 0x000fe200078e0210 */
[----:B------:R-:W-:Y:S01]  /*11040*/  USEL UR15, UR15, URZ, !UP0 ;  /* 0x0000003f0f0f7287 */ /* 0x000fe2000c000000 */
[----:B------:R-:W-:Y:S01]  /*11050*/  IMAD.MOV R7, RZ, RZ, -R4 ;  /* 0x000000ffff077224 */ /* 0x000fe200078e0a04 */
[----:B------:R-:W-:Y:S01]  /*11060*/  UIMAD UR7, UR16, UR12, URZ ;  /* 0x0000000c100772a4 */ /* 0x000fe2000f8e023f */
[----:B------:R-:W-:Y:S01]  /*11070*/  IMAD.WIDE R20, R5, 0x2, R20 ;  /* 0x0000000205147825 */ /* 0x000fe200078e0214 */
[----:B------:R-:W-:Y:S01]  /*11080*/  UIMAD.WIDE.U32 UR8, UR15, UR12, UR8 ;  /* 0x0000000c0f0872a5 */ /* 0x000fe2000f8e0008 */
[----:B------:R-:W-:Y:S01]  /*11090*/  SHF.R.S32.HI R5, RZ, 0x1f, R4 ;  /* 0x0000001fff057819 */ /* 0x000fe20000011404 */
[----:B------:R-:W-:Y:S01]  /*110a0*/  UIMAD UR7, UR15, UR13, UR7 ;  /* 0x0000000d0f0772a4 */ /* 0x000fe2000f8e0207 */
[----:B------:R-:W-:Y:S01]  /*110b0*/  IMAD R7, R38, R7, R9 ;  /* 0x0000000726077224 */ /* 0x000fe200078e0209 */
[----:B0-----:R-:W-:Y:S01]  /*110c0*/  IADD3 R13, P2, R20, 0x1000, RZ ;  /* 0x00001000140d7810 */ /* 0x001fe20007f5e0ff */
[----:B------:R-:W-:Y:S01]  /*110d0*/  ULDC.64 UR12, c[0x0][0xaa0] ;  /* 0x0002a800000c7ab9 */ /* 0x000fe20000000a00 */
[----:B------:R-:W-:-:S02]  /*110e0*/  IADD3 R4, P0, R4, UR8, RZ ;  /* 0x0000000804047c10 */ /* 0x000fc4000ff1e0ff */
[----:B------:R-:W-:Y:S01]  /*110f0*/  IMAD.U32 R8, RZ, RZ, UR7 ;  /* 0x00000007ff087e24 */ /* 0x000fe2000f8e00ff */
[----:B------:R-:W-:Y:S02]  /*11100*/  SHF.R.S32.HI R6, RZ, 0x1f, R7 ;  /* 0x0000001fff067819 */ /* 0x000fe40000011407 */
[----:B------:R-:W-:Y:S02]  /*11110*/  LOP3.LUT R12, R13, 0x380, RZ, 0xc0, !PT ;  /* 0x000003800d0c7812 */ /* 0x000fe400078ec0ff */
[----:B------:R-:W-:Y:S01]  /*11120*/  IADD3.X R5, R5, UR9, R8, P0, !PT ;  /* 0x0000000905057c10 */ /* 0x000fe200087fe408 */
[----:B------:R-:W-:Y:S01]  /*11130*/  ULDC.64 UR8, c[0x0][0xb88] ;  /* 0x0002e20000087ab9 */ /* 0x000fe20000000a00 */
[----:B------:R-:W-:Y:S01]  /*11140*/  SHF.R.U64 R12, R12, 0x3, RZ ;  /* 0x000000030c0c7819 */ /* 0x000fe200000012ff */
[----:B------:R-:W-:Y:S01]  /*11150*/  IMAD R6, R6, UR8, RZ ;  /* 0x0000000806067c24 */ /* 0x000fe2000f8e02ff */
[----:B------:R-:W-:Y:S01]  /*11160*/  IADD3 R33, P3, R20, 0x6000, RZ ;  /* 0x0000600014217810 */ /* 0x000fe20007f7e0ff */
[----:B------:R-:W-:Y:S01]  /*11170*/  IMAD.WIDE.U32 R4, R7, UR8, R4 ;  /* 0x0000000807047c25 */ /* 0x000fe2000f8e0004 */
[----:B------:R-:W-:-:S02]  /*11180*/  LOP3.LUT R12, R12, R13, RZ, 0x3c, !PT ;  /* 0x0000000d0c0c7212 */ /* 0x000fc400078e3cff */
[----:B------:R-:W-:Y:S01]  /*11190*/  LOP3.LUT R32, R33, 0x380, RZ, 0xc0, !PT ;  /* 0x0000038021207812 */ /* 0x000fe200078ec0ff */
[----:B------:R-:W-:Y:S01]  /*111a0*/  IMAD R11, R7, UR9, R6 ;  /* 0x00000009070b7c24 */ /* 0x000fe2000f8e0206 */
[----:B------:R-:W-:Y:S01]  /*111b0*/  ULDC.64 UR8, c[0x0][0xb50] ;  /* 0x0002d40000087ab9 */ /* 0x000fe20000000a00 */
[----:B------:R-:W-:Y:S01]  /*111c0*/  IMAD.X R13, RZ, RZ, R21, P2 ;  /* 0x000000ffff0d7224 */ /* 0x000fe200010e0615 */
[----:B------:R-:W-:Y:S01]  /*111d0*/  IADD3 R25, P2, R20, 0x7000, RZ ;  /* 0x0000700014197810 */ /* 0x000fe20007f5e0ff */
[----:B------:R-:W-:Y:S01]  /*111e0*/  IMAD.IADD R5, R5, 0x1, R11 ;  /* 0x0000000105057824 */ /* 0x000fe200078e020b */
[----:B------:R-:W-:Y:S01]  /*111f0*/  LEA R11, P0, R4, UR8, 0x2 ;  /* 0x00000008040b7c11 */ /* 0x000fe2000f8010ff */
[----:B------:R-:W-:Y:S01]  /*11200*/  VIADD R6, R26, 0x8 ;  /* 0x000000081a067836 */ /* 0x000fe20000000000 */
[----:B------:R-:W-:Y:S02]  /*11210*/  IADD3 R9, P6, R20, 0x2000, RZ ;  /* 0x0000200014097810 */ /* 0x000fe40007fde0ff */
[----:B------:R-:W-:Y:S01]  /*11220*/  LEA.HI.X R14, R4, UR9, R5, 0x2, P0 ;  /* 0x00000009040e7c11 */ /* 0x000fe200080f1405 */
[----:B------:R-:W-:Y:S01]  /*11230*/  SHFL.IDX PT, R18, R11, RZ, 0x1c1f ;  /* 0x001c1fff0b127589 */ /* 0x000fe200000e0000 */
[----:B------:R-:W-:-:S02]  /*11240*/  IADD3 R45, P0, R20, 0x5000, RZ ;  /* 0x00005000142d7810 */ /* 0x000fc40007f1e0ff */
[C---:B------:R-:W-:Y:S01]  /*11250*/  IADD3 R5, P5, R20.reuse, 0x3000, RZ ;  /* 0x0000300014057810 */ /* 0x040fe20007fbe0ff */
[----:B------:R-:W0:Y:S01]  /*11260*/  SHFL.IDX PT, R19, R14, RZ, 0x1c1f ;  /* 0x001c1fff0e137589 */ /* 0x000e2200000e0000 */
[----:B------:R-:W-:Y:S02]  /*11270*/  LOP3.LUT R44, R45, 0x380, RZ, 0xc0, !PT ;  /* 0x000003802d2c7812 */ /* 0x000fe400078ec0ff */
[----:B------:R-:W-:Y:S01]  /*11280*/  IADD3 R49, P4, R20, 0x4000, RZ ;  /* 0x0000400014317810 */ /* 0x000fe20007f9e0ff */
[----:B------:R-:W-:Y:S01]  /*11290*/  SHFL.IDX PT, R36, R11, 0x1, 0x1c1f ;  /* 0x003c1f000b247f89 */ /* 0x000fe200000e0000 */
[----:B------:R-:W-:Y:S02]  /*112a0*/  SHF.R.U64 R44, R44, 0x3, RZ ;  /* 0x000000032c2c7819 */ /* 0x000fe400000012ff */
[----:B------:R-:W-:Y:S01]  /*112b0*/  LOP3.LUT R24, R25, 0x380, RZ, 0xc0, !PT ;  /* 0x0000038019187812 */ /* 0x000fe200078ec0ff */
[----:B------:R-:W1:Y:S01]  /*112c0*/  SHFL.IDX PT, R37, R14, 0x1, 0x1c1f ;  /* 0x003c1f000e257f89 */ /* 0x000e6200000e0000 */
[----:B------:R-:W-:-:S02]  /*112d0*/  SHF.R.U64 R32, R32, 0x3, RZ ;  /* 0x0000000320207819 */ /* 0x000fc400000012ff */
[----:B------:R-:W-:Y:S02]  /*112e0*/  LOP3.LUT R8, R9, 0x380, RZ, 0xc0, !PT ;  /* 0x0000038009087812 */ /* 0x000fe400078ec0ff */
[----:B------:R-:W-:Y:S02]  /*112f0*/  LOP3.LUT R4, R5, 0x380, RZ, 0xc0, !PT ;  /* 0x0000038005047812 */ /* 0x000fe400078ec0ff */
[----:B------:R-:W-:Y:S02]  /*11300*/  LOP3.LUT R48, R49, 0x380, RZ, 0xc0, !PT ;  /* 0x0000038031307812 */ /* 0x000fe400078ec0ff */
[----:B------:R-:W-:Y:S01]  /*11310*/  LOP3.LUT R44, R44, R45, RZ, 0x3c, !PT ;  /* 0x0000002d2c2c7212 */ /* 0x000fe200078e3cff */
[--C-:B------:R-:W-:Y:S01]  /*11320*/  IMAD.X R45, RZ, RZ, R21.reuse, P0 ;  /* 0x000000ffff2d7224 */ /* 0x100fe200000e0615 */
[----:B------:R-:W-:Y:S02]  /*11330*/  SHF.R.U64 R24, R24, 0x3, RZ ;  /* 0x0000000318187819 */ /* 0x000fe400000012ff */
[----:B------:R-:W-:Y:S01]  /*11340*/  LOP3.LUT R32, R32, R33, RZ, 0x3c, !PT ;  /* 0x0000002120207212 */ /* 0x000fe200078e3cff */
[----:B------:R-:W-:Y:S01]  /*11350*/  IMAD.X R33, RZ, RZ, R21, P3 ;  /* 0x000000ffff217224 */ /* 0x000fe200018e0615 */
[----:B------:R-:W-:-:S02]  /*11360*/  SHF.R.U64 R8, R8, 0x3, RZ ;  /* 0x0000000308087819 */ /* 0x000fc400000012ff */
[----:B------:R-:W-:Y:S02]  /*11370*/  SHF.R.U64 R4, R4, 0x3, RZ ;  /* 0x0000000304047819 */ /* 0x000fe400000012ff */
[----:B------:R-:W-:Y:S02]  /*11380*/  SHF.R.U64 R48, R48, 0x3, RZ ;  /* 0x0000000330307819 */ /* 0x000fe400000012ff */
[----:B------:R-:W-:Y:S02]  /*11390*/  LOP3.LUT P0, RZ, R212, 0x3, RZ, 0xc0, !PT ;  /* 0x00000003d4ff7812 */ /* 0x000fe4000780c0ff */
[----:B------:R-:W-:Y:S02]  /*113a0*/  IADD3 R10, P3, R20, 0xb000, RZ ;  /* 0x0000b000140a7810 */ /* 0x000fe40007f7e0ff */
        /* <DEDUP_REMOVED lines=8> */
[-C--:B------:R-:W-:Y:S01]  /*11430*/  ISETP.GE.OR P2, PT, R26, R65.reuse, P0 ;  /* 0x000000411a00720c */ /* 0x080fe20000746670 */
[----:B------:R-:W-:Y:S01]  /*11440*/  IMAD.X R41, RZ, RZ, R21, P3 ;  /* 0x000000ffff297224 */ /* 0x000fe200018e0615 */
[----:B------:R-:W-:-:S02]  /*11450*/  ISETP.GE.OR P0, PT, R6, R65, P0 ;  /* 0x000000410600720c */ /* 0x000fc40000706670 */
[----:B------:R-:W-:Y:S02]  /*11460*/  LOP3.LUT R3, R10, 0x380, RZ, 0xc0, !PT ;  /* 0x000003800a037812 */ /* 0x000fe400078ec0ff */
[C---:B------:R-:W-:Y:S02]  /*11470*/  IADD3 R61, P6, R20.reuse, 0x8000, RZ ;  /* 0x00008000143d7810 */ /* 0x040fe40007fde0ff */
[C---:B------:R-:W-:Y:S02]  /*11480*/  IADD3 R57, P5, R20.reuse, 0x9000, RZ ;  /* 0x0000900014397810 */ /* 0x040fe40007fbe0ff */
[C---:B------:R-:W-:Y:S02]  /*11490*/  IADD3 R53, P4, R20.reuse, 0xa000, RZ ;  /* 0x0000a00014357810 */ /* 0x040fe40007f9e0ff */
[----:B------:R-:W-:Y:S01]  /*114a0*/  LOP3.LUT R7, R20, 0x380, RZ, 0xc0, !PT ;  /* 0x0000038014077812 */ /* 0x000fe200078ec0ff */
[----:B0-----:R0:W-:Y:S01]  /*114b0*/  @!P2 ST.E desc[UR20][R18.64], R0 ;  /* 0x000000001200a985 */ /* 0x0011e2000c101914 */
[----:B------:R-:W-:-:S02]  /*114c0*/  SHF.R.U64 R3, R3, 0x3, RZ ;  /* 0x0000000303037819 */ /* 0x000fc400000012ff */
[----:B------:R-:W-:Y:S01]  /*114d0*/  LOP3.LUT R60, R61, 0x380, RZ, 0xc0, !PT ;  /* 0x000003803d3c7812 */ /* 0x000fe200078ec0ff */
[----:B-1----:R1:W-:Y:S01]  /*114e0*/  @!P0 ST.E desc[UR20][R36.64], R2 ;  /* 0x0000000224008985 */ /* 0x0023e2000c101914 */
[----:B------:R-:W-:Y:S02]  /*114f0*/  LOP3.LUT R56, R57, 0x380, RZ, 0xc0, !PT ;  /* 0x0000038039387812 */ /* 0x000fe400078ec0ff */
[----:B------:R-:W-:Y:S01]  /*11500*/  LOP3.LUT R52, R53, 0x380, RZ, 0xc0, !PT ;  /* 0x0000038035347812 */ /* 0x000fe200078ec0ff */
[----:B------:R-:W-:Y:S01]  /*11510*/  UIMAD UR7, UR11, UR12, URZ ;  /* 0x0000000c0b0772a4 */ /* 0x000fe2000f8e023f */
[----:B------:R-:W-:Y:S01]  /*11520*/  SHF.R.U64 R7, R7, 0x3, RZ ;  /* 0x0000000307077819 */ /* 0x000fe200000012ff */
[----:B------:R-:W-:Y:S01]  /*11530*/  UIMAD.WIDE.U32 UR8, UR4, UR12, URZ ;  /* 0x0000000c040872a5 */ /* 0x000fe2000f8e003f */
[----:B------:R-:W-:Y:S01]  /*11540*/  SHF.R.U64 R60, R60, 0x3, RZ ;  /* 0x000000033c3c7819 */ /* 0x000fe200000012ff */
[----:B------:R-:W-:Y:S01]  /*11550*/  ULDC.64 UR10, c[0x0][0xae8] ;  /* 0x0002ba00000a7ab9 */ /* 0x000fe20000000a00 */
[----:B------:R-:W-:Y:S01]  /*11560*/  SHF.R.U64 R56, R56, 0x3, RZ ;  /* 0x0000000338387819 */ /* 0x000fe200000012ff */
[----:B0-----:R-:W-:Y:S01]  /*11570*/  IMAD R0, R206, 0x20, R210 ;  /* 0x00000020ce007824 */ /* 0x001fe200078e02d2 */
[----:B------:R-:W-:Y:S01]  /*11580*/  SHF.R.U64 R52, R52, 0x3, RZ ;  /* 0x0000000334347819 */ /* 0x000fe200000012ff */
[----:B------:R-:W5:Y:S01]  /*11590*/  LD.E.128 R12, desc[UR20][R12.64] ;  /* 0x000000140c0c7980 */ /* 0x000f62000c101d00 */
[----:B------:R-:W-:-:S02]  /*115a0*/  LOP3.LUT R20, R7, R20, RZ, 0x3c, !PT ;  /* 0x0000001407147212 */ /* 0x000fc400078e3cff */
[----:B------:R-:W-:Y:S01]  /*115b0*/  LOP3.LUT R40, R3, R10, RZ, 0x3c, !PT ;  /* 0x0000000a03287212 */ /* 0x000fe200078e3cff */
[----:B------:R-:W5:Y:S01]  /*115c0*/  LD.E.128 R48, desc[UR20][R48.64] ;  /* 0x0000001430307980 */ /* 0x000f62000c101d00 */
[----:B------:R-:W0:Y:S01]  /*115d0*/  @P1 LDC R3, c[0x0][0xbec] ;  /* 0x0002fb00ff031b82 */ /* 0x000e220000000800 */
[----:B------:R-:W-:Y:S01]  /*115e0*/  LOP3.LUT R60, R60, R61, RZ, 0x3c, !PT ;  /* 0x0000003d3c3c7212 */ /* 0x000fe200078e3cff */
[--C-:B------:R-:W-:Y:S01]  /*115f0*/  IMAD.X R61, RZ, RZ, R21.reuse, P6 ;  /* 0x000000ffff3d7224 */ /* 0x100fe200030e0615 */
[----:B------:R-:W-:Y:S01]  /*11600*/  LOP3.LUT R56, R56, R57, RZ, 0x3c, !PT ;  /* 0x0000003938387212 */ /* 0x000fe200078e3cff */
[--C-:B------:R-:W-:Y:S01]  /*11610*/  IMAD.X R57, RZ, RZ, R21.reuse, P5 ;  /* 0x000000ffff397224 */ /* 0x100fe200028e0615 */
[----:B------:R-:W-:Y:S01]  /*11620*/  LOP3.LUT R52, R52, R53, RZ, 0x3c, !PT ;  /* 0x0000003534347212 */ /* 0x000fe200078e3cff */
[----:B------:R-:W-:Y:S01]  /*11630*/  IMAD.X R53, RZ, RZ, R21, P4 ;  /* 0x000000ffff357224 */ /* 0x000fe200020e0615 */
[----:B------:R2:W5:Y:S01]  /*11640*/  LD.E.128 R28, desc[UR20][R20.64] ;  /* 0x00000014141c7980 */ /* 0x000562000c101d00 */
[----:B------:R-:W-:Y:S01]  /*11650*/  UIMAD UR7, UR4, UR13, UR7 ;  /* 0x0000000d040772a4 */ /* 0x000fe2000f8e0207 */
[----:B------:R-:W-:-:S02]  /*11660*/  VIADD R18, R0, UR17 ;  /* 0x0000001100127c36 */ /* 0x000fc40008000000 */
[----:B------:R-:W5:Y:S04]  /*11670*/  LD.E.128 R8, desc[UR20][R8.64] ;  /* 0x0000001408087980 */ /* 0x000f68000c101d00 */
[----:B------:R-:W5:Y:S01]  /*11680*/  LD.E.128 R4, desc[UR20][R4.64] ;  /* 0x0000001404047980 */ /* 0x000f62000c101d00 */
[----:B--2---:R-:W2:Y:S01]  /*11690*/  @P1 LDC R21, c[0x0][0xbf0] ;  /* 0x0002fc00ff151b82 */ /* 0x004ea20000000800 */
[----:B------:R-:W-:Y:S02]  /*116a0*/  UIADD3 UR9, UR9, UR7, URZ ;  /* 0x0000000709097290 */ /* 0x000fe4000fffe03f */
[----:B------:R-:W5:Y:S01]  /*116b0*/  LD.E.128 R44, desc[UR20][R44.64] ;  /* 0x000000142c2c7980 */ /* 0x000f62000c101d00 */
[----:B------:R-:W-:Y:S02]  /*116c0*/  UIMAD UR4, UR14, UR10, URZ ;  /* 0x0000000a0e0472a4 */ /* 0x000fe4000f8e023f */
[----:B------:R-:W-:Y:S01]  /*116d0*/  UIMAD.WIDE.U32 UR8, UR18, UR10, UR8 ;  /* 0x0000000a120872a5 */ /* 0x000fe2000f8e0008 */
[----:B------:R-:W5:Y:S01]  /*116e0*/  LD.E.128 R32, desc[UR20][R32.64] ;  /* 0x0000001420207980 */ /* 0x000f62000c101d00 */
[----:B------:R-:W-:Y:S01]  /*116f0*/  UIMAD UR4, UR18, UR11, UR4 ;  /* 0x0000000b120472a4 */ /* 0x000fe2000f8e0204 */
[----:B0-----:R-:W-:-:S02]  /*11700*/  @P1 IMAD.HI.U32 R0, R18, R3, RZ ;  /* 0x0000000312001227 */ /* 0x001fc400078e00ff */
[----:B------:R-:W-:Y:S01]  /*11710*/  ULDC.64 UR10, c[0x0][0xaf0] ;  /* 0x0002bc00000a7ab9 */ /* 0x000fe20000000a00 */
[----:B------:R-:W-:Y:S01]  /*11720*/  UIADD3 UR9, UR9, UR4, URZ ;  /* 0x0000000409097290 */ /* 0x000fe2000fffe03f */
[----:B------:R-:W5:Y:S01]  /*11730*/  LD.E.128 R24, desc[UR20][R24.64] ;  /* 0x0000001418187980 */ /* 0x000f62000c101d00 */
[----:B------:R-:W-:Y:S01]  /*11740*/  UIMAD UR4, UR16, UR10, URZ ;  /* 0x0000000a100472a4 */ /* 0x000fe2000f8e023f */
[----:B------:R-:W-:Y:S01]  /*11750*/  IMAD.MOV.U32 R19, RZ, RZ, R18 ;  /* 0x000000ffff137224 */ /* 0x000fe200078e0012 */
[----:B------:R-:W-:Y:S01]  /*11760*/  UIMAD.WIDE.U32 UR8, UR15, UR10, UR8 ;  /* 0x0000000a0f0872a5 */ /* 0x000fe2000f8e0008 */
[----:B------:R-:W5:Y:S01]  /*11770*/  LD.E.128 R60, desc[UR20][R60.64] ;  /* 0x000000143c3c7980 */ /* 0x000f62000c101d00 */
[----:B------:R-:W-:-:S03]  /*11780*/  UIMAD UR4, UR15, UR11, UR4 ;  /* 0x0000000b0f0472a4 */ /* 0x000fc6000f8e0204 */
[----:B------:R-:W-:Y:S01]  /*11790*/  ULDC.64 UR10, c[0x0][0xae0] ;  /* 0x0002b800000a7ab9 */ /* 0x000fe20000000a00 */
[----:B------:R-:W5:Y:S01]  /*117a0*/  LD.E.128 R56, desc[UR20][R56.64] ;  /* 0x0000001438387980 */ /* 0x000f62000c101d00 */
[----:B--2---:R-:W-:Y:S01]  /*117b0*/  @P1 SHF.R.U32.HI R19, RZ, R21, R0 ;  /* 0x00000015ff131219 */ /* 0x004fe20000011600 */
[----:B------:R-:W-:Y:S02]  /*117c0*/  UIADD3 UR4, UR9, UR4, URZ ;  /* 0x0000000409047290 */ /* 0x000fe4000fffe03f */
[----:B------:R-:W5:Y:S01]  /*117d0*/  LD.E.128 R52, desc[UR20][R52.64] ;  /* 0x0000001434347980 */ /* 0x000f62000c101d00 */
[--C-:B------:R-:W-:Y:S01]  /*117e0*/  SHF.R.S32.HI R0, RZ, 0x1f, R19.reuse ;  /* 0x0000001fff007819 */ /* 0x100fe20000011413 */
[----:B------:R-:W-:Y:S02]  /*117f0*/  IMAD.MOV R21, RZ, RZ, -R19 ;  /* 0x000000ffff157224 */ /* 0x000fe400078e0a13 */
[----:B------:R-:W5:Y:S01]  /*11800*/  LD.E.128 R40, desc[UR20][R40.64] ;  /* 0x0000001428287980 */ /* 0x000f62000c101d00 */
[----:B------:R-:W-:-:S02]  /*11810*/  IMAD.U32 R3, RZ, RZ, UR9 ;  /* 0x00000009ff037e24 */ /* 0x000fc4000f8e00ff */
[----:B------:R-:W-:Y:S01]  /*11820*/  IMAD R0, R0, UR10, RZ ;  /* 0x0000000a00007c24 */ /* 0x000fe2000f8e02ff */
[----:B------:R-:W-:Y:S01]  /*11830*/  @!PT LDS RZ, [RZ] ;  /* 0x00000000fffff984 */ /* 0x000fe20000000800 */
[----:B------:R-:W-:Y:S01]  /*11840*/  @!PT LDS RZ, [RZ] ;  /* 0x00000000fffff984 */ /* 0x000fe20000000800 */
[----:B------:R-:W-:Y:S01]  /*11850*/  @!PT LDS RZ, [RZ] ;  /* 0x00000000fffff984 */ /* 0x000fe20000000800 */
[----:B------:R-:W-:Y:S01]  /*11860*/  @!PT LDS RZ, [RZ] ;  /* 0x00000000fffff984 */ /* 0x000fe20000000800 */
[----:B------:R0:W-:Y:S06]  /*11870*/  MEMBAR.ALL.CTA ;  /* 0x0000000000007992 */ /* 0x0001ec0000008000 */
[----:B0-----:R-:W0:Y:S01]  /*11880*/  FENCE.VIEW.ASYNC.S ;  /* 0x00000000000073c6 */ /* 0x001e220000000000 */
[----:B------:R-:W-:Y:S02]  /*11890*/  IMAD R21, R38, R21, R18 ;  /* 0x0000001526157224 */ /* 0x000fe400078e0212 */
[----:B-1----:R-:W-:Y:S01]  /*118a0*/  IMAD.U32 R2, RZ, RZ, UR8 ;  /* 0x00000008ff027e24 */ /* 0x002fe2000f8e00ff */
[----:B------:R-:W-:Y:S01]  /*118b0*/  ULDC.64 UR8, c[0x0][0xad8] ;  /* 0x0002b60000087ab9 */ /* 0x000fe20000000a00 */
[----:B------:R-:W-:-:S02]  /*118c0*/  IMAD.U32 R3, RZ, RZ, UR4 ;  /* 0x00000004ff037e24 */ /* 0x000fc4000f8e00ff */
[C---:B------:R-:W-:Y:S01]  /*118d0*/  IMAD R37, R19.reuse, UR11, R0 ;  /* 0x0000000b13257c24 */ /* 0x040fe2000f8e0200 */
[----:B------:R-:W-:Y:S01]  /*118e0*/  SHF.R.S32.HI R0, RZ, 0x1f, R21 ;  /* 0x0000001fff007819 */ /* 0x000fe20000011415 */
[----:B------:R-:W-:-:S04]  /*118f0*/  IMAD.WIDE.U32 R2, R19, UR10, R2 ;  /* 0x0000000a13027c25 */ /* 0x000fc8000f8e0002 */
[----:B------:R-:W-:Y:S02]  /*11900*/  IMAD.IADD R3, R3, 0x1, R37 ;  /* 0x0000000103037824 */ /* 0x000fe400078e0225 */
[----:B------:R-:W-:Y:S02]  /*11910*/  IMAD R18, R0, UR8, RZ ;  /* 0x0000000800127c24 */ /* 0x000fe4000f8e02ff */
[----:B------:R-:W-:Y:S02]  /*11920*/  VIADD R38, R210, UR17 ;  /* 0x00000011d2267c36 */ /* 0x000fe40008000000 */
[C---:B------:R-:W-:Y:S02]  /*11930*/  IMAD R19, R21.reuse, UR9, R18 ;  /* 0x0000000915137c24 */ /* 0x040fe4000f8e0212 */
[----:B------:R-:W-:Y:S01]  /*11940*/  IMAD.WIDE.U32 R2, R21, UR8, R2 ;  /* 0x0000000815027c25 */ /* 0x000fe2000f8e0002 */
[----:B------:R-:W-:Y:S01]  /*11950*/  ISETP.GE.AND P2, PT, R38, R65, PT ;  /* 0x000000412600720c */ /* 0x000fe20003f46270 */
[----:B------:R-:W-:-:S02]  /*11960*/  ULDC.64 UR8, c[0x0][0xa80] ;  /* 0x0002a00000087ab9 */ /* 0x000fc40000000a00 */
[----:B------:R-:W-:Y:S01]  /*11970*/  VIADD R0, R38, 0x20 ;  /* 0x0000002026007836 */ /* 0x000fe20000000000 */
[----:B------:R-:W-:Y:S01]  /*11980*/  LEA R36, P3, R2, UR8, 0x1 ;  /* 0x0000000802247c11 */ /* 0x000fe2000f8608ff */
[----:B------:R-:W-:Y:S02]  /*11990*/  IMAD.IADD R3, R3, 0x1, R19 ;  /* 0x0000000103037824 */ /* 0x000fe400078e0213 */
[----:B------:R-:W-:Y:S01]  /*119a0*/  VIADD R17, R17, 0x36820 ;  /* 0x0003682011117836 */ /* 0x000fe20000000000 */
[-C--:B------:R-:W-:Y:S01]  /*119b0*/  ISETP.GE.AND P1, PT, R0, R65.reuse, PT ;  /* 0x000000410000720c */ /* 0x080fe20003f26270 */
[----:B------:R-:W-:Y:S01]  /*119c0*/  VIADD R0, R38, 0x40 ;  /* 0x0000004026007836 */ /* 0x000fe20000000000 */
[----:B------:R-:W-:Y:S02]  /*119d0*/  LEA.HI.X R37, R2, UR9, R3, 0x1, P3 ;  /* 0x0000000902257c11 */ /* 0x000fe400098f0c03 */
[----:B------:R-:W-:Y:S01]  /*119e0*/  PRMT R17, RZ, 0x654, R17 ;  /* 0x00000654ff117816 */ /* 0x000fe20000000011 */
[----:B0-----:R0:W1:Y:S01]  /*119f0*/  SHFL.IDX PT, R21, R36, RZ, 0x181f ;  /* 0x00181fff24157589 */ /* 0x00106200000e0000 */
        /* <DEDUP_REMOVED lines=10> */
[-C--:B-1----:R-:W-:Y:S02]  /*11aa0*/  @!P4 LEA R2, P6, R16, R21.reuse, 0x1 ;  /* 0x000000151002c211 */ /* 0x082fe400078c08ff */
[-C--:B------:R-:W-:Y:S02]  /*11ab0*/  @!P3 LEA R18, P5, R204, R21.reuse, 0x1 ;  /* 0x00000015cc12b211 */ /* 0x080fe400078a08ff */
[-C--:B--2---:R-:W-:Y:S02]  /*11ac0*/  @!P4 LEA.HI.X R3, R16, R0.reuse, R219, 0x1, P6 ;  /* 0x000000001003c211 */ /* 0x084fe400030f0cdb */
[C---:B------:R-:W-:Y:S02]  /*11ad0*/  @!P2 LEA R20, P6, R205.reuse, R21, 0x1 ;  /* 0x00000015cd14a211 */ /* 0x040fe400078c08ff */
[-C--:B------:R-:W-:Y:S01]  /*11ae0*/  @!P3 LEA.HI.X R19, R204, R0.reuse, R218, 0x1, P5 ;  /* 0x00000000cc13b211 */ /* 0x080fe200028f0cda */
[----:B-----5:R3:W-:Y:S01]  /*11af0*/  @!P4 ST.E.128 desc[UR8][R2.64], R28 ;  /* 0x0000001c0200c985 */ /* 0x0207e2000c101d08 */
[----:B------:R-:W-:-:S03]  /*11b00*/  @!P2 LEA.HI.X R21, R205, R0, R217, 0x1, P6 ;  /* 0x00000000cd15a211 */ /* 0x000fc600030f0cd9 */
[----:B------:R3:W-:Y:S04]  /*11b10*/  @!P3 ST.E.128 desc[UR8][R18.64], R48 ;  /* 0x000000301200b985 */ /* 0x0007e8000c101d08 */
[----:B------:R3:W-:Y:S02]  /*11b20*/  @!P2 ST.E.128 desc[UR8][R20.64], R60 ;  /* 0x0000003c1400a985 */ /* 0x0007e4000c101d08 */
.L_x_5962:
[----:B------:R-:W-:Y:S05]  /*11b30*/  BSYNC B1 ;  /* 0x0000000000017941 */ /* 0x000fea0003800000 */
.L_x_5961:
        /* <DEDUP_REMOVED lines=18> */
.L_x_5964:
[----:B------:R-:W-:Y:S05]  /*11c60*/  BSYNC B1 ;  /* 0x0000000000017941 */ /* 0x000fea0003800000 */
.L_x_5963:
        /* <DEDUP_REMOVED lines=18> */
.L_x_5966:
[----:B------:R-:W-:Y:S05]  /*11d90*/  BSYNC B1 ;  /* 0x0000000000017941 */ /* 0x000fea0003800000 */
.L_x_5965:
[----:B0-----:R-:W-:Y:S01]  /*11da0*/  VIADD R0, R38, 0x60 ;  /* 0x0000006026007836 */ /* 0x001fe20000000000 */
[----:B--2-4-:R-:W0:Y:S04]  /*11db0*/  SHFL.IDX PT, R37, R37, 0x3, 0x181f ;  /* 0x00781f0025257f89 */ /* 0x014e2800000e0000 */
[----:B------:R-:W-:Y:S01]  /*11dc0*/  ISETP.GE.AND P0, PT, R0, R65, PT ;  /* 0x000000410000720c */ /* 0x000fe20003f06270 */
[----:B------:R2:W4:-:S12]  /*11dd0*/  SHFL.IDX PT, R11, R36, 0x3, 0x181f ;  /* 0x00781f00240b7f89 */ /* 0x00051800000e0000 */
[----:B--2---:R-:W-:Y:S05]  /*11de0*/  @P0 BRA `(.L_x_5967) ;  /* 0x0000000c00a80947 */ /* 0x004fea0003800000 */
[----:B------:R-:W-:Y:S01]  /*11df0*/  ULDC UR4, c[0x0][0xac8] ;  /* 0x0002b20000047ab9 */ /* 0x000fe20000000800 */
[----:B------:R-:W-:Y:S01]  /*11e00*/  ULDC.64 UR8, c[0x0][0x208] ;  /* 0x0000820000087ab9 */ /* 0x000fe20000000a00 */
[----:B------:R-:W-:Y:S02]  /*11e10*/  ISETP.GE.AND P2, PT, R16, UR4, PT ;  /* 0x0000000410007c0c */ /* 0x000fe4000bf46270 */
[----:B------:R-:W-:-:S11]  /*11e20*/  ISETP.GE.AND P3, PT, R204, UR4, PT ;  /* 0x00000004cc007c0c */ /* 0x000fd6000bf66270 */
[-C--:B----4-:R-:W-:Y:S02]  /*11e30*/  @!P2 LEA R2, P0, R16, R11.reuse, 0x1 ;  /* 0x0000000b1002a211 */ /* 0x090fe400078008ff */
[----:B------:R-:W-:Y:S02]  /*11e40*/  @!P3 LEA R8, P1, R204, R11, 0x1 ;  /* 0x0000000bcc08b211 */ /* 0x000fe400078208ff */
[-C--:B0-----:R-:W-:Y:S02]  /*11e50*/  @!P2 LEA.HI.X R3, R16, R37.reuse, R219, 0x1, P0 ;  /* 0x000000251003a211 */ /* 0x081fe400000f0cdb */
[----:B------:R-:W-:Y:S02]  /*11e60*/  ISETP.GE.AND P0, PT, R205, UR4, PT ;  /* 0x00000004cd007c0c */ /* 0x000fe4000bf06270 */
[----:B------:R-:W-:Y:S01]  /*11e70*/  @!P3 LEA.HI.X R9, R204, R37, R218, 0x1, P1 ;  /* 0x00000025cc09b211 */ /* 0x000fe200008f0cda */
[----:B------:R2:W-:Y:S04]  /*11e80*/  @!P2 ST.E.128 desc[UR8][R2.64], R4 ;  /* 0x000000040200a985 */ /* 0x0005e8000c101d08 */
[----:B------:R2:W-:Y:S06]  /*11e90*/  @!P3 ST.E.128 desc[UR8][R8.64], R24 ;  /* 0x000000180800b985 */ /* 0x0005ec000c101d08 */
[----:B------:R-:W-:Y:S05]  /*11ea0*/  @P0 BRA `(.L_x_5967) ;  /* 0x0000000c00780947 */ /* 0x000fea0003800000 */
[----:B--2---:R-:W-:Y:S01]  /*11eb0*/  LEA R2, P0, R205, R11, 0x1 ;  /* 0x0000000bcd027211 */ /* 0x004fe200078008ff */
[----:B------:R-:W-:-:S03]  /*11ec0*/  ULDC.64 UR8, c[0x0][0x208] ;  /* 0x0000820000087ab9 */ /* 0x000fc60000000a00 */
[----:B------:R-:W-:-:S05]  /*11ed0*/  LEA.HI.X R3, R205, R37, R217, 0x1, P0 ;  /* 0x00000025cd037211 */ /* 0x000fca00000f0cd9 */
[----:B------:R0:W-:Y:S01]  /*11ee0*/  ST.E.128 desc[UR8][R2.64], R40 ;  /* 0x0000002802007985 */ /* 0x0001e2000c101d08 */
[----:B------:R-:W-:Y:S05]  /*11ef0*/  BRA `(.L_x_5967) ;  /* 0x0000000c00647947 */ /* 0x000fea0003800000 */
.L_x_5959:
        /* <DEDUP_REMOVED lines=28> */
[----:B------:R-:W-:Y:S01]  /*120c0*/  MOV R5, UR9 ;  /* 0x0000000900057c02 */ /* 0x000fe20008000f00 */
        /* <DEDUP_REMOVED lines=11> */
.L_x_5968:
        /* <DEDUP_REMOVED lines=50> */
.L_x_5970:
[----:B------:R-:W-:Y:S05]  /*124a0*/  BSYNC B1 ;  /* 0x0000000000017941 */ /* 0x000fea0003800000 */
.L_x_5969:
        /* <DEDUP_REMOVED lines=64> */
[----:B------:R3:W-:Y:S01]  /*128b0*/  @!P4 ST.E.128 desc[UR8][R8.64], RZ ;  /* 0x000000ff0800c985 */ /* 0x0007e2000c101d08 */
[----:B------:R-:W-:-:S03]  /*128c0*/  @!P2 LEA.HI.X R3, R205, R0, R217, 0x1, P6 ;  /* 0x00000000cd03a211 */ /* 0x000fc600030f0cd9 */
[----:B------:R3:W-:Y:S04]  /*128d0*/  @!P3 ST.E.128 desc[UR8][R12.64], RZ ;  /* 0x000000ff0c00b985 */ /* 0x0007e8000c101d08 */
[----:B------:R3:W-:Y:S02]  /*128e0*/  @!P2 ST.E.128 desc[UR8][R2.64], RZ ;  /* 0x000000ff0200a985 */ /* 0x0007e4000c101d08 */
.L_x_5972:
[----:B------:R-:W-:Y:S05]  /*128f0*/  BSYNC B1 ;  /* 0x0000000000017941 */ /* 0x000fea0003800000 */
.L_x_5971:
        /* <DEDUP_REMOVED lines=18> */
.L_x_5974:
[----:B------:R-:W-:Y:S05]  /*12a20*/  BSYNC B1 ;  /* 0x0000000000017941 */ /* 0x000fea0003800000 */
.L_x_5973:
        /* <DEDUP_REMOVED lines=18> */
.L_x_5976:
[----:B------:R-:W-:Y:S05]  /*12b50*/  BSYNC B1 ;  /* 0x0000000000017941 */ /* 0x000fea0003800000 */
.L_x_5975:
        /* <DEDUP_REMOVED lines=19> */
.L_x_5967:
[----:B------:R-:W-:Y:S05]  /*12c90*/  BSYNC B0 ;  /* 0x0000000000007941 */ /* 0x000fea0003800000 */
.L_x_5958:
[----:B------:R-:W-:Y:S02]  /*12ca0*/  ULDC UR4, c[0x0][0xc3c] ;  /* 0x00030f0000047ab9 */ /* 0x000fe40000000800 */
[----:B------:R-:W-:-:S13]  /*12cb0*/  ISETP.GE.AND P0, PT, R39, UR4, PT ;  /* 0x0000000427007c0c */ /* 0x000fda000bf06270 */
[----:B------:R-:W-:Y:S05]  /*12cc0*/  @!P0 BRA `(.L_x_5977) ;  /* 0xfffffee0005c8947 */ /* 0x000fea000383ffff */
[----:B------:R-:W-:Y:S05]  /*12cd0*/  EXIT ;  /* 0x000000000000794d */ /* 0x000fea0003800000 */
.L_x_5922:
        /* <DEDUP_REMOVED lines=16> */
.L_x_5978:
        /* <DEDUP_REMOVED lines=43> */
.L_x_5984:
        /* <DEDUP_REMOVED lines=13> */
.L_x_5983:
[----:B------:R-:W-:Y:S05]  /*13160*/  BSYNC B0 ;  /* 0x0000000000007941 */ /* 0x000fea0003800000 */
.L_x_5982:
        /* <DEDUP_REMOVED lines=21> */
.L_x_5980:
        /* <DEDUP_REMOVED lines=21> */
.L_x_5985:
        /* <DEDUP_REMOVED lines=57> */
.L_x_5981:
[----:B------:R-:W-:Y:S02]  /*137a0*/  IMAD.MOV.U32 R17, RZ, RZ, RZ ;  /* 0x000000ffff117224 */ /* 0x000fe400078e00ff */
[----:B------:R-:W-:Y:S02]  /*137b0*/  IMAD.U32 R16, RZ, RZ, UR6 ;  /* 0x00000006ff107e24 */ /* 0x000fe4000f8e00ff */
[----:B------:R-:W-:-:S07]  /*137c0*/  IMAD.MOV.U32 R18, RZ, RZ, RZ ;  /* 0x000000ffff127224 */ /* 0x000fce00078e00ff */
.L_x_5986:
[----:B------:R-:W-:-:S13]  /*137d0*/  ISETP.NE.AND P0, PT, R0, RZ, PT ;  /* 0x000000ff0000720c */ /* 0x000fda0003f05270 */
[----:B------:R-:W1:Y:S01]  /*137e0*/  @!P0 S2R R3, SR_CgaCtaId ;  /* 0x0000000000038919 */ /* 0x000e620000008800 */
[----:B------:R-:W-:-:S04]  /*137f0*/  @!P0 MOV R0, 0x400 ;  /* 0x0000040000008802 */ /* 0x000fc80000000f00 */
[----:B-1----:R-:W-:-:S05]  /*13800*/  @!P0 LEA R0, R3, R0, 0x18 ;  /* 0x0000000003008211 */ /* 0x002fca00078ec0ff */
[----:B------:R1:W-:Y:S01]  /*13810*/  @!P0 STS.128 [R0+0x368d0], R16 ;  /* 0x0368d01000008388 */ /* 0x0003e20000000c00 */
[----:B------:R-:W-:Y:S06]  /*13820*/  BAR.ARV 0x5, 0x180 ;  /* 0x0146000000007b1d */ /* 0x000fec0000002000 */
.L_x_5979:
[----:B01----:R-:W-:Y:S01]  /*13830*/  IMAD.MOV.U32 R0, RZ, RZ, 0x1 ;  /* 0x00000001ff007424 */ /* 0x003fe200078e00ff */
[----:B------:R0:W-:Y:S01]  /*13840*/  STL [R1+0x48], RZ ;  /* 0x000048ff01007387 */ /* 0x0001e20000100800 */
[----:B------:R-:W-:Y:S02]  /*13850*/  ULDC UR4, c[0x0][0xc3c] ;  /* 0x00030f0000047ab9 */ /* 0x000fe40000000800 */
[----:B--2---:R-:W-:Y:S01]  /*13860*/  ISETP.GE.AND P0, PT, R19, UR4, PT ;  /* 0x0000000413007c0c */ /* 0x004fe2000bf06270 */
        /* <DEDUP_REMOVED lines=30> */
.L_x_6093:
[----:B0--3--:R-:W0:Y:S01]  /*13a50*/  LDC.64 R2, c[0x0][0xc88] ;  /* 0x00032200ff027b82 */ /* 0x009e220000000a00 */
[----:B------:R-:W-:Y:S01]  /*13a60*/  ULDC.64 UR4, c[0x0][0x208] ;  /* 0x0000820000047ab9 */ /* 0x000fe20000000a00 */
[----:B0-----:R-:W-:-:S05]  /*13a70*/  IMAD.WIDE R2, R19, 0x4, R2 ;  /* 0x0000000413027825 */ /* 0x001fca00078e0202 */
[----:B------:R-:W2:Y:S01]  /*13a80*/  LDG.E R12, desc[UR4][R2.64] ;  /* 0x00000004020c7981 */ /* 0x000ea2000c1e1900 */
[----:B------:R-:W-:Y:S05]  /*13a90*/  YIELD ;  /* 0x0000000000007946 */ /* 0x000fea0003800000 */
[----:B------:R-:W-:Y:S01]  /*13aa0*/  ULDC.64 UR4, c[0x0][0xa28] ;  /* 0x00028a0000047ab9 */ /* 0x000fe20000000a00 */
[----:B------:R-:W-:Y:S01]  /*13ab0*/  IMAD.MOV.U32 R0, RZ, RZ, RZ ;  /* 0x000000ffff007224 */ /* 0x000fe200078e00ff */
        /* <DEDUP_REMOVED lines=52> */
.L_x_5988:
[----:B------:R-:W-:Y:S01]  /*13e00*/  IMAD.MOV.U32 R2, RZ, RZ, R12 ;  /* 0x000000ffff027224 */ /* 0x000fe200078e000c */
        /* <DEDUP_REMOVED lines=12> */
.L_x_5989:
[----:B------:R-:W-:Y:S05]  /*13ed0*/  @!P0 BRA `(.L_x_5990) ;  /* 0x0000000000108947 */ /* 0x000fea0003800000 */
[----:B------:R-:W-:Y:S02]  /*13ee0*/  ULDC.64 UR4, c[0x0][0x208] ;  /* 0x0000820000047ab9 */ /* 0x000fe40000000a00 */
[----:B------:R-:W2:Y:S04]  /*13ef0*/  LDG.E R6, desc[UR4][R4.64] ;  /* 0x0000000404067981 */ /* 0x000ea8000c1e1900 */
[----:B------:R-:W2:Y:S02]  /*13f00*/  LDG.E R4, desc[UR4][R4.64+0x4] ;  /* 0x0000040404047981 */ /* 0x000ea4000c1e1900 */
[----:B--2---:R-:W-:-:S07]  /*13f10*/  IMAD.IADD R6, R4, 0x1, -R6 ;  /* 0x0000000104067824 */ /* 0x004fce00078e0a06 */
.L_x_5990:
[----:B-----5:R-:W-:Y:S01]  /*13f20*/  IMAD.IADD R6, R6, 0x1, -R0 ;  /* 0x0000000106067824 */ /* 0x020fe200078e0a00 */
[----:B------:R-:W-:Y:S01]  /*13f30*/  BSSY B7, `(.L_x_5991) ;  /* 0x000048a000077945 */ /* 0x000fe20003800000 */
[----:B------:R-:W3:Y:S01]  /*13f40*/  LDC R0, c[0x0][0x448] ;  /* 0x00011200ff007b82 */ /* 0x000ee20000000800 */
[----:B------:R-:W-:Y:S02]  /*13f50*/  IMAD.SHL.U32 R2, R17, 0x80, RZ ;  /* 0x0000008011027824 */ /* 0x000fe400078e00ff */
[----:B------:R-:W-:Y:S02]  /*13f60*/  VIADD R5, R6, 0x6f ;  /* 0x0000006f06057836 */ /* 0x000fe40000000000 */
[----:B------:R-:W-:Y:S02]  /*13f70*/  VIADD R2, R2, 0x7f ;  /* 0x0000007f02027836 */ /* 0x000fe40000000000 */
[----:B------:R-:W-:-:S04]  /*13f80*/  IMAD.MOV.U32 R4, RZ, RZ, RZ ;  /* 0x000000ffff047224 */ /* 0x000fc800078e00ff */
[----:B------:R-:W-:Y:S01]  /*13f90*/  IMAD.HI R4, R5, -0x6db6db6d, R4 ;  /* 0x9249249305047827 */ /* 0x000fe200078e0204 */
[----:B---3--:R-:W-:-:S13]  /*13fa0*/  ISETP.NE.AND P0, PT, R0, 0x1, PT ;  /* 0x000000010000780c */ /* 0x008fda0003f05270 */
[----:B------:R-:W3:Y:S08]  /*13fb0*/  @P0 LDC R0, c[0x0][0x44c] ;  /* 0x00011300ff000b82 */ /* 0x000ef00000000800 */
[----:B------:R-:W4:Y:S01]  /*13fc0*/  @P0 LDC R3, c[0x0][0x450] ;  /* 0x00011400ff030b82 */ /* 0x000f220000000800 */
[----:B---3--:R-:W-:-:S05]  /*13fd0*/  @P0 IMAD.HI.U32 R0, R2, R0, RZ ;  /* 0x0000000002000227 */ /* 0x008fca00078e00ff */
[----:B----4-:R-:W-:Y:S02]  /*13fe0*/  @P0 SHF.R.U32.HI R2, RZ, R3, R0 ;  /* 0x00000003ff020219 */ /* 0x010fe40000011600 */
[----:B------:R-:W-:Y:S02]  /*13ff0*/  IADD3 R3, R6, 0x70, -R9 ;  /* 0x0000007006037810 */ /* 0x000fe40007ffe809 */
[----:B------:R-:W-:-:S03]  /*14000*/  SHF.R.U32.HI R0, RZ, 0x1f, R4 ;  /* 0x0000001fff007819 */ /* 0x000fc60000011604 */
[----:B------:R-:W-:Y:S01]  /*14010*/  IMAD.IADD R3, R3, 0x1, R2 ;  /* 0x0000000103037824 */ /* 0x000fe200078e0202 */
[----:B------:R-:W-:Y:S01]  /*14020*/  LEA.HI.SX32 R0, R4, R0, 0x1a ;  /* 0x0000000004007211 */ /* 0x000fe200078fd2ff */
[----:B------:R-:W-:-:S04]  /*14030*/  IMAD.MOV.U32 R2, RZ, RZ, RZ ;  /* 0x000000ffff027224 */ /* 0x000fc800078e00ff */
[----:B------:R-:W-:-:S05]  /*14040*/  IMAD.HI R2, R3, -0x6db6db6d, R2 ;  /* 0x9249249303027827 */ /* 0x000fca00078e0202 */
[----:B------:R-:W-:-:S04]  /*14050*/  SHF.R.U32.HI R3, RZ, 0x1f, R2 ;  /* 0x0000001fff037819 */ /* 0x000fc80000011602 */
[----:B------:R-:W-:-:S04]  /*14060*/  LEA.HI.SX32 R3, R2, R3, 0x1a ;  /* 0x0000000302037211 */ /* 0x000fc800078fd2ff */
[----:B--2---:R-:W-:-:S04]  /*14070*/  VIMNMX R7, R0, R3, PT ;  /* 0x0000000300077248 */ /* 0x004fc80003fe0100 */
[----:B------:R-:W-:Y:S01]  /*14080*/  ISETP.GT.AND P0, PT, R7, RZ, PT ;  /* 0x000000ff0700720c */ /* 0x000fe20003f04270 */
[----:B------:R2:W-:-:S12]  /*14090*/  STL [R1+0x2c], R7 ;  /* 0x00002c0701007387 */ /* 0x0005d80000100800 */
[----:B--2---:R-:W-:Y:S05]  /*140a0*/  @P0 BRA `(.L_x_5992) ;  /* 0x0000000000480947 */ /* 0x004fea0003800000 */
[----:B------:R-:W2:Y:S02]  /*140b0*/  S2R R7, SR_TID.X ;  /* 0x0000000000077919 */ /* 0x000ea40000002100 */
[----:B--2---:R-:W-:-:S04]  /*140c0*/  LOP3.LUT R7, R7, 0x7f, RZ, 0xc0, !PT ;  /* 0x0000007f07077812 */ /* 0x004fc800078ec0ff */
[----:B------:R-:W-:-:S13]  /*140d0*/  ISETP.NE.AND P0, PT, R7, RZ, PT ;  /* 0x000000ff0700720c */ /* 0x000fda0003f05270 */
[----:B------:R-:W-:Y:S05]  /*140e0*/  @P0 BRA `(.L_x_5993) ;  /* 0x0000004400b80947 */ /* 0x000fea0003800000 */
[----:B------:R-:W2:Y:S01]  /*140f0*/  S2R R5, SR_LANEID ;  /* 0x0000000000057919 */ /* 0x000ea20000000000 */
[----:B------:R-:W-:Y:S01]  /*14100*/  VOTEU.ANY UR4, UPT, PT ;  /* 0x0000000000047886 */ /* 0x000fe200038e0100 */
[----:B------:R-:W3:Y:S01]  /*14110*/  LDC.64 R2, c[0x0][0xc60] ;  /* 0x00031800ff027b82 */ /* 0x000ee20000000a00 */
[----:B------:R-:W2:Y:S01]  /*14120*/  FLO.U32 R0, UR4 ;  /* 0x0000000400007d00 */ /* 0x000ea200080e0000 */
[----:B------:R-:W-:Y:S01]  /*14130*/  ULDC.64 UR6, c[0x0][0x208] ;  /* 0x0000820000067ab9 */ /* 0x000fe20000000a00 */
[----:B--2---:R-:W-:-:S06]  /*14140*/  ISETP.EQ.U32.AND P0, PT, R0, R5, PT ;  /* 0x000000050000720c */ /* 0x004fcc0003f02070 */
[----:B------:R-:W3:Y:S07]  /*14150*/  POPC R5, UR4 ;  /* 0x0000000400057d09 */ /* 0x000eee0008000000 */
[----:B---3--:R-:W2:Y:S01]  /*14160*/  @P0 ATOMG.E.ADD.STRONG.GPU PT, R3, desc[UR6][R2.64], R5 ;  /* 0x00000005020309a8 */ /* 0x008ea200081ee1c6 */
[----:B------:R-:W3:Y:S02]  /*14170*/  S2R R4, SR_LTMASK ;  /* 0x0000000000047919 */ /* 0x000ee40000003900 */
[----:B---3--:R-:W-:-:S04]  /*14180*/  LOP3.LUT R4, R4, UR4, RZ, 0xc0, !PT ;  /* 0x0000000404047c12 */ /* 0x008fc8000f8ec0ff */
[----:B------:R-:W3:Y:S01]  /*14190*/  POPC R7, R4 ;  /* 0x0000000400077309 */ /* 0x000ee20000000000 */
[----:B--2---:R-:W3:Y:S02]  /*141a0*/  SHFL.IDX PT, R0, R3, R0, 0x1f ;  /* 0x00001f0003007589 */ /* 0x004ee400000e0000 */
[----:B---3--:R-:W-:Y:S01]  /*141b0*/  IADD3 R16, R0, UR38, R7 ;  /* 0x0000002600107c10 */ /* 0x008fe2000fffe007 */
[----:B------:R-:W-:Y:S06]  /*141c0*/  BRA `(.L_x_5993) ;  /* 0x0000004400807947 */ /* 0x000fec0003800000 */
.L_x_5992:
        /* <DEDUP_REMOVED lines=20> */
[----:B012---:R-:W-:Y:S05]  /*14310*/  CALL.ABS.NOINC R2 ;  /* 0x0000000002007343 */ /* 0x007fea0003c00000 */
.L_x_5995:
[----:B------:R-:W-:Y:S05]  /*14320*/  BSYNC B6 ;  /* 0x0000000000067941 */ /* 0x000fea0003800000 */
.L_x_5994:
        /* <DEDUP_REMOVED lines=18> */
[----:B--2---:R-:W-:-:S07]  /*14450*/  IMAD.MOV.U32 R13, RZ, RZ, RZ ;  /* 0x000000ffff0d7224 */ /* 0x004fce00078e00ff */
[----:B------:R-:W-:-:S07]  /*14460*/  LEPC R20, `(.L_x_5998) ;  /* 0x000000001014794e */ /* 0x000fce0000000000 */
[----:B01-3--:R-:W-:Y:S05]  /*14470*/  CALL.ABS.NOINC R2 ;  /* 0x0000000002007343 */ /* 0x00bfea0003c00000 */
.L_x_5998:
        /* <DEDUP_REMOVED lines=16> */
.L_x_5997:
[----:B------:R-:W-:Y:S05]  /*14580*/  BSYNC B6 ;  /* 0x0000000000067941 */ /* 0x000fea0003800000 */
.L_x_5996:
        /* <DEDUP_REMOVED lines=11> */
[----:B----4-:R2:W3:Y:S02]  /*14640*/  @P0 LDG.E R7, desc[UR6][R2.64] ;  /* 0x0000000602070981 */ /* 0x0104e4000c1e1900 */
[----:B--2---:R-:W2:Y:S01]  /*14650*/  LDC.64 R2, c[0x0][0x418] ;  /* 0x00010600ff027b82 */ /* 0x004ea20000000a00 */
[----:B-----5:R-:W-:Y:S01]  /*14660*/  VIADD R4, R0, 0xffffffff ;  /* 0xffffffff00047836 */ /* 0x020fe20000000000 */
[----:B---3--:R-:W-:Y:S01]  /*14670*/  SHF.R.S32.HI R8, RZ, 0x1f, R7 ;  /* 0x0000001fff087819 */ /* 0x008fe20000011407 */
[----:B------:R3:W-:Y:S04]  /*14680*/  @P0 STL [R1+0x10], R7 ;  /* 0x0000100701000387 */ /* 0x0007e80000100800 */
        /* <DEDUP_REMOVED lines=10> */
.L_x_6109:
[----:B------:R-:W-:Y:S01]  /*14730*/  PLOP3.LUT P1, PT, PT, PT, PT, 0x8, 0x0 ;  /* 0x000000000000781c */ /* 0x000fe20003f2e170 */
[----:B------:R4:W-:Y:S01]  /*14740*/  STL [R1], R0 ;  /* 0x0000000001007387 */ /* 0x0009e20000100800 */
[----:B---3--:R-:W-:-:S03]  /*14750*/  ISETP.NE.AND P0, PT, R14, RZ, PT ;  /* 0x000000ff0e00720c */ /* 0x008fc60003f05270 */
[----:B------:R3:W-:Y:S01]  /*14760*/  STL [R1+0xc], R4 ;  /* 0x00000c0401007387 */ /* 0x0007e20000100800 */
[----:B----4-:R-:W-:-:S05]  /*14770*/  P2R R0, PR, RZ, 0x2 ;  /* 0x00000002ff007803 */ /* 0x010fca0000000000 */
[----:B------:R3:W-:Y:S04]  /*14780*/  STL [R1+0x20], R0 ;  /* 0x0000200001007387 */ /* 0x0007e80000100800 */
[----:B------:R-:W-:Y:S05]  /*14790*/  @P0 BRA `(.L_x_6000) ;  /* 0x00000004004c0947 */ /* 0x000fea0003800000 */
[----:B------:R-:W-:-:S03]  /*147a0*/  UMOV UR4, 0xffffffff ;  /* 0xffffffff00047882 */ /* 0x000fc60000000000 */
[----:B------:R-:W-:Y:S05]  /*147b0*/  BRA.DIV UR4, `(.L_x_6001) ;  /* 0x0000005604047947 */ /* 0x000fea000b800000 */
[----:B------:R-:W-:-:S13]  /*147c0*/  ELECT P6, URZ, PT ;  /* 0x00000000003f782f */ /* 0x000fda00038c0000 */
.L_x_6112:
[----:B------:R-:W-:Y:S05]  /*147d0*/  @!P6 BRA `(.L_x_6000) ;  /* 0x00000004003ce947 */ /* 0x000fea0003800000 */
[----:B------:R-:W-:-:S04]  /*147e0*/  ISETP.NE.U32.AND P0, PT, R2, RZ, PT ;  /* 0x000000ff0200720c */ /* 0x000fc80003f05070 */
[----:B------:R-:W-:-:S13]  /*147f0*/  ISETP.NE.AND.EX P0, PT, R3, RZ, PT, P0 ;  /* 0x000000ff0300720c */ /* 0x000fda0003f05300 */
[----:B------:R-:W-:Y:S05]  /*14800*/  @!P0 BRA `(.L_x_6002) ;  /* 0x0000000000588947 */ /* 0x000fea0003800000 */
[----:B------:R-:W4:Y:S01]  /*14810*/  LDC R6, c[0x0][0x43c] ;  /* 0x00010f00ff067b82 */ /* 0x000f220000000800 */
[----:B01----:R-:W-:Y:S01]  /*14820*/  IMAD.MOV.U32 R9, RZ, RZ, R4 ;  /* 0x000000ffff097224 */ /* 0x003fe200078e0004 */
[----:B------:R-:W-:Y:S01]  /*14830*/  ULDC.64 UR4, c[0x0][0x428] ;  /* 0x00010a0000047ab9 */ /* 0x000fe20000000a00 */
[----:B------:R-:W-:Y:S02]  /*14840*/  ULDC.64 UR6, c[0x0][0x208] ;  /* 0x0000820000067ab9 */ /* 0x000fe40000000a00 */
[----:B---3--:R-:W-:Y:S01]  /*14850*/  IMAD.MOV.U32 R0, RZ, RZ, R9 ;  /* 0x000000ffff007224 */ /* 0x008fe200078e0009 */
[----:B----4-:R-:W-:-:S13]  /*14860*/  ISETP.NE.AND P0, PT, R6, 0x1, PT ;  /* 0x000000010600780c */ /* 0x010fda0003f05270 */
[----:B--2---:R-:W0:Y:S02]  /*14870*/  @P0 LDC.64 R4, c[0x0][0x440] ;  /* 0x00011000ff040b82 */ /* 0x004e240000000a00 */
        /* <DEDUP_REMOVED lines=15> */
.L_x_6002:
[----:B------:R-:W5:Y:S04]  /*14970*/  LDL R7, [R1+0x4] ;  /* 0x0000040001077983 */ /* 0x000f680000100800 */
[----:B---34-:R-:W5:Y:S04]  /*14980*/  LDL R0, [R1+0x8] ;  /* 0x0000080001007983 */ /* 0x018f680000100800 */
[----:B------:R-:W3:Y:S01]  /*14990*/  LDL R2, [R1+0x14] ;  /* 0x0000140001027983 */ /* 0x000ee20000100800 */
[----:B-----5:R-:W-:Y:S01]  /*149a0*/  IMAD R0, R0, 0x8, R7 ;  /* 0x0000000800007824 */ /* 0x020fe200078e0207 */
[----:B---3--:R-:W-:-:S04]  /*149b0*/  SHF.L.U32 R2, R2, 0x1f, RZ ;  /* 0x0000001f02027819 */ /* 0x008fc800000006ff */
[----:B------:R-:W3:Y:S02]  /*149c0*/  SYNCS.PHASECHK.TRANS64.TRYWAIT P0, [R0+URZ+0x36840], R2 ;  /* 0x03684002000075a7 */ /* 0x000ee4000800017f */
[----:B---3--:R-:W-:Y:S05]  /*149d0*/  @!P0 BRA `(.L_x_6003) ;  /* 0x00000050009c8947 */ /* 0x008fea0003800000 */
.L_x_6113:
        /* <DEDUP_REMOVED lines=11> */
.L_x_6004:
[----:B------:R-:W4:Y:S04]  /*14a90*/  LDL R6, [R1+0x4] ;  /* 0x0000040001067983 */ /* 0x000f280000100800 */
[----:B--2---:R-:W4:Y:S04]  /*14aa0*/  LDL R5, [R1+0x8] ;  /* 0x0000080001057983 */ /* 0x004f280000100800 */
[----:B------:R-:W2:Y:S04]  /*14ab0*/  LDL R4, [R1+0xc] ;  /* 0x00000c0001047983 */ /* 0x000ea80000100800 */
[----:B------:R-:W5:Y:S04]  /*14ac0*/  LDL R3, [R1+0x18] ;  /* 0x0000180001037983 */ /* 0x000f680000100800 */
[----:B---3--:R-:W3:Y:S01]  /*14ad0*/  LDL R2, [R1] ;  /* 0x0000000001027983 */ /* 0x008ee20000100800 */
        /* <DEDUP_REMOVED lines=30> */
[----:B----4-:R-:W-:Y:S01]  /*14cc0*/  NOP ;  /* 0x0000000000007918 */ /* 0x010fe20000000000 */
.L_x_6000:
[----:B------:R-:W4:Y:S04]  /*14cd0*/  LDL R2, [R1+0x4] ;  /* 0x0000040001027983 */ /* 0x000f280000100800 */
[----:B------:R-:W5:Y:S04]  /*14ce0*/  LDL.LU R3, [R1+0x30] ;  /* 0x0000300001037983 */ /* 0x000f680000300800 */
[----:B--2---:R-:W2:Y:S04]  /*14cf0*/  LDL.LU R5, [R1+0x28] ;  /* 0x0000280001057983 */ /* 0x004ea80000300800 */
[----:B---3--:R-:W3:Y:S01]  /*14d00*/  LDL.LU R4, [R1+0x38] ;  /* 0x0000380001047983 */ /* 0x008ee20000300800 */
        /* <DEDUP_REMOVED lines=8> */
[----:B-----5:R-:W-:-:S04]  /*14d90*/  SHF.R.S32.HI R0, RZ, 0x1f, R3 ;  /* 0x0000001fff007819 */ /* 0x020fc80000011403 */
[----:B------:R-:W-:Y:S02]  /*14da0*/  LOP3.LUT P1, RZ, R2, 0x3ff, RZ, 0xc0, !PT ;  /* 0x000003ff02ff7812 */ /* 0x000fe4000782c0ff */
[----:B--2---:R-:W-:Y:S01]  /*14db0*/  SEL R5, R5, RZ, !P0 ;  /* 0x000000ff05057207 */ /* 0x004fe20004000000 */
[----:B------:R-:W-:Y:S01]  /*14dc0*/  IMAD R0, R0, UR4, RZ ;  /* 0x0000000400007c24 */ /* 0x000fe2000f8e02ff */
[----:B---3--:R-:W-:-:S03]  /*14dd0*/  SEL R4, R4, RZ, !P0 ;  /* 0x000000ff04047207 */ /* 0x008fc60004000000 */
        /* <DEDUP_REMOVED lines=26> */
.L_x_6006:
[----:B------:R-:W-:Y:S05]  /*14f80*/  BSYNC B6 ;  /* 0x0000000000067941 */ /* 0x000fea0003800000 */
.L_x_6005:
[----:B---3--:R-:W2:Y:S01]  /*14f90*/  LDL.LU R5, [R1+0x30] ;  /* 0x0000300001057983 */ /* 0x008ea20000300800 */
[----:B------:R-:W-:Y:S01]  /*14fa0*/  ULDC.64 UR4, c[0x0][0x2d8] ;  /* 0x0000b60000047ab9 */ /* 0x000fe20000000a00 */
[----:B------:R-:W3:Y:S01]  /*14fb0*/  LDC R7, c[0x0][0x448] ;  /* 0x00011200ff077b82 */ /* 0x000ee20000000800 */
[----:B------:R-:W-:Y:S01]  /*14fc0*/  ULDC.64 UR6, c[0x0][0x280] ;  /* 0x0000a00000067ab9 */ /* 0x000fe20000000a00 */
[----:B------:R-:W2:Y:S04]  /*14fd0*/  LDL.LU.64 R2, [R1+0x40] ;  /* 0x0000400001027983 */ /* 0x000ea80000300a00 */
[----:B------:R-:W4:Y:S04]  /*14fe0*/  LDL.LU R0, [R1+0x38] ;  /* 0x0000380001007983 */ /* 0x000f280000300800 */
[----:B------:R-:W4:Y:S04]  /*14ff0*/  LDL.LU R6, [R1+0x4c] ;  /* 0x00004c0001067983 */ /* 0x000f280000300800 */
[----:B------:R-:W4:Y:S01]  /*15000*/  LDL.LU R4, [R1+0x28] ;  /* 0x0000280001047983 */ /* 0x000f220000300800 */
[----:B01----:R-:W0:Y:S01]  /*15010*/  S2R R9, SR_TID.X ;  /* 0x0000000000097919 */ /* 0x003e220000002100 */
[----:B------:R-:W1:Y:S01]  /*15020*/  S2R R8, SR_TID.X ;  /* 0x0000000000087919 */ /* 0x000e620000002100 */
[----:B---3--:R-:W-:Y:S01]  /*15030*/  ISETP.NE.AND P0, PT, R7, 0x1, PT ;  /* 0x000000010700780c */ /* 0x008fe20003f05270 */
[----:B0-----:R-:W-:-:S02]  /*15040*/  IMAD.SHL.U32 R9, R9, 0x8, RZ ;  /* 0x0000000809097824 */ /* 0x001fc400078e00ff */
[----:B-1----:R-:W-:-:S03]  /*15050*/  IMAD.SHL.U32 R10, R8, 0x8, RZ ;  /* 0x00000008080a7824 */ /* 0x002fc600078e00ff */
[----:B------:R-:W-:-:S04]  /*15060*/  LOP3.LUT R9, R9, 0x38, RZ, 0xc0, !PT ;  /* 0x0000003809097812 */ /* 0x000fc800078ec0ff */
[C---:B------:R-:W-:Y:S02]  /*15070*/  LOP3.LUT R11, R9.reuse, 0x40, RZ, 0xfc, !PT ;  /* 0x00000040090b7812 */ /* 0x040fe400078efcff */
[----:B------:R-:W-:Y:S02]  /*15080*/  LOP3.LUT R9, R9, 0x80, RZ, 0xfc, !PT ;  /* 0x0000008009097812 */ /* 0x000fe400078efcff */
[----:B------:R-:W-:Y:S01]  /*15090*/  LOP3.LUT R10, R10, 0x38, RZ, 0xc0, !PT ;  /* 0x000000380a0a7812 */ /* 0x000fe200078ec0ff */
[----:B--2---:R-:W-:Y:S02]  /*150a0*/  IMAD.MOV.U32 R3, RZ, RZ, R5 ;  /* 0x000000ffff037224 */ /* 0x004fe400078e0005 */
[----:B------:R-:W0:Y:S01]  /*150b0*/  S2R R5, SR_TID.X ;  /* 0x0000000000057919 */ /* 0x000e220000002100 */
[----:B----4-:R-:W-:Y:S02]  /*150c0*/  IMAD R0, R0, UR4, RZ ;  /* 0x0000000400007c24 */ /* 0x010fe4000f8e02ff */
        /* <DEDUP_REMOVED lines=30> */
[C---:B------:R-:W-:Y:S01]  /*152b0*/  IMAD.WIDE.U32 R4, R0.reuse, UR4, R2 ;  /* 0x0000000400047c25 */ /* 0x040fe2000f8e0002 */
[----:B------:R-:W-:Y:S02]  /*152c0*/  ULDC UR4, c[0x0][0x2b8] ;  /* 0x0000ae0000047ab9 */ /* 0x000fe40000000800 */
[----:B------:R-:W-:Y:S01]  /*152d0*/  ISETP.GE.AND P0, PT, R9, UR4, PT ;  /* 0x0000000409007c0c */ /* 0x000fe2000bf06270 */
[----:B------:R-:W-:Y:S01]  /*152e0*/  IMAD R0, R0, UR5, R6 ;  /* 0x0000000500007c24 */ /* 0x000fe2000f8e0206 */
[----:B------:R0:W5:Y:S01]  /*152f0*/  LDL R9, [R1+0x24] ;  /* 0x0000240001097983 */ /* 0x0001620000100800 */
[----:B------:R-:W-:Y:S02]  /*15300*/  LEA R3, P3, R4, UR6, 0x1 ;  /* 0x0000000604037c11 */ /* 0x000fe4000f8608ff */
[----:B------:R-:W-:Y:S01]  /*15310*/  IMAD.IADD R0, R5, 0x1, R0 ;  /* 0x0000000105007824 */ /* 0x000fe200078e0200 */
[----:B------:R-:W-:-:S02]  /*15320*/  ISETP.GE.AND P2, PT, R10, UR4, PT ;  /* 0x000000040a007c0c */ /* 0x000fc4000bf46270 */
[----:B------:R-:W-:Y:S01]  /*15330*/  ISETP.GE.AND P1, PT, R11, UR4, PT ;  /* 0x000000040b007c0c */ /* 0x000fe2000bf26270 */
[----:B------:R-:W-:Y:S01]  /*15340*/  UMOV UR4, 0xffffffff ;  /* 0xffffffff00047882 */ /* 0x000fe20000000000 */
[----:B------:R-:W-:Y:S02]  /*15350*/  LEA.HI.X R0, R4, UR7, R0, 0x1, P3 ;  /* 0x0000000704007c11 */ /* 0x000fe400098f0c00 */
[----:B0-----:R-:W-:Y:S09]  /*15360*/  BRA.DIV UR4, `(.L_x_6007) ;  /* 0x0000004a044c7947 */ /* 0x001ff2000b800000 */
[----:B------:R-:W0:Y:S02]  /*15370*/  S2R R4, SR_TID.X ;  /* 0x0000000000047919 */ /* 0x000e240000002100 */
[----:B0-----:R-:W-:-:S04]  /*15380*/  LOP3.LUT R4, R4, 0x7f, RZ, 0xc0, !PT ;  /* 0x0000007f04047812 */ /* 0x001fc800078ec0ff */
[----:B------:R-:W-:Y:S02]  /*15390*/  SHF.R.U32.HI R5, RZ, 0x3, R4 ;  /* 0x00000003ff057819 */ /* 0x000fe40000011604 */
[----:B------:R-:W2:Y:S01]  /*153a0*/  LDL.LU R4, [R1+0x34] ;  /* 0x0000340001047983 */ /* 0x000ea20000300800 */
[----:B------:R-:W-:Y:S02]  /*153b0*/  ULDC.64 UR4, c[0x0][0x208] ;  /* 0x0000820000047ab9 */ /* 0x000fe40000000a00 */
[----:B------:R-:W-:Y:S01]  /*153c0*/  IMAD R17, R17, 0x80, R5 ;  /* 0x0000008011117824 */ /* 0x000fe200078e0205 */
[----:B------:R-:W-:Y:S04]  /*153d0*/  SHFL.IDX PT, R6, R3, 0x1, 0x181f ;  /* 0x00381f0003067f89 */ /* 0x000fe800000e0000 */
[----:B------:R-:W0:Y:S04]  /*153e0*/  SHFL.IDX PT, R5, R3, RZ, 0x181f ;  /* 0x00181fff03057589 */ /* 0x000e2800000e0000 */
[----:B------:R-:W-:Y:S01]  /*153f0*/  SHFL.IDX PT, R8, R0, 0x1, 0x181f ;  /* 0x00381f0000087f89 */ /* 0x000fe200000e0000 */
[----:B--2---:R-:W-:-:S02]  /*15400*/  IMAD R2, R4, R7, RZ ;  /* 0x0000000704027224 */ /* 0x004fc400078e02ff */
[----:B------:R-:W-:-:S03]  /*15410*/  VIADD R4, R17, 0x10 ;  /* 0x0000001011047836 */ /* 0x000fc60000000000 */
[-C--:B------:R-:W-:Y:S02]  /*15420*/  ISETP.GE.AND P4, PT, R17, R2.reuse, PT ;  /* 0x000000021100720c */ /* 0x080fe40003f86270 */
[----:B------:R-:W-:Y:S02]  /*15430*/  ISETP.GE.AND P3, PT, R4, R2, PT ;  /* 0x000000020400720c */ /* 0x000fe40003f66270 */
[----:B------:R-:W1:Y:S09]  /*15440*/  SHFL.IDX PT, R4, R0, RZ, 0x181f ;  /* 0x00181fff00047589 */ /* 0x000e7200000e0000 */
[----:B0-----:R-:W-:-:S05]  /*15450*/  @!P4 LEA R5, P5, R10, R5, 0x1 ;  /* 0x000000050a05c211 */ /* 0x001fca00078a08ff */
[----:B-1----:R-:W-:Y:S01]  /*15460*/  @!P4 IMAD.X R4, RZ, RZ, R4, P5 ;  /* 0x000000ffff04c224 */ /* 0x002fe200028e0604 */
[----:B------:R-:W-:-:S04]  /*15470*/  @!P3 LEA R7, P5, R10, R6, 0x1 ;  /* 0x000000060a07b211 */ /* 0x000fc800078a08ff */
        /* <DEDUP_REMOVED lines=9> */
[----:B------:R-:W0:Y:S04]  /*15510*/  SHFL.IDX PT, R7, R3, 0x2, 0x181f ;  /* 0x00581f0003077f89 */ /* 0x000e2800000e0000 */
[----:B------:R-:W-:Y:S04]  /*15520*/  @!P3 LDGSTS.E.BYPASS.LTC128B.128 [R9+0x15c00], desc[UR4][R4.64], !P2 ;  /* 0x15c000000409bfae */ /* 0x000fe8000d101d44 */
[----:B------:R-:W-:Y:S04]  /*15530*/  @!P3 LDGSTS.E.BYPASS.LTC128B.128 [R9+0x19c00], desc[UR4][R4.64+0x80], !P1 ;  /* 0x19c000800409bfae */ /* 0x000fe8000c901d44 */
[----:B------:R1:W-:Y:S04]  /*15540*/  @!P3 LDGSTS.E.BYPASS.LTC128B.128 [R9+0x1dc00], desc[UR4][R4.64+0x100], !P0 ;  /* 0x1dc001000409bfae */ /* 0x0003e8000c101d44 */
[----:B------:R-:W2:Y:S01]  /*15550*/  SHFL.IDX PT, R6, R0, 0x2, 0x181f ;  /* 0x00581f0000067f89 */ /* 0x000ea200000e0000 */
[----:B-1----:R-:W-:-:S05]  /*15560*/  VIADD R4, R17, 0x20 ;  /* 0x0000002011047836 */ /* 0x002fca0000000000 */
[----:B------:R-:W-:-:S13]  /*15570*/  ISETP.GE.AND P3, PT, R4, R2, PT ;  /* 0x000000020400720c */ /* 0x000fda0003f66270 */
[----:B0-----:R-:W-:-:S05]  /*15580*/  @!P3 LEA R7, P4, R10, R7, 0x1 ;  /* 0x000000070a07b211 */ /* 0x001fca00078808ff */
[----:B--2---:R-:W-:-:S04]  /*15590*/  @!P3 IMAD.X R4, RZ, RZ, R6, P4 ;  /* 0x000000ffff04b224 */ /* 0x004fc800020e0606 */
[----:B------:R-:W-:Y:S02]  /*155a0*/  @!P3 IMAD.MOV.U32 R5, RZ, RZ, R4 ;  /* 0x000000ffff05b224 */ /* 0x000fe400078e0004 */
[----:B------:R-:W-:-:S05]  /*155b0*/  @!P3 IMAD.MOV.U32 R4, RZ, RZ, R7 ;  /* 0x000000ffff04b224 */ /* 0x000fca00078e0007 */
        /* <DEDUP_REMOVED lines=53> */
.L_x_6130:
        /* <DEDUP_REMOVED lines=13> */
.L_x_6009:
[----:B------:R-:W-:Y:S05]  /*159e0*/  BSYNC B0 ;  /* 0x0000000000007941 */ /* 0x000fea0003800000 */
.L_x_6008:
[----:B01----:R-:W2:Y:S01]  /*159f0*/  LDL R9, [R1+0x4] ;  /* 0x0000040001097983 */ /* 0x003ea20000100800 */
[----:B------:R-:W-:Y:S01]  /*15a00*/  PLOP3.LUT P0, PT, PT, PT, PT, 0x80, 0x0 ;  /* 0x000000000000781c */ /* 0x000fe20003f0f070 */
[----:B------:R-:W-:Y:S01]  /*15a10*/  NOP ;  /* 0x0000000000007918 */ /* 0x000fe20000000000 */
[----:B--2---:R-:W-:-:S11]  /*15a20*/  VIADD R6, R9, 0x36800 ;  /* 0x0003680009067836 */ /* 0x004fd60000000000 */
.L_x_6010:
        /* <DEDUP_REMOVED lines=19> */
.L_x_6131:
[----:B------:R-:W-:Y:S05]  /*15b60*/  BSYNC B0 ;  /* 0x0000000000007941 */ /* 0x000fea0003800000 */
.L_x_6011:
        /* <DEDUP_REMOVED lines=48> */
.L_x_6019:
[----:B------:R-:W2:Y:S01]  /*15e70*/  LDL R0, [R1+0x4] ;  /* 0x0000040001007983 */ /* 0x000ea20000100800 */
[----:B------:R-:W-:Y:S01]  /*15e80*/  BSSY B3, `(.L_x_6020) ;  /* 0x0000005000037945 */ /* 0x000fe20003800000 */
[----:B--2---:R-:W-:Y:S01]  /*15e90*/  IMAD R2, R9, 0x8, R0 ;  /* 0x0000000809027824 */ /* 0x004fe200078e0200 */
[----:B------:R-:W-:-:S04]  /*15ea0*/  SHF.L.U32 R0, R12, 0x1f, RZ ;  /* 0x0000001f0c007819 */ /* 0x000fc800000006ff */
[----:B------:R-:W1:Y:S02]  /*15eb0*/  SYNCS.PHASECHK.TRANS64.TRYWAIT P0, [R2+URZ+0x36840], R0 ;  /* 0x03684000020075a7 */ /* 0x000e64000800017f */
[----:B-1----:R-:W-:Y:S05]  /*15ec0*/  @!P0 BRA `(.L_x_6021) ;  /* 0x0000004800888947 */ /* 0x002fea0003800000 */
.L_x_6132:
[----:B------:R-:W-:Y:S05]  /*15ed0*/  BSYNC B3 ;  /* 0x0000000000037941 */ /* 0x000fea0003800000 */
.L_x_6020:
        /* <DEDUP_REMOVED lines=12> */
.L_x_6023:
[----:B------:R-:W-:Y:S05]  /*15fa0*/  BSYNC B3 ;  /* 0x0000000000037941 */ /* 0x000fea0003800000 */
.L_x_6022:
        /* <DEDUP_REMOVED lines=13> */
.L_x_6024:
        /* <DEDUP_REMOVED lines=16> */
.L_x_6025:
        /* <DEDUP_REMOVED lines=16> */
.L_x_6026:
        /* <DEDUP_REMOVED lines=17> */
.L_x_6133:
[----:B------:R-:W-:Y:S05]  /*16390*/  BSYNC B3 ;  /* 0x0000000000037941 */ /* 0x000fea0003800000 */
.L_x_6027:
        /* <DEDUP_REMOVED lines=14> */
.L_x_6030:
[----:B------:R-:W-:Y:S05]  /*16480*/  BSYNC B3 ;  /* 0x0000000000037941 */ /* 0x000fea0003800000 */
.L_x_6029:
        /* <DEDUP_REMOVED lines=8> */
[----:B------:R-:W-:Y:S01]  /*16510*/  PLOP3.LUT P0, PT, PT, PT, PT, 0x80, 0x0 ;  /* 0x000000000000781c */ /* 0x000fe20003f0f070 */
[C-C-:B--2--5:R-:W-:Y:S02]  /*16520*/  IMAD R2, R17.reuse, 0x8, R0.reuse ;  /* 0x0000000811027824 */ /* 0x164fe400078e0200 */
[----:B------:R-:W-:Y:S02]  /*16530*/  IMAD R0, R17, 0xa800, R0 ;  /* 0x0000a80011007824 */ /* 0x000fe400078e0200 */
[----:B------:R-:W-:Y:S02]  /*16540*/  VIADD R2, R2, 0x36850 ;  /* 0x0003685002027836 */ /* 0x000fe40000000000 */
[----:B---3--:R-:W-:Y:S02]  /*16550*/  IMAD R5, R5, 0x70, R7 ;  /* 0x0000007005057824 */ /* 0x008fe400078e0207 */
[----:B------:R-:W-:-:S07]  /*16560*/  VIADD R7, R0, 0x400 ;  /* 0x0000040000077836 */ /* 0x000fce0000000000 */
.L_x_6031:
        /* <DEDUP_REMOVED lines=16> */
.L_x_6032:
        /* <DEDUP_REMOVED lines=16> */
.L_x_6033:
        /* <DEDUP_REMOVED lines=13> */
.L_x_6018:
[----:B------:R-:W-:Y:S05]  /*16840*/  BSYNC B1 ;  /* 0x0000000000017941 */ /* 0x000fea0003800000 */
.L_x_6017:
[----:B------:R-:W2:Y:S04]  /*16850*/  LDL.LU R0, [R1+0x2c] ;  /* 0x00002c0001007983 */ /* 0x000ea80000300800 */
[----:B------:R3:W-:Y:S04]  /*16860*/  STL [R1+0x8], R9 ;  /* 0x0000080901007387 */ /* 0x0007e80000100800 */
[----:B------:R3:W-:Y:S02]  /*16870*/  STL [R1+0x14], R12 ;  /* 0x0000140c01007387 */ /* 0x0007e40000100800 */
[----:B--23--:R-:W-:-:S07]  /*16880*/  VIADD R0, R0, 0xfffffffd ;  /* 0xfffffffd00007836 */ /* 0x00cfce0000000000 */
.L_x_6016:
[----:B------:R-:W-:Y:S05]  /*16890*/  BSYNC B2 ;  /* 0x0000000000027941 */ /* 0x000fea0003800000 */
.L_x_6015:
[----:B------:R-:W-:-:S13]  /*168a0*/  ISETP.NE.AND P0, PT, R4, RZ, PT ;  /* 0x000000ff0400720c */ /* 0x000fda0003f05270 */
[----:B------:R-:W-:Y:S05]  /*168b0*/  @!P0 BRA `(.L_x_6014) ;  /* 0x0000001800088947 */ /* 0x000fea0003800000 */
[----:B0-----:R0:W5:Y:S02]  /*168c0*/  LDL R8, [R1] ;  /* 0x0000000001087983 */ /* 0x0011640000100800 */
.L_x_6068:
        /* <DEDUP_REMOVED lines=21> */
[----:B------:R-:W-:Y:S01]  /*16a20*/  ULDC.64 UR8, c[0x0][0x208] ;  /* 0x0000820000087ab9 */ /* 0x000fe20000000a00 */
        /* <DEDUP_REMOVED lines=10> */
[----:B------:R-:W-:-:S04]  /*16ad0*/  IMAD.WIDE.U32 R2, R9, UR6, R2 ;  /* 0x0000000609027c25 */ /* 0x000fc8000f8e0002 */
[----:B------:R-:W-:Y:S01]  /*16ae0*/  IMAD.IADD R3, R8, 0x1, R3 ;  /* 0x0000000108037824 */ /* 0x000fe200078e0203 */
[----:B------:R-:W-:-:S04]  /*16af0*/  LEA R8, P0, R2, UR4, 0x2 ;  /* 0x0000000402087c11 */ /* 0x000fc8000f8010ff */
[----:B------:R-:W-:-:S05]  /*16b00*/  LEA.HI.X R9, R2, UR5, R3, 0x2, P0 ;  /* 0x0000000502097c11 */ /* 0x000fca00080f1403 */
[----:B------:R2:W5:Y:S04]  /*16b10*/  LDG.E R8, desc[UR8][R8.64] ;  /* 0x0000000808087981 */ /* 0x000568000c1e1900 */
.L_x_6036:
[----:B------:R-:W3:Y:S01]  /*16b20*/  LDL R2, [R1+0x4] ;  /* 0x0000040001027983 */ /* 0x000ee20000100800 */
[----:B------:R-:W-:Y:S01]  /*16b30*/  BSSY B2, `(.L_x_6037) ;  /* 0x0000005000027945 */ /* 0x000fe20003800000 */
[----:B---3--:R-:W-:Y:S01]  /*16b40*/  IMAD R3, R4, 0x8, R2 ;  /* 0x0000000804037824 */ /* 0x008fe200078e0202 */
[----:B------:R-:W-:-:S04]  /*16b50*/  SHF.L.U32 R2, R5, 0x1f, RZ ;  /* 0x0000001f05027819 */ /* 0x000fc800000006ff */
[----:B------:R-:W3:Y:S02]  /*16b60*/  SYNCS.PHASECHK.TRANS64.TRYWAIT P0, [R3+URZ+0x36840], R2 ;  /* 0x03684002030075a7 */ /* 0x000ee4000800017f */
[----:B---3--:R-:W-:Y:S05]  /*16b70*/  @!P0 BRA `(.L_x_6038) ;  /* 0x0000003c00848947 */ /* 0x008fea0003800000 */
.L_x_6134:
[----:B------:R-:W-:Y:S05]  /*16b80*/  BSYNC B2 ;  /* 0x0000000000027941 */ /* 0x000fea0003800000 */
.L_x_6037:
        /* <DEDUP_REMOVED lines=12> */
.L_x_6040:
[----:B------:R-:W-:Y:S05]  /*16c50*/  BSYNC B2 ;  /* 0x0000000000027941 */ /* 0x000fea0003800000 */
.L_x_6039:
        /* <DEDUP_REMOVED lines=13> */
.L_x_6041:
        /* <DEDUP_REMOVED lines=16> */
.L_x_6042:
        /* <DEDUP_REMOVED lines=16> */
.L_x_6043:
        /* <DEDUP_REMOVED lines=17> */
.L_x_6135:
[----:B------:R-:W-:Y:S05]  /*17040*/  BSYNC B2 ;  /* 0x0000000000027941 */ /* 0x000fea0003800000 */
.L_x_6044:
[----:B------:R-:W-:Y:S01]  /*17050*/  BSSY B2, `(.L_x_6046) ;  /* 0x000000b000027945 */ /* 0x000fe20003800000 */
[----:B------:R-:W-:Y:S02]  /*17060*/  IMAD.MOV.U32 R12, RZ, RZ, 0x0 ;  /* 0x00000000ff0c7424 */ /* 0x000fe400078e00ff */
[----:B------:R-:W-:Y:S01]  /*17070*/  IMAD.MOV.U32 R13, RZ, RZ, 0x14f00000 ;  /* 0x14f00000ff0d7424 */ /* 0x000fe200078e00ff */
[----:B------:R-:W-:Y:S06]  /*17080*/  @P1 BRA `(.L_x_6047) ;  /* 0x00000000001c1947 */ /* 0x000fec0003800000 */
[----:B------:R-:W3:Y:S01]  /*17090*/  S2R R9, SR_TID.X ;  /* 0x0000000000097919 */ /* 0x000ee20000002100 */
[----:B--2---:R-:W-:-:S04]  /*170a0*/  IMAD.MOV.U32 R3, RZ, RZ, 0xa800 ;  /* 0x0000a800ff037424 */ /* 0x004fc800078e00ff */
[----:B------:R4:W-:Y:S01]  /*170b0*/  SYNCS.ARRIVE.TRANS64 RZ, [R2+URZ+0x50], R3 ;  /* 0x0000500302ff79a7 */ /* 0x0009e2000800003f */
[----:B---3--:R-:W-:-:S04]  /*170c0*/  LOP3.LUT R9, R9, 0x1f, RZ, 0xc0, !PT ;  /* 0x0000001f09097812 */ /* 0x008fc800078ec0ff */
[----:B------:R-:W-:-:S13]  /*170d0*/  ISETP.NE.AND P0, PT, R9, RZ, PT ;  /* 0x000000ff0900720c */ /* 0x000fda0003f05270 */
[----:B----4-:R-:W-:Y:S05]  /*170e0*/  @!P0 BRA `(.L_x_6047) ;  /* 0x0000000000048947 */ /* 0x010fea0003800000 */
[----:B------:R-:W-:Y:S01]  /*170f0*/  BPT.TRAP 0x1 ;  /* 0x000000040000795c */ /* 0x000fe20000300000 */
.L_x_6047:
[----:B------:R-:W-:Y:S05]  /*17100*/  BSYNC B2 ;  /* 0x0000000000027941 */ /* 0x000fea0003800000 */
.L_x_6046:
        /* <DEDUP_REMOVED lines=14> */
.L_x_6048:
        /* <DEDUP_REMOVED lines=16> */
.L_x_6049:
        /* <DEDUP_REMOVED lines=16> */
.L_x_6050:
        /* <DEDUP_REMOVED lines=13> */
.L_x_6035:
[----:B------:R-:W-:Y:S05]  /*174c0*/  BSYNC B1 ;  /* 0x0000000000017941 */ /* 0x000fea0003800000 */
.L_x_6034:
        /* <DEDUP_REMOVED lines=20> */
[----:B------:R-:W-:Y:S01]  /*17610*/  ULDC.64 UR8, c[0x0][0x208] ;  /* 0x0000820000087ab9 */ /* 0x000fe20000000a00 */
        /* <DEDUP_REMOVED lines=15> */
.L_x_6053:
[----:B------:R-:W4:Y:S01]  /*17710*/  LDL R2, [R1+0x4] ;  /* 0x0000040001027983 */ /* 0x000f220000100800 */
[----:B------:R-:W-:Y:S01]  /*17720*/  SHF.L.U32 R3, R10, 0x1f, RZ ;  /* 0x0000001f0a037819 */ /* 0x000fe200000006ff */
[----:B------:R-:W-:Y:S01]  /*17730*/  BSSY B2, `(.L_x_6054) ;  /* 0x0000004000027945 */ /* 0x000fe20003800000 */
[----:B----4-:R-:W-:-:S04]  /*17740*/  IMAD R2, R11, 0x8, R2 ;  /* 0x000000080b027824 */ /* 0x010fc800078e0202 */
[----:B------:R-:W4:Y:S02]  /*17750*/  SYNCS.PHASECHK.TRANS64.TRYWAIT P0, [R2+URZ+0x36840], R3 ;  /* 0x03684003020075a7 */ /* 0x000f24000800017f */
[----:B----4-:R-:W-:Y:S05]  /*17760*/  @!P0 BRA `(.L_x_6055) ;  /* 0x0000003000b08947 */ /* 0x010fea0003800000 */
.L_x_6136:
[----:B------:R-:W-:Y:S05]  /*17770*/  BSYNC B2 ;  /* 0x0000000000027941 */ /* 0x000fea0003800000 */
.L_x_6054:
        /* <DEDUP_REMOVED lines=12> */
.L_x_6057:
[----:B------:R-:W-:Y:S05]  /*17840*/  BSYNC B2 ;  /* 0x0000000000027941 */ /* 0x000fea0003800000 */
.L_x_6056:
        /* <DEDUP_REMOVED lines=10> */
[C---:B--2---:R-:W-:Y:S01]  /*178f0*/  LEA R3, R9.reuse, R6, 0x3 ;  /* 0x0000000609037211 */ /* 0x044fe200078e18ff */
[----:B---3--:R-:W-:-:S04]  /*17900*/  IMAD R9, R9, 0xa800, R10 ;  /* 0x0000a80009097824 */ /* 0x008fc800078e020a */
[----:B------:R-:W-:Y:S02]  /*17910*/  VIADD R3, R3, 0x30 ;  /* 0x0000003003037836 */ /* 0x000fe40000000000 */
[----:B----4-:R-:W-:Y:S02]  /*17920*/  IMAD R2, R7, 0x70, R2 ;  /* 0x0000007007027824 */ /* 0x010fe400078e0202 */
[----:B------:R-:W-:-:S07]  /*17930*/  VIADD R10, R9, 0x21400 ;  /* 0x00021400090a7836 */ /* 0x000fce0000000000 */
.L_x_6058:
        /* <DEDUP_REMOVED lines=16> */
.L_x_6059:
        /* <DEDUP_REMOVED lines=16> */
.L_x_6060:
        /* <DEDUP_REMOVED lines=11> */
[----:B------:R-:W-:Y:S01]  /*17bf0*/  IMAD R2, R4, 0x8, R6 ;  /* 0x0000000804027824 */ /* 0x000fe200078e0206 */
[----:B------:R-:W-:Y:S03]  /*17c00*/  BSSY B2, `(.L_x_6061) ;  /* 0x0000003000027945 */ /* 0x000fe60003800000 */
[----:B------:R-:W2:Y:S02]  /*17c10*/  SYNCS.PHASECHK.TRANS64.TRYWAIT P0, [R2+URZ+0x60], R5 ;  /* 0x00006005020075a7 */ /* 0x000ea4000800017f */
[----:B--2---:R-:W-:Y:S05]  /*17c20*/  @!P0 BRA `(.L_x_6062) ;  /* 0x0000002c00948947 */ /* 0x004fea0003800000 */
.L_x_6137:
[----:B------:R-:W-:Y:S05]  /*17c30*/  BSYNC B2 ;  /* 0x0000000000027941 */ /* 0x000fea0003800000 */
.L_x_6061:
        /* <DEDUP_REMOVED lines=11> */
.L_x_6064:
[----:B------:R-:W-:Y:S05]  /*17cf0*/  BSYNC B2 ;  /* 0x0000000000027941 */ /* 0x000fea0003800000 */
.L_x_6063:
        /* <DEDUP_REMOVED lines=13> */
.L_x_6065:
        /* <DEDUP_REMOVED lines=16> */
.L_x_6066:
        /* <DEDUP_REMOVED lines=16> */
.L_x_6067:
        /* <DEDUP_REMOVED lines=13> */
.L_x_6052:
[----:B------:R-:W-:Y:S05]  /*180a0*/  BSYNC B1 ;  /* 0x0000000000017941 */ /* 0x000fea0003800000 */
.L_x_6051:
[C---:B------:R-:W-:Y:S01]  /*180b0*/  ISETP.GT.AND P0, PT, R0.reuse, 0x1, PT ;  /* 0x000000010000780c */ /* 0x040fe20003f04270 */
[----:B------:R-:W-:-:S12]  /*180c0*/  VIADD R0, R0, 0xfffffffe ;  /* 0xfffffffe00007836 */ /* 0x000fd80000000000 */
[----:B------:R-:W-:Y:S05]  /*180d0*/  @P0 BRA `(.L_x_6068) ;  /* 0xffffffe400fc0947 */ /* 0x000fea000383ffff */
.L_x_6014:
[----:B------:R-:W-:Y:S05]  /*180e0*/  BSYNC B0 ;  /* 0x0000000000007941 */ /* 0x000fea0003800000 */
.L_x_6013:
        /* <DEDUP_REMOVED lines=18> */
.L_x_6070:
[----:B------:R-:W-:Y:S05]  /*18210*/  BSYNC B0 ;  /* 0x0000000000007941 */ /* 0x000fea0003800000 */
.L_x_6069:
        /* <DEDUP_REMOVED lines=13> */
.L_x_6138:
[----:B------:R-:W-:Y:S05]  /*182f0*/  BSYNC B1 ;  /* 0x0000000000017941 */ /* 0x000fea0003800000 */
.L_x_6073:
        /* <DEDUP_REMOVED lines=9> */
.L_x_6076:
[----:B------:R-:W-:Y:S05]  /*18390*/  BSYNC B1 ;  /* 0x0000000000017941 */ /* 0x000fea0003800000 */
.L_x_6075:
[----:B------:R-:W2:Y:S04]  /*183a0*/  LDL.LU R5, [R1+0x18] ;  /* 0x0000180001057983 */ /* 0x000ea80000300800 */
[----:B------:R-:W2:Y:S04]  /*183b0*/  LDL.LU R3, [R1+0xc] ;  /* 0x00000c0001037983 */ /* 0x000ea80000300800 */
[----:B------:R-:W3:Y:S04]  /*183c0*/  LDL R4, [R1+0x4] ;  /* 0x0000040001047983 */ /* 0x000ee80000100800 */
[----:B0-----:R-:W3:Y:S01]  /*183d0*/  LDL R2, [R1+0x8] ;  /* 0x0000080001027983 */ /* 0x001ee20000100800 */
        /* <DEDUP_REMOVED lines=8> */
[----:B---3--:R-:W-:-:S04]  /*18460*/  IMAD R2, R2, 0xa800, R4 ;  /* 0x0000a80002027824 */ /* 0x008fc800078e0204 */
[----:B------:R-:W-:-:S07]  /*18470*/  VIADD R4, R2, 0x400 ;  /* 0x0000040002047836 */ /* 0x000fce0000000000 */
.L_x_6077:
        /* <DEDUP_REMOVED lines=16> */
.L_x_6078:
        /* <DEDUP_REMOVED lines=16> */
.L_x_6079:
        /* <DEDUP_REMOVED lines=11> */
.L_x_6072:
[----:B------:R-:W-:Y:S05]  /*18730*/  BSYNC B0 ;  /* 0x0000000000007941 */ /* 0x000fea0003800000 */
.L_x_6071:
        /* <DEDUP_REMOVED lines=9> */
.L_x_5993:
[----:B------:R-:W-:Y:S05]  /*187d0*/  BSYNC B7 ;  /* 0x0000000000077941 */ /* 0x000fea0003800000 */
.L_x_5991:
[----:B0-----:R-:W2:Y:S02]  /*187e0*/  LDL R0, [R1+0x50] ;  /* 0x0000500001007983 */ /* 0x001ea40000100800 */
        /* <DEDUP_REMOVED lines=12> */
.L_x_6080:
        /* <DEDUP_REMOVED lines=11> */
[----:B------:R0:W2:Y:S01]  /*18960*/  @!P1 LDG.E R3, desc[UR6][R2.64] ;  /* 0x0000000602039981 */ /* 0x0000a2000c1e1900 */
[C---:B------:R-:W-:Y:S02]  /*18970*/  ISETP.GE.U32.AND P2, PT, R6.reuse, 0x2, PT ;  /* 0x000000020600780c */ /* 0x040fe40003f46070 */
[C---:B------:R-:W-:Y:S01]  /*18980*/  ISETP.GE.U32.AND P3, PT, R6.reuse, 0x4, PT ;  /* 0x000000040600780c */ /* 0x040fe20003f66070 */
[----:B------:R-:W-:Y:S01]  /*18990*/  SHFL.IDX PT, R0, R16, RZ, 0x1f ;  /* 0x00001fff10007589 */ /* 0x000fe200000e0000 */
[C---:B------:R-:W-:Y:S02]  /*189a0*/  ISETP.GE.U32.AND P4, PT, R6.reuse, 0x8, PT ;  /* 0x000000080600780c */ /* 0x040fe40003f86070 */
[C---:B------:R-:W-:Y:S01]  /*189b0*/  ISETP.GE.U32.AND P5, PT, R6.reuse, 0x10, PT ;  /* 0x000000100600780c */ /* 0x040fe20003fa6070 */
[----:B0-----:R-:W-:Y:S02]  /*189c0*/  IMAD.MOV.U32 R2, RZ, RZ, RZ ;  /* 0x000000ffff027224 */ /* 0x001fe400078e00ff */
[----:B--2---:R-:W-:Y:S01]  /*189d0*/  @!P1 IMAD.MOV.U32 R2, RZ, RZ, R3 ;  /* 0x000000ffff029224 */ /* 0x004fe200078e0003 */
        /* <DEDUP_REMOVED lines=17> */
[----:B------:R0:W2:Y:S02]  /*18af0*/  SHFL.IDX PT, R16, R3, 0x1f, 0x1f ;  /* 0x03e01f0003107f89 */ /* 0x0000a400000e0000 */
.L_x_6148:
[----:B------:R-:W-:Y:S02]  /*18b00*/  ULDC UR4, c[0x0][0xc38] ;  /* 0x00030e0000047ab9 */ /* 0x000fe40000000800 */
[----:B------:R-:W-:-:S04]  /*18b10*/  IMAD.U32 R4, RZ, RZ, UR4 ;  /* 0x00000004ff047e24 */ /* 0x000fc8000f8e00ff */
[----:B--2---:R-:W-:-:S04]  /*18b20*/  IMAD R16, R16, R4, RZ ;  /* 0x0000000410107224 */ /* 0x004fc800078e02ff */
[----:B------:R-:W-:-:S05]  /*18b30*/  IMAD.IADD R5, R5, 0x1, R16 ;  /* 0x0000000105057824 */ /* 0x000fca00078e0210 */
[----:B------:R-:W-:-:S13]  /*18b40*/  ISETP.GT.AND P6, PT, R5, R0, PT ;  /* 0x000000000500720c */ /* 0x000fda0003fc4270 */
[----:B------:R-:W-:Y:S05]  /*18b50*/  @P6 BRA `(.L_x_6083) ;  /* 0x0000000000a06947 */ /* 0x000fea0003800000 */
.L_x_6088:
[----:B------:R-:W2:Y:S01]  /*18b60*/  LDC R2, c[0x0][0xc3c] ;  /* 0x00030f00ff027b82 */ /* 0x000ea20000000800 */
[----:B------:R-:W-:-:S05]  /*18b70*/  VIADD R19, R19, 0x1f ;  /* 0x0000001f13137836 */ /* 0x000fca0000000000 */
[----:B--2---:R-:W-:-:S13]  /*18b80*/  ISETP.GE.AND P6, PT, R19, R2, PT ;  /* 0x000000021300720c */ /* 0x004fda0003fc6270 */
[----:B------:R-:W-:Y:S05]  /*18b90*/  @P6 BRA `(.L_x_6084) ;  /* 0x0000000400dc6947 */ /* 0x000fea0003800000 */
[----:B0-----:R-:W0:Y:S01]  /*18ba0*/  S2R R3, SR_TID.X ;  /* 0x0000000000037919 */ /* 0x001e220000002100 */
[----:B------:R-:W-:Y:S01]  /*18bb0*/  BSSY B0, `(.L_x_6085) ;  /* 0x000000a000007945 */ /* 0x000fe20003800000 */
[----:B0-----:R-:W-:-:S05]  /*18bc0*/  LOP3.LUT R3, R3, 0x1f, RZ, 0xc0, !PT ;  /* 0x0000001f03037812 */ /* 0x001fca00078ec0ff */
[----:B------:R-:W-:-:S05]  /*18bd0*/  IMAD.IADD R4, R19, 0x1, R3 ;  /* 0x0000000113047824 */ /* 0x000fca00078e0203 */
[----:B------:R-:W-:Y:S01]  /*18be0*/  ISETP.GE.OR P6, PT, R4, R2, !P0 ;  /* 0x000000020400720c */ /* 0x000fe200047c6670 */
[----:B------:R-:W-:-:S12]  /*18bf0*/  IMAD.MOV.U32 R2, RZ, RZ, RZ ;  /* 0x000000ffff027224 */ /* 0x000fd800078e00ff */
[----:B------:R-:W-:Y:S05]  /*18c00*/  @P6 BRA `(.L_x_6086) ;  /* 0x0000000000106947 */ /* 0x000fea0003800000 */
[----:B------:R-:W0:Y:S01]  /*18c10*/  LDC.64 R2, c[0x0][0xc80] ;  /* 0x00032000ff027b82 */ /* 0x000e220000000a00 */
[----:B------:R-:W-:Y:S01]  /*18c20*/  ULDC.64 UR4, c[0x0][0x208] ;  /* 0x0000820000047ab9 */ /* 0x000fe20000000a00 */
[----:B0-----:R-:W-:-:S06]  /*18c30*/  IMAD.WIDE R2, R4, 0x4, R2 ;  /* 0x0000000404027825 */ /* 0x001fcc00078e0202 */
[----:B------:R0:W5:Y:S02]  /*18c40*/  LDG.E R2, desc[UR4][R2.64] ;  /* 0x0000000402027981 */ /* 0x000164000c1e1900 */
.L_x_6086:
[----:B------:R-:W-:Y:S05]  /*18c50*/  BSYNC B0 ;  /* 0x0000000000007941 */ /* 0x000fea0003800000 */
.L_x_6085:
        /* <DEDUP_REMOVED lines=18> */
.L_x_6156:
[----:B------:R-:W-:Y:S02]  /*18d80*/  ULDC UR4, c[0x0][0xc38] ;  /* 0x00030e0000047ab9 */ /* 0x000fe40000000800 */
[----:B------:R-:W-:-:S04]  /*18d90*/  IMAD.U32 R4, RZ, RZ, UR4 ;  /* 0x00000004ff047e24 */ /* 0x000fc8000f8e00ff */
[----:B--2---:R-:W-:-:S04]  /*18da0*/  IMAD R16, R16, R4, RZ ;  /* 0x0000000410107224 */ /* 0x004fc800078e02ff */
[----:B------:R-:W-:-:S05]  /*18db0*/  IMAD.IADD R5, R16, 0x1, R5 ;  /* 0x0000000110057824 */ /* 0x000fca00078e0205 */
[----:B------:R-:W-:-:S13]  /*18dc0*/  ISETP.GT.AND P6, PT, R5, R0, PT ;  /* 0x000000000500720c */ /* 0x000fda0003fc4270 */
[----:B------:R-:W-:Y:S05]  /*18dd0*/  @!P6 BRA `(.L_x_6088) ;  /* 0xfffffffc0060e947 */ /* 0x000fea000383ffff */
.L_x_6083:
        /* <DEDUP_REMOVED lines=8> */
.L_x_6160:
[----:B------:R-:W-:Y:S01]  /*18e60*/  ISETP.NE.AND P0, PT, R5, RZ, PT ;  /* 0x000000ff0500720c */ /* 0x000fe20003f05270 */
[----:B------:R-:W-:-:S12]  /*18e70*/  IMAD.MOV.U32 R5, RZ, RZ, RZ ;  /* 0x000000ffff057224 */ /* 0x000fd800078e00ff */
[----:B------:R-:W-:Y:S05]  /*18e80*/  @!P0 BRA `(.L_x_6090) ;  /* 0x0000000000148947 */ /* 0x000fea0003800000 */
[----:B------:R-:W-:Y:S01]  /*18e90*/  UMOV UR4, 0xffffffff ;  /* 0xffffffff00047882 */ /* 0x000fe20000000000 */
[----:B------:R-:W-:Y:S02]  /*18ea0*/  VIADD R12, R6, 0xffffffff ;  /* 0xffffffff060c7836 */ /* 0x000fe40000000000 */
[----:B------:R-:W-:Y:S05]  /*18eb0*/  BRA.DIV UR4, `(.L_x_6091) ;  /* 0x0000002604607947 */ /* 0x000fea000b800000 */
[----:B0-----:R0:W0:Y:S02]  /*18ec0*/  SHFL.IDX PT, R3, R3, R12, 0x1f ;  /* 0x00001f0c03037589 */ /* 0x00102400000e0000 */
.L_x_6163:
[----:B0-----:R-:W-:-:S07]  /*18ed0*/  IMAD.MOV.U32 R5, RZ, RZ, R3 ;  /* 0x000000ffff057224 */ /* 0x001fce00078e0003 */
.L_x_6090:
[----:B0-2---:R-:W0:Y:S01]  /*18ee0*/  LDC.64 R2, c[0x0][0xc90] ;  /* 0x00032400ff027b82 */ /* 0x005e220000000a00 */
[----:B------:R-:W-:Y:S01]  /*18ef0*/  IMAD.IADD R19, R6, 0x1, R19 ;  /* 0x0000000106137824 */ /* 0x000fe200078e0213 */
[----:B------:R-:W-:-:S03]  /*18f00*/  ULDC.64 UR4, c[0x0][0x208] ;  /* 0x0000820000047ab9 */ /* 0x000fc60000000a00 */
[----:B0-----:R-:W-:-:S05]  /*18f10*/  IMAD.WIDE R2, R19, 0x4, R2 ;  /* 0x0000000413027825 */ /* 0x001fca00078e0202 */
[----:B----4-:R-:W3:Y:S01]  /*18f20*/  LDG.E R7, desc[UR4][R2.64] ;  /* 0x0000000402077981 */ /* 0x010ee2000c1e1900 */
        /* <DEDUP_REMOVED lines=62> */
.L_x_6084:
[----:B------:R-:W-:Y:S01]  /*19310*/  UMOV UR4, URZ ;  /* 0x0000003f00047c82 */ /* 0x000fe20008000000 */
[----:B------:R-:W-:Y:S01]  /*19320*/  UMOV UR5, URZ ;  /* 0x0000003f00057c82 */ /* 0x000fe20008000000 */
[----:B------:R-:W-:Y:S01]  /*19330*/  ULDC UR6, c[0x0][0xc3c] ;  /* 0x00030f0000067ab9 */ /* 0x000fe20000000800 */
[----:B------:R-:W-:Y:S02]  /*19340*/  IMAD.MOV.U32 R16, RZ, RZ, R0 ;  /* 0x000000ffff107224 */ /* 0x000fe400078e0000 */
[----:B------:R-:W-:Y:S02]  /*19350*/  IMAD.U32 R17, RZ, RZ, UR4 ;  /* 0x00000004ff117e24 */ /* 0x000fe4000f8e00ff */
[----:B------:R-:W-:Y:S02]  /*19360*/  IMAD.U32 R18, RZ, RZ, UR5 ;  /* 0x00000005ff127e24 */ /* 0x000fe4000f8e00ff */
[----:B------:R-:W-:-:S07]  /*19370*/  IMAD.U32 R19, RZ, RZ, UR6 ;  /* 0x00000006ff137e24 */ /* 0x000fce000f8e00ff */
.L_x_6092:
        /* <DEDUP_REMOVED lines=12> */
.L_x_6081:
[----:B------:R-:W-:Y:S02]  /*19440*/  ULDC UR4, c[0x0][0xc3c] ;  /* 0x00030f0000047ab9 */ /* 0x000fe40000000800 */
[----:B--2---:R-:W-:-:S13]  /*19450*/  ISETP.GE.AND P0, PT, R19, UR4, PT ;  /* 0x0000000413007c0c */ /* 0x004fda000bf06270 */
[----:B------:R-:W-:Y:S05]  /*19460*/  @!P0 BRA `(.L_x_6093) ;  /* 0xffffffa400788947 */ /* 0x000fea000383ffff */
[----:B------:R-:W-:Y:S05]  /*19470*/  BSYNC B8 ;  /* 0x0000000000087941 */ /* 0x000fea0003800000 */
.L_x_5987:
[----:B0-----:R-:W2:Y:S01]  /*19480*/  LDL.LU R0, [R1+0x48] ;  /* 0x0000480001007983 */ /* 0x001ea20000300800 */
[----:B------:R-:W-:Y:S01]  /*19490*/  BSSY B0, `(.L_x_6094) ;  /* 0x000000b000007945 */ /* 0x000fe20003800000 */
[----:B------:R-:W0:Y:S01]  /*194a0*/  S2R R5, SR_CgaCtaId ;  /* 0x0000000000057919 */ /* 0x000e220000008800 */
[----:B--2---:R-:W-:-:S05]  /*194b0*/  VIADD R0, R0, 0x1 ;  /* 0x0000000100007836 */ /* 0x004fca0000000000 */
[----:B---3--:R-:W-:-:S04]  /*194c0*/  LEA.HI R2, R0, R0, RZ, 0x1 ;  /* 0x0000000000027211 */ /* 0x008fc800078f08ff */
[----:B------:R-:W-:-:S05]  /*194d0*/  LOP3.LUT R3, R2, 0xfffffffe, RZ, 0xc0, !PT ;  /* 0xfffffffe02037812 */ /* 0x000fca00078ec0ff */
[----:B------:R-:W-:Y:S01]  /*194e0*/  IMAD.IADD R3, R0, 0x1, -R3 ;  /* 0x0000000100037824 */ /* 0x000fe200078e0a03 */
[----:B------:R-:W-:-:S04]  /*194f0*/  MOV R0, 0x400 ;  /* 0x0000040000007802 */ /* 0x000fc80000000f00 */
[----:B0-----:R-:W-:Y:S02]  /*19500*/  LEA R0, R5, R0, 0x18 ;  /* 0x0000000005007211 */ /* 0x001fe400078ec0ff */
[----:B------:R-:W-:-:S04]  /*19510*/  SHF.L.U32 R3, R3, 0x1f, RZ ;  /* 0x0000001f03037819 */ /* 0x000fc800000006ff */
[----:B------:R-:W0:Y:S02]  /*19520*/  SYNCS.PHASECHK.TRANS64.TRYWAIT P0, [R0+URZ+0x36820], R3 ;  /* 0x03682003000075a7 */ /* 0x000e24000800017f */
[----:B0-----:R-:W-:Y:S05]  /*19530*/  @!P0 BRA `(.L_x_6095) ;  /* 0x0000001c00e88947 */ /* 0x001fea0003800000 */
.L_x_6164:
[----:B------:R-:W-:Y:S05]  /*19540*/  BSYNC B0 ;  /* 0x0000000000007941 */ /* 0x000fea0003800000 */
.L_x_6094:
[----:B------:R-:W-:-:S03]  /*19550*/  UMOV UR4, 0xffffffff ;  /* 0xffffffff00047882 */ /* 0x000fc60000000000 */
[----:B------:R-:W-:Y:S05]  /*19560*/  BRA.DIV UR4, `(.L_x_6096) ;  /* 0x0000001e04f07947 */ /* 0x000fea000b800000 */
[----:B------:R-:W2:Y:S02]  /*19570*/  S2R R2, SR_TID.X ;  /* 0x0000000000027919 */ /* 0x000ea40000002100 */
[----:B--2---:R-:W-:-:S04]  /*19580*/  SHF.R.U32.HI R2, RZ, 0x5, R2 ;  /* 0x00000005ff027819 */ /* 0x004fc80000011602 */
[----:B------:R-:W-:-:S05]  /*19590*/  LOP3.LUT R2, R2, 0x3, RZ, 0xc0, !PT ;  /* 0x0000000302027812 */ /* 0x000fca00078ec0ff */
[----:B------:R2:W3:Y:S02]  /*195a0*/  SHFL.IDX PT, R14, R2, RZ, 0x1f ;  /* 0x00001fff020e7589 */ /* 0x0004e400000e0000 */
.L_x_6167:
[----:B---3--:R-:W-:Y:S01]  /*195b0*/  ISETP.NE.AND P0, PT, R14, RZ, PT ;  /* 0x000000ff0e00720c */ /* 0x008fe20003f05270 */
[----:B------:R-:W-:-:S12]  /*195c0*/  BSSY B0, `(.L_x_6097) ;  /* 0x0000029000007945 */ /* 0x000fd80003800000 */
[----:B------:R-:W-:Y:S05]  /*195d0*/  @P0 BRA `(.L_x_6098) ;  /* 0x00000000009c0947 */ /* 0x000fea0003800000 */
[----:B------:R-:W-:-:S03]  /*195e0*/  UMOV UR4, 0xffffffff ;  /* 0xffffffff00047882 */ /* 0x000fc60000000000 */
[----:B------:R-:W-:Y:S05]  /*195f0*/  BRA.DIV UR4, `(.L_x_6099) ;  /* 0x0000002204007947 */ /* 0x000fea000b800000 */
[----:B------:R-:W-:-:S13]  /*19600*/  ELECT P6, URZ, PT ;  /* 0x00000000003f782f */ /* 0x000fda00038c0000 */
.L_x_6170:
        /* <DEDUP_REMOVED lines=8> */
.L_x_6100:
[----:B0-----:R-:W2:Y:S04]  /*19690*/  LDL R3, [R1+0x8] ;  /* 0x0000080001037983 */ /* 0x001ea80000100800 */
[----:B----4-:R-:W3:Y:S01]  /*196a0*/  LDL.LU R7, [R1+0x14] ;  /* 0x0000140001077983 */ /* 0x010ee20000300800 */
        /* <DEDUP_REMOVED lines=12> */
.L_x_6171:
[----:B------:R-:W2:Y:S02]  /*19770*/  SYNCS.PHASECHK.TRANS64.TRYWAIT P0, [R7+URZ], R2 ;  /* 0x00000002070075a7 */ /* 0x000ea4000800017f */
[----:B--2---:R-:W-:Y:S05]  /*19780*/  @!P0 BRA `(.L_x_6102) ;  /* 0x0000001c00d08947 */ /* 0x004fea0003800000 */
.L_x_6172:
[----:B------:R-:W-:Y:S05]  /*19790*/  @!P2 BRA `(.L_x_6103) ;  /* 0x000000000004a947 */ /* 0x000fea0003800000 */
[----:B------:R-:W-:Y:S01]  /*197a0*/  BPT.TRAP 0x1 ;  /* 0x000000040000795c */ /* 0x000fe20000300000 */
.L_x_6103:
[----:B------:R-:W3:Y:S01]  /*197b0*/  LDL.LU R4, [R1+0x8] ;  /* 0x0000080001047983 */ /* 0x000ee20000300800 */
[----:B------:R-:W-:-:S04]  /*197c0*/  VIADD R0, R0, 0x36860 ;  /* 0x0003686000007836 */ /* 0x000fc80000000000 */
[----:B---3--:R-:W-:-:S04]  /*197d0*/  IMAD R4, R4, 0x8, R0 ;  /* 0x0000000804047824 */ /* 0x008fc800078e0200 */
[----:B------:R-:W3:Y:S02]  /*197e0*/  SYNCS.PHASECHK.TRANS64.TRYWAIT P0, [R4+URZ], R5 ;  /* 0x00000005040075a7 */ /* 0x000ee4000800017f */
[----:B---3--:R-:W-:Y:S05]  /*197f0*/  @!P0 BRA `(.L_x_6104) ;  /* 0x0000001c00c88947 */ /* 0x008fea0003800000 */
.L_x_6173:
[----:B------:R-:W-:-:S07]  /*19800*/  IMAD R3, R3, 0x8, R0 ;  /* 0x0000000803037824 */ /* 0x000fce00078e0200 */
.L_x_6105:
[----:B----4-:R4:W0:Y:S02]  /*19810*/  SYNCS.PHASECHK.TRANS64.TRYWAIT P0, [R3+URZ], R2 ;  /* 0x00000002030075a7 */ /* 0x010824000800017f */
[----:B0-----:R-:W-:Y:S05]  /*19820*/  @!P0 NANOSLEEP.SYNCS 0x989680 ;  /* 0x009896800000895d */ /* 0x001fea0003900000 */
[----:B------:R-:W0:Y:S02]  /*19830*/  @!P0 SYNCS.PHASECHK.TRANS64 P0, [R3+URZ], R2 ;  /* 0x00000002030085a7 */ /* 0x000e24000800007f */
[----:B0-----:R-:W-:Y:S05]  /*19840*/  @!P0 BRA `(.L_x_6105) ;  /* 0xfffffffc00f08947 */ /* 0x001fea000383ffff */
.L_x_6098:
[----:B------:R-:W-:Y:S05]  /*19850*/  BSYNC B0 ;  /* 0x0000000000007941 */ /* 0x000fea0003800000 */
.L_x_6097:
[----:B------:R-:W-:Y:S05]  /*19860*/  EXIT ;  /* 0x000000000000794d */ /* 0x000fea0003800000 */
.L_x_5929:
[----:B0-----:R-:W-:-:S04]  /*19870*/  IMAD.U32 R3, RZ, RZ, UR38 ;  /* 0x00000026ff037e24 */ /* 0x001fc8000f8e00ff */
[----:B------:R0:W1:Y:S03]  /*19880*/  SYNCS.PHASECHK.TRANS64.TRYWAIT P1, [R3+URZ+0x36800], R0 ;  /* 0x03680000030075a7 */ /* 0x000066000802017f */
[----:B-1----:R-:W-:Y:S05]  /*19890*/  @!P1 NANOSLEEP.SYNCS 0x989680 ;  /* 0x009896800000995d */ /* 0x002fea0003900000 */
[----:B------:R-:W1:Y:S02]  /*198a0*/  @!P1 SYNCS.PHASECHK.TRANS64 P1, [R3+URZ+0x36800], R0 ;  /* 0x03680000030095a7 */ /* 0x000e64000802007f */
[----:B-1----:R-:W-:Y:S05]  /*198b0*/  @!P1 BRA `(.L_x_5929) ;  /* 0xfffffffc00ec9947 */ /* 0x002fea000383ffff */
[----:B------:R-:W-:Y:S05]  /*198c0*/  BRA `(.L_x_6106) ;  /* 0xfffffe8000947947 */ /* 0x000fea000383ffff */
.L_x_5933:
[----:B-1----:R1:W2:Y:S02]  /*198d0*/  SYNCS.PHASECHK.TRANS64.TRYWAIT P2, [R0+URZ+0x36830], R3 ;  /* 0x03683003000075a7 */ /* 0x0022a4000804017f */
[----:B--2---:R-:W-:Y:S05]  /*198e0*/  @!P2 NANOSLEEP.SYNCS 0x989680 ;  /* 0x009896800000a95d */ /* 0x004fea0003900000 */
[----:B------:R-:W2:Y:S02]  /*198f0*/  @!P2 SYNCS.PHASECHK.TRANS64 P2, [R0+URZ+0x36830], R3 ;  /* 0x036830030000a5a7 */ /* 0x000ea4000804007f */
[----:B--2---:R-:W-:Y:S05]  /*19900*/  @!P2 BRA `(.L_x_5933) ;  /* 0xfffffffc00f0a947 */ /* 0x004fea000383ffff */
[----:B------:R-:W-:Y:S05]  /*19910*/  BRA `(.L_x_5932) ;  /* 0xfffffe8000b87947 */ /* 0x000fea000383ffff */
.L_x_5938:
[----:B-1----:R-:W-:-:S04]  /*19920*/  IMAD.U32 R7, RZ, RZ, UR37 ;  /* 0x00000025ff077e24 */ /* 0x002fc8000f8e00ff */
[----:B------:R1:W2:Y:S03]  /*19930*/  SYNCS.PHASECHK.TRANS64.TRYWAIT P3, [R7+URZ+0x36830], R6 ;  /* 0x03683006070075a7 */ /* 0x0002a6000806017f */
[----:B--2---:R-:W-:Y:S05]  /*19940*/  @!P3 NANOSLEEP.SYNCS 0x989680 ;  /* 0x009896800000b95d */ /* 0x004fea0003900000 */
[----:B------:R-:W2:Y:S02]  /*19950*/  @!P3 SYNCS.PHASECHK.TRANS64 P3, [R7+URZ+0x36830], R6 ;  /* 0x036830060700b5a7 */ /* 0x000ea4000806007f */
[----:B--2---:R-:W-:Y:S05]  /*19960*/  @!P3 BRA `(.L_x_5938) ;  /* 0xfffffffc00ecb947 */ /* 0x004fea000383ffff */
[----:B------:R-:W-:Y:S05]  /*19970*/  BRA `(.L_x_5937) ;  /* 0xfffffecc002c7947 */ /* 0x000fea000383ffff */
.L_x_5942:
[----:B-1----:R-:W-:-:S04]  /*19980*/  IMAD.U32 R7, RZ, RZ, UR4 ;  /* 0x00000004ff077e24 */ /* 0x002fc8000f8e00ff */
[----:B------:R1:W3:Y:S03]  /*19990*/  SYNCS.PHASECHK.TRANS64.TRYWAIT P3, [R7+URZ+0x36850], R0 ;  /* 0x03685000070075a7 */ /* 0x0002e6000806017f */
[----:B---3--:R-:W-:Y:S05]  /*199a0*/  @!P3 NANOSLEEP.SYNCS 0x989680 ;  /* 0x009896800000b95d */ /* 0x008fea0003900000 */
[----:B------:R-:W3:Y:S02]  /*199b0*/  @!P3 SYNCS.PHASECHK.TRANS64 P3, [R7+URZ+0x36850], R0 ;  /* 0x036850000700b5a7 */ /* 0x000ee4000806007f */
[----:B---3--:R-:W-:Y:S05]  /*199c0*/  @!P3 BRA `(.L_x_5942) ;  /* 0xfffffffc00ecb947 */ /* 0x008fea000383ffff */
[----:B------:R-:W-:Y:S05]  /*199d0*/  BRA `(.L_x_5941) ;  /* 0xfffffef000787947 */ /* 0x000fea000383ffff */
.L_x_5948:
[----:B-1----:R-:W-:-:S04]  /*199e0*/  IMAD.U32 R7, RZ, RZ, UR4 ;  /* 0x00000004ff077e24 */ /* 0x002fc8000f8e00ff */
[----:B------:R1:W2:Y:S03]  /*199f0*/  SYNCS.PHASECHK.TRANS64.TRYWAIT P2, [R7+URZ+0x36830], R6 ;  /* 0x03683006070075a7 */ /* 0x0002a6000804017f */
[----:B--2---:R-:W-:Y:S05]  /*19a00*/  @!P2 NANOSLEEP.SYNCS 0x989680 ;  /* 0x009896800000a95d */ /* 0x004fea0003900000 */
[----:B------:R-:W2:Y:S02]  /*19a10*/  @!P2 SYNCS.PHASECHK.TRANS64 P2, [R7+URZ+0x36830], R6 ;  /* 0x036830060700a5a7 */ /* 0x000ea4000804007f */
[----:B--2---:R-:W-:Y:S05]  /*19a20*/  @!P2 BRA `(.L_x_5948) ;  /* 0xfffffffc00eca947 */ /* 0x004fea000383ffff */
[----:B------:R-:W-:Y:S05]  /*19a30*/  BRA `(.L_x_5947) ;  /* 0xffffff1400b07947 */ /* 0x000fea000383ffff */
.L_x_5952:
[----:B-1----:R-:W-:-:S04]  /*19a40*/  IMAD.U32 R7, RZ, RZ, UR14 ;  /* 0x0000000eff077e24 */ /* 0x002fc8000f8e00ff */
[----:B------:R1:W3:Y:S03]  /*19a50*/  SYNCS.PHASECHK.TRANS64.TRYWAIT P2, [R7+URZ+0x36850], R0 ;  /* 0x03685000070075a7 */ /* 0x0002e6000804017f */
[----:B---3--:R-:W-:Y:S05]  /*19a60*/  @!P2 NANOSLEEP.SYNCS 0x989680 ;  /* 0x009896800000a95d */ /* 0x008fea0003900000 */
[----:B------:R-:W3:Y:S02]  /*19a70*/  @!P2 SYNCS.PHASECHK.TRANS64 P2, [R7+URZ+0x36850], R0 ;  /* 0x036850000700a5a7 */ /* 0x000ee4000804007f */
[----:B---3--:R-:W-:Y:S05]  /*19a80*/  @!P2 BRA `(.L_x_5952) ;  /* 0xfffffffc00eca947 */ /* 0x008fea000383ffff */
[----:B------:R-:W-:Y:S05]  /*19a90*/  BRA `(.L_x_5951) ;  /* 0xffffff3800fc7947 */ /* 0x000fea000383ffff */
.L_x_5957:
[----:B-1----:R-:W-:-:S04]  /*19aa0*/  IMAD.U32 R5, RZ, RZ, UR5 ;  /* 0x00000005ff057e24 */ /* 0x002fc8000f8e00ff */
[----:B------:R1:W2:Y:S03]  /*19ab0*/  SYNCS.PHASECHK.TRANS64.TRYWAIT P0, [R5+URZ+0x36850], R0 ;  /* 0x03685000050075a7 */ /* 0x0002a6000800017f */
[----:B--2---:R-:W-:Y:S05]  /*19ac0*/  @!P0 NANOSLEEP.SYNCS 0x989680 ;  /* 0x009896800000895d */ /* 0x004fea0003900000 */
[----:B------:R-:W2:Y:S02]  /*19ad0*/  @!P0 SYNCS.PHASECHK.TRANS64 P0, [R5+URZ+0x36850], R0 ;  /* 0x03685000050085a7 */ /* 0x000ea4000800007f */
[----:B--2---:R-:W-:Y:S05]  /*19ae0*/  @!P0 BRA `(.L_x_5957) ;  /* 0xfffffffc00ec8947 */ /* 0x004fea000383ffff */
[----:B------:R-:W-:Y:S05]  /*19af0*/  BRA `(.L_x_5956) ;  /* 0xffffff5c006c7947 */ /* 0x000fea000383ffff */
.L_x_5999:
        /* <DEDUP_REMOVED lines=8> */
[----:B01----:R-:W-:Y:S05]  /*19b80*/  WARPSYNC.COLLECTIVE R15, `(.L_x_6108) ;  /* 0x000000000f087348 */ /* 0x003fea0003c00000 */
[----:B------:R2:W3:Y:S02]  /*19b90*/  SHFL.IDX P6, R14, R13, R12, R11 ;  /* 0x0000000c0d0e7389 */ /* 0x0004e400000c000b */
[----:B0123--:R-:W-:Y:S01]  /*19ba0*/  ENDCOLLECTIVE ;  /* 0x000000000000791b */ /* 0x00ffe20003800000 */
.L_x_6108:
[----:B------:R-:W-:Y:S05]  /*19bb0*/  BSYNC B0 ;  /* 0x0000000000007941 */ /* 0x000fea0003800000 */
.L_x_6107:
[----:B------:R-:W-:Y:S05]  /*19bc0*/  BRA `(.L_x_6109) ;  /* 0xffffffa800d87947 */ /* 0x000fea000383ffff */
.L_x_6001:
[----:B------:R-:W-:Y:S01]  /*19bd0*/  BSSY B0, `(.L_x_6110) ;  /* 0x0000006000007945 */ /* 0x000fe20003800000 */
[----:B------:R-:W-:-:S07]  /*19be0*/  IMAD.MOV.U32 R15, RZ, RZ, -0x1 ;  /* 0xffffffffff0f7424 */ /* 0x000fce00078e00ff */
[----:B0123--:R-:W-:Y:S05]  /*19bf0*/  WARPSYNC.COLLECTIVE R15, `(.L_x_6111) ;  /* 0x000000000f0c7348 */ /* 0x00ffea0003c00000 */
[----:B------:R-:W-:Y:S02]  /*19c00*/  ELECT P6, UR62, PT ;  /* 0x00000000003e782f */ /* 0x000fe400038c0000 */
[----:B------:R-:W-:Y:S01]  /*19c10*/  MOV R14, UR62 ;  /* 0x0000003e000e7c02 */ /* 0x000fe20008000f00 */
[----:B0123--:R-:W-:Y:S10]  /*19c20*/  ENDCOLLECTIVE ;  /* 0x000000000000791b */ /* 0x00fff40003800000 */
.L_x_6111:
[----:B------:R-:W-:Y:S05]  /*19c30*/  BSYNC B0 ;  /* 0x0000000000007941 */ /* 0x000fea0003800000 */
.L_x_6110:
[----:B------:R-:W-:Y:S05]  /*19c40*/  BRA `(.L_x_6112) ;  /* 0xffffffa800e07947 */ /* 0x000fea000383ffff */
.L_x_6003:
[----:B---3--:R3:W4:Y:S02]  /*19c50*/  SYNCS.PHASECHK.TRANS64.TRYWAIT P0, [R0+URZ+0x36840], R2 ;  /* 0x03684002000075a7 */ /* 0x008724000800017f */
[----:B----4-:R-:W-:Y:S05]  /*19c60*/  @!P0 NANOSLEEP.SYNCS 0x989680 ;  /* 0x009896800000895d */ /* 0x010fea0003900000 */
[----:B------:R-:W4:Y:S02]  /*19c70*/  @!P0 SYNCS.PHASECHK.TRANS64 P0, [R0+URZ+0x36840], R2 ;  /* 0x03684002000085a7 */ /* 0x000f24000800007f */
[----:B----4-:R-:W-:Y:S05]  /*19c80*/  @!P0 BRA `(.L_x_6003) ;  /* 0xfffffffc00f08947 */ /* 0x010fea000383ffff */
[----:B------:R-:W-:Y:S05]  /*19c90*/  BRA `(.L_x_6113) ;  /* 0xffffffac00507947 */ /* 0x000fea000383ffff */
.L_x_6007:
[----:B------:R-:W2:Y:S01]  /*19ca0*/  LDL.LU R11, [R1+0x34] ;  /* 0x00003400010b7983 */ /* 0x000ea20000300800 */
[----:B------:R-:W-:Y:S01]  /*19cb0*/  IMAD.MOV.U32 R13, RZ, RZ, R0 ;  /* 0x000000ffff0d7224 */ /* 0x000fe200078e0000 */
[----:B------:R-:W-:Y:S01]  /*19cc0*/  LOP3.LUT R8, R8, 0x7f, RZ, 0xc0, !PT ;  /* 0x0000007f08087812 */ /* 0x000fe200078ec0ff */
[----:B------:R-:W-:Y:S02]  /*19cd0*/  IMAD.MOV.U32 R12, RZ, RZ, RZ ;  /* 0x000000ffff0c7224 */ /* 0x000fe400078e00ff */
[----:B------:R-:W-:Y:S01]  /*19ce0*/  IMAD.MOV.U32 R15, RZ, RZ, -0x1 ;  /* 0xffffffffff0f7424 */ /* 0x000fe200078e00ff */
[----:B------:R-:W-:-:S05]  /*19cf0*/  SHF.R.U32.HI R6, RZ, 0x3, R8 ;  /* 0x00000003ff067819 */ /* 0x000fca0000011608 */
[----:B------:R-:W-:Y:S02]  /*19d00*/  IMAD R17, R17, 0x80, R6 ;  /* 0x0000008011117824 */ /* 0x000fe400078e0206 */
[----:B--2---:R-:W-:Y:S02]  /*19d10*/  IMAD R2, R11, R7, RZ ;  /* 0x000000070b027224 */ /* 0x004fe400078e02ff */
[----:B------:R-:W-:-:S03]  /*19d20*/  IMAD.MOV.U32 R11, RZ, RZ, 0x181f ;  /* 0x0000181fff0b7424 */ /* 0x000fc600078e00ff */
[----:B------:R-:W-:-:S13]  /*19d30*/  ISETP.GE.AND P3, PT, R17, R2, PT ;  /* 0x000000021100720c */ /* 0x000fda0003f66270 */
[----:B-----5:R-:W-:Y:S05]  /*19d40*/  WARPSYNC.COLLECTIVE R15, `(.L_x_6114) ;  /* 0x000000000f087348 */ /* 0x020fea0003c00000 */
[----:B------:R0:W1:Y:S02]  /*19d50*/  SHFL.IDX P6, R14, R13, R12, R11 ;  /* 0x0000000c0d0e7389 */ /* 0x00006400000c000b */
[----:B01---5:R-:W-:Y:S01]  /*19d60*/  ENDCOLLECTIVE ;  /* 0x000000000000791b */ /* 0x023fe20003800000 */
.L_x_6114:
[----:B------:R-:W-:Y:S02]  /*19d70*/  IMAD.MOV.U32 R13, RZ, RZ, R3 ;  /* 0x000000ffff0d7224 */ /* 0x000fe400078e0003 */
[----:B------:R-:W-:-:S07]  /*19d80*/  IMAD.MOV.U32 R4, RZ, RZ, R14 ;  /* 0x000000ffff047224 */ /* 0x000fce00078e000e */
[----:B------:R-:W-:Y:S05]  /*19d90*/  WARPSYNC.COLLECTIVE R15, `(.L_x_6115) ;  /* 0x000000000f087348 */ /* 0x000fea0003c00000 */
[----:B------:R0:W1:Y:S02]  /*19da0*/  SHFL.IDX P6, R14, R13, R12, R11 ;  /* 0x0000000c0d0e7389 */ /* 0x00006400000c000b */
[----:B01----:R-:W-:Y:S01]  /*19db0*/  ENDCOLLECTIVE ;  /* 0x000000000000791b */ /* 0x003fe20003800000 */
.L_x_6115:
        /* <DEDUP_REMOVED lines=18> */
.L_x_6116:
[----:B------:R-:W-:-:S05]  /*19ee0*/  VIADD R4, R17, 0x10 ;  /* 0x0000001011047836 */ /* 0x000fca0000000000 */
[----:B------:R-:W-:Y:S01]  /*19ef0*/  ISETP.GE.AND P3, PT, R4, R2, PT ;  /* 0x000000020400720c */ /* 0x000fe20003f66270 */
[----:B------:R-:W-:Y:S02]  /*19f00*/  IMAD.MOV.U32 R13, RZ, RZ, R3 ;  /* 0x000000ffff0d7224 */ /* 0x000fe400078e0003 */
[----:B------:R-:W-:-:S10]  /*19f10*/  IMAD.MOV.U32 R8, RZ, RZ, R14 ;  /* 0x000000ffff087224 */ /* 0x000fd400078e000e */
[----:B------:R-:W-:Y:S05]  /*19f20*/  WARPSYNC.COLLECTIVE R15, `(.L_x_6117) ;  /* 0x000000000f087348 */ /* 0x000fea0003c00000 */
[----:B------:R0:W1:Y:S02]  /*19f30*/  SHFL.IDX P6, R14, R13, R12, R11 ;  /* 0x0000000c0d0e7389 */ /* 0x00006400000c000b */
[----:B01----:R-:W-:Y:S01]  /*19f40*/  ENDCOLLECTIVE ;  /* 0x000000000000791b */ /* 0x003fe20003800000 */
.L_x_6117:
[----:B------:R-:W-:Y:S01]  /*19f50*/  ULDC.64 UR4, c[0x0][0x208] ;  /* 0x0000820000047ab9 */ /* 0x000fe20000000a00 */
[----:B------:R-:W-:Y:S01]  /*19f60*/  IMAD.MOV.U32 R13, RZ, RZ, R0 ;  /* 0x000000ffff0d7224 */ /* 0x000fe200078e0000 */
[----:B------:R-:W-:Y:S01]  /*19f70*/  MOV R12, 0x2 ;  /* 0x00000002000c7802 */ /* 0x000fe20000000f00 */
[----:B------:R-:W-:-:S05]  /*19f80*/  IMAD.MOV.U32 R6, RZ, RZ, R14 ;  /* 0x000000ffff067224 */ /* 0x000fca00078e000e */
[----:B------:R-:W-:-:S05]  /*19f90*/  @!P3 LEA R7, P5, R10, R6, 0x1 ;  /* 0x000000060a07b211 */ /* 0x000fca00078a08ff */
[----:B------:R-:W-:Y:S02]  /*19fa0*/  @!P3 IMAD.X R6, RZ, RZ, R8, P5 ;  /* 0x000000ffff06b224 */ /* 0x000fe400028e0608 */
        /* <DEDUP_REMOVED lines=11> */
.L_x_6118:
[----:B------:R-:W-:-:S05]  /*1a060*/  VIADD R4, R17, 0x20 ;  /* 0x0000002011047836 */ /* 0x000fca0000000000 */
[----:B------:R-:W-:Y:S01]  /*1a070*/  ISETP.GE.AND P3, PT, R4, R2, PT ;  /* 0x000000020400720c */ /* 0x000fe20003f66270 */
[----:B------:R-:W-:Y:S02]  /*1a080*/  IMAD.MOV.U32 R13, RZ, RZ, R3 ;  /* 0x000000ffff0d7224 */ /* 0x000fe400078e0003 */
[----:B------:R-:W-:-:S10]  /*1a090*/  IMAD.MOV.U32 R6, RZ, RZ, R14 ;  /* 0x000000ffff067224 */ /* 0x000fd400078e000e */
[----:B------:R-:W-:Y:S05]  /*1a0a0*/  WARPSYNC.COLLECTIVE R15, `(.L_x_6119) ;  /* 0x000000000f087348 */ /* 0x000fea0003c00000 */
[----:B------:R0:W1:Y:S02]  /*1a0b0*/  SHFL.IDX P6, R14, R13, R12, R11 ;  /* 0x0000000c0d0e7389 */ /* 0x00006400000c000b */
[----:B01----:R-:W-:Y:S01]  /*1a0c0*/  ENDCOLLECTIVE ;  /* 0x000000000000791b */ /* 0x003fe20003800000 */
.L_x_6119:
        /* <DEDUP_REMOVED lines=18> */
.L_x_6120:
[----:B------:R-:W-:-:S05]  /*1a1f0*/  VIADD R4, R17, 0x30 ;  /* 0x0000003011047836 */ /* 0x000fca0000000000 */
[----:B------:R-:W-:Y:S01]  /*1a200*/  ISETP.GE.AND P3, PT, R4, R2, PT ;  /* 0x000000020400720c */ /* 0x000fe20003f66270 */
[----:B------:R-:W-:Y:S02]  /*1a210*/  IMAD.MOV.U32 R13, RZ, RZ, R3 ;  /* 0x000000ffff0d7224 */ /* 0x000fe400078e0003 */
[----:B------:R-:W-:-:S10]  /*1a220*/  IMAD.MOV.U32 R4, RZ, RZ, R14 ;  /* 0x000000ffff047224 */ /* 0x000fd400078e000e */
[----:B------:R-:W-:Y:S05]  /*1a230*/  WARPSYNC.COLLECTIVE R15, `(.L_x_6121) ;  /* 0x000000000f087348 */ /* 0x000fea0003c00000 */
[----:B------:R0:W1:Y:S02]  /*1a240*/  SHFL.IDX P6, R14, R13, R12, R11 ;  /* 0x0000000c0d0e7389 */ /* 0x00006400000c000b */
[----:B01----:R-:W-:Y:S01]  /*1a250*/  ENDCOLLECTIVE ;  /* 0x000000000000791b */ /* 0x003fe20003800000 */
.L_x_6121:
        /* <DEDUP_REMOVED lines=18> */
.L_x_6122:
[----:B------:R-:W-:-:S05]  /*1a380*/  VIADD R4, R17, 0x40 ;  /* 0x0000004011047836 */ /* 0x000fca0000000000 */
[----:B------:R-:W-:Y:S01]  /*1a390*/  ISETP.GE.AND P3, PT, R4, R2, PT ;  /* 0x000000020400720c */ /* 0x000fe20003f66270 */
[----:B------:R-:W-:Y:S02]  /*1a3a0*/  IMAD.MOV.U32 R13, RZ, RZ, R3 ;  /* 0x000000ffff0d7224 */ /* 0x000fe400078e0003 */
[----:B------:R-:W-:-:S10]  /*1a3b0*/  IMAD.MOV.U32 R4, RZ, RZ, R14 ;  /* 0x000000ffff047224 */ /* 0x000fd400078e000e */
[----:B------:R-:W-:Y:S05]  /*1a3c0*/  WARPSYNC.COLLECTIVE R15, `(.L_x_6123) ;  /* 0x000000000f087348 */ /* 0x000fea0003c00000 */
[----:B------:R0:W1:Y:S02]  /*1a3d0*/  SHFL.IDX P6, R14, R13, R12, R11 ;  /* 0x0000000c0d0e7389 */ /* 0x00006400000c000b */
[----:B01----:R-:W-:Y:S01]  /*1a3e0*/  ENDCOLLECTIVE ;  /* 0x000000000000791b */ /* 0x003fe20003800000 */
.L_x_6123:
        /* <DEDUP_REMOVED lines=18> */
.L_x_6124:
[----:B------:R-:W-:-:S05]  /*1a510*/  VIADD R4, R17, 0x50 ;  /* 0x0000005011047836 */ /* 0x000fca0000000000 */
[----:B------:R-:W-:Y:S01]  /*1a520*/  ISETP.GE.AND P3, PT, R4, R2, PT ;  /* 0x000000020400720c */ /* 0x000fe20003f66270 */
[----:B------:R-:W-:Y:S02]  /*1a530*/  IMAD.MOV.U32 R13, RZ, RZ, R3 ;  /* 0x000000ffff0d7224 */ /* 0x000fe400078e0003 */
[----:B------:R-:W-:-:S10]  /*1a540*/  IMAD.MOV.U32 R4, RZ, RZ, R14 ;  /* 0x000000ffff047224 */ /* 0x000fd400078e000e */
[----:B------:R-:W-:Y:S05]  /*1a550*/  WARPSYNC.COLLECTIVE R15, `(.L_x_6125) ;  /* 0x000000000f087348 */ /* 0x000fea0003c00000 */
[----:B------:R0:W1:Y:S02]  /*1a560*/  SHFL.IDX P6, R14, R13, R12, R11 ;  /* 0x0000000c0d0e7389 */ /* 0x00006400000c000b */
[----:B01----:R-:W-:Y:S01]  /*1a570*/  ENDCOLLECTIVE ;  /* 0x000000000000791b */ /* 0x003fe20003800000 */
.L_x_6125:
[----:B------:R-:W-:Y:S01]  /*1a580*/  ULDC.64 UR4, c[0x0][0x208] ;  /* 0x0000820000047ab9 */ /* 0x000fe20000000a00 */
[----:B------:R-:W-:Y:S02]  /*1a590*/  IMAD.MOV.U32 R13, RZ, RZ, R0 ;  /* 0x000000ffff0d7224 */ /* 0x000fe400078e0000 */
[----:B------:R-:W-:Y:S02]  /*1a5a0*/  IMAD.MOV.U32 R12, RZ, RZ, 0x6 ;  /* 0x00000006ff0c7424 */ /* 0x000fe400078e00ff */
[----:B------:R-:W-:-:S05]  /*1a5b0*/  IMAD.MOV.U32 R5, RZ, RZ, R14 ;  /* 0x000000ffff057224 */ /* 0x000fca00078e000e */
[----:B------:R-:W-:-:S05]  /*1a5c0*/  @!P3 LEA R5, P4, R10, R5, 0x1 ;  /* 0x000000050a05b211 */ /* 0x000fca00078808ff */
[----:B------:R-:W-:Y:S01]  /*1a5d0*/  @!P3 IMAD.X R4, RZ, RZ, R4, P4 ;  /* 0x000000ffff04b224 */ /* 0x000fe200020e0604 */
[----:B------:R-:W-:-:S04]  /*1a5e0*/  ISETP.GE.AND P4, PT, R7, R2, PT ;  /* 0x000000020700720c */ /* 0x000fc80003f86270 */
        /* <DEDUP_REMOVED lines=12> */
.L_x_6126:
[----:B------:R-:W-:Y:S02]  /*1a6b0*/  IMAD.MOV.U32 R13, RZ, RZ, R3 ;  /* 0x000000ffff0d7224 */ /* 0x000fe400078e0003 */
[----:B------:R-:W-:-:S07]  /*1a6c0*/  IMAD.MOV.U32 R4, RZ, RZ, R14 ;  /* 0x000000ffff047224 */ /* 0x000fce00078e000e */
[----:B------:R-:W-:Y:S05]  /*1a6d0*/  WARPSYNC.COLLECTIVE R15, `(.L_x_6127) ;  /* 0x000000000f087348 */ /* 0x000fea0003c00000 */
[----:B------:R0:W1:Y:S02]  /*1a6e0*/  SHFL.IDX P6, R14, R13, R12, R11 ;  /* 0x0000000c0d0e7389 */ /* 0x00006400000c000b */
[----:B01----:R-:W-:Y:S01]  /*1a6f0*/  ENDCOLLECTIVE ;  /* 0x000000000000791b */ /* 0x003fe20003800000 */
.L_x_6127:
        /* <DEDUP_REMOVED lines=18> */
.L_x_6128:
[----:B------:R-:W-:Y:S02]  /*1a820*/  IMAD.MOV.U32 R13, RZ, RZ, R3 ;  /* 0x000000ffff0d7224 */ /* 0x000fe400078e0003 */
[----:B------:R-:W-:-:S07]  /*1a830*/  IMAD.MOV.U32 R0, RZ, RZ, R14 ;  /* 0x000000ffff007224 */ /* 0x000fce00078e000e */
[----:B------:R-:W-:Y:S05]  /*1a840*/  WARPSYNC.COLLECTIVE R15, `(.L_x_6129) ;  /* 0x000000000f087348 */ /* 0x000fea0003c00000 */
[----:B------:R0:W1:Y:S02]  /*1a850*/  SHFL.IDX P6, R14, R13, R12, R11 ;  /* 0x0000000c0d0e7389 */ /* 0x00006400000c000b */
[----:B01----:R-:W-:Y:S01]  /*1a860*/  ENDCOLLECTIVE ;  /* 0x000000000000791b */ /* 0x003fe20003800000 */
.L_x_6129:
[----:B------:R-:W-:Y:S01]  /*1a870*/  IMAD.MOV.U32 R3, RZ, RZ, R14 ;  /* 0x000000ffff037224 */ /* 0x000fe200078e000e */
[----:B------:R-:W-:Y:S06]  /*1a880*/  BRA `(.L_x_6130) ;  /* 0xffffffb000207947 */ /* 0x000fec000383ffff */
.L_x_6012:
[----:B0-----:R-:W2:Y:S02]  /*1a890*/  LDL R2, [R1+0x4] ;  /* 0x0000040001027983 */ /* 0x001ea40000100800 */
[----:B--2---:R0:W1:Y:S02]  /*1a8a0*/  SYNCS.PHASECHK.TRANS64.TRYWAIT P0, [R2+URZ+0x36820], R0 ;  /* 0x03682000020075a7 */ /* 0x004064000800017f */
[----:B-1----:R-:W-:Y:S05]  /*1a8b0*/  @!P0 NANOSLEEP.SYNCS 0x989680 ;  /* 0x009896800000895d */ /* 0x002fea0003900000 */
[----:B------:R-:W1:Y:S02]  /*1a8c0*/  @!P0 SYNCS.PHASECHK.TRANS64 P0, [R2+URZ+0x36820], R0 ;  /* 0x03682000020085a7 */ /* 0x000e64000800007f */
[----:B-1----:R-:W-:Y:S05]  /*1a8d0*/  @!P0 BRA `(.L_x_6012) ;  /* 0xfffffffc00ec8947 */ /* 0x002fea000383ffff */
[----:B------:R-:W-:Y:S05]  /*1a8e0*/  BRA `(.L_x_6131) ;  /* 0xffffffb0009c7947 */ /* 0x000fea000383ffff */
.L_x_6021:
[----:B-1----:R1:W2:Y:S02]  /*1a8f0*/  SYNCS.PHASECHK.TRANS64.TRYWAIT P0, [R2+URZ+0x36840], R0 ;  /* 0x03684000020075a7 */ /* 0x0022a4000800017f */
[----:B--2---:R-:W-:Y:S05]  /*1a900*/  @!P0 NANOSLEEP.SYNCS 0x989680 ;  /* 0x009896800000895d */ /* 0x004fea0003900000 */
[----:B------:R-:W2:Y:S02]  /*1a910*/  @!P0 SYNCS.PHASECHK.TRANS64 P0, [R2+URZ+0x36840], R0 ;  /* 0x03684000020085a7 */ /* 0x000ea4000800007f */
[----:B--2---:R-:W-:Y:S05]  /*1a920*/  @!P0 BRA `(.L_x_6021) ;  /* 0xfffffffc00f08947 */ /* 0x004fea000383ffff */
[----:B------:R-:W-:Y:S05]  /*1a930*/  BRA `(.L_x_6132) ;  /* 0xffffffb400647947 */ /* 0x000fea000383ffff */
.L_x_6028:
[----:B0-----:R0:W1:Y:S02]  /*1a940*/  SYNCS.PHASECHK.TRANS64.TRYWAIT P0, [R2+URZ+0x60], R0 ;  /* 0x00006000020075a7 */ /* 0x001064000800017f */
[----:B-1----:R-:W-:Y:S05]  /*1a950*/  @!P0 NANOSLEEP.SYNCS 0x989680 ;  /* 0x009896800000895d */ /* 0x002fea0003900000 */
[----:B------:R-:W1:Y:S02]  /*1a960*/  @!P0 SYNCS.PHASECHK.TRANS64 P0, [R2+URZ+0x60], R0 ;  /* 0x00006000020085a7 */ /* 0x000e64000800007f */
[----:B-1----:R-:W-:Y:S05]  /*1a970*/  @!P0 BRA `(.L_x_6028) ;  /* 0xfffffffc00f08947 */ /* 0x002fea000383ffff */
[----:B------:R-:W-:Y:S05]  /*1a980*/  BRA `(.L_x_6133) ;  /* 0xffffffb800807947 */ /* 0x000fea000383ffff */
.L_x_6038:
[----:B---3--:R3:W4:Y:S02]  /*1a990*/  SYNCS.PHASECHK.TRANS64.TRYWAIT P0, [R3+URZ+0x36840], R2 ;  /* 0x03684002030075a7 */ /* 0x008724000800017f */
[----:B----4-:R-:W-:Y:S05]  /*1a9a0*/  @!P0 NANOSLEEP.SYNCS 0x989680 ;  /* 0x009896800000895d */ /* 0x010fea0003900000 */
[----:B------:R-:W4:Y:S02]  /*1a9b0*/  @!P0 SYNCS.PHASECHK.TRANS64 P0, [R3+URZ+0x36840], R2 ;  /* 0x03684002030085a7 */ /* 0x000f24000800007f */
[----:B----4-:R-:W-:Y:S05]  /*1a9c0*/  @!P0 BRA `(.L_x_6038) ;  /* 0xfffffffc00f08947 */ /* 0x010fea000383ffff */
[----:B------:R-:W-:Y:S05]  /*1a9d0*/  BRA `(.L_x_6134) ;  /* 0xffffffc000687947 */ /* 0x000fea000383ffff */
.L_x_6045:
[----:B--2---:R2:W3:Y:S02]  /*1a9e0*/  SYNCS.PHASECHK.TRANS64.TRYWAIT P0, [R2+URZ+0x60], R3 ;  /* 0x00006003020075a7 */ /* 0x0044e4000800017f */
[----:B---3--:R-:W-:Y:S05]  /*1a9f0*/  @!P0 NANOSLEEP.SYNCS 0x989680 ;  /* 0x009896800000895d */ /* 0x008fea0003900000 */
[----:B------:R-:W3:Y:S02]  /*1aa00*/  @!P0 SYNCS.PHASECHK.TRANS64 P0, [R2+URZ+0x60], R3 ;  /* 0x00006003020085a7 */ /* 0x000ee4000800007f */
[----:B---3--:R-:W-:Y:S05]  /*1aa10*/  @!P0 BRA `(.L_x_6045) ;  /* 0xfffffffc00f08947 */ /* 0x008fea000383ffff */
[----:B------:R-:W-:Y:S05]  /*1aa20*/  BRA `(.L_x_6135) ;  /* 0xffffffc400847947 */ /* 0x000fea000383ffff */
.L_x_6055:
[----:B----4-:R4:W0:Y:S02]  /*1aa30*/  SYNCS.PHASECHK.TRANS64.TRYWAIT P0, [R2+URZ+0x36840], R3 ;  /* 0x03684003020075a7 */ /* 0x010824000800017f */
[----:B0-----:R-:W-:Y:S05]  /*1aa40*/  @!P0 NANOSLEEP.SYNCS 0x989680 ;  /* 0x009896800000895d */ /* 0x001fea0003900000 */
[----:B------:R-:W0:Y:S02]  /*1aa50*/  @!P0 SYNCS.PHASECHK.TRANS64 P0, [R2+URZ+0x36840], R3 ;  /* 0x03684003020085a7 */ /* 0x000e24000800007f */
[----:B0-----:R-:W-:Y:S05]  /*1aa60*/  @!P0 BRA `(.L_x_6055) ;  /* 0xfffffffc00f08947 */ /* 0x001fea000383ffff */
[----:B------:R-:W-:Y:S05]  /*1aa70*/  BRA `(.L_x_6136) ;  /* 0xffffffcc003c7947 */ /* 0x000fea000383ffff */
.L_x_6062:
[----:B--2---:R2:W3:Y:S02]  /*1aa80*/  SYNCS.PHASECHK.TRANS64.TRYWAIT P0, [R2+URZ+0x60], R5 ;  /* 0x00006005020075a7 */ /* 0x0044e4000800017f */
[----:B---3--:R-:W-:Y:S05]  /*1aa90*/  @!P0 NANOSLEEP.SYNCS 0x989680 ;  /* 0x009896800000895d */ /* 0x008fea0003900000 */
[----:B------:R-:W3:Y:S02]  /*1aaa0*/  @!P0 SYNCS.PHASECHK.TRANS64 P0, [R2+URZ+0x60], R5 ;  /* 0x00006005020085a7 */ /* 0x000ee4000800007f */
[----:B---3--:R-:W-:Y:S05]  /*1aab0*/  @!P0 BRA `(.L_x_6062) ;  /* 0xfffffffc00f08947 */ /* 0x008fea000383ffff */
[----:B------:R-:W-:Y:S05]  /*1aac0*/  BRA `(.L_x_6137) ;  /* 0xffffffd000587947 */ /* 0x000fea000383ffff */
.L_x_6074:
[----:B0-----:R0:W2:Y:S02]  /*1aad0*/  SYNCS.PHASECHK.TRANS64.TRYWAIT P0, [R0+URZ+0x36860], R2 ;  /* 0x03686002000075a7 */ /* 0x0010a4000800017f */
[----:B--2---:R-:W-:Y:S05]  /*1aae0*/  @!P0 NANOSLEEP.SYNCS 0x989680 ;  /* 0x009896800000895d */ /* 0x004fea0003900000 */
[----:B------:R-:W2:Y:S02]  /*1aaf0*/  @!P0 SYNCS.PHASECHK.TRANS64 P0, [R0+URZ+0x36860], R2 ;  /* 0x03686002000085a7 */ /* 0x000ea4000800007f */
[----:B--2---:R-:W-:Y:S05]  /*1ab00*/  @!P0 BRA `(.L_x_6074) ;  /* 0xfffffffc00f08947 */ /* 0x004fea000383ffff */
[----:B------:R-:W-:Y:S05]  /*1ab10*/  BRA `(.L_x_6138) ;  /* 0xffffffd400f47947 */ /* 0x000fea000383ffff */
.L_x_6082:
[----:B------:R-:W-:Y:S01]  /*1ab20*/  BSSY B0, `(.L_x_6139) ;  /* 0x0000008000007945 */ /* 0x000fe20003800000 */
[----:B------:R-:W-:Y:S02]  /*1ab30*/  IMAD.MOV.U32 R13, RZ, RZ, R16 ;  /* 0x000000ffff0d7224 */ /* 0x000fe400078e0010 */
[----:B------:R-:W-:Y:S02]  /*1ab40*/  IMAD.MOV.U32 R12, RZ, RZ, RZ ;  /* 0x000000ffff0c7224 */ /* 0x000fe400078e00ff */
[----:B------:R-:W-:Y:S02]  /*1ab50*/  IMAD.MOV.U32 R11, RZ, RZ, 0x1f ;  /* 0x0000001fff0b7424 */ /* 0x000fe400078e00ff */
[----:B------:R-:W-:-:S07]  /*1ab60*/  IMAD.MOV.U32 R15, RZ, RZ, -0x1 ;  /* 0xffffffffff0f7424 */ /* 0x000fce00078e00ff */
[----:B-1--45:R-:W-:Y:S05]  /*1ab70*/  WARPSYNC.COLLECTIVE R15, `(.L_x_6140) ;  /* 0x000000000f087348 */ /* 0x032fea0003c00000 */
[----:B------:R0:W2:Y:S02]  /*1ab80*/  SHFL.IDX P6, R14, R13, R12, R11 ;  /* 0x0000000c0d0e7389 */ /* 0x0000a400000c000b */
[----:B012-45:R-:W-:Y:S01]  /*1ab90*/  ENDCOLLECTIVE ;  /* 0x000000000000791b */ /* 0x037fe20003800000 */
.L_x_6140:
[----:B------:R-:W-:Y:S05]  /*1aba0*/  BSYNC B0 ;  /* 0x0000000000007941 */ /* 0x000fea0003800000 */
.L_x_6139:
        /* <DEDUP_REMOVED lines=9> */
.L_x_6141:
        /* <DEDUP_REMOVED lines=19> */
.L_x_6142:
[----:B------:R-:W-:Y:S01]  /*1ad70*/  IMAD.MOV.U32 R12, RZ, RZ, 0x2 ;  /* 0x00000002ff0c7424 */ /* 0x000fe200078e00ff */
[----:B------:R-:W-:-:S05]  /*1ad80*/  SEL R7, R14, RZ, P1 ;  /* 0x000000ff0e077207 */ /* 0x000fca0000800000 */
[----:B------:R-:W-:-:S04]  /*1ad90*/  IMAD.IADD R3, R2, 0x1, R7 ;  /* 0x0000000102037824 */ /* 0x000fc800078e0207 */
[----:B------:R-:W-:-:S07]  /*1ada0*/  IMAD.MOV.U32 R13, RZ, RZ, R3 ;  /* 0x000000ffff0d7224 */ /* 0x000fce00078e0003 */
[----:B------:R-:W-:Y:S05]  /*1adb0*/  WARPSYNC.COLLECTIVE R15, `(.L_x_6143) ;  /* 0x000000000f087348 */ /* 0x000fea0003c00000 */
[----:B------:R0:W1:Y:S02]  /*1adc0*/  SHFL.UP P6, R14, R13, R12, R11 ;  /* 0x0400000c0d0e7389 */ /* 0x00006400000c000b */
[----:B01----:R-:W-:Y:S01]  /*1add0*/  ENDCOLLECTIVE ;  /* 0x000000000000791b */ /* 0x003fe20003800000 */
.L_x_6143:
        /* <DEDUP_REMOVED lines=8> */
.L_x_6144:
        /* <DEDUP_REMOVED lines=8> */
.L_x_6145:
        /* <DEDUP_REMOVED lines=8> */
.L_x_6146:
        /* <DEDUP_REMOVED lines=9> */
.L_x_6147:
[----:B------:R-:W-:Y:S01]  /*1aff0*/  IMAD.MOV.U32 R16, RZ, RZ, R14 ;  /* 0x000000ffff107224 */ /* 0x000fe200078e000e */
[----:B------:R-:W-:Y:S06]  /*1b000*/  BRA `(.L_x_6148) ;  /* 0xffffffd800bc7947 */ /* 0x000fec000383ffff */
.L_x_6087:
[----:B------:R-:W-:Y:S01]  /*1b010*/  BSSY B0, `(.L_x_6149) ;  /* 0x0000008000007945 */ /* 0x000fe20003800000 */
[----:B-----5:R-:W-:Y:S02]  /*1b020*/  IMAD.MOV.U32 R13, RZ, RZ, R2 ;  /* 0x000000ffff0d7224 */ /* 0x020fe400078e0002 */
[----:B------:R-:W-:Y:S02]  /*1b030*/  IMAD.MOV.U32 R12, RZ, RZ, 0x1 ;  /* 0x00000001ff0c7424 */ /* 0x000fe400078e00ff */
[----:B------:R-:W-:Y:S02]  /*1b040*/  IMAD.MOV.U32 R11, RZ, RZ, RZ ;  /* 0x000000ffff0b7224 */ /* 0x000fe400078e00ff */
[----:B------:R-:W-:-:S07]  /*1b050*/  IMAD.MOV.U32 R15, RZ, RZ, -0x1 ;  /* 0xffffffffff0f7424 */ /* 0x000fce00078e00ff */
[----:B01--4-:R-:W-:Y:S05]  /*1b060*/  WARPSYNC.COLLECTIVE R15, `(.L_x_6150) ;  /* 0x000000000f087348 */ /* 0x013fea0003c00000 */
[----:B------:R2:W3:Y:S02]  /*1b070*/  SHFL.UP P6, R14, R13, R12, R11 ;  /* 0x0400000c0d0e7389 */ /* 0x0004e400000c000b */
[----:B01234-:R-:W-:Y:S01]  /*1b080*/  ENDCOLLECTIVE ;  /* 0x000000000000791b */ /* 0x01ffe20003800000 */
.L_x_6150:
[----:B------:R-:W-:Y:S05]  /*1b090*/  BSYNC B0 ;  /* 0x0000000000007941 */ /* 0x000fea0003800000 */
.L_x_6149:
        /* <DEDUP_REMOVED lines=9> */
.L_x_6151:
[----:B------:R-:W-:Y:S01]  /*1b130*/  IMAD.MOV.U32 R12, RZ, RZ, 0x4 ;  /* 0x00000004ff0c7424 */ /* 0x000fe200078e00ff */
[----:B------:R-:W-:-:S05]  /*1b140*/  SEL R14, R14, RZ, P2 ;  /* 0x000000ff0e0e7207 */ /* 0x000fca0001000000 */
[----:B------:R-:W-:-:S04]  /*1b150*/  IMAD.IADD R3, R3, 0x1, R14 ;  /* 0x0000000103037824 */ /* 0x000fc800078e020e */
[----:B------:R-:W-:-:S07]  /*1b160*/  IMAD.MOV.U32 R13, RZ, RZ, R3 ;  /* 0x000000ffff0d7224 */ /* 0x000fce00078e0003 */
[----:B------:R-:W-:Y:S05]  /*1b170*/  WARPSYNC.COLLECTIVE R15, `(.L_x_6152) ;  /* 0x000000000f087348 */ /* 0x000fea0003c00000 */
[----:B------:R0:W1:Y:S02]  /*1b180*/  SHFL.UP P6, R14, R13, R12, R11 ;  /* 0x0400000c0d0e7389 */ /* 0x00006400000c000b */
[----:B01----:R-:W-:Y:S01]  /*1b190*/  ENDCOLLECTIVE ;  /* 0x000000000000791b */ /* 0x003fe20003800000 */
.L_x_6152:
[----:B------:R-:W-:Y:S01]  /*1b1a0*/  IMAD.MOV.U32 R12, RZ, RZ, 0x8 ;  /* 0x00000008ff0c7424 */ /* 0x000fe200078e00ff */
[----:B------:R-:W-:-:S05]  /*1b1b0*/  SEL R14, R14, RZ, P3 ;  /* 0x000000ff0e0e7207 */ /* 0x000fca0001800000 */
[----:B------:R-:W-:-:S04]  /*1b1c0*/  IMAD.IADD R3, R3, 0x1, R14 ;  /* 0x0000000103037824 */ /* 0x000fc800078e020e */
[----:B------:R-:W-:-:S07]  /*1b1d0*/  IMAD.MOV.U32 R13, RZ, RZ, R3 ;  /* 0x000000ffff0d7224 */ /* 0x000fce00078e0003 */
[----:B------:R-:W-:Y:S05]  /*1b1e0*/  WARPSYNC.COLLECTIVE R15, `(.L_x_6153) ;  /* 0x000000000f087348 */ /* 0x000fea0003c00000 */
[----:B------:R0:W1:Y:S02]  /*1b1f0*/  SHFL.UP P6, R14, R13, R12, R11 ;  /* 0x0400000c0d0e7389 */ /* 0x00006400000c000b */
[----:B01----:R-:W-:Y:S01]  /*1b200*/  ENDCOLLECTIVE ;  /* 0x000000000000791b */ /* 0x003fe20003800000 */
.L_x_6153:
[----:B------:R-:W-:Y:S01]  /*1b210*/  IMAD.MOV.U32 R12, RZ, RZ, 0x10 ;  /* 0x00000010ff0c7424 */ /* 0x000fe200078e00ff */
[----:B------:R-:W-:-:S05]  /*1b220*/  SEL R14, R14, RZ, P4 ;  /* 0x000000ff0e0e7207 */ /* 0x000fca0002000000 */
[----:B------:R-:W-:-:S04]  /*1b230*/  IMAD.IADD R3, R3, 0x1, R14 ;  /* 0x0000000103037824 */ /* 0x000fc800078e020e */
[----:B------:R-:W-:-:S07]  /*1b240*/  IMAD.MOV.U32 R13, RZ, RZ, R3 ;  /* 0x000000ffff0d7224 */ /* 0x000fce00078e0003 */
[----:B------:R-:W-:Y:S05]  /*1b250*/  WARPSYNC.COLLECTIVE R15, `(.L_x_6154) ;  /* 0x000000000f087348 */ /* 0x000fea0003c00000 */
[----:B------:R0:W1:Y:S02]  /*1b260*/  SHFL.UP P6, R14, R13, R12, R11 ;  /* 0x0400000c0d0e7389 */ /* 0x00006400000c000b */
[----:B01----:R-:W-:Y:S01]  /*1b270*/  ENDCOLLECTIVE ;  /* 0x000000000000791b */ /* 0x003fe20003800000 */
.L_x_6154:
        /* <DEDUP_REMOVED lines=8> */
.L_x_6155:
[----:B------:R-:W-:Y:S01]  /*1b300*/  IMAD.MOV.U32 R16, RZ, RZ, R14 ;  /* 0x000000ffff107224 */ /* 0x000fe200078e000e */
[----:B------:R-:W-:Y:S06]  /*1b310*/  BRA `(.L_x_6156) ;  /* 0xffffffd800987947 */ /* 0x000fec000383ffff */
.L_x_6089:
[----:B------:R-:W-:Y:S01]  /*1b320*/  BSSY B0, `(.L_x_6157) ;  /* 0x0000006000007945 */ /* 0x000fe20003800000 */
[----:B------:R-:W-:Y:S01]  /*1b330*/  PLOP3.LUT P6, PT, P6, PT, PT, 0x8, 0x0 ;  /* 0x000000000000781c */ /* 0x000fe200037ce170 */
[----:B------:R-:W-:-:S12]  /*1b340*/  IMAD.MOV.U32 R15, RZ, RZ, -0x1 ;  /* 0xffffffffff0f7424 */ /* 0x000fd800078e00ff */
[----:B01--45:R-:W-:Y:S05]  /*1b350*/  WARPSYNC.COLLECTIVE R15, `(.L_x_6158) ;  /* 0x000000000f087348 */ /* 0x033fea0003c00000 */
[----:B------:R-:W-:Y:S01]  /*1b360*/  VOTE.ANY R14, PT, P6 ;  /* 0x00000000000e7806 */ /* 0x000fe200030e0100 */
[----:B01--45:R-:W-:Y:S06]  /*1b370*/  ENDCOLLECTIVE ;  /* 0x000000000000791b */ /* 0x033fec0003800000 */
.L_x_6158:
[----:B------:R-:W-:Y:S05]  /*1b380*/  BSYNC B0 ;  /* 0x0000000000007941 */ /* 0x000fea0003800000 */
.L_x_6157:
        /* <DEDUP_REMOVED lines=9> */
.L_x_6159:
[----:B------:R-:W-:Y:S01]  /*1b420*/  IMAD.MOV.U32 R17, RZ, RZ, R14 ;  /* 0x000000ffff117224 */ /* 0x000fe200078e000e */
[----:B------:R-:W-:Y:S06]  /*1b430*/  BRA `(.L_x_6160) ;  /* 0xffffffd800887947 */ /* 0x000fec000383ffff */
.L_x_6091:
[----:B------:R-:W-:Y:S01]  /*1b440*/  BSSY B0, `(.L_x_6161) ;  /* 0x0000007000007945 */ /* 0x000fe20003800000 */
[----:B------:R-:W-:Y:S02]  /*1b450*/  IMAD.MOV.U32 R13, RZ, RZ, R3 ;  /* 0x000000ffff0d7224 */ /* 0x000fe400078e0003 */
[----:B------:R-:W-:Y:S02]  /*1b460*/  IMAD.MOV.U32 R11, RZ, RZ, 0x1f ;  /* 0x0000001fff0b7424 */ /* 0x000fe400078e00ff */
[----:B------:R-:W-:-:S07]  /*1b470*/  IMAD.MOV.U32 R15, RZ, RZ, -0x1 ;  /* 0xffffffffff0f7424 */ /* 0x000fce00078e00ff */
[----:B012345:R-:W-:Y:S05]  /*1b480*/  WARPSYNC.COLLECTIVE R15, `(.L_x_6162) ;  /* 0x000000000f087348 */ /* 0x03ffea0003c00000 */
[----:B------:R0:W0:Y:S02]  /*1b490*/  SHFL.IDX P6, R14, R13, R12, R11 ;  /* 0x0000000c0d0e7389 */ /* 0x00002400000c000b */
[----:B012345:R-:W-:Y:S01]  /*1b4a0*/  ENDCOLLECTIVE ;  /* 0x000000000000791b */ /* 0x03ffe20003800000 */
.L_x_6162:
[----:B------:R-:W-:Y:S05]  /*1b4b0*/  BSYNC B0 ;  /* 0x0000000000007941 */ /* 0x000fea0003800000 */
.L_x_6161:
[----:B------:R-:W-:Y:S01]  /*1b4c0*/  IMAD.MOV.U32 R3, RZ, RZ, R14 ;  /* 0x000000ffff037224 */ /* 0x000fe200078e000e */
[----:B------:R-:W-:Y:S06]  /*1b4d0*/  BRA `(.L_x_6163) ;  /* 0xffffffd8007c7947 */ /* 0x000fec000383ffff */
.L_x_6095:
[----:B0-----:R0:W2:Y:S02]  /*1b4e0*/  SYNCS.PHASECHK.TRANS64.TRYWAIT P0, [R0+URZ+0x36820], R3 ;  /* 0x03682003000075a7 */ /* 0x0010a4000800017f */
[----:B--2---:R-:W-:Y:S05]  /*1b4f0*/  @!P0 NANOSLEEP.SYNCS 0x989680 ;  /* 0x009896800000895d */ /* 0x004fea0003900000 */
[----:B------:R-:W2:Y:S02]  /*1b500*/  @!P0 SYNCS.PHASECHK.TRANS64 P0, [R0+URZ+0x36820], R3 ;  /* 0x03682003000085a7 */ /* 0x000ea4000800007f */
[----:B--2---:R-:W-:Y:S05]  /*1b510*/  @!P0 BRA `(.L_x_6095) ;  /* 0xfffffffc00f08947 */ /* 0x004fea000383ffff */
[----:B------:R-:W-:Y:S05]  /*1b520*/  BRA `(.L_x_6164) ;  /* 0xffffffe000047947 */ /* 0x000fea000383ffff */
.L_x_6096:
        /* <DEDUP_REMOVED lines=11> */
.L_x_6166:
[----:B------:R-:W-:Y:S05]  /*1b5e0*/  BSYNC B0 ;  /* 0x0000000000007941 */ /* 0x000fea0003800000 */
.L_x_6165:
[----:B------:R-:W-:Y:S05]  /*1b5f0*/  BRA `(.L_x_6167) ;  /* 0xffffffdc00ec7947 */ /* 0x000fea000383ffff */
.L_x_6099:
[----:B------:R-:W-:Y:S01]  /*1b600*/  BSSY B1, `(.L_x_6168) ;  /* 0x0000006000017945 */ /* 0x000fe20003800000 */
[----:B------:R-:W-:-:S07]  /*1b610*/  IMAD.MOV.U32 R15, RZ, RZ, -0x1 ;  /* 0xffffffffff0f7424 */ /* 0x000fce00078e00ff */
[----:B012-45:R-:W-:Y:S05]  /*1b620*/  WARPSYNC.COLLECTIVE R15, `(.L_x_6169) ;  /* 0x000000000f0c7348 */ /* 0x037fea0003c00000 */
[----:B------:R-:W-:Y:S02]  /*1b630*/  ELECT P6, UR62, PT ;  /* 0x00000000003e782f */ /* 0x000fe400038c0000 */
[----:B------:R-:W-:Y:S01]  /*1b640*/  MOV R14, UR62 ;  /* 0x0000003e000e7c02 */ /* 0x000fe20008000f00 */
[----:B012-45:R-:W-:Y:S10]  /*1b650*/  ENDCOLLECTIVE ;  /* 0x000000000000791b */ /* 0x037ff40003800000 */
.L_x_6169:
[----:B------:R-:W-:Y:S05]  /*1b660*/  BSYNC B1 ;  /* 0x0000000000017941 */ /* 0x000fea0003800000 */
.L_x_6168:
[----:B------:R-:W-:Y:S05]  /*1b670*/  BRA `(.L_x_6170) ;  /* 0xffffffdc00e47947 */ /* 0x000fea000383ffff */
.L_x_6101:
[----:B0-----:R0:W2:Y:S02]  /*1b680*/  SYNCS.PHASECHK.TRANS64.TRYWAIT P0, [R6+URZ], R5 ;  /* 0x00000005060075a7 */ /* 0x0010a4000800017f */
[----:B--2---:R-:W-:Y:S05]  /*1b690*/  @!P0 NANOSLEEP.SYNCS 0x989680 ;  /* 0x009896800000895d */ /* 0x004fea0003900000 */
[----:B------:R-:W2:Y:S02]  /*1b6a0*/  @!P0 SYNCS.PHASECHK.TRANS64 P0, [R6+URZ], R5 ;  /* 0x00000005060085a7 */ /* 0x000ea4000800007f */
[----:B--2---:R-:W-:Y:S05]  /*1b6b0*/  @!P0 BRA `(.L_x_6101) ;  /* 0xfffffffc00f08947 */ /* 0x004fea000383ffff */
[----:B------:R-:W-:Y:S05]  /*1b6c0*/  BRA `(.L_x_6171) ;  /* 0xffffffe000287947 */ /* 0x000fea000383ffff */
.L_x_6102:
[----:B--2---:R2:W3:Y:S02]  /*1b6d0*/  SYNCS.PHASECHK.TRANS64.TRYWAIT P0, [R7+URZ], R2 ;  /* 0x00000002070075a7 */ /* 0x0044e4000800017f */
[----:B---3--:R-:W-:Y:S05]  /*1b6e0*/  @!P0 NANOSLEEP.SYNCS 0x989680 ;  /* 0x009896800000895d */ /* 0x008fea0003900000 */
[----:B------:R-:W3:Y:S02]  /*1b6f0*/  @!P0 SYNCS.PHASECHK.TRANS64 P0, [R7+URZ], R2 ;  /* 0x00000002070085a7 */ /* 0x000ee4000800007f */
[----:B---3--:R-:W-:Y:S05]  /*1b700*/  @!P0 BRA `(.L_x_6102) ;  /* 0xfffffffc00f08947 */ /* 0x008fea000383ffff */
[----:B------:R-:W-:Y:S05]  /*1b710*/  BRA `(.L_x_6172) ;  /* 0xffffffe0001c7947 */ /* 0x000fea000383ffff */
.L_x_6104:
[----:B---3--:R3:W4:Y:S02]  /*1b720*/  SYNCS.PHASECHK.TRANS64.TRYWAIT P0, [R4+URZ], R5 ;  /* 0x00000005040075a7 */ /* 0x008724000800017f */
[----:B----4-:R-:W-:Y:S05]  /*1b730*/  @!P0 NANOSLEEP.SYNCS 0x989680 ;  /* 0x009896800000895d */ /* 0x010fea0003900000 */
[----:B------:R-:W4:Y:S02]  /*1b740*/  @!P0 SYNCS.PHASECHK.TRANS64 P0, [R4+URZ], R5 ;  /* 0x00000005040085a7 */ /* 0x000f24000800007f */
[----:B----4-:R-:W-:Y:S05]  /*1b750*/  @!P0 BRA `(.L_x_6104) ;  /* 0xfffffffc00f08947 */ /* 0x010fea000383ffff */
[----:B------:R-:W-:Y:S05]  /*1b760*/  BRA `(.L_x_6173) ;  /* 0xffffffe000247947 */ /* 0x000fea000383ffff */
.L_x_6174:
        /* <DEDUP_REMOVED lines=9> */
.L_x_15311:


//--------------------- .text._ZN7cutlass13device_kernelIN5flash11enable_sm90INS1_16FlashAttnFwdSm90INS1_25CollectiveMainloopFwdSm90ILi2EN4cute5tupleIJNS5_1CILi1EEES8_S8_EEENS6_IJNS7_ILi128EEENS7_ILi112EEENS7_ILi192EEEEEELi192ENS_6half_tEfNS_4arch4Sm90ELb1ELb0ELb1ELb1ELb0ELb1ELb0ELb1ELb1ELb1ELb0ELb0EEENS1_21CollectiveEpilogueFwdINS6_IJSA_SC_SB_EEES9_SE_SG_Li256ELb1ELb1ELb0ELb0EEENS1_36VarlenDynamicPersistentTileSchedulerILi128ELi112ELi256ELi128ELb0ELb1ELb1ELb1ELb1ELb1EEEEEEEEEvNT_6ParamsE --------------------------
	.section	.text._ZN7cutlass13device_kernelIN5flash11enable_sm90INS1_16FlashAttnFwdSm90INS1_25CollectiveMainloopFwdSm90ILi2EN4cute5tupleIJNS5_1CILi1EEES8_S8_EEENS6_IJNS7_ILi128EEENS7_ILi112EEENS7_ILi192EEEEEELi192ENS_6half_tEfNS_4arch4Sm90ELb1ELb0ELb1ELb1ELb0ELb1ELb0ELb1ELb1ELb1ELb0ELb0EEENS1_21CollectiveEpilogueFwdINS6_IJSA_SC_SB_EEES9_SE_SG_Li256ELb1ELb1ELb0ELb0EEENS1_36VarlenDynamicPersistentTileSchedulerILi128ELi112ELi256ELi128ELb0ELb1ELb1ELb1ELb1ELb1EEEEEEEEEvNT_6ParamsE,"ax",@progbits
	.align	128
.text._ZN7cutlass13device_kernelIN5flash11enable_sm90INS1_16FlashAttnFwdSm90INS1_25CollectiveMainloopFwdSm90ILi2EN4cute5tupleIJNS5_1CILi1EEES8_S8_EEENS6_IJNS7_ILi128EEENS7_ILi112EEENS7_ILi192EEEEEELi192ENS_6half_tEfNS_4arch4Sm90ELb1ELb0ELb1ELb1ELb0ELb1ELb0ELb1ELb1ELb1ELb0ELb0EEENS1_21CollectiveEpilogueFwdINS6_IJSA_SC_SB_EEES9_SE_SG_Li256ELb1ELb1ELb0ELb0EEENS1_36VarlenDynamicPersistentTileSchedulerILi128ELi112ELi256ELi128ELb0ELb1ELb1ELb1ELb1ELb1EEEEEEEEEvNT_6ParamsE:
        .type           _ZN7cutlass13device_kernelIN5flash11enable_sm90INS1_16FlashAttnFwdSm90INS1_25CollectiveMainloopFwdSm90ILi2EN4cute5tupleIJNS5_1CILi1EEES8_S8_EEENS6_IJNS7_ILi128EEENS7_ILi112EEENS7_ILi192EEEEEELi192ENS_6half_tEfNS_4arch4Sm90ELb1ELb0ELb1ELb1ELb0ELb1ELb0ELb1ELb1ELb1ELb0ELb0EEENS1_21CollectiveEpilogueFwdINS6_IJSA_SC_SB_EEES9_SE_SG_Li256ELb1ELb1ELb0ELb0EEENS1_36VarlenDynamicPersistentTileSchedulerILi128ELi112ELi256ELi128ELb0ELb1ELb1ELb1ELb1ELb1EEEEEEEEEvNT_6ParamsE,@function
        .size           _ZN7cutlass13device_kernelIN5flash11enable_sm90INS1_16FlashAttnFwdSm90INS1_25CollectiveMainloopFwdSm90ILi2EN4cute5tupleIJNS5_1CILi1EEES8_S8_EEENS6_IJNS7_ILi128EEENS7_ILi112EEENS7_ILi192EEEEEELi192ENS_6half_tEfNS_4arch4Sm90ELb1ELb0ELb1ELb1ELb0ELb1ELb0ELb1ELb1ELb1ELb0ELb0EEENS1_21CollectiveEpilogueFwdINS6_IJSA_SC_SB_EEES9_SE_SG_Li256ELb1ELb1ELb0ELb0EEENS1_36VarlenDynamicPersistentTileSchedulerILi128ELi112ELi256ELi128ELb0ELb1ELb1ELb1ELb1ELb1EEEEEEEEEvNT_6ParamsE,(.L_x_15312 - _ZN7cutlass13device_kernelIN5flash11enable_sm90INS1_16FlashAttnFwdSm90INS1_25CollectiveMainloopFwdSm90ILi2EN4cute5tupleIJNS5_1CILi1EEES8_S8_EEENS6_IJNS7_ILi128EEENS7_ILi112EEENS7_ILi192EEEEEELi192ENS_6half_tEfNS_4arch4Sm90ELb1ELb0ELb1ELb1ELb0ELb1ELb0ELb1ELb1ELb1ELb0ELb0EEENS1_21CollectiveEpilogueFwdINS6_IJSA_SC_SB_EEES9_SE_SG_Li256ELb1ELb1ELb0ELb0EEENS1_36VarlenDynamicPersistentTileSchedulerILi128ELi112ELi256ELi128ELb0ELb1ELb1ELb1ELb1ELb1EEEEEEEEEvNT_6ParamsE)
        .other          _ZN7cutlass13device_kernelIN5flash11enable_sm90INS1_16FlashAttnFwdSm90INS1_25CollectiveMainloopFwdSm90ILi2EN4cute5tupleIJNS5_1CILi1EEES8_S8_EEENS6_IJNS7_ILi128EEENS7_ILi112EEENS7_ILi192EEEEEELi192ENS_6half_tEfNS_4arch4Sm90ELb1ELb0ELb1ELb1ELb0ELb1ELb0ELb1ELb1ELb1ELb0ELb0EEENS1_21CollectiveEpilogueFwdINS6_IJSA_SC_SB_EEES9_SE_SG_Li256ELb1ELb1ELb0ELb0EEENS1_36VarlenDynamicPersistentTileSchedulerILi128ELi112ELi256ELi128ELb0ELb1ELb1ELb1ELb1ELb1EEEEEEEEEvNT_6ParamsE,@"STO_CUDA_ENTRY STV_DEFAULT"
_ZN7cutlass13device_kernelIN5flash11enable_sm90INS1_16FlashAttnFwdSm90INS1_25CollectiveMainloopFwdSm90ILi2EN4cute5tupleIJNS5_1CILi1EEES8_S8_EEENS6_IJNS7_ILi128EEENS7_ILi112EEENS7_ILi192EEEEEELi192ENS_6half_tEfNS_4arch4Sm90ELb1ELb0ELb1ELb1ELb0ELb1ELb0ELb1ELb1ELb1ELb0ELb0EEENS1_21CollectiveEpilogueFwdINS6_IJSA_SC_SB_EEES9_SE_SG_Li256ELb1ELb1ELb0ELb0EEENS1_36VarlenDynamicPersistentTileSchedulerILi128ELi112ELi256ELi128ELb0ELb1ELb1ELb1ELb1ELb1EEEEEEEEEvNT_6ParamsE:
        /* <DEDUP_REMOVED lines=24> */
.L_x_6176:
[----:B------:R-:W-:Y:S05]  /*0180*/  BSYNC B0 ;  /* 0x0000000000007941 */ /* 0x000fea0003800000 */
.L_x_6175:
        /* <DEDUP_REMOVED lines=41> */
.L_x_6177:
        /* <DEDUP_REMOVED lines=22> */
.L_x_6178:
        /* <DEDUP_REMOVED lines=18> */
.L_x_6179:
        /* <DEDUP_REMOVED lines=22> */
.L_x_6180:
        /* <DEDUP_REMOVED lines=22> */
.L_x_6181:
        /* <DEDUP_REMOVED lines=10> */
.L_x_6184:
        /* <DEDUP_REMOVED lines=17> */
[----:B------:R-:W-:Y:S01]  /*0b10*/  R2UR UR4, R16 ;  /* 0x00000000100472ca */ /* 0x000fe200000e0000 */
[----:B------:R-:W-:Y:S01]  /*0b20*/  IMAD.MOV.U32 R17, RZ, RZ, RZ ;  /* 0x000000ffff117224 */ /* 0x000fe200078e00ff */
[----:B------:R-:W-:Y:S01]  /*0b30*/  CS2R R208, SRZ ;  /* 0x0000000000d07805 */ /* 0x000fe2000001ff00 */
[----:B------:R-:W-:-:S10]  /*0b40*/  IMAD.MOV.U32 R205, RZ, RZ, RZ ;  /* 0x000000ffffcd7224 */ /* 0x000fd400078e00ff */
[----:B------:R-:W-:Y:S01]  /*0b50*/  UIADD3 UR4, UR4, 0x15400, URZ ;  /* 0x0001540004047890 */ /* 0x000fe2000fffe03f */
[----:B--2---:R-:W-:Y:S02]  /*0b60*/  R2UR UR5, R0 ;  /* 0x00000000000572ca */ /* 0x004fe400000e0000 */
[----:B------:R-:W-:-:S04]  /*0b70*/  SHF.R.S32.HI R0, RZ, 0x1f, R18 ;  /* 0x0000001fff007819 */ /* 0x000fc80000011412 */
[----:B0-----:R-:W-:-:S04]  /*0b80*/  LEA.HI R2, R0, R18, RZ, 0x7 ;  /* 0x0000001200027211 */ /* 0x001fc800078f38ff */
[----:B------:R-:W-:Y:S02]  /*0b90*/  LOP3.LUT R3, R2, 0xffffff80, RZ, 0xc0, !PT ;  /* 0xffffff8002037812 */ /* 0x000fe400078ec0ff */
[----:B------:R-:W-:Y:S01]  /*0ba0*/  SHF.R.S32.HI R11, RZ, 0x7, R2 ;  /* 0x00000007ff0b7819 */ /* 0x000fe20000011402 */
[----:B------:R-:W-:Y:S01]  /*0bb0*/  ULOP3.LUT UR5, UR5, 0x1, URZ, 0xfc, !UPT ;  /* 0x0000000105057892 */ /* 0x000fe2000f8efc3f */
[----:B------:R-:W-:Y:S02]  /*0bc0*/  IADD3 R15, R18, -R3, RZ ;  /* 0x80000003120f7210 */ /* 0x000fe40007ffe0ff */
[----:B------:R-:W-:Y:S02]  /*0bd0*/  LEA.HI R3, R0, R18, RZ, 0x4 ;  /* 0x0000001200037211 */ /* 0x000fe400078f20ff */
[----:B------:R-:W-:Y:S02]  /*0be0*/  SHF.R.S32.HI R7, RZ, 0x1f, R15 ;  /* 0x0000001fff077819 */ /* 0x000fe4000001140f */
[----:B------:R-:W-:-:S02]  /*0bf0*/  SHF.R.S32.HI R6, RZ, 0x4, R3 ;  /* 0x00000004ff067819 */ /* 0x000fc40000011403 */
[-C--:B------:R-:W-:Y:S02]  /*0c00*/  LEA.HI R8, R7, R15.reuse, RZ, 0x2 ;  /* 0x0000000f07087211 */ /* 0x080fe400078f10ff */
[----:B------:R-:W-:Y:S02]  /*0c10*/  LEA.HI R4, R3, R6, RZ, 0x1 ;  /* 0x0000000603047211 */ /* 0x000fe400078f08ff */
[--C-:B------:R-:W-:Y:S02]  /*0c20*/  SHF.R.S32.HI R9, RZ, 0x2, R8.reuse ;  /* 0x00000002ff097819 */ /* 0x100fe40000011408 */
[----:B------:R-:W-:Y:S02]  /*0c30*/  SHF.R.S32.HI R10, RZ, 0x1f, R8 ;  /* 0x0000001fff0a7819 */ /* 0x000fe40000011408 */
[----:B------:R-:W-:Y:S02]  /*0c40*/  LEA.HI R7, R7, R15, RZ, 0x5 ;  /* 0x0000000f07077211 */ /* 0x000fe400078f28ff */
[----:B------:R-:W-:-:S02]  /*0c50*/  LEA.HI R10, R10, R9, RZ, 0x3 ;  /* 0x000000090a0a7211 */ /* 0x000fc400078f18ff */
[----:B------:R-:W-:Y:S02]  /*0c60*/  LOP3.LUT R3, R3, 0x3fffff0, RZ, 0xc0, !PT ;  /* 0x03fffff003037812 */ /* 0x000fe400078ec0ff */
[----:B------:R-:W-:Y:S02]  /*0c70*/  LOP3.LUT R10, R10, 0xfffffff8, RZ, 0xc0, !PT ;  /* 0xfffffff80a0a7812 */ /* 0x000fe400078ec0ff */
[----:B------:R-:W-:Y:S01]  /*0c80*/  LOP3.LUT R5, R4, 0x1ffffffe, RZ, 0xc0, !PT ;  /* 0x1ffffffe04057812 */ /* 0x000fe200078ec0ff */
[----:B------:R-:W-:Y:S01]  /*0c90*/  IMAD.IADD R3, R18, 0x1, -R3 ;  /* 0x0000000112037824 */ /* 0x000fe200078e0a03 */
[----:B------:R-:W-:Y:S01]  /*0ca0*/  LEA.HI R4, R0, R18, RZ, 0x5 ;  /* 0x0000001200047211 */ /* 0x000fe200078f28ff */
[----:B------:R-:W-:Y:S01]  /*0cb0*/  IMAD.IADD R10, R9, 0x1, -R10 ;  /* 0x00000001090a7824 */ /* 0x000fe200078e0a0a */
[----:B------:R-:W-:Y:S01]  /*0cc0*/  SHF.R.S32.HI R7, RZ, 0x5, R7 ;  /* 0x00000005ff077819 */ /* 0x000fe20000011407 */
[----:B------:R-:W-:Y:S01]  /*0cd0*/  IMAD.IADD R5, R6, 0x1, -R5 ;  /* 0x0000000106057824 */ /* 0x000fe200078e0a05 */
[----:B------:R-:W-:-:S02]  /*0ce0*/  SHF.R.S32.HI R4, RZ, 0x5, R4 ;  /* 0x00000005ff047819 */ /* 0x000fc40000011404 */
[----:B------:R-:W-:Y:S01]  /*0cf0*/  LEA.HI R6, R0, R18, RZ, 0x2 ;  /* 0x0000001200067211 */ /* 0x000fe200078f10ff */
[----:B------:R-:W-:Y:S01]  /*0d00*/  IMAD R7, R7, 0x10, R10 ;  /* 0x0000001007077824 */ /* 0x000fe200078e020a */
[----:B------:R-:W-:Y:S01]  /*0d10*/  LEA.HI R2, R2, R11, RZ, 0x1 ;  /* 0x0000000b02027211 */ /* 0x000fe200078f08ff */
[C---:B------:R-:W-:Y:S01]  /*0d20*/  IMAD.SHL.U32 R220, R4.reuse, 0x200, RZ ;  /* 0x0000020004dc7824 */ /* 0x040fe200078e00ff */
[----:B------:R-:W-:Y:S02]  /*0d30*/  LEA R10, R4, R3, 0x4 ;  /* 0x00000003040a7211 */ /* 0x000fe400078e20ff */
[--C-:B------:R-:W-:Y:S02]  /*0d40*/  SHF.R.S32.HI R204, RZ, 0x2, R6.reuse ;  /* 0x00000002ffcc7819 */ /* 0x100fe40000011406 */
[----:B------:R-:W-:Y:S01]  /*0d50*/  SHF.R.S32.HI R3, RZ, 0x1f, R6 ;  /* 0x0000001fff037819 */ /* 0x000fe20000011406 */
[----:B------:R-:W-:Y:S01]  /*0d60*/  IMAD R12, R10, 0x8, R5 ;  /* 0x000000080a0c7824 */ /* 0x000fe200078e0205 */
[----:B------:R-:W-:Y:S01]  /*0d70*/  LOP3.LUT R6, R6, 0xfffffffc, RZ, 0xc0, !PT ;  /* 0xfffffffc06067812 */ /* 0x000fe200078ec0ff */
[----:B------:R-:W-:Y:S01]  /*0d80*/  VIADD R9, R204, 0x40 ;  /* 0x00000040cc097836 */ /* 0x000fe20000000000 */
[----:B------:R-:W-:-:S02]  /*0d90*/  LOP3.LUT R2, R2, 0x3fffffe, RZ, 0xc0, !PT ;  /* 0x03fffffe02027812 */ /* 0x000fc400078ec0ff */
[----:B------:R-:W-:Y:S01]  /*0da0*/  IADD3 R20, R18, -R6, RZ ;  /* 0x8000000612147210 */ /* 0x000fe20007ffe0ff */
[----:B------:R-:W-:Y:S01]  /*0db0*/  IMAD.SHL.U32 R217, R9, 0x40, RZ ;  /* 0x0000004009d97824 */ /* 0x000fe200078e00ff */
[----:B------:R-:W-:Y:S01]  /*0dc0*/  LEA.HI R3, R3, R204, RZ, 0x3 ;  /* 0x000000cc03037211 */ /* 0x000fe200078f18ff */
[----:B------:R-:W-:Y:S01]  /*0dd0*/  IMAD.IADD R2, R11, 0x1, -R2 ;  /* 0x000000010b027824 */ /* 0x000fe200078e0a02 */
[----:B------:R-:W-:Y:S01]  /*0de0*/  LEA.HI R0, R0, R18, RZ, 0x3 ;  /* 0x0000001200007211 */ /* 0x000fe200078f18ff */
[----:B------:R-:W-:Y:S01]  /*0df0*/  IMAD.SHL.U32 R22, R20, 0x4, RZ ;  /* 0x0000000414167824 */ /* 0x000fe200078e00ff */
[----:B------:R-:W-:Y:S01]  /*0e00*/  LOP3.LUT R3, R3, 0xfffffff8, RZ, 0xc0, !PT ;  /* 0xfffffff803037812 */ /* 0x000fe200078ec0ff */
[----:B------:R-:W-:Y:S01]  /*0e10*/  IMAD R13, R2, 0x40, R7 ;  /* 0x00000040020d7824 */ /* 0x000fe200078e0207 */
[----:B------:R-:W-:Y:S01]  /*0e20*/  SHF.R.S32.HI R2, RZ, 0x1f, R9 ;  /* 0x0000001fff027819 */ /* 0x000fe20000011409 */
[C---:B------:R-:W-:Y:S01]  /*0e30*/  VIADD R212, R22.reuse, 0x40 ;  /* 0x0000004016d47836 */ /* 0x040fe20000000000 */
[----:B------:R-:W-:Y:S01]  /*0e40*/  IADD3 R213, R22, 0x20, RZ ;  /* 0x0000002016d57810 */ /* 0x000fe20007ffe0ff */
[----:B------:R-:W-:Y:S01]  /*0e50*/  IMAD.IADD R228, R204, 0x1, -R3 ;  /* 0x00000001cce47824 */ /* 0x000fe200078e0a03 */
[----:B------:R-:W-:Y:S01]  /*0e60*/  LEA.HI R2, R2, R9, RZ, 0x3 ;  /* 0x0000000902027211 */ /* 0x000fe200078f18ff */
[----:B------:R-:W-:Y:S01]  /*0e70*/  STL [R1+0x8c], R13 ;  /* 0x00008c0d01007387 */ /* 0x000fe20000100800 */
[C---:B------:R-:W-:Y:S01]  /*0e80*/  IADD3 R207, R22.reuse, R212, RZ ;  /* 0x000000d416cf7210 */ /* 0x040fe20007ffe0ff */
[----:B------:R-:W-:Y:S01]  /*0e90*/  IMAD.IADD R206, R22, 0x1, R213 ;  /* 0x0000000116ce7824 */ /* 0x000fe200078e02d5 */
[----:B------:R-:W-:Y:S01]  /*0ea0*/  LOP3.LUT R217, R217, 0x1c0, RZ, 0xc0, !PT ;  /* 0x000001c0d9d97812 */ /* 0x000fe200078ec0ff */
[----:B------:R-:W-:Y:S01]  /*0eb0*/  IMAD.SHL.U32 R2, R2, 0x40, RZ ;  /* 0x0000004002027824 */ /* 0x000fe200078e00ff */
[----:B------:R-:W-:Y:S01]  /*0ec0*/  LOP3.LUT R233, R0, 0xfffffff8, RZ, 0xc0, !PT ;  /* 0xfffffff800e97812 */ /* 0x000fe200078ec0ff */
[----:B------:R-:W-:Y:S01]  /*0ed0*/  IMAD.SHL.U32 R218, R228, 0x40, RZ ;  /* 0x00000040e4da7824 */ /* 0x000fe200078e00ff */
[----:B------:R-:W-:Y:S01]  /*0ee0*/  SHF.R.S32.HI R3, RZ, 0x1f, R206 ;  /* 0x0000001fff037819 */ /* 0x000fe200000114ce */
[----:B------:R-:W-:Y:S01]  /*0ef0*/  STL [R1+0x48], RZ ;  /* 0x000048ff01007387 */ /* 0x000fe20000100800 */
[----:B------:R-:W-:Y:S01]  /*0f00*/  LOP3.LUT R222, R2, 0xfffffe00, RZ, 0xc0, !PT ;  /* 0xfffffe0002de7812 */ /* 0x000fe200078ec0ff */
[C---:B------:R-:W-:Y:S01]  /*0f10*/  VIADD R214, R22.reuse, 0x30 ;  /* 0x0000003016d67836 */ /* 0x040fe20000000000 */
[----:B------:R-:W-:Y:S01]  /*0f20*/  SHF.R.S32.HI R2, RZ, 0x1f, R207 ;  /* 0x0000001fff027819 */ /* 0x000fe200000114cf */
[----:B------:R-:W-:Y:S01]  /*0f30*/  VIADD R216, R22, 0x50 ;  /* 0x0000005016d87836 */ /* 0x000fe20000000000 */
[----:B------:R-:W-:-:S02]  /*0f40*/  LEA.HI R5, R3, R206, RZ, 0x6 ;  /* 0x000000ce03057211 */ /* 0x000fc400078f30ff */
[----:B------:R-:W-:Y:S02]  /*0f50*/  LOP3.LUT R218, R218, 0x1c0, RZ, 0xc0, !PT ;  /* 0x000001c0dada7812 */ /* 0x000fe400078ec0ff */
[----:B------:R-:W-:Y:S01]  /*0f60*/  LEA.HI R4, R3, R206, RZ, 0x3 ;  /* 0x000000ce03047211 */ /* 0x000fe200078f18ff */
[----:B------:R-:W-:Y:S01]  /*0f70*/  IMAD.SHL.U32 R5, R5, 0x80, RZ ;  /* 0x0000008005057824 */ /* 0x000fe200078e00ff */
[CC--:B------:R-:W-:Y:S02]  /*0f80*/  LEA.HI R6, R2.reuse, R207.reuse, RZ, 0x6 ;  /* 0x000000cf02067211 */ /* 0x0c0fe400078f30ff */
[----:B------:R-:W-:Y:S02]  /*0f90*/  LEA.HI R3, R2, R207, RZ, 0x3 ;  /* 0x000000cf02037211 */ /* 0x000fe400078f18ff */
[----:B------:R-:W-:Y:S01]  /*0fa0*/  SHF.R.U32.HI R14, RZ, 0x3, R217 ;  /* 0x00000003ff0e7819 */ /* 0x000fe200000116d9 */
[----:B------:R-:W-:Y:S01]  /*0fb0*/  IMAD.SHL.U32 R7, R6, 0x80, RZ ;  /* 0x0000008006077824 */ /* 0x000fe200078e00ff */
[----:B------:R-:W-:-:S02]  /*0fc0*/  SHF.R.U32.HI R219, RZ, 0x3, R218 ;  /* 0x00000003ffdb7819 */ /* 0x000fc400000116da */
[C-C-:B------:R-:W-:Y:S02]  /*0fd0*/  LOP3.LUT R2, R218.reuse, 0x38, R4.reuse, 0xf8, !PT ;  /* 0x00000038da027812 */ /* 0x140fe400078ef804 */
[----:B------:R-:W-:Y:S02]  /*0fe0*/  LOP3.LUT R9, R217, 0x38, R4, 0xf8, !PT ;  /* 0x00000038d9097812 */ /* 0x000fe400078ef804 */
[----:B------:R-:W-:Y:S02]  /*0ff0*/  LOP3.LUT R6, R218, 0x38, R3, 0xf8, !PT ;  /* 0x00000038da067812 */ /* 0x000fe400078ef803 */
[----:B------:R-:W-:Y:S02]  /*1000*/  LOP3.LUT R5, R5, 0xffffe000, RZ, 0xc0, !PT ;  /* 0xffffe00005057812 */ /* 0x000fe400078ec0ff */
[----:B------:R-:W-:Y:S02]  /*1010*/  LOP3.LUT R2, R2, R219, RZ, 0x3c, !PT ;  /* 0x000000db02027212 */ /* 0x000fe400078e3cff */
[----:B------:R-:W-:-:S02]  /*1020*/  LOP3.LUT R10, R9, R14, RZ, 0x3c, !PT ;  /* 0x0000000e090a7212 */ /* 0x000fc400078e3cff */
[----:B------:R-:W-:Y:S01]  /*1030*/  IADD3 R233, R18, -R233, RZ ;  /* 0x800000e912e97210 */ /* 0x000fe20007ffe0ff */
[----:B------:R-:W-:Y:S01]  /*1040*/  IMAD.SHL.U32 R18, R20, 0x8, RZ ;  /* 0x0000000814127824 */ /* 0x000fe200078e00ff */
[----:B------:R-:W-:Y:S02]  /*1050*/  LOP3.LUT R9, R6, R219, RZ, 0x3c, !PT ;  /* 0x000000db06097212 */ /* 0x000fe400078e3cff */
[-C--:B------:R-:W-:Y:S01]  /*1060*/  IADD3 R6, R2, R5.reuse, R220 ;  /* 0x0000000502067210 */ /* 0x080fe20007ffe0dc */
[----:B------:R-:W-:Y:S01]  /*1070*/  IMAD.U32 R2, RZ, RZ, UR5 ;  /* 0x00000005ff027e24 */ /* 0x000fe2000f8e00ff */
[----:B------:R-:W-:Y:S01]  /*1080*/  IADD3 R10, R10, R5, R222 ;  /* 0x000000050a0a7210 */ /* 0x000fe20007ffe0de */
[----:B------:R-:W-:Y:S01]  /*1090*/  IMAD.SHL.U32 R225, R233, 0x8, RZ ;  /* 0x00000008e9e17824 */ /* 0x000fe200078e00ff */
[----:B------:R-:W-:Y:S02]  /*10a0*/  LOP3.LUT R11, R217, 0x38, R3, 0xf8, !PT ;  /* 0x00000038d90b7812 */ /* 0x000fe400078ef803 */
[----:B------:R-:W-:Y:S01]  /*10b0*/  SHF.R.S32.HI R5, RZ, 0x3, R0 ;  /* 0x00000003ff057819 */ /* 0x000fe20000011400 */
[----:B------:R-:W-:Y:S01]  /*10c0*/  IMAD.U32 R0, RZ, RZ, UR4 ;  /* 0x00000004ff007e24 */ /* 0x000fe2000f8e00ff */
[----:B------:R-:W-:Y:S01]  /*10d0*/  LOP3.LUT R7, R7, 0xffffe000, RZ, 0xc0, !PT ;  /* 0xffffe00007077812 */ /* 0x000fe200078ec0ff */
[----:B------:R-:W-:Y:S01]  /*10e0*/  STL [R1+0x44], R2 ;  /* 0x0000440201007387 */ /* 0x000fe20000100800 */
[----:B------:R-:W-:Y:S01]  /*10f0*/  LOP3.LUT R11, R11, R14, RZ, 0x3c, !PT ;  /* 0x0000000e0b0b7212 */ /* 0x000fe200078e3cff */
[----:B------:R-:W-:Y:S01]  /*1100*/  VIADD R231, R225, 0x40 ;  /* 0x00000040e1e77836 */ /* 0x000fe20000000000 */
[----:B------:R-:W-:Y:S01]  /*1110*/  IADD3 R215, R22, 0x10, RZ ;  /* 0x0000001016d77810 */ /* 0x000fe20007ffe0ff */
[----:B------:R0:W-:Y:S01]  /*1120*/  STL [R1+0x88], R0 ;  /* 0x0000880001007387 */ /* 0x0001e20000100800 */
[-C--:B------:R-:W-:Y:S01]  /*1130*/  IADD3 R9, R9, R7.reuse, R220 ;  /* 0x0000000709097210 */ /* 0x080fe20007ffe0dc */
[----:B------:R-:W-:Y:S01]  /*1140*/  VIADD R232, R225, 0x80 ;  /* 0x00000080e1e87836 */ /* 0x000fe20000000000 */
[----:B------:R-:W-:-:S02]  /*1150*/  IADD3 R11, R11, R7, R222 ;  /* 0x000000070b0b7210 */ /* 0x000fc40007ffe0de */
[----:B------:R-:W-:Y:S02]  /*1160*/  SHF.R.S32.HI R7, RZ, 0x1f, R213 ;  /* 0x0000001fff077819 */ /* 0x000fe400000114d5 */
[----:B------:R-:W-:Y:S02]  /*1170*/  LOP3.LUT R229, R8, 0x7ffffffc, RZ, 0xc0, !PT ;  /* 0x7ffffffc08e57812 */ /* 0x000fe400078ec0ff */
[----:B------:R-:W-:Y:S02]  /*1180*/  SHF.R.S32.HI R8, RZ, 0x1f, R231 ;  /* 0x0000001fff087819 */ /* 0x000fe400000114e7 */
[----:B0-----:R-:W-:Y:S01]  /*1190*/  SHF.R.S32.HI R0, RZ, 0x1f, R225 ;  /* 0x0000001fff007819 */ /* 0x001fe200000114e1 */
[----:B------:R-:W-:Y:S01]  /*11a0*/  IMAD.IADD R229, R15, 0x1, -R229 ;  /* 0x000000010fe57824 */ /* 0x000fe200078e0ae5 */
[----:B------:R-:W-:Y:S02]  /*11b0*/  SHF.R.S32.HI R0, RZ, 0x1f, R215 ;  /* 0x0000001fff007819 */ /* 0x000fe400000114d7 */
[----:B------:R-:W-:-:S02]  /*11c0*/  SHF.R.S32.HI R8, RZ, 0x1f, R214 ;  /* 0x0000001fff087819 */ /* 0x000fc400000114d6 */
[----:B------:R-:W-:Y:S01]  /*11d0*/  LOP3.LUT R5, R217, 0x38, R18, 0xf8, !PT ;  /* 0x00000038d9057812 */ /* 0x000fe200078ef812 */
[----:B------:R0:W-:Y:S01]  /*11e0*/  STL [R1+0x70], R0 ;  /* 0x0000700001007387 */ /* 0x0001e20000100800 */
[----:B------:R-:W-:Y:S02]  /*11f0*/  LEA.HI R2, R20, R20, RZ, 0x1 ;  /* 0x0000001414027211 */ /* 0x000fe400078f08ff */
[----:B------:R-:W-:Y:S01]  /*1200*/  LOP3.LUT R5, R222, R5, R14, 0xf6, !PT ;  /* 0x00000005de057212 */ /* 0x000fe200078ef60e */
[----:B------:R1:W-:Y:S01]  /*1210*/  STL [R1+0x6c], R7 ;  /* 0x00006c0701007387 */ /* 0x0003e20000100800 */
[----:B------:R-:W-:-:S03]  /*1220*/  LOP3.LUT R2, R2, 0x1ffffffe, RZ, 0xc0, !PT ;  /* 0x1ffffffe02027812 */ /* 0x000fc600078ec0ff */
[----:B------:R-:W-:Y:S01]  /*1230*/  STL [R1+0x68], R8 ;  /* 0x0000680801007387 */ /* 0x000fe20000100800 */
[----:B------:R-:W-:Y:S02]  /*1240*/  IADD3 R2, R20, -R2, RZ ;  /* 0x8000000214027210 */ /* 0x000fe40007ffe0ff */
[----:B0-----:R-:W-:Y:S02]  /*1250*/  SHF.R.S32.HI R0, RZ, 0x1f, R232 ;  /* 0x0000001fff007819 */ /* 0x001fe400000114e8 */
[----:B------:R-:W-:Y:S01]  /*1260*/  SHF.R.S32.HI R0, RZ, 0x1f, R216 ;  /* 0x0000001fff007819 */ /* 0x000fe200000114d8 */
[----:B------:R-:W-:Y:S01]  /*1270*/  IMAD R230, R2, 0x8, R13 ;  /* 0x0000000802e67824 */ /* 0x000fe200078e020d */
[----:B-1----:R-:W-:-:S05]  /*1280*/  SHF.R.S32.HI R7, RZ, 0x1f, R212 ;  /* 0x0000001fff077819 */ /* 0x002fca00000114d4 */
[----:B------:R0:W-:Y:S04]  /*1290*/  STL [R1+0x64], R7 ;  /* 0x0000640701007387 */ /* 0x0001e80000100800 */
[----:B------:R1:W-:Y:S01]  /*12a0*/  STL [R1+0x60], R0 ;  /* 0x0000600001007387 */ /* 0x0003e20000100800 */
[----:B0-----:R-:W-:Y:S01]  /*12b0*/  IMAD.SHL.U32 R7, R12, 0x8, RZ ;  /* 0x000000080c077824 */ /* 0x001fe200078e00ff */
[----:B-1----:R-:W-:-:S04]  /*12c0*/  SHF.R.S32.HI R0, RZ, 0x3, R4 ;  /* 0x00000003ff007819 */ /* 0x002fc80000011404 */
[----:B------:R-:W-:Y:S01]  /*12d0*/  STL [R1+0x90], R7 ;  /* 0x0000900701007387 */ /* 0x000fe20000100800 */
[----:B------:R-:W-:Y:S02]  /*12e0*/  SHF.R.S32.HI R4, RZ, 0x3, R3 ;  /* 0x00000003ff047819 */ /* 0x000fe40000011403 */
[----:B------:R-:W-:Y:S01]  /*12f0*/  LEA R3, R5, UR4, 0x1 ;  /* 0x0000000405037c11 */ /* 0x000fe2000f8e08ff */
[----:B------:R0:W-:Y:S04]  /*1300*/  STL [R1+0x58], R0 ;  /* 0x0000580001007387 */ /* 0x0001e80000100800 */
[----:B------:R1:W-:Y:S04]  /*1310*/  STL [R1+0x5c], R4 ;  /* 0x00005c0401007387 */ /* 0x0003e80000100800 */
[----:B------:R2:W-:Y:S01]  /*1320*/  STL [R1+0x80], R3 ;  /* 0x0000800301007387 */ /* 0x0005e20000100800 */
[----:B0-----:R-:W-:-:S02]  /*1330*/  LEA R0, R6, UR4, 0x1 ;  /* 0x0000000406007c11 */ /* 0x001fc4000f8e08ff */
[----:B-1----:R-:W-:-:S03]  /*1340*/  LEA R4, R10, UR4, 0x1 ;  /* 0x000000040a047c11 */ /* 0x002fc6000f8e08ff */
[----:B------:R0:W-:Y:S01]  /*1350*/  STL [R1+0x84], R0 ;  /* 0x0000840001007387 */ /* 0x0001e20000100800 */
[----:B--2---:R-:W-:-:S03]  /*1360*/  LEA R3, R9, UR4, 0x1 ;  /* 0x0000000409037c11 */ /* 0x004fc6000f8e08ff */
[----:B------:R1:W-:Y:S04]  /*1370*/  STL [R1+0x78], R4 ;  /* 0x0000780401007387 */ /* 0x0003e80000100800 */
[----:B------:R1:W-:Y:S01]  /*1380*/  STL [R1+0x7c], R3 ;  /* 0x00007c0301007387 */ /* 0x0003e20000100800 */
[----:B0-----:R-:W-:-:S05]  /*1390*/  LEA R0, R11, UR4, 0x1 ;  /* 0x000000040b007c11 */ /* 0x001fca000f8e08ff */
[----:B------:R1:W-:Y:S02]  /*13a0*/  STL [R1+0x74], R0 ;  /* 0x0000740001007387 */ /* 0x0003e40000100800 */
.L_x_6409:
[----:B01--4-:R-:W0:Y:S01]  /*13b0*/  LDC.64 R2, c[0x0][0xc88] ;  /* 0x00032200ff027b82 */ /* 0x013e220000000a00 */
        /* <DEDUP_REMOVED lines=9> */
[----:B------:R-:W-:Y:S02]  /*1450*/  ISETP.NE.AND.EX P1, PT, RZ, UR9, PT, P1 ;  /* 0x00000009ff007c0c */ /* 0x000fe4000bf25310 */
[----:B------:R-:W-:Y:S02]  /*1460*/  ISETP.NE.U32.AND P0, PT, RZ, UR6, PT ;  /* 0x00000006ff007c0c */ /* 0x000fe4000bf05070 */
[----:B------:R-:W-:-:S02]  /*1470*/  MOV R9, RZ ;  /* 0x000000ff00097202 */ /* 0x000fc40000000f00 */
[----:B------:R-:W-:Y:S02]  /*1480*/  ISETP.NE.AND.EX P0, PT, RZ, UR7, PT, P0 ;  /* 0x00000007ff007c0c */ /* 0x000fe4000bf05300 */
[----:B--2---:R-:W-:Y:S01]  /*1490*/  SHF.R.S32.HI R0, RZ, 0x1f, R237 ;  /* 0x0000001fff007819 */ /* 0x004fe200000114ed */
[C---:B------:R-:W-:Y:S02]  /*14a0*/  IMAD.SHL.U32 R235, R237.reuse, 0x4, RZ ;  /* 0x00000004edeb7824 */ /* 0x040fe400078e00ff */
[C---:B------:R-:W-:Y:S02]  /*14b0*/  @P2 LEA R2, P3, R237.reuse, UR4, 0x2 ;  /* 0x00000004ed022c11 */ /* 0x040fe4000f8610ff */
[C-C-:B------:R-:W-:Y:S01]  /*14c0*/  SHF.L.U64.HI R236, R237.reuse, 0x2, R0.reuse ;  /* 0x00000002edec7819 */ /* 0x140fe20000010200 */
[----:B------:R0:W-:Y:S01]  /*14d0*/  STL [R1+0x54], R0 ;  /* 0x0000540001007387 */ /* 0x0001e20000100800 */
[----:B------:R-:W-:Y:S01]  /*14e0*/  @P2 LEA.HI.X R3, R237, UR5, R0, 0x2, P3 ;  /* 0x00000005ed032c11 */ /* 0x000fe200098f1400 */
[----:B------:R-:W-:Y:S01]  /*14f0*/  ULDC UR4, c[0x0][0x288] ;  /* 0x0000a20000047ab9 */ /* 0x000fe20000000800 */
[----:B---3--:R-:W-:-:S03]  /*1500*/  IADD3 R6, P4, R235, UR6, RZ ;  /* 0x00000006eb067c10 */ /* 0x008fc6000ff9e0ff */
[----:B------:R0:W5:Y:S01]  /*1510*/  @P2 LDG.E R9, desc[UR60][R2.64] ;  /* 0x0000003c02092981 */ /* 0x000162000c1e1900 */
[----:B------:R-:W-:Y:S01]  /*1520*/  @P1 IADD3 R4, P2, R235, UR8, RZ ;  /* 0x00000008eb041c10 */ /* 0x000fe2000ff5e0ff */
[----:B------:R-:W-:Y:S01]  /*1530*/  IMAD.U32 R226, RZ, RZ, UR4 ;  /* 0x00000004ffe27e24 */ /* 0x000fe2000f8e00ff */
[C---:B------:R-:W-:Y:S01]  /*1540*/  IADD3.X R7, R236.reuse, UR7, RZ, P4, !PT ;  /* 0x00000007ec077c10 */ /* 0x040fe2000a7fe4ff */
[----:B------:R-:W-:Y:S01]  /*1550*/  ULDC.64 UR4, c[0x0][0x418] ;  /* 0x0001060000047ab9 */ /* 0x000fe20000000a00 */
[----:B------:R-:W-:Y:S01]  /*1560*/  @P1 IADD3.X R5, R236, UR9, RZ, P2, !PT ;  /* 0x00000009ec051c10 */ /* 0x000fe200097fe4ff */
[----:B------:R-:W-:Y:S02]  /*1570*/  ULDC.64 UR6, c[0x0][0xa20] ;  /* 0x0002880000067ab9 */ /* 0x000fe40000000a00 */
[----:B------:R0:W5:Y:S04]  /*1580*/  @P0 LDG.E R121, desc[UR60][R6.64] ;  /* 0x0000003c06790981 */ /* 0x000168000c1e1900 */
[----:B------:R0:W5:Y:S01]  /*1590*/  @P1 LDG.E R226, desc[UR60][R4.64] ;  /* 0x0000003c04e21981 */ /* 0x000162000c1e1900 */
        /* <DEDUP_REMOVED lines=10> */
[----:B------:R-:W-:Y:S01]  /*1640*/  IMAD.MOV.U32 R27, RZ, RZ, R237 ;  /* 0x000000ffff1b7224 */ /* 0x000fe200078e00ed */
[----:B0-----:R-:W-:Y:S06]  /*1650*/  @P1 BRA `(.L_x_6186) ;  /* 0x0000000000241947 */ /* 0x001fec0003800000 */
        /* <DEDUP_REMOVED lines=9> */
.L_x_6186:
[----:B------:R-:W-:Y:S02]  /*16f0*/  IMAD.U32 R2, RZ, RZ, UR5 ;  /* 0x00000005ff027e24 */ /* 0x000fe4000f8e00ff */
[----:B------:R-:W-:Y:S01]  /*1700*/  IMAD.U32 R28, RZ, RZ, UR4 ;  /* 0x00000004ff1c7e24 */ /* 0x000fe2000f8e00ff */
[----:B------:R-:W-:Y:S06]  /*1710*/  @!P2 BRA `(.L_x_6187) ;  /* 0x000000000010a947 */ /* 0x000fec0003800000 */
[----:B------:R-:W-:-:S04]  /*1720*/  IADD3 R4, P0, R235, UR6, RZ ;  /* 0x00000006eb047c10 */ /* 0x000fc8000ff1e0ff */
[----:B------:R-:W-:-:S05]  /*1730*/  IADD3.X R5, R236, UR7, RZ, P0, !PT ;  /* 0x00000007ec057c10 */ /* 0x000fca00087fe4ff */
[----:B------:R0:W5:Y:S01]  /*1740*/  LDG.E R28, desc[UR60][R4.64] ;  /* 0x0000003c041c7981 */ /* 0x000162000c1e1900 */
[----:B------:R-:W-:Y:S05]  /*1750*/  BRA `(.L_x_6188) ;  /* 0x0000000000107947 */ /* 0x000fea0003800000 */
.L_x_6187:
[----:B------:R-:W-:Y:S05]  /*1760*/  @!P0 BRA `(.L_x_6188) ;  /* 0x00000000000c8947 */ /* 0x000fea0003800000 */
[----:B------:R-:W2:Y:S04]  /*1770*/  LDG.E R3, desc[UR60][R6.64] ;  /* 0x0000003c06037981 */ /* 0x000ea8000c1e1900 */
[----:B------:R-:W2:Y:S02]  /*1780*/  LDG.E R28, desc[UR60][R6.64+0x4] ;  /* 0x0000043c061c7981 */ /* 0x000ea4000c1e1900 */
[----:B--2---:R-:W-:-:S07]  /*1790*/  IMAD.IADD R28, R28, 0x1, -R3 ;  /* 0x000000011c1c7824 */ /* 0x004fce00078e0a03 */
.L_x_6188:
[----:B------:R-:W-:Y:S01]  /*17a0*/  ULDC.64 UR4, c[0x0][0xa10] ;  /* 0x0002840000047ab9 */ /* 0x000fe20000000a00 */
[----:B------:R-:W1:Y:S01]  /*17b0*/  LDC R8, c[0x0][0x448] ;  /* 0x00011200ff087b82 */ /* 0x000e620000000800 */
[----:B------:R-:W-:-:S04]  /*17c0*/  ISETP.NE.U32.AND P0, PT, RZ, UR4, PT ;  /* 0x00000004ff007c0c */ /* 0x000fc8000bf05070 */
        /* <DEDUP_REMOVED lines=13> */
[----:B------:R-:W-:Y:S01]  /*18a0*/  IMAD.IADD R9, R28, 0x1, -R9 ;  /* 0x000000011c097824 */ /* 0x000fe200078e0a09 */
[----:B------:R-:W-:Y:S02]  /*18b0*/  SHF.L.U32 R224, R25, 0x7, RZ ;  /* 0x0000000719e07819 */ /* 0x000fe400000006ff */
[----:B------:R-:W-:-:S03]  /*18c0*/  PLOP3.LUT P2, PT, PT, PT, PT, 0x80, 0x0 ;  /* 0x000000000000781c */ /* 0x000fc60003f4f070 */
[----:B0-----:R-:W-:Y:S02]  /*18d0*/  VIADD R4, R224, 0x7f ;  /* 0x0000007fe0047836 */ /* 0x001fe40000000000 */
[----:B---3--:R-:W-:-:S04]  /*18e0*/  IMAD.MOV.U32 R6, RZ, RZ, RZ ;  /* 0x000000ffff067224 */ /* 0x008fc800078e00ff */
[----:B------:R-:W0:Y:S08]  /*18f0*/  @P1 LDC R11, c[0x0][0x44c] ;  /* 0x00011300ff0b1b82 */ /* 0x000e300000000800 */
[----:B------:R-:W1:Y:S01]  /*1900*/  @P1 LDC R5, c[0x0][0x450] ;  /* 0x00011400ff051b82 */ /* 0x000e620000000800 */
[----:B--2---:R-:W-:Y:S02]  /*1910*/  @P0 IMAD.IADD R2, R3, 0x1, -R0 ;  /* 0x0000000103020824 */ /* 0x004fe400078e0a00 */
[----:B0-----:R-:W-:-:S04]  /*1920*/  @P1 IMAD.HI.U32 R0, R4, R11, RZ ;  /* 0x0000000b04001227 */ /* 0x001fc800078e00ff */
[----:B------:R-:W-:Y:S01]  /*1930*/  IMAD.IADD R227, R9, 0x1, R2 ;  /* 0x0000000109e37824 */ /* 0x000fe200078e0202 */
[----:B-1----:R-:W-:Y:S01]  /*1940*/  @P1 SHF.R.U32.HI R4, RZ, R5, R0 ;  /* 0x00000005ff041219 */ /* 0x002fe20000011600 */
[----:B------:R-:W-:-:S03]  /*1950*/  IMAD.MOV R0, RZ, RZ, -R9 ;  /* 0x000000ffff007224 */ /* 0x000fc600078e0a09 */
[C---:B------:R-:W-:Y:S02]  /*1960*/  IADD3 R149, R227.reuse, 0x70, -R226 ;  /* 0x00000070e3957810 */ /* 0x040fe40007ffe8e2 */
[----:B------:R-:W-:Y:S02]  /*1970*/  IADD3 R5, R227, 0x6f, RZ ;  /* 0x0000006fe3057810 */ /* 0x000fe40007ffe0ff */
[----:B------:R-:W-:Y:S01]  /*1980*/  VIMNMX R0, RZ, R0, !PT ;  /* 0x00000000ff007248 */ /* 0x000fe20007fe0100 */
[----:B------:R-:W-:Y:S02]  /*1990*/  IMAD.IADD R7, R149, 0x1, R4 ;  /* 0x0000000195077824 */ /* 0x000fe400078e0204 */
[----:B------:R-:W-:Y:S01]  /*19a0*/  IMAD.MOV.U32 R4, RZ, RZ, RZ ;  /* 0x000000ffff047224 */ /* 0x000fe200078e00ff */
[----:B------:R-:W-:Y:S01]  /*19b0*/  SHF.R.U32.HI R124, RZ, 0x4, R0 ;  /* 0x00000004ff7c7819 */ /* 0x000fe20000011600 */
[----:B------:R-:W-:-:S04]  /*19c0*/  IMAD.HI R6, R7, -0x6db6db6d, R6 ;  /* 0x9249249307067827 */ /* 0x000fc800078e0206 */
[----:B------:R-:W-:Y:S01]  /*19d0*/  IMAD.HI R4, R5, -0x6db6db6d, R4 ;  /* 0x9249249305047827 */ /* 0x000fe200078e0204 */
[----:B------:R-:W-:-:S03]  /*19e0*/  SHF.R.U32.HI R5, RZ, 0x1f, R6 ;  /* 0x0000001fff057819 */ /* 0x000fc60000011606 */
[----:B------:R-:W-:Y:S01]  /*19f0*/  IMAD.WIDE.U32 R124, R124, 0x24924925, RZ ;  /* 0x249249257c7c7825 */ /* 0x000fe200078e00ff */
[----:B------:R-:W-:Y:S02]  /*1a00*/  SHF.R.U32.HI R3, RZ, 0x1f, R4 ;  /* 0x0000001fff037819 */ /* 0x000fe40000011604 */
[----:B------:R-:W-:Y:S01]  /*1a10*/  LEA.HI.SX32 R5, R6, R5, 0x1a ;  /* 0x0000000506057211 */ /* 0x000fe200078fd2ff */
[----:B------:R-:W-:Y:S01]  /*1a20*/  IMAD.MOV.U32 R24, RZ, RZ, R125 ;  /* 0x000000ffff187224 */ /* 0x000fe200078e007d */
[----:B------:R-:W-:-:S04]  /*1a30*/  LEA.HI.SX32 R150, R4, R3, 0x1a ;  /* 0x0000000304967211 */ /* 0x000fc800078fd2ff */
[----:B------:R-:W-:-:S05]  /*1a40*/  VIMNMX R5, R150, R5, PT ;  /* 0x0000000596057248 */ /* 0x000fca0003fe0100 */
[----:B------:R-:W-:-:S05]  /*1a50*/  IMAD R5, R5, 0x70, -R9 ;  /* 0x0000007005057824 */ /* 0x000fca00078e0a09 */
[----:B------:R-:W-:-:S04]  /*1a60*/  VIMNMX R5, R5, R2, PT ;  /* 0x0000000205057248 */ /* 0x000fc80003fe0100 */
[----:B------:R-:W-:-:S13]  /*1a70*/  ISETP.GT.AND P0, PT, R5, R0, PT ;  /* 0x000000000500720c */ /* 0x000fda0003f04270 */
[----:B------:R-:W-:Y:S01]  /*1a80*/  @P0 IADD3 R5, R5, 0x6f, RZ ;  /* 0x0000006f05050810 */ /* 0x000fe20007ffe0ff */
[----:B------:R-:W-:-:S04]  /*1a90*/  @P0 IMAD.MOV.U32 R4, RZ, RZ, RZ ;  /* 0x000000ffff040224 */ /* 0x000fc800078e00ff */
[----:B------:R-:W-:-:S05]  /*1aa0*/  @P0 IMAD.HI R4, R5, -0x6db6db6d, R4 ;  /* 0x9249249305040827 */ /* 0x000fca00078e0204 */
[----:B------:R-:W-:-:S04]  /*1ab0*/  @P0 SHF.R.U32.HI R3, RZ, 0x1f, R4 ;  /* 0x0000001fff030819 */ /* 0x000fc80000011604 */
[----:B------:R-:W-:-:S04]  /*1ac0*/  @P0 LEA.HI.SX32 R24, R4, R3, 0x1a ;  /* 0x0000000304180211 */ /* 0x000fc800078fd2ff */
[----:B------:R-:W-:-:S13]  /*1ad0*/  ISETP.GT.AND P0, PT, R24, R125, PT ;  /* 0x0000007d1800720c */ /* 0x000fda0003f04270 */
[----:B------:R-:W-:Y:S05]  /*1ae0*/  @!P0 BRA `(.L_x_6189) ;  /* 0x0000008c00008947 */ /* 0x000fea0003800000 */
        /* <DEDUP_REMOVED lines=20> */
.L_x_6191:
[----:B------:R-:W-:Y:S05]  /*1c30*/  BSYNC B6 ;  /* 0x0000000000067941 */ /* 0x000fea0003800000 */
.L_x_6190:
        /* <DEDUP_REMOVED lines=20> */
.L_x_6193:
[----:B------:R-:W-:Y:S05]  /*1d80*/  BSYNC B6 ;  /* 0x0000000000067941 */ /* 0x000fea0003800000 */
.L_x_6192:
[----:B------:R-:W-:Y:S01]  /*1d90*/  ULDC.64 UR4, c[0x0][0x9f8] ;  /* 0x00027e0000047ab9 */ /* 0x000fe20000000a00 */
[----:B------:R-:W2:Y:S01]  /*1da0*/  LDL.LU R30, [R1+0x8] ;  /* 0x00000800011e7983 */ /* 0x000ea20000300800 */
        /* <DEDUP_REMOVED lines=9> */
[----:B------:R-:W-:-:S07]  /*1e40*/  SHF.R.S32.HI R147, RZ, 0x1f, R204 ;  /* 0x0000001fff937819 */ /* 0x000fce00000114cc */
[----:B------:R-:W3:Y:S03]  /*1e50*/  LDC.64 R100, c[0x0][0x3f8] ;  /* 0x0000fe00ff647b82 */ /* 0x000ee60000000a00 */
[----:B------:R-:W-:-:S04]  /*1e60*/  @P0 IADD3 R4, P1, R235, UR4, RZ ;  /* 0x00000004eb040c10 */ /* 0x000fc8000ff3e0ff */
[----:B------:R-:W-:Y:S01]  /*1e70*/  @P0 IADD3.X R5, R236, UR5, RZ, P1, !PT ;  /* 0x00000005ec050c10 */ /* 0x000fe20008ffe4ff */
[----:B------:R-:W-:Y:S01]  /*1e80*/  ULDC.64 UR4, c[0x0][0x330] ;  /* 0x0000cc0000047ab9 */ /* 0x000fe20000000a00 */
[----:B------:R-:W4:Y:S03]  /*1e90*/  LDC R31, c[0x0][0x3f4] ;  /* 0x0000fd00ff1f7b82 */ /* 0x000f260000000800 */
        /* <DEDUP_REMOVED lines=10> */
[----:B0-----:R-:W-:Y:S01]  /*1f40*/  SHF.L.U32 R5, R0, 0x1, RZ ;  /* 0x0000000100057819 */ /* 0x001fe200000006ff */
[C---:B------:R-:W-:Y:S01]  /*1f50*/  VIADD R0, R18.reuse, 0x60 ;  /* 0x0000006012007836 */ /* 0x040fe20000000000 */
[----:B------:R-:W-:Y:S01]  /*1f60*/  SEL R4, RZ, 0x1, P0 ;  /* 0x00000001ff047807 */ /* 0x000fe20000000000 */
[----:B------:R-:W-:Y:S01]  /*1f70*/  IMAD.IADD R115, R115, 0x1, R3 ;  /* 0x0000000173737824 */ /* 0x000fe200078e0203 */
[----:B------:R-:W-:Y:S01]  /*1f80*/  ISETP.GE.AND P0, PT, R207, UR6, PT ;  /* 0x00000006cf007c0c */ /* 0x000fe2000bf06270 */
[----:B------:R-:W-:Y:S01]  /*1f90*/  VIADD R3, R18, 0x80 ;  /* 0x0000008012037836 */ /* 0x000fe20000000000 */
[----:B------:R-:W-:Y:S01]  /*1fa0*/  ISETP.GE.AND P1, PT, R0, UR6, PT ;  /* 0x0000000600007c0c */ /* 0x000fe2000bf26270 */
[-C--:B------:R-:W-:Y:S01]  /*1fb0*/  IMAD R10, R12, R112.reuse, RZ ;  /* 0x000000700c0a7224 */ /* 0x080fe200078e02ff */
[----:B------:R-:W-:Y:S01]  /*1fc0*/  LOP3.LUT R6, R5, 0x2, R4, 0xe2, !PT ;  /* 0x0000000205067812 */ /* 0x000fe200078ee204 */
[----:B------:R-:W-:Y:S01]  /*1fd0*/  IMAD.WIDE.U32 R4, R121, R112, RZ ;  /* 0x0000007079047225 */ /* 0x000fe200078e00ff */
[----:B------:R-:W-:-:S02]  /*1fe0*/  ISETP.GE.AND P2, PT, R3, UR6, PT ;  /* 0x0000000603007c0c */ /* 0x000fc4000bf46270 */
[----:B------:R-:W-:Y:S01]  /*1ff0*/  SEL R7, RZ, 0x4, P0 ;  /* 0x00000004ff077807 */ /* 0x000fe20000000000 */
[----:B------:R-:W-:Y:S01]  /*2000*/  IMAD R11, R121, R113, R10 ;  /* 0x00000071790b7224 */ /* 0x000fe200078e020a */
[----:B------:R-:W-:Y:S01]  /*2010*/  SEL R8, RZ, 0x8, P1 ;  /* 0x00000008ff087807 */ /* 0x000fe20000800000 */
[----:B------:R-:W-:Y:S01]  /*2020*/  IMAD R9, R9, UR4, RZ ;  /* 0x0000000409097c24 */ /* 0x000fe2000f8e02ff */
[----:B------:R-:W-:Y:S01]  /*2030*/  SEL R29, RZ, 0x10, P2 ;  /* 0x00000010ff1d7807 */ /* 0x000fe20001000000 */
[----:B------:R-:W-:Y:S01]  /*2040*/  IMAD.IADD R5, R5, 0x1, R11 ;  /* 0x0000000105057824 */ /* 0x000fe200078e020b */
[----:B------:R-:W-:Y:S01]  /*2050*/  LOP3.LUT R6, R8, R6, R7, 0xfe, !PT ;  /* 0x0000000608067212 */ /* 0x000fe200078efe07 */
[C---:B------:R-:W-:Y:S01]  /*2060*/  IMAD R9, R26.reuse, UR5, R9 ;  /* 0x000000051a097c24 */ /* 0x040fe2000f8e0209 */
[----:B------:R-:W-:Y:S01]  /*2070*/  ISETP.NE.U32.AND P0, PT, RZ, UR8, PT ;  /* 0x00000008ff007c0c */ /* 0x000fe2000bf05070 */
[----:B------:R-:W-:Y:S01]  /*2080*/  IMAD.WIDE.U32 R4, R26, UR4, R4 ;  /* 0x000000041a047c25 */ /* 0x000fe2000f8e0004 */
[----:B------:R-:W-:Y:S01]  /*2090*/  LOP3.LUT R29, R6, R29, RZ, 0xfc, !PT ;  /* 0x0000001d061d7212 */ /* 0x000fe200078efcff */
[----:B------:R-:W-:Y:S01]  /*20a0*/  ULDC.64 UR4, c[0x0][0x310] ;  /* 0x0000c40000047ab9 */ /* 0x000fe20000000a00 */
[----:B------:R-:W-:Y:S01]  /*20b0*/  ISETP.NE.AND.EX P0, PT, RZ, UR9, PT, P0 ;  /* 0x00000009ff007c0c */ /* 0x000fe2000bf05300 */
[----:B------:R-:W-:Y:S01]  /*20c0*/  IMAD.IADD R5, R5, 0x1, R9 ;  /* 0x0000000105057824 */ /* 0x000fe200078e0209 */
[----:B------:R-:W-:Y:S01]  /*20d0*/  SHF.R.S32.HI R23, RZ, 0x1f, R22 ;  /* 0x0000001fff177819 */ /* 0x000fe20000011416 */
[----:B-1----:R-:W-:Y:S01]  /*20e0*/  IMAD.WIDE.U32 R108, R204, R106, R18 ;  /* 0x0000006acc6c7225 */ /* 0x002fe200078e0012 */
[----:B----4-:R-:W-:-:S02]  /*20f0*/  ISETP.GE.AND P1, PT, R206, R31, PT ;  /* 0x0000001fce00720c */ /* 0x010fc40003f26270 */
[----:B------:R-:W-:Y:S01]  /*2100*/  ISETP.GE.AND P3, PT, R207, R31, PT ;  /* 0x0000001fcf00720c */ /* 0x000fe20003f66270 */
[----:B------:R-:W-:Y:S01]  /*2110*/  IMAD.WIDE.U32 R110, R204, R106, R22 ;  /* 0x0000006acc6e7225 */ /* 0x000fe200078e0016 */
[----:B------:R-:W-:Y:S02]  /*2120*/  SHF.R.U32.HI R25, RZ, 0x3, R217 ;  /* 0x00000003ff197819 */ /* 0x000fe400000116d9 */
[----:B------:R-:W-:Y:S01]  /*2130*/  LOP3.LUT P2, RZ, R228, 0x4, RZ, 0xc0, !PT ;  /* 0x00000004e4ff7812 */ /* 0x000fe2000784c0ff */
[-C--:B---3--:R-:W-:Y:S01]  /*2140*/  IMAD.WIDE.U32 R104, R204, R100.reuse, R22 ;  /* 0x00000064cc687225 */ /* 0x088fe200078e0016 */
[----:B------:R-:W-:Y:S02]  /*2150*/  SHF.L.U64.HI R135, R112, 0x6, R113 ;  /* 0x0000000670877819 */ /* 0x000fe40000010271 */
[----:B------:R-:W-:Y:S01]  /*2160*/  LEA.HI R151, R151, 0x8, RZ, 0x19 ;  /* 0x0000000897977811 */ /* 0x000fe200078fc8ff */
[----:B------:R-:W-:-:S04]  /*2170*/  IMAD.WIDE.U32 R102, R204, R100, R18 ;  /* 0x00000064cc667225 */ /* 0x000fc800078e0012 */
[----:B------:R-:W-:Y:S02]  /*2180*/  IMAD.SHL.U32 R136, R112, 0x40, RZ ;  /* 0x0000004070887824 */ /* 0x000fe400078e00ff */
[----:B------:R-:W-:Y:S02]  /*2190*/  IMAD R15, R107, 0x70, RZ ;  /* 0x000000706b0f7824 */ /* 0x000fe400078e02ff */
[----:B------:R-:W-:Y:S02]  /*21a0*/  VIADD R32, R204, 0x40 ;  /* 0x00000040cc207836 */ /* 0x000fe40000000000 */
[----:B------:R-:W-:Y:S02]  /*21b0*/  IMAD R133, R101, 0x70, RZ ;  /* 0x0000007065857824 */ /* 0x000fe400078e02ff */
[----:B------:R-:W-:Y:S01]  /*21c0*/  IMAD.SHL.U32 R124, R31, 0x2, RZ ;  /* 0x000000021f7c7824 */ /* 0x000fe200078e00ff */
[----:B------:R-:W-:Y:S02]  /*21d0*/  SHF.R.S32.HI R148, RZ, 0x1f, R32 ;  /* 0x0000001fff947819 */ /* 0x000fe40000011420 */
[----:B--2---:R-:W-:-:S04]  /*21e0*/  LOP3.LUT R30, R30, 0xfffffffe, RZ, 0xc0, !PT ;  /* 0xfffffffe1e1e7812 */ /* 0x004fc800078ec0ff */
[----:B------:R-:W-:-:S04]  /*21f0*/  @P3 LOP3.LUT R30, R30, 0x1, RZ, 0xfc, !PT ;  /* 0x000000011e1e3812 */ /* 0x000fc800078efcff */
[----:B------:R-:W-:-:S04]  /*2200*/  LOP3.LUT R30, R30, 0xfffffffb, RZ, 0xc0, !PT ;  /* 0xfffffffb1e1e7812 */ /* 0x000fc800078ec0ff */
[----:B------:R-:W-:-:S05]  /*2210*/  @P2 LOP3.LUT R30, R30, 0x4, RZ, 0xfc, !PT ;  /* 0x000000041e1e2812 */ /* 0x000fca00078efcff */
[----:B------:R0:W-:Y:S01]  /*2220*/  STL [R1+0x8], R30 ;  /* 0x0000081e01007387 */ /* 0x0001e20000100800 */
[----:B------:R-:W-:Y:S02]  /*2230*/  SHF.R.S32.HI R6, RZ, 0x1f, R27 ;  /* 0x0000001fff067819 */ /* 0x000fe4000001141b */
[----:B------:R-:W-:Y:S02]  /*2240*/  SEL R9, R27, RZ, !P0 ;  /* 0x000000ff1b097207 */ /* 0x000fe40004000000 */
[----:B------:R-:W-:Y:S01]  /*2250*/  SEL R8, R6, RZ, !P0 ;  /* 0x000000ff06087207 */ /* 0x000fe20004000000 */
[----:B------:R-:W-:Y:S02]  /*2260*/  IMAD R6, R147, R106, RZ ;  /* 0x0000006a93067224 */ /* 0x000fe400078e02ff */
[----:B------:R-:W-:-:S04]  /*2270*/  IMAD.WIDE.U32 R116, R9, UR4, R4 ;  /* 0x0000000409747c25 */ /* 0x000fc8000f8e0004 */
[----:B------:R-:W-:Y:S02]  /*2280*/  IMAD R10, R8, UR4, RZ ;  /* 0x00000004080a7c24 */ /* 0x000fe4000f8e02ff */
[C---:B------:R-:W-:Y:S02]  /*2290*/  IMAD R11, R204.reuse, R107, R6 ;  /* 0x0000006bcc0b7224 */ /* 0x040fe400078e0206 */
        /* <DEDUP_REMOVED lines=13> */
[----:B------:R-:W-:-:S04]  /*2370*/  IMAD.WIDE.U32 R114, R9, UR4, R114 ;  /* 0x0000000409727c25 */ /* 0x000fc8000f8e0072 */
[----:B------:R-:W-:Y:S01]  /*2380*/  IMAD R39, R9, UR5, R8 ;  /* 0x0000000509277c24 */ /* 0x000fe2000f8e0208 */
[C---:B------:R-:W-:Y:S01]  /*2390*/  SEL R9, R31.reuse, RZ, P1 ;  /* 0x000000ff1f097207 */ /* 0x040fe20000800000 */
[----:B------:R-:W-:Y:S01]  /*23a0*/  IMAD R11, R204, R101, R7 ;  /* 0x00000065cc0b7224 */ /* 0x000fe200078e0207 */
[C---:B------:R-:W-:Y:S01]  /*23b0*/  SEL R7, R31.reuse, RZ, P0 ;  /* 0x000000ff1f077207 */ /* 0x040fe20000000000 */
[-C--:B-----5:R-:W-:Y:S01]  /*23c0*/  IMAD.WIDE.U32 R110, R144, R106.reuse, R110 ;  /* 0x0000006a906e7225 */ /* 0x0a0fe200078e006e */
[----:B------:R-:W-:Y:S02]  /*23d0*/  SEL R8, R31, RZ, P3 ;  /* 0x000000ff1f087207 */ /* 0x000fe40001800000 */
[----:B------:R-:W-:Y:S01]  /*23e0*/  IADD3 R7, R18, R7, RZ ;  /* 0x0000000712077210 */ /* 0x000fe20007ffe0ff */
[----:B------:R-:W-:Y:S01]  /*23f0*/  IMAD.IADD R9, R206, 0x1, R9 ;  /* 0x00000001ce097824 */ /* 0x000fe200078e0209 */
[----:B------:R-:W-:Y:S01]  /*2400*/  IADD3 R120, P3, R204, R121, RZ ;  /* 0x00000079cc787210 */ /* 0x000fe20007f7e0ff */
[----:B------:R-:W-:Y:S01]  /*2410*/  IMAD.IADD R13, R207, 0x1, R8 ;  /* 0x00000001cf0d7824 */ /* 0x000fe200078e0208 */
[----:B------:R-:W-:Y:S01]  /*2420*/  SHF.R.S32.HI R8, RZ, 0x1f, R7 ;  /* 0x0000001fff087819 */ /* 0x000fe20000011407 */
[----:B------:R-:W-:Y:S01]  /*2430*/  IMAD.IADD R105, R105, 0x1, R11 ;  /* 0x0000000169697824 */ /* 0x000fe200078e020b */
[----:B------:R-:W-:Y:S01]  /*2440*/  SHF.R.S32.HI R10, RZ, 0x1f, R9 ;  /* 0x0000001fff0a7819 */ /* 0x000fe20000011409 */
[----:B------:R-:W-:Y:S01]  /*2450*/  IMAD.IADD R103, R11, 0x1, R103 ;  /* 0x000000010b677824 */ /* 0x000fe200078e0267 */
[-C--:B------:R-:W-:Y:S01]  /*2460*/  LEA.HI R21, R8, R7.reuse, RZ, 0x3 ;  /* 0x0000000708157211 */ /* 0x080fe200078f18ff */
[----:B------:R-:W-:Y:S01]  /*2470*/  IMAD.WIDE.U32 R108, R144, R106, R108 ;  /* 0x0000006a906c7225 */ /* 0x000fe200078e006c */
[----:B------:R-:W-:-:S02]  /*2480*/  LEA.HI R7, R8, R7, RZ, 0x6 ;  /* 0x0000000708077211 */ /* 0x000fc400078f30ff */
[-C--:B------:R-:W-:Y:S01]  /*2490*/  LEA.HI R8, R10, R9.reuse, RZ, 0x6 ;  /* 0x000000090a087211 */ /* 0x080fe200078f30ff */
[-C--:B------:R-:W-:Y:S01]  /*24a0*/  IMAD.WIDE.U32 R104, R144, R100.reuse, R104 ;  /* 0x0000006490687225 */ /* 0x080fe200078e0068 */
[----:B------:R-:W-:Y:S02]  /*24b0*/  LEA.HI R26, R10, R9, RZ, 0x3 ;  /* 0x000000090a1a7211 */ /* 0x000fe400078f18ff */
[----:B------:R-:W-:Y:S01]  /*24c0*/  SHF.R.S32.HI R7, RZ, 0x6, R7 ;  /* 0x00000006ff077819 */ /* 0x000fe20000011407 */
[----:B------:R-:W-:Y:S01]  /*24d0*/  IMAD.WIDE.U32 R102, R144, R100, R102 ;  /* 0x0000006490667225 */ /* 0x000fe200078e0066 */
[----:B------:R-:W-:Y:S02]  /*24e0*/  SHF.R.S32.HI R9, RZ, 0x6, R8 ;  /* 0x00000006ff097819 */ /* 0x000fe40000011408 */
[----:B------:R-:W-:Y:S01]  /*24f0*/  SHF.R.S32.HI R20, RZ, 0x1f, R13 ;  /* 0x0000001fff147819 */ /* 0x000fe2000001140d */
[C---:B------:R-:W-:Y:S01]  /*2500*/  IMAD R143, R7.reuse, 0x1c00, R220 ;  /* 0x00001c00078f7824 */ /* 0x040fe200078e02dc */
[C-C-:B------:R-:W-:Y:S01]  /*2510*/  LOP3.LUT R8, R218.reuse, 0x38, R21.reuse, 0xf8, !PT ;  /* 0x00000038da087812 */ /* 0x140fe200078ef815 */
[----:B------:R-:W-:Y:S01]  /*2520*/  IMAD R141, R7, 0x1c00, R222 ;  /* 0x00001c00078d7824 */ /* 0x000fe200078e02de */
[----:B------:R-:W-:Y:S01]  /*2530*/  LOP3.LUT R10, R218, 0x38, R26, 0xf8, !PT ;  /* 0x00000038da0a7812 */ /* 0x000fe200078ef81a */
[C---:B------:R-:W-:Y:S01]  /*2540*/  IMAD R142, R9.reuse, 0x1c00, R220 ;  /* 0x00001c00098e7824 */ /* 0x040fe200078e02dc */
[----:B------:R-:W-:Y:S01]  /*2550*/  LEA.HI R28, R20, R13, RZ, 0x3 ;  /* 0x0000000d141c7211 */ /* 0x000fe200078f18ff */
[----:B------:R-:W-:Y:S01]  /*2560*/  IMAD R139, R9, 0x1c00, R222 ;  /* 0x00001c00098b7824 */ /* 0x000fe200078e02de */
[----:B------:R-:W-:Y:S01]  /*2570*/  LOP3.LUT R11, R217, 0x38, R21, 0xf8, !PT ;  /* 0x00000038d90b7812 */ /* 0x000fe200078ef815 */
[----:B------:R-:W-:Y:S01]  /*2580*/  IMAD.IADD R38, R115, 0x1, R39 ;  /* 0x0000000173267824 */ /* 0x000fe200078e0227 */
[----:B------:R-:W-:-:S02]  /*2590*/  LOP3.LUT R8, R8, R219, RZ, 0x3c, !PT ;  /* 0x000000db08087212 */ /* 0x000fc400078e3cff */
[----:B------:R-:W-:Y:S02]  /*25a0*/  LOP3.LUT R7, R10, R219, RZ, 0x3c, !PT ;  /* 0x000000db0a077212 */ /* 0x000fe400078e3cff */
[----:B------:R-:W-:Y:S01]  /*25b0*/  LEA.HI R13, R20, R13, RZ, 0x6 ;  /* 0x0000000d140d7211 */ /* 0x000fe200078f30ff */
[----:B------:R-:W-:Y:S01]  /*25c0*/  IMAD.IADD R143, R143, 0x1, R8 ;  /* 0x000000018f8f7824 */ /* 0x000fe200078e0208 */
[----:B------:R-:W-:Y:S02]  /*25d0*/  LOP3.LUT R14, R11, R25, RZ, 0x3c, !PT ;  /* 0x000000190b0e7212 */ /* 0x000fe400078e3cff */
[----:B------:R-:W-:Y:S02]  /*25e0*/  IADD3 R142, R142, R7, RZ ;  /* 0x000000078e8e7210 */ /* 0x000fe40007ffe0ff */
[----:B------:R-:W-:Y:S01]  /*25f0*/  SHF.R.S32.HI R13, RZ, 0x6, R13 ;  /* 0x00000006ff0d7819 */ /* 0x000fe2000001140d */
[----:B------:R-:W-:Y:S01]  /*2600*/  IMAD.IADD R141, R141, 0x1, R14 ;  /* 0x000000018d8d7824 */ /* 0x000fe200078e020e */
[----:B------:R-:W-:-:S02]  /*2610*/  LOP3.LUT R7, R217, 0x38, R26, 0xf8, !PT ;  /* 0x00000038d9077812 */ /* 0x000fc400078ef81a */
[----:B------:R-:W-:Y:S01]  /*2620*/  LOP3.LUT R11, R217, 0x38, R28, 0xf8, !PT ;  /* 0x00000038d90b7812 */ /* 0x000fe200078ef81c */
[C---:B------:R-:W-:Y:S01]  /*2630*/  IMAD R138, R13.reuse, 0x1c00, R222 ;  /* 0x00001c000d8a7824 */ /* 0x040fe200078e02de */
[----:B------:R-:W-:Y:S01]  /*2640*/  LOP3.LUT R8, R218, 0x38, R28, 0xf8, !PT ;  /* 0x00000038da087812 */ /* 0x000fe200078ef81c */
[----:B------:R-:W-:Y:S01]  /*2650*/  IMAD R140, R13, 0x1c00, R220 ;  /* 0x00001c000d8c7824 */ /* 0x000fe200078e02dc */
[-C--:B------:R-:W-:Y:S01]  /*2660*/  LOP3.LUT R10, R7, R25.reuse, RZ, 0x3c, !PT ;  /* 0x00000019070a7212 */ /* 0x080fe200078e3cff */
[----:B------:R-:W-:Y:S01]  /*2670*/  IMAD R13, R113, 0x70, RZ ;  /* 0x00000070710d7824 */ /* 0x000fe200078e02ff */
[----:B------:R-:W-:Y:S01]  /*2680*/  LOP3.LUT R11, R11, R25, RZ, 0x3c, !PT ;  /* 0x000000190b0b7212 */ /* 0x000fe200078e3cff */
[----:B------:R-:W-:Y:S01]  /*2690*/  IMAD.WIDE.U32 R112, R112, 0x70, RZ ;  /* 0x0000007070707825 */ /* 0x000fe200078e00ff */
[----:B------:R-:W-:Y:S02]  /*26a0*/  LOP3.LUT R7, R8, R219, RZ, 0x3c, !PT ;  /* 0x000000db08077212 */ /* 0x000fe400078e3cff */
[----:B------:R-:W-:Y:S01]  /*26b0*/  SHF.R.S32.HI R9, RZ, 0x1f, R144 ;  /* 0x0000001fff097819 */ /* 0x000fe20000011490 */
[----:B------:R-:W-:Y:S01]  /*26c0*/  IMAD.IADD R138, R138, 0x1, R11 ;  /* 0x000000018a8a7824 */ /* 0x000fe200078e020b */
[----:B------:R-:W-:Y:S01]  /*26d0*/  SHF.L.U32 R8, R106, 0x6, RZ ;  /* 0x000000066a087819 */ /* 0x000fe200000006ff */
[----:B------:R-:W-:Y:S01]  /*26e0*/  IMAD.IADD R140, R140, 0x1, R7 ;  /* 0x000000018c8c7824 */ /* 0x000fe200078e0207 */
[----:B------:R-:W-:Y:S01]  /*26f0*/  LOP3.LUT R14, R218, 0x18, R18, 0xf8, !PT ;  /* 0x00000018da0e7812 */ /* 0x000fe200078ef812 */
[----:B------:R-:W-:Y:S01]  /*2700*/  VIADD R11, R18, 0xa0 ;  /* 0x000000a0120b7836 */ /* 0x000fe20000000000 */
[----:B------:R-:W-:Y:S01]  /*2710*/  IADD3.X R121, R12, R147, RZ, P3, !PT ;  /* 0x000000930c797210 */ /* 0x000fe20001ffe4ff */
[C---:B------:R-:W-:Y:S01]  /*2720*/  IMAD R7, R9.reuse, R106, RZ ;  /* 0x0000006a09077224 */ /* 0x040fe200078e02ff */
[----:B------:R-:W-:Y:S01]  /*2730*/  LOP3.LUT R137, R14, R219, RZ, 0x3c, !PT ;  /* 0x000000db0e897212 */ /* 0x000fe200078e3cff */
[----:B------:R-:W-:Y:S01]  /*2740*/  IMAD R9, R9, R100, RZ ;  /* 0x0000006409097224 */ /* 0x000fe200078e02ff */
[----:B------:R-:W-:Y:S01]  /*2750*/  ISETP.GE.AND P2, PT, R11, UR6, PT ;  /* 0x000000060b007c0c */ /* 0x000fe2000bf46270 */
[----:B------:R-:W-:Y:S01]  /*2760*/  IMAD R27, R144, R107, R7 ;  /* 0x0000006b901b7224 */ /* 0x000fe200078e0207 */
[C---:B------:R-:W-:Y:S01]  /*2770*/  SHF.L.U64.HI R7, R106.reuse, 0x6, R107 ;  /* 0x000000066a077819 */ /* 0x040fe2000001026b */
[----:B------:R-:W-:Y:S01]  /*2780*/  IMAD.WIDE.U32 R106, R106, 0x70, RZ ;  /* 0x000000706a6a7825 */ /* 0x000fe200078e00ff */
[----:B0-----:R-:W-:-:S02]  /*2790*/  SEL R30, RZ, 0x20, P2 ;  /* 0x00000020ff1e7807 */ /* 0x001fc40001000000 */
[----:B------:R-:W-:Y:S01]  /*27a0*/  IADD3 R12, R111, R27, RZ ;  /* 0x0000001b6f0c7210 */ /* 0x000fe20007ffe0ff */
[----:B------:R-:W-:Y:S01]  /*27b0*/  IMAD R25, R144, R101, R9 ;  /* 0x0000006590197224 */ /* 0x000fe200078e0209 */
[----:B------:R-:W-:Y:S01]  /*27c0*/  SHF.L.U64.HI R9, R100, 0x6, R101 ;  /* 0x0000000664097819 */ /* 0x000fe20000010265 */
[----:B------:R-:W-:Y:S01]  /*27d0*/  IMAD.IADD R132, R113, 0x1, R13 ;  /* 0x0000000171847824 */ /* 0x000fe200078e020d */
[----:B------:R-:W-:Y:S01]  /*27e0*/  SHF.R.S32.HI R20, RZ, 0x3, R21 ;  /* 0x00000003ff147819 */ /* 0x000fe20000011415 */
[----:B------:R-:W-:Y:S01]  /*27f0*/  IMAD.IADD R134, R107, 0x1, R15 ;  /* 0x000000016b867824 */ /* 0x000fe200078e020f */
[----:B------:R-:W-:Y:S01]  /*2800*/  LOP3.LUT R37, R29, R30, RZ, 0xfc, !PT ;  /* 0x0000001e1d257212 */ /* 0x000fe200078efcff */
[----:B------:R-:W-:Y:S01]  /*2810*/  IMAD.IADD R139, R139, 0x1, R10 ;  /* 0x000000018b8b7824 */ /* 0x000fe200078e020a */
[----:B------:R-:W-:Y:S01]  /*2820*/  LOP3.LUT R21, R21, 0xfffffff8, RZ, 0xc0, !PT ;  /* 0xfffffff815157812 */ /* 0x000fe200078ec0ff */
[----:B------:R-:W-:Y:S01]  /*2830*/  IMAD.IADD R13, R27, 0x1, R109 ;  /* 0x000000011b0d7824 */ /* 0x000fe200078e026d */
[----:B------:R-:W-:Y:S01]  /*2840*/  SHF.R.S32.HI R27, RZ, 0x3, R28 ;  /* 0x00000003ff1b7819 */ /* 0x000fe2000001141c */
[----:B------:R-:W-:Y:S01]  /*2850*/  IMAD.IADD R14, R105, 0x1, R25 ;  /* 0x00000001690e7824 */ /* 0x000fe200078e0219 */
[----:B------:R-:W-:Y:S01]  /*2860*/  LOP3.LUT R28, R28, 0xfffffff8, RZ, 0xc0, !PT ;  /* 0xfffffff81c1c7812 */ /* 0x000fe200078ec0ff */
[----:B------:R-:W-:Y:S01]  /*2870*/  IMAD.IADD R15, R25, 0x1, R103 ;  /* 0x00000001190f7824 */ /* 0x000fe200078e0267 */
[----:B------:R-:W-:Y:S01]  /*2880*/  SHF.R.S32.HI R25, RZ, 0x3, R26 ;  /* 0x00000003ff197819 */ /* 0x000fe2000001141a */
[----:B------:R-:W-:Y:S01]  /*2890*/  IMAD.SHL.U32 R10, R100, 0x40, RZ ;  /* 0x00000040640a7824 */ /* 0x000fe200078e00ff */
[----:B------:R-:W-:Y:S01]  /*28a0*/  LOP3.LUT R26, R26, 0xfffffff8, RZ, 0xc0, !PT ;  /* 0xfffffff81a1a7812 */ /* 0x000fe200078ec0ff */
[----:B------:R-:W-:Y:S01]  /*28b0*/  IMAD.WIDE.U32 R100, R100, 0x70, RZ ;  /* 0x0000007064647825 */ /* 0x000fe200078e00ff */
[----:B------:R-:W-:-:S02]  /*28c0*/  LOP3.LUT R33, R37, 0x2, RZ, 0xc0, !PT ;  /* 0x0000000225217812 */ /* 0x000fc400078ec0ff */
[C---:B------:R-:W-:Y:S01]  /*28d0*/  LOP3.LUT R34, R37.reuse, 0x4, RZ, 0xc0, !PT ;  /* 0x0000000425227812 */ /* 0x040fe200078ec0ff */
[----:B------:R-:W-:Y:S01]  /*28e0*/  IMAD.IADD R137, R220, 0x1, R137 ;  /* 0x00000001dc897824 */ /* 0x000fe200078e0289 */
[----:B------:R-:W-:Y:S01]  /*28f0*/  LOP3.LUT R35, R37, 0x8, RZ, 0xc0, !PT ;  /* 0x0000000825237812 */ /* 0x000fe200078ec0ff */
[----:B------:R-:W-:Y:S01]  /*2900*/  IMAD.IADD R133, R101, 0x1, R133 ;  /* 0x0000000165857824 */ /* 0x000fe200078e0285 */
[----:B------:R-:W-:Y:S02]  /*2910*/  LOP3.LUT R36, R37, 0x10, RZ, 0xc0, !PT ;  /* 0x0000001025247812 */ /* 0x000fe400078ec0ff */
[----:B------:R-:W-:Y:S02]  /*2920*/  LOP3.LUT R29, R29, 0x1, RZ, 0xc0, !PT ;  /* 0x000000011d1d7812 */ /* 0x000fe400078ec0ff */
[----:B------:R-:W-:Y:S02]  /*2930*/  SHF.R.S32.HI R30, RZ, 0x1f, R21 ;  /* 0x0000001fff1e7819 */ /* 0x000fe40000011415 */
[----:B------:R-:W-:-:S02]  /*2940*/  SHF.R.S32.HI R31, RZ, 0x1f, R26 ;  /* 0x0000001fff1f7819 */ /* 0x000fc4000001141a */
[----:B------:R-:W-:Y:S02]  /*2950*/  SHF.R.S32.HI R32, RZ, 0x1f, R28 ;  /* 0x0000001fff207819 */ /* 0x000fe4000001141c */
[----:B------:R-:W-:-:S07]  /*2960*/  LOP3.LUT R37, R37, 0x20, RZ, 0xc0, !PT ;  /* 0x0000002025257812 */ /* 0x000fce00078ec0ff */
.L_x_6293:
[----:B------:R-:W2:Y:S01]  /*2970*/  LDL.LU R43, [R1+0x8] ;  /* 0x00000800012b7983 */ /* 0x000ea20000300800 */
[----:B-----5:R-:W-:Y:S01]  /*2980*/  IADD3 R49, R24, -0x1, RZ ;  /* 0xffffffff18317810 */ /* 0x020fe20007ffe0ff */
[----:B------:R-:W0:Y:S01]  /*2990*/  LDC.64 R122, c[0x0][0x2e8] ;  /* 0x0000ba00ff7a7b82 */ /* 0x000e220000000a00 */
[----:B------:R-:W-:Y:S01]  /*29a0*/  LOP3.LUT P5, RZ, R228, 0x4, RZ, 0xc0, !PT ;  /* 0x00000004e4ff7812 */ /* 0x000fe200078ac0ff */
        /* <DEDUP_REMOVED lines=8> */
[----:B------:R-:W-:Y:S01]  /*2a30*/  IADD3 R41, P4, R4, R126, RZ ;  /* 0x0000007e04297210 */ /* 0x000fe20007f9e0ff */
[----:B------:R-:W-:Y:S02]  /*2a40*/  IMAD.IADD R92, R127, 0x1, R39 ;  /* 0x000000017f5c7824 */ /* 0x000fe400078e0227 */
[----:B------:R-:W-:Y:S02]  /*2a50*/  IMAD R39, R17, 0x5400, R137 ;  /* 0x0000540011277824 */ /* 0x000fe400078e0289 */
[----:B------:R-:W-:Y:S01]  /*2a60*/  IMAD.X R42, R92, 0x1, R6, P4 ;  /* 0x000000015c2a7824 */ /* 0x000fe200020e0606 */
[----:B------:R-:W-:Y:S02]  /*2a70*/  IADD3.X R40, R6, R92, R135, P2, P3 ;  /* 0x0000005c06287210 */ /* 0x000fe400017e6487 */
[----:B------:R-:W-:Y:S02]  /*2a80*/  ISETP.GT.AND P3, PT, R49, R125, PT ;  /* 0x0000007d3100720c */ /* 0x000fe40003f64270 */
[----:B0-----:R-:W-:-:S02]  /*2a90*/  LEA R44, P2, R24, R122, 0x1 ;  /* 0x0000007a182c7211 */ /* 0x001fc400078408ff */
[----:B------:R-:W-:Y:S02]  /*2aa0*/  LEA R46, P4, R41, R122, 0x1 ;  /* 0x0000007a292e7211 */ /* 0x000fe400078808ff */
[-C--:B------:R-:W-:Y:S01]  /*2ab0*/  LEA.HI.X R45, R24, R123.reuse, R40, 0x1, P2 ;  /* 0x0000007b182d7211 */ /* 0x080fe200010f0c28 */
[----:B------:R-:W-:Y:S01]  /*2ac0*/  IMAD.MOV.U32 R24, RZ, RZ, R49 ;  /* 0x000000ffff187224 */ /* 0x000fe200078e0031 */
[----:B-1----:R-:W-:Y:S02]  /*2ad0*/  ISETP.GE.AND P2, PT, R119, 0x1, PT ;  /* 0x000000017700780c */ /* 0x002fe40003f46270 */
[----:B------:R-:W-:Y:S01]  /*2ae0*/  LEA.HI.X R47, R41, R123, R42, 0x1, P4 ;  /* 0x0000007b292f7211 */ /* 0x000fe200020f0c2a */
[C---:B------:R-:W-:Y:S02]  /*2af0*/  VIADD R41, R39.reuse, 0x20 ;  /* 0x0000002027297836 */ /* 0x040fe40000000000 */
[C---:B------:R-:W-:Y:S01]  /*2b00*/  @P5 VIADD R41, R39.reuse, 0xffffffe0 ;  /* 0xffffffe027295836 */ /* 0x040fe20000000000 */
[----:B------:R-:W-:-:S03]  /*2b10*/  LEA R39, R39, R118, 0x1 ;  /* 0x0000007627277211 */ /* 0x000fc600078e08ff */
[----:B------:R-:W-:Y:S01]  /*2b20*/  IMAD R96, R41, 0x2, R118 ;  /* 0x0000000229607824 */ /* 0x000fe200078e0276 */
        /* <DEDUP_REMOVED lines=73> */
.L_x_6198:
[----:B------:R-:W-:Y:S05]  /*2fc0*/  BSYNC B1 ;  /* 0x0000000000017941 */ /* 0x000fea0003800000 */
.L_x_6197:
        /* <DEDUP_REMOVED lines=21> */
[----:B------:R-:W-:Y:S02]  /*3120*/  IADD3.X R41, R14, R98, R9, P2, P5 ;  /* 0x000000620e297210 */ /* 0x000fe400017ea409 */
        /* <DEDUP_REMOVED lines=35> */
.L_x_6200:
[----:B------:R-:W-:Y:S05]  /*3360*/  BSYNC B1 ;  /* 0x0000000000017941 */ /* 0x000fea0003800000 */
.L_x_6199:
[----:B0-----:R-:W2:Y:S01]  /*3370*/  LDL R40, [R1+0x44] ;  /* 0x0000440001287983 */ /* 0x001ea20000100800 */
[----:B------:R-:W-:Y:S01]  /*3380*/  IMAD.MOV.U32 R41, RZ, RZ, R77 ;  /* 0x000000ffff297224 */ /* 0x000fe200078e004d */
[----:B------:R-:W-:Y:S01]  /*3390*/  MOV R43, R85 ;  /* 0x00000055002b7202 */ /* 0x000fe20000000f00 */
[----:B------:R-:W-:Y:S01]  /*33a0*/  IMAD.MOV.U32 R42, RZ, RZ, R84 ;  /* 0x000000ffff2a7224 */ /* 0x000fe200078e0054 */
[----:B------:R-:W-:Y:S02]  /*33b0*/  PRMT R156, R129, 0x7610, R156 ;  /* 0x00007610819c7816 */ /* 0x000fe4000000009c */
[----:B------:R-:W-:Y:S02]  /*33c0*/  PRMT R155, R155, 0x5410, R128 ;  /* 0x000054109b9b7816 */ /* 0x000fe40000000080 */
[----:B------:R-:W-:Y:S01]  /*33d0*/  PRMT R162, R42, 0x5410, R43 ;  /* 0x000054102aa27816 */ /* 0x000fe2000000002b */
[----:B------:R-:W-:Y:S02]  /*33e0*/  IMAD.MOV.U32 R42, RZ, RZ, R122 ;  /* 0x000000ffff2a7224 */ /* 0x000fe400078e007a */
[----:B------:R-:W-:-:S03]  /*33f0*/  IMAD.MOV.U32 R43, RZ, RZ, R123 ;  /* 0x000000ffff2b7224 */ /* 0x000fc600078e007b */
[----:B------:R-:W-:Y:S01]  /*3400*/  PRMT R152, R42, 0x7610, R152 ;  /* 0x000076102a987816 */ /* 0x000fe20000000098 */
[----:B------:R-:W-:Y:S01]  /*3410*/  IMAD.MOV.U32 R42, RZ, RZ, R78 ;  /* 0x000000ffff2a7224 */ /* 0x000fe200078e004e */
[----:B------:R-:W-:Y:S01]  /*3420*/  PRMT R164, R43, 0x7610, R164 ;  /* 0x000076102ba47816 */ /* 0x000fe200000000a4 */
[----:B------:R-:W-:-:S05]  /*3430*/  IMAD.MOV.U32 R43, RZ, RZ, R79 ;  /* 0x000000ffff2b7224 */ /* 0x000fca00078e004f */
[----:B------:R-:W-:Y:S01]  /*3440*/  PRMT R159, R42, 0x5410, R43 ;  /* 0x000054102a9f7816 */ /* 0x000fe2000000002b */
[----:B------:R-:W-:Y:S02]  /*3450*/  IMAD.MOV.U32 R42, RZ, RZ, R86 ;  /* 0x000000ffff2a7224 */ /* 0x000fe400078e0056 */
[----:B------:R-:W-:-:S05]  /*3460*/  IMAD.MOV.U32 R43, RZ, RZ, R87 ;  /* 0x000000ffff2b7224 */ /* 0x000fca00078e0057 */
[----:B------:R-:W-:Y:S01]  /*3470*/  PRMT R166, R43, 0x7610, R166 ;  /* 0x000076102ba67816 */ /* 0x000fe200000000a6 */
[----:B------:R-:W-:Y:S01]  /*3480*/  IMAD.MOV.U32 R43, RZ, RZ, R95 ;  /* 0x000000ffff2b7224 */ /* 0x000fe200078e005f */
[----:B--2---:R-:W-:Y:S02]  /*3490*/  R2UR UR4, R40 ;  /* 0x00000000280472ca */ /* 0x004fe400000e0000 */
[----:B------:R-:W-:-:S04]  /*34a0*/  MOV R40, R76 ;  /* 0x0000004c00287202 */ /* 0x000fc80000000f00 */
[----:B------:R-:W-:Y:S01]  /*34b0*/  PRMT R158, R41, 0x5410, R40 ;  /* 0x00005410299e7816 */ /* 0x000fe20000000028 */
[----:B------:R-:W-:Y:S02]  /*34c0*/  IMAD.MOV.U32 R40, RZ, RZ, R80 ;  /* 0x000000ffff287224 */ /* 0x000fe400078e0050 */
[----:B------:R-:W-:-:S04]  /*34d0*/  IMAD.MOV.U32 R41, RZ, RZ, R81 ;  /* 0x000000ffff297224 */ /* 0x000fc800078e0051 */
[----:B------:R-:W-:Y:S01]  /*34e0*/  UISETP.NE.AND UP0, UPT, UR4, 0x3, UPT ;  /* 0x000000030400788c */ /* 0x000fe2000bf05270 */
[----:B------:R-:W-:Y:S01]  /*34f0*/  PRMT R161, R41, 0x5410, R40 ;  /* 0x0000541029a17816 */ /* 0x000fe20000000028 */
[----:B------:R-:W-:Y:S02]  /*3500*/  IMAD.MOV.U32 R40, RZ, RZ, R92 ;  /* 0x000000ffff287224 */ /* 0x000fe400078e005c */
[----:B------:R-:W-:Y:S02]  /*3510*/  IMAD.MOV.U32 R41, RZ, RZ, R93 ;  /* 0x000000ffff297224 */ /* 0x000fe400078e005d */
[----:B------:R-:W-:-:S03]  /*3520*/  PLOP3.LUT P2, PT, PT, PT, UP0, 0x80, 0x0 ;  /* 0x000000000000781c */ /* 0x000fc60003f4f008 */
[----:B------:R-:W-:Y:S01]  /*3530*/  PRMT R163, R40, 0x5410, R41 ;  /* 0x0000541028a37816 */ /* 0x000fe20000000029 */
[----:B------:R-:W-:Y:S01]  /*3540*/  IMAD.MOV.U32 R41, RZ, RZ, R75 ;  /* 0x000000ffff297224 */ /* 0x000fe200078e004b */
[----:B------:R-:W-:-:S04]  /*3550*/  MOV R40, R74 ;  /* 0x0000004a00287202 */ /* 0x000fc80000000f00 */
        /* <DEDUP_REMOVED lines=8> */
[----:B------:R-:W-:-:S02]  /*35e0*/  MOV R41, R126 ;  /* 0x0000007e00297202 */ /* 0x000fc40000000f00 */
[----:B------:R-:W-:Y:S01]  /*35f0*/  PRMT R167, R43, 0x5410, R40 ;  /* 0x000054102ba77816 */ /* 0x000fe20000000028 */
[----:B-----5:R-:W-:Y:S01]  /*3600*/  IMAD.MOV.U32 R43, RZ, RZ, R48 ;  /* 0x000000ffff2b7224 */ /* 0x020fe200078e0030 */
        /* <DEDUP_REMOVED lines=8> */
[----:B------:R-:W-:Y:S02]  /*3690*/  IMAD.MOV.U32 R40, RZ, RZ, R61 ;  /* 0x000000ffff287224 */ /* 0x000fe400078e003d */
[----:B------:R-:W-:Y:S02]  /*36a0*/  IMAD.MOV.U32 R43, RZ, RZ, R56 ;  /* 0x000000ffff2b7224 */ /* 0x000fe400078e0038 */
        /* <DEDUP_REMOVED lines=28> */
[----:B------:R-:W-:-:S02]  /*3870*/  PRMT R157, R157, 0x5410, R40 ;  /* 0x000054109d9d7816 */ /* 0x000fc40000000028 */
[----:B------:R-:W-:Y:S01]  /*3880*/  PRMT R160, R41, 0x5410, R42 ;  /* 0x0000541029a07816 */ /* 0x000fe2000000002a */
[----:B------:R-:W-:Y:S06]  /*3890*/  @!P2 BRA `(.L_x_6201) ;  /* 0x000000000004a947 */ /* 0x000fec0003800000 */
[----:B------:R-:W-:Y:S01]  /*38a0*/  BPT.TRAP 0x1 ;  /* 0x000000040000795c */ /* 0x000fe20000300000 */
.L_x_6201:
[----:B------:R-:W-:Y:S01]  /*38b0*/  IMAD R98, R17, 0x8, R16 ;  /* 0x0000000811627824 */ /* 0x000fe200078e0210 */
[----:B------:R-:W-:Y:S01]  /*38c0*/  SHF.L.U32 R99, R209, 0x1f, RZ ;  /* 0x0000001fd1637819 */ /* 0x000fe200000006ff */
[----:B------:R-:W-:Y:S03]  /*38d0*/  BSSY B1, `(.L_x_6202) ;  /* 0x0000003000017945 */ /* 0x000fe60003800000 */
[----:B------:R-:W0:Y:S02]  /*38e0*/  SYNCS.PHASECHK.TRANS64.TRYWAIT P5, [R98+URZ+0x36890], R99 ;  /* 0x03689063620075a7 */ /* 0x000e2400080a017f */
[----:B0-----:R-:W-:Y:S05]  /*38f0*/  @!P5 BRA `(.L_x_6203) ;  /* 0x000002ac0030d947 */ /* 0x001fea0003800000 */
.L_x_6580:
[----:B------:R-:W-:Y:S05]  /*3900*/  BSYNC B1 ;  /* 0x0000000000017941 */ /* 0x000fea0003800000 */
.L_x_6202:
        /* <DEDUP_REMOVED lines=11> */
[--C-:B------:R-:W-:Y:S02]  /*39c0*/  SHF.R.U64 R122, R122, 0x10, R123.reuse ;  /* 0x000000107a7a7819 */ /* 0x100fe4000000127b */
[----:B------:R-:W-:Y:S01]  /*39d0*/  SHF.R.U32.HI R123, RZ, 0x10, R123 ;  /* 0x00000010ff7b7819 */ /* 0x000fe2000001167b */
[----:B------:R-:W-:Y:S02]  /*39e0*/  HADD2.F32 R90, -RZ, R90.H0_H0 ;  /* 0x2000005aff5a7230 */ /* 0x000fe40000004100 */
[--C-:B------:R-:W-:Y:S02]  /*39f0*/  HADD2.F32 R41, -RZ, R91.reuse.H1_H1 ;  /* 0x3000005bff297230 */ /* 0x100fe40000004100 */
[----:B------:R-:W-:Y:S02]  /*3a00*/  HADD2.F32 R91, -RZ, R91.H0_H0 ;  /* 0x2000005bff5b7230 */ /* 0x000fe40000004100 */
[----:B------:R-:W-:-:S02]  /*3a10*/  HADD2.F32 R122, -RZ, R122.H0_H0 ;  /* 0x2000007aff7a7230 */ /* 0x000fc40000004100 */
[-C--:B------:R-:W-:Y:S01]  /*3a20*/  FMUL.FTZ R126, R41, R90.reuse ;  /* 0x0000005a297e7220 */ /* 0x080fe20000410000 */
[----:B------:R-:W-:Y:S02]  /*3a30*/  HADD2.F32 R123, -RZ, R123.H0_H0 ;  /* 0x2000007bff7b7230 */ /* 0x000fe40000004100 */
[C---:B------:R-:W-:Y:S01]  /*3a40*/  FMUL.FTZ R90, R91.reuse, R90 ;  /* 0x0000005a5b5a7220 */ /* 0x040fe20000410000 */
[-C--:B------:R-:W-:Y:S01]  /*3a50*/  FFMA.FTZ R91, R91, R122.reuse, -R126 ;  /* 0x0000007a5b5b7223 */ /* 0x080fe2000001087e */
[--C-:B------:R-:W-:Y:S02]  /*3a60*/  HADD2.F32 R126, -RZ, R43.reuse.H0_H0 ;  /* 0x2000002bff7e7230 */ /* 0x100fe40000004100 */
[----:B------:R-:W-:Y:S01]  /*3a70*/  FFMA.FTZ R90, R41, R122, R90 ;  /* 0x0000007a295a7223 */ /* 0x000fe2000001005a */
[----:B------:R-:W-:Y:S01]  /*3a80*/  SHF.R.U32.HI R41, RZ, 0x10, R127 ;  /* 0x00000010ff297819 */ /* 0x000fe2000001167f */
[----:B------:R-:W-:Y:S02]  /*3a90*/  IMAD.MOV.U32 R122, RZ, RZ, R40 ;  /* 0x000000ffff7a7224 */ /* 0x000fe400078e0028 */
[----:B------:R-:W-:Y:S01]  /*3aa0*/  HADD2.F32 R40, -RZ, R43.H1_H1 ;  /* 0x3000002bff287230 */ /* 0x000fe20000004100 */
[----:B------:R-:W-:Y:S01]  /*3ab0*/  F2FP.F16.F32.PACK_AB R90, R90, R91 ;  /* 0x0000005b5a5a723e */ /* 0x000fe200000000ff */
[----:B------:R-:W-:-:S05]  /*3ac0*/  HADD2.F32 R41, -RZ, R41.H0_H0 ;  /* 0x20000029ff297230 */ /* 0x000fca0000004100 */
[-C--:B------:R-:W-:Y:S01]  /*3ad0*/  FMUL.FTZ R43, R40, R41.reuse ;  /* 0x00000029282b7220 */ /* 0x080fe20000410000 */
[----:B------:R-:W-:-:S03]  /*3ae0*/  FMUL.FTZ R127, R126, R41 ;  /* 0x000000297e7f7220 */ /* 0x000fc60000410000 */
[-C--:B------:R-:W-:Y:S01]  /*3af0*/  FFMA.FTZ R41, R126, R123.reuse, -R43 ;  /* 0x0000007b7e297223 */ /* 0x080fe2000001082b */
[----:B------:R-:W-:Y:S01]  /*3b00*/  FFMA.FTZ R40, R40, R123, R127 ;  /* 0x0000007b28287223 */ /* 0x000fe2000001007f */
[----:B------:R-:W-:Y:S02]  /*3b10*/  HADD2.F32 R126, -RZ, R152.H1_H1 ;  /* 0x30000098ff7e7230 */ /* 0x000fe40000004100 */
[--C-:B------:R-:W-:Y:S02]  /*3b20*/  HADD2.F32 R123, -RZ, R122.reuse.H1_H1 ;  /* 0x3000007aff7b7230 */ /* 0x100fe40000004100 */
[----:B------:R-:W-:Y:S01]  /*3b30*/  HADD2.F32 R43, -RZ, R122.H0_H0 ;  /* 0x2000007aff2b7230 */ /* 0x000fe20000004100 */
[----:B------:R-:W-:Y:S01]  /*3b40*/  F2FP.F16.F32.PACK_AB R91, R40, R41 ;  /* 0x00000029285b723e */ /* 0x000fe200000000ff */
[----:B------:R-:W-:Y:S02]  /*3b50*/  HADD2.F32 R122, -RZ, R152.H0_H0 ;  /* 0x20000098ff7a7230 */ /* 0x000fe40000004100 */
[----:B------:R-:W-:Y:S01]  /*3b60*/  FMUL.FTZ R152, R123, R126 ;  /* 0x0000007e7b987220 */ /* 0x000fe20000410000 */
[----:B------:R-:W-:-:S02]  /*3b70*/  HADD2.F32 R127, -RZ, R42.H0_H0 ;  /* 0x2000002aff7f7230 */ /* 0x000fc40000004100 */
[C---:B------:R-:W-:Y:S01]  /*3b80*/  FMUL.FTZ R126, R43.reuse, R126 ;  /* 0x0000007e2b7e7220 */ /* 0x040fe20000410000 */
[----:B------:R-:W-:Y:S02]  /*3b90*/  IMAD.MOV.U32 R41, RZ, RZ, R90 ;  /* 0x000000ffff297224 */ /* 0x000fe400078e005a */
[-C--:B------:R-:W-:Y:S01]  /*3ba0*/  FFMA.FTZ R43, R43, R122.reuse, -R152 ;  /* 0x0000007a2b2b7223 */ /* 0x080fe20000010898 */
[----:B------:R-:W-:Y:S01]  /*3bb0*/  FFMA.FTZ R122, R123, R122, R126 ;  /* 0x0000007a7b7a7223 */ /* 0x000fe2000001007e */
[----:B------:R-:W-:Y:S02]  /*3bc0*/  HADD2.F32 R126, -RZ, R167.H1_H1 ;  /* 0x300000a7ff7e7230 */ /* 0x000fe40000004100 */
[----:B------:R-:W-:Y:S02]  /*3bd0*/  HADD2.F32 R123, -RZ, R42.H1_H1 ;  /* 0x3000002aff7b7230 */ /* 0x000fe40000004100 */
[----:B------:R-:W-:Y:S01]  /*3be0*/  HADD2.F32 R42, -RZ, R164.H0_H0 ;  /* 0x200000a4ff2a7230 */ /* 0x000fe20000004100 */
[----:B------:R-:W-:-:S02]  /*3bf0*/  F2FP.F16.F32.PACK_AB R40, R122, R43 ;  /* 0x0000002b7a28723e */ /* 0x000fc400000000ff */
[-C--:B------:R-:W-:Y:S01]  /*3c00*/  FMUL.FTZ R152, R123, R126.reuse ;  /* 0x0000007e7b987220 */ /* 0x080fe20000410000 */
[C---:B------:R-:W-:Y:S01]  /*3c10*/  FMUL.FTZ R126, R127.reuse, R126 ;  /* 0x0000007e7f7e7220 */ /* 0x040fe20000410000 */
[----:B------:R-:W-:Y:S02]  /*3c20*/  MOV R43, R91 ;  /* 0x0000005b002b7202 */ /* 0x000fe40000000f00 */
[-C--:B------:R-:W-:Y:S01]  /*3c30*/  FFMA.FTZ R152, R127, R42.reuse, -R152 ;  /* 0x0000002a7f987223 */ /* 0x080fe20000010898 */
[----:B------:R-:W-:-:S05]  /*3c40*/  FFMA.FTZ R123, R123, R42, R126 ;  /* 0x0000002a7b7b7223 */ /* 0x000fca000001007e */
[----:B------:R-:W-:-:S07]  /*3c50*/  F2FP.F16.F32.PACK_AB R42, R123, R152 ;  /* 0x000000987b2a723e */ /* 0x000fce00000000ff */
.L_x_6209:
[----:B------:R-:W-:Y:S05]  /*3c60*/  BSYNC B3 ;  /* 0x0000000000037941 */ /* 0x000fea0003800000 */
.L_x_6208:
[----:B--2---:R1:W-:Y:S02]  /*3c70*/  STG.E.128 desc[UR60][R46.64], R40 ;  /* 0x000000282e007986 */ /* 0x0043e4000c101d3c */
.L_x_6207:
[----:B------:R-:W-:Y:S05]  /*3c80*/  BSYNC B2 ;  /* 0x0000000000027941 */ /* 0x000fea0003800000 */
.L_x_6206:
        /* <DEDUP_REMOVED lines=8> */
[----:B------:R-:W-:Y:S01]  /*3d10*/  HADD2.F32 R127, -RZ, R163.H1_H1 ;  /* 0x300000a3ff7f7230 */ /* 0x000fe20000004100 */
[----:B------:R-:W-:Y:S01]  /*3d20*/  SHF.R.U32.HI R94, RZ, 0x10, R95 ;  /* 0x00000010ff5e7819 */ /* 0x000fe2000001165f */
[----:B--2---:R-:W-:Y:S01]  /*3d30*/  HADD2.F32 R95, -RZ, R40.H1_H1 ;  /* 0x30000028ff5f7230 */ /* 0x004fe20000004100 */
[--C-:B------:R-:W-:Y:S01]  /*3d40*/  SHF.R.U64 R90, R92, 0x10, R93.reuse ;  /* 0x000000105c5a7819 */ /* 0x100fe2000000125d */
[----:B------:R-:W-:Y:S01]  /*3d50*/  HADD2.F32 R122, -RZ, R91.H0_H0 ;  /* 0x2000005bff7a7230 */ /* 0x000fe20000004100 */
[----:B------:R-:W-:Y:S01]  /*3d60*/  SHF.R.U32.HI R92, RZ, 0x10, R93 ;  /* 0x00000010ff5c7819 */ /* 0x000fe2000001165d */
[--C-:B------:R-:W-:Y:S02]  /*3d70*/  HADD2.F32 R93, -RZ, R41.reuse.H1_H1 ;  /* 0x30000029ff5d7230 */ /* 0x100fe40000004100 */
[----:B------:R-:W-:Y:S02]  /*3d80*/  HADD2.F32 R41, -RZ, R41.H0_H0 ;  /* 0x20000029ff297230 */ /* 0x000fe40000004100 */
[----:B------:R-:W-:-:S02]  /*3d90*/  HADD2.F32 R94, -RZ, R94.H0_H0 ;  /* 0x2000005eff5e7230 */ /* 0x000fc40000004100 */
[-C--:B------:R-:W-:Y:S01]  /*3da0*/  FMUL.FTZ R126, R93, R122.reuse ;  /* 0x0000007a5d7e7220 */ /* 0x080fe20000410000 */
[--C-:B------:R-:W-:Y:S02]  /*3db0*/  HADD2.F32 R91, -RZ, R43.reuse.H1_H1 ;  /* 0x3000002bff5b7230 */ /* 0x100fe40000004100 */
[----:B------:R-:W-:Y:S01]  /*3dc0*/  FMUL.FTZ R152, R41, R122 ;  /* 0x0000007a29987220 */ /* 0x000fe20000410000 */
[----:B------:R-:W-:Y:S02]  /*3dd0*/  HADD2.F32 R90, -RZ, R90.H0_H0 ;  /* 0x2000005aff5a7230 */ /* 0x000fe40000004100 */
[----:B------:R-:W-:Y:S02]  /*3de0*/  HADD2.F32 R43, -RZ, R43.H0_H0 ;  /* 0x2000002bff2b7230 */ /* 0x000fe40000004100 */
[----:B------:R-:W-:Y:S01]  /*3df0*/  FMUL.FTZ R122, R91, R94 ;  /* 0x0000005e5b7a7220 */ /* 0x000fe20000410000 */
[----:B------:R-:W-:Y:S02]  /*3e00*/  HADD2.F32 R92, -RZ, R92.H0_H0 ;  /* 0x2000005cff5c7230 */ /* 0x000fe40000004100 */
[-C--:B------:R-:W-:Y:S01]  /*3e10*/  FFMA.FTZ R41, R41, R90.reuse, -R126 ;  /* 0x0000005a29297223 */ /* 0x080fe2000001087e */
[----:B------:R-:W-:Y:S01]  /*3e20*/  FFMA.FTZ R90, R93, R90, R152 ;  /* 0x0000005a5d5a7223 */ /* 0x000fe20000010098 */
[----:B------:R-:W-:Y:S01]  /*3e30*/  FMUL.FTZ R94, R43, R94 ;  /* 0x0000005e2b5e7220 */ /* 0x000fe20000410000 */
[----:B------:R-:W-:-:S02]  /*3e40*/  HADD2.F32 R93, -RZ, R166.H1_H1 ;  /* 0x300000a6ff5d7230 */ /* 0x000fc40000004100 */
[-C--:B------:R-:W-:Y:S01]  /*3e50*/  FFMA.FTZ R43, R43, R92.reuse, -R122 ;  /* 0x0000005c2b2b7223 */ /* 0x080fe2000001087a */
[----:B------:R-:W-:Y:S02]  /*3e60*/  HADD2.F32 R122, -RZ, R40.H0_H0 ;  /* 0x20000028ff7a7230 */ /* 0x000fe40000004100 */
[----:B------:R-:W-:Y:S01]  /*3e70*/  FFMA.FTZ R92, R91, R92, R94 ;  /* 0x0000005c5b5c7223 */ /* 0x000fe2000001005e */
[----:B------:R-:W-:Y:S02]  /*3e80*/  HADD2.F32 R91, -RZ, R167.H0_H0 ;  /* 0x200000a7ff5b7230 */ /* 0x000fe40000004100 */
[-C--:B------:R-:W-:Y:S01]  /*3e90*/  FMUL.FTZ R123, R95, R93.reuse ;  /* 0x0000005d5f7b7220 */ /* 0x080fe20000410000 */
[--C-:B------:R-:W-:Y:S02]  /*3ea0*/  HADD2.F32 R40, -RZ, R42.reuse.H1_H1 ;  /* 0x3000002aff287230 */ /* 0x100fe40000004100 */
[----:B------:R-:W-:Y:S01]  /*3eb0*/  FMUL.FTZ R126, R122, R93 ;  /* 0x0000005d7a7e7220 */ /* 0x000fe20000410000 */
[----:B------:R-:W-:Y:S01]  /*3ec0*/  HADD2.F32 R94, -RZ, R163.H0_H0 ;  /* 0x200000a3ff5e7230 */ /* 0x000fe20000004100 */
[----:B------:R-:W-:Y:S01]  /*3ed0*/  F2FP.F16.F32.PACK_AB R41, R90, R41 ;  /* 0x000000295a29723e */ /* 0x000fe200000000ff */
[----:B------:R-:W-:-:S02]  /*3ee0*/  HADD2.F32 R42, -RZ, R42.H0_H0 ;  /* 0x2000002aff2a7230 */ /* 0x000fc40000004100 */
[----:B------:R-:W-:Y:S01]  /*3ef0*/  FMUL.FTZ R93, R40, R91 ;  /* 0x0000005b285d7220 */ /* 0x000fe20000410000 */
[----:B------:R-:W-:Y:S01]  /*3f00*/  F2FP.F16.F32.PACK_AB R43, R92, R43 ;  /* 0x0000002b5c2b723e */ /* 0x000fe200000000ff */
        /* <DEDUP_REMOVED lines=8> */
.L_x_6213:
[----:B------:R-:W-:Y:S05]  /*3f90*/  BSYNC B3 ;  /* 0x0000000000037941 */ /* 0x000fea0003800000 */
.L_x_6212:
[----:B--2---:R2:W-:Y:S02]  /*3fa0*/  STG.E.128 desc[UR60][R46.64+0x40], R40 ;  /* 0x000040282e007986 */ /* 0x0045e4000c101d3c */
.L_x_6211:
[----:B------:R-:W-:Y:S05]  /*3fb0*/  BSYNC B2 ;  /* 0x0000000000027941 */ /* 0x000fea0003800000 */
.L_x_6210:
        /* <DEDUP_REMOVED lines=48> */
.L_x_6217:
[----:B------:R-:W-:Y:S05]  /*42c0*/  BSYNC B3 ;  /* 0x0000000000037941 */ /* 0x000fea0003800000 */
.L_x_6216:
[----:B--2---:R3:W-:Y:S02]  /*42d0*/  STG.E.128 desc[UR60][R46.64+0x80], R40 ;  /* 0x000080282e007986 */ /* 0x0047e4000c101d3c */
.L_x_6215:
[----:B------:R-:W-:Y:S05]  /*42e0*/  BSYNC B2 ;  /* 0x0000000000027941 */ /* 0x000fea0003800000 */
.L_x_6214:
        /* <DEDUP_REMOVED lines=34> */
[--C-:B------:R-:W-:Y:S02]  /*4510*/  HADD2.F32 R40, -RZ, R42.reuse.H1_H1 ;  /* 0x3000002aff287230 */ /* 0x100fe40000004100 */
        /* <DEDUP_REMOVED lines=13> */
.L_x_6221:
[----:B------:R-:W-:Y:S05]  /*45f0*/  BSYNC B3 ;  /* 0x0000000000037941 */ /* 0x000fea0003800000 */
.L_x_6220:
[----:B--2---:R4:W-:Y:S02]  /*4600*/  STG.E.128 desc[UR60][R46.64+0xc0], R40 ;  /* 0x0000c0282e007986 */ /* 0x0049e4000c101d3c */
.L_x_6219:
[----:B------:R-:W-:Y:S05]  /*4610*/  BSYNC B2 ;  /* 0x0000000000027941 */ /* 0x000fea0003800000 */
.L_x_6218:
        /* <DEDUP_REMOVED lines=23> */
[-C--:B------:R-:W-:Y:S01]  /*4790*/  FFMA.FTZ R84, R41, R76.reuse, -R84 ;  /* 0x0000004c29547223 */ /* 0x080fe20000010854 */
[----:B------:R-:W-:Y:S01]  /*47a0*/  FFMA.FTZ R81, R81, R76, R78 ;  /* 0x0000004c51517223 */ /* 0x000fe2000001004e */
[-C--:B------:R-:W-:Y:S01]  /*47b0*/  FFMA.FTZ R43, R82, R77.reuse, -R43 ;  /* 0x0000004d522b7223 */ /* 0x080fe2000001082b */
[----:B------:R-:W-:Y:S01]  /*47c0*/  FFMA.FTZ R80, R80, R77, R79 ;  /* 0x0000004d50507223 */ /* 0x000fe2000001004f */
[----:B------:R-:W-:-:S02]  /*47d0*/  HADD2.F32 R76, -RZ, R159.H0_H0 ;  /* 0x2000009fff4c7230 */ /* 0x000fc40000004100 */
[--C-:B------:R-:W-:Y:S02]  /*47e0*/  HADD2.F32 R77, -RZ, R40.reuse.H1_H1 ;  /* 0x30000028ff4d7230 */ /* 0x100fe40000004100 */
[----:B------:R-:W-:Y:S01]  /*47f0*/  HADD2.F32 R78, -RZ, R40.H0_H0 ;  /* 0x20000028ff4e7230 */ /* 0x000fe20000004100 */
[----:B------:R-:W-:Y:S01]  /*4800*/  F2FP.F16.F32.PACK_AB R43, R80, R43 ;  /* 0x0000002b502b723e */ /* 0x000fe200000000ff */
[----:B------:R-:W-:Y:S02]  /*4810*/  HADD2.F32 R159, -RZ, R159.H1_H1 ;  /* 0x3000009fff9f7230 */ /* 0x000fe40000004100 */
[-C--:B------:R-:W-:Y:S01]  /*4820*/  FMUL.FTZ R83, R77, R76.reuse ;  /* 0x0000004c4d537220 */ /* 0x080fe20000410000 */
[----:B------:R-:W-:Y:S02]  /*4830*/  HADD2.F32 R40, -RZ, R42.H1_H1 ;  /* 0x3000002aff287230 */ /* 0x000fe40000004100 */
[----:B------:R-:W-:Y:S01]  /*4840*/  FMUL.FTZ R76, R78, R76 ;  /* 0x0000004c4e4c7220 */ /* 0x000fe20000410000 */
[----:B------:R-:W-:-:S02]  /*4850*/  HADD2.F32 R41, -RZ, R158.H1_H1 ;  /* 0x3000009eff297230 */ /* 0x000fc40000004100 */
[----:B------:R-:W-:Y:S02]  /*4860*/  HADD2.F32 R42, -RZ, R42.H0_H0 ;  /* 0x2000002aff2a7230 */ /* 0x000fe40000004100 */
[----:B------:R-:W-:Y:S01]  /*4870*/  FMUL.FTZ R85, R40, R159 ;  /* 0x0000009f28557220 */ /* 0x000fe20000410000 */
[----:B------:R-:W-:Y:S02]  /*4880*/  HADD2.F32 R79, -RZ, R158.H0_H0 ;  /* 0x2000009eff4f7230 */ /* 0x000fe40000004100 */
[-C--:B------:R-:W-:Y:S01]  /*4890*/  FFMA.FTZ R83, R78, R41.reuse, -R83 ;  /* 0x000000294e537223 */ /* 0x080fe20000010853 */
[----:B------:R-:W-:Y:S01]  /*48a0*/  FFMA.FTZ R76, R77, R41, R76 ;  /* 0x000000294d4c7223 */ /* 0x000fe2000001004c */
[C---:B------:R-:W-:Y:S01]  /*48b0*/  FMUL.FTZ R159, R42.reuse, R159 ;  /* 0x0000009f2a9f7220 */ /* 0x040fe20000410000 */
[----:B------:R-:W-:Y:S01]  /*48c0*/  F2FP.F16.F32.PACK_AB R41, R81, R84 ;  /* 0x000000545129723e */ /* 0x000fe200000000ff */
[-C--:B------:R-:W-:Y:S02]  /*48d0*/  FFMA.FTZ R85, R42, R79.reuse, -R85 ;  /* 0x0000004f2a557223 */ /* 0x080fe40000010855 */
[----:B------:R-:W-:Y:S01]  /*48e0*/  FFMA.FTZ R40, R40, R79, R159 ;  /* 0x0000004f28287223 */ /* 0x000fe2000001009f */
[----:B------:R-:W-:-:S04]  /*48f0*/  F2FP.F16.F32.PACK_AB R76, R76, R83 ;  /* 0x000000534c4c723e */ /* 0x000fc800000000ff */
[----:B------:R-:W-:Y:S01]  /*4900*/  F2FP.F16.F32.PACK_AB R42, R40, R85 ;  /* 0x00000055282a723e */ /* 0x000fe200000000ff */
[----:B------:R-:W-:-:S07]  /*4910*/  IMAD.MOV.U32 R40, RZ, RZ, R76 ;  /* 0x000000ffff287224 */ /* 0x000fce00078e004c */
.L_x_6225:
[----:B------:R-:W-:Y:S05]  /*4920*/  BSYNC B3 ;  /* 0x0000000000037941 */ /* 0x000fea0003800000 */
.L_x_6224:
[----:B--2---:R1:W-:Y:S02]  /*4930*/  STG.E.128 desc[UR60][R46.64+0x100], R40 ;  /* 0x000100282e007986 */ /* 0x0043e4000c101d3c */
.L_x_6223:
[----:B------:R-:W-:Y:S05]  /*4940*/  BSYNC B2 ;  /* 0x0000000000027941 */ /* 0x000fea0003800000 */
.L_x_6222:
[----:B------:R-:W-:-:S13]  /*4950*/  ISETP.NE.AND P3, PT, R37, RZ, PT ;  /* 0x000000ff2500720c */ /* 0x000fda0003f65270 */
[----:B------:R-:W-:Y:S05]  /*4960*/  @!P3 BRA `(.L_x_6205) ;  /* 0x0000000000bcb947 */ /* 0x000fea0003800000 */
[----:B-1234-:R1:W2:Y:S01]  /*4970*/  LDS.128 R40, [R96+0x28000] ;  /* 0x0280000060287984 */ /* 0x01e2a20000000c00 */
[----:B------:R-:W-:Y:S01]  /*4980*/  ISETP.GE.AND P3, PT, R216, R119, PT ;  /* 0x00000077d800720c */ /* 0x000fe20003f66270 */
[----:B------:R-:W-:-:S12]  /*4990*/  BSSY B2, `(.L_x_6226) ;  /* 0x000002b000027945 */ /* 0x000fd80003800000 */
[----:B-1----:R-:W-:Y:S05]  /*49a0*/  @P3 BRA `(.L_x_6227) ;  /* 0x0000000000a43947 */ /* 0x002fea0003800000 */
[----:B------:R-:W-:Y:S02]  /*49b0*/  SHF.R.U64 R76, R72, 0x10, R73 ;  /* 0x00000010484c7819 */ /* 0x000fe40000001249 */
[----:B------:R-:W-:Y:S01]  /*49c0*/  SHF.R.U64 R77, R74, 0x10, R75 ;  /* 0x000000104a4d7819 */ /* 0x000fe2000000124b */
[----:B--2---:R-:W-:Y:S01]  /*49d0*/  HADD2.F32 R74, -RZ, R41.H0_H0 ;  /* 0x20000029ff4a7230 */ /* 0x004fe20000004100 */
[----:B------:R-:W-:Y:S02]  /*49e0*/  SHF.R.U32.HI R72, RZ, 0x10, R73 ;  /* 0x00000010ff487819 */ /* 0x000fe40000011649 */
[----:B------:R-:W-:Y:S01]  /*49f0*/  SHF.R.U32.HI R80, RZ, 0x10, R75 ;  /* 0x00000010ff507819 */ /* 0x000fe2000001164b */
[----:B------:R-:W-:Y:S01]  /*4a00*/  HADD2.F32 R77, -RZ, R77.H0_H0 ;  /* 0x2000004dff4d7230 */ /* 0x000fe20000004100 */
[----:B------:R-:W-:Y:S01]  /*4a10*/  MOV R73, R43 ;  /* 0x0000002b00497202 */ /* 0x000fe20000000f00 */
        /* <DEDUP_REMOVED lines=13> */
[----:B------:R-:W-:-:S02]  /*4af0*/  HADD2.F32 R73, -RZ, R40.H1_H1 ;  /* 0x30000028ff497230 */ /* 0x000fc40000004100 */
[----:B------:R-:W-:Y:S01]  /*4b00*/  FFMA.FTZ R74, R75, R78, R80 ;  /* 0x0000004e4b4a7223 */ /* 0x000fe20000010050 */
[----:B------:R-:W-:Y:S01]  /*4b10*/  HADD2.F32 R77, -RZ, R156.H1_H1 ;  /* 0x3000009cff4d7230 */ /* 0x000fe20000004100 */
[----:B------:R-:W-:Y:S01]  /*4b20*/  F2FP.F16.F32.PACK_AB R41, R72, R41 ;  /* 0x000000294829723e */ /* 0x000fe200000000ff */
[----:B------:R-:W-:Y:S02]  /*4b30*/  HADD2.F32 R40, -RZ, R40.H0_H0 ;  /* 0x20000028ff287230 */ /* 0x000fe40000004100 */
[----:B------:R-:W-:Y:S02]  /*4b40*/  HADD2.F32 R78, -RZ, R157.H0_H0 ;  /* 0x2000009dff4e7230 */ /* 0x000fe40000004100 */
[-C--:B------:R-:W-:Y:S01]  /*4b50*/  FMUL.FTZ R79, R73, R77.reuse ;  /* 0x0000004d494f7220 */ /* 0x080fe20000410000 */
[--C-:B------:R-:W-:Y:S02]  /*4b60*/  HADD2.F32 R75, -RZ, R42.reuse.H1_H1 ;  /* 0x3000002aff4b7230 */ /* 0x100fe40000004100 */
[----:B------:R-:W-:Y:S01]  /*4b70*/  FMUL.FTZ R80, R40, R77 ;  /* 0x0000004d28507220 */ /* 0x000fe20000410000 */
[----:B------:R-:W-:Y:S01]  /*4b80*/  HADD2.F32 R42, -RZ, R42.H0_H0 ;  /* 0x2000002aff2a7230 */ /* 0x000fe20000004100 */
[----:B------:R-:W-:Y:S01]  /*4b90*/  F2FP.F16.F32.PACK_AB R43, R74, R43 ;  /* 0x0000002b4a2b723e */ /* 0x000fe200000000ff */
[----:B------:R-:W-:-:S02]  /*4ba0*/  HADD2.F32 R76, -RZ, R155.H1_H1 ;  /* 0x3000009bff4c7230 */ /* 0x000fc40000004100 */
        /* <DEDUP_REMOVED lines=9> */
.L_x_6227:
[----:B------:R-:W-:Y:S05]  /*4c40*/  BSYNC B2 ;  /* 0x0000000000027941 */ /* 0x000fea0003800000 */
.L_x_6226:
[----:B--2---:R1:W-:Y:S02]  /*4c50*/  STG.E.128 desc[UR60][R46.64+0x140], R40 ;  /* 0x000140282e007986 */ /* 0x0043e4000c101d3c */
.L_x_6205:
[----:B------:R-:W-:Y:S05]  /*4c60*/  BSYNC B1 ;  /* 0x0000000000017941 */ /* 0x000fea0003800000 */
.L_x_6204:
        /* <DEDUP_REMOVED lines=24> */
[----:B------:R-:W-:Y:S02]  /*4df0*/  HADD2.F32 R70, -RZ, R73.H0_H0 ;  /* 0x20000049ff467230 */ /* 0x000fe40000004100 */
[----:B------:R-:W-:Y:S01]  /*4e00*/  FMUL.FTZ R72, R47, R72 ;  /* 0x000000482f487220 */ /* 0x000fe20000410000 */
[-C--:B------:R-:W-:Y:S01]  /*4e10*/  FFMA.FTZ R40, R40, R68.reuse, -R71 ;  /* 0x0000004428287223 */ /* 0x080fe20000010847 */
[----:B------:R-:W-:-:S02]  /*4e20*/  FFMA.FTZ R71, R43, R68, R74 ;  /* 0x000000442b477223 */ /* 0x000fc4000001004a */
[-C--:B------:R-:W-:Y:S01]  /*4e30*/  FFMA.FTZ R75, R41, R70.reuse, R72 ;  /* 0x00000046294b7223 */ /* 0x080fe20000010048 */
[--C-:B------:R-:W-:Y:S02]  /*4e40*/  HADD2.F32 R68, -RZ, R160.reuse.H0_H0 ;  /* 0x200000a0ff447230 */ /* 0x100fe40000004100 */
[----:B------:R-:W-:Y:S01]  /*4e50*/  FFMA.FTZ R76, R47, R70, -R76 ;  /* 0x000000462f4c7223 */ /* 0x000fe2000001084c */
[----:B------:R-:W-:Y:S02]  /*4e60*/  HADD2.F32 R160, -RZ, R160.H1_H1 ;  /* 0x300000a0ffa07230 */ /* 0x000fe40000004100 */
[----:B------:R-:W-:Y:S02]  /*4e70*/  HADD2.F32 R41, -RZ, R46.H1_H1 ;  /* 0x3000002eff297230 */ /* 0x000fe40000004100 */
[----:B------:R-:W-:Y:S02]  /*4e80*/  HADD2.F32 R43, -RZ, R42.H1_H1 ;  /* 0x3000002aff2b7230 */ /* 0x000fe40000004100 */
[----:B------:R-:W-:-:S02]  /*4e90*/  HADD2.F32 R46, -RZ, R46.H0_H0 ;  /* 0x2000002eff2e7230 */ /* 0x000fc40000004100 */
[----:B------:R-:W-:Y:S01]  /*4ea0*/  FMUL.FTZ R69, R41, R68 ;  /* 0x0000004429457220 */ /* 0x000fe20000410000 */
[----:B------:R-:W-:Y:S02]  /*4eb0*/  HADD2.F32 R42, -RZ, R42.H0_H0 ;  /* 0x2000002aff2a7230 */ /* 0x000fe40000004100 */
[----:B------:R-:W-:Y:S01]  /*4ec0*/  FMUL.FTZ R73, R43, R160 ;  /* 0x000000a02b497220 */ /* 0x000fe20000410000 */
        /* <DEDUP_REMOVED lines=12> */
.L_x_6232:
[----:B------:R-:W-:Y:S05]  /*4f90*/  BSYNC B2 ;  /* 0x0000000000027941 */ /* 0x000fea0003800000 */
.L_x_6231:
[----:B--2---:R1:W-:Y:S02]  /*4fa0*/  STG.E.128 desc[UR60][R44.64], R40 ;  /* 0x000000282c007986 */ /* 0x0043e4000c101d3c */
.L_x_6230:
[----:B------:R-:W-:Y:S05]  /*4fb0*/  BSYNC B1 ;  /* 0x0000000000017941 */ /* 0x000fea0003800000 */
.L_x_6229:
        /* <DEDUP_REMOVED lines=36> */
[----:B------:R-:W-:Y:S02]  /*5200*/  HADD2.F32 R43, -RZ, R146.H1_H1 ;  /* 0x30000092ff2b7230 */ /* 0x000fe40000004100 */
        /* <DEDUP_REMOVED lines=11> */
.L_x_6236:
[----:B------:R-:W-:Y:S05]  /*52c0*/  BSYNC B2 ;  /* 0x0000000000027941 */ /* 0x000fea0003800000 */
.L_x_6235:
[----:B--2---:R1:W-:Y:S02]  /*52d0*/  STG.E.128 desc[UR60][R44.64+0x40], R40 ;  /* 0x000040282c007986 */ /* 0x0043e4000c101d3c */
.L_x_6234:
[----:B------:R-:W-:Y:S05]  /*52e0*/  BSYNC B1 ;  /* 0x0000000000017941 */ /* 0x000fea0003800000 */
.L_x_6233:
        /* <DEDUP_REMOVED lines=48> */
.L_x_6240:
[----:B------:R-:W-:Y:S05]  /*55f0*/  BSYNC B2 ;  /* 0x0000000000027941 */ /* 0x000fea0003800000 */
.L_x_6239:
[----:B--2---:R1:W-:Y:S02]  /*5600*/  STG.E.128 desc[UR60][R44.64+0x80], R40 ;  /* 0x000080282c007986 */ /* 0x0043e4000c101d3c */
.L_x_6238:
[----:B------:R-:W-:Y:S05]  /*5610*/  BSYNC B1 ;  /* 0x0000000000017941 */ /* 0x000fea0003800000 */
.L_x_6237:
        /* <DEDUP_REMOVED lines=21> */
[C---:B------:R-:W-:Y:S01]  /*5770*/  FMUL.FTZ R57, R41.reuse, R57 ;  /* 0x0000003929397220 */ /* 0x040fe20000410000 */
[----:B------:R-:W-:Y:S01]  /*5780*/  FFMA.FTZ R62, R41, R56, -R62 ;  /* 0x00000038293e7223 */ /* 0x000fe2000001083e */
[----:B------:R-:W-:Y:S02]  /*5790*/  FMUL.FTZ R64, R47, R60 ;  /* 0x0000003c2f407220 */ /* 0x000fe40000410000 */
[----:B------:R-:W-:Y:S01]  /*57a0*/  FFMA.FTZ R59, R42, R56, R57 ;  /* 0x000000382a3b7223 */ /* 0x000fe20000010039 */
        /* <DEDUP_REMOVED lines=23> */
.L_x_6244:
[----:B------:R-:W-:Y:S05]  /*5920*/  BSYNC B2 ;  /* 0x0000000000027941 */ /* 0x000fea0003800000 */
.L_x_6243:
[----:B--2---:R1:W-:Y:S02]  /*5930*/  STG.E.128 desc[UR60][R44.64+0xc0], R40 ;  /* 0x0000c0282c007986 */ /* 0x0043e4000c101d3c */
.L_x_6242:
[----:B------:R-:W-:Y:S05]  /*5940*/  BSYNC B1 ;  /* 0x0000000000017941 */ /* 0x000fea0003800000 */
.L_x_6241:
        /* <DEDUP_REMOVED lines=48> */
.L_x_6248:
[----:B------:R-:W-:Y:S05]  /*5c50*/  BSYNC B2 ;  /* 0x0000000000027941 */ /* 0x000fea0003800000 */
.L_x_6247:
[----:B--2---:R1:W-:Y:S02]  /*5c60*/  STG.E.128 desc[UR60][R44.64+0x100], R40 ;  /* 0x000100282c007986 */ /* 0x0043e4000c101d3c */
.L_x_6246:
[----:B------:R-:W-:Y:S05]  /*5c70*/  BSYNC B1 ;  /* 0x0000000000017941 */ /* 0x000fea0003800000 */
.L_x_6245:
        /* <DEDUP_REMOVED lines=47> */
.L_x_6250:
[----:B------:R-:W-:Y:S05]  /*5f70*/  BSYNC B1 ;  /* 0x0000000000017941 */ /* 0x000fea0003800000 */
.L_x_6249:
[----:B--2---:R1:W-:Y:S01]  /*5f80*/  STG.E.128 desc[UR60][R44.64+0x140], R40 ;  /* 0x000140282c007986 */ /* 0x0043e2000c101d3c */
[----:B------:R-:W-:Y:S05]  /*5f90*/  BRA `(.L_x_6228) ;  /* 0x0000003c00cc7947 */ /* 0x000fea0003800000 */
.L_x_6196:
        /* <DEDUP_REMOVED lines=47> */
.L_x_6252:
[----:B------:R-:W-:Y:S05]  /*6290*/  BSYNC B1 ;  /* 0x0000000000017941 */ /* 0x000fea0003800000 */
.L_x_6251:
        /* <DEDUP_REMOVED lines=48> */
.L_x_6254:
[----:B------:R-:W-:Y:S05]  /*65a0*/  BSYNC B1 ;  /* 0x0000000000017941 */ /* 0x000fea0003800000 */
.L_x_6253:
[----:B0-----:R-:W2:Y:S01]  /*65b0*/  LDL R88, [R1+0x44] ;  /* 0x0000440001587983 */ /* 0x001ea20000100800 */
[----:B------:R-:W-:Y:S01]  /*65c0*/  IMAD.MOV.U32 R89, RZ, RZ, R41 ;  /* 0x000000ffff597224 */ /* 0x000fe200078e0029 */
[----:B------:R-:W-:Y:S01]  /*65d0*/  PRMT R171, R93, 0x5410, R94 ;  /* 0x000054105dab7816 */ /* 0x000fe2000000005e */
[----:B------:R-:W-:Y:S02]  /*65e0*/  IMAD.MOV.U32 R91, RZ, RZ, R45 ;  /* 0x000000ffff5b7224 */ /* 0x000fe400078e002d */
[----:B------:R-:W-:-:S05]  /*65f0*/  IMAD.MOV.U32 R90, RZ, RZ, R44 ;  /* 0x000000ffff5a7224 */ /* 0x000fca00078e002c */
[----:B------:R-:W-:Y:S01]  /*6600*/  PRMT R176, R90, 0x7610, R176 ;  /* 0x000076105ab07816 */ /* 0x000fe200000000b0 */
[----:B------:R-:W-:-:S05]  /*6610*/  IMAD.MOV.U32 R90, RZ, RZ, R48 ;  /* 0x000000ffff5a7224 */ /* 0x000fca00078e0030 */
[----:B------:R-:W-:Y:S02]  /*6620*/  PRMT R179, R90, 0x7610, R179 ;  /* 0x000076105ab37816 */ /* 0x000fe400000000b3 */
[----:B------:R-:W-:Y:S02]  /*6630*/  MOV R90, R52 ;  /* 0x00000034005a7202 */ /* 0x000fe40000000f00 */
[----:B--2---:R-:W-:Y:S01]  /*6640*/  R2UR UR4, R88 ;  /* 0x00000000580472ca */ /* 0x004fe200000e0000 */
[----:B------:R-:W-:-:S05]  /*6650*/  IMAD.MOV.U32 R88, RZ, RZ, R40 ;  /* 0x000000ffff587224 */ /* 0x000fca00078e0028 */
        /* <DEDUP_REMOVED lines=8> */
[----:B------:R-:W-:-:S03]  /*66e0*/  UISETP.NE.AND UP0, UPT, UR4, 0x3, UPT ;  /* 0x000000030400788c */ /* 0x000fc6000bf05270 */
[----:B------:R-:W-:Y:S01]  /*66f0*/  PRMT R178, R88, 0x5410, R89 ;  /* 0x0000541058b27816 */ /* 0x000fe20000000059 */
[----:B------:R-:W-:Y:S01]  /*6700*/  IMAD.MOV.U32 R88, RZ, RZ, R54 ;  /* 0x000000ffff587224 */ /* 0x000fe200078e0036 */
[----:B------:R-:W-:Y:S01]  /*6710*/  PRMT R164, R91, 0x7610, R164 ;  /* 0x000076105ba47816 */ /* 0x000fe200000000a4 */
[----:B------:R-:W-:Y:S01]  /*6720*/  IMAD.MOV.U32 R89, RZ, RZ, R55 ;  /* 0x000000ffff597224 */ /* 0x000fe200078e0037 */
[----:B------:R-:W-:Y:S01]  /*6730*/  PLOP3.LUT P2, PT, PT, PT, UP0, 0x80, 0x0 ;  /* 0x000000000000781c */ /* 0x000fe20003f4f008 */
        /* <DEDUP_REMOVED lines=54> */
[----:B------:R-:W-:Y:S06]  /*6aa0*/  @!P2 BRA `(.L_x_6255) ;  /* 0x000000000004a947 */ /* 0x000fec0003800000 */
[----:B------:R-:W-:Y:S01]  /*6ab0*/  BPT.TRAP 0x1 ;  /* 0x000000040000795c */ /* 0x000fe20000300000 */
.L_x_6255:
        /* <DEDUP_REMOVED lines=8> */
.L_x_6581:
[----:B------:R-:W-:Y:S05]  /*6b40*/  BSYNC B1 ;  /* 0x0000000000017941 */ /* 0x000fea0003800000 */
.L_x_6256:
        /* <DEDUP_REMOVED lines=34> */
[----:B------:R-:W-:Y:S01]  /*6d70*/  SHF.R.U32.HI R49, RZ, 0x10, R49 ;  /* 0x00000010ff317819 */ /* 0x000fe20000011631 */
[----:B------:R-:W-:Y:S01]  /*6d80*/  HADD2.F32 R161, -RZ, R161.H0_H0 ;  /* 0x200000a1ffa17230 */ /* 0x000fe20000004100 */
[----:B------:R-:W-:Y:S01]  /*6d90*/  SHF.R.U64 R50, R50, 0x10, R51 ;  /* 0x0000001032327819 */ /* 0x000fe20000001233 */
[----:B------:R-:W-:Y:S02]  /*6da0*/  HADD2.F32 R89, -RZ, R163.H0_H0 ;  /* 0x200000a3ff597230 */ /* 0x000fe40000004100 */
[----:B------:R-:W-:Y:S02]  /*6db0*/  HADD2.F32 R165, -RZ, R162.H0_H0 ;  /* 0x200000a2ffa57230 */ /* 0x000fe40000004100 */
[----:B------:R-:W-:-:S02]  /*6dc0*/  HADD2.F32 R164, -RZ, R164.H0_H0 ;  /* 0x200000a4ffa47230 */ /* 0x000fc40000004100 */
[-C--:B------:R-:W-:Y:S01]  /*6dd0*/  FMUL.FTZ R93, R89, R161.reuse ;  /* 0x000000a1595d7220 */ /* 0x080fe20000410000 */
[----:B------:R-:W-:Y:S02]  /*6de0*/  HADD2.F32 R49, -RZ, R49.H0_H0 ;  /* 0x20000031ff317230 */ /* 0x000fe40000004100 */
[C---:B------:R-:W-:Y:S01]  /*6df0*/  FMUL.FTZ R161, R165.reuse, R161 ;  /* 0x000000a1a5a17220 */ /* 0x040fe20000410000 */
[----:B------:R-:W-:Y:S02]  /*6e00*/  HADD2.F32 R50, -RZ, R50.H0_H0 ;  /* 0x20000032ff327230 */ /* 0x000fe40000004100 */
[-C--:B------:R-:W-:Y:S01]  /*6e10*/  FFMA.FTZ R93, R165, R164.reuse, -R93 ;  /* 0x000000a4a55d7223 */ /* 0x080fe2000001085d */
[----:B------:R-:W-:Y:S01]  /*6e20*/  FFMA.FTZ R89, R89, R164, R161 ;  /* 0x000000a459597223 */ /* 0x000fe200000100a1 */
[--C-:B------:R-:W-:Y:S02]  /*6e30*/  SHF.R.U32.HI R164, RZ, 0x10, R61.reuse ;  /* 0x00000010ffa47819 */ /* 0x100fe4000001163d */
[----:B------:R-:W-:Y:S01]  /*6e40*/  SHF.R.U64 R161, R60, 0x10, R61 ;  /* 0x000000103ca17819 */ /* 0x000fe2000000123d */
[----:B------:R-:W-:-:S02]  /*6e50*/  HADD2.F32 R60, -RZ, R163.H1_H1 ;  /* 0x300000a3ff3c7230 */ /* 0x000fc40000004100 */
[----:B------:R-:W-:Y:S02]  /*6e60*/  HADD2.F32 R164, -RZ, R164.H0_H0 ;  /* 0x200000a4ffa47230 */ /* 0x000fe40000004100 */
[----:B------:R-:W-:Y:S02]  /*6e70*/  HADD2.F32 R61, -RZ, R162.H1_H1 ;  /* 0x300000a2ff3d7230 */ /* 0x000fe40000004100 */
[----:B------:R-:W-:Y:S02]  /*6e80*/  HADD2.F32 R161, -RZ, R161.H0_H0 ;  /* 0x200000a1ffa17230 */ /* 0x000fe40000004100 */
[-C--:B------:R-:W-:Y:S01]  /*6e90*/  FMUL.FTZ R162, R60, R164.reuse ;  /* 0x000000a43ca27220 */ /* 0x080fe20000410000 */
[----:B------:R-:W-:-:S03]  /*6ea0*/  FMUL.FTZ R164, R61, R164 ;  /* 0x000000a43da47220 */ /* 0x000fc60000410000 */
[-C--:B------:R-:W-:Y:S01]  /*6eb0*/  FFMA.FTZ R61, R61, R49.reuse, -R162 ;  /* 0x000000313d3d7223 */ /* 0x080fe200000108a2 */
[----:B------:R-:W-:Y:S02]  /*6ec0*/  HADD2.F32 R162, -RZ, R178.H1_H1 ;  /* 0x300000b2ffa27230 */ /* 0x000fe40000004100 */
[----:B------:R-:W-:Y:S01]  /*6ed0*/  FFMA.FTZ R49, R60, R49, R164 ;  /* 0x000000313c317223 */ /* 0x000fe200000100a4 */
[----:B------:R-:W-:Y:S02]  /*6ee0*/  IMAD.MOV.U32 R60, RZ, RZ, R91 ;  /* 0x000000ffff3c7224 */ /* 0x000fe400078e005b */
[----:B------:R-:W-:Y:S01]  /*6ef0*/  HADD2.F32 R164, -RZ, R181.H0_H0 ;  /* 0x200000b5ffa47230 */ /* 0x000fe20000004100 */
[----:B------:R-:W-:Y:S01]  /*6f00*/  F2FP.F16.F32.PACK_AB R61, R61, R93 ;  /* 0x0000005d3d3d723e */ /* 0x000fe200000000ff */
[----:B------:R-:W-:Y:S01]  /*6f10*/  HADD2.F32 R91, -RZ, R95.H0_H0 ;  /* 0x2000005fff5b7230 */ /* 0x000fe20000004100 */
[----:B------:R-:W-:Y:S01]  /*6f20*/  F2FP.F16.F32.PACK_AB R49, R49, R89 ;  /* 0x000000593131723e */ /* 0x000fe200000000ff */
[----:B------:R-:W-:-:S02]  /*6f30*/  HADD2.F32 R163, -RZ, R60.H0_H0 ;  /* 0x2000003cffa37230 */ /* 0x000fc40000004100 */
[----:B------:R-:W-:Y:S02]  /*6f40*/  HADD2.F32 R60, -RZ, R60.H1_H1 ;  /* 0x3000003cff3c7230 */ /* 0x000fe40000004100 */
[----:B------:R-:W-:Y:S01]  /*6f50*/  FMUL.FTZ R165, R91, R164 ;  /* 0x000000a45ba57220 */ /* 0x000fe20000410000 */
[----:B------:R-:W-:Y:S02]  /*6f60*/  IMAD.MOV.U32 R89, RZ, RZ, R61 ;  /* 0x000000ffff597224 */ /* 0x000fe400078e003d */
[----:B------:R-:W-:Y:S02]  /*6f70*/  IMAD.MOV.U32 R93, RZ, RZ, R49 ;  /* 0x000000ffff5d7224 */ /* 0x000fe400078e0031 */
        /* <DEDUP_REMOVED lines=14> */
[----:B------:R-:W-:-:S03]  /*7060*/  HADD2.F32 R63, -RZ, R179.H0_H0 ;  /* 0x200000b3ff3f7230 */ /* 0x000fc60000004100 */
        /* <DEDUP_REMOVED lines=19> */
[----:B------:R-:W-:Y:S01]  /*71a0*/  HADD2.F32 R63, -RZ, R94.H0_H0 ;  /* 0x2000005eff3f7230 */ /* 0x000fe20000004100 */
[----:B------:R-:W-:Y:S01]  /*71b0*/  F2FP.F16.F32.PACK_AB R48, R48, R162 ;  /* 0x000000a23030723e */ /* 0x000fe200000000ff */
[----:B------:R-:W-:Y:S01]  /*71c0*/  HADD2.F32 R88, -RZ, R178.H0_H0 ;  /* 0x200000b2ff587230 */ /* 0x000fe20000004100 */
        /* <DEDUP_REMOVED lines=8> */
[----:B------:R-:W-:Y:S01]  /*7250*/  MOV R88, R48 ;  /* 0x0000003000587202 */ /* 0x000fe20000000f00 */
[----:B------:R-:W-:Y:S02]  /*7260*/  IMAD.MOV.U32 R92, RZ, RZ, R62 ;  /* 0x000000ffff5c7224 */ /* 0x000fe400078e003e */
[-C--:B------:R-:W-:Y:S01]  /*7270*/  FFMA.FTZ R63, R90, R50.reuse, -R63 ;  /* 0x000000325a3f7223 */ /* 0x080fe2000001083f */
[----:B------:R-:W-:-:S04]  /*7280*/  FFMA.FTZ R51, R94, R50, R51 ;  /* 0x000000325e337223 */ /* 0x000fc80000010033 */
[----:B------:R-:W-:Y:S01]  /*7290*/  F2FP.F16.F32.PACK_AB R63, R63, R95 ;  /* 0x0000005f3f3f723e */ /* 0x000fe200000000ff */
[----:B------:R-:W-:Y:S01]  /*72a0*/  IMAD.MOV.U32 R95, RZ, RZ, R60 ;  /* 0x000000ffff5f7224 */ /* 0x000fe200078e003c */
[----:B------:R-:W-:-:S03]  /*72b0*/  F2FP.F16.F32.PACK_AB R51, R51, R161 ;  /* 0x000000a13333723e */ /* 0x000fc600000000ff */
[----:B------:R-:W-:Y:S01]  /*72c0*/  IMAD.MOV.U32 R90, RZ, RZ, R63 ;  /* 0x000000ffff5a7224 */ /* 0x000fe200078e003f */
[----:B------:R-:W-:-:S07]  /*72d0*/  MOV R94, R51 ;  /* 0x00000033005e7202 */ /* 0x000fce0000000f00 */
.L_x_6263:
[----:B------:R-:W-:Y:S05]  /*72e0*/  BSYNC B3 ;  /* 0x0000000000037941 */ /* 0x000fea0003800000 */
.L_x_6262:
        /* <DEDUP_REMOVED lines=12> */
.L_x_6261:
[----:B------:R-:W-:Y:S05]  /*73b0*/  BSYNC B2 ;  /* 0x0000000000027941 */ /* 0x000fea0003800000 */
.L_x_6260:
        /* <DEDUP_REMOVED lines=32> */
[----:B------:R-:W-:Y:S01]  /*75c0*/  HADD2.F32 R91, -RZ, R93.H0_H0 ;  /* 0x2000005dff5b7230 */ /* 0x000fe20000004100 */
[----:B------:R-:W-:Y:S01]  /*75d0*/  SHF.R.U64 R46, R46, 0x10, R47 ;  /* 0x000000102e2e7819 */ /* 0x000fe2000000122f */
[----:B------:R-:W-:Y:S02]  /*75e0*/  HADD2.F32 R92, -RZ, R61.H0_H0 ;  /* 0x2000003dff5c7230 */ /* 0x000fe40000004100 */
[----:B------:R-:W-:-:S02]  /*75f0*/  HADD2.F32 R49, -RZ, R177.H1_H1 ;  /* 0x300000b1ff317230 */ /* 0x000fc40000004100 */
        /* <DEDUP_REMOVED lines=10> */
[----:B------:R-:W-:-:S02]  /*76a0*/  HADD2.F32 R162, -RZ, R176.H1_H1 ;  /* 0x300000b0ffa27230 */ /* 0x000fc40000004100 */
[----:B------:R-:W-:Y:S02]  /*76b0*/  HADD2.F32 R94, -RZ, R94.H0_H0 ;  /* 0x2000005eff5e7230 */ /* 0x000fe40000004100 */
[----:B------:R-:W-:Y:S02]  /*76c0*/  HADD2.F32 R93, -RZ, R93.H0_H0 ;  /* 0x2000005dff5d7230 */ /* 0x000fe40000004100 */
[----:B------:R-:W-:Y:S02]  /*76d0*/  HADD2.F32 R44, -RZ, R44.H0_H0 ;  /* 0x2000002cff2c7230 */ /* 0x000fe40000004100 */
[-C--:B------:R-:W-:Y:S01]  /*76e0*/  FMUL.FTZ R95, R49, R94.reuse ;  /* 0x0000005e315f7220 */ /* 0x080fe20000410000 */
[C---:B------:R-:W-:Y:S01]  /*76f0*/  FMUL.FTZ R94, R61.reuse, R94 ;  /* 0x0000005e3d5e7220 */ /* 0x040fe20000410000 */
[----:B------:R-:W-:Y:S02]  /*7700*/  HADD2.F32 R57, -RZ, R176.H0_H0 ;  /* 0x200000b0ff397230 */ /* 0x000fe40000004100 */
[-C--:B------:R-:W-:Y:S01]  /*7710*/  FFMA.FTZ R61, R61, R93.reuse, -R95 ;  /* 0x0000005d3d3d7223 */ /* 0x080fe2000001085f */
[----:B------:R-:W-:Y:S01]  /*7720*/  FFMA.FTZ R49, R49, R93, R94 ;  /* 0x0000005d31317223 */ /* 0x000fe2000001005e */
[----:B------:R-:W-:-:S02]  /*7730*/  IMAD.MOV.U32 R93, RZ, RZ, R63 ;  /* 0x000000ffff5d7224 */ /* 0x000fc400078e003f */
[----:B------:R-:W-:Y:S01]  /*7740*/  HADD2.F32 R63, -RZ, R51.H0_H0 ;  /* 0x20000033ff3f7230 */ /* 0x000fe20000004100 */
[----:B------:R-:W-:Y:S01]  /*7750*/  F2FP.F16.F32.PACK_AB R61, R61, R92 ;  /* 0x0000005c3d3d723e */ /* 0x000fe200000000ff */
[----:B------:R-:W-:Y:S01]  /*7760*/  HADD2.F32 R95, -RZ, R177.H0_H0 ;  /* 0x200000b1ff5f7230 */ /* 0x000fe20000004100 */
[----:B------:R-:W-:Y:S01]  /*7770*/  F2FP.F16.F32.PACK_AB R91, R49, R91 ;  /* 0x0000005b315b723e */ /* 0x000fe200000000ff */
[--C-:B------:R-:W-:Y:S01]  /*7780*/  HADD2.F32 R94, -RZ, R93.reuse.H0_H0 ;  /* 0x2000005dff5e7230 */ /* 0x100fe20000004100 */
[----:B------:R-:W-:Y:S01]  /*7790*/  MOV R49, R61 ;  /* 0x0000003d00317202 */ /* 0x000fe20000000f00 */
        /* <DEDUP_REMOVED lines=8> */
[----:B------:R-:W-:Y:S01]  /*7820*/  HADD2.F32 R59, -RZ, R175.H1_H1 ;  /* 0x300000afff3b7230 */ /* 0x000fe20000004100 */
[----:B------:R-:W-:Y:S01]  /*7830*/  SHF.R.U32.HI R95, RZ, 0x10, R47 ;  /* 0x00000010ff5f7819 */ /* 0x000fe2000001162f */
[----:B------:R-:W-:Y:S02]  /*7840*/  HADD2.F32 R46, -RZ, R46.H0_H0 ;  /* 0x2000002eff2e7230 */ /* 0x000fe40000004100 */
[----:B------:R-:W-:Y:S02]  /*7850*/  HADD2.F32 R94, -RZ, R94.H0_H0 ;  /* 0x2000005eff5e7230 */ /* 0x000fe40000004100 */
[----:B------:R-:W-:Y:S02]  /*7860*/  HADD2.F32 R95, -RZ, R95.H0_H0 ;  /* 0x2000005fff5f7230 */ /* 0x000fe40000004100 */
[----:B------:R-:W-:-:S02]  /*7870*/  IMAD.MOV.U32 R61, RZ, RZ, R91 ;  /* 0x000000ffff3d7224 */ /* 0x000fc400078e005b */
        /* <DEDUP_REMOVED lines=12> */
[-C--:B------:R-:W-:Y:S01]  /*7940*/  FMUL.FTZ R45, R60, R56.reuse ;  /* 0x000000383c2d7220 */ /* 0x080fe20000410000 */
[-C--:B------:R-:W-:Y:S01]  /*7950*/  FFMA.FTZ R95, R93, R57.reuse, -R95 ;  /* 0x000000395d5f7223 */ /* 0x080fe2000001085f */
[C---:B------:R-:W-:Y:S01]  /*7960*/  FMUL.FTZ R56, R48.reuse, R56 ;  /* 0x0000003830387220 */ /* 0x040fe20000410000 */
[----:B------:R-:W-:Y:S01]  /*7970*/  FFMA.FTZ R162, R51, R57, R162 ;  /* 0x0000003933a27223 */ /* 0x000fe200000100a2 */
[----:B------:R-:W-:Y:S01]  /*7980*/  FFMA.FTZ R45, R48, R44, -R45 ;  /* 0x0000002c302d7223 */ /* 0x000fe2000001082d */
[----:B------:R-:W-:-:S02]  /*7990*/  HADD2.F32 R51, -RZ, R50.H0_H0 ;  /* 0x20000032ff337230 */ /* 0x000fc40000004100 */
[----:B------:R-:W-:Y:S01]  /*79a0*/  FFMA.FTZ R56, R60, R44, R56 ;  /* 0x0000002c3c387223 */ /* 0x000fe20000010038 */
[--C-:B------:R-:W-:Y:S02]  /*79b0*/  HADD2.F32 R44, -RZ, R62.reuse.H0_H0 ;  /* 0x2000003eff2c7230 */ /* 0x100fe40000004100 */
[----:B------:R-:W-:Y:S01]  /*79c0*/  HADD2.F32 R48, -RZ, R175.H0_H0 ;  /* 0x200000afff307230 */ /* 0x000fe20000004100 */
[----:B------:R-:W-:Y:S01]  /*79d0*/  F2FP.F16.F32.PACK_AB R45, R45, R95 ;  /* 0x0000005f2d2d723e */ /* 0x000fe200000000ff */
[----:B------:R-:W-:Y:S02]  /*79e0*/  HADD2.F32 R62, -RZ, R62.H1_H1 ;  /* 0x3000003eff3e7230 */ /* 0x000fe40000004100 */
[-C--:B------:R-:W-:Y:S01]  /*79f0*/  FMUL.FTZ R57, R44, R59.reuse ;  /* 0x0000003b2c397220 */ /* 0x080fe20000410000 */
[C---:B------:R-:W-:Y:S01]  /*7a00*/  FMUL.FTZ R59, R51.reuse, R59 ;  /* 0x0000003b333b7220 */ /* 0x040fe20000410000 */
[----:B------:R-:W-:Y:S01]  /*7a10*/  HADD2.F32 R50, -RZ, R50.H1_H1 ;  /* 0x30000032ff327230 */ /* 0x000fe20000004100 */
[----:B------:R-:W-:Y:S01]  /*7a20*/  F2FP.F16.F32.PACK_AB R56, R56, R162 ;  /* 0x000000a23838723e */ /* 0x000fe200000000ff */
[-C--:B------:R-:W-:Y:S01]  /*7a30*/  FFMA.FTZ R57, R51, R48.reuse, -R57 ;  /* 0x0000003033397223 */ /* 0x080fe20000010839 */
[----:B------:R-:W-:Y:S01]  /*7a40*/  FFMA.FTZ R59, R44, R48, R59 ;  /* 0x000000302c3b7223 */ /* 0x000fe2000001003b */
[-C--:B------:R-:W-:Y:S01]  /*7a50*/  FMUL.FTZ R44, R62, R58.reuse ;  /* 0x0000003a3e2c7220 */ /* 0x080fe20000410000 */
[----:B------:R-:W-:Y:S01]  /*7a60*/  FMUL.FTZ R58, R50, R58 ;  /* 0x0000003a323a7220 */ /* 0x000fe20000410000 */
[----:B------:R-:W-:-:S02]  /*7a70*/  IMAD.MOV.U32 R51, RZ, RZ, R63 ;  /* 0x000000ffff337224 */ /* 0x000fc400078e003f */
[-C--:B------:R-:W-:Y:S01]  /*7a80*/  FFMA.FTZ R44, R50, R46.reuse, -R44 ;  /* 0x0000002e322c7223 */ /* 0x080fe2000001082c */
[----:B------:R-:W-:Y:S01]  /*7a90*/  FFMA.FTZ R58, R62, R46, R58 ;  /* 0x0000002e3e3a7223 */ /* 0x000fe2000001003a */
[----:B------:R-:W-:Y:S02]  /*7aa0*/  IMAD.MOV.U32 R48, RZ, RZ, R45 ;  /* 0x000000ffff307224 */ /* 0x000fe400078e002d */
[----:B------:R-:W-:Y:S01]  /*7ab0*/  IMAD.MOV.U32 R60, RZ, RZ, R56 ;  /* 0x000000ffff3c7224 */ /* 0x000fe200078e0038 */
[----:B------:R-:W-:Y:S01]  /*7ac0*/  F2FP.F16.F32.PACK_AB R44, R44, R57 ;  /* 0x000000392c2c723e */ /* 0x000fe200000000ff */
[----:B------:R-:W-:Y:S01]  /*7ad0*/  IMAD.MOV.U32 R63, RZ, RZ, R94 ;  /* 0x000000ffff3f7224 */ /* 0x000fe200078e005e */
[----:B------:R-:W-:-:S03]  /*7ae0*/  F2FP.F16.F32.PACK_AB R58, R58, R59 ;  /* 0x0000003b3a3a723e */ /* 0x000fc600000000ff */
[----:B------:R-:W-:Y:S01]  /*7af0*/  IMAD.MOV.U32 R50, RZ, RZ, R44 ;  /* 0x000000ffff327224 */ /* 0x000fe200078e002c */
[----:B------:R-:W-:-:S07]  /*7b00*/  MOV R62, R58 ;  /* 0x0000003a003e7202 */ /* 0x000fce0000000f00 */
.L_x_6267:
[----:B------:R-:W-:Y:S05]  /*7b10*/  BSYNC B3 ;  /* 0x0000000000037941 */ /* 0x000fea0003800000 */
.L_x_6266:
        /* <DEDUP_REMOVED lines=10> */
.L_x_6265:
[----:B------:R-:W-:Y:S05]  /*7bc0*/  BSYNC B2 ;  /* 0x0000000000027941 */ /* 0x000fea0003800000 */
.L_x_6264:
        /* <DEDUP_REMOVED lines=56> */
[----:B------:R-:W-:Y:S01]  /*7f50*/  HADD2.F32 R54, -RZ, R54.H0_H0 ;  /* 0x20000036ff367230 */ /* 0x000fe20000004100 */
[----:B------:R-:W-:Y:S01]  /*7f60*/  F2FP.F16.F32.PACK_AB R52, R52, R88 ;  /* 0x000000583434723e */ /* 0x000fe200000000ff */
        /* <DEDUP_REMOVED lines=14> */
[----:B------:R-:W-:Y:S01]  /*8050*/  HADD2.F32 R48, -RZ, R48.H1_H1 ;  /* 0x30000030ff307230 */ /* 0x000fe20000004100 */
[----:B------:R-:W-:Y:S01]  /*8060*/  F2FP.F16.F32.PACK_AB R43, R49, R43 ;  /* 0x0000002b312b723e */ /* 0x000fe200000000ff */
        /* <DEDUP_REMOVED lines=18> */
[----:B------:R-:W-:Y:S01]  /*8190*/  HADD2.F32 R46, -RZ, R46.H1_H1 ;  /* 0x3000002eff2e7230 */ /* 0x000fe20000004100 */
[----:B------:R-:W-:Y:S01]  /*81a0*/  F2FP.F16.F32.PACK_AB R40, R55, R40 ;  /* 0x000000283728723e */ /* 0x000fe200000000ff */
[----:B------:R-:W-:Y:S02]  /*81b0*/  HADD2.F32 R47, -RZ, R42.H0_H0 ;  /* 0x2000002aff2f7230 */ /* 0x000fe40000004100 */
[----:B------:R-:W-:Y:S01]  /*81c0*/  FMUL.FTZ R42, R45, R173 ;  /* 0x000000ad2d2a7220 */ /* 0x000fe20000410000 */
[----:B------:R-:W-:-:S02]  /*81d0*/  HADD2.F32 R171, -RZ, R171.H0_H0 ;  /* 0x200000abffab7230 */ /* 0x000fc40000004100 */
[----:B------:R-:W-:Y:S01]  /*81e0*/  FMUL.FTZ R48, R50, R53 ;  /* 0x0000003532307220 */ /* 0x000fe20000410000 */
[----:B------:R-:W-:Y:S01]  /*81f0*/  FMUL.FTZ R173, R44, R173 ;  /* 0x000000ad2cad7220 */ /* 0x000fe20000410000 */
[----:B------:R-:W-:Y:S01]  /*8200*/  FMUL.FTZ R53, R46, R53 ;  /* 0x000000352e357220 */ /* 0x000fe20000410000 */
[----:B------:R-:W-:Y:S01]  /*8210*/  F2FP.F16.F32.PACK_AB R41, R41, R174 ;  /* 0x000000ae2929723e */ /* 0x000fe200000000ff */
[-C--:B------:R-:W-:Y:S01]  /*8220*/  FFMA.FTZ R42, R44, R171.reuse, -R42 ;  /* 0x000000ab2c2a7223 */ /* 0x080fe2000001082a */
[----:B------:R-:W-:Y:S01]  /*8230*/  FFMA.FTZ R173, R45, R171, R173 ;  /* 0x000000ab2dad7223 */ /* 0x000fe200000100ad */
[-C--:B------:R-:W-:Y:S01]  /*8240*/  FFMA.FTZ R53, R50, R47.reuse, R53 ;  /* 0x0000002f32357223 */ /* 0x080fe20000010035 */
[----:B------:R-:W-:Y:S01]  /*8250*/  FFMA.FTZ R48, R46, R47, -R48 ;  /* 0x0000002f2e307223 */ /* 0x000fe20000010830 */
[----:B------:R-:W-:Y:S02]  /*8260*/  IMAD.MOV.U32 R44, RZ, RZ, R40 ;  /* 0x000000ffff2c7224 */ /* 0x000fe400078e0028 */
[----:B------:R-:W-:Y:S01]  /*8270*/  IMAD.MOV.U32 R45, RZ, RZ, R59 ;  /* 0x000000ffff2d7224 */ /* 0x000fe200078e003b */
[----:B------:R-:W-:Y:S01]  /*8280*/  F2FP.F16.F32.PACK_AB R53, R53, R173 ;  /* 0x000000ad3535723e */ /* 0x000fe200000000ff */
[----:B------:R-:W-:Y:S01]  /*8290*/  IMAD.MOV.U32 R49, RZ, RZ, R52 ;  /* 0x000000ffff317224 */ /* 0x000fe200078e0034 */
[----:B------:R-:W-:Y:S01]  /*82a0*/  F2FP.F16.F32.PACK_AB R42, R48, R42 ;  /* 0x0000002a302a723e */ /* 0x000fe200000000ff */
[----:B------:R-:W-:-:S02]  /*82b0*/  IMAD.MOV.U32 R48, RZ, RZ, R41 ;  /* 0x000000ffff307224 */ /* 0x000fc400078e0029 */
[----:B------:R-:W-:Y:S01]  /*82c0*/  IMAD.MOV.U32 R47, RZ, RZ, R43 ;  /* 0x000000ffff2f7224 */ /* 0x000fe200078e002b */
[----:B------:R-:W-:Y:S01]  /*82d0*/  MOV R46, R42 ;  /* 0x0000002a002e7202 */ /* 0x000fe20000000f00 */
[----:B------:R-:W-:Y:S02]  /*82e0*/  IMAD.MOV.U32 R50, RZ, RZ, R53 ;  /* 0x000000ffff327224 */ /* 0x000fe400078e0035 */
[----:B------:R-:W-:-:S07]  /*82f0*/  IMAD.MOV.U32 R51, RZ, RZ, R54 ;  /* 0x000000ffff337224 */ /* 0x000fce00078e0036 */
.L_x_6269:
[----:B------:R-:W-:Y:S05]  /*8300*/  BSYNC B2 ;  /* 0x0000000000027941 */ /* 0x000fea0003800000 */
.L_x_6268:
        /* <DEDUP_REMOVED lines=10> */
.L_x_6259:
[----:B------:R-:W-:Y:S05]  /*83b0*/  BSYNC B1 ;  /* 0x0000000000017941 */ /* 0x000fea0003800000 */
.L_x_6258:
[----:B---3--:R-:W-:Y:S02]  /*83c0*/  VIADD R41, R204, 0x40 ;  /* 0x00000040cc297836 */ /* 0x008fe40000000000 */
        /* <DEDUP_REMOVED lines=40> */
[--C-:B------:R-:W-:Y:S01]  /*8650*/  SHF.R.U64 R54, R84, 0x10, R85.reuse ;  /* 0x0000001054367819 */ /* 0x100fe20000001255 */
[----:B------:R-:W-:Y:S01]  /*8660*/  HADD2.F32 R61, -RZ, R170.H1_H1 ;  /* 0x300000aaff3d7230 */ /* 0x000fe20000004100 */
[----:B------:R-:W-:Y:S01]  /*8670*/  SHF.R.U32.HI R84, RZ, 0x10, R85 ;  /* 0x00000010ff547819 */ /* 0x000fe20000011655 */
[--C-:B--2---:R-:W-:Y:S01]  /*8680*/  HADD2.F32 R58, -RZ, R45.reuse.H0_H0 ;  /* 0x2000002dff3a7230 */ /* 0x104fe20000004100 */
[--C-:B------:R-:W-:Y:S01]  /*8690*/  SHF.R.U64 R53, R72, 0x10, R73.reuse ;  /* 0x0000001048357819 */ /* 0x100fe20000001249 */
[----:B------:R-:W-:Y:S01]  /*86a0*/  HADD2.F32 R60, -RZ, R45.H1_H1 ;  /* 0x3000002dff3c7230 */ /* 0x000fe20000004100 */
[----:B------:R-:W-:Y:S01]  /*86b0*/  SHF.R.U32.HI R72, RZ, 0x10, R73 ;  /* 0x00000010ff487819 */ /* 0x000fe20000011649 */
[--C-:B0-----:R-:W-:Y:S01]  /*86c0*/  HADD2.F32 R88, -RZ, R41.reuse.H0_H0 ;  /* 0x20000029ff587230 */ /* 0x101fe20000004100 */
[--C-:B------:R-:W-:Y:S01]  /*86d0*/  SHF.R.U64 R56, R86, 0x10, R87.reuse ;  /* 0x0000001056387819 */ /* 0x100fe20000001257 */
        /* <DEDUP_REMOVED lines=8> */
[----:B------:R-:W-:Y:S01]  /*8760*/  FMUL.FTZ R73, R62, R45 ;  /* 0x0000002d3e497220 */ /* 0x000fe20000410000 */
[----:B------:R-:W-:Y:S01]  /*8770*/  FFMA.FTZ R45, R58, R57, R61 ;  /* 0x000000393a2d7223 */ /* 0x000fe2000001003d */
[----:B------:R-:W-:Y:S02]  /*8780*/  HADD2.F32 R61, -RZ, R169.H1_H1 ;  /* 0x300000a9ff3d7230 */ /* 0x000fe40000004100 */
[----:B------:R-:W-:Y:S01]  /*8790*/  FFMA.FTZ R58, R62, R59, -R63 ;  /* 0x0000003b3e3a7223 */ /* 0x000fe2000001083f */
[----:B------:R-:W-:Y:S01]  /*87a0*/  HADD2.F32 R62, -RZ, R47.H0_H0 ;  /* 0x2000002fff3e7230 */ /* 0x000fe20000004100 */
[--C-:B------:R-:W-:Y:S01]  /*87b0*/  SHF.R.U64 R55, R74, 0x10, R75.reuse ;  /* 0x000000104a377819 */ /* 0x100fe2000000124b */
[----:B------:R-:W-:Y:S01]  /*87c0*/  HADD2.F32 R84, -RZ, R43.H0_H0 ;  /* 0x2000002bff547230 */ /* 0x000fe20000004100 */
[----:B------:R-:W-:Y:S01]  /*87d0*/  SHF.R.U32.HI R74, RZ, 0x10, R75 ;  /* 0x00000010ff4a7819 */ /* 0x000fe2000001164b */
[----:B------:R-:W-:Y:S01]  /*87e0*/  FFMA.FTZ R41, R88, R57, -R41 ;  /* 0x0000003958297223 */ /* 0x000fe20000010829 */
[----:B------:R-:W-:Y:S01]  /*87f0*/  FFMA.FTZ R60, R60, R59, R73 ;  /* 0x0000003b3c3c7223 */ /* 0x000fe20000010049 */
[----:B------:R-:W-:-:S02]  /*8800*/  HADD2.F32 R72, -RZ, R47.H1_H1 ;  /* 0x3000002fff487230 */ /* 0x000fc40000004100 */
[----:B------:R-:W-:Y:S01]  /*8810*/  FMUL.FTZ R47, R84, R61 ;  /* 0x0000003d542f7220 */ /* 0x000fe20000410000 */
[----:B------:R-:W-:Y:S01]  /*8820*/  HADD2.F32 R86, -RZ, R86.H0_H0 ;  /* 0x20000056ff567230 */ /* 0x000fe20000004100 */
[----:B------:R-:W-:Y:S01]  /*8830*/  F2FP.F16.F32.PACK_AB R41, R58, R41 ;  /* 0x000000293a29723e */ /* 0x000fe200000000ff */
[----:B------:R-:W-:Y:S01]  /*8840*/  HADD2.F32 R57, -RZ, R167.H1_H1 ;  /* 0x300000a7ff397230 */ /* 0x000fe20000004100 */
[----:B------:R-:W-:Y:S01]  /*8850*/  F2FP.F16.F32.PACK_AB R45, R60, R45 ;  /* 0x0000002d3c2d723e */ /* 0x000fe200000000ff */
[----:B------:R-:W-:Y:S02]  /*8860*/  HADD2.F32 R59, -RZ, R43.H1_H1 ;  /* 0x3000002bff3b7230 */ /* 0x000fe40000004100 */
[----:B------:R-:W-:Y:S01]  /*8870*/  FMUL.FTZ R43, R62, R61 ;  /* 0x0000003d3e2b7220 */ /* 0x000fe20000410000 */
[----:B------:R-:W-:Y:S02]  /*8880*/  HADD2.F32 R74, -RZ, R74.H0_H0 ;  /* 0x2000004aff4a7230 */ /* 0x000fe40000004100 */
[-C--:B------:R-:W-:Y:S01]  /*8890*/  FMUL.FTZ R88, R72, R86.reuse ;  /* 0x0000005648587220 */ /* 0x080fe20000410000 */
[-C--:B------:R-:W-:Y:S01]  /*88a0*/  FFMA.FTZ R47, R62, R57.reuse, R47 ;  /* 0x000000393e2f7223 */ /* 0x080fe2000001002f */
[----:B------:R-:W-:Y:S01]  /*88b0*/  FFMA.FTZ R43, R84, R57, -R43 ;  /* 0x00000039542b7223 */ /* 0x000fe2000001082b */
[----:B------:R-:W-:Y:S01]  /*88c0*/  FMUL.FTZ R61, R59, R86 ;  /* 0x000000563b3d7220 */ /* 0x000fe20000410000 */
[----:B------:R-:W-:-:S02]  /*88d0*/  HADD2.F32 R84, -RZ, R54.H0_H0 ;  /* 0x20000036ff547230 */ /* 0x000fc40000004100 */
[-C--:B------:R-:W-:Y:S01]  /*88e0*/  FFMA.FTZ R62, R59, R74.reuse, -R88 ;  /* 0x0000004a3b3e7223 */ /* 0x080fe20000010858 */
[----:B------:R-:W-:Y:S02]  /*88f0*/  HADD2.F32 R170, -RZ, R170.H0_H0 ;  /* 0x200000aaffaa7230 */ /* 0x000fe40000004100 */
        /* <DEDUP_REMOVED lines=8> */
[----:B------:R-:W-:Y:S02]  /*8980*/  HADD2.F32 R74, -RZ, R53.H0_H0 ;  /* 0x20000035ff4a7230 */ /* 0x000fe40000004100 */
        /* <DEDUP_REMOVED lines=12> */
[----:B------:R-:W-:Y:S02]  /*8a50*/  HADD2.F32 R46, -RZ, R46.H1_H1 ;  /* 0x3000002eff2e7230 */ /* 0x000fe40000004100 */
[----:B------:R-:W-:Y:S01]  /*8a60*/  FMUL.FTZ R61, R56, R169 ;  /* 0x000000a9383d7220 */ /* 0x000fe20000410000 */
        /* <DEDUP_REMOVED lines=11> */
[----:B------:R-:W-:-:S03]  /*8b20*/  F2FP.F16.F32.PACK_AB R44, R57, R44 ;  /* 0x0000002c392c723e */ /* 0x000fc600000000ff */
[----:B------:R-:W-:Y:S02]  /*8b30*/  F2FP.F16.F32.PACK_AB R42, R42, R61 ;  /* 0x0000003d2a2a723e */ /* 0x000fe400000000ff */
[----:B------:R-:W-:-:S07]  /*8b40*/  F2FP.F16.F32.PACK_AB R46, R46, R169 ;  /* 0x000000a92e2e723e */ /* 0x000fce00000000ff */
.L_x_6273:
[----:B------:R-:W-:Y:S05]  /*8b50*/  BSYNC B2 ;  /* 0x0000000000027941 */ /* 0x000fea0003800000 */
.L_x_6272:
[----:B0-----:R3:W-:Y:S04]  /*8b60*/  STG.E.128 desc[UR60][R48.64], R40 ;  /* 0x0000002830007986 */ /* 0x0017e8000c101d3c */
[----:B--2---:R3:W-:Y:S02]  /*8b70*/  @!P3 STG.E.128 desc[UR60][R50.64], R44 ;  /* 0x0000002c3200b986 */ /* 0x0047e4000c101d3c */
.L_x_6271:
[----:B------:R-:W-:Y:S05]  /*8b80*/  BSYNC B1 ;  /* 0x0000000000017941 */ /* 0x000fea0003800000 */
.L_x_6270:
        /* <DEDUP_REMOVED lines=10> */
[----:B------:R-:W-:-:S04]  /*8c30*/  LEA.HI.SX32 R44, R40, R25, 0x1c ;  /* 0x00000019282c7211 */ /* 0x000fc800078fe2ff */
[----:B------:R-:W-:-:S04]  /*8c40*/  SHF.L.U32 R45, R44, 0x3, RZ ;  /* 0x000000032c2d7819 */ /* 0x000fc800000006ff */
        /* <DEDUP_REMOVED lines=51> */
[----:B------:R-:W-:Y:S01]  /*8f80*/  HADD2.F32 R59, -RZ, R59.H1_H1 ;  /* 0x3000003bff3b7230 */ /* 0x000fe20000004100 */
[----:B------:R-:W-:Y:S01]  /*8f90*/  SHF.R.U64 R55, R80, 0x10, R81 ;  /* 0x0000001050377819 */ /* 0x000fe20000001251 */
[--C-:B------:R-:W-:Y:S02]  /*8fa0*/  HADD2.F32 R47, -RZ, R45.reuse.H0_H0 ;  /* 0x2000002dff2f7230 */ /* 0x100fe40000004100 */
[-C--:B------:R-:W-:Y:S01]  /*8fb0*/  FMUL.FTZ R74, R57, R72.reuse ;  /* 0x00000048394a7220 */ /* 0x080fe20000410000 */
[----:B------:R-:W-:Y:S01]  /*8fc0*/  HADD2.F32 R82, -RZ, R82.H0_H0 ;  /* 0x20000052ff527230 */ /* 0x000fe20000004100 */
[----:B------:R-:W-:Y:S01]  /*8fd0*/  F2FP.F16.F32.PACK_AB R41, R58, R41 ;  /* 0x000000293a29723e */ /* 0x000fe200000000ff */
[----:B------:R-:W-:Y:S02]  /*8fe0*/  HADD2.F32 R62, -RZ, R45.H1_H1 ;  /* 0x3000002dff3e7230 */ /* 0x000fe40000004100 */
[----:B------:R-:W-:Y:S01]  /*8ff0*/  FMUL.FTZ R72, R47, R72 ;  /* 0x000000482f487220 */ /* 0x000fe20000410000 */
[----:B------:R-:W-:-:S02]  /*9000*/  HADD2.F32 R68, -RZ, R157.H1_H1 ;  /* 0x3000009dff447230 */ /* 0x000fc40000004100 */
[-C--:B------:R-:W-:Y:S01]  /*9010*/  FMUL.FTZ R61, R59, R82.reuse ;  /* 0x000000523b3d7220 */ /* 0x080fe20000410000 */
[----:B------:R-:W-:Y:S02]  /*9020*/  HADD2.F32 R70, -RZ, R70.H0_H0 ;  /* 0x20000046ff467230 */ /* 0x000fe40000004100 */
[C---:B------:R-:W-:Y:S01]  /*9030*/  FMUL.FTZ R82, R62.reuse, R82 ;  /* 0x000000523e527220 */ /* 0x040fe20000410000 */
[----:B------:R-:W-:Y:S02]  /*9040*/  HADD2.F32 R166, -RZ, R166.H0_H0 ;  /* 0x200000a6ffa67230 */ /* 0x000fe40000004100 */
[-C--:B------:R-:W-:Y:S01]  /*9050*/  FFMA.FTZ R45, R47, R68.reuse, -R74 ;  /* 0x000000442f2d7223 */ /* 0x080fe2000001084a */
[----:B------:R-:W-:Y:S01]  /*9060*/  FFMA.FTZ R47, R57, R68, R72 ;  /* 0x00000044392f7223 */ /* 0x000fe20000010048 */
        /* <DEDUP_REMOVED lines=18> */
[-C--:B------:R-:W-:Y:S01]  /*9190*/  FFMA.FTZ R70, R55, R158.reuse, -R70 ;  /* 0x0000009e37467223 */ /* 0x080fe20000010846 */
[----:B------:R-:W-:Y:S02]  /*91a0*/  HADD2.F32 R44, -RZ, R46.H0_H0 ;  /* 0x2000002eff2c7230 */ /* 0x000fe40000004100 */
[----:B------:R-:W-:Y:S01]  /*91b0*/  FFMA.FTZ R166, R57, R158, R166 ;  /* 0x0000009e39a67223 */ /* 0x000fe200000100a6 */
[----:B------:R-:W-:Y:S01]  /*91c0*/  HADD2.F32 R55, -RZ, R56.H0_H0 ;  /* 0x20000038ff377230 */ /* 0x000fe20000004100 */
[----:B------:R-:W-:Y:S01]  /*91d0*/  F2FP.F16.F32.PACK_AB R62, R62, R45 ;  /* 0x0000002d3e3e723e */ /* 0x000fe200000000ff */
[----:B------:R-:W-:-:S02]  /*91e0*/  HADD2.F32 R46, -RZ, R46.H1_H1 ;  /* 0x3000002eff2e7230 */ /* 0x000fc40000004100 */
[-C--:B------:R-:W-:Y:S01]  /*91f0*/  FMUL.FTZ R57, R44, R159.reuse ;  /* 0x0000009f2c397220 */ /* 0x080fe20000410000 */
[----:B------:R-:W-:Y:S02]  /*9200*/  HADD2.F32 R42, -RZ, R42.H1_H1 ;  /* 0x3000002aff2a7230 */ /* 0x000fe40000004100 */
        /* <DEDUP_REMOVED lines=15> */
.L_x_6277:
[----:B------:R-:W-:Y:S05]  /*9300*/  BSYNC B2 ;  /* 0x0000000000027941 */ /* 0x000fea0003800000 */
.L_x_6276:
[----:B0-----:R4:W-:Y:S04]  /*9310*/  STG.E.128 desc[UR60][R48.64], R40 ;  /* 0x0000002830007986 */ /* 0x0019e8000c101d3c */
[----:B--2---:R4:W-:Y:S02]  /*9320*/  @!P3 STG.E.128 desc[UR60][R50.64], R44 ;  /* 0x0000002c3200b986 */ /* 0x0049e4000c101d3c */
.L_x_6275:
[----:B------:R-:W-:Y:S05]  /*9330*/  BSYNC B1 ;  /* 0x0000000000017941 */ /* 0x000fea0003800000 */
.L_x_6274:
        /* <DEDUP_REMOVED lines=30> */
[----:B0-----:R-:W-:Y:S01]  /*9520*/  IMAD.MOV.U32 R56, RZ, RZ, R40 ;  /* 0x000000ffff387224 */ /* 0x001fe200078e0028 */
[----:B------:R-:W-:Y:S01]  /*9530*/  SHF.R.U32.HI R62, RZ, 0x10, R77 ;  /* 0x00000010ff3e7819 */ /* 0x000fe2000001164d */
[----:B--2---:R-:W-:Y:S01]  /*9540*/  IMAD.MOV.U32 R40, RZ, RZ, R45 ;  /* 0x000000ffff287224 */ /* 0x004fe200078e002d */
[----:B------:R-:W-:Y:S01]  /*9550*/  SHF.R.U32.HI R60, RZ, 0x10, R65 ;  /* 0x00000010ff3c7819 */ /* 0x000fe20000011641 */
[----:B------:R-:W-:Y:S01]  /*9560*/  IMAD.MOV.U32 R57, RZ, RZ, R44 ;  /* 0x000000ffff397224 */ /* 0x000fe200078e002c */
[----:B------:R-:W-:Y:S01]  /*9570*/  MOV R45, R43 ;  /* 0x0000002b002d7202 */ /* 0x000fe20000000f00 */
[----:B------:R-:W-:Y:S01]  /*9580*/  IMAD.MOV.U32 R58, RZ, RZ, R47 ;  /* 0x000000ffff3a7224 */ /* 0x000fe200078e002f */
[----:B------:R-:W-:Y:S01]  /*9590*/  SHF.R.U64 R54, R64, 0x10, R65 ;  /* 0x0000001040367819 */ /* 0x000fe20000001241 */
[----:B------:R-:W-:Y:S01]  /*95a0*/  HADD2.F32 R61, -RZ, R156.H1_H1 ;  /* 0x3000009cff3d7230 */ /* 0x000fe20000004100 */
[----:B------:R-:W-:Y:S01]  /*95b0*/  SHF.R.U32.HI R63, RZ, 0x10, R79 ;  /* 0x00000010ff3f7819 */ /* 0x000fe2000001164f */
[--C-:B------:R-:W-:Y:S01]  /*95c0*/  HADD2.F32 R44, -RZ, R40.reuse.H0_H0 ;  /* 0x20000028ff2c7230 */ /* 0x100fe20000004100 */
[--C-:B------:R-:W-:Y:S01]  /*95d0*/  SHF.R.U64 R51, R66, 0x10, R67.reuse ;  /* 0x0000001042337819 */ /* 0x100fe20000001243 */
[----:B------:R-:W-:Y:S01]  /*95e0*/  HADD2.F32 R47, -RZ, R40.H1_H1 ;  /* 0x30000028ff2f7230 */ /* 0x000fe20000004100 */
[----:B------:R-:W-:Y:S01]  /*95f0*/  SHF.R.U32.HI R66, RZ, 0x10, R67 ;  /* 0x00000010ff427819 */ /* 0x000fe20000011643 */
[--C-:B------:R-:W-:Y:S01]  /*9600*/  HADD2.F32 R40, -RZ, R41.reuse.H0_H0 ;  /* 0x20000029ff287230 */ /* 0x100fe20000004100 */
[----:B------:R-:W-:Y:S01]  /*9610*/  SHF.R.U64 R55, R76, 0x10, R77 ;  /* 0x000000104c377819 */ /* 0x000fe2000000124d */
        /* <DEDUP_REMOVED lines=13> */
[----:B------:R-:W-:Y:S02]  /*96f0*/  HADD2.F32 R62, -RZ, R153.H0_H0 ;  /* 0x20000099ff3e7230 */ /* 0x000fe40000004100 */
[----:B------:R-:W-:Y:S01]  /*9700*/  FFMA.FTZ R43, R43, R60, -R64 ;  /* 0x0000003c2b2b7223 */ /* 0x000fe20000010840 */
[----:B------:R-:W-:Y:S02]  /*9710*/  HADD2.F32 R58, -RZ, R58.H1_H1 ;  /* 0x3000003aff3a7230 */ /* 0x000fe40000004100 */
[----:B------:R-:W-:Y:S02]  /*9720*/  HADD2.F32 R63, -RZ, R63.H0_H0 ;  /* 0x2000003fff3f7230 */ /* 0x000fe40000004100 */
[----:B------:R-:W-:Y:S01]  /*9730*/  FMUL.FTZ R64, R59, R62 ;  /* 0x0000003e3b407220 */ /* 0x000fe20000410000 */
[----:B------:R-:W-:Y:S01]  /*9740*/  HADD2.F32 R47, -RZ, R45.H0_H0 ;  /* 0x2000002dff2f7230 */ /* 0x000fe20000004100 */
[----:B------:R-:W-:Y:S01]  /*9750*/  F2FP.F16.F32.PACK_AB R43, R43, R40 ;  /* 0x000000282b2b723e */ /* 0x000fe200000000ff */
[----:B------:R-:W-:-:S02]  /*9760*/  HADD2.F32 R60, -RZ, R155.H0_H0 ;  /* 0x2000009bff3c7230 */ /* 0x000fc40000004100 */
[----:B------:R-:W-:Y:S02]  /*9770*/  HADD2.F32 R45, -RZ, R45.H1_H1 ;  /* 0x3000002dff2d7230 */ /* 0x000fe40000004100 */
[C---:B------:R-:W-:Y:S01]  /*9780*/  FMUL.FTZ R62, R47.reuse, R62 ;  /* 0x0000003e2f3e7220 */ /* 0x040fe20000410000 */
[----:B------:R-:W-:Y:S02]  /*9790*/  HADD2.F32 R61, -RZ, R66.H0_H0 ;  /* 0x20000042ff3d7230 */ /* 0x000fe40000004100 */
[-C--:B------:R-:W-:Y:S01]  /*97a0*/  FMUL.FTZ R66, R58, R63.reuse ;  /* 0x0000003f3a427220 */ /* 0x080fe20000410000 */
[----:B------:R-:W-:Y:S01]  /*97b0*/  FFMA.FTZ R64, R47, R60, -R64 ;  /* 0x0000003c2f407223 */ /* 0x000fe20000010840 */
[C---:B------:R-:W-:Y:S01]  /*97c0*/  FMUL.FTZ R65, R45.reuse, R63 ;  /* 0x0000003f2d417220 */ /* 0x040fe20000410000 */
[----:B------:R-:W-:Y:S02]  /*97d0*/  HADD2.F32 R156, -RZ, R156.H0_H0 ;  /* 0x2000009cff9c7230 */ /* 0x000fe40000004100 */
[----:B------:R-:W-:Y:S01]  /*97e0*/  FFMA.FTZ R63, R45, R61, -R66 ;  /* 0x0000003d2d3f7223 */ /* 0x000fe20000010842 */
[----:B------:R-:W-:-:S02]  /*97f0*/  HADD2.F32 R47, -RZ, R57.H0_H0 ;  /* 0x20000039ff2f7230 */ /* 0x000fc40000004100 */
[----:B------:R-:W-:Y:S01]  /*9800*/  FFMA.FTZ R65, R58, R61, R65 ;  /* 0x0000003d3a417223 */ /* 0x000fe20000010041 */
[----:B------:R-:W-:Y:S02]  /*9810*/  HADD2.F32 R45, -RZ, R56.H0_H0 ;  /* 0x20000038ff2d7230 */ /* 0x000fe40000004100 */
[----:B------:R-:W-:Y:S01]  /*9820*/  FFMA.FTZ R62, R59, R60, R62 ;  /* 0x0000003c3b3e7223 */ /* 0x000fe2000001003e */
[----:B------:R-:W-:Y:S02]  /*9830*/  HADD2.F32 R55, -RZ, R55.H0_H0 ;  /* 0x20000037ff377230 */ /* 0x000fe40000004100 */
[-C--:B------:R-:W-:Y:S01]  /*9840*/  FMUL.FTZ R58, R47, R156.reuse ;  /* 0x0000009c2f3a7220 */ /* 0x080fe20000410000 */
[----:B------:R-:W-:Y:S02]  /*9850*/  HADD2.F32 R57, -RZ, R57.H1_H1 ;  /* 0x30000039ff397230 */ /* 0x000fe40000004100 */
[----:B------:R-:W-:Y:S01]  /*9860*/  FMUL.FTZ R156, R45, R156 ;  /* 0x0000009c2d9c7220 */ /* 0x000fe20000410000 */
[----:B------:R-:W-:Y:S01]  /*9870*/  HADD2.F32 R154, -RZ, R154.H1_H1 ;  /* 0x3000009aff9a7230 */ /* 0x000fe20000004100 */
[----:B------:R-:W-:Y:S01]  /*9880*/  F2FP.F16.F32.PACK_AB R63, R63, R64 ;  /* 0x000000403f3f723e */ /* 0x000fe200000000ff */
[----:B------:R-:W-:-:S02]  /*9890*/  HADD2.F32 R56, -RZ, R56.H1_H1 ;  /* 0x30000038ff387230 */ /* 0x000fc40000004100 */
[-C--:B------:R-:W-:Y:S01]  /*98a0*/  FMUL.FTZ R59, R57, R55.reuse ;  /* 0x00000037393b7220 */ /* 0x080fe20000410000 */
[----:B------:R-:W-:Y:S02]  /*98b0*/  HADD2.F32 R54, -RZ, R54.H0_H0 ;  /* 0x20000036ff367230 */ /* 0x000fe40000004100 */
[-C--:B------:R-:W-:Y:S01]  /*98c0*/  FFMA.FTZ R156, R47, R154.reuse, R156 ;  /* 0x0000009a2f9c7223 */ /* 0x080fe2000001009c */
[----:B------:R-:W-:Y:S01]  /*98d0*/  FFMA.FTZ R58, R45, R154, -R58 ;  /* 0x0000009a2d3a7223 */ /* 0x000fe2000001083a */
[C---:B------:R-:W-:Y:S01]  /*98e0*/  FMUL.FTZ R60, R56.reuse, R55 ;  /* 0x00000037383c7220 */ /* 0x040fe20000410000 */
[----:B------:R-:W-:Y:S02]  /*98f0*/  HADD2.F32 R47, -RZ, R46.H0_H0 ;  /* 0x2000002eff2f7230 */ /* 0x000fe40000004100 */
[-C--:B------:R-:W-:Y:S01]  /*9900*/  FFMA.FTZ R59, R56, R54.reuse, -R59 ;  /* 0x00000036383b7223 */ /* 0x080fe2000001083b */
[----:B------:R-:W-:Y:S02]  /*9910*/  HADD2.F32 R56, -RZ, R153.H1_H1 ;  /* 0x30000099ff387230 */ /* 0x000fe40000004100 */
[----:B------:R-:W-:Y:S01]  /*9920*/  FFMA.FTZ R57, R57, R54, R60 ;  /* 0x0000003639397223 */ /* 0x000fe2000001003c */
[----:B------:R-:W-:-:S02]  /*9930*/  HADD2.F32 R53, -RZ, R53.H0_H0 ;  /* 0x20000035ff357230 */ /* 0x000fc40000004100 */
[----:B------:R-:W-:Y:S02]  /*9940*/  HADD2.F32 R45, -RZ, R42.H0_H0 ;  /* 0x2000002aff2d7230 */ /* 0x000fe40000004100 */
[----:B------:R-:W-:Y:S01]  /*9950*/  FMUL.FTZ R60, R47, R56 ;  /* 0x000000382f3c7220 */ /* 0x000fe20000410000 */
[----:B------:R-:W-:Y:S01]  /*9960*/  HADD2.F32 R46, -RZ, R46.H1_H1 ;  /* 0x3000002eff2e7230 */ /* 0x000fe20000004100 */
[----:B------:R-:W-:Y:S01]  /*9970*/  F2FP.F16.F32.PACK_AB R40, R59, R58 ;  /* 0x0000003a3b28723e */ /* 0x000fe200000000ff */
[----:B------:R-:W-:Y:S02]  /*9980*/  HADD2.F32 R42, -RZ, R42.H1_H1 ;  /* 0x3000002aff2a7230 */ /* 0x000fe40000004100 */
[----:B------:R-:W-:Y:S01]  /*9990*/  FMUL.FTZ R56, R45, R56 ;  /* 0x000000382d387220 */ /* 0x000fe20000410000 */
[----:B------:R-:W-:Y:S02]  /*99a0*/  HADD2.F32 R54, -RZ, R155.H1_H1 ;  /* 0x3000009bff367230 */ /* 0x000fe40000004100 */
[----:B------:R-:W-:Y:S01]  /*99b0*/  FMUL.FTZ R55, R46, R53 ;  /* 0x000000352e377220 */ /* 0x000fe20000410000 */
[----:B------:R-:W-:-:S02]  /*99c0*/  HADD2.F32 R51, -RZ, R51.H0_H0 ;  /* 0x20000033ff337230 */ /* 0x000fc40000004100 */
[C---:B------:R-:W-:Y:S01]  /*99d0*/  FMUL.FTZ R53, R42.reuse, R53 ;  /* 0x000000352a357220 */ /* 0x040fe20000410000 */
        /* <DEDUP_REMOVED lines=8> */
[----:B------:R-:W-:Y:S02]  /*9a60*/  F2FP.F16.F32.PACK_AB R44, R57, R156 ;  /* 0x0000009c392c723e */ /* 0x000fe400000000ff */
[----:B------:R-:W-:-:S02]  /*9a70*/  F2FP.F16.F32.PACK_AB R42, R55, R60 ;  /* 0x0000003c372a723e */ /* 0x000fc400000000ff */
[----:B------:R-:W-:-:S07]  /*9a80*/  F2FP.F16.F32.PACK_AB R46, R53, R56 ;  /* 0x00000038352e723e */ /* 0x000fce00000000ff */
.L_x_6279:
[----:B------:R-:W-:Y:S05]  /*9a90*/  BSYNC B1 ;  /* 0x0000000000017941 */ /* 0x000fea0003800000 */
.L_x_6278:
        /* <DEDUP_REMOVED lines=10> */
.L_x_6195:
[----:B------:R-:W2:Y:S02]  /*9b40*/  LDL R40, [R1+0x44] ;  /* 0x0000440001287983 */ /* 0x000ea40000100800 */
[----:B--2---:R-:W-:-:S13]  /*9b50*/  R2UR UR4, R40 ;  /* 0x00000000280472ca */ /* 0x004fda00000e0000 */
[----:B------:R-:W-:-:S06]  /*9b60*/  UISETP.NE.AND UP0, UPT, UR4, 0x3, UPT ;  /* 0x000000030400788c */ /* 0x000fcc000bf05270 */
[----:B------:R-:W-:-:S13]  /*9b70*/  PLOP3.LUT P2, PT, PT, PT, UP0, 0x80, 0x0 ;  /* 0x000000000000781c */ /* 0x000fda0003f4f008 */
[----:B------:R-:W-:Y:S05]  /*9b80*/  @!P2 BRA `(.L_x_6280) ;  /* 0x000000000004a947 */ /* 0x000fea0003800000 */
[----:B------:R-:W-:Y:S01]  /*9b90*/  BPT.TRAP 0x1 ;  /* 0x000000040000795c */ /* 0x000fe20000300000 */
.L_x_6280:
[----:B------:R-:W-:Y:S01]  /*9ba0*/  IMAD R98, R17, 0x8, R16 ;  /* 0x0000000811627824 */ /* 0x000fe200078e0210 */
[----:B------:R-:W-:Y:S01]  /*9bb0*/  SHF.L.U32 R99, R209, 0x1f, RZ ;  /* 0x0000001fd1637819 */ /* 0x000fe200000006ff */
[----:B------:R-:W-:Y:S01]  /*9bc0*/  IMAD R97, R24, -0x70, R2 ;  /* 0xffffff9018617824 */ /* 0x000fe200078e0202 */
[----:B------:R-:W-:Y:S02]  /*9bd0*/  BSSY B1, `(.L_x_6281) ;  /* 0x0000004000017945 */ /* 0x000fe40003800000 */
[----:B------:R-:W1:Y:S02]  /*9be0*/  SYNCS.PHASECHK.TRANS64.TRYWAIT P3, [R98+URZ+0x36890], R99 ;  /* 0x03689063620075a7 */ /* 0x000e64000806017f */
[----:B------:R-:W-:Y:S01]  /*9bf0*/  VIMNMX R97, R97, 0x70, PT ;  /* 0x0000007061617848 */ /* 0x000fe20003fe0100 */
[----:B-1----:R-:W-:Y:S06]  /*9c00*/  @!P3 BRA `(.L_x_6282) ;  /* 0x000002480094b947 */ /* 0x002fec0003800000 */
.L_x_6582:
[----:B------:R-:W-:Y:S05]  /*9c10*/  BSYNC B1 ;  /* 0x0000000000017941 */ /* 0x000fea0003800000 */
.L_x_6281:
        /* <DEDUP_REMOVED lines=21> */
.L_x_6284:
[----:B------:R-:W-:Y:S05]  /*9d70*/  BSYNC B1 ;  /* 0x0000000000017941 */ /* 0x000fea0003800000 */
.L_x_6283:
[----:B--2---:R-:W-:-:S04]  /*9d80*/  IADD3 R40, R204, 0x40, RZ ;  /* 0x00000040cc287810 */ /* 0x004fc80007ffe0ff */
[----:B------:R-:W-:-:S13]  /*9d90*/  ISETP.GE.AND P3, PT, R40, R97, PT ;  /* 0x000000612800720c */ /* 0x000fda0003f66270 */
        /* <DEDUP_REMOVED lines=19> */
.L_x_6228:
[----:B------:R-:W-:Y:S05]  /*9ed0*/  BSYNC B0 ;  /* 0x0000000000007941 */ /* 0x000fea0003800000 */
.L_x_6194:
        /* <DEDUP_REMOVED lines=17> */
.L_x_6286:
[----:B------:R-:W-:Y:S05]  /*9ff0*/  BSYNC B0 ;  /* 0x0000000000007941 */ /* 0x000fea0003800000 */
.L_x_6285:
        /* <DEDUP_REMOVED lines=10> */
[----:B------:R2:W-:Y:S04]  /*a0a0*/  STL [R1+0xc], R40 ;  /* 0x00000c2801007387 */ /* 0x0005e80000100800 */
[----:B------:R2:W-:Y:S02]  /*a0b0*/  STL [R1+0x3c], R41 ;  /* 0x00003c2901007387 */ /* 0x0005e40000100800 */
[----:B-12---:R-:W-:Y:S05]  /*a0c0*/  @!P2 BRA `(.L_x_6288) ;  /* 0x000002440078a947 */ /* 0x006fea0003800000 */
.L_x_6583:
[----:B------:R-:W-:Y:S05]  /*a0d0*/  BSYNC B0 ;  /* 0x0000000000007941 */ /* 0x000fea0003800000 */
.L_x_6287:
[----:B------:R1:W5:Y:S04]  /*a0e0*/  LDL R51, [R1+0x40] ;  /* 0x0000400001337983 */ /* 0x0003680000100800 */
[----:B------:R1:W5:Y:S04]  /*a0f0*/  LDL R50, [R1+0x3c] ;  /* 0x00003c0001327983 */ /* 0x0003680000100800 */
[----:B------:R1:W5:Y:S04]  /*a100*/  LDL R49, [R1+0x38] ;  /* 0x0000380001317983 */ /* 0x0003680000100800 */
[----:B------:R1:W5:Y:S01]  /*a110*/  LDL R48, [R1+0xc] ;  /* 0x00000c0001307983 */ /* 0x0003620000100800 */
        /* <DEDUP_REMOVED lines=35> */
.L_x_6290:
[----:B------:R-:W-:Y:S05]  /*a350*/  BSYNC B0 ;  /* 0x0000000000007941 */ /* 0x000fea0003800000 */
.L_x_6289:
[----:B-1----:R-:W-:Y:S01]  /*a360*/  VIADD R40, R204, 0x40 ;  /* 0x00000040cc287836 */ /* 0x002fe20000000000 */
[----:B------:R-:W-:Y:S04]  /*a370*/  BSSY B0, `(.L_x_6291) ;  /* 0x0000024000007945 */ /* 0x000fe80003800000 */
[----:B------:R-:W-:-:S13]  /*a380*/  ISETP.GE.AND P2, PT, R40, R97, PT ;  /* 0x000000612800720c */ /* 0x000fda0003f46270 */
[----:B------:R-:W-:Y:S05]  /*a390*/  @P2 BRA `(.L_x_6292) ;  /* 0x0000000000842947 */ /* 0x000fea0003800000 */
[----:B-----5:R-:W-:Y:S01]  /*a3a0*/  R2UR UR7, R51 ;  /* 0x00000000330772ca */ /* 0x020fe200000e0000 */
[----:B------:R-:W-:Y:S01]  /*a3b0*/  IMAD.MOV.U32 R40, RZ, RZ, R114 ;  /* 0x000000ffff287224 */ /* 0x000fe200078e0072 */
        /* <DEDUP_REMOVED lines=31> */
.L_x_6292:
[----:B------:R-:W-:Y:S05]  /*a5b0*/  BSYNC B0 ;  /* 0x0000000000007941 */ /* 0x000fea0003800000 */
.L_x_6291:
[----:B------:R-:W2:Y:S01]  /*a5c0*/  LDL R39, [R1+0x8] ;  /* 0x0000080001277983 */ /* 0x000ea20000100800 */
[----:B0-----:R-:W-:Y:S01]  /*a5d0*/  @!P3 VIADD R98, R98, 0x368c0 ;  /* 0x000368c06262b836 */ /* 0x001fe20000000000 */
[----:B------:R-:W-:Y:S01]  /*a5e0*/  IADD3 R17, R17, 0x1, RZ ;  /* 0x0000000111117810 */ /* 0x000fe20007ffe0ff */
[----:B------:R-:W-:Y:S01]  /*a5f0*/  @!PT LDS RZ, [RZ] ;  /* 0x00000000fffff984 */ /* 0x000fe20000000800 */
[----:B------:R-:W-:Y:S01]  /*a600*/  @!PT LDS RZ, [RZ] ;  /* 0x00000000fffff984 */ /* 0x000fe20000000800 */
[----:B------:R-:W-:Y:S01]  /*a610*/  @!PT LDS RZ, [RZ] ;  /* 0x00000000fffff984 */ /* 0x000fe20000000800 */
[----:B------:R-:W-:Y:S01]  /*a620*/  @!PT LDS RZ, [RZ] ;  /* 0x00000000fffff984 */ /* 0x000fe20000000800 */
[----:B------:R0:W-:Y:S06]  /*a630*/  MEMBAR.ALL.CTA ;  /* 0x0000000000007992 */ /* 0x0001ec0000008000 */
[----:B0-----:R-:W0:Y:S02]  /*a640*/  FENCE.VIEW.ASYNC.S ;  /* 0x00000000000073c6 */ /* 0x001e240000000000 */
[----:B0-----:R0:W-:Y:S01]  /*a650*/  BAR.SYNC.DEFER_BLOCKING R151, 0x80 ;  /* 0x000200970000751d */ /* 0x0011e20000010000 */
[----:B------:R-:W-:-:S02]  /*a660*/  @!P3 PRMT R98, RZ, 0x654, R98 ;  /* 0x00000654ff62b816 */ /* 0x000fc40000000062 */
[----:B------:R-:W-:-:S03]  /*a670*/  PLOP3.LUT P2, PT, PT, PT, PT, 0x8, 0x0 ;  /* 0x000000000000781c */ /* 0x000fc60003f4e170 */
[----:B------:R0:W-:Y:S01]  /*a680*/  @!P3 SYNCS.ARRIVE.TRANS64.RED.A1T0 RZ, [R98+URZ], RZ ;  /* 0x000000ff62ffb9a7 */ /* 0x0001e2000810043f */
[----:B------:R-:W-:-:S04]  /*a690*/  ISETP.NE.AND P3, PT, R17, 0x2, PT ;  /* 0x000000021100780c */ /* 0x000fc80003f65270 */
[----:B-1----:R-:W-:Y:S02]  /*a6a0*/  SEL R40, RZ, 0x1, P3 ;  /* 0x00000001ff287807 */ /* 0x002fe40001800000 */
[----:B------:R-:W-:Y:S02]  /*a6b0*/  SEL R17, R17, RZ, P3 ;  /* 0x000000ff11117207 */ /* 0x000fe40001800000 */
[----:B------:R-:W-:Y:S02]  /*a6c0*/  LOP3.LUT R209, R209, R40, RZ, 0x3c, !PT ;  /* 0x00000028d1d17212 */ /* 0x000fe400078e3cff */
[----:B--2---:R-:W-:-:S13]  /*a6d0*/  LOP3.LUT P4, RZ, R39, 0x2, RZ, 0xc0, !PT ;  /* 0x0000000227ff7812 */ /* 0x004fda000788c0ff */
[----:B0-----:R-:W-:Y:S05]  /*a6e0*/  @P4 BRA `(.L_x_6293) ;  /* 0xffffff8000a04947 */ /* 0x001fea000383ffff */
.L_x_6189:
[----:B------:R-:W0:Y:S01]  /*a6f0*/  LDC R0, c[0x0][0x448] ;  /* 0x00011200ff007b82 */ /* 0x000e220000000800 */
[----:B------:R-:W-:Y:S01]  /*a700*/  VIADD R2, R224, 0x7f ;  /* 0x0000007fe0027836 */ /* 0x000fe20000000000 */
[----:B------:R-:W-:Y:S01]  /*a710*/  BSSY B0, `(.L_x_6294) ;  /* 0x0000047000007945 */ /* 0x000fe20003800000 */
        /* <DEDUP_REMOVED lines=8> */
[----:B------:R-:W-:Y:S01]  /*a7a0*/  CS2R R104, SRZ ;  /* 0x0000000000687805 */ /* 0x000fe2000001ff00 */
[----:B------:R-:W-:Y:S01]  /*a7b0*/  IMAD.MOV.U32 R103, RZ, RZ, RZ ;  /* 0x000000ffff677224 */ /* 0x000fe200078e00ff */
        /* <DEDUP_REMOVED lines=11> */
[----:B0-----:R-:W-:-:S02]  /*a870*/  ISETP.NE.AND P0, PT, R0, 0x1, PT ;  /* 0x000000010000780c */ /* 0x001fc40003f05270 */
        /* <DEDUP_REMOVED lines=17> */
[----:B-----5:R-:W-:Y:S02]  /*a990*/  CS2R R48, SRZ ;  /* 0x0000000000307805 */ /* 0x020fe4000001ff00 */
        /* <DEDUP_REMOVED lines=9> */
[----:B------:R-:W-:Y:S01]  /*aa30*/  MOV R10, RZ ;  /* 0x000000ff000a7202 */ /* 0x000fe20000000f00 */
[----:B------:R-:W-:Y:S01]  /*aa40*/  IMAD.MOV.U32 R30, RZ, RZ, RZ ;  /* 0x000000ffff1e7224 */ /* 0x000fe200078e00ff */
[----:B------:R-:W-:Y:S01]  /*aa50*/  MOV R5, RZ ;  /* 0x000000ff00057202 */ /* 0x000fe20000000f00 */
[----:B------:R-:W-:-:S02]  /*aa60*/  IMAD.MOV.U32 R6, RZ, RZ, RZ ;  /* 0x000000ffff067224 */ /* 0x000fc400078e00ff */
[----:B------:R-:W-:Y:S02]  /*aa70*/  IMAD.MOV.U32 R28, RZ, RZ, RZ ;  /* 0x000000ffff1c7224 */ /* 0x000fe400078e00ff */
[----:B------:R-:W-:Y:S02]  /*aa80*/  IMAD.MOV.U32 R136, RZ, RZ, RZ ;  /* 0x000000ffff887224 */ /* 0x000fe400078e00ff */
[----:B0-----:R-:W-:-:S05]  /*aa90*/  @P0 IMAD.HI.U32 R3, R2, R3, RZ ;  /* 0x0000000302030227 */ /* 0x001fca00078e00ff */
[----:B-1----:R-:W-:Y:S01]  /*aaa0*/  @P0 SHF.R.U32.HI R2, RZ, R0, R3 ;  /* 0x00000000ff020219 */ /* 0x002fe20000011603 */
[----:B------:R-:W-:Y:S01]  /*aab0*/  IMAD.MOV.U32 R0, RZ, RZ, RZ ;  /* 0x000000ffff007224 */ /* 0x000fe200078e00ff */
[----:B------:R-:W-:-:S03]  /*aac0*/  PLOP3.LUT P0, PT, PT, PT, PT, 0x80, 0x0 ;  /* 0x000000000000781c */ /* 0x000fc60003f0f070 */
[----:B------:R-:W-:Y:S02]  /*aad0*/  IMAD.IADD R3, R149, 0x1, R2 ;  /* 0x0000000195037824 */ /* 0x000fe400078e0202 */
[----:B------:R-:W-:-:S04]  /*aae0*/  IMAD.MOV.U32 R2, RZ, RZ, RZ ;  /* 0x000000ffff027224 */ /* 0x000fc800078e00ff */
[----:B------:R-:W-:-:S05]  /*aaf0*/  IMAD.HI R2, R3, -0x6db6db6d, R2 ;  /* 0x9249249303027827 */ /* 0x000fca00078e0202 */
[----:B------:R-:W-:-:S04]  /*ab00*/  SHF.R.U32.HI R3, RZ, 0x1f, R2 ;  /* 0x0000001fff037819 */ /* 0x000fc80000011602 */
[----:B------:R-:W-:Y:S02]  /*ab10*/  LEA.HI.SX32 R3, R2, R3, 0x1a ;  /* 0x0000000302037211 */ /* 0x000fe400078fd2ff */
[----:B------:R-:W-:Y:S02]  /*ab20*/  MOV R2, RZ ;  /* 0x000000ff00027202 */ /* 0x000fe40000000f00 */
[----:B------:R-:W-:-:S04]  /*ab30*/  VIMNMX R150, R150, R3, PT ;  /* 0x0000000396967248 */ /* 0x000fc80003fe0100 */
[----:B------:R-:W-:Y:S01]  /*ab40*/  ISETP.GE.AND P1, PT, R150, 0x1, PT ;  /* 0x000000019600780c */ /* 0x000fe20003f26270 */
[----:B------:R-:W-:-:S12]  /*ab50*/  @P2 BRA `(.L_x_6295) ;  /* 0x0000000000082947 */ /* 0x000fd80003800000 */
[----:B------:R-:W0:Y:S02]  /*ab60*/  FENCE.VIEW.ASYNC.G ;  /* 0x00000000000073c6 */ /* 0x000e240000000100 */
[----:B0-----:R-:W-:Y:S06]  /*ab70*/  BAR.ARV 0xc, 0x180 ;  /* 0x0306000000007b1d */ /* 0x001fec0000002000 */
.L_x_6295:
[----:B------:R-:W-:Y:S05]  /*ab80*/  BSYNC B0 ;  /* 0x0000000000007941 */ /* 0x000fea0003800000 */
.L_x_6294:
[----:B------:R-:W-:Y:S02]  /*ab90*/  IMAD.MOV.U32 R4, RZ, RZ, RZ ;  /* 0x000000ffff047224 */ /* 0x000fe400078e00ff */
[----:B------:R-:W-:Y:S01]  /*aba0*/  IMAD.MOV.U32 R3, RZ, RZ, RZ ;  /* 0x000000ffff037224 */ /* 0x000fe200078e00ff */
        /* <DEDUP_REMOVED lines=34> */
.L_x_6297:
        /* <DEDUP_REMOVED lines=13> */
.L_x_6301:
[----:B-1----:R1:W2:Y:S02]  /*aea0*/  SYNCS.PHASECHK.TRANS64.TRYWAIT P0, [R16+URZ+0x36800], R3 ;  /* 0x03680003100075a7 */ /* 0x0022a4000800017f */
[----:B--2---:R-:W-:Y:S05]  /*aeb0*/  @!P0 NANOSLEEP.SYNCS 0x989680 ;  /* 0x009896800000895d */ /* 0x004fea0003900000 */
[----:B------:R-:W2:Y:S02]  /*aec0*/  @!P0 SYNCS.PHASECHK.TRANS64 P0, [R16+URZ+0x36800], R3 ;  /* 0x03680003100085a7 */ /* 0x000ea4000800007f */
[----:B--2---:R-:W-:Y:S05]  /*aed0*/  @!P0 BRA `(.L_x_6301) ;  /* 0xfffffffc00f08947 */ /* 0x004fea000383ffff */
.L_x_6300:
[----:B------:R-:W-:Y:S05]  /*aee0*/  BSYNC B0 ;  /* 0x0000000000007941 */ /* 0x000fea0003800000 */
.L_x_6299:
[----:B------:R-:W-:Y:S05]  /*aef0*/  BRA `(.L_x_6302) ;  /* 0x0000006c00d87947 */ /* 0x000fea0003800000 */
.L_x_6298:
[----:B------:R-:W2:Y:S01]  /*af00*/  LDL R0, [R1+0x88] ;  /* 0x0000880001007983 */ /* 0x000ea20000100800 */
[----:B------:R-:W-:Y:S01]  /*af10*/  ULDC.64 UR6, c[0x0][0x408] ;  /* 0x0001020000067ab9 */ /* 0x000fe20000000a00 */
[----:B--2---:R-:W-:Y:S02]  /*af20*/  R2UR UR4, R0 ;  /* 0x00000000000472ca */ /* 0x004fe400000e0000 */
[----:B------:R-:W-:-:S05]  /*af30*/  SHF.R.S32.HI R0, RZ, 0x1f, R144 ;  /* 0x0000001fff007819 */ /* 0x000fca0000011490 */
        /* <DEDUP_REMOVED lines=8> */
[----:B------:R-:W-:-:S03]  /*afc0*/  IMAD.WIDE.U32 R144, R144, UR6, RZ ;  /* 0x0000000690907c25 */ /* 0x000fc6000f8e00ff */
[----:B------:R-:W-:Y:S01]  /*afd0*/  IADD3 R27, R3, R25, RZ ;  /* 0x00000019031b7210 */ /* 0x000fe20007ffe0ff */
[----:B------:R-:W-:Y:S02]  /*afe0*/  IMAD.IADD R29, R5, 0x1, R145 ;  /* 0x00000001051d7824 */ /* 0x000fe400078e0291 */
        /* <DEDUP_REMOVED lines=17> */
.L_x_6303:
[----:B------:R-:W-:Y:S01]  /*b100*/  ULDC.U8 UR4, c[0x0][0x410] ;  /* 0x0001040000047ab9 */ /* 0x000fe20000000000 */
[----:B------:R-:W-:Y:S01]  /*b110*/  BSSY B0, `(.L_x_6304) ;  /* 0x00006cc000007945 */ /* 0x000fe20003800000 */
[----:B------:R-:W-:Y:S01]  /*b120*/  ISETP.NE.AND P0, PT, RZ, UR4, PT ;  /* 0x00000004ff007c0c */ /* 0x000fe2000bf05270 */
[----:B------:R-:W-:-:S12]  /*b130*/  IMAD.IADD R10, R204, 0x1, R224 ;  /* 0x00000001cc0a7824 */ /* 0x000fd800078e02e0 */
[----:B------:R-:W-:Y:S05]  /*b140*/  @!P0 BRA `(.L_x_6305) ;  /* 0x0000003400b88947 */ /* 0x000fea0003800000 */
[----:B------:R-:W0:Y:S01]  /*b150*/  LDC R63, c[0x0][0x448] ;  /* 0x00011200ff3f7b82 */ /* 0x000e220000000800 */
[----:B------:R-:W1:Y:S01]  /*b160*/  S2R R21, SR_TID.X ;  /* 0x0000000000157919 */ /* 0x000e620000002100 */
[----:B------:R-:W-:Y:S01]  /*b170*/  ULDC.64 UR4, c[0x0][0x3f8] ;  /* 0x0000fe0000047ab9 */ /* 0x000fe20000000a00 */
[----:B------:R-:W-:Y:S01]  /*b180*/  MOV R8, R24 ;  /* 0x0000001800087202 */ /* 0x000fe20000000f00 */
[----:B------:R-:W-:Y:S01]  /*b190*/  ULDC.64 UR6, c[0x0][0x408] ;  /* 0x0001020000067ab9 */ /* 0x000fe20000000a00 */
[----:B------:R-:W-:Y:S02]  /*b1a0*/  IMAD.MOV.U32 R9, RZ, RZ, R27 ;  /* 0x000000ffff097224 */ /* 0x000fe400078e001b */
[----:B------:R-:W-:Y:S02]  /*b1b0*/  IMAD.MOV.U32 R12, RZ, RZ, R144 ;  /* 0x000000ffff0c7224 */ /* 0x000fe400078e0090 */
[----:B------:R-:W-:Y:S01]  /*b1c0*/  IMAD.MOV.U32 R13, RZ, RZ, R29 ;  /* 0x000000ffff0d7224 */ /* 0x000fe200078e001d */
[----:B0-----:R-:W-:Y:S01]  /*b1d0*/  ISETP.NE.AND P0, PT, R63, 0x1, PT ;  /* 0x000000013f00780c */ /* 0x001fe20003f05270 */
[----:B-1----:R-:W-:-:S12]  /*b1e0*/  VIADD R21, R21, 0xffffff80 ;  /* 0xffffff8015157836 */ /* 0x002fd80000000000 */
[----:B------:R-:W0:Y:S01]  /*b1f0*/  @P0 LDC R0, c[0x0][0x44c] ;  /* 0x00011300ff000b82 */ /* 0x000e220000000800 */
[----:B------:R-:W-:-:S04]  /*b200*/  SHF.R.S32.HI R20, RZ, 0x1f, R21 ;  /* 0x0000001fff147819 */ /* 0x000fc80000011415 */
[----:B------:R-:W-:-:S03]  /*b210*/  LEA.HI R20, R20, R21, RZ, 0x2 ;  /* 0x0000001514147211 */ /* 0x000fc600078f10ff */
[----:B------:R-:W1:Y:S01]  /*b220*/  @P0 LDC R5, c[0x0][0x450] ;  /* 0x00011400ff050b82 */ /* 0x000e620000000800 */
[----:B------:R-:W-:-:S05]  /*b230*/  LOP3.LUT R20, R20, 0xfffffffc, RZ, 0xc0, !PT ;  /* 0xfffffffc14147812 */ /* 0x000fca00078ec0ff */
[----:B------:R-:W-:-:S04]  /*b240*/  IMAD.IADD R20, R21, 0x1, -R20 ;  /* 0x0000000115147824 */ /* 0x000fc800078e0a14 */
[----:B------:R-:W-:-:S04]  /*b250*/  IMAD R3, R20, 0x40, R10 ;  /* 0x0000004014037824 */ /* 0x000fc800078e020a */
        /* <DEDUP_REMOVED lines=14> */
[----:B------:R-:W-:-:S02]  /*b340*/  LEA R4, P1, R12, UR6, 0x1 ;  /* 0x000000060c047c11 */ /* 0x000fc4000f8208ff */
        /* <DEDUP_REMOVED lines=8> */
.L_x_6589:
        /* <DEDUP_REMOVED lines=16> */
[----:B------:R-:W3:Y:S01]  /*b4d0*/  LDL R15, [R1+0x70] ;  /* 0x00007000010f7983 */ /* 0x000ee20000100800 */
[----:B------:R-:W-:-:S03]  /*b4e0*/  ULDC UR4, c[0x0][0x3f4] ;  /* 0x0000fd0000047ab9 */ /* 0x000fc60000000800 */
[----:B------:R-:W3:Y:S04]  /*b4f0*/  LDL R12, [R1+0x6c] ;  /* 0x00006c00010c7983 */ /* 0x000ee80000100800 */
[----:B------:R-:W3:Y:S04]  /*b500*/  LDL R13, [R1+0x68] ;  /* 0x00006800010d7983 */ /* 0x000ee80000100800 */
[----:B------:R-:W3:Y:S04]  /*b510*/  LDL R11, [R1+0x64] ;  /* 0x00006400010b7983 */ /* 0x000ee80000100800 */
[----:B------:R-:W3:Y:S01]  /*b520*/  LDL R9, [R1+0x60] ;  /* 0x0000600001097983 */ /* 0x000ee20000100800 */
[----:B------:R-:W-:-:S02]  /*b530*/  ISETP.GE.AND P3, PT, R215, UR4, PT ;  /* 0x00000004d7007c0c */ /* 0x000fc4000bf66270 */
[----:B------:R-:W-:Y:S02]  /*b540*/  CS2R R60, SRZ ;  /* 0x00000000003c7805 */ /* 0x000fe4000001ff00 */
[----:B------:R-:W-:Y:S02]  /*b550*/  ISETP.GE.AND P2, PT, R213, UR4, PT ;  /* 0x00000004d5007c0c */ /* 0x000fe4000bf46270 */
[----:B------:R-:W-:Y:S02]  /*b560*/  CS2R R58, SRZ ;  /* 0x00000000003a7805 */ /* 0x000fe4000001ff00 */
[----:B------:R-:W-:Y:S02]  /*b570*/  ISETP.GE.AND P1, PT, R214, UR4, PT ;  /* 0x00000004d6007c0c */ /* 0x000fe4000bf26270 */
[----:B------:R-:W-:Y:S02]  /*b580*/  ISETP.GE.AND P0, PT, R212, UR4, PT ;  /* 0x00000004d4007c0c */ /* 0x000fe4000bf06270 */
[----:B------:R-:W-:Y:S01]  /*b590*/  ISETP.GE.AND P4, PT, R22, UR4, PT ;  /* 0x0000000416007c0c */ /* 0x000fe2000bf86270 */
[----:B------:R-:W-:-:S04]  /*b5a0*/  @!P3 IMAD.SHL.U32 R27, R215, 0x2, RZ ;  /* 0x00000002d71bb824 */ /* 0x000fc800078e00ff */
[----:B------:R-:W-:-:S04]  /*b5b0*/  @!P2 IMAD.SHL.U32 R31, R213, 0x2, RZ ;  /* 0x00000002d51fa824 */ /* 0x000fc800078e00ff */
[----:B------:R-:W-:Y:S01]  /*b5c0*/  @!P1 IMAD.SHL.U32 R35, R214, 0x2, RZ ;  /* 0x00000002d6239824 */ /* 0x000fe200078e00ff */
[-C--:B--2---:R-:W-:Y:S01]  /*b5d0*/  @!P3 IADD3 R24, P6, R0, R27.reuse, RZ ;  /* 0x0000001b0018b210 */ /* 0x084fe20007fde0ff */
[----:B------:R-:W-:Y:S01]  /*b5e0*/  @!P0 IMAD.SHL.U32 R65, R212, 0x2, RZ ;  /* 0x00000002d4418824 */ /* 0x000fe200078e00ff */
[----:B----4-:R-:W-:Y:S02]  /*b5f0*/  @!P3 IADD3 R26, P5, R14, R27, RZ ;  /* 0x0000001b0e1ab210 */ /* 0x010fe40007fbe0ff */
        /* <DEDUP_REMOVED lines=8> */
[----:B---3--:R-:W-:Y:S01]  /*b680*/  @!P3 SHF.L.U64.HI R20, R215, 0x1, R15 ;  /* 0x00000001d714b819 */ /* 0x008fe2000001020f */
[----:B------:R-:W-:Y:S01]  /*b690*/  @!P4 IMAD.MOV.U32 R15, RZ, RZ, R5 ;  /* 0x000000ffff0fc224 */ /* 0x000fe200078e0005 */
[----:B------:R-:W-:-:S03]  /*b6a0*/  @!P2 SHF.L.U64.HI R12, R213, 0x1, R12 ;  /* 0x00000001d50ca819 */ /* 0x000fc6000001020c */
[----:B-1----:R-:W-:Y:S01]  /*b6b0*/  @!P3 IMAD.X R25, R3, 0x1, R20, P6 ;  /* 0x000000010319b824 */ /* 0x002fe200030e0614 */
[----:B------:R-:W-:Y:S02]  /*b6c0*/  @!P2 IADD3 R28, P6, R0, R31, RZ ;  /* 0x0000001f001ca210 */ /* 0x000fe40007fde0ff */
[----:B------:R-:W-:Y:S02]  /*b6d0*/  @!P3 IADD3.X R27, R5, R20, RZ, P5, !PT ;  /* 0x00000014051bb210 */ /* 0x000fe40002ffe4ff */
[----:B------:R-:W-:Y:S01]  /*b6e0*/  @!P1 SHF.L.U64.HI R20, R214, 0x1, R13 ;  /* 0x00000001d6149819 */ /* 0x000fe2000001020d */
[C---:B------:R-:W-:Y:S01]  /*b6f0*/  @!P2 IMAD.X R29, R3.reuse, 0x1, R12, P6 ;  /* 0x00000001031da824 */ /* 0x040fe200030e060c */
[----:B------:R-:W-:Y:S01]  /*b700*/  @!P1 IADD3 R32, P6, R0, R35, RZ ;  /* 0x0000002300209210 */ /* 0x000fe20007fde0ff */
[----:B------:R-:W-:Y:S01]  /*b710*/  @!P4 IMAD.MOV.U32 R13, RZ, RZ, R3 ;  /* 0x000000ffff0dc224 */ /* 0x000fe200078e0003 */
[----:B------:R-:W-:Y:S01]  /*b720*/  @!P2 IADD3 R30, P5, R14, R31, RZ ;  /* 0x0000001f0e1ea210 */ /* 0x000fe20007fbe0ff */
[----:B------:R1:W5:Y:S01]  /*b730*/  @!P3 LD.E.64 R56, desc[UR60][R24.64] ;  /* 0x0000003c1838b980 */ /* 0x000362000c101b00 */
[----:B------:R-:W-:Y:S01]  /*b740*/  @!P0 SHF.L.U64.HI R38, R212, 0x1, R11 ;  /* 0x00000001d4268819 */ /* 0x000fe2000001020b */
[----:B------:R-:W-:Y:S01]  /*b750*/  @!P1 IMAD.X R33, R3, 0x1, R20, P6 ;  /* 0x0000000103219824 */ /* 0x000fe200030e0614 */
[----:B------:R-:W-:Y:S01]  /*b760*/  @!P1 IADD3 R34, P6, R14, R35, RZ ;  /* 0x000000230e229210 */ /* 0x000fe20007fde0ff */
[C---:B------:R-:W-:Y:S01]  /*b770*/  @!P2 IMAD.X R31, R5.reuse, 0x1, R12, P5 ;  /* 0x00000001051fa824 */ /* 0x040fe200028e060c */
[----:B------:R-:W-:Y:S01]  /*b780*/  ISETP.GE.AND P5, PT, R216, UR4, PT ;  /* 0x00000004d8007c0c */ /* 0x000fe2000bfa6270 */
[----:B------:R1:W5:Y:S01]  /*b790*/  @!P3 LD.E.64 R54, desc[UR60][R26.64] ;  /* 0x0000003c1a36b980 */ /* 0x000362000c101b00 */
[----:B------:R-:W-:Y:S01]  /*b7a0*/  @!P4 MOV R12, R0 ;  /* 0x00000000000cc202 */ /* 0x000fe20000000f00 */
[----:B------:R-:W-:Y:S01]  /*b7b0*/  @!P1 IMAD.X R35, R5, 0x1, R20, P6 ;  /* 0x0000000105239824 */ /* 0x000fe200030e0614 */
[-C--:B------:R-:W-:Y:S01]  /*b7c0*/  @!P0 IADD3 R40, P6, R0, R65.reuse, RZ ;  /* 0x0000004100288210 */ /* 0x080fe20007fde0ff */
[----:B------:R-:W-:Y:S01]  /*b7d0*/  @!P4 IMAD.WIDE R20, R22, 0x2, R14 ;  /* 0x000000021614c825 */ /* 0x000fe200078e020e */
[----:B------:R1:W5:Y:S03]  /*b7e0*/  @!P2 LD.E.64 R50, desc[UR60][R28.64] ;  /* 0x0000003c1c32a980 */ /* 0x000366000c101b00 */
[----:B------:R-:W-:Y:S01]  /*b7f0*/  @!P0 IMAD.X R41, R3, 0x1, R38, P6 ;  /* 0x0000000103298824 */ /* 0x000fe200030e0626 */
[----:B------:R-:W-:Y:S01]  /*b800*/  @!P0 IADD3 R64, P6, R14, R65, RZ ;  /* 0x000000410e408210 */ /* 0x000fe20007fde0ff */
[----:B------:R-:W-:Y:S01]  /*b810*/  @!P4 IMAD.WIDE R12, R22, 0x2, R12 ;  /* 0x00000002160cc825 */ /* 0x000fe200078e020c */
[----:B------:R1:W5:Y:S01]  /*b820*/  @!P4 LD.E.64 R58, desc[UR60][R20.64] ;  /* 0x0000003c143ac980 */ /* 0x000362000c101b00 */
[----:B------:R-:W-:-:S02]  /*b830*/  @!P5 SHF.L.U32 R15, R216, 0x1, RZ ;  /* 0x00000001d80fd819 */ /* 0x000fc400000006ff */
[----:B------:R-:W-:Y:S01]  /*b840*/  @!P0 IMAD.X R65, R5, 0x1, R38, P6 ;  /* 0x0000000105418824 */ /* 0x000fe200030e0626 */
[----:B------:R1:W5:Y:S01]  /*b850*/  @!P4 LD.E.64 R60, desc[UR60][R12.64] ;  /* 0x0000003c0c3cc980 */ /* 0x000362000c101b00 */
[----:B------:R-:W-:Y:S02]  /*b860*/  @!P5 SHF.L.U64.HI R36, R216, 0x1, R9 ;  /* 0x00000001d824d819 */ /* 0x000fe40000010209 */
[-C--:B------:R-:W-:Y:S02]  /*b870*/  @!P5 IADD3 R66, P4, R0, R15.reuse, RZ ;  /* 0x0000000f0042d210 */ /* 0x080fe40007f9e0ff */
[----:B------:R-:W-:Y:S02]  /*b880*/  CS2R R38, SRZ ;  /* 0x0000000000267805 */ /* 0x000fe4000001ff00 */
[----:B------:R-:W-:Y:S01]  /*b890*/  @!P5 IADD3 R14, P6, R14, R15, RZ ;  /* 0x0000000f0e0ed210 */ /* 0x000fe20007fde0ff */
[----:B------:R1:W5:Y:S01]  /*b8a0*/  @!P2 LD.E.64 R52, desc[UR60][R30.64] ;  /* 0x0000003c1e34a980 */ /* 0x000362000c101b00 */
[----:B------:R-:W-:-:S03]  /*b8b0*/  @!P5 IMAD.X R67, R3, 0x1, R36, P4 ;  /* 0x000000010343d824 */ /* 0x000fc600020e0624 */
[----:B------:R-:W-:Y:S01]  /*b8c0*/  @!P5 IMAD.X R15, R5, 0x1, R36, P6 ;  /* 0x00000001050fd824 */ /* 0x000fe200030e0624 */
[----:B------:R-:W-:Y:S01]  /*b8d0*/  CS2R R36, SRZ ;  /* 0x0000000000247805 */ /* 0x000fe2000001ff00 */
[----:B------:R1:W5:Y:S04]  /*b8e0*/  @!P1 LD.E.64 R46, desc[UR60][R32.64] ;  /* 0x0000003c202e9980 */ /* 0x000368000c101b00 */
[----:B------:R1:W5:Y:S04]  /*b8f0*/  @!P1 LD.E.64 R48, desc[UR60][R34.64] ;  /* 0x0000003c22309980 */ /* 0x000368000c101b00 */
[----:B------:R1:W5:Y:S04]  /*b900*/  @!P0 LD.E.64 R44, desc[UR60][R40.64] ;  /* 0x0000003c282c8980 */ /* 0x000368000c101b00 */
[----:B------:R1:W5:Y:S04]  /*b910*/  @!P0 LD.E.64 R42, desc[UR60][R64.64] ;  /* 0x0000003c402a8980 */ /* 0x000368000c101b00 */
[----:B------:R1:W5:Y:S04]  /*b920*/  @!P5 LD.E.64 R38, desc[UR60][R66.64] ;  /* 0x0000003c4226d980 */ /* 0x000368000c101b00 */
[----:B------:R1:W5:Y:S02]  /*b930*/  @!P5 LD.E.64 R36, desc[UR60][R14.64] ;  /* 0x0000003c0e24d980 */ /* 0x000364000c101b00 */
.L_x_6308:
[----:B------:R-:W-:Y:S05]  /*b940*/  BSYNC B1 ;  /* 0x0000000000017941 */ /* 0x000fea0003800000 */
.L_x_6307:
        /* <DEDUP_REMOVED lines=45> */
[----:B------:R1:W1:Y:S04]  /*bc20*/  SHFL.IDX PT, R5, R8, 0x1, 0x1c1f ;  /* 0x003c1f0008057f89 */ /* 0x00026800000e0000 */
[----:B0-----:R-:W0:Y:S02]  /*bc30*/  SHFL.IDX PT, R4, R4, 0x1, 0x1c1f ;  /* 0x003c1f0004047f89 */ /* 0x001e2400000e0000 */
.L_x_6595:
[----:B------:R-:W-:Y:S01]  /*bc40*/  VIADD R10, R10, 0x40 ;  /* 0x000000400a0a7836 */ /* 0x000fe20000000000 */
[----:B-1----:R-:W-:Y:S01]  /*bc50*/  LOP3.LUT R6, R218, 0x18, R18, 0xf8, !PT ;  /* 0x00000018da067812 */ /* 0x002fe200078ef812 */
        /* <DEDUP_REMOVED lines=9> */
[----:B------:R-:W-:Y:S01]  /*bcf0*/  CS2R R40, SRZ ;  /* 0x0000000000287805 */ /* 0x000fe2000001ff00 */
[----:B------:R-:W-:Y:S01]  /*bd00*/  IMAD.IADD R7, R220, 0x1, R7 ;  /* 0x00000001dc077824 */ /* 0x000fe200078e0207 */
[----:B------:R-:W-:Y:S02]  /*bd10*/  CS2R R34, SRZ ;  /* 0x0000000000227805 */ /* 0x000fe4000001ff00 */
[----:B------:R-:W-:-:S02]  /*bd20*/  CS2R R28, SRZ ;  /* 0x00000000001c7805 */ /* 0x000fc4000001ff00 */
[----:B------:R-:W-:Y:S02]  /*bd30*/  CS2R R24, SRZ ;  /* 0x0000000000187805 */ /* 0x000fe4000001ff00 */
[----:B----4-:R-:W-:Y:S02]  /*bd40*/  CS2R R14, SRZ ;  /* 0x00000000000e7805 */ /* 0x010fe4000001ff00 */
[----:B------:R-:W-:Y:S02]  /*bd50*/  LEA R62, R7, R16, 0x1 ;  /* 0x00000010073e7211 */ /* 0x000fe400078e08ff */
[----:B------:R-:W-:Y:S01]  /*bd60*/  CS2R R10, SRZ ;  /* 0x00000000000a7805 */ /* 0x000fe2000001ff00 */
[----:B------:R-:W-:Y:S06]  /*bd70*/  @P1 BRA `(.L_x_6311) ;  /* 0x00000004001c1947 */ /* 0x000fec0003800000 */
[----:B------:R-:W4:Y:S01]  /*bd80*/  LDL R68, [R1+0x70] ;  /* 0x0000700001447983 */ /* 0x000f220000100800 */
[----:B------:R-:W-:-:S03]  /*bd90*/  ULDC UR4, c[0x0][0x3f4] ;  /* 0x0000fd0000047ab9 */ /* 0x000fc60000000800 */
[----:B------:R-:W2:Y:S04]  /*bda0*/  LDL R67, [R1+0x6c] ;  /* 0x00006c0001437983 */ /* 0x000ea80000100800 */
[----:B------:R-:W2:Y:S04]  /*bdb0*/  LDL R65, [R1+0x68] ;  /* 0x0000680001417983 */ /* 0x000ea80000100800 */
[----:B------:R-:W2:Y:S04]  /*bdc0*/  LDL R66, [R1+0x60] ;  /* 0x0000600001427983 */ /* 0x000ea80000100800 */
[----:B------:R-:W2:Y:S01]  /*bdd0*/  LDL R64, [R1+0x64] ;  /* 0x0000640001407983 */ /* 0x000ea20000100800 */
[----:B------:R-:W-:-:S02]  /*bde0*/  ISETP.GE.AND P4, PT, R215, UR4, PT ;  /* 0x00000004d7007c0c */ /* 0x000fc4000bf86270 */
[----:B------:R-:W-:Y:S02]  /*bdf0*/  ISETP.GE.AND P3, PT, R213, UR4, PT ;  /* 0x00000004d5007c0c */ /* 0x000fe4000bf66270 */
[----:B------:R-:W-:Y:S02]  /*be00*/  ISETP.GE.AND P2, PT, R214, UR4, PT ;  /* 0x00000004d6007c0c */ /* 0x000fe4000bf46270 */
[----:B------:R-:W-:-:S07]  /*be10*/  ISETP.GE.AND P1, PT, R212, UR4, PT ;  /* 0x00000004d4007c0c */ /* 0x000fce000bf26270 */
[----:B------:R-:W-:Y:S02]  /*be20*/  @!P4 IMAD.SHL.U32 R9, R215, 0x2, RZ ;  /* 0x00000002d709c824 */ /* 0x000fe400078e00ff */
[----:B------:R-:W-:-:S03]  /*be30*/  @!P3 IMAD.SHL.U32 R71, R213, 0x2, RZ ;  /* 0x00000002d547b824 */ /* 0x000fc600078e00ff */
[-C--:B---3--:R-:W-:Y:S02]  /*be40*/  @!P4 IADD3 R10, P5, R0, R9.reuse, RZ ;  /* 0x00000009000ac210 */ /* 0x088fe40007fbe0ff */
[----:B0-----:R-:W-:Y:S01]  /*be50*/  @!P4 IADD3 R8, P6, R4, R9, RZ ;  /* 0x000000090408c210 */ /* 0x001fe20007fde0ff */
[----:B------:R-:W-:Y:S01]  /*be60*/  @!P1 IMAD.SHL.U32 R7, R212, 0x2, RZ ;  /* 0x00000002d4079824 */ /* 0x000fe200078e00ff */
[----:B------:R-:W-:Y:S02]  /*be70*/  CS2R R40, SRZ ;  /* 0x0000000000287805 */ /* 0x000fe4000001ff00 */
[----:B------:R-:W-:Y:S02]  /*be80*/  CS2R R30, SRZ ;  /* 0x00000000001e7805 */ /* 0x000fe4000001ff00 */
[----:B------:R-:W-:Y:S02]  /*be90*/  CS2R R34, SRZ ;  /* 0x0000000000227805 */ /* 0x000fe4000001ff00 */
[----:B------:R-:W-:-:S02]  /*bea0*/  CS2R R32, SRZ ;  /* 0x0000000000207805 */ /* 0x000fc4000001ff00 */
[----:B------:R-:W-:Y:S02]  /*beb0*/  CS2R R28, SRZ ;  /* 0x00000000001c7805 */ /* 0x000fe4000001ff00 */
[----:B------:R-:W-:Y:S02]  /*bec0*/  CS2R R26, SRZ ;  /* 0x00000000001a7805 */ /* 0x000fe4000001ff00 */
[----:B------:R-:W-:Y:S02]  /*bed0*/  CS2R R24, SRZ ;  /* 0x0000000000187805 */ /* 0x000fe4000001ff00 */
[----:B----4-:R-:W-:-:S04]  /*bee0*/  @!P4 SHF.L.U64.HI R6, R215, 0x1, R68 ;  /* 0x00000001d706c819 */ /* 0x010fc80000010244 */
[----:B--2---:R-:W-:Y:S02]  /*bef0*/  @!P4 IADD3.X R11, R3, R6, RZ, P5, !PT ;  /* 0x00000006030bc210 */ /* 0x004fe40002ffe4ff */
[----:B------:R-:W-:Y:S01]  /*bf00*/  @!P3 SHF.L.U64.HI R12, R213, 0x1, R67 ;  /* 0x00000001d50cb819 */ /* 0x000fe20000010243 */
[----:B------:R-:W-:Y:S01]  /*bf10*/  @!P2 IMAD.SHL.U32 R67, R214, 0x2, RZ ;  /* 0x00000002d643a824 */ /* 0x000fe200078e00ff */
[-C--:B------:R-:W-:Y:S01]  /*bf20*/  @!P3 IADD3 R74, P5, R0, R71.reuse, RZ ;  /* 0x00000047004ab210 */ /* 0x080fe20007fbe0ff */
[----:B------:R-:W-:Y:S01]  /*bf30*/  @!P4 IMAD.X R9, R5, 0x1, R6, P6 ;  /* 0x000000010509c824 */ /* 0x000fe200030e0606 */
[----:B------:R-:W-:Y:S01]  /*bf40*/  @!P3 IADD3 R70, P6, R4, R71, RZ ;  /* 0x000000470446b210 */ /* 0x000fe20007fde0ff */
[----:B------:R0:W5:Y:S01]  /*bf50*/  @!P4 LD.E.64 R34, desc[UR60][R10.64] ;  /* 0x0000003c0a22c980 */ /* 0x000162000c101b00 */
[----:B------:R-:W-:Y:S01]  /*bf60*/  @!P2 SHF.L.U64.HI R14, R214, 0x1, R65 ;  /* 0x00000001d60ea819 */ /* 0x000fe20000010241 */
[----:B------:R-:W-:Y:S01]  /*bf70*/  @!P3 IMAD.X R75, R3, 0x1, R12, P5 ;  /* 0x00000001034bb824 */ /* 0x000fe200028e060c */
[-C--:B------:R-:W-:Y:S01]  /*bf80*/  @!P2 IADD3 R68, P5, R0, R67.reuse, RZ ;  /* 0x000000430044a210 */ /* 0x080fe20007fbe0ff */
[----:B------:R-:W-:Y:S01]  /*bf90*/  IMAD.MOV.U32 R72, RZ, RZ, R66 ;  /* 0x000000ffff487224 */ /* 0x000fe200078e0042 */
[----:B------:R-:W-:Y:S01]  /*bfa0*/  @!P1 SHF.L.U64.HI R20, R212, 0x1, R64 ;  /* 0x00000001d4149819 */ /* 0x000fe20000010240 */
[----:B------:R-:W-:Y:S01]  /*bfb0*/  @!P3 IMAD.X R71, R5, 0x1, R12, P6 ;  /* 0x000000010547b824 */ /* 0x000fe200030e060c */
[----:B------:R-:W-:Y:S01]  /*bfc0*/  @!P2 IADD3.X R69, R3, R14, RZ, P5, !PT ;  /* 0x0000000e0345a210 */ /* 0x000fe20002ffe4ff */
[----:B------:R-:W5:Y:S01]  /*bfd0*/  @!P4 LD.E.64 R32, desc[UR60][R8.64] ;  /* 0x0000003c0820c980 */ /* 0x000f62000c101b00 */
[----:B------:R-:W-:-:S02]  /*bfe0*/  @!P2 IADD3 R66, P6, R4, R67, RZ ;  /* 0x000000430442a210 */ /* 0x000fc40007fde0ff */
[-C--:B------:R-:W-:Y:S02]  /*bff0*/  @!P1 IADD3 R64, P5, R0, R7.reuse, RZ ;  /* 0x0000000700409210 */ /* 0x080fe40007fbe0ff */
[----:B0-----:R-:W-:Y:S01]  /*c000*/  CS2R R10, SRZ ;  /* 0x00000000000a7805 */ /* 0x001fe2000001ff00 */
[----:B------:R-:W5:Y:S01]  /*c010*/  @!P3 LD.E.64 R28, desc[UR60][R74.64] ;  /* 0x0000003c4a1cb980 */ /* 0x000f62000c101b00 */
[----:B------:R-:W-:Y:S01]  /*c020*/  @!P2 IMAD.X R67, R5, 0x1, R14, P6 ;  /* 0x000000010543a824 */ /* 0x000fe200030e060e */
[----:B------:R-:W-:Y:S01]  /*c030*/  ISETP.GE.AND P6, PT, R22, UR4, PT ;  /* 0x0000000416007c0c */ /* 0x000fe2000bfc6270 */
[--C-:B------:R-:W-:Y:S01]  /*c040*/  @!P1 IMAD.X R65, R3, 0x1, R20.reuse, P5 ;  /* 0x0000000103419824 */ /* 0x100fe200028e0614 */
[----:B------:R-:W-:Y:S01]  /*c050*/  @!P1 IADD3 R6, P5, R4, R7, RZ ;  /* 0x0000000704069210 */ /* 0x000fe20007fbe0ff */
[----:B------:R-:W5:Y:S04]  /*c060*/  @!P3 LD.E.64 R26, desc[UR60][R70.64] ;  /* 0x0000003c461ab980 */ /* 0x000f68000c101b00 */
[----:B------:R-:W-:Y:S01]  /*c070*/  @!P1 IMAD.X R7, R5, 0x1, R20, P5 ;  /* 0x0000000105079824 */ /* 0x000fe200028e0614 */
[----:B------:R-:W-:Y:S01]  /*c080*/  ISETP.GE.AND P5, PT, R216, UR4, PT ;  /* 0x00000004d8007c0c */ /* 0x000fe2000bfa6270 */
[----:B------:R-:W5:Y:S04]  /*c090*/  @!P2 LD.E.64 R24, desc[UR60][R68.64] ;  /* 0x0000003c4418a980 */ /* 0x000f68000c101b00 */
[----:B------:R-:W-:Y:S01]  /*c0a0*/  @!P6 MOV R13, R3 ;  /* 0x00000003000de202 */ /* 0x000fe20000000f00 */
[----:B------:R-:W-:-:S02]  /*c0b0*/  @!P6 IMAD.MOV.U32 R12, RZ, RZ, R0 ;  /* 0x000000ffff0ce224 */ /* 0x000fc400078e0000 */
[----:B------:R-:W-:-:S04]  /*c0c0*/  @!P6 IMAD.WIDE R14, R22, 0x2, R4 ;  /* 0x00000002160ee825 */ /* 0x000fc800078e0204 */
[----:B------:R-:W-:Y:S01]  /*c0d0*/  @!P6 IMAD.WIDE R12, R22, 0x2, R12 ;  /* 0x00000002160ce825 */ /* 0x000fe200078e020c */
[----:B------:R0:W5:Y:S03]  /*c0e0*/  @!P6 LD.E.64 R30, desc[UR60][R14.64] ;  /* 0x0000003c0e1ee980 */ /* 0x000166000c101b00 */
[C---:B------:R-:W-:Y:S01]  /*c0f0*/  @!P5 IMAD.SHL.U32 R21, R216.reuse, 0x2, RZ ;  /* 0x00000002d815d824 */ /* 0x040fe200078e00ff */
[----:B------:R1:W5:Y:S01]  /*c100*/  @!P6 LD.E.64 R40, desc[UR60][R12.64] ;  /* 0x0000003c0c28e980 */ /* 0x000362000c101b00 */
[----:B------:R-:W-:-:S03]  /*c110*/  @!P5 SHF.L.U64.HI R20, R216, 0x1, R72 ;  /* 0x00000001d814d819 */ /* 0x000fc60000010248 */
[----:B------:R-:W-:-:S05]  /*c120*/  @!P5 IADD3 R72, P6, R0, R21, RZ ;  /* 0x000000150048d210 */ /* 0x000fca0007fde0ff */
[--C-:B------:R-:W-:Y:S01]  /*c130*/  @!P5 IMAD.X R73, R3, 0x1, R20.reuse, P6 ;  /* 0x000000010349d824 */ /* 0x100fe200030e0614 */
[----:B------:R-:W-:Y:S02]  /*c140*/  @!P5 IADD3 R4, P6, R4, R21, RZ ;  /* 0x000000150404d210 */ /* 0x000fe40007fde0ff */
[----:B0-----:R-:W-:Y:S02]  /*c150*/  CS2R R14, SRZ ;  /* 0x00000000000e7805 */ /* 0x001fe4000001ff00 */
[----:B-1----:R-:W-:Y:S02]  /*c160*/  CS2R R12, SRZ ;  /* 0x00000000000c7805 */ /* 0x002fe4000001ff00 */
[----:B------:R-:W-:Y:S01]  /*c170*/  CS2R R8, SRZ ;  /* 0x0000000000087805 */ /* 0x000fe2000001ff00 */
[----:B------:R1:W5:Y:S01]  /*c180*/  @!P5 LD.E.64 R10, desc[UR60][R72.64] ;  /* 0x0000003c480ad980 */ /* 0x000362000c101b00 */
[----:B------:R-:W-:Y:S01]  /*c190*/  @!P5 IMAD.X R5, R5, 0x1, R20, P6 ;  /* 0x000000010505d824 */ /* 0x000fe200030e0614 */
[----:B------:R-:W-:-:S02]  /*c1a0*/  CS2R R20, SRZ ;  /* 0x0000000000147805 */ /* 0x000fc4000001ff00 */
[----:B------:R1:W5:Y:S04]  /*c1b0*/  @!P1 LD.E.64 R14, desc[UR60][R64.64] ;  /* 0x0000003c400e9980 */ /* 0x000368000c101b00 */
[----:B------:R1:W5:Y:S04]  /*c1c0*/  @!P2 LD.E.64 R20, desc[UR60][R66.64] ;  /* 0x0000003c4214a980 */ /* 0x000368000c101b00 */
[----:B------:R1:W5:Y:S04]  /*c1d0*/  @!P1 LD.E.64 R12, desc[UR60][R6.64] ;  /* 0x0000003c060c9980 */ /* 0x000368000c101b00 */
[----:B------:R1:W5:Y:S02]  /*c1e0*/  @!P5 LD.E.64 R8, desc[UR60][R4.64] ;  /* 0x0000003c0408d980 */ /* 0x000364000c101b00 */
.L_x_6311:
[----:B------:R-:W-:Y:S05]  /*c1f0*/  BSYNC B1 ;  /* 0x0000000000017941 */ /* 0x000fea0003800000 */
.L_x_6310:
[----:B-1----:R-:W2:Y:S01]  /*c200*/  LDL R7, [R1+0x48] ;  /* 0x0000480001077983 */ /* 0x002ea20000100800 */
[C---:B------:R-:W-:Y:S01]  /*c210*/  VIADD R5, R62.reuse, 0x15400 ;  /* 0x000154003e057836 */ /* 0x040fe20000000000 */
[----:B---3--:R-:W-:Y:S01]  /*c220*/  IADD3 R0, R62, 0x15440, RZ ;  /* 0x000154403e007810 */ /* 0x008fe20007ffe0ff */
[----:B0----5:R-:W-:Y:S01]  /*c230*/  IMAD.MOV.U32 R4, RZ, RZ, R30 ;  /* 0x000000ffff047224 */ /* 0x021fe200078e001e */
[----:B------:R-:W-:Y:S01]  /*c240*/  MOV R6, R33 ;  /* 0x0000002100067202 */ /* 0x000fe20000000f00 */
[----:B------:R-:W-:Y:S01]  /*c250*/  @P0 VIADD R0, R5, 0xffffffc0 ;  /* 0xffffffc005000836 */ /* 0x000fe20000000000 */
[----:B------:R-:W-:Y:S01]  /*c260*/  VIADDMNMX R63, R63, -R224, 0x80, PT ;  /* 0x000000803f3f7446 */ /* 0x000fe200038009e0 */
        /* <DEDUP_REMOVED lines=11> */
[----:B------:R-:W-:-:S02]  /*c320*/  ISETP.GE.AND P1, PT, R204, R63, PT ;  /* 0x0000003fcc00720c */ /* 0x000fc40003f26270 */
[----:B------:R-:W-:Y:S01]  /*c330*/  PRMT R69, R4, 0x5410, R6 ;  /* 0x0000541004457816 */ /* 0x000fe20000000006 */
[----:B------:R-:W-:Y:S02]  /*c340*/  IMAD.MOV.U32 R4, RZ, RZ, R12 ;  /* 0x000000ffff047224 */ /* 0x000fe400078e000c */
[----:B------:R-:W-:-:S05]  /*c350*/  IMAD.MOV.U32 R6, RZ, RZ, R13 ;  /* 0x000000ffff067224 */ /* 0x000fca00078e000d */
[----:B------:R-:W-:Y:S01]  /*c360*/  PRMT R65, R4, 0x5410, R6 ;  /* 0x0000541004417816 */ /* 0x000fe20000000006 */
[----:B------:R-:W-:Y:S01]  /*c370*/  IMAD.MOV.U32 R4, RZ, RZ, R9 ;  /* 0x000000ffff047224 */ /* 0x000fe200078e0009 */
[----:B------:R-:W-:Y:S02]  /*c380*/  MOV R6, R40 ;  /* 0x0000002800067202 */ /* 0x000fe40000000f00 */
[----:B--2---:R-:W-:-:S04]  /*c390*/  LEA.HI R3, R7, R7, RZ, 0x1 ;  /* 0x0000000707037211 */ /* 0x004fc800078f08ff */
[----:B------:R-:W-:-:S05]  /*c3a0*/  LOP3.LUT R3, R3, 0xfffffffe, RZ, 0xc0, !PT ;  /* 0xfffffffe03037812 */ /* 0x000fca00078ec0ff */
[----:B------:R-:W-:Y:S02]  /*c3b0*/  IMAD.IADD R3, R7, 0x1, -R3 ;  /* 0x0000000107037824 */ /* 0x000fe400078e0a03 */
[----:B------:R-:W-:-:S03]  /*c3c0*/  IMAD.MOV.U32 R7, RZ, RZ, R20 ;  /* 0x000000ffff077224 */ /* 0x000fc600078e0014 */
[----:B------:R-:W-:Y:S02]  /*c3d0*/  SHF.L.U32 R5, R3, 0x1f, RZ ;  /* 0x0000001f03057819 */ /* 0x000fe400000006ff */
[----:B------:R-:W-:Y:S01]  /*c3e0*/  PRMT R67, R7, 0x7610, R67 ;  /* 0x0000761007437816 */ /* 0x000fe20000000043 */
[----:B------:R-:W-:Y:S01]  /*c3f0*/  IMAD.MOV.U32 R7, RZ, RZ, R8 ;  /* 0x000000ffff077224 */ /* 0x000fe200078e0008 */
[----:B------:R-:W0:Y:S01]  /*c400*/  SYNCS.PHASECHK.TRANS64.TRYWAIT P0, [R16+URZ+0x36800], R5 ;  /* 0x03680005100075a7 */ /* 0x000e22000800017f */
[----:B------:R-:W-:-:S04]  /*c410*/  MOV R3, R21 ;  /* 0x0000001500037202 */ /* 0x000fc80000000f00 */
[--C-:B------:R-:W-:Y:S02]  /*c420*/  PRMT R67, R67, 0x5410, R3.reuse ;  /* 0x0000541043437816 */ /* 0x100fe40000000003 */
        /* <DEDUP_REMOVED lines=10> */
[----:B------:R-:W-:Y:S02]  /*c4d0*/  IMAD.MOV.U32 R6, RZ, RZ, R25 ;  /* 0x000000ffff067224 */ /* 0x000fe400078e0019 */
[----:B------:R-:W-:-:S03]  /*c4e0*/  IMAD.MOV.U32 R7, RZ, RZ, R14 ;  /* 0x000000ffff077224 */ /* 0x000fc600078e000e */
[----:B------:R-:W-:Y:S01]  /*c4f0*/  PRMT R68, R4, 0x5410, R6 ;  /* 0x0000541004447816 */ /* 0x000fe20000000006 */
[----:B------:R-:W-:Y:S01]  /*c500*/  IMAD.MOV.U32 R6, RZ, RZ, R11 ;  /* 0x000000ffff067224 */ /* 0x000fe200078e000b */
[----:B------:R-:W-:Y:S02]  /*c510*/  PRMT R66, R7, 0x5410, R64 ;  /* 0x0000541007427816 */ /* 0x000fe40000000040 */
[----:B------:R-:W-:Y:S01]  /*c520*/  MOV R4, R10 ;  /* 0x0000000a00047202 */ /* 0x000fe20000000f00 */
[----:B0-----:R-:W-:Y:S06]  /*c530*/  @!P0 BRA `(.L_x_6313) ;  /* 0x0000022400548947 */ /* 0x001fec0003800000 */
.L_x_6596:
[----:B------:R-:W-:Y:S05]  /*c540*/  BSYNC B1 ;  /* 0x0000000000017941 */ /* 0x000fea0003800000 */
.L_x_6312:
        /* <DEDUP_REMOVED lines=21> */
[----:B0-----:R-:W-:-:S02]  /*c6a0*/  HADD2.F32 R61, -RZ, R7.H1_H1 ;  /* 0x30000007ff3d7230 */ /* 0x001fc40000004100 */
[----:B------:R-:W-:Y:S02]  /*c6b0*/  HADD2.F32 R60, -RZ, R7.H0_H0 ;  /* 0x20000007ff3c7230 */ /* 0x000fe40000004100 */
[--C-:B------:R-:W-:Y:S02]  /*c6c0*/  HADD2.F32 R7, -RZ, R4.reuse.H0_H0 ;  /* 0x20000004ff077230 */ /* 0x100fe40000004100 */
[C---:B------:R-:W-:Y:S01]  /*c6d0*/  FMUL.FTZ R92, R61.reuse, R87 ;  /* 0x000000573d5c7220 */ /* 0x040fe20000410000 */
[----:B------:R-:W-:Y:S02]  /*c6e0*/  HADD2.F32 R4, -RZ, R4.H1_H1 ;  /* 0x30000004ff047230 */ /* 0x000fe40000004100 */
[-C--:B------:R-:W-:Y:S01]  /*c6f0*/  FMUL.FTZ R91, R61, R89.reuse ;  /* 0x000000593d5b7220 */ /* 0x080fe20000410000 */
[--C-:B------:R-:W-:Y:S02]  /*c700*/  HADD2.F32 R58, -RZ, R6.reuse.H0_H0 ;  /* 0x20000006ff3a7230 */ /* 0x100fe40000004100 */
[----:B------:R-:W-:Y:S01]  /*c710*/  FFMA.FTZ R94, R60, R89, R92 ;  /* 0x000000593c5e7223 */ /* 0x000fe2000001005c */
[----:B------:R-:W-:-:S02]  /*c720*/  HADD2.F32 R59, -RZ, R6.H1_H1 ;  /* 0x30000006ff3b7230 */ /* 0x000fc40000004100 */
[----:B------:R-:W-:Y:S01]  /*c730*/  FMUL.FTZ R90, R4, R88 ;  /* 0x00000058045a7220 */ /* 0x000fe20000410000 */
[--C-:B------:R-:W-:Y:S02]  /*c740*/  HADD2.F32 R61, -RZ, R86.reuse.H0_H0 ;  /* 0x20000056ff3d7230 */ /* 0x100fe40000004100 */
[----:B------:R-:W-:Y:S01]  /*c750*/  FFMA.FTZ R91, R60, R87, -R91 ;  /* 0x000000573c5b7223 */ /* 0x000fe2000001085b */
[--C-:B------:R-:W-:Y:S02]  /*c760*/  HADD2.F32 R6, -RZ, R5.reuse.H0_H0 ;  /* 0x20000005ff067230 */ /* 0x100fe40000004100 */
[-C--:B------:R-:W-:Y:S01]  /*c770*/  FMUL.FTZ R92, R4, R75.reuse ;  /* 0x0000004b045c7220 */ /* 0x080fe20000410000 */
[----:B------:R-:W-:Y:S02]  /*c780*/  HADD2.F32 R86, -RZ, R86.H1_H1 ;  /* 0x30000056ff567230 */ /* 0x000fe40000004100 */
[----:B------:R-:W-:Y:S01]  /*c790*/  FFMA.FTZ R90, R7, R75, -R90 ;  /* 0x0000004b075a7223 */ /* 0x000fe2000001085a */
[----:B------:R-:W-:-:S02]  /*c7a0*/  HADD2.F32 R5, -RZ, R5.H1_H1 ;  /* 0x30000005ff057230 */ /* 0x000fc40000004100 */
[----:B------:R-:W-:Y:S01]  /*c7b0*/  FFMA.FTZ R75, R7, R88, R92 ;  /* 0x00000058074b7223 */ /* 0x000fe2000001005c */
[----:B------:R-:W-:Y:S02]  /*c7c0*/  HADD2.F32 R60, -RZ, R93.H0_H0 ;  /* 0x2000005dff3c7230 */ /* 0x000fe40000004100 */
[CC--:B------:R-:W-:Y:S01]  /*c7d0*/  FMUL.FTZ R87, R59.reuse, R61.reuse ;  /* 0x0000003d3b577220 */ /* 0x0c0fe20000410000 */
[----:B------:R-:W-:Y:S02]  /*c7e0*/  HADD2.F32 R4, -RZ, R95.H0_H0 ;  /* 0x2000005fff047230 */ /* 0x000fe40000004100 */
[----:B------:R-:W-:Y:S01]  /*c7f0*/  FMUL.FTZ R88, R59, R86 ;  /* 0x000000563b587220 */ /* 0x000fe20000410000 */
        /* <DEDUP_REMOVED lines=11> */
.L_x_6317:
[----:B------:R-:W-:Y:S05]  /*c8b0*/  BSYNC B2 ;  /* 0x0000000000027941 */ /* 0x000fea0003800000 */
.L_x_6316:
[----:B------:R-:W-:Y:S04]  /*c8c0*/  BSSY B2, `(.L_x_6318) ;  /* 0x000002c000027945 */ /* 0x000fe80003800000 */
[----:B------:R-:W-:Y:S05]  /*c8d0*/  @P1 BRA `(.L_x_6319) ;  /* 0x0000000000a81947 */ /* 0x000fea0003800000 */
[----:B0-----:R-:W0:Y:S01]  /*c8e0*/  LDS.128 R4, [R0] ;  /* 0x0000000000047984 */ /* 0x001e220000000c00 */
[----:B------:R-:W-:Y:S01]  /*c8f0*/  SHF.R.U32.HI R60, RZ, 0x10, R55 ;  /* 0x00000010ff3c7819 */ /* 0x000fe20000011637 */
[--C-:B------:R-:W-:Y:S01]  /*c900*/  HADD2.F32 R58, -RZ, R85.reuse.H1_H1 ;  /* 0x30000055ff3a7230 */ /* 0x100fe20000004100 */
[--C-:B------:R-:W-:Y:S01]  /*c910*/  SHF.R.U32.HI R59, RZ, 0x10, R57.reuse ;  /* 0x00000010ff3b7819 */ /* 0x100fe20000011639 */
        /* <DEDUP_REMOVED lines=8> */
[CC--:B------:R-:W-:Y:S01]  /*c9a0*/  FMUL.FTZ R61, R57.reuse, R60.reuse ;  /* 0x0000003c393d7220 */ /* 0x0c0fe20000410000 */
[----:B------:R-:W-:Y:S01]  /*c9b0*/  FMUL.FTZ R57, R57, R59 ;  /* 0x0000003b39397220 */ /* 0x000fe20000410000 */
[----:B------:R-:W-:Y:S02]  /*c9c0*/  HADD2.F32 R4, -RZ, R4.H1_H1 ;  /* 0x30000004ff047230 */ /* 0x000fe40000004100 */
[--C-:B------:R-:W-:Y:S02]  /*c9d0*/  HADD2.F32 R54, -RZ, R6.reuse.H0_H0 ;  /* 0x20000006ff367230 */ /* 0x100fe40000004100 */
[----:B------:R-:W-:Y:S01]  /*c9e0*/  FFMA.FTZ R88, R56, R60, R57 ;  /* 0x0000003c38587223 */ /* 0x000fe20000010039 */
[----:B------:R-:W-:-:S02]  /*c9f0*/  HADD2.F32 R55, -RZ, R6.H1_H1 ;  /* 0x30000006ff377230 */ /* 0x000fc40000004100 */
[----:B------:R-:W-:Y:S01]  /*ca00*/  FMUL.FTZ R86, R4, R85 ;  /* 0x0000005504567220 */ /* 0x000fe20000410000 */
[--C-:B------:R-:W-:Y:S02]  /*ca10*/  HADD2.F32 R57, -RZ, R84.reuse.H1_H1 ;  /* 0x30000054ff397230 */ /* 0x100fe40000004100 */
[----:B------:R-:W-:Y:S01]  /*ca20*/  FFMA.FTZ R61, R56, R59, -R61 ;  /* 0x0000003b383d7223 */ /* 0x000fe2000001083d */
[--C-:B------:R-:W-:Y:S02]  /*ca30*/  HADD2.F32 R6, -RZ, R5.reuse.H0_H0 ;  /* 0x20000005ff067230 */ /* 0x100fe40000004100 */
[-C--:B------:R-:W-:Y:S01]  /*ca40*/  FMUL.FTZ R60, R4, R58.reuse ;  /* 0x0000003a043c7220 */ /* 0x080fe20000410000 */
[----:B------:R-:W-:Y:S02]  /*ca50*/  HADD2.F32 R84, -RZ, R84.H0_H0 ;  /* 0x20000054ff547230 */ /* 0x000fe40000004100 */
        /* <DEDUP_REMOVED lines=18> */
.L_x_6319:
[----:B------:R-:W-:Y:S05]  /*cb80*/  BSYNC B2 ;  /* 0x0000000000027941 */ /* 0x000fea0003800000 */
.L_x_6318:
[----:B------:R-:W-:Y:S04]  /*cb90*/  BSSY B2, `(.L_x_6320) ;  /* 0x000002c000027945 */ /* 0x000fe80003800000 */
[----:B------:R-:W-:Y:S05]  /*cba0*/  @P2 BRA `(.L_x_6321) ;  /* 0x0000000000a82947 */ /* 0x000fea0003800000 */
[----:B01----:R-:W0:Y:S01]  /*cbb0*/  LDS.128 R4, [R62+0x19400] ;  /* 0x019400003e047984 */ /* 0x003e220000000c00 */
        /* <DEDUP_REMOVED lines=41> */
.L_x_6321:
[----:B------:R-:W-:Y:S05]  /*ce50*/  BSYNC B2 ;  /* 0x0000000000027941 */ /* 0x000fea0003800000 */
.L_x_6320:
[----:B------:R-:W-:Y:S04]  /*ce60*/  BSSY B2, `(.L_x_6322) ;  /* 0x000002c000027945 */ /* 0x000fe80003800000 */
[----:B------:R-:W-:Y:S05]  /*ce70*/  @P3 BRA `(.L_x_6323) ;  /* 0x0000000000a83947 */ /* 0x000fea0003800000 */
[----:B012---:R-:W0:Y:S01]  /*ce80*/  LDS.128 R4, [R0+0x4000] ;  /* 0x0040000000047984 */ /* 0x007e220000000c00 */
        /* <DEDUP_REMOVED lines=41> */
.L_x_6323:
[----:B------:R-:W-:Y:S05]  /*d120*/  BSYNC B2 ;  /* 0x0000000000027941 */ /* 0x000fea0003800000 */
.L_x_6322:
        /* <DEDUP_REMOVED lines=44> */
.L_x_6325:
[----:B------:R-:W-:Y:S05]  /*d3f0*/  BSYNC B2 ;  /* 0x0000000000027941 */ /* 0x000fea0003800000 */
.L_x_6324:
[----:B------:R-:W-:Y:S05]  /*d400*/  @P5 BRA `(.L_x_6315) ;  /* 0x0000000000a85947 */ /* 0x000fea0003800000 */
[----:B01234-:R-:W0:Y:S01]  /*d410*/  LDS.128 R4, [R0+0x8000] ;  /* 0x0080000000047984 */ /* 0x01fe220000000c00 */
        /* <DEDUP_REMOVED lines=41> */
.L_x_6315:
[----:B------:R-:W-:Y:S05]  /*d6b0*/  BSYNC B1 ;  /* 0x0000000000017941 */ /* 0x000fea0003800000 */
.L_x_6314:
[----:B01234-:R-:W-:-:S05]  /*d6c0*/  VIADD R4, R204, 0x40 ;  /* 0x00000040cc047836 */ /* 0x01ffca0000000000 */
[----:B------:R-:W-:-:S13]  /*d6d0*/  ISETP.GE.AND P0, PT, R4, R63, PT ;  /* 0x0000003f0400720c */ /* 0x000fda0003f06270 */
[----:B------:R-:W-:Y:S05]  /*d6e0*/  @P0 BRA `(.L_x_6326) ;  /* 0x0000004400b80947 */ /* 0x000fea0003800000 */
[----:B------:R-:W0:Y:S01]  /*d6f0*/  LDC R5, c[0x0][0x3f4] ;  /* 0x0000fd00ff057b82 */ /* 0x000e220000000800 */
        /* <DEDUP_REMOVED lines=9> */
[--C-:B------:R-:W-:Y:S01]  /*d790*/  SHF.R.U64 R47, R40, 0x10, R41.reuse ;  /* 0x00000010282f7819 */ /* 0x100fe20000001229 */
[----:B------:R-:W-:Y:S01]  /*d7a0*/  HADD2.F32 R38, -RZ, R74.H0_H0 ;  /* 0x2000004aff267230 */ /* 0x000fe20000004100 */
[----:B------:R-:W-:Y:S01]  /*d7b0*/  SHF.R.U32.HI R39, RZ, 0x10, R41 ;  /* 0x00000010ff277819 */ /* 0x000fe20000011629 */
[--C-:B------:R-:W-:Y:S01]  /*d7c0*/  HADD2.F32 R40, -RZ, R73.reuse.H0_H0 ;  /* 0x20000049ff287230 */ /* 0x100fe20000004100 */
[--C-:B------:R-:W-:Y:S01]  /*d7d0*/  SHF.R.U32.HI R41, RZ, 0x10, R31.reuse ;  /* 0x00000010ff297819 */ /* 0x100fe2000001161f */
[----:B------:R-:W-:Y:S01]  /*d7e0*/  HADD2.F32 R73, -RZ, R73.H1_H1 ;  /* 0x30000049ff497230 */ /* 0x000fe20000004100 */
[----:B------:R-:W-:Y:S01]  /*d7f0*/  SHF.R.U64 R45, R30, 0x10, R31 ;  /* 0x000000101e2d7819 */ /* 0x000fe2000000121f */
[----:B------:R-:W-:Y:S02]  /*d800*/  HADD2.F32 R39, -RZ, R39.H0_H0 ;  /* 0x20000027ff277230 */ /* 0x000fe40000004100 */
        /* <DEDUP_REMOVED lines=33> */
.L_x_6328:
[----:B------:R-:W-:Y:S05]  /*da20*/  BSYNC B1 ;  /* 0x0000000000017941 */ /* 0x000fea0003800000 */
.L_x_6327:
[----:B------:R-:W-:Y:S04]  /*da30*/  BSSY B1, `(.L_x_6329) ;  /* 0x000002c000017945 */ /* 0x000fe80003800000 */
[----:B------:R-:W-:Y:S05]  /*da40*/  @P1 BRA `(.L_x_6330) ;  /* 0x0000000000a81947 */ /* 0x000fea0003800000 */
[----:B0-----:R-:W0:Y:S01]  /*da50*/  LDS.128 R4, [R0+0x2000] ;  /* 0x0020000000047984 */ /* 0x001e220000000c00 */
        /* <DEDUP_REMOVED lines=41> */
.L_x_6330:
[----:B------:R-:W-:Y:S05]  /*dcf0*/  BSYNC B1 ;  /* 0x0000000000017941 */ /* 0x000fea0003800000 */
.L_x_6329:
        /* <DEDUP_REMOVED lines=44> */
.L_x_6332:
[----:B------:R-:W-:Y:S05]  /*dfc0*/  BSYNC B1 ;  /* 0x0000000000017941 */ /* 0x000fea0003800000 */
.L_x_6331:
        /* <DEDUP_REMOVED lines=44> */
.L_x_6334:
[----:B------:R-:W-:Y:S05]  /*e290*/  BSYNC B1 ;  /* 0x0000000000017941 */ /* 0x000fea0003800000 */
.L_x_6333:
        /* <DEDUP_REMOVED lines=44> */
.L_x_6336:
[----:B------:R-:W-:Y:S05]  /*e560*/  BSYNC B1 ;  /* 0x0000000000017941 */ /* 0x000fea0003800000 */
.L_x_6335:
[----:B------:R-:W-:Y:S05]  /*e570*/  @P5 BRA `(.L_x_6326) ;  /* 0x0000003800145947 */ /* 0x000fea0003800000 */
[----:B01234-:R-:W0:Y:S01]  /*e580*/  LDS.128 R4, [R0+0xa000] ;  /* 0x00a0000000047984 */ /* 0x01fe220000000c00 */
[----:B------:R-:W-:Y:S01]  /*e590*/  SHF.R.U32.HI R13, RZ, 0x10, R11 ;  /* 0x00000010ff0d7819 */ /* 0x000fe2000001160b */
[--C-:B------:R-:W-:Y:S01]  /*e5a0*/  HADD2.F32 R12, -RZ, R64.reuse.H0_H0 ;  /* 0x20000040ff0c7230 */ /* 0x100fe20000004100 */
        /* <DEDUP_REMOVED lines=40> */
.L_x_6305:
[----:B------:R-:W0:Y:S01]  /*e830*/  S2R R0, SR_TID.X ;  /* 0x0000000000007919 */ /* 0x000e220000002100 */
[----:B------:R-:W1:Y:S01]  /*e840*/  LDC R69, c[0x0][0x448] ;  /* 0x00011200ff457b82 */ /* 0x000e620000000800 */
[----:B------:R-:W-:Y:S01]  /*e850*/  ULDC.64 UR4, c[0x0][0x3f8] ;  /* 0x0000fe0000047ab9 */ /* 0x000fe20000000a00 */
[----:B------:R-:W-:Y:S01]  /*e860*/  IMAD.MOV.U32 R8, RZ, RZ, R24 ;  /* 0x000000ffff087224 */ /* 0x000fe200078e0018 */
[----:B------:R-:W-:Y:S01]  /*e870*/  ULDC.64 UR6, c[0x0][0x408] ;  /* 0x0001020000067ab9 */ /* 0x000fe20000000a00 */
[----:B------:R-:W-:Y:S02]  /*e880*/  IMAD.MOV.U32 R9, RZ, RZ, R27 ;  /* 0x000000ffff097224 */ /* 0x000fe400078e001b */
[----:B------:R-:W-:Y:S01]  /*e890*/  IMAD.MOV.U32 R4, RZ, RZ, R144 ;  /* 0x000000ffff047224 */ /* 0x000fe200078e0090 */
[----:B-1----:R-:W-:Y:S01]  /*e8a0*/  ISETP.NE.AND P0, PT, R69, 0x1, PT ;  /* 0x000000014500780c */ /* 0x002fe20003f05270 */
[----:B0-----:R-:W-:-:S05]  /*e8b0*/  VIADD R0, R0, 0xffffff80 ;  /* 0xffffff8000007836 */ /* 0x001fca0000000000 */
[----:B------:R-:W-:-:S07]  /*e8c0*/  SHF.R.S32.HI R3, RZ, 0x1f, R0 ;  /* 0x0000001fff037819 */ /* 0x000fce0000011400 */
[----:B------:R-:W0:Y:S01]  /*e8d0*/  @P0 LDC R5, c[0x0][0x450] ;  /* 0x00011400ff050b82 */ /* 0x000e220000000800 */
[----:B------:R-:W-:-:S04]  /*e8e0*/  LEA.HI R3, R3, R0, RZ, 0x2 ;  /* 0x0000000003037211 */ /* 0x000fc800078f10ff */
[----:B------:R-:W-:-:S05]  /*e8f0*/  LOP3.LUT R3, R3, 0xfffffffc, RZ, 0xc0, !PT ;  /* 0xfffffffc03037812 */ /* 0x000fca00078ec0ff */
[----:B------:R-:W-:Y:S02]  /*e900*/  IMAD.IADD R3, R0, 0x1, -R3 ;  /* 0x0000000100037824 */ /* 0x000fe400078e0a03 */
[----:B------:R-:W1:Y:S03]  /*e910*/  @P0 LDC R0, c[0x0][0x44c] ;  /* 0x00011300ff000b82 */ /* 0x000e660000000800 */
[----:B------:R-:W-:-:S05]  /*e920*/  LEA R3, R3, R10, 0x6 ;  /* 0x0000000a03037211 */ /* 0x000fca00078e30ff */
[----:B-1----:R-:W-:-:S05]  /*e930*/  @P0 IMAD.HI.U32 R0, R3, R0, RZ ;  /* 0x0000000003000227 */ /* 0x002fca00078e00ff */
[----:B0-----:R-:W-:Y:S01]  /*e940*/  @P0 SHF.R.U32.HI R3, RZ, R5, R0 ;  /* 0x00000005ff030219 */ /* 0x001fe20000011600 */
        /* <DEDUP_REMOVED lines=12> */
[----:B------:R-:W-:-:S02]  /*ea10*/  IADD3 R3, R9, R7, RZ ;  /* 0x0000000709037210 */ /* 0x000fc40007ffe0ff */
[----:B------:R-:W-:Y:S01]  /*ea20*/  IMAD.IADD R7, R5, 0x1, R11 ;  /* 0x0000000105077824 */ /* 0x000fe200078e020b */
[----:B------:R-:W-:Y:S02]  /*ea30*/  LEA R9, P1, R4, UR6, 0x1 ;  /* 0x0000000604097c11 */ /* 0x000fe4000f8208ff */
[----:B------:R-:W-:Y:S02]  /*ea40*/  LEA.HI.X R8, R8, UR5, R3, 0x1, P0 ;  /* 0x0000000508087c11 */ /* 0x000fe400080f0c03 */
[----:B------:R-:W-:Y:S01]  /*ea50*/  LEA.HI.X R7, R4, UR7, R7, 0x1, P1 ;  /* 0x0000000704077c11 */ /* 0x000fe200088f0c07 */
[----:B------:R-:W-:Y:S08]  /*ea60*/  BRA.DIV UR4, `(.L_x_6337) ;  /* 0x00000202041c7947 */ /* 0x000ff0000b800000 */
[----:B------:R-:W0:Y:S04]  /*ea70*/  SHFL.IDX PT, R3, R8, RZ, 0x1c1f ;  /* 0x001c1fff08037589 */ /* 0x000e2800000e0000 */
[----:B------:R-:W1:Y:S04]  /*ea80*/  SHFL.IDX PT, R0, R6, RZ, 0x1c1f ;  /* 0x001c1fff06007589 */ /* 0x000e6800000e0000 */
[----:B------:R2:W3:Y:S04]  /*ea90*/  SHFL.IDX PT, R5, R7, RZ, 0x1c1f ;  /* 0x001c1fff07057589 */ /* 0x0004e800000e0000 */
[----:B------:R2:W4:Y:S01]  /*eaa0*/  SHFL.IDX PT, R14, R9, RZ, 0x1c1f ;  /* 0x001c1fff090e7589 */ /* 0x00052200000e0000 */
[----:B0-----:R-:W-:-:S02]  /*eab0*/  IMAD.MOV.U32 R21, RZ, RZ, R3 ;  /* 0x000000ffff157224 */ /* 0x001fc400078e0003 */
[----:B-12---:R-:W-:-:S07]  /*eac0*/  IMAD.MOV.U32 R20, RZ, RZ, R0 ;  /* 0x000000ffff147224 */ /* 0x006fce00078e0000 */
.L_x_6602:
[----:B------:R-:W-:Y:S01]  /*ead0*/  IMAD R69, R226, R69, RZ ;  /* 0x00000045e2457224 */ /* 0x000fe200078e02ff */
[----:B------:R-:W-:Y:S01]  /*eae0*/  BSSY B1, `(.L_x_6338) ;  /* 0x0000031000017945 */ /* 0x000fe20003800000 */
[----:B----4-:R-:W-:Y:S01]  /*eaf0*/  IMAD.MOV.U32 R50, RZ, RZ, R14 ;  /* 0x000000ffff327224 */ /* 0x010fe200078e000e */
[----:B---3--:R-:W-:Y:S02]  /*eb00*/  MOV R51, R5 ;  /* 0x0000000500337202 */ /* 0x008fe40000000f00 */
        /* <DEDUP_REMOVED lines=14> */
[----:B------:R-:W2:Y:S01]  /*ebf0*/  LDL R3, [R1+0x58] ;  /* 0x0000580001037983 */ /* 0x000ea20000100800 */
[----:B------:R-:W-:-:S03]  /*ec00*/  ULDC UR4, c[0x0][0x3f4] ;  /* 0x0000fd0000047ab9 */ /* 0x000fc60000000800 */
[----:B------:R-:W3:Y:S01]  /*ec10*/  LDL R0, [R1+0x5c] ;  /* 0x00005c0001007983 */ /* 0x000ee20000100800 */
[----:B------:R-:W-:Y:S02]  /*ec20*/  ISETP.GE.AND P0, PT, R18, UR4, PT ;  /* 0x0000000412007c0c */ /* 0x000fe4000bf06270 */
[----:B------:R-:W-:Y:S02]  /*ec30*/  CS2R R32, SRZ ;  /* 0x0000000000207805 */ /* 0x000fe4000001ff00 */
[----:B------:R-:W-:Y:S02]  /*ec40*/  ISETP.GE.AND P1, PT, R206, UR4, PT ;  /* 0x00000004ce007c0c */ /* 0x000fe4000bf26270 */
[----:B------:R-:W-:Y:S02]  /*ec50*/  CS2R R34, SRZ ;  /* 0x0000000000227805 */ /* 0x000fe4000001ff00 */
[----:B------:R-:W-:Y:S02]  /*ec60*/  ISETP.GE.AND P2, PT, R207, UR4, PT ;  /* 0x00000004cf007c0c */ /* 0x000fe4000bf46270 */
[----:B------:R-:W-:-:S02]  /*ec70*/  CS2R R44, SRZ ;  /* 0x00000000002c7805 */ /* 0x000fc4000001ff00 */
[----:B------:R-:W-:Y:S02]  /*ec80*/  CS2R R46, SRZ ;  /* 0x00000000002e7805 */ /* 0x000fe4000001ff00 */
[----:B------:R-:W-:Y:S02]  /*ec90*/  CS2R R28, SRZ ;  /* 0x00000000001c7805 */ /* 0x000fe4000001ff00 */
[----:B------:R-:W-:Y:S01]  /*eca0*/  CS2R R30, SRZ ;  /* 0x00000000001e7805 */ /* 0x000fe2000001ff00 */
[----:B------:R-:W-:Y:S01]  /*ecb0*/  @!P0 IMAD.WIDE R4, R18, 0x2, R20 ;  /* 0x0000000212048825 */ /* 0x000fe200078e0214 */
[----:B------:R-:W-:Y:S02]  /*ecc0*/  CS2R R40, SRZ ;  /* 0x0000000000287805 */ /* 0x000fe4000001ff00 */
[----:B------:R-:W-:Y:S02]  /*ecd0*/  CS2R R42, SRZ ;  /* 0x00000000002a7805 */ /* 0x000fe4000001ff00 */
[----:B------:R-:W-:-:S02]  /*ece0*/  CS2R R24, SRZ ;  /* 0x0000000000187805 */ /* 0x000fc4000001ff00 */
[----:B------:R-:W-:Y:S01]  /*ecf0*/  CS2R R26, SRZ ;  /* 0x00000000001a7805 */ /* 0x000fe2000001ff00 */
[----:B------:R0:W5:Y:S01]  /*ed00*/  @!P0 LD.E.128 R32, desc[UR60][R4.64] ;  /* 0x0000003c04208980 */ /* 0x000162000c101d00 */
[----:B------:R-:W-:Y:S02]  /*ed10*/  CS2R R36, SRZ ;  /* 0x0000000000247805 */ /* 0x000fe4000001ff00 */
[----:B------:R-:W-:Y:S01]  /*ed20*/  CS2R R38, SRZ ;  /* 0x0000000000267805 */ /* 0x000fe2000001ff00 */
[----:B0-----:R-:W-:-:S05]  /*ed30*/  @!P0 IMAD.WIDE R4, R18, 0x2, R50 ;  /* 0x0000000212048825 */ /* 0x001fca00078e0232 */
[----:B------:R0:W5:Y:S01]  /*ed40*/  @!P0 LD.E.128 R44, desc[UR60][R4.64] ;  /* 0x0000003c042c8980 */ /* 0x000162000c101d00 */
[----:B--2---:R-:W-:Y:S02]  /*ed50*/  @!P1 IMAD.SHL.U32 R15, R3, 0x8, RZ ;  /* 0x00000008030f9824 */ /* 0x004fe400078e00ff */
[----:B---3--:R-:W-:Y:S02]  /*ed60*/  @!P2 IMAD.SHL.U32 R49, R0, 0x8, RZ ;  /* 0x000000080031a824 */ /* 0x008fe400078e00ff */
[----:B------:R-:W-:-:S04]  /*ed70*/  @!P1 IMAD.WIDE R12, R15, 0x2, R20 ;  /* 0x000000020f0c9825 */ /* 0x000fc800078e0214 */
[----:B------:R-:W-:Y:S01]  /*ed80*/  @!P2 IMAD.WIDE R20, R49, 0x2, R20 ;  /* 0x000000023114a825 */ /* 0x000fe200078e0214 */
[----:B------:R0:W5:Y:S03]  /*ed90*/  @!P1 LD.E.128 R28, desc[UR60][R12.64] ;  /* 0x0000003c0c1c9980 */ /* 0x000166000c101d00 */
[--C-:B------:R-:W-:Y:S01]  /*eda0*/  @!P1 IMAD.WIDE R14, R15, 0x2, R50.reuse ;  /* 0x000000020f0e9825 */ /* 0x100fe200078e0232 */
[----:B------:R0:W5:Y:S03]  /*edb0*/  @!P2 LD.E.128 R24, desc[UR60][R20.64] ;  /* 0x0000003c1418a980 */ /* 0x000166000c101d00 */
[----:B------:R-:W-:Y:S01]  /*edc0*/  @!P2 IMAD.WIDE R48, R49, 0x2, R50 ;  /* 0x000000023130a825 */ /* 0x000fe200078e0232 */
[----:B------:R0:W5:Y:S04]  /*edd0*/  @!P1 LD.E.128 R40, desc[UR60][R14.64] ;  /* 0x0000003c0e289980 */ /* 0x000168000c101d00 */
[----:B------:R0:W5:Y:S02]  /*ede0*/  @!P2 LD.E.128 R36, desc[UR60][R48.64] ;  /* 0x0000003c3024a980 */ /* 0x000164000c101d00 */
.L_x_6339:
[----:B------:R-:W-:Y:S05]  /*edf0*/  BSYNC B1 ;  /* 0x0000000000017941 */ /* 0x000fea0003800000 */
.L_x_6338:
[----:B-----5:R-:W-:Y:S01]  /*ee00*/  IMAD.MOV.U32 R0, RZ, RZ, R44 ;  /* 0x000000ffff007224 */ /* 0x020fe200078e002c */
[----:B0-----:R-:W-:Y:S01]  /*ee10*/  MOV R4, R46 ;  /* 0x0000002e00047202 */ /* 0x001fe20000000f00 */
        /* <DEDUP_REMOVED lines=43> */
[----:B0-----:R-:W-:-:S02]  /*f0d0*/  IMAD.MOV.U32 R21, RZ, RZ, R3 ;  /* 0x000000ffff157224 */ /* 0x001fc400078e0003 */
[----:B-1-3--:R-:W-:-:S07]  /*f0e0*/  IMAD.MOV.U32 R20, RZ, RZ, R0 ;  /* 0x000000ffff147224 */ /* 0x00afce00078e0000 */
.L_x_6608:
[----:B------:R-:W-:Y:S01]  /*f0f0*/  VIADD R10, R10, 0x40 ;  /* 0x000000400a0a7836 */ /* 0x000fe20000000000 */
[----:B------:R-:W-:Y:S01]  /*f100*/  BSSY B1, `(.L_x_6341) ;  /* 0x0000030000017945 */ /* 0x000fe20003800000 */
[----:B----4-:R-:W-:Y:S01]  /*f110*/  MOV R60, R14 ;  /* 0x0000000e003c7202 */ /* 0x010fe20000000f00 */
[----:B--2---:R-:W-:Y:S01]  /*f120*/  IMAD.MOV.U32 R61, RZ, RZ, R7 ;  /* 0x000000ffff3d7224 */ /* 0x004fe200078e0007 */
        /* <DEDUP_REMOVED lines=23> */
[----:B------:R-:W-:Y:S01]  /*f2a0*/  CS2R R52, SRZ ;  /* 0x0000000000347805 */ /* 0x000fe2000001ff00 */
[----:B------:R-:W-:Y:S01]  /*f2b0*/  @!P0 IMAD.WIDE R12, R18, 0x2, R20 ;  /* 0x00000002120c8825 */ /* 0x000fe200078e0214 */
[----:B------:R-:W-:Y:S02]  /*f2c0*/  CS2R R54, SRZ ;  /* 0x0000000000367805 */ /* 0x000fe4000001ff00 */
[----:B------:R-:W-:Y:S02]  /*f2d0*/  CS2R R8, SRZ ;  /* 0x0000000000087805 */ /* 0x000fe4000001ff00 */
[----:B------:R-:W-:Y:S02]  /*f2e0*/  CS2R R10, SRZ ;  /* 0x00000000000a7805 */ /* 0x000fe4000001ff00 */
[----:B------:R-:W-:Y:S01]  /*f2f0*/  CS2R R56, SRZ ;  /* 0x0000000000387805 */ /* 0x000fe2000001ff00 */
[----:B------:R0:W5:Y:S01]  /*f300*/  @!P0 LD.E.128 R48, desc[UR60][R12.64] ;  /* 0x0000003c0c308980 */ /* 0x000162000c101d00 */
[----:B------:R-:W-:-:S02]  /*f310*/  CS2R R58, SRZ ;  /* 0x00000000003a7805 */ /* 0x000fc4000001ff00 */
[----:B------:R-:W-:Y:S02]  /*f320*/  CS2R R14, SRZ ;  /* 0x00000000000e7805 */ /* 0x000fe4000001ff00 */
[----:B0-----:R-:W-:Y:S01]  /*f330*/  CS2R R12, SRZ ;  /* 0x00000000000c7805 */ /* 0x001fe2000001ff00 */
[----:B--2---:R-:W-:Y:S02]  /*f340*/  @!P1 IMAD.SHL.U32 R65, R3, 0x8, RZ ;  /* 0x0000000803419824 */ /* 0x004fe400078e00ff */
[----:B---3--:R-:W-:Y:S02]  /*f350*/  @!P2 IMAD.SHL.U32 R67, R0, 0x8, RZ ;  /* 0x000000080043a824 */ /* 0x008fe400078e00ff */
[----:B------:R-:W-:-:S04]  /*f360*/  @!P1 IMAD.WIDE R62, R65, 0x2, R20 ;  /* 0x00000002413e9825 */ /* 0x000fc800078e0214 */
[----:B------:R-:W-:Y:S01]  /*f370*/  @!P2 IMAD.WIDE R20, R67, 0x2, R20 ;  /* 0x000000024314a825 */ /* 0x000fe200078e0214 */
[----:B------:R0:W5:Y:S03]  /*f380*/  @!P1 LD.E.128 R52, desc[UR60][R62.64] ;  /* 0x0000003c3e349980 */ /* 0x000166000c101d00 */
[--C-:B------:R-:W-:Y:S01]  /*f390*/  @!P1 IMAD.WIDE R64, R65, 0x2, R60.reuse ;  /* 0x0000000241409825 */ /* 0x100fe200078e023c */
[----:B------:R0:W5:Y:S03]  /*f3a0*/  @!P2 LD.E.128 R56, desc[UR60][R20.64] ;  /* 0x0000003c1438a980 */ /* 0x000166000c101d00 */
[--C-:B------:R-:W-:Y:S01]  /*f3b0*/  @!P2 IMAD.WIDE R66, R67, 0x2, R60.reuse ;  /* 0x000000024342a825 */ /* 0x100fe200078e023c */
[----:B------:R0:W5:Y:S03]  /*f3c0*/  @!P1 LD.E.128 R8, desc[UR60][R64.64] ;  /* 0x0000003c40089980 */ /* 0x000166000c101d00 */
[----:B------:R-:W-:Y:S01]  /*f3d0*/  @!P0 IMAD.WIDE R60, R18, 0x2, R60 ;  /* 0x00000002123c8825 */ /* 0x000fe200078e023c */
[----:B------:R0:W5:Y:S04]  /*f3e0*/  @!P2 LD.E.128 R12, desc[UR60][R66.64] ;  /* 0x0000003c420ca980 */ /* 0x000168000c101d00 */
[----:B------:R0:W5:Y:S02]  /*f3f0*/  @!P0 LD.E.128 R4, desc[UR60][R60.64] ;  /* 0x0000003c3c048980 */ /* 0x000164000c101d00 */
.L_x_6342:
[----:B------:R-:W-:Y:S05]  /*f400*/  BSYNC B1 ;  /* 0x0000000000017941 */ /* 0x000fea0003800000 */
.L_x_6341:
[----:B0-----:R-:W2:Y:S01]  /*f410*/  LDL R60, [R1+0x48] ;  /* 0x00004800013c7983 */ /* 0x001ea20000100800 */
[----:B-----5:R-:W-:Y:S01]  /*f420*/  IMAD.MOV.U32 R3, RZ, RZ, R4 ;  /* 0x000000ffff037224 */ /* 0x020fe200078e0004 */
[----:B------:R-:W-:Y:S01]  /*f430*/  MOV R20, R5 ;  /* 0x0000000500147202 */ /* 0x000fe20000000f00 */
[----:B------:R-:W-:Y:S01]  /*f440*/  IMAD.MOV.U32 R21, RZ, RZ, R7 ;  /* 0x000000ffff157224 */ /* 0x000fe200078e0007 */
[----:B------:R-:W-:Y:S01]  /*f450*/  BSSY B1, `(.L_x_6343) ;  /* 0x000002c000017945 */ /* 0x000fe20003800000 */
        /* <DEDUP_REMOVED lines=8> */
[----:B------:R-:W-:-:S02]  /*f4e0*/  IMAD.MOV.U32 R3, RZ, RZ, R8 ;  /* 0x000000ffff037224 */ /* 0x000fc400078e0008 */
[----:B------:R-:W-:-:S03]  /*f4f0*/  IMAD.MOV.U32 R21, RZ, RZ, R10 ;  /* 0x000000ffff157224 */ /* 0x000fc600078e000a */
[----:B------:R-:W-:Y:S01]  /*f500*/  PRMT R70, R3, 0x5410, R20 ;  /* 0x0000541003467816 */ /* 0x000fe20000000014 */
[----:B------:R-:W-:Y:S01]  /*f510*/  IMAD.MOV.U32 R3, RZ, RZ, R12 ;  /* 0x000000ffff037224 */ /* 0x000fe200078e000c */
[----:B------:R-:W-:Y:S01]  /*f520*/  PRMT R71, R21, 0x7610, R71 ;  /* 0x0000761015477816 */ /* 0x000fe20000000047 */
[----:B------:R-:W-:Y:S01]  /*f530*/  IMAD.MOV.U32 R20, RZ, RZ, R13 ;  /* 0x000000ffff147224 */ /* 0x000fe200078e000d */
[----:B------:R-:W-:Y:S02]  /*f540*/  MOV R21, R14 ;  /* 0x0000000e00157202 */ /* 0x000fe40000000f00 */
[----:B--2---:R-:W-:-:S04]  /*f550*/  LEA.HI R0, R60, R60, RZ, 0x1 ;  /* 0x0000003c3c007211 */ /* 0x004fc800078f08ff */
[----:B------:R-:W-:-:S05]  /*f560*/  LOP3.LUT R0, R0, 0xfffffffe, RZ, 0xc0, !PT ;  /* 0xfffffffe00007812 */ /* 0x000fca00078ec0ff */
[----:B------:R-:W-:Y:S02]  /*f570*/  IMAD.IADD R0, R60, 0x1, -R0 ;  /* 0x000000013c007824 */ /* 0x000fe400078e0a00 */
[----:B------:R-:W-:-:S03]  /*f580*/  IMAD.MOV.U32 R60, RZ, RZ, R49 ;  /* 0x000000ffff3c7224 */ /* 0x000fc600078e0031 */
[----:B------:R-:W-:Y:S01]  /*f590*/  SHF.L.U32 R61, R0, 0x1f, RZ ;  /* 0x0000001f003d7819 */ /* 0x000fe200000006ff */
[----:B------:R-:W-:-:S03]  /*f5a0*/  IMAD.MOV.U32 R0, RZ, RZ, R11 ;  /* 0x000000ffff007224 */ /* 0x000fc600078e000b */
[----:B------:R-:W0:Y:S02]  /*f5b0*/  SYNCS.PHASECHK.TRANS64.TRYWAIT P0, [R16+URZ+0x36800], R61 ;  /* 0x0368003d100075a7 */ /* 0x000e24000800017f */
[----:B------:R-:W-:Y:S02]  /*f5c0*/  PRMT R71, R71, 0x5410, R0 ;  /* 0x0000541047477816 */ /* 0x000fe40000000000 */
[--C-:B------:R-:W-:Y:S01]  /*f5d0*/  PRMT R0, R3, 0x5410, R20.reuse ;  /* 0x0000541003007816 */ /* 0x100fe20000000014 */
[----:B------:R-:W-:Y:S01]  /*f5e0*/  IMAD.MOV.U32 R3, RZ, RZ, R15 ;  /* 0x000000ffff037224 */ /* 0x000fe200078e000f */
[----:B------:R-:W-:Y:S01]  /*f5f0*/  PRMT R20, R21, 0x7610, R20 ;  /* 0x0000761015147816 */ /* 0x000fe20000000014 */
[----:B------:R-:W-:-:S03]  /*f600*/  IMAD.MOV.U32 R21, RZ, RZ, R48 ;  /* 0x000000ffff157224 */ /* 0x000fc600078e0030 */
[----:B------:R-:W-:Y:S02]  /*f610*/  PRMT R20, R20, 0x5410, R3 ;  /* 0x0000541014147816 */ /* 0x000fe40000000003 */
[----:B------:R-:W-:Y:S01]  /*f620*/  PRMT R80, R21, 0x5410, R60 ;  /* 0x0000541015507816 */ /* 0x000fe2000000003c */
[----:B------:R-:W-:Y:S01]  /*f630*/  IMAD.MOV.U32 R60, RZ, RZ, R52 ;  /* 0x000000ffff3c7224 */ /* 0x000fe200078e0034 */
[----:B------:R-:W-:Y:S02]  /*f640*/  MOV R21, R51 ;  /* 0x0000003300157202 */ /* 0x000fe40000000f00 */
[----:B------:R-:W-:Y:S02]  /*f650*/  VIADDMNMX R3, R69, -R224, 0x80, PT ;  /* 0x0000008045037446 */ /* 0x000fe400038009e0 */
[----:B------:R-:W-:Y:S01]  /*f660*/  PRMT R81, R81, 0x5410, R21 ;  /* 0x0000541051517816 */ /* 0x000fe20000000015 */
[----:B------:R-:W-:Y:S01]  /*f670*/  IMAD.MOV.U32 R21, RZ, RZ, R54 ;  /* 0x000000ffff157224 */ /* 0x000fe200078e0036 */
[----:B------:R-:W-:Y:S01]  /*f680*/  PRMT R72, R60, 0x5410, R62 ;  /* 0x000054103c487816 */ /* 0x000fe2000000003e */
[----:B------:R-:W-:Y:S01]  /*f690*/  IMAD.MOV.U32 R60, RZ, RZ, R55 ;  /* 0x000000ffff3c7224 */ /* 0x000fe200078e0037 */
[----:B------:R-:W-:-:S02]  /*f6a0*/  MOV R62, R56 ;  /* 0x00000038003e7202 */ /* 0x000fc40000000f00 */
[----:B------:R-:W-:Y:S02]  /*f6b0*/  ISETP.GE.AND P1, PT, R204, R3, PT ;  /* 0x00000003cc00720c */ /* 0x000fe40003f26270 */
[----:B------:R-:W-:Y:S01]  /*f6c0*/  PRMT R73, R21, 0x5410, R60 ;  /* 0x0000541015497816 */ /* 0x000fe2000000003c */
[----:B------:R-:W-:Y:S01]  /*f6d0*/  IMAD.MOV.U32 R60, RZ, RZ, R58 ;  /* 0x000000ffff3c7224 */ /* 0x000fe200078e003a */
[----:B------:R-:W-:Y:S01]  /*f6e0*/  PRMT R21, R62, 0x5410, R63 ;  /* 0x000054103e157816 */ /* 0x000fe2000000003f */
[----:B------:R-:W-:Y:S01]  /*f6f0*/  IMAD.MOV.U32 R62, RZ, RZ, R59 ;  /* 0x000000ffff3e7224 */ /* 0x000fe200078e003b */
[----:B0-----:R-:W-:Y:S07]  /*f700*/  @!P0 BRA `(.L_x_6344) ;  /* 0x000001f400e48947 */ /* 0x001fee0003800000 */
.L_x_6609:
[----:B------:R-:W-:Y:S05]  /*f710*/  BSYNC B1 ;  /* 0x0000000000017941 */ /* 0x000fea0003800000 */
.L_x_6343:
[----:B------:R-:W-:Y:S01]  /*f720*/  BSSY B1, `(.L_x_6345) ;  /* 0x0000136000017945 */ /* 0x000fe20003800000 */
[----:B------:R-:W-:-:S03]  /*f730*/  PRMT R68, R60, 0x5410, R62 ;  /* 0x000054103c447816 */ /* 0x000fc6000000003e */
[----:B------:R-:W-:Y:S05]  /*f740*/  @P1 BRA `(.L_x_6346) ;  /* 0x0000001000cc1947 */ /* 0x000fea0003800000 */
[----:B------:R-:W1:Y:S01]  /*f750*/  LDC R69, c[0x0][0x3f4] ;  /* 0x0000fd00ff457b82 */ /* 0x000e620000000800 */
[----:B------:R-:W-:Y:S01]  /*f760*/  BSSY B2, `(.L_x_6347) ;  /* 0x000006d000027945 */ /* 0x000fe20003800000 */
[-C--:B-1----:R-:W-:Y:S02]  /*f770*/  ISETP.GE.AND P0, PT, R18, R69.reuse, PT ;  /* 0x000000451200720c */ /* 0x082fe40003f06270 */
[-C--:B------:R-:W-:Y:S02]  /*f780*/  ISETP.GE.AND P1, PT, R206, R69.reuse, PT ;  /* 0x00000045ce00720c */ /* 0x080fe40003f26270 */
[----:B------:R-:W-:-:S09]  /*f790*/  ISETP.GE.AND P2, PT, R207, R69, PT ;  /* 0x00000045cf00720c */ /* 0x000fd20003f46270 */
[----:B------:R-:W-:Y:S05]  /*f7a0*/  @P0 BRA `(.L_x_6348) ;  /* 0x0000000400a00947 */ /* 0x000fea0003800000 */
[----:B------:R-:W1:Y:S01]  /*f7b0*/  S2R R64, SR_TID.X ;  /* 0x0000000000407919 */ /* 0x000e620000002100 */
[----:B------:R-:W-:Y:S01]  /*f7c0*/  LOP3.LUT R60, R218, 0x38, R18, 0xf8, !PT ;  /* 0x00000038da3c7812 */ /* 0x000fe200078ef812 */
[--C-:B------:R-:W-:Y:S01]  /*f7d0*/  HADD2.F32 R96, -RZ, R91.reuse.H0_H0 ;  /* 0x2000005bff607230 */ /* 0x100fe20000004100 */
[--C-:B------:R-:W-:Y:S01]  /*f7e0*/  SHF.R.U64 R44, R44, 0x10, R45.reuse ;  /* 0x000000102c2c7819 */ /* 0x100fe2000000122d */
[----:B------:R-:W-:Y:S01]  /*f7f0*/  HADD2.F32 R95, -RZ, R91.H1_H1 ;  /* 0x3000005bff5f7230 */ /* 0x000fe20000004100 */
[----:B0-----:R-:W-:Y:S01]  /*f800*/  LOP3.LUT R61, R60, R219, RZ, 0x3c, !PT ;  /* 0x000000db3c3d7212 */ /* 0x001fe200078e3cff */
[--C-:B------:R-:W-:Y:S01]  /*f810*/  HADD2.F32 R100, -RZ, R89.reuse.H1_H1 ;  /* 0x30000059ff647230 */ /* 0x100fe20000004100 */
[----:B------:R-:W-:Y:S01]  /*f820*/  SHF.R.U32.HI R102, RZ, 0x10, R45 ;  /* 0x00000010ff667819 */ /* 0x000fe2000001162d */
[----:B------:R-:W-:Y:S01]  /*f830*/  HADD2.F32 R89, -RZ, R89.H0_H0 ;  /* 0x20000059ff597230 */ /* 0x000fe20000004100 */
[----:B------:R-:W-:Y:S01]  /*f840*/  SHF.R.U64 R32, R32, 0x10, R33 ;  /* 0x0000001020207819 */ /* 0x000fe20000001221 */
[----:B------:R-:W-:Y:S01]  /*f850*/  IMAD.IADD R61, R220, 0x1, R61 ;  /* 0x00000001dc3d7824 */ /* 0x000fe200078e023d */
[----:B------:R-:W-:Y:S01]  /*f860*/  SHF.R.U32.HI R98, RZ, 0x10, R33 ;  /* 0x00000010ff627819 */ /* 0x000fe20000011621 */
[----:B------:R-:W-:Y:S01]  /*f870*/  HADD2.F32 R102, -RZ, R102.H0_H0 ;  /* 0x20000066ff667230 */ /* 0x000fe20000004100 */
[----:B------:R-:W-:Y:S01]  /*f880*/  SHF.R.U64 R33, R34, 0x10, R35 ;  /* 0x0000001022217819 */ /* 0x000fe20000001223 */
[----:B------:R-:W-:Y:S01]  /*f890*/  IMAD R82, R61, 0x2, R16 ;  /* 0x000000023d527824 */ /* 0x000fe200078e0210 */
[--C-:B------:R-:W-:Y:S01]  /*f8a0*/  SHF.R.U64 R34, R46, 0x10, R47.reuse ;  /* 0x000000102e227819 */ /* 0x100fe2000000122f */
[----:B------:R-:W-:Y:S01]  /*f8b0*/  HADD2.F32 R98, -RZ, R98.H0_H0 ;  /* 0x20000062ff627230 */ /* 0x000fe20000004100 */
[----:B------:R-:W-:Y:S01]  /*f8c0*/  SHF.R.U32.HI R101, RZ, 0x10, R47 ;  /* 0x00000010ff657819 */ /* 0x000fe2000001162f */
[----:B------:R-:W-:Y:S01]  /*f8d0*/  HADD2.F32 R33, -RZ, R33.H0_H0 ;  /* 0x20000021ff217230 */ /* 0x000fe20000004100 */
[----:B------:R-:W-:Y:S01]  /*f8e0*/  SHF.R.U32.HI R103, RZ, 0x10, R35 ;  /* 0x00000010ff677819 */ /* 0x000fe20000011623 */
[----:B-1----:R-:W-:-:S05]  /*f8f0*/  VIADD R64, R64, 0xffffff80 ;  /* 0xffffff8040407836 */ /* 0x002fca0000000000 */
[----:B------:R-:W-:-:S04]  /*f900*/  SHF.R.S32.HI R63, RZ, 0x1f, R64 ;  /* 0x0000001fff3f7819 */ /* 0x000fc80000011440 */
[----:B------:R-:W-:-:S04]  /*f910*/  LEA.HI R63, R63, R64, RZ, 0x2 ;  /* 0x000000403f3f7211 */ /* 0x000fc800078f10ff */
[----:B------:R-:W-:-:S04]  /*f920*/  LOP3.LUT R63, R63, 0xfffffffc, RZ, 0xc0, !PT ;  /* 0xfffffffc3f3f7812 */ /* 0x000fc800078ec0ff */
[----:B------:R-:W-:-:S04]  /*f930*/  IADD3 R63, R64, -R63, RZ ;  /* 0x8000003f403f7210 */ /* 0x000fc80007ffe0ff */
[----:B------:R-:W-:-:S04]  /*f940*/  LEA.HI R62, R69, R63, RZ, 0x1d ;  /* 0x0000003f453e7211 */ /* 0x000fc800078fe8ff */
[----:B------:R-:W-:Y:S01]  /*f950*/  SHF.R.S32.HI R65, RZ, 0x1f, R62 ;  /* 0x0000001fff417819 */ /* 0x000fe2000001143e */
[----:B------:R-:W-:-:S03]  /*f960*/  IMAD.SHL.U32 R63, R62, 0x8, RZ ;  /* 0x000000083e3f7824 */ /* 0x000fc600078e00ff */
[----:B------:R-:W-:Y:S02]  /*f970*/  LEA.HI R65, R65, R62, RZ, 0x3 ;  /* 0x0000003e41417211 */ /* 0x000fe400078f18ff */
[----:B------:R-:W-:-:S03]  /*f980*/  LOP3.LUT R60, R218, 0x38, R63, 0xf8, !PT ;  /* 0x00000038da3c7812 */ /* 0x000fc600078ef83f */
[----:B------:R-:W-:Y:S01]  /*f990*/  IMAD.SHL.U32 R65, R65, 0x400, RZ ;  /* 0x0000040041417824 */ /* 0x000fe200078e00ff */
[----:B------:R-:W-:Y:S02]  /*f9a0*/  LOP3.LUT R64, R60, R219, RZ, 0x3c, !PT ;  /* 0x000000db3c407212 */ /* 0x000fe400078e3cff */
[----:B------:R-:W0:Y:S02]  /*f9b0*/  LDS.128 R60, [R82+0x15400] ;  /* 0x01540000523c7984 */ /* 0x000e240000000c00 */
[----:B------:R-:W-:-:S04]  /*f9c0*/  LOP3.LUT R65, R65, 0x7fffe000, RZ, 0xc0, !PT ;  /* 0x7fffe00041417812 */ /* 0x000fc800078ec0ff */
[----:B------:R-:W-:-:S04]  /*f9d0*/  IADD3 R65, R64, R65, R220 ;  /* 0x0000004140417210 */ /* 0x000fc80007ffe0dc */
        /* <DEDUP_REMOVED lines=14> */
[-C--:B------:R-:W-:Y:S01]  /*fac0*/  FMUL.FTZ R99, R45, R95.reuse ;  /* 0x0000005f2d637220 */ /* 0x080fe20000410000 */
[C---:B------:R-:W-:Y:S01]  /*fad0*/  FMUL.FTZ R104, R91.reuse, R102 ;  /* 0x000000665b687220 */ /* 0x040fe20000410000 */
[----:B------:R-:W-:Y:S01]  /*fae0*/  FMUL.FTZ R106, R91, R98 ;  /* 0x000000625b6a7220 */ /* 0x000fe20000410000 */
[C---:B------:R-:W-:Y:S01]  /*faf0*/  FFMA.FTZ R45, R46.reuse, R95, -R97 ;  /* 0x0000005f2e2d7223 */ /* 0x040fe20000010861 */
[----:B------:R-:W-:Y:S01]  /*fb00*/  FFMA.FTZ R46, R46, R96, R99 ;  /* 0x000000602e2e7223 */ /* 0x000fe20000010063 */
[----:B------:R-:W-:-:S02]  /*fb10*/  HADD2.F32 R96, -RZ, R90.H1_H1 ;  /* 0x3000005aff607230 */ /* 0x000fc40000004100 */
[----:B------:R-:W-:Y:S01]  /*fb20*/  FFMA.FTZ R104, R61, R98, -R104 ;  /* 0x000000623d687223 */ /* 0x000fe20000010868 */
[----:B------:R-:W-:Y:S01]  /*fb30*/  FMUL.FTZ R98, R65, R100 ;  /* 0x0000006441627220 */ /* 0x000fe20000410000 */
[----:B------:R-:W-:Y:S02]  /*fb40*/  HADD2.F32 R93, -RZ, R66.H0_H0 ;  /* 0x20000042ff5d7230 */ /* 0x000fe40000004100 */
[----:B------:R-:W-:Y:S01]  /*fb50*/  FFMA.FTZ R91, R61, R102, R106 ;  /* 0x000000663d5b7223 */ /* 0x000fe2000001006a */
[-C--:B------:R-:W-:Y:S01]  /*fb60*/  FMUL.FTZ R65, R65, R96.reuse ;  /* 0x0000006041417220 */ /* 0x080fe20000410000 */
[----:B------:R-:W-:Y:S02]  /*fb70*/  HADD2.F32 R94, -RZ, R67.H0_H0 ;  /* 0x20000043ff5e7230 */ /* 0x000fe40000004100 */
[C---:B------:R-:W-:Y:S01]  /*fb80*/  FFMA.FTZ R98, R47.reuse, R96, -R98 ;  /* 0x000000602f627223 */ /* 0x040fe20000010862 */
[----:B------:R-:W-:Y:S02]  /*fb90*/  HADD2.F32 R90, -RZ, R90.H0_H0 ;  /* 0x2000005aff5a7230 */ /* 0x000fe40000004100 */
[----:B------:R-:W-:Y:S01]  /*fba0*/  FFMA.FTZ R65, R47, R100, R65 ;  /* 0x000000642f417223 */ /* 0x000fe20000010041 */
[----:B------:R-:W-:-:S02]  /*fbb0*/  HADD2.F32 R61, -RZ, R88.H0_H0 ;  /* 0x20000058ff3d7230 */ /* 0x000fc40000004100 */
[C---:B------:R-:W-:Y:S01]  /*fbc0*/  FMUL.FTZ R95, R93.reuse, R89 ;  /* 0x000000595d5f7220 */ /* 0x040fe20000410000 */
[----:B------:R-:W-:Y:S02]  /*fbd0*/  HADD2.F32 R47, -RZ, R88.H1_H1 ;  /* 0x30000058ff2f7230 */ /* 0x000fe40000004100 */
[-C--:B------:R-:W-:Y:S01]  /*fbe0*/  FMUL.FTZ R93, R93, R90.reuse ;  /* 0x0000005a5d5d7220 */ /* 0x080fe20000410000 */
[----:B------:R-:W-:Y:S02]  /*fbf0*/  HADD2.F32 R67, -RZ, R67.H1_H1 ;  /* 0x30000043ff437230 */ /* 0x000fe40000004100 */
[----:B------:R-:W-:Y:S01]  /*fc00*/  FFMA.FTZ R95, R92, R90, -R95 ;  /* 0x0000005a5c5f7223 */ /* 0x000fe2000001085f */
[C---:B------:R-:W-:Y:S01]  /*fc10*/  FMUL.FTZ R96, R94.reuse, R61 ;  /* 0x0000003d5e607220 */ /* 0x040fe20000410000 */
[----:B------:R-:W-:Y:S02]  /*fc20*/  HADD2.F32 R90, -RZ, R101.H0_H0 ;  /* 0x20000065ff5a7230 */ /* 0x000fe40000004100 */
[----:B------:R-:W-:Y:S01]  /*fc30*/  FMUL.FTZ R94, R94, R47 ;  /* 0x0000002f5e5e7220 */ /* 0x000fe20000410000 */
[----:B------:R-:W-:-:S02]  /*fc40*/  HADD2.F32 R88, -RZ, R103.H0_H0 ;  /* 0x20000067ff587230 */ /* 0x000fc40000004100 */
[----:B------:R-:W-:Y:S01]  /*fc50*/  FFMA.FTZ R93, R92, R89, R93 ;  /* 0x000000595c5d7223 */ /* 0x000fe2000001005d */
[C---:B------:R-:W-:Y:S01]  /*fc60*/  FFMA.FTZ R96, R35.reuse, R47, -R96 ;  /* 0x0000002f23607223 */ /* 0x040fe20000010860 */
[----:B------:R-:W-:Y:S01]  /*fc70*/  FFMA.FTZ R94, R35, R61, R94 ;  /* 0x0000003d235e7223 */ /* 0x000fe2000001005e */
[----:B------:R-:W-:Y:S02]  /*fc80*/  HADD2.F32 R64, -RZ, R64.H1_H1 ;  /* 0x30000040ff407230 */ /* 0x000fe40000004100 */
[C---:B------:R-:W-:Y:S01]  /*fc90*/  FMUL.FTZ R92, R67.reuse, R90 ;  /* 0x0000005a435c7220 */ /* 0x040fe20000410000 */
[----:B------:R-:W-:Y:S02]  /*fca0*/  HADD2.F32 R66, -RZ, R66.H1_H1 ;  /* 0x30000042ff427230 */ /* 0x000fe40000004100 */
[-C--:B------:R-:W-:Y:S01]  /*fcb0*/  FMUL.FTZ R100, R67, R88.reuse ;  /* 0x0000005843647220 */ /* 0x080fe20000410000 */
[----:B------:R-:W-:Y:S02]  /*fcc0*/  HADD2.F32 R47, -RZ, R44.H0_H0 ;  /* 0x2000002cff2f7230 */ /* 0x000fe40000004100 */
[----:B------:R-:W-:Y:S01]  /*fcd0*/  FFMA.FTZ R89, R63, R88, -R92 ;  /* 0x000000583f597223 */ /* 0x000fe2000001085c */
[----:B------:R-:W-:-:S02]  /*fce0*/  HADD2.F32 R61, -RZ, R34.H0_H0 ;  /* 0x20000022ff3d7230 */ /* 0x000fc40000004100 */
[----:B------:R-:W-:Y:S01]  /*fcf0*/  FFMA.FTZ R97, R63, R90, R100 ;  /* 0x0000005a3f617223 */ /* 0x000fe20000010064 */
[----:B------:R-:W-:Y:S02]  /*fd00*/  HADD2.F32 R35, -RZ, R32.H0_H0 ;  /* 0x20000020ff237230 */ /* 0x000fe40000004100 */
[----:B------:R-:W-:Y:S01]  /*fd10*/  FMUL.FTZ R63, R64, R47 ;  /* 0x0000002f403f7220 */ /* 0x000fe20000410000 */
[C---:B------:R-:W-:Y:S01]  /*fd20*/  FMUL.FTZ R67, R66.reuse, R61 ;  /* 0x0000003d42437220 */ /* 0x040fe20000410000 */
[----:B------:R-:W-:Y:S01]  /*fd30*/  FMUL.FTZ R66, R66, R33 ;  /* 0x0000002142427220 */ /* 0x000fe20000410000 */
[-C--:B------:R-:W-:Y:S01]  /*fd40*/  FMUL.FTZ R64, R64, R35.reuse ;  /* 0x0000002340407220 */ /* 0x080fe20000410000 */
[----:B------:R-:W-:Y:S01]  /*fd50*/  FFMA.FTZ R63, R60, R35, -R63 ;  /* 0x000000233c3f7223 */ /* 0x000fe2000001083f */
[C---:B------:R-:W-:Y:S01]  /*fd60*/  FFMA.FTZ R34, R62.reuse, R33, -R67 ;  /* 0x000000213e227223 */ /* 0x040fe20000010843 */
        /* <DEDUP_REMOVED lines=12> */
.L_x_6348:
[----:B------:R-:W-:Y:S05]  /*fe30*/  BSYNC B2 ;  /* 0x0000000000027941 */ /* 0x000fea0003800000 */
.L_x_6347:
[----:B------:R-:W-:Y:S04]  /*fe40*/  BSSY B2, `(.L_x_6349) ;  /* 0x0000062000027945 */ /* 0x000fe80003800000 */
        /* <DEDUP_REMOVED lines=9> */
[----:B0-----:R-:W-:Y:S01]  /*fee0*/  SHF.R.U32.HI R61, RZ, 0x10, R29 ;  /* 0x00000010ff3d7819 */ /* 0x001fe2000001161d */
        /* <DEDUP_REMOVED lines=15> */
[----:B------:R-:W-:-:S05]  /*ffe0*/  IADD3 R45, R44, R45, R220 ;  /* 0x0000002d2c2d7210 */ /* 0x000fca0007ffe0dc */
        /* <DEDUP_REMOVED lines=71> */
.L_x_6350:
[----:B------:R-:W-:Y:S05]  /*10460*/  BSYNC B2 ;  /* 0x0000000000027941 */ /* 0x000fea0003800000 */
.L_x_6349:
[----:B------:R-:W-:Y:S05]  /*10470*/  @P2 BRA `(.L_x_6346) ;  /* 0x0000000400802947 */ /* 0x000fea0003800000 */
[----:B--2---:R-:W2:Y:S04]  /*10480*/  LDL R28, [R1+0x5c] ;  /* 0x00005c00011c7983 */ /* 0x004ea80000100800 */
[----:B------:R-:W3:Y:S01]  /*10490*/  LDL R66, [R1+0x7c] ;  /* 0x00007c0001427983 */ /* 0x000ee20000100800 */
[----:B------:R-:W-:Y:S01]  /*104a0*/  SHF.R.U64 R63, R36, 0x10, R37 ;  /* 0x00000010243f7819 */ /* 0x000fe20000001225 */
[----:B------:R-:W-:Y:S01]  /*104b0*/  HADD2.F32 R41, -RZ, R76.H1_H1 ;  /* 0x3000004cff297230 */ /* 0x000fe20000004100 */
[----:B------:R-:W-:Y:S01]  /*104c0*/  SHF.R.U32.HI R43, RZ, 0x10, R25 ;  /* 0x00000010ff2b7819 */ /* 0x000fe20000011619 */
[--C-:B------:R-:W-:Y:S01]  /*104d0*/  HADD2.F32 R42, -RZ, R74.reuse.H1_H1 ;  /* 0x3000004aff2a7230 */ /* 0x100fe20000004100 */
[----:B-1----:R-:W-:Y:S01]  /*104e0*/  SHF.R.U32.HI R44, RZ, 0x10, R37 ;  /* 0x00000010ff2c7819 */ /* 0x002fe20000011625 */
[----:B------:R-:W-:Y:S01]  /*104f0*/  HADD2.F32 R74, -RZ, R74.H0_H0 ;  /* 0x2000004aff4a7230 */ /* 0x000fe20000004100 */
[----:B------:R-:W-:Y:S01]  /*10500*/  SHF.R.U64 R65, R24, 0x10, R25 ;  /* 0x0000001018417819 */ /* 0x000fe20000001219 */
[----:B------:R-:W-:Y:S01]  /*10510*/  HADD2.F32 R76, -RZ, R76.H0_H0 ;  /* 0x2000004cff4c7230 */ /* 0x000fe20000004100 */
[----:B0-----:R-:W-:Y:S01]  /*10520*/  SHF.R.U64 R61, R38, 0x10, R39 ;  /* 0x00000010263d7819 */ /* 0x001fe20000001227 */
[----:B------:R-:W-:Y:S01]  /*10530*/  HADD2.F32 R44, -RZ, R44.H0_H0 ;  /* 0x2000002cff2c7230 */ /* 0x000fe20000004100 */
[----:B------:R-:W-:-:S02]  /*10540*/  SHF.R.U64 R64, R26, 0x10, R27 ;  /* 0x000000101a407819 */ /* 0x000fc4000000121b */
[----:B------:R-:W-:Y:S02]  /*10550*/  SHF.R.U32.HI R45, RZ, 0x10, R39 ;  /* 0x00000010ff2d7819 */ /* 0x000fe40000011627 */
[----:B------:R-:W-:Y:S02]  /*10560*/  SHF.R.U32.HI R47, RZ, 0x10, R27 ;  /* 0x00000010ff2f7819 */ /* 0x000fe4000001161b */
[----:B--2---:R-:W-:-:S04]  /*10570*/  LEA.HI R69, R69, R28, RZ, 0x1d ;  /* 0x0000001c45457211 */ /* 0x004fc800078fe8ff */
[----:B------:R-:W-:Y:S01]  /*10580*/  SHF.R.S32.HI R28, RZ, 0x1f, R69 ;  /* 0x0000001fff1c7819 */ /* 0x000fe20000011445 */
[----:B------:R-:W-:-:S03]  /*10590*/  IMAD.SHL.U32 R29, R69, 0x8, RZ ;  /* 0x00000008451d7824 */ /* 0x000fc600078e00ff */
[----:B------:R-:W-:Y:S02]  /*105a0*/  LEA.HI R69, R28, R69, RZ, 0x3 ;  /* 0x000000451c457211 */ /* 0x000fe400078f18ff */
[----:B------:R-:W-:Y:S02]  /*105b0*/  LOP3.LUT R28, R218, 0x38, R29, 0xf8, !PT ;  /* 0x00000038da1c7812 */ /* 0x000fe400078ef81d */
[----:B------:R-:W-:Y:S02]  /*105c0*/  SHF.L.U32 R69, R69, 0xa, RZ ;  /* 0x0000000a45457819 */ /* 0x000fe400000006ff */
[----:B------:R-:W-:Y:S02]  /*105d0*/  LOP3.LUT R32, R28, R219, RZ, 0x3c, !PT ;  /* 0x000000db1c207212 */ /* 0x000fe400078e3cff */
[----:B------:R-:W-:Y:S01]  /*105e0*/  LOP3.LUT R69, R69, 0x7fffe000, RZ, 0xc0, !PT ;  /* 0x7fffe00045457812 */ /* 0x000fe200078ec0ff */
[----:B---3--:R-:W0:Y:S03]  /*105f0*/  LDS.128 R28, [R66] ;  /* 0x00000000421c7984 */ /* 0x008e260000000c00 */
        /* <DEDUP_REMOVED lines=20> */
[----:B------:R-:W-:Y:S01]  /*10740*/  FMUL.FTZ R42, R37, R36 ;  /* 0x00000024252a7220 */ /* 0x000fe20000410000 */
[----:B------:R-:W-:Y:S02]  /*10750*/  HADD2.F32 R38, -RZ, R34.H0_H0 ;  /* 0x20000022ff267230 */ /* 0x000fe40000004100 */
[-C--:B------:R-:W-:Y:S01]  /*10760*/  FMUL.FTZ R33, R33, R76.reuse ;  /* 0x0000004c21217220 */ /* 0x080fe20000410000 */
[----:B------:R-:W-:Y:S02]  /*10770*/  HADD2.F32 R37, -RZ, R75.H0_H0 ;  /* 0x2000004bff257230 */ /* 0x000fe40000004100 */
[----:B------:R-:W-:Y:S01]  /*10780*/  FFMA.FTZ R76, R24, R76, -R25 ;  /* 0x0000004c184c7223 */ /* 0x000fe20000010819 */
[----:B------:R-:W-:Y:S01]  /*10790*/  FFMA.FTZ R43, R29, R44, R42 ;  /* 0x0000002c1d2b7223 */ /* 0x000fe2000001002a */
[----:B------:R-:W-:-:S02]  /*107a0*/  HADD2.F32 R25, -RZ, R77.H0_H0 ;  /* 0x2000004dff197230 */ /* 0x000fc40000004100 */
[----:B------:R-:W-:Y:S01]  /*107b0*/  FFMA.FTZ R41, R29, R36, -R62 ;  /* 0x000000241d297223 */ /* 0x000fe2000001083e */
        /* <DEDUP_REMOVED lines=44> */
.L_x_6346:
[----:B------:R-:W-:Y:S05]  /*10a80*/  BSYNC B1 ;  /* 0x0000000000017941 */ /* 0x000fea0003800000 */
.L_x_6345:
[----:B---3--:R-:W-:-:S05]  /*10a90*/  VIADD R24, R204, 0x40 ;  /* 0x00000040cc187836 */ /* 0x008fca0000000000 */
[----:B------:R-:W-:-:S13]  /*10aa0*/  ISETP.GE.AND P0, PT, R24, R3, PT ;  /* 0x000000031800720c */ /* 0x000fda0003f06270 */
[----:B------:R-:W-:Y:S05]  /*10ab0*/  @P0 BRA `(.L_x_6326) ;  /* 0x0000001000c40947 */ /* 0x000fea0003800000 */
[----:B------:R-:W3:Y:S01]  /*10ac0*/  LDC R3, c[0x0][0x3f4] ;  /* 0x0000fd00ff037b82 */ /* 0x000ee20000000800 */
[----:B------:R-:W-:Y:S01]  /*10ad0*/  BSSY B1, `(.L_x_6351) ;  /* 0x000006b000017945 */ /* 0x000fe20003800000 */
[----:B0-----:R-:W-:Y:S02]  /*10ae0*/  SHF.R.U32.HI R61, RZ, 0x3, R217 ;  /* 0x00000003ff3d7819 */ /* 0x001fe400000116d9 */
[-C--:B---3--:R-:W-:Y:S02]  /*10af0*/  ISETP.GE.AND P0, PT, R18, R3.reuse, PT ;  /* 0x000000031200720c */ /* 0x088fe40003f06270 */
[-C--:B------:R-:W-:Y:S02]  /*10b00*/  ISETP.GE.AND P1, PT, R206, R3.reuse, PT ;  /* 0x00000003ce00720c */ /* 0x080fe40003f26270 */
[----:B------:R-:W-:-:S09]  /*10b10*/  ISETP.GE.AND P2, PT, R207, R3, PT ;  /* 0x00000003cf00720c */ /* 0x000fd20003f46270 */
[----:B------:R-:W-:Y:S05]  /*10b20*/  @P0 BRA `(.L_x_6352) ;  /* 0x0000000400940947 */ /* 0x000fea0003800000 */
[----:B------:R-:W3:Y:S01]  /*10b30*/  LDL R62, [R1+0x80] ;  /* 0x00008000013e7983 */ /* 0x000ee20000100800 */
[----:B------:R-:W0:Y:S02]  /*10b40*/  S2R R25, SR_TID.X ;  /* 0x0000000000197919 */ /* 0x000e240000002100 */
[----:B0-----:R-:W-:-:S05]  /*10b50*/  VIADD R25, R25, 0xffffff80 ;  /* 0xffffff8019197836 */ /* 0x001fca0000000000 */
[----:B------:R-:W-:-:S04]  /*10b60*/  SHF.R.S32.HI R24, RZ, 0x1f, R25 ;  /* 0x0000001fff187819 */ /* 0x000fc80000011419 */
[----:B------:R-:W-:-:S04]  /*10b70*/  LEA.HI R24, R24, R25, RZ, 0x2 ;  /* 0x0000001918187211 */ /* 0x000fc800078f10ff */
[----:B------:R-:W-:-:S05]  /*10b80*/  LOP3.LUT R24, R24, 0xfffffffc, RZ, 0xc0, !PT ;  /* 0xfffffffc18187812 */ /* 0x000fca00078ec0ff */
[----:B------:R-:W-:-:S05]  /*10b90*/  IMAD.IADD R24, R25, 0x1, -R24 ;  /* 0x0000000119187824 */ /* 0x000fca00078e0a18 */
[----:B------:R-:W-:-:S04]  /*10ba0*/  LEA.HI R24, R3, R24, RZ, 0x1d ;  /* 0x0000001803187211 */ /* 0x000fc800078fe8ff */
[----:B------:R-:W-:Y:S02]  /*10bb0*/  SHF.R.S32.HI R25, RZ, 0x1f, R24 ;  /* 0x0000001fff197819 */ /* 0x000fe40000011418 */
[----:B------:R-:W-:Y:S02]  /*10bc0*/  SHF.L.U32 R26, R24, 0x3, RZ ;  /* 0x00000003181a7819 */ /* 0x000fe400000006ff */
[----:B------:R-:W-:Y:S02]  /*10bd0*/  LEA.HI R25, R25, R24, RZ, 0x3 ;  /* 0x0000001819197211 */ /* 0x000fe400078f18ff */
[----:B------:R-:W-:-:S03]  /*10be0*/  LOP3.LUT R24, R217, 0x38, R26, 0xf8, !PT ;  /* 0x00000038d9187812 */ /* 0x000fc600078ef81a */
[----:B------:R-:W-:Y:S01]  /*10bf0*/  IMAD.SHL.U32 R25, R25, 0x400, RZ ;  /* 0x0000040019197824 */ /* 0x000fe200078e00ff */
[----:B--2---:R-:W-:-:S04]  /*10c00*/  LOP3.LUT R29, R24, R61, RZ, 0x3c, !PT ;  /* 0x0000003d181d7212 */ /* 0x004fc800078e3cff */
[----:B------:R-:W-:-:S04]  /*10c10*/  LOP3.LUT R28, R25, 0x7fffe000, RZ, 0xc0, !PT ;  /* 0x7fffe000191c7812 */ /* 0x000fc800078ec0ff */
[----:B------:R-:W-:-:S05]  /*10c20*/  IADD3 R29, R29, R28, R222 ;  /* 0x0000001c1d1d7210 */ /* 0x000fca0007ffe0de */
[----:B-1----:R-:W-:-:S05]  /*10c30*/  IMAD R32, R29, 0x2, R16 ;  /* 0x000000021d207824 */ /* 0x002fca00078e0210 */
[----:B------:R-:W0:Y:S01]  /*10c40*/  LDS.128 R28, [R32+0x15400] ;  /* 0x01540000201c7984 */ /* 0x000e220000000c00 */
[----:B------:R-:W-:Y:S01]  /*10c50*/  SHF.R.U32.HI R37, RZ, 0x10, R5 ;  /* 0x00000010ff257819 */ /* 0x000fe20000011605 */
[----:B------:R-:W-:Y:S02]  /*10c60*/  HADD2.F32 R38, -RZ, R80.H1_H1 ;  /* 0x30000050ff267230 */ /* 0x000fe40000004100 */
[--C-:B------:R-:W-:Y:S01]  /*10c70*/  HADD2.F32 R40, -RZ, R78.reuse.H1_H1 ;  /* 0x3000004eff287230 */ /* 0x100fe20000004100 */
[----:B------:R-:W-:Y:S02]  /*10c80*/  SHF.R.U64 R60, R48, 0x10, R49 ;  /* 0x00000010303c7819 */ /* 0x000fe40000001231 */
[----:B------:R-:W-:Y:S01]  /*10c90*/  SHF.R.U64 R47, R4, 0x10, R5 ;  /* 0x00000010042f7819 */ /* 0x000fe20000001205 */
[----:B------:R-:W-:Y:S01]  /*10ca0*/  HADD2.F32 R37, -RZ, R37.H0_H0 ;  /* 0x20000025ff257230 */ /* 0x000fe20000004100 */
[----:B------:R-:W-:Y:S01]  /*10cb0*/  SHF.R.U32.HI R49, RZ, 0x10, R49 ;  /* 0x00000010ff317819 */ /* 0x000fe20000011631 */
[----:B------:R-:W-:-:S02]  /*10cc0*/  HADD2.F32 R78, -RZ, R78.H0_H0 ;  /* 0x2000004eff4e7230 */ /* 0x000fc40000004100 */
[----:B------:R-:W-:Y:S01]  /*10cd0*/  HADD2.F32 R80, -RZ, R80.H0_H0 ;  /* 0x20000050ff507230 */ /* 0x000fe20000004100 */
[--C-:B------:R-:W-:Y:S02]  /*10ce0*/  SHF.R.U64 R48, R50, 0x10, R51.reuse ;  /* 0x0000001032307819 */ /* 0x100fe40000001233 */
[----:B------:R-:W-:Y:S02]  /*10cf0*/  SHF.R.U32.HI R50, RZ, 0x10, R51 ;  /* 0x00000010ff327819 */ /* 0x000fe40000011633 */
[--C-:B------:R-:W-:Y:S02]  /*10d00*/  SHF.R.U32.HI R41, RZ, 0x10, R7.reuse ;  /* 0x00000010ff297819 */ /* 0x100fe40000011607 */
[----:B------:R-:W-:Y:S01]  /*10d10*/  SHF.R.U64 R45, R6, 0x10, R7 ;  /* 0x00000010062d7819 */ /* 0x000fe20000001207 */
[--C-:B0-----:R-:W-:Y:S02]  /*10d20*/  HADD2.F32 R33, -RZ, R29.reuse.H0_H0 ;  /* 0x2000001dff217230 */ /* 0x101fe40000004100 */
[----:B------:R-:W-:-:S02]  /*10d30*/  HADD2.F32 R34, -RZ, R29.H1_H1 ;  /* 0x3000001dff227230 */ /* 0x000fc40000004100 */
[----:B------:R-:W-:Y:S02]  /*10d40*/  HADD2.F32 R29, -RZ, R28.H0_H0 ;  /* 0x2000001cff1d7230 */ /* 0x000fe40000004100 */
[C---:B------:R-:W-:Y:S01]  /*10d50*/  FMUL.FTZ R42, R33.reuse, R40 ;  /* 0x00000028212a7220 */ /* 0x040fe20000410000 */
[----:B------:R-:W-:Y:S01]  /*10d60*/  FMUL.FTZ R44, R33, R38 ;  /* 0x00000026212c7220 */ /* 0x000fe20000410000 */
[----:B------:R-:W-:Y:S02]  /*10d70*/  HADD2.F32 R33, -RZ, R49.H0_H0 ;  /* 0x20000031ff217230 */ /* 0x000fe40000004100 */
[----:B------:R-:W-:Y:S02]  /*10d80*/  HADD2.F32 R35, -RZ, R30.H0_H0 ;  /* 0x2000001eff237230 */ /* 0x000fe40000004100 */
[--C-:B------:R-:W-:Y:S02]  /*10d90*/  HADD2.F32 R36, -RZ, R31.reuse.H0_H0 ;  /* 0x2000001fff247230 */ /* 0x100fe40000004100 */
[----:B------:R-:W-:-:S02]  /*10da0*/  HADD2.F32 R31, -RZ, R31.H1_H1 ;  /* 0x3000001fff1f7230 */ /* 0x000fc40000004100 */
[----:B------:R-:W-:Y:S02]  /*10db0*/  HADD2.F32 R28, -RZ, R28.H1_H1 ;  /* 0x3000001cff1c7230 */ /* 0x000fe40000004100 */
[----:B------:R-:W-:Y:S01]  /*10dc0*/  HADD2.F32 R30, -RZ, R30.H1_H1 ;  /* 0x3000001eff1e7230 */ /* 0x000fe20000004100 */
[----:B---3--:R-:W0:Y:S02]  /*10dd0*/  LDS.128 R24, [R62] ;  /* 0x000000003e187984 */ /* 0x008e240000000c00 */
[--C-:B0-----:R-:W-:Y:S02]  /*10de0*/  HADD2.F32 R5, -RZ, R25.reuse.H0_H0 ;  /* 0x20000019ff057230 */ /* 0x101fe40000004100 */
[----:B------:R-:W-:Y:S02]  /*10df0*/  HADD2.F32 R25, -RZ, R25.H1_H1 ;  /* 0x30000019ff197230 */ /* 0x000fe40000004100 */
[----:B------:R-:W-:Y:S02]  /*10e00*/  HADD2.F32 R4, -RZ, R24.H0_H0 ;  /* 0x20000018ff047230 */ /* 0x000fe40000004100 */
[C---:B------:R-:W-:Y:S01]  /*10e10*/  FFMA.FTZ R42, R5.reuse, R38, -R42 ;  /* 0x00000026052a7223 */ /* 0x040fe2000001082a */
[----:B------:R-:W-:Y:S01]  /*10e20*/  FFMA.FTZ R44, R5, R40, R44 ;  /* 0x00000028052c7223 */ /* 0x000fe2000001002c */
[C---:B------:R-:W-:Y:S01]  /*10e30*/  FMUL.FTZ R38, R34.reuse, R37 ;  /* 0x0000002522267220 */ /* 0x040fe20000410000 */
[C---:B------:R-:W-:Y:S01]  /*10e40*/  FMUL.FTZ R5, R29.reuse, R78 ;  /* 0x0000004e1d057220 */ /* 0x040fe20000410000 */
[-C--:B------:R-:W-:Y:S01]  /*10e50*/  FMUL.FTZ R29, R29, R80.reuse ;  /* 0x000000501d1d7220 */ /* 0x080fe20000410000 */
[-C--:B------:R-:W-:Y:S01]  /*10e60*/  FMUL.FTZ R34, R34, R33.reuse ;  /* 0x0000002122227220 */ /* 0x080fe20000410000 */
[----:B------:R-:W-:Y:S01]  /*10e70*/  FFMA.FTZ R39, R25, R33, -R38 ;  /* 0x0000002119277223 */ /* 0x000fe20000010826 */
[----:B------:R-:W-:Y:S01]  /*10e80*/  FFMA.FTZ R80, R4, R80, -R5 ;  /* 0x0000005004507223 */ /* 0x000fe20000010805 */
[----:B------:R-:W-:-:S02]  /*10e90*/  HADD2.F32 R33, -RZ, R79.H0_H0 ;  /* 0x2000004fff217230 */ /* 0x000fc40000004100 */
[--C-:B------:R-:W-:Y:S02]  /*10ea0*/  HADD2.F32 R5, -RZ, R81.reuse.H0_H0 ;  /* 0x20000051ff057230 */ /* 0x100fe40000004100 */
[----:B------:R-:W-:Y:S02]  /*10eb0*/  HADD2.F32 R81, -RZ, R81.H1_H1 ;  /* 0x30000051ff517230 */ /* 0x000fe40000004100 */
[----:B------:R-:W-:Y:S02]  /*10ec0*/  HADD2.F32 R79, -RZ, R79.H1_H1 ;  /* 0x3000004fff4f7230 */ /* 0x000fe40000004100 */
[----:B------:R-:W-:Y:S01]  /*10ed0*/  FFMA.FTZ R37, R25, R37, R34 ;  /* 0x0000002519257223 */ /* 0x000fe20000010022 */
[----:B------:R-:W-:Y:S02]  /*10ee0*/  HADD2.F32 R6, -RZ, R26.H0_H0 ;  /* 0x2000001aff067230 */ /* 0x000fe40000004100 */
[----:B------:R-:W-:Y:S01]  /*10ef0*/  FFMA.FTZ R78, R4, R78, R29 ;  /* 0x0000004e044e7223 */ /* 0x000fe2000001001d */
[----:B------:R-:W-:-:S02]  /*10f00*/  HADD2.F32 R7, -RZ, R27.H0_H0 ;  /* 0x2000001bff077230 */ /* 0x000fc40000004100 */
[C---:B------:R-:W-:Y:S01]  /*10f10*/  FMUL.FTZ R25, R35.reuse, R33 ;  /* 0x0000002123197220 */ /* 0x040fe20000410000 */
[----:B------:R-:W-:Y:S01]  /*10f20*/  FMUL.FTZ R29, R35, R5 ;  /* 0x00000005231d7220 */ /* 0x000fe20000410000 */
[----:B------:R-:W-:Y:S02]  /*10f30*/  HADD2.F32 R34, -RZ, R41.H0_H0 ;  /* 0x20000029ff227230 */ /* 0x000fe40000004100 */
[C---:B------:R-:W-:Y:S01]  /*10f40*/  FMUL.FTZ R38, R36.reuse, R79 ;  /* 0x0000004f24267220 */ /* 0x040fe20000410000 */
[----:B------:R-:W-:Y:S02]  /*10f50*/  HADD2.F32 R4, -RZ, R50.H0_H0 ;  /* 0x20000032ff047230 */ /* 0x000fe40000004100 */
[----:B------:R-:W-:Y:S01]  /*10f60*/  FMUL.FTZ R40, R36, R81 ;  /* 0x0000005124287220 */ /* 0x000fe20000410000 */
[----:B------:R-:W-:Y:S02]  /*10f70*/  HADD2.F32 R27, -RZ, R27.H1_H1 ;  /* 0x3000001bff1b7230 */ /* 0x000fe40000004100 */
[C---:B------:R-:W-:Y:S01]  /*10f80*/  FFMA.FTZ R35, R6.reuse, R5, -R25 ;  /* 0x0000000506237223 */ /* 0x040fe20000010819 */
[----:B------:R-:W-:Y:S01]  /*10f90*/  FFMA.FTZ R36, R6, R33, R29 ;  /* 0x0000002106247223 */ /* 0x000fe2000001001d */
[----:B------:R-:W-:Y:S01]  /*10fa0*/  FMUL.FTZ R6, R31, R34 ;  /* 0x000000221f067220 */ /* 0x000fe20000410000 */
[C---:B------:R-:W-:Y:S01]  /*10fb0*/  FFMA.FTZ R38, R7.reuse, R81, -R38 ;  /* 0x0000005107267223 */ /* 0x040fe20000010826 */
[----:B------:R-:W-:Y:S01]  /*10fc0*/  FFMA.FTZ R40, R7, R79, R40 ;  /* 0x0000004f07287223 */ /* 0x000fe20000010028 */
[----:B------:R-:W-:Y:S01]  /*10fd0*/  FMUL.FTZ R46, R31, R4 ;  /* 0x000000041f2e7220 */ /* 0x000fe20000410000 */
[----:B------:R-:W-:-:S02]  /*10fe0*/  HADD2.F32 R25, -RZ, R47.H0_H0 ;  /* 0x2000002fff197230 */ /* 0x000fc40000004100 */
[----:B------:R-:W-:Y:S02]  /*10ff0*/  HADD2.F32 R29, -RZ, R45.H0_H0 ;  /* 0x2000002dff1d7230 */ /* 0x000fe40000004100 */
[----:B------:R-:W-:Y:S02]  /*11000*/  HADD2.F32 R5, -RZ, R60.H0_H0 ;  /* 0x2000003cff057230 */ /* 0x000fe40000004100 */
[----:B------:R-:W-:Y:S02]  /*11010*/  HADD2.F32 R7, -RZ, R48.H0_H0 ;  /* 0x20000030ff077230 */ /* 0x000fe40000004100 */
[C---:B------:R-:W-:Y:S01]  /*11020*/  FFMA.FTZ R43, R27.reuse, R4, -R6 ;  /* 0x000000041b2b7223 */ /* 0x040fe20000010806 */
[----:B------:R-:W-:Y:S02]  /*11030*/  HADD2.F32 R24, -RZ, R24.H1_H1 ;  /* 0x30000018ff187230 */ /* 0x000fe40000004100 */
[----:B------:R-:W-:Y:S01]  /*11040*/  FFMA.FTZ R45, R27, R34, R46 ;  /* 0x000000221b2d7223 */ /* 0x000fe2000001002e */
[----:B------:R-:W-:-:S02]  /*11050*/  HADD2.F32 R26, -RZ, R26.H1_H1 ;  /* 0x3000001aff1a7230 */ /* 0x000fc40000004100 */
        /* <DEDUP_REMOVED lines=13> */
[----:B------:R-:W-:Y:S02]  /*11130*/  F2FP.F16.F32.PACK_AB R25, R37, R44 ;  /* 0x0000002c2519723e */ /* 0x000fe400000000ff */
[----:B------:R-:W-:Y:S02]  /*11140*/  F2FP.F16.F32.PACK_AB R24, R33, R78 ;  /* 0x0000004e2118723e */ /* 0x000fe400000000ff */
[----:B------:R-:W-:Y:S01]  /*11150*/  F2FP.F16.F32.PACK_AB R26, R29, R36 ;  /* 0x000000241d1a723e */ /* 0x000fe200000000ff */
[----:B------:R0:W-:Y:S04]  /*11160*/  STS.128 [R62], R4 ;  /* 0x000000043e007388 */ /* 0x0001e80000000c00 */
[----:B------:R0:W-:Y:S02]  /*11170*/  STS.128 [R32+0x15400], R24 ;  /* 0x0154001820007388 */ /* 0x0001e40000000c00 */
.L_x_6352:
[----:B------:R-:W-:Y:S05]  /*11180*/  BSYNC B1 ;  /* 0x0000000000017941 */ /* 0x000fea0003800000 */
.L_x_6351:
[----:B------:R-:W-:Y:S04]  /*11190*/  BSSY B1, `(.L_x_6353) ;  /* 0x0000062000017945 */ /* 0x000fe80003800000 */
[----:B------:R-:W-:Y:S05]  /*111a0*/  @P1 BRA `(.L_x_6354) ;  /* 0x0000000400801947 */ /* 0x000fea0003800000 */
[----:B0-----:R-:W3:Y:S04]  /*111b0*/  LDL R4, [R1+0x58] ;  /* 0x0000580001047983 */ /* 0x001ee80000100800 */
[----:B-1----:R-:W4:Y:S01]  /*111c0*/  LDL R46, [R1+0x78] ;  /* 0x00007800012e7983 */ /* 0x002f220000100800 */
[----:B--2---:R-:W-:Y:S01]  /*111d0*/  SHF.R.U32.HI R35, RZ, 0x10, R9 ;  /* 0x00000010ff237819 */ /* 0x004fe20000011609 */
[----:B------:R-:W-:Y:S01]  /*111e0*/  HADD2.F32 R33, -RZ, R72.H1_H1 ;  /* 0x30000048ff217230 */ /* 0x000fe20000004100 */
[--C-:B------:R-:W-:Y:S01]  /*111f0*/  SHF.R.U64 R45, R52, 0x10, R53.reuse ;  /* 0x00000010342d7819 */ /* 0x100fe20000001235 */
[--C-:B------:R-:W-:Y:S01]  /*11200*/  HADD2.F32 R34, -RZ, R70.reuse.H1_H1 ;  /* 0x30000046ff227230 */ /* 0x100fe20000004100 */
        /* <DEDUP_REMOVED lines=9> */
[----:B---3--:R-:W-:-:S04]  /*112a0*/  LEA.HI R4, R3, R4, RZ, 0x1d ;  /* 0x0000000403047211 */ /* 0x008fc800078fe8ff */
[----:B------:R-:W-:Y:S01]  /*112b0*/  SHF.R.S32.HI R5, RZ, 0x1f, R4 ;  /* 0x0000001fff057819 */ /* 0x000fe20000011404 */
[----:B------:R-:W-:-:S03]  /*112c0*/  IMAD.SHL.U32 R6, R4, 0x8, RZ ;  /* 0x0000000804067824 */ /* 0x000fc600078e00ff */
[----:B------:R-:W-:Y:S02]  /*112d0*/  LEA.HI R5, R5, R4, RZ, 0x3 ;  /* 0x0000000405057211 */ /* 0x000fe400078f18ff */
[----:B------:R-:W-:-:S03]  /*112e0*/  LOP3.LUT R4, R217, 0x38, R6, 0xf8, !PT ;  /* 0x00000038d9047812 */ /* 0x000fc600078ef806 */
[----:B------:R-:W-:Y:S01]  /*112f0*/  IMAD.SHL.U32 R5, R5, 0x400, RZ ;  /* 0x0000040005057824 */ /* 0x000fe200078e00ff */
[----:B------:R-:W-:-:S04]  /*11300*/  LOP3.LUT R25, R4, R61, RZ, 0x3c, !PT ;  /* 0x0000003d04197212 */ /* 0x000fc800078e3cff */
[----:B------:R-:W-:Y:S02]  /*11310*/  LOP3.LUT R24, R5, 0x7fffe000, RZ, 0xc0, !PT ;  /* 0x7fffe00005187812 */ /* 0x000fe400078ec0ff */
[----:B----4-:R-:W0:Y:S02]  /*11320*/  LDS.128 R4, [R46] ;  /* 0x000000002e047984 */ /* 0x010e240000000c00 */
        /* <DEDUP_REMOVED lines=12> */
[CC--:B------:R-:W-:Y:S01]  /*113f0*/  FMUL.FTZ R37, R29.reuse, R34.reuse ;  /* 0x000000221d257220 */ /* 0x0c0fe20000410000 */
[----:B------:R-:W-:Y:S01]  /*11400*/  FMUL.FTZ R39, R29, R33 ;  /* 0x000000211d277220 */ /* 0x000fe20000410000 */
        /* <DEDUP_REMOVED lines=16> */
[----:B------:R-:W-:Y:S01]  /*11510*/  FFMA.FTZ R34, R9, R35, R30 ;  /* 0x0000002309227223 */ /* 0x000fe2000001001e */
[----:B------:R-:W-:Y:S02]  /*11520*/  HADD2.F32 R73, -RZ, R73.H1_H1 ;  /* 0x30000049ff497230 */ /* 0x000fe40000004100 */
[-C--:B------:R-:W-:Y:S01]  /*11530*/  FMUL.FTZ R9, R31, R8.reuse ;  /* 0x000000081f097220 */ /* 0x080fe20000410000 */
[----:B------:R-:W-:Y:S02]  /*11540*/  HADD2.F32 R30, -RZ, R38.H0_H0 ;  /* 0x20000026ff1e7230 */ /* 0x000fe40000004100 */
[----:B------:R-:W-:Y:S01]  /*11550*/  FFMA.FTZ R31, R10, R8, -R5 ;  /* 0x000000080a1f7223 */ /* 0x000fe20000010805 */
[C---:B------:R-:W-:Y:S01]  /*11560*/  FMUL.FTZ R38, R32.reuse, R71 ;  /* 0x0000004720267220 */ /* 0x040fe20000410000 */
[----:B------:R-:W-:Y:S02]  /*11570*/  HADD2.F32 R27, -RZ, R27.H1_H1 ;  /* 0x3000001bff1b7230 */ /* 0x000fe40000004100 */
[----:B------:R-:W-:Y:S01]  /*11580*/  FMUL.FTZ R32, R32, R73 ;  /* 0x0000004920207220 */ /* 0x000fe20000410000 */
[----:B------:R-:W-:-:S02]  /*11590*/  HADD2.F32 R8, -RZ, R54.H0_H0 ;  /* 0x20000036ff087230 */ /* 0x000fc40000004100 */
[C---:B------:R-:W-:Y:S01]  /*115a0*/  FFMA.FTZ R38, R11.reuse, R73, -R38 ;  /* 0x000000490b267223 */ /* 0x040fe20000010826 */
[----:B------:R-:W-:Y:S02]  /*115b0*/  HADD2.F32 R24, -RZ, R24.H1_H1 ;  /* 0x30000018ff187230 */ /* 0x000fe40000004100 */
[----:B------:R-:W-:Y:S01]  /*115c0*/  FFMA.FTZ R32, R11, R71, R32 ;  /* 0x000000470b207223 */ /* 0x000fe20000010020 */
        /* <DEDUP_REMOVED lines=30> */
.L_x_6354:
[----:B------:R-:W-:Y:S05]  /*117b0*/  BSYNC B1 ;  /* 0x0000000000017941 */ /* 0x000fea0003800000 */
.L_x_6353:
[----:B------:R-:W-:Y:S05]  /*117c0*/  @P2 BRA `(.L_x_6326) ;  /* 0x0000000400802947 */ /* 0x000fea0003800000 */
[----:B0--3--:R-:W3:Y:S04]  /*117d0*/  LDL R4, [R1+0x5c] ;  /* 0x00005c0001047983 */ /* 0x009ee80000100800 */
[----:B------:R-:W4:Y:S01]  /*117e0*/  LDL R41, [R1+0x74] ;  /* 0x0000740001297983 */ /* 0x000f220000100800 */
[--C-:B------:R-:W-:Y:S01]  /*117f0*/  SHF.R.U64 R40, R56, 0x10, R57.reuse ;  /* 0x0000001038287819 */ /* 0x100fe20000001239 */
[--C-:B--2---:R-:W-:Y:S01]  /*11800*/  HADD2.F32 R29, -RZ, R21.reuse.H1_H1 ;  /* 0x30000015ff1d7230 */ /* 0x104fe20000004100 */
        /* <DEDUP_REMOVED lines=22> */
[----:B------:R-:W-:-:S05]  /*11970*/  IADD3 R3, R3, R8, R222 ;  /* 0x0000000803037210 */ /* 0x000fca0007ffe0de */
[----:B------:R-:W-:-:S05]  /*11980*/  IMAD R3, R3, 0x2, R16 ;  /* 0x0000000203037824 */ /* 0x000fca00078e0210 */
[----:B------:R-:W2:Y:S01]  /*11990*/  LDS.128 R8, [R3+0x15400] ;  /* 0x0154000003087984 */ /* 0x000ea20000000c00 */
[--C-:B0-----:R-:W-:Y:S02]  /*119a0*/  HADD2.F32 R12, -RZ, R5.reuse.H0_H0 ;  /* 0x20000005ff0c7230 */ /* 0x101fe40000004100 */
        /* <DEDUP_REMOVED lines=8> */
[C---:B-1----:R-:W-:Y:S01]  /*11a30*/  FMUL.FTZ R33, R24.reuse, R31 ;  /* 0x0000001f18217220 */ /* 0x042fe20000410000 */
[-C--:B------:R-:W-:Y:S01]  /*11a40*/  FMUL.FTZ R35, R24, R29.reuse ;  /* 0x0000001d18237220 */ /* 0x080fe20000410000 */
[----:B------:R-:W-:Y:S02]  /*11a50*/  HADD2.F32 R24, -RZ, R56.H0_H0 ;  /* 0x20000038ff187230 */ /* 0x000fe40000004100 */
[----:B------:R-:W-:Y:S01]  /*11a60*/  FMUL.FTZ R32, R25, R30 ;  /* 0x0000001e19207220 */ /* 0x000fe20000410000 */
[C---:B------:R-:W-:Y:S01]  /*11a70*/  FFMA.FTZ R33, R12.reuse, R29, -R33 ;  /* 0x0000001d0c217223 */ /* 0x040fe20000010821 */
[----:B------:R-:W-:Y:S01]  /*11a80*/  FFMA.FTZ R35, R12, R31, R35 ;  /* 0x0000001f0c237223 */ /* 0x000fe20000010023 */
[----:B------:R-:W-:Y:S01]  /*11a90*/  FMUL.FTZ R12, R9, R28 ;  /* 0x0000001c090c7220 */ /* 0x000fe20000410000 */
[----:B------:R-:W-:Y:S01]  /*11aa0*/  FMUL.FTZ R34, R25, R24 ;  /* 0x0000001819227220 */ /* 0x000fe20000410000 */
[----:B------:R-:W-:Y:S01]  /*11ab0*/  FMUL.FTZ R25, R9, R0 ;  /* 0x0000000009197220 */ /* 0x000fe20000410000 */
[----:B------:R-:W-:-:S02]  /*11ac0*/  HADD2.F32 R27, -RZ, R11.H0_H0 ;  /* 0x2000000bff1b7230 */ /* 0x000fc40000004100 */
[----:B------:R-:W-:Y:S01]  /*11ad0*/  FFMA.FTZ R32, R13, R24, -R32 ;  /* 0x000000180d207223 */ /* 0x000fe20000010820 */
[----:B------:R-:W-:Y:S02]  /*11ae0*/  HADD2.F32 R9, -RZ, R68.H0_H0 ;  /* 0x20000044ff097230 */ /* 0x000fe40000004100 */
[C---:B------:R-:W-:Y:S01]  /*11af0*/  FFMA.FTZ R25, R5.reuse, R28, R25 ;  /* 0x0000001c05197223 */ /* 0x040fe20000010019 */
[----:B------:R-:W-:Y:S02]  /*11b00*/  HADD2.F32 R26, -RZ, R10.H0_H0 ;  /* 0x2000000aff1a7230 */ /* 0x000fe40000004100 */
[----:B------:R-:W-:Y:S01]  /*11b10*/  FFMA.FTZ R24, R5, R0, -R12 ;  /* 0x0000000005187223 */ /* 0x000fe2000001080c */
[----:B------:R-:W-:Y:S02]  /*11b20*/  HADD2.F32 R68, -RZ, R68.H1_H1 ;  /* 0x30000044ff447230 */ /* 0x000fe40000004100 */
[----:B------:R-:W-:Y:S01]  /*11b30*/  FMUL.FTZ R28, R27, R20 ;  /* 0x000000141b1c7220 */ /* 0x000fe20000410000 */
[----:B------:R-:W-:-:S02]  /*11b40*/  HADD2.F32 R11, -RZ, R11.H1_H1 ;  /* 0x3000000bff0b7230 */ /* 0x000fc40000004100 */
[----:B------:R-:W-:Y:S01]  /*11b50*/  FFMA.FTZ R34, R13, R30, R34 ;  /* 0x0000001e0d227223 */ /* 0x000fe20000010022 */
[C---:B------:R-:W-:Y:S01]  /*11b60*/  FMUL.FTZ R5, R26.reuse, R21 ;  /* 0x000000151a057220 */ /* 0x040fe20000410000 */
[----:B------:R-:W-:Y:S02]  /*11b70*/  HADD2.F32 R12, -RZ, R36.H0_H0 ;  /* 0x20000024ff0c7230 */ /* 0x000fe40000004100 */
[----:B------:R-:W-:Y:S01]  /*11b80*/  FMUL.FTZ R27, R27, R68 ;  /* 0x000000441b1b7220 */ /* 0x000fe20000410000 */
[----:B------:R-:W-:Y:S02]  /*11b90*/  HADD2.F32 R0, -RZ, R58.H0_H0 ;  /* 0x2000003aff007230 */ /* 0x000fe40000004100 */
[-C--:B------:R-:W-:Y:S01]  /*11ba0*/  FMUL.FTZ R13, R26, R9.reuse ;  /* 0x000000091a0d7220 */ /* 0x080fe20000410000 */
[C---:B------:R-:W-:Y:S01]  /*11bb0*/  FFMA.FTZ R26, R14.reuse, R9, -R5 ;  /* 0x000000090e1a7223 */ /* 0x040fe20000010805 */
[----:B------:R-:W-:Y:S01]  /*11bc0*/  FFMA.FTZ R27, R15, R20, R27 ;  /* 0x000000140f1b7223 */ /* 0x000fe2000001001b */
[C---:B------:R-:W-:Y:S01]  /*11bd0*/  FMUL.FTZ R30, R11.reuse, R12 ;  /* 0x0000000c0b1e7220 */ /* 0x040fe20000410000 */
[----:B------:R-:W-:Y:S01]  /*11be0*/  FFMA.FTZ R14, R14, R21, R13 ;  /* 0x000000150e0e7223 */ /* 0x000fe2000001000d */
[----:B------:R-:W-:Y:S01]  /*11bf0*/  FMUL.FTZ R20, R11, R0 ;  /* 0x000000000b147220 */ /* 0x000fe20000410000 */
[----:B------:R-:W-:-:S02]  /*11c00*/  HADD2.F32 R8, -RZ, R8.H1_H1 ;  /* 0x30000008ff087230 */ /* 0x000fc40000004100 */
[C---:B------:R-:W-:Y:S01]  /*11c10*/  FFMA.FTZ R29, R7.reuse, R0, -R30 ;  /* 0x00000000071d7223 */ /* 0x040fe2000001081e */
[----:B------:R-:W-:Y:S02]  /*11c20*/  HADD2.F32 R10, -RZ, R10.H1_H1 ;  /* 0x3000000aff0a7230 */ /* 0x000fe40000004100 */
[----:B------:R-:W-:Y:S01]  /*11c30*/  FFMA.FTZ R20, R7, R12, R20 ;  /* 0x0000000c07147223 */ /* 0x000fe20000010014 */
[----:B------:R-:W-:Y:S02]  /*11c40*/  HADD2.F32 R11, -RZ, R38.H0_H0 ;  /* 0x20000026ff0b7230 */ /* 0x000fe40000004100 */
[----:B------:R-:W-:Y:S01]  /*11c50*/  FFMA.FTZ R28, R15, R68, -R28 ;  /* 0x000000440f1c7223 */ /* 0x000fe2000001081c */
[----:B------:R-:W-:Y:S02]  /*11c60*/  HADD2.F32 R13, -RZ, R37.H0_H0 ;  /* 0x20000025ff0d7230 */ /* 0x000fe40000004100 */
        /* <DEDUP_REMOVED lines=22> */
.L_x_6326:
[----:B------:R-:W-:Y:S05]  /*11dd0*/  BSYNC B0 ;  /* 0x0000000000007941 */ /* 0x000fea0003800000 */
.L_x_6304:
        /* <DEDUP_REMOVED lines=8> */
.L_x_6302:
[----:B01-3--:R-:W3:Y:S02]  /*11e60*/  LDL R0, [R1+0x44] ;  /* 0x0000440001007983 */ /* 0x00bee40000100800 */
[----:B---3--:R-:W-:-:S13]  /*11e70*/  R2UR UR4, R0 ;  /* 0x00000000000472ca */ /* 0x008fda00000e0000 */
[----:B------:R-:W-:-:S05]  /*11e80*/  IMAD.U32 R0, RZ, RZ, UR4 ;  /* 0x00000004ff007e24 */ /* 0x000fca000f8e00ff */
[----:B------:R-:W-:-:S13]  /*11e90*/  ISETP.NE.AND P0, PT, R0, 0x3, PT ;  /* 0x000000030000780c */ /* 0x000fda0003f05270 */
[----:B------:R-:W-:Y:S05]  /*11ea0*/  @!P0 BRA `(.L_x_6355) ;  /* 0x0000000000048947 */ /* 0x000fea0003800000 */
[----:B------:R-:W-:Y:S01]  /*11eb0*/  BPT.TRAP 0x1 ;  /* 0x000000040000795c */ /* 0x000fe20000300000 */
.L_x_6355:
[----:B------:R-:W-:Y:S02]  /*11ec0*/  LEA R0, R205, R16, 0x3 ;  /* 0x00000010cd007211 */ /* 0x000fe400078e18ff */
[----:B----4-:R-:W-:-:S04]  /*11ed0*/  SHF.L.U32 R3, R208, 0x1f, RZ ;  /* 0x0000001fd0037819 */ /* 0x010fc800000006ff */
[----:B------:R0:W1:Y:S01]  /*11ee0*/  SYNCS.PHASECHK.TRANS64.TRYWAIT P2, [R0+URZ+0x36830], R3 ;  /* 0x03683003000075a7 */ /* 0x000062000804017f */
[----:B------:R-:W-:Y:S05]  /*11ef0*/  @!P0 BRA `(.L_x_6356) ;  /* 0x0000000000048947 */ /* 0x000fea0003800000 */
[----:B------:R-:W-:Y:S01]  /*11f00*/  BPT.TRAP 0x1 ;  /* 0x000000040000795c */ /* 0x000fe20000300000 */
.L_x_6356:
[----:B--2---:R-:W2:Y:S02]  /*11f10*/  S2R R4, SR_TID.X ;  /* 0x0000000000047919 */ /* 0x004ea40000002100 */
[----:B--2---:R-:W-:-:S04]  /*11f20*/  LOP3.LUT R4, R4, 0x7f, RZ, 0xc0, !PT ;  /* 0x0000007f04047812 */ /* 0x004fc800078ec0ff */
[----:B------:R-:W-:Y:S01]  /*11f30*/  ISETP.NE.AND P1, PT, R4, RZ, PT ;  /* 0x000000ff0400720c */ /* 0x000fe20003f25270 */
[----:B-1----:R-:W-:-:S12]  /*11f40*/  @P2 BRA `(.L_x_6357) ;  /* 0x0000000000082947 */ /* 0x002fd80003800000 */
[----:B------:R-:W1:Y:S02]  /*11f50*/  SYNCS.PHASECHK.TRANS64.TRYWAIT P2, [R0+URZ+0x36830], R3 ;  /* 0x03683003000075a7 */ /* 0x000e64000804017f */
[----:B-1----:R-:W-:Y:S05]  /*11f60*/  @!P2 BRA `(.L_x_6358) ;  /* 0x000001cc00e0a947 */ /* 0x002fea0003800000 */
.L_x_6357:
        /* <DEDUP_REMOVED lines=17> */
[----:B------:R-:W-:Y:S01]  /*12080*/  R2UR UR23, R7 ;  /* 0x00000000071772ca */ /* 0x000fe200000e0000 */
[----:B------:R-:W-:Y:S01]  /*12090*/  IMAD.U32 R11, RZ, RZ, UR5 ;  /* 0x00000005ff0b7e24 */ /* 0x000fe2000f8e00ff */
[----:B------:R-:W-:Y:S01]  /*120a0*/  UMOV UR9, UR27 ;  /* 0x0000001b00097c82 */ /* 0x000fe20008000000 */
[----:B------:R-:W-:Y:S01]  /*120b0*/  IMAD R2, R205, 0xa80, R221 ;  /* 0x00000a80cd027824 */ /* 0x000fe200078e02dd */
[----:B------:R-:W-:Y:S01]  /*120c0*/  R2UR UR7, R3 ;  /* 0x00000000030772ca */ /* 0x000fe200000e0000 */
[----:B------:R-:W-:Y:S01]  /*120d0*/  IMAD.MOV.U32 R9, RZ, RZ, 0x40000040 ;  /* 0x40000040ff097424 */ /* 0x000fe200078e00ff */
[----:B------:R-:W-:Y:S01]  /*120e0*/  UMOV UR4, UR24 ;  /* 0x0000001800047c82 */ /* 0x000fe20008000000 */
[C---:B------:R-:W-:Y:S01]  /*120f0*/  VIADD R6, R2.reuse, 0x100 ;  /* 0x0000010002067836 */ /* 0x040fe20000000000 */
[C---:B------:R-:W-:Y:S01]  /*12100*/  R2UR UR6, R2.reuse ;  /* 0x00000000020672ca */ /* 0x040fe200000e0000 */
[----:B------:R-:W-:Y:S01]  /*12110*/  UMOV UR26, UR4 ;  /* 0x00000004001a7c82 */ /* 0x000fe20008000000 */
[----:B------:R-:W-:Y:S01]  /*12120*/  IADD3 R4, R2, 0x80, RZ ;  /* 0x0000008002047810 */ /* 0x000fe20007ffe0ff */
[----:B------:R-:W-:Y:S01]  /*12130*/  UMOV UR16, UR26 ;  /* 0x0000001a00107c82 */ /* 0x000fe20008000000 */
[----:B------:R-:W-:Y:S01]  /*12140*/  R2UR UR22, R6 ;  /* 0x00000000061672ca */ /* 0x000fe200000e0000 */
[----:B------:R-:W-:Y:S01]  /*12150*/  UMOV UR20, UR26 ;  /* 0x0000001a00147c82 */ /* 0x000fe20008000000 */
[----:B------:R-:W-:Y:S01]  /*12160*/  R2UR UR18, R4 ;  /* 0x00000000041272ca */ /* 0x000fe200000e0000 */
[C---:B------:R-:W-:Y:S01]  /*12170*/  VIADD R4, R2.reuse, 0x180 ;  /* 0x0000018002047836 */ /* 0x040fe20000000000 */
[----:B------:R-:W-:Y:S01]  /*12180*/  R2UR UR11, R9 ;  /* 0x00000000090b72ca */ /* 0x000fe200000e0000 */
[----:B------:R-:W-:Y:S01]  /*12190*/  IMAD.U32 R10, RZ, RZ, UR4 ;  /* 0x00000004ff0a7e24 */ /* 0x000fe2000f8e00ff */
[----:B------:R-:W-:Y:S01]  /*121a0*/  UMOV UR8, UR26 ;  /* 0x0000001a00087c82 */ /* 0x000fe20008000000 */
[----:B------:R-:W-:Y:S01]  /*121b0*/  VIADD R8, R2, 0x200 ;  /* 0x0000020002087836 */ /* 0x000fe20000000000 */
        /* <DEDUP_REMOVED lines=10> */
[----:B------:R-:W-:Y:S01]  /*12260*/  IADD3 R4, R2, 0x300, RZ ;  /* 0x0000030002047810 */ /* 0x000fe20007ffe0ff */
[----:B------:R-:W-:Y:S01]  /*12270*/  IMAD.MOV.U32 R5, RZ, RZ, 0x40000040 ;  /* 0x40000040ff057424 */ /* 0x000fe200078e00ff */
[----:B------:R-:W-:Y:S01]  /*12280*/  R2UR UR14, R6 ;  /* 0x00000000060e72ca */ /* 0x000fe200000e0000 */
[----:B------:R-:W-:Y:S01]  /*12290*/  VIADD R6, R2, 0x2 ;  /* 0x0000000202067836 */ /* 0x000fe20000000000 */
[----:B------:R-:W-:Y:S01]  /*122a0*/  R2UR UR15, R7 ;  /* 0x00000000070f72ca */ /* 0x000fe200000e0000 */
[----:B------:R-:W-:Y:S01]  /*122b0*/  IMAD.MOV.U32 R7, RZ, RZ, 0x40000040 ;  /* 0x40000040ff077424 */ /* 0x000fe200078e00ff */
[----:B------:R-:W-:Y:S01]  /*122c0*/  UMOV UR29, 0x40000040 ;  /* 0x40000040001d7882 */ /* 0x000fe20000000000 */
[----:B------:R-:W-:Y:S01]  /*122d0*/  IMAD.MOV.U32 R9, RZ, RZ, 0x40000040 ;  /* 0x40000040ff097424 */ /* 0x000fe200078e00ff */
[----:B------:R-:W-:Y:S01]  /*122e0*/  R2UR UR30, R6 ;  /* 0x00000000061e72ca */ /* 0x000fe200000e0000 */
[C---:B------:R-:W-:Y:S01]  /*122f0*/  VIADD R6, R2.reuse, 0x102 ;  /* 0x0000010202067836 */ /* 0x040fe20000000000 */
[----:B------:R-:W-:Y:S01]  /*12300*/  R2UR UR31, R7 ;  /* 0x00000000071f72ca */ /* 0x000fe200000e0000 */
[----:B------:R-:W-:Y:S01]  /*12310*/  IMAD.MOV.U32 R7, RZ, RZ, 0x40000040 ;  /* 0x40000040ff077424 */ /* 0x000fe200078e00ff */
[C---:B------:R-:W-:Y:S01]  /*12320*/  IADD3 R8, R2.reuse, 0x202, RZ ;  /* 0x0000020202087810 */ /* 0x040fe20007ffe0ff */
[----:B------:R0:W-:Y:S01]  /*12330*/  STL.64 [R1], R10 ;  /* 0x0000000a01007387 */ /* 0x0001e20000100a00 */
[----:B------:R-:W-:Y:S01]  /*12340*/  UIADD3 UR56, UR24, 0x404, URZ ;  /* 0x0000040418387890 */ /* 0x000fe2000fffe03f */
[C---:B------:R-:W-:Y:S01]  /*12350*/  VIADD R14, R2.reuse, 0x886 ;  /* 0x00000886020e7836 */ /* 0x040fe20000000000 */
[----:B------:R-:W-:Y:S01]  /*12360*/  UMOV UR57, 0x40000040 ;  /* 0x4000004000397882 */ /* 0x000fe20000000000 */
[----:B------:R-:W-:Y:S01]  /*12370*/  UIADD3 UR52, UR24, 0x406, URZ ;  /* 0x0000040618347890 */ /* 0x000fe2000fffe03f */
[----:B------:R-:W-:Y:S01]  /*12380*/  IMAD.MOV.U32 R15, RZ, RZ, 0x40000040 ;  /* 0x40000040ff0f7424 */ /* 0x000fe200078e00ff */
[----:B------:R-:W-:Y:S01]  /*12390*/  UMOV UR53, 0x40000040 ;  /* 0x4000004000357882 */ /* 0x000fe20000000000 */
[----:B------:R-:W-:Y:S01]  /*123a0*/  UIADD3 UR48, UR24, 0x800, URZ ;  /* 0x0000080018307890 */ /* 0x000fe2000fffe03f */
[----:B------:R-:W1:Y:S01]  /*123b0*/  LDC R3, c[0x0][0x448] ;  /* 0x00011200ff037b82 */ /* 0x000e620000000800 */
[----:B------:R-:W-:Y:S01]  /*123c0*/  UMOV UR49, 0x40000040 ;  /* 0x4000004000317882 */ /* 0x000fe20000000000 */
[----:B------:R-:W-:Y:S01]  /*123d0*/  UIADD3 UR44, UR24, 0x802, URZ ;  /* 0x00000802182c7890 */ /* 0x000fe2000fffe03f */
[----:B------:R-:W-:Y:S01]  /*123e0*/  IMAD.MOV.U32 R21, RZ, RZ, 0x40000040 ;  /* 0x40000040ff157424 */ /* 0x000fe200078e00ff */
[----:B0-----:R-:W-:Y:S01]  /*123f0*/  MOV R11, UR29 ;  /* 0x0000001d000b7c02 */ /* 0x001fe20008000f00 */
[----:B------:R-:W-:Y:S01]  /*12400*/  UMOV UR45, 0x40000040 ;  /* 0x40000040002d7882 */ /* 0x000fe20000000000 */
[----:B------:R-:W-:Y:S01]  /*12410*/  UIADD3 UR40, UR24, 0x804, URZ ;  /* 0x0000080418287890 */ /* 0x000fe2000fffe03f */
[----:B------:R-:W-:Y:S01]  /*12420*/  IADD3 R20, R2, 0x906, RZ ;  /* 0x0000090602147810 */ /* 0x000fe20007ffe0ff */
[----:B------:R-:W-:Y:S01]  /*12430*/  UMOV UR41, 0x40000040 ;  /* 0x4000004000297882 */ /* 0x000fe20000000000 */
[----:B------:R-:W-:Y:S01]  /*12440*/  UIADD3 UR36, UR24, 0x806, URZ ;  /* 0x0000080618247890 */ /* 0x000fe2000fffe03f */
[----:B------:R-:W-:Y:S01]  /*12450*/  @!P1 VIADD R0, R0, 0x36840 ;  /* 0x0003684000009836 */ /* 0x000fe20000000000 */
[----:B------:R-:W-:Y:S01]  /*12460*/  UMOV UR37, 0x40000040 ;  /* 0x4000004000257882 */ /* 0x000fe20000000000 */
[----:B------:R-:W-:Y:S01]  /*12470*/  BSSY B0, `(.L_x_6359) ;  /* 0x0000ae3000007945 */ /* 0x000fe20003800000 */
[----:B------:R-:W-:-:S02]  /*12480*/  CS2R R118, SRZ ;  /* 0x0000000000767805 */ /* 0x000fc4000001ff00 */
[----:B------:R-:W-:Y:S02]  /*12490*/  CS2R R116, SRZ ;  /* 0x0000000000747805 */ /* 0x000fe4000001ff00 */
[----:B------:R-:W-:Y:S02]  /*124a0*/  @!P1 PRMT R0, RZ, 0x654, R0 ;  /* 0x00000654ff009816 */ /* 0x000fe40000000000 */
[----:B------:R-:W-:Y:S02]  /*124b0*/  CS2R R114, SRZ ;  /* 0x0000000000727805 */ /* 0x000fe4000001ff00 */
[----:B------:R-:W-:Y:S02]  /*124c0*/  CS2R R112, SRZ ;  /* 0x0000000000707805 */ /* 0x000fe4000001ff00 */
[----:B------:R-:W-:Y:S02]  /*124d0*/  CS2R R110, SRZ ;  /* 0x00000000006e7805 */ /* 0x000fe4000001ff00 */
[----:B------:R-:W-:-:S02]  /*124e0*/  CS2R R108, SRZ ;  /* 0x00000000006c7805 */ /* 0x000fc4000001ff00 */
[----:B------:R-:W-:Y:S02]  /*124f0*/  CS2R R106, SRZ ;  /* 0x00000000006a7805 */ /* 0x000fe4000001ff00 */
[----:B------:R-:W-:Y:S01]  /*12500*/  CS2R R104, SRZ ;  /* 0x0000000000687805 */ /* 0x000fe2000001ff00 */
[----:B------:R-:W-:Y:S02]  /*12510*/  WARPGROUP.DEPBAR.LE gsb0, 0x0 ;  /* 0x00008000000079c5 */ /* 0x000fe40000010000 */
[----:B------:R-:W-:Y:S01]  /*12520*/  WARPGROUP.ARRIVE ;  /* 0x00000000000079c5 */ /* 0x000fe20000000000 */
[----:B-1----:R-:W-:Y:S02]  /*12530*/  ISETP.NE.AND P2, PT, R3, 0x1, PT ;  /* 0x000000010300780c */ /* 0x002fe40003f45270 */
[----:B------:R-:W-:Y:S02]  /*12540*/  CS2R R102, SRZ ;  /* 0x0000000000667805 */ /* 0x000fe4000001ff00 */
[----:B------:R-:W-:-:S02]  /*12550*/  CS2R R100, SRZ ;  /* 0x0000000000647805 */ /* 0x000fc4000001ff00 */
[----:B------:R-:W-:Y:S02]  /*12560*/  CS2R R98, SRZ ;  /* 0x0000000000627805 */ /* 0x000fe4000001ff00 */
[----:B------:R-:W-:Y:S01]  /*12570*/  CS2R R96, SRZ ;  /* 0x0000000000607805 */ /* 0x000fe2000001ff00 */
        /* <DEDUP_REMOVED lines=8> */
[----:B------:R-:W0:Y:S01]  /*12600*/  @P2 LDC R3, c[0x0][0x44c] ;  /* 0x00011300ff032b82 */ /* 0x000e220000000800 */
[----:B------:R-:W-:Y:S01]  /*12610*/  CS2R R94, SRZ ;  /* 0x00000000005e7805 */ /* 0x000fe2000001ff00 */
[----:B------:R-:W-:-:S02]  /*12620*/  WARPGROUP.DEPBAR.LE gsb0, 0x0 ;  /* 0x00008000000079c5 */ /* 0x000fc40000010000 */
[----:B------:R-:W-:-:S06]  /*12630*/  WARPGROUP.ARRIVE ;  /* 0x00000000000079c5 */ /* 0x000fcc0000000000 */
[----:B------:R-:W-:Y:S01]  /*12640*/  HGMMA.64x16x16.F32 R56, gdesc[UR20], RZ, !UPT, gsb0 ;  /* 0x00200000143879f0 */ /* 0x000fe2000c0008ff */
[----:B------:R-:W-:Y:S01]  /*12650*/  R2UR UR22, R6 ;  /* 0x00000000061672ca */ /* 0x000fe200000e0000 */
[----:B------:R-:W-:Y:S01]  /*12660*/  UMOV UR21, UR27 ;  /* 0x0000001b00157c82 */ /* 0x000fe20008000000 */
[----:B------:R-:W-:Y:S01]  /*12670*/  R2UR UR23, R7 ;  /* 0x00000000071772ca */ /* 0x000fe200000e0000 */
[----:B------:R-:W-:Y:S01]  /*12680*/  VIADD R6, R2, 0x282 ;  /* 0x0000028202067836 */ /* 0x000fe20000000000 */
[----:B------:R-:W-:Y:S01]  /*12690*/  MOV R7, 0x40000040 ;  /* 0x4000004000077802 */ /* 0x000fe20000000f00 */
        /* <DEDUP_REMOVED lines=50> */
[----:B-1----:R-:W-:Y:S01]  /*129c0*/  IMAD.U32 R11, RZ, RZ, UR29 ;  /* 0x0000001dff0b7e24 */ /* 0x002fe2000f8e00ff */
        /* <DEDUP_REMOVED lines=154> */
[----:B------:R-:W-:Y:S01]  /*13370*/  IMAD.MOV.U32 R7, RZ, RZ, 0x40000040 ;  /* 0x40000040ff077424 */ /* 0x000fe200078e00ff */
[----:B------:R-:W-:Y:S01]  /*13380*/  IADD3 R6, R2, 0x600, RZ ;  /* 0x0000060002067810 */ /* 0x000fe20007ffe0ff */
        /* <DEDUP_REMOVED lines=48> */
[----:B------:R-:W-:Y:S01]  /*13690*/  VIADD R6, R2, 0x482 ;  /* 0x0000048202067836 */ /* 0x000fe20000000000 */
[----:B------:R-:W-:Y:S01]  /*136a0*/  MOV R7, 0x40000040 ;  /* 0x4000004000077802 */ /* 0x000fe20000000f00 */
        /* <DEDUP_REMOVED lines=242> */
[----:B------:R-:W-:Y:S02]  /*145d0*/  R2UR UR7, R7 ;  /* 0x00000000070772ca */ /* 0x000fe400000e0000 */
[----:B------:R-:W-:Y:S02]  /*145e0*/  MOV R7, 0x40000040 ;  /* 0x4000004000077802 */ /* 0x000fe40000000f00 */
[----:B------:R-:W-:Y:S01]  /*145f0*/  R2UR UR46, R6 ;  /* 0x00000000062e72ca */ /* 0x000fe200000e0000 */
[----:B------:R-:W-:Y:S01]  /*14600*/  VIADD R6, R2, 0x802 ;  /* 0x0000080202067836 */ /* 0x000fe20000000000 */
[----:B------:R-:W-:Y:S01]  /*14610*/  R2UR UR47, R7 ;  /* 0x00000000072f72ca */ /* 0x000fe200000e0000 */
[----:B------:R-:W-:Y:S01]  /*14620*/  IMAD.MOV.U32 R7, RZ, RZ, 0x40000040 ;  /* 0x40000040ff077424 */ /* 0x000fe200078e00ff */
[----:B------:R-:W-:-:S02]  /*14630*/  WARPGROUP.DEPBAR.LE gsb0, 0x0 ;  /* 0x00008000000079c5 */ /* 0x000fc40000010000 */
        /* <DEDUP_REMOVED lines=55> */
[----:B------:R-:W-:-:S03]  /*149b0*/  IMAD.MOV.U32 R7, RZ, RZ, 0x40000040 ;  /* 0x40000040ff077424 */ /* 0x000fc600078e00ff */
[----:B------:R-:W-:Y:S01]  /*149c0*/  R2UR UR42, R6 ;  /* 0x00000000062a72ca */ /* 0x000fe200000e0000 */
[----:B------:R-:W-:Y:S01]  /*149d0*/  VIADD R6, R2, 0x804 ;  /* 0x0000080402067836 */ /* 0x000fe20000000000 */
[----:B------:R-:W-:Y:S02]  /*149e0*/  R2UR UR43, R7 ;  /* 0x00000000072b72ca */ /* 0x000fe400000e0000 */
        /* <DEDUP_REMOVED lines=63> */
[----:B------:R-:W-:Y:S01]  /*14de0*/  ULDC UR42, c[0x0][0x9d8] ;  /* 0x00027600002a7ab9 */ /* 0x000fe20000000800 */
[----:B------:R-:W-:Y:S01]  /*14df0*/  ULDC UR43, c[0x0][0x9d8] ;  /* 0x00027600002b7ab9 */ /* 0x000fe20000000800 */
        /* <DEDUP_REMOVED lines=12> */
[----:B------:R-:W-:Y:S02]  /*14ec0*/  ULDC UR8, c[0x0][0x9d8] ;  /* 0x0002760000087ab9 */ /* 0x000fe40000000800 */
        /* <DEDUP_REMOVED lines=16> */
[----:B------:R-:W2:Y:S01]  /*14fd0*/  @P2 LDC R4, c[0x0][0x450] ;  /* 0x00011400ff042b82 */ /* 0x000ea20000000800 */
[----:B------:R-:W-:Y:S02]  /*14fe0*/  WARPGROUP.DEPBAR.LE gsb0, 0x0 ;  /* 0x00008000000079c5 */ /* 0x000fe40000010000 */
[----:B------:R-:W-:-:S06]  /*14ff0*/  WARPGROUP.ARRIVE ;  /* 0x00000000000079c5 */ /* 0x000fcc0000000000 */
[----:B------:R-:W-:Y:S03]  /*15000*/  HGMMA.64x16x16.F32 R72, gdesc[UR36], R72, gsb0 ;  /* 0x00200000244879f0 */ /* 0x000fe60008000848 */
        /* <DEDUP_REMOVED lines=12> */
[----:B------:R-:W3:Y:S01]  /*150d0*/  MUFU.TANH R74, R74 ;  /* 0x0000004a004a7308 */ /* 0x000ee20000002400 */
[----:B------:R-:W-:Y:S01]  /*150e0*/  FMUL.FTZ R8, R77, UR8 ;  /* 0x000000084d087c20 */ /* 0x000fe20008410000 */
[----:B------:R-:W-:Y:S01]  /*150f0*/  FMUL.FTZ R5, R72, UR8 ;  /* 0x0000000848057c20 */ /* 0x000fe20008410000 */
[----:B------:R-:W-:-:S05]  /*15100*/  FMUL.FTZ R7, R76, UR8 ;  /* 0x000000084c077c20 */ /* 0x000fca0008410000 */
[----:B------:R-:W4:Y:S08]  /*15110*/  MUFU.TANH R75, R75 ;  /* 0x0000004b004b7308 */ /* 0x000f300000002400 */
[----:B------:R-:W5:Y:S08]  /*15120*/  MUFU.TANH R78, R78 ;  /* 0x0000004e004e7308 */ /* 0x000f700000002400 */
[----:B------:R-:W5:Y:S08]  /*15130*/  MUFU.TANH R79, R79 ;  /* 0x0000004f004f7308 */ /* 0x000f700000002400 */
        /* <DEDUP_REMOVED lines=8> */
[----:B-1----:R-:W-:Y:S01]  /*151c0*/  FMUL.FTZ R10, R65, UR8 ;  /* 0x00000008410a7c20 */ /* 0x002fe20008410000 */
[----:B------:R-:W-:Y:S01]  /*151d0*/  HGMMA.64x16x16.F32 R56, gdesc[UR4], R56, gsb0 ;  /* 0x00200000043879f0 */ /* 0x000fe20008000838 */
[----:B------:R-:W-:Y:S01]  /*151e0*/  R2UR UR6, R14 ;  /* 0x000000000e0672ca */ /* 0x000fe200000e0000 */
[----:B------:R-:W-:Y:S01]  /*151f0*/  UMOV UR4, UR36 ;  /* 0x0000002400047c82 */ /* 0x000fe20008000000 */
[----:B------:R-:W-:Y:S01]  /*15200*/  R2UR UR7, R15 ;  /* 0x000000000f0772ca */ /* 0x000fe200000e0000 */
[----:B------:R-:W-:Y:S01]  /*15210*/  UMOV UR5, UR37 ;  /* 0x0000002500057c82 */ /* 0x000fe20008000000 */
[----:B------:R-:W1:Y:S01]  /*15220*/  MUFU.TANH R66, R66 ;  /* 0x0000004200427308 */ /* 0x000e620000002400 */
[----:B------:R-:W-:Y:S01]  /*15230*/  FMUL.FTZ R9, R64, UR8 ;  /* 0x0000000840097c20 */ /* 0x000fe20008410000 */
[----:B------:R-:W-:Y:S01]  /*15240*/  FMUL.FTZ R12, R69, UR8 ;  /* 0x00000008450c7c20 */ /* 0x000fe20008410000 */
[----:B------:R-:W-:-:S05]  /*15250*/  FMUL.FTZ R11, R68, UR8 ;  /* 0x00000008440b7c20 */ /* 0x000fca0008410000 */
[----:B------:R-:W1:Y:S08]  /*15260*/  MUFU.TANH R67, R67 ;  /* 0x0000004300437308 */ /* 0x000e700000002400 */
[----:B------:R-:W1:Y:S08]  /*15270*/  MUFU.TANH R70, R70 ;  /* 0x0000004600467308 */ /* 0x000e700000002400 */
[----:B------:R-:W1:Y:S08]  /*15280*/  MUFU.TANH R71, R71 ;  /* 0x0000004700477308 */ /* 0x000e700000002400 */
[----:B------:R-:W-:Y:S08]  /*15290*/  MUFU.TANH R7, R7 ;  /* 0x0000000700077308 */ /* 0x000ff00000002400 */
[----:B------:R-:W-:Y:S01]  /*152a0*/  MUFU.TANH R8, R8 ;  /* 0x0000000800087308 */ /* 0x000fe20000002400 */
[----:B------:R-:W-:-:S02]  /*152b0*/  WARPGROUP.DEPBAR.LE gsb0, 0x0 ;  /* 0x00008000000079c5 */ /* 0x000fc40000010000 */
[----:B------:R-:W-:Y:S01]  /*152c0*/  WARPGROUP.ARRIVE ;  /* 0x00000000000079c5 */ /* 0x000fe20000000000 */
[----:B------:R-:W-:Y:S01]  /*152d0*/  FMUL.FTZ R13, R56, UR8 ;  /* 0x00000008380d7c20 */ /* 0x000fe20008410000 */
[----:B------:R-:W-:Y:S02]  /*152e0*/  IMAD.IADD R56, R230, 0x1, R224 ;  /* 0x00000001e6387824 */ /* 0x000fe400078e02e0 */
        /* <DEDUP_REMOVED lines=8> */
[----:B0-----:R-:W-:-:S04]  /*15370*/  @P2 IMAD.HI.U32 R3, R56, R3, RZ ;  /* 0x0000000338032227 */ /* 0x001fc800078e00ff */
[----:B------:R-:W-:Y:S01]  /*15380*/  FMUL.FTZ R20, R61, UR8 ;  /* 0x000000083d147c20 */ /* 0x000fe20008410000 */
[----:B------:R-:W-:Y:S01]  /*15390*/  MOV R61, 0xffffff90 ;  /* 0xffffff90003d7802 */ /* 0x000fe20000000f00 */
[----:B------:R0:W1:Y:S01]  /*153a0*/  MUFU.TANH R57, R58 ;  /* 0x0000003a00397308 */ /* 0x0000620000002400 */
[----:B------:R-:W-:Y:S01]  /*153b0*/  FMUL.FTZ R59, R59, UR8 ;  /* 0x000000083b3b7c20 */ /* 0x000fe20008410000 */
[----:B--2---:R-:W-:Y:S01]  /*153c0*/  @P2 SHF.R.U32.HI R56, RZ, R4, R3 ;  /* 0x00000004ff382219 */ /* 0x004fe20000011603 */
[----:B------:R-:W-:Y:S02]  /*153d0*/  IMAD R4, R150, -0x70, R227 ;  /* 0xffffff9096047824 */ /* 0x000fe400078e02e3 */
[----:B------:R-:W-:Y:S01]  /*153e0*/  FMUL.FTZ R62, R62, UR8 ;  /* 0x000000083e3e7c20 */ /* 0x000fe20008410000 */
[----:B------:R-:W-:Y:S01]  /*153f0*/  FMUL.FTZ R63, R63, UR8 ;  /* 0x000000083f3f7c20 */ /* 0x000fe20008410000 */
[----:B------:R-:W-:Y:S01]  /*15400*/  VIADD R4, R4, 0x70 ;  /* 0x0000007004047836 */ /* 0x000fe20000000000 */
[----:B------:R-:W2:Y:S01]  /*15410*/  MUFU.TANH R59, R59 ;  /* 0x0000003b003b7308 */ /* 0x000ea20000002400 */
[----:B0-----:R-:W-:-:S04]  /*15420*/  IMAD R58, R150, R61, 0x71 ;  /* 0x00000071963a7424 */ /* 0x001fc800078e023d */
[----:B------:R-:W-:-:S03]  /*15430*/  IMAD R58, R229, -0x2, R58 ;  /* 0xfffffffee53a7824 */ /* 0x000fc600078e023a */
[----:B------:R-:W0:Y:S02]  /*15440*/  MUFU.TANH R62, R62 ;  /* 0x0000003e003e7308 */ /* 0x000e240000002400 */
[----:B------:R-:W-:-:S06]  /*15450*/  IADD3 R89, -R226, R58, R227 ;  /* 0x0000003ae2597210 */ /* 0x000fcc0007ffe1e3 */
[----:B------:R-:W0:Y:S08]  /*15460*/  MUFU.TANH R63, R63 ;  /* 0x0000003f003f7308 */ /* 0x000e300000002400 */
[----:B------:R-:W-:Y:S08]  /*15470*/  MUFU.TANH R9, R9 ;  /* 0x0000000900097308 */ /* 0x000ff00000002400 */
[----:B------:R-:W-:Y:S01]  /*15480*/  MUFU.TANH R10, R10 ;  /* 0x0000000a000a7308 */ /* 0x000fe20000002400 */
[----:B------:R-:W-:-:S02]  /*15490*/  WARPGROUP.DEPBAR.LE gsb0, 0x0 ;  /* 0x00008000000079c5 */ /* 0x000fc40000010000 */
[----:B------:R-:W-:Y:S01]  /*154a0*/  WARPGROUP.ARRIVE ;  /* 0x00000000000079c5 */ /* 0x000fe20000000000 */
[----:B------:R-:W-:Y:S01]  /*154b0*/  FMUL.FTZ R21, R48, UR8 ;  /* 0x0000000830157c20 */ /* 0x000fe20008410000 */
[----:B------:R-:W-:Y:S01]  /*154c0*/  FMUL.FTZ R3, R49, UR8 ;  /* 0x0000000831037c20 */ /* 0x000fe20008410000 */
[----:B------:R-:W-:Y:S02]  /*154d0*/  VIADD R48, R2, 0x986 ;  /* 0x0000098602307836 */ /* 0x000fe40000000000 */
[----:B------:R-:W-:Y:S01]  /*154e0*/  FMUL.FTZ R50, R50, UR8 ;  /* 0x0000000832327c20 */ /* 0x000fe20008410000 */
[----:B------:R-:W-:Y:S01]  /*154f0*/  IMAD.MOV.U32 R49, RZ, RZ, 0x40000040 ;  /* 0x40000040ff317424 */ /* 0x000fe200078e00ff */
[----:B------:R-:W-:Y:S01]  /*15500*/  HGMMA.64x16x16.F32 R40, gdesc[UR4], R40, gsb0 ;  /* 0x00200000042879f0 */ /* 0x000fe20008000828 */
[----:B------:R-:W-:Y:S01]  /*15510*/  UMOV UR4, UR36 ;  /* 0x0000002400047c82 */ /* 0x000fe20008000000 */
[----:B------:R-:W-:Y:S01]  /*15520*/  R2UR UR6, R48 ;  /* 0x00000000300672ca */ /* 0x000fe200000e0000 */
[----:B------:R-:W-:Y:S01]  /*15530*/  UMOV UR5, UR37 ;  /* 0x0000002500057c82 */ /* 0x000fe20008000000 */
[----:B------:R-:W-:Y:S01]  /*15540*/  R2UR UR7, R49 ;  /* 0x00000000310772ca */ /* 0x000fe200000e0000 */
[----:B------:R3:W0:Y:S01]  /*15550*/  MUFU.TANH R60, R50 ;  /* 0x00000032003c7308 */ /* 0x0006220000002400 */
[----:B------:R-:W4:Y:S01]  /*15560*/  SHFL.IDX PT, R49, R56, 0x1, 0x1c1f ;  /* 0x003c1f0038317f89 */ /* 0x000f2200000e0000 */
[----:B------:R-:W-:-:S02]  /*15570*/  VIADD R2, R2, 0xa06 ;  /* 0x00000a0602027836 */ /* 0x000fc40000000000 */
[----:B------:R-:W-:Y:S01]  /*15580*/  FMUL.FTZ R51, R51, UR8 ;  /* 0x0000000833337c20 */ /* 0x000fe20008410000 */
[----:B------:R-:W-:Y:S01]  /*15590*/  FMUL.FTZ R54, R54, UR8 ;  /* 0x0000000836367c20 */ /* 0x000fe20008410000 */
[----:B------:R-:W-:Y:S01]  /*155a0*/  FMUL.FTZ R55, R55, UR8 ;  /* 0x0000000837377c20 */ /* 0x000fe20008410000 */
[----:B------:R-:W0:Y:S01]  /*155b0*/  SHFL.IDX PT, R56, R56, RZ, 0x1c1f ;  /* 0x001c1fff38387589 */ /* 0x000e2200000e0000 */
[----:B------:R-:W-:Y:S01]  /*155c0*/  FMUL.FTZ R52, R52, UR8 ;  /* 0x0000000834347c20 */ /* 0x000fe20008410000 */
[----:B------:R5:W-:Y:S01]  /*155d0*/  MUFU.TANH R48, R3 ;  /* 0x0000000300307308 */ /* 0x000be20000002400 */
[----:B---3--:R-:W-:-:S07]  /*155e0*/  IMAD R50, R229, -0x2, R4 ;  /* 0xfffffffee5327824 */ /* 0x008fce00078e0204 */
[----:B------:R-:W3:Y:S01]  /*155f0*/  MUFU.TANH R51, R51 ;  /* 0x0000003300337308 */ /* 0x000ee20000002400 */
[----:B-----5:R-:W-:-:S07]  /*15600*/  IMAD.MOV.U32 R3, RZ, RZ, 0x40000040 ;  /* 0x40000040ff037424 */ /* 0x020fce00078e00ff */
[----:B------:R-:W-:Y:S01]  /*15610*/  MUFU.TANH R54, R54 ;  /* 0x0000003600367308 */ /* 0x000fe20000002400 */
[----:B----4-:R-:W-:-:S04]  /*15620*/  VIADDMNMX R4, R49, R89, R50, PT ;  /* 0x0000005931047246 */ /* 0x010fc80003800132 */
[C---:B------:R-:W-:Y:S02]  /*15630*/  ISETP.GT.AND P5, PT, R4.reuse, RZ, PT ;  /* 0x000000ff0400720c */ /* 0x040fe40003fa4270 */
[C---:B------:R-:W-:Y:S01]  /*15640*/  ISETP.GT.AND P6, PT, R4.reuse, 0x1, PT ;  /* 0x000000010400780c */ /* 0x040fe20003fc4270 */
[----:B------:R0:W4:Y:S01]  /*15650*/  MUFU.TANH R58, R55 ;  /* 0x00000037003a7308 */ /* 0x0001220000002400 */
[----:B------:R-:W-:Y:S02]  /*15660*/  ISETP.GT.AND P4, PT, R4, 0x8, PT ;  /* 0x000000080400780c */ /* 0x000fe40003f84270 */
[----:B------:R-:W-:Y:S02]  /*15670*/  FSEL R93, R74, -INF , P5 ;  /* 0xff8000004a5d7808 */ /* 0x000fe40002800000 */
[----:B------:R-:W-:Y:S02]  /*15680*/  FSEL R91, R75, -INF , P6 ;  /* 0xff8000004b5b7808 */ /* 0x000fe40003000000 */
[----:B------:R-:W-:Y:S01]  /*15690*/  ISETP.GT.AND P3, PT, R4, 0x9, PT ;  /* 0x000000090400780c */ /* 0x000fe20003f64270 */
[----:B------:R-:W-:Y:S01]  /*156a0*/  MUFU.TANH R11, R11 ;  /* 0x0000000b000b7308 */ /* 0x000fe20000002400 */
[----:B------:R-:W-:-:S02]  /*156b0*/  FSEL R87, R78, -INF , P4 ;  /* 0xff8000004e577808 */ /* 0x000fc40002000000 */
[C---:B------:R-:W-:Y:S02]  /*156c0*/  ISETP.GT.AND P5, PT, R4.reuse, 0x10, PT ;  /* 0x000000100400780c */ /* 0x040fe40003fa4270 */
[----:B------:R-:W-:Y:S01]  /*156d0*/  FSEL R85, R79, -INF , P3 ;  /* 0xff8000004f557808 */ /* 0x000fe20001800000 */
[----:B------:R-:W-:Y:S02]  /*156e0*/  WARPGROUP.DEPBAR.LE gsb0, 0x0 ;  /* 0x00008000000079c5 */ /* 0x000fe40000010000 */
[----:B------:R-:W-:Y:S01]  /*156f0*/  WARPGROUP.ARRIVE ;  /* 0x00000000000079c5 */ /* 0x000fe20000000000 */
[----:B------:R-:W-:Y:S01]  /*15700*/  ISETP.GT.AND P3, PT, R4, 0x11, PT ;  /* 0x000000110400780c */ /* 0x000fe20003f64270 */
[----:B------:R-:W-:Y:S01]  /*15710*/  FMUL.FTZ R42, R42, UR8 ;  /* 0x000000082a2a7c20 */ /* 0x000fe20008410000 */
[----:B-1----:R-:W-:Y:S01]  /*15720*/  FSEL R83, R66, -INF , P5 ;  /* 0xff80000042537808 */ /* 0x002fe20002800000 */
[----:B------:R-:W-:Y:S01]  /*15730*/  FMUL.FTZ R47, R47, UR8 ;  /* 0x000000082f2f7c20 */ /* 0x000fe20008410000 */
[----:B------:R-:W-:Y:S01]  /*15740*/  ISETP.GT.AND P4, PT, R4, 0x18, PT ;  /* 0x000000180400780c */ /* 0x000fe20003f84270 */
[----:B------:R-:W-:Y:S01]  /*15750*/  HGMMA.64x16x16.F32 R32, gdesc[UR4], R32, gsb0 ;  /* 0x00200000042079f0 */ /* 0x000fe20008000820 */
[----:B------:R-:W-:Y:S01]  /*15760*/  R2UR UR6, R2 ;  /* 0x00000000020672ca */ /* 0x000fe200000e0000 */
[----:B------:R-:W-:Y:S01]  /*15770*/  UMOV UR4, UR36 ;  /* 0x0000002400047c82 */ /* 0x000fe20008000000 */
[----:B------:R-:W-:Y:S01]  /*15780*/  R2UR UR7, R3 ;  /* 0x00000000030772ca */ /* 0x000fe200000e0000 */
[----:B------:R-:W-:Y:S01]  /*15790*/  UMOV UR5, UR37 ;  /* 0x0000002500057c82 */ /* 0x000fe20008000000 */
[----:B------:R-:W-:Y:S01]  /*157a0*/  FMNMX.FTZ R2, R93, R91, !PT ;  /* 0x0000005b5d027209 */ /* 0x000fe20007810000 */
[----:B------:R-:W1:Y:S01]  /*157b0*/  MUFU.TANH R42, R42 ;  /* 0x0000002a002a7308 */ /* 0x000e620000002400 */
[----:B------:R-:W-:Y:S01]  /*157c0*/  FSEL R81, R67, -INF , P3 ;  /* 0xff80000043517808 */ /* 0x000fe20001800000 */
[----:B------:R-:W-:Y:S01]  /*157d0*/  FMUL.FTZ R43, R43, UR8 ;  /* 0x000000082b2b7c20 */ /* 0x000fe20008410000 */
[----:B------:R-:W-:Y:S01]  /*157e0*/  FMNMX.FTZ R2, R87, R2, !PT ;  /* 0x0000000257027209 */ /* 0x000fe20007810000 */
[----:B------:R-:W-:Y:S01]  /*157f0*/  FMUL.FTZ R46, R46, UR8 ;  /* 0x000000082e2e7c20 */ /* 0x000fe20008410000 */
[----:B------:R-:W-:Y:S01]  /*15800*/  ISETP.GT.AND P3, PT, R4, 0x19, PT ;  /* 0x000000190400780c */ /* 0x000fe20003f64270 */
[----:B------:R-:W-:Y:S01]  /*15810*/  FMUL.FTZ R45, R45, UR8 ;  /* 0x000000082d2d7c20 */ /* 0x000fe20008410000 */
[----:B------:R-:W-:Y:S01]  /*15820*/  FMNMX.FTZ R2, R85, R2, !PT ;  /* 0x0000000255027209 */ /* 0x000fe20007810000 */
[----:B------:R5:W-:Y:S01]  /*15830*/  MUFU.TANH R61, R47 ;  /* 0x0000002f003d7308 */ /* 0x000be20000002400 */
[----:B------:R-:W-:Y:S01]  /*15840*/  FSEL R79, R70, -INF , P4 ;  /* 0xff800000464f7808 */ /* 0x000fe20002000000 */
[----:B------:R-:W-:Y:S01]  /*15850*/  FMUL.FTZ R40, R40, UR8 ;  /* 0x0000000828287c20 */ /* 0x000fe20008410000 */
[----:B------:R-:W-:Y:S01]  /*15860*/  FMNMX.FTZ R2, R83, R2, !PT ;  /* 0x0000000253027209 */ /* 0x000fe20007810000 */
[----:B------:R-:W-:Y:S01]  /*15870*/  FMUL.FTZ R41, R41, UR8 ;  /* 0x0000000829297c20 */ /* 0x000fe20008410000 */
[----:B------:R-:W-:Y:S01]  /*15880*/  ISETP.GT.AND P4, PT, R4, 0x20, PT ;  /* 0x000000200400780c */ /* 0x000fe20003f84270 */
[----:B------:R-:W-:Y:S01]  /*15890*/  FMUL.FTZ R44, R44, UR8 ;  /* 0x000000082c2c7c20 */ /* 0x000fe20008410000 */
[----:B------:R-:W-:Y:S01]  /*158a0*/  FMNMX.FTZ R2, R81, R2, !PT ;  /* 0x0000000251027209 */ /* 0x000fe20007810000 */
[----:B------:R3:W1:Y:S01]  /*158b0*/  MUFU.TANH R3, R43 ;  /* 0x0000002b00037308 */ /* 0x0006620000002400 */
[----:B------:R-:W-:-:S02]  /*158c0*/  FSEL R77, R71, -INF , P3 ;  /* 0xff800000474d7808 */ /* 0x000fc40001800000 */
[----:B------:R-:W-:Y:S02]  /*158d0*/  FMNMX.FTZ R2, R79, R2, !PT ;  /* 0x000000024f027209 */ /* 0x000fe40007810000 */
[C---:B------:R-:W-:Y:S02]  /*158e0*/  ISETP.GT.AND P3, PT, R4.reuse, 0x21, PT ;  /* 0x000000210400780c */ /* 0x040fe40003f64270 */
[----:B------:R-:W-:Y:S01]  /*158f0*/  FSEL R75, R57, -INF , P4 ;  /* 0xff800000394b7808 */ /* 0x000fe20002000000 */
[----:B------:R-:W-:Y:S01]  /*15900*/  MUFU.TANH R46, R46 ;  /* 0x0000002e002e7308 */ /* 0x000fe20000002400 */
[----:B------:R-:W-:Y:S02]  /*15910*/  FMNMX.FTZ R2, R77, R2, !PT ;  /* 0x000000024d027209 */ /* 0x000fe40007810000 */
[----:B------:R-:W-:Y:S02]  /*15920*/  ISETP.GT.AND P4, PT, R4, 0x28, PT ;  /* 0x000000280400780c */ /* 0x000fe40003f84270 */
[----:B--2---:R-:W-:-:S02]  /*15930*/  FSEL R65, R59, -INF , P3 ;  /* 0xff8000003b417808 */ /* 0x004fc40001800000 */
[----:B------:R-:W-:Y:S01]  /*15940*/  FMNMX.FTZ R2, R75, R2, !PT ;  /* 0x000000024b027209 */ /* 0x000fe20007810000 */
[----:B------:R-:W-:Y:S01]  /*15950*/  MUFU.TANH R12, R12 ;  /* 0x0000000c000c7308 */ /* 0x000fe20000002400 */
[----:B------:R-:W-:Y:S02]  /*15960*/  ISETP.GT.AND P3, PT, R4, 0x29, PT ;  /* 0x000000290400780c */ /* 0x000fe40003f64270 */
[----:B0-----:R-:W-:Y:S02]  /*15970*/  FSEL R55, R62, -INF , P4 ;  /* 0xff8000003e377808 */ /* 0x001fe40002000000 */
[----:B------:R-:W-:Y:S02]  /*15980*/  FMNMX.FTZ R2, R65, R2, !PT ;  /* 0x0000000241027209 */ /* 0x000fe40007810000 */
[----:B------:R-:W-:Y:S01]  /*15990*/  ISETP.GT.AND P4, PT, R4, 0x30, PT ;  /* 0x000000300400780c */ /* 0x000fe20003f84270 */
[----:B------:R-:W-:Y:S01]  /*159a0*/  MUFU.TANH R13, R13 ;  /* 0x0000000d000d7308 */ /* 0x000fe20000002400 */
[----:B------:R-:W-:-:S02]  /*159b0*/  FSEL R49, R63, -INF , P3 ;  /* 0xff8000003f317808 */ /* 0x000fc40001800000 */
[----:B------:R-:W-:Y:S02]  /*159c0*/  FMNMX.FTZ R2, R55, R2, !PT ;  /* 0x0000000237027209 */ /* 0x000fe40007810000 */
[----:B------:R-:W-:Y:S01]  /*159d0*/  ISETP.GT.AND P3, PT, R4, 0x31, PT ;  /* 0x000000310400780c */ /* 0x000fe20003f64270 */
[----:B------:R-:W-:Y:S02]  /*159e0*/  WARPGROUP.DEPBAR.LE gsb0, 0x0 ;  /* 0x00008000000079c5 */ /* 0x000fe40000010000 */
[----:B------:R-:W-:Y:S01]  /*159f0*/  WARPGROUP.ARRIVE ;  /* 0x00000000000079c5 */ /* 0x000fe20000000000 */
[----:B------:R-:W-:Y:S01]  /*15a00*/  FMUL.FTZ R34, R34, UR8 ;  /* 0x0000000822227c20 */ /* 0x000fe20008410000 */
[----:B-----5:R-:W-:Y:S01]  /*15a10*/  FSEL R47, R60, -INF , P4 ;  /* 0xff8000003c2f7808 */ /* 0x020fe20002000000 */
[----:B------:R-:W-:Y:S01]  /*15a20*/  FMUL.FTZ R35, R35, UR8 ;  /* 0x0000000823237c20 */ /* 0x000fe20008410000 */
[----:B------:R-:W-:Y:S01]  /*15a30*/  FMNMX.FTZ R2, R49, R2, !PT ;  /* 0x0000000231027209 */ /* 0x000fe20007810000 */
[----:B------:R0:W-:Y:S01]  /*15a40*/  MUFU.TANH R64, R34 ;  /* 0x0000002200407308 */ /* 0x0001e20000002400 */
[----:B------:R-:W-:Y:S01]  /*15a50*/  HGMMA.64x16x16.F32 R24, gdesc[UR4], R24, gsb0 ;  /* 0x00200000041879f0 */ /* 0x000fe20008000818 */
[----:B------:R-:W-:Y:S01]  /*15a60*/  ISETP.GT.AND P4, PT, R4, 0x38, PT ;  /* 0x000000380400780c */ /* 0x000fe20003f84270 */
[----:B------:R-:W-:Y:S01]  /*15a70*/  FMUL.FTZ R38, R38, UR8 ;  /* 0x0000000826267c20 */ /* 0x000fe20008410000 */
[----:B---3--:R-:W-:Y:S01]  /*15a80*/  FSEL R43, R51, -INF , P3 ;  /* 0xff800000332b7808 */ /* 0x008fe20001800000 */
[----:B------:R-:W-:Y:S01]  /*15a90*/  ULDC UR4, c[0x0][0x988] ;  /* 0x0002620000047ab9 */ /* 0x000fe20000000800 */
[----:B------:R-:W-:Y:S01]  /*15aa0*/  ISETP.GT.AND P3, PT, R4, 0x39, PT ;  /* 0x000000390400780c */ /* 0x000fe20003f64270 */
[----:B------:R-:W-:Y:S01]  /*15ab0*/  FMUL.FTZ R33, R33, UR8 ;  /* 0x0000000821217c20 */ /* 0x000fe20008410000 */
[----:B------:R2:W3:Y:S01]  /*15ac0*/  MUFU.TANH R62, R35 ;  /* 0x00000023003e7308 */ /* 0x0004e20000002400 */
[----:B0-----:R-:W-:Y:S01]  /*15ad0*/  FMNMX.FTZ R34, R47, R2, !PT ;  /* 0x000000022f227209 */ /* 0x001fe20007810000 */
[----:B------:R-:W-:Y:S01]  /*15ae0*/  FMUL.FTZ R2, R39, UR8 ;  /* 0x0000000827027c20 */ /* 0x000fe20008410000 */
[----:B----4-:R-:W-:Y:S01]  /*15af0*/  FSEL R39, R58, -INF , P3 ;  /* 0xff8000003a277808 */ /* 0x010fe20001800000 */
[----:B------:R-:W-:Y:S01]  /*15b00*/  FMUL.FTZ R37, R37, UR8 ;  /* 0x0000000825257c20 */ /* 0x000fe20008410000 */
[----:B------:R-:W-:Y:S01]  /*15b10*/  FMNMX.FTZ R34, R43, R34, !PT ;  /* 0x000000222b227209 */ /* 0x000fe20007810000 */
[----:B------:R-:W-:Y:S01]  /*15b20*/  FMUL.FTZ R32, R32, UR8 ;  /* 0x0000000820207c20 */ /* 0x000fe20008410000 */
[----:B------:R-:W-:Y:S01]  /*15b30*/  ISETP.GT.AND P3, PT, R4, 0x41, PT ;  /* 0x000000410400780c */ /* 0x000fe20003f64270 */
[----:B------:R-:W0:Y:S01]  /*15b40*/  MUFU.TANH R67, R2 ;  /* 0x0000000200437308 */ /* 0x000e220000002400 */
[----:B--2---:R-:W-:Y:S01]  /*15b50*/  FSEL R35, R54, -INF , P4 ;  /* 0xff80000036237808 */ /* 0x004fe20002000000 */
[----:B------:R-:W-:Y:S01]  /*15b60*/  FMUL.FTZ R36, R36, UR8 ;  /* 0x0000000824247c20 */ /* 0x000fe20008410000 */
[----:B------:R-:W-:-:S02]  /*15b70*/  ISETP.GT.AND P4, PT, R4, 0x40, PT ;  /* 0x000000400400780c */ /* 0x000fc40003f84270 */
[----:B------:R-:W-:Y:S02]  /*15b80*/  FMNMX.FTZ R34, R35, R34, !PT ;  /* 0x0000002223227209 */ /* 0x000fe40007810000 */
[----:B-1----:R-:W-:Y:S01]  /*15b90*/  FSEL R51, R42, -INF , P4 ;  /* 0xff8000002a337808 */ /* 0x002fe20002000000 */
[----:B------:R-:W1:Y:S01]  /*15ba0*/  MUFU.TANH R38, R38 ;  /* 0x0000002600267308 */ /* 0x000e620000002400 */
[----:B------:R-:W-:Y:S02]  /*15bb0*/  FMNMX.FTZ R34, R39, R34, !PT ;  /* 0x0000002227227209 */ /* 0x000fe40007810000 */
[C---:B------:R-:W-:Y:S02]  /*15bc0*/  ISETP.GT.AND P4, PT, R4.reuse, 0x48, PT ;  /* 0x000000480400780c */ /* 0x040fe40003f84270 */
[----:B------:R-:W-:Y:S02]  /*15bd0*/  FSEL R57, R3, -INF , P3 ;  /* 0xff80000003397808 */ /* 0x000fe40001800000 */
[----:B------:R-:W-:Y:S01]  /*15be0*/  FMNMX.FTZ R34, R51, R34, !PT ;  /* 0x0000002233227209 */ /* 0x000fe20007810000 */
[----:B------:R-:W-:Y:S01]  /*15bf0*/  MUFU.TANH R14, R14 ;  /* 0x0000000e000e7308 */ /* 0x000fe20000002400 */
[----:B------:R-:W-:-:S02]  /*15c00*/  ISETP.GT.AND P3, PT, R4, 0x49, PT ;  /* 0x000000490400780c */ /* 0x000fc40003f64270 */
[----:B------:R-:W-:Y:S02]  /*15c10*/  FMNMX.FTZ R34, R57, R34, !PT ;  /* 0x0000002239227209 */ /* 0x000fe40007810000 */
[----:B------:R-:W-:Y:S02]  /*15c20*/  FSEL R59, R61, -INF , P3 ;  /* 0xff8000003d3b7808 */ /* 0x000fe40001800000 */
[----:B------:R-:W-:Y:S01]  /*15c30*/  ISETP.GT.AND P3, PT, R4, 0x51, PT ;  /* 0x000000510400780c */ /* 0x000fe20003f64270 */
[----:B------:R-:W-:Y:S01]  /*15c40*/  MUFU.TANH R15, R15 ;  /* 0x0000000f000f7308 */ /* 0x000fe20000002400 */
[----:B------:R-:W-:Y:S02]  /*15c50*/  VIADDMNMX R56, R56, R89, R50, PT ;  /* 0x0000005938387246 */ /* 0x000fe40003800132 */
[----:B---3--:R-:W-:Y:S02]  /*15c60*/  FSEL R63, R62, -INF , P3 ;  /* 0xff8000003e3f7808 */ /* 0x008fe40001800000 */
[----:B------:R-:W-:-:S02]  /*15c70*/  ISETP.GT.AND P3, PT, R4, 0x59, PT ;  /* 0x000000590400780c */ /* 0x000fc40003f64270 */
[----:B------:R-:W-:Y:S01]  /*15c80*/  ISETP.GT.AND P5, PT, R56, 0x8, PT ;  /* 0x000000083800780c */ /* 0x000fe20003fa4270 */
[----:B------:R-:W-:Y:S01]  /*15c90*/  MUFU.TANH R20, R20 ;  /* 0x0000001400147308 */ /* 0x000fe20000002400 */
[----:B0-----:R-:W-:Y:S02]  /*15ca0*/  FSEL R67, R67, -INF , P3 ;  /* 0xff80000043437808 */ /* 0x001fe40001800000 */
[----:B------:R-:W-:Y:S01]  /*15cb0*/  ISETP.GT.AND P3, PT, R4, 0x61, PT ;  /* 0x000000610400780c */ /* 0x000fe20003f64270 */
        /* <DEDUP_REMOVED lines=18> */
[----:B------:R0:W-:Y:S01]  /*15de0*/  @!P1 SYNCS.ARRIVE.TRANS64.RED.A1T0 RZ, [R0+URZ], RZ ;  /* 0x000000ff00ff99a7 */ /* 0x0001e2000810043f */
[----:B------:R-:W-:-:S02]  /*15df0*/  FMNMX.FTZ R34, R63, R34, !PT ;  /* 0x000000223f227209 */ /* 0x000fc40007810000 */
[C---:B------:R-:W-:Y:S02]  /*15e00*/  ISETP.GT.AND P4, PT, R4.reuse, 0x60, PT ;  /* 0x000000600400780c */ /* 0x040fe40003f84270 */
[----:B------:R-:W1:Y:S01]  /*15e10*/  MUFU.TANH R30, R30 ;  /* 0x0000001e001e7308 */ /* 0x000e620000002400 */
[----:B------:R-:W-:Y:S02]  /*15e20*/  FMNMX.FTZ R34, R31, R34, !PT ;  /* 0x000000221f227209 */ /* 0x000fe40007810000 */
[----:B--2---:R-:W-:Y:S02]  /*15e30*/  FSEL R73, R73, -INF , P3 ;  /* 0xff80000049497808 */ /* 0x004fe40001800000 */
[----:B------:R-:W-:Y:S02]  /*15e40*/  FMNMX.FTZ R34, R67, R34, !PT ;  /* 0x0000002243227209 */ /* 0x000fe40007810000 */
[----:B------:R-:W-:Y:S01]  /*15e50*/  ISETP.GT.AND P3, PT, R4, 0x69, PT ;  /* 0x000000690400780c */ /* 0x000fe20003f64270 */
[----:B------:R2:W4:Y:S01]  /*15e60*/  MUFU.TANH R3, R2 ;  /* 0x0000000200037308 */ /* 0x0005220000002400 */
[----:B---3--:R-:W-:-:S02]  /*15e70*/  FSEL R71, R26, -INF , P4 ;  /* 0xff8000001a477808 */ /* 0x008fc40002000000 */
[----:B------:R-:W-:Y:S01]  /*15e80*/  ISETP.GT.AND P4, PT, R4, 0x68, PT ;  /* 0x000000680400780c */ /* 0x000fe20003f84270 */
[----:B------:R-:W-:Y:S01]  /*15e90*/  IMAD.U32 R4, RZ, RZ, UR4 ;  /* 0x00000004ff047e24 */ /* 0x000fe2000f8e00ff */
[----:B------:R-:W-:Y:S02]  /*15ea0*/  FMNMX.FTZ R34, R71, R34, !PT ;  /* 0x0000002247227209 */ /* 0x000fe40007810000 */
[----:B------:R-:W-:Y:S01]  /*15eb0*/  FSEL R7, R7, -INF , P5 ;  /* 0xff80000007077808 */ /* 0x000fe20002800000 */
[----:B------:R-:W-:Y:S01]  /*15ec0*/  MUFU.TANH R46, R24 ;  /* 0x00000018002e7308 */ /* 0x000fe20000002400 */
[----:B-1----:R-:W-:Y:S01]  /*15ed0*/  FSEL R69, R30, -INF , P4 ;  /* 0xff8000001e457808 */ /* 0x002fe20002000000 */
[----:B--2---:R-:W-:Y:S01]  /*15ee0*/  FMUL.FTZ R2, R53, UR8 ;  /* 0x0000000835027c20 */ /* 0x004fe20008410000 */
[----:B------:R-:W-:Y:S02]  /*15ef0*/  FMNMX.FTZ R34, R73, R34, !PT ;  /* 0x0000002249227209 */ /* 0x000fe40007810000 */
[----:B------:R-:W-:-:S02]  /*15f00*/  ISETP.GT.AND P4, PT, R56, 0x1, PT ;  /* 0x000000013800780c */ /* 0x000fc40003f84270 */
[----:B------:R-:W-:Y:S01]  /*15f10*/  FMNMX.FTZ R34, R69, R34, !PT ;  /* 0x0000002245227209 */ /* 0x000fe20007810000 */
[----:B------:R1:W-:Y:S01]  /*15f20*/  MUFU.TANH R30, R2 ;  /* 0x00000002001e7308 */ /* 0x0003e20000002400 */
[----:B----4-:R-:W-:Y:S02]  /*15f30*/  FSEL R53, R3, -INF , P3 ;  /* 0xff80000003357808 */ /* 0x010fe40001800000 */
[----:B------:R-:W-:Y:S02]  /*15f40*/  FSEL R6, R6, -INF , P4 ;  /* 0xff80000006067808 */ /* 0x000fe40002000000 */
[----:B------:R-:W-:Y:S02]  /*15f50*/  FMNMX.FTZ R34, R53, R34, !PT ;  /* 0x0000002235227209 */ /* 0x000fe40007810000 */
[----:B------:R-:W-:Y:S01]  /*15f60*/  ISETP.GT.AND P4, PT, R56, 0x10, PT ;  /* 0x000000103800780c */ /* 0x000fe20003f84270 */
[----:B------:R2:W-:Y:S02]  /*15f70*/  MUFU.TANH R54, R25 ;  /* 0x0000001900367308 */ /* 0x0005e40000002400 */
[----:B------:R-:W3:Y:S01]  /*15f80*/  SHFL.BFLY PT, R3, R34, 0x2, 0x1f ;  /* 0x0c401f0022037f89 */ /* 0x000ee200000e0000 */
[----:B------:R-:W-:-:S02]  /*15f90*/  FSEL R9, R9, -INF , P4 ;  /* 0xff80000009097808 */ /* 0x000fc40002000000 */
[----:B------:R-:W-:-:S03]  /*15fa0*/  ISETP.GT.AND P4, PT, R56, 0x18, PT ;  /* 0x000000183800780c */ /* 0x000fc60003f84270 */
[----:B------:R-:W-:Y:S01]  /*15fb0*/  MUFU.TANH R42, R37 ;  /* 0x00000025002a7308 */ /* 0x000fe20000002400 */
[----:B------:R-:W-:Y:S02]  /*15fc0*/  FSEL R11, R11, -INF , P4 ;  /* 0xff8000000b0b7808 */ /* 0x000fe40002000000 */
[----:B------:R-:W-:-:S04]  /*15fd0*/  ISETP.GT.AND P4, PT, R56, 0x20, PT ;  /* 0x000000203800780c */ /* 0x000fc80003f84270 */
[----:B------:R-:W-:Y:S01]  /*15fe0*/  FSEL R13, R13, -INF , P4 ;  /* 0xff8000000d0d7808 */ /* 0x000fe20002000000 */
[----:B------:R-:W4:Y:S01]  /*15ff0*/  MUFU.TANH R21, R21 ;  /* 0x0000001500157308 */ /* 0x000f220000002400 */
[----:B------:R-:W-:-:S07]  /*16000*/  ISETP.GT.AND P4, PT, R56, 0x28, PT ;  /* 0x000000283800780c */ /* 0x000fce0003f84270 */
[----:B------:R-:W-:Y:S01]  /*16010*/  MUFU.TANH R38, R45 ;  /* 0x0000002d00267308 */ /* 0x000fe20000002400 */
[----:B---3--:R-:W-:-:S05]  /*16020*/  FMNMX.FTZ R3, R34, R3, !PT ;  /* 0x0000000322037209 */ /* 0x008fca0007810000 */
[----:B-1----:R-:W1:Y:S02]  /*16030*/  SHFL.BFLY PT, R2, R3, 0x1, 0x1f ;  /* 0x0c201f0003027f89 */ /* 0x002e6400000e0000 */
[----:B------:R3:W-:Y:S08]  /*16040*/  MUFU.TANH R34, R33 ;  /* 0x0000002100227308 */ /* 0x0007f00000002400 */
[----:B------:R-:W5:Y:S08]  /*16050*/  MUFU.TANH R52, R52 ;  /* 0x0000003400347308 */ /* 0x000f700000002400 */
[----:B------:R-:W0:Y:S01]  /*16060*/  MUFU.TANH R40, R40 ;  /* 0x0000002800287308 */ /* 0x000e220000002400 */
[----:B-1----:R-:W-:Y:S01]  /*16070*/  FMNMX.FTZ R3, R3, R2, !PT ;  /* 0x0000000203037209 */ /* 0x002fe20007810000 */
[----:B------:R-:W-:-:S06]  /*16080*/  FMUL.FTZ R2, R29, UR8 ;  /* 0x000000081d027c20 */ /* 0x000fcc0008410000 */
[----:B------:R-:W1:Y:S01]  /*16090*/  MUFU.TANH R41, R41 ;  /* 0x0000002900297308 */ /* 0x000e620000002400 */
[C---:B------:R-:W-:Y:S01]  /*160a0*/  FSETP.NEU.FTZ.AND P3, PT, R3.reuse, -INF , PT ;  /* 0xff8000000300780b */ /* 0x040fe20003f7d000 */
[----:B------:R-:W-:-:S05]  /*160b0*/  FMUL.FTZ R26, R3, R4 ;  /* 0x00000004031a7220 */ /* 0x000fca0000410000 */
[----:B------:R-:W-:Y:S01]  /*160c0*/  FSEL R24, R26, RZ, P3 ;  /* 0x000000ff1a187208 */ /* 0x000fe20001800000 */
[----:B------:R-:W1:Y:S01]  /*160d0*/  MUFU.TANH R44, R44 ;  /* 0x0000002c002c7308 */ /* 0x000e620000002400 */
[----:B------:R-:W-:-:S03]  /*160e0*/  ISETP.GT.AND P3, PT, R56, RZ, PT ;  /* 0x000000ff3800720c */ /* 0x000fc60003f64270 */
[-CC-:B------:R-:W-:Y:S01]  /*160f0*/  FFMA.FTZ R197, R83, R4.reuse, -R24.reuse ;  /* 0x0000000453c57223 */ /* 0x180fe20000010818 */
[----:B------:R-:W-:Y:S01]  /*16100*/  FSEL R29, R5, -INF , P3 ;  /* 0xff800000051d7808 */ /* 0x000fe20001800000 */
[-CC-:B------:R-:W-:Y:S01]  /*16110*/  FFMA.FTZ R199, R79, R4.reuse, -R24.reuse ;  /* 0x000000044fc77223 */ /* 0x180fe20000010818 */
[----:B------:R-:W-:Y:S01]  /*16120*/  ISETP.GT.AND P3, PT, R56, 0x9, PT ;  /* 0x000000093800780c */ /* 0x000fe20003f64270 */
[--C-:B------:R-:W-:Y:S01]  /*16130*/  FFMA.FTZ R91, R91, R4, -R24.reuse ;  /* 0x000000045b5b7223 */ /* 0x100fe20000010818 */
[----:B------:R-:W-:Y:S01]  /*16140*/  FMNMX.FTZ R26, R29, R6, !PT ;  /* 0x000000061d1a7209 */ /* 0x000fe20007810000 */
[-CC-:B------:R-:W-:Y:S01]  /*16150*/  FFMA.FTZ R203, R87, R4.reuse, -R24.reuse ;  /* 0x0000000457cb7223 */ /* 0x180fe20000010818 */
[----:B--2---:R-:W-:Y:S01]  /*16160*/  FSEL R25, R8, -INF , P3 ;  /* 0xff80000008197808 */ /* 0x004fe20001800000 */
[--C-:B------:R-:W-:Y:S01]  /*16170*/  FFMA.FTZ R8, R85, R4, -R24.reuse ;  /* 0x0000000455087223 */ /* 0x100fe20000010818 */
[----:B------:R-:W-:Y:S01]  /*16180*/  FMNMX.FTZ R26, R7, R26, !PT ;  /* 0x0000001a071a7209 */ /* 0x000fe20007810000 */
[----:B------:R-:W-:Y:S01]  /*16190*/  MUFU.TANH R50, R2 ;  /* 0x0000000200327308 */ /* 0x000fe20000002400 */
[----:B------:R-:W-:Y:S01]  /*161a0*/  ISETP.GT.AND P3, PT, R56, 0x11, PT ;  /* 0x000000113800780c */ /* 0x000fe20003f64270 */
[--C-:B------:R-:W-:Y:S01]  /*161b0*/  FFMA.FTZ R195, R55, R4, -R24.reuse ;  /* 0x0000000437c37223 */ /* 0x100fe20000010818 */
[----:B------:R-:W-:Y:S01]  /*161c0*/  FMNMX.FTZ R26, R25, R26, !PT ;  /* 0x0000001a191a7209 */ /* 0x000fe20007810000 */
[-CC-:B------:R-:W-:Y:S01]  /*161d0*/  FFMA.FTZ R193, R75, R4.reuse, -R24.reuse ;  /* 0x000000044bc17223 */ /* 0x180fe20000010818 */
[----:B---3--:R-:W-:Y:S01]  /*161e0*/  FSEL R33, R10, -INF , P3 ;  /* 0xff8000000a217808 */ /* 0x008fe20001800000 */
[--C-:B------:R-:W-:Y:S01]  /*161f0*/  FFMA.FTZ R10, R81, R4, -R24.reuse ;  /* 0x00000004510a7223 */ /* 0x100fe20000010818 */
[----:B------:R-:W-:Y:S01]  /*16200*/  FMNMX.FTZ R26, R9, R26, !PT ;  /* 0x0000001a091a7209 */ /* 0x000fe20007810000 */
[----:B------:R2:W-:Y:S01]  /*16210*/  MUFU.EX2 R2, R91 ;  /* 0x0000005b00027308 */ /* 0x0005e20000000800 */
[----:B------:R-:W-:Y:S01]  /*16220*/  ISETP.GT.AND P3, PT, R56, 0x19, PT ;  /* 0x000000193800780c */ /* 0x000fe20003f64270 */
[--C-:B------:R-:W-:Y:S01]  /*16230*/  FFMA.FTZ R189, R47, R4, -R24.reuse ;  /* 0x000000042fbd7223 */ /* 0x100fe20000010818 */
[----:B------:R-:W-:Y:S01]  /*16240*/  FMNMX.FTZ R26, R33, R26, !PT ;  /* 0x0000001a211a7209 */ /* 0x000fe20007810000 */
[-CC-:B------:R-:W-:Y:S01]  /*16250*/  FFMA.FTZ R201, R93, R4.reuse, -R24.reuse ;  /* 0x000000045dc97223 */ /* 0x180fe20000010818 */
[----:B------:R-:W-:Y:S01]  /*16260*/  FSEL R37, R12, -INF , P3 ;  /* 0xff8000000c257808 */ /* 0x000fe20001800000 */
[--C-:B------:R-:W-:Y:S01]  /*16270*/  FFMA.FTZ R12, R77, R4, -R24.reuse ;  /* 0x000000044d0c7223 */ /* 0x100fe20000010818 */
[----:B------:R-:W-:Y:S01]  /*16280*/  FMNMX.FTZ R26, R11, R26, !PT ;  /* 0x0000001a0b1a7209 */ /* 0x000fe20007810000 */
[----:B------:R-:W3:Y:S01]  /*16290*/  MUFU.TANH R32, R32 ;  /* 0x0000002000207308 */ /* 0x000ee20000002400 */
        /* <DEDUP_REMOVED lines=8> */
[C---:B------:R-:W-:Y:S01]  /*16320*/  ISETP.GT.AND P3, PT, R56.reuse, 0x29, PT ;  /* 0x000000293800780c */ /* 0x040fe20003f64270 */
[----:B------:R-:W5:Y:S01]  /*16330*/  @P2 LDC R35, c[0x0][0x44c] ;  /* 0x00011300ff232b82 */ /* 0x000f620000000800 */
[----:B------:R-:W-:Y:S01]  /*16340*/  FSEL R83, R15, -INF , P4 ;  /* 0xff8000000f537808 */ /* 0x000fe20002000000 */
[--C-:B------:R-:W-:Y:S01]  /*16350*/  FFMA.FTZ R183, R31, R4, -R24.reuse ;  /* 0x000000041fb77223 */ /* 0x100fe20000010818 */
[----:B------:R-:W-:Y:S01]  /*16360*/  FMNMX.FTZ R26, R45, R26, !PT ;  /* 0x0000001a2d1a7209 */ /* 0x000fe20007810000 */
[-CC-:B------:R-:W-:Y:S01]  /*16370*/  FFMA.FTZ R185, R51, R4.reuse, -R24.reuse ;  /* 0x0000000433b97223 */ /* 0x180fe20000010818 */
[----:B------:R-:W-:Y:S01]  /*16380*/  ISETP.GT.AND P4, PT, R56, 0x30, PT ;  /* 0x000000303800780c */ /* 0x000fe20003f84270 */
[----:B------:R-:W3:Y:S01]  /*16390*/  MUFU.TANH R28, R28 ;  /* 0x0000001c001c7308 */ /* 0x000ee20000002400 */
[----:B------:R-:W-:Y:S01]  /*163a0*/  FSEL R81, R20, -INF , P3 ;  /* 0xff80000014517808 */ /* 0x000fe20001800000 */
[--C-:B------:R-:W-:Y:S01]  /*163b0*/  FFMA.FTZ R20, R49, R4, -R24.reuse ;  /* 0x0000000431147223 */ /* 0x100fe20000010818 */
[----:B------:R-:W-:Y:S01]  /*163c0*/  FMNMX.FTZ R26, R83, R26, !PT ;  /* 0x0000001a531a7209 */ /* 0x000fe20007810000 */
[-CC-:B------:R-:W-:Y:S01]  /*163d0*/  FFMA.FTZ R57, R57, R4.reuse, -R24.reuse ;  /* 0x0000000439397223 */ /* 0x180fe20000010818 */
[C---:B------:R-:W-:Y:S01]  /*163e0*/  ISETP.GT.AND P3, PT, R56.reuse, 0x31, PT ;  /* 0x000000313800780c */ /* 0x040fe20003f64270 */
[--C-:B------:R-:W-:Y:S01]  /*163f0*/  FFMA.FTZ R181, R61, R4, -R24.reuse ;  /* 0x000000043db57223 */ /* 0x100fe20000010818 */
[----:B----4-:R-:W-:Y:S01]  /*16400*/  FSEL R85, R21, -INF , P4 ;  /* 0xff80000015557808 */ /* 0x010fe20002000000 */
[----:B------:R-:W4:Y:S01]  /*16410*/  MUFU.EX2 R201, R201 ;  /* 0x000000c900c97308 */ /* 0x000f220000000800 */
[----:B------:R-:W-:Y:S01]  /*16420*/  FMNMX.FTZ R26, R81, R26, !PT ;  /* 0x0000001a511a7209 */ /* 0x000fe20007810000 */
[-CC-:B------:R-:W-:Y:S01]  /*16430*/  FFMA.FTZ R177, R71, R4.reuse, -R24.reuse ;  /* 0x0000000447b17223 */ /* 0x180fe20000010818 */
[----:B------:R-:W-:Y:S01]  /*16440*/  ISETP.GT.AND P4, PT, R56, 0x38, PT ;  /* 0x000000383800780c */ /* 0x000fe20003f84270 */
[-CC-:B------:R-:W-:Y:S01]  /*16450*/  FFMA.FTZ R73, R73, R4.reuse, -R24.reuse ;  /* 0x0000000449497223 */ /* 0x180fe20000010818 */
[----:B------:R-:W-:Y:S01]  /*16460*/  FSEL R79, R48, -INF , P3 ;  /* 0xff800000304f7808 */ /* 0x000fe20001800000 */
[----:B------:R-:W-:Y:S01]  /*16470*/  FFMA.FTZ R179, R69, R4, -R24 ;  /* 0x0000000445b37223 */ /* 0x000fe20000010818 */
[----:B------:R-:W-:Y:S01]  /*16480*/  FMNMX.FTZ R26, R85, R26, !PT ;  /* 0x0000001a551a7209 */ /* 0x000fe20007810000 */
[----:B------:R-:W4:Y:S01]  /*16490*/  MUFU.EX2 R203, R203 ;  /* 0x000000cb00cb7308 */ /* 0x000f220000000800 */
[----:B------:R-:W-:Y:S01]  /*164a0*/  ISETP.GT.AND P3, PT, R56, 0x39, PT ;  /* 0x000000393800780c */ /* 0x000fe20003f64270 */
[----:B-----5:R-:W-:Y:S01]  /*164b0*/  @P2 IMAD.HI.U32 R35, R224, R35, RZ ;  /* 0x00000023e0232227 */ /* 0x020fe200078e00ff */
[----:B------:R-:W-:-:S02]  /*164c0*/  FSEL R87, R52, -INF , P4 ;  /* 0xff80000034577808 */ /* 0x000fc40002000000 */
[----:B------:R-:W-:Y:S02]  /*164d0*/  CS2R R70, SRZ ;  /* 0x0000000000467805 */ /* 0x000fe4000001ff00 */
[----:B------:R-:W-:Y:S02]  /*164e0*/  FMNMX.FTZ R26, R79, R26, !PT ;  /* 0x0000001a4f1a7209 */ /* 0x000fe40007810000 */
[----:B------:R-:W-:Y:S02]  /*164f0*/  CS2R R68, SRZ ;  /* 0x0000000000447805 */ /* 0x000fe4000001ff00 */
[----:B------:R-:W-:Y:S01]  /*16500*/  ISETP.GT.AND P4, PT, R56, 0x40, PT ;  /* 0x000000403800780c */ /* 0x000fe20003f84270 */
[----:B------:R-:W5:Y:S01]  /*16510*/  MUFU.EX2 R8, R8 ;  /* 0x0000000800087308 */ /* 0x000f620000000800 */
[----:B--2---:R-:W-:Y:S01]  /*16520*/  FSEL R91, R30, -INF , P3 ;  /* 0xff8000001e5b7808 */ /* 0x004fe20001800000 */
[----:B------:R-:W-:Y:S01]  /*16530*/  FFMA.FTZ R30, R43, R4, -R24 ;  /* 0x000000042b1e7223 */ /* 0x000fe20000010818 */
[----:B------:R-:W-:-:S02]  /*16540*/  FMNMX.FTZ R26, R87, R26, !PT ;  /* 0x0000001a571a7209 */ /* 0x000fc40007810000 */
[----:B------:R-:W-:Y:S02]  /*16550*/  CS2R R60, SRZ ;  /* 0x00000000003c7805 */ /* 0x000fe4000001ff00 */
[----:B------:R-:W-:Y:S02]  /*16560*/  ISETP.GT.AND P3, PT, R56, 0x41, PT ;  /* 0x000000413800780c */ /* 0x000fe40003f64270 */
[----:B0-----:R-:W-:Y:S01]  /*16570*/  FSEL R89, R40, -INF , P4 ;  /* 0xff80000028597808 */ /* 0x001fe20002000000 */
[----:B------:R-:W0:Y:S01]  /*16580*/  MUFU.EX2 R197, R197 ;  /* 0x000000c500c57308 */ /* 0x000e220000000800 */
[----:B------:R-:W-:Y:S02]  /*16590*/  FMNMX.FTZ R26, R91, R26, !PT ;  /* 0x0000001a5b1a7209 */ /* 0x000fe40007810000 */
[----:B------:R-:W-:Y:S02]  /*165a0*/  ISETP.GT.AND P4, PT, R56, 0x48, PT ;  /* 0x000000483800780c */ /* 0x000fe40003f84270 */
[----:B-1----:R-:W-:-:S02]  /*165b0*/  FSEL R77, R41, -INF , P3 ;  /* 0xff800000294d7808 */ /* 0x002fc40001800000 */
[----:B------:R-:W-:Y:S01]  /*165c0*/  FMNMX.FTZ R26, R89, R26, !PT ;  /* 0x0000001a591a7209 */ /* 0x000fe20007810000 */
[----:B------:R-:W1:Y:S01]  /*165d0*/  MUFU.EX2 R10, R10 ;  /* 0x0000000a000a7308 */ /* 0x000e620000000800 */
[----:B------:R-:W-:Y:S02]  /*165e0*/  ISETP.GT.AND P3, PT, R56, 0x49, PT ;  /* 0x000000493800780c */ /* 0x000fe40003f64270 */
[----:B------:R-:W-:Y:S02]  /*165f0*/  FSEL R21, R44, -INF , P4 ;  /* 0xff8000002c157808 */ /* 0x000fe40002000000 */
[----:B------:R-:W-:Y:S02]  /*16600*/  FMNMX.FTZ R26, R77, R26, !PT ;  /* 0x0000001a4d1a7209 */ /* 0x000fe40007810000 */
[----:B------:R-:W-:Y:S01]  /*16610*/  ISETP.GT.AND P4, PT, R56, 0x50, PT ;  /* 0x000000503800780c */ /* 0x000fe20003f84270 */
[----:B------:R-:W2:Y:S01]  /*16620*/  MUFU.EX2 R199, R199 ;  /* 0x000000c700c77308 */ /* 0x000ea20000000800 */
[----:B------:R-:W-:-:S02]  /*16630*/  FSEL R15, R38, -INF , P3 ;  /* 0xff800000260f7808 */ /* 0x000fc40001800000 */
[----:B------:R-:W-:Y:S02]  /*16640*/  FMNMX.FTZ R26, R21, R26, !PT ;  /* 0x0000001a151a7209 */ /* 0x000fe40007810000 */
[----:B------:R-:W-:Y:S02]  /*16650*/  ISETP.GT.AND P3, PT, R56, 0x51, PT ;  /* 0x000000513800780c */ /* 0x000fe40003f64270 */
[----:B---3--:R-:W-:Y:S01]  /*16660*/  FSEL R41, R32, -INF , P4 ;  /* 0xff80000020297808 */ /* 0x008fe20002000000 */
[----:B------:R-:W3:Y:S01]  /*16670*/  MUFU.EX2 R12, R12 ;  /* 0x0000000c000c7308 */ /* 0x000ee20000000800 */
[----:B------:R-:W-:Y:S01]  /*16680*/  FMNMX.FTZ R26, R15, R26, !PT ;  /* 0x0000001a0f1a7209 */ /* 0x000fe20007810000 */
[----:B------:R-:W-:Y:S01]  /*16690*/  FFMA.FTZ R32, R59, R4, -R24 ;  /* 0x000000043b207223 */ /* 0x000fe20000010818 */
[----:B------:R-:W-:Y:S02]  /*166a0*/  ISETP.GT.AND P4, PT, R56, 0x58, PT ;  /* 0x000000583800780c */ /* 0x000fe40003f84270 */
[----:B------:R-:W-:-:S02]  /*166b0*/  CS2R R58, SRZ ;  /* 0x00000000003a7805 */ /* 0x000fc4000001ff00 */
[----:B------:R-:W-:Y:S02]  /*166c0*/  FSEL R55, R34, -INF , P3 ;  /* 0xff80000022377808 */ /* 0x000fe40001800000 */
[----:B------:R-:W-:Y:S01]  /*166d0*/  FMNMX.FTZ R26, R41, R26, !PT ;  /* 0x0000001a291a7209 */ /* 0x000fe20007810000 */
[----:B------:R-:W-:Y:S01]  /*166e0*/  MUFU.EX2 R193, R193 ;  /* 0x000000c100c17308 */ /* 0x000fe20000000800 */
[----:B------:R-:W-:Y:S02]  /*166f0*/  ISETP.GT.AND P3, PT, R56, 0x59, PT ;  /* 0x000000593800780c */ /* 0x000fe40003f64270 */
[----:B------:R-:W-:Y:S01]  /*16700*/  FSEL R65, R36, -INF , P4 ;  /* 0xff80000024417808 */ /* 0x000fe20002000000 */
[----:B------:R-:W-:Y:S01]  /*16710*/  FFMA.FTZ R36, R67, R4, -R24 ;  /* 0x0000000443247223 */ /* 0x000fe20000010818 */
[----:B------:R-:W-:Y:S02]  /*16720*/  FMNMX.FTZ R26, R55, R26, !PT ;  /* 0x0000001a371a7209 */ /* 0x000fe40007810000 */
[----:B------:R-:W-:-:S02]  /*16730*/  CS2R R66, SRZ ;  /* 0x0000000000427805 */ /* 0x000fc4000001ff00 */
[----:B------:R-:W-:Y:S01]  /*16740*/  ISETP.GT.AND P4, PT, R56, 0x60, PT ;  /* 0x000000603800780c */ /* 0x000fe20003f84270 */
[----:B------:R-:W-:Y:S01]  /*16750*/  MUFU.EX2 R14, R14 ;  /* 0x0000000e000e7308 */ /* 0x000fe20000000800 */
[----:B------:R-:W-:Y:S02]  /*16760*/  FSEL R49, R42, -INF , P3 ;  /* 0xff8000002a317808 */ /* 0x000fe40001800000 */
[----:B------:R-:W-:Y:S01]  /*16770*/  FMNMX.FTZ R26, R65, R26, !PT ;  /* 0x0000001a411a7209 */ /* 0x000fe20007810000 */
[----:B------:R-:W4:Y:S01]  /*16780*/  @P2 LDC R42, c[0x0][0x450] ;  /* 0x00011400ff2a2b82 */ /* 0x000f220000000800 */
[----:B------:R-:W-:Y:S02]  /*16790*/  ISETP.GT.AND P3, PT, R56, 0x61, PT ;  /* 0x000000613800780c */ /* 0x000fe40003f64270 */
[----:B------:R-:W-:Y:S01]  /*167a0*/  FSEL R75, R46, -INF , P4 ;  /* 0xff8000002e4b7808 */ /* 0x000fe20002000000 */
[----:B------:R-:W-:Y:S01]  /*167b0*/  MUFU.EX2 R195, R195 ;  /* 0x000000c300c37308 */ /* 0x000fe20000000800 */
[----:B------:R-:W-:-:S02]  /*167c0*/  FMNMX.FTZ R26, R49, R26, !PT ;  /* 0x0000001a311a7209 */ /* 0x000fc40007810000 */
[----:B------:R-:W-:Y:S02]  /*167d0*/  ISETP.GT.AND P4, PT, R56, 0x68, PT ;  /* 0x000000683800780c */ /* 0x000fe40003f84270 */
[----:B------:R-:W-:Y:S02]  /*167e0*/  FSEL R47, R54, -INF , P3 ;  /* 0xff800000362f7808 */ /* 0x000fe40001800000 */
[----:B------:R-:W-:Y:S01]  /*167f0*/  FMNMX.FTZ R26, R75, R26, !PT ;  /* 0x0000001a4b1a7209 */ /* 0x000fe20007810000 */
[----:B------:R-:W-:Y:S01]  /*16800*/  MUFU.EX2 R20, R20 ;  /* 0x0000001400147308 */ /* 0x000fe20000000800 */
[----:B------:R-:W-:Y:S02]  /*16810*/  FSEL R93, R28, -INF , P4 ;  /* 0xff8000001c5d7808 */ /* 0x000fe40002000000 */
[----:B------:R-:W-:Y:S02]  /*16820*/  ISETP.GT.AND P3, PT, R56, 0x69, PT ;  /* 0x000000693800780c */ /* 0x000fe40003f64270 */
[----:B------:R-:W-:-:S02]  /*16830*/  FMNMX.FTZ R28, R47, R26, !PT ;  /* 0x0000001a2f1c7209 */ /* 0x000fc40007810000 */
[----:B------:R-:W-:Y:S01]  /*16840*/  FSEL R43, R50, -INF , P3 ;  /* 0xff800000322b7808 */ /* 0x000fe20001800000 */
[----:B------:R-:W-:Y:S01]  /*16850*/  MUFU.EX2 R189, R189 ;  /* 0x000000bd00bd7308 */ /* 0x000fe20000000800 */
[----:B------:R-:W-:Y:S02]  /*16860*/  FMNMX.FTZ R28, R93, R28, !PT ;  /* 0x0000001c5d1c7209 */ /* 0x000fe40007810000 */
[----:B------:R-:W-:Y:S02]  /*16870*/  CS2R R50, SRZ ;  /* 0x0000000000327805 */ /* 0x000fe4000001ff00 */
[----:B------:R-:W-:Y:S02]  /*16880*/  MOV R44, R224 ;  /* 0x000000e0002c7202 */ /* 0x000fe40000000f00 */
[----:B------:R-:W-:Y:S01]  /*16890*/  FMNMX.FTZ R5, R43, R28, !PT ;  /* 0x0000001c2b057209 */ /* 0x000fe20007810000 */
[--C-:B------:R-:W-:Y:S01]  /*168a0*/  FFMA.FTZ R28, R39, R4, -R24.reuse ;  /* 0x00000004271c7223 */ /* 0x100fe20000010818 */
[----:B----4-:R-:W-:Y:S01]  /*168b0*/  @P2 SHF.R.U32.HI R44, RZ, R42, R35 ;  /* 0x0000002aff2c2219 */ /* 0x010fe20000011623 */
[----:B------:R-:W-:Y:S02]  /*168c0*/  MUFU.EX2 R26, R30 ;  /* 0x0000001e001a7308 */ /* 0x000fe40000000800 */
[----:B------:R-:W4:Y:S06]  /*168d0*/  SHFL.BFLY PT, R34, R5, 0x2, 0x1f ;  /* 0x0c401f0005227f89 */ /* 0x000f2c00000e0000 */
[----:B------:R-:W-:Y:S08]  /*168e0*/  MUFU.EX2 R191, R191 ;  /* 0x000000bf00bf7308 */ /* 0x000ff00000000800 */
[----:B------:R-:W-:Y:S08]  /*168f0*/  MUFU.EX2 R28, R28 ;  /* 0x0000001c001c7308 */ /* 0x000ff00000000800 */
[----:B------:R-:W-:Y:S01]  /*16900*/  MUFU.EX2 R185, R185 ;  /* 0x000000b900b97308 */ /* 0x000fe20000000800 */
[----:B----4-:R-:W-:Y:S01]  /*16910*/  FMNMX.FTZ R27, R5, R34, !PT ;  /* 0x00000022051b7209 */ /* 0x010fe20007810000 */
[-CC-:B------:R-:W-:Y:S01]  /*16920*/  FFMA.FTZ R34, R63, R4.reuse, -R24.reuse ;  /* 0x000000043f227223 */ /* 0x180fe20000010818 */
[----:B------:R-:W-:Y:S01]  /*16930*/  FFMA.FTZ R24, R53, R4, -R24 ;  /* 0x0000000435187223 */ /* 0x000fe20000010818 */
[----:B------:R-:W-:-:S02]  /*16940*/  CS2R R62, SRZ ;  /* 0x00000000003e7805 */ /* 0x000fc4000001ff00 */
[----:B------:R-:W-:Y:S01]  /*16950*/  CS2R R52, SRZ ;  /* 0x0000000000347805 */ /* 0x000fe2000001ff00 */
[----:B------:R-:W4:Y:S01]  /*16960*/  SHFL.BFLY PT, R38, R27, 0x1, 0x1f ;  /* 0x0c201f001b267f89 */ /* 0x000f2200000e0000 */
[----:B------:R5:W-:Y:S08]  /*16970*/  MUFU.EX2 R30, R57 ;  /* 0x00000039001e7308 */ /* 0x000bf00000000800 */
[----:B------:R-:W-:Y:S01]  /*16980*/  MUFU.EX2 R187, R187 ;  /* 0x000000bb00bb7308 */ /* 0x000fe20000000800 */
[----:B-----5:R-:W-:-:S07]  /*16990*/  CS2R R56, SRZ ;  /* 0x0000000000387805 */ /* 0x020fce000001ff00 */
[----:B------:R-:W-:Y:S01]  /*169a0*/  MUFU.EX2 R32, R32 ;  /* 0x0000002000207308 */ /* 0x000fe20000000800 */
[----:B----4-:R-:W-:-:S07]  /*169b0*/  FMNMX.FTZ R5, R27, R38, !PT ;  /* 0x000000261b057209 */ /* 0x010fce0007810000 */
[----:B------:R-:W-:Y:S01]  /*169c0*/  MUFU.EX2 R181, R181 ;  /* 0x000000b500b57308 */ /* 0x000fe20000000800 */
[C---:B------:R-:W-:Y:S01]  /*169d0*/  FSETP.NEU.FTZ.AND P3, PT, R5.reuse, -INF , PT ;  /* 0xff8000000500780b */ /* 0x040fe20003f7d000 */
[----:B------:R-:W-:-:S06]  /*169e0*/  FMUL.FTZ R27, R5, R4 ;  /* 0x00000004051b7220 */ /* 0x000fcc0000410000 */
[----:B------:R-:W-:Y:S01]  /*169f0*/  MUFU.EX2 R34, R34 ;  /* 0x0000002200227308 */ /* 0x000fe20000000800 */
[----:B------:R-:W-:-:S05]  /*16a00*/  FSEL R40, R27, RZ, P3 ;  /* 0x000000ff1b287208 */ /* 0x000fca0001800000 */
[-CC-:B------:R-:W-:Y:S01]  /*16a10*/  FFMA.FTZ R200, R29, R4.reuse, -R40.reuse ;  /* 0x000000041dc87223 */ /* 0x180fe20000010828 */
[-CC-:B------:R-:W-:Y:S01]  /*16a20*/  FFMA.FTZ R27, R6, R4.reuse, -R40.reuse ;  /* 0x00000004061b7223 */ /* 0x180fe20000010828 */
[-C--:B------:R-:W-:Y:S01]  /*16a30*/  FFMA.FTZ R202, R7, R4.reuse, -R40 ;  /* 0x0000000407ca7223 */ /* 0x080fe20000010828 */
[----:B------:R-:W-:Y:S01]  /*16a40*/  FADD.FTZ R6, R201, R2 ;  /* 0x00000002c9067221 */ /* 0x000fe20000010000 */
[-CC-:B------:R-:W-:Y:S01]  /*16a50*/  FFMA.FTZ R25, R25, R4.reuse, -R40.reuse ;  /* 0x0000000419197223 */ /* 0x180fe20000010828 */
[-C--:B------:R-:W-:Y:S01]  /*16a60*/  FFMA.FTZ R196, R9, R4.reuse, -R40 ;  /* 0x0000000409c47223 */ /* 0x080fe20000010828 */
[----:B------:R-:W-:Y:S01]  /*16a70*/  MUFU.EX2 R200, R200 ;  /* 0x000000c800c87308 */ /* 0x000fe20000000800 */
[----:B------:R-:W-:Y:S01]  /*16a80*/  FADD.FTZ R7, R203, R6 ;  /* 0x00000006cb077221 */ /* 0x000fe20000010000 */
[-CC-:B------:R-:W-:Y:S01]  /*16a90*/  FFMA.FTZ R9, R33, R4.reuse, -R40.reuse ;  /* 0x0000000421097223 */ /* 0x180fe20000010828 */
[-CC-:B------:R-:W-:Y:S01]  /*16aa0*/  FFMA.FTZ R198, R11, R4.reuse, -R40.reuse ;  /* 0x000000040bc67223 */ /* 0x180fe20000010828 */
[-CC-:B------:R-:W-:Y:S01]  /*16ab0*/  FFMA.FTZ R11, R37, R4.reuse, -R40.reuse ;  /* 0x00000004250b7223 */ /* 0x180fe20000010828 */
[----:B------:R-:W-:Y:S01]  /*16ac0*/  FADD.FTZ R6, R8, R7 ;  /* 0x0000000708067221 */ /* 0x000fe20000010000 */
[-CC-:B------:R-:W-:Y:S01]  /*16ad0*/  FFMA.FTZ R192, R13, R4.reuse, -R40.reuse ;  /* 0x000000040dc07223 */ /* 0x180fe20000010828 */
[-C--:B------:R-:W-:Y:S01]  /*16ae0*/  FFMA.FTZ R13, R45, R4.reuse, -R40 ;  /* 0x000000042d0d7223 */ /* 0x080fe20000010828 */
[----:B------:R-:W4:Y:S01]  /*16af0*/  MUFU.EX2 R27, R27 ;  /* 0x0000001b001b7308 */ /* 0x000f220000000800 */
[----:B0-----:R-:W-:Y:S01]  /*16b00*/  FADD.FTZ R7, R197, R6 ;  /* 0x00000006c5077221 */ /* 0x001fe20000010000 */
[-CC-:B------:R-:W-:Y:S01]  /*16b10*/  FFMA.FTZ R194, R83, R4.reuse, -R40.reuse ;  /* 0x0000000453c27223 */ /* 0x180fe20000010828 */
[-CC-:B------:R-:W-:Y:S01]  /*16b20*/  FFMA.FTZ R29, R81, R4.reuse, -R40.reuse ;  /* 0x00000004511d7223 */ /* 0x180fe20000010828 */
[-CC-:B------:R-:W-:Y:S01]  /*16b30*/  FFMA.FTZ R188, R85, R4.reuse, -R40.reuse ;  /* 0x0000000455bc7223 */ /* 0x180fe20000010828 */
[----:B-1----:R-:W-:Y:S01]  /*16b40*/  FADD.FTZ R6, R10, R7 ;  /* 0x000000070a067221 */ /* 0x002fe20000010000 */
[-CC-:B------:R-:W-:Y:S01]  /*16b50*/  FFMA.FTZ R31, R79, R4.reuse, -R40.reuse ;  /* 0x000000044f1f7223 */ /* 0x180fe20000010828 */
[-C--:B------:R-:W-:Y:S01]  /*16b60*/  FFMA.FTZ R190, R87, R4.reuse, -R40 ;  /* 0x0000000457be7223 */ /* 0x080fe20000010828 */
[----:B------:R-:W0:Y:S01]  /*16b70*/  MUFU.EX2 R202, R202 ;  /* 0x000000ca00ca7308 */ /* 0x000e220000000800 */
[----:B--2---:R-:W-:Y:S01]  /*16b80*/  FADD.FTZ R37, R199, R6 ;  /* 0x00000006c7257221 */ /* 0x004fe20000010000 */
[-CC-:B------:R-:W-:Y:S01]  /*16b90*/  FFMA.FTZ R33, R91, R4.reuse, -R40.reuse ;  /* 0x000000045b217223 */ /* 0x180fe20000010828 */
[-CC-:B------:R-:W-:Y:S01]  /*16ba0*/  FFMA.FTZ R184, R89, R4.reuse, -R40.reuse ;  /* 0x0000000459b87223 */ /* 0x180fe20000010828 */
[-CC-:B------:R-:W-:Y:S01]  /*16bb0*/  FFMA.FTZ R35, R77, R4.reuse, -R40.reuse ;  /* 0x000000044d237223 */ /* 0x180fe20000010828 */
[----:B---3--:R-:W-:Y:S01]  /*16bc0*/  FADD.FTZ R42, R12, R37 ;  /* 0x000000250c2a7221 */ /* 0x008fe20000010000 */
[-CC-:B------:R-:W-:Y:S01]  /*16bd0*/  FFMA.FTZ R21, R21, R4.reuse, -R40.reuse ;  /* 0x0000000415157223 */ /* 0x180fe20000010828 */
[-C--:B------:R-:W-:Y:S01]  /*16be0*/  FFMA.FTZ R15, R15, R4.reuse, -R40 ;  /* 0x000000040f0f7223 */ /* 0x080fe20000010828 */
[----:B------:R-:W1:Y:S01]  /*16bf0*/  MUFU.EX2 R25, R25 ;  /* 0x0000001900197308 */ /* 0x000e620000000800 */
[----:B----4-:R-:W-:Y:S01]  /*16c00*/  FADD.FTZ R7, R200, R27 ;  /* 0x0000001bc8077221 */ /* 0x010fe20000010000 */
[----:B------:R-:W-:Y:S01]  /*16c10*/  FADD.FTZ R39, R193, R42 ;  /* 0x0000002ac1277221 */ /* 0x000fe20000010000 */
[-CC-:B------:R-:W-:Y:S01]  /*16c20*/  FFMA.FTZ R41, R41, R4.reuse, -R40.reuse ;  /* 0x0000000429297223 */ /* 0x180fe20000010828 */
[-CC-:B------:R-:W-:Y:S01]  /*16c30*/  FFMA.FTZ R55, R55, R4.reuse, -R40.reuse ;  /* 0x0000000437377223 */ /* 0x180fe20000010828 */
[-CC-:B------:R-:W-:Y:S01]  /*16c40*/  FFMA.FTZ R65, R65, R4.reuse, -R40.reuse ;  /* 0x0000000441417223 */ /* 0x180fe20000010828 */
[----:B------:R-:W-:Y:S01]  /*16c50*/  FADD.FTZ R42, R14, R39 ;  /* 0x000000270e2a7221 */ /* 0x000fe20000010000 */
[-C--:B------:R-:W-:Y:S01]  /*16c60*/  FFMA.FTZ R49, R49, R4.reuse, -R40 ;  /* 0x0000000431317223 */ /* 0x080fe20000010828 */
[----:B------:R-:W2:Y:S01]  /*16c70*/  MUFU.EX2 R196, R196 ;  /* 0x000000c400c47308 */ /* 0x000ea20000000800 */
[----:B0-----:R-:W-:Y:S01]  /*16c80*/  FADD.FTZ R6, R202, R7 ;  /* 0x00000007ca067221 */ /* 0x001fe20000010000 */
[----:B------:R-:W-:Y:S01]  /*16c90*/  IADD3 R7, R44, R227, -R226 ;  /* 0x000000e32c077210 */ /* 0x000fe20007ffe8e2 */
[----:B------:R-:W-:Y:S01]  /*16ca0*/  FADD.FTZ R39, R195, R42 ;  /* 0x0000002ac3277221 */ /* 0x000fe20000010000 */
[-CC-:B------:R-:W-:Y:S01]  /*16cb0*/  FFMA.FTZ R75, R75, R4.reuse, -R40.reuse ;  /* 0x000000044b4b7223 */ /* 0x180fe20000010828 */
[----:B------:R-:W-:Y:S01]  /*16cc0*/  F2FP.F16.F32.PACK_AB R201, R2, R201 ;  /* 0x000000c902c9723e */ /* 0x000fe200000000ff */
[-C--:B------:R-:W-:Y:S01]  /*16cd0*/  FFMA.FTZ R47, R47, R4.reuse, -R40 ;  /* 0x000000042f2f7223 */ /* 0x080fe20000010828 */
[----:B------:R-:W-:Y:S01]  /*16ce0*/  FADD.FTZ R42, R20, R39 ;  /* 0x00000027142a7221 */ /* 0x000fe20000010000 */
[----:B------:R-:W0:Y:S01]  /*16cf0*/  MUFU.EX2 R9, R9 ;  /* 0x0000000900097308 */ /* 0x000e220000000800 */
[----:B-1----:R-:W-:Y:S01]  /*16d00*/  FADD.FTZ R37, R25, R6 ;  /* 0x0000000619257221 */ /* 0x002fe20000010000 */
[-CC-:B------:R-:W-:Y:S01]  /*16d10*/  FFMA.FTZ R93, R93, R4.reuse, -R40.reuse ;  /* 0x000000045d5d7223 */ /* 0x180fe20000010828 */
[----:B------:R-:W-:Y:S01]  /*16d20*/  FFMA.FTZ R40, R43, R4, -R40 ;  /* 0x000000042b287223 */ /* 0x000fe20000010828 */
[----:B------:R-:W-:Y:S01]  /*16d30*/  F2FP.F16.F32.PACK_AB R203, R8, R203 ;  /* 0x000000cb08cb723e */ /* 0x000fe200000000ff */
[----:B------:R-:W-:Y:S01]  /*16d40*/  VIADD R8, R150, 0xfffffffe ;  /* 0xfffffffe96087836 */ /* 0x000fe20000000000 */
[----:B------:R-:W-:-:S02]  /*16d50*/  F2FP.F16.F32.PACK_AB R200, R27, R200 ;  /* 0x000000c81bc8723e */ /* 0x000fc400000000ff */
[----:B------:R-:W-:Y:S01]  /*16d60*/  CS2R R90, SRZ ;  /* 0x00000000005a7805 */ /* 0x000fe2000001ff00 */
[----:B------:R-:W1:Y:S01]  /*16d70*/  MUFU.EX2 R198, R198 ;  /* 0x000000c600c67308 */ /* 0x000e620000000800 */
[----:B--2---:R-:W-:Y:S01]  /*16d80*/  FADD.FTZ R6, R196, R37 ;  /* 0x00000025c4067221 */ /* 0x004fe20000010000 */
[----:B------:R-:W-:Y:S02]  /*16d90*/  F2FP.F16.F32.PACK_AB R202, R25, R202 ;  /* 0x000000ca19ca723e */ /* 0x000fe400000000ff */
[----:B------:R-:W-:Y:S02]  /*16da0*/  CS2R R88, SRZ ;  /* 0x0000000000587805 */ /* 0x000fe4000001ff00 */
[----:B------:R-:W-:Y:S02]  /*16db0*/  F2FP.F16.F32.PACK_AB R197, R10, R197 ;  /* 0x000000c50ac5723e */ /* 0x000fe400000000ff */
[----:B------:R-:W-:Y:S02]  /*16dc0*/  CS2R R86, SRZ ;  /* 0x0000000000567805 */ /* 0x000fe4000001ff00 */
[----:B------:R-:W-:-:S02]  /*16dd0*/  F2FP.F16.F32.PACK_AB R199, R12, R199 ;  /* 0x000000c70cc7723e */ /* 0x000fc400000000ff */
[----:B------:R-:W-:Y:S01]  /*16de0*/  CS2R R84, SRZ ;  /* 0x0000000000547805 */ /* 0x000fe2000001ff00 */
[----:B------:R-:W2:Y:S01]  /*16df0*/  MUFU.EX2 R11, R11 ;  /* 0x0000000b000b7308 */ /* 0x000ea20000000800 */
[----:B0-----:R-:W-:Y:S01]  /*16e00*/  FADD.FTZ R37, R9, R6 ;  /* 0x0000000609257221 */ /* 0x001fe20000010000 */
[----:B------:R-:W-:Y:S01]  /*16e10*/  IMAD.MOV.U32 R6, RZ, RZ, RZ ;  /* 0x000000ffff067224 */ /* 0x000fe200078e00ff */
[----:B------:R-:W-:Y:S02]  /*16e20*/  F2FP.F16.F32.PACK_AB R193, R14, R193 ;  /* 0x000000c10ec1723e */ /* 0x000fe400000000ff */
[----:B------:R-:W-:Y:S02]  /*16e30*/  CS2R R82, SRZ ;  /* 0x0000000000527805 */ /* 0x000fe4000001ff00 */
[----:B------:R-:W-:Y:S01]  /*16e40*/  F2FP.F16.F32.PACK_AB R195, R20, R195 ;  /* 0x000000c314c3723e */ /* 0x000fe200000000ff */
[----:B------:R-:W-:Y:S01]  /*16e50*/  IMAD.HI R223, R7, -0x6db6db6d, R6 ;  /* 0x9249249307df7827 */ /* 0x000fe200078e0206 */
[----:B------:R-:W-:Y:S01]  /*16e60*/  F2FP.F16.F32.PACK_AB R196, R9, R196 ;  /* 0x000000c409c4723e */ /* 0x000fe200000000ff */
[----:B------:R-:W0:Y:S02]  /*16e70*/  MUFU.EX2 R192, R192 ;  /* 0x000000c000c07308 */ /* 0x000e240000000800 */
[----:B-1----:R-:W-:Y:S01]  /*16e80*/  FADD.FTZ R0, R198, R37 ;  /* 0x00000025c6007221 */ /* 0x002fe20000010000 */
[----:B------:R-:W-:Y:S01]  /*16e90*/  FADD.FTZ R37, R189, R42 ;  /* 0x0000002abd257221 */ /* 0x000fe20000010000 */
[----:B------:R-:W-:-:S02]  /*16ea0*/  SHF.R.U32.HI R42, RZ, 0x1f, R223 ;  /* 0x0000001fff2a7819 */ /* 0x000fc400000116df */
[----:B------:R-:W-:Y:S02]  /*16eb0*/  CS2R R80, SRZ ;  /* 0x0000000000507805 */ /* 0x000fe4000001ff00 */
[C---:B------:R-:W-:Y:S01]  /*16ec0*/  F2FP.F16.F32.PACK_AB R189, R26.reuse, R189 ;  /* 0x000000bd1abd723e */ /* 0x040fe200000000ff */
[----:B------:R-:W-:Y:S01]  /*16ed0*/  FADD.FTZ R6, R26, R37 ;  /* 0x000000251a067221 */ /* 0x000fe20000010000 */
[----:B------:R-:W-:Y:S01]  /*16ee0*/  LEA.HI.SX32 R223, R223, R42, 0x1a ;  /* 0x0000002adfdf7211 */ /* 0x000fe200078fd2ff */
[----:B------:R-:W1:Y:S01]  /*16ef0*/  MUFU.EX2 R13, R13 ;  /* 0x0000000d000d7308 */ /* 0x000e620000000800 */
[----:B--2---:R-:W-:Y:S01]  /*16f00*/  FADD.FTZ R7, R11, R0 ;  /* 0x000000000b077221 */ /* 0x004fe20000010000 */
[----:B------:R-:W-:Y:S01]  /*16f10*/  FADD.FTZ R37, R191, R6 ;  /* 0x00000006bf257221 */ /* 0x000fe20000010000 */
[----:B------:R-:W-:Y:S02]  /*16f20*/  VIMNMX R223, RZ, R223, !PT ;  /* 0x000000dfffdf7248 */ /* 0x000fe40007fe0100 */
[----:B------:R-:W-:-:S02]  /*16f30*/  CS2R R78, SRZ ;  /* 0x00000000004e7805 */ /* 0x000fc4000001ff00 */
[C---:B------:R-:W-:Y:S01]  /*16f40*/  F2FP.F16.F32.PACK_AB R191, R28.reuse, R191 ;  /* 0x000000bf1cbf723e */ /* 0x040fe200000000ff */
[----:B------:R-:W-:Y:S01]  /*16f50*/  FADD.FTZ R6, R28, R37 ;  /* 0x000000251c067221 */ /* 0x000fe20000010000 */
[----:B------:R-:W-:Y:S01]  /*16f60*/  ISETP.GE.AND P3, PT, R8, R223, PT ;  /* 0x000000df0800720c */ /* 0x000fe20003f66270 */
[----:B------:R-:W2:Y:S01]  /*16f70*/  MUFU.EX2 R194, R194 ;  /* 0x000000c200c27308 */ /* 0x000ea20000000800 */
[----:B0-----:R-:W-:Y:S01]  /*16f80*/  FADD.FTZ R0, R192, R7 ;  /* 0x00000007c0007221 */ /* 0x001fe20000010000 */
[----:B------:R-:W-:Y:S02]  /*16f90*/  F2FP.F16.F32.PACK_AB R198, R11, R198 ;  /* 0x000000c60bc6723e */ /* 0x000fe400000000ff */
[----:B------:R-:W-:Y:S02]  /*16fa0*/  CS2R R76, SRZ ;  /* 0x00000000004c7805 */ /* 0x000fe4000001ff00 */
[----:B------:R-:W-:Y:S02]  /*16fb0*/  CS2R R44, SRZ ;  /* 0x00000000002c7805 */ /* 0x000fe4000001ff00 */
[----:B------:R-:W-:-:S02]  /*16fc0*/  CS2R R42, SRZ ;  /* 0x00000000002a7805 */ /* 0x000fc4000001ff00 */
[----:B------:R-:W-:Y:S01]  /*16fd0*/  CS2R R26, SRZ ;  /* 0x00000000001a7805 */ /* 0x000fe2000001ff00 */
[----:B------:R-:W0:Y:S01]  /*16fe0*/  MUFU.EX2 R29, R29 ;  /* 0x0000001d001d7308 */ /* 0x000e220000000800 */
[C---:B-1----:R-:W-:Y:S01]  /*16ff0*/  FADD.FTZ R7, R13.reuse, R0 ;  /* 0x000000000d077221 */ /* 0x042fe20000010000 */
[----:B------:R-:W-:-:S06]  /*17000*/  F2FP.F16.F32.PACK_AB R192, R13, R192 ;  /* 0x000000c00dc0723e */ /* 0x000fcc00000000ff */
[----:B------:R-:W1:Y:S01]  /*17010*/  MUFU.EX2 R188, R188 ;  /* 0x000000bc00bc7308 */ /* 0x000e620000000800 */
[----:B--2---:R-:W-:-:S07]  /*17020*/  FADD.FTZ R0, R194, R7 ;  /* 0x00000007c2007221 */ /* 0x004fce0000010000 */
        /* <DEDUP_REMOVED lines=16> */
[----:B------:R2:W3:Y:S01]  /*17130*/  MUFU.EX2 R186, R15 ;  /* 0x0000000f00ba7308 */ /* 0x0004e20000000800 */
[C---:B0-----:R-:W-:Y:S01]  /*17140*/  FADD.FTZ R0, R35.reuse, R0 ;  /* 0x0000000023007221 */ /* 0x041fe20000010000 */
[----:B------:R-:W-:-:S06]  /*17150*/  F2FP.F16.F32.PACK_AB R184, R35, R184 ;  /* 0x000000b823b8723e */ /* 0x000fcc00000000ff */
[----:B------:R-:W0:Y:S01]  /*17160*/  MUFU.EX2 R41, R41 ;  /* 0x0000002900297308 */ /* 0x000e220000000800 */
[----:B--2---:R-:W-:Y:S01]  /*17170*/  FADD.FTZ R15, R185, R6 ;  /* 0x00000006b90f7221 */ /* 0x004fe20000010000 */
[----:B-1----:R-:W-:Y:S01]  /*17180*/  FADD.FTZ R7, R21, R0 ;  /* 0x0000000015077221 */ /* 0x002fe20000010000 */
[C---:B------:R-:W-:Y:S02]  /*17190*/  F2FP.F16.F32.PACK_AB R185, R30.reuse, R185 ;  /* 0x000000b91eb9723e */ /* 0x040fe400000000ff */
[----:B------:R-:W-:Y:S01]  /*171a0*/  FADD.FTZ R6, R30, R15 ;  /* 0x0000000f1e067221 */ /* 0x000fe20000010000 */
[----:B------:R-:W-:Y:S02]  /*171b0*/  CS2R R30, SRZ ;  /* 0x00000000001e7805 */ /* 0x000fe4000001ff00 */
[----:B------:R1:W2:Y:S01]  /*171c0*/  MUFU.EX2 R180, R55 ;  /* 0x0000003700b47308 */ /* 0x0002a20000000800 */
[----:B------:R-:W-:Y:S01]  /*171d0*/  FADD.FTZ R15, R187, R6 ;  /* 0x00000006bb0f7221 */ /* 0x000fe20000010000 */
[----:B---3--:R-:W-:Y:S01]  /*171e0*/  FADD.FTZ R0, R186, R7 ;  /* 0x00000007ba007221 */ /* 0x008fe20000010000 */
[----:B------:R-:W-:-:S02]  /*171f0*/  F2FP.F16.F32.PACK_AB R187, R32, R187 ;  /* 0x000000bb20bb723e */ /* 0x000fc400000000ff */
[----:B------:R-:W-:Y:S01]  /*17200*/  FADD.FTZ R2, R32, R15 ;  /* 0x0000000f20027221 */ /* 0x000fe20000010000 */
[----:B------:R-:W-:Y:S02]  /*17210*/  F2FP.F16.F32.PACK_AB R186, R186, R21 ;  /* 0x00000015baba723e */ /* 0x000fe400000000ff */
[----:B------:R-:W-:Y:S01]  /*17220*/  CS2R R32, SRZ ;  /* 0x0000000000207805 */ /* 0x000fe2000001ff00 */
[----:B------:R-:W3:Y:S01]  /*17230*/  MUFU.EX2 R183, R183 ;  /* 0x000000b700b77308 */ /* 0x000ee20000000800 */
[----:B------:R-:W-:Y:S01]  /*17240*/  FADD.FTZ R15, R181, R2 ;  /* 0x00000002b50f7221 */ /* 0x000fe20000010000 */
[----:B0-----:R-:W-:Y:S01]  /*17250*/  FADD.FTZ R7, R41, R0 ;  /* 0x0000000029077221 */ /* 0x001fe20000010000 */
[C---:B------:R-:W-:Y:S02]  /*17260*/  F2FP.F16.F32.PACK_AB R181, R34.reuse, R181 ;  /* 0x000000b522b5723e */ /* 0x040fe400000000ff */
[----:B-1----:R-:W-:Y:S01]  /*17270*/  CS2R R54, SRZ ;  /* 0x0000000000367805 */ /* 0x002fe2000001ff00 */
[----:B------:R-:W-:Y:S01]  /*17280*/  FADD.FTZ R2, R34, R15 ;  /* 0x0000000f22027221 */ /* 0x000fe20000010000 */
[----:B------:R-:W-:Y:S01]  /*17290*/  CS2R R34, SRZ ;  /* 0x0000000000227805 */ /* 0x000fe2000001ff00 */
[----:B------:R-:W0:Y:S01]  /*172a0*/  MUFU.EX2 R65, R65 ;  /* 0x0000004100417308 */ /* 0x000e220000000800 */
[C---:B--2---:R-:W-:Y:S01]  /*172b0*/  FADD.FTZ R0, R180.reuse, R7 ;  /* 0x00000007b4007221 */ /* 0x044fe20000010000 */
[----:B------:R-:W-:-:S06]  /*172c0*/  F2FP.F16.F32.PACK_AB R180, R180, R41 ;  /* 0x00000029b4b4723e */ /* 0x000fcc00000000ff */
[----:B------:R-:W1:Y:S01]  /*172d0*/  MUFU.EX2 R36, R36 ;  /* 0x0000002400247308 */ /* 0x000e620000000800 */
[----:B---3--:R-:W-:-:S07]  /*172e0*/  FADD.FTZ R15, R183, R2 ;  /* 0x00000002b70f7221 */ /* 0x008fce0000010000 */
[----:B------:R2:W3:Y:S01]  /*172f0*/  MUFU.EX2 R182, R49 ;  /* 0x0000003100b67308 */ /* 0x0004e20000000800 */
[----:B0-----:R-:W-:-:S07]  /*17300*/  FADD.FTZ R7, R65, R0 ;  /* 0x0000000041077221 */ /* 0x001fce0000010000 */
[----:B------:R-:W0:Y:S01]  /*17310*/  MUFU.EX2 R177, R177 ;  /* 0x000000b100b17308 */ /* 0x000e220000000800 */
[C---:B-1----:R-:W-:Y:S01]  /*17320*/  FADD.FTZ R2, R36.reuse, R15 ;  /* 0x0000000f24027221 */ /* 0x042fe20000010000 */
[----:B------:R-:W-:Y:S02]  /*17330*/  F2FP.F16.F32.PACK_AB R183, R36, R183 ;  /* 0x000000b724b7723e */ /* 0x000fe400000000ff */
[----:B--2---:R-:W-:Y:S02]  /*17340*/  CS2R R48, SRZ ;  /* 0x0000000000307805 */ /* 0x004fe4000001ff00 */
[----:B------:R-:W-:Y:S02]  /*17350*/  CS2R R36, SRZ ;  /* 0x0000000000247805 */ /* 0x000fe4000001ff00 */
[----:B------:R-:W1:Y:S01]  /*17360*/  MUFU.EX2 R75, R75 ;  /* 0x0000004b004b7308 */ /* 0x000e620000000800 */
[C---:B---3--:R-:W-:Y:S01]  /*17370*/  FADD.FTZ R0, R182.reuse, R7 ;  /* 0x00000007b6007221 */ /* 0x048fe20000010000 */
[----:B------:R-:W-:-:S02]  /*17380*/  F2FP.F16.F32.PACK_AB R182, R182, R65 ;  /* 0x00000041b6b6723e */ /* 0x000fc400000000ff */
[----:B------:R-:W-:-:S04]  /*17390*/  CS2R R64, SRZ ;  /* 0x0000000000407805 */ /* 0x000fc8000001ff00 */
        /* <DEDUP_REMOVED lines=10> */
[----:B------:R-:W0:Y:S01]  /*17440*/  MUFU.EX2 R93, R93 ;  /* 0x0000005d005d7308 */ /* 0x000e220000000800 */
[C---:B----4-:R-:W-:Y:S01]  /*17450*/  FADD.FTZ R0, R176.reuse, R7 ;  /* 0x00000007b0007221 */ /* 0x050fe20000010000 */
[----:B------:R-:W-:-:S02]  /*17460*/  F2FP.F16.F32.PACK_AB R176, R176, R75 ;  /* 0x0000004bb0b0723e */ /* 0x000fc400000000ff */
[----:B------:R-:W-:-:S04]  /*17470*/  CS2R R74, SRZ ;  /* 0x00000000004a7805 */ /* 0x000fc8000001ff00 */
[----:B------:R-:W2:Y:S01]  /*17480*/  MUFU.EX2 R24, R24 ;  /* 0x0000001800187308 */ /* 0x000ea20000000800 */
[----:B-1----:R-:W-:Y:S01]  /*17490*/  FADD.FTZ R15, R179, R2 ;  /* 0x00000002b30f7221 */ /* 0x002fe20000010000 */
[----:B------:R-:W-:-:S06]  /*174a0*/  IMAD.MOV.U32 R2, RZ, RZ, 0x3f800000 ;  /* 0x3f800000ff027424 */ /* 0x000fcc00078e00ff */
[----:B------:R-:W1:Y:S01]  /*174b0*/  MUFU.EX2 R40, R40 ;  /* 0x0000002800287308 */ /* 0x000e620000000800 */
[----:B0-----:R-:W-:Y:S01]  /*174c0*/  FADD.FTZ R7, R93, R0 ;  /* 0x000000005d077221 */ /* 0x001fe20000010000 */
[----:B------:R-:W-:Y:S01]  /*174d0*/  MOV R0, 0x3f800000 ;  /* 0x3f80000000007802 */ /* 0x000fe20000000f00 */
[C---:B--2---:R-:W-:Y:S01]  /*174e0*/  FADD.FTZ R6, R24.reuse, R15 ;  /* 0x0000000f18067221 */ /* 0x044fe20000010000 */
[----:B------:R-:W-:Y:S02]  /*174f0*/  F2FP.F16.F32.PACK_AB R179, R24, R179 ;  /* 0x000000b318b3723e */ /* 0x000fe400000000ff */
[----:B------:R-:W-:Y:S01]  /*17500*/  CS2R R24, SRZ ;  /* 0x0000000000187805 */ /* 0x000fe2000001ff00 */
[C---:B-1----:R-:W-:Y:S01]  /*17510*/  FADD.FTZ R7, R40.reuse, R7 ;  /* 0x0000000728077221 */ /* 0x042fe20000010000 */
[----:B------:R-:W-:Y:S02]  /*17520*/  F2FP.F16.F32.PACK_AB R178, R40, R93 ;  /* 0x0000005d28b2723e */ /* 0x000fe400000000ff */
[----:B------:R-:W-:-:S02]  /*17530*/  CS2R R92, SRZ ;  /* 0x00000000005c7805 */ /* 0x000fc4000001ff00 */
[----:B------:R-:W-:Y:S01]  /*17540*/  CS2R R40, SRZ ;  /* 0x0000000000287805 */ /* 0x000fe2000001ff00 */
[----:B------:R-:W-:Y:S06]  /*17550*/  @!P3 BRA `(.L_x_6360) ;  /* 0x0000005c0050b947 */ /* 0x000fec0003800000 */
[----:B------:R-:W-:Y:S01]  /*17560*/  BSSY B1, `(.L_x_6360) ;  /* 0x00005d3000017945 */ /* 0x000fe20003800000 */
[----:B------:R-:W-:Y:S01]  /*17570*/  IMAD.MOV.U32 R9, RZ, RZ, R3 ;  /* 0x000000ffff097224 */ /* 0x000fe200078e0003 */
[----:B------:R-:W-:Y:S01]  /*17580*/  MOV R2, 0x3f800000 ;  /* 0x3f80000000027802 */ /* 0x000fe20000000f00 */
[----:B------:R-:W-:Y:S02]  /*17590*/  IMAD.MOV.U32 R10, RZ, RZ, R5 ;  /* 0x000000ffff0a7224 */ /* 0x000fe400078e0005 */
[----:B------:R-:W-:Y:S02]  /*175a0*/  IMAD.MOV.U32 R11, RZ, RZ, R208 ;  /* 0x000000ffff0b7224 */ /* 0x000fe400078e00d0 */
[----:B------:R-:W-:Y:S02]  /*175b0*/  IMAD.MOV.U32 R12, RZ, RZ, R205 ;  /* 0x000000ffff0c7224 */ /* 0x000fe400078e00cd */
[----:B------:R-:W-:-:S07]  /*175c0*/  IMAD.MOV.U32 R119, RZ, RZ, RZ ;  /* 0x000000ffff777224 */ /* 0x000fce00078e00ff */
.L_x_6371:
[----:B------:R-:W-:-:S05]  /*175d0*/  VIADD R3, R12, 0x1 ;  /* 0x000000010c037836 */ /* 0x000fca0000000000 */
[----:B------:R-:W-:-:S04]  /*175e0*/  ISETP.NE.AND P3, PT, R3, 0x2, PT ;  /* 0x000000020300780c */ /* 0x000fc80003f65270 */
[----:B------:R-:W-:Y:S02]  /*175f0*/  SEL R208, RZ, 0x1, P3 ;  /* 0x00000001ffd07807 */ /* 0x000fe40001800000 */
[----:B------:R-:W-:Y:S02]  /*17600*/  SEL R205, R3, RZ, P3 ;  /* 0x000000ff03cd7207 */ /* 0x000fe40001800000 */
[----:B------:R-:W-:Y:S01]  /*17610*/  LOP3.LUT R208, R11, R208, RZ, 0x3c, !PT ;  /* 0x000000d00bd07212 */ /* 0x000fe200078e3cff */
[----:B------:R-:W-:Y:S06]  /*17620*/  @!P0 BRA `(.L_x_6361) ;  /* 0x0000000000048947 */ /* 0x000fec0003800000 */
[----:B------:R-:W-:Y:S01]  /*17630*/  BPT.TRAP 0x1 ;  /* 0x000000040000795c */ /* 0x000fe20000300000 */
.L_x_6361:
[----:B------:R-:W-:Y:S01]  /*17640*/  IMAD R13, R205, 0x8, R16 ;  /* 0x00000008cd0d7824 */ /* 0x000fe200078e0210 */
[----:B------:R-:W-:-:S04]  /*17650*/  SHF.L.U32 R4, R208, 0x1f, RZ ;  /* 0x0000001fd0047819 */ /* 0x000fc800000006ff */
[----:B------:R0:W1:Y:S01]  /*17660*/  SYNCS.PHASECHK.TRANS64.TRYWAIT P3, [R13+URZ+0x36830], R4 ;  /* 0x036830040d0075a7 */ /* 0x000062000806017f */
[----:B------:R-:W-:Y:S05]  /*17670*/  @!P0 BRA `(.L_x_6362) ;  /* 0x0000000000048947 */ /* 0x000fea0003800000 */
[----:B------:R-:W-:Y:S01]  /*17680*/  BPT.TRAP 0x1 ;  /* 0x000000040000795c */ /* 0x000fe20000300000 */
.L_x_6362:
[----:B------:R-:W-:Y:S01]  /*17690*/  IMAD R3, R205, 0xa80, R221 ;  /* 0x00000a80cd037824 */ /* 0x000fe200078e02dd */
[----:B------:R-:W-:Y:S03]  /*176a0*/  BSSY B2, `(.L_x_6363) ;  /* 0x0000006000027945 */ /* 0x000fe60003800000 */
[C---:B------:R-:W-:Y:S01]  /*176b0*/  VIADD R122, R3.reuse, 0x80 ;  /* 0x00000080037a7836 */ /* 0x040fe20000000000 */
[----:B------:R-:W-:Y:S01]  /*176c0*/  IADD3 R124, R3, 0x100, RZ ;  /* 0x00000100037c7810 */ /* 0x000fe20007ffe0ff */
[----:B-1----:R-:W-:Y:S06]  /*176d0*/  @P3 BRA `(.L_x_6364) ;  /* 0x0000000000083947 */ /* 0x002fec0003800000 */
[----:B------:R-:W1:Y:S02]  /*176e0*/  SYNCS.PHASECHK.TRANS64.TRYWAIT P3, [R13+URZ+0x36830], R4 ;  /* 0x036830040d0075a7 */ /* 0x000e64000806017f */
[----:B-1----:R-:W-:Y:S05]  /*176f0*/  @!P3 BRA `(.L_x_6365) ;  /* 0x000001780010b947 */ /* 0x002fea0003800000 */
.L_x_6364:
[----:B------:R-:W-:Y:S05]  /*17700*/  BSYNC B2 ;  /* 0x0000000000027941 */ /* 0x000fea0003800000 */
.L_x_6363:
[----:B------:R-:W2:Y:S01]  /*17710*/  LDL.64 R20, [R1] ;  /* 0x0000000001147983 */ /* 0x000ea20000100a00 */
[----:B------:R-:W-:Y:S02]  /*17720*/  IMAD.MOV.U32 R120, RZ, RZ, R3 ;  /* 0x000000ffff787224 */ /* 0x000fe400078e0003 */
[----:B------:R-:W-:Y:S01]  /*17730*/  IMAD.MOV.U32 R121, RZ, RZ, 0x40000040 ;  /* 0x40000040ff797424 */ /* 0x000fe200078e00ff */
[----:B------:R-:W3:Y:S02]  /*17740*/  LDL.64 R14, [R1+0x30] ;  /* 0x00003000010e7983 */ /* 0x000ee40000100a00 */
[----:B------:R-:W-:Y:S02]  /*17750*/  R2UR UR6, R120 ;  /* 0x00000000780672ca */ /* 0x000fe400000e0000 */
[C---:B------:R-:W-:Y:S01]  /*17760*/  R2UR UR7, R121.reuse ;  /* 0x00000000790772ca */ /* 0x040fe200000e0000 */
[----:B------:R-:W-:Y:S01]  /*17770*/  WARPGROUP.ARRIVE ;  /* 0x00000000000079c5 */ /* 0x000fe20000000000 */
[----:B------:R-:W-:Y:S01]  /*17780*/  IMAD.MOV.U32 R123, RZ, RZ, 0x40000040 ;  /* 0x40000040ff7b7424 */ /* 0x000fe200078e00ff */
[----:B------:R-:W-:Y:S01]  /*17790*/  R2UR UR22, R122 ;  /* 0x000000007a1672ca */ /* 0x000fe200000e0000 */
[----:B------:R-:W-:Y:S01]  /*177a0*/  IMAD.MOV.U32 R125, RZ, RZ, 0x40000040 ;  /* 0x40000040ff7d7424 */ /* 0x000fe200078e00ff */
[----:B------:R-:W-:Y:S01]  /*177b0*/  R2UR UR19, R121 ;  /* 0x00000000791372ca */ /* 0x000fe200000e0000 */
[----:B------:R4:W-:Y:S01]  /*177c0*/  STL.64 [R1+0xa0], R8 ;  /* 0x0000a00801007387 */ /* 0x0009e20000100a00 */
[----:B------:R-:W-:-:S02]  /*177d0*/  R2UR UR23, R123 ;  /* 0x000000007b1772ca */ /* 0x000fc400000e0000 */
[----:B------:R-:W-:Y:S01]  /*177e0*/  MOV R120, R124 ;  /* 0x0000007c00787202 */ /* 0x000fe20000000f00 */
[----:B------:R-:W-:Y:S01]  /*177f0*/  VIADD R122, R3, 0x180 ;  /* 0x00000180037a7836 */ /* 0x000fe20000000000 */
[----:B------:R-:W-:Y:S01]  /*17800*/  R2UR UR15, R123 ;  /* 0x000000007b0f72ca */ /* 0x000fe200000e0000 */
[----:B------:R0:W-:Y:S01]  /*17810*/  STL.64 [R1+0x98], R6 ;  /* 0x0000980601007387 */ /* 0x0001e20000100a00 */
[----:B------:R-:W-:Y:S02]  /*17820*/  R2UR UR18, R120 ;  /* 0x00000000781272ca */ /* 0x000fe400000e0000 */
[----:B------:R-:W-:Y:S01]  /*17830*/  R2UR UR14, R122 ;  /* 0x000000007a0e72ca */ /* 0x000fe200000e0000 */
[----:B------:R-:W-:Y:S01]  /*17840*/  VIADD R120, R3, 0x200 ;  /* 0x0000020003787836 */ /* 0x000fe20000000000 */
[----:B------:R-:W-:Y:S02]  /*17850*/  R2UR UR35, R121 ;  /* 0x00000000792372ca */ /* 0x000fe400000e0000 */
[----:B--2---:R-:W-:-:S02]  /*17860*/  R2UR UR8, R20 ;  /* 0x00000000140872ca */ /* 0x004fc400000e0000 */
[----:B------:R-:W-:Y:S01]  /*17870*/  R2UR UR9, R21 ;  /* 0x00000000150972ca */ /* 0x000fe200000e0000 */
[----:B------:R-:W-:Y:S01]  /*17880*/  VIADD R124, R3, 0x280 ;  /* 0x00000280037c7836 */ /* 0x000fe20000000000 */
[----:B------:R-:W-:Y:S01]  /*17890*/  R2UR UR31, R125 ;  /* 0x000000007d1f72ca */ /* 0x000fe200000e0000 */
[----:B----4-:R-:W2:Y:S01]  /*178a0*/  LDL.64 R8, [R1+0x28] ;  /* 0x0000280001087983 */ /* 0x010ea20000100a00 */
[----:B------:R-:W-:Y:S02]  /*178b0*/  R2UR UR27, R123 ;  /* 0x000000007b1b72ca */ /* 0x000fe400000e0000 */
[----:B---3--:R-:W-:Y:S01]  /*178c0*/  R2UR UR46, R14 ;  /* 0x000000000e2e72ca */ /* 0x008fe200000e0000 */
[----:B------:R-:W-:Y:S01]  /*178d0*/  VIADD R210, R3, 0x84 ;  /* 0x0000008403d27836 */ /* 0x000fe20000000000 */
[----:B------:R-:W-:Y:S01]  /*178e0*/  R2UR UR47, R15 ;  /* 0x000000000f2f72ca */ /* 0x000fe200000e0000 */
[----:B------:R-:W-:Y:S01]  /*178f0*/  IMAD.MOV.U32 R211, RZ, RZ, 0x40000040 ;  /* 0x40000040ffd37424 */ /* 0x000fe200078e00ff */
[----:B0-----:R-:W3:Y:S01]  /*17900*/  LDL.64 R6, [R1+0x20] ;  /* 0x0000200001067983 */ /* 0x001ee20000100a00 */
[----:B------:R-:W-:-:S02]  /*17910*/  UMOV UR4, UR8 ;  /* 0x0000000800047c82 */ /* 0x000fc40008000000 */
        /* <DEDUP_REMOVED lines=17> */
[----:B------:R-:W-:Y:S01]  /*17a30*/  R2UR UR34, R120 ;  /* 0x00000000782272ca */ /* 0x000fe200000e0000 */
[----:B------:R-:W-:Y:S01]  /*17a40*/  UMOV UR32, UR8 ;  /* 0x0000000800207c82 */ /* 0x000fe20008000000 */
[----:B------:R-:W-:Y:S01]  /*17a50*/  UMOV UR33, UR9 ;  /* 0x0000000900217c82 */ /* 0x000fe20008000000 */
[----:B------:R-:W-:Y:S02]  /*17a60*/  WARPGROUP.DEPBAR.LE gsb0, 0x0 ;  /* 0x00008000000079c5 */ /* 0x000fe40000010000 */
[----:B------:R-:W-:-:S08]  /*17a70*/  WARPGROUP.ARRIVE ;  /* 0x00000000000079c5 */ /* 0x000fd00000000000 */
[----:B------:R-:W-:Y:S01]  /*17a80*/  HGMMA.64x16x16.F32 R136, gdesc[UR32], RZ, !UPT, gsb0 ;  /* 0x00200000208879f0 */ /* 0x000fe2000c0008ff */
[----:B------:R-:W-:Y:S01]  /*17a90*/  R2UR UR30, R124 ;  /* 0x000000007c1e72ca */ /* 0x000fe200000e0000 */
[----:B------:R-:W-:Y:S01]  /*17aa0*/  UMOV UR28, UR8 ;  /* 0x00000008001c7c82 */ /* 0x000fe20008000000 */
[----:B------:R-:W-:Y:S01]  /*17ab0*/  UMOV UR29, UR9 ;  /* 0x00000009001d7c82 */ /* 0x000fe20008000000 */
[----:B------:R-:W-:Y:S01]  /*17ac0*/  IADD3 R120, R3, 0x2, RZ ;  /* 0x0000000203787810 */ /* 0x000fe20007ffe0ff */
[----:B------:R-:W-:-:S03]  /*17ad0*/  IMAD.MOV.U32 R121, RZ, RZ, 0x40000040 ;  /* 0x40000040ff797424 */ /* 0x000fc600078e00ff */
[----:B------:R-:W-:Y:S01]  /*17ae0*/  R2UR UR10, R120 ;  /* 0x00000000780a72ca */ /* 0x000fe200000e0000 */
[----:B------:R-:W-:Y:S01]  /*17af0*/  VIADD R120, R3, 0x102 ;  /* 0x0000010203787836 */ /* 0x000fe20000000000 */
[----:B------:R-:W-:Y:S01]  /*17b00*/  R2UR UR11, R121 ;  /* 0x00000000790b72ca */ /* 0x000fe200000e0000 */
[----:B------:R-:W-:Y:S02]  /*17b10*/  VIADD R122, R3, 0x300 ;  /* 0x00000300037a7836 */ /* 0x000fe40000000000 */
[----:B------:R-:W-:Y:S01]  /*17b20*/  IMAD.MOV.U32 R121, RZ, RZ, 0x40000040 ;  /* 0x40000040ff797424 */ /* 0x000fe200078e00ff */
[----:B------:R-:W-:Y:S02]  /*17b30*/  WARPGROUP.DEPBAR.LE gsb0, 0x0 ;  /* 0x00008000000079c5 */ /* 0x000fe40000010000 */
[----:B------:R-:W-:-:S06]  /*17b40*/  WARPGROUP.ARRIVE ;  /* 0x00000000000079c5 */ /* 0x000fcc0000000000 */
[----:B------:R-:W-:Y:S01]  /*17b50*/  HGMMA.64x16x16.F32 R128, gdesc[UR28], RZ, !UPT, gsb0 ;  /* 0x002000001c8079f0 */ /* 0x000fe2000c0008ff */
[----:B------:R-:W-:Y:S01]  /*17b60*/  R2UR UR22, R120 ;  /* 0x00000000781672ca */ /* 0x000fe200000e0000 */
[----:B------:R-:W-:Y:S01]  /*17b70*/  IMAD.MOV.U32 R123, RZ, RZ, 0x40000040 ;  /* 0x40000040ff7b7424 */ /* 0x000fe200078e00ff */
[----:B------:R-:W-:Y:S01]  /*17b80*/  R2UR UR26, R122 ;  /* 0x000000007a1a72ca */ /* 0x000fe200000e0000 */
[----:B------:R-:W-:Y:S01]  /*17b90*/  VIADD R120, R3, 0x202 ;  /* 0x0000020203787836 */ /* 0x000fe20000000000 */
[----:B------:R-:W-:Y:S01]  /*17ba0*/  R2UR UR23, R121 ;  /* 0x00000000791772ca */ /* 0x000fe200000e0000 */
[----:B------:R-:W-:Y:S01]  /*17bb0*/  VIADD R122, R3, 0x82 ;  /* 0x00000082037a7836 */ /* 0x000fe20000000000 */
[----:B------:R-:W-:Y:S02]  /*17bc0*/  MOV R121, 0x40000040 ;  /* 0x4000004000797802 */ /* 0x000fe40000000f00 */
[----:B------:R-:W-:Y:S01]  /*17bd0*/  R2UR UR7, R123 ;  /* 0x000000007b0772ca */ /* 0x000fe200000e0000 */
[----:B------:R-:W-:Y:S01]  /*17be0*/  IMAD.MOV.U32 R123, RZ, RZ, 0x40000040 ;  /* 0x40000040ff7b7424 */ /* 0x000fe200078e00ff */
[----:B------:R-:W-:Y:S01]  /*17bf0*/  R2UR UR50, R120 ;  /* 0x00000000783272ca */ /* 0x000fe200000e0000 */
[----:B------:R-:W-:Y:S01]  /*17c00*/  VIADD R120, R3, 0x302 ;  /* 0x0000030203787836 */ /* 0x000fe20000000000 */
[----:B------:R-:W-:Y:S01]  /*17c10*/  R2UR UR51, R121 ;  /* 0x00000000793372ca */ /* 0x000fe200000e0000 */
[----:B------:R-:W-:Y:S01]  /*17c20*/  IMAD.MOV.U32 R121, RZ, RZ, 0x40000040 ;  /* 0x40000040ff797424 */ /* 0x000fe200078e00ff */
[----:B------:R-:W-:-:S02]  /*17c30*/  R2UR UR6, R122 ;  /* 0x000000007a0672ca */ /* 0x000fc400000e0000 */
[----:B------:R-:W-:Y:S02]  /*17c40*/  IADD3 R122, R3, 0x182, RZ ;  /* 0x00000182037a7810 */ /* 0x000fe40007ffe0ff */
[----:B------:R-:W-:Y:S01]  /*17c50*/  R2UR UR19, R123 ;  /* 0x000000007b1372ca */ /* 0x000fe200000e0000 */
[----:B------:R-:W-:Y:S01]  /*17c60*/  IMAD.MOV.U32 R123, RZ, RZ, 0x40000040 ;  /* 0x40000040ff7b7424 */ /* 0x000fe200078e00ff */
[----:B------:R-:W-:Y:S01]  /*17c70*/  R2UR UR18, R122 ;  /* 0x000000007a1272ca */ /* 0x000fe200000e0000 */
[C---:B------:R-:W-:Y:S01]  /*17c80*/  VIADD R122, R3.reuse, 0x282 ;  /* 0x00000282037a7836 */ /* 0x040fe20000000000 */
[----:B------:R-:W-:Y:S01]  /*17c90*/  R2UR UR34, R120 ;  /* 0x00000000782272ca */ /* 0x000fe200000e0000 */
[----:B------:R-:W-:Y:S01]  /*17ca0*/  VIADD R120, R3, 0x4 ;  /* 0x0000000403787836 */ /* 0x000fe20000000000 */
[----:B------:R-:W-:Y:S02]  /*17cb0*/  R2UR UR35, R121 ;  /* 0x00000000792372ca */ /* 0x000fe400000e0000 */
[----:B------:R-:W-:-:S02]  /*17cc0*/  MOV R121, 0x40000040 ;  /* 0x4000004000797802 */ /* 0x000fc40000000f00 */
        /* <DEDUP_REMOVED lines=31> */
[----:B------:R-:W-:Y:S01]  /*17ec0*/  MOV R20, UR48 ;  /* 0x0000003000147c02 */ /* 0x000fe20008000f00 */
        /* <DEDUP_REMOVED lines=14> */
[----:B--2---:R-:W-:Y:S02]  /*17fb0*/  R2UR UR38, R8 ;  /* 0x00000000082672ca */ /* 0x004fe400000e0000 */
[----:B------:R-:W-:Y:S02]  /*17fc0*/  R2UR UR39, R9 ;  /* 0x00000000092772ca */ /* 0x000fe400000e0000 */
[----:B------:R-:W-:Y:S01]  /*17fd0*/  R2UR UR26, R210 ;  /* 0x00000000d21a72ca */ /* 0x000fe200000e0000 */
[----:B------:R0:W5:Y:S08]  /*17fe0*/  LDL.LU.64 R8, [R1+0xa0] ;  /* 0x0000a00001087983 */ /* 0x0001700000300a00 */
[----:B------:R-:W-:-:S02]  /*17ff0*/  UMOV UR28, UR38 ;  /* 0x00000026001c7c82 */ /* 0x000fc40008000000 */
[----:B------:R-:W-:Y:S01]  /*18000*/  UMOV UR29, UR39 ;  /* 0x00000027001d7c82 */ /* 0x000fe20008000000 */
[----:B------:R-:W-:Y:S02]  /*18010*/  WARPGROUP.DEPBAR.LE gsb0, 0x0 ;  /* 0x00008000000079c5 */ /* 0x000fe40000010000 */
[----:B------:R-:W-:-:S06]  /*18020*/  WARPGROUP.ARRIVE ;  /* 0x00000000000079c5 */ /* 0x000fcc0000000000 */
[----:B------:R-:W-:Y:S01]  /*18030*/  HGMMA.64x16x16.F32 R168, gdesc[UR28], R168, gsb0 ;  /* 0x002000001ca879f0 */ /* 0x000fe200080008a8 */
[----:B------:R-:W-:Y:S01]  /*18040*/  R2UR UR27, R211 ;  /* 0x00000000d31b72ca */ /* 0x000fe200000e0000 */
[----:B------:R-:W-:Y:S01]  /*18050*/  UMOV UR24, UR38 ;  /* 0x0000002600187c82 */ /* 0x000fe20008000000 */
[----:B------:R-:W-:Y:S01]  /*18060*/  UMOV UR25, UR39 ;  /* 0x0000002700197c82 */ /* 0x000fe20008000000 */
[----:B------:R-:W-:Y:S01]  /*18070*/  VIADD R210, R3, 0x104 ;  /* 0x0000010403d27836 */ /* 0x000fe20000000000 */
[----:B------:R-:W-:Y:S02]  /*18080*/  WARPGROUP.DEPBAR.LE gsb0, 0x0 ;  /* 0x00008000000079c5 */ /* 0x000fe40000010000 */
[----:B------:R-:W-:-:S07]  /*18090*/  WARPGROUP.ARRIVE ;  /* 0x00000000000079c5 */ /* 0x000fce0000000000 */
        /* <DEDUP_REMOVED lines=47> */
[----:B------:R-:W-:Y:S02]  /*18390*/  MOV R14, UR41 ;  /* 0x00000029000e7c02 */ /* 0x000fe40008000f00 */
[----:B------:R-:W-:Y:S02]  /*183a0*/  MOV R15, UR40 ;  /* 0x00000028000f7c02 */ /* 0x000fe40008000f00 */
[----:B---3--:R-:W-:Y:S02]  /*183b0*/  R2UR UR40, R6 ;  /* 0x00000000062872ca */ /* 0x008fe400000e0000 */
[----:B------:R-:W-:-:S02]  /*183c0*/  R2UR UR41, R7 ;  /* 0x00000000072972ca */ /* 0x000fc400000e0000 */
        /* <DEDUP_REMOVED lines=67> */
[----:B------:R0:W5:Y:S01]  /*18800*/  LDL.LU.64 R6, [R1+0x98] ;  /* 0x0000980001067983 */ /* 0x0001620000300a00 */
        /* <DEDUP_REMOVED lines=12> */
[----:B------:R-:W2:Y:S08]  /*188d0*/  LDL.64 R210, [R1+0x10] ;  /* 0x0000100001d27983 */ /* 0x000eb00000100a00 */
[----:B------:R-:W-:-:S02]  /*188e0*/  UMOV UR18, UR38 ;  /* 0x0000002600127c82 */ /* 0x000fc40008000000 */
[----:B------:R-:W-:Y:S01]  /*188f0*/  UMOV UR19, UR39 ;  /* 0x0000002700137c82 */ /* 0x000fe20008000000 */
[----:B------:R-:W-:Y:S02]  /*18900*/  WARPGROUP.DEPBAR.LE gsb0, 0x0 ;  /* 0x00008000000079c5 */ /* 0x000fe40000010000 */
[----:B------:R-:W-:-:S06]  /*18910*/  WARPGROUP.ARRIVE ;  /* 0x00000000000079c5 */ /* 0x000fcc0000000000 */
[----:B------:R-:W-:Y:S01]  /*18920*/  HGMMA.64x16x16.F32 R160, gdesc[UR16], R160, gsb0 ;  /* 0x0020000010a079f0 */ /* 0x000fe200080008a0 */
[----:B------:R-:W-:Y:S01]  /*18930*/  R2UR UR49, R21 ;  /* 0x00000000153172ca */ /* 0x000fe200000e0000 */
[----:B------:R-:W-:Y:S01]  /*18940*/  IMAD.MOV.U32 R21, RZ, RZ, 0x40000040 ;  /* 0x40000040ff157424 */ /* 0x000fe200078e00ff */
[----:B------:R-:W-:Y:S01]  /*18950*/  R2UR UR48, R20 ;  /* 0x00000000143072ca */ /* 0x000fe200000e0000 */
[----:B------:R-:W-:-:S03]  /*18960*/  VIADD R20, R3, 0x480 ;  /* 0x0000048003147836 */ /* 0x000fc60000000000 */
        /* <DEDUP_REMOVED lines=27> */
[----:B-1----:R-:W-:Y:S02]  /*18b20*/  MOV R4, UR43 ;  /* 0x0000002b00047c02 */ /* 0x002fe40008000f00 */
[----:B------:R-:W-:Y:S02]  /*18b30*/  MOV R5, UR42 ;  /* 0x0000002a00057c02 */ /* 0x000fe40008000f00 */
        /* <DEDUP_REMOVED lines=88> */
[----:B------:R-:W-:Y:S01]  /*190c0*/  R2UR UR43, R4 ;  /* 0x00000000042b72ca */ /* 0x000fe200000e0000 */
[----:B------:R-:W-:Y:S01]  /*190d0*/  VIADD R4, R3, 0x404 ;  /* 0x0000040403047836 */ /* 0x000fe20000000000 */
[----:B------:R-:W-:Y:S01]  /*190e0*/  R2UR UR42, R5 ;  /* 0x00000000052a72ca */ /* 0x000fe200000e0000 */
        /* <DEDUP_REMOVED lines=237> */
[----:B------:R-:W-:Y:S01]  /*19fc0*/  IMAD.MOV.U32 R5, RZ, RZ, 0x40000040 ;  /* 0x40000040ff057424 */ /* 0x000fe200078e00ff */
[----:B------:R-:W-:Y:S02]  /*19fd0*/  R2UR UR41, R14 ;  /* 0x000000000e2972ca */ /* 0x000fe400000e0000 */
        /* <DEDUP_REMOVED lines=222> */
.L_x_6366:
[----:B------:R-:W-:Y:S01]  /*1adc0*/  SHF.L.U32 R0, R11, 0x1f, RZ ;  /* 0x0000001f0b007819 */ /* 0x000fe200000006ff */
[----:B------:R-:W-:-:S04]  /*1add0*/  IMAD R11, R12, 0x8, R16 ;  /* 0x000000080c0b7824 */ /* 0x000fc800078e0210 */
[----:B------:R0:W1:Y:S01]  /*1ade0*/  SYNCS.PHASECHK.TRANS64.TRYWAIT P3, [R11+URZ+0x36850], R0 ;  /* 0x036850000b0075a7 */ /* 0x000062000806017f */
[----:B------:R-:W-:Y:S05]  /*1adf0*/  @!P0 BRA `(.L_x_6367) ;  /* 0x0000000000048947 */ /* 0x000fea0003800000 */
[----:B------:R-:W-:Y:S01]  /*1ae00*/  BPT.TRAP 0x1 ;  /* 0x000000040000795c */ /* 0x000fe20000300000 */
.L_x_6367:
[----:B------:R-:W-:Y:S04]  /*1ae10*/  BSSY B2, `(.L_x_6368) ;  /* 0x0000004000027945 */ /* 0x000fe80003800000 */
[----:B-1----:R-:W-:Y:S05]  /*1ae20*/  @P3 BRA `(.L_x_6369) ;  /* 0x0000000000083947 */ /* 0x002fea0003800000 */
[----:B------:R-:W1:Y:S02]  /*1ae30*/  SYNCS.PHASECHK.TRANS64.TRYWAIT P3, [R11+URZ+0x36850], R0 ;  /* 0x036850000b0075a7 */ /* 0x000e64000806017f */
[----:B-1----:R-:W-:Y:S05]  /*1ae40*/  @!P3 BRA `(.L_x_6370) ;  /* 0x000001400050b947 */ /* 0x002fea0003800000 */
.L_x_6369:
[----:B------:R-:W-:Y:S05]  /*1ae50*/  BSYNC B2 ;  /* 0x0000000000027941 */ /* 0x000fea0003800000 */
.L_x_6368:
        /* <DEDUP_REMOVED lines=35> */
[----:B------:R-:W-:Y:S01]  /*1b090*/  HGMMA.64x192x16.F32 R24, R200, gdesc[UR4].tnspB, R24, gsb0 ;  /* 0x42e00004c8187df0 */ /* 0x000fe20008000818 */
        /* <DEDUP_REMOVED lines=34> */
[----:B------:R-:W-:Y:S01]  /*1b2c0*/  ULDC UR4, c[0x0][0x988] ;  /* 0x0002620000047ab9 */ /* 0x000fe20000000800 */
[----:B------:R-:W-:Y:S01]  /*1b2d0*/  MUFU.TANH R162, R162 ;  /* 0x000000a200a27308 */ /* 0x000fe20000002400 */
[----:B------:R-:W-:Y:S01]  /*1b2e0*/  FMUL.FTZ R127, R127, UR43 ;  /* 0x0000002b7f7f7c20 */ /* 0x000fe20008410000 */
[----:B------:R-:W-:Y:S01]  /*1b2f0*/  @!P1 VIADD R13, R13, 0x36840 ;  /* 0x000368400d0d9836 */ /* 0x000fe20000000000 */
[----:B------:R-:W-:-:S04]  /*1b300*/  @!P1 IADD3 R11, R11, 0x36860, RZ ;  /* 0x000368600b0b9810 */ /* 0x000fc80007ffe0ff */
[----:B------:R-:W-:Y:S01]  /*1b310*/  @!P1 PRMT R13, RZ, 0x654, R13 ;  /* 0x00000654ff0d9816 */ /* 0x000fe2000000000d */
        /* <DEDUP_REMOVED lines=28> */
[----:B------:R-:W-:Y:S01]  /*1b4e0*/  R2UR UR7, R5 ;  /* 0x00000000050772ca */ /* 0x000fe200000e0000 */
[----:B------:R-:W-:-:S03]  /*1b4f0*/  IMAD.MOV.U32 R5, RZ, RZ, 0x40000040 ;  /* 0x40000040ff057424 */ /* 0x000fc600078e00ff */
        /* <DEDUP_REMOVED lines=29> */
[----:B------:R-:W1:Y:S08]  /*1b6d0*/  @P2 LDC R4, c[0x0][0x450] ;  /* 0x00011400ff042b82 */ /* 0x000e700000000800 */
[----:B------:R-:W2:Y:S01]  /*1b6e0*/  @P2 LDC R5, c[0x0][0x44c] ;  /* 0x00011300ff052b82 */ /* 0x000ea20000000800 */
[----:B------:R-:W-:-:S02]  /*1b6f0*/  WARPGROUP.DEPBAR.LE gsb0, 0x0 ;  /* 0x00008000000079c5 */ /* 0x000fc40000010000 */
[----:B------:R-:W-:Y:S01]  /*1b700*/  WARPGROUP.ARRIVE ;  /* 0x00000000000079c5 */ /* 0x000fe20000000000 */
[----:B------:R-:W-:Y:S01]  /*1b710*/  FMUL.FTZ R188, R169, UR43 ;  /* 0x0000002ba9bc7c20 */ /* 0x000fe20008410000 */
[----:B------:R-:W-:-:S04]  /*1b720*/  IADD3 R169, R230, R224, RZ ;  /* 0x000000e0e6a97210 */ /* 0x000fc80007ffe0ff */
[----:B------:R-:W-:Y:S01]  /*1b730*/  HGMMA.64x192x16.F32 R24, R184, gdesc[UR4].tnspB, R24, gsb0 ;  /* 0x42e00004b8187df0 */ /* 0x000fe20008000818 */
[----:B--2---:R-:W-:Y:S01]  /*1b740*/  @P2 IMAD.HI.U32 R5, R169, R5, RZ ;  /* 0x00000005a9052227 */ /* 0x004fe200078e00ff */
[----:B------:R-:W2:Y:S04]  /*1b750*/  MUFU.TANH R188, R188 ;  /* 0x000000bc00bc7308 */ /* 0x000ea80000002400 */
[----:B-1----:R-:W-:Y:S01]  /*1b760*/  @P2 SHF.R.U32.HI R169, RZ, R4, R5 ;  /* 0x00000004ffa92219 */ /* 0x002fe20000011605 */
[----:B------:R-:W-:Y:S02]  /*1b770*/  VIADD R4, R2, 0x280 ;  /* 0x0000028002047836 */ /* 0x000fe40000000000 */
[----:B------:R-:W-:Y:S02]  /*1b780*/  IMAD.MOV.U32 R5, RZ, RZ, 0x40000040 ;  /* 0x40000040ff057424 */ /* 0x000fe400078e00ff */
[----:B------:R-:W1:Y:S01]  /*1b790*/  SHFL.IDX PT, R147, R169, RZ, 0x1c1f ;  /* 0x001c1fffa9937589 */ /* 0x000e6200000e0000 */
[----:B------:R-:W-:Y:S01]  /*1b7a0*/  R2UR UR6, R4 ;  /* 0x00000000040672ca */ /* 0x000fe200000e0000 */
[----:B------:R-:W-:Y:S01]  /*1b7b0*/  IMAD.MOV.U32 R4, RZ, RZ, -0x70 ;  /* 0xffffff90ff047424 */ /* 0x000fe200078e00ff */
[----:B------:R-:W-:Y:S01]  /*1b7c0*/  R2UR UR7, R5 ;  /* 0x00000000050772ca */ /* 0x000fe200000e0000 */
[----:B------:R-:W3:Y:S02]  /*1b7d0*/  SHFL.IDX PT, R169, R169, 0x1, 0x1c1f ;  /* 0x003c1f00a9a97f89 */ /* 0x000ee400000e0000 */
[----:B-----5:R-:W-:-:S04]  /*1b7e0*/  IMAD R4, R8, R4, 0x1 ;  /* 0x0000000108047424 */ /* 0x020fc800078e0204 */
[----:B------:R-:W-:-:S05]  /*1b7f0*/  IMAD R4, R229, -0x2, R4 ;  /* 0xfffffffee5047824 */ /* 0x000fca00078e0204 */
[----:B------:R-:W-:-:S05]  /*1b800*/  IADD3 R4, -R226, R4, R227 ;  /* 0x00000004e2047210 */ /* 0x000fca0007ffe1e3 */
[C---:B-1----:R-:W-:Y:S01]  /*1b810*/  IMAD.IADD R5, R4.reuse, 0x1, R147 ;  /* 0x0000000104057824 */ /* 0x042fe200078e0293 */
[----:B---3--:R-:W-:Y:S01]  /*1b820*/  IADD3 R169, R4, R169, RZ ;  /* 0x000000a904a97210 */ /* 0x008fe20007ffe0ff */
[----:B------:R-:W-:-:S03]  /*1b830*/  IMAD.U32 R4, RZ, RZ, UR4 ;  /* 0x00000004ff047e24 */ /* 0x000fc6000f8e00ff */
[C---:B------:R-:W-:Y:S02]  /*1b840*/  ISETP.GT.AND P3, PT, R5.reuse, RZ, PT ;  /* 0x000000ff0500720c */ /* 0x040fe40003f64270 */
[C---:B------:R-:W-:Y:S02]  /*1b850*/  ISETP.GT.AND P4, PT, R5.reuse, 0x1, PT ;  /* 0x000000010500780c */ /* 0x040fe40003f84270 */
[----:B0-----:R-:W-:Y:S02]  /*1b860*/  FSEL R128, R168, -INF , P3 ;  /* 0xff800000a8807808 */ /* 0x001fe40001800000 */
[----:B------:R-:W-:Y:S01]  /*1b870*/  ISETP.GT.AND P3, PT, R5, 0x8, PT ;  /* 0x000000080500780c */ /* 0x000fe20003f64270 */
[----:B------:R0:W1:Y:S01]  /*1b880*/  MUFU.TANH R168, R141 ;  /* 0x0000008d00a87308 */ /* 0x0000620000002400 */
[----:B--2---:R-:W-:Y:S02]  /*1b890*/  FSEL R136, R188, -INF , P4 ;  /* 0xff800000bc887808 */ /* 0x004fe40002000000 */
[----:B------:R-:W-:-:S02]  /*1b8a0*/  FMNMX.FTZ R147, R128, R10, !PT ;  /* 0x0000000a80937209 */ /* 0x000fc40007810000 */
[----:B------:R-:W-:Y:S02]  /*1b8b0*/  ISETP.GT.AND P4, PT, R5, 0x9, PT ;  /* 0x000000090500780c */ /* 0x000fe40003f84270 */
[----:B------:R-:W-:Y:S02]  /*1b8c0*/  FSEL R137, R171, -INF , P3 ;  /* 0xff800000ab897808 */ /* 0x000fe40001800000 */
[----:B------:R-:W-:Y:S01]  /*1b8d0*/  FMNMX.FTZ R147, R136, R147, !PT ;  /* 0x0000009388937209 */ /* 0x000fe20007810000 */
[----:B0-----:R-:W-:Y:S01]  /*1b8e0*/  FMUL.FTZ R141, R129, UR43 ;  /* 0x0000002b818d7c20 */ /* 0x001fe20008410000 */
[----:B------:R-:W-:Y:S01]  /*1b8f0*/  ISETP.GT.AND P3, PT, R5, 0x10, PT ;  /* 0x000000100500780c */ /* 0x000fe20003f64270 */
[----:B------:R0:W2:Y:S01]  /*1b900*/  MUFU.TANH R171, R140 ;  /* 0x0000008c00ab7308 */ /* 0x0000a20000002400 */
[----:B------:R-:W-:Y:S02]  /*1b910*/  FSEL R129, R170, -INF , P4 ;  /* 0xff800000aa817808 */ /* 0x000fe40002000000 */
[----:B------:R-:W-:Y:S01]  /*1b920*/  FMNMX.FTZ R148, R137, R147, !PT ;  /* 0x0000009389947209 */ /* 0x000fe20007810000 */
[----:B------:R-:W-:Y:S01]  /*1b930*/  FMUL.FTZ R147, R132, UR43 ;  /* 0x0000002b84937c20 */ /* 0x000fe20008410000 */
[----:B------:R-:W-:-:S02]  /*1b940*/  ISETP.GT.AND P4, PT, R5, 0x11, PT ;  /* 0x000000110500780c */ /* 0x000fc40003f84270 */
[----:B------:R-:W-:Y:S01]  /*1b950*/  FMNMX.FTZ R148, R129, R148, !PT ;  /* 0x0000009481947209 */ /* 0x000fe20007810000 */
[----:B------:R3:W4:Y:S01]  /*1b960*/  MUFU.TANH R170, R141 ;  /* 0x0000008d00aa7308 */ /* 0x0007220000002400 */
[----:B0-----:R-:W-:Y:S02]  /*1b970*/  FSEL R140, R172, -INF , P3 ;  /* 0xff800000ac8c7808 */ /* 0x001fe40001800000 */
[----:B------:R-:W-:Y:S02]  /*1b980*/  ISETP.GT.AND P3, PT, R5, 0x18, PT ;  /* 0x000000180500780c */ /* 0x000fe40003f64270 */
[----:B------:R-:W-:Y:S02]  /*1b990*/  FSEL R132, R161, -INF , P4 ;  /* 0xff800000a1847808 */ /* 0x000fe40002000000 */
[----:B------:R-:W-:Y:S01]  /*1b9a0*/  FMNMX.FTZ R148, R140, R148, !PT ;  /* 0x000000948c947209 */ /* 0x000fe20007810000 */
[----:B------:R0:W4:Y:S01]  /*1b9b0*/  MUFU.TANH R172, R147 ;  /* 0x0000009300ac7308 */ /* 0x0001220000002400 */
[----:B------:R-:W-:-:S02]  /*1b9c0*/  ISETP.GT.AND P4, PT, R5, 0x19, PT ;  /* 0x000000190500780c */ /* 0x000fc40003f84270 */
[----:B---3--:R-:W-:Y:S02]  /*1b9d0*/  FSEL R141, R163, -INF , P3 ;  /* 0xff800000a38d7808 */ /* 0x008fe40001800000 */
[----:B------:R-:W-:Y:S02]  /*1b9e0*/  FMNMX.FTZ R148, R132, R148, !PT ;  /* 0x0000009484947209 */ /* 0x000fe40007810000 */
[----:B------:R-:W-:Y:S02]  /*1b9f0*/  ISETP.GT.AND P3, PT, R5, 0x20, PT ;  /* 0x000000200500780c */ /* 0x000fe40003f64270 */
[----:B------:R-:W-:Y:S02]  /*1ba00*/  FSEL R133, R162, -INF , P4 ;  /* 0xff800000a2857808 */ /* 0x000fe40002000000 */
[----:B------:R-:W-:Y:S02]  /*1ba10*/  FMNMX.FTZ R148, R141, R148, !PT ;  /* 0x000000948d947209 */ /* 0x000fe40007810000 */
[----:B------:R-:W-:-:S02]  /*1ba20*/  ISETP.GT.AND P4, PT, R5, 0x21, PT ;  /* 0x000000210500780c */ /* 0x000fc40003f84270 */
[----:B0-----:R-:W-:Y:S02]  /*1ba30*/  FSEL R147, R164, -INF , P3 ;  /* 0xff800000a4937808 */ /* 0x001fe40001800000 */
[----:B------:R-:W-:Y:S02]  /*1ba40*/  FMNMX.FTZ R148, R133, R148, !PT ;  /* 0x0000009485947209 */ /* 0x000fe40007810000 */
[----:B------:R-:W-:Y:S02]  /*1ba50*/  ISETP.GT.AND P3, PT, R5, 0x28, PT ;  /* 0x000000280500780c */ /* 0x000fe40003f64270 */
[----:B------:R-:W-:Y:S02]  /*1ba60*/  FSEL R120, R165, -INF , P4 ;  /* 0xff800000a5787808 */ /* 0x000fe40002000000 */
[----:B------:R-:W-:Y:S02]  /*1ba70*/  FMNMX.FTZ R161, R147, R148, !PT ;  /* 0x0000009493a17209 */ /* 0x000fe40007810000 */
[----:B------:R-:W-:-:S02]  /*1ba80*/  ISETP.GT.AND P4, PT, R5, 0x29, PT ;  /* 0x000000290500780c */ /* 0x000fc40003f84270 */
[----:B------:R-:W-:Y:S02]  /*1ba90*/  FSEL R148, R156, -INF , P3 ;  /* 0xff8000009c947808 */ /* 0x000fe40001800000 */
[----:B------:R-:W-:Y:S02]  /*1baa0*/  FMNMX.FTZ R161, R120, R161, !PT ;  /* 0x000000a178a17209 */ /* 0x000fe40007810000 */
[C---:B------:R-:W-:Y:S02]  /*1bab0*/  ISETP.GT.AND P3, PT, R5.reuse, 0x30, PT ;  /* 0x000000300500780c */ /* 0x040fe40003f64270 */
[----:B------:R-:W-:Y:S02]  /*1bac0*/  FMNMX.FTZ R161, R148, R161, !PT ;  /* 0x000000a194a17209 */ /* 0x000fe40007810000 */
[----:B------:R-:W-:Y:S02]  /*1bad0*/  FSEL R163, R158, -INF , P3 ;  /* 0xff8000009ea37808 */ /* 0x000fe40001800000 */
[----:B------:R-:W-:-:S02]  /*1bae0*/  ISETP.GT.AND P5, PT, R5, 0x38, PT ;  /* 0x000000380500780c */ /* 0x000fc40003fa4270 */
[----:B------:R-:W-:Y:S02]  /*1baf0*/  ISETP.GT.AND P3, PT, R5, 0x39, PT ;  /* 0x000000390500780c */ /* 0x000fe40003f64270 */
[----:B------:R-:W-:Y:S02]  /*1bb00*/  FSEL R164, R166, -INF , P5 ;  /* 0xff800000a6a47808 */ /* 0x000fe40002800000 */
[----:B------:R-:W-:Y:S02]  /*1bb10*/  FSEL R165, R149, -INF , P3 ;  /* 0xff80000095a57808 */ /* 0x000fe40001800000 */
[C---:B------:R-:W-:Y:S02]  /*1bb20*/  ISETP.GT.AND P5, PT, R5.reuse, 0x41, PT ;  /* 0x000000410500780c */ /* 0x040fe40003fa4270 */
[----:B------:R-:W-:Y:S02]  /*1bb30*/  ISETP.GT.AND P6, PT, R5, 0x48, PT ;  /* 0x000000480500780c */ /* 0x000fe40003fc4270 */
[----:B------:R-:W-:-:S02]  /*1bb40*/  FSEL R162, R167, -INF , P5 ;  /* 0xff800000a7a27808 */ /* 0x000fc40002800000 */
[C---:B------:R-:W-:Y:S02]  /*1bb50*/  ISETP.GT.AND P3, PT, R5.reuse, 0x49, PT ;  /* 0x000000490500780c */ /* 0x040fe40003f64270 */
[----:B------:R-:W-:Y:S01]  /*1bb60*/  ISETP.GT.AND P5, PT, R5, 0x51, PT ;  /* 0x000000510500780c */ /* 0x000fe20003fa4270 */
[----:B------:R-:W-:Y:S02]  /*1bb70*/  WARPGROUP.DEPBAR.LE gsb0, 0x0 ;  /* 0x00008000000079c5 */ /* 0x000fe40000010000 */
[----:B------:R-:W-:Y:S01]  /*1bb80*/  FMUL.FTZ R184, R121, UR43 ;  /* 0x0000002b79b87c20 */ /* 0x000fe20008410000 */
[----:B------:R-:W-:Y:S01]  /*1bb90*/  FSEL R121, R157, -INF , P4 ;  /* 0xff8000009d797808 */ /* 0x000fe20002000000 */
[----:B------:R-:W-:Y:S01]  /*1bba0*/  FMUL.FTZ R185, R124, UR43 ;  /* 0x0000002b7cb97c20 */ /* 0x000fe20008410000 */
[----:B------:R-:W-:Y:S01]  /*1bbb0*/  ISETP.GT.AND P4, PT, R5, 0x31, PT ;  /* 0x000000310500780c */ /* 0x000fe20003f84270 */
[----:B------:R-:W-:Y:S01]  /*1bbc0*/  WARPGROUP.ARRIVE ;  /* 0x00000000000079c5 */ /* 0x000fe20000000000 */
[----:B------:R-:W-:Y:S01]  /*1bbd0*/  FMNMX.FTZ R161, R121, R161, !PT ;  /* 0x000000a179a17209 */ /* 0x000fe20007810000 */
[----:B------:R-:W0:Y:S01]  /*1bbe0*/  MUFU.TANH R184, R184 ;  /* 0x000000b800b87308 */ /* 0x000e220000002400 */
[----:B------:R-:W-:-:S02]  /*1bbf0*/  FSEL R156, R159, -INF , P4 ;  /* 0xff8000009f9c7808 */ /* 0x000fc40002000000 */
[----:B------:R-:W-:Y:S01]  /*1bc00*/  FMNMX.FTZ R161, R163, R161, !PT ;  /* 0x000000a1a3a17209 */ /* 0x000fe20007810000 */
[----:B------:R-:W-:Y:S01]  /*1bc10*/  HGMMA.64x192x16.F32 R24, R180, gdesc[UR4].tnspB, R24, gsb0 ;  /* 0x42e00004b4187df0 */ /* 0x000fe20008000818 */
[----:B------:R-:W-:Y:S02]  /*1bc20*/  ISETP.GT.AND P4, PT, R5, 0x40, PT ;  /* 0x000000400500780c */ /* 0x000fe40003f84270 */
[----:B------:R-:W-:Y:S01]  /*1bc30*/  FMNMX.FTZ R161, R156, R161, !PT ;  /* 0x000000a19ca17209 */ /* 0x000fe20007810000 */
[----:B------:R-:W3:Y:S01]  /*1bc40*/  MUFU.TANH R185, R185 ;  /* 0x000000b900b97308 */ /* 0x000ee20000002400 */
[----:B------:R-:W-:Y:S02]  /*1bc50*/  FSEL R149, R150, -INF , P4 ;  /* 0xff80000096957808 */ /* 0x000fe40002000000 */
[----:B------:R-:W-:Y:S02]  /*1bc60*/  FMNMX.FTZ R124, R164, R161, !PT ;  /* 0x000000a1a47c7209 */ /* 0x000fe40007810000 */
[----:B------:R-:W-:-:S02]  /*1bc70*/  FSEL R157, R173, -INF , P6 ;  /* 0xff800000ad9d7808 */ /* 0x000fc40003000000 */
[----:B------:R-:W-:Y:S02]  /*1bc80*/  FMNMX.FTZ R124, R165, R124, !PT ;  /* 0x0000007ca57c7209 */ /* 0x000fe40007810000 */
[----:B------:R-:W-:Y:S02]  /*1bc90*/  ISETP.GT.AND P4, PT, R5, 0x50, PT ;  /* 0x000000500500780c */ /* 0x000fe40003f84270 */
[----:B------:R-:W-:Y:S02]  /*1bca0*/  FMNMX.FTZ R124, R149, R124, !PT ;  /* 0x0000007c957c7209 */ /* 0x000fe40007810000 */
[----:B-1----:R-:W-:Y:S02]  /*1bcb0*/  FSEL R161, R168, -INF , P3 ;  /* 0xff800000a8a17808 */ /* 0x002fe40001800000 */
[----:B------:R-:W-:Y:S02]  /*1bcc0*/  FMNMX.FTZ R150, R162, R124, !PT ;  /* 0x0000007ca2967209 */ /* 0x000fe40007810000 */
[----:B------:R-:W-:-:S02]  /*1bcd0*/  ISETP.GT.AND P6, PT, R5, 0x58, PT ;  /* 0x000000580500780c */ /* 0x000fc40003fc4270 */
[----:B------:R-:W-:Y:S02]  /*1bce0*/  FMNMX.FTZ R166, R157, R150, !PT ;  /* 0x000000969da67209 */ /* 0x000fe40007810000 */
[----:B------:R-:W-:Y:S02]  /*1bcf0*/  ISETP.GT.AND P3, PT, R5, 0x59, PT ;  /* 0x000000590500780c */ /* 0x000fe40003f64270 */
[----:B--2---:R-:W-:Y:S02]  /*1bd00*/  FSEL R159, R171, -INF , P4 ;  /* 0xff800000ab9f7808 */ /* 0x004fe40002000000 */
[----:B------:R-:W-:Y:S02]  /*1bd10*/  FMNMX.FTZ R166, R161, R166, !PT ;  /* 0x000000a6a1a67209 */ /* 0x000fe40007810000 */
[----:B----4-:R-:W-:Y:S02]  /*1bd20*/  FSEL R124, R170, -INF , P5 ;  /* 0xff800000aa7c7808 */ /* 0x010fe40002800000 */
[----:B------:R-:W-:-:S02]  /*1bd30*/  FSEL R150, R172, -INF , P6 ;  /* 0xff800000ac967808 */ /* 0x000fc40003000000 */
[----:B------:R-:W-:Y:S02]  /*1bd40*/  FSEL R158, R174, -INF , P3 ;  /* 0xff800000ae9e7808 */ /* 0x000fe40001800000 */
[C---:B------:R-:W-:Y:S02]  /*1bd50*/  ISETP.GT.AND P4, PT, R5.reuse, 0x60, PT ;  /* 0x000000600500780c */ /* 0x040fe40003f84270 */
[C---:B------:R-:W-:Y:S02]  /*1bd60*/  ISETP.GT.AND P5, PT, R5.reuse, 0x61, PT ;  /* 0x000000610500780c */ /* 0x040fe40003fa4270 */
[C---:B------:R-:W-:Y:S02]  /*1bd70*/  ISETP.GT.AND P6, PT, R5.reuse, 0x68, PT ;  /* 0x000000680500780c */ /* 0x040fe40003fc4270 */
[----:B------:R-:W-:Y:S01]  /*1bd80*/  ISETP.GT.AND P3, PT, R5, 0x69, PT ;  /* 0x000000690500780c */ /* 0x000fe20003f64270 */
[----:B------:R-:W-:Y:S01]  /*1bd90*/  FMUL.FTZ R5, R125, UR43 ;  /* 0x0000002b7d057c20 */ /* 0x000fe20008410000 */
[----:B------:R-:W-:-:S02]  /*1bda0*/  FMNMX.FTZ R166, R159, R166, !PT ;  /* 0x000000a69fa67209 */ /* 0x000fc40007810000 */
[----:B------:R-:W-:Y:S02]  /*1bdb0*/  FSEL R125, R175, -INF , P4 ;  /* 0xff800000af7d7808 */ /* 0x000fe40002000000 */
[----:B------:R-:W-:Y:S01]  /*1bdc0*/  FMNMX.FTZ R166, R124, R166, !PT ;  /* 0x000000a67ca67209 */ /* 0x000fe20007810000 */
[----:B------:R-:W1:Y:S01]  /*1bdd0*/  MUFU.TANH R5, R5 ;  /* 0x0000000500057308 */ /* 0x000e620000002400 */
[----:B0-----:R-:W-:Y:S02]  /*1bde0*/  FSEL R167, R184, -INF , P5 ;  /* 0xff800000b8a77808 */ /* 0x001fe40002800000 */
[----:B------:R-:W-:Y:S02]  /*1bdf0*/  FMNMX.FTZ R166, R150, R166, !PT ;  /* 0x000000a696a67209 */ /* 0x000fe40007810000 */
[----:B------:R-:W-:Y:S02]  /*1be00*/  ISETP.GT.AND P4, PT, R169, 0x1, PT ;  /* 0x00000001a900780c */ /* 0x000fe40003f84270 */
[----:B------:R-:W-:-:S02]  /*1be10*/  FMNMX.FTZ R168, R158, R166, !PT ;  /* 0x000000a69ea87209 */ /* 0x000fc40007810000 */
[----:B------:R0:W2:Y:S01]  /*1be20*/  MUFU.TANH R166, R151 ;  /* 0x0000009700a67308 */ /* 0x0000a20000002400 */
[----:B------:R-:W-:Y:S02]  /*1be30*/  ISETP.GT.AND P5, PT, R169, 0x8, PT ;  /* 0x00000008a900780c */ /* 0x000fe40003fa4270 */
[----:B------:R-:W-:Y:S02]  /*1be40*/  FMNMX.FTZ R168, R125, R168, !PT ;  /* 0x000000a87da87209 */ /* 0x000fe40007810000 */
[----:B------:R-:W-:Y:S02]  /*1be50*/  FSEL R12, R12, -INF , P5 ;  /* 0xff8000000c0c7808 */ /* 0x000fe40002800000 */
[----:B------:R-:W-:Y:S01]  /*1be60*/  FMNMX.FTZ R170, R167, R168, !PT ;  /* 0x000000a8a7aa7209 */ /* 0x000fe20007810000 */
[----:B0-----:R-:W-:Y:S01]  /*1be70*/  FMUL.FTZ R151, R138, UR43 ;  /* 0x0000002b8a977c20 */ /* 0x001fe20008410000 */
[----:B---3--:R-:W-:Y:S02]  /*1be80*/  FSEL R138, R185, -INF , P6 ;  /* 0xff800000b98a7808 */ /* 0x008fe40003000000 */
[C---:B------:R-:W-:Y:S01]  /*1be90*/  ISETP.GT.AND P6, PT, R169.reuse, 0x9, PT ;  /* 0x00000009a900780c */ /* 0x040fe20003fc4270 */
[----:B------:R1:W0:Y:S01]  /*1bea0*/  MUFU.TANH R168, R151 ;  /* 0x0000009700a87308 */ /* 0x0002220000002400 */
[----:B------:R-:W-:-:S02]  /*1beb0*/  ISETP.GT.AND P5, PT, R169, 0x18, PT ;  /* 0x00000018a900780c */ /* 0x000fc40003fa4270 */
[----:B------:R-:W-:Y:S02]  /*1bec0*/  FSEL R14, R14, -INF , P6 ;  /* 0xff8000000e0e7808 */ /* 0x000fe40003000000 */
[----:B------:R-:W-:Y:S02]  /*1bed0*/  ISETP.GT.AND P6, PT, R169, 0x19, PT ;  /* 0x00000019a900780c */ /* 0x000fe40003fc4270 */
[----:B------:R-:W-:Y:S02]  /*1bee0*/  FSEL R21, R21, -INF , P5 ;  /* 0xff80000015157808 */ /* 0x000fe40002800000 */
[----:B-1----:R-:W-:Y:S02]  /*1bef0*/  FSEL R151, R5, -INF , P3 ;  /* 0xff80000005977808 */ /* 0x002fe40001800000 */
[----:B------:R-:W-:Y:S02]  /*1bf00*/  FMNMX.FTZ R5, R138, R170, !PT ;  /* 0x000000aa8a057209 */ /* 0x000fe40007810000 */
[----:B------:R-:W-:-:S02]  /*1bf10*/  ISETP.GT.AND P3, PT, R169, RZ, PT ;  /* 0x000000ffa900720c */ /* 0x000fc40003f64270 */
[----:B------:R-:W-:Y:S02]  /*1bf20*/  FMNMX.FTZ R5, R151, R5, !PT ;  /* 0x0000000597057209 */ /* 0x000fe40007810000 */
[----:B------:R-:W-:Y:S02]  /*1bf30*/  FSEL R0, R0, -INF , P3 ;  /* 0xff80000000007808 */ /* 0x000fe40001800000 */
[----:B------:R-:W-:Y:S01]  /*1bf40*/  ISETP.GT.AND P3, PT, R169, 0x10, PT ;  /* 0x00000010a900780c */ /* 0x000fe20003f64270 */
[----:B------:R-:W1:Y:S01]  /*1bf50*/  SHFL.BFLY PT, R170, R5, 0x2, 0x1f ;  /* 0x0c401f0005aa7f89 */ /* 0x000e6200000e0000 */
[----:B------:R-:W-:Y:S02]  /*1bf60*/  FSEL R160, R160, -INF , P6 ;  /* 0xff800000a0a07808 */ /* 0x000fe40003000000 */
[----:B------:R-:W-:Y:S02]  /*1bf70*/  FSEL R15, R15, -INF , P3 ;  /* 0xff8000000f0f7808 */ /* 0x000fe40001800000 */
[----:B------:R-:W-:-:S02]  /*1bf80*/  ISETP.GT.AND P3, PT, R169, 0x20, PT ;  /* 0x00000020a900780c */ /* 0x000fc40003f64270 */
[C---:B------:R-:W-:Y:S02]  /*1bf90*/  ISETP.GT.AND P5, PT, R169.reuse, 0x28, PT ;  /* 0x00000028a900780c */ /* 0x040fe40003fa4270 */
[----:B------:R-:W-:Y:S02]  /*1bfa0*/  FSEL R152, R152, -INF , P3 ;  /* 0xff80000098987808 */ /* 0x000fe40001800000 */
[C---:B------:R-:W-:Y:S02]  /*1bfb0*/  ISETP.GT.AND P6, PT, R169.reuse, 0x29, PT ;  /* 0x00000029a900780c */ /* 0x040fe40003fc4270 */
[----:B------:R-:W-:Y:S02]  /*1bfc0*/  FSEL R154, R154, -INF , P5 ;  /* 0xff8000009a9a7808 */ /* 0x000fe40002800000 */
[----:B------:R-:W-:Y:S02]  /*1bfd0*/  ISETP.GT.AND P3, PT, R169, 0x30, PT ;  /* 0x00000030a900780c */ /* 0x000fe40003f64270 */
[----:B------:R-:W-:-:S02]  /*1bfe0*/  FSEL R155, R155, -INF , P6 ;  /* 0xff8000009b9b7808 */ /* 0x000fc40003000000 */
[----:B------:R-:W-:Y:S02]  /*1bff0*/  FSEL R144, R144, -INF , P3 ;  /* 0xff80000090907808 */ /* 0x000fe40001800000 */
[C---:B------:R-:W-:Y:S02]  /*1c000*/  ISETP.GT.AND P5, PT, R169.reuse, 0x38, PT ;  /* 0x00000038a900780c */ /* 0x040fe40003fa4270 */
[----:B------:R-:W-:Y:S02]  /*1c010*/  ISETP.GT.AND P6, PT, R169, 0x39, PT ;  /* 0x00000039a900780c */ /* 0x000fe40003fc4270 */
[----:B-1----:R-:W-:Y:S02]  /*1c020*/  FMNMX.FTZ R5, R5, R170, !PT ;  /* 0x000000aa05057209 */ /* 0x002fe40007810000 */
[----:B------:R-:W-:Y:S02]  /*1c030*/  FSEL R146, R146, -INF , P5 ;  /* 0xff80000092927808 */ /* 0x000fe40002800000 */
[----:B------:R-:W-:Y:S01]  /*1c040*/  ISETP.GT.AND P3, PT, R169, 0x40, PT ;  /* 0x00000040a900780c */ /* 0x000fe20003f64270 */
[----:B------:R-:W1:Y:S01]  /*1c050*/  SHFL.BFLY PT, R170, R5, 0x1, 0x1f ;  /* 0x0c201f0005aa7f89 */ /* 0x000e6200000e0000 */
[----:B--2---:R-:W-:-:S02]  /*1c060*/  FSEL R166, R166, -INF , P6 ;  /* 0xff800000a6a67808 */ /* 0x004fc40003000000 */
[----:B0-----:R-:W-:Y:S02]  /*1c070*/  FSEL R168, R168, -INF , P3 ;  /* 0xff800000a8a87808 */ /* 0x001fe40001800000 */
[C---:B------:R-:W-:Y:S02]  /*1c080*/  ISETP.GT.AND P5, PT, R169.reuse, 0x48, PT ;  /* 0x00000048a900780c */ /* 0x040fe40003fa4270 */
        /* <DEDUP_REMOVED lines=9> */
[----:B-1----:R-:W-:-:S02]  /*1c120*/  FMNMX.FTZ R5, R5, R170, !PT ;  /* 0x000000aa05057209 */ /* 0x002fc40007810000 */
[----:B------:R-:W-:Y:S02]  /*1c130*/  FSEL R170, R3, -INF , P4 ;  /* 0xff80000003aa7808 */ /* 0x000fe40002000000 */
[----:B------:R-:W-:Y:S01]  /*1c140*/  FMNMX.FTZ R3, R0, R9, !PT ;  /* 0x0000000900037209 */ /* 0x000fe20007810000 */
[----:B------:R-:W-:Y:S01]  /*1c150*/  FMUL.FTZ R171, R5, R4 ;  /* 0x0000000405ab7220 */ /* 0x000fe20000410000 */
[----:B------:R-:W-:Y:S02]  /*1c160*/  ISETP.GT.AND P4, PT, R169, 0x11, PT ;  /* 0x00000011a900780c */ /* 0x000fe40003f84270 */
[----:B------:R-:W-:Y:S02]  /*1c170*/  FMNMX.FTZ R3, R170, R3, !PT ;  /* 0x00000003aa037209 */ /* 0x000fe40007810000 */
[----:B------:R-:W-:Y:S02]  /*1c180*/  FSEL R20, R20, -INF , P4 ;  /* 0xff80000014147808 */ /* 0x000fe40002000000 */
[----:B------:R-:W-:-:S02]  /*1c190*/  FMNMX.FTZ R3, R12, R3, !PT ;  /* 0x000000030c037209 */ /* 0x000fc40007810000 */
[----:B------:R-:W-:Y:S02]  /*1c1a0*/  ISETP.GT.AND P4, PT, R169, 0x21, PT ;  /* 0x00000021a900780c */ /* 0x000fe40003f84270 */
[----:B------:R-:W-:Y:S02]  /*1c1b0*/  FMNMX.FTZ R3, R14, R3, !PT ;  /* 0x000000030e037209 */ /* 0x000fe40007810000 */
[----:B------:R-:W-:Y:S02]  /*1c1c0*/  FSEL R153, R153, -INF , P4 ;  /* 0xff80000099997808 */ /* 0x000fe40002000000 */
[----:B------:R-:W-:Y:S02]  /*1c1d0*/  FMNMX.FTZ R3, R15, R3, !PT ;  /* 0x000000030f037209 */ /* 0x000fe40007810000 */
[----:B------:R-:W-:Y:S02]  /*1c1e0*/  ISETP.GT.AND P4, PT, R169, 0x31, PT ;  /* 0x00000031a900780c */ /* 0x000fe40003f84270 */
[----:B------:R-:W-:-:S02]  /*1c1f0*/  FMNMX.FTZ R3, R20, R3, !PT ;  /* 0x0000000314037209 */ /* 0x000fc40007810000 */
[----:B------:R-:W-:Y:S02]  /*1c200*/  FSEL R145, R145, -INF , P4 ;  /* 0xff80000091917808 */ /* 0x000fe40002000000 */
[----:B------:R-:W-:Y:S02]  /*1c210*/  FMNMX.FTZ R3, R21, R3, !PT ;  /* 0x0000000315037209 */ /* 0x000fe40007810000 */
[----:B------:R-:W-:Y:S02]  /*1c220*/  ISETP.GT.AND P4, PT, R169, 0x41, PT ;  /* 0x00000041a900780c */ /* 0x000fe40003f84270 */
[----:B------:R-:W-:Y:S02]  /*1c230*/  FMNMX.FTZ R3, R160, R3, !PT ;  /* 0x00000003a0037209 */ /* 0x000fe40007810000 */
[----:B------:R-:W-:Y:S02]  /*1c240*/  FSEL R139, R139, -INF , P4 ;  /* 0xff8000008b8b7808 */ /* 0x000fe40002000000 */
[----:B------:R-:W-:-:S02]  /*1c250*/  FMNMX.FTZ R3, R152, R3, !PT ;  /* 0x0000000398037209 */ /* 0x000fc40007810000 */
[----:B------:R-:W-:Y:S02]  /*1c260*/  FSEL R134, R134, -INF , P6 ;  /* 0xff80000086867808 */ /* 0x000fe40003000000 */
[----:B------:R-:W-:Y:S02]  /*1c270*/  FMNMX.FTZ R3, R153, R3, !PT ;  /* 0x0000000399037209 */ /* 0x000fe40007810000 */
[----:B------:R-:W-:Y:S02]  /*1c280*/  FSETP.NEU.FTZ.AND P4, PT, R5, -INF , PT ;  /* 0xff8000000500780b */ /* 0x000fe40003f9d000 */
[----:B------:R-:W-:Y:S02]  /*1c290*/  FMNMX.FTZ R3, R154, R3, !PT ;  /* 0x000000039a037209 */ /* 0x000fe40007810000 */
[----:B------:R-:W-:Y:S02]  /*1c2a0*/  ISETP.GT.AND P5, PT, R169, 0x60, PT ;  /* 0x00000060a900780c */ /* 0x000fe40003fa4270 */
[----:B------:R-:W-:-:S02]  /*1c2b0*/  FMNMX.FTZ R3, R155, R3, !PT ;  /* 0x000000039b037209 */ /* 0x000fc40007810000 */
[----:B------:R-:W-:Y:S02]  /*1c2c0*/  FSEL R135, R135, -INF , P3 ;  /* 0xff80000087877808 */ /* 0x000fe40001800000 */
[----:B------:R-:W-:Y:S02]  /*1c2d0*/  FMNMX.FTZ R3, R144, R3, !PT ;  /* 0x0000000390037209 */ /* 0x000fe40007810000 */
[----:B------:R-:W-:Y:S02]  /*1c2e0*/  FSEL R171, R171, RZ, P4 ;  /* 0x000000ffabab7208 */ /* 0x000fe40002000000 */
[----:B------:R-:W-:Y:S02]  /*1c2f0*/  FMNMX.FTZ R3, R145, R3, !PT ;  /* 0x0000000391037209 */ /* 0x000fe40007810000 */
[----:B------:R-:W-:Y:S01]  /*1c300*/  ISETP.GT.AND P6, PT, R169, 0x61, PT ;  /* 0x00000061a900780c */ /* 0x000fe20003fc4270 */
[-CC-:B------:R-:W-:Y:S01]  /*1c310*/  FFMA.FTZ R192, R147, R4.reuse, -R171.reuse ;  /* 0x0000000493c07223 */ /* 0x180fe200000108ab */
[----:B------:R-:W-:Y:S01]  /*1c320*/  FMNMX.FTZ R3, R146, R3, !PT ;  /* 0x0000000392037209 */ /* 0x000fe20007810000 */
[-CC-:B------:R-:W-:Y:S01]  /*1c330*/  FFMA.FTZ R202, R137, R4.reuse, -R171.reuse ;  /* 0x0000000489ca7223 */ /* 0x180fe200000108ab */
[----:B------:R-:W-:Y:S01]  /*1c340*/  FSEL R122, R122, -INF , P5 ;  /* 0xff8000007a7a7808 */ /* 0x000fe20002800000 */
[-CC-:B------:R-:W-:Y:S01]  /*1c350*/  FFMA.FTZ R137, R129, R4.reuse, -R171.reuse ;  /* 0x0000000481897223 */ /* 0x180fe200000108ab */
[----:B------:R-:W-:Y:S01]  /*1c360*/  FMNMX.FTZ R3, R166, R3, !PT ;  /* 0x00000003a6037209 */ /* 0x000fe20007810000 */
[-CC-:B------:R-:W-:Y:S01]  /*1c370*/  FFMA.FTZ R194, R148, R4.reuse, -R171.reuse ;  /* 0x0000000494c27223 */ /* 0x180fe200000108ab */
        /* <DEDUP_REMOVED lines=15> */
[----:B------:R-:W-:Y:S01]  /*1c470*/  FFMA.FTZ R184, R149, R4, -R171 ;  /* 0x0000000495b87223 */ /* 0x000fe200000108ab */
[----:B------:R-:W-:Y:S01]  /*1c480*/  FSEL R156, R127, -INF , P5 ;  /* 0xff8000007f9c7808 */ /* 0x000fe20002800000 */
[----:B------:R-:W-:-:S02]  /*1c490*/  WARPGROUP.DEPBAR.LE gsb0, 0x0 ;  /* 0x00008000000079c5 */ /* 0x000fc40000010000 */
[----:B------:R-:W-:Y:S01]  /*1c4a0*/  FMNMX.FTZ R3, R130, R3, !PT ;  /* 0x0000000382037209 */ /* 0x000fe20007810000 */
[----:B------:R-:W-:Y:S01]  /*1c4b0*/  WARPGROUP.ARRIVE ;  /* 0x00000000000079c5 */ /* 0x000fe20000000000 */
        /* <DEDUP_REMOVED lines=22> */
[----:B------:R-:W-:Y:S04]  /*1c620*/  MUFU.EX2 R137, R137 ;  /* 0x0000008900897308 */ /* 0x000fe80000000800 */
[----:B------:R-:W0:Y:S04]  /*1c630*/  SHFL.BFLY PT, R133, R3, 0x2, 0x1f ;  /* 0x0c401f0003857f89 */ /* 0x000e2800000e0000 */
[----:B------:R-:W-:Y:S08]  /*1c640*/  MUFU.EX2 R196, R196 ;  /* 0x000000c400c47308 */ /* 0x000ff00000000800 */
[----:B------:R-:W-:Y:S08]  /*1c650*/  MUFU.EX2 R129, R129 ;  /* 0x0000008100817308 */ /* 0x000ff00000000800 */
[----:B------:R-:W-:Y:S01]  /*1c660*/  MUFU.EX2 R198, R198 ;  /* 0x000000c600c67308 */ /* 0x000fe20000000800 */
[----:B0-----:R-:W-:Y:S01]  /*1c670*/  FMNMX.FTZ R3, R3, R133, !PT ;  /* 0x0000008503037209 */ /* 0x001fe20007810000 */
[-CC-:B------:R-:W-:Y:S01]  /*1c680*/  FFMA.FTZ R133, R124, R4.reuse, -R171.reuse ;  /* 0x000000047c857223 */ /* 0x180fe200000108ab */
[-CC-:B------:R-:W-:Y:S01]  /*1c690*/  FFMA.FTZ R124, R125, R4.reuse, -R171.reuse ;  /* 0x000000047d7c7223 */ /* 0x180fe200000108ab */
[----:B------:R-:W-:-:S04]  /*1c6a0*/  FFMA.FTZ R125, R167, R4, -R171 ;  /* 0x00000004a77d7223 */ /* 0x000fc800000108ab */
[----:B------:R-:W-:Y:S01]  /*1c6b0*/  MUFU.EX2 R128, R128 ;  /* 0x0000008000807308 */ /* 0x000fe20000000800 */
[----:B------:R-:W0:Y:S07]  /*1c6c0*/  SHFL.BFLY PT, R141, R3, 0x1, 0x1f ;  /* 0x0c201f00038d7f89 */ /* 0x000e2e00000e0000 */
[----:B------:R-:W-:Y:S08]  /*1c6d0*/  MUFU.EX2 R192, R192 ;  /* 0x000000c000c07308 */ /* 0x000ff00000000800 */
[----:B------:R-:W-:Y:S08]  /*1c6e0*/  MUFU.EX2 R132, R132 ;  /* 0x0000008400847308 */ /* 0x000ff00000000800 */
[----:B------:R-:W-:Y:S01]  /*1c6f0*/  MUFU.EX2 R194, R194 ;  /* 0x000000c200c27308 */ /* 0x000fe20000000800 */
[----:B0-----:R-:W-:Y:S01]  /*1c700*/  FMNMX.FTZ R3, R3, R141, !PT ;  /* 0x0000008d03037209 */ /* 0x001fe20007810000 */
[----:B------:R-:W-:-:S03]  /*1c710*/  FFMA.FTZ R141, R151, R4, -R171 ;  /* 0x00000004978d7223 */ /* 0x000fc600000108ab */
        /* <DEDUP_REMOVED lines=8> */
[----:B------:R-:W-:Y:S02]  /*1c7a0*/  VIADD R14, R2, 0x300 ;  /* 0x00000300020e7836 */ /* 0x000fe40000000000 */
[-C--:B------:R-:W-:Y:S01]  /*1c7b0*/  FFMA.FTZ R201, R0, R4.reuse, -R149 ;  /* 0x0000000400c97223 */ /* 0x080fe20000010895 */
[----:B------:R-:W-:Y:S01]  /*1c7c0*/  FADD.FTZ R2, -R15, R9 ;  /* 0x000000090f027221 */ /* 0x000fe20000010100 */
[----:B------:R-:W-:Y:S01]  /*1c7d0*/  IMAD.MOV.U32 R15, RZ, RZ, 0x40000040 ;  /* 0x40000040ff0f7424 */ /* 0x000fe200078e00ff */
[----:B------:R-:W-:Y:S01]  /*1c7e0*/  FSEL R0, R5, RZ, P4 ;  /* 0x000000ff05007208 */ /* 0x000fe20002000000 */
[-CC-:B------:R-:W-:Y:S01]  /*1c7f0*/  FFMA.FTZ R150, R170, R4.reuse, -R149.reuse ;  /* 0x00000004aa967223 */ /* 0x180fe20000010895 */
[----:B------:R-:W-:Y:S01]  /*1c800*/  R2UR UR6, R14 ;  /* 0x000000000e0672ca */ /* 0x000fe200000e0000 */
[-C--:B------:R-:W-:Y:S01]  /*1c810*/  FMUL.FTZ R2, R2, R4.reuse ;  /* 0x0000000402027220 */ /* 0x080fe20000410000 */
[----:B------:R-:W-:Y:S01]  /*1c820*/  R2UR UR7, R15 ;  /* 0x000000000f0772ca */ /* 0x000fe200000e0000 */
        /* <DEDUP_REMOVED lines=9> */
[----:B------:R-:W0:Y:S01]  /*1c8c0*/  MUFU.EX2 R2, R2 ;  /* 0x0000000200027308 */ /* 0x000e220000000800 */
[-CC-:B------:R-:W-:Y:S01]  /*1c8d0*/  FFMA.FTZ R152, R155, R4.reuse, -R149.reuse ;  /* 0x000000049b987223 */ /* 0x180fe20000010895 */
[-CC-:B------:R-:W-:Y:S01]  /*1c8e0*/  FFMA.FTZ R189, R144, R4.reuse, -R149.reuse ;  /* 0x0000000490bd7223 */ /* 0x180fe20000010895 */
[----:B------:R-:W-:Y:S01]  /*1c8f0*/  HGMMA.64x192x16.F32 R24, R176, gdesc[UR4].tnspB, R24, gsb0 ;  /* 0x42e00004b0187df0 */ /* 0x000fe20008000818 */
        /* <DEDUP_REMOVED lines=14> */
[----:B------:R-:W-:Y:S01]  /*1c9e0*/  FFMA.FTZ R148, R148, R4, -R149 ;  /* 0x0000000494947223 */ /* 0x000fe20000010895 */
[C---:B------:R-:W-:Y:S01]  /*1c9f0*/  ISETP.GT.AND P3, PT, R8.reuse, R223, PT ;  /* 0x000000df0800720c */ /* 0x040fe20003f64270 */
[----:B------:R-:W-:-:S04]  /*1ca00*/  VIADD R8, R8, 0xffffffff ;  /* 0xffffffff08087836 */ /* 0x000fc80000000000 */
[----:B------:R-:W0:Y:S01]  /*1ca10*/  MUFU.EX2 R203, R203 ;  /* 0x000000cb00cb7308 */ /* 0x000e220000000800 */
[----:B-1----:R-:W-:Y:S01]  /*1ca20*/  FFMA.FTZ R7, R0, R7, R200 ;  /* 0x0000000700077223 */ /* 0x002fe200000100c8 */
[----:B------:R-:W-:-:S03]  /*1ca30*/  F2FP.F16.F32.PACK_AB R200, R136, R200 ;  /* 0x000000c888c8723e */ /* 0x000fc600000000ff */
[----:B------:R-:W-:-:S03]  /*1ca40*/  FADD.FTZ R7, R136, R7 ;  /* 0x0000000788077221 */ /* 0x000fc60000010000 */
[----:B------:R-:W1:Y:S01]  /*1ca50*/  MUFU.EX2 R12, R12 ;  /* 0x0000000c000c7308 */ /* 0x000e620000000800 */
[----:B--2---:R-:W-:Y:S01]  /*1ca60*/  FADD.FTZ R6, R150, R6 ;  /* 0x0000000696067221 */ /* 0x004fe20000010000 */
[----:B------:R-:W-:Y:S01]  /*1ca70*/  FADD.FTZ R7, R202, R7 ;  /* 0x00000007ca077221 */ /* 0x000fe20000010000 */
[C---:B------:R-:W-:Y:S02]  /*1ca80*/  F2FP.F16.F32.PACK_AB R202, R137.reuse, R202 ;  /* 0x000000ca89ca723e */ /* 0x040fe400000000ff */
[----:B------:R-:W-:Y:S01]  /*1ca90*/  F2FP.F16.F32.PACK_AB R201, R150, R201 ;  /* 0x000000c996c9723e */ /* 0x000fe200000000ff */
[----:B------:R-:W-:Y:S02]  /*1caa0*/  FADD.FTZ R7, R137, R7 ;  /* 0x0000000789077221 */ /* 0x000fe40000010000 */
[----:B------:R-:W2:Y:S08]  /*1cab0*/  MUFU.EX2 R197, R197 ;  /* 0x000000c500c57308 */ /* 0x000eb00000000800 */
[----:B------:R-:W3:Y:S08]  /*1cac0*/  MUFU.EX2 R151, R151 ;  /* 0x0000009700977308 */ /* 0x000ef00000000800 */
[----:B------:R-:W4:Y:S08]  /*1cad0*/  MUFU.EX2 R199, R199 ;  /* 0x000000c700c77308 */ /* 0x000f300000000800 */
[----:B------:R-:W4:Y:S08]  /*1cae0*/  MUFU.EX2 R20, R20 ;  /* 0x0000001400147308 */ /* 0x000f300000000800 */
[----:B------:R-:W4:Y:S08]  /*1caf0*/  MUFU.EX2 R193, R193 ;  /* 0x000000c100c17308 */ /* 0x000f300000000800 */
[----:B------:R-:W4:Y:S08]  /*1cb00*/  MUFU.EX2 R21, R21 ;  /* 0x0000001500157308 */ /* 0x000f300000000800 */
[----:B------:R-:W4:Y:S08]  /*1cb10*/  MUFU.EX2 R195, R195 ;  /* 0x000000c300c37308 */ /* 0x000f300000000800 */
[----:B------:R-:W4:Y:S08]  /*1cb20*/  MUFU.EX2 R152, R152 ;  /* 0x0000009800987308 */ /* 0x000f300000000800 */
[----:B------:R-:W-:Y:S08]  /*1cb30*/  MUFU.EX2 R188, R188 ;  /* 0x000000bc00bc7308 */ /* 0x000ff00000000800 */
        /* <DEDUP_REMOVED lines=10> */
[----:B------:R-:W-:Y:S08]  /*1cbe0*/  MUFU.EX2 R186, R186 ;  /* 0x000000ba00ba7308 */ /* 0x000ff00000000800 */
[----:B------:R-:W-:Y:S08]  /*1cbf0*/  MUFU.EX2 R187, R187 ;  /* 0x000000bb00bb7308 */ /* 0x000ff00000000800 */
[----:B------:R-:W-:Y:S01]  /*1cc00*/  MUFU.EX2 R123, R123 ;  /* 0x0000007b007b7308 */ /* 0x000fe20000000800 */
[----:B------:R-:W-:-:S02]  /*1cc10*/  WARPGROUP.DEPBAR.LE gsb0, 0x0 ;  /* 0x00008000000079c5 */ /* 0x000fc40000010000 */
[----:B------:R0:W-:Y:S05]  /*1cc20*/  @!P1 SYNCS.ARRIVE.TRANS64.RED.A1T0 RZ, [R13+URZ], RZ ;  /* 0x000000ff0dff99a7 */ /* 0x0001ea000810043f */
[----:B------:R-:W-:Y:S01]  /*1cc30*/  MUFU.EX2 R180, R159 ;  /* 0x0000009f00b47308 */ /* 0x000fe20000000800 */
[----:B0-----:R-:W-:Y:S01]  /*1cc40*/  FADD.FTZ R13, R203, R6 ;  /* 0x00000006cb0d7221 */ /* 0x001fe20000010000 */
[----:B------:R0:W-:Y:S01]  /*1cc50*/  @!P1 SYNCS.ARRIVE.TRANS64.RED.A1T0 RZ, [R11+URZ], RZ ;  /* 0x000000ff0bff99a7 */ /* 0x0001e2000810043f */
[C---:B-1----:R-:W-:Y:S02]  /*1cc60*/  F2FP.F16.F32.PACK_AB R203, R12.reuse, R203 ;  /* 0x000000cb0ccb723e */ /* 0x042fe400000000ff */
[----:B------:R-:W-:-:S03]  /*1cc70*/  FADD.FTZ R13, R12, R13 ;  /* 0x0000000d0c0d7221 */ /* 0x000fc60000010000 */
[----:B------:R-:W1:Y:S01]  /*1cc80*/  MUFU.EX2 R6, R139 ;  /* 0x0000008b00067308 */ /* 0x000e620000000800 */
[----:B--2---:R-:W-:Y:S01]  /*1cc90*/  FADD.FTZ R13, R197, R13 ;  /* 0x0000000dc50d7221 */ /* 0x004fe20000010000 */
[----:B0-----:R-:W-:Y:S01]  /*1cca0*/  FADD.FTZ R11, R196, R7 ;  /* 0x00000007c40b7221 */ /* 0x001fe20000010000 */
[----:B------:R-:W-:Y:S01]  /*1ccb0*/  FFMA.FTZ R7, R143, R4, -R149 ;  /* 0x000000048f077223 */ /* 0x000fe20000010895 */
[----:B------:R-:W-:Y:S01]  /*1ccc0*/  F2FP.F16.F32.PACK_AB R196, R129, R196 ;  /* 0x000000c481c4723e */ /* 0x000fe200000000ff */
[----:B---3--:R-:W-:Y:S01]  /*1ccd0*/  FADD.FTZ R13, R151, R13 ;  /* 0x0000000d970d7221 */ /* 0x008fe20000010000 */
[----:B------:R-:W-:Y:S02]  /*1cce0*/  FADD.FTZ R11, R129, R11 ;  /* 0x0000000b810b7221 */ /* 0x000fe40000010000 */
[----:B------:R-:W-:Y:S01]  /*1ccf0*/  MUFU.EX2 R181, R181 ;  /* 0x000000b500b57308 */ /* 0x000fe20000000800 */
[----:B------:R-:W-:Y:S01]  /*1cd00*/  F2FP.F16.F32.PACK_AB R197, R151, R197 ;  /* 0x000000c597c5723e */ /* 0x000fe200000000ff */
[----:B----4-:R-:W-:Y:S01]  /*1cd10*/  FADD.FTZ R13, R199, R13 ;  /* 0x0000000dc70d7221 */ /* 0x010fe20000010000 */
[----:B------:R-:W-:Y:S01]  /*1cd20*/  FADD.FTZ R14, R198, R11 ;  /* 0x0000000bc60e7221 */ /* 0x000fe20000010000 */
[-CC-:B------:R-:W-:Y:S01]  /*1cd30*/  FFMA.FTZ R11, R131, R4.reuse, -R149.reuse ;  /* 0x00000004830b7223 */ /* 0x180fe20000010895 */
[----:B------:R-:W-:Y:S01]  /*1cd40*/  FFMA.FTZ R149, R156, R4, -R149 ;  /* 0x000000049c957223 */ /* 0x000fe20000010895 */
[----:B------:R-:W-:Y:S01]  /*1cd50*/  FADD.FTZ R13, R20, R13 ;  /* 0x0000000d140d7221 */ /* 0x000fe20000010000 */
[C---:B------:R-:W-:Y:S01]  /*1cd60*/  FADD.FTZ R14, R128.reuse, R14 ;  /* 0x0000000e800e7221 */ /* 0x040fe20000010000 */
[----:B------:R-:W0:Y:S01]  /*1cd70*/  MUFU.EX2 R7, R7 ;  /* 0x0000000700077308 */ /* 0x000e220000000800 */
[----:B------:R-:W-:Y:S01]  /*1cd80*/  F2FP.F16.F32.PACK_AB R198, R128, R198 ;  /* 0x000000c680c6723e */ /* 0x000fe200000000ff */
[----:B------:R-:W-:Y:S01]  /*1cd90*/  FADD.FTZ R13, R193, R13 ;  /* 0x0000000dc10d7221 */ /* 0x000fe20000010000 */
[----:B------:R-:W-:Y:S01]  /*1cda0*/  FADD.FTZ R14, R192, R14 ;  /* 0x0000000ec00e7221 */ /* 0x000fe20000010000 */
[----:B------:R-:W-:-:S02]  /*1cdb0*/  F2FP.F16.F32.PACK_AB R199, R20, R199 ;  /* 0x000000c714c7723e */ /* 0x000fc400000000ff */
[----:B------:R-:W-:Y:S01]  /*1cdc0*/  FADD.FTZ R13, R21, R13 ;  /* 0x0000000d150d7221 */ /* 0x000fe20000010000 */
[C---:B------:R-:W-:Y:S01]  /*1cdd0*/  FADD.FTZ R14, R132.reuse, R14 ;  /* 0x0000000e840e7221 */ /* 0x040fe20000010000 */
[----:B------:R-:W-:Y:S01]  /*1cde0*/  MUFU.EX2 R133, R133 ;  /* 0x0000008500857308 */ /* 0x000fe20000000800 */
[----:B------:R-:W-:Y:S01]  /*1cdf0*/  F2FP.F16.F32.PACK_AB R192, R132, R192 ;  /* 0x000000c084c0723e */ /* 0x000fe200000000ff */
[----:B------:R-:W-:Y:S01]  /*1ce00*/  FADD.FTZ R13, R195, R13 ;  /* 0x0000000dc30d7221 */ /* 0x000fe20000010000 */
[----:B------:R-:W-:Y:S01]  /*1ce10*/  FADD.FTZ R14, R194, R14 ;  /* 0x0000000ec20e7221 */ /* 0x000fe20000010000 */
[----:B------:R-:W-:Y:S02]  /*1ce20*/  F2FP.F16.F32.PACK_AB R193, R21, R193 ;  /* 0x000000c115c1723e */ /* 0x000fe400000000ff */
[----:B------:R-:W-:Y:S01]  /*1ce30*/  FADD.FTZ R13, R152, R13 ;  /* 0x0000000d980d7221 */ /* 0x000fe20000010000 */
[C---:B------:R-:W-:Y:S01]  /*1ce40*/  FADD.FTZ R14, R120.reuse, R14 ;  /* 0x0000000e780e7221 */ /* 0x040fe20000010000 */
[----:B------:R-:W2:Y:S01]  /*1ce50*/  MUFU.EX2 R11, R11 ;  /* 0x0000000b000b7308 */ /* 0x000ea20000000800 */
[----:B------:R-:W-:Y:S01]  /*1ce60*/  F2FP.F16.F32.PACK_AB R194, R120, R194 ;  /* 0x000000c278c2723e */ /* 0x000fe200000000ff */
[----:B------:R-:W-:Y:S01]  /*1ce70*/  FADD.FTZ R13, R189, R13 ;  /* 0x0000000dbd0d7221 */ /* 0x000fe20000010000 */
[----:B------:R-:W-:Y:S01]  /*1ce80*/  FADD.FTZ R14, R188, R14 ;  /* 0x0000000ebc0e7221 */ /* 0x000fe20000010000 */
[----:B------:R-:W-:-:S02]  /*1ce90*/  F2FP.F16.F32.PACK_AB R189, R10, R189 ;  /* 0x000000bd0abd723e */ /* 0x000fc400000000ff */
[----:B------:R-:W-:Y:S01]  /*1cea0*/  FADD.FTZ R13, R10, R13 ;  /* 0x0000000d0a0d7221 */ /* 0x000fe20000010000 */
[----:B------:R-:W-:Y:S01]  /*1ceb0*/  FADD.FTZ R14, R121, R14 ;  /* 0x0000000e790e7221 */ /* 0x000fe20000010000 */
[----:B------:R-:W-:Y:S01]  /*1cec0*/  MUFU.EX2 R182, R182 ;  /* 0x000000b600b67308 */ /* 0x000fe20000000800 */
[----:B------:R-:W-:Y:S01]  /*1ced0*/  F2FP.F16.F32.PACK_AB R195, R152, R195 ;  /* 0x000000c398c3723e */ /* 0x000fe200000000ff */
[----:B------:R-:W-:Y:S01]  /*1cee0*/  FADD.FTZ R13, R191, R13 ;  /* 0x0000000dbf0d7221 */ /* 0x000fe20000010000 */
[----:B------:R-:W-:Y:S01]  /*1cef0*/  FADD.FTZ R14, R190, R14 ;  /* 0x0000000ebe0e7221 */ /* 0x000fe20000010000 */
[C---:B------:R-:W-:Y:S02]  /*1cf00*/  F2FP.F16.F32.PACK_AB R191, R9.reuse, R191 ;  /* 0x000000bf09bf723e */ /* 0x040fe400000000ff */
[----:B------:R-:W-:Y:S01]  /*1cf10*/  FADD.FTZ R13, R9, R13 ;  /* 0x0000000d090d7221 */ /* 0x000fe20000010000 */
[----:B------:R-:W-:Y:S01]  /*1cf20*/  FADD.FTZ R14, R127, R14 ;  /* 0x0000000e7f0e7221 */ /* 0x000fe20000010000 */
[----:B------:R-:W3:Y:S01]  /*1cf30*/  MUFU.EX2 R183, R183 ;  /* 0x000000b700b77308 */ /* 0x000ee20000000800 */
[----:B------:R-:W-:Y:S01]  /*1cf40*/  F2FP.F16.F32.PACK_AB R188, R121, R188 ;  /* 0x000000bc79bc723e */ /* 0x000fe200000000ff */
[----:B------:R-:W-:Y:S01]  /*1cf50*/  FADD.FTZ R13, R185, R13 ;  /* 0x0000000db90d7221 */ /* 0x000fe20000010000 */
[----:B------:R-:W-:Y:S01]  /*1cf60*/  FADD.FTZ R14, R184, R14 ;  /* 0x0000000eb80e7221 */ /* 0x000fe20000010000 */
[----:B-1----:R-:W-:-:S02]  /*1cf70*/  F2FP.F16.F32.PACK_AB R185, R6, R185 ;  /* 0x000000b906b9723e */ /* 0x002fc400000000ff */
[----:B------:R-:W-:Y:S01]  /*1cf80*/  FADD.FTZ R12, R6, R13 ;  /* 0x0000000d060c7221 */ /* 0x000fe20000010000 */
[----:B------:R-:W-:Y:S01]  /*1cf90*/  FADD.FTZ R15, R126, R14 ;  /* 0x0000000e7e0f7221 */ /* 0x000fe20000010000 */
[----:B------:R-:W1:Y:S01]  /*1cfa0*/  MUFU.EX2 R140, R140 ;  /* 0x0000008c008c7308 */ /* 0x000e620000000800 */
[----:B------:R-:W-:Y:S01]  /*1cfb0*/  F2FP.F16.F32.PACK_AB R190, R127, R190 ;  /* 0x000000be7fbe723e */ /* 0x000fe200000000ff */
[----:B------:R-:W-:Y:S01]  /*1cfc0*/  FADD.FTZ R12, R187, R12 ;  /* 0x0000000cbb0c7221 */ /* 0x000fe20000010000 */
[----:B------:R-:W-:Y:S01]  /*1cfd0*/  FADD.FTZ R14, R186, R15 ;  /* 0x0000000fba0e7221 */ /* 0x000fe20000010000 */
[C---:B0-----:R-:W-:Y:S02]  /*1cfe0*/  F2FP.F16.F32.PACK_AB R187, R7.reuse, R187 ;  /* 0x000000bb07bb723e */ /* 0x041fe400000000ff */
[----:B------:R-:W-:Y:S01]  /*1cff0*/  FADD.FTZ R12, R7, R12 ;  /* 0x0000000c070c7221 */ /* 0x000fe20000010000 */
[----:B------:R-:W-:Y:S01]  /*1d000*/  FADD.FTZ R13, R123, R14 ;  /* 0x0000000e7b0d7221 */ /* 0x000fe20000010000 */
[----:B------:R-:W0:Y:S01]  /*1d010*/  MUFU.EX2 R135, R135 ;  /* 0x0000008700877308 */ /* 0x000e220000000800 */
[----:B------:R-:W-:Y:S01]  /*1d020*/  F2FP.F16.F32.PACK_AB R184, R126, R184 ;  /* 0x000000b87eb8723e */ /* 0x000fe200000000ff */
[----:B------:R-:W-:Y:S01]  /*1d030*/  FADD.FTZ R12, R181, R12 ;  /* 0x0000000cb50c7221 */ /* 0x000fe20000010000 */
[----:B------:R-:W-:Y:S01]  /*1d040*/  FADD.FTZ R10, R180, R13 ;  /* 0x0000000db40a7221 */ /* 0x000fe20000010000 */
[----:B--2---:R-:W-:-:S02]  /*1d050*/  F2FP.F16.F32.PACK_AB R181, R11, R181 ;  /* 0x000000b50bb5723e */ /* 0x004fc400000000ff */
[----:B------:R-:W-:Y:S01]  /*1d060*/  FADD.FTZ R12, R11, R12 ;  /* 0x0000000c0b0c7221 */ /* 0x000fe20000010000 */
[----:B------:R-:W-:Y:S01]  /*1d070*/  FADD.FTZ R9, R133, R10 ;  /* 0x0000000a85097221 */ /* 0x000fe20000010000 */
[----:B------:R-:W2:Y:S01]  /*1d080*/  MUFU.EX2 R124, R124 ;  /* 0x0000007c007c7308 */ /* 0x000ea20000000800 */
[----:B------:R-:W-:Y:S01]  /*1d090*/  F2FP.F16.F32.PACK_AB R186, R123, R186 ;  /* 0x000000ba7bba723e */ /* 0x000fe200000000ff */
[----:B---3--:R-:W-:Y:S01]  /*1d0a0*/  FADD.FTZ R12, R183, R12 ;  /* 0x0000000cb70c7221 */ /* 0x008fe20000010000 */
[----:B------:R-:W-:Y:S01]  /*1d0b0*/  FADD.FTZ R9, R182, R9 ;  /* 0x00000009b6097221 */ /* 0x000fe20000010000 */
[----:B------:R-:W-:Y:S01]  /*1d0c0*/  F2FP.F16.F32.PACK_AB R180, R133, R180 ;  /* 0x000000b485b4723e */ /* 0x000fe200000000ff */
[----:B------:R-:W-:Y:S01]  /*1d0d0*/  IMAD.MOV.U32 R11, RZ, RZ, R208 ;  /* 0x000000ffff0b7224 */ /* 0x000fe200078e00d0 */
[C---:B-1----:R-:W-:Y:S01]  /*1d0e0*/  F2FP.F16.F32.PACK_AB R182, R140.reuse, R182 ;  /* 0x000000b68cb6723e */ /* 0x042fe200000000ff */
[----:B------:R-:W-:Y:S01]  /*1d0f0*/  FADD.FTZ R9, R140, R9 ;  /* 0x000000098c097221 */ /* 0x000fe20000010000 */
[----:B------:R-:W1:Y:S01]  /*1d100*/  MUFU.EX2 R122, R122 ;  /* 0x0000007a007a7308 */ /* 0x000e620000000800 */
[C---:B0-----:R-:W-:Y:S01]  /*1d110*/  FADD.FTZ R7, R135.reuse, R12 ;  /* 0x0000000c87077221 */ /* 0x041fe20000010000 */
[----:B------:R-:W-:Y:S01]  /*1d120*/  F2FP.F16.F32.PACK_AB R183, R135, R183 ;  /* 0x000000b787b7723e */ /* 0x000fe200000000ff */
[----:B------:R-:W-:-:S05]  /*1d130*/  IMAD.MOV.U32 R12, RZ, RZ, R205 ;  /* 0x000000ffff0c7224 */ /* 0x000fca00078e00cd */
        /* <DEDUP_REMOVED lines=9> */
[----:B------:R-:W-:-:S06]  /*1d1d0*/  F2FP.F16.F32.PACK_AB R177, R147, R122 ;  /* 0x0000007a93b1723e */ /* 0x000fcc00000000ff */
[----:B------:R-:W2:Y:S01]  /*1d1e0*/  MUFU.EX2 R141, R141 ;  /* 0x0000008d008d7308 */ /* 0x000ea20000000800 */
[----:B-1----:R-:W-:-:S07]  /*1d1f0*/  FADD.FTZ R6, R138, R7 ;  /* 0x000000078a067221 */ /* 0x002fce0000010000 */
[----:B------:R-:W1:Y:S01]  /*1d200*/  MUFU.EX2 R149, R149 ;  /* 0x0000009500957308 */ /* 0x000e620000000800 */
[----:B0-----:R-:W-:Y:S01]  /*1d210*/  FADD.FTZ R10, R148, R9 ;  /* 0x00000009940a7221 */ /* 0x001fe20000010000 */
[----:B------:R-:W-:Y:S02]  /*1d220*/  IMAD.MOV.U32 R9, RZ, RZ, R3 ;  /* 0x000000ffff097224 */ /* 0x000fe400078e0003 */
[C---:B--2---:R-:W-:Y:S01]  /*1d230*/  FADD.FTZ R7, R141.reuse, R6 ;  /* 0x000000068d077221 */ /* 0x044fe20000010000 */
[----:B------:R-:W-:Y:S01]  /*1d240*/  F2FP.F16.F32.PACK_AB R178, R141, R138 ;  /* 0x0000008a8db2723e */ /* 0x000fe200000000ff */
[C---:B-1----:R-:W-:Y:S01]  /*1d250*/  FADD.FTZ R6, R149.reuse, R10 ;  /* 0x0000000a95067221 */ /* 0x042fe20000010000 */
[----:B------:R-:W-:Y:S02]  /*1d260*/  F2FP.F16.F32.PACK_AB R179, R149, R148 ;  /* 0x0000009495b3723e */ /* 0x000fe400000000ff */
[----:B------:R-:W-:Y:S01]  /*1d270*/  MOV R10, R5 ;  /* 0x00000005000a7202 */ /* 0x000fe20000000f00 */
[----:B------:R-:W-:Y:S06]  /*1d280*/  @P3 BRA `(.L_x_6371) ;  /* 0xffffffa000d03947 */ /* 0x000fec000383ffff */
[----:B------:R-:W-:Y:S05]  /*1d290*/  BSYNC B1 ;  /* 0x0000000000017941 */ /* 0x000fea0003800000 */
.L_x_6360:
[----:B------:R-:W-:Y:S05]  /*1d2a0*/  BSYNC B0 ;  /* 0x0000000000007941 */ /* 0x000fea0003800000 */
.L_x_6359:
[----:B------:R-:W-:Y:S01]  /*1d2b0*/  ISETP.GE.AND P2, PT, R8, RZ, PT ;  /* 0x000000ff0800720c */ /* 0x000fe20003f46270 */
[----:B------:R-:W-:-:S12]  /*1d2c0*/  BSSY B0, `(.L_x_6372) ;  /* 0x000054f000007945 */ /* 0x000fd80003800000 */
[----:B------:R-:W-:Y:S05]  /*1d2d0*/  @!P2 BRA `(.L_x_6373) ;  /* 0x000000540034a947 */ /* 0x000fea0003800000 */
[----:B------:R-:W-:Y:S02]  /*1d2e0*/  IMAD.MOV.U32 R9, RZ, RZ, R3 ;  /* 0x000000ffff097224 */ /* 0x000fe400078e0003 */
[----:B------:R-:W-:Y:S02]  /*1d2f0*/  IMAD.MOV.U32 R10, RZ, RZ, R5 ;  /* 0x000000ffff0a7224 */ /* 0x000fe400078e0005 */
[----:B------:R-:W-:Y:S02]  /*1d300*/  IMAD.MOV.U32 R11, RZ, RZ, R208 ;  /* 0x000000ffff0b7224 */ /* 0x000fe400078e00d0 */
[----:B------:R-:W-:-:S07]  /*1d310*/  IMAD.MOV.U32 R12, RZ, RZ, R205 ;  /* 0x000000ffff0c7224 */ /* 0x000fce00078e00cd */
.L_x_6384:
        /* <DEDUP_REMOVED lines=8> */
.L_x_6374:
[----:B------:R-:W-:Y:S01]  /*1d3a0*/  IMAD R4, R205, 0x8, R16 ;  /* 0x00000008cd047824 */ /* 0x000fe200078e0210 */
[----:B------:R-:W-:-:S04]  /*1d3b0*/  SHF.L.U32 R5, R208, 0x1f, RZ ;  /* 0x0000001fd0057819 */ /* 0x000fc800000006ff */
[----:B------:R0:W1:Y:S01]  /*1d3c0*/  SYNCS.PHASECHK.TRANS64.TRYWAIT P2, [R4+URZ+0x36830], R5 ;  /* 0x03683005040075a7 */ /* 0x000062000804017f */
[----:B------:R-:W-:Y:S05]  /*1d3d0*/  @!P0 BRA `(.L_x_6375) ;  /* 0x0000000000048947 */ /* 0x000fea0003800000 */
[----:B------:R-:W-:Y:S01]  /*1d3e0*/  BPT.TRAP 0x1 ;  /* 0x000000040000795c */ /* 0x000fe20000300000 */
.L_x_6375:
[----:B------:R-:W-:Y:S01]  /*1d3f0*/  IMAD R3, R205, 0xa80, R221 ;  /* 0x00000a80cd037824 */ /* 0x000fe200078e02dd */
[----:B------:R-:W-:Y:S03]  /*1d400*/  BSSY B1, `(.L_x_6376) ;  /* 0x0000006000017945 */ /* 0x000fe60003800000 */
[C---:B------:R-:W-:Y:S02]  /*1d410*/  VIADD R122, R3.reuse, 0x80 ;  /* 0x00000080037a7836 */ /* 0x040fe40000000000 */
[----:B------:R-:W-:Y:S01]  /*1d420*/  VIADD R124, R3, 0x100 ;  /* 0x00000100037c7836 */ /* 0x000fe20000000000 */
[----:B-1----:R-:W-:Y:S06]  /*1d430*/  @P2 BRA `(.L_x_6377) ;  /* 0x0000000000082947 */ /* 0x002fec0003800000 */
[----:B------:R-:W1:Y:S02]  /*1d440*/  SYNCS.PHASECHK.TRANS64.TRYWAIT P2, [R4+URZ+0x36830], R5 ;  /* 0x03683005040075a7 */ /* 0x000e64000804017f */
[----:B-1----:R-:W-:Y:S05]  /*1d450*/  @!P2 BRA `(.L_x_6378) ;  /* 0x0000011800e0a947 */ /* 0x002fea0003800000 */
.L_x_6377:
[----:B------:R-:W-:Y:S05]  /*1d460*/  BSYNC B1 ;  /* 0x0000000000017941 */ /* 0x000fea0003800000 */
.L_x_6376:
[----:B------:R-:W2:Y:S01]  /*1d470*/  LDL.64 R20, [R1] ;  /* 0x0000000001147983 */ /* 0x000ea20000100a00 */
[----:B------:R-:W-:Y:S01]  /*1d480*/  IMAD.MOV.U32 R121, RZ, RZ, 0x40000040 ;  /* 0x40000040ff797424 */ /* 0x000fe200078e00ff */
[----:B------:R-:W-:Y:S02]  /*1d490*/  MOV R120, R3 ;  /* 0x0000000300787202 */ /* 0x000fe40000000f00 */
        /* <DEDUP_REMOVED lines=9> */
[----:B------:R-:W-:Y:S01]  /*1d530*/  R2UR UR7, R123 ;  /* 0x000000007b0772ca */ /* 0x000fe200000e0000 */
[----:B------:R-:W-:-:S02]  /*1d540*/  IMAD.MOV.U32 R120, RZ, RZ, R124 ;  /* 0x000000ffff787224 */ /* 0x000fc400078e007c */
[----:B------:R-:W-:Y:S01]  /*1d550*/  VIADD R122, R3, 0x180 ;  /* 0x00000180037a7836 */ /* 0x000fe20000000000 */
[----:B------:R-:W-:Y:S01]  /*1d560*/  R2UR UR15, R123 ;  /* 0x000000007b0f72ca */ /* 0x000fe200000e0000 */
[----:B------:R-:W-:Y:S01]  /*1d570*/  IMAD.MOV.U32 R211, RZ, RZ, 0x40000040 ;  /* 0x40000040ffd37424 */ /* 0x000fe200078e00ff */
[----:B------:R-:W-:Y:S01]  /*1d580*/  R2UR UR18, R120 ;  /* 0x00000000781272ca */ /* 0x000fe200000e0000 */
[----:B------:R-:W3:Y:S01]  /*1d590*/  LDL.64 R226, [R1+0x20] ;  /* 0x0000200001e27983 */ /* 0x000ee20000100a00 */
[----:B------:R-:W-:Y:S02]  /*1d5a0*/  R2UR UR14, R122 ;  /* 0x000000007a0e72ca */ /* 0x000fe400000e0000 */
[----:B------:R-:W-:Y:S01]  /*1d5b0*/  IADD3 R120, R3, 0x200, RZ ;  /* 0x0000020003787810 */ /* 0x000fe20007ffe0ff */
[----:B----4-:R-:W4:Y:S01]  /*1d5c0*/  LDL.64 R6, [R1+0x28] ;  /* 0x0000280001067983 */ /* 0x010f220000100a00 */
[----:B------:R-:W-:Y:S02]  /*1d5d0*/  R2UR UR35, R121 ;  /* 0x00000000792372ca */ /* 0x000fe400000e0000 */
[----:B------:R-:W-:-:S02]  /*1d5e0*/  R2UR UR34, R120 ;  /* 0x00000000782272ca */ /* 0x000fc400000e0000 */
[----:B--2---:R-:W-:Y:S02]  /*1d5f0*/  R2UR UR20, R20 ;  /* 0x00000000141472ca */ /* 0x004fe400000e0000 */
[----:B------:R-:W-:Y:S02]  /*1d600*/  R2UR UR21, R21 ;  /* 0x00000000151572ca */ /* 0x000fe400000e0000 */
[----:B---3--:R-:W-:Y:S02]  /*1d610*/  R2UR UR46, R14 ;  /* 0x000000000e2e72ca */ /* 0x008fe400000e0000 */
[----:B------:R-:W-:-:S07]  /*1d620*/  R2UR UR47, R15 ;  /* 0x000000000f2f72ca */ /* 0x000fce00000e0000 */
        /* <DEDUP_REMOVED lines=24> */
[----:B------:R-:W-:Y:S02]  /*1d7b0*/  R2UR UR30, R124 ;  /* 0x000000007c1e72ca */ /* 0x000fe400000e0000 */
[----:B------:R-:W-:Y:S01]  /*1d7c0*/  R2UR UR31, R125 ;  /* 0x000000007d1f72ca */ /* 0x000fe200000e0000 */
[----:B------:R-:W-:Y:S01]  /*1d7d0*/  UMOV UR28, UR20 ;  /* 0x00000014001c7c82 */ /* 0x000fe20008000000 */
[----:B------:R-:W-:Y:S01]  /*1d7e0*/  UMOV UR29, UR21 ;  /* 0x00000015001d7c82 */ /* 0x000fe20008000000 */
[C---:B------:R-:W-:Y:S02]  /*1d7f0*/  VIADD R120, R3.reuse, 0x2 ;  /* 0x0000000203787836 */ /* 0x040fe40000000000 */
[----:B------:R-:W-:Y:S02]  /*1d800*/  IMAD.MOV.U32 R121, RZ, RZ, 0x40000040 ;  /* 0x40000040ff797424 */ /* 0x000fe400078e00ff */
[C---:B------:R-:W-:Y:S01]  /*1d810*/  VIADD R122, R3.reuse, 0x300 ;  /* 0x00000300037a7836 */ /* 0x040fe20000000000 */
[----:B------:R-:W-:Y:S01]  /*1d820*/  R2UR UR10, R120 ;  /* 0x00000000780a72ca */ /* 0x000fe200000e0000 */
[----:B------:R-:W-:Y:S01]  /*1d830*/  VIADD R120, R3, 0x102 ;  /* 0x0000010203787836 */ /* 0x000fe20000000000 */
[----:B------:R-:W-:-:S02]  /*1d840*/  R2UR UR11, R121 ;  /* 0x00000000790b72ca */ /* 0x000fc400000e0000 */
[----:B------:R-:W-:Y:S01]  /*1d850*/  MOV R121, 0x40000040 ;  /* 0x4000004000797802 */ /* 0x000fe20000000f00 */
[----:B------:R-:W-:Y:S02]  /*1d860*/  WARPGROUP.DEPBAR.LE gsb0, 0x0 ;  /* 0x00008000000079c5 */ /* 0x000fe40000010000 */
[----:B------:R-:W-:-:S06]  /*1d870*/  WARPGROUP.ARRIVE ;  /* 0x00000000000079c5 */ /* 0x000fcc0000000000 */
[----:B------:R-:W-:Y:S01]  /*1d880*/  HGMMA.64x16x16.F32 R128, gdesc[UR28], RZ, !UPT, gsb0 ;  /* 0x002000001c8079f0 */ /* 0x000fe2000c0008ff */
[----:B------:R-:W-:Y:S01]  /*1d890*/  R2UR UR27, R123 ;  /* 0x000000007b1b72ca */ /* 0x000fe200000e0000 */
[----:B------:R-:W-:Y:S01]  /*1d8a0*/  IMAD.MOV.U32 R123, RZ, RZ, 0x40000040 ;  /* 0x40000040ff7b7424 */ /* 0x000fe200078e00ff */
[----:B------:R-:W-:Y:S01]  /*1d8b0*/  R2UR UR23, R121 ;  /* 0x00000000791772ca */ /* 0x000fe200000e0000 */
[----:B------:R-:W-:Y:S01]  /*1d8c0*/  IMAD.MOV.U32 R121, RZ, RZ, 0x40000040 ;  /* 0x40000040ff797424 */ /* 0x000fe200078e00ff */
[----:B------:R-:W-:Y:S02]  /*1d8d0*/  R2UR UR26, R122 ;  /* 0x000000007a1a72ca */ /* 0x000fe400000e0000 */
[----:B------:R-:W-:Y:S01]  /*1d8e0*/  R2UR UR22, R120 ;  /* 0x00000000781672ca */ /* 0x000fe200000e0000 */
[C---:B------:R-:W-:Y:S01]  /*1d8f0*/  VIADD R120, R3.reuse, 0x202 ;  /* 0x0000020203787836 */ /* 0x040fe20000000000 */
[----:B------:R-:W-:Y:S02]  /*1d900*/  IADD3 R122, R3, 0x82, RZ ;  /* 0x00000082037a7810 */ /* 0x000fe40007ffe0ff */
[----:B------:R-:W-:Y:S01]  /*1d910*/  R2UR UR7, R123 ;  /* 0x000000007b0772ca */ /* 0x000fe200000e0000 */
[----:B------:R-:W-:Y:S01]  /*1d920*/  IMAD.MOV.U32 R123, RZ, RZ, 0x40000040 ;  /* 0x40000040ff7b7424 */ /* 0x000fe200078e00ff */
[----:B------:R-:W-:Y:S01]  /*1d930*/  R2UR UR6, R122 ;  /* 0x000000007a0672ca */ /* 0x000fe200000e0000 */
[----:B------:R-:W-:Y:S01]  /*1d940*/  VIADD R122, R3, 0x182 ;  /* 0x00000182037a7836 */ /* 0x000fe20000000000 */
[----:B------:R-:W-:Y:S01]  /*1d950*/  R2UR UR51, R121 ;  /* 0x00000000793372ca */ /* 0x000fe200000e0000 */
[----:B------:R-:W-:Y:S01]  /*1d960*/  IMAD.MOV.U32 R121, RZ, RZ, 0x40000040 ;  /* 0x40000040ff797424 */ /* 0x000fe200078e00ff */
[----:B------:R-:W-:-:S02]  /*1d970*/  R2UR UR50, R120 ;  /* 0x00000000783272ca */ /* 0x000fc400000e0000 */
[C---:B------:R-:W-:Y:S02]  /*1d980*/  IADD3 R120, R3.reuse, 0x302, RZ ;  /* 0x0000030203787810 */ /* 0x040fe40007ffe0ff */
[----:B------:R-:W-:Y:S01]  /*1d990*/  R2UR UR18, R122 ;  /* 0x000000007a1272ca */ /* 0x000fe200000e0000 */
[----:B------:R-:W-:Y:S01]  /*1d9a0*/  VIADD R122, R3, 0x282 ;  /* 0x00000282037a7836 */ /* 0x000fe20000000000 */
[----:B------:R-:W-:Y:S01]  /*1d9b0*/  R2UR UR19, R123 ;  /* 0x000000007b1372ca */ /* 0x000fe200000e0000 */
[----:B------:R-:W-:Y:S01]  /*1d9c0*/  IMAD.MOV.U32 R123, RZ, RZ, 0x40000040 ;  /* 0x40000040ff7b7424 */ /* 0x000fe200078e00ff */
[----:B------:R-:W-:Y:S01]  /*1d9d0*/  R2UR UR34, R120 ;  /* 0x00000000782272ca */ /* 0x000fe200000e0000 */
[----:B------:R-:W-:Y:S01]  /*1d9e0*/  VIADD R120, R3, 0x4 ;  /* 0x0000000403787836 */ /* 0x000fe20000000000 */
[----:B------:R-:W-:Y:S01]  /*1d9f0*/  R2UR UR35, R121 ;  /* 0x00000000792372ca */ /* 0x000fe200000e0000 */
[----:B------:R-:W-:Y:S01]  /*1da00*/  IMAD.MOV.U32 R121, RZ, RZ, 0x40000040 ;  /* 0x40000040ff797424 */ /* 0x000fe200078e00ff */
[----:B------:R-:W-:-:S02]  /*1da10*/  R2UR UR14, R122 ;  /* 0x000000007a0e72ca */ /* 0x000fc400000e0000 */
        /* <DEDUP_REMOVED lines=45> */
[----:B----4-:R-:W-:Y:S02]  /*1dcf0*/  R2UR UR38, R6 ;  /* 0x00000000062672ca */ /* 0x010fe400000e0000 */
[----:B------:R-:W-:Y:S02]  /*1dd00*/  R2UR UR39, R7 ;  /* 0x00000000072772ca */ /* 0x000fe400000e0000 */
[----:B------:R-:W-:Y:S01]  /*1dd10*/  IADD3 R210, R3, 0x84, RZ ;  /* 0x0000008403d27810 */ /* 0x000fe20007ffe0ff */
[----:B------:R2:W5:Y:S08]  /*1dd20*/  LDL.LU.64 R6, [R1+0x98] ;  /* 0x0000980001067983 */ /* 0x0005700000300a00 */
[----:B------:R-:W-:-:S02]  /*1dd30*/  UMOV UR28, UR38 ;  /* 0x00000026001c7c82 */ /* 0x000fc40008000000 */
[----:B------:R-:W-:Y:S01]  /*1dd40*/  UMOV UR29, UR39 ;  /* 0x00000027001d7c82 */ /* 0x000fe20008000000 */
        /* <DEDUP_REMOVED lines=59> */
[----:B------:R-:W-:Y:S02]  /*1e100*/  R2UR UR40, R226 ;  /* 0x00000000e22872ca */ /* 0x000fe400000e0000 */
[----:B------:R-:W-:-:S02]  /*1e110*/  R2UR UR41, R227 ;  /* 0x00000000e32972ca */ /* 0x000fc400000e0000 */
        /* <DEDUP_REMOVED lines=85> */
[----:B------:R-:W-:Y:S01]  /*1e670*/  R2UR UR49, R21 ;  /* 0x00000000153172ca */ /* 0x000fe200000e0000 */
[----:B------:R-:W-:Y:S01]  /*1e680*/  IMAD.MOV.U32 R21, RZ, RZ, 0x40000040 ;  /* 0x40000040ff157424 */ /* 0x000fe200078e00ff */
[----:B------:R-:W-:Y:S02]  /*1e690*/  R2UR UR48, R20 ;  /* 0x00000000143072ca */ /* 0x000fe400000e0000 */
[----:B------:R-:W-:Y:S02]  /*1e6a0*/  IADD3 R20, R3, 0x480, RZ ;  /* 0x0000048003147810 */ /* 0x000fe40007ffe0ff */
        /* <DEDUP_REMOVED lines=27> */
[----:B01----:R-:W-:Y:S02]  /*1e860*/  MOV R4, UR43 ;  /* 0x0000002b00047c02 */ /* 0x003fe40008000f00 */
        /* <DEDUP_REMOVED lines=329> */
[----:B------:R-:W-:Y:S02]  /*1fd00*/  MOV R5, 0x40000040 ;  /* 0x4000004000057802 */ /* 0x000fe40000000f00 */
        /* <DEDUP_REMOVED lines=221> */
[----:B--2---:R-:W-:Y:S06]  /*20ae0*/  @!P0 BRA `(.L_x_6379) ;  /* 0x0000000000048947 */ /* 0x004fec0003800000 */
[----:B------:R-:W-:Y:S01]  /*20af0*/  BPT.TRAP 0x1 ;  /* 0x000000040000795c */ /* 0x000fe20000300000 */
.L_x_6379:
[----:B------:R-:W-:Y:S01]  /*20b00*/  SHF.L.U32 R0, R11, 0x1f, RZ ;  /* 0x0000001f0b007819 */ /* 0x000fe200000006ff */
[----:B------:R-:W-:-:S04]  /*20b10*/  IMAD R11, R12, 0x8, R16 ;  /* 0x000000080c0b7824 */ /* 0x000fc800078e0210 */
[----:B------:R0:W1:Y:S01]  /*20b20*/  SYNCS.PHASECHK.TRANS64.TRYWAIT P2, [R11+URZ+0x36850], R0 ;  /* 0x036850000b0075a7 */ /* 0x000062000804017f */
[----:B------:R-:W-:Y:S05]  /*20b30*/  @!P0 BRA `(.L_x_6380) ;  /* 0x0000000000048947 */ /* 0x000fea0003800000 */
[----:B------:R-:W-:Y:S01]  /*20b40*/  BPT.TRAP 0x1 ;  /* 0x000000040000795c */ /* 0x000fe20000300000 */
.L_x_6380:
[----:B------:R-:W-:Y:S04]  /*20b50*/  BSSY B1, `(.L_x_6381) ;  /* 0x0000004000017945 */ /* 0x000fe80003800000 */
[----:B-1----:R-:W-:Y:S05]  /*20b60*/  @P2 BRA `(.L_x_6382) ;  /* 0x0000000000082947 */ /* 0x002fea0003800000 */
[----:B------:R-:W1:Y:S02]  /*20b70*/  SYNCS.PHASECHK.TRANS64.TRYWAIT P2, [R11+URZ+0x36850], R0 ;  /* 0x036850000b0075a7 */ /* 0x000e64000804017f */
[----:B-1----:R-:W-:Y:S05]  /*20b80*/  @!P2 BRA `(.L_x_6383) ;  /* 0x000000e40028a947 */ /* 0x002fea0003800000 */
.L_x_6382:
[----:B------:R-:W-:Y:S05]  /*20b90*/  BSYNC B1 ;  /* 0x0000000000017941 */ /* 0x000fea0003800000 */
.L_x_6381:
        /* <DEDUP_REMOVED lines=20> */
[----:B------:R-:W-:Y:S01]  /*20ce0*/  MUFU.TANH R161, R161 ;  /* 0x000000a100a17308 */ /* 0x000fe20000002400 */
[C---:B------:R-:W-:Y:S01]  /*20cf0*/  VIADD R2, R14.reuse, 0x80 ;  /* 0x000000800e027836 */ /* 0x040fe20000000000 */
[----:B------:R-:W-:Y:S01]  /*20d00*/  R2UR UR6, R14 ;  /* 0x000000000e0672ca */ /* 0x000fe200000e0000 */
        /* <DEDUP_REMOVED lines=39> */
[----:B------:R-:W-:Y:S01]  /*20f80*/  ULDC UR4, c[0x0][0x988] ;  /* 0x0002620000047ab9 */ /* 0x000fe20000000800 */
[----:B------:R-:W-:Y:S01]  /*20f90*/  FMUL.FTZ R124, R151, UR42 ;  /* 0x0000002a977c7c20 */ /* 0x000fe20008410000 */
[----:B------:R-:W-:-:S02]  /*20fa0*/  IMAD.U32 R4, RZ, RZ, UR4 ;  /* 0x00000004ff047e24 */ /* 0x000fc4000f8e00ff */
[----:B------:R-:W-:Y:S01]  /*20fb0*/  FMUL.FTZ R138, R138, UR42 ;  /* 0x0000002a8a8a7c20 */ /* 0x000fe20008410000 */
[----:B------:R-:W-:Y:S01]  /*20fc0*/  VIADD R120, R14, 0x280 ;  /* 0x000002800e787836 */ /* 0x000fe20000000000 */
[----:B------:R-:W-:Y:S01]  /*20fd0*/  MOV R121, 0x40000040 ;  /* 0x4000004000797802 */ /* 0x000fe20000000f00 */
        /* <DEDUP_REMOVED lines=13> */
[----:B------:R-:W-:Y:S01]  /*210b0*/  @!P1 IMAD R13, R13, 0x8, R16 ;  /* 0x000000080d0d9824 */ /* 0x000fe200078e0210 */
[----:B------:R-:W-:Y:S01]  /*210c0*/  ISETP.GT.AND P2, PT, R8, RZ, PT ;  /* 0x000000ff0800720c */ /* 0x000fe20003f44270 */
[----:B------:R-:W-:-:S02]  /*210d0*/  @!P1 VIADD R11, R11, 0x36860 ;  /* 0x000368600b0b9836 */ /* 0x000fc40000000000 */
[----:B------:R-:W-:Y:S01]  /*210e0*/  MUFU.TANH R159, R159 ;  /* 0x0000009f009f7308 */ /* 0x000fe20000002400 */
[----:B------:R-:W-:Y:S01]  /*210f0*/  @!P1 IADD3 R13, R13, 0x36840, RZ ;  /* 0x000368400d0d9810 */ /* 0x000fe20007ffe0ff */
        /* <DEDUP_REMOVED lines=67> */
[----:B------:R-:W-:Y:S02]  /*21530*/  FMUL.FTZ R169, R175, UR42 ;  /* 0x0000002aafa97c20 */ /* 0x000fe40008410000 */
[----:B------:R-:W0:Y:S08]  /*21540*/  MUFU.TANH R2, R2 ;  /* 0x0000000200027308 */ /* 0x000e300000002400 */
[----:B------:R-:W1:Y:S08]  /*21550*/  MUFU.TANH R3, R3 ;  /* 0x0000000300037308 */ /* 0x000e700000002400 */
[----:B------:R-:W2:Y:S01]  /*21560*/  MUFU.TANH R168, R168 ;  /* 0x000000a800a87308 */ /* 0x000ea20000002400 */
[----:B0-----:R-:W-:-:S07]  /*21570*/  FMNMX.FTZ R0, R2, R10, !PT ;  /* 0x0000000a02007209 */ /* 0x001fce0007810000 */
[----:B------:R-:W0:Y:S01]  /*21580*/  MUFU.TANH R169, R169 ;  /* 0x000000a900a97308 */ /* 0x000e220000002400 */
[----:B-1----:R-:W-:-:S04]  /*21590*/  FMNMX.FTZ R0, R3, R0, !PT ;  /* 0x0000000003007209 */ /* 0x002fc80007810000 */
        /* <DEDUP_REMOVED lines=26> */
[----:B------:R-:W1:Y:S02]  /*21740*/  SHFL.BFLY PT, R0, R5, 0x2, 0x1f ;  /* 0x0c401f0005007f89 */ /* 0x000e6400000e0000 */
[----:B-1----:R-:W-:-:S05]  /*21750*/  FMNMX.FTZ R5, R5, R0, !PT ;  /* 0x0000000005057209 */ /* 0x002fca0007810000 */
[----:B------:R-:W1:Y:S02]  /*21760*/  SHFL.BFLY PT, R0, R5, 0x1, 0x1f ;  /* 0x0c201f0005007f89 */ /* 0x000e6400000e0000 */
[----:B-1----:R-:W-:-:S05]  /*21770*/  FMNMX.FTZ R5, R5, R0, !PT ;  /* 0x0000000005057209 */ /* 0x002fca0007810000 */
[C---:B------:R-:W-:Y:S01]  /*21780*/  FMUL.FTZ R173, R5.reuse, R4 ;  /* 0x0000000405ad7220 */ /* 0x040fe20000410000 */
[----:B------:R-:W-:-:S03]  /*21790*/  FADD.FTZ R0, -R5, R10 ;  /* 0x0000000a05007221 */ /* 0x000fc60000010100 */
[--C-:B------:R-:W-:Y:S01]  /*217a0*/  FFMA.FTZ R200, R2, R4, -R173.reuse ;  /* 0x0000000402c87223 */ /* 0x100fe200000108ad */
[----:B------:R-:W-:Y:S01]  /*217b0*/  FMNMX.FTZ R2, R12, R9, !PT ;  /* 0x000000090c027209 */ /* 0x000fe20007810000 */
[----:B------:R-:W-:Y:S02]  /*217c0*/  WARPGROUP.DEPBAR.LE gsb0, 0x0 ;  /* 0x00008000000079c5 */ /* 0x000fe40000010000 */
[----:B------:R-:W-:Y:S01]  /*217d0*/  WARPGROUP.ARRIVE ;  /* 0x00000000000079c5 */ /* 0x000fe20000000000 */
[----:B------:R-:W-:Y:S01]  /*217e0*/  FMNMX.FTZ R2, R15, R2, !PT ;  /* 0x000000020f027209 */ /* 0x000fe20007810000 */
[-CC-:B------:R-:W-:Y:S01]  /*217f0*/  FFMA.FTZ R125, R125, R4.reuse, -R173.reuse ;  /* 0x000000047d7d7223 */ /* 0x180fe200000108ad */
[----:B------:R-:W-:Y:S01]  /*21800*/  FMUL.FTZ R0, R0, R4 ;  /* 0x0000000400007220 */ /* 0x000fe20000410000 */
[----:B------:R-:W-:Y:S01]  /*21810*/  MUFU.EX2 R200, R200 ;  /* 0x000000c800c87308 */ /* 0x000fe20000000800 */
[----:B------:R-:W-:Y:S01]  /*21820*/  FMNMX.FTZ R2, R20, R2, !PT ;  /* 0x0000000214027209 */ /* 0x000fe20007810000 */
[----:B------:R-:W-:Y:S01]  /*21830*/  HGMMA.64x192x16.F32 R24, R184, gdesc[UR4].tnspB, R24, gsb0 ;  /* 0x42e00004b8187df0 */ /* 0x000fe20008000818 */
[----:B------:R-:W-:Y:S01]  /*21840*/  R2UR UR6, R120 ;  /* 0x00000000780672ca */ /* 0x000fe200000e0000 */
[--C-:B------:R-:W-:Y:S01]  /*21850*/  FFMA.FTZ R120, R3, R4, -R173.reuse ;  /* 0x0000000403787223 */ /* 0x100fe200000108ad */
[----:B0-----:R-:W-:Y:S01]  /*21860*/  FMNMX.FTZ R2, R169, R2, !PT ;  /* 0x00000002a9027209 */ /* 0x001fe20007810000 */
[--C-:B------:R-:W-:Y:S01]  /*21870*/  FFMA.FTZ R202, R21, R4, -R173.reuse ;  /* 0x0000000415ca7223 */ /* 0x100fe200000108ad */
[----:B------:R-:W-:Y:S01]  /*21880*/  R2UR UR7, R121 ;  /* 0x00000000790772ca */ /* 0x000fe200000e0000 */
        /* <DEDUP_REMOVED lines=10> */
[-CC-:B------:R-:W-:Y:S01]  /*21930*/  FFMA.FTZ R198, R164, R4.reuse, -R173.reuse ;  /* 0x00000004a4c67223 */ /* 0x180fe200000108ad */
[-CC-:B------:R-:W-:Y:S01]  /*21940*/  FFMA.FTZ R10, R165, R4.reuse, -R173.reuse ;  /* 0x00000004a50a7223 */ /* 0x180fe200000108ad */
[--C-:B------:R-:W-:Y:S01]  /*21950*/  FFMA.FTZ R192, R167, R4, -R173.reuse ;  /* 0x00000004a7c07223 */ /* 0x100fe200000108ad */
[----:B------:R-:W-:Y:S01]  /*21960*/  FMNMX.FTZ R2, R166, R2, !PT ;  /* 0x00000002a6027209 */ /* 0x000fe20007810000 */
[-CC-:B------:R-:W-:Y:S01]  /*21970*/  FFMA.FTZ R153, R153, R4.reuse, -R173.reuse ;  /* 0x0000000499997223 */ /* 0x180fe200000108ad */
[--C-:B------:R-:W-:Y:S01]  /*21980*/  FFMA.FTZ R190, R148, R4, -R173.reuse ;  /* 0x0000000494be7223 */ /* 0x100fe200000108ad */
[----:B------:R-:W2:Y:S01]  /*21990*/  MUFU.EX2 R202, R202 ;  /* 0x000000ca00ca7308 */ /* 0x000ea20000000800 */
[----:B------:R-:W-:Y:S01]  /*219a0*/  FMNMX.FTZ R2, R152, R2, !PT ;  /* 0x0000000298027209 */ /* 0x000fe20007810000 */
[----:B0----5:R-:W-:Y:S01]  /*219b0*/  FFMA.FTZ R7, R0, R7, R200 ;  /* 0x0000000700077223 */ /* 0x021fe200000100c8 */
[-CC-:B------:R-:W-:Y:S01]  /*219c0*/  FFMA.FTZ R194, R156, R4.reuse, -R173.reuse ;  /* 0x000000049cc27223 */ /* 0x180fe200000108ad */
[--C-:B------:R-:W-:Y:S01]  /*219d0*/  FFMA.FTZ R151, R157, R4, -R173.reuse ;  /* 0x000000049d977223 */ /* 0x100fe200000108ad */
[----:B------:R-:W-:Y:S01]  /*219e0*/  FMNMX.FTZ R2, R154, R2, !PT ;  /* 0x000000029a027209 */ /* 0x000fe20007810000 */
[-CC-:B------:R-:W-:Y:S01]  /*219f0*/  FFMA.FTZ R188, R159, R4.reuse, -R173.reuse ;  /* 0x000000049fbc7223 */ /* 0x180fe200000108ad */
[----:B------:R-:W-:Y:S01]  /*21a00*/  FFMA.FTZ R137, R137, R4, -R173 ;  /* 0x0000000489897223 */ /* 0x000fe200000108ad */
[----:B------:R-:W0:Y:S01]  /*21a10*/  MUFU.EX2 R168, R168 ;  /* 0x000000a800a87308 */ /* 0x000e220000000800 */
[----:B------:R-:W-:Y:S01]  /*21a20*/  FMNMX.FTZ R2, R155, R2, !PT ;  /* 0x000000029b027209 */ /* 0x000fe20007810000 */
[C---:B-1----:R-:W-:Y:S01]  /*21a30*/  FADD.FTZ R7, R120.reuse, R7 ;  /* 0x0000000778077221 */ /* 0x042fe20000010000 */
[----:B------:R-:W-:Y:S01]  /*21a40*/  FFMA.FTZ R129, R129, R4, -R173 ;  /* 0x0000000481817223 */ /* 0x000fe200000108ad */
[----:B------:R-:W-:-:S02]  /*21a50*/  F2FP.F16.F32.PACK_AB R200, R120, R200 ;  /* 0x000000c878c8723e */ /* 0x000fc400000000ff */
[----:B------:R-:W-:Y:S02]  /*21a60*/  FMNMX.FTZ R2, R158, R2, !PT ;  /* 0x000000029e027209 */ /* 0x000fe40007810000 */
[----:B------:R-:W-:Y:S01]  /*21a70*/  MUFU.EX2 R196, R196 ;  /* 0x000000c400c47308 */ /* 0x000fe20000000800 */
[----:B--2---:R-:W-:Y:S01]  /*21a80*/  FADD.FTZ R7, R202, R7 ;  /* 0x00000007ca077221 */ /* 0x004fe20000010000 */
        /* <DEDUP_REMOVED lines=25> */
[----:B------:R-:W-:Y:S03]  /*21c20*/  MUFU.EX2 R188, R188 ;  /* 0x000000bc00bc7308 */ /* 0x000fe60000000800 */
[----:B------:R-:W0:Y:S05]  /*21c30*/  SHFL.BFLY PT, R3, R2, 0x2, 0x1f ;  /* 0x0c401f0002037f89 */ /* 0x000e2a00000e0000 */
[----:B------:R-:W-:Y:S08]  /*21c40*/  MUFU.EX2 R21, R21 ;  /* 0x0000001500157308 */ /* 0x000ff00000000800 */
[----:B------:R-:W-:Y:S08]  /*21c50*/  MUFU.EX2 R190, R190 ;  /* 0x000000be00be7308 */ /* 0x000ff00000000800 */
[----:B------:R-:W-:Y:S01]  /*21c60*/  MUFU.EX2 R145, R145 ;  /* 0x0000009100917308 */ /* 0x000fe20000000800 */
[----:B0-----:R-:W-:-:S05]  /*21c70*/  FMNMX.FTZ R2, R2, R3, !PT ;  /* 0x0000000302027209 */ /* 0x001fca0007810000 */
[----:B------:R-:W0:Y:S02]  /*21c80*/  SHFL.BFLY PT, R3, R2, 0x1, 0x1f ;  /* 0x0c201f0002037f89 */ /* 0x000e2400000e0000 */
[----:B------:R-:W-:Y:S08]  /*21c90*/  MUFU.EX2 R137, R137 ;  /* 0x0000008900897308 */ /* 0x000ff00000000800 */
[----:B------:R-:W-:Y:S01]  /*21ca0*/  MUFU.EX2 R129, R129 ;  /* 0x0000008100817308 */ /* 0x000fe20000000800 */
[----:B0-----:R-:W-:-:S05]  /*21cb0*/  FMNMX.FTZ R3, R2, R3, !PT ;  /* 0x0000000302037209 */ /* 0x001fca0007810000 */
[----:B------:R-:W-:Y:S02]  /*21cc0*/  FADD.FTZ R2, -R3, R9 ;  /* 0x0000000903027221 */ /* 0x000fe40000010100 */
[----:B------:R0:W-:Y:S02]  /*21cd0*/  MUFU.EX2 R9, R125 ;  /* 0x0000007d00097308 */ /* 0x0001e40000000800 */
[----:B------:R-:W-:-:S06]  /*21ce0*/  FMUL.FTZ R2, R2, R4 ;  /* 0x0000000402027220 */ /* 0x000fcc0000410000 */
[----:B------:R-:W-:Y:S01]  /*21cf0*/  MUFU.EX2 R2, R2 ;  /* 0x0000000200027308 */ /* 0x000fe20000000800 */
[----:B0-----:R-:W-:-:S04]  /*21d00*/  FMUL.FTZ R125, R3, R4 ;  /* 0x00000004037d7220 */ /* 0x001fc80000410000 */
[-CC-:B------:R-:W-:Y:S01]  /*21d10*/  FFMA.FTZ R201, R12, R4.reuse, -R125.reuse ;  /* 0x000000040cc97223 */ /* 0x180fe2000001087d */
[-CC-:B------:R-:W-:Y:S01]  /*21d20*/  FFMA.FTZ R12, R15, R4.reuse, -R125.reuse ;  /* 0x000000040f0c7223 */ /* 0x180fe2000001087d */
[----:B------:R-:W-:Y:S02]  /*21d30*/  IMAD.MOV.U32 R15, RZ, RZ, 0x40000040 ;  /* 0x40000040ff0f7424 */ /* 0x000fe400078e00ff */
        /* <DEDUP_REMOVED lines=17> */
[----:B------:R-:W-:-:S02]  /*21e50*/  FFMA.FTZ R126, R126, R4, -R125 ;  /* 0x000000047e7e7223 */ /* 0x000fc4000001087d */
[----:B------:R-:W-:Y:S01]  /*21e60*/  MUFU.EX2 R203, R203 ;  /* 0x000000cb00cb7308 */ /* 0x000fe20000000800 */
[----:B0-----:R-:W-:Y:S01]  /*21e70*/  FFMA.FTZ R6, R2, R6, R201 ;  /* 0x0000000602067223 */ /* 0x001fe200000100c9 */
[----:B------:R-:W-:Y:S02]  /*21e80*/  WARPGROUP.DEPBAR.LE gsb0, 0x0 ;  /* 0x00008000000079c5 */ /* 0x000fe40000010000 */
[----:B------:R-:W-:-:S04]  /*21e90*/  WARPGROUP.ARRIVE ;  /* 0x00000000000079c5 */ /* 0x000fc80000000000 */
[----:B------:R-:W-:Y:S01]  /*21ea0*/  MUFU.EX2 R20, R20 ;  /* 0x0000001400147308 */ /* 0x000fe20000000800 */
[-CC-:B------:R-:W-:Y:S01]  /*21eb0*/  FFMA.FTZ R184, R136, R4.reuse, -R173.reuse ;  /* 0x0000000488b87223 */ /* 0x180fe200000108ad */
[-C--:B------:R-:W-:Y:S01]  /*21ec0*/  FFMA.FTZ R136, R141, R4.reuse, -R173 ;  /* 0x000000048d887223 */ /* 0x080fe200000108ad */
[----:B-1----:R-:W-:Y:S01]  /*21ed0*/  FADD.FTZ R6, R12, R6 ;  /* 0x000000060c067221 */ /* 0x002fe20000010000 */
[-CC-:B------:R-:W-:Y:S01]  /*21ee0*/  FFMA.FTZ R141, R166, R4.reuse, -R125.reuse ;  /* 0x00000004a68d7223 */ /* 0x180fe2000001087d */
[----:B------:R-:W-:Y:S01]  /*21ef0*/  HGMMA.64x192x16.F32 R24, R180, gdesc[UR4].tnspB, R24, gsb0 ;  /* 0x42e00004b4187df0 */ /* 0x000fe20008000818 */
[----:B------:R-:W-:Y:S01]  /*21f00*/  R2UR UR6, R14 ;  /* 0x000000000e0672ca */ /* 0x000fe200000e0000 */
[-C--:B------:R-:W-:Y:S01]  /*21f10*/  FFMA.FTZ R14, R146, R4.reuse, -R125 ;  /* 0x00000004920e7223 */ /* 0x080fe2000001087d */
[----:B------:R-:W-:Y:S01]  /*21f20*/  R2UR UR7, R15 ;  /* 0x000000000f0772ca */ /* 0x000fe200000e0000 */
[----:B------:R-:W-:Y:S01]  /*21f30*/  MUFU.EX2 R197, R197 ;  /* 0x000000c500c57308 */ /* 0x000fe20000000800 */
[----:B------:R-:W-:Y:S01]  /*21f40*/  @!P1 PRMT R15, RZ, 0x654, R13 ;  /* 0x00000654ff0f9816 */ /* 0x000fe2000000000d */
[-C--:B------:R-:W-:Y:S01]  /*21f50*/  FFMA.FTZ R185, R138, R4.reuse, -R125 ;  /* 0x000000048ab97223 */ /* 0x080fe2000001087d */
[-C--:B------:R-:W-:Y:S01]  /*21f60*/  FFMA.FTZ R186, R140, R4.reuse, -R173 ;  /* 0x000000048cba7223 */ /* 0x080fe200000108ad */
[-C--:B------:R-:W-:Y:S01]  /*21f70*/  FFMA.FTZ R187, R142, R4.reuse, -R125 ;  /* 0x000000048ebb7223 */ /* 0x080fe2000001087d */
[----:B------:R-:W-:Y:S01]  /*21f80*/  F2FP.F16.F32.PACK_AB R201, R12, R201 ;  /* 0x000000c90cc9723e */ /* 0x000fe200000000ff */
[----:B------:R-:W-:-:S02]  /*21f90*/  FFMA.FTZ R140, R172, R4, -R173 ;  /* 0x00000004ac8c7223 */ /* 0x000fc400000108ad */
        /* <DEDUP_REMOVED lines=19> */
[----:B------:R-:W-:Y:S01]  /*220d0*/  MUFU.EX2 R126, R126 ;  /* 0x0000007e007e7308 */ /* 0x000fe20000000800 */
[----:B------:R-:W-:-:S02]  /*220e0*/  WARPGROUP.DEPBAR.LE gsb0, 0x0 ;  /* 0x00008000000079c5 */ /* 0x000fc40000010000 */
[----:B------:R-:W-:Y:S01]  /*220f0*/  WARPGROUP.ARRIVE ;  /* 0x00000000000079c5 */ /* 0x000fe20000000000 */
[-CC-:B------:R-:W-:Y:S01]  /*22100*/  FFMA.FTZ R180, R128, R4.reuse, -R173.reuse ;  /* 0x0000000480b47223 */ /* 0x180fe200000108ad */
[-C--:B------:R-:W-:Y:S01]  /*22110*/  FFMA.FTZ R128, R150, R4.reuse, -R173 ;  /* 0x0000000496807223 */ /* 0x080fe200000108ad */
[-CC-:B------:R-:W-:Y:S01]  /*22120*/  FFMA.FTZ R150, R158, R4.reuse, -R125.reuse ;  /* 0x000000049e967223 */ /* 0x180fe2000001087d */
[-C--:B------:R-:W-:Y:S01]  /*22130*/  FFMA.FTZ R181, R130, R4.reuse, -R125 ;  /* 0x0000000482b57223 */ /* 0x080fe2000001087d */
[-C--:B------:R-:W-:Y:S01]  /*22140*/  FFMA.FTZ R182, R132, R4.reuse, -R173 ;  /* 0x0000000484b67223 */ /* 0x080fe200000108ad */
[----:B------:R-:W-:Y:S01]  /*22150*/  HGMMA.64x192x16.F32 R24, R176, gdesc[UR4].tnspB, R24, gsb0 ;  /* 0x42e00004b0187df0 */ /* 0x000fe20008000818 */
[----:B------:R-:W-:Y:S01]  /*22160*/  MUFU.EX2 R180, R180 ;  /* 0x000000b400b47308 */ /* 0x000fe20000000800 */
[-C--:B------:R-:W-:Y:S01]  /*22170*/  FFMA.FTZ R183, R134, R4.reuse, -R125 ;  /* 0x0000000486b77223 */ /* 0x080fe2000001087d */
[-CC-:B------:R-:W-:Y:S01]  /*22180*/  FFMA.FTZ R132, R133, R4.reuse, -R173.reuse ;  /* 0x0000000485847223 */ /* 0x180fe200000108ad */
[----:B------:R-:W-:-:S05]  /*22190*/  FFMA.FTZ R133, R171, R4, -R173 ;  /* 0x00000004ab857223 */ /* 0x000fca00000108ad */
[----:B------:R-:W-:Y:S08]  /*221a0*/  MUFU.EX2 R150, R150 ;  /* 0x0000009600967308 */ /* 0x000ff00000000800 */
[----:B------:R-:W-:Y:S08]  /*221b0*/  MUFU.EX2 R181, R181 ;  /* 0x000000b500b57308 */ /* 0x000ff00000000800 */
[----:B------:R-:W-:Y:S08]  /*221c0*/  MUFU.EX2 R182, R182 ;  /* 0x000000b600b67308 */ /* 0x000ff00000000800 */
        /* <DEDUP_REMOVED lines=16> */
[----:B------:R-:W-:Y:S01]  /*222d0*/  FFMA.FTZ R7, R143, R4, -R125 ;  /* 0x000000048f077223 */ /* 0x000fe2000001087d */
[----:B------:R-:W-:Y:S01]  /*222e0*/  F2FP.F16.F32.PACK_AB R196, R121, R196 ;  /* 0x000000c479c4723e */ /* 0x000fe200000000ff */
[----:B------:R-:W-:Y:S01]  /*222f0*/  FADD.FTZ R15, R149, R15 ;  /* 0x0000000f950f7221 */ /* 0x000fe20000010000 */
[----:B------:R-:W-:Y:S01]  /*22300*/  FADD.FTZ R11, R121, R11 ;  /* 0x0000000b790b7221 */ /* 0x000fe20000010000 */
[----:B------:R-:W-:Y:S02]  /*22310*/  F2FP.F16.F32.PACK_AB R197, R149, R197 ;  /* 0x000000c595c5723e */ /* 0x000fe400000000ff */
[----:B------:R-:W-:Y:S01]  /*22320*/  FADD.FTZ R15, R199, R15 ;  /* 0x0000000fc70f7221 */ /* 0x000fe20000010000 */
[----:B------:R-:W-:Y:S01]  /*22330*/  FADD.FTZ R124, R198, R11 ;  /* 0x0000000bc67c7221 */ /* 0x000fe20000010000 */
[C---:B------:R-:W-:Y:S01]  /*22340*/  F2FP.F16.F32.PACK_AB R198, R10.reuse, R198 ;  /* 0x000000c60ac6723e */ /* 0x040fe200000000ff */
[----:B------:R-:W0:Y:S01]  /*22350*/  MUFU.EX2 R7, R7 ;  /* 0x0000000700077308 */ /* 0x000e220000000800 */
[----:B------:R-:W-:Y:S01]  /*22360*/  FADD.FTZ R15, R141, R15 ;  /* 0x0000000f8d0f7221 */ /* 0x000fe20000010000 */
[----:B------:R-:W-:Y:S01]  /*22370*/  FADD.FTZ R124, R10, R124 ;  /* 0x0000007c0a7c7221 */ /* 0x000fe20000010000 */
[-CC-:B------:R-:W-:Y:S01]  /*22380*/  FFMA.FTZ R11, R131, R4.reuse, -R125.reuse ;  /* 0x00000004830b7223 */ /* 0x180fe2000001087d */
[----:B------:R-:W-:Y:S01]  /*22390*/  FFMA.FTZ R125, R127, R4, -R125 ;  /* 0x000000047f7d7223 */ /* 0x000fe2000001087d */
[----:B------:R-:W-:Y:S01]  /*223a0*/  FADD.FTZ R15, R193, R15 ;  /* 0x0000000fc10f7221 */ /* 0x000fe20000010000 */
[----:B------:R-:W-:Y:S01]  /*223b0*/  FADD.FTZ R124, R192, R124 ;  /* 0x0000007cc07c7221 */ /* 0x000fe20000010000 */
[----:B------:R-:W-:-:S02]  /*223c0*/  F2FP.F16.F32.PACK_AB R199, R141, R199 ;  /* 0x000000c78dc7723e */ /* 0x000fc400000000ff */
[----:B------:R-:W-:Y:S01]  /*223d0*/  FADD.FTZ R15, R148, R15 ;  /* 0x0000000f940f7221 */ /* 0x000fe20000010000 */
[C---:B------:R-:W-:Y:S01]  /*223e0*/  FADD.FTZ R124, R153.reuse, R124 ;  /* 0x0000007c997c7221 */ /* 0x040fe20000010000 */
[----:B------:R-:W2:Y:S01]  /*223f0*/  MUFU.EX2 R11, R11 ;  /* 0x0000000b000b7308 */ /* 0x000ea20000000800 */
[----:B------:R-:W-:Y:S01]  /*22400*/  F2FP.F16.F32.PACK_AB R192, R153, R192 ;  /* 0x000000c099c0723e */ /* 0x000fe200000000ff */
[----:B------:R-:W-:Y:S01]  /*22410*/  FADD.FTZ R15, R195, R15 ;  /* 0x0000000fc30f7221 */ /* 0x000fe20000010000 */
[----:B------:R-:W-:Y:S01]  /*22420*/  FADD.FTZ R124, R194, R124 ;  /* 0x0000007cc27c7221 */ /* 0x000fe20000010000 */
[----:B------:R-:W-:Y:S02]  /*22430*/  F2FP.F16.F32.PACK_AB R193, R148, R193 ;  /* 0x000000c194c1723e */ /* 0x000fe400000000ff */
[----:B------:R-:W-:Y:S01]  /*22440*/  FADD.FTZ R15, R150, R15 ;  /* 0x0000000f960f7221 */ /* 0x000fe20000010000 */
[C---:B------:R-:W-:Y:S01]  /*22450*/  FADD.FTZ R124, R151.reuse, R124 ;  /* 0x0000007c977c7221 */ /* 0x040fe20000010000 */
[----:B------:R-:W3:Y:S01]  /*22460*/  MUFU.EX2 R125, R125 ;  /* 0x0000007d007d7308 */ /* 0x000ee20000000800 */
[----:B------:R-:W-:Y:S01]  /*22470*/  F2FP.F16.F32.PACK_AB R194, R151, R194 ;  /* 0x000000c297c2723e */ /* 0x000fe200000000ff */
        /* <DEDUP_REMOVED lines=11> */
[----:B------:R-:W-:-:S02]  /*22530*/  F2FP.F16.F32.PACK_AB R189, R14, R189 ;  /* 0x000000bd0ebd723e */ /* 0x000fc400000000ff */
[----:B------:R-:W-:Y:S01]  /*22540*/  F2FP.F16.F32.PACK_AB R190, R145, R190 ;  /* 0x000000be91be723e */ /* 0x000fe200000000ff */
        /* <DEDUP_REMOVED lines=8> */
[----:B0-----:R-:W-:-:S02]  /*225d0*/  F2FP.F16.F32.PACK_AB R187, R7, R187 ;  /* 0x000000bb07bb723e */ /* 0x001fc400000000ff */
[C---:B------:R-:W-:Y:S01]  /*225e0*/  FADD.FTZ R121, R136.reuse, R121 ;  /* 0x0000007988797221 */ /* 0x040fe20000010000 */
[----:B------:R-:W-:Y:S01]  /*225f0*/  FADD.FTZ R10, R7, R10 ;  /* 0x0000000a070a7221 */ /* 0x000fe20000010000 */
[----:B------:R-:W-:Y:S02]  /*22600*/  F2FP.F16.F32.PACK_AB R186, R136, R186 ;  /* 0x000000ba88ba723e */ /* 0x000fe400000000ff */
[----:B------:R-:W-:Y:S01]  /*22610*/  FADD.FTZ R12, R180, R121 ;  /* 0x00000079b40c7221 */ /* 0x000fe20000010000 */
[----:B------:R-:W-:Y:S01]  /*22620*/  FADD.FTZ R10, R181, R10 ;  /* 0x0000000ab50a7221 */ /* 0x000fe20000010000 */
[----:B--2---:R-:W-:Y:S02]  /*22630*/  F2FP.F16.F32.PACK_AB R181, R11, R181 ;  /* 0x000000b50bb5723e */ /* 0x004fe400000000ff */
[----:B------:R-:W-:Y:S01]  /*22640*/  FADD.FTZ R13, R129, R12 ;  /* 0x0000000c810d7221 */ /* 0x000fe20000010000 */
[----:B------:R-:W-:Y:S01]  /*22650*/  FADD.FTZ R10, R11, R10 ;  /* 0x0000000a0b0a7221 */ /* 0x000fe20000010000 */
        /* <DEDUP_REMOVED lines=8> */
[----:B------:R-:W-:Y:S01]  /*226e0*/  FADD.FTZ R10, R122, R7 ;  /* 0x000000077a0a7221 */ /* 0x000fe20000010000 */
[----:B---3--:R-:W-:-:S02]  /*226f0*/  F2FP.F16.F32.PACK_AB R179, R125, R126 ;  /* 0x0000007e7db3723e */ /* 0x008fc400000000ff */
[----:B------:R-:W-:Y:S01]  /*22700*/  FADD.FTZ R7, R133, R6 ;  /* 0x0000000685077221 */ /* 0x000fe20000010000 */
[----:B------:R-:W-:Y:S01]  /*22710*/  FADD.FTZ R11, R123, R10 ;  /* 0x0000000a7b0b7221 */ /* 0x000fe20000010000 */
[----:B------:R-:W-:Y:S02]  /*22720*/  MOV R12, R205 ;  /* 0x000000cd000c7202 */ /* 0x000fe40000000f00 */
[----:B------:R-:W-:Y:S01]  /*22730*/  FADD.FTZ R6, R140, R7 ;  /* 0x000000078c067221 */ /* 0x000fe20000010000 */
[----:B------:R-:W-:Y:S01]  /*22740*/  FADD.FTZ R10, R126, R11 ;  /* 0x0000000b7e0a7221 */ /* 0x000fe20000010000 */
[----:B------:R-:W-:Y:S02]  /*22750*/  IMAD.MOV.U32 R11, RZ, RZ, R208 ;  /* 0x000000ffff0b7224 */ /* 0x000fe400078e00d0 */
[----:B------:R-:W-:Y:S01]  /*22760*/  FADD.FTZ R7, R9, R6 ;  /* 0x0000000609077221 */ /* 0x000fe20000010000 */
[----:B------:R-:W-:Y:S01]  /*22770*/  FADD.FTZ R6, R125, R10 ;  /* 0x0000000a7d067221 */ /* 0x000fe20000010000 */
[----:B------:R-:W-:-:S02]  /*22780*/  IMAD.MOV.U32 R9, RZ, RZ, R3 ;  /* 0x000000ffff097224 */ /* 0x000fc400078e0003 */
[----:B------:R-:W-:Y:S01]  /*22790*/  IMAD.MOV.U32 R10, RZ, RZ, R5 ;  /* 0x000000ffff0a7224 */ /* 0x000fe200078e0005 */
[----:B------:R-:W-:Y:S06]  /*227a0*/  @P2 BRA `(.L_x_6384) ;  /* 0xffffffa800dc2947 */ /* 0x000fec000383ffff */
.L_x_6373:
[----:B------:R-:W-:Y:S05]  /*227b0*/  BSYNC B0 ;  /* 0x0000000000007941 */ /* 0x000fea0003800000 */
.L_x_6372:
        /* <DEDUP_REMOVED lines=99> */
.L_x_6385:
[----:B------:R-:W-:Y:S01]  /*22df0*/  IMAD R0, R205, 0x8, R16 ;  /* 0x00000008cd007824 */ /* 0x000fe200078e0210 */
[----:B------:R-:W-:-:S04]  /*22e00*/  SHF.L.U32 R9, R208, 0x1f, RZ ;  /* 0x0000001fd0097819 */ /* 0x000fc800000006ff */
[----:B------:R0:W1:Y:S01]  /*22e10*/  SYNCS.PHASECHK.TRANS64.TRYWAIT P2, [R0+URZ+0x36850], R9 ;  /* 0x03685009000075a7 */ /* 0x000062000804017f */
[----:B------:R-:W-:Y:S05]  /*22e20*/  @!P0 BRA `(.L_x_6386) ;  /* 0x0000000000048947 */ /* 0x000fea0003800000 */
[----:B------:R-:W-:Y:S01]  /*22e30*/  BPT.TRAP 0x1 ;  /* 0x000000040000795c */ /* 0x000fe20000300000 */
.L_x_6386:
        /* <DEDUP_REMOVED lines=9> */
.L_x_6388:
[----:B------:R-:W-:Y:S05]  /*22ed0*/  BSYNC B0 ;  /* 0x0000000000007941 */ /* 0x000fea0003800000 */
.L_x_6387:
        /* <DEDUP_REMOVED lines=10> */
[----:B------:R-:W-:-:S05]  /*22f80*/  SEL R205, R205, RZ, P2 ;  /* 0x000000ffcdcd7207 */ /* 0x000fca0001000000 */
        /* <DEDUP_REMOVED lines=10> */
[----:B------:R-:W-:Y:S02]  /*23030*/  R2UR UR7, R9 ;  /* 0x00000000090772ca */ /* 0x000fe400000e0000 */
[----:B------:R-:W-:Y:S01]  /*23040*/  MOV R9, 0x40000040 ;  /* 0x4000004000097802 */ /* 0x000fe20000000f00 */
[----:B--2---:R-:W-:-:S05]  /*23050*/  VIADD R14, R14, 0x1 ;  /* 0x000000010e0e7836 */ /* 0x004fca0000000000 */
[----:B------:R-:W-:Y:S01]  /*23060*/  STL [R1+0x48], R14 ;  /* 0x0000480e01007387 */ /* 0x000fe20000100800 */
        /* <DEDUP_REMOVED lines=25> */
[----:B------:R-:W-:Y:S01]  /*23200*/  IMAD.MOV.U32 R7, RZ, RZ, RZ ;  /* 0x000000ffff077224 */ /* 0x000fe200078e00ff */
[----:B------:R-:W-:Y:S02]  /*23210*/  WARPGROUP.DEPBAR.LE gsb0, 0x0 ;  /* 0x00008000000079c5 */ /* 0x000fe40000010000 */
[----:B------:R-:W-:-:S06]  /*23220*/  WARPGROUP.ARRIVE ;  /* 0x00000000000079c5 */ /* 0x000fcc0000000000 */
[----:B------:R-:W-:Y:S01]  /*23230*/  HGMMA.64x192x16.F32 R24, R180, gdesc[UR4].tnspB, R24, gsb0 ;  /* 0x42e00004b4187df0 */ /* 0x000fe20008000818 */
[----:B------:R-:W-:Y:S02]  /*23240*/  R2UR UR6, R8 ;  /* 0x00000000080672ca */ /* 0x000fe400000e0000 */
[----:B------:R-:W-:Y:S02]  /*23250*/  R2UR UR7, R9 ;  /* 0x00000000090772ca */ /* 0x000fe400000e0000 */
[----:B------:R-:W0:Y:S01]  /*23260*/  SHFL.BFLY PT, R9, R6, 0x2, 0x1f ;  /* 0x0c401f0006097f89 */ /* 0x000e2200000e0000 */
[----:B------:R-:W-:Y:S01]  /*23270*/  MOV R8, RZ ;  /* 0x000000ff00087202 */ /* 0x000fe20000000f00 */
[----:B0-----:R-:W-:Y:S02]  /*23280*/  FADD.FTZ R10, R9, R6 ;  /* 0x00000006090a7221 */ /* 0x001fe40000010000 */
[----:B------:R-:W0:Y:S04]  /*23290*/  SHFL.BFLY PT, R9, R2, 0x1, 0x1f ;  /* 0x0c201f0002097f89 */ /* 0x000e2800000e0000 */
[----:B------:R-:W1:Y:S01]  /*232a0*/  SHFL.BFLY PT, R11, R10, 0x1, 0x1f ;  /* 0x0c201f000a0b7f89 */ /* 0x000e6200000e0000 */
[----:B0-----:R-:W-:Y:S01]  /*232b0*/  FADD.FTZ R12, R2, R9 ;  /* 0x00000009020c7221 */ /* 0x001fe20000010000 */
[----:B------:R-:W-:-:S02]  /*232c0*/  IMAD.MOV.U32 R2, RZ, RZ, -0x800000 ;  /* 0xff800000ff027424 */ /* 0x000fc400078e00ff */
[----:B-1----:R-:W-:Y:S02]  /*232d0*/  FADD.FTZ R13, R10, R11 ;  /* 0x0000000b0a0d7221 */ /* 0x002fe40000010000 */
[----:B------:R-:W-:Y:S01]  /*232e0*/  FSETP.NE.FTZ.AND P0, PT, R12, RZ, PT ;  /* 0x000000ff0c00720b */ /* 0x000fe20003f15000 */
[----:B------:R-:W-:Y:S01]  /*232f0*/  @!P1 VIADD R10, R0, 0x36860 ;  /* 0x00036860000a9836 */ /* 0x000fe20000000000 */
[----:B------:R-:W-:Y:S02]  /*23300*/  MOV R0, 0xff800000 ;  /* 0xff80000000007802 */ /* 0x000fe40000000f00 */
[----:B------:R-:W-:Y:S02]  /*23310*/  FSETP.NE.FTZ.AND P3, PT, R13, RZ, PT ;  /* 0x000000ff0d00720b */ /* 0x000fe40003f75000 */
        /* <DEDUP_REMOVED lines=113> */
.L_x_6296:
        /* <DEDUP_REMOVED lines=59> */
[C---:B------:R-:W-:Y:S02]  /*23de0*/  IADD3 R137, P2, R62.reuse, 0x20, RZ ;  /* 0x000000203e897810 */ /* 0x040fe40007f5e0ff */
[C---:B------:R-:W-:Y:S02]  /*23df0*/  IADD3 R139, P1, R62.reuse, 0x40, RZ ;  /* 0x000000403e8b7810 */ /* 0x040fe40007f3e0ff */
[----:B------:R-:W-:Y:S01]  /*23e00*/  LOP3.LUT R12, R137, 0x380, RZ, 0xc0, !PT ;  /* 0x00000380890c7812 */ /* 0x000fe200078ec0ff */
[----:B------:R-:W-:Y:S01]  /*23e10*/  IMAD.X R13, RZ, RZ, R63, P2 ;  /* 0x000000ffff0d7224 */ /* 0x000fe200010e063f */
[----:B------:R-:W-:Y:S02]  /*23e20*/  LOP3.LUT R14, R139, 0x380, RZ, 0xc0, !PT ;  /* 0x000003808b0e7812 */ /* 0x000fe400078ec0ff */
[C---:B------:R-:W-:Y:S02]  /*23e30*/  IADD3 R141, P6, R62.reuse, 0x60, RZ ;  /* 0x000000603e8d7810 */ /* 0x040fe40007fde0ff */
[----:B------:R-:W-:-:S02]  /*23e40*/  LOP3.LUT R11, R62, 0x380, RZ, 0xc0, !PT ;  /* 0x000003803e0b7812 */ /* 0x000fc400078ec0ff */
[----:B------:R-:W-:Y:S01]  /*23e50*/  SHF.R.U64 R12, R12, 0x3, RZ ;  /* 0x000000030c0c7819 */ /* 0x000fe200000012ff */
[--C-:B------:R-:W-:Y:S01]  /*23e60*/  IMAD.X R21, RZ, RZ, R63.reuse, P6 ;  /* 0x000000ffff157224 */ /* 0x100fe200030e063f */
[----:B------:R-:W-:Y:S02]  /*23e70*/  SHF.R.U64 R14, R14, 0x3, RZ ;  /* 0x000000030e0e7819 */ /* 0x000fe400000012ff */
[C---:B------:R-:W-:Y:S02]  /*23e80*/  IADD3 R143, P5, R62.reuse, 0x4000, RZ ;  /* 0x000040003e8f7810 */ /* 0x040fe40007fbe0ff */
[C---:B------:R-:W-:Y:S02]  /*23e90*/  IADD3 R46, P0, R62.reuse, 0x4020, RZ ;  /* 0x000040203e2e7810 */ /* 0x040fe40007f1e0ff */
[C---:B------:R-:W-:Y:S01]  /*23ea0*/  IADD3 R50, P4, R62.reuse, 0x4040, RZ ;  /* 0x000040403e327810 */ /* 0x040fe20007f9e0ff */
[--C-:B------:R-:W-:Y:S01]  /*23eb0*/  IMAD.X R39, RZ, RZ, R63.reuse, P5 ;  /* 0x000000ffff277224 */ /* 0x100fe200028e063f */
[----:B------:R-:W-:Y:S01]  /*23ec0*/  LOP3.LUT R20, R141, 0x380, RZ, 0xc0, !PT ;  /* 0x000003808d147812 */ /* 0x000fe200078ec0ff */
[----:B------:R-:W-:Y:S01]  /*23ed0*/  IMAD.X R47, RZ, RZ, R63, P0 ;  /* 0x000000ffff2f7224 */ /* 0x000fe200000e063f */
[----:B------:R-:W-:-:S02]  /*23ee0*/  IADD3 R7, P2, R62, 0x8000, RZ ;  /* 0x000080003e077810 */ /* 0x000fc40007f5e0ff */
[----:B------:R-:W-:Y:S02]  /*23ef0*/  IADD3.X R15, RZ, R63, RZ, P1, !PT ;  /* 0x0000003fff0f7210 */ /* 0x000fe40000ffe4ff */
[----:B------:R-:W-:Y:S01]  /*23f00*/  SHF.R.U64 R11, R11, 0x3, RZ ;  /* 0x000000030b0b7819 */ /* 0x000fe200000012ff */
[----:B------:R-:W-:Y:S01]  /*23f10*/  IMAD.X R59, RZ, RZ, R63, P2 ;  /* 0x000000ffff3b7224 */ /* 0x000fe200010e063f */
[----:B------:R-:W-:Y:S02]  /*23f20*/  LOP3.LUT R12, R12, R137, RZ, 0x3c, !PT ;  /* 0x000000890c0c7212 */ /* 0x000fe400078e3cff */
[----:B------:R-:W-:Y:S02]  /*23f30*/  LOP3.LUT R14, R14, R139, RZ, 0x3c, !PT ;  /* 0x0000008b0e0e7212 */ /* 0x000fe400078e3cff */
[----:B-1----:R-:W-:Y:S02]  /*23f40*/  IADD3 R24, P1, R62, 0x8020, RZ ;  /* 0x000080203e187810 */ /* 0x002fe40007f3e0ff */
[----:B------:R-:W-:-:S02]  /*23f50*/  SHF.R.U64 R20, R20, 0x3, RZ ;  /* 0x0000000314147819 */ /* 0x000fc400000012ff */
[----:B------:R-:W-:Y:S01]  /*23f60*/  LOP3.LUT R137, R46, 0x380, RZ, 0xc0, !PT ;  /* 0x000003802e897812 */ /* 0x000fe200078ec0ff */
[--C-:B------:R-:W-:Y:S01]  /*23f70*/  IMAD.X R29, RZ, RZ, R63.reuse, P1 ;  /* 0x000000ffff1d7224 */ /* 0x100fe200008e063f */
[----:B------:R-:W-:Y:S02]  /*23f80*/  LOP3.LUT R139, R50, 0x380, RZ, 0xc0, !PT ;  /* 0x00000380328b7812 */ /* 0x000fe400078ec0ff */
[C---:B------:R-:W-:Y:S02]  /*23f90*/  IADD3 R54, P3, R62.reuse, 0x4060, RZ ;  /* 0x000040603e367810 */ /* 0x040fe40007f7e0ff */
[----:B------:R-:W-:Y:S02]  /*23fa0*/  LOP3.LUT R58, R7, 0x380, RZ, 0xc0, !PT ;  /* 0x00000380073a7812 */ /* 0x000fe400078ec0ff */
[C---:B------:R-:W-:Y:S01]  /*23fb0*/  IADD3 R94, P6, R62.reuse, 0x8040, RZ ;  /* 0x000080403e5e7810 */ /* 0x040fe20007fde0ff */
[----:B------:R-:W-:Y:S01]  /*23fc0*/  IMAD.X R55, RZ, RZ, R63, P3 ;  /* 0x000000ffff377224 */ /* 0x000fe200018e063f */
[----:B------:R-:W-:-:S02]  /*23fd0*/  IADD3 R86, P5, R62, 0x8060, RZ ;  /* 0x000080603e567810 */ /* 0x000fc40007fbe0ff */
[----:B------:R-:W-:Y:S02]  /*23fe0*/  LOP3.LUT R38, R143, 0x380, RZ, 0xc0, !PT ;  /* 0x000003808f267812 */ /* 0x000fe400078ec0ff */
[----:B------:R-:W-:Y:S01]  /*23ff0*/  LOP3.LUT R62, R11, R62, RZ, 0x3c, !PT ;  /* 0x0000003e0b3e7212 */ /* 0x000fe200078e3cff */
[----:B------:R-:W-:Y:S01]  /*24000*/  IMAD.X R11, RZ, RZ, R63, P5 ;  /* 0x000000ffff0b7224 */ /* 0x000fe200028e063f */
[----:B------:R-:W-:Y:S02]  /*24010*/  LOP3.LUT R20, R20, R141, RZ, 0x3c, !PT ;  /* 0x0000008d14147212 */ /* 0x000fe400078e3cff */
[----:B------:R-:W-:Y:S02]  /*24020*/  SHF.R.U64 R137, R137, 0x3, RZ ;  /* 0x0000000389897819 */ /* 0x000fe400000012ff */
[----:B------:R-:W-:Y:S02]  /*24030*/  SHF.R.U64 R139, R139, 0x3, RZ ;  /* 0x000000038b8b7819 */ /* 0x000fe400000012ff */
[----:B------:R-:W-:-:S02]  /*24040*/  LOP3.LUT R3, R24, 0x380, RZ, 0xc0, !PT ;  /* 0x0000038018037812 */ /* 0x000fc400078ec0ff */
[----:B------:R-:W-:Y:S02]  /*24050*/  LOP3.LUT R141, R54, 0x380, RZ, 0xc0, !PT ;  /* 0x00000380368d7812 */ /* 0x000fe400078ec0ff */
[----:B------:R-:W-:Y:S02]  /*24060*/  SHF.R.U64 R58, R58, 0x3, RZ ;  /* 0x000000033a3a7819 */ /* 0x000fe400000012ff */
[----:B------:R-:W-:Y:S02]  /*24070*/  SHF.R.U64 R38, R38, 0x3, RZ ;  /* 0x0000000326267819 */ /* 0x000fe400000012ff */
[-C--:B------:R-:W-:Y:S02]  /*24080*/  IADD3.X R51, RZ, R63.reuse, RZ, P4, !PT ;  /* 0x0000003fff337210 */ /* 0x080fe400027fe4ff */
[-C--:B------:R-:W-:Y:S02]  /*24090*/  IADD3.X R31, RZ, R63.reuse, RZ, P6, !PT ;  /* 0x0000003fff1f7210 */ /* 0x080fe400037fe4ff */
[----:B------:R-:W-:-:S02]  /*240a0*/  MOV R62, R62 ;  /* 0x0000003e003e7202 */ /* 0x000fc40000000f00 */
[----:B------:R-:W-:Y:S02]  /*240b0*/  LOP3.LUT R46, R137, R46, RZ, 0x3c, !PT ;  /* 0x0000002e892e7212 */ /* 0x000fe400078e3cff */
[----:B------:R-:W-:Y:S02]  /*240c0*/  LOP3.LUT R50, R139, R50, RZ, 0x3c, !PT ;  /* 0x000000328b327212 */ /* 0x000fe400078e3cff */
[----:B------:R-:W-:Y:S02]  /*240d0*/  LOP3.LUT R63, R94, 0x380, RZ, 0xc0, !PT ;  /* 0x000003805e3f7812 */ /* 0x000fe400078ec0ff */
[----:B------:R-:W-:Y:S02]  /*240e0*/  SHF.R.U64 R3, R3, 0x3, RZ ;  /* 0x0000000303037819 */ /* 0x000fe400000012ff */
[----:B------:R-:W-:Y:S02]  /*240f0*/  SHF.R.U64 R141, R141, 0x3, RZ ;  /* 0x000000038d8d7819 */ /* 0x000fe400000012ff */
[----:B------:R-:W-:-:S02]  /*24100*/  LOP3.LUT R58, R58, R7, RZ, 0x3c, !PT ;  /* 0x000000073a3a7212 */ /* 0x000fc400078e3cff */
[----:B------:R-:W-:Y:S02]  /*24110*/  LOP3.LUT R137, R86, 0x380, RZ, 0xc0, !PT ;  /* 0x0000038056897812 */ /* 0x000fe400078ec0ff */
[----:B------:R-:W-:Y:S02]  /*24120*/  LOP3.LUT R38, R38, R143, RZ, 0x3c, !PT ;  /* 0x0000008f26267212 */ /* 0x000fe400078e3cff */
[----:B------:R-:W-:Y:S02]  /*24130*/  F2FP.F16.F32.PACK_AB R7, R10, R30 ;  /* 0x0000001e0a07723e */ /* 0x000fe400000000ff */
[----:B------:R-:W-:Y:S02]  /*24140*/  MOV R13, R12 ;  /* 0x0000000c000d7202 */ /* 0x000fe40000000f00 */
[----:B------:R-:W-:Y:S01]  /*24150*/  SHF.R.U64 R63, R63, 0x3, RZ ;  /* 0x000000033f3f7819 */ /* 0x000fe200000012ff */
[----:B------:R1:W-:Y:S01]  /*24160*/  STSM.16.M88.4 [R62], R4 ;  /* 0x000000043e007844 */ /* 0x0003e20000000200 */
[----:B------:R-:W-:-:S02]  /*24170*/  LOP3.LUT R28, R3, R24, RZ, 0x3c, !PT ;  /* 0x00000018031c7212 */ /* 0x000fc400078e3cff */
[----:B------:R-:W-:Y:S01]  /*24180*/  MOV R14, R14 ;  /* 0x0000000e000e7202 */ /* 0x000fe20000000f00 */
[----:B------:R-:W-:Y:S01]  /*24190*/  STSM.16.M88.4 [R13], R32 ;  /* 0x000000200d007844 */ /* 0x000fe20000000200 */
[----:B------:R-:W-:Y:S02]  /*241a0*/  MOV R12, R50 ;  /* 0x00000032000c7202 */ /* 0x000fe40000000f00 */
[----:B------:R-:W-:Y:S01]  /*241b0*/  LOP3.LUT R54, R141, R54, RZ, 0x3c, !PT ;  /* 0x000000368d367212 */ /* 0x000fe200078e3cff */
[----:B------:R-:W-:Y:S01]  /*241c0*/  STSM.16.M88.4 [R14], R40 ;  /* 0x000000280e007844 */ /* 0x000fe20000000200 */
[----:B------:R-:W-:Y:S02]  /*241d0*/  SHF.R.U64 R137, R137, 0x3, RZ ;  /* 0x0000000389897819 */ /* 0x000fe400000012ff */
[----:B------:R-:W-:Y:S02]  /*241e0*/  MOV R20, R20 ;  /* 0x0000001400147202 */ /* 0x000fe40000000f00 */
[----:B------:R-:W-:-:S02]  /*241f0*/  MOV R3, R58 ;  /* 0x0000003a00037202 */ /* 0x000fc40000000f00 */
[----:B------:R-:W-:Y:S02]  /*24200*/  F2FP.F16.F32.PACK_AB R50, R53, R52 ;  /* 0x000000343532723e */ /* 0x000fe400000000ff */
[----:B------:R-:W-:Y:S02]  /*24210*/  F2FP.F16.F32.PACK_AB R51, R130, R121 ;  /* 0x000000798233723e */ /* 0x000fe400000000ff */
[----:B------:R-:W-:Y:S02]  /*24220*/  MOV R38, R38 ;  /* 0x0000002600267202 */ /* 0x000fe40000000f00 */
[----:B------:R-:W-:Y:S01]  /*24230*/  F2FP.F16.F32.PACK_AB R58, R61, R60 ;  /* 0x0000003c3d3a723e */ /* 0x000fe200000000ff */
[----:B------:R2:W-:Y:S01]  /*24240*/  STSM.16.M88.4 [R20], R48 ;  /* 0x0000003014007844 */ /* 0x0005e20000000200 */
[----:B------:R-:W-:Y:S02]  /*24250*/  F2FP.F16.F32.PACK_AB R59, R128, R123 ;  /* 0x0000007b803b723e */ /* 0x000fe400000000ff */
[----:B------:R-:W-:-:S02]  /*24260*/  MOV R46, R46 ;  /* 0x0000002e002e7202 */ /* 0x000fc40000000f00 */
[----:B------:R-:W-:Y:S01]  /*24270*/  LOP3.LUT R30, R63, R94, RZ, 0x3c, !PT ;  /* 0x0000005e3f1e7212 */ /* 0x000fe200078e3cff */
[----:B------:R-:W-:Y:S01]  /*24280*/  STSM.16.M88.4 [R38], R56 ;  /* 0x0000003826007844 */ /* 0x000fe20000000200 */
[----:B------:R-:W-:Y:S02]  /*24290*/  LOP3.LUT R10, R137, R86, RZ, 0x3c, !PT ;  /* 0x00000056890a7212 */ /* 0x000fe400078e3cff */
[----:B------:R-:W-:Y:S01]  /*242a0*/  MOV R54, R54 ;  /* 0x0000003600367202 */ /* 0x000fe20000000f00 */
[----:B------:R-:W-:Y:S01]  /*242b0*/  STSM.16.M88.4 [R46], R64 ;  /* 0x000000402e007844 */ /* 0x000fe20000000200 */
[----:B------:R-:W-:Y:S02]  /*242c0*/  ISETP.NE.U32.AND P0, PT, RZ, UR4, PT ;  /* 0x00000004ff007c0c */ /* 0x000fe4000bf05070 */
[----:B-1----:R-:W-:Y:S01]  /*242d0*/  IADD3 R6, P1, R235, UR4, RZ ;  /* 0x00000004eb067c10 */ /* 0x002fe2000ff3e0ff */
[----:B------:R-:W-:Y:S01]  /*242e0*/  STSM.16.M88.4 [R12], R72 ;  /* 0x000000480c007844 */ /* 0x000fe20000000200 */
[----:B------:R-:W-:Y:S01]  /*242f0*/  MOV R28, R28 ;  /* 0x0000001c001c7202 */ /* 0x000fe20000000f00 */
[----:B--2---:R-:W-:Y:S01]  /*24300*/  IMAD.MOV.U32 R20, RZ, RZ, RZ ;  /* 0x000000ffff147224 */ /* 0x004fe200078e00ff */
[----:B------:R-:W-:Y:S01]  /*24310*/  MOV R30, R30 ;  /* 0x0000001e001e7202 */ /* 0x000fe20000000f00 */
[----:B------:R-:W-:Y:S01]  /*24320*/  STSM.16.M88.4 [R54], R80 ;  /* 0x0000005036007844 */ /* 0x000fe20000000200 */
[----:B------:R-:W-:-:S02]  /*24330*/  MOV R10, R10 ;  /* 0x0000000a000a7202 */ /* 0x000fc40000000f00 */
[----:B------:R-:W-:Y:S01]  /*24340*/  ISETP.NE.AND.EX P0, PT, RZ, UR5, PT, P0 ;  /* 0x00000005ff007c0c */ /* 0x000fe2000bf05300 */
[----:B------:R1:W-:Y:S01]  /*24350*/  STSM.16.M88.4 [R3], R88 ;  /* 0x0000005803007844 */ /* 0x0003e20000000200 */
[----:B------:R-:W-:Y:S01]  /*24360*/  IADD3.X R7, R236, UR5, RZ, P1, !PT ;  /* 0x00000005ec077c10 */ /* 0x000fe20008ffe4ff */
[----:B------:R-:W-:Y:S02]  /*24370*/  ULDC.64 UR4, c[0x0][0xc08] ;  /* 0x0003020000047ab9 */ /* 0x000fe40000000a00 */
[----:B------:R2:W-:Y:S01]  /*24380*/  STSM.16.M88.4 [R28], R96 ;  /* 0x000000601c007844 */ /* 0x0005e20000000200 */
[----:B------:R-:W-:-:S03]  /*24390*/  ISETP.NE.U32.AND P2, PT, RZ, UR4, PT ;  /* 0x00000004ff007c0c */ /* 0x000fc6000bf45070 */
[----:B------:R2:W-:Y:S01]  /*243a0*/  STSM.16.M88.4 [R30], R104 ;  /* 0x000000681e007844 */ /* 0x0005e20000000200 */
[----:B------:R-:W-:-:S03]  /*243b0*/  ISETP.NE.AND.EX P2, PT, RZ, UR5, PT, P2 ;  /* 0x00000005ff007c0c */ /* 0x000fc6000bf45320 */
[----:B------:R2:W-:Y:S01]  /*243c0*/  STSM.16.M88.4 [R10], R112 ;  /* 0x000000700a007844 */ /* 0x0005e20000000200 */
[----:B------:R-:W-:Y:S09]  /*243d0*/  BAR.SYNC.DEFER_BLOCKING 0x1, 0x100 ;  /* 0x0044000000007b1d */ /* 0x000ff20000010000 */
[----:B------:R-:W-:Y:S01]  /*243e0*/  @P2 IADD3 R4, P3, R235, UR4, RZ ;  /* 0x00000004eb042c10 */ /* 0x000fe2000ff7e0ff */
[----:B------:R-:W-:Y:S01]  /*243f0*/  ULDC UR4, c[0x0][0xa88] ;  /* 0x0002a20000047ab9 */ /* 0x000fe20000000800 */
[----:B-1----:R-:W1:Y:S01]  /*24400*/  LDC R3, c[0x0][0xbe8] ;  /* 0x0002fa00ff037b82 */ /* 0x002e620000000800 */
[----:B------:R-:W-:Y:S01]  /*24410*/  IMAD.U32 R14, RZ, RZ, UR4 ;  /* 0x00000004ff0e7e24 */ /* 0x000fe2000f8e00ff */
[----:B------:R-:W-:Y:S01]  /*24420*/  @P2 IADD3.X R5, R236, UR5, RZ, P3, !PT ;  /* 0x00000005ec052c10 */ /* 0x000fe20009ffe4ff */
[----:B------:R2:W5:Y:S04]  /*24430*/  @P0 LDG.E R20, desc[UR60][R6.64] ;  /* 0x0000003c06140981 */ /* 0x000568000c1e1900 */
[----:B------:R2:W5:Y:S01]  /*24440*/  @P2 LDG.E R14, desc[UR60][R4.64] ;  /* 0x0000003c040e2981 */ /* 0x000562000c1e1900 */
[----:B-1----:R-:W-:-:S13]  /*24450*/  ISETP.NE.AND P1, PT, R3, 0x1, PT ;  /* 0x000000010300780c */ /* 0x002fda0003f25270 */
[----:B------:R-:W1:Y:S08]  /*24460*/  @P1 LDC R11, c[0x0][0xbec] ;  /* 0x0002fb00ff0b1b82 */ /* 0x000e700000000800 */
[----:B------:R-:W3:Y:S01]  /*24470*/  @P1 LDC R15, c[0x0][0xbf0] ;  /* 0x0002fc00ff0f1b82 */ /* 0x000ee20000000800 */
[----:B--2---:R-:W-:Y:S05]  /*24480*/  @P2 BRA `(.L_x_6392) ;  /* 0x0000000000102947 */ /* 0x004fea0003800000 */
[----:B------:R-:W-:Y:S05]  /*24490*/  @!P0 BRA `(.L_x_6392) ;  /* 0x00000000000c8947 */ /* 0x000fea0003800000 */
[----:B------:R-:W2:Y:S04]  /*244a0*/  LDG.E R5, desc[UR60][R6.64] ;  /* 0x0000003c06057981 */ /* 0x000ea8000c1e1900 */
[----:B-----5:R-:W2:Y:S02]  /*244b0*/  LDG.E R14, desc[UR60][R6.64+0x4] ;  /* 0x0000043c060e7981 */ /* 0x020ea4000c1e1900 */
[----:B--2---:R-:W-:-:S07]  /*244c0*/  IADD3 R14, -R5, R14, RZ ;  /* 0x0000000e050e7210 */ /* 0x004fce0007ffe1ff */
.L_x_6392:
[----:B------:R-:W2:Y:S01]  /*244d0*/  LDL.LU R10, [R1+0x54] ;  /* 0x00005400010a7983 */ /* 0x000ea20000300800 */
[----:B------:R-:W-:Y:S01]  /*244e0*/  SHF.R.S32.HI R64, RZ, 0x1f, R234 ;  /* 0x0000001fff407819 */ /* 0x000fe200000114ea */
[----:B------:R-:W-:Y:S01]  /*244f0*/  IMAD.IADD R12, R230, 0x1, R224 ;  /* 0x00000001e60c7824 */ /* 0x000fe200078e02e0 */
[----:B------:R-:W-:Y:S01]  /*24500*/  ULDC.64 UR4, c[0x0][0xb90] ;  /* 0x0002e40000047ab9 */ /* 0x000fe20000000a00 */
[----:B------:R-:W4:Y:S01]  /*24510*/  LDL R30, [R1+0x8c] ;  /* 0x00008c00011e7983 */ /* 0x000f220000100800 */
[----:B-----5:R-:W-:Y:S01]  /*24520*/  SHF.R.S32.HI R21, RZ, 0x1f, R20 ;  /* 0x0000001fff157819 */ /* 0x020fe20000011414 */
[----:B-1----:R-:W-:Y:S01]  /*24530*/  @P1 IMAD.HI.U32 R6, R12, R11, RZ ;  /* 0x0000000b0c061227 */ /* 0x002fe200078e00ff */
[----:B------:R-:W1:Y:S01]  /*24540*/  S2R R34, SR_TID.X ;  /* 0x0000000000227919 */ /* 0x000e620000002100 */
[----:B------:R-:W-:Y:S02]  /*24550*/  SEL R237, R237, RZ, !P0 ;  /* 0x000000ffeded7207 */ /* 0x000fe40004000000 */
[----:B------:R-:W-:Y:S01]  /*24560*/  IMAD R5, R64, UR4, RZ ;  /* 0x0000000440057c24 */ /* 0x000fe2000f8e02ff */
[----:B------:R-:W0:Y:S01]  /*24570*/  @P1 LDC R71, c[0x0][0xbec] ;  /* 0x0002fb00ff471b82 */ /* 0x000e220000000800 */
[----:B------:R-:W-:Y:S01]  /*24580*/  IMAD.MOV.U32 R7, RZ, RZ, R12 ;  /* 0x000000ffff077224 */ /* 0x000fe200078e000c */
[----:B---3--:R-:W-:Y:S01]  /*24590*/  @P1 SHF.R.U32.HI R7, RZ, R15, R6 ;  /* 0x0000000fff071219 */ /* 0x008fe20000011606 */
[----:B------:R-:W-:-:S02]  /*245a0*/  IMAD R13, R234, UR5, R5 ;  /* 0x00000005ea0d7c24 */ /* 0x000fc4000f8e0205 */
[----:B------:R-:W-:Y:S01]  /*245b0*/  IMAD.WIDE.U32 R4, R234, UR4, R20 ;  /* 0x00000004ea047c25 */ /* 0x000fe2000f8e0014 */
[----:B------:R-:W-:Y:S02]  /*245c0*/  ULDC.64 UR4, c[0x0][0xb98] ;  /* 0x0002e60000047ab9 */ /* 0x000fe40000000a00 */
[----:B------:R-:W3:Y:S01]  /*245d0*/  @P1 LDC R73, c[0x0][0xbf0] ;  /* 0x0002fc00ff491b82 */ /* 0x000ee20000000800 */
[----:B------:R-:W-:Y:S02]  /*245e0*/  IMAD.IADD R5, R5, 0x1, R13 ;  /* 0x0000000105057824 */ /* 0x000fe400078e020d */
[----:B-1----:R-:W-:-:S05]  /*245f0*/  VIADD R34, R34, 0xffffff80 ;  /* 0xffffff8022227836 */ /* 0x002fca0000000000 */
[----:B------:R-:W-:-:S04]  /*24600*/  SHF.R.S32.HI R66, RZ, 0x1f, R34 ;  /* 0x0000001fff427819 */ /* 0x000fc80000011422 */
[----:B------:R-:W-:-:S04]  /*24610*/  LEA.HI R66, R66, R34, RZ, 0x3 ;  /* 0x0000002242427211 */ /* 0x000fc800078f18ff */
[----:B------:R-:W-:-:S04]  /*24620*/  SHF.R.S32.HI R66, RZ, 0x3, R66 ;  /* 0x00000003ff427819 */ /* 0x000fc80000011442 */
[----:B------:R-:W-:Y:S01]  /*24630*/  LEA R11, R66, R225, 0x6 ;  /* 0x000000e1420b7211 */ /* 0x000fe200078e30ff */
[----:B------:R-:W-:-:S04]  /*24640*/  IMAD.WIDE.U32 R4, R237, UR4, R4 ;  /* 0x00000004ed047c25 */ /* 0x000fc8000f8e0004 */
[----:B------:R-:W-:Y:S01]  /*24650*/  IMAD.WIDE R8, R11, 0x2, R8 ;  /* 0x000000020b087825 */ /* 0x000fe200078e0208 */
[----:B------:R-:W-:Y:S02]  /*24660*/  SHF.R.S32.HI R13, RZ, 0x1f, R7 ;  /* 0x0000001fff0d7819 */ /* 0x000fe40000011407 */
[----:B------:R-:W-:-:S04]  /*24670*/  SHF.R.S32.HI R31, RZ, 0x1f, R34 ;  /* 0x0000001fff1f7819 */ /* 0x000fc80000011422 */
[----:B------:R-:W-:-:S04]  /*24680*/  LEA.HI R31, R31, R34, RZ, 0x7 ;  /* 0x000000221f1f7211 */ /* 0x000fc800078f38ff */
[----:B------:R-:W-:Y:S01]  /*24690*/  LOP3.LUT R31, R31, 0xffffff80, RZ, 0xc0, !PT ;  /* 0xffffff801f1f7812 */ /* 0x000fe200078ec0ff */
[----:B------:R-:W-:-:S04]  /*246a0*/  IMAD R65, R14, R3, RZ ;  /* 0x000000030e417224 */ /* 0x000fc800078e02ff */
[----:B------:R-:W-:Y:S01]  /*246b0*/  IMAD.IADD R31, R34, 0x1, -R31 ;  /* 0x00000001221f7824 */ /* 0x000fe200078e0a1f */
[C---:B------:R-:W-:Y:S02]  /*246c0*/  IADD3 R29, P5, R8.reuse, 0x3000, RZ ;  /* 0x00003000081d7810 */ /* 0x040fe40007fbe0ff */
[C---:B------:R-:W-:Y:S02]  /*246d0*/  IADD3 R33, P4, R8.reuse, 0x4000, RZ ;  /* 0x0000400008217810 */ /* 0x040fe40007f9e0ff */
[----:B------:R-:W-:Y:S02]  /*246e0*/  IADD3 R41, P3, R8, 0x6000, RZ ;  /* 0x0000600008297810 */ /* 0x000fe40007f7e0ff */
[----:B------:R-:W-:Y:S02]  /*246f0*/  LOP3.LUT R28, R29, 0x380, RZ, 0xc0, !PT ;  /* 0x000003801d1c7812 */ /* 0x000fe400078ec0ff */
[----:B------:R-:W-:Y:S02]  /*24700*/  LOP3.LUT R32, R33, 0x380, RZ, 0xc0, !PT ;  /* 0x0000038021207812 */ /* 0x000fe400078ec0ff */
[----:B------:R-:W-:-:S02]  /*24710*/  LOP3.LUT R40, R41, 0x380, RZ, 0xc0, !PT ;  /* 0x0000038029287812 */ /* 0x000fc400078ec0ff */
[----:B------:R-:W-:Y:S02]  /*24720*/  SHF.R.U64 R28, R28, 0x3, RZ ;  /* 0x000000031c1c7819 */ /* 0x000fe400000012ff */
[----:B------:R-:W-:Y:S02]  /*24730*/  SHF.R.U64 R32, R32, 0x3, RZ ;  /* 0x0000000320207819 */ /* 0x000fe400000012ff */
[----:B------:R-:W-:Y:S02]  /*24740*/  SHF.R.U64 R40, R40, 0x3, RZ ;  /* 0x0000000328287819 */ /* 0x000fe400000012ff */
[----:B------:R-:W-:Y:S01]  /*24750*/  LOP3.LUT R28, R28, R29, RZ, 0x3c, !PT ;  /* 0x0000001d1c1c7212 */ /* 0x000fe200078e3cff */
[--C-:B------:R-:W-:Y:S01]  /*24760*/  IMAD.X R29, RZ, RZ, R9.reuse, P5 ;  /* 0x000000ffff1d7224 */ /* 0x100fe200028e0609 */
[----:B------:R-:W-:Y:S01]  /*24770*/  LOP3.LUT R32, R32, R33, RZ, 0x3c, !PT ;  /* 0x0000002120207212 */ /* 0x000fe200078e3cff */
[----:B------:R-:W-:Y:S01]  /*24780*/  IMAD.X R33, RZ, RZ, R9, P4 ;  /* 0x000000ffff217224 */ /* 0x000fe200020e0609 */
[----:B------:R-:W-:-:S02]  /*24790*/  LOP3.LUT R40, R40, R41, RZ, 0x3c, !PT ;  /* 0x0000002928287212 */ /* 0x000fc400078e3cff */
[C---:B------:R-:W-:Y:S02]  /*247a0*/  IADD3 R53, P5, R8.reuse, 0x9000, RZ ;  /* 0x0000900008357810 */ /* 0x040fe40007fbe0ff */
[----:B------:R-:W-:Y:S02]  /*247b0*/  IADD3 R57, P4, R8, 0xa000, RZ ;  /* 0x0000a00008397810 */ /* 0x000fe40007f9e0ff */
[----:B------:R-:W-:Y:S02]  /*247c0*/  IADD3.X R41, RZ, R9, RZ, P3, !PT ;  /* 0x00000009ff297210 */ /* 0x000fe40001ffe4ff */
[----:B------:R-:W-:Y:S02]  /*247d0*/  LOP3.LUT R52, R53, 0x380, RZ, 0xc0, !PT ;  /* 0x0000038035347812 */ /* 0x000fe400078ec0ff */
[----:B------:R-:W-:Y:S02]  /*247e0*/  LOP3.LUT R56, R57, 0x380, RZ, 0xc0, !PT ;  /* 0x0000038039387812 */ /* 0x000fe400078ec0ff */
[----:B------:R-:W-:-:S02]  /*247f0*/  SHF.R.U64 R52, R52, 0x3, RZ ;  /* 0x0000000334347819 */ /* 0x000fc400000012ff */
[----:B------:R-:W-:Y:S02]  /*24800*/  SHF.R.U64 R56, R56, 0x3, RZ ;  /* 0x0000000338387819 */ /* 0x000fe400000012ff */
[----:B------:R-:W-:Y:S01]  /*24810*/  LOP3.LUT R52, R52, R53, RZ, 0x3c, !PT ;  /* 0x0000003534347212 */ /* 0x000fe200078e3cff */
[----:B------:R-:W-:Y:S01]  /*24820*/  IMAD.X R53, RZ, RZ, R9, P5 ;  /* 0x000000ffff357224 */ /* 0x000fe200028e0609 */
[----:B------:R-:W-:Y:S02]  /*24830*/  LOP3.LUT R56, R56, R57, RZ, 0x3c, !PT ;  /* 0x0000003938387212 */ /* 0x000fe400078e3cff */
[----:B------:R-:W-:Y:S01]  /*24840*/  IADD3.X R57, RZ, R9, RZ, P4, !PT ;  /* 0x00000009ff397210 */ /* 0x000fe200027fe4ff */
[----:B------:R-:W-:Y:S01]  /*24850*/  BSSY B1, `(.L_x_6393) ;  /* 0x0000091000017945 */ /* 0x000fe20003800000 */
[----:B------:R-:W-:Y:S02]  /*24860*/  SHF.R.S32.HI R68, RZ, 0x1f, R232 ;  /* 0x0000001fff447819 */ /* 0x000fe400000114e8 */
[----:B------:R-:W-:-:S02]  /*24870*/  SHF.R.S32.HI R70, RZ, 0x1f, R231 ;  /* 0x0000001fff467819 */ /* 0x000fc400000114e7 */
[----:B------:R-:W-:Y:S02]  /*24880*/  SHF.R.S32.HI R72, RZ, 0x1f, R225 ;  /* 0x0000001fff487819 */ /* 0x000fe400000114e1 */
[----:B--2---:R-:W-:Y:S01]  /*24890*/  SEL R24, R10, RZ, !P0 ;  /* 0x000000ff0a187207 */ /* 0x004fe20004000000 */
[----:B------:R-:W-:-:S04]  /*248a0*/  IMAD.MOV R10, RZ, RZ, -R7 ;  /* 0x000000ffff0a7224 */ /* 0x000fc800078e0a07 */
[----:B------:R-:W-:Y:S02]  /*248b0*/  IMAD R6, R24, UR4, RZ ;  /* 0x0000000418067c24 */ /* 0x000fe4000f8e02ff */
[----:B------:R-:W-:Y:S01]  /*248c0*/  IMAD R11, R3, R10, R12 ;  /* 0x0000000a030b7224 */ /* 0x000fe200078e020c */
[----:B------:R-:W-:Y:S01]  /*248d0*/  IADD3 R4, P0, R7, R4, RZ ;  /* 0x0000000407047210 */ /* 0x000fe20007f1e0ff */
        /* <DEDUP_REMOVED lines=9> */
[----:B------:R-:W-:Y:S01]  /*24970*/  IMAD.IADD R5, R5, 0x1, R15 ;  /* 0x0000000105057824 */ /* 0x000fe200078e020f */
[----:B------:R-:W-:-:S04]  /*24980*/  IADD3 R7, P2, R8, 0x1000, RZ ;  /* 0x0000100008077810 */ /* 0x000fc80007f5e0ff */
[----:B------:R-:W-:Y:S01]  /*24990*/  LEA.HI.X R15, R4, UR5, R5, 0x2, P0 ;  /* 0x00000005040f7c11 */ /* 0x000fe200080f1405 */
[----:B------:R-:W-:Y:S01]  /*249a0*/  SHFL.IDX PT, R54, R6, RZ, 0x1c1f ;  /* 0x001c1fff06367589 */ /* 0x000fe200000e0000 */
[C---:B------:R-:W-:Y:S01]  /*249b0*/  IADD3 R37, P0, R8.reuse, 0x5000, RZ ;  /* 0x0000500008257810 */ /* 0x040fe20007f1e0ff */
[----:B------:R-:W-:Y:S01]  /*249c0*/  ULDC.64 UR4, c[0x0][0xaa0] ;  /* 0x0002a80000047ab9 */ /* 0x000fe20000000a00 */
[----:B------:R-:W-:Y:S02]  /*249d0*/  IADD3.X R11, RZ, R9, RZ, P2, !PT ;  /* 0x00000009ff0b7210 */ /* 0x000fe400017fe4ff */
[----:B------:R-:W-:Y:S02]  /*249e0*/  LOP3.LUT R36, R37, 0x380, RZ, 0xc0, !PT ;  /* 0x0000038025247812 */ /* 0x000fe400078ec0ff */
[----:B------:R-:W-:Y:S01]  /*249f0*/  IADD3 R45, P2, R8, 0x7000, RZ ;  /* 0x00007000082d7810 */ /* 0x000fe20007f5e0ff */
[----:B------:R-:W1:Y:S01]  /*24a00*/  SHFL.IDX PT, R55, R15, RZ, 0x1c1f ;  /* 0x001c1fff0f377589 */ /* 0x000e6200000e0000 */
[----:B------:R-:W-:-:S02]  /*24a10*/  SHF.R.U64 R36, R36, 0x3, RZ ;  /* 0x0000000324247819 */ /* 0x000fc400000012ff */
[----:B------:R-:W-:Y:S01]  /*24a20*/  LOP3.LUT R44, R45, 0x380, RZ, 0xc0, !PT ;  /* 0x000003802d2c7812 */ /* 0x000fe200078ec0ff */
[----:B------:R-:W-:Y:S01]  /*24a30*/  SHFL.IDX PT, R58, R6, 0x1, 0x1c1f ;  /* 0x003c1f00063a7f89 */ /* 0x000fe200000e0000 */
[----:B----4-:R-:W-:-:S03]  /*24a40*/  IADD3 R30, R30, R224, RZ ;  /* 0x000000e01e1e7210 */ /* 0x010fc60007ffe0ff */
[----:B------:R-:W2:Y:S01]  /*24a50*/  SHFL.IDX PT, R59, R15, 0x1, 0x1c1f ;  /* 0x003c1f000f3b7f89 */ /* 0x000ea200000e0000 */
[----:B------:R-:W-:Y:S01]  /*24a60*/  LOP3.LUT R36, R36, R37, RZ, 0x3c, !PT ;  /* 0x0000002524247212 */ /* 0x000fe200078e3cff */
[--C-:B------:R-:W-:Y:S01]  /*24a70*/  IMAD.X R37, RZ, RZ, R9.reuse, P0 ;  /* 0x000000ffff257224 */ /* 0x100fe200000e0609 */
[----:B------:R-:W-:Y:S01]  /*24a80*/  SHF.R.U64 R44, R44, 0x3, RZ ;  /* 0x000000032c2c7819 */ /* 0x000fe200000012ff */
[----:B------:R-:W-:Y:S01]  /*24a90*/  VIADD R4, R30, 0x8 ;  /* 0x000000081e047836 */ /* 0x000fe20000000000 */
[----:B------:R-:W-:Y:S01]  /*24aa0*/  LOP3.LUT P0, RZ, R31, 0x3, RZ, 0xc0, !PT ;  /* 0x000000031fff7812 */ /* 0x000fe2000780c0ff */
[----:B------:R-:W-:Y:S01]  /*24ab0*/  IMAD R21, R21, UR4, RZ ;  /* 0x0000000415157c24 */ /* 0x000fe2000f8e02ff */
[----:B------:R-:W-:Y:S02]  /*24ac0*/  IADD3 R13, P6, R8, 0x2000, RZ ;  /* 0x00002000080d7810 */ /* 0x000fe40007fde0ff */
[----:B------:R-:W-:Y:S01]  /*24ad0*/  LOP3.LUT R44, R44, R45, RZ, 0x3c, !PT ;  /* 0x0000002d2c2c7212 */ /* 0x000fe200078e3cff */
[----:B------:R-:W-:Y:S01]  /*24ae0*/  IMAD.X R45, RZ, RZ, R9, P2 ;  /* 0x000000ffff2d7224 */ /* 0x000fe200010e0609 */
[-C--:B------:R-:W-:Y:S01]  /*24af0*/  ISETP.GE.OR P2, PT, R30, R65.reuse, P0 ;  /* 0x000000411e00720c */ /* 0x080fe20000746670 */
[----:B------:R-:W-:Y:S01]  /*24b00*/  IMAD R67, R20, UR5, R21 ;  /* 0x0000000514437c24 */ /* 0x000fe2000f8e0215 */
[----:B------:R-:W-:Y:S01]  /*24b10*/  ISETP.GE.OR P0, PT, R4, R65, P0 ;  /* 0x000000410400720c */ /* 0x000fe20000706670 */
[----:B------:R-:W-:Y:S01]  /*24b20*/  IMAD.WIDE.U32 R20, R20, UR4, RZ ;  /* 0x0000000414147c25 */ /* 0x000fe2000f8e00ff */
[----:B------:R-:W-:Y:S01]  /*24b30*/  LOP3.LUT R12, R13, 0x380, RZ, 0xc0, !PT ;  /* 0x000003800d0c7812 */ /* 0x000fe200078ec0ff */
[----:B------:R-:W-:Y:S01]  /*24b40*/  ULDC.64 UR4, c[0x0][0xae8] ;  /* 0x0002ba0000047ab9 */ /* 0x000fe20000000a00 */
[----:B------:R-:W-:Y:S01]  /*24b50*/  LOP3.LUT R10, R7, 0x380, RZ, 0xc0, !PT ;  /* 0x00000380070a7812 */ /* 0x000fe200078ec0ff */
[----:B------:R-:W-:Y:S01]  /*24b60*/  IMAD.IADD R21, R21, 0x1, R67 ;  /* 0x0000000115157824 */ /* 0x000fe200078e0243 */
[----:B------:R-:W-:-:S02]  /*24b70*/  SHF.R.U64 R12, R12, 0x3, RZ ;  /* 0x000000030c0c7819 */ /* 0x000fc400000012ff */
[----:B------:R-:W-:Y:S02]  /*24b80*/  LEA R67, R233, R66, 0x5 ;  /* 0x00000042e9437211 */ /* 0x000fe400078e28ff */
[----:B------:R-:W-:Y:S01]  /*24b90*/  SHF.R.U64 R10, R10, 0x3, RZ ;  /* 0x000000030a0a7819 */ /* 0x000fe200000012ff */
[----:B------:R-:W-:Y:S01]  /*24ba0*/  IMAD R69, R64, UR4, RZ ;  /* 0x0000000440457c24 */ /* 0x000fe2000f8e02ff */
[----:B------:R-:W-:Y:S01]  /*24bb0*/  LOP3.LUT R12, R12, R13, RZ, 0x3c, !PT ;  /* 0x0000000d0c0c7212 */ /* 0x000fe200078e3cff */
[----:B------:R-:W-:Y:S01]  /*24bc0*/  IMAD.X R13, RZ, RZ, R9, P6 ;  /* 0x000000ffff0d7224 */ /* 0x000fe200030e0609 */
[----:B------:R-:W-:Y:S01]  /*24bd0*/  LOP3.LUT R10, R10, R7, RZ, 0x3c, !PT ;  /* 0x000000070a0a7212 */ /* 0x000fe200078e3cff */
[----:B------:R-:W-:Y:S01]  /*24be0*/  IMAD.IADD R64, R224, 0x1, R67 ;  /* 0x00000001e0407824 */ /* 0x000fe200078e0243 */
[C---:B------:R-:W-:Y:S01]  /*24bf0*/  IADD3 R49, P6, R8.reuse, 0x8000, RZ ;  /* 0x0000800008317810 */ /* 0x040fe20007fde0ff */
[----:B-1----:R-:W-:Y:S01]  /*24c00*/  @!P2 ST.E desc[UR60][R54.64], R2 ;  /* 0x000000023600a985 */ /* 0x002fe2000c10193c */
[----:B------:R-:W-:Y:S01]  /*24c10*/  IADD3 R7, P3, R8, 0xb000, RZ ;  /* 0x0000b00008077810 */ /* 0x000fe20007f7e0ff */
[----:B------:R-:W-:-:S02]  /*24c20*/  IMAD R69, R234, UR5, R69 ;  /* 0x00000005ea457c24 */ /* 0x000fc4000f8e0245 */
[----:B--2---:R0:W-:Y:S01]  /*24c30*/  @!P0 ST.E desc[UR60][R58.64], R0 ;  /* 0x000000003a008985 */ /* 0x0041e2000c10193c */
[----:B------:R-:W-:Y:S01]  /*24c40*/  LOP3.LUT R48, R49, 0x380, RZ, 0xc0, !PT ;  /* 0x0000038031307812 */ /* 0x000fe200078ec0ff */
[----:B------:R-:W-:Y:S01]  /*24c50*/  IMAD.WIDE.U32 R20, R234, UR4, R20 ;  /* 0x00000004ea147c25 */ /* 0x000fe2000f8e0014 */
[----:B------:R-:W-:Y:S01]  /*24c60*/  LOP3.LUT R5, R8, 0x380, RZ, 0xc0, !PT ;  /* 0x0000038008057812 */ /* 0x000fe200078ec0ff */
[----:B------:R-:W-:Y:S01]  /*24c70*/  ULDC.64 UR4, c[0x0][0xaf0] ;  /* 0x0002bc0000047ab9 */ /* 0x000fe20000000a00 */
[----:B------:R-:W-:Y:S01]  /*24c80*/  LOP3.LUT R6, R7, 0x380, RZ, 0xc0, !PT ;  /* 0x0000038007067812 */ /* 0x000fe200078ec0ff */
[----:B------:R-:W-:Y:S01]  /*24c90*/  IMAD.MOV.U32 R67, RZ, RZ, R64 ;  /* 0x000000ffff437224 */ /* 0x000fe200078e0040 */
[----:B------:R-:W-:Y:S01]  /*24ca0*/  SHF.R.U64 R48, R48, 0x3, RZ ;  /* 0x0000000330307819 */ /* 0x000fe200000012ff */
[----:B0-----:R-:W-:Y:S01]  /*24cb0*/  @P1 IMAD.HI.U32 R0, R64, R71, RZ ;  /* 0x0000004740001227 */ /* 0x001fe200078e00ff */
[----:B------:R-:W-:Y:S01]  /*24cc0*/  SHF.R.U64 R5, R5, 0x3, RZ ;  /* 0x0000000305057819 */ /* 0x000fe200000012ff */
[----:B------:R-:W5:Y:S01]  /*24cd0*/  LD.E.128 R12, desc[UR60][R12.64] ;  /* 0x0000003c0c0c7980 */ /* 0x000f62000c101d00 */
[----:B------:R-:W-:Y:S01]  /*24ce0*/  SHF.R.U64 R6, R6, 0x3, RZ ;  /* 0x0000000306067819 */ /* 0x000fe200000012ff */
[----:B------:R-:W-:Y:S01]  /*24cf0*/  IMAD.IADD R21, R21, 0x1, R69 ;  /* 0x0000000115157824 */ /* 0x000fe200078e0245 */
[----:B---3--:R-:W-:Y:S01]  /*24d00*/  @P1 SHF.R.U32.HI R67, RZ, R73, R0 ;  /* 0x00000049ff431219 */ /* 0x008fe20000011600 */
[----:B------:R-:W-:Y:S01]  /*24d10*/  IMAD R24, R24, UR4, RZ ;  /* 0x0000000418187c24 */ /* 0x000fe2000f8e02ff */
[----:B------:R-:W-:Y:S01]  /*24d20*/  LOP3.LUT R48, R48, R49, RZ, 0x3c, !PT ;  /* 0x0000003130307212 */ /* 0x000fe200078e3cff */
[----:B------:R-:W-:Y:S01]  /*24d30*/  IMAD.WIDE.U32 R20, R237, UR4, R20 ;  /* 0x00000004ed147c25 */ /* 0x000fe2000f8e0014 */
[----:B------:R-:W-:Y:S01]  /*24d40*/  LOP3.LUT R4, R5, R8, RZ, 0x3c, !PT ;  /* 0x0000000805047212 */ /* 0x000fe200078e3cff */
[----:B------:R-:W5:Y:S01]  /*24d50*/  LD.E.128 R28, desc[UR60][R28.64] ;  /* 0x0000003c1c1c7980 */ /* 0x000f62000c101d00 */
[----:B------:R-:W-:Y:S01]  /*24d60*/  SHF.R.S32.HI R0, RZ, 0x1f, R67 ;  /* 0x0000001fff007819 */ /* 0x000fe20000011443 */
[----:B------:R-:W-:Y:S01]  /*24d70*/  IMAD R69, R237, UR5, R24 ;  /* 0x00000005ed457c24 */ /* 0x000fe2000f8e0218 */
[----:B------:R-:W-:Y:S01]  /*24d80*/  IADD3 R2, -R67, RZ, RZ ;  /* 0x000000ff43027210 */ /* 0x000fe20007ffe1ff */
[--C-:B------:R-:W-:Y:S01]  /*24d90*/  IMAD.X R49, RZ, RZ, R9.reuse, P6 ;  /* 0x000000ffff317224 */ /* 0x100fe200030e0609 */
[----:B------:R-:W-:Y:S01]  /*24da0*/  LOP3.LUT R60, R6, R7, RZ, 0x3c, !PT ;  /* 0x00000007063c7212 */ /* 0x000fe200078e3cff */
[--C-:B------:R-:W-:Y:S01]  /*24db0*/  IMAD.X R61, RZ, RZ, R9.reuse, P3 ;  /* 0x000000ffff3d7224 */ /* 0x100fe200018e0609 */
[----:B------:R-:W-:Y:S01]  /*24dc0*/  ULDC.64 UR4, c[0x0][0xae0] ;  /* 0x0002b80000047ab9 */ /* 0x000fe20000000a00 */
[----:B------:R-:W-:Y:S01]  /*24dd0*/  IMAD.MOV.U32 R5, RZ, RZ, R9 ;  /* 0x000000ffff057224 */ /* 0x000fe200078e0009 */
[----:B------:R-:W5:Y:S01]  /*24de0*/  LD.E.128 R32, desc[UR60][R32.64] ;  /* 0x0000003c20207980 */ /* 0x000f62000c101d00 */
[----:B------:R-:W-:-:S02]  /*24df0*/  IMAD.IADD R21, R21, 0x1, R69 ;  /* 0x0000000115157824 */ /* 0x000fc400078e0245 */
[----:B------:R-:W-:Y:S01]  /*24e00*/  IMAD R0, R0, UR4, RZ ;  /* 0x0000000400007c24 */ /* 0x000fe2000f8e02ff */
[----:B------:R-:W5:Y:S01]  /*24e10*/  LD.E.128 R8, desc[UR60][R10.64] ;  /* 0x0000003c0a087980 */ /* 0x000f62000c101d00 */
[----:B------:R-:W-:-:S03]  /*24e20*/  IMAD R69, R3, R2, R64 ;  /* 0x0000000203457224 */ /* 0x000fc600078e0240 */
        /* <DEDUP_REMOVED lines=8> */
[----:B------:R-:W5:Y:S04]  /*24eb0*/  LD.E.128 R56, desc[UR60][R56.64] ;  /* 0x0000003c38387980 */ /* 0x000f68000c101d00 */
[----:B------:R-:W5:Y:S01]  /*24ec0*/  LD.E.128 R60, desc[UR60][R60.64] ;  /* 0x0000003c3c3c7980 */ /* 0x000f62000c101d00 */
[----:B------:R-:W-:Y:S01]  /*24ed0*/  IMAD.WIDE.U32 R2, R67, UR4, R20 ;  /* 0x0000000443027c25 */ /* 0x000fe2000f8e0014 */
[----:B------:R-:W-:Y:S01]  /*24ee0*/  ULDC.64 UR4, c[0x0][0xad8] ;  /* 0x0002b60000047ab9 */ /* 0x000fe20000000a00 */
[----:B------:R-:W-:Y:S01]  /*24ef0*/  @!PT LDS RZ, [RZ] ;  /* 0x00000000fffff984 */ /* 0x000fe20000000800 */
[----:B------:R-:W-:Y:S01]  /*24f00*/  @!PT LDS RZ, [RZ] ;  /* 0x00000000fffff984 */ /* 0x000fe20000000800 */
[----:B------:R-:W-:Y:S01]  /*24f10*/  @!PT LDS RZ, [RZ] ;  /* 0x00000000fffff984 */ /* 0x000fe20000000800 */
[----:B------:R-:W-:Y:S01]  /*24f20*/  @!PT LDS RZ, [RZ] ;  /* 0x00000000fffff984 */ /* 0x000fe20000000800 */
[----:B------:R0:W-:Y:S06]  /*24f30*/  MEMBAR.ALL.CTA ;  /* 0x0000000000007992 */ /* 0x0001ec0000008000 */
[----:B0-----:R-:W0:Y:S01]  /*24f40*/  FENCE.VIEW.ASYNC.S ;  /* 0x00000000000073c6 */ /* 0x001e220000000000 */
[----:B------:R-:W-:-:S02]  /*24f50*/  IMAD.IADD R224, R66, 0x1, R224 ;  /* 0x0000000142e07824 */ /* 0x000fc400078e02e0 */
[----:B------:R-:W-:Y:S02]  /*24f60*/  IMAD.IADD R3, R3, 0x1, R71 ;  /* 0x0000000103037824 */ /* 0x000fe400078e0247 */
[----:B------:R-:W-:Y:S01]  /*24f70*/  IMAD R20, R0, UR4, RZ ;  /* 0x0000000400147c24 */ /* 0x000fe2000f8e02ff */
[C---:B------:R-:W-:Y:S01]  /*24f80*/  IADD3 R0, R224.reuse, 0x20, RZ ;  /* 0x00000020e0007810 */ /* 0x040fe20007ffe0ff */
[----:B------:R-:W-:Y:S01]  /*24f90*/  IMAD.WIDE.U32 R2, R69, UR4, R2 ;  /* 0x0000000445027c25 */ /* 0x000fe2000f8e0002 */
[----:B------:R-:W-:-:S03]  /*24fa0*/  ISETP.GE.AND P2, PT, R224, R65, PT ;  /* 0x00000041e000720c */ /* 0x000fc60003f46270 */
[----:B------:R-:W-:Y:S01]  /*24fb0*/  IMAD R21, R69, UR5, R20 ;  /* 0x0000000545157c24 */ /* 0x000fe2000f8e0214 */
[-C--:B------:R-:W-:Y:S01]  /*24fc0*/  ISETP.GE.AND P1, PT, R0, R65.reuse, PT ;  /* 0x000000410000720c */ /* 0x080fe20003f26270 */
[----:B------:R-:W-:Y:S01]  /*24fd0*/  VIADD R0, R16, 0x36820 ;  /* 0x0003682010007836 */ /* 0x000fe20000000000 */
[----:B------:R-:W-:Y:S01]  /*24fe0*/  ULDC.64 UR4, c[0x0][0xa80] ;  /* 0x0002a00000047ab9 */ /* 0x000fe20000000a00 */
[----:B------:R-:W-:Y:S01]  /*24ff0*/  IMAD.IADD R3, R3, 0x1, R21 ;  /* 0x0000000103037824 */ /* 0x000fe200078e0215 */
[C---:B------:R-:W-:Y:S02]  /*25000*/  LEA R24, P3, R2.reuse, UR4, 0x1 ;  /* 0x0000000402187c11 */ /* 0x040fe4000f8608ff */
[----:B------:R-:W-:Y:S02]  /*25010*/  PRMT R0, RZ, 0x654, R0 ;  /* 0x00000654ff007816 */ /* 0x000fe40000000000 */
[----:B------:R-:W-:Y:S01]  /*25020*/  LEA.HI.X R64, R2, UR5, R3, 0x1, P3 ;  /* 0x0000000502407c11 */ /* 0x000fe200098f0c03 */
[----:B------:R-:W-:Y:S01]  /*25030*/  VIADD R20, R224, 0x40 ;  /* 0x00000040e0147836 */ /* 0x000fe20000000000 */
[----:B0-----:R0:W1:Y:S01]  /*25040*/  SHFL.IDX PT, R66, R24, RZ, 0x181f ;  /* 0x00181fff18427589 */ /* 0x00106200000e0000 */
[----:B------:R2:W-:Y:S03]  /*25050*/  SYNCS.ARRIVE.TRANS64.RED.A1T0 RZ, [R0+URZ], RZ ;  /* 0x000000ff00ff79a7 */ /* 0x0005e6000810043f */
[----:B------:R-:W-:Y:S01]  /*25060*/  ISETP.GE.AND P0, PT, R20, R65, PT ;  /* 0x000000411400720c */ /* 0x000fe20003f06270 */
[----:B--2---:R0:W2:Y:S01]  /*25070*/  SHFL.IDX PT, R0, R64, RZ, 0x181f ;  /* 0x00181fff40007589 */ /* 0x0040a200000e0000 */
[----:B------:R-:W-:Y:S11]  /*25080*/  @P2 BRA `(.L_x_6394) ;  /* 0x0000000000342947 */ /* 0x000ff60003800000 */
        /* <DEDUP_REMOVED lines=13> */
.L_x_6394:
[----:B------:R-:W-:Y:S05]  /*25160*/  BSYNC B1 ;  /* 0x0000000000017941 */ /* 0x000fea0003800000 */
.L_x_6393:
        /* <DEDUP_REMOVED lines=17> */
.L_x_6396:
[----:B------:R-:W-:Y:S05]  /*25280*/  BSYNC B1 ;  /* 0x0000000000017941 */ /* 0x000fea0003800000 */
.L_x_6395:
        /* <DEDUP_REMOVED lines=17> */
.L_x_6398:
[----:B------:R-:W-:Y:S05]  /*253a0*/  BSYNC B1 ;  /* 0x0000000000017941 */ /* 0x000fea0003800000 */
.L_x_6397:
[----:B0-----:R-:W-:Y:S01]  /*253b0*/  IADD3 R0, R224, 0x60, RZ ;  /* 0x00000060e0007810 */ /* 0x001fe20007ffe0ff */
[----:B--2-4-:R-:W0:Y:S03]  /*253c0*/  SHFL.IDX PT, R64, R64, 0x3, 0x181f ;  /* 0x00781f0040407f89 */ /* 0x014e2600000e0000 */
[----:B------:R-:W-:Y:S01]  /*253d0*/  ISETP.GE.AND P0, PT, R0, R65, PT ;  /* 0x000000410000720c */ /* 0x000fe20003f06270 */
[----:B------:R-:W2:-:S12]  /*253e0*/  SHFL.IDX PT, R24, R24, 0x3, 0x181f ;  /* 0x00781f0018187f89 */ /* 0x000e9800000e0000 */
[----:B------:R-:W-:Y:S05]  /*253f0*/  @P0 BRA `(.L_x_6399) ;  /* 0x0000000c004c0947 */ /* 0x000fea0003800000 */
[----:B------:R-:W-:Y:S02]  /*25400*/  ULDC UR4, c[0x0][0xac8] ;  /* 0x0002b20000047ab9 */ /* 0x000fe40000000800 */
[----:B------:R-:W-:Y:S02]  /*25410*/  ISETP.GE.AND P2, PT, R225, UR4, PT ;  /* 0x00000004e1007c0c */ /* 0x000fe4000bf46270 */
[----:B------:R-:W-:-:S11]  /*25420*/  ISETP.GE.AND P3, PT, R231, UR4, PT ;  /* 0x00000004e7007c0c */ /* 0x000fd6000bf66270 */
[-C--:B--2---:R-:W-:Y:S02]  /*25430*/  @!P2 LEA R2, P0, R225, R24.reuse, 0x1 ;  /* 0x00000018e102a211 */ /* 0x084fe400078008ff */
[----:B------:R-:W-:Y:S02]  /*25440*/  @!P3 LEA R4, P1, R231, R24, 0x1 ;  /* 0x00000018e704b211 */ /* 0x000fe400078208ff */
[-C--:B0-----:R-:W-:Y:S02]  /*25450*/  @!P2 LEA.HI.X R3, R225, R64.reuse, R72, 0x1, P0 ;  /* 0x00000040e103a211 */ /* 0x081fe400000f0c48 */
[----:B------:R-:W-:Y:S02]  /*25460*/  @!P3 LEA.HI.X R5, R231, R64, R70, 0x1, P1 ;  /* 0x00000040e705b211 */ /* 0x000fe400008f0c46 */
[----:B------:R-:W-:Y:S01]  /*25470*/  ISETP.GE.AND P0, PT, R232, UR4, PT ;  /* 0x00000004e8007c0c */ /* 0x000fe2000bf06270 */
[----:B------:R4:W-:Y:S04]  /*25480*/  @!P2 ST.E.128 desc[UR60][R2.64], R28 ;  /* 0x0000001c0200a985 */ /* 0x0009e8000c101d3c */
[----:B------:R4:W-:Y:S08]  /*25490*/  @!P3 ST.E.128 desc[UR60][R4.64], R44 ;  /* 0x0000002c0400b985 */ /* 0x0009f0000c101d3c */
[----:B------:R-:W-:Y:S05]  /*254a0*/  @P0 BRA `(.L_x_6399) ;  /* 0x0000000c00200947 */ /* 0x000fea0003800000 */
[----:B----4-:R-:W-:-:S04]  /*254b0*/  LEA R2, P0, R232, R24, 0x1 ;  /* 0x00000018e8027211 */ /* 0x010fc800078008ff */
[----:B------:R-:W-:-:S05]  /*254c0*/  LEA.HI.X R3, R232, R64, R68, 0x1, P0 ;  /* 0x00000040e8037211 */ /* 0x000fca00000f0c44 */
[----:B------:R0:W-:Y:S01]  /*254d0*/  ST.E.128 desc[UR60][R2.64], R60 ;  /* 0x0000003c02007985 */ /* 0x0001e2000c101d3c */
[----:B------:R-:W-:Y:S05]  /*254e0*/  BRA `(.L_x_6399) ;  /* 0x0000000c00107947 */ /* 0x000fea0003800000 */
.L_x_6391:
        /* <DEDUP_REMOVED lines=13> */
[----:B------:R-:W-:Y:S01]  /*255c0*/  IMAD.U32 R0, RZ, RZ, UR4 ;  /* 0x00000004ff007e24 */ /* 0x000fe2000f8e00ff */
        /* <DEDUP_REMOVED lines=12> */
[----:B--2---:R-:W-:-:S07]  /*25690*/  IADD3 R0, -R5, R0, RZ ;  /* 0x0000000005007210 */ /* 0x004fce0007ffe1ff */
.L_x_6400:
[----:B------:R-:W2:Y:S01]  /*256a0*/  LDL.LU R2, [R1+0x54] ;  /* 0x0000540001027983 */ /* 0x000ea20000300800 */
[----:B------:R-:W-:Y:S01]  /*256b0*/  BSSY B1, `(.L_x_6401) ;  /* 0x000002d000017945 */ /* 0x000fe20003800000 */
[----:B------:R-:W-:Y:S02]  /*256c0*/  SHF.R.S32.HI R10, RZ, 0x1f, R234 ;  /* 0x0000001fff0a7819 */ /* 0x000fe400000114ea */
[----:B------:R-:W-:Y:S02]  /*256d0*/  SEL R237, R237, RZ, !P0 ;  /* 0x000000ffeded7207 */ /* 0x000fe40004000000 */
[----:B-----5:R-:W-:Y:S02]  /*256e0*/  SHF.R.S32.HI R11, RZ, 0x1f, R6 ;  /* 0x0000001fff0b7819 */ /* 0x020fe40000011406 */
[----:B--2---:R-:W-:Y:S01]  /*256f0*/  SEL R12, R2, RZ, !P0 ;  /* 0x000000ff020c7207 */ /* 0x004fe20004000000 */
[----:B------:R-:W-:Y:S06]  /*25700*/  @P3 BRA `(.L_x_6402) ;  /* 0x00000000009c3947 */ /* 0x000fec0003800000 */
[----:B------:R-:W2:Y:S01]  /*25710*/  S2R R3, SR_TID.X ;  /* 0x0000000000037919 */ /* 0x000ea20000002100 */
[----:B------:R-:W3:Y:S02]  /*25720*/  LDC R9, c[0x0][0xbe8] ;  /* 0x0002fa00ff097b82 */ /* 0x000ee40000000800 */
[----:B---3--:R-:W-:Y:S01]  /*25730*/  IMAD R2, R0, R9, RZ ;  /* 0x0000000900027224 */ /* 0x008fe200078e02ff */
[----:B--2---:R-:W-:-:S04]  /*25740*/  IADD3 R8, R224, -0x80, R3 ;  /* 0xffffff80e0087810 */ /* 0x004fc80007ffe003 */
        /* <DEDUP_REMOVED lines=11> */
[----:B------:R-:W-:-:S04]  /*25800*/  ULDC.64 UR4, c[0x0][0xb98] ;  /* 0x0002e60000047ab9 */ /* 0x000fc80000000a00 */
[----:B------:R-:W-:Y:S02]  /*25810*/  IADD3 R3, R3, R7, RZ ;  /* 0x0000000703037210 */ /* 0x000fe40007ffe0ff */
[----:B------:R-:W3:Y:S01]  /*25820*/  @P0 LDC R15, c[0x0][0xbf0] ;  /* 0x0002fc00ff0f0b82 */ /* 0x000ee20000000800 */
[----:B------:R-:W-:-:S04]  /*25830*/  IMAD.WIDE.U32 R2, R237, UR4, R2 ;  /* 0x00000004ed027c25 */ /* 0x000fc8000f8e0002 */
[----:B--2---:R-:W-:-:S05]  /*25840*/  @P0 IMAD.HI.U32 R4, R8, R13, RZ ;  /* 0x0000000d08040227 */ /* 0x004fca00078e00ff */
[----:B---3--:R-:W-:Y:S01]  /*25850*/  @P0 SHF.R.U32.HI R5, RZ, R15, R4 ;  /* 0x0000000fff050219 */ /* 0x008fe20000011604 */
        /* <DEDUP_REMOVED lines=18> */
.L_x_6402:
[----:B------:R-:W-:Y:S05]  /*25980*/  BSYNC B1 ;  /* 0x0000000000017941 */ /* 0x000fea0003800000 */
.L_x_6401:
[----:B------:R-:W-:Y:S01]  /*25990*/  SHF.R.S32.HI R8, RZ, 0x1f, R20 ;  /* 0x0000001fff087819 */ /* 0x000fe20000011414 */
[----:B------:R-:W-:Y:S01]  /*259a0*/  ULDC.64 UR4, c[0x0][0xaa0] ;  /* 0x0002a80000047ab9 */ /* 0x000fe20000000a00 */
[----:B------:R-:W-:Y:S01]  /*259b0*/  BSSY B1, `(.L_x_6403) ;  /* 0x0000041000017945 */ /* 0x000fe20003800000 */
[----:B--2---:R-:W-:Y:S01]  /*259c0*/  IMAD R3, R11, UR4, RZ ;  /* 0x000000040b037c24 */ /* 0x004fe2000f8e02ff */
[----:B------:R-:W-:Y:S02]  /*259d0*/  LEA.HI R8, R8, R20, RZ, 0x3 ;  /* 0x0000001408087211 */ /* 0x000fe400078f18ff */
[----:B------:R-:W-:Y:S01]  /*259e0*/  SHF.R.S32.HI R13, RZ, 0x1f, R232 ;  /* 0x0000001fff0d7819 */ /* 0x000fe200000114e8 */
[C---:B------:R-:W-:Y:S01]  /*259f0*/  IMAD R5, R6.reuse, UR5, R3 ;  /* 0x0000000506057c24 */ /* 0x040fe2000f8e0203 */
[----:B------:R-:W-:Y:S01]  /*25a00*/  SHF.R.S32.HI R8, RZ, 0x3, R8 ;  /* 0x00000003ff087819 */ /* 0x000fe20000011408 */
[----:B------:R-:W-:Y:S01]  /*25a10*/  IMAD.WIDE.U32 R2, R6, UR4, RZ ;  /* 0x0000000406027c25 */ /* 0x000fe2000f8e00ff */
[----:B------:R-:W-:Y:S01]  /*25a20*/  ULDC.64 UR4, c[0x0][0xae8] ;  /* 0x0002ba0000047ab9 */ /* 0x000fe20000000a00 */
[----:B------:R-:W-:-:S02]  /*25a30*/  SHF.R.S32.HI R15, RZ, 0x1f, R231 ;  /* 0x0000001fff0f7819 */ /* 0x000fc400000114e7 */
[----:B------:R-:W-:Y:S01]  /*25a40*/  LEA R7, R233, R8, 0x5 ;  /* 0x00000008e9077211 */ /* 0x000fe200078e28ff */
[----:B------:R-:W-:Y:S01]  /*25a50*/  IMAD.IADD R3, R3, 0x1, R5 ;  /* 0x0000000103037824 */ /* 0x000fe200078e0205 */
[----:B------:R-:W-:-:S03]  /*25a60*/  SHF.R.S32.HI R20, RZ, 0x1f, R225 ;  /* 0x0000001fff147819 */ /* 0x000fc600000114e1 */
[----:B------:R-:W-:Y:S01]  /*25a70*/  IMAD.IADD R9, R224, 0x1, R7 ;  /* 0x00000001e0097824 */ /* 0x000fe200078e0207 */
[----:B------:R-:W-:Y:S01]  /*25a80*/  IADD3 R224, R8, R224, RZ ;  /* 0x000000e008e07210 */ /* 0x000fe20007ffe0ff */
[----:B------:R-:W-:Y:S02]  /*25a90*/  IMAD R7, R10, UR4, RZ ;  /* 0x000000040a077c24 */ /* 0x000fe4000f8e02ff */
[----:B------:R-:W-:-:S04]  /*25aa0*/  IMAD.WIDE.U32 R2, R234, UR4, R2 ;  /* 0x00000004ea027c25 */ /* 0x000fc8000f8e0002 */
[----:B------:R-:W-:Y:S01]  /*25ab0*/  IMAD R7, R234, UR5, R7 ;  /* 0x00000005ea077c24 */ /* 0x000fe2000f8e0207 */
[----:B------:R-:W-:Y:S01]  /*25ac0*/  ULDC.64 UR4, c[0x0][0xaf0] ;  /* 0x0002bc0000047ab9 */ /* 0x000fe20000000a00 */
[----:B----4-:R-:W-:-:S03]  /*25ad0*/  @P2 IMAD.HI.U32 R4, R9, R14, RZ ;  /* 0x0000000e09042227 */ /* 0x010fc600078e00ff */
[----:B------:R-:W-:Y:S01]  /*25ae0*/  IADD3 R3, R3, R7, RZ ;  /* 0x0000000703037210 */ /* 0x000fe20007ffe0ff */
[----:B------:R-:W-:Y:S01]  /*25af0*/  IMAD.MOV.U32 R5, RZ, RZ, R9 ;  /* 0x000000ffff057224 */ /* 0x000fe200078e0009 */
[----:B0-----:R-:W-:Y:S01]  /*25b00*/  @P2 SHF.R.U32.HI R5, RZ, R29, R4 ;  /* 0x0000001dff052219 */ /* 0x001fe20000011604 */
[----:B------:R-:W-:Y:S02]  /*25b10*/  IMAD R6, R12, UR4, RZ ;  /* 0x000000040c067c24 */ /* 0x000fe4000f8e02ff */
[----:B------:R-:W-:Y:S01]  /*25b20*/  IMAD.WIDE.U32 R2, R237, UR4, R2 ;  /* 0x00000004ed027c25 */ /* 0x000fe2000f8e0002 */
[----:B------:R-:W-:-:S03]  /*25b30*/  SHF.R.S32.HI R4, RZ, 0x1f, R5 ;  /* 0x0000001fff047819 */ /* 0x000fc60000011405 */
[----:B------:R-:W-:Y:S01]  /*25b40*/  IMAD R7, R237, UR5, R6 ;  /* 0x00000005ed077c24 */ /* 0x000fe2000f8e0206 */
[----:B------:R-:W-:Y:S01]  /*25b50*/  ULDC.64 UR4, c[0x0][0xae0] ;  /* 0x0002b80000047ab9 */ /* 0x000fe20000000a00 */
[----:B------:R-:W-:Y:S02]  /*25b60*/  IMAD.MOV R6, RZ, RZ, -R5 ;  /* 0x000000ffff067224 */ /* 0x000fe400078e0a05 */
[----:B------:R-:W-:Y:S02]  /*25b70*/  IMAD.IADD R3, R3, 0x1, R7 ;  /* 0x0000000103037824 */ /* 0x000fe400078e0207 */
[----:B------:R-:W-:Y:S02]  /*25b80*/  IMAD R4, R4, UR4, RZ ;  /* 0x0000000404047c24 */ /* 0x000fe4000f8e02ff */
[----:B------:R-:W-:Y:S02]  /*25b90*/  IMAD R7, R21, R6, R9 ;  /* 0x0000000615077224 */ /* 0x000fe400078e0209 */
[----:B------:R-:W-:-:S02]  /*25ba0*/  IMAD R9, R5, UR5, R4 ;  /* 0x0000000505097c24 */ /* 0x000fc4000f8e0204 */
[----:B------:R-:W-:Y:S01]  /*25bb0*/  IMAD.WIDE.U32 R2, R5, UR4, R2 ;  /* 0x0000000405027c25 */ /* 0x000fe2000f8e0002 */
[----:B------:R-:W-:Y:S01]  /*25bc0*/  SHF.R.S32.HI R4, RZ, 0x1f, R7 ;  /* 0x0000001fff047819 */ /* 0x000fe20000011407 */
[----:B------:R-:W-:Y:S02]  /*25bd0*/  ULDC.64 UR4, c[0x0][0xad8] ;  /* 0x0002b60000047ab9 */ /* 0x000fe40000000a00 */
[----:B------:R-:W-:Y:S02]  /*25be0*/  IMAD.IADD R3, R3, 0x1, R9 ;  /* 0x0000000103037824 */ /* 0x000fe400078e0209 */
[----:B------:R-:W-:Y:S02]  /*25bf0*/  IMAD R4, R4, UR4, RZ ;  /* 0x0000000404047c24 */ /* 0x000fe4000f8e02ff */
[----:B------:R-:W-:Y:S02]  /*25c00*/  IMAD R21, R0, R21, RZ ;  /* 0x0000001500157224 */ /* 0x000fe400078e02ff */
[----:B------:R-:W-:-:S02]  /*25c10*/  IMAD R5, R7, UR5, R4 ;  /* 0x0000000507057c24 */ /* 0x000fc4000f8e0204 */
[----:B------:R-:W-:Y:S01]  /*25c20*/  IMAD.WIDE.U32 R2, R7, UR4, R2 ;  /* 0x0000000407027c25 */ /* 0x000fe2000f8e0002 */
[C---:B------:R-:W-:Y:S01]  /*25c30*/  ISETP.GE.AND P2, PT, R224.reuse, R21, PT ;  /* 0x00000015e000720c */ /* 0x040fe20003f46270 */
[----:B------:R-:W-:Y:S02]  /*25c40*/  ULDC.64 UR4, c[0x0][0xa80] ;  /* 0x0002a00000047ab9 */ /* 0x000fe40000000a00 */
[----:B------:R-:W-:Y:S01]  /*25c50*/  VIADD R0, R224, 0x20 ;  /* 0x00000020e0007836 */ /* 0x000fe20000000000 */
[----:B------:R-:W-:Y:S01]  /*25c60*/  LEA R4, P3, R2, UR4, 0x1 ;  /* 0x0000000402047c11 */ /* 0x000fe2000f8608ff */
[----:B------:R-:W-:-:S03]  /*25c70*/  IMAD.IADD R3, R3, 0x1, R5 ;  /* 0x0000000103037824 */ /* 0x000fc600078e0205 */
[-C--:B------:R-:W-:Y:S01]  /*25c80*/  ISETP.GE.AND P1, PT, R0, R21.reuse, PT ;  /* 0x000000150000720c */ /* 0x080fe20003f26270 */
[----:B------:R-:W-:Y:S01]  /*25c90*/  VIADD R0, R224, 0x40 ;  /* 0x00000040e0007836 */ /* 0x000fe20000000000 */
[----:B------:R-:W-:Y:S02]  /*25ca0*/  LEA.HI.X R5, R2, UR5, R3, 0x1, P3 ;  /* 0x0000000502057c11 */ /* 0x000fe400098f0c03 */
[----:B------:R0:W2:Y:S02]  /*25cb0*/  SHFL.IDX PT, R2, R4, RZ, 0x181f ;  /* 0x00181fff04027589 */ /* 0x0000a400000e0000 */
[----:B------:R-:W-:Y:S02]  /*25cc0*/  ISETP.GE.AND P0, PT, R0, R21, PT ;  /* 0x000000150000720c */ /* 0x000fe40003f06270 */
[----:B------:R0:W3:Y:S01]  /*25cd0*/  SHFL.IDX PT, R0, R5, RZ, 0x181f ;  /* 0x00181fff05007589 */ /* 0x0000e200000e0000 */
[----:B------:R-:W-:Y:S10]  /*25ce0*/  @P2 BRA `(.L_x_6404) ;  /* 0x0000000000342947 */ /* 0x000ff40003800000 */
        /* <DEDUP_REMOVED lines=13> */
.L_x_6404:
[----:B------:R-:W-:Y:S05]  /*25dc0*/  BSYNC B1 ;  /* 0x0000000000017941 */ /* 0x000fea0003800000 */
.L_x_6403:
        /* <DEDUP_REMOVED lines=17> */
.L_x_6406:
[----:B------:R-:W-:Y:S05]  /*25ee0*/  BSYNC B1 ;  /* 0x0000000000017941 */ /* 0x000fea0003800000 */
.L_x_6405:
        /* <DEDUP_REMOVED lines=17> */
.L_x_6408:
[----:B------:R-:W-:Y:S05]  /*26000*/  BSYNC B1 ;  /* 0x0000000000017941 */ /* 0x000fea0003800000 */
.L_x_6407:
        /* <DEDUP_REMOVED lines=18> */
.L_x_6399:
[----:B------:R-:W-:Y:S05]  /*26130*/  BSYNC B0 ;  /* 0x0000000000007941 */ /* 0x000fea0003800000 */
.L_x_6390:
[----:B------:R-:W-:Y:S02]  /*26140*/  ULDC UR4, c[0x0][0xc3c] ;  /* 0x00030f0000047ab9 */ /* 0x000fe40000000800 */
[----:B-1----:R-:W-:-:S13]  /*26150*/  ISETP.GE.AND P0, PT, R27, UR4, PT ;  /* 0x000000041b007c0c */ /* 0x002fda000bf06270 */
[----:B------:R-:W-:Y:S05]  /*26160*/  @!P0 BRA `(.L_x_6409) ;  /* 0xfffffdb000908947 */ /* 0x000fea000383ffff */
[----:B------:R-:W-:Y:S05]  /*26170*/  BRA `(.L_x_6185) ;  /* 0x0000008400087947 */ /* 0x000fea0003800000 */
.L_x_6183:
        /* <DEDUP_REMOVED lines=18> */
.L_x_6410:
        /* <DEDUP_REMOVED lines=41> */
.L_x_6416:
        /* <DEDUP_REMOVED lines=12> */
.L_x_6415:
[----:B------:R-:W-:Y:S05]  /*265f0*/  BSYNC B0 ;  /* 0x0000000000007941 */ /* 0x000fea0003800000 */
.L_x_6414:
        /* <DEDUP_REMOVED lines=21> */
.L_x_6412:
        /* <DEDUP_REMOVED lines=20> */
.L_x_6417:
[----:B-12---:R-:W-:Y:S01]  /*26890*/  IADD3 R5, RZ, -R3, RZ ;  /* 0x80000003ff057210 */ /* 0x006fe20007ffe0ff */
[----:B---3--:R-:W-:Y:S01]  /*268a0*/  IMAD R16, R16, UR5, R8 ;  /* 0x0000000510107c24 */ /* 0x008fe2000f8e0208 */
[----:B------:R-:W-:Y:S01]  /*268b0*/  IABS R7, R9 ;  /* 0x0000000900077213 */ /* 0x000fe20000000000 */
[----:B------:R-:W-:Y:S02]  /*268c0*/  IMAD.MOV.U32 R2, RZ, RZ, RZ ;  /* 0x000000ffff027224 */ /* 0x000fe400078e00ff */
[----:B------:R-:W-:Y:S02]  /*268d0*/  IMAD R5, R5, R10, RZ ;  /* 0x0000000a05057224 */ /* 0x000fe400078e02ff */
        /* <DEDUP_REMOVED lines=25> */
[----:B-1----:R-:W-:-:S02]  /*26a70*/  IADD3 R3, R10, 0xffffffe, RZ ;  /* 0x0ffffffe0a037810 */ /* 0x002fc40007ffe0ff */
[----:B------:R-:W-:-:S04]  /*26a80*/  IABS R10, R11 ;  /* 0x0000000b000a7213 */ /* 0x000fc80000000000 */
[----:B------:R-:W1:Y:S01]  /*26a90*/  F2I.FTZ.U32.TRUNC.NTZ R3, R3 ;  /* 0x0000000300037305 */ /* 0x000e62000021f000 */
[----:B------:R-:W-:Y:S01]  /*26aa0*/  IADD3 R10, RZ, -R10, RZ ;  /* 0x8000000aff0a7210 */ /* 0x000fe20007ffe0ff */
        /* <DEDUP_REMOVED lines=22> */
.L_x_6413:
[----:B------:R-:W-:Y:S01]  /*26c10*/  MOV R17, RZ ;  /* 0x000000ff00117202 */ /* 0x000fe20000000f00 */
[----:B------:R-:W-:Y:S02]  /*26c20*/  IMAD.U32 R16, RZ, RZ, UR6 ;  /* 0x00000006ff107e24 */ /* 0x000fe4000f8e00ff */
[----:B------:R-:W-:-:S07]  /*26c30*/  IMAD.MOV.U32 R18, RZ, RZ, RZ ;  /* 0x000000ffff127224 */ /* 0x000fce00078e00ff */
.L_x_6418:
[----:B------:R-:W-:-:S13]  /*26c40*/  ISETP.NE.AND P0, PT, R0, RZ, PT ;  /* 0x000000ff0000720c */ /* 0x000fda0003f05270 */
[----:B------:R-:W1:Y:S01]  /*26c50*/  @!P0 S2R R3, SR_CgaCtaId ;  /* 0x0000000000038919 */ /* 0x000e620000008800 */
[----:B------:R-:W-:-:S04]  /*26c60*/  @!P0 MOV R0, 0x400 ;  /* 0x0000040000008802 */ /* 0x000fc80000000f00 */
[----:B-1----:R-:W-:-:S05]  /*26c70*/  @!P0 LEA R0, R3, R0, 0x18 ;  /* 0x0000000003008211 */ /* 0x002fca00078ec0ff */
[----:B------:R1:W-:Y:S01]  /*26c80*/  @!P0 STS.128 [R0+0x368d0], R16 ;  /* 0x0368d01000008388 */ /* 0x0003e20000000c00 */
[----:B------:R-:W-:Y:S06]  /*26c90*/  BAR.ARV 0x5, 0x180 ;  /* 0x0146000000007b1d */ /* 0x000fec0000002000 */
.L_x_6411:
        /* <DEDUP_REMOVED lines=36> */
[----:B------:R-:W-:-:S04]  /*26ee0*/  LOP3.LUT R5, R5, 0xfffffff7, RZ, 0xc0, !PT ;  /* 0xfffffff705057812 */ /* 0x000fc800078ec0ff */
[----:B------:R-:W-:Y:S01]  /*26ef0*/  LEA R2, R2, R3, 0x1 ;  /* 0x0000000302027211 */ /* 0x000fe200078e08ff */
[----:B------:R0:W-:Y:S04]  /*26f00*/  STL [R1+0x4], R3 ;  /* 0x0000040301007387 */ /* 0x0001e80000100800 */
[----:B------:R1:W-:Y:S02]  /*26f10*/  STL [R1+0x30], R2 ;  /* 0x0000300201007387 */ /* 0x0003e40000100800 */
[----:B------:R-:W-:Y:S02]  /*26f20*/  @P0 LOP3.LUT R5, R5, 0x8, RZ, 0xfc, !PT ;  /* 0x0000000805050812 */ /* 0x000fe400078efcff */
[----:B------:R-:W-:Y:S01]  /*26f30*/  STL [R1+0x20], RZ ;  /* 0x000020ff01007387 */ /* 0x000fe20000100800 */
[----:B0-----:R-:W-:-:S03]  /*26f40*/  IMAD.MOV.U32 R3, RZ, RZ, 0x1 ;  /* 0x00000001ff037424 */ /* 0x001fc600078e00ff */
        /* <DEDUP_REMOVED lines=8> */
.L_x_6569:
        /* <DEDUP_REMOVED lines=11> */
[----:B------:R-:W-:Y:S01]  /*27080*/  IMAD.MOV.U32 R12, RZ, RZ, RZ ;  /* 0x000000ffff0c7224 */ /* 0x000fe200078e00ff */
[----:B------:R-:W-:Y:S01]  /*27090*/  ISETP.NE.AND.EX P3, PT, RZ, UR11, PT, P3 ;  /* 0x0000000bff007c0c */ /* 0x000fe2000bf65330 */
[----:B------:R-:W-:Y:S01]  /*270a0*/  ULDC.64 UR8, c[0x0][0xa10] ;  /* 0x0002840000087ab9 */ /* 0x000fe20000000a00 */
[----:B--2---:R-:W-:Y:S01]  /*270b0*/  SHF.R.S32.HI R5, RZ, 0x1f, R4 ;  /* 0x0000001fff057819 */ /* 0x004fe20000011404 */
[----:B------:R0:W-:Y:S08]  /*270c0*/  STL [R1+0x34], R4 ;  /* 0x0000340401007387 */ /* 0x0001f00000100800 */
[----:B------:R-:W-:-:S02]  /*270d0*/  @P0 LEA R2, P1, R4, UR4, 0x2 ;  /* 0x0000000404020c11 */ /* 0x000fc4000f8210ff */
[C---:B------:R-:W-:Y:S01]  /*270e0*/  SHF.L.U32 R15, R4.reuse, 0x2, RZ ;  /* 0x00000002040f7819 */ /* 0x040fe200000006ff */
[----:B------:R1:W-:Y:S01]  /*270f0*/  STL [R1+0x44], R5 ;  /* 0x0000440501007387 */ /* 0x0003e20000100800 */
[C-C-:B------:R-:W-:Y:S01]  /*27100*/  @P0 LEA.HI.X R3, R4.reuse, UR5, R5.reuse, 0x2, P1 ;  /* 0x0000000504030c11 */ /* 0x140fe200088f1405 */
[----:B------:R-:W-:Y:S01]  /*27110*/  ULDC.64 UR4, c[0x0][0xa00] ;  /* 0x0002800000047ab9 */ /* 0x000fe20000000a00 */
[----:B------:R-:W-:Y:S02]  /*27120*/  SHF.L.U64.HI R14, R4, 0x2, R5 ;  /* 0x00000002040e7819 */ /* 0x000fe40000010205 */
[----:B---3-5:R-:W-:Y:S01]  /*27130*/  @P3 IADD3 R8, P1, R15, UR10, RZ ;  /* 0x0000000a0f083c10 */ /* 0x028fe2000ff3e0ff */
[----:B------:R2:W5:Y:S01]  /*27140*/  @P0 LDG.E R0, desc[UR60][R2.64] ;  /* 0x0000003c02000981 */ /* 0x000562000c1e1900 */
[----:B------:R-:W-:Y:S02]  /*27150*/  ISETP.NE.U32.AND P2, PT, RZ, UR6, PT ;  /* 0x00000006ff007c0c */ /* 0x000fe4000bf45070 */
[----:B------:R-:W-:-:S02]  /*27160*/  CS2R R10, SRZ ;  /* 0x00000000000a7805 */ /* 0x000fc4000001ff00 */
[C---:B------:R-:W-:Y:S01]  /*27170*/  @P3 IADD3.X R9, R14.reuse, UR11, RZ, P1, !PT ;  /* 0x0000000b0e093c10 */ /* 0x040fe20008ffe4ff */
[----:B------:R-:W-:Y:S01]  /*27180*/  STL [R1], R15 ;  /* 0x0000000f01007387 */ /* 0x000fe20000100800 */
[C---:B------:R-:W-:Y:S02]  /*27190*/  IADD3 R6, P1, R15.reuse, UR6, RZ ;  /* 0x000000060f067c10 */ /* 0x040fe4000ff3e0ff */
[----:B------:R-:W-:Y:S01]  /*271a0*/  ISETP.NE.AND.EX P2, PT, RZ, UR7, PT, P2 ;  /* 0x00000007ff007c0c */ /* 0x000fe2000bf45320 */
[----:B------:R-:W-:Y:S01]  /*271b0*/  STL [R1+0x10], R14 ;  /* 0x0000100e01007387 */ /* 0x000fe20000100800 */
[----:B------:R-:W-:Y:S02]  /*271c0*/  IADD3.X R7, R14, UR7, RZ, P1, !PT ;  /* 0x000000070e077c10 */ /* 0x000fe40008ffe4ff */
[----:B------:R-:W-:Y:S02]  /*271d0*/  ISETP.NE.U32.AND P1, PT, RZ, UR4, PT ;  /* 0x00000004ff007c0c */ /* 0x000fe4000bf25070 */
[----:B--2---:R-:W-:-:S02]  /*271e0*/  IADD3 R2, P0, R15, UR4, RZ ;  /* 0x000000040f027c10 */ /* 0x004fc4000ff1e0ff */
[----:B------:R-:W-:Y:S02]  /*271f0*/  ISETP.NE.AND.EX P1, PT, RZ, UR5, PT, P1 ;  /* 0x00000005ff007c0c */ /* 0x000fe4000bf25310 */
[C---:B------:R-:W-:Y:S01]  /*27200*/  IADD3.X R3, R14.reuse, UR5, RZ, P0, !PT ;  /* 0x000000050e037c10 */ /* 0x040fe200087fe4ff */
[----:B------:R-:W-:Y:S01]  /*27210*/  ULDC UR4, c[0x0][0x288] ;  /* 0x0000a20000047ab9 */ /* 0x000fe20000000800 */
[----:B0-----:R-:W-:Y:S01]  /*27220*/  IADD3 R4, P0, R15, UR8, RZ ;  /* 0x000000080f047c10 */ /* 0x001fe2000ff1e0ff */
[----:B------:R0:W5:Y:S03]  /*27230*/  @P2 LDG.E R11, desc[UR60][R6.64] ;  /* 0x0000003c060b2981 */ /* 0x000166000c1e1900 */
[----:B-1----:R-:W-:Y:S02]  /*27240*/  IADD3.X R5, R14, UR9, RZ, P0, !PT ;  /* 0x000000090e057c10 */ /* 0x002fe400087fe4ff */
[----:B------:R-:W-:-:S03]  /*27250*/  ISETP.NE.U32.AND P0, PT, RZ, UR8, PT ;  /* 0x00000008ff007c0c */ /* 0x000fc6000bf05070 */
[----:B------:R-:W2:Y:S01]  /*27260*/  @P1 LDG.E R12, desc[UR60][R2.64] ;  /* 0x0000003c020c1981 */ /* 0x000ea2000c1e1900 */
        /* <DEDUP_REMOVED lines=15> */
[----:B------:R-:W-:Y:S01]  /*27360*/  IMAD.U32 R8, RZ, RZ, UR5 ;  /* 0x00000005ff087e24 */ /* 0x000fe2000f8e00ff */
[----:B------:R-:W-:Y:S01]  /*27370*/  MOV R9, UR4 ;  /* 0x0000000400097c02 */ /* 0x000fe20008000f00 */
[----:B0-----:R-:W-:Y:S06]  /*27380*/  @P3 BRA `(.L_x_6420) ;  /* 0x0000000000143947 */ /* 0x001fec0003800000 */
[----:B------:R-:W-:Y:S05]  /*27390*/  @!P1 BRA `(.L_x_6420) ;  /* 0x0000000000109947 */ /* 0x000fea0003800000 */
[----:B------:R-:W2:Y:S04]  /*273a0*/  LDG.E R12, desc[UR60][R2.64] ;  /* 0x0000003c020c7981 */ /* 0x000ea8000c1e1900 */
[----:B------:R-:W2:Y:S02]  /*273b0*/  LDG.E R2, desc[UR60][R2.64+0x4] ;  /* 0x0000043c02027981 */ /* 0x000ea4000c1e1900 */
[----:B--2--5:R-:W-:-:S05]  /*273c0*/  IMAD.IADD R13, R2, 0x1, -R12 ;  /* 0x00000001020d7824 */ /* 0x024fca00078e0a0c */
[----:B------:R0:W-:Y:S02]  /*273d0*/  STL [R1+0x40], R13 ;  /* 0x0000400d01007387 */ /* 0x0001e40000100800 */
.L_x_6420:
        /* <DEDUP_REMOVED lines=8> */
[----:B-1----:R-:W-:-:S04]  /*27460*/  IADD3 R2, P1, R15, UR4, RZ ;  /* 0x000000040f027c10 */ /* 0x002fc8000ff3e0ff */
[----:B------:R-:W-:-:S05]  /*27470*/  IADD3.X R3, R14, UR5, RZ, P1, !PT ;  /* 0x000000050e037c10 */ /* 0x000fca0008ffe4ff */
[----:B------:R1:W5:Y:S01]  /*27480*/  LDG.E R9, desc[UR60][R2.64] ;  /* 0x0000003c02097981 */ /* 0x000362000c1e1900 */
[----:B------:R-:W-:Y:S05]  /*27490*/  BRA `(.L_x_6422) ;  /* 0x0000000000107947 */ /* 0x000fea0003800000 */
.L_x_6421:
[----:B------:R-:W-:Y:S05]  /*274a0*/  @!P2 BRA `(.L_x_6422) ;  /* 0x00000000000ca947 */ /* 0x000fea0003800000 */
[----:B------:R-:W2:Y:S04]  /*274b0*/  LDG.E R9, desc[UR60][R6.64] ;  /* 0x0000003c06097981 */ /* 0x000ea8000c1e1900 */
[----:B------:R-:W2:Y:S02]  /*274c0*/  LDG.E R6, desc[UR60][R6.64+0x4] ;  /* 0x0000043c06067981 */ /* 0x000ea4000c1e1900 */
[----:B--2---:R-:W-:-:S07]  /*274d0*/  IMAD.IADD R9, R6, 0x1, -R9 ;  /* 0x0000000106097824 */ /* 0x004fce00078e0a09 */
.L_x_6422:
[----:B-1----:R-:W2:Y:S01]  /*274e0*/  @P0 LDG.E R2, desc[UR60][R4.64] ;  /* 0x0000003c04020981 */ /* 0x002ea2000c1e1900 */
[----:B------:R-:W1:Y:S03]  /*274f0*/  LDC R3, c[0x0][0x448] ;  /* 0x00011200ff037b82 */ /* 0x000e660000000800 */
[----:B------:R-:W2:Y:S01]  /*27500*/  @P0 LDG.E R4, desc[UR60][R4.64+0x4] ;  /* 0x0000043c04040981 */ /* 0x000ea2000c1e1900 */
[----:B-----5:R-:W-:Y:S01]  /*27510*/  IMAD.IADD R0, R9, 0x1, -R0 ;  /* 0x0000000109007824 */ /* 0x020fe200078e0a00 */
[----:B------:R-:W-:Y:S01]  /*27520*/  BSSY B0, `(.L_x_6423) ;  /* 0x0000176000007945 */ /* 0x000fe20003800000 */
[----:B------:R-:W-:Y:S02]  /*27530*/  PLOP3.LUT P5, PT, PT, PT, PT, 0x80, 0x0 ;  /* 0x000000000000781c */ /* 0x000fe40003faf070 */
[----:B-1----:R-:W-:-:S13]  /*27540*/  ISETP.NE.AND P1, PT, R3, 0x1, PT ;  /* 0x000000010300780c */ /* 0x002fda0003f25270 */
[----:B------:R-:W1:Y:S01]  /*27550*/  @P1 LDC R3, c[0x0][0x44c] ;  /* 0x00011300ff031b82 */ /* 0x000e620000000800 */
[----:B--2---:R-:W-:Y:S01]  /*27560*/  @P0 IADD3 R8, -R2, R4, RZ ;  /* 0x0000000402080210 */ /* 0x004fe20007ffe1ff */
[----:B------:R-:W-:-:S06]  /*27570*/  IMAD.SHL.U32 R2, R17, 0x80, RZ ;  /* 0x0000008011027824 */ /* 0x000fcc00078e00ff */
[----:B------:R-:W2:Y:S01]  /*27580*/  @P1 LDC R4, c[0x0][0x450] ;  /* 0x00011400ff041b82 */ /* 0x000ea20000000800 */
[----:B------:R-:W-:-:S04]  /*27590*/  VIADD R2, R2, 0x7f ;  /* 0x0000007f02027836 */ /* 0x000fc80000000000 */
[----:B-1----:R-:W-:Y:S01]  /*275a0*/  @P1 IMAD.HI.U32 R3, R2, R3, RZ ;  /* 0x0000000302031227 */ /* 0x002fe200078e00ff */
[----:B------:R-:W-:-:S03]  /*275b0*/  MOV R5, R2 ;  /* 0x0000000200057202 */ /* 0x000fc60000000f00 */
[----:B------:R-:W-:Y:S01]  /*275c0*/  IMAD.MOV.U32 R2, RZ, RZ, RZ ;  /* 0x000000ffff027224 */ /* 0x000fe200078e00ff */
[----:B--2---:R-:W-:Y:S01]  /*275d0*/  @P1 SHF.R.U32.HI R5, RZ, R4, R3 ;  /* 0x00000004ff051219 */ /* 0x004fe20000011603 */
[----:B------:R-:W-:-:S04]  /*275e0*/  IMAD.IADD R4, R0, 0x1, R8 ;  /* 0x0000000100047824 */ /* 0x000fc800078e0208 */
[C---:B------:R-:W-:Y:S01]  /*275f0*/  VIADD R3, R4.reuse, 0x6f ;  /* 0x0000006f04037836 */ /* 0x040fe20000000000 */
[----:B------:R-:W-:-:S03]  /*27600*/  IADD3 R21, R4, 0x70, -R13 ;  /* 0x0000007004157810 */ /* 0x000fc60007ffe80d */
[----:B------:R-:W-:Y:S01]  /*27610*/  IMAD.HI R6, R3, -0x6db6db6d, R2 ;  /* 0x9249249303067827 */ /* 0x000fe200078e0202 */
[----:B------:R-:W-:-:S04]  /*27620*/  IADD3 R3, R21, R5, RZ ;  /* 0x0000000515037210 */ /* 0x000fc80007ffe0ff */
[----:B------:R-:W-:Y:S01]  /*27630*/  SHF.R.U32.HI R20, RZ, 0x1f, R6 ;  /* 0x0000001fff147819 */ /* 0x000fe20000011606 */
[----:B------:R-:W-:-:S03]  /*27640*/  IMAD.HI R2, R3, -0x6db6db6d, R2 ;  /* 0x9249249303027827 */ /* 0x000fc600078e0202 */
        /* <DEDUP_REMOVED lines=8> */
[----:B------:R-:W-:Y:S02]  /*276d0*/  ISETP.GT.AND P1, PT, R2, R0, PT ;  /* 0x000000000200720c */ /* 0x000fe40003f24270 */
[----:B------:R-:W-:-:S05]  /*276e0*/  SHF.R.U32.HI R4, RZ, 0x4, R0 ;  /* 0x00000004ff047819 */ /* 0x000fca0000011600 */
[----:B------:R-:W-:-:S04]  /*276f0*/  IMAD.WIDE.U32 R4, R4, 0x24924925, RZ ;  /* 0x2492492504047825 */ /* 0x000fc800078e00ff */
[----:B------:R-:W-:Y:S02]  /*27700*/  IMAD.MOV.U32 R9, RZ, RZ, R5 ;  /* 0x000000ffff097224 */ /* 0x000fe400078e0005 */
[----:B------:R-:W-:Y:S01]  /*27710*/  @P1 VIADD R3, R2, 0x6f ;  /* 0x0000006f02031836 */ /* 0x000fe20000000000 */
[----:B------:R-:W-:Y:S01]  /*27720*/  @P1 MOV R2, RZ ;  /* 0x000000ff00021202 */ /* 0x000fe20000000f00 */
[----:B------:R-:W-:-:S04]  /*27730*/  IMAD.MOV.U32 R7, RZ, RZ, R9 ;  /* 0x000000ffff077224 */ /* 0x000fc800078e0009 */
[----:B------:R-:W-:-:S05]  /*27740*/  @P1 IMAD.HI R2, R3, -0x6db6db6d, R2 ;  /* 0x9249249303021827 */ /* 0x000fca00078e0202 */
        /* <DEDUP_REMOVED lines=11> */
.L_x_6612:
[----:B--2---:R-:W-:Y:S02]  /*27800*/  ISETP.NE.AND P0, PT, R14, RZ, PT ;  /* 0x000000ff0e00720c */ /* 0x004fe40003f05270 */
[----:B------:R-:W-:-:S11]  /*27810*/  PLOP3.LUT P2, PT, PT, PT, PT, 0x8, 0x0 ;  /* 0x000000000000781c */ /* 0x000fd60003f4e170 */
[----:B------:R-:W-:Y:S05]  /*27820*/  @P0 BRA `(.L_x_6426) ;  /* 0x00000000000c0947 */ /* 0x000fea0003800000 */
[----:B------:R-:W-:-:S03]  /*27830*/  UMOV UR4, 0xffffffff ;  /* 0xffffffff00047882 */ /* 0x000fc60000000000 */
[----:B------:R-:W-:Y:S05]  /*27840*/  BRA.DIV UR4, `(.L_x_6427) ;  /* 0x0000007a04547947 */ /* 0x000fea000b800000 */
[----:B------:R-:W-:-:S13]  /*27850*/  ELECT P2, URZ, PT ;  /* 0x00000000003f782f */ /* 0x000fda0003840000 */
.L_x_6426:
        /* <DEDUP_REMOVED lines=10> */
.L_x_6615:
[----:B------:R-:W-:Y:S05]  /*27900*/  BSYNC B1 ;  /* 0x0000000000017941 */ /* 0x000fea0003800000 */
.L_x_6428:
        /* <DEDUP_REMOVED lines=13> */
.L_x_6616:
[----:B------:R-:W-:Y:S05]  /*279e0*/  BSYNC B2 ;  /* 0x0000000000027941 */ /* 0x000fea0003800000 */
.L_x_6432:
        /* <DEDUP_REMOVED lines=8> */
.L_x_6435:
[----:B------:R-:W-:Y:S05]  /*27a70*/  BSYNC B2 ;  /* 0x0000000000027941 */ /* 0x000fea0003800000 */
.L_x_6434:
        /* <DEDUP_REMOVED lines=11> */
[----:B---3--:R-:W-:Y:S01]  /*27b30*/  IMAD R6, R2, 0xa800, R5 ;  /* 0x0000a80002067824 */ /* 0x008fe200078e0205 */
[----:B------:R-:W-:-:S03]  /*27b40*/  IADD3 R2, R4, 0x36890, RZ ;  /* 0x0003689004027810 */ /* 0x000fc60007ffe0ff */
[----:B------:R-:W-:-:S07]  /*27b50*/  VIADD R5, R6, 0x21400 ;  /* 0x0002140006057836 */ /* 0x000fce0000000000 */
.L_x_6436:
        /* <DEDUP_REMOVED lines=16> */
.L_x_6437:
        /* <DEDUP_REMOVED lines=16> */
.L_x_6438:
        /* <DEDUP_REMOVED lines=13> */
.L_x_6617:
[----:B------:R-:W-:Y:S05]  /*27e30*/  BSYNC B2 ;  /* 0x0000000000027941 */ /* 0x000fea0003800000 */
.L_x_6439:
        /* <DEDUP_REMOVED lines=10> */
.L_x_6442:
[----:B------:R-:W-:Y:S05]  /*27ee0*/  BSYNC B2 ;  /* 0x0000000000027941 */ /* 0x000fea0003800000 */
.L_x_6441:
        /* <DEDUP_REMOVED lines=8> */
.L_x_6443:
        /* <DEDUP_REMOVED lines=15> */
.L_x_6444:
        /* <DEDUP_REMOVED lines=15> */
.L_x_6445:
        /* <DEDUP_REMOVED lines=10> */
.L_x_6431:
[----:B------:R-:W-:Y:S05]  /*281f0*/  BSYNC B1 ;  /* 0x0000000000017941 */ /* 0x000fea0003800000 */
.L_x_6430:
[----:B-1----:R-:W2:Y:S04]  /*28200*/  LDL.LU R2, [R1+0x20] ;  /* 0x0000200001027983 */ /* 0x002ea80000300800 */
        /* <DEDUP_REMOVED lines=12> */
.L_x_6462:
        /* <DEDUP_REMOVED lines=14> */
.L_x_6618:
[----:B------:R-:W-:Y:S05]  /*283b0*/  BSYNC B2 ;  /* 0x0000000000027941 */ /* 0x000fea0003800000 */
.L_x_6448:
        /* <DEDUP_REMOVED lines=8> */
.L_x_6451:
[----:B------:R-:W-:Y:S05]  /*28440*/  BSYNC B2 ;  /* 0x0000000000027941 */ /* 0x000fea0003800000 */
.L_x_6450:
        /* <DEDUP_REMOVED lines=13> */
.L_x_6452:
        /* <DEDUP_REMOVED lines=16> */
.L_x_6453:
        /* <DEDUP_REMOVED lines=16> */
.L_x_6454:
        /* <DEDUP_REMOVED lines=13> */
.L_x_6619:
[----:B------:R-:W-:Y:S05]  /*287f0*/  BSYNC B2 ;  /* 0x0000000000027941 */ /* 0x000fea0003800000 */
.L_x_6455:
        /* <DEDUP_REMOVED lines=10> */
.L_x_6458:
[----:B------:R-:W-:Y:S05]  /*288a0*/  BSYNC B2 ;  /* 0x0000000000027941 */ /* 0x000fea0003800000 */
.L_x_6457:
        /* <DEDUP_REMOVED lines=8> */
.L_x_6459:
        /* <DEDUP_REMOVED lines=15> */
.L_x_6460:
        /* <DEDUP_REMOVED lines=15> */
.L_x_6461:
        /* <DEDUP_REMOVED lines=10> */
.L_x_6447:
[----:B------:R-:W-:Y:S05]  /*28bb0*/  BSYNC B1 ;  /* 0x0000000000017941 */ /* 0x000fea0003800000 */
.L_x_6446:
[----:B------:R-:W2:Y:S04]  /*28bc0*/  LDL.LU R2, [R1+0x20] ;  /* 0x0000200001027983 */ /* 0x000ea80000300800 */
[----:B-1----:R-:W3:Y:S01]  /*28bd0*/  LDL.LU R5, [R1+0x24] ;  /* 0x0000240001057983 */ /* 0x002ee20000300800 */
[----:B--2---:R-:W-:-:S05]  /*28be0*/  VIADD R2, R2, 0x1 ;  /* 0x0000000102027836 */ /* 0x004fca0000000000 */
[----:B------:R-:W-:-:S04]  /*28bf0*/  ISETP.NE.AND P0, PT, R2, 0x2, PT ;  /* 0x000000020200780c */ /* 0x000fc80003f05270 */
[----:B------:R-:W-:Y:S02]  /*28c00*/  SEL R3, RZ, 0x1, P0 ;  /* 0x00000001ff037807 */ /* 0x000fe40000000000 */
[----:B------:R-:W-:Y:S02]  /*28c10*/  SEL R2, R2, RZ, P0 ;  /* 0x000000ff02027207 */ /* 0x000fe40000000000 */
[----:B---3--:R-:W-:Y:S02]  /*28c20*/  LOP3.LUT R5, R5, R3, RZ, 0x3c, !PT ;  /* 0x0000000305057212 */ /* 0x008fe400078e3cff */
[C---:B------:R-:W-:Y:S02]  /*28c30*/  ISETP.GT.AND P0, PT, R7.reuse, R9, PT ;  /* 0x000000090700720c */ /* 0x040fe40003f04270 */
[----:B------:R-:W-:Y:S01]  /*28c40*/  IADD3 R7, R7, -0x1, RZ ;  /* 0xffffffff07077810 */ /* 0x000fe20007ffe0ff */
[----:B------:R2:W-:Y:S04]  /*28c50*/  STL [R1+0x24], R5 ;  /* 0x0000240501007387 */ /* 0x0005e80000100800 */
[----:B------:R2:W-:Y:S06]  /*28c60*/  STL [R1+0x20], R2 ;  /* 0x0000200201007387 */ /* 0x0005ec0000100800 */
[----:B------:R-:W-:Y:S05]  /*28c70*/  @P0 BRA `(.L_x_6462) ;  /* 0xfffffff400940947 */ /* 0x000fea000383ffff */
.L_x_6424:
[----:B------:R-:W-:Y:S05]  /*28c80*/  BSYNC B0 ;  /* 0x0000000000007941 */ /* 0x000fea0003800000 */
.L_x_6423:
        /* <DEDUP_REMOVED lines=9> */
[----:B-1----:R-:W-:Y:S01]  /*28d20*/  @P0 SHF.R.U32.HI R0, RZ, R3, R2 ;  /* 0x00000003ff000219 */ /* 0x002fe20000011602 */
[----:B------:R-:W-:-:S04]  /*28d30*/  IMAD.MOV.U32 R2, RZ, RZ, RZ ;  /* 0x000000ffff027224 */ /* 0x000fc800078e00ff */
[----:B------:R-:W-:-:S04]  /*28d40*/  IMAD.IADD R3, R21, 0x1, R0 ;  /* 0x0000000115037824 */ /* 0x000fc800078e0200 */
[----:B------:R-:W-:-:S05]  /*28d50*/  IMAD.HI R2, R3, -0x6db6db6d, R2 ;  /* 0x9249249303027827 */ /* 0x000fca00078e0202 */
        /* <DEDUP_REMOVED lines=23> */
.L_x_6464:
        /* <DEDUP_REMOVED lines=11> */
[----:B------:R-:W1:Y:S01]  /*28f80*/  LDC.64 R2, c[0x4][R2] ;  /* 0x0100000002027b82 */ /* 0x000e620000000a00 */
[----:B------:R-:W-:Y:S01]  /*28f90*/  IMAD.U32 R6, RZ, RZ, UR8 ;  /* 0x00000008ff067e24 */ /* 0x000fe2000f8e00ff */
[----:B------:R-:W-:Y:S01]  /*28fa0*/  MOV R10, UR4 ;  /* 0x00000004000a7c02 */ /* 0x000fe20008000f00 */
[----:B------:R-:W-:Y:S01]  /*28fb0*/  IMAD.U32 R7, RZ, RZ, UR9 ;  /* 0x00000009ff077e24 */ /* 0x000fe2000f8e00ff */
[----:B0-----:R-:W-:Y:S01]  /*28fc0*/  MOV R13, RZ ;  /* 0x000000ff000d7202 */ /* 0x001fe20000000f00 */
[----:B------:R-:W-:-:S02]  /*28fd0*/  IMAD.U32 R11, RZ, RZ, UR5 ;  /* 0x00000005ff0b7e24 */ /* 0x000fc4000f8e00ff */
[----:B------:R-:W-:Y:S02]  /*28fe0*/  IMAD.MOV.U32 R8, RZ, RZ, 0x70 ;  /* 0x00000070ff087424 */ /* 0x000fe400078e00ff */
[----:B------:R-:W-:-:S07]  /*28ff0*/  IMAD.MOV.U32 R12, RZ, RZ, 0x1 ;  /* 0x00000001ff0c7424 */ /* 0x000fce00078e00ff */
[----:B------:R-:W-:-:S07]  /*29000*/  LEPC R20, `(.L_x_6467) ;  /* 0x000000001014794e */ /* 0x000fce0000000000 */
[----:B-1----:R-:W-:Y:S05]  /*29010*/  CALL.ABS.NOINC R2 ;  /* 0x0000000002007343 */ /* 0x002fea0003c00000 */
.L_x_6467:
[----:B------:R-:W-:Y:S05]  /*29020*/  BSYNC B6 ;  /* 0x0000000000067941 */ /* 0x000fea0003800000 */
.L_x_6466:
        /* <DEDUP_REMOVED lines=18> */
[----:B01----:R-:W-:-:S07]  /*29150*/  IMAD.MOV.U32 R13, RZ, RZ, RZ ;  /* 0x000000ffff0d7224 */ /* 0x003fce00078e00ff */
[----:B------:R-:W-:-:S07]  /*29160*/  LEPC R20, `(.L_x_6470) ;  /* 0x000000001014794e */ /* 0x000fce0000000000 */
[----:B--2---:R-:W-:Y:S05]  /*29170*/  CALL.ABS.NOINC R2 ;  /* 0x0000000002007343 */ /* 0x004fea0003c00000 */
.L_x_6470:
        /* <DEDUP_REMOVED lines=16> */
.L_x_6469:
[----:B------:R-:W-:Y:S05]  /*29280*/  BSYNC B6 ;  /* 0x0000000000067941 */ /* 0x000fea0003800000 */
.L_x_6468:
[----:B------:R-:W2:Y:S01]  /*29290*/  LDL.LU R2, [R1] ;  /* 0x0000000001027983 */ /* 0x000ea20000300800 */
[----:B------:R-:W-:-:S03]  /*292a0*/  ULDC.64 UR4, c[0x0][0x9f8] ;  /* 0x00027e0000047ab9 */ /* 0x000fc60000000a00 */
[----:B------:R-:W3:Y:S04]  /*292b0*/  LDL.LU R4, [R1+0x10] ;  /* 0x0000100001047983 */ /* 0x000ee80000300800 */
[----:B------:R-:W4:Y:S01]  /*292c0*/  LDL R7, [R1+0x14] ;  /* 0x0000140001077983 */ /* 0x000f220000100800 */
[----:B------:R-:W-:-:S03]  /*292d0*/  ISETP.NE.U32.AND P0, PT, RZ, UR4, PT ;  /* 0x00000004ff007c0c */ /* 0x000fc6000bf05070 */
[----:B------:R-:W5:Y:S01]  /*292e0*/  LDL R0, [R1+0x38] ;  /* 0x0000380001007983 */ /* 0x000f620000100800 */
[----:B------:R-:W-:-:S13]  /*292f0*/  ISETP.NE.AND.EX P0, PT, RZ, UR5, PT, P0 ;  /* 0x00000005ff007c0c */ /* 0x000fda000bf05300 */
[----:B--2---:R-:W-:-:S04]  /*29300*/  @P0 IADD3 R2, P1, R2, UR4, RZ ;  /* 0x0000000402020c10 */ /* 0x004fc8000ff3e0ff */
[----:B---3--:R-:W-:Y:S01]  /*29310*/  @P0 IADD3.X R3, R4, UR5, RZ, P1, !PT ;  /* 0x0000000504030c10 */ /* 0x008fe20008ffe4ff */
[----:B------:R-:W-:-:S04]  /*29320*/  ULDC.64 UR4, c[0x0][0xa08] ;  /* 0x0002820000047ab9 */ /* 0x000fc80000000a00 */
[----:B----4-:R1:W2:Y:S02]  /*29330*/  @P0 LDG.E R7, desc[UR60][R2.64] ;  /* 0x0000003c02070981 */ /* 0x0102a4000c1e1900 */
[----:B-1----:R-:W1:Y:S01]  /*29340*/  LDC.64 R2, c[0x0][0x418] ;  /* 0x00010600ff027b82 */ /* 0x002e620000000a00 */
[----:B-----5:R-:W-:Y:S02]  /*29350*/  IADD3 R4, R0, -0x1, RZ ;  /* 0xffffffff00047810 */ /* 0x020fe40007ffe0ff */
        /* <DEDUP_REMOVED lines=12> */
.L_x_6622:
        /* <DEDUP_REMOVED lines=12> */
.L_x_6625:
[----:B------:R-:W-:Y:S05]  /*294e0*/  @!P6 BRA `(.L_x_6472) ;  /* 0x000000040038e947 */ /* 0x000fea0003800000 */
[----:B------:R-:W-:-:S04]  /*294f0*/  ISETP.NE.U32.AND P0, PT, R2, RZ, PT ;  /* 0x000000ff0200720c */ /* 0x000fc80003f05070 */
[----:B------:R-:W-:-:S13]  /*29500*/  ISETP.NE.AND.EX P0, PT, R3, RZ, PT, P0 ;  /* 0x000000ff0300720c */ /* 0x000fda0003f05300 */
[----:B------:R-:W-:Y:S05]  /*29510*/  @!P0 BRA `(.L_x_6474) ;  /* 0x0000000000548947 */ /* 0x000fea0003800000 */
[----:B------:R-:W2:Y:S01]  /*29520*/  LDC R6, c[0x0][0x43c] ;  /* 0x00010f00ff067b82 */ /* 0x000ea20000000800 */
[----:B------:R-:W-:Y:S01]  /*29530*/  IMAD.MOV.U32 R9, RZ, RZ, R4 ;  /* 0x000000ffff097224 */ /* 0x000fe200078e0004 */
[----:B------:R-:W-:-:S03]  /*29540*/  ULDC.64 UR4, c[0x0][0x428] ;  /* 0x00010a0000047ab9 */ /* 0x000fc60000000a00 */
[----:B-1----:R-:W-:Y:S01]  /*29550*/  IMAD.MOV.U32 R0, RZ, RZ, R9 ;  /* 0x000000ffff007224 */ /* 0x002fe200078e0009 */
[----:B--2---:R-:W-:-:S13]  /*29560*/  ISETP.NE.AND P0, PT, R6, 0x1, PT ;  /* 0x000000010600780c */ /* 0x004fda0003f05270 */
[----:B------:R-:W1:Y:S02]  /*29570*/  @P0 LDC.64 R4, c[0x0][0x440] ;  /* 0x00011000ff040b82 */ /* 0x000e640000000a00 */
[----:B-1----:R-:W-:-:S05]  /*29580*/  @P0 IMAD.HI.U32 R4, R9, R4, RZ ;  /* 0x0000000409040227 */ /* 0x002fca00078e00ff */
        /* <DEDUP_REMOVED lines=12> */
[----:B------:R-:W3:Y:S04]  /*29650*/  LDG.E R0, desc[UR60][R2.64] ;  /* 0x0000003c02007981 */ /* 0x000ee8000c1e1900 */
[----:B---3--:R2:W-:Y:S02]  /*29660*/  STL [R1], R0 ;  /* 0x0000000001007387 */ /* 0x0085e40000100800 */
.L_x_6474:
[----:B------:R-:W3:Y:S04]  /*29670*/  LDL R7, [R1+0x4] ;  /* 0x0000040001077983 */ /* 0x000ee80000100800 */
[----:B-12---:R-:W3:Y:S04]  /*29680*/  LDL R0, [R1+0xc] ;  /* 0x00000c0001007983 */ /* 0x006ee80000100800 */
[----:B------:R-:W2:Y:S01]  /*29690*/  LDL R2, [R1+0x18] ;  /* 0x0000180001027983 */ /* 0x000ea20000100800 */
[----:B---3--:R-:W-:Y:S01]  /*296a0*/  IMAD R0, R0, 0x8, R7 ;  /* 0x0000000800007824 */ /* 0x008fe200078e0207 */
[----:B--2---:R-:W-:-:S04]  /*296b0*/  SHF.L.U32 R2, R2, 0x1f, RZ ;  /* 0x0000001f02027819 */ /* 0x004fc800000006ff */
[----:B------:R-:W1:Y:S02]  /*296c0*/  SYNCS.PHASECHK.TRANS64.TRYWAIT P0, [R0+URZ+0x36840], R2 ;  /* 0x03684002000075a7 */ /* 0x000e64000800017f */
[----:B-1----:R-:W-:Y:S05]  /*296d0*/  @!P0 BRA `(.L_x_6475) ;  /* 0x0000005c00908947 */ /* 0x002fea0003800000 */
.L_x_6626:
[----:B------:R2:W5:Y:S01]  /*296e0*/  LDL R3, [R1+0x8] ;  /* 0x0000080001037983 */ /* 0x0005620000100800 */
        /* <DEDUP_REMOVED lines=9> */
.L_x_6476:
        /* <DEDUP_REMOVED lines=37> */
.L_x_6472:
        /* <DEDUP_REMOVED lines=43> */
.L_x_6478:
[----:B------:R-:W-:Y:S05]  /*29c80*/  BSYNC B6 ;  /* 0x0000000000067941 */ /* 0x000fea0003800000 */
.L_x_6477:
        /* <DEDUP_REMOVED lines=11> */
[----:B0-----:R-:W-:Y:S01]  /*29d40*/  IMAD.SHL.U32 R9, R9, 0x8, RZ ;  /* 0x0000000809097824 */ /* 0x001fe200078e00ff */
[----:B------:R-:W-:-:S04]  /*29d50*/  SHF.L.U32 R8, R8, 0x3, RZ ;  /* 0x0000000308087819 */ /* 0x000fc800000006ff */
[----:B------:R-:W-:Y:S02]  /*29d60*/  LOP3.LUT R9, R9, 0x38, RZ, 0xc0, !PT ;  /* 0x0000003809097812 */ /* 0x000fe400078ec0ff */
[----:B------:R-:W-:Y:S02]  /*29d70*/  LOP3.LUT R8, R8, 0x38, RZ, 0xc0, !PT ;  /* 0x0000003808087812 */ /* 0x000fe400078ec0ff */
[C---:B------:R-:W-:Y:S02]  /*29d80*/  LOP3.LUT R11, R9.reuse, 0x40, RZ, 0xfc, !PT ;  /* 0x00000040090b7812 */ /* 0x040fe400078efcff */
[----:B------:R-:W-:Y:S02]  /*29d90*/  LOP3.LUT R9, R9, 0x80, RZ, 0xfc, !PT ;  /* 0x0000008009097812 */ /* 0x000fe400078efcff */
[----:B-1----:R-:W-:-:S04]  /*29da0*/  LOP3.LUT R10, R10, 0x7f, RZ, 0xc0, !PT ;  /* 0x0000007f0a0a7812 */ /* 0x002fc800078ec0ff */
[----:B------:R-:W-:Y:S01]  /*29db0*/  SHF.R.U32.HI R10, RZ, 0x3, R10 ;  /* 0x00000003ff0a7819 */ /* 0x000fe2000001160a */
[----:B---3--:R-:W-:Y:S02]  /*29dc0*/  IMAD.MOV.U32 R3, RZ, RZ, R6 ;  /* 0x000000ffff037224 */ /* 0x008fe400078e0006 */
[----:B------:R-:W0:Y:S01]  /*29dd0*/  @P0 LDC R6, c[0x0][0x450] ;  /* 0x00011400ff060b82 */ /* 0x000e220000000800 */
[----:B--2---:R-:W-:Y:S02]  /*29de0*/  IMAD R0, R0, UR4, RZ ;  /* 0x0000000400007c24 */ /* 0x004fe4000f8e02ff */
[----:B------:R-:W-:-:S04]  /*29df0*/  IMAD.WIDE.U32 R2, R18, UR4, R2 ;  /* 0x0000000412027c25 */ /* 0x000fc8000f8e0002 */
[----:B------:R-:W-:Y:S01]  /*29e00*/  IMAD R0, R18, UR5, R0 ;  /* 0x0000000512007c24 */ /* 0x000fe2000f8e0200 */
[----:B------:R-:W-:-:S04]  /*29e10*/  ULDC.64 UR4, c[0x0][0x2e0] ;  /* 0x0000b80000047ab9 */ /* 0x000fc80000000a00 */
[----:B------:R-:W-:Y:S01]  /*29e20*/  IADD3 R3, R3, R0, RZ ;  /* 0x0000000003037210 */ /* 0x000fe20007ffe0ff */
[----:B----4-:R-:W-:Y:S02]  /*29e30*/  IMAD R0, R4, UR4, RZ ;  /* 0x0000000404007c24 */ /* 0x010fe4000f8e02ff */
[----:B------:R-:W1:Y:S02]  /*29e40*/  S2R R4, SR_TID.X ;  /* 0x0000000000047919 */ /* 0x000e640000002100 */
[C---:B-----5:R-:W-:Y:S02]  /*29e50*/  IMAD R0, R5.reuse, UR5, R0 ;  /* 0x0000000505007c24 */ /* 0x060fe4000f8e0200 */
[----:B------:R-:W-:Y:S01]  /*29e60*/  IMAD.WIDE.U32 R2, R5, UR4, R2 ;  /* 0x0000000405027c25 */ /* 0x000fe2000f8e0002 */
[----:B------:R-:W-:-:S03]  /*29e70*/  ULDC.64 UR4, c[0x0][0x2d0] ;  /* 0x0000b40000047ab9 */ /* 0x000fc60000000a00 */
[----:B------:R-:W-:Y:S01]  /*29e80*/  IMAD.IADD R3, R3, 0x1, R0 ;  /* 0x0000000103037824 */ /* 0x000fe200078e0200 */
[----:B-1----:R-:W-:-:S04]  /*29e90*/  LOP3.LUT R4, R4, 0x7f, RZ, 0xc0, !PT ;  /* 0x0000007f04047812 */ /* 0x002fc800078ec0ff */
[----:B------:R-:W-:Y:S02]  /*29ea0*/  SHF.R.U32.HI R5, RZ, 0x3, R4 ;  /* 0x00000003ff057819 */ /* 0x000fe40000011604 */
[----:B------:R-:W1:Y:S02]  /*29eb0*/  S2R R4, SR_TID.X ;  /* 0x0000000000047919 */ /* 0x000e640000002100 */
[----:B-1----:R-:W-:-:S05]  /*29ec0*/  IMAD.SHL.U32 R4, R4, 0x10, RZ ;  /* 0x0000001004047824 */ /* 0x002fca00078e00ff */
[----:B------:R-:W-:Y:S02]  /*29ed0*/  LOP3.LUT R4, R5, 0x70, R4, 0xf8, !PT ;  /* 0x0000007005047812 */ /* 0x000fe400078ef804 */
[----:B------:R-:W1:Y:S03]  /*29ee0*/  @P0 LDC R5, c[0x0][0x44c] ;  /* 0x00011300ff050b82 */ /* 0x000e660000000800 */
[----:B------:R-:W-:-:S05]  /*29ef0*/  IMAD R4, R17, 0x80, R4 ;  /* 0x0000008011047824 */ /* 0x000fca00078e0204 */
[----:B------:R-:W-:Y:S01]  /*29f00*/  MOV R0, R4 ;  /* 0x0000000400007202 */ /* 0x000fe20000000f00 */
        /* <DEDUP_REMOVED lines=26> */
[----:B------:R-:W-:-:S03]  /*2a0b0*/  IMAD R17, R17, 0x80, R10 ;  /* 0x0000008011117824 */ /* 0x000fc600078e020a */
[----:B------:R-:W-:Y:S04]  /*2a0c0*/  SHFL.IDX PT, R4, R2, RZ, 0x181f ;  /* 0x00181fff02047589 */ /* 0x000fe800000e0000 */
[----:B------:R-:W-:Y:S01]  /*2a0d0*/  SHFL.IDX PT, R6, R2, 0x1, 0x181f ;  /* 0x00381f0002067f89 */ /* 0x000fe200000e0000 */
[----:B--2---:R-:W-:-:S03]  /*2a0e0*/  IMAD R0, R5, R7, RZ ;  /* 0x0000000705007224 */ /* 0x004fc600078e02ff */
[----:B------:R-:W0:Y:S02]  /*2a0f0*/  SHFL.IDX PT, R5, R3, RZ, 0x181f ;  /* 0x00181fff03057589 */ /* 0x000e2400000e0000 */
[----:B------:R-:W-:-:S13]  /*2a100*/  ISETP.GE.AND P2, PT, R17, R0, PT ;  /* 0x000000001100720c */ /* 0x000fda0003f46270 */
[----:B0-----:R-:W-:-:S05]  /*2a110*/  @!P2 LEA R5, P4, R8, R5, 0x1 ;  /* 0x000000050805a211 */ /* 0x001fca00078808ff */
[----:B------:R-:W-:-:S05]  /*2a120*/  @!P2 IMAD.X R4, RZ, RZ, R4, P4 ;  /* 0x000000ffff04a224 */ /* 0x000fca00020e0604 */
[----:B------:R-:W-:-:S04]  /*2a130*/  @!P2 LOP3.LUT R5, R5, R4, RZ, 0x3c, !PT ;  /* 0x000000040505a212 */ /* 0x000fc800078e3cff */
[----:B------:R-:W-:-:S04]  /*2a140*/  @!P2 LOP3.LUT R4, R5, R4, RZ, 0x3c, !PT ;  /* 0x000000040504a212 */ /* 0x000fc800078e3cff */
[----:B------:R-:W-:-:S05]  /*2a150*/  @!P2 LOP3.LUT R5, R5, R4, RZ, 0x3c, !PT ;  /* 0x000000040505a212 */ /* 0x000fca00078e3cff */
[----:B---3--:R-:W-:Y:S04]  /*2a160*/  @!P2 LDGSTS.E.BYPASS.LTC128B.128 [R9+0x15400], desc[UR60][R4.64], !P3 ;  /* 0x154000000409afae */ /* 0x008fe8000d901d7c */
[----:B------:R-:W-:Y:S04]  /*2a170*/  @!P2 LDGSTS.E.BYPASS.LTC128B.128 [R9+0x19400], desc[UR60][R4.64+0x80], !P0 ;  /* 0x194000800409afae */ /* 0x000fe8000c101d7c */
[----:B------:R0:W-:Y:S02]  /*2a180*/  @!P2 LDGSTS.E.BYPASS.LTC128B.128 [R9+0x1d400], desc[UR60][R4.64+0x100], !P1 ;  /* 0x1d4001000409afae */ /* 0x0001e4000c901d7c */
[----:B0-----:R-:W-:-:S04]  /*2a190*/  IADD3 R4, R17, 0x10, RZ ;  /* 0x0000001011047810 */ /* 0x001fc80007ffe0ff */
[----:B------:R-:W-:Y:S02]  /*2a1a0*/  ISETP.GE.AND P2, PT, R4, R0, PT ;  /* 0x000000000400720c */ /* 0x000fe40003f46270 */
[----:B------:R-:W0:Y:S11]  /*2a1b0*/  SHFL.IDX PT, R4, R3, 0x1, 0x181f ;  /* 0x00381f0003047f89 */ /* 0x000e3600000e0000 */
        /* <DEDUP_REMOVED lines=8> */
[----:B------:R0:W-:Y:S02]  /*2a240*/  @!P2 LDGSTS.E.BYPASS.LTC128B.128 [R9+0x1dc00], desc[UR60][R4.64+0x100], !P1 ;  /* 0x1dc001000409afae */ /* 0x0001e4000c901d7c */
[----:B0-----:R-:W-:-:S05]  /*2a250*/  VIADD R4, R17, 0x20 ;  /* 0x0000002011047836 */ /* 0x001fca0000000000 */
        /* <DEDUP_REMOVED lines=49> */
[----:B------:R-:W0:Y:S04]  /*2a570*/  SHFL.IDX PT, R4, R3, 0x6, 0x181f ;  /* 0x00d81f0003047f89 */ /* 0x000e2800000e0000 */
[----:B------:R-:W1:Y:S07]  /*2a580*/  SHFL.IDX PT, R3, R3, 0x7, 0x181f ;  /* 0x00f81f0003037f89 */ /* 0x000e6e00000e0000 */
[----:B0-----:R-:W-:-:S05]  /*2a590*/  @!P2 LEA R5, P4, R8, R4, 0x1 ;  /* 0x000000040805a211 */ /* 0x001fca00078808ff */
[----:B------:R-:W-:-:S05]  /*2a5a0*/  @!P2 IMAD.X R4, RZ, RZ, R6, P4 ;  /* 0x000000ffff04a224 */ /* 0x000fca00020e0606 */
[----:B------:R-:W-:-:S04]  /*2a5b0*/  @!P2 LOP3.LUT R5, R5, R4, RZ, 0x3c, !PT ;  /* 0x000000040505a212 */ /* 0x000fc800078e3cff */
[----:B------:R-:W-:-:S04]  /*2a5c0*/  @!P2 LOP3.LUT R4, R5, R4, RZ, 0x3c, !PT ;  /* 0x000000040504a212 */ /* 0x000fc800078e3cff */
[----:B------:R-:W-:-:S05]  /*2a5d0*/  @!P2 LOP3.LUT R5, R5, R4, RZ, 0x3c, !PT ;  /* 0x000000040505a212 */ /* 0x000fca00078e3cff */
[----:B------:R-:W-:Y:S04]  /*2a5e0*/  @!P2 LDGSTS.E.BYPASS.LTC128B.128 [R9+0x18400], desc[UR60][R4.64], !P3 ;  /* 0x184000000409afae */ /* 0x000fe8000d901d7c */
[----:B------:R-:W-:Y:S04]  /*2a5f0*/  @!P2 LDGSTS.E.BYPASS.LTC128B.128 [R9+0x1c400], desc[UR60][R4.64+0x80], !P0 ;  /* 0x1c4000800409afae */ /* 0x000fe8000c101d7c */
[----:B------:R0:W-:Y:S04]  /*2a600*/  @!P2 LDGSTS.E.BYPASS.LTC128B.128 [R9+0x20400], desc[UR60][R4.64+0x100], !P1 ;  /* 0x204001000409afae */ /* 0x0001e8000c901d7c */
[----:B01----:R0:W2:Y:S02]  /*2a610*/  SHFL.IDX PT, R4, R2, 0x7, 0x181f ;  /* 0x00f81f0002047f89 */ /* 0x0030a400000e0000 */
.L_x_6643:
[----:B------:R-:W-:Y:S01]  /*2a620*/  IADD3 R17, R17, 0x70, RZ ;  /* 0x0000007011117810 */ /* 0x000fe20007ffe0ff */
[----:B------:R-:W-:Y:S03]  /*2a630*/  BSSY B0, `(.L_x_6480) ;  /* 0x000000c000007945 */ /* 0x000fe60003800000 */
[----:B------:R-:W-:-:S13]  /*2a640*/  ISETP.GE.AND P2, PT, R17, R0, PT ;  /* 0x000000001100720c */ /* 0x000fda0003f46270 */
[----:B------:R-:W-:Y:S05]  /*2a650*/  @P2 BRA `(.L_x_6481) ;  /* 0x0000000000242947 */ /* 0x000fea0003800000 */
[----:B------:R-:W3:Y:S01]  /*2a660*/  LDL R5, [R1+0x30] ;  /* 0x0000300001057983 */ /* 0x000ee20000100800 */
[----:B0-----:R-:W-:-:S05]  /*2a670*/  LEA R2, P2, R8, R3, 0x1 ;  /* 0x0000000308027211 */ /* 0x001fca00078408ff */
[----:B--2---:R-:W-:-:S05]  /*2a680*/  IMAD.X R3, RZ, RZ, R4, P2 ;  /* 0x000000ffff037224 */ /* 0x004fca00010e0604 */
[----:B------:R-:W-:Y:S01]  /*2a690*/  @!PT LDS RZ, [RZ] ;  /* 0x00000000fffff984 */ /* 0x000fe20000000800 */
[----:B------:R-:W-:Y:S01]  /*2a6a0*/  @!PT LDS RZ, [RZ] ;  /* 0x00000000fffff984 */ /* 0x000fe20000000800 */
[----:B------:R-:W-:Y:S01]  /*2a6b0*/  @!PT LDS RZ, [RZ] ;  /* 0x00000000fffff984 */ /* 0x000fe20000000800 */
[----:B---3--:R1:W-:Y:S04]  /*2a6c0*/  LDGSTS.E.BYPASS.LTC128B.128 [R5+0x18c00], desc[UR60][R2.64], !P3 ;  /* 0x18c0000002057fae */ /* 0x0083e8000d901d7c */
[----:B------:R1:W-:Y:S04]  /*2a6d0*/  LDGSTS.E.BYPASS.LTC128B.128 [R5+0x1cc00], desc[UR60][R2.64+0x80], !P0 ;  /* 0x1cc0008002057fae */ /* 0x0003e8000c101d7c */
[----:B------:R1:W-:Y:S02]  /*2a6e0*/  LDGSTS.E.BYPASS.LTC128B.128 [R5+0x20c00], desc[UR60][R2.64+0x100], !P1 ;  /* 0x20c0010002057fae */ /* 0x0003e4000c901d7c */
.L_x_6481:
[----:B------:R-:W-:Y:S05]  /*2a6f0*/  BSYNC B0 ;  /* 0x0000000000007941 */ /* 0x000fea0003800000 */
.L_x_6480:
[----:B------:R3:W5:Y:S01]  /*2a700*/  LDL R8, [R1+0x4] ;  /* 0x0000040001087983 */ /* 0x0007620000100800 */
[----:B------:R-:W-:Y:S01]  /*2a710*/  PLOP3.LUT P0, PT, PT, PT, PT, 0x80, 0x0 ;  /* 0x000000000000781c */ /* 0x000fe20003f0f070 */
[----:B------:R-:W-:-:S12]  /*2a720*/  NOP ;  /* 0x0000000000007918 */ /* 0x000fd80000000000 */
.L_x_6482:
[----:B01----:R-:W4:Y:S01]  /*2a730*/  LDL R2, [R1+0x4] ;  /* 0x0000040001027983 */ /* 0x003f220000100800 */
[----:B------:R-:W-:Y:S02]  /*2a740*/  PLOP3.LUT P1, PT, P1, P0, PT, 0xa2, 0x0 ;  /* 0x000000000000781c */ /* 0x000fe40000f21472 */
[----:B----4-:R-:W-:-:S08]  /*2a750*/  @P0 R2UR P1, UR4, R2 ;  /* 0x00000000020402ca */ /* 0x010fd00000020000 */
[----:B------:R-:W-:-:S05]  /*2a760*/  @P0 PLOP3.LUT P0, PT, P1, PT, PT, 0x80, 0x0 ;  /* 0x000000000000081c */ /* 0x000fca0000f0f070 */
[----:B------:R-:W-:Y:S01]  /*2a770*/  @!P1 SYNCS.ARRIVE.TRANS64.RED.A0T1 RZ, [UR4+0x36800], RZ ;  /* 0x036800ffffff99a7 */ /* 0x000fe20008200404 */
[----:B------:R-:W-:Y:S07]  /*2a780*/  @!P1 ARRIVES.LDGSTSBAR.64.TRANSCNT [UR4+0x36800] ;  /* 0x03680000ff0099b0 */ /* 0x000fee0008000a84 */
[----:B------:R-:W-:Y:S05]  /*2a790*/  @P0 BRA.U.ANY `(.L_x_6482) ;  /* 0xfffffffd00e40947 */ /* 0x000fea000393ffff */
[----:B------:R-:W4:Y:S02]  /*2a7a0*/  LDL.LU R3, [R1+0x50] ;  /* 0x0000500001037983 */ /* 0x000f240000300800 */
[----:B----4-:R-:W-:-:S05]  /*2a7b0*/  VIADD R3, R3, 0x1 ;  /* 0x0000000103037836 */ /* 0x010fca0000000000 */
        /* <DEDUP_REMOVED lines=10> */
.L_x_6644:
[----:B------:R-:W-:Y:S05]  /*2a860*/  BSYNC B0 ;  /* 0x0000000000007941 */ /* 0x000fea0003800000 */
.L_x_6483:
[----:B0-----:R-:W4:Y:S01]  /*2a870*/  LDL R2, [R1+0x38] ;  /* 0x0000380001027983 */ /* 0x001f220000100800 */
[----:B------:R-:W-:Y:S01]  /*2a880*/  BSSY B0, `(.L_x_6485) ;  /* 0x000025b000007945 */ /* 0x000fe20003800000 */
[----:B----4-:R-:W-:-:S13]  /*2a890*/  ISETP.GE.AND P0, PT, R2, 0x2, PT ;  /* 0x000000020200780c */ /* 0x010fda0003f06270 */
[----:B------:R-:W-:Y:S05]  /*2a8a0*/  @!P0 BRA `(.L_x_6486) ;  /* 0x0000002400608947 */ /* 0x000fea0003800000 */
[C---:B------:R-:W-:Y:S01]  /*2a8b0*/  LOP3.LUT R0, R2.reuse, 0x1, RZ, 0xc0, !PT ;  /* 0x0000000102007812 */ /* 0x040fe200078ec0ff */
[----:B------:R-:W-:Y:S01]  /*2a8c0*/  BSSY B2, `(.L_x_6487) ;  /* 0x00000cd000027945 */ /* 0x000fe20003800000 */
[----:B------:R-:W-:Y:S02]  /*2a8d0*/  IADD3 R2, R2, -0x2, RZ ;  /* 0xfffffffe02027810 */ /* 0x000fe40007ffe0ff */
[----:B------:R-:W-:-:S03]  /*2a8e0*/  ISETP.NE.U32.AND P0, PT, R0, 0x1, PT ;  /* 0x000000010000780c */ /* 0x000fc60003f05070 */
[----:B------:R-:W-:-:S10]  /*2a8f0*/  IMAD.MOV.U32 R0, RZ, RZ, R2 ;  /* 0x000000ffff007224 */ /* 0x000fd400078e0002 */
[----:B------:R-:W-:Y:S05]  /*2a900*/  @!P0 BRA `(.L_x_6488) ;  /* 0x0000000c00208947 */ /* 0x000fea0003800000 */
[----:B------:R-:W4:Y:S04]  /*2a910*/  LDL R5, [R1+0x8] ;  /* 0x0000080001057983 */ /* 0x000f280000100800 */
[----:B--2---:R-:W2:Y:S04]  /*2a920*/  LDL R4, [R1+0xc] ;  /* 0x00000c0001047983 */ /* 0x004ea80000100800 */
[----:B------:R-:W3:Y:S01]  /*2a930*/  LDL R3, [R1+0x18] ;  /* 0x0000180001037983 */ /* 0x000ee20000100800 */
[----:B------:R-:W-:Y:S01]  /*2a940*/  BSSY B1, `(.L_x_6489) ;  /* 0x00000c0000017945 */ /* 0x000fe20003800000 */
[----:B----4-:R-:W-:Y:S01]  /*2a950*/  LOP3.LUT P1, RZ, R5, 0x4, RZ, 0xc0, !PT ;  /* 0x0000000405ff7812 */ /* 0x010fe2000782c0ff */
[----:B--2--5:R-:W-:-:S05]  /*2a960*/  VIADD R8, R4, 0x1 ;  /* 0x0000000104087836 */ /* 0x024fca0000000000 */
[----:B------:R-:W-:-:S04]  /*2a970*/  ISETP.NE.AND P0, PT, R8, 0x2, PT ;  /* 0x000000020800780c */ /* 0x000fc80003f05270 */
[----:B------:R-:W-:Y:S02]  /*2a980*/  SEL R9, RZ, 0x1, P0 ;  /* 0x00000001ff097807 */ /* 0x000fe40000000000 */
[----:B------:R-:W-:Y:S02]  /*2a990*/  SEL R8, R8, RZ, P0 ;  /* 0x000000ff08087207 */ /* 0x000fe40000000000 */
[----:B---3--:R-:W-:Y:S01]  /*2a9a0*/  LOP3.LUT R9, R3, R9, RZ, 0x3c, !PT ;  /* 0x0000000903097212 */ /* 0x008fe200078e3cff */
[----:B------:R-:W-:Y:S06]  /*2a9b0*/  @!P1 BRA `(.L_x_6490) ;  /* 0x0000000800e09947 */ /* 0x000fec0003800000 */
[----:B------:R0:W5:Y:S01]  /*2a9c0*/  LDL R4, [R1] ;  /* 0x0000000001047983 */ /* 0x0001620000100800 */
[----:B------:R-:W-:Y:S01]  /*2a9d0*/  ULDC.64 UR4, c[0x0][0x418] ;  /* 0x0001060000047ab9 */ /* 0x000fe20000000a00 */
[----:B------:R-:W-:Y:S01]  /*2a9e0*/  IMAD.MOV.U32 R7, RZ, RZ, R2 ;  /* 0x000000ffff077224 */ /* 0x000fe200078e0002 */
[----:B------:R-:W-:-:S04]  /*2a9f0*/  ISETP.NE.U32.AND P0, PT, RZ, UR4, PT ;  /* 0x00000004ff007c0c */ /* 0x000fc8000bf05070 */
[----:B------:R-:W-:-:S13]  /*2aa00*/  ISETP.NE.AND.EX P0, PT, RZ, UR5, PT, P0 ;  /* 0x00000005ff007c0c */ /* 0x000fda000bf05300 */
[----:B0-----:R-:W-:Y:S05]  /*2aa10*/  @!P0 BRA `(.L_x_6491) ;  /* 0x0000000000508947 */ /* 0x001fea0003800000 */
[----:B------:R-:W2:Y:S01]  /*2aa20*/  LDL R10, [R1+0x28] ;  /* 0x00002800010a7983 */ /* 0x000ea20000100800 */
[----:B------:R-:W0:Y:S03]  /*2aa30*/  LDC R3, c[0x0][0x43c] ;  /* 0x00010f00ff037b82 */ /* 0x000e260000000800 */
[----:B------:R-:W3:Y:S01]  /*2aa40*/  LDL R6, [R1+0x14] ;  /* 0x0000140001067983 */ /* 0x000ee20000100800 */
[----:B------:R-:W-:Y:S01]  /*2aa50*/  MOV R0, R2 ;  /* 0x0000000200007202 */ /* 0x000fe20000000f00 */
        /* <DEDUP_REMOVED lines=16> */
.L_x_6491:
[----:B------:R-:W2:Y:S01]  /*2ab60*/  LDL R0, [R1+0x4] ;  /* 0x0000040001007983 */ /* 0x000ea20000100800 */
[----:B------:R-:W-:Y:S01]  /*2ab70*/  BSSY B3, `(.L_x_6492) ;  /* 0x0000005000037945 */ /* 0x000fe20003800000 */
[----:B--2---:R-:W-:Y:S02]  /*2ab80*/  LEA R3, R8, R0, 0x3 ;  /* 0x0000000008037211 */ /* 0x004fe400078e18ff */
[----:B------:R-:W-:-:S04]  /*2ab90*/  SHF.L.U32 R0, R9, 0x1f, RZ ;  /* 0x0000001f09007819 */ /* 0x000fc800000006ff */
[----:B------:R-:W1:Y:S02]  /*2aba0*/  SYNCS.PHASECHK.TRANS64.TRYWAIT P0, [R3+URZ+0x36840], R0 ;  /* 0x03684000030075a7 */ /* 0x000e64000800017f */
[----:B-1----:R-:W-:Y:S05]  /*2abb0*/  @!P0 BRA `(.L_x_6493) ;  /* 0x0000005400748947 */ /* 0x002fea0003800000 */
.L_x_6645:
[----:B------:R-:W-:Y:S05]  /*2abc0*/  BSYNC B3 ;  /* 0x0000000000037941 */ /* 0x000fea0003800000 */
.L_x_6492:
        /* <DEDUP_REMOVED lines=11> */
.L_x_6495:
[----:B------:R-:W-:Y:S05]  /*2ac80*/  BSYNC B3 ;  /* 0x0000000000037941 */ /* 0x000fea0003800000 */
.L_x_6494:
[----:B------:R-:W2:Y:S04]  /*2ac90*/  LDL R5, [R1+0x4] ;  /* 0x0000040001057983 */ /* 0x000ea80000100800 */
[----:B-1----:R-:W3:Y:S01]  /*2aca0*/  LDL R0, [R1+0x1c] ;  /* 0x00001c0001007983 */ /* 0x002ee20000100800 */
[----:B0-----:R-:W-:Y:S01]  /*2acb0*/  IMAD.MOV.U32 R10, RZ, RZ, RZ ;  /* 0x000000ffff0a7224 */ /* 0x001fe200078e00ff */
        /* <DEDUP_REMOVED lines=9> */
[----:B------:R-:W-:-:S07]  /*2ad50*/  IADD3 R5, R6, 0x21400, RZ ;  /* 0x0002140006057810 */ /* 0x000fce0007ffe0ff */
.L_x_6496:
        /* <DEDUP_REMOVED lines=16> */
.L_x_6497:
        /* <DEDUP_REMOVED lines=16> */
.L_x_6498:
        /* <DEDUP_REMOVED lines=18> */
.L_x_6646:
[----:B------:R-:W-:Y:S05]  /*2b080*/  BSYNC B3 ;  /* 0x0000000000037941 */ /* 0x000fea0003800000 */
.L_x_6499:
        /* <DEDUP_REMOVED lines=10> */
.L_x_6501:
[----:B------:R-:W2:Y:S01]  /*2b130*/  LDL R3, [R1+0x8] ;  /* 0x0000080001037983 */ /* 0x000ea20000100800 */
[----:B------:R-:W-:Y:S01]  /*2b140*/  BSSY B3, `(.L_x_6502) ;  /* 0x0000004000037945 */ /* 0x000fe20003800000 */
[----:B--2---:R-:W-:-:S13]  /*2b150*/  LOP3.LUT P0, RZ, R3, 0x8, RZ, 0xc0, !PT ;  /* 0x0000000803ff7812 */ /* 0x004fda000780c0ff */
[----:B------:R-:W-:Y:S05]  /*2b160*/  @P0 BRA `(.L_x_6503) ;  /* 0x0000000000040947 */ /* 0x000fea0003800000 */
[----:B------:R-:W-:Y:S01]  /*2b170*/  BPT.TRAP 0x1 ;  /* 0x000000040000795c */ /* 0x000fe20000300000 */
.L_x_6503:
[----:B------:R-:W-:Y:S05]  /*2b180*/  BSYNC B3 ;  /* 0x0000000000037941 */ /* 0x000fea0003800000 */
.L_x_6502:
        /* <DEDUP_REMOVED lines=14> */
.L_x_6504:
        /* <DEDUP_REMOVED lines=16> */
.L_x_6505:
        /* <DEDUP_REMOVED lines=16> */
.L_x_6506:
        /* <DEDUP_REMOVED lines=13> */
.L_x_6490:
[----:B------:R-:W-:Y:S05]  /*2b540*/  BSYNC B1 ;  /* 0x0000000000017941 */ /* 0x000fea0003800000 */
.L_x_6489:
[----:B------:R-:W2:Y:S04]  /*2b550*/  LDL.LU R0, [R1+0x38] ;  /* 0x0000380001007983 */ /* 0x000ea80000300800 */
[----:B------:R1:W-:Y:S04]  /*2b560*/  STL [R1+0x18], R9 ;  /* 0x0000180901007387 */ /* 0x0003e80000100800 */
[----:B------:R1:W-:Y:S02]  /*2b570*/  STL [R1+0xc], R8 ;  /* 0x00000c0801007387 */ /* 0x0003e40000100800 */
[----:B-12---:R-:W-:-:S07]  /*2b580*/  VIADD R0, R0, 0xfffffffd ;  /* 0xfffffffd00007836 */ /* 0x006fce0000000000 */
.L_x_6488:
[----:B------:R-:W-:Y:S05]  /*2b590*/  BSYNC B2 ;  /* 0x0000000000027941 */ /* 0x000fea0003800000 */
.L_x_6487:
[----:B------:R-:W-:-:S13]  /*2b5a0*/  ISETP.NE.AND P0, PT, R2, RZ, PT ;  /* 0x000000ff0200720c */ /* 0x000fda0003f05270 */
[----:B------:R-:W-:Y:S05]  /*2b5b0*/  @!P0 BRA `(.L_x_6486) ;  /* 0x00000018001c8947 */ /* 0x000fea0003800000 */
[----:B-----5:R1:W5:Y:S02]  /*2b5c0*/  LDL R8, [R1] ;  /* 0x0000000001087983 */ /* 0x0203640000100800 */
.L_x_6543:
[----:B0-2---:R-:W2:Y:S04]  /*2b5d0*/  LDL R4, [R1+0x8] ;  /* 0x0000080001047983 */ /* 0x005ea80000100800 */
[----:B------:R-:W4:Y:S04]  /*2b5e0*/  LDL R3, [R1+0xc] ;  /* 0x00000c0001037983 */ /* 0x000f280000100800 */
[----:B---3--:R-:W3:Y:S01]  /*2b5f0*/  LDL R2, [R1+0x18] ;  /* 0x0000180001027983 */ /* 0x008ee20000100800 */
[----:B------:R-:W-:Y:S05]  /*2b600*/  YIELD ;  /* 0x0000000000007946 */ /* 0x000fea0003800000 */
[----:B------:R-:W-:Y:S01]  /*2b610*/  BSSY B1, `(.L_x_6507) ;  /* 0x00000be000017945 */ /* 0x000fe20003800000 */
[----:B--2---:R-:W-:-:S02]  /*2b620*/  LOP3.LUT P1, RZ, R4, 0x4, RZ, 0xc0, !PT ;  /* 0x0000000404ff7812 */ /* 0x004fc4000782c0ff */
[----:B----4-:R-:W-:-:S04]  /*2b630*/  IADD3 R4, R3, 0x1, RZ ;  /* 0x0000000103047810 */ /* 0x010fc80007ffe0ff */
        /* <DEDUP_REMOVED lines=29> */
.L_x_6509:
[----:B------:R-:W2:Y:S01]  /*2b810*/  LDL R2, [R1+0x4] ;  /* 0x0000040001027983 */ /* 0x000ea20000100800 */
[----:B------:R-:W-:Y:S01]  /*2b820*/  BSSY B2, `(.L_x_6510) ;  /* 0x0000005000027945 */ /* 0x000fe20003800000 */
[----:B--2---:R-:W-:Y:S01]  /*2b830*/  IMAD R3, R4, 0x8, R2 ;  /* 0x0000000804037824 */ /* 0x004fe200078e0202 */
[----:B------:R-:W-:-:S04]  /*2b840*/  SHF.L.U32 R2, R5, 0x1f, RZ ;  /* 0x0000001f05027819 */ /* 0x000fc800000006ff */
[----:B------:R-:W2:Y:S02]  /*2b850*/  SYNCS.PHASECHK.TRANS64.TRYWAIT P0, [R3+URZ+0x36840], R2 ;  /* 0x03684002030075a7 */ /* 0x000ea4000800017f */
[----:B--2---:R-:W-:Y:S05]  /*2b860*/  @!P0 BRA `(.L_x_6511) ;  /* 0x0000004800708947 */ /* 0x004fea0003800000 */
.L_x_6647:
[----:B------:R-:W-:Y:S05]  /*2b870*/  BSYNC B2 ;  /* 0x0000000000027941 */ /* 0x000fea0003800000 */
.L_x_6510:
        /* <DEDUP_REMOVED lines=11> */
.L_x_6513:
[----:B------:R-:W-:Y:S05]  /*2b930*/  BSYNC B2 ;  /* 0x0000000000027941 */ /* 0x000fea0003800000 */
.L_x_6512:
        /* <DEDUP_REMOVED lines=13> */
.L_x_6514:
        /* <DEDUP_REMOVED lines=16> */
.L_x_6515:
        /* <DEDUP_REMOVED lines=16> */
.L_x_6516:
        /* <DEDUP_REMOVED lines=18> */
.L_x_6648:
[----:B------:R-:W-:Y:S05]  /*2bd30*/  BSYNC B2 ;  /* 0x0000000000027941 */ /* 0x000fea0003800000 */
.L_x_6517:
        /* <DEDUP_REMOVED lines=10> */
.L_x_6519:
[----:B------:R-:W2:Y:S01]  /*2bde0*/  LDL R3, [R1+0x8] ;  /* 0x0000080001037983 */ /* 0x000ea20000100800 */
[----:B------:R-:W-:Y:S01]  /*2bdf0*/  BSSY B2, `(.L_x_6520) ;  /* 0x0000004000027945 */ /* 0x000fe20003800000 */
[----:B--2---:R-:W-:-:S13]  /*2be00*/  LOP3.LUT P0, RZ, R3, 0x8, RZ, 0xc0, !PT ;  /* 0x0000000803ff7812 */ /* 0x004fda000780c0ff */
[----:B------:R-:W-:Y:S05]  /*2be10*/  @P0 BRA `(.L_x_6521) ;  /* 0x0000000000040947 */ /* 0x000fea0003800000 */
[----:B------:R-:W-:Y:S01]  /*2be20*/  BPT.TRAP 0x1 ;  /* 0x000000040000795c */ /* 0x000fe20000300000 */
.L_x_6521:
[----:B------:R-:W-:Y:S05]  /*2be30*/  BSYNC B2 ;  /* 0x0000000000027941 */ /* 0x000fea0003800000 */
.L_x_6520:
        /* <DEDUP_REMOVED lines=14> */
.L_x_6522:
        /* <DEDUP_REMOVED lines=16> */
.L_x_6523:
        /* <DEDUP_REMOVED lines=16> */
.L_x_6524:
        /* <DEDUP_REMOVED lines=13> */
.L_x_6508:
[----:B------:R-:W-:Y:S05]  /*2c1f0*/  BSYNC B1 ;  /* 0x0000000000017941 */ /* 0x000fea0003800000 */
.L_x_6507:
[----:B------:R-:W2:Y:S01]  /*2c200*/  LDL R2, [R1+0x8] ;  /* 0x0000080001027983 */ /* 0x000ea20000100800 */
[----:B------:R-:W-:Y:S01]  /*2c210*/  IADD3 R3, R4, 0x1, RZ ;  /* 0x0000000104037810 */ /* 0x000fe20007ffe0ff */
[----:B------:R-:W-:Y:S03]  /*2c220*/  BSSY B1, `(.L_x_6525) ;  /* 0x00000bd000017945 */ /* 0x000fe60003800000 */
        /* <DEDUP_REMOVED lines=9> */
[----:B0-----:R-:W-:Y:S01]  /*2c2c0*/  VIADD R6, R0, 0xffffffff ;  /* 0xffffffff00067836 */ /* 0x001fe20000000000 */
[----:B------:R-:W-:-:S04]  /*2c2d0*/  ISETP.NE.U32.AND P0, PT, RZ, UR4, PT ;  /* 0x00000004ff007c0c */ /* 0x000fc8000bf05070 */
[----:B------:R-:W-:-:S13]  /*2c2e0*/  ISETP.NE.AND.EX P0, PT, RZ, UR5, PT, P0 ;  /* 0x00000005ff007c0c */ /* 0x000fda000bf05300 */
[----:B------:R-:W-:Y:S05]  /*2c2f0*/  @!P0 BRA `(.L_x_6527) ;  /* 0x00000000004c8947 */ /* 0x000fea0003800000 */
[----:B------:R-:W3:Y:S01]  /*2c300*/  LDL R12, [R1+0x28] ;  /* 0x00002800010c7983 */ /* 0x000ee20000100800 */
[----:B-----5:R-:W0:Y:S01]  /*2c310*/  LDC R8, c[0x0][0x43c] ;  /* 0x00010f00ff087b82 */ /* 0x020e220000000800 */
[----:B------:R-:W-:Y:S02]  /*2c320*/  ULDC.64 UR6, c[0x0][0x428] ;  /* 0x00010a0000067ab9 */ /* 0x000fe40000000a00 */
[----:B------:R-:W4:Y:S01]  /*2c330*/  LDL R9, [R1+0x14] ;  /* 0x0000140001097983 */ /* 0x000f220000100800 */
        /* <DEDUP_REMOVED lines=10> */
[----:B------:R-:W-:-:S05]  /*2c3e0*/  IMAD.WIDE.U32 R2, R9, UR6, R2 ;  /* 0x0000000609027c25 */ /* 0x000fca000f8e0002 */
[----:B------:R-:W-:Y:S02]  /*2c3f0*/  IADD3 R3, R7, R3, RZ ;  /* 0x0000000307037210 */ /* 0x000fe40007ffe0ff */
[----:B------:R-:W-:-:S04]  /*2c400*/  LEA R8, P0, R2, UR4, 0x2 ;  /* 0x0000000402087c11 */ /* 0x000fc8000f8010ff */
[----:B------:R-:W-:-:S05]  /*2c410*/  LEA.HI.X R9, R2, UR5, R3, 0x2, P0 ;  /* 0x0000000502097c11 */ /* 0x000fca00080f1403 */
[----:B------:R0:W5:Y:S04]  /*2c420*/  LDG.E R8, desc[UR60][R8.64] ;  /* 0x0000003c08087981 */ /* 0x000168000c1e1900 */
.L_x_6527:
[----:B------:R-:W3:Y:S01]  /*2c430*/  LDL R2, [R1+0x4] ;  /* 0x0000040001027983 */ /* 0x000ee20000100800 */
[----:B------:R-:W-:Y:S01]  /*2c440*/  BSSY B2, `(.L_x_6528) ;  /* 0x0000005000027945 */ /* 0x000fe20003800000 */
[----:B---3--:R-:W-:Y:S01]  /*2c450*/  IMAD R3, R11, 0x8, R2 ;  /* 0x000000080b037824 */ /* 0x008fe200078e0202 */
[----:B------:R-:W-:-:S04]  /*2c460*/  SHF.L.U32 R2, R10, 0x1f, RZ ;  /* 0x0000001f0a027819 */ /* 0x000fc800000006ff */
[----:B------:R-:W3:Y:S02]  /*2c470*/  SYNCS.PHASECHK.TRANS64.TRYWAIT P0, [R3+URZ+0x36840], R2 ;  /* 0x03684002030075a7 */ /* 0x000ee4000800017f */
[----:B---3--:R-:W-:Y:S05]  /*2c480*/  @!P0 BRA `(.L_x_6529) ;  /* 0x0000003c00908947 */ /* 0x008fea0003800000 */
.L_x_6649:
[----:B------:R-:W-:Y:S05]  /*2c490*/  BSYNC B2 ;  /* 0x0000000000027941 */ /* 0x000fea0003800000 */
.L_x_6528:
        /* <DEDUP_REMOVED lines=11> */
.L_x_6531:
[----:B------:R-:W-:Y:S05]  /*2c550*/  BSYNC B2 ;  /* 0x0000000000027941 */ /* 0x000fea0003800000 */
.L_x_6530:
[----:B0-----:R-:W4:Y:S04]  /*2c560*/  LDL R9, [R1+0x4] ;  /* 0x0000040001097983 */ /* 0x001f280000100800 */
        /* <DEDUP_REMOVED lines=13> */
.L_x_6532:
        /* <DEDUP_REMOVED lines=16> */
.L_x_6533:
        /* <DEDUP_REMOVED lines=16> */
.L_x_6534:
        /* <DEDUP_REMOVED lines=16> */
.L_x_6650:
[----:B------:R-:W-:Y:S05]  /*2c940*/  BSYNC B2 ;  /* 0x0000000000027941 */ /* 0x000fea0003800000 */
.L_x_6535:
        /* <DEDUP_REMOVED lines=10> */
.L_x_6537:
[----:B------:R-:W2:Y:S01]  /*2c9f0*/  LDL R3, [R1+0x8] ;  /* 0x0000080001037983 */ /* 0x000ea20000100800 */
[----:B------:R-:W-:Y:S01]  /*2ca00*/  BSSY B2, `(.L_x_6538) ;  /* 0x0000004000027945 */ /* 0x000fe20003800000 */
[----:B--2---:R-:W-:-:S13]  /*2ca10*/  LOP3.LUT P0, RZ, R3, 0x8, RZ, 0xc0, !PT ;  /* 0x0000000803ff7812 */ /* 0x004fda000780c0ff */
[----:B------:R-:W-:Y:S05]  /*2ca20*/  @P0 BRA `(.L_x_6539) ;  /* 0x0000000000040947 */ /* 0x000fea0003800000 */
[----:B------:R-:W-:Y:S01]  /*2ca30*/  BPT.TRAP 0x1 ;  /* 0x000000040000795c */ /* 0x000fe20000300000 */
.L_x_6539:
[----:B------:R-:W-:Y:S05]  /*2ca40*/  BSYNC B2 ;  /* 0x0000000000027941 */ /* 0x000fea0003800000 */
.L_x_6538:
[----:B------:R-:W2:Y:S04]  /*2ca50*/  LDL R7, [R1+0x4] ;  /* 0x0000040001077983 */ /* 0x000ea80000100800 */
        /* <DEDUP_REMOVED lines=12> */
.L_x_6540:
        /* <DEDUP_REMOVED lines=16> */
.L_x_6541:
        /* <DEDUP_REMOVED lines=16> */
.L_x_6542:
        /* <DEDUP_REMOVED lines=13> */
.L_x_6526:
[----:B------:R-:W-:Y:S05]  /*2cdf0*/  BSYNC B1 ;  /* 0x0000000000017941 */ /* 0x000fea0003800000 */
.L_x_6525:
[C---:B------:R-:W-:Y:S02]  /*2ce00*/  ISETP.GT.AND P0, PT, R0.reuse, 0x1, PT ;  /* 0x000000010000780c */ /* 0x040fe40003f04270 */
[----:B------:R-:W-:-:S11]  /*2ce10*/  IADD3 R0, R0, -0x2, RZ ;  /* 0xfffffffe00007810 */ /* 0x000fd60007ffe0ff */
[----:B------:R-:W-:Y:S05]  /*2ce20*/  @P0 BRA `(.L_x_6543) ;  /* 0xffffffe400e80947 */ /* 0x000fea000383ffff */
.L_x_6486:
[----:B------:R-:W-:Y:S05]  /*2ce30*/  BSYNC B0 ;  /* 0x0000000000007941 */ /* 0x000fea0003800000 */
.L_x_6485:
[----:B------:R-:W4:Y:S01]  /*2ce40*/  S2R R2, SR_TID.X ;  /* 0x0000000000027919 */ /* 0x000f220000002100 */
[----:B------:R-:W-:Y:S01]  /*2ce50*/  BSSY B0, `(.L_x_6544) ;  /* 0x0000010000007945 */ /* 0x000fe20003800000 */
[----:B----4-:R-:W-:-:S04]  /*2ce60*/  LOP3.LUT R2, R2, 0x7f, RZ, 0xc0, !PT ;  /* 0x0000007f02027812 */ /* 0x010fc800078ec0ff */
[----:B------:R-:W-:-:S13]  /*2ce70*/  ISETP.NE.AND P0, PT, R2, RZ, PT ;  /* 0x000000ff0200720c */ /* 0x000fda0003f05270 */
[----:B------:R-:W-:Y:S05]  /*2ce80*/  @P0 BRA `(.L_x_6545) ;  /* 0x0000000000300947 */ /* 0x000fea0003800000 */
[----:B------:R-:W4:Y:S01]  /*2ce90*/  S2R R2, SR_LANEID ;  /* 0x0000000000027919 */ /* 0x000f220000000000 */
[----:B------:R-:W-:Y:S01]  /*2cea0*/  VOTEU.ANY UR4, UPT, PT ;  /* 0x0000000000047886 */ /* 0x000fe200038e0100 */
[----:B0-2---:R-:W0:Y:S01]  /*2ceb0*/  LDC.64 R4, c[0x0][0xc60] ;  /* 0x00031800ff047b82 */ /* 0x005e220000000a00 */
[----:B------:R-:W4:Y:S02]  /*2cec0*/  FLO.U32 R0, UR4 ;  /* 0x0000000400007d00 */ /* 0x000f2400080e0000 */
[----:B----4-:R-:W-:-:S06]  /*2ced0*/  ISETP.EQ.U32.AND P0, PT, R0, R2, PT ;  /* 0x000000020000720c */ /* 0x010fcc0003f02070 */
[----:B------:R-:W0:Y:S07]  /*2cee0*/  POPC R2, UR4 ;  /* 0x0000000400027d09 */ /* 0x000e2e0008000000 */
[----:B0-----:R-:W2:Y:S04]  /*2cef0*/  @P0 ATOMG.E.ADD.STRONG.GPU PT, R2, desc[UR60][R4.64], R2 ;  /* 0x00000002040209a8 */ /* 0x001ea800081ee1fc */
[----:B--2---:R0:W2:Y:S02]  /*2cf00*/  SHFL.IDX PT, R2, R2, R0, 0x1f ;  /* 0x00001f0002027589 */ /* 0x0040a400000e0000 */
[----:B0-----:R-:W0:Y:S02]  /*2cf10*/  S2R R0, SR_LTMASK ;  /* 0x0000000000007919 */ /* 0x001e240000003900 */
[----:B0-----:R-:W-:-:S06]  /*2cf20*/  LOP3.LUT R0, R0, UR4, RZ, 0xc0, !PT ;  /* 0x0000000400007c12 */ /* 0x001fcc000f8ec0ff */
[----:B------:R-:W2:Y:S02]  /*2cf30*/  POPC R0, R0 ;  /* 0x0000000000007309 */ /* 0x000ea40000000000 */
[----:B--2---:R-:W-:-:S07]  /*2cf40*/  IADD3 R16, R2, UR39, R0 ;  /* 0x0000002702107c10 */ /* 0x004fce000fffe000 */
.L_x_6545:
[----:B------:R-:W-:Y:S05]  /*2cf50*/  BSYNC B0 ;  /* 0x0000000000007941 */ /* 0x000fea0003800000 */
.L_x_6544:
        /* <DEDUP_REMOVED lines=12> */
.L_x_6651:
[----:B------:R-:W-:Y:S05]  /*2d020*/  BSYNC B1 ;  /* 0x0000000000017941 */ /* 0x000fea0003800000 */
.L_x_6548:
        /* <DEDUP_REMOVED lines=10> */
.L_x_6550:
[----:B------:R-:W2:Y:S01]  /*2d0d0*/  LDL R2, [R1+0x8] ;  /* 0x0000080001027983 */ /* 0x000ea20000100800 */
[----:B------:R-:W-:Y:S01]  /*2d0e0*/  BSSY B1, `(.L_x_6551) ;  /* 0x0000004000017945 */ /* 0x000fe20003800000 */
[----:B--2---:R-:W-:-:S13]  /*2d0f0*/  LOP3.LUT P0, RZ, R2, 0x8, RZ, 0xc0, !PT ;  /* 0x0000000802ff7812 */ /* 0x004fda000780c0ff */
[----:B------:R-:W-:Y:S05]  /*2d100*/  @P0 BRA `(.L_x_6552) ;  /* 0x0000000000040947 */ /* 0x000fea0003800000 */
[----:B------:R-:W-:Y:S01]  /*2d110*/  BPT.TRAP 0x1 ;  /* 0x000000040000795c */ /* 0x000fe20000300000 */
.L_x_6552:
[----:B------:R-:W-:Y:S05]  /*2d120*/  BSYNC B1 ;  /* 0x0000000000017941 */ /* 0x000fea0003800000 */
.L_x_6551:
        /* <DEDUP_REMOVED lines=12> */
[----:B----4-:R-:W-:-:S05]  /*2d1f0*/  IMAD R2, R2, 0xa800, R4 ;  /* 0x0000a80002027824 */ /* 0x010fca00078e0204 */
[----:B------:R-:W-:-:S07]  /*2d200*/  IADD3 R4, R2, 0x400, RZ ;  /* 0x0000040002047810 */ /* 0x000fce0007ffe0ff */
.L_x_6553:
        /* <DEDUP_REMOVED lines=16> */
.L_x_6554:
        /* <DEDUP_REMOVED lines=16> */
.L_x_6555:
        /* <DEDUP_REMOVED lines=11> */
.L_x_6547:
[----:B------:R-:W-:Y:S05]  /*2d4c0*/  BSYNC B0 ;  /* 0x0000000000007941 */ /* 0x000fea0003800000 */
.L_x_6546:
[----:B------:R-:W4:Y:S04]  /*2d4d0*/  LDL.LU R5, [R1+0xc] ;  /* 0x00000c0001057983 */ /* 0x000f280000300800 */
[----:B0-2---:R-:W2:Y:S01]  /*2d4e0*/  LDL.LU R4, [R1+0x18] ;  /* 0x0000180001047983 */ /* 0x005ea20000300800 */
[----:B----4-:R-:W-:-:S05]  /*2d4f0*/  VIADD R0, R5, 0x1 ;  /* 0x0000000105007836 */ /* 0x010fca0000000000 */
[----:B------:R-:W-:-:S04]  /*2d500*/  ISETP.NE.AND P0, PT, R0, 0x2, PT ;  /* 0x000000020000780c */ /* 0x000fc80003f05270 */
[----:B------:R-:W-:Y:S02]  /*2d510*/  SEL R2, RZ, 0x1, P0 ;  /* 0x00000001ff027807 */ /* 0x000fe40000000000 */
[----:B------:R-:W-:Y:S02]  /*2d520*/  SEL R0, R0, RZ, P0 ;  /* 0x000000ff00007207 */ /* 0x000fe40000000000 */
[----:B--2---:R-:W-:-:S03]  /*2d530*/  LOP3.LUT R4, R4, R2, RZ, 0x3c, !PT ;  /* 0x0000000204047212 */ /* 0x004fc600078e3cff */
[----:B------:R0:W-:Y:S04]  /*2d540*/  STL [R1+0xc], R0 ;  /* 0x00000c0001007387 */ /* 0x0001e80000100800 */
[----:B------:R0:W-:Y:S02]  /*2d550*/  STL [R1+0x18], R4 ;  /* 0x0000180401007387 */ /* 0x0001e40000100800 */
.L_x_6465:
[----:B------:R-:W-:Y:S05]  /*2d560*/  BSYNC B7 ;  /* 0x0000000000077941 */ /* 0x000fea0003800000 */
.L_x_6463:
[----:B------:R-:W2:Y:S02]  /*2d570*/  LDL R7, [R1+0x8] ;  /* 0x0000080001077983 */ /* 0x000ea40000100800 */
[----:B--2---:R-:W-:-:S13]  /*2d580*/  LOP3.LUT P0, RZ, R7, 0x10, RZ, 0xc0, !PT ;  /* 0x0000001007ff7812 */ /* 0x004fda000780c0ff */
[----:B------:R-:W-:Y:S05]  /*2d590*/  @!P0 BRA `(.L_x_6556) ;  /* 0x0000000000288947 */ /* 0x000fea0003800000 */
[----:B------:R-:W-:Y:S05]  /*2d5a0*/  WARPSYNC.ALL ;  /* 0x0000000000007948 */ /* 0x000fea0003800000 */
[----:B------:R-:W2:Y:S08]  /*2d5b0*/  S2UR UR5, SR_CgaCtaId ;  /* 0x00000000000579c3 */ /* 0x000eb00000008800 */
[----:B------:R-:W-:Y:S06]  /*2d5c0*/  BAR.SYNC.DEFER_BLOCKING 0x5, 0x180 ;  /* 0x0146000000007b1d */ /* 0x000fec0000010000 */
[----:B------:R-:W-:-:S02]  /*2d5d0*/  UMOV UR4, 0x400 ;  /* 0x0000040000047882 */ /* 0x000fc40000000000 */
[----:B--2---:R-:W-:-:S06]  /*2d5e0*/  ULEA UR4, UR5, UR4, 0x18 ;  /* 0x0000000405047291 */ /* 0x004fcc000f8ec03f */
[----:B0-----:R-:W-:-:S05]  /*2d5f0*/  MOV R0, UR4 ;  /* 0x0000000400007c02 */ /* 0x001fca0008000f00 */
[----:B------:R2:W4:Y:S04]  /*2d600*/  LDS.128 R16, [R0+0x368d0] ;  /* 0x0368d00000107984 */ /* 0x0005280000000c00 */
[----:B------:R2:W-:Y:S01]  /*2d610*/  STL [R1+0x4], R0 ;  /* 0x0000040001007387 */ /* 0x0005e20000100800 */
[----:B------:R-:W-:Y:S06]  /*2d620*/  BAR.ARV 0x4, 0x180 ;  /* 0x0106000000007b1d */ /* 0x000fec0000002000 */
[----:B------:R-:W-:Y:S05]  /*2d630*/  BRA `(.L_x_6557) ;  /* 0x0000000800d87947 */ /* 0x000fea0003800000 */
.L_x_6556:
[----:B---3--:R-:W2:Y:S01]  /*2d640*/  LDL R6, [R1+0x2c] ;  /* 0x00002c0001067983 */ /* 0x008ea20000100800 */
[----:B------:R-:W-:Y:S01]  /*2d650*/  UMOV UR4, 0xffffffff ;  /* 0xffffffff00047882 */ /* 0x000fe20000000000 */
[----:B--2---:R-:W-:Y:S02]  /*2d660*/  ISETP.NE.AND P5, PT, R6, 0x1f, PT ;  /* 0x0000001f0600780c */ /* 0x004fe40003fa5270 */
[----:B------:R-:W-:Y:S11]  /*2d670*/  BRA.DIV UR4, `(.L_x_6558) ;  /* 0x0000002e04507947 */ /* 0x000ff6000b800000 */
[----:B0-----:R-:W-:Y:S01]  /*2d680*/  IMAD.IADD R0, R19, 0x1, R6 ;  /* 0x0000000113007824 */ /* 0x001fe200078e0206 */
        /* <DEDUP_REMOVED lines=14> */
[----:B0-----:R-:W-:-:S04]  /*2d770*/  SEL R0, R2, RZ, P4 ;  /* 0x000000ff02007207 */ /* 0x001fc80002000000 */
[----:B------:R-:W-:Y:S02]  /*2d780*/  IADD3 R2, R3, R0, RZ ;  /* 0x0000000003027210 */ /* 0x000fe40007ffe0ff */
[----:B------:R-:W-:Y:S04]  /*2d790*/  SHFL.IDX PT, R0, R16, RZ, 0x1f ;  /* 0x00001fff10007589 */ /* 0x000fe800000e0000 */
        /* <DEDUP_REMOVED lines=12> */
[----:B------:R0:W2:Y:S02]  /*2d860*/  SHFL.IDX PT, R16, R2, 0x1f, 0x1f ;  /* 0x03e01f0002107f89 */ /* 0x0000a400000e0000 */
.L_x_6661:
[----:B------:R-:W-:Y:S02]  /*2d870*/  ULDC UR4, c[0x0][0xc38] ;  /* 0x00030e0000047ab9 */ /* 0x000fe40000000800 */
[----:B------:R-:W-:-:S04]  /*2d880*/  IMAD.U32 R4, RZ, RZ, UR4 ;  /* 0x00000004ff047e24 */ /* 0x000fc8000f8e00ff */
[----:B--2---:R-:W-:-:S04]  /*2d890*/  IMAD R16, R16, R4, RZ ;  /* 0x0000000410107224 */ /* 0x004fc800078e02ff */
[----:B------:R-:W-:-:S05]  /*2d8a0*/  IMAD.IADD R5, R5, 0x1, R16 ;  /* 0x0000000105057824 */ /* 0x000fca00078e0210 */
[----:B------:R-:W-:-:S13]  /*2d8b0*/  ISETP.GT.AND P4, PT, R5, R0, PT ;  /* 0x000000000500720c */ /* 0x000fda0003f84270 */
[----:B------:R-:W-:Y:S05]  /*2d8c0*/  @P4 BRA `(.L_x_6559) ;  /* 0x0000000000a04947 */ /* 0x000fea0003800000 */
.L_x_6564:
[----:B0-----:R-:W0:Y:S01]  /*2d8d0*/  LDC R2, c[0x0][0xc3c] ;  /* 0x00030f00ff027b82 */ /* 0x001e220000000800 */
[----:B------:R-:W-:-:S05]  /*2d8e0*/  VIADD R19, R19, 0x1f ;  /* 0x0000001f13137836 */ /* 0x000fca0000000000 */
[----:B0-----:R-:W-:-:S13]  /*2d8f0*/  ISETP.GE.AND P4, PT, R19, R2, PT ;  /* 0x000000021300720c */ /* 0x001fda0003f86270 */
[----:B------:R-:W-:Y:S05]  /*2d900*/  @P4 BRA `(.L_x_6560) ;  /* 0x0000000400dc4947 */ /* 0x000fea0003800000 */
[----:B------:R-:W2:Y:S01]  /*2d910*/  LDL R3, [R1+0x2c] ;  /* 0x00002c0001037983 */ /* 0x000ea20000100800 */
[----:B------:R-:W-:Y:S01]  /*2d920*/  BSSY B0, `(.L_x_6561) ;  /* 0x0000008000007945 */ /* 0x000fe20003800000 */
[----:B--2---:R-:W-:Y:S01]  /*2d930*/  IADD3 R4, R19, R3, RZ ;  /* 0x0000000313047210 */ /* 0x004fe20007ffe0ff */
[----:B------:R-:W-:-:S03]  /*2d940*/  IMAD.MOV.U32 R3, RZ, RZ, RZ ;  /* 0x000000ffff037224 */ /* 0x000fc600078e00ff */
[----:B------:R-:W-:-:S13]  /*2d950*/  ISETP.GE.OR P4, PT, R4, R2, !P5 ;  /* 0x000000020400720c */ /* 0x000fda0006f86670 */
[----:B------:R-:W-:Y:S05]  /*2d960*/  @P4 BRA `(.L_x_6562) ;  /* 0x00000000000c4947 */ /* 0x000fea0003800000 */
[----:B------:R-:W0:Y:S02]  /*2d970*/  LDC.64 R2, c[0x0][0xc80] ;  /* 0x00032000ff027b82 */ /* 0x000e240000000a00 */
[----:B0-----:R-:W-:-:S06]  /*2d980*/  IMAD.WIDE R2, R4, 0x4, R2 ;  /* 0x0000000404027825 */ /* 0x001fcc00078e0202 */
[----:B------:R0:W5:Y:S02]  /*2d990*/  LDG.E R3, desc[UR60][R2.64] ;  /* 0x0000003c02037981 */ /* 0x000164000c1e1900 */
.L_x_6562:
[----:B------:R-:W-:Y:S05]  /*2d9a0*/  BSYNC B0 ;  /* 0x0000000000007941 */ /* 0x000fea0003800000 */
.L_x_6561:
        /* <DEDUP_REMOVED lines=19> */
[----:B------:R0:W2:Y:S02]  /*2dae0*/  SHFL.IDX PT, R16, R2, 0x1f, 0x1f ;  /* 0x03e01f0002107f89 */ /* 0x0000a400000e0000 */
.L_x_6669:
[----:B------:R-:W-:Y:S02]  /*2daf0*/  ULDC UR4, c[0x0][0xc38] ;  /* 0x00030e0000047ab9 */ /* 0x000fe40000000800 */
[----:B------:R-:W-:-:S04]  /*2db00*/  IMAD.U32 R4, RZ, RZ, UR4 ;  /* 0x00000004ff047e24 */ /* 0x000fc8000f8e00ff */
[----:B--2---:R-:W-:-:S05]  /*2db10*/  IMAD R16, R16, R4, RZ ;  /* 0x0000000410107224 */ /* 0x004fca00078e02ff */
[----:B------:R-:W-:-:S04]  /*2db20*/  IADD3 R5, R16, R5, RZ ;  /* 0x0000000510057210 */ /* 0x000fc80007ffe0ff */
[----:B------:R-:W-:-:S13]  /*2db30*/  ISETP.GT.AND P4, PT, R5, R0, PT ;  /* 0x000000000500720c */ /* 0x000fda0003f84270 */
[----:B------:R-:W-:Y:S05]  /*2db40*/  @!P4 BRA `(.L_x_6564) ;  /* 0xfffffffc0060c947 */ /* 0x000fea000383ffff */
.L_x_6559:
        /* <DEDUP_REMOVED lines=8> */
.L_x_6673:
[----:B------:R-:W-:Y:S01]  /*2dbd0*/  ISETP.NE.AND P0, PT, R5, RZ, PT ;  /* 0x000000ff0500720c */ /* 0x000fe20003f05270 */
[----:B------:R-:W-:-:S12]  /*2dbe0*/  IMAD.MOV.U32 R5, RZ, RZ, RZ ;  /* 0x000000ffff057224 */ /* 0x000fd800078e00ff */
[----:B------:R-:W-:Y:S05]  /*2dbf0*/  @!P0 BRA `(.L_x_6566) ;  /* 0x0000000000148947 */ /* 0x000fea0003800000 */
[----:B------:R-:W-:Y:S01]  /*2dc00*/  UMOV UR4, 0xffffffff ;  /* 0xffffffff00047882 */ /* 0x000fe20000000000 */
[----:B------:R-:W-:Y:S02]  /*2dc10*/  VIADD R12, R6, 0xffffffff ;  /* 0xffffffff060c7836 */ /* 0x000fe40000000000 */
[----:B------:R-:W-:Y:S05]  /*2dc20*/  BRA.DIV UR4, `(.L_x_6567) ;  /* 0x0000003204487947 */ /* 0x000fea000b800000 */
[----:B0-----:R0:W4:Y:S02]  /*2dc30*/  SHFL.IDX PT, R2, R2, R12, 0x1f ;  /* 0x00001f0c02027589 */ /* 0x00112400000e0000 */
.L_x_6676:
[----:B----4-:R-:W-:-:S07]  /*2dc40*/  MOV R5, R2 ;  /* 0x0000000200057202 */ /* 0x010fce0000000f00 */
.L_x_6566:
[----:B0-2---:R-:W0:Y:S01]  /*2dc50*/  LDC.64 R2, c[0x0][0xc90] ;  /* 0x00032400ff027b82 */ /* 0x005e220000000a00 */
[----:B------:R-:W-:-:S04]  /*2dc60*/  IMAD.IADD R19, R6, 0x1, R19 ;  /* 0x0000000106137824 */ /* 0x000fc800078e0213 */
[----:B0-----:R-:W-:-:S05]  /*2dc70*/  IMAD.WIDE R2, R19, 0x4, R2 ;  /* 0x0000000413027825 */ /* 0x001fca00078e0202 */
[----:B------:R-:W3:Y:S01]  /*2dc80*/  LDG.E R7, desc[UR60][R2.64] ;  /* 0x0000003c02077981 */ /* 0x000ee2000c1e1900 */
        /* <DEDUP_REMOVED lines=55> */
[----:B------:R-:W-:-:S06]  /*2e000*/  @P0 IADD3 R2, R2, 0x1, RZ ;  /* 0x0000000102020810 */ /* 0x000fcc0007ffe0ff */
[----:B------:R-:W-:Y:S01]  /*2e010*/  @!P1 IMAD.MOV R2, RZ, RZ, -R2 ;  /* 0x000000ffff029224 */ /* 0x000fe200078e0a02 */
[----:B------:R-:W-:Y:S01]  /*2e020*/  @!P2 LOP3.LUT R2, RZ, R4, RZ, 0x33, !PT ;  /* 0x00000004ff02a212 */ /* 0x000fe200078e33ff */
[----:B------:R-:W-:-:S04]  /*2e030*/  IMAD.MOV R4, RZ, RZ, -R4 ;  /* 0x000000ffff047224 */ /* 0x000fc800078e0a04 */
[----:B------:R-:W-:Y:S01]  /*2e040*/  IMAD R18, R2, R4, R0 ;  /* 0x0000000402127224 */ /* 0x000fe200078e0200 */
[----:B------:R-:W-:-:S04]  /*2e050*/  LOP3.LUT R2, RZ, R2, RZ, 0x33, !PT ;  /* 0x00000002ff027212 */ /* 0x000fc800078e33ff */
[----:B------:R-:W-:Y:S01]  /*2e060*/  IADD3 R17, R17, R2, RZ ;  /* 0x0000000211117210 */ /* 0x000fe20007ffe0ff */
[----:B------:R-:W-:Y:S06]  /*2e070*/  BRA `(.L_x_6568) ;  /* 0x00000000001c7947 */ /* 0x000fec0003800000 */
.L_x_6560:
[----:B------:R-:W-:Y:S01]  /*2e080*/  UMOV UR4, URZ ;  /* 0x0000003f00047c82 */ /* 0x000fe20008000000 */
[----:B------:R-:W-:Y:S01]  /*2e090*/  UMOV UR5, URZ ;  /* 0x0000003f00057c82 */ /* 0x000fe20008000000 */
[----:B------:R-:W-:Y:S01]  /*2e0a0*/  ULDC UR6, c[0x0][0xc3c] ;  /* 0x00030f0000067ab9 */ /* 0x000fe20000000800 */
[----:B------:R-:W-:Y:S01]  /*2e0b0*/  IMAD.MOV.U32 R16, RZ, RZ, R0 ;  /* 0x000000ffff107224 */ /* 0x000fe200078e0000 */
[----:B------:R-:W-:Y:S01]  /*2e0c0*/  MOV R19, UR6 ;  /* 0x0000000600137c02 */ /* 0x000fe20008000f00 */
[----:B------:R-:W-:Y:S02]  /*2e0d0*/  IMAD.U32 R17, RZ, RZ, UR4 ;  /* 0x00000004ff117e24 */ /* 0x000fe4000f8e00ff */
[----:B------:R-:W-:-:S07]  /*2e0e0*/  IMAD.U32 R18, RZ, RZ, UR5 ;  /* 0x00000005ff127e24 */ /* 0x000fce000f8e00ff */
.L_x_6568:
        /* <DEDUP_REMOVED lines=11> */
.L_x_6557:
[----:B------:R-:W-:Y:S02]  /*2e1a0*/  ULDC UR4, c[0x0][0xc3c] ;  /* 0x00030f0000047ab9 */ /* 0x000fe40000000800 */
[----:B----4-:R-:W-:-:S13]  /*2e1b0*/  ISETP.GE.AND P0, PT, R19, UR4, PT ;  /* 0x0000000413007c0c */ /* 0x010fda000bf06270 */
[----:B------:R-:W-:Y:S05]  /*2e1c0*/  @!P0 BRA `(.L_x_6569) ;  /* 0xffffff8c00808947 */ /* 0x000fea000383ffff */
[----:B------:R-:W-:Y:S05]  /*2e1d0*/  BSYNC B8 ;  /* 0x0000000000087941 */ /* 0x000fea0003800000 */
.L_x_6419:
[----:B--2---:R-:W2:Y:S01]  /*2e1e0*/  LDL.LU R0, [R1+0x50] ;  /* 0x0000500001007983 */ /* 0x004ea20000300800 */
[----:B------:R-:W-:Y:S01]  /*2e1f0*/  BSSY B0, `(.L_x_6570) ;  /* 0x000000b000007945 */ /* 0x000fe20003800000 */
[----:B------:R-:W4:Y:S01]  /*2e200*/  S2R R5, SR_CgaCtaId ;  /* 0x0000000000057919 */ /* 0x000f220000008800 */
[----:B--2---:R-:W-:-:S05]  /*2e210*/  VIADD R0, R0, 0x1 ;  /* 0x0000000100007836 */ /* 0x004fca0000000000 */
        /* <DEDUP_REMOVED lines=8> */
.L_x_6677:
[----:B------:R-:W-:Y:S05]  /*2e2a0*/  BSYNC B0 ;  /* 0x0000000000007941 */ /* 0x000fea0003800000 */
.L_x_6570:
[----:B------:R-:W-:-:S03]  /*2e2b0*/  UMOV UR4, 0xffffffff ;  /* 0xffffffff00047882 */ /* 0x000fc60000000000 */
[----:B------:R-:W-:Y:S05]  /*2e2c0*/  BRA.DIV UR4, `(.L_x_6572) ;  /* 0x0000002a04dc7947 */ /* 0x000fea000b800000 */
[----:B------:R-:W2:Y:S02]  /*2e2d0*/  S2R R2, SR_TID.X ;  /* 0x0000000000027919 */ /* 0x000ea40000002100 */
[----:B--2---:R-:W-:-:S04]  /*2e2e0*/  SHF.R.U32.HI R2, RZ, 0x5, R2 ;  /* 0x00000005ff027819 */ /* 0x004fc80000011602 */
[----:B------:R-:W-:-:S05]  /*2e2f0*/  LOP3.LUT R2, R2, 0x3, RZ, 0xc0, !PT ;  /* 0x0000000302027812 */ /* 0x000fca00078ec0ff */
[----:B------:R2:W4:Y:S02]  /*2e300*/  SHFL.IDX PT, R14, R2, RZ, 0x1f ;  /* 0x00001fff020e7589 */ /* 0x00052400000e0000 */
.L_x_6680:
[----:B----4-:R-:W-:-:S13]  /*2e310*/  ISETP.NE.AND P0, PT, R14, RZ, PT ;  /* 0x000000ff0e00720c */ /* 0x010fda0003f05270 */
[----:B------:R-:W-:Y:S05]  /*2e320*/  @P0 BRA `(.L_x_6185) ;  /* 0x00000000009c0947 */ /* 0x000fea0003800000 */
[----:B------:R-:W-:-:S03]  /*2e330*/  UMOV UR4, 0xffffffff ;  /* 0xffffffff00047882 */ /* 0x000fc60000000000 */
[----:B------:R-:W-:Y:S05]  /*2e340*/  BRA.DIV UR4, `(.L_x_6573) ;  /* 0x0000002a04f07947 */ /* 0x000fea000b800000 */
[----:B------:R-:W-:-:S13]  /*2e350*/  ELECT P6, URZ, PT ;  /* 0x00000000003f782f */ /* 0x000fda00038c0000 */
.L_x_6683:
        /* <DEDUP_REMOVED lines=8> */
.L_x_6574:
[----:B0-----:R-:W3:Y:S04]  /*2e3e0*/  LDL R3, [R1+0xc] ;  /* 0x00000c0001037983 */ /* 0x001ee80000100800 */
[----:B------:R-:W2:Y:S01]  /*2e3f0*/  LDL.LU R7, [R1+0x18] ;  /* 0x0000180001077983 */ /* 0x000ea20000300800 */
[----:B------:R-:W-:-:S05]  /*2e400*/  IADD3 R2, R0, 0x36840, RZ ;  /* 0x0003684000027810 */ /* 0x000fca0007ffe0ff */
        /* <DEDUP_REMOVED lines=11> */
.L_x_6684:
[----:B------:R-:W2:Y:S02]  /*2e4c0*/  SYNCS.PHASECHK.TRANS64.TRYWAIT P0, [R7+URZ], R2 ;  /* 0x00000002070075a7 */ /* 0x000ea4000800017f */
[----:B--2---:R-:W-:Y:S05]  /*2e4d0*/  @!P0 BRA `(.L_x_6576) ;  /* 0x0000002800c08947 */ /* 0x004fea0003800000 */
.L_x_6685:
[----:B------:R-:W-:Y:S05]  /*2e4e0*/  @!P2 BRA `(.L_x_6577) ;  /* 0x000000000004a947 */ /* 0x000fea0003800000 */
[----:B------:R-:W-:Y:S01]  /*2e4f0*/  BPT.TRAP 0x1 ;  /* 0x000000040000795c */ /* 0x000fe20000300000 */
.L_x_6577:
[----:B------:R-:W3:Y:S01]  /*2e500*/  LDL.LU R4, [R1+0xc] ;  /* 0x00000c0001047983 */ /* 0x000ee20000300800 */
[----:B------:R-:W-:-:S05]  /*2e510*/  IADD3 R0, R0, 0x36860, RZ ;  /* 0x0003686000007810 */ /* 0x000fca0007ffe0ff */
[----:B---3--:R-:W-:-:S04]  /*2e520*/  IMAD R4, R4, 0x8, R0 ;  /* 0x0000000804047824 */ /* 0x008fc800078e0200 */
[----:B------:R-:W3:Y:S02]  /*2e530*/  SYNCS.PHASECHK.TRANS64.TRYWAIT P0, [R4+URZ], R5 ;  /* 0x00000005040075a7 */ /* 0x000ee4000800017f */
[----:B---3--:R-:W-:Y:S05]  /*2e540*/  @!P0 BRA `(.L_x_6578) ;  /* 0x0000002800b88947 */ /* 0x008fea0003800000 */
.L_x_6686:
[----:B------:R-:W-:-:S07]  /*2e550*/  IMAD R3, R3, 0x8, R0 ;  /* 0x0000000803037824 */ /* 0x000fce00078e0200 */
.L_x_6579:
[----:B----4-:R4:W0:Y:S02]  /*2e560*/  SYNCS.PHASECHK.TRANS64.TRYWAIT P0, [R3+URZ], R2 ;  /* 0x00000002030075a7 */ /* 0x010824000800017f */
[----:B0-----:R-:W-:Y:S05]  /*2e570*/  @!P0 NANOSLEEP.SYNCS 0x989680 ;  /* 0x009896800000895d */ /* 0x001fea0003900000 */
[----:B------:R-:W0:Y:S02]  /*2e580*/  @!P0 SYNCS.PHASECHK.TRANS64 P0, [R3+URZ], R2 ;  /* 0x00000002030085a7 */ /* 0x000e24000800007f */
[----:B0-----:R-:W-:Y:S05]  /*2e590*/  @!P0 BRA `(.L_x_6579) ;  /* 0xfffffffc00f08947 */ /* 0x001fea000383ffff */
.L_x_6185:
[----:B------:R-:W-:Y:S05]  /*2e5a0*/  BSYNC B9 ;  /* 0x0000000000097941 */ /* 0x000fea0003800000 */
.L_x_6182:
[----:B------:R-:W-:Y:S05]  /*2e5b0*/  EXIT ;  /* 0x000000000000794d */ /* 0x000fea0003800000 */
.L_x_6203:
[----:B0-----:R0:W1:Y:S02]  /*2e5c0*/  SYNCS.PHASECHK.TRANS64.TRYWAIT P5, [R98+URZ+0x36890], R99 ;  /* 0x03689063620075a7 */ /* 0x00106400080a017f */
[----:B-1----:R-:W-:Y:S05]  /*2e5d0*/  @!P5 NANOSLEEP.SYNCS 0x989680 ;  /* 0x009896800000d95d */ /* 0x002fea0003900000 */
[----:B------:R-:W1:Y:S02]  /*2e5e0*/  @!P5 SYNCS.PHASECHK.TRANS64 P5, [R98+URZ+0x36890], R99 ;  /* 0x036890636200d5a7 */ /* 0x000e6400080a007f */
[----:B-1----:R-:W-:Y:S05]  /*2e5f0*/  @!P5 BRA `(.L_x_6203) ;  /* 0xfffffffc00f0d947 */ /* 0x002fea000383ffff */
[----:B------:R-:W-:Y:S05]  /*2e600*/  BRA `(.L_x_6580) ;  /* 0xfffffd5000bc7947 */ /* 0x000fea000383ffff */
.L_x_6257:
[----:B-1----:R1:W3:Y:S02]  /*2e610*/  SYNCS.PHASECHK.TRANS64.TRYWAIT P5, [R98+URZ+0x36890], R99 ;  /* 0x03689063620075a7 */ /* 0x0022e400080a017f */
[----:B---3--:R-:W-:Y:S05]  /*2e620*/  @!P5 NANOSLEEP.SYNCS 0x989680 ;  /* 0x009896800000d95d */ /* 0x008fea0003900000 */
[----:B------:R-:W3:Y:S02]  /*2e630*/  @!P5 SYNCS.PHASECHK.TRANS64 P5, [R98+URZ+0x36890], R99 ;  /* 0x036890636200d5a7 */ /* 0x000ee400080a007f */
[----:B---3--:R-:W-:Y:S05]  /*2e640*/  @!P5 BRA `(.L_x_6257) ;  /* 0xfffffffc00f0d947 */ /* 0x008fea000383ffff */
[----:B------:R-:W-:Y:S05]  /*2e650*/  BRA `(.L_x_6581) ;  /* 0xfffffd8400387947 */ /* 0x000fea000383ffff */
.L_x_6282:
[----:B-1----:R1:W2:Y:S02]  /*2e660*/  SYNCS.PHASECHK.TRANS64.TRYWAIT P3, [R98+URZ+0x36890], R99 ;  /* 0x03689063620075a7 */ /* 0x0022a4000806017f */
[----:B--2---:R-:W-:Y:S05]  /*2e670*/  @!P3 NANOSLEEP.SYNCS 0x989680 ;  /* 0x009896800000b95d */ /* 0x004fea0003900000 */
[----:B------:R-:W2:Y:S02]  /*2e680*/  @!P3 SYNCS.PHASECHK.TRANS64 P3, [R98+URZ+0x36890], R99 ;  /* 0x036890636200b5a7 */ /* 0x000ea4000806007f */
[----:B--2---:R-:W-:Y:S05]  /*2e690*/  @!P3 BRA `(.L_x_6282) ;  /* 0xfffffffc00f0b947 */ /* 0x004fea000383ffff */
[----:B------:R-:W-:Y:S05]  /*2e6a0*/  BRA `(.L_x_6582) ;  /* 0xfffffdb400587947 */ /* 0x000fea000383ffff */
.L_x_6288:
[----:B0-----:R0:W1:Y:S02]  /*2e6b0*/  SYNCS.PHASECHK.TRANS64.TRYWAIT P2, [R98+URZ+0x368b0], R99 ;  /* 0x0368b063620075a7 */ /* 0x001064000804017f */
[----:B-1----:R-:W-:Y:S05]  /*2e6c0*/  @!P2 NANOSLEEP.SYNCS 0x989680 ;  /* 0x009896800000a95d */ /* 0x002fea0003900000 */
[----:B------:R-:W1:Y:S02]  /*2e6d0*/  @!P2 SYNCS.PHASECHK.TRANS64 P2, [R98+URZ+0x368b0], R99 ;  /* 0x0368b0636200a5a7 */ /* 0x000e64000804007f */
[----:B-1----:R-:W-:Y:S05]  /*2e6e0*/  @!P2 BRA `(.L_x_6288) ;  /* 0xfffffffc00f0a947 */ /* 0x002fea000383ffff */
[----:B------:R-:W-:Y:S05]  /*2e6f0*/  BRA `(.L_x_6583) ;  /* 0xfffffdb800747947 */ /* 0x000fea000383ffff */
.L_x_6306:
        /* <DEDUP_REMOVED lines=8> */
.L_x_6585:
[----:B------:R-:W-:Y:S05]  /*2e780*/  BSYNC B1 ;  /* 0x0000000000017941 */ /* 0x000fea0003800000 */
.L_x_6584:
        /* <DEDUP_REMOVED lines=8> */
.L_x_6586:
[----:B------:R-:W-:Y:S01]  /*2e810*/  IMAD.MOV.U32 R13, RZ, RZ, R8 ;  /* 0x000000ffff0d7224 */ /* 0x000fe200078e0008 */
[----:B------:R-:W-:-:S07]  /*2e820*/  MOV R0, R14 ;  /* 0x0000000e00007202 */ /* 0x000fce0000000f00 */
[----:B------:R-:W-:Y:S05]  /*2e830*/  WARPSYNC.COLLECTIVE R15, `(.L_x_6587) ;  /* 0x000000000f087348 */ /* 0x000fea0003c00000 */
[----:B------:R0:W1:Y:S02]  /*2e840*/  SHFL.IDX P6, R14, R13, R12, R11 ;  /* 0x0000000c0d0e7389 */ /* 0x00006400000c000b */
[----:B01----:R-:W-:Y:S01]  /*2e850*/  ENDCOLLECTIVE ;  /* 0x000000000000791b */ /* 0x003fe20003800000 */
.L_x_6587:
[----:B------:R-:W-:Y:S02]  /*2e860*/  IMAD.MOV.U32 R13, RZ, RZ, R4 ;  /* 0x000000ffff0d7224 */ /* 0x000fe400078e0004 */
[----:B------:R-:W-:-:S07]  /*2e870*/  IMAD.MOV.U32 R5, RZ, RZ, R14 ;  /* 0x000000ffff057224 */ /* 0x000fce00078e000e */
[----:B------:R-:W-:Y:S05]  /*2e880*/  WARPSYNC.COLLECTIVE R15, `(.L_x_6588) ;  /* 0x000000000f087348 */ /* 0x000fea0003c00000 */
[----:B------:R0:W1:Y:S02]  /*2e890*/  SHFL.IDX P6, R14, R13, R12, R11 ;  /* 0x0000000c0d0e7389 */ /* 0x00006400000c000b */
[----:B01----:R-:W-:Y:S01]  /*2e8a0*/  ENDCOLLECTIVE ;  /* 0x000000000000791b */ /* 0x003fe20003800000 */
.L_x_6588:
[----:B------:R-:W-:Y:S05]  /*2e8b0*/  BRA `(.L_x_6589) ;  /* 0xfffffdc800c47947 */ /* 0x000fea000383ffff */
.L_x_6309:
        /* <DEDUP_REMOVED lines=8> */
.L_x_6591:
[----:B------:R-:W-:Y:S05]  /*2e940*/  BSYNC B1 ;  /* 0x0000000000017941 */ /* 0x000fea0003800000 */
.L_x_6590:
        /* <DEDUP_REMOVED lines=8> */
.L_x_6592:
[----:B------:R-:W-:Y:S02]  /*2e9d0*/  IMAD.MOV.U32 R13, RZ, RZ, R8 ;  /* 0x000000ffff0d7224 */ /* 0x000fe400078e0008 */
[----:B------:R-:W-:-:S07]  /*2e9e0*/  IMAD.MOV.U32 R0, RZ, RZ, R14 ;  /* 0x000000ffff007224 */ /* 0x000fce00078e000e */
[----:B------:R-:W-:Y:S05]  /*2e9f0*/  WARPSYNC.COLLECTIVE R15, `(.L_x_6593) ;  /* 0x000000000f087348 */ /* 0x000fea0003c00000 */
[----:B------:R0:W1:Y:S02]  /*2ea00*/  SHFL.IDX P6, R14, R13, R12, R11 ;  /* 0x0000000c0d0e7389 */ /* 0x00006400000c000b */
[----:B01----:R-:W-:Y:S01]  /*2ea10*/  ENDCOLLECTIVE ;  /* 0x000000000000791b */ /* 0x003fe20003800000 */
.L_x_6593:
[----:B------:R-:W-:Y:S01]  /*2ea20*/  MOV R13, R4 ;  /* 0x00000004000d7202 */ /* 0x000fe20000000f00 */
[----:B------:R-:W-:-:S07]  /*2ea30*/  IMAD.MOV.U32 R5, RZ, RZ, R14 ;  /* 0x000000ffff057224 */ /* 0x000fce00078e000e */
[----:B------:R-:W-:Y:S05]  /*2ea40*/  WARPSYNC.COLLECTIVE R15, `(.L_x_6594) ;  /* 0x000000000f087348 */ /* 0x000fea0003c00000 */
[----:B------:R0:W1:Y:S02]  /*2ea50*/  SHFL.IDX P6, R14, R13, R12, R11 ;  /* 0x0000000c0d0e7389 */ /* 0x00006400000c000b */
[----:B01----:R-:W-:Y:S01]  /*2ea60*/  ENDCOLLECTIVE ;  /* 0x000000000000791b */ /* 0x003fe20003800000 */
.L_x_6594:
[----:B------:R-:W-:Y:S01]  /*2ea70*/  IMAD.MOV.U32 R4, RZ, RZ, R14 ;  /* 0x000000ffff047224 */ /* 0x000fe200078e000e */
[----:B------:R-:W-:Y:S06]  /*2ea80*/  BRA `(.L_x_6595) ;  /* 0xfffffdd0006c7947 */ /* 0x000fec000383ffff */
.L_x_6313:
[----:B0-----:R0:W1:Y:S02]  /*2ea90*/  SYNCS.PHASECHK.TRANS64.TRYWAIT P0, [R16+URZ+0x36800], R5 ;  /* 0x03680005100075a7 */ /* 0x001064000800017f */
[----:B-1----:R-:W-:Y:S05]  /*2eaa0*/  @!P0 NANOSLEEP.SYNCS 0x989680 ;  /* 0x009896800000895d */ /* 0x002fea0003900000 */
[----:B------:R-:W1:Y:S02]  /*2eab0*/  @!P0 SYNCS.PHASECHK.TRANS64 P0, [R16+URZ+0x36800], R5 ;  /* 0x03680005100085a7 */ /* 0x000e64000800007f */
[----:B-1----:R-:W-:Y:S05]  /*2eac0*/  @!P0 BRA `(.L_x_6313) ;  /* 0xfffffffc00f08947 */ /* 0x002fea000383ffff */
[----:B------:R-:W-:Y:S05]  /*2ead0*/  BRA `(.L_x_6596) ;  /* 0xfffffdd800987947 */ /* 0x000fea000383ffff */
.L_x_6337:
        /* <DEDUP_REMOVED lines=8> */
.L_x_6598:
[----:B------:R-:W-:Y:S05]  /*2eb60*/  BSYNC B1 ;  /* 0x0000000000017941 */ /* 0x000fea0003800000 */
.L_x_6597:
        /* <DEDUP_REMOVED lines=8> */
.L_x_6599:
[----:B------:R-:W-:Y:S02]  /*2ebf0*/  MOV R21, R3 ;  /* 0x0000000300157202 */ /* 0x000fe40000000f00 */
[----:B------:R-:W-:Y:S01]  /*2ec00*/  MOV R13, R7 ;  /* 0x00000007000d7202 */ /* 0x000fe20000000f00 */
[----:B------:R-:W-:-:S07]  /*2ec10*/  IMAD.MOV.U32 R0, RZ, RZ, R14 ;  /* 0x000000ffff007224 */ /* 0x000fce00078e000e */
[----:B------:R-:W-:Y:S05]  /*2ec20*/  WARPSYNC.COLLECTIVE R15, `(.L_x_6600) ;  /* 0x000000000f087348 */ /* 0x000fea0003c00000 */
[----:B------:R0:W1:Y:S02]  /*2ec30*/  SHFL.IDX P6, R14, R13, R12, R11 ;  /* 0x0000000c0d0e7389 */ /* 0x00006400000c000b */
[----:B01----:R-:W-:Y:S01]  /*2ec40*/  ENDCOLLECTIVE ;  /* 0x000000000000791b */ /* 0x003fe20003800000 */
.L_x_6600:
[----:B------:R-:W-:Y:S02]  /*2ec50*/  IMAD.MOV.U32 R20, RZ, RZ, R0 ;  /* 0x000000ffff147224 */ /* 0x000fe400078e0000 */
[----:B------:R-:W-:Y:S02]  /*2ec60*/  IMAD.MOV.U32 R13, RZ, RZ, R9 ;  /* 0x000000ffff0d7224 */ /* 0x000fe400078e0009 */
[----:B------:R-:W-:-:S07]  /*2ec70*/  IMAD.MOV.U32 R5, RZ, RZ, R14 ;  /* 0x000000ffff057224 */ /* 0x000fce00078e000e */
[----:B------:R-:W-:Y:S05]  /*2ec80*/  WARPSYNC.COLLECTIVE R15, `(.L_x_6601) ;  /* 0x000000000f087348 */ /* 0x000fea0003c00000 */
[----:B------:R0:W1:Y:S02]  /*2ec90*/  SHFL.IDX P6, R14, R13, R12, R11 ;  /* 0x0000000c0d0e7389 */ /* 0x00006400000c000b */
[----:B01----:R-:W-:Y:S01]  /*2eca0*/  ENDCOLLECTIVE ;  /* 0x000000000000791b */ /* 0x003fe20003800000 */
.L_x_6601:
[----:B------:R-:W-:Y:S05]  /*2ecb0*/  BRA `(.L_x_6602) ;  /* 0xfffffdfc00847947 */ /* 0x000fea000383ffff */
.L_x_6340:
[----:B------:R-:W-:Y:S01]  /*2ecc0*/  BSSY B1, `(.L_x_6603) ;  /* 0x0000008000017945 */ /* 0x000fe20003800000 */
[----:B------:R-:W-:Y:S01]  /*2ecd0*/  IMAD.MOV.U32 R13, RZ, RZ, R8 ;  /* 0x000000ffff0d7224 */ /* 0x000fe200078e0008 */
[----:B------:R-:W-:Y:S01]  /*2ece0*/  MOV R15, 0xffffffff ;  /* 0xffffffff000f7802 */ /* 0x000fe20000000f00 */
[----:B------:R-:W-:Y:S02]  /*2ecf0*/  IMAD.MOV.U32 R12, RZ, RZ, 0x1 ;  /* 0x00000001ff0c7424 */ /* 0x000fe400078e00ff */
[----:B------:R-:W-:-:S07]  /*2ed00*/  IMAD.MOV.U32 R11, RZ, RZ, 0x1c1f ;  /* 0x00001c1fff0b7424 */ /* 0x000fce00078e00ff */
[----:B------:R-:W-:Y:S05]  /*2ed10*/  WARPSYNC.COLLECTIVE R15, `(.L_x_6604) ;  /* 0x000000000f087348 */ /* 0x000fea0003c00000 */
[----:B------:R0:W1:Y:S02]  /*2ed20*/  SHFL.IDX P6, R14, R13, R12, R11 ;  /* 0x0000000c0d0e7389 */ /* 0x00006400000c000b */
[----:B01----:R-:W-:Y:S01]  /*2ed30*/  ENDCOLLECTIVE ;  /* 0x000000000000791b */ /* 0x003fe20003800000 */
.L_x_6604:
[----:B------:R-:W-:Y:S05]  /*2ed40*/  BSYNC B1 ;  /* 0x0000000000017941 */ /* 0x000fea0003800000 */
.L_x_6603:
        /* <DEDUP_REMOVED lines=8> */
.L_x_6605:
[----:B------:R-:W-:Y:S02]  /*2edd0*/  IMAD.MOV.U32 R21, RZ, RZ, R3 ;  /* 0x000000ffff157224 */ /* 0x000fe400078e0003 */
[----:B------:R-:W-:Y:S02]  /*2ede0*/  IMAD.MOV.U32 R13, RZ, RZ, R7 ;  /* 0x000000ffff0d7224 */ /* 0x000fe400078e0007 */
[----:B------:R-:W-:-:S07]  /*2edf0*/  IMAD.MOV.U32 R0, RZ, RZ, R14 ;  /* 0x000000ffff007224 */ /* 0x000fce00078e000e */
[----:B------:R-:W-:Y:S05]  /*2ee00*/  WARPSYNC.COLLECTIVE R15, `(.L_x_6606) ;  /* 0x000000000f087348 */ /* 0x000fea0003c00000 */
[----:B------:R0:W1:Y:S02]  /*2ee10*/  SHFL.IDX P6, R14, R13, R12, R11 ;  /* 0x0000000c0d0e7389 */ /* 0x00006400000c000b */
[----:B01----:R-:W-:Y:S01]  /*2ee20*/  ENDCOLLECTIVE ;  /* 0x000000000000791b */ /* 0x003fe20003800000 */
.L_x_6606:
[----:B------:R-:W-:Y:S02]  /*2ee30*/  IMAD.MOV.U32 R20, RZ, RZ, R0 ;  /* 0x000000ffff147224 */ /* 0x000fe400078e0000 */
[----:B------:R-:W-:Y:S01]  /*2ee40*/  IMAD.MOV.U32 R13, RZ, RZ, R9 ;  /* 0x000000ffff0d7224 */ /* 0x000fe200078e0009 */
[----:B------:R-:W-:-:S07]  /*2ee50*/  MOV R7, R14 ;  /* 0x0000000e00077202 */ /* 0x000fce0000000f00 */
[----:B------:R-:W-:Y:S05]  /*2ee60*/  WARPSYNC.COLLECTIVE R15, `(.L_x_6607) ;  /* 0x000000000f087348 */ /* 0x000fea0003c00000 */
[----:B------:R0:W1:Y:S02]  /*2ee70*/  SHFL.IDX P6, R14, R13, R12, R11 ;  /* 0x0000000c0d0e7389 */ /* 0x00006400000c000b */
[----:B01----:R-:W-:Y:S01]  /*2ee80*/  ENDCOLLECTIVE ;  /* 0x000000000000791b */ /* 0x003fe20003800000 */
.L_x_6607:
[----:B------:R-:W-:Y:S05]  /*2ee90*/  BRA `(.L_x_6608) ;  /* 0xfffffe0000947947 */ /* 0x000fea000383ffff */
.L_x_6344:
[----:B0-----:R0:W1:Y:S02]  /*2eea0*/  SYNCS.PHASECHK.TRANS64.TRYWAIT P0, [R16+URZ+0x36800], R61 ;  /* 0x0368003d100075a7 */ /* 0x001064000800017f */
[----:B-1----:R-:W-:Y:S05]  /*2eeb0*/  @!P0 NANOSLEEP.SYNCS 0x989680 ;  /* 0x009896800000895d */ /* 0x002fea0003900000 */
[----:B------:R-:W1:Y:S02]  /*2eec0*/  @!P0 SYNCS.PHASECHK.TRANS64 P0, [R16+URZ+0x36800], R61 ;  /* 0x0368003d100085a7 */ /* 0x000e64000800007f */
[----:B-1----:R-:W-:Y:S05]  /*2eed0*/  @!P0 BRA `(.L_x_6344) ;  /* 0xfffffffc00f08947 */ /* 0x002fea000383ffff */
[----:B------:R-:W-:Y:S05]  /*2eee0*/  BRA `(.L_x_6609) ;  /* 0xfffffe0800087947 */ /* 0x000fea000383ffff */
.L_x_6358:
[----:B-1----:R1:W2:Y:S02]  /*2eef0*/  SYNCS.PHASECHK.TRANS64.TRYWAIT P2, [R0+URZ+0x36830], R3 ;  /* 0x03683003000075a7 */ /* 0x0022a4000804017f */
[----:B--2---:R-:W-:Y:S05]  /*2ef00*/  @!P2 NANOSLEEP.SYNCS 0x989680 ;  /* 0x009896800000a95d */ /* 0x004fea0003900000 */
[----:B------:R-:W2:Y:S02]  /*2ef10*/  @!P2 SYNCS.PHASECHK.TRANS64 P2, [R0+URZ+0x36830], R3 ;  /* 0x036830030000a5a7 */ /* 0x000ea4000804007f */
[----:B--2---:R-:W-:Y:S05]  /*2ef20*/  @!P2 BRA `(.L_x_6358) ;  /* 0xfffffffc00f0a947 */ /* 0x004fea000383ffff */
[----:B------:R-:W-:Y:S05]  /*2ef30*/  BRA `(.L_x_6357) ;  /* 0xfffffe30000c7947 */ /* 0x000fea000383ffff */
.L_x_6365:
[----:B-1----:R1:W2:Y:S02]  /*2ef40*/  SYNCS.PHASECHK.TRANS64.TRYWAIT P3, [R13+URZ+0x36830], R4 ;  /* 0x036830040d0075a7 */ /* 0x0022a4000806017f */
[----:B--2---:R-:W-:Y:S05]  /*2ef50*/  @!P3 NANOSLEEP.SYNCS 0x989680 ;  /* 0x009896800000b95d */ /* 0x004fea0003900000 */
[----:B------:R-:W2:Y:S02]  /*2ef60*/  @!P3 SYNCS.PHASECHK.TRANS64 P3, [R13+URZ+0x36830], R4 ;  /* 0x036830040d00b5a7 */ /* 0x000ea4000806007f */
[----:B--2---:R-:W-:Y:S05]  /*2ef70*/  @!P3 BRA `(.L_x_6365) ;  /* 0xfffffffc00f0b947 */ /* 0x004fea000383ffff */
[----:B------:R-:W-:Y:S05]  /*2ef80*/  BRA `(.L_x_6364) ;  /* 0xfffffe8400dc7947 */ /* 0x000fea000383ffff */
.L_x_6370:
[----:B-1----:R1:W2:Y:S02]  /*2ef90*/  SYNCS.PHASECHK.TRANS64.TRYWAIT P3, [R11+URZ+0x36850], R0 ;  /* 0x036850000b0075a7 */ /* 0x0022a4000806017f */
[----:B--2---:R-:W-:Y:S05]  /*2efa0*/  @!P3 NANOSLEEP.SYNCS 0x989680 ;  /* 0x009896800000b95d */ /* 0x004fea0003900000 */
[----:B------:R-:W2:Y:S02]  /*2efb0*/  @!P3 SYNCS.PHASECHK.TRANS64 P3, [R11+URZ+0x36850], R0 ;  /* 0x036850000b00b5a7 */ /* 0x000ea4000806007f */
[----:B--2---:R-:W-:Y:S05]  /*2efc0*/  @!P3 BRA `(.L_x_6370) ;  /* 0xfffffffc00f0b947 */ /* 0x004fea000383ffff */
[----:B------:R-:W-:Y:S05]  /*2efd0*/  BRA `(.L_x_6369) ;  /* 0xfffffebc009c7947 */ /* 0x000fea000383ffff */
.L_x_6378:
[----:B-1----:R1:W2:Y:S02]  /*2efe0*/  SYNCS.PHASECHK.TRANS64.TRYWAIT P2, [R4+URZ+0x36830], R5 ;  /* 0x03683005040075a7 */ /* 0x0022a4000804017f */
[----:B--2---:R-:W-:Y:S05]  /*2eff0*/  @!P2 NANOSLEEP.SYNCS 0x989680 ;  /* 0x009896800000a95d */ /* 0x004fea0003900000 */
[----:B------:R-:W2:Y:S02]  /*2f000*/  @!P2 SYNCS.PHASECHK.TRANS64 P2, [R4+URZ+0x36830], R5 ;  /* 0x036830050400a5a7 */ /* 0x000ea4000804007f */
[----:B--2---:R-:W-:Y:S05]  /*2f010*/  @!P2 BRA `(.L_x_6378) ;  /* 0xfffffffc00f0a947 */ /* 0x004fea000383ffff */
[----:B------:R-:W-:Y:S05]  /*2f020*/  BRA `(.L_x_6377) ;  /* 0xfffffee4000c7947 */ /* 0x000fea000383ffff */
.L_x_6383:
[----:B-1----:R1:W2:Y:S02]  /*2f030*/  SYNCS.PHASECHK.TRANS64.TRYWAIT P2, [R11+URZ+0x36850], R0 ;  /* 0x036850000b0075a7 */ /* 0x0022a4000804017f */
[----:B--2---:R-:W-:Y:S05]  /*2f040*/  @!P2 NANOSLEEP.SYNCS 0x989680 ;  /* 0x009896800000a95d */ /* 0x004fea0003900000 */
[----:B------:R-:W2:Y:S02]  /*2f050*/  @!P2 SYNCS.PHASECHK.TRANS64 P2, [R11+URZ+0x36850], R0 ;  /* 0x036850000b00a5a7 */ /* 0x000ea4000804007f */
[----:B--2---:R-:W-:Y:S05]  /*2f060*/  @!P2 BRA `(.L_x_6383) ;  /* 0xfffffffc00f0a947 */ /* 0x004fea000383ffff */
[----:B------:R-:W-:Y:S05]  /*2f070*/  BRA `(.L_x_6382) ;  /* 0xffffff1800c47947 */ /* 0x000fea000383ffff */
.L_x_6389:
[----:B-1----:R1:W2:Y:S02]  /*2f080*/  SYNCS.PHASECHK.TRANS64.TRYWAIT P0, [R0+URZ+0x36850], R9 ;  /* 0x03685009000075a7 */ /* 0x0022a4000800017f */
[----:B--2---:R-:W-:Y:S05]  /*2f090*/  @!P0 NANOSLEEP.SYNCS 0x989680 ;  /* 0x009896800000895d */ /* 0x004fea0003900000 */
[----:B------:R-:W2:Y:S02]  /*2f0a0*/  @!P0 SYNCS.PHASECHK.TRANS64 P0, [R0+URZ+0x36850], R9 ;  /* 0x03685009000085a7 */ /* 0x000ea4000800007f */
[----:B--2---:R-:W-:Y:S05]  /*2f0b0*/  @!P0 BRA `(.L_x_6389) ;  /* 0xfffffffc00f08947 */ /* 0x004fea000383ffff */
[----:B------:R-:W-:Y:S05]  /*2f0c0*/  BRA `(.L_x_6388) ;  /* 0xffffff3c00807947 */ /* 0x000fea000383ffff */
.L_x_6425:
[----:B------:R-:W1:Y:S01]  /*2f0d0*/  S2R R11, SR_TID.X ;  /* 0x00000000000b7919 */ /* 0x000e620000002100 */
[----:B------:R-:W-:Y:S01]  /*2f0e0*/  BSSY B1, `(.L_x_6610) ;  /* 0x000000a000017945 */ /* 0x000fe20003800000 */
[----:B------:R-:W-:Y:S02]  /*2f0f0*/  IMAD.MOV.U32 R12, RZ, RZ, RZ ;  /* 0x000000ffff0c7224 */ /* 0x000fe400078e00ff */
[----:B------:R-:W-:Y:S01]  /*2f100*/  IMAD.MOV.U32 R15, RZ, RZ, -0x1 ;  /* 0xffffffffff0f7424 */ /* 0x000fe200078e00ff */
[----:B-1----:R-:W-:-:S04]  /*2f110*/  SHF.R.U32.HI R11, RZ, 0x5, R11 ;  /* 0x00000005ff0b7819 */ /* 0x002fc8000001160b */
[----:B------:R-:W-:-:S04]  /*2f120*/  LOP3.LUT R11, R11, 0x3, RZ, 0xc0, !PT ;  /* 0x000000030b0b7812 */ /* 0x000fc800078ec0ff */
[----:B0-----:R-:W-:Y:S01]  /*2f130*/  MOV R13, R11 ;  /* 0x0000000b000d7202 */ /* 0x001fe20000000f00 */
[----:B------:R-:W-:-:S07]  /*2f140*/  IMAD.MOV.U32 R11, RZ, RZ, 0x1f ;  /* 0x0000001fff0b7424 */ /* 0x000fce00078e00ff */
[----:B------:R-:W-:Y:S05]  /*2f150*/  WARPSYNC.COLLECTIVE R15, `(.L_x_6611) ;  /* 0x000000000f087348 */ /* 0x000fea0003c00000 */
[----:B------:R0:W1:Y:S02]  /*2f160*/  SHFL.IDX P6, R14, R13, R12, R11 ;  /* 0x0000000c0d0e7389 */ /* 0x00006400000c000b */
[----:B01----:R-:W-:Y:S01]  /*2f170*/  ENDCOLLECTIVE ;  /* 0x000000000000791b */ /* 0x003fe20003800000 */
.L_x_6611:
[----:B------:R-:W-:Y:S05]  /*2f180*/  BSYNC B1 ;  /* 0x0000000000017941 */ /* 0x000fea0003800000 */
.L_x_6610:
[----:B------:R-:W-:Y:S05]  /*2f190*/  BRA `(.L_x_6612) ;  /* 0xffffff8400987947 */ /* 0x000fea000383ffff */
.L_x_6427:
[----:B------:R-:W-:Y:S01]  /*2f1a0*/  BSSY B1, `(.L_x_6613) ;  /* 0x0000006000017945 */ /* 0x000fe20003800000 */
[----:B------:R-:W-:-:S07]  /*2f1b0*/  MOV R15, 0xffffffff ;  /* 0xffffffff000f7802 */ /* 0x000fce0000000f00 */
[----:B01----:R-:W-:Y:S05]  /*2f1c0*/  WARPSYNC.COLLECTIVE R15, `(.L_x_6614) ;  /* 0x000000000f0c7348 */ /* 0x003fea0003c00000 */
[----:B------:R-:W-:Y:S02]  /*2f1d0*/  ELECT P6, UR62, PT ;  /* 0x00000000003e782f */ /* 0x000fe400038c0000 */
[----:B------:R-:W-:Y:S01]  /*2f1e0*/  MOV R14, UR62 ;  /* 0x0000003e000e7c02 */ /* 0x000fe20008000f00 */
[----:B01----:R-:W-:Y:S10]  /*2f1f0*/  ENDCOLLECTIVE ;  /* 0x000000000000791b */ /* 0x003ff40003800000 */
.L_x_6614:
[----:B------:R-:W-:Y:S05]  /*2f200*/  BSYNC B1 ;  /* 0x0000000000017941 */ /* 0x000fea0003800000 */
.L_x_6613:
[----:B------:R-:W-:Y:S01]  /*2f210*/  PLOP3.LUT P2, PT, P6, PT, PT, 0x80, 0x0 ;  /* 0x000000000000781c */ /* 0x000fe2000374f070 */
[----:B------:R-:W-:-:S12]  /*2f220*/  BRA `(.L_x_6426) ;  /* 0xffffff84008c7947 */ /* 0x000fd8000383ffff */
.L_x_6429:
[----:B-1----:R-:W2:Y:S02]  /*2f230*/  LDL R3, [R1+0x4] ;  /* 0x0000040001037983 */ /* 0x002ea40000100800 */
[----:B--2---:R1:W2:Y:S02]  /*2f240*/  SYNCS.PHASECHK.TRANS64.TRYWAIT P0, [R3+URZ+0x36820], R2 ;  /* 0x03682002030075a7 */ /* 0x0042a4000800017f */
[----:B--2---:R-:W-:Y:S05]  /*2f250*/  @!P0 NANOSLEEP.SYNCS 0x989680 ;  /* 0x009896800000895d */ /* 0x004fea0003900000 */
[----:B------:R-:W2:Y:S02]  /*2f260*/  @!P0 SYNCS.PHASECHK.TRANS64 P0, [R3+URZ+0x36820], R2 ;  /* 0x03682002030085a7 */ /* 0x000ea4000800007f */
[----:B--2---:R-:W-:Y:S05]  /*2f270*/  @!P0 BRA `(.L_x_6429) ;  /* 0xfffffffc00ec8947 */ /* 0x004fea000383ffff */
[----:B------:R-:W-:Y:S05]  /*2f280*/  BRA `(.L_x_6615) ;  /* 0xffffff84009c7947 */ /* 0x000fea000383ffff */
.L_x_6433:
[----:B-1----:R1:W2:Y:S02]  /*2f290*/  SYNCS.PHASECHK.TRANS64.TRYWAIT P0, [R4+URZ+0x368a0], R8 ;  /* 0x0368a008040075a7 */ /* 0x0022a4000800017f */
[----:B--2---:R-:W-:Y:S05]  /*2f2a0*/  @!P0 NANOSLEEP.SYNCS 0x989680 ;  /* 0x009896800000895d */ /* 0x004fea0003900000 */
[----:B------:R-:W2:Y:S02]  /*2f2b0*/  @!P0 SYNCS.PHASECHK.TRANS64 P0, [R4+URZ+0x368a0], R8 ;  /* 0x0368a008040085a7 */ /* 0x000ea4000800007f */
[----:B--2---:R-:W-:Y:S05]  /*2f2c0*/  @!P0 BRA `(.L_x_6433) ;  /* 0xfffffffc00f08947 */ /* 0x004fea000383ffff */
[----:B------:R-:W-:Y:S05]  /*2f2d0*/  BRA `(.L_x_6616) ;  /* 0xffffff8400c07947 */ /* 0x000fea000383ffff */
.L_x_6440:
[----:B--2---:R2:W3:Y:S02]  /*2f2e0*/  SYNCS.PHASECHK.TRANS64.TRYWAIT P0, [R4+URZ+0x368c0], R8 ;  /* 0x0368c008040075a7 */ /* 0x0044e4000800017f */
[----:B---3--:R-:W-:Y:S05]  /*2f2f0*/  @!P0 NANOSLEEP.SYNCS 0x989680 ;  /* 0x009896800000895d */ /* 0x008fea0003900000 */
[----:B------:R-:W3:Y:S02]  /*2f300*/  @!P0 SYNCS.PHASECHK.TRANS64 P0, [R4+URZ+0x368c0], R8 ;  /* 0x0368c008040085a7 */ /* 0x000ee4000800007f */
[----:B---3--:R-:W-:Y:S05]  /*2f310*/  @!P0 BRA `(.L_x_6440) ;  /* 0xfffffffc00f08947 */ /* 0x008fea000383ffff */
[----:B------:R-:W-:Y:S05]  /*2f320*/  BRA `(.L_x_6617) ;  /* 0xffffff8800c07947 */ /* 0x000fea000383ffff */
.L_x_6449:
[----:B-1----:R1:W2:Y:S02]  /*2f330*/  SYNCS.PHASECHK.TRANS64.TRYWAIT P0, [R6+URZ+0x368a0], R5 ;  /* 0x0368a005060075a7 */ /* 0x0022a4000800017f */
[----:B--2---:R-:W-:Y:S05]  /*2f340*/  @!P0 NANOSLEEP.SYNCS 0x989680 ;  /* 0x009896800000895d */ /* 0x004fea0003900000 */
[----:B------:R-:W2:Y:S02]  /*2f350*/  @!P0 SYNCS.PHASECHK.TRANS64 P0, [R6+URZ+0x368a0], R5 ;  /* 0x0368a005060085a7 */ /* 0x000ea4000800007f */
[----:B--2---:R-:W-:Y:S05]  /*2f360*/  @!P0 BRA `(.L_x_6449) ;  /* 0xfffffffc00f08947 */ /* 0x004fea000383ffff */
[----:B------:R-:W-:Y:S05]  /*2f370*/  BRA `(.L_x_6618) ;  /* 0xffffff90000c7947 */ /* 0x000fea000383ffff */
.L_x_6456:
[----:B--2---:R2:W3:Y:S02]  /*2f380*/  SYNCS.PHASECHK.TRANS64.TRYWAIT P0, [R6+URZ+0x368c0], R5 ;  /* 0x0368c005060075a7 */ /* 0x0044e4000800017f */
[----:B---3--:R-:W-:Y:S05]  /*2f390*/  @!P0 NANOSLEEP.SYNCS 0x989680 ;  /* 0x009896800000895d */ /* 0x008fea0003900000 */
[----:B------:R-:W3:Y:S02]  /*2f3a0*/  @!P0 SYNCS.PHASECHK.TRANS64 P0, [R6+URZ+0x368c0], R5 ;  /* 0x0368c005060085a7 */ /* 0x000ee4000800007f */
[----:B---3--:R-:W-:Y:S05]  /*2f3b0*/  @!P0 BRA `(.L_x_6456) ;  /* 0xfffffffc00f08947 */ /* 0x008fea000383ffff */
[----:B------:R-:W-:Y:S05]  /*2f3c0*/  BRA `(.L_x_6619) ;  /* 0xffffff9400087947 */ /* 0x000fea000383ffff */
.L_x_6471:
        /* <DEDUP_REMOVED lines=11> */
.L_x_6621:
[----:B------:R-:W-:Y:S05]  /*2f480*/  BSYNC B0 ;  /* 0x0000000000007941 */ /* 0x000fea0003800000 */
.L_x_6620:
[----:B------:R-:W-:Y:S05]  /*2f490*/  BRA `(.L_x_6622) ;  /* 0xffffff9c00e07947 */ /* 0x000fea000383ffff */
.L_x_6473:
[----:B------:R-:W-:Y:S01]  /*2f4a0*/  BSSY B0, `(.L_x_6623) ;  /* 0x0000006000007945 */ /* 0x000fe20003800000 */
[----:B------:R-:W-:-:S07]  /*2f4b0*/  IMAD.MOV.U32 R15, RZ, RZ, -0x1 ;  /* 0xffffffffff0f7424 */ /* 0x000fce00078e00ff */
[----:B01----:R-:W-:Y:S05]  /*2f4c0*/  WARPSYNC.COLLECTIVE R15, `(.L_x_6624) ;  /* 0x000000000f0c7348 */ /* 0x003fea0003c00000 */
[----:B------:R-:W-:Y:S02]  /*2f4d0*/  ELECT P6, UR62, PT ;  /* 0x00000000003e782f */ /* 0x000fe400038c0000 */
[----:B------:R-:W-:Y:S01]  /*2f4e0*/  MOV R14, UR62 ;  /* 0x0000003e000e7c02 */ /* 0x000fe20008000f00 */
[----:B01----:R-:W-:Y:S10]  /*2f4f0*/  ENDCOLLECTIVE ;  /* 0x000000000000791b */ /* 0x003ff40003800000 */
.L_x_6624:
[----:B------:R-:W-:Y:S05]  /*2f500*/  BSYNC B0 ;  /* 0x0000000000007941 */ /* 0x000fea0003800000 */
.L_x_6623:
[----:B------:R-:W-:Y:S05]  /*2f510*/  BRA `(.L_x_6625) ;  /* 0xffffff9c00f07947 */ /* 0x000fea000383ffff */
.L_x_6475:
[----:B-1----:R1:W2:Y:S02]  /*2f520*/  SYNCS.PHASECHK.TRANS64.TRYWAIT P0, [R0+URZ+0x36840], R2 ;  /* 0x03684002000075a7 */ /* 0x0022a4000800017f */
[----:B--2---:R-:W-:Y:S05]  /*2f530*/  @!P0 NANOSLEEP.SYNCS 0x989680 ;  /* 0x009896800000895d */ /* 0x004fea0003900000 */
[----:B------:R-:W2:Y:S02]  /*2f540*/  @!P0 SYNCS.PHASECHK.TRANS64 P0, [R0+URZ+0x36840], R2 ;  /* 0x03684002000085a7 */ /* 0x000ea4000800007f */
[----:B--2---:R-:W-:Y:S05]  /*2f550*/  @!P0 BRA `(.L_x_6475) ;  /* 0xfffffffc00f08947 */ /* 0x004fea000383ffff */
[----:B------:R-:W-:Y:S05]  /*2f560*/  BRA `(.L_x_6626) ;  /* 0xffffffa0005c7947 */ /* 0x000fea000383ffff */
.L_x_6479:
        /* <DEDUP_REMOVED lines=8> */
.L_x_6627:
[----:B------:R-:W-:Y:S02]  /*2f5f0*/  IMAD.MOV.U32 R13, RZ, RZ, R3 ;  /* 0x000000ffff0d7224 */ /* 0x000fe400078e0003 */
[----:B------:R-:W-:-:S07]  /*2f600*/  IMAD.MOV.U32 R4, RZ, RZ, R14 ;  /* 0x000000ffff047224 */ /* 0x000fce00078e000e */
[----:B------:R-:W-:Y:S05]  /*2f610*/  WARPSYNC.COLLECTIVE R15, `(.L_x_6628) ;  /* 0x000000000f087348 */ /* 0x000fea0003c00000 */
[----:B------:R0:W1:Y:S02]  /*2f620*/  SHFL.IDX P6, R14, R13, R12, R11 ;  /* 0x0000000c0d0e7389 */ /* 0x00006400000c000b */
[----:B01----:R-:W-:Y:S01]  /*2f630*/  ENDCOLLECTIVE ;  /* 0x000000000000791b */ /* 0x003fe20003800000 */
.L_x_6628:
[----:B------:R-:W-:Y:S01]  /*2f640*/  IMAD R17, R17, 0x80, R10 ;  /* 0x0000008011117824 */ /* 0x000fe200078e020a */
[----:B------:R-:W-:Y:S01]  /*2f650*/  MOV R13, R2 ;  /* 0x00000002000d7202 */ /* 0x000fe20000000f00 */
[----:B------:R-:W-:Y:S02]  /*2f660*/  IMAD R0, R9, R7, RZ ;  /* 0x0000000709007224 */ /* 0x000fe400078e02ff */
[----:B------:R0:W5:Y:S01]  /*2f670*/  LDL R9, [R1+0x30] ;  /* 0x0000300001097983 */ /* 0x0001620000100800 */
[----:B------:R-:W-:Y:S01]  /*2f680*/  IMAD.MOV.U32 R12, RZ, RZ, 0x1 ;  /* 0x00000001ff0c7424 */ /* 0x000fe200078e00ff */
[----:B------:R-:W-:Y:S01]  /*2f690*/  MOV R5, R14 ;  /* 0x0000000e00057202 */ /* 0x000fe20000000f00 */
[C---:B------:R-:W-:Y:S01]  /*2f6a0*/  VIADD R7, R17.reuse, 0x10 ;  /* 0x0000001011077836 */ /* 0x040fe20000000000 */
[----:B------:R-:W-:-:S13]  /*2f6b0*/  ISETP.GE.AND P2, PT, R17, R0, PT ;  /* 0x000000001100720c */ /* 0x000fda0003f46270 */
[----:B0----5:R-:W-:Y:S05]  /*2f6c0*/  WARPSYNC.COLLECTIVE R15, `(.L_x_6629) ;  /* 0x000000000f087348 */ /* 0x021fea0003c00000 */
[----:B------:R1:W2:Y:S02]  /*2f6d0*/  SHFL.IDX P6, R14, R13, R12, R11 ;  /* 0x0000000c0d0e7389 */ /* 0x0002a400000c000b */
[----:B012--5:R-:W-:Y:S01]  /*2f6e0*/  ENDCOLLECTIVE ;  /* 0x000000000000791b */ /* 0x027fe20003800000 */
.L_x_6629:
[----:B------:R-:W-:Y:S01]  /*2f6f0*/  @!P2 LEA R5, P4, R8, R5, 0x1 ;  /* 0x000000050805a211 */ /* 0x000fe200078808ff */
[----:B------:R-:W-:-:S04]  /*2f700*/  IMAD.MOV.U32 R13, RZ, RZ, R3 ;  /* 0x000000ffff0d7224 */ /* 0x000fc800078e0003 */
[----:B------:R-:W-:-:S05]  /*2f710*/  @!P2 IMAD.X R4, RZ, RZ, R4, P4 ;  /* 0x000000ffff04a224 */ /* 0x000fca00020e0604 */
[----:B------:R-:W-:Y:S01]  /*2f720*/  @!P2 LOP3.LUT R5, R5, R4, RZ, 0x3c, !PT ;  /* 0x000000040505a212 */ /* 0x000fe200078e3cff */
[----:B------:R-:W-:-:S03]  /*2f730*/  IMAD.MOV.U32 R6, RZ, RZ, R14 ;  /* 0x000000ffff067224 */ /* 0x000fc600078e000e */
[----:B------:R-:W-:-:S07]  /*2f740*/  @!P2 LOP3.LUT R4, R5, R4, RZ, 0x3c, !PT ;  /* 0x000000040504a212 */ /* 0x000fce00078e3cff */
[----:B------:R-:W-:Y:S05]  /*2f750*/  WARPSYNC.COLLECTIVE R15, `(.L_x_6630) ;  /* 0x000000000f087348 */ /* 0x000fea0003c00000 */
[----:B------:R0:W1:Y:S02]  /*2f760*/  SHFL.IDX P6, R14, R13, R12, R11 ;  /* 0x0000000c0d0e7389 */ /* 0x00006400000c000b */
[----:B01----:R-:W-:Y:S01]  /*2f770*/  ENDCOLLECTIVE ;  /* 0x000000000000791b */ /* 0x003fe20003800000 */
.L_x_6630:
[----:B------:R-:W-:Y:S01]  /*2f780*/  @!P2 LOP3.LUT R5, R5, R4, RZ, 0x3c, !PT ;  /* 0x000000040505a212 */ /* 0x000fe200078e3cff */
[----:B------:R-:W-:Y:S01]  /*2f790*/  IMAD.MOV.U32 R13, RZ, RZ, R2 ;  /* 0x000000ffff0d7224 */ /* 0x000fe200078e0002 */
[----:B------:R-:W-:-:S03]  /*2f7a0*/  MOV R12, 0x2 ;  /* 0x00000002000c7802 */ /* 0x000fc60000000f00 */
        /* <DEDUP_REMOVED lines=11> */
.L_x_6631:
[----:B------:R-:W-:-:S05]  /*2f860*/  @!P2 LEA R5, P4, R8, R4, 0x1 ;  /* 0x000000040805a211 */ /* 0x000fca00078808ff */
[----:B------:R-:W-:-:S05]  /*2f870*/  @!P2 IMAD.X R4, RZ, RZ, R6, P4 ;  /* 0x000000ffff04a224 */ /* 0x000fca00020e0606 */
[----:B------:R-:W-:Y:S01]  /*2f880*/  @!P2 LOP3.LUT R5, R5, R4, RZ, 0x3c, !PT ;  /* 0x000000040505a212 */ /* 0x000fe200078e3cff */
[----:B------:R-:W-:-:S03]  /*2f890*/  IMAD.MOV.U32 R13, RZ, RZ, R3 ;  /* 0x000000ffff0d7224 */ /* 0x000fc600078e0003 */
[----:B------:R-:W-:-:S04]  /*2f8a0*/  @!P2 LOP3.LUT R4, R5, R4, RZ, 0x3c, !PT ;  /* 0x000000040504a212 */ /* 0x000fc800078e3cff */
[----:B------:R-:W-:Y:S01]  /*2f8b0*/  @!P2 LOP3.LUT R5, R5, R4, RZ, 0x3c, !PT ;  /* 0x000000040505a212 */ /* 0x000fe200078e3cff */
[----:B------:R-:W-:-:S04]  /*2f8c0*/  IMAD.MOV.U32 R6, RZ, RZ, R14 ;  /* 0x000000ffff067224 */ /* 0x000fc800078e000e */
[----:B------:R-:W-:Y:S01]  /*2f8d0*/  @!PT LDS RZ, [RZ] ;  /* 0x00000000fffff984 */ /* 0x000fe20000000800 */
[----:B------:R-:W-:Y:S01]  /*2f8e0*/  @!PT LDS RZ, [RZ] ;  /* 0x00000000fffff984 */ /* 0x000fe20000000800 */
[----:B------:R-:W-:Y:S01]  /*2f8f0*/  @!PT LDS RZ, [RZ] ;  /* 0x00000000fffff984 */ /* 0x000fe20000000800 */
[----:B------:R0:W-:Y:S03]  /*2f900*/  @!P2 LDGSTS.E.BYPASS.LTC128B.128 [R9+0x15c00], desc[UR60][R4.64], !P3 ;  /* 0x15c000000409afae */ /* 0x0001e6000d901d7c */
[----:B0-----:R-:W-:Y:S05]  /*2f910*/  WARPSYNC.COLLECTIVE R15, `(.L_x_6632) ;  /* 0x000000000f087348 */ /* 0x001fea0003c00000 */
[----:B------:R1:W2:Y:S02]  /*2f920*/  SHFL.IDX P6, R14, R13, R12, R11 ;  /* 0x0000000c0d0e7389 */ /* 0x0002a400000c000b */
[----:B012---:R-:W-:Y:S01]  /*2f930*/  ENDCOLLECTIVE ;  /* 0x000000000000791b */ /* 0x007fe20003800000 */
.L_x_6632:
[----:B------:R-:W-:Y:S01]  /*2f940*/  @!PT LDS RZ, [RZ] ;  /* 0x00000000fffff984 */ /* 0x000fe20000000800 */
[----:B------:R-:W-:Y:S01]  /*2f950*/  @!PT LDS RZ, [RZ] ;  /* 0x00000000fffff984 */ /* 0x000fe20000000800 */
[----:B------:R-:W-:Y:S01]  /*2f960*/  @!PT LDS RZ, [RZ] ;  /* 0x00000000fffff984 */ /* 0x000fe20000000800 */
[----:B------:R-:W-:Y:S04]  /*2f970*/  @!P2 LDGSTS.E.BYPASS.LTC128B.128 [R9+0x19c00], desc[UR60][R4.64+0x80], !P0 ;  /* 0x19c000800409afae */ /* 0x000fe8000c101d7c */
[----:B------:R0:W-:Y:S01]  /*2f980*/  @!P2 LDGSTS.E.BYPASS.LTC128B.128 [R9+0x1dc00], desc[UR60][R4.64+0x100], !P1 ;  /* 0x1dc001000409afae */ /* 0x0001e2000c901d7c */
[----:B------:R-:W-:Y:S02]  /*2f990*/  IMAD.MOV.U32 R13, RZ, RZ, R2 ;  /* 0x000000ffff0d7224 */ /* 0x000fe400078e0002 */
[----:B------:R-:W-:Y:S02]  /*2f9a0*/  IMAD.MOV.U32 R12, RZ, RZ, 0x3 ;  /* 0x00000003ff0c7424 */ /* 0x000fe400078e00ff */
[----:B0-----:R-:W-:-:S05]  /*2f9b0*/  VIADD R4, R17, 0x20 ;  /* 0x0000002011047836 */ /* 0x001fca0000000000 */
[----:B------:R-:W-:Y:S01]  /*2f9c0*/  ISETP.GE.AND P2, PT, R4, R0, PT ;  /* 0x000000000400720c */ /* 0x000fe20003f46270 */
[----:B------:R-:W-:-:S12]  /*2f9d0*/  IMAD.MOV.U32 R4, RZ, RZ, R14 ;  /* 0x000000ffff047224 */ /* 0x000fd800078e000e */
[----:B------:R-:W-:Y:S05]  /*2f9e0*/  WARPSYNC.COLLECTIVE R15, `(.L_x_6633) ;  /* 0x000000000f087348 */ /* 0x000fea0003c00000 */
[----:B------:R0:W1:Y:S02]  /*2f9f0*/  SHFL.IDX P6, R14, R13, R12, R11 ;  /* 0x0000000c0d0e7389 */ /* 0x00006400000c000b */
[----:B01----:R-:W-:Y:S01]  /*2fa00*/  ENDCOLLECTIVE ;  /* 0x000000000000791b */ /* 0x003fe20003800000 */
.L_x_6633:
[----:B------:R-:W-:Y:S01]  /*2fa10*/  @!P2 LEA R5, P4, R8, R4, 0x1 ;  /* 0x000000040805a211 */ /* 0x000fe200078808ff */
[----:B------:R-:W-:-:S03]  /*2fa20*/  IMAD.MOV.U32 R13, RZ, RZ, R3 ;  /* 0x000000ffff0d7224 */ /* 0x000fc600078e0003 */
[----:B------:R-:W-:-:S04]  /*2fa30*/  @!P2 IADD3.X R4, RZ, R6, RZ, P4, !PT ;  /* 0x00000006ff04a210 */ /* 0x000fc800027fe4ff */
[----:B------:R-:W-:-:S04]  /*2fa40*/  @!P2 LOP3.LUT R5, R5, R4, RZ, 0x3c, !PT ;  /* 0x000000040505a212 */ /* 0x000fc800078e3cff */
[----:B------:R-:W-:Y:S02]  /*2fa50*/  @!P2 LOP3.LUT R4, R5, R4, RZ, 0x3c, !PT ;  /* 0x000000040504a212 */ /* 0x000fe400078e3cff */
[----:B------:R-:W-:-:S07]  /*2fa60*/  MOV R6, R14 ;  /* 0x0000000e00067202 */ /* 0x000fce0000000f00 */
[----:B------:R-:W-:Y:S05]  /*2fa70*/  WARPSYNC.COLLECTIVE R15, `(.L_x_6634) ;  /* 0x000000000f087348 */ /* 0x000fea0003c00000 */
[----:B------:R0:W1:Y:S02]  /*2fa80*/  SHFL.IDX P6, R14, R13, R12, R11 ;  /* 0x0000000c0d0e7389 */ /* 0x00006400000c000b */
[----:B01----:R-:W-:Y:S01]  /*2fa90*/  ENDCOLLECTIVE ;  /* 0x000000000000791b */ /* 0x003fe20003800000 */
.L_x_6634:
[----:B------:R-:W-:-:S05]  /*2faa0*/  @!P2 LOP3.LUT R5, R5, R4, RZ, 0x3c, !PT ;  /* 0x000000040505a212 */ /* 0x000fca00078e3cff */
[----:B------:R-:W-:Y:S01]  /*2fab0*/  @!PT LDS RZ, [RZ] ;  /* 0x00000000fffff984 */ /* 0x000fe20000000800 */
[----:B------:R-:W-:Y:S01]  /*2fac0*/  @!PT LDS RZ, [RZ] ;  /* 0x00000000fffff984 */ /* 0x000fe20000000800 */
[----:B------:R-:W-:Y:S01]  /*2fad0*/  @!PT LDS RZ, [RZ] ;  /* 0x00000000fffff984 */ /* 0x000fe20000000800 */
[----:B------:R-:W-:Y:S04]  /*2fae0*/  @!P2 LDGSTS.E.BYPASS.LTC128B.128 [R9+0x16400], desc[UR60][R4.64], !P3 ;  /* 0x164000000409afae */ /* 0x000fe8000d901d7c */
[----:B------:R-:W-:Y:S04]  /*2faf0*/  @!P2 LDGSTS.E.BYPASS.LTC128B.128 [R9+0x1a400], desc[UR60][R4.64+0x80], !P0 ;  /* 0x1a4000800409afae */ /* 0x000fe8000c101d7c */
[----:B------:R0:W-:Y:S01]  /*2fb00*/  @!P2 LDGSTS.E.BYPASS.LTC128B.128 [R9+0x1e400], desc[UR60][R4.64+0x100], !P1 ;  /* 0x1e4001000409afae */ /* 0x0001e2000c901d7c */
[----:B------:R-:W-:Y:S02]  /*2fb10*/  IMAD.MOV.U32 R13, RZ, RZ, R2 ;  /* 0x000000ffff0d7224 */ /* 0x000fe400078e0002 */
[----:B------:R-:W-:-:S02]  /*2fb20*/  IMAD.MOV.U32 R12, RZ, RZ, 0x4 ;  /* 0x00000004ff0c7424 */ /* 0x000fc400078e00ff */
[----:B0-----:R-:W-:-:S05]  /*2fb30*/  VIADD R4, R17, 0x30 ;  /* 0x0000003011047836 */ /* 0x001fca0000000000 */
[----:B------:R-:W-:Y:S01]  /*2fb40*/  ISETP.GE.AND P2, PT, R4, R0, PT ;  /* 0x000000000400720c */ /* 0x000fe20003f46270 */
[----:B------:R-:W-:-:S12]  /*2fb50*/  IMAD.MOV.U32 R4, RZ, RZ, R14 ;  /* 0x000000ffff047224 */ /* 0x000fd800078e000e */
[----:B------:R-:W-:Y:S05]  /*2fb60*/  WARPSYNC.COLLECTIVE R15, `(.L_x_6635) ;  /* 0x000000000f087348 */ /* 0x000fea0003c00000 */
[----:B------:R0:W1:Y:S02]  /*2fb70*/  SHFL.IDX P6, R14, R13, R12, R11 ;  /* 0x0000000c0d0e7389 */ /* 0x00006400000c000b */
[----:B01----:R-:W-:Y:S01]  /*2fb80*/  ENDCOLLECTIVE ;  /* 0x000000000000791b */ /* 0x003fe20003800000 */
.L_x_6635:
[----:B------:R-:W-:Y:S02]  /*2fb90*/  @!P2 LEA R5, P4, R8, R4, 0x1 ;  /* 0x000000040805a211 */ /* 0x000fe400078808ff */
[----:B------:R-:W-:-:S03]  /*2fba0*/  MOV R13, R3 ;  /* 0x00000003000d7202 */ /* 0x000fc60000000f00 */
[----:B------:R-:W-:-:S05]  /*2fbb0*/  @!P2 IMAD.X R4, RZ, RZ, R6, P4 ;  /* 0x000000ffff04a224 */ /* 0x000fca00020e0606 */
[----:B------:R-:W-:Y:S01]  /*2fbc0*/  @!P2 LOP3.LUT R5, R5, R4, RZ, 0x3c, !PT ;  /* 0x000000040505a212 */ /* 0x000fe200078e3cff */
[----:B------:R-:W-:-:S03]  /*2fbd0*/  IMAD.MOV.U32 R6, RZ, RZ, R14 ;  /* 0x000000ffff067224 */ /* 0x000fc600078e000e */
[----:B------:R-:W-:-:S07]  /*2fbe0*/  @!P2 LOP3.LUT R4, R5, R4, RZ, 0x3c, !PT ;  /* 0x000000040504a212 */ /* 0x000fce00078e3cff */
[----:B------:R-:W-:Y:S05]  /*2fbf0*/  WARPSYNC.COLLECTIVE R15, `(.L_x_6636) ;  /* 0x000000000f087348 */ /* 0x000fea0003c00000 */
[----:B------:R0:W1:Y:S02]  /*2fc00*/  SHFL.IDX P6, R14, R13, R12, R11 ;  /* 0x0000000c0d0e7389 */ /* 0x00006400000c000b */
[----:B01----:R-:W-:Y:S01]  /*2fc10*/  ENDCOLLECTIVE ;  /* 0x000000000000791b */ /* 0x003fe20003800000 */
.L_x_6636:
[----:B------:R-:W-:-:S05]  /*2fc20*/  @!P2 LOP3.LUT R5, R5, R4, RZ, 0x3c, !PT ;  /* 0x000000040505a212 */ /* 0x000fca00078e3cff */
[----:B------:R-:W-:Y:S01]  /*2fc30*/  @!PT LDS RZ, [RZ] ;  /* 0x00000000fffff984 */ /* 0x000fe20000000800 */
[----:B------:R-:W-:Y:S01]  /*2fc40*/  @!PT LDS RZ, [RZ] ;  /* 0x00000000fffff984 */ /* 0x000fe20000000800 */
[----:B------:R-:W-:Y:S01]  /*2fc50*/  @!PT LDS RZ, [RZ] ;  /* 0x00000000fffff984 */ /* 0x000fe20000000800 */
[----:B------:R-:W-:Y:S04]  /*2fc60*/  @!P2 LDGSTS.E.BYPASS.LTC128B.128 [R9+0x16c00], desc[UR60][R4.64], !P3 ;  /* 0x16c000000409afae */ /* 0x000fe8000d901d7c */
[----:B------:R-:W-:Y:S01]  /*2fc70*/  @!P2 LDGSTS.E.BYPASS.LTC128B.128 [R9+0x1ac00], desc[UR60][R4.64+0x80], !P0 ;  /* 0x1ac000800409afae */ /* 0x000fe2000c101d7c */
[----:B------:R-:W-:Y:S01]  /*2fc80*/  MOV R13, R2 ;  /* 0x00000002000d7202 */ /* 0x000fe20000000f00 */
[----:B------:R-:W-:Y:S02]  /*2fc90*/  IMAD.MOV.U32 R12, RZ, RZ, 0x5 ;  /* 0x00000005ff0c7424 */ /* 0x000fe400078e00ff */
[----:B------:R0:W-:Y:S02]  /*2fca0*/  @!P2 LDGSTS.E.BYPASS.LTC128B.128 [R9+0x1ec00], desc[UR60][R4.64+0x100], !P1 ;  /* 0x1ec001000409afae */ /* 0x0001e4000c901d7c */
[----:B0-----:R-:W-:-:S04]  /*2fcb0*/  IADD3 R4, R17, 0x40, RZ ;  /* 0x0000004011047810 */ /* 0x001fc80007ffe0ff */
[----:B------:R-:W-:Y:S01]  /*2fcc0*/  ISETP.GE.AND P2, PT, R4, R0, PT ;  /* 0x000000000400720c */ /* 0x000fe20003f46270 */
[----:B------:R-:W-:-:S12]  /*2fcd0*/  IMAD.MOV.U32 R4, RZ, RZ, R14 ;  /* 0x000000ffff047224 */ /* 0x000fd800078e000e */
[----:B------:R-:W-:Y:S05]  /*2fce0*/  WARPSYNC.COLLECTIVE R15, `(.L_x_6637) ;  /* 0x000000000f087348 */ /* 0x000fea0003c00000 */
[----:B------:R0:W1:Y:S02]  /*2fcf0*/  SHFL.IDX P6, R14, R13, R12, R11 ;  /* 0x0000000c0d0e7389 */ /* 0x00006400000c000b */
[----:B01----:R-:W-:Y:S01]  /*2fd00*/  ENDCOLLECTIVE ;  /* 0x000000000000791b */ /* 0x003fe20003800000 */
.L_x_6637:
        /* <DEDUP_REMOVED lines=9> */
.L_x_6638:
[----:B------:R-:W-:-:S05]  /*2fda0*/  @!P2 LOP3.LUT R5, R5, R4, RZ, 0x3c, !PT ;  /* 0x000000040505a212 */ /* 0x000fca00078e3cff */
[----:B------:R-:W-:Y:S01]  /*2fdb0*/  @!PT LDS RZ, [RZ] ;  /* 0x00000000fffff984 */ /* 0x000fe20000000800 */
[----:B------:R-:W-:Y:S01]  /*2fdc0*/  @!PT LDS RZ, [RZ] ;  /* 0x00000000fffff984 */ /* 0x000fe20000000800 */
[----:B------:R-:W-:Y:S01]  /*2fdd0*/  @!PT LDS RZ, [RZ] ;  /* 0x00000000fffff984 */ /* 0x000fe20000000800 */
[----:B------:R-:W-:Y:S04]  /*2fde0*/  @!P2 LDGSTS.E.BYPASS.LTC128B.128 [R9+0x17400], desc[UR60][R4.64], !P3 ;  /* 0x174000000409afae */ /* 0x000fe8000d901d7c */
[----:B------:R-:W-:Y:S01]  /*2fdf0*/  @!P2 LDGSTS.E.BYPASS.LTC128B.128 [R9+0x1b400], desc[UR60][R4.64+0x80], !P0 ;  /* 0x1b4000800409afae */ /* 0x000fe2000c101d7c */
[----:B------:R-:W-:Y:S01]  /*2fe00*/  IMAD.MOV.U32 R13, RZ, RZ, R2 ;  /* 0x000000ffff0d7224 */ /* 0x000fe200078e0002 */
[----:B------:R-:W-:Y:S02]  /*2fe10*/  MOV R12, 0x6 ;  /* 0x00000006000c7802 */ /* 0x000fe40000000f00 */
[----:B------:R0:W-:Y:S02]  /*2fe20*/  @!P2 LDGSTS.E.BYPASS.LTC128B.128 [R9+0x1f400], desc[UR60][R4.64+0x100], !P1 ;  /* 0x1f4001000409afae */ /* 0x0001e4000c901d7c */
[----:B0-----:R-:W-:-:S05]  /*2fe30*/  VIADD R4, R17, 0x50 ;  /* 0x0000005011047836 */ /* 0x001fca0000000000 */
[----:B------:R-:W-:Y:S02]  /*2fe40*/  ISETP.GE.AND P2, PT, R4, R0, PT ;  /* 0x000000000400720c */ /* 0x000fe40003f46270 */
[----:B------:R-:W-:-:S11]  /*2fe50*/  MOV R4, R14 ;  /* 0x0000000e00047202 */ /* 0x000fd60000000f00 */
[----:B------:R-:W-:Y:S05]  /*2fe60*/  WARPSYNC.COLLECTIVE R15, `(.L_x_6639) ;  /* 0x000000000f087348 */ /* 0x000fea0003c00000 */
[----:B------:R0:W1:Y:S02]  /*2fe70*/  SHFL.IDX P6, R14, R13, R12, R11 ;  /* 0x0000000c0d0e7389 */ /* 0x00006400000c000b */
[----:B01----:R-:W-:Y:S01]  /*2fe80*/  ENDCOLLECTIVE ;  /* 0x000000000000791b */ /* 0x003fe20003800000 */
.L_x_6639:
[----:B------:R-:W-:-:S05]  /*2fe90*/  @!P2 LEA R5, P4, R8, R4, 0x1 ;  /* 0x000000040805a211 */ /* 0x000fca00078808ff */
[----:B------:R-:W-:Y:S02]  /*2fea0*/  @!P2 IMAD.X R4, RZ, RZ, R6, P4 ;  /* 0x000000ffff04a224 */ /* 0x000fe400020e0606 */
[----:B------:R-:W-:-:S03]  /*2feb0*/  IMAD.MOV.U32 R13, RZ, RZ, R3 ;  /* 0x000000ffff0d7224 */ /* 0x000fc600078e0003 */
[----:B------:R-:W-:-:S04]  /*2fec0*/  @!P2 LOP3.LUT R5, R5, R4, RZ, 0x3c, !PT ;  /* 0x000000040505a212 */ /* 0x000fc800078e3cff */
[----:B------:R-:W-:Y:S01]  /*2fed0*/  @!P2 LOP3.LUT R4, R5, R4, RZ, 0x3c, !PT ;  /* 0x000000040504a212 */ /* 0x000fe200078e3cff */
[----:B------:R-:W-:-:S07]  /*2fee0*/  IMAD.MOV.U32 R6, RZ, RZ, R14 ;  /* 0x000000ffff067224 */ /* 0x000fce00078e000e */
[----:B------:R-:W-:Y:S05]  /*2fef0*/  WARPSYNC.COLLECTIVE R15, `(.L_x_6640) ;  /* 0x000000000f087348 */ /* 0x000fea0003c00000 */
[----:B------:R0:W1:Y:S02]  /*2ff00*/  SHFL.IDX P6, R14, R13, R12, R11 ;  /* 0x0000000c0d0e7389 */ /* 0x00006400000c000b */
[----:B01----:R-:W-:Y:S01]  /*2ff10*/  ENDCOLLECTIVE ;  /* 0x000000000000791b */ /* 0x003fe20003800000 */
.L_x_6640:
        /* <DEDUP_REMOVED lines=15> */
.L_x_6641:
[----:B------:R-:W-:-:S04]  /*30010*/  @!P2 LEA R5, P4, R8, R4, 0x1 ;  /* 0x000000040805a211 */ /* 0x000fc800078808ff */
[----:B------:R-:W-:Y:S02]  /*30020*/  @!P2 IADD3.X R4, RZ, R6, RZ, P4, !PT ;  /* 0x00000006ff04a210 */ /* 0x000fe400027fe4ff */
[----:B------:R-:W-:Y:S02]  /*30030*/  MOV R13, R3 ;  /* 0x00000003000d7202 */ /* 0x000fe40000000f00 */
        /* <DEDUP_REMOVED lines=13> */
.L_x_6642:
[----:B------:R-:W-:Y:S01]  /*30110*/  IMAD.MOV.U32 R3, RZ, RZ, R14 ;  /* 0x000000ffff037224 */ /* 0x000fe200078e000e */
[----:B------:R-:W-:Y:S06]  /*30120*/  BRA `(.L_x_6643) ;  /* 0xffffffa4003c7947 */ /* 0x000fec000383ffff */
.L_x_6484:
[----:B0-----:R-:W4:Y:S02]  /*30130*/  LDL R2, [R1+0x4] ;  /* 0x0000040001027983 */ /* 0x001f240000100800 */
[----:B----4-:R0:W1:Y:S02]  /*30140*/  SYNCS.PHASECHK.TRANS64.TRYWAIT P0, [R2+URZ+0x36820], R0 ;  /* 0x03682000020075a7 */ /* 0x010064000800017f */
[----:B-1----:R-:W-:Y:S05]  /*30150*/  @!P0 NANOSLEEP.SYNCS 0x989680 ;  /* 0x009896800000895d */ /* 0x002fea0003900000 */
[----:B------:R-:W1:Y:S02]  /*30160*/  @!P0 SYNCS.PHASECHK.TRANS64 P0, [R2+URZ+0x36820], R0 ;  /* 0x03682000020085a7 */ /* 0x000e64000800007f */
[----:B-1----:R-:W-:Y:S05]  /*30170*/  @!P0 BRA `(.L_x_6484) ;  /* 0xfffffffc00ec8947 */ /* 0x002fea000383ffff */
[----:B------:R-:W-:Y:S05]  /*30180*/  BRA `(.L_x_6644) ;  /* 0xffffffa400b47947 */ /* 0x000fea000383ffff */
.L_x_6493:
[----:B-1----:R1:W2:Y:S02]  /*30190*/  SYNCS.PHASECHK.TRANS64.TRYWAIT P0, [R3+URZ+0x36840], R0 ;  /* 0x03684000030075a7 */ /* 0x0022a4000800017f */
[----:B--2---:R-:W-:Y:S05]  /*301a0*/  @!P0 NANOSLEEP.SYNCS 0x989680 ;  /* 0x009896800000895d */ /* 0x004fea0003900000 */
[----:B------:R-:W2:Y:S02]  /*301b0*/  @!P0 SYNCS.PHASECHK.TRANS64 P0, [R3+URZ+0x36840], R0 ;  /* 0x03684000030085a7 */ /* 0x000ea4000800007f */
[----:B--2---:R-:W-:Y:S05]  /*301c0*/  @!P0 BRA `(.L_x_6493) ;  /* 0xfffffffc00f08947 */ /* 0x004fea000383ffff */
[----:B------:R-:W-:Y:S05]  /*301d0*/  BRA `(.L_x_6645) ;  /* 0xffffffa800787947 */ /* 0x000fea000383ffff */
.L_x_6500:
[----:B0-----:R0:W1:Y:S02]  /*301e0*/  SYNCS.PHASECHK.TRANS64.TRYWAIT P0, [R0+URZ+0x36860], R3 ;  /* 0x03686003000075a7 */ /* 0x001064000800017f */
[----:B-1----:R-:W-:Y:S05]  /*301f0*/  @!P0 NANOSLEEP.SYNCS 0x989680 ;  /* 0x009896800000895d */ /* 0x002fea0003900000 */
[----:B------:R-:W1:Y:S02]  /*30200*/  @!P0 SYNCS.PHASECHK.TRANS64 P0, [R0+URZ+0x36860], R3 ;  /* 0x03686003000085a7 */ /* 0x000e64000800007f */
[----:B-1----:R-:W-:Y:S05]  /*30210*/  @!P0 BRA `(.L_x_6500) ;  /* 0xfffffffc00f08947 */ /* 0x002fea000383ffff */
[----:B------:R-:W-:Y:S05]  /*30220*/  BRA `(.L_x_6646) ;  /* 0xffffffac00947947 */ /* 0x000fea000383ffff */
.L_x_6511:
[----:B--2---:R2:W3:Y:S02]  /*30230*/  SYNCS.PHASECHK.TRANS64.TRYWAIT P0, [R3+URZ+0x36840], R2 ;  /* 0x03684002030075a7 */ /* 0x0044e4000800017f */
[----:B---3--:R-:W-:Y:S05]  /*30240*/  @!P0 NANOSLEEP.SYNCS 0x989680 ;  /* 0x009896800000895d */ /* 0x008fea0003900000 */
[----:B------:R-:W3:Y:S02]  /*30250*/  @!P0 SYNCS.PHASECHK.TRANS64 P0, [R3+URZ+0x36840], R2 ;  /* 0x03684002030085a7 */ /* 0x000ee4000800007f */
[----:B---3--:R-:W-:Y:S05]  /*30260*/  @!P0 BRA `(.L_x_6511) ;  /* 0xfffffffc00f08947 */ /* 0x008fea000383ffff */
[----:B------:R-:W-:Y:S05]  /*30270*/  BRA `(.L_x_6647) ;  /* 0xffffffb4007c7947 */ /* 0x000fea000383ffff */
.L_x_6518:
[----:B0-----:R0:W2:Y:S02]  /*30280*/  SYNCS.PHASECHK.TRANS64.TRYWAIT P0, [R2+URZ+0x36860], R3 ;  /* 0x03686003020075a7 */ /* 0x0010a4000800017f */
[----:B--2---:R-:W-:Y:S05]  /*30290*/  @!P0 NANOSLEEP.SYNCS 0x989680 ;  /* 0x009896800000895d */ /* 0x004fea0003900000 */
[----:B------:R-:W2:Y:S02]  /*302a0*/  @!P0 SYNCS.PHASECHK.TRANS64 P0, [R2+URZ+0x36860], R3 ;  /* 0x03686003020085a7 */ /* 0x000ea4000800007f */
[----:B--2---:R-:W-:Y:S05]  /*302b0*/  @!P0 BRA `(.L_x_6518) ;  /* 0xfffffffc00f08947 */ /* 0x004fea000383ffff */
[----:B------:R-:W-:Y:S05]  /*302c0*/  BRA `(.L_x_6648) ;  /* 0xffffffb800987947 */ /* 0x000fea000383ffff */
.L_x_6529:
[----:B---3--:R3:W4:Y:S02]  /*302d0*/  SYNCS.PHASECHK.TRANS64.TRYWAIT P0, [R3+URZ+0x36840], R2 ;  /* 0x03684002030075a7 */ /* 0x008724000800017f */
[----:B----4-:R-:W-:Y:S05]  /*302e0*/  @!P0 NANOSLEEP.SYNCS 0x989680 ;  /* 0x009896800000895d */ /* 0x010fea0003900000 */
[----:B------:R-:W4:Y:S02]  /*302f0*/  @!P0 SYNCS.PHASECHK.TRANS64 P0, [R3+URZ+0x36840], R2 ;  /* 0x03684002030085a7 */ /* 0x000f24000800007f */
[----:B----4-:R-:W-:Y:S05]  /*30300*/  @!P0 BRA `(.L_x_6529) ;  /* 0xfffffffc00f08947 */ /* 0x010fea000383ffff */
[----:B------:R-:W-:Y:S05]  /*30310*/  BRA `(.L_x_6649) ;  /* 0xffffffc0005c7947 */ /* 0x000fea000383ffff */
.L_x_6536:
[----:B0-----:R0:W2:Y:S02]  /*30320*/  SYNCS.PHASECHK.TRANS64.TRYWAIT P0, [R2+URZ+0x36860], R5 ;  /* 0x03686005020075a7 */ /* 0x0010a4000800017f */
[----:B--2---:R-:W-:Y:S05]  /*30330*/  @!P0 NANOSLEEP.SYNCS 0x989680 ;  /* 0x009896800000895d */ /* 0x004fea0003900000 */
[----:B------:R-:W2:Y:S02]  /*30340*/  @!P0 SYNCS.PHASECHK.TRANS64 P0, [R2+URZ+0x36860], R5 ;  /* 0x03686005020085a7 */ /* 0x000ea4000800007f */
[----:B--2---:R-:W-:Y:S05]  /*30350*/  @!P0 BRA `(.L_x_6536) ;  /* 0xfffffffc00f08947 */ /* 0x004fea000383ffff */
[----:B------:R-:W-:Y:S05]  /*30360*/  BRA `(.L_x_6650) ;  /* 0xffffffc400747947 */ /* 0x000fea000383ffff */
.L_x_6549:
[----:B--2---:R2:W4:Y:S02]  /*30370*/  SYNCS.PHASECHK.TRANS64.TRYWAIT P0, [R0+URZ+0x36860], R2 ;  /* 0x03686002000075a7 */ /* 0x004524000800017f */
[----:B----4-:R-:W-:Y:S05]  /*30380*/  @!P0 NANOSLEEP.SYNCS 0x989680 ;  /* 0x009896800000895d */ /* 0x010fea0003900000 */
[----:B------:R-:W4:Y:S02]  /*30390*/  @!P0 SYNCS.PHASECHK.TRANS64 P0, [R0+URZ+0x36860], R2 ;  /* 0x03686002000085a7 */ /* 0x000f24000800007f */
[----:B----4-:R-:W-:Y:S05]  /*303a0*/  @!P0 BRA `(.L_x_6549) ;  /* 0xfffffffc00f08947 */ /* 0x010fea000383ffff */
[----:B------:R-:W-:Y:S05]  /*303b0*/  BRA `(.L_x_6651) ;  /* 0xffffffcc00187947 */ /* 0x000fea000383ffff */
.L_x_6558:
[----:B------:R-:W-:Y:S01]  /*303c0*/  BSSY B0, `(.L_x_6652) ;  /* 0x0000008000007945 */ /* 0x000fe20003800000 */
[----:B0-----:R-:W-:Y:S01]  /*303d0*/  IMAD.MOV.U32 R13, RZ, RZ, R16 ;  /* 0x000000ffff0d7224 */ /* 0x001fe200078e0010 */
[----:B------:R-:W-:Y:S01]  /*303e0*/  MOV R11, 0x1f ;  /* 0x0000001f000b7802 */ /* 0x000fe20000000f00 */
[----:B------:R-:W-:Y:S02]  /*303f0*/  IMAD.MOV.U32 R12, RZ, RZ, RZ ;  /* 0x000000ffff0c7224 */ /* 0x000fe400078e00ff */
[----:B------:R-:W-:-:S07]  /*30400*/  IMAD.MOV.U32 R15, RZ, RZ, -0x1 ;  /* 0xffffffffff0f7424 */ /* 0x000fce00078e00ff */
[----:B-1---5:R-:W-:Y:S05]  /*30410*/  WARPSYNC.COLLECTIVE R15, `(.L_x_6653) ;  /* 0x000000000f087348 */ /* 0x022fea0003c00000 */
[----:B------:R0:W2:Y:S02]  /*30420*/  SHFL.IDX P6, R14, R13, R12, R11 ;  /* 0x0000000c0d0e7389 */ /* 0x0000a400000c000b */
[----:B012--5:R-:W-:Y:S01]  /*30430*/  ENDCOLLECTIVE ;  /* 0x000000000000791b */ /* 0x027fe20003800000 */
.L_x_6653:
[----:B------:R-:W-:Y:S05]  /*30440*/  BSYNC B0 ;  /* 0x0000000000007941 */ /* 0x000fea0003800000 */
.L_x_6652:
        /* <DEDUP_REMOVED lines=10> */
.L_x_6654:
        /* <DEDUP_REMOVED lines=16> */
.L_x_6655:
        /* <DEDUP_REMOVED lines=9> */
.L_x_6656:
        /* <DEDUP_REMOVED lines=8> */
.L_x_6657:
        /* <DEDUP_REMOVED lines=8> */
.L_x_6658:
        /* <DEDUP_REMOVED lines=8> */
.L_x_6659:
        /* <DEDUP_REMOVED lines=9> */
.L_x_6660:
[----:B------:R-:W-:Y:S01]  /*30890*/  IMAD.MOV.U32 R16, RZ, RZ, R14 ;  /* 0x000000ffff107224 */ /* 0x000fe200078e000e */
[----:B------:R-:W-:Y:S06]  /*308a0*/  BRA `(.L_x_6661) ;  /* 0xffffffcc00f07947 */ /* 0x000fec000383ffff */
.L_x_6563:
[----:B------:R-:W-:Y:S01]  /*308b0*/  BSSY B0, `(.L_x_6662) ;  /* 0x0000008000007945 */ /* 0x000fe20003800000 */
[----:B-----5:R-:W-:Y:S01]  /*308c0*/  IMAD.MOV.U32 R13, RZ, RZ, R3 ;  /* 0x000000ffff0d7224 */ /* 0x020fe200078e0003 */
[----:B------:R-:W-:Y:S01]  /*308d0*/  MOV R12, 0x1 ;  /* 0x00000001000c7802 */ /* 0x000fe20000000f00 */
[----:B------:R-:W-:Y:S02]  /*308e0*/  IMAD.MOV.U32 R11, RZ, RZ, RZ ;  /* 0x000000ffff0b7224 */ /* 0x000fe400078e00ff */
[----:B------:R-:W-:-:S07]  /*308f0*/  IMAD.MOV.U32 R15, RZ, RZ, -0x1 ;  /* 0xffffffffff0f7424 */ /* 0x000fce00078e00ff */
[----:B01----:R-:W-:Y:S05]  /*30900*/  WARPSYNC.COLLECTIVE R15, `(.L_x_6663) ;  /* 0x000000000f087348 */ /* 0x003fea0003c00000 */
[----:B------:R2:W3:Y:S02]  /*30910*/  SHFL.UP P6, R14, R13, R12, R11 ;  /* 0x0400000c0d0e7389 */ /* 0x0004e400000c000b */
[----:B0123--:R-:W-:Y:S01]  /*30920*/  ENDCOLLECTIVE ;  /* 0x000000000000791b */ /* 0x00ffe20003800000 */
.L_x_6663:
[----:B------:R-:W-:Y:S05]  /*30930*/  BSYNC B0 ;  /* 0x0000000000007941 */ /* 0x000fea0003800000 */
.L_x_6662:
        /* <DEDUP_REMOVED lines=12> */
.L_x_6664:
        /* <DEDUP_REMOVED lines=8> */
.L_x_6665:
        /* <DEDUP_REMOVED lines=8> */
.L_x_6666:
        /* <DEDUP_REMOVED lines=8> */
.L_x_6667:
        /* <DEDUP_REMOVED lines=9> */
.L_x_6668:
[----:B------:R-:W-:Y:S01]  /*30c10*/  IMAD.MOV.U32 R16, RZ, RZ, R14 ;  /* 0x000000ffff107224 */ /* 0x000fe200078e000e */
[----:B------:R-:W-:Y:S06]  /*30c20*/  BRA `(.L_x_6669) ;  /* 0xffffffcc00b07947 */ /* 0x000fec000383ffff */
.L_x_6565:
[----:B------:R-:W-:Y:S01]  /*30c30*/  BSSY B0, `(.L_x_6670) ;  /* 0x0000006000007945 */ /* 0x000fe20003800000 */
[----:B------:R-:W-:Y:S01]  /*30c40*/  PLOP3.LUT P6, PT, P6, PT, PT, 0x8, 0x0 ;  /* 0x000000000000781c */ /* 0x000fe200037ce170 */
[----:B------:R-:W-:-:S12]  /*30c50*/  IMAD.MOV.U32 R15, RZ, RZ, -0x1 ;  /* 0xffffffffff0f7424 */ /* 0x000fd800078e00ff */
[----:B01---5:R-:W-:Y:S05]  /*30c60*/  WARPSYNC.COLLECTIVE R15, `(.L_x_6671) ;  /* 0x000000000f087348 */ /* 0x023fea0003c00000 */
[----:B------:R-:W-:Y:S01]  /*30c70*/  VOTE.ANY R14, PT, P6 ;  /* 0x00000000000e7806 */ /* 0x000fe200030e0100 */
[----:B01---5:R-:W-:Y:S06]  /*30c80*/  ENDCOLLECTIVE ;  /* 0x000000000000791b */ /* 0x023fec0003800000 */
.L_x_6671:
[----:B------:R-:W-:Y:S05]  /*30c90*/  BSYNC B0 ;  /* 0x0000000000007941 */ /* 0x000fea0003800000 */
.L_x_6670:
        /* <DEDUP_REMOVED lines=9> */
.L_x_6672:
[----:B------:R-:W-:Y:S01]  /*30d30*/  IMAD.MOV.U32 R17, RZ, RZ, R14 ;  /* 0x000000ffff117224 */ /* 0x000fe200078e000e */
[----:B------:R-:W-:Y:S06]  /*30d40*/  BRA `(.L_x_6673) ;  /* 0xffffffcc00a07947 */ /* 0x000fec000383ffff */
.L_x_6567:
[----:B------:R-:W-:Y:S01]  /*30d50*/  BSSY B0, `(.L_x_6674) ;  /* 0x0000007000007945 */ /* 0x000fe20003800000 */
[----:B------:R-:W-:Y:S01]  /*30d60*/  IMAD.MOV.U32 R13, RZ, RZ, R2 ;  /* 0x000000ffff0d7224 */ /* 0x000fe200078e0002 */
[----:B------:R-:W-:Y:S01]  /*30d70*/  MOV R15, 0xffffffff ;  /* 0xffffffff000f7802 */ /* 0x000fe20000000f00 */
[----:B------:R-:W-:-:S07]  /*30d80*/  IMAD.MOV.U32 R11, RZ, RZ, 0x1f ;  /* 0x0000001fff0b7424 */ /* 0x000fce00078e00ff */
[----:B0123-5:R-:W-:Y:S05]  /*30d90*/  WARPSYNC.COLLECTIVE R15, `(.L_x_6675) ;  /* 0x000000000f087348 */ /* 0x02ffea0003c00000 */
[----:B------:R4:W0:Y:S02]  /*30da0*/  SHFL.IDX P6, R14, R13, R12, R11 ;  /* 0x0000000c0d0e7389 */ /* 0x00082400000c000b */
[----:B012345:R-:W-:Y:S01]  /*30db0*/  ENDCOLLECTIVE ;  /* 0x000000000000791b */ /* 0x03ffe20003800000 */
.L_x_6675:
[----:B------:R-:W-:Y:S05]  /*30dc0*/  BSYNC B0 ;  /* 0x0000000000007941 */ /* 0x000fea0003800000 */
.L_x_6674:
[----:B------:R-:W-:Y:S01]  /*30dd0*/  IMAD.MOV.U32 R2, RZ, RZ, R14 ;  /* 0x000000ffff027224 */ /* 0x000fe200078e000e */
[----:B------:R-:W-:Y:S06]  /*30de0*/  BRA `(.L_x_6676) ;  /* 0xffffffcc00947947 */ /* 0x000fec000383ffff */
.L_x_6571:
[----:B0-----:R0:W2:Y:S02]  /*30df0*/  SYNCS.PHASECHK.TRANS64.TRYWAIT P0, [R0+URZ+0x36820], R3 ;  /* 0x03682003000075a7 */ /* 0x0010a4000800017f */
[----:B--2---:R-:W-:Y:S05]  /*30e00*/  @!P0 NANOSLEEP.SYNCS 0x989680 ;  /* 0x009896800000895d */ /* 0x004fea0003900000 */
[----:B------:R-:W2:Y:S02]  /*30e10*/  @!P0 SYNCS.PHASECHK.TRANS64 P0, [R0+URZ+0x36820], R3 ;  /* 0x03682003000085a7 */ /* 0x000ea4000800007f */
[----:B--2---:R-:W-:Y:S05]  /*30e20*/  @!P0 BRA `(.L_x_6571) ;  /* 0xfffffffc00f08947 */ /* 0x004fea000383ffff */
[----:B------:R-:W-:Y:S05]  /*30e30*/  BRA `(.L_x_6677) ;  /* 0xffffffd400187947 */ /* 0x000fea000383ffff */
.L_x_6572:
        /* <DEDUP_REMOVED lines=8> */
[----:B01-3-5:R-:W-:Y:S05]  /*30ec0*/  WARPSYNC.COLLECTIVE R15, `(.L_x_6679) ;  /* 0x000000000f087348 */ /* 0x02bfea0003c00000 */
[----:B------:R2:W4:Y:S02]  /*30ed0*/  SHFL.IDX P6, R14, R13, R12, R11 ;  /* 0x0000000c0d0e7389 */ /* 0x00052400000c000b */
[----:B012345:R-:W-:Y:S01]  /*30ee0*/  ENDCOLLECTIVE ;  /* 0x000000000000791b */ /* 0x03ffe20003800000 */
.L_x_6679:
[----:B------:R-:W-:Y:S05]  /*30ef0*/  BSYNC B0 ;  /* 0x0000000000007941 */ /* 0x000fea0003800000 */
.L_x_6678:
[----:B------:R-:W-:Y:S05]  /*30f00*/  BRA `(.L_x_6680) ;  /* 0xffffffd400007947 */ /* 0x000fea000383ffff */
.L_x_6573:
[----:B------:R-:W-:Y:S01]  /*30f10*/  BSSY B0, `(.L_x_6681) ;  /* 0x0000006000007945 */ /* 0x000fe20003800000 */
[----:B------:R-:W-:-:S07]  /*30f20*/  IMAD.MOV.U32 R15, RZ, RZ, -0x1 ;  /* 0xffffffffff0f7424 */ /* 0x000fce00078e00ff */
[----:B0123-5:R-:W-:Y:S05]  /*30f30*/  WARPSYNC.COLLECTIVE R15, `(.L_x_6682) ;  /* 0x000000000f0c7348 */ /* 0x02ffea0003c00000 */
[----:B------:R-:W-:Y:S02]  /*30f40*/  ELECT P6, UR62, PT ;  /* 0x00000000003e782f */ /* 0x000fe400038c0000 */
[----:B------:R-:W-:Y:S01]  /*30f50*/  MOV R14, UR62 ;  /* 0x0000003e000e7c02 */ /* 0x000fe20008000f00 */
[----:B0123-5:R-:W-:Y:S10]  /*30f60*/  ENDCOLLECTIVE ;  /* 0x000000000000791b */ /* 0x02fff40003800000 */
.L_x_6682:
[----:B------:R-:W-:Y:S05]  /*30f70*/  BSYNC B0 ;  /* 0x0000000000007941 */ /* 0x000fea0003800000 */
.L_x_6681:
[----:B------:R-:W-:Y:S05]  /*30f80*/  BRA `(.L_x_6683) ;  /* 0xffffffd000f47947 */ /* 0x000fea000383ffff */
.L_x_6575:
[----:B0-----:R0:W2:Y:S02]  /*30f90*/  SYNCS.PHASECHK.TRANS64.TRYWAIT P0, [R6+URZ], R5 ;  /* 0x00000005060075a7 */ /* 0x0010a4000800017f */
[----:B--2---:R-:W-:Y:S05]  /*30fa0*/  @!P0 NANOSLEEP.SYNCS 0x989680 ;  /* 0x009896800000895d */ /* 0x004fea0003900000 */
[----:B------:R-:W2:Y:S02]  /*30fb0*/  @!P0 SYNCS.PHASECHK.TRANS64 P0, [R6+URZ], R5 ;  /* 0x00000005060085a7 */ /* 0x000ea4000800007f */
[----:B--2---:R-:W-:Y:S05]  /*30fc0*/  @!P0 BRA `(.L_x_6575) ;  /* 0xfffffffc00f08947 */ /* 0x004fea000383ffff */
[----:B------:R-:W-:Y:S05]  /*30fd0*/  BRA `(.L_x_6684) ;  /* 0xffffffd400387947 */ /* 0x000fea000383ffff */
.L_x_6576:
[----:B--2---:R2:W3:Y:S02]  /*30fe0*/  SYNCS.PHASECHK.TRANS64.TRYWAIT P0, [R7+URZ], R2 ;  /* 0x00000002070075a7 */ /* 0x0044e4000800017f */
[----:B---3--:R-:W-:Y:S05]  /*30ff0*/  @!P0 NANOSLEEP.SYNCS 0x989680 ;  /* 0x009896800000895d */ /* 0x008fea0003900000 */
[----:B------:R-:W3:Y:S02]  /*31000*/  @!P0 SYNCS.PHASECHK.TRANS64 P0, [R7+URZ], R2 ;  /* 0x00000002070085a7 */ /* 0x000ee4000800007f */
[----:B---3--:R-:W-:Y:S05]  /*31010*/  @!P0 BRA `(.L_x_6576) ;  /* 0xfffffffc00f08947 */ /* 0x008fea000383ffff */
[----:B------:R-:W-:Y:S05]  /*31020*/  BRA `(.L_x_6685) ;  /* 0xffffffd4002c7947 */ /* 0x000fea000383ffff */
.L_x_6578:
[----:B---3--:R3:W4:Y:S02]  /*31030*/  SYNCS.PHASECHK.TRANS64.TRYWAIT P0, [R4+URZ], R5 ;  /* 0x00000005040075a7 */ /* 0x008724000800017f */
[----:B----4-:R-:W-:Y:S05]  /*31040*/  @!P0 NANOSLEEP.SYNCS 0x989680 ;  /* 0x009896800000895d */ /* 0x010fea0003900000 */
[----:B------:R-:W4:Y:S02]  /*31050*/  @!P0 SYNCS.PHASECHK.TRANS64 P0, [R4+URZ], R5 ;  /* 0x00000005040085a7 */ /* 0x000f24000800007f */
[----:B----4-:R-:W-:Y:S05]  /*31060*/  @!P0 BRA `(.L_x_6578) ;  /* 0xfffffffc00f08947 */ /* 0x010fea000383ffff */
[----:B------:R-:W-:Y:S05]  /*31070*/  BRA `(.L_x_6686) ;  /* 0xffffffd400347947 */ /* 0x000fea000383ffff */
.L_x_6687:
        /* <DEDUP_REMOVED lines=16> */
.L_x_15312:


//--------------------- .text._ZN7cutlass13device_kernelIN5flash11enable_sm90INS1_16FlashAttnFwdSm90INS1_25CollectiveMainloopFwdSm90ILi2EN4cute5tupleIJNS5_1CILi1EEES8_S8_EEENS6_IJNS7_ILi128EEENS7_ILi176EEESA_EEELi128ENS_6half_tEfNS_4arch4Sm90ELb0ELb0ELb1ELb0ELb0ELb0ELb0ELb1ELb1ELb1ELb0ELb0EEENS1_21CollectiveEpilogueFwdINS6_IJSA_SA_SB_EEES9_SD_SF_Li256ELb0ELb1ELb0ELb0EEENS1_29StaticPersistentTileSchedulerILb0EEEEEEEEEvNT_6ParamsE --------------------------
	.section	.text._ZN7cutlass13device_kernelIN5flash11enable_sm90INS1_16FlashAttnFwdSm90INS1_25CollectiveMainloopFwdSm90ILi2EN4cute5tupleIJNS5_1CILi1EEES8_S8_EEENS6_IJNS7_ILi128EEENS7_ILi176EEESA_EEELi128ENS_6half_tEfNS_4arch4Sm90ELb0ELb0ELb1ELb0ELb0ELb0ELb0ELb1ELb1ELb1ELb0ELb0EEENS1_21CollectiveEpilogueFwdINS6_IJSA_SA_SB_EEES9_SD_SF_Li256ELb0ELb1ELb0ELb0EEENS1_29StaticPersistentTileSchedulerILb0EEEEEEEEEvNT_6ParamsE,"ax",@progbits
	.align	128
.text._ZN7cutlass13device_kernelIN5flash11enable_sm90INS1_16FlashAttnFwdSm90INS1_25CollectiveMainloopFwdSm90ILi2EN4cute5tupleIJNS5_1CILi1EEES8_S8_EEENS6_IJNS7_ILi128EEENS7_ILi176EEESA_EEELi128ENS_6half_tEfNS_4arch4Sm90ELb0ELb0ELb1ELb0ELb0ELb0ELb0ELb1ELb1ELb1ELb0ELb0EEENS1_21CollectiveEpilogueFwdINS6_IJSA_SA_SB_EEES9_SD_SF_Li256ELb0ELb1ELb0ELb0EEENS1_29StaticPersistentTileSchedulerILb0EEEEEEEEEvNT_6ParamsE:
        .type           _ZN7cutlass13device_kernelIN5flash11enable_sm90INS1_16FlashAttnFwdSm90INS1_25CollectiveMainloopFwdSm90ILi2EN4cute5tupleIJNS5_1CILi1EEES8_S8_EEENS6_IJNS7_ILi128EEENS7_ILi176EEESA_EEELi128ENS_6half_tEfNS_4arch4Sm90ELb0ELb0ELb1ELb0ELb0ELb0ELb0ELb1ELb1ELb1ELb0ELb0EEENS1_21CollectiveEpilogueFwdINS6_IJSA_SA_SB_EEES9_SD_SF_Li256ELb0ELb1ELb0ELb0EEENS1_29StaticPersistentTileSchedulerILb0EEEEEEEEEvNT_6ParamsE,@function
        .size           _ZN7cutlass13device_kernelIN5flash11enable_sm90INS1_16FlashAttnFwdSm90INS1_25CollectiveMainloopFwdSm90ILi2EN4cute5tupleIJNS5_1CILi1EEES8_S8_EEENS6_IJNS7_ILi128EEENS7_ILi176EEESA_EEELi128ENS_6half_tEfNS_4arch4Sm90ELb0ELb0ELb1ELb0ELb0ELb0ELb0ELb1ELb1ELb1ELb0ELb0EEENS1_21CollectiveEpilogueFwdINS6_IJSA_SA_SB_EEES9_SD_SF_Li256ELb0ELb1ELb0ELb0EEENS1_29StaticPersistentTileSchedulerILb0EEEEEEEEEvNT_6ParamsE,(.L_x_15313 - _ZN7cutlass13device_kernelIN5flash11enable_sm90INS1_16FlashAttnFwdSm90INS1_25CollectiveMainloopFwdSm90ILi2EN4cute5tupleIJNS5_1CILi1EEES8_S8_EEENS6_IJNS7_ILi128EEENS7_ILi176EEESA_EEELi128ENS_6half_tEfNS_4arch4Sm90ELb0ELb0ELb1ELb0ELb0ELb0ELb0ELb1ELb1ELb1ELb0ELb0EEENS1_21CollectiveEpilogueFwdINS6_IJSA_SA_SB_EEES9_SD_SF_Li256ELb0ELb1ELb0ELb0EEENS1_29StaticPersistentTileSchedulerILb0EEEEEEEEEvNT_6ParamsE)
        .other          _ZN7cutlass13device_kernelIN5flash11enable_sm90INS1_16FlashAttnFwdSm90INS1_25CollectiveMainloopFwdSm90ILi2EN4cute5tupleIJNS5_1CILi1EEES8_S8_EEENS6_IJNS7_ILi128EEENS7_ILi176EEESA_EEELi128ENS_6half_tEfNS_4arch4Sm90ELb0ELb0ELb1ELb0ELb0ELb0ELb0ELb1ELb1ELb1ELb0ELb0EEENS1_21CollectiveEpilogueFwdINS6_IJSA_SA_SB_EEES9_SD_SF_Li256ELb0ELb1ELb0ELb0EEENS1_29StaticPersistentTileSchedulerILb0EEEEEEEEEvNT_6ParamsE,@"STO_CUDA_ENTRY STV_DEFAULT"
_ZN7cutlass13device_kernelIN5flash11enable_sm90INS1_16FlashAttnFwdSm90INS1_25CollectiveMainloopFwdSm90ILi2EN4cute5tupleIJNS5_1CILi1EEES8_S8_EEENS6_IJNS7_ILi128EEENS7_ILi176EEESA_EEELi128ENS_6half_tEfNS_4arch4Sm90ELb0ELb0ELb1ELb0ELb0ELb0ELb0ELb1ELb1ELb1ELb0ELb0EEENS1_21CollectiveEpilogueFwdINS6_IJSA_SA_SB_EEES9_SD_SF_Li256ELb0ELb1ELb0ELb0EEENS1_29StaticPersistentTileSchedulerILb0EEEEEEEEEvNT_6ParamsE:
        /* <DEDUP_REMOVED lines=17> */
.L_x_6689:
[----:B------:R-:W-:Y:S05]  /*0110*/  BSYNC B0 ;  /* 0x0000000000007941 */ /* 0x000fea0003800000 */
.L_x_6688:
        /* <DEDUP_REMOVED lines=11> */
[----:B0-----:R-:W-:Y:S02]  /*01d0*/  ISETP.NE.AND P1, PT, R3, RZ, PT ;  /* 0x000000ff0300720c */ /* 0x001fe40003f25270 */
[----:B------:R0:W2:Y:S01]  /*01e0*/  SHFL.IDX PT, R3, R4, RZ, 0x1f ;  /* 0x00001fff04037589 */ /* 0x0000a200000e0000 */
[----:B-1----:R-:W-:Y:S02]  /*01f0*/  @UP0 ULEA UR8, UR8, UR6, 0x18 ;  /* 0x0000000608080291 */ /* 0x002fe4000f8ec03f */
[----:B------:R-:W-:-:S04]  /*0200*/  @UP0 UIADD3 UR6, -UR7, 0x100000, URZ ;  /* 0x0010000007060890 */ /* 0x000fc8000fffe13f */
[----:B------:R-:W-:Y:S02]  /*0210*/  @UP0 USHF.L.U32 UR7, UR6, 0xb, URZ ;  /* 0x0000000b06070899 */ /* 0x000fe4000800063f */
[----:B------:R-:W-:Y:S01]  /*0220*/  @UP0 USHF.L.U32 UR6, UR6, 0x1, URZ ;  /* 0x0000000106060899 */ /* 0x000fe2000800063f */
[----:B------:R-:W-:Y:S01]  /*0230*/  VOTEU.ANY UP0, P0 ;  /* 0x00000000003f7886 */ /* 0x000fe20000000100 */
[----:B------:R-:W1:Y:S04]  /*0240*/  FENCE.VIEW.ASYNC.S ;  /* 0x00000000000073c6 */ /* 0x000e680000000000 */
[----:B-1----:R0:W1:Y:S06]  /*0250*/  @UP0 SYNCS.EXCH.64 URZ, [UR8+0x34800], UR4 ;  /* 0x03480004083f05b2 */ /* 0x00206c0008000100 */
[----:B------:R0:W3:Y:S02]  /*0260*/  @UP1 SYNCS.EXCH.64 URZ, [UR8+0x34820], UR6 ;  /* 0x03482006083f15b2 */ /* 0x0000e40008000100 */
[----:B0-----:R-:W-:Y:S05]  /*0270*/  @P1 BRA `(.L_x_6690) ;  /* 0x0000000000481947 */ /* 0x001fea0003800000 */
        /* <DEDUP_REMOVED lines=16> */
[----:B------:R0:W0:Y:S01]  /*0380*/  SYNCS.EXCH.64 URZ, [UR8+0x34848], UR6 ;  /* 0x03484806083f75b2 */ /* 0x0000220008000100 */
[----:B------:R-:W-:Y:S01]  /*0390*/  NOP ;  /* 0x0000000000007918 */ /* 0x000fe20000000000 */
.L_x_6690:
[----:B------:R-:W5:Y:S01]  /*03a0*/  SHFL.IDX PT, R4, R2, RZ, 0x1f ;  /* 0x00001fff02047589 */ /* 0x000f6200000e0000 */
[----:B------:R-:W-:Y:S01]  /*03b0*/  NOP ;  /* 0x0000000000007918 */ /* 0x000fe20000000000 */
[----:B-----5:R-:W-:-:S13]  /*03c0*/  ISETP.NE.AND P0, PT, R4, RZ, PT ;  /* 0x000000ff0400720c */ /* 0x020fda0003f05270 */
        /* <DEDUP_REMOVED lines=19> */
.L_x_6691:
[----:B------:R-:W5:Y:S01]  /*0500*/  SHFL.IDX PT, R4, R2, RZ, 0x1f ;  /* 0x00001fff02047589 */ /* 0x000f6200000e0000 */
[----:B------:R-:W-:Y:S01]  /*0510*/  NOP ;  /* 0x0000000000007918 */ /* 0x000fe20000000000 */
[----:B-----5:R-:W-:-:S13]  /*0520*/  ISETP.NE.AND P0, PT, R4, RZ, PT ;  /* 0x000000ff0400720c */ /* 0x020fda0003f05270 */
        /* <DEDUP_REMOVED lines=13> */
[----:B------:R0:W0:Y:S01]  /*0600*/  SYNCS.EXCH.64 URZ, [UR6+0x34888], UR4 ;  /* 0x03488804063f75b2 */ /* 0x0000220008000100 */
[----:B------:R-:W-:Y:S01]  /*0610*/  NOP ;  /* 0x0000000000007918 */ /* 0x000fe20000000000 */
.L_x_6692:
        /* <DEDUP_REMOVED lines=22> */
.L_x_6693:
        /* <DEDUP_REMOVED lines=22> */
.L_x_6694:
[----:B--2---:R-:W-:Y:S01]  /*08e0*/  ISETP.NE.AND P0, PT, R3, RZ, PT ;  /* 0x000000ff0300720c */ /* 0x004fe20003f05270 */
[----:B------:R-:W-:Y:S01]  /*08f0*/  IMAD.MOV.U32 R3, RZ, RZ, 0x1 ;  /* 0x00000001ff037424 */ /* 0x000fe200078e00ff */
[----:B------:R-:W-:-:S04]  /*0900*/  NOP ;  /* 0x0000000000007918 */ /* 0x000fc80000000000 */
[----:B------:R-:W-:-:S05]  /*0910*/  SEL R3, R3, 0x2, !P0 ;  /* 0x0000000203037807 */ /* 0x000fca0004000000 */
[----:B------:R2:W-:Y:S01]  /*0920*/  STL [R1+0x34], R3 ;  /* 0x0000340301007387 */ /* 0x0005e20000100800 */
[----:B01-34-:R-:W-:Y:S06]  /*0930*/  BAR.SYNC.DEFER_BLOCKING 0x0 ;  /* 0x0000000000007b1d */ /* 0x01bfec0000010000 */
[----:B------:R-:W-:Y:S05]  /*0940*/  @!P0 BRA `(.L_x_6695) ;  /* 0x000000d800648947 */ /* 0x000fea0003800000 */
.L_x_6696:
[----:B------:R-:W-:-:S08]  /*0950*/  NOP ;  /* 0x0000000000007918 */ /* 0x000fd00000000000 */
[----:B------:R-:W0:Y:S02]  /*0960*/  USETMAXREG.TRY_ALLOC.CTAPOOL UP0, 0xf0 ;  /* 0x000000f0000079c8 */ /* 0x000e240008000600 */
[----:B0-----:R-:W-:-:S13]  /*0970*/  PLOP3.LUT P0, PT, PT, PT, UP0, 0x80, 0x0 ;  /* 0x000000000000781c */ /* 0x001fda0003f0f008 */
[----:B------:R-:W-:Y:S05]  /*0980*/  @!P0 BRA `(.L_x_6696) ;  /* 0xfffffffc00f08947 */ /* 0x000fea000383ffff */
[----:B------:R-:W-:Y:S01]  /*0990*/  LOP3.LUT R2, R0, 0xffffff80, RZ, 0xc0, !PT ;  /* 0xffffff8000027812 */ /* 0x000fe200078ec0ff */
[----:B------:R-:W0:Y:S08]  /*09a0*/  S2UR UR4, SR_CTAID.X ;  /* 0x00000000000479c3 */ /* 0x000e300000002500 */
[----:B------:R-:W-:Y:S06]  /*09b0*/  BAR.ARV 0x8, 0x180 ;  /* 0x0206000000007b1d */ /* 0x000fec0000002000 */
[----:B------:R-:W-:-:S02]  /*09c0*/  ISETP.NE.AND P0, PT, R2, 0x80, PT ;  /* 0x000000800200780c */ /* 0x000fc40003f05270 */
[----:B------:R-:W0:Y:S11]  /*09d0*/  LDC R2, c[0x0][0xc34] ;  /* 0x00030d00ff027b82 */ /* 0x000e360000000800 */
[----:B------:R-:W-:Y:S06]  /*09e0*/  @!P0 BAR.ARV 0x9, 0x100 ;  /* 0x0244000000008b1d */ /* 0x000fec0000002000 */
[----:B0-----:R-:W-:-:S13]  /*09f0*/  ISETP.LE.AND P0, PT, R2, UR4, PT ;  /* 0x0000000402007c0c */ /* 0x001fda000bf03270 */
[----:B------:R-:W-:Y:S05]  /*0a00*/  @P0 EXIT ;  /* 0x000000000000094d */ /* 0x000fea0003800000 */
[----:B------:R-:W3:Y:S01]  /*0a10*/  LDL.LU R12, [R1+0x34] ;  /* 0x00003400010c7983 */ /* 0x000ee20000300800 */
[----:B------:R-:W-:Y:S01]  /*0a20*/  VIADD R0, R0, 0xffffff80 ;  /* 0xffffff8000007836 */ /* 0x000fe20000000000 */
[----:B------:R-:W-:Y:S01]  /*0a30*/  UMOV UR60, URZ ;  /* 0x0000003f003c7c82 */ /* 0x000fe20008000000 */
[----:B------:R-:W-:Y:S02]  /*0a40*/  IMAD.MOV.U32 R231, RZ, RZ, -0x2 ;  /* 0xfffffffeffe77424 */ /* 0x000fe400078e00ff */
[----:B------:R-:W-:Y:S01]  /*0a50*/  IMAD.U32 R220, RZ, RZ, UR4 ;  /* 0x00000004ffdc7e24 */ /* 0x000fe2000f8e00ff */
[----:B--2---:R-:W-:Y:S01]  /*0a60*/  SHF.R.S32.HI R3, RZ, 0x1f, R0 ;  /* 0x0000001fff037819 */ /* 0x004fe20000011400 */
[----:B------:R-:W-:Y:S01]  /*0a70*/  UMOV UR4, URZ ;  /* 0x0000003f00047c82 */ /* 0x000fe20008000000 */
[----:B------:R-:W-:Y:S02]  /*0a80*/  IMAD.MOV.U32 R221, RZ, RZ, RZ ;  /* 0x000000ffffdd7224 */ /* 0x000fe400078e00ff */
[CC--:B------:R-:W-:Y:S01]  /*0a90*/  LEA.HI R2, R3.reuse, R0.reuse, RZ, 0x7 ;  /* 0x0000000003027211 */ /* 0x0c0fe200078f38ff */
[----:B------:R-:W-:Y:S01]  /*0aa0*/  IMAD.U32 R16, RZ, RZ, UR4 ;  /* 0x00000004ff107e24 */ /* 0x000fe2000f8e00ff */
[----:B------:R-:W-:-:S02]  /*0ab0*/  LEA.HI R4, R3, R0, RZ, 0x5 ;  /* 0x0000000003047211 */ /* 0x000fc400078f28ff */
[----:B------:R-:W-:Y:S02]  /*0ac0*/  LOP3.LUT R223, R2, 0xffffff80, RZ, 0xc0, !PT ;  /* 0xffffff8002df7812 */ /* 0x000fe400078ec0ff */
[CC--:B------:R-:W-:Y:S01]  /*0ad0*/  LEA.HI R6, R3.reuse, R0.reuse, RZ, 0x4 ;  /* 0x0000000003067211 */ /* 0x0c0fe200078f20ff */
[----:B------:R-:W-:Y:S01]  /*0ae0*/  IMAD.SHL.U32 R4, R4, 0x20, RZ ;  /* 0x0000002004047824 */ /* 0x000fe200078e00ff */
[----:B------:R-:W-:Y:S01]  /*0af0*/  LEA.HI R10, R3, R0, RZ, 0x2 ;  /* 0x00000000030a7211 */ /* 0x000fe200078f10ff */
[----:B------:R-:W-:Y:S01]  /*0b00*/  IMAD.IADD R223, R0, 0x1, -R223 ;  /* 0x0000000100df7824 */ /* 0x000fe200078e0adf */
[----:B------:R-:W-:Y:S02]  /*0b10*/  LOP3.LUT R5, R6, 0x3fffff0, RZ, 0xc0, !PT ;  /* 0x03fffff006057812 */ /* 0x000fe400078ec0ff */
[----:B------:R-:W-:Y:S02]  /*0b20*/  LOP3.LUT R8, R4, 0xfffffc00, RZ, 0xc0, !PT ;  /* 0xfffffc0004087812 */ /* 0x000fe400078ec0ff */
[----:B------:R-:W-:Y:S01]  /*0b30*/  SHF.R.S32.HI R4, RZ, 0x1f, R223 ;  /* 0x0000001fff047819 */ /* 0x000fe200000114df */
[----:B------:R-:W-:Y:S01]  /*0b40*/  IMAD.IADD R7, R0, 0x1, -R5 ;  /* 0x0000000100077824 */ /* 0x000fe200078e0a05 */
[----:B------:R-:W-:-:S02]  /*0b50*/  SHF.R.S32.HI R9, RZ, 0x4, R6 ;  /* 0x00000004ff097819 */ /* 0x000fc40000011406 */
[----:B------:R-:W-:Y:S02]  /*0b60*/  LEA.HI R5, R4, R223, RZ, 0x2 ;  /* 0x000000df04057211 */ /* 0x000fe400078f10ff */
[----:B------:R-:W-:Y:S02]  /*0b70*/  LEA.HI R6, R6, R9, RZ, 0x1 ;  /* 0x0000000906067211 */ /* 0x000fe400078f08ff */
[----:B------:R-:W-:Y:S02]  /*0b80*/  LEA R7, R7, R8, 0x6 ;  /* 0x0000000807077211 */ /* 0x000fe400078e30ff */
[--C-:B------:R-:W-:Y:S02]  /*0b90*/  SHF.R.S32.HI R8, RZ, 0x2, R5.reuse ;  /* 0x00000002ff087819 */ /* 0x100fe40000011405 */
[----:B------:R-:W-:Y:S02]  /*0ba0*/  SHF.R.S32.HI R11, RZ, 0x1f, R5 ;  /* 0x0000001fff0b7819 */ /* 0x000fe40000011405 */
[----:B------:R-:W-:-:S02]  /*0bb0*/  LEA.HI R222, R3, R0, RZ, 0x3 ;  /* 0x0000000003de7211 */ /* 0x000fc400078f18ff */
[----:B------:R-:W-:Y:S02]  /*0bc0*/  LOP3.LUT R6, R6, 0x1ffffffe, RZ, 0xc0, !PT ;  /* 0x1ffffffe06067812 */ /* 0x000fe400078ec0ff */
[----:B------:R-:W-:Y:S02]  /*0bd0*/  LOP3.LUT R3, R10, 0xfffffffc, RZ, 0xc0, !PT ;  /* 0xfffffffc0a037812 */ /* 0x000fe400078ec0ff */
[----:B------:R-:W-:Y:S01]  /*0be0*/  LEA.HI R11, R11, R8, RZ, 0x3 ;  /* 0x000000080b0b7211 */ /* 0x000fe200078f18ff */
[----:B------:R-:W-:Y:S01]  /*0bf0*/  IMAD.IADD R6, R9, 0x1, -R6 ;  /* 0x0000000109067824 */ /* 0x000fe200078e0a06 */
[----:B------:R-:W-:Y:S01]  /*0c00*/  SHF.R.S32.HI R227, RZ, 0x7, R2 ;  /* 0x00000007ffe37819 */ /* 0x000fe20000011402 */
[----:B------:R-:W-:Y:S01]  /*0c10*/  IMAD.IADD R3, R0, 0x1, -R3 ;  /* 0x0000000100037824 */ /* 0x000fe200078e0a03 */
[----:B------:R-:W-:Y:S01]  /*0c20*/  LOP3.LUT R23, R222, 0xfffffff8, RZ, 0xc0, !PT ;  /* 0xfffffff8de177812 */ /* 0x000fe200078ec0ff */
[----:B------:R-:W-:Y:S01]  /*0c30*/  IMAD R230, R6, 0x8, R7 ;  /* 0x0000000806e67824 */ /* 0x000fe200078e0207 */
[----:B------:R-:W-:-:S02]  /*0c40*/  LOP3.LUT R11, R11, 0xfffffff8, RZ, 0xc0, !PT ;  /* 0xfffffff80b0b7812 */ /* 0x000fc400078ec0ff */
[----:B------:R-:W-:Y:S01]  /*0c50*/  LEA.HI R4, R4, R223, RZ, 0x5 ;  /* 0x000000df04047211 */ /* 0x000fe200078f28ff */
[----:B------:R-:W-:Y:S01]  /*0c60*/  IMAD.IADD R23, R0, 0x1, -R23 ;  /* 0x0000000100177824 */ /* 0x000fe200078e0a17 */
[----:B------:R-:W-:Y:S01]  /*0c70*/  LEA.HI R2, R2, R227, RZ, 0x1 ;  /* 0x000000e302027211 */ /* 0x000fe200078f08ff */
[----:B------:R-:W-:Y:S01]  /*0c80*/  IMAD.IADD R11, R8, 0x1, -R11 ;  /* 0x00000001080b7824 */ /* 0x000fe200078e0a0b */
[----:B------:R-:W-:Y:S01]  /*0c90*/  LEA.HI R6, R3, R3, RZ, 0x1 ;  /* 0x0000000303067211 */ /* 0x000fe200078f08ff */
[----:B------:R-:W-:Y:S01]  /*0ca0*/  IMAD.SHL.U32 R19, R23, 0x8, RZ ;  /* 0x0000000817137824 */ /* 0x000fe200078e00ff */
[----:B------:R-:W-:Y:S02]  /*0cb0*/  SHF.R.S32.HI R4, RZ, 0x5, R4 ;  /* 0x00000005ff047819 */ /* 0x000fe40000011404 */
[----:B------:R-:W-:Y:S02]  /*0cc0*/  LOP3.LUT R2, R2, 0x3fffffe, RZ, 0xc0, !PT ;  /* 0x03fffffe02027812 */ /* 0x000fe400078ec0ff */
[----:B------:R-:W-:Y:S01]  /*0cd0*/  LOP3.LUT R0, R5, 0x7ffffffc, RZ, 0xc0, !PT ;  /* 0x7ffffffc05007812 */ /* 0x000fe200078ec0ff */
[----:B------:R-:W-:Y:S01]  /*0ce0*/  IMAD R11, R4, 0x10, R11 ;  /* 0x00000010040b7824 */ /* 0x000fe200078e020b */
[----:B------:R-:W-:Y:S01]  /*0cf0*/  LOP3.LUT R6, R6, 0x1ffffffe, RZ, 0xc0, !PT ;  /* 0x1ffffffe06067812 */ /* 0x000fe200078ec0ff */
[----:B------:R-:W-:Y:S01]  /*0d00*/  IMAD.IADD R2, R227, 0x1, -R2 ;  /* 0x00000001e3027824 */ /* 0x000fe200078e0a02 */
[----:B------:R-:W-:-:S02]  /*0d10*/  IADD3 R0, R223, -R0, RZ ;  /* 0x80000000df007210 */ /* 0x000fc40007ffe0ff */
[----:B------:R-:W-:Y:S01]  /*0d20*/  IADD3 R22, R19, 0x40, RZ ;  /* 0x0000004013167810 */ /* 0x000fe20007ffe0ff */
[----:B------:R-:W-:Y:S01]  /*0d30*/  IMAD.IADD R229, R3, 0x1, -R6 ;  /* 0x0000000103e57824 */ /* 0x000fe200078e0a06 */
[----:B------:R-:W-:Y:S01]  /*0d40*/  SHF.R.S32.HI R222, RZ, 0x3, R222 ;  /* 0x00000003ffde7819 */ /* 0x000fe200000114de */
[----:B------:R-:W-:Y:S01]  /*0d50*/  IMAD R228, R2, 0x40, R11 ;  /* 0x0000004002e47824 */ /* 0x000fe200078e020b */
[----:B------:R-:W-:Y:S01]  /*0d60*/  SHF.R.S32.HI R232, RZ, 0x1f, R22 ;  /* 0x0000001fffe87819 */ /* 0x000fe20000011416 */
[----:B------:R-:W-:Y:S02]  /*0d70*/  IMAD R231, R0, R231, 0xb0 ;  /* 0x000000b000e77424 */ /* 0x000fe400078e02e7 */
[----:B------:R-:W-:Y:S01]  /*0d80*/  IMAD R229, R229, 0x8, R228 ;  /* 0x00000008e5e57824 */ /* 0x000fe200078e02e4 */
[----:B---3--:R-:W-:-:S07]  /*0d90*/  LOP3.LUT R18, R12, 0x1, RZ, 0xfc, !PT ;  /* 0x000000010c127812 */ /* 0x008fce00078efcff */
.L_x_6725:
[----:B0-----:R-:W0:Y:S01]  /*0da0*/  SHFL.IDX PT, R0, R227, RZ, 0x1f ;  /* 0x00001fffe3007589 */ /* 0x001e2200000e0000 */
[----:B-1----:R-:W1:Y:S01]  /*0db0*/  S2UR UR5, SR_CgaCtaId ;  /* 0x00000000000579c3 */ /* 0x002e620000008800 */
[----:B------:R-:W-:Y:S01]  /*0dc0*/  ULDC UR4, c[0x0][0xc38] ;  /* 0x00030e0000047ab9 */ /* 0x000fe20000000800 */
[----:B------:R-:W-:Y:S01]  /*0dd0*/  ULDC.64 UR6, c[0x0][0x418] ;  /* 0x0001060000067ab9 */ /* 0x000fe20000000a00 */
[----:B------:R-:W-:Y:S01]  /*0de0*/  R2UR UR12, R220 ;  /* 0x00000000dc0c72ca */ /* 0x000fe200000e0000 */
[----:B------:R-:W-:Y:S02]  /*0df0*/  UISETP.NE.AND UP1, UPT, UR4, 0x1, UPT ;  /* 0x000000010400788c */ /* 0x000fe4000bf25270 */
[----:B------:R-:W-:Y:S02]  /*0e00*/  UISETP.NE.U32.AND UP0, UPT, UR6, URZ, UPT ;  /* 0x0000003f0600728c */ /* 0x000fe4000bf05070 */
[----:B------:R-:W2:Y:S01]  /*0e10*/  LDC R80, c[0x0][0x2f0] ;  /* 0x0000bc00ff507b82 */ /* 0x000ea20000000800 */
[----:B------:R-:W-:Y:S01]  /*0e20*/  UMOV UR4, 0x400 ;  /* 0x0000040000047882 */ /* 0x000fe20000000000 */
[----:B------:R-:W-:Y:S01]  /*0e30*/  UISETP.NE.AND.EX UP0, UPT, UR7, URZ, UPT, UP0 ;  /* 0x0000003f0700728c */ /* 0x000fe2000bf05300 */
[----:B------:R-:W-:-:S02]  /*0e40*/  ULDC UR6, c[0x0][0x424] ;  /* 0x0001090000067ab9 */ /* 0x000fc40000000800 */
[----:B------:R-:W-:Y:S01]  /*0e50*/  ULDC UR7, c[0x0][0xc44] ;  /* 0x0003110000077ab9 */ /* 0x000fe20000000800 */
[----:B------:R-:W-:Y:S02]  /*0e60*/  USEL UR6, UR6, 0x1, UP0 ;  /* 0x0000000106067887 */ /* 0x000fe40008000000 */
[----:B------:R-:W-:Y:S01]  /*0e70*/  UISETP.NE.AND UP2, UPT, UR7, 0x1, UPT ;  /* 0x000000010700788c */ /* 0x000fe2000bf45270 */
[----:B------:R-:W-:Y:S01]  /*0e80*/  @UP1 ULDC UR11, c[0x0][0xc40] ;  /* 0x00031000000b1ab9 */ /* 0x000fe20000000800 */
[----:B------:R-:W-:Y:S01]  /*0e90*/  UMOV UR13, UR12 ;  /* 0x0000000c000d7c82 */ /* 0x000fe20008000000 */
[----:B0-----:R-:W-:Y:S01]  /*0ea0*/  R2UR UR14, R0 ;  /* 0x00000000000e72ca */ /* 0x001fe200000e0000 */
[----:B-1----:R-:W-:-:S03]  /*0eb0*/  ULEA UR8, UR5, UR4, 0x18 ;  /* 0x0000000405087291 */ /* 0x002fc6000f8ec03f */
[----:B------:R-:W-:Y:S01]  /*0ec0*/  @UP1 ULDC UR4, c[0x0][0xc3c] ;  /* 0x00030f0000041ab9 */ /* 0x000fe20000000800 */
[----:B------:R-:W-:Y:S02]  /*0ed0*/  UIADD3 UR10, UR8, 0x16400, URZ ;  /* 0x00016400080a7890 */ /* 0x000fe4000fffe03f */
[----:B------:R-:W-:Y:S01]  /*0ee0*/  UIMAD.WIDE.U32 UR4, UR12, UR4, URZ ;  /* 0x000000040c0472a5 */ /* 0x000fe2000f8e003f */
[----:B------:R-:W-:Y:S01]  /*0ef0*/  IMAD.U32 R2, RZ, RZ, UR8 ;  /* 0x00000008ff027e24 */ /* 0x000fe2000f8e00ff */
[----:B------:R-:W-:Y:S01]  /*0f00*/  ULOP3.LUT UP0, URZ, UR10, 0x9f, URZ, 0xc0, !UPT ;  /* 0x0000009f0a3f7892 */ /* 0x000fe2000f80c03f */
[----:B--2---:R-:W-:Y:S01]  /*0f10*/  IMAD R80, R80, UR6, RZ ;  /* 0x0000000650507c24 */ /* 0x004fe2000f8e02ff */
[----:B------:R-:W-:Y:S02]  /*0f20*/  @UP1 USHF.R.U32.HI UR13, URZ, UR11, UR5 ;  /* 0x0000000b3f0d1299 */ /* 0x000fe40008011605 */
[----:B------:R-:W-:Y:S01]  /*0f30*/  ULEA.HI UR7, UR14, UR14, URZ, 0x1 ;  /* 0x0000000e0e077291 */ /* 0x000fe2000f8f083f */
[----:B------:R-:W-:Y:S01]  /*0f40*/  VIADD R0, R80, 0xaf ;  /* 0x000000af50007836 */ /* 0x000fe20000000000 */
[----:B------:R-:W-:Y:S01]  /*0f50*/  @UP2 ULDC.64 UR8, c[0x0][0xc48] ;  /* 0x0003120000082ab9 */ /* 0x000fe20000000a00 */
[----:B------:R-:W-:Y:S01]  /*0f60*/  PLOP3.LUT P0, PT, PT, PT, UP0, 0x80, 0x0 ;  /* 0x000000000000781c */ /* 0x000fe20003f0f008 */
[----:B------:R-:W-:Y:S01]  /*0f70*/  ULOP3.LUT UR7, UR7, 0x1e, URZ, 0xc0, !UPT ;  /* 0x0000001e07077892 */ /* 0x000fe2000f8ec03f */
[----:B------:R-:W-:Y:S01]  /*0f80*/  IMAD.HI R0, R0, 0x2e8ba2e9, RZ ;  /* 0x2e8ba2e900007827 */ /* 0x000fe200078e02ff */
[----:B------:R-:W-:-:S02]  /*0f90*/  UIMAD.WIDE.U32 UR4, UR13, UR8, URZ ;  /* 0x000000080d0472a5 */ /* 0x000fc4000f8e003f */
[----:B------:R-:W-:Y:S01]  /*0fa0*/  MOV R226, UR13 ;  /* 0x0000000d00e27c02 */ /* 0x000fe20008000f00 */
[----:B------:R-:W-:Y:S02]  /*0fb0*/  UIADD3 UR7, UR14, -UR7, URZ ;  /* 0x800000070e077290 */ /* 0x000fe4000fffe03f */
[----:B------:R-:W-:Y:S01]  /*0fc0*/  IMAD.U32 R17, RZ, RZ, UR14 ;  /* 0x0000000eff117e24 */ /* 0x000fe2000f8e00ff */
[----:B------:R-:W-:Y:S01]  /*0fd0*/  UMOV UR6, UR13 ;  /* 0x0000000d00067c82 */ /* 0x000fe20008000000 */
[----:B------:R-:W-:Y:S01]  /*0fe0*/  @UP2 USHF.R.U32.HI UR6, URZ, UR9, UR5 ;  /* 0x000000093f062299 */ /* 0x000fe20008011605 */
[----:B------:R-:W-:Y:S01]  /*0ff0*/  SHF.R.U32.HI R3, RZ, 0x1f, R0 ;  /* 0x0000001fff037819 */ /* 0x000fe20000011600 */
[----:B------:R-:W-:Y:S01]  /*1000*/  ULEA UR7, UR7, UR10, 0xd ;  /* 0x0000000a07077291 */ /* 0x000fe2000f8e683f */
[----:B------:R-:W-:Y:S02]  /*1010*/  UMOV UR4, UR12 ;  /* 0x0000000c00047c82 */ /* 0x000fe40008000000 */
[----:B------:R-:W-:Y:S01]  /*1020*/  LEA.HI.SX32 R120, R0, R3, 0x1b ;  /* 0x0000000300787211 */ /* 0x000fe200078fdaff */
[----:B------:R-:W-:Y:S01]  /*1030*/  USHF.R.U32.HI UR7, URZ, 0x4, UR7 ;  /* 0x000000043f077899 */ /* 0x000fe20008011607 */
[----:B------:R-:W-:-:S02]  /*1040*/  IMAD.U32 R225, RZ, RZ, UR6 ;  /* 0x00000006ffe17e24 */ /* 0x000fc4000f8e00ff */
[----:B------:R-:W-:Y:S01]  /*1050*/  IMAD.U32 R224, RZ, RZ, UR4 ;  /* 0x00000004ffe07e24 */ /* 0x000fe2000f8e00ff */
        /* <DEDUP_REMOVED lines=18> */
.L_x_6697:
[----:B------:R-:W-:Y:S02]  /*1180*/  R2UR UR4, R2 ;  /* 0x00000000020472ca */ /* 0x000fe400000e0000 */
[----:B------:R-:W-:Y:S02]  /*1190*/  LOP3.LUT R0, R221, 0x1, RZ, 0xc0, !PT ;  /* 0x00000001dd007812 */ /* 0x000fe400078ec0ff */
[----:B------:R-:W-:Y:S02]  /*11a0*/  ISETP.NE.AND P0, PT, R18, 0x3, PT ;  /* 0x000000031200780c */ /* 0x000fe40003f05270 */
[----:B------:R-:W-:-:S07]  /*11b0*/  SHF.L.U32 R0, R0, 0x1f, RZ ;  /* 0x0000001f00007819 */ /* 0x000fce00000006ff */
[----:B------:R-:W0:Y:S02]  /*11c0*/  SYNCS.PHASECHK.TRANS64.TRYWAIT P1, [UR4+0x34800], R0 ;  /* 0x03480000ff0075a7 */ /* 0x000e240008020144 */
[----:B0-----:R-:W-:Y:S05]  /*11d0*/  @!P1 BRA `(.L_x_6698) ;  /* 0x0000011000009947 */ /* 0x001fea0003800000 */
.L_x_6812:
[----:B------:R-:W-:Y:S05]  /*11e0*/  @!P0 BRA `(.L_x_6699) ;  /* 0x0000000000048947 */ /* 0x000fea0003800000 */
[----:B------:R-:W-:Y:S01]  /*11f0*/  BPT.TRAP 0x1 ;  /* 0x000000040000795c */ /* 0x000fe20000300000 */
.L_x_6699:
        /* <DEDUP_REMOVED lines=9> */
.L_x_6700:
[----:B------:R-:W2:Y:S01]  /*1290*/  S2R R4, SR_TID.X ;  /* 0x0000000000047919 */ /* 0x000ea20000002100 */
[----:B------:R-:W-:Y:S02]  /*12a0*/  MOV R87, RZ ;  /* 0x000000ff00577202 */ /* 0x000fe40000000f00 */
[----:B--2---:R-:W-:-:S04]  /*12b0*/  LOP3.LUT R4, R4, 0x7f, RZ, 0xc0, !PT ;  /* 0x0000007f04047812 */ /* 0x004fc800078ec0ff */
[----:B------:R-:W-:Y:S01]  /*12c0*/  ISETP.NE.AND P1, PT, R4, RZ, PT ;  /* 0x000000ff0400720c */ /* 0x000fe20003f25270 */
[----:B-1----:R-:W-:-:S12]  /*12d0*/  @P2 BRA `(.L_x_6701) ;  /* 0x0000000000082947 */ /* 0x002fd80003800000 */
[----:B------:R-:W1:Y:S02]  /*12e0*/  SYNCS.PHASECHK.TRANS64.TRYWAIT P2, [R3+URZ+0x34830], R0 ;  /* 0x03483000030075a7 */ /* 0x000e64000804017f */
[----:B-1----:R-:W-:Y:S05]  /*12f0*/  @!P2 BRA `(.L_x_6702) ;  /* 0x0000010c00d4a947 */ /* 0x002fea0003800000 */
.L_x_6701:
[----:B------:R-:W-:Y:S05]  /*1300*/  WARPSYNC.ALL ;  /* 0x0000000000007948 */ /* 0x000fea0003800000 */
[----:B------:R-:W-:Y:S01]  /*1310*/  R2UR UR4, R2 ;  /* 0x00000000020472ca */ /* 0x000fe200000e0000 */
[----:B------:R-:W-:Y:S01]  /*1320*/  ULOP3.LUT UR25, UR36, 0x10000, URZ, 0xfc, !UPT ;  /* 0x0001000024197892 */ /* 0x000fe2000f8efc3f */
        /* <DEDUP_REMOVED lines=10> */
[----:B------:R-:W-:Y:S01]  /*13d0*/  UIADD3 UR26, UR25, 0x2, URZ ;  /* 0x00000002191a7890 */ /* 0x000fe2000fffe03f */
[----:B------:R-:W-:Y:S01]  /*13e0*/  P2R R122, PR, RZ, 0x1 ;  /* 0x00000001ff7a7803 */ /* 0x000fe20000000000 */
[----:B------:R-:W-:Y:S01]  /*13f0*/  UIADD3 UR4, UR4, 0x1e400, URZ ;  /* 0x0001e40004047890 */ /* 0x000fe2000fffe03f */
[----:B01----:R-:W-:Y:S01]  /*1400*/  @!P1 VIADD R3, R3, 0x34840 ;  /* 0x0003484003039836 */ /* 0x003fe20000000000 */
[----:B------:R-:W-:Y:S01]  /*1410*/  UMOV UR47, 0x40000040 ;  /* 0x40000040002f7882 */ /* 0x000fe20000000000 */
[----:B------:R-:W-:Y:S01]  /*1420*/  UMOV UR51, 0x40000040 ;  /* 0x4000004000337882 */ /* 0x000fe20000000000 */
[----:B------:R-:W-:Y:S01]  /*1430*/  USHF.R.U32.HI UR4, URZ, 0x4, UR4 ;  /* 0x000000043f047899 */ /* 0x000fe20008011604 */
[----:B------:R-:W-:Y:S01]  /*1440*/  UMOV UR55, 0x40000040 ;  /* 0x4000004000377882 */ /* 0x000fe20000000000 */
[----:B------:R-:W-:-:S02]  /*1450*/  @!P1 PRMT R3, RZ, 0x654, R3 ;  /* 0x00000654ff039816 */ /* 0x000fc40000000003 */
[----:B------:R-:W-:-:S04]  /*1460*/  ULOP3.LUT UR4, UR4, 0x3fff, URZ, 0xc0, !UPT ;  /* 0x00003fff04047892 */ /* 0x000fc8000f8ec03f */
[----:B------:R-:W-:-:S03]  /*1470*/  ULOP3.LUT UR5, UR4, 0x10000, URZ, 0xfc, !UPT ;  /* 0x0001000004057892 */ /* 0x000fc6000f8efc3f */
[----:B------:R-:W-:Y:S01]  /*1480*/  UMOV UR4, UR25 ;  /* 0x0000001900047c82 */ /* 0x000fe20008000000 */
[----:B------:R-:W-:Y:S01]  /*1490*/  UIMAD UR24, UR60, 0xb00, UR5 ;  /* 0x00000b003c1878a4 */ /* 0x000fe2000f8e0205 */
[----:B------:R-:W-:Y:S01]  /*14a0*/  IMAD.U32 R8, RZ, RZ, UR4 ;  /* 0x00000004ff087e24 */ /* 0x000fe2000f8e00ff */
[----:B------:R-:W-:Y:S01]  /*14b0*/  UMOV UR44, UR4 ;  /* 0x00000004002c7c82 */ /* 0x000fe20008000000 */
[----:B------:R-:W-:Y:S01]  /*14c0*/  IMAD.U32 R0, RZ, RZ, UR5 ;  /* 0x00000005ff007e24 */ /* 0x000fe2000f8e00ff */
[----:B------:R-:W-:Y:S01]  /*14d0*/  UMOV UR5, 0x40000040 ;  /* 0x4000004000057882 */ /* 0x000fe20000000000 */
[----:B------:R-:W-:Y:S01]  /*14e0*/  UIADD3 UR10, UR24, 0x100, URZ ;  /* 0x00000100180a7890 */ /* 0x000fe2000fffe03f */
[----:B------:R-:W-:Y:S01]  /*14f0*/  IMAD.U32 R9, RZ, RZ, UR5 ;  /* 0x00000005ff097e24 */ /* 0x000fe2000f8e00ff */
[----:B------:R-:W-:Y:S01]  /*1500*/  UMOV UR6, UR24 ;  /* 0x0000001800067c82 */ /* 0x000fe20008000000 */
[----:B------:R-:W-:Y:S01]  /*1510*/  UMOV UR45, UR5 ;  /* 0x00000005002d7c82 */ /* 0x000fe20008000000 */
[----:B------:R-:W-:Y:S01]  /*1520*/  HGMMA.64x16x16.F32 R112, gdesc[UR4], RZ, !UPT, gsb0 ;  /* 0x00200000047079f0 */ /* 0x000fe2000c0008ff */
[----:B------:R-:W-:Y:S01]  /*1530*/  UIADD3 UR6, UR24, 0x80, URZ ;  /* 0x0000008018067890 */ /* 0x000fe2000fffe03f */
[----:B------:R-:W-:Y:S01]  /*1540*/  UMOV UR4, UR44 ;  /* 0x0000002c00047c82 */ /* 0x000fe20008000000 */
[----:B------:R-:W-:Y:S01]  /*1550*/  UMOV UR5, UR45 ;  /* 0x0000002d00057c82 */ /* 0x000fe20008000000 */
[----:B------:R-:W-:Y:S01]  /*1560*/  UMOV UR7, 0x40000040 ;  /* 0x4000004000077882 */ /* 0x000fe20000000000 */
[----:B------:R-:W-:Y:S01]  /*1570*/  UMOV UR8, UR44 ;  /* 0x0000002c00087c82 */ /* 0x000fe20008000000 */
[----:B------:R-:W-:Y:S01]  /*1580*/  UMOV UR9, UR45 ;  /* 0x0000002d00097c82 */ /* 0x000fe20008000000 */
[----:B------:R-:W-:Y:S01]  /*1590*/  UIADD3 UR14, UR24, 0x180, URZ ;  /* 0x00000180180e7890 */ /* 0x000fe2000fffe03f */
        /* <DEDUP_REMOVED lines=20> */
[----:B------:R-:W-:-:S02]  /*16e0*/  UIADD3 UR46, UR24, 0x600, URZ ;  /* 0x00000600182e7890 */ /* 0x000fc4000fffe03f */
[----:B------:R-:W-:Y:S02]  /*16f0*/  UIADD3 UR50, UR24, 0x602, URZ ;  /* 0x0000060218327890 */ /* 0x000fe4000fffe03f */
        /* <DEDUP_REMOVED lines=25> */
[----:B------:R-:W-:Y:S01]  /*1890*/  IMAD.U32 R6, RZ, RZ, UR12 ;  /* 0x0000000cff067e24 */ /* 0x000fe2000f8e00ff */
[----:B------:R-:W-:Y:S01]  /*18a0*/  UIADD3 UR26, UR25, 0x4, URZ ;  /* 0x00000004191a7890 */ /* 0x000fe2000fffe03f */
[----:B------:R-:W-:Y:S01]  /*18b0*/  IMAD.U32 R7, RZ, RZ, UR13 ;  /* 0x0000000dff077e24 */ /* 0x000fe2000f8e00ff */
        /* <DEDUP_REMOVED lines=81> */
[----:B------:R-:W-:Y:S01]  /*1dd0*/  MOV R5, UR13 ;  /* 0x0000000d00057c02 */ /* 0x000fe20008000f00 */
        /* <DEDUP_REMOVED lines=422> */
[----:B------:R-:W-:Y:S01]  /*3840*/  FMUL.FTZ R83, R109, UR6 ;  /* 0x000000066d537c20 */ /* 0x000fe20008410000 */
[----:B------:R-:W-:Y:S01]  /*3850*/  UMOV UR23, 0x40000040 ;  /* 0x4000004000177882 */ /* 0x000fe20000000000 */
[----:B------:R-:W5:Y:S01]  /*3860*/  MUFU.TANH R81, R81 ;  /* 0x0000005100517308 */ /* 0x000f620000002400 */
[----:B------:R-:W-:Y:S01]  /*3870*/  FMUL.FTZ R85, R107, UR6 ;  /* 0x000000066b557c20 */ /* 0x000fe20008410000 */
[----:B------:R-:W-:-:S06]  /*3880*/  FMUL.FTZ R105, R111, UR6 ;  /* 0x000000066f697c20 */ /* 0x000fcc0008410000 */
[----:B------:R-:W5:Y:S08]  /*3890*/  MUFU.TANH R82, R82 ;  /* 0x0000005200527308 */ /* 0x000f700000002400 */
[----:B------:R-:W5:Y:S08]  /*38a0*/  MUFU.TANH R84, R84 ;  /* 0x0000005400547308 */ /* 0x000f700000002400 */
[----:B------:R-:W5:Y:S08]  /*38b0*/  MUFU.TANH R21, R21 ;  /* 0x0000001500157308 */ /* 0x000f700000002400 */
[----:B------:R-:W5:Y:S08]  /*38c0*/  MUFU.TANH R83, R83 ;  /* 0x0000005300537308 */ /* 0x000f700000002400 */
[----:B------:R-:W5:Y:S01]  /*38d0*/  MUFU.TANH R86, R86 ;  /* 0x0000005600567308 */ /* 0x000f620000002400 */
        /* <DEDUP_REMOVED lines=14> */
[----:B------:R-:W5:Y:S08]  /*39c0*/  MUFU.TANH R104, R104 ;  /* 0x0000006800687308 */ /* 0x000f700000002400 */
[----:B------:R-:W5:Y:S08]  /*39d0*/  MUFU.TANH R85, R85 ;  /* 0x0000005500557308 */ /* 0x000f700000002400 */
[----:B------:R-:W5:Y:S08]  /*39e0*/  MUFU.TANH R96, R96 ;  /* 0x0000006000607308 */ /* 0x000f700000002400 */
[----:B------:R-:W-:Y:S08]  /*39f0*/  MUFU.TANH R100, R103 ;  /* 0x0000006700647308 */ /* 0x000ff00000002400 */
[----:B------:R-:W5:Y:S08]  /*3a00*/  MUFU.TANH R106, R106 ;  /* 0x0000006a006a7308 */ /* 0x000f700000002400 */
[----:B------:R-:W5:Y:S01]  /*3a10*/  MUFU.TANH R115, R115 ;  /* 0x0000007300737308 */ /* 0x000f620000002400 */
[----:B------:R-:W-:-:S02]  /*3a20*/  WARPGROUP.DEPBAR.LE gsb0, 0x0 ;  /* 0x00008000000079c5 */ /* 0x000fc40000010000 */
[----:B------:R-:W-:Y:S01]  /*3a30*/  WARPGROUP.ARRIVE ;  /* 0x00000000000079c5 */ /* 0x000fe20000000000 */
[----:B------:R-:W-:Y:S01]  /*3a40*/  FMUL.FTZ R91, R91, UR6 ;  /* 0x000000065b5b7c20 */ /* 0x000fe20008410000 */
[----:B0-----:R-:W-:Y:S01]  /*3a50*/  FMUL.FTZ R99, R88, UR6 ;  /* 0x0000000658637c20 */ /* 0x001fe20008410000 */
        /* <DEDUP_REMOVED lines=10> */
[----:B------:R-:W-:Y:S08]  /*3b00*/  MUFU.TANH R119, R99 ;  /* 0x0000006300777308 */ /* 0x000ff00000002400 */
[----:B------:R-:W5:Y:S08]  /*3b10*/  MUFU.TANH R105, R105 ;  /* 0x0000006900697308 */ /* 0x000f700000002400 */
[----:B------:R-:W5:Y:S08]  /*3b20*/  MUFU.TANH R97, R97 ;  /* 0x0000006100617308 */ /* 0x000f700000002400 */
[----:B------:R-:W5:Y:S08]  /*3b30*/  MUFU.TANH R98, R98 ;  /* 0x0000006200627308 */ /* 0x000f700000002400 */
[----:B------:R-:W5:Y:S08]  /*3b40*/  MUFU.TANH R88, R88 ;  /* 0x0000005800587308 */ /* 0x000f700000002400 */
[----:B------:R-:W5:Y:S01]  /*3b50*/  MUFU.TANH R102, R102 ;  /* 0x0000006600667308 */ /* 0x000f620000002400 */
[----:B------:R-:W-:-:S02]  /*3b60*/  WARPGROUP.DEPBAR.LE gsb0, 0x0 ;  /* 0x00008000000079c5 */ /* 0x000fc40000010000 */
[----:B------:R-:W-:Y:S01]  /*3b70*/  WARPGROUP.ARRIVE ;  /* 0x00000000000079c5 */ /* 0x000fe20000000000 */
[----:B0-----:R-:W-:Y:S01]  /*3b80*/  FMUL.FTZ R91, R72, UR6 ;  /* 0x00000006485b7c20 */ /* 0x001fe20008410000 */
[----:B------:R-:W-:Y:S01]  /*3b90*/  FMUL.FTZ R72, R73, UR6 ;  /* 0x0000000649487c20 */ /* 0x000fe20008410000 */
[----:B------:R-:W-:Y:S02]  /*3ba0*/  FMUL.FTZ R73, R77, UR6 ;  /* 0x000000064d497c20 */ /* 0x000fe40008410000 */
[----:B------:R-:W0:Y:S01]  /*3bb0*/  MUFU.TANH R92, R92 ;  /* 0x0000005c005c7308 */ /* 0x000e220000002400 */
[----:B------:R-:W-:Y:S01]  /*3bc0*/  FMUL.FTZ R76, R76, UR6 ;  /* 0x000000064c4c7c20 */ /* 0x000fe20008410000 */
[----:B------:R-:W-:Y:S01]  /*3bd0*/  HGMMA.64x16x16.F32 R64, gdesc[UR20], R64, gsb0 ;  /* 0x00200000144079f0 */ /* 0x000fe20008000840 */
[----:B------:R-:W-:Y:S01]  /*3be0*/  UIADD3 UR22, UR24, 0x886, URZ ;  /* 0x0000088618167890 */ /* 0x000fe2000fffe03f */
[----:B------:R-:W-:Y:S01]  /*3bf0*/  FMUL.FTZ R78, R78, UR6 ;  /* 0x000000064e4e7c20 */ /* 0x000fe20008410000 */
[----:B------:R-:W-:Y:S01]  /*3c00*/  UMOV UR23, 0x40000040 ;  /* 0x4000004000177882 */ /* 0x000fe20000000000 */
[----:B------:R-:W-:Y:S01]  /*3c10*/  FMUL.FTZ R74, R74, UR6 ;  /* 0x000000064a4a7c20 */ /* 0x000fe20008410000 */
[----:B------:R-:W-:Y:S01]  /*3c20*/  FMUL.FTZ R75, R75, UR6 ;  /* 0x000000064b4b7c20 */ /* 0x000fe20008410000 */
[----:B------:R-:W-:Y:S01]  /*3c30*/  MUFU.TANH R127, R91 ;  /* 0x0000005b007f7308 */ /* 0x000fe20000002400 */
[----:B------:R-:W-:-:S07]  /*3c40*/  FMUL.FTZ R79, R79, UR6 ;  /* 0x000000064f4f7c20 */ /* 0x000fce0008410000 */
[----:B------:R-:W0:Y:S08]  /*3c50*/  MUFU.TANH R89, R89 ;  /* 0x0000005900597308 */ /* 0x000e300000002400 */
[----:B------:R-:W0:Y:S08]  /*3c60*/  MUFU.TANH R90, R90 ;  /* 0x0000005a005a7308 */ /* 0x000e300000002400 */
[----:B------:R-:W0:Y:S08]  /*3c70*/  MUFU.TANH R72, R72 ;  /* 0x0000004800487308 */ /* 0x000e300000002400 */
[----:B------:R-:W-:Y:S08]  /*3c80*/  MUFU.TANH R76, R76 ;  /* 0x0000004c004c7308 */ /* 0x000ff00000002400 */
[----:B------:R-:W0:Y:S01]  /*3c90*/  MUFU.TANH R78, R78 ;  /* 0x0000004e004e7308 */ /* 0x000e220000002400 */
        /* <DEDUP_REMOVED lines=15> */
[----:B------:R-:W-:Y:S08]  /*3d90*/  MUFU.TANH R137, R64 ;  /* 0x0000004000897308 */ /* 0x000ff00000002400 */
[----:B------:R-:W-:Y:S08]  /*3da0*/  MUFU.TANH R64, R69 ;  /* 0x0000004500407308 */ /* 0x000ff00000002400 */
[----:B------:R-:W-:Y:S08]  /*3db0*/  MUFU.TANH R112, R67 ;  /* 0x0000004300707308 */ /* 0x000ff00000002400 */
[----:B------:R-:W0:Y:S08]  /*3dc0*/  MUFU.TANH R94, R94 ;  /* 0x0000005e005e7308 */ /* 0x000e300000002400 */
[----:B------:R-:W0:Y:S01]  /*3dd0*/  MUFU.TANH R95, R95 ;  /* 0x0000005f005f7308 */ /* 0x000e220000002400 */
[----:B------:R-:W-:-:S02]  /*3de0*/  WARPGROUP.DEPBAR.LE gsb0, 0x0 ;  /* 0x00008000000079c5 */ /* 0x000fc40000010000 */
[----:B------:R-:W-:Y:S01]  /*3df0*/  WARPGROUP.ARRIVE ;  /* 0x00000000000079c5 */ /* 0x000fe20000000000 */
[----:B-1----:R-:W-:Y:S01]  /*3e00*/  FMUL.FTZ R66, R56, UR6 ;  /* 0x0000000638427c20 */ /* 0x002fe20008410000 */
        /* <DEDUP_REMOVED lines=8> */
[----:B------:R-:W-:Y:S01]  /*3e90*/  IMAD.IADD R63, R231, 0x1, R80 ;  /* 0x00000001e73f7824 */ /* 0x000fe200078e0250 */
[----:B------:R1:W-:Y:S01]  /*3ea0*/  MUFU.TANH R116, R57 ;  /* 0x0000003900747308 */ /* 0x0003e20000002400 */
[----:B------:R-:W-:Y:S01]  /*3eb0*/  FMUL.FTZ R59, R59, UR6 ;  /* 0x000000063b3b7c20 */ /* 0x000fe20008410000 */
[----:B------:R-:W-:-:S06]  /*3ec0*/  FMUL.FTZ R60, R60, UR6 ;  /* 0x000000063c3c7c20 */ /* 0x000fcc0008410000 */
[----:B------:R-:W0:Y:S08]  /*3ed0*/  MUFU.TANH R73, R73 ;  /* 0x0000004900497308 */ /* 0x000e300000002400 */
[----:B------:R2:W-:Y:S08]  /*3ee0*/  MUFU.TANH R124, R61 ;  /* 0x0000003d007c7308 */ /* 0x0005f00000002400 */
[----:B------:R-:W0:Y:S08]  /*3ef0*/  MUFU.TANH R74, R74 ;  /* 0x0000004a004a7308 */ /* 0x000e300000002400 */
[----:B------:R3:W-:Y:S08]  /*3f00*/  MUFU.TANH R118, R59 ;  /* 0x0000003b00767308 */ /* 0x0007f00000002400 */
[----:B------:R-:W0:Y:S01]  /*3f10*/  MUFU.TANH R75, R75 ;  /* 0x0000004b004b7308 */ /* 0x000e220000002400 */
[----:B------:R-:W-:-:S02]  /*3f20*/  WARPGROUP.DEPBAR.LE gsb0, 0x0 ;  /* 0x00008000000079c5 */ /* 0x000fc40000010000 */
[----:B------:R-:W-:Y:S01]  /*3f30*/  WARPGROUP.ARRIVE ;  /* 0x00000000000079c5 */ /* 0x000fe20000000000 */
[----:B-1----:R-:W-:Y:S01]  /*3f40*/  FMUL.FTZ R57, R48, UR6 ;  /* 0x0000000630397c20 */ /* 0x002fe20008410000 */
[----:B------:R-:W-:Y:S02]  /*3f50*/  IMAD R48, R120, -0xb0, R63 ;  /* 0xffffff5078307824 */ /* 0x000fe400078e023f */
[----:B------:R-:W-:Y:S01]  /*3f60*/  FMUL.FTZ R49, R49, UR6 ;  /* 0x0000000631317c20 */ /* 0x000fe20008410000 */
[----:B------:R-:W-:Y:S01]  /*3f70*/  FMUL.FTZ R51, R51, UR6 ;  /* 0x0000000633337c20 */ /* 0x000fe20008410000 */
[----:B------:R-:W-:Y:S01]  /*3f80*/  FMUL.FTZ R53, R53, UR6 ;  /* 0x0000000635357c20 */ /* 0x000fe20008410000 */
[----:B------:R-:W-:Y:S01]  /*3f90*/  HGMMA.64x16x16.F32 R40, gdesc[UR20], R40, gsb0 ;  /* 0x00200000142879f0 */ /* 0x000fe20008000828 */
[C---:B------:R-:W-:Y:S01]  /*3fa0*/  ISETP.GT.AND P5, PT, R48.reuse, RZ, PT ;  /* 0x000000ff3000720c */ /* 0x040fe20003fa4270 */
[----:B------:R-:W-:Y:S01]  /*3fb0*/  UIADD3 UR22, UR24, 0xa06, URZ ;  /* 0x00000a0618167890 */ /* 0x000fe2000fffe03f */
[C---:B------:R-:W-:Y:S01]  /*3fc0*/  ISETP.GT.AND P4, PT, R48.reuse, 0x1, PT ;  /* 0x000000013000780c */ /* 0x040fe20003f84270 */
[----:B------:R-:W-:Y:S01]  /*3fd0*/  UMOV UR23, 0x40000040 ;  /* 0x4000004000177882 */ /* 0x000fe20000000000 */
[C---:B------:R-:W-:Y:S01]  /*3fe0*/  ISETP.GT.AND P3, PT, R48.reuse, 0x9, PT ;  /* 0x000000093000780c */ /* 0x040fe20003f64270 */
[----:B------:R1:W-:Y:S01]  /*3ff0*/  MUFU.TANH R159, R49 ;  /* 0x00000031009f7308 */ /* 0x0003e20000002400 */
[----:B------:R-:W-:Y:S01]  /*4000*/  ISETP.GT.AND P2, PT, R48, 0x8, PT ;  /* 0x000000083000780c */ /* 0x000fe20003f44270 */
[----:B--2---:R-:W-:Y:S01]  /*4010*/  FMUL.FTZ R61, R55, UR6 ;  /* 0x00000006373d7c20 */ /* 0x004fe20008410000 */
[----:B------:R-:W-:Y:S01]  /*4020*/  FSEL R91, R10, -INF , P5 ;  /* 0xff8000000a5b7808 */ /* 0x000fe20002800000 */
[----:B---3--:R-:W-:Y:S01]  /*4030*/  FMUL.FTZ R59, R50, UR6 ;  /* 0x00000006323b7c20 */ /* 0x008fe20008410000 */
[----:B------:R-:W-:Y:S01]  /*4040*/  FSEL R12, R12, -INF , P4 ;  /* 0xff8000000c0c7808 */ /* 0x000fe20002000000 */
[----:B------:R-:W-:Y:S01]  /*4050*/  FMUL.FTZ R52, R52, UR6 ;  /* 0x0000000634347c20 */ /* 0x000fe20008410000 */
[----:B------:R-:W-:Y:S01]  /*4060*/  FSEL R99, R20, -INF , P3 ;  /* 0xff80000014637808 */ /* 0x000fe20001800000 */
[----:B------:R-:W-:Y:S01]  /*4070*/  MUFU.TANH R163, R53 ;  /* 0x0000003500a37308 */ /* 0x000fe20000002400 */
[----:B------:R-:W-:Y:S01]  /*4080*/  FSEL R93, R14, -INF , P2 ;  /* 0xff8000000e5d7808 */ /* 0x000fe20001000000 */
[----:B------:R-:W-:Y:S01]  /*4090*/  FMUL.FTZ R54, R54, UR6 ;  /* 0x0000000636367c20 */ /* 0x000fe20008410000 */
[----:B------:R-:W-:-:S02]  /*40a0*/  FMNMX.FTZ R20, R91, R12, !PT ;  /* 0x0000000c5b147209 */ /* 0x000fc40007810000 */
[C---:B------:R-:W-:Y:S02]  /*40b0*/  ISETP.GT.AND P6, PT, R48.reuse, 0x10, PT ;  /* 0x000000103000780c */ /* 0x040fe40003fc4270 */
[----:B------:R-:W-:Y:S01]  /*40c0*/  FMNMX.FTZ R20, R93, R20, !PT ;  /* 0x000000145d147209 */ /* 0x000fe20007810000 */
[----:B------:R-:W-:Y:S01]  /*40d0*/  MUFU.TANH R50, R57 ;  /* 0x0000003900327308 */ /* 0x000fe20000002400 */
[----:B----4-:R-:W-:Y:S02]  /*40e0*/  FSEL R11, R11, -INF , P5 ;  /* 0xff8000000b0b7808 */ /* 0x010fe40002800000 */
[----:B------:R-:W-:Y:S02]  /*40f0*/  ISETP.GT.AND P5, PT, R48, 0x11, PT ;  /* 0x000000113000780c */ /* 0x000fe40003fa4270 */
[----:B-----5:R-:W-:Y:S02]  /*4100*/  FSEL R101, R81, -INF , P6 ;  /* 0xff80000051657808 */ /* 0x020fe40003000000 */
[----:B------:R-:W-:Y:S01]  /*4110*/  FMNMX.FTZ R20, R99, R20, !PT ;  /* 0x0000001463147209 */ /* 0x000fe20007810000 */
[----:B------:R-:W2:Y:S01]  /*4120*/  MUFU.TANH R68, R68 ;  /* 0x0000004400447308 */ /* 0x000ea20000002400 */
[----:B------:R-:W-:-:S02]  /*4130*/  FSEL R10, R13, -INF , P4 ;  /* 0xff8000000d0a7808 */ /* 0x000fc40002000000 */
[----:B------:R-:W-:Y:S02]  /*4140*/  ISETP.GT.AND P4, PT, R48, 0x18, PT ;  /* 0x000000183000780c */ /* 0x000fe40003f84270 */
[----:B------:R-:W-:Y:S01]  /*4150*/  FSEL R103, R82, -INF , P5 ;  /* 0xff80000052677808 */ /* 0x000fe20002800000 */
[--C-:B------:R-:W-:Y:S01]  /*4160*/  IMAD.MOV.U32 R82, RZ, RZ, R87.reuse ;  /* 0x000000ffff527224 */ /* 0x100fe200078e0057 */
[----:B------:R-:W-:Y:S01]  /*4170*/  FMNMX.FTZ R20, R101, R20, !PT ;  /* 0x0000001465147209 */ /* 0x000fe20007810000 */
[----:B------:R-:W3:Y:S01]  /*4180*/  MUFU.TANH R79, R79 ;  /* 0x0000004f004f7308 */ /* 0x000ee20000002400 */
[----:B------:R-:W-:Y:S02]  /*4190*/  FSEL R13, R15, -INF , P2 ;  /* 0xff8000000f0d7808 */ /* 0x000fe40001000000 */
[----:B------:R-:W-:Y:S02]  /*41a0*/  ISETP.GT.AND P2, PT, R48, 0x19, PT ;  /* 0x000000193000780c */ /* 0x000fe40003f44270 */
[----:B------:R-:W-:Y:S01]  /*41b0*/  FSEL R107, R84, -INF , P4 ;  /* 0xff800000546b7808 */ /* 0x000fe20002000000 */
[----:B------:R-:W-:Y:S01]  /*41c0*/  IMAD.MOV.U32 R84, RZ, RZ, R87 ;  /* 0x000000ffff547224 */ /* 0x000fe200078e0057 */
[----:B------:R-:W-:Y:S01]  /*41d0*/  FMNMX.FTZ R20, R103, R20, !PT ;  /* 0x0000001467147209 */ /* 0x000fe20007810000 */
[----:B------:R-:W-:Y:S01]  /*41e0*/  MUFU.TANH R14, R61 ;  /* 0x0000003d000e7308 */ /* 0x000fe20000002400 */
[----:B------:R-:W-:-:S02]  /*41f0*/  FSEL R15, R21, -INF , P3 ;  /* 0xff800000150f7808 */ /* 0x000fc40001800000 */
[----:B------:R-:W-:Y:S02]  /*4200*/  ISETP.GT.AND P3, PT, R48, 0x20, PT ;  /* 0x000000203000780c */ /* 0x000fe40003f64270 */
[----:B------:R-:W-:Y:S01]  /*4210*/  FSEL R109, R83, -INF , P2 ;  /* 0xff800000536d7808 */ /* 0x000fe20001000000 */
[----:B------:R-:W-:Y:S02]  /*4220*/  WARPGROUP.DEPBAR.LE gsb0, 0x0 ;  /* 0x00008000000079c5 */ /* 0x000fe40000010000 */
[----:B------:R-:W-:Y:S01]  /*4230*/  WARPGROUP.ARRIVE ;  /* 0x00000000000079c5 */ /* 0x000fe20000000000 */
[----:B------:R-:W-:Y:S01]  /*4240*/  FMNMX.FTZ R20, R107, R20, !PT ;  /* 0x000000146b147209 */ /* 0x000fe20007810000 */
[----:B------:R-:W-:Y:S01]  /*4250*/  FMUL.FTZ R65, R41, UR6 ;  /* 0x0000000629417c20 */ /* 0x000fe20008410000 */
[----:B------:R-:W-:Y:S01]  /*4260*/  FSEL R21, R86, -INF , P6 ;  /* 0xff80000056157808 */ /* 0x000fe20003000000 */
[----:B------:R-:W-:Y:S01]  /*4270*/  FMUL.FTZ R69, R43, UR6 ;  /* 0x000000062b457c20 */ /* 0x000fe20008410000 */
[----:B------:R-:W-:Y:S01]  /*4280*/  ISETP.GT.AND P6, PT, R48, 0x21, PT ;  /* 0x000000213000780c */ /* 0x000fe20003fc4270 */
[----:B------:R-:W-:Y:S01]  /*4290*/  HGMMA.64x16x16.F32 R32, gdesc[UR20], R32, gsb0 ;  /* 0x00200000142079f0 */ /* 0x000fe20008000820 */
[----:B------:R-:W-:Y:S01]  /*42a0*/  FSEL R111, R104, -INF , P3 ;  /* 0xff800000686f7808 */ /* 0x000fe20001800000 */
[----:B------:R-:W-:Y:S01]  /*42b0*/  FMUL.FTZ R126, R45, UR6 ;  /* 0x000000062d7e7c20 */ /* 0x000fe20008410000 */
[----:B------:R-:W-:Y:S01]  /*42c0*/  FMNMX.FTZ R20, R109, R20, !PT ;  /* 0x000000146d147209 */ /* 0x000fe20007810000 */
[----:B------:R-:W-:Y:S01]  /*42d0*/  FMUL.FTZ R128, R47, UR6 ;  /* 0x000000062f807c20 */ /* 0x000fe20008410000 */
[----:B------:R-:W-:Y:S01]  /*42e0*/  FSEL R41, R85, -INF , P5 ;  /* 0xff80000055297808 */ /* 0x000fe20002800000 */
[----:B------:R-:W-:Y:S01]  /*42f0*/  FMUL.FTZ R67, R42, UR6 ;  /* 0x000000062a437c20 */ /* 0x000fe20008410000 */
[----:B------:R-:W-:Y:S01]  /*4300*/  ISETP.GT.AND P5, PT, R48, 0x28, PT ;  /* 0x000000283000780c */ /* 0x000fe20003fa4270 */
[----:B------:R4:W-:Y:S01]  /*4310*/  MUFU.TANH R42, R51 ;  /* 0x00000033002a7308 */ /* 0x0009e20000002400 */
[----:B------:R-:W-:Y:S01]  /*4320*/  FSEL R113, R96, -INF , P6 ;  /* 0xff80000060717808 */ /* 0x000fe20003000000 */
[----:B------:R-:W-:Y:S01]  /*4330*/  FMUL.FTZ R63, R40, UR6 ;  /* 0x00000006283f7c20 */ /* 0x000fe20008410000 */
[----:B------:R-:W-:Y:S01]  /*4340*/  FMNMX.FTZ R20, R111, R20, !PT ;  /* 0x000000146f147209 */ /* 0x000fe20007810000 */
[----:B------:R-:W-:Y:S01]  /*4350*/  UIADD3 UR22, UR24, 0xa86, URZ ;  /* 0x00000a8618167890 */ /* 0x000fe2000fffe03f */
[----:B------:R-:W-:Y:S01]  /*4360*/  FSEL R43, R106, -INF , P4 ;  /* 0xff8000006a2b7808 */ /* 0x000fe20002000000 */
[----:B------:R-:W-:Y:S01]  /*4370*/  UMOV UR23, 0x40000040 ;  /* 0x4000004000177882 */ /* 0x000fe20000000000 */
[----:B------:R-:W-:Y:S01]  /*4380*/  ISETP.GT.AND P4, PT, R48, 0x29, PT ;  /* 0x000000293000780c */ /* 0x000fe20003f84270 */
[----:B------:R-:W-:Y:S01]  /*4390*/  MUFU.TANH R40, R59 ;  /* 0x0000003b00287308 */ /* 0x000fe20000002400 */
[----:B------:R-:W-:Y:S01]  /*43a0*/  FSEL R115, R115, -INF , P5 ;  /* 0xff80000073737808 */ /* 0x000fe20002800000 */
[----:B------:R-:W-:Y:S01]  /*43b0*/  FMUL.FTZ R44, R44, UR6 ;  /* 0x000000062c2c7c20 */ /* 0x000fe20008410000 */
[----:B------:R-:W-:Y:S01]  /*43c0*/  FMNMX.FTZ R20, R113, R20, !PT ;  /* 0x0000001471147209 */ /* 0x000fe20007810000 */
[----:B------:R-:W-:Y:S01]  /*43d0*/  FMUL.FTZ R46, R46, UR6 ;  /* 0x000000062e2e7c20 */ /* 0x000fe20008410000 */
[----:B------:R-:W-:Y:S01]  /*43e0*/  FSEL R45, R105, -INF , P2 ;  /* 0xff800000692d7808 */ /* 0x000fe20001000000 */
[----:B------:R-:W-:Y:S01]  /*43f0*/  IMAD.MOV.U32 R86, RZ, RZ, R87 ;  /* 0x000000ffff567224 */ /* 0x000fe200078e0057 */
[----:B------:R-:W-:Y:S01]  /*4400*/  ISETP.GT.AND P2, PT, R48, 0x30, PT ;  /* 0x000000303000780c */ /* 0x000fe20003f44270 */
[----:B------:R-:W-:Y:S01]  /*4410*/  MUFU.TANH R165, R63 ;  /* 0x0000003f00a57308 */ /* 0x000fe20000002400 */
[----:B------:R-:W-:-:S02]  /*4420*/  FSEL R117, R97, -INF , P4 ;  /* 0xff80000061757808 */ /* 0x000fc40002000000 */
[----:B------:R-:W-:Y:S02]  /*4430*/  FMNMX.FTZ R20, R115, R20, !PT ;  /* 0x0000001473147209 */ /* 0x000fe40007810000 */
[----:B------:R-:W-:Y:S02]  /*4440*/  FSEL R47, R98, -INF , P3 ;  /* 0xff800000622f7808 */ /* 0x000fe40001800000 */
[----:B------:R-:W-:Y:S01]  /*4450*/  ISETP.GT.AND P3, PT, R48, 0x31, PT ;  /* 0x000000313000780c */ /* 0x000fe20003f64270 */
[----:B------:R5:W-:Y:S01]  /*4460*/  MUFU.TANH R97, R67 ;  /* 0x0000004300617308 */ /* 0x000be20000002400 */
[----:B------:R-:W-:Y:S02]  /*4470*/  FSEL R119, R119, -INF , P2 ;  /* 0xff80000077777808 */ /* 0x000fe40001000000 */
[----:B------:R-:W-:Y:S02]  /*4480*/  FMNMX.FTZ R20, R117, R20, !PT ;  /* 0x0000001475147209 */ /* 0x000fe40007810000 */
[----:B-1----:R-:W-:-:S02]  /*4490*/  FSEL R49, R108, -INF , P6 ;  /* 0xff8000006c317808 */ /* 0x002fc40003000000 */
[----:B------:R-:W-:Y:S01]  /*44a0*/  ISETP.GT.AND P6, PT, R48, 0x38, PT ;  /* 0x000000383000780c */ /* 0x000fe20003fc4270 */
[----:B------:R-:W1:Y:S01]  /*44b0*/  MUFU.TANH R66, R66 ;  /* 0x0000004200427308 */ /* 0x000e620000002400 */
[----:B------:R-:W-:Y:S01]  /*44c0*/  FSEL R121, R88, -INF , P3 ;  /* 0xff80000058797808 */ /* 0x000fe20001800000 */
[----:B------:R-:W-:Y:S01]  /*44d0*/  IMAD.U32 R88, RZ, RZ, UR7 ;  /* 0x00000007ff587e24 */ /* 0x000fe2000f8e00ff */
[----:B------:R-:W-:Y:S02]  /*44e0*/  FMNMX.FTZ R20, R119, R20, !PT ;  /* 0x0000001477147209 */ /* 0x000fe40007810000 */
[----:B----4-:R-:W-:Y:S02]  /*44f0*/  FSEL R51, R102, -INF , P5 ;  /* 0xff80000066337808 */ /* 0x010fe40002800000 */
[----:B------:R-:W-:Y:S01]  /*4500*/  ISETP.GT.AND P5, PT, R48, 0x39, PT ;  /* 0x000000393000780c */ /* 0x000fe20003fa4270 */
[----:B------:R4:W-:Y:S01]  /*4510*/  MUFU.TANH R167, R65 ;  /* 0x0000004100a77308 */ /* 0x0009e20000002400 */
[----:B0-----:R-:W-:-:S02]  /*4520*/  FSEL R123, R92, -INF , P6 ;  /* 0xff8000005c7b7808 */ /* 0x001fc40003000000 */
[----:B------:R-:W-:Y:S01]  /*4530*/  FMNMX.FTZ R20, R121, R20, !PT ;  /* 0x0000001479147209 */ /* 0x000fe20007810000 */
[----:B------:R-:W-:Y:S02]  /*4540*/  WARPGROUP.DEPBAR.LE gsb0, 0x0 ;  /* 0x00008000000079c5 */ /* 0x000fe40000010000 */
[----:B------:R-:W-:Y:S01]  /*4550*/  FSEL R53, R100, -INF , P4 ;  /* 0xff80000064357808 */ /* 0x000fe20002000000 */
[----:B------:R-:W-:Y:S01]  /*4560*/  WARPGROUP.ARRIVE ;  /* 0x00000000000079c5 */ /* 0x000fe20000000000 */
[----:B------:R-:W-:Y:S01]  /*4570*/  ISETP.GT.AND P4, PT, R48, 0x40, PT ;  /* 0x000000403000780c */ /* 0x000fe20003f84270 */
[----:B------:R-:W0:Y:S01]  /*4580*/  MUFU.TANH R56, R56 ;  /* 0x0000003800387308 */ /* 0x000e220000002400 */
[----:B------:R-:W-:Y:S01]  /*4590*/  FSEL R125, R89, -INF , P5 ;  /* 0xff800000597d7808 */ /* 0x000fe20002800000 */
[----:B------:R-:W-:Y:S01]  /*45a0*/  FMUL.FTZ R32, R32, UR6 ;  /* 0x0000000620207c20 */ /* 0x000fe20008410000 */
[----:B------:R-:W-:Y:S01]  /*45b0*/  FMNMX.FTZ R20, R123, R20, !PT ;  /* 0x000000147b147209 */ /* 0x000fe20007810000 */
[----:B------:R-:W-:Y:S01]  /*45c0*/  HGMMA.64x16x16.F32 R24, gdesc[UR20], R24, gsb0 ;  /* 0x00200000141879f0 */ /* 0x000fe20008000818 */
[----:B------:R-:W-:Y:S01]  /*45d0*/  FSEL R55, R90, -INF , P2 ;  /* 0xff8000005a377808 */ /* 0x000fe20001000000 */
[----:B------:R-:W-:Y:S01]  /*45e0*/  FMUL.FTZ R36, R36, UR6 ;  /* 0x0000000624247c20 */ /* 0x000fe20008410000 */
[----:B------:R-:W-:Y:S01]  /*45f0*/  ISETP.GT.AND P2, PT, R48, 0x41, PT ;  /* 0x000000413000780c */ /* 0x000fe20003f44270 */
[----:B------:R-:W0:Y:S01]  /*4600*/  MUFU.TANH R70, R70 ;  /* 0x0000004600467308 */ /* 0x000e220000002400 */
[----:B------:R-:W-:Y:S01]  /*4610*/  FSEL R127, R127, -INF , P4 ;  /* 0xff8000007f7f7808 */ /* 0x000fe20002000000 */
[----:B------:R-:W-:Y:S01]  /*4620*/  FMUL.FTZ R34, R34, UR6 ;  /* 0x0000000622227c20 */ /* 0x000fe20008410000 */
[----:B------:R-:W-:Y:S01]  /*4630*/  FMNMX.FTZ R20, R125, R20, !PT ;  /* 0x000000147d147209 */ /* 0x000fe20007810000 */
[----:B------:R-:W-:Y:S01]  /*4640*/  FMUL.FTZ R38, R38, UR6 ;  /* 0x0000000626267c20 */ /* 0x000fe20008410000 */
[----:B------:R-:W-:Y:S01]  /*4650*/  FSEL R57, R110, -INF , P3 ;  /* 0xff8000006e397808 */ /* 0x000fe20001800000 */
[----:B------:R-:W-:Y:S01]  /*4660*/  FMUL.FTZ R39, R39, UR6 ;  /* 0x0000000627277c20 */ /* 0x000fe20008410000 */
[----:B------:R-:W-:Y:S01]  /*4670*/  ISETP.GT.AND P3, PT, R48, 0x48, PT ;  /* 0x000000483000780c */ /* 0x000fe20003f64270 */
[----:B------:R-:W0:Y:S01]  /*4680*/  MUFU.TANH R60, R60 ;  /* 0x0000003c003c7308 */ /* 0x000e220000002400 */
[----:B------:R-:W-:Y:S01]  /*4690*/  FSEL R129, R72, -INF , P2 ;  /* 0xff80000048817808 */ /* 0x000fe20001000000 */
[----:B------:R-:W-:Y:S01]  /*46a0*/  IMAD.MOV.U32 R72, RZ, RZ, R87 ;  /* 0x000000ffff487224 */ /* 0x000fe200078e0057 */
[----:B------:R-:W-:-:S02]  /*46b0*/  FMNMX.FTZ R20, R127, R20, !PT ;  /* 0x000000147f147209 */ /* 0x000fc40007810000 */
[----:B-----5:R-:W-:Y:S01]  /*46c0*/  FSEL R67, R78, -INF , P3 ;  /* 0xff8000004e437808 */ /* 0x020fe20001800000 */
[----:B------:R-:W-:Y:S01]  /*46d0*/  IMAD.MOV.U32 R78, RZ, RZ, R87 ;  /* 0x000000ffff4e7224 */ /* 0x000fe200078e0057 */
[----:B------:R-:W-:Y:S01]  /*46e0*/  FSEL R131, R76, -INF , P3 ;  /* 0xff8000004c837808 */ /* 0x000fe20001800000 */
[----:B------:R-:W5:Y:S01]  /*46f0*/  MUFU.TANH R114, R71 ;  /* 0x0000004700727308 */ /* 0x000f620000002400 */
[----:B------:R-:W-:Y:S02]  /*4700*/  FSEL R59, R94, -INF , P6 ;  /* 0xff8000005e3b7808 */ /* 0x000fe40003000000 */
[C---:B------:R-:W-:Y:S02]  /*4710*/  ISETP.GT.AND P3, PT, R48.reuse, 0x59, PT ;  /* 0x000000593000780c */ /* 0x040fe40003f64270 */
[----:B------:R-:W-:Y:S02]  /*4720*/  ISETP.GT.AND P6, PT, R48, 0x49, PT ;  /* 0x000000493000780c */ /* 0x000fe40003fc4270 */
[----:B------:R-:W-:Y:S01]  /*4730*/  FMNMX.FTZ R20, R129, R20, !PT ;  /* 0x0000001481147209 */ /* 0x000fe20007810000 */
[----:B------:R3:W-:Y:S01]  /*4740*/  MUFU.TANH R105, R69 ;  /* 0x0000004500697308 */ /* 0x0007e20000002400 */
[----:B------:R-:W-:-:S02]  /*4750*/  FSEL R61, R95, -INF , P5 ;  /* 0xff8000005f3d7808 */ /* 0x000fc40002800000 */
[----:B------:R-:W-:Y:S02]  /*4760*/  FSEL R147, R64, -INF , P3 ;  /* 0xff80000040937808 */ /* 0x000fe40001800000 */
[----:B------:R-:W-:Y:S02]  /*4770*/  ISETP.GT.AND P5, PT, R48, 0x50, PT ;  /* 0x000000503000780c */ /* 0x000fe40003fa4270 */
[----:B------:R-:W-:Y:S01]  /*4780*/  FSEL R133, R73, -INF , P6 ;  /* 0xff80000049857808 */ /* 0x000fe20003000000 */
[----:B------:R-:W5:Y:S01]  /*4790*/  MUFU.TANH R58, R58 ;  /* 0x0000003a003a7308 */ /* 0x000f620000002400 */
[----:B------:R-:W-:Y:S01]  /*47a0*/  FMNMX.FTZ R64, R131, R20, !PT ;  /* 0x0000001483407209 */ /* 0x000fe20007810000 */
[----:B------:R-:W-:Y:S01]  /*47b0*/  FMUL.FTZ R20, R33, UR6 ;  /* 0x0000000621147c20 */ /* 0x000fe20008410000 */
[----:B------:R-:W-:Y:S01]  /*47c0*/  FSEL R63, R74, -INF , P4 ;  /* 0xff8000004a3f7808 */ /* 0x000fe20002000000 */
[----:B------:R-:W-:Y:S01]  /*47d0*/  IMAD.MOV.U32 R74, RZ, RZ, R87 ;  /* 0x000000ffff4a7224 */ /* 0x000fe200078e0057 */
[----:B------:R-:W-:-:S02]  /*47e0*/  ISETP.GT.AND P4, PT, R48, 0x51, PT ;  /* 0x000000513000780c */ /* 0x000fc40003f84270 */
[----:B------:R-:W-:Y:S01]  /*47f0*/  FSEL R137, R137, -INF , P5 ;  /* 0xff80000089897808 */ /* 0x000fe20002800000 */
[----:B------:R-:W5:Y:S01]  /*4800*/  MUFU.TANH R52, R52 ;  /* 0x0000003400347308 */ /* 0x000f620000002400 */
[----:B------:R-:W-:Y:S02]  /*4810*/  FMNMX.FTZ R64, R133, R64, !PT ;  /* 0x0000004085407209 */ /* 0x000fe40007810000 */
[----:B----4-:R-:W-:Y:S02]  /*4820*/  FSEL R65, R75, -INF , P2 ;  /* 0xff8000004b417808 */ /* 0x010fe40001000000 */
[----:B------:R-:W-:Y:S02]  /*4830*/  ISETP.GT.AND P2, PT, R48, 0x58, PT ;  /* 0x000000583000780c */ /* 0x000fe40003f44270 */
[----:B------:R-:W-:Y:S01]  /*4840*/  FSEL R141, R141, -INF , P4 ;  /* 0xff8000008d8d7808 */ /* 0x000fe20002000000 */
[----:B------:R-:W4:Y:S01]  /*4850*/  MUFU.TANH R62, R62 ;  /* 0x0000003e003e7308 */ /* 0x000f220000002400 */
[----:B------:R-:W-:Y:S01]  /*4860*/  FMNMX.FTZ R64, R137, R64, !PT ;  /* 0x0000004089407209 */ /* 0x000fe20007810000 */
[----:B------:R-:W-:-:S02]  /*4870*/  WARPGROUP.DEPBAR.LE gsb0, 0x0 ;  /* 0x00008000000079c5 */ /* 0x000fc40000010000 */
[----:B--2---:R-:W-:Y:S01]  /*4880*/  FSEL R145, R68, -INF , P2 ;  /* 0xff80000044917808 */ /* 0x004fe20001000000 */
[----:B------:R-:W-:Y:S01]  /*4890*/  FMUL.FTZ R24, R24, UR6 ;  /* 0x0000000618187c20 */ /* 0x000fe20008410000 */
[----:B------:R-:W-:Y:S01]  /*48a0*/  FMNMX.FTZ R64, R141, R64, !PT ;  /* 0x000000408d407209 */ /* 0x000fe20007810000 */
[----:B------:R-:W-:Y:S01]  /*48b0*/  FMUL.FTZ R28, R28, UR6 ;  /* 0x000000061c1c7c20 */ /* 0x000fe20008410000 */
[----:B---3--:R-:W-:Y:S01]  /*48c0*/  FSEL R69, R79, -INF , P6 ;  /* 0xff8000004f457808 */ /* 0x008fe20003000000 */
[----:B------:R-:W2:Y:S01]  /*48d0*/  MUFU.TANH R54, R54 ;  /* 0x0000003600367308 */ /* 0x000ea20000002400 */
[----:B------:R-:W-:Y:S01]  /*48e0*/  ISETP.GT.AND P6, PT, R48, 0x60, PT ;  /* 0x000000603000780c */ /* 0x000fe20003fc4270 */
[----:B------:R-:W-:Y:S01]  /*48f0*/  FMUL.FTZ R26, R26, UR6 ;  /* 0x000000061a1a7c20 */ /* 0x000fe20008410000 */
[----:B------:R-:W-:Y:S01]  /*4900*/  FMNMX.FTZ R64, R145, R64, !PT ;  /* 0x0000004091407209 */ /* 0x000fe20007810000 */
[----:B------:R-:W-:Y:S01]  /*4910*/  FMUL.FTZ R30, R30, UR6 ;  /* 0x000000061e1e7c20 */ /* 0x000fe20008410000 */
[----:B------:R-:W-:Y:S01]  /*4920*/  FSEL R71, R77, -INF , P5 ;  /* 0xff8000004d477808 */ /* 0x000fe20002800000 */
[----:B------:R3:W-:Y:S01]  /*4930*/  @!P1 SYNCS.ARRIVE.TRANS64.RED.A1T0 RZ, [R3+URZ], RZ ;  /* 0x000000ff03ff99a7 */ /* 0x0007e2000810043f */
[----:B------:R-:W-:Y:S01]  /*4940*/  ISETP.GT.AND P5, PT, R48, 0x61, PT ;  /* 0x000000613000780c */ /* 0x000fe20003fa4270 */
[----:B------:R-:W3:Y:S01]  /*4950*/  MUFU.TANH R44, R44 ;  /* 0x0000002c002c7308 */ /* 0x000ee20000002400 */
[----:B-1----:R-:W-:Y:S01]  /*4960*/  FSEL R149, R66, -INF , P6 ;  /* 0xff80000042957808 */ /* 0x002fe20003000000 */
[--C-:B------:R-:W-:Y:S01]  /*4970*/  IMAD.MOV.U32 R68, RZ, RZ, R87.reuse ;  /* 0x000000ffff447224 */ /* 0x100fe200078e0057 */
[----:B------:R-:W-:Y:S01]  /*4980*/  FMNMX.FTZ R64, R147, R64, !PT ;  /* 0x0000004093407209 */ /* 0x000fe20007810000 */
[----:B------:R-:W-:Y:S01]  /*4990*/  IMAD.MOV.U32 R66, RZ, RZ, R87 ;  /* 0x000000ffff427224 */ /* 0x000fe200078e0057 */
[----:B------:R-:W-:-:S02]  /*49a0*/  FSEL R73, R112, -INF , P4 ;  /* 0xff80000070497808 */ /* 0x000fc40002000000 */
[----:B------:R-:W-:Y:S01]  /*49b0*/  ISETP.GT.AND P4, PT, R48, 0x68, PT ;  /* 0x000000683000780c */ /* 0x000fe20003f84270 */
[----:B------:R-:W1:Y:S01]  /*49c0*/  MUFU.TANH R126, R126 ;  /* 0x0000007e007e7308 */ /* 0x000e620000002400 */
[----:B0-----:R-:W-:Y:S01]  /*49d0*/  FSEL R151, R56, -INF , P5 ;  /* 0xff80000038977808 */ /* 0x001fe20002800000 */
[----:B------:R-:W-:Y:S01]  /*49e0*/  FMUL.FTZ R56, R35, UR6 ;  /* 0x0000000623387c20 */ /* 0x000fe20008410000 */
[----:B------:R-:W-:Y:S02]  /*49f0*/  FMNMX.FTZ R64, R149, R64, !PT ;  /* 0x0000004095407209 */ /* 0x000fe40007810000 */
[----:B------:R-:W-:Y:S01]  /*4a00*/  FSEL R75, R70, -INF , P2 ;  /* 0xff800000464b7808 */ /* 0x000fe20001000000 */
[----:B------:R-:W-:Y:S01]  /*4a10*/  IMAD.MOV.U32 R70, RZ, RZ, R87 ;  /* 0x000000ffff467224 */ /* 0x000fe200078e0057 */
[----:B------:R-:W-:Y:S01]  /*4a20*/  ISETP.GT.AND P2, PT, R48, 0x69, PT ;  /* 0x000000693000780c */ /* 0x000fe20003f44270 */
[----:B------:R-:W0:Y:S01]  /*4a30*/  MUFU.TANH R32, R32 ;  /* 0x0000002000207308 */ /* 0x000e220000002400 */
[----:B------:R-:W-:-:S02]  /*4a40*/  FSEL R153, R60, -INF , P4 ;  /* 0xff8000003c997808 */ /* 0x000fc40002000000 */
[----:B------:R-:W-:Y:S02]  /*4a50*/  FMNMX.FTZ R64, R151, R64, !PT ;  /* 0x0000004097407209 */ /* 0x000fe40007810000 */
[----:B-----5:R-:W-:Y:S02]  /*4a60*/  FSEL R77, R114, -INF , P3 ;  /* 0xff800000724d7808 */ /* 0x020fe40001800000 */
[----:B------:R-:W-:Y:S01]  /*4a70*/  ISETP.GT.AND P3, PT, R48, 0x70, PT ;  /* 0x000000703000780c */ /* 0x000fe20003f64270 */
[----:B------:R-:W5:Y:S01]  /*4a80*/  MUFU.TANH R20, R20 ;  /* 0x0000001400147308 */ /* 0x000f620000002400 */
[----:B------:R-:W-:Y:S02]  /*4a90*/  FSEL R155, R58, -INF , P2 ;  /* 0xff8000003a9b7808 */ /* 0x000fe40001000000 */
[----:B------:R-:W-:Y:S02]  /*4aa0*/  FMNMX.FTZ R64, R153, R64, !PT ;  /* 0x0000004099407209 */ /* 0x000fe40007810000 */
[----:B------:R-:W-:-:S02]  /*4ab0*/  FSEL R79, R116, -INF , P6 ;  /* 0xff800000744f7808 */ /* 0x000fc40003000000 */
[----:B------:R-:W-:Y:S01]  /*4ac0*/  ISETP.GT.AND P6, PT, R48, 0x71, PT ;  /* 0x000000713000780c */ /* 0x000fe20003fc4270 */
[----:B------:R-:W5:Y:S01]  /*4ad0*/  MUFU.TANH R46, R46 ;  /* 0x0000002e002e7308 */ /* 0x000f620000002400 */
[----:B------:R-:W-:Y:S02]  /*4ae0*/  FSEL R157, R50, -INF , P3 ;  /* 0xff800000329d7808 */ /* 0x000fe40001800000 */
[----:B------:R-:W-:Y:S02]  /*4af0*/  FMNMX.FTZ R64, R155, R64, !PT ;  /* 0x000000409b407209 */ /* 0x000fe40007810000 */
[----:B------:R-:W-:Y:S02]  /*4b00*/  FSEL R33, R118, -INF , P5 ;  /* 0xff80000076217808 */ /* 0x000fe40002800000 */
[----:B------:R-:W-:Y:S01]  /*4b10*/  ISETP.GT.AND P5, PT, R48, 0x78, PT ;  /* 0x000000783000780c */ /* 0x000fe20003fa4270 */
[----:B------:R-:W5:Y:S01]  /*4b20*/  MUFU.TANH R36, R36 ;  /* 0x0000002400247308 */ /* 0x000f620000002400 */
[----:B------:R-:W-:-:S02]  /*4b30*/  FSEL R159, R159, -INF , P6 ;  /* 0xff8000009f9f7808 */ /* 0x000fc40003000000 */
[----:B------:R-:W-:Y:S02]  /*4b40*/  FMNMX.FTZ R64, R157, R64, !PT ;  /* 0x000000409d407209 */ /* 0x000fe40007810000 */
[----:B------:R-:W-:Y:S02]  /*4b50*/  FSEL R81, R124, -INF , P4 ;  /* 0xff8000007c517808 */ /* 0x000fe40002000000 */
[----:B------:R-:W-:Y:S01]  /*4b60*/  ISETP.GT.AND P4, PT, R48, 0x79, PT ;  /* 0x000000793000780c */ /* 0x000fe20003f84270 */
[----:B------:R-:W5:Y:S01]  /*4b70*/  MUFU.TANH R128, R128 ;  /* 0x0000008000807308 */ /* 0x000f620000002400 */
[----:B------:R-:W-:Y:S02]  /*4b80*/  FSEL R161, R52, -INF , P5 ;  /* 0xff80000034a17808 */ /* 0x000fe40002800000 */
[----:B------:R-:W-:Y:S02]  /*4b90*/  FMNMX.FTZ R64, R159, R64, !PT ;  /* 0x000000409f407209 */ /* 0x000fe40007810000 */
[----:B----4-:R-:W-:-:S02]  /*4ba0*/  FSEL R35, R62, -INF , P2 ;  /* 0xff8000003e237808 */ /* 0x010fc40001000000 */
[----:B------:R-:W-:Y:S01]  /*4bb0*/  ISETP.GT.AND P2, PT, R48, 0x80, PT ;  /* 0x000000803000780c */ /* 0x000fe20003f44270 */
[----:B------:R-:W-:Y:S01]  /*4bc0*/  MUFU.TANH R34, R34 ;  /* 0x0000002200227308 */ /* 0x000fe20000002400 */
[----:B------:R-:W-:Y:S02]  /*4bd0*/  FSEL R163, R163, -INF , P4 ;  /* 0xff800000a3a37808 */ /* 0x000fe40002000000 */
[----:B------:R-:W-:Y:S02]  /*4be0*/  FMNMX.FTZ R64, R161, R64, !PT ;  /* 0x00000040a1407209 */ /* 0x000fe40007810000 */
[----:B------:R-:W-:Y:S01]  /*4bf0*/  FSEL R83, R40, -INF , P3 ;  /* 0xff80000028537808 */ /* 0x000fe20001800000 */
[----:B------:R-:W-:Y:S01]  /*4c00*/  FMUL.FTZ R40, R37, UR6 ;  /* 0x0000000625287c20 */ /* 0x000fe20008410000 */
[----:B------:R-:W-:Y:S01]  /*4c10*/  ISETP.GT.AND P3, PT, R48, 0x81, PT ;  /* 0x000000813000780c */ /* 0x000fe20003f64270 */
[----:B------:R-:W-:Y:S01]  /*4c20*/  MUFU.TANH R24, R24 ;  /* 0x0000001800187308 */ /* 0x000fe20000002400 */
[----:B------:R-:W-:-:S02]  /*4c30*/  FSEL R165, R165, -INF , P2 ;  /* 0xff800000a5a57808 */ /* 0x000fc40001000000 */
[----:B------:R-:W-:Y:S02]  /*4c40*/  FMNMX.FTZ R64, R163, R64, !PT ;  /* 0x00000040a3407209 */ /* 0x000fe40007810000 */
[----:B------:R-:W-:Y:S02]  /*4c50*/  FSEL R37, R42, -INF , P6 ;  /* 0xff8000002a257808 */ /* 0x000fe40003000000 */
[----:B------:R-:W-:Y:S01]  /*4c60*/  ISETP.GT.AND P6, PT, R48, 0x88, PT ;  /* 0x000000883000780c */ /* 0x000fe20003fc4270 */
[----:B------:R-:W4:Y:S01]  /*4c70*/  MUFU.TANH R40, R40 ;  /* 0x0000002800287308 */ /* 0x000f220000002400 */
[----:B------:R-:W-:Y:S02]  /*4c80*/  FSEL R167, R167, -INF , P3 ;  /* 0xff800000a7a77808 */ /* 0x000fe40001800000 */
[----:B------:R-:W-:Y:S02]  /*4c90*/  FMNMX.FTZ R64, R165, R64, !PT ;  /* 0x00000040a5407209 */ /* 0x000fe40007810000 */
[----:B--2---:R-:W-:-:S02]  /*4ca0*/  FSEL R85, R54, -INF , P5 ;  /* 0xff80000036557808 */ /* 0x004fc40002800000 */
[----:B------:R-:W-:Y:S01]  /*4cb0*/  ISETP.GT.AND P5, PT, R48, 0x89, PT ;  /* 0x000000893000780c */ /* 0x000fe20003fa4270 */
[----:B------:R-:W2:Y:S01]  /*4cc0*/  MUFU.TANH R56, R56 ;  /* 0x0000003800387308 */ /* 0x000ea20000002400 */
[----:B---3--:R-:W-:Y:S02]  /*4cd0*/  FSEL R169, R44, -INF , P6 ;  /* 0xff8000002ca97808 */ /* 0x008fe40003000000 */
[----:B------:R-:W-:Y:S02]  /*4ce0*/  FMNMX.FTZ R64, R167, R64, !PT ;  /* 0x00000040a7407209 */ /* 0x000fe40007810000 */
[----:B------:R-:W-:Y:S01]  /*4cf0*/  FSEL R95, R14, -INF , P4 ;  /* 0xff8000000e5f7808 */ /* 0x000fe20002000000 */
[----:B------:R-:W-:Y:S01]  /*4d00*/  FMUL.FTZ R14, R25, UR6 ;  /* 0x00000006190e7c20 */ /* 0x000fe20008410000 */
[----:B------:R-:W-:Y:S01]  /*4d10*/  ISETP.GT.AND P4, PT, R48, 0x90, PT ;  /* 0x000000903000780c */ /* 0x000fe20003f84270 */
[----:B------:R-:W-:Y:S01]  /*4d20*/  MUFU.TANH R38, R38 ;  /* 0x0000002600267308 */ /* 0x000fe20000002400 */
[----:B-1----:R-:W-:-:S02]  /*4d30*/  FSEL R171, R126, -INF , P5 ;  /* 0xff8000007eab7808 */ /* 0x002fc40002800000 */
[----:B------:R-:W-:Y:S02]  /*4d40*/  FMNMX.FTZ R64, R169, R64, !PT ;  /* 0x00000040a9407209 */ /* 0x000fe40007810000 */
[----:B------:R-:W-:Y:S02]  /*4d50*/  FSEL R105, R105, -INF , P3 ;  /* 0xff80000069697808 */ /* 0x000fe40001800000 */
[----:B------:R-:W-:Y:S01]  /*4d60*/  ISETP.GT.AND P3, PT, R48, 0x91, PT ;  /* 0x000000913000780c */ /* 0x000fe20003f64270 */
[----:B------:R-:W1:Y:S01]  /*4d70*/  MUFU.TANH R14, R14 ;  /* 0x0000000e000e7308 */ /* 0x000e620000002400 */
[----:B0-----:R-:W-:Y:S02]  /*4d80*/  FSEL R173, R32, -INF , P4 ;  /* 0xff80000020ad7808 */ /* 0x001fe40002000000 */
[----:B------:R-:W-:Y:S02]  /*4d90*/  FMNMX.FTZ R64, R171, R64, !PT ;  /* 0x00000040ab407209 */ /* 0x000fe40007810000 */
[----:B------:R-:W-:-:S02]  /*4da0*/  FSEL R97, R97, -INF , P2 ;  /* 0xff80000061617808 */ /* 0x000fc40001000000 */
[----:B------:R-:W-:Y:S01]  /*4db0*/  ISETP.GT.AND P2, PT, R48, 0x98, PT ;  /* 0x000000983000780c */ /* 0x000fe20003f44270 */
[----:B------:R-:W0:Y:S01]  /*4dc0*/  MUFU.TANH R28, R28 ;  /* 0x0000001c001c7308 */ /* 0x000e220000002400 */
[----:B-----5:R-:W-:Y:S01]  /*4dd0*/  FSEL R175, R20, -INF , P3 ;  /* 0xff80000014af7808 */ /* 0x020fe20001800000 */
[----:B------:R-:W-:Y:S01]  /*4de0*/  FMUL.FTZ R20, R29, UR6 ;  /* 0x000000061d147c20 */ /* 0x000fe20008410000 */
[----:B------:R-:W-:Y:S02]  /*4df0*/  FMNMX.FTZ R64, R173, R64, !PT ;  /* 0x00000040ad407209 */ /* 0x000fe40007810000 */
[----:B------:R-:W-:Y:S02]  /*4e00*/  FSEL R25, R46, -INF , P6 ;  /* 0xff8000002e197808 */ /* 0x000fe40003000000 */
[----:B------:R-:W-:Y:S01]  /*4e10*/  ISETP.GT.AND P6, PT, R48, 0x99, PT ;  /* 0x000000993000780c */ /* 0x000fe20003fc4270 */
[----:B------:R-:W3:Y:S01]  /*4e20*/  MUFU.TANH R20, R20 ;  /* 0x0000001400147308 */ /* 0x000ee20000002400 */
[----:B------:R-:W-:-:S02]  /*4e30*/  FSEL R177, R36, -INF , P2 ;  /* 0xff80000024b17808 */ /* 0x000fc40001000000 */
[----:B------:R-:W-:Y:S02]  /*4e40*/  FMNMX.FTZ R64, R175, R64, !PT ;  /* 0x00000040af407209 */ /* 0x000fe40007810000 */
[----:B------:R-:W-:Y:S02]  /*4e50*/  FSEL R29, R128, -INF , P5 ;  /* 0xff800000801d7808 */ /* 0x000fe40002800000 */
[----:B------:R-:W-:Y:S01]  /*4e60*/  ISETP.GT.AND P5, PT, R48, 0xa0, PT ;  /* 0x000000a03000780c */ /* 0x000fe20003fa4270 */
[----:B------:R-:W-:Y:S01]  /*4e70*/  MUFU.TANH R26, R26 ;  /* 0x0000001a001a7308 */ /* 0x000fe20000002400 */
[----:B----4-:R-:W-:Y:S02]  /*4e80*/  FSEL R179, R40, -INF , P6 ;  /* 0xff80000028b37808 */ /* 0x010fe40003000000 */
[----:B------:R-:W-:Y:S02]  /*4e90*/  FMNMX.FTZ R64, R177, R64, !PT ;  /* 0x00000040b1407209 */ /* 0x000fe40007810000 */
[----:B------:R-:W-:-:S02]  /*4ea0*/  FSEL R135, R34, -INF , P4 ;  /* 0xff80000022877808 */ /* 0x000fc40002000000 */
[----:B------:R-:W-:Y:S01]  /*4eb0*/  ISETP.GT.AND P4, PT, R48, 0xa1, PT ;  /* 0x000000a13000780c */ /* 0x000fe20003f84270 */
[----:B------:R-:W-:Y:S01]  /*4ec0*/  MUFU.TANH R30, R30 ;  /* 0x0000001e001e7308 */ /* 0x000fe20000002400 */
[----:B------:R-:W-:Y:S02]  /*4ed0*/  FSEL R181, R24, -INF , P5 ;  /* 0xff80000018b57808 */ /* 0x000fe40002800000 */
[----:B------:R-:W-:Y:S02]  /*4ee0*/  FMNMX.FTZ R64, R179, R64, !PT ;  /* 0x00000040b3407209 */ /* 0x000fe40007810000 */
[----:B--2---:R-:W-:Y:S02]  /*4ef0*/  FSEL R139, R56, -INF , P3 ;  /* 0xff800000388b7808 */ /* 0x004fe40001800000 */
[----:B------:R-:W-:Y:S02]  /*4f00*/  ISETP.GT.AND P3, PT, R48, 0xa8, PT ;  /* 0x000000a83000780c */ /* 0x000fe40003f64270 */
[----:B-1----:R-:W-:-:S02]  /*4f10*/  FSEL R183, R14, -INF , P4 ;  /* 0xff8000000eb77808 */ /* 0x002fc40002000000 */
[----:B------:R-:W-:Y:S02]  /*4f20*/  FMNMX.FTZ R64, R181, R64, !PT ;  /* 0x00000040b5407209 */ /* 0x000fe40007810000 */
[----:B------:R-:W-:Y:S02]  /*4f30*/  FSEL R143, R38, -INF , P2 ;  /* 0xff800000268f7808 */ /* 0x000fe40001000000 */
[----:B------:R-:W-:Y:S02]  /*4f40*/  ISETP.GT.AND P2, PT, R48, 0xa9, PT ;  /* 0x000000a93000780c */ /* 0x000fe40003f44270 */
[----:B0-----:R-:W-:Y:S01]  /*4f50*/  FSEL R185, R28, -INF , P3 ;  /* 0xff8000001cb97808 */ /* 0x001fe20001800000 */
[----:B------:R-:W-:Y:S01]  /*4f60*/  FMUL.FTZ R28, R31, UR6 ;  /* 0x000000061f1c7c20 */ /* 0x000fe20008410000 */
[----:B------:R-:W-:Y:S02]  /*4f70*/  FMNMX.FTZ R64, R183, R64, !PT ;  /* 0x00000040b7407209 */ /* 0x000fe40007810000 */
[----:B---3--:R-:W-:-:S02]  /*4f80*/  FSEL R187, R20, -INF , P2 ;  /* 0xff80000014bb7808 */ /* 0x008fc40001000000 */
[----:B------:R-:W-:Y:S01]  /*4f90*/  FMNMX.FTZ R64, R185, R64, !PT ;  /* 0x00000040b9407209 */ /* 0x000fe20007810000 */
[----:B------:R-:W0:Y:S01]  /*4fa0*/  MUFU.TANH R20, R39 ;  /* 0x0000002700147308 */ /* 0x000e220000002400 */
[-C--:B------:R-:W-:Y:S02]  /*4fb0*/  MOV R76, R87.reuse ;  /* 0x00000057004c7202 */ /* 0x080fe40000000f00 */
[----:B------:R-:W-:Y:S02]  /*4fc0*/  FMNMX.FTZ R64, R187, R64, !PT ;  /* 0x00000040bb407209 */ /* 0x000fe40007810000 */
[----:B------:R-:W-:-:S03]  /*4fd0*/  MOV R62, R87 ;  /* 0x00000057003e7202 */ /* 0x000fc60000000f00 */
[----:B------:R-:W1:Y:S01]  /*4fe0*/  SHFL.BFLY PT, R89, R64, 0x2, 0x1f ;  /* 0x0c401f0040597f89 */ /* 0x000e6200000e0000 */
[----:B------:R-:W-:Y:S01]  /*4ff0*/  MUFU.TANH R28, R28 ;  /* 0x0000001c001c7308 */ /* 0x000fe20000002400 */
[----:B-1----:R-:W-:Y:S01]  /*5000*/  FMNMX.FTZ R24, R64, R89, !PT ;  /* 0x0000005940187209 */ /* 0x002fe20007810000 */
[----:B------:R-:W-:-:S04]  /*5010*/  IMAD.MOV.U32 R64, RZ, RZ, R87 ;  /* 0x000000ffff407224 */ /* 0x000fc800078e0057 */
[----:B------:R-:W1:Y:S02]  /*5020*/  SHFL.BFLY PT, R89, R24, 0x1, 0x1f ;  /* 0x0c201f0018597f89 */ /* 0x000e6400000e0000 */
[----:B-1----:R-:W-:Y:S01]  /*5030*/  FMNMX.FTZ R89, R24, R89, !PT ;  /* 0x0000005918597209 */ /* 0x002fe20007810000 */
[----:B------:R-:W-:-:S03]  /*5040*/  FMUL.FTZ R24, R27, UR6 ;  /* 0x000000061b187c20 */ /* 0x000fc60008410000 */
[C---:B------:R-:W-:Y:S01]  /*5050*/  FSETP.NEU.FTZ.AND P0, PT, R89.reuse, -INF , PT ;  /* 0xff8000005900780b */ /* 0x040fe20003f1d000 */
[----:B------:R-:W-:Y:S02]  /*5060*/  FMUL.FTZ R14, R89, R88 ;  /* 0x00000058590e7220 */ /* 0x000fe40000410000 */
[----:B------:R-:W1:Y:S03]  /*5070*/  MUFU.TANH R24, R24 ;  /* 0x0000001800187308 */ /* 0x000e660000002400 */
[----:B------:R-:W-:Y:S02]  /*5080*/  FSEL R14, R14, RZ, P0 ;  /* 0x000000ff0e0e7208 */ /* 0x000fe40000000000 */
[----:B------:R-:W-:-:S03]  /*5090*/  ISETP.NE.AND P0, PT, R122, RZ, PT ;  /* 0x000000ff7a00720c */ /* 0x000fc60003f05270 */
[--C-:B------:R-:W-:Y:S01]  /*50a0*/  FFMA.FTZ R27, R12, R88, -R14.reuse ;  /* 0x000000580c1b7223 */ /* 0x100fe2000001080e */
[----:B------:R-:W-:Y:S01]  /*50b0*/  FMNMX.FTZ R12, R11, R10, !PT ;  /* 0x0000000a0b0c7209 */ /* 0x000fe20007810000 */
[-CC-:B------:R-:W-:Y:S01]  /*50c0*/  FFMA.FTZ R180, R101, R88.reuse, -R14.reuse ;  /* 0x0000005865b47223 */ /* 0x180fe2000001080e */
[-CC-:B------:R-:W-:Y:S01]  /*50d0*/  FFMA.FTZ R101, R121, R88.reuse, -R14.reuse ;  /* 0x0000005879657223 */ /* 0x180fe2000001080e */
[----:B0-----:R-:W-:Y:S01]  /*50e0*/  FSEL R121, R20, -INF , P6 ;  /* 0xff80000014797808 */ /* 0x001fe20003000000 */
[--C-:B------:R-:W-:Y:S01]  /*50f0*/  FFMA.FTZ R190, R123, R88, -R14.reuse ;  /* 0x000000587bbe7223 */ /* 0x100fe2000001080e */
[----:B------:R-:W-:Y:S01]  /*5100*/  FMNMX.FTZ R12, R13, R12, !PT ;  /* 0x0000000c0d0c7209 */ /* 0x000fe20007810000 */
        /* <DEDUP_REMOVED lines=9> */
[----:B------:R-:W-:Y:S01]  /*51a0*/  FSEL R137, R30, -INF , P3 ;  /* 0xff8000001e897808 */ /* 0x000fe20001800000 */
[--C-:B------:R-:W-:Y:S01]  /*51b0*/  FFMA.FTZ R109, R133, R88, -R14.reuse ;  /* 0x00000058856d7223 */ /* 0x100fe2000001080e */
[----:B------:R-:W-:Y:S01]  /*51c0*/  FMNMX.FTZ R12, R41, R12, !PT ;  /* 0x0000000c290c7209 */ /* 0x000fe20007810000 */
[--C-:B------:R-:W-:Y:S01]  /*51d0*/  FFMA.FTZ R178, R93, R88, -R14.reuse ;  /* 0x000000585db27223 */ /* 0x100fe2000001080e */
[----:B------:R-:W-:Y:S01]  /*51e0*/  FSEL R145, R28, -INF , P2 ;  /* 0xff8000001c917808 */ /* 0x000fe20001000000 */
        /* <DEDUP_REMOVED lines=26> */
[-CC-:B------:R-:W-:Y:S01]  /*5390*/  FFMA.FTZ R200, R149, R88.reuse, -R14.reuse ;  /* 0x0000005895c87223 */ /* 0x180fe2000001080e */
[-CC-:B------:R-:W-:Y:S01]  /*53a0*/  FFMA.FTZ R115, R151, R88.reuse, -R14.reuse ;  /* 0x0000005897737223 */ /* 0x180fe2000001080e */
[--C-:B------:R-:W-:Y:S01]  /*53b0*/  FFMA.FTZ R202, R153, R88, -R14.reuse ;  /* 0x0000005899ca7223 */ /* 0x100fe2000001080e */
[----:B------:R-:W-:Y:S01]  /*53c0*/  FMNMX.FTZ R12, R57, R12, !PT ;  /* 0x0000000c390c7209 */ /* 0x000fe20007810000 */
[-CC-:B------:R-:W-:Y:S01]  /*53d0*/  FFMA.FTZ R117, R155, R88.reuse, -R14.reuse ;  /* 0x000000589b757223 */ /* 0x180fe2000001080e */
[--C-:B------:R-:W-:Y:S01]  /*53e0*/  FFMA.FTZ R204, R157, R88, -R14.reuse ;  /* 0x000000589dcc7223 */ /* 0x100fe2000001080e */
[----:B------:R-:W3:Y:S01]  /*53f0*/  MUFU.EX2 R180, R180 ;  /* 0x000000b400b47308 */ /* 0x000ee20000000800 */
[----:B------:R-:W-:Y:S01]  /*5400*/  FMNMX.FTZ R12, R59, R12, !PT ;  /* 0x0000000c3b0c7209 */ /* 0x000fe20007810000 */
[-CC-:B------:R-:W-:Y:S01]  /*5410*/  FFMA.FTZ R119, R159, R88.reuse, -R14.reuse ;  /* 0x000000589f777223 */ /* 0x180fe2000001080e */
[-CC-:B------:R-:W-:Y:S01]  /*5420*/  FFMA.FTZ R206, R161, R88.reuse, -R14.reuse ;  /* 0x00000058a1ce7223 */ /* 0x180fe2000001080e */
[--C-:B------:R-:W-:Y:S01]  /*5430*/  FFMA.FTZ R125, R163, R88, -R14.reuse ;  /* 0x00000058a37d7223 */ /* 0x100fe2000001080e */
[----:B------:R-:W-:Y:S01]  /*5440*/  FMNMX.FTZ R12, R61, R12, !PT ;  /* 0x0000000c3d0c7209 */ /* 0x000fe20007810000 */
[-CC-:B------:R-:W-:Y:S01]  /*5450*/  FFMA.FTZ R208, R165, R88.reuse, -R14.reuse ;  /* 0x00000058a5d07223 */ /* 0x180fe2000001080e */
[--C-:B------:R-:W-:Y:S01]  /*5460*/  FFMA.FTZ R129, R167, R88, -R14.reuse ;  /* 0x00000058a7817223 */ /* 0x100fe2000001080e */
[----:B------:R-:W4:Y:S01]  /*5470*/  MUFU.EX2 R39, R39 ;  /* 0x0000002700277308 */ /* 0x000f220000000800 */
[----:B------:R-:W-:Y:S01]  /*5480*/  FMNMX.FTZ R12, R63, R12, !PT ;  /* 0x0000000c3f0c7209 */ /* 0x000fe20007810000 */
[-CC-:B------:R-:W-:Y:S01]  /*5490*/  FFMA.FTZ R210, R169, R88.reuse, -R14.reuse ;  /* 0x00000058a9d27223 */ /* 0x180fe2000001080e */
[-CC-:B------:R-:W-:Y:S01]  /*54a0*/  FFMA.FTZ R131, R171, R88.reuse, -R14.reuse ;  /* 0x00000058ab837223 */ /* 0x180fe2000001080e */
[--C-:B------:R-:W-:Y:S01]  /*54b0*/  FFMA.FTZ R212, R173, R88, -R14.reuse ;  /* 0x00000058add47223 */ /* 0x100fe2000001080e */
[----:B------:R-:W-:Y:S01]  /*54c0*/  FMNMX.FTZ R12, R65, R12, !PT ;  /* 0x0000000c410c7209 */ /* 0x000fe20007810000 */
[-CC-:B------:R-:W-:Y:S01]  /*54d0*/  FFMA.FTZ R141, R175, R88.reuse, -R14.reuse ;  /* 0x00000058af8d7223 */ /* 0x180fe2000001080e */
[--C-:B------:R-:W-:Y:S01]  /*54e0*/  FFMA.FTZ R216, R181, R88, -R14.reuse ;  /* 0x00000058b5d87223 */ /* 0x100fe2000001080e */
[----:B------:R-:W5:Y:S01]  /*54f0*/  MUFU.EX2 R182, R182 ;  /* 0x000000b600b67308 */ /* 0x000f620000000800 */
[----:B------:R-:W-:Y:S01]  /*5500*/  FMNMX.FTZ R12, R67, R12, !PT ;  /* 0x0000000c430c7209 */ /* 0x000fe20007810000 */
[-CC-:B------:R-:W-:Y:S01]  /*5510*/  FFMA.FTZ R149, R183, R88.reuse, -R14.reuse ;  /* 0x00000058b7957223 */ /* 0x180fe2000001080e */
[-CC-:B------:R-:W-:Y:S01]  /*5520*/  FFMA.FTZ R218, R185, R88.reuse, -R14.reuse ;  /* 0x00000058b9da7223 */ /* 0x180fe2000001080e */
[----:B------:R-:W-:Y:S01]  /*5530*/  FFMA.FTZ R151, R187, R88, -R14 ;  /* 0x00000058bb977223 */ /* 0x000fe2000001080e */
[----:B------:R-:W-:-:S03]  /*5540*/  FMNMX.FTZ R12, R69, R12, !PT ;  /* 0x0000000c450c7209 */ /* 0x000fc60007810000 */
[----:B------:R-:W5:Y:S01]  /*5550*/  MUFU.EX2 R91, R91 ;  /* 0x0000005b005b7308 */ /* 0x000f620000000800 */
[----:B------:R-:W-:-:S04]  /*5560*/  FMNMX.FTZ R12, R71, R12, !PT ;  /* 0x0000000c470c7209 */ /* 0x000fc80007810000 */
[----:B------:R-:W-:-:S03]  /*5570*/  FMNMX.FTZ R12, R73, R12, !PT ;  /* 0x0000000c490c7209 */ /* 0x000fc60007810000 */
[----:B------:R-:W5:Y:S01]  /*5580*/  MUFU.EX2 R184, R184 ;  /* 0x000000b800b87308 */ /* 0x000f620000000800 */
        /* <DEDUP_REMOVED lines=45> */
[----:B------:R-:W-:-:S06]  /*5860*/  FMUL.FTZ R38, R133, R88 ;  /* 0x0000005885267220 */ /* 0x000fcc0000410000 */
[----:B------:R-:W-:Y:S01]  /*5870*/  MUFU.EX2 R117, R117 ;  /* 0x0000007500757308 */ /* 0x000fe20000000800 */
[----:B------:R-:W-:Y:S02]  /*5880*/  FSEL R38, R38, RZ, P2 ;  /* 0x000000ff26267208 */ /* 0x000fe40001000000 */
[----:B------:R-:W-:Y:S01]  /*5890*/  ISETP.GE.AND P2, PT, R80, 0xb1, PT ;  /* 0x000000b15000780c */ /* 0x000fe20003f46270 */
[----:B------:R-:W-:Y:S02]  /*58a0*/  IMAD.MOV.U32 R80, RZ, RZ, R87 ;  /* 0x000000ffff507224 */ /* 0x000fe400078e0057 */
[-CC-:B------:R-:W-:Y:S01]  /*58b0*/  FFMA.FTZ R177, R11, R88.reuse, -R38.reuse ;  /* 0x000000580bb17223 */ /* 0x180fe20000010826 */
[----:B------:R-:W-:Y:S01]  /*58c0*/  FADD.FTZ R11, R176, R27 ;  /* 0x0000001bb00b7221 */ /* 0x000fe20000010000 */
[-CC-:B------:R-:W-:Y:S01]  /*58d0*/  FFMA.FTZ R12, R10, R88.reuse, -R38.reuse ;  /* 0x000000580a0c7223 */ /* 0x180fe20000010826 */
[-CC-:B------:R-:W-:Y:S01]  /*58e0*/  FFMA.FTZ R179, R13, R88.reuse, -R38.reuse ;  /* 0x000000580db37223 */ /* 0x180fe20000010826 */
[-CC-:B------:R-:W-:Y:S01]  /*58f0*/  FFMA.FTZ R14, R15, R88.reuse, -R38.reuse ;  /* 0x000000580f0e7223 */ /* 0x180fe20000010826 */
[----:B-1----:R-:W-:Y:S01]  /*5900*/  FADD.FTZ R10, R178, R11 ;  /* 0x0000000bb20a7221 */ /* 0x002fe20000010000 */
[----:B------:R-:W-:Y:S01]  /*5910*/  MUFU.EX2 R177, R177 ;  /* 0x000000b100b17308 */ /* 0x000fe20000000800 */
[-CC-:B------:R-:W-:Y:S01]  /*5920*/  FFMA.FTZ R181, R21, R88.reuse, -R38.reuse ;  /* 0x0000005815b57223 */ /* 0x180fe20000010826 */
[-C--:B------:R-:W-:Y:S01]  /*5930*/  FFMA.FTZ R20, R41, R88.reuse, -R38 ;  /* 0x0000005829147223 */ /* 0x080fe20000010826 */
[----:B--2---:R-:W-:Y:S01]  /*5940*/  FADD.FTZ R11, R31, R10 ;  /* 0x0000000a1f0b7221 */ /* 0x004fe20000010000 */
[-CC-:B------:R-:W-:Y:S01]  /*5950*/  FFMA.FTZ R183, R43, R88.reuse, -R38.reuse ;  /* 0x000000582bb77223 */ /* 0x180fe20000010826 */
[-CC-:B------:R-:W-:Y:S01]  /*5960*/  FFMA.FTZ R24, R45, R88.reuse, -R38.reuse ;  /* 0x000000582d187223 */ /* 0x180fe20000010826 */
[-CC-:B------:R-:W-:Y:S01]  /*5970*/  FFMA.FTZ R185, R47, R88.reuse, -R38.reuse ;  /* 0x000000582fb97223 */ /* 0x180fe20000010826 */
[----:B---3--:R-:W-:Y:S01]  /*5980*/  FADD.FTZ R10, R180, R11 ;  /* 0x0000000bb40a7221 */ /* 0x008fe20000010000 */
[----:B------:R-:W0:Y:S01]  /*5990*/  MUFU.EX2 R12, R12 ;  /* 0x0000000c000c7308 */ /* 0x000e220000000800 */
[-CC-:B------:R-:W-:Y:S01]  /*59a0*/  FFMA.FTZ R26, R49, R88.reuse, -R38.reuse ;  /* 0x00000058311a7223 */ /* 0x180fe20000010826 */
[-C--:B------:R-:W-:Y:S01]  /*59b0*/  FFMA.FTZ R187, R51, R88.reuse, -R38 ;  /* 0x0000005833bb7223 */ /* 0x080fe20000010826 */
[----:B----4-:R-:W-:Y:S01]  /*59c0*/  FADD.FTZ R11, R39, R10 ;  /* 0x0000000a270b7221 */ /* 0x010fe20000010000 */
[-CC-:B------:R-:W-:Y:S01]  /*59d0*/  FFMA.FTZ R28, R53, R88.reuse, -R38.reuse ;  /* 0x00000058351c7223 */ /* 0x180fe20000010826 */
[-CC-:B------:R-:W-:Y:S01]  /*59e0*/  FFMA.FTZ R189, R55, R88.reuse, -R38.reuse ;  /* 0x0000005837bd7223 */ /* 0x180fe20000010826 */
[-CC-:B------:R-:W-:Y:S01]  /*59f0*/  FFMA.FTZ R30, R57, R88.reuse, -R38.reuse ;  /* 0x00000058391e7223 */ /* 0x180fe20000010826 */
[----:B-----5:R-:W-:Y:S01]  /*5a00*/  FADD.FTZ R10, R182, R11 ;  /* 0x0000000bb60a7221 */ /* 0x020fe20000010000 */
[----:B------:R-:W1:Y:S01]  /*5a10*/  MUFU.EX2 R179, R179 ;  /* 0x000000b300b37308 */ /* 0x000e620000000800 */
[-CC-:B------:R-:W-:Y:S01]  /*5a20*/  FFMA.FTZ R191, R59, R88.reuse, -R38.reuse ;  /* 0x000000583bbf7223 */ /* 0x180fe20000010826 */
[-C--:B------:R-:W-:Y:S01]  /*5a30*/  FFMA.FTZ R32, R61, R88.reuse, -R38 ;  /* 0x000000583d207223 */ /* 0x080fe20000010826 */
[----:B------:R-:W-:Y:S01]  /*5a40*/  FADD.FTZ R11, R91, R10 ;  /* 0x0000000a5b0b7221 */ /* 0x000fe20000010000 */
[-CC-:B------:R-:W-:Y:S01]  /*5a50*/  FFMA.FTZ R193, R63, R88.reuse, -R38.reuse ;  /* 0x000000583fc17223 */ /* 0x180fe20000010826 */
[-CC-:B------:R-:W-:Y:S01]  /*5a60*/  FFMA.FTZ R34, R65, R88.reuse, -R38.reuse ;  /* 0x0000005841227223 */ /* 0x180fe20000010826 */
[-C--:B------:R-:W-:Y:S01]  /*5a70*/  FFMA.FTZ R195, R67, R88.reuse, -R38 ;  /* 0x0000005843c37223 */ /* 0x080fe20000010826 */
[----:B------:R-:W-:Y:S01]  /*5a80*/  FADD.FTZ R44, R184, R11 ;  /* 0x0000000bb82c7221 */ /* 0x000fe20000010000 */
[----:B------:R-:W2:Y:S01]  /*5a90*/  MUFU.EX2 R14, R14 ;  /* 0x0000000e000e7308 */ /* 0x000ea20000000800 */
[----:B0-----:R-:W-:Y:S01]  /*5aa0*/  FADD.FTZ R10, R177, R12 ;  /* 0x0000000cb10a7221 */ /* 0x001fe20000010000 */
[-C--:B------:R-:W-:Y:S01]  /*5ab0*/  FFMA.FTZ R36, R69, R88.reuse, -R38 ;  /* 0x0000005845247223 */ /* 0x080fe20000010826 */
[----:B------:R-:W-:Y:S01]  /*5ac0*/  FADD.FTZ R13, R93, R44 ;  /* 0x0000002c5d0d7221 */ /* 0x000fe20000010000 */
[-CC-:B------:R-:W-:Y:S01]  /*5ad0*/  FFMA.FTZ R197, R71, R88.reuse, -R38.reuse ;  /* 0x0000005847c57223 */ /* 0x180fe20000010826 */
[-CC-:B------:R-:W-:Y:S01]  /*5ae0*/  FFMA.FTZ R40, R73, R88.reuse, -R38.reuse ;  /* 0x0000005849287223 */ /* 0x180fe20000010826 */
[-C--:B------:R-:W-:Y:S01]  /*5af0*/  FFMA.FTZ R199, R75, R88.reuse, -R38 ;  /* 0x000000584bc77223 */ /* 0x080fe20000010826 */
[----:B------:R-:W-:Y:S01]  /*5b00*/  FADD.FTZ R46, R186, R13 ;  /* 0x0000000dba2e7221 */ /* 0x000fe20000010000 */
[----:B------:R-:W0:Y:S01]  /*5b10*/  MUFU.EX2 R181, R181 ;  /* 0x000000b500b57308 */ /* 0x000e220000000800 */
[----:B-1----:R-:W-:Y:S01]  /*5b20*/  FADD.FTZ R11, R179, R10 ;  /* 0x0000000ab30b7221 */ /* 0x002fe20000010000 */
[-C--:B------:R-:W-:Y:S01]  /*5b30*/  FFMA.FTZ R42, R77, R88.reuse, -R38 ;  /* 0x000000584d2a7223 */ /* 0x080fe20000010826 */
[----:B------:R-:W-:Y:S01]  /*5b40*/  FADD.FTZ R13, R99, R46 ;  /* 0x0000002e630d7221 */ /* 0x000fe20000010000 */
[-CC-:B------:R-:W-:Y:S01]  /*5b50*/  FFMA.FTZ R201, R79, R88.reuse, -R38.reuse ;  /* 0x000000584fc97223 */ /* 0x180fe20000010826 */
[-CC-:B------:R-:W-:Y:S01]  /*5b60*/  FFMA.FTZ R44, R33, R88.reuse, -R38.reuse ;  /* 0x00000058212c7223 */ /* 0x180fe20000010826 */
[-CC-:B------:R-:W-:Y:S01]  /*5b70*/  FFMA.FTZ R203, R81, R88.reuse, -R38.reuse ;  /* 0x0000005851cb7223 */ /* 0x180fe20000010826 */
[----:B------:R-:W-:Y:S01]  /*5b80*/  FADD.FTZ R46, R188, R13 ;  /* 0x0000000dbc2e7221 */ /* 0x000fe20000010000 */
[----:B------:R-:W1:Y:S01]  /*5b90*/  MUFU.EX2 R20, R20 ;  /* 0x0000001400147308 */ /* 0x000e620000000800 */
[----:B--2---:R-:W-:Y:S01]  /*5ba0*/  FADD.FTZ R10, R14, R11 ;  /* 0x0000000b0e0a7221 */ /* 0x004fe20000010000 */
        /* <DEDUP_REMOVED lines=12> */
[-CC-:B------:R-:W-:Y:S01]  /*5c70*/  FFMA.FTZ R29, R29, R88.reuse, -R38.reuse ;  /* 0x000000581d1d7223 */ /* 0x180fe20000010826 */
[----:B------:R-:W-:Y:S01]  /*5c80*/  FADD.FTZ R48, R192, R13 ;  /* 0x0000000dc0307221 */ /* 0x000fe20000010000 */
[----:B------:R-:W0:Y:S01]  /*5c90*/  MUFU.EX2 R24, R24 ;  /* 0x0000001800187308 */ /* 0x000e220000000800 */
[----:B-1----:R-:W-:Y:S01]  /*5ca0*/  FADD.FTZ R10, R20, R11 ;  /* 0x0000000b140a7221 */ /* 0x002fe20000010000 */
[-C--:B------:R-:W-:Y:S01]  /*5cb0*/  FFMA.FTZ R135, R135, R88.reuse, -R38 ;  /* 0x0000005887877223 */ /* 0x080fe20000010826 */
[----:B------:R-:W-:Y:S01]  /*5cc0*/  FADD.FTZ R13, R107, R48 ;  /* 0x000000306b0d7221 */ /* 0x000fe20000010000 */
[-CC-:B------:R-:W-:Y:S01]  /*5cd0*/  FFMA.FTZ R48, R37, R88.reuse, -R38.reuse ;  /* 0x0000005825307223 */ /* 0x180fe20000010826 */
[-CC-:B------:R-:W-:Y:S01]  /*5ce0*/  FFMA.FTZ R139, R139, R88.reuse, -R38.reuse ;  /* 0x000000588b8b7223 */ /* 0x180fe20000010826 */
[-C--:B------:R-:W-:Y:S01]  /*5cf0*/  FFMA.FTZ R143, R143, R88.reuse, -R38 ;  /* 0x000000588f8f7223 */ /* 0x080fe20000010826 */
[----:B------:R-:W-:Y:S01]  /*5d00*/  FADD.FTZ R50, R194, R13 ;  /* 0x0000000dc2327221 */ /* 0x000fe20000010000 */
[----:B------:R-:W1:Y:S01]  /*5d10*/  MUFU.EX2 R185, R185 ;  /* 0x000000b900b97308 */ /* 0x000e620000000800 */
[----:B--2---:R-:W-:Y:S01]  /*5d20*/  FADD.FTZ R11, R183, R10 ;  /* 0x0000000ab70b7221 */ /* 0x004fe20000010000 */
[-CC-:B------:R-:W-:Y:S01]  /*5d30*/  FFMA.FTZ R121, R121, R88.reuse, -R38.reuse ;  /* 0x0000005879797223 */ /* 0x180fe20000010826 */
[-CC-:B------:R-:W-:Y:S01]  /*5d40*/  FFMA.FTZ R123, R123, R88.reuse, -R38.reuse ;  /* 0x000000587b7b7223 */ /* 0x180fe20000010826 */
[-CC-:B------:R-:W-:Y:S01]  /*5d50*/  FFMA.FTZ R127, R127, R88.reuse, -R38.reuse ;  /* 0x000000587f7f7223 */ /* 0x180fe20000010826 */
[-CC-:B------:R-:W-:Y:S01]  /*5d60*/  FFMA.FTZ R137, R137, R88.reuse, -R38.reuse ;  /* 0x0000005889897223 */ /* 0x180fe20000010826 */
[----:B------:R-:W-:Y:S01]  /*5d70*/  FFMA.FTZ R145, R145, R88, -R38 ;  /* 0x0000005891917223 */ /* 0x000fe20000010826 */
[----:B------:R-:W-:Y:S01]  /*5d80*/  F2FP.F16.F32.PACK_AB R177, R12, R177 ;  /* 0x000000b10cb1723e */ /* 0x000fe200000000ff */
[----:B------:R-:W2:Y:S01]  /*5d90*/  MUFU.EX2 R26, R26 ;  /* 0x0000001a001a7308 */ /* 0x000ea20000000800 */
[----:B0-----:R-:W-:Y:S01]  /*5da0*/  FADD.FTZ R10, R24, R11 ;  /* 0x0000000b180a7221 */ /* 0x001fe20000010000 */
[----:B------:R-:W-:Y:S01]  /*5db0*/  F2FP.F16.F32.PACK_AB R179, R14, R179 ;  /* 0x000000b30eb3723e */ /* 0x000fe200000000ff */
[--C-:B------:R-:W-:Y:S01]  /*5dc0*/  IMAD.MOV.U32 R85, RZ, RZ, R87.reuse ;  /* 0x000000ffff557224 */ /* 0x100fe200078e0057 */
[----:B------:R-:W-:Y:S01]  /*5dd0*/  F2FP.F16.F32.PACK_AB R176, R27, R176 ;  /* 0x000000b01bb0723e */ /* 0x000fe200000000ff */
[--C-:B------:R-:W-:Y:S01]  /*5de0*/  IMAD.MOV.U32 R81, RZ, RZ, R87.reuse ;  /* 0x000000ffff517224 */ /* 0x100fe200078e0057 */
[----:B------:R-:W-:Y:S01]  /*5df0*/  F2FP.F16.F32.PACK_AB R178, R31, R178 ;  /* 0x000000b21fb2723e */ /* 0x000fe200000000ff */
[--C-:B------:R-:W-:Y:S01]  /*5e00*/  IMAD.MOV.U32 R79, RZ, RZ, R87.reuse ;  /* 0x000000ffff4f7224 */ /* 0x100fe200078e0057 */
[----:B------:R-:W0:Y:S01]  /*5e10*/  MUFU.EX2 R187, R187 ;  /* 0x000000bb00bb7308 */ /* 0x000e220000000800 */
[----:B-1----:R-:W-:Y:S01]  /*5e20*/  FADD.FTZ R11, R185, R10 ;  /* 0x0000000ab90b7221 */ /* 0x002fe20000010000 */
[----:B------:R-:W-:Y:S01]  /*5e30*/  F2FP.F16.F32.PACK_AB R180, R39, R180 ;  /* 0x000000b427b4723e */ /* 0x000fe200000000ff */
[--C-:B------:R-:W-:Y:S01]  /*5e40*/  IMAD.MOV.U32 R77, RZ, RZ, R87.reuse ;  /* 0x000000ffff4d7224 */ /* 0x100fe200078e0057 */
[----:B------:R-:W-:Y:S01]  /*5e50*/  F2FP.F16.F32.PACK_AB R183, R24, R183 ;  /* 0x000000b718b7723e */ /* 0x000fe200000000ff */
[--C-:B------:R-:W-:Y:S01]  /*5e60*/  IMAD.MOV.U32 R75, RZ, RZ, R87.reuse ;  /* 0x000000ffff4b7224 */ /* 0x100fe200078e0057 */
[----:B------:R-:W-:Y:S01]  /*5e70*/  F2FP.F16.F32.PACK_AB R182, R91, R182 ;  /* 0x000000b65bb6723e */ /* 0x000fe200000000ff */
[----:B------:R-:W-:Y:S01]  /*5e80*/  IMAD.MOV.U32 R73, RZ, RZ, R87 ;  /* 0x000000ffff497224 */ /* 0x000fe200078e0057 */
[----:B------:R-:W1:Y:S01]  /*5e90*/  MUFU.EX2 R28, R28 ;  /* 0x0000001c001c7308 */ /* 0x000e620000000800 */
[C---:B--2---:R-:W-:Y:S01]  /*5ea0*/  FADD.FTZ R10, R26.reuse, R11 ;  /* 0x0000000b1a0a7221 */ /* 0x044fe20000010000 */
[----:B------:R-:W-:Y:S01]  /*5eb0*/  F2FP.F16.F32.PACK_AB R185, R26, R185 ;  /* 0x000000b91ab9723e */ /* 0x000fe200000000ff */
[--C-:B------:R-:W-:Y:S01]  /*5ec0*/  IMAD.MOV.U32 R71, RZ, RZ, R87.reuse ;  /* 0x000000ffff477224 */ /* 0x100fe200078e0057 */
[----:B------:R-:W-:Y:S01]  /*5ed0*/  F2FP.F16.F32.PACK_AB R184, R93, R184 ;  /* 0x000000b85db8723e */ /* 0x000fe200000000ff */
[--C-:B------:R-:W-:Y:S01]  /*5ee0*/  IMAD.MOV.U32 R67, RZ, RZ, R87.reuse ;  /* 0x000000ffff437224 */ /* 0x100fe200078e0057 */
[----:B------:R-:W-:Y:S01]  /*5ef0*/  F2FP.F16.F32.PACK_AB R186, R99, R186 ;  /* 0x000000ba63ba723e */ /* 0x000fe200000000ff */
[--C-:B------:R-:W-:Y:S01]  /*5f00*/  IMAD.MOV.U32 R65, RZ, RZ, R87.reuse ;  /* 0x000000ffff417224 */ /* 0x100fe200078e0057 */
[----:B------:R-:W2:Y:S01]  /*5f10*/  MUFU.EX2 R189, R189 ;  /* 0x000000bd00bd7308 */ /* 0x000ea20000000800 */
[----:B0-----:R-:W-:Y:S01]  /*5f20*/  FADD.FTZ R11, R187, R10 ;  /* 0x0000000abb0b7221 */ /* 0x001fe20000010000 */
[----:B------:R-:W-:Y:S01]  /*5f30*/  F2FP.F16.F32.PACK_AB R188, R101, R188 ;  /* 0x000000bc65bc723e */ /* 0x000fe200000000ff */
[--C-:B------:R-:W-:Y:S01]  /*5f40*/  IMAD.MOV.U32 R63, RZ, RZ, R87.reuse ;  /* 0x000000ffff3f7224 */ /* 0x100fe200078e0057 */
[----:B------:R-:W-:Y:S01]  /*5f50*/  F2FP.F16.F32.PACK_AB R190, R103, R190 ;  /* 0x000000be67be723e */ /* 0x000fe200000000ff */
[--C-:B------:R-:W-:Y:S01]  /*5f60*/  IMAD.MOV.U32 R61, RZ, RZ, R87.reuse ;  /* 0x000000ffff3d7224 */ /* 0x100fe200078e0057 */
[----:B------:R-:W-:Y:S01]  /*5f70*/  F2FP.F16.F32.PACK_AB R192, R107, R192 ;  /* 0x000000c06bc0723e */ /* 0x000fe200000000ff */
[----:B------:R-:W-:Y:S01]  /*5f80*/  IMAD.MOV.U32 R59, RZ, RZ, R87 ;  /* 0x000000ffff3b7224 */ /* 0x000fe200078e0057 */
[----:B------:R-:W0:Y:S01]  /*5f90*/  MUFU.EX2 R30, R30 ;  /* 0x0000001e001e7308 */ /* 0x000e220000000800 */
[C---:B-1----:R-:W-:Y:S01]  /*5fa0*/  FADD.FTZ R10, R28.reuse, R11 ;  /* 0x0000000b1c0a7221 */ /* 0x042fe20000010000 */
[C---:B------:R-:W-:Y:S01]  /*5fb0*/  FADD.FTZ R11, R109.reuse, R50 ;  /* 0x000000326d0b7221 */ /* 0x040fe20000010000 */
[----:B------:R-:W-:Y:S01]  /*5fc0*/  F2FP.F16.F32.PACK_AB R187, R28, R187 ;  /* 0x000000bb1cbb723e */ /* 0x000fe200000000ff */
[----:B------:R-:W-:Y:S01]  /*5fd0*/  IMAD.MOV.U32 R57, RZ, RZ, R87 ;  /* 0x000000ffff397224 */ /* 0x000fe200078e0057 */
[----:B------:R-:W-:Y:S01]  /*5fe0*/  F2FP.F16.F32.PACK_AB R194, R109, R194 ;  /* 0x000000c26dc2723e */ /* 0x000fe200000000ff */
[----:B------:R-:W-:Y:S01]  /*5ff0*/  FADD.FTZ R50, R196, R11 ;  /* 0x0000000bc4327221 */ /* 0x000fe20000010000 */
[----:B------:R-:W-:Y:S01]  /*6000*/  F2FP.F16.F32.PACK_AB R196, R111, R196 ;  /* 0x000000c46fc4723e */ /* 0x000fe200000000ff */
[----:B------:R-:W1:Y:S01]  /*6010*/  MUFU.EX2 R191, R191 ;  /* 0x000000bf00bf7308 */ /* 0x000e620000000800 */
[----:B--2---:R-:W-:Y:S01]  /*6020*/  FADD.FTZ R3, R189, R10 ;  /* 0x0000000abd037221 */ /* 0x004fe20000010000 */
[----:B------:R-:W-:Y:S01]  /*6030*/  FADD.FTZ R11, R111, R50 ;  /* 0x000000326f0b7221 */ /* 0x000fe20000010000 */
[----:B------:R-:W-:Y:S01]  /*6040*/  F2FP.F16.F32.PACK_AB R181, R20, R181 ;  /* 0x000000b514b5723e */ /* 0x000fe200000000ff */
[----:B------:R-:W-:Y:S01]  /*6050*/  IMAD.MOV.U32 R53, RZ, RZ, R87 ;  /* 0x000000ffff357224 */ /* 0x000fe200078e0057 */
[----:B------:R-:W-:Y:S01]  /*6060*/  MOV R83, R87 ;  /* 0x0000005700537202 */ /* 0x000fe20000000f00 */
[----:B------:R-:W-:Y:S01]  /*6070*/  FADD.FTZ R52, R198, R11 ;  /* 0x0000000bc6347221 */ /* 0x000fe20000010000 */
[C---:B------:R-:W-:Y:S01]  /*6080*/  F2FP.F16.F32.PACK_AB R198, R113.reuse, R198 ;  /* 0x000000c671c6723e */ /* 0x040fe200000000ff */
[----:B------:R-:W2:Y:S01]  /*6090*/  MUFU.EX2 R32, R32 ;  /* 0x0000002000207308 */ /* 0x000ea20000000800 */
[C---:B0-----:R-:W-:Y:S01]  /*60a0*/  FADD.FTZ R10, R30.reuse, R3 ;  /* 0x000000031e0a7221 */ /* 0x041fe20000010000 */
[----:B------:R-:W-:Y:S01]  /*60b0*/  FADD.FTZ R11, R113, R52 ;  /* 0x00000034710b7221 */ /* 0x000fe20000010000 */
[----:B------:R-:W-:Y:S01]  /*60c0*/  F2FP.F16.F32.PACK_AB R189, R30, R189 ;  /* 0x000000bd1ebd723e */ /* 0x000fe200000000ff */
[----:B------:R-:W-:Y:S01]  /*60d0*/  IMAD.MOV.U32 R51, RZ, RZ, R87 ;  /* 0x000000ffff337224 */ /* 0x000fe200078e0057 */
[-C--:B------:R-:W-:Y:S01]  /*60e0*/  MOV R69, R87.reuse ;  /* 0x0000005700457202 */ /* 0x080fe20000000f00 */
[----:B------:R-:W-:Y:S01]  /*60f0*/  FADD.FTZ R52, R200, R11 ;  /* 0x0000000bc8347221 */ /* 0x000fe20000010000 */
[----:B------:R-:W-:Y:S01]  /*6100*/  F2FP.F16.F32.PACK_AB R200, R115, R200 ;  /* 0x000000c873c8723e */ /* 0x000fe200000000ff */
[----:B------:R-:W0:Y:S01]  /*6110*/  MUFU.EX2 R193, R193 ;  /* 0x000000c100c17308 */ /* 0x000e220000000800 */
[----:B-1----:R-:W-:Y:S01]  /*6120*/  FADD.FTZ R3, R191, R10 ;  /* 0x0000000abf037221 */ /* 0x002fe20000010000 */
[----:B------:R-:W-:Y:S01]  /*6130*/  FADD.FTZ R11, R115, R52 ;  /* 0x00000034730b7221 */ /* 0x000fe20000010000 */
[-C--:B------:R-:W-:Y:S01]  /*6140*/  MOV R55, R87.reuse ;  /* 0x0000005700377202 */ /* 0x080fe20000000f00 */
[----:B------:R-:W-:Y:S01]  /*6150*/  IMAD.MOV.U32 R49, RZ, RZ, R87 ;  /* 0x000000ffff317224 */ /* 0x000fe200078e0057 */
[----:B------:R-:W-:Y:S01]  /*6160*/  MOV R41, R87 ;  /* 0x0000005700297202 */ /* 0x000fe20000000f00 */
[----:B------:R-:W-:Y:S01]  /*6170*/  FADD.FTZ R54, R202, R11 ;  /* 0x0000000bca367221 */ /* 0x000fe20000010000 */
[C---:B------:R-:W-:Y:S01]  /*6180*/  F2FP.F16.F32.PACK_AB R202, R117.reuse, R202 ;  /* 0x000000ca75ca723e */ /* 0x040fe200000000ff */
[----:B------:R-:W1:Y:S01]  /*6190*/  MUFU.EX2 R34, R34 ;  /* 0x0000002200227308 */ /* 0x000e620000000800 */
[C---:B--2---:R-:W-:Y:S01]  /*61a0*/  FADD.FTZ R10, R32.reuse, R3 ;  /* 0x00000003200a7221 */ /* 0x044fe20000010000 */
[----:B------:R-:W-:Y:S01]  /*61b0*/  FADD.FTZ R11, R117, R54 ;  /* 0x00000036750b7221 */ /* 0x000fe20000010000 */
[----:B------:R-:W-:Y:S01]  /*61c0*/  F2FP.F16.F32.PACK_AB R191, R32, R191 ;  /* 0x000000bf20bf723e */ /* 0x000fe200000000ff */
[--C-:B------:R-:W-:Y:S01]  /*61d0*/  IMAD.MOV.U32 R47, RZ, RZ, R87.reuse ;  /* 0x000000ffff2f7224 */ /* 0x100fe200078e0057 */
[----:B------:R-:W-:Y:S01]  /*61e0*/  MOV R27, R87 ;  /* 0x00000057001b7202 */ /* 0x000fe20000000f00 */
[----:B------:R-:W-:-:S02]  /*61f0*/  IMAD.MOV.U32 R45, RZ, RZ, R87 ;  /* 0x000000ffff2d7224 */ /* 0x000fc400078e0057 */
[----:B------:R-:W2:Y:S01]  /*6200*/  MUFU.EX2 R195, R195 ;  /* 0x000000c300c37308 */ /* 0x000ea20000000800 */
[----:B0-----:R-:W-:Y:S01]  /*6210*/  FADD.FTZ R3, R193, R10 ;  /* 0x0000000ac1037221 */ /* 0x001fe20000010000 */
[--C-:B------:R-:W-:Y:S02]  /*6220*/  IMAD.MOV.U32 R43, RZ, RZ, R87.reuse ;  /* 0x000000ffff2b7224 */ /* 0x100fe400078e0057 */
[--C-:B------:R-:W-:Y:S02]  /*6230*/  IMAD.MOV.U32 R39, RZ, RZ, R87.reuse ;  /* 0x000000ffff277224 */ /* 0x100fe400078e0057 */
[----:B------:R-:W-:Y:S02]  /*6240*/  IMAD.MOV.U32 R37, RZ, RZ, R87 ;  /* 0x000000ffff257224 */ /* 0x000fe400078e0057 */
[----:B------:R-:W0:Y:S01]  /*6250*/  MUFU.EX2 R36, R36 ;  /* 0x0000002400247308 */ /* 0x000e220000000800 */
[C---:B-1----:R-:W-:Y:S01]  /*6260*/  FADD.FTZ R10, R34.reuse, R3 ;  /* 0x00000003220a7221 */ /* 0x042fe20000010000 */
[----:B------:R-:W-:Y:S01]  /*6270*/  F2FP.F16.F32.PACK_AB R193, R34, R193 ;  /* 0x000000c122c1723e */ /* 0x000fe200000000ff */
[--C-:B------:R-:W-:Y:S01]  /*6280*/  IMAD.MOV.U32 R35, RZ, RZ, R87.reuse ;  /* 0x000000ffff237224 */ /* 0x100fe200078e0057 */
[----:B------:R-:W-:Y:S01]  /*6290*/  MOV R34, R87 ;  /* 0x0000005700227202 */ /* 0x000fe20000000f00 */
[----:B------:R-:W-:-:S02]  /*62a0*/  IMAD.MOV.U32 R33, RZ, RZ, R87 ;  /* 0x000000ffff217224 */ /* 0x000fc400078e0057 */
[--C-:B------:R-:W-:Y:S01]  /*62b0*/  IMAD.MOV.U32 R32, RZ, RZ, R87.reuse ;  /* 0x000000ffff207224 */ /* 0x100fe200078e0057 */
[----:B------:R-:W1:Y:S01]  /*62c0*/  MUFU.EX2 R197, R197 ;  /* 0x000000c500c57308 */ /* 0x000e620000000800 */
[----:B--2---:R-:W-:Y:S01]  /*62d0*/  FADD.FTZ R3, R195, R10 ;  /* 0x0000000ac3037221 */ /* 0x004fe20000010000 */
[--C-:B------:R-:W-:Y:S02]  /*62e0*/  IMAD.MOV.U32 R31, RZ, RZ, R87.reuse ;  /* 0x000000ffff1f7224 */ /* 0x100fe400078e0057 */
[--C-:B------:R-:W-:Y:S02]  /*62f0*/  IMAD.MOV.U32 R30, RZ, RZ, R87.reuse ;  /* 0x000000ffff1e7224 */ /* 0x100fe400078e0057 */
[----:B------:R-:W-:Y:S02]  /*6300*/  IMAD.MOV.U32 R28, RZ, RZ, R87 ;  /* 0x000000ffff1c7224 */ /* 0x000fe400078e0057 */
[----:B------:R-:W2:Y:S01]  /*6310*/  MUFU.EX2 R40, R40 ;  /* 0x0000002800287308 */ /* 0x000ea20000000800 */
[C---:B0-----:R-:W-:Y:S01]  /*6320*/  FADD.FTZ R10, R36.reuse, R3 ;  /* 0x00000003240a7221 */ /* 0x041fe20000010000 */
[----:B------:R-:W-:Y:S01]  /*6330*/  F2FP.F16.F32.PACK_AB R195, R36, R195 ;  /* 0x000000c324c3723e */ /* 0x000fe200000000ff */
[----:B------:R-:W-:-:S02]  /*6340*/  IMAD.MOV.U32 R36, RZ, RZ, R87 ;  /* 0x000000ffff247224 */ /* 0x000fc400078e0057 */
[--C-:B------:R-:W-:Y:S02]  /*6350*/  IMAD.MOV.U32 R26, RZ, RZ, R87.reuse ;  /* 0x000000ffff1a7224 */ /* 0x100fe400078e0057 */
[----:B------:R-:W-:Y:S01]  /*6360*/  IMAD.MOV.U32 R24, RZ, RZ, R87 ;  /* 0x000000ffff187224 */ /* 0x000fe200078e0057 */
        /* <DEDUP_REMOVED lines=21> */
[----:B------:R-:W-:Y:S01]  /*64c0*/  F2FP.F16.F32.PACK_AB R201, R44, R201 ;  /* 0x000000c92cc9723e */ /* 0x000fe200000000ff */
[----:B------:R-:W-:-:S05]  /*64d0*/  IMAD.MOV.U32 R44, RZ, RZ, R87 ;  /* 0x000000ffff2c7224 */ /* 0x000fca00078e0057 */
        /* <DEDUP_REMOVED lines=9> */
[----:B------:R-:W-:Y:S01]  /*6570*/  F2FP.F16.F32.PACK_AB R203, R46, R203 ;  /* 0x000000cb2ecb723e */ /* 0x000fe200000000ff */
[----:B------:R-:W-:-:S05]  /*6580*/  IMAD.MOV.U32 R46, RZ, RZ, R87 ;  /* 0x000000ffff2e7224 */ /* 0x000fca00078e0057 */
        /* <DEDUP_REMOVED lines=9> */
[----:B------:R-:W-:Y:S02]  /*6620*/  F2FP.F16.F32.PACK_AB R205, R48, R205 ;  /* 0x000000cd30cd723e */ /* 0x000fe400000000ff */
[----:B------:R-:W-:-:S04]  /*6630*/  MOV R48, R87 ;  /* 0x0000005700307202 */ /* 0x000fc80000000f00 */
        /* <DEDUP_REMOVED lines=24> */
[----:B------:R1:W3:Y:S01]  /*67c0*/  MUFU.EX2 R38, R29 ;  /* 0x0000001d00267308 */ /* 0x0002e20000000800 */
[----:B--2---:R-:W-:-:S07]  /*67d0*/  FADD.FTZ R3, R25, R10 ;  /* 0x0000000a19037221 */ /* 0x004fce0000010000 */
[----:B------:R-:W2:Y:S01]  /*67e0*/  MUFU.EX2 R216, R216 ;  /* 0x000000d800d87308 */ /* 0x000ea20000000800 */
[C---:B0-----:R-:W-:Y:S01]  /*67f0*/  FADD.FTZ R11, R147.reuse, R58 ;  /* 0x0000003a930b7221 */ /* 0x041fe20000010000 */
[----:B------:R-:W-:Y:S01]  /*6800*/  F2FP.F16.F32.PACK_AB R214, R147, R214 ;  /* 0x000000d693d6723e */ /* 0x000fe200000000ff */
[----:B-1----:R-:W-:-:S05]  /*6810*/  IMAD.MOV.U32 R29, RZ, RZ, R87 ;  /* 0x000000ffff1d7224 */ /* 0x002fca00078e0057 */
[----:B------:R-:W0:Y:S01]  /*6820*/  MUFU.EX2 R135, R135 ;  /* 0x0000008700877308 */ /* 0x000e220000000800 */
[C---:B---3--:R-:W-:Y:S01]  /*6830*/  FADD.FTZ R60, R38.reuse, R3 ;  /* 0x00000003263c7221 */ /* 0x048fe20000010000 */
[----:B------:R-:W-:Y:S01]  /*6840*/  F2FP.F16.F32.PACK_AB R211, R38, R25 ;  /* 0x0000001926d3723e */ /* 0x000fe200000000ff */
[--C-:B------:R-:W-:Y:S02]  /*6850*/  IMAD.MOV.U32 R38, RZ, RZ, R87.reuse ;  /* 0x000000ffff267224 */ /* 0x100fe400078e0057 */
[----:B------:R-:W-:-:S03]  /*6860*/  IMAD.MOV.U32 R25, RZ, RZ, R87 ;  /* 0x000000ffff197224 */ /* 0x000fc600078e0057 */
[----:B------:R-:W1:Y:S01]  /*6870*/  MUFU.EX2 R149, R149 ;  /* 0x0000009500957308 */ /* 0x000e620000000800 */
[----:B--2---:R-:W-:-:S07]  /*6880*/  FADD.FTZ R58, R216, R11 ;  /* 0x0000000bd83a7221 */ /* 0x004fce0000010000 */
[----:B------:R-:W2:Y:S01]  /*6890*/  MUFU.EX2 R54, R139 ;  /* 0x0000008b00367308 */ /* 0x000ea20000000800 */
[----:B0-----:R-:W-:Y:S01]  /*68a0*/  FADD.FTZ R3, R135, R60 ;  /* 0x0000003c87037221 */ /* 0x001fe20000010000 */
[----:B------:R-:W-:-:S06]  /*68b0*/  IMAD.MOV.U32 R60, RZ, RZ, R87 ;  /* 0x000000ffff3c7224 */ /* 0x000fcc00078e0057 */
        /* <DEDUP_REMOVED lines=17> */
[----:B------:R-:W-:Y:S01]  /*69d0*/  F2FP.F16.F32.PACK_AB R217, R58, R123 ;  /* 0x0000007b3ad9723e */ /* 0x000fe200000000ff */
[----:B------:R-:W-:-:S05]  /*69e0*/  IMAD.MOV.U32 R58, RZ, RZ, R87 ;  /* 0x000000ffff3a7224 */ /* 0x000fca00078e0057 */
        /* <DEDUP_REMOVED lines=8> */
[----:B------:R-:W-:Y:S06]  /*6a70*/  @!P2 BRA `(.L_x_6703) ;  /* 0x000000580044a947 */ /* 0x000fec0003800000 */
[----:B------:R-:W-:Y:S01]  /*6a80*/  R2UR UR6, R16 ;  /* 0x00000000100672ca */ /* 0x000fe200000e0000 */
[----:B------:R-:W-:Y:S01]  /*6a90*/  VIADD R13, R120, 0xfffffffe ;  /* 0xfffffffe780d7836 */ /* 0x000fe20000000000 */
[----:B------:R-:W-:Y:S01]  /*6aa0*/  CS2R R86, SRZ ;  /* 0x0000000000567805 */ /* 0x000fe2000001ff00 */
[----:B------:R-:W-:Y:S01]  /*6ab0*/  IMAD.MOV.U32 R12, RZ, RZ, R133 ;  /* 0x000000ffff0c7224 */ /* 0x000fe200078e0085 */
[----:B------:R-:W-:Y:S01]  /*6ac0*/  CS2R R84, SRZ ;  /* 0x0000000000547805 */ /* 0x000fe2000001ff00 */
[----:B------:R-:W-:Y:S01]  /*6ad0*/  IMAD.MOV.U32 R11, RZ, RZ, R89 ;  /* 0x000000ffff0b7224 */ /* 0x000fe200078e0059 */
[----:B------:R-:W-:Y:S02]  /*6ae0*/  CS2R R82, SRZ ;  /* 0x0000000000527805 */ /* 0x000fe4000001ff00 */
[----:B------:R-:W-:Y:S02]  /*6af0*/  CS2R R80, SRZ ;  /* 0x0000000000507805 */ /* 0x000fe4000001ff00 */
[----:B------:R-:W-:-:S02]  /*6b00*/  CS2R R78, SRZ ;  /* 0x00000000004e7805 */ /* 0x000fc4000001ff00 */
[----:B------:R-:W-:Y:S02]  /*6b10*/  CS2R R76, SRZ ;  /* 0x00000000004c7805 */ /* 0x000fe4000001ff00 */
[----:B------:R-:W-:Y:S02]  /*6b20*/  CS2R R74, SRZ ;  /* 0x00000000004a7805 */ /* 0x000fe4000001ff00 */
[----:B------:R-:W-:Y:S02]  /*6b30*/  CS2R R72, SRZ ;  /* 0x0000000000487805 */ /* 0x000fe4000001ff00 */
[----:B------:R-:W-:Y:S02]  /*6b40*/  CS2R R70, SRZ ;  /* 0x0000000000467805 */ /* 0x000fe4000001ff00 */
[----:B------:R-:W-:Y:S02]  /*6b50*/  MOV R15, UR6 ;  /* 0x00000006000f7c02 */ /* 0x000fe40008000f00 */
        /* <DEDUP_REMOVED lines=23> */
[----:B------:R-:W-:Y:S01]  /*6cd0*/  UMOV UR61, UR60 ;  /* 0x0000003c003d7c82 */ /* 0x000fe20008000000 */
[----:B------:R-:W-:-:S05]  /*6ce0*/  ULDC UR7, c[0x0][0x9d8] ;  /* 0x0002760000077ab9 */ /* 0x000fca0000000800 */
.L_x_6712:
[----:B------:R-:W-:Y:S01]  /*6cf0*/  R2UR UR11, R17 ;  /* 0x00000000110b72ca */ /* 0x000fe200000e0000 */
[----:B------:R-:W-:Y:S01]  /*6d00*/  UIADD3 UR60, UR61, 0x1, URZ ;  /* 0x000000013d3c7890 */ /* 0x000fe2000fffe03f */
[----:B------:R-:W-:-:S03]  /*6d10*/  R2UR UR10, R15 ;  /* 0x000000000f0a72ca */ /* 0x000fc600000e0000 */
[----:B------:R-:W-:-:S04]  /*6d20*/  UISETP.NE.AND UP0, UPT, UR60, 0x2, UPT ;  /* 0x000000023c00788c */ /* 0x000fc8000bf05270 */
[----:B------:R-:W-:Y:S02]  /*6d30*/  USEL UR6, URZ, 0x1, UP0 ;  /* 0x000000013f067887 */ /* 0x000fe40008000000 */
[----:B------:R-:W-:Y:S02]  /*6d40*/  USEL UR60, UR60, URZ, UP0 ;  /* 0x0000003f3c3c7287 */ /* 0x000fe40008000000 */
[----:B------:R-:W-:Y:S02]  /*6d50*/  ISETP.NE.AND P3, PT, RZ, UR11, PT ;  /* 0x0000000bff007c0c */ /* 0x000fe4000bf65270 */
[----:B------:R-:W-:-:S06]  /*6d60*/  ULOP3.LUT UR6, UR10, UR6, URZ, 0x3c, !UPT ;  /* 0x000000060a067292 */ /* 0x000fcc000f8e3c3f */
[----:B------:R-:W-:-:S05]  /*6d70*/  IMAD.U32 R16, RZ, RZ, UR6 ;  /* 0x00000006ff107e24 */ /* 0x000fca000f8e00ff */
[----:B------:R-:W-:Y:S05]  /*6d80*/  @P3 BRA `(.L_x_6704) ;  /* 0x0000000000343947 */ /* 0x000fea0003800000 */
[----:B------:R-:W-:Y:S05]  /*6d90*/  @!P0 BRA `(.L_x_6705) ;  /* 0x0000000000048947 */ /* 0x000fea0003800000 */
[----:B------:R-:W-:Y:S01]  /*6da0*/  BPT.TRAP 0x1 ;  /* 0x000000040000795c */ /* 0x000fe20000300000 */
.L_x_6705:
        /* <DEDUP_REMOVED lines=8> */
.L_x_6706:
[----:B-1----:R-:W-:Y:S05]  /*6e30*/  @P2 BRA `(.L_x_6704) ;  /* 0x0000000000082947 */ /* 0x002fea0003800000 */
[----:B------:R-:W1:Y:S02]  /*6e40*/  SYNCS.PHASECHK.TRANS64.TRYWAIT P2, [UR6+0x34830], R14 ;  /* 0x0348300eff0075a7 */ /* 0x000e640008040146 */
[----:B-1----:R-:W-:Y:S05]  /*6e50*/  @!P2 BRA `(.L_x_6707) ;  /* 0x000000b40010a947 */ /* 0x002fea0003800000 */
.L_x_6704:
[----:B------:R-:W2:Y:S01]  /*6e60*/  S2R R20, SR_TID.X ;  /* 0x0000000000147919 */ /* 0x000ea20000002100 */
[----:B------:R-:W-:Y:S01]  /*6e70*/  R2UR UR6, R0 ;  /* 0x00000000000672ca */ /* 0x000fe200000e0000 */
[----:B------:R-:W-:Y:S01]  /*6e80*/  UMOV UR59, 0x40000040 ;  /* 0x40000040003b7882 */ /* 0x000fe20000000000 */
        /* <DEDUP_REMOVED lines=10> */
[----:B------:R-:W-:Y:S01]  /*6f30*/  R2UR UR18, R6 ;  /* 0x00000000061272ca */ /* 0x000fe200000e0000 */
[----:B------:R-:W-:Y:S01]  /*6f40*/  UIMAD UR6, UR60, 0xb00, UR6 ;  /* 0x00000b003c0678a4 */ /* 0x000fe2000f8e0206 */
[----:B------:R-:W-:Y:S01]  /*6f50*/  R2UR UR19, R7 ;  /* 0x00000000071372ca */ /* 0x000fe200000e0000 */
[----:B------:R-:W-:Y:S01]  /*6f60*/  UMOV UR56, UR14 ;  /* 0x0000000e00387c82 */ /* 0x000fe20008000000 */
[----:B------:R-:W-:Y:S01]  /*6f70*/  UMOV UR24, UR14 ;  /* 0x0000000e00187c82 */ /* 0x000fe20008000000 */
[----:B------:R-:W-:Y:S01]  /*6f80*/  UMOV UR57, UR15 ;  /* 0x0000000f00397c82 */ /* 0x000fe20008000000 */
[----:B------:R-:W-:-:S02]  /*6f90*/  UIADD3 UR26, UR6, 0x80, URZ ;  /* 0x00000080061a7890 */ /* 0x000fc4000fffe03f */
        /* <DEDUP_REMOVED lines=9> */
[----:B--2---:R-:W-:Y:S01]  /*7030*/  SHF.R.U32.HI R20, RZ, 0x7, R20 ;  /* 0x00000007ff147819 */ /* 0x004fe20000011614 */
[----:B------:R-:W-:Y:S01]  /*7040*/  UMOV UR36, UR14 ;  /* 0x0000000e00247c82 */ /* 0x000fe20008000000 */
[----:B------:R-:W-:Y:S01]  /*7050*/  UMOV UR37, UR15 ;  /* 0x0000000f00257c82 */ /* 0x000fe20008000000 */
[----:B------:R-:W-:-:S02]  /*7060*/  UIADD3 UR42, UR6, 0x280, URZ ;  /* 0x00000280062a7890 */ /* 0x000fc4000fffe03f */
[----:B01----:R-:W-:Y:S01]  /*7070*/  VIADD R14, R20, 0x8 ;  /* 0x00000008140e7836 */ /* 0x003fe20000000000 */
[----:B------:R-:W-:Y:S01]  /*7080*/  UMOV UR40, UR14 ;  /* 0x0000000e00287c82 */ /* 0x000fe20008000000 */
[----:B------:R-:W-:Y:S01]  /*7090*/  UMOV UR41, UR15 ;  /* 0x0000000f00297c82 */ /* 0x000fe20008000000 */
[----:B------:R-:W-:Y:S02]  /*70a0*/  UIADD3 UR46, UR6, 0x300, URZ ;  /* 0x00000300062e7890 */ /* 0x000fe4000fffe03f */
[----:B------:R0:W-:Y:S01]  /*70b0*/  BAR.SYNC.DEFER_BLOCKING R14, 0x100 ;  /* 0x0004000e0000751d */ /* 0x0001e20000010000 */
        /* <DEDUP_REMOVED lines=11> */
[----:B------:R-:W-:Y:S01]  /*7170*/  UMOV UR23, 0x40000040 ;  /* 0x4000004000177882 */ /* 0x000fe20000000000 */
        /* <DEDUP_REMOVED lines=69> */
[----:B------:R-:W-:Y:S01]  /*75d0*/  UIADD3 UR10, UR6, 0x502, URZ ;  /* 0x00000502060a7890 */ /* 0x000fe2000fffe03f */
[----:B------:R-:W-:Y:S02]  /*75e0*/  R2UR UR14, R4 ;  /* 0x00000000040e72ca */ /* 0x000fe400000e0000 */
[----:B------:R-:W-:Y:S01]  /*75f0*/  R2UR UR15, R5 ;  /* 0x00000000050f72ca */ /* 0x000fe200000e0000 */
        /* <DEDUP_REMOVED lines=456> */
[----:B------:R-:W-:Y:S01]  /*9280*/  UIADD3 UR6, UR6, 0xa86, URZ ;  /* 0x00000a8606067890 */ /* 0x000fe2000fffe03f */
        /* <DEDUP_REMOVED lines=33> */
[----:B0-----:R-:W-:Y:S05]  /*94a0*/  @P3 BRA `(.L_x_6708) ;  /* 0x0000000000343947 */ /* 0x001fea0003800000 */
[----:B------:R-:W-:Y:S05]  /*94b0*/  @!P0 BRA `(.L_x_6709) ;  /* 0x0000000000048947 */ /* 0x000fea0003800000 */
[----:B------:R-:W-:Y:S01]  /*94c0*/  BPT.TRAP 0x1 ;  /* 0x000000040000795c */ /* 0x000fe20000300000 */
.L_x_6709:
        /* <DEDUP_REMOVED lines=8> */
.L_x_6710:
[----:B-1----:R-:W-:Y:S05]  /*9550*/  @P2 BRA `(.L_x_6708) ;  /* 0x0000000000082947 */ /* 0x002fea0003800000 */
[----:B------:R-:W1:Y:S02]  /*9560*/  SYNCS.PHASECHK.TRANS64.TRYWAIT P2, [UR6+0x34850], R14 ;  /* 0x0348500eff0075a7 */ /* 0x000e640008040146 */
[----:B-1----:R-:W-:Y:S05]  /*9570*/  @!P2 BRA `(.L_x_6711) ;  /* 0x0000008c0060a947 */ /* 0x002fea0003800000 */
.L_x_6708:
[----:B------:R-:W-:Y:S01]  /*9580*/  R2UR UR14, R2 ;  /* 0x00000000020e72ca */ /* 0x000fe200000e0000 */
[----:B------:R-:W-:Y:S01]  /*9590*/  WARPGROUP.ARRIVE ;  /* 0x00000000000079c5 */ /* 0x000fe20000000000 */
[----:B------:R-:W-:Y:S01]  /*95a0*/  UMOV UR11, 0x40000040 ;  /* 0x40000040000b7882 */ /* 0x000fe20000000000 */
[----:B01----:R-:W-:Y:S01]  /*95b0*/  FMUL.FTZ R14, R168, UR7 ;  /* 0x00000007a80e7c20 */ /* 0x003fe20008410000 */
        /* <DEDUP_REMOVED lines=34> */
[----:B------:R-:W-:Y:S01]  /*97e0*/  HGMMA.64x128x16.F32 R24, R176, gdesc[UR8].tnspB, R24, gsb0 ;  /* 0x41e00008b0187df0 */ /* 0x000fe20008000818 */
        /* <DEDUP_REMOVED lines=71> */
[----:B------:R-:W1:Y:S01]  /*9c60*/  S2R R234, SR_TID.X ;  /* 0x0000000000ea7919 */ /* 0x000e620000002100 */
[C---:B------:R-:W-:Y:S01]  /*9c70*/  ISETP.GT.AND P2, PT, R13.reuse, RZ, PT ;  /* 0x000000ff0d00720c */ /* 0x040fe20003f44270 */
[----:B------:R-:W-:-:S02]  /*9c80*/  VIADD R13, R13, 0xffffffff ;  /* 0xffffffff0d0d7836 */ /* 0x000fc40000000000 */
[----:B------:R-:W3:Y:S01]  /*9c90*/  MUFU.TANH R145, R145 ;  /* 0x0000009100917308 */ /* 0x000ee20000002400 */
[----:B--2---:R-:W-:-:S07]  /*9ca0*/  FMNMX.FTZ R173, R157, R172, !PT ;  /* 0x000000ac9dad7209 */ /* 0x004fce0007810000 */
[----:B------:R-:W2:Y:S01]  /*9cb0*/  MUFU.TANH R148, R148 ;  /* 0x0000009400947308 */ /* 0x000ea20000002400 */
[----:B0-----:R-:W-:Y:S01]  /*9cc0*/  FMNMX.FTZ R172, R144, R173, !PT ;  /* 0x000000ad90ac7209 */ /* 0x001fe20007810000 */
[----:B------:R-:W-:-:S06]  /*9cd0*/  FMUL.FTZ R173, R118, UR7 ;  /* 0x0000000776ad7c20 */ /* 0x000fcc0008410000 */
[----:B------:R-:W0:Y:S01]  /*9ce0*/  MUFU.TANH R149, R149 ;  /* 0x0000009500957308 */ /* 0x000e220000002400 */
[----:B---3--:R-:W-:-:S07]  /*9cf0*/  FMNMX.FTZ R175, R145, R172, !PT ;  /* 0x000000ac91af7209 */ /* 0x008fce0007810000 */
[----:B------:R-:W3:Y:S01]  /*9d00*/  MUFU.TANH R136, R136 ;  /* 0x0000008800887308 */ /* 0x000ee20000002400 */
[----:B--2---:R-:W-:Y:S01]  /*9d10*/  FMNMX.FTZ R118, R148, R175, !PT ;  /* 0x000000af94767209 */ /* 0x004fe20007810000 */
[----:B------:R-:W-:Y:S01]  /*9d20*/  FMUL.FTZ R175, R104, UR7 ;  /* 0x0000000768af7c20 */ /* 0x000fe20008410000 */
[----:B-1----:R-:W-:-:S05]  /*9d30*/  SHF.R.U32.HI R234, RZ, 0x7, R234 ;  /* 0x00000007ffea7819 */ /* 0x002fca00000116ea */
[----:B------:R-:W1:Y:S08]  /*9d40*/  MUFU.TANH R137, R137 ;  /* 0x0000008900897308 */ /* 0x000e700000002400 */
[----:B------:R-:W2:Y:S08]  /*9d50*/  MUFU.TANH R140, R140 ;  /* 0x0000008c008c7308 */ /* 0x000eb00000002400 */
[----:B------:R-:W4:Y:S08]  /*9d60*/  MUFU.TANH R141, R141 ;  /* 0x0000008d008d7308 */ /* 0x000f300000002400 */
[----:B------:R-:W5:Y:S08]  /*9d70*/  MUFU.TANH R128, R128 ;  /* 0x0000008000807308 */ /* 0x000f700000002400 */
[----:B------:R-:W5:Y:S01]  /*9d80*/  MUFU.TANH R129, R129 ;  /* 0x0000008100817308 */ /* 0x000f620000002400 */
[----:B------:R-:W-:-:S02]  /*9d90*/  WARPGROUP.DEPBAR.LE gsb0, 0x0 ;  /* 0x00008000000079c5 */ /* 0x000fc40000010000 */
[----:B------:R-:W-:Y:S01]  /*9da0*/  WARPGROUP.ARRIVE ;  /* 0x00000000000079c5 */ /* 0x000fe20000000000 */
[----:B0-----:R-:W-:Y:S01]  /*9db0*/  FMNMX.FTZ R177, R149, R118, !PT ;  /* 0x0000007695b17209 */ /* 0x001fe20007810000 */
[----:B------:R-:W-:-:S03]  /*9dc0*/  IMAD.U32 R118, RZ, RZ, UR60 ;  /* 0x0000003cff767e24 */ /* 0x000fc6000f8e00ff */
[----:B------:R-:W0:Y:S01]  /*9dd0*/  MUFU.TANH R132, R132 ;  /* 0x0000008400847308 */ /* 0x000e220000002400 */
[----:B---3--:R-:W-:Y:S01]  /*9de0*/  FMNMX.FTZ R104, R136, R177, !PT ;  /* 0x000000b188687209 */ /* 0x008fe20007810000 */
[----:B------:R-:W-:Y:S01]  /*9df0*/  HGMMA.64x128x16.F32 R24, R180, gdesc[UR8].tnspB, R24, gsb0 ;  /* 0x41e00008b4187df0 */ /* 0x000fe20008000818 */
[----:B------:R-:W-:Y:S01]  /*9e00*/  UIADD3 UR10, UR6, 0x100, URZ ;  /* 0x00000100060a7890 */ /* 0x000fe2000fffe03f */
[----:B------:R-:W-:Y:S01]  /*9e10*/  @!P1 LEA R118, R118, UR14, 0x3 ;  /* 0x0000000e76769c11 */ /* 0x000fe2000f8e18ff */
[----:B------:R-:W-:Y:S01]  /*9e20*/  UMOV UR11, 0x40000040 ;  /* 0x40000040000b7882 */ /* 0x000fe20000000000 */
[----:B-1----:R-:W-:Y:S02]  /*9e30*/  FMNMX.FTZ R177, R137, R104, !PT ;  /* 0x0000006889b17209 */ /* 0x002fe40007810000 */
[----:B------:R-:W1:Y:S01]  /*9e40*/  MUFU.TANH R133, R133 ;  /* 0x0000008500857308 */ /* 0x000e620000002400 */
[----:B------:R-:W-:Y:S01]  /*9e50*/  @!P1 VIADD R118, R118, 0x34840 ;  /* 0x0003484076769836 */ /* 0x000fe20000000000 */
[----:B--2---:R-:W-:Y:S01]  /*9e60*/  FMNMX.FTZ R104, R140, R177, !PT ;  /* 0x000000b18c687209 */ /* 0x004fe20007810000 */
[----:B------:R-:W-:-:S03]  /*9e70*/  FMUL.FTZ R177, R108, UR7 ;  /* 0x000000076cb17c20 */ /* 0x000fc60008410000 */
[----:B----4-:R-:W-:Y:S02]  /*9e80*/  FMNMX.FTZ R179, R141, R104, !PT ;  /* 0x000000688db37209 */ /* 0x010fe40007810000 */
[----:B------:R-:W2:Y:S02]  /*9e90*/  MUFU.TANH R120, R120 ;  /* 0x0000007800787308 */ /* 0x000ea40000002400 */
[----:B-----5:R-:W-:-:S04]  /*9ea0*/  FMNMX.FTZ R104, R128, R179, !PT ;  /* 0x000000b380687209 */ /* 0x020fc80007810000 */
[----:B------:R-:W-:Y:S02]  /*9eb0*/  FMNMX.FTZ R179, R129, R104, !PT ;  /* 0x0000006881b37209 */ /* 0x000fe40007810000 */
[----:B------:R-:W3:Y:S02]  /*9ec0*/  MUFU.TANH R121, R121 ;  /* 0x0000007900797308 */ /* 0x000ee40000002400 */
[----:B0-----:R-:W-:Y:S01]  /*9ed0*/  FMNMX.FTZ R104, R132, R179, !PT ;  /* 0x000000b384687209 */ /* 0x001fe20007810000 */
[----:B------:R-:W-:-:S05]  /*9ee0*/  FMUL.FTZ R179, R96, UR7 ;  /* 0x0000000760b37c20 */ /* 0x000fca0008410000 */
[----:B------:R-:W0:Y:S08]  /*9ef0*/  MUFU.TANH R124, R124 ;  /* 0x0000007c007c7308 */ /* 0x000e300000002400 */
[----:B------:R-:W4:Y:S08]  /*9f00*/  MUFU.TANH R125, R125 ;  /* 0x0000007d007d7308 */ /* 0x000f300000002400 */
[----:B------:R-:W5:Y:S08]  /*9f10*/  MUFU.TANH R112, R112 ;  /* 0x0000007000707308 */ /* 0x000f700000002400 */
        /* <DEDUP_REMOVED lines=9> */
[----:B------:R-:W-:Y:S08]  /*9fb0*/  MUFU.TANH R101, R101 ;  /* 0x0000006500657308 */ /* 0x000ff00000002400 */
[----:B------:R-:W-:Y:S01]  /*9fc0*/  MUFU.TANH R93, R93 ;  /* 0x0000005d005d7308 */ /* 0x000fe20000002400 */
[----:B------:R-:W-:-:S02]  /*9fd0*/  WARPGROUP.DEPBAR.LE gsb0, 0x0 ;  /* 0x00008000000079c5 */ /* 0x000fc40000010000 */
[----:B------:R-:W-:Y:S01]  /*9fe0*/  WARPGROUP.ARRIVE ;  /* 0x00000000000079c5 */ /* 0x000fe20000000000 */
[----:B-1----:R-:W-:-:S04]  /*9ff0*/  FMNMX.FTZ R181, R133, R104, !PT ;  /* 0x0000006885b57209 */ /* 0x002fc80007810000 */
[----:B------:R-:W-:Y:S01]  /*a000*/  MUFU.TANH R21, R21 ;  /* 0x0000001500157308 */ /* 0x000fe20000002400 */
[----:B--2---:R-:W-:Y:S01]  /*a010*/  FMNMX.FTZ R96, R120, R181, !PT ;  /* 0x000000b578607209 */ /* 0x004fe20007810000 */
[----:B------:R-:W-:Y:S01]  /*a020*/  HGMMA.64x128x16.F32 R24, R184, gdesc[UR8].tnspB, R24, gsb0 ;  /* 0x41e00008b8187df0 */ /* 0x000fe20008000818 */
[----:B------:R-:W-:Y:S01]  /*a030*/  UIADD3 UR10, UR6, 0x180, URZ ;  /* 0x00000180060a7890 */ /* 0x000fe2000fffe03f */
[----:B------:R-:W-:Y:S01]  /*a040*/  UMOV UR11, 0x40000040 ;  /* 0x40000040000b7882 */ /* 0x000fe20000000000 */
[----:B---3--:R-:W-:-:S03]  /*a050*/  FMNMX.FTZ R181, R121, R96, !PT ;  /* 0x0000006079b57209 */ /* 0x008fc60007810000 */
[----:B------:R-:W-:Y:S01]  /*a060*/  MUFU.TANH R20, R20 ;  /* 0x0000001400147308 */ /* 0x000fe20000002400 */
[----:B0-----:R-:W-:Y:S01]  /*a070*/  FMNMX.FTZ R96, R124, R181, !PT ;  /* 0x000000b57c607209 */ /* 0x001fe20007810000 */
[----:B------:R-:W-:-:S03]  /*a080*/  FMUL.FTZ R181, R100, UR7 ;  /* 0x0000000764b57c20 */ /* 0x000fc60008410000 */
[----:B----4-:R-:W-:-:S03]  /*a090*/  FMNMX.FTZ R183, R125, R96, !PT ;  /* 0x000000607db77209 */ /* 0x010fc60007810000 */
[----:B------:R-:W-:Y:S01]  /*a0a0*/  MUFU.TANH R170, R170 ;  /* 0x000000aa00aa7308 */ /* 0x000fe20000002400 */
[----:B-----5:R-:W-:-:S04]  /*a0b0*/  FMNMX.FTZ R96, R112, R183, !PT ;  /* 0x000000b770607209 */ /* 0x020fc80007810000 */
[----:B------:R-:W-:-:S03]  /*a0c0*/  FMNMX.FTZ R183, R113, R96, !PT ;  /* 0x0000006071b77209 */ /* 0x000fc60007810000 */
[----:B------:R-:W0:Y:S01]  /*a0d0*/  MUFU.TANH R181, R181 ;  /* 0x000000b500b57308 */ /* 0x000e220000002400 */
[----:B------:R-:W-:Y:S01]  /*a0e0*/  FMNMX.FTZ R96, R116, R183, !PT ;  /* 0x000000b774607209 */ /* 0x000fe20007810000 */
[----:B------:R-:W-:Y:S02]  /*a0f0*/  FMUL.FTZ R183, R88, UR7 ;  /* 0x0000000758b77c20 */ /* 0x000fe40008410000 */
[----:B------:R-:W1:Y:S01]  /*a100*/  LDC R88, c[0x0][0x988] ;  /* 0x00026200ff587b82 */ /* 0x000e620000000800 */
[----:B------:R-:W-:-:S03]  /*a110*/  FMNMX.FTZ R96, R117, R96, !PT ;  /* 0x0000006075607209 */ /* 0x000fc60007810000 */
[----:B------:R-:W-:Y:S01]  /*a120*/  MUFU.TANH R171, R171 ;  /* 0x000000ab00ab7308 */ /* 0x000fe20000002400 */
[----:B------:R-:W-:-:S04]  /*a130*/  FMNMX.FTZ R96, R175, R96, !PT ;  /* 0x00000060af607209 */ /* 0x000fc80007810000 */
[----:B------:R-:W-:-:S03]  /*a140*/  FMNMX.FTZ R96, R105, R96, !PT ;  /* 0x0000006069607209 */ /* 0x000fc60007810000 */
[----:B------:R-:W2:Y:S01]  /*a150*/  MUFU.TANH R183, R183 ;  /* 0x000000b700b77308 */ /* 0x000ea20000002400 */
[----:B------:R-:W-:-:S04]  /*a160*/  FMNMX.FTZ R96, R177, R96, !PT ;  /* 0x00000060b1607209 */ /* 0x000fc80007810000 */
[----:B------:R-:W-:-:S03]  /*a170*/  FMNMX.FTZ R96, R109, R96, !PT ;  /* 0x000000606d607209 */ /* 0x000fc60007810000 */
[----:B------:R-:W-:Y:S01]  /*a180*/  MUFU.TANH R162, R162 ;  /* 0x000000a200a27308 */ /* 0x000fe20000002400 */
[----:B------:R-:W-:-:S04]  /*a190*/  FMNMX.FTZ R96, R179, R96, !PT ;  /* 0x00000060b3607209 */ /* 0x000fc80007810000 */
[----:B------:R-:W-:-:S03]  /*a1a0*/  FMNMX.FTZ R96, R97, R96, !PT ;  /* 0x0000006061607209 */ /* 0x000fc60007810000 */
[----:B------:R-:W-:Y:S01]  /*a1b0*/  MUFU.TANH R163, R163 ;  /* 0x000000a300a37308 */ /* 0x000fe20000002400 */
[----:B0-----:R-:W-:-:S04]  /*a1c0*/  FMNMX.FTZ R96, R181, R96, !PT ;  /* 0x00000060b5607209 */ /* 0x001fc80007810000 */
[----:B------:R-:W-:-:S03]  /*a1d0*/  FMNMX.FTZ R96, R101, R96, !PT ;  /* 0x0000006065607209 */ /* 0x000fc60007810000 */
        /* <DEDUP_REMOVED lines=15> */
[----:B------:R-:W-:-:S03]  /*a2d0*/  FMUL.FTZ R187, R92, UR7 ;  /* 0x000000075cbb7c20 */ /* 0x000fc60008410000 */
[----:B------:R-:W-:Y:S01]  /*a2e0*/  MUFU.TANH R139, R139 ;  /* 0x0000008b008b7308 */ /* 0x000fe20000002400 */
[----:B------:R-:W-:Y:S01]  /*a2f0*/  HGMMA.64x128x16.F32 R24, R188, gdesc[UR8].tnspB, R24, gsb0 ;  /* 0x41e00008bc187df0 */ /* 0x000fe20008000818 */
[----:B------:R-:W-:Y:S01]  /*a300*/  UIADD3 UR10, UR6, 0x200, URZ ;  /* 0x00000200060a7890 */ /* 0x000fe2000fffe03f */
[----:B------:R-:W-:-:S05]  /*a310*/  UMOV UR11, 0x40000040 ;  /* 0x40000040000b7882 */ /* 0x000fca0000000000 */
[----:B------:R-:W0:Y:S08]  /*a320*/  MUFU.TANH R185, R185 ;  /* 0x000000b900b97308 */ /* 0x000e300000002400 */
[----:B------:R-:W2:Y:S08]  /*a330*/  MUFU.TANH R187, R187 ;  /* 0x000000bb00bb7308 */ /* 0x000eb00000002400 */
[----:B------:R-:W-:Y:S01]  /*a340*/  MUFU.TANH R142, R142 ;  /* 0x0000008e008e7308 */ /* 0x000fe20000002400 */
[----:B0-----:R-:W-:-:S07]  /*a350*/  FMNMX.FTZ R96, R185, R96, !PT ;  /* 0x00000060b9607209 */ /* 0x001fce0007810000 */
[----:B------:R-:W-:Y:S01]  /*a360*/  MUFU.TANH R143, R143 ;  /* 0x0000008f008f7308 */ /* 0x000fe20000002400 */
[----:B--2---:R-:W-:-:S04]  /*a370*/  FMNMX.FTZ R96, R187, R96, !PT ;  /* 0x00000060bb607209 */ /* 0x004fc80007810000 */
[----:B------:R-:W-:-:S03]  /*a380*/  FMNMX.FTZ R96, R93, R96, !PT ;  /* 0x000000605d607209 */ /* 0x000fc60007810000 */
[----:B------:R-:W-:Y:S02]  /*a390*/  MUFU.TANH R130, R130 ;  /* 0x0000008200827308 */ /* 0x000fe40000002400 */
[----:B------:R-:W0:Y:S06]  /*a3a0*/  SHFL.BFLY PT, R89, R96, 0x2, 0x1f ;  /* 0x0c401f0060597f89 */ /* 0x000e2c00000e0000 */
[----:B------:R-:W-:Y:S08]  /*a3b0*/  MUFU.TANH R131, R131 ;  /* 0x0000008300837308 */ /* 0x000ff00000002400 */
[----:B------:R-:W-:Y:S08]  /*a3c0*/  MUFU.TANH R134, R134 ;  /* 0x0000008600867308 */ /* 0x000ff00000002400 */
[----:B------:R-:W-:Y:S01]  /*a3d0*/  MUFU.TANH R135, R135 ;  /* 0x0000008700877308 */ /* 0x000fe20000002400 */
[----:B0-----:R-:W-:-:S05]  /*a3e0*/  FMNMX.FTZ R89, R96, R89, !PT ;  /* 0x0000005960597209 */ /* 0x001fca0007810000 */
[----:B------:R-:W0:Y:S02]  /*a3f0*/  SHFL.BFLY PT, R92, R89, 0x1, 0x1f ;  /* 0x0c201f00595c7f89 */ /* 0x000e2400000e0000 */
[----:B------:R-:W-:Y:S08]  /*a400*/  MUFU.TANH R122, R122 ;  /* 0x0000007a007a7308 */ /* 0x000ff00000002400 */
[----:B------:R-:W-:Y:S08]  /*a410*/  MUFU.TANH R123, R123 ;  /* 0x0000007b007b7308 */ /* 0x000ff00000002400 */
[----:B------:R-:W-:Y:S01]  /*a420*/  MUFU.TANH R126, R126 ;  /* 0x0000007e007e7308 */ /* 0x000fe20000002400 */
[----:B0-----:R-:W-:-:S07]  /*a430*/  FMNMX.FTZ R89, R89, R92, !PT ;  /* 0x0000005c59597209 */ /* 0x001fce0007810000 */
[----:B------:R-:W-:Y:S01]  /*a440*/  MUFU.TANH R127, R127 ;  /* 0x0000007f007f7308 */ /* 0x000fe20000002400 */
[C---:B-1----:R-:W-:Y:S01]  /*a450*/  FMUL.FTZ R233, R89.reuse, R88 ;  /* 0x0000005859e97220 */ /* 0x042fe20000410000 */
[----:B------:R-:W-:-:S03]  /*a460*/  FADD.FTZ R11, -R89, R11 ;  /* 0x0000000b590b7221 */ /* 0x000fc60000010100 */
[----:B------:R-:W-:-:S03]  /*a470*/  FFMA.FTZ R176, R14, R88, -R233 ;  /* 0x000000580eb07223 */ /* 0x000fc600000108e9 */
[----:B------:R-:W-:Y:S01]  /*a480*/  MUFU.TANH R114, R114 ;  /* 0x0000007200727308 */ /* 0x000fe20000002400 */
[-C--:B------:R-:W-:Y:S01]  /*a490*/  FMUL.FTZ R11, R11, R88.reuse ;  /* 0x000000580b0b7220 */ /* 0x080fe20000410000 */
[-CC-:B------:R-:W-:Y:S01]  /*a4a0*/  FFMA.FTZ R15, R15, R88.reuse, -R233.reuse ;  /* 0x000000580f0f7223 */ /* 0x180fe200000108e9 */
[-CC-:B------:R-:W-:Y:S01]  /*a4b0*/  FFMA.FTZ R178, R168, R88.reuse, -R233.reuse ;  /* 0x00000058a8b27223 */ /* 0x180fe200000108e9 */
[-CC-:B------:R-:W-:Y:S01]  /*a4c0*/  FFMA.FTZ R169, R169, R88.reuse, -R233.reuse ;  /* 0x00000058a9a97223 */ /* 0x180fe200000108e9 */
[-CC-:B------:R-:W-:Y:S01]  /*a4d0*/  FFMA.FTZ R180, R160, R88.reuse, -R233.reuse ;  /* 0x00000058a0b47223 */ /* 0x180fe200000108e9 */
[-CC-:B------:R-:W-:Y:S01]  /*a4e0*/  FFMA.FTZ R182, R164, R88.reuse, -R233.reuse ;  /* 0x00000058a4b67223 */ /* 0x180fe200000108e9 */
[-CC-:B------:R-:W-:Y:S01]  /*a4f0*/  FFMA.FTZ R92, R183, R88.reuse, -R233.reuse ;  /* 0x00000058b75c7223 */ /* 0x180fe200000108e9 */
[----:B------:R-:W-:Y:S01]  /*a500*/  MUFU.TANH R115, R115 ;  /* 0x0000007300737308 */ /* 0x000fe20000002400 */
[-CC-:B------:R-:W-:Y:S01]  /*a510*/  FFMA.FTZ R184, R152, R88.reuse, -R233.reuse ;  /* 0x0000005898b87223 */ /* 0x180fe200000108e9 */
        /* <DEDUP_REMOVED lines=16> */
[----:B------:R-:W-:-:S06]  /*a620*/  FFMA.FTZ R93, R93, R88, -R233 ;  /* 0x000000585d5d7223 */ /* 0x000fcc00000108e9 */
[----:B------:R-:W-:Y:S01]  /*a630*/  MUFU.TANH R107, R107 ;  /* 0x0000006b006b7308 */ /* 0x000fe20000002400 */
[----:B------:R-:W-:Y:S02]  /*a640*/  WARPGROUP.DEPBAR.LE gsb0, 0x0 ;  /* 0x00008000000079c5 */ /* 0x000fe40000010000 */
[----:B------:R-:W-:Y:S01]  /*a650*/  WARPGROUP.ARRIVE ;  /* 0x00000000000079c5 */ /* 0x000fe20000000000 */
[----:B------:R-:W-:Y:S01]  /*a660*/  FMUL.FTZ R189, R106, UR7 ;  /* 0x000000076abd7c20 */ /* 0x000fe20008410000 */
[----:B------:R-:W-:-:S03]  /*a670*/  FMUL.FTZ R191, R110, UR7 ;  /* 0x000000076ebf7c20 */ /* 0x000fc60008410000 */
[----:B------:R-:W-:Y:S01]  /*a680*/  MUFU.TANH R111, R111 ;  /* 0x0000006f006f7308 */ /* 0x000fe20000002400 */
[-CC-:B------:R-:W-:Y:S01]  /*a690*/  FFMA.FTZ R188, R144, R88.reuse, -R233.reuse ;  /* 0x0000005890bc7223 */ /* 0x180fe200000108e9 */
[----:B------:R-:W-:Y:S01]  /*a6a0*/  FFMA.FTZ R190, R148, R88, -R233 ;  /* 0x0000005894be7223 */ /* 0x000fe200000108e9 */
[----:B------:R-:W-:Y:S01]  /*a6b0*/  HGMMA.64x128x16.F32 R24, R192, gdesc[UR8].tnspB, R24, gsb0 ;  /* 0x41e00008c0187df0 */ /* 0x000fe20008000818 */
[----:B------:R-:W-:Y:S01]  /*a6c0*/  UIADD3 UR10, UR6, 0x280, URZ ;  /* 0x00000280060a7890 */ /* 0x000fe2000fffe03f */
[----:B------:R-:W-:-:S03]  /*a6d0*/  UMOV UR11, 0x40000040 ;  /* 0x40000040000b7882 */ /* 0x000fc60000000000 */
[----:B------:R-:W-:Y:S08]  /*a6e0*/  MUFU.TANH R189, R189 ;  /* 0x000000bd00bd7308 */ /* 0x000ff00000002400 */
[----:B------:R-:W-:Y:S08]  /*a6f0*/  MUFU.TANH R191, R191 ;  /* 0x000000bf00bf7308 */ /* 0x000ff00000002400 */
[----:B------:R-:W-:Y:S08]  /*a700*/  MUFU.TANH R99, R99 ;  /* 0x0000006300637308 */ /* 0x000ff00000002400 */
[----:B------:R-:W-:Y:S08]  /*a710*/  MUFU.TANH R103, R103 ;  /* 0x0000006700677308 */ /* 0x000ff00000002400 */
[----:B------:R-:W-:Y:S08]  /*a720*/  MUFU.TANH R91, R91 ;  /* 0x0000005b005b7308 */ /* 0x000ff00000002400 */
[----:B------:R-:W-:Y:S08]  /*a730*/  MUFU.TANH R95, R95 ;  /* 0x0000005f005f7308 */ /* 0x000ff00000002400 */
[----:B------:R-:W-:Y:S08]  /*a740*/  MUFU.EX2 R11, R11 ;  /* 0x0000000b000b7308 */ /* 0x000ff00000000800 */
[----:B------:R-:W0:Y:S08]  /*a750*/  MUFU.EX2 R176, R176 ;  /* 0x000000b000b07308 */ /* 0x000e300000000800 */
[----:B------:R-:W1:Y:S08]  /*a760*/  MUFU.EX2 R15, R15 ;  /* 0x0000000f000f7308 */ /* 0x000e700000000800 */
[----:B------:R-:W-:Y:S01]  /*a770*/  MUFU.EX2 R178, R178 ;  /* 0x000000b200b27308 */ /* 0x000fe20000000800 */
[----:B0-----:R-:W-:-:S07]  /*a780*/  FFMA.FTZ R10, R11, R10, R176 ;  /* 0x0000000a0b0a7223 */ /* 0x001fce00000100b0 */
[----:B------:R-:W-:Y:S01]  /*a790*/  MUFU.EX2 R169, R169 ;  /* 0x000000a900a97308 */ /* 0x000fe20000000800 */
[----:B-1----:R-:W-:-:S07]  /*a7a0*/  F2FP.F16.F32.PACK_AB R176, R15, R176 ;  /* 0x000000b00fb0723e */ /* 0x002fce00000000ff */
        /* <DEDUP_REMOVED lines=9> */
[----:B------:R-:W-:Y:S01]  /*a840*/  FMUL.FTZ R193, R98, UR7 ;  /* 0x0000000762c17c20 */ /* 0x000fe20008410000 */
[----:B------:R-:W-:Y:S01]  /*a850*/  FMUL.FTZ R195, R102, UR7 ;  /* 0x0000000766c37c20 */ /* 0x000fe20008410000 */
[-CC-:B------:R-:W-:Y:S01]  /*a860*/  FFMA.FTZ R192, R136, R88.reuse, -R233.reuse ;  /* 0x0000005888c07223 */ /* 0x180fe200000108e9 */
[----:B------:R-:W-:Y:S01]  /*a870*/  FFMA.FTZ R194, R140, R88, -R233 ;  /* 0x000000588cc27223 */ /* 0x000fe200000108e9 */
[----:B------:R-:W-:Y:S01]  /*a880*/  MUFU.EX2 R149, R149 ;  /* 0x0000009500957308 */ /* 0x000fe20000000800 */
[----:B------:R-:W-:Y:S01]  /*a890*/  HGMMA.64x128x16.F32 R24, R196, gdesc[UR8].tnspB, R24, gsb0 ;  /* 0x41e00008c4187df0 */ /* 0x000fe20008000818 */
[----:B------:R-:W-:Y:S01]  /*a8a0*/  UIADD3 UR10, UR6, 0x300, URZ ;  /* 0x00000300060a7890 */ /* 0x000fe2000fffe03f */
[----:B------:R-:W-:-:S05]  /*a8b0*/  UMOV UR11, 0x40000040 ;  /* 0x40000040000b7882 */ /* 0x000fca0000000000 */
[----:B------:R-:W0:Y:S08]  /*a8c0*/  MUFU.TANH R193, R193 ;  /* 0x000000c100c17308 */ /* 0x000e300000002400 */
[----:B------:R-:W1:Y:S08]  /*a8d0*/  MUFU.TANH R195, R195 ;  /* 0x000000c300c37308 */ /* 0x000e700000002400 */
        /* <DEDUP_REMOVED lines=19> */
[----:B------:R-:W-:Y:S01]  /*aa10*/  MOV R128, UR61 ;  /* 0x0000003d00807c02 */ /* 0x000fe20008000f00 */
[----:B------:R-:W-:Y:S01]  /*aa20*/  FFMA.FTZ R198, R132, R88, -R233 ;  /* 0x0000005884c67223 */ /* 0x000fe200000108e9 */
[----:B------:R-:W-:Y:S01]  /*aa30*/  HGMMA.64x128x16.F32 R24, R200, gdesc[UR8].tnspB, R24, gsb0 ;  /* 0x41e00008c8187df0 */ /* 0x000fe20008000818 */
[----:B------:R-:W-:Y:S01]  /*aa40*/  UIADD3 UR10, UR6, 0x380, URZ ;  /* 0x00000380060a7890 */ /* 0x000fe2000fffe03f */
[----:B------:R-:W2:Y:S01]  /*aa50*/  MUFU.TANH R197, R197 ;  /* 0x000000c500c57308 */ /* 0x000ea20000002400 */
[----:B------:R-:W-:Y:S01]  /*aa60*/  UMOV UR11, 0x40000040 ;  /* 0x40000040000b7882 */ /* 0x000fe20000000000 */
[----:B------:R-:W-:Y:S01]  /*aa70*/  @!P1 LEA R128, R128, UR14, 0x3 ;  /* 0x0000000e80809c11 */ /* 0x000fe2000f8e18ff */
[----:B------:R-:W-:-:S04]  /*aa80*/  UMOV UR61, UR60 ;  /* 0x0000003c003d7c82 */ /* 0x000fc80008000000 */
[----:B------:R-:W-:Y:S01]  /*aa90*/  @!P1 VIADD R128, R128, 0x34860 ;  /* 0x0003486080809836 */ /* 0x000fe20000000000 */
[----:B------:R-:W3:Y:S04]  /*aaa0*/  MUFU.TANH R199, R199 ;  /* 0x000000c700c77308 */ /* 0x000ee80000002400 */
[----:B------:R-:W-:-:S04]  /*aab0*/  @!P1 PRMT R128, RZ, 0x654, R128 ;  /* 0x00000654ff809816 */ /* 0x000fc80000000080 */
[----:B------:R-:W-:Y:S08]  /*aac0*/  MUFU.EX2 R196, R196 ;  /* 0x000000c400c47308 */ /* 0x000ff00000000800 */
[----:B------:R-:W-:Y:S01]  /*aad0*/  MUFU.EX2 R198, R198 ;  /* 0x000000c600c67308 */ /* 0x000fe20000000800 */
[----:B------:R-:W-:Y:S02]  /*aae0*/  WARPGROUP.DEPBAR.LE gsb0, 0x0 ;  /* 0x00008000000079c5 */ /* 0x000fe40000010000 */
[----:B------:R-:W-:Y:S01]  /*aaf0*/  WARPGROUP.ARRIVE ;  /* 0x00000000000079c5 */ /* 0x000fe20000000000 */
[-CC-:B------:R-:W-:Y:S01]  /*ab00*/  FFMA.FTZ R201, R161, R88.reuse, -R233.reuse ;  /* 0x00000058a1c97223 */ /* 0x180fe200000108e9 */
[-CC-:B------:R-:W-:Y:S01]  /*ab10*/  FFMA.FTZ R161, R165, R88.reuse, -R233.reuse ;  /* 0x00000058a5a17223 */ /* 0x180fe200000108e9 */
[--C-:B------:R-:W-:Y:S01]  /*ab20*/  FFMA.FTZ R165, R153, R88, -R233.reuse ;  /* 0x0000005899a57223 */ /* 0x100fe200000108e9 */
[----:B------:R-:W-:Y:S01]  /*ab30*/  FMNMX.FTZ R153, R21, R12, !PT ;  /* 0x0000000c15997209 */ /* 0x000fe20007810000 */
[-CC-:B------:R-:W-:Y:S01]  /*ab40*/  FFMA.FTZ R200, R120, R88.reuse, -R233.reuse ;  /* 0x0000005878c87223 */ /* 0x180fe200000108e9 */
[----:B------:R-:W-:Y:S01]  /*ab50*/  HGMMA.64x128x16.F32 R24, R204, gdesc[UR8].tnspB, R24, gsb0 ;  /* 0x41e00008cc187df0 */ /* 0x000fe20008000818 */
[----:B------:R-:W-:Y:S01]  /*ab60*/  UIADD3 UR10, UR6, 0x400, URZ ;  /* 0x00000400060a7890 */ /* 0x000fe2000fffe03f */
[----:B------:R-:W-:Y:S01]  /*ab70*/  FMNMX.FTZ R153, R20, R153, !PT ;  /* 0x0000009914997209 */ /* 0x000fe20007810000 */
[----:B------:R-:W-:Y:S01]  /*ab80*/  UMOV UR11, 0x40000040 ;  /* 0x40000040000b7882 */ /* 0x000fe20000000000 */
[----:B------:R-:W-:Y:S01]  /*ab90*/  IADD3 R120, -R234, 0xb, RZ ;  /* 0x0000000bea787810 */ /* 0x000fe20007ffe1ff */
[-CC-:B------:R-:W-:Y:S01]  /*aba0*/  FFMA.FTZ R202, R124, R88.reuse, -R233.reuse ;  /* 0x000000587cca7223 */ /* 0x180fe200000108e9 */
[----:B------:R-:W-:Y:S01]  /*abb0*/  FMNMX.FTZ R14, R170, R153, !PT ;  /* 0x00000099aa0e7209 */ /* 0x000fe20007810000 */
[----:B------:R-:W-:Y:S01]  /*abc0*/  FFMA.FTZ R153, R157, R88, -R233 ;  /* 0x000000589d997223 */ /* 0x000fe200000108e9 */
[----:B------:R-:W-:Y:S01]  /*abd0*/  @!P1 PRMT R124, RZ, 0x654, R118 ;  /* 0x00000654ff7c9816 */ /* 0x000fe20000000076 */
        /* <DEDUP_REMOVED lines=26> */
[----:B------:R-:W-:-:S03]  /*ad80*/  FFMA.FTZ R157, R129, R88, -R233 ;  /* 0x00000058819d7223 */ /* 0x000fc600000108e9 */
[----:B------:R-:W-:-:S03]  /*ad90*/  FMNMX.FTZ R129, R135, R14, !PT ;  /* 0x0000000e87817209 */ /* 0x000fc60007810000 */
[----:B------:R-:W-:Y:S01]  /*ada0*/  MUFU.EX2 R157, R157 ;  /* 0x0000009d009d7308 */ /* 0x000fe20000000800 */
        /* <DEDUP_REMOVED lines=16> */
[----:B0-----:R-:W-:Y:S01]  /*aeb0*/  FMNMX.FTZ R14, R193, R14, !PT ;  /* 0x0000000ec10e7209 */ /* 0x001fe20007810000 */
[-CC-:B------:R-:W-:Y:S01]  /*aec0*/  FFMA.FTZ R204, R112, R88.reuse, -R233.reuse ;  /* 0x0000005870cc7223 */ /* 0x180fe200000108e9 */
[----:B------:R-:W-:Y:S02]  /*aed0*/  FFMA.FTZ R206, R116, R88, -R233 ;  /* 0x0000005874ce7223 */ /* 0x000fe400000108e9 */
[----:B------:R-:W-:Y:S01]  /*aee0*/  FMNMX.FTZ R14, R99, R14, !PT ;  /* 0x0000000e630e7209 */ /* 0x000fe20007810000 */
[----:B------:R-:W-:Y:S01]  /*aef0*/  HGMMA.64x128x16.F32 R24, R208, gdesc[UR8].tnspB, R24, gsb0 ;  /* 0x41e00008d0187df0 */ /* 0x000fe20008000818 */
[----:B------:R-:W-:Y:S01]  /*af00*/  UIADD3 UR10, UR6, 0x480, URZ ;  /* 0x00000480060a7890 */ /* 0x000fe2000fffe03f */
[----:B------:R-:W-:Y:S01]  /*af10*/  MUFU.EX2 R204, R204 ;  /* 0x000000cc00cc7308 */ /* 0x000fe20000000800 */
[----:B------:R-:W-:Y:S01]  /*af20*/  UMOV UR11, 0x40000040 ;  /* 0x40000040000b7882 */ /* 0x000fe20000000000 */
[----:B-1----:R-:W-:Y:S01]  /*af30*/  FMNMX.FTZ R14, R195, R14, !PT ;  /* 0x0000000ec30e7209 */ /* 0x002fe20007810000 */
[----:B------:R-:W-:-:S03]  /*af40*/  UIADD3 UR6, UR6, 0x500, URZ ;  /* 0x0000050006067890 */ /* 0x000fc6000fffe03f */
[----:B------:R-:W-:Y:S02]  /*af50*/  FMNMX.FTZ R14, R103, R14, !PT ;  /* 0x0000000e670e7209 */ /* 0x000fe40007810000 */
[----:B------:R-:W-:Y:S02]  /*af60*/  MUFU.EX2 R206, R206 ;  /* 0x000000ce00ce7308 */ /* 0x000fe40000000800 */
[----:B--2---:R-:W-:-:S04]  /*af70*/  FMNMX.FTZ R14, R197, R14, !PT ;  /* 0x0000000ec50e7209 */ /* 0x004fc80007810000 */
[----:B------:R-:W-:-:S04]  /*af80*/  FMNMX.FTZ R14, R91, R14, !PT ;  /* 0x0000000e5b0e7209 */ /* 0x000fc80007810000 */
[----:B---3--:R-:W-:-:S04]  /*af90*/  FMNMX.FTZ R14, R199, R14, !PT ;  /* 0x0000000ec70e7209 */ /* 0x008fc80007810000 */
[----:B------:R-:W-:Y:S01]  /*afa0*/  FMNMX.FTZ R90, R95, R14, !PT ;  /* 0x0000000e5f5a7209 */ /* 0x000fe20007810000 */
[----:B------:R-:W-:-:S04]  /*afb0*/  FFMA.FTZ R14, R179, R88, -R233 ;  /* 0x00000058b30e7223 */ /* 0x000fc800000108e9 */
[----:B------:R-:W0:Y:S02]  /*afc0*/  SHFL.BFLY PT, R133, R90, 0x2, 0x1f ;  /* 0x0c401f005a857f89 */ /* 0x000e2400000e0000 */
[----:B------:R-:W-:Y:S01]  /*afd0*/  MUFU.EX2 R14, R14 ;  /* 0x0000000e000e7308 */ /* 0x000fe20000000800 */
[----:B0-----:R-:W-:Y:S01]  /*afe0*/  FMNMX.FTZ R94, R90, R133, !PT ;  /* 0x000000855a5e7209 */ /* 0x001fe20007810000 */
[----:B------:R-:W-:-:S04]  /*aff0*/  FFMA.FTZ R90, R181, R88, -R233 ;  /* 0x00000058b55a7223 */ /* 0x000fc800000108e9 */
[----:B------:R-:W0:Y:S02]  /*b000*/  SHFL.BFLY PT, R133, R94, 0x1, 0x1f ;  /* 0x0c201f005e857f89 */ /* 0x000e2400000e0000 */
[----:B------:R-:W-:Y:S01]  /*b010*/  MUFU.EX2 R90, R90 ;  /* 0x0000005a005a7308 */ /* 0x000fe20000000800 */
[----:B0-----:R-:W-:-:S07]  /*b020*/  FMNMX.FTZ R133, R94, R133, !PT ;  /* 0x000000855e857209 */ /* 0x001fce0007810000 */
[----:B------:R0:W-:Y:S01]  /*b030*/  MUFU.EX2 R94, R187 ;  /* 0x000000bb005e7308 */ /* 0x0001e20000000800 */
[----:B------:R-:W-:-:S04]  /*b040*/  FMUL.FTZ R181, R133, R88 ;  /* 0x0000005885b57220 */ /* 0x000fc80000410000 */
        /* <DEDUP_REMOVED lines=16> */
[-CC-:B------:R-:W-:Y:S01]  /*b150*/  FFMA.FTZ R122, R122, R88.reuse, -R181.reuse ;  /* 0x000000587a7a7223 */ /* 0x180fe200000108b5 */
[-CC-:B0-----:R-:W-:Y:S01]  /*b160*/  FFMA.FTZ R187, R158, R88.reuse, -R181.reuse ;  /* 0x000000589ebb7223 */ /* 0x181fe200000108b5 */
        /* <DEDUP_REMOVED lines=15> */
[----:B------:R-:W-:-:S05]  /*b260*/  FFMA.FTZ R95, R95, R88, -R181 ;  /* 0x000000585f5f7223 */ /* 0x000fca00000108b5 */
[----:B------:R-:W-:Y:S08]  /*b270*/  MUFU.EX2 R163, R163 ;  /* 0x000000a300a37308 */ /* 0x000ff00000000800 */
[----:B------:R-:W-:Y:S01]  /*b280*/  MUFU.EX2 R183, R183 ;  /* 0x000000b700b77308 */ /* 0x000fe20000000800 */
[----:B------:R-:W-:Y:S02]  /*b290*/  WARPGROUP.DEPBAR.LE gsb0, 0x0 ;  /* 0x00008000000079c5 */ /* 0x000fe40000010000 */
[----:B------:R-:W-:Y:S01]  /*b2a0*/  WARPGROUP.ARRIVE ;  /* 0x00000000000079c5 */ /* 0x000fe20000000000 */
[-CC-:B------:R-:W-:Y:S01]  /*b2b0*/  FFMA.FTZ R210, R177, R88.reuse, -R233.reuse ;  /* 0x00000058b1d27223 */ /* 0x180fe200000108e9 */
[----:B------:R-:W-:Y:S01]  /*b2c0*/  FADD.FTZ R177, -R133, R12 ;  /* 0x0000000c85b17221 */ /* 0x000fe20000010100 */
[-CC-:B------:R-:W-:Y:S01]  /*b2d0*/  FFMA.FTZ R208, R175, R88.reuse, -R233.reuse ;  /* 0x00000058afd07223 */ /* 0x180fe200000108e9 */
[-C--:B------:R-:W-:Y:S01]  /*b2e0*/  FFMA.FTZ R175, R185, R88.reuse, -R233 ;  /* 0x00000058b9af7223 */ /* 0x080fe200000108e9 */
[-CC-:B------:R-:W-:Y:S01]  /*b2f0*/  FFMA.FTZ R185, R154, R88.reuse, -R181.reuse ;  /* 0x000000589ab97223 */ /* 0x180fe200000108b5 */
[----:B------:R-:W-:Y:S01]  /*b300*/  HGMMA.64x128x16.F32 R24, R212, gdesc[UR8].tnspB, R24, gsb0 ;  /* 0x41e00008d4187df0 */ /* 0x000fe20008000818 */
[----:B------:R-:W-:Y:S01]  /*b310*/  UMOV UR10, UR6 ;  /* 0x00000006000a7c82 */ /* 0x000fe20008000000 */
[----:B------:R-:W-:Y:S01]  /*b320*/  UMOV UR11, 0x40000040 ;  /* 0x40000040000b7882 */ /* 0x000fe20000000000 */
[-C--:B------:R-:W-:Y:S01]  /*b330*/  FMUL.FTZ R12, R177, R88.reuse ;  /* 0x00000058b10c7220 */ /* 0x080fe20000410000 */
[-CC-:B------:R-:W-:Y:S01]  /*b340*/  FFMA.FTZ R177, R21, R88.reuse, -R181.reuse ;  /* 0x0000005815b17223 */ /* 0x180fe200000108b5 */
[----:B------:R-:W-:Y:S01]  /*b350*/  MUFU.EX2 R116, R116 ;  /* 0x0000007400747308 */ /* 0x000fe20000000800 */
[-CC-:B------:R-:W-:Y:S01]  /*b360*/  FFMA.FTZ R21, R130, R88.reuse, -R181.reuse ;  /* 0x0000005882157223 */ /* 0x180fe200000108b5 */
[-CC-:B------:R-:W-:Y:S01]  /*b370*/  FFMA.FTZ R209, R189, R88.reuse, -R181.reuse ;  /* 0x00000058bdd17223 */ /* 0x180fe200000108b5 */
[----:B------:R-:W-:Y:S01]  /*b380*/  FFMA.FTZ R211, R191, R88, -R181 ;  /* 0x00000058bfd37223 */ /* 0x000fe200000108b5 */
[----:B------:R-:W-:-:S04]  /*b390*/  R2UR UR6, R16 ;  /* 0x00000000100672ca */ /* 0x000fc800000e0000 */
[----:B------:R-:W-:Y:S08]  /*b3a0*/  MUFU.EX2 R12, R12 ;  /* 0x0000000c000c7308 */ /* 0x000ff00000000800 */
[----:B------:R-:W0:Y:S08]  /*b3b0*/  MUFU.EX2 R177, R177 ;  /* 0x000000b100b17308 */ /* 0x000e300000000800 */
[----:B------:R-:W-:Y:S08]  /*b3c0*/  MUFU.EX2 R185, R185 ;  /* 0x000000b900b97308 */ /* 0x000ff00000000800 */
[----:B------:R-:W-:Y:S01]  /*b3d0*/  MUFU.EX2 R110, R110 ;  /* 0x0000006e006e7308 */ /* 0x000fe20000000800 */
[----:B0-----:R-:W-:Y:S01]  /*b3e0*/  FFMA.FTZ R135, R12, R3, R177 ;  /* 0x000000030c877223 */ /* 0x001fe200000100b1 */
[----:B------:R-:W-:-:S06]  /*b3f0*/  F2FP.F16.F32.PACK_AB R177, R20, R177 ;  /* 0x000000b114b1723e */ /* 0x000fcc00000000ff */
        /* <DEDUP_REMOVED lines=13> */
[----:B------:R-:W-:Y:S08]  /*b4d0*/  MUFU.EX2 R21, R21 ;  /* 0x0000001500157308 */ /* 0x000ff00000000800 */
[----:B------:R-:W-:Y:S01]  /*b4e0*/  MUFU.EX2 R108, R108 ;  /* 0x0000006c006c7308 */ /* 0x000fe20000000800 */
[----:B------:R-:W-:-:S02]  /*b4f0*/  WARPGROUP.DEPBAR.LE gsb0, 0x0 ;  /* 0x00008000000079c5 */ /* 0x000fc40000010000 */
[----:B------:R-:W-:Y:S01]  /*b500*/  WARPGROUP.ARRIVE ;  /* 0x00000000000079c5 */ /* 0x000fe20000000000 */
[----:B------:R-:W-:Y:S02]  /*b510*/  F2FP.F16.F32.PACK_AB R212, R97, R14 ;  /* 0x0000000e61d4723e */ /* 0x000fe400000000ff */
[----:B------:R-:W-:Y:S02]  /*b520*/  F2FP.F16.F32.PACK_AB R214, R101, R90 ;  /* 0x0000005a65d6723e */ /* 0x000fe400000000ff */
[----:B------:R-:W-:Y:S01]  /*b530*/  MUFU.EX2 R118, R134 ;  /* 0x0000008600767308 */ /* 0x000fe20000000800 */
[----:B------:R-:W-:Y:S07]  /*b540*/  HGMMA.64x128x16.F32 R24, R216, gdesc[UR8].tnspB, R24, gsb0 ;  /* 0x41e00008d8187df0 */ /* 0x000fee0008000818 */
[----:B------:R-:W-:Y:S08]  /*b550*/  MUFU.EX2 R131, R131 ;  /* 0x0000008300837308 */ /* 0x000ff00000000800 */
[----:B------:R-:W0:Y:S08]  /*b560*/  MUFU.EX2 R10, R10 ;  /* 0x0000000a000a7308 */ /* 0x000e300000000800 */
[----:B------:R-:W1:Y:S08]  /*b570*/  MUFU.EX2 R203, R203 ;  /* 0x000000cb00cb7308 */ /* 0x000e700000000800 */
        /* <DEDUP_REMOVED lines=10> */
[----:B------:R2:W-:Y:S06]  /*b620*/  BAR.ARV R120, 0x100 ;  /* 0x000400780000751d */ /* 0x0005ec0000002000 */
[----:B------:R3:W-:Y:S01]  /*b630*/  @!P1 SYNCS.ARRIVE.TRANS64.RED.A1T0 RZ, [R124+URZ], RZ ;  /* 0x000000ff7cff99a7 */ /* 0x0007e2000810043f */
[-C--:B------:R-:W-:Y:S01]  /*b640*/  FMUL.FTZ R24, R24, R11.reuse ;  /* 0x0000000b18187220 */ /* 0x080fe20000410000 */
[----:B--2---:R-:W-:Y:S01]  /*b650*/  FADD.FTZ R120, R178, R151 ;  /* 0x00000097b2787221 */ /* 0x004fe20000010000 */
[-C--:B------:R-:W-:Y:S01]  /*b660*/  FMUL.FTZ R25, R25, R11.reuse ;  /* 0x0000000b19197220 */ /* 0x080fe20000410000 */
[-C--:B------:R-:W-:Y:S01]  /*b670*/  FMUL.FTZ R28, R28, R11.reuse ;  /* 0x0000000b1c1c7220 */ /* 0x080fe20000410000 */
[-C--:B------:R-:W-:Y:S01]  /*b680*/  FMUL.FTZ R29, R29, R11.reuse ;  /* 0x0000000b1d1d7220 */ /* 0x080fe20000410000 */
[-C--:B------:R-:W-:Y:S01]  /*b690*/  FMUL.FTZ R32, R32, R11.reuse ;  /* 0x0000000b20207220 */ /* 0x080fe20000410000 */
[-C--:B------:R-:W-:Y:S01]  /*b6a0*/  FMUL.FTZ R33, R33, R11.reuse ;  /* 0x0000000b21217220 */ /* 0x080fe20000410000 */
[----:B---3--:R-:W-:Y:S01]  /*b6b0*/  FADD.FTZ R124, R20, R135 ;  /* 0x00000087147c7221 */ /* 0x008fe20000010000 */
[----:B------:R-:W-:Y:S01]  /*b6c0*/  FADD.FTZ R135, R169, R120 ;  /* 0x00000078a9877221 */ /* 0x000fe20000010000 */
[----:B------:R2:W-:Y:S01]  /*b6d0*/  @!P1 SYNCS.ARRIVE.TRANS64.RED.A1T0 RZ, [R128+URZ], RZ ;  /* 0x000000ff80ff99a7 */ /* 0x0005e2000810043f */
[----:B------:R-:W-:Y:S01]  /*b6e0*/  FMUL.FTZ R36, R36, R11 ;  /* 0x0000000b24247220 */ /* 0x000fe20000410000 */
[----:B------:R-:W-:Y:S01]  /*b6f0*/  FADD.FTZ R123, R179, R124 ;  /* 0x0000007cb37b7221 */ /* 0x000fe20000010000 */
[----:B------:R-:W-:Y:S01]  /*b700*/  FADD.FTZ R120, R180, R135 ;  /* 0x00000087b4787221 */ /* 0x000fe20000010000 */
[C---:B------:R-:W-:Y:S01]  /*b710*/  F2FP.F16.F32.PACK_AB R179, R96.reuse, R179 ;  /* 0x000000b360b3723e */ /* 0x040fe200000000ff */
[-C--:B------:R-:W-:Y:S01]  /*b720*/  FMUL.FTZ R37, R37, R11.reuse ;  /* 0x0000000b25257220 */ /* 0x080fe20000410000 */
[----:B------:R-:W-:Y:S01]  /*b730*/  FADD.FTZ R123, R96, R123 ;  /* 0x0000007b607b7221 */ /* 0x000fe20000010000 */
[----:B------:R-:W-:Y:S01]  /*b740*/  F2FP.F16.F32.PACK_AB R180, R201, R180 ;  /* 0x000000b4c9b4723e */ /* 0x000fe200000000ff */
[-C--:B------:R-:W-:Y:S01]  /*b750*/  FMUL.FTZ R40, R40, R11.reuse ;  /* 0x0000000b28287220 */ /* 0x080fe20000410000 */
[----:B------:R-:W-:Y:S01]  /*b760*/  FMUL.FTZ R41, R41, R11 ;  /* 0x0000000b29297220 */ /* 0x000fe20000410000 */
[----:B------:R-:W-:Y:S01]  /*b770*/  FADD.FTZ R122, R112, R123 ;  /* 0x0000007b707a7221 */ /* 0x000fe20000010000 */
[----:B------:R-:W-:Y:S01]  /*b780*/  FADD.FTZ R123, R201, R120 ;  /* 0x00000078c97b7221 */ /* 0x000fe20000010000 */
[-C--:B------:R-:W-:Y:S01]  /*b790*/  FFMA.FTZ R120, R115, R88.reuse, -R181 ;  /* 0x0000005873787223 */ /* 0x080fe200000108b5 */
[----:B0-----:R-:W-:Y:S01]  /*b7a0*/  F2FP.F16.F32.PACK_AB R201, R10, R3 ;  /* 0x000000030ac9723e */ /* 0x001fe200000000ff */
[----:B------:R-:W-:Y:S01]  /*b7b0*/  FADD.FTZ R122, R163, R122 ;  /* 0x0000007aa37a7221 */ /* 0x000fe20000010000 */
[----:B------:R-:W-:Y:S01]  /*b7c0*/  FADD.FTZ R114, R182, R123 ;  /* 0x0000007bb6727221 */ /* 0x000fe20000010000 */
[-C--:B------:R-:W-:Y:S01]  /*b7d0*/  FMUL.FTZ R44, R44, R11.reuse ;  /* 0x0000000b2c2c7220 */ /* 0x080fe20000410000 */
[----:B------:R-:W-:Y:S01]  /*b7e0*/  FMUL.FTZ R45, R45, R11 ;  /* 0x0000000b2d2d7220 */ /* 0x000fe20000410000 */
[----:B------:R-:W-:Y:S01]  /*b7f0*/  FADD.FTZ R115, R183, R122 ;  /* 0x0000007ab7737221 */ /* 0x000fe20000010000 */
[----:B------:R-:W-:Y:S01]  /*b800*/  FADD.FTZ R123, R161, R114 ;  /* 0x00000072a17b7221 */ /* 0x000fe20000010000 */
[-C--:B------:R-:W-:Y:S01]  /*b810*/  FFMA.FTZ R122, R119, R88.reuse, -R181 ;  /* 0x00000058777a7223 */ /* 0x080fe200000108b5 */
[----:B------:R0:W3:Y:S01]  /*b820*/  MUFU.EX2 R114, R127 ;  /* 0x0000007f00727308 */ /* 0x0000e20000000800 */
[----:B------:R-:W-:Y:S01]  /*b830*/  FADD.FTZ R124, R116, R115 ;  /* 0x00000073747c7221 */ /* 0x000fe20000010000 */
[----:B------:R-:W-:Y:S01]  /*b840*/  FADD.FTZ R126, R184, R123 ;  /* 0x0000007bb87e7221 */ /* 0x000fe20000010000 */
[-CC-:B------:R-:W-:Y:S01]  /*b850*/  FFMA.FTZ R123, R111, R88.reuse, -R181.reuse ;  /* 0x000000586f7b7223 */ /* 0x180fe200000108b5 */
[-CC-:B------:R-:W-:Y:S01]  /*b860*/  FFMA.FTZ R119, R99, R88.reuse, -R181.reuse ;  /* 0x0000005863777223 */ /* 0x180fe200000108b5 */
[----:B------:R-:W-:Y:S01]  /*b870*/  FADD.FTZ R115, R185, R124 ;  /* 0x0000007cb9737221 */ /* 0x000fe20000010000 */
[-C--:B------:R-:W-:Y:S01]  /*b880*/  FFMA.FTZ R124, R107, R88.reuse, -R181 ;  /* 0x000000586b7c7223 */ /* 0x080fe200000108b5 */
[----:B------:R-:W-:Y:S01]  /*b890*/  FADD.FTZ R107, R165, R126 ;  /* 0x0000007ea56b7221 */ /* 0x000fe20000010000 */
[C---:B------:R-:W-:Y:S01]  /*b8a0*/  F2FP.F16.F32.PACK_AB R185, R110.reuse, R185 ;  /* 0x000000b96eb9723e */ /* 0x040fe200000000ff */
[----:B------:R-:W-:Y:S01]  /*b8b0*/  FADD.FTZ R126, R110, R115 ;  /* 0x000000736e7e7221 */ /* 0x000fe20000010000 */
[----:B------:R-:W4:Y:S01]  /*b8c0*/  MUFU.EX2 R120, R120 ;  /* 0x0000007800787308 */ /* 0x000f220000000800 */
[----:B--2---:R-:W-:Y:S01]  /*b8d0*/  FADD.FTZ R128, R186, R107 ;  /* 0x0000006bba807221 */ /* 0x004fe20000010000 */
[----:B------:R-:W-:Y:S01]  /*b8e0*/  FFMA.FTZ R107, R193, R88, -R181 ;  /* 0x00000058c16b7223 */ /* 0x000fe200000108b5 */
[----:B------:R-:W-:Y:S01]  /*b8f0*/  FADD.FTZ R111, R187, R126 ;  /* 0x0000007ebb6f7221 */ /* 0x000fe20000010000 */
[C---:B------:R-:W-:Y:S01]  /*b900*/  F2FP.F16.F32.PACK_AB R187, R106.reuse, R187 ;  /* 0x000000bb6abb723e */ /* 0x040fe200000000ff */
[----:B------:R-:W-:Y:S01]  /*b910*/  FADD.FTZ R115, R153, R128 ;  /* 0x0000008099737221 */ /* 0x000fe20000010000 */
[----:B------:R-:W-:Y:S01]  /*b920*/  F2FP.F16.F32.PACK_AB R193, R139, R100 ;  /* 0x000000648bc1723e */ /* 0x000fe200000000ff */
[----:B0-----:R-:W-:Y:S01]  /*b930*/  FADD.FTZ R127, R106, R111 ;  /* 0x0000006f6a7f7221 */ /* 0x001fe20000010000 */
[----:B------:R-:W0:Y:S01]  /*b940*/  MUFU.EX2 R122, R122 ;  /* 0x0000007a007a7308 */ /* 0x000e220000000800 */
[----:B------:R-:W-:Y:S01]  /*b950*/  FADD.FTZ R126, R188, R115 ;  /* 0x00000073bc7e7221 */ /* 0x000fe20000010000 */
[----:B------:R-:W-:Y:S01]  /*b960*/  FFMA.FTZ R111, R195, R88, -R181 ;  /* 0x00000058c36f7223 */ /* 0x000fe200000108b5 */
[----:B------:R-:W-:Y:S01]  /*b970*/  FADD.FTZ R128, R104, R127 ;  /* 0x0000007f68807221 */ /* 0x000fe20000010000 */
[----:B------:R-:W-:Y:S01]  /*b980*/  F2FP.F16.F32.PACK_AB R195, R143, R98 ;  /* 0x000000628fc3723e */ /* 0x000fe200000000ff */
[----:B------:R-:W-:Y:S01]  /*b990*/  FADD.FTZ R99, R145, R126 ;  /* 0x0000007e91637221 */ /* 0x000fe20000010000 */
[-C--:B------:R-:W-:Y:S01]  /*b9a0*/  FFMA.FTZ R115, R197, R88.reuse, -R181 ;  /* 0x00000058c5737223 */ /* 0x080fe200000108b5 */
[----:B------:R-:W-:Y:S01]  /*b9b0*/  FADD.FTZ R127, R155, R128 ;  /* 0x000000809b7f7221 */ /* 0x000fe20000010000 */
[----:B------:R-:W2:Y:S01]  /*b9c0*/  MUFU.EX2 R20, R124 ;  /* 0x0000007c00147308 */ /* 0x000ea20000000800 */
[----:B------:R-:W-:Y:S01]  /*b9d0*/  FADD.FTZ R126, R190, R99 ;  /* 0x00000063be7e7221 */ /* 0x000fe20000010000 */
[----:B------:R-:W-:Y:S01]  /*b9e0*/  F2FP.F16.F32.PACK_AB R197, R108, R21 ;  /* 0x000000156cc5723e */ /* 0x000fe200000000ff */
[----:B------:R-:W-:Y:S01]  /*b9f0*/  FADD.FTZ R128, R102, R127 ;  /* 0x0000007f66807221 */ /* 0x000fe20000010000 */
[-CC-:B------:R-:W-:Y:S01]  /*ba00*/  FFMA.FTZ R99, R91, R88.reuse, -R181.reuse ;  /* 0x000000585b637223 */ /* 0x180fe200000108b5 */
[----:B------:R-:W-:Y:S01]  /*ba10*/  FADD.FTZ R127, R149, R126 ;  /* 0x0000007e957f7221 */ /* 0x000fe20000010000 */
[----:B------:R-:W-:Y:S01]  /*ba20*/  FFMA.FTZ R91, R199, R88, -R181 ;  /* 0x00000058c75b7223 */ /* 0x000fe200000108b5 */
[----:B------:R-:W-:Y:S01]  /*ba30*/  FADD.FTZ R135, R147, R128 ;  /* 0x0000008093877221 */ /* 0x000fe20000010000 */
[----:B------:R-:W-:Y:S01]  /*ba40*/  MUFU.EX2 R119, R119 ;  /* 0x0000007700777308 */ /* 0x000fe20000000800 */
[----:B------:R-:W-:Y:S01]  /*ba50*/  FADD.FTZ R126, R192, R127 ;  /* 0x0000007fc07e7221 */ /* 0x000fe20000010000 */
[-C--:B------:R-:W-:Y:S01]  /*ba60*/  FMUL.FTZ R48, R48, R11.reuse ;  /* 0x0000000b30307220 */ /* 0x080fe20000410000 */
[----:B------:R-:W-:Y:S01]  /*ba70*/  FADD.FTZ R128, R100, R135 ;  /* 0x0000008764807221 */ /* 0x000fe20000010000 */
[-C--:B------:R-:W-:Y:S01]  /*ba80*/  FMUL.FTZ R49, R49, R11.reuse ;  /* 0x0000000b31317220 */ /* 0x080fe20000410000 */
[----:B------:R-:W-:Y:S01]  /*ba90*/  FADD.FTZ R15, R137, R126 ;  /* 0x0000007e890f7221 */ /* 0x000fe20000010000 */
[-C--:B------:R-:W-:Y:S01]  /*baa0*/  FMUL.FTZ R52, R52, R11.reuse ;  /* 0x0000000b34347220 */ /* 0x080fe20000410000 */
        /* <DEDUP_REMOVED lines=25> */
[----:B------:R5:W2:Y:S01]  /*bc40*/  MUFU.EX2 R96, R123 ;  /* 0x0000007b00607308 */ /* 0x000aa20000000800 */
        /* <DEDUP_REMOVED lines=10> */
[----:B-1----:R-:W-:Y:S01]  /*bcf0*/  FADD.FTZ R15, R203, R104 ;  /* 0x00000068cb0f7221 */ /* 0x002fe20000010000 */
[-C--:B------:R-:W-:Y:S01]  /*bd00*/  FMUL.FTZ R84, R84, R11.reuse ;  /* 0x0000000b54547220 */ /* 0x080fe20000410000 */
[----:B-----5:R-:W-:Y:S01]  /*bd10*/  FADD.FTZ R123, R125, R106 ;  /* 0x0000006a7d7b7221 */ /* 0x020fe20000010000 */
[----:B------:R-:W-:Y:S01]  /*bd20*/  FMUL.FTZ R85, R85, R11 ;  /* 0x0000000b55557220 */ /* 0x000fe20000410000 */
[----:B---3--:R-:W-:Y:S01]  /*bd30*/  FADD.FTZ R102, R114, R15 ;  /* 0x0000000f72667221 */ /* 0x008fe20000010000 */
[-C--:B------:R-:W-:Y:S01]  /*bd40*/  FMUL.FTZ R26, R26, R12.reuse ;  /* 0x0000000c1a1a7220 */ /* 0x080fe20000410000 */
[----:B------:R-:W-:Y:S01]  /*bd50*/  FADD.FTZ R100, R204, R123 ;  /* 0x0000007bcc647221 */ /* 0x000fe20000010000 */
[-C--:B------:R-:W-:Y:S01]  /*bd60*/  FMUL.FTZ R27, R27, R12.reuse ;  /* 0x0000000c1b1b7220 */ /* 0x080fe20000410000 */
[----:B------:R-:W-:Y:S01]  /*bd70*/  FADD.FTZ R15, R205, R102 ;  /* 0x00000066cd0f7221 */ /* 0x000fe20000010000 */
[-C--:B------:R-:W-:Y:S01]  /*bd80*/  FMUL.FTZ R30, R30, R12.reuse ;  /* 0x0000000c1e1e7220 */ /* 0x080fe20000410000 */
[----:B----4-:R-:W-:Y:S01]  /*bd90*/  FADD.FTZ R107, R113, R100 ;  /* 0x00000064716b7221 */ /* 0x010fe20000010000 */
[----:B------:R-:W1:Y:S01]  /*bda0*/  MUFU.EX2 R102, R111 ;  /* 0x0000006f00667308 */ /* 0x000e620000000800 */
        /* <DEDUP_REMOVED lines=8> */
[----:B0-----:R-:W-:Y:S01]  /*be30*/  FADD.FTZ R98, R122, R15 ;  /* 0x0000000f7a627221 */ /* 0x001fe20000010000 */
[-C--:B------:R-:W-:Y:S01]  /*be40*/  FMUL.FTZ R39, R39, R12.reuse ;  /* 0x0000000c27277220 */ /* 0x080fe20000410000 */
[----:B------:R-:W-:Y:S01]  /*be50*/  FADD.FTZ R100, R208, R21 ;  /* 0x00000015d0647221 */ /* 0x000fe20000010000 */
[-C--:B------:R-:W-:Y:S01]  /*be60*/  FMUL.FTZ R42, R42, R12.reuse ;  /* 0x0000000c2a2a7220 */ /* 0x080fe20000410000 */
[----:B------:R-:W-:Y:S01]  /*be70*/  FADD.FTZ R15, R209, R98 ;  /* 0x00000062d10f7221 */ /* 0x000fe20000010000 */
[-C--:B------:R-:W-:Y:S01]  /*be80*/  FMUL.FTZ R43, R43, R12.reuse ;  /* 0x0000000c2b2b7220 */ /* 0x080fe20000410000 */
[----:B------:R-:W-:Y:S01]  /*be90*/  FADD.FTZ R3, R105, R100 ;  /* 0x0000006469037221 */ /* 0x000fe20000010000 */
[-C--:B------:R-:W-:Y:S01]  /*bea0*/  FMUL.FTZ R46, R46, R12.reuse ;  /* 0x0000000c2e2e7220 */ /* 0x080fe20000410000 */
[----:B--2---:R-:W-:Y:S01]  /*beb0*/  FADD.FTZ R10, R20, R15 ;  /* 0x0000000f140a7221 */ /* 0x004fe20000010000 */
[----:B------:R-:W0:Y:S01]  /*bec0*/  MUFU.EX2 R100, R115 ;  /* 0x0000007300647308 */ /* 0x000e220000000800 */
[----:B------:R-:W-:Y:S01]  /*bed0*/  FADD.FTZ R98, R210, R3 ;  /* 0x00000003d2627221 */ /* 0x000fe20000010000 */
[-C--:B------:R-:W-:Y:S01]  /*bee0*/  FMUL.FTZ R47, R47, R12.reuse ;  /* 0x0000000c2f2f7220 */ /* 0x080fe20000410000 */
[----:B------:R-:W-:Y:S01]  /*bef0*/  FADD.FTZ R3, R211, R10 ;  /* 0x0000000ad3037221 */ /* 0x000fe20000010000 */
[-C--:B------:R-:W-:Y:S01]  /*bf00*/  FMUL.FTZ R50, R50, R12.reuse ;  /* 0x0000000c32327220 */ /* 0x080fe20000410000 */
[----:B------:R-:W-:Y:S01]  /*bf10*/  FADD.FTZ R15, R109, R98 ;  /* 0x000000626d0f7221 */ /* 0x000fe20000010000 */
[-C--:B------:R-:W-:Y:S01]  /*bf20*/  FMUL.FTZ R51, R51, R12.reuse ;  /* 0x0000000c33337220 */ /* 0x080fe20000410000 */
[----:B------:R-:W-:Y:S01]  /*bf30*/  FADD.FTZ R3, R96, R3 ;  /* 0x0000000360037221 */ /* 0x000fe20000010000 */
[----:B------:R-:W2:Y:S01]  /*bf40*/  MUFU.EX2 R98, R91 ;  /* 0x0000005b00627308 */ /* 0x000ea20000000800 */
        /* <DEDUP_REMOVED lines=10> */
[----:B-1----:R-:W-:Y:S01]  /*bff0*/  FADD.FTZ R3, R102, R3 ;  /* 0x0000000366037221 */ /* 0x002fe20000010000 */
        /* <DEDUP_REMOVED lines=12> */
[----:B------:R-:W-:Y:S01]  /*c0c0*/  FMUL.FTZ R75, R75, R12 ;  /* 0x0000000c4b4b7220 */ /* 0x000fe20000410000 */
[----:B------:R-:W-:Y:S01]  /*c0d0*/  FADD.FTZ R10, R94, R15 ;  /* 0x0000000f5e0a7221 */ /* 0x000fe20000010000 */
[----:B------:R-:W-:-:S02]  /*c0e0*/  IMAD.U32 R15, RZ, RZ, UR6 ;  /* 0x00000006ff0f7e24 */ /* 0x000fc4000f8e00ff */
[----:B--2---:R-:W-:Y:S01]  /*c0f0*/  FADD.FTZ R3, R98, R3 ;  /* 0x0000000362037221 */ /* 0x004fe20000010000 */
[-C--:B------:R-:W-:Y:S01]  /*c100*/  FMUL.FTZ R78, R78, R12.reuse ;  /* 0x0000000c4e4e7220 */ /* 0x080fe20000410000 */
[-C--:B------:R-:W-:Y:S01]  /*c110*/  FMUL.FTZ R79, R79, R12.reuse ;  /* 0x0000000c4f4f7220 */ /* 0x080fe20000410000 */
[-C--:B------:R-:W-:Y:S01]  /*c120*/  FMUL.FTZ R82, R82, R12.reuse ;  /* 0x0000000c52527220 */ /* 0x080fe20000410000 */
[-C--:B------:R-:W-:Y:S01]  /*c130*/  FMUL.FTZ R83, R83, R12.reuse ;  /* 0x0000000c53537220 */ /* 0x080fe20000410000 */
[-C--:B------:R-:W-:Y:S01]  /*c140*/  FMUL.FTZ R86, R86, R12.reuse ;  /* 0x0000000c56567220 */ /* 0x080fe20000410000 */
[----:B------:R-:W-:Y:S01]  /*c150*/  FMUL.FTZ R87, R87, R12 ;  /* 0x0000000c57577220 */ /* 0x000fe20000410000 */
[----:B------:R-:W-:Y:S01]  /*c160*/  F2FP.F16.F32.PACK_AB R178, R169, R178 ;  /* 0x000000b2a9b2723e */ /* 0x000fe200000000ff */
[----:B------:R-:W-:Y:S01]  /*c170*/  FADD.FTZ R10, R93, R10 ;  /* 0x0000000a5d0a7221 */ /* 0x000fe20000010000 */
[----:B------:R-:W-:Y:S01]  /*c180*/  F2FP.F16.F32.PACK_AB R181, R163, R112 ;  /* 0x00000070a3b5723e */ /* 0x000fe200000000ff */
[----:B------:R-:W-:Y:S01]  /*c190*/  FADD.FTZ R3, R95, R3 ;  /* 0x000000035f037221 */ /* 0x000fe20000010000 */
[----:B------:R-:W-:Y:S01]  /*c1a0*/  F2FP.F16.F32.PACK_AB R182, R161, R182 ;  /* 0x000000b6a1b6723e */ /* 0x000fe200000000ff */
[----:B------:R-:W-:Y:S01]  /*c1b0*/  IMAD.MOV.U32 R12, RZ, RZ, R133 ;  /* 0x000000ffff0c7224 */ /* 0x000fe200078e0085 */
[----:B------:R-:W-:Y:S01]  /*c1c0*/  F2FP.F16.F32.PACK_AB R183, R116, R183 ;  /* 0x000000b774b7723e */ /* 0x000fe200000000ff */
[----:B------:R-:W-:Y:S01]  /*c1d0*/  IMAD.MOV.U32 R11, RZ, RZ, R89 ;  /* 0x000000ffff0b7224 */ /* 0x000fe200078e0059 */
        /* <DEDUP_REMOVED lines=26> */
[----:B------:R-:W-:Y:S06]  /*c380*/  @P2 BRA `(.L_x_6712) ;  /* 0xffffffa800582947 */ /* 0x000fec000383ffff */
.L_x_6703:
[----:B------:R-:W-:Y:S06]  /*c390*/  BAR.ARV 0x8, 0x180 ;  /* 0x0206000000007b1d */ /* 0x000fec0000002000 */
[----:B------:R-:W-:Y:S05]  /*c3a0*/  @!P0 BRA `(.L_x_6713) ;  /* 0x0000000000048947 */ /* 0x000fea0003800000 */
[----:B------:R-:W-:Y:S01]  /*c3b0*/  BPT.TRAP 0x1 ;  /* 0x000000040000795c */ /* 0x000fe20000300000 */
.L_x_6713:
        /* <DEDUP_REMOVED lines=8> */
.L_x_6714:
[----:B-1----:R-:W-:Y:S05]  /*c440*/  @P2 BRA `(.L_x_6715) ;  /* 0x0000000000082947 */ /* 0x002fea0003800000 */
[----:B------:R-:W1:Y:S02]  /*c450*/  SYNCS.PHASECHK.TRANS64.TRYWAIT P0, [UR8+0x34850], R0 ;  /* 0x03485000ff0075a7 */ /* 0x000e640008000148 */
[----:B-1----:R-:W-:Y:S05]  /*c460*/  @!P0 BRA `(.L_x_6716) ;  /* 0x0000005c00bc8947 */ /* 0x002fea0003800000 */
.L_x_6715:
[----:B------:R-:W-:Y:S01]  /*c470*/  R2UR UR12, R2 ;  /* 0x00000000020c72ca */ /* 0x000fe200000e0000 */
[----:B------:R-:W-:Y:S01]  /*c480*/  WARPGROUP.ARRIVE ;  /* 0x00000000000079c5 */ /* 0x000fe20000000000 */
[----:B------:R-:W-:Y:S01]  /*c490*/  UMOV UR7, 0x40000040 ;  /* 0x4000004000077882 */ /* 0x000fe20000000000 */
[----:B------:R-:W-:Y:S01]  /*c4a0*/  UMOV UR11, 0x40000040 ;  /* 0x40000040000b7882 */ /* 0x000fe20000000000 */
[----:B-1----:R-:W1:Y:S01]  /*c4b0*/  SHFL.BFLY PT, R5, R10, 0x2, 0x1f ;  /* 0x0c401f000a057f89 */ /* 0x002e6200000e0000 */
[----:B------:R-:W-:Y:S01]  /*c4c0*/  IMAD.MOV.U32 R93, RZ, RZ, -0x800000 ;  /* 0xff800000ff5d7424 */ /* 0x000fe200078e00ff */
[----:B------:R-:W2:Y:S01]  /*c4d0*/  LDC R96, c[0x0][0xc38] ;  /* 0x00030e00ff607b82 */ /* 0x000ea20000000800 */
[----:B------:R-:W-:Y:S01]  /*c4e0*/  IMAD.MOV.U32 R108, RZ, RZ, RZ ;  /* 0x000000ffff6c7224 */ /* 0x000fe200078e00ff */
[----:B0-----:R-:W0:Y:S01]  /*c4f0*/  SHFL.BFLY PT, R0, R3, 0x2, 0x1f ;  /* 0x0c401f0003007f89 */ /* 0x001e2200000e0000 */
[----:B------:R-:W-:Y:S01]  /*c500*/  IMAD.MOV.U32 R97, RZ, RZ, RZ ;  /* 0x000000ffff617224 */ /* 0x000fe200078e00ff */
[----:B------:R-:W-:Y:S01]  /*c510*/  R2UR UR13, R225 ;  /* 0x00000000e10d72ca */ /* 0x000fe200000e0000 */
[----:B------:R-:W-:Y:S01]  /*c520*/  IMAD.MOV.U32 R92, RZ, RZ, -0x800000 ;  /* 0xff800000ff5c7424 */ /* 0x000fe200078e00ff */
[----:B------:R-:W-:Y:S01]  /*c530*/  R2UR UR14, R226 ;  /* 0x00000000e20e72ca */ /* 0x000fe200000e0000 */
[----:B------:R-:W-:Y:S01]  /*c540*/  UIADD3 UR4, UR12, 0x400, URZ ;  /* 0x000004000c047890 */ /* 0x000fe2000fffe03f */
[----:B------:R-:W-:-:S03]  /*c550*/  R2UR UR9, R224 ;  /* 0x00000000e00972ca */ /* 0x000fc600000e0000 */
[----:B------:R-:W-:-:S04]  /*c560*/  USHF.R.U32.HI UR4, URZ, 0x4, UR4 ;  /* 0x000000043f047899 */ /* 0x000fc80008011604 */
[----:B------:R-:W-:-:S04]  /*c570*/  ULOP3.LUT UR4, UR4, 0x3fff, URZ, 0xc0, !UPT ;  /* 0x00003fff04047892 */ /* 0x000fc8000f8ec03f */
[----:B------:R-:W-:Y:S01]  /*c580*/  ULOP3.LUT UR4, UR4, 0x5800000, URZ, 0xfc, !UPT ;  /* 0x0580000004047892 */ /* 0x000fe2000f8efc3f */
[----:B-1----:R-:W-:-:S03]  /*c590*/  FADD.FTZ R5, R5, R10 ;  /* 0x0000000a05057221 */ /* 0x002fc60000010000 */
[----:B------:R-:W-:Y:S01]  /*c5a0*/  UIMAD UR6, UR60, 0xb00, UR4 ;  /* 0x00000b003c0678a4 */ /* 0x000fe2000f8e0204 */
[----:B0-----:R-:W-:-:S03]  /*c5b0*/  FADD.FTZ R2, R0, R3 ;  /* 0x0000000300027221 */ /* 0x001fc60000010000 */
[----:B------:R-:W-:Y:S01]  /*c5c0*/  UIADD3 UR4, UR6, 0x80, URZ ;  /* 0x0000008006047890 */ /* 0x000fe2000fffe03f */
[----:B------:R-:W0:Y:S08]  /*c5d0*/  SHFL.BFLY PT, R0, R5, 0x1, 0x1f ;  /* 0x0c201f0005007f89 */ /* 0x000e3000000e0000 */
[----:B------:R-:W-:Y:S03]  /*c5e0*/  HGMMA.64x128x16.F32 R24, R176, gdesc[UR4].tnspB, R24, gsb0 ;  /* 0x41e00004b0187df0 */ /* 0x000fe60008000818 */
[----:B------:R-:W1:Y:S01]  /*c5f0*/  S2UR UR7, SR_SWINHI ;  /* 0x00000000000779c3 */ /* 0x000e620000002f00 */
[----:B------:R-:W-:Y:S01]  /*c600*/  UMOV UR10, UR4 ;  /* 0x00000004000a7c82 */ /* 0x000fe20008000000 */
[----:B------:R-:W-:Y:S01]  /*c610*/  UIADD3 UR4, UR6, 0x100, URZ ;  /* 0x0000010006047890 */ /* 0x000fe2000fffe03f */
[----:B------:R-:W3:Y:S01]  /*c620*/  SHFL.BFLY PT, R7, R2, 0x1, 0x1f ;  /* 0x0c201f0002077f89 */ /* 0x000ee200000e0000 */
[----:B0-----:R-:W-:Y:S01]  /*c630*/  FADD.FTZ R8, R5, R0 ;  /* 0x0000000005087221 */ /* 0x001fe20000010000 */
[----:B------:R-:W-:-:S04]  /*c640*/  IMAD R5, R222, 0x40, R19 ;  /* 0x00000040de057824 */ /* 0x000fc800078e0213 */
[----:B------:R-:W-:Y:S01]  /*c650*/  FSETP.NE.FTZ.AND P0, PT, R8, RZ, PT ;  /* 0x000000ff0800720b */ /* 0x000fe20003f15000 */
[----:B---3--:R-:W-:-:S05]  /*c660*/  FADD.FTZ R7, R2, R7 ;  /* 0x0000000702077221 */ /* 0x008fca0000010000 */
[----:B------:R-:W-:-:S07]  /*c670*/  FSETP.NE.FTZ.AND P2, PT, R7, RZ, PT ;  /* 0x000000ff0700720b */ /* 0x000fce0003f55000 */
[----:B------:R-:W-:Y:S01]  /*c680*/  @P0 MUFU.LG2 R4, R8 ;  /* 0x0000000800040308 */ /* 0x000fe20000000c00 */
[----:B------:R-:W-:-:S07]  /*c690*/  @P0 FMUL.FTZ R0, R88, 0.69314718246459960938 ;  /* 0x3f31721858000820 */ /* 0x000fce0000410000 */
[----:B------:R-:W0:Y:S01]  /*c6a0*/  @P2 MUFU.LG2 R6, R7 ;  /* 0x0000000700062308 */ /* 0x000e220000000c00 */
[----:B------:R-:W-:-:S07]  /*c6b0*/  @P2 FMUL.FTZ R9, R88, 0.69314718246459960938 ;  /* 0x3f31721858092820 */ /* 0x000fce0000410000 */
[----:B------:R-:W3:Y:S08]  /*c6c0*/  @P0 MUFU.RCP R108, R8 ;  /* 0x00000008006c0308 */ /* 0x000ef00000001000 */
[----:B------:R4:W3:Y:S01]  /*c6d0*/  @P2 MUFU.RCP R97, R7 ;  /* 0x0000000700612308 */ /* 0x0008e20000001000 */
[----:B0-----:R-:W-:-:S04]  /*c6e0*/  @P2 FMUL.FTZ R6, R6, 0.69314718246459960938 ;  /* 0x3f31721806062820 */ /* 0x001fc80000410000 */
[----:B------:R-:W-:Y:S01]  /*c6f0*/  @P2 FFMA.FTZ R92, R9, R133, R6 ;  /* 0x00000085095c2223 */ /* 0x000fe20000010006 */
[----:B------:R-:W-:Y:S02]  /*c700*/  WARPGROUP.DEPBAR.LE gsb0, 0x0 ;  /* 0x00008000000079c5 */ /* 0x000fe40000010000 */
[----:B------:R-:W-:-:S06]  /*c710*/  WARPGROUP.ARRIVE ;  /* 0x00000000000079c5 */ /* 0x000fcc0000000000 */
[----:B------:R-:W-:Y:S01]  /*c720*/  HGMMA.64x128x16.F32 R24, R180, gdesc[UR8].tnspB, R24, gsb0 ;  /* 0x41e00008b4187df0 */ /* 0x000fe20008000818 */
[----:B------:R-:W-:Y:S01]  /*c730*/  UMOV UR10, UR4 ;  /* 0x00000004000a7c82 */ /* 0x000fe20008000000 */
[----:B------:R-:W-:Y:S01]  /*c740*/  UMOV UR11, 0x40000040 ;  /* 0x40000040000b7882 */ /* 0x000fe20000000000 */
[----:B------:R-:W-:Y:S01]  /*c750*/  UIADD3 UR4, UR6, 0x180, URZ ;  /* 0x0000018006047890 */ /* 0x000fe2000fffe03f */
        /* <DEDUP_REMOVED lines=35> */
[----:B------:R-:W-:Y:S02]  /*c990*/  UIADD3 UR4, UR6, 0x480, URZ ;  /* 0x0000048006047890 */ /* 0x000fe4000fffe03f */
[----:B------:R-:W-:Y:S01]  /*c9a0*/  UIADD3 UR6, UR6, 0x500, URZ ;  /* 0x0000050006067890 */ /* 0x000fe2000fffe03f */
[----:B------:R-:W-:Y:S02]  /*c9b0*/  WARPGROUP.DEPBAR.LE gsb0, 0x0 ;  /* 0x00008000000079c5 */ /* 0x000fe40000010000 */
[----:B------:R-:W-:-:S06]  /*c9c0*/  WARPGROUP.ARRIVE ;  /* 0x00000000000079c5 */ /* 0x000fcc0000000000 */
[----:B------:R-:W-:Y:S01]  /*c9d0*/  HGMMA.64x128x16.F32 R24, R208, gdesc[UR8].tnspB, R24, gsb0 ;  /* 0x41e00008d0187df0 */ /* 0x000fe20008000818 */
[----:B------:R-:W-:Y:S01]  /*c9e0*/  UMOV UR10, UR4 ;  /* 0x00000004000a7c82 */ /* 0x000fe20008000000 */
[----:B------:R-:W-:Y:S01]  /*c9f0*/  UMOV UR11, 0x40000040 ;  /* 0x40000040000b7882 */ /* 0x000fe20000000000 */
[----:B------:R-:W-:Y:S01]  /*ca00*/  UMOV UR4, UR12 ;  /* 0x0000000c00047c82 */ /* 0x000fe20008000000 */
[----:B-1----:R-:W-:Y:S01]  /*ca10*/  UMOV UR5, UR7 ;  /* 0x0000000700057c82 */ /* 0x002fe20008000000 */
[----:B------:R-:W-:Y:S01]  /*ca20*/  UMOV UR7, 0x40000040 ;  /* 0x4000004000077882 */ /* 0x000fe20000000000 */
[----:B------:R-:W-:Y:S01]  /*ca30*/  MOV R20, UR4 ;  /* 0x0000000400147c02 */ /* 0x000fe20008000f00 */
[----:B------:R-:W-:Y:S01]  /*ca40*/  IMAD.U32 R21, RZ, RZ, UR5 ;  /* 0x00000005ff157e24 */ /* 0x000fe2000f8e00ff */
[----:B------:R-:W-:-:S03]  /*ca50*/  UIADD3 UR4, -UR13, URZ, URZ ;  /* 0x0000003f0d047290 */ /* 0x000fc6000fffe13f */
[----:B------:R-:W-:-:S04]  /*ca60*/  IMAD.WIDE R2, R230, 0x2, R20 ;  /* 0x00000002e6027825 */ /* 0x000fc800078e0214 */
[----:B------:R-:W-:-:S04]  /*ca70*/  IMAD.WIDE R20, R5, 0x2, R20 ;  /* 0x0000000205147825 */ /* 0x000fc800078e0214 */
[----:B------:R-:W-:Y:S01]  /*ca80*/  @P0 FMUL.FTZ R5, R4, 0.69314718246459960938 ;  /* 0x3f31721804050820 */ /* 0x000fe20000410000 */
[C---:B------:R-:W-:Y:S02]  /*ca90*/  IADD3 R11, P5, R2.reuse, 0x4040, RZ ;  /* 0x00004040020b7810 */ /* 0x040fe40007fbe0ff */
[----:B------:R-:W-:Y:S01]  /*caa0*/  IADD3 R95, P6, R2, 0x4060, RZ ;  /* 0x00004060025f7810 */ /* 0x000fe20007fde0ff */
[----:B------:R-:W-:Y:S01]  /*cab0*/  @P0 FFMA.FTZ R93, R0, R89, R5 ;  /* 0x00000059005d0223 */ /* 0x000fe20000010005 */
[----:B------:R-:W-:Y:S01]  /*cac0*/  LOP3.LUT R0, R11, 0x380, RZ, 0xc0, !PT ;  /* 0x000003800b007812 */ /* 0x000fe200078ec0ff */
[----:B------:R-:W-:Y:S01]  /*cad0*/  IMAD.X R107, RZ, RZ, R3, P5 ;  /* 0x000000ffff6b7224 */ /* 0x000fe200028e0603 */
[----:B------:R-:W-:Y:S02]  /*cae0*/  LOP3.LUT R94, R95, 0x380, RZ, 0xc0, !PT ;  /* 0x000003805f5e7812 */ /* 0x000fe400078ec0ff */
[----:B------:R-:W-:Y:S02]  /*caf0*/  SHF.R.U64 R0, R0, 0x3, RZ ;  /* 0x0000000300007819 */ /* 0x000fe400000012ff */
[----:B------:R-:W-:-:S02]  /*cb00*/  LOP3.LUT R111, R2, 0x380, RZ, 0xc0, !PT ;  /* 0x00000380026f7812 */ /* 0x000fc400078ec0ff */
[----:B------:R-:W-:Y:S02]  /*cb10*/  LOP3.LUT R106, R0, R11, RZ, 0x3c, !PT ;  /* 0x0000000b006a7212 */ /* 0x000fe400078e3cff */
[----:B------:R-:W0:Y:S01]  /*cb20*/  LDC R0, c[0x0][0xbe8] ;  /* 0x0002fa00ff007b82 */ /* 0x000e220000000800 */
[----:B------:R-:W-:Y:S02]  /*cb30*/  SHF.R.U64 R94, R94, 0x3, RZ ;  /* 0x000000035e5e7819 */ /* 0x000fe400000012ff */
[C---:B------:R-:W-:Y:S02]  /*cb40*/  IADD3 R4, P0, R2.reuse, 0x60, RZ ;  /* 0x0000006002047810 */ /* 0x040fe40007f1e0ff */
[----:B------:R-:W-:Y:S02]  /*cb50*/  SHF.R.U64 R111, R111, 0x3, RZ ;  /* 0x000000036f6f7819 */ /* 0x000fe400000012ff */
[----:B------:R-:W-:Y:S01]  /*cb60*/  IADD3 R5, P2, R2, 0x20, RZ ;  /* 0x0000002002057810 */ /* 0x000fe20007f5e0ff */
[----:B------:R-:W-:Y:S01]  /*cb70*/  IMAD.X R99, RZ, RZ, R3, P0 ;  /* 0x000000ffff637224 */ /* 0x000fe200000e0603 */
[----:B------:R-:W-:-:S02]  /*cb80*/  LOP3.LUT R94, R94, R95, RZ, 0x3c, !PT ;  /* 0x0000005f5e5e7212 */ /* 0x000fc400078e3cff */
[----:B------:R-:W-:Y:S01]  /*cb90*/  IADD3.X R95, RZ, R3, RZ, P6, !PT ;  /* 0x00000003ff5f7210 */ /* 0x000fe200037fe4ff */
[--C-:B------:R-:W-:Y:S01]  /*cba0*/  IMAD.X R101, RZ, RZ, R3.reuse, P2 ;  /* 0x000000ffff657224 */ /* 0x100fe200010e0603 */
[C---:B------:R-:W-:Y:S02]  /*cbb0*/  IADD3 R9, P4, R2.reuse, 0x4020, RZ ;  /* 0x0000402002097810 */ /* 0x040fe40007f9e0ff */
[C---:B------:R-:W-:Y:S02]  /*cbc0*/  IADD3 R6, P3, R2.reuse, 0x4000, RZ ;  /* 0x0000400002067810 */ /* 0x040fe40007f7e0ff */
[----:B----4-:R-:W-:Y:S01]  /*cbd0*/  IADD3 R7, P6, R2, 0x40, RZ ;  /* 0x0000004002077810 */ /* 0x010fe20007fde0ff */
[--C-:B------:R-:W-:Y:S01]  /*cbe0*/  IMAD.X R103, RZ, RZ, R3.reuse, P4 ;  /* 0x000000ffff677224 */ /* 0x100fe200020e0603 */
[----:B------:R-:W-:Y:S01]  /*cbf0*/  LOP3.LUT R110, R111, R2, RZ, 0x3c, !PT ;  /* 0x000000026f6e7212 */ /* 0x000fe200078e3cff */
[--C-:B------:R-:W-:Y:S01]  /*cc00*/  IMAD.X R105, RZ, RZ, R3.reuse, P3 ;  /* 0x000000ffff697224 */ /* 0x100fe200018e0603 */
[----:B------:R-:W-:Y:S01]  /*cc10*/  LOP3.LUT R2, R5, 0x380, RZ, 0xc0, !PT ;  /* 0x0000038005027812 */ /* 0x000fe200078ec0ff */
[----:B------:R-:W-:Y:S01]  /*cc20*/  IMAD.X R91, RZ, RZ, R3, P6 ;  /* 0x000000ffff5b7224 */ /* 0x000fe200030e0603 */
[----:B------:R-:W-:-:S02]  /*cc30*/  IADD3 R13, P0, R20, 0x2000, RZ ;  /* 0x00002000140d7810 */ /* 0x000fc40007f1e0ff */
[----:B------:R-:W-:Y:S02]  /*cc40*/  SHF.R.U64 R2, R2, 0x3, RZ ;  /* 0x0000000302027819 */ /* 0x000fe400000012ff */
[----:B------:R-:W-:Y:S02]  /*cc50*/  LOP3.LUT R12, R13, 0x380, RZ, 0xc0, !PT ;  /* 0x000003800d0c7812 */ /* 0x000fe400078ec0ff */
[----:B0-----:R-:W-:Y:S02]  /*cc60*/  ISETP.NE.AND P2, PT, R0, 0x1, PT ;  /* 0x000000010000780c */ /* 0x001fe40003f45270 */
[----:B------:R-:W-:Y:S02]  /*cc70*/  LOP3.LUT R100, R2, R5, RZ, 0x3c, !PT ;  /* 0x0000000502647212 */ /* 0x000fe400078e3cff */
[----:B------:R-:W-:Y:S02]  /*cc80*/  SHF.R.U64 R12, R12, 0x3, RZ ;  /* 0x000000030c0c7819 */ /* 0x000fe400000012ff */
[----:B------:R-:W-:-:S02]  /*cc90*/  LOP3.LUT R2, R7, 0x380, RZ, 0xc0, !PT ;  /* 0x0000038007027812 */ /* 0x000fc400078ec0ff */
[----:B------:R-:W-:Y:S01]  /*cca0*/  LOP3.LUT R12, R12, R13, RZ, 0x3c, !PT ;  /* 0x0000000d0c0c7212 */ /* 0x000fe200078e3cff */
[----:B------:R-:W-:Y:S01]  /*ccb0*/  IMAD.X R13, RZ, RZ, R21, P0 ;  /* 0x000000ffff0d7224 */ /* 0x000fe200000e0615 */
[----:B------:R-:W-:Y:S02]  /*ccc0*/  SHF.R.U64 R2, R2, 0x3, RZ ;  /* 0x0000000302027819 */ /* 0x000fe400000012ff */
[----:B------:R-:W-:Y:S01]  /*ccd0*/  IADD3 R17, P0, R20, 0x7000, RZ ;  /* 0x0000700014117810 */ /* 0x000fe20007f1e0ff */
[----:B------:R-:W0:Y:S01]  /*cce0*/  @P2 LDC R109, c[0x0][0xbec] ;  /* 0x0002fb00ff6d2b82 */ /* 0x000e220000000800 */
[----:B------:R-:W-:Y:S02]  /*ccf0*/  MOV R111, R3 ;  /* 0x00000003006f7202 */ /* 0x000fe40000000f00 */
[----:B------:R-:W-:Y:S02]  /*cd00*/  LOP3.LUT R90, R2, R7, RZ, 0x3c, !PT ;  /* 0x00000007025a7212 */ /* 0x000fe400078e3cff */
[----:B------:R-:W-:-:S02]  /*cd10*/  LOP3.LUT R3, R6, 0x380, RZ, 0xc0, !PT ;  /* 0x0000038006037812 */ /* 0x000fc400078ec0ff */
[----:B------:R-:W-:Y:S01]  /*cd20*/  LOP3.LUT R2, R17, 0x380, RZ, 0xc0, !PT ;  /* 0x0000038011027812 */ /* 0x000fe200078ec0ff */
[----:B------:R-:W1:Y:S01]  /*cd30*/  @P2 LDC R112, c[0x0][0xbf0] ;  /* 0x0002fc00ff702b82 */ /* 0x000e620000000800 */
[----:B------:R-:W-:Y:S02]  /*cd40*/  SHF.R.U64 R3, R3, 0x3, RZ ;  /* 0x0000000303037819 */ /* 0x000fe400000012ff */
[----:B------:R-:W-:Y:S02]  /*cd50*/  SHF.R.U64 R2, R2, 0x3, RZ ;  /* 0x0000000302027819 */ /* 0x000fe400000012ff */
[----:B------:R-:W-:Y:S02]  /*cd60*/  LOP3.LUT R104, R3, R6, RZ, 0x3c, !PT ;  /* 0x0000000603687212 */ /* 0x000fe400078e3cff */
[----:B------:R-:W-:Y:S01]  /*cd70*/  LOP3.LUT R2, R2, R17, RZ, 0x3c, !PT ;  /* 0x0000001102027212 */ /* 0x000fe200078e3cff */
[----:B------:R-:W-:Y:S01]  /*cd80*/  IMAD R17, RZ, RZ, -UR14 ;  /* 0x8000000eff117e24 */ /* 0x000fe2000f8e02ff */
[----:B------:R-:W-:-:S02]  /*cd90*/  LOP3.LUT R8, R9, 0x380, RZ, 0xc0, !PT ;  /* 0x0000038009087812 */ /* 0x000fc400078ec0ff */
[----:B------:R-:W-:Y:S01]  /*cda0*/  LOP3.LUT R3, R4, 0x380, RZ, 0xc0, !PT ;  /* 0x0000038004037812 */ /* 0x000fe200078ec0ff */
[----:B--2---:R-:W-:Y:S01]  /*cdb0*/  IMAD R17, R96, R17, UR9 ;  /* 0x0000000960117e24 */ /* 0x004fe2000f8e0211 */
[----:B------:R-:W-:Y:S02]  /*cdc0*/  MOV R104, R104 ;  /* 0x0000006800687202 */ /* 0x000fe40000000f00 */
[----:B------:R-:W-:Y:S02]  /*cdd0*/  SHF.R.U64 R8, R8, 0x3, RZ ;  /* 0x0000000308087819 */ /* 0x000fe400000012ff */
[----:B------:R-:W-:Y:S02]  /*cde0*/  MOV R105, R90 ;  /* 0x0000005a00697202 */ /* 0x000fe40000000f00 */
[----:B------:R-:W-:Y:S01]  /*cdf0*/  SHF.R.U64 R3, R3, 0x3, RZ ;  /* 0x0000000303037819 */ /* 0x000fe200000012ff */
[----:B------:R-:W2:Y:S01]  /*ce00*/  LDC.64 R90, c[0x0][0xb98] ;  /* 0x0002e600ff5a7b82 */ /* 0x000ea20000000a00 */
[----:B------:R-:W-:-:S02]  /*ce10*/  MOV R94, R94 ;  /* 0x0000005e005e7202 */ /* 0x000fc40000000f00 */
[----:B------:R-:W-:Y:S02]  /*ce20*/  LOP3.LUT R102, R8, R9, RZ, 0x3c, !PT ;  /* 0x0000000908667212 */ /* 0x000fe400078e3cff */
[----:B------:R-:W-:Y:S01]  /*ce30*/  MOV R95, R106 ;  /* 0x0000006a005f7202 */ /* 0x000fe20000000f00 */
[----:B------:R-:W-:Y:S01]  /*ce40*/  IMAD.U32 R106, RZ, RZ, UR8 ;  /* 0x00000008ff6a7e24 */ /* 0x000fe2000f8e00ff */
[----:B------:R-:W-:Y:S01]  /*ce50*/  LOP3.LUT R98, R3, R4, RZ, 0x3c, !PT ;  /* 0x0000000403627212 */ /* 0x000fe200078e3cff */
[----:B------:R-:W-:Y:S01]  /*ce60*/  ULDC.64 UR8, c[0x0][0xae8] ;  /* 0x0002ba0000087ab9 */ /* 0x000fe20000000a00 */
[----:B------:R-:W-:Y:S02]  /*ce70*/  LEA R114, R17, R229, 0x7 ;  /* 0x000000e511727211 */ /* 0x000fe400078e38ff */
[----:B------:R-:W-:Y:S01]  /*ce80*/  MOV R96, R102 ;  /* 0x0000006600607202 */ /* 0x000fe20000000f00 */
[----:B------:R-:W-:Y:S01]  /*ce90*/  @!P1 VIADD R102, R106, 0x34860 ;  /* 0x000348606a669836 */ /* 0x000fe20000000000 */
[----:B------:R-:W-:Y:S01]  /*cea0*/  MOV R98, R98 ;  /* 0x0000006200627202 */ /* 0x000fe20000000f00 */
[----:B0-----:R-:W-:Y:S01]  /*ceb0*/  @P2 IMAD.HI.U32 R99, R114, R109, RZ ;  /* 0x0000006d72632227 */ /* 0x001fe200078e00ff */
[----:B------:R-:W-:-:S02]  /*cec0*/  IADD3 R15, P6, R20, 0x1000, RZ ;  /* 0x00001000140f7810 */ /* 0x000fc40007fde0ff */
[----:B------:R-:W-:Y:S01]  /*ced0*/  @!P1 PRMT R102, RZ, 0x654, R102 ;  /* 0x00000654ff669816 */ /* 0x000fe20000000066 */
[----:B------:R-:W-:Y:S01]  /*cee0*/  IMAD.MOV.U32 R103, RZ, RZ, R114 ;  /* 0x000000ffff677224 */ /* 0x000fe200078e0072 */
[----:B-1----:R-:W-:Y:S02]  /*cef0*/  @P2 SHF.R.U32.HI R103, RZ, R112, R99 ;  /* 0x00000070ff672219 */ /* 0x002fe40000011663 */
[----:B------:R-:W-:Y:S02]  /*cf00*/  LOP3.LUT R14, R15, 0x380, RZ, 0xc0, !PT ;  /* 0x000003800f0e7812 */ /* 0x000fe400078ec0ff */
[----:B------:R-:W-:Y:S02]  /*cf10*/  LOP3.LUT R3, R20, 0x380, RZ, 0xc0, !PT ;  /* 0x0000038014037812 */ /* 0x000fe400078ec0ff */
[----:B------:R-:W-:Y:S02]  /*cf20*/  SHF.R.U64 R14, R14, 0x3, RZ ;  /* 0x000000030e0e7819 */ /* 0x000fe400000012ff */
[----:B------:R-:W-:-:S02]  /*cf30*/  MOV R107, R100 ;  /* 0x00000064006b7202 */ /* 0x000fc40000000f00 */
[----:B------:R-:W-:Y:S02]  /*cf40*/  SHF.R.U64 R3, R3, 0x3, RZ ;  /* 0x0000000303037819 */ /* 0x000fe400000012ff */
[----:B------:R-:W-:Y:S01]  /*cf50*/  LOP3.LUT R14, R14, R15, RZ, 0x3c, !PT ;  /* 0x0000000f0e0e7212 */ /* 0x000fe200078e3cff */
[----:B------:R-:W-:Y:S01]  /*cf60*/  IMAD.X R15, RZ, RZ, R21, P6 ;  /* 0x000000ffff0f7224 */ /* 0x000fe200030e0615 */
[C---:B------:R-:W-:Y:S02]  /*cf70*/  IADD3 R11, P3, R20.reuse, 0x3000, RZ ;  /* 0x00003000140b7810 */ /* 0x040fe40007f7e0ff */
[C---:B------:R-:W-:Y:S02]  /*cf80*/  IADD3 R9, P4, R20.reuse, 0x4000, RZ ;  /* 0x0000400014097810 */ /* 0x040fe40007f9e0ff */
[C---:B------:R-:W-:Y:S02]  /*cf90*/  IADD3 R7, P5, R20.reuse, 0x5000, RZ ;  /* 0x0000500014077810 */ /* 0x040fe40007fbe0ff */
[----:B------:R-:W-:-:S02]  /*cfa0*/  IADD3 R5, P6, R20, 0x6000, RZ ;  /* 0x0000600014057810 */ /* 0x000fc40007fde0ff */
[----:B------:R-:W-:Y:S01]  /*cfb0*/  LOP3.LUT R20, R3, R20, RZ, 0x3c, !PT ;  /* 0x0000001403147212 */ /* 0x000fe200078e3cff */
[----:B------:R-:W-:Y:S02]  /*cfc0*/  WARPGROUP.DEPBAR.LE gsb0, 0x0 ;  /* 0x00008000000079c5 */ /* 0x000fe40000010000 */
[----:B------:R-:W-:Y:S01]  /*cfd0*/  WARPGROUP.ARRIVE ;  /* 0x00000000000079c5 */ /* 0x000fe20000000000 */
[----:B------:R-:W-:Y:S01]  /*cfe0*/  IMAD.X R3, RZ, RZ, R21, P0 ;  /* 0x000000ffff037224 */ /* 0x000fe200000e0615 */
[----:B------:R-:W-:Y:S02]  /*cff0*/  LOP3.LUT R10, R11, 0x380, RZ, 0xc0, !PT ;  /* 0x000003800b0a7812 */ /* 0x000fe400078ec0ff */
[----:B------:R-:W-:Y:S02]  /*d000*/  MOV R110, R110 ;  /* 0x0000006e006e7202 */ /* 0x000fe40000000f00 */
[----:B------:R-:W-:Y:S01]  /*d010*/  HGMMA.64x128x16.F32 R24, R212, gdesc[UR8].tnspB, R24, gsb0 ;  /* 0x41e00008d4187df0 */ /* 0x000fe20008000818 */
[----:B------:R-:W-:Y:S01]  /*d020*/  ULDC UR10, c[0x0][0xc44] ;  /* 0x00031100000a7ab9 */ /* 0x000fe20000000800 */
[----:B------:R-:W-:Y:S01]  /*d030*/  SHF.R.U64 R10, R10, 0x3, RZ ;  /* 0x000000030a0a7819 */ /* 0x000fe200000012ff */
[----:B------:R-:W-:Y:S01]  /*d040*/  UIMAD UR10, UR10, UR4, UR14 ;  /* 0x000000040a0a72a4 */ /* 0x000fe2000f8e020e */
[----:B------:R-:W-:-:S02]  /*d050*/  LOP3.LUT R8, R9, 0x380, RZ, 0xc0, !PT ;  /* 0x0000038009087812 */ /* 0x000fc400078ec0ff */
[----:B------:R-:W-:Y:S01]  /*d060*/  LOP3.LUT R10, R10, R11, RZ, 0x3c, !PT ;  /* 0x0000000b0a0a7212 */ /* 0x000fe200078e3cff */
[----:B------:R-:W-:Y:S01]  /*d070*/  USHF.R.S32.HI UR11, URZ, 0x1f, UR10 ;  /* 0x0000001f3f0b7899 */ /* 0x000fe2000801140a */
[----:B------:R-:W-:Y:S01]  /*d080*/  IMAD.X R11, RZ, RZ, R21, P3 ;  /* 0x000000ffff0b7224 */ /* 0x000fe200018e0615 */
[----:B------:R-:W-:Y:S01]  /*d090*/  LOP3.LUT R6, R7, 0x380, RZ, 0xc0, !PT ;  /* 0x0000038007067812 */ /* 0x000fe200078ec0ff */
[----:B------:R-:W-:Y:S01]  /*d0a0*/  ULDC.64 UR14, c[0x0][0x208] ;  /* 0x00008200000e7ab9 */ /* 0x000fe20000000a00 */
[----:B------:R-:W-:Y:S02]  /*d0b0*/  LOP3.LUT R4, R5, 0x380, RZ, 0xc0, !PT ;  /* 0x0000038005047812 */ /* 0x000fe400078ec0ff */
[----:B------:R-:W-:Y:S02]  /*d0c0*/  SHF.R.U64 R8, R8, 0x3, RZ ;  /* 0x0000000308087819 */ /* 0x000fe400000012ff */
[----:B------:R-:W-:Y:S02]  /*d0d0*/  SHF.R.U64 R6, R6, 0x3, RZ ;  /* 0x0000000306067819 */ /* 0x000fe400000012ff */
[----:B------:R-:W-:-:S02]  /*d0e0*/  SHF.R.U64 R4, R4, 0x3, RZ ;  /* 0x0000000304047819 */ /* 0x000fc400000012ff */
[----:B------:R-:W-:Y:S02]  /*d0f0*/  LOP3.LUT R8, R8, R9, RZ, 0x3c, !PT ;  /* 0x0000000908087212 */ /* 0x000fe400078e3cff */
[----:B------:R-:W-:Y:S01]  /*d100*/  LOP3.LUT R6, R6, R7, RZ, 0x3c, !PT ;  /* 0x0000000706067212 */ /* 0x000fe200078e3cff */
[--C-:B------:R-:W-:Y:S01]  /*d110*/  IMAD.X R7, RZ, RZ, R21.reuse, P5 ;  /* 0x000000ffff077224 */ /* 0x100fe200028e0615 */
[----:B------:R-:W-:Y:S01]  /*d120*/  LOP3.LUT R4, R4, R5, RZ, 0x3c, !PT ;  /* 0x0000000504047212 */ /* 0x000fe200078e3cff */
[----:B------:R-:W-:Y:S01]  /*d130*/  IMAD.X R5, RZ, RZ, R21, P6 ;  /* 0x000000ffff057224 */ /* 0x000fe200030e0615 */
[----:B------:R-:W-:Y:S01]  /*d140*/  IADD3.X R9, RZ, R21, RZ, P4, !PT ;  /* 0x00000015ff097210 */ /* 0x000fe200027fe4ff */
[----:B------:R-:W-:Y:S02]  /*d150*/  WARPGROUP.DEPBAR.LE gsb0, 0x0 ;  /* 0x00008000000079c5 */ /* 0x000fe40000010000 */
[----:B------:R-:W-:-:S06]  /*d160*/  WARPGROUP.ARRIVE ;  /* 0x00000000000079c5 */ /* 0x000fcc0000000000 */
[----:B------:R-:W-:Y:S01]  /*d170*/  HGMMA.64x128x16.F32 R24, R216, gdesc[UR4].tnspB, R24, gsb0 ;  /* 0x41e00004d8187df0 */ /* 0x000fe20008000818 */
[----:B------:R-:W-:Y:S02]  /*d180*/  ULDC.64 UR6, c[0x0][0xb90] ;  /* 0x0002e40000067ab9 */ /* 0x000fe40000000a00 */
[----:B------:R-:W-:Y:S02]  /*d190*/  UIMAD.WIDE.U32 UR4, UR10, UR6, URZ ;  /* 0x000000060a0472a5 */ /* 0x000fe4000f8e003f */
[----:B------:R-:W-:-:S04]  /*d1a0*/  UIMAD UR6, UR11, UR6, URZ ;  /* 0x000000060b0672a4 */ /* 0x000fc8000f8e023f */
[----:B------:R-:W-:Y:S01]  /*d1b0*/  UIMAD UR6, UR10, UR7, UR6 ;  /* 0x000000070a0672a4 */ /* 0x000fe2000f8e0206 */
[----:B------:R-:W-:Y:S01]  /*d1c0*/  IMAD.U32 R88, RZ, RZ, UR4 ;  /* 0x00000004ff587e24 */ /* 0x000fe2000f8e00ff */
[----:B------:R-:W-:Y:S01]  /*d1d0*/  USHF.R.S32.HI UR7, URZ, 0x1f, UR13 ;  /* 0x0000001f3f077899 */ /* 0x000fe2000801140d */
[----:B------:R-:W-:Y:S01]  /*d1e0*/  IMAD.U32 R89, RZ, RZ, UR5 ;  /* 0x00000005ff597e24 */ /* 0x000fe2000f8e00ff */
[----:B------:R-:W-:-:S06]  /*d1f0*/  UIADD3 UR4, UR5, UR6, URZ ;  /* 0x0000000605047290 */ /* 0x000fcc000fffe03f */
[----:B------:R-:W-:Y:S01]  /*d200*/  IMAD.U32 R89, RZ, RZ, UR4 ;  /* 0x00000004ff597e24 */ /* 0x000fe2000f8e00ff */
[----:B------:R-:W-:Y:S01]  /*d210*/  ULDC.64 UR4, c[0x0][0xb88] ;  /* 0x0002e20000047ab9 */ /* 0x000fe20000000a00 */
[----:B--2---:R-:W-:Y:S01]  /*d220*/  IMAD.WIDE.U32 R88, R90, UR13, R88 ;  /* 0x0000000d5a587c25 */ /* 0x004fe2000f8e0058 */
[----:B------:R-:W-:-:S04]  /*d230*/  UIMAD UR6, UR11, UR8, URZ ;  /* 0x000000080b0672a4 */ /* 0x000fc8000f8e023f */
[----:B------:R-:W-:Y:S02]  /*d240*/  UIMAD UR6, UR10, UR9, UR6 ;  /* 0x000000090a0672a4 */ /* 0x000fe4000f8e0206 */
[----:B------:R-:W-:Y:S01]  /*d250*/  UIADD3 UR60, UR60, 0x1, URZ ;  /* 0x000000013c3c7890 */ /* 0x000fe2000fffe03f */
[----:B------:R-:W-:Y:S02]  /*d260*/  WARPGROUP.DEPBAR.LE gsb0, 0x0 ;  /* 0x00008000000079c5 */ /* 0x000fe40000010000 */
[----:B------:R0:W-:Y:S01]  /*d270*/  @!P1 SYNCS.ARRIVE.TRANS64.RED.A1T0 RZ, [R102+URZ], RZ ;  /* 0x000000ff66ff99a7 */ /* 0x0001e2000810043f */
[-C--:B---3--:R-:W-:Y:S01]  /*d280*/  FMUL.FTZ R99, R57, R108.reuse ;  /* 0x0000006c39637220 */ /* 0x088fe20000410000 */
[-C--:B------:R-:W-:Y:S01]  /*d290*/  FMUL.FTZ R25, R25, R108.reuse ;  /* 0x0000006c19197220 */ /* 0x080fe20000410000 */
[-C--:B------:R-:W-:Y:S01]  /*d2a0*/  FMUL.FTZ R24, R24, R108.reuse ;  /* 0x0000006c18187220 */ /* 0x080fe20000410000 */
[----:B------:R-:W-:Y:S02]  /*d2b0*/  IMAD.MOV R57, RZ, RZ, -R103 ;  /* 0x000000ffff397224 */ /* 0x000fe400078e0a67 */
[-C--:B------:R-:W-:Y:S01]  /*d2c0*/  FMUL.FTZ R27, R27, R97.reuse ;  /* 0x000000611b1b7220 */ /* 0x080fe20000410000 */
[----:B------:R-:W-:Y:S01]  /*d2d0*/  FMUL.FTZ R26, R26, R97 ;  /* 0x000000611a1a7220 */ /* 0x000fe20000410000 */
[-C--:B------:R-:W-:Y:S01]  /*d2e0*/  FMUL.FTZ R29, R29, R108.reuse ;  /* 0x0000006c1d1d7220 */ /* 0x080fe20000410000 */
[-C--:B------:R-:W-:Y:S01]  /*d2f0*/  FMUL.FTZ R28, R28, R108.reuse ;  /* 0x0000006c1c1c7220 */ /* 0x080fe20000410000 */
[-C--:B------:R-:W-:Y:S01]  /*d300*/  FMUL.FTZ R33, R33, R108.reuse ;  /* 0x0000006c21217220 */ /* 0x080fe20000410000 */
[-C--:B------:R-:W-:Y:S01]  /*d310*/  FMUL.FTZ R32, R32, R108.reuse ;  /* 0x0000006c20207220 */ /* 0x080fe20000410000 */
[----:B------:R-:W-:Y:S01]  /*d320*/  FMUL.FTZ R100, R36, R108 ;  /* 0x0000006c24647220 */ /* 0x000fe20000410000 */
[----:B------:R-:W-:Y:S01]  /*d330*/  IMAD R57, R0, R57, R114 ;  /* 0x0000003900397224 */ /* 0x000fe200078e0272 */
[----:B------:R-:W-:Y:S01]  /*d340*/  F2FP.F16.F32.PACK_AB R24, R25, R24 ;  /* 0x000000181918723e */ /* 0x000fe200000000ff */
[----:B------:R-:W-:Y:S01]  /*d350*/  IMAD R36, R90, UR7, RZ ;  /* 0x000000075a247c24 */ /* 0x000fe2000f8e02ff */
[----:B------:R-:W-:Y:S01]  /*d360*/  F2FP.F16.F32.PACK_AB R25, R27, R26 ;  /* 0x0000001a1b19723e */ /* 0x000fe200000000ff */
[-C--:B------:R-:W-:Y:S01]  /*d370*/  FMUL.FTZ R31, R31, R97.reuse ;  /* 0x000000611f1f7220 */ /* 0x080fe20000410000 */
[-C--:B------:R-:W-:Y:S01]  /*d380*/  FMUL.FTZ R30, R30, R97.reuse ;  /* 0x000000611e1e7220 */ /* 0x080fe20000410000 */
[----:B------:R-:W-:Y:S01]  /*d390*/  F2FP.F16.F32.PACK_AB R26, R29, R28 ;  /* 0x0000001c1d1a723e */ /* 0x000fe200000000ff */
[----:B------:R-:W-:Y:S01]  /*d3a0*/  FMUL.FTZ R37, R37, R108 ;  /* 0x0000006c25257220 */ /* 0x000fe20000410000 */
[----:B------:R-:W-:Y:S01]  /*d3b0*/  F2FP.F16.F32.PACK_AB R28, R33, R32 ;  /* 0x00000020211c723e */ /* 0x000fe200000000ff */
[----:B------:R-:W-:Y:S01]  /*d3c0*/  IMAD R91, R91, UR13, R36 ;  /* 0x0000000d5b5b7c24 */ /* 0x000fe2000f8e0224 */
[----:B------:R-:W-:Y:S01]  /*d3d0*/  SHF.R.S32.HI R32, RZ, 0x1f, R57 ;  /* 0x0000001fff207819 */ /* 0x000fe20000011439 */
[-C--:B------:R-:W-:Y:S01]  /*d3e0*/  FMUL.FTZ R39, R39, R97.reuse ;  /* 0x0000006127277220 */ /* 0x080fe20000410000 */
[----:B------:R-:W-:Y:S01]  /*d3f0*/  SHF.R.S32.HI R33, RZ, 0x1f, R103 ;  /* 0x0000001fff217819 */ /* 0x000fe20000011467 */
[----:B------:R-:W-:Y:S01]  /*d400*/  FMUL.FTZ R38, R38, R97 ;  /* 0x0000006126267220 */ /* 0x000fe20000410000 */
[----:B------:R-:W-:Y:S01]  /*d410*/  IADD3 R36, P0, R103, R88, RZ ;  /* 0x0000005867247210 */ /* 0x000fe20007f1e0ff */
[----:B------:R-:W-:Y:S01]  /*d420*/  FMUL.FTZ R41, R41, R108 ;  /* 0x0000006c29297220 */ /* 0x000fe20000410000 */
[----:B------:R-:W-:Y:S01]  /*d430*/  F2FP.F16.F32.PACK_AB R27, R31, R30 ;  /* 0x0000001e1f1b723e */ /* 0x000fe200000000ff */
[----:B------:R-:W-:Y:S01]  /*d440*/  BAR.SYNC.DEFER_BLOCKING 0x1, 0x100 ;  /* 0x0044000000007b1d */ /* 0x000fe20000010000 */
[----:B------:R-:W-:Y:S01]  /*d450*/  F2FP.F16.F32.PACK_AB R30, R37, R100 ;  /* 0x00000064251e723e */ /* 0x000fe200000000ff */
[----:B------:R-:W-:Y:S01]  /*d460*/  FMUL.FTZ R40, R40, R108 ;  /* 0x0000006c28287220 */ /* 0x000fe20000410000 */
[----:B------:R-:W-:Y:S01]  /*d470*/  IADD3.X R37, R33, R89, R91, P0, !PT ;  /* 0x0000005921257210 */ /* 0x000fe200007fe45b */
[----:B------:R-:W-:Y:S01]  /*d480*/  IMAD R32, R32, UR4, RZ ;  /* 0x0000000420207c24 */ /* 0x000fe2000f8e02ff */
[----:B------:R-:W-:Y:S01]  /*d490*/  F2FP.F16.F32.PACK_AB R31, R39, R38 ;  /* 0x00000026271f723e */ /* 0x000fe200000000ff */
        /* <DEDUP_REMOVED lines=20> */
[----:B------:R-:W-:-:S02]  /*d5e0*/  IMAD R39, R57, UR5, R32 ;  /* 0x0000000539277c24 */ /* 0x000fc4000f8e0220 */
[----:B------:R-:W-:Y:S01]  /*d5f0*/  FMUL.FTZ R108, R84, R108 ;  /* 0x0000006c546c7220 */ /* 0x000fe20000410000 */
[----:B------:R-:W-:Y:S01]  /*d600*/  IMAD.WIDE.U32 R36, R57, UR4, R36 ;  /* 0x0000000439247c25 */ /* 0x000fe2000f8e0024 */
[----:B------:R-:W-:-:S03]  /*d610*/  F2FP.F16.F32.PACK_AB R32, R41, R40 ;  /* 0x000000282920723e */ /* 0x000fc600000000ff */
        /* <DEDUP_REMOVED lines=25> */
[----:B------:R-:W-:Y:S01]  /*d7b0*/  IMAD R41, R17, 0x80, R228 ;  /* 0x0000008011297824 */ /* 0x000fe200078e02e4 */
[----:B------:R-:W-:Y:S01]  /*d7c0*/  ULDC UR4, c[0x0][0xa88] ;  /* 0x0002a20000047ab9 */ /* 0x000fe20000000800 */
[----:B------:R-:W-:Y:S01]  /*d7d0*/  FMUL.FTZ R97, R86, R97 ;  /* 0x0000006156617220 */ /* 0x000fe20000410000 */
[----:B------:R-:W-:Y:S01]  /*d7e0*/  IMAD R86, R0, UR4, RZ ;  /* 0x0000000400567c24 */ /* 0x000fe2000f8e02ff */
[----:B------:R0:W-:Y:S01]  /*d7f0*/  STSM.16.M88.4 [R110], R24 ;  /* 0x000000186e007844 */ /* 0x0001e20000000200 */
[----:B------:R-:W-:Y:S01]  /*d800*/  ULDC.64 UR4, c[0x0][0xb50] ;  /* 0x0002d40000047ab9 */ /* 0x000fe20000000a00 */
[----:B------:R-:W-:-:S02]  /*d810*/  LOP3.LUT P0, RZ, R223, 0x3, RZ, 0xc0, !PT ;  /* 0x00000003dfff7812 */ /* 0x000fc4000780c0ff */
[----:B------:R-:W-:Y:S02]  /*d820*/  F2FP.F16.F32.PACK_AB R29, R35, R34 ;  /* 0x00000022231d723e */ /* 0x000fe400000000ff */
[----:B------:R-:W-:Y:S02]  /*d830*/  F2FP.F16.F32.PACK_AB R33, R43, R42 ;  /* 0x0000002a2b21723e */ /* 0x000fe400000000ff */
[----:B------:R-:W-:Y:S01]  /*d840*/  F2FP.F16.F32.PACK_AB R34, R45, R44 ;  /* 0x0000002c2d22723e */ /* 0x000fe200000000ff */
[----:B------:R1:W-:Y:S01]  /*d850*/  STSM.16.M88.4 [R107], R28 ;  /* 0x0000001c6b007844 */ /* 0x0003e20000000200 */
[----:B------:R-:W-:Y:S02]  /*d860*/  F2FP.F16.F32.PACK_AB R35, R47, R46 ;  /* 0x0000002e2f23723e */ /* 0x000fe400000000ff */
[----:B------:R-:W-:Y:S02]  /*d870*/  ISETP.GE.OR P1, PT, R41, R86, P0 ;  /* 0x000000562900720c */ /* 0x000fe40000726670 */
[----:B------:R-:W-:Y:S01]  /*d880*/  F2FP.F16.F32.PACK_AB R72, R73, R72 ;  /* 0x000000484948723e */ /* 0x000fe200000000ff */
[----:B------:R2:W-:Y:S01]  /*d890*/  STSM.16.M88.4 [R105], R32 ;  /* 0x0000002069007844 */ /* 0x0005e20000000200 */
[----:B0-----:R-:W-:Y:S01]  /*d8a0*/  VIADD R25, R41, 0x8 ;  /* 0x0000000829197836 */ /* 0x001fe20000000000 */
[----:B------:R-:W-:Y:S01]  /*d8b0*/  F2FP.F16.F32.PACK_AB R24, R49, R48 ;  /* 0x000000303118723e */ /* 0x000fe200000000ff */
[----:B------:R-:W-:Y:S01]  /*d8c0*/  IMAD.IADD R27, R37, 0x1, R39 ;  /* 0x00000001251b7824 */ /* 0x000fe200078e0227 */
[----:B------:R-:W-:-:S02]  /*d8d0*/  LEA R37, P3, R36, UR4, 0x2 ;  /* 0x0000000424257c11 */ /* 0x000fc4000f8610ff */
[----:B------:R-:W-:Y:S02]  /*d8e0*/  ISETP.GE.OR P0, PT, R25, R86, P0 ;  /* 0x000000561900720c */ /* 0x000fe40000706670 */
[----:B------:R-:W-:Y:S01]  /*d8f0*/  LEA.HI.X R36, R36, UR5, R27, 0x2, P3 ;  /* 0x0000000524247c11 */ /* 0x000fe200098f141b */
[----:B------:R-:W-:Y:S01]  /*d900*/  SHFL.IDX PT, R56, R37, RZ, 0x1c1f ;  /* 0x001c1fff25387589 */ /* 0x000fe200000e0000 */
[----:B------:R-:W-:Y:S02]  /*d910*/  F2FP.F16.F32.PACK_AB R25, R51, R50 ;  /* 0x000000323319723e */ /* 0x000fe400000000ff */
[----:B------:R-:W-:Y:S01]  /*d920*/  F2FP.F16.F32.PACK_AB R26, R53, R52 ;  /* 0x00000034351a723e */ /* 0x000fe200000000ff */
[----:B------:R-:W0:Y:S01]  /*d930*/  SHFL.IDX PT, R57, R36, RZ, 0x1c1f ;  /* 0x001c1fff24397589 */ /* 0x000e2200000e0000 */
[----:B------:R-:W-:Y:S02]  /*d940*/  F2FP.F16.F32.PACK_AB R27, R55, R54 ;  /* 0x00000036371b723e */ /* 0x000fe400000000ff */
[----:B-1----:R-:W-:Y:S01]  /*d950*/  F2FP.F16.F32.PACK_AB R28, R99, R102 ;  /* 0x00000066631c723e */ /* 0x002fe200000000ff */
[----:B------:R-:W-:Y:S01]  /*d960*/  SHFL.IDX PT, R58, R37, 0x1, 0x1c1f ;  /* 0x003c1f00253a7f89 */ /* 0x000fe200000e0000 */
[----:B------:R-:W-:-:S02]  /*d970*/  F2FP.F16.F32.PACK_AB R29, R60, R61 ;  /* 0x0000003d3c1d723e */ /* 0x000fc400000000ff */
[----:B------:R-:W-:Y:S01]  /*d980*/  F2FP.F16.F32.PACK_AB R30, R101, R106 ;  /* 0x0000006a651e723e */ /* 0x000fe200000000ff */
[----:B------:R-:W-:Y:S01]  /*d990*/  STSM.16.M88.4 [R98], R24 ;  /* 0x0000001862007844 */ /* 0x000fe20000000200 */
[----:B------:R-:W-:Y:S01]  /*d9a0*/  F2FP.F16.F32.PACK_AB R31, R63, R62 ;  /* 0x0000003e3f1f723e */ /* 0x000fe200000000ff */
[----:B------:R-:W1:Y:S01]  /*d9b0*/  @P2 LDC R61, c[0x0][0xbec] ;  /* 0x0002fb00ff3d2b82 */ /* 0x000e620000000800 */
[----:B--2---:R-:W-:Y:S01]  /*d9c0*/  F2FP.F16.F32.PACK_AB R32, R65, R64 ;  /* 0x000000404120723e */ /* 0x004fe200000000ff */
[----:B------:R-:W2:Y:S01]  /*d9d0*/  SHFL.IDX PT, R59, R36, 0x1, 0x1c1f ;  /* 0x003c1f00243b7f89 */ /* 0x000ea200000e0000 */
[----:B------:R-:W-:Y:S02]  /*d9e0*/  F2FP.F16.F32.PACK_AB R33, R67, R66 ;  /* 0x000000424321723e */ /* 0x000fe400000000ff */
[----:B------:R-:W-:Y:S01]  /*d9f0*/  F2FP.F16.F32.PACK_AB R34, R69, R68 ;  /* 0x000000444522723e */ /* 0x000fe200000000ff */
[----:B------:R-:W-:Y:S01]  /*da00*/  STSM.16.M88.4 [R104], R28 ;  /* 0x0000001c68007844 */ /* 0x000fe20000000200 */
[----:B------:R-:W-:Y:S01]  /*da10*/  F2FP.F16.F32.PACK_AB R35, R71, R70 ;  /* 0x000000464723723e */ /* 0x000fe200000000ff */
[----:B------:R-:W3:Y:S01]  /*da20*/  @P2 LDC R60, c[0x0][0xbf0] ;  /* 0x0002fc00ff3c2b82 */ /* 0x000ee20000000800 */
        /* <DEDUP_REMOVED lines=11> */
[----:B------:R-:W-:-:S04]  /*dae0*/  UIMAD.WIDE.U32 UR4, UR10, UR8, URZ ;  /* 0x000000080a0472a5 */ /* 0x000fc8000f8e003f */
[----:B------:R-:W-:Y:S01]  /*daf0*/  UIADD3 UR5, UR5, UR6, URZ ;  /* 0x0000000605057290 */ /* 0x000fe2000fffe03f */
[----:B------:R-:W-:Y:S01]  /*db00*/  ULDC.64 UR8, c[0x0][0xaf0] ;  /* 0x0002bc0000087ab9 */ /* 0x000fe20000000a00 */
[----:B0-----:R0:W-:Y:S04]  /*db10*/  @!P1 ST.E desc[UR14][R56.64], R93 ;  /* 0x0000005d38009985 */ /* 0x0011e8000c10190e */
[----:B--2---:R2:W-:Y:S04]  /*db20*/  @!P0 ST.E desc[UR14][R58.64], R92 ;  /* 0x0000005c3a008985 */ /* 0x0045e8000c10190e */
[----:B------:R4:W5:Y:S01]  /*db30*/  LD.E.128 R44, desc[UR14][R20.64] ;  /* 0x0000000e142c7980 */ /* 0x000962000c101d00 */
[----:B0-----:R-:W-:-:S03]  /*db40*/  IMAD R56, R23, 0x20, R222 ;  /* 0x0000002017387824 */ /* 0x001fc600078e02de */
[----:B------:R1:W5:Y:S01]  /*db50*/  LD.E.128 R28, desc[UR14][R2.64] ;  /* 0x0000000e021c7980 */ /* 0x000362000c101d00 */
[----:B------:R-:W-:Y:S02]  /*db60*/  UIMAD UR6, UR7, UR8, URZ ;  /* 0x00000008070672a4 */ /* 0x000fe4000f8e023f */
[----:B------:R-:W-:Y:S01]  /*db70*/  UIMAD.WIDE.U32 UR4, UR13, UR8, UR4 ;  /* 0x000000080d0472a5 */ /* 0x000fe2000f8e0004 */
[----:B------:R0:W5:Y:S01]  /*db80*/  LD.E.128 R32, desc[UR14][R4.64] ;  /* 0x0000000e04207980 */ /* 0x000162000c101d00 */
[----:B----4-:R-:W4:Y:S01]  /*db90*/  LDC.64 R20, c[0x0][0xae0] ;  /* 0x0002b800ff147b82 */ /* 0x010f220000000a00 */
[----:B------:R-:W-:Y:S02]  /*dba0*/  LEA R56, R17, R56, 0x7 ;  /* 0x0000003811387211 */ /* 0x000fe400078e38ff */
[----:B------:R2:W5:Y:S03]  /*dbb0*/  LD.E.128 R48, desc[UR14][R6.64] ;  /* 0x0000000e06307980 */ /* 0x000566000c101d00 */
[----:B-1----:R-:W-:Y:S01]  /*dbc0*/  @P2 IMAD.HI.U32 R3, R56, R61, RZ ;  /* 0x0000003d38032227 */ /* 0x002fe200078e00ff */
[----:B------:R-:W5:Y:S03]  /*dbd0*/  LD.E.128 R40, desc[UR14][R14.64] ;  /* 0x0000000e0e287980 */ /* 0x000f66000c101d00 */
[----:B------:R-:W-:Y:S01]  /*dbe0*/  IMAD.MOV.U32 R2, RZ, RZ, R56 ;  /* 0x000000ffff027224 */ /* 0x000fe200078e0038 */
[----:B---3--:R-:W-:Y:S01]  /*dbf0*/  @P2 SHF.R.U32.HI R2, RZ, R60, R3 ;  /* 0x0000003cff022219 */ /* 0x008fe20000011603 */
[----:B------:R-:W-:Y:S01]  /*dc00*/  UIMAD UR6, UR13, UR9, UR6 ;  /* 0x000000090d0672a4 */ /* 0x000fe2000f8e0206 */
[----:B------:R-:W5:Y:S02]  /*dc10*/  LD.E.128 R36, desc[UR14][R12.64] ;  /* 0x0000000e0c247980 */ /* 0x000f64000c101d00 */
[--C-:B------:R-:W-:Y:S01]  /*dc20*/  SHF.R.S32.HI R3, RZ, 0x1f, R2.reuse ;  /* 0x0000001fff037819 */ /* 0x100fe20000011402 */
[----:B0-----:R-:W-:Y:S01]  /*dc30*/  IMAD.MOV R5, RZ, RZ, -R2 ;  /* 0x000000ffff057224 */ /* 0x001fe200078e0a02 */
[----:B------:R-:W-:Y:S01]  /*dc40*/  UIADD3 UR5, UR5, UR6, URZ ;  /* 0x0000000605057290 */ /* 0x000fe2000fffe03f */
[----:B------:R-:W5:Y:S02]  /*dc50*/  LD.E.128 R24, desc[UR14][R10.64] ;  /* 0x0000000e0a187980 */ /* 0x000f64000c101d00 */
[----:B------:R-:W-:-:S02]  /*dc60*/  IMAD R5, R0, R5, R56 ;  /* 0x0000000500057224 */ /* 0x000fc400078e0238 */
[----:B------:R0:W5:Y:S01]  /*dc70*/  LD.E.128 R52, desc[UR14][R8.64] ;  /* 0x0000000e08347980 */ /* 0x000162000c101d00 */
[----:B------:R-:W-:Y:S01]  /*dc80*/  R2UR UR10, R220 ;  /* 0x00000000dc0a72ca */ /* 0x000fe200000e0000 */
[-C--:B----4-:R-:W-:Y:S01]  /*dc90*/  IMAD R3, R3, R20.reuse, RZ ;  /* 0x0000001403037224 */ /* 0x090fe200078e02ff */
[----:B------:R-:W-:Y:S01]  /*dca0*/  SHF.R.S32.HI R0, RZ, 0x1f, R5 ;  /* 0x0000001fff007819 */ /* 0x000fe20000011405 */
[----:B------:R-:W-:Y:S01]  /*dcb0*/  @!PT LDS RZ, [RZ] ;  /* 0x00000000fffff984 */ /* 0x000fe20000000800 */
[----:B------:R-:W-:Y:S01]  /*dcc0*/  @!PT LDS RZ, [RZ] ;  /* 0x00000000fffff984 */ /* 0x000fe20000000800 */
[----:B------:R-:W-:Y:S01]  /*dcd0*/  @!PT LDS RZ, [RZ] ;  /* 0x00000000fffff984 */ /* 0x000fe20000000800 */
[----:B------:R-:W-:Y:S01]  /*dce0*/  @!PT LDS RZ, [RZ] ;  /* 0x00000000fffff984 */ /* 0x000fe20000000800 */
[----:B------:R1:W-:Y:S06]  /*dcf0*/  MEMBAR.ALL.CTA ;  /* 0x0000000000007992 */ /* 0x0003ec0000008000 */
[----:B-1----:R-:W1:Y:S01]  /*dd00*/  FENCE.VIEW.ASYNC.S ;  /* 0x00000000000073c6 */ /* 0x002e620000000000 */
[----:B------:R-:W-:Y:S01]  /*dd10*/  R2UR UR9, R16 ;  /* 0x00000000100972ca */ /* 0x000fe200000e0000 */
[C---:B--2---:R-:W-:Y:S01]  /*dd20*/  IMAD R7, R2.reuse, R21, R3 ;  /* 0x0000001502077224 */ /* 0x044fe200078e0203 */
[----:B------:R-:W-:Y:S01]  /*dd30*/  UISETP.NE.AND UP0, UPT, UR60, 0x2, UPT ;  /* 0x000000023c00788c */ /* 0x000fe2000bf05270 */
[----:B------:R-:W-:Y:S01]  /*dd40*/  IMAD.WIDE.U32 R2, R2, R20, UR4 ;  /* 0x0000000402027e25 */ /* 0x000fe2000f8e0014 */
[----:B------:R-:W-:Y:S01]  /*dd50*/  ULDC.64 UR4, c[0x0][0xad8] ;  /* 0x0002b60000047ab9 */ /* 0x000fe20000000a00 */
[----:B------:R-:W-:-:S02]  /*dd60*/  ULDC.64 UR6, c[0x0][0xa80] ;  /* 0x0002a00000067ab9 */ /* 0x000fc40000000a00 */
[----:B------:R-:W-:Y:S02]  /*dd70*/  IMAD.IADD R3, R3, 0x1, R7 ;  /* 0x0000000103037824 */ /* 0x000fe400078e0207 */
[----:B------:R-:W-:Y:S02]  /*dd80*/  IMAD R0, R0, UR4, RZ ;  /* 0x0000000400007c24 */ /* 0x000fe4000f8e02ff */
[----:B------:R-:W-:Y:S02]  /*dd90*/  IMAD R17, R17, 0x80, R222 ;  /* 0x0000008011117824 */ /* 0x000fe400078e02de */
[----:B------:R-:W-:Y:S01]  /*dda0*/  IMAD.WIDE.U32 R2, R5, UR4, R2 ;  /* 0x0000000405027c25 */ /* 0x000fe2000f8e0002 */
[----:B------:R-:W-:-:S03]  /*ddb0*/  UIADD3 UR4, UR12, 0x34820, URZ ;  /* 0x000348200c047890 */ /* 0x000fc6000fffe03f */
[----:B------:R-:W-:Y:S01]  /*ddc0*/  IMAD R7, R5, UR5, R0 ;  /* 0x0000000505077c24 */ /* 0x000fe2000f8e0200 */
[-C--:B------:R-:W-:Y:S02]  /*ddd0*/  ISETP.GE.AND P1, PT, R17, R86.reuse, PT ;  /* 0x000000561100720c */ /* 0x080fe40003f26270 */
[C---:B------:R-:W-:Y:S01]  /*dde0*/  LEA R0, P2, R2.reuse, UR6, 0x1 ;  /* 0x0000000602007c11 */ /* 0x040fe2000f8408ff */
[----:B------:R-:W-:Y:S01]  /*ddf0*/  USEL UR6, URZ, 0x1, UP0 ;  /* 0x000000013f067887 */ /* 0x000fe20008000000 */
[----:B------:R-:W-:Y:S01]  /*de00*/  IADD3 R3, R3, R7, RZ ;  /* 0x0000000703037210 */ /* 0x000fe20007ffe0ff */
[----:B------:R-:W-:Y:S01]  /*de10*/  UPRMT UR4, URZ, 0x654, UR4 ;  /* 0x000006543f047896 */ /* 0x000fe20008000004 */
[----:B------:R-:W-:Y:S01]  /*de20*/  VIADD R5, R17, 0x20 ;  /* 0x0000002011057836 */ /* 0x000fe20000000000 */
[----:B------:R-:W-:Y:S01]  /*de30*/  ULDC UR5, c[0x0][0xc] ;  /* 0x0000030000057ab9 */ /* 0x000fe20000000800 */
[----:B------:R-:W-:Y:S01]  /*de40*/  ULOP3.LUT UR9, UR9, UR6, URZ, 0x3c, !UPT ;  /* 0x0000000609097292 */ /* 0x000fe2000f8e3c3f */
[----:B0-----:R-:W-:Y:S01]  /*de50*/  LEA.HI.X R8, R2, UR7, R3, 0x1, P2 ;  /* 0x0000000702087c11 */ /* 0x001fe200090f0c03 */
[----:B------:R-:W-:Y:S01]  /*de60*/  UIADD3 UR10, UR5, UR10, URZ ;  /* 0x0000000a050a7290 */ /* 0x000fe2000fffe03f */
[-C--:B------:R-:W-:Y:S01]  /*de70*/  ISETP.GE.AND P3, PT, R5, R86.reuse, PT ;  /* 0x000000560500720c */ /* 0x080fe20003f66270 */
[----:B------:R-:W-:Y:S01]  /*de80*/  VIADD R5, R17, 0x40 ;  /* 0x0000004011057836 */ /* 0x000fe20000000000 */
[----:B------:R-:W-:Y:S01]  /*de90*/  USEL UR60, UR60, URZ, UP0 ;  /* 0x0000003f3c3c7287 */ /* 0x000fe20008000000 */
[----:B-1----:R0:W1:Y:S01]  /*dea0*/  SHFL.IDX PT, R6, R0, RZ, 0x181f ;  /* 0x00181fff00067589 */ /* 0x00206200000e0000 */
[----:B------:R-:W-:Y:S01]  /*deb0*/  IMAD.U32 R16, RZ, RZ, UR9 ;  /* 0x00000009ff107e24 */ /* 0x000fe2000f8e00ff */
[----:B------:R-:W-:Y:S01]  /*dec0*/  SYNCS.ARRIVE.TRANS64.RED.A1T0 RZ, [UR4], RZ ;  /* 0x000000ffffff79a7 */ /* 0x000fe20008100404 */
[----:B------:R-:W-:Y:S01]  /*ded0*/  IMAD.U32 R220, RZ, RZ, UR10 ;  /* 0x0000000affdc7e24 */ /* 0x000fe2000f8e00ff */
[----:B------:R0:W2:Y:S01]  /*dee0*/  SHFL.IDX PT, R7, R8, RZ, 0x181f ;  /* 0x00181fff08077589 */ /* 0x0000a200000e0000 */
[----:B------:R-:W-:Y:S01]  /*def0*/  BSSY B0, `(.L_x_6717) ;  /* 0x000000c000007945 */ /* 0x000fe20003800000 */
[----:B------:R-:W-:-:S03]  /*df00*/  ISETP.GE.AND P0, PT, R5, R86, PT ;  /* 0x000000560500720c */ /* 0x000fc60003f06270 */
[----:B------:R-:W-:Y:S10]  /*df10*/  @P1 BRA `(.L_x_6718) ;  /* 0x0000000000241947 */ /* 0x000ff40003800000 */
[----:B------:R-:W-:Y:S01]  /*df20*/  ULDC UR4, c[0x0][0xac8] ;  /* 0x0002b20000047ab9 */ /* 0x000fe20000000800 */
[----:B------:R-:W-:Y:S01]  /*df30*/  ULDC.64 UR6, c[0x0][0x208] ;  /* 0x0000820000067ab9 */ /* 0x000fe20000000a00 */
[----:B------:R-:W-:Y:S02]  /*df40*/  ISETP.GE.AND P2, PT, R22, UR4, PT ;  /* 0x0000000416007c0c */ /* 0x000fe4000bf46270 */
[----:B------:R-:W-:-:S11]  /*df50*/  ISETP.GE.AND P1, PT, R19, UR4, PT ;  /* 0x0000000413007c0c */ /* 0x000fd6000bf26270 */
[C---:B-1----:R-:W-:Y:S02]  /*df60*/  @!P2 LEA R4, P4, R22.reuse, R6, 0x1 ;  /* 0x000000061604a211 */ /* 0x042fe400078808ff */
[----:B--2---:R-:W-:Y:S02]  /*df70*/  @!P1 IMAD.WIDE R2, R19, 0x2, R6 ;  /* 0x0000000213029825 */ /* 0x004fe400078e0206 */
[----:B------:R-:W-:-:S03]  /*df80*/  @!P2 LEA.HI.X R5, R22, R7, R232, 0x1, P4 ;  /* 0x000000071605a211 */ /* 0x000fc600020f0ce8 */
[----:B-----5:R3:W-:Y:S04]  /*df90*/  @!P1 ST.E.128 desc[UR6][R2.64], R44 ;  /* 0x0000002c02009985 */ /* 0x0207e8000c101d06 */
[----:B------:R3:W-:Y:S02]  /*dfa0*/  @!P2 ST.E.128 desc[UR6][R4.64], R52 ;  /* 0x000000340400a985 */ /* 0x0007e4000c101d06 */
.L_x_6718:
[----:B------:R-:W-:Y:S05]  /*dfb0*/  BSYNC B0 ;  /* 0x0000000000007941 */ /* 0x000fea0003800000 */
.L_x_6717:
[----:B--2---:R2:W4:Y:S01]  /*dfc0*/  SHFL.IDX PT, R7, R8, 0x1, 0x181f ;  /* 0x00381f0008077f89 */ /* 0x00452200000e0000 */
[----:B------:R-:W-:Y:S03]  /*dfd0*/  BSSY B0, `(.L_x_6719) ;  /* 0x000000c000007945 */ /* 0x000fe60003800000 */
[----:B-1----:R2:W1:Y:S01]  /*dfe0*/  SHFL.IDX PT, R6, R0, 0x1, 0x181f ;  /* 0x00381f0000067f89 */ /* 0x00246200000e0000 */
[----:B------:R-:W-:Y:S05]  /*dff0*/  @P3 BRA `(.L_x_6720) ;  /* 0x0000000000243947 */ /* 0x000fea0003800000 */
[----:B------:R-:W-:Y:S01]  /*e000*/  ULDC UR4, c[0x0][0xac8] ;  /* 0x0002b20000047ab9 */ /* 0x000fe20000000800 */
[----:B------:R-:W-:Y:S01]  /*e010*/  ULDC.64 UR6, c[0x0][0x208] ;  /* 0x0000820000067ab9 */ /* 0x000fe20000000a00 */
[----:B------:R-:W-:Y:S02]  /*e020*/  ISETP.GE.AND P3, PT, R22, UR4, PT ;  /* 0x0000000416007c0c */ /* 0x000fe4000bf66270 */
[----:B------:R-:W-:-:S11]  /*e030*/  ISETP.GE.AND P2, PT, R19, UR4, PT ;  /* 0x0000000413007c0c */ /* 0x000fd6000bf46270 */
[C---:B-1-3--:R-:W-:Y:S02]  /*e040*/  @!P3 LEA R4, P1, R22.reuse, R6, 0x1 ;  /* 0x000000061604b211 */ /* 0x04afe400078208ff */
[----:B----4-:R-:W-:Y:S02]  /*e050*/  @!P2 IMAD.WIDE R2, R19, 0x2, R6 ;  /* 0x000000021302a825 */ /* 0x010fe400078e0206 */
[----:B------:R-:W-:-:S03]  /*e060*/  @!P3 LEA.HI.X R5, R22, R7, R232, 0x1, P1 ;  /* 0x000000071605b211 */ /* 0x000fc600008f0ce8 */
[----:B-----5:R1:W-:Y:S04]  /*e070*/  @!P2 ST.E.128 desc[UR6][R2.64], R40 ;  /* 0x000000280200a985 */ /* 0x0203e8000c101d06 */
[----:B------:R1:W-:Y:S02]  /*e080*/  @!P3 ST.E.128 desc[UR6][R4.64], R48 ;  /* 0x000000300400b985 */ /* 0x0003e4000c101d06 */
.L_x_6720:
[----:B------:R-:W-:Y:S05]  /*e090*/  BSYNC B0 ;  /* 0x0000000000007941 */ /* 0x000fea0003800000 */
.L_x_6719:
[----:B----4-:R4:W0:Y:S01]  /*e0a0*/  SHFL.IDX PT, R7, R8, 0x2, 0x181f ;  /* 0x00581f0008077f89 */ /* 0x01082200000e0000 */
        /* <DEDUP_REMOVED lines=8> */
[----:B0-----:R-:W-:Y:S02]  /*e130*/  @!P1 IMAD.WIDE R2, R19, 0x2, R6 ;  /* 0x0000000213029825 */ /* 0x001fe400078e0206 */
[----:B------:R-:W-:-:S03]  /*e140*/  @!P2 LEA.HI.X R5, R22, R7, R232, 0x1, P0 ;  /* 0x000000071605a211 */ /* 0x000fc600000f0ce8 */
[----:B-----5:R0:W-:Y:S04]  /*e150*/  @!P1 ST.E.128 desc[UR6][R2.64], R36 ;  /* 0x0000002402009985 */ /* 0x0201e8000c101d06 */
[----:B------:R0:W-:Y:S02]  /*e160*/  @!P2 ST.E.128 desc[UR6][R4.64], R32 ;  /* 0x000000200400a985 */ /* 0x0001e4000c101d06 */
.L_x_6722:
[----:B------:R-:W-:Y:S05]  /*e170*/  BSYNC B0 ;  /* 0x0000000000007941 */ /* 0x000fea0003800000 */
.L_x_6721:
[----:B0--3--:R-:W-:Y:S01]  /*e180*/  VIADD R3, R17, 0x60 ;  /* 0x0000006011037836 */ /* 0x009fe20000000000 */
[----:B------:R0:W3:Y:S01]  /*e190*/  SHFL.IDX PT, R7, R8, 0x3, 0x181f ;  /* 0x00781f0008077f89 */ /* 0x0000e200000e0000 */
[----:B------:R-:W-:Y:S01]  /*e1a0*/  BSSY B0, `(.L_x_6723) ;  /* 0x000000e000007945 */ /* 0x000fe20003800000 */
[----:B------:R-:W-:Y:S02]  /*e1b0*/  VIADD R221, R221, 0x1 ;  /* 0x00000001dddd7836 */ /* 0x000fe40000000000 */
[----:B------:R-:W-:Y:S01]  /*e1c0*/  ISETP.GE.AND P0, PT, R3, R86, PT ;  /* 0x000000560300720c */ /* 0x000fe20003f06270 */
[----:B-1----:R0:W1:-:S12]  /*e1d0*/  SHFL.IDX PT, R6, R0, 0x3, 0x181f ;  /* 0x00781f0000067f89 */ /* 0x00205800000e0000 */
[----:B0-----:R-:W-:Y:S05]  /*e1e0*/  @P0 BRA `(.L_x_6724) ;  /* 0x0000000000240947 */ /* 0x001fea0003800000 */
[----:B------:R-:W-:Y:S01]  /*e1f0*/  ULDC UR4, c[0x0][0xac8] ;  /* 0x0002b20000047ab9 */ /* 0x000fe20000000800 */
[----:B------:R-:W-:Y:S01]  /*e200*/  ULDC.64 UR6, c[0x0][0x208] ;  /* 0x0000820000067ab9 */ /* 0x000fe20000000a00 */
[----:B------:R-:W-:Y:S02]  /*e210*/  ISETP.GE.AND P2, PT, R22, UR4, PT ;  /* 0x0000000416007c0c */ /* 0x000fe4000bf46270 */
[----:B------:R-:W-:-:S11]  /*e220*/  ISETP.GE.AND P1, PT, R19, UR4, PT ;  /* 0x0000000413007c0c */ /* 0x000fd6000bf26270 */
[C---:B-1----:R-:W-:Y:S02]  /*e230*/  @!P2 LEA R4, P0, R22.reuse, R6, 0x1 ;  /* 0x000000061604a211 */ /* 0x042fe400078008ff */
[----:B---3--:R-:W-:Y:S02]  /*e240*/  @!P1 IMAD.WIDE R2, R19, 0x2, R6 ;  /* 0x0000000213029825 */ /* 0x008fe400078e0206 */
[----:B------:R-:W-:-:S03]  /*e250*/  @!P2 LEA.HI.X R5, R22, R7, R232, 0x1, P0 ;  /* 0x000000071605a211 */ /* 0x000fc600000f0ce8 */
[----:B-----5:R0:W-:Y:S04]  /*e260*/  @!P1 ST.E.128 desc[UR6][R2.64], R24 ;  /* 0x0000001802009985 */ /* 0x0201e8000c101d06 */
[----:B------:R0:W-:Y:S02]  /*e270*/  @!P2 ST.E.128 desc[UR6][R4.64], R28 ;  /* 0x0000001c0400a985 */ /* 0x0001e4000c101d06 */
.L_x_6724:
[----:B------:R-:W-:Y:S05]  /*e280*/  BSYNC B0 ;  /* 0x0000000000007941 */ /* 0x000fea0003800000 */
.L_x_6723:
[----:B--2-4-:R-:W2:Y:S01]  /*e290*/  LDC R0, c[0x0][0xc34] ;  /* 0x00030d00ff007b82 */ /* 0x014ea20000000800 */
[----:B------:R-:W-:-:S13]  /*e2a0*/  R2UR UR4, R220 ;  /* 0x00000000dc0472ca */ /* 0x000fda00000e0000 */
[----:B--2---:R-:W-:-:S13]  /*e2b0*/  ISETP.LE.AND P0, PT, R0, UR4, PT ;  /* 0x0000000400007c0c */ /* 0x004fda000bf03270 */
[----:B------:R-:W-:Y:S05]  /*e2c0*/  @!P0 BRA `(.L_x_6725) ;  /* 0xffffff2800b48947 */ /* 0x000fea000383ffff */
[----:B------:R-:W-:Y:S05]  /*e2d0*/  EXIT ;  /* 0x000000000000794d */ /* 0x000fea0003800000 */
.L_x_6695:
[----:B------:R-:W-:-:S08]  /*e2e0*/  NOP ;  /* 0x0000000000007918 */ /* 0x000fd00000000000 */
[----:B--2---:R-:W0:-:S00]  /*e2f0*/  USETMAXREG.DEALLOC.CTAPOOL 0x18 ;  /* 0x00000018000079c8 */ /* 0x004e0000080e0500 */
        /* <DEDUP_REMOVED lines=28> */
[----:B------:R-:W-:Y:S04]  /*e4c0*/  STL [R1+0x28], R3 ;  /* 0x0000280301007387 */ /* 0x000fe80000100800 */
[----:B------:R0:W-:Y:S04]  /*e4d0*/  STL [R1], R0 ;  /* 0x0000000001007387 */ /* 0x0001e80000100800 */
[----:B------:R1:W-:Y:S01]  /*e4e0*/  STL [R1+0x30], RZ ;  /* 0x000030ff01007387 */ /* 0x0003e20000100800 */
[----:B0-----:R-:W-:-:S07]  /*e4f0*/  LOP3.LUT R0, R2, 0x40, RZ, 0xfc, !PT ;  /* 0x0000004002007812 */ /* 0x001fce00078efcff */
.L_x_6799:
[----:B0-----:R-:W2:Y:S01]  /*e500*/  LDL R2, [R1+0x28] ;  /* 0x0000280001027983 */ /* 0x001ea20000100800 */
[----:B------:R-:W0:Y:S01]  /*e510*/  LDC R0, c[0x0][0xc38] ;  /* 0x00030e00ff007b82 */ /* 0x000e220000000800 */
[----:B------:R-:W-:Y:S05]  /*e520*/  YIELD ;  /* 0x0000000000007946 */ /* 0x000fea0003800000 */
[----:B------:R-:W-:Y:S02]  /*e530*/  ULDC.64 UR4, c[0x0][0x418] ;  /* 0x0001060000047ab9 */ /* 0x000fe40000000a00 */
[----:B---3--:R-:W3:Y:S01]  /*e540*/  LDC R16, c[0x0][0xc44] ;  /* 0x00031100ff107b82 */ /* 0x008ee20000000800 */
[----:B------:R-:W-:-:S03]  /*e550*/  UISETP.NE.U32.AND UP0, UPT, UR4, URZ, UPT ;  /* 0x0000003f0400728c */ /* 0x000fc6000bf05070 */
[----:B------:R-:W-:Y:S01]  /*e560*/  ULDC UR4, c[0x0][0x424] ;  /* 0x0001090000047ab9 */ /* 0x000fe20000000800 */
[----:B------:R-:W-:-:S04]  /*e570*/  UISETP.NE.AND.EX UP0, UPT, UR5, URZ, UPT, UP0 ;  /* 0x0000003f0500728c */ /* 0x000fc8000bf05300 */
[----:B------:R-:W-:Y:S01]  /*e580*/  USEL UR4, UR4, 0x1, UP0 ;  /* 0x0000000104047887 */ /* 0x000fe20008000000 */
[----:B0-----:R-:W-:Y:S02]  /*e590*/  ISETP.NE.AND P0, PT, R0, 0x1, PT ;  /* 0x000000010000780c */ /* 0x001fe40003f05270 */
[----:B---3--:R-:W-:-:S11]  /*e5a0*/  ISETP.NE.AND P1, PT, R16, 0x1, PT ;  /* 0x000000011000780c */ /* 0x008fd60003f25270 */
[----:B------:R-:W2:Y:S08]  /*e5b0*/  @P0 LDC R0, c[0x0][0xc3c] ;  /* 0x00030f00ff000b82 */ /* 0x000eb00000000800 */
[----:B------:R-:W0:Y:S01]  /*e5c0*/  @P0 LDC R3, c[0x0][0xc40] ;  /* 0x00031000ff030b82 */ /* 0x000e220000000800 */
[----:B--2---:R-:W-:Y:S01]  /*e5d0*/  @P0 IMAD.HI.U32 R0, R2, R0, RZ ;  /* 0x0000000002000227 */ /* 0x004fe200078e00ff */
        /* <DEDUP_REMOVED lines=8> */
[----:B---3--:R-:W-:Y:S01]  /*e660*/  IMAD R2, R0, UR4, RZ ;  /* 0x0000000400027c24 */ /* 0x008fe2000f8e02ff */
[----:B------:R-:W-:-:S03]  /*e670*/  UIADD3 UR4, UR36, 0x1e400, URZ ;  /* 0x0001e40024047890 */ /* 0x000fc6000fffe03f */
[----:B------:R-:W-:Y:S01]  /*e680*/  IMAD.MOV R3, RZ, RZ, -R19 ;  /* 0x000000ffff037224 */ /* 0x000fe200078e0a13 */
[----:B------:R2:W-:Y:S01]  /*e690*/  STL [R1+0x18], R19 ;  /* 0x0000181301007387 */ /* 0x0005e20000100800 */
[----:B------:R-:W-:Y:S01]  /*e6a0*/  VIADD R0, R2, 0xaf ;  /* 0x000000af02007836 */ /* 0x000fe20000000000 */
[----:B------:R-:W-:Y:S01]  /*e6b0*/  ULOP3.LUT UP0, URZ, UR4, 0x3ff, URZ, 0xc0, !UPT ;  /* 0x000003ff043f7892 */ /* 0x000fe2000f80c03f */
[----:B------:R-:W-:Y:S01]  /*e6c0*/  IMAD R16, R16, R3, R4 ;  /* 0x0000000310107224 */ /* 0x000fe200078e0204 */
[----:B------:R2:W-:Y:S01]  /*e6d0*/  STL [R1+0x2c], R2 ;  /* 0x00002c0201007387 */ /* 0x0005e20000100800 */
[----:B------:R-:W-:-:S03]  /*e6e0*/  IMAD.HI R0, R0, 0x2e8ba2e9, RZ ;  /* 0x2e8ba2e900007827 */ /* 0x000fc600078e02ff */
[----:B------:R-:W-:Y:S02]  /*e6f0*/  PLOP3.LUT P0, PT, PT, PT, UP0, 0x80, 0x0 ;  /* 0x000000000000781c */ /* 0x000fe40003f0f008 */
[----:B------:R-:W-:-:S04]  /*e700*/  SHF.R.U32.HI R3, RZ, 0x1f, R0 ;  /* 0x0000001fff037819 */ /* 0x000fc80000011600 */
[----:B------:R-:W-:-:S05]  /*e710*/  LEA.HI.SX32 R0, R0, R3, 0x1b ;  /* 0x0000000300007211 */ /* 0x000fca00078fdaff */
[----:B------:R2:W-:Y:S02]  /*e720*/  STL [R1+0x24], R0 ;  /* 0x0000240001007387 */ /* 0x0005e40000100800 */
[----:B-1----:R-:W-:Y:S05]  /*e730*/  @!P0 BRA `(.L_x_6727) ;  /* 0x0000000000408947 */ /* 0x002fea0003800000 */
[----:B--2---:R-:W-:Y:S01]  /*e740*/  MOV R2, 0x0 ;  /* 0x0000000000027802 */ /* 0x004fe20000000f00 */
        /* <DEDUP_REMOVED lines=14> */
[----:B01----:R-:W-:Y:S05]  /*e830*/  CALL.ABS.NOINC R2 ;  /* 0x0000000002007343 */ /* 0x003fea0003c00000 */
.L_x_6727:
        /* <DEDUP_REMOVED lines=8> */
[----:B--2---:R0:W2:Y:S01]  /*e8c0*/  LDC.64 R2, c[0x4][R17] ;  /* 0x0100000011027b82 */ /* 0x0040a20000000a00 */
[----:B------:R-:W-:Y:S01]  /*e8d0*/  IMAD.U32 R4, RZ, RZ, UR6 ;  /* 0x00000006ff047e24 */ /* 0x000fe2000f8e00ff */
[----:B------:R-:W-:Y:S01]  /*e8e0*/  MOV R5, UR7 ;  /* 0x0000000700057c02 */ /* 0x000fe20008000f00 */
        /* <DEDUP_REMOVED lines=8> */
[----:B-12---:R-:W-:Y:S05]  /*e970*/  CALL.ABS.NOINC R2 ;  /* 0x0000000002007343 */ /* 0x006fea0003c00000 */
.L_x_6729:
[----:B------:R0:W1:Y:S01]  /*e980*/  LDC.64 R2, c[0x4][R17] ;  /* 0x0100000011027b82 */ /* 0x0000620000000a00 */
[----:B------:R-:W-:Y:S01]  /*e990*/  ULDC.64 UR6, c[0x4][0x1b8] ;  /* 0x01006e0000067ab9 */ /* 0x000fe20000000a00 */
[----:B------:R-:W-:Y:S01]  /*e9a0*/  ULDC.64 UR8, c[0x4][0x1c0] ;  /* 0x0100700000087ab9 */ /* 0x000fe20000000a00 */
[----:B------:R-:W-:Y:S01]  /*e9b0*/  ULDC.64 UR4, c[0x4][0xc0] ;  /* 0x0100300000047ab9 */ /* 0x000fe20000000a00 */
[----:B------:R-:W-:Y:S01]  /*e9c0*/  IMAD.U32 R4, RZ, RZ, UR6 ;  /* 0x00000006ff047e24 */ /* 0x000fe2000f8e00ff */
[----:B------:R-:W-:Y:S01]  /*e9d0*/  MOV R8, 0x70 ;  /* 0x0000007000087802 */ /* 0x000fe20000000f00 */
[----:B------:R-:W-:Y:S02]  /*e9e0*/  IMAD.U32 R5, RZ, RZ, UR7 ;  /* 0x00000007ff057e24 */ /* 0x000fe4000f8e00ff */
[----:B------:R-:W-:Y:S02]  /*e9f0*/  IMAD.U32 R6, RZ, RZ, UR8 ;  /* 0x00000008ff067e24 */ /* 0x000fe4000f8e00ff */
[----:B------:R-:W-:-:S02]  /*ea00*/  IMAD.U32 R7, RZ, RZ, UR9 ;  /* 0x00000009ff077e24 */ /* 0x000fc4000f8e00ff */
[----:B------:R-:W-:Y:S02]  /*ea10*/  IMAD.U32 R10, RZ, RZ, UR4 ;  /* 0x00000004ff0a7e24 */ /* 0x000fe4000f8e00ff */
[----:B------:R-:W-:Y:S02]  /*ea20*/  IMAD.U32 R11, RZ, RZ, UR5 ;  /* 0x00000005ff0b7e24 */ /* 0x000fe4000f8e00ff */
[----:B------:R-:W-:Y:S02]  /*ea30*/  IMAD.MOV.U32 R12, RZ, RZ, 0x1 ;  /* 0x00000001ff0c7424 */ /* 0x000fe400078e00ff */
[----:B0-----:R-:W-:-:S07]  /*ea40*/  IMAD.MOV.U32 R13, RZ, RZ, RZ ;  /* 0x000000ffff0d7224 */ /* 0x001fce00078e00ff */
[----:B------:R-:W-:-:S07]  /*ea50*/  LEPC R20, `(.L_x_6728) ;  /* 0x000000001014794e */ /* 0x000fce0000000000 */
[----:B-1----:R-:W-:Y:S05]  /*ea60*/  CALL.ABS.NOINC R2 ;  /* 0x0000000002007343 */ /* 0x002fea0003c00000 */
.L_x_6728:
[----:B------:R-:W-:Y:S01]  /*ea70*/  ULDC.64 UR4, c[0x0][0x9f8] ;  /* 0x00027e0000047ab9 */ /* 0x000fe20000000a00 */
[----:B------:R-:W3:Y:S01]  /*ea80*/  LDL R17, [R1+0x24] ;  /* 0x0000240001117983 */ /* 0x000ee20000100800 */
[----:B------:R-:W-:Y:S01]  /*ea90*/  ISETP.NE.U32.AND P0, PT, RZ, UR4, PT ;  /* 0x00000004ff007c0c */ /* 0x000fe2000bf05070 */
[----:B------:R-:W-:-:S03]  /*eaa0*/  ULDC.64 UR6, c[0x0][0x208] ;  /* 0x0000820000067ab9 */ /* 0x000fc60000000a00 */
[----:B------:R-:W-:-:S13]  /*eab0*/  ISETP.NE.AND.EX P0, PT, RZ, UR5, PT, P0 ;  /* 0x00000005ff007c0c */ /* 0x000fda000bf05300 */
[----:B--2---:R-:W0:Y:S02]  /*eac0*/  @P0 LDC.64 R2, c[0x0][0x9f8] ;  /* 0x00027e00ff020b82 */ /* 0x004e240000000a00 */
[----:B0-----:R-:W-:-:S05]  /*ead0*/  @P0 IMAD.WIDE R2, R19, 0x4, R2 ;  /* 0x0000000413020825 */ /* 0x001fca00078e0202 */
[----:B------:R0:W2:Y:S01]  /*eae0*/  @P0 LDG.E R19, desc[UR6][R2.64] ;  /* 0x0000000602130981 */ /* 0x0000a2000c1e1900 */
        /* <DEDUP_REMOVED lines=8> */
[----:B--2---:R-:W-:Y:S02]  /*eb70*/  SHF.R.S32.HI R7, RZ, 0x1f, R19 ;  /* 0x0000001fff077819 */ /* 0x004fe40000011413 */
[----:B------:R-:W-:-:S03]  /*eb80*/  SEL R17, R19, RZ, !P1 ;  /* 0x000000ff13117207 */ /* 0x000fc60004800000 */
[----:B------:R0:W-:Y:S01]  /*eb90*/  STL [R1+0x8], R7 ;  /* 0x0000080701007387 */ /* 0x0001e20000100800 */
[----:B------:R-:W-:Y:S05]  /*eba0*/  BRA.DIV UR4, `(.L_x_6730) ;  /* 0x0000003a04047947 */ /* 0x000fea000b800000 */
[----:B0-----:R-:W0:Y:S02]  /*ebb0*/  S2R R0, SR_TID.X ;  /* 0x0000000000007919 */ /* 0x001e240000002100 */
[----:B0-----:R-:W-:-:S04]  /*ebc0*/  SHF.R.U32.HI R0, RZ, 0x5, R0 ;  /* 0x00000005ff007819 */ /* 0x001fc80000011600 */
[----:B------:R-:W-:-:S05]  /*ebd0*/  LOP3.LUT R0, R0, 0x3, RZ, 0xc0, !PT ;  /* 0x0000000300007812 */ /* 0x000fca00078ec0ff */
[----:B------:R0:W2:Y:S02]  /*ebe0*/  SHFL.IDX PT, R14, R0, RZ, 0x1f ;  /* 0x00001fff000e7589 */ /* 0x0000a400000e0000 */
.L_x_6815:
[----:B------:R-:W-:Y:S02]  /*ebf0*/  PLOP3.LUT P2, PT, PT, PT, PT, 0x8, 0x0 ;  /* 0x000000000000781c */ /* 0x000fe40003f4e170 */
[----:B--2---:R-:W-:Y:S02]  /*ec00*/  ISETP.NE.AND P0, PT, R14, RZ, PT ;  /* 0x000000ff0e00720c */ /* 0x004fe40003f05270 */
[----:B0-----:R-:W-:-:S05]  /*ec10*/  P2R R0, PR, RZ, 0x4 ;  /* 0x00000004ff007803 */ /* 0x001fca0000000000 */
[----:B------:R0:W-:Y:S06]  /*ec20*/  STL [R1+0xc], R0 ;  /* 0x00000c0001007387 */ /* 0x0001ec0000100800 */
[----:B------:R-:W-:Y:S05]  /*ec30*/  @P0 BRA `(.L_x_6731) ;  /* 0x0000000400100947 */ /* 0x000fea0003800000 */
[----:B------:R-:W-:-:S03]  /*ec40*/  UMOV UR4, 0xffffffff ;  /* 0xffffffff00047882 */ /* 0x000fc60000000000 */
[----:B------:R-:W-:Y:S05]  /*ec50*/  BRA.DIV UR4, `(.L_x_6732) ;  /* 0x0000003a040c7947 */ /* 0x000fea000b800000 */
[----:B------:R-:W-:-:S13]  /*ec60*/  ELECT P6, URZ, PT ;  /* 0x00000000003f782f */ /* 0x000fda00038c0000 */
.L_x_6818:
[----:B------:R-:W-:Y:S05]  /*ec70*/  @!P6 BRA `(.L_x_6731) ;  /* 0x000000040000e947 */ /* 0x000fea0003800000 */
[----:B------:R2:W-:Y:S01]  /*ec80*/  STL [R1+0x4], R8 ;  /* 0x0000040801007387 */ /* 0x0005e20000100800 */
[----:B------:R-:W-:Y:S01]  /*ec90*/  IMAD.MOV.U32 R17, RZ, RZ, R19 ;  /* 0x000000ffff117224 */ /* 0x000fe200078e0013 */
[----:B------:R-:W-:Y:S06]  /*eca0*/  @!P1 BRA `(.L_x_6733) ;  /* 0x0000000000509947 */ /* 0x000fec0003800000 */
[----:B------:R-:W3:Y:S01]  /*ecb0*/  LDC R6, c[0x0][0x43c] ;  /* 0x00010f00ff067b82 */ /* 0x000ee20000000800 */
[----:B0-----:R-:W-:Y:S01]  /*ecc0*/  IMAD.MOV.U32 R0, RZ, RZ, R8 ;  /* 0x000000ffff007224 */ /* 0x001fe200078e0008 */
[----:B------:R-:W-:Y:S01]  /*ecd0*/  ULDC.64 UR4, c[0x0][0x428] ;  /* 0x00010a0000047ab9 */ /* 0x000fe20000000a00 */
[----:B------:R-:W-:Y:S01]  /*ece0*/  ULDC.64 UR6, c[0x0][0x208] ;  /* 0x0000820000067ab9 */ /* 0x000fe20000000a00 */
[----:B---3--:R-:W-:-:S13]  /*ecf0*/  ISETP.NE.AND P0, PT, R6, 0x1, PT ;  /* 0x000000010600780c */ /* 0x008fda0003f05270 */
[----:B------:R-:W0:Y:S02]  /*ed00*/  @P0 LDC.64 R4, c[0x0][0x440] ;  /* 0x00011000ff040b82 */ /* 0x000e240000000a00 */
[----:B0-----:R-:W-:-:S05]  /*ed10*/  @P0 IMAD.HI.U32 R4, R8, R4, RZ ;  /* 0x0000000408040227 */ /* 0x001fca00078e00ff */
[----:B------:R-:W-:-:S04]  /*ed20*/  @P0 SHF.R.U32.HI R0, RZ, R5, R4 ;  /* 0x00000005ff000219 */ /* 0x000fc80000011604 */
[--C-:B------:R-:W-:Y:S01]  /*ed30*/  SHF.R.S32.HI R5, RZ, 0x1f, R0.reuse ;  /* 0x0000001fff057819 */ /* 0x100fe20000011400 */
[----:B------:R-:W-:-:S04]  /*ed40*/  IMAD.MOV R4, RZ, RZ, -R0 ;  /* 0x000000ffff047224 */ /* 0x000fc800078e0a00 */
[----:B------:R-:W-:Y:S01]  /*ed50*/  IMAD R6, R6, R4, R8 ;  /* 0x0000000406067224 */ /* 0x000fe200078e0208 */
[----:B------:R-:W-:-:S04]  /*ed60*/  MOV R4, R0 ;  /* 0x0000000000047202 */ /* 0x000fc80000000f00 */
        /* <DEDUP_REMOVED lines=8> */
.L_x_6733:
[----:B---3--:R-:W3:Y:S01]  /*edf0*/  LDL R2, [R1] ;  /* 0x0000000001027983 */ /* 0x008ee20000100800 */
[----:B0-----:R-:W-:Y:S02]  /*ee00*/  LEA R0, R18, UR36, 0x3 ;  /* 0x0000002412007c11 */ /* 0x001fe4000f8e18ff */
[----:B---3--:R-:W-:-:S04]  /*ee10*/  SHF.L.U32 R2, R2, 0x1f, RZ ;  /* 0x0000001f02027819 */ /* 0x008fc800000006ff */
[----:B------:R-:W0:Y:S02]  /*ee20*/  SYNCS.PHASECHK.TRANS64.TRYWAIT P0, [R0+URZ+0x34840], R2 ;  /* 0x03484002000075a7 */ /* 0x000e24000800017f */
[----:B0-----:R-:W-:Y:S05]  /*ee30*/  @!P0 BRA `(.L_x_6734) ;  /* 0x0000003400b48947 */ /* 0x001fea0003800000 */
.L_x_6819:
        /* <DEDUP_REMOVED lines=11> */
.L_x_6735:
        /* <DEDUP_REMOVED lines=10> */
[----:B------:R-:W-:-:S03]  /*ef90*/  UMOV UR15, 0x40 ;  /* 0x00000040000f7882 */ /* 0x000fc60000000000 */
[----:B------:R-:W-:Y:S01]  /*efa0*/  P2R R0, PR, RZ, 0x1 ;  /* 0x00000001ff007803 */ /* 0x000fe20000000000 */
[----:B------:R-:W-:Y:S02]  /*efb0*/  UIMAD UR6, UR6, 0xb000, UR36 ;  /* 0x0000b000060678a4 */ /* 0x000fe4000f8e0224 */
[----:B------:R-:W-:Y:S02]  /*efc0*/  UIADD3 UR9, UR9, 0x34830, URZ ;  /* 0x0003483009097890 */ /* 0x000fe4000fffe03f */
[----:B------:R-:W-:Y:S01]  /*efd0*/  UIADD3 UR8, UR6, 0x1e400, URZ ;  /* 0x0001e40006087890 */ /* 0x000fe2000fffe03f */
[----:B------:R4:W-:Y:S01]  /*efe0*/  STL [R1+0xc], R0 ;  /* 0x00000c0001007387 */ /* 0x0009e20000100800 */
[----:B------:R-:W-:-:S03]  /*eff0*/  UIADD3 UR14, UR6, 0x23c00, URZ ;  /* 0x00023c00060e7890 */ /* 0x000fc6000fffe03f */
[----:B------:R-:W-:Y:S01]  /*f000*/  UMOV UR6, 0x0 ;  /* 0x0000000000067882 */ /* 0x000fe20000000000 */
[----:B---3--:R-:W-:-:S13]  /*f010*/  R2UR UR11, R2 ;  /* 0x00000000020b72ca */ /* 0x008fda00000e0000 */
[----:B------:R-:W-:-:S09]  /*f020*/  UIMAD UR11, UR11, 0xb0, URZ ;  /* 0x000000b00b0b78a4 */ /* 0x000fd2000f8e023f */
[----:B------:R0:W-:Y:S02]  /*f030*/  UTMALDG.4D [UR8], [UR4], desc[UR6] ;  /* 0x00000608040075b4 */ /* 0x0001e40008019000 */
[----:B0-----:R-:W-:Y:S01]  /*f040*/  UMOV UR8, UR14 ;  /* 0x0000000e00087c82 */ /* 0x001fe20008000000 */
[----:B------:R-:W-:Y:S02]  /*f050*/  UMOV UR10, UR15 ;  /* 0x0000000f000a7c82 */ /* 0x000fe40008000000 */
[----:B------:R4:W-:Y:S02]  /*f060*/  UTMALDG.4D [UR8], [UR4], desc[UR6] ;  /* 0x00000608040075b4 */ /* 0x0009e40008019000 */
[----:B----4-:R-:W-:Y:S01]  /*f070*/  NOP ;  /* 0x0000000000007918 */ /* 0x010fe20000000000 */
.L_x_6731:
        /* <DEDUP_REMOVED lines=17> */
[----:B--2---:R-:W-:Y:S02]  /*f190*/  IMAD.MOV.U32 R8, RZ, RZ, 0x70 ;  /* 0x00000070ff087424 */ /* 0x004fe400078e00ff */
[----:B------:R-:W-:Y:S02]  /*f1a0*/  IMAD.MOV.U32 R12, RZ, RZ, 0x1 ;  /* 0x00000001ff0c7424 */ /* 0x000fe400078e00ff */
[----:B------:R-:W-:-:S07]  /*f1b0*/  IMAD.MOV.U32 R13, RZ, RZ, RZ ;  /* 0x000000ffff0d7224 */ /* 0x000fce00078e00ff */
[----:B------:R-:W-:-:S07]  /*f1c0*/  LEPC R20, `(.L_x_6736) ;  /* 0x000000001014794e */ /* 0x000fce0000000000 */
[----:B01-3--:R-:W-:Y:S05]  /*f1d0*/  CALL.ABS.NOINC R2 ;  /* 0x0000000002007343 */ /* 0x00bfea0003c00000 */
.L_x_6736:
[----:B------:R-:W3:Y:S01]  /*f1e0*/  LDL.LU R5, [R1+0x18] ;  /* 0x0000180001057983 */ /* 0x000ee20000300800 */
[----:B0-----:R-:W-:Y:S01]  /*f1f0*/  SHF.R.S32.HI R0, RZ, 0x1f, R16 ;  /* 0x0000001fff007819 */ /* 0x001fe20000011410 */
[----:B------:R-:W-:Y:S01]  /*f200*/  ULDC.64 UR4, c[0x0][0x2d8] ;  /* 0x0000b60000047ab9 */ /* 0x000fe20000000a00 */
[----:B--2---:R-:W0:Y:S01]  /*f210*/  LDC R8, c[0x0][0x448] ;  /* 0x00011200ff087b82 */ /* 0x004e220000000800 */
[----:B------:R-:W2:Y:S01]  /*f220*/  LDL.LU R7, [R1+0x20] ;  /* 0x0000200001077983 */ /* 0x000ea20000300800 */
[----:B------:R-:W-:-:S03]  /*f230*/  ULDC.64 UR6, c[0x0][0x280] ;  /* 0x0000a00000067ab9 */ /* 0x000fc60000000a00 */
[----:B------:R-:W4:Y:S01]  /*f240*/  LDL R4, [R1+0x28] ;  /* 0x0000280001047983 */ /* 0x000f220000100800 */
        /* <DEDUP_REMOVED lines=9> */
[----:B------:R-:W-:Y:S02]  /*f2e0*/  LOP3.LUT R10, R10, 0x38, RZ, 0xc0, !PT ;  /* 0x000000380a0a7812 */ /* 0x000fe400078ec0ff */
[----:B---3--:R-:W-:Y:S01]  /*f2f0*/  SHF.R.S32.HI R0, RZ, 0x1f, R5 ;  /* 0x0000001fff007819 */ /* 0x008fe20000011405 */
[----:B------:R-:W-:-:S04]  /*f300*/  IMAD.WIDE.U32 R2, R5, UR4, R2 ;  /* 0x0000000405027c25 */ /* 0x000fc8000f8e0002 */
[----:B------:R-:W-:Y:S01]  /*f310*/  IMAD R0, R0, UR4, RZ ;  /* 0x0000000400007c24 */ /* 0x000fe2000f8e02ff */
[----:B------:R-:W-:-:S03]  /*f320*/  ULDC UR4, c[0x0][0xc38] ;  /* 0x00030e0000047ab9 */ /* 0x000fc60000000800 */
[----:B------:R-:W-:Y:S02]  /*f330*/  IMAD R0, R5, UR5, R0 ;  /* 0x0000000505007c24 */ /* 0x000fe4000f8e0200 */
[----:B------:R-:W1:Y:S02]  /*f340*/  S2R R5, SR_TID.X ;  /* 0x0000000000057919 */ /* 0x000e640000002100 */
[----:B------:R-:W-:Y:S01]  /*f350*/  IMAD.IADD R3, R3, 0x1, R0 ;  /* 0x0000000103037824 */ /* 0x000fe200078e0200 */
[----:B--2---:R-:W-:Y:S02]  /*f360*/  IADD3 R0, -R7, RZ, RZ ;  /* 0x000000ff07007210 */ /* 0x004fe40007ffe1ff */
[----:B------:R-:W2:Y:S03]  /*f370*/  @P0 LDC R7, c[0x0][0x450] ;  /* 0x00011400ff070b82 */ /* 0x000ea60000000800 */
[----:B----4-:R-:W-:Y:S01]  /*f380*/  IMAD R0, R0, UR4, R4 ;  /* 0x0000000400007c24 */ /* 0x010fe2000f8e0204 */
        /* <DEDUP_REMOVED lines=11> */
[----:B--2---:R-:W-:-:S05]  /*f440*/  @P0 SHF.R.U32.HI R5, RZ, R7, R6 ;  /* 0x00000007ff050219 */ /* 0x004fca0000011606 */
        /* <DEDUP_REMOVED lines=11> */
[----:B------:R-:W-:Y:S01]  /*f500*/  IMAD R5, R5, UR4, RZ ;  /* 0x0000000405057c24 */ /* 0x000fe2000f8e02ff */
[----:B------:R-:W-:Y:S01]  /*f510*/  LOP3.LUT R9, R9, 0x40, RZ, 0xfc, !PT ;  /* 0x0000004009097812 */ /* 0x000fe200078efcff */
[----:B------:R-:W-:Y:S01]  /*f520*/  IMAD.WIDE.U32 R2, R0, UR4, R2 ;  /* 0x0000000400027c25 */ /* 0x000fe2000f8e0002 */
[----:B------:R-:W-:-:S02]  /*f530*/  ULDC UR4, c[0x0][0x2b8] ;  /* 0x0000ae0000047ab9 */ /* 0x000fc40000000800 */
[----:B------:R-:W-:Y:S01]  /*f540*/  ISETP.GE.AND P1, PT, R9, UR4, PT ;  /* 0x0000000409007c0c */ /* 0x000fe2000bf26270 */
[----:B------:R-:W-:Y:S01]  /*f550*/  IMAD R5, R0, UR5, R5 ;  /* 0x0000000500057c24 */ /* 0x000fe2000f8e0205 */
[----:B------:R0:W5:Y:S01]  /*f560*/  LDL R9, [R1+0x14] ;  /* 0x0000140001097983 */ /* 0x0001620000100800 */
[----:B------:R-:W-:Y:S02]  /*f570*/  LEA R0, P2, R2, UR6, 0x1 ;  /* 0x0000000602007c11 */ /* 0x000fe4000f8408ff */
[----:B------:R-:W-:Y:S01]  /*f580*/  IMAD.IADD R5, R3, 0x1, R5 ;  /* 0x0000000103057824 */ /* 0x000fe200078e0205 */
[----:B------:R-:W-:Y:S01]  /*f590*/  ISETP.GE.AND P0, PT, R10, UR4, PT ;  /* 0x000000040a007c0c */ /* 0x000fe2000bf06270 */
[----:B------:R-:W-:-:S03]  /*f5a0*/  UMOV UR4, 0xffffffff ;  /* 0xffffffff00047882 */ /* 0x000fc60000000000 */
[----:B------:R-:W-:Y:S01]  /*f5b0*/  LEA.HI.X R2, R2, UR7, R5, 0x1, P2 ;  /* 0x0000000702027c11 */ /* 0x000fe200090f0c05 */
[----:B0-----:R-:W-:Y:S08]  /*f5c0*/  BRA.DIV UR4, `(.L_x_6737) ;  /* 0x0000002e04e47947 */ /* 0x001ff0000b800000 */
[----:B------:R-:W0:Y:S01]  /*f5d0*/  S2R R6, SR_TID.X ;  /* 0x0000000000067919 */ /* 0x000e220000002100 */
[----:B------:R-:W-:Y:S01]  /*f5e0*/  ULDC UR4, c[0x0][0x288] ;  /* 0x0000a20000047ab9 */ /* 0x000fe20000000800 */
[----:B------:R-:W-:Y:S01]  /*f5f0*/  ULDC.64 UR6, c[0x0][0x208] ;  /* 0x0000820000067ab9 */ /* 0x000fe20000000a00 */
[----:B------:R-:W-:Y:S01]  /*f600*/  IMAD R3, R8, UR4, RZ ;  /* 0x0000000408037c24 */ /* 0x000fe2000f8e02ff */
[----:B------:R-:W1:Y:S04]  /*f610*/  SHFL.IDX PT, R7, R0, RZ, 0x181f ;  /* 0x00181fff00077589 */ /* 0x000e6800000e0000 */
[----:B------:R-:W-:Y:S01]  /*f620*/  SHFL.IDX PT, R8, R2, 0x1, 0x181f ;  /* 0x00381f0002087f89 */ /* 0x000fe200000e0000 */
[----:B0-----:R-:W-:-:S04]  /*f630*/  LOP3.LUT R6, R6, 0x7f, RZ, 0xc0, !PT ;  /* 0x0000007f06067812 */ /* 0x001fc800078ec0ff */
[----:B------:R-:W-:-:S05]  /*f640*/  SHF.R.U32.HI R6, RZ, 0x3, R6 ;  /* 0x00000003ff067819 */ /* 0x000fca0000011606 */
[----:B------:R-:W-:Y:S02]  /*f650*/  IMAD.IADD R4, R6, 0x1, R4 ;  /* 0x0000000106047824 */ /* 0x000fe400078e0204 */
[----:B------:R-:W0:Y:S02]  /*f660*/  SHFL.IDX PT, R6, R2, RZ, 0x181f ;  /* 0x00181fff02067589 */ /* 0x000e2400000e0000 */
[C---:B------:R-:W-:Y:S01]  /*f670*/  VIADD R5, R4.reuse, 0x10 ;  /* 0x0000001004057836 */ /* 0x040fe20000000000 */
[----:B------:R-:W-:-:S04]  /*f680*/  ISETP.GE.AND P4, PT, R4, R3, PT ;  /* 0x000000030400720c */ /* 0x000fc80003f86270 */
[----:B------:R-:W-:Y:S02]  /*f690*/  ISETP.GE.AND P2, PT, R5, R3, PT ;  /* 0x000000030500720c */ /* 0x000fe40003f46270 */
[----:B------:R-:W2:Y:S07]  /*f6a0*/  SHFL.IDX PT, R5, R0, 0x1, 0x181f ;  /* 0x00381f0000057f89 */ /* 0x000eae00000e0000 */
[----:B-1----:R-:W-:-:S05]  /*f6b0*/  @!P4 LEA R7, P3, R10, R7, 0x1 ;  /* 0x000000070a07c211 */ /* 0x002fca00078608ff */
[----:B0-----:R-:W-:-:S05]  /*f6c0*/  @!P4 IMAD.X R6, RZ, RZ, R6, P3 ;  /* 0x000000ffff06c224 */ /* 0x001fca00018e0606 */
[----:B------:R-:W-:-:S04]  /*f6d0*/  @!P4 LOP3.LUT R7, R7, R6, RZ, 0x3c, !PT ;  /* 0x000000060707c212 */ /* 0x000fc800078e3cff */
[C---:B------:R-:W-:Y:S02]  /*f6e0*/  @!P4 LOP3.LUT R6, R7.reuse, R6, RZ, 0x3c, !PT ;  /* 0x000000060706c212 */ /* 0x040fe400078e3cff */
[----:B--2---:R-:W-:Y:S02]  /*f6f0*/  @!P2 LEA R5, P3, R10, R5, 0x1 ;  /* 0x000000050a05a211 */ /* 0x004fe400078608ff */
[----:B------:R-:W-:-:S05]  /*f700*/  @!P4 LOP3.LUT R7, R7, R6, RZ, 0x3c, !PT ;  /* 0x000000060707c212 */ /* 0x000fca00078e3cff */
[----:B-----5:R-:W-:Y:S04]  /*f710*/  @!P4 LDGSTS.E.BYPASS.LTC128B.128 [R9+0x16400], desc[UR6][R6.64], !P0 ;  /* 0x164000000609cfae */ /* 0x020fe8000c101d46 */
[----:B------:R0:W-:Y:S02]  /*f720*/  @!P4 LDGSTS.E.BYPASS.LTC128B.128 [R9+0x1a400], desc[UR6][R6.64+0x80], !P1 ;  /* 0x1a4000800609cfae */ /* 0x0001e4000c901d46 */
[----:B0-----:R-:W-:-:S05]  /*f730*/  @!P2 IMAD.X R6, RZ, RZ, R8, P3 ;  /* 0x000000ffff06a224 */ /* 0x001fca00018e0608 */
[----:B------:R-:W-:Y:S01]  /*f740*/  @!P2 MOV R7, R6 ;  /* 0x000000060007a202 */ /* 0x000fe20000000f00 */
[----:B------:R-:W-:Y:S02]  /*f750*/  @!P2 IMAD.MOV.U32 R6, RZ, RZ, R5 ;  /* 0x000000ffff06a224 */ /* 0x000fe400078e0005 */
[----:B------:R-:W-:-:S03]  /*f760*/  VIADD R5, R4, 0x20 ;  /* 0x0000002004057836 */ /* 0x000fc60000000000 */
        /* <DEDUP_REMOVED lines=40> */
[----:B0-----:R-:W0:Y:S04]  /*f9f0*/  SHFL.IDX PT, R6, R0, 0x6, 0x181f ;  /* 0x00d81f0000067f89 */ /* 0x001e2800000e0000 */
[----:B------:R-:W1:Y:S02]  /*fa00*/  SHFL.IDX PT, R0, R0, 0x7, 0x181f ;  /* 0x00f81f0000007f89 */ /* 0x000e6400000e0000 */
[----:B0-----:R-:W-:-:S05]  /*fa10*/  @!P2 LEA R6, P3, R10, R6, 0x1 ;  /* 0x000000060a06a211 */ /* 0x001fca00078608ff */
[----:B------:R-:W-:-:S04]  /*fa20*/  @!P2 IMAD.X R5, RZ, RZ, R5, P3 ;  /* 0x000000ffff05a224 */ /* 0x000fc800018e0605 */
[----:B------:R-:W-:Y:S02]  /*fa30*/  @!P2 IMAD.MOV.U32 R7, RZ, RZ, R5 ;  /* 0x000000ffff07a224 */ /* 0x000fe400078e0005 */
[----:B------:R0:W2:Y:S04]  /*fa40*/  SHFL.IDX PT, R5, R2, 0x7, 0x181f ;  /* 0x00f81f0002057f89 */ /* 0x0000a800000e0000 */
[----:B------:R0:W-:Y:S04]  /*fa50*/  @!P2 LDGSTS.E.BYPASS.LTC128B.128 [R9+0x19400], desc[UR6][R6.64], !P0 ;  /* 0x194000000609afae */ /* 0x0001e8000c101d46 */
[----:B-1----:R0:W-:Y:S02]  /*fa60*/  @!P2 LDGSTS.E.BYPASS.LTC128B.128 [R9+0x1d400], desc[UR6][R6.64+0x80], !P1 ;  /* 0x1d4000800609afae */ /* 0x0021e4000c901d46 */
.L_x_6836:
[----:B------:R-:W-:Y:S01]  /*fa70*/  VIADD R4, R4, 0x70 ;  /* 0x0000007004047836 */ /* 0x000fe20000000000 */
[----:B------:R-:W-:Y:S04]  /*fa80*/  BSSY B0, `(.L_x_6738) ;  /* 0x000000b000007945 */ /* 0x000fe80003800000 */
[----:B------:R-:W-:-:S13]  /*fa90*/  ISETP.GE.AND P2, PT, R4, R3, PT ;  /* 0x000000030400720c */ /* 0x000fda0003f46270 */
[----:B------:R-:W-:Y:S05]  /*faa0*/  @P2 BRA `(.L_x_6739) ;  /* 0x0000000000202947 */ /* 0x000fea0003800000 */
[----:B0-----:R-:W-:Y:S01]  /*fab0*/  LEA R2, P2, R10, R0, 0x1 ;  /* 0x000000000a027211 */ /* 0x001fe200078408ff */
[----:B------:R-:W-:-:S03]  /*fac0*/  ULDC.64 UR4, c[0x0][0x208] ;  /* 0x0000820000047ab9 */ /* 0x000fc60000000a00 */
[----:B--2---:R-:W-:-:S05]  /*fad0*/  IADD3.X R3, RZ, R5, RZ, P2, !PT ;  /* 0x00000005ff037210 */ /* 0x004fca00017fe4ff */
[----:B------:R-:W-:Y:S01]  /*fae0*/  @!PT LDS RZ, [RZ] ;  /* 0x00000000fffff984 */ /* 0x000fe20000000800 */
[----:B------:R-:W-:Y:S01]  /*faf0*/  @!PT LDS RZ, [RZ] ;  /* 0x00000000fffff984 */ /* 0x000fe20000000800 */
[----:B------:R-:W-:Y:S01]  /*fb00*/  @!PT LDS RZ, [RZ] ;  /* 0x00000000fffff984 */ /* 0x000fe20000000800 */
[----:B------:R1:W-:Y:S04]  /*fb10*/  LDGSTS.E.BYPASS.LTC128B.128 [R9+0x19c00], desc[UR4][R2.64], !P0 ;  /* 0x19c0000002097fae */ /* 0x0003e8000c101d44 */
[----:B------:R1:W-:Y:S02]  /*fb20*/  LDGSTS.E.BYPASS.LTC128B.128 [R9+0x1dc00], desc[UR4][R2.64+0x80], !P1 ;  /* 0x1dc0008002097fae */ /* 0x0003e4000c901d44 */
.L_x_6739:
[----:B------:R-:W-:Y:S05]  /*fb30*/  BSYNC B0 ;  /* 0x0000000000007941 */ /* 0x000fea0003800000 */
.L_x_6738:
[----:B01----:R-:W3:Y:S01]  /*fb40*/  LDL R2, [R1+0x30] ;  /* 0x0000300001027983 */ /* 0x003ee20000100800 */
        /* <DEDUP_REMOVED lines=9> */
[----:B------:R-:W-:Y:S01]  /*fbe0*/  IMAD.U32 R11, RZ, RZ, UR36 ;  /* 0x00000024ff0b7e24 */ /* 0x000fe2000f8e00ff */
[----:B------:R-:W0:Y:S01]  /*fbf0*/  SYNCS.PHASECHK.TRANS64.TRYWAIT P0, [UR36+0x34820], R0 ;  /* 0x03482000ff0075a7 */ /* 0x000e220008000164 */
[----:B---3--:R-:W-:Y:S01]  /*fc00*/  ISETP.GE.AND P1, PT, R2, 0xb1, PT ;  /* 0x000000b10200780c */ /* 0x008fe20003f26270 */
[----:B0-----:R-:W-:-:S12]  /*fc10*/  @!P0 BRA `(.L_x_6741) ;  /* 0x0000003400108947 */ /* 0x001fd80003800000 */
.L_x_6837:
[----:B------:R-:W-:Y:S05]  /*fc20*/  BSYNC B0 ;  /* 0x0000000000007941 */ /* 0x000fea0003800000 */
.L_x_6740:
        /* <DEDUP_REMOVED lines=8> */
[----:B------:R-:W-:Y:S02]  /*fcb0*/  ISETP.NE.U32.AND P0, PT, R0, 0x1, PT ;  /* 0x000000010000780c */ /* 0x000fe40003f05070 */
[----:B------:R-:W-:-:S11]  /*fcc0*/  IADD3 R0, R2, -0x2, RZ ;  /* 0xfffffffe02007810 */ /* 0x000fd60007ffe0ff */
[----:B------:R-:W-:Y:S05]  /*fcd0*/  @P0 BRA `(.L_x_6743) ;  /* 0x0000000800680947 */ /* 0x000fea0003800000 */
[----:B------:R-:W3:Y:S04]  /*fce0*/  LDL R3, [R1+0xc] ;  /* 0x00000c0001037983 */ /* 0x000ee80000100800 */
[----:B------:R-:W4:Y:S01]  /*fcf0*/  LDL R2, [R1] ;  /* 0x0000000001027983 */ /* 0x000f220000100800 */
[----:B------:R-:W-:Y:S01]  /*fd00*/  VIADD R4, R18, 0x1 ;  /* 0x0000000112047836 */ /* 0x000fe20000000000 */
[----:B------:R-:W-:Y:S04]  /*fd10*/  BSSY B0, `(.L_x_6744) ;  /* 0x0000092000007945 */ /* 0x000fe80003800000 */
[----:B------:R-:W-:-:S04]  /*fd20*/  ISETP.NE.AND P0, PT, R4, 0x2, PT ;  /* 0x000000020400780c */ /* 0x000fc80003f05270 */
[----:B------:R-:W-:Y:S02]  /*fd30*/  SEL R8, RZ, 0x1, P0 ;  /* 0x00000001ff087807 */ /* 0x000fe40000000000 */
[----:B------:R-:W-:Y:S02]  /*fd40*/  SEL R4, R4, RZ, P0 ;  /* 0x000000ff04047207 */ /* 0x000fe40000000000 */
[----:B---3--:R-:W-:Y:S02]  /*fd50*/  ISETP.NE.AND P2, PT, R3, RZ, PT ;  /* 0x000000ff0300720c */ /* 0x008fe40003f45270 */
[----:B----4-:R-:W-:-:S11]  /*fd60*/  LOP3.LUT R8, R2, R8, RZ, 0x3c, !PT ;  /* 0x0000000802087212 */ /* 0x010fd600078e3cff */
[----:B------:R-:W-:Y:S05]  /*fd70*/  @!P2 BRA `(.L_x_6745) ;  /* 0x00000008002ca947 */ /* 0x000fea0003800000 */
[----:B------:R-:W3:Y:S01]  /*fd80*/  LDL R2, [R1+0x10] ;  /* 0x0000100001027983 */ /* 0x000ee20000100800 */
[----:B------:R-:W-:Y:S01]  /*fd90*/  IMAD.MOV.U32 R6, RZ, RZ, R17 ;  /* 0x000000ffff067224 */ /* 0x000fe200078e0011 */
[----:B---3--:R-:W-:-:S13]  /*fda0*/  ISETP.NE.AND P2, PT, R2, RZ, PT ;  /* 0x000000ff0200720c */ /* 0x008fda0003f45270 */
[----:B------:R-:W-:Y:S05]  /*fdb0*/  @!P2 BRA `(.L_x_6746) ;  /* 0x000000000050a947 */ /* 0x000fea0003800000 */
[----:B------:R-:W3:Y:S01]  /*fdc0*/  LDL R7, [R1+0x8] ;  /* 0x0000080001077983 */ /* 0x000ee20000100800 */
[----:B------:R-:W0:Y:S01]  /*fdd0*/  LDC R6, c[0x0][0x43c] ;  /* 0x00010f00ff067b82 */ /* 0x000e220000000800 */
[----:B------:R-:W-:Y:S01]  /*fde0*/  ULDC.64 UR4, c[0x0][0x428] ;  /* 0x00010a0000047ab9 */ /* 0x000fe20000000a00 */
        /* <DEDUP_REMOVED lines=17> */
.L_x_6746:
[----:B------:R-:W-:Y:S01]  /*ff00*/  LEA R3, R4, UR36, 0x3 ;  /* 0x0000002404037c11 */ /* 0x000fe2000f8e18ff */
[----:B------:R-:W-:Y:S01]  /*ff10*/  BSSY B1, `(.L_x_6747) ;  /* 0x0000004000017945 */ /* 0x000fe20003800000 */
[----:B------:R-:W-:-:S04]  /*ff20*/  SHF.L.U32 R2, R8, 0x1f, RZ ;  /* 0x0000001f08027819 */ /* 0x000fc800000006ff */
[----:B------:R-:W1:Y:S02]  /*ff30*/  SYNCS.PHASECHK.TRANS64.TRYWAIT P0, [R3+URZ+0x34840], R2 ;  /* 0x03484002030075a7 */ /* 0x000e64000800017f */
[----:B-1----:R-:W-:Y:S05]  /*ff40*/  @!P0 BRA `(.L_x_6748) ;  /* 0x0000003000588947 */ /* 0x002fea0003800000 */
.L_x_6838:
[----:B------:R-:W-:Y:S05]  /*ff50*/  BSYNC B1 ;  /* 0x0000000000017941 */ /* 0x000fea0003800000 */
.L_x_6747:
[----:B--2---:R-:W2:Y:S01]  /*ff60*/  S2R R5, SR_TID.X ;  /* 0x0000000000057919 */ /* 0x004ea20000002100 */
[----:B------:R-:W-:Y:S01]  /*ff70*/  BSSY B1, `(.L_x_6749) ;  /* 0x000000b000017945 */ /* 0x000fe20003800000 */
[----:B--2---:R-:W-:-:S04]  /*ff80*/  LOP3.LUT R5, R5, 0x7f, RZ, 0xc0, !PT ;  /* 0x0000007f05057812 */ /* 0x004fc800078ec0ff */
[----:B------:R-:W-:-:S13]  /*ff90*/  ISETP.NE.AND P1, PT, R5, RZ, PT ;  /* 0x000000ff0500720c */ /* 0x000fda0003f25270 */
[----:B------:R-:W-:Y:S05]  /*ffa0*/  @P1 BRA `(.L_x_6750) ;  /* 0x00000000001c1947 */ /* 0x000fea0003800000 */
[----:B------:R-:W2:Y:S01]  /*ffb0*/  S2R R5, SR_TID.X ;  /* 0x0000000000057919 */ /* 0x000ea20000002100 */
[----:B-1----:R-:W-:-:S04]  /*ffc0*/  MOV R2, 0xb000 ;  /* 0x0000b00000027802 */ /* 0x002fc80000000f00 */
[----:B------:R3:W-:Y:S01]  /*ffd0*/  SYNCS.ARRIVE.TRANS64 RZ, [R3+URZ+0x34830], R2 ;  /* 0x0348300203ff79a7 */ /* 0x0007e2000800003f */
[----:B--2---:R-:W-:-:S04]  /*ffe0*/  LOP3.LUT R5, R5, 0x1f, RZ, 0xc0, !PT ;  /* 0x0000001f05057812 */ /* 0x004fc800078ec0ff */
[----:B------:R-:W-:-:S13]  /*fff0*/  ISETP.NE.AND P0, PT, R5, RZ, PT ;  /* 0x000000ff0500720c */ /* 0x000fda0003f05270 */
[----:B---3--:R-:W-:Y:S05]  /*10000*/  @!P0 BRA `(.L_x_6750) ;  /* 0x0000000000048947 */ /* 0x008fea0003800000 */
[----:B------:R-:W-:Y:S01]  /*10010*/  BPT.TRAP 0x1 ;  /* 0x000000040000795c */ /* 0x000fe20000300000 */
.L_x_6750:
[----:B------:R-:W-:Y:S05]  /*10020*/  BSYNC B1 ;  /* 0x0000000000017941 */ /* 0x000fea0003800000 */
.L_x_6749:
[----:B------:R-:W-:Y:S01]  /*10030*/  IMAD.MOV.U32 R14, RZ, RZ, RZ ;  /* 0x000000ffff0e7224 */ /* 0x000fe200078e00ff */
[----:B------:R-:W-:Y:S01]  /*10040*/  UIADD3 UR4, UP0, UR38, 0x370, URZ ;  /* 0x0000037026047890 */ /* 0x000fe2000ff1e03f */
[----:B-1----:R-:W-:Y:S01]  /*10050*/  IMAD R2, R4, 0xb000, R11 ;  /* 0x0000b00004027824 */ /* 0x002fe200078e020b */
[----:B------:R-:W-:Y:S01]  /*10060*/  PLOP3.LUT P0, PT, PT, PT, PT, 0x80, 0x0 ;  /* 0x000000000000781c */ /* 0x000fe20003f0f070 */
[----:B------:R-:W-:Y:S01]  /*10070*/  VIADD R3, R3, 0x34830 ;  /* 0x0003483003037836 */ /* 0x000fe20000000000 */
[----:B------:R-:W-:Y:S01]  /*10080*/  R2UR UR10, R14 ;  /* 0x000000000e0a72ca */ /* 0x000fe200000e0000 */
[----:B------:R-:W-:Y:S01]  /*10090*/  IMAD R5, R0, 0xb0, RZ ;  /* 0x000000b000057824 */ /* 0x000fe200078e02ff */
[----:B------:R-:W-:Y:S01]  /*100a0*/  UIADD3.X UR5, URZ, UR39, URZ, UP0, !UPT ;  /* 0x000000273f057290 */ /* 0x000fe200087fe43f */
[----:B0-----:R-:W-:Y:S01]  /*100b0*/  VIADD R7, R2, 0x1e400 ;  /* 0x0001e40002077836 */ /* 0x001fe20000000000 */
[----:B------:R-:W-:Y:S01]  /*100c0*/  UMOV UR6, 0x0 ;  /* 0x0000000000067882 */ /* 0x000fe20000000000 */
[----:B------:R-:W-:-:S10]  /*100d0*/  UMOV UR7, 0x14f00000 ;  /* 0x14f0000000077882 */ /* 0x000fd40000000000 */
.L_x_6751:
        /* <DEDUP_REMOVED lines=16> */
.L_x_6752:
        /* <DEDUP_REMOVED lines=16> */
.L_x_6839:
[----:B------:R-:W-:Y:S05]  /*102e0*/  BSYNC B1 ;  /* 0x0000000000017941 */ /* 0x000fea0003800000 */
.L_x_6753:
        /* <DEDUP_REMOVED lines=12> */
.L_x_6756:
[----:B------:R-:W-:Y:S05]  /*103b0*/  BSYNC B1 ;  /* 0x0000000000017941 */ /* 0x000fea0003800000 */
.L_x_6755:
        /* <DEDUP_REMOVED lines=12> */
.L_x_6757:
        /* <DEDUP_REMOVED lines=15> */
.L_x_6758:
        /* <DEDUP_REMOVED lines=12> */
.L_x_6745:
[----:B------:R-:W-:Y:S05]  /*10630*/  BSYNC B0 ;  /* 0x0000000000007941 */ /* 0x000fea0003800000 */
.L_x_6744:
[----:B0-----:R-:W3:Y:S01]  /*10640*/  LDL.LU R0, [R1+0x24] ;  /* 0x0000240001007983 */ /* 0x001ee20000300800 */
[----:B------:R-:W-:-:S03]  /*10650*/  IMAD.MOV.U32 R18, RZ, RZ, R4 ;  /* 0x000000ffff127224 */ /* 0x000fc600078e0004 */
[----:B------:R0:W-:Y:S02]  /*10660*/  STL [R1], R8 ;  /* 0x0000000801007387 */ /* 0x0001e40000100800 */
[----:B0--3--:R-:W-:-:S07]  /*10670*/  VIADD R0, R0, 0xfffffffd ;  /* 0xfffffffd00007836 */ /* 0x009fce0000000000 */
.L_x_6743:
[----:B------:R-:W3:Y:S01]  /*10680*/  LDL.LU R2, [R1+0x1c] ;  /* 0x00001c0001027983 */ /* 0x000ee20000300800 */
[----:B------:R-:W-:Y:S01]  /*10690*/  IMAD.MOV R9, RZ, RZ, -R9 ;  /* 0x000000ffff097224 */ /* 0x000fe200078e0a09 */
[----:B------:R-:W-:Y:S04]  /*106a0*/  BSSY B0, `(.L_x_6742) ;  /* 0x000012f000007945 */ /* 0x000fe80003800000 */
[----:B---3--:R-:W-:-:S13]  /*106b0*/  ISETP.NE.AND P0, PT, R2, R9, PT ;  /* 0x000000090200720c */ /* 0x008fda0003f05270 */
[----:B------:R-:W-:Y:S05]  /*106c0*/  @!P0 BRA `(.L_x_6759) ;  /* 0x0000001000b08947 */ /* 0x000fea0003800000 */
[----:B------:R-:W-:-:S07]  /*106d0*/  IMAD.MOV.U32 R4, RZ, RZ, R17 ;  /* 0x000000ffff047224 */ /* 0x000fce00078e0011 */
.L_x_6790:
[----:B---3--:R-:W3:Y:S04]  /*106e0*/  LDL R3, [R1+0xc] ;  /* 0x00000c0001037983 */ /* 0x008ee80000100800 */
[----:B------:R-:W4:Y:S01]  /*106f0*/  LDL R2, [R1] ;  /* 0x0000000001027983 */ /* 0x000f220000100800 */
[----:B------:R-:W-:Y:S01]  /*10700*/  IADD3 R6, R18, 0x1, RZ ;  /* 0x0000000112067810 */ /* 0x000fe20007ffe0ff */
[----:B------:R-:W-:Y:S03]  /*10710*/  BSSY B1, `(.L_x_6760) ;  /* 0x0000090000017945 */ /* 0x000fe60003800000 */
[----:B------:R-:W-:-:S04]  /*10720*/  ISETP.NE.AND P0, PT, R6, 0x2, PT ;  /* 0x000000020600780c */ /* 0x000fc80003f05270 */
[----:B------:R-:W-:Y:S02]  /*10730*/  SEL R7, RZ, 0x1, P0 ;  /* 0x00000001ff077807 */ /* 0x000fe40000000000 */
[----:B------:R-:W-:Y:S02]  /*10740*/  SEL R6, R6, RZ, P0 ;  /* 0x000000ff06067207 */ /* 0x000fe40000000000 */
[----:B---3--:R-:W-:Y:S02]  /*10750*/  ISETP.NE.AND P1, PT, R3, RZ, PT ;  /* 0x000000ff0300720c */ /* 0x008fe40003f25270 */
[----:B----4-:R-:W-:-:S11]  /*10760*/  LOP3.LUT R7, R2, R7, RZ, 0x3c, !PT ;  /* 0x0000000702077212 */ /* 0x010fd600078e3cff */
[----:B01----:R-:W-:Y:S05]  /*10770*/  @!P1 BRA `(.L_x_6761) ;  /* 0x0000000800249947 */ /* 0x003fea0003800000 */
[----:B------:R-:W3:Y:S01]  /*10780*/  LDL R2, [R1+0x10] ;  /* 0x0000100001027983 */ /* 0x000ee20000100800 */
[----:B------:R-:W-:Y:S01]  /*10790*/  IMAD.MOV.U32 R8, RZ, RZ, R0 ;  /* 0x000000ffff087224 */ /* 0x000fe200078e0000 */
[----:B---3--:R-:W-:-:S13]  /*107a0*/  ISETP.NE.AND P1, PT, R2, RZ, PT ;  /* 0x000000ff0200720c */ /* 0x008fda0003f25270 */
[----:B------:R-:W-:Y:S05]  /*107b0*/  @!P1 BRA `(.L_x_6762) ;  /* 0x0000000000509947 */ /* 0x000fea0003800000 */
[----:B------:R-:W3:Y:S01]  /*107c0*/  LDL R9, [R1+0x8] ;  /* 0x0000080001097983 */ /* 0x000ee20000100800 */
[----:B--2---:R-:W0:Y:S01]  /*107d0*/  LDC R5, c[0x0][0x43c] ;  /* 0x00010f00ff057b82 */ /* 0x004e220000000800 */
[----:B------:R-:W-:Y:S01]  /*107e0*/  ULDC.64 UR4, c[0x0][0x428] ;  /* 0x00010a0000047ab9 */ /* 0x000fe20000000a00 */
        /* <DEDUP_REMOVED lines=17> */
.L_x_6762:
[----:B------:R-:W-:Y:S01]  /*10900*/  LEA R3, R6, UR36, 0x3 ;  /* 0x0000002406037c11 */ /* 0x000fe2000f8e18ff */
[----:B------:R-:W-:Y:S01]  /*10910*/  BSSY B2, `(.L_x_6763) ;  /* 0x0000004000027945 */ /* 0x000fe20003800000 */
[----:B------:R-:W-:-:S04]  /*10920*/  SHF.L.U32 R2, R7, 0x1f, RZ ;  /* 0x0000001f07027819 */ /* 0x000fc800000006ff */
[----:B------:R-:W1:Y:S02]  /*10930*/  SYNCS.PHASECHK.TRANS64.TRYWAIT P0, [R3+URZ+0x34840], R2 ;  /* 0x03484002030075a7 */ /* 0x000e64000800017f */
[----:B-1----:R-:W-:Y:S05]  /*10940*/  @!P0 BRA `(.L_x_6764) ;  /* 0x0000002800008947 */ /* 0x002fea0003800000 */
.L_x_6840:
[----:B------:R-:W-:Y:S05]  /*10950*/  BSYNC B2 ;  /* 0x0000000000027941 */ /* 0x000fea0003800000 */
.L_x_6763:
[----:B0-2---:R-:W0:Y:S01]  /*10960*/  S2R R5, SR_TID.X ;  /* 0x0000000000057919 */ /* 0x005e220000002100 */
        /* <DEDUP_REMOVED lines=11> */
.L_x_6766:
[----:B------:R-:W-:Y:S05]  /*10a20*/  BSYNC B2 ;  /* 0x0000000000027941 */ /* 0x000fea0003800000 */
.L_x_6765:
[----:B------:R-:W-:Y:S01]  /*10a30*/  MOV R14, RZ ;  /* 0x000000ff000e7202 */ /* 0x000fe20000000f00 */
[----:B-1----:R-:W-:Y:S01]  /*10a40*/  IMAD R2, R6, 0xb000, R11 ;  /* 0x0000b00006027824 */ /* 0x002fe200078e020b */
[----:B------:R-:W-:Y:S01]  /*10a50*/  UIADD3 UR4, UP0, UR38, 0x370, URZ ;  /* 0x0000037026047890 */ /* 0x000fe2000ff1e03f */
[----:B------:R-:W-:Y:S01]  /*10a60*/  PLOP3.LUT P0, PT, PT, PT, PT, 0x80, 0x0 ;  /* 0x000000000000781c */ /* 0x000fe20003f0f070 */
[----:B------:R-:W-:Y:S01]  /*10a70*/  VIADD R3, R3, 0x34830 ;  /* 0x0003483003037836 */ /* 0x000fe20000000000 */
[----:B------:R-:W-:Y:S01]  /*10a80*/  R2UR UR10, R14 ;  /* 0x000000000e0a72ca */ /* 0x000fe200000e0000 */
[----:B------:R-:W-:Y:S01]  /*10a90*/  IMAD R5, R8, 0xb0, RZ ;  /* 0x000000b008057824 */ /* 0x000fe200078e02ff */
[----:B------:R-:W-:Y:S01]  /*10aa0*/  UIADD3.X UR5, URZ, UR39, URZ, UP0, !UPT ;  /* 0x000000273f057290 */ /* 0x000fe200087fe43f */
[----:B------:R-:W-:Y:S01]  /*10ab0*/  VIADD R9, R2, 0x1e400 ;  /* 0x0001e40002097836 */ /* 0x000fe20000000000 */
[----:B------:R-:W-:Y:S01]  /*10ac0*/  UMOV UR6, 0x0 ;  /* 0x0000000000067882 */ /* 0x000fe20000000000 */
[----:B------:R-:W-:-:S10]  /*10ad0*/  UMOV UR7, 0x14f00000 ;  /* 0x14f0000000077882 */ /* 0x000fd40000000000 */
.L_x_6767:
        /* <DEDUP_REMOVED lines=16> */
.L_x_6768:
        /* <DEDUP_REMOVED lines=16> */
.L_x_6841:
[----:B------:R-:W-:Y:S05]  /*10ce0*/  BSYNC B2 ;  /* 0x0000000000027941 */ /* 0x000fea0003800000 */
.L_x_6769:
[----:B------:R-:W-:Y:S01]  /*10cf0*/  BSSY B2, `(.L_x_6771) ;  /* 0x000000b000027945 */ /* 0x000fe20003800000 */
[----:B------:R-:W-:Y:S01]  /*10d00*/  MOV R12, 0x0 ;  /* 0x00000000000c7802 */ /* 0x000fe20000000f00 */
[----:B------:R-:W-:Y:S02]  /*10d10*/  IMAD.MOV.U32 R13, RZ, RZ, 0x14f00000 ;  /* 0x14f00000ff0d7424 */ /* 0x000fe400078e00ff */
        /* <DEDUP_REMOVED lines=8> */
.L_x_6772:
[----:B------:R-:W-:Y:S05]  /*10da0*/  BSYNC B2 ;  /* 0x0000000000027941 */ /* 0x000fea0003800000 */
.L_x_6771:
        /* <DEDUP_REMOVED lines=11> */
.L_x_6773:
        /* <DEDUP_REMOVED lines=15> */
.L_x_6774:
        /* <DEDUP_REMOVED lines=12> */
.L_x_6761:
[----:B------:R-:W-:Y:S05]  /*11010*/  BSYNC B1 ;  /* 0x0000000000017941 */ /* 0x000fea0003800000 */
.L_x_6760:
        /* <DEDUP_REMOVED lines=34> */
.L_x_6777:
[----:B------:R-:W-:Y:S01]  /*11240*/  LEA R2, R18, UR36, 0x3 ;  /* 0x0000002412027c11 */ /* 0x000fe2000f8e18ff */
[----:B------:R-:W-:Y:S01]  /*11250*/  BSSY B2, `(.L_x_6778) ;  /* 0x0000004000027945 */ /* 0x000fe20003800000 */
[----:B------:R-:W-:-:S04]  /*11260*/  SHF.L.U32 R3, R9, 0x1f, RZ ;  /* 0x0000001f09037819 */ /* 0x000fc800000006ff */
[----:B------:R-:W3:Y:S02]  /*11270*/  SYNCS.PHASECHK.TRANS64.TRYWAIT P0, [R2+URZ+0x34840], R3 ;  /* 0x03484003020075a7 */ /* 0x000ee4000800017f */
[----:B---3--:R-:W-:Y:S05]  /*11280*/  @!P0 BRA `(.L_x_6779) ;  /* 0x0000001c00d88947 */ /* 0x008fea0003800000 */
.L_x_6842:
[----:B------:R-:W-:Y:S05]  /*11290*/  BSYNC B2 ;  /* 0x0000000000027941 */ /* 0x000fea0003800000 */
.L_x_6778:
[----:B0-2---:R-:W0:Y:S01]  /*112a0*/  S2R R5, SR_TID.X ;  /* 0x0000000000057919 */ /* 0x005e220000002100 */
[----:B------:R-:W-:Y:S01]  /*112b0*/  BSSY B2, `(.L_x_6780) ;  /* 0x000000b000027945 */ /* 0x000fe20003800000 */
[----:B0-----:R-:W-:-:S04]  /*112c0*/  LOP3.LUT R5, R5, 0x7f, RZ, 0xc0, !PT ;  /* 0x0000007f05057812 */ /* 0x001fc800078ec0ff */
[----:B------:R-:W-:-:S13]  /*112d0*/  ISETP.NE.AND P1, PT, R5, RZ, PT ;  /* 0x000000ff0500720c */ /* 0x000fda0003f25270 */
[----:B------:R-:W-:Y:S05]  /*112e0*/  @P1 BRA `(.L_x_6781) ;  /* 0x00000000001c1947 */ /* 0x000fea0003800000 */
[----:B------:R-:W0:Y:S01]  /*112f0*/  S2R R5, SR_TID.X ;  /* 0x0000000000057919 */ /* 0x000e220000002100 */
[----:B---3--:R-:W-:-:S04]  /*11300*/  MOV R3, 0xb000 ;  /* 0x0000b00000037802 */ /* 0x008fc80000000f00 */
[----:B------:R2:W-:Y:S01]  /*11310*/  SYNCS.ARRIVE.TRANS64 RZ, [R2+URZ+0x34830], R3 ;  /* 0x0348300302ff79a7 */ /* 0x0005e2000800003f */
[----:B0-----:R-:W-:-:S04]  /*11320*/  LOP3.LUT R5, R5, 0x1f, RZ, 0xc0, !PT ;  /* 0x0000001f05057812 */ /* 0x001fc800078ec0ff */
[----:B------:R-:W-:-:S13]  /*11330*/  ISETP.NE.AND P0, PT, R5, RZ, PT ;  /* 0x000000ff0500720c */ /* 0x000fda0003f05270 */
[----:B--2---:R-:W-:Y:S05]  /*11340*/  @!P0 BRA `(.L_x_6781) ;  /* 0x0000000000048947 */ /* 0x004fea0003800000 */
[----:B------:R-:W-:Y:S01]  /*11350*/  BPT.TRAP 0x1 ;  /* 0x000000040000795c */ /* 0x000fe20000300000 */
.L_x_6781:
[----:B------:R-:W-:Y:S05]  /*11360*/  BSYNC B2 ;  /* 0x0000000000027941 */ /* 0x000fea0003800000 */
.L_x_6780:
        /* <DEDUP_REMOVED lines=12> */
.L_x_6782:
        /* <DEDUP_REMOVED lines=16> */
.L_x_6783:
        /* <DEDUP_REMOVED lines=15> */
.L_x_6843:
[----:B------:R-:W-:Y:S05]  /*11620*/  BSYNC B2 ;  /* 0x0000000000027941 */ /* 0x000fea0003800000 */
.L_x_6784:
        /* <DEDUP_REMOVED lines=11> */
.L_x_6787:
[----:B------:R-:W-:Y:S05]  /*116e0*/  BSYNC B2 ;  /* 0x0000000000027941 */ /* 0x000fea0003800000 */
.L_x_6786:
        /* <DEDUP_REMOVED lines=11> */
.L_x_6788:
        /* <DEDUP_REMOVED lines=15> */
.L_x_6789:
        /* <DEDUP_REMOVED lines=12> */
.L_x_6776:
[----:B------:R-:W-:Y:S05]  /*11950*/  BSYNC B1 ;  /* 0x0000000000017941 */ /* 0x000fea0003800000 */
.L_x_6775:
[C---:B------:R-:W-:Y:S01]  /*11960*/  ISETP.GT.AND P0, PT, R0.reuse, 0x1, PT ;  /* 0x000000010000780c */ /* 0x040fe20003f04270 */
[----:B------:R-:W-:-:S12]  /*11970*/  VIADD R0, R0, 0xfffffffe ;  /* 0xfffffffe00007836 */ /* 0x000fd80000000000 */
[----:B------:R-:W-:Y:S05]  /*11980*/  @P0 BRA `(.L_x_6790) ;  /* 0xffffffec00540947 */ /* 0x000fea000383ffff */
.L_x_6759:
[----:B------:R-:W-:Y:S05]  /*11990*/  BSYNC B0 ;  /* 0x0000000000007941 */ /* 0x000fea0003800000 */
.L_x_6742:
        /* <DEDUP_REMOVED lines=13> */
.L_x_6844:
[----:B------:R-:W-:Y:S05]  /*11a70*/  BSYNC B1 ;  /* 0x0000000000017941 */ /* 0x000fea0003800000 */
.L_x_6793:
        /* <DEDUP_REMOVED lines=9> */
.L_x_6796:
[----:B------:R-:W-:Y:S05]  /*11b10*/  BSYNC B1 ;  /* 0x0000000000017941 */ /* 0x000fea0003800000 */
.L_x_6795:
[----:B------:R-:W4:Y:S01]  /*11b20*/  LDL R2, [R1+0x4] ;  /* 0x0000040001027983 */ /* 0x000f220000100800 */
[----:B------:R-:W-:Y:S01]  /*11b30*/  IMAD R11, R18, 0xb000, R11 ;  /* 0x0000b000120b7824 */ /* 0x000fe200078e020b */
[----:B------:R-:W-:Y:S01]  /*11b40*/  UIADD3 UR4, UP0, UR38, 0x470, URZ ;  /* 0x0000047026047890 */ /* 0x000fe2000ff1e03f */
[----:B0-----:R-:W-:Y:S01]  /*11b50*/  VIADD R0, R3, 0x34850 ;  /* 0x0003485003007836 */ /* 0x001fe20000000000 */
[----:B------:R-:W-:Y:S01]  /*11b60*/  PLOP3.LUT P0, PT, PT, PT, PT, 0x80, 0x0 ;  /* 0x000000000000781c */ /* 0x000fe20003f0f070 */
[----:B------:R-:W-:Y:S01]  /*11b70*/  UMOV UR6, 0x0 ;  /* 0x0000000000067882 */ /* 0x000fe20000000000 */
[----:B------:R-:W-:Y:S01]  /*11b80*/  UIADD3.X UR5, URZ, UR39, URZ, UP0, !UPT ;  /* 0x000000273f057290 */ /* 0x000fe200087fe43f */
[----:B------:R-:W-:Y:S01]  /*11b90*/  UMOV UR7, 0x14f00000 ;  /* 0x14f0000000077882 */ /* 0x000fe20000000000 */
[----:B------:R-:W-:Y:S01]  /*11ba0*/  UMOV UR10, URZ ;  /* 0x0000003f000a7c82 */ /* 0x000fe20008000000 */
[----:B----4-:R-:W-:Y:S01]  /*11bb0*/  IMAD R3, R2, 0xb0, RZ ;  /* 0x000000b002037824 */ /* 0x010fe200078e02ff */
[----:B------:R-:W-:-:S08]  /*11bc0*/  IADD3 R2, R11, 0x400, RZ ;  /* 0x000004000b027810 */ /* 0x000fd00007ffe0ff */
.L_x_6797:
        /* <DEDUP_REMOVED lines=15> */
.L_x_6798:
        /* <DEDUP_REMOVED lines=10> */
.L_x_6792:
[----:B------:R-:W-:Y:S05]  /*11d60*/  BSYNC B0 ;  /* 0x0000000000007941 */ /* 0x000fea0003800000 */
.L_x_6791:
        /* <DEDUP_REMOVED lines=11> */
[----:B------:R-:W-:Y:S01]  /*11e20*/  ISETP.GE.AND P1, PT, R5, UR4, PT ;  /* 0x0000000405007c0c */ /* 0x000fe2000bf26270 */
[----:B-----5:R-:W-:-:S05]  /*11e30*/  VIADD R2, R2, 0x1 ;  /* 0x0000000102027836 */ /* 0x020fca0000000000 */
[----:B------:R0:W-:Y:S04]  /*11e40*/  STL [R1+0x30], R2 ;  /* 0x0000300201007387 */ /* 0x0001e80000100800 */
[----:B------:R0:W-:Y:S03]  /*11e50*/  STL [R1], R4 ;  /* 0x0000000401007387 */ /* 0x0001e60000100800 */
[----:B------:R-:W-:Y:S05]  /*11e60*/  @!P1 BRA `(.L_x_6799) ;  /* 0xffffffc400a49947 */ /* 0x000fea000383ffff */
[----:B0-----:R-:W-:-:S07]  /*11e70*/  LOP3.LUT R2, R2, 0x1, RZ, 0xc, !PT ;  /* 0x0000000102027812 */ /* 0x001fce00078e0cff */
.L_x_6726:
[----:B0-----:R-:W0:Y:S01]  /*11e80*/  S2R R3, SR_CgaCtaId ;  /* 0x0000000000037919 */ /* 0x001e220000008800 */
[----:B------:R-:W-:Y:S01]  /*11e90*/  MOV R0, 0x400 ;  /* 0x0000040000007802 */ /* 0x000fe20000000f00 */
[----:B------:R-:W-:Y:S03]  /*11ea0*/  BSSY B0, `(.L_x_6800) ;  /* 0x0000005000007945 */ /* 0x000fe60003800000 */
[----:B0-----:R-:W-:Y:S02]  /*11eb0*/  LEA R0, R3, R0, 0x18 ;  /* 0x0000000003007211 */ /* 0x001fe400078ec0ff */
[----:B------:R-:W-:-:S04]  /*11ec0*/  SHF.L.U32 R3, R2, 0x1f, RZ ;  /* 0x0000001f02037819 */ /* 0x000fc800000006ff */
[----:B------:R-:W0:Y:S02]  /*11ed0*/  SYNCS.PHASECHK.TRANS64.TRYWAIT P0, [R0+URZ+0x34820], R3 ;  /* 0x03482003000075a7 */ /* 0x000e24000800017f */
[----:B0-----:R-:W-:Y:S05]  /*11ee0*/  @!P0 BRA `(.L_x_6801) ;  /* 0x0000001000fc8947 */ /* 0x001fea0003800000 */
.L_x_6845:
[----:B------:R-:W-:Y:S05]  /*11ef0*/  BSYNC B0 ;  /* 0x0000000000007941 */ /* 0x000fea0003800000 */
.L_x_6800:
[----:B------:R-:W-:-:S03]  /*11f00*/  UMOV UR4, 0xffffffff ;  /* 0xffffffff00047882 */ /* 0x000fc60000000000 */
[----:B------:R-:W-:Y:S05]  /*11f10*/  BRA.DIV UR4, `(.L_x_6802) ;  /* 0x0000001604047947 */ /* 0x000fea000b800000 */
[----:B------:R-:W2:Y:S02]  /*11f20*/  S2R R2, SR_TID.X ;  /* 0x0000000000027919 */ /* 0x000ea40000002100 */
[----:B--2---:R-:W-:-:S04]  /*11f30*/  SHF.R.U32.HI R2, RZ, 0x5, R2 ;  /* 0x00000005ff027819 */ /* 0x004fc80000011602 */
[----:B------:R-:W-:-:S05]  /*11f40*/  LOP3.LUT R2, R2, 0x3, RZ, 0xc0, !PT ;  /* 0x0000000302027812 */ /* 0x000fca00078ec0ff */
[----:B------:R2:W4:Y:S02]  /*11f50*/  SHFL.IDX PT, R14, R2, RZ, 0x1f ;  /* 0x00001fff020e7589 */ /* 0x00052400000e0000 */
.L_x_6848:
[----:B----4-:R-:W-:Y:S01]  /*11f60*/  ISETP.NE.AND P0, PT, R14, RZ, PT ;  /* 0x000000ff0e00720c */ /* 0x010fe20003f05270 */
[----:B------:R-:W-:-:S12]  /*11f70*/  BSSY B0, `(.L_x_6803) ;  /* 0x0000025000007945 */ /* 0x000fd80003800000 */
[----:B------:R-:W-:Y:S05]  /*11f80*/  @P0 BRA `(.L_x_6804) ;  /* 0x00000000008c0947 */ /* 0x000fea0003800000 */
[----:B------:R-:W-:-:S03]  /*11f90*/  UMOV UR4, 0xffffffff ;  /* 0xffffffff00047882 */ /* 0x000fc60000000000 */
[----:B------:R-:W-:Y:S05]  /*11fa0*/  BRA.DIV UR4, `(.L_x_6805) ;  /* 0x0000001604147947 */ /* 0x000fea000b800000 */
[----:B------:R-:W-:-:S13]  /*11fb0*/  ELECT P6, URZ, PT ;  /* 0x00000000003f782f */ /* 0x000fda00038c0000 */
.L_x_6851:
[----:B------:R-:W-:Y:S05]  /*11fc0*/  @!P6 BRA `(.L_x_6804) ;  /* 0x00000000007ce947 */ /* 0x000fea0003800000 */
[----:B--2---:R-:W2:Y:S02]  /*11fd0*/  LDL.LU R2, [R1+0x34] ;  /* 0x0000340001027983 */ /* 0x004ea40000300800 */
[----:B--2---:R-:W-:-:S04]  /*11fe0*/  LOP3.LUT R2, R2, 0x2, RZ, 0xfc, !PT ;  /* 0x0000000202027812 */ /* 0x004fc800078efcff */
[----:B------:R-:W-:-:S13]  /*11ff0*/  ISETP.NE.AND P2, PT, R2, 0x3, PT ;  /* 0x000000030200780c */ /* 0x000fda0003f45270 */
[----:B------:R-:W-:Y:S05]  /*12000*/  @!P2 BRA `(.L_x_6806) ;  /* 0x000000000004a947 */ /* 0x000fea0003800000 */
[----:B------:R-:W-:Y:S01]  /*12010*/  BPT.TRAP 0x1 ;  /* 0x000000040000795c */ /* 0x000fe20000300000 */
.L_x_6806:
[----:B------:R-:W2:Y:S01]  /*12020*/  LDL.LU R7, [R1] ;  /* 0x0000000001077983 */ /* 0x000ea20000300800 */
[----:B0-----:R-:W-:Y:S02]  /*12030*/  VIADD R3, R0, 0x34840 ;  /* 0x0003484000037836 */ /* 0x001fe40000000000 */
[----:B------:R-:W-:-:S03]  /*12040*/  VIADD R2, R18, 0x1 ;  /* 0x0000000112027836 */ /* 0x000fc60000000000 */
[----:B------:R-:W-:Y:S02]  /*12050*/  LEA R6, R18, R3, 0x3 ;  /* 0x0000000312067211 */ /* 0x000fe400078e18ff */
        /* <DEDUP_REMOVED lines=9> */
.L_x_6852:
[----:B------:R-:W2:Y:S02]  /*120f0*/  SYNCS.PHASECHK.TRANS64.TRYWAIT P0, [R3+URZ], R2 ;  /* 0x00000002030075a7 */ /* 0x000ea4000800017f */
[----:B--2---:R-:W-:Y:S05]  /*12100*/  @!P0 BRA `(.L_x_6808) ;  /* 0x0000001000f08947 */ /* 0x004fea0003800000 */
.L_x_6853:
[----:B------:R-:W-:Y:S05]  /*12110*/  @!P2 BRA `(.L_x_6809) ;  /* 0x000000000004a947 */ /* 0x000fea0003800000 */
[----:B------:R-:W-:Y:S01]  /*12120*/  BPT.TRAP 0x1 ;  /* 0x000000040000795c */ /* 0x000fe20000300000 */
.L_x_6809:
[----:B--2---:R-:W-:-:S04]  /*12130*/  VIADD R3, R0, 0x34860 ;  /* 0x0003486000037836 */ /* 0x004fc80000000000 */
[----:B------:R-:W-:-:S04]  /*12140*/  IMAD R18, R18, 0x8, R3 ;  /* 0x0000000812127824 */ /* 0x000fc800078e0203 */
[----:B------:R-:W2:Y:S02]  /*12150*/  SYNCS.PHASECHK.TRANS64.TRYWAIT P0, [R18+URZ], R5 ;  /* 0x00000005120075a7 */ /* 0x000ea4000800017f */
[----:B--2---:R-:W-:Y:S05]  /*12160*/  @!P0 BRA `(.L_x_6810) ;  /* 0x0000001000ec8947 */ /* 0x004fea0003800000 */
.L_x_6854:
[----:B------:R-:W-:-:S07]  /*12170*/  IMAD R3, R4, 0x8, R3 ;  /* 0x0000000804037824 */ /* 0x000fce00078e0203 */
.L_x_6811:
[----:B----4-:R4:W0:Y:S02]  /*12180*/  SYNCS.PHASECHK.TRANS64.TRYWAIT P0, [R3+URZ], R2 ;  /* 0x00000002030075a7 */ /* 0x010824000800017f */
[----:B0-----:R-:W-:Y:S05]  /*12190*/  @!P0 NANOSLEEP.SYNCS 0x989680 ;  /* 0x009896800000895d */ /* 0x001fea0003900000 */
[----:B------:R-:W0:Y:S02]  /*121a0*/  @!P0 SYNCS.PHASECHK.TRANS64 P0, [R3+URZ], R2 ;  /* 0x00000002030085a7 */ /* 0x000e24000800007f */
[----:B0-----:R-:W-:Y:S05]  /*121b0*/  @!P0 BRA `(.L_x_6811) ;  /* 0xfffffffc00f08947 */ /* 0x001fea000383ffff */
.L_x_6804:
[----:B------:R-:W-:Y:S05]  /*121c0*/  BSYNC B0 ;  /* 0x0000000000007941 */ /* 0x000fea0003800000 */
.L_x_6803:
[----:B------:R-:W-:Y:S05]  /*121d0*/  EXIT ;  /* 0x000000000000794d */ /* 0x000fea0003800000 */
.L_x_6698:
[----:B------:R-:W-:-:S13]  /*121e0*/  R2UR UR4, R2 ;  /* 0x00000000020472ca */ /* 0x000fda00000e0000 */
[----:B0-----:R-:W-:-:S04]  /*121f0*/  MOV R3, UR4 ;  /* 0x0000000400037c02 */ /* 0x001fc80008000f00 */
[----:B------:R0:W1:Y:S03]  /*12200*/  SYNCS.PHASECHK.TRANS64.TRYWAIT P1, [R3+URZ+0x34800], R0 ;  /* 0x03480000030075a7 */ /* 0x000066000802017f */
[----:B-1----:R-:W-:Y:S05]  /*12210*/  @!P1 NANOSLEEP.SYNCS 0x989680 ;  /* 0x009896800000995d */ /* 0x002fea0003900000 */
[----:B------:R-:W1:Y:S02]  /*12220*/  @!P1 SYNCS.PHASECHK.TRANS64 P1, [R3+URZ+0x34800], R0 ;  /* 0x03480000030095a7 */ /* 0x000e64000802007f */
[----:B-1----:R-:W-:Y:S05]  /*12230*/  @!P1 BRA `(.L_x_6698) ;  /* 0xfffffffc00e89947 */ /* 0x002fea000383ffff */
[----:B------:R-:W-:Y:S05]  /*12240*/  BRA `(.L_x_6812) ;  /* 0xfffffeec00e47947 */ /* 0x000fea000383ffff */
.L_x_6702:
[----:B-1----:R1:W2:Y:S02]  /*12250*/  SYNCS.PHASECHK.TRANS64.TRYWAIT P2, [R3+URZ+0x34830], R0 ;  /* 0x03483000030075a7 */ /* 0x0022a4000804017f */
[----:B--2---:R-:W-:Y:S05]  /*12260*/  @!P2 NANOSLEEP.SYNCS 0x989680 ;  /* 0x009896800000a95d */ /* 0x004fea0003900000 */
[----:B------:R-:W2:Y:S02]  /*12270*/  @!P2 SYNCS.PHASECHK.TRANS64 P2, [R3+URZ+0x34830], R0 ;  /* 0x034830000300a5a7 */ /* 0x000ea4000804007f */
[----:B--2---:R-:W-:Y:S05]  /*12280*/  @!P2 BRA `(.L_x_6702) ;  /* 0xfffffffc00f0a947 */ /* 0x004fea000383ffff */
[----:B------:R-:W-:Y:S05]  /*12290*/  BRA `(.L_x_6701) ;  /* 0xfffffef000187947 */ /* 0x000fea000383ffff */
.L_x_6707:
[----:B-1----:R-:W-:-:S04]  /*122a0*/  IMAD.U32 R21, RZ, RZ, UR6 ;  /* 0x00000006ff157e24 */ /* 0x002fc8000f8e00ff */
[----:B------:R1:W2:Y:S03]  /*122b0*/  SYNCS.PHASECHK.TRANS64.TRYWAIT P2, [R21+URZ+0x34830], R14 ;  /* 0x0348300e150075a7 */ /* 0x0002a6000804017f */
[----:B--2---:R-:W-:Y:S05]  /*122c0*/  @!P2 NANOSLEEP.SYNCS 0x989680 ;  /* 0x009896800000a95d */ /* 0x004fea0003900000 */
[----:B------:R-:W2:Y:S02]  /*122d0*/  @!P2 SYNCS.PHASECHK.TRANS64 P2, [R21+URZ+0x34830], R14 ;  /* 0x0348300e1500a5a7 */ /* 0x000ea4000804007f */
[----:B--2---:R-:W-:Y:S05]  /*122e0*/  @!P2 BRA `(.L_x_6707) ;  /* 0xfffffffc00eca947 */ /* 0x004fea000383ffff */
[----:B------:R-:W-:Y:S05]  /*122f0*/  BRA `(.L_x_6704) ;  /* 0xffffff4800d87947 */ /* 0x000fea000383ffff */
.L_x_6711:
[----:B-1----:R-:W-:-:S04]  /*12300*/  IMAD.U32 R15, RZ, RZ, UR6 ;  /* 0x00000006ff0f7e24 */ /* 0x002fc8000f8e00ff */
[----:B------:R1:W2:Y:S03]  /*12310*/  SYNCS.PHASECHK.TRANS64.TRYWAIT P2, [R15+URZ+0x34850], R14 ;  /* 0x0348500e0f0075a7 */ /* 0x0002a6000804017f */
[----:B--2---:R-:W-:Y:S05]  /*12320*/  @!P2 NANOSLEEP.SYNCS 0x989680 ;  /* 0x009896800000a95d */ /* 0x004fea0003900000 */
[----:B------:R-:W2:Y:S02]  /*12330*/  @!P2 SYNCS.PHASECHK.TRANS64 P2, [R15+URZ+0x34850], R14 ;  /* 0x0348500e0f00a5a7 */ /* 0x000ea4000804007f */
[----:B--2---:R-:W-:Y:S05]  /*12340*/  @!P2 BRA `(.L_x_6711) ;  /* 0xfffffffc00eca947 */ /* 0x004fea000383ffff */
[----:B------:R-:W-:Y:S05]  /*12350*/  BRA `(.L_x_6708) ;  /* 0xffffff7000887947 */ /* 0x000fea000383ffff */
.L_x_6716:
[----:B-1----:R-:W-:-:S04]  /*12360*/  IMAD.U32 R5, RZ, RZ, UR8 ;  /* 0x00000008ff057e24 */ /* 0x002fc8000f8e00ff */
[----:B------:R1:W2:Y:S03]  /*12370*/  SYNCS.PHASECHK.TRANS64.TRYWAIT P0, [R5+URZ+0x34850], R0 ;  /* 0x03485000050075a7 */ /* 0x0002a6000800017f */
[----:B--2---:R-:W-:Y:S05]  /*12380*/  @!P0 NANOSLEEP.SYNCS 0x989680 ;  /* 0x009896800000895d */ /* 0x004fea0003900000 */
[----:B------:R-:W2:Y:S02]  /*12390*/  @!P0 SYNCS.PHASECHK.TRANS64 P0, [R5+URZ+0x34850], R0 ;  /* 0x03485000050085a7 */ /* 0x000ea4000800007f */
[----:B--2---:R-:W-:Y:S05]  /*123a0*/  @!P0 BRA `(.L_x_6716) ;  /* 0xfffffffc00ec8947 */ /* 0x004fea000383ffff */
[----:B------:R-:W-:Y:S05]  /*123b0*/  BRA `(.L_x_6715) ;  /* 0xffffffa0002c7947 */ /* 0x000fea000383ffff */
.L_x_6730:
[----:B0-----:R-:W0:Y:S01]  /*123c0*/  S2R R0, SR_TID.X ;  /* 0x0000000000007919 */ /* 0x001e220000002100 */
[----:B------:R-:W-:Y:S01]  /*123d0*/  BSSY B0, `(.L_x_6813) ;  /* 0x000000a000007945 */ /* 0x000fe20003800000 */
[----:B------:R-:W-:Y:S01]  /*123e0*/  IMAD.MOV.U32 R12, RZ, RZ, RZ ;  /* 0x000000ffff0c7224 */ /* 0x000fe200078e00ff */
[----:B------:R-:W-:Y:S01]  /*123f0*/  MOV R11, 0x1f ;  /* 0x0000001f000b7802 */ /* 0x000fe20000000f00 */
[----:B------:R-:W-:Y:S01]  /*12400*/  IMAD.MOV.U32 R15, RZ, RZ, -0x1 ;  /* 0xffffffffff0f7424 */ /* 0x000fe200078e00ff */
[----:B0-----:R-:W-:-:S04]  /*12410*/  SHF.R.U32.HI R0, RZ, 0x5, R0 ;  /* 0x00000005ff007819 */ /* 0x001fc80000011600 */
[----:B------:R-:W-:-:S05]  /*12420*/  LOP3.LUT R0, R0, 0x3, RZ, 0xc0, !PT ;  /* 0x0000000300007812 */ /* 0x000fca00078ec0ff */
[----:B------:R-:W-:-:S07]  /*12430*/  IMAD.MOV.U32 R13, RZ, RZ, R0 ;  /* 0x000000ffff0d7224 */ /* 0x000fce00078e0000 */
[----:B-1----:R-:W-:Y:S05]  /*12440*/  WARPSYNC.COLLECTIVE R15, `(.L_x_6814) ;  /* 0x000000000f087348 */ /* 0x002fea0003c00000 */
[----:B------:R0:W2:Y:S02]  /*12450*/  SHFL.IDX P6, R14, R13, R12, R11 ;  /* 0x0000000c0d0e7389 */ /* 0x0000a400000c000b */
[----:B012---:R-:W-:Y:S01]  /*12460*/  ENDCOLLECTIVE ;  /* 0x000000000000791b */ /* 0x007fe20003800000 */
.L_x_6814:
[----:B------:R-:W-:Y:S05]  /*12470*/  BSYNC B0 ;  /* 0x0000000000007941 */ /* 0x000fea0003800000 */
.L_x_6813:
[----:B------:R-:W-:Y:S05]  /*12480*/  BRA `(.L_x_6815) ;  /* 0xffffffc400d87947 */ /* 0x000fea000383ffff */
.L_x_6732:
[----:B------:R-:W-:Y:S01]  /*12490*/  BSSY B0, `(.L_x_6816) ;  /* 0x0000006000007945 */ /* 0x000fe20003800000 */
[----:B------:R-:W-:-:S07]  /*124a0*/  IMAD.MOV.U32 R15, RZ, RZ, -0x1 ;  /* 0xffffffffff0f7424 */ /* 0x000fce00078e00ff */
[----:B01----:R-:W-:Y:S05]  /*124b0*/  WARPSYNC.COLLECTIVE R15, `(.L_x_6817) ;  /* 0x000000000f0c7348 */ /* 0x003fea0003c00000 */
[----:B------:R-:W-:Y:S02]  /*124c0*/  ELECT P6, UR62, PT ;  /* 0x00000000003e782f */ /* 0x000fe400038c0000 */
[----:B------:R-:W-:Y:S01]  /*124d0*/  MOV R14, UR62 ;  /* 0x0000003e000e7c02 */ /* 0x000fe20008000f00 */
[----:B01----:R-:W-:Y:S10]  /*124e0*/  ENDCOLLECTIVE ;  /* 0x000000000000791b */ /* 0x003ff40003800000 */
.L_x_6817:
[----:B------:R-:W-:Y:S05]  /*124f0*/  BSYNC B0 ;  /* 0x0000000000007941 */ /* 0x000fea0003800000 */
.L_x_6816:
[----:B------:R-:W-:Y:S05]  /*12500*/  BRA `(.L_x_6818) ;  /* 0xffffffc400d87947 */ /* 0x000fea000383ffff */
.L_x_6734:
[----:B0-----:R0:W3:Y:S02]  /*12510*/  SYNCS.PHASECHK.TRANS64.TRYWAIT P0, [R0+URZ+0x34840], R2 ;  /* 0x03484002000075a7 */ /* 0x0010e4000800017f */
[----:B---3--:R-:W-:Y:S05]  /*12520*/  @!P0 NANOSLEEP.SYNCS 0x989680 ;  /* 0x009896800000895d */ /* 0x008fea0003900000 */
[----:B------:R-:W3:Y:S02]  /*12530*/  @!P0 SYNCS.PHASECHK.TRANS64 P0, [R0+URZ+0x34840], R2 ;  /* 0x03484002000085a7 */ /* 0x000ee4000800007f */
[----:B---3--:R-:W-:Y:S05]  /*12540*/  @!P0 BRA `(.L_x_6734) ;  /* 0xfffffffc00f08947 */ /* 0x008fea000383ffff */
[----:B------:R-:W-:Y:S05]  /*12550*/  BRA `(.L_x_6819) ;  /* 0xffffffc800387947 */ /* 0x000fea000383ffff */
.L_x_6737:
[----:B------:R-:W-:Y:S01]  /*12560*/  IMAD.MOV.U32 R13, RZ, RZ, R2 ;  /* 0x000000ffff0d7224 */ /* 0x000fe200078e0002 */
[----:B------:R-:W-:Y:S01]  /*12570*/  MOV R15, 0xffffffff ;  /* 0xffffffff000f7802 */ /* 0x000fe20000000f00 */
[----:B------:R-:W-:Y:S01]  /*12580*/  IMAD.MOV.U32 R12, RZ, RZ, RZ ;  /* 0x000000ffff0c7224 */ /* 0x000fe200078e00ff */
[----:B------:R-:W0:Y:S01]  /*12590*/  S2R R7, SR_TID.X ;  /* 0x0000000000077919 */ /* 0x000e220000002100 */
[----:B------:R-:W-:-:S07]  /*125a0*/  IMAD.MOV.U32 R11, RZ, RZ, 0x181f ;  /* 0x0000181fff0b7424 */ /* 0x000fce00078e00ff */
[----:B0----5:R-:W-:Y:S05]  /*125b0*/  WARPSYNC.COLLECTIVE R15, `(.L_x_6820) ;  /* 0x000000000f087348 */ /* 0x021fea0003c00000 */
[----:B------:R1:W2:Y:S02]  /*125c0*/  SHFL.IDX P6, R14, R13, R12, R11 ;  /* 0x0000000c0d0e7389 */ /* 0x0002a400000c000b */
[----:B012--5:R-:W-:Y:S01]  /*125d0*/  ENDCOLLECTIVE ;  /* 0x000000000000791b */ /* 0x027fe20003800000 */
.L_x_6820:
[----:B------:R-:W-:Y:S02]  /*125e0*/  IMAD.MOV.U32 R13, RZ, RZ, R0 ;  /* 0x000000ffff0d7224 */ /* 0x000fe400078e0000 */
[----:B------:R-:W-:-:S07]  /*125f0*/  IMAD.MOV.U32 R6, RZ, RZ, R14 ;  /* 0x000000ffff067224 */ /* 0x000fce00078e000e */
[----:B------:R-:W-:Y:S05]  /*12600*/  WARPSYNC.COLLECTIVE R15, `(.L_x_6821) ;  /* 0x000000000f087348 */ /* 0x000fea0003c00000 */
[----:B------:R0:W1:Y:S02]  /*12610*/  SHFL.IDX P6, R14, R13, R12, R11 ;  /* 0x0000000c0d0e7389 */ /* 0x00006400000c000b */
[----:B01----:R-:W-:Y:S01]  /*12620*/  ENDCOLLECTIVE ;  /* 0x000000000000791b */ /* 0x003fe20003800000 */
.L_x_6821:
[----:B------:R-:W-:Y:S01]  /*12630*/  LOP3.LUT R7, R7, 0x7f, RZ, 0xc0, !PT ;  /* 0x0000007f07077812 */ /* 0x000fe200078ec0ff */
[----:B------:R-:W-:Y:S01]  /*12640*/  ULDC UR4, c[0x0][0x288] ;  /* 0x0000a20000047ab9 */ /* 0x000fe20000000800 */
[----:B------:R-:W-:Y:S01]  /*12650*/  ULDC.64 UR6, c[0x0][0x208] ;  /* 0x0000820000067ab9 */ /* 0x000fe20000000a00 */
[----:B------:R-:W-:Y:S01]  /*12660*/  IMAD R3, R8, UR4, RZ ;  /* 0x0000000408037c24 */ /* 0x000fe2000f8e02ff */
[----:B------:R-:W-:-:S05]  /*12670*/  SHF.R.U32.HI R5, RZ, 0x3, R7 ;  /* 0x00000003ff057819 */ /* 0x000fca0000011607 */
[----:B------:R-:W-:Y:S02]  /*12680*/  IMAD.IADD R4, R5, 0x1, R4 ;  /* 0x0000000105047824 */ /* 0x000fe400078e0204 */
[----:B------:R-:W-:-:S03]  /*12690*/  IMAD.MOV.U32 R13, RZ, RZ, R2 ;  /* 0x000000ffff0d7224 */ /* 0x000fc600078e0002 */
[C---:B------:R-:W-:Y:S01]  /*126a0*/  ISETP.GE.AND P2, PT, R4.reuse, R3, PT ;  /* 0x000000030400720c */ /* 0x040fe20003f46270 */
[----:B------:R-:W-:Y:S01]  /*126b0*/  IMAD.MOV.U32 R12, RZ, RZ, 0x1 ;  /* 0x00000001ff0c7424 */ /* 0x000fe200078e00ff */
[----:B------:R-:W-:Y:S01]  /*126c0*/  IADD3 R5, R4, 0x10, RZ ;  /* 0x0000001004057810 */ /* 0x000fe20007ffe0ff */
[----:B------:R-:W-:-:S10]  /*126d0*/  IMAD.MOV.U32 R7, RZ, RZ, R14 ;  /* 0x000000ffff077224 */ /* 0x000fd400078e000e */
        /* <DEDUP_REMOVED lines=9> */
[----:B------:R0:W-:Y:S01]  /*12770*/  @!P2 LDGSTS.E.BYPASS.LTC128B.128 [R9+0x1a400], desc[UR6][R6.64+0x80], !P1 ;  /* 0x1a4000800609afae */ /* 0x0001e2000c901d46 */
[----:B------:R-:W-:-:S13]  /*12780*/  ISETP.GE.AND P2, PT, R5, R3, PT ;  /* 0x000000030500720c */ /* 0x000fda0003f46270 */
[----:B0-----:R-:W-:Y:S05]  /*12790*/  WARPSYNC.COLLECTIVE R15, `(.L_x_6822) ;  /* 0x000000000f087348 */ /* 0x001fea0003c00000 */
[----:B------:R1:W2:Y:S02]  /*127a0*/  SHFL.IDX P6, R14, R13, R12, R11 ;  /* 0x0000000c0d0e7389 */ /* 0x0002a400000c000b */
[----:B012---:R-:W-:Y:S01]  /*127b0*/  ENDCOLLECTIVE ;  /* 0x000000000000791b */ /* 0x007fe20003800000 */
.L_x_6822:
[----:B------:R-:W-:Y:S02]  /*127c0*/  IMAD.MOV.U32 R13, RZ, RZ, R0 ;  /* 0x000000ffff0d7224 */ /* 0x000fe400078e0000 */
[----:B------:R-:W-:-:S07]  /*127d0*/  IMAD.MOV.U32 R8, RZ, RZ, R14 ;  /* 0x000000ffff087224 */ /* 0x000fce00078e000e */
[----:B------:R-:W-:Y:S05]  /*127e0*/  WARPSYNC.COLLECTIVE R15, `(.L_x_6823) ;  /* 0x000000000f087348 */ /* 0x000fea0003c00000 */
[----:B------:R0:W1:Y:S02]  /*127f0*/  SHFL.IDX P6, R14, R13, R12, R11 ;  /* 0x0000000c0d0e7389 */ /* 0x00006400000c000b */
[----:B01----:R-:W-:Y:S01]  /*12800*/  ENDCOLLECTIVE ;  /* 0x000000000000791b */ /* 0x003fe20003800000 */
.L_x_6823:
[----:B------:R-:W-:Y:S01]  /*12810*/  ULDC.64 UR4, c[0x0][0x208] ;  /* 0x0000820000047ab9 */ /* 0x000fe20000000a00 */
[----:B------:R-:W-:Y:S02]  /*12820*/  IMAD.MOV.U32 R13, RZ, RZ, R2 ;  /* 0x000000ffff0d7224 */ /* 0x000fe400078e0002 */
[----:B------:R-:W-:Y:S02]  /*12830*/  IMAD.MOV.U32 R12, RZ, RZ, 0x2 ;  /* 0x00000002ff0c7424 */ /* 0x000fe400078e00ff */
[----:B------:R-:W-:-:S05]  /*12840*/  IMAD.MOV.U32 R5, RZ, RZ, R14 ;  /* 0x000000ffff057224 */ /* 0x000fca00078e000e */
[----:B------:R-:W-:-:S04]  /*12850*/  @!P2 LEA R5, P3, R10, R5, 0x1 ;  /* 0x000000050a05a211 */ /* 0x000fc800078608ff */
[----:B------:R-:W-:Y:S01]  /*12860*/  @!P2 IADD3.X R6, RZ, R8, RZ, P3, !PT ;  /* 0x00000008ff06a210 */ /* 0x000fe20001ffe4ff */
[----:B------:R-:W-:-:S04]  /*12870*/  VIADD R8, R4, 0x60 ;  /* 0x0000006004087836 */ /* 0x000fc80000000000 */
[----:B------:R-:W-:Y:S02]  /*12880*/  @!P2 IMAD.MOV.U32 R7, RZ, RZ, R6 ;  /* 0x000000ffff07a224 */ /* 0x000fe400078e0006 */
[----:B------:R-:W-:Y:S02]  /*12890*/  @!P2 IMAD.MOV.U32 R6, RZ, RZ, R5 ;  /* 0x000000ffff06a224 */ /* 0x000fe400078e0005 */
[----:B------:R-:W-:-:S03]  /*128a0*/  VIADD R5, R4, 0x20 ;  /* 0x0000002004057836 */ /* 0x000fc60000000000 */
        /* <DEDUP_REMOVED lines=9> */
.L_x_6824:
[----:B------:R-:W-:Y:S01]  /*12940*/  IMAD.MOV.U32 R13, RZ, RZ, R0 ;  /* 0x000000ffff0d7224 */ /* 0x000fe200078e0000 */
[----:B------:R-:W-:-:S07]  /*12950*/  MOV R5, R14 ;  /* 0x0000000e00057202 */ /* 0x000fce0000000f00 */
[----:B------:R-:W-:Y:S05]  /*12960*/  WARPSYNC.COLLECTIVE R15, `(.L_x_6825) ;  /* 0x000000000f087348 */ /* 0x000fea0003c00000 */
[----:B------:R0:W1:Y:S02]  /*12970*/  SHFL.IDX P6, R14, R13, R12, R11 ;  /* 0x0000000c0d0e7389 */ /* 0x00006400000c000b */
[----:B01----:R-:W-:Y:S01]  /*12980*/  ENDCOLLECTIVE ;  /* 0x000000000000791b */ /* 0x003fe20003800000 */
.L_x_6825:
        /* <DEDUP_REMOVED lines=17> */
.L_x_6826:
[----:B------:R-:W-:Y:S02]  /*12aa0*/  IMAD.MOV.U32 R13, RZ, RZ, R0 ;  /* 0x000000ffff0d7224 */ /* 0x000fe400078e0000 */
[----:B------:R-:W-:-:S07]  /*12ab0*/  IMAD.MOV.U32 R5, RZ, RZ, R14 ;  /* 0x000000ffff057224 */ /* 0x000fce00078e000e */
[----:B------:R-:W-:Y:S05]  /*12ac0*/  WARPSYNC.COLLECTIVE R15, `(.L_x_6827) ;  /* 0x000000000f087348 */ /* 0x000fea0003c00000 */
[----:B------:R0:W1:Y:S02]  /*12ad0*/  SHFL.IDX P6, R14, R13, R12, R11 ;  /* 0x0000000c0d0e7389 */ /* 0x00006400000c000b */
[----:B01----:R-:W-:Y:S01]  /*12ae0*/  ENDCOLLECTIVE ;  /* 0x000000000000791b */ /* 0x003fe20003800000 */
.L_x_6827:
        /* <DEDUP_REMOVED lines=17> */
.L_x_6828:
[----:B------:R-:W-:Y:S02]  /*12c00*/  IMAD.MOV.U32 R13, RZ, RZ, R0 ;  /* 0x000000ffff0d7224 */ /* 0x000fe400078e0000 */
[----:B------:R-:W-:-:S07]  /*12c10*/  IMAD.MOV.U32 R5, RZ, RZ, R14 ;  /* 0x000000ffff057224 */ /* 0x000fce00078e000e */
[----:B------:R-:W-:Y:S05]  /*12c20*/  WARPSYNC.COLLECTIVE R15, `(.L_x_6829) ;  /* 0x000000000f087348 */ /* 0x000fea0003c00000 */
[----:B------:R0:W1:Y:S02]  /*12c30*/  SHFL.IDX P6, R14, R13, R12, R11 ;  /* 0x0000000c0d0e7389 */ /* 0x00006400000c000b */
[----:B01----:R-:W-:Y:S01]  /*12c40*/  ENDCOLLECTIVE ;  /* 0x000000000000791b */ /* 0x003fe20003800000 */
.L_x_6829:
        /* <DEDUP_REMOVED lines=17> */
.L_x_6830:
[----:B------:R-:W-:Y:S01]  /*12d60*/  IMAD.MOV.U32 R13, RZ, RZ, R0 ;  /* 0x000000ffff0d7224 */ /* 0x000fe200078e0000 */
[----:B------:R-:W-:-:S07]  /*12d70*/  MOV R5, R14 ;  /* 0x0000000e00057202 */ /* 0x000fce0000000f00 */
[----:B------:R-:W-:Y:S05]  /*12d80*/  WARPSYNC.COLLECTIVE R15, `(.L_x_6831) ;  /* 0x000000000f087348 */ /* 0x000fea0003c00000 */
[----:B------:R0:W1:Y:S02]  /*12d90*/  SHFL.IDX P6, R14, R13, R12, R11 ;  /* 0x0000000c0d0e7389 */ /* 0x00006400000c000b */
[----:B01----:R-:W-:Y:S01]  /*12da0*/  ENDCOLLECTIVE ;  /* 0x000000000000791b */ /* 0x003fe20003800000 */
.L_x_6831:
[----:B------:R-:W-:Y:S01]  /*12db0*/  ULDC.64 UR4, c[0x0][0x208] ;  /* 0x0000820000047ab9 */ /* 0x000fe20000000a00 */
[----:B------:R-:W-:Y:S01]  /*12dc0*/  IMAD.MOV.U32 R13, RZ, RZ, R2 ;  /* 0x000000ffff0d7224 */ /* 0x000fe200078e0002 */
[----:B------:R-:W-:Y:S01]  /*12dd0*/  MOV R12, 0x6 ;  /* 0x00000006000c7802 */ /* 0x000fe20000000f00 */
        /* <DEDUP_REMOVED lines=13> */
.L_x_6832:
[----:B------:R-:W-:Y:S02]  /*12eb0*/  IMAD.MOV.U32 R13, RZ, RZ, R0 ;  /* 0x000000ffff0d7224 */ /* 0x000fe400078e0000 */
[----:B------:R-:W-:-:S07]  /*12ec0*/  IMAD.MOV.U32 R5, RZ, RZ, R14 ;  /* 0x000000ffff057224 */ /* 0x000fce00078e000e */
[----:B------:R-:W-:Y:S05]  /*12ed0*/  WARPSYNC.COLLECTIVE R15, `(.L_x_6833) ;  /* 0x000000000f087348 */ /* 0x000fea0003c00000 */
[----:B------:R0:W1:Y:S02]  /*12ee0*/  SHFL.IDX P6, R14, R13, R12, R11 ;  /* 0x0000000c0d0e7389 */ /* 0x00006400000c000b */
[----:B01----:R-:W-:Y:S01]  /*12ef0*/  ENDCOLLECTIVE ;  /* 0x000000000000791b */ /* 0x003fe20003800000 */
.L_x_6833:
[----:B------:R-:W-:Y:S01]  /*12f00*/  ULDC.64 UR4, c[0x0][0x208] ;  /* 0x0000820000047ab9 */ /* 0x000fe20000000a00 */
[----:B------:R-:W-:Y:S02]  /*12f10*/  IMAD.MOV.U32 R13, RZ, RZ, R2 ;  /* 0x000000ffff0d7224 */ /* 0x000fe400078e0002 */
[----:B------:R-:W-:Y:S02]  /*12f20*/  IMAD.MOV.U32 R12, RZ, RZ, 0x7 ;  /* 0x00000007ff0c7424 */ /* 0x000fe400078e00ff */
[----:B------:R-:W-:-:S05]  /*12f30*/  IMAD.MOV.U32 R6, RZ, RZ, R14 ;  /* 0x000000ffff067224 */ /* 0x000fca00078e000e */
[----:B------:R-:W-:-:S05]  /*12f40*/  @!P2 LEA R6, P3, R10, R6, 0x1 ;  /* 0x000000060a06a211 */ /* 0x000fca00078608ff */
[----:B------:R-:W-:-:S05]  /*12f50*/  @!P2 IMAD.X R5, RZ, RZ, R5, P3 ;  /* 0x000000ffff05a224 */ /* 0x000fca00018e0605 */
[----:B------:R-:W-:-:S05]  /*12f60*/  @!P2 MOV R7, R5 ;  /* 0x000000050007a202 */ /* 0x000fca0000000f00 */
[----:B------:R-:W-:Y:S01]  /*12f70*/  @!PT LDS RZ, [RZ] ;  /* 0x00000000fffff984 */ /* 0x000fe20000000800 */
[----:B------:R-:W-:Y:S01]  /*12f80*/  @!PT LDS RZ, [RZ] ;  /* 0x00000000fffff984 */ /* 0x000fe20000000800 */
[----:B------:R-:W-:Y:S01]  /*12f90*/  @!PT LDS RZ, [RZ] ;  /* 0x00000000fffff984 */ /* 0x000fe20000000800 */
[----:B------:R0:W-:Y:S04]  /*12fa0*/  @!P2 LDGSTS.E.BYPASS.LTC128B.128 [R9+0x19400], desc[UR4][R6.64], !P0 ;  /* 0x194000000609afae */ /* 0x0001e8000c101d44 */
[----:B------:R0:W-:Y:S02]  /*12fb0*/  @!P2 LDGSTS.E.BYPASS.LTC128B.128 [R9+0x1d400], desc[UR4][R6.64+0x80], !P1 ;  /* 0x1d4000800609afae */ /* 0x0001e4000c901d44 */
[----:B0-----:R-:W-:Y:S05]  /*12fc0*/  WARPSYNC.COLLECTIVE R15, `(.L_x_6834) ;  /* 0x000000000f087348 */ /* 0x001fea0003c00000 */
[----:B------:R1:W2:Y:S02]  /*12fd0*/  SHFL.IDX P6, R14, R13, R12, R11 ;  /* 0x0000000c0d0e7389 */ /* 0x0002a400000c000b */
[----:B012---:R-:W-:Y:S01]  /*12fe0*/  ENDCOLLECTIVE ;  /* 0x000000000000791b */ /* 0x007fe20003800000 */
.L_x_6834:
[----:B------:R-:W-:Y:S02]  /*12ff0*/  IMAD.MOV.U32 R13, RZ, RZ, R0 ;  /* 0x000000ffff0d7224 */ /* 0x000fe400078e0000 */
[----:B------:R-:W-:-:S07]  /*13000*/  IMAD.MOV.U32 R5, RZ, RZ, R14 ;  /* 0x000000ffff057224 */ /* 0x000fce00078e000e */
[----:B------:R-:W-:Y:S05]  /*13010*/  WARPSYNC.COLLECTIVE R15, `(.L_x_6835) ;  /* 0x000000000f087348 */ /* 0x000fea0003c00000 */
[----:B------:R0:W1:Y:S02]  /*13020*/  SHFL.IDX P6, R14, R13, R12, R11 ;  /* 0x0000000c0d0e7389 */ /* 0x00006400000c000b */
[----:B01----:R-:W-:Y:S01]  /*13030*/  ENDCOLLECTIVE ;  /* 0x000000000000791b */ /* 0x003fe20003800000 */
.L_x_6835:
[----:B------:R-:W-:Y:S01]  /*13040*/  IMAD.MOV.U32 R0, RZ, RZ, R14 ;  /* 0x000000ffff007224 */ /* 0x000fe200078e000e */
[----:B------:R-:W-:Y:S06]  /*13050*/  BRA `(.L_x_6836) ;  /* 0xffffffc800847947 */ /* 0x000fec000383ffff */
.L_x_6741:
[----:B0-----:R0:W1:Y:S02]  /*13060*/  SYNCS.PHASECHK.TRANS64.TRYWAIT P0, [R11+URZ+0x34820], R0 ;  /* 0x034820000b0075a7 */ /* 0x001064000800017f */
[----:B-1----:R-:W-:Y:S05]  /*13070*/  @!P0 NANOSLEEP.SYNCS 0x989680 ;  /* 0x009896800000895d */ /* 0x002fea0003900000 */
[----:B------:R-:W1:Y:S02]  /*13080*/  @!P0 SYNCS.PHASECHK.TRANS64 P0, [R11+URZ+0x34820], R0 ;  /* 0x034820000b0085a7 */ /* 0x000e64000800007f */
[----:B-1----:R-:W-:Y:S05]  /*13090*/  @!P0 BRA `(.L_x_6741) ;  /* 0xfffffffc00f08947 */ /* 0x002fea000383ffff */
[----:B------:R-:W-:Y:S05]  /*130a0*/  BRA `(.L_x_6837) ;  /* 0xffffffc800dc7947 */ /* 0x000fea000383ffff */
.L_x_6748:
[----:B-1----:R1:W3:Y:S02]  /*130b0*/  SYNCS.PHASECHK.TRANS64.TRYWAIT P0, [R3+URZ+0x34840], R2 ;  /* 0x03484002030075a7 */ /* 0x0022e4000800017f */
[----:B---3--:R-:W-:Y:S05]  /*130c0*/  @!P0 NANOSLEEP.SYNCS 0x989680 ;  /* 0x009896800000895d */ /* 0x008fea0003900000 */
[----:B------:R-:W3:Y:S02]  /*130d0*/  @!P0 SYNCS.PHASECHK.TRANS64 P0, [R3+URZ+0x34840], R2 ;  /* 0x03484002030085a7 */ /* 0x000ee4000800007f */
[----:B---3--:R-:W-:Y:S05]  /*130e0*/  @!P0 BRA `(.L_x_6748) ;  /* 0xfffffffc00f08947 */ /* 0x008fea000383ffff */
[----:B------:R-:W-:Y:S05]  /*130f0*/  BRA `(.L_x_6838) ;  /* 0xffffffcc00947947 */ /* 0x000fea000383ffff */
.L_x_6754:
[----:B0-----:R0:W1:Y:S02]  /*13100*/  SYNCS.PHASECHK.TRANS64.TRYWAIT P0, [R3+URZ+0x60], R2 ;  /* 0x00006002030075a7 */ /* 0x001064000800017f */
[----:B-1----:R-:W-:Y:S05]  /*13110*/  @!P0 NANOSLEEP.SYNCS 0x989680 ;  /* 0x009896800000895d */ /* 0x002fea0003900000 */
[----:B------:R-:W1:Y:S02]  /*13120*/  @!P0 SYNCS.PHASECHK.TRANS64 P0, [R3+URZ+0x60], R2 ;  /* 0x00006002030085a7 */ /* 0x000e64000800007f */
[----:B-1----:R-:W-:Y:S05]  /*13130*/  @!P0 BRA `(.L_x_6754) ;  /* 0xfffffffc00f08947 */ /* 0x002fea000383ffff */
[----:B------:R-:W-:Y:S05]  /*13140*/  BRA `(.L_x_6839) ;  /* 0xffffffd000647947 */ /* 0x000fea000383ffff */
.L_x_6764:
[----:B-1----:R1:W3:Y:S02]  /*13150*/  SYNCS.PHASECHK.TRANS64.TRYWAIT P0, [R3+URZ+0x34840], R2 ;  /* 0x03484002030075a7 */ /* 0x0022e4000800017f */
[----:B---3--:R-:W-:Y:S05]  /*13160*/  @!P0 NANOSLEEP.SYNCS 0x989680 ;  /* 0x009896800000895d */ /* 0x008fea0003900000 */
[----:B------:R-:W3:Y:S02]  /*13170*/  @!P0 SYNCS.PHASECHK.TRANS64 P0, [R3+URZ+0x34840], R2 ;  /* 0x03484002030085a7 */ /* 0x000ee4000800007f */
[----:B---3--:R-:W-:Y:S05]  /*13180*/  @!P0 BRA `(.L_x_6764) ;  /* 0xfffffffc00f08947 */ /* 0x008fea000383ffff */
[----:B------:R-:W-:Y:S05]  /*13190*/  BRA `(.L_x_6840) ;  /* 0xffffffd400ec7947 */ /* 0x000fea000383ffff */
.L_x_6770:
[----:B0-----:R0:W1:Y:S02]  /*131a0*/  SYNCS.PHASECHK.TRANS64.TRYWAIT P0, [R2+URZ+0x60], R3 ;  /* 0x00006003020075a7 */ /* 0x001064000800017f */
[----:B-1----:R-:W-:Y:S05]  /*131b0*/  @!P0 NANOSLEEP.SYNCS 0x989680 ;  /* 0x009896800000895d */ /* 0x002fea0003900000 */
[----:B------:R-:W1:Y:S02]  /*131c0*/  @!P0 SYNCS.PHASECHK.TRANS64 P0, [R2+URZ+0x60], R3 ;  /* 0x00006003020085a7 */ /* 0x000e64000800007f */
[----:B-1----:R-:W-:Y:S05]  /*131d0*/  @!P0 BRA `(.L_x_6770) ;  /* 0xfffffffc00f08947 */ /* 0x002fea000383ffff */
[----:B------:R-:W-:Y:S05]  /*131e0*/  BRA `(.L_x_6841) ;  /* 0xffffffd800bc7947 */ /* 0x000fea000383ffff */
.L_x_6779:
[----:B---3--:R3:W4:Y:S02]  /*131f0*/  SYNCS.PHASECHK.TRANS64.TRYWAIT P0, [R2+URZ+0x34840], R3 ;  /* 0x03484003020075a7 */ /* 0x008724000800017f */
[----:B----4-:R-:W-:Y:S05]  /*13200*/  @!P0 NANOSLEEP.SYNCS 0x989680 ;  /* 0x009896800000895d */ /* 0x010fea0003900000 */
[----:B------:R-:W4:Y:S02]  /*13210*/  @!P0 SYNCS.PHASECHK.TRANS64 P0, [R2+URZ+0x34840], R3 ;  /* 0x03484003020085a7 */ /* 0x000f24000800007f */
[----:B----4-:R-:W-:Y:S05]  /*13220*/  @!P0 BRA `(.L_x_6779) ;  /* 0xfffffffc00f08947 */ /* 0x010fea000383ffff */
[----:B------:R-:W-:Y:S05]  /*13230*/  BRA `(.L_x_6842) ;  /* 0xffffffe000147947 */ /* 0x000fea000383ffff */
.L_x_6785:
[----:B0-----:R0:W1:Y:S02]  /*13240*/  SYNCS.PHASECHK.TRANS64.TRYWAIT P0, [R2+URZ+0x60], R7 ;  /* 0x00006007020075a7 */ /* 0x001064000800017f */
[----:B-1----:R-:W-:Y:S05]  /*13250*/  @!P0 NANOSLEEP.SYNCS 0x989680 ;  /* 0x009896800000895d */ /* 0x002fea0003900000 */
[----:B------:R-:W1:Y:S02]  /*13260*/  @!P0 SYNCS.PHASECHK.TRANS64 P0, [R2+URZ+0x60], R7 ;  /* 0x00006007020085a7 */ /* 0x000e64000800007f */
[----:B-1----:R-:W-:Y:S05]  /*13270*/  @!P0 BRA `(.L_x_6785) ;  /* 0xfffffffc00f08947 */ /* 0x002fea000383ffff */
[----:B------:R-:W-:Y:S05]  /*13280*/  BRA `(.L_x_6843) ;  /* 0xffffffe000e47947 */ /* 0x000fea000383ffff */
.L_x_6794:
[----:B0-----:R0:W4:Y:S02]  /*13290*/  SYNCS.PHASECHK.TRANS64.TRYWAIT P0, [R3+URZ+0x34860], R0 ;  /* 0x03486000030075a7 */ /* 0x001124000800017f */
[----:B----4-:R-:W-:Y:S05]  /*132a0*/  @!P0 NANOSLEEP.SYNCS 0x989680 ;  /* 0x009896800000895d */ /* 0x010fea0003900000 */
[----:B------:R-:W4:Y:S02]  /*132b0*/  @!P0 SYNCS.PHASECHK.TRANS64 P0, [R3+URZ+0x34860], R0 ;  /* 0x03486000030085a7 */ /* 0x000f24000800007f */
[----:B----4-:R-:W-:Y:S05]  /*132c0*/  @!P0 BRA `(.L_x_6794) ;  /* 0xfffffffc00f08947 */ /* 0x010fea000383ffff */
[----:B------:R-:W-:Y:S05]  /*132d0*/  BRA `(.L_x_6844) ;  /* 0xffffffe400e47947 */ /* 0x000fea000383ffff */
.L_x_6801:
[----:B0-----:R0:W2:Y:S02]  /*132e0*/  SYNCS.PHASECHK.TRANS64.TRYWAIT P0, [R0+URZ+0x34820], R3 ;  /* 0x03482003000075a7 */ /* 0x0010a4000800017f */
[----:B--2---:R-:W-:Y:S05]  /*132f0*/  @!P0 NANOSLEEP.SYNCS 0x989680 ;  /* 0x009896800000895d */ /* 0x004fea0003900000 */
[----:B------:R-:W2:Y:S02]  /*13300*/  @!P0 SYNCS.PHASECHK.TRANS64 P0, [R0+URZ+0x34820], R3 ;  /* 0x03482003000085a7 */ /* 0x000ea4000800007f */
[----:B--2---:R-:W-:Y:S05]  /*13310*/  @!P0 BRA `(.L_x_6801) ;  /* 0xfffffffc00f08947 */ /* 0x004fea000383ffff */
[----:B------:R-:W-:Y:S05]  /*13320*/  BRA `(.L_x_6845) ;  /* 0xffffffe800f07947 */ /* 0x000fea000383ffff */
.L_x_6802:
        /* <DEDUP_REMOVED lines=11> */
.L_x_6847:
[----:B------:R-:W-:Y:S05]  /*133e0*/  BSYNC B0 ;  /* 0x0000000000007941 */ /* 0x000fea0003800000 */
.L_x_6846:
[----:B------:R-:W-:Y:S05]  /*133f0*/  BRA `(.L_x_6848) ;  /* 0xffffffe800d87947 */ /* 0x000fea000383ffff */
.L_x_6805:
[----:B------:R-:W-:Y:S01]  /*13400*/  BSSY B1, `(.L_x_6849) ;  /* 0x0000006000017945 */ /* 0x000fe20003800000 */
[----:B------:R-:W-:-:S07]  /*13410*/  IMAD.MOV.U32 R15, RZ, RZ, -0x1 ;  /* 0xffffffffff0f7424 */ /* 0x000fce00078e00ff */
[----:B0123--:R-:W-:Y:S05]  /*13420*/  WARPSYNC.COLLECTIVE R15, `(.L_x_6850) ;  /* 0x000000000f0c7348 */ /* 0x00ffea0003c00000 */
[----:B------:R-:W-:Y:S02]  /*13430*/  ELECT P6, UR62, PT ;  /* 0x00000000003e782f */ /* 0x000fe400038c0000 */
[----:B------:R-:W-:Y:S01]  /*13440*/  MOV R14, UR62 ;  /* 0x0000003e000e7c02 */ /* 0x000fe20008000f00 */
[----:B0123--:R-:W-:Y:S10]  /*13450*/  ENDCOLLECTIVE ;  /* 0x000000000000791b */ /* 0x00fff40003800000 */
.L_x_6850:
[----:B------:R-:W-:Y:S05]  /*13460*/  BSYNC B1 ;  /* 0x0000000000017941 */ /* 0x000fea0003800000 */
.L_x_6849:
[----:B------:R-:W-:Y:S05]  /*13470*/  BRA `(.L_x_6851) ;  /* 0xffffffe800d07947 */ /* 0x000fea000383ffff */
.L_x_6807:
[----:B0-----:R0:W2:Y:S02]  /*13480*/  SYNCS.PHASECHK.TRANS64.TRYWAIT P0, [R6+URZ], R5 ;  /* 0x00000005060075a7 */ /* 0x0010a4000800017f */
[----:B--2---:R-:W-:Y:S05]  /*13490*/  @!P0 NANOSLEEP.SYNCS 0x989680 ;  /* 0x009896800000895d */ /* 0x004fea0003900000 */
[----:B------:R-:W2:Y:S02]  /*134a0*/  @!P0 SYNCS.PHASECHK.TRANS64 P0, [R6+URZ], R5 ;  /* 0x00000005060085a7 */ /* 0x000ea4000800007f */
[----:B--2---:R-:W-:Y:S05]  /*134b0*/  @!P0 BRA `(.L_x_6807) ;  /* 0xfffffffc00f08947 */ /* 0x004fea000383ffff */
[----:B------:R-:W-:Y:S05]  /*134c0*/  BRA `(.L_x_6852) ;  /* 0xffffffec00087947 */ /* 0x000fea000383ffff */
.L_x_6808:
[----:B--2---:R2:W4:Y:S02]  /*134d0*/  SYNCS.PHASECHK.TRANS64.TRYWAIT P0, [R3+URZ], R2 ;  /* 0x00000002030075a7 */ /* 0x004524000800017f */
[----:B----4-:R-:W-:Y:S05]  /*134e0*/  @!P0 NANOSLEEP.SYNCS 0x989680 ;  /* 0x009896800000895d */ /* 0x010fea0003900000 */
[----:B------:R-:W4:Y:S02]  /*134f0*/  @!P0 SYNCS.PHASECHK.TRANS64 P0, [R3+URZ], R2 ;  /* 0x00000002030085a7 */ /* 0x000f24000800007f */
[----:B----4-:R-:W-:Y:S05]  /*13500*/  @!P0 BRA `(.L_x_6808) ;  /* 0xfffffffc00f08947 */ /* 0x010fea000383ffff */
[----:B------:R-:W-:Y:S05]  /*13510*/  BRA `(.L_x_6853) ;  /* 0xffffffe800fc7947 */ /* 0x000fea000383ffff */
.L_x_6810:
[----:B--2---:R2:W4:Y:S02]  /*13520*/  SYNCS.PHASECHK.TRANS64.TRYWAIT P0, [R18+URZ], R5 ;  /* 0x00000005120075a7 */ /* 0x004524000800017f */
[----:B----4-:R-:W-:Y:S05]  /*13530*/  @!P0 NANOSLEEP.SYNCS 0x989680 ;  /* 0x009896800000895d */ /* 0x010fea0003900000 */
[----:B------:R-:W4:Y:S02]  /*13540*/  @!P0 SYNCS.PHASECHK.TRANS64 P0, [R18+URZ], R5 ;  /* 0x00000005120085a7 */ /* 0x000f24000800007f */
[----:B----4-:R-:W-:Y:S05]  /*13550*/  @!P0 BRA `(.L_x_6810) ;  /* 0xfffffffc00f08947 */ /* 0x010fea000383ffff */
[----:B------:R-:W-:Y:S05]  /*13560*/  BRA `(.L_x_6854) ;  /* 0xffffffec00007947 */ /* 0x000fea000383ffff */
.L_x_6855:
        /* <DEDUP_REMOVED lines=9> */
.L_x_15313:


//--------------------- .text._ZN7cutlass13device_kernelIN5flash11enable_sm90INS1_16FlashAttnFwdSm90INS1_25CollectiveMainloopFwdSm90ILi2EN4cute5tupleIJNS5_1CILi2EEENS7_ILi1EEES9_EEENS6_IJNS7_ILi128EEENS7_ILi176EEESB_EEELi128ENS_6half_tEfNS_4arch4Sm90ELb0ELb0ELb1ELb0ELb0ELb0ELb0ELb1ELb1ELb1ELb0ELb0EEENS1_21CollectiveEpilogueFwdINS6_IJSB_SB_SC_EEESA_SE_SG_Li256ELb0ELb1ELb0ELb0EEENS1_29StaticPersistentTileSchedulerILb0EEEEEEEEEvNT_6ParamsE --------------------------
	.section	.text._ZN7cutlass13device_kernelIN5flash11enable_sm90INS1_16FlashAttnFwdSm90INS1_25CollectiveMainloopFwdSm90ILi2EN4cute5tupleIJNS5_1CILi2EEENS7_ILi1EEES9_EEENS6_IJNS7_ILi128EEENS7_ILi176EEESB_EEELi128ENS_6half_tEfNS_4arch4Sm90ELb0ELb0ELb1ELb0ELb0ELb0ELb0ELb1ELb1ELb1ELb0ELb0EEENS1_21CollectiveEpilogueFwdINS6_IJSB_SB_SC_EEESA_SE_SG_Li256ELb0ELb1ELb0ELb0EEENS1_29StaticPersistentTileSchedulerILb0EEEEEEEEEvNT_6ParamsE,"ax",@progbits
	.align	128
.text._ZN7cutlass13device_kernelIN5flash11enable_sm90INS1_16FlashAttnFwdSm90INS1_25CollectiveMainloopFwdSm90ILi2EN4cute5tupleIJNS5_1CILi2EEENS7_ILi1EEES9_EEENS6_IJNS7_ILi128EEENS7_ILi176EEESB_EEELi128ENS_6half_tEfNS_4arch4Sm90ELb0ELb0ELb1ELb0ELb0ELb0ELb0ELb1ELb1ELb1ELb0ELb0EEENS1_21CollectiveEpilogueFwdINS6_IJSB_SB_SC_EEESA_SE_SG_Li256ELb0ELb1ELb0ELb0EEENS1_29StaticPersistentTileSchedulerILb0EEEEEEEEEvNT_6ParamsE:
        .type           _ZN7cutlass13device_kernelIN5flash11enable_sm90INS1_16FlashAttnFwdSm90INS1_25CollectiveMainloopFwdSm90ILi2EN4cute5tupleIJNS5_1CILi2EEENS7_ILi1EEES9_EEENS6_IJNS7_ILi128EEENS7_ILi176EEESB_EEELi128ENS_6half_tEfNS_4arch4Sm90ELb0ELb0ELb1ELb0ELb0ELb0ELb0ELb1ELb1ELb1ELb0ELb0EEENS1_21CollectiveEpilogueFwdINS6_IJSB_SB_SC_EEESA_SE_SG_Li256ELb0ELb1ELb0ELb0EEENS1_29StaticPersistentTileSchedulerILb0EEEEEEEEEvNT_6ParamsE,@function
        .size           _ZN7cutlass13device_kernelIN5flash11enable_sm90INS1_16FlashAttnFwdSm90INS1_25CollectiveMainloopFwdSm90ILi2EN4cute5tupleIJNS5_1CILi2EEENS7_ILi1EEES9_EEENS6_IJNS7_ILi128EEENS7_ILi176EEESB_EEELi128ENS_6half_tEfNS_4arch4Sm90ELb0ELb0ELb1ELb0ELb0ELb0ELb0ELb1ELb1ELb1ELb0ELb0EEENS1_21CollectiveEpilogueFwdINS6_IJSB_SB_SC_EEESA_SE_SG_Li256ELb0ELb1ELb0ELb0EEENS1_29StaticPersistentTileSchedulerILb0EEEEEEEEEvNT_6ParamsE,(.L_x_15314 - _ZN7cutlass13device_kernelIN5flash11enable_sm90INS1_16FlashAttnFwdSm90INS1_25CollectiveMainloopFwdSm90ILi2EN4cute5tupleIJNS5_1CILi2EEENS7_ILi1EEES9_EEENS6_IJNS7_ILi128EEENS7_ILi176EEESB_EEELi128ENS_6half_tEfNS_4arch4Sm90ELb0ELb0ELb1ELb0ELb0ELb0ELb0ELb1ELb1ELb1ELb0ELb0EEENS1_21CollectiveEpilogueFwdINS6_IJSB_SB_SC_EEESA_SE_SG_Li256ELb0ELb1ELb0ELb0EEENS1_29StaticPersistentTileSchedulerILb0EEEEEEEEEvNT_6ParamsE)
        .other          _ZN7cutlass13device_kernelIN5flash11enable_sm90INS1_16FlashAttnFwdSm90INS1_25CollectiveMainloopFwdSm90ILi2EN4cute5tupleIJNS5_1CILi2EEENS7_ILi1EEES9_EEENS6_IJNS7_ILi128EEENS7_ILi176EEESB_EEELi128ENS_6half_tEfNS_4arch4Sm90ELb0ELb0ELb1ELb0ELb0ELb0ELb0ELb1ELb1ELb1ELb0ELb0EEENS1_21CollectiveEpilogueFwdINS6_IJSB_SB_SC_EEESA_SE_SG_Li256ELb0ELb1ELb0ELb0EEENS1_29StaticPersistentTileSchedulerILb0EEEEEEEEEvNT_6ParamsE,@"STO_CUDA_ENTRY STV_DEFAULT"
_ZN7cutlass13device_kernelIN5flash11enable_sm90INS1_16FlashAttnFwdSm90INS1_25CollectiveMainloopFwdSm90ILi2EN4cute5tupleIJNS5_1CILi2EEENS7_ILi1EEES9_EEENS6_IJNS7_ILi128EEENS7_ILi176EEESB_EEELi128ENS_6half_tEfNS_4arch4Sm90ELb0ELb0ELb1ELb0ELb0ELb0ELb0ELb1ELb1ELb1ELb0ELb0EEENS1_21CollectiveEpilogueFwdINS6_IJSB_SB_SC_EEESA_SE_SG_Li256ELb0ELb1ELb0ELb0EEENS1_29StaticPersistentTileSchedulerILb0EEEEEEEEEvNT_6ParamsE:
        /* <DEDUP_REMOVED lines=17> */
.L_x_6857:
[----:B------:R-:W-:Y:S05]  /*0110*/  BSYNC B0 ;  /* 0x0000000000007941 */ /* 0x000fea0003800000 */
.L_x_6856:
        /* <DEDUP_REMOVED lines=11> */
[----:B------:R2:W3:Y:S01]  /*01d0*/  SHFL.IDX PT, R13, R4, RZ, 0x1f ;  /* 0x00001fff040d7589 */ /* 0x0004e200000e0000 */
[----:B0-----:R-:W-:Y:S01]  /*01e0*/  ISETP.NE.AND P1, PT, R3, RZ, PT ;  /* 0x000000ff0300720c */ /* 0x001fe20003f25270 */
[----:B-1----:R-:W-:Y:S02]  /*01f0*/  @UP0 ULEA UR8, UR8, UR6, 0x18 ;  /* 0x0000000608080291 */ /* 0x002fe4000f8ec03f */
[----:B------:R-:W-:-:S04]  /*0200*/  @UP0 UIADD3 UR6, -UR7, 0x100000, URZ ;  /* 0x0010000007060890 */ /* 0x000fc8000fffe13f */
[----:B------:R-:W-:Y:S02]  /*0210*/  @UP0 USHF.L.U32 UR7, UR6, 0xb, URZ ;  /* 0x0000000b06070899 */ /* 0x000fe4000800063f */
[----:B------:R-:W-:Y:S01]  /*0220*/  @UP0 USHF.L.U32 UR6, UR6, 0x1, URZ ;  /* 0x0000000106060899 */ /* 0x000fe2000800063f */
[----:B------:R-:W-:Y:S01]  /*0230*/  VOTEU.ANY UP0, P0 ;  /* 0x00000000003f7886 */ /* 0x000fe20000000100 */
[----:B------:R-:W0:Y:S04]  /*0240*/  FENCE.VIEW.ASYNC.S ;  /* 0x00000000000073c6 */ /* 0x000e280000000000 */
[----:B0-----:R2:W0:Y:S06]  /*0250*/  @UP0 SYNCS.EXCH.64 URZ, [UR8+0x34800], UR4 ;  /* 0x03480004083f05b2 */ /* 0x00142c0008000100 */
[----:B------:R2:W1:Y:S02]  /*0260*/  @UP1 SYNCS.EXCH.64 URZ, [UR8+0x34820], UR6 ;  /* 0x03482006083f15b2 */ /* 0x0004640008000100 */
[----:B--23--:R-:W-:Y:S05]  /*0270*/  @P1 BRA `(.L_x_6858) ;  /* 0x0000000000481947 */ /* 0x00cfea0003800000 */
[----:B------:R-:W2:Y:S01]  /*0280*/  S2UR UR5, SR_CgaCtaId ;  /* 0x00000000000579c3 */ /* 0x000ea20000008800 */
[----:B------:R-:W-:Y:S01]  /*0290*/  UMOV UR4, 0x400 ;  /* 0x0000040000047882 */ /* 0x000fe20000000000 */
[----:B------:R-:W-:Y:S01]  /*02a0*/  UMOV UR6, 0x1 ;  /* 0x0000000100067882 */ /* 0x000fe20000000000 */
[----:B------:R-:W-:Y:S01]  /*02b0*/  UMOV UR7, 0x4 ;  /* 0x0000000400077882 */ /* 0x000fe20000000000 */
[----:B------:R-:W-:Y:S01]  /*02c0*/  ELECT P0, URZ, PT ;  /* 0x00000000003f782f */ /* 0x000fe20003800000 */
[----:B--2---:R-:W-:Y:S02]  /*02d0*/  ULEA UR8, UR5, UR4, 0x18 ;  /* 0x0000000405087291 */ /* 0x004fe4000f8ec03f */
[----:B------:R-:W-:-:S04]  /*02e0*/  UIADD3 UR4, -UR6, 0x100000, URZ ;  /* 0x0010000006047890 */ /* 0x000fc8000fffe13f */
[----:B------:R-:W-:Y:S02]  /*02f0*/  USHF.L.U32 UR5, UR4, 0xb, URZ ;  /* 0x0000000b04057899 */ /* 0x000fe4000800063f */
[----:B------:R-:W-:Y:S02]  /*0300*/  USHF.L.U32 UR4, UR4, 0x1, URZ ;  /* 0x0000000104047899 */ /* 0x000fe4000800063f */
[----:B------:R-:W-:-:S04]  /*0310*/  UIADD3 UR6, -UR7, 0x100000, URZ ;  /* 0x0010000007067890 */ /* 0x000fc8000fffe13f */
[----:B------:R-:W-:Y:S02]  /*0320*/  USHF.L.U32 UR7, UR6, 0xb, URZ ;  /* 0x0000000b06077899 */ /* 0x000fe4000800063f */
[----:B------:R-:W-:Y:S01]  /*0330*/  USHF.L.U32 UR6, UR6, 0x1, URZ ;  /* 0x0000000106067899 */ /* 0x000fe2000800063f */
[----:B------:R-:W2:Y:S03]  /*0340*/  FENCE.VIEW.ASYNC.S ;  /* 0x00000000000073c6 */ /* 0x000ea60000000000 */
[----:B--2---:R2:W3:Y:S08]  /*0350*/  SYNCS.EXCH.64 URZ, [UR8+0x34830], UR4 ;  /* 0x03483004083f75b2 */ /* 0x0044f00008000100 */
[----:B------:R2:W4:Y:S01]  /*0360*/  SYNCS.EXCH.64 URZ, [UR8+0x34840], UR6 ;  /* 0x03484006083f75b2 */ /* 0x0005220008000100 */
[----:B------:R2:W0:Y:S01]  /*0370*/  SYNCS.EXCH.64 URZ, [UR8+0x34838], UR4 ;  /* 0x03483804083f75b2 */ /* 0x0004220008000100 */
[----:B------:R2:W0:Y:S01]  /*0380*/  SYNCS.EXCH.64 URZ, [UR8+0x34848], UR6 ;  /* 0x03484806083f75b2 */ /* 0x0004220008000100 */
[----:B------:R-:W-:Y:S01]  /*0390*/  NOP ;  /* 0x0000000000007918 */ /* 0x000fe20000000000 */
.L_x_6858:
[----:B--2---:R-:W2:Y:S01]  /*03a0*/  S2UR UR4, SR_CTAID.Y ;  /* 0x00000000000479c3 */ /* 0x004ea20000002600 */
[----:B------:R-:W5:Y:S01]  /*03b0*/  SHFL.IDX PT, R8, R2, RZ, 0x1f ;  /* 0x00001fff02087589 */ /* 0x000f6200000e0000 */
[----:B------:R-:W-:Y:S01]  /*03c0*/  ULDC UR5, c[0x0][0x154] ;  /* 0x0000550000057ab9 */ /* 0x000fe20000000800 */
[----:B------:R-:W-:Y:S01]  /*03d0*/  SHF.R.S32.HI R5, RZ, 0x1f, R0 ;  /* 0x0000001fff057819 */ /* 0x000fe20000011400 */
[----:B------:R-:W-:-:S03]  /*03e0*/  NOP ;  /* 0x0000000000007918 */ /* 0x000fc60000000000 */
[----:B------:R-:W-:Y:S01]  /*03f0*/  LEA.HI R5, R5, R0, RZ, 0x7 ;  /* 0x0000000005057211 */ /* 0x000fe200078f38ff */
[----:B------:R-:W3:Y:S08]  /*0400*/  S2UR UR6, SR_CTAID.X ;  /* 0x00000000000679c3 */ /* 0x000ef00000002500 */
[----:B------:R-:W1:Y:S01]  /*0410*/  LDC R7, c[0x0][0x148] ;  /* 0x00005200ff077b82 */ /* 0x000e620000000800 */
[----:B--2---:R-:W-:-:S02]  /*0420*/  I2FP.F32.U32 R4, UR4 ;  /* 0x0000000400047c45 */ /* 0x004fc40008201000 */
[----:B-----5:R-:W-:-:S03]  /*0430*/  ISETP.NE.AND P0, PT, R8, RZ, PT ;  /* 0x000000ff0800720c */ /* 0x020fc60003f05270 */
[----:B------:R-:W-:Y:S01]  /*0440*/  FMUL R6, R4, UR5 ;  /* 0x0000000504067c20 */ /* 0x000fe20008400000 */
[----:B---3--:R-:W-:-:S05]  /*0450*/  I2FP.F32.U32 R4, UR6 ;  /* 0x0000000600047c45 */ /* 0x008fca0008201000 */
[----:B------:R-:W2:Y:S02]  /*0460*/  F2I.U32.TRUNC.NTZ R6, R6 ;  /* 0x0000000600067305 */ /* 0x000ea4000020f000 */
[----:B--2---:R-:W-:-:S04]  /*0470*/  IMAD.MOV R12, RZ, RZ, -R6 ;  /* 0x000000ffff0c7224 */ /* 0x004fc800078e0a06 */
[----:B-1----:R-:W-:Y:S01]  /*0480*/  IMAD R12, R7, R12, UR4 ;  /* 0x00000004070c7e24 */ /* 0x002fe2000f8e020c */
[----:B------:R-:W-:Y:S02]  /*0490*/  ULDC UR4, c[0x0][0x150] ;  /* 0x0000540000047ab9 */ /* 0x000fe40000000800 */
[----:B------:R-:W-:Y:S01]  /*04a0*/  FMUL R10, R4, UR4 ;  /* 0x00000004040a7c20 */ /* 0x000fe20008400000 */
[----:B------:R-:W-:Y:S06]  /*04b0*/  @P0 BRA `(.L_x_6859) ;  /* 0x0000000000480947 */ /* 0x000fec0003800000 */
[----:B------:R-:W1:Y:S01]  /*04c0*/  S2UR UR5, SR_CgaCtaId ;  /* 0x00000000000579c3 */ /* 0x000e620000008800 */
        /* <DEDUP_REMOVED lines=12> */
[----:B-1----:R1:W2:Y:S08]  /*0590*/  SYNCS.EXCH.64 URZ, [UR8+0x34850], UR4 ;  /* 0x03485004083f75b2 */ /* 0x0022b00008000100 */
[----:B------:R1:W3:Y:S01]  /*05a0*/  SYNCS.EXCH.64 URZ, [UR8+0x34860], UR6 ;  /* 0x03486006083f75b2 */ /* 0x0002e20008000100 */
[----:B------:R1:W0:Y:S01]  /*05b0*/  SYNCS.EXCH.64 URZ, [UR8+0x34858], UR4 ;  /* 0x03485804083f75b2 */ /* 0x0002220008000100 */
[----:B------:R1:W0:Y:S01]  /*05c0*/  SYNCS.EXCH.64 URZ, [UR8+0x34868], UR6 ;  /* 0x03486806083f75b2 */ /* 0x0002220008000100 */
[----:B------:R-:W-:Y:S01]  /*05d0*/  NOP ;  /* 0x0000000000007918 */ /* 0x000fe20000000000 */
.L_x_6859:
[----:B------:R-:W5:Y:S01]  /*05e0*/  SHFL.IDX PT, R9, R2, RZ, 0x1f ;  /* 0x00001fff02097589 */ /* 0x000f6200000e0000 */
[----:B------:R-:W-:Y:S01]  /*05f0*/  LOP3.LUT R5, R5, 0xffffff80, RZ, 0xc0, !PT ;  /* 0xffffff8005057812 */ /* 0x000fe200078ec0ff */
[----:B------:R-:W0:Y:S01]  /*0600*/  LDC R11, c[0x0][0x144] ;  /* 0x00005100ff0b7b82 */ /* 0x000e220000000800 */
[----:B------:R-:W0:Y:S01]  /*0610*/  F2I.U32.TRUNC.NTZ R10, R10 ;  /* 0x0000000a000a7305 */ /* 0x000e22000020f000 */
[----:B------:R-:W-:Y:S02]  /*0620*/  NOP ;  /* 0x0000000000007918 */ /* 0x000fe40000000000 */
[----:B------:R-:W-:-:S05]  /*0630*/  IMAD.IADD R5, R0, 0x1, -R5 ;  /* 0x0000000100057824 */ /* 0x000fca00078e0a05 */
[----:B------:R-:W-:-:S04]  /*0640*/  SHF.R.S32.HI R4, RZ, 0x1f, R5 ;  /* 0x0000001fff047819 */ /* 0x000fc80000011405 */
[----:B------:R-:W-:-:S04]  /*0650*/  LEA.HI R4, R4, R5, RZ, 0x3 ;  /* 0x0000000504047211 */ /* 0x000fc800078f18ff */
[--C-:B------:R-:W-:Y:S02]  /*0660*/  SHF.R.S32.HI R6, RZ, 0x3, R4.reuse ;  /* 0x00000003ff067819 */ /* 0x100fe40000011404 */
[----:B------:R-:W-:Y:S02]  /*0670*/  SHF.R.S32.HI R7, RZ, 0x1f, R4 ;  /* 0x0000001fff077819 */ /* 0x000fe40000011404 */
[----:B------:R-:W-:Y:S02]  /*0680*/  SHF.R.S32.HI R4, RZ, 0x1f, R3 ;  /* 0x0000001fff047819 */ /* 0x000fe40000011403 */
[----:B-----5:R-:W-:Y:S02]  /*0690*/  ISETP.NE.AND P0, PT, R9, RZ, PT ;  /* 0x000000ff0900720c */ /* 0x020fe40003f05270 */
[----:B------:R-:W-:Y:S02]  /*06a0*/  LEA.HI R7, R7, R6, RZ, 0x2 ;  /* 0x0000000607077211 */ /* 0x000fe400078f10ff */
[----:B------:R-:W-:-:S02]  /*06b0*/  LEA.HI R4, R4, R3, RZ, 0x2 ;  /* 0x0000000304047211 */ /* 0x000fc400078f10ff */
[----:B------:R-:W-:Y:S02]  /*06c0*/  LOP3.LUT R7, R7, 0xfffffffc, RZ, 0xc0, !PT ;  /* 0xfffffffc07077812 */ /* 0x000fe400078ec0ff */
[----:B------:R-:W-:-:S05]  /*06d0*/  SHF.R.S32.HI R9, RZ, 0x1f, R8 ;  /* 0x0000001fff097819 */ /* 0x000fca0000011408 */
[----:B------:R-:W-:Y:S05]  /*06e0*/  @P0 BRA `(.L_x_6860) ;  /* 0x0000000000480947 */ /* 0x000fea0003800000 */
[----:B-1----:R-:W1:Y:S01]  /*06f0*/  S2UR UR5, SR_CgaCtaId ;  /* 0x00000000000579c3 */ /* 0x002e620000008800 */
[----:B------:R-:W-:Y:S01]  /*0700*/  UMOV UR4, 0x400 ;  /* 0x0000040000047882 */ /* 0x000fe20000000000 */
[----:B------:R-:W-:Y:S01]  /*0710*/  UMOV UR6, 0x1 ;  /* 0x0000000100067882 */ /* 0x000fe20000000000 */
[----:B------:R-:W-:Y:S01]  /*0720*/  UMOV UR9, 0x2 ;  /* 0x0000000200097882 */ /* 0x000fe20000000000 */
[----:B------:R-:W-:-:S04]  /*0730*/  UIADD3 UR6, -UR6, 0x100000, URZ ;  /* 0x0010000006067890 */ /* 0x000fc8000fffe13f */
[----:B------:R-:W-:Y:S02]  /*0740*/  USHF.L.U32 UR7, UR6, 0xb, URZ ;  /* 0x0000000b06077899 */ /* 0x000fe4000800063f */
[----:B------:R-:W-:Y:S01]  /*0750*/  USHF.L.U32 UR6, UR6, 0x1, URZ ;  /* 0x0000000106067899 */ /* 0x000fe2000800063f */
[----:B------:R-:W-:Y:S01]  /*0760*/  ELECT P0, URZ, PT ;  /* 0x00000000003f782f */ /* 0x000fe20003800000 */
[----:B-1----:R-:W-:Y:S02]  /*0770*/  ULEA UR8, UR5, UR4, 0x18 ;  /* 0x0000000405087291 */ /* 0x002fe4000f8ec03f */
[----:B------:R-:W-:-:S04]  /*0780*/  UIADD3 UR4, -UR9, 0x100000, URZ ;  /* 0x0010000009047890 */ /* 0x000fc8000fffe13f */
[----:B------:R-:W-:Y:S02]  /*0790*/  USHF.L.U32 UR5, UR4, 0xb, URZ ;  /* 0x0000000b04057899 */ /* 0x000fe4000800063f */
[----:B------:R-:W-:Y:S01]  /*07a0*/  USHF.L.U32 UR4, UR4, 0x1, URZ ;  /* 0x0000000104047899 */ /* 0x000fe2000800063f */
[----:B------:R-:W1:Y:S03]  /*07b0*/  FENCE.VIEW.ASYNC.S ;  /* 0x00000000000073c6 */ /* 0x000e660000000000 */
[----:B-1----:R1:W0:Y:S08]  /*07c0*/  SYNCS.EXCH.64 URZ, [UR8+0x34870], UR6 ;  /* 0x03487006083f75b2 */ /* 0x0022300008000100 */
[----:B------:R1:W0:Y:S01]  /*07d0*/  SYNCS.EXCH.64 URZ, [UR8+0x34880], UR4 ;  /* 0x03488004083f75b2 */ /* 0x0002220008000100 */
[----:B------:R1:W0:Y:S01]  /*07e0*/  SYNCS.EXCH.64 URZ, [UR8+0x34878], UR6 ;  /* 0x03487806083f75b2 */ /* 0x0002220008000100 */
[----:B------:R1:W0:Y:S01]  /*07f0*/  SYNCS.EXCH.64 URZ, [UR8+0x34888], UR4 ;  /* 0x03488804083f75b2 */ /* 0x0002220008000100 */
[----:B------:R-:W-:Y:S01]  /*0800*/  NOP ;  /* 0x0000000000007918 */ /* 0x000fe20000000000 */
.L_x_6860:
[----:B------:R-:W5:Y:S01]  /*0810*/  SHFL.IDX PT, R14, R2, RZ, 0x1f ;  /* 0x00001fff020e7589 */ /* 0x000f6200000e0000 */
[----:B-1----:R-:W1:Y:S01]  /*0820*/  S2UR UR4, SR_CTAID.X ;  /* 0x00000000000479c3 */ /* 0x002e620000002500 */
[----:B------:R-:W-:Y:S01]  /*0830*/  LOP3.LUT R4, R4, 0x3ffffffc, RZ, 0xc0, !PT ;  /* 0x3ffffffc04047812 */ /* 0x000fe200078ec0ff */
[----:B------:R-:W-:Y:S01]  /*0840*/  IMAD.IADD R7, R6, 0x1, -R7 ;  /* 0x0000000106077824 */ /* 0x000fe200078e0a07 */
[----:B------:R-:W-:Y:S01]  /*0850*/  LEA.HI R9, R9, R8, RZ, 0x2 ;  /* 0x0000000809097211 */ /* 0x000fe200078f10ff */
[----:B0-----:R-:W-:Y:S01]  /*0860*/  IMAD.MOV R10, RZ, RZ, -R10 ;  /* 0x000000ffff0a7224 */ /* 0x001fe200078e0a0a */
[----:B------:R-:W-:Y:S01]  /*0870*/  NOP ;  /* 0x0000000000007918 */ /* 0x000fe20000000000 */
[----:B------:R-:W-:Y:S01]  /*0880*/  IMAD.IADD R4, R3, 0x1, -R4 ;  /* 0x0000000103047824 */ /* 0x000fe200078e0a04 */
[----:B------:R-:W-:-:S03]  /*0890*/  LOP3.LUT R9, R9, 0x3ffffffc, RZ, 0xc0, !PT ;  /* 0x3ffffffc09097812 */ /* 0x000fc600078ec0ff */
[----:B------:R-:W-:Y:S02]  /*08a0*/  IMAD R4, R4, 0x4, R7 ;  /* 0x0000000404047824 */ /* 0x000fe400078e0207 */
[----:B------:R-:W-:Y:S02]  /*08b0*/  IMAD.IADD R8, R8, 0x1, -R9 ;  /* 0x0000000108087824 */ /* 0x000fe400078e0a09 */
[----:B------:R-:W0:Y:S01]  /*08c0*/  LDC R9, c[0x0][0x140] ;  /* 0x00005000ff097b82 */ /* 0x000e220000000800 */
[----:B------:R-:W-:Y:S01]  /*08d0*/  LEA.HI R3, R4, R4, RZ, 0x1 ;  /* 0x0000000404037211 */ /* 0x000fe200078f08ff */
[----:B------:R-:W-:-:S03]  /*08e0*/  IMAD R8, R8, 0x4, R7 ;  /* 0x0000000408087824 */ /* 0x000fc600078e0207 */
[----:B------:R-:W-:Y:S02]  /*08f0*/  LOP3.LUT R3, R3, 0xfffffffe, RZ, 0xc0, !PT ;  /* 0xfffffffe03037812 */ /* 0x000fe400078ec0ff */
[----:B------:R-:W-:Y:S02]  /*0900*/  LEA.HI R6, R8, R8, RZ, 0x1 ;  /* 0x0000000808067211 */ /* 0x000fe400078f08ff */
[----:B-----5:R-:W-:Y:S01]  /*0910*/  ISETP.NE.AND P0, PT, R14, RZ, PT ;  /* 0x000000ff0e00720c */ /* 0x020fe20003f05270 */
[----:B-1----:R-:W-:Y:S02]  /*0920*/  IMAD R11, R11, R10, UR4 ;  /* 0x000000040b0b7e24 */ /* 0x002fe4000f8e020a */
[----:B------:R-:W-:-:S05]  /*0930*/  IMAD.IADD R3, R4, 0x1, -R3 ;  /* 0x0000000104037824 */ /* 0x000fca00078e0a03 */
[----:B------:R-:W-:Y:S02]  /*0940*/  ISETP.NE.AND P4, PT, R3, R11, PT ;  /* 0x0000000b0300720c */ /* 0x000fe40003f85270 */
[----:B------:R-:W-:-:S05]  /*0950*/  LOP3.LUT R3, R6, 0xfffffffe, RZ, 0xc0, !PT ;  /* 0xfffffffe06037812 */ /* 0x000fca00078ec0ff */
[----:B------:R-:W-:Y:S01]  /*0960*/  IMAD.IADD R6, R8, 0x1, -R3 ;  /* 0x0000000108067824 */ /* 0x000fe200078e0a03 */
        /* <DEDUP_REMOVED lines=19> */
.L_x_6861:
        /* <DEDUP_REMOVED lines=10> */
[C---:B------:R-:W-:Y:S01]  /*0b40*/  @P4 LEA.HI R3, R10.reuse, R10, RZ, 0x1 ;  /* 0x0000000a0a034211 */ /* 0x040fe200078f08ff */
[----:B------:R0:W-:Y:S01]  /*0b50*/  STL [R1], R10 ;  /* 0x0000000a01007387 */ /* 0x0001e20000100800 */
[----:B------:R-:W-:-:S02]  /*0b60*/  ISETP.LT.U32.AND P6, PT, R10, 0x2, !P0 ;  /* 0x000000020a00780c */ /* 0x000fc400047c1070 */
[----:B------:R-:W-:Y:S02]  /*0b70*/  @P4 SHF.R.S32.HI R3, RZ, 0x1, R3 ;  /* 0x00000001ff034819 */ /* 0x000fe40000011403 */
[----:B------:R-:W-:Y:S02]  /*0b80*/  @P3 LEA.HI R4, R23, R23, RZ, 0x1 ;  /* 0x0000001717043211 */ /* 0x000fe400078f08ff */
[----:B------:R-:W-:Y:S02]  /*0b90*/  @P4 ISETP.NE.AND P5, PT, R3, R12, PT ;  /* 0x0000000c0300420c */ /* 0x000fe40003fa5270 */
[----:B------:R-:W-:Y:S02]  /*0ba0*/  @P3 SHF.R.S32.HI R4, RZ, 0x1, R4 ;  /* 0x00000001ff043819 */ /* 0x000fe40000011404 */
[----:B------:R-:W-:Y:S02]  /*0bb0*/  @P4 SEL R22, RZ, 0x1, P5 ;  /* 0x00000001ff164807 */ /* 0x000fe40002800000 */
[----:B-----5:R-:W-:-:S02]  /*0bc0*/  ISETP.NE.AND P5, PT, R7, RZ, PT ;  /* 0x000000ff0700720c */ /* 0x020fc40003fa5270 */
[----:B------:R-:W-:Y:S02]  /*0bd0*/  @P3 ISETP.NE.AND P4, PT, R4, R12, PT ;  /* 0x0000000c0400320c */ /* 0x000fe40003f85270 */
[----:B------:R-:W-:Y:S02]  /*0be0*/  SEL R3, RZ, 0x1, !P6 ;  /* 0x00000001ff037807 */ /* 0x000fe40007000000 */
[----:B------:R-:W-:Y:S02]  /*0bf0*/  ISETP.LT.U32.AND P0, PT, R23, 0x2, !P0 ;  /* 0x000000021700780c */ /* 0x000fe40004701070 */
[----:B0-----:R-:W-:Y:S02]  /*0c00*/  ISETP.EQ.U32.AND P1, PT, R9, 0x1, PT ;  /* 0x000000010900780c */ /* 0x001fe40003f22070 */
[----:B------:R-:W-:Y:S02]  /*0c10*/  ISETP.NE.AND P2, PT, R13, RZ, PT ;  /* 0x000000ff0d00720c */ /* 0x000fe40003f45270 */
[----:B------:R-:W-:-:S02]  /*0c20*/  LOP3.LUT R22, R22, R3, RZ, 0xc0, !PT ;  /* 0x0000000316167212 */ /* 0x000fc400078ec0ff */
[----:B------:R-:W-:Y:S02]  /*0c30*/  SEL R4, RZ, 0x1, !P0 ;  /* 0x00000001ff047807 */ /* 0x000fe40004000000 */
[----:B------:R-:W-:Y:S01]  /*0c40*/  @P3 SEL R19, RZ, 0x1, P4 ;  /* 0x00000001ff133807 */ /* 0x000fe20002000000 */
[----:B------:R-:W-:Y:S06]  /*0c50*/  @P5 BRA `(.L_x_6862) ;  /* 0x0000000000485947 */ /* 0x000fec0003800000 */
[----:B-1----:R-:W0:Y:S01]  /*0c60*/  S2UR UR5, SR_CgaCtaId ;  /* 0x00000000000579c3 */ /* 0x002e220000008800 */
        /* <DEDUP_REMOVED lines=13> */
[----:B------:R0:W0:Y:S01]  /*0d40*/  SYNCS.EXCH.64 URZ, [UR8+0x348c0], UR6 ;  /* 0x0348c006083f75b2 */ /* 0x0000220008000100 */
[----:B------:R0:W0:Y:S01]  /*0d50*/  SYNCS.EXCH.64 URZ, [UR8+0x348b8], UR4 ;  /* 0x0348b804083f75b2 */ /* 0x0000220008000100 */
[----:B------:R0:W0:Y:S01]  /*0d60*/  SYNCS.EXCH.64 URZ, [UR8+0x348c8], UR6 ;  /* 0x0348c806083f75b2 */ /* 0x0000220008000100 */
[----:B------:R-:W-:Y:S01]  /*0d70*/  NOP ;  /* 0x0000000000007918 */ /* 0x000fe20000000000 */
.L_x_6862:
[----:B------:R-:W-:Y:S01]  /*0d80*/  LOP3.LUT R19, R19, R4, RZ, 0xc0, !PT ;  /* 0x0000000413137212 */ /* 0x000fe200078ec0ff */
[----:B------:R-:W-:Y:S01]  /*0d90*/  NOP ;  /* 0x0000000000007918 */ /* 0x000fe20000000000 */
[----:B------:R-:W-:Y:S05]  /*0da0*/  @!P1 BRA `(.L_x_6863) ;  /* 0x0000000000089947 */ /* 0x000fea0003800000 */
[----:B01234-:R-:W-:Y:S01]  /*0db0*/  UCGABAR_ARV ;  /* 0x00000000000079c7 */ /* 0x01ffe20008000000 */
[----:B------:R-:W-:Y:S05]  /*0dc0*/  BRA `(.L_x_6864) ;  /* 0x0000000000047947 */ /* 0x000fea0003800000 */
.L_x_6863:
[----:B01234-:R-:W-:Y:S01]  /*0dd0*/  NOP ;  /* 0x0000000000007918 */ /* 0x01ffe20000000000 */
.L_x_6864:
[----:B------:R-:W-:Y:S05]  /*0de0*/  @!P1 BRA `(.L_x_6865) ;  /* 0x00000000000c9947 */ /* 0x000fea0003800000 */
[----:B------:R-:W-:Y:S01]  /*0df0*/  UCGABAR_WAIT ;  /* 0x0000000000007dc7 */ /* 0x000fe20008000000 */
[----:B------:R-:W-:Y:S01]  /*0e00*/  CCTL.IVALL ;  /* 0x00000000ff00798f */ /* 0x000fe20002000000 */
[----:B------:R-:W-:Y:S05]  /*0e10*/  BRA `(.L_x_6866) ;  /* 0x0000000000047947 */ /* 0x000fea0003800000 */
.L_x_6865:
[----:B------:R-:W-:Y:S06]  /*0e20*/  BAR.SYNC.DEFER_BLOCKING 0x0 ;  /* 0x0000000000007b1d */ /* 0x000fec0000010000 */
.L_x_6866:
[----:B------:R-:W-:-:S05]  /*0e30*/  IMAD.MOV.U32 R3, RZ, RZ, 0x1 ;  /* 0x00000001ff037424 */ /* 0x000fca00078e00ff */
[----:B------:R-:W-:-:S05]  /*0e40*/  SEL R3, R3, 0x2, !P2 ;  /* 0x0000000203037807 */ /* 0x000fca0005000000 */
[----:B------:R0:W-:Y:S01]  /*0e50*/  STL [R1+0x2c], R3 ;  /* 0x00002c0301007387 */ /* 0x0001e20000100800 */
[----:B------:R-:W-:Y:S05]  /*0e60*/  @!P2 BRA `(.L_x_6867) ;  /* 0x000000d400f4a947 */ /* 0x000fea0003800000 */
.L_x_6868:
[----:B------:R-:W-:-:S08]  /*0e70*/  NOP ;  /* 0x0000000000007918 */ /* 0x000fd00000000000 */
[----:B------:R-:W1:Y:S02]  /*0e80*/  USETMAXREG.TRY_ALLOC.CTAPOOL UP0, 0xf0 ;  /* 0x000000f0000079c8 */ /* 0x000e640008000600 */
[----:B-1----:R-:W-:-:S13]  /*0e90*/  PLOP3.LUT P0, PT, PT, PT, UP0, 0x80, 0x0 ;  /* 0x000000000000781c */ /* 0x002fda0003f0f008 */
[----:B------:R-:W-:Y:S05]  /*0ea0*/  @!P0 BRA `(.L_x_6868) ;  /* 0xfffffffc00f08947 */ /* 0x000fea000383ffff */
[----:B------:R-:W-:Y:S01]  /*0eb0*/  LOP3.LUT R2, R0, 0xffffff80, RZ, 0xc0, !PT ;  /* 0xffffff8000027812 */ /* 0x000fe200078ec0ff */
[----:B------:R-:W1:Y:S08]  /*0ec0*/  S2UR UR4, SR_CTAID.X ;  /* 0x00000000000479c3 */ /* 0x000e700000002500 */
[----:B------:R-:W-:Y:S06]  /*0ed0*/  BAR.ARV 0x8, 0x180 ;  /* 0x0206000000007b1d */ /* 0x000fec0000002000 */
[----:B------:R-:W-:-:S02]  /*0ee0*/  ISETP.NE.AND P0, PT, R2, 0x80, PT ;  /* 0x000000800200780c */ /* 0x000fc40003f05270 */
[----:B------:R-:W1:Y:S11]  /*0ef0*/  LDC R2, c[0x0][0xc34] ;  /* 0x00030d00ff027b82 */ /* 0x000e760000000800 */
[----:B------:R-:W-:Y:S06]  /*0f00*/  @!P0 BAR.ARV 0x9, 0x100 ;  /* 0x0244000000008b1d */ /* 0x000fec0000002000 */
[----:B-1----:R-:W-:-:S13]  /*0f10*/  ISETP.LE.AND P0, PT, R2, UR4, PT ;  /* 0x0000000402007c0c */ /* 0x002fda000bf03270 */
[----:B------:R-:W-:Y:S05]  /*0f20*/  @P0 EXIT ;  /* 0x000000000000094d */ /* 0x000fea0003800000 */
[----:B------:R-:W2:Y:S01]  /*0f30*/  LDL.LU R10, [R1+0x2c] ;  /* 0x00002c00010a7983 */ /* 0x000ea20000300800 */
[----:B------:R-:W-:Y:S01]  /*0f40*/  VIADD R0, R0, 0xffffff80 ;  /* 0xffffff8000007836 */ /* 0x000fe20000000000 */
[----:B------:R-:W-:Y:S01]  /*0f50*/  UMOV UR60, URZ ;  /* 0x0000003f003c7c82 */ /* 0x000fe20008000000 */
[----:B------:R-:W-:Y:S02]  /*0f60*/  IMAD.MOV.U32 R234, RZ, RZ, -0x2 ;  /* 0xfffffffeffea7424 */ /* 0x000fe400078e00ff */
[----:B------:R-:W-:Y:S01]  /*0f70*/  IMAD.U32 R223, RZ, RZ, UR4 ;  /* 0x00000004ffdf7e24 */ /* 0x000fe2000f8e00ff */
[----:B0-----:R-:W-:Y:S01]  /*0f80*/  SHF.R.S32.HI R3, RZ, 0x1f, R0 ;  /* 0x0000001fff037819 */ /* 0x001fe20000011400 */
        /* <DEDUP_REMOVED lines=15> */
[----:B------:R-:W-:Y:S01]  /*1080*/  LEA.HI R2, R7, R226, RZ, 0x2 ;  /* 0x000000e207027211 */ /* 0x000fe200078f10ff */
[----:B------:R-:W-:Y:S01]  /*1090*/  IMAD R9, R9, 0x40, R6 ;  /* 0x0000004009097824 */ /* 0x000fe200078e0206 */
[----:B------:R-:W-:Y:S02]  /*10a0*/  LEA.HI R225, R3, R0, RZ, 0x3 ;  /* 0x0000000003e17211 */ /* 0x000fe400078f18ff */
[--C-:B------:R-:W-:Y:S02]  /*10b0*/  SHF.R.S32.HI R6, RZ, 0x2, R2.reuse ;  /* 0x00000002ff067819 */ /* 0x100fe40000011402 */
[----:B------:R-:W-:Y:S02]  /*10c0*/  SHF.R.S32.HI R13, RZ, 0x1f, R2 ;  /* 0x0000001fff0d7819 */ /* 0x000fe40000011402 */
[----:B------:R-:W-:Y:S02]  /*10d0*/  LEA.HI R4, R4, R11, RZ, 0x1 ;  /* 0x0000000b04047211 */ /* 0x000fe400078f08ff */
[----:B------:R-:W-:-:S02]  /*10e0*/  LOP3.LUT R3, R8, 0xfffffffc, RZ, 0xc0, !PT ;  /* 0xfffffffc08037812 */ /* 0x000fc400078ec0ff */
[----:B------:R-:W-:Y:S02]  /*10f0*/  LEA.HI R13, R13, R6, RZ, 0x3 ;  /* 0x000000060d0d7211 */ /* 0x000fe400078f18ff */
[----:B------:R-:W-:Y:S01]  /*1100*/  SHF.R.S32.HI R230, RZ, 0x7, R5 ;  /* 0x00000007ffe67819 */ /* 0x000fe20000011405 */
[----:B------:R-:W-:Y:S01]  /*1110*/  IMAD.IADD R8, R0, 0x1, -R3 ;  /* 0x0000000100087824 */ /* 0x000fe200078e0a03 */
[----:B------:R-:W-:Y:S02]  /*1120*/  LOP3.LUT R4, R4, 0x1ffffffe, RZ, 0xc0, !PT ;  /* 0x1ffffffe04047812 */ /* 0x000fe400078ec0ff */
[----:B------:R-:W-:Y:S02]  /*1130*/  LOP3.LUT R15, R225, 0xfffffff8, RZ, 0xc0, !PT ;  /* 0xfffffff8e10f7812 */ /* 0x000fe400078ec0ff */
[----:B------:R-:W-:Y:S01]  /*1140*/  LOP3.LUT R13, R13, 0xfffffff8, RZ, 0xc0, !PT ;  /* 0xfffffff80d0d7812 */ /* 0x000fe200078ec0ff */
[----:B------:R-:W-:Y:S01]  /*1150*/  IMAD.IADD R4, R11, 0x1, -R4 ;  /* 0x000000010b047824 */ /* 0x000fe200078e0a04 */
[----:B------:R-:W-:Y:S01]  /*1160*/  LEA.HI R7, R7, R226, RZ, 0x5 ;  /* 0x000000e207077211 */ /* 0x000fe200078f28ff */
[----:B------:R-:W-:Y:S01]  /*1170*/  IMAD.IADD R222, R0, 0x1, -R15 ;  /* 0x0000000100de7824 */ /* 0x000fe200078e0a0f */
[----:B------:R-:W-:Y:S01]  /*1180*/  LEA.HI R5, R5, R230, RZ, 0x1 ;  /* 0x000000e605057211 */ /* 0x000fe200078f08ff */
[----:B------:R-:W-:Y:S01]  /*1190*/  IMAD.IADD R6, R6, 0x1, -R13 ;  /* 0x0000000106067824 */ /* 0x000fe200078e0a0d */
[----:B------:R-:W-:Y:S01]  /*11a0*/  LEA.HI R0, R8, R8, RZ, 0x1 ;  /* 0x0000000808007211 */ /* 0x000fe200078f08ff */
[----:B------:R-:W-:Y:S01]  /*11b0*/  IMAD R233, R4, 0x8, R9 ;  /* 0x0000000804e97824 */ /* 0x000fe200078e0209 */
[----:B------:R-:W-:Y:S01]  /*11c0*/  SHF.R.S32.HI R7, RZ, 0x5, R7 ;  /* 0x00000005ff077819 */ /* 0x000fe20000011407 */
[----:B------:R-:W-:Y:S01]  /*11d0*/  IMAD.SHL.U32 R220, R222, 0x8, RZ ;  /* 0x00000008dedc7824 */ /* 0x000fe200078e00ff */
[----:B------:R-:W-:-:S02]  /*11e0*/  LOP3.LUT R5, R5, 0x3fffffe, RZ, 0xc0, !PT ;  /* 0x03fffffe05057812 */ /* 0x000fc400078ec0ff */
        /* <DEDUP_REMOVED lines=8> */
[----:B------:R-:W-:Y:S01]  /*1270*/  SHF.R.S32.HI R235, RZ, 0x1f, R221 ;  /* 0x0000001fffeb7819 */ /* 0x000fe200000114dd */
[----:B------:R-:W-:Y:S02]  /*1280*/  IMAD R231, R5, 0x40, R6 ;  /* 0x0000004005e77824 */ /* 0x000fe400078e0206 */
[----:B------:R-:W-:-:S02]  /*1290*/  IMAD R234, R3, R234, 0xb0 ;  /* 0x000000b003ea7424 */ /* 0x000fc400078e02ea */
[----:B------:R-:W-:Y:S01]  /*12a0*/  IMAD R232, R232, 0x8, R231 ;  /* 0x00000008e8e87824 */ /* 0x000fe200078e02e7 */
[----:B--2---:R-:W-:-:S07]  /*12b0*/  LOP3.LUT R17, R10, 0x1, RZ, 0xfc, !PT ;  /* 0x000000010a117812 */ /* 0x004fce00078efcff */
.L_x_6901:
[----:B0-----:R-:W0:Y:S01]  /*12c0*/  SHFL.IDX PT, R0, R230, RZ, 0x1f ;  /* 0x00001fffe6007589 */ /* 0x001e2200000e0000 */
[----:B-1----:R-:W1:Y:S01]  /*12d0*/  S2UR UR5, SR_CgaCtaId ;  /* 0x00000000000579c3 */ /* 0x002e620000008800 */
[----:B------:R-:W-:Y:S01]  /*12e0*/  ULDC UR4, c[0x0][0xc38] ;  /* 0x00030e0000047ab9 */ /* 0x000fe20000000800 */
[----:B------:R-:W-:Y:S01]  /*12f0*/  ULDC.64 UR6, c[0x0][0x418] ;  /* 0x0001060000067ab9 */ /* 0x000fe20000000a00 */
[----:B------:R-:W-:Y:S01]  /*1300*/  R2UR UR12, R223 ;  /* 0x00000000df0c72ca */ /* 0x000fe200000e0000 */
[----:B------:R-:W-:Y:S02]  /*1310*/  UISETP.NE.AND UP1, UPT, UR4, 0x1, UPT ;  /* 0x000000010400788c */ /* 0x000fe4000bf25270 */
[----:B------:R-:W-:Y:S02]  /*1320*/  UISETP.NE.U32.AND UP0, UPT, UR6, URZ, UPT ;  /* 0x0000003f0600728c */ /* 0x000fe4000bf05070 */
[----:B--2---:R-:W2:Y:S01]  /*1330*/  LDC R113, c[0x0][0x2f0] ;  /* 0x0000bc00ff717b82 */ /* 0x004ea20000000800 */
        /* <DEDUP_REMOVED lines=13> */
[----:B---3--:R-:W-:Y:S01]  /*1410*/  IMAD.U32 R2, RZ, RZ, UR8 ;  /* 0x00000008ff027e24 */ /* 0x008fe2000f8e00ff */
        /* <DEDUP_REMOVED lines=10> */
[----:B------:R-:W-:Y:S02]  /*14c0*/  UIADD3 UR7, UR14, -UR7, URZ ;  /* 0x800000070e077290 */ /* 0x000fe4000fffe03f */
[----:B----4-:R-:W-:Y:S01]  /*14d0*/  IMAD.U32 R18, RZ, RZ, UR14 ;  /* 0x0000000eff127e24 */ /* 0x010fe2000f8e00ff */
[----:B------:R-:W-:Y:S01]  /*14e0*/  UMOV UR6, UR13 ;  /* 0x0000000d00067c82 */ /* 0x000fe20008000000 */
[----:B------:R-:W-:Y:S01]  /*14f0*/  @UP2 USHF.R.U32.HI UR6, URZ, UR9, UR5 ;  /* 0x000000093f062299 */ /* 0x000fe20008011605 */
[----:B------:R-:W-:Y:S01]  /*1500*/  SHF.R.U32.HI R3, RZ, 0x1f, R0 ;  /* 0x0000001fff037819 */ /* 0x000fe20000011600 */
[----:B------:R-:W-:Y:S01]  /*1510*/  ULEA UR7, UR7, UR10, 0xd ;  /* 0x0000000a07077291 */ /* 0x000fe2000f8e683f */
[----:B------:R-:W-:Y:S01]  /*1520*/  IMAD.U32 R229, RZ, RZ, UR13 ;  /* 0x0000000dffe57e24 */ /* 0x000fe2000f8e00ff */
[----:B------:R-:W-:Y:S01]  /*1530*/  UMOV UR4, UR12 ;  /* 0x0000000c00047c82 */ /* 0x000fe20008000000 */
[----:B------:R-:W-:Y:S01]  /*1540*/  LEA.HI.SX32 R112, R0, R3, 0x1b ;  /* 0x0000000300707211 */ /* 0x000fe200078fdaff */
[----:B------:R-:W-:Y:S01]  /*1550*/  USHF.R.U32.HI UR7, URZ, 0x4, UR7 ;  /* 0x000000043f077899 */ /* 0x000fe20008011607 */
[----:B------:R-:W-:-:S02]  /*1560*/  IMAD.U32 R228, RZ, RZ, UR6 ;  /* 0x00000006ffe47e24 */ /* 0x000fc4000f8e00ff */
[----:B------:R-:W-:Y:S01]  /*1570*/  IMAD.U32 R227, RZ, RZ, UR4 ;  /* 0x00000004ffe37e24 */ /* 0x000fe2000f8e00ff */
        /* <DEDUP_REMOVED lines=18> */
.L_x_6869:
[----:B------:R-:W-:Y:S02]  /*16a0*/  R2UR UR4, R2 ;  /* 0x00000000020472ca */ /* 0x000fe400000e0000 */
[----:B------:R-:W-:Y:S02]  /*16b0*/  LOP3.LUT R0, R224, 0x1, RZ, 0xc0, !PT ;  /* 0x00000001e0007812 */ /* 0x000fe400078ec0ff */
[----:B------:R-:W-:Y:S02]  /*16c0*/  ISETP.NE.AND P0, PT, R17, 0x3, PT ;  /* 0x000000031100780c */ /* 0x000fe40003f05270 */
[----:B------:R-:W-:-:S07]  /*16d0*/  SHF.L.U32 R0, R0, 0x1f, RZ ;  /* 0x0000001f00007819 */ /* 0x000fce00000006ff */
[----:B------:R-:W0:Y:S02]  /*16e0*/  SYNCS.PHASECHK.TRANS64.TRYWAIT P1, [UR4+0x34800], R0 ;  /* 0x03480000ff0075a7 */ /* 0x000e240008020144 */
[----:B0-----:R-:W-:Y:S05]  /*16f0*/  @!P1 BRA `(.L_x_6870) ;  /* 0x0000011400009947 */ /* 0x001fea0003800000 */
.L_x_6996:
[----:B------:R-:W-:Y:S05]  /*1700*/  @!P0 BRA `(.L_x_6871) ;  /* 0x0000000000048947 */ /* 0x000fea0003800000 */
[----:B------:R-:W-:Y:S01]  /*1710*/  BPT.TRAP 0x1 ;  /* 0x000000040000795c */ /* 0x000fe20000300000 */
.L_x_6871:
        /* <DEDUP_REMOVED lines=9> */
.L_x_6872:
[----:B-1----:R-:W-:Y:S05]  /*17b0*/  @P1 BRA `(.L_x_6873) ;  /* 0x0000000000081947 */ /* 0x002fea0003800000 */
[----:B------:R-:W1:Y:S02]  /*17c0*/  SYNCS.PHASECHK.TRANS64.TRYWAIT P1, [R3+URZ+0x34830], R0 ;  /* 0x03483000030075a7 */ /* 0x000e64000802017f */
[----:B-1----:R-:W-:Y:S05]  /*17d0*/  @!P1 BRA `(.L_x_6874) ;  /* 0x0000011000e49947 */ /* 0x002fea0003800000 */
.L_x_6873:
[----:B------:R-:W-:Y:S05]  /*17e0*/  WARPSYNC.ALL ;  /* 0x0000000000007948 */ /* 0x000fea0003800000 */
[----:B------:R-:W-:Y:S01]  /*17f0*/  R2UR UR4, R2 ;  /* 0x00000000020472ca */ /* 0x000fe200000e0000 */
[----:B------:R-:W-:Y:S01]  /*1800*/  ULOP3.LUT UR45, UR45, 0x10000, URZ, 0xfc, !UPT ;  /* 0x000100002d2d7892 */ /* 0x000fe2000f8efc3f */
[----:B------:R-:W-:Y:S01]  /*1810*/  WARPGROUP.ARRIVE ;  /* 0x00000000000079c5 */ /* 0x000fe20000000000 */
[----:B------:R-:W-:Y:S01]  /*1820*/  UMOV UR37, 0x40000040 ;  /* 0x4000004000257882 */ /* 0x000fe20000000000 */
[----:B------:R-:W-:Y:S01]  /*1830*/  UMOV UR39, 0x40000040 ;  /* 0x4000004000277882 */ /* 0x000fe20000000000 */
[----:B------:R-:W-:Y:S01]  /*1840*/  UMOV UR5, UR37 ;  /* 0x0000002500057c82 */ /* 0x000fe20008000000 */
[----:B------:R-:W-:Y:S01]  /*1850*/  UMOV UR9, UR37 ;  /* 0x0000002500097c82 */ /* 0x000fe20008000000 */
[----:B------:R-:W-:Y:S01]  /*1860*/  UMOV UR11, 0x40000040 ;  /* 0x40000040000b7882 */ /* 0x000fe20000000000 */
[----:B------:R-:W-:Y:S01]  /*1870*/  UMOV UR36, UR45 ;  /* 0x0000002d00247c82 */ /* 0x000fe20008000000 */
[----:B------:R-:W-:Y:S01]  /*1880*/  UMOV UR13, UR37 ;  /* 0x00000025000d7c82 */ /* 0x000fe20008000000 */
[----:B------:R-:W-:Y:S01]  /*1890*/  UMOV UR8, UR36 ;  /* 0x0000002400087c82 */ /* 0x000fe20008000000 */
[----:B------:R-:W-:Y:S01]  /*18a0*/  UMOV UR12, UR36 ;  /* 0x00000024000c7c82 */ /* 0x000fe20008000000 */
[----:B------:R-:W-:Y:S01]  /*18b0*/  UMOV UR15, 0x40000040 ;  /* 0x40000040000f7882 */ /* 0x000fe20000000000 */
[----:B------:R-:W-:Y:S01]  /*18c0*/  UIADD3 UR4, UR4, 0x1e400, URZ ;  /* 0x0001e40004047890 */ /* 0x000fe2000fffe03f */
[----:B------:R-:W-:Y:S01]  /*18d0*/  IMAD.U32 R8, RZ, RZ, UR36 ;  /* 0x00000024ff087e24 */ /* 0x000fe2000f8e00ff */
[----:B------:R-:W-:Y:S01]  /*18e0*/  UMOV UR16, UR36 ;  /* 0x0000002400107c82 */ /* 0x000fe20008000000 */
[----:B------:R-:W-:Y:S01]  /*18f0*/  UMOV UR17, UR37 ;  /* 0x0000002500117c82 */ /* 0x000fe20008000000 */
[----:B------:R-:W-:Y:S01]  /*1900*/  USHF.R.U32.HI UR4, URZ, 0x4, UR4 ;  /* 0x000000043f047899 */ /* 0x000fe20008011604 */
[----:B------:R-:W-:Y:S01]  /*1910*/  IMAD.U32 R9, RZ, RZ, UR37 ;  /* 0x00000025ff097e24 */ /* 0x000fe2000f8e00ff */
[----:B------:R-:W-:Y:S01]  /*1920*/  UMOV UR19, 0x40000040 ;  /* 0x4000004000137882 */ /* 0x000fe20000000000 */
[----:B------:R-:W-:Y:S01]  /*1930*/  UMOV UR20, UR36 ;  /* 0x0000002400147c82 */ /* 0x000fe20008000000 */
[----:B------:R-:W-:Y:S01]  /*1940*/  ULOP3.LUT UR6, UR4, 0x3fff, URZ, 0xc0, !UPT ;  /* 0x00003fff04067892 */ /* 0x000fe2000f8ec03f */
[----:B------:R-:W-:-:S02]  /*1950*/  UMOV UR21, UR37 ;  /* 0x0000002500157c82 */ /* 0x000fc40008000000 */
[----:B------:R-:W-:Y:S01]  /*1960*/  UMOV UR4, UR36 ;  /* 0x0000002400047c82 */ /* 0x000fe20008000000 */
[----:B------:R-:W-:Y:S01]  /*1970*/  ULOP3.LUT UR7, UR6, 0x10000, URZ, 0xfc, !UPT ;  /* 0x0001000006077892 */ /* 0x000fe2000f8efc3f */
[----:B------:R-:W-:Y:S01]  /*1980*/  UMOV UR23, 0x40000040 ;  /* 0x4000004000177882 */ /* 0x000fe20000000000 */
[----:B------:R-:W-:Y:S02]  /*1990*/  UMOV UR24, UR36 ;  /* 0x0000002400187c82 */ /* 0x000fe40008000000 */
[----:B------:R-:W-:Y:S02]  /*19a0*/  UIMAD UR44, UR60, 0xb00, UR7 ;  /* 0x00000b003c2c78a4 */ /* 0x000fe4000f8e0207 */
[----:B01----:R-:W-:Y:S01]  /*19b0*/  IMAD.U32 R0, RZ, RZ, UR7 ;  /* 0x00000007ff007e24 */ /* 0x003fe2000f8e00ff */
[----:B------:R-:W-:Y:S01]  /*19c0*/  UMOV UR7, 0x40000040 ;  /* 0x4000004000077882 */ /* 0x000fe20000000000 */
[----:B------:R-:W-:Y:S02]  /*19d0*/  UIADD3 UR6, UR44, 0x80, URZ ;  /* 0x000000802c067890 */ /* 0x000fe4000fffe03f */
[----:B------:R-:W-:-:S02]  /*19e0*/  UIADD3 UR10, UR44, 0x100, URZ ;  /* 0x000001002c0a7890 */ /* 0x000fc4000fffe03f */
[----:B------:R-:W-:Y:S01]  /*19f0*/  UMOV UR38, UR44 ;  /* 0x0000002c00267c82 */ /* 0x000fe20008000000 */
[----:B------:R-:W-:Y:S01]  /*1a00*/  UIADD3 UR14, UR44, 0x180, URZ ;  /* 0x000001802c0e7890 */ /* 0x000fe2000fffe03f */
[----:B------:R-:W-:Y:S01]  /*1a10*/  HGMMA.64x16x16.F32 R104, gdesc[UR36], RZ, !UPT, gsb0 ;  /* 0x00200000246879f0 */ /* 0x000fe2000c0008ff */
[----:B------:R-:W-:Y:S02]  /*1a20*/  UIADD3 UR18, UR44, 0x200, URZ ;  /* 0x000002002c127890 */ /* 0x000fe4000fffe03f */
[----:B------:R-:W-:Y:S02]  /*1a30*/  UIADD3 UR22, UR44, 0x280, URZ ;  /* 0x000002802c167890 */ /* 0x000fe4000fffe03f */
[----:B------:R-:W-:Y:S01]  /*1a40*/  UIADD3 UR26, UR44, 0x300, URZ ;  /* 0x000003002c1a7890 */ /* 0x000fe2000fffe03f */
[----:B------:R-:W-:Y:S01]  /*1a50*/  UMOV UR25, UR37 ;  /* 0x0000002500197c82 */ /* 0x000fe20008000000 */
[----:B------:R-:W-:Y:S01]  /*1a60*/  UMOV UR27, 0x40000040 ;  /* 0x40000040001b7882 */ /* 0x000fe20000000000 */
        /* <DEDUP_REMOVED lines=65> */
[----:B------:R-:W-:Y:S02]  /*1e80*/  UMOV UR37, 0x40000040 ;  /* 0x4000004000257882 */ /* 0x000fe40000000000 */
[----:B------:R-:W-:Y:S01]  /*1e90*/  UMOV UR9, UR37 ;  /* 0x0000002500097c82 */ /* 0x000fe20008000000 */
[----:B------:R-:W-:Y:S01]  /*1ea0*/  UMOV UR13, UR37 ;  /* 0x00000025000d7c82 */ /* 0x000fe20008000000 */
[----:B------:R-:W-:Y:S01]  /*1eb0*/  UMOV UR17, UR37 ;  /* 0x0000002500117c82 */ /* 0x000fe20008000000 */
[----:B------:R-:W-:Y:S01]  /*1ec0*/  UMOV UR21, UR37 ;  /* 0x0000002500157c82 */ /* 0x000fe20008000000 */
[----:B------:R-:W-:Y:S01]  /*1ed0*/  UMOV UR25, UR37 ;  /* 0x0000002500197c82 */ /* 0x000fe20008000000 */
[----:B------:R-:W-:Y:S01]  /*1ee0*/  UMOV UR29, UR37 ;  /* 0x00000025001d7c82 */ /* 0x000fe20008000000 */
[----:B------:R-:W-:Y:S01]  /*1ef0*/  UMOV UR33, UR37 ;  /* 0x0000002500217c82 */ /* 0x000fe20008000000 */
[----:B------:R-:W-:Y:S01]  /*1f00*/  IMAD.U32 R7, RZ, RZ, UR37 ;  /* 0x00000025ff077e24 */ /* 0x000fe2000f8e00ff */
[----:B------:R-:W-:-:S02]  /*1f10*/  WARPGROUP.DEPBAR.LE gsb0, 0x0 ;  /* 0x00008000000079c5 */ /* 0x000fc40000010000 */
[----:B------:R-:W-:-:S06]  /*1f20*/  WARPGROUP.ARRIVE ;  /* 0x00000000000079c5 */ /* 0x000fcc0000000000 */
[----:B------:R-:W-:Y:S01]  /*1f30*/  HGMMA.64x16x16.F32 R24, gdesc[UR4], RZ, !UPT, gsb0 ;  /* 0x00200000041879f0 */ /* 0x000fe2000c0008ff */
[----:B------:R-:W-:Y:S02]  /*1f40*/  UIADD3 UR4, UR45, 0x2, URZ ;  /* 0x000000022d047890 */ /* 0x000fe4000fffe03f */
[----:B------:R-:W-:Y:S01]  /*1f50*/  UIADD3 UR6, UR44, 0x2, URZ ;  /* 0x000000022c067890 */ /* 0x000fe2000fffe03f */
[----:B------:R-:W-:Y:S01]  /*1f60*/  UMOV UR5, UR37 ;  /* 0x0000002500057c82 */ /* 0x000fe20008000000 */
[----:B------:R-:W-:-:S03]  /*1f70*/  UMOV UR7, 0x40000040 ;  /* 0x4000004000077882 */ /* 0x000fc60000000000 */
[----:B------:R-:W-:Y:S02]  /*1f80*/  UMOV UR36, UR4 ;  /* 0x0000000400247c82 */ /* 0x000fe40008000000 */
        /* <DEDUP_REMOVED lines=15> */
[----:B------:R-:W-:Y:S01]  /*2080*/  HGMMA.64x16x16.F32 R104, gdesc[UR36], R104, gsb0 ;  /* 0x00200000246879f0 */ /* 0x000fe20008000868 */
[----:B------:R-:W-:Y:S02]  /*2090*/  UMOV UR39, 0x40000040 ;  /* 0x4000004000277882 */ /* 0x000fe40000000000 */
[----:B------:R-:W-:Y:S02]  /*20a0*/  WARPGROUP.DEPBAR.LE gsb0, 0x0 ;  /* 0x00008000000079c5 */ /* 0x000fe40000010000 */
[----:B------:R-:W-:-:S06]  /*20b0*/  WARPGROUP.ARRIVE ;  /* 0x00000000000079c5 */ /* 0x000fcc0000000000 */
[----:B------:R-:W-:Y:S01]  /*20c0*/  HGMMA.64x16x16.F32 R96, gdesc[UR4], R96, gsb0 ;  /* 0x00200000046079f0 */ /* 0x000fe20008000860 */
[----:B------:R-:W-:Y:S02]  /*20d0*/  UIADD3 UR4, UR44, 0x202, URZ ;  /* 0x000002022c047890 */ /* 0x000fe4000fffe03f */
[----:B------:R-:W-:Y:S01]  /*20e0*/  UIADD3 UR6, UR44, 0x482, URZ ;  /* 0x000004822c067890 */ /* 0x000fe2000fffe03f */
[----:B------:R-:W-:Y:S01]  /*20f0*/  UMOV UR5, UR37 ;  /* 0x0000002500057c82 */ /* 0x000fe20008000000 */
[----:B------:R-:W-:-:S03]  /*2100*/  UMOV UR7, 0x40000040 ;  /* 0x4000004000077882 */ /* 0x000fc60000000000 */
[----:B------:R-:W-:Y:S01]  /*2110*/  UMOV UR18, UR4 ;  /* 0x0000000400127c82 */ /* 0x000fe20008000000 */
[----:B------:R-:W-:Y:S01]  /*2120*/  UMOV UR4, UR36 ;  /* 0x0000002400047c82 */ /* 0x000fe20008000000 */
        /* <DEDUP_REMOVED lines=156> */
[----:B------:R-:W-:Y:S01]  /*2af0*/  UMOV UR10, UR14 ;  /* 0x0000000e000a7c82 */ /* 0x000fe20008000000 */
[----:B------:R-:W-:Y:S01]  /*2b00*/  UMOV UR14, UR18 ;  /* 0x00000012000e7c82 */ /* 0x000fe20008000000 */
[----:B------:R-:W-:Y:S02]  /*2b10*/  WARPGROUP.DEPBAR.LE gsb0, 0x0 ;  /* 0x00008000000079c5 */ /* 0x000fe40000010000 */
[----:B------:R-:W-:-:S06]  /*2b20*/  WARPGROUP.ARRIVE ;  /* 0x00000000000079c5 */ /* 0x000fcc0000000000 */
[----:B------:R-:W-:Y:S01]  /*2b30*/  HGMMA.64x16x16.F32 R96, gdesc[UR4], R96, gsb0 ;  /* 0x00200000046079f0 */ /* 0x000fe20008000860 */
[----:B------:R-:W-:Y:S01]  /*2b40*/  UIADD3 UR6, UR44, 0x206, URZ ;  /* 0x000002062c067890 */ /* 0x000fe2000fffe03f */
[----:B------:R-:W-:-:S06]  /*2b50*/  UMOV UR7, 0x40000040 ;  /* 0x4000004000077882 */ /* 0x000fcc0000000000 */
[----:B------:R-:W-:Y:S01]  /*2b60*/  UMOV UR18, UR6 ;  /* 0x0000000600127c82 */ /* 0x000fe20008000000 */
        /* <DEDUP_REMOVED lines=8> */
[----:B------:R-:W-:Y:S01]  /*2bf0*/  UMOV UR37, UR9 ;  /* 0x0000000900257c82 */ /* 0x000fe20008000000 */
[----:B------:R-:W-:Y:S02]  /*2c00*/  WARPGROUP.DEPBAR.LE gsb0, 0x0 ;  /* 0x00008000000079c5 */ /* 0x000fe40000010000 */
[----:B------:R-:W-:-:S06]  /*2c10*/  WARPGROUP.ARRIVE ;  /* 0x00000000000079c5 */ /* 0x000fcc0000000000 */
[----:B------:R-:W-:Y:S01]  /*2c20*/  HGMMA.64x16x16.F32 R80, gdesc[UR12], R80, gsb0 ;  /* 0x002000000c5079f0 */ /* 0x000fe20008000850 */
[----:B------:R-:W-:Y:S01]  /*2c30*/  UIADD3 UR14, UR44, 0x680, URZ ;  /* 0x000006802c0e7890 */ /* 0x000fe2000fffe03f */
[----:B------:R-:W-:Y:S01]  /*2c40*/  UMOV UR13, UR9 ;  /* 0x00000009000d7c82 */ /* 0x000fe20008000000 */
[----:B------:R-:W-:Y:S01]  /*2c50*/  UMOV UR15, 0x40000040 ;  /* 0x40000040000f7882 */ /* 0x000fe20000000000 */
        /* <DEDUP_REMOVED lines=302> */
.L_x_6875:
[----:B------:R-:W-:Y:S01]  /*3f40*/  ULDC UR6, c[0x0][0x9d8] ;  /* 0x0002760000067ab9 */ /* 0x000fe20000000800 */
[----:B------:R-:W2:Y:S01]  /*3f50*/  LDL R135, [R1] ;  /* 0x0000000001877983 */ /* 0x000ea20000100800 */
[----:B------:R-:W-:Y:S01]  /*3f60*/  FMUL.FTZ R12, R104, UR6 ;  /* 0x00000006680c7c20 */ /* 0x000fe20008410000 */
[----:B------:R-:W-:Y:S01]  /*3f70*/  FMUL.FTZ R13, R105, UR6 ;  /* 0x00000006690d7c20 */ /* 0x000fe20008410000 */
[----:B------:R-:W-:Y:S01]  /*3f80*/  FMUL.FTZ R20, R108, UR6 ;  /* 0x000000066c147c20 */ /* 0x000fe20008410000 */
[----:B------:R-:W-:Y:S01]  /*3f90*/  FMUL.FTZ R104, R109, UR6 ;  /* 0x000000066d687c20 */ /* 0x000fe20008410000 */
[----:B------:R-:W-:Y:S01]  /*3fa0*/  FMUL.FTZ R125, R33, UR6 ;  /* 0x00000006217d7c20 */ /* 0x000fe20008410000 */
[----:B------:R-:W-:Y:S01]  /*3fb0*/  FMUL.FTZ R33, R35, UR6 ;  /* 0x0000000623217c20 */ /* 0x000fe20008410000 */
[----:B------:R-:W0:Y:S01]  /*3fc0*/  MUFU.TANH R12, R12 ;  /* 0x0000000c000c7308 */ /* 0x000e220000002400 */
[----:B------:R-:W-:Y:S02]  /*3fd0*/  IMAD.IADD R35, R234, 0x1, R113 ;  /* 0x00000001ea237824 */ /* 0x000fe400078e0271 */
[----:B------:R-:W-:Y:S01]  /*3fe0*/  FMUL.FTZ R105, R96, UR6 ;  /* 0x0000000660697c20 */ /* 0x000fe20008410000 */
[----:B------:R-:W-:Y:S01]  /*3ff0*/  FMUL.FTZ R10, R106, UR6 ;  /* 0x000000066a0a7c20 */ /* 0x000fe20008410000 */
[----:B------:R-:W-:Y:S01]  /*4000*/  FMUL.FTZ R106, R97, UR6 ;  /* 0x00000006616a7c20 */ /* 0x000fe20008410000 */
[----:B------:R-:W-:-:S02]  /*4010*/  IMAD R35, R112, -0xb0, R35 ;  /* 0xffffff5070237824 */ /* 0x000fc400078e0223 */
[----:B------:R-:W-:Y:S01]  /*4020*/  FMUL.FTZ R11, R107, UR6 ;  /* 0x000000066b0b7c20 */ /* 0x000fe20008410000 */
[----:B------:R-:W-:Y:S01]  /*4030*/  FMUL.FTZ R100, R100, UR6 ;  /* 0x0000000664647c20 */ /* 0x000fe20008410000 */
[----:B------:R-:W1:Y:S01]  /*4040*/  MUFU.TANH R13, R13 ;  /* 0x0000000d000d7308 */ /* 0x000e620000002400 */
[----:B------:R-:W-:Y:S01]  /*4050*/  FMUL.FTZ R131, R25, UR6 ;  /* 0x0000000619837c20 */ /* 0x000fe20008410000 */
[C---:B------:R-:W-:Y:S01]  /*4060*/  ISETP.GT.AND P2, PT, R35.reuse, RZ, PT ;  /* 0x000000ff2300720c */ /* 0x040fe20003f44270 */
[----:B------:R-:W-:Y:S01]  /*4070*/  FMUL.FTZ R15, R110, UR6 ;  /* 0x000000066e0f7c20 */ /* 0x000fe20008410000 */
[----:B------:R-:W-:Y:S01]  /*4080*/  ISETP.GT.AND P1, PT, R35, 0x1, PT ;  /* 0x000000012300780c */ /* 0x000fe20003f24270 */
[----:B------:R-:W-:Y:S01]  /*4090*/  FMUL.FTZ R21, R99, UR6 ;  /* 0x0000000663157c20 */ /* 0x000fe20008410000 */
[----:B------:R-:W-:Y:S01]  /*40a0*/  ISETP.GT.AND P6, PT, R35, 0x8, PT ;  /* 0x000000082300780c */ /* 0x000fe20003fc4270 */
[----:B------:R-:W-:Y:S01]  /*40b0*/  FMUL.FTZ R99, R101, UR6 ;  /* 0x0000000665637c20 */ /* 0x000fe20008410000 */
[----:B------:R-:W3:Y:S01]  /*40c0*/  MUFU.TANH R20, R20 ;  /* 0x0000001400147308 */ /* 0x000ee20000002400 */
[----:B0-----:R-:W-:Y:S01]  /*40d0*/  FSEL R25, R12, -INF , P2 ;  /* 0xff8000000c197808 */ /* 0x001fe20001000000 */
[----:B------:R-:W-:Y:S01]  /*40e0*/  FMUL.FTZ R14, R111, UR6 ;  /* 0x000000066f0e7c20 */ /* 0x000fe20008410000 */
[----:B------:R-:W-:Y:S01]  /*40f0*/  FMUL.FTZ R97, R102, UR6 ;  /* 0x0000000666617c20 */ /* 0x000fe20008410000 */
[C---:B------:R-:W-:Y:S01]  /*4100*/  ISETP.GT.AND P5, PT, R35.reuse, 0x9, PT ;  /* 0x000000092300780c */ /* 0x040fe20003fa4270 */
[----:B------:R-:W-:Y:S01]  /*4110*/  FMUL.FTZ R102, R88, UR6 ;  /* 0x0000000658667c20 */ /* 0x000fe20008410000 */
[----:B------:R-:W-:Y:S01]  /*4120*/  FMUL.FTZ R96, R98, UR6 ;  /* 0x0000000662607c20 */ /* 0x000fe20008410000 */
[----:B------:R-:W-:Y:S01]  /*4130*/  ISETP.GT.AND P4, PT, R35, 0x10, PT ;  /* 0x000000102300780c */ /* 0x000fe20003f84270 */
[----:B------:R-:W0:Y:S01]  /*4140*/  MUFU.TANH R104, R104 ;  /* 0x0000006800687308 */ /* 0x000e220000002400 */
[----:B-1----:R-:W-:Y:S01]  /*4150*/  FSEL R114, R13, -INF , P1 ;  /* 0xff8000000d727808 */ /* 0x002fe20000800000 */
[----:B------:R-:W-:Y:S01]  /*4160*/  FMUL.FTZ R101, R89, UR6 ;  /* 0x0000000659657c20 */ /* 0x000fe20008410000 */
[----:B------:R-:W-:Y:S01]  /*4170*/  FMUL.FTZ R98, R103, UR6 ;  /* 0x0000000667627c20 */ /* 0x000fe20008410000 */
[----:B------:R-:W-:Y:S01]  /*4180*/  ISETP.GT.AND P3, PT, R35, 0x11, PT ;  /* 0x000000112300780c */ /* 0x000fe20003f64270 */
[----:B------:R-:W-:Y:S01]  /*4190*/  FMUL.FTZ R103, R92, UR6 ;  /* 0x000000065c677c20 */ /* 0x000fe20008410000 */
[----:B------:R-:W-:Y:S01]  /*41a0*/  FMNMX.FTZ R133, R25, R114, !PT ;  /* 0x0000007219857209 */ /* 0x000fe20007810000 */
[----:B------:R-:W-:Y:S01]  /*41b0*/  FMUL.FTZ R92, R93, UR6 ;  /* 0x000000065d5c7c20 */ /* 0x000fe20008410000 */
[----:B------:R-:W1:Y:S01]  /*41c0*/  MUFU.TANH R105, R105 ;  /* 0x0000006900697308 */ /* 0x000e620000002400 */
[----:B---3--:R-:W-:Y:S01]  /*41d0*/  FSEL R116, R20, -INF , P6 ;  /* 0xff80000014747808 */ /* 0x008fe20003000000 */
[----:B------:R-:W-:Y:S01]  /*41e0*/  FMUL.FTZ R88, R90, UR6 ;  /* 0x000000065a587c20 */ /* 0x000fe20008410000 */
[----:B------:R-:W-:Y:S01]  /*41f0*/  FMUL.FTZ R90, R94, UR6 ;  /* 0x000000065e5a7c20 */ /* 0x000fe20008410000 */
[----:B------:R-:W-:Y:S01]  /*4200*/  FMUL.FTZ R94, R80, UR6 ;  /* 0x00000006505e7c20 */ /* 0x000fe20008410000 */
[----:B------:R-:W-:Y:S01]  /*4210*/  FMNMX.FTZ R133, R116, R133, !PT ;  /* 0x0000008574857209 */ /* 0x000fe20007810000 */
[----:B------:R-:W-:Y:S01]  /*4220*/  FMUL.FTZ R93, R81, UR6 ;  /* 0x00000006515d7c20 */ /* 0x000fe20008410000 */
[----:B------:R-:W-:Y:S01]  /*4230*/  FMUL.FTZ R89, R91, UR6 ;  /* 0x000000065b597c20 */ /* 0x000fe20008410000 */
[----:B------:R-:W3:Y:S01]  /*4240*/  MUFU.TANH R10, R10 ;  /* 0x0000000a000a7308 */ /* 0x000ee20000002400 */
        /* <DEDUP_REMOVED lines=16> */
[----:B---3--:R-:W-:Y:S01]  /*4350*/  FSEL R10, R10, -INF , P2 ;  /* 0xff8000000a0a7808 */ /* 0x008fe20001000000 */
[----:B------:R-:W-:Y:S01]  /*4360*/  FMUL.FTZ R81, R83, UR6 ;  /* 0x0000000653517c20 */ /* 0x000fe20008410000 */
[----:B------:R-:W-:Y:S01]  /*4370*/  ISETP.GT.AND P2, PT, R35, 0x18, PT ;  /* 0x000000182300780c */ /* 0x000fe20003f44270 */
[----:B------:R-:W-:Y:S01]  /*4380*/  FMUL.FTZ R83, R87, UR6 ;  /* 0x0000000657537c20 */ /* 0x000fe20008410000 */
[----:B------:R-:W-:Y:S01]  /*4390*/  FMUL.FTZ R122, R45, UR6 ;  /* 0x000000062d7a7c20 */ /* 0x000fe20008410000 */
        /* <DEDUP_REMOVED lines=13> */
[----:B------:R-:W-:Y:S01]  /*4470*/  ISETP.GT.AND P1, PT, R35, 0x19, PT ;  /* 0x000000192300780c */ /* 0x000fe20003f24270 */
[----:B------:R-:W-:Y:S01]  /*4480*/  FMUL.FTZ R119, R40, UR6 ;  /* 0x0000000628777c20 */ /* 0x000fe20008410000 */
[----:B------:R-:W-:Y:S01]  /*4490*/  FMUL.FTZ R73, R75, UR6 ;  /* 0x000000064b497c20 */ /* 0x000fe20008410000 */
[----:B------:R-:W-:Y:S01]  /*44a0*/  FMUL.FTZ R75, R79, UR6 ;  /* 0x000000064f4b7c20 */ /* 0x000fe20008410000 */
        /* <DEDUP_REMOVED lines=12> */
[----:B------:R-:W-:Y:S01]  /*4570*/  ISETP.GT.AND P6, PT, R35, 0x20, PT ;  /* 0x000000202300780c */ /* 0x000fe20003fc4270 */
[----:B------:R-:W-:Y:S01]  /*4580*/  FMUL.FTZ R121, R44, UR6 ;  /* 0x000000062c797c20 */ /* 0x000fe20008410000 */
[----:B------:R-:W-:Y:S01]  /*4590*/  FMUL.FTZ R57, R59, UR6 ;  /* 0x000000063b397c20 */ /* 0x000fe20008410000 */
        /* <DEDUP_REMOVED lines=38> */
[----:B------:R-:W-:Y:S01]  /*4800*/  ULDC UR7, c[0x0][0x988] ;  /* 0x0002620000077ab9 */ /* 0x000fe20000000800 */
[----:B------:R-:W-:Y:S01]  /*4810*/  FMNMX.FTZ R133, R150, R133, !PT ;  /* 0x0000008596857209 */ /* 0x000fe20007810000 */
[----:B------:R-:W-:Y:S01]  /*4820*/  FMUL.FTZ R26, R26, UR6 ;  /* 0x000000061a1a7c20 */ /* 0x000fe20008410000 */
[----:B------:R-:W-:Y:S01]  /*4830*/  P2R R117, PR, RZ, 0x1 ;  /* 0x00000001ff757803 */ /* 0x000fe20000000000 */
[----:B------:R-:W-:Y:S01]  /*4840*/  MUFU.TANH R97, R97 ;  /* 0x0000006100617308 */ /* 0x000fe20000002400 */
[----:B0-----:R-:W-:Y:S01]  /*4850*/  FSEL R24, R21, -INF , P3 ;  /* 0xff80000015187808 */ /* 0x001fe20001800000 */
[----:B------:R-:W-:Y:S01]  /*4860*/  FMUL.FTZ R27, R27, UR6 ;  /* 0x000000061b1b7c20 */ /* 0x000fe20008410000 */
[----:B------:R-:W-:Y:S01]  /*4870*/  ISETP.GT.AND P3, PT, R35, 0x29, PT ;  /* 0x000000292300780c */ /* 0x000fe20003f64270 */
[----:B------:R-:W-:-:S04]  /*4880*/  FMUL.FTZ R30, R30, UR6 ;  /* 0x000000061e1e7c20 */ /* 0x000fc80008410000 */
[----:B------:R-:W0:Y:S01]  /*4890*/  MUFU.TANH R92, R92 ;  /* 0x0000005c005c7308 */ /* 0x000e220000002400 */
[----:B-1----:R-:W-:-:S04]  /*48a0*/  FSEL R148, R103, -INF , P4 ;  /* 0xff80000067947808 */ /* 0x002fc80002000000 */
[----:B------:R-:W-:-:S03]  /*48b0*/  FMNMX.FTZ R133, R148, R133, !PT ;  /* 0x0000008594857209 */ /* 0x000fc60007810000 */
[----:B------:R-:W1:Y:S08]  /*48c0*/  MUFU.TANH R98, R98 ;  /* 0x0000006200627308 */ /* 0x000e700000002400 */
[----:B------:R-:W-:Y:S01]  /*48d0*/  MUFU.TANH R94, R94 ;  /* 0x0000005e005e7308 */ /* 0x000fe20000002400 */
[----:B0-----:R-:W-:-:S04]  /*48e0*/  FSEL R126, R92, -INF , P3 ;  /* 0xff8000005c7e7808 */ /* 0x001fc80001800000 */
[----:B------:R-:W-:-:S03]  /*48f0*/  FMNMX.FTZ R133, R126, R133, !PT ;  /* 0x000000857e857209 */ /* 0x000fc60007810000 */
[----:B------:R-:W0:Y:S01]  /*4900*/  MUFU.TANH R88, R88 ;  /* 0x0000005800587308 */ /* 0x000e220000002400 */
[----:B-1----:R-:W-:Y:S02]  /*4910*/  FSEL R32, R98, -INF , P1 ;  /* 0xff80000062207808 */ /* 0x002fe40000800000 */
[----:B------:R-:W-:-:S05]  /*4920*/  ISETP.GT.AND P1, PT, R35, 0x31, PT ;  /* 0x000000312300780c */ /* 0x000fca0003f24270 */
[----:B------:R-:W1:Y:S08]  /*4930*/  MUFU.TANH R93, R93 ;  /* 0x0000005d005d7308 */ /* 0x000e700000002400 */
[----:B------:R-:W3:Y:S01]  /*4940*/  MUFU.TANH R89, R89 ;  /* 0x0000005900597308 */ /* 0x000ee20000002400 */
[----:B0-----:R-:W-:Y:S02]  /*4950*/  FSEL R34, R88, -INF , P6 ;  /* 0xff80000058227808 */ /* 0x001fe40003000000 */
[----:B------:R-:W-:-:S05]  /*4960*/  ISETP.GT.AND P6, PT, R35, 0x38, PT ;  /* 0x000000382300780c */ /* 0x000fca0003fc4270 */
[----:B------:R-:W0:Y:S01]  /*4970*/  MUFU.TANH R95, R95 ;  /* 0x0000005f005f7308 */ /* 0x000e220000002400 */
[----:B-1----:R-:W-:-:S07]  /*4980*/  FSEL R132, R93, -INF , P1 ;  /* 0xff8000005d847808 */ /* 0x002fce0000800000 */
[----:B------:R-:W1:Y:S01]  /*4990*/  MUFU.TANH R90, R90 ;  /* 0x0000005a005a7308 */ /* 0x000e620000002400 */
[----:B---3--:R-:W-:Y:S01]  /*49a0*/  FSEL R36, R89, -INF , P5 ;  /* 0xff80000059247808 */ /* 0x008fe20002800000 */
[----:B------:R-:W-:Y:S01]  /*49b0*/  IMAD.U32 R89, RZ, RZ, UR7 ;  /* 0x00000007ff597e24 */ /* 0x000fe2000f8e00ff */
[----:B------:R-:W-:-:S05]  /*49c0*/  ISETP.GT.AND P5, PT, R35, 0x39, PT ;  /* 0x000000392300780c */ /* 0x000fca0003fa4270 */
[----:B------:R3:W-:Y:S01]  /*49d0*/  MUFU.TANH R13, R28 ;  /* 0x0000001c000d7308 */ /* 0x0007e20000002400 */
[----:B0-----:R-:W-:-:S07]  /*49e0*/  FSEL R144, R95, -INF , P6 ;  /* 0xff8000005f907808 */ /* 0x001fce0003000000 */
[----:B------:R-:W0:Y:S01]  /*49f0*/  MUFU.TANH R84, R84 ;  /* 0x0000005400547308 */ /* 0x000e220000002400 */
[----:B---3--:R-:W-:Y:S02]  /*4a00*/  FSEL R28, R97, -INF , P2 ;  /* 0xff800000611c7808 */ /* 0x008fe40001000000 */
[C---:B------:R-:W-:Y:S02]  /*4a10*/  ISETP.GT.AND P2, PT, R35.reuse, 0x30, PT ;  /* 0x000000302300780c */ /* 0x040fe40003f44270 */
[----:B-1----:R-:W-:Y:S02]  /*4a20*/  FSEL R40, R90, -INF , P4 ;  /* 0xff8000005a287808 */ /* 0x002fe40002000000 */
[----:B------:R-:W-:Y:S01]  /*4a30*/  FSEL R146, R94, -INF , P2 ;  /* 0xff8000005e927808 */ /* 0x000fe20001000000 */
[----:B------:R-:W1:Y:S01]  /*4a40*/  MUFU.TANH R91, R91 ;  /* 0x0000005b005b7308 */ /* 0x000e620000002400 */
[----:B------:R-:W-:Y:S02]  /*4a50*/  ISETP.GT.AND P4, PT, R35, 0x40, PT ;  /* 0x000000402300780c */ /* 0x000fe40003f84270 */
[----:B------:R-:W-:-:S04]  /*4a60*/  FMNMX.FTZ R133, R146, R133, !PT ;  /* 0x0000008592857209 */ /* 0x000fc80007810000 */
[----:B------:R-:W-:Y:S01]  /*4a70*/  FMNMX.FTZ R133, R132, R133, !PT ;  /* 0x0000008584857209 */ /* 0x000fe20007810000 */
[----:B------:R-:W3:Y:S01]  /*4a80*/  MUFU.TANH R86, R86 ;  /* 0x0000005600567308 */ /* 0x000ee20000002400 */
[----:B0-----:R-:W-:Y:S02]  /*4a90*/  FSEL R90, R84, -INF , P5 ;  /* 0xff800000545a7808 */ /* 0x001fe40002800000 */
[----:B------:R-:W-:-:S04]  /*4aa0*/  FMNMX.FTZ R133, R144, R133, !PT ;  /* 0x0000008590857209 */ /* 0x000fc80007810000 */
[----:B------:R-:W-:Y:S01]  /*4ab0*/  FMNMX.FTZ R133, R90, R133, !PT ;  /* 0x000000855a857209 */ /* 0x000fe20007810000 */
[----:B------:R-:W0:Y:S01]  /*4ac0*/  MUFU.TANH R80, R80 ;  /* 0x0000005000507308 */ /* 0x000e220000002400 */
[----:B-1----:R-:W-:Y:S02]  /*4ad0*/  FSEL R42, R91, -INF , P3 ;  /* 0xff8000005b2a7808 */ /* 0x002fe40001800000 */
[----:B------:R-:W-:-:S05]  /*4ae0*/  ISETP.GT.AND P3, PT, R35, 0x41, PT ;  /* 0x000000412300780c */ /* 0x000fca0003f64270 */
[----:B------:R-:W1:Y:S01]  /*4af0*/  MUFU.TANH R85, R85 ;  /* 0x0000005500557308 */ /* 0x000e620000002400 */
[----:B---3--:R-:W-:-:S04]  /*4b00*/  FSEL R142, R86, -INF , P4 ;  /* 0xff800000568e7808 */ /* 0x008fc80002000000 */
[----:B------:R-:W-:-:S03]  /*4b10*/  FMNMX.FTZ R133, R142, R133, !PT ;  /* 0x000000858e857209 */ /* 0x000fc60007810000 */
[----:B------:R-:W3:Y:S01]  /*4b20*/  MUFU.TANH R81, R81 ;  /* 0x0000005100517308 */ /* 0x000ee20000002400 */
[----:B0-----:R-:W-:Y:S02]  /*4b30*/  FSEL R44, R80, -INF , P2 ;  /* 0xff800000502c7808 */ /* 0x001fe40001000000 */
[----:B------:R-:W-:-:S05]  /*4b40*/  ISETP.GT.AND P2, PT, R35, 0x48, PT ;  /* 0x000000482300780c */ /* 0x000fca0003f44270 */
[----:B------:R-:W0:Y:S01]  /*4b50*/  MUFU.TANH R87, R87 ;  /* 0x0000005700577308 */ /* 0x000e220000002400 */
[----:B-1----:R-:W-:-:S04]  /*4b60*/  FSEL R130, R85, -INF , P3 ;  /* 0xff80000055827808 */ /* 0x002fc80001800000 */
[----:B------:R-:W-:-:S03]  /*4b70*/  FMNMX.FTZ R133, R130, R133, !PT ;  /* 0x0000008582857209 */ /* 0x000fc60007810000 */
[----:B------:R-:W1:Y:S01]  /*4b80*/  MUFU.TANH R82, R82 ;  /* 0x0000005200527308 */ /* 0x000e620000002400 */
[----:B---3--:R-:W-:Y:S02]  /*4b90*/  FSEL R46, R81, -INF , P1 ;  /* 0xff800000512e7808 */ /* 0x008fe40000800000 */
[----:B------:R-:W-:-:S05]  /*4ba0*/  ISETP.GT.AND P1, PT, R35, 0x49, PT ;  /* 0x000000492300780c */ /* 0x000fca0003f24270 */
[----:B------:R-:W3:Y:S01]  /*4bb0*/  MUFU.TANH R76, R76 ;  /* 0x0000004c004c7308 */ /* 0x000ee20000002400 */
[----:B0-----:R-:W-:-:S04]  /*4bc0*/  FSEL R140, R87, -INF , P2 ;  /* 0xff800000578c7808 */ /* 0x001fc80001000000 */
[----:B------:R-:W-:-:S03]  /*4bd0*/  FMNMX.FTZ R133, R140, R133, !PT ;  /* 0x000000858c857209 */ /* 0x000fc60007810000 */
        /* <DEDUP_REMOVED lines=28> */
[----:B-1----:R-:W-:-:S07]  /*4da0*/  FSEL R156, R70, -INF , P1 ;  /* 0xff800000469c7808 */ /* 0x002fce0000800000 */
        /* <DEDUP_REMOVED lines=10> */
[----:B---3--:R-:W-:-:S07]  /*4e50*/  FSEL R164, R115, -INF , P1 ;  /* 0xff80000073a47808 */ /* 0x008fce0000800000 */
        /* <DEDUP_REMOVED lines=8> */
[----:B------:R-:W-:Y:S02]  /*4ee0*/  ISETP.GT.AND P6, PT, R35, 0x68, PT ;  /* 0x000000682300780c */ /* 0x000fe40003fc4270 */
[----:B------:R-:W-:-:S03]  /*4ef0*/  FMNMX.FTZ R133, R156, R133, !PT ;  /* 0x000000859c857209 */ /* 0x000fc60007810000 */
[----:B------:R-:W3:Y:S01]  /*4f00*/  MUFU.TANH R65, R65 ;  /* 0x0000004100417308 */ /* 0x000ee20000002400 */
[----:B0-----:R-:W-:-:S07]  /*4f10*/  FSEL R172, R125, -INF , P1 ;  /* 0xff8000007dac7808 */ /* 0x001fce0000800000 */
[----:B------:R-:W0:Y:S01]  /*4f20*/  MUFU.TANH R107, R107 ;  /* 0x0000006b006b7308 */ /* 0x000e220000002400 */
[----:B-1----:R-:W-:Y:S02]  /*4f30*/  FSEL R98, R33, -INF , P1 ;  /* 0xff80000021627808 */ /* 0x002fe40000800000 */
[----:B------:R-:W-:-:S05]  /*4f40*/  ISETP.GT.AND P1, PT, R35, 0xa9, PT ;  /* 0x000000a92300780c */ /* 0x000fca0003f24270 */
        /* <DEDUP_REMOVED lines=8> */
[----:B------:R-:W-:-:S04]  /*4fd0*/  FMNMX.FTZ R29, R10, R11, !PT ;  /* 0x0000000b0a1d7209 */ /* 0x000fc80007810000 */
[----:B------:R-:W-:Y:S01]  /*4fe0*/  FMNMX.FTZ R29, R12, R29, !PT ;  /* 0x0000001d0c1d7209 */ /* 0x000fe20007810000 */
[----:B------:R-:W1:Y:S01]  /*4ff0*/  MUFU.TANH R66, R66 ;  /* 0x0000004200427308 */ /* 0x000e620000002400 */
[----:B---3--:R-:W-:Y:S02]  /*5000*/  FSEL R62, R67, -INF , P4 ;  /* 0xff800000433e7808 */ /* 0x008fe40002000000 */
[----:B------:R-:W-:Y:S02]  /*5010*/  ISETP.GT.AND P4, PT, R35, 0x70, PT ;  /* 0x000000702300780c */ /* 0x000fe40003f84270 */
[----:B------:R-:W-:-:S03]  /*5020*/  FMNMX.FTZ R29, R14, R29, !PT ;  /* 0x0000001d0e1d7209 */ /* 0x000fc60007810000 */
[----:B------:R-:W3:Y:S01]  /*5030*/  MUFU.TANH R109, R109 ;  /* 0x0000006d006d7308 */ /* 0x000ee20000002400 */
[----:B0-----:R-:W-:Y:S02]  /*5040*/  FSEL R160, R108, -INF , P5 ;  /* 0xff8000006ca07808 */ /* 0x001fe40002800000 */
[----:B------:R-:W-:Y:S02]  /*5050*/  FMNMX.FTZ R29, R20, R29, !PT ;  /* 0x0000001d141d7209 */ /* 0x000fe40007810000 */
        /* <DEDUP_REMOVED lines=14> */
[----:B---3--:R-:W-:-:S04]  /*5140*/  FSEL R162, R111, -INF , P2 ;  /* 0xff8000006fa27808 */ /* 0x008fc80001000000 */
[----:B------:R-:W-:-:S03]  /*5150*/  FMNMX.FTZ R133, R162, R133, !PT ;  /* 0x00000085a2857209 */ /* 0x000fc60007810000 */
[----:B------:R-:W3:Y:S01]  /*5160*/  MUFU.TANH R119, R119 ;  /* 0x0000007700777308 */ /* 0x000ee20000002400 */
[----:B0-----:R-:W-:Y:S02]  /*5170*/  FSEL R72, R61, -INF , P6 ;  /* 0xff8000003d487808 */ /* 0x001fe40003000000 */
[----:B------:R-:W-:Y:S02]  /*5180*/  ISETP.GT.AND P6, PT, R35, 0x80, PT ;  /* 0x000000802300780c */ /* 0x000fe40003fc4270 */
        /* <DEDUP_REMOVED lines=37> */
[----:B------:R0:W-:Y:S01]  /*53e0*/  MUFU.TANH R57, R31 ;  /* 0x0000001f00397308 */ /* 0x0001e20000002400 */
[----:B-1----:R-:W-:-:S04]  /*53f0*/  FSEL R170, R123, -INF , P2 ;  /* 0xff8000007baa7808 */ /* 0x002fc80001000000 */
[----:B------:R-:W-:-:S03]  /*5400*/  FMNMX.FTZ R133, R170, R133, !PT ;  /* 0x00000085aa857209 */ /* 0x000fc60007810000 */
[----:B------:R-:W1:Y:S01]  /*5410*/  MUFU.TANH R127, R127 ;  /* 0x0000007f007f7308 */ /* 0x000e620000002400 */
[----:B0-----:R-:W-:Y:S02]  /*5420*/  FMNMX.FTZ R31, R24, R29, !PT ;  /* 0x0000001d181f7209 */ /* 0x001fe40007810000 */
[----:B---3--:R-:W-:Y:S02]  /*5430*/  FSEL R96, R47, -INF , P2 ;  /* 0xff8000002f607808 */ /* 0x008fe40001000000 */
[----:B------:R-:W-:Y:S02]  /*5440*/  FMNMX.FTZ R31, R28, R31, !PT ;  /* 0x0000001f1c1f7209 */ /* 0x000fe40007810000 */
[----:B------:R-:W-:Y:S01]  /*5450*/  ISETP.GT.AND P2, PT, R35, 0xa8, PT ;  /* 0x000000a82300780c */ /* 0x000fe20003f44270 */
[----:B------:R-:W0:Y:S01]  /*5460*/  MUFU.TANH R37, R37 ;  /* 0x0000002500257308 */ /* 0x000e220000002400 */
[----:B------:R-:W-:Y:S02]  /*5470*/  FMNMX.FTZ R31, R32, R31, !PT ;  /* 0x0000001f201f7209 */ /* 0x000fe40007810000 */
[----:B------:R-:W-:-:S02]  /*5480*/  FMNMX.FTZ R133, R172, R133, !PT ;  /* 0x00000085ac857209 */ /* 0x000fc40007810000 */
[----:B------:R-:W-:Y:S02]  /*5490*/  FMNMX.FTZ R31, R34, R31, !PT ;  /* 0x0000001f221f7209 */ /* 0x000fe40007810000 */
[----:B------:R-:W-:Y:S01]  /*54a0*/  FSEL R196, R13, -INF , P2 ;  /* 0xff8000000dc47808 */ /* 0x000fe20001000000 */
[----:B------:R-:W3:Y:S01]  /*54b0*/  MUFU.TANH R129, R129 ;  /* 0x0000008100817308 */ /* 0x000ee20000002400 */
[----:B------:R-:W-:Y:S02]  /*54c0*/  FMNMX.FTZ R35, R36, R31, !PT ;  /* 0x0000001f24237209 */ /* 0x000fe40007810000 */
[----:B-1----:R-:W-:Y:S02]  /*54d0*/  FSEL R174, R127, -INF , P6 ;  /* 0xff8000007fae7808 */ /* 0x002fe40003000000 */
[----:B------:R-:W-:Y:S02]  /*54e0*/  FMNMX.FTZ R35, R40, R35, !PT ;  /* 0x0000002328237209 */ /* 0x000fe40007810000 */
[----:B------:R-:W-:Y:S01]  /*54f0*/  FMNMX.FTZ R133, R174, R133, !PT ;  /* 0x00000085ae857209 */ /* 0x000fe20007810000 */
[----:B------:R-:W1:Y:S01]  /*5500*/  MUFU.TANH R131, R131 ;  /* 0x0000008300837308 */ /* 0x000e620000002400 */
[----:B------:R-:W-:-:S02]  /*5510*/  FMNMX.FTZ R35, R42, R35, !PT ;  /* 0x000000232a237209 */ /* 0x000fc40007810000 */
[----:B0-----:R-:W-:Y:S02]  /*5520*/  FSEL R190, R37, -INF , P5 ;  /* 0xff80000025be7808 */ /* 0x001fe40002800000 */
[----:B------:R-:W-:Y:S02]  /*5530*/  FMNMX.FTZ R35, R44, R35, !PT ;  /* 0x000000232c237209 */ /* 0x000fe40007810000 */
[----:B------:R-:W-:Y:S01]  /*5540*/  FMNMX.FTZ R133, R190, R133, !PT ;  /* 0x00000085be857209 */ /* 0x000fe20007810000 */
[----:B------:R0:W-:Y:S01]  /*5550*/  MUFU.TANH R49, R39 ;  /* 0x0000002700317308 */ /* 0x0001e20000002400 */
[----:B------:R-:W-:Y:S02]  /*5560*/  FMNMX.FTZ R37, R46, R35, !PT ;  /* 0x000000232e257209 */ /* 0x000fe40007810000 */
[----:B---3--:R-:W-:Y:S02]  /*5570*/  FSEL R192, R129, -INF , P4 ;  /* 0xff80000081c07808 */ /* 0x008fe40002000000 */
[----:B------:R-:W-:-:S02]  /*5580*/  FMNMX.FTZ R37, R48, R37, !PT ;  /* 0x0000002530257209 */ /* 0x000fc40007810000 */
[----:B------:R-:W-:Y:S01]  /*5590*/  FMNMX.FTZ R133, R192, R133, !PT ;  /* 0x00000085c0857209 */ /* 0x000fe20007810000 */
[----:B------:R-:W3:Y:S01]  /*55a0*/  MUFU.TANH R47, R38 ;  /* 0x00000026002f7308 */ /* 0x000ee20000002400 */
[----:B------:R-:W-:Y:S02]  /*55b0*/  FMNMX.FTZ R37, R50, R37, !PT ;  /* 0x0000002532257209 */ /* 0x000fe40007810000 */
[----:B-1----:R-:W-:Y:S02]  /*55c0*/  FSEL R194, R131, -INF , P3 ;  /* 0xff80000083c27808 */ /* 0x002fe40001800000 */
[----:B------:R-:W-:Y:S02]  /*55d0*/  FMNMX.FTZ R37, R52, R37, !PT ;  /* 0x0000002534257209 */ /* 0x000fe40007810000 */
[----:B------:R-:W-:Y:S01]  /*55e0*/  FMNMX.FTZ R133, R194, R133, !PT ;  /* 0x00000085c2857209 */ /* 0x000fe20007810000 */
[----:B------:R-:W1:Y:S01]  /*55f0*/  MUFU.TANH R51, R26 ;  /* 0x0000001a00337308 */ /* 0x000e620000002400 */
[----:B0-----:R-:W-:-:S02]  /*5600*/  FMNMX.FTZ R39, R54, R37, !PT ;  /* 0x0000002536277209 */ /* 0x001fc40007810000 */
[----:B------:R-:W-:Y:S02]  /*5610*/  FMNMX.FTZ R133, R196, R133, !PT ;  /* 0x00000085c4857209 */ /* 0x000fe40007810000 */
[----:B------:R-:W-:Y:S02]  /*5620*/  FMNMX.FTZ R39, R56, R39, !PT ;  /* 0x0000002738277209 */ /* 0x000fe40007810000 */
[----:B------:R-:W-:Y:S01]  /*5630*/  FMNMX.FTZ R133, R198, R133, !PT ;  /* 0x00000085c6857209 */ /* 0x000fe20007810000 */
[----:B------:R-:W0:Y:S01]  /*5640*/  MUFU.TANH R53, R27 ;  /* 0x0000001b00357308 */ /* 0x000e220000002400 */
[----:B------:R-:W-:-:S03]  /*5650*/  FMNMX.FTZ R39, R58, R39, !PT ;  /* 0x000000273a277209 */ /* 0x000fc60007810000 */
[----:B------:R-:W4:Y:S01]  /*5660*/  SHFL.BFLY PT, R88, R133, 0x2, 0x1f ;  /* 0x0c401f0085587f89 */ /* 0x000f2200000e0000 */
[----:B------:R-:W-:-:S03]  /*5670*/  FMNMX.FTZ R39, R64, R39, !PT ;  /* 0x0000002740277209 */ /* 0x000fc60007810000 */
[----:B------:R-:W5:Y:S01]  /*5680*/  MUFU.TANH R55, R30 ;  /* 0x0000001e00377308 */ /* 0x000f620000002400 */
[----:B------:R-:W-:-:S04]  /*5690*/  FMNMX.FTZ R41, R60, R39, !PT ;  /* 0x000000273c297209 */ /* 0x000fc80007810000 */
[----:B------:R-:W-:-:S04]  /*56a0*/  FMNMX.FTZ R41, R62, R41, !PT ;  /* 0x000000293e297209 */ /* 0x000fc80007810000 */
[----:B------:R-:W-:-:S04]  /*56b0*/  FMNMX.FTZ R43, R66, R41, !PT ;  /* 0x00000029422b7209 */ /* 0x000fc80007810000 */
[----:B------:R-:W-:-:S04]  /*56c0*/  FMNMX.FTZ R43, R68, R43, !PT ;  /* 0x0000002b442b7209 */ /* 0x000fc80007810000 */
[----:B------:R-:W-:Y:S02]  /*56d0*/  FMNMX.FTZ R43, R70, R43, !PT ;  /* 0x0000002b462b7209 */ /* 0x000fe40007810000 */
[----:B----4-:R-:W-:Y:S02]  /*56e0*/  FMNMX.FTZ R13, R133, R88, !PT ;  /* 0x00000058850d7209 */ /* 0x010fe40007810000 */
        /* <DEDUP_REMOVED lines=8> */
[----:B----4-:R-:W-:Y:S02]  /*5770*/  FMNMX.FTZ R88, R13, R88, !PT ;  /* 0x000000580d587209 */ /* 0x010fe40007810000 */
[----:B------:R-:W-:Y:S02]  /*5780*/  FMNMX.FTZ R59, R86, R45, !PT ;  /* 0x0000002d563b7209 */ /* 0x000fe40007810000 */
[C---:B------:R-:W-:Y:S01]  /*5790*/  FSETP.NEU.FTZ.AND P0, PT, R88.reuse, -INF , PT ;  /* 0xff8000005800780b */ /* 0x040fe20003f1d000 */
[----:B------:R-:W-:Y:S01]  /*57a0*/  FMUL.FTZ R33, R88, R89 ;  /* 0x0000005958217220 */ /* 0x000fe20000410000 */
[----:B------:R-:W-:-:S04]  /*57b0*/  FMNMX.FTZ R59, R92, R59, !PT ;  /* 0x0000003b5c3b7209 */ /* 0x000fc80007810000 */
[----:B------:R-:W-:Y:S02]  /*57c0*/  FMNMX.FTZ R59, R94, R59, !PT ;  /* 0x0000003b5e3b7209 */ /* 0x000fe40007810000 */
[----:B------:R-:W-:Y:S02]  /*57d0*/  FSEL R33, R33, RZ, P0 ;  /* 0x000000ff21217208 */ /* 0x000fe40000000000 */
[----:B------:R-:W-:Y:S02]  /*57e0*/  FMNMX.FTZ R59, R96, R59, !PT ;  /* 0x0000003b603b7209 */ /* 0x000fe40007810000 */
[----:B------:R-:W-:Y:S01]  /*57f0*/  ISETP.NE.AND P0, PT, R117, RZ, PT ;  /* 0x000000ff7500720c */ /* 0x000fe20003f05270 */
[-CC-:B------:R-:W-:Y:S01]  /*5800*/  FFMA.FTZ R15, R104, R89.reuse, -R33.reuse ;  /* 0x00000059680f7223 */ /* 0x180fe20000010821 */
[----:B---3--:R-:W-:Y:S01]  /*5810*/  FSEL R104, R47, -INF , P6 ;  /* 0xff8000002f687808 */ /* 0x008fe20003000000 */
        /* <DEDUP_REMOVED lines=11> */
[----:B0-----:R-:W-:Y:S01]  /*58d0*/  FSEL R108, R53, -INF , P3 ;  /* 0xff800000356c7808 */ /* 0x001fe20001800000 */
[--C-:B------:R-:W-:Y:S01]  /*58e0*/  FFMA.FTZ R176, R25, R89, -R33.reuse ;  /* 0x0000005919b07223 */ /* 0x100fe20000010821 */
[----:B------:R-:W-:Y:S01]  /*58f0*/  FMNMX.FTZ R59, R114, R59, !PT ;  /* 0x0000003b723b7209 */ /* 0x000fe20007810000 */
[----:B------:R0:W-:Y:S01]  /*5900*/  MUFU.EX2 R35, R90 ;  /* 0x0000005a00237308 */ /* 0x0001e20000000800 */
[----:B-----5:R-:W-:Y:S01]  /*5910*/  FSEL R116, R55, -INF , P2 ;  /* 0xff80000037747808 */ /* 0x020fe20001000000 */
[--C-:B------:R-:W-:Y:S01]  /*5920*/  FFMA.FTZ R180, R118, R89, -R33.reuse ;  /* 0x0000005976b47223 */ /* 0x100fe20000010821 */
[----:B------:R-:W-:Y:S01]  /*5930*/  FMNMX.FTZ R59, R108, R59, !PT ;  /* 0x0000003b6c3b7209 */ /* 0x000fe20007810000 */
[-CC-:B------:R-:W-:Y:S01]  /*5940*/  FFMA.FTZ R182, R100, R89.reuse, -R33.reuse ;  /* 0x0000005964b67223 */ /* 0x180fe20000010821 */
[----:B------:R-:W-:Y:S01]  /*5950*/  FSEL R110, R57, -INF , P1 ;  /* 0xff800000396e7808 */ /* 0x000fe20000800000 */
        /* <DEDUP_REMOVED lines=8> */
[-CC-:B------:R-:W-:Y:S01]  /*59e0*/  FFMA.FTZ R188, R146, R89.reuse, -R33.reuse ;  /* 0x0000005992bc7223 */ /* 0x180fe20000010821 */
[-CC-:B------:R-:W-:Y:S01]  /*59f0*/  FFMA.FTZ R132, R132, R89.reuse, -R33.reuse ;  /* 0x0000005984847223 */ /* 0x180fe20000010821 */
[----:B0-----:R-:W0:Y:S01]  /*5a00*/  SHFL.BFLY PT, R90, R59, 0x2, 0x1f ;  /* 0x0c401f003b5a7f89 */ /* 0x001e2200000e0000 */
        /* <DEDUP_REMOVED lines=9> */
[-CC-:B------:R-:W-:Y:S01]  /*5aa0*/  FFMA.FTZ R136, R136, R89.reuse, -R33.reuse ;  /* 0x0000005988887223 */ /* 0x180fe20000010821 */
[-CC-:B------:R-:W-:Y:S01]  /*5ab0*/  FFMA.FTZ R102, R152, R89.reuse, -R33.reuse ;  /* 0x0000005998667223 */ /* 0x180fe20000010821 */
[-CC-:B------:R-:W-:Y:S01]  /*5ac0*/  FFMA.FTZ R200, R154, R89.reuse, -R33.reuse ;  /* 0x000000599ac87223 */ /* 0x180fe20000010821 */
[-CC-:B------:R-:W-:Y:S01]  /*5ad0*/  FFMA.FTZ R156, R156, R89.reuse, -R33.reuse ;  /* 0x000000599c9c7223 */ /* 0x180fe20000010821 */
[-CC-:B------:R-:W-:Y:S01]  /*5ae0*/  FFMA.FTZ R202, R158, R89.reuse, -R33.reuse ;  /* 0x000000599eca7223 */ /* 0x180fe20000010821 */
[-CC-:B------:R-:W-:Y:S01]  /*5af0*/  FFMA.FTZ R47, R160, R89.reuse, -R33.reuse ;  /* 0x00000059a02f7223 */ /* 0x180fe20000010821 */
[-CC-:B------:R-:W-:Y:S01]  /*5b00*/  FFMA.FTZ R206, R162, R89.reuse, -R33.reuse ;  /* 0x00000059a2ce7223 */ /* 0x180fe20000010821 */
[----:B------:R-:W4:Y:S01]  /*5b10*/  MUFU.EX2 R15, R15 ;  /* 0x0000000f000f7308 */ /* 0x000f220000000800 */
[-CC-:B------:R-:W-:Y:S01]  /*5b20*/  FFMA.FTZ R51, R164, R89.reuse, -R33.reuse ;  /* 0x00000059a4337223 */ /* 0x180fe20000010821 */
[-CC-:B------:R-:W-:Y:S01]  /*5b30*/  FFMA.FTZ R208, R166, R89.reuse, -R33.reuse ;  /* 0x00000059a6d07223 */ /* 0x180fe20000010821 */
[-CC-:B------:R-:W-:Y:S01]  /*5b40*/  FFMA.FTZ R53, R120, R89.reuse, -R33.reuse ;  /* 0x0000005978357223 */ /* 0x180fe20000010821 */
[-CC-:B------:R-:W-:Y:S01]  /*5b50*/  FFMA.FTZ R210, R168, R89.reuse, -R33.reuse ;  /* 0x00000059a8d27223 */ /* 0x180fe20000010821 */
[-CC-:B------:R-:W-:Y:S01]  /*5b60*/  FFMA.FTZ R55, R122, R89.reuse, -R33.reuse ;  /* 0x000000597a377223 */ /* 0x180fe20000010821 */
[-CC-:B------:R-:W-:Y:S01]  /*5b70*/  FFMA.FTZ R212, R170, R89.reuse, -R33.reuse ;  /* 0x00000059aad47223 */ /* 0x180fe20000010821 */
[----:B0-----:R-:W-:Y:S01]  /*5b80*/  FMNMX.FTZ R61, R59, R90, !PT ;  /* 0x0000005a3b3d7209 */ /* 0x001fe20007810000 */
[----:B------:R-:W0:Y:S01]  /*5b90*/  MUFU.EX2 R180, R180 ;  /* 0x000000b400b47308 */ /* 0x000e220000000800 */
[-CC-:B------:R-:W-:Y:S01]  /*5ba0*/  FFMA.FTZ R57, R172, R89.reuse, -R33.reuse ;  /* 0x00000059ac397223 */ /* 0x180fe20000010821 */
[-CC-:B------:R-:W-:Y:S01]  /*5bb0*/  FFMA.FTZ R214, R174, R89.reuse, -R33.reuse ;  /* 0x00000059aed67223 */ /* 0x180fe20000010821 */
[-CC-:B------:R-:W-:Y:S01]  /*5bc0*/  FFMA.FTZ R59, R190, R89.reuse, -R33.reuse ;  /* 0x00000059be3b7223 */ /* 0x180fe20000010821 */
[----:B------:R-:W5:Y:S01]  /*5bd0*/  SHFL.BFLY PT, R90, R61, 0x1, 0x1f ;  /* 0x0c201f003d5a7f89 */ /* 0x000f6200000e0000 */
[-CC-:B------:R-:W-:Y:S01]  /*5be0*/  FFMA.FTZ R216, R192, R89.reuse, -R33.reuse ;  /* 0x00000059c0d87223 */ /* 0x180fe20000010821 */
[-CC-:B------:R-:W-:Y:S01]  /*5bf0*/  FFMA.FTZ R194, R194, R89.reuse, -R33.reuse ;  /* 0x00000059c2c27223 */ /* 0x180fe20000010821 */
[-CC-:B------:R-:W-:Y:S01]  /*5c00*/  FFMA.FTZ R218, R196, R89.reuse, -R33.reuse ;  /* 0x00000059c4da7223 */ /* 0x180fe20000010821 */
[----:B------:R-:W2:Y:S01]  /*5c10*/  MUFU.EX2 R21, R21 ;  /* 0x0000001500157308 */ /* 0x000ea20000000800 */
[----:B------:R-:W-:Y:S01]  /*5c20*/  FFMA.FTZ R33, R198, R89, -R33 ;  /* 0x00000059c6217223 */ /* 0x000fe20000010821 */
[----:B------:R-:W-:-:S06]  /*5c30*/  ISETP.GE.AND P2, PT, R113, 0xb1, PT ;  /* 0x000000b17100780c */ /* 0x000fcc0003f46270 */
[----:B------:R-:W2:Y:S08]  /*5c40*/  MUFU.EX2 R182, R182 ;  /* 0x000000b600b67308 */ /* 0x000eb00000000800 */
[----:B------:R-:W2:Y:S01]  /*5c50*/  MUFU.EX2 R25, R25 ;  /* 0x0000001900197308 */ /* 0x000ea20000000800 */
[----:B-----5:R-:W-:-:S04]  /*5c60*/  FMNMX.FTZ R90, R61, R90, !PT ;  /* 0x0000005a3d5a7209 */ /* 0x020fc80007810000 */
[C---:B------:R-:W-:Y:S01]  /*5c70*/  FSETP.NEU.FTZ.AND P1, PT, R90.reuse, -INF , PT ;  /* 0xff8000005a00780b */ /* 0x040fe20003f3d000 */
[----:B------:R-:W-:Y:S02]  /*5c80*/  FMUL.FTZ R63, R90, R89 ;  /* 0x000000595a3f7220 */ /* 0x000fe40000410000 */
[----:B------:R-:W5:Y:S03]  /*5c90*/  MUFU.EX2 R184, R184 ;  /* 0x000000b800b87308 */ /* 0x000f660000000800 */
[----:B------:R-:W-:Y:S02]  /*5ca0*/  FSEL R63, R63, RZ, P1 ;  /* 0x000000ff3f3f7208 */ /* 0x000fe40000800000 */
[----:B------:R-:W-:-:S03]  /*5cb0*/  ISETP.NE.AND P1, PT, R22, RZ, PT ;  /* 0x000000ff1600720c */ /* 0x000fc60003f25270 */
[----:B------:R-:W-:Y:S01]  /*5cc0*/  MUFU.EX2 R27, R27 ;  /* 0x0000001b001b7308 */ /* 0x000fe20000000800 */
[-CC-:B------:R-:W-:Y:S01]  /*5cd0*/  FFMA.FTZ R177, R10, R89.reuse, -R63.reuse ;  /* 0x000000590ab17223 */ /* 0x180fe2000001083f */
[-C--:B------:R-:W-:Y:S01]  /*5ce0*/  FFMA.FTZ R10, R11, R89.reuse, -R63 ;  /* 0x000000590b0a7223 */ /* 0x080fe2000001083f */
[----:B-1----:R-:W-:Y:S01]  /*5cf0*/  FADD.FTZ R11, R176, R13 ;  /* 0x0000000db00b7221 */ /* 0x002fe20000010000 */
[-CC-:B------:R-:W-:Y:S01]  /*5d00*/  FFMA.FTZ R189, R44, R89.reuse, -R63.reuse ;  /* 0x000000592cbd7223 */ /* 0x180fe2000001083f */
[-CC-:B------:R-:W-:Y:S01]  /*5d10*/  FFMA.FTZ R179, R12, R89.reuse, -R63.reuse ;  /* 0x000000590cb37223 */ /* 0x180fe2000001083f */
[-C--:B------:R-:W-:Y:S01]  /*5d20*/  FFMA.FTZ R12, R14, R89.reuse, -R63 ;  /* 0x000000590e0c7223 */ /* 0x080fe2000001083f */
[----:B---3--:R-:W-:Y:S01]  /*5d30*/  FADD.FTZ R44, R178, R11 ;  /* 0x0000000bb22c7221 */ /* 0x008fe20000010000 */
[----:B------:R-:W-:Y:S01]  /*5d40*/  MUFU.EX2 R177, R177 ;  /* 0x000000b100b17308 */ /* 0x000fe20000000800 */
[-CC-:B------:R-:W-:Y:S01]  /*5d50*/  FFMA.FTZ R181, R20, R89.reuse, -R63.reuse ;  /* 0x0000005914b57223 */ /* 0x180fe2000001083f */
[-CC-:B------:R-:W-:Y:S01]  /*5d60*/  FFMA.FTZ R20, R32, R89.reuse, -R63.reuse ;  /* 0x0000005920147223 */ /* 0x180fe2000001083f */
[----:B----4-:R-:W-:Y:S01]  /*5d70*/  FADD.FTZ R11, R15, R44 ;  /* 0x0000002c0f0b7221 */ /* 0x010fe20000010000 */
[-CC-:B------:R-:W-:Y:S01]  /*5d80*/  FFMA.FTZ R32, R46, R89.reuse, -R63.reuse ;  /* 0x000000592e207223 */ /* 0x180fe2000001083f */
[-CC-:B------:R-:W-:Y:S01]  /*5d90*/  FFMA.FTZ R14, R24, R89.reuse, -R63.reuse ;  /* 0x00000059180e7223 */ /* 0x180fe2000001083f */
[-C--:B------:R-:W-:Y:S01]  /*5da0*/  FFMA.FTZ R183, R28, R89.reuse, -R63 ;  /* 0x000000591cb77223 */ /* 0x080fe2000001083f */
[----:B0-----:R-:W-:Y:S01]  /*5db0*/  FADD.FTZ R44, R180, R11 ;  /* 0x0000000bb42c7221 */ /* 0x001fe20000010000 */
[----:B------:R-:W0:Y:S01]  /*5dc0*/  MUFU.EX2 R10, R10 ;  /* 0x0000000a000a7308 */ /* 0x000e220000000800 */
[-CC-:B------:R-:W-:Y:S01]  /*5dd0*/  FFMA.FTZ R191, R48, R89.reuse, -R63.reuse ;  /* 0x0000005930bf7223 */ /* 0x180fe2000001083f */
[-CC-:B------:R-:W-:Y:S01]  /*5de0*/  FFMA.FTZ R185, R34, R89.reuse, -R63.reuse ;  /* 0x0000005922b97223 */ /* 0x180fe2000001083f */
[----:B--2---:R-:W-:Y:S01]  /*5df0*/  FADD.FTZ R11, R21, R44 ;  /* 0x0000002c150b7221 */ /* 0x004fe20000010000 */
[-CC-:B------:R-:W-:Y:S01]  /*5e00*/  FFMA.FTZ R34, R50, R89.reuse, -R63.reuse ;  /* 0x0000005932227223 */ /* 0x180fe2000001083f */
[-CC-:B------:R-:W-:Y:S01]  /*5e10*/  FFMA.FTZ R24, R36, R89.reuse, -R63.reuse ;  /* 0x0000005924187223 */ /* 0x180fe2000001083f */
[-C--:B------:R-:W-:Y:S01]  /*5e20*/  FFMA.FTZ R187, R40, R89.reuse, -R63 ;  /* 0x0000005928bb7223 */ /* 0x080fe2000001083f */
[----:B------:R-:W-:Y:S01]  /*5e30*/  FADD.FTZ R46, R182, R11 ;  /* 0x0000000bb62e7221 */ /* 0x000fe20000010000 */
[----:B------:R-:W1:Y:S01]  /*5e40*/  MUFU.EX2 R179, R179 ;  /* 0x000000b300b37308 */ /* 0x000e620000000800 */
[-CC-:B------:R-:W-:Y:S01]  /*5e50*/  FFMA.FTZ R28, R42, R89.reuse, -R63.reuse ;  /* 0x000000592a1c7223 */ /* 0x180fe2000001083f */
[----:B------:R-:W-:Y:S01]  /*5e60*/  FFMA.FTZ R193, R52, R89, -R63 ;  /* 0x0000005934c17223 */ /* 0x000fe2000001083f */
[----:B------:R-:W-:Y:S01]  /*5e70*/  FADD.FTZ R11, R25, R46 ;  /* 0x0000002e190b7221 */ /* 0x000fe20000010000 */
[----:B------:R-:W-:-:S02]  /*5e80*/  @P1 VIADD R3, R3, 0x34840 ;  /* 0x0003484003031836 */ /* 0x000fc40000000000 */
[-CC-:B------:R-:W-:Y:S01]  /*5e90*/  FFMA.FTZ R36, R54, R89.reuse, -R63.reuse ;  /* 0x0000005936247223 */ /* 0x180fe2000001083f */
[-C--:B------:R-:W-:Y:S01]  /*5ea0*/  FFMA.FTZ R195, R56, R89.reuse, -R63 ;  /* 0x0000005938c37223 */ /* 0x080fe2000001083f */
[----:B-----5:R-:W-:Y:S01]  /*5eb0*/  FADD.FTZ R46, R184, R11 ;  /* 0x0000000bb82e7221 */ /* 0x020fe20000010000 */
[----:B------:R-:W2:Y:S01]  /*5ec0*/  MUFU.EX2 R186, R186 ;  /* 0x000000ba00ba7308 */ /* 0x000ea20000000800 */
[----:B0-----:R-:W-:Y:S01]  /*5ed0*/  FADD.FTZ R48, R177, R10 ;  /* 0x0000000ab1307221 */ /* 0x001fe20000010000 */
[----:B------:R-:W-:Y:S01]  /*5ee0*/  @P1 PRMT R3, R135, 0x654, R3 ;  /* 0x0000065487031816 */ /* 0x000fe20000000003 */
[----:B------:R-:W-:Y:S01]  /*5ef0*/  FADD.FTZ R65, R27, R46 ;  /* 0x0000002e1b417221 */ /* 0x000fe20000010000 */
[-CC-:B------:R-:W-:Y:S01]  /*5f00*/  FFMA.FTZ R40, R58, R89.reuse, -R63.reuse ;  /* 0x000000593a287223 */ /* 0x180fe2000001083f */
[-CC-:B------:R-:W-:Y:S01]  /*5f10*/  FFMA.FTZ R197, R64, R89.reuse, -R63.reuse ;  /* 0x0000005940c57223 */ /* 0x180fe2000001083f */
[----:B------:R0:W-:Y:S01]  /*5f20*/  @P1 SYNCS.ARRIVE.TRANS64.RED.A1T0 RZ, [R3+URZ], RZ ;  /* 0x000000ff03ff19a7 */ /* 0x0001e2000810043f */
[-CC-:B------:R-:W-:Y:S01]  /*5f30*/  FFMA.FTZ R42, R60, R89.reuse, -R63.reuse ;  /* 0x000000593c2a7223 */ /* 0x180fe2000001083f */
[----:B------:R-:W3:Y:S01]  /*5f40*/  MUFU.EX2 R12, R12 ;  /* 0x0000000c000c7308 */ /* 0x000ee20000000800 */
[----:B-1----:R-:W-:Y:S01]  /*5f50*/  FADD.FTZ R11, R179, R48 ;  /* 0x00000030b30b7221 */ /* 0x002fe20000010000 */
[-CC-:B------:R-:W-:Y:S01]  /*5f60*/  FFMA.FTZ R199, R62, R89.reuse, -R63.reuse ;  /* 0x000000593ec77223 */ /* 0x180fe2000001083f */
[-CC-:B------:R-:W-:Y:S01]  /*5f70*/  FFMA.FTZ R44, R66, R89.reuse, -R63.reuse ;  /* 0x00000059422c7223 */ /* 0x180fe2000001083f */
[-CC-:B------:R-:W-:Y:S01]  /*5f80*/  FFMA.FTZ R201, R68, R89.reuse, -R63.reuse ;  /* 0x0000005944c97223 */ /* 0x180fe2000001083f */
[-CC-:B------:R-:W-:Y:S01]  /*5f90*/  FFMA.FTZ R46, R70, R89.reuse, -R63.reuse ;  /* 0x00000059462e7223 */ /* 0x180fe2000001083f */
[-CC-:B------:R-:W-:Y:S01]  /*5fa0*/  FFMA.FTZ R203, R72, R89.reuse, -R63.reuse ;  /* 0x0000005948cb7223 */ /* 0x180fe2000001083f */
[-C--:B------:R-:W-:Y:S01]  /*5fb0*/  FFMA.FTZ R205, R78, R89.reuse, -R63 ;  /* 0x000000594ecd7223 */ /* 0x080fe2000001083f */
[----:B------:R-:W1:Y:S01]  /*5fc0*/  MUFU.EX2 R29, R126 ;  /* 0x0000007e001d7308 */ /* 0x000e620000000800 */
[----:B--2---:R-:W-:Y:S01]  /*5fd0*/  FADD.FTZ R50, R186, R65 ;  /* 0x00000041ba327221 */ /* 0x004fe20000010000 */
[-CC-:B------:R-:W-:Y:S01]  /*5fe0*/  FFMA.FTZ R207, R80, R89.reuse, -R63.reuse ;  /* 0x0000005950cf7223 */ /* 0x180fe2000001083f */
[-CC-:B------:R-:W-:Y:S01]  /*5ff0*/  FFMA.FTZ R82, R82, R89.reuse, -R63.reuse ;  /* 0x0000005952527223 */ /* 0x180fe2000001083f */
[-CC-:B------:R-:W-:Y:S01]  /*6000*/  FFMA.FTZ R84, R84, R89.reuse, -R63.reuse ;  /* 0x0000005954547223 */ /* 0x180fe2000001083f */
[-CC-:B------:R-:W-:Y:S01]  /*6010*/  FFMA.FTZ R86, R86, R89.reuse, -R63.reuse ;  /* 0x0000005956567223 */ /* 0x180fe2000001083f */
[-CC-:B------:R-:W-:Y:S01]  /*6020*/  FFMA.FTZ R92, R92, R89.reuse, -R63.reuse ;  /* 0x000000595c5c7223 */ /* 0x180fe2000001083f */
[-C--:B------:R-:W-:Y:S01]  /*6030*/  FFMA.FTZ R94, R94, R89.reuse, -R63 ;  /* 0x000000595e5e7223 */ /* 0x080fe2000001083f */
[----:B------:R-:W2:Y:S01]  /*6040*/  MUFU.EX2 R181, R181 ;  /* 0x000000b500b57308 */ /* 0x000ea20000000800 */
[----:B---3--:R-:W-:Y:S01]  /*6050*/  FADD.FTZ R48, R12, R11 ;  /* 0x0000000b0c307221 */ /* 0x008fe20000010000 */
[-CC-:B------:R-:W-:Y:S01]  /*6060*/  FFMA.FTZ R96, R96, R89.reuse, -R63.reuse ;  /* 0x0000005960607223 */ /* 0x180fe2000001083f */
[-CC-:B------:R-:W-:Y:S01]  /*6070*/  FFMA.FTZ R98, R98, R89.reuse, -R63.reuse ;  /* 0x0000005962627223 */ /* 0x180fe2000001083f */
[-CC-:B------:R-:W-:Y:S01]  /*6080*/  FFMA.FTZ R104, R104, R89.reuse, -R63.reuse ;  /* 0x0000005968687223 */ /* 0x180fe2000001083f */
[-CC-:B------:R-:W-:Y:S01]  /*6090*/  FFMA.FTZ R106, R106, R89.reuse, -R63.reuse ;  /* 0x000000596a6a7223 */ /* 0x180fe2000001083f */
[-CC-:B------:R-:W-:Y:S01]  /*60a0*/  FFMA.FTZ R114, R114, R89.reuse, -R63.reuse ;  /* 0x0000005972727223 */ /* 0x180fe2000001083f */
[--C-:B------:R-:W-:Y:S01]  /*60b0*/  FFMA.FTZ R108, R108, R89, -R63.reuse ;  /* 0x000000596c6c7223 */ /* 0x100fe2000001083f */
[----:B------:R-:W3:Y:S01]  /*60c0*/  MUFU.EX2 R188, R188 ;  /* 0x000000bc00bc7308 */ /* 0x000ee20000000800 */
[----:B-1----:R-:W-:Y:S01]  /*60d0*/  FADD.FTZ R65, R29, R50 ;  /* 0x000000321d417221 */ /* 0x002fe20000010000 */
[----:B------:R-:W-:Y:S01]  /*60e0*/  F2FP.F16.F32.PACK_AB R177, R10, R177 ;  /* 0x000000b10ab1723e */ /* 0x000fe200000000ff */
[----:B------:R-:W-:Y:S01]  /*60f0*/  FFMA.FTZ R116, R116, R89, -R63 ;  /* 0x0000005974747223 */ /* 0x000fe2000001083f */
[----:B------:R-:W-:-:S02]  /*6100*/  F2FP.F16.F32.PACK_AB R182, R25, R182 ;  /* 0x000000b619b6723e */ /* 0x000fc400000000ff */
[----:B------:R-:W-:Y:S02]  /*6110*/  CS2R R80, SRZ ;  /* 0x0000000000507805 */ /* 0x000fe4000001ff00 */
[----:B------:R-:W-:Y:S02]  /*6120*/  F2FP.F16.F32.PACK_AB R184, R27, R184 ;  /* 0x000000b81bb8723e */ /* 0x000fe400000000ff */
[----:B------:R-:W-:Y:S01]  /*6130*/  CS2R R78, SRZ ;  /* 0x00000000004e7805 */ /* 0x000fe2000001ff00 */
[----:B------:R-:W1:Y:S01]  /*6140*/  MUFU.EX2 R14, R14 ;  /* 0x0000000e000e7308 */ /* 0x000e620000000800 */
[----:B--2---:R-:W-:Y:S01]  /*6150*/  FADD.FTZ R11, R181, R48 ;  /* 0x00000030b50b7221 */ /* 0x004fe20000010000 */
[----:B------:R-:W-:Y:S02]  /*6160*/  F2FP.F16.F32.PACK_AB R186, R29, R186 ;  /* 0x000000ba1dba723e */ /* 0x000fe400000000ff */
[----:B------:R-:W-:Y:S02]  /*6170*/  CS2R R72, SRZ ;  /* 0x0000000000487805 */ /* 0x000fe4000001ff00 */
[----:B------:R-:W-:-:S02]  /*6180*/  F2FP.F16.F32.PACK_AB R176, R13, R176 ;  /* 0x000000b00db0723e */ /* 0x000fc400000000ff */
[----:B------:R-:W-:Y:S02]  /*6190*/  CS2R R70, SRZ ;  /* 0x0000000000467805 */ /* 0x000fe4000001ff00 */
[----:B------:R-:W-:Y:S02]  /*61a0*/  F2FP.F16.F32.PACK_AB R178, R15, R178 ;  /* 0x000000b20fb2723e */ /* 0x000fe400000000ff */
[----:B------:R-:W-:Y:S01]  /*61b0*/  CS2R R68, SRZ ;  /* 0x0000000000447805 */ /* 0x000fe2000001ff00 */
[----:B------:R-:W2:Y:S01]  /*61c0*/  MUFU.EX2 R31, R132 ;  /* 0x00000084001f7308 */ /* 0x000ea20000000800 */
[----:B---3--:R-:W-:Y:S01]  /*61d0*/  FADD.FTZ R48, R188, R65 ;  /* 0x00000041bc307221 */ /* 0x008fe20000010000 */
[----:B------:R-:W-:Y:S02]  /*61e0*/  F2FP.F16.F32.PACK_AB R180, R21, R180 ;  /* 0x000000b415b4723e */ /* 0x000fe400000000ff */
[----:B------:R-:W-:Y:S02]  /*61f0*/  CS2R R66, SRZ ;  /* 0x0000000000427805 */ /* 0x000fe4000001ff00 */
[----:B------:R-:W-:-:S02]  /*6200*/  F2FP.F16.F32.PACK_AB R179, R12, R179 ;  /* 0x000000b30cb3723e */ /* 0x000fc400000000ff */
[----:B------:R-:W3:Y:S01]  /*6210*/  MUFU.EX2 R183, R183 ;  /* 0x000000b700b77308 */ /* 0x000ee20000000800 */
[C---:B-1----:R-:W-:Y:S01]  /*6220*/  FADD.FTZ R50, R14.reuse, R11 ;  /* 0x0000000b0e327221 */ /* 0x042fe20000010000 */
[----:B------:R-:W-:-:S06]  /*6230*/  F2FP.F16.F32.PACK_AB R181, R14, R181 ;  /* 0x000000b50eb5723e */ /* 0x000fcc00000000ff */
[----:B------:R-:W1:Y:S01]  /*6240*/  MUFU.EX2 R26, R26 ;  /* 0x0000001a001a7308 */ /* 0x000e620000000800 */
[C---:B--2---:R-:W-:Y:S01]  /*6250*/  FADD.FTZ R65, R31.reuse, R48 ;  /* 0x000000301f417221 */ /* 0x044fe20000010000 */
[----:B------:R-:W-:Y:S01]  /*6260*/  FFMA.FTZ R48, R74, R89, -R63 ;  /* 0x000000594a307223 */ /* 0x000fe2000001083f */
[----:B------:R-:W-:Y:S02]  /*6270*/  F2FP.F16.F32.PACK_AB R188, R31, R188 ;  /* 0x000000bc1fbc723e */ /* 0x000fe400000000ff */
[----:B------:R-:W-:-:S03]  /*6280*/  CS2R R74, SRZ ;  /* 0x00000000004a7805 */ /* 0x000fc6000001ff00 */
[----:B------:R-:W2:Y:S01]  /*6290*/  MUFU.EX2 R20, R20 ;  /* 0x0000001400147308 */ /* 0x000ea20000000800 */
[----:B---3--:R-:W-:-:S07]  /*62a0*/  FADD.FTZ R11, R183, R50 ;  /* 0x00000032b70b7221 */ /* 0x008fce0000010000 */
[----:B------:R-:W3:Y:S01]  /*62b0*/  MUFU.EX2 R185, R185 ;  /* 0x000000b900b97308 */ /* 0x000ee20000000800 */
[----:B-1----:R-:W-:Y:S01]  /*62c0*/  FADD.FTZ R52, R26, R65 ;  /* 0x000000411a347221 */ /* 0x002fe20000010000 */
[----:B------:R-:W-:-:S03]  /*62d0*/  F2FP.F16.F32.PACK_AB R190, R35, R26 ;  /* 0x0000001a23be723e */ /* 0x000fc600000000ff */
[----:B------:R-:W-:-:S03]  /*62e0*/  FADD.FTZ R65, R35, R52 ;  /* 0x0000003423417221 */ /* 0x000fc60000010000 */
        /* <DEDUP_REMOVED lines=9> */
[----:B------:R-:W-:Y:S02]  /*6380*/  F2FP.F16.F32.PACK_AB R185, R24, R185 ;  /* 0x000000b918b9723e */ /* 0x000fe400000000ff */
[----:B------:R-:W-:-:S04]  /*6390*/  CS2R R24, SRZ ;  /* 0x0000000000187805 */ /* 0x000fc8000001ff00 */
[----:B------:R-:W2:Y:S01]  /*63a0*/  MUFU.EX2 R38, R38 ;  /* 0x0000002600267308 */ /* 0x000ea20000000800 */
[C---:B---3--:R-:W-:Y:S01]  /*63b0*/  FADD.FTZ R65, R37.reuse, R50 ;  /* 0x0000003225417221 */ /* 0x048fe20000010000 */
[-CC-:B------:R-:W-:Y:S01]  /*63c0*/  FFMA.FTZ R50, R76, R89.reuse, -R63.reuse ;  /* 0x000000594c327223 */ /* 0x180fe2000001083f */
[----:B------:R-:W-:Y:S01]  /*63d0*/  F2FP.F16.F32.PACK_AB R192, R37, R30 ;  /* 0x0000001e25c0723e */ /* 0x000fe200000000ff */
[----:B------:R-:W-:Y:S01]  /*63e0*/  FFMA.FTZ R63, R110, R89, -R63 ;  /* 0x000000596e3f7223 */ /* 0x000fe2000001083f */
[----:B------:R-:W-:-:S03]  /*63f0*/  CS2R R76, SRZ ;  /* 0x00000000004c7805 */ /* 0x000fc6000001ff00 */
[----:B------:R-:W3:Y:S01]  /*6400*/  MUFU.EX2 R28, R28 ;  /* 0x0000001c001c7308 */ /* 0x000ee20000000800 */
[----:B-1----:R-:W-:-:S07]  /*6410*/  FADD.FTZ R11, R187, R52 ;  /* 0x00000034bb0b7221 */ /* 0x002fce0000010000 */
[----:B------:R-:W1:Y:S01]  /*6420*/  MUFU.EX2 R39, R134 ;  /* 0x0000008600277308 */ /* 0x000e620000000800 */
[----:B--2---:R-:W-:Y:S01]  /*6430*/  FADD.FTZ R54, R38, R65 ;  /* 0x0000004126367221 */ /* 0x004fe20000010000 */
[----:B------:R-:W-:-:S06]  /*6440*/  CS2R R64, SRZ ;  /* 0x0000000000407805 */ /* 0x000fcc000001ff00 */
[----:B------:R-:W0:Y:S01]  /*6450*/  MUFU.EX2 R189, R189 ;  /* 0x000000bd00bd7308 */ /* 0x000e220000000800 */
[C---:B---3--:R-:W-:Y:S01]  /*6460*/  FADD.FTZ R52, R28.reuse, R11 ;  /* 0x0000000b1c347221 */ /* 0x048fe20000010000 */
[----:B------:R-:W-:Y:S02]  /*6470*/  F2FP.F16.F32.PACK_AB R187, R28, R187 ;  /* 0x000000bb1cbb723e */ /* 0x000fe400000000ff */
[----:B------:R-:W-:-:S04]  /*6480*/  CS2R R28, SRZ ;  /* 0x00000000001c7805 */ /* 0x000fc8000001ff00 */
[----:B------:R-:W2:Y:S01]  /*6490*/  MUFU.EX2 R41, R138 ;  /* 0x0000008a00297308 */ /* 0x000ea20000000800 */
[----:B-1----:R-:W-:-:S07]  /*64a0*/  FADD.FTZ R54, R39, R54 ;  /* 0x0000003627367221 */ /* 0x002fce0000010000 */
        /* <DEDUP_REMOVED lines=16> */
[----:B------:R-:W-:Y:S02]  /*65b0*/  F2FP.F16.F32.PACK_AB R191, R34, R191 ;  /* 0x000000bf22bf723e */ /* 0x000fe400000000ff */
[----:B------:R-:W-:-:S04]  /*65c0*/  CS2R R34, SRZ ;  /* 0x0000000000227805 */ /* 0x000fc8000001ff00 */
[----:B------:R-:W0:Y:S01]  /*65d0*/  MUFU.EX2 R200, R200 ;  /* 0x000000c800c87308 */ /* 0x000e220000000800 */
        /* <DEDUP_REMOVED lines=8> */
[----:B------:R-:W-:Y:S02]  /*6660*/  F2FP.F16.F32.PACK_AB R193, R36, R193 ;  /* 0x000000c124c1723e */ /* 0x000fe400000000ff */
[----:B------:R-:W-:-:S04]  /*6670*/  CS2R R36, SRZ ;  /* 0x0000000000247805 */ /* 0x000fc8000001ff00 */
        /* <DEDUP_REMOVED lines=9> */
[----:B------:R-:W-:Y:S02]  /*6710*/  F2FP.F16.F32.PACK_AB R195, R40, R195 ;  /* 0x000000c328c3723e */ /* 0x000fe400000000ff */
[----:B------:R-:W-:-:S04]  /*6720*/  CS2R R40, SRZ ;  /* 0x0000000000287805 */ /* 0x000fc8000001ff00 */
        /* <DEDUP_REMOVED lines=46> */
[----:B------:R-:W-:Y:S02]  /*6a10*/  F2FP.F16.F32.PACK_AB R210, R55, R210 ;  /* 0x000000d237d2723e */ /* 0x000fe400000000ff */
[----:B------:R-:W-:Y:S02]  /*6a20*/  CS2R R54, SRZ ;  /* 0x0000000000367805 */ /* 0x000fe4000001ff00 */
[----:B------:R-:W-:Y:S02]  /*6a30*/  CS2R R52, SRZ ;  /* 0x0000000000347805 */ /* 0x000fe4000001ff00 */
        /* <DEDUP_REMOVED lines=10> */
[----:B------:R-:W-:Y:S02]  /*6ae0*/  F2FP.F16.F32.PACK_AB R212, R57, R212 ;  /* 0x000000d439d4723e */ /* 0x000fe400000000ff */
[----:B------:R-:W-:-:S04]  /*6af0*/  CS2R R56, SRZ ;  /* 0x0000000000387805 */ /* 0x000fc8000001ff00 */
        /* <DEDUP_REMOVED lines=10> */
[----:B------:R-:W-:Y:S02]  /*6ba0*/  F2FP.F16.F32.PACK_AB R214, R59, R214 ;  /* 0x000000d63bd6723e */ /* 0x000fe400000000ff */
[----:B------:R-:W-:-:S04]  /*6bb0*/  CS2R R58, SRZ ;  /* 0x00000000003a7805 */ /* 0x000fc8000001ff00 */
[----:B------:R0:W3:Y:S01]  /*6bc0*/  MUFU.EX2 R209, R86 ;  /* 0x0000005600d17308 */ /* 0x0000e20000000800 */
[----:B--2---:R-:W-:-:S07]  /*6bd0*/  FADD.FTZ R26, R84, R3 ;  /* 0x00000003541a7221 */ /* 0x004fce0000010000 */
[----:B------:R2:W4:Y:S01]  /*6be0*/  MUFU.EX2 R61, R194 ;  /* 0x000000c2003d7308 */ /* 0x0005220000000800 */
[----:B-1----:R-:W-:Y:S01]  /*6bf0*/  FADD.FTZ R30, R216, R11 ;  /* 0x0000000bd81e7221 */ /* 0x002fe20000010000 */
[----:B0-----:R-:W-:-:S06]  /*6c00*/  CS2R R86, SRZ ;  /* 0x0000000000567805 */ /* 0x001fcc000001ff00 */
[----:B------:R-:W0:Y:S01]  /*6c10*/  MUFU.EX2 R92, R92 ;  /* 0x0000005c005c7308 */ /* 0x000e220000000800 */
[----:B---3--:R-:W-:Y:S01]  /*6c20*/  FADD.FTZ R3, R209, R26 ;  /* 0x0000001ad1037221 */ /* 0x008fe20000010000 */
[----:B--2---:R-:W-:Y:S02]  /*6c30*/  F2FP.F16.F32.PACK_AB R194, R39, R38 ;  /* 0x0000002627c2723e */ /* 0x004fe400000000ff */
[----:B------:R-:W-:Y:S02]  /*6c40*/  CS2R R38, SRZ ;  /* 0x0000000000267805 */ /* 0x000fe4000001ff00 */
[----:B------:R-:W-:Y:S02]  /*6c50*/  F2FP.F16.F32.PACK_AB R209, R209, R84 ;  /* 0x00000054d1d1723e */ /* 0x000fe400000000ff */
[----:B------:R-:W-:Y:S01]  /*6c60*/  CS2R R84, SRZ ;  /* 0x0000000000547805 */ /* 0x000fe2000001ff00 */
[----:B------:R-:W1:Y:S01]  /*6c70*/  MUFU.EX2 R218, R218 ;  /* 0x000000da00da7308 */ /* 0x000e620000000800 */
[C---:B----4-:R-:W-:Y:S01]  /*6c80*/  FADD.FTZ R11, R61.reuse, R30 ;  /* 0x0000001e3d0b7221 */ /* 0x050fe20000010000 */
[----:B------:R-:W-:-:S02]  /*6c90*/  F2FP.F16.F32.PACK_AB R216, R61, R216 ;  /* 0x000000d83dd8723e */ /* 0x000fc400000000ff */
[----:B------:R-:W-:-:S04]  /*6ca0*/  CS2R R60, SRZ ;  /* 0x00000000003c7805 */ /* 0x000fc8000001ff00 */
[----:B------:R-:W2:Y:S01]  /*6cb0*/  MUFU.EX2 R211, R94 ;  /* 0x0000005e00d37308 */ /* 0x000ea20000000800 */
[----:B0-----:R-:W-:-:S07]  /*6cc0*/  FADD.FTZ R26, R92, R3 ;  /* 0x000000035c1a7221 */ /* 0x001fce0000010000 */
        /* <DEDUP_REMOVED lines=22> */
[----:B0-----:R-:W-:Y:S01]  /*6e30*/  FADD.FTZ R10, R116, R11 ;  /* 0x0000000b740a7221 */ /* 0x001fe20000010000 */
[C---:B-1----:R-:W-:Y:S01]  /*6e40*/  FADD.FTZ R3, R33.reuse, R30 ;  /* 0x0000001e21037221 */ /* 0x042fe20000010000 */
[----:B------:R-:W-:Y:S02]  /*6e50*/  F2FP.F16.F32.PACK_AB R218, R33, R218 ;  /* 0x000000da21da723e */ /* 0x000fe400000000ff */
[----:B------:R-:W-:Y:S02]  /*6e60*/  CS2R R32, SRZ ;  /* 0x0000000000207805 */ /* 0x000fe4000001ff00 */
[----:B------:R-:W-:Y:S01]  /*6e70*/  CS2R R30, SRZ ;  /* 0x00000000001e7805 */ /* 0x000fe2000001ff00 */
[C---:B--2---:R-:W-:Y:S01]  /*6e80*/  FADD.FTZ R10, R63.reuse, R10 ;  /* 0x0000000a3f0a7221 */ /* 0x044fe20000010000 */
[----:B------:R-:W-:Y:S02]  /*6e90*/  F2FP.F16.F32.PACK_AB R219, R63, R116 ;  /* 0x000000743fdb723e */ /* 0x000fe400000000ff */
[----:B------:R-:W-:Y:S01]  /*6ea0*/  CS2R R62, SRZ ;  /* 0x00000000003e7805 */ /* 0x000fe2000001ff00 */
[----:B------:R-:W-:Y:S06]  /*6eb0*/  @!P2 BRA `(.L_x_6876) ;  /* 0x0000005400eca947 */ /* 0x000fec0003800000 */
[----:B------:R-:W-:Y:S01]  /*6ec0*/  R2UR UR6, R16 ;  /* 0x00000000100672ca */ /* 0x000fe200000e0000 */
[----:B------:R-:W-:Y:S01]  /*6ed0*/  VIADD R12, R112, 0xfffffffe ;  /* 0xfffffffe700c7836 */ /* 0x000fe20000000000 */
[----:B------:R-:W-:Y:S01]  /*6ee0*/  MOV R13, R90 ;  /* 0x0000005a000d7202 */ /* 0x000fe20000000f00 */
[----:B------:R-:W-:Y:S01]  /*6ef0*/  IMAD.MOV.U32 R11, RZ, RZ, R88 ;  /* 0x000000ffff0b7224 */ /* 0x000fe200078e0058 */
[----:B------:R-:W-:Y:S01]  /*6f00*/  UMOV UR61, UR60 ;  /* 0x0000003c003d7c82 */ /* 0x000fe20008000000 */
[----:B------:R-:W-:Y:S01]  /*6f10*/  IMAD.MOV.U32 R87, RZ, RZ, RZ ;  /* 0x000000ffff577224 */ /* 0x000fe200078e00ff */
[----:B------:R-:W-:-:S07]  /*6f20*/  ULDC UR7, c[0x0][0x9d8] ;  /* 0x0002760000077ab9 */ /* 0x000fce0000000800 */
[----:B------:R-:W-:-:S07]  /*6f30*/  IMAD.U32 R14, RZ, RZ, UR6 ;  /* 0x00000006ff0e7e24 */ /* 0x000fce000f8e00ff */
.L_x_6887:
        /* <DEDUP_REMOVED lines=12> */
.L_x_6878:
        /* <DEDUP_REMOVED lines=8> */
.L_x_6879:
[----:B-1----:R-:W-:Y:S05]  /*7080*/  @P1 BRA `(.L_x_6877) ;  /* 0x0000000000081947 */ /* 0x002fea0003800000 */
[----:B------:R-:W1:Y:S02]  /*7090*/  SYNCS.PHASECHK.TRANS64.TRYWAIT P1, [UR6+0x34830], R15 ;  /* 0x0348300fff0075a7 */ /* 0x000e640008020146 */
[----:B-1----:R-:W-:Y:S05]  /*70a0*/  @!P1 BRA `(.L_x_6880) ;  /* 0x000000b800c49947 */ /* 0x002fea0003800000 */
.L_x_6877:
[----:B-1----:R-:W1:Y:S01]  /*70b0*/  S2R R20, SR_TID.X ;  /* 0x0000000000147919 */ /* 0x002e620000002100 */
        /* <DEDUP_REMOVED lines=28> */
[----:B-1----:R-:W-:Y:S01]  /*7280*/  SHF.R.U32.HI R20, RZ, 0x7, R20 ;  /* 0x00000007ff147819 */ /* 0x002fe20000011614 */
[----:B------:R-:W-:Y:S01]  /*7290*/  UMOV UR36, UR14 ;  /* 0x0000000e00247c82 */ /* 0x000fe20008000000 */
[----:B------:R-:W-:Y:S01]  /*72a0*/  UMOV UR37, UR15 ;  /* 0x0000000f00257c82 */ /* 0x000fe20008000000 */
[----:B------:R-:W-:-:S02]  /*72b0*/  UIADD3 UR42, UR6, 0x280, URZ ;  /* 0x00000280062a7890 */ /* 0x000fc4000fffe03f */
[----:B0-----:R-:W-:Y:S01]  /*72c0*/  VIADD R15, R20, 0x8 ;  /* 0x00000008140f7836 */ /* 0x001fe20000000000 */
        /* <DEDUP_REMOVED lines=581> */
.L_x_6882:
        /* <DEDUP_REMOVED lines=8> */
.L_x_6883:
[----:B-1----:R-:W-:Y:S05]  /*97a0*/  @P1 BRA `(.L_x_6881) ;  /* 0x0000000000081947 */ /* 0x002fea0003800000 */
[----:B------:R-:W1:Y:S02]  /*97b0*/  SYNCS.PHASECHK.TRANS64.TRYWAIT P1, [UR6+0x34850], R14 ;  /* 0x0348500eff0075a7 */ /* 0x000e640008020146 */
[----:B-1----:R-:W-:Y:S05]  /*97c0*/  @!P1 BRA `(.L_x_6884) ;  /* 0x0000009400149947 */ /* 0x002fea0003800000 */
.L_x_6881:
[----:B------:R-:W-:Y:S01]  /*97d0*/  R2UR UR6, R2 ;  /* 0x00000000020672ca */ /* 0x000fe200000e0000 */
[----:B------:R-:W-:Y:S01]  /*97e0*/  WARPGROUP.ARRIVE ;  /* 0x00000000000079c5 */ /* 0x000fe20000000000 */
[----:B------:R-:W-:-:S05]  /*97f0*/  UMOV UR11, 0x40000040 ;  /* 0x40000040000b7882 */ /* 0x000fca0000000000 */
[----:B-1----:R-:W1:Y:S06]  /*9800*/  S2R R15, SR_TID.X ;  /* 0x00000000000f7919 */ /* 0x002e6c0000002100 */
[----:B------:R-:W-:-:S04]  /*9810*/  UIADD3 UR6, UR6, 0x400, URZ ;  /* 0x0000040006067890 */ /* 0x000fc8000fffe03f */
[----:B------:R-:W-:-:S04]  /*9820*/  USHF.R.U32.HI UR6, URZ, 0x4, UR6 ;  /* 0x000000043f067899 */ /* 0x000fc80008011606 */
[----:B------:R-:W-:-:S04]  /*9830*/  ULOP3.LUT UR6, UR6, 0x3fff, URZ, 0xc0, !UPT ;  /* 0x00003fff06067892 */ /* 0x000fc8000f8ec03f */
[----:B------:R-:W-:-:S04]  /*9840*/  ULOP3.LUT UR6, UR6, 0x5800000, URZ, 0xfc, !UPT ;  /* 0x0580000006067892 */ /* 0x000fc8000f8efc3f */
[----:B------:R-:W-:Y:S01]  /*9850*/  UIMAD UR6, UR61, 0xb00, UR6 ;  /* 0x00000b003d0678a4 */ /* 0x000fe2000f8e0206 */
[----:B-1----:R-:W-:-:S06]  /*9860*/  SHF.R.U32.HI R15, RZ, 0x7, R15 ;  /* 0x00000007ff0f7819 */ /* 0x002fcc000001160f */
[----:B------:R-:W-:Y:S02]  /*9870*/  UMOV UR10, UR6 ;  /* 0x00000006000a7c82 */ /* 0x000fe40008000000 */
[----:B------:R-:W-:Y:S01]  /*9880*/  HGMMA.64x128x16.F32 R24, R176, gdesc[UR8].tnspB, R24, gsb0 ;  /* 0x41e00008b0187df0 */ /* 0x000fe20008000818 */
[----:B------:R-:W-:Y:S01]  /*9890*/  UIADD3 UR10, UR6, 0x80, URZ ;  /* 0x00000080060a7890 */ /* 0x000fe2000fffe03f */
[----:B0-----:R-:W-:Y:S01]  /*98a0*/  IADD3 R14, -R15, 0xb, RZ ;  /* 0x0000000b0f0e7810 */ /* 0x001fe20007ffe1ff */
[----:B------:R-:W-:Y:S01]  /*98b0*/  UMOV UR11, 0x40000040 ;  /* 0x40000040000b7882 */ /* 0x000fe20000000000 */
[----:B------:R-:W-:Y:S02]  /*98c0*/  WARPGROUP.DEPBAR.LE gsb0, 0x0 ;  /* 0x00008000000079c5 */ /* 0x000fe40000010000 */
[----:B------:R-:W-:-:S06]  /*98d0*/  WARPGROUP.ARRIVE ;  /* 0x00000000000079c5 */ /* 0x000fcc0000000000 */
[----:B------:R-:W-:Y:S01]  /*98e0*/  HGMMA.64x128x16.F32 R24, R180, gdesc[UR8].tnspB, R24, gsb0 ;  /* 0x41e00008b4187df0 */ /* 0x000fe20008000818 */
[----:B------:R-:W-:Y:S01]  /*98f0*/  UIADD3 UR10, UR6, 0x100, URZ ;  /* 0x00000100060a7890 */ /* 0x000fe2000fffe03f */
[----:B------:R-:W-:Y:S01]  /*9900*/  UMOV UR11, 0x40000040 ;  /* 0x40000040000b7882 */ /* 0x000fe20000000000 */
[----:B------:R-:W-:Y:S02]  /*9910*/  WARPGROUP.DEPBAR.LE gsb0, 0x0 ;  /* 0x00008000000079c5 */ /* 0x000fe40000010000 */
[----:B------:R-:W-:-:S07]  /*9920*/  WARPGROUP.ARRIVE ;  /* 0x00000000000079c5 */ /* 0x000fce0000000000 */
        /* <DEDUP_REMOVED lines=33> */
[----:B------:R-:W-:Y:S01]  /*9b40*/  UIADD3 UR6, UR6, 0x500, URZ ;  /* 0x0000050006067890 */ /* 0x000fe2000fffe03f */
[----:B------:R-:W-:Y:S02]  /*9b50*/  WARPGROUP.DEPBAR.LE gsb0, 0x0 ;  /* 0x00008000000079c5 */ /* 0x000fe40000010000 */
[----:B------:R-:W-:-:S06]  /*9b60*/  WARPGROUP.ARRIVE ;  /* 0x00000000000079c5 */ /* 0x000fcc0000000000 */
[----:B------:R-:W-:Y:S01]  /*9b70*/  HGMMA.64x128x16.F32 R24, R212, gdesc[UR8].tnspB, R24, gsb0 ;  /* 0x41e00008d4187df0 */ /* 0x000fe20008000818 */
[----:B------:R-:W-:Y:S01]  /*9b80*/  UMOV UR10, UR6 ;  /* 0x00000006000a7c82 */ /* 0x000fe20008000000 */
[----:B------:R-:W-:Y:S01]  /*9b90*/  UMOV UR11, 0x40000040 ;  /* 0x40000040000b7882 */ /* 0x000fe20000000000 */
[----:B------:R-:W-:Y:S02]  /*9ba0*/  WARPGROUP.DEPBAR.LE gsb0, 0x0 ;  /* 0x00008000000079c5 */ /* 0x000fe40000010000 */
[----:B------:R-:W-:-:S07]  /*9bb0*/  WARPGROUP.ARRIVE ;  /* 0x00000000000079c5 */ /* 0x000fce0000000000 */
[----:B------:R-:W-:Y:S03]  /*9bc0*/  HGMMA.64x128x16.F32 R24, R216, gdesc[UR8].tnspB, R24, gsb0 ;  /* 0x41e00008d8187df0 */ /* 0x000fe60008000818 */
[----:B------:R-:W-:Y:S02]  /*9bd0*/  WARPGROUP.DEPBAR.LE gsb0, 0x0 ;  /* 0x00008000000079c5 */ /* 0x000fe40000010000 */
[----:B------:R0:W-:Y:S06]  /*9be0*/  BAR.ARV R14, 0x100 ;  /* 0x0004000e0000751d */ /* 0x0001ec0000002000 */
[----:B------:R-:W-:Y:S05]  /*9bf0*/  @!P0 BRA `(.L_x_6885) ;  /* 0x0000000000048947 */ /* 0x000fea0003800000 */
[----:B------:R-:W-:Y:S01]  /*9c00*/  BPT.TRAP 0x1 ;  /* 0x000000040000795c */ /* 0x000fe20000300000 */
.L_x_6885:
[----:B0-----:R-:W-:Y:S01]  /*9c10*/  FMUL.FTZ R14, R168, UR7 ;  /* 0x00000007a80e7c20 */ /* 0x001fe20008410000 */
        /* <DEDUP_REMOVED lines=99> */
[----:B------:R-:W-:-:S02]  /*a250*/  R2UR UR6, R2 ;  /* 0x00000000020672ca */ /* 0x000fc400000e0000 */
        /* <DEDUP_REMOVED lines=58> */
[----:B--2---:R-:W-:Y:S01]  /*a600*/  FMNMX.FTZ R99, R139, R100, !PT ;  /* 0x000000648b637209 */ /* 0x004fe20007810000 */
[----:B------:R-:W-:Y:S01]  /*a610*/  FMUL.FTZ R100, R102, UR7 ;  /* 0x0000000766647c20 */ /* 0x000fe20008410000 */
[----:B------:R-:W-:-:S05]  /*a620*/  FMUL.FTZ R102, R103, UR7 ;  /* 0x0000000767667c20 */ /* 0x000fca0008410000 */
        /* <DEDUP_REMOVED lines=101> */
[----:B------:R-:W1:Y:S01]  /*ac80*/  SHFL.BFLY PT, R89, R92, 0x2, 0x1f ;  /* 0x0c401f005c597f89 */ /* 0x000e6200000e0000 */
[----:B--2---:R-:W-:-:S04]  /*ac90*/  FMNMX.FTZ R90, R94, R99, !PT ;  /* 0x000000635e5a7209 */ /* 0x004fc80007810000 */
[----:B0-----:R-:W-:-:S05]  /*aca0*/  FMNMX.FTZ R99, R95, R90, !PT ;  /* 0x0000005a5f637209 */ /* 0x001fca0007810000 */
[----:B------:R-:W0:Y:S01]  /*acb0*/  SHFL.BFLY PT, R88, R99, 0x2, 0x1f ;  /* 0x0c401f0063587f89 */ /* 0x000e2200000e0000 */
        /* <DEDUP_REMOVED lines=10> */
[-CC-:B------:R-:W-:Y:S01]  /*ad60*/  FFMA.FTZ R169, R161, R89.reuse, -R177.reuse ;  /* 0x00000059a1a97223 */ /* 0x180fe200000108b1 */
[-CC-:B------:R-:W-:Y:S01]  /*ad70*/  FFMA.FTZ R161, R153, R89.reuse, -R177.reuse ;  /* 0x0000005999a17223 */ /* 0x180fe200000108b1 */
[-C--:B------:R-:W-:Y:S01]  /*ad80*/  FFMA.FTZ R153, R157, R89.reuse, -R177 ;  /* 0x000000599d997223 */ /* 0x080fe200000108b1 */
[-C--:B------:R-:W-:Y:S01]  /*ad90*/  FMUL.FTZ R105, R11, R89.reuse ;  /* 0x000000590b697220 */ /* 0x080fe20000410000 */
[----:B------:R-:W2:Y:S01]  /*ada0*/  LDL R157, [R1] ;  /* 0x00000000019d7983 */ /* 0x000ea20000100800 */
[C---:B------:R-:W-:Y:S01]  /*adb0*/  FADD.FTZ R11, -R90.reuse, R13 ;  /* 0x0000000d5a0b7221 */ /* 0x040fe20000010100 */
[-CC-:B------:R-:W-:Y:S01]  /*adc0*/  FFMA.FTZ R13, R91, R89.reuse, -R177.reuse ;  /* 0x000000595b0d7223 */ /* 0x180fe200000108b1 */
[-C--:B------:R-:W-:Y:S01]  /*add0*/  FMUL.FTZ R91, R90, R89.reuse ;  /* 0x000000595a5b7220 */ /* 0x080fe20000410000 */
[-C--:B------:R-:W-:Y:S01]  /*ade0*/  FFMA.FTZ R135, R14, R89.reuse, -R177 ;  /* 0x000000590e877223 */ /* 0x080fe200000108b1 */
[-C--:B------:R-:W-:Y:S01]  /*adf0*/  FMUL.FTZ R11, R11, R89.reuse ;  /* 0x000000590b0b7220 */ /* 0x080fe20000410000 */
[----:B------:R0:W-:Y:S01]  /*ae00*/  MUFU.EX2 R92, R105 ;  /* 0x00000069005c7308 */ /* 0x0001e20000000800 */
[-C--:B------:R-:W-:Y:S01]  /*ae10*/  FFMA.FTZ R20, R20, R89.reuse, -R91 ;  /* 0x0000005914147223 */ /* 0x080fe2000001085b */
        /* <DEDUP_REMOVED lines=25> */
[-CC-:B0-----:R-:W-:Y:S01]  /*afb0*/  FFMA.FTZ R105, R196, R89.reuse, -R177.reuse ;  /* 0x00000059c4697223 */ /* 0x181fe200000108b1 */
        /* <DEDUP_REMOVED lines=12> */
[-CC-:B------:R-:W-:Y:S01]  /*b080*/  FFMA.FTZ R177, R21, R89.reuse, -R91.reuse ;  /* 0x0000005915b17223 */ /* 0x180fe2000001085b */
[----:B------:R-:W-:Y:S01]  /*b090*/  MUFU.EX2 R11, R11 ;  /* 0x0000000b000b7308 */ /* 0x000fe20000000800 */
[-CC-:B------:R-:W-:Y:S01]  /*b0a0*/  FFMA.FTZ R179, R170, R89.reuse, -R91.reuse ;  /* 0x00000059aab37223 */ /* 0x180fe2000001085b */
[----:B------:R-:W-:-:S06]  /*b0b0*/  FFMA.FTZ R170, R171, R89, -R91 ;  /* 0x00000059abaa7223 */ /* 0x000fcc000001085b */
[----:B------:R-:W0:Y:S08]  /*b0c0*/  MUFU.EX2 R135, R135 ;  /* 0x0000008700877308 */ /* 0x000e300000000800 */
[----:B------:R-:W1:Y:S01]  /*b0d0*/  MUFU.EX2 R20, R20 ;  /* 0x0000001400147308 */ /* 0x000e620000000800 */
[----:B------:R-:W-:-:S07]  /*b0e0*/  FFMA.FTZ R181, R162, R89, -R91 ;  /* 0x00000059a2b57223 */ /* 0x000fce000001085b */
[----:B------:R-:W3:Y:S08]  /*b0f0*/  MUFU.EX2 R175, R175 ;  /* 0x000000af00af7308 */ /* 0x000ef00000000800 */
[----:B------:R-:W4:Y:S01]  /*b100*/  MUFU.EX2 R177, R177 ;  /* 0x000000b100b17308 */ /* 0x000f220000000800 */
[----:B------:R-:W-:-:S07]  /*b110*/  FFMA.FTZ R162, R163, R89, -R91 ;  /* 0x00000059a3a27223 */ /* 0x000fce000001085b */
[----:B------:R-:W5:Y:S08]  /*b120*/  MUFU.EX2 R133, R133 ;  /* 0x0000008500857308 */ /* 0x000f700000000800 */
[----:B------:R-:W5:Y:S01]  /*b130*/  MUFU.EX2 R179, R179 ;  /* 0x000000b300b37308 */ /* 0x000f620000000800 */
[----:B------:R-:W-:Y:S01]  /*b140*/  FFMA.FTZ R201, R120, R89, -R91 ;  /* 0x0000005978c97223 */ /* 0x000fe2000001085b */
[----:B0-----:R-:W-:Y:S01]  /*b150*/  FFMA.FTZ R120, R92, R3, R135 ;  /* 0x000000035c787223 */ /* 0x001fe20000010087 */
[----:B-1----:R-:W-:-:S05]  /*b160*/  FFMA.FTZ R10, R11, R10, R20 ;  /* 0x0000000a0b0a7223 */ /* 0x002fca0000010014 */
[----:B------:R-:W0:Y:S01]  /*b170*/  MUFU.EX2 R173, R173 ;  /* 0x000000ad00ad7308 */ /* 0x000e220000000800 */
[----:B------:R-:W-:-:S07]  /*b180*/  FFMA.FTZ R183, R166, R89, -R91 ;  /* 0x00000059a6b77223 */ /* 0x000fce000001085b */
[----:B------:R-:W1:Y:S01]  /*b190*/  MUFU.EX2 R170, R170 ;  /* 0x000000aa00aa7308 */ /* 0x000e620000000800 */
[-CC-:B------:R-:W-:Y:S01]  /*b1a0*/  FFMA.FTZ R199, R132, R89.reuse, -R91.reuse ;  /* 0x0000005984c77223 */ /* 0x180fe2000001085b */
[----:B------:R-:W-:Y:S01]  /*b1b0*/  FFMA.FTZ R132, R134, R89, -R91 ;  /* 0x0000005986847223 */ /* 0x000fe2000001085b */
[----:B---3--:R-:W-:-:S05]  /*b1c0*/  FADD.FTZ R134, R175, R120 ;  /* 0x00000078af867221 */ /* 0x008fca0000010000 */
[----:B------:R-:W3:Y:S01]  /*b1d0*/  MUFU.EX2 R131, R131 ;  /* 0x0000008300837308 */ /* 0x000ee20000000800 */
[----:B----4-:R-:W-:Y:S01]  /*b1e0*/  FADD.FTZ R10, R177, R10 ;  /* 0x0000000ab10a7221 */ /* 0x010fe20000010000 */
[----:B------:R-:W-:-:S06]  /*b1f0*/  FFMA.FTZ R166, R167, R89, -R91 ;  /* 0x00000059a7a67223 */ /* 0x000fcc000001085b */
[----:B------:R-:W4:Y:S01]  /*b200*/  MUFU.EX2 R181, R181 ;  /* 0x000000b500b57308 */ /* 0x000f220000000800 */
[----:B-----5:R-:W-:Y:S01]  /*b210*/  FADD.FTZ R134, R133, R134 ;  /* 0x0000008685867221 */ /* 0x020fe20000010000 */
[----:B------:R-:W-:-:S06]  /*b220*/  FADD.FTZ R3, R179, R10 ;  /* 0x0000000ab3037221 */ /* 0x000fcc0000010000 */
[----:B------:R-:W5:Y:S01]  /*b230*/  MUFU.EX2 R169, R169 ;  /* 0x000000a900a97308 */ /* 0x000f620000000800 */
[----:B------:R-:W-:-:S07]  /*b240*/  FFMA.FTZ R185, R154, R89, -R91 ;  /* 0x000000599ab97223 */ /* 0x000fce000001085b */
[----:B------:R-:W5:Y:S01]  /*b250*/  MUFU.EX2 R162, R162 ;  /* 0x000000a200a27308 */ /* 0x000f620000000800 */
[----:B0-----:R-:W-:Y:S01]  /*b260*/  FADD.FTZ R134, R173, R134 ;  /* 0x00000086ad867221 */ /* 0x001fe20000010000 */
[----:B-1----:R-:W-:-:S06]  /*b270*/  FADD.FTZ R10, R170, R3 ;  /* 0x00000003aa0a7221 */ /* 0x002fcc0000010000 */
[----:B------:R-:W0:Y:S01]  /*b280*/  MUFU.EX2 R129, R129 ;  /* 0x0000008100817308 */ /* 0x000e220000000800 */
[----:B------:R-:W-:-:S07]  /*b290*/  FFMA.FTZ R154, R155, R89, -R91 ;  /* 0x000000599b9a7223 */ /* 0x000fce000001085b */
[----:B------:R-:W1:Y:S01]  /*b2a0*/  MUFU.EX2 R183, R183 ;  /* 0x000000b700b77308 */ /* 0x000e620000000800 */
[----:B---3--:R-:W-:Y:S01]  /*b2b0*/  FADD.FTZ R134, R131, R134 ;  /* 0x0000008683867221 */ /* 0x008fe20000010000 */
[----:B----4-:R-:W-:-:S06]  /*b2c0*/  FADD.FTZ R3, R181, R10 ;  /* 0x0000000ab5037221 */ /* 0x010fcc0000010000 */
[----:B------:R-:W3:Y:S01]  /*b2d0*/  MUFU.EX2 R165, R165 ;  /* 0x000000a500a57308 */ /* 0x000ee20000000800 */
[----:B------:R-:W-:-:S07]  /*b2e0*/  FFMA.FTZ R187, R158, R89, -R91 ;  /* 0x000000599ebb7223 */ /* 0x000fce000001085b */
        /* <DEDUP_REMOVED lines=35> */
[----:B------:R-:W2:Y:S01]  /*b520*/  MUFU.EX2 R191, R191 ;  /* 0x000000bf00bf7308 */ /* 0x000ea20000000800 */
        /* <DEDUP_REMOVED lines=11> */
[----:B--2---:R-:W-:-:S06]  /*b5e0*/  FADD.FTZ R3, R191, R10 ;  /* 0x0000000abf037221 */ /* 0x004fcc0000010000 */
[----:B------:R-:W2:Y:S01]  /*b5f0*/  MUFU.EX2 R137, R137 ;  /* 0x0000008900897308 */ /* 0x000ea20000000800 */
        /* <DEDUP_REMOVED lines=9> */
[----:B------:R-:W3:Y:S08]  /*b690*/  MUFU.EX2 R172, R172 ;  /* 0x000000ac00ac7308 */ /* 0x000ef00000000800 */
[----:B------:R-:W4:Y:S01]  /*b6a0*/  MUFU.EX2 R142, R142 ;  /* 0x0000008e008e7308 */ /* 0x000f220000000800 */
[----:B--2---:R-:W-:Y:S01]  /*b6b0*/  FADD.FTZ R134, R137, R134 ;  /* 0x0000008689867221 */ /* 0x004fe20000010000 */
[----:B-----5:R-:W-:-:S06]  /*b6c0*/  FADD.FTZ R10, R138, R3 ;  /* 0x000000038a0a7221 */ /* 0x020fcc0000010000 */
[----:B------:R-:W2:Y:S08]  /*b6d0*/  MUFU.EX2 R115, R115 ;  /* 0x0000007300737308 */ /* 0x000eb00000000800 */
[----:B------:R-:W5:Y:S01]  /*b6e0*/  MUFU.EX2 R197, R197 ;  /* 0x000000c500c57308 */ /* 0x000f620000000800 */
[----:B0-----:R-:W-:Y:S01]  /*b6f0*/  FADD.FTZ R3, R117, R134 ;  /* 0x0000008675037221 */ /* 0x001fe20000010000 */
[----:B-1----:R-:W-:-:S06]  /*b700*/  FADD.FTZ R21, R195, R10 ;  /* 0x0000000ac3157221 */ /* 0x002fcc0000010000 */
[----:B------:R-:W0:Y:S01]  /*b710*/  MUFU.EX2 R168, R168 ;  /* 0x000000a800a87308 */ /* 0x000e220000000800 */
[----:B------:R-:W-:-:S07]  /*b720*/  FFMA.FTZ R209, R104, R89, -R91 ;  /* 0x0000005968d17223 */ /* 0x000fce000001085b */
[----:B------:R-:W1:Y:S01]  /*b730*/  MUFU.EX2 R130, R130 ;  /* 0x0000008200827308 */ /* 0x000e620000000800 */
[----:B------:R-:W-:Y:S01]  /*b740*/  FFMA.FTZ R104, R106, R89, -R91 ;  /* 0x000000596a687223 */ /* 0x000fe2000001085b */
[----:B---3--:R-:W-:Y:S01]  /*b750*/  FADD.FTZ R10, R172, R3 ;  /* 0x00000003ac0a7221 */ /* 0x008fe20000010000 */
[----:B----4-:R-:W-:-:S05]  /*b760*/  FADD.FTZ R106, R142, R21 ;  /* 0x000000158e6a7221 */ /* 0x010fca0000010000 */
[----:B------:R-:W3:Y:S01]  /*b770*/  MUFU.EX2 R113, R113 ;  /* 0x0000007100717308 */ /* 0x000ee20000000800 */
[----:B------:R-:W-:-:S07]  /*b780*/  FFMA.FTZ R120, R122, R89, -R91 ;  /* 0x000000597a787223 */ /* 0x000fce000001085b */
[----:B------:R-:W4:Y:S01]  /*b790*/  MUFU.EX2 R199, R199 ;  /* 0x000000c700c77308 */ /* 0x000f220000000800 */
[----:B--2---:R-:W-:Y:S01]  /*b7a0*/  FADD.FTZ R3, R115, R10 ;  /* 0x0000000a73037221 */ /* 0x004fe20000010000 */
[----:B-----5:R-:W-:-:S06]  /*b7b0*/  FADD.FTZ R21, R197, R106 ;  /* 0x0000006ac5157221 */ /* 0x020fcc0000010000 */
[----:B------:R-:W2:Y:S01]  /*b7c0*/  MUFU.EX2 R164, R164 ;  /* 0x000000a400a47308 */ /* 0x000ea20000000800 */
[----:B------:R-:W-:-:S07]  /*b7d0*/  FFMA.FTZ R203, R124, R89, -R91 ;  /* 0x000000597ccb7223 */ /* 0x000fce000001085b */
[----:B------:R-:W5:Y:S01]  /*b7e0*/  MUFU.EX2 R132, R132 ;  /* 0x0000008400847308 */ /* 0x000f620000000800 */
[----:B------:R-:W-:Y:S01]  /*b7f0*/  FFMA.FTZ R211, R108, R89, -R91 ;  /* 0x000000596cd37223 */ /* 0x000fe2000001085b */
[----:B0-----:R-:W-:Y:S01]  /*b800*/  FADD.FTZ R10, R168, R3 ;  /* 0x00000003a80a7221 */ /* 0x001fe20000010000 */
[----:B-1----:R-:W-:-:S05]  /*b810*/  FADD.FTZ R108, R130, R21 ;  /* 0x00000015826c7221 */ /* 0x002fca0000010000 */
        /* <DEDUP_REMOVED lines=31> */
[----:B------:R-:W0:Y:S08]  /*ba10*/  MUFU.EX2 R105, R105 ;  /* 0x0000006900697308 */ /* 0x000e300000000800 */
[----:B------:R-:W1:Y:S01]  /*ba20*/  MUFU.EX2 R207, R207 ;  /* 0x000000cf00cf7308 */ /* 0x000e620000000800 */
[----:B---3--:R-:W-:Y:S01]  /*ba30*/  FADD.FTZ R3, R107, R10 ;  /* 0x0000000a6b037221 */ /* 0x008fe20000010000 */
[----:B----4-:R-:W-:-:S06]  /*ba40*/  FADD.FTZ R21, R205, R98 ;  /* 0x00000062cd157221 */ /* 0x010fcc0000010000 */
[----:B------:R-:W3:Y:S08]  /*ba50*/  MUFU.EX2 R148, R148 ;  /* 0x0000009400947308 */ /* 0x000ef00000000800 */
[----:B------:R-:W4:Y:S01]  /*ba60*/  MUFU.EX2 R114, R114 ;  /* 0x0000007200727308 */ /* 0x000f220000000800 */
[----:B------:R-:W-:Y:S01]  /*ba70*/  FFMA.FTZ R215, R100, R89, -R91 ;  /* 0x0000005964d77223 */ /* 0x000fe2000001085b */
[----:B--2---:R-:W-:Y:S01]  /*ba80*/  FADD.FTZ R10, R152, R3 ;  /* 0x00000003980a7221 */ /* 0x004fe20000010000 */
[----:B-----5:R-:W-:-:S05]  /*ba90*/  FADD.FTZ R100, R112, R21 ;  /* 0x0000001570647221 */ /* 0x020fca0000010000 */
[----:B------:R-:W2:Y:S01]  /*baa0*/  MUFU.EX2 R103, R103 ;  /* 0x0000006700677308 */ /* 0x000ea20000000800 */
[----:B------:R-:W-:-:S07]  /*bab0*/  FFMA.FTZ R106, R110, R89, -R91 ;  /* 0x000000596e6a7223 */ /* 0x000fce000001085b */
[----:B------:R-:W5:Y:S01]  /*bac0*/  MUFU.EX2 R209, R209 ;  /* 0x000000d100d17308 */ /* 0x000f620000000800 */
[----:B0-----:R-:W-:Y:S01]  /*bad0*/  FADD.FTZ R3, R105, R10 ;  /* 0x0000000a69037221 */ /* 0x001fe20000010000 */
[----:B-1----:R-:W-:-:S06]  /*bae0*/  FADD.FTZ R21, R207, R100 ;  /* 0x00000064cf157221 */ /* 0x002fcc0000010000 */
[----:B------:R-:W0:Y:S08]  /*baf0*/  MUFU.EX2 R144, R144 ;  /* 0x0000009000907308 */ /* 0x000e300000000800 */
[----:B------:R-:W1:Y:S01]  /*bb00*/  MUFU.EX2 R104, R104 ;  /* 0x0000006800687308 */ /* 0x000e620000000800 */
[----:B---3--:R-:W-:Y:S01]  /*bb10*/  FADD.FTZ R10, R148, R3 ;  /* 0x00000003940a7221 */ /* 0x008fe20000010000 */
[----:B----4-:R-:W-:-:S06]  /*bb20*/  FADD.FTZ R100, R114, R21 ;  /* 0x0000001572647221 */ /* 0x010fcc0000010000 */
[----:B------:R-:W3:Y:S08]  /*bb30*/  MUFU.EX2 R101, R101 ;  /* 0x0000006500657308 */ /* 0x000ef00000000800 */
[----:B------:R-:W4:Y:S01]  /*bb40*/  MUFU.EX2 R211, R211 ;  /* 0x000000d300d37308 */ /* 0x000f220000000800 */
[----:B--2---:R-:W-:Y:S01]  /*bb50*/  FADD.FTZ R3, R103, R10 ;  /* 0x0000000a67037221 */ /* 0x004fe20000010000 */
[----:B-----5:R-:W-:-:S06]  /*bb60*/  FADD.FTZ R21, R209, R100 ;  /* 0x00000064d1157221 */ /* 0x020fcc0000010000 */
[----:B------:R-:W2:Y:S01]  /*bb70*/  MUFU.EX2 R140, R140 ;  /* 0x0000008c008c7308 */ /* 0x000ea20000000800 */
[----:B------:R-:W-:-:S07]  /*bb80*/  ISETP.NE.AND P1, PT, R22, RZ, PT ;  /* 0x000000ff1600720c */ /* 0x000fce0003f25270 */
        /* <DEDUP_REMOVED lines=8> */
[----:B------:R-:W3:Y:S01]  /*bc10*/  MUFU.EX2 R136, R136 ;  /* 0x0000008800887308 */ /* 0x000ee20000000800 */
[----:B------:R-:W-:-:S07]  /*bc20*/  FFMA.FTZ R217, R216, R89, -R91 ;  /* 0x00000059d8d97223 */ /* 0x000fce000001085b */
[----:B------:R-:W4:Y:S01]  /*bc30*/  MUFU.EX2 R96, R96 ;  /* 0x0000006000607308 */ /* 0x000f220000000800 */
[----:B------:R-:W-:Y:S02]  /*bc40*/  IMAD.U32 R93, RZ, RZ, UR60 ;  /* 0x0000003cff5d7e24 */ /* 0x000fe4000f8e00ff */
[----:B--2---:R-:W-:Y:S01]  /*bc50*/  FADD.FTZ R10, R140, R3 ;  /* 0x000000038c0a7221 */ /* 0x004fe20000010000 */
[----:B-----5:R-:W-:-:S04]  /*bc60*/  FADD.FTZ R102, R106, R21 ;  /* 0x000000156a667221 */ /* 0x020fc80000010000 */
[----:B------:R-:W2:Y:S01]  /*bc70*/  MUFU.EX2 R15, R15 ;  /* 0x0000000f000f7308 */ /* 0x000ea20000000800 */
[----:B------:R-:W-:-:S07]  /*bc80*/  FFMA.FTZ R100, R218, R89, -R91 ;  /* 0x00000059da647223 */ /* 0x000fce000001085b */
[----:B------:R-:W5:Y:S01]  /*bc90*/  MUFU.EX2 R215, R215 ;  /* 0x000000d700d77308 */ /* 0x000f620000000800 */
[----:B------:R-:W-:Y:S01]  /*bca0*/  @P1 LEA R3, R93, UR6, 0x3 ;  /* 0x000000065d031c11 */ /* 0x000fe2000f8e18ff */
        /* <DEDUP_REMOVED lines=10> */
[----:B------:R-:W-:Y:S02]  /*bd50*/  @P1 VIADD R3, R3, 0x34840 ;  /* 0x0003484003031836 */ /* 0x000fe40000000000 */
[----:B--2---:R-:W-:Y:S01]  /*bd60*/  FADD.FTZ R21, R15, R10 ;  /* 0x0000000a0f157221 */ /* 0x004fe20000010000 */
[----:B-----5:R-:W-:-:S04]  /*bd70*/  FADD.FTZ R91, R215, R102 ;  /* 0x00000066d75b7221 */ /* 0x020fc80000010000 */
[----:B------:R-:W2:Y:S08]  /*bd80*/  MUFU.EX2 R97, R97 ;  /* 0x0000006100617308 */ /* 0x000eb00000000800 */
[----:B------:R-:W5:Y:S01]  /*bd90*/  MUFU.EX2 R100, R100 ;  /* 0x0000006400647308 */ /* 0x000f620000000800 */
[----:B------:R-:W-:Y:S01]  /*bda0*/  @P1 PRMT R3, R157, 0x654, R3 ;  /* 0x000006549d031816 */ /* 0x000fe20000000003 */
[----:B0-----:R-:W-:Y:S01]  /*bdb0*/  FADD.FTZ R21, R214, R21 ;  /* 0x00000015d6157221 */ /* 0x001fe20000010000 */
[----:B-1----:R-:W-:-:S02]  /*bdc0*/  FADD.FTZ R10, R98, R91 ;  /* 0x0000005b620a7221 */ /* 0x002fc40000010000 */
[----:B------:R4:W-:Y:S03]  /*bdd0*/  @P1 SYNCS.ARRIVE.TRANS64.RED.A1T0 RZ, [R3+URZ], RZ ;  /* 0x000000ff03ff19a7 */ /* 0x0009e6000810043f */
[----:B------:R-:W0:Y:S08]  /*bde0*/  MUFU.EX2 R13, R13 ;  /* 0x0000000d000d7308 */ /* 0x000e300000000800 */
[----:B------:R-:W1:Y:S01]  /*bdf0*/  MUFU.EX2 R219, R219 ;  /* 0x000000db00db7308 */ /* 0x000e620000000800 */
[----:B---3--:R-:W-:Y:S01]  /*be00*/  FADD.FTZ R102, R14, R21 ;  /* 0x000000150e667221 */ /* 0x008fe20000010000 */
[----:B----4-:R-:W-:-:S06]  /*be10*/  FADD.FTZ R3, R217, R10 ;  /* 0x0000000ad9037221 */ /* 0x010fcc0000010000 */
[----:B------:R-:W3:Y:S08]  /*be20*/  MUFU.EX2 R128, R128 ;  /* 0x0000008000807308 */ /* 0x000ef00000000800 */
[----:B------:R-:W4:Y:S01]  /*be30*/  MUFU.EX2 R94, R94 ;  /* 0x0000005e005e7308 */ /* 0x000f220000000800 */
[----:B--2---:R-:W-:Y:S01]  /*be40*/  FADD.FTZ R102, R97, R102 ;  /* 0x0000006661667221 */ /* 0x004fe20000010000 */
[----:B-----5:R-:W-:-:S03]  /*be50*/  FADD.FTZ R10, R100, R3 ;  /* 0x00000003640a7221 */ /* 0x020fc60000010000 */
[----:B0-----:R-:W-:Y:S01]  /*be60*/  FADD.FTZ R3, R13, R102 ;  /* 0x000000660d037221 */ /* 0x001fe20000010000 */
[----:B-1----:R-:W-:-:S03]  /*be70*/  FADD.FTZ R21, R219, R10 ;  /* 0x0000000adb157221 */ /* 0x002fc60000010000 */
[----:B---3--:R-:W-:Y:S01]  /*be80*/  FADD.FTZ R3, R128, R3 ;  /* 0x0000000380037221 */ /* 0x008fe20000010000 */
[----:B----4-:R-:W-:Y:S01]  /*be90*/  FADD.FTZ R10, R94, R21 ;  /* 0x000000155e0a7221 */ /* 0x010fe20000010000 */
[----:B------:R-:W-:Y:S06]  /*bea0*/  @!P0 BRA `(.L_x_6886) ;  /* 0x0000000000048947 */ /* 0x000fec0003800000 */
[----:B------:R-:W-:Y:S01]  /*beb0*/  BPT.TRAP 0x1 ;  /* 0x000000040000795c */ /* 0x000fe20000300000 */
.L_x_6886:
[----:B------:R-:W-:Y:S01]  /*bec0*/  R2UR UR6, R2 ;  /* 0x00000000020672ca */ /* 0x000fe200000e0000 */
[----:B------:R-:W-:Y:S01]  /*bed0*/  IMAD.U32 R102, RZ, RZ, UR61 ;  /* 0x0000003dff667e24 */ /* 0x000fe2000f8e00ff */
[----:B------:R-:W-:Y:S01]  /*bee0*/  ISETP.NE.AND P1, PT, R19, RZ, PT ;  /* 0x000000ff1300720c */ /* 0x000fe20003f25270 */
[----:B------:R-:W-:Y:S01]  /*bef0*/  UMOV UR61, UR60 ;  /* 0x0000003c003d7c82 */ /* 0x000fe20008000000 */
[----:B------:R-:W-:Y:S01]  /*bf00*/  F2FP.F16.F32.PACK_AB R216, R97, R14 ;  /* 0x0000000e61d8723e */ /* 0x000fe200000000ff */
[----:B------:R-:W-:Y:S01]  /*bf10*/  FMUL.FTZ R26, R26, R11 ;  /* 0x0000000b1a1a7220 */ /* 0x000fe20000410000 */
[----:B------:R-:W-:Y:S01]  /*bf20*/  F2FP.F16.F32.PACK_AB R218, R128, R13 ;  /* 0x0000000d80da723e */ /* 0x000fe200000000ff */
        /* <DEDUP_REMOVED lines=8> */
[----:B------:R-:W-:Y:S01]  /*bfb0*/  @P1 LEA R102, R102, UR6, 0x3 ;  /* 0x0000000666661c11 */ /* 0x000fe2000f8e18ff */
[-C--:B------:R-:W-:Y:S01]  /*bfc0*/  FMUL.FTZ R43, R43, R11.reuse ;  /* 0x0000000b2b2b7220 */ /* 0x080fe20000410000 */
[----:B------:R-:W-:Y:S01]  /*bfd0*/  R2UR UR6, R16 ;  /* 0x00000000100672ca */ /* 0x000fe200000e0000 */
[-C--:B------:R-:W-:Y:S01]  /*bfe0*/  FMUL.FTZ R46, R46, R11.reuse ;  /* 0x0000000b2e2e7220 */ /* 0x080fe20000410000 */
[----:B------:R-:W-:Y:S01]  /*bff0*/  FMUL.FTZ R47, R47, R11 ;  /* 0x0000000b2f2f7220 */ /* 0x000fe20000410000 */
[----:B------:R-:W-:-:S02]  /*c000*/  @P1 VIADD R102, R102, 0x34860 ;  /* 0x0003486066661836 */ /* 0x000fc40000000000 */
[-C--:B------:R-:W-:Y:S01]  /*c010*/  FMUL.FTZ R50, R50, R11.reuse ;  /* 0x0000000b32327220 */ /* 0x080fe20000410000 */
[-C--:B------:R-:W-:Y:S01]  /*c020*/  FMUL.FTZ R51, R51, R11.reuse ;  /* 0x0000000b33337220 */ /* 0x080fe20000410000 */
[-C--:B------:R-:W-:Y:S01]  /*c030*/  FMUL.FTZ R54, R54, R11.reuse ;  /* 0x0000000b36367220 */ /* 0x080fe20000410000 */
[-C--:B------:R-:W-:Y:S01]  /*c040*/  FMUL.FTZ R55, R55, R11.reuse ;  /* 0x0000000b37377220 */ /* 0x080fe20000410000 */
[----:B------:R-:W-:Y:S01]  /*c050*/  @P1 PRMT R102, R23, 0x654, R102 ;  /* 0x0000065417661816 */ /* 0x000fe20000000066 */
[-C--:B------:R-:W-:Y:S01]  /*c060*/  FMUL.FTZ R58, R58, R11.reuse ;  /* 0x0000000b3a3a7220 */ /* 0x080fe20000410000 */
[-C--:B------:R-:W-:Y:S01]  /*c070*/  FMUL.FTZ R59, R59, R11.reuse ;  /* 0x0000000b3b3b7220 */ /* 0x080fe20000410000 */
[----:B------:R-:W-:Y:S01]  /*c080*/  FMUL.FTZ R62, R62, R11 ;  /* 0x0000000b3e3e7220 */ /* 0x000fe20000410000 */
[----:B------:R0:W-:Y:S01]  /*c090*/  @P1 SYNCS.ARRIVE.TRANS64.RED.A1T0 RZ, [R102+URZ], RZ ;  /* 0x000000ff66ff19a7 */ /* 0x0001e2000810043f */
[----:B------:R-:W-:Y:S01]  /*c0a0*/  ISETP.GT.AND P1, PT, R12, RZ, PT ;  /* 0x000000ff0c00720c */ /* 0x000fe20003f24270 */
[----:B------:R-:W-:-:S02]  /*c0b0*/  IMAD.U32 R14, RZ, RZ, UR6 ;  /* 0x00000006ff0e7e24 */ /* 0x000fc4000f8e00ff */
        /* <DEDUP_REMOVED lines=14> */
[----:B------:R-:W-:Y:S01]  /*c1a0*/  FMUL.FTZ R24, R24, R92 ;  /* 0x0000005c18187220 */ /* 0x000fe20000410000 */
        /* <DEDUP_REMOVED lines=62> */
[----:B------:R-:W-:Y:S01]  /*c590*/  F2FP.F16.F32.PACK_AB R208, R144, R103 ;  /* 0x0000006790d0723e */ /* 0x000fe200000000ff */
[----:B------:R-:W-:Y:S01]  /*c5a0*/  VIADD R12, R12, 0xffffffff ;  /* 0xffffffff0c0c7836 */ /* 0x000fe20000000000 */
        /* <DEDUP_REMOVED lines=10> */
[----:B------:R-:W-:Y:S01]  /*c650*/  F2FP.F16.F32.PACK_AB R219, R94, R219 ;  /* 0x000000db5edb723e */ /* 0x000fe200000000ff */
[----:B0-----:R-:W-:Y:S06]  /*c660*/  @P1 BRA `(.L_x_6887) ;  /* 0xffffffa800341947 */ /* 0x001fec000383ffff */
.L_x_6876:
[----:B------:R-:W-:Y:S06]  /*c670*/  BAR.ARV 0x8, 0x180 ;  /* 0x0206000000007b1d */ /* 0x000fec0000002000 */
[----:B------:R-:W-:Y:S05]  /*c680*/  @!P0 BRA `(.L_x_6888) ;  /* 0x0000000000048947 */ /* 0x000fea0003800000 */
[----:B------:R-:W-:Y:S01]  /*c690*/  BPT.TRAP 0x1 ;  /* 0x000000040000795c */ /* 0x000fe20000300000 */
.L_x_6888:
        /* <DEDUP_REMOVED lines=8> */
.L_x_6889:
[----:B-1----:R-:W-:Y:S05]  /*c720*/  @P1 BRA `(.L_x_6890) ;  /* 0x0000000000081947 */ /* 0x002fea0003800000 */
[----:B------:R-:W1:Y:S02]  /*c730*/  SYNCS.PHASECHK.TRANS64.TRYWAIT P1, [UR7+0x34850], R0 ;  /* 0x03485000ff0075a7 */ /* 0x000e640008020147 */
[----:B-1----:R-:W-:Y:S05]  /*c740*/  @!P1 BRA `(.L_x_6891) ;  /* 0x00000064004c9947 */ /* 0x002fea0003800000 */
.L_x_6890:
[----:B------:R-:W-:Y:S01]  /*c750*/  R2UR UR4, R2 ;  /* 0x00000000020472ca */ /* 0x000fe200000e0000 */
[----:B------:R-:W-:Y:S01]  /*c760*/  WARPGROUP.ARRIVE ;  /* 0x00000000000079c5 */ /* 0x000fe20000000000 */
[----:B------:R-:W-:Y:S01]  /*c770*/  UMOV UR11, 0x40000040 ;  /* 0x40000040000b7882 */ /* 0x000fe20000000000 */
[----:B01----:R-:W0:Y:S01]  /*c780*/  SHFL.BFLY PT, R0, R3, 0x2, 0x1f ;  /* 0x0c401f0003007f89 */ /* 0x003e2200000e0000 */
[----:B------:R-:W-:Y:S02]  /*c790*/  IMAD.MOV.U32 R8, RZ, RZ, RZ ;  /* 0x000000ffff087224 */ /* 0x000fe400078e00ff */
[----:B------:R-:W-:Y:S01]  /*c7a0*/  IMAD.MOV.U32 R18, RZ, RZ, -0x800000 ;  /* 0xff800000ff127424 */ /* 0x000fe200078e00ff */
[----:B------:R-:W1:Y:S06]  /*c7b0*/  SHFL.BFLY PT, R5, R10, 0x2, 0x1f ;  /* 0x0c401f000a057f89 */ /* 0x000e6c00000e0000 */
[----:B------:R-:W-:-:S04]  /*c7c0*/  UIADD3 UR4, UR4, 0x400, URZ ;  /* 0x0000040004047890 */ /* 0x000fc8000fffe03f */
[----:B------:R-:W-:-:S04]  /*c7d0*/  USHF.R.U32.HI UR4, URZ, 0x4, UR4 ;  /* 0x000000043f047899 */ /* 0x000fc80008011604 */
[----:B------:R-:W-:-:S04]  /*c7e0*/  ULOP3.LUT UR4, UR4, 0x3fff, URZ, 0xc0, !UPT ;  /* 0x00003fff04047892 */ /* 0x000fc8000f8ec03f */
[----:B------:R-:W-:Y:S01]  /*c7f0*/  ULOP3.LUT UR4, UR4, 0x5800000, URZ, 0xfc, !UPT ;  /* 0x0580000004047892 */ /* 0x000fe2000f8efc3f */
[----:B0-----:R-:W-:Y:S01]  /*c800*/  FADD.FTZ R0, R0, R3 ;  /* 0x0000000300007221 */ /* 0x001fe20000010000 */
[----:B------:R-:W-:Y:S02]  /*c810*/  IMAD.MOV.U32 R3, RZ, RZ, RZ ;  /* 0x000000ffff037224 */ /* 0x000fe400078e00ff */
[----:B------:R-:W-:Y:S01]  /*c820*/  UIMAD UR4, UR60, 0xb00, UR4 ;  /* 0x00000b003c0478a4 */ /* 0x000fe2000f8e0204 */
[----:B-1----:R-:W-:-:S03]  /*c830*/  FADD.FTZ R4, R5, R10 ;  /* 0x0000000a05047221 */ /* 0x002fc60000010000 */
[----:B------:R-:W-:Y:S01]  /*c840*/  UIADD3 UR6, UR4, 0x80, URZ ;  /* 0x0000008004067890 */ /* 0x000fe2000fffe03f */
[----:B------:R-:W0:Y:S02]  /*c850*/  SHFL.BFLY PT, R5, R0, 0x1, 0x1f ;  /* 0x0c201f0000057f89 */ /* 0x000e2400000e0000 */
[----:B------:R-:W-:Y:S02]  /*c860*/  UMOV UR10, UR4 ;  /* 0x00000004000a7c82 */ /* 0x000fe40008000000 */
[----:B------:R-:W-:Y:S01]  /*c870*/  HGMMA.64x128x16.F32 R24, R176, gdesc[UR8].tnspB, R24, gsb0 ;  /* 0x41e00008b0187df0 */ /* 0x000fe20008000818 */
[----:B------:R-:W-:Y:S01]  /*c880*/  UMOV UR11, 0x40000040 ;  /* 0x40000040000b7882 */ /* 0x000fe20000000000 */
[----:B------:R-:W-:Y:S01]  /*c890*/  UMOV UR10, UR6 ;  /* 0x00000006000a7c82 */ /* 0x000fe20008000000 */
[----:B------:R-:W-:Y:S01]  /*c8a0*/  UIADD3 UR6, UR4, 0x100, URZ ;  /* 0x0000010004067890 */ /* 0x000fe2000fffe03f */
[----:B------:R-:W1:Y:S01]  /*c8b0*/  SHFL.BFLY PT, R7, R4, 0x1, 0x1f ;  /* 0x0c201f0004077f89 */ /* 0x000e6200000e0000 */
[----:B0-----:R-:W-:Y:S01]  /*c8c0*/  FADD.FTZ R9, R0, R5 ;  /* 0x0000000500097221 */ /* 0x001fe20000010000 */
[----:B------:R-:W-:-:S04]  /*c8d0*/  IMAD.MOV.U32 R0, RZ, RZ, -0x800000 ;  /* 0xff800000ff007424 */ /* 0x000fc800078e00ff */
[----:B------:R-:W-:Y:S01]  /*c8e0*/  FSETP.NE.FTZ.AND P1, PT, R9, RZ, PT ;  /* 0x000000ff0900720b */ /* 0x000fe20003f35000 */
[----:B-1----:R-:W-:-:S05]  /*c8f0*/  FADD.FTZ R11, R4, R7 ;  /* 0x00000007040b7221 */ /* 0x002fca0000010000 */
[----:B------:R-:W-:-:S07]  /*c900*/  FSETP.NE.FTZ.AND P2, PT, R11, RZ, PT ;  /* 0x000000ff0b00720b */ /* 0x000fce0003f55000 */
[----:B------:R-:W0:Y:S01]  /*c910*/  @P1 MUFU.LG2 R6, R9 ;  /* 0x0000000900061308 */ /* 0x000e220000000c00 */
[----:B------:R-:W-:-:S07]  /*c920*/  @P1 FMUL.FTZ R5, R89, 0.69314718246459960938 ;  /* 0x3f31721859051820 */ /* 0x000fce0000410000 */
[----:B------:R-:W1:Y:S01]  /*c930*/  @P2 MUFU.LG2 R7, R11 ;  /* 0x0000000b00072308 */ /* 0x000e620000000c00 */
[----:B------:R-:W-:-:S07]  /*c940*/  @P2 FMUL.FTZ R4, R89, 0.69314718246459960938 ;  /* 0x3f31721859042820 */ /* 0x000fce0000410000 */
        /* <DEDUP_REMOVED lines=56> */
[----:B------:R-:W-:Y:S01]  /*ccd0*/  HGMMA.64x128x16.F32 R24, R212, gdesc[UR8].tnspB, R24, gsb0 ;  /* 0x41e00008d4187df0 */ /* 0x000fe20008000818 */
[----:B------:R-:W-:Y:S01]  /*cce0*/  UMOV UR10, UR4 ;  /* 0x00000004000a7c82 */ /* 0x000fe20008000000 */
[----:B------:R-:W-:Y:S01]  /*ccf0*/  UMOV UR11, 0x40000040 ;  /* 0x40000040000b7882 */ /* 0x000fe20000000000 */
[----:B------:R-:W-:Y:S02]  /*cd00*/  WARPGROUP.DEPBAR.LE gsb0, 0x0 ;  /* 0x00008000000079c5 */ /* 0x000fe40000010000 */
[----:B------:R-:W-:-:S07]  /*cd10*/  WARPGROUP.ARRIVE ;  /* 0x00000000000079c5 */ /* 0x000fce0000000000 */
[----:B------:R-:W-:Y:S03]  /*cd20*/  HGMMA.64x128x16.F32 R24, R216, gdesc[UR8].tnspB, R24, gsb0 ;  /* 0x41e00008d8187df0 */ /* 0x000fe60008000818 */
[----:B------:R-:W-:Y:S02]  /*cd30*/  WARPGROUP.DEPBAR.LE gsb0, 0x0 ;  /* 0x00008000000079c5 */ /* 0x000fe40000010000 */
[----:B0-23--:R-:W-:Y:S05]  /*cd40*/  @!P0 BRA `(.L_x_6892) ;  /* 0x0000000000048947 */ /* 0x00dfea0003800000 */
[----:B------:R-:W-:Y:S01]  /*cd50*/  BPT.TRAP 0x1 ;  /* 0x000000040000795c */ /* 0x000fe20000300000 */
.L_x_6892:
[----:B------:R-:W0:Y:S01]  /*cd60*/  S2UR UR6, SR_SWINHI ;  /* 0x00000000000679c3 */ /* 0x000e220000002f00 */
[----:B------:R-:W-:Y:S01]  /*cd70*/  R2UR UR13, R2 ;  /* 0x00000000020d72ca */ /* 0x000fe200000e0000 */
[-C--:B------:R-:W-:Y:S01]  /*cd80*/  FMUL.FTZ R90, R44, R3.reuse ;  /* 0x000000032c5a7220 */ /* 0x080fe20000410000 */
[----:B------:R-:W-:Y:S01]  /*cd90*/  ISETP.NE.AND P1, PT, R19, RZ, PT ;  /* 0x000000ff1300720c */ /* 0x000fe20003f25270 */
[----:B------:R-:W-:Y:S02]  /*cda0*/  IMAD.U32 R10, RZ, RZ, UR7 ;  /* 0x00000007ff0a7e24 */ /* 0x000fe4000f8e00ff */
[-C--:B------:R-:W-:Y:S01]  /*cdb0*/  FMUL.FTZ R99, R35, R8.reuse ;  /* 0x0000000823637220 */ /* 0x080fe20000410000 */
[----:B------:R-:W-:Y:S01]  /*cdc0*/  FMUL.FTZ R106, R34, R8 ;  /* 0x00000008226a7220 */ /* 0x000fe20000410000 */
[-C--:B------:R-:W-:Y:S01]  /*cdd0*/  FMUL.FTZ R4, R25, R3.reuse ;  /* 0x0000000319047220 */ /* 0x080fe20000410000 */
[----:B------:R-:W1:Y:S01]  /*cde0*/  LDC R44, c[0x0][0xbe8] ;  /* 0x0002fa00ff2c7b82 */ /* 0x000e620000000800 */
        /* <DEDUP_REMOVED lines=35> */
[----:B------:R-:W-:Y:S01]  /*d020*/  IMAD.WIDE R2, R233, 0x2, R34 ;  /* 0x00000002e9027825 */ /* 0x000fe200078e0222 */
[----:B------:R-:W-:-:S03]  /*d030*/  @P1 PRMT R10, R23, 0x654, R10 ;  /* 0x00000654170a1816 */ /* 0x000fc6000000000a */
[-C--:B------:R-:W-:Y:S01]  /*d040*/  FMUL.FTZ R27, R27, R8.reuse ;  /* 0x000000081b1b7220 */ /* 0x080fe20000410000 */
[-C--:B------:R-:W-:Y:S01]  /*d050*/  FMUL.FTZ R100, R26, R8.reuse ;  /* 0x000000081a647220 */ /* 0x080fe20000410000 */
[-C--:B------:R-:W-:Y:S01]  /*d060*/  FMUL.FTZ R31, R31, R8.reuse ;  /* 0x000000081f1f7220 */ /* 0x080fe20000410000 */
[----:B------:R0:W-:Y:S01]  /*d070*/  @P1 SYNCS.ARRIVE.TRANS64.RED.A1T0 RZ, [R10+URZ], RZ ;  /* 0x000000ff0aff19a7 */ /* 0x0001e2000810043f */
        /* <DEDUP_REMOVED lines=28> */
[----:B------:R-:W-:Y:S01]  /*d240*/  LOP3.LUT R8, R101, 0x380, RZ, 0xc0, !PT ;  /* 0x0000038065087812 */ /* 0x000fe200078ec0ff */
[----:B------:R-:W-:Y:S01]  /*d250*/  IMAD.X R41, RZ, RZ, R3, P1 ;  /* 0x000000ffff297224 */ /* 0x000fe200008e0603 */
[C---:B------:R-:W-:Y:S01]  /*d260*/  IADD3 R29, P3, R2.reuse, 0x4000, RZ ;  /* 0x00004000021d7810 */ /* 0x040fe20007f7e0ff */
[----:B------:R-:W-:Y:S01]  /*d270*/  IMAD R9, R225, 0x40, R220 ;  /* 0x00000040e1097824 */ /* 0x000fe200078e02dc */
[----:B------:R-:W-:Y:S01]  /*d280*/  IADD3 R33, P2, R2, 0x4020, RZ ;  /* 0x0000402002217810 */ /* 0x000fe20007f5e0ff */
[----:B------:R-:W-:Y:S01]  /*d290*/  ULDC UR7, c[0x0][0xc44] ;  /* 0x0003110000077ab9 */ /* 0x000fe20000000800 */
[----:B------:R-:W-:Y:S01]  /*d2a0*/  SHF.R.U64 R8, R8, 0x3, RZ ;  /* 0x0000000308087819 */ /* 0x000fe200000012ff */
[----:B------:R-:W-:Y:S01]  /*d2b0*/  IMAD.WIDE R34, R9, 0x2, R34 ;  /* 0x0000000209227825 */ /* 0x000fe200078e0222 */
[----:B0-----:R-:W-:Y:S01]  /*d2c0*/  LOP3.LUT R10, R29, 0x380, RZ, 0xc0, !PT ;  /* 0x000003801d0a7812 */ /* 0x001fe200078ec0ff */
[----:B------:R-:W-:Y:S01]  /*d2d0*/  ULDC.64 UR8, c[0x0][0xb90] ;  /* 0x0002e40000087ab9 */ /* 0x000fe20000000a00 */
[----:B------:R-:W-:Y:S01]  /*d2e0*/  LOP3.LUT R12, R33, 0x380, RZ, 0xc0, !PT ;  /* 0x00000380210c7812 */ /* 0x000fe200078ec0ff */
[--C-:B------:R-:W-:Y:S01]  /*d2f0*/  IMAD.X R37, RZ, RZ, R3.reuse, P3 ;  /* 0x000000ffff257224 */ /* 0x100fe200018e0603 */
[----:B-1----:R-:W-:Y:S01]  /*d300*/  ISETP.NE.AND P1, PT, R44, 0x1, PT ;  /* 0x000000012c00780c */ /* 0x002fe20003f25270 */
[----:B------:R-:W-:Y:S01]  /*d310*/  IMAD.X R39, RZ, RZ, R3, P2 ;  /* 0x000000ffff277224 */ /* 0x000fe200010e0603 */
[----:B------:R-:W-:-:S02]  /*d320*/  LOP3.LUT R40, R8, R101, RZ, 0x3c, !PT ;  /* 0x0000006508287212 */ /* 0x000fc400078e3cff */
[----:B------:R-:W0:Y:S01]  /*d330*/  LDC R101, c[0x0][0xc38] ;  /* 0x00030e00ff657b82 */ /* 0x000e220000000800 */
[----:B------:R-:W-:Y:S02]  /*d340*/  IADD3 R25, P4, R2, 0x60, RZ ;  /* 0x0000006002197810 */ /* 0x000fe40007f9e0ff */
[----:B------:R-:W-:Y:S02]  /*d350*/  SHF.R.U64 R10, R10, 0x3, RZ ;  /* 0x000000030a0a7819 */ /* 0x000fe400000012ff */
[----:B------:R-:W-:Y:S01]  /*d360*/  SHF.R.U64 R12, R12, 0x3, RZ ;  /* 0x000000030c0c7819 */ /* 0x000fe200000012ff */
[--C-:B------:R-:W-:Y:S01]  /*d370*/  IMAD.X R11, RZ, RZ, R3.reuse, P4 ;  /* 0x000000ffff0b7224 */ /* 0x100fe200020e0603 */
[----:B------:R-:W-:Y:S02]  /*d380*/  IADD3 R13, P6, R2, 0x20, RZ ;  /* 0x00000020020d7810 */ /* 0x000fe40007fde0ff */
[----:B------:R-:W-:Y:S01]  /*d390*/  LOP3.LUT R36, R10, R29, RZ, 0x3c, !PT ;  /* 0x0000001d0a247212 */ /* 0x000fe200078e3cff */
[----:B------:R-:W1:Y:S01]  /*d3a0*/  @P1 LDC R107, c[0x0][0xbf0] ;  /* 0x0002fc00ff6b1b82 */ /* 0x000e620000000800 */
[----:B------:R-:W-:Y:S01]  /*d3b0*/  R2UR UR14, R228 ;  /* 0x00000000e40e72ca */ /* 0x000fe200000e0000 */
[----:B------:R-:W-:Y:S01]  /*d3c0*/  IMAD.X R15, RZ, RZ, R3, P6 ;  /* 0x000000ffff0f7224 */ /* 0x000fe200030e0603 */
[----:B------:R-:W-:-:S02]  /*d3d0*/  LOP3.LUT R38, R12, R33, RZ, 0x3c, !PT ;  /* 0x000000210c267212 */ /* 0x000fc400078e3cff */
[----:B------:R-:W-:Y:S02]  /*d3e0*/  LOP3.LUT R10, R25, 0x380, RZ, 0xc0, !PT ;  /* 0x00000380190a7812 */ /* 0x000fe400078ec0ff */
[----:B------:R-:W-:Y:S02]  /*d3f0*/  R2UR UR12, R229 ;  /* 0x00000000e50c72ca */ /* 0x000fe400000e0000 */
[----:B------:R-:W-:Y:S02]  /*d400*/  IADD3 R33, P4, R34, 0x3000, RZ ;  /* 0x0000300022217810 */ /* 0x000fe40007f9e0ff */
[----:B------:R-:W-:Y:S02]  /*d410*/  LOP3.LUT R8, R13, 0x380, RZ, 0xc0, !PT ;  /* 0x000003800d087812 */ /* 0x000fe400078ec0ff */
[----:B------:R-:W-:Y:S01]  /*d420*/  F2FP.F16.F32.PACK_AB R6, R6, R7 ;  /* 0x000000070606723e */ /* 0x000fe200000000ff */
[----:B------:R-:W-:Y:S01]  /*d430*/  UIADD3 UR4, -UR14, URZ, URZ ;  /* 0x0000003f0e047290 */ /* 0x000fe2000fffe13f */
[----:B------:R-:W-:-:S02]  /*d440*/  SHF.R.U64 R10, R10, 0x3, RZ ;  /* 0x000000030a0a7819 */ /* 0x000fc400000012ff */
[----:B------:R-:W-:Y:S02]  /*d450*/  F2FP.F16.F32.PACK_AB R7, R31, R104 ;  /* 0x000000681f07723e */ /* 0x000fe400000000ff */
[----:B------:R-:W-:Y:S01]  /*d460*/  R2UR UR11, R227 ;  /* 0x00000000e30b72ca */ /* 0x000fe200000e0000 */
[----:B------:R-:W2:Y:S01]  /*d470*/  @P1 LDC R104, c[0x0][0xbec] ;  /* 0x0002fb00ff681b82 */ /* 0x000ea20000000800 */
[----:B------:R-:W-:Y:S01]  /*d480*/  LOP3.LUT R28, R33, 0x380, RZ, 0xc0, !PT ;  /* 0x00000380211c7812 */ /* 0x000fe200078ec0ff */
[----:B------:R-:W-:Y:S01]  /*d490*/  IMAD R98, RZ, RZ, -UR12 ;  /* 0x8000000cff627e24 */ /* 0x000fe2000f8e02ff */
[----:B------:R-:W-:Y:S01]  /*d4a0*/  LOP3.LUT R9, R2, 0x380, RZ, 0xc0, !PT ;  /* 0x0000038002097812 */ /* 0x000fe200078ec0ff */
[----:B------:R-:W-:Y:S01]  /*d4b0*/  UIMAD UR7, UR7, UR4, UR12 ;  /* 0x00000004070772a4 */ /* 0x000fe2000f8e020c */
[----:B------:R-:W-:Y:S02]  /*d4c0*/  SHF.R.U64 R8, R8, 0x3, RZ ;  /* 0x0000000308087819 */ /* 0x000fe400000012ff */
[----:B------:R-:W-:Y:S01]  /*d4d0*/  IADD3 R21, P5, R2, 0x40, RZ ;  /* 0x0000004002157810 */ /* 0x000fe20007fbe0ff */
[----:B------:R-:W-:Y:S01]  /*d4e0*/  USHF.R.S32.HI UR10, URZ, 0x1f, UR7 ;  /* 0x0000001f3f0a7899 */ /* 0x000fe20008011407 */
[----:B------:R-:W-:Y:S01]  /*d4f0*/  LOP3.LUT R10, R10, R25, RZ, 0x3c, !PT ;  /* 0x000000190a0a7212 */ /* 0x000fe200078e3cff */
[----:B------:R-:W-:Y:S01]  /*d500*/  UIMAD.WIDE.U32 UR4, UR7, UR8, URZ ;  /* 0x00000008070472a5 */ /* 0x000fe2000f8e003f */
[----:B------:R-:W-:Y:S01]  /*d510*/  IADD3 R25, P6, R34, 0x1000, RZ ;  /* 0x0000100022197810 */ /* 0x000fe20007fde0ff */
[----:B0-----:R-:W-:Y:S01]  /*d520*/  IMAD R98, R101, R98, UR11 ;  /* 0x0000000b65627e24 */ /* 0x001fe2000f8e0262 */
[----:B------:R-:W-:Y:S01]  /*d530*/  SHF.R.U64 R28, R28, 0x3, RZ ;  /* 0x000000031c1c7819 */ /* 0x000fe200000012ff */
[----:B------:R-:W-:Y:S01]  /*d540*/  UIMAD UR6, UR10, UR8, URZ ;  /* 0x000000080a0672a4 */ /* 0x000fe2000f8e023f */
[----:B------:R-:W-:Y:S01]  /*d550*/  IADD3 R43, P0, R2, 0x4060, RZ ;  /* 0x00004060022b7810 */ /* 0x000fe20007f1e0ff */
[----:B------:R-:W-:Y:S01]  /*d560*/  IMAD R109, R98, 0x80, R232 ;  /* 0x00000080626d7824 */ /* 0x000fe200078e02e8 */
[----:B------:R-:W-:Y:S01]  /*d570*/  SHF.R.U64 R9, R9, 0x3, RZ ;  /* 0x0000000309097819 */ /* 0x000fe200000012ff */
[----:B------:R-:W-:Y:S01]  /*d580*/  UIMAD UR6, UR7, UR9, UR6 ;  /* 0x00000009070672a4 */ /* 0x000fe2000f8e0206 */
[----:B------:R-:W-:Y:S01]  /*d590*/  LOP3.LUT R14, R8, R13, RZ, 0x3c, !PT ;  /* 0x0000000d080e7212 */ /* 0x000fe200078e3cff */
[----:B------:R-:W-:Y:S01]  /*d5a0*/  USHF.R.S32.HI UR11, URZ, 0x1f, UR14 ;  /* 0x0000001f3f0b7899 */ /* 0x000fe2000801140e */
[----:B------:R-:W-:Y:S01]  /*d5b0*/  LOP3.LUT R8, R21, 0x380, RZ, 0xc0, !PT ;  /* 0x0000038015087812 */ /* 0x000fe200078ec0ff */
[----:B------:R-:W-:Y:S01]  /*d5c0*/  UIADD3 UR6, UR5, UR6, URZ ;  /* 0x0000000605067290 */ /* 0x000fe2000fffe03f */
[----:B------:R-:W-:Y:S01]  /*d5d0*/  LOP3.LUT R28, R28, R33, RZ, 0x3c, !PT ;  /* 0x000000211c1c7212 */ /* 0x000fe200078e3cff */
[----:B------:R-:W-:Y:S01]  /*d5e0*/  IMAD.X R33, RZ, RZ, R35, P6 ;  /* 0x000000ffff217224 */ /* 0x000fe200030e0623 */
[----:B------:R-:W-:Y:S01]  /*d5f0*/  LOP3.LUT R42, R43, 0x380, RZ, 0xc0, !PT ;  /* 0x000003802b2a7812 */ /* 0x000fe200078ec0ff */
[----:B------:R-:W-:Y:S01]  /*d600*/  IMAD.U32 R13, RZ, RZ, UR5 ;  /* 0x00000005ff0d7e24 */ /* 0x000fe2000f8e00ff */
[----:B------:R-:W-:Y:S01]  /*d610*/  LOP3.LUT R2, R9, R2, RZ, 0x3c, !PT ;  /* 0x0000000209027212 */ /* 0x000fe200078e3cff */
[----:B------:R-:W-:Y:S01]  /*d620*/  IMAD.U32 R12, RZ, RZ, UR4 ;  /* 0x00000004ff0c7e24 */ /* 0x000fe2000f8e00ff */
[----:B------:R-:W-:Y:S01]  /*d630*/  IADD3 R103, P6, R34, 0x7000, RZ ;  /* 0x0000700022677810 */ /* 0x000fe20007fde0ff */
[----:B------:R-:W-:Y:S01]  /*d640*/  IMAD.U32 R13, RZ, RZ, UR6 ;  /* 0x00000006ff0d7e24 */ /* 0x000fe2000f8e00ff */
[----:B------:R-:W-:Y:S01]  /*d650*/  SHF.R.U64 R8, R8, 0x3, RZ ;  /* 0x0000000308087819 */ /* 0x000fe200000012ff */
[----:B------:R-:W-:Y:S01]  /*d660*/  ULDC.64 UR4, c[0x0][0xb88] ;  /* 0x0002e20000047ab9 */ /* 0x000fe20000000a00 */
[----:B------:R-:W-:Y:S01]  /*d670*/  F2FP.F16.F32.PACK_AB R4, R4, R5 ;  /* 0x000000050404723e */ /* 0x000fe200000000ff */
[----:B------:R-:W-:Y:S01]  /*d680*/  ULDC UR6, c[0x0][0xa88] ;  /* 0x0002a20000067ab9 */ /* 0x000fe20000000800 */
[----:B------:R-:W-:Y:S01]  /*d690*/  SHF.R.U64 R42, R42, 0x3, RZ ;  /* 0x000000032a2a7819 */ /* 0x000fe200000012ff */
[----:B------:R-:W-:Y:S01]  /*d6a0*/  ULDC.64 UR8, c[0x0][0x208] ;  /* 0x0000820000087ab9 */ /* 0x000fe20000000a00 */
[----:B------:R-:W-:-:S02]  /*d6b0*/  MOV R108, R2 ;  /* 0x00000002006c7202 */ /* 0x000fc40000000f00 */
[----:B------:R-:W-:Y:S01]  /*d6c0*/  F2FP.F16.F32.PACK_AB R5, R27, R100 ;  /* 0x000000641b05723e */ /* 0x000fe200000000ff */
[----:B------:R-:W-:Y:S01]  /*d6d0*/  BAR.SYNC.DEFER_BLOCKING 0x1, 0x100 ;  /* 0x0044000000007b1d */ /* 0x000fe20000010000 */
[----:B------:R-:W-:Y:S02]  /*d6e0*/  LOP3.LUT R2, R103, 0x380, RZ, 0xc0, !PT ;  /* 0x0000038067027812 */ /* 0x000fe400078ec0ff */
[----:B------:R-:W-:Y:S02]  /*d6f0*/  IADD3.X R9, RZ, R3, RZ, P5, !PT ;  /* 0x00000003ff097210 */ /* 0x000fe40002ffe4ff */
[----:B------:R-:W-:-:S03]  /*d700*/  LOP3.LUT R8, R8, R21, RZ, 0x3c, !PT ;  /* 0x0000001508087212 */ /* 0x000fc600078e3cff */
[----:B------:R-:W0:Y:S01]  /*d710*/  LDC.64 R100, c[0x0][0xb98] ;  /* 0x0002e600ff647b82 */ /* 0x000e220000000a00 */
[----:B------:R-:W-:Y:S02]  /*d720*/  IADD3 R21, P5, R34, 0x2000, RZ ;  /* 0x0000200022157810 */ /* 0x000fe40007fbe0ff */
[----:B------:R-:W-:Y:S01]  /*d730*/  LOP3.LUT R42, R42, R43, RZ, 0x3c, !PT ;  /* 0x0000002b2a2a7212 */ /* 0x000fe200078e3cff */
[----:B------:R-:W-:Y:S01]  /*d740*/  IMAD.X R43, RZ, RZ, R3, P0 ;  /* 0x000000ffff2b7224 */ /* 0x000fe200000e0603 */
[----:B------:R-:W-:Y:S01]  /*d750*/  SHF.R.U64 R2, R2, 0x3, RZ ;  /* 0x0000000302027819 */ /* 0x000fe200000012ff */
[----:B------:R-:W-:Y:S01]  /*d760*/  IMAD.X R31, RZ, RZ, R35, P5 ;  /* 0x000000ffff1f7224 */ /* 0x000fe200028e0623 */
[----:B------:R-:W-:Y:S02]  /*d770*/  LOP3.LUT R30, R21, 0x380, RZ, 0xc0, !PT ;  /* 0x00000380151e7812 */ /* 0x000fe400078ec0ff */
[----:B------:R-:W-:Y:S02]  /*d780*/  LOP3.LUT R2, R2, R103, RZ, 0x3c, !PT ;  /* 0x0000006702027212 */ /* 0x000fe400078e3cff */
[----:B------:R-:W-:Y:S01]  /*d790*/  MOV R103, R42 ;  /* 0x0000002a00677202 */ /* 0x000fe20000000f00 */
[----:B--2---:R-:W-:Y:S01]  /*d7a0*/  @P1 IMAD.HI.U32 R42, R109, R104, RZ ;  /* 0x000000686d2a1227 */ /* 0x004fe200078e00ff */
[----:B------:R-:W-:-:S02]  /*d7b0*/  SHF.R.U64 R30, R30, 0x3, RZ ;  /* 0x000000031e1e7819 */ /* 0x000fc400000012ff */
[----:B------:R-:W-:Y:S01]  /*d7c0*/  LOP3.LUT R32, R25, 0x380, RZ, 0xc0, !PT ;  /* 0x0000038019207812 */ /* 0x000fe200078ec0ff */
[----:B------:R-:W-:Y:S01]  /*d7d0*/  IMAD.MOV.U32 R43, RZ, RZ, R109 ;  /* 0x000000ffff2b7224 */ /* 0x000fe200078e006d */
[----:B------:R-:W-:Y:S01]  /*d7e0*/  LOP3.LUT R30, R30, R21, RZ, 0x3c, !PT ;  /* 0x000000151e1e7212 */ /* 0x000fe200078e3cff */
[----:B------:R2:W-:Y:S01]  /*d7f0*/  STSM.16.M88.4 [R108], R4 ;  /* 0x000000046c007844 */ /* 0x0005e20000000200 */
[----:B------:R-:W-:Y:S02]  /*d800*/  IADD3 R21, P0, R34, 0x6000, RZ ;  /* 0x0000600022157810 */ /* 0x000fe40007f1e0ff */
[----:B-1----:R-:W-:Y:S02]  /*d810*/  @P1 SHF.R.U32.HI R43, RZ, R107, R42 ;  /* 0x0000006bff2b1219 */ /* 0x002fe4000001162a */
[----:B------:R-:W-:Y:S01]  /*d820*/  LOP3.LUT R20, R21, 0x380, RZ, 0xc0, !PT ;  /* 0x0000038015147812 */ /* 0x000fe200078ec0ff */
[----:B0-----:R-:W-:Y:S01]  /*d830*/  IMAD.WIDE.U32 R12, R100, UR14, R12 ;  /* 0x0000000e640c7c25 */ /* 0x001fe2000f8e000c */
[----:B------:R-:W-:-:S02]  /*d840*/  MOV R107, R36 ;  /* 0x00000024006b7202 */ /* 0x000fc40000000f00 */
[----:B------:R-:W-:Y:S01]  /*d850*/  SHF.R.U64 R20, R20, 0x3, RZ ;  /* 0x0000000314147819 */ /* 0x000fe200000012ff */
[----:B------:R-:W-:Y:S01]  /*d860*/  IMAD.MOV R37, RZ, RZ, -R43 ;  /* 0x000000ffff257224 */ /* 0x000fe200078e0a2b */
[----:B------:R-:W-:Y:S01]  /*d870*/  SHF.R.U64 R32, R32, 0x3, RZ ;  /* 0x0000000320207819 */ /* 0x000fe200000012ff */
[----:B------:R-:W-:Y:S01]  /*d880*/  IMAD R36, R98, 0x80, R231 ;  /* 0x0000008062247824 */ /* 0x000fe200078e02e7 */
[----:B------:R-:W-:Y:S01]  /*d890*/  LOP3.LUT R20, R20, R21, RZ, 0x3c, !PT ;  /* 0x0000001514147212 */ /* 0x000fe200078e3cff */
[----:B------:R-:W-:Y:S01]  /*d8a0*/  IMAD.X R21, RZ, RZ, R35, P0 ;  /* 0x000000ffff157224 */ /* 0x000fe200000e0623 */
[----:B------:R-:W-:Y:S01]  /*d8b0*/  IADD3 R12, P0, R43, R12, RZ ;  /* 0x0000000c2b0c7210 */ /* 0x000fe20007f1e0ff */
[----:B--2---:R-:W-:Y:S01]  /*d8c0*/  IMAD R4, R100, UR11, RZ ;  /* 0x0000000b64047c24 */ /* 0x004fe2000f8e02ff */
[----:B------:R-:W-:Y:S01]  /*d8d0*/  MOV R108, R10 ;  /* 0x0000000a006c7202 */ /* 0x000fe20000000f00 */
[----:B------:R-:W-:Y:S01]  /*d8e0*/  IMAD R11, R44, R37, R109 ;  /* 0x000000252c0b7224 */ /* 0x000fe200078e026d */
[----:B------:R-:W-:Y:S01]  /*d8f0*/  SHF.R.S32.HI R37, RZ, 0x1f, R43 ;  /* 0x0000001fff257819 */ /* 0x000fe2000001142b */
[----:B------:R-:W-:Y:S01]  /*d900*/  IMAD R101, R101, UR14, R4 ;  /* 0x0000000e65657c24 */ /* 0x000fe2000f8e0204 */
[----:B------:R-:W-:-:S02]  /*d910*/  LOP3.LUT R32, R32, R25, RZ, 0x3c, !PT ;  /* 0x0000001920207212 */ /* 0x000fc400078e3cff */
[----:B------:R-:W-:Y:S02]  /*d920*/  SHF.R.S32.HI R10, RZ, 0x1f, R11 ;  /* 0x0000001fff0a7819 */ /* 0x000fe4000001140b */
[----:B------:R-:W-:Y:S02]  /*d930*/  IADD3.X R13, R37, R13, R101, P0, !PT ;  /* 0x0000000d250d7210 */ /* 0x000fe400007fe465 */
[----:B------:R-:W-:Y:S01]  /*d940*/  IADD3 R25, P2, R34, 0x5000, RZ ;  /* 0x0000500022197810 */ /* 0x000fe20007f5e0ff */
[----:B------:R-:W-:Y:S01]  /*d950*/  IMAD R10, R10, UR4, RZ ;  /* 0x000000040a0a7c24 */ /* 0x000fe2000f8e02ff */
[----:B------:R-:W-:Y:S01]  /*d960*/  MOV R15, R14 ;  /* 0x0000000e000f7202 */ /* 0x000fe20000000f00 */
[----:B------:R-:W-:Y:S01]  /*d970*/  IMAD.WIDE.U32 R12, R11, UR4, R12 ;  /* 0x000000040b0c7c25 */ /* 0x000fe2000f8e000c */
[----:B------:R-:W-:Y:S02]  /*d980*/  F2FP.F16.F32.PACK_AB R4, R93, R94 ;  /* 0x0000005e5d04723e */ /* 0x000fe400000000ff */
[----:B------:R-:W-:Y:S01]  /*d990*/  F2FP.F16.F32.PACK_AB R5, R99, R106 ;  /* 0x0000006a6305723e */ /* 0x000fe200000000ff */
[----:B------:R-:W-:Y:S01]  /*d9a0*/  IMAD R37, R11, UR5, R10 ;  /* 0x000000050b257c24 */ /* 0x000fe2000f8e020a */
[----:B------:R-:W-:Y:S01]  /*d9b0*/  F2FP.F16.F32.PACK_AB R6, R91, R92 ;  /* 0x0000005c5b06723e */ /* 0x000fe200000000ff */
[----:B------:R-:W-:Y:S01]  /*d9c0*/  ULDC.64 UR4, c[0x0][0xb50] ;  /* 0x0002d40000047ab9 */ /* 0x000fe20000000a00 */
[----:B------:R-:W-:-:S02]  /*d9d0*/  F2FP.F16.F32.PACK_AB R7, R97, R102 ;  /* 0x000000666107723e */ /* 0x000fc400000000ff */
[----:B------:R-:W-:Y:S02]  /*d9e0*/  IADD3 R29, P3, R34, 0x4000, RZ ;  /* 0x00004000221d7810 */ /* 0x000fe40007f7e0ff */
[----:B------:R-:W-:Y:S01]  /*d9f0*/  LOP3.LUT R24, R25, 0x380, RZ, 0xc0, !PT ;  /* 0x0000038019187812 */ /* 0x000fe200078ec0ff */
[----:B------:R0:W-:Y:S01]  /*da00*/  STSM.16.M88.4 [R15], R4 ;  /* 0x000000040f007844 */ /* 0x0001e20000000200 */
[----:B------:R-:W-:Y:S01]  /*da10*/  MOV R105, R38 ;  /* 0x0000002600697202 */ /* 0x000fe20000000f00 */
[----:B------:R-:W-:Y:S01]  /*da20*/  IMAD.X R27, RZ, RZ, R35, P3 ;  /* 0x000000ffff1b7224 */ /* 0x000fe200018e0623 */
[----:B------:R-:W-:Y:S02]  /*da30*/  SHF.R.U64 R24, R24, 0x3, RZ ;  /* 0x0000000318187819 */ /* 0x000fe400000012ff */
[----:B------:R-:W-:Y:S01]  /*da40*/  F2FP.F16.F32.PACK_AB R10, R45, R90 ;  /* 0x0000005a2d0a723e */ /* 0x000fe200000000ff */
[----:B------:R-:W-:Y:S01]  /*da50*/  IMAD R45, R44, UR6, RZ ;  /* 0x000000062c2d7c24 */ /* 0x000fe2000f8e02ff */
[----:B------:R-:W-:-:S02]  /*da60*/  LEA R38, P3, R12, UR4, 0x2 ;  /* 0x000000040c267c11 */ /* 0x000fc4000f8610ff */
[----:B------:R-:W-:Y:S02]  /*da70*/  MOV R14, R8 ;  /* 0x00000008000e7202 */ /* 0x000fe40000000f00 */
[----:B------:R-:W-:Y:S02]  /*da80*/  LOP3.LUT P0, RZ, R226, 0x3, RZ, 0xc0, !PT ;  /* 0x00000003e2ff7812 */ /* 0x000fe4000780c0ff */
[----:B------:R-:W-:Y:S02]  /*da90*/  F2FP.F16.F32.PACK_AB R8, R88, R89 ;  /* 0x000000595808723e */ /* 0x000fe400000000ff */
[----:B------:R-:W-:Y:S01]  /*daa0*/  F2FP.F16.F32.PACK_AB R9, R95, R96 ;  /* 0x000000605f09723e */ /* 0x000fe200000000ff */
[----:B0-----:R-:W-:Y:S01]  /*dab0*/  IMAD.IADD R5, R13, 0x1, R37 ;  /* 0x000000010d057824 */ /* 0x001fe200078e0225 */
[----:B------:R-:W-:Y:S01]  /*dac0*/  F2FP.F16.F32.PACK_AB R11, R47, R46 ;  /* 0x0000002e2f0b723e */ /* 0x000fe200000000ff */
[----:B------:R-:W-:Y:S01]  /*dad0*/  VIADD R4, R36, 0x8 ;  /* 0x0000000824047836 */ /* 0x000fe20000000000 */
[----:B------:R-:W-:Y:S01]  /*dae0*/  LOP3.LUT R24, R24, R25, RZ, 0x3c, !PT ;  /* 0x0000001918187212 */ /* 0x000fe200078e3cff */
[----:B------:R-:W-:Y:S01]  /*daf0*/  IMAD.X R25, RZ, RZ, R35, P2 ;  /* 0x000000ffff197224 */ /* 0x000fe200010e0623 */
[----:B------:R-:W-:Y:S01]  /*db00*/  LEA.HI.X R39, R12, UR5, R5, 0x2, P3 ;  /* 0x000000050c277c11 */ /* 0x000fe200098f1405 */
[----:B------:R0:W-:Y:S01]  /*db10*/  STSM.16.M88.4 [R14], R8 ;  /* 0x000000080e007844 */ /* 0x0001e20000000200 */
[----:B------:R-:W-:-:S02]  /*db20*/  ISETP.GE.OR P2, PT, R36, R45, P0 ;  /* 0x0000002d2400720c */ /* 0x000fc40000746670 */
[----:B------:R-:W-:Y:S01]  /*db30*/  ISETP.GE.OR P0, PT, R4, R45, P0 ;  /* 0x0000002d0400720c */ /* 0x000fe20000706670 */
[----:B------:R-:W-:Y:S01]  /*db40*/  SHFL.IDX PT, R46, R38, RZ, 0x1c1f ;  /* 0x001c1fff262e7589 */ /* 0x000fe200000e0000 */
[----:B------:R-:W-:Y:S02]  /*db50*/  F2FP.F16.F32.PACK_AB R4, R49, R48 ;  /* 0x000000303104723e */ /* 0x000fe400000000ff */
[----:B------:R-:W-:Y:S01]  /*db60*/  F2FP.F16.F32.PACK_AB R5, R51, R50 ;  /* 0x000000323305723e */ /* 0x000fe200000000ff */
[----:B------:R-:W1:Y:S01]  /*db70*/  SHFL.IDX PT, R47, R39, RZ, 0x1c1f ;  /* 0x001c1fff272f7589 */ /* 0x000e6200000e0000 */
[----:B------:R-:W-:Y:S02]  /*db80*/  F2FP.F16.F32.PACK_AB R6, R53, R52 ;  /* 0x000000343506723e */ /* 0x000fe400000000ff */
[----:B------:R-:W-:Y:S01]  /*db90*/  F2FP.F16.F32.PACK_AB R7, R55, R54 ;  /* 0x000000363707723e */ /* 0x000fe200000000ff */
[----:B------:R2:W-:Y:S01]  /*dba0*/  SHFL.IDX PT, R88, R38, 0x1, 0x1c1f ;  /* 0x003c1f0026587f89 */ /* 0x0005e200000e0000 */
[----:B------:R-:W-:-:S02]  /*dbb0*/  F2FP.F16.F32.PACK_AB R12, R57, R56 ;  /* 0x00000038390c723e */ /* 0x000fc400000000ff */
[----:B------:R-:W-:Y:S01]  /*dbc0*/  F2FP.F16.F32.PACK_AB R13, R59, R58 ;  /* 0x0000003a3b0d723e */ /* 0x000fe200000000ff */
[----:B------:R3:W4:Y:S01]  /*dbd0*/  SHFL.IDX PT, R89, R39, 0x1, 0x1c1f ;  /* 0x003c1f0027597f89 */ /* 0x00072200000e0000 */
[----:B0-----:R-:W-:Y:S02]  /*dbe0*/  F2FP.F16.F32.PACK_AB R14, R61, R60 ;  /* 0x0000003c3d0e723e */ /* 0x001fe400000000ff */
[----:B------:R-:W-:Y:S01]  /*dbf0*/  F2FP.F16.F32.PACK_AB R15, R63, R62 ;  /* 0x0000003e3f0f723e */ /* 0x000fe200000000ff */
[----:B------:R-:W-:Y:S01]  /*dc00*/  STSM.16.M88.4 [R108], R4 ;  /* 0x000000046c007844 */ /* 0x000fe20000000200 */
[----:B------:R-:W-:Y:S02]  /*dc10*/  F2FP.F16.F32.PACK_AB R8, R65, R64 ;  /* 0x000000404108723e */ /* 0x000fe400000000ff */
[----:B------:R-:W-:Y:S01]  /*dc20*/  F2FP.F16.F32.PACK_AB R9, R67, R66 ;  /* 0x000000424309723e */ /* 0x000fe200000000ff */
[----:B------:R-:W-:Y:S01]  /*dc30*/  STSM.16.M88.4 [R107], R12 ;  /* 0x0000000c6b007844 */ /* 0x000fe20000000200 */
[----:B------:R-:W-:-:S02]  /*dc40*/  F2FP.F16.F32.PACK_AB R10, R69, R68 ;  /* 0x00000044450a723e */ /* 0x000fc400000000ff */
[----:B------:R-:W-:Y:S02]  /*dc50*/  F2FP.F16.F32.PACK_AB R11, R71, R70 ;  /* 0x00000046470b723e */ /* 0x000fe400000000ff */
[----:B------:R-:W-:Y:S02]  /*dc60*/  F2FP.F16.F32.PACK_AB R80, R81, R80 ;  /* 0x000000505150723e */ /* 0x000fe400000000ff */
[----:B------:R-:W-:Y:S01]  /*dc70*/  MOV R104, R40 ;  /* 0x0000002800687202 */ /* 0x000fe20000000f00 */
[----:B------:R-:W-:Y:S01]  /*dc80*/  STSM.16.M88.4 [R105], R8 ;  /* 0x0000000869007844 */ /* 0x000fe20000000200 */
[----:B------:R-:W-:Y:S02]  /*dc90*/  F2FP.F16.F32.PACK_AB R36, R73, R72 ;  /* 0x000000484924723e */ /* 0x000fe400000000ff */
[----:B------:R-:W-:Y:S02]  /*dca0*/  F2FP.F16.F32.PACK_AB R37, R75, R74 ;  /* 0x0000004a4b25723e */ /* 0x000fe400000000ff */
[----:B--2---:R-:W-:-:S02]  /*dcb0*/  F2FP.F16.F32.PACK_AB R38, R77, R76 ;  /* 0x0000004c4d26723e */ /* 0x004fc400000000ff */
[----:B---3--:R-:W-:Y:S02]  /*dcc0*/  F2FP.F16.F32.PACK_AB R39, R79, R78 ;  /* 0x0000004e4f27723e */ /* 0x008fe400000000ff */
[----:B------:R-:W-:Y:S02]  /*dcd0*/  F2FP.F16.F32.PACK_AB R81, R83, R82 ;  /* 0x000000525351723e */ /* 0x000fe400000000ff */
[----:B------:R-:W-:Y:S01]  /*dce0*/  F2FP.F16.F32.PACK_AB R82, R85, R84 ;  /* 0x000000545552723e */ /* 0x000fe200000000ff */
[----:B------:R0:W-:Y:S01]  /*dcf0*/  STSM.16.M88.4 [R104], R36 ;  /* 0x0000002468007844 */ /* 0x0001e20000000200 */
[----:B------:R-:W-:Y:S02]  /*dd00*/  F2FP.F16.F32.PACK_AB R83, R87, R86 ;  /* 0x000000565753723e */ /* 0x000fe400000000ff */
[----:B------:R-:W-:Y:S02]  /*dd10*/  LOP3.LUT R26, R29, 0x380, RZ, 0xc0, !PT ;  /* 0x000003801d1a7812 */ /* 0x000fe400078ec0ff */
[----:B------:R-:W-:Y:S01]  /*dd20*/  LOP3.LUT R3, R34, 0x380, RZ, 0xc0, !PT ;  /* 0x0000038022037812 */ /* 0x000fe200078ec0ff */
[----:B------:R-:W-:Y:S01]  /*dd30*/  STSM.16.M88.4 [R103], R80 ;  /* 0x0000005067007844 */ /* 0x000fe20000000200 */
[----:B------:R-:W-:-:S02]  /*dd40*/  SHF.R.U64 R26, R26, 0x3, RZ ;  /* 0x000000031a1a7819 */ /* 0x000fc400000012ff */
[----:B------:R-:W-:Y:S01]  /*dd50*/  SHF.R.U64 R3, R3, 0x3, RZ ;  /* 0x0000000303037819 */ /* 0x000fe200000012ff */
[----:B------:R-:W-:Y:S01]  /*dd60*/  BAR.SYNC.DEFER_BLOCKING 0x1, 0x100 ;  /* 0x0044000000007b1d */ /* 0x000fe20000010000 */
[----:B------:R-:W-:Y:S01]  /*dd70*/  LOP3.LUT R26, R26, R29, RZ, 0x3c, !PT ;  /* 0x0000001d1a1a7212 */ /* 0x000fe200078e3cff */
[--C-:B------:R-:W-:Y:S01]  /*dd80*/  IMAD.X R29, RZ, RZ, R35.reuse, P4 ;  /* 0x000000ffff1d7224 */ /* 0x100fe200020e0623 */
[----:B------:R-:W-:Y:S01]  /*dd90*/  LOP3.LUT R34, R3, R34, RZ, 0x3c, !PT ;  /* 0x0000002203227212 */ /* 0x000fe200078e3cff */
[----:B------:R-:W-:-:S04]  /*dda0*/  IMAD.X R3, RZ, RZ, R35, P6 ;  /* 0x000000ffff037224 */ /* 0x000fc800030e0623 */
[----:B0-----:R-:W0:Y:S08]  /*ddb0*/  @P1 LDC R36, c[0x0][0xbec] ;  /* 0x0002fb00ff241b82 */ /* 0x001e300000000800 */
[----:B------:R-:W2:Y:S01]  /*ddc0*/  @P1 LDC R39, c[0x0][0xbf0] ;  /* 0x0002fc00ff271b82 */ /* 0x000ea20000000800 */
[----:B------:R-:W-:Y:S01]  /*ddd0*/  IMAD R37, R222, 0x20, R225 ;  /* 0x00000020de257824 */ /* 0x000fe200078e02e1 */
[----:B-1----:R-:W-:Y:S04]  /*dde0*/  @!P2 ST.E desc[UR8][R46.64], R18 ;  /* 0x000000122e00a985 */ /* 0x002fe8000c101908 */
[----:B----4-:R1:W-:Y:S04]  /*ddf0*/  @!P0 ST.E desc[UR8][R88.64], R0 ;  /* 0x0000000058008985 */ /* 0x0103e8000c101908 */
[----:B------:R3:W5:Y:S01]  /*de00*/  LD.E.128 R48, desc[UR8][R32.64] ;  /* 0x0000000820307980 */ /* 0x000762000c101d00 */
[----:B------:R-:W-:-:S03]  /*de10*/  IMAD R37, R98, 0x80, R37 ;  /* 0x0000008062257824 */ /* 0x000fc600078e0225 */
[----:B------:R-:W5:Y:S04]  /*de20*/  LD.E.128 R52, desc[UR8][R34.64] ;  /* 0x0000000822347980 */ /* 0x000f68000c101d00 */
[----:B------:R-:W5:Y:S01]  /*de30*/  LD.E.128 R40, desc[UR8][R30.64] ;  /* 0x000000081e287980 */ /* 0x000f62000c101d00 */
[----:B---3--:R-:W3:Y:S03]  /*de40*/  LDC.64 R32, c[0x0][0xae0] ;  /* 0x0002b800ff207b82 */ /* 0x008ee60000000a00 */
[----:B------:R-:W5:Y:S04]  /*de50*/  LD.E.128 R4, desc[UR8][R28.64] ;  /* 0x000000081c047980 */ /* 0x000f68000c101d00 */
[----:B------:R-:W5:Y:S04]  /*de60*/  LD.E.128 R60, desc[UR8][R26.64] ;  /* 0x000000081a3c7980 */ /* 0x000f68000c101d00 */
[----:B------:R-:W5:Y:S04]  /*de70*/  LD.E.128 R56, desc[UR8][R24.64] ;  /* 0x0000000818387980 */ /* 0x000f68000c101d00 */
[----:B------:R-:W5:Y:S04]  /*de80*/  LD.E.128 R12, desc[UR8][R20.64] ;  /* 0x00000008140c7980 */ /* 0x000f68000c101d00 */
[----:B------:R0:W5:Y:S01]  /*de90*/  LD.E.128 R8, desc[UR8][R2.64] ;  /* 0x0000000802087980 */ /* 0x000162000c101d00 */
[----:B------:R-:W-:-:S02]  /*dea0*/  ULDC.64 UR8, c[0x0][0xae8] ;  /* 0x0002ba0000087ab9 */ /* 0x000fc40000000a00 */
[----:B------:R-:W-:Y:S01]  /*deb0*/  UIMAD UR6, UR10, UR8, URZ ;  /* 0x000000080a0672a4 */ /* 0x000fe2000f8e023f */
[----:B-1----:R-:W-:Y:S01]  /*dec0*/  IMAD.MOV.U32 R0, RZ, RZ, R37 ;  /* 0x000000ffff007224 */ /* 0x002fe200078e0025 */
[----:B------:R-:W-:Y:S01]  /*ded0*/  UIMAD.WIDE.U32 UR4, UR7, UR8, URZ ;  /* 0x00000008070472a5 */ /* 0x000fe2000f8e003f */
[----:B------:R-:W-:Y:S01]  /*dee0*/  R2UR UR12, R223 ;  /* 0x00000000df0c72ca */ /* 0x000fe200000e0000 */
[----:B------:R-:W-:Y:S01]  /*def0*/  UIMAD UR6, UR7, UR9, UR6 ;  /* 0x00000009070672a4 */ /* 0x000fe2000f8e0206 */
[----:B------:R-:W-:Y:S01]  /*df00*/  @!PT LDS RZ, [RZ] ;  /* 0x00000000fffff984 */ /* 0x000fe20000000800 */
[----:B------:R-:W-:Y:S01]  /*df10*/  @!PT LDS RZ, [RZ] ;  /* 0x00000000fffff984 */ /* 0x000fe20000000800 */
[----:B------:R-:W-:Y:S01]  /*df20*/  @!PT LDS RZ, [RZ] ;  /* 0x00000000fffff984 */ /* 0x000fe20000000800 */
[----:B------:R-:W-:Y:S01]  /*df30*/  @!PT LDS RZ, [RZ] ;  /* 0x00000000fffff984 */ /* 0x000fe20000000800 */
[----:B------:R1:W-:Y:S06]  /*df40*/  MEMBAR.ALL.CTA ;  /* 0x0000000000007992 */ /* 0x0003ec0000008000 */
[----:B-1----:R-:W1:Y:S01]  /*df50*/  FENCE.VIEW.ASYNC.S ;  /* 0x00000000000073c6 */ /* 0x002e620000000000 */
[----:B0-----:R-:W-:Y:S01]  /*df60*/  @P1 IMAD.HI.U32 R2, R37, R36, RZ ;  /* 0x0000002425021227 */ /* 0x001fe200078e00ff */
[----:B------:R-:W-:Y:S01]  /*df70*/  ULDC.64 UR8, c[0x0][0xaf0] ;  /* 0x0002bc0000087ab9 */ /* 0x000fe20000000a00 */
[----:B------:R-:W-:-:S02]  /*df80*/  UIADD3 UR5, UR5, UR6, URZ ;  /* 0x0000000605057290 */ /* 0x000fc4000fffe03f */
[----:B------:R-:W-:Y:S01]  /*df90*/  UIMAD UR6, UR11, UR8, URZ ;  /* 0x000000080b0672a4 */ /* 0x000fe2000f8e023f */
[----:B--2---:R-:W-:Y:S01]  /*dfa0*/  @P1 SHF.R.U32.HI R0, RZ, R39, R2 ;  /* 0x00000027ff001219 */ /* 0x004fe20000011602 */
[----:B------:R-:W-:Y:S02]  /*dfb0*/  UIMAD.WIDE.U32 UR4, UR14, UR8, UR4 ;  /* 0x000000080e0472a5 */ /* 0x000fe4000f8e0004 */
[----:B------:R-:W-:Y:S01]  /*dfc0*/  UIMAD UR6, UR14, UR9, UR6 ;  /* 0x000000090e0672a4 */ /* 0x000fe2000f8e0206 */
[--C-:B------:R-:W-:Y:S01]  /*dfd0*/  SHF.R.S32.HI R3, RZ, 0x1f, R0.reuse ;  /* 0x0000001fff037819 */ /* 0x100fe20000011400 */
[----:B------:R-:W-:Y:S01]  /*dfe0*/  IMAD.MOV R21, RZ, RZ, -R0 ;  /* 0x000000ffff157224 */ /* 0x000fe200078e0a00 */
[----:B------:R-:W-:Y:S01]  /*dff0*/  ULDC.64 UR8, c[0x0][0xad8] ;  /* 0x0002b60000087ab9 */ /* 0x000fe20000000a00 */
[----:B------:R-:W-:Y:S02]  /*e000*/  UIADD3 UR5, UR5, UR6, URZ ;  /* 0x0000000605057290 */ /* 0x000fe4000fffe03f */
[-C--:B---3--:R-:W-:Y:S01]  /*e010*/  IMAD R3, R3, R32.reuse, RZ ;  /* 0x0000002003037224 */ /* 0x088fe200078e02ff */
[----:B------:R-:W-:Y:S01]  /*e020*/  R2UR UR7, R16 ;  /* 0x00000000100772ca */ /* 0x000fe200000e0000 */
[----:B------:R-:W-:Y:S01]  /*e030*/  IMAD R21, R44, R21, R37 ;  /* 0x000000152c157224 */ /* 0x000fe200078e0225 */
[----:B------:R-:W-:Y:S01]  /*e040*/  UIADD3 UR60, UR60, 0x1, URZ ;  /* 0x000000013c3c7890 */ /* 0x000fe2000fffe03f */
[C---:B------:R-:W-:Y:S01]  /*e050*/  IMAD R25, R0.reuse, R33, R3 ;  /* 0x0000002100197224 */ /* 0x040fe200078e0203 */
[----:B------:R-:W-:Y:S01]  /*e060*/  ULDC.64 UR10, c[0x0][0xa80] ;  /* 0x0002a000000a7ab9 */ /* 0x000fe20000000a00 */
[----:B------:R-:W-:Y:S01]  /*e070*/  IMAD.WIDE.U32 R2, R0, R32, UR4 ;  /* 0x0000000400027e25 */ /* 0x000fe2000f8e0020 */
[----:B------:R-:W-:Y:S01]  /*e080*/  SHF.R.S32.HI R0, RZ, 0x1f, R21 ;  /* 0x0000001fff007819 */ /* 0x000fe20000011415 */
[----:B------:R-:W-:-:S02]  /*e090*/  UIADD3 UR4, UR13, 0x34820, URZ ;  /* 0x000348200d047890 */ /* 0x000fc4000fffe03f */
        /* <DEDUP_REMOVED lines=18> */
[----:B-1----:R-:W-:Y:S01]  /*e1c0*/  SYNCS.ARRIVE.TRANS64.RED.A1T0 RZ, [UR5], RZ ;  /* 0x000000ffffff79a7 */ /* 0x002fe20008100405 */
[-C--:B------:R-:W-:Y:S01]  /*e1d0*/  ISETP.GE.AND P3, PT, R0, R45.reuse, PT ;  /* 0x0000002d0000720c */ /* 0x080fe20003f66270 */
[----:B------:R-:W-:Y:S01]  /*e1e0*/  VIADD R0, R98, 0x40 ;  /* 0x0000004062007836 */ /* 0x000fe20000000000 */
[----:B------:R-:W-:Y:S01]  /*e1f0*/  USEL UR60, UR60, URZ, UP0 ;  /* 0x0000003f3c3c7287 */ /* 0x000fe20008000000 */
[----:B------:R-:W-:Y:S01]  /*e200*/  IMAD.U32 R223, RZ, RZ, UR12 ;  /* 0x0000000cffdf7e24 */ /* 0x000fe2000f8e00ff */
[----:B------:R0:W1:Y:S01]  /*e210*/  SHFL.IDX PT, R24, R18, RZ, 0x181f ;  /* 0x00181fff12187589 */ /* 0x00006200000e0000 */
[----:B------:R-:W-:Y:S01]  /*e220*/  IMAD.U32 R16, RZ, RZ, UR7 ;  /* 0x00000007ff107e24 */ /* 0x000fe2000f8e00ff */
[----:B------:R-:W-:Y:S01]  /*e230*/  BSSY B0, `(.L_x_6893) ;  /* 0x000000e000007945 */ /* 0x000fe20003800000 */
[----:B------:R-:W-:Y:S01]  /*e240*/  SYNCS.ARRIVE.TRANS64.RED.A1T0 RZ, [UR4], RZ ;  /* 0x000000ffffff79a7 */ /* 0x000fe20008100404 */
[----:B------:R0:W2:Y:S01]  /*e250*/  SHFL.IDX PT, R25, R26, RZ, 0x181f ;  /* 0x00181fff1a197589 */ /* 0x0000a200000e0000 */
[----:B------:R-:W-:Y:S01]  /*e260*/  ISETP.GE.AND P0, PT, R0, R45, PT ;  /* 0x0000002d0000720c */ /* 0x000fe20003f06270 */
[----:B------:R-:W-:-:S12]  /*e270*/  @P1 BRA `(.L_x_6894) ;  /* 0x0000000000241947 */ /* 0x000fd80003800000 */
        /* <DEDUP_REMOVED lines=9> */
.L_x_6894:
[----:B------:R-:W-:Y:S05]  /*e310*/  BSYNC B0 ;  /* 0x0000000000007941 */ /* 0x000fea0003800000 */
.L_x_6893:
        /* <DEDUP_REMOVED lines=13> */
.L_x_6896:
[----:B------:R-:W-:Y:S05]  /*e3f0*/  BSYNC B0 ;  /* 0x0000000000007941 */ /* 0x000fea0003800000 */
.L_x_6895:
        /* <DEDUP_REMOVED lines=13> */
.L_x_6898:
[----:B------:R-:W-:Y:S05]  /*e4d0*/  BSYNC B0 ;  /* 0x0000000000007941 */ /* 0x000fea0003800000 */
.L_x_6897:
[----:B------:R-:W-:Y:S01]  /*e4e0*/  VIADD R0, R98, 0x60 ;  /* 0x0000006062007836 */ /* 0x000fe20000000000 */
[----:B0----5:R0:W0:Y:S01]  /*e4f0*/  SHFL.IDX PT, R15, R26, 0x3, 0x181f ;  /* 0x00781f001a0f7f89 */ /* 0x02102200000e0000 */
[----:B------:R-:W-:Y:S01]  /*e500*/  BSSY B0, `(.L_x_6899) ;  /* 0x000000e000007945 */ /* 0x000fe20003800000 */
[----:B------:R-:W-:Y:S02]  /*e510*/  VIADD R224, R224, 0x1 ;  /* 0x00000001e0e07836 */ /* 0x000fe40000000000 */
[----:B------:R-:W-:Y:S01]  /*e520*/  ISETP.GE.AND P0, PT, R0, R45, PT ;  /* 0x0000002d0000720c */ /* 0x000fe20003f06270 */
[----:B------:R0:W0:-:S12]  /*e530*/  SHFL.IDX PT, R14, R18, 0x3, 0x181f ;  /* 0x00781f00120e7f89 */ /* 0x00001800000e0000 */
[----:B------:R-:W-:Y:S05]  /*e540*/  @P0 BRA `(.L_x_6900) ;  /* 0x0000000000240947 */ /* 0x000fea0003800000 */
[----:B------:R-:W-:Y:S01]  /*e550*/  ULDC UR4, c[0x0][0xac8] ;  /* 0x0002b20000047ab9 */ /* 0x000fe20000000800 */
[----:B------:R-:W-:Y:S01]  /*e560*/  ULDC.64 UR6, c[0x0][0x208] ;  /* 0x0000820000067ab9 */ /* 0x000fe20000000a00 */
[----:B------:R-:W-:Y:S02]  /*e570*/  ISETP.GE.AND P2, PT, R221, UR4, PT ;  /* 0x00000004dd007c0c */ /* 0x000fe4000bf46270 */
[----:B------:R-:W-:-:S11]  /*e580*/  ISETP.GE.AND P1, PT, R220, UR4, PT ;  /* 0x00000004dc007c0c */ /* 0x000fd6000bf26270 */
[C---:B0-----:R-:W-:Y:S02]  /*e590*/  @!P2 LEA R12, P0, R221.reuse, R14, 0x1 ;  /* 0x0000000edd0ca211 */ /* 0x041fe400078008ff */
[----:B---3--:R-:W-:Y:S02]  /*e5a0*/  @!P1 IMAD.WIDE R2, R220, 0x2, R14 ;  /* 0x00000002dc029825 */ /* 0x008fe400078e020e */
[----:B------:R-:W-:-:S03]  /*e5b0*/  @!P2 LEA.HI.X R13, R221, R15, R235, 0x1, P0 ;  /* 0x0000000fdd0da211 */ /* 0x000fc600000f0ceb */
[----:B------:R0:W-:Y:S04]  /*e5c0*/  @!P1 ST.E.128 desc[UR6][R2.64], R4 ;  /* 0x0000000402009985 */ /* 0x0001e8000c101d06 */
[----:B------:R0:W-:Y:S02]  /*e5d0*/  @!P2 ST.E.128 desc[UR6][R12.64], R8 ;  /* 0x000000080c00a985 */ /* 0x0001e4000c101d06 */
.L_x_6900:
[----:B------:R-:W-:Y:S05]  /*e5e0*/  BSYNC B0 ;  /* 0x0000000000007941 */ /* 0x000fea0003800000 */
.L_x_6899:
[----:B------:R-:W5:Y:S01]  /*e5f0*/  LDC R0, c[0x0][0xc34] ;  /* 0x00030d00ff007b82 */ /* 0x000f620000000800 */
[----:B------:R-:W-:-:S13]  /*e600*/  R2UR UR4, R223 ;  /* 0x00000000df0472ca */ /* 0x000fda00000e0000 */
[----:B-----5:R-:W-:-:S13]  /*e610*/  ISETP.LE.AND P0, PT, R0, UR4, PT ;  /* 0x0000000400007c0c */ /* 0x020fda000bf03270 */
[----:B------:R-:W-:Y:S05]  /*e620*/  @!P0 BRA `(.L_x_6901) ;  /* 0xffffff2c00248947 */ /* 0x000fea000383ffff */
[----:B------:R-:W-:Y:S05]  /*e630*/  EXIT ;  /* 0x000000000000794d */ /* 0x000fea0003800000 */
.L_x_6867:
[----:B------:R-:W-:-:S08]  /*e640*/  NOP ;  /* 0x0000000000007918 */ /* 0x000fd00000000000 */
[----:B0-----:R-:W0:-:S00]  /*e650*/  USETMAXREG.DEALLOC.CTAPOOL 0x18 ;  /* 0x00000018000079c8 */ /* 0x001e0000080e0500 */
[----:B------:R-:W1:Y:S01]  /*e660*/  S2UR UR4, SR_CTAID.X ;  /* 0x00000000000479c3 */ /* 0x000e620000002500 */
[----:B0-----:R-:W-:Y:S01]  /*e670*/  IMAD.MOV.U32 R2, RZ, RZ, 0x1 ;  /* 0x00000001ff027424 */ /* 0x001fe200078e00ff */
[----:B------:R-:W-:-:S06]  /*e680*/  MOV R19, RZ ;  /* 0x000000ff00137202 */ /* 0x000fcc0000000f00 */
        /* <DEDUP_REMOVED lines=36> */
[----:B------:R-:W-:Y:S04]  /*e8d0*/  STL [R1+0x18], R3 ;  /* 0x0000180301007387 */ /* 0x000fe80000100800 */
[----:B------:R-:W-:Y:S04]  /*e8e0*/  STL [R1+0x34], RZ ;  /* 0x000034ff01007387 */ /* 0x000fe80000100800 */
[----:B------:R0:W-:Y:S02]  /*e8f0*/  STL [R1], R0 ;  /* 0x0000000001007387 */ /* 0x0001e40000100800 */
[----:B0-----:R-:W-:-:S07]  /*e900*/  LOP3.LUT R0, R2, 0x40, RZ, 0xfc, !PT ;  /* 0x0000004002007812 */ /* 0x001fce00078efcff */
.L_x_6983:
[----:B--2---:R-:W2:Y:S01]  /*e910*/  LDL R2, [R1+0x28] ;  /* 0x0000280001027983 */ /* 0x004ea20000100800 */
        /* <DEDUP_REMOVED lines=51> */
.L_x_6903:
        /* <DEDUP_REMOVED lines=20> */
.L_x_6905:
        /* <DEDUP_REMOVED lines=15> */
.L_x_6904:
        /* <DEDUP_REMOVED lines=27> */
.L_x_6999:
        /* <DEDUP_REMOVED lines=8> */
.L_x_7002:
        /* <DEDUP_REMOVED lines=22> */
.L_x_6909:
[----:B---3--:R-:W3:Y:S01]  /*f210*/  LDL R3, [R1] ;  /* 0x0000000001037983 */ /* 0x008ee20000100800 */
[----:B------:R-:W-:Y:S02]  /*f220*/  LEA R2, R19, UR36, 0x3 ;  /* 0x0000002413027c11 */ /* 0x000fe4000f8e18ff */
[----:B---3--:R-:W-:-:S04]  /*f230*/  SHF.L.U32 R3, R3, 0x1f, RZ ;  /* 0x0000001f03037819 */ /* 0x008fc800000006ff */
[----:B------:R-:W3:Y:S02]  /*f240*/  SYNCS.PHASECHK.TRANS64.TRYWAIT P0, [R2+URZ+0x34840], R3 ;  /* 0x03484003020075a7 */ /* 0x000ee4000800017f */
[----:B---3--:R-:W-:Y:S05]  /*f250*/  @!P0 BRA `(.L_x_6910) ;  /* 0x0000003800f48947 */ /* 0x008fea0003800000 */
.L_x_7003:
        /* <DEDUP_REMOVED lines=10> */
.L_x_6911:
[----:B------:R-:W-:-:S13]  /*f300*/  LOP3.LUT P0, RZ, R18, 0x2, RZ, 0xc0, !PT ;  /* 0x0000000212ff7812 */ /* 0x000fda000780c0ff */
[----:B------:R-:W-:Y:S05]  /*f310*/  @P0 BRA `(.L_x_6912) ;  /* 0x0000000000040947 */ /* 0x000fea0003800000 */
[----:B------:R-:W-:Y:S01]  /*f320*/  BPT.TRAP 0x1 ;  /* 0x000000040000795c */ /* 0x000fe20000300000 */
.L_x_6912:
        /* <DEDUP_REMOVED lines=10> */
[----:B------:R-:W-:Y:S01]  /*f3d0*/  PLOP3.LUT P0, PT, PT, PT, PT, 0x80, 0x0 ;  /* 0x000000000000781c */ /* 0x000fe20003f0f070 */
[----:B------:R-:W-:Y:S01]  /*f3e0*/  IMAD.MOV.U32 R17, RZ, RZ, R0 ;  /* 0x000000ffff117224 */ /* 0x000fe200078e0000 */
[----:B------:R-:W-:-:S02]  /*f3f0*/  LOP3.LUT R18, R18, 0xfffffff7, RZ, 0xc0, !PT ;  /* 0xfffffff712127812 */ /* 0x000fc400078ec0ff */
[----:B------:R-:W-:-:S09]  /*f400*/  UIADD3 UR9, UR9, 0x34830, URZ ;  /* 0x0003483009097890 */ /* 0x000fd2000fffe03f */
        /* <DEDUP_REMOVED lines=11> */
[----:B------:R-:W-:-:S03]  /*f4c0*/  UIADD3 UR14, UR6, 0x23c00, URZ ;  /* 0x00023c00060e7890 */ /* 0x000fc6000fffe03f */
[----:B------:R-:W-:Y:S01]  /*f4d0*/  UMOV UR6, 0x0 ;  /* 0x0000000000067882 */ /* 0x000fe20000000000 */
[----:B---3--:R-:W-:-:S13]  /*f4e0*/  R2UR UR11, R4 ;  /* 0x00000000040b72ca */ /* 0x008fda00000e0000 */
[----:B------:R-:W-:-:S03]  /*f4f0*/  UIMAD UR11, UR11, 0xb0, UR7 ;  /* 0x000000b00b0b78a4 */ /* 0x000fc6000f8e0207 */
[----:B------:R-:W-:-:S06]  /*f500*/  UMOV UR7, 0x14f00000 ;  /* 0x14f0000000077882 */ /* 0x000fcc0000000000 */
[----:B------:R0:W-:Y:S02]  /*f510*/  UTMALDG.4D.MULTICAST [UR8], [UR4], UR16, desc[UR6] ;  /* 0x00000608040073b4 */ /* 0x0001e40008019810 */
[----:B0-----:R-:W-:Y:S01]  /*f520*/  UMOV UR8, UR14 ;  /* 0x0000000e00087c82 */ /* 0x001fe20008000000 */
[----:B------:R-:W-:Y:S02]  /*f530*/  UMOV UR10, UR15 ;  /* 0x0000000f000a7c82 */ /* 0x000fe40008000000 */
[----:B------:R3:W-:Y:S02]  /*f540*/  UTMALDG.4D.MULTICAST [UR8], [UR4], UR16, desc[UR6] ;  /* 0x00000608040073b4 */ /* 0x0007e40008019810 */
[----:B---3--:R-:W-:Y:S01]  /*f550*/  NOP ;  /* 0x0000000000007918 */ /* 0x008fe20000000000 */
.L_x_6907:
        /* <DEDUP_REMOVED lines=22> */
.L_x_6913:
[----:B0-----:R-:W3:Y:S01]  /*f6c0*/  LDL.LU R4, [R1+0x14] ;  /* 0x0000140001047983 */ /* 0x001ee20000300800 */
[----:B-1----:R-:W-:Y:S01]  /*f6d0*/  SHF.R.S32.HI R0, RZ, 0x1f, R16 ;  /* 0x0000001fff007819 */ /* 0x002fe20000011410 */
[----:B------:R-:W-:Y:S01]  /*f6e0*/  ULDC.64 UR4, c[0x0][0x2d8] ;  /* 0x0000b60000047ab9 */ /* 0x000fe20000000a00 */
[----:B------:R-:W0:Y:S01]  /*f6f0*/  LDC R8, c[0x0][0x448] ;  /* 0x00011200ff087b82 */ /* 0x000e220000000800 */
        /* <DEDUP_REMOVED lines=39> */
[----:B------:R-:W-:Y:S01]  /*f970*/  IMAD R6, R6, UR4, RZ ;  /* 0x0000000406067c24 */ /* 0x000fe2000f8e02ff */
[----:B-1----:R-:W-:-:S03]  /*f980*/  SHF.L.U32 R9, R9, 0x3, RZ ;  /* 0x0000000309097819 */ /* 0x002fc600000006ff */
[----:B------:R-:W-:Y:S01]  /*f990*/  IMAD R4, R4, UR5, R6 ;  /* 0x0000000504047c24 */ /* 0x000fe2000f8e0206 */
[----:B------:R-:W-:Y:S01]  /*f9a0*/  ULDC.64 UR4, c[0x0][0x2c8] ;  /* 0x0000b20000047ab9 */ /* 0x000fe20000000a00 */
[----:B------:R-:W-:Y:S02]  /*f9b0*/  LOP3.LUT R9, R9, 0x38, RZ, 0xc0, !PT ;  /* 0x0000003809097812 */ /* 0x000fe400078ec0ff */
[----:B------:R-:W-:Y:S01]  /*f9c0*/  IMAD.IADD R3, R3, 0x1, R4 ;  /* 0x0000000103037824 */ /* 0x000fe200078e0204 */
[----:B------:R-:W-:Y:S02]  /*f9d0*/  SHF.R.S32.HI R4, RZ, 0x1f, R0 ;  /* 0x0000001fff047819 */ /* 0x000fe40000011400 */
[----:B------:R-:W-:Y:S01]  /*f9e0*/  LOP3.LUT R9, R9, 0x40, RZ, 0xfc, !PT ;  /* 0x0000004009097812 */ /* 0x000fe200078efcff */
        /* <DEDUP_REMOVED lines=89> */
[----:B------:R0:W1:Y:S04]  /*ff80*/  SHFL.IDX PT, R5, R2, 0x7, 0x181f ;  /* 0x00f81f0002057f89 */ /* 0x00006800000e0000 */
[----:B------:R0:W-:Y:S04]  /*ff90*/  @!P2 LDGSTS.E.BYPASS.LTC128B.128 [R9+0x19400], desc[UR6][R6.64], !P0 ;  /* 0x194000000609afae */ /* 0x0001e8000c101d46 */
[----:B------:R0:W-:Y:S02]  /*ffa0*/  @!P2 LDGSTS.E.BYPASS.LTC128B.128 [R9+0x1d400], desc[UR6][R6.64+0x80], !P1 ;  /* 0x1d4000800609afae */ /* 0x0001e4000c901d46 */
.L_x_7020:
[----:B------:R-:W-:Y:S01]  /*ffb0*/  VIADD R4, R4, 0x70 ;  /* 0x0000007004047836 */ /* 0x000fe20000000000 */
[----:B------:R-:W-:Y:S04]  /*ffc0*/  BSSY B0, `(.L_x_6915) ;  /* 0x000000b000007945 */ /* 0x000fe80003800000 */
[----:B------:R-:W-:-:S13]  /*ffd0*/  ISETP.GE.AND P2, PT, R4, R3, PT ;  /* 0x000000030400720c */ /* 0x000fda0003f46270 */
[----:B------:R-:W-:Y:S05]  /*ffe0*/  @P2 BRA `(.L_x_6916) ;  /* 0x0000000000202947 */ /* 0x000fea0003800000 */
[----:B0-----:R-:W-:Y:S01]  /*fff0*/  LEA R2, P2, R10, R0, 0x1 ;  /* 0x000000000a027211 */ /* 0x001fe200078408ff */
[----:B------:R-:W-:-:S04]  /*10000*/  ULDC.64 UR4, c[0x0][0x208] ;  /* 0x0000820000047ab9 */ /* 0x000fc80000000a00 */
[----:B-1----:R-:W-:-:S05]  /*10010*/  IMAD.X R3, RZ, RZ, R5, P2 ;  /* 0x000000ffff037224 */ /* 0x002fca00010e0605 */
[----:B------:R-:W-:Y:S01]  /*10020*/  @!PT LDS RZ, [RZ] ;  /* 0x00000000fffff984 */ /* 0x000fe20000000800 */
[----:B------:R-:W-:Y:S01]  /*10030*/  @!PT LDS RZ, [RZ] ;  /* 0x00000000fffff984 */ /* 0x000fe20000000800 */
[----:B------:R-:W-:Y:S01]  /*10040*/  @!PT LDS RZ, [RZ] ;  /* 0x00000000fffff984 */ /* 0x000fe20000000800 */
[----:B------:R2:W-:Y:S04]  /*10050*/  LDGSTS.E.BYPASS.LTC128B.128 [R9+0x19c00], desc[UR4][R2.64], !P0 ;  /* 0x19c0000002097fae */ /* 0x0005e8000c101d44 */
[----:B------:R2:W-:Y:S02]  /*10060*/  LDGSTS.E.BYPASS.LTC128B.128 [R9+0x1dc00], desc[UR4][R2.64+0x80], !P1 ;  /* 0x1dc0008002097fae */ /* 0x0005e4000c901d44 */
.L_x_6916:
[----:B------:R-:W-:Y:S05]  /*10070*/  BSYNC B0 ;  /* 0x0000000000007941 */ /* 0x000fea0003800000 */
.L_x_6915:
[----:B0-2---:R-:W2:Y:S01]  /*10080*/  LDL R2, [R1+0x34] ;  /* 0x0000340001027983 */ /* 0x005ea20000100800 */
[----:B------:R-:W-:Y:S01]  /*10090*/  NOP ;  /* 0x0000000000007918 */ /* 0x000fe20000000000 */
[----:B------:R-:W-:Y:S02]  /*100a0*/  SYNCS.ARRIVE.TRANS64.RED.A0T1 RZ, [UR36+0x34800], RZ ;  /* 0x034800ffffff79a7 */ /* 0x000fe40008200424 */
[----:B------:R-:W-:Y:S01]  /*100b0*/  ARRIVES.LDGSTSBAR.64.TRANSCNT [UR36+0x34800] ;  /* 0x03480000ff0079b0 */ /* 0x000fe20008000aa4 */
[----:B--2---:R-:W-:-:S04]  /*100c0*/  LOP3.LUT R0, R2, 0x1, RZ, 0xc, !PT ;  /* 0x0000000102007812 */ /* 0x004fc800078e0cff */
[----:B------:R-:W-:Y:S01]  /*100d0*/  SHF.L.U32 R0, R0, 0x1f, RZ ;  /* 0x0000001f00007819 */ /* 0x000fe200000006ff */
[----:B------:R-:W-:Y:S01]  /*100e0*/  NOP ;  /* 0x0000000000007918 */ /* 0x000fe20000000000 */
[----:B------:R-:W2:Y:S01]  /*100f0*/  LDL.LU R2, [R1+0x30] ;  /* 0x0000300001027983 */ /* 0x000ea20000300800 */
[----:B------:R-:W-:Y:S01]  /*10100*/  SYNCS.ARRIVE.TRANS64.A1T0 RZ, [UR36+0x34800], RZ ;  /* 0x034800ffffff79a7 */ /* 0x000fe20008100024 */
[----:B------:R-:W-:Y:S01]  /*10110*/  BSSY B0, `(.L_x_6917) ;  /* 0x0000004000007945 */ /* 0x000fe20003800000 */
[----:B------:R-:W0:Y:S01]  /*10120*/  SYNCS.PHASECHK.TRANS64.TRYWAIT P0, [UR36+0x34820], R0 ;  /* 0x03482000ff0075a7 */ /* 0x000e220008000164 */
[----:B--2---:R-:W-:Y:S02]  /*10130*/  ISETP.GE.AND P1, PT, R2, 0xb1, PT ;  /* 0x000000b10200780c */ /* 0x004fe40003f26270 */
[----:B0-----:R-:W-:Y:S11]  /*10140*/  @!P0 BRA `(.L_x_6918) ;  /* 0x0000003800208947 */ /* 0x001ff60003800000 */
.L_x_7021:
[----:B------:R-:W-:Y:S05]  /*10150*/  BSYNC B0 ;  /* 0x0000000000007941 */ /* 0x000fea0003800000 */
.L_x_6917:
[----:B------:R-:W-:Y:S05]  /*10160*/  @!P1 BRA `(.L_x_6919) ;  /* 0x00000020002c9947 */ /* 0x000fea0003800000 */
[----:B------:R-:W2:Y:S01]  /*10170*/  LDL R2, [R1+0x24] ;  /* 0x0000240001027983 */ /* 0x000ea20000100800 */
[----:B0-----:R-:W-:Y:S01]  /*10180*/  IMAD.MOV.U32 R0, RZ, RZ, 0x1 ;  /* 0x00000001ff007424 */ /* 0x001fe200078e00ff */
[----:B--2---:R-:W-:-:S04]  /*10190*/  IADD3 R9, -R2, RZ, RZ ;  /* 0x000000ff02097210 */ /* 0x004fc80007ffe1ff */
[----:B------:R-:W-:-:S05]  /*101a0*/  VIADDMNMX R9, R9, R0, 0xffffffff, !PT ;  /* 0xffffffff09097446 */ /* 0x000fca0007800100 */
[----:B------:R-:W-:-:S05]  /*101b0*/  IMAD.IADD R0, R2, 0x1, R9 ;  /* 0x0000000102007824 */ /* 0x000fca00078e0209 */
[----:B------:R-:W-:-:S04]  /*101c0*/  LOP3.LUT R0, R0, 0x1, RZ, 0xc0, !PT ;  /* 0x0000000100007812 */ /* 0x000fc800078ec0ff */
[----:B------:R-:W-:Y:S01]  /*101d0*/  ISETP.NE.U32.AND P0, PT, R0, 0x1, PT ;  /* 0x000000010000780c */ /* 0x000fe20003f05070 */
[----:B------:R-:W-:-:S12]  /*101e0*/  VIADD R0, R2, 0xfffffffe ;  /* 0xfffffffe02007836 */ /* 0x000fd80000000000 */
[----:B------:R-:W-:Y:S05]  /*101f0*/  @P0 BRA `(.L_x_6920) ;  /* 0x0000000800ac0947 */ /* 0x000fea0003800000 */
[----:B------:R-:W2:Y:S01]  /*10200*/  LDL R2, [R1] ;  /* 0x0000000001027983 */ /* 0x000ea20000100800 */
        /* <DEDUP_REMOVED lines=12> */
[----:B-1----:R-:W0:Y:S01]  /*102d0*/  LDC R5, c[0x0][0x43c] ;  /* 0x00010f00ff057b82 */ /* 0x002e220000000800 */
        /* <DEDUP_REMOVED lines=19> */
.L_x_6923:
[----:B------:R-:W-:Y:S01]  /*10410*/  LEA R3, R6, UR36, 0x3 ;  /* 0x0000002406037c11 */ /* 0x000fe2000f8e18ff */
[----:B------:R-:W-:Y:S01]  /*10420*/  BSSY B1, `(.L_x_6924) ;  /* 0x0000004000017945 */ /* 0x000fe20003800000 */
[----:B------:R-:W-:-:S04]  /*10430*/  SHF.L.U32 R2, R8, 0x1f, RZ ;  /* 0x0000001f08027819 */ /* 0x000fc800000006ff */
[----:B------:R-:W2:Y:S02]  /*10440*/  SYNCS.PHASECHK.TRANS64.TRYWAIT P0, [R3+URZ+0x34840], R2 ;  /* 0x03484002030075a7 */ /* 0x000ea4000800017f */
[----:B--2---:R-:W-:Y:S05]  /*10450*/  @!P0 BRA `(.L_x_6925) ;  /* 0x0000003400748947 */ /* 0x004fea0003800000 */
.L_x_7022:
[----:B------:R-:W-:Y:S05]  /*10460*/  BSYNC B1 ;  /* 0x0000000000017941 */ /* 0x000fea0003800000 */
.L_x_6924:
[----:B01----:R-:W3:Y:S01]  /*10470*/  LDL R5, [R1+0x18] ;  /* 0x0000180001057983 */ /* 0x003ee20000100800 */
[----:B------:R-:W0:Y:S02]  /*10480*/  S2R R7, SR_TID.X ;  /* 0x0000000000077919 */ /* 0x000e240000002100 */
        /* <DEDUP_REMOVED lines=8> */
.L_x_6926:
[----:B------:R-:W-:Y:S01]  /*10510*/  LOP3.LUT P0, RZ, R18, 0x2, RZ, 0xc0, !PT ;  /* 0x0000000212ff7812 */ /* 0x000fe2000780c0ff */
[----:B------:R-:W-:-:S12]  /*10520*/  BSSY B1, `(.L_x_6927) ;  /* 0x0000003000017945 */ /* 0x000fd80003800000 */
[----:B------:R-:W-:Y:S05]  /*10530*/  @P0 BRA `(.L_x_6928) ;  /* 0x0000000000040947 */ /* 0x000fea0003800000 */
[----:B------:R-:W-:Y:S01]  /*10540*/  BPT.TRAP 0x1 ;  /* 0x000000040000795c */ /* 0x000fe20000300000 */
.L_x_6928:
[----:B------:R-:W-:Y:S05]  /*10550*/  BSYNC B1 ;  /* 0x0000000000017941 */ /* 0x000fea0003800000 */
.L_x_6927:
        /* <DEDUP_REMOVED lines=19> */
.L_x_6929:
        /* <DEDUP_REMOVED lines=17> */
.L_x_6930:
        /* <DEDUP_REMOVED lines=16> */
.L_x_7023:
[----:B------:R-:W-:Y:S05]  /*108a0*/  BSYNC B1 ;  /* 0x0000000000017941 */ /* 0x000fea0003800000 */
.L_x_6931:
[----:B------:R-:W1:Y:S02]  /*108b0*/  S2R R5, SR_TID.X ;  /* 0x0000000000057919 */ /* 0x000e640000002100 */
[----:B-1----:R-:W-:-:S04]  /*108c0*/  LOP3.LUT R5, R5, 0x7f, RZ, 0xc0, !PT ;  /* 0x0000007f05057812 */ /* 0x002fc800078ec0ff */
[----:B------:R-:W-:-:S13]  /*108d0*/  ISETP.NE.AND P0, PT, R5, RZ, PT ;  /* 0x000000ff0500720c */ /* 0x000fda0003f05270 */
[----:B0-----:R-:W-:-:S04]  /*108e0*/  @!P0 IMAD.MOV.U32 R3, RZ, RZ, 0xb000 ;  /* 0x0000b000ff038424 */ /* 0x001fc800078e00ff */
[----:B------:R0:W-:Y:S01]  /*108f0*/  @!P0 SYNCS.ARRIVE.TRANS64 RZ, [R2+URZ+0x34850], R3 ;  /* 0x0348500302ff89a7 */ /* 0x0001e2000800003f */
[----:B------:R-:W-:Y:S05]  /*10900*/  @P1 BRA `(.L_x_6933) ;  /* 0x0000000000041947 */ /* 0x000fea0003800000 */
[----:B------:R-:W-:Y:S01]  /*10910*/  BPT.TRAP 0x1 ;  /* 0x000000040000795c */ /* 0x000fe20000300000 */
.L_x_6933:
[----:B------:R-:W-:Y:S01]  /*10920*/  LOP3.LUT P0, RZ, R18, 0x2, RZ, 0xc0, !PT ;  /* 0x0000000212ff7812 */ /* 0x000fe2000780c0ff */
[----:B------:R-:W-:-:S12]  /*10930*/  BSSY B1, `(.L_x_6934) ;  /* 0x0000003000017945 */ /* 0x000fd80003800000 */
[----:B------:R-:W-:Y:S05]  /*10940*/  @P0 BRA `(.L_x_6935) ;  /* 0x0000000000040947 */ /* 0x000fea0003800000 */
[----:B------:R-:W-:Y:S01]  /*10950*/  BPT.TRAP 0x1 ;  /* 0x000000040000795c */ /* 0x000fe20000300000 */
.L_x_6935:
[----:B------:R-:W-:Y:S05]  /*10960*/  BSYNC B1 ;  /* 0x0000000000017941 */ /* 0x000fea0003800000 */
.L_x_6934:
        /* <DEDUP_REMOVED lines=19> */
.L_x_6936:
        /* <DEDUP_REMOVED lines=16> */
.L_x_6937:
        /* <DEDUP_REMOVED lines=12> */
.L_x_6922:
[----:B------:R-:W-:Y:S05]  /*10c60*/  BSYNC B0 ;  /* 0x0000000000007941 */ /* 0x000fea0003800000 */
.L_x_6921:
[----:B0-----:R-:W2:Y:S01]  /*10c70*/  LDL.LU R0, [R1+0x24] ;  /* 0x0000240001007983 */ /* 0x001ea20000300800 */
[----:B------:R-:W-:-:S03]  /*10c80*/  IMAD.MOV.U32 R19, RZ, RZ, R6 ;  /* 0x000000ffff137224 */ /* 0x000fc600078e0006 */
[----:B------:R0:W-:Y:S02]  /*10c90*/  STL [R1], R8 ;  /* 0x0000000801007387 */ /* 0x0001e40000100800 */
[----:B0-2---:R-:W-:-:S07]  /*10ca0*/  VIADD R0, R0, 0xfffffffd ;  /* 0xfffffffd00007836 */ /* 0x005fce0000000000 */
.L_x_6920:
[----:B------:R-:W2:Y:S01]  /*10cb0*/  LDL.LU R2, [R1+0x20] ;  /* 0x0000200001027983 */ /* 0x000ea20000300800 */
[----:B------:R-:W-:Y:S01]  /*10cc0*/  IMAD.MOV R9, RZ, RZ, -R9 ;  /* 0x000000ffff097224 */ /* 0x000fe200078e0a09 */
[----:B------:R-:W-:Y:S04]  /*10cd0*/  BSSY B0, `(.L_x_6919) ;  /* 0x0000154000007945 */ /* 0x000fe80003800000 */
[----:B--2---:R-:W-:-:S13]  /*10ce0*/  ISETP.NE.AND P0, PT, R2, R9, PT ;  /* 0x000000090200720c */ /* 0x004fda0003f05270 */
[----:B------:R-:W-:Y:S05]  /*10cf0*/  @!P0 BRA `(.L_x_6938) ;  /* 0x0000001400448947 */ /* 0x000fea0003800000 */
[----:B------:R-:W-:-:S07]  /*10d00*/  IMAD.MOV.U32 R6, RZ, RZ, R17 ;  /* 0x000000ffff067224 */ /* 0x000fce00078e0011 */
.L_x_6973:
[----:B--2---:R-:W2:Y:S01]  /*10d10*/  LDL R2, [R1] ;  /* 0x0000000001027983 */ /* 0x004ea20000100800 */
[----:B------:R-:W-:Y:S01]  /*10d20*/  LOP3.LUT P1, RZ, R18, 0x8, RZ, 0xc0, !PT ;  /* 0x0000000812ff7812 */ /* 0x000fe2000782c0ff */
[----:B------:R-:W-:Y:S01]  /*10d30*/  VIADD R4, R19, 0x1 ;  /* 0x0000000113047836 */ /* 0x000fe20000000000 */
[----:B------:R-:W-:Y:S04]  /*10d40*/  BSSY B1, `(.L_x_6939) ;  /* 0x00000a3000017945 */ /* 0x000fe80003800000 */
[----:B------:R-:W-:-:S04]  /*10d50*/  ISETP.NE.AND P0, PT, R4, 0x2, PT ;  /* 0x000000020400780c */ /* 0x000fc80003f05270 */
[----:B-1----:R-:W-:Y:S02]  /*10d60*/  SEL R5, RZ, 0x1, P0 ;  /* 0x00000001ff057807 */ /* 0x002fe40000000000 */
[----:B------:R-:W-:Y:S02]  /*10d70*/  SEL R4, R4, RZ, P0 ;  /* 0x000000ff04047207 */ /* 0x000fe40000000000 */
[----:B--2---:R-:W-:Y:S01]  /*10d80*/  LOP3.LUT R5, R2, R5, RZ, 0x3c, !PT ;  /* 0x0000000502057212 */ /* 0x004fe200078e3cff */
[----:B0-----:R-:W-:Y:S06]  /*10d90*/  @!P1 BRA `(.L_x_6940) ;  /* 0x0000000800749947 */ /* 0x001fec0003800000 */
[----:B------:R-:W-:Y:S01]  /*10da0*/  LOP3.LUT P1, RZ, R18, 0x4, RZ, 0xc0, !PT ;  /* 0x0000000412ff7812 */ /* 0x000fe2000782c0ff */
[----:B------:R-:W-:-:S12]  /*10db0*/  IMAD.MOV.U32 R8, RZ, RZ, R0 ;  /* 0x000000ffff087224 */ /* 0x000fd800078e0000 */
        /* <DEDUP_REMOVED lines=22> */
.L_x_6941:
[----:B------:R-:W-:Y:S01]  /*10f20*/  LEA R3, R4, UR36, 0x3 ;  /* 0x0000002404037c11 */ /* 0x000fe2000f8e18ff */
[----:B------:R-:W-:Y:S01]  /*10f30*/  BSSY B2, `(.L_x_6942) ;  /* 0x0000004000027945 */ /* 0x000fe20003800000 */
[----:B------:R-:W-:-:S04]  /*10f40*/  SHF.L.U32 R2, R5, 0x1f, RZ ;  /* 0x0000001f05027819 */ /* 0x000fc800000006ff */
[----:B------:R-:W1:Y:S02]  /*10f50*/  SYNCS.PHASECHK.TRANS64.TRYWAIT P0, [R3+URZ+0x34840], R2 ;  /* 0x03484002030075a7 */ /* 0x000e64000800017f */
[----:B-1----:R-:W-:Y:S05]  /*10f60*/  @!P0 BRA `(.L_x_6943) ;  /* 0x0000002800d88947 */ /* 0x002fea0003800000 */
.L_x_7024:
[----:B------:R-:W-:Y:S05]  /*10f70*/  BSYNC B2 ;  /* 0x0000000000027941 */ /* 0x000fea0003800000 */
.L_x_6942:
        /* <DEDUP_REMOVED lines=10> */
.L_x_6944:
[----:B------:R-:W-:Y:S01]  /*11020*/  LOP3.LUT P0, RZ, R18, 0x2, RZ, 0xc0, !PT ;  /* 0x0000000212ff7812 */ /* 0x000fe2000780c0ff */
[----:B------:R-:W-:-:S12]  /*11030*/  BSSY B2, `(.L_x_6945) ;  /* 0x0000003000027945 */ /* 0x000fd80003800000 */
[----:B------:R-:W-:Y:S05]  /*11040*/  @P0 BRA `(.L_x_6946) ;  /* 0x0000000000040947 */ /* 0x000fea0003800000 */
[----:B------:R-:W-:Y:S01]  /*11050*/  BPT.TRAP 0x1 ;  /* 0x000000040000795c */ /* 0x000fe20000300000 */
.L_x_6946:
[----:B------:R-:W-:Y:S05]  /*11060*/  BSYNC B2 ;  /* 0x0000000000027941 */ /* 0x000fea0003800000 */
.L_x_6945:
[----:B------:R-:W0:Y:S01]  /*11070*/  S2R R2, SR_CgaCtaId ;  /* 0x0000000000027919 */ /* 0x000e220000008800 */
[----:B------:R-:W-:Y:S01]  /*11080*/  IMAD.MOV.U32 R10, RZ, RZ, RZ ;  /* 0x000000ffff0a7224 */ /* 0x000fe200078e00ff */
[----:B------:R-:W-:Y:S01]  /*11090*/  UIADD3 UR4, UP0, UR38, 0x370, URZ ;  /* 0x0000037026047890 */ /* 0x000fe2000ff1e03f */
[----:B------:R-:W-:Y:S01]  /*110a0*/  PLOP3.LUT P0, PT, PT, PT, PT, 0x80, 0x0 ;  /* 0x000000000000781c */ /* 0x000fe20003f0f070 */
[----:B------:R-:W1:Y:S01]  /*110b0*/  S2R R7, SR_CgaCtaId ;  /* 0x0000000000077919 */ /* 0x000e620000008800 */
[----:B------:R-:W-:Y:S01]  /*110c0*/  IADD3 R3, R3, 0x34830, RZ ;  /* 0x0003483003037810 */ /* 0x000fe20007ffe0ff */
[----:B------:R-:W-:Y:S01]  /*110d0*/  UIADD3.X UR5, URZ, UR39, URZ, UP0, !UPT ;  /* 0x000000273f057290 */ /* 0x000fe200087fe43f */
[----:B------:R-:W-:Y:S01]  /*110e0*/  R2UR UR10, R10 ;  /* 0x000000000a0a72ca */ /* 0x000fe200000e0000 */
[----:B------:R-:W-:Y:S01]  /*110f0*/  UMOV UR6, 0x30000 ;  /* 0x0003000000067882 */ /* 0x000fe20000000000 */
[----:B------:R-:W-:Y:S01]  /*11100*/  UMOV UR14, 0x0 ;  /* 0x00000000000e7882 */ /* 0x000fe20000000000 */
[----:B------:R-:W-:Y:S01]  /*11110*/  UMOV UR15, 0x14f00000 ;  /* 0x14f00000000f7882 */ /* 0x000fe20000000000 */
[----:B0-----:R-:W-:-:S02]  /*11120*/  LOP3.LUT R2, R2, 0x1, RZ, 0xc0, !PT ;  /* 0x0000000102027812 */ /* 0x001fc400078ec0ff */
[----:B-1----:R-:W-:-:S03]  /*11130*/  LOP3.LUT R7, R7, 0x1, RZ, 0xc0, !PT ;  /* 0x0000000107077812 */ /* 0x002fc600078ec0ff */
[----:B------:R-:W-:-:S04]  /*11140*/  IMAD R2, R2, 0x1600, RZ ;  /* 0x0000160002027824 */ /* 0x000fc800078e02ff */
[----:B------:R-:W-:Y:S02]  /*11150*/  IMAD R2, R4, 0x5800, R2 ;  /* 0x0000580004027824 */ /* 0x000fe400078e0202 */
[----:B------:R-:W-:-:S03]  /*11160*/  IMAD R7, R7, 0x58, RZ ;  /* 0x0000005807077824 */ /* 0x000fc600078e02ff */
[----:B------:R-:W-:Y:S01]  /*11170*/  LEA R2, R2, UR36, 0x1 ;  /* 0x0000002402027c11 */ /* 0x000fe2000f8e08ff */
[----:B------:R-:W-:-:S04]  /*11180*/  IMAD R7, R8, 0xb0, R7 ;  /* 0x000000b008077824 */ /* 0x000fc800078e0207 */
[----:B------:R-:W-:-:S07]  /*11190*/  VIADD R9, R2, 0x1e400 ;  /* 0x0001e40002097836 */ /* 0x000fce0000000000 */
.L_x_6947:
        /* <DEDUP_REMOVED lines=17> */
.L_x_6948:
        /* <DEDUP_REMOVED lines=16> */
.L_x_7025:
[----:B------:R-:W-:Y:S05]  /*113b0*/  BSYNC B2 ;  /* 0x0000000000027941 */ /* 0x000fea0003800000 */
.L_x_6949:
[----:B------:R-:W1:Y:S02]  /*113c0*/  S2R R7, SR_TID.X ;  /* 0x0000000000077919 */ /* 0x000e640000002100 */
[----:B-1----:R-:W-:-:S04]  /*113d0*/  LOP3.LUT R7, R7, 0x7f, RZ, 0xc0, !PT ;  /* 0x0000007f07077812 */ /* 0x002fc800078ec0ff */
[----:B------:R-:W-:-:S13]  /*113e0*/  ISETP.NE.AND P0, PT, R7, RZ, PT ;  /* 0x000000ff0700720c */ /* 0x000fda0003f05270 */
[----:B0-----:R-:W-:-:S04]  /*113f0*/  @!P0 IMAD.MOV.U32 R3, RZ, RZ, 0xb000 ;  /* 0x0000b000ff038424 */ /* 0x001fc800078e00ff */
[----:B------:R0:W-:Y:S01]  /*11400*/  @!P0 SYNCS.ARRIVE.TRANS64 RZ, [R2+URZ+0x34850], R3 ;  /* 0x0348500302ff89a7 */ /* 0x0001e2000800003f */
[----:B------:R-:W-:Y:S05]  /*11410*/  @P1 BRA `(.L_x_6951) ;  /* 0x0000000000041947 */ /* 0x000fea0003800000 */
[----:B------:R-:W-:Y:S01]  /*11420*/  BPT.TRAP 0x1 ;  /* 0x000000040000795c */ /* 0x000fe20000300000 */
.L_x_6951:
[----:B------:R-:W-:Y:S01]  /*11430*/  LOP3.LUT P0, RZ, R18, 0x2, RZ, 0xc0, !PT ;  /* 0x0000000212ff7812 */ /* 0x000fe2000780c0ff */
[----:B------:R-:W-:-:S12]  /*11440*/  BSSY B2, `(.L_x_6952) ;  /* 0x0000003000027945 */ /* 0x000fd80003800000 */
[----:B------:R-:W-:Y:S05]  /*11450*/  @P0 BRA `(.L_x_6953) ;  /* 0x0000000000040947 */ /* 0x000fea0003800000 */
[----:B------:R-:W-:Y:S01]  /*11460*/  BPT.TRAP 0x1 ;  /* 0x000000040000795c */ /* 0x000fe20000300000 */
.L_x_6953:
[----:B------:R-:W-:Y:S05]  /*11470*/  BSYNC B2 ;  /* 0x0000000000027941 */ /* 0x000fea0003800000 */
.L_x_6952:
        /* <DEDUP_REMOVED lines=19> */
.L_x_6954:
        /* <DEDUP_REMOVED lines=16> */
.L_x_6955:
        /* <DEDUP_REMOVED lines=12> */
.L_x_6940:
[----:B------:R-:W-:Y:S05]  /*11770*/  BSYNC B1 ;  /* 0x0000000000017941 */ /* 0x000fea0003800000 */
.L_x_6939:
        /* <DEDUP_REMOVED lines=33> */
.L_x_6958:
[----:B------:R-:W-:Y:S01]  /*11990*/  LEA R3, R19, UR36, 0x3 ;  /* 0x0000002413037c11 */ /* 0x000fe2000f8e18ff */
[----:B------:R-:W-:Y:S01]  /*119a0*/  BSSY B2, `(.L_x_6959) ;  /* 0x0000004000027945 */ /* 0x000fe20003800000 */
[----:B------:R-:W-:-:S04]  /*119b0*/  SHF.L.U32 R2, R9, 0x1f, RZ ;  /* 0x0000001f09027819 */ /* 0x000fc800000006ff */
[----:B------:R-:W2:Y:S02]  /*119c0*/  SYNCS.PHASECHK.TRANS64.TRYWAIT P0, [R3+URZ+0x34840], R2 ;  /* 0x03484002030075a7 */ /* 0x000ea4000800017f */
[----:B--2---:R-:W-:Y:S05]  /*119d0*/  @!P0 BRA `(.L_x_6960) ;  /* 0x0000002000648947 */ /* 0x004fea0003800000 */
.L_x_7026:
[----:B------:R-:W-:Y:S05]  /*119e0*/  BSYNC B2 ;  /* 0x0000000000027941 */ /* 0x000fea0003800000 */
.L_x_6959:
        /* <DEDUP_REMOVED lines=10> */
.L_x_6961:
[----:B------:R-:W-:Y:S01]  /*11a90*/  LOP3.LUT P0, RZ, R18, 0x2, RZ, 0xc0, !PT ;  /* 0x0000000212ff7812 */ /* 0x000fe2000780c0ff */
[----:B------:R-:W-:-:S12]  /*11aa0*/  BSSY B2, `(.L_x_6962) ;  /* 0x0000003000027945 */ /* 0x000fd80003800000 */
[----:B------:R-:W-:Y:S05]  /*11ab0*/  @P0 BRA `(.L_x_6963) ;  /* 0x0000000000040947 */ /* 0x000fea0003800000 */
[----:B------:R-:W-:Y:S01]  /*11ac0*/  BPT.TRAP 0x1 ;  /* 0x000000040000795c */ /* 0x000fe20000300000 */
.L_x_6963:
[----:B------:R-:W-:Y:S05]  /*11ad0*/  BSYNC B2 ;  /* 0x0000000000027941 */ /* 0x000fea0003800000 */
.L_x_6962:
[----:B------:R-:W0:Y:S01]  /*11ae0*/  S2R R2, SR_CgaCtaId ;  /* 0x0000000000027919 */ /* 0x000e220000008800 */
[----:B------:R-:W-:Y:S01]  /*11af0*/  IMAD.MOV.U32 R10, RZ, RZ, RZ ;  /* 0x000000ffff0a7224 */ /* 0x000fe200078e00ff */
[----:B------:R-:W-:Y:S01]  /*11b00*/  UIADD3 UR4, UP0, UR38, 0x370, URZ ;  /* 0x0000037026047890 */ /* 0x000fe2000ff1e03f */
[----:B------:R-:W-:Y:S01]  /*11b10*/  PLOP3.LUT P0, PT, PT, PT, PT, 0x80, 0x0 ;  /* 0x000000000000781c */ /* 0x000fe20003f0f070 */
[----:B------:R-:W1:Y:S01]  /*11b20*/  S2R R7, SR_CgaCtaId ;  /* 0x0000000000077919 */ /* 0x000e620000008800 */
[----:B------:R-:W-:Y:S01]  /*11b30*/  VIADD R3, R3, 0x34830 ;  /* 0x0003483003037836 */ /* 0x000fe20000000000 */
[----:B------:R-:W-:Y:S01]  /*11b40*/  R2UR UR10, R10 ;  /* 0x000000000a0a72ca */ /* 0x000fe200000e0000 */
[----:B------:R-:W-:Y:S01]  /*11b50*/  UIADD3.X UR5, URZ, UR39, URZ, UP0, !UPT ;  /* 0x000000273f057290 */ /* 0x000fe200087fe43f */
        /* <DEDUP_REMOVED lines=11> */
.L_x_6964:
        /* <DEDUP_REMOVED lines=17> */
.L_x_6965:
        /* <DEDUP_REMOVED lines=15> */
.L_x_7027:
[----:B------:R-:W-:Y:S05]  /*11e10*/  BSYNC B2 ;  /* 0x0000000000027941 */ /* 0x000fea0003800000 */
.L_x_6966:
[----:B------:R-:W1:Y:S02]  /*11e20*/  S2R R3, SR_TID.X ;  /* 0x0000000000037919 */ /* 0x000e640000002100 */
[----:B-1----:R-:W-:-:S04]  /*11e30*/  LOP3.LUT R3, R3, 0x7f, RZ, 0xc0, !PT ;  /* 0x0000007f03037812 */ /* 0x002fc800078ec0ff */
[----:B------:R-:W-:-:S13]  /*11e40*/  ISETP.NE.AND P0, PT, R3, RZ, PT ;  /* 0x000000ff0300720c */ /* 0x000fda0003f05270 */
[----:B------:R-:W-:-:S04]  /*11e50*/  @!P0 IMAD.MOV.U32 R3, RZ, RZ, 0xb000 ;  /* 0x0000b000ff038424 */ /* 0x000fc800078e00ff */
[----:B------:R1:W-:Y:S01]  /*11e60*/  @!P0 SYNCS.ARRIVE.TRANS64 RZ, [R2+URZ+0x34850], R3 ;  /* 0x0348500302ff89a7 */ /* 0x0003e2000800003f */
[----:B------:R-:W-:Y:S05]  /*11e70*/  @P1 BRA `(.L_x_6968) ;  /* 0x0000000000041947 */ /* 0x000fea0003800000 */
[----:B------:R-:W-:Y:S01]  /*11e80*/  BPT.TRAP 0x1 ;  /* 0x000000040000795c */ /* 0x000fe20000300000 */
.L_x_6968:
[----:B------:R-:W-:Y:S01]  /*11e90*/  LOP3.LUT P0, RZ, R18, 0x2, RZ, 0xc0, !PT ;  /* 0x0000000212ff7812 */ /* 0x000fe2000780c0ff */
[----:B------:R-:W-:-:S12]  /*11ea0*/  BSSY B2, `(.L_x_6969) ;  /* 0x0000003000027945 */ /* 0x000fd80003800000 */
[----:B------:R-:W-:Y:S05]  /*11eb0*/  @P0 BRA `(.L_x_6970) ;  /* 0x0000000000040947 */ /* 0x000fea0003800000 */
[----:B------:R-:W-:Y:S01]  /*11ec0*/  BPT.TRAP 0x1 ;  /* 0x000000040000795c */ /* 0x000fe20000300000 */
.L_x_6970:
[----:B------:R-:W-:Y:S05]  /*11ed0*/  BSYNC B2 ;  /* 0x0000000000027941 */ /* 0x000fea0003800000 */
.L_x_6969:
        /* <DEDUP_REMOVED lines=19> */
.L_x_6971:
        /* <DEDUP_REMOVED lines=16> */
.L_x_6972:
        /* <DEDUP_REMOVED lines=12> */
.L_x_6957:
[----:B------:R-:W-:Y:S05]  /*121d0*/  BSYNC B1 ;  /* 0x0000000000017941 */ /* 0x000fea0003800000 */
.L_x_6956:
[C---:B------:R-:W-:Y:S01]  /*121e0*/  ISETP.GT.AND P0, PT, R0.reuse, 0x1, PT ;  /* 0x000000010000780c */ /* 0x040fe20003f04270 */
[----:B------:R-:W-:-:S12]  /*121f0*/  VIADD R0, R0, 0xfffffffe ;  /* 0xfffffffe00007836 */ /* 0x000fd80000000000 */
[----:B------:R-:W-:Y:S05]  /*12200*/  @P0 BRA `(.L_x_6973) ;  /* 0xffffffe800c00947 */ /* 0x000fea000383ffff */
.L_x_6938:
[----:B------:R-:W-:Y:S05]  /*12210*/  BSYNC B0 ;  /* 0x0000000000007941 */ /* 0x000fea0003800000 */
.L_x_6919:
[----:B------:R-:W-:Y:S01]  /*12220*/  LOP3.LUT P0, RZ, R18, 0x8, RZ, 0xc0, !PT ;  /* 0x0000000812ff7812 */ /* 0x000fe2000780c0ff */
[----:B------:R-:W-:-:S12]  /*12230*/  BSSY B0, `(.L_x_6974) ;  /* 0x0000045000007945 */ /* 0x000fd80003800000 */
[----:B------:R-:W-:Y:S05]  /*12240*/  @!P0 BRA `(.L_x_6975) ;  /* 0x00000004000c8947 */ /* 0x000fea0003800000 */
[----:B------:R-:W3:Y:S01]  /*12250*/  LDL R2, [R1] ;  /* 0x0000000001027983 */ /* 0x000ee20000100800 */
[----:B0-----:R-:W-:Y:S01]  /*12260*/  LEA R0, R19, UR36, 0x3 ;  /* 0x0000002413007c11 */ /* 0x001fe2000f8e18ff */
[----:B------:R-:W-:Y:S01]  /*12270*/  BSSY B1, `(.L_x_6976) ;  /* 0x0000004000017945 */ /* 0x000fe20003800000 */
[----:B---3--:R-:W-:-:S04]  /*12280*/  SHF.L.U32 R3, R2, 0x1f, RZ ;  /* 0x0000001f02037819 */ /* 0x008fc800000006ff */
[----:B------:R-:W0:Y:S02]  /*12290*/  SYNCS.PHASECHK.TRANS64.TRYWAIT P0, [R0+URZ+0x34860], R3 ;  /* 0x03486003000075a7 */ /* 0x000e24000800017f */
[----:B0-----:R-:W-:Y:S05]  /*122a0*/  @!P0 BRA `(.L_x_6977) ;  /* 0x0000001800588947 */ /* 0x001fea0003800000 */
.L_x_7028:
[----:B------:R-:W-:Y:S05]  /*122b0*/  BSYNC B1 ;  /* 0x0000000000017941 */ /* 0x000fea0003800000 */
.L_x_6976:
[----:B------:R-:W3:Y:S01]  /*122c0*/  LDL R2, [R1+0x18] ;  /* 0x0000180001027983 */ /* 0x000ee20000100800 */
[----:B------:R-:W4:Y:S02]  /*122d0*/  S2R R4, SR_TID.X ;  /* 0x0000000000047919 */ /* 0x000f240000002100 */
[----:B----4-:R-:W-:-:S04]  /*122e0*/  LOP3.LUT R4, R4, 0x7f, RZ, 0xc0, !PT ;  /* 0x0000007f04047812 */ /* 0x010fc800078ec0ff */
[----:B------:R-:W-:-:S13]  /*122f0*/  ISETP.NE.AND P0, PT, R4, RZ, PT ;  /* 0x000000ff0400720c */ /* 0x000fda0003f05270 */
[----:B0-----:R-:W-:-:S04]  /*12300*/  @!P0 IMAD.MOV.U32 R3, RZ, RZ, 0xb000 ;  /* 0x0000b000ff038424 */ /* 0x001fc800078e00ff */
[----:B------:R0:W-:Y:S01]  /*12310*/  @!P0 SYNCS.ARRIVE.TRANS64 RZ, [R0+URZ+0x34850], R3 ;  /* 0x0348500300ff89a7 */ /* 0x0001e2000800003f */
[----:B---3--:R-:W-:-:S04]  /*12320*/  PRMT R2, R2, 0x9910, RZ ;  /* 0x0000991002027816 */ /* 0x008fc800000000ff */
[----:B------:R-:W-:-:S13]  /*12330*/  ISETP.NE.AND P0, PT, R2, 0x2, PT ;  /* 0x000000020200780c */ /* 0x000fda0003f05270 */
[----:B0-----:R-:W-:Y:S05]  /*12340*/  @P0 BRA `(.L_x_6978) ;  /* 0x0000000000040947 */ /* 0x001fea0003800000 */
[----:B------:R-:W-:Y:S01]  /*12350*/  BPT.TRAP 0x1 ;  /* 0x000000040000795c */ /* 0x000fe20000300000 */
.L_x_6978:
[----:B------:R-:W-:Y:S01]  /*12360*/  LOP3.LUT P0, RZ, R18, 0x2, RZ, 0xc0, !PT ;  /* 0x0000000212ff7812 */ /* 0x000fe2000780c0ff */
[----:B------:R-:W-:-:S12]  /*12370*/  BSSY B1, `(.L_x_6979) ;  /* 0x0000003000017945 */ /* 0x000fd80003800000 */
[----:B------:R-:W-:Y:S05]  /*12380*/  @P0 BRA `(.L_x_6980) ;  /* 0x0000000000040947 */ /* 0x000fea0003800000 */
[----:B------:R-:W-:Y:S01]  /*12390*/  BPT.TRAP 0x1 ;  /* 0x000000040000795c */ /* 0x000fe20000300000 */
.L_x_6980:
[----:B------:R-:W-:Y:S05]  /*123a0*/  BSYNC B1 ;  /* 0x0000000000017941 */ /* 0x000fea0003800000 */
.L_x_6979:
[----:B------:R-:W3:Y:S01]  /*123b0*/  LDL R2, [R1+0x4] ;  /* 0x0000040001027983 */ /* 0x000ee20000100800 */
[----:B------:R-:W0:Y:S01]  /*123c0*/  S2R R3, SR_CgaCtaId ;  /* 0x0000000000037919 */ /* 0x000e220000008800 */
[----:B------:R-:W4:Y:S01]  /*123d0*/  S2R R4, SR_CgaCtaId ;  /* 0x0000000000047919 */ /* 0x000f220000008800 */
[----:B------:R-:W-:Y:S01]  /*123e0*/  UIADD3 UR4, UP0, UR38, 0x470, URZ ;  /* 0x0000047026047890 */ /* 0x000fe2000ff1e03f */
[----:B------:R-:W-:Y:S01]  /*123f0*/  PLOP3.LUT P0, PT, PT, PT, PT, 0x80, 0x0 ;  /* 0x000000000000781c */ /* 0x000fe20003f0f070 */
[----:B------:R-:W-:Y:S01]  /*12400*/  VIADD R0, R0, 0x34850 ;  /* 0x0003485000007836 */ /* 0x000fe20000000000 */
[----:B------:R-:W-:Y:S01]  /*12410*/  UMOV UR6, 0x30000 ;  /* 0x0003000000067882 */ /* 0x000fe20000000000 */
[----:B------:R-:W-:Y:S01]  /*12420*/  UIADD3.X UR5, URZ, UR39, URZ, UP0, !UPT ;  /* 0x000000273f057290 */ /* 0x000fe200087fe43f */
[----:B0-----:R-:W-:Y:S02]  /*12430*/  LOP3.LUT R3, R3, 0x1, RZ, 0xc0, !PT ;  /* 0x0000000103037812 */ /* 0x001fe400078ec0ff */
        /* <DEDUP_REMOVED lines=10> */
.L_x_6981:
        /* <DEDUP_REMOVED lines=16> */
.L_x_6982:
        /* <DEDUP_REMOVED lines=10> */
.L_x_6975:
[----:B------:R-:W-:Y:S05]  /*12680*/  BSYNC B0 ;  /* 0x0000000000007941 */ /* 0x000fea0003800000 */
.L_x_6974:
[----:B------:R-:W3:Y:S01]  /*12690*/  LDL.LU R6, [R1+0x28] ;  /* 0x0000280001067983 */ /* 0x000ee20000300800 */
[----:B------:R-:W-:Y:S01]  /*126a0*/  VIADD R19, R19, 0x1 ;  /* 0x0000000113137836 */ /* 0x000fe20000000000 */
[----:B------:R-:W-:Y:S02]  /*126b0*/  ULDC UR4, c[0x0][0xc34] ;  /* 0x00030d0000047ab9 */ /* 0x000fe40000000800 */
[----:B-1----:R-:W4:Y:S04]  /*126c0*/  LDL.LU R5, [R1] ;  /* 0x0000000001057983 */ /* 0x002f280000300800 */
[----:B------:R-:W5:Y:S01]  /*126d0*/  LDL.LU R4, [R1+0x34] ;  /* 0x0000340001047983 */ /* 0x000f620000300800 */
[----:B------:R-:W-:-:S04]  /*126e0*/  ISETP.NE.AND P0, PT, R19, 0x2, PT ;  /* 0x000000021300780c */ /* 0x000fc80003f05270 */
[----:B0-----:R-:W-:Y:S02]  /*126f0*/  SEL R0, RZ, 0x1, P0 ;  /* 0x00000001ff007807 */ /* 0x001fe40000000000 */
[----:B------:R-:W-:Y:S02]  /*12700*/  SEL R19, R19, RZ, P0 ;  /* 0x000000ff13137207 */ /* 0x000fe40000000000 */
[----:B---3--:R-:W-:Y:S02]  /*12710*/  IADD3 R6, R6, UR37, RZ ;  /* 0x0000002506067c10 */ /* 0x008fe4000fffe0ff */
[----:B----4-:R-:W-:-:S03]  /*12720*/  LOP3.LUT R5, R5, R0, RZ, 0x3c, !PT ;  /* 0x0000000005057212 */ /* 0x010fc600078e3cff */
[----:B------:R0:W-:Y:S01]  /*12730*/  STL [R1+0x28], R6 ;  /* 0x0000280601007387 */ /* 0x0001e20000100800 */
[----:B------:R-:W-:Y:S01]  /*12740*/  ISETP.GE.AND P1, PT, R6, UR4, PT ;  /* 0x0000000406007c0c */ /* 0x000fe2000bf26270 */
[----:B-----5:R-:W-:-:S05]  /*12750*/  VIADD R4, R4, 0x1 ;  /* 0x0000000104047836 */ /* 0x020fca0000000000 */
[----:B------:R0:W-:Y:S04]  /*12760*/  STL [R1+0x34], R4 ;  /* 0x0000340401007387 */ /* 0x0001e80000100800 */
[----:B------:R0:W-:Y:S03]  /*12770*/  STL [R1], R5 ;  /* 0x0000000501007387 */ /* 0x0001e60000100800 */
[----:B------:R-:W-:Y:S05]  /*12780*/  @!P1 BRA `(.L_x_6983) ;  /* 0xffffffc000609947 */ /* 0x000fea000383ffff */
[----:B------:R-:W-:-:S07]  /*12790*/  LOP3.LUT R2, R4, 0x1, RZ, 0xc, !PT ;  /* 0x0000000104027812 */ /* 0x000fce00078e0cff */
.L_x_6902:
[----:B0-----:R-:W0:Y:S01]  /*127a0*/  S2R R3, SR_CgaCtaId ;  /* 0x0000000000037919 */ /* 0x001e220000008800 */
[----:B------:R-:W-:Y:S01]  /*127b0*/  MOV R0, 0x400 ;  /* 0x0000040000007802 */ /* 0x000fe20000000f00 */
[----:B------:R-:W-:Y:S03]  /*127c0*/  BSSY B0, `(.L_x_6984) ;  /* 0x0000005000007945 */ /* 0x000fe60003800000 */
[----:B0-----:R-:W-:Y:S02]  /*127d0*/  LEA R0, R3, R0, 0x18 ;  /* 0x0000000003007211 */ /* 0x001fe400078ec0ff */
[----:B------:R-:W-:-:S04]  /*127e0*/  SHF.L.U32 R3, R2, 0x1f, RZ ;  /* 0x0000001f02037819 */ /* 0x000fc800000006ff */
[----:B------:R-:W0:Y:S02]  /*127f0*/  SYNCS.PHASECHK.TRANS64.TRYWAIT P0, [R0+URZ+0x34820], R3 ;  /* 0x03482003000075a7 */ /* 0x000e24000800017f */
[----:B0-----:R-:W-:Y:S05]  /*12800*/  @!P0 BRA `(.L_x_6985) ;  /* 0x0000001400148947 */ /* 0x001fea0003800000 */
.L_x_7029:
[----:B------:R-:W-:Y:S05]  /*12810*/  BSYNC B0 ;  /* 0x0000000000007941 */ /* 0x000fea0003800000 */
.L_x_6984:
[----:B------:R-:W-:-:S03]  /*12820*/  UMOV UR4, 0xffffffff ;  /* 0xffffffff00047882 */ /* 0x000fc60000000000 */
[----:B------:R-:W-:Y:S05]  /*12830*/  BRA.DIV UR4, `(.L_x_6986) ;  /* 0x00000016041c7947 */ /* 0x000fea000b800000 */
[----:B------:R-:W1:Y:S02]  /*12840*/  S2R R2, SR_TID.X ;  /* 0x0000000000027919 */ /* 0x000e640000002100 */
[----:B-1----:R-:W-:-:S04]  /*12850*/  SHF.R.U32.HI R2, RZ, 0x5, R2 ;  /* 0x00000005ff027819 */ /* 0x002fc80000011602 */
[----:B------:R-:W-:-:S05]  /*12860*/  LOP3.LUT R2, R2, 0x3, RZ, 0xc0, !PT ;  /* 0x0000000302027812 */ /* 0x000fca00078ec0ff */
[----:B------:R1:W3:Y:S02]  /*12870*/  SHFL.IDX PT, R14, R2, RZ, 0x1f ;  /* 0x00001fff020e7589 */ /* 0x0002e400000e0000 */
.L_x_7032:
[----:B---3--:R-:W-:Y:S01]  /*12880*/  ISETP.NE.AND P0, PT, R14, RZ, PT ;  /* 0x000000ff0e00720c */ /* 0x008fe20003f05270 */
[----:B------:R-:W-:-:S12]  /*12890*/  BSSY B0, `(.L_x_6987) ;  /* 0x0000025000007945 */ /* 0x000fd80003800000 */
[----:B------:R-:W-:Y:S05]  /*128a0*/  @P0 BRA `(.L_x_6988) ;  /* 0x00000000008c0947 */ /* 0x000fea0003800000 */
[----:B------:R-:W-:-:S03]  /*128b0*/  UMOV UR4, 0xffffffff ;  /* 0xffffffff00047882 */ /* 0x000fc60000000000 */
[----:B------:R-:W-:Y:S05]  /*128c0*/  BRA.DIV UR4, `(.L_x_6989) ;  /* 0x00000016042c7947 */ /* 0x000fea000b800000 */
[----:B------:R-:W-:-:S13]  /*128d0*/  ELECT P6, URZ, PT ;  /* 0x00000000003f782f */ /* 0x000fda00038c0000 */
.L_x_7035:
[----:B------:R-:W-:Y:S05]  /*128e0*/  @!P6 BRA `(.L_x_6988) ;  /* 0x00000000007ce947 */ /* 0x000fea0003800000 */
[----:B-1----:R-:W3:Y:S02]  /*128f0*/  LDL.LU R2, [R1+0x2c] ;  /* 0x00002c0001027983 */ /* 0x002ee40000300800 */
[----:B---3--:R-:W-:-:S04]  /*12900*/  LOP3.LUT R2, R2, 0x2, RZ, 0xfc, !PT ;  /* 0x0000000202027812 */ /* 0x008fc800078efcff */
[----:B------:R-:W-:-:S13]  /*12910*/  ISETP.NE.AND P2, PT, R2, 0x3, PT ;  /* 0x000000030200780c */ /* 0x000fda0003f45270 */
[----:B------:R-:W-:Y:S05]  /*12920*/  @!P2 BRA `(.L_x_6990) ;  /* 0x000000000004a947 */ /* 0x000fea0003800000 */
[----:B------:R-:W-:Y:S01]  /*12930*/  BPT.TRAP 0x1 ;  /* 0x000000040000795c */ /* 0x000fe20000300000 */
.L_x_6990:
[----:B------:R-:W3:Y:S01]  /*12940*/  LDL.LU R7, [R1] ;  /* 0x0000000001077983 */ /* 0x000ee20000300800 */
[----:B------:R-:W-:Y:S02]  /*12950*/  VIADD R2, R0, 0x34840 ;  /* 0x0003484000027836 */ /* 0x000fe40000000000 */
[C---:B0-----:R-:W-:Y:S02]  /*12960*/  VIADD R3, R19.reuse, 0x1 ;  /* 0x0000000113037836 */ /* 0x041fe40000000000 */
[----:B------:R-:W-:-:S03]  /*12970*/  IMAD R6, R19, 0x8, R2 ;  /* 0x0000000813067824 */ /* 0x000fc600078e0202 */
[----:B------:R-:W-:-:S04]  /*12980*/  ISETP.NE.AND P1, PT, R3, 0x2, PT ;  /* 0x000000020300780c */ /* 0x000fc80003f25270 */
[----:B------:R-:W-:Y:S02]  /*12990*/  SEL R4, RZ, 0x1, P1 ;  /* 0x00000001ff047807 */ /* 0x000fe40000800000 */
[----:B------:R-:W-:Y:S02]  /*129a0*/  SEL R3, R3, RZ, P1 ;  /* 0x000000ff03037207 */ /* 0x000fe40000800000 */
[C---:B---3--:R-:W-:Y:S02]  /*129b0*/  SHF.L.U32 R5, R7.reuse, 0x1f, RZ ;  /* 0x0000001f07057819 */ /* 0x048fe400000006ff */
[----:B------:R-:W-:Y:S01]  /*129c0*/  LOP3.LUT R4, R7, R4, RZ, 0x3c, !PT ;  /* 0x0000000407047212 */ /* 0x000fe200078e3cff */
[----:B------:R-:W-:Y:S01]  /*129d0*/  IMAD R7, R3, 0x8, R2 ;  /* 0x0000000803077824 */ /* 0x000fe200078e0202 */
[----:B------:R-:W0:Y:S02]  /*129e0*/  SYNCS.PHASECHK.TRANS64.TRYWAIT P0, [R6+URZ], R5 ;  /* 0x00000005060075a7 */ /* 0x000e24000800017f */
[----:B------:R-:W-:Y:S01]  /*129f0*/  SHF.L.U32 R2, R4, 0x1f, RZ ;  /* 0x0000001f04027819 */ /* 0x000fe200000006ff */
[----:B0-----:R-:W-:Y:S06]  /*12a00*/  @!P0 BRA `(.L_x_6991) ;  /* 0x0000001000fc8947 */ /* 0x001fec0003800000 */
.L_x_7036:
[----:B------:R-:W1:Y:S02]  /*12a10*/  SYNCS.PHASECHK.TRANS64.TRYWAIT P0, [R7+URZ], R2 ;  /* 0x00000002070075a7 */ /* 0x000e64000800017f */
[----:B-1----:R-:W-:Y:S05]  /*12a20*/  @!P0 BRA `(.L_x_6992) ;  /* 0x0000001400088947 */ /* 0x002fea0003800000 */
.L_x_7037:
[----:B------:R-:W-:Y:S05]  /*12a30*/  @!P2 BRA `(.L_x_6993) ;  /* 0x000000000004a947 */ /* 0x000fea0003800000 */
[----:B------:R-:W-:Y:S01]  /*12a40*/  BPT.TRAP 0x1 ;  /* 0x000000040000795c */ /* 0x000fe20000300000 */
.L_x_6993:
[----:B------:R-:W-:-:S04]  /*12a50*/  VIADD R0, R0, 0x34860 ;  /* 0x0003486000007836 */ /* 0x000fc80000000000 */
[----:B------:R-:W-:-:S04]  /*12a60*/  IMAD R4, R19, 0x8, R0 ;  /* 0x0000000813047824 */ /* 0x000fc800078e0200 */
[----:B------:R-:W3:Y:S02]  /*12a70*/  SYNCS.PHASECHK.TRANS64.TRYWAIT P0, [R4+URZ], R5 ;  /* 0x00000005040075a7 */ /* 0x000ee4000800017f */
[----:B---3--:R-:W-:Y:S05]  /*12a80*/  @!P0 BRA `(.L_x_6994) ;  /* 0x0000001400048947 */ /* 0x008fea0003800000 */
.L_x_7038:
[----:B------:R-:W-:-:S07]  /*12a90*/  IMAD R3, R3, 0x8, R0 ;  /* 0x0000000803037824 */ /* 0x000fce00078e0200 */
.L_x_6995:
[----:B----4-:R4:W0:Y:S02]  /*12aa0*/  SYNCS.PHASECHK.TRANS64.TRYWAIT P0, [R3+URZ], R2 ;  /* 0x00000002030075a7 */ /* 0x010824000800017f */
[----:B0-----:R-:W-:Y:S05]  /*12ab0*/  @!P0 NANOSLEEP.SYNCS 0x989680 ;  /* 0x009896800000895d */ /* 0x001fea0003900000 */
[----:B------:R-:W0:Y:S02]  /*12ac0*/  @!P0 SYNCS.PHASECHK.TRANS64 P0, [R3+URZ], R2 ;  /* 0x00000002030085a7 */ /* 0x000e24000800007f */
[----:B0-----:R-:W-:Y:S05]  /*12ad0*/  @!P0 BRA `(.L_x_6995) ;  /* 0xfffffffc00f08947 */ /* 0x001fea000383ffff */
.L_x_6988:
[----:B------:R-:W-:Y:S05]  /*12ae0*/  BSYNC B0 ;  /* 0x0000000000007941 */ /* 0x000fea0003800000 */
.L_x_6987:
[----:B------:R-:W-:Y:S05]  /*12af0*/  EXIT ;  /* 0x000000000000794d */ /* 0x000fea0003800000 */
.L_x_6870:
[----:B------:R-:W-:-:S13]  /*12b00*/  R2UR UR4, R2 ;  /* 0x00000000020472ca */ /* 0x000fda00000e0000 */
[----:B0-----:R-:W-:-:S04]  /*12b10*/  IMAD.U32 R3, RZ, RZ, UR4 ;  /* 0x00000004ff037e24 */ /* 0x001fc8000f8e00ff */
[----:B------:R0:W1:Y:S03]  /*12b20*/  SYNCS.PHASECHK.TRANS64.TRYWAIT P1, [R3+URZ+0x34800], R0 ;  /* 0x03480000030075a7 */ /* 0x000066000802017f */
[----:B-1----:R-:W-:Y:S05]  /*12b30*/  @!P1 NANOSLEEP.SYNCS 0x989680 ;  /* 0x009896800000995d */ /* 0x002fea0003900000 */
[----:B------:R-:W1:Y:S02]  /*12b40*/  @!P1 SYNCS.PHASECHK.TRANS64 P1, [R3+URZ+0x34800], R0 ;  /* 0x03480000030095a7 */ /* 0x000e64000802007f */
[----:B-1----:R-:W-:Y:S05]  /*12b50*/  @!P1 BRA `(.L_x_6870) ;  /* 0xfffffffc00e89947 */ /* 0x002fea000383ffff */
[----:B------:R-:W-:Y:S05]  /*12b60*/  BRA `(.L_x_6996) ;  /* 0xfffffee800e47947 */ /* 0x000fea000383ffff */
.L_x_6874:
[----:B-1----:R1:W2:Y:S02]  /*12b70*/  SYNCS.PHASECHK.TRANS64.TRYWAIT P1, [R3+URZ+0x34830], R0 ;  /* 0x03483000030075a7 */ /* 0x0022a4000802017f */
[----:B--2---:R-:W-:Y:S05]  /*12b80*/  @!P1 NANOSLEEP.SYNCS 0x989680 ;  /* 0x009896800000995d */ /* 0x004fea0003900000 */
[----:B------:R-:W2:Y:S02]  /*12b90*/  @!P1 SYNCS.PHASECHK.TRANS64 P1, [R3+URZ+0x34830], R0 ;  /* 0x03483000030095a7 */ /* 0x000ea4000802007f */
[----:B--2---:R-:W-:Y:S05]  /*12ba0*/  @!P1 BRA `(.L_x_6874) ;  /* 0xfffffffc00f09947 */ /* 0x004fea000383ffff */
[----:B------:R-:W-:Y:S05]  /*12bb0*/  BRA `(.L_x_6873) ;  /* 0xfffffeec00087947 */ /* 0x000fea000383ffff */
.L_x_6880:
[----:B-1----:R-:W-:-:S04]  /*12bc0*/  IMAD.U32 R20, RZ, RZ, UR6 ;  /* 0x00000006ff147e24 */ /* 0x002fc8000f8e00ff */
[----:B------:R1:W2:Y:S03]  /*12bd0*/  SYNCS.PHASECHK.TRANS64.TRYWAIT P1, [R20+URZ+0x34830], R15 ;  /* 0x0348300f140075a7 */ /* 0x0002a6000802017f */
[----:B--2---:R-:W-:Y:S05]  /*12be0*/  @!P1 NANOSLEEP.SYNCS 0x989680 ;  /* 0x009896800000995d */ /* 0x004fea0003900000 */
[----:B------:R-:W2:Y:S02]  /*12bf0*/  @!P1 SYNCS.PHASECHK.TRANS64 P1, [R20+URZ+0x34830], R15 ;  /* 0x0348300f140095a7 */ /* 0x000ea4000802007f */
[----:B--2---:R-:W-:Y:S05]  /*12c00*/  @!P1 BRA `(.L_x_6880) ;  /* 0xfffffffc00ec9947 */ /* 0x004fea000383ffff */
[----:B------:R-:W-:Y:S05]  /*12c10*/  BRA `(.L_x_6877) ;  /* 0xffffff4400247947 */ /* 0x000fea000383ffff */
.L_x_6884:
[----:B-1----:R-:W-:-:S04]  /*12c20*/  IMAD.U32 R15, RZ, RZ, UR6 ;  /* 0x00000006ff0f7e24 */ /* 0x002fc8000f8e00ff */
[----:B------:R1:W2:Y:S03]  /*12c30*/  SYNCS.PHASECHK.TRANS64.TRYWAIT P1, [R15+URZ+0x34850], R14 ;  /* 0x0348500e0f0075a7 */ /* 0x0002a6000802017f */
[----:B--2---:R-:W-:Y:S05]  /*12c40*/  @!P1 NANOSLEEP.SYNCS 0x989680 ;  /* 0x009896800000995d */ /* 0x004fea0003900000 */
[----:B------:R-:W2:Y:S02]  /*12c50*/  @!P1 SYNCS.PHASECHK.TRANS64 P1, [R15+URZ+0x34850], R14 ;  /* 0x0348500e0f0095a7 */ /* 0x000ea4000802007f */
[----:B--2---:R-:W-:Y:S05]  /*12c60*/  @!P1 BRA `(.L_x_6884) ;  /* 0xfffffffc00ec9947 */ /* 0x004fea000383ffff */
[----:B------:R-:W-:Y:S05]  /*12c70*/  BRA `(.L_x_6881) ;  /* 0xffffff6800d47947 */ /* 0x000fea000383ffff */
.L_x_6891:
[----:B-1----:R-:W-:-:S04]  /*12c80*/  IMAD.U32 R5, RZ, RZ, UR7 ;  /* 0x00000007ff057e24 */ /* 0x002fc8000f8e00ff */
[----:B------:R1:W2:Y:S03]  /*12c90*/  SYNCS.PHASECHK.TRANS64.TRYWAIT P1, [R5+URZ+0x34850], R0 ;  /* 0x03485000050075a7 */ /* 0x0002a6000802017f */
[----:B--2---:R-:W-:Y:S05]  /*12ca0*/  @!P1 NANOSLEEP.SYNCS 0x989680 ;  /* 0x009896800000995d */ /* 0x004fea0003900000 */
[----:B------:R-:W2:Y:S02]  /*12cb0*/  @!P1 SYNCS.PHASECHK.TRANS64 P1, [R5+URZ+0x34850], R0 ;  /* 0x03485000050095a7 */ /* 0x000ea4000802007f */
[----:B--2---:R-:W-:Y:S05]  /*12cc0*/  @!P1 BRA `(.L_x_6891) ;  /* 0xfffffffc00ec9947 */ /* 0x004fea000383ffff */
[----:B------:R-:W-:Y:S05]  /*12cd0*/  BRA `(.L_x_6890) ;  /* 0xffffff98009c7947 */ /* 0x000fea000383ffff */
.L_x_6906:
        /* <DEDUP_REMOVED lines=11> */
.L_x_6998:
[----:B------:R-:W-:Y:S05]  /*12d90*/  BSYNC B0 ;  /* 0x0000000000007941 */ /* 0x000fea0003800000 */
.L_x_6997:
[----:B------:R-:W-:Y:S05]  /*12da0*/  BRA `(.L_x_6999) ;  /* 0xffffffc000a07947 */ /* 0x000fea000383ffff */
.L_x_6908:
[----:B------:R-:W-:Y:S01]  /*12db0*/  BSSY B0, `(.L_x_7000) ;  /* 0x0000006000007945 */ /* 0x000fe20003800000 */
[----:B------:R-:W-:-:S07]  /*12dc0*/  IMAD.MOV.U32 R15, RZ, RZ, -0x1 ;  /* 0xffffffffff0f7424 */ /* 0x000fce00078e00ff */
[----:B01----:R-:W-:Y:S05]  /*12dd0*/  WARPSYNC.COLLECTIVE R15, `(.L_x_7001) ;  /* 0x000000000f0c7348 */ /* 0x003fea0003c00000 */
[----:B------:R-:W-:Y:S02]  /*12de0*/  ELECT P6, UR62, PT ;  /* 0x00000000003e782f */ /* 0x000fe400038c0000 */
[----:B------:R-:W-:Y:S01]  /*12df0*/  MOV R14, UR62 ;  /* 0x0000003e000e7c02 */ /* 0x000fe20008000f00 */
[----:B01----:R-:W-:Y:S10]  /*12e00*/  ENDCOLLECTIVE ;  /* 0x000000000000791b */ /* 0x003ff40003800000 */
.L_x_7001:
[----:B------:R-:W-:Y:S05]  /*12e10*/  BSYNC B0 ;  /* 0x0000000000007941 */ /* 0x000fea0003800000 */
.L_x_7000:
[----:B------:R-:W-:Y:S05]  /*12e20*/  BRA `(.L_x_7002) ;  /* 0xffffffc000a07947 */ /* 0x000fea000383ffff */
.L_x_6910:
[----:B---3--:R3:W4:Y:S02]  /*12e30*/  SYNCS.PHASECHK.TRANS64.TRYWAIT P0, [R2+URZ+0x34840], R3 ;  /* 0x03484003020075a7 */ /* 0x008724000800017f */
[----:B----4-:R-:W-:Y:S05]  /*12e40*/  @!P0 NANOSLEEP.SYNCS 0x989680 ;  /* 0x009896800000895d */ /* 0x010fea0003900000 */
[----:B------:R-:W4:Y:S02]  /*12e50*/  @!P0 SYNCS.PHASECHK.TRANS64 P0, [R2+URZ+0x34840], R3 ;  /* 0x03484003020085a7 */ /* 0x000f24000800007f */
[----:B----4-:R-:W-:Y:S05]  /*12e60*/  @!P0 BRA `(.L_x_6910) ;  /* 0xfffffffc00f08947 */ /* 0x010fea000383ffff */
[----:B------:R-:W-:Y:S05]  /*12e70*/  BRA `(.L_x_7003) ;  /* 0xffffffc000f87947 */ /* 0x000fea000383ffff */
.L_x_6914:
        /* <DEDUP_REMOVED lines=8> */
.L_x_7004:
[----:B------:R-:W-:Y:S01]  /*12f00*/  IMAD.MOV.U32 R13, RZ, RZ, R0 ;  /* 0x000000ffff0d7224 */ /* 0x000fe200078e0000 */
[----:B------:R-:W-:Y:S01]  /*12f10*/  LOP3.LUT R7, R7, 0x7f, RZ, 0xc0, !PT ;  /* 0x0000007f07077812 */ /* 0x000fe200078ec0ff */
[----:B------:R-:W-:-:S07]  /*12f20*/  IMAD.MOV.U32 R6, RZ, RZ, R14 ;  /* 0x000000ffff067224 */ /* 0x000fce00078e000e */
[----:B------:R-:W-:Y:S05]  /*12f30*/  WARPSYNC.COLLECTIVE R15, `(.L_x_7005) ;  /* 0x000000000f087348 */ /* 0x000fea0003c00000 */
[----:B------:R0:W1:Y:S02]  /*12f40*/  SHFL.IDX P6, R14, R13, R12, R11 ;  /* 0x0000000c0d0e7389 */ /* 0x00006400000c000b */
[----:B01----:R-:W-:Y:S01]  /*12f50*/  ENDCOLLECTIVE ;  /* 0x000000000000791b */ /* 0x003fe20003800000 */
.L_x_7005:
        /* <DEDUP_REMOVED lines=24> */
.L_x_7006:
[----:B------:R-:W-:Y:S01]  /*130e0*/  MOV R13, R0 ;  /* 0x00000000000d7202 */ /* 0x000fe20000000f00 */
[----:B------:R-:W-:-:S07]  /*130f0*/  IMAD.MOV.U32 R6, RZ, RZ, R14 ;  /* 0x000000ffff067224 */ /* 0x000fce00078e000e */
[----:B------:R-:W-:Y:S05]  /*13100*/  WARPSYNC.COLLECTIVE R15, `(.L_x_7007) ;  /* 0x000000000f087348 */ /* 0x000fea0003c00000 */
[----:B------:R0:W1:Y:S02]  /*13110*/  SHFL.IDX P6, R14, R13, R12, R11 ;  /* 0x0000000c0d0e7389 */ /* 0x00006400000c000b */
[----:B01----:R-:W-:Y:S01]  /*13120*/  ENDCOLLECTIVE ;  /* 0x000000000000791b */ /* 0x003fe20003800000 */
.L_x_7007:
        /* <DEDUP_REMOVED lines=18> */
.L_x_7008:
[----:B------:R-:W-:Y:S02]  /*13250*/  IMAD.MOV.U32 R13, RZ, RZ, R0 ;  /* 0x000000ffff0d7224 */ /* 0x000fe400078e0000 */
[----:B------:R-:W-:-:S07]  /*13260*/  IMAD.MOV.U32 R6, RZ, RZ, R14 ;  /* 0x000000ffff067224 */ /* 0x000fce00078e000e */
[----:B------:R-:W-:Y:S05]  /*13270*/  WARPSYNC.COLLECTIVE R15, `(.L_x_7009) ;  /* 0x000000000f087348 */ /* 0x000fea0003c00000 */
[----:B------:R0:W1:Y:S02]  /*13280*/  SHFL.IDX P6, R14, R13, R12, R11 ;  /* 0x0000000c0d0e7389 */ /* 0x00006400000c000b */
[----:B01----:R-:W-:Y:S01]  /*13290*/  ENDCOLLECTIVE ;  /* 0x000000000000791b */ /* 0x003fe20003800000 */
.L_x_7009:
        /* <DEDUP_REMOVED lines=18> */
.L_x_7010:
[----:B------:R-:W-:Y:S02]  /*133c0*/  IMAD.MOV.U32 R13, RZ, RZ, R0 ;  /* 0x000000ffff0d7224 */ /* 0x000fe400078e0000 */
[----:B------:R-:W-:-:S07]  /*133d0*/  IMAD.MOV.U32 R6, RZ, RZ, R14 ;  /* 0x000000ffff067224 */ /* 0x000fce00078e000e */
[----:B------:R-:W-:Y:S05]  /*133e0*/  WARPSYNC.COLLECTIVE R15, `(.L_x_7011) ;  /* 0x000000000f087348 */ /* 0x000fea0003c00000 */
[----:B------:R0:W1:Y:S02]  /*133f0*/  SHFL.IDX P6, R14, R13, R12, R11 ;  /* 0x0000000c0d0e7389 */ /* 0x00006400000c000b */
[----:B01----:R-:W-:Y:S01]  /*13400*/  ENDCOLLECTIVE ;  /* 0x000000000000791b */ /* 0x003fe20003800000 */
.L_x_7011:
        /* <DEDUP_REMOVED lines=18> */
.L_x_7012:
[----:B------:R-:W-:Y:S02]  /*13530*/  IMAD.MOV.U32 R13, RZ, RZ, R0 ;  /* 0x000000ffff0d7224 */ /* 0x000fe400078e0000 */
[----:B------:R-:W-:-:S07]  /*13540*/  IMAD.MOV.U32 R6, RZ, RZ, R14 ;  /* 0x000000ffff067224 */ /* 0x000fce00078e000e */
[----:B------:R-:W-:Y:S05]  /*13550*/  WARPSYNC.COLLECTIVE R15, `(.L_x_7013) ;  /* 0x000000000f087348 */ /* 0x000fea0003c00000 */
[----:B------:R0:W1:Y:S02]  /*13560*/  SHFL.IDX P6, R14, R13, R12, R11 ;  /* 0x0000000c0d0e7389 */ /* 0x00006400000c000b */
[----:B01----:R-:W-:Y:S01]  /*13570*/  ENDCOLLECTIVE ;  /* 0x000000000000791b */ /* 0x003fe20003800000 */
.L_x_7013:
[----:B------:R-:W-:Y:S01]  /*13580*/  ULDC.64 UR4, c[0x0][0x208] ;  /* 0x0000820000047ab9 */ /* 0x000fe20000000a00 */
[----:B------:R-:W-:Y:S02]  /*13590*/  IMAD.MOV.U32 R13, RZ, RZ, R2 ;  /* 0x000000ffff0d7224 */ /* 0x000fe400078e0002 */
[----:B------:R-:W-:Y:S02]  /*135a0*/  IMAD.MOV.U32 R12, RZ, RZ, 0x5 ;  /* 0x00000005ff0c7424 */ /* 0x000fe400078e00ff */
[----:B------:R-:W-:-:S05]  /*135b0*/  IMAD.MOV.U32 R5, RZ, RZ, R14 ;  /* 0x000000ffff057224 */ /* 0x000fca00078e000e */
[----:B------:R-:W-:-:S05]  /*135c0*/  @!P2 LEA R5, P3, R10, R5, 0x1 ;  /* 0x000000050a05a211 */ /* 0x000fca00078608ff */
[----:B------:R-:W-:-:S04]  /*135d0*/  @!P2 IMAD.X R6, RZ, RZ, R6, P3 ;  /* 0x000000ffff06a224 */ /* 0x000fc800018e0606 */
[----:B------:R-:W-:Y:S01]  /*135e0*/  @!P2 IMAD.MOV.U32 R7, RZ, RZ, R6 ;  /* 0x000000ffff07a224 */ /* 0x000fe200078e0006 */
        /* <DEDUP_REMOVED lines=11> */
.L_x_7014:
[----:B------:R-:W-:Y:S02]  /*136a0*/  IMAD.MOV.U32 R13, RZ, RZ, R0 ;  /* 0x000000ffff0d7224 */ /* 0x000fe400078e0000 */
[----:B------:R-:W-:-:S07]  /*136b0*/  IMAD.MOV.U32 R6, RZ, RZ, R14 ;  /* 0x000000ffff067224 */ /* 0x000fce00078e000e */
[----:B------:R-:W-:Y:S05]  /*136c0*/  WARPSYNC.COLLECTIVE R15, `(.L_x_7015) ;  /* 0x000000000f087348 */ /* 0x000fea0003c00000 */
[----:B------:R0:W1:Y:S02]  /*136d0*/  SHFL.IDX P6, R14, R13, R12, R11 ;  /* 0x0000000c0d0e7389 */ /* 0x00006400000c000b */
[----:B01----:R-:W-:Y:S01]  /*136e0*/  ENDCOLLECTIVE ;  /* 0x000000000000791b */ /* 0x003fe20003800000 */
.L_x_7015:
        /* <DEDUP_REMOVED lines=18> */
.L_x_7016:
[----:B------:R-:W-:Y:S02]  /*13810*/  IMAD.MOV.U32 R13, RZ, RZ, R0 ;  /* 0x000000ffff0d7224 */ /* 0x000fe400078e0000 */
[----:B------:R-:W-:-:S07]  /*13820*/  IMAD.MOV.U32 R6, RZ, RZ, R14 ;  /* 0x000000ffff067224 */ /* 0x000fce00078e000e */
[----:B------:R-:W-:Y:S05]  /*13830*/  WARPSYNC.COLLECTIVE R15, `(.L_x_7017) ;  /* 0x000000000f087348 */ /* 0x000fea0003c00000 */
[----:B------:R0:W1:Y:S02]  /*13840*/  SHFL.IDX P6, R14, R13, R12, R11 ;  /* 0x0000000c0d0e7389 */ /* 0x00006400000c000b */
[----:B01----:R-:W-:Y:S01]  /*13850*/  ENDCOLLECTIVE ;  /* 0x000000000000791b */ /* 0x003fe20003800000 */
.L_x_7017:
        /* <DEDUP_REMOVED lines=16> */
.L_x_7018:
[----:B------:R-:W-:Y:S02]  /*13960*/  IMAD.MOV.U32 R13, RZ, RZ, R0 ;  /* 0x000000ffff0d7224 */ /* 0x000fe400078e0000 */
[----:B------:R-:W-:-:S07]  /*13970*/  IMAD.MOV.U32 R5, RZ, RZ, R14 ;  /* 0x000000ffff057224 */ /* 0x000fce00078e000e */
[----:B------:R-:W-:Y:S05]  /*13980*/  WARPSYNC.COLLECTIVE R15, `(.L_x_7019) ;  /* 0x000000000f087348 */ /* 0x000fea0003c00000 */
[----:B------:R0:W1:Y:S02]  /*13990*/  SHFL.IDX P6, R14, R13, R12, R11 ;  /* 0x0000000c0d0e7389 */ /* 0x00006400000c000b */
[----:B01----:R-:W-:Y:S01]  /*139a0*/  ENDCOLLECTIVE ;  /* 0x000000000000791b */ /* 0x003fe20003800000 */
.L_x_7019:
[----:B------:R-:W-:Y:S01]  /*139b0*/  IMAD.MOV.U32 R0, RZ, RZ, R14 ;  /* 0x000000ffff007224 */ /* 0x000fe200078e000e */
[----:B------:R-:W-:Y:S06]  /*139c0*/  BRA `(.L_x_7020) ;  /* 0xffffffc400787947 */ /* 0x000fec000383ffff */
.L_x_6918:
[----:B0-----:R-:W-:-:S04]  /*139d0*/  IMAD.U32 R3, RZ, RZ, UR36 ;  /* 0x00000024ff037e24 */ /* 0x001fc8000f8e00ff */
[----:B------:R0:W2:Y:S03]  /*139e0*/  SYNCS.PHASECHK.TRANS64.TRYWAIT P0, [R3+URZ+0x34820], R0 ;  /* 0x03482000030075a7 */ /* 0x0000a6000800017f */
[----:B--2---:R-:W-:Y:S05]  /*139f0*/  @!P0 NANOSLEEP.SYNCS 0x989680 ;  /* 0x009896800000895d */ /* 0x004fea0003900000 */
[----:B------:R-:W2:Y:S02]  /*13a00*/  @!P0 SYNCS.PHASECHK.TRANS64 P0, [R3+URZ+0x34820], R0 ;  /* 0x03482000030085a7 */ /* 0x000ea4000800007f */
[----:B--2---:R-:W-:Y:S05]  /*13a10*/  @!P0 BRA `(.L_x_6918) ;  /* 0xfffffffc00ec8947 */ /* 0x004fea000383ffff */
[----:B------:R-:W-:Y:S05]  /*13a20*/  BRA `(.L_x_7021) ;  /* 0xffffffc400c87947 */ /* 0x000fea000383ffff */
.L_x_6925:
[----:B--2---:R2:W3:Y:S02]  /*13a30*/  SYNCS.PHASECHK.TRANS64.TRYWAIT P0, [R3+URZ+0x34840], R2 ;  /* 0x03484002030075a7 */ /* 0x0044e4000800017f */
[----:B---3--:R-:W-:Y:S05]  /*13a40*/  @!P0 NANOSLEEP.SYNCS 0x989680 ;  /* 0x009896800000895d */ /* 0x008fea0003900000 */
[----:B------:R-:W3:Y:S02]  /*13a50*/  @!P0 SYNCS.PHASECHK.TRANS64 P0, [R3+URZ+0x34840], R2 ;  /* 0x03484002030085a7 */ /* 0x000ee4000800007f */
[----:B---3--:R-:W-:Y:S05]  /*13a60*/  @!P0 BRA `(.L_x_6925) ;  /* 0xfffffffc00f08947 */ /* 0x008fea000383ffff */
[----:B------:R-:W-:Y:S05]  /*13a70*/  BRA `(.L_x_7022) ;  /* 0xffffffc800787947 */ /* 0x000fea000383ffff */
.L_x_6932:
[----:B0-----:R0:W1:Y:S02]  /*13a80*/  SYNCS.PHASECHK.TRANS64.TRYWAIT P0, [R2+URZ+0x34860], R3 ;  /* 0x03486003020075a7 */ /* 0x001064000800017f */
[----:B-1----:R-:W-:Y:S05]  /*13a90*/  @!P0 NANOSLEEP.SYNCS 0x989680 ;  /* 0x009896800000895d */ /* 0x002fea0003900000 */
[----:B------:R-:W1:Y:S02]  /*13aa0*/  @!P0 SYNCS.PHASECHK.TRANS64 P0, [R2+URZ+0x34860], R3 ;  /* 0x03486003020085a7 */ /* 0x000e64000800007f */
[----:B-1----:R-:W-:Y:S05]  /*13ab0*/  @!P0 BRA `(.L_x_6932) ;  /* 0xfffffffc00f08947 */ /* 0x002fea000383ffff */
[----:B------:R-:W-:Y:S05]  /*13ac0*/  BRA `(.L_x_7023) ;  /* 0xffffffcc00747947 */ /* 0x000fea000383ffff */
.L_x_6943:
[----:B-1----:R1:W2:Y:S02]  /*13ad0*/  SYNCS.PHASECHK.TRANS64.TRYWAIT P0, [R3+URZ+0x34840], R2 ;  /* 0x03484002030075a7 */ /* 0x0022a4000800017f */
[----:B--2---:R-:W-:Y:S05]  /*13ae0*/  @!P0 NANOSLEEP.SYNCS 0x989680 ;  /* 0x009896800000895d */ /* 0x004fea0003900000 */
[----:B------:R-:W2:Y:S02]  /*13af0*/  @!P0 SYNCS.PHASECHK.TRANS64 P0, [R3+URZ+0x34840], R2 ;  /* 0x03484002030085a7 */ /* 0x000ea4000800007f */
[----:B--2---:R-:W-:Y:S05]  /*13b00*/  @!P0 BRA `(.L_x_6943) ;  /* 0xfffffffc00f08947 */ /* 0x004fea000383ffff */
[----:B------:R-:W-:Y:S05]  /*13b10*/  BRA `(.L_x_7024) ;  /* 0xffffffd400147947 */ /* 0x000fea000383ffff */
.L_x_6950:
[----:B0-----:R0:W1:Y:S02]  /*13b20*/  SYNCS.PHASECHK.TRANS64.TRYWAIT P0, [R2+URZ+0x34860], R3 ;  /* 0x03486003020075a7 */ /* 0x001064000800017f */
[----:B-1----:R-:W-:Y:S05]  /*13b30*/  @!P0 NANOSLEEP.SYNCS 0x989680 ;  /* 0x009896800000895d */ /* 0x002fea0003900000 */
[----:B------:R-:W1:Y:S02]  /*13b40*/  @!P0 SYNCS.PHASECHK.TRANS64 P0, [R2+URZ+0x34860], R3 ;  /* 0x03486003020085a7 */ /* 0x000e64000800007f */
[----:B-1----:R-:W-:Y:S05]  /*13b50*/  @!P0 BRA `(.L_x_6950) ;  /* 0xfffffffc00f08947 */ /* 0x002fea000383ffff */
[----:B------:R-:W-:Y:S05]  /*13b60*/  BRA `(.L_x_7025) ;  /* 0xffffffd800107947 */ /* 0x000fea000383ffff */
.L_x_6960:
[----:B--2---:R2:W3:Y:S02]  /*13b70*/  SYNCS.PHASECHK.TRANS64.TRYWAIT P0, [R3+URZ+0x34840], R2 ;  /* 0x03484002030075a7 */ /* 0x0044e4000800017f */
[----:B---3--:R-:W-:Y:S05]  /*13b80*/  @!P0 NANOSLEEP.SYNCS 0x989680 ;  /* 0x009896800000895d */ /* 0x008fea0003900000 */
[----:B------:R-:W3:Y:S02]  /*13b90*/  @!P0 SYNCS.PHASECHK.TRANS64 P0, [R3+URZ+0x34840], R2 ;  /* 0x03484002030085a7 */ /* 0x000ee4000800007f */
[----:B---3--:R-:W-:Y:S05]  /*13ba0*/  @!P0 BRA `(.L_x_6960) ;  /* 0xfffffffc00f08947 */ /* 0x008fea000383ffff */
[----:B------:R-:W-:Y:S05]  /*13bb0*/  BRA `(.L_x_7026) ;  /* 0xffffffdc00887947 */ /* 0x000fea000383ffff */
.L_x_6967:
[----:B0-----:R0:W1:Y:S02]  /*13bc0*/  SYNCS.PHASECHK.TRANS64.TRYWAIT P0, [R2+URZ+0x34860], R5 ;  /* 0x03486005020075a7 */ /* 0x001064000800017f */
[----:B-1----:R-:W-:Y:S05]  /*13bd0*/  @!P0 NANOSLEEP.SYNCS 0x989680 ;  /* 0x009896800000895d */ /* 0x002fea0003900000 */
[----:B------:R-:W1:Y:S02]  /*13be0*/  @!P0 SYNCS.PHASECHK.TRANS64 P0, [R2+URZ+0x34860], R5 ;  /* 0x03486005020085a7 */ /* 0x000e64000800007f */
[----:B-1----:R-:W-:Y:S05]  /*13bf0*/  @!P0 BRA `(.L_x_6967) ;  /* 0xfffffffc00f08947 */ /* 0x002fea000383ffff */
[----:B------:R-:W-:Y:S05]  /*13c00*/  BRA `(.L_x_7027) ;  /* 0xffffffe000807947 */ /* 0x000fea000383ffff */
.L_x_6977:
[----:B0-----:R0:W3:Y:S02]  /*13c10*/  SYNCS.PHASECHK.TRANS64.TRYWAIT P0, [R0+URZ+0x34860], R3 ;  /* 0x03486003000075a7 */ /* 0x0010e4000800017f */
[----:B---3--:R-:W-:Y:S05]  /*13c20*/  @!P0 NANOSLEEP.SYNCS 0x989680 ;  /* 0x009896800000895d */ /* 0x008fea0003900000 */
[----:B------:R-:W3:Y:S02]  /*13c30*/  @!P0 SYNCS.PHASECHK.TRANS64 P0, [R0+URZ+0x34860], R3 ;  /* 0x03486003000085a7 */ /* 0x000ee4000800007f */
[----:B---3--:R-:W-:Y:S05]  /*13c40*/  @!P0 BRA `(.L_x_6977) ;  /* 0xfffffffc00f08947 */ /* 0x008fea000383ffff */
[----:B------:R-:W-:Y:S05]  /*13c50*/  BRA `(.L_x_7028) ;  /* 0xffffffe400947947 */ /* 0x000fea000383ffff */
.L_x_6985:
[----:B0-----:R0:W1:Y:S02]  /*13c60*/  SYNCS.PHASECHK.TRANS64.TRYWAIT P0, [R0+URZ+0x34820], R3 ;  /* 0x03482003000075a7 */ /* 0x001064000800017f */
[----:B-1----:R-:W-:Y:S05]  /*13c70*/  @!P0 NANOSLEEP.SYNCS 0x989680 ;  /* 0x009896800000895d */ /* 0x002fea0003900000 */
[----:B------:R-:W1:Y:S02]  /*13c80*/  @!P0 SYNCS.PHASECHK.TRANS64 P0, [R0+URZ+0x34820], R3 ;  /* 0x03482003000085a7 */ /* 0x000e64000800007f */
[----:B-1----:R-:W-:Y:S05]  /*13c90*/  @!P0 BRA `(.L_x_6985) ;  /* 0xfffffffc00f08947 */ /* 0x002fea000383ffff */
[----:B------:R-:W-:Y:S05]  /*13ca0*/  BRA `(.L_x_7029) ;  /* 0xffffffe800d87947 */ /* 0x000fea000383ffff */
.L_x_6986:
        /* <DEDUP_REMOVED lines=8> */
[----:B0-2---:R-:W-:Y:S05]  /*13d30*/  WARPSYNC.COLLECTIVE R15, `(.L_x_7031) ;  /* 0x000000000f087348 */ /* 0x005fea0003c00000 */
[----:B------:R1:W3:Y:S02]  /*13d40*/  SHFL.IDX P6, R14, R13, R12, R11 ;  /* 0x0000000c0d0e7389 */ /* 0x0002e400000c000b */
[----:B0123--:R-:W-:Y:S01]  /*13d50*/  ENDCOLLECTIVE ;  /* 0x000000000000791b */ /* 0x00ffe20003800000 */
.L_x_7031:
[----:B------:R-:W-:Y:S05]  /*13d60*/  BSYNC B0 ;  /* 0x0000000000007941 */ /* 0x000fea0003800000 */
.L_x_7030:
[----:B------:R-:W-:Y:S05]  /*13d70*/  BRA `(.L_x_7032) ;  /* 0xffffffe800c07947 */ /* 0x000fea000383ffff */
.L_x_6989:
[----:B------:R-:W-:Y:S01]  /*13d80*/  BSSY B1, `(.L_x_7033) ;  /* 0x0000006000017945 */ /* 0x000fe20003800000 */
[----:B------:R-:W-:-:S07]  /*13d90*/  IMAD.MOV.U32 R15, RZ, RZ, -0x1 ;  /* 0xffffffffff0f7424 */ /* 0x000fce00078e00ff */
[----:B012---:R-:W-:Y:S05]  /*13da0*/  WARPSYNC.COLLECTIVE R15, `(.L_x_7034) ;  /* 0x000000000f0c7348 */ /* 0x007fea0003c00000 */
[----:B------:R-:W-:Y:S02]  /*13db0*/  ELECT P6, UR62, PT ;  /* 0x00000000003e782f */ /* 0x000fe400038c0000 */
[----:B------:R-:W-:Y:S01]  /*13dc0*/  MOV R14, UR62 ;  /* 0x0000003e000e7c02 */ /* 0x000fe20008000f00 */
[----:B012---:R-:W-:Y:S10]  /*13dd0*/  ENDCOLLECTIVE ;  /* 0x000000000000791b */ /* 0x007ff40003800000 */
.L_x_7034:
[----:B------:R-:W-:Y:S05]  /*13de0*/  BSYNC B1 ;  /* 0x0000000000017941 */ /* 0x000fea0003800000 */
.L_x_7033:
[----:B------:R-:W-:Y:S05]  /*13df0*/  BRA `(.L_x_7035) ;  /* 0xffffffe800b87947 */ /* 0x000fea000383ffff */
.L_x_6991:
[----:B0-----:R0:W1:Y:S02]  /*13e00*/  SYNCS.PHASECHK.TRANS64.TRYWAIT P0, [R6+URZ], R5 ;  /* 0x00000005060075a7 */ /* 0x001064000800017f */
[----:B-1----:R-:W-:Y:S05]  /*13e10*/  @!P0 NANOSLEEP.SYNCS 0x989680 ;  /* 0x009896800000895d */ /* 0x002fea0003900000 */
[----:B------:R-:W1:Y:S02]  /*13e20*/  @!P0 SYNCS.PHASECHK.TRANS64 P0, [R6+URZ], R5 ;  /* 0x00000005060085a7 */ /* 0x000e64000800007f */
[----:B-1----:R-:W-:Y:S05]  /*13e30*/  @!P0 BRA `(.L_x_6991) ;  /* 0xfffffffc00f08947 */ /* 0x002fea000383ffff */
[----:B------:R-:W-:Y:S05]  /*13e40*/  BRA `(.L_x_7036) ;  /* 0xffffffe800f07947 */ /* 0x000fea000383ffff */
.L_x_6992:
[----:B-1----:R1:W3:Y:S02]  /*13e50*/  SYNCS.PHASECHK.TRANS64.TRYWAIT P0, [R7+URZ], R2 ;  /* 0x00000002070075a7 */ /* 0x0022e4000800017f */
[----:B---3--:R-:W-:Y:S05]  /*13e60*/  @!P0 NANOSLEEP.SYNCS 0x989680 ;  /* 0x009896800000895d */ /* 0x008fea0003900000 */
[----:B------:R-:W3:Y:S02]  /*13e70*/  @!P0 SYNCS.PHASECHK.TRANS64 P0, [R7+URZ], R2 ;  /* 0x00000002070085a7 */ /* 0x000ee4000800007f */
[----:B---3--:R-:W-:Y:S05]  /*13e80*/  @!P0 BRA `(.L_x_6992) ;  /* 0xfffffffc00f08947 */ /* 0x008fea000383ffff */
[----:B------:R-:W-:Y:S05]  /*13e90*/  BRA `(.L_x_7037) ;  /* 0xffffffe800e47947 */ /* 0x000fea000383ffff */
.L_x_6994:
[----:B---3--:R3:W4:Y:S02]  /*13ea0*/  SYNCS.PHASECHK.TRANS64.TRYWAIT P0, [R4+URZ], R5 ;  /* 0x00000005040075a7 */ /* 0x008724000800017f */
[----:B----4-:R-:W-:Y:S05]  /*13eb0*/  @!P0 NANOSLEEP.SYNCS 0x989680 ;  /* 0x009896800000895d */ /* 0x010fea0003900000 */
[----:B------:R-:W4:Y:S02]  /*13ec0*/  @!P0 SYNCS.PHASECHK.TRANS64 P0, [R4+URZ], R5 ;  /* 0x00000005040085a7 */ /* 0x000f24000800007f */
[----:B----4-:R-:W-:Y:S05]  /*13ed0*/  @!P0 BRA `(.L_x_6994) ;  /* 0xfffffffc00f08947 */ /* 0x010fea000383ffff */
[----:B------:R-:W-:Y:S05]  /*13ee0*/  BRA `(.L_x_7038) ;  /* 0xffffffe800e87947 */ /* 0x000fea000383ffff */
.L_x_7039:
        /* <DEDUP_REMOVED lines=9> */
.L_x_15314:


//--------------------- .text._ZN7cutlass13device_kernelIN5flash11enable_sm90INS1_16FlashAttnFwdSm90INS1_25CollectiveMainloopFwdSm90ILi2EN4cute5tupleIJNS5_1CILi1EEES8_S8_EEENS6_IJNS7_ILi128EEENS7_ILi176EEESA_EEELi128ENS_6half_tEfNS_4arch4Sm90ELb0ELb0ELb1ELb1ELb0ELb0ELb0ELb1ELb1ELb1ELb0ELb0EEENS1_21CollectiveEpilogueFwdINS6_IJSA_SA_SB_EEES9_SD_SF_Li256ELb1ELb1ELb0ELb0EEENS1_36VarlenDynamicPersistentTileSchedulerILi128ELi176ELi256ELi128ELb0ELb1ELb1ELb0ELb1ELb1EEEEEEEEEvNT_6ParamsE --------------------------
	.section	.text._ZN7cutlass13device_kernelIN5flash11enable_sm90INS1_16FlashAttnFwdSm90INS1_25CollectiveMainloopFwdSm90ILi2EN4cute5tupleIJNS5_1CILi1EEES8_S8_EEENS6_IJNS7_ILi128EEENS7_ILi176EEESA_EEELi128ENS_6half_tEfNS_4arch4Sm90ELb0ELb0ELb1ELb1ELb0ELb0ELb0ELb1ELb1ELb1ELb0ELb0EEENS1_21CollectiveEpilogueFwdINS6_IJSA_SA_SB_EEES9_SD_SF_Li256ELb1ELb1ELb0ELb0EEENS1_36VarlenDynamicPersistentTileSchedulerILi128ELi176ELi256ELi128ELb0ELb1ELb1ELb0ELb1ELb1EEEEEEEEEvNT_6ParamsE,"ax",@progbits
	.align	128
.text._ZN7cutlass13device_kernelIN5flash11enable_sm90INS1_16FlashAttnFwdSm90INS1_25CollectiveMainloopFwdSm90ILi2EN4cute5tupleIJNS5_1CILi1EEES8_S8_EEENS6_IJNS7_ILi128EEENS7_ILi176EEESA_EEELi128ENS_6half_tEfNS_4arch4Sm90ELb0ELb0ELb1ELb1ELb0ELb0ELb0ELb1ELb1ELb1ELb0ELb0EEENS1_21CollectiveEpilogueFwdINS6_IJSA_SA_SB_EEES9_SD_SF_Li256ELb1ELb1ELb0ELb0EEENS1_36VarlenDynamicPersistentTileSchedulerILi128ELi176ELi256ELi128ELb0ELb1ELb1ELb0ELb1ELb1EEEEEEEEEvNT_6ParamsE:
        .type           _ZN7cutlass13device_kernelIN5flash11enable_sm90INS1_16FlashAttnFwdSm90INS1_25CollectiveMainloopFwdSm90ILi2EN4cute5tupleIJNS5_1CILi1EEES8_S8_EEENS6_IJNS7_ILi128EEENS7_ILi176EEESA_EEELi128ENS_6half_tEfNS_4arch4Sm90ELb0ELb0ELb1ELb1ELb0ELb0ELb0ELb1ELb1ELb1ELb0ELb0EEENS1_21CollectiveEpilogueFwdINS6_IJSA_SA_SB_EEES9_SD_SF_Li256ELb1ELb1ELb0ELb0EEENS1_36VarlenDynamicPersistentTileSchedulerILi128ELi176ELi256ELi128ELb0ELb1ELb1ELb0ELb1ELb1EEEEEEEEEvNT_6ParamsE,@function
        .size           _ZN7cutlass13device_kernelIN5flash11enable_sm90INS1_16FlashAttnFwdSm90INS1_25CollectiveMainloopFwdSm90ILi2EN4cute5tupleIJNS5_1CILi1EEES8_S8_EEENS6_IJNS7_ILi128EEENS7_ILi176EEESA_EEELi128ENS_6half_tEfNS_4arch4Sm90ELb0ELb0ELb1ELb1ELb0ELb0ELb0ELb1ELb1ELb1ELb0ELb0EEENS1_21CollectiveEpilogueFwdINS6_IJSA_SA_SB_EEES9_SD_SF_Li256ELb1ELb1ELb0ELb0EEENS1_36VarlenDynamicPersistentTileSchedulerILi128ELi176ELi256ELi128ELb0ELb1ELb1ELb0ELb1ELb1EEEEEEEEEvNT_6ParamsE,(.L_x_15315 - _ZN7cutlass13device_kernelIN5flash11enable_sm90INS1_16FlashAttnFwdSm90INS1_25CollectiveMainloopFwdSm90ILi2EN4cute5tupleIJNS5_1CILi1EEES8_S8_EEENS6_IJNS7_ILi128EEENS7_ILi176EEESA_EEELi128ENS_6half_tEfNS_4arch4Sm90ELb0ELb0ELb1ELb1ELb0ELb0ELb0ELb1ELb1ELb1ELb0ELb0EEENS1_21CollectiveEpilogueFwdINS6_IJSA_SA_SB_EEES9_SD_SF_Li256ELb1ELb1ELb0ELb0EEENS1_36VarlenDynamicPersistentTileSchedulerILi128ELi176ELi256ELi128ELb0ELb1ELb1ELb0ELb1ELb1EEEEEEEEEvNT_6ParamsE)
        .other          _ZN7cutlass13device_kernelIN5flash11enable_sm90INS1_16FlashAttnFwdSm90INS1_25CollectiveMainloopFwdSm90ILi2EN4cute5tupleIJNS5_1CILi1EEES8_S8_EEENS6_IJNS7_ILi128EEENS7_ILi176EEESA_EEELi128ENS_6half_tEfNS_4arch4Sm90ELb0ELb0ELb1ELb1ELb0ELb0ELb0ELb1ELb1ELb1ELb0ELb0EEENS1_21CollectiveEpilogueFwdINS6_IJSA_SA_SB_EEES9_SD_SF_Li256ELb1ELb1ELb0ELb0EEENS1_36VarlenDynamicPersistentTileSchedulerILi128ELi176ELi256ELi128ELb0ELb1ELb1ELb0ELb1ELb1EEEEEEEEEvNT_6ParamsE,@"STO_CUDA_ENTRY STV_DEFAULT"
_ZN7cutlass13device_kernelIN5flash11enable_sm90INS1_16FlashAttnFwdSm90INS1_25CollectiveMainloopFwdSm90ILi2EN4cute5tupleIJNS5_1CILi1EEES8_S8_EEENS6_IJNS7_ILi128EEENS7_ILi176EEESA_EEELi128ENS_6half_tEfNS_4arch4Sm90ELb0ELb0ELb1ELb1ELb0ELb0ELb0ELb1ELb1ELb1ELb0ELb0EEENS1_21CollectiveEpilogueFwdINS6_IJSA_SA_SB_EEES9_SD_SF_Li256ELb1ELb1ELb0ELb0EEENS1_36VarlenDynamicPersistentTileSchedulerILi128ELi176ELi256ELi128ELb0ELb1ELb1ELb0ELb1ELb1EEEEEEEEEvNT_6ParamsE:
        /* <DEDUP_REMOVED lines=17> */
.L_x_7041:
[----:B------:R-:W-:Y:S05]  /*0110*/  BSYNC B0 ;  /* 0x0000000000007941 */ /* 0x000fea0003800000 */
.L_x_7040:
        /* <DEDUP_REMOVED lines=40> */
.L_x_7042:
        /* <DEDUP_REMOVED lines=22> */
.L_x_7043:
        /* <DEDUP_REMOVED lines=18> */
.L_x_7044:
        /* <DEDUP_REMOVED lines=22> */
.L_x_7045:
        /* <DEDUP_REMOVED lines=22> */
.L_x_7046:
[----:B--2---:R-:W-:Y:S01]  /*08e0*/  ISETP.NE.AND P0, PT, R2, RZ, PT ;  /* 0x000000ff0200720c */ /* 0x004fe20003f05270 */
[----:B------:R-:W-:Y:S01]  /*08f0*/  IMAD.MOV.U32 R2, RZ, RZ, 0x1 ;  /* 0x00000001ff027424 */ /* 0x000fe200078e00ff */
[----:B------:R-:W-:-:S04]  /*0900*/  NOP ;  /* 0x0000000000007918 */ /* 0x000fc80000000000 */
[----:B------:R-:W-:-:S05]  /*0910*/  SEL R2, R2, 0x2, !P0 ;  /* 0x0000000202027807 */ /* 0x000fca0004000000 */
[----:B------:R2:W-:Y:S01]  /*0920*/  STL [R1+0x5c], R2 ;  /* 0x00005c0201007387 */ /* 0x0005e20000100800 */
[----:B01-34-:R-:W-:Y:S06]  /*0930*/  BAR.SYNC.DEFER_BLOCKING 0x0 ;  /* 0x0000000000007b1d */ /* 0x01bfec0000010000 */
[----:B------:R-:W-:Y:S05]  /*0940*/  @!P0 BRA `(.L_x_7047) ;  /* 0x000000e800a08947 */ /* 0x000fea0003800000 */
.L_x_7048:
[----:B------:R-:W-:-:S08]  /*0950*/  NOP ;  /* 0x0000000000007918 */ /* 0x000fd00000000000 */
[----:B------:R-:W0:Y:S02]  /*0960*/  USETMAXREG.TRY_ALLOC.CTAPOOL UP0, 0xf0 ;  /* 0x000000f0000079c8 */ /* 0x000e240008000600 */
[----:B0-----:R-:W-:-:S13]  /*0970*/  PLOP3.LUT P0, PT, PT, PT, UP0, 0x80, 0x0 ;  /* 0x000000000000781c */ /* 0x001fda0003f0f008 */
[----:B------:R-:W-:Y:S05]  /*0980*/  @!P0 BRA `(.L_x_7048) ;  /* 0xfffffffc00f08947 */ /* 0x000fea000383ffff */
[----:B--2---:R-:W0:Y:S01]  /*0990*/  S2R R2, SR_TID.X ;  /* 0x0000000000027919 */ /* 0x004e220000002100 */
[----:B------:R-:W1:Y:S01]  /*09a0*/  S2UR UR5, SR_CgaCtaId ;  /* 0x00000000000579c3 */ /* 0x000e620000008800 */
[----:B------:R-:W-:-:S07]  /*09b0*/  UMOV UR4, 0x400 ;  /* 0x0000040000047882 */ /* 0x000fce0000000000 */
[----:B------:R-:W-:Y:S06]  /*09c0*/  BAR.ARV 0x8, 0x180 ;  /* 0x0206000000007b1d */ /* 0x000fec0000002000 */
[----:B-1----:R-:W-:Y:S01]  /*09d0*/  ULEA UR4, UR5, UR4, 0x18 ;  /* 0x0000000405047291 */ /* 0x002fe2000f8ec03f */
[----:B0-----:R-:W-:-:S04]  /*09e0*/  LOP3.LUT R0, R2, 0xffffff80, RZ, 0xc0, !PT ;  /* 0xffffff8002007812 */ /* 0x001fc800078ec0ff */
[----:B------:R-:W-:-:S13]  /*09f0*/  ISETP.NE.AND P0, PT, R0, 0x80, PT ;  /* 0x000000800000780c */ /* 0x000fda0003f05270 */
[----:B------:R-:W-:Y:S08]  /*0a00*/  @!P0 BAR.ARV 0x9, 0x100 ;  /* 0x0244000000008b1d */ /* 0x000ff00000002000 */
[----:B------:R-:W-:Y:S06]  /*0a10*/  BAR.SYNC.DEFER_BLOCKING 0x5, 0x180 ;  /* 0x0146000000007b1d */ /* 0x000fec0000010000 */
[----:B------:R-:W0:Y:S01]  /*0a20*/  LDS.128 R48, [UR4+0x348d0] ;  /* 0x0348d004ff307984 */ /* 0x000e220008000c00 */
[----:B------:R-:W-:Y:S01]  /*0a30*/  ULDC UR4, c[0x0][0xc3c] ;  /* 0x00030f0000047ab9 */ /* 0x000fe20000000800 */
[----:B------:R-:W-:Y:S06]  /*0a40*/  BAR.ARV 0x4, 0x180 ;  /* 0x0106000000007b1d */ /* 0x000fec0000002000 */
[----:B0-----:R-:W-:-:S13]  /*0a50*/  ISETP.GE.AND P0, PT, R51, UR4, PT ;  /* 0x0000000433007c0c */ /* 0x001fda000bf06270 */
[----:B------:R-:W-:Y:S05]  /*0a60*/  @P0 EXIT ;  /* 0x000000000000094d */ /* 0x000fea0003800000 */
[----:B------:R-:W2:Y:S01]  /*0a70*/  LDL.LU R10, [R1+0x5c] ;  /* 0x00005c00010a7983 */ /* 0x000ea20000300800 */
[----:B------:R-:W-:-:S05]  /*0a80*/  VIADD R233, R2, 0xffffff80 ;  /* 0xffffff8002e97836 */ /* 0x000fca0000000000 */
[----:B------:R-:W-:-:S04]  /*0a90*/  SHF.R.S32.HI R0, RZ, 0x1f, R233 ;  /* 0x0000001fff007819 */ /* 0x000fc800000114e9 */
[----:B------:R-:W-:-:S04]  /*0aa0*/  LEA.HI R3, R0, R233, RZ, 0x7 ;  /* 0x000000e900037211 */ /* 0x000fc800078f38ff */
[----:B------:R-:W-:Y:S02]  /*0ab0*/  LOP3.LUT R2, R3, 0xffffff80, RZ, 0xc0, !PT ;  /* 0xffffff8003027812 */ /* 0x000fe400078ec0ff */
[----:B------:R-:W-:-:S03]  /*0ac0*/  LEA.HI R4, R0, R233, RZ, 0x5 ;  /* 0x000000e900047211 */ /* 0x000fc600078f28ff */
[----:B------:R-:W-:Y:S01]  /*0ad0*/  IMAD.IADD R225, R233, 0x1, -R2 ;  /* 0x00000001e9e17824 */ /* 0x000fe200078e0a02 */
[----:B------:R-:W-:Y:S01]  /*0ae0*/  LEA.HI R2, R0, R233, RZ, 0x4 ;  /* 0x000000e900027211 */ /* 0x000fe200078f20ff */
[----:B------:R-:W-:-:S03]  /*0af0*/  IMAD.SHL.U32 R6, R4, 0x20, RZ ;  /* 0x0000002004067824 */ /* 0x000fc600078e00ff */
[----:B------:R-:W-:Y:S02]  /*0b00*/  LOP3.LUT R4, R2, 0x3fffff0, RZ, 0xc0, !PT ;  /* 0x03fffff002047812 */ /* 0x000fe400078ec0ff */
[----:B------:R-:W-:Y:S02]  /*0b10*/  LOP3.LUT R7, R6, 0xfffffc00, RZ, 0xc0, !PT ;  /* 0xfffffc0006077812 */ /* 0x000fe400078ec0ff */
[----:B------:R-:W-:Y:S01]  /*0b20*/  SHF.R.S32.HI R5, RZ, 0x4, R2 ;  /* 0x00000004ff057819 */ /* 0x000fe20000011402 */
[----:B------:R-:W-:-:S03]  /*0b30*/  IMAD.IADD R4, R233, 0x1, -R4 ;  /* 0x00000001e9047824 */ /* 0x000fc600078e0a04 */
[----:B------:R-:W-:Y:S01]  /*0b40*/  LEA.HI R2, R2, R5, RZ, 0x1 ;  /* 0x0000000502027211 */ /* 0x000fe200078f08ff */
[----:B------:R-:W-:Y:S01]  /*0b50*/  IMAD R7, R4, 0x40, R7 ;  /* 0x0000004004077824 */ /* 0x000fe200078e0207 */
[----:B------:R-:W-:Y:S02]  /*0b60*/  LEA.HI R4, R0, R233, RZ, 0x2 ;  /* 0x000000e900047211 */ /* 0x000fe400078f10ff */
[----:B------:R-:W-:Y:S02]  /*0b70*/  LOP3.LUT R2, R2, 0x1ffffffe, RZ, 0xc0, !PT ;  /* 0x1ffffffe02027812 */ /* 0x000fe400078ec0ff */
[----:B------:R-:W-:Y:S02]  /*0b80*/  LOP3.LUT R4, R4, 0xfffffffc, RZ, 0xc0, !PT ;  /* 0xfffffffc04047812 */ /* 0x000fe400078ec0ff */
[----:B------:R-:W-:Y:S01]  /*0b90*/  SHF.R.S32.HI R8, RZ, 0x1f, R225 ;  /* 0x0000001fff087819 */ /* 0x000fe200000114e1 */
[----:B------:R-:W-:Y:S02]  /*0ba0*/  IMAD.IADD R2, R5, 0x1, -R2 ;  /* 0x0000000105027824 */ /* 0x000fe400078e0a02 */
[----:B------:R-:W-:Y:S01]  /*0bb0*/  IMAD.IADD R4, R233, 0x1, -R4 ;  /* 0x00000001e9047824 */ /* 0x000fe200078e0a04 */
[----:B------:R-:W-:Y:S01]  /*0bc0*/  LEA.HI R9, R8, R225, RZ, 0x2 ;  /* 0x000000e108097211 */ /* 0x000fe200078f10ff */
[----:B------:R-:W-:Y:S01]  /*0bd0*/  IMAD R230, R2, 0x8, R7 ;  /* 0x0000000802e67824 */ /* 0x000fe200078e0207 */
[----:B------:R-:W-:-:S02]  /*0be0*/  LEA.HI R0, R0, R233, RZ, 0x3 ;  /* 0x000000e900007211 */ /* 0x000fc400078f18ff */
[--C-:B------:R-:W-:Y:S02]  /*0bf0*/  SHF.R.S32.HI R6, RZ, 0x2, R9.reuse ;  /* 0x00000002ff067819 */ /* 0x100fe40000011409 */
[----:B------:R-:W-:Y:S02]  /*0c00*/  SHF.R.S32.HI R11, RZ, 0x1f, R9 ;  /* 0x0000001fff0b7819 */ /* 0x000fe40000011409 */
[----:B------:R-:W-:Y:S02]  /*0c10*/  LEA.HI R2, R4, R4, RZ, 0x1 ;  /* 0x0000000404027211 */ /* 0x000fe400078f08ff */
[----:B------:R-:W-:Y:S02]  /*0c20*/  LEA.HI R11, R11, R6, RZ, 0x3 ;  /* 0x000000060b0b7211 */ /* 0x000fe400078f18ff */
[----:B------:R-:W-:Y:S02]  /*0c30*/  SHF.R.S32.HI R226, RZ, 0x7, R3 ;  /* 0x00000007ffe27819 */ /* 0x000fe40000011403 */
[----:B------:R-:W-:-:S02]  /*0c40*/  LOP3.LUT R5, R2, 0x1ffffffe, RZ, 0xc0, !PT ;  /* 0x1ffffffe02057812 */ /* 0x000fc400078ec0ff */
[----:B------:R-:W-:Y:S02]  /*0c50*/  LOP3.LUT R2, R0, 0xfffffff8, RZ, 0xc0, !PT ;  /* 0xfffffff800027812 */ /* 0x000fe400078ec0ff */
[----:B------:R-:W-:Y:S02]  /*0c60*/  LOP3.LUT R11, R11, 0xfffffff8, RZ, 0xc0, !PT ;  /* 0xfffffff80b0b7812 */ /* 0x000fe400078ec0ff */
[----:B------:R-:W-:Y:S02]  /*0c70*/  LEA.HI R8, R8, R225, RZ, 0x5 ;  /* 0x000000e108087211 */ /* 0x000fe400078f28ff */
[----:B------:R-:W-:Y:S01]  /*0c80*/  LEA.HI R3, R3, R226, RZ, 0x1 ;  /* 0x000000e203037211 */ /* 0x000fe200078f08ff */
[----:B------:R-:W-:Y:S01]  /*0c90*/  IMAD.IADD R23, R233, 0x1, -R2 ;  /* 0x00000001e9177824 */ /* 0x000fe200078e0a02 */
[----:B------:R-:W-:Y:S02]  /*0ca0*/  IADD3 R11, R6, -R11, RZ ;  /* 0x8000000b060b7210 */ /* 0x000fe40007ffe0ff */
[----:B------:R-:W-:-:S02]  /*0cb0*/  SHF.R.S32.HI R8, RZ, 0x5, R8 ;  /* 0x00000005ff087819 */ /* 0x000fc40000011408 */
[----:B------:R-:W-:Y:S02]  /*0cc0*/  LOP3.LUT R3, R3, 0x3fffffe, RZ, 0xc0, !PT ;  /* 0x03fffffe03037812 */ /* 0x000fe400078ec0ff */
[----:B------:R-:W-:Y:S01]  /*0cd0*/  SHF.L.U32 R17, R23, 0x3, RZ ;  /* 0x0000000317117819 */ /* 0x000fe200000006ff */
[----:B------:R-:W-:Y:S01]  /*0ce0*/  IMAD R8, R8, 0x10, R11 ;  /* 0x0000001008087824 */ /* 0x000fe200078e020b */
[----:B------:R-:W-:Y:S01]  /*0cf0*/  LOP3.LUT R6, R9, 0x7ffffffc, RZ, 0xc0, !PT ;  /* 0x7ffffffc09067812 */ /* 0x000fe200078ec0ff */
[----:B------:R-:W-:Y:S02]  /*0d00*/  IMAD.IADD R3, R226, 0x1, -R3 ;  /* 0x00000001e2037824 */ /* 0x000fe400078e0a03 */
[----:B------:R-:W-:Y:S02]  /*0d10*/  VIADD R19, R17, 0x40 ;  /* 0x0000004011137836 */ /* 0x000fe40000000000 */
[----:B------:R-:W-:Y:S02]  /*0d20*/  IMAD.MOV.U32 R7, RZ, RZ, -0x2 ;  /* 0xfffffffeff077424 */ /* 0x000fe400078e00ff */
[----:B------:R-:W-:-:S02]  /*0d30*/  IMAD.IADD R6, R225, 0x1, -R6 ;  /* 0x00000001e1067824 */ /* 0x000fc400078e0a06 */
[----:B------:R-:W-:Y:S02]  /*0d40*/  IMAD.IADD R4, R4, 0x1, -R5 ;  /* 0x0000000104047824 */ /* 0x000fe400078e0a05 */
[----:B------:R-:W-:Y:S01]  /*0d50*/  IMAD R227, R3, 0x40, R8 ;  /* 0x0000004003e37824 */ /* 0x000fe200078e0208 */
[----:B------:R-:W-:Y:S01]  /*0d60*/  SHF.R.S32.HI R223, RZ, 0x3, R0 ;  /* 0x00000003ffdf7819 */ /* 0x000fe20000011400 */
[----:B------:R-:W-:Y:S01]  /*0d70*/  IMAD R228, R6, R7, 0xb0 ;  /* 0x000000b006e47424 */ /* 0x000fe200078e0207 */
[----:B------:R-:W-:Y:S01]  /*0d80*/  SHF.R.S32.HI R232, RZ, 0x1f, R17 ;  /* 0x0000001fffe87819 */ /* 0x000fe20000011411 */
[----:B------:R-:W-:Y:S01]  /*0d90*/  IMAD.MOV.U32 R224, RZ, RZ, RZ ;  /* 0x000000ffffe07224 */ /* 0x000fe200078e00ff */
[----:B------:R-:W-:Y:S01]  /*0da0*/  SHF.R.S32.HI R231, RZ, 0x1f, R19 ;  /* 0x0000001fffe77819 */ /* 0x000fe20000011413 */
[----:B------:R-:W-:Y:S02]  /*0db0*/  IMAD.MOV.U32 R16, RZ, RZ, RZ ;  /* 0x000000ffff107224 */ /* 0x000fe400078e00ff */
[----:B------:R-:W-:-:S02]  /*0dc0*/  IMAD.MOV.U32 R2, RZ, RZ, RZ ;  /* 0x000000ffff027224 */ /* 0x000fc400078e00ff */
[----:B------:R-:W-:Y:S01]  /*0dd0*/  IMAD R229, R4, 0x8, R227 ;  /* 0x0000000804e57824 */ /* 0x000fe200078e02e3 */
[----:B--2---:R-:W-:-:S07]  /*0de0*/  LOP3.LUT R18, R10, 0x1, RZ, 0xfc, !PT ;  /* 0x000000010a127812 */ /* 0x004fce00078efcff */
.L_x_7091:
[----:B0-2-4-:R-:W0:Y:S01]  /*0df0*/  LDC.64 R4, c[0x0][0xc88] ;  /* 0x00032200ff047b82 */ /* 0x015e220000000a00 */
[----:B------:R-:W-:Y:S01]  /*0e00*/  ULDC.64 UR8, c[0x0][0x208] ;  /* 0x0000820000087ab9 */ /* 0x000fe20000000a00 */
[----:B------:R-:W-:Y:S01]  /*0e10*/  ULDC.64 UR4, c[0x0][0xa28] ;  /* 0x00028a0000047ab9 */ /* 0x000fe20000000a00 */
[----:B------:R-:W-:Y:S01]  /*0e20*/  IMAD.MOV.U32 R0, RZ, RZ, RZ ;  /* 0x000000ffff007224 */ /* 0x000fe200078e00ff */
        /* <DEDUP_REMOVED lines=33> */
.L_x_7049:
[----:B-----5:R-:W-:Y:S01]  /*1040*/  IADD3 R81, -R0, R81, RZ ;  /* 0x0000005100517210 */ /* 0x020fe20007ffe1ff */
[----:B------:R-:W-:Y:S01]  /*1050*/  IMAD.MOV.U32 R221, RZ, RZ, R49 ;  /* 0x000000ffffdd7224 */ /* 0x000fe200078e0031 */
[----:B------:R-:W-:Y:S01]  /*1060*/  PLOP3.LUT P0, PT, PT, PT, PT, 0x80, 0x0 ;  /* 0x000000000000781c */ /* 0x000fe20003f0f070 */
[----:B------:R-:W-:Y:S01]  /*1070*/  IMAD.MOV.U32 R220, RZ, RZ, R50 ;  /* 0x000000ffffdc7224 */ /* 0x000fe200078e0032 */
[C---:B------:R-:W-:Y:S01]  /*1080*/  ISETP.GE.AND P1, PT, R81.reuse, 0x1, PT ;  /* 0x000000015100780c */ /* 0x040fe20003f26270 */
[----:B------:R-:W-:Y:S01]  /*1090*/  VIADD R0, R81, 0xaf ;  /* 0x000000af51007836 */ /* 0x000fe20000000000 */
[----:B------:R-:W-:Y:S01]  /*10a0*/  CS2R R36, SRZ ;  /* 0x0000000000247805 */ /* 0x000fe2000001ff00 */
[----:B------:R-:W-:Y:S01]  /*10b0*/  IMAD.MOV.U32 R87, RZ, RZ, RZ ;  /* 0x000000ffff577224 */ /* 0x000fe200078e00ff */
[----:B------:R-:W-:Y:S01]  /*10c0*/  CS2R R40, SRZ ;  /* 0x0000000000287805 */ /* 0x000fe2000001ff00 */
[----:B------:R-:W-:Y:S01]  /*10d0*/  IMAD.HI R0, R0, 0x2e8ba2e9, RZ ;  /* 0x2e8ba2e900007827 */ /* 0x000fe200078e02ff */
[----:B------:R-:W-:-:S02]  /*10e0*/  CS2R R38, SRZ ;  /* 0x0000000000267805 */ /* 0x000fc4000001ff00 */
[----:B------:R-:W-:Y:S02]  /*10f0*/  CS2R R44, SRZ ;  /* 0x00000000002c7805 */ /* 0x000fe4000001ff00 */
[----:B------:R-:W-:Y:S01]  /*1100*/  CS2R R42, SRZ ;  /* 0x00000000002a7805 */ /* 0x000fe2000001ff00 */
[----:B------:R-:W-:Y:S01]  /*1110*/  IMAD.MOV.U32 R29, RZ, RZ, RZ ;  /* 0x000000ffff1d7224 */ /* 0x000fe200078e00ff */
[----:B------:R-:W-:Y:S02]  /*1120*/  SHF.R.U32.HI R3, RZ, 0x1f, R0 ;  /* 0x0000001fff037819 */ /* 0x000fe40000011600 */
[----:B------:R-:W-:Y:S02]  /*1130*/  CS2R R52, SRZ ;  /* 0x0000000000347805 */ /* 0x000fe4000001ff00 */
[----:B------:R-:W-:Y:S02]  /*1140*/  CS2R R46, SRZ ;  /* 0x00000000002e7805 */ /* 0x000fe4000001ff00 */
[----:B------:R-:W-:-:S02]  /*1150*/  CS2R R56, SRZ ;  /* 0x0000000000387805 */ /* 0x000fc4000001ff00 */
[----:B------:R-:W-:Y:S01]  /*1160*/  LEA.HI.SX32 R120, R0, R3, 0x1b ;  /* 0x0000000300787211 */ /* 0x000fe200078fdaff */
[----:B------:R-:W-:Y:S01]  /*1170*/  IMAD.MOV.U32 R3, RZ, RZ, RZ ;  /* 0x000000ffff037224 */ /* 0x000fe200078e00ff */
        /* <DEDUP_REMOVED lines=21> */
[----:B0-----:R-:W-:Y:S01]  /*12d0*/  CS2R R6, SRZ ;  /* 0x0000000000067805 */ /* 0x001fe2000001ff00 */
[----:B------:R-:W-:Y:S02]  /*12e0*/  IMAD.MOV.U32 R8, RZ, RZ, RZ ;  /* 0x000000ffff087224 */ /* 0x000fe400078e00ff */
[----:B------:R-:W-:Y:S02]  /*12f0*/  IMAD.MOV.U32 R107, RZ, RZ, RZ ;  /* 0x000000ffff6b7224 */ /* 0x000fe400078e00ff */
[----:B------:R-:W-:Y:S02]  /*1300*/  IMAD.MOV.U32 R10, RZ, RZ, RZ ;  /* 0x000000ffff0a7224 */ /* 0x000fe400078e00ff */
[----:B------:R-:W-:-:S02]  /*1310*/  IMAD.MOV.U32 R109, RZ, RZ, RZ ;  /* 0x000000ffff6d7224 */ /* 0x000fc400078e00ff */
[----:B------:R-:W-:Y:S02]  /*1320*/  IMAD.MOV.U32 R12, RZ, RZ, RZ ;  /* 0x000000ffff0c7224 */ /* 0x000fe400078e00ff */
        /* <DEDUP_REMOVED lines=33> */
.L_x_7051:
        /* <DEDUP_REMOVED lines=9> */
[----:B------:R-:W-:-:S04]  /*15d0*/  IMAD.U32 R0, RZ, RZ, UR4 ;  /* 0x00000004ff007e24 */ /* 0x000fc8000f8e00ff */
[----:B------:R-:W0:Y:S02]  /*15e0*/  SYNCS.PHASECHK.TRANS64.TRYWAIT P1, [R0+URZ+0x34800], R3 ;  /* 0x03480003000075a7 */ /* 0x000e24000802017f */
[----:B0-----:R-:W-:Y:S05]  /*15f0*/  @!P1 BRA `(.L_x_7053) ;  /* 0x0000013800ec9947 */ /* 0x001fea0003800000 */
.L_x_7213:
[----:B------:R-:W-:Y:S05]  /*1600*/  BSYNC B0 ;  /* 0x0000000000007941 */ /* 0x000fea0003800000 */
.L_x_7052:
[----:B------:R-:W-:Y:S05]  /*1610*/  @!P0 BRA `(.L_x_7054) ;  /* 0x0000000000048947 */ /* 0x000fea0003800000 */
[----:B------:R-:W-:Y:S01]  /*1620*/  BPT.TRAP 0x1 ;  /* 0x000000040000795c */ /* 0x000fe20000300000 */
.L_x_7054:
[----:B------:R-:W-:Y:S02]  /*1630*/  LEA R10, R2, R0, 0x3 ;  /* 0x00000000020a7211 */ /* 0x000fe400078e18ff */
[----:B0-----:R-:W-:-:S04]  /*1640*/  SHF.L.U32 R3, R16, 0x1f, RZ ;  /* 0x0000001f10037819 */ /* 0x001fc800000006ff */
[----:B------:R0:W1:Y:S01]  /*1650*/  SYNCS.PHASECHK.TRANS64.TRYWAIT P2, [R10+URZ+0x34830], R3 ;  /* 0x034830030a0075a7 */ /* 0x000062000804017f */
[----:B------:R-:W-:Y:S05]  /*1660*/  @!P0 BRA `(.L_x_7055) ;  /* 0x0000000000048947 */ /* 0x000fea0003800000 */
[----:B------:R-:W-:Y:S01]  /*1670*/  BPT.TRAP 0x1 ;  /* 0x000000040000795c */ /* 0x000fe20000300000 */
.L_x_7055:
[----:B------:R-:W2:Y:S01]  /*1680*/  S2R R4, SR_TID.X ;  /* 0x0000000000047919 */ /* 0x000ea20000002100 */
[----:B------:R-:W-:Y:S01]  /*1690*/  IMAD.MOV.U32 R87, RZ, RZ, RZ ;  /* 0x000000ffff577224 */ /* 0x000fe200078e00ff */
[----:B--2---:R-:W-:Y:S01]  /*16a0*/  LOP3.LUT P1, RZ, R4, 0x7f, RZ, 0xc0, !PT ;  /* 0x0000007f04ff7812 */ /* 0x004fe2000782c0ff */
[----:B-1----:R-:W-:-:S12]  /*16b0*/  @P2 BRA `(.L_x_7056) ;  /* 0x0000000000082947 */ /* 0x002fd80003800000 */
[----:B------:R-:W1:Y:S02]  /*16c0*/  SYNCS.PHASECHK.TRANS64.TRYWAIT P2, [R10+URZ+0x34830], R3 ;  /* 0x034830030a0075a7 */ /* 0x000e64000804017f */
[----:B-1----:R-:W-:Y:S05]  /*16d0*/  @!P2 BRA `(.L_x_7057) ;  /* 0x0000013800c8a947 */ /* 0x002fea0003800000 */
.L_x_7056:
        /* <DEDUP_REMOVED lines=8> */
[----:B------:R-:W-:Y:S01]  /*1760*/  IMAD.U32 R9, RZ, RZ, UR5 ;  /* 0x00000005ff097e24 */ /* 0x000fe2000f8e00ff */
[----:B------:R-:W-:Y:S01]  /*1770*/  UMOV UR4, UR25 ;  /* 0x0000001900047c82 */ /* 0x000fe20008000000 */
[----:B------:R-:W-:Y:S01]  /*1780*/  LOP3.LUT R3, R3, 0x3fff, RZ, 0xc0, !PT ;  /* 0x00003fff03037812 */ /* 0x000fe200078ec0ff */
[----:B------:R-:W-:Y:S01]  /*1790*/  UMOV UR44, UR4 ;  /* 0x00000004002c7c82 */ /* 0x000fe20008000000 */
[----:B------:R-:W-:Y:S01]  /*17a0*/  IMAD.U32 R8, RZ, RZ, UR4 ;  /* 0x00000004ff087e24 */ /* 0x000fe2000f8e00ff */
[----:B------:R-:W-:Y:S01]  /*17b0*/  UMOV UR8, UR44 ;  /* 0x0000002c00087c82 */ /* 0x000fe20008000000 */
[----:B------:R-:W-:Y:S01]  /*17c0*/  LOP3.LUT R3, R3, 0x10000, RZ, 0xfc, !PT ;  /* 0x0001000003037812 */ /* 0x000fe200078efcff */
[----:B------:R-:W-:Y:S01]  /*17d0*/  UMOV UR9, UR45 ;  /* 0x0000002d00097c82 */ /* 0x000fe20008000000 */
[----:B------:R-:W-:Y:S01]  /*17e0*/  UMOV UR11, 0x40000040 ;  /* 0x40000040000b7882 */ /* 0x000fe20000000000 */
[----:B------:R-:W-:Y:S01]  /*17f0*/  UMOV UR12, UR44 ;  /* 0x0000002c000c7c82 */ /* 0x000fe20008000000 */
[----:B------:R-:W-:Y:S01]  /*1800*/  UMOV UR13, UR45 ;  /* 0x0000002d000d7c82 */ /* 0x000fe20008000000 */
[----:B------:R-:W-:Y:S01]  /*1810*/  IMAD R4, R2, 0xb00, R3 ;  /* 0x00000b0002047824 */ /* 0x000fe200078e0203 */
[----:B------:R-:W-:Y:S01]  /*1820*/  UMOV UR15, 0x40000040 ;  /* 0x40000040000f7882 */ /* 0x000fe20000000000 */
[----:B------:R-:W-:Y:S01]  /*1830*/  UMOV UR32, UR44 ;  /* 0x0000002c00207c82 */ /* 0x000fe20008000000 */
[----:B------:R-:W-:Y:S01]  /*1840*/  UMOV UR33, UR45 ;  /* 0x0000002d00217c82 */ /* 0x000fe20008000000 */
[----:B------:R-:W-:Y:S01]  /*1850*/  UMOV UR35, 0x40000040 ;  /* 0x4000004000237882 */ /* 0x000fe20000000000 */
[----:B------:R-:W-:Y:S01]  /*1860*/  R2UR UR24, R4 ;  /* 0x00000000041872ca */ /* 0x000fe200000e0000 */
[----:B------:R-:W-:Y:S01]  /*1870*/  UMOV UR28, UR44 ;  /* 0x0000002c001c7c82 */ /* 0x000fe20008000000 */
[----:B------:R-:W-:Y:S01]  /*1880*/  UMOV UR29, UR45 ;  /* 0x0000002d001d7c82 */ /* 0x000fe20008000000 */
[----:B------:R-:W-:Y:S01]  /*1890*/  UMOV UR31, 0x40000040 ;  /* 0x40000040001f7882 */ /* 0x000fe20000000000 */
        /* <DEDUP_REMOVED lines=10> */
[----:B------:R-:W-:Y:S01]  /*1940*/  UIADD3 UR10, UR24, 0x100, URZ ;  /* 0x00000100180a7890 */ /* 0x000fe2000fffe03f */
[----:B------:R-:W-:Y:S01]  /*1950*/  HGMMA.64x16x16.F32 R112, gdesc[UR4], RZ, !UPT, gsb0 ;  /* 0x00200000047079f0 */ /* 0x000fe2000c0008ff */
[----:B------:R-:W-:Y:S01]  /*1960*/  UIADD3 UR6, UR24, 0x80, URZ ;  /* 0x0000008018067890 */ /* 0x000fe2000fffe03f */
[----:B------:R-:W-:Y:S01]  /*1970*/  P2R R122, PR, RZ, 0x1 ;  /* 0x00000001ff7a7803 */ /* 0x000fe20000000000 */
[----:B------:R-:W-:Y:S01]  /*1980*/  UMOV UR4, UR44 ;  /* 0x0000002c00047c82 */ /* 0x000fe20008000000 */
[----:B------:R-:W-:Y:S01]  /*1990*/  UMOV UR5, UR45 ;  /* 0x0000002d00057c82 */ /* 0x000fe20008000000 */
[----:B------:R-:W-:Y:S01]  /*19a0*/  UMOV UR7, 0x40000040 ;  /* 0x4000004000077882 */ /* 0x000fe20000000000 */
[----:B------:R-:W-:Y:S01]  /*19b0*/  UIADD3 UR14, UR24, 0x180, URZ ;  /* 0x00000180180e7890 */ /* 0x000fe2000fffe03f */
[----:B------:R-:W-:Y:S01]  /*19c0*/  @!P1 VIADD R10, R10, 0x34840 ;  /* 0x000348400a0a9836 */ /* 0x000fe20000000000 */
[----:B------:R-:W-:-:S02]  /*19d0*/  UIADD3 UR34, UR24, 0x200, URZ ;  /* 0x0000020018227890 */ /* 0x000fc4000fffe03f */
[----:B------:R-:W-:Y:S02]  /*19e0*/  UIADD3 UR30, UR24, 0x280, URZ ;  /* 0x00000280181e7890 */ /* 0x000fe4000fffe03f */
[----:B------:R-:W-:Y:S02]  /*19f0*/  UIADD3 UR22, UR24, 0x300, URZ ;  /* 0x0000030018167890 */ /* 0x000fe4000fffe03f */
[----:B------:R-:W-:Y:S02]  /*1a00*/  UIADD3 UR18, UR24, 0x380, URZ ;  /* 0x0000038018127890 */ /* 0x000fe4000fffe03f */
[----:B------:R-:W-:Y:S02]  /*1a10*/  UIADD3 UR38, UR24, 0x400, URZ ;  /* 0x0000040018267890 */ /* 0x000fe4000fffe03f */
[----:B------:R-:W-:Y:S01]  /*1a20*/  UIADD3 UR42, UR24, 0x480, URZ ;  /* 0x00000480182a7890 */ /* 0x000fe2000fffe03f */
[----:B------:R-:W-:Y:S01]  /*1a30*/  UMOV UR40, UR44 ;  /* 0x0000002c00287c82 */ /* 0x000fe20008000000 */
[----:B------:R-:W-:Y:S01]  /*1a40*/  UMOV UR41, UR45 ;  /* 0x0000002d00297c82 */ /* 0x000fe20008000000 */
        /* <DEDUP_REMOVED lines=524> */
[----:B------:R-:W-:Y:S08]  /*3b10*/  MUFU.TANH R13, R13 ;  /* 0x0000000d000d7308 */ /* 0x000ff00000002400 */
[----:B------:R-:W1:Y:S08]  /*3b20*/  MUFU.TANH R20, R20 ;  /* 0x0000001400147308 */ /* 0x000e700000002400 */
[----:B------:R-:W2:Y:S08]  /*3b30*/  MUFU.TANH R14, R14 ;  /* 0x0000000e000e7308 */ /* 0x000eb00000002400 */
[----:B------:R-:W3:Y:S08]  /*3b40*/  MUFU.TANH R11, R11 ;  /* 0x0000000b000b7308 */ /* 0x000ef00000002400 */
        /* <DEDUP_REMOVED lines=17> */
[----:B------:R-:W-:Y:S08]  /*3c60*/  MUFU.TANH R107, R107 ;  /* 0x0000006b006b7308 */ /* 0x000ff00000002400 */
[----:B------:R-:W-:Y:S08]  /*3c70*/  MUFU.TANH R85, R85 ;  /* 0x0000005500557308 */ /* 0x000ff00000002400 */
        /* <DEDUP_REMOVED lines=17> */
[----:B------:R-:W-:Y:S08]  /*3d90*/  MUFU.TANH R110, R103 ;  /* 0x00000067006e7308 */ /* 0x000ff00000002400 */
        /* <DEDUP_REMOVED lines=28> */
[----:B0-----:R-:W-:Y:S01]  /*3f60*/  FMUL.FTZ R91, R74, UR6 ;  /* 0x000000064a5b7c20 */ /* 0x001fe20008410000 */
[----:B------:R-:W-:Y:S01]  /*3f70*/  FMUL.FTZ R72, R73, UR6 ;  /* 0x0000000649487c20 */ /* 0x000fe20008410000 */
[----:B------:R-:W-:Y:S01]  /*3f80*/  FMUL.FTZ R74, R76, UR6 ;  /* 0x000000064c4a7c20 */ /* 0x000fe20008410000 */
[----:B------:R-:W-:Y:S01]  /*3f90*/  HGMMA.64x16x16.F32 R64, gdesc[UR20], R64, gsb0 ;  /* 0x00200000144079f0 */ /* 0x000fe20008000840 */
[----:B------:R-:W-:Y:S01]  /*3fa0*/  UIADD3 UR22, UR24, 0x886, URZ ;  /* 0x0000088618167890 */ /* 0x000fe2000fffe03f */
[----:B------:R-:W-:Y:S01]  /*3fb0*/  FMUL.FTZ R73, R77, UR6 ;  /* 0x000000064d497c20 */ /* 0x000fe20008410000 */
[----:B------:R-:W-:Y:S01]  /*3fc0*/  UMOV UR23, 0x40000040 ;  /* 0x4000004000177882 */ /* 0x000fe20000000000 */
[----:B------:R-:W-:Y:S01]  /*3fd0*/  MUFU.TANH R77, R78 ;  /* 0x0000004e004d7308 */ /* 0x000fe20000002400 */
[----:B------:R-:W-:Y:S01]  /*3fe0*/  FMUL.FTZ R75, R75, UR6 ;  /* 0x000000064b4b7c20 */ /* 0x000fe20008410000 */
[----:B------:R-:W-:-:S06]  /*3ff0*/  FMUL.FTZ R79, R79, UR6 ;  /* 0x000000064f4f7c20 */ /* 0x000fcc0008410000 */
[----:B------:R-:W-:Y:S08]  /*4000*/  MUFU.TANH R116, R91 ;  /* 0x0000005b00747308 */ /* 0x000ff00000002400 */
[----:B------:R0:W-:Y:S08]  /*4010*/  MUFU.TANH R118, R75 ;  /* 0x0000004b00767308 */ /* 0x0001f00000002400 */
[----:B------:R-:W5:Y:S08]  /*4020*/  MUFU.TANH R88, R88 ;  /* 0x0000005800587308 */ /* 0x000f700000002400 */
        /* <DEDUP_REMOVED lines=8> */
[----:B------:R-:W0:Y:S01]  /*40b0*/  MUFU.TANH R89, R89 ;  /* 0x0000005900597308 */ /* 0x000e220000002400 */
        /* <DEDUP_REMOVED lines=8> */
[----:B------:R-:W0:Y:S08]  /*4140*/  MUFU.TANH R92, R92 ;  /* 0x0000005c005c7308 */ /* 0x000e300000002400 */
[----:B------:R-:W-:Y:S08]  /*4150*/  MUFU.TANH R126, R67 ;  /* 0x00000043007e7308 */ /* 0x000ff00000002400 */
        /* <DEDUP_REMOVED lines=12> */
[----:B------:R-:W-:Y:S01]  /*4220*/  IADD3 R63, R228, R81, RZ ;  /* 0x00000051e43f7210 */ /* 0x000fe20007ffe0ff */
[----:B------:R-:W-:Y:S01]  /*4230*/  UMOV UR23, 0x40000040 ;  /* 0x4000004000177882 */ /* 0x000fe20000000000 */
[----:B------:R-:W-:Y:S01]  /*4240*/  MUFU.TANH R132, R57 ;  /* 0x0000003900847308 */ /* 0x000fe20000002400 */
[----:B------:R-:W-:Y:S01]  /*4250*/  FMUL.FTZ R58, R61, UR6 ;  /* 0x000000063d3a7c20 */ /* 0x000fe20008410000 */
[----:B------:R-:W-:-:S06]  /*4260*/  FMUL.FTZ R60, R60, UR6 ;  /* 0x000000063c3c7c20 */ /* 0x000fcc0008410000 */
[----:B------:R-:W0:Y:S08]  /*4270*/  MUFU.TANH R64, R64 ;  /* 0x0000004000407308 */ /* 0x000e300000002400 */
[----:B------:R-:W0:Y:S08]  /*4280*/  MUFU.TANH R73, R73 ;  /* 0x0000004900497308 */ /* 0x000e300000002400 */
[----:B------:R1:W-:Y:S08]  /*4290*/  MUFU.TANH R128, R70 ;  /* 0x0000004600807308 */ /* 0x0003f00000002400 */
[----:B------:R-:W0:Y:S01]  /*42a0*/  MUFU.TANH R75, R75 ;  /* 0x0000004b004b7308 */ /* 0x000e220000002400 */
[----:B-1----:R-:W-:-:S07]  /*42b0*/  FMUL.FTZ R70, R59, UR6 ;  /* 0x000000063b467c20 */ /* 0x002fce0008410000 */
[----:B------:R-:W1:Y:S01]  /*42c0*/  MUFU.TANH R76, R76 ;  /* 0x0000004c004c7308 */ /* 0x000e620000002400 */
[----:B------:R-:W-:Y:S02]  /*42d0*/  WARPGROUP.DEPBAR.LE gsb0, 0x0 ;  /* 0x00008000000079c5 */ /* 0x000fe40000010000 */
[----:B------:R-:W-:Y:S01]  /*42e0*/  WARPGROUP.ARRIVE ;  /* 0x00000000000079c5 */ /* 0x000fe20000000000 */
[----:B------:R-:W-:Y:S01]  /*42f0*/  FMUL.FTZ R57, R48, UR6 ;  /* 0x0000000630397c20 */ /* 0x000fe20008410000 */
        /* <DEDUP_REMOVED lines=10> */
[----:B------:R-:W-:Y:S01]  /*43a0*/  MUFU.TANH R165, R53 ;  /* 0x0000003500a57308 */ /* 0x000fe20000002400 */
[----:B------:R-:W-:Y:S01]  /*43b0*/  ISETP.GT.AND P2, PT, R48, 0x8, PT ;  /* 0x000000083000780c */ /* 0x000fe20003f44270 */
[----:B------:R-:W-:Y:S01]  /*43c0*/  FMUL.FTZ R61, R55, UR6 ;  /* 0x00000006373d7c20 */ /* 0x000fe20008410000 */
[----:B------:R-:W-:Y:S01]  /*43d0*/  FSEL R91, R12, -INF , P5 ;  /* 0xff8000000c5b7808 */ /* 0x000fe20002800000 */
[----:B------:R-:W-:Y:S01]  /*43e0*/  FMUL.FTZ R59, R50, UR6 ;  /* 0x00000006323b7c20 */ /* 0x000fe20008410000 */
[----:B------:R-:W-:Y:S01]  /*43f0*/  FSEL R101, R20, -INF , P3 ;  /* 0xff80000014657808 */ /* 0x000fe20001800000 */
[----:B------:R-:W-:Y:S01]  /*4400*/  FMUL.FTZ R52, R52, UR6 ;  /* 0x0000000634347c20 */ /* 0x000fe20008410000 */
[----:B--2---:R-:W-:Y:S01]  /*4410*/  FSEL R95, R14, -INF , P2 ;  /* 0xff8000000e5f7808 */ /* 0x004fe20001000000 */
[----:B------:R-:W-:Y:S01]  /*4420*/  MUFU.TANH R50, R57 ;  /* 0x0000003900327308 */ /* 0x000fe20000002400 */
[----:B------:R-:W-:Y:S01]  /*4430*/  ISETP.GT.AND P6, PT, R48, 0x10, PT ;  /* 0x000000103000780c */ /* 0x000fe20003fc4270 */
[----:B------:R-:W-:Y:S01]  /*4440*/  FMUL.FTZ R54, R54, UR6 ;  /* 0x0000000636367c20 */ /* 0x000fe20008410000 */
[----:B---3--:R-:W-:-:S02]  /*4450*/  FSEL R11, R11, -INF , P5 ;  /* 0xff8000000b0b7808 */ /* 0x008fc40002800000 */
[----:B------:R-:W-:Y:S02]  /*4460*/  ISETP.GT.AND P5, PT, R48, 0x11, PT ;  /* 0x000000113000780c */ /* 0x000fe40003fa4270 */
[----:B----4-:R-:W-:Y:S01]  /*4470*/  FSEL R103, R82, -INF , P6 ;  /* 0xff80000052677808 */ /* 0x010fe20003000000 */
[----:B------:R-:W-:Y:S01]  /*4480*/  MUFU.TANH R14, R61 ;  /* 0x0000003d000e7308 */ /* 0x000fe20000002400 */
[----:B------:R-:W-:Y:S01]  /*4490*/  FSEL R12, R15, -INF , P4 ;  /* 0xff8000000f0c7808 */ /* 0x000fe20002000000 */
[----:B------:R-:W-:Y:S01]  /*44a0*/  IMAD.MOV.U32 R82, RZ, RZ, R87 ;  /* 0x000000ffff527224 */ /* 0x000fe200078e0057 */
[----:B-----5:R-:W-:Y:S02]  /*44b0*/  FSEL R109, R80, -INF , P5 ;  /* 0xff800000506d7808 */ /* 0x020fe40002800000 */
[----:B------:R-:W-:Y:S02]  /*44c0*/  FSEL R15, R83, -INF , P3 ;  /* 0xff800000530f7808 */ /* 0x000fe40001800000 */
[----:B------:R-:W-:Y:S01]  /*44d0*/  ISETP.GT.AND P3, PT, R48, 0x20, PT ;  /* 0x000000203000780c */ /* 0x000fe20003f64270 */
[----:B------:R-:W2:Y:S01]  /*44e0*/  MUFU.TANH R79, R79 ;  /* 0x0000004f004f7308 */ /* 0x000ea20000002400 */
[----:B------:R-:W-:-:S02]  /*44f0*/  MOV R80, R87 ;  /* 0x0000005700507202 */ /* 0x000fc40000000f00 */
[----:B------:R-:W-:-:S05]  /*4500*/  FSEL R113, R105, -INF , P3 ;  /* 0xff80000069717808 */ /* 0x000fca0001800000 */
[----:B------:R-:W3:Y:S08]  /*4510*/  MUFU.TANH R66, R66 ;  /* 0x0000004200427308 */ /* 0x000ef00000002400 */
[----:B------:R-:W-:Y:S01]  /*4520*/  MUFU.TANH R60, R60 ;  /* 0x0000003c003c7308 */ /* 0x000fe20000002400 */
[----:B------:R-:W-:Y:S02]  /*4530*/  WARPGROUP.DEPBAR.LE gsb0, 0x0 ;  /* 0x00008000000079c5 */ /* 0x000fe40000010000 */
[----:B------:R-:W-:Y:S01]  /*4540*/  FMUL.FTZ R63, R40, UR6 ;  /* 0x00000006283f7c20 */ /* 0x000fe20008410000 */
[----:B------:R-:W-:Y:S01]  /*4550*/  FSEL R40, R13, -INF , P4 ;  /* 0xff8000000d287808 */ /* 0x000fe20002000000 */
[----:B------:R-:W-:Y:S01]  /*4560*/  WARPGROUP.ARRIVE ;  /* 0x00000000000079c5 */ /* 0x000fe20000000000 */
[----:B------:R-:W-:Y:S01]  /*4570*/  ISETP.GT.AND P4, PT, R48, 0x18, PT ;  /* 0x000000183000780c */ /* 0x000fe20003f84270 */
[----:B------:R-:W-:Y:S01]  /*4580*/  FMUL.FTZ R69, R43, UR6 ;  /* 0x000000062b457c20 */ /* 0x000fe20008410000 */
[----:B------:R-:W-:Y:S01]  /*4590*/  FMNMX.FTZ R20, R91, R40, !PT ;  /* 0x000000285b147209 */ /* 0x000fe20007810000 */
[----:B------:R-:W-:Y:S01]  /*45a0*/  FMUL.FTZ R65, R41, UR6 ;  /* 0x0000000629417c20 */ /* 0x000fe20008410000 */
[----:B------:R-:W-:Y:S01]  /*45b0*/  FSEL R13, R21, -INF , P2 ;  /* 0xff800000150d7808 */ /* 0x000fe20001000000 */
[----:B------:R-:W-:Y:S01]  /*45c0*/  HGMMA.64x16x16.F32 R32, gdesc[UR20], R32, gsb0 ;  /* 0x00200000142079f0 */ /* 0x000fe20008000820 */
[----:B------:R-:W-:Y:S01]  /*45d0*/  FMNMX.FTZ R20, R95, R20, !PT ;  /* 0x000000145f147209 */ /* 0x000fe20007810000 */
[----:B------:R-:W-:Y:S01]  /*45e0*/  FMUL.FTZ R135, R45, UR6 ;  /* 0x000000062d877c20 */ /* 0x000fe20008410000 */
[----:B------:R-:W-:Y:S01]  /*45f0*/  FSEL R43, R107, -INF , P4 ;  /* 0xff8000006b2b7808 */ /* 0x000fe20002000000 */
[----:B------:R-:W-:Y:S01]  /*4600*/  FMUL.FTZ R138, R47, UR6 ;  /* 0x000000062f8a7c20 */ /* 0x000fe20008410000 */
[----:B------:R-:W-:Y:S01]  /*4610*/  FMNMX.FTZ R20, R101, R20, !PT ;  /* 0x0000001465147209 */ /* 0x000fe20007810000 */
[----:B------:R-:W-:Y:S01]  /*4620*/  FMUL.FTZ R67, R42, UR6 ;  /* 0x000000062a437c20 */ /* 0x000fe20008410000 */
[----:B------:R-:W-:Y:S01]  /*4630*/  ISETP.GT.AND P2, PT, R48, 0x19, PT ;  /* 0x000000193000780c */ /* 0x000fe20003f44270 */
[----:B------:R4:W-:Y:S01]  /*4640*/  MUFU.TANH R42, R49 ;  /* 0x00000031002a7308 */ /* 0x0009e20000002400 */
[----:B------:R-:W-:Y:S01]  /*4650*/  FMNMX.FTZ R20, R103, R20, !PT ;  /* 0x0000001467147209 */ /* 0x000fe20007810000 */
[----:B------:R-:W-:Y:S01]  /*4660*/  FMUL.FTZ R136, R46, UR6 ;  /* 0x000000062e887c20 */ /* 0x000fe20008410000 */
[----:B------:R-:W-:Y:S01]  /*4670*/  FSEL R107, R85, -INF , P4 ;  /* 0xff800000556b7808 */ /* 0x000fe20002000000 */
[----:B------:R-:W-:Y:S01]  /*4680*/  FMUL.FTZ R134, R44, UR6 ;  /* 0x000000062c867c20 */ /* 0x000fe20008410000 */
[----:B------:R-:W-:Y:S01]  /*4690*/  FMNMX.FTZ R20, R109, R20, !PT ;  /* 0x000000146d147209 */ /* 0x000fe20007810000 */
[----:B------:R-:W-:Y:S01]  /*46a0*/  UIADD3 UR22, UR24, 0xa86, URZ ;  /* 0x00000a8618167890 */ /* 0x000fe2000fffe03f */
[----:B------:R-:W-:Y:S01]  /*46b0*/  FSEL R111, R84, -INF , P2 ;  /* 0xff800000546f7808 */ /* 0x000fe20001000000 */
[----:B------:R5:W-:Y:S01]  /*46c0*/  MUFU.TANH R46, R51 ;  /* 0x00000033002e7308 */ /* 0x000be20000002400 */
[----:B------:R-:W-:Y:S01]  /*46d0*/  FMNMX.FTZ R20, R107, R20, !PT ;  /* 0x000000146b147209 */ /* 0x000fe20007810000 */
[----:B------:R-:W-:Y:S01]  /*46e0*/  UMOV UR23, 0x40000040 ;  /* 0x4000004000177882 */ /* 0x000fe20000000000 */
[----:B------:R-:W-:Y:S01]  /*46f0*/  FSEL R21, R104, -INF , P6 ;  /* 0xff80000068157808 */ /* 0x000fe20003000000 */
[----:B------:R-:W-:Y:S01]  /*4700*/  IMAD.MOV.U32 R84, RZ, RZ, R87 ;  /* 0x000000ffff547224 */ /* 0x000fe200078e0057 */
[----:B------:R-:W-:-:S02]  /*4710*/  ISETP.GT.AND P6, PT, R48, 0x21, PT ;  /* 0x000000213000780c */ /* 0x000fc40003fc4270 */
[----:B------:R-:W-:Y:S01]  /*4720*/  FMNMX.FTZ R20, R111, R20, !PT ;  /* 0x000000146f147209 */ /* 0x000fe20007810000 */
[----:B------:R1:W-:Y:S01]  /*4730*/  MUFU.TANH R44, R59 ;  /* 0x0000003b002c7308 */ /* 0x0003e20000002400 */
[----:B------:R-:W-:Y:S01]  /*4740*/  FSEL R41, R86, -INF , P5 ;  /* 0xff80000056297808 */ /* 0x000fe20002800000 */
[----:B------:R-:W-:Y:S01]  /*4750*/  IMAD.MOV.U32 R86, RZ, RZ, R87 ;  /* 0x000000ffff567224 */ /* 0x000fe200078e0057 */
[----:B------:R-:W-:Y:S02]  /*4760*/  ISETP.GT.AND P5, PT, R48, 0x28, PT ;  /* 0x000000283000780c */ /* 0x000fe40003fa4270 */
[----:B------:R-:W-:Y:S02]  /*4770*/  FSEL R115, R96, -INF , P6 ;  /* 0xff80000060737808 */ /* 0x000fe40003000000 */
[----:B------:R-:W-:Y:S01]  /*4780*/  FMNMX.FTZ R20, R113, R20, !PT ;  /* 0x0000001471147209 */ /* 0x000fe20007810000 */
[----:B------:R-:W3:Y:S01]  /*4790*/  MUFU.TANH R78, R78 ;  /* 0x0000004e004e7308 */ /* 0x000ee20000002400 */
[----:B------:R-:W-:-:S02]  /*47a0*/  ISETP.GT.AND P4, PT, R48, 0x29, PT ;  /* 0x000000293000780c */ /* 0x000fc40003f84270 */
[----:B------:R-:W-:Y:S02]  /*47b0*/  FSEL R117, R98, -INF , P5 ;  /* 0xff80000062757808 */ /* 0x000fe40002800000 */
[----:B------:R-:W-:Y:S02]  /*47c0*/  FMNMX.FTZ R20, R115, R20, !PT ;  /* 0x0000001473147209 */ /* 0x000fe40007810000 */
[----:B------:R-:W-:Y:S01]  /*47d0*/  FSEL R45, R106, -INF , P2 ;  /* 0xff8000006a2d7808 */ /* 0x000fe20001000000 */
[----:B------:R2:W-:Y:S01]  /*47e0*/  MUFU.TANH R167, R63 ;  /* 0x0000003f00a77308 */ /* 0x0005e20000002400 */
[----:B------:R-:W-:Y:S02]  /*47f0*/  ISETP.GT.AND P2, PT, R48, 0x30, PT ;  /* 0x000000303000780c */ /* 0x000fe40003f44270 */
[----:B------:R-:W-:Y:S02]  /*4800*/  FSEL R119, R97, -INF , P4 ;  /* 0xff80000061777808 */ /* 0x000fe40002000000 */
[----:B------:R-:W-:-:S02]  /*4810*/  FMNMX.FTZ R20, R117, R20, !PT ;  /* 0x0000001475147209 */ /* 0x000fc40007810000 */
[----:B------:R-:W-:Y:S01]  /*4820*/  FSEL R47, R108, -INF , P3 ;  /* 0xff8000006c2f7808 */ /* 0x000fe20001800000 */
[----:B------:R-:W3:Y:S01]  /*4830*/  MUFU.TANH R68, R68 ;  /* 0x0000004400447308 */ /* 0x000ee20000002400 */
[----:B------:R-:W-:Y:S02]  /*4840*/  ISETP.GT.AND P3, PT, R48, 0x31, PT ;  /* 0x000000313000780c */ /* 0x000fe40003f64270 */
[----:B------:R-:W-:Y:S01]  /*4850*/  FSEL R121, R100, -INF , P2 ;  /* 0xff80000064797808 */ /* 0x000fe20001000000 */
[----:B------:R-:W-:Y:S02]  /*4860*/  WARPGROUP.DEPBAR.LE gsb0, 0x0 ;  /* 0x00008000000079c5 */ /* 0x000fe40000010000 */
[----:B------:R-:W-:Y:S01]  /*4870*/  FMNMX.FTZ R20, R119, R20, !PT ;  /* 0x0000001477147209 */ /* 0x000fe20007810000 */
[----:B------:R-:W-:Y:S01]  /*4880*/  WARPGROUP.ARRIVE ;  /* 0x00000000000079c5 */ /* 0x000fe20000000000 */
[----:B----4-:R-:W-:Y:S01]  /*4890*/  FSEL R49, R99, -INF , P6 ;  /* 0xff80000063317808 */ /* 0x010fe20003000000 */
[----:B------:R-:W-:Y:S01]  /*48a0*/  FMUL.FTZ R32, R32, UR6 ;  /* 0x0000000620207c20 */ /* 0x000fe20008410000 */
[----:B------:R-:W-:Y:S01]  /*48b0*/  ISETP.GT.AND P6, PT, R48, 0x38, PT ;  /* 0x000000383000780c */ /* 0x000fe20003fc4270 */
[----:B------:R4:W-:Y:S01]  /*48c0*/  MUFU.TANH R169, R65 ;  /* 0x0000004100a97308 */ /* 0x0009e20000002400 */
[----:B------:R-:W-:Y:S01]  /*48d0*/  FSEL R123, R88, -INF , P3 ;  /* 0xff800000587b7808 */ /* 0x000fe20001800000 */
[----:B------:R-:W-:Y:S01]  /*48e0*/  HGMMA.64x16x16.F32 R24, gdesc[UR20], R24, gsb0 ;  /* 0x00200000141879f0 */ /* 0x000fe20008000818 */
[----:B------:R-:W-:Y:S01]  /*48f0*/  FMNMX.FTZ R20, R121, R20, !PT ;  /* 0x0000001479147209 */ /* 0x000fe20007810000 */
[----:B------:R-:W-:Y:S01]  /*4900*/  FMUL.FTZ R36, R36, UR6 ;  /* 0x0000000624247c20 */ /* 0x000fe20008410000 */
[----:B-----5:R-:W-:Y:S01]  /*4910*/  FSEL R51, R102, -INF , P5 ;  /* 0xff80000066337808 */ /* 0x020fe20002800000 */
[----:B------:R-:W-:Y:S01]  /*4920*/  FMUL.FTZ R34, R34, UR6 ;  /* 0x0000000622227c20 */ /* 0x000fe20008410000 */
[----:B------:R-:W-:Y:S01]  /*4930*/  ISETP.GT.AND P5, PT, R48, 0x39, PT ;  /* 0x000000393000780c */ /* 0x000fe20003fa4270 */
[----:B------:R-:W5:Y:S01]  /*4940*/  MUFU.TANH R56, R56 ;  /* 0x0000003800387308 */ /* 0x000f620000002400 */
[----:B------:R-:W-:Y:S01]  /*4950*/  FSEL R125, R90, -INF , P6 ;  /* 0xff8000005a7d7808 */ /* 0x000fe20003000000 */
[----:B------:R-:W-:Y:S01]  /*4960*/  FMUL.FTZ R38, R38, UR6 ;  /* 0x0000000626267c20 */ /* 0x000fe20008410000 */
[----:B------:R-:W-:Y:S01]  /*4970*/  FMNMX.FTZ R20, R123, R20, !PT ;  /* 0x000000147b147209 */ /* 0x000fe20007810000 */
[----:B------:R-:W-:Y:S01]  /*4980*/  FMUL.FTZ R39, R39, UR6 ;  /* 0x0000000627277c20 */ /* 0x000fe20008410000 */
[----:B------:R-:W-:Y:S01]  /*4990*/  FSEL R53, R110, -INF , P4 ;  /* 0xff8000006e357808 */ /* 0x000fe20002000000 */
[----:B------:R-:W-:Y:S01]  /*49a0*/  IMAD.U32 R88, RZ, RZ, UR7 ;  /* 0x00000007ff587e24 */ /* 0x000fe2000f8e00ff */
[----:B------:R-:W-:Y:S01]  /*49b0*/  ISETP.GT.AND P4, PT, R48, 0x40, PT ;  /* 0x000000403000780c */ /* 0x000fe20003f84270 */
[----:B------:R-:W5:Y:S01]  /*49c0*/  MUFU.TANH R32, R32 ;  /* 0x0000002000207308 */ /* 0x000f620000002400 */
[----:B0-----:R-:W-:-:S02]  /*49d0*/  FSEL R127, R89, -INF , P5 ;  /* 0xff800000597f7808 */ /* 0x001fc40002800000 */
[----:B------:R-:W-:Y:S02]  /*49e0*/  FMNMX.FTZ R20, R125, R20, !PT ;  /* 0x000000147d147209 */ /* 0x000fe40007810000 */
[----:B------:R-:W-:Y:S02]  /*49f0*/  FSEL R55, R112, -INF , P2 ;  /* 0xff80000070377808 */ /* 0x000fe40001000000 */
[----:B------:R-:W-:Y:S01]  /*4a00*/  ISETP.GT.AND P2, PT, R48, 0x41, PT ;  /* 0x000000413000780c */ /* 0x000fe20003f44270 */
[----:B------:R0:W-:Y:S01]  /*4a10*/  MUFU.TANH R99, R67 ;  /* 0x0000004300637308 */ /* 0x0001e20000002400 */
[----:B------:R-:W-:Y:S02]  /*4a20*/  FSEL R129, R92, -INF , P4 ;  /* 0xff8000005c817808 */ /* 0x000fe40002000000 */
[----:B------:R-:W-:Y:S02]  /*4a30*/  FMNMX.FTZ R20, R127, R20, !PT ;  /* 0x000000147f147209 */ /* 0x000fe40007810000 */
[----:B------:R-:W-:-:S02]  /*4a40*/  FSEL R57, R114, -INF , P3 ;  /* 0xff80000072397808 */ /* 0x000fc40001800000 */
[----:B------:R-:W-:Y:S01]  /*4a50*/  ISETP.GT.AND P3, PT, R48, 0x48, PT ;  /* 0x000000483000780c */ /* 0x000fe20003f64270 */
[----:B------:R-:W5:Y:S01]  /*4a60*/  MUFU.TANH R130, R71 ;  /* 0x0000004700827308 */ /* 0x000f620000002400 */
[----:B------:R-:W-:Y:S01]  /*4a70*/  FSEL R131, R72, -INF , P2 ;  /* 0xff80000048837808 */ /* 0x000fe20001000000 */
[----:B------:R-:W-:Y:S01]  /*4a80*/  IMAD.MOV.U32 R72, RZ, RZ, R87 ;  /* 0x000000ffff487224 */ /* 0x000fe200078e0057 */
[----:B------:R-:W-:Y:S02]  /*4a90*/  FMNMX.FTZ R20, R129, R20, !PT ;  /* 0x0000001481147209 */ /* 0x000fe40007810000 */
[----:B------:R-:W-:Y:S02]  /*4aa0*/  FSEL R61, R93, -INF , P5 ;  /* 0xff8000005d3d7808 */ /* 0x000fe40002800000 */
[----:B-1----:R-:W-:Y:S01]  /*4ab0*/  FSEL R59, R94, -INF , P6 ;  /* 0xff8000005e3b7808 */ /* 0x002fe20003000000 */
[----:B------:R1:W-:Y:S01]  /*4ac0*/  MUFU.TANH R105, R69 ;  /* 0x0000004500697308 */ /* 0x0003e20000002400 */
[----:B------:R-:W-:-:S02]  /*4ad0*/  ISETP.GT.AND P5, PT, R48, 0x50, PT ;  /* 0x000000503000780c */ /* 0x000fc40003fa4270 */
[----:B------:R-:W-:Y:S02]  /*4ae0*/  ISETP.GT.AND P6, PT, R48, 0x49, PT ;  /* 0x000000493000780c */ /* 0x000fe40003fc4270 */
[----:B------:R-:W-:Y:S01]  /*4af0*/  FSEL R133, R74, -INF , P3 ;  /* 0xff8000004a857808 */ /* 0x000fe20001800000 */
[----:B------:R-:W-:Y:S01]  /*4b00*/  IMAD.MOV.U32 R74, RZ, RZ, R87 ;  /* 0x000000ffff4a7224 */ /* 0x000fe200078e0057 */
[----:B------:R-:W-:Y:S01]  /*4b10*/  FMNMX.FTZ R20, R131, R20, !PT ;  /* 0x0000001483147209 */ /* 0x000fe20007810000 */
[----:B------:R-:W5:Y:S01]  /*4b20*/  MUFU.TANH R58, R58 ;  /* 0x0000003a003a7308 */ /* 0x000f620000002400 */
[----:B------:R-:W-:Y:S02]  /*4b30*/  FSEL R141, R64, -INF , P5 ;  /* 0xff800000408d7808 */ /* 0x000fe40002800000 */
[----:B------:R-:W-:Y:S02]  /*4b40*/  FSEL R137, R73, -INF , P6 ;  /* 0xff80000049897808 */ /* 0x000fe40003000000 */
[----:B------:R-:W-:Y:S01]  /*4b50*/  FMNMX.FTZ R64, R133, R20, !PT ;  /* 0x0000001485407209 */ /* 0x000fe20007810000 */
[----:B------:R-:W-:Y:S01]  /*4b60*/  FMUL.FTZ R20, R33, UR6 ;  /* 0x0000000621147c20 */ /* 0x000fe20008410000 */
[----:B--2---:R-:W-:Y:S01]  /*4b70*/  FSEL R63, R116, -INF , P4 ;  /* 0xff800000743f7808 */ /* 0x004fe20002000000 */
[----:B------:R-:W2:Y:S01]  /*4b80*/  MUFU.TANH R70, R70 ;  /* 0x0000004600467308 */ /* 0x000ea20000002400 */
[----:B------:R-:W-:Y:S01]  /*4b90*/  ISETP.GT.AND P4, PT, R48, 0x51, PT ;  /* 0x000000513000780c */ /* 0x000fe20003f84270 */
[----:B------:R-:W-:-:S02]  /*4ba0*/  WARPGROUP.DEPBAR.LE gsb0, 0x0 ;  /* 0x00008000000079c5 */ /* 0x000fc40000010000 */
[----:B------:R-:W-:Y:S01]  /*4bb0*/  FMNMX.FTZ R64, R137, R64, !PT ;  /* 0x0000004089407209 */ /* 0x000fe20007810000 */
[----:B------:R-:W-:Y:S01]  /*4bc0*/  FMUL.FTZ R24, R24, UR6 ;  /* 0x0000000618187c20 */ /* 0x000fe20008410000 */
[----:B----4-:R-:W-:Y:S01]  /*4bd0*/  FSEL R65, R118, -INF , P2 ;  /* 0xff80000076417808 */ /* 0x010fe20001000000 */
[----:B------:R-:W-:Y:S01]  /*4be0*/  FMUL.FTZ R28, R28, UR6 ;  /* 0x000000061c1c7c20 */ /* 0x000fe20008410000 */
[----:B------:R-:W-:Y:S01]  /*4bf0*/  ISETP.GT.AND P2, PT, R48, 0x58, PT ;  /* 0x000000583000780c */ /* 0x000fe20003f44270 */
[----:B------:R-:W4:Y:S01]  /*4c00*/  MUFU.TANH R52, R52 ;  /* 0x0000003400347308 */ /* 0x000f220000002400 */
[----:B------:R-:W-:Y:S01]  /*4c10*/  FSEL R143, R75, -INF , P4 ;  /* 0xff8000004b8f7808 */ /* 0x000fe20002000000 */
[----:B------:R-:W-:Y:S01]  /*4c20*/  FMUL.FTZ R26, R26, UR6 ;  /* 0x000000061a1a7c20 */ /* 0x000fe20008410000 */
[----:B------:R-:W-:Y:S01]  /*4c30*/  FMNMX.FTZ R64, R141, R64, !PT ;  /* 0x000000408d407209 */ /* 0x000fe20007810000 */
[----:B------:R-:W-:Y:S01]  /*4c40*/  FMUL.FTZ R30, R30, UR6 ;  /* 0x000000061e1e7c20 */ /* 0x000fe20008410000 */
[----:B0-----:R-:W-:-:S02]  /*4c50*/  FSEL R67, R77, -INF , P3 ;  /* 0xff8000004d437808 */ /* 0x001fc40001800000 */
[----:B------:R-:W-:Y:S01]  /*4c60*/  FSEL R73, R126, -INF , P4 ;  /* 0xff8000007e497808 */ /* 0x000fe20002000000 */
[----:B------:R-:W0:Y:S01]  /*4c70*/  MUFU.TANH R62, R62 ;  /* 0x0000003e003e7308 */ /* 0x000e220000002400 */
[C---:B------:R-:W-:Y:S02]  /*4c80*/  ISETP.GT.AND P3, PT, R48.reuse, 0x59, PT ;  /* 0x000000593000780c */ /* 0x040fe40003f64270 */
[----:B------:R-:W-:Y:S02]  /*4c90*/  ISETP.GT.AND P4, PT, R48, 0x68, PT ;  /* 0x000000683000780c */ /* 0x000fe40003f84270 */
[----:B------:R-:W-:Y:S01]  /*4ca0*/  FSEL R147, R76, -INF , P2 ;  /* 0xff8000004c937808 */ /* 0x000fe20001000000 */
[----:B------:R-:W-:Y:S01]  /*4cb0*/  IMAD.MOV.U32 R76, RZ, RZ, R87 ;  /* 0x000000ffff4c7224 */ /* 0x000fe200078e0057 */
[----:B------:R-:W-:Y:S01]  /*4cc0*/  FMNMX.FTZ R64, R143, R64, !PT ;  /* 0x000000408f407209 */ /* 0x000fe20007810000 */
[----:B------:R-:W0:Y:S01]  /*4cd0*/  MUFU.TANH R54, R54 ;  /* 0x0000003600367308 */ /* 0x000e220000002400 */
[----:B-1----:R-:W-:-:S02]  /*4ce0*/  FSEL R69, R79, -INF , P6 ;  /* 0xff8000004f457808 */ /* 0x002fc40003000000 */
[----:B------:R-:W-:Y:S02]  /*4cf0*/  ISETP.GT.AND P6, PT, R48, 0x60, PT ;  /* 0x000000603000780c */ /* 0x000fe40003fc4270 */
[----:B---3--:R-:W-:Y:S01]  /*4d00*/  FSEL R149, R66, -INF , P3 ;  /* 0xff80000042957808 */ /* 0x008fe20001800000 */
[--C-:B------:R-:W-:Y:S01]  /*4d10*/  IMAD.MOV.U32 R66, RZ, RZ, R87.reuse ;  /* 0x000000ffff427224 */ /* 0x100fe200078e0057 */
[----:B------:R-:W-:Y:S01]  /*4d20*/  FSEL R83, R78, -INF , P4 ;  /* 0xff8000004e537808 */ /* 0x000fe20002000000 */
[----:B------:R-:W1:Y:S01]  /*4d30*/  MUFU.TANH R134, R134 ;  /* 0x0000008600867308 */ /* 0x000e620000002400 */
[----:B------:R-:W-:Y:S01]  /*4d40*/  FSEL R155, R60, -INF , P4 ;  /* 0xff8000003c9b7808 */ /* 0x000fe20002000000 */
[----:B------:R-:W-:Y:S01]  /*4d50*/  IMAD.MOV.U32 R78, RZ, RZ, R87 ;  /* 0x000000ffff4e7224 */ /* 0x000fe200078e0057 */
[----:B------:R-:W-:Y:S02]  /*4d60*/  FMNMX.FTZ R64, R147, R64, !PT ;  /* 0x0000004093407209 */ /* 0x000fe40007810000 */
[----:B------:R-:W-:-:S02]  /*4d70*/  ISETP.GT.AND P4, PT, R48, 0x79, PT ;  /* 0x000000793000780c */ /* 0x000fc40003f84270 */
[----:B------:R-:W-:Y:S01]  /*4d80*/  FSEL R71, R124, -INF , P5 ;  /* 0xff8000007c477808 */ /* 0x000fe20002800000 */
[----:B------:R-:W3:Y:S01]  /*4d90*/  MUFU.TANH R135, R135 ;  /* 0x0000008700877308 */ /* 0x000ee20000002400 */
[----:B------:R-:W-:Y:S02]  /*4da0*/  ISETP.GT.AND P5, PT, R48, 0x61, PT ;  /* 0x000000613000780c */ /* 0x000fe40003fa4270 */
[----:B------:R-:W-:Y:S01]  /*4db0*/  FSEL R151, R68, -INF , P6 ;  /* 0xff80000044977808 */ /* 0x000fe20003000000 */
[----:B------:R-:W-:Y:S01]  /*4dc0*/  IMAD.MOV.U32 R68, RZ, RZ, R87 ;  /* 0x000000ffff447224 */ /* 0x000fe200078e0057 */
[----:B------:R-:W-:Y:S02]  /*4dd0*/  FMNMX.FTZ R64, R149, R64, !PT ;  /* 0x0000004095407209 */ /* 0x000fe40007810000 */
[----:B------:R-:W-:Y:S01]  /*4de0*/  FSEL R97, R14, -INF , P4 ;  /* 0xff8000000e617808 */ /* 0x000fe20002000000 */
[----:B------:R-:W3:Y:S01]  /*4df0*/  MUFU.TANH R20, R20 ;  /* 0x0000001400147308 */ /* 0x000ee20000002400 */
[----:B------:R-:W-:Y:S01]  /*4e00*/  FSEL R165, R165, -INF , P4 ;  /* 0xff800000a5a57808 */ /* 0x000fe20002000000 */
[----:B------:R-:W-:Y:S01]  /*4e10*/  FMUL.FTZ R14, R25, UR6 ;  /* 0x00000006190e7c20 */ /* 0x000fe20008410000 */
[----:B------:R-:W-:-:S02]  /*4e20*/  ISETP.GT.AND P4, PT, R48, 0x90, PT ;  /* 0x000000903000780c */ /* 0x000fc40003f84270 */
[----:B-----5:R-:W-:Y:S01]  /*4e30*/  FSEL R153, R56, -INF , P5 ;  /* 0xff80000038997808 */ /* 0x020fe20002800000 */
[----:B------:R-:W-:Y:S01]  /*4e40*/  FMUL.FTZ R56, R35, UR6 ;  /* 0x0000000623387c20 */ /* 0x000fe20008410000 */
[----:B------:R-:W-:Y:S01]  /*4e50*/  FMNMX.FTZ R64, R151, R64, !PT ;  /* 0x0000004097407209 */ /* 0x000fe20007810000 */
[----:B------:R-:W5:Y:S01]  /*4e60*/  MUFU.TANH R136, R136 ;  /* 0x0000008800887308 */ /* 0x000f620000002400 */
[----:B------:R-:W-:Y:S02]  /*4e70*/  FSEL R175, R32, -INF , P4 ;  /* 0xff80000020af7808 */ /* 0x000fe40002000000 */
[----:B------:R-:W-:Y:S02]  /*4e80*/  FSEL R75, R128, -INF , P2 ;  /* 0xff800000804b7808 */ /* 0x000fe40001000000 */
[----:B------:R-:W-:Y:S02]  /*4e90*/  FMNMX.FTZ R32, R11, R12, !PT ;  /* 0x0000000c0b207209 */ /* 0x000fe40007810000 */
[----:B------:R-:W-:Y:S01]  /*4ea0*/  ISETP.GT.AND P2, PT, R48, 0x69, PT ;  /* 0x000000693000780c */ /* 0x000fe20003f44270 */
[----:B------:R-:W5:Y:S01]  /*4eb0*/  MUFU.TANH R36, R36 ;  /* 0x0000002400247308 */ /* 0x000f620000002400 */
[----:B------:R-:W-:-:S02]  /*4ec0*/  FMNMX.FTZ R64, R153, R64, !PT ;  /* 0x0000004099407209 */ /* 0x000fc40007810000 */
[----:B------:R-:W-:Y:S02]  /*4ed0*/  FSEL R77, R130, -INF , P3 ;  /* 0xff800000824d7808 */ /* 0x000fe40001800000 */
[----:B------:R-:W-:Y:S02]  /*4ee0*/  FMNMX.FTZ R32, R13, R32, !PT ;  /* 0x000000200d207209 */ /* 0x000fe40007810000 */
[----:B------:R-:W-:Y:S01]  /*4ef0*/  ISETP.GT.AND P3, PT, R48, 0x70, PT ;  /* 0x000000703000780c */ /* 0x000fe20003f64270 */
[----:B------:R-:W5:Y:S01]  /*4f00*/  MUFU.TANH R138, R138 ;  /* 0x0000008a008a7308 */ /* 0x000f620000002400 */
[----:B------:R-:W-:Y:S02]  /*4f10*/  FSEL R157, R58, -INF , P2 ;  /* 0xff8000003a9d7808 */ /* 0x000fe40001000000 */
[----:B------:R-:W-:Y:S02]  /*4f20*/  FMNMX.FTZ R64, R155, R64, !PT ;  /* 0x000000409b407209 */ /* 0x000fe40007810000 */
[----:B------:R-:W-:-:S02]  /*4f30*/  FSEL R79, R132, -INF , P6 ;  /* 0xff800000844f7808 */ /* 0x000fc40003000000 */
[----:B------:R-:W-:Y:S01]  /*4f40*/  FMNMX.FTZ R32, R15, R32, !PT ;  /* 0x000000200f207209 */ /* 0x000fe20007810000 */
[----:B------:R-:W-:Y:S01]  /*4f50*/  MUFU.TANH R34, R34 ;  /* 0x0000002200227308 */ /* 0x000fe20000002400 */
[----:B------:R-:W-:Y:S02]  /*4f60*/  ISETP.GT.AND P6, PT, R48, 0x71, PT ;  /* 0x000000713000780c */ /* 0x000fe40003fc4270 */
[----:B------:R-:W-:Y:S02]  /*4f70*/  FSEL R159, R50, -INF , P3 ;  /* 0xff800000329f7808 */ /* 0x000fe40001800000 */
[----:B------:R-:W-:Y:S02]  /*4f80*/  FMNMX.FTZ R64, R157, R64, !PT ;  /* 0x000000409d407209 */ /* 0x000fe40007810000 */
[----:B--2---:R-:W-:Y:S01]  /*4f90*/  FSEL R33, R70, -INF , P5 ;  /* 0xff80000046217808 */ /* 0x004fe20002800000 */
[----:B------:R-:W-:Y:S01]  /*4fa0*/  MUFU.TANH R24, R24 ;  /* 0x0000001800187308 */ /* 0x000fe20000002400 */
[----:B------:R-:W-:Y:S01]  /*4fb0*/  FMNMX.FTZ R32, R21, R32, !PT ;  /* 0x0000002015207209 */ /* 0x000fe20007810000 */
[----:B------:R-:W-:Y:S01]  /*4fc0*/  IMAD.MOV.U32 R70, RZ, RZ, R87 ;  /* 0x000000ffff467224 */ /* 0x000fe200078e0057 */
[----:B------:R-:W-:-:S02]  /*4fd0*/  ISETP.GT.AND P5, PT, R48, 0x78, PT ;  /* 0x000000783000780c */ /* 0x000fc40003fa4270 */
[----:B------:R-:W-:Y:S02]  /*4fe0*/  FSEL R161, R42, -INF , P6 ;  /* 0xff8000002aa17808 */ /* 0x000fe40003000000 */
[----:B------:R-:W-:Y:S01]  /*4ff0*/  FMNMX.FTZ R64, R159, R64, !PT ;  /* 0x000000409f407209 */ /* 0x000fe20007810000 */
[----:B------:R-:W-:Y:S01]  /*5000*/  MUFU.TANH R56, R56 ;  /* 0x0000003800387308 */ /* 0x000fe20000002400 */
[----:B------:R-:W-:Y:S02]  /*5010*/  FMNMX.FTZ R32, R41, R32, !PT ;  /* 0x0000002029207209 */ /* 0x000fe40007810000 */
[----:B----4-:R-:W-:Y:S02]  /*5020*/  FSEL R163, R52, -INF , P5 ;  /* 0xff80000034a37808 */ /* 0x010fe40002800000 */
[----:B------:R-:W-:Y:S02]  /*5030*/  FMNMX.FTZ R64, R161, R64, !PT ;  /* 0x00000040a1407209 */ /* 0x000fe40007810000 */
[----:B0-----:R-:W-:Y:S01]  /*5040*/  FSEL R35, R62, -INF , P2 ;  /* 0xff8000003e237808 */ /* 0x001fe20001000000 */
[----:B------:R-:W-:Y:S01]  /*5050*/  MUFU.TANH R14, R14 ;  /* 0x0000000e000e7308 */ /* 0x000fe20000002400 */
[----:B------:R-:W-:-:S02]  /*5060*/  FMNMX.FTZ R32, R43, R32, !PT ;  /* 0x000000202b207209 */ /* 0x000fc40007810000 */
[----:B------:R-:W-:Y:S02]  /*5070*/  ISETP.GT.AND P2, PT, R48, 0x80, PT ;  /* 0x000000803000780c */ /* 0x000fe40003f44270 */
[----:B------:R-:W-:Y:S02]  /*5080*/  FMNMX.FTZ R64, R163, R64, !PT ;  /* 0x00000040a3407209 */ /* 0x000fe40007810000 */
[----:B------:R-:W-:Y:S01]  /*5090*/  FSEL R85, R44, -INF , P3 ;  /* 0xff8000002c557808 */ /* 0x000fe20001800000 */
[----:B------:R-:W-:Y:S01]  /*50a0*/  FMUL.FTZ R44, R37, UR6 ;  /* 0x00000006252c7c20 */ /* 0x000fe20008410000 */
[----:B------:R-:W-:Y:S01]  /*50b0*/  FMNMX.FTZ R32, R45, R32, !PT ;  /* 0x000000202d207209 */ /* 0x000fe20007810000 */
[----:B------:R-:W-:Y:S01]  /*50c0*/  MUFU.TANH R38, R38 ;  /* 0x0000002600267308 */ /* 0x000fe20000002400 */
[----:B------:R-:W-:Y:S02]  /*50d0*/  ISETP.GT.AND P3, PT, R48, 0x81, PT ;  /* 0x000000813000780c */ /* 0x000fe40003f64270 */
[----:B------:R-:W-:-:S02]  /*50e0*/  FSEL R167, R167, -INF , P2 ;  /* 0xff800000a7a77808 */ /* 0x000fc40001000000 */
[----:B------:R-:W-:Y:S02]  /*50f0*/  FMNMX.FTZ R64, R165, R64, !PT ;  /* 0x00000040a5407209 */ /* 0x000fe40007810000 */
[----:B------:R-:W-:Y:S01]  /*5100*/  FSEL R37, R46, -INF , P6 ;  /* 0xff8000002e257808 */ /* 0x000fe20003000000 */
[----:B------:R-:W0:Y:S01]  /*5110*/  MUFU.TANH R44, R44 ;  /* 0x0000002c002c7308 */ /* 0x000e220000002400 */
[----:B------:R-:W-:Y:S02]  /*5120*/  FMNMX.FTZ R32, R47, R32, !PT ;  /* 0x000000202f207209 */ /* 0x000fe40007810000 */
[----:B------:R-:W-:Y:S02]  /*5130*/  ISETP.GT.AND P6, PT, R48, 0x88, PT ;  /* 0x000000883000780c */ /* 0x000fe40003fc4270 */
[----:B------:R-:W-:Y:S02]  /*5140*/  FSEL R169, R169, -INF , P3 ;  /* 0xff800000a9a97808 */ /* 0x000fe40001800000 */
[----:B------:R-:W-:Y:S01]  /*5150*/  FMNMX.FTZ R64, R167, R64, !PT ;  /* 0x00000040a7407209 */ /* 0x000fe20007810000 */
[----:B------:R-:W2:Y:S01]  /*5160*/  MUFU.TANH R28, R28 ;  /* 0x0000001c001c7308 */ /* 0x000ea20000002400 */
[----:B------:R-:W-:-:S02]  /*5170*/  FSEL R93, R54, -INF , P5 ;  /* 0xff800000365d7808 */ /* 0x000fc40002800000 */
[----:B------:R-:W-:Y:S02]  /*5180*/  FMNMX.FTZ R32, R49, R32, !PT ;  /* 0x0000002031207209 */ /* 0x000fe40007810000 */
[----:B------:R-:W-:Y:S02]  /*5190*/  ISETP.GT.AND P5, PT, R48, 0x89, PT ;  /* 0x000000893000780c */ /* 0x000fe40003fa4270 */
[----:B-1----:R-:W-:Y:S01]  /*51a0*/  FSEL R171, R134, -INF , P6 ;  /* 0xff80000086ab7808 */ /* 0x002fe20003000000 */
[----:B------:R-:W-:Y:S01]  /*51b0*/  MUFU.TANH R26, R26 ;  /* 0x0000001a001a7308 */ /* 0x000fe20000002400 */
[----:B------:R-:W-:Y:S02]  /*51c0*/  FMNMX.FTZ R64, R169, R64, !PT ;  /* 0x00000040a9407209 */ /* 0x000fe40007810000 */
[----:B------:R-:W-:Y:S02]  /*51d0*/  FMNMX.FTZ R32, R51, R32, !PT ;  /* 0x0000002033207209 */ /* 0x000fe40007810000 */
[----:B---3--:R-:W-:-:S02]  /*51e0*/  FSEL R173, R135, -INF , P5 ;  /* 0xff80000087ad7808 */ /* 0x008fc40002800000 */
[----:B------:R-:W-:Y:S01]  /*51f0*/  FMNMX.FTZ R64, R171, R64, !PT ;  /* 0x00000040ab407209 */ /* 0x000fe20007810000 */
[----:B------:R-:W-:Y:S01]  /*5200*/  MUFU.TANH R30, R30 ;  /* 0x0000001e001e7308 */ /* 0x000fe20000002400 */
[----:B------:R-:W-:Y:S02]  /*5210*/  FSEL R105, R105, -INF , P3 ;  /* 0xff80000069697808 */ /* 0x000fe40001800000 */
[----:B------:R-:W-:Y:S02]  /*5220*/  FMNMX.FTZ R32, R53, R32, !PT ;  /* 0x0000002035207209 */ /* 0x000fe40007810000 */
[----:B------:R-:W-:Y:S02]  /*5230*/  ISETP.GT.AND P3, PT, R48, 0x91, PT ;  /* 0x000000913000780c */ /* 0x000fe40003f64270 */
[----:B------:R-:W-:Y:S02]  /*5240*/  FMNMX.FTZ R64, R173, R64, !PT ;  /* 0x00000040ad407209 */ /* 0x000fe40007810000 */
[----:B------:R-:W-:-:S02]  /*5250*/  FSEL R99, R99, -INF , P2 ;  /* 0xff80000063637808 */ /* 0x000fc40001000000 */
[----:B------:R-:W-:Y:S02]  /*5260*/  FMNMX.FTZ R32, R55, R32, !PT ;  /* 0x0000002037207209 */ /* 0x000fe40007810000 */
[----:B------:R-:W-:Y:S02]  /*5270*/  ISETP.GT.AND P2, PT, R48, 0x98, PT ;  /* 0x000000983000780c */ /* 0x000fe40003f44270 */
[----:B------:R-:W-:Y:S01]  /*5280*/  FSEL R177, R20, -INF , P3 ;  /* 0xff80000014b17808 */ /* 0x000fe20001800000 */
[----:B------:R-:W-:Y:S01]  /*5290*/  FMUL.FTZ R20, R29, UR6 ;  /* 0x000000061d147c20 */ /* 0x000fe20008410000 */
[----:B------:R-:W-:Y:S02]  /*52a0*/  FMNMX.FTZ R64, R175, R64, !PT ;  /* 0x00000040af407209 */ /* 0x000fe40007810000 */
[----:B-----5:R-:W-:Y:S02]  /*52b0*/  FSEL R25, R136, -INF , P6 ;  /* 0xff80000088197808 */ /* 0x020fe40003000000 */
[----:B------:R-:W-:Y:S01]  /*52c0*/  FMNMX.FTZ R32, R57, R32, !PT ;  /* 0x0000002039207209 */ /* 0x000fe20007810000 */
[----:B------:R-:W1:Y:S01]  /*52d0*/  MUFU.TANH R20, R20 ;  /* 0x0000001400147308 */ /* 0x000e620000002400 */
[----:B------:R-:W-:-:S02]  /*52e0*/  ISETP.GT.AND P6, PT, R48, 0x99, PT ;  /* 0x000000993000780c */ /* 0x000fc40003fc4270 */
[----:B------:R-:W-:Y:S02]  /*52f0*/  FSEL R179, R36, -INF , P2 ;  /* 0xff80000024b37808 */ /* 0x000fe40001000000 */
[----:B------:R-:W-:Y:S02]  /*5300*/  FMNMX.FTZ R64, R177, R64, !PT ;  /* 0x00000040b1407209 */ /* 0x000fe40007810000 */
[----:B------:R-:W-:Y:S02]  /*5310*/  FSEL R29, R138, -INF , P5 ;  /* 0xff8000008a1d7808 */ /* 0x000fe40002800000 */
[----:B------:R-:W-:Y:S02]  /*5320*/  FMNMX.FTZ R32, R59, R32, !PT ;  /* 0x000000203b207209 */ /* 0x000fe40007810000 */
[----:B------:R-:W-:Y:S02]  /*5330*/  ISETP.GT.AND P5, PT, R48, 0xa0, PT ;  /* 0x000000a03000780c */ /* 0x000fe40003fa4270 */
[----:B0-----:R-:W-:-:S02]  /*5340*/  FSEL R181, R44, -INF , P6 ;  /* 0xff8000002cb57808 */ /* 0x001fc40003000000 */
[----:B------:R-:W-:Y:S02]  /*5350*/  FMNMX.FTZ R64, R179, R64, !PT ;  /* 0x00000040b3407209 */ /* 0x000fe40007810000 */
[----:B------:R-:W-:Y:S02]  /*5360*/  FSEL R135, R34, -INF , P4 ;  /* 0xff80000022877808 */ /* 0x000fe40002000000 */
[----:B------:R-:W-:Y:S02]  /*5370*/  FMNMX.FTZ R32, R61, R32, !PT ;  /* 0x000000203d207209 */ /* 0x000fe40007810000 */
[----:B------:R-:W-:Y:S02]  /*5380*/  ISETP.GT.AND P4, PT, R48, 0xa1, PT ;  /* 0x000000a13000780c */ /* 0x000fe40003f84270 */
[----:B------:R-:W-:Y:S02]  /*5390*/  FSEL R183, R24, -INF , P5 ;  /* 0xff80000018b77808 */ /* 0x000fe40002800000 */
[----:B------:R-:W-:-:S02]  /*53a0*/  FMNMX.FTZ R64, R181, R64, !PT ;  /* 0x00000040b5407209 */ /* 0x000fc40007810000 */
[----:B------:R-:W-:Y:S02]  /*53b0*/  FSEL R139, R56, -INF , P3 ;  /* 0xff800000388b7808 */ /* 0x000fe40001800000 */
[----:B------:R-:W-:Y:S02]  /*53c0*/  FMNMX.FTZ R32, R63, R32, !PT ;  /* 0x000000203f207209 */ /* 0x000fe40007810000 */
[----:B------:R-:W-:Y:S02]  /*53d0*/  ISETP.GT.AND P3, PT, R48, 0xa8, PT ;  /* 0x000000a83000780c */ /* 0x000fe40003f64270 */
[----:B------:R-:W-:Y:S02]  /*53e0*/  FSEL R185, R14, -INF , P4 ;  /* 0xff8000000eb97808 */ /* 0x000fe40002000000 */
[----:B------:R-:W-:Y:S02]  /*53f0*/  FMNMX.FTZ R64, R183, R64, !PT ;  /* 0x00000040b7407209 */ /* 0x000fe40007810000 */
[----:B------:R-:W-:-:S02]  /*5400*/  FSEL R145, R38, -INF , P2 ;  /* 0xff80000026917808 */ /* 0x000fc40001000000 */
[----:B------:R-:W-:Y:S02]  /*5410*/  FMNMX.FTZ R32, R65, R32, !PT ;  /* 0x0000002041207209 */ /* 0x000fe40007810000 */
[----:B------:R-:W-:Y:S02]  /*5420*/  ISETP.GT.AND P2, PT, R48, 0xa9, PT ;  /* 0x000000a93000780c */ /* 0x000fe40003f44270 */
[----:B--2---:R-:W-:Y:S01]  /*5430*/  FSEL R187, R28, -INF , P3 ;  /* 0xff8000001cbb7808 */ /* 0x004fe20001800000 */
[----:B------:R-:W-:Y:S01]  /*5440*/  FMUL.FTZ R28, R31, UR6 ;  /* 0x000000061f1c7c20 */ /* 0x000fe20008410000 */
[----:B------:R-:W-:Y:S02]  /*5450*/  FMNMX.FTZ R64, R185, R64, !PT ;  /* 0x00000040b9407209 */ /* 0x000fe40007810000 */
[----:B------:R-:W-:Y:S02]  /*5460*/  FMNMX.FTZ R32, R67, R32, !PT ;  /* 0x0000002043207209 */ /* 0x000fe40007810000 */
[----:B-1----:R-:W-:Y:S01]  /*5470*/  FSEL R189, R20, -INF , P2 ;  /* 0xff80000014bd7808 */ /* 0x002fe20001000000 */
[----:B------:R-:W-:Y:S01]  /*5480*/  MUFU.TANH R28, R28 ;  /* 0x0000001c001c7308 */ /* 0x000fe20000002400 */
[----:B------:R-:W-:-:S02]  /*5490*/  FMNMX.FTZ R64, R187, R64, !PT ;  /* 0x00000040bb407209 */ /* 0x000fc40007810000 */
[----:B------:R-:W-:Y:S02]  /*54a0*/  FMNMX.FTZ R32, R69, R32, !PT ;  /* 0x0000002045207209 */ /* 0x000fe40007810000 */
[----:B------:R-:W-:Y:S02]  /*54b0*/  FMNMX.FTZ R64, R189, R64, !PT ;  /* 0x00000040bd407209 */ /* 0x000fe40007810000 */
[----:B------:R-:W-:Y:S01]  /*54c0*/  FMNMX.FTZ R32, R71, R32, !PT ;  /* 0x0000002047207209 */ /* 0x000fe20007810000 */
[----:B------:R-:W0:Y:S01]  /*54d0*/  MUFU.TANH R20, R39 ;  /* 0x0000002700147308 */ /* 0x000e220000002400 */
[----:B------:R-:W-:Y:S01]  /*54e0*/  MOV R62, R87 ;  /* 0x00000057003e7202 */ /* 0x000fe20000000f00 */
[----:B------:R-:W1:Y:S01]  /*54f0*/  SHFL.BFLY PT, R89, R64, 0x2, 0x1f ;  /* 0x0c401f0040597f89 */ /* 0x000e6200000e0000 */
[----:B------:R-:W-:-:S04]  /*5500*/  FMNMX.FTZ R32, R73, R32, !PT ;  /* 0x0000002049207209 */ /* 0x000fc80007810000 */
[----:B------:R-:W-:-:S04]  /*5510*/  FMNMX.FTZ R32, R75, R32, !PT ;  /* 0x000000204b207209 */ /* 0x000fc80007810000 */
[----:B------:R-:W-:-:S04]  /*5520*/  FMNMX.FTZ R32, R77, R32, !PT ;  /* 0x000000204d207209 */ /* 0x000fc80007810000 */
[----:B------:R-:W-:-:S04]  /*5530*/  FMNMX.FTZ R32, R79, R32, !PT ;  /* 0x000000204f207209 */ /* 0x000fc80007810000 */
[----:B------:R-:W-:-:S04]  /*5540*/  FMNMX.FTZ R32, R33, R32, !PT ;  /* 0x0000002021207209 */ /* 0x000fc80007810000 */
[----:B------:R-:W-:Y:S02]  /*5550*/  FMNMX.FTZ R32, R83, R32, !PT ;  /* 0x0000002053207209 */ /* 0x000fe40007810000 */
[----:B-1----:R-:W-:Y:S01]  /*5560*/  FMNMX.FTZ R24, R64, R89, !PT ;  /* 0x0000005940187209 */ /* 0x002fe20007810000 */
[----:B------:R-:W-:Y:S01]  /*5570*/  IMAD.MOV.U32 R64, RZ, RZ, R87 ;  /* 0x000000ffff407224 */ /* 0x000fe200078e0057 */
[----:B------:R-:W-:-:S03]  /*5580*/  FMNMX.FTZ R32, R35, R32, !PT ;  /* 0x0000002023207209 */ /* 0x000fc60007810000 */
        /* <DEDUP_REMOVED lines=8> */
[----:B------:R-:W-:Y:S01]  /*5610*/  FMUL.FTZ R24, R27, UR6 ;  /* 0x000000061b187c20 */ /* 0x000fe20008410000 */
[----:B------:R-:W-:Y:S02]  /*5620*/  FMNMX.FTZ R32, R25, R32, !PT ;  /* 0x0000002019207209 */ /* 0x000fe40007810000 */
[C---:B------:R-:W-:Y:S01]  /*5630*/  FSETP.NEU.FTZ.AND P0, PT, R89.reuse, -INF , PT ;  /* 0xff8000005900780b */ /* 0x040fe20003f1d000 */
[----:B------:R-:W-:Y:S01]  /*5640*/  FMUL.FTZ R14, R89, R88 ;  /* 0x00000058590e7220 */ /* 0x000fe20000410000 */
[----:B------:R-:W-:Y:S01]  /*5650*/  FMNMX.FTZ R32, R29, R32, !PT ;  /* 0x000000201d207209 */ /* 0x000fe20007810000 */
[----:B------:R-:W1:Y:S03]  /*5660*/  MUFU.TANH R24, R24 ;  /* 0x0000001800187308 */ /* 0x000e660000002400 */
[----:B------:R-:W-:-:S02]  /*5670*/  FMNMX.FTZ R32, R135, R32, !PT ;  /* 0x0000002087207209 */ /* 0x000fc40007810000 */
[----:B------:R-:W-:Y:S02]  /*5680*/  FSEL R14, R14, RZ, P0 ;  /* 0x000000ff0e0e7208 */ /* 0x000fe40000000000 */
[----:B------:R-:W-:Y:S02]  /*5690*/  FMNMX.FTZ R32, R139, R32, !PT ;  /* 0x000000208b207209 */ /* 0x000fe40007810000 */
[----:B------:R-:W-:Y:S01]  /*56a0*/  ISETP.NE.AND P0, PT, R122, RZ, PT ;  /* 0x000000ff7a00720c */ /* 0x000fe20003f05270 */
        /* <DEDUP_REMOVED lines=29> */
[----:B------:R-:W0:Y:S01]  /*5880*/  SHFL.BFLY PT, R133, R32, 0x2, 0x1f ;  /* 0x0c401f0020857f89 */ /* 0x000e2200000e0000 */
        /* <DEDUP_REMOVED lines=28> */
[----:B------:R-:W4:Y:S01]  /*5a50*/  SHFL.BFLY PT, R133, R20, 0x1, 0x1f ;  /* 0x0c201f0014857f89 */ /* 0x000f2200000e0000 */
[-CC-:B------:R-:W-:Y:S01]  /*5a60*/  FFMA.FTZ R216, R183, R88.reuse, -R14.reuse ;  /* 0x00000058b7d87223 */ /* 0x180fe2000001080e */
[-CC-:B------:R-:W-:Y:S01]  /*5a70*/  FFMA.FTZ R151, R185, R88.reuse, -R14.reuse ;  /* 0x00000058b9977223 */ /* 0x180fe2000001080e */
[-CC-:B------:R-:W-:Y:S01]  /*5a80*/  FFMA.FTZ R218, R187, R88.reuse, -R14.reuse ;  /* 0x00000058bbda7223 */ /* 0x180fe2000001080e */
[----:B------:R-:W5:Y:S01]  /*5a90*/  MUFU.EX2 R39, R39 ;  /* 0x0000002700277308 */ /* 0x000f620000000800 */
[----:B------:R-:W-:-:S07]  /*5aa0*/  FFMA.FTZ R153, R189, R88, -R14 ;  /* 0x00000058bd997223 */ /* 0x000fce000001080e */
[----:B------:R-:W5:Y:S08]  /*5ab0*/  MUFU.EX2 R182, R182 ;  /* 0x000000b600b67308 */ /* 0x000f700000000800 */
[----:B------:R-:W5:Y:S01]  /*5ac0*/  MUFU.EX2 R91, R91 ;  /* 0x0000005b005b7308 */ /* 0x000f620000000800 */
[----:B----4-:R-:W-:-:S04]  /*5ad0*/  FMNMX.FTZ R133, R20, R133, !PT ;  /* 0x0000008514857209 */ /* 0x010fc80007810000 */
[C---:B------:R-:W-:Y:S01]  /*5ae0*/  FSETP.NEU.FTZ.AND P2, PT, R133.reuse, -INF , PT ;  /* 0xff8000008500780b */ /* 0x040fe20003f5d000 */
[-C--:B------:R-:W-:Y:S02]  /*5af0*/  FMUL.FTZ R38, R133, R88.reuse ;  /* 0x0000005885267220 */ /* 0x080fe40000410000 */
[----:B------:R-:W4:Y:S03]  /*5b00*/  MUFU.EX2 R184, R184 ;  /* 0x000000b800b87308 */ /* 0x000f260000000800 */
[----:B------:R-:W-:Y:S02]  /*5b10*/  FSEL R38, R38, RZ, P2 ;  /* 0x000000ff26267208 */ /* 0x000fe40001000000 */
[----:B------:R-:W-:Y:S01]  /*5b20*/  ISETP.GE.AND P2, PT, R81, 0xb1, PT ;  /* 0x000000b15100780c */ /* 0x000fe20003f46270 */
[----:B------:R-:W-:Y:S02]  /*5b30*/  IMAD.MOV.U32 R81, RZ, RZ, R87 ;  /* 0x000000ffff517224 */ /* 0x000fe400078e0057 */
[----:B------:R-:W-:Y:S01]  /*5b40*/  MUFU.EX2 R95, R95 ;  /* 0x0000005f005f7308 */ /* 0x000fe20000000800 */
[-CC-:B------:R-:W-:Y:S01]  /*5b50*/  FFMA.FTZ R177, R11, R88.reuse, -R38.reuse ;  /* 0x000000580bb17223 */ /* 0x180fe20000010826 */
[----:B-1----:R-:W-:Y:S01]  /*5b60*/  FADD.FTZ R11, R176, R27 ;  /* 0x0000001bb00b7221 */ /* 0x002fe20000010000 */
[-CC-:B------:R-:W-:Y:S01]  /*5b70*/  FFMA.FTZ R12, R12, R88.reuse, -R38.reuse ;  /* 0x000000580c0c7223 */ /* 0x180fe20000010826 */
[-CC-:B------:R-:W-:Y:S01]  /*5b80*/  FFMA.FTZ R179, R13, R88.reuse, -R38.reuse ;  /* 0x000000580db37223 */ /* 0x180fe20000010826 */
[-CC-:B------:R-:W-:Y:S01]  /*5b90*/  FFMA.FTZ R14, R15, R88.reuse, -R38.reuse ;  /* 0x000000580f0e7223 */ /* 0x180fe20000010826 */
[----:B--2---:R-:W-:Y:S01]  /*5ba0*/  FADD.FTZ R42, R178, R11 ;  /* 0x0000000bb22a7221 */ /* 0x004fe20000010000 */
[-CC-:B------:R-:W-:Y:S01]  /*5bb0*/  FFMA.FTZ R181, R21, R88.reuse, -R38.reuse ;  /* 0x0000005815b57223 */ /* 0x180fe20000010826 */
[----:B------:R-:W-:Y:S01]  /*5bc0*/  MUFU.EX2 R177, R177 ;  /* 0x000000b100b17308 */ /* 0x000fe20000000800 */
[-C--:B------:R-:W-:Y:S01]  /*5bd0*/  FFMA.FTZ R20, R41, R88.reuse, -R38 ;  /* 0x0000005829147223 */ /* 0x080fe20000010826 */
[----:B---3--:R-:W-:Y:S01]  /*5be0*/  FADD.FTZ R11, R31, R42 ;  /* 0x0000002a1f0b7221 */ /* 0x008fe20000010000 */
[-CC-:B------:R-:W-:Y:S01]  /*5bf0*/  FFMA.FTZ R183, R43, R88.reuse, -R38.reuse ;  /* 0x000000582bb77223 */ /* 0x180fe20000010826 */
[-CC-:B------:R-:W-:Y:S01]  /*5c00*/  FFMA.FTZ R24, R45, R88.reuse, -R38.reuse ;  /* 0x000000582d187223 */ /* 0x180fe20000010826 */
[-CC-:B------:R-:W-:Y:S01]  /*5c10*/  FFMA.FTZ R185, R47, R88.reuse, -R38.reuse ;  /* 0x000000582fb97223 */ /* 0x180fe20000010826 */
[----:B0-----:R-:W-:Y:S01]  /*5c20*/  FADD.FTZ R42, R180, R11 ;  /* 0x0000000bb42a7221 */ /* 0x001fe20000010000 */
[-CC-:B------:R-:W-:Y:S01]  /*5c30*/  FFMA.FTZ R26, R49, R88.reuse, -R38.reuse ;  /* 0x00000058311a7223 */ /* 0x180fe20000010826 */
[----:B------:R-:W0:Y:S01]  /*5c40*/  MUFU.EX2 R12, R12 ;  /* 0x0000000c000c7308 */ /* 0x000e220000000800 */
[-C--:B------:R-:W-:Y:S01]  /*5c50*/  FFMA.FTZ R187, R51, R88.reuse, -R38 ;  /* 0x0000005833bb7223 */ /* 0x080fe20000010826 */
[----:B-----5:R-:W-:Y:S01]  /*5c60*/  FADD.FTZ R11, R39, R42 ;  /* 0x0000002a270b7221 */ /* 0x020fe20000010000 */
[-CC-:B------:R-:W-:Y:S01]  /*5c70*/  FFMA.FTZ R28, R53, R88.reuse, -R38.reuse ;  /* 0x00000058351c7223 */ /* 0x180fe20000010826 */
[-CC-:B------:R-:W-:Y:S01]  /*5c80*/  FFMA.FTZ R189, R55, R88.reuse, -R38.reuse ;  /* 0x0000005837bd7223 */ /* 0x180fe20000010826 */
[-CC-:B------:R-:W-:Y:S01]  /*5c90*/  FFMA.FTZ R30, R57, R88.reuse, -R38.reuse ;  /* 0x00000058391e7223 */ /* 0x180fe20000010826 */
[----:B------:R-:W-:Y:S01]  /*5ca0*/  FADD.FTZ R44, R182, R11 ;  /* 0x0000000bb62c7221 */ /* 0x000fe20000010000 */
[-CC-:B------:R-:W-:Y:S01]  /*5cb0*/  FFMA.FTZ R191, R59, R88.reuse, -R38.reuse ;  /* 0x000000583bbf7223 */ /* 0x180fe20000010826 */
[----:B------:R-:W1:Y:S01]  /*5cc0*/  MUFU.EX2 R179, R179 ;  /* 0x000000b300b37308 */ /* 0x000e620000000800 */
[-C--:B------:R-:W-:Y:S01]  /*5cd0*/  FFMA.FTZ R32, R61, R88.reuse, -R38 ;  /* 0x000000583d207223 */ /* 0x080fe20000010826 */
[----:B------:R-:W-:Y:S01]  /*5ce0*/  FADD.FTZ R11, R91, R44 ;  /* 0x0000002c5b0b7221 */ /* 0x000fe20000010000 */
[-CC-:B------:R-:W-:Y:S01]  /*5cf0*/  FFMA.FTZ R193, R63, R88.reuse, -R38.reuse ;  /* 0x000000583fc17223 */ /* 0x180fe20000010826 */
[-CC-:B------:R-:W-:Y:S01]  /*5d00*/  FFMA.FTZ R34, R65, R88.reuse, -R38.reuse ;  /* 0x0000005841227223 */ /* 0x180fe20000010826 */
[-CC-:B------:R-:W-:Y:S01]  /*5d10*/  FFMA.FTZ R195, R67, R88.reuse, -R38.reuse ;  /* 0x0000005843c37223 */ /* 0x180fe20000010826 */
[----:B----4-:R-:W-:Y:S01]  /*5d20*/  FADD.FTZ R44, R184, R11 ;  /* 0x0000000bb82c7221 */ /* 0x010fe20000010000 */
[-C--:B------:R-:W-:Y:S01]  /*5d30*/  FFMA.FTZ R36, R69, R88.reuse, -R38 ;  /* 0x0000005845247223 */ /* 0x080fe20000010826 */
[----:B------:R-:W2:Y:S01]  /*5d40*/  MUFU.EX2 R186, R186 ;  /* 0x000000ba00ba7308 */ /* 0x000ea20000000800 */
[----:B0-----:R-:W-:Y:S01]  /*5d50*/  FADD.FTZ R46, R177, R12 ;  /* 0x0000000cb12e7221 */ /* 0x001fe20000010000 */
[----:B------:R-:W-:Y:S01]  /*5d60*/  FADD.FTZ R13, R95, R44 ;  /* 0x0000002c5f0d7221 */ /* 0x000fe20000010000 */
[-CC-:B------:R-:W-:Y:S01]  /*5d70*/  FFMA.FTZ R197, R71, R88.reuse, -R38.reuse ;  /* 0x0000005847c57223 */ /* 0x180fe20000010826 */
[-CC-:B------:R-:W-:Y:S01]  /*5d80*/  FFMA.FTZ R40, R73, R88.reuse, -R38.reuse ;  /* 0x0000005849287223 */ /* 0x180fe20000010826 */
[-CC-:B------:R-:W-:Y:S01]  /*5d90*/  FFMA.FTZ R199, R75, R88.reuse, -R38.reuse ;  /* 0x000000584bc77223 */ /* 0x180fe20000010826 */
[-CC-:B------:R-:W-:Y:S01]  /*5da0*/  FFMA.FTZ R42, R77, R88.reuse, -R38.reuse ;  /* 0x000000584d2a7223 */ /* 0x180fe20000010826 */
[-C--:B------:R-:W-:Y:S01]  /*5db0*/  FFMA.FTZ R201, R79, R88.reuse, -R38 ;  /* 0x000000584fc97223 */ /* 0x080fe20000010826 */
[----:B------:R-:W0:Y:S01]  /*5dc0*/  MUFU.EX2 R14, R14 ;  /* 0x0000000e000e7308 */ /* 0x000e220000000800 */
[----:B-1----:R-:W-:Y:S01]  /*5dd0*/  FADD.FTZ R11, R179, R46 ;  /* 0x0000002eb30b7221 */ /* 0x002fe20000010000 */
[-CC-:B------:R-:W-:Y:S01]  /*5de0*/  FFMA.FTZ R44, R33, R88.reuse, -R38.reuse ;  /* 0x00000058212c7223 */ /* 0x180fe20000010826 */
[-CC-:B------:R-:W-:Y:S01]  /*5df0*/  FFMA.FTZ R203, R83, R88.reuse, -R38.reuse ;  /* 0x0000005853cb7223 */ /* 0x180fe20000010826 */
[-CC-:B------:R-:W-:Y:S01]  /*5e00*/  FFMA.FTZ R205, R85, R88.reuse, -R38.reuse ;  /* 0x0000005855cd7223 */ /* 0x180fe20000010826 */
[-CC-:B------:R-:W-:Y:S01]  /*5e10*/  FFMA.FTZ R37, R37, R88.reuse, -R38.reuse ;  /* 0x0000005825257223 */ /* 0x180fe20000010826 */
[-CC-:B------:R-:W-:Y:S01]  /*5e20*/  FFMA.FTZ R207, R93, R88.reuse, -R38.reuse ;  /* 0x000000585dcf7223 */ /* 0x180fe20000010826 */
[-CC-:B------:R-:W-:Y:S01]  /*5e30*/  FFMA.FTZ R97, R97, R88.reuse, -R38.reuse ;  /* 0x0000005861617223 */ /* 0x180fe20000010826 */
[----:B------:R-:W1:Y:S01]  /*5e40*/  MUFU.EX2 R101, R101 ;  /* 0x0000006500657308 */ /* 0x000e620000000800 */
[----:B--2---:R-:W-:Y:S01]  /*5e50*/  FADD.FTZ R48, R186, R13 ;  /* 0x0000000dba307221 */ /* 0x004fe20000010000 */
[-CC-:B------:R-:W-:Y:S01]  /*5e60*/  FFMA.FTZ R99, R99, R88.reuse, -R38.reuse ;  /* 0x0000005863637223 */ /* 0x180fe20000010826 */
[-CC-:B------:R-:W-:Y:S01]  /*5e70*/  FFMA.FTZ R105, R105, R88.reuse, -R38.reuse ;  /* 0x0000005869697223 */ /* 0x180fe20000010826 */
[-CC-:B------:R-:W-:Y:S01]  /*5e80*/  FFMA.FTZ R25, R25, R88.reuse, -R38.reuse ;  /* 0x0000005819197223 */ /* 0x180fe20000010826 */
[-CC-:B------:R-:W-:Y:S01]  /*5e90*/  FFMA.FTZ R29, R29, R88.reuse, -R38.reuse ;  /* 0x000000581d1d7223 */ /* 0x180fe20000010826 */
[-CC-:B------:R-:W-:Y:S01]  /*5ea0*/  FFMA.FTZ R135, R135, R88.reuse, -R38.reuse ;  /* 0x0000005887877223 */ /* 0x180fe20000010826 */
[-CC-:B------:R-:W-:Y:S01]  /*5eb0*/  FFMA.FTZ R139, R139, R88.reuse, -R38.reuse ;  /* 0x000000588b8b7223 */ /* 0x180fe20000010826 */
[----:B------:R-:W2:Y:S01]  /*5ec0*/  MUFU.EX2 R181, R181 ;  /* 0x000000b500b57308 */ /* 0x000ea20000000800 */
[----:B0-----:R-:W-:Y:S01]  /*5ed0*/  FADD.FTZ R46, R14, R11 ;  /* 0x0000000b0e2e7221 */ /* 0x001fe20000010000 */
[-CC-:B------:R-:W-:Y:S01]  /*5ee0*/  FFMA.FTZ R145, R145, R88.reuse, -R38.reuse ;  /* 0x0000005891917223 */ /* 0x180fe20000010826 */
[-CC-:B------:R-:W-:Y:S01]  /*5ef0*/  FFMA.FTZ R123, R123, R88.reuse, -R38.reuse ;  /* 0x000000587b7b7223 */ /* 0x180fe20000010826 */
[-CC-:B------:R-:W-:Y:S01]  /*5f00*/  FFMA.FTZ R125, R125, R88.reuse, -R38.reuse ;  /* 0x000000587d7d7223 */ /* 0x180fe20000010826 */
[-CC-:B------:R-:W-:Y:S01]  /*5f10*/  FFMA.FTZ R129, R129, R88.reuse, -R38.reuse ;  /* 0x0000005881817223 */ /* 0x180fe20000010826 */
[-CC-:B------:R-:W-:Y:S01]  /*5f20*/  FFMA.FTZ R137, R137, R88.reuse, -R38.reuse ;  /* 0x0000005889897223 */ /* 0x180fe20000010826 */
[----:B------:R-:W-:Y:S01]  /*5f30*/  FFMA.FTZ R147, R147, R88, -R38 ;  /* 0x0000005893937223 */ /* 0x000fe20000010826 */
[----:B------:R-:W0:Y:S01]  /*5f40*/  MUFU.EX2 R188, R188 ;  /* 0x000000bc00bc7308 */ /* 0x000e220000000800 */
[----:B-1----:R-:W-:Y:S01]  /*5f50*/  FADD.FTZ R13, R101, R48 ;  /* 0x00000030650d7221 */ /* 0x002fe20000010000 */
[----:B------:R-:W-:Y:S01]  /*5f60*/  F2FP.F16.F32.PACK_AB R177, R12, R177 ;  /* 0x000000b10cb1723e */ /* 0x000fe200000000ff */
[--C-:B------:R-:W-:Y:S01]  /*5f70*/  IMAD.MOV.U32 R85, RZ, RZ, R87.reuse ;  /* 0x000000ffff557224 */ /* 0x100fe200078e0057 */
[----:B------:R-:W-:Y:S01]  /*5f80*/  F2FP.F16.F32.PACK_AB R179, R14, R179 ;  /* 0x000000b30eb3723e */ /* 0x000fe200000000ff */
[--C-:B------:R-:W-:Y:S01]  /*5f90*/  IMAD.MOV.U32 R83, RZ, RZ, R87.reuse ;  /* 0x000000ffff537224 */ /* 0x100fe200078e0057 */
[----:B------:R-:W-:Y:S01]  /*5fa0*/  F2FP.F16.F32.PACK_AB R176, R27, R176 ;  /* 0x000000b01bb0723e */ /* 0x000fe200000000ff */
[--C-:B------:R-:W-:Y:S01]  /*5fb0*/  IMAD.MOV.U32 R79, RZ, RZ, R87.reuse ;  /* 0x000000ffff4f7224 */ /* 0x100fe200078e0057 */
[----:B------:R-:W1:Y:S01]  /*5fc0*/  MUFU.EX2 R20, R20 ;  /* 0x0000001400147308 */ /* 0x000e620000000800 */
[----:B--2---:R-:W-:Y:S01]  /*5fd0*/  FADD.FTZ R11, R181, R46 ;  /* 0x0000002eb50b7221 */ /* 0x004fe20000010000 */
[----:B------:R-:W-:Y:S01]  /*5fe0*/  F2FP.F16.F32.PACK_AB R178, R31, R178 ;  /* 0x000000b21fb2723e */ /* 0x000fe200000000ff */
[--C-:B------:R-:W-:Y:S01]  /*5ff0*/  IMAD.MOV.U32 R77, RZ, RZ, R87.reuse ;  /* 0x000000ffff4d7224 */ /* 0x100fe200078e0057 */
[----:B------:R-:W-:Y:S01]  /*6000*/  F2FP.F16.F32.PACK_AB R180, R39, R180 ;  /* 0x000000b427b4723e */ /* 0x000fe200000000ff */
[--C-:B------:R-:W-:Y:S01]  /*6010*/  IMAD.MOV.U32 R75, RZ, RZ, R87.reuse ;  /* 0x000000ffff4b7224 */ /* 0x100fe200078e0057 */
[----:B------:R-:W-:Y:S01]  /*6020*/  F2FP.F16.F32.PACK_AB R182, R91, R182 ;  /* 0x000000b65bb6723e */ /* 0x000fe200000000ff */
[----:B------:R-:W-:Y:S01]  /*6030*/  IMAD.MOV.U32 R73, RZ, RZ, R87 ;  /* 0x000000ffff497224 */ /* 0x000fe200078e0057 */
[----:B------:R-:W2:Y:S01]  /*6040*/  MUFU.EX2 R103, R103 ;  /* 0x0000006700677308 */ /* 0x000ea20000000800 */
[----:B0-----:R-:W-:Y:S01]  /*6050*/  FADD.FTZ R46, R188, R13 ;  /* 0x0000000dbc2e7221 */ /* 0x001fe20000010000 */
[----:B------:R-:W-:Y:S01]  /*6060*/  F2FP.F16.F32.PACK_AB R184, R95, R184 ;  /* 0x000000b85fb8723e */ /* 0x000fe200000000ff */
[--C-:B------:R-:W-:Y:S01]  /*6070*/  IMAD.MOV.U32 R69, RZ, RZ, R87.reuse ;  /* 0x000000ffff457224 */ /* 0x100fe200078e0057 */
[----:B------:R-:W-:Y:S01]  /*6080*/  F2FP.F16.F32.PACK_AB R186, R101, R186 ;  /* 0x000000ba65ba723e */ /* 0x000fe200000000ff */
[--C-:B------:R-:W-:Y:S01]  /*6090*/  IMAD.MOV.U32 R67, RZ, RZ, R87.reuse ;  /* 0x000000ffff437224 */ /* 0x100fe200078e0057 */
[----:B------:R-:W-:Y:S01]  /*60a0*/  MOV R71, R87 ;  /* 0x0000005700477202 */ /* 0x000fe20000000f00 */
[----:B------:R-:W-:Y:S01]  /*60b0*/  IMAD.MOV.U32 R65, RZ, RZ, R87 ;  /* 0x000000ffff417224 */ /* 0x000fe200078e0057 */
        /* <DEDUP_REMOVED lines=9> */
[----:B------:R-:W-:Y:S01]  /*6150*/  FFMA.FTZ R46, R35, R88, -R38 ;  /* 0x00000058232e7223 */ /* 0x000fe20000010826 */
[----:B------:R-:W-:Y:S01]  /*6160*/  F2FP.F16.F32.PACK_AB R188, R103, R188 ;  /* 0x000000bc67bc723e */ /* 0x000fe200000000ff */
[--C-:B------:R-:W-:Y:S01]  /*6170*/  IMAD.MOV.U32 R57, RZ, RZ, R87.reuse ;  /* 0x000000ffff397224 */ /* 0x100fe200078e0057 */
[----:B------:R-:W-:Y:S01]  /*6180*/  MOV R35, R87 ;  /* 0x0000005700237202 */ /* 0x000fe20000000f00 */
[--C-:B------:R-:W-:Y:S02]  /*6190*/  IMAD.MOV.U32 R55, RZ, RZ, R87.reuse ;  /* 0x000000ffff377224 */ /* 0x100fe400078e0057 */
[----:B------:R-:W2:Y:S01]  /*61a0*/  MUFU.EX2 R24, R24 ;  /* 0x0000001800187308 */ /* 0x000ea20000000800 */
[----:B0-----:R-:W-:Y:S01]  /*61b0*/  FADD.FTZ R11, R183, R48 ;  /* 0x00000030b70b7221 */ /* 0x001fe20000010000 */
[----:B------:R-:W-:-:S02]  /*61c0*/  IMAD.MOV.U32 R51, RZ, RZ, R87 ;  /* 0x000000ffff337224 */ /* 0x000fc400078e0057 */
[--C-:B------:R-:W-:Y:S02]  /*61d0*/  IMAD.MOV.U32 R49, RZ, RZ, R87.reuse ;  /* 0x000000ffff317224 */ /* 0x100fe400078e0057 */
[----:B------:R-:W-:Y:S02]  /*61e0*/  IMAD.MOV.U32 R47, RZ, RZ, R87 ;  /* 0x000000ffff2f7224 */ /* 0x000fe400078e0057 */
[----:B------:R-:W0:Y:S01]  /*61f0*/  MUFU.EX2 R107, R107 ;  /* 0x0000006b006b7308 */ /* 0x000e220000000800 */
[----:B-1----:R-:W-:Y:S01]  /*6200*/  FADD.FTZ R50, R190, R13 ;  /* 0x0000000dbe327221 */ /* 0x002fe20000010000 */
[--C-:B------:R-:W-:Y:S02]  /*6210*/  IMAD.MOV.U32 R45, RZ, RZ, R87.reuse ;  /* 0x000000ffff2d7224 */ /* 0x100fe400078e0057 */
[--C-:B------:R-:W-:Y:S02]  /*6220*/  IMAD.MOV.U32 R43, RZ, RZ, R87.reuse ;  /* 0x000000ffff2b7224 */ /* 0x100fe400078e0057 */
[----:B------:R-:W-:-:S02]  /*6230*/  IMAD.MOV.U32 R41, RZ, RZ, R87 ;  /* 0x000000ffff297224 */ /* 0x000fc400078e0057 */
[----:B------:R-:W1:Y:S01]  /*6240*/  MUFU.EX2 R185, R185 ;  /* 0x000000b900b97308 */ /* 0x000e620000000800 */
[C---:B--2---:R-:W-:Y:S01]  /*6250*/  FADD.FTZ R48, R24.reuse, R11 ;  /* 0x0000000b18307221 */ /* 0x044fe20000010000 */
[----:B------:R-:W-:Y:S01]  /*6260*/  F2FP.F16.F32.PACK_AB R183, R24, R183 ;  /* 0x000000b718b7723e */ /* 0x000fe200000000ff */
[--C-:B------:R-:W-:Y:S02]  /*6270*/  IMAD.MOV.U32 R39, RZ, RZ, R87.reuse ;  /* 0x000000ffff277224 */ /* 0x100fe400078e0057 */
[--C-:B------:R-:W-:Y:S02]  /*6280*/  IMAD.MOV.U32 R33, RZ, RZ, R87.reuse ;  /* 0x000000ffff217224 */ /* 0x100fe400078e0057 */
[--C-:B------:R-:W-:Y:S01]  /*6290*/  IMAD.MOV.U32 R31, RZ, RZ, R87.reuse ;  /* 0x000000ffff1f7224 */ /* 0x100fe200078e0057 */
[----:B------:R-:W2:Y:S01]  /*62a0*/  MUFU.EX2 R192, R192 ;  /* 0x000000c000c07308 */ /* 0x000ea20000000800 */
[C---:B0-----:R-:W-:Y:S01]  /*62b0*/  FADD.FTZ R13, R107.reuse, R50 ;  /* 0x000000326b0d7221 */ /* 0x041fe20000010000 */
[----:B------:R-:W-:Y:S01]  /*62c0*/  F2FP.F16.F32.PACK_AB R190, R107, R190 ;  /* 0x000000be6bbe723e */ /* 0x000fe200000000ff */
[----:B------:R-:W-:-:S02]  /*62d0*/  IMAD.MOV.U32 R27, RZ, RZ, R87 ;  /* 0x000000ffff1b7224 */ /* 0x000fc400078e0057 */
[----:B------:R-:W-:-:S03]  /*62e0*/  IMAD.MOV.U32 R24, RZ, RZ, R87 ;  /* 0x000000ffff187224 */ /* 0x000fc600078e0057 */
[----:B------:R-:W0:Y:S01]  /*62f0*/  MUFU.EX2 R26, R26 ;  /* 0x0000001a001a7308 */ /* 0x000e220000000800 */
[----:B-1----:R-:W-:-:S07]  /*6300*/  FADD.FTZ R11, R185, R48 ;  /* 0x00000030b90b7221 */ /* 0x002fce0000010000 */
[----:B------:R-:W1:Y:S01]  /*6310*/  MUFU.EX2 R109, R109 ;  /* 0x0000006d006d7308 */ /* 0x000e620000000800 */
[----:B--2---:R-:W-:-:S07]  /*6320*/  FADD.FTZ R50, R192, R13 ;  /* 0x0000000dc0327221 */ /* 0x004fce0000010000 */
[----:B------:R-:W2:Y:S01]  /*6330*/  MUFU.EX2 R187, R187 ;  /* 0x000000bb00bb7308 */ /* 0x000ea20000000800 */
[C---:B0-----:R-:W-:Y:S01]  /*6340*/  FADD.FTZ R48, R26.reuse, R11 ;  /* 0x0000000b1a307221 */ /* 0x041fe20000010000 */
[----:B------:R-:W-:Y:S02]  /*6350*/  F2FP.F16.F32.PACK_AB R185, R26, R185 ;  /* 0x000000b91ab9723e */ /* 0x000fe400000000ff */
[----:B------:R-:W-:-:S04]  /*6360*/  MOV R26, R87 ;  /* 0x00000057001a7202 */ /* 0x000fc80000000f00 */
[----:B------:R-:W0:Y:S01]  /*6370*/  MUFU.EX2 R194, R194 ;  /* 0x000000c200c27308 */ /* 0x000e220000000800 */
[C---:B-1----:R-:W-:Y:S01]  /*6380*/  FADD.FTZ R11, R109.reuse, R50 ;  /* 0x000000326d0b7221 */ /* 0x042fe20000010000 */
[----:B------:R-:W-:-:S06]  /*6390*/  F2FP.F16.F32.PACK_AB R192, R109, R192 ;  /* 0x000000c06dc0723e */ /* 0x000fcc00000000ff */
[----:B------:R-:W1:Y:S01]  /*63a0*/  MUFU.EX2 R28, R28 ;  /* 0x0000001c001c7308 */ /* 0x000e620000000800 */
[----:B--2---:R-:W-:-:S07]  /*63b0*/  FADD.FTZ R13, R187, R48 ;  /* 0x00000030bb0d7221 */ /* 0x004fce0000010000 */
[----:B------:R-:W2:Y:S01]  /*63c0*/  MUFU.EX2 R189, R189 ;  /* 0x000000bd00bd7308 */ /* 0x000ea20000000800 */
[----:B0-----:R-:W-:Y:S01]  /*63d0*/  FADD.FTZ R50, R194, R11 ;  /* 0x0000000bc2327221 */ /* 0x001fe20000010000 */
[----:B------:R-:W-:-:S04]  /*63e0*/  @!P1 PRMT R11, RZ, 0x654, R10 ;  /* 0x00000654ff0b9816 */ /* 0x000fc8000000000a */
[----:B------:R2:W-:Y:S02]  /*63f0*/  @!P1 SYNCS.ARRIVE.TRANS64.RED.A1T0 RZ, [R11+URZ], RZ ;  /* 0x000000ff0bff99a7 */ /* 0x0005e4000810043f */
        /* <DEDUP_REMOVED lines=92> */
[----:B------:R0:W3:Y:S01]  /*69c0*/  MUFU.EX2 R10, R37 ;  /* 0x00000025000a7308 */ /* 0x0000e20000000800 */
[----:B-1----:R-:W-:-:S07]  /*69d0*/  FADD.FTZ R11, R205, R54 ;  /* 0x00000036cd0b7221 */ /* 0x002fce0000010000 */
[----:B------:R-:W1:Y:S01]  /*69e0*/  MUFU.EX2 R212, R212 ;  /* 0x000000d400d47308 */ /* 0x000e620000000800 */
[C---:B--2---:R-:W-:Y:S01]  /*69f0*/  FADD.FTZ R13, R141.reuse, R56 ;  /* 0x000000388d0d7221 */ /* 0x044fe20000010000 */
[----:B------:R-:W-:Y:S01]  /*6a00*/  F2FP.F16.F32.PACK_AB R210, R141, R210 ;  /* 0x000000d28dd2723e */ /* 0x000fe200000000ff */
[----:B0-----:R-:W-:-:S05]  /*6a10*/  IMAD.MOV.U32 R37, RZ, RZ, R87 ;  /* 0x000000ffff257224 */ /* 0x001fca00078e0057 */
[----:B------:R-:W0:Y:S01]  /*6a20*/  MUFU.EX2 R207, R207 ;  /* 0x000000cf00cf7308 */ /* 0x000e220000000800 */
[C---:B---3--:R-:W-:Y:S01]  /*6a30*/  FADD.FTZ R54, R10.reuse, R11 ;  /* 0x0000000b0a367221 */ /* 0x048fe20000010000 */
        /* <DEDUP_REMOVED lines=10> */
[----:B------:R-:W-:Y:S01]  /*6ae0*/  F2FP.F16.F32.PACK_AB R207, R48, R207 ;  /* 0x000000cf30cf723e */ /* 0x000fe200000000ff */
[----:B------:R-:W-:-:S05]  /*6af0*/  IMAD.MOV.U32 R48, RZ, RZ, R87 ;  /* 0x000000ffff307224 */ /* 0x000fca00078e0057 */
        /* <DEDUP_REMOVED lines=13> */
[----:B------:R2:W3:Y:S01]  /*6bd0*/  MUFU.EX2 R38, R29 ;  /* 0x0000001d00267308 */ /* 0x0004e20000000800 */
[----:B-1----:R-:W-:-:S07]  /*6be0*/  FADD.FTZ R11, R25, R56 ;  /* 0x00000038190b7221 */ /* 0x002fce0000010000 */
[----:B------:R-:W1:Y:S01]  /*6bf0*/  MUFU.EX2 R218, R218 ;  /* 0x000000da00da7308 */ /* 0x000e620000000800 */
[C---:B0-----:R-:W-:Y:S01]  /*6c00*/  FADD.FTZ R13, R151.reuse, R58 ;  /* 0x0000003a970d7221 */ /* 0x041fe20000010000 */
[----:B------:R-:W-:Y:S01]  /*6c10*/  F2FP.F16.F32.PACK_AB R216, R151, R216 ;  /* 0x000000d897d8723e */ /* 0x000fe200000000ff */
[----:B--2---:R-:W-:-:S05]  /*6c20*/  IMAD.MOV.U32 R29, RZ, RZ, R87 ;  /* 0x000000ffff1d7224 */ /* 0x004fca00078e0057 */
[----:B------:R-:W0:Y:S01]  /*6c30*/  MUFU.EX2 R135, R135 ;  /* 0x0000008700877308 */ /* 0x000e220000000800 */
[C---:B---3--:R-:W-:Y:S01]  /*6c40*/  FADD.FTZ R58, R38.reuse, R11 ;  /* 0x0000000b263a7221 */ /* 0x048fe20000010000 */
[----:B------:R-:W-:Y:S01]  /*6c50*/  F2FP.F16.F32.PACK_AB R211, R38, R25 ;  /* 0x0000001926d3723e */ /* 0x000fe200000000ff */
[--C-:B------:R-:W-:Y:S02]  /*6c60*/  IMAD.MOV.U32 R38, RZ, RZ, R87.reuse ;  /* 0x000000ffff267224 */ /* 0x100fe400078e0057 */
[----:B------:R-:W-:-:S03]  /*6c70*/  IMAD.MOV.U32 R25, RZ, RZ, R87 ;  /* 0x000000ffff197224 */ /* 0x000fc600078e0057 */
[----:B------:R-:W2:Y:S01]  /*6c80*/  MUFU.EX2 R52, R139 ;  /* 0x0000008b00347308 */ /* 0x000ea20000000800 */
[----:B-1----:R-:W-:-:S07]  /*6c90*/  FADD.FTZ R60, R218, R13 ;  /* 0x0000000dda3c7221 */ /* 0x002fce0000010000 */
[----:B------:R-:W1:Y:S01]  /*6ca0*/  MUFU.EX2 R145, R145 ;  /* 0x0000009100917308 */ /* 0x000e620000000800 */
[----:B0-----:R-:W-:Y:S01]  /*6cb0*/  FADD.FTZ R13, R135, R58 ;  /* 0x0000003a870d7221 */ /* 0x001fe20000010000 */
[----:B------:R-:W-:-:S06]  /*6cc0*/  IMAD.MOV.U32 R58, RZ, RZ, R87 ;  /* 0x000000ffff3a7224 */ /* 0x000fcc00078e0057 */
[----:B------:R-:W0:Y:S01]  /*6cd0*/  MUFU.EX2 R54, R123 ;  /* 0x0000007b00367308 */ /* 0x000e220000000800 */
[C---:B--2---:R-:W-:Y:S01]  /*6ce0*/  FADD.FTZ R12, R52.reuse, R13 ;  /* 0x0000000d340c7221 */ /* 0x044fe20000010000 */
[----:B------:R-:W-:Y:S01]  /*6cf0*/  F2FP.F16.F32.PACK_AB R213, R52, R135 ;  /* 0x0000008734d5723e */ /* 0x000fe200000000ff */
[----:B------:R-:W-:-:S05]  /*6d00*/  IMAD.MOV.U32 R52, RZ, RZ, R87 ;  /* 0x000000ffff347224 */ /* 0x000fca00078e0057 */
[----:B------:R-:W2:Y:S01]  /*6d10*/  MUFU.EX2 R125, R125 ;  /* 0x0000007d007d7308 */ /* 0x000ea20000000800 */
[----:B-1----:R-:W-:-:S07]  /*6d20*/  FADD.FTZ R13, R145, R12 ;  /* 0x0000000c910d7221 */ /* 0x002fce0000010000 */
[----:B------:R-:W1:Y:S01]  /*6d30*/  MUFU.EX2 R56, R129 ;  /* 0x0000008100387308 */ /* 0x000e620000000800 */
[C---:B0-----:R-:W-:Y:S01]  /*6d40*/  FADD.FTZ R14, R54.reuse, R13 ;  /* 0x0000000d360e7221 */ /* 0x041fe20000010000 */
[----:B------:R-:W-:Y:S01]  /*6d50*/  F2FP.F16.F32.PACK_AB R215, R54, R145 ;  /* 0x0000009136d7723e */ /* 0x000fe200000000ff */
[----:B------:R-:W-:-:S05]  /*6d60*/  IMAD.MOV.U32 R54, RZ, RZ, R87 ;  /* 0x000000ffff367224 */ /* 0x000fca00078e0057 */
[----:B------:R-:W0:Y:S01]  /*6d70*/  MUFU.EX2 R137, R137 ;  /* 0x0000008900897308 */ /* 0x000e220000000800 */
[----:B--2---:R-:W-:-:S07]  /*6d80*/  FADD.FTZ R13, R125, R14 ;  /* 0x0000000e7d0d7221 */ /* 0x004fce0000010000 */
[----:B------:R-:W2:Y:S01]  /*6d90*/  MUFU.EX2 R153, R153 ;  /* 0x0000009900997308 */ /* 0x000ea20000000800 */
[C---:B-1----:R-:W-:Y:S01]  /*6da0*/  FADD.FTZ R10, R56.reuse, R13 ;  /* 0x0000000d380a7221 */ /* 0x042fe20000010000 */
[----:B------:R-:W-:Y:S01]  /*6db0*/  F2FP.F16.F32.PACK_AB R217, R56, R125 ;  /* 0x0000007d38d9723e */ /* 0x000fe200000000ff */
[----:B------:R-:W-:-:S05]  /*6dc0*/  IMAD.MOV.U32 R56, RZ, RZ, R87 ;  /* 0x000000ffff387224 */ /* 0x000fca00078e0057 */
[----:B------:R-:W1:Y:S01]  /*6dd0*/  MUFU.EX2 R12, R147 ;  /* 0x00000093000c7308 */ /* 0x000e620000000800 */
[----:B0-----:R-:W-:Y:S01]  /*6de0*/  FADD.FTZ R13, R137, R10 ;  /* 0x0000000a890d7221 */ /* 0x001fe20000010000 */
[C---:B--2---:R-:W-:Y:S01]  /*6df0*/  FADD.FTZ R11, R153.reuse, R60 ;  /* 0x0000003c990b7221 */ /* 0x044fe20000010000 */
[----:B------:R-:W-:Y:S01]  /*6e00*/  F2FP.F16.F32.PACK_AB R218, R153, R218 ;  /* 0x000000da99da723e */ /* 0x000fe200000000ff */
[----:B------:R-:W-:Y:S02]  /*6e10*/  IMAD.MOV.U32 R60, RZ, RZ, R87 ;  /* 0x000000ffff3c7224 */ /* 0x000fe400078e0057 */
        /* <DEDUP_REMOVED lines=40> */
[----:B------:R-:W-:-:S06]  /*70a0*/  ULDC UR7, c[0x0][0x9d8] ;  /* 0x0002760000077ab9 */ /* 0x000fcc0000000800 */
.L_x_7067:
[----:B------:R-:W-:Y:S01]  /*70b0*/  UIADD3 UR6, UR60, 0x1, URZ ;  /* 0x000000013c067890 */ /* 0x000fe2000fffe03f */
[----:B------:R-:W-:-:S03]  /*70c0*/  ISETP.NE.AND P3, PT, RZ, UR61, PT ;  /* 0x0000003dff007c0c */ /* 0x000fc6000bf65270 */
[----:B------:R-:W-:-:S04]  /*70d0*/  UISETP.NE.AND UP0, UPT, UR6, 0x2, UPT ;  /* 0x000000020600788c */ /* 0x000fc8000bf05270 */
[----:B------:R-:W-:Y:S02]  /*70e0*/  USEL UR10, URZ, 0x1, UP0 ;  /* 0x000000013f0a7887 */ /* 0x000fe40008000000 */
[----:B------:R-:W-:-:S04]  /*70f0*/  USEL UR6, UR6, URZ, UP0 ;  /* 0x0000003f06067287 */ /* 0x000fc80008000000 */
[----:B------:R-:W-:Y:S02]  /*7100*/  LOP3.LUT R16, R15, UR10, RZ, 0x3c, !PT ;  /* 0x0000000a0f107c12 */ /* 0x000fe4000f8e3cff */
[----:B------:R-:W-:Y:S01]  /*7110*/  IMAD.U32 R2, RZ, RZ, UR6 ;  /* 0x00000006ff027e24 */ /* 0x000fe2000f8e00ff */
[----:B------:R-:W-:Y:S06]  /*7120*/  @P3 BRA `(.L_x_7059) ;  /* 0x0000000000343947 */ /* 0x000fec0003800000 */
[----:B------:R-:W-:Y:S05]  /*7130*/  @!P0 BRA `(.L_x_7060) ;  /* 0x0000000000048947 */ /* 0x000fea0003800000 */
[----:B------:R-:W-:Y:S01]  /*7140*/  BPT.TRAP 0x1 ;  /* 0x000000040000795c */ /* 0x000fe20000300000 */
.L_x_7060:
[----:B------:R-:W0:Y:S01]  /*7150*/  S2UR UR10, SR_CgaCtaId ;  /* 0x00000000000a79c3 */ /* 0x000e220000008800 */
[----:B------:R-:W-:Y:S01]  /*7160*/  UMOV UR6, 0x400 ;  /* 0x0000040000067882 */ /* 0x000fe20000000000 */
[----:B------:R-:W-:Y:S01]  /*7170*/  SHF.L.U32 R21, R16, 0x1f, RZ ;  /* 0x0000001f10157819 */ /* 0x000fe200000006ff */
[----:B0-----:R-:W-:-:S06]  /*7180*/  ULEA UR6, UR10, UR6, 0x18 ;  /* 0x000000060a067291 */ /* 0x001fcc000f8ec03f */
[----:B------:R-:W-:-:S04]  /*7190*/  LEA R0, R2, UR6, 0x3 ;  /* 0x0000000602007c11 */ /* 0x000fc8000f8e18ff */
[----:B------:R0:W1:Y:S01]  /*71a0*/  SYNCS.PHASECHK.TRANS64.TRYWAIT P2, [R0+URZ+0x34830], R21 ;  /* 0x03483015000075a7 */ /* 0x000062000804017f */
[----:B------:R-:W-:Y:S05]  /*71b0*/  @!P0 BRA `(.L_x_7061) ;  /* 0x0000000000048947 */ /* 0x000fea0003800000 */
[----:B------:R-:W-:Y:S01]  /*71c0*/  BPT.TRAP 0x1 ;  /* 0x000000040000795c */ /* 0x000fe20000300000 */
.L_x_7061:
[----:B-1----:R-:W-:Y:S05]  /*71d0*/  @P2 BRA `(.L_x_7059) ;  /* 0x0000000000082947 */ /* 0x002fea0003800000 */
[----:B------:R-:W1:Y:S02]  /*71e0*/  SYNCS.PHASECHK.TRANS64.TRYWAIT P2, [R0+URZ+0x34830], R21 ;  /* 0x03483015000075a7 */ /* 0x000e64000804017f */
[----:B-1----:R-:W-:Y:S05]  /*71f0*/  @!P2 BRA `(.L_x_7062) ;  /* 0x000000e00014a947 */ /* 0x002fea0003800000 */
.L_x_7059:
[----:B------:R-:W2:Y:S01]  /*7200*/  S2R R20, SR_TID.X ;  /* 0x0000000000147919 */ /* 0x000ea20000002100 */
[----:B01----:R-:W-:Y:S01]  /*7210*/  IMAD R0, R2, 0xb00, R3 ;  /* 0x00000b0002007824 */ /* 0x003fe200078e0203 */
        /* <DEDUP_REMOVED lines=8> */
[----:B------:R-:W-:Y:S01]  /*72a0*/  R2UR UR18, R6 ;  /* 0x00000000061272ca */ /* 0x000fe200000e0000 */
[----:B------:R-:W-:Y:S01]  /*72b0*/  UMOV UR59, 0x40000040 ;  /* 0x40000040003b7882 */ /* 0x000fe20000000000 */
[----:B------:R-:W-:Y:S01]  /*72c0*/  R2UR UR19, R7 ;  /* 0x00000000071372ca */ /* 0x000fe200000e0000 */
[----:B------:R-:W-:Y:S01]  /*72d0*/  UMOV UR47, 0x40000040 ;  /* 0x40000040002f7882 */ /* 0x000fe20000000000 */
[----:B------:R-:W-:Y:S01]  /*72e0*/  UMOV UR51, 0x40000040 ;  /* 0x4000004000337882 */ /* 0x000fe20000000000 */
[----:B------:R-:W-:Y:S01]  /*72f0*/  UMOV UR40, UR10 ;  /* 0x0000000a00287c82 */ /* 0x000fe20008000000 */
[----:B------:R-:W-:Y:S01]  /*7300*/  UMOV UR36, UR10 ;  /* 0x0000000a00247c82 */ /* 0x000fe20008000000 */
[----:B------:R-:W-:Y:S01]  /*7310*/  UMOV UR41, UR11 ;  /* 0x0000000b00297c82 */ /* 0x000fe20008000000 */
[----:B------:R-:W-:Y:S01]  /*7320*/  UMOV UR37, UR11 ;  /* 0x0000000b00257c82 */ /* 0x000fe20008000000 */
[----:B------:R-:W-:Y:S01]  /*7330*/  UMOV UR42, UR6 ;  /* 0x00000006002a7c82 */ /* 0x000fe20008000000 */
[----:B------:R-:W-:Y:S01]  /*7340*/  UIADD3 UR38, UR6, 0x80, URZ ;  /* 0x0000008006267890 */ /* 0x000fe2000fffe03f */
[----:B------:R-:W-:Y:S01]  /*7350*/  R2UR UR14, R4 ;  /* 0x00000000040e72ca */ /* 0x000fe200000e0000 */
[----:B------:R-:W-:Y:S01]  /*7360*/  UIADD3 UR26, UR6, 0x100, URZ ;  /* 0x00000100061a7890 */ /* 0x000fe2000fffe03f */
[----:B------:R-:W-:Y:S01]  /*7370*/  R2UR UR15, R5 ;  /* 0x00000000050f72ca */ /* 0x000fe200000e0000 */
        /* <DEDUP_REMOVED lines=10> */
[----:B------:R-:W-:Y:S01]  /*7420*/  VIADD R0, R20, 0x8 ;  /* 0x0000000814007836 */ /* 0x000fe20000000000 */
        /* <DEDUP_REMOVED lines=579> */
.L_x_7064:
[----:B------:R-:W0:Y:S01]  /*9860*/  S2UR UR10, SR_CgaCtaId ;  /* 0x00000000000a79c3 */ /* 0x000e220000008800 */
[----:B------:R-:W-:Y:S01]  /*9870*/  UMOV UR6, 0x400 ;  /* 0x0000040000067882 */ /* 0x000fe20000000000 */
[----:B------:R-:W-:Y:S01]  /*9880*/  SHF.L.U32 R0, R15, 0x1f, RZ ;  /* 0x0000001f0f007819 */ /* 0x000fe200000006ff */
[----:B0-----:R-:W-:-:S04]  /*9890*/  ULEA UR6, UR10, UR6, 0x18 ;  /* 0x000000060a067291 */ /* 0x001fc8000f8ec03f */
[----:B------:R-:W-:-:S09]  /*98a0*/  ULEA UR6, UR60, UR6, 0x3 ;  /* 0x000000063c067291 */ /* 0x000fd2000f8e183f */
[----:B------:R0:W1:Y:S01]  /*98b0*/  SYNCS.PHASECHK.TRANS64.TRYWAIT P2, [UR6+0x34850], R0 ;  /* 0x03485000ff0075a7 */ /* 0x0000620008040146 */
[----:B------:R-:W-:Y:S05]  /*98c0*/  @!P0 BRA `(.L_x_7065) ;  /* 0x0000000000048947 */ /* 0x000fea0003800000 */
[----:B------:R-:W-:Y:S01]  /*98d0*/  BPT.TRAP 0x1 ;  /* 0x000000040000795c */ /* 0x000fe20000300000 */
.L_x_7065:
[----:B-1----:R-:W-:Y:S05]  /*98e0*/  @P2 BRA `(.L_x_7063) ;  /* 0x0000000000082947 */ /* 0x002fea0003800000 */
[----:B------:R-:W1:Y:S02]  /*98f0*/  SYNCS.PHASECHK.TRANS64.TRYWAIT P2, [UR6+0x34850], R0 ;  /* 0x03485000ff0075a7 */ /* 0x000e640008040146 */
[----:B-1----:R-:W-:Y:S05]  /*9900*/  @!P2 BRA `(.L_x_7066) ;  /* 0x000000b80064a947 */ /* 0x002fea0003800000 */
.L_x_7063:
[----:B------:R-:W2:Y:S01]  /*9910*/  S2UR UR10, SR_CgaCtaId ;  /* 0x00000000000a79c3 */ /* 0x000ea20000008800 */
[----:B------:R-:W-:Y:S01]  /*9920*/  UMOV UR6, 0x400 ;  /* 0x0000040000067882 */ /* 0x000fe20000000000 */
[----:B------:R-:W-:Y:S01]  /*9930*/  WARPGROUP.ARRIVE ;  /* 0x00000000000079c5 */ /* 0x000fe20000000000 */
[----:B------:R-:W-:Y:S01]  /*9940*/  UMOV UR11, 0x40000040 ;  /* 0x40000040000b7882 */ /* 0x000fe20000000000 */
[----:B-1----:R-:W-:Y:S01]  /*9950*/  FMUL.FTZ R15, R168, UR7 ;  /* 0x00000007a80f7c20 */ /* 0x002fe20008410000 */
        /* <DEDUP_REMOVED lines=19> */
[----:B--2---:R-:W-:Y:S01]  /*9a90*/  ULEA UR6, UR10, UR6, 0x18 ;  /* 0x000000060a067291 */ /* 0x004fe2000f8ec03f */
[----:B------:R-:W-:Y:S01]  /*9aa0*/  FMUL.FTZ R149, R149, UR7 ;  /* 0x0000000795957c20 */ /* 0x000fe20008410000 */
[----:B------:R-:W2:Y:S01]  /*9ab0*/  MUFU.TANH R169, R169 ;  /* 0x000000a900a97308 */ /* 0x000ea20000002400 */
[----:B-1----:R-:W-:Y:S01]  /*9ac0*/  FMNMX.FTZ R173, R15, R12, !PT ;  /* 0x0000000c0fad7209 */ /* 0x002fe20007810000 */
[----:B------:R-:W-:Y:S01]  /*9ad0*/  FMUL.FTZ R136, R136, UR7 ;  /* 0x0000000788887c20 */ /* 0x000fe20008410000 */
[----:B------:R-:W-:Y:S01]  /*9ae0*/  FMUL.FTZ R137, R137, UR7 ;  /* 0x0000000789897c20 */ /* 0x000fe20008410000 */
[----:B0-----:R-:W-:Y:S01]  /*9af0*/  MOV R0, UR6 ;  /* 0x0000000600007c02 */ /* 0x001fe20008000f00 */
[----:B------:R-:W-:Y:S01]  /*9b00*/  FMUL.FTZ R140, R140, UR7 ;  /* 0x000000078c8c7c20 */ /* 0x000fe20008410000 */
[----:B------:R-:W-:Y:S01]  /*9b10*/  FMUL.FTZ R172, R175, UR7 ;  /* 0x00000007afac7c20 */ /* 0x000fe20008410000 */
[----:B------:R-:W-:Y:S01]  /*9b20*/  FMUL.FTZ R141, R141, UR7 ;  /* 0x000000078d8d7c20 */ /* 0x000fe20008410000 */
[----:B------:R-:W-:Y:S01]  /*9b30*/  R2UR UR6, R0 ;  /* 0x00000000000672ca */ /* 0x000fe200000e0000 */
[----:B------:R-:W0:Y:S01]  /*9b40*/  MUFU.TANH R170, R170 ;  /* 0x000000aa00aa7308 */ /* 0x000e220000002400 */
[----:B---3--:R-:W-:Y:S01]  /*9b50*/  FMNMX.FTZ R174, R20, R173, !PT ;  /* 0x000000ad14ae7209 */ /* 0x008fe20007810000 */
        /* <DEDUP_REMOVED lines=10> */
[----:B------:R-:W-:Y:S01]  /*9c00*/  UIADD3 UR6, UR6, 0x400, URZ ;  /* 0x0000040006067890 */ /* 0x000fe2000fffe03f */
[----:B------:R-:W-:Y:S01]  /*9c10*/  FMUL.FTZ R112, R112, UR7 ;  /* 0x0000000770707c20 */ /* 0x000fe20008410000 */
[----:B------:R-:W-:Y:S01]  /*9c20*/  FMUL.FTZ R113, R113, UR7 ;  /* 0x0000000771717c20 */ /* 0x000fe20008410000 */
[----:B------:R-:W-:Y:S01]  /*9c30*/  FMUL.FTZ R116, R116, UR7 ;  /* 0x0000000774747c20 */ /* 0x000fe20008410000 */
[----:B------:R-:W-:Y:S01]  /*9c40*/  USHF.R.U32.HI UR6, URZ, 0x4, UR6 ;  /* 0x000000043f067899 */ /* 0x000fe20008011606 */
[----:B------:R-:W2:Y:S01]  /*9c50*/  MUFU.TANH R161, R161 ;  /* 0x000000a100a17308 */ /* 0x000ea20000002400 */
[----:B0-----:R-:W-:Y:S01]  /*9c60*/  FMNMX.FTZ R173, R170, R173, !PT ;  /* 0x000000adaaad7209 */ /* 0x001fe20007810000 */
[----:B------:R-:W-:Y:S01]  /*9c70*/  FMUL.FTZ R117, R117, UR7 ;  /* 0x0000000775757c20 */ /* 0x000fe20008410000 */
[----:B------:R-:W-:Y:S01]  /*9c80*/  ULOP3.LUT UR6, UR6, 0x3fff, URZ, 0xc0, !UPT ;  /* 0x00003fff06067892 */ /* 0x000fe2000f8ec03f */
[----:B------:R-:W-:Y:S01]  /*9c90*/  FMUL.FTZ R105, R105, UR7 ;  /* 0x0000000769697c20 */ /* 0x000fe20008410000 */
[----:B------:R-:W-:Y:S01]  /*9ca0*/  FMUL.FTZ R109, R109, UR7 ;  /* 0x000000076d6d7c20 */ /* 0x000fe20008410000 */
[----:B------:R-:W-:Y:S01]  /*9cb0*/  FMUL.FTZ R97, R97, UR7 ;  /* 0x0000000761617c20 */ /* 0x000fe20008410000 */
[----:B------:R-:W-:Y:S01]  /*9cc0*/  ULOP3.LUT UR6, UR6, 0x5800000, URZ, 0xfc, !UPT ;  /* 0x0580000006067892 */ /* 0x000fe2000f8efc3f */
[----:B------:R-:W0:Y:S01]  /*9cd0*/  MUFU.TANH R164, R164 ;  /* 0x000000a400a47308 */ /* 0x000e220000002400 */
[----:B-1----:R-:W-:Y:S01]  /*9ce0*/  FMNMX.FTZ R174, R160, R173, !PT ;  /* 0x000000ada0ae7209 */ /* 0x002fe20007810000 */
[----:B------:R-:W-:Y:S01]  /*9cf0*/  FMUL.FTZ R101, R101, UR7 ;  /* 0x0000000765657c20 */ /* 0x000fe20008410000 */
[----:B------:R-:W-:Y:S01]  /*9d00*/  UIMAD UR6, UR60, 0xb00, UR6 ;  /* 0x00000b003c0678a4 */ /* 0x000fe2000f8e0206 */
[----:B------:R-:W-:Y:S01]  /*9d10*/  FMUL.FTZ R93, R93, UR7 ;  /* 0x000000075d5d7c20 */ /* 0x000fe20008410000 */
[----:B------:R-:W-:Y:S01]  /*9d20*/  FMUL.FTZ R162, R162, UR7 ;  /* 0x00000007a2a27c20 */ /* 0x000fe20008410000 */
[----:B------:R-:W-:Y:S01]  /*9d30*/  FMUL.FTZ R163, R163, UR7 ;  /* 0x00000007a3a37c20 */ /* 0x000fe20008410000 */
[----:B------:R-:W-:Y:S01]  /*9d40*/  FMUL.FTZ R166, R166, UR7 ;  /* 0x00000007a6a67c20 */ /* 0x000fe20008410000 */
[----:B------:R-:W1:Y:S01]  /*9d50*/  MUFU.TANH R165, R165 ;  /* 0x000000a500a57308 */ /* 0x000e620000002400 */
[----:B--2---:R-:W-:Y:S01]  /*9d60*/  FMNMX.FTZ R173, R161, R174, !PT ;  /* 0x000000aea1ad7209 */ /* 0x004fe20007810000 */
[----:B------:R-:W-:Y:S01]  /*9d70*/  UMOV UR10, UR6 ;  /* 0x00000006000a7c82 */ /* 0x000fe20008000000 */
[----:B------:R-:W-:Y:S01]  /*9d80*/  FMUL.FTZ R167, R167, UR7 ;  /* 0x00000007a7a77c20 */ /* 0x000fe20008410000 */
[----:B------:R-:W-:Y:S01]  /*9d90*/  HGMMA.64x128x16.F32 R24, R176, gdesc[UR8].tnspB, R24, gsb0 ;  /* 0x41e00008b0187df0 */ /* 0x000fe20008000818 */
[----:B------:R-:W-:Y:S01]  /*9da0*/  UIADD3 UR10, UR6, 0x80, URZ ;  /* 0x00000080060a7890 */ /* 0x000fe2000fffe03f */
[----:B------:R-:W-:Y:S01]  /*9db0*/  FMUL.FTZ R154, R154, UR7 ;  /* 0x000000079a9a7c20 */ /* 0x000fe20008410000 */
[----:B------:R-:W-:Y:S01]  /*9dc0*/  UMOV UR11, 0x40000040 ;  /* 0x40000040000b7882 */ /* 0x000fe20000000000 */
        /* <DEDUP_REMOVED lines=38> */
[----:B------:R-:W1:Y:S01]  /*a030*/  S2R R234, SR_TID.X ;  /* 0x0000000000ea7919 */ /* 0x000e620000002100 */
[C---:B------:R-:W-:Y:S01]  /*a040*/  ISETP.GT.AND P2, PT, R14.reuse, RZ, PT ;  /* 0x000000ff0e00720c */ /* 0x040fe20003f44270 */
[----:B------:R-:W3:Y:S01]  /*a050*/  MUFU.TANH R145, R145 ;  /* 0x0000009100917308 */ /* 0x000ee20000002400 */
[----:B--2---:R-:W-:Y:S01]  /*a060*/  FMNMX.FTZ R173, R157, R174, !PT ;  /* 0x000000ae9dad7209 */ /* 0x004fe20007810000 */
[----:B------:R-:W-:-:S06]  /*a070*/  VIADD R14, R14, 0xffffffff ;  /* 0xffffffff0e0e7836 */ /* 0x000fcc0000000000 */
        /* <DEDUP_REMOVED lines=13> */
[----:B------:R-:W5:Y:S08]  /*a150*/  MUFU.TANH R129, R129 ;  /* 0x0000008100817308 */ /* 0x000f700000002400 */
[----:B------:R-:W5:Y:S08]  /*a160*/  MUFU.TANH R132, R132 ;  /* 0x0000008400847308 */ /* 0x000f700000002400 */
[----:B------:R-:W5:Y:S08]  /*a170*/  MUFU.TANH R133, R133 ;  /* 0x0000008500857308 */ /* 0x000f700000002400 */
[----:B------:R-:W5:Y:S08]  /*a180*/  MUFU.TANH R120, R120 ;  /* 0x0000007800787308 */ /* 0x000f700000002400 */
[----:B------:R-:W5:Y:S01]  /*a190*/  MUFU.TANH R121, R121 ;  /* 0x0000007900797308 */ /* 0x000f620000002400 */
[----:B------:R-:W-:-:S02]  /*a1a0*/  WARPGROUP.DEPBAR.LE gsb0, 0x0 ;  /* 0x00008000000079c5 */ /* 0x000fc40000010000 */
[----:B------:R-:W-:Y:S01]  /*a1b0*/  WARPGROUP.ARRIVE ;  /* 0x00000000000079c5 */ /* 0x000fe20000000000 */
[----:B0-----:R-:W-:-:S04]  /*a1c0*/  FMNMX.FTZ R177, R149, R118, !PT ;  /* 0x0000007695b17209 */ /* 0x001fc80007810000 */
[----:B------:R-:W0:Y:S01]  /*a1d0*/  MUFU.TANH R124, R124 ;  /* 0x0000007c007c7308 */ /* 0x000e220000002400 */
[----:B---3--:R-:W-:Y:S01]  /*a1e0*/  FMNMX.FTZ R104, R136, R177, !PT ;  /* 0x000000b188687209 */ /* 0x008fe20007810000 */
[----:B------:R-:W-:Y:S01]  /*a1f0*/  HGMMA.64x128x16.F32 R24, R180, gdesc[UR8].tnspB, R24, gsb0 ;  /* 0x41e00008b4187df0 */ /* 0x000fe20008000818 */
[----:B------:R-:W-:Y:S01]  /*a200*/  UIADD3 UR10, UR6, 0x100, URZ ;  /* 0x00000100060a7890 */ /* 0x000fe2000fffe03f */
[----:B------:R-:W-:Y:S01]  /*a210*/  UMOV UR11, 0x40000040 ;  /* 0x40000040000b7882 */ /* 0x000fe20000000000 */
[----:B-1----:R-:W-:-:S03]  /*a220*/  FMNMX.FTZ R177, R137, R104, !PT ;  /* 0x0000006889b17209 */ /* 0x002fc60007810000 */
[----:B------:R-:W1:Y:S01]  /*a230*/  MUFU.TANH R125, R125 ;  /* 0x0000007d007d7308 */ /* 0x000e620000002400 */
[----:B--2---:R-:W-:Y:S01]  /*a240*/  FMNMX.FTZ R104, R140, R177, !PT ;  /* 0x000000b18c687209 */ /* 0x004fe20007810000 */
[----:B------:R-:W-:-:S03]  /*a250*/  FMUL.FTZ R177, R108, UR7 ;  /* 0x000000076cb17c20 */ /* 0x000fc60008410000 */
[----:B----4-:R-:W-:-:S03]  /*a260*/  FMNMX.FTZ R179, R141, R104, !PT ;  /* 0x000000688db37209 */ /* 0x010fc60007810000 */
[----:B------:R-:W2:Y:S01]  /*a270*/  MUFU.TANH R112, R112 ;  /* 0x0000007000707308 */ /* 0x000ea20000002400 */
[----:B-----5:R-:W-:-:S04]  /*a280*/  FMNMX.FTZ R104, R128, R179, !PT ;  /* 0x000000b380687209 */ /* 0x020fc80007810000 */
[----:B------:R-:W-:-:S03]  /*a290*/  FMNMX.FTZ R179, R129, R104, !PT ;  /* 0x0000006881b37209 */ /* 0x000fc60007810000 */
[----:B------:R-:W3:Y:S01]  /*a2a0*/  MUFU.TANH R113, R113 ;  /* 0x0000007100717308 */ /* 0x000ee20000002400 */
[----:B------:R-:W-:Y:S01]  /*a2b0*/  FMNMX.FTZ R104, R132, R179, !PT ;  /* 0x000000b384687209 */ /* 0x000fe20007810000 */
[----:B------:R-:W-:-:S06]  /*a2c0*/  FMUL.FTZ R179, R96, UR7 ;  /* 0x0000000760b37c20 */ /* 0x000fcc0008410000 */
        /* <DEDUP_REMOVED lines=16> */
[----:B------:R-:W-:-:S04]  /*a3d0*/  FMNMX.FTZ R181, R133, R104, !PT ;  /* 0x0000006885b57209 */ /* 0x000fc80007810000 */
[----:B------:R-:W-:Y:S01]  /*a3e0*/  MUFU.TANH R162, R162 ;  /* 0x000000a200a27308 */ /* 0x000fe20000002400 */
[----:B------:R-:W-:Y:S01]  /*a3f0*/  FMNMX.FTZ R96, R120, R181, !PT ;  /* 0x000000b578607209 */ /* 0x000fe20007810000 */
[----:B------:R-:W-:Y:S01]  /*a400*/  HGMMA.64x128x16.F32 R24, R184, gdesc[UR8].tnspB, R24, gsb0 ;  /* 0x41e00008b8187df0 */ /* 0x000fe20008000818 */
[----:B------:R-:W-:Y:S01]  /*a410*/  UIADD3 UR10, UR6, 0x180, URZ ;  /* 0x00000180060a7890 */ /* 0x000fe2000fffe03f */
[----:B------:R-:W-:Y:S01]  /*a420*/  UMOV UR11, 0x40000040 ;  /* 0x40000040000b7882 */ /* 0x000fe20000000000 */
[----:B------:R-:W-:-:S03]  /*a430*/  FMNMX.FTZ R181, R121, R96, !PT ;  /* 0x0000006079b57209 */ /* 0x000fc60007810000 */
[----:B------:R-:W-:Y:S01]  /*a440*/  MUFU.TANH R163, R163 ;  /* 0x000000a300a37308 */ /* 0x000fe20000002400 */
[----:B0-----:R-:W-:Y:S01]  /*a450*/  FMNMX.FTZ R96, R124, R181, !PT ;  /* 0x000000b57c607209 */ /* 0x001fe20007810000 */
[----:B------:R-:W-:-:S03]  /*a460*/  FMUL.FTZ R181, R100, UR7 ;  /* 0x0000000764b57c20 */ /* 0x000fc60008410000 */
[----:B-1----:R-:W-:-:S03]  /*a470*/  FMNMX.FTZ R183, R125, R96, !PT ;  /* 0x000000607db77209 */ /* 0x002fc60007810000 */
[----:B------:R-:W-:Y:S01]  /*a480*/  MUFU.TANH R166, R166 ;  /* 0x000000a600a67308 */ /* 0x000fe20000002400 */
[----:B--2---:R-:W-:-:S04]  /*a490*/  FMNMX.FTZ R96, R112, R183, !PT ;  /* 0x000000b770607209 */ /* 0x004fc80007810000 */
[----:B---3--:R-:W-:-:S03]  /*a4a0*/  FMNMX.FTZ R183, R113, R96, !PT ;  /* 0x0000006071b77209 */ /* 0x008fc60007810000 */
[----:B------:R-:W0:Y:S01]  /*a4b0*/  MUFU.TANH R181, R181 ;  /* 0x000000b500b57308 */ /* 0x000e220000002400 */
[----:B----4-:R-:W-:Y:S01]  /*a4c0*/  FMNMX.FTZ R96, R116, R183, !PT ;  /* 0x000000b774607209 */ /* 0x010fe20007810000 */
[----:B------:R-:W-:Y:S02]  /*a4d0*/  FMUL.FTZ R183, R88, UR7 ;  /* 0x0000000758b77c20 */ /* 0x000fe40008410000 */
[----:B------:R-:W1:Y:S01]  /*a4e0*/  LDC R88, c[0x0][0x988] ;  /* 0x00026200ff587b82 */ /* 0x000e620000000800 */
[----:B-----5:R-:W-:-:S03]  /*a4f0*/  FMNMX.FTZ R96, R117, R96, !PT ;  /* 0x0000006075607209 */ /* 0x020fc60007810000 */
        /* <DEDUP_REMOVED lines=51> */
[----:B------:R-:W-:-:S04]  /*a830*/  FADD.FTZ R235, -R89, R12 ;  /* 0x0000000c59eb7221 */ /* 0x000fc80000010100 */
[-C--:B-1----:R-:W-:Y:S01]  /*a840*/  FMUL.FTZ R12, R235, R88.reuse ;  /* 0x00000058eb0c7220 */ /* 0x082fe20000410000 */
[-C--:B------:R-:W-:Y:S02]  /*a850*/  FMUL.FTZ R235, R89, R88.reuse ;  /* 0x0000005859eb7220 */ /* 0x080fe40000410000 */
[----:B------:R-:W-:Y:S02]  /*a860*/  MUFU.TANH R107, R107 ;  /* 0x0000006b006b7308 */ /* 0x000fe40000002400 */
[-CC-:B------:R-:W-:Y:S01]  /*a870*/  FFMA.FTZ R176, R20, R88.reuse, -R235.reuse ;  /* 0x0000005814b07223 */ /* 0x180fe200000108eb */
[----:B------:R-:W-:Y:S01]  /*a880*/  FMNMX.FTZ R20, R168, R13, !PT ;  /* 0x0000000da8147209 */ /* 0x000fe20007810000 */
[-CC-:B------:R-:W-:Y:S01]  /*a890*/  FFMA.FTZ R178, R169, R88.reuse, -R235.reuse ;  /* 0x00000058a9b27223 */ /* 0x180fe200000108eb */
[-CC-:B------:R-:W-:Y:S01]  /*a8a0*/  FFMA.FTZ R15, R15, R88.reuse, -R235.reuse ;  /* 0x000000580f0f7223 */ /* 0x180fe200000108eb */
[--C-:B------:R-:W-:Y:S01]  /*a8b0*/  FFMA.FTZ R169, R170, R88, -R235.reuse ;  /* 0x00000058aaa97223 */ /* 0x100fe200000108eb */
[----:B------:R-:W-:Y:S01]  /*a8c0*/  FMNMX.FTZ R20, R21, R20, !PT ;  /* 0x0000001415147209 */ /* 0x000fe20007810000 */
        /* <DEDUP_REMOVED lines=20> */
[----:B------:R-:W-:-:S04]  /*aa10*/  FFMA.FTZ R187, R187, R88, -R235 ;  /* 0x00000058bbbb7223 */ /* 0x000fc800000108eb */
        /* <DEDUP_REMOVED lines=56> */
[-CC-:B------:R-:W-:Y:S01]  /*ada0*/  FFMA.FTZ R90, R157, R88.reuse, -R235.reuse ;  /* 0x000000589d5a7223 */ /* 0x180fe200000108eb */
[----:B------:R-:W-:Y:S01]  /*adb0*/  FMUL.FTZ R199, R94, UR7 ;  /* 0x000000075ec77c20 */ /* 0x000fe20008410000 */
[-CC-:B------:R-:W-:Y:S01]  /*adc0*/  FFMA.FTZ R196, R128, R88.reuse, -R235.reuse ;  /* 0x0000005880c47223 */ /* 0x180fe200000108eb */
[----:B------:R-:W-:Y:S01]  /*add0*/  FFMA.FTZ R198, R132, R88, -R235 ;  /* 0x0000005884c67223 */ /* 0x000fe200000108eb */
[----:B------:R-:W-:Y:S01]  /*ade0*/  HGMMA.64x128x16.F32 R24, R200, gdesc[UR8].tnspB, R24, gsb0 ;  /* 0x41e00008c8187df0 */ /* 0x000fe20008000818 */
[----:B------:R-:W-:Y:S01]  /*adf0*/  UIADD3 UR10, UR6, 0x380, URZ ;  /* 0x00000380060a7890 */ /* 0x000fe2000fffe03f */
[----:B------:R-:W2:Y:S01]  /*ae00*/  MUFU.TANH R197, R197 ;  /* 0x000000c500c57308 */ /* 0x000ea20000002400 */
[----:B------:R-:W-:-:S07]  /*ae10*/  UMOV UR11, 0x40000040 ;  /* 0x40000040000b7882 */ /* 0x000fce0000000000 */
[----:B------:R-:W3:Y:S08]  /*ae20*/  MUFU.TANH R199, R199 ;  /* 0x000000c700c77308 */ /* 0x000ef00000002400 */
[----:B------:R-:W-:Y:S08]  /*ae30*/  MUFU.EX2 R196, R196 ;  /* 0x000000c400c47308 */ /* 0x000ff00000000800 */
[----:B------:R-:W-:Y:S01]  /*ae40*/  MUFU.EX2 R198, R198 ;  /* 0x000000c600c67308 */ /* 0x000fe20000000800 */
[----:B------:R-:W-:-:S02]  /*ae50*/  WARPGROUP.DEPBAR.LE gsb0, 0x0 ;  /* 0x00008000000079c5 */ /* 0x000fc40000010000 */
        /* <DEDUP_REMOVED lines=10> */
[----:B------:R4:W-:Y:S01]  /*af00*/  MUFU.EX2 R153, R90 ;  /* 0x0000005a00997308 */ /* 0x0009e20000000800 */
[----:B------:R-:W-:Y:S01]  /*af10*/  FFMA.FTZ R202, R124, R88, -R235 ;  /* 0x000000587cca7223 */ /* 0x000fe200000108eb */
[----:B------:R-:W-:Y:S01]  /*af20*/  FMNMX.FTZ R20, R162, R157, !PT ;  /* 0x0000009da2147209 */ /* 0x000fe20007810000 */
[----:B------:R-:W-:Y:S01]  /*af30*/  @!P1 IMAD R120, R2, 0x8, R0 ;  /* 0x0000000802789824 */ /* 0x000fe200078e0200 */
[----:B------:R-:W-:-:S02]  /*af40*/  IADD3 R124, -R234, 0xb, RZ ;  /* 0x0000000bea7c7810 */ /* 0x000fc40007ffe1ff */
[----:B------:R-:W-:Y:S01]  /*af50*/  FMNMX.FTZ R157, R163, R20, !PT ;  /* 0x00000014a39d7209 */ /* 0x000fe20007810000 */
[----:B------:R-:W-:Y:S01]  /*af60*/  @!P1 VIADD R120, R120, 0x34840 ;  /* 0x0003484078789836 */ /* 0x000fe20000000000 */
[----:B------:R-:W-:Y:S02]  /*af70*/  MUFU.EX2 R201, R201 ;  /* 0x000000c900c97308 */ /* 0x000fe40000000800 */
[----:B------:R-:W-:Y:S02]  /*af80*/  FMNMX.FTZ R20, R166, R157, !PT ;  /* 0x0000009da6147209 */ /* 0x000fe40007810000 */
[----:B------:R-:W-:Y:S02]  /*af90*/  @!P1 PRMT R128, RZ, 0x654, R120 ;  /* 0x00000654ff809816 */ /* 0x000fe40000000078 */
        /* <DEDUP_REMOVED lines=37> */
[----:B0-----:R-:W-:-:S04]  /*b1f0*/  FMNMX.FTZ R20, R193, R20, !PT ;  /* 0x00000014c1147209 */ /* 0x001fc80007810000 */
[----:B------:R-:W-:Y:S01]  /*b200*/  FMNMX.FTZ R20, R99, R20, !PT ;  /* 0x0000001463147209 */ /* 0x000fe20007810000 */
[----:B------:R-:W-:Y:S02]  /*b210*/  WARPGROUP.DEPBAR.LE gsb0, 0x0 ;  /* 0x00008000000079c5 */ /* 0x000fe40000010000 */
[----:B------:R-:W-:Y:S01]  /*b220*/  WARPGROUP.ARRIVE ;  /* 0x00000000000079c5 */ /* 0x000fe20000000000 */
[----:B-1----:R-:W-:Y:S01]  /*b230*/  FMNMX.FTZ R20, R195, R20, !PT ;  /* 0x00000014c3147209 */ /* 0x002fe20007810000 */
[-CC-:B------:R-:W-:Y:S01]  /*b240*/  FFMA.FTZ R204, R112, R88.reuse, -R235.reuse ;  /* 0x0000005870cc7223 */ /* 0x180fe200000108eb */
[----:B------:R-:W-:Y:S02]  /*b250*/  FFMA.FTZ R206, R116, R88, -R235 ;  /* 0x0000005874ce7223 */ /* 0x000fe400000108eb */
[----:B------:R-:W-:Y:S01]  /*b260*/  FMNMX.FTZ R20, R103, R20, !PT ;  /* 0x0000001467147209 */ /* 0x000fe20007810000 */
[----:B------:R-:W-:Y:S01]  /*b270*/  HGMMA.64x128x16.F32 R24, R208, gdesc[UR8].tnspB, R24, gsb0 ;  /* 0x41e00008d0187df0 */ /* 0x000fe20008000818 */
[----:B------:R-:W-:Y:S01]  /*b280*/  UIADD3 UR10, UR6, 0x480, URZ ;  /* 0x00000480060a7890 */ /* 0x000fe2000fffe03f */
[----:B------:R-:W-:Y:S01]  /*b290*/  MUFU.EX2 R204, R204 ;  /* 0x000000cc00cc7308 */ /* 0x000fe20000000800 */
[----:B------:R-:W-:Y:S01]  /*b2a0*/  UMOV UR11, 0x40000040 ;  /* 0x40000040000b7882 */ /* 0x000fe20000000000 */
[----:B------:R-:W-:Y:S01]  /*b2b0*/  UIADD3 UR6, UR6, 0x500, URZ ;  /* 0x0000050006067890 */ /* 0x000fe2000fffe03f */
[----:B--2---:R-:W-:-:S04]  /*b2c0*/  FMNMX.FTZ R20, R197, R20, !PT ;  /* 0x00000014c5147209 */ /* 0x004fc80007810000 */
[----:B------:R-:W-:Y:S01]  /*b2d0*/  FMNMX.FTZ R20, R91, R20, !PT ;  /* 0x000000145b147209 */ /* 0x000fe20007810000 */
[----:B------:R-:W-:Y:S03]  /*b2e0*/  MUFU.EX2 R206, R206 ;  /* 0x000000ce00ce7308 */ /* 0x000fe60000000800 */
[----:B---3--:R-:W-:-:S04]  /*b2f0*/  FMNMX.FTZ R20, R199, R20, !PT ;  /* 0x00000014c7147209 */ /* 0x008fc80007810000 */
[----:B----4-:R-:W-:Y:S01]  /*b300*/  FMNMX.FTZ R90, R95, R20, !PT ;  /* 0x000000145f5a7209 */ /* 0x010fe20007810000 */
        /* <DEDUP_REMOVED lines=19> */
[----:B------:R-:W-:Y:S01]  /*b440*/  FFMA.FTZ R131, R135, R88, -R181 ;  /* 0x0000005887837223 */ /* 0x000fe200000108b5 */
[----:B------:R-:W-:-:S02]  /*b450*/  IMAD.U32 R135, RZ, RZ, UR60 ;  /* 0x0000003cff877e24 */ /* 0x000fc4000f8e00ff */
[-CC-:B------:R-:W-:Y:S01]  /*b460*/  FFMA.FTZ R122, R122, R88.reuse, -R181.reuse ;  /* 0x000000587a7a7223 */ /* 0x180fe200000108b5 */
[-CC-:B------:R-:W-:Y:S01]  /*b470*/  FFMA.FTZ R110, R155, R88.reuse, -R181.reuse ;  /* 0x000000589b6e7223 */ /* 0x180fe200000108b5 */
[-CC-:B0-----:R-:W-:Y:S01]  /*b480*/  FFMA.FTZ R187, R158, R88.reuse, -R181.reuse ;  /* 0x000000589ebb7223 */ /* 0x181fe200000108b5 */
        /* <DEDUP_REMOVED lines=18> */
[----:B------:R-:W-:Y:S01]  /*b5b0*/  FFMA.FTZ R95, R95, R88, -R181 ;  /* 0x000000585f5f7223 */ /* 0x000fe200000108b5 */
[----:B------:R-:W-:-:S05]  /*b5c0*/  R2UR UR60, R2 ;  /* 0x00000000023c72ca */ /* 0x000fca00000e0000 */
        /* <DEDUP_REMOVED lines=9> */
[----:B------:R-:W-:Y:S01]  /*b660*/  FADD.FTZ R93, -R133, R13 ;  /* 0x0000000d855d7221 */ /* 0x000fe20000010100 */
[----:B------:R-:W-:Y:S01]  /*b670*/  HGMMA.64x128x16.F32 R24, R212, gdesc[UR8].tnspB, R24, gsb0 ;  /* 0x41e00008d4187df0 */ /* 0x000fe20008000818 */
[----:B------:R-:W-:Y:S01]  /*b680*/  UMOV UR10, UR6 ;  /* 0x00000006000a7c82 */ /* 0x000fe20008000000 */
[----:B------:R-:W-:Y:S01]  /*b690*/  UMOV UR11, 0x40000040 ;  /* 0x40000040000b7882 */ /* 0x000fe20000000000 */
[-C--:B------:R-:W-:Y:S01]  /*b6a0*/  FMUL.FTZ R93, R93, R88.reuse ;  /* 0x000000585d5d7220 */ /* 0x080fe20000410000 */
[-CC-:B------:R-:W-:Y:S01]  /*b6b0*/  FFMA.FTZ R177, R21, R88.reuse, -R181.reuse ;  /* 0x0000005815b17223 */ /* 0x180fe200000108b5 */
[-CC-:B------:R-:W-:Y:S01]  /*b6c0*/  FFMA.FTZ R185, R154, R88.reuse, -R181.reuse ;  /* 0x000000589ab97223 */ /* 0x180fe200000108b5 */
[-CC-:B------:R-:W-:Y:S01]  /*b6d0*/  FFMA.FTZ R21, R130, R88.reuse, -R181.reuse ;  /* 0x0000005882157223 */ /* 0x180fe200000108b5 */
[----:B------:R-:W-:Y:S01]  /*b6e0*/  @!P1 IMAD R130, R135, 0x8, R0 ;  /* 0x0000000887829824 */ /* 0x000fe200078e0200 */
[----:B------:R-:W-:Y:S01]  /*b6f0*/  MUFU.EX2 R110, R110 ;  /* 0x0000006e006e7308 */ /* 0x000fe20000000800 */
[-CC-:B------:R-:W-:Y:S01]  /*b700*/  FFMA.FTZ R209, R189, R88.reuse, -R181.reuse ;  /* 0x00000058bdd17223 */ /* 0x180fe200000108b5 */
[----:B------:R-:W-:Y:S01]  /*b710*/  FFMA.FTZ R211, R191, R88, -R181 ;  /* 0x00000058bfd37223 */ /* 0x000fe200000108b5 */
[----:B------:R-:W-:-:S05]  /*b720*/  @!P1 VIADD R130, R130, 0x34860 ;  /* 0x0003486082829836 */ /* 0x000fca0000000000 */
[----:B------:R-:W-:Y:S01]  /*b730*/  MUFU.EX2 R93, R93 ;  /* 0x0000005d005d7308 */ /* 0x000fe20000000800 */
[----:B------:R-:W-:-:S07]  /*b740*/  @!P1 PRMT R130, RZ, 0x654, R130 ;  /* 0x00000654ff829816 */ /* 0x000fce0000000082 */
        /* <DEDUP_REMOVED lines=20> */
[----:B------:R-:W-:Y:S02]  /*b890*/  F2FP.F16.F32.PACK_AB R212, R97, R20 ;  /* 0x0000001461d4723e */ /* 0x000fe400000000ff */
[----:B------:R-:W-:Y:S01]  /*b8a0*/  F2FP.F16.F32.PACK_AB R214, R101, R90 ;  /* 0x0000005a65d6723e */ /* 0x000fe200000000ff */
[----:B------:R-:W-:Y:S04]  /*b8b0*/  HGMMA.64x128x16.F32 R24, R216, gdesc[UR8].tnspB, R24, gsb0 ;  /* 0x41e00008d8187df0 */ /* 0x000fe80008000818 */
        /* <DEDUP_REMOVED lines=12> */
[----:B------:R1:W-:Y:S06]  /*b980*/  BAR.ARV R124, 0x100 ;  /* 0x0004007c0000751d */ /* 0x0003ec0000002000 */
[----:B------:R2:W-:Y:S01]  /*b990*/  @!P1 SYNCS.ARRIVE.TRANS64.RED.A1T0 RZ, [R128+URZ], RZ ;  /* 0x000000ff80ff99a7 */ /* 0x0005e2000810043f */
[----:B0-----:R-:W-:Y:S01]  /*b9a0*/  F2FP.F16.F32.PACK_AB R218, R13, R94 ;  /* 0x0000005e0dda723e */ /* 0x001fe200000000ff */
[----:B-1----:R-:W-:Y:S01]  /*b9b0*/  FADD.FTZ R124, R178, R11 ;  /* 0x0000000bb27c7221 */ /* 0x002fe20000010000 */
[----:B------:R-:W-:Y:S01]  /*b9c0*/  FFMA.FTZ R11, R123, R88, -R181 ;  /* 0x000000587b0b7223 */ /* 0x000fe200000108b5 */
[-C--:B------:R-:W-:Y:S01]  /*b9d0*/  FMUL.FTZ R24, R24, R12.reuse ;  /* 0x0000000c18187220 */ /* 0x080fe20000410000 */
[-C--:B------:R-:W-:Y:S01]  /*b9e0*/  FMUL.FTZ R25, R25, R12.reuse ;  /* 0x0000000c19197220 */ /* 0x080fe20000410000 */
[----:B------:R-:W-:Y:S01]  /*b9f0*/  FADD.FTZ R135, R169, R124 ;  /* 0x0000007ca9877221 */ /* 0x000fe20000010000 */
[----:B------:R-:W-:Y:S01]  /*ba00*/  FMUL.FTZ R28, R28, R12 ;  /* 0x0000000c1c1c7220 */ /* 0x000fe20000410000 */
[----:B--2---:R-:W-:Y:S01]  /*ba10*/  FFMA.FTZ R128, R93, R10, R96 ;  /* 0x0000000a5d807223 */ /* 0x004fe20000010060 */
[----:B------:R0:W-:Y:S01]  /*ba20*/  @!P1 SYNCS.ARRIVE.TRANS64.RED.A1T0 RZ, [R130+URZ], RZ ;  /* 0x000000ff82ff99a7 */ /* 0x0001e2000810043f */
[----:B------:R1:W-:Y:S01]  /*ba30*/  MUFU.EX2 R10, R122 ;  /* 0x0000007a000a7308 */ /* 0x0003e20000000800 */
[----:B------:R-:W-:Y:S01]  /*ba40*/  FMUL.FTZ R29, R29, R12 ;  /* 0x0000000c1d1d7220 */ /* 0x000fe20000410000 */
[C---:B------:R-:W-:Y:S01]  /*ba50*/  FADD.FTZ R128, R177.reuse, R128 ;  /* 0x00000080b1807221 */ /* 0x040fe20000010000 */
[----:B------:R-:W-:Y:S01]  /*ba60*/  F2FP.F16.F32.PACK_AB R177, R177, R96 ;  /* 0x00000060b1b1723e */ /* 0x000fe200000000ff */
[-C--:B------:R-:W-:Y:S01]  /*ba70*/  FMUL.FTZ R32, R32, R12.reuse ;  /* 0x0000000c20207220 */ /* 0x080fe20000410000 */
[----:B------:R-:W-:Y:S01]  /*ba80*/  FMUL.FTZ R33, R33, R12 ;  /* 0x0000000c21217220 */ /* 0x000fe20000410000 */
[----:B------:R-:W-:Y:S01]  /*ba90*/  FADD.FTZ R123, R179, R128 ;  /* 0x00000080b37b7221 */ /* 0x000fe20000010000 */
[----:B------:R-:W-:Y:S01]  /*baa0*/  F2FP.F16.F32.PACK_AB R179, R98, R179 ;  /* 0x000000b362b3723e */ /* 0x000fe200000000ff */
[----:B------:R-:W2:Y:S01]  /*bab0*/  MUFU.EX2 R11, R11 ;  /* 0x0000000b000b7308 */ /* 0x000ea20000000800 */
[----:B-1----:R-:W-:Y:S01]  /*bac0*/  FADD.FTZ R122, R180, R135 ;  /* 0x00000087b47a7221 */ /* 0x002fe20000010000 */
[----:B------:R-:W-:Y:S01]  /*bad0*/  FADD.FTZ R123, R98, R123 ;  /* 0x0000007b627b7221 */ /* 0x000fe20000010000 */
[----:B------:R-:W-:Y:S01]  /*bae0*/  F2FP.F16.F32.PACK_AB R180, R201, R180 ;  /* 0x000000b4c9b4723e */ /* 0x000fe200000000ff */
[-C--:B------:R-:W-:Y:S01]  /*baf0*/  FMUL.FTZ R36, R36, R12.reuse ;  /* 0x0000000c24247220 */ /* 0x080fe20000410000 */
[----:B------:R-:W-:Y:S01]  /*bb00*/  FMUL.FTZ R37, R37, R12 ;  /* 0x0000000c25257220 */ /* 0x000fe20000410000 */
[----:B------:R-:W-:Y:S01]  /*bb10*/  FADD.FTZ R124, R108, R123 ;  /* 0x0000007b6c7c7221 */ /* 0x000fe20000010000 */
[----:B------:R-:W-:Y:S01]  /*bb20*/  FADD.FTZ R123, R201, R122 ;  /* 0x0000007ac97b7221 */ /* 0x000fe20000010000 */
[----:B------:R-:W-:Y:S01]  /*bb30*/  FFMA.FTZ R122, R115, R88, -R181 ;  /* 0x00000058737a7223 */ /* 0x000fe200000108b5 */
[-C--:B------:R-:W-:Y:S01]  /*bb40*/  FMUL.FTZ R40, R40, R12.reuse ;  /* 0x0000000c28287220 */ /* 0x080fe20000410000 */
        /* <DEDUP_REMOVED lines=17> */
[----:B------:R-:W-:Y:S01]  /*bc60*/  FFMA.FTZ R115, R193, R88, -R181 ;  /* 0x00000058c1737223 */ /* 0x000fe200000108b5 */
[----:B0-----:R-:W-:Y:S01]  /*bc70*/  FADD.FTZ R130, R186, R107 ;  /* 0x0000006bba827221 */ /* 0x001fe20000010000 */
[----:B------:R-:W0:Y:S01]  /*bc80*/  MUFU.EX2 R122, R122 ;  /* 0x0000007a007a7308 */ /* 0x000e220000000800 */
[----:B------:R-:W-:Y:S01]  /*bc90*/  FADD.FTZ R107, R187, R128 ;  /* 0x00000080bb6b7221 */ /* 0x000fe20000010000 */
[----:B------:R-:W-:Y:S01]  /*bca0*/  F2FP.F16.F32.PACK_AB R193, R139, R102 ;  /* 0x000000668bc1723e */ /* 0x000fe200000000ff */
[----:B------:R-:W-:Y:S01]  /*bcb0*/  FADD.FTZ R111, R153, R130 ;  /* 0x00000082996f7221 */ /* 0x000fe20000010000 */
[----:B--2---:R-:W-:Y:S01]  /*bcc0*/  F2FP.F16.F32.PACK_AB R201, R11, R10 ;  /* 0x0000000a0bc9723e */ /* 0x004fe200000000ff */
[----:B-1----:R-:W-:Y:S01]  /*bcd0*/  FADD.FTZ R127, R112, R107 ;  /* 0x0000006b707f7221 */ /* 0x002fe20000010000 */
[-C--:B------:R-:W-:Y:S01]  /*bce0*/  FFMA.FTZ R107, R195, R88.reuse, -R181 ;  /* 0x00000058c36b7223 */ /* 0x080fe200000108b5 */
[----:B------:R-:W-:Y:S01]  /*bcf0*/  FADD.FTZ R128, R188, R111 ;  /* 0x0000006fbc807221 */ /* 0x000fe20000010000 */
[----:B------:R-:W-:Y:S01]  /*bd00*/  FFMA.FTZ R111, R197, R88, -R181 ;  /* 0x00000058c56f7223 */ /* 0x000fe200000108b5 */
[----:B------:R-:W-:Y:S01]  /*bd10*/  FADD.FTZ R130, R106, R127 ;  /* 0x0000007f6a827221 */ /* 0x000fe20000010000 */
[----:B------:R-:W1:Y:S01]  /*bd20*/  MUFU.EX2 R124, R124 ;  /* 0x0000007c007c7308 */ /* 0x000e620000000800 */
[----:B------:R-:W-:Y:S01]  /*bd30*/  FADD.FTZ R99, R145, R128 ;  /* 0x0000008091637221 */ /* 0x000fe20000010000 */
[----:B------:R-:W-:Y:S01]  /*bd40*/  F2FP.F16.F32.PACK_AB R195, R143, R100 ;  /* 0x000000648fc3723e */ /* 0x000fe200000000ff */
[----:B------:R-:W-:Y:S01]  /*bd50*/  FADD.FTZ R127, R155, R130 ;  /* 0x000000829b7f7221 */ /* 0x000fe20000010000 */
[----:B------:R-:W-:Y:S01]  /*bd60*/  F2FP.F16.F32.PACK_AB R197, R116, R21 ;  /* 0x0000001574c5723e */ /* 0x000fe200000000ff */
[----:B------:R-:W-:Y:S01]  /*bd70*/  FADD.FTZ R128, R190, R99 ;  /* 0x00000063be807221 */ /* 0x000fe20000010000 */
[-C--:B------:R-:W-:Y:S01]  /*bd80*/  FFMA.FTZ R99, R91, R88.reuse, -R181 ;  /* 0x000000585b637223 */ /* 0x080fe200000108b5 */
[----:B------:R-:W-:Y:S01]  /*bd90*/  FADD.FTZ R130, R104, R127 ;  /* 0x0000007f68827221 */ /* 0x000fe20000010000 */
[----:B------:R-:W-:Y:S01]  /*bda0*/  FFMA.FTZ R91, R199, R88, -R181 ;  /* 0x00000058c75b7223 */ /* 0x000fe200000108b5 */
[----:B------:R-:W-:Y:S01]  /*bdb0*/  FADD.FTZ R127, R149, R128 ;  /* 0x00000080957f7221 */ /* 0x000fe20000010000 */
[----:B------:R-:W-:Y:S01]  /*bdc0*/  F2FP.F16.F32.PACK_AB R181, R163, R108 ;  /* 0x0000006ca3b5723e */ /* 0x000fe200000000ff */
        /* <DEDUP_REMOVED lines=33> */
[----:B------:R4:W5:Y:S01]  /*bfe0*/  MUFU.EX2 R98, R123 ;  /* 0x0000007b00627308 */ /* 0x0009620000000800 */
[----:B------:R-:W-:Y:S01]  /*bff0*/  FADD.FTZ R108, R200, R15 ;  /* 0x0000000fc86c7221 */ /* 0x000fe20000010000 */
[-C--:B------:R-:W-:Y:S01]  /*c000*/  FMUL.FTZ R69, R69, R12.reuse ;  /* 0x0000000c45457220 */ /* 0x080fe20000410000 */
[----:B------:R-:W-:Y:S01]  /*c010*/  FADD.FTZ R110, R10, R127 ;  /* 0x0000007f0a6e7221 */ /* 0x000fe20000010000 */
[-C--:B------:R-:W-:Y:S01]  /*c020*/  FMUL.FTZ R72, R72, R12.reuse ;  /* 0x0000000c48487220 */ /* 0x080fe20000410000 */
[----:B------:R-:W-:Y:S01]  /*c030*/  FADD.FTZ R15, R121, R108 ;  /* 0x0000006c790f7221 */ /* 0x000fe20000010000 */
[-C--:B------:R-:W-:Y:S01]  /*c040*/  FMUL.FTZ R73, R73, R12.reuse ;  /* 0x0000000c49497220 */ /* 0x080fe20000410000 */
[----:B------:R-:W-:Y:S01]  /*c050*/  FADD.FTZ R110, R11, R110 ;  /* 0x0000006e0b6e7221 */ /* 0x000fe20000010000 */
[----:B------:R-:W5:Y:S01]  /*c060*/  MUFU.EX2 R111, R111 ;  /* 0x0000006f006f7308 */ /* 0x000f620000000800 */
[----:B------:R-:W-:Y:S01]  /*c070*/  FADD.FTZ R106, R202, R15 ;  /* 0x0000000fca6a7221 */ /* 0x000fe20000010000 */
[-C--:B------:R-:W-:Y:S01]  /*c080*/  FMUL.FTZ R76, R76, R12.reuse ;  /* 0x0000000c4c4c7220 */ /* 0x080fe20000410000 */
[----:B------:R-:W-:Y:S01]  /*c090*/  FADD.FTZ R15, R203, R110 ;  /* 0x0000006ecb0f7221 */ /* 0x000fe20000010000 */
[-C--:B------:R-:W-:Y:S01]  /*c0a0*/  FMUL.FTZ R77, R77, R12.reuse ;  /* 0x0000000c4d4d7220 */ /* 0x080fe20000410000 */
[----:B----4-:R-:W-:Y:S01]  /*c0b0*/  FADD.FTZ R123, R125, R106 ;  /* 0x0000006a7d7b7221 */ /* 0x010fe20000010000 */
[-C--:B------:R-:W-:Y:S01]  /*c0c0*/  FMUL.FTZ R80, R80, R12.reuse ;  /* 0x0000000c50507220 */ /* 0x080fe20000410000 */
[----:B---3--:R-:W-:Y:S01]  /*c0d0*/  FADD.FTZ R104, R114, R15 ;  /* 0x0000000f72687221 */ /* 0x008fe20000010000 */
[----:B------:R-:W3:Y:S01]  /*c0e0*/  MUFU.EX2 R99, R99 ;  /* 0x0000006300637308 */ /* 0x000ee20000000800 */
[----:B------:R-:W-:Y:S01]  /*c0f0*/  FADD.FTZ R102, R204, R123 ;  /* 0x0000007bcc667221 */ /* 0x000fe20000010000 */
[-C--:B------:R-:W-:Y:S01]  /*c100*/  FMUL.FTZ R81, R81, R12.reuse ;  /* 0x0000000c51517220 */ /* 0x080fe20000410000 */
[----:B------:R-:W-:Y:S01]  /*c110*/  FADD.FTZ R15, R205, R104 ;  /* 0x00000068cd0f7221 */ /* 0x000fe20000010000 */
[-C--:B------:R-:W-:Y:S01]  /*c120*/  FMUL.FTZ R84, R84, R12.reuse ;  /* 0x0000000c54547220 */ /* 0x080fe20000410000 */
[----:B------:R-:W-:Y:S01]  /*c130*/  FADD.FTZ R123, R113, R102 ;  /* 0x00000066717b7221 */ /* 0x000fe20000010000 */
[----:B------:R-:W-:Y:S01]  /*c140*/  FMUL.FTZ R85, R85, R12 ;  /* 0x0000000c55557220 */ /* 0x000fe20000410000 */
[----:B0-----:R-:W-:Y:S01]  /*c150*/  FADD.FTZ R100, R122, R15 ;  /* 0x0000000f7a647221 */ /* 0x001fe20000010000 */
[----:B------:R-:W0:Y:S01]  /*c160*/  MUFU.EX2 R91, R91 ;  /* 0x0000005b005b7308 */ /* 0x000e220000000800 */
[----:B------:R-:W-:Y:S01]  /*c170*/  FADD.FTZ R102, R206, R123 ;  /* 0x0000007bce667221 */ /* 0x000fe20000010000 */
[----:B------:R-:W-:Y:S01]  /*c180*/  F2FP.F16.F32.PACK_AB R178, R169, R178 ;  /* 0x000000b2a9b2723e */ /* 0x000fe200000000ff */
[----:B------:R-:W-:Y:S01]  /*c190*/  FADD.FTZ R15, R207, R100 ;  /* 0x00000064cf0f7221 */ /* 0x000fe20000010000 */
[----:B------:R-:W-:Y:S01]  /*c1a0*/  F2FP.F16.F32.PACK_AB R182, R161, R182 ;  /* 0x000000b6a1b6723e */ /* 0x000fe200000000ff */
[----:B------:R-:W-:Y:S01]  /*c1b0*/  FADD.FTZ R21, R117, R102 ;  /* 0x0000006675157221 */ /* 0x000fe20000010000 */
[----:B------:R-:W-:Y:S01]  /*c1c0*/  F2FP.F16.F32.PACK_AB R183, R118, R183 ;  /* 0x000000b776b7723e */ /* 0x000fe200000000ff */
[----:B-1----:R-:W-:Y:S01]  /*c1d0*/  FADD.FTZ R100, R124, R15 ;  /* 0x0000000f7c647221 */ /* 0x002fe20000010000 */
[----:B------:R-:W-:Y:S01]  /*c1e0*/  F2FP.F16.F32.PACK_AB R184, R165, R184 ;  /* 0x000000b8a5b8723e */ /* 0x000fe200000000ff */
[----:B------:R-:W-:Y:S01]  /*c1f0*/  FADD.FTZ R102, R208, R21 ;  /* 0x00000015d0667221 */ /* 0x000fe20000010000 */
[----:B------:R-:W-:Y:S01]  /*c200*/  F2FP.F16.F32.PACK_AB R186, R153, R186 ;  /* 0x000000ba99ba723e */ /* 0x000fe200000000ff */
[----:B------:R-:W-:Y:S01]  /*c210*/  FADD.FTZ R15, R209, R100 ;  /* 0x00000064d10f7221 */ /* 0x000fe20000010000 */
[----:B--2---:R-:W-:Y:S01]  /*c220*/  F2FP.F16.F32.PACK_AB R209, R96, R209 ;  /* 0x000000d160d1723e */ /* 0x004fe200000000ff */
[----:B------:R-:W-:Y:S01]  /*c230*/  FADD.FTZ R11, R105, R102 ;  /* 0x00000066690b7221 */ /* 0x000fe20000010000 */
[----:B------:R-:W-:Y:S01]  /*c240*/  F2FP.F16.F32.PACK_AB R187, R112, R187 ;  /* 0x000000bb70bb723e */ /* 0x000fe200000000ff */
        /* <DEDUP_REMOVED lines=8> */
[----:B-----5:R-:W-:Y:S01]  /*c2d0*/  FADD.FTZ R10, R98, R11 ;  /* 0x0000000b620a7221 */ /* 0x020fe20000010000 */
        /* <DEDUP_REMOVED lines=23> */
[----:B---3--:R-:W-:Y:S01]  /*c450*/  FADD.FTZ R10, R99, R10 ;  /* 0x0000000a630a7221 */ /* 0x008fe20000010000 */
[----:B------:R-:W-:Y:S01]  /*c460*/  F2FP.F16.F32.PACK_AB R211, R98, R211 ;  /* 0x000000d362d3723e */ /* 0x000fe200000000ff */
[----:B------:R-:W-:Y:S01]  /*c470*/  FADD.FTZ R20, R94, R11 ;  /* 0x0000000b5e147221 */ /* 0x000fe20000010000 */
[----:B------:R-:W-:Y:S01]  /*c480*/  F2FP.F16.F32.PACK_AB R213, R119, R115 ;  /* 0x0000007377d5723e */ /* 0x000fe200000000ff */
[----:B0-----:R-:W-:Y:S01]  /*c490*/  FADD.FTZ R10, R91, R10 ;  /* 0x0000000a5b0a7221 */ /* 0x001fe20000010000 */
[----:B------:R-:W-:Y:S01]  /*c4a0*/  F2FP.F16.F32.PACK_AB R215, R103, R107 ;  /* 0x0000006b67d7723e */ /* 0x000fe200000000ff */
[----:B------:R-:W-:Y:S01]  /*c4b0*/  FADD.FTZ R11, R13, R20 ;  /* 0x000000140d0b7221 */ /* 0x000fe20000010000 */
[----:B------:R-:W-:Y:S01]  /*c4c0*/  F2FP.F16.F32.PACK_AB R216, R175, R92 ;  /* 0x0000005cafd8723e */ /* 0x000fe200000000ff */
[----:B------:R-:W-:Y:S01]  /*c4d0*/  FADD.FTZ R10, R95, R10 ;  /* 0x0000000a5f0a7221 */ /* 0x000fe20000010000 */
        /* <DEDUP_REMOVED lines=34> */
[----:B------:R-:W-:Y:S01]  /*c700*/  IMAD.MOV.U32 R15, RZ, RZ, R16 ;  /* 0x000000ffff0f7224 */ /* 0x000fe200078e0010 */
[----:B------:R-:W-:Y:S01]  /*c710*/  MOV R12, R89 ;  /* 0x00000059000c7202 */ /* 0x000fe20000000f00 */
[----:B------:R-:W-:Y:S01]  /*c720*/  IMAD.MOV.U32 R13, RZ, RZ, R133 ;  /* 0x000000ffff0d7224 */ /* 0x000fe200078e0085 */
[----:B------:R-:W-:Y:S06]  /*c730*/  @P2 BRA `(.L_x_7067) ;  /* 0xffffffa8005c2947 */ /* 0x000fec000383ffff */
.L_x_7058:
[----:B------:R-:W-:Y:S06]  /*c740*/  BAR.ARV 0x8, 0x180 ;  /* 0x0206000000007b1d */ /* 0x000fec0000002000 */
[----:B------:R-:W-:Y:S05]  /*c750*/  @!P0 BRA `(.L_x_7068) ;  /* 0x0000000000048947 */ /* 0x000fea0003800000 */
[----:B------:R-:W-:Y:S01]  /*c760*/  BPT.TRAP 0x1 ;  /* 0x000000040000795c */ /* 0x000fe20000300000 */
.L_x_7068:
[----:B------:R-:W-:Y:S01]  /*c770*/  IMAD R8, R2, 0x8, R0 ;  /* 0x0000000802087824 */ /* 0x000fe200078e0200 */
[----:B------:R-:W-:-:S04]  /*c780*/  SHF.L.U32 R3, R16, 0x1f, RZ ;  /* 0x0000001f10037819 */ /* 0x000fc800000006ff */
[----:B------:R0:W1:Y:S01]  /*c790*/  SYNCS.PHASECHK.TRANS64.TRYWAIT P2, [R8+URZ+0x34850], R3 ;  /* 0x03485003080075a7 */ /* 0x000062000804017f */
[----:B------:R-:W-:Y:S05]  /*c7a0*/  @!P0 BRA `(.L_x_7069) ;  /* 0x0000000000048947 */ /* 0x000fea0003800000 */
[----:B------:R-:W-:Y:S01]  /*c7b0*/  BPT.TRAP 0x1 ;  /* 0x000000040000795c */ /* 0x000fe20000300000 */
.L_x_7069:
[----:B-1----:R-:W-:Y:S05]  /*c7c0*/  @P2 BRA `(.L_x_7070) ;  /* 0x0000000000082947 */ /* 0x002fea0003800000 */
[----:B------:R-:W1:Y:S02]  /*c7d0*/  SYNCS.PHASECHK.TRANS64.TRYWAIT P0, [R8+URZ+0x34850], R3 ;  /* 0x03485003080075a7 */ /* 0x000e64000800017f */
[----:B-1----:R-:W-:Y:S05]  /*c7e0*/  @!P0 BRA `(.L_x_7071) ;  /* 0x0000008800c48947 */ /* 0x002fea0003800000 */
.L_x_7070:
[----:B------:R-:W-:Y:S05]  /*c7f0*/  WARPSYNC.ALL ;  /* 0x0000000000007948 */ /* 0x000fea0003800000 */
[----:B------:R-:W-:Y:S01]  /*c800*/  VIADD R0, R0, 0x400 ;  /* 0x0000040000007836 */ /* 0x000fe20000000000 */
[----:B------:R-:W-:Y:S01]  /*c810*/  WARPGROUP.ARRIVE ;  /* 0x00000000000079c5 */ /* 0x000fe20000000000 */
[----:B------:R-:W-:Y:S01]  /*c820*/  IMAD.MOV.U32 R7, RZ, RZ, 0x40000040 ;  /* 0x40000040ff077424 */ /* 0x000fe200078e00ff */
[----:B01----:R-:W-:Y:S01]  /*c830*/  SHFL.BFLY PT, R3, R10, 0x2, 0x1f ;  /* 0x0c401f000a037f89 */ /* 0x003fe200000e0000 */
[----:B------:R-:W-:Y:S01]  /*c840*/  IMAD.MOV.U32 R9, RZ, RZ, RZ ;  /* 0x000000ffff097224 */ /* 0x000fe200078e00ff */
[----:B------:R-:W-:Y:S01]  /*c850*/  SHF.R.U32.HI R0, RZ, 0x4, R0 ;  /* 0x00000004ff007819 */ /* 0x000fe20000011600 */
[----:B------:R-:W-:-:S03]  /*c860*/  VIADD R224, R224, 0x1 ;  /* 0x00000001e0e07836 */ /* 0x000fc60000000000 */
[----:B------:R-:W-:-:S04]  /*c870*/  LOP3.LUT R0, R0, 0x3fff, RZ, 0xc0, !PT ;  /* 0x00003fff00007812 */ /* 0x000fc800078ec0ff */
[----:B------:R-:W-:Y:S02]  /*c880*/  LOP3.LUT R5, R0, 0x5800000, RZ, 0xfc, !PT ;  /* 0x0580000000057812 */ /* 0x000fe400078efcff */
[----:B------:R-:W0:Y:S03]  /*c890*/  SHFL.BFLY PT, R0, R11, 0x2, 0x1f ;  /* 0x0c401f000b007f89 */ /* 0x000e2600000e0000 */
[----:B------:R-:W-:Y:S02]  /*c8a0*/  IMAD R4, R2, 0xb00, R5 ;  /* 0x00000b0002047824 */ /* 0x000fe400078e0205 */
[----:B------:R-:W-:Y:S02]  /*c8b0*/  IMAD.MOV.U32 R5, RZ, RZ, 0x40000040 ;  /* 0x40000040ff057424 */ /* 0x000fe400078e00ff */
[C---:B------:R-:W-:Y:S01]  /*c8c0*/  VIADD R6, R4.reuse, 0x80 ;  /* 0x0000008004067836 */ /* 0x040fe20000000000 */
[----:B------:R-:W-:-:S02]  /*c8d0*/  R2UR UR6, R4 ;  /* 0x00000000040672ca */ /* 0x000fc400000e0000 */
[----:B------:R-:W-:Y:S01]  /*c8e0*/  R2UR UR7, R5 ;  /* 0x00000000050772ca */ /* 0x000fe200000e0000 */
[----:B------:R-:W-:-:S12]  /*c8f0*/  IMAD.MOV.U32 R5, RZ, RZ, 0x40000040 ;  /* 0x40000040ff057424 */ /* 0x000fd800078e00ff */
[----:B------:R-:W-:Y:S01]  /*c900*/  HGMMA.64x128x16.F32 R24, R176, gdesc[UR4].tnspB, R24, gsb0 ;  /* 0x41e00004b0187df0 */ /* 0x000fe20008000818 */
[----:B------:R-:W-:Y:S01]  /*c910*/  R2UR UR6, R6 ;  /* 0x00000000060672ca */ /* 0x000fe200000e0000 */
[----:B------:R-:W-:Y:S01]  /*c920*/  VIADD R6, R4, 0x100 ;  /* 0x0000010004067836 */ /* 0x000fe20000000000 */
[----:B------:R-:W-:Y:S01]  /*c930*/  R2UR UR7, R7 ;  /* 0x00000000070772ca */ /* 0x000fe200000e0000 */
[----:B------:R-:W-:Y:S02]  /*c940*/  IMAD.MOV.U32 R7, RZ, RZ, 0x40000040 ;  /* 0x40000040ff077424 */ /* 0x000fe400078e00ff */
[----:B0-----:R-:W-:Y:S01]  /*c950*/  FADD.FTZ R0, R0, R11 ;  /* 0x0000000b00007221 */ /* 0x001fe20000010000 */
[----:B------:R-:W-:Y:S02]  /*c960*/  VIADD R11, R2, 0x1 ;  /* 0x00000001020b7836 */ /* 0x000fe40000000000 */
[----:B------:R-:W-:-:S03]  /*c970*/  IMAD.MOV.U32 R2, RZ, RZ, RZ ;  /* 0x000000ffff027224 */ /* 0x000fc600078e00ff */
[----:B------:R-:W-:Y:S01]  /*c980*/  ISETP.NE.AND P2, PT, R11, 0x2, PT ;  /* 0x000000020b00780c */ /* 0x000fe20003f45270 */
[----:B------:R-:W-:Y:S02]  /*c990*/  WARPGROUP.DEPBAR.LE gsb0, 0x0 ;  /* 0x00008000000079c5 */ /* 0x000fe40000010000 */
[----:B------:R-:W-:-:S06]  /*c9a0*/  WARPGROUP.ARRIVE ;  /* 0x00000000000079c5 */ /* 0x000fcc0000000000 */
[----:B------:R-:W-:Y:S01]  /*c9b0*/  HGMMA.64x128x16.F32 R24, R180, gdesc[UR4].tnspB, R24, gsb0 ;  /* 0x41e00004b4187df0 */ /* 0x000fe20008000818 */
[----:B------:R-:W-:Y:S01]  /*c9c0*/  R2UR UR6, R6 ;  /* 0x00000000060672ca */ /* 0x000fe200000e0000 */
[----:B------:R-:W-:Y:S01]  /*c9d0*/  VIADD R6, R4, 0x180 ;  /* 0x0000018004067836 */ /* 0x000fe20000000000 */
[----:B------:R-:W-:Y:S02]  /*c9e0*/  R2UR UR7, R7 ;  /* 0x00000000070772ca */ /* 0x000fe400000e0000 */
[----:B------:R-:W-:Y:S01]  /*c9f0*/  MOV R7, 0x40000040 ;  /* 0x4000004000077802 */ /* 0x000fe20000000f00 */
[----:B------:R-:W-:Y:S02]  /*ca00*/  WARPGROUP.DEPBAR.LE gsb0, 0x0 ;  /* 0x00008000000079c5 */ /* 0x000fe40000010000 */
[----:B------:R-:W-:-:S08]  /*ca10*/  WARPGROUP.ARRIVE ;  /* 0x00000000000079c5 */ /* 0x000fd00000000000 */
[----:B------:R-:W-:Y:S01]  /*ca20*/  HGMMA.64x128x16.F32 R24, R184, gdesc[UR4].tnspB, R24, gsb0 ;  /* 0x41e00004b8187df0 */ /* 0x000fe20008000818 */
[----:B------:R-:W-:Y:S01]  /*ca30*/  R2UR UR6, R6 ;  /* 0x00000000060672ca */ /* 0x000fe200000e0000 */
[----:B------:R-:W-:Y:S01]  /*ca40*/  VIADD R6, R4, 0x200 ;  /* 0x0000020004067836 */ /* 0x000fe20000000000 */
[----:B------:R-:W-:Y:S01]  /*ca50*/  R2UR UR7, R7 ;  /* 0x00000000070772ca */ /* 0x000fe200000e0000 */
[----:B------:R-:W-:Y:S01]  /*ca60*/  IMAD.MOV.U32 R7, RZ, RZ, 0x40000040 ;  /* 0x40000040ff077424 */ /* 0x000fe200078e00ff */
[----:B------:R-:W-:Y:S02]  /*ca70*/  WARPGROUP.DEPBAR.LE gsb0, 0x0 ;  /* 0x00008000000079c5 */ /* 0x000fe40000010000 */
[----:B------:R-:W-:-:S09]  /*ca80*/  WARPGROUP.ARRIVE ;  /* 0x00000000000079c5 */ /* 0x000fd20000000000 */
        /* <DEDUP_REMOVED lines=22> */
[----:B------:R-:W-:Y:S02]  /*cbf0*/  R2UR UR6, R6 ;  /* 0x00000000060672ca */ /* 0x000fe400000e0000 */
[----:B------:R-:W-:Y:S01]  /*cc00*/  R2UR UR7, R7 ;  /* 0x00000000070772ca */ /* 0x000fe200000e0000 */
[----:B------:R-:W-:Y:S01]  /*cc10*/  IMAD.MOV.U32 R7, RZ, RZ, 0x40000040 ;  /* 0x40000040ff077424 */ /* 0x000fe200078e00ff */
[----:B------:R-:W-:Y:S01]  /*cc20*/  IADD3 R6, R4, 0x400, RZ ;  /* 0x0000040004067810 */ /* 0x000fe20007ffe0ff */
[----:B------:R-:W-:Y:S02]  /*cc30*/  WARPGROUP.DEPBAR.LE gsb0, 0x0 ;  /* 0x00008000000079c5 */ /* 0x000fe40000010000 */
[----:B------:R-:W-:-:S08]  /*cc40*/  WARPGROUP.ARRIVE ;  /* 0x00000000000079c5 */ /* 0x000fd00000000000 */
[----:B------:R-:W-:Y:S01]  /*cc50*/  HGMMA.64x128x16.F32 R24, R204, gdesc[UR4].tnspB, R24, gsb0 ;  /* 0x41e00004cc187df0 */ /* 0x000fe20008000818 */
[----:B------:R-:W-:Y:S01]  /*cc60*/  R2UR UR6, R6 ;  /* 0x00000000060672ca */ /* 0x000fe200000e0000 */
[C---:B------:R-:W-:Y:S01]  /*cc70*/  VIADD R6, R4.reuse, 0x480 ;  /* 0x0000048004067836 */ /* 0x040fe20000000000 */
[----:B------:R-:W-:Y:S01]  /*cc80*/  R2UR UR7, R7 ;  /* 0x00000000070772ca */ /* 0x000fe200000e0000 */
[----:B------:R-:W-:Y:S02]  /*cc90*/  IMAD.MOV.U32 R7, RZ, RZ, 0x40000040 ;  /* 0x40000040ff077424 */ /* 0x000fe400078e00ff */
[----:B------:R-:W-:Y:S01]  /*cca0*/  VIADD R4, R4, 0x500 ;  /* 0x0000050004047836 */ /* 0x000fe20000000000 */
[----:B------:R-:W-:Y:S02]  /*ccb0*/  WARPGROUP.DEPBAR.LE gsb0, 0x0 ;  /* 0x00008000000079c5 */ /* 0x000fe40000010000 */
[----:B------:R-:W-:-:S07]  /*ccc0*/  WARPGROUP.ARRIVE ;  /* 0x00000000000079c5 */ /* 0x000fce0000000000 */
[----:B------:R-:W-:Y:S01]  /*ccd0*/  HGMMA.64x128x16.F32 R24, R208, gdesc[UR4].tnspB, R24, gsb0 ;  /* 0x41e00004d0187df0 */ /* 0x000fe20008000818 */
[----:B------:R-:W-:Y:S02]  /*cce0*/  R2UR UR6, R6 ;  /* 0x00000000060672ca */ /* 0x000fe400000e0000 */
[----:B------:R-:W-:Y:S01]  /*ccf0*/  R2UR UR7, R7 ;  /* 0x00000000070772ca */ /* 0x000fe200000e0000 */
[----:B------:R-:W-:-:S05]  /*cd00*/  @!P1 VIADD R7, R8, 0x34860 ;  /* 0x0003486008079836 */ /* 0x000fca0000000000 */
[----:B------:R-:W-:Y:S01]  /*cd10*/  @!P1 PRMT R7, RZ, 0x654, R7 ;  /* 0x00000654ff079816 */ /* 0x000fe20000000007 */
[----:B------:R-:W-:Y:S02]  /*cd20*/  WARPGROUP.DEPBAR.LE gsb0, 0x0 ;  /* 0x00008000000079c5 */ /* 0x000fe40000010000 */
[----:B------:R-:W-:-:S06]  /*cd30*/  WARPGROUP.ARRIVE ;  /* 0x00000000000079c5 */ /* 0x000fcc0000000000 */
[----:B------:R-:W-:Y:S01]  /*cd40*/  HGMMA.64x128x16.F32 R24, R212, gdesc[UR4].tnspB, R24, gsb0 ;  /* 0x41e00004d4187df0 */ /* 0x000fe20008000818 */
[----:B------:R-:W-:Y:S01]  /*cd50*/  R2UR UR6, R4 ;  /* 0x00000000040672ca */ /* 0x000fe200000e0000 */
[----:B------:R-:W-:Y:S01]  /*cd60*/  FADD.FTZ R4, R3, R10 ;  /* 0x0000000a03047221 */ /* 0x000fe20000010000 */
[----:B------:R-:W-:Y:S01]  /*cd70*/  R2UR UR7, R5 ;  /* 0x00000000050772ca */ /* 0x000fe200000e0000 */
[----:B------:R-:W0:Y:S04]  /*cd80*/  SHFL.BFLY PT, R3, R0, 0x1, 0x1f ;  /* 0x0c201f0000037f89 */ /* 0x000e2800000e0000 */
[----:B------:R-:W1:Y:S01]  /*cd90*/  SHFL.BFLY PT, R5, R4, 0x1, 0x1f ;  /* 0x0c201f0004057f89 */ /* 0x000e6200000e0000 */
[----:B0-----:R-:W-:Y:S01]  /*cda0*/  FADD.FTZ R12, R0, R3 ;  /* 0x00000003000c7221 */ /* 0x001fe20000010000 */
[----:B------:R-:W-:-:S02]  /*cdb0*/  SEL R3, RZ, 0x1, P2 ;  /* 0x00000001ff037807 */ /* 0x000fc40001000000 */
[----:B------:R-:W-:Y:S01]  /*cdc0*/  MOV R0, 0xff800000 ;  /* 0xff80000000007802 */ /* 0x000fe20000000f00 */
[----:B-1----:R-:W-:Y:S01]  /*cdd0*/  FADD.FTZ R13, R4, R5 ;  /* 0x00000005040d7221 */ /* 0x002fe20000010000 */
[----:B------:R-:W-:Y:S02]  /*cde0*/  FSETP.NE.FTZ.AND P0, PT, R12, RZ, PT ;  /* 0x000000ff0c00720b */ /* 0x000fe40003f15000 */
[----:B------:R-:W-:Y:S01]  /*cdf0*/  LOP3.LUT R16, R16, R3, RZ, 0x3c, !PT ;  /* 0x0000000310107212 */ /* 0x000fe200078e3cff */
[----:B------:R-:W-:Y:S01]  /*ce00*/  IMAD.MOV.U32 R3, RZ, RZ, -0x800000 ;  /* 0xff800000ff037424 */ /* 0x000fe200078e00ff */
        /* <DEDUP_REMOVED lines=14> */
[----:B------:R-:W-:Y:S03]  /*cef0*/  HGMMA.64x128x16.F32 R24, R216, gdesc[UR4].tnspB, R24, gsb0 ;  /* 0x41e00004d8187df0 */ /* 0x000fe60008000818 */
[----:B------:R-:W-:Y:S02]  /*cf00*/  WARPGROUP.DEPBAR.LE gsb0, 0x0 ;  /* 0x00008000000079c5 */ /* 0x000fe40000010000 */
        /* <DEDUP_REMOVED lines=65> */
[----:B------:R-:W-:-:S07]  /*d320*/  SEL R2, R11, RZ, P2 ;  /* 0x000000ff0b027207 */ /* 0x000fce0001000000 */
.L_x_7050:
        /* <DEDUP_REMOVED lines=11> */
[----:B------:R-:W-:Y:S01]  /*d3e0*/  F2FP.F16.F32.PACK_AB R34, R57, R60 ;  /* 0x0000003c3922723e */ /* 0x000fe200000000ff */
[----:B------:R-:W-:Y:S01]  /*d3f0*/  ULDC.64 UR6, c[0x0][0x208] ;  /* 0x0000820000067ab9 */ /* 0x000fe20000000a00 */
[----:B------:R-:W3:Y:S01]  /*d400*/  LDC R60, c[0x0][0xbe8] ;  /* 0x0002fa00ff3c7b82 */ /* 0x000ee20000000800 */
[----:B------:R-:W-:Y:S02]  /*d410*/  F2FP.F16.F32.PACK_AB R7, R7, R8 ;  /* 0x000000080707723e */ /* 0x000fe400000000ff */
[----:B------:R-:W-:Y:S02]  /*d420*/  F2FP.F16.F32.PACK_AB R6, R6, R107 ;  /* 0x0000006b0606723e */ /* 0x000fe400000000ff */
[----:B------:R-:W-:-:S02]  /*d430*/  F2FP.F16.F32.PACK_AB R32, R32, R61 ;  /* 0x0000003d2020723e */ /* 0x000fc400000000ff */
[----:B------:R-:W-:Y:S02]  /*d440*/  F2FP.F16.F32.PACK_AB R35, R35, R54 ;  /* 0x000000362323723e */ /* 0x000fe400000000ff */
[----:B------:R-:W-:Y:S02]  /*d450*/  F2FP.F16.F32.PACK_AB R56, R53, R56 ;  /* 0x000000383538723e */ /* 0x000fe400000000ff */
[----:B------:R-:W-:Y:S02]  /*d460*/  F2FP.F16.F32.PACK_AB R57, R43, R46 ;  /* 0x0000002e2b39723e */ /* 0x000fe400000000ff */
[----:B------:R-:W-:Y:S02]  /*d470*/  F2FP.F16.F32.PACK_AB R44, R41, R44 ;  /* 0x0000002c292c723e */ /* 0x000fe400000000ff */
[----:B------:R-:W-:Y:S01]  /*d480*/  F2FP.F16.F32.PACK_AB R46, R29, R40 ;  /* 0x000000281d2e723e */ /* 0x000fe200000000ff */
[----:B------:R-:W-:Y:S01]  /*d490*/  IMAD.MOV.U32 R29, RZ, RZ, RZ ;  /* 0x000000ffff1d7224 */ /* 0x000fe200078e00ff */
[----:B------:R-:W-:-:S02]  /*d4a0*/  MOV R20, R28 ;  /* 0x0000001c00147202 */ /* 0x000fc40000000f00 */
[----:B--2---:R-:W-:-:S03]  /*d4b0*/  MOV R21, R5 ;  /* 0x0000000500157202 */ /* 0x004fc60000000f00 */
[----:B------:R-:W-:-:S03]  /*d4c0*/  IMAD.WIDE R4, R230, 0x2, R20 ;  /* 0x00000002e6047825 */ /* 0x000fc600078e0214 */
[C---:B------:R-:W-:Y:S02]  /*d4d0*/  IADD3 R59, P6, R4.reuse, 0x20, RZ ;  /* 0x00000020043b7810 */ /* 0x040fe40007fde0ff */
[C---:B------:R-:W-:Y:S02]  /*d4e0*/  IADD3 R71, P3, R4.reuse, 0x4000, RZ ;  /* 0x0000400004477810 */ /* 0x040fe40007f7e0ff */
[C---:B------:R-:W-:Y:S01]  /*d4f0*/  LOP3.LUT R9, R4.reuse, 0x380, RZ, 0xc0, !PT ;  /* 0x0000038004097812 */ /* 0x040fe200078ec0ff */
[--C-:B------:R-:W-:Y:S01]  /*d500*/  IMAD.X R31, RZ, RZ, R5.reuse, P6 ;  /* 0x000000ffff1f7224 */ /* 0x100fe200030e0605 */
[C---:B------:R-:W-:Y:S01]  /*d510*/  IADD3 R63, P5, R4.reuse, 0x40, RZ ;  /* 0x00000040043f7810 */ /* 0x040fe20007fbe0ff */
[--C-:B------:R-:W-:Y:S01]  /*d520*/  IMAD.X R15, RZ, RZ, R5.reuse, P3 ;  /* 0x000000ffff0f7224 */ /* 0x100fe200018e0605 */
[----:B------:R-:W-:Y:S02]  /*d530*/  IADD3 R67, P4, R4, 0x60, RZ ;  /* 0x0000006004437810 */ /* 0x000fe40007f9e0ff */
[----:B------:R-:W-:Y:S01]  /*d540*/  LOP3.LUT R14, R59, 0x380, RZ, 0xc0, !PT ;  /* 0x000003803b0e7812 */ /* 0x000fe200078ec0ff */
[--C-:B------:R-:W-:Y:S01]  /*d550*/  IMAD.X R27, RZ, RZ, R5.reuse, P5 ;  /* 0x000000ffff1b7224 */ /* 0x100fe200028e0605 */
[----:B------:R-:W-:Y:S01]  /*d560*/  LOP3.LUT R62, R71, 0x380, RZ, 0xc0, !PT ;  /* 0x00000380473e7812 */ /* 0x000fe200078ec0ff */
[----:B------:R-:W-:Y:S01]  /*d570*/  IMAD.X R25, RZ, RZ, R5, P4 ;  /* 0x000000ffff197224 */ /* 0x000fe200020e0605 */
[----:B------:R-:W-:-:S02]  /*d580*/  SHF.R.U64 R9, R9, 0x3, RZ ;  /* 0x0000000309097819 */ /* 0x000fc400000012ff */
[----:B------:R-:W-:Y:S02]  /*d590*/  LOP3.LUT R24, R63, 0x380, RZ, 0xc0, !PT ;  /* 0x000003803f187812 */ /* 0x000fe400078ec0ff */
[----:B-1----:R-:W-:Y:S02]  /*d5a0*/  LOP3.LUT R48, R67, 0x380, RZ, 0xc0, !PT ;  /* 0x0000038043307812 */ /* 0x002fe400078ec0ff */
[----:B------:R-:W-:Y:S01]  /*d5b0*/  SHF.R.U64 R14, R14, 0x3, RZ ;  /* 0x000000030e0e7819 */ /* 0x000fe200000012ff */
[----:B------:R-:W-:Y:S01]  /*d5c0*/  BAR.SYNC.DEFER_BLOCKING 0x1, 0x100 ;  /* 0x0044000000007b1d */ /* 0x000fe20000010000 */
[C---:B------:R-:W-:Y:S02]  /*d5d0*/  IADD3 R75, P2, R4.reuse, 0x4020, RZ ;  /* 0x00004020044b7810 */ /* 0x040fe40007f5e0ff */
[C---:B------:R-:W-:Y:S02]  /*d5e0*/  IADD3 R79, P1, R4.reuse, 0x4040, RZ ;  /* 0x00004040044f7810 */ /* 0x040fe40007f3e0ff */
[----:B------:R-:W-:Y:S01]  /*d5f0*/  IADD3 R66, P0, R4, 0x4060, RZ ;  /* 0x0000406004427810 */ /* 0x000fe20007f1e0ff */
[----:B------:R-:W-:Y:S01]  /*d600*/  IMAD.X R13, RZ, RZ, R5, P2 ;  /* 0x000000ffff0d7224 */ /* 0x000fe200010e0605 */
[----:B------:R-:W-:-:S02]  /*d610*/  SHF.R.U64 R62, R62, 0x3, RZ ;  /* 0x000000033e3e7819 */ /* 0x000fc400000012ff */
[----:B------:R-:W-:Y:S01]  /*d620*/  LOP3.LUT R4, R9, R4, RZ, 0x3c, !PT ;  /* 0x0000000409047212 */ /* 0x000fe200078e3cff */
[----:B------:R-:W-:Y:S01]  /*d630*/  IMAD.X R9, RZ, RZ, R5, P0 ;  /* 0x000000ffff097224 */ /* 0x000fe200000e0605 */
[----:B------:R-:W-:Y:S02]  /*d640*/  SHF.R.U64 R24, R24, 0x3, RZ ;  /* 0x0000000318187819 */ /* 0x000fe400000012ff */
[----:B------:R-:W-:Y:S02]  /*d650*/  SHF.R.U64 R48, R48, 0x3, RZ ;  /* 0x0000000330307819 */ /* 0x000fe400000012ff */
[----:B------:R-:W-:Y:S02]  /*d660*/  LOP3.LUT R30, R14, R59, RZ, 0x3c, !PT ;  /* 0x0000003b0e1e7212 */ /* 0x000fe400078e3cff */
[----:B------:R-:W-:Y:S02]  /*d670*/  LOP3.LUT R14, R62, R71, RZ, 0x3c, !PT ;  /* 0x000000473e0e7212 */ /* 0x000fe400078e3cff */
[----:B------:R-:W-:-:S02]  /*d680*/  IADD3.X R11, RZ, R5, RZ, P1, !PT ;  /* 0x00000005ff0b7210 */ /* 0x000fc40000ffe4ff */
[----:B------:R-:W-:Y:S02]  /*d690*/  MOV R71, R4 ;  /* 0x0000000400477202 */ /* 0x000fe40000000f00 */
[----:B------:R-:W-:Y:S02]  /*d6a0*/  LOP3.LUT R26, R24, R63, RZ, 0x3c, !PT ;  /* 0x0000003f181a7212 */ /* 0x000fe400078e3cff */
[----:B------:R-:W-:Y:S02]  /*d6b0*/  F2FP.F16.F32.PACK_AB R5, R10, R109 ;  /* 0x0000006d0a05723e */ /* 0x000fe400000000ff */
[----:B------:R-:W-:Y:S02]  /*d6c0*/  LOP3.LUT R24, R48, R67, RZ, 0x3c, !PT ;  /* 0x0000004330187212 */ /* 0x000fe400078e3cff */
[----:B------:R-:W-:Y:S02]  /*d6d0*/  LOP3.LUT R10, R75, 0x380, RZ, 0xc0, !PT ;  /* 0x000003804b0a7812 */ /* 0x000fe400078ec0ff */
[----:B------:R-:W-:-:S02]  /*d6e0*/  LOP3.LUT R48, R79, 0x380, RZ, 0xc0, !PT ;  /* 0x000003804f307812 */ /* 0x000fc400078ec0ff */
[----:B------:R-:W-:Y:S02]  /*d6f0*/  LOP3.LUT R59, R66, 0x380, RZ, 0xc0, !PT ;  /* 0x00000380423b7812 */ /* 0x000fe400078ec0ff */
[----:B------:R-:W-:Y:S02]  /*d700*/  SHF.R.U64 R10, R10, 0x3, RZ ;  /* 0x000000030a0a7819 */ /* 0x000fe400000012ff */
[----:B------:R-:W-:Y:S02]  /*d710*/  SHF.R.U64 R48, R48, 0x3, RZ ;  /* 0x0000000330307819 */ /* 0x000fe400000012ff */
[----:B------:R-:W-:Y:S02]  /*d720*/  SHF.R.U64 R59, R59, 0x3, RZ ;  /* 0x000000033b3b7819 */ /* 0x000fe400000012ff */
[----:B------:R-:W-:Y:S02]  /*d730*/  F2FP.F16.F32.PACK_AB R4, R12, R111 ;  /* 0x0000006f0c04723e */ /* 0x000fe400000000ff */
[----:B------:R-:W-:-:S02]  /*d740*/  LOP3.LUT R12, R10, R75, RZ, 0x3c, !PT ;  /* 0x0000004b0a0c7212 */ /* 0x000fc400078e3cff */
[----:B------:R-:W-:Y:S01]  /*d750*/  LOP3.LUT R10, R48, R79, RZ, 0x3c, !PT ;  /* 0x0000004f300a7212 */ /* 0x000fe200078e3cff */
[----:B------:R-:W1:Y:S01]  /*d760*/  LDC.64 R74, c[0x0][0xc00] ;  /* 0x00030000ff4a7b82 */ /* 0x000e620000000a00 */
[----:B------:R-:W-:Y:S01]  /*d770*/  LOP3.LUT R8, R59, R66, RZ, 0x3c, !PT ;  /* 0x000000423b087212 */ /* 0x000fe200078e3cff */
[----:B------:R2:W-:Y:S01]  /*d780*/  STSM.16.M88.4 [R71], R4 ;  /* 0x0000000447007844 */ /* 0x0005e20000000200 */
[----:B------:R-:W-:Y:S02]  /*d790*/  MOV R62, R10 ;  /* 0x0000000a003e7202 */ /* 0x000fe40000000f00 */
[----:B------:R-:W-:Y:S02]  /*d7a0*/  MOV R48, R8 ;  /* 0x0000000800307202 */ /* 0x000fe40000000f00 */
[----:B------:R-:W-:Y:S02]  /*d7b0*/  MOV R70, R30 ;  /* 0x0000001e00467202 */ /* 0x000fe40000000f00 */
[----:B------:R-:W-:Y:S01]  /*d7c0*/  F2FP.F16.F32.PACK_AB R8, R104, R105 ;  /* 0x000000696808723e */ /* 0x000fe200000000ff */
[----:B------:R-:W4:Y:S01]  /*d7d0*/  LDC.64 R30, c[0x0][0xc00] ;  /* 0x00030000ff1e7b82 */ /* 0x000f220000000a00 */
[----:B------:R-:W-:-:S02]  /*d7e0*/  F2FP.F16.F32.PACK_AB R9, R102, R103 ;  /* 0x000000676609723e */ /* 0x000fc400000000ff */
[----:B------:R-:W-:Y:S02]  /*d7f0*/  F2FP.F16.F32.PACK_AB R10, R100, R101 ;  /* 0x00000065640a723e */ /* 0x000fe400000000ff */
[----:B------:R-:W-:Y:S02]  /*d800*/  F2FP.F16.F32.PACK_AB R11, R84, R85 ;  /* 0x00000055540b723e */ /* 0x000fe400000000ff */
[----:B------:R-:W-:Y:S02]  /*d810*/  MOV R59, R26 ;  /* 0x0000001a003b7202 */ /* 0x000fe40000000f00 */
[----:B--2---:R-:W-:Y:S01]  /*d820*/  F2FP.F16.F32.PACK_AB R4, R98, R99 ;  /* 0x000000636204723e */ /* 0x004fe200000000ff */
[----:B------:R-:W-:Y:S01]  /*d830*/  STSM.16.M88.4 [R70], R8 ;  /* 0x0000000846007844 */ /* 0x000fe20000000200 */
[----:B------:R-:W-:Y:S02]  /*d840*/  F2FP.F16.F32.PACK_AB R5, R77, R80 ;  /* 0x000000504d05723e */ /* 0x000fe400000000ff */
[----:B------:R-:W-:-:S02]  /*d850*/  F2FP.F16.F32.PACK_AB R6, R96, R97 ;  /* 0x000000616006723e */ /* 0x000fc400000000ff */
[----:B------:R-:W-:Y:S02]  /*d860*/  F2FP.F16.F32.PACK_AB R7, R73, R76 ;  /* 0x0000004c4907723e */ /* 0x000fe400000000ff */
[----:B------:R-:W-:Y:S02]  /*d870*/  MOV R66, R14 ;  /* 0x0000000e00427202 */ /* 0x000fe40000000f00 */
[----:B------:R-:W-:Y:S01]  /*d880*/  MOV R63, R12 ;  /* 0x0000000c003f7202 */ /* 0x000fe20000000f00 */
[----:B------:R2:W-:Y:S01]  /*d890*/  STSM.16.M88.4 [R59], R4 ;  /* 0x000000043b007844 */ /* 0x0005e20000000200 */
[----:B------:R-:W-:Y:S02]  /*d8a0*/  MOV R67, R24 ;  /* 0x0000001800437202 */ /* 0x000fe40000000f00 */
[----:B------:R-:W-:Y:S01]  /*d8b0*/  F2FP.F16.F32.PACK_AB R12, R94, R95 ;  /* 0x0000005f5e0c723e */ /* 0x000fe200000000ff */
[----:B----4-:R-:W-:Y:S01]  /*d8c0*/  IMAD.WIDE R30, R22, 0x4, R30 ;  /* 0x00000004161e7825 */ /* 0x010fe200078e021e */
[----:B------:R-:W-:-:S02]  /*d8d0*/  F2FP.F16.F32.PACK_AB R13, R69, R72 ;  /* 0x00000048450d723e */ /* 0x000fc400000000ff */
        /* <DEDUP_REMOVED lines=8> */
[----:B--2---:R-:W-:Y:S01]  /*d960*/  F2FP.F16.F32.PACK_AB R59, R39, R42 ;  /* 0x0000002a273b723e */ /* 0x004fe200000000ff */
[----:B------:R4:W-:Y:S01]  /*d970*/  STSM.16.M88.4 [R66], R24 ;  /* 0x0000001842007844 */ /* 0x0009e20000000200 */
[----:B------:R-:W-:Y:S02]  /*d980*/  F2FP.F16.F32.PACK_AB R45, R37, R38 ;  /* 0x00000026252d723e */ /* 0x000fe400000000ff */
[----:B------:R-:W-:Y:S01]  /*d990*/  F2FP.F16.F32.PACK_AB R47, R87, R36 ;  /* 0x00000024572f723e */ /* 0x000fe200000000ff */
[----:B------:R4:W-:Y:S01]  /*d9a0*/  STSM.16.M88.4 [R63], R32 ;  /* 0x000000203f007844 */ /* 0x0009e20000000200 */
[----:B---3--:R-:W-:Y:S02]  /*d9b0*/  ISETP.NE.AND P1, PT, R60, 0x1, PT ;  /* 0x000000013c00780c */ /* 0x008fe40003f25270 */
[----:B------:R-:W-:Y:S01]  /*d9c0*/  ISETP.NE.U32.AND P2, PT, RZ, UR4, PT ;  /* 0x00000004ff007c0c */ /* 0x000fe2000bf45070 */
[----:B------:R4:W-:Y:S01]  /*d9d0*/  STSM.16.M88.4 [R62], R56 ;  /* 0x000000383e007844 */ /* 0x0009e20000000200 */
[----:B-1----:R-:W-:-:S03]  /*d9e0*/  ISETP.NE.U32.AND P0, PT, R74, RZ, PT ;  /* 0x000000ff4a00720c */ /* 0x002fc60003f05070 */
[----:B------:R4:W-:Y:S01]  /*d9f0*/  STSM.16.M88.4 [R48], R44 ;  /* 0x0000002c30007844 */ /* 0x0009e20000000200 */
[----:B------:R-:W-:Y:S01]  /*da00*/  BAR.SYNC.DEFER_BLOCKING 0x1, 0x100 ;  /* 0x0044000000007b1d */ /* 0x000fe20000010000 */
[----:B------:R-:W-:Y:S02]  /*da10*/  ISETP.NE.AND.EX P2, PT, RZ, UR5, PT, P2 ;  /* 0x00000005ff007c0c */ /* 0x000fe4000bf45320 */
[----:B------:R-:W-:-:S05]  /*da20*/  ISETP.NE.AND.EX P0, PT, R75, RZ, PT, P0 ;  /* 0x000000ff4b00720c */ /* 0x000fca0003f05300 */
[----:B------:R-:W1:Y:S08]  /*da30*/  @P1 LDC R6, c[0x0][0xbec] ;  /* 0x0002fb00ff061b82 */ /* 0x000e700000000800 */
[----:B------:R-:W2:Y:S01]  /*da40*/  @P1 LDC R11, c[0x0][0xbf0] ;  /* 0x0002fc00ff0b1b82 */ /* 0x000ea20000000800 */
[----:B------:R-:W-:Y:S01]  /*da50*/  @P2 LEA R4, P3, R22, UR4, 0x2 ;  /* 0x0000000416042c11 */ /* 0x000fe2000f8610ff */
[----:B------:R-:W-:-:S02]  /*da60*/  ULDC UR4, c[0x0][0xa88] ;  /* 0x0002a20000047ab9 */ /* 0x000fc40000000800 */
[----:B------:R-:W-:Y:S01]  /*da70*/  IMAD.U32 R7, RZ, RZ, UR4 ;  /* 0x00000004ff077e24 */ /* 0x000fe2000f8e00ff */
[----:B------:R-:W-:Y:S01]  /*da80*/  @P2 LEA.HI.X R5, R22, UR5, R222, 0x2, P3 ;  /* 0x0000000516052c11 */ /* 0x000fe200098f14de */
[----:B------:R4:W5:Y:S04]  /*da90*/  @P0 LDG.E R29, desc[UR6][R30.64] ;  /* 0x000000061e1d0981 */ /* 0x000968000c1e1900 */
[----:B------:R4:W5:Y:S01]  /*daa0*/  @P2 LDG.E R7, desc[UR6][R4.64] ;  /* 0x0000000604072981 */ /* 0x000962000c1e1900 */
[----:B------:R-:W-:Y:S05]  /*dab0*/  @P2 BRA `(.L_x_7074) ;  /* 0x0000000000142947 */ /* 0x000fea0003800000 */
[----:B------:R-:W-:Y:S05]  /*dac0*/  @!P0 BRA `(.L_x_7074) ;  /* 0x0000000000108947 */ /* 0x000fea0003800000 */
[----:B------:R-:W-:Y:S02]  /*dad0*/  ULDC.64 UR4, c[0x0][0x208] ;  /* 0x0000820000047ab9 */ /* 0x000fe40000000a00 */
[----:B----4-:R-:W3:Y:S04]  /*dae0*/  LDG.E R4, desc[UR4][R30.64] ;  /* 0x000000041e047981 */ /* 0x010ee8000c1e1900 */
[----:B-----5:R-:W3:Y:S02]  /*daf0*/  LDG.E R7, desc[UR4][R30.64+0x4] ;  /* 0x000004041e077981 */ /* 0x020ee4000c1e1900 */
[----:B---3--:R-:W-:-:S07]  /*db00*/  IMAD.IADD R7, R7, 0x1, -R4 ;  /* 0x0000000107077824 */ /* 0x008fce00078e0a04 */
.L_x_7074:
[----:B----4-:R-:W-:Y:S01]  /*db10*/  SHF.R.S32.HI R48, RZ, 0x1f, R220 ;  /* 0x0000001fff307819 */ /* 0x010fe200000114dc */
[----:B------:R-:W-:Y:S01]  /*db20*/  IMAD R15, R221, 0x80, R229 ;  /* 0x00000080dd0f7824 */ /* 0x000fe200078e02e5 */
[----:B------:R-:W-:Y:S01]  /*db30*/  ULDC.64 UR4, c[0x0][0xb90] ;  /* 0x0002e40000047ab9 */ /* 0x000fe20000000a00 */
[--C-:B-----5:R-:W-:Y:S01]  /*db40*/  SHF.R.S32.HI R31, RZ, 0x1f, R29.reuse ;  /* 0x0000001fff1f7819 */ /* 0x120fe2000001141d */
[----:B------:R-:W-:Y:S01]  /*db50*/  IMAD.MOV.U32 R30, RZ, RZ, R29 ;  /* 0x000000ffff1e7224 */ /* 0x000fe200078e001d */
[----:B------:R-:W-:Y:S01]  /*db60*/  SEL R222, R222, RZ, !P0 ;  /* 0x000000ffdede7207 */ /* 0x000fe20004000000 */
[----:B------:R-:W-:Y:S01]  /*db70*/  IMAD R5, R48, UR4, RZ ;  /* 0x0000000430057c24 */ /* 0x000fe2000f8e02ff */
[----:B------:R-:W-:Y:S01]  /*db80*/  SEL R57, R22, RZ, !P0 ;  /* 0x000000ff16397207 */ /* 0x000fe20004000000 */
[----:B-1----:R-:W-:Y:S01]  /*db90*/  @P1 IMAD.HI.U32 R6, R15, R6, RZ ;  /* 0x000000060f061227 */ /* 0x002fe200078e00ff */
[----:B------:R-:W-:-:S03]  /*dba0*/  ULDC.64 UR6, c[0x0][0x208] ;  /* 0x0000820000067ab9 */ /* 0x000fc60000000a00 */
[C---:B------:R-:W-:Y:S02]  /*dbb0*/  IMAD R13, R220.reuse, UR5, R5 ;  /* 0x00000005dc0d7c24 */ /* 0x040fe4000f8e0205 */
[----:B------:R-:W-:Y:S01]  /*dbc0*/  IMAD.MOV.U32 R9, RZ, RZ, R15 ;  /* 0x000000ffff097224 */ /* 0x000fe200078e000f */
[----:B--2---:R-:W-:Y:S01]  /*dbd0*/  @P1 SHF.R.U32.HI R9, RZ, R11, R6 ;  /* 0x0000000bff091219 */ /* 0x004fe20000011606 */
[----:B------:R-:W-:Y:S01]  /*dbe0*/  IMAD.WIDE.U32 R4, R220, UR4, R30 ;  /* 0x00000004dc047c25 */ /* 0x000fe2000f8e001e */
[----:B------:R-:W-:-:S03]  /*dbf0*/  ULDC.64 UR4, c[0x0][0xb98] ;  /* 0x0002e60000047ab9 */ /* 0x000fc60000000a00 */
[----:B------:R-:W-:Y:S01]  /*dc00*/  IMAD R11, R223, 0x40, R17 ;  /* 0x00000040df0b7824 */ /* 0x000fe200078e0211 */
[----:B------:R-:W-:Y:S01]  /*dc10*/  IADD3 R5, R5, R13, RZ ;  /* 0x0000000d05057210 */ /* 0x000fe20007ffe0ff */
        /* <DEDUP_REMOVED lines=13> */
[----:B------:R-:W-:Y:S01]  /*dcf0*/  IMAD R22, R221, 0x80, R227 ;  /* 0x00000080dd167824 */ /* 0x000fe200078e02e3 */
[----:B------:R-:W-:Y:S01]  /*dd00*/  IADD3.X R5, R13, R5, R8, P2, !PT ;  /* 0x000000050d057210 */ /* 0x000fe200017fe408 */
[----:B------:R-:W-:Y:S01]  /*dd10*/  IMAD R59, R7, R60, RZ ;  /* 0x0000003c073b7224 */ /* 0x000fe200078e02ff */
[----:B------:R-:W-:Y:S01]  /*dd20*/  IADD3 R9, P3, R20, 0x2000, RZ ;  /* 0x0000200014097810 */ /* 0x000fe20007f7e0ff */
[----:B------:R-:W-:Y:S01]  /*dd30*/  IMAD R10, R6, UR4, RZ ;  /* 0x00000004060a7c24 */ /* 0x000fe2000f8e02ff */
[----:B------:R-:W-:Y:S01]  /*dd40*/  IADD3 R15, P0, R20, 0x1000, RZ ;  /* 0x00001000140f7810 */ /* 0x000fe20007f1e0ff */
[----:B------:R-:W-:Y:S01]  /*dd50*/  IMAD.WIDE.U32 R4, R11, UR4, R4 ;  /* 0x000000040b047c25 */ /* 0x000fe2000f8e0004 */
[----:B------:R-:W-:-:S02]  /*dd60*/  LOP3.LUT R8, R9, 0x380, RZ, 0xc0, !PT ;  /* 0x0000038009087812 */ /* 0x000fc400078ec0ff */
[----:B------:R-:W-:Y:S01]  /*dd70*/  LOP3.LUT R40, R41, 0x380, RZ, 0xc0, !PT ;  /* 0x0000038029287812 */ /* 0x000fe200078ec0ff */
[----:B------:R-:W-:Y:S01]  /*dd80*/  IMAD R13, R11, UR5, R10 ;  /* 0x000000050b0d7c24 */ /* 0x000fe2000f8e020a */
[----:B------:R-:W-:Y:S01]  /*dd90*/  ULDC.64 UR4, c[0x0][0xb50] ;  /* 0x0002d40000047ab9 */ /* 0x000fe20000000a00 */
[----:B------:R-:W-:Y:S01]  /*dda0*/  SHF.R.U64 R6, R8, 0x3, RZ ;  /* 0x0000000308067819 */ /* 0x000fe200000012ff */
[----:B------:R-:W-:Y:S01]  /*ddb0*/  IMAD.X R7, RZ, RZ, R21, P3 ;  /* 0x000000ffff077224 */ /* 0x000fe200018e0615 */
[----:B------:R-:W-:Y:S01]  /*ddc0*/  LEA R10, P4, R4, UR4, 0x2 ;  /* 0x00000004040a7c11 */ /* 0x000fe2000f8810ff */
[----:B------:R-:W-:Y:S01]  /*ddd0*/  IMAD.IADD R5, R5, 0x1, R13 ;  /* 0x0000000105057824 */ /* 0x000fe200078e020d */
[----:B------:R-:W-:Y:S01]  /*dde0*/  LOP3.LUT R6, R6, R9, RZ, 0x3c, !PT ;  /* 0x0000000906067212 */ /* 0x000fe200078e3cff */
[----:B------:R-:W-:Y:S01]  /*ddf0*/  IMAD.X R13, RZ, RZ, R21, P0 ;  /* 0x000000ffff0d7224 */ /* 0x000fe200000e0615 */
[----:B------:R-:W-:Y:S01]  /*de00*/  IADD3 R9, P2, R20, 0x3000, RZ ;  /* 0x0000300014097810 */ /* 0x000fe20007f5e0ff */
[----:B------:R-:W-:Y:S01]  /*de10*/  SHFL.IDX PT, R52, R10, RZ, 0x1c1f ;  /* 0x001c1fff0a347589 */ /* 0x000fe200000e0000 */
[----:B------:R-:W-:Y:S01]  /*de20*/  LEA.HI.X R14, R4, UR5, R5, 0x2, P4 ;  /* 0x00000005040e7c11 */ /* 0x000fe2000a0f1405 */
[----:B------:R-:W-:Y:S01]  /*de30*/  VIADD R4, R22, 0x8 ;  /* 0x0000000816047836 */ /* 0x000fe20000000000 */
[----:B------:R-:W-:Y:S01]  /*de40*/  LOP3.LUT R8, R9, 0x380, RZ, 0xc0, !PT ;  /* 0x0000038009087812 */ /* 0x000fe200078ec0ff */
[----:B------:R-:W-:Y:S01]  /*de50*/  SHFL.IDX PT, R54, R10, 0x1, 0x1c1f ;  /* 0x003c1f000a367f89 */ /* 0x000fe200000e0000 */
[----:B------:R-:W-:Y:S01]  /*de60*/  LOP3.LUT P0, RZ, R225, 0x3, RZ, 0xc0, !PT ;  /* 0x00000003e1ff7812 */ /* 0x000fe2000780c0ff */
[----:B------:R-:W-:Y:S01]  /*de70*/  ULDC.64 UR4, c[0x0][0xaa0] ;  /* 0x0002a80000047ab9 */ /* 0x000fe20000000a00 */
[----:B------:R-:W-:Y:S01]  /*de80*/  SHF.R.U64 R8, R8, 0x3, RZ ;  /* 0x0000000308087819 */ /* 0x000fe200000012ff */
[----:B------:R-:W1:Y:S01]  /*de90*/  SHFL.IDX PT, R53, R14, RZ, 0x1c1f ;  /* 0x001c1fff0e357589 */ /* 0x000e6200000e0000 */
[----:B------:R-:W-:-:S02]  /*dea0*/  IADD3 R37, P4, R20, 0x6000, RZ ;  /* 0x0000600014257810 */ /* 0x000fc40007f9e0ff */
[----:B------:R-:W-:Y:S01]  /*deb0*/  LOP3.LUT R8, R8, R9, RZ, 0x3c, !PT ;  /* 0x0000000908087212 */ /* 0x000fe200078e3cff */
[----:B------:R-:W2:Y:S01]  /*dec0*/  SHFL.IDX PT, R55, R14, 0x1, 0x1c1f ;  /* 0x003c1f000e377f89 */ /* 0x000ea200000e0000 */
[----:B------:R-:W-:Y:S01]  /*ded0*/  IMAD.X R9, RZ, RZ, R21, P2 ;  /* 0x000000ffff097224 */ /* 0x000fe200010e0615 */
[-C--:B------:R-:W-:Y:S02]  /*dee0*/  ISETP.GE.OR P2, PT, R22, R59.reuse, P0 ;  /* 0x0000003b1600720c */ /* 0x080fe40000746670 */
[----:B------:R-:W-:Y:S02]  /*def0*/  ISETP.GE.OR P0, PT, R4, R59, P0 ;  /* 0x0000003b0400720c */ /* 0x000fe40000706670 */
[----:B------:R-:W-:Y:S02]  /*df00*/  LOP3.LUT R11, R20, 0x380, RZ, 0xc0, !PT ;  /* 0x00000380140b7812 */ /* 0x000fe400078ec0ff */
[----:B------:R-:W-:Y:S02]  /*df10*/  LOP3.LUT R36, R37, 0x380, RZ, 0xc0, !PT ;  /* 0x0000038025247812 */ /* 0x000fe400078ec0ff */
[----:B------:R-:W-:-:S02]  /*df20*/  SHF.R.U64 R11, R11, 0x3, RZ ;  /* 0x000000030b0b7819 */ /* 0x000fc400000012ff */
[----:B------:R-:W-:Y:S02]  /*df30*/  IADD3 R5, P3, R20, 0x7000, RZ ;  /* 0x0000700014057810 */ /* 0x000fe40007f7e0ff */
[----:B------:R-:W-:Y:S02]  /*df40*/  SHF.R.U64 R44, R44, 0x3, RZ ;  /* 0x000000032c2c7819 */ /* 0x000fe400000012ff */
[----:B------:R-:W-:Y:S01]  /*df50*/  SHF.R.U64 R40, R40, 0x3, RZ ;  /* 0x0000000328287819 */ /* 0x000fe200000012ff */
[--C-:B------:R-:W-:Y:S01]  /*df60*/  IMAD.X R33, RZ, RZ, R21.reuse, P3 ;  /* 0x000000ffff217224 */ /* 0x100fe200018e0615 */
[----:B------:R-:W-:Y:S02]  /*df70*/  SHF.R.U64 R36, R36, 0x3, RZ ;  /* 0x0000000324247819 */ /* 0x000fe400000012ff */
[----:B------:R-:W-:Y:S01]  /*df80*/  LOP3.LUT R20, R11, R20, RZ, 0x3c, !PT ;  /* 0x000000140b147212 */ /* 0x000fe200078e3cff */
[----:B-1----:R1:W-:Y:S01]  /*df90*/  @!P2 ST.E desc[UR6][R52.64], R0 ;  /* 0x000000003400a985 */ /* 0x0023e2000c101906 */
[----:B------:R-:W-:Y:S01]  /*dfa0*/  LOP3.LUT R44, R44, R45, RZ, 0x3c, !PT ;  /* 0x0000002d2c2c7212 */ /* 0x000fe200078e3cff */
[--C-:B------:R-:W-:Y:S01]  /*dfb0*/  IMAD.X R45, RZ, RZ, R21.reuse, P6 ;  /* 0x000000ffff2d7224 */ /* 0x100fe200030e0615 */
[----:B------:R-:W-:Y:S01]  /*dfc0*/  LOP3.LUT R40, R40, R41, RZ, 0x3c, !PT ;  /* 0x0000002928287212 */ /* 0x000fe200078e3cff */
[----:B--2---:R2:W-:Y:S01]  /*dfd0*/  @!P0 ST.E desc[UR6][R54.64], R3 ;  /* 0x0000000336008985 */ /* 0x0045e2000c101906 */
[----:B------:R-:W-:Y:S01]  /*dfe0*/  LOP3.LUT R36, R36, R37, RZ, 0x3c, !PT ;  /* 0x0000002524247212 */ /* 0x000fe200078e3cff */
[----:B------:R-:W-:Y:S01]  /*dff0*/  IMAD.X R37, RZ, RZ, R21, P4 ;  /* 0x000000ffff257224 */ /* 0x000fe200020e0615 */
[----:B------:R-:W-:Y:S01]  /*e000*/  IADD3.X R41, RZ, R21, RZ, P5, !PT ;  /* 0x00000015ff297210 */ /* 0x000fe20002ffe4ff */
[----:B------:R3:W5:Y:S01]  /*e010*/  LD.E.128 R24, desc[UR6][R20.64] ;  /* 0x0000000614187980 */ /* 0x000762000c101d00 */
[----:B------:R-:W-:-:S02]  /*e020*/  LOP3.LUT R12, R15, 0x380, RZ, 0xc0, !PT ;  /* 0x000003800f0c7812 */ /* 0x000fc400078ec0ff */
[----:B------:R-:W-:Y:S01]  /*e030*/  LOP3.LUT R4, R5, 0x380, RZ, 0xc0, !PT ;  /* 0x0000038005047812 */ /* 0x000fe200078ec0ff */
[----:B-1----:R-:W1:Y:S01]  /*e040*/  @P1 LDC R53, c[0x0][0xbec] ;  /* 0x0002fb00ff351b82 */ /* 0x002e620000000800 */
[----:B------:R-:W-:Y:S01]  /*e050*/  IMAD R0, R31, UR4, RZ ;  /* 0x000000041f007c24 */ /* 0x000fe2000f8e02ff */
[----:B------:R-:W-:Y:S01]  /*e060*/  SHF.R.U64 R12, R12, 0x3, RZ ;  /* 0x000000030c0c7819 */ /* 0x000fe200000012ff */
[----:B------:R-:W5:Y:S01]  /*e070*/  LD.E.128 R8, desc[UR6][R8.64] ;  /* 0x0000000608087980 */ /* 0x000f62000c101d00 */
[----:B------:R-:W-:Y:S01]  /*e080*/  SHF.R.U64 R4, R4, 0x3, RZ ;  /* 0x0000000304047819 */ /* 0x000fe200000012ff */
[C---:B--2---:R-:W-:Y:S01]  /*e090*/  IMAD R3, R29.reuse, UR5, R0 ;  /* 0x000000051d037c24 */ /* 0x044fe2000f8e0200 */
[----:B------:R-:W-:Y:S01]  /*e0a0*/  LOP3.LUT R12, R12, R15, RZ, 0x3c, !PT ;  /* 0x0000000f0c0c7212 */ /* 0x000fe200078e3cff */
[----:B---3--:R-:W-:Y:S01]  /*e0b0*/  IMAD.WIDE.U32 R20, R29, UR4, RZ ;  /* 0x000000041d147c25 */ /* 0x008fe2000f8e00ff */
[----:B------:R-:W-:Y:S01]  /*e0c0*/  ULDC.64 UR4, c[0x0][0xae8] ;  /* 0x0002ba0000047ab9 */ /* 0x000fe20000000a00 */
[----:B------:R-:W2:Y:S01]  /*e0d0*/  @P1 LDC R29, c[0x0][0xbf0] ;  /* 0x0002fc00ff1d1b82 */ /* 0x000ea20000000800 */
[----:B------:R-:W-:Y:S01]  /*e0e0*/  LOP3.LUT R32, R4, R5, RZ, 0x3c, !PT ;  /* 0x0000000504207212 */ /* 0x000fe200078e3cff */
[----:B------:R-:W-:Y:S01]  /*e0f0*/  IMAD R0, R23, 0x20, R223 ;  /* 0x0000002017007824 */ /* 0x000fe200078e02df */
[----:B------:R-:W5:Y:S01]  /*e100*/  LD.E.128 R12, desc[UR6][R12.64] ;  /* 0x000000060c0c7980 */ /* 0x000f62000c101d00 */
[----:B------:R-:W-:-:S02]  /*e110*/  IMAD.IADD R21, R21, 0x1, R3 ;  /* 0x0000000115157824 */ /* 0x000fc400078e0203 */
[----:B------:R-:W-:Y:S01]  /*e120*/  IMAD R3, R48, UR4, RZ ;  /* 0x0000000430037c24 */ /* 0x000fe2000f8e02ff */
[----:B------:R-:W5:Y:S01]  /*e130*/  LD.E.128 R4, desc[UR6][R6.64] ;  /* 0x0000000606047980 */ /* 0x000f62000c101d00 */
[----:B------:R-:W-:Y:S02]  /*e140*/  IMAD R30, R221, 0x80, R0 ;  /* 0x00000080dd1e7824 */ /* 0x000fe400078e0200 */
[C---:B------:R-:W-:Y:S01]  /*e150*/  IMAD R3, R220.reuse, UR5, R3 ;  /* 0x00000005dc037c24 */ /* 0x040fe2000f8e0203 */
[----:B------:R-:W5:Y:S01]  /*e160*/  LD.E.128 R44, desc[UR6][R44.64] ;  /* 0x000000062c2c7980 */ /* 0x000f62000c101d00 */
[----:B------:R-:W-:Y:S01]  /*e170*/  IMAD.WIDE.U32 R20, R220, UR4, R20 ;  /* 0x00000004dc147c25 */ /* 0x000fe2000f8e0014 */
[----:B------:R-:W-:Y:S02]  /*e180*/  ULDC.64 UR4, c[0x0][0xaf0] ;  /* 0x0002bc0000047ab9 */ /* 0x000fe40000000a00 */
[----:B------:R-:W5:Y:S01]  /*e190*/  LD.E.128 R40, desc[UR6][R40.64] ;  /* 0x0000000628287980 */ /* 0x000f62000c101d00 */
[----:B-1----:R-:W-:-:S03]  /*e1a0*/  @P1 IMAD.HI.U32 R0, R30, R53, RZ ;  /* 0x000000351e001227 */ /* 0x002fc600078e00ff */
[----:B------:R-:W5:Y:S01]  /*e1b0*/  LD.E.128 R36, desc[UR6][R36.64] ;  /* 0x0000000624247980 */ /* 0x000f62000c101d00 */
[----:B------:R-:W-:Y:S02]  /*e1c0*/  IMAD.IADD R21, R21, 0x1, R3 ;  /* 0x0000000115157824 */ /* 0x000fe400078e0203 */
[----:B------:R-:W-:Y:S01]  /*e1d0*/  IMAD.MOV.U32 R3, RZ, RZ, R30 ;  /* 0x000000ffff037224 */ /* 0x000fe200078e001e */
[----:B------:R-:W5:Y:S01]  /*e1e0*/  LD.E.128 R32, desc[UR6][R32.64] ;  /* 0x0000000620207980 */ /* 0x000f62000c101d00 */
[----:B------:R-:W-:Y:S01]  /*e1f0*/  IMAD R22, R222, UR4, RZ ;  /* 0x00000004de167c24 */ /* 0x000fe2000f8e02ff */
[----:B--2---:R-:W-:Y:S01]  /*e200*/  @P1 SHF.R.U32.HI R3, RZ, R29, R0 ;  /* 0x0000001dff031219 */ /* 0x004fe20000011600 */
[C---:B------:R-:W-:Y:S01]  /*e210*/  IMAD.WIDE.U32 R20, R57.reuse, UR4, R20 ;  /* 0x0000000439147c25 */ /* 0x040fe2000f8e0014 */
[----:B------:R-:W-:Y:S01]  /*e220*/  @!PT LDS RZ, [RZ] ;  /* 0x00000000fffff984 */ /* 0x000fe20000000800 */
[----:B------:R-:W-:Y:S01]  /*e230*/  @!PT LDS RZ, [RZ] ;  /* 0x00000000fffff984 */ /* 0x000fe20000000800 */
[----:B------:R-:W-:Y:S01]  /*e240*/  @!PT LDS RZ, [RZ] ;  /* 0x00000000fffff984 */ /* 0x000fe20000000800 */
[----:B------:R-:W-:Y:S01]  /*e250*/  @!PT LDS RZ, [RZ] ;  /* 0x00000000fffff984 */ /* 0x000fe20000000800 */
[----:B------:R1:W-:Y:S06]  /*e260*/  MEMBAR.ALL.CTA ;  /* 0x0000000000007992 */ /* 0x0003ec0000008000 */
[----:B-1----:R-:W1:Y:S01]  /*e270*/  FENCE.VIEW.ASYNC.S ;  /* 0x00000000000073c6 */ /* 0x002e620000000000 */
[--C-:B------:R-:W-:Y:S01]  /*e280*/  SHF.R.S32.HI R0, RZ, 0x1f, R3.reuse ;  /* 0x0000001fff007819 */ /* 0x100fe20000011403 */
[----:B------:R-:W-:Y:S01]  /*e290*/  IMAD R29, R57, UR5, R22 ;  /* 0x00000005391d7c24 */ /* 0x000fe2000f8e0216 */
[----:B------:R-:W-:Y:S01]  /*e2a0*/  ULDC.64 UR4, c[0x0][0xae0] ;  /* 0x0002b80000047ab9 */ /* 0x000fe20000000a00 */
[----:B------:R-:W-:-:S02]  /*e2b0*/  IMAD.MOV R31, RZ, RZ, -R3 ;  /* 0x000000ffff1f7224 */ /* 0x000fc400078e0a03 */
[----:B------:R-:W-:Y:S01]  /*e2c0*/  IMAD R0, R0, UR4, RZ ;  /* 0x0000000400007c24 */ /* 0x000fe2000f8e02ff */
[----:B------:R-:W-:Y:S01]  /*e2d0*/  IADD3 R21, R21, R29, RZ ;  /* 0x0000001d15157210 */ /* 0x000fe20007ffe0ff */
        /* <DEDUP_REMOVED lines=12> */
[----:B------:R-:W-:-:S02]  /*e3a0*/  VIADD R0, R30, 0x20 ;  /* 0x000000201e007836 */ /* 0x000fc40000000000 */
[----:B0-----:R-:W-:Y:S01]  /*e3b0*/  VIADD R28, R28, 0x34820 ;  /* 0x000348201c1c7836 */ /* 0x001fe20000000000 */
[----:B------:R-:W-:Y:S01]  /*e3c0*/  LEA R22, P3, R20, UR4, 0x1 ;  /* 0x0000000414167c11 */ /* 0x000fe2000f8608ff */
[----:B------:R-:W-:Y:S01]  /*e3d0*/  IMAD.IADD R3, R21, 0x1, R3 ;  /* 0x0000000115037824 */ /* 0x000fe200078e0203 */
[-C--:B------:R-:W-:Y:S01]  /*e3e0*/  ISETP.GE.AND P0, PT, R0, R59.reuse, PT ;  /* 0x0000003b0000720c */ /* 0x080fe20003f06270 */
[----:B------:R-:W-:Y:S01]  /*e3f0*/  VIADD R0, R30, 0x40 ;  /* 0x000000401e007836 */ /* 0x000fe20000000000 */
[----:B------:R-:W-:Y:S02]  /*e400*/  PRMT R28, RZ, 0x654, R28 ;  /* 0x00000654ff1c7816 */ /* 0x000fe4000000001c */
[----:B------:R-:W-:Y:S01]  /*e410*/  LEA.HI.X R3, R20, UR5, R3, 0x1, P3 ;  /* 0x0000000514037c11 */ /* 0x000fe200098f0c03 */
[----:B------:R-:W-:Y:S01]  /*e420*/  BSSY B1, `(.L_x_7075) ;  /* 0x0000010000017945 */ /* 0x000fe20003800000 */
[----:B------:R-:W-:Y:S01]  /*e430*/  ISETP.GE.AND P1, PT, R0, R59, PT ;  /* 0x0000003b0000720c */ /* 0x000fe20003f26270 */
[----:B-1----:R0:W-:Y:S02]  /*e440*/  SYNCS.ARRIVE.TRANS64.RED.A1T0 RZ, [R28+URZ], RZ ;  /* 0x000000ff1cff79a7 */ /* 0x0021e4000810043f */
[----:B------:R1:W2:Y:S04]  /*e450*/  SHFL.IDX PT, R0, R3, RZ, 0x181f ;  /* 0x00181fff03007589 */ /* 0x0002a800000e0000 */
[----:B0-----:R1:W0:Y:S01]  /*e460*/  SHFL.IDX PT, R28, R22, RZ, 0x181f ;  /* 0x00181fff161c7589 */ /* 0x00122200000e0000 */
[----:B------:R-:W-:Y:S05]  /*e470*/  @P2 BRA `(.L_x_7076) ;  /* 0x0000000000282947 */ /* 0x000fea0003800000 */
[----:B------:R-:W-:Y:S01]  /*e480*/  ULDC UR4, c[0x0][0xac8] ;  /* 0x0002b20000047ab9 */ /* 0x000fe20000000800 */
[----:B------:R-:W-:Y:S01]  /*e490*/  ULDC.64 UR6, c[0x0][0x208] ;  /* 0x0000820000067ab9 */ /* 0x000fe20000000a00 */
[----:B------:R-:W-:Y:S02]  /*e4a0*/  ISETP.GE.AND P2, PT, R17, UR4, PT ;  /* 0x0000000411007c0c */ /* 0x000fe4000bf46270 */
[----:B------:R-:W-:-:S11]  /*e4b0*/  ISETP.GE.AND P3, PT, R19, UR4, PT ;  /* 0x0000000413007c0c */ /* 0x000fd6000bf66270 */
[-C--:B0-----:R-:W-:Y:S02]  /*e4c0*/  @!P2 LEA R20, P4, R17, R28.reuse, 0x1 ;  /* 0x0000001c1114a211 */ /* 0x081fe400078808ff */
[----:B------:R-:W-:Y:S02]  /*e4d0*/  @!P3 LEA R28, P5, R19, R28, 0x1 ;  /* 0x0000001c131cb211 */ /* 0x000fe400078a08ff */
[-C--:B--2---:R-:W-:Y:S02]  /*e4e0*/  @!P2 LEA.HI.X R21, R17, R0.reuse, R232, 0x1, P4 ;  /* 0x000000001115a211 */ /* 0x084fe400020f0ce8 */
[----:B------:R-:W-:-:S03]  /*e4f0*/  @!P3 LEA.HI.X R29, R19, R0, R231, 0x1, P5 ;  /* 0x00000000131db211 */ /* 0x000fc600028f0ce7 */
[----:B-----5:R3:W-:Y:S04]  /*e500*/  @!P2 ST.E.128 desc[UR6][R20.64], R24 ;  /* 0x000000181400a985 */ /* 0x0207e8000c101d06 */
[----:B------:R3:W-:Y:S02]  /*e510*/  @!P3 ST.E.128 desc[UR6][R28.64], R44 ;  /* 0x0000002c1c00b985 */ /* 0x0007e4000c101d06 */
.L_x_7076:
[----:B------:R-:W-:Y:S05]  /*e520*/  BSYNC B1 ;  /* 0x0000000000017941 */ /* 0x000fea0003800000 */
.L_x_7075:
[----:B--2---:R2:W4:Y:S01]  /*e530*/  SHFL.IDX PT, R0, R3, 0x1, 0x181f ;  /* 0x00381f0003007f89 */ /* 0x00452200000e0000 */
[----:B------:R-:W-:Y:S03]  /*e540*/  BSSY B1, `(.L_x_7077) ;  /* 0x000000d000017945 */ /* 0x000fe60003800000 */
[----:B---3-5:R2:W3:Y:S01]  /*e550*/  SHFL.IDX PT, R24, R22, 0x1, 0x181f ;  /* 0x00381f0016187f89 */ /* 0x0284e200000e0000 */
[----:B------:R-:W-:Y:S05]  /*e560*/  @P0 BRA `(.L_x_7078) ;  /* 0x0000000000280947 */ /* 0x000fea0003800000 */
[----:B------:R-:W-:Y:S01]  /*e570*/  ULDC UR4, c[0x0][0xac8] ;  /* 0x0002b20000047ab9 */ /* 0x000fe20000000800 */
[----:B------:R-:W-:Y:S01]  /*e580*/  ULDC.64 UR6, c[0x0][0x208] ;  /* 0x0000820000067ab9 */ /* 0x000fe20000000a00 */
[----:B------:R-:W-:Y:S02]  /*e590*/  ISETP.GE.AND P3, PT, R17, UR4, PT ;  /* 0x0000000411007c0c */ /* 0x000fe4000bf66270 */
[----:B------:R-:W-:-:S11]  /*e5a0*/  ISETP.GE.AND P4, PT, R19, UR4, PT ;  /* 0x0000000413007c0c */ /* 0x000fd6000bf86270 */
[-C--:B---3--:R-:W-:Y:S02]  /*e5b0*/  @!P3 LEA R20, P0, R17, R24.reuse, 0x1 ;  /* 0x000000181114b211 */ /* 0x088fe400078008ff */
[----:B------:R-:W-:Y:S02]  /*e5c0*/  @!P4 LEA R24, P2, R19, R24, 0x1 ;  /* 0x000000181318c211 */ /* 0x000fe400078408ff */
[-C--:B----4-:R-:W-:Y:S02]  /*e5d0*/  @!P3 LEA.HI.X R21, R17, R0.reuse, R232, 0x1, P0 ;  /* 0x000000001115b211 */ /* 0x090fe400000f0ce8 */
[----:B------:R-:W-:-:S03]  /*e5e0*/  @!P4 LEA.HI.X R25, R19, R0, R231, 0x1, P2 ;  /* 0x000000001319c211 */ /* 0x000fc600010f0ce7 */
[----:B------:R3:W-:Y:S04]  /*e5f0*/  @!P3 ST.E.128 desc[UR6][R20.64], R12 ;  /* 0x0000000c1400b985 */ /* 0x0007e8000c101d06 */
[----:B------:R3:W-:Y:S02]  /*e600*/  @!P4 ST.E.128 desc[UR6][R24.64], R40 ;  /* 0x000000281800c985 */ /* 0x0007e4000c101d06 */
.L_x_7078:
[----:B------:R-:W-:Y:S05]  /*e610*/  BSYNC B1 ;  /* 0x0000000000017941 */ /* 0x000fea0003800000 */
.L_x_7077:
[----:B----4-:R4:W0:Y:S01]  /*e620*/  SHFL.IDX PT, R0, R3, 0x2, 0x181f ;  /* 0x00581f0003007f89 */ /* 0x01082200000e0000 */
[----:B------:R-:W-:Y:S03]  /*e630*/  BSSY B1, `(.L_x_7079) ;  /* 0x000000d000017945 */ /* 0x000fe60003800000 */
[----:B---3--:R4:W3:Y:S01]  /*e640*/  SHFL.IDX PT, R14, R22, 0x2, 0x181f ;  /* 0x00581f00160e7f89 */ /* 0x0088e200000e0000 */
[----:B------:R-:W-:Y:S05]  /*e650*/  @P1 BRA `(.L_x_7080) ;  /* 0x0000000000281947 */ /* 0x000fea0003800000 */
[----:B------:R-:W-:Y:S01]  /*e660*/  ULDC UR4, c[0x0][0xac8] ;  /* 0x0002b20000047ab9 */ /* 0x000fe20000000800 */
[----:B------:R-:W-:Y:S01]  /*e670*/  ULDC.64 UR6, c[0x0][0x208] ;  /* 0x0000820000067ab9 */ /* 0x000fe20000000a00 */
[----:B------:R-:W-:Y:S02]  /*e680*/  ISETP.GE.AND P2, PT, R17, UR4, PT ;  /* 0x0000000411007c0c */ /* 0x000fe4000bf46270 */
[----:B------:R-:W-:-:S11]  /*e690*/  ISETP.GE.AND P3, PT, R19, UR4, PT ;  /* 0x0000000413007c0c */ /* 0x000fd6000bf66270 */
[-C--:B---3--:R-:W-:Y:S02]  /*e6a0*/  @!P2 LEA R12, P0, R17, R14.reuse, 0x1 ;  /* 0x0000000e110ca211 */ /* 0x088fe400078008ff */
[----:B------:R-:W-:Y:S02]  /*e6b0*/  @!P3 LEA R14, P1, R19, R14, 0x1 ;  /* 0x0000000e130eb211 */ /* 0x000fe400078208ff */
[-C--:B0-----:R-:W-:Y:S02]  /*e6c0*/  @!P2 LEA.HI.X R13, R17, R0.reuse, R232, 0x1, P0 ;  /* 0x00000000110da211 */ /* 0x081fe400000f0ce8 */
[----:B------:R-:W-:-:S03]  /*e6d0*/  @!P3 LEA.HI.X R15, R19, R0, R231, 0x1, P1 ;  /* 0x00000000130fb211 */ /* 0x000fc600008f0ce7 */
[----:B------:R0:W-:Y:S04]  /*e6e0*/  @!P2 ST.E.128 desc[UR6][R12.64], R4 ;  /* 0x000000040c00a985 */ /* 0x0001e8000c101d06 */
[----:B------:R0:W-:Y:S02]  /*e6f0*/  @!P3 ST.E.128 desc[UR6][R14.64], R36 ;  /* 0x000000240e00b985 */ /* 0x0001e4000c101d06 */
.L_x_7080:
[----:B------:R-:W-:Y:S05]  /*e700*/  BSYNC B1 ;  /* 0x0000000000017941 */ /* 0x000fea0003800000 */
.L_x_7079:
[----:B0-----:R-:W-:Y:S01]  /*e710*/  VIADD R0, R30, 0x60 ;  /* 0x000000601e007836 */ /* 0x001fe20000000000 */
[----:B------:R0:W0:Y:S04]  /*e720*/  SHFL.IDX PT, R6, R3, 0x3, 0x181f ;  /* 0x00781f0003067f89 */ /* 0x00002800000e0000 */
[----:B------:R-:W-:Y:S01]  /*e730*/  ISETP.GE.AND P0, PT, R0, R59, PT ;  /* 0x0000003b0000720c */ /* 0x000fe20003f06270 */
[----:B-12-4-:R-:W1:-:S12]  /*e740*/  SHFL.IDX PT, R22, R22, 0x3, 0x181f ;  /* 0x00781f0016167f89 */ /* 0x016e5800000e0000 */
[----:B------:R-:W-:Y:S05]  /*e750*/  @P0 BRA `(.L_x_7081) ;  /* 0x0000000c00080947 */ /* 0x000fea0003800000 */
[----:B------:R-:W-:Y:S01]  /*e760*/  ULDC UR4, c[0x0][0xac8] ;  /* 0x0002b20000047ab9 */ /* 0x000fe20000000800 */
[----:B------:R-:W-:Y:S01]  /*e770*/  ULDC.64 UR6, c[0x0][0x208] ;  /* 0x0000820000067ab9 */ /* 0x000fe20000000a00 */
[----:B------:R-:W-:-:S13]  /*e780*/  ISETP.GE.AND P1, PT, R17, UR4, PT ;  /* 0x0000000411007c0c */ /* 0x000fda000bf26270 */
[----:B-1----:R-:W-:-:S04]  /*e790*/  @!P1 LEA R4, P0, R17, R22, 0x1 ;  /* 0x0000001611049211 */ /* 0x002fc800078008ff */
[----:B0-----:R-:W-:Y:S02]  /*e7a0*/  @!P1 LEA.HI.X R5, R17, R6, R232, 0x1, P0 ;  /* 0x0000000611059211 */ /* 0x001fe400000f0ce8 */
[----:B------:R-:W-:-:S03]  /*e7b0*/  ISETP.GE.AND P0, PT, R19, UR4, PT ;  /* 0x0000000413007c0c */ /* 0x000fc6000bf06270 */
[----:B------:R2:W-:Y:S10]  /*e7c0*/  @!P1 ST.E.128 desc[UR6][R4.64], R8 ;  /* 0x0000000804009985 */ /* 0x0005f4000c101d06 */
[----:B------:R-:W-:Y:S05]  /*e7d0*/  @P0 BRA `(.L_x_7081) ;  /* 0x0000000800e80947 */ /* 0x000fea0003800000 */
[----:B--2---:R-:W-:Y:S01]  /*e7e0*/  LEA R4, P0, R19, R22, 0x1 ;  /* 0x0000001613047211 */ /* 0x004fe200078008ff */
[----:B------:R-:W-:-:S03]  /*e7f0*/  ULDC.64 UR4, c[0x0][0x208] ;  /* 0x0000820000047ab9 */ /* 0x000fc60000000a00 */
[----:B------:R-:W-:-:S05]  /*e800*/  LEA.HI.X R5, R19, R6, R231, 0x1, P0 ;  /* 0x0000000613057211 */ /* 0x000fca00000f0ce7 */
[----:B------:R4:W-:Y:S01]  /*e810*/  ST.E.128 desc[UR4][R4.64], R32 ;  /* 0x0000002004007985 */ /* 0x0009e2000c101d04 */
[----:B------:R-:W-:Y:S05]  /*e820*/  BRA `(.L_x_7081) ;  /* 0x0000000800d47947 */ /* 0x000fea0003800000 */
.L_x_7073:
[----:B------:R-:W2:Y:S01]  /*e830*/  LDC.64 R6, c[0x0][0xc00] ;  /* 0x00030000ff067b82 */ /* 0x000ea20000000a00 */
[C---:B------:R-:W-:Y:S01]  /*e840*/  IMAD.SHL.U32 R5, R22.reuse, 0x4, RZ ;  /* 0x0000000416057824 */ /* 0x040fe200078e00ff */
[----:B------:R-:W-:Y:S01]  /*e850*/  SHF.L.U64.HI R0, R22, 0x2, R222 ;  /* 0x0000000216007819 */ /* 0x000fe200000102de */
[----:B------:R-:W-:Y:S01]  /*e860*/  ULDC.64 UR4, c[0x0][0xc08] ;  /* 0x0003020000047ab9 */ /* 0x000fe20000000a00 */
[----:B------:R-:W-:Y:S01]  /*e870*/  IMAD.MOV.U32 R3, RZ, RZ, RZ ;  /* 0x000000ffff037224 */ /* 0x000fe200078e00ff */
[----:B------:R-:W-:-:S03]  /*e880*/  ULDC.64 UR6, c[0x0][0x208] ;  /* 0x0000820000067ab9 */ /* 0x000fc60000000a00 */
[----:B------:R-:W3:Y:S01]  /*e890*/  LDC R25, c[0x0][0xbe8] ;  /* 0x0002fa00ff197b82 */ /* 0x000ee20000000800 */
[----:B--2---:R-:W-:Y:S02]  /*e8a0*/  ISETP.NE.U32.AND P0, PT, R6, RZ, PT ;  /* 0x000000ff0600720c */ /* 0x004fe40003f05070 */
[----:B------:R-:W-:Y:S02]  /*e8b0*/  IADD3 R6, P1, R5, R6, RZ ;  /* 0x0000000605067210 */ /* 0x000fe40007f3e0ff */
[----:B------:R-:W-:Y:S02]  /*e8c0*/  ISETP.NE.AND.EX P0, PT, R7, RZ, PT, P0 ;  /* 0x000000ff0700720c */ /* 0x000fe40003f05300 */
[----:B------:R-:W-:Y:S02]  /*e8d0*/  IADD3.X R7, R0, R7, RZ, P1, !PT ;  /* 0x0000000700077210 */ /* 0x000fe40000ffe4ff */
[----:B------:R-:W-:-:S04]  /*e8e0*/  ISETP.NE.U32.AND P1, PT, RZ, UR4, PT ;  /* 0x00000004ff007c0c */ /* 0x000fc8000bf25070 */
[----:B------:R-:W-:Y:S02]  /*e8f0*/  ISETP.NE.AND.EX P1, PT, RZ, UR5, PT, P1 ;  /* 0x00000005ff007c0c */ /* 0x000fe4000bf25310 */
[----:B------:R-:W-:-:S03]  /*e900*/  ISETP.GE.AND P3, PT, R233, 0x80, PT ;  /* 0x00000080e900780c */ /* 0x000fc60003f66270 */
[----:B------:R2:W5:Y:S08]  /*e910*/  @P0 LDG.E R3, desc[UR6][R6.64] ;  /* 0x0000000606030981 */ /* 0x000570000c1e1900 */
        /* <DEDUP_REMOVED lines=14> */
.L_x_7082:
        /* <DEDUP_REMOVED lines=15> */
[----:B------:R-:W-:Y:S01]  /*eaf0*/  IMAD.MOV.U32 R4, RZ, RZ, R3 ;  /* 0x000000ffff047224 */ /* 0x000fe200078e0003 */
[----:B------:R-:W-:Y:S01]  /*eb00*/  ULDC.64 UR6, c[0x0][0x208] ;  /* 0x0000820000067ab9 */ /* 0x000fe20000000a00 */
        /* <DEDUP_REMOVED lines=30> */
.L_x_7084:
[----:B------:R-:W-:Y:S05]  /*ecf0*/  BSYNC B1 ;  /* 0x0000000000017941 */ /* 0x000fea0003800000 */
.L_x_7083:
        /* <DEDUP_REMOVED lines=56> */
[----:B------:R3:W-:Y:S04]  /*f080*/  @!P4 ST.E.128 desc[UR6][R8.64], RZ ;  /* 0x000000ff0800c985 */ /* 0x0007e8000c101d06 */
[----:B------:R3:W-:Y:S02]  /*f090*/  @!P5 ST.E.128 desc[UR6][R4.64], RZ ;  /* 0x000000ff0400d985 */ /* 0x0007e4000c101d06 */
.L_x_7086:
[----:B------:R-:W-:Y:S05]  /*f0a0*/  BSYNC B1 ;  /* 0x0000000000017941 */ /* 0x000fea0003800000 */
.L_x_7085:
        /* <DEDUP_REMOVED lines=12> */
[----:B------:R0:W-:Y:S04]  /*f170*/  @!P3 ST.E.128 desc[UR6][R8.64], RZ ;  /* 0x000000ff0800b985 */ /* 0x0001e8000c101d06 */
[----:B------:R0:W-:Y:S02]  /*f180*/  @!P4 ST.E.128 desc[UR6][R4.64], RZ ;  /* 0x000000ff0400c985 */ /* 0x0001e4000c101d06 */
.L_x_7088:
[----:B------:R-:W-:Y:S05]  /*f190*/  BSYNC B1 ;  /* 0x0000000000017941 */ /* 0x000fea0003800000 */
.L_x_7087:
[----:B0-----:R0:W0:Y:S01]  /*f1a0*/  SHFL.IDX PT, R0, R3, 0x2, 0x181f ;  /* 0x00581f0003007f89 */ /* 0x00102200000e0000 */
[----:B------:R-:W-:Y:S03]  /*f1b0*/  BSSY B1, `(.L_x_7089) ;  /* 0x000000d000017945 */ /* 0x000fe60003800000 */
[----:B---3--:R3:W0:Y:S01]  /*f1c0*/  SHFL.IDX PT, R4, R6, 0x2, 0x181f ;  /* 0x00581f0006047f89 */ /* 0x00862200000e0000 */
[----:B------:R-:W-:Y:S05]  /*f1d0*/  @P0 BRA `(.L_x_7090) ;  /* 0x0000000000280947 */ /* 0x000fea0003800000 */
[----:B------:R-:W-:Y:S01]  /*f1e0*/  ULDC UR4, c[0x0][0xac8] ;  /* 0x0002b20000047ab9 */ /* 0x000fe20000000800 */
[----:B------:R-:W-:Y:S01]  /*f1f0*/  ULDC.64 UR6, c[0x0][0x208] ;  /* 0x0000820000067ab9 */ /* 0x000fe20000000a00 */
[----:B------:R-:W-:Y:S02]  /*f200*/  ISETP.GE.AND P2, PT, R17, UR4, PT ;  /* 0x0000000411007c0c */ /* 0x000fe4000bf46270 */
[----:B------:R-:W-:-:S11]  /*f210*/  ISETP.GE.AND P3, PT, R19, UR4, PT ;  /* 0x0000000413007c0c */ /* 0x000fd6000bf66270 */
[-C--:B0-----:R-:W-:Y:S02]  /*f220*/  @!P2 LEA R8, P0, R17, R4.reuse, 0x1 ;  /* 0x000000041108a211 */ /* 0x081fe400078008ff */
[----:B------:R-:W-:Y:S02]  /*f230*/  @!P3 LEA R4, P1, R19, R4, 0x1 ;  /* 0x000000041304b211 */ /* 0x000fe400078208ff */
[-C--:B------:R-:W-:Y:S02]  /*f240*/  @!P2 LEA.HI.X R9, R17, R0.reuse, R232, 0x1, P0 ;  /* 0x000000001109a211 */ /* 0x080fe400000f0ce8 */
[----:B------:R-:W-:-:S03]  /*f250*/  @!P3 LEA.HI.X R5, R19, R0, R231, 0x1, P1 ;  /* 0x000000001305b211 */ /* 0x000fc600008f0ce7 */
[----:B------:R0:W-:Y:S04]  /*f260*/  @!P2 ST.E.128 desc[UR6][R8.64], RZ ;  /* 0x000000ff0800a985 */ /* 0x0001e8000c101d06 */
[----:B------:R0:W-:Y:S02]  /*f270*/  @!P3 ST.E.128 desc[UR6][R4.64], RZ ;  /* 0x000000ff0400b985 */ /* 0x0001e4000c101d06 */
.L_x_7090:
[----:B------:R-:W-:Y:S05]  /*f280*/  BSYNC B1 ;  /* 0x0000000000017941 */ /* 0x000fea0003800000 */
.L_x_7089:
[----:B0-----:R-:W-:Y:S01]  /*f290*/  VIADD R0, R10, 0x60 ;  /* 0x000000600a007836 */ /* 0x001fe20000000000 */
[----:B------:R0:W0:Y:S04]  /*f2a0*/  SHFL.IDX PT, R8, R3, 0x3, 0x181f ;  /* 0x00781f0003087f89 */ /* 0x00002800000e0000 */
[----:B------:R-:W-:Y:S01]  /*f2b0*/  ISETP.GE.AND P0, PT, R0, R25, PT ;  /* 0x000000190000720c */ /* 0x000fe20003f06270 */
[----:B------:R0:W0:-:S12]  /*f2c0*/  SHFL.IDX PT, R4, R6, 0x3, 0x181f ;  /* 0x00781f0006047f89 */ /* 0x00001800000e0000 */
[----:B------:R-:W-:Y:S05]  /*f2d0*/  @P0 BRA `(.L_x_7081) ;  /* 0x0000000000280947 */ /* 0x000fea0003800000 */
[----:B------:R-:W-:Y:S01]  /*f2e0*/  ULDC UR4, c[0x0][0xac8] ;  /* 0x0002b20000047ab9 */ /* 0x000fe20000000800 */
[----:B------:R-:W-:Y:S01]  /*f2f0*/  ULDC.64 UR6, c[0x0][0x208] ;  /* 0x0000820000067ab9 */ /* 0x000fe20000000a00 */
[----:B------:R-:W-:Y:S02]  /*f300*/  ISETP.GE.AND P2, PT, R17, UR4, PT ;  /* 0x0000000411007c0c */ /* 0x000fe4000bf46270 */
[----:B------:R-:W-:-:S11]  /*f310*/  ISETP.GE.AND P3, PT, R19, UR4, PT ;  /* 0x0000000413007c0c */ /* 0x000fd6000bf66270 */
[-C--:B0-234-:R-:W-:Y:S02]  /*f320*/  @!P2 LEA R6, P0, R17, R4.reuse, 0x1 ;  /* 0x000000041106a211 */ /* 0x09dfe400078008ff */
[----:B------:R-:W-:Y:S02]  /*f330*/  @!P3 LEA R4, P1, R19, R4, 0x1 ;  /* 0x000000041304b211 */ /* 0x000fe400078208ff */
[-C--:B------:R-:W-:Y:S02]  /*f340*/  @!P2 LEA.HI.X R7, R17, R8.reuse, R232, 0x1, P0 ;  /* 0x000000081107a211 */ /* 0x080fe400000f0ce8 */
[----:B------:R-:W-:-:S03]  /*f350*/  @!P3 LEA.HI.X R5, R19, R8, R231, 0x1, P1 ;  /* 0x000000081305b211 */ /* 0x000fc600008f0ce7 */
[----:B------:R0:W-:Y:S04]  /*f360*/  @!P2 ST.E.128 desc[UR6][R6.64], RZ ;  /* 0x000000ff0600a985 */ /* 0x0001e8000c101d06 */
[----:B------:R0:W-:Y:S02]  /*f370*/  @!P3 ST.E.128 desc[UR6][R4.64], RZ ;  /* 0x000000ff0400b985 */ /* 0x0001e4000c101d06 */
.L_x_7081:
[----:B------:R-:W-:Y:S05]  /*f380*/  BSYNC B0 ;  /* 0x0000000000007941 */ /* 0x000fea0003800000 */
.L_x_7072:
[----:B------:R-:W-:Y:S02]  /*f390*/  ULDC UR4, c[0x0][0xc3c] ;  /* 0x00030f0000047ab9 */ /* 0x000fe40000000800 */
[----:B-1----:R-:W-:-:S13]  /*f3a0*/  ISETP.GE.AND P0, PT, R51, UR4, PT ;  /* 0x0000000433007c0c */ /* 0x002fda000bf06270 */
[----:B------:R-:W-:Y:S05]  /*f3b0*/  @!P0 BRA `(.L_x_7091) ;  /* 0xffffff18008c8947 */ /* 0x000fea000383ffff */
[----:B------:R-:W-:Y:S05]  /*f3c0*/  EXIT ;  /* 0x000000000000794d */ /* 0x000fea0003800000 */
.L_x_7047:
[----:B------:R-:W-:-:S08]  /*f3d0*/  NOP ;  /* 0x0000000000007918 */ /* 0x000fd00000000000 */
[----:B--2---:R-:W0:-:S00]  /*f3e0*/  USETMAXREG.DEALLOC.CTAPOOL 0x18 ;  /* 0x00000018000079c8 */ /* 0x004e0000080e0500 */
        /* <DEDUP_REMOVED lines=14> */
.L_x_7092:
        /* <DEDUP_REMOVED lines=43> */
.L_x_7098:
        /* <DEDUP_REMOVED lines=13> */
.L_x_7097:
[----:B------:R-:W-:Y:S05]  /*f850*/  BSYNC B0 ;  /* 0x0000000000007941 */ /* 0x000fea0003800000 */
.L_x_7096:
        /* <DEDUP_REMOVED lines=20> */
[----:B------:R-:W-:Y:S01]  /*f9a0*/  IMAD.MOV.U32 R2, RZ, RZ, R9 ;  /* 0x000000ffff027224 */ /* 0x000fe200078e0009 */
[----:B------:R-:W-:-:S07]  /*f9b0*/  MOV R7, R3 ;  /* 0x0000000300077202 */ /* 0x000fce0000000f00 */
.L_x_7094:
        /* <DEDUP_REMOVED lines=16> */
.L_x_7099:
        /* <DEDUP_REMOVED lines=25> */
.L_x_7095:
[----:B------:R-:W-:Y:S02]  /*fc50*/  IMAD.MOV.U32 R17, RZ, RZ, RZ ;  /* 0x000000ffff117224 */ /* 0x000fe400078e00ff */
[----:B------:R-:W-:Y:S02]  /*fc60*/  IMAD.U32 R16, RZ, RZ, UR6 ;  /* 0x00000006ff107e24 */ /* 0x000fe4000f8e00ff */
[----:B------:R-:W-:-:S07]  /*fc70*/  IMAD.MOV.U32 R18, RZ, RZ, RZ ;  /* 0x000000ffff127224 */ /* 0x000fce00078e00ff */
.L_x_7100:
[----:B------:R-:W-:-:S13]  /*fc80*/  ISETP.NE.AND P0, PT, R5, RZ, PT ;  /* 0x000000ff0500720c */ /* 0x000fda0003f05270 */
[----:B------:R-:W0:Y:S01]  /*fc90*/  @!P0 S2R R3, SR_CgaCtaId ;  /* 0x0000000000038919 */ /* 0x000e220000008800 */
[----:B------:R-:W-:-:S04]  /*fca0*/  @!P0 MOV R0, 0x400 ;  /* 0x0000040000008802 */ /* 0x000fc80000000f00 */
[----:B0-----:R-:W-:-:S05]  /*fcb0*/  @!P0 LEA R0, R3, R0, 0x18 ;  /* 0x0000000003008211 */ /* 0x001fca00078ec0ff */
[----:B------:R0:W-:Y:S01]  /*fcc0*/  @!P0 STS.128 [R0+0x348d0], R16 ;  /* 0x0348d01000008388 */ /* 0x0001e20000000c00 */
[----:B------:R-:W-:Y:S06]  /*fcd0*/  BAR.ARV 0x5, 0x180 ;  /* 0x0146000000007b1d */ /* 0x000fec0000002000 */
.L_x_7093:
        /* <DEDUP_REMOVED lines=14> */
[C---:B0-----:R-:W-:Y:S02]  /*fdc0*/  SHF.L.U32 R0, R5.reuse, 0x3, RZ ;  /* 0x0000000305007819 */ /* 0x041fe400000006ff */
[----:B------:R-:W-:Y:S02]  /*fdd0*/  LOP3.LUT R4, R5, 0x7f, RZ, 0xc0, !PT ;  /* 0x0000007f05047812 */ /* 0x000fe400078ec0ff */
[----:B------:R-:W-:-:S02]  /*fde0*/  LOP3.LUT R2, R0, 0x1f8, RZ, 0xc0, !PT ;  /* 0x000001f800027812 */ /* 0x000fc400078ec0ff */
[----:B------:R-:W-:Y:S02]  /*fdf0*/  LOP3.LUT R0, R0, 0x38, RZ, 0xc0, !PT ;  /* 0x0000003800007812 */ /* 0x000fe400078ec0ff */
[----:B------:R-:W-:Y:S01]  /*fe00*/  LOP3.LUT R3, R2, 0x38, R5, 0x78, !PT ;  /* 0x0000003802037812 */ /* 0x000fe200078e7805 */
[----:B------:R-:W-:Y:S01]  /*fe10*/  IMAD.SHL.U32 R2, R4, 0x8, RZ ;  /* 0x0000000804027824 */ /* 0x000fe200078e00ff */
[----:B------:R-:W-:-:S04]  /*fe20*/  LOP3.LUT R0, R0, 0x40, RZ, 0xfc, !PT ;  /* 0x0000004000007812 */ /* 0x000fc800078efcff */
[----:B------:R-:W-:Y:S01]  /*fe30*/  LOP3.LUT R3, R3, 0x200, R2, 0xf8, !PT ;  /* 0x0000020003037812 */ /* 0x000fe200078ef802 */
[----:B------:R-:W-:Y:S01]  /*fe40*/  IMAD.SHL.U32 R2, R5, 0x10, RZ ;  /* 0x0000001005027824 */ /* 0x000fe200078e00ff */
[----:B------:R-:W-:Y:S01]  /*fe50*/  SHF.R.U32.HI R5, RZ, 0x3, R4 ;  /* 0x00000003ff057819 */ /* 0x000fe20000011604 */
[----:B------:R-:W-:-:S03]  /*fe60*/  IMAD.U32 R4, RZ, RZ, UR4 ;  /* 0x00000004ff047e24 */ /* 0x000fc6000f8e00ff */
[----:B------:R-:W-:Y:S01]  /*fe70*/  LOP3.LUT R2, R5, 0x70, R2, 0xf8, !PT ;  /* 0x0000007005027812 */ /* 0x000fe200078ef802 */
[----:B------:R-:W-:Y:S01]  /*fe80*/  IMAD R3, R3, 0x2, R4 ;  /* 0x0000000203037824 */ /* 0x000fe200078e0204 */
[----:B------:R0:W-:Y:S01]  /*fe90*/  STL [R1+0x4], R4 ;  /* 0x0000040401007387 */ /* 0x0001e20000100800 */
[----:B------:R-:W-:-:S03]  /*fea0*/  IMAD.MOV.U32 R2, RZ, RZ, 0x1 ;  /* 0x00000001ff027424 */ /* 0x000fc600078e00ff */
[----:B------:R0:W-:Y:S04]  /*feb0*/  STL [R1+0x24], R3 ;  /* 0x0000240301007387 */ /* 0x0001e80000100800 */
[----:B------:R0:W-:Y:S04]  /*fec0*/  STL [R1+0x8], RZ ;  /* 0x000008ff01007387 */ /* 0x0001e80000100800 */
[----:B------:R0:W-:Y:S04]  /*fed0*/  STL [R1+0x10], R2 ;  /* 0x0000100201007387 */ /* 0x0001e80000100800 */
[----:B------:R0:W-:Y:S02]  /*fee0*/  STL [R1+0x50], RZ ;  /* 0x000050ff01007387 */ /* 0x0001e40000100800 */
.L_x_7200:
[----:B0-----:R-:W0:Y:S01]  /*fef0*/  LDC.64 R2, c[0x0][0xc88] ;  /* 0x00032200ff027b82 */ /* 0x001e220000000a00 */
[----:B------:R-:W-:Y:S01]  /*ff00*/  ULDC.64 UR4, c[0x0][0x208] ;  /* 0x0000820000047ab9 */ /* 0x000fe20000000a00 */
[----:B0-----:R-:W-:-:S05]  /*ff10*/  IMAD.WIDE R2, R19, 0x4, R2 ;  /* 0x0000000413027825 */ /* 0x001fca00078e0202 */
[----:B--2---:R-:W2:Y:S01]  /*ff20*/  LDG.E R11, desc[UR4][R2.64] ;  /* 0x00000004020b7981 */ /* 0x004ea2000c1e1900 */
        /* <DEDUP_REMOVED lines=19> */
[----:B------:R-:W-:Y:S02]  /*10060*/  ISETP.NE.AND.EX P1, PT, RZ, UR5, PT, P1 ;  /* 0x00000005ff007c0c */ /* 0x000fe4000bf25310 */
[----:B------:R-:W-:Y:S01]  /*10070*/  ISETP.NE.U32.AND P2, PT, RZ, UR6, PT ;  /* 0x00000006ff007c0c */ /* 0x000fe2000bf45070 */
[----:B------:R-:W-:Y:S01]  /*10080*/  STL [R1], R10 ;  /* 0x0000000a01007387 */ /* 0x000fe20000100800 */
[----:B------:R-:W-:Y:S02]  /*10090*/  ISETP.NE.U32.AND P0, PT, RZ, UR8, PT ;  /* 0x00000008ff007c0c */ /* 0x000fe4000bf05070 */
[----:B------:R-:W-:Y:S01]  /*100a0*/  ISETP.NE.AND.EX P2, PT, RZ, UR7, PT, P2 ;  /* 0x00000007ff007c0c */ /* 0x000fe2000bf45320 */
[----:B------:R-:W-:Y:S01]  /*100b0*/  STL [R1+0x1c], R9 ;  /* 0x00001c0901007387 */ /* 0x000fe20000100800 */
[----:B------:R-:W-:Y:S02]  /*100c0*/  ISETP.NE.AND.EX P0, PT, RZ, UR9, PT, P0 ;  /* 0x00000009ff007c0c */ /* 0x000fe4000bf05300 */
[----:B-1----:R-:W-:-:S02]  /*100d0*/  IADD3 R2, P3, R10, UR4, RZ ;  /* 0x000000040a027c10 */ /* 0x002fc4000ff7e0ff */
[C---:B0-----:R-:W-:Y:S02]  /*100e0*/  IADD3 R4, P4, R10.reuse, UR8, RZ ;  /* 0x000000080a047c10 */ /* 0x041fe4000ff9e0ff */
[C---:B------:R-:W-:Y:S01]  /*100f0*/  IADD3.X R3, R9.reuse, UR5, RZ, P3, !PT ;  /* 0x0000000509037c10 */ /* 0x040fe20009ffe4ff */
[----:B------:R-:W-:Y:S01]  /*10100*/  ULDC UR4, c[0x0][0x288] ;  /* 0x0000a20000047ab9 */ /* 0x000fe20000000800 */
[----:B----4-:R-:W-:Y:S02]  /*10110*/  MOV R8, RZ ;  /* 0x000000ff00087202 */ /* 0x010fe40000000f00 */
[----:B------:R-:W-:Y:S01]  /*10120*/  IADD3.X R5, R9, UR9, RZ, P4, !PT ;  /* 0x0000000909057c10 */ /* 0x000fe2000a7fe4ff */
        /* <DEDUP_REMOVED lines=23> */
.L_x_7102:
        /* <DEDUP_REMOVED lines=8> */
[----:B------:R-:W-:Y:S01]  /*10320*/  IADD3 R6, P0, R10, UR4, RZ ;  /* 0x000000040a067c10 */ /* 0x000fe2000ff1e0ff */
[----:B------:R-:W-:-:S03]  /*10330*/  ULDC.64 UR6, c[0x0][0x208] ;  /* 0x0000820000067ab9 */ /* 0x000fc60000000a00 */
[----:B------:R-:W-:-:S05]  /*10340*/  IADD3.X R7, R9, UR5, RZ, P0, !PT ;  /* 0x0000000509077c10 */ /* 0x000fca00087fe4ff */
[----:B------:R1:W5:Y:S01]  /*10350*/  LDG.E R6, desc[UR6][R6.64] ;  /* 0x0000000606067981 */ /* 0x000362000c1e1900 */
[----:B------:R-:W-:Y:S05]  /*10360*/  BRA `(.L_x_7104) ;  /* 0x0000000000147947 */ /* 0x000fea0003800000 */
.L_x_7103:
[----:B------:R-:W-:Y:S05]  /*10370*/  @!P0 BRA `(.L_x_7104) ;  /* 0x0000000000108947 */ /* 0x000fea0003800000 */
[----:B------:R-:W-:Y:S02]  /*10380*/  ULDC.64 UR4, c[0x0][0x208] ;  /* 0x0000820000047ab9 */ /* 0x000fe40000000a00 */
[----:B------:R-:W2:Y:S04]  /*10390*/  LDG.E R6, desc[UR4][R4.64] ;  /* 0x0000000404067981 */ /* 0x000ea8000c1e1900 */
[----:B------:R-:W2:Y:S02]  /*103a0*/  LDG.E R4, desc[UR4][R4.64+0x4] ;  /* 0x0000040404047981 */ /* 0x000ea4000c1e1900 */
[----:B--2---:R-:W-:-:S07]  /*103b0*/  IMAD.IADD R6, R4, 0x1, -R6 ;  /* 0x0000000104067824 */ /* 0x004fce00078e0a06 */
.L_x_7104:
[----:B-----5:R-:W-:Y:S01]  /*103c0*/  IMAD.IADD R2, R6, 0x1, -R0 ;  /* 0x0000000106027824 */ /* 0x020fe200078e0a00 */
[----:B------:R-:W-:Y:S03]  /*103d0*/  BSSY B7, `(.L_x_7105) ;  /* 0x00003fb000077945 */ /* 0x000fe60003800000 */
[C---:B------:R-:W-:Y:S01]  /*103e0*/  VIADD R0, R2.reuse, 0xaf ;  /* 0x000000af02007836 */ /* 0x040fe20000000000 */
[----:B------:R2:W-:Y:S01]  /*103f0*/  STL [R1+0x3c], R2 ;  /* 0x00003c0201007387 */ /* 0x0005e20000100800 */
[----:B------:R-:W-:Y:S02]  /*10400*/  ISETP.GT.AND P0, PT, R2, RZ, PT ;  /* 0x000000ff0200720c */ /* 0x000fe40003f04270 */
[----:B------:R-:W-:-:S05]  /*10410*/  IMAD.HI R0, R0, 0x2e8ba2e9, RZ ;  /* 0x2e8ba2e900007827 */ /* 0x000fca00078e02ff */
        /* <DEDUP_REMOVED lines=9> */
[----:B------:R-:W-:Y:S01]  /*104b0*/  VOTEU.ANY UR4, UPT, PT ;  /* 0x0000000000047886 */ /* 0x000fe200038e0100 */
[----:B------:R-:W-:Y:S01]  /*104c0*/  ULDC.64 UR6, c[0x0][0x208] ;  /* 0x0000820000067ab9 */ /* 0x000fe20000000a00 */
        /* <DEDUP_REMOVED lines=11> */
.L_x_7106:
[----:B--2---:R-:W2:Y:S01]  /*10580*/  LDL R0, [R1+0x4] ;  /* 0x0000040001007983 */ /* 0x004ea20000100800 */
        /* <DEDUP_REMOVED lines=9> */
[----:B------:R-:W-:Y:S01]  /*10620*/  MOV R13, RZ ;  /* 0x000000ff000d7202 */ /* 0x000fe20000000f00 */
[----:B------:R-:W2:Y:S01]  /*10630*/  LDC.64 R2, c[0x4][R2] ;  /* 0x0100000002027b82 */ /* 0x000ea20000000a00 */
[----:B------:R-:W-:Y:S02]  /*10640*/  IMAD.U32 R5, RZ, RZ, UR7 ;  /* 0x00000007ff057e24 */ /* 0x000fe4000f8e00ff */
[----:B------:R-:W-:Y:S02]  /*10650*/  IMAD.U32 R6, RZ, RZ, UR8 ;  /* 0x00000008ff067e24 */ /* 0x000fe4000f8e00ff */
[----:B-1----:R-:W-:-:S02]  /*10660*/  IMAD.U32 R7, RZ, RZ, UR9 ;  /* 0x00000009ff077e24 */ /* 0x002fc4000f8e00ff */
[----:B------:R-:W-:Y:S02]  /*10670*/  IMAD.U32 R10, RZ, RZ, UR4 ;  /* 0x00000004ff0a7e24 */ /* 0x000fe4000f8e00ff */
[----:B------:R-:W-:Y:S02]  /*10680*/  IMAD.U32 R11, RZ, RZ, UR5 ;  /* 0x00000005ff0b7e24 */ /* 0x000fe4000f8e00ff */
[----:B------:R-:W-:Y:S02]  /*10690*/  IMAD.MOV.U32 R8, RZ, RZ, 0x70 ;  /* 0x00000070ff087424 */ /* 0x000fe400078e00ff */
[----:B0-----:R-:W-:-:S07]  /*106a0*/  IMAD.MOV.U32 R12, RZ, RZ, 0x1 ;  /* 0x00000001ff0c7424 */ /* 0x001fce00078e00ff */
[----:B------:R-:W-:-:S07]  /*106b0*/  LEPC R20, `(.L_x_7109) ;  /* 0x000000001014794e */ /* 0x000fce0000000000 */
[----:B--2---:R-:W-:Y:S05]  /*106c0*/  CALL.ABS.NOINC R2 ;  /* 0x0000000002007343 */ /* 0x004fea0003c00000 */
.L_x_7109:
[----:B------:R-:W-:Y:S05]  /*106d0*/  BSYNC B6 ;  /* 0x0000000000067941 */ /* 0x000fea0003800000 */
.L_x_7108:
        /* <DEDUP_REMOVED lines=11> */
[----:B0-----:R-:W-:Y:S01]  /*10790*/  MOV R12, 0x1 ;  /* 0x00000001000c7802 */ /* 0x001fe20000000f00 */
[----:B------:R-:W-:Y:S02]  /*107a0*/  IMAD.U32 R5, RZ, RZ, UR7 ;  /* 0x00000007ff057e24 */ /* 0x000fe4000f8e00ff */
[----:B------:R-:W-:Y:S02]  /*107b0*/  IMAD.U32 R6, RZ, RZ, UR8 ;  /* 0x00000008ff067e24 */ /* 0x000fe4000f8e00ff */
[----:B-1----:R-:W-:-:S02]  /*107c0*/  IMAD.U32 R7, RZ, RZ, UR9 ;  /* 0x00000009ff077e24 */ /* 0x002fc4000f8e00ff */
[----:B------:R-:W-:Y:S02]  /*107d0*/  IMAD.U32 R10, RZ, RZ, UR4 ;  /* 0x00000004ff0a7e24 */ /* 0x000fe4000f8e00ff */
[----:B------:R-:W-:Y:S02]  /*107e0*/  IMAD.U32 R11, RZ, RZ, UR5 ;  /* 0x00000005ff0b7e24 */ /* 0x000fe4000f8e00ff */
[----:B------:R-:W-:Y:S02]  /*107f0*/  IMAD.MOV.U32 R8, RZ, RZ, 0x70 ;  /* 0x00000070ff087424 */ /* 0x000fe400078e00ff */
[----:B--2---:R-:W-:-:S07]  /*10800*/  IMAD.MOV.U32 R13, RZ, RZ, RZ ;  /* 0x000000ffff0d7224 */ /* 0x004fce00078e00ff */
[----:B------:R-:W-:-:S07]  /*10810*/  LEPC R20, `(.L_x_7112) ;  /* 0x000000001014794e */ /* 0x000fce0000000000 */
[----:B---3--:R-:W-:Y:S05]  /*10820*/  CALL.ABS.NOINC R2 ;  /* 0x0000000002007343 */ /* 0x008fea0003c00000 */
.L_x_7112:
[----:B------:R-:W-:Y:S01]  /*10830*/  MOV R2, 0x0 ;  /* 0x0000000000027802 */ /* 0x000fe20000000f00 */
[----:B------:R-:W-:Y:S01]  /*10840*/  ULDC.64 UR6, c[0x4][0x1b8] ;  /* 0x01006e0000067ab9 */ /* 0x000fe20000000a00 */
[----:B------:R-:W-:Y:S01]  /*10850*/  ULDC.64 UR8, c[0x4][0x1c0] ;  /* 0x0100700000087ab9 */ /* 0x000fe20000000a00 */
[----:B------:R-:W-:Y:S01]  /*10860*/  ULDC.64 UR4, c[0x4][0xc0] ;  /* 0x0100300000047ab9 */ /* 0x000fe20000000a00 */
[----:B------:R-:W-:Y:S01]  /*10870*/  IMAD.U32 R4, RZ, RZ, UR6 ;  /* 0x00000006ff047e24 */ /* 0x000fe2000f8e00ff */
[----:B------:R-:W-:Y:S01]  /*10880*/  MOV R12, 0x1 ;  /* 0x00000001000c7802 */ /* 0x000fe20000000f00 */
[----:B------:R-:W0:Y:S01]  /*10890*/  LDC.64 R2, c[0x4][R2] ;  /* 0x0100000002027b82 */ /* 0x000e220000000a00 */
[----:B------:R-:W-:Y:S02]  /*108a0*/  IMAD.U32 R5, RZ, RZ, UR7 ;  /* 0x00000007ff057e24 */ /* 0x000fe4000f8e00ff */
[----:B------:R-:W-:Y:S02]  /*108b0*/  IMAD.U32 R6, RZ, RZ, UR8 ;  /* 0x00000008ff067e24 */ /* 0x000fe4000f8e00ff */
[----:B------:R-:W-:-:S02]  /*108c0*/  IMAD.U32 R7, RZ, RZ, UR9 ;  /* 0x00000009ff077e24 */ /* 0x000fc4000f8e00ff */
[----:B------:R-:W-:Y:S02]  /*108d0*/  IMAD.U32 R10, RZ, RZ, UR4 ;  /* 0x00000004ff0a7e24 */ /* 0x000fe4000f8e00ff */
[----:B------:R-:W-:Y:S02]  /*108e0*/  IMAD.U32 R11, RZ, RZ, UR5 ;  /* 0x00000005ff0b7e24 */ /* 0x000fe4000f8e00ff */
[----:B------:R-:W-:Y:S02]  /*108f0*/  IMAD.MOV.U32 R8, RZ, RZ, 0x70 ;  /* 0x00000070ff087424 */ /* 0x000fe400078e00ff */
[----:B------:R-:W-:-:S07]  /*10900*/  IMAD.MOV.U32 R13, RZ, RZ, RZ ;  /* 0x000000ffff0d7224 */ /* 0x000fce00078e00ff */
[----:B------:R-:W-:-:S07]  /*10910*/  LEPC R20, `(.L_x_7111) ;  /* 0x000000001014794e */ /* 0x000fce0000000000 */
[----:B0-----:R-:W-:Y:S05]  /*10920*/  CALL.ABS.NOINC R2 ;  /* 0x0000000002007343 */ /* 0x001fea0003c00000 */
.L_x_7111:
[----:B------:R-:W-:Y:S05]  /*10930*/  BSYNC B6 ;  /* 0x0000000000067941 */ /* 0x000fea0003800000 */
.L_x_7110:
[----:B------:R-:W2:Y:S01]  /*10940*/  LDL.LU R2, [R1] ;  /* 0x0000000001027983 */ /* 0x000ea20000300800 */
[----:B------:R-:W-:-:S03]  /*10950*/  ULDC.64 UR4, c[0x0][0x9f8] ;  /* 0x00027e0000047ab9 */ /* 0x000fc60000000a00 */
[----:B------:R-:W3:Y:S04]  /*10960*/  LDL.LU R4, [R1+0x1c] ;  /* 0x00001c0001047983 */ /* 0x000ee80000300800 */
[----:B-1----:R-:W4:Y:S01]  /*10970*/  LDL R7, [R1+0xc] ;  /* 0x00000c0001077983 */ /* 0x002f220000100800 */
        /* <DEDUP_REMOVED lines=23> */
.L_x_7216:
        /* <DEDUP_REMOVED lines=9> */
.L_x_7219:
        /* <DEDUP_REMOVED lines=26> */
.L_x_7116:
[----:B------:R-:W4:Y:S04]  /*10d20*/  LDL R7, [R1+0x4] ;  /* 0x0000040001077983 */ /* 0x000f280000100800 */
[----:B--23--:R-:W4:Y:S04]  /*10d30*/  LDL R0, [R1+0x8] ;  /* 0x0000080001007983 */ /* 0x00cf280000100800 */
[----:B------:R-:W2:Y:S01]  /*10d40*/  LDL R2, [R1+0x10] ;  /* 0x0000100001027983 */ /* 0x000ea20000100800 */
[----:B----4-:R-:W-:Y:S01]  /*10d50*/  IMAD R0, R0, 0x8, R7 ;  /* 0x0000000800007824 */ /* 0x010fe200078e0207 */
[----:B--2---:R-:W-:-:S04]  /*10d60*/  SHF.L.U32 R2, R2, 0x1f, RZ ;  /* 0x0000001f02027819 */ /* 0x004fc800000006ff */
[----:B------:R-:W2:Y:S02]  /*10d70*/  SYNCS.PHASECHK.TRANS64.TRYWAIT P0, [R0+URZ+0x34840], R2 ;  /* 0x03484002000075a7 */ /* 0x000ea4000800017f */
[----:B--2---:R-:W-:Y:S05]  /*10d80*/  @!P0 BRA `(.L_x_7117) ;  /* 0x0000004400c48947 */ /* 0x004fea0003800000 */
.L_x_7220:
        /* <DEDUP_REMOVED lines=11> */
.L_x_7118:
        /* <DEDUP_REMOVED lines=11> */
[----:B------:R-:W-:-:S07]  /*10ef0*/  UMOV UR15, 0x40 ;  /* 0x00000040000f7882 */ /* 0x000fce0000000000 */
        /* <DEDUP_REMOVED lines=11> */
[----:B------:R-:W-:-:S03]  /*10fb0*/  UIADD3 UR14, UR6, 0x23c00, URZ ;  /* 0x00023c00060e7890 */ /* 0x000fc6000fffe03f */
[----:B------:R-:W-:-:S04]  /*10fc0*/  UMOV UR6, 0x0 ;  /* 0x0000000000067882 */ /* 0x000fc80000000000 */
[----:B------:R1:W-:Y:S02]  /*10fd0*/  UTMALDG.4D [UR8], [UR4], desc[UR6] ;  /* 0x00000608040075b4 */ /* 0x0003e40008019000 */
[----:B-1----:R-:W-:Y:S01]  /*10fe0*/  UMOV UR8, UR14 ;  /* 0x0000000e00087c82 */ /* 0x002fe20008000000 */
[----:B------:R-:W-:Y:S02]  /*10ff0*/  UMOV UR10, UR15 ;  /* 0x0000000f000a7c82 */ /* 0x000fe40008000000 */
[----:B------:R3:W-:Y:S02]  /*11000*/  UTMALDG.4D [UR8], [UR4], desc[UR6] ;  /* 0x00000608040075b4 */ /* 0x0007e40008019000 */
[----:B---3--:R-:W-:Y:S01]  /*11010*/  NOP ;  /* 0x0000000000007918 */ /* 0x008fe20000000000 */
.L_x_7114:
        /* <DEDUP_REMOVED lines=10> */
[----:B------:R-:W-:Y:S02]  /*110c0*/  ISETP.NE.AND.EX P0, PT, RZ, UR7, PT, P0 ;  /* 0x00000007ff007c0c */ /* 0x000fe4000bf05300 */
[----:B---3--:R-:W-:Y:S02]  /*110d0*/  IADD3 R2, R2, 0x16400, RZ ;  /* 0x0001640002027810 */ /* 0x008fe40007ffe0ff */
[----:B--2---:R-:W-:Y:S02]  /*110e0*/  SHF.R.S32.HI R0, RZ, 0x1f, R3 ;  /* 0x0000001fff007819 */ /* 0x004fe40000011403 */
        /* <DEDUP_REMOVED lines=19> */
[----:B0-----:R-:W-:Y:S01]  /*11220*/  MOV R12, 0x1 ;  /* 0x00000001000c7802 */ /* 0x001fe20000000f00 */
        /* <DEDUP_REMOVED lines=10> */
.L_x_7120:
[----:B------:R-:W-:Y:S05]  /*112d0*/  BSYNC B6 ;  /* 0x0000000000067941 */ /* 0x000fea0003800000 */
.L_x_7119:
        /* <DEDUP_REMOVED lines=10> */
[----:B------:R-:W0:Y:S01]  /*11380*/  S2R R8, SR_TID.X ;  /* 0x0000000000087919 */ /* 0x000e220000002100 */
[----:B-1----:R-:W-:Y:S01]  /*11390*/  ISETP.NE.AND P0, PT, R7, 0x1, PT ;  /* 0x000000010700780c */ /* 0x002fe20003f05270 */
[----:B0-----:R-:W-:-:S02]  /*113a0*/  IMAD.SHL.U32 R9, R9, 0x8, RZ ;  /* 0x0000000809097824 */ /* 0x001fc400078e00ff */
[----:B------:R-:W-:-:S03]  /*113b0*/  IMAD.SHL.U32 R10, R8, 0x8, RZ ;  /* 0x00000008080a7824 */ /* 0x000fc600078e00ff */
[----:B------:R-:W-:-:S04]  /*113c0*/  LOP3.LUT R9, R9, 0x38, RZ, 0xc0, !PT ;  /* 0x0000003809097812 */ /* 0x000fc800078ec0ff */
[----:B------:R-:W-:Y:S02]  /*113d0*/  LOP3.LUT R9, R9, 0x40, RZ, 0xfc, !PT ;  /* 0x0000004009097812 */ /* 0x000fe400078efcff */
        /* <DEDUP_REMOVED lines=44> */
[----:B------:R-:W0:Y:S02]  /*116a0*/  S2R R5, SR_TID.X ;  /* 0x0000000000057919 */ /* 0x000e240000002100 */
[----:B0-----:R-:W-:-:S04]  /*116b0*/  LOP3.LUT R5, R5, 0x7f, RZ, 0xc0, !PT ;  /* 0x0000007f05057812 */ /* 0x001fc800078ec0ff */
[----:B------:R-:W-:Y:S02]  /*116c0*/  SHF.R.U32.HI R6, RZ, 0x3, R5 ;  /* 0x00000003ff067819 */ /* 0x000fe40000011605 */
[----:B------:R-:W2:Y:S01]  /*116d0*/  LDL.LU R5, [R1+0x40] ;  /* 0x0000400001057983 */ /* 0x000ea20000300800 */
[----:B------:R-:W-:Y:S02]  /*116e0*/  ULDC.64 UR4, c[0x0][0x208] ;  /* 0x0000820000047ab9 */ /* 0x000fe40000000a00 */
[----:B------:R-:W-:Y:S01]  /*116f0*/  IMAD.IADD R2, R6, 0x1, R17 ;  /* 0x0000000106027824 */ /* 0x000fe200078e0211 */
[----:B------:R-:W-:Y:S04]  /*11700*/  SHFL.IDX PT, R8, R0, 0x1, 0x181f ;  /* 0x00381f0000087f89 */ /* 0x000fe800000e0000 */
[----:B------:R-:W-:Y:S01]  /*11710*/  SHFL.IDX PT, R6, R0, RZ, 0x181f ;  /* 0x00181fff00067589 */ /* 0x000fe200000e0000 */
[----:B--2---:R-:W-:-:S03]  /*11720*/  IMAD R3, R5, R7, RZ ;  /* 0x0000000705037224 */ /* 0x004fc600078e02ff */
[----:B------:R-:W0:Y:S01]  /*11730*/  SHFL.IDX PT, R7, R4, RZ, 0x181f ;  /* 0x00181fff04077589 */ /* 0x000e2200000e0000 */
[C---:B------:R-:W-:Y:S01]  /*11740*/  VIADD R5, R2.reuse, 0x10 ;  /* 0x0000001002057836 */ /* 0x040fe20000000000 */
[----:B------:R-:W-:-:S04]  /*11750*/  ISETP.GE.AND P4, PT, R2, R3, PT ;  /* 0x000000030200720c */ /* 0x000fc80003f86270 */
[----:B------:R-:W-:Y:S02]  /*11760*/  ISETP.GE.AND P2, PT, R5, R3, PT ;  /* 0x000000030500720c */ /* 0x000fe40003f46270 */
[----:B------:R-:W1:Y:S07]  /*11770*/  SHFL.IDX PT, R5, R4, 0x1, 0x181f ;  /* 0x00381f0004057f89 */ /* 0x000e6e00000e0000 */
[----:B0-----:R-:W-:-:S05]  /*11780*/  @!P4 LEA R7, P3, R10, R7, 0x1 ;  /* 0x000000070a07c211 */ /* 0x001fca00078608ff */
[----:B------:R-:W-:-:S05]  /*11790*/  @!P4 IMAD.X R6, RZ, RZ, R6, P3 ;  /* 0x000000ffff06c224 */ /* 0x000fca00018e0606 */
[----:B------:R-:W-:-:S04]  /*117a0*/  @!P4 LOP3.LUT R7, R7, R6, RZ, 0x3c, !PT ;  /* 0x000000060707c212 */ /* 0x000fc800078e3cff */
[----:B------:R-:W-:-:S04]  /*117b0*/  @!P4 LOP3.LUT R6, R7, R6, RZ, 0x3c, !PT ;  /* 0x000000060706c212 */ /* 0x000fc800078e3cff */
[----:B------:R-:W-:-:S05]  /*117c0*/  @!P4 LOP3.LUT R7, R7, R6, RZ, 0x3c, !PT ;  /* 0x000000060707c212 */ /* 0x000fca00078e3cff */
[----:B-----5:R-:W-:Y:S04]  /*117d0*/  @!P4 LDGSTS.E.BYPASS.LTC128B.128 [R9+0x16400], desc[UR4][R6.64], !P0 ;  /* 0x164000000609cfae */ /* 0x020fe8000c101d44 */
[----:B------:R1:W-:Y:S02]  /*117e0*/  @!P4 LDGSTS.E.BYPASS.LTC128B.128 [R9+0x1a400], desc[UR4][R6.64+0x80], !P1 ;  /* 0x1a4000800609cfae */ /* 0x0003e4000c901d44 */
[----:B-1----:R-:W-:Y:S01]  /*117f0*/  @!P2 LEA R7, P3, R10, R5, 0x1 ;  /* 0x000000050a07a211 */ /* 0x002fe200078608ff */
[----:B------:R-:W-:-:S04]  /*11800*/  VIADD R5, R2, 0x20 ;  /* 0x0000002002057836 */ /* 0x000fc80000000000 */
[----:B------:R-:W-:-:S05]  /*11810*/  @!P2 IMAD.X R6, RZ, RZ, R8, P3 ;  /* 0x000000ffff06a224 */ /* 0x000fca00018e0608 */
[----:B------:R-:W-:-:S04]  /*11820*/  @!P2 LOP3.LUT R7, R7, R6, RZ, 0x3c, !PT ;  /* 0x000000060707a212 */ /* 0x000fc800078e3cff */
[----:B------:R-:W-:-:S04]  /*11830*/  @!P2 LOP3.LUT R6, R7, R6, RZ, 0x3c, !PT ;  /* 0x000000060706a212 */ /* 0x000fc800078e3cff */
[----:B------:R-:W-:-:S05]  /*11840*/  @!P2 LOP3.LUT R7, R7, R6, RZ, 0x3c, !PT ;  /* 0x000000060707a212 */ /* 0x000fca00078e3cff */
        /* <DEDUP_REMOVED lines=45> */
[----:B0-----:R-:W0:Y:S04]  /*11b20*/  SHFL.IDX PT, R6, R0, 0x6, 0x181f ;  /* 0x00d81f0000067f89 */ /* 0x001e2800000e0000 */
[----:B------:R-:W2:Y:S01]  /*11b30*/  SHFL.IDX PT, R0, R0, 0x7, 0x181f ;  /* 0x00f81f0000007f89 */ /* 0x000ea200000e0000 */
[----:B-1----:R-:W-:-:S05]  /*11b40*/  @!P2 LEA R5, P3, R10, R5, 0x1 ;  /* 0x000000050a05a211 */ /* 0x002fca00078608ff */
[----:B0-----:R-:W-:-:S04]  /*11b50*/  @!P2 IMAD.X R6, RZ, RZ, R6, P3 ;  /* 0x000000ffff06a224 */ /* 0x001fc800018e0606 */
[----:B------:R-:W-:Y:S01]  /*11b60*/  @!P2 IMAD.MOV.U32 R7, RZ, RZ, R6 ;  /* 0x000000ffff07a224 */ /* 0x000fe200078e0006 */
[----:B------:R-:W-:-:S05]  /*11b70*/  @!P2 MOV R6, R5 ;  /* 0x000000050006a202 */ /* 0x000fca0000000f00 */
[----:B------:R0:W-:Y:S04]  /*11b80*/  @!P2 LDGSTS.E.BYPASS.LTC128B.128 [R9+0x19400], desc[UR4][R6.64], !P0 ;  /* 0x194000000609afae */ /* 0x0001e8000c101d44 */
[----:B--2---:R0:W-:Y:S02]  /*11b90*/  @!P2 LDGSTS.E.BYPASS.LTC128B.128 [R9+0x1d400], desc[UR4][R6.64+0x80], !P1 ;  /* 0x1d4000800609afae */ /* 0x0041e4000c901d44 */
.L_x_7237:
        /* <DEDUP_REMOVED lines=11> */
[----:B------:R1:W-:Y:S02]  /*11c50*/  LDGSTS.E.BYPASS.LTC128B.128 [R9+0x1dc00], desc[UR4][R2.64+0x80], !P1 ;  /* 0x1dc0008002097fae */ /* 0x0003e4000c901d44 */
.L_x_7123:
[----:B------:R-:W-:Y:S05]  /*11c60*/  BSYNC B0 ;  /* 0x0000000000007941 */ /* 0x000fea0003800000 */
.L_x_7122:
[----:B01----:R-:W2:Y:S01]  /*11c70*/  LDL R9, [R1+0x4] ;  /* 0x0000040001097983 */ /* 0x003ea20000100800 */
[----:B------:R-:W-:Y:S01]  /*11c80*/  PLOP3.LUT P0, PT, PT, PT, PT, 0x80, 0x0 ;  /* 0x000000000000781c */ /* 0x000fe20003f0f070 */
[----:B------:R-:W-:Y:S01]  /*11c90*/  NOP ;  /* 0x0000000000007918 */ /* 0x000fe20000000000 */
[----:B--2---:R-:W-:-:S11]  /*11ca0*/  VIADD R6, R9, 0x34800 ;  /* 0x0003480009067836 */ /* 0x004fd60000000000 */
.L_x_7124:
        /* <DEDUP_REMOVED lines=19> */
.L_x_7238:
[----:B------:R-:W-:Y:S05]  /*11de0*/  BSYNC B0 ;  /* 0x0000000000007941 */ /* 0x000fea0003800000 */
.L_x_7125:
        /* <DEDUP_REMOVED lines=11> */
[----:B------:R-:W-:Y:S02]  /*11ea0*/  ISETP.NE.U32.AND P0, PT, R0, 0x1, PT ;  /* 0x000000010000780c */ /* 0x000fe40003f05070 */
[----:B------:R-:W-:-:S11]  /*11eb0*/  IADD3 R0, R2, -0x2, RZ ;  /* 0xfffffffe02007810 */ /* 0x000fd60007ffe0ff */
        /* <DEDUP_REMOVED lines=21> */
[----:B------:R-:W-:Y:S01]  /*12010*/  ULDC.64 UR8, c[0x0][0x208] ;  /* 0x0000820000087ab9 */ /* 0x000fe20000000a00 */
        /* <DEDUP_REMOVED lines=15> */
.L_x_7133:
[----:B------:R-:W2:Y:S01]  /*12110*/  LDL R2, [R1+0x4] ;  /* 0x0000040001027983 */ /* 0x000ea20000100800 */
[----:B------:R-:W-:Y:S01]  /*12120*/  BSSY B3, `(.L_x_7134) ;  /* 0x0000005000037945 */ /* 0x000fe20003800000 */
[----:B--2---:R-:W-:Y:S01]  /*12130*/  IMAD R3, R7, 0x8, R2 ;  /* 0x0000000807037824 */ /* 0x004fe200078e0202 */
[----:B------:R-:W-:-:S04]  /*12140*/  SHF.L.U32 R2, R10, 0x1f, RZ ;  /* 0x0000001f0a027819 */ /* 0x000fc800000006ff */
[----:B------:R-:W1:Y:S02]  /*12150*/  SYNCS.PHASECHK.TRANS64.TRYWAIT P0, [R3+URZ+0x34840], R2 ;  /* 0x03484002030075a7 */ /* 0x000e64000800017f */
[----:B-1----:R-:W-:Y:S05]  /*12160*/  @!P0 BRA `(.L_x_7135) ;  /* 0x0000003c00cc8947 */ /* 0x002fea0003800000 */
.L_x_7239:
[----:B------:R-:W-:Y:S05]  /*12170*/  BSYNC B3 ;  /* 0x0000000000037941 */ /* 0x000fea0003800000 */
.L_x_7134:
        /* <DEDUP_REMOVED lines=12> */
.L_x_7137:
[----:B------:R-:W-:Y:S05]  /*12240*/  BSYNC B3 ;  /* 0x0000000000037941 */ /* 0x000fea0003800000 */
.L_x_7136:
        /* <DEDUP_REMOVED lines=13> */
.L_x_7138:
        /* <DEDUP_REMOVED lines=16> */
.L_x_7139:
        /* <DEDUP_REMOVED lines=17> */
.L_x_7240:
[----:B------:R-:W-:Y:S05]  /*12530*/  BSYNC B3 ;  /* 0x0000000000037941 */ /* 0x000fea0003800000 */
.L_x_7140:
[----:B------:R1:W5:Y:S04]  /*12540*/  LDL R17, [R1+0x4] ;  /* 0x0000040001117983 */ /* 0x0003680000100800 */
[----:B------:R1:W5:Y:S01]  /*12550*/  LDL R15, [R1+0x8] ;  /* 0x00000800010f7983 */ /* 0x0003620000100800 */
[----:B------:R-:W-:Y:S01]  /*12560*/  BSSY B3, `(.L_x_7142) ;  /* 0x000000c000037945 */ /* 0x000fe20003800000 */
[----:B------:R-:W-:Y:S02]  /*12570*/  IMAD.MOV.U32 R12, RZ, RZ, 0x0 ;  /* 0x00000000ff0c7424 */ /* 0x000fe400078e00ff */
[----:B------:R-:W-:Y:S01]  /*12580*/  IMAD.MOV.U32 R13, RZ, RZ, 0x14f00000 ;  /* 0x14f00000ff0d7424 */ /* 0x000fe200078e00ff */
[----:B------:R-:W-:Y:S06]  /*12590*/  @P1 BRA `(.L_x_7143) ;  /* 0x0000000000201947 */ /* 0x000fec0003800000 */
[----:B------:R-:W2:Y:S01]  /*125a0*/  S2R R5, SR_TID.X ;  /* 0x0000000000057919 */ /* 0x000ea20000002100 */
[----:B0----5:R-:W-:Y:S02]  /*125b0*/  IMAD R2, R15, 0x8, R17 ;  /* 0x000000080f027824 */ /* 0x021fe400078e0211 */
[----:B------:R-:W-:-:S04]  /*125c0*/  IMAD.MOV.U32 R3, RZ, RZ, 0xb000 ;  /* 0x0000b000ff037424 */ /* 0x000fc800078e00ff */
[----:B------:R3:W-:Y:S01]  /*125d0*/  SYNCS.ARRIVE.TRANS64 RZ, [R2+URZ+0x34850], R3 ;  /* 0x0348500302ff79a7 */ /* 0x0007e2000800003f */
[----:B--2---:R-:W-:-:S04]  /*125e0*/  LOP3.LUT R5, R5, 0x1f, RZ, 0xc0, !PT ;  /* 0x0000001f05057812 */ /* 0x004fc800078ec0ff */
[----:B------:R-:W-:-:S13]  /*125f0*/  ISETP.NE.AND P0, PT, R5, RZ, PT ;  /* 0x000000ff0500720c */ /* 0x000fda0003f05270 */
[----:B---3--:R-:W-:Y:S05]  /*12600*/  @!P0 BRA `(.L_x_7143) ;  /* 0x0000000000048947 */ /* 0x008fea0003800000 */
[----:B------:R-:W-:Y:S01]  /*12610*/  BPT.TRAP 0x1 ;  /* 0x000000040000795c */ /* 0x000fe20000300000 */
.L_x_7143:
[----:B------:R-:W-:Y:S05]  /*12620*/  BSYNC B3 ;  /* 0x0000000000037941 */ /* 0x000fea0003800000 */
.L_x_7142:
[----:B------:R-:W2:Y:S04]  /*12630*/  LDL R8, [R1+0x18] ;  /* 0x0000180001087983 */ /* 0x000ea80000100800 */
[----:B0-----:R-:W2:Y:S01]  /*12640*/  LDL.LU R3, [R1+0x14] ;  /* 0x0000140001037983 */ /* 0x001ea20000300800 */
[----:B------:R-:W-:Y:S01]  /*12650*/  R2UR UR10, R11 ;  /* 0x000000000b0a72ca */ /* 0x000fe200000e0000 */
[C-C-:B-----5:R-:W-:Y:S01]  /*12660*/  IMAD R5, R15.reuse, 0x8, R17.reuse ;  /* 0x000000080f057824 */ /* 0x160fe200078e0211 */
[----:B------:R-:W-:Y:S01]  /*12670*/  R2UR UR6, R12 ;  /* 0x000000000c0672ca */ /* 0x000fe200000e0000 */
[----:B------:R-:W-:Y:S01]  /*12680*/  IMAD R2, R15, 0xb000, R17 ;  /* 0x0000b0000f027824 */ /* 0x000fe200078e0211 */
[----:B------:R-:W-:Y:S01]  /*12690*/  R2UR UR7, R13 ;  /* 0x000000000d0772ca */ /* 0x000fe200000e0000 */
[----:B------:R-:W-:Y:S01]  /*126a0*/  UIADD3 UR4, UP0, UR36, 0x470, URZ ;  /* 0x0000047024047890 */ /* 0x000fe2000ff1e03f */
[----:B------:R-:W-:-:S02]  /*126b0*/  PLOP3.LUT P0, PT, PT, PT, PT, 0x80, 0x0 ;  /* 0x000000000000781c */ /* 0x000fc40003f0f070 */
[----:B------:R-:W-:Y:S01]  /*126c0*/  IADD3 R5, R5, 0x34850, RZ ;  /* 0x0003485005057810 */ /* 0x000fe20007ffe0ff */
[----:B------:R-:W-:Y:S01]  /*126d0*/  UIADD3.X UR5, URZ, UR37, URZ, UP0, !UPT ;  /* 0x000000253f057290 */ /* 0x000fe200087fe43f */
[----:B--2---:R-:W-:Y:S02]  /*126e0*/  IMAD R3, R3, 0xb0, R8 ;  /* 0x000000b003037824 */ /* 0x004fe400078e0208 */
[----:B------:R-:W-:-:S09]  /*126f0*/  VIADD R8, R2, 0x400 ;  /* 0x0000040002087836 */ /* 0x000fd20000000000 */
.L_x_7144:
        /* <DEDUP_REMOVED lines=16> */
.L_x_7145:
        /* <DEDUP_REMOVED lines=13> */
.L_x_7132:
[----:B------:R-:W-:Y:S05]  /*128d0*/  BSYNC B1 ;  /* 0x0000000000017941 */ /* 0x000fea0003800000 */
.L_x_7131:
[----:B0-----:R-:W2:Y:S04]  /*128e0*/  LDL.LU R0, [R1+0x30] ;  /* 0x0000300001007983 */ /* 0x001ea80000300800 */
[----:B------:R0:W-:Y:S04]  /*128f0*/  STL [R1+0x8], R7 ;  /* 0x0000080701007387 */ /* 0x0001e80000100800 */
[----:B------:R0:W-:Y:S02]  /*12900*/  STL [R1+0x10], R10 ;  /* 0x0000100a01007387 */ /* 0x0001e40000100800 */
[----:B0-2---:R-:W-:-:S07]  /*12910*/  VIADD R0, R0, 0xfffffffd ;  /* 0xfffffffd00007836 */ /* 0x005fce0000000000 */
.L_x_7130:
[----:B------:R-:W-:Y:S05]  /*12920*/  BSYNC B2 ;  /* 0x0000000000027941 */ /* 0x000fea0003800000 */
.L_x_7129:
[----:B------:R-:W2:Y:S01]  /*12930*/  LDL.LU R2, [R1+0x2c] ;  /* 0x00002c0001027983 */ /* 0x000ea20000300800 */
[----:B------:R-:W-:-:S05]  /*12940*/  IMAD.MOV R9, RZ, RZ, -R9 ;  /* 0x000000ffff097224 */ /* 0x000fca00078e0a09 */
[----:B--2---:R-:W-:-:S13]  /*12950*/  ISETP.NE.AND P0, PT, R2, R9, PT ;  /* 0x000000090200720c */ /* 0x004fda0003f05270 */
[----:B------:R-:W-:Y:S05]  /*12960*/  @!P0 BRA `(.L_x_7128) ;  /* 0x0000001400088947 */ /* 0x000fea0003800000 */
[----:B------:R0:W5:Y:S02]  /*12970*/  LDL R8, [R1] ;  /* 0x0000000001087983 */ /* 0x0001640000100800 */
.L_x_7176:
        /* <DEDUP_REMOVED lines=37> */
.L_x_7148:
[----:B------:R-:W3:Y:S01]  /*12bd0*/  LDL R2, [R1+0x4] ;  /* 0x0000040001027983 */ /* 0x000ee20000100800 */
[----:B------:R-:W-:Y:S01]  /*12be0*/  BSSY B2, `(.L_x_7149) ;  /* 0x0000005000027945 */ /* 0x000fe20003800000 */
[----:B---3--:R-:W-:Y:S01]  /*12bf0*/  IMAD R3, R4, 0x8, R2 ;  /* 0x0000000804037824 */ /* 0x008fe200078e0202 */
[----:B------:R-:W-:-:S04]  /*12c00*/  SHF.L.U32 R2, R5, 0x1f, RZ ;  /* 0x0000001f05027819 */ /* 0x000fc800000006ff */
[----:B------:R-:W3:Y:S02]  /*12c10*/  SYNCS.PHASECHK.TRANS64.TRYWAIT P0, [R3+URZ+0x34840], R2 ;  /* 0x03484002030075a7 */ /* 0x000ee4000800017f */
[----:B---3--:R-:W-:Y:S05]  /*12c20*/  @!P0 BRA `(.L_x_7150) ;  /* 0x0000003400448947 */ /* 0x008fea0003800000 */
.L_x_7241:
[----:B------:R-:W-:Y:S05]  /*12c30*/  BSYNC B2 ;  /* 0x0000000000027941 */ /* 0x000fea0003800000 */
.L_x_7149:
        /* <DEDUP_REMOVED lines=12> */
.L_x_7152:
[----:B------:R-:W-:Y:S05]  /*12d00*/  BSYNC B2 ;  /* 0x0000000000027941 */ /* 0x000fea0003800000 */
.L_x_7151:
[----:B---3--:R-:W2:Y:S04]  /*12d10*/  LDL R2, [R1+0x4] ;  /* 0x0000040001027983 */ /* 0x008ea80000100800 */
[----:B------:R-:W3:Y:S01]  /*12d20*/  LDL R9, [R1+0x18] ;  /* 0x0000180001097983 */ /* 0x000ee20000100800 */
        /* <DEDUP_REMOVED lines=11> */
.L_x_7153:
        /* <DEDUP_REMOVED lines=16> */
.L_x_7154:
        /* <DEDUP_REMOVED lines=17> */
.L_x_7242:
[----:B------:R-:W-:Y:S05]  /*12ff0*/  BSYNC B2 ;  /* 0x0000000000027941 */ /* 0x000fea0003800000 */
.L_x_7155:
        /* <DEDUP_REMOVED lines=11> */
.L_x_7158:
[----:B------:R-:W-:Y:S05]  /*130b0*/  BSYNC B2 ;  /* 0x0000000000027941 */ /* 0x000fea0003800000 */
.L_x_7157:
        /* <DEDUP_REMOVED lines=14> */
.L_x_7159:
        /* <DEDUP_REMOVED lines=16> */
.L_x_7160:
        /* <DEDUP_REMOVED lines=13> */
.L_x_7147:
[----:B------:R-:W-:Y:S05]  /*13370*/  BSYNC B1 ;  /* 0x0000000000017941 */ /* 0x000fea0003800000 */
.L_x_7146:
        /* <DEDUP_REMOVED lines=25> */
[----:B------:R-:W-:-:S04]  /*13510*/  @P0 SHF.R.U32.HI R2, RZ, R3, R8 ;  /* 0x00000003ff020219 */ /* 0x000fc80000011608 */
[----:B------:R-:W-:-:S05]  /*13520*/  IADD3 R3, -R2, RZ, RZ ;  /* 0x000000ff02037210 */ /* 0x000fca0007ffe1ff */
        /* <DEDUP_REMOVED lines=9> */
.L_x_7163:
[----:B------:R-:W4:Y:S01]  /*135c0*/  LDL R2, [R1+0x4] ;  /* 0x0000040001027983 */ /* 0x000f220000100800 */
[----:B------:R-:W-:Y:S01]  /*135d0*/  SHF.L.U32 R3, R10, 0x1f, RZ ;  /* 0x0000001f0a037819 */ /* 0x000fe200000006ff */
[----:B------:R-:W-:Y:S01]  /*135e0*/  BSSY B2, `(.L_x_7164) ;  /* 0x0000004000027945 */ /* 0x000fe20003800000 */
[----:B----4-:R-:W-:-:S04]  /*135f0*/  IMAD R2, R11, 0x8, R2 ;  /* 0x000000080b027824 */ /* 0x010fc800078e0202 */
[----:B------:R-:W4:Y:S02]  /*13600*/  SYNCS.PHASECHK.TRANS64.TRYWAIT P0, [R2+URZ+0x34840], R3 ;  /* 0x03484003020075a7 */ /* 0x000f24000800017f */
[----:B----4-:R-:W-:Y:S05]  /*13610*/  @!P0 BRA `(.L_x_7165) ;  /* 0x0000002800f08947 */ /* 0x010fea0003800000 */
.L_x_7243:
[----:B------:R-:W-:Y:S05]  /*13620*/  BSYNC B2 ;  /* 0x0000000000027941 */ /* 0x000fea0003800000 */
.L_x_7164:
        /* <DEDUP_REMOVED lines=12> */
.L_x_7167:
[----:B------:R-:W-:Y:S05]  /*136f0*/  BSYNC B2 ;  /* 0x0000000000027941 */ /* 0x000fea0003800000 */
.L_x_7166:
[----:B----4-:R-:W2:Y:S04]  /*13700*/  LDL R2, [R1+0x8] ;  /* 0x0000080001027983 */ /* 0x010ea80000100800 */
[----:B---3--:R-:W3:Y:S04]  /*13710*/  LDL R10, [R1+0x4] ;  /* 0x00000400010a7983 */ /* 0x008ee80000100800 */
[----:B------:R-:W4:Y:S01]  /*13720*/  LDL R9, [R1+0x18] ;  /* 0x0000180001097983 */ /* 0x000f220000100800 */
        /* <DEDUP_REMOVED lines=12> */
.L_x_7168:
        /* <DEDUP_REMOVED lines=13> */
[----:B------:R-:W-:Y:S01]  /*138c0*/  IADD3 R2, R2, 0x23c00, RZ ;  /* 0x00023c0002027810 */ /* 0x000fe20007ffe0ff */
[----:B------:R-:W-:Y:S01]  /*138d0*/  UMOV UR7, 0x14f00000 ;  /* 0x14f0000000077882 */ /* 0x000fe20000000000 */
[----:B------:R-:W-:-:S15]  /*138e0*/  R2UR UR10, R13 ;  /* 0x000000000d0a72ca */ /* 0x000fde00000e0000 */
.L_x_7169:
        /* <DEDUP_REMOVED lines=15> */
.L_x_7244:
[----:B------:R-:W-:Y:S05]  /*139e0*/  BSYNC B2 ;  /* 0x0000000000027941 */ /* 0x000fea0003800000 */
.L_x_7170:
        /* <DEDUP_REMOVED lines=11> */
.L_x_7173:
[----:B------:R-:W-:Y:S05]  /*13aa0*/  BSYNC B2 ;  /* 0x0000000000027941 */ /* 0x000fea0003800000 */
.L_x_7172:
        /* <DEDUP_REMOVED lines=13> */
.L_x_7174:
        /* <DEDUP_REMOVED lines=16> */
.L_x_7175:
        /* <DEDUP_REMOVED lines=13> */
.L_x_7162:
[----:B------:R-:W-:Y:S05]  /*13d50*/  BSYNC B1 ;  /* 0x0000000000017941 */ /* 0x000fea0003800000 */
.L_x_7161:
[C---:B------:R-:W-:Y:S01]  /*13d60*/  ISETP.GT.AND P0, PT, R0.reuse, 0x1, PT ;  /* 0x000000010000780c */ /* 0x040fe20003f04270 */
[----:B------:R-:W-:-:S12]  /*13d70*/  VIADD R0, R0, 0xfffffffe ;  /* 0xfffffffe00007836 */ /* 0x000fd80000000000 */
[----:B------:R-:W-:Y:S05]  /*13d80*/  @P0 BRA `(.L_x_7176) ;  /* 0xffffffe800fc0947 */ /* 0x000fea000383ffff */
.L_x_7128:
[----:B------:R-:W-:Y:S05]  /*13d90*/  BSYNC B0 ;  /* 0x0000000000007941 */ /* 0x000fea0003800000 */
.L_x_7127:
        /* <DEDUP_REMOVED lines=18> */
.L_x_7178:
[----:B------:R-:W-:Y:S05]  /*13ec0*/  BSYNC B0 ;  /* 0x0000000000007941 */ /* 0x000fea0003800000 */
.L_x_7177:
        /* <DEDUP_REMOVED lines=8> */
[----:B------:R-:W-:-:S02]  /*13f50*/  ISETP.NE.AND P1, PT, R3, RZ, PT ;  /* 0x000000ff0300720c */ /* 0x000fc40003f25270 */
[----:B--2---:R-:W-:Y:S02]  /*13f60*/  LEA R2, R2, R4, 0x3 ;  /* 0x0000000402027211 */ /* 0x004fe400078e18ff */
[----:B---3--:R-:W-:-:S04]  /*13f70*/  SHF.L.U32 R0, R0, 0x1f, RZ ;  /* 0x0000001f00007819 */ /* 0x008fc800000006ff */
[----:B------:R-:W0:Y:S02]  /*13f80*/  SYNCS.PHASECHK.TRANS64.TRYWAIT P0, [R2+URZ+0x34860], R0 ;  /* 0x03486000020075a7 */ /* 0x000e24000800017f */
[----:B0-----:R-:W-:Y:S05]  /*13f90*/  @!P0 BRA `(.L_x_7182) ;  /* 0x0000002000b88947 */ /* 0x001fea0003800000 */
.L_x_7245:
[----:B------:R-:W-:Y:S05]  /*13fa0*/  BSYNC B1 ;  /* 0x0000000000017941 */ /* 0x000fea0003800000 */
.L_x_7181:
        /* <DEDUP_REMOVED lines=9> */
.L_x_7184:
[----:B------:R-:W-:Y:S05]  /*14040*/  BSYNC B1 ;  /* 0x0000000000017941 */ /* 0x000fea0003800000 */
.L_x_7183:
[----:B------:R-:W2:Y:S04]  /*14050*/  LDL R5, [R1+0x4] ;  /* 0x0000040001057983 */ /* 0x000ea80000100800 */
[----:B0-----:R-:W2:Y:S04]  /*14060*/  LDL R0, [R1+0x8] ;  /* 0x0000080001007983 */ /* 0x001ea80000100800 */
[----:B------:R-:W3:Y:S04]  /*14070*/  LDL.LU R4, [R1+0x18] ;  /* 0x0000180001047983 */ /* 0x000ee80000300800 */
        /* <DEDUP_REMOVED lines=9> */
[----:B---3--:R-:W-:Y:S02]  /*14110*/  IMAD R3, R3, 0xb0, R4 ;  /* 0x000000b003037824 */ /* 0x008fe400078e0204 */
[----:B------:R-:W-:-:S07]  /*14120*/  VIADD R4, R0, 0x400 ;  /* 0x0000040000047836 */ /* 0x000fce0000000000 */
.L_x_7185:
        /* <DEDUP_REMOVED lines=16> */
.L_x_7186:
        /* <DEDUP_REMOVED lines=11> */
.L_x_7180:
[----:B------:R-:W-:Y:S05]  /*142e0*/  BSYNC B0 ;  /* 0x0000000000007941 */ /* 0x000fea0003800000 */
.L_x_7179:
        /* <DEDUP_REMOVED lines=9> */
.L_x_7107:
[----:B------:R-:W-:Y:S05]  /*14380*/  BSYNC B7 ;  /* 0x0000000000077941 */ /* 0x000fea0003800000 */
.L_x_7105:
        /* <DEDUP_REMOVED lines=9> */
[----:B------:R2:W3:Y:S04]  /*14420*/  LDS.128 R16, [R0+0x348d0] ;  /* 0x0348d00000107984 */ /* 0x0004e80000000c00 */
[----:B------:R2:W-:Y:S01]  /*14430*/  STL [R1+0x4], R0 ;  /* 0x0000040001007387 */ /* 0x0005e20000100800 */
[----:B------:R-:W-:Y:S06]  /*14440*/  BAR.ARV 0x4, 0x180 ;  /* 0x0106000000007b1d */ /* 0x000fec0000002000 */
[----:B------:R-:W-:Y:S05]  /*14450*/  BRA `(.L_x_7188) ;  /* 0x0000000800507947 */ /* 0x000fea0003800000 */
.L_x_7187:
[----:B------:R-:W1:Y:S01]  /*14460*/  S2R R0, SR_TID.X ;  /* 0x0000000000007919 */ /* 0x000e620000002100 */
[----:B------:R-:W-:Y:S01]  /*14470*/  UMOV UR4, 0xffffffff ;  /* 0xffffffff00047882 */ /* 0x000fe20000000000 */
[----:B-1--4-:R-:W-:-:S04]  /*14480*/  LOP3.LUT R7, R0, 0x1f, RZ, 0xc0, !PT ;  /* 0x0000001f00077812 */ /* 0x012fc800078ec0ff */
        /* <DEDUP_REMOVED lines=14> */
[----:B0-----:R-:W-:Y:S01]  /*14570*/  IMAD.MOV.U32 R2, RZ, RZ, RZ ;  /* 0x000000ffff027224 */ /* 0x001fe200078e00ff */
[----:B--2---:R-:W-:Y:S02]  /*14580*/  @!P1 MOV R2, R3 ;  /* 0x0000000300029202 */ /* 0x004fe40000000f00 */
[----:B------:R-:W-:-:S03]  /*14590*/  ISETP.NE.AND P1, PT, R7, RZ, PT ;  /* 0x000000ff0700720c */ /* 0x000fc60003f25270 */
        /* <DEDUP_REMOVED lines=17> */
.L_x_7255:
[----:B------:R-:W-:Y:S02]  /*146b0*/  ULDC UR4, c[0x0][0xc38] ;  /* 0x00030e0000047ab9 */ /* 0x000fe40000000800 */
[----:B0-----:R-:W-:-:S04]  /*146c0*/  IMAD.U32 R16, RZ, RZ, UR4 ;  /* 0x00000004ff107e24 */ /* 0x001fc8000f8e00ff */
[----:B--2---:R-:W-:-:S04]  /*146d0*/  IMAD R6, R6, R16, RZ ;  /* 0x0000001006067224 */ /* 0x004fc800078e02ff */
[----:B------:R-:W-:-:S05]  /*146e0*/  IMAD.IADD R4, R4, 0x1, R6 ;  /* 0x0000000104047824 */ /* 0x000fca00078e0206 */
[----:B-1----:R-:W-:-:S13]  /*146f0*/  ISETP.GT.AND P6, PT, R4, R0, PT ;  /* 0x000000000400720c */ /* 0x002fda0003fc4270 */
[----:B------:R-:W-:Y:S05]  /*14700*/  @P6 BRA `(.L_x_7190) ;  /* 0x0000000000a06947 */ /* 0x000fea0003800000 */
.L_x_7195:
[----:B0-----:R-:W0:Y:S01]  /*14710*/  LDC R2, c[0x0][0xc3c] ;  /* 0x00030f00ff027b82 */ /* 0x001e220000000800 */
[----:B------:R-:W-:-:S05]  /*14720*/  VIADD R19, R19, 0x1f ;  /* 0x0000001f13137836 */ /* 0x000fca0000000000 */
[----:B0-----:R-:W-:-:S13]  /*14730*/  ISETP.GE.AND P6, PT, R19, R2, PT ;  /* 0x000000021300720c */ /* 0x001fda0003fc6270 */
[----:B------:R-:W-:Y:S05]  /*14740*/  @P6 BRA `(.L_x_7191) ;  /* 0x0000000400486947 */ /* 0x000fea0003800000 */
[----:B------:R-:W0:Y:S01]  /*14750*/  S2R R3, SR_TID.X ;  /* 0x0000000000037919 */ /* 0x000e220000002100 */
[----:B------:R-:W-:Y:S01]  /*14760*/  BSSY B0, `(.L_x_7192) ;  /* 0x000000a000007945 */ /* 0x000fe20003800000 */
[----:B0-----:R-:W-:-:S04]  /*14770*/  LOP3.LUT R3, R3, 0x1f, RZ, 0xc0, !PT ;  /* 0x0000001f03037812 */ /* 0x001fc800078ec0ff */
[----:B------:R-:W-:-:S04]  /*14780*/  IADD3 R5, R19, R3, RZ ;  /* 0x0000000313057210 */ /* 0x000fc80007ffe0ff */
[----:B------:R-:W-:Y:S01]  /*14790*/  ISETP.GE.OR P6, PT, R5, R2, !P0 ;  /* 0x000000020500720c */ /* 0x000fe200047c6670 */
[----:B------:R-:W-:-:S12]  /*147a0*/  IMAD.MOV.U32 R2, RZ, RZ, RZ ;  /* 0x000000ffff027224 */ /* 0x000fd800078e00ff */
[----:B------:R-:W-:Y:S05]  /*147b0*/  @P6 BRA `(.L_x_7193) ;  /* 0x0000000000106947 */ /* 0x000fea0003800000 */
[----:B------:R-:W0:Y:S01]  /*147c0*/  LDC.64 R2, c[0x0][0xc80] ;  /* 0x00032000ff027b82 */ /* 0x000e220000000a00 */
[----:B------:R-:W-:Y:S01]  /*147d0*/  ULDC.64 UR4, c[0x0][0x208] ;  /* 0x0000820000047ab9 */ /* 0x000fe20000000a00 */
[----:B0-----:R-:W-:-:S06]  /*147e0*/  IMAD.WIDE R2, R5, 0x4, R2 ;  /* 0x0000000405027825 */ /* 0x001fcc00078e0202 */
[----:B------:R0:W5:Y:S02]  /*147f0*/  LDG.E R2, desc[UR4][R2.64] ;  /* 0x0000000402027981 */ /* 0x000164000c1e1900 */
.L_x_7193:
[----:B------:R-:W-:Y:S05]  /*14800*/  BSYNC B0 ;  /* 0x0000000000007941 */ /* 0x000fea0003800000 */
.L_x_7192:
        /* <DEDUP_REMOVED lines=17> */
[----:B------:R0:W1:Y:S02]  /*14920*/  SHFL.IDX PT, R6, R3, 0x1f, 0x1f ;  /* 0x03e01f0003067f89 */ /* 0x00006400000e0000 */
.L_x_7263:
[----:B------:R-:W-:Y:S02]  /*14930*/  ULDC UR4, c[0x0][0xc38] ;  /* 0x00030e0000047ab9 */ /* 0x000fe40000000800 */
[----:B------:R-:W-:-:S04]  /*14940*/  IMAD.U32 R16, RZ, RZ, UR4 ;  /* 0x00000004ff107e24 */ /* 0x000fc8000f8e00ff */
[----:B-1----:R-:W-:-:S04]  /*14950*/  IMAD R6, R6, R16, RZ ;  /* 0x0000001006067224 */ /* 0x002fc800078e02ff */
[----:B------:R-:W-:-:S05]  /*14960*/  IMAD.IADD R4, R6, 0x1, R4 ;  /* 0x0000000106047824 */ /* 0x000fca00078e0204 */
[----:B------:R-:W-:-:S13]  /*14970*/  ISETP.GT.AND P6, PT, R4, R0, PT ;  /* 0x000000000400720c */ /* 0x000fda0003fc4270 */
[----:B------:R-:W-:Y:S05]  /*14980*/  @!P6 BRA `(.L_x_7195) ;  /* 0xfffffffc0060e947 */ /* 0x000fea000383ffff */
.L_x_7190:
        /* <DEDUP_REMOVED lines=8> */
.L_x_7267:
[----:B------:R-:W-:Y:S01]  /*14a10*/  ISETP.NE.AND P0, PT, R5, RZ, PT ;  /* 0x000000ff0500720c */ /* 0x000fe20003f05270 */
[----:B-1----:R-:W-:-:S12]  /*14a20*/  IMAD.MOV.U32 R2, RZ, RZ, RZ ;  /* 0x000000ffff027224 */ /* 0x002fd800078e00ff */
[----:B------:R-:W-:Y:S05]  /*14a30*/  @!P0 BRA `(.L_x_7197) ;  /* 0x0000000000108947 */ /* 0x000fea0003800000 */
[----:B------:R-:W-:Y:S01]  /*14a40*/  UMOV UR4, 0xffffffff ;  /* 0xffffffff00047882 */ /* 0x000fe20000000000 */
[----:B------:R-:W-:Y:S02]  /*14a50*/  VIADD R12, R4, 0xffffffff ;  /* 0xffffffff040c7836 */ /* 0x000fe40000000000 */
[----:B------:R-:W-:Y:S05]  /*14a60*/  BRA.DIV UR4, `(.L_x_7198) ;  /* 0x0000002204607947 */ /* 0x000fea000b800000 */
[----:B------:R1:W3:Y:S02]  /*14a70*/  SHFL.IDX PT, R2, R3, R12, 0x1f ;  /* 0x00001f0c03027589 */ /* 0x0002e400000e0000 */
.L_x_7197:
        /* <DEDUP_REMOVED lines=31> */
.L_x_7191:
[----:B------:R-:W-:Y:S01]  /*14c70*/  UMOV UR4, URZ ;  /* 0x0000003f00047c82 */ /* 0x000fe20008000000 */
[----:B------:R-:W-:Y:S01]  /*14c80*/  UMOV UR5, URZ ;  /* 0x0000003f00057c82 */ /* 0x000fe20008000000 */
[----:B------:R-:W-:Y:S01]  /*14c90*/  ULDC UR6, c[0x0][0xc3c] ;  /* 0x00030f0000067ab9 */ /* 0x000fe20000000800 */
[----:B------:R-:W-:Y:S01]  /*14ca0*/  IMAD.MOV.U32 R16, RZ, RZ, R0 ;  /* 0x000000ffff107224 */ /* 0x000fe200078e0000 */
[----:B------:R-:W-:Y:S01]  /*14cb0*/  MOV R19, UR6 ;  /* 0x0000000600137c02 */ /* 0x000fe20008000f00 */
[----:B------:R-:W-:Y:S02]  /*14cc0*/  IMAD.U32 R17, RZ, RZ, UR4 ;  /* 0x00000004ff117e24 */ /* 0x000fe4000f8e00ff */
[----:B------:R-:W-:-:S07]  /*14cd0*/  IMAD.U32 R18, RZ, RZ, UR5 ;  /* 0x00000005ff127e24 */ /* 0x000fce000f8e00ff */
.L_x_7199:
[----:B------:R0:W2:Y:S01]  /*14ce0*/  LDL R2, [R1+0x4] ;  /* 0x0000040001027983 */ /* 0x0000a20000100800 */
[----:B------:R-:W1:Y:S01]  /*14cf0*/  S2R R0, SR_TID.X ;  /* 0x0000000000007919 */ /* 0x000e620000002100 */
[----:B------:R-:W-:Y:S05]  /*14d00*/  WARPSYNC.ALL ;  /* 0x0000000000007948 */ /* 0x000fea0003800000 */
[----:B-1----:R-:W-:Y:S01]  /*14d10*/  LOP3.LUT R0, R0, 0x1f, RZ, 0xc0, !PT ;  /* 0x0000001f00007812 */ /* 0x002fe200078ec0ff */
        /* <DEDUP_REMOVED lines=8> */
.L_x_7188:
[----:B------:R-:W-:Y:S02]  /*14da0*/  ULDC UR4, c[0x0][0xc3c] ;  /* 0x00030f0000047ab9 */ /* 0x000fe40000000800 */
[----:B---3--:R-:W-:-:S13]  /*14db0*/  ISETP.GE.AND P0, PT, R19, UR4, PT ;  /* 0x0000000413007c0c */ /* 0x008fda000bf06270 */
[----:B------:R-:W-:Y:S05]  /*14dc0*/  @!P0 BRA `(.L_x_7200) ;  /* 0xffffffb000488947 */ /* 0x000fea000383ffff */
[----:B------:R-:W-:Y:S05]  /*14dd0*/  BSYNC B8 ;  /* 0x0000000000087941 */ /* 0x000fea0003800000 */
.L_x_7101:
[----:B--2---:R-:W2:Y:S01]  /*14de0*/  LDL.LU R0, [R1+0x50] ;  /* 0x0000500001007983 */ /* 0x004ea20000300800 */
[----:B------:R-:W-:Y:S01]  /*14df0*/  BSSY B0, `(.L_x_7201) ;  /* 0x000000b000007945 */ /* 0x000fe20003800000 */
[----:B------:R-:W3:Y:S01]  /*14e00*/  S2R R5, SR_CgaCtaId ;  /* 0x0000000000057919 */ /* 0x000ee20000008800 */
[----:B--2---:R-:W-:-:S05]  /*14e10*/  VIADD R0, R0, 0x1 ;  /* 0x0000000100007836 */ /* 0x004fca0000000000 */
[----:B0-----:R-:W-:-:S04]  /*14e20*/  LEA.HI R2, R0, R0, RZ, 0x1 ;  /* 0x0000000000027211 */ /* 0x001fc800078f08ff */
[----:B------:R-:W-:-:S05]  /*14e30*/  LOP3.LUT R3, R2, 0xfffffffe, RZ, 0xc0, !PT ;  /* 0xfffffffe02037812 */ /* 0x000fca00078ec0ff */
[----:B------:R-:W-:Y:S01]  /*14e40*/  IMAD.IADD R3, R0, 0x1, -R3 ;  /* 0x0000000100037824 */ /* 0x000fe200078e0a03 */
[----:B------:R-:W-:-:S04]  /*14e50*/  MOV R0, 0x400 ;  /* 0x0000040000007802 */ /* 0x000fc80000000f00 */
[----:B---3--:R-:W-:Y:S02]  /*14e60*/  LEA R0, R5, R0, 0x18 ;  /* 0x0000000005007211 */ /* 0x008fe400078ec0ff */
[----:B------:R-:W-:-:S04]  /*14e70*/  SHF.L.U32 R3, R3, 0x1f, RZ ;  /* 0x0000001f03037819 */ /* 0x000fc800000006ff */
[----:B------:R-:W0:Y:S02]  /*14e80*/  SYNCS.PHASECHK.TRANS64.TRYWAIT P0, [R0+URZ+0x34820], R3 ;  /* 0x03482003000075a7 */ /* 0x000e24000800017f */
[----:B0-----:R-:W-:Y:S05]  /*14e90*/  @!P0 BRA `(.L_x_7202) ;  /* 0x0000001c007c8947 */ /* 0x001fea0003800000 */
.L_x_7270:
[----:B------:R-:W-:Y:S05]  /*14ea0*/  BSYNC B0 ;  /* 0x0000000000007941 */ /* 0x000fea0003800000 */
.L_x_7201:
[----:B------:R-:W-:-:S03]  /*14eb0*/  UMOV UR4, 0xffffffff ;  /* 0xffffffff00047882 */ /* 0x000fc60000000000 */
[----:B------:R-:W-:Y:S05]  /*14ec0*/  BRA.DIV UR4, `(.L_x_7203) ;  /* 0x0000001e04847947 */ /* 0x000fea000b800000 */
[----:B------:R-:W2:Y:S02]  /*14ed0*/  S2R R2, SR_TID.X ;  /* 0x0000000000027919 */ /* 0x000ea40000002100 */
[----:B--2---:R-:W-:-:S04]  /*14ee0*/  SHF.R.U32.HI R2, RZ, 0x5, R2 ;  /* 0x00000005ff027819 */ /* 0x004fc80000011602 */
[----:B------:R-:W-:-:S05]  /*14ef0*/  LOP3.LUT R2, R2, 0x3, RZ, 0xc0, !PT ;  /* 0x0000000302027812 */ /* 0x000fca00078ec0ff */
[----:B------:R2:W3:Y:S02]  /*14f00*/  SHFL.IDX PT, R14, R2, RZ, 0x1f ;  /* 0x00001fff020e7589 */ /* 0x0004e400000e0000 */
.L_x_7273:
[----:B---3--:R-:W-:Y:S01]  /*14f10*/  ISETP.NE.AND P0, PT, R14, RZ, PT ;  /* 0x000000ff0e00720c */ /* 0x008fe20003f05270 */
[----:B------:R-:W-:-:S12]  /*14f20*/  BSSY B0, `(.L_x_7204) ;  /* 0x0000027000007945 */ /* 0x000fd80003800000 */
[----:B------:R-:W-:Y:S05]  /*14f30*/  @P0 BRA `(.L_x_7205) ;  /* 0x0000000000940947 */ /* 0x000fea0003800000 */
[----:B------:R-:W-:-:S03]  /*14f40*/  UMOV UR4, 0xffffffff ;  /* 0xffffffff00047882 */ /* 0x000fc60000000000 */
[----:B------:R-:W-:Y:S05]  /*14f50*/  BRA.DIV UR4, `(.L_x_7206) ;  /* 0x0000001e04947947 */ /* 0x000fea000b800000 */
[----:B------:R-:W-:-:S13]  /*14f60*/  ELECT P6, URZ, PT ;  /* 0x00000000003f782f */ /* 0x000fda00038c0000 */
.L_x_7276:
[----:B------:R-:W-:Y:S05]  /*14f70*/  @!P6 BRA `(.L_x_7205) ;  /* 0x000000000084e947 */ /* 0x000fea0003800000 */
[----:B--2---:R-:W2:Y:S02]  /*14f80*/  LDL.LU R2, [R1+0x5c] ;  /* 0x00005c0001027983 */ /* 0x004ea40000300800 */
[----:B--2---:R-:W-:-:S04]  /*14f90*/  LOP3.LUT R2, R2, 0x2, RZ, 0xfc, !PT ;  /* 0x0000000202027812 */ /* 0x004fc800078efcff */
[----:B------:R-:W-:-:S13]  /*14fa0*/  ISETP.NE.AND P2, PT, R2, 0x3, PT ;  /* 0x000000030200780c */ /* 0x000fda0003f45270 */
[----:B------:R-:W-:Y:S05]  /*14fb0*/  @!P2 BRA `(.L_x_7207) ;  /* 0x000000000004a947 */ /* 0x000fea0003800000 */
[----:B------:R-:W-:Y:S01]  /*14fc0*/  BPT.TRAP 0x1 ;  /* 0x000000040000795c */ /* 0x000fe20000300000 */
.L_x_7207:
        /* <DEDUP_REMOVED lines=14> */
.L_x_7277:
[----:B------:R-:W1:Y:S02]  /*150b0*/  SYNCS.PHASECHK.TRANS64.TRYWAIT P0, [R7+URZ], R2 ;  /* 0x00000002070075a7 */ /* 0x000e64000800017f */
[----:B-1----:R-:W-:Y:S05]  /*150c0*/  @!P0 BRA `(.L_x_7209) ;  /* 0x0000001c006c8947 */ /* 0x002fea0003800000 */
.L_x_7278:
[----:B------:R-:W-:Y:S05]  /*150d0*/  @!P2 BRA `(.L_x_7210) ;  /* 0x000000000004a947 */ /* 0x000fea0003800000 */
[----:B------:R-:W-:Y:S01]  /*150e0*/  BPT.TRAP 0x1 ;  /* 0x000000040000795c */ /* 0x000fe20000300000 */
.L_x_7210:
[----:B------:R-:W2:Y:S01]  /*150f0*/  LDL.LU R4, [R1+0x8] ;  /* 0x0000080001047983 */ /* 0x000ea20000300800 */
[----:B------:R-:W-:-:S04]  /*15100*/  VIADD R0, R0, 0x34860 ;  /* 0x0003486000007836 */ /* 0x000fc80000000000 */
[----:B--2---:R-:W-:-:S04]  /*15110*/  IMAD R4, R4, 0x8, R0 ;  /* 0x0000000804047824 */ /* 0x004fc800078e0200 */
[----:B------:R-:W2:Y:S02]  /*15120*/  SYNCS.PHASECHK.TRANS64.TRYWAIT P0, [R4+URZ], R5 ;  /* 0x00000005040075a7 */ /* 0x000ea4000800017f */
[----:B--2---:R-:W-:Y:S05]  /*15130*/  @!P0 BRA `(.L_x_7211) ;  /* 0x0000001c00648947 */ /* 0x004fea0003800000 */
.L_x_7279:
[----:B------:R-:W-:-:S07]  /*15140*/  LEA R3, R3, R0, 0x3 ;  /* 0x0000000003037211 */ /* 0x000fce00078e18ff */
.L_x_7212:
[----:B---3--:R3:W4:Y:S02]  /*15150*/  SYNCS.PHASECHK.TRANS64.TRYWAIT P0, [R3+URZ], R2 ;  /* 0x00000002030075a7 */ /* 0x008724000800017f */
[----:B----4-:R-:W-:Y:S05]  /*15160*/  @!P0 NANOSLEEP.SYNCS 0x989680 ;  /* 0x009896800000895d */ /* 0x010fea0003900000 */
[----:B------:R-:W4:Y:S02]  /*15170*/  @!P0 SYNCS.PHASECHK.TRANS64 P0, [R3+URZ], R2 ;  /* 0x00000002030085a7 */ /* 0x000f24000800007f */
[----:B----4-:R-:W-:Y:S05]  /*15180*/  @!P0 BRA `(.L_x_7212) ;  /* 0xfffffffc00f08947 */ /* 0x010fea000383ffff */
.L_x_7205:
[----:B------:R-:W-:Y:S05]  /*15190*/  BSYNC B0 ;  /* 0x0000000000007941 */ /* 0x000fea0003800000 */
.L_x_7204:
[----:B------:R-:W-:Y:S05]  /*151a0*/  EXIT ;  /* 0x000000000000794d */ /* 0x000fea0003800000 */
.L_x_7053:
[----:B0-----:R0:W1:Y:S02]  /*151b0*/  SYNCS.PHASECHK.TRANS64.TRYWAIT P1, [R0+URZ+0x34800], R3 ;  /* 0x03480003000075a7 */ /* 0x001064000802017f */
[----:B-1----:R-:W-:Y:S05]  /*151c0*/  @!P1 NANOSLEEP.SYNCS 0x989680 ;  /* 0x009896800000995d */ /* 0x002fea0003900000 */
[----:B------:R-:W1:Y:S02]  /*151d0*/  @!P1 SYNCS.PHASECHK.TRANS64 P1, [R0+URZ+0x34800], R3 ;  /* 0x03480003000095a7 */ /* 0x000e64000802007f */
[----:B-1----:R-:W-:Y:S05]  /*151e0*/  @!P1 BRA `(.L_x_7053) ;  /* 0xfffffffc00f09947 */ /* 0x002fea000383ffff */
[----:B------:R-:W-:Y:S05]  /*151f0*/  BRA `(.L_x_7213) ;  /* 0xfffffec400007947 */ /* 0x000fea000383ffff */
.L_x_7057:
[----:B-1----:R1:W2:Y:S02]  /*15200*/  SYNCS.PHASECHK.TRANS64.TRYWAIT P2, [R10+URZ+0x34830], R3 ;  /* 0x034830030a0075a7 */ /* 0x0022a4000804017f */
[----:B--2---:R-:W-:Y:S05]  /*15210*/  @!P2 NANOSLEEP.SYNCS 0x989680 ;  /* 0x009896800000a95d */ /* 0x004fea0003900000 */
[----:B------:R-:W2:Y:S02]  /*15220*/  @!P2 SYNCS.PHASECHK.TRANS64 P2, [R10+URZ+0x34830], R3 ;  /* 0x034830030a00a5a7 */ /* 0x000ea4000804007f */
[----:B--2---:R-:W-:Y:S05]  /*15230*/  @!P2 BRA `(.L_x_7057) ;  /* 0xfffffffc00f0a947 */ /* 0x004fea000383ffff */
[----:B------:R-:W-:Y:S05]  /*15240*/  BRA `(.L_x_7056) ;  /* 0xfffffec400247947 */ /* 0x000fea000383ffff */
.L_x_7062:
[----:B-1----:R1:W2:Y:S02]  /*15250*/  SYNCS.PHASECHK.TRANS64.TRYWAIT P2, [R0+URZ+0x34830], R21 ;  /* 0x03483015000075a7 */ /* 0x0022a4000804017f */
[----:B--2---:R-:W-:Y:S05]  /*15260*/  @!P2 NANOSLEEP.SYNCS 0x989680 ;  /* 0x009896800000a95d */ /* 0x004fea0003900000 */
[----:B------:R-:W2:Y:S02]  /*15270*/  @!P2 SYNCS.PHASECHK.TRANS64 P2, [R0+URZ+0x34830], R21 ;  /* 0x034830150000a5a7 */ /* 0x000ea4000804007f */
[----:B--2---:R-:W-:Y:S05]  /*15280*/  @!P2 BRA `(.L_x_7062) ;  /* 0xfffffffc00f0a947 */ /* 0x004fea000383ffff */
[----:B------:R-:W-:Y:S05]  /*15290*/  BRA `(.L_x_7059) ;  /* 0xffffff1c00d87947 */ /* 0x000fea000383ffff */
.L_x_7066:
[----:B-1----:R-:W-:-:S04]  /*152a0*/  IMAD.U32 R15, RZ, RZ, UR6 ;  /* 0x00000006ff0f7e24 */ /* 0x002fc8000f8e00ff */
[----:B------:R1:W2:Y:S03]  /*152b0*/  SYNCS.PHASECHK.TRANS64.TRYWAIT P2, [R15+URZ+0x34850], R0 ;  /* 0x034850000f0075a7 */ /* 0x0002a6000804017f */
[----:B--2---:R-:W-:Y:S05]  /*152c0*/  @!P2 NANOSLEEP.SYNCS 0x989680 ;  /* 0x009896800000a95d */ /* 0x004fea0003900000 */
[----:B------:R-:W2:Y:S02]  /*152d0*/  @!P2 SYNCS.PHASECHK.TRANS64 P2, [R15+URZ+0x34850], R0 ;  /* 0x034850000f00a5a7 */ /* 0x000ea4000804007f */
[----:B--2---:R-:W-:Y:S05]  /*152e0*/  @!P2 BRA `(.L_x_7066) ;  /* 0xfffffffc00eca947 */ /* 0x004fea000383ffff */
[----:B------:R-:W-:Y:S05]  /*152f0*/  BRA `(.L_x_7063) ;  /* 0xffffff4400847947 */ /* 0x000fea000383ffff */
.L_x_7071:
[----:B-1----:R1:W2:Y:S02]  /*15300*/  SYNCS.PHASECHK.TRANS64.TRYWAIT P0, [R8+URZ+0x34850], R3 ;  /* 0x03485003080075a7 */ /* 0x0022a4000800017f */
[----:B--2---:R-:W-:Y:S05]  /*15310*/  @!P0 NANOSLEEP.SYNCS 0x989680 ;  /* 0x009896800000895d */ /* 0x004fea0003900000 */
[----:B------:R-:W2:Y:S02]  /*15320*/  @!P0 SYNCS.PHASECHK.TRANS64 P0, [R8+URZ+0x34850], R3 ;  /* 0x03485003080085a7 */ /* 0x000ea4000800007f */
[----:B--2---:R-:W-:Y:S05]  /*15330*/  @!P0 BRA `(.L_x_7071) ;  /* 0xfffffffc00f08947 */ /* 0x004fea000383ffff */
[----:B------:R-:W-:Y:S05]  /*15340*/  BRA `(.L_x_7070) ;  /* 0xffffff7400287947 */ /* 0x000fea000383ffff */
.L_x_7113:
[----:B------:R-:W1:Y:S01]  /*15350*/  S2R R4, SR_TID.X ;  /* 0x0000000000047919 */ /* 0x000e620000002100 */
[----:B------:R-:W-:Y:S01]  /*15360*/  BSSY B0, `(.L_x_7214) ;  /* 0x000000a000007945 */ /* 0x000fe20003800000 */
[----:B0-----:R-:W-:Y:S02]  /*15370*/  IMAD.MOV.U32 R12, RZ, RZ, RZ ;  /* 0x000000ffff0c7224 */ /* 0x001fe400078e00ff */
        /* <DEDUP_REMOVED lines=8> */
.L_x_7215:
[----:B------:R-:W-:Y:S05]  /*15400*/  BSYNC B0 ;  /* 0x0000000000007941 */ /* 0x000fea0003800000 */
.L_x_7214:
[----:B------:R-:W-:Y:S05]  /*15410*/  BRA `(.L_x_7216) ;  /* 0xffffffb400b47947 */ /* 0x000fea000383ffff */
.L_x_7115:
[----:B------:R-:W-:Y:S01]  /*15420*/  BSSY B0, `(.L_x_7217) ;  /* 0x0000006000007945 */ /* 0x000fe20003800000 */
[----:B------:R-:W-:-:S07]  /*15430*/  IMAD.MOV.U32 R15, RZ, RZ, -0x1 ;  /* 0xffffffffff0f7424 */ /* 0x000fce00078e00ff */
[----:B012---:R-:W-:Y:S05]  /*15440*/  WARPSYNC.COLLECTIVE R15, `(.L_x_7218) ;  /* 0x000000000f0c7348 */ /* 0x007fea0003c00000 */
[----:B------:R-:W-:Y:S02]  /*15450*/  ELECT P6, UR62, PT ;  /* 0x00000000003e782f */ /* 0x000fe400038c0000 */
[----:B------:R-:W-:Y:S01]  /*15460*/  MOV R14, UR62 ;  /* 0x0000003e000e7c02 */ /* 0x000fe20008000f00 */
[----:B012---:R-:W-:Y:S10]  /*15470*/  ENDCOLLECTIVE ;  /* 0x000000000000791b */ /* 0x007ff40003800000 */
.L_x_7218:
[----:B------:R-:W-:Y:S05]  /*15480*/  BSYNC B0 ;  /* 0x0000000000007941 */ /* 0x000fea0003800000 */
.L_x_7217:
[----:B------:R-:W-:Y:S05]  /*15490*/  BRA `(.L_x_7219) ;  /* 0xffffffb400b87947 */ /* 0x000fea000383ffff */
.L_x_7117:
[----:B--2---:R2:W3:Y:S02]  /*154a0*/  SYNCS.PHASECHK.TRANS64.TRYWAIT P0, [R0+URZ+0x34840], R2 ;  /* 0x03484002000075a7 */ /* 0x0044e4000800017f */
[----:B---3--:R-:W-:Y:S05]  /*154b0*/  @!P0 NANOSLEEP.SYNCS 0x989680 ;  /* 0x009896800000895d */ /* 0x008fea0003900000 */
[----:B------:R-:W3:Y:S02]  /*154c0*/  @!P0 SYNCS.PHASECHK.TRANS64 P0, [R0+URZ+0x34840], R2 ;  /* 0x03484002000085a7 */ /* 0x000ee4000800007f */
[----:B---3--:R-:W-:Y:S05]  /*154d0*/  @!P0 BRA `(.L_x_7117) ;  /* 0xfffffffc00f08947 */ /* 0x008fea000383ffff */
[----:B------:R-:W-:Y:S05]  /*154e0*/  BRA `(.L_x_7220) ;  /* 0xffffffb800287947 */ /* 0x000fea000383ffff */
.L_x_7121:
        /* <DEDUP_REMOVED lines=8> */
[----:B--2---:R-:W-:Y:S01]  /*15570*/  IMAD R3, R11, R7, RZ ;  /* 0x000000070b037224 */ /* 0x004fe200078e02ff */
[----:B------:R-:W-:-:S04]  /*15580*/  MOV R11, 0x181f ;  /* 0x0000181f000b7802 */ /* 0x000fc80000000f00 */
[----:B------:R-:W-:-:S13]  /*15590*/  ISETP.GE.AND P2, PT, R2, R3, PT ;  /* 0x000000030200720c */ /* 0x000fda0003f46270 */
[----:B-----5:R-:W-:Y:S05]  /*155a0*/  WARPSYNC.COLLECTIVE R15, `(.L_x_7221) ;  /* 0x000000000f087348 */ /* 0x020fea0003c00000 */
[----:B------:R0:W1:Y:S02]  /*155b0*/  SHFL.IDX P6, R14, R13, R12, R11 ;  /* 0x0000000c0d0e7389 */ /* 0x00006400000c000b */
[----:B01---5:R-:W-:Y:S01]  /*155c0*/  ENDCOLLECTIVE ;  /* 0x000000000000791b */ /* 0x023fe20003800000 */
.L_x_7221:
[----:B------:R-:W-:Y:S02]  /*155d0*/  IMAD.MOV.U32 R13, RZ, RZ, R4 ;  /* 0x000000ffff0d7224 */ /* 0x000fe400078e0004 */
[----:B------:R-:W-:-:S07]  /*155e0*/  IMAD.MOV.U32 R6, RZ, RZ, R14 ;  /* 0x000000ffff067224 */ /* 0x000fce00078e000e */
[----:B------:R-:W-:Y:S05]  /*155f0*/  WARPSYNC.COLLECTIVE R15, `(.L_x_7222) ;  /* 0x000000000f087348 */ /* 0x000fea0003c00000 */
[----:B------:R0:W1:Y:S02]  /*15600*/  SHFL.IDX P6, R14, R13, R12, R11 ;  /* 0x0000000c0d0e7389 */ /* 0x00006400000c000b */
[----:B01----:R-:W-:Y:S01]  /*15610*/  ENDCOLLECTIVE ;  /* 0x000000000000791b */ /* 0x003fe20003800000 */
.L_x_7222:
[----:B------:R-:W-:Y:S01]  /*15620*/  ULDC.64 UR4, c[0x0][0x208] ;  /* 0x0000820000047ab9 */ /* 0x000fe20000000a00 */
[----:B------:R-:W-:Y:S01]  /*15630*/  IMAD.MOV.U32 R13, RZ, RZ, R0 ;  /* 0x000000ffff0d7224 */ /* 0x000fe200078e0000 */
[----:B------:R-:W-:Y:S01]  /*15640*/  MOV R12, 0x1 ;  /* 0x00000001000c7802 */ /* 0x000fe20000000f00 */
        /* <DEDUP_REMOVED lines=15> */
.L_x_7223:
[----:B------:R-:W-:Y:S02]  /*15740*/  IMAD.MOV.U32 R13, RZ, RZ, R4 ;  /* 0x000000ffff0d7224 */ /* 0x000fe400078e0004 */
[----:B------:R-:W-:-:S07]  /*15750*/  IMAD.MOV.U32 R8, RZ, RZ, R14 ;  /* 0x000000ffff087224 */ /* 0x000fce00078e000e */
[----:B------:R-:W-:Y:S05]  /*15760*/  WARPSYNC.COLLECTIVE R15, `(.L_x_7224) ;  /* 0x000000000f087348 */ /* 0x000fea0003c00000 */
[----:B------:R0:W1:Y:S02]  /*15770*/  SHFL.IDX P6, R14, R13, R12, R11 ;  /* 0x0000000c0d0e7389 */ /* 0x00006400000c000b */
[----:B01----:R-:W-:Y:S01]  /*15780*/  ENDCOLLECTIVE ;  /* 0x000000000000791b */ /* 0x003fe20003800000 */
.L_x_7224:
[----:B------:R-:W-:Y:S01]  /*15790*/  ULDC.64 UR4, c[0x0][0x208] ;  /* 0x0000820000047ab9 */ /* 0x000fe20000000a00 */
[----:B------:R-:W-:Y:S02]  /*157a0*/  IMAD.MOV.U32 R13, RZ, RZ, R0 ;  /* 0x000000ffff0d7224 */ /* 0x000fe400078e0000 */
[----:B------:R-:W-:Y:S02]  /*157b0*/  IMAD.MOV.U32 R12, RZ, RZ, 0x2 ;  /* 0x00000002ff0c7424 */ /* 0x000fe400078e00ff */
[----:B------:R-:W-:-:S05]  /*157c0*/  IMAD.MOV.U32 R5, RZ, RZ, R14 ;  /* 0x000000ffff057224 */ /* 0x000fca00078e000e */
[----:B------:R-:W-:Y:S01]  /*157d0*/  @!P2 LEA R7, P3, R10, R5, 0x1 ;  /* 0x000000050a07a211 */ /* 0x000fe200078608ff */
[----:B------:R-:W-:-:S04]  /*157e0*/  VIADD R5, R2, 0x20 ;  /* 0x0000002002057836 */ /* 0x000fc80000000000 */
[----:B------:R-:W-:Y:S02]  /*157f0*/  @!P2 IMAD.X R6, RZ, RZ, R8, P3 ;  /* 0x000000ffff06a224 */ /* 0x000fe400018e0608 */
[----:B------:R-:W-:-:S03]  /*15800*/  VIADD R8, R2, 0x60 ;  /* 0x0000006002087836 */ /* 0x000fc60000000000 */
        /* <DEDUP_REMOVED lines=12> */
.L_x_7225:
[----:B------:R-:W-:Y:S01]  /*158d0*/  MOV R13, R4 ;  /* 0x00000004000d7202 */ /* 0x000fe20000000f00 */
[----:B------:R-:W-:-:S07]  /*158e0*/  IMAD.MOV.U32 R6, RZ, RZ, R14 ;  /* 0x000000ffff067224 */ /* 0x000fce00078e000e */
[----:B------:R-:W-:Y:S05]  /*158f0*/  WARPSYNC.COLLECTIVE R15, `(.L_x_7226) ;  /* 0x000000000f087348 */ /* 0x000fea0003c00000 */
[----:B------:R0:W1:Y:S02]  /*15900*/  SHFL.IDX P6, R14, R13, R12, R11 ;  /* 0x0000000c0d0e7389 */ /* 0x00006400000c000b */
[----:B01----:R-:W-:Y:S01]  /*15910*/  ENDCOLLECTIVE ;  /* 0x000000000000791b */ /* 0x003fe20003800000 */
.L_x_7226:
        /* <DEDUP_REMOVED lines=18> */
.L_x_7227:
[----:B------:R-:W-:Y:S01]  /*15a40*/  MOV R13, R4 ;  /* 0x00000004000d7202 */ /* 0x000fe20000000f00 */
[----:B------:R-:W-:-:S07]  /*15a50*/  IMAD.MOV.U32 R6, RZ, RZ, R14 ;  /* 0x000000ffff067224 */ /* 0x000fce00078e000e */
[----:B------:R-:W-:Y:S05]  /*15a60*/  WARPSYNC.COLLECTIVE R15, `(.L_x_7228) ;  /* 0x000000000f087348 */ /* 0x000fea0003c00000 */
[----:B------:R0:W1:Y:S02]  /*15a70*/  SHFL.IDX P6, R14, R13, R12, R11 ;  /* 0x0000000c0d0e7389 */ /* 0x00006400000c000b */
[----:B01----:R-:W-:Y:S01]  /*15a80*/  ENDCOLLECTIVE ;  /* 0x000000000000791b */ /* 0x003fe20003800000 */
.L_x_7228:
        /* <DEDUP_REMOVED lines=18> */
.L_x_7229:
[----:B------:R-:W-:Y:S01]  /*15bb0*/  MOV R13, R4 ;  /* 0x00000004000d7202 */ /* 0x000fe20000000f00 */
[----:B------:R-:W-:-:S07]  /*15bc0*/  IMAD.MOV.U32 R6, RZ, RZ, R14 ;  /* 0x000000ffff067224 */ /* 0x000fce00078e000e */
[----:B------:R-:W-:Y:S05]  /*15bd0*/  WARPSYNC.COLLECTIVE R15, `(.L_x_7230) ;  /* 0x000000000f087348 */ /* 0x000fea0003c00000 */
[----:B------:R0:W1:Y:S02]  /*15be0*/  SHFL.IDX P6, R14, R13, R12, R11 ;  /* 0x0000000c0d0e7389 */ /* 0x00006400000c000b */
[----:B01----:R-:W-:Y:S01]  /*15bf0*/  ENDCOLLECTIVE ;  /* 0x000000000000791b */ /* 0x003fe20003800000 */
.L_x_7230:
        /* <DEDUP_REMOVED lines=18> */
.L_x_7231:
[----:B------:R-:W-:Y:S01]  /*15d20*/  MOV R13, R4 ;  /* 0x00000004000d7202 */ /* 0x000fe20000000f00 */
[----:B------:R-:W-:-:S07]  /*15d30*/  IMAD.MOV.U32 R6, RZ, RZ, R14 ;  /* 0x000000ffff067224 */ /* 0x000fce00078e000e */
[----:B------:R-:W-:Y:S05]  /*15d40*/  WARPSYNC.COLLECTIVE R15, `(.L_x_7232) ;  /* 0x000000000f087348 */ /* 0x000fea0003c00000 */
[----:B------:R0:W1:Y:S02]  /*15d50*/  SHFL.IDX P6, R14, R13, R12, R11 ;  /* 0x0000000c0d0e7389 */ /* 0x00006400000c000b */
[----:B01----:R-:W-:Y:S01]  /*15d60*/  ENDCOLLECTIVE ;  /* 0x000000000000791b */ /* 0x003fe20003800000 */
.L_x_7232:
        /* <DEDUP_REMOVED lines=17> */
.L_x_7233:
[----:B------:R-:W-:Y:S02]  /*15e80*/  IMAD.MOV.U32 R13, RZ, RZ, R4 ;  /* 0x000000ffff0d7224 */ /* 0x000fe400078e0004 */
[----:B------:R-:W-:-:S07]  /*15e90*/  IMAD.MOV.U32 R6, RZ, RZ, R14 ;  /* 0x000000ffff067224 */ /* 0x000fce00078e000e */
[----:B------:R-:W-:Y:S05]  /*15ea0*/  WARPSYNC.COLLECTIVE R15, `(.L_x_7234) ;  /* 0x000000000f087348 */ /* 0x000fea0003c00000 */
[----:B------:R0:W1:Y:S02]  /*15eb0*/  SHFL.IDX P6, R14, R13, R12, R11 ;  /* 0x0000000c0d0e7389 */ /* 0x00006400000c000b */
[----:B01----:R-:W-:Y:S01]  /*15ec0*/  ENDCOLLECTIVE ;  /* 0x000000000000791b */ /* 0x003fe20003800000 */
.L_x_7234:
[----:B------:R-:W-:Y:S01]  /*15ed0*/  ULDC.64 UR4, c[0x0][0x208] ;  /* 0x0000820000047ab9 */ /* 0x000fe20000000a00 */
[----:B------:R-:W-:Y:S02]  /*15ee0*/  IMAD.MOV.U32 R13, RZ, RZ, R0 ;  /* 0x000000ffff0d7224 */ /* 0x000fe400078e0000 */
[----:B------:R-:W-:Y:S01]  /*15ef0*/  IMAD.MOV.U32 R12, RZ, RZ, 0x7 ;  /* 0x00000007ff0c7424 */ /* 0x000fe200078e00ff */
[----:B------:R-:W-:-:S04]  /*15f00*/  MOV R5, R14 ;  /* 0x0000000e00057202 */ /* 0x000fc80000000f00 */
        /* <DEDUP_REMOVED lines=12> */
.L_x_7235:
[----:B------:R-:W-:Y:S02]  /*15fd0*/  IMAD.MOV.U32 R13, RZ, RZ, R4 ;  /* 0x000000ffff0d7224 */ /* 0x000fe400078e0004 */
[----:B------:R-:W-:-:S07]  /*15fe0*/  IMAD.MOV.U32 R0, RZ, RZ, R14 ;  /* 0x000000ffff007224 */ /* 0x000fce00078e000e */
[----:B------:R-:W-:Y:S05]  /*15ff0*/  WARPSYNC.COLLECTIVE R15, `(.L_x_7236) ;  /* 0x000000000f087348 */ /* 0x000fea0003c00000 */
[----:B------:R0:W1:Y:S02]  /*16000*/  SHFL.IDX P6, R14, R13, R12, R11 ;  /* 0x0000000c0d0e7389 */ /* 0x00006400000c000b */
[----:B01----:R-:W-:Y:S01]  /*16010*/  ENDCOLLECTIVE ;  /* 0x000000000000791b */ /* 0x003fe20003800000 */
.L_x_7236:
[----:B------:R-:W-:Y:S01]  /*16020*/  MOV R4, R14 ;  /* 0x0000000e00047202 */ /* 0x000fe20000000f00 */
[----:B------:R-:W-:Y:S06]  /*16030*/  BRA `(.L_x_7237) ;  /* 0xffffffb800d87947 */ /* 0x000fec000383ffff */
.L_x_7126:
[----:B0-----:R-:W2:Y:S02]  /*16040*/  LDL R2, [R1+0x4] ;  /* 0x0000040001027983 */ /* 0x001ea40000100800 */
[----:B--2---:R0:W1:Y:S02]  /*16050*/  SYNCS.PHASECHK.TRANS64.TRYWAIT P0, [R2+URZ+0x34820], R0 ;  /* 0x03482000020075a7 */ /* 0x004064000800017f */
[----:B-1----:R-:W-:Y:S05]  /*16060*/  @!P0 NANOSLEEP.SYNCS 0x989680 ;  /* 0x009896800000895d */ /* 0x002fea0003900000 */
[----:B------:R-:W1:Y:S02]  /*16070*/  @!P0 SYNCS.PHASECHK.TRANS64 P0, [R2+URZ+0x34820], R0 ;  /* 0x03482000020085a7 */ /* 0x000e64000800007f */
[----:B-1----:R-:W-:Y:S05]  /*16080*/  @!P0 BRA `(.L_x_7126) ;  /* 0xfffffffc00ec8947 */ /* 0x002fea000383ffff */
[----:B------:R-:W-:Y:S05]  /*16090*/  BRA `(.L_x_7238) ;  /* 0xffffffbc00507947 */ /* 0x000fea000383ffff */
.L_x_7135:
[----:B-1----:R1:W2:Y:S02]  /*160a0*/  SYNCS.PHASECHK.TRANS64.TRYWAIT P0, [R3+URZ+0x34840], R2 ;  /* 0x03484002030075a7 */ /* 0x0022a4000800017f */
[----:B--2---:R-:W-:Y:S05]  /*160b0*/  @!P0 NANOSLEEP.SYNCS 0x989680 ;  /* 0x009896800000895d */ /* 0x004fea0003900000 */
[----:B------:R-:W2:Y:S02]  /*160c0*/  @!P0 SYNCS.PHASECHK.TRANS64 P0, [R3+URZ+0x34840], R2 ;  /* 0x03484002030085a7 */ /* 0x000ea4000800007f */
[----:B--2---:R-:W-:Y:S05]  /*160d0*/  @!P0 BRA `(.L_x_7135) ;  /* 0xfffffffc00f08947 */ /* 0x004fea000383ffff */
[----:B------:R-:W-:Y:S05]  /*160e0*/  BRA `(.L_x_7239) ;  /* 0xffffffc000207947 */ /* 0x000fea000383ffff */
.L_x_7141:
[----:B0-----:R0:W1:Y:S02]  /*160f0*/  SYNCS.PHASECHK.TRANS64.TRYWAIT P0, [R3+URZ+0x60], R2 ;  /* 0x00006002030075a7 */ /* 0x001064000800017f */
[----:B-1----:R-:W-:Y:S05]  /*16100*/  @!P0 NANOSLEEP.SYNCS 0x989680 ;  /* 0x009896800000895d */ /* 0x002fea0003900000 */
[----:B------:R-:W1:Y:S02]  /*16110*/  @!P0 SYNCS.PHASECHK.TRANS64 P0, [R3+URZ+0x60], R2 ;  /* 0x00006002030085a7 */ /* 0x000e64000800007f */
[----:B-1----:R-:W-:Y:S05]  /*16120*/  @!P0 BRA `(.L_x_7141) ;  /* 0xfffffffc00f08947 */ /* 0x002fea000383ffff */
[----:B------:R-:W-:Y:S05]  /*16130*/  BRA `(.L_x_7240) ;  /* 0xffffffc000fc7947 */ /* 0x000fea000383ffff */
.L_x_7150:
[----:B---3--:R3:W4:Y:S02]  /*16140*/  SYNCS.PHASECHK.TRANS64.TRYWAIT P0, [R3+URZ+0x34840], R2 ;  /* 0x03484002030075a7 */ /* 0x008724000800017f */
[----:B----4-:R-:W-:Y:S05]  /*16150*/  @!P0 NANOSLEEP.SYNCS 0x989680 ;  /* 0x009896800000895d */ /* 0x010fea0003900000 */
[----:B------:R-:W4:Y:S02]  /*16160*/  @!P0 SYNCS.PHASECHK.TRANS64 P0, [R3+URZ+0x34840], R2 ;  /* 0x03484002030085a7 */ /* 0x000f24000800007f */
[----:B----4-:R-:W-:Y:S05]  /*16170*/  @!P0 BRA `(.L_x_7150) ;  /* 0xfffffffc00f08947 */ /* 0x010fea000383ffff */
[----:B------:R-:W-:Y:S05]  /*16180*/  BRA `(.L_x_7241) ;  /* 0xffffffc800a87947 */ /* 0x000fea000383ffff */
.L_x_7156:
[----:B--2---:R2:W3:Y:S02]  /*16190*/  SYNCS.PHASECHK.TRANS64.TRYWAIT P0, [R2+URZ+0x60], R3 ;  /* 0x00006003020075a7 */ /* 0x0044e4000800017f */
[----:B---3--:R-:W-:Y:S05]  /*161a0*/  @!P0 NANOSLEEP.SYNCS 0x989680 ;  /* 0x009896800000895d */ /* 0x008fea0003900000 */
[----:B------:R-:W3:Y:S02]  /*161b0*/  @!P0 SYNCS.PHASECHK.TRANS64 P0, [R2+URZ+0x60], R3 ;  /* 0x00006003020085a7 */ /* 0x000ee4000800007f */
[----:B---3--:R-:W-:Y:S05]  /*161c0*/  @!P0 BRA `(.L_x_7156) ;  /* 0xfffffffc00f08947 */ /* 0x008fea000383ffff */
[----:B------:R-:W-:Y:S05]  /*161d0*/  BRA `(.L_x_7242) ;  /* 0xffffffcc00847947 */ /* 0x000fea000383ffff */
.L_x_7165:
[----:B----4-:R4:W0:Y:S02]  /*161e0*/  SYNCS.PHASECHK.TRANS64.TRYWAIT P0, [R2+URZ+0x34840], R3 ;  /* 0x03484003020075a7 */ /* 0x010824000800017f */
[----:B0-----:R-:W-:Y:S05]  /*161f0*/  @!P0 NANOSLEEP.SYNCS 0x989680 ;  /* 0x009896800000895d */ /* 0x001fea0003900000 */
[----:B------:R-:W0:Y:S02]  /*16200*/  @!P0 SYNCS.PHASECHK.TRANS64 P0, [R2+URZ+0x34840], R3 ;  /* 0x03484003020085a7 */ /* 0x000e24000800007f */
[----:B0-----:R-:W-:Y:S05]  /*16210*/  @!P0 BRA `(.L_x_7165) ;  /* 0xfffffffc00f08947 */ /* 0x001fea000383ffff */
[----:B------:R-:W-:Y:S05]  /*16220*/  BRA `(.L_x_7243) ;  /* 0xffffffd000fc7947 */ /* 0x000fea000383ffff */
.L_x_7171:
[----:B--2---:R2:W3:Y:S02]  /*16230*/  SYNCS.PHASECHK.TRANS64.TRYWAIT P0, [R2+URZ+0x60], R5 ;  /* 0x00006005020075a7 */ /* 0x0044e4000800017f */
[----:B---3--:R-:W-:Y:S05]  /*16240*/  @!P0 NANOSLEEP.SYNCS 0x989680 ;  /* 0x009896800000895d */ /* 0x008fea0003900000 */
[----:B------:R-:W3:Y:S02]  /*16250*/  @!P0 SYNCS.PHASECHK.TRANS64 P0, [R2+URZ+0x60], R5 ;  /* 0x00006005020085a7 */ /* 0x000ee4000800007f */
[----:B---3--:R-:W-:Y:S05]  /*16260*/  @!P0 BRA `(.L_x_7171) ;  /* 0xfffffffc00f08947 */ /* 0x008fea000383ffff */
[----:B------:R-:W-:Y:S05]  /*16270*/  BRA `(.L_x_7244) ;  /* 0xffffffd400d87947 */ /* 0x000fea000383ffff */
.L_x_7182:
[----:B0-----:R0:W2:Y:S02]  /*16280*/  SYNCS.PHASECHK.TRANS64.TRYWAIT P0, [R2+URZ+0x34860], R0 ;  /* 0x03486000020075a7 */ /* 0x0010a4000800017f */
[----:B--2---:R-:W-:Y:S05]  /*16290*/  @!P0 NANOSLEEP.SYNCS 0x989680 ;  /* 0x009896800000895d */ /* 0x004fea0003900000 */
[----:B------:R-:W2:Y:S02]  /*162a0*/  @!P0 SYNCS.PHASECHK.TRANS64 P0, [R2+URZ+0x34860], R0 ;  /* 0x03486000020085a7 */ /* 0x000ea4000800007f */
[----:B--2---:R-:W-:Y:S05]  /*162b0*/  @!P0 BRA `(.L_x_7182) ;  /* 0xfffffffc00f08947 */ /* 0x004fea000383ffff */
[----:B------:R-:W-:Y:S05]  /*162c0*/  BRA `(.L_x_7245) ;  /* 0xffffffdc00347947 */ /* 0x000fea000383ffff */
.L_x_7189:
        /* <DEDUP_REMOVED lines=8> */
.L_x_7247:
[----:B------:R-:W-:Y:S05]  /*16350*/  BSYNC B0 ;  /* 0x0000000000007941 */ /* 0x000fea0003800000 */
.L_x_7246:
[----:B------:R-:W-:Y:S01]  /*16360*/  IMAD.MOV.U32 R13, RZ, RZ, R16 ;  /* 0x000000ffff0d7224 */ /* 0x000fe200078e0010 */
[----:B------:R-:W-:Y:S01]  /*16370*/  MOV R15, 0xffffffff ;  /* 0xffffffff000f7802 */ /* 0x000fe20000000f00 */
[----:B------:R-:W-:Y:S02]  /*16380*/  IMAD.MOV.U32 R12, RZ, RZ, 0x1 ;  /* 0x00000001ff0c7424 */ /* 0x000fe400078e00ff */
[----:B------:R-:W-:Y:S02]  /*16390*/  IMAD.MOV.U32 R11, RZ, RZ, 0x1f ;  /* 0x0000001fff0b7424 */ /* 0x000fe400078e00ff */
[----:B------:R-:W-:Y:S02]  /*163a0*/  IMAD.IADD R5, R19, 0x1, R7 ;  /* 0x0000000113057824 */ /* 0x000fe400078e0207 */
[----:B------:R-:W-:-:S07]  /*163b0*/  IMAD.MOV.U32 R0, RZ, RZ, R14 ;  /* 0x000000ffff007224 */ /* 0x000fce00078e000e */
[----:B------:R-:W-:Y:S05]  /*163c0*/  WARPSYNC.COLLECTIVE R15, `(.L_x_7248) ;  /* 0x000000000f087348 */ /* 0x000fea0003c00000 */
[----:B------:R0:W1:Y:S02]  /*163d0*/  SHFL.IDX P6, R14, R13, R12, R11 ;  /* 0x0000000c0d0e7389 */ /* 0x00006400000c000b */
[----:B01----:R-:W-:Y:S01]  /*163e0*/  ENDCOLLECTIVE ;  /* 0x000000000000791b */ /* 0x003fe20003800000 */
.L_x_7248:
        /* <DEDUP_REMOVED lines=19> */
.L_x_7249:
[----:B------:R-:W-:Y:S02]  /*16520*/  MOV R12, 0x2 ;  /* 0x00000002000c7802 */ /* 0x000fe40000000f00 */
[----:B------:R-:W-:-:S05]  /*16530*/  SEL R5, R14, RZ, P1 ;  /* 0x000000ff0e057207 */ /* 0x000fca0000800000 */
[----:B------:R-:W-:-:S04]  /*16540*/  IMAD.IADD R3, R2, 0x1, R5 ;  /* 0x0000000102037824 */ /* 0x000fc800078e0205 */
[----:B------:R-:W-:-:S07]  /*16550*/  IMAD.MOV.U32 R13, RZ, RZ, R3 ;  /* 0x000000ffff0d7224 */ /* 0x000fce00078e0003 */
[----:B------:R-:W-:Y:S05]  /*16560*/  WARPSYNC.COLLECTIVE R15, `(.L_x_7250) ;  /* 0x000000000f087348 */ /* 0x000fea0003c00000 */
[----:B------:R0:W1:Y:S02]  /*16570*/  SHFL.UP P6, R14, R13, R12, R11 ;  /* 0x0400000c0d0e7389 */ /* 0x00006400000c000b */
[----:B01----:R-:W-:Y:S01]  /*16580*/  ENDCOLLECTIVE ;  /* 0x000000000000791b */ /* 0x003fe20003800000 */
.L_x_7250:
        /* <DEDUP_REMOVED lines=8> */
.L_x_7251:
        /* <DEDUP_REMOVED lines=8> */
.L_x_7252:
        /* <DEDUP_REMOVED lines=8> */
.L_x_7253:
        /* <DEDUP_REMOVED lines=9> */
.L_x_7254:
[----:B------:R-:W-:Y:S01]  /*167a0*/  MOV R6, R14 ;  /* 0x0000000e00067202 */ /* 0x000fe20000000f00 */
[----:B------:R-:W-:Y:S06]  /*167b0*/  BRA `(.L_x_7255) ;  /* 0xffffffdc00bc7947 */ /* 0x000fec000383ffff */
.L_x_7194:
[----:B------:R-:W-:Y:S01]  /*167c0*/  BSSY B0, `(.L_x_7256) ;  /* 0x0000008000007945 */ /* 0x000fe20003800000 */
[----:B-----5:R-:W-:Y:S02]  /*167d0*/  IMAD.MOV.U32 R13, RZ, RZ, R2 ;  /* 0x000000ffff0d7224 */ /* 0x020fe400078e0002 */
[----:B------:R-:W-:Y:S02]  /*167e0*/  IMAD.MOV.U32 R12, RZ, RZ, 0x1 ;  /* 0x00000001ff0c7424 */ /* 0x000fe400078e00ff */
[----:B------:R-:W-:Y:S02]  /*167f0*/  IMAD.MOV.U32 R11, RZ, RZ, RZ ;  /* 0x000000ffff0b7224 */ /* 0x000fe400078e00ff */
[----:B------:R-:W-:-:S07]  /*16800*/  IMAD.MOV.U32 R15, RZ, RZ, -0x1 ;  /* 0xffffffffff0f7424 */ /* 0x000fce00078e00ff */
[----:B0-----:R-:W-:Y:S05]  /*16810*/  WARPSYNC.COLLECTIVE R15, `(.L_x_7257) ;  /* 0x000000000f087348 */ /* 0x001fea0003c00000 */
[----:B------:R1:W2:Y:S02]  /*16820*/  SHFL.UP P6, R14, R13, R12, R11 ;  /* 0x0400000c0d0e7389 */ /* 0x0002a400000c000b */
[----:B012---:R-:W-:Y:S01]  /*16830*/  ENDCOLLECTIVE ;  /* 0x000000000000791b */ /* 0x007fe20003800000 */
.L_x_7257:
[----:B------:R-:W-:Y:S05]  /*16840*/  BSYNC B0 ;  /* 0x0000000000007941 */ /* 0x000fea0003800000 */
.L_x_7256:
[----:B------:R-:W-:Y:S01]  /*16850*/  SEL R3, R14, RZ, P1 ;  /* 0x000000ff0e037207 */ /* 0x000fe20000800000 */
[----:B------:R-:W-:Y:S01]  /*16860*/  IMAD.MOV.U32 R12, RZ, RZ, 0x2 ;  /* 0x00000002ff0c7424 */ /* 0x000fe200078e00ff */
[----:B------:R-:W-:Y:S01]  /*16870*/  MOV R15, 0xffffffff ;  /* 0xffffffff000f7802 */ /* 0x000fe20000000f00 */
[----:B------:R-:W-:Y:S02]  /*16880*/  IMAD.MOV.U32 R11, RZ, RZ, RZ ;  /* 0x000000ffff0b7224 */ /* 0x000fe400078e00ff */
[----:B------:R-:W-:-:S04]  /*16890*/  IMAD.IADD R3, R2, 0x1, R3 ;  /* 0x0000000102037824 */ /* 0x000fc800078e0203 */
[----:B------:R-:W-:-:S07]  /*168a0*/  IMAD.MOV.U32 R13, RZ, RZ, R3 ;  /* 0x000000ffff0d7224 */ /* 0x000fce00078e0003 */
[----:B------:R-:W-:Y:S05]  /*168b0*/  WARPSYNC.COLLECTIVE R15, `(.L_x_7258) ;  /* 0x000000000f087348 */ /* 0x000fea0003c00000 */
[----:B------:R0:W1:Y:S02]  /*168c0*/  SHFL.UP P6, R14, R13, R12, R11 ;  /* 0x0400000c0d0e7389 */ /* 0x00006400000c000b */
[----:B01----:R-:W-:Y:S01]  /*168d0*/  ENDCOLLECTIVE ;  /* 0x000000000000791b */ /* 0x003fe20003800000 */
.L_x_7258:
[----:B------:R-:W-:Y:S01]  /*168e0*/  IMAD.MOV.U32 R12, RZ, RZ, 0x4 ;  /* 0x00000004ff0c7424 */ /* 0x000fe200078e00ff */
[----:B------:R-:W-:-:S05]  /*168f0*/  SEL R14, R14, RZ, P2 ;  /* 0x000000ff0e0e7207 */ /* 0x000fca0001000000 */
[----:B------:R-:W-:-:S04]  /*16900*/  IMAD.IADD R3, R3, 0x1, R14 ;  /* 0x0000000103037824 */ /* 0x000fc800078e020e */
[----:B------:R-:W-:-:S07]  /*16910*/  IMAD.MOV.U32 R13, RZ, RZ, R3 ;  /* 0x000000ffff0d7224 */ /* 0x000fce00078e0003 */
[----:B------:R-:W-:Y:S05]  /*16920*/  WARPSYNC.COLLECTIVE R15, `(.L_x_7259) ;  /* 0x000000000f087348 */ /* 0x000fea0003c00000 */
[----:B------:R0:W1:Y:S02]  /*16930*/  SHFL.UP P6, R14, R13, R12, R11 ;  /* 0x0400000c0d0e7389 */ /* 0x00006400000c000b */
[----:B01----:R-:W-:Y:S01]  /*16940*/  ENDCOLLECTIVE ;  /* 0x000000000000791b */ /* 0x003fe20003800000 */
.L_x_7259:
[----:B------:R-:W-:Y:S01]  /*16950*/  IMAD.MOV.U32 R12, RZ, RZ, 0x8 ;  /* 0x00000008ff0c7424 */ /* 0x000fe200078e00ff */
[----:B------:R-:W-:-:S05]  /*16960*/  SEL R14, R14, RZ, P3 ;  /* 0x000000ff0e0e7207 */ /* 0x000fca0001800000 */
[----:B------:R-:W-:-:S04]  /*16970*/  IMAD.IADD R3, R3, 0x1, R14 ;  /* 0x0000000103037824 */ /* 0x000fc800078e020e */
[----:B------:R-:W-:-:S07]  /*16980*/  IMAD.MOV.U32 R13, RZ, RZ, R3 ;  /* 0x000000ffff0d7224 */ /* 0x000fce00078e0003 */
[----:B------:R-:W-:Y:S05]  /*16990*/  WARPSYNC.COLLECTIVE R15, `(.L_x_7260) ;  /* 0x000000000f087348 */ /* 0x000fea0003c00000 */
[----:B------:R0:W1:Y:S02]  /*169a0*/  SHFL.UP P6, R14, R13, R12, R11 ;  /* 0x0400000c0d0e7389 */ /* 0x00006400000c000b */
[----:B01----:R-:W-:Y:S01]  /*169b0*/  ENDCOLLECTIVE ;  /* 0x000000000000791b */ /* 0x003fe20003800000 */
.L_x_7260:
[----:B------:R-:W-:Y:S01]  /*169c0*/  IMAD.MOV.U32 R12, RZ, RZ, 0x10 ;  /* 0x00000010ff0c7424 */ /* 0x000fe200078e00ff */
[----:B------:R-:W-:-:S05]  /*169d0*/  SEL R14, R14, RZ, P4 ;  /* 0x000000ff0e0e7207 */ /* 0x000fca0002000000 */
[----:B------:R-:W-:-:S05]  /*169e0*/  IMAD.IADD R3, R3, 0x1, R14 ;  /* 0x0000000103037824 */ /* 0x000fca00078e020e */
[----:B------:R-:W-:-:S07]  /*169f0*/  MOV R13, R3 ;  /* 0x00000003000d7202 */ /* 0x000fce0000000f00 */
[----:B------:R-:W-:Y:S05]  /*16a00*/  WARPSYNC.COLLECTIVE R15, `(.L_x_7261) ;  /* 0x000000000f087348 */ /* 0x000fea0003c00000 */
[----:B------:R0:W1:Y:S02]  /*16a10*/  SHFL.UP P6, R14, R13, R12, R11 ;  /* 0x0400000c0d0e7389 */ /* 0x00006400000c000b */
[----:B01----:R-:W-:Y:S01]  /*16a20*/  ENDCOLLECTIVE ;  /* 0x000000000000791b */ /* 0x003fe20003800000 */
.L_x_7261:
        /* <DEDUP_REMOVED lines=8> */
.L_x_7262:
[----:B------:R-:W-:Y:S01]  /*16ab0*/  IMAD.MOV.U32 R6, RZ, RZ, R14 ;  /* 0x000000ffff067224 */ /* 0x000fe200078e000e */
[----:B------:R-:W-:Y:S06]  /*16ac0*/  BRA `(.L_x_7263) ;  /* 0xffffffdc00987947 */ /* 0x000fec000383ffff */
.L_x_7196:
[----:B------:R-:W-:Y:S01]  /*16ad0*/  BSSY B0, `(.L_x_7264) ;  /* 0x0000006000007945 */ /* 0x000fe20003800000 */
[----:B------:R-:W-:Y:S01]  /*16ae0*/  PLOP3.LUT P6, PT, P6, PT, PT, 0x8, 0x0 ;  /* 0x000000000000781c */ /* 0x000fe200037ce170 */
[----:B------:R-:W-:-:S12]  /*16af0*/  IMAD.MOV.U32 R15, RZ, RZ, -0x1 ;  /* 0xffffffffff0f7424 */ /* 0x000fd800078e00ff */
[----:B0----5:R-:W-:Y:S05]  /*16b00*/  WARPSYNC.COLLECTIVE R15, `(.L_x_7265) ;  /* 0x000000000f087348 */ /* 0x021fea0003c00000 */
[----:B------:R-:W-:Y:S01]  /*16b10*/  VOTE.ANY R14, PT, P6 ;  /* 0x00000000000e7806 */ /* 0x000fe200030e0100 */
[----:B0----5:R-:W-:Y:S06]  /*16b20*/  ENDCOLLECTIVE ;  /* 0x000000000000791b */ /* 0x021fec0003800000 */
.L_x_7265:
[----:B------:R-:W-:Y:S05]  /*16b30*/  BSYNC B0 ;  /* 0x0000000000007941 */ /* 0x000fea0003800000 */
.L_x_7264:
[----:B------:R-:W-:Y:S01]  /*16b40*/  MOV R5, R14 ;  /* 0x0000000e00057202 */ /* 0x000fe20000000f00 */
[----:B------:R-:W-:Y:S02]  /*16b50*/  IMAD.MOV.U32 R13, RZ, RZ, R2 ;  /* 0x000000ffff0d7224 */ /* 0x000fe400078e0002 */
[----:B------:R-:W-:Y:S01]  /*16b60*/  IMAD.MOV.U32 R11, RZ, RZ, 0x1f ;  /* 0x0000001fff0b7424 */ /* 0x000fe200078e00ff */
[----:B------:R-:W0:Y:S01]  /*16b70*/  POPC R4, R5 ;  /* 0x0000000500047309 */ /* 0x000e220000000000 */
[----:B------:R-:W-:Y:S02]  /*16b80*/  IMAD.MOV.U32 R15, RZ, RZ, -0x1 ;  /* 0xffffffffff0f7424 */ /* 0x000fe400078e00ff */
[----:B0-----:R-:W-:-:S07]  /*16b90*/  IMAD.MOV.U32 R12, RZ, RZ, R4 ;  /* 0x000000ffff0c7224 */ /* 0x001fce00078e0004 */
[----:B------:R-:W-:Y:S05]  /*16ba0*/  WARPSYNC.COLLECTIVE R15, `(.L_x_7266) ;  /* 0x000000000f087348 */ /* 0x000fea0003c00000 */
[----:B------:R0:W1:Y:S02]  /*16bb0*/  SHFL.IDX P6, R14, R13, R12, R11 ;  /* 0x0000000c0d0e7389 */ /* 0x00006400000c000b */
[----:B01----:R-:W-:Y:S01]  /*16bc0*/  ENDCOLLECTIVE ;  /* 0x000000000000791b */ /* 0x003fe20003800000 */
.L_x_7266:
[----:B------:R-:W-:Y:S01]  /*16bd0*/  IMAD.MOV.U32 R17, RZ, RZ, R14 ;  /* 0x000000ffff117224 */ /* 0x000fe200078e000e */
[----:B------:R-:W-:Y:S06]  /*16be0*/  BRA `(.L_x_7267) ;  /* 0xffffffdc00887947 */ /* 0x000fec000383ffff */
.L_x_7198:
[----:B------:R-:W-:Y:S01]  /*16bf0*/  BSSY B0, `(.L_x_7268) ;  /* 0x0000007000007945 */ /* 0x000fe20003800000 */
[----:B------:R-:W-:Y:S01]  /*16c00*/  IMAD.MOV.U32 R13, RZ, RZ, R3 ;  /* 0x000000ffff0d7224 */ /* 0x000fe200078e0003 */
[----:B------:R-:W-:Y:S01]  /*16c10*/  MOV R15, 0xffffffff ;  /* 0xffffffff000f7802 */ /* 0x000fe20000000f00 */
[----:B------:R-:W-:-:S07]  /*16c20*/  IMAD.MOV.U32 R11, RZ, RZ, 0x1f ;  /* 0x0000001fff0b7424 */ /* 0x000fce00078e00ff */
[----:B0-2--5:R-:W-:Y:S05]  /*16c30*/  WARPSYNC.COLLECTIVE R15, `(.L_x_7269) ;  /* 0x000000000f087348 */ /* 0x025fea0003c00000 */
[----:B------:R1:W3:Y:S02]  /*16c40*/  SHFL.IDX P6, R14, R13, R12, R11 ;  /* 0x0000000c0d0e7389 */ /* 0x0002e400000c000b */
[----:B0123-5:R-:W-:Y:S01]  /*16c50*/  ENDCOLLECTIVE ;  /* 0x000000000000791b */ /* 0x02ffe20003800000 */
.L_x_7269:
[----:B------:R-:W-:Y:S05]  /*16c60*/  BSYNC B0 ;  /* 0x0000000000007941 */ /* 0x000fea0003800000 */
.L_x_7268:
[----:B------:R-:W-:Y:S01]  /*16c70*/  IMAD.MOV.U32 R2, RZ, RZ, R14 ;  /* 0x000000ffff027224 */ /* 0x000fe200078e000e */
[----:B------:R-:W-:Y:S06]  /*16c80*/  BRA `(.L_x_7197) ;  /* 0xffffffdc007c7947 */ /* 0x000fec000383ffff */
.L_x_7202:
[----:B0-----:R0:W2:Y:S02]  /*16c90*/  SYNCS.PHASECHK.TRANS64.TRYWAIT P0, [R0+URZ+0x34820], R3 ;  /* 0x03482003000075a7 */ /* 0x0010a4000800017f */
[----:B--2---:R-:W-:Y:S05]  /*16ca0*/  @!P0 NANOSLEEP.SYNCS 0x989680 ;  /* 0x009896800000895d */ /* 0x004fea0003900000 */
[----:B------:R-:W2:Y:S02]  /*16cb0*/  @!P0 SYNCS.PHASECHK.TRANS64 P0, [R0+URZ+0x34820], R3 ;  /* 0x03482003000085a7 */ /* 0x000ea4000800007f */
[----:B--2---:R-:W-:Y:S05]  /*16cc0*/  @!P0 BRA `(.L_x_7202) ;  /* 0xfffffffc00f08947 */ /* 0x004fea000383ffff */
[----:B------:R-:W-:Y:S05]  /*16cd0*/  BRA `(.L_x_7270) ;  /* 0xffffffe000707947 */ /* 0x000fea000383ffff */
.L_x_7203:
        /* <DEDUP_REMOVED lines=11> */
.L_x_7272:
[----:B------:R-:W-:Y:S05]  /*16d90*/  BSYNC B0 ;  /* 0x0000000000007941 */ /* 0x000fea0003800000 */
.L_x_7271:
[----:B------:R-:W-:Y:S05]  /*16da0*/  BRA `(.L_x_7273) ;  /* 0xffffffe000587947 */ /* 0x000fea000383ffff */
.L_x_7206:
[----:B------:R-:W-:Y:S01]  /*16db0*/  BSSY B1, `(.L_x_7274) ;  /* 0x0000006000017945 */ /* 0x000fe20003800000 */
[----:B------:R-:W-:-:S07]  /*16dc0*/  IMAD.MOV.U32 R15, RZ, RZ, -0x1 ;  /* 0xffffffffff0f7424 */ /* 0x000fce00078e00ff */
[----:B012-45:R-:W-:Y:S05]  /*16dd0*/  WARPSYNC.COLLECTIVE R15, `(.L_x_7275) ;  /* 0x000000000f0c7348 */ /* 0x037fea0003c00000 */
[----:B------:R-:W-:Y:S02]  /*16de0*/  ELECT P6, UR62, PT ;  /* 0x00000000003e782f */ /* 0x000fe400038c0000 */
[----:B------:R-:W-:Y:S01]  /*16df0*/  MOV R14, UR62 ;  /* 0x0000003e000e7c02 */ /* 0x000fe20008000f00 */
[----:B012-45:R-:W-:Y:S10]  /*16e00*/  ENDCOLLECTIVE ;  /* 0x000000000000791b */ /* 0x037ff40003800000 */
.L_x_7275:
[----:B------:R-:W-:Y:S05]  /*16e10*/  BSYNC B1 ;  /* 0x0000000000017941 */ /* 0x000fea0003800000 */
.L_x_7274:
[----:B------:R-:W-:Y:S05]  /*16e20*/  BRA `(.L_x_7276) ;  /* 0xffffffe000507947 */ /* 0x000fea000383ffff */
.L_x_7208:
[----:B0-----:R0:W1:Y:S02]  /*16e30*/  SYNCS.PHASECHK.TRANS64.TRYWAIT P0, [R6+URZ], R5 ;  /* 0x00000005060075a7 */ /* 0x001064000800017f */
[----:B-1----:R-:W-:Y:S05]  /*16e40*/  @!P0 NANOSLEEP.SYNCS 0x989680 ;  /* 0x009896800000895d */ /* 0x002fea0003900000 */
[----:B------:R-:W1:Y:S02]  /*16e50*/  @!P0 SYNCS.PHASECHK.TRANS64 P0, [R6+URZ], R5 ;  /* 0x00000005060085a7 */ /* 0x000e64000800007f */
[----:B-1----:R-:W-:Y:S05]  /*16e60*/  @!P0 BRA `(.L_x_7208) ;  /* 0xfffffffc00f08947 */ /* 0x002fea000383ffff */
[----:B------:R-:W-:Y:S05]  /*16e70*/  BRA `(.L_x_7277) ;  /* 0xffffffe0008c7947 */ /* 0x000fea000383ffff */
.L_x_7209:
[----:B-1----:R1:W2:Y:S02]  /*16e80*/  SYNCS.PHASECHK.TRANS64.TRYWAIT P0, [R7+URZ], R2 ;  /* 0x00000002070075a7 */ /* 0x0022a4000800017f */
[----:B--2---:R-:W-:Y:S05]  /*16e90*/  @!P0 NANOSLEEP.SYNCS 0x989680 ;  /* 0x009896800000895d */ /* 0x004fea0003900000 */
[----:B------:R-:W2:Y:S02]  /*16ea0*/  @!P0 SYNCS.PHASECHK.TRANS64 P0, [R7+URZ], R2 ;  /* 0x00000002070085a7 */ /* 0x000ea4000800007f */
[----:B--2---:R-:W-:Y:S05]  /*16eb0*/  @!P0 BRA `(.L_x_7209) ;  /* 0xfffffffc00f08947 */ /* 0x004fea000383ffff */
[----:B------:R-:W-:Y:S05]  /*16ec0*/  BRA `(.L_x_7278) ;  /* 0xffffffe000807947 */ /* 0x000fea000383ffff */
.L_x_7211:
[----:B--2---:R2:W3:Y:S02]  /*16ed0*/  SYNCS.PHASECHK.TRANS64.TRYWAIT P0, [R4+URZ], R5 ;  /* 0x00000005040075a7 */ /* 0x0044e4000800017f */
[----:B---3--:R-:W-:Y:S05]  /*16ee0*/  @!P0 NANOSLEEP.SYNCS 0x989680 ;  /* 0x009896800000895d */ /* 0x008fea0003900000 */
[----:B------:R-:W3:Y:S02]  /*16ef0*/  @!P0 SYNCS.PHASECHK.TRANS64 P0, [R4+URZ], R5 ;  /* 0x00000005040085a7 */ /* 0x000ee4000800007f */
[----:B---3--:R-:W-:Y:S05]  /*16f00*/  @!P0 BRA `(.L_x_7211) ;  /* 0xfffffffc00f08947 */ /* 0x008fea000383ffff */
[----:B------:R-:W-:Y:S05]  /*16f10*/  BRA `(.L_x_7279) ;  /* 0xffffffe000887947 */ /* 0x000fea000383ffff */
.L_x_7280:
        /* <DEDUP_REMOVED lines=14> */
.L_x_15315:


//--------------------- .text._ZN7cutlass13device_kernelIN5flash11enable_sm90INS1_16FlashAttnFwdSm90INS1_25CollectiveMainloopFwdSm90ILi2EN4cute5tupleIJNS5_1CILi1EEES8_S8_EEENS6_IJNS7_ILi128EEENS7_ILi176EEESA_EEELi128ENS_6half_tEfNS_4arch4Sm90ELb0ELb0ELb1ELb1ELb0ELb1ELb0ELb1ELb1ELb1ELb0ELb0EEENS1_21CollectiveEpilogueFwdINS6_IJSA_SA_SB_EEES9_SD_SF_Li256ELb1ELb1ELb0ELb0EEENS1_36VarlenDynamicPersistentTileSchedulerILi128ELi176ELi256ELi128ELb0ELb1ELb1ELb0ELb1ELb1EEEEEEEEEvNT_6ParamsE --------------------------
	.section	.text._ZN7cutlass13device_kernelIN5flash11enable_sm90INS1_16FlashAttnFwdSm90INS1_25CollectiveMainloopFwdSm90ILi2EN4cute5tupleIJNS5_1CILi1EEES8_S8_EEENS6_IJNS7_ILi128EEENS7_ILi176EEESA_EEELi128ENS_6half_tEfNS_4arch4Sm90ELb0ELb0ELb1ELb1ELb0ELb1ELb0ELb1ELb1ELb1ELb0ELb0EEENS1_21CollectiveEpilogueFwdINS6_IJSA_SA_SB_EEES9_SD_SF_Li256ELb1ELb1ELb0ELb0EEENS1_36VarlenDynamicPersistentTileSchedulerILi128ELi176ELi256ELi128ELb0ELb1ELb1ELb0ELb1ELb1EEEEEEEEEvNT_6ParamsE,"ax",@progbits
	.align	128
.text._ZN7cutlass13device_kernelIN5flash11enable_sm90INS1_16FlashAttnFwdSm90INS1_25CollectiveMainloopFwdSm90ILi2EN4cute5tupleIJNS5_1CILi1EEES8_S8_EEENS6_IJNS7_ILi128EEENS7_ILi176EEESA_EEELi128ENS_6half_tEfNS_4arch4Sm90ELb0ELb0ELb1ELb1ELb0ELb1ELb0ELb1ELb1ELb1ELb0ELb0EEENS1_21CollectiveEpilogueFwdINS6_IJSA_SA_SB_EEES9_SD_SF_Li256ELb1ELb1ELb0ELb0EEENS1_36VarlenDynamicPersistentTileSchedulerILi128ELi176ELi256ELi128ELb0ELb1ELb1ELb0ELb1ELb1EEEEEEEEEvNT_6ParamsE:
        .type           _ZN7cutlass13device_kernelIN5flash11enable_sm90INS1_16FlashAttnFwdSm90INS1_25CollectiveMainloopFwdSm90ILi2EN4cute5tupleIJNS5_1CILi1EEES8_S8_EEENS6_IJNS7_ILi128EEENS7_ILi176EEESA_EEELi128ENS_6half_tEfNS_4arch4Sm90ELb0ELb0ELb1ELb1ELb0ELb1ELb0ELb1ELb1ELb1ELb0ELb0EEENS1_21CollectiveEpilogueFwdINS6_IJSA_SA_SB_EEES9_SD_SF_Li256ELb1ELb1ELb0ELb0EEENS1_36VarlenDynamicPersistentTileSchedulerILi128ELi176ELi256ELi128ELb0ELb1ELb1ELb0ELb1ELb1EEEEEEEEEvNT_6ParamsE,@function
        .size           _ZN7cutlass13device_kernelIN5flash11enable_sm90INS1_16FlashAttnFwdSm90INS1_25CollectiveMainloopFwdSm90ILi2EN4cute5tupleIJNS5_1CILi1EEES8_S8_EEENS6_IJNS7_ILi128EEENS7_ILi176EEESA_EEELi128ENS_6half_tEfNS_4arch4Sm90ELb0ELb0ELb1ELb1ELb0ELb1ELb0ELb1ELb1ELb1ELb0ELb0EEENS1_21CollectiveEpilogueFwdINS6_IJSA_SA_SB_EEES9_SD_SF_Li256ELb1ELb1ELb0ELb0EEENS1_36VarlenDynamicPersistentTileSchedulerILi128ELi176ELi256ELi128ELb0ELb1ELb1ELb0ELb1ELb1EEEEEEEEEvNT_6ParamsE,(.L_x_15316 - _ZN7cutlass13device_kernelIN5flash11enable_sm90INS1_16FlashAttnFwdSm90INS1_25CollectiveMainloopFwdSm90ILi2EN4cute5tupleIJNS5_1CILi1EEES8_S8_EEENS6_IJNS7_ILi128EEENS7_ILi176EEESA_EEELi128ENS_6half_tEfNS_4arch4Sm90ELb0ELb0ELb1ELb1ELb0ELb1ELb0ELb1ELb1ELb1ELb0ELb0EEENS1_21CollectiveEpilogueFwdINS6_IJSA_SA_SB_EEES9_SD_SF_Li256ELb1ELb1ELb0ELb0EEENS1_36VarlenDynamicPersistentTileSchedulerILi128ELi176ELi256ELi128ELb0ELb1ELb1ELb0ELb1ELb1EEEEEEEEEvNT_6ParamsE)
        .other          _ZN7cutlass13device_kernelIN5flash11enable_sm90INS1_16FlashAttnFwdSm90INS1_25CollectiveMainloopFwdSm90ILi2EN4cute5tupleIJNS5_1CILi1EEES8_S8_EEENS6_IJNS7_ILi128EEENS7_ILi176EEESA_EEELi128ENS_6half_tEfNS_4arch4Sm90ELb0ELb0ELb1ELb1ELb0ELb1ELb0ELb1ELb1ELb1ELb0ELb0EEENS1_21CollectiveEpilogueFwdINS6_IJSA_SA_SB_EEES9_SD_SF_Li256ELb1ELb1ELb0ELb0EEENS1_36VarlenDynamicPersistentTileSchedulerILi128ELi176ELi256ELi128ELb0ELb1ELb1ELb0ELb1ELb1EEEEEEEEEvNT_6ParamsE,@"STO_CUDA_ENTRY STV_DEFAULT"
_ZN7cutlass13device_kernelIN5flash11enable_sm90INS1_16FlashAttnFwdSm90INS1_25CollectiveMainloopFwdSm90ILi2EN4cute5tupleIJNS5_1CILi1EEES8_S8_EEENS6_IJNS7_ILi128EEENS7_ILi176EEESA_EEELi128ENS_6half_tEfNS_4arch4Sm90ELb0ELb0ELb1ELb1ELb0ELb1ELb0ELb1ELb1ELb1ELb0ELb0EEENS1_21CollectiveEpilogueFwdINS6_IJSA_SA_SB_EEES9_SD_SF_Li256ELb1ELb1ELb0ELb0EEENS1_36VarlenDynamicPersistentTileSchedulerILi128ELi176ELi256ELi128ELb0ELb1ELb1ELb0ELb1ELb1EEEEEEEEEvNT_6ParamsE:
        /* <DEDUP_REMOVED lines=24> */
.L_x_7282:
[----:B------:R-:W-:Y:S05]  /*0180*/  BSYNC B0 ;  /* 0x0000000000007941 */ /* 0x000fea0003800000 */
.L_x_7281:
        /* <DEDUP_REMOVED lines=41> */
.L_x_7283:
        /* <DEDUP_REMOVED lines=22> */
.L_x_7284:
        /* <DEDUP_REMOVED lines=18> */
.L_x_7285:
        /* <DEDUP_REMOVED lines=22> */
.L_x_7286:
        /* <DEDUP_REMOVED lines=22> */
.L_x_7287:
[----:B------:R-:W-:Y:S01]  /*0960*/  PLOP3.LUT P0, PT, PT, PT, UP0, 0x80, 0x0 ;  /* 0x000000000000781c */ /* 0x000fe20003f0f008 */
[----:B------:R-:W-:Y:S01]  /*0970*/  UMOV UR60, 0x1 ;  /* 0x00000001003c7882 */ /* 0x000fe20000000000 */
[----:B------:R-:W-:Y:S01]  /*0980*/  NOP ;  /* 0x0000000000007918 */ /* 0x000fe20000000000 */
[----:B------:R-:W-:Y:S01]  /*0990*/  USEL UR60, UR60, 0x2, !UP0 ;  /* 0x000000023c3c7887 */ /* 0x000fe2000c000000 */
[----:B------:R-:W-:Y:S01]  /*09a0*/  BSSY B9, `(.L_x_7288) ;  /* 0x00026a6000097945 */ /* 0x000fe20003800000 */
[----:B012-4-:R-:W-:Y:S08]  /*09b0*/  BAR.SYNC.DEFER_BLOCKING 0x0 ;  /* 0x0000000000007b1d */ /* 0x017ff00000010000 */
[----:B------:R-:W-:Y:S05]  /*09c0*/  @!P0 BRA `(.L_x_7289) ;  /* 0x000001f400e48947 */ /* 0x000fea0003800000 */
.L_x_7290:
[----:B------:R-:W-:-:S08]  /*09d0*/  NOP ;  /* 0x0000000000007918 */ /* 0x000fd00000000000 */
[----:B------:R-:W0:Y:S02]  /*09e0*/  USETMAXREG.TRY_ALLOC.CTAPOOL UP0, 0xf0 ;  /* 0x000000f0000079c8 */ /* 0x000e240008000600 */
[----:B0-----:R-:W-:-:S13]  /*09f0*/  PLOP3.LUT P0, PT, PT, PT, UP0, 0x80, 0x0 ;  /* 0x000000000000781c */ /* 0x001fda0003f0f008 */
[----:B------:R-:W-:Y:S05]  /*0a00*/  @!P0 BRA `(.L_x_7290) ;  /* 0xfffffffc00f08947 */ /* 0x000fea000383ffff */
[----:B------:R-:W2:Y:S01]  /*0a10*/  LDL.LU R3, [R1+0x4] ;  /* 0x0000040001037983 */ /* 0x000ea20000300800 */
[----:B------:R-:W-:Y:S01]  /*0a20*/  SHF.R.U32.HI R2, RZ, 0x7, R0 ;  /* 0x00000007ff027819 */ /* 0x000fe20000011600 */
[----:B------:R-:W0:Y:S01]  /*0a30*/  S2UR UR5, SR_CgaCtaId ;  /* 0x00000000000579c3 */ /* 0x000e220000008800 */
[----:B------:R-:W-:-:S07]  /*0a40*/  UMOV UR4, 0x400 ;  /* 0x0000040000047882 */ /* 0x000fce0000000000 */
[----:B------:R-:W-:Y:S06]  /*0a50*/  BAR.ARV 0x8, 0x180 ;  /* 0x0206000000007b1d */ /* 0x000fec0000002000 */
[----:B------:R-:W-:-:S13]  /*0a60*/  ISETP.NE.AND P0, PT, R2, 0x1, PT ;  /* 0x000000010200780c */ /* 0x000fda0003f05270 */
[----:B------:R-:W-:Y:S06]  /*0a70*/  @!P0 BAR.ARV 0x9, 0x100 ;  /* 0x0244000000008b1d */ /* 0x000fec0000002000 */
[----:B0-----:R-:W-:Y:S02]  /*0a80*/  ULEA UR4, UR5, UR4, 0x18 ;  /* 0x0000000405047291 */ /* 0x001fe4000f8ec03f */
[----:B------:R-:W-:Y:S04]  /*0a90*/  BAR.SYNC.DEFER_BLOCKING 0x5, 0x180 ;  /* 0x0146000000007b1d */ /* 0x000fe80000010000 */
[----:B------:R-:W-:-:S02]  /*0aa0*/  IMAD.U32 R2, RZ, RZ, UR4 ;  /* 0x00000004ff027e24 */ /* 0x000fc4000f8e00ff */
[----:B------:R-:W-:-:S03]  /*0ab0*/  ULDC UR4, c[0x0][0xc3c] ;  /* 0x00030f0000047ab9 */ /* 0x000fc60000000800 */
[----:B------:R-:W0:Y:S01]  /*0ac0*/  LDS.128 R28, [R2+0x348d0] ;  /* 0x0348d000021c7984 */ /* 0x000e220000000c00 */
[----:B------:R-:W-:Y:S06]  /*0ad0*/  BAR.ARV 0x4, 0x180 ;  /* 0x0106000000007b1d */ /* 0x000fec0000002000 */
[----:B--2---:R-:W-:-:S04]  /*0ae0*/  LOP3.LUT R3, R3, 0xffffffdf, RZ, 0xc0, !PT ;  /* 0xffffffdf03037812 */ /* 0x004fc800078ec0ff */
[----:B------:R-:W-:Y:S02]  /*0af0*/  @P0 LOP3.LUT R3, R3, 0x20, RZ, 0xfc, !PT ;  /* 0x0000002003030812 */ /* 0x000fe400078efcff */
[----:B0-----:R-:W-:-:S03]  /*0b00*/  ISETP.GE.AND P0, PT, R31, UR4, PT ;  /* 0x000000041f007c0c */ /* 0x001fc6000bf06270 */
[----:B------:R0:W-:Y:S10]  /*0b10*/  STL [R1+0x4], R3 ;  /* 0x0000040301007387 */ /* 0x0001f40000100800 */
[----:B0-----:R-:W-:Y:S05]  /*0b20*/  @P0 BRA `(.L_x_7291) ;  /* 0x0000026800340947 */ /* 0x001fea0003800000 */
[----:B------:R-:W-:Y:S01]  /*0b30*/  VIADD R13, R0, 0xffffff80 ;  /* 0xffffff80000d7836 */ /* 0x000fe20000000000 */
[----:B------:R-:W-:Y:S01]  /*0b40*/  R2UR UR4, R2 ;  /* 0x00000000020472ca */ /* 0x000fe200000e0000 */
[----:B------:R-:W-:Y:S01]  /*0b50*/  ULOP3.LUT UR5, UR60, 0x1, URZ, 0xfc, !UPT ;  /* 0x000000013c057892 */ /* 0x000fe2000f8efc3f */
[----:B------:R-:W-:Y:S01]  /*0b60*/  IMAD.MOV.U32 R23, RZ, RZ, RZ ;  /* 0x000000ffff177224 */ /* 0x000fe200078e00ff */
[----:B------:R-:W-:Y:S02]  /*0b70*/  CS2R R222, SRZ ;  /* 0x0000000000de7805 */ /* 0x000fe4000001ff00 */
[----:B------:R-:W-:Y:S02]  /*0b80*/  SHF.R.S32.HI R0, RZ, 0x1f, R13 ;  /* 0x0000001fff007819 */ /* 0x000fe4000001140d */
[----:B------:R-:W-:Y:S02]  /*0b90*/  MOV R229, RZ ;  /* 0x000000ff00e57202 */ /* 0x000fe40000000f00 */
[----:B------:R-:W-:-:S02]  /*0ba0*/  LEA.HI R3, R0, R13, RZ, 0x7 ;  /* 0x0000000d00037211 */ /* 0x000fc400078f38ff */
[CC--:B------:R-:W-:Y:S02]  /*0bb0*/  LEA.HI R5, R0.reuse, R13.reuse, RZ, 0x5 ;  /* 0x0000000d00057211 */ /* 0x0c0fe400078f28ff */
[----:B------:R-:W-:Y:S01]  /*0bc0*/  LOP3.LUT R4, R3, 0xffffff80, RZ, 0xc0, !PT ;  /* 0xffffff8003047812 */ /* 0x000fe200078ec0ff */
[----:B------:R-:W-:Y:S01]  /*0bd0*/  UIADD3 UR4, UR4, 0x16400, URZ ;  /* 0x0001640004047890 */ /* 0x000fe2000fffe03f */
[----:B------:R-:W-:Y:S01]  /*0be0*/  SHF.R.S32.HI R14, RZ, 0x7, R3 ;  /* 0x00000007ff0e7819 */ /* 0x000fe20000011403 */
[----:B------:R-:W-:Y:S01]  /*0bf0*/  IMAD.SHL.U32 R6, R5, 0x20, RZ ;  /* 0x0000002005067824 */ /* 0x000fe200078e00ff */
[----:B------:R-:W-:Y:S02]  /*0c00*/  IADD3 R15, R13, -R4, RZ ;  /* 0x800000040d0f7210 */ /* 0x000fe40007ffe0ff */
[----:B------:R-:W-:Y:S02]  /*0c10*/  LEA.HI R4, R0, R13, RZ, 0x4 ;  /* 0x0000000d00047211 */ /* 0x000fe400078f20ff */
[----:B------:R-:W-:-:S02]  /*0c20*/  SHF.R.S32.HI R8, RZ, 0x1f, R15 ;  /* 0x0000001fff087819 */ /* 0x000fc4000001140f */
[----:B------:R-:W-:Y:S02]  /*0c30*/  SHF.R.S32.HI R7, RZ, 0x4, R4 ;  /* 0x00000004ff077819 */ /* 0x000fe40000011404 */
[----:B------:R-:W-:Y:S02]  /*0c40*/  LEA.HI R9, R8, R15, RZ, 0x2 ;  /* 0x0000000f08097211 */ /* 0x000fe400078f10ff */
[C---:B------:R-:W-:Y:S02]  /*0c50*/  LOP3.LUT R5, R4.reuse, 0x3fffff0, RZ, 0xc0, !PT ;  /* 0x03fffff004057812 */ /* 0x040fe400078ec0ff */
[--C-:B------:R-:W-:Y:S02]  /*0c60*/  SHF.R.S32.HI R10, RZ, 0x2, R9.reuse ;  /* 0x00000002ff0a7819 */ /* 0x100fe40000011409 */
[----:B------:R-:W-:Y:S01]  /*0c70*/  SHF.R.S32.HI R11, RZ, 0x1f, R9 ;  /* 0x0000001fff0b7819 */ /* 0x000fe20000011409 */
[----:B------:R-:W-:Y:S01]  /*0c80*/  IMAD.IADD R5, R13, 0x1, -R5 ;  /* 0x000000010d057824 */ /* 0x000fe200078e0a05 */
[----:B------:R-:W-:-:S02]  /*0c90*/  LEA.HI R4, R4, R7, RZ, 0x1 ;  /* 0x0000000704047211 */ /* 0x000fc400078f08ff */
[----:B------:R-:W-:Y:S02]  /*0ca0*/  LEA.HI R11, R11, R10, RZ, 0x3 ;  /* 0x0000000a0b0b7211 */ /* 0x000fe400078f18ff */
[----:B------:R-:W-:Y:S02]  /*0cb0*/  LEA.HI R8, R8, R15, RZ, 0x5 ;  /* 0x0000000f08087211 */ /* 0x000fe400078f28ff */
[----:B------:R-:W-:Y:S02]  /*0cc0*/  LOP3.LUT R11, R11, 0xfffffff8, RZ, 0xc0, !PT ;  /* 0xfffffff80b0b7812 */ /* 0x000fe400078ec0ff */
[----:B------:R-:W-:Y:S02]  /*0cd0*/  LEA.HI R3, R3, R14, RZ, 0x1 ;  /* 0x0000000e03037211 */ /* 0x000fe400078f08ff */
[----:B------:R-:W-:Y:S01]  /*0ce0*/  LOP3.LUT R6, R6, 0xfffffc00, RZ, 0xc0, !PT ;  /* 0xfffffc0006067812 */ /* 0x000fe200078ec0ff */
[----:B------:R-:W-:Y:S01]  /*0cf0*/  IMAD.IADD R11, R10, 0x1, -R11 ;  /* 0x000000010a0b7824 */ /* 0x000fe200078e0a0b */
[----:B------:R-:W-:Y:S01]  /*0d00*/  LOP3.LUT R4, R4, 0x1ffffffe, RZ, 0xc0, !PT ;  /* 0x1ffffffe04047812 */ /* 0x000fe200078ec0ff */
[----:B------:R-:W-:Y:S01]  /*0d10*/  IMAD.MOV.U32 R10, RZ, RZ, -0x2 ;  /* 0xfffffffeff0a7424 */ /* 0x000fe200078e00ff */
[----:B------:R-:W-:Y:S01]  /*0d20*/  LOP3.LUT R9, R9, 0x7ffffffc, RZ, 0xc0, !PT ;  /* 0x7ffffffc09097812 */ /* 0x000fe200078ec0ff */
[----:B------:R-:W-:Y:S01]  /*0d30*/  IMAD R5, R5, 0x40, R6 ;  /* 0x0000004005057824 */ /* 0x000fe200078e0206 */
[----:B------:R-:W-:-:S02]  /*0d40*/  SHF.R.S32.HI R8, RZ, 0x5, R8 ;  /* 0x00000005ff087819 */ /* 0x000fc40000011408 */
[----:B------:R-:W-:Y:S02]  /*0d50*/  LOP3.LUT R3, R3, 0x3fffffe, RZ, 0xc0, !PT ;  /* 0x03fffffe03037812 */ /* 0x000fe400078ec0ff */
[----:B------:R-:W-:Y:S01]  /*0d60*/  IADD3 R4, R7, -R4, RZ ;  /* 0x8000000407047210 */ /* 0x000fe20007ffe0ff */
[----:B------:R-:W-:Y:S01]  /*0d70*/  IMAD R8, R8, 0x10, R11 ;  /* 0x0000001008087824 */ /* 0x000fe200078e020b */
[----:B------:R-:W-:Y:S01]  /*0d80*/  IADD3 R9, R15, -R9, RZ ;  /* 0x800000090f097210 */ /* 0x000fe20007ffe0ff */
[----:B------:R-:W-:Y:S01]  /*0d90*/  IMAD.IADD R3, R14, 0x1, -R3 ;  /* 0x000000010e037824 */ /* 0x000fe200078e0a03 */
[-C--:B------:R-:W-:Y:S01]  /*0da0*/  LEA.HI R12, R0, R13.reuse, RZ, 0x2 ;  /* 0x0000000d000c7211 */ /* 0x080fe200078f10ff */
[----:B------:R-:W-:Y:S02]  /*0db0*/  IMAD R5, R4, 0x8, R5 ;  /* 0x0000000804057824 */ /* 0x000fe400078e0205 */
[----:B------:R-:W-:Y:S01]  /*0dc0*/  IMAD R4, R9, R10, 0xb0 ;  /* 0x000000b009047424 */ /* 0x000fe200078e020a */
[----:B------:R-:W-:Y:S01]  /*0dd0*/  LOP3.LUT R12, R12, 0xfffffffc, RZ, 0xc0, !PT ;  /* 0xfffffffc0c0c7812 */ /* 0x000fe200078ec0ff */
[----:B------:R-:W-:Y:S01]  /*0de0*/  IMAD R14, R3, 0x40, R8 ;  /* 0x00000040030e7824 */ /* 0x000fe200078e0208 */
[CC--:B------:R-:W-:Y:S01]  /*0df0*/  LEA.HI R3, R0.reuse, R13.reuse, RZ, 0x6 ;  /* 0x0000000d00037211 */ /* 0x0c0fe200078f30ff */
[----:B------:R-:W-:Y:S01]  /*0e00*/  STL [R1+0x8c], R5 ;  /* 0x00008c0501007387 */ /* 0x000fe20000100800 */
[----:B------:R-:W-:Y:S01]  /*0e10*/  LEA.HI R0, R0, R13, RZ, 0x3 ;  /* 0x0000000d00007211 */ /* 0x000fe200078f18ff */
[----:B------:R-:W-:-:S02]  /*0e20*/  IMAD.IADD R12, R13, 0x1, -R12 ;  /* 0x000000010d0c7824 */ /* 0x000fc400078e0a0c */
[----:B------:R0:W-:Y:S01]  /*0e30*/  STL [R1+0x84], R4 ;  /* 0x0000840401007387 */ /* 0x0001e20000100800 */
[----:B------:R-:W-:Y:S02]  /*0e40*/  SHF.R.S32.HI R22, RZ, 0x3, R0 ;  /* 0x00000003ff167819 */ /* 0x000fe40000011400 */
[----:B------:R-:W-:Y:S01]  /*0e50*/  LEA.HI R6, R12, R12, RZ, 0x1 ;  /* 0x0000000c0c067211 */ /* 0x000fe200078f08ff */
[----:B------:R-:W-:Y:S01]  /*0e60*/  STL [R1+0x80], R14 ;  /* 0x0000800e01007387 */ /* 0x000fe20000100800 */
[C---:B------:R-:W-:Y:S01]  /*0e70*/  IADD3 R24, R22.reuse, 0x80, RZ ;  /* 0x0000008016187810 */ /* 0x040fe20007ffe0ff */
[----:B------:R-:W-:Y:S01]  /*0e80*/  VIADD R27, R22, 0x20 ;  /* 0x00000020161b7836 */ /* 0x000fe20000000000 */
[----:B------:R-:W-:Y:S01]  /*0e90*/  LOP3.LUT R7, R6, 0x1ffffffe, RZ, 0xc0, !PT ;  /* 0x1ffffffe06077812 */ /* 0x000fe200078ec0ff */
[----:B------:R-:W-:Y:S01]  /*0ea0*/  STL [R1+0x60], RZ ;  /* 0x000060ff01007387 */ /* 0x000fe20000100800 */
[----:B------:R-:W-:Y:S01]  /*0eb0*/  VIADD R26, R22, 0x40 ;  /* 0x00000040161a7836 */ /* 0x000fe20000000000 */
[----:B------:R-:W-:Y:S01]  /*0ec0*/  SHF.R.S32.HI R11, RZ, 0x1f, R24 ;  /* 0x0000001fff0b7819 */ /* 0x000fe20000011418 */
[----:B0-----:R-:W-:Y:S01]  /*0ed0*/  IMAD.U32 R4, RZ, RZ, UR5 ;  /* 0x00000005ff047e24 */ /* 0x001fe2000f8e00ff */
[----:B------:R-:W-:Y:S01]  /*0ee0*/  IADD3 R7, R12, -R7, RZ ;  /* 0x800000070c077210 */ /* 0x000fe20007ffe0ff */
[----:B------:R-:W-:Y:S01]  /*0ef0*/  IMAD.SHL.U32 R4, R3, 0x8, RZ ;  /* 0x0000000803047824 */ /* 0x000fe200078e00ff */
[----:B------:R-:W-:Y:S01]  /*0f00*/  LOP3.LUT R3, R0, 0xfffffff8, RZ, 0xc0, !PT ;  /* 0xfffffff800037812 */ /* 0x000fe200078ec0ff */
[C---:B------:R-:W-:Y:S01]  /*0f10*/  IMAD.SHL.U32 R0, R22.reuse, 0x40, RZ ;  /* 0x0000004016007824 */ /* 0x040fe200078e00ff */
[----:B------:R-:W-:Y:S01]  /*0f20*/  SHF.R.S32.HI R6, RZ, 0x1f, R26 ;  /* 0x0000001fff067819 */ /* 0x000fe2000001141a */
[----:B------:R-:W-:Y:S01]  /*0f30*/  VIADD R25, R22, 0x60 ;  /* 0x0000006016197836 */ /* 0x000fe20000000000 */
[----:B------:R-:W-:Y:S01]  /*0f40*/  LOP3.LUT R15, R4, 0xfffffe00, RZ, 0xc0, !PT ;  /* 0xfffffe00040f7812 */ /* 0x000fe200078ec0ff */
[----:B------:R-:W-:Y:S01]  /*0f50*/  IMAD.IADD R18, R13, 0x1, -R3 ;  /* 0x000000010d127824 */ /* 0x000fe200078e0a03 */
[----:B------:R-:W-:Y:S01]  /*0f60*/  MOV R3, UR4 ;  /* 0x0000000400037c02 */ /* 0x000fe20008000f00 */
[----:B------:R-:W-:Y:S01]  /*0f70*/  VIADD R21, R22, 0xa0 ;  /* 0x000000a016157836 */ /* 0x000fe20000000000 */
[----:B------:R-:W-:Y:S01]  /*0f80*/  SHF.R.S32.HI R4, RZ, 0x1f, R27 ;  /* 0x0000001fff047819 */ /* 0x000fe2000001141b */
[----:B------:R-:W-:Y:S01]  /*0f90*/  IMAD.SHL.U32 R16, R18, 0x8, RZ ;  /* 0x0000000812107824 */ /* 0x000fe200078e00ff */
[----:B------:R-:W-:Y:S01]  /*0fa0*/  SHF.R.S32.HI R9, RZ, 0x1f, R25 ;  /* 0x0000001fff097819 */ /* 0x000fe20000011419 */
[----:B------:R0:W-:Y:S01]  /*0fb0*/  STL [R1+0x6c], R3 ;  /* 0x00006c0301007387 */ /* 0x0001e20000100800 */
[----:B------:R-:W-:Y:S01]  /*0fc0*/  LEA.HI R4, R4, R27, RZ, 0x3 ;  /* 0x0000001b04047211 */ /* 0x000fe200078f18ff */
[----:B------:R-:W-:Y:S01]  /*0fd0*/  IMAD.SHL.U32 R8, R25, 0x40, RZ ;  /* 0x0000004019087824 */ /* 0x000fe200078e00ff */
[----:B------:R-:W-:Y:S01]  /*0fe0*/  SHF.R.S32.HI R13, RZ, 0x1f, R21 ;  /* 0x0000001fff0d7819 */ /* 0x000fe20000011415 */
[----:B------:R-:W-:Y:S01]  /*0ff0*/  IMAD.SHL.U32 R10, R24, 0x40, RZ ;  /* 0x00000040180a7824 */ /* 0x000fe200078e00ff */
[----:B------:R-:W-:Y:S01]  /*1000*/  SHF.L.U32 R18, R18, 0x2, RZ ;  /* 0x0000000212127819 */ /* 0x000fe200000006ff */
[----:B------:R-:W-:Y:S01]  /*1010*/  IMAD.SHL.U32 R4, R4, 0x40, RZ ;  /* 0x0000004004047824 */ /* 0x000fe200078e00ff */
[----:B------:R-:W-:Y:S01]  /*1020*/  LEA.HI R6, R6, R26, RZ, 0x3 ;  /* 0x0000001a06067211 */ /* 0x000fe200078f18ff */
[----:B------:R-:W-:Y:S01]  /*1030*/  IMAD.SHL.U32 R12, R21, 0x40, RZ ;  /* 0x00000040150c7824 */ /* 0x000fe200078e00ff */
[----:B------:R-:W-:Y:S01]  /*1040*/  SHF.L.U32 R5, R26, 0x6, RZ ;  /* 0x000000061a057819 */ /* 0x000fe200000006ff */
[----:B------:R-:W-:Y:S01]  /*1050*/  VIADD R220, R18, 0x20 ;  /* 0x0000002012dc7836 */ /* 0x000fe20000000000 */
[----:B0-----:R-:W-:Y:S01]  /*1060*/  SHF.R.S32.HI R3, RZ, 0x1f, R22 ;  /* 0x0000001fff037819 */ /* 0x001fe20000011416 */
[----:B------:R-:W-:Y:S01]  /*1070*/  VIADD R221, R16, 0x40 ;  /* 0x0000004010dd7836 */ /* 0x000fe20000000000 */
[----:B------:R-:W-:Y:S01]  /*1080*/  LOP3.LUT R3, R0, 0x1c0, RZ, 0xc0, !PT ;  /* 0x000001c000037812 */ /* 0x000fe200078ec0ff */
[----:B------:R-:W-:Y:S01]  /*1090*/  IMAD.SHL.U32 R0, R27, 0x40, RZ ;  /* 0x000000401b007824 */ /* 0x000fe200078e00ff */
[----:B------:R-:W-:-:S02]  /*10a0*/  LEA.HI R9, R9, R25, RZ, 0x3 ;  /* 0x0000001909097211 */ /* 0x000fc400078f18ff */
[----:B------:R-:W-:Y:S02]  /*10b0*/  SHF.R.U32.HI R20, RZ, 0x3, R3 ;  /* 0x00000003ff147819 */ /* 0x000fe40000011603 */
[----:B------:R-:W-:Y:S01]  /*10c0*/  LOP3.LUT R3, R3, 0x38, R16, 0xf8, !PT ;  /* 0x0000003803037812 */ /* 0x000fe200078ef810 */
[----:B------:R-:W-:Y:S01]  /*10d0*/  IMAD.SHL.U32 R9, R9, 0x40, RZ ;  /* 0x0000004009097824 */ /* 0x000fe200078e00ff */
[----:B------:R-:W-:Y:S02]  /*10e0*/  LEA.HI R11, R11, R24, RZ, 0x3 ;  /* 0x000000180b0b7211 */ /* 0x000fe400078f18ff */
[----:B------:R-:W-:Y:S02]  /*10f0*/  LEA.HI R13, R13, R21, RZ, 0x3 ;  /* 0x000000150d0d7211 */ /* 0x000fe400078f18ff */
[----:B------:R-:W-:Y:S01]  /*1100*/  LOP3.LUT R0, R0, 0x1c0, RZ, 0xc0, !PT ;  /* 0x000001c000007812 */ /* 0x000fe200078ec0ff */
[----:B------:R-:W-:Y:S01]  /*1110*/  IMAD.SHL.U32 R11, R11, 0x40, RZ ;  /* 0x000000400b0b7824 */ /* 0x000fe200078e00ff */
[----:B------:R-:W-:Y:S01]  /*1120*/  LOP3.LUT R3, R15, R3, R20, 0xf6, !PT ;  /* 0x000000030f037212 */ /* 0x000fe200078ef614 */
[----:B------:R-:W-:Y:S01]  /*1130*/  IMAD.SHL.U32 R13, R13, 0x40, RZ ;  /* 0x000000400d0d7824 */ /* 0x000fe200078e00ff */
[----:B------:R-:W-:-:S02]  /*1140*/  SHF.L.U32 R6, R6, 0x6, RZ ;  /* 0x0000000606067819 */ /* 0x000fc400000006ff */
[----:B------:R-:W-:Y:S01]  /*1150*/  LOP3.LUT R5, R5, 0x1c0, RZ, 0xc0, !PT ;  /* 0x000001c005057812 */ /* 0x000fe200078ec0ff */
[----:B------:R0:W-:Y:S01]  /*1160*/  STL [R1+0x30], R3 ;  /* 0x0000300301007387 */ /* 0x0001e20000100800 */
[----:B------:R-:W-:Y:S02]  /*1170*/  LOP3.LUT R8, R8, 0x1c0, RZ, 0xc0, !PT ;  /* 0x000001c008087812 */ /* 0x000fe400078ec0ff */
[----:B------:R-:W-:Y:S02]  /*1180*/  SHF.R.U32.HI R20, RZ, 0x3, R0 ;  /* 0x00000003ff147819 */ /* 0x000fe40000011600 */
[----:B------:R-:W-:Y:S02]  /*1190*/  LOP3.LUT R21, R10, 0x1c0, RZ, 0xc0, !PT ;  /* 0x000001c00a157812 */ /* 0x000fe400078ec0ff */
[----:B------:R-:W-:Y:S02]  /*11a0*/  LOP3.LUT R0, R0, 0x38, R16, 0xf8, !PT ;  /* 0x0000003800007812 */ /* 0x000fe400078ef810 */
[----:B------:R-:W-:-:S02]  /*11b0*/  LOP3.LUT R4, R4, 0xfffffe00, RZ, 0xc0, !PT ;  /* 0xfffffe0004047812 */ /* 0x000fc400078ec0ff */
[----:B------:R-:W-:Y:S02]  /*11c0*/  LOP3.LUT R10, R12, 0x1c0, RZ, 0xc0, !PT ;  /* 0x000001c00c0a7812 */ /* 0x000fe400078ec0ff */
[----:B------:R-:W-:Y:S01]  /*11d0*/  LOP3.LUT R6, R6, 0xfffffe00, RZ, 0xc0, !PT ;  /* 0xfffffe0006067812 */ /* 0x000fe200078ec0ff */
[----:B------:R-:W-:Y:S01]  /*11e0*/  STL [R1+0x3c], R4 ;  /* 0x00003c0401007387 */ /* 0x000fe20000100800 */
[----:B------:R-:W-:Y:S02]  /*11f0*/  SHF.R.U32.HI R12, RZ, 0x3, R5 ;  /* 0x00000003ff0c7819 */ /* 0x000fe40000011605 */
[----:B0-----:R-:W-:Y:S01]  /*1200*/  LOP3.LUT R3, R5, 0x38, R16, 0xf8, !PT ;  /* 0x0000003805037812 */ /* 0x001fe200078ef810 */
[----:B------:R0:W-:Y:S01]  /*1210*/  STL [R1+0x38], R6 ;  /* 0x0000380601007387 */ /* 0x0001e20000100800 */
[----:B------:R-:W-:Y:S02]  /*1220*/  SHF.R.U32.HI R10, RZ, 0x3, R8 ;  /* 0x00000003ff0a7819 */ /* 0x000fe40000011608 */
[----:B------:R-:W-:-:S02]  /*1230*/  LOP3.LUT R5, R8, 0x38, R16, 0xf8, !PT ;  /* 0x0000003808057812 */ /* 0x000fc400078ef810 */
[----:B------:R-:W-:Y:S02]  /*1240*/  SHF.R.S32.HI R15, RZ, 0x1f, R220 ;  /* 0x0000001fff0f7819 */ /* 0x000fe400000114dc */
[----:B------:R-:W-:Y:S02]  /*1250*/  LOP3.LUT R8, R9, 0xfffffe00, RZ, 0xc0, !PT ;  /* 0xfffffe0009087812 */ /* 0x000fe400078ec0ff */
[----:B------:R-:W-:Y:S02]  /*1260*/  LOP3.LUT R11, R11, 0xfffffe00, RZ, 0xc0, !PT ;  /* 0xfffffe000b0b7812 */ /* 0x000fe400078ec0ff */
[----:B------:R-:W-:Y:S02]  /*1270*/  LOP3.LUT R0, R4, R0, R20, 0xf6, !PT ;  /* 0x0000000004007212 */ /* 0x000fe400078ef614 */
[----:B------:R-:W-:Y:S01]  /*1280*/  LOP3.LUT R9, R13, 0xfffffe00, RZ, 0xc0, !PT ;  /* 0xfffffe000d097812 */ /* 0x000fe200078ec0ff */
[----:B------:R-:W-:Y:S01]  /*1290*/  STL [R1+0x4c], R11 ;  /* 0x00004c0b01007387 */ /* 0x000fe20000100800 */
[----:B------:R-:W-:-:S02]  /*12a0*/  LOP3.LUT R3, R6, R3, R12, 0xf6, !PT ;  /* 0x0000000306037212 */ /* 0x000fc400078ef60c */
[----:B0-----:R-:W-:Y:S01]  /*12b0*/  SHF.L.U64.HI R6, R220, 0x1, R15 ;  /* 0x00000001dc067819 */ /* 0x001fe2000001020f */
[----:B------:R-:W-:Y:S01]  /*12c0*/  STL [R1+0x48], R9 ;  /* 0x0000480901007387 */ /* 0x000fe20000100800 */
[----:B------:R-:W-:Y:S02]  /*12d0*/  LEA R0, R0, UR4, 0x1 ;  /* 0x0000000400007c11 */ /* 0x000fe4000f8e08ff */
[----:B------:R-:W-:Y:S01]  /*12e0*/  LOP3.LUT R5, R8, R5, R10, 0xf6, !PT ;  /* 0x0000000508057212 */ /* 0x000fe200078ef60a */
[----:B------:R-:W-:Y:S01]  /*12f0*/  STL [R1+0x34], R8 ;  /* 0x0000340801007387 */ /* 0x000fe20000100800 */
[----:B------:R-:W-:Y:S02]  /*1300*/  LEA R4, R3, UR4, 0x1 ;  /* 0x0000000403047c11 */ /* 0x000fe4000f8e08ff */
[----:B------:R-:W-:Y:S01]  /*1310*/  LEA R3, R5, UR4, 0x1 ;  /* 0x0000000405037c11 */ /* 0x000fe2000f8e08ff */
[----:B------:R-:W-:Y:S01]  /*1320*/  STL [R1+0x70], R6 ;  /* 0x0000700601007387 */ /* 0x000fe20000100800 */
[----:B------:R-:W-:-:S02]  /*1330*/  SHF.R.S32.HI R17, RZ, 0x1f, R16 ;  /* 0x0000001fff117819 */ /* 0x000fc40000011410 */
[----:B------:R-:W-:Y:S01]  /*1340*/  SHF.R.S32.HI R19, RZ, 0x1f, R18 ;  /* 0x0000001fff137819 */ /* 0x000fe20000011412 */
[----:B------:R0:W-:Y:S04]  /*1350*/  STL [R1+0x7c], R0 ;  /* 0x00007c0001007387 */ /* 0x0001e80000100800 */
[----:B------:R1:W-:Y:S01]  /*1360*/  STL [R1+0x78], R4 ;  /* 0x0000780401007387 */ /* 0x0003e20000100800 */
[----:B0-----:R-:W-:-:S05]  /*1370*/  LEA R0, R7, R14, 0x3 ;  /* 0x0000000e07007211 */ /* 0x001fca00078e18ff */
[----:B------:R1:W-:Y:S04]  /*1380*/  STL [R1+0x88], R0 ;  /* 0x0000880001007387 */ /* 0x0003e80000100800 */
[----:B------:R1:W-:Y:S02]  /*1390*/  STL [R1+0x74], R3 ;  /* 0x0000740301007387 */ /* 0x0003e40000100800 */
.L_x_7509:
        /* <DEDUP_REMOVED lines=9> */
[----:B------:R-:W-:Y:S01]  /*1430*/  ULDC.64 UR10, c[0x0][0x208] ;  /* 0x00008200000a7ab9 */ /* 0x000fe20000000a00 */
[----:B------:R-:W-:Y:S01]  /*1440*/  ISETP.NE.U32.AND P0, PT, RZ, UR6, PT ;  /* 0x00000006ff007c0c */ /* 0x000fe2000bf05070 */
[----:B------:R-:W-:Y:S01]  /*1450*/  IMAD.MOV.U32 R31, RZ, RZ, RZ ;  /* 0x000000ffff1f7224 */ /* 0x000fe200078e00ff */
[----:B------:R-:W-:-:S02]  /*1460*/  ISETP.NE.AND.EX P1, PT, RZ, UR5, PT, P1 ;  /* 0x00000005ff007c0c */ /* 0x000fc4000bf25310 */
[----:B------:R-:W-:Y:S02]  /*1470*/  ISETP.NE.AND.EX P0, PT, RZ, UR7, PT, P0 ;  /* 0x00000007ff007c0c */ /* 0x000fe4000bf05300 */
[----:B--2---:R-:W-:Y:S01]  /*1480*/  SHF.R.S32.HI R3, RZ, 0x1f, R0 ;  /* 0x0000001fff037819 */ /* 0x004fe20000011400 */
[----:B------:R-:W-:-:S08]  /*1490*/  IMAD.SHL.U32 R32, R0, 0x4, RZ ;  /* 0x0000000400207824 */ /* 0x000fd000078e00ff */
[C---:B------:R-:W-:Y:S01]  /*14a0*/  @P1 LEA R6, P2, R0.reuse, UR4, 0x2 ;  /* 0x0000000400061c11 */ /* 0x040fe2000f8410ff */
[----:B------:R-:W-:Y:S01]  /*14b0*/  STL [R1+0x5c], R0 ;  /* 0x00005c0001007387 */ /* 0x000fe20000100800 */
[C-C-:B---3--:R-:W-:Y:S02]  /*14c0*/  SHF.L.U64.HI R28, R0.reuse, 0x2, R3.reuse ;  /* 0x00000002001c7819 */ /* 0x148fe40000010203 */
[----:B----4-:R-:W-:Y:S01]  /*14d0*/  @P1 LEA.HI.X R7, R0, UR5, R3, 0x2, P2 ;  /* 0x0000000500071c11 */ /* 0x010fe200090f1403 */
[----:B------:R-:W-:Y:S01]  /*14e0*/  ULDC UR4, c[0x0][0x288] ;  /* 0x0000a20000047ab9 */ /* 0x000fe20000000800 */
[----:B------:R-:W-:Y:S01]  /*14f0*/  ISETP.NE.U32.AND P2, PT, RZ, UR8, PT ;  /* 0x00000008ff007c0c */ /* 0x000fe2000bf45070 */
[----:B------:R0:W-:Y:S01]  /*1500*/  STL [R1+0x68], R3 ;  /* 0x0000680301007387 */ /* 0x0001e20000100800 */
[----:B------:R-:W-:Y:S01]  /*1510*/  MOV R160, UR4 ;  /* 0x0000000400a07c02 */ /* 0x000fe20008000f00 */
[----:B------:R-:W-:Y:S01]  /*1520*/  ULDC.64 UR4, c[0x0][0x418] ;  /* 0x0001060000047ab9 */ /* 0x000fe20000000a00 */
[----:B------:R-:W-:Y:S01]  /*1530*/  ISETP.NE.AND.EX P2, PT, RZ, UR9, PT, P2 ;  /* 0x00000009ff007c0c */ /* 0x000fe2000bf45320 */
[----:B------:R-:W-:Y:S01]  /*1540*/  UISETP.NE.U32.AND UP0, UPT, UR4, URZ, UPT ;  /* 0x0000003f0400728c */ /* 0x000fe2000bf05070 */
[----:B------:R1:W-:Y:S01]  /*1550*/  STL [R1+0x58], R32 ;  /* 0x0000582001007387 */ /* 0x0003e20000100800 */
[----:B------:R-:W-:Y:S01]  /*1560*/  IADD3 R8, P3, R32, UR6, RZ ;  /* 0x0000000620087c10 */ /* 0x000fe2000ff7e0ff */
[----:B------:R-:W-:Y:S01]  /*1570*/  ULDC UR4, c[0x0][0x424] ;  /* 0x0001090000047ab9 */ /* 0x000fe20000000800 */
[----:B------:R-:W-:Y:S01]  /*1580*/  UISETP.NE.AND.EX UP0, UPT, UR5, URZ, UPT, UP0 ;  /* 0x0000003f0500728c */ /* 0x000fe2000bf05300 */
[----:B0-----:R-:W-:-:S02]  /*1590*/  IMAD.MOV.U32 R3, RZ, RZ, RZ ;  /* 0x000000ffff037224 */ /* 0x001fc400078e00ff */
[----:B------:R-:W-:Y:S01]  /*15a0*/  ULDC UR5, c[0x0][0x2f0] ;  /* 0x0000bc0000057ab9 */ /* 0x000fe20000000800 */
[----:B------:R-:W-:Y:S01]  /*15b0*/  USEL UR4, UR4, 0x1, UP0 ;  /* 0x0000000104047887 */ /* 0x000fe20008000000 */
[----:B------:R-:W-:Y:S02]  /*15c0*/  IADD3.X R9, R28, UR7, RZ, P3, !PT ;  /* 0x000000071c097c10 */ /* 0x000fe40009ffe4ff */
[----:B------:R1:W5:Y:S01]  /*15d0*/  @P1 LDG.E R3, desc[UR10][R6.64] ;  /* 0x0000000a06031981 */ /* 0x000362000c1e1900 */
[----:B------:R-:W-:Y:S01]  /*15e0*/  @P2 IADD3 R4, P1, R32, UR8, RZ ;  /* 0x0000000820042c10 */ /* 0x000fe2000ff3e0ff */
[----:B------:R-:W-:Y:S02]  /*15f0*/  UIMAD UR4, UR4, UR5, URZ ;  /* 0x00000005040472a4 */ /* 0x000fe4000f8e023f */
[----:B------:R1:W5:Y:S01]  /*1600*/  @P0 LDG.E R31, desc[UR10][R8.64] ;  /* 0x0000000a081f0981 */ /* 0x000362000c1e1900 */
[----:B------:R-:W-:Y:S01]  /*1610*/  @P2 IADD3.X R5, R28, UR9, RZ, P1, !PT ;  /* 0x000000091c052c10 */ /* 0x000fe20008ffe4ff */
[----:B------:R-:W-:-:S02]  /*1620*/  ULDC UR5, c[0x0][0x348] ;  /* 0x0000d20000057ab9 */ /* 0x000fc40000000800 */
[----:B------:R-:W-:Y:S02]  /*1630*/  IMAD.U32 R25, RZ, RZ, UR5 ;  /* 0x00000005ff197e24 */ /* 0x000fe4000f8e00ff */
[----:B------:R1:W5:Y:S01]  /*1640*/  @P2 LDG.E R160, desc[UR10][R4.64] ;  /* 0x0000000a04a02981 */ /* 0x000362000c1e1900 */
[----:B------:R-:W-:Y:S02]  /*1650*/  IMAD.U32 R26, RZ, RZ, UR4 ;  /* 0x00000004ff1a7e24 */ /* 0x000fe4000f8e00ff */
[----:B------:R-:W-:Y:S01]  /*1660*/  IMAD.MOV.U32 R27, RZ, RZ, R0 ;  /* 0x000000ffff1b7224 */ /* 0x000fe200078e0000 */
[----:B------:R-:W-:Y:S06]  /*1670*/  @P2 BRA `(.L_x_7292) ;  /* 0x0000000000282947 */ /* 0x000fec0003800000 */
[----:B------:R-:W-:Y:S02]  /*1680*/  ULDC.64 UR4, c[0x0][0xa00] ;  /* 0x0002800000047ab9 */ /* 0x000fe40000000a00 */
[----:B------:R-:W-:-:S04]  /*1690*/  ISETP.NE.U32.AND P1, PT, RZ, UR4, PT ;  /* 0x00000004ff007c0c */ /* 0x000fc8000bf25070 */
[----:B------:R-:W-:-:S13]  /*16a0*/  ISETP.NE.AND.EX P1, PT, RZ, UR5, PT, P1 ;  /* 0x00000005ff007c0c */ /* 0x000fda000bf25310 */
[----:B------:R-:W-:Y:S05]  /*16b0*/  @!P1 BRA `(.L_x_7292) ;  /* 0x0000000000189947 */ /* 0x000fea0003800000 */
[----:B-1----:R-:W0:Y:S01]  /*16c0*/  LDC.64 R4, c[0x0][0xa00] ;  /* 0x00028000ff047b82 */ /* 0x002e220000000a00 */
[----:B------:R-:W-:Y:S01]  /*16d0*/  ULDC.64 UR4, c[0x0][0x208] ;  /* 0x0000820000047ab9 */ /* 0x000fe20000000a00 */
[----:B0-----:R-:W-:-:S05]  /*16e0*/  IMAD.WIDE R4, R27, 0x4, R4 ;  /* 0x000000041b047825 */ /* 0x001fca00078e0204 */
[----:B-----5:R-:W2:Y:S04]  /*16f0*/  LDG.E R160, desc[UR4][R4.64] ;  /* 0x0000000404a07981 */ /* 0x020ea8000c1e1900 */
[----:B------:R-:W2:Y:S02]  /*1700*/  LDG.E R7, desc[UR4][R4.64+0x4] ;  /* 0x0000040404077981 */ /* 0x000ea4000c1e1900 */
[----:B--2---:R-:W-:-:S07]  /*1710*/  IADD3 R160, -R160, R7, RZ ;  /* 0x00000007a0a07210 */ /* 0x004fce0007ffe1ff */
.L_x_7292:
[----:B------:R-:W-:Y:S01]  /*1720*/  ULDC.64 UR4, c[0x0][0xa20] ;  /* 0x0002880000047ab9 */ /* 0x000fe20000000a00 */
[----:B------:R0:W-:Y:S01]  /*1730*/  STL [R1+0x64], R29 ;  /* 0x0000641d01007387 */ /* 0x0001e20000100800 */
[----:B------:R-:W-:-:S03]  /*1740*/  ISETP.NE.U32.AND P1, PT, RZ, UR4, PT ;  /* 0x00000004ff007c0c */ /* 0x000fc6000bf25070 */
[----:B------:R0:W-:Y:S01]  /*1750*/  STL [R1+0x50], R30 ;  /* 0x0000501e01007387 */ /* 0x0001e20000100800 */
[----:B------:R-:W-:-:S13]  /*1760*/  ISETP.NE.AND.EX P1, PT, RZ, UR5, PT, P1 ;  /* 0x00000005ff007c0c */ /* 0x000fda000bf25310 */
[----:B0-----:R-:W-:Y:S05]  /*1770*/  @!P1 BRA `(.L_x_7293) ;  /* 0x0000000000149947 */ /* 0x001fea0003800000 */
[----:B-1----:R-:W-:Y:S01]  /*1780*/  IADD3 R4, P0, R32, UR4, RZ ;  /* 0x0000000420047c10 */ /* 0x002fe2000ff1e0ff */
[----:B------:R-:W-:-:S03]  /*1790*/  ULDC.64 UR6, c[0x0][0x208] ;  /* 0x0000820000067ab9 */ /* 0x000fc60000000a00 */
[----:B------:R-:W-:-:S05]  /*17a0*/  IADD3.X R5, R28, UR5, RZ, P0, !PT ;  /* 0x000000051c057c10 */ /* 0x000fca00087fe4ff */
[----:B------:R0:W5:Y:S01]  /*17b0*/  LDG.E R26, desc[UR6][R4.64] ;  /* 0x00000006041a7981 */ /* 0x000162000c1e1900 */
[----:B------:R-:W-:Y:S05]  /*17c0*/  BRA `(.L_x_7294) ;  /* 0x0000000000147947 */ /* 0x000fea0003800000 */
.L_x_7293:
[----:B------:R-:W-:Y:S05]  /*17d0*/  @!P0 BRA `(.L_x_7294) ;  /* 0x0000000000108947 */ /* 0x000fea0003800000 */
[----:B------:R-:W-:Y:S02]  /*17e0*/  ULDC.64 UR4, c[0x0][0x208] ;  /* 0x0000820000047ab9 */ /* 0x000fe40000000a00 */
[----:B-1----:R-:W2:Y:S04]  /*17f0*/  LDG.E R5, desc[UR4][R8.64] ;  /* 0x0000000408057981 */ /* 0x002ea8000c1e1900 */
[----:B------:R-:W2:Y:S02]  /*1800*/  LDG.E R26, desc[UR4][R8.64+0x4] ;  /* 0x00000404081a7981 */ /* 0x000ea4000c1e1900 */
[----:B--2---:R-:W-:-:S07]  /*1810*/  IMAD.IADD R26, R26, 0x1, -R5 ;  /* 0x000000011a1a7824 */ /* 0x004fce00078e0a05 */
.L_x_7294:
[----:B------:R-:W-:Y:S01]  /*1820*/  ULDC.64 UR4, c[0x0][0xa10] ;  /* 0x0002840000047ab9 */ /* 0x000fe20000000a00 */
[----:B------:R-:W-:Y:S01]  /*1830*/  ULDC.64 UR6, c[0x0][0x208] ;  /* 0x0000820000067ab9 */ /* 0x000fe20000000a00 */
[----:B------:R-:W-:-:S04]  /*1840*/  ISETP.NE.U32.AND P0, PT, RZ, UR4, PT ;  /* 0x00000004ff007c0c */ /* 0x000fc8000bf05070 */
[----:B------:R-:W-:Y:S01]  /*1850*/  ISETP.NE.AND.EX P0, PT, RZ, UR5, PT, P0 ;  /* 0x00000005ff007c0c */ /* 0x000fe2000bf05300 */
[----:B-1---5:R-:W-:Y:S01]  /*1860*/  IMAD.IADD R8, R26, 0x1, -R3 ;  /* 0x000000011a087824 */ /* 0x022fe200078e0a03 */
[----:B------:R-:W-:-:S11]  /*1870*/  ULDC.64 UR4, c[0x0][0xa30] ;  /* 0x00028c0000047ab9 */ /* 0x000fd60000000a00 */
[----:B0-----:R-:W0:Y:S02]  /*1880*/  @P0 LDC.64 R4, c[0x0][0xa10] ;  /* 0x00028400ff040b82 */ /* 0x001e240000000a00 */
[----:B0-----:R-:W-:-:S05]  /*1890*/  @P0 IMAD.WIDE R4, R27, 0x4, R4 ;  /* 0x000000041b040825 */ /* 0x001fca00078e0204 */
[----:B------:R-:W2:Y:S04]  /*18a0*/  @P0 LDG.E R0, desc[UR6][R4.64] ;  /* 0x0000000604000981 */ /* 0x000ea8000c1e1900 */
[----:B------:R0:W2:Y:S01]  /*18b0*/  @P0 LDG.E R9, desc[UR6][R4.64+0x4] ;  /* 0x0000040604090981 */ /* 0x0000a2000c1e1900 */
[----:B------:R-:W-:Y:S01]  /*18c0*/  ISETP.NE.U32.AND P1, PT, RZ, UR4, PT ;  /* 0x00000004ff007c0c */ /* 0x000fe2000bf25070 */
[----:B------:R-:W-:-:S03]  /*18d0*/  IMAD.MOV.U32 R148, RZ, RZ, R26 ;  /* 0x000000ffff947224 */ /* 0x000fc600078e001a */
[----:B------:R-:W-:Y:S01]  /*18e0*/  ISETP.NE.AND.EX P1, PT, RZ, UR5, PT, P1 ;  /* 0x00000005ff007c0c */ /* 0x000fe2000bf25310 */
[----:B0-----:R-:W-:-:S05]  /*18f0*/  IMAD.MOV R4, RZ, RZ, -R8 ;  /* 0x000000ffff047224 */ /* 0x001fca00078e0a08 */
[----:B------:R-:W-:-:S07]  /*1900*/  VIMNMX R4, RZ, R4, !PT ;  /* 0x00000004ff047248 */ /* 0x000fce0007fe0100 */
[----:B------:R-:W-:-:S04]  /*1910*/  @P1 IADD3 R6, P2, R32, UR4, RZ ;  /* 0x0000000420061c10 */ /* 0x000fc8000ff5e0ff */
[----:B------:R-:W-:-:S05]  /*1920*/  @P1 IADD3.X R7, R28, UR5, RZ, P2, !PT ;  /* 0x000000051c071c10 */ /* 0x000fca00097fe4ff */
[----:B------:R0:W5:Y:S01]  /*1930*/  @P1 LDG.E R148, desc[UR6][R6.64] ;  /* 0x0000000606941981 */ /* 0x000162000c1e1900 */
[----:B--2---:R-:W-:-:S05]  /*1940*/  @P0 IADD3 R25, -R0, R9, RZ ;  /* 0x0000000900190210 */ /* 0x004fca0007ffe1ff */
[----:B------:R-:W-:-:S04]  /*1950*/  IMAD.IADD R161, R8, 0x1, R25 ;  /* 0x0000000108a17824 */ /* 0x000fc800078e0219 */
[----:B------:R-:W-:-:S04]  /*1960*/  VIADD R0, R161, 0xaf ;  /* 0x000000afa1007836 */ /* 0x000fc80000000000 */
[----:B------:R-:W-:-:S05]  /*1970*/  IMAD.HI R0, R0, 0x2e8ba2e9, RZ ;  /* 0x2e8ba2e900007827 */ /* 0x000fca00078e02ff */
[----:B------:R-:W-:-:S04]  /*1980*/  SHF.R.U32.HI R163, RZ, 0x1f, R0 ;  /* 0x0000001fffa37819 */ /* 0x000fc80000011600 */
[----:B------:R-:W-:-:S05]  /*1990*/  LEA.HI.SX32 R163, R0, R163, 0x1b ;  /* 0x000000a300a37211 */ /* 0x000fca00078fdaff */
[----:B------:R-:W-:-:S05]  /*19a0*/  IMAD R0, R163, 0xb0, -R8 ;  /* 0x000000b0a3007824 */ /* 0x000fca00078e0a08 */
[----:B------:R-:W-:-:S04]  /*19b0*/  VIMNMX R3, R0, R25, PT ;  /* 0x0000001900037248 */ /* 0x000fc80003fe0100 */
[----:B------:R-:W-:Y:S01]  /*19c0*/  ISETP.GT.AND P0, PT, R3, R4, PT ;  /* 0x000000040300720c */ /* 0x000fe20003f04270 */
[----:B------:R-:W-:-:S05]  /*19d0*/  IMAD.WIDE.U32 R4, R4, -0x45d1745d, RZ ;  /* 0xba2e8ba304047825 */ /* 0x000fca00078e00ff */
[----:B------:R-:W-:-:S05]  /*19e0*/  SHF.R.U32.HI R131, RZ, 0x7, R5 ;  /* 0x00000007ff837819 */ /* 0x000fca0000011605 */
[----:B------:R-:W-:Y:S02]  /*19f0*/  IMAD.MOV.U32 R24, RZ, RZ, R131 ;  /* 0x000000ffff187224 */ /* 0x000fe400078e0083 */
[----:B------:R-:W-:-:S05]  /*1a00*/  @P0 IADD3 R0, R3, 0xaf, RZ ;  /* 0x000000af03000810 */ /* 0x000fca0007ffe0ff */
[----:B------:R-:W-:-:S05]  /*1a10*/  @P0 IMAD.HI R0, R0, 0x2e8ba2e9, RZ ;  /* 0x2e8ba2e900000827 */ /* 0x000fca00078e02ff */
[----:B------:R-:W-:-:S04]  /*1a20*/  @P0 SHF.R.U32.HI R3, RZ, 0x1f, R0 ;  /* 0x0000001fff030819 */ /* 0x000fc80000011600 */
[----:B------:R-:W-:Y:S02]  /*1a30*/  @P0 LEA.HI.SX32 R24, R0, R3, 0x1b ;  /* 0x0000000300180211 */ /* 0x000fe400078fdaff */
[----:B------:R-:W-:Y:S02]  /*1a40*/  PLOP3.LUT P0, PT, PT, PT, PT, 0x80, 0x0 ;  /* 0x000000000000781c */ /* 0x000fe40003f0f070 */
        /* <DEDUP_REMOVED lines=22> */
.L_x_7297:
[----:B------:R-:W-:Y:S05]  /*1bb0*/  BSYNC B6 ;  /* 0x0000000000067941 */ /* 0x000fea0003800000 */
.L_x_7296:
        /* <DEDUP_REMOVED lines=20> */
.L_x_7299:
[----:B------:R-:W-:Y:S05]  /*1d00*/  BSYNC B6 ;  /* 0x0000000000067941 */ /* 0x000fea0003800000 */
.L_x_7298:
[----:B------:R-:W-:Y:S01]  /*1d10*/  ULDC.64 UR4, c[0x0][0x9f8] ;  /* 0x00027e0000047ab9 */ /* 0x000fe20000000a00 */
[----:B------:R-:W-:Y:S01]  /*1d20*/  ULDC.64 UR6, c[0x0][0x208] ;  /* 0x0000820000067ab9 */ /* 0x000fe20000000a00 */
[----:B------:R-:W-:Y:S01]  /*1d30*/  ISETP.NE.U32.AND P0, PT, RZ, UR4, PT ;  /* 0x00000004ff007c0c */ /* 0x000fe2000bf05070 */
[----:B------:R-:W2:Y:S01]  /*1d40*/  LDL.LU R9, [R1+0x4] ;  /* 0x0000040001097983 */ /* 0x000ea20000300800 */
[----:B------:R-:W0:Y:S02]  /*1d50*/  LDC.64 R42, c[0x0][0x300] ;  /* 0x0000c000ff2a7b82 */ /* 0x000e240000000a00 */
[----:B------:R-:W-:Y:S01]  /*1d60*/  ISETP.NE.AND.EX P0, PT, RZ, UR5, PT, P0 ;  /* 0x00000005ff007c0c */ /* 0x000fe2000bf05300 */
[----:B------:R-:W1:Y:S01]  /*1d70*/  S2R R20, SR_TID.X ;  /* 0x0000000000147919 */ /* 0x000e620000002100 */
[----:B------:R-:W-:Y:S01]  /*1d80*/  IMAD.IADD R119, R31, 0x1, R26 ;  /* 0x000000011f777824 */ /* 0x000fe200078e021a */
[----:B------:R-:W-:Y:S01]  /*1d90*/  SHF.R.S32.HI R8, RZ, 0x1f, R30 ;  /* 0x0000001fff087819 */ /* 0x000fe2000001141e */
[----:B------:R-:W3:Y:S02]  /*1da0*/  LDL R26, [R1+0x38] ;  /* 0x00003800011a7983 */ /* 0x000ee40000100800 */
[----:B------:R-:W4:Y:S02]  /*1db0*/  LDC R13, c[0x0][0x3f4] ;  /* 0x0000fd00ff0d7b82 */ /* 0x000f240000000800 */
[----:B------:R-:W3:Y:S05]  /*1dc0*/  LDL R21, [R1+0x34] ;  /* 0x0000340001157983 */ /* 0x000eea0000100800 */
[----:B------:R-:W-:Y:S01]  /*1dd0*/  @P0 IADD3 R4, P1, R32, UR4, RZ ;  /* 0x0000000420040c10 */ /* 0x000fe2000ff3e0ff */
[----:B------:R-:W2:Y:S03]  /*1de0*/  LDC.64 R108, c[0x0][0x3f8] ;  /* 0x0000fe00ff6c7b82 */ /* 0x000ea60000000a00 */
[----:B------:R-:W-:Y:S01]  /*1df0*/  @P0 IADD3.X R5, R28, UR5, RZ, P1, !PT ;  /* 0x000000051c050c10 */ /* 0x000fe20008ffe4ff */
[----:B------:R-:W-:-:S04]  /*1e00*/  ULDC.64 UR4, c[0x0][0x308] ;  /* 0x0000c20000047ab9 */ /* 0x000fc80000000a00 */
[----:B------:R4:W3:Y:S01]  /*1e10*/  @P0 LDG.E R27, desc[UR6][R4.64] ;  /* 0x00000006041b0981 */ /* 0x0008e2000c1e1900 */
[----:B------:R-:W-:Y:S01]  /*1e20*/  SHF.R.S32.HI R15, RZ, 0x1f, R119 ;  /* 0x0000001fff0f7819 */ /* 0x000fe20000011477 */
[-C--:B0-----:R-:W-:Y:S01]  /*1e30*/  IMAD.WIDE.U32 R6, R119, R42.reuse, RZ ;  /* 0x0000002a77067225 */ /* 0x081fe200078e00ff */
[----:B------:R-:W-:Y:S01]  /*1e40*/  ULDC.64 UR6, c[0x0][0xa08] ;  /* 0x0002820000067ab9 */ /* 0x000fe20000000a00 */
[----:B------:R-:W0:Y:S02]  /*1e50*/  LDC.64 R114, c[0x0][0x408] ;  /* 0x00010200ff727b82 */ /* 0x000e240000000a00 */
[----:B------:R-:W-:Y:S01]  /*1e60*/  IMAD R0, R15, R42, RZ ;  /* 0x0000002a0f007224 */ /* 0x000fe200078e02ff */
[----:B------:R-:W-:-:S03]  /*1e70*/  ISETP.NE.U32.AND P0, PT, RZ, UR6, PT ;  /* 0x00000006ff007c0c */ /* 0x000fc6000bf05070 */
[----:B------:R-:W-:Y:S01]  /*1e80*/  IMAD R3, R119, R43, R0 ;  /* 0x0000002b77037224 */ /* 0x000fe200078e0200 */
[----:B-1----:R-:W-:Y:S02]  /*1e90*/  SHF.R.U32.HI R20, RZ, 0x7, R20 ;  /* 0x00000007ff147819 */ /* 0x002fe40000011614 */
[----:B----4-:R-:W-:Y:S01]  /*1ea0*/  ISETP.GE.AND P2, PT, R16, R13, PT ;  /* 0x0000000d1000720c */ /* 0x010fe20003f46270 */
[----:B------:R-:W-:Y:S01]  /*1eb0*/  IMAD.IADD R7, R7, 0x1, R3 ;  /* 0x0000000107077824 */ /* 0x000fe200078e0203 */
[----:B------:R-:W-:Y:S01]  /*1ec0*/  ISETP.NE.AND.EX P0, PT, RZ, UR7, PT, P0 ;  /* 0x00000007ff007c0c */ /* 0x000fe2000bf05300 */
[----:B------:R-:W-:Y:S01]  /*1ed0*/  IMAD R3, R8, UR4, RZ ;  /* 0x0000000408037c24 */ /* 0x000fe2000f8e02ff */
[----:B------:R-:W-:Y:S01]  /*1ee0*/  ISETP.NE.AND P6, PT, R20, 0x1, PT ;  /* 0x000000011400780c */ /* 0x000fe20003fc5270 */
[----:B------:R-:W-:-:S04]  /*1ef0*/  IMAD.WIDE.U32 R4, R30, UR4, R6 ;  /* 0x000000041e047c25 */ /* 0x000fc8000f8e0006 */
[----:B------:R-:W-:Y:S01]  /*1f00*/  IMAD R3, R30, UR5, R3 ;  /* 0x000000051e037c24 */ /* 0x000fe2000f8e0203 */
[----:B------:R-:W-:-:S04]  /*1f10*/  ULDC.64 UR4, c[0x0][0x310] ;  /* 0x0000c40000047ab9 */ /* 0x000fc80000000a00 */
[----:B------:R-:W-:Y:S02]  /*1f20*/  IADD3 R5, R5, R3, RZ ;  /* 0x0000000305057210 */ /* 0x000fe40007ffe0ff */
[----:B------:R-:W-:Y:S02]  /*1f30*/  SHF.R.S32.HI R12, RZ, 0x1f, R22 ;  /* 0x0000001fff0c7819 */ /* 0x000fe40000011416 */
[----:B--2---:R-:W-:-:S04]  /*1f40*/  LOP3.LUT R9, R9, 0xfffffffe, RZ, 0xc0, !PT ;  /* 0xfffffffe09097812 */ /* 0x004fc800078ec0ff */
[----:B------:R-:W-:Y:S02]  /*1f50*/  @P2 LOP3.LUT R9, R9, 0x1, RZ, 0xfc, !PT ;  /* 0x0000000109092812 */ /* 0x000fe400078efcff */
[----:B---3--:R-:W-:Y:S02]  /*1f60*/  SHF.R.S32.HI R0, RZ, 0x1f, R27 ;  /* 0x0000001fff007819 */ /* 0x008fe4000001141b */
[----:B------:R-:W-:Y:S02]  /*1f70*/  SEL R103, R27, RZ, !P0 ;  /* 0x000000ff1b677207 */ /* 0x000fe40004000000 */
[----:B------:R-:W-:Y:S01]  /*1f80*/  SEL R6, R0, RZ, !P0 ;  /* 0x000000ff00067207 */ /* 0x000fe20004000000 */
[----:B------:R-:W2:Y:S04]  /*1f90*/  LDL R27, [R1+0x3c] ;  /* 0x00003c00011b7983 */ /* 0x000ea80000100800 */
[----:B------:R-:W-:-:S02]  /*1fa0*/  IMAD R0, R6, UR4, RZ ;  /* 0x0000000406007c24 */ /* 0x000fc4000f8e02ff */
[----:B------:R-:W-:-:S04]  /*1fb0*/  IMAD.WIDE.U32 R100, R103, UR4, R4 ;  /* 0x0000000467647c25 */ /* 0x000fc8000f8e0004 */
[----:B------:R-:W-:Y:S01]  /*1fc0*/  IMAD R11, R103, UR5, R0 ;  /* 0x00000005670b7c24 */ /* 0x000fe2000f8e0200 */
[----:B------:R-:W-:Y:S05]  /*1fd0*/  @!P6 WARPSYNC.ALL ;  /* 0x000000000000e948 */ /* 0x000fea0003800000 */
[----:B------:R-:W-:Y:S01]  /*1fe0*/  ULDC.64 UR4, c[0x0][0x330] ;  /* 0x0000cc0000047ab9 */ /* 0x000fe20000000a00 */
[----:B------:R1:W-:Y:S01]  /*1ff0*/  STL [R1+0x4], R9 ;  /* 0x0000040901007387 */ /* 0x0003e20000100800 */
[----:B------:R-:W-:-:S03]  /*2000*/  IMAD R3, R8, UR4, RZ ;  /* 0x0000000408037c24 */ /* 0x000fc6000f8e02ff */
[----:B------:R-:W3:Y:S04]  /*2010*/  LDL R8, [R1+0x4c] ;  /* 0x00004c0001087983 */ /* 0x000ee80000100800 */
[----:B------:R-:W4:Y:S01]  /*2020*/  LDL R14, [R1+0x48] ;  /* 0x00004800010e7983 */ /* 0x000f220000100800 */
[C---:B------:R-:W-:Y:S02]  /*2030*/  IMAD R3, R30.reuse, UR5, R3 ;  /* 0x000000051e037c24 */ /* 0x040fe4000f8e0203 */
[----:B------:R-:W-:Y:S01]  /*2040*/  IMAD.WIDE.U32 R4, R30, UR4, R16 ;  /* 0x000000041e047c25 */ /* 0x000fe2000f8e0010 */
[----:B------:R-:W-:-:S03]  /*2050*/  ULDC.64 UR4, c[0x0][0x338] ;  /* 0x0000ce0000047ab9 */ /* 0x000fc60000000a00 */
[----:B------:R-:W-:Y:S01]  /*2060*/  IMAD.IADD R5, R5, 0x1, R3 ;  /* 0x0000000105057824 */ /* 0x000fe200078e0203 */
[----:B------:R-:W-:Y:S01]  /*2070*/  SEL R3, R13, RZ, P2 ;  /* 0x000000ff0d037207 */ /* 0x000fe20001000000 */
[----:B------:R-:W-:Y:S02]  /*2080*/  IMAD R0, R12, R108, RZ ;  /* 0x0000006c0c007224 */ /* 0x000fe400078e02ff */
[C---:B------:R-:W-:Y:S02]  /*2090*/  VIADD R32, R22.reuse, 0x20 ;  /* 0x0000002016207836 */ /* 0x040fe40000000000 */
[----:B------:R-:W-:Y:S02]  /*20a0*/  IMAD R7, R22, R109, R0 ;  /* 0x0000006d16077224 */ /* 0x000fe400078e0200 */
[----:B------:R-:W-:Y:S02]  /*20b0*/  IMAD R0, R6, UR4, RZ ;  /* 0x0000000406007c24 */ /* 0x000fe4000f8e02ff */
[----:B------:R-:W-:-:S02]  /*20c0*/  IMAD.IADD R3, R16, 0x1, R3 ;  /* 0x0000000110037824 */ /* 0x000fc400078e0203 */
[----:B------:R-:W-:Y:S02]  /*20d0*/  IMAD R45, R103, UR5, R0 ;  /* 0x00000005672d7c24 */ /* 0x000fe4000f8e0200 */
[----:B------:R-:W-:Y:S01]  /*20e0*/  IMAD.SHL.U32 R32, R32, 0x40, RZ ;  /* 0x0000004020207824 */ /* 0x000fe200078e00ff */
[----:B------:R-:W-:-:S04]  /*20f0*/  SHF.R.S32.HI R0, RZ, 0x1f, R3 ;  /* 0x0000001fff007819 */ /* 0x000fc80000011403 */
[CC--:B------:R-:W-:Y:S02]  /*2100*/  LEA.HI R10, R0.reuse, R3.reuse, RZ, 0x3 ;  /* 0x00000003000a7211 */ /* 0x0c0fe400078f18ff */
[----:B------:R-:W-:Y:S02]  /*2110*/  LEA.HI R0, R0, R3, RZ, 0x6 ;  /* 0x0000000300007211 */ /* 0x000fe400078f30ff */
[----:B------:R-:W-:Y:S02]  /*2120*/  LOP3.LUT R32, R32, 0x1c0, RZ, 0xc0, !PT ;  /* 0x000001c020207812 */ /* 0x000fe400078ec0ff */
[----:B------:R-:W-:Y:S02]  /*2130*/  SHF.R.S32.HI R3, RZ, 0x6, R0 ;  /* 0x00000006ff037819 */ /* 0x000fe40000011400 */
[----:B------:R-:W-:Y:S02]  /*2140*/  LOP3.LUT R0, R32, 0x38, R10, 0xf8, !PT ;  /* 0x0000003820007812 */ /* 0x000fe400078ef80a */
[----:B------:R-:W0:Y:S01]  /*2150*/  S2R R32, SR_TID.X ;  /* 0x0000000000207919 */ /* 0x000e220000002100 */
[----:B-1----:R-:W-:-:S02]  /*2160*/  VIADD R9, R22, 0x40 ;  /* 0x0000004016097836 */ /* 0x002fc40000000000 */
[----:B------:R-:W-:Y:S01]  /*2170*/  IMAD.WIDE.U32 R102, R103, UR4, R4 ;  /* 0x0000000467667c25 */ /* 0x000fe2000f8e0004 */
[----:B------:R-:W-:Y:S01]  /*2180*/  IADD3 R28, R22, 0x20, RZ ;  /* 0x00000020161c7810 */ /* 0x000fe20007ffe0ff */
[----:B------:R-:W-:Y:S01]  /*2190*/  ULDC UR4, c[0x0][0x2f4] ;  /* 0x0000bd0000047ab9 */ /* 0x000fe20000000800 */
[----:B------:R-:W-:Y:S01]  /*21a0*/  SHF.L.U32 R9, R9, 0x6, RZ ;  /* 0x0000000609097819 */ /* 0x000fe200000006ff */
[----:B0-----:R-:W-:-:S03]  /*21b0*/  IMAD R4, R12, R114, RZ ;  /* 0x000000720c047224 */ /* 0x001fc600078e02ff */
[----:B------:R-:W-:Y:S01]  /*21c0*/  LOP3.LUT R9, R9, 0x1c0, RZ, 0xc0, !PT ;  /* 0x000001c009097812 */ /* 0x000fe200078ec0ff */
[C---:B------:R-:W-:Y:S02]  /*21d0*/  IMAD R5, R22.reuse, R115, R4 ;  /* 0x0000007316057224 */ /* 0x040fe400078e0204 */
[----:B------:R-:W-:Y:S01]  /*21e0*/  IMAD R145, R3, 0x2c00, R26 ;  /* 0x00002c0003917824 */ /* 0x000fe200078e021a */
[----:B------:R-:W-:Y:S01]  /*21f0*/  LOP3.LUT R4, R9, 0x38, R10, 0xf8, !PT ;  /* 0x0000003809047812 */ /* 0x000fe200078ef80a */
[C---:B------:R-:W-:Y:S02]  /*2200*/  VIADD R9, R22.reuse, 0x40 ;  /* 0x0000004016097836 */ /* 0x040fe40000000000 */
[----:B------:R-:W-:Y:S02]  /*2210*/  VIADD R26, R22, 0x80 ;  /* 0x00000080161a7836 */ /* 0x000fe40000000000 */
[----:B------:R-:W-:Y:S02]  /*2220*/  IMAD.SHL.U32 R9, R9, 0x40, RZ ;  /* 0x0000004009097824 */ /* 0x000fe400078e00ff */
[----:B------:R-:W-:-:S02]  /*2230*/  IMAD.SHL.U32 R26, R26, 0x40, RZ ;  /* 0x000000401a1a7824 */ /* 0x000fc400078e00ff */
[----:B------:R-:W-:Y:S01]  /*2240*/  IMAD.SHL.U32 R28, R28, 0x40, RZ ;  /* 0x000000401c1c7824 */ /* 0x000fe200078e00ff */
[----:B------:R-:W-:Y:S02]  /*2250*/  LOP3.LUT R9, R9, 0x1c0, RZ, 0xc0, !PT ;  /* 0x000001c009097812 */ /* 0x000fe400078ec0ff */
[----:B------:R-:W-:Y:S02]  /*2260*/  LOP3.LUT R26, R26, 0x1c0, RZ, 0xc0, !PT ;  /* 0x000001c01a1a7812 */ /* 0x000fe400078ec0ff */
[----:B------:R-:W-:Y:S01]  /*2270*/  SHF.R.U32.HI R9, RZ, 0x3, R9 ;  /* 0x00000003ff097819 */ /* 0x000fe20000011609 */
[----:B------:R-:W-:Y:S01]  /*2280*/  VIADD R32, R32, 0xffffff80 ;  /* 0xffffff8020207836 */ /* 0x000fe20000000000 */
[----:B------:R-:W-:Y:S02]  /*2290*/  SHF.R.U32.HI R165, RZ, 0x3, R26 ;  /* 0x00000003ffa57819 */ /* 0x000fe4000001161a */
[----:B------:R-:W-:Y:S02]  /*22a0*/  LOP3.LUT R6, R26, 0x38, R10, 0xf8, !PT ;  /* 0x000000381a067812 */ /* 0x000fe400078ef80a */
[----:B------:R-:W-:-:S02]  /*22b0*/  LOP3.LUT R28, R28, 0x1c0, RZ, 0xc0, !PT ;  /* 0x000001c01c1c7812 */ /* 0x000fc400078ec0ff */
[----:B------:R-:W-:Y:S01]  /*22c0*/  SHF.R.S32.HI R26, RZ, 0x1f, R32 ;  /* 0x0000001fff1a7819 */ /* 0x000fe20000011420 */
[-C--:B------:R-:W-:Y:S01]  /*22d0*/  IMAD.WIDE.U32 R110, R22, R114.reuse, R18 ;  /* 0x00000072166e7225 */ /* 0x080fe200078e0012 */
[----:B------:R-:W-:Y:S02]  /*22e0*/  LOP3.LUT R4, R4, R9, RZ, 0x3c, !PT ;  /* 0x0000000904047212 */ /* 0x000fe400078e3cff */
[----:B------:R-:W-:Y:S01]  /*22f0*/  SHF.R.U32.HI R28, RZ, 0x3, R28 ;  /* 0x00000003ff1c7819 */ /* 0x000fe2000001161c */
[----:B------:R-:W-:Y:S01]  /*2300*/  IMAD.WIDE.U32 R112, R22, R114, R16 ;  /* 0x0000007216707225 */ /* 0x000fe200078e0010 */
[----:B------:R-:W-:Y:S02]  /*2310*/  LEA.HI R26, R26, R32, RZ, 0x6 ;  /* 0x000000201a1a7211 */ /* 0x000fe400078f30ff */
[----:B------:R-:W-:Y:S01]  /*2320*/  IADD3 R145, R145, R4, RZ ;  /* 0x0000000491917210 */ /* 0x000fe20007ffe0ff */
[----:B------:R-:W-:Y:S01]  /*2330*/  IMAD.IADD R111, R111, 0x1, R5 ;  /* 0x000000016f6f7824 */ /* 0x000fe200078e0205 */
[----:B------:R-:W-:Y:S01]  /*2340*/  SHF.L.U32 R26, R26, 0x3, RZ ;  /* 0x000000031a1a7819 */ /* 0x000fe200000006ff */
[----:B------:R-:W-:Y:S01]  /*2350*/  IMAD.IADD R113, R5, 0x1, R113 ;  /* 0x0000000105717824 */ /* 0x000fe200078e0271 */
[----:B------:R-:W-:Y:S01]  /*2360*/  LOP3.LUT R5, R0, R28, RZ, 0x3c, !PT ;  /* 0x0000001c00057212 */ /* 0x000fe200078e3cff */
[----:B------:R-:W-:Y:S01]  /*2370*/  IMAD.SHL.U32 R28, R22, 0x40, RZ ;  /* 0x00000040161c7824 */ /* 0x000fe200078e00ff */
[----:B------:R-:W-:-:S02]  /*2380*/  LOP3.LUT R0, R10, 0x38, RZ, 0xc0, !PT ;  /* 0x000000380a007812 */ /* 0x000fc400078ec0ff */
[----:B------:R-:W-:Y:S02]  /*2390*/  LOP3.LUT R26, R26, 0xfffffe00, RZ, 0xc0, !PT ;  /* 0xfffffe001a1a7812 */ /* 0x000fe400078ec0ff */
[----:B------:R-:W-:Y:S02]  /*23a0*/  LOP3.LUT R0, R0, 0x1c0, R28, 0xf8, !PT ;  /* 0x000001c000007812 */ /* 0x000fe400078ef81c */
[----:B-----5:R-:W-:Y:S01]  /*23b0*/  SHF.R.S32.HI R9, RZ, 0x1f, R148 ;  /* 0x0000001fff097819 */ /* 0x020fe20000011494 */
[----:B------:R-:W-:Y:S01]  /*23c0*/  IMAD R147, R3, 0x2c00, R26 ;  /* 0x00002c0003937824 */ /* 0x000fe200078e021a */
[C---:B------:R-:W-:Y:S02]  /*23d0*/  SHF.L.U64.HI R117, R42.reuse, 0x5, R43 ;  /* 0x000000052a757819 */ /* 0x040fe4000001022b */
[----:B------:R-:W-:-:S05]  /*23e0*/  SHF.L.U32 R116, R42, 0x5, RZ ;  /* 0x000000052a747819 */ /* 0x000fca00000006ff */
[C---:B------:R-:W-:Y:S01]  /*23f0*/  IMAD.WIDE.U32 R158, R22.reuse, R42, R116 ;  /* 0x0000002a169e7225 */ /* 0x040fe200078e0074 */
[----:B------:R-:W-:Y:S02]  /*2400*/  IADD3 R118, P0, R22, R119, RZ ;  /* 0x0000007716767210 */ /* 0x000fe40007f1e0ff */
[----:B------:R-:W-:Y:S01]  /*2410*/  IADD3 R126, P1, R116, R158, RZ ;  /* 0x0000009e747e7210 */ /* 0x000fe20007f3e0ff */
[----:B------:R-:W-:Y:S01]  /*2420*/  VIADD R30, R22, 0xa0 ;  /* 0x000000a0161e7836 */ /* 0x000fe20000000000 */
[----:B------:R-:W-:Y:S02]  /*2430*/  IADD3.X R119, R12, R15, RZ, P0, !PT ;  /* 0x0000000f0c777210 */ /* 0x000fe400007fe4ff */
[----:B------:R-:W-:Y:S02]  /*2440*/  IADD3 R128, P0, R126, R116, RZ ;  /* 0x000000747e807210 */ /* 0x000fe40007f1e0ff */
[----:B------:R-:W-:Y:S01]  /*2450*/  SHF.L.U32 R30, R30, 0x6, RZ ;  /* 0x000000061e1e7819 */ /* 0x000fe200000006ff */
[----:B------:R-:W-:-:S03]  /*2460*/  IMAD.WIDE.U32 R106, R22, R108, R16 ;  /* 0x0000006c166a7225 */ /* 0x000fc600078e0010 */
[----:B------:R-:W-:Y:S01]  /*2470*/  LOP3.LUT R30, R30, 0x1c0, RZ, 0xc0, !PT ;  /* 0x000001c01e1e7812 */ /* 0x000fe200078ec0ff */
[----:B------:R-:W-:-:S04]  /*2480*/  IMAD.WIDE.U32 R104, R22, R108, R18 ;  /* 0x0000006c16687225 */ /* 0x000fc800078e0012 */
[----:B------:R-:W-:Y:S01]  /*2490*/  IMAD.WIDE.U32 R120, R22, R42, R16 ;  /* 0x0000002a16787225 */ /* 0x000fe200078e0010 */
[----:B------:R-:W-:Y:S02]  /*24a0*/  IADD3 R107, R7, R107, RZ ;  /* 0x0000006b076b7210 */ /* 0x000fe40007ffe0ff */
[----:B------:R-:W-:Y:S01]  /*24b0*/  SHF.R.U32.HI R164, RZ, 0x3, R30 ;  /* 0x00000003ffa47819 */ /* 0x000fe2000001161e */
[----:B------:R-:W-:Y:S01]  /*24c0*/  IMAD.IADD R105, R105, 0x1, R7 ;  /* 0x0000000169697824 */ /* 0x000fe200078e0207 */
[----:B------:R-:W-:Y:S01]  /*24d0*/  LOP3.LUT R7, R30, 0x38, R10, 0xf8, !PT ;  /* 0x000000381e077812 */ /* 0x000fe200078ef80a */
[----:B------:R-:W-:Y:S01]  /*24e0*/  IMAD R144, R3, 0x2c00, R21 ;  /* 0x00002c0003907824 */ /* 0x000fe200078e0215 */
[----:B------:R-:W-:Y:S01]  /*24f0*/  LOP3.LUT R6, R6, R165, RZ, 0x3c, !PT ;  /* 0x000000a506067212 */ /* 0x000fe200078e3cff */
[----:B------:R-:W-:Y:S01]  /*2500*/  IMAD R135, R115, 0xb0, RZ ;  /* 0x000000b073877824 */ /* 0x000fe200078e02ff */
[----:B------:R-:W-:Y:S01]  /*2510*/  LOP3.LUT R7, R7, R164, RZ, 0x3c, !PT ;  /* 0x000000a407077212 */ /* 0x000fe200078e3cff */
[C---:B------:R-:W-:Y:S01]  /*2520*/  IMAD.SHL.U32 R31, R114.reuse, 0x40, RZ ;  /* 0x00000040721f7824 */ /* 0x040fe200078e00ff */
[C-C-:B------:R-:W-:Y:S01]  /*2530*/  SHF.L.U64.HI R35, R114.reuse, 0x5, R115.reuse ;  /* 0x0000000572237819 */ /* 0x140fe20000010273 */
[C---:B------:R-:W-:Y:S01]  /*2540*/  IMAD.SHL.U32 R30, R114.reuse, 0x80, RZ ;  /* 0x00000080721e7824 */ /* 0x040fe200078e00ff */
[----:B------:R-:W-:Y:S01]  /*2550*/  SHF.L.U64.HI R34, R114, 0x6, R115 ;  /* 0x0000000672227819 */ /* 0x000fe20000010273 */
[----:B------:R-:W-:Y:S01]  /*2560*/  IMAD.WIDE.U32 R110, R148, R114, R110 ;  /* 0x00000072946e7225 */ /* 0x000fe200078e006e */
[----:B------:R-:W-:-:S02]  /*2570*/  SHF.L.U64.HI R33, R114, 0x7, R115 ;  /* 0x0000000772217819 */ /* 0x000fc40000010273 */
[----:B------:R-:W-:Y:S01]  /*2580*/  SHF.L.U32 R32, R114, 0x5, RZ ;  /* 0x0000000572207819 */ /* 0x000fe200000006ff */
[----:B------:R-:W-:Y:S01]  /*2590*/  IMAD.WIDE.U32 R112, R148, R114, R112 ;  /* 0x0000007294707225 */ /* 0x000fe200078e0070 */
[C-C-:B------:R-:W-:Y:S02]  /*25a0*/  SHF.L.U64.HI R41, R108.reuse, 0x5, R109.reuse ;  /* 0x000000056c297819 */ /* 0x140fe4000001026d */
[C-C-:B------:R-:W-:Y:S01]  /*25b0*/  SHF.L.U64.HI R40, R108.reuse, 0x6, R109.reuse ;  /* 0x000000066c287819 */ /* 0x140fe2000001026d */
[----:B------:R-:W-:Y:S01]  /*25c0*/  IMAD.SHL.U32 R122, R13, 0x2, RZ ;  /* 0x000000020d7a7824 */ /* 0x000fe200078e00ff */
[C---:B------:R-:W-:Y:S01]  /*25d0*/  SHF.L.U64.HI R39, R108.reuse, 0x7, R109 ;  /* 0x000000076c277819 */ /* 0x040fe2000001026d */
[----:B------:R-:W-:Y:S01]  /*25e0*/  IMAD.SHL.U32 R38, R108, 0x20, RZ ;  /* 0x000000206c267824 */ /* 0x000fe200078e00ff */
[----:B------:R-:W-:Y:S01]  /*25f0*/  IADD3 R13, P3, R100, 0x40, RZ ;  /* 0x00000040640d7810 */ /* 0x000fe20007f7e0ff */
[C---:B------:R-:W-:Y:S02]  /*2600*/  IMAD.SHL.U32 R37, R108.reuse, 0x40, RZ ;  /* 0x000000406c257824 */ /* 0x040fe400078e00ff */
[----:B------:R-:W-:-:S02]  /*2610*/  IMAD.SHL.U32 R36, R108, 0x80, RZ ;  /* 0x000000806c247824 */ /* 0x000fc400078e00ff */
[----:B------:R-:W-:-:S04]  /*2620*/  IMAD.WIDE.U32 R104, R148, R108, R104 ;  /* 0x0000006c94687225 */ /* 0x000fc800078e0068 */
[----:B------:R-:W-:-:S04]  /*2630*/  IMAD.WIDE.U32 R106, R148, R108, R106 ;  /* 0x0000006c946a7225 */ /* 0x000fc800078e006a */
[----:B------:R-:W-:Y:S01]  /*2640*/  VIADD R162, R20, 0x8 ;  /* 0x0000000814a27836 */ /* 0x000fe20000000000 */
[----:B------:R-:W-:Y:S01]  /*2650*/  LOP3.LUT R20, R10, 0xfffffff8, RZ, 0xc0, !PT ;  /* 0xfffffff80a147812 */ /* 0x000fe200078ec0ff */
[C---:B------:R-:W-:Y:S01]  /*2660*/  IMAD.WIDE.U32 R156, R42.reuse, 0xb0, RZ ;  /* 0x000000b02a9c7825 */ /* 0x040fe200078e00ff */
[C-C-:B------:R-:W-:Y:S02]  /*2670*/  SHF.L.U64.HI R141, R42.reuse, 0x6, R43.reuse ;  /* 0x000000062a8d7819 */ /* 0x140fe4000001022b */
[----:B------:R-:W-:Y:S01]  /*2680*/  SHF.L.U64.HI R132, R42, 0x7, R43 ;  /* 0x000000072a847819 */ /* 0x000fe2000001022b */
[----:B--2---:R-:W-:Y:S02]  /*2690*/  IMAD R146, R3, 0x2c00, R27 ;  /* 0x00002c0003927824 */ /* 0x004fe400078e021b */
[----:B------:R-:W-:-:S04]  /*26a0*/  VIADD R27, R22, 0x60 ;  /* 0x00000060161b7836 */ /* 0x000fc80000000000 */
[----:B------:R-:W-:-:S05]  /*26b0*/  IMAD.SHL.U32 R27, R27, 0x40, RZ ;  /* 0x000000401b1b7824 */ /* 0x000fca00078e00ff */
[----:B------:R-:W-:-:S04]  /*26c0*/  LOP3.LUT R27, R27, 0x1c0, RZ, 0xc0, !PT ;  /* 0x000001c01b1b7812 */ /* 0x000fc800078ec0ff */
[----:B------:R-:W-:Y:S01]  /*26d0*/  LOP3.LUT R4, R27, 0x38, R10, 0xf8, !PT ;  /* 0x000000381b047812 */ /* 0x000fe200078ef80a */
[C---:B------:R-:W-:Y:S02]  /*26e0*/  VIADD R27, R22.reuse, 0x60 ;  /* 0x00000060161b7836 */ /* 0x040fe40000000000 */
[----:B---3--:R-:W-:Y:S01]  /*26f0*/  IMAD R143, R3, 0x2c00, R8 ;  /* 0x00002c00038f7824 */ /* 0x008fe200078e0208 */
[----:B------:R-:W-:Y:S01]  /*2700*/  SHF.L.U32 R8, R22, 0x6, RZ ;  /* 0x0000000616087819 */ /* 0x000fe200000006ff */
[----:B------:R-:W-:-:S03]  /*2710*/  IMAD.SHL.U32 R27, R27, 0x40, RZ ;  /* 0x000000401b1b7824 */ /* 0x000fc600078e00ff */
[----:B------:R-:W-:-:S04]  /*2720*/  LOP3.LUT R8, R8, 0x1c0, RZ, 0xc0, !PT ;  /* 0x000001c008087812 */ /* 0x000fc800078ec0ff */
[----:B------:R-:W-:Y:S02]  /*2730*/  SHF.R.U32.HI R8, RZ, 0x3, R8 ;  /* 0x00000003ff087819 */ /* 0x000fe40000011608 */
[----:B------:R-:W-:Y:S02]  /*2740*/  LOP3.LUT R27, R27, 0x1c0, RZ, 0xc0, !PT ;  /* 0x000001c01b1b7812 */ /* 0x000fe400078ec0ff */
[----:B------:R-:W-:Y:S02]  /*2750*/  LOP3.LUT R0, R0, R8, RZ, 0x3c, !PT ;  /* 0x0000000800007212 */ /* 0x000fe400078e3cff */
[----:B------:R-:W-:Y:S02]  /*2760*/  SHF.R.U32.HI R27, RZ, 0x3, R27 ;  /* 0x00000003ff1b7819 */ /* 0x000fe4000001161b */
[----:B------:R-:W-:Y:S01]  /*2770*/  IADD3 R147, R147, R0, RZ ;  /* 0x0000000093937210 */ /* 0x000fe20007ffe0ff */
[----:B------:R-:W-:Y:S02]  /*2780*/  IMAD R0, R9, R108, RZ ;  /* 0x0000006c09007224 */ /* 0x000fe400078e02ff */
[----:B------:R-:W-:Y:S01]  /*2790*/  IMAD.IADD R146, R146, 0x1, R5 ;  /* 0x0000000192927824 */ /* 0x000fe200078e0205 */
[----:B------:R-:W-:Y:S01]  /*27a0*/  LOP3.LUT R5, R4, R27, RZ, 0x3c, !PT ;  /* 0x0000001b04057212 */ /* 0x000fe200078e3cff */
[----:B------:R-:W-:-:S02]  /*27b0*/  IMAD R27, R148, R109, R0 ;  /* 0x0000006d941b7224 */ /* 0x000fc400078e0200 */
[----:B------:R-:W-:-:S04]  /*27c0*/  IMAD R0, R12, R42, RZ ;  /* 0x0000002a0c007224 */ /* 0x000fc800078e02ff */
[----:B------:R-:W-:-:S04]  /*27d0*/  IMAD R123, R22, R43, R0 ;  /* 0x0000002b167b7224 */ /* 0x000fc800078e0200 */
[----:B------:R-:W-:-:S04]  /*27e0*/  IMAD.IADD R124, R123, 0x1, R159 ;  /* 0x000000017b7c7824 */ /* 0x000fc800078e029f */
[--C-:B------:R-:W-:Y:S02]  /*27f0*/  IMAD.X R125, R124, 0x1, R117.reuse, P1 ;  /* 0x000000017c7d7824 */ /* 0x100fe400008e0675 */
[----:B----4-:R-:W-:Y:S02]  /*2800*/  IMAD R142, R3, 0x2c00, R14 ;  /* 0x00002c00038e7824 */ /* 0x010fe400078e020e */
[--C-:B------:R-:W-:Y:S01]  /*2810*/  IMAD.X R127, R125, 0x1, R117.reuse, P0 ;  /* 0x000000017d7f7824 */ /* 0x100fe200000e0675 */
[----:B------:R-:W-:Y:S02]  /*2820*/  IADD3 R130, P0, R128, R116, RZ ;  /* 0x0000007480827210 */ /* 0x000fe40007f1e0ff */
[C---:B------:R-:W-:Y:S01]  /*2830*/  IADD3 R14, R22.reuse, 0x40, RZ ;  /* 0x00000040160e7810 */ /* 0x040fe20007ffe0ff */
[----:B------:R-:W-:Y:S02]  /*2840*/  VIADD R4, R22, 0x20 ;  /* 0x0000002016047836 */ /* 0x000fe40000000000 */
[----:B------:R-:W-:Y:S01]  /*2850*/  IMAD.X R129, R127, 0x1, R117, P0 ;  /* 0x000000017f817824 */ /* 0x000fe200000e0675 */
[----:B------:R-:W-:Y:S01]  /*2860*/  SHF.R.S32.HI R154, RZ, 0x1f, R14 ;  /* 0x0000001fff9a7819 */ /* 0x000fe2000001140e */
[----:B------:R-:W-:Y:S01]  /*2870*/  IMAD R9, R9, R114, RZ ;  /* 0x0000007209097224 */ /* 0x000fe200078e02ff */
[----:B------:R-:W-:Y:S01]  /*2880*/  IADD3 R15, P0, R100, R120, RZ ;  /* 0x00000078640f7210 */ /* 0x000fe20007f1e0ff */
[----:B------:R-:W-:Y:S01]  /*2890*/  VIADD R3, R22, 0xa0 ;  /* 0x000000a016037836 */ /* 0x000fe20000000000 */
[----:B------:R-:W-:Y:S01]  /*28a0*/  IADD3 R14, R101, R11, RZ ;  /* 0x0000000b650e7210 */ /* 0x000fe20007ffe0ff */
[----:B------:R-:W-:Y:S01]  /*28b0*/  IMAD.IADD R123, R121, 0x1, R123 ;  /* 0x00000001797b7824 */ /* 0x000fe200078e027b */
[----:B------:R-:W-:Y:S01]  /*28c0*/  SHF.R.S32.HI R155, RZ, 0x1f, R4 ;  /* 0x0000001fff9b7819 */ /* 0x000fe20000011404 */
[----:B------:R-:W-:Y:S01]  /*28d0*/  IMAD.IADD R144, R144, 0x1, R5 ;  /* 0x0000000190907824 */ /* 0x000fe200078e0205 */
[----:B------:R-:W-:Y:S01]  /*28e0*/  SHF.R.S32.HI R149, RZ, 0x1f, R3 ;  /* 0x0000001fff957819 */ /* 0x000fe20000011403 */
[----:B------:R-:W-:Y:S01]  /*28f0*/  IMAD R9, R148, R115, R9 ;  /* 0x0000007394097224 */ /* 0x000fe200078e0209 */
[----:B------:R-:W-:Y:S01]  /*2900*/  IADD3 R134, P2, R130, R116, RZ ;  /* 0x0000007482867210 */ /* 0x000fe20007f5e0ff */
[----:B------:R-:W-:Y:S01]  /*2910*/  VIADD R8, R22, 0x60 ;  /* 0x0000006016087836 */ /* 0x000fe20000000000 */
[----:B------:R-:W-:Y:S01]  /*2920*/  IADD3 R12, P4, R15, 0x40, RZ ;  /* 0x000000400f0c7810 */ /* 0x000fe20007f9e0ff */
[----:B------:R-:W-:-:S02]  /*2930*/  IMAD R5, R109, 0xb0, RZ ;  /* 0x000000b06d057824 */ /* 0x000fc400078e02ff */
[----:B------:R-:W-:-:S04]  /*2940*/  IMAD.WIDE.U32 R114, R114, 0xb0, RZ ;  /* 0x000000b072727825 */ /* 0x000fc800078e00ff */
[----:B------:R-:W-:Y:S02]  /*2950*/  VIADD R4, R22, 0x80 ;  /* 0x0000008016047836 */ /* 0x000fe40000000000 */
[----:B------:R-:W-:Y:S02]  /*2960*/  IMAD.X R11, R123, 0x1, R14, P0 ;  /* 0x000000017b0b7824 */ /* 0x000fe400000e060e */
[----:B------:R-:W-:Y:S01]  /*2970*/  IMAD.WIDE.U32 R108, R108, 0xb0, RZ ;  /* 0x000000b06c6c7825 */ /* 0x000fe200078e00ff */
[----:B------:R-:W-:-:S03]  /*2980*/  SHF.R.S32.HI R153, RZ, 0x1f, R8 ;  /* 0x0000001fff997819 */ /* 0x000fc60000011408 */
[----:B------:R-:W-:Y:S01]  /*2990*/  IMAD R3, R43, 0xb0, RZ ;  /* 0x000000b02b037824 */ /* 0x000fe200078e02ff */
[----:B------:R-:W-:Y:S01]  /*29a0*/  SHF.R.S32.HI R152, RZ, 0x1f, R4 ;  /* 0x0000001fff987819 */ /* 0x000fe20000011404 */
[----:B------:R-:W-:Y:S01]  /*29b0*/  IMAD.IADD R143, R143, 0x1, R6 ;  /* 0x000000018f8f7824 */ /* 0x000fe200078e0206 */
[----:B------:R-:W-:Y:S01]  /*29c0*/  IADD3 R135, R115, R135, RZ ;  /* 0x0000008773877210 */ /* 0x000fe20007ffe0ff */
[----:B------:R-:W-:Y:S01]  /*29d0*/  IMAD.IADD R142, R142, 0x1, R7 ;  /* 0x000000018e8e7824 */ /* 0x000fe200078e0207 */
[----:B------:R-:W-:Y:S01]  /*29e0*/  ISETP.GE.AND P0, PT, R16, UR4, PT ;  /* 0x0000000410007c0c */ /* 0x000fe2000bf06270 */
[----:B------:R-:W-:Y:S01]  /*29f0*/  IMAD.IADD R28, R105, 0x1, R27 ;  /* 0x00000001691c7824 */ /* 0x000fe200078e021b */
[----:B------:R-:W-:Y:S01]  /*2a00*/  IADD3 R27, R27, R107, RZ ;  /* 0x0000006b1b1b7210 */ /* 0x000fe20007ffe0ff */
[----:B------:R-:W-:Y:S01]  /*2a10*/  IMAD.IADD R26, R111, 0x1, R9 ;  /* 0x000000016f1a7824 */ /* 0x000fe200078e0209 */
[----:B------:R-:W-:Y:S01]  /*2a20*/  ISETP.GE.AND P1, PT, R221, UR4, PT ;  /* 0x00000004dd007c0c */ /* 0x000fe2000bf26270 */
[----:B------:R-:W-:Y:S01]  /*2a30*/  IMAD.IADD R21, R9, 0x1, R113 ;  /* 0x0000000109157824 */ /* 0x000fe200078e0271 */
[----:B------:R-:W-:Y:S01]  /*2a40*/  SHF.R.S32.HI R10, RZ, 0x3, R10 ;  /* 0x00000003ff0a7819 */ /* 0x000fe2000001140a */
[----:B------:R-:W-:Y:S01]  /*2a50*/  IMAD.IADD R43, R157, 0x1, R3 ;  /* 0x000000019d2b7824 */ /* 0x000fe200078e0203 */
[----:B------:R-:W-:Y:S01]  /*2a60*/  SHF.R.S32.HI R9, RZ, 0x1f, R20 ;  /* 0x0000001fff097819 */ /* 0x000fe20000011414 */
[----:B------:R-:W-:Y:S01]  /*2a70*/  IMAD.IADD R140, R109, 0x1, R5 ;  /* 0x000000016d8c7824 */ /* 0x000fe200078e0205 */
[----:B------:R-:W-:Y:S01]  /*2a80*/  IADD3.X R7, RZ, R11, RZ, P4, !PT ;  /* 0x0000000bff077210 */ /* 0x000fe200027fe4ff */
[----:B------:R-:W-:-:S02]  /*2a90*/  IMAD.X R133, R129, 0x1, R117, P2 ;  /* 0x0000000181857824 */ /* 0x000fc400010e0675 */
[----:B------:R-:W-:Y:S02]  /*2aa0*/  IMAD.X R8, RZ, RZ, R14, P3 ;  /* 0x000000ffff087224 */ /* 0x000fe400018e060e */
[----:B------:R-:W-:Y:S01]  /*2ab0*/  IMAD.IADD R6, R103, 0x1, R45 ;  /* 0x0000000167067824 */ /* 0x000fe200078e022d */
[----:B------:R-:W-:Y:S06]  /*2ac0*/  @!P6 BAR.SYNC.DEFER_BLOCKING 0x9, 0x100 ;  /* 0x024400000000eb1d */ /* 0x000fec0000010000 */
.L_x_7423:
[----:B--2---:R-:W2:Y:S01]  /*2ad0*/  LDL R0, [R1+0x30] ;  /* 0x0000300001007983 */ /* 0x004ea20000100800 */
[----:B0-----:R-:W0:Y:S03]  /*2ae0*/  LDC R84, c[0x0][0x3f4] ;  /* 0x0000fd00ff547b82 */ /* 0x001e260000000800 */
[----:B---34-:R-:W3:Y:S01]  /*2af0*/  LDL.LU R51, [R1+0x4] ;  /* 0x0000040001337983 */ /* 0x018ee20000300800 */
[----:B------:R-:W-:Y:S01]  /*2b00*/  VIADD R24, R24, 0xffffffff ;  /* 0xffffffff18187836 */ /* 0x000fe20000000000 */
[----:B------:R-:W-:Y:S05]  /*2b10*/  YIELD ;  /* 0x0000000000007946 */ /* 0x000fea0003800000 */
[----:B------:R-:W-:Y:S01]  /*2b20*/  ISETP.GT.AND P3, PT, R24, R131, PT ;  /* 0x000000831800720c */ /* 0x000fe20003f64270 */
[----:B------:R-:W-:Y:S01]  /*2b30*/  BSSY B0, `(.L_x_7300) ;  /* 0x00008c4000007945 */ /* 0x000fe20003800000 */
[----:B0-----:R-:W-:Y:S01]  /*2b40*/  ISETP.GE.AND P2, PT, R84, 0x1, PT ;  /* 0x000000015400780c */ /* 0x001fe20003f46270 */
[----:B--2---:R-:W-:Y:S01]  /*2b50*/  IMAD R5, R23, 0x5800, R0 ;  /* 0x0000580017057824 */ /* 0x004fe200078e0200 */
[----:B---3--:R-:W-:-:S03]  /*2b60*/  LOP3.LUT R51, R51, 0xffffffef, RZ, 0xc0, !PT ;  /* 0xffffffef33337812 */ /* 0x008fc600078ec0ff */
[----:B------:R-:W-:-:S06]  /*2b70*/  IMAD R5, R5, 0x2, R2 ;  /* 0x0000000205057824 */ /* 0x000fcc00078e0202 */
[----:B------:R-:W-:-:S05]  /*2b80*/  @P3 LOP3.LUT R51, R51, 0x10, RZ, 0xfc, !PT ;  /* 0x0000001033333812 */ /* 0x000fca00078efcff */
[----:B------:R0:W-:Y:S01]  /*2b90*/  STL [R1+0x4], R51 ;  /* 0x0000043301007387 */ /* 0x0001e20000100800 */
[----:B------:R-:W-:Y:S05]  /*2ba0*/  @!P2 BRA `(.L_x_7301) ;  /* 0x000000800090a947 */ /* 0x000fea0003800000 */
[----:B------:R-:W-:Y:S01]  /*2bb0*/  ULDC.U8 UR4, c[0x0][0x410] ;  /* 0x0001040000047ab9 */ /* 0x000fe20000000000 */
[----:B------:R-:W-:Y:S01]  /*2bc0*/  SHF.R.S32.HI R3, RZ, 0x1f, R24 ;  /* 0x0000001fff037819 */ /* 0x000fe20000011418 */
[-C--:B------:R-:W-:Y:S01]  /*2bd0*/  IMAD R4, R140, R24.reuse, RZ ;  /* 0x000000188c047224 */ /* 0x080fe200078e02ff */
[----:B------:R-:W-:Y:S01]  /*2be0*/  ISETP.NE.AND P2, PT, RZ, UR4, PT ;  /* 0x00000004ff007c0c */ /* 0x000fe2000bf45270 */
[-C--:B------:R-:W-:Y:S02]  /*2bf0*/  IMAD R0, R43, R24.reuse, RZ ;  /* 0x000000182b007224 */ /* 0x080fe400078e02ff */
[----:B------:R-:W-:Y:S02]  /*2c00*/  IMAD R44, R135, R24, RZ ;  /* 0x00000018872c7224 */ /* 0x000fe400078e02ff */
[C---:B------:R-:W-:Y:S02]  /*2c10*/  IMAD R47, R3.reuse, R108, R4 ;  /* 0x0000006c032f7224 */ /* 0x040fe400078e0204 */
[----:B------:R-:W-:-:S02]  /*2c20*/  IMAD R45, R3, R156, R0 ;  /* 0x0000009c032d7224 */ /* 0x000fc400078e0200 */
[----:B------:R-:W-:Y:S02]  /*2c30*/  IMAD R4, R24, -0xb0, R25 ;  /* 0xffffff5018047824 */ /* 0x000fe400078e0219 */
[----:B------:R-:W-:-:S03]  /*2c40*/  IMAD.WIDE.U32 R136, R156, R24, RZ ;  /* 0x000000189c887225 */ /* 0x000fc600078e00ff */
[----:B------:R-:W-:Y:S01]  /*2c50*/  VIMNMX R4, R4, 0xb0, PT ;  /* 0x000000b004047848 */ /* 0x000fe20003fe0100 */
[----:B------:R-:W-:Y:S01]  /*2c60*/  IMAD R49, R3, R114, R44 ;  /* 0x0000007203317224 */ /* 0x000fe200078e022c */
[----:B------:R-:W-:Y:S01]  /*2c70*/  IADD3 R92, R137, R45, RZ ;  /* 0x0000002d895c7210 */ /* 0x000fe20007ffe0ff */
        /* <DEDUP_REMOVED lines=11> */
[----:B------:R-:W-:-:S03]  /*2d30*/  CS2R R150, SRZ ;  /* 0x0000000000967805 */ /* 0x000fc6000001ff00 */
[----:B------:R-:W-:Y:S05]  /*2d40*/  @P3 BRA `(.L_x_7304) ;  /* 0x0000000000543947 */ /* 0x000fea0003800000 */
[----:B------:R-:W-:Y:S01]  /*2d50*/  IADD3 R45, P2, R104, R96, RZ ;  /* 0x00000060682d7210 */ /* 0x000fe20007f5e0ff */
[----:B------:R-:W-:Y:S01]  /*2d60*/  ULDC.64 UR4, c[0x0][0x3e8] ;  /* 0x0000fa0000047ab9 */ /* 0x000fe20000000a00 */
[----:B------:R-:W-:Y:S02]  /*2d70*/  CS2R R138, SRZ ;  /* 0x00000000008a7805 */ /* 0x000fe4000001ff00 */
[----:B------:R-:W-:Y:S01]  /*2d80*/  CS2R R150, SRZ ;  /* 0x0000000000967805 */ /* 0x000fe2000001ff00 */
[----:B------:R-:W-:Y:S01]  /*2d90*/  ULDC.64 UR6, c[0x0][0x208] ;  /* 0x0000820000067ab9 */ /* 0x000fe20000000a00 */
[----:B------:R-:W-:Y:S01]  /*2da0*/  IMAD.X R46, R3, 0x1, R28, P2 ;  /* 0x00000001032e7824 */ /* 0x000fe200010e061c */
[----:B------:R-:W-:-:S04]  /*2db0*/  LEA R44, P2, R45, UR4, 0x1 ;  /* 0x000000042d2c7c11 */ /* 0x000fc8000f8408ff */
[----:B------:R-:W-:Y:S01]  /*2dc0*/  LEA.HI.X R45, R45, UR5, R46, 0x1, P2 ;  /* 0x000000052d2d7c11 */ /* 0x000fe200090f0c2e */
[----:B------:R-:W-:Y:S01]  /*2dd0*/  ULDC.64 UR4, c[0x0][0x400] ;  /* 0x0001000000047ab9 */ /* 0x000fe20000000a00 */
[----:B------:R-:W-:-:S04]  /*2de0*/  IADD3 R47, P2, R110, R94, RZ ;  /* 0x0000005e6e2f7210 */ /* 0x000fc80007f5e0ff */
[----:B------:R-:W-:Y:S02]  /*2df0*/  IADD3.X R48, R0, R26, RZ, P2, !PT ;  /* 0x0000001a00307210 */ /* 0x000fe400017fe4ff */
[----:B------:R-:W-:-:S04]  /*2e00*/  LEA R46, P2, R47, UR4, 0x1 ;  /* 0x000000042f2e7c11 */ /* 0x000fc8000f8408ff */
[----:B------:R-:W-:Y:S02]  /*2e10*/  LEA.HI.X R47, R47, UR5, R48, 0x1, P2 ;  /* 0x000000052f2f7c11 */ /* 0x000fe400090f0c30 */
        /* <DEDUP_REMOVED lines=8> */
.L_x_7304:
[----:B------:R-:W-:Y:S05]  /*2ea0*/  BSYNC B1 ;  /* 0x0000000000017941 */ /* 0x000fea0003800000 */
.L_x_7303:
[----:B-1----:R-:W-:Y:S01]  /*2eb0*/  IADD3 R47, R22, 0x20, RZ ;  /* 0x00000020162f7810 */ /* 0x002fe20007ffe0ff */
[----:B-----5:R-:W-:Y:S01]  /*2ec0*/  IMAD.MOV.U32 R44, RZ, RZ, R90 ;  /* 0x000000ffff2c7224 */ /* 0x020fe200078e005a */
[----:B------:R-:W-:Y:S01]  /*2ed0*/  BSSY B1, `(.L_x_7305) ;  /* 0x0000026000017945 */ /* 0x000fe20003800000 */
[----:B------:R-:W-:Y:S01]  /*2ee0*/  IMAD.MOV.U32 R45, RZ, RZ, R91 ;  /* 0x000000ffff2d7224 */ /* 0x000fe200078e005b */
[----:B------:R-:W-:Y:S01]  /*2ef0*/  ISETP.GE.AND P4, PT, R47, R4, PT ;  /* 0x000000042f00720c */ /* 0x000fe20003f86270 */
[----:B------:R-:W-:Y:S01]  /*2f00*/  IMAD.MOV.U32 R46, RZ, RZ, R138 ;  /* 0x000000ffff2e7224 */ /* 0x000fe200078e008a */
[----:B------:R-:W-:Y:S02]  /*2f10*/  CS2R R86, SRZ ;  /* 0x0000000000567805 */ /* 0x000fe4000001ff00 */
[----:B------:R-:W-:Y:S02]  /*2f20*/  CS2R R82, SRZ ;  /* 0x0000000000527805 */ /* 0x000fe4000001ff00 */
[----:B------:R-:W-:Y:S01]  /*2f30*/  PRMT R186, R44, 0x5410, R45 ;  /* 0x000054102cba7816 */ /* 0x000fe2000000002d */
[----:B------:R-:W-:Y:S01]  /*2f40*/  IMAD.MOV.U32 R44, RZ, RZ, R139 ;  /* 0x000000ffff2c7224 */ /* 0x000fe200078e008b */
[----:B------:R-:W-:Y:S01]  /*2f50*/  PRMT R177, R46, 0x7610, R177 ;  /* 0x000076102eb17816 */ /* 0x000fe200000000b1 */
[----:B------:R-:W-:Y:S01]  /*2f60*/  IMAD.MOV.U32 R45, RZ, RZ, R98 ;  /* 0x000000ffff2d7224 */ /* 0x000fe200078e0062 */
[----:B------:R-:W-:Y:S01]  /*2f70*/  MOV R49, R150 ;  /* 0x0000009600317202 */ /* 0x000fe20000000f00 */
[----:B------:R-:W-:Y:S01]  /*2f80*/  IMAD.MOV.U32 R46, RZ, RZ, R99 ;  /* 0x000000ffff2e7224 */ /* 0x000fe200078e0063 */
[----:B------:R-:W-:Y:S01]  /*2f90*/  CS2R R88, SRZ ;  /* 0x0000000000587805 */ /* 0x000fe2000001ff00 */
[----:B------:R-:W-:Y:S01]  /*2fa0*/  IMAD.MOV.U32 R50, RZ, RZ, R151 ;  /* 0x000000ffff327224 */ /* 0x000fe200078e0097 */
[----:B------:R-:W-:-:S02]  /*2fb0*/  PRMT R187, R44, 0x5410, R45 ;  /* 0x000054102cbb7816 */ /* 0x000fc4000000002d */
[----:B------:R-:W-:Y:S01]  /*2fc0*/  PRMT R188, R46, 0x7610, R188 ;  /* 0x000076102ebc7816 */ /* 0x000fe200000000bc */
[----:B------:R-:W-:Y:S06]  /*2fd0*/  @P4 BRA `(.L_x_7306) ;  /* 0x0000000000544947 */ /* 0x000fec0003800000 */
[----:B------:R-:W-:Y:S01]  /*2fe0*/  IADD3 R45, P2, P5, R104, R96, R38 ;  /* 0x00000060682d7210 */ /* 0x000fe20007d5e026 */
[----:B------:R-:W-:Y:S01]  /*2ff0*/  ULDC.64 UR4, c[0x0][0x3e8] ;  /* 0x0000fa0000047ab9 */ /* 0x000fe20000000a00 */
[----:B------:R-:W-:Y:S02]  /*3000*/  CS2R R86, SRZ ;  /* 0x0000000000567805 */ /* 0x000fe4000001ff00 */
[----:B------:R-:W-:Y:S02]  /*3010*/  CS2R R88, SRZ ;  /* 0x0000000000587805 */ /* 0x000fe4000001ff00 */
[----:B------:R-:W-:Y:S01]  /*3020*/  IADD3.X R46, R28, R3, R41, P2, P5 ;  /* 0x000000031c2e7210 */ /* 0x000fe200017ea429 */
[----:B------:R-:W-:Y:S01]  /*3030*/  ULDC.64 UR6, c[0x0][0x208] ;  /* 0x0000820000067ab9 */ /* 0x000fe20000000a00 */
        /* <DEDUP_REMOVED lines=15> */
.L_x_7306:
[----:B------:R-:W-:Y:S05]  /*3130*/  BSYNC B1 ;  /* 0x0000000000017941 */ /* 0x000fea0003800000 */
.L_x_7305:
[----:B------:R-:W-:Y:S01]  /*3140*/  IADD3 R48, R22, 0x40, RZ ;  /* 0x0000004016307810 */ /* 0x000fe20007ffe0ff */
[----:B-1---5:R-:W-:Y:S01]  /*3150*/  IMAD.MOV.U32 R44, RZ, RZ, R80 ;  /* 0x000000ffff2c7224 */ /* 0x022fe200078e0050 */
[----:B0-----:R-:W-:Y:S01]  /*3160*/  LOP3.LUT R51, R51, 0xfffffffb, RZ, 0xc0, !PT ;  /* 0xfffffffb33337812 */ /* 0x001fe200078ec0ff */
[----:B------:R-:W-:Y:S01]  /*3170*/  IMAD.MOV.U32 R45, RZ, RZ, R81 ;  /* 0x000000ffff2d7224 */ /* 0x000fe200078e0051 */
[----:B------:R-:W-:Y:S01]  /*3180*/  ISETP.GE.AND P2, PT, R48, R4, PT ;  /* 0x000000043000720c */ /* 0x000fe20003f46270 */
[----:B------:R-:W-:Y:S01]  /*3190*/  IMAD.MOV.U32 R46, RZ, RZ, R82 ;  /* 0x000000ffff2e7224 */ /* 0x000fe200078e0052 */
[----:B------:R-:W-:Y:S01]  /*31a0*/  BSSY B1, `(.L_x_7307) ;  /* 0x0000028000017945 */ /* 0x000fe20003800000 */
[----:B------:R-:W-:Y:S01]  /*31b0*/  IMAD.MOV.U32 R47, RZ, RZ, R83 ;  /* 0x000000ffff2f7224 */ /* 0x000fe200078e0053 */
[----:B------:R-:W-:Y:S01]  /*31c0*/  PRMT R168, R45, 0x5410, R44 ;  /* 0x000054102da87816 */ /* 0x000fe2000000002c */
[----:B------:R-:W-:Y:S01]  /*31d0*/  IMAD.MOV.U32 R45, RZ, RZ, R87 ;  /* 0x000000ffff2d7224 */ /* 0x000fe200078e0057 */
[----:B------:R-:W-:-:S02]  /*31e0*/  MOV R44, R86 ;  /* 0x00000056002c7202 */ /* 0x000fc40000000f00 */
[----:B------:R-:W-:Y:S02]  /*31f0*/  CS2R R64, SRZ ;  /* 0x0000000000407805 */ /* 0x000fe4000001ff00 */
[----:B------:R-:W-:Y:S02]  /*3200*/  PRMT R177, R177, 0x5410, R49 ;  /* 0x00005410b1b17816 */ /* 0x000fe40000000031 */
[----:B------:R-:W-:Y:S02]  /*3210*/  CS2R R72, SRZ ;  /* 0x0000000000487805 */ /* 0x000fe4000001ff00 */
[----:B------:R-:W-:Y:S02]  /*3220*/  PRMT R188, R188, 0x5410, R50 ;  /* 0x00005410bcbc7816 */ /* 0x000fe40000000032 */
[----:B------:R-:W-:Y:S02]  /*3230*/  CS2R R76, SRZ ;  /* 0x00000000004c7805 */ /* 0x000fe4000001ff00 */
[----:B------:R-:W-:-:S02]  /*3240*/  PRMT R184, R45, 0x5410, R44 ;  /* 0x000054102db87816 */ /* 0x000fc4000000002c */
[----:B------:R-:W-:Y:S02]  /*3250*/  CS2R R74, SRZ ;  /* 0x00000000004a7805 */ /* 0x000fe4000001ff00 */
[----:B------:R-:W-:Y:S02]  /*3260*/  @P2 LOP3.LUT R51, R51, 0x4, RZ, 0xfc, !PT ;  /* 0x0000000433332812 */ /* 0x000fe400078efcff */
[----:B------:R-:W-:Y:S02]  /*3270*/  CS2R R78, SRZ ;  /* 0x00000000004e7805 */ /* 0x000fe4000001ff00 */
[----:B------:R-:W-:Y:S01]  /*3280*/  PRMT R167, R47, 0x5410, R46 ;  /* 0x000054102fa77816 */ /* 0x000fe2000000002e */
[----:B------:R-:W-:Y:S01]  /*3290*/  IMAD.MOV.U32 R49, RZ, RZ, R88 ;  /* 0x000000ffff317224 */ /* 0x000fe200078e0058 */
[----:B------:R0:W-:Y:S01]  /*32a0*/  STL [R1+0x4], R51 ;  /* 0x0000043301007387 */ /* 0x0001e20000100800 */
[----:B------:R-:W-:Y:S01]  /*32b0*/  IMAD.MOV.U32 R50, RZ, RZ, R89 ;  /* 0x000000ffff327224 */ /* 0x000fe200078e0059 */
        /* <DEDUP_REMOVED lines=22> */
.L_x_7308:
[----:B------:R-:W-:Y:S05]  /*3420*/  BSYNC B1 ;  /* 0x0000000000017941 */ /* 0x000fea0003800000 */
.L_x_7307:
[----:B------:R-:W-:Y:S01]  /*3430*/  VIADD R170, R22, 0x60 ;  /* 0x0000006016aa7836 */ /* 0x000fe20000000000 */
[----:B-1---5:R-:W-:Y:S01]  /*3440*/  MOV R44, R72 ;  /* 0x00000048002c7202 */ /* 0x022fe20000000f00 */
[----:B------:R-:W-:Y:S01]  /*3450*/  IMAD.MOV.U32 R169, RZ, RZ, R51 ;  /* 0x000000ffffa97224 */ /* 0x000fe200078e0033 */
[----:B------:R-:W-:Y:S01]  /*3460*/  MOV R46, R74 ;  /* 0x0000004a002e7202 */ /* 0x000fe20000000f00 */
[----:B------:R-:W-:Y:S01]  /*3470*/  IMAD.MOV.U32 R45, RZ, RZ, R73 ;  /* 0x000000ffff2d7224 */ /* 0x000fe200078e0049 */
[----:B------:R-:W-:Y:S01]  /*3480*/  ISETP.GE.AND P2, PT, R170, R4, PT ;  /* 0x00000004aa00720c */ /* 0x000fe20003f46270 */
[----:B------:R-:W-:Y:S01]  /*3490*/  IMAD.MOV.U32 R47, RZ, RZ, R75 ;  /* 0x000000ffff2f7224 */ /* 0x000fe200078e004b */
[----:B------:R-:W-:Y:S01]  /*34a0*/  LOP3.LUT R169, R169, 0xfffffff7, RZ, 0xc0, !PT ;  /* 0xfffffff7a9a97812 */ /* 0x000fe200078ec0ff */
[----:B------:R-:W-:Y:S01]  /*34b0*/  BSSY B1, `(.L_x_7309) ;  /* 0x0000034000017945 */ /* 0x000fe20003800000 */
[----:B------:R-:W-:Y:S01]  /*34c0*/  PRMT R93, R45, 0x5410, R44 ;  /* 0x000054102d5d7816 */ /* 0x000fe2000000002c */
[----:B------:R-:W-:Y:S01]  /*34d0*/  IMAD.MOV.U32 R44, RZ, RZ, R76 ;  /* 0x000000ffff2c7224 */ /* 0x000fe200078e004c */
[----:B------:R-:W-:Y:S01]  /*34e0*/  PRMT R185, R50, 0x5410, R49 ;  /* 0x0000541032b97816 */ /* 0x000fe20000000031 */
[----:B------:R-:W-:Y:S01]  /*34f0*/  IMAD.MOV.U32 R45, RZ, RZ, R77 ;  /* 0x000000ffff2d7224 */ /* 0x000fe200078e004d */
[----:B------:R-:W-:-:S02]  /*3500*/  PRMT R85, R47, 0x5410, R46 ;  /* 0x000054102f557816 */ /* 0x000fc4000000002e */
[----:B------:R-:W-:Y:S02]  /*3510*/  CS2R R68, SRZ ;  /* 0x0000000000447805 */ /* 0x000fe4000001ff00 */
[----:B------:R-:W-:Y:S02]  /*3520*/  CS2R R66, SRZ ;  /* 0x0000000000427805 */ /* 0x000fe4000001ff00 */
[----:B------:R-:W-:Y:S02]  /*3530*/  CS2R R70, SRZ ;  /* 0x0000000000467805 */ /* 0x000fe4000001ff00 */
[----:B------:R-:W-:Y:S02]  /*3540*/  PRMT R166, R44, 0x5410, R45 ;  /* 0x000054102ca67816 */ /* 0x000fe4000000002d */
[----:B------:R-:W-:Y:S02]  /*3550*/  CS2R R48, SRZ ;  /* 0x0000000000307805 */ /* 0x000fe4000001ff00 */
[----:B------:R-:W-:-:S02]  /*3560*/  @P2 LOP3.LUT R169, R169, 0x8, RZ, 0xfc, !PT ;  /* 0x00000008a9a92812 */ /* 0x000fc400078efcff */
[----:B------:R-:W-:Y:S02]  /*3570*/  CS2R R56, SRZ ;  /* 0x0000000000387805 */ /* 0x000fe4000001ff00 */
[----:B------:R-:W-:Y:S02]  /*3580*/  CS2R R60, SRZ ;  /* 0x00000000003c7805 */ /* 0x000fe4000001ff00 */
[----:B------:R-:W-:Y:S02]  /*3590*/  CS2R R58, SRZ ;  /* 0x00000000003a7805 */ /* 0x000fe4000001ff00 */
[----:B------:R-:W-:Y:S01]  /*35a0*/  CS2R R62, SRZ ;  /* 0x00000000003e7805 */ /* 0x000fe2000001ff00 */
[----:B------:R1:W-:Y:S01]  /*35b0*/  STL [R1+0x4], R169 ;  /* 0x000004a901007387 */ /* 0x0003e20000100800 */
[----:B------:R-:W-:Y:S02]  /*35c0*/  CS2R R52, SRZ ;  /* 0x0000000000347805 */ /* 0x000fe4000001ff00 */
[----:B0-----:R-:W-:-:S02]  /*35d0*/  CS2R R50, SRZ ;  /* 0x0000000000327805 */ /* 0x001fc4000001ff00 */
[----:B------:R-:W-:Y:S01]  /*35e0*/  CS2R R54, SRZ ;  /* 0x0000000000367805 */ /* 0x000fe2000001ff00 */
[----:B------:R-:W-:Y:S06]  /*35f0*/  @P2 BRA `(.L_x_7310) ;  /* 0x00000000007c2947 */ /* 0x000fec0003800000 */
[----:B------:R-:W0:Y:S01]  /*3600*/  LDC.64 R44, c[0x0][0x3f8] ;  /* 0x0000fe00ff2c7b82 */ /* 0x000e220000000a00 */
[----:B------:R-:W-:Y:S01]  /*3610*/  MOV R47, R3 ;  /* 0x00000003002f7202 */ /* 0x000fe20000000f00 */
[----:B------:R-:W-:Y:S01]  /*3620*/  IMAD.MOV.U32 R46, RZ, RZ, R96 ;  /* 0x000000ffff2e7224 */ /* 0x000fe200078e0060 */
[----:B------:R-:W-:Y:S01]  /*3630*/  ULDC.64 UR4, c[0x0][0x3e8] ;  /* 0x0000fa0000047ab9 */ /* 0x000fe20000000a00 */
[----:B------:R-:W-:Y:S02]  /*3640*/  CS2R R68, SRZ ;  /* 0x0000000000447805 */ /* 0x000fe4000001ff00 */
[----:B------:R-:W-:Y:S01]  /*3650*/  CS2R R70, SRZ ;  /* 0x0000000000467805 */ /* 0x000fe2000001ff00 */
[----:B------:R-:W-:Y:S01]  /*3660*/  ULDC.64 UR6, c[0x0][0x208] ;  /* 0x0000820000067ab9 */ /* 0x000fe20000000a00 */
[----:B0-----:R-:W-:-:S04]  /*3670*/  IMAD.WIDE.U32 R46, R44, 0x60, R46 ;  /* 0x000000602c2e7825 */ /* 0x001fc800078e002e */
[----:B------:R-:W-:Y:S01]  /*3680*/  IMAD R45, R45, 0x60, RZ ;  /* 0x000000602d2d7824 */ /* 0x000fe200078e02ff */
[----:B------:R-:W-:Y:S01]  /*3690*/  IADD3 R64, P2, R104, R46, RZ ;  /* 0x0000002e68407210 */ /* 0x000fe20007f5e0ff */
[----:B------:R-:W-:-:S03]  /*36a0*/  IMAD.MOV.U32 R46, RZ, RZ, R94 ;  /* 0x000000ffff2e7224 */ /* 0x000fc600078e005e */
[----:B------:R-:W-:Y:S01]  /*36b0*/  IADD3.X R65, R28, R47, R45, P2, !PT ;  /* 0x0000002f1c417210 */ /* 0x000fe200017fe42d */
[----:B------:R-:W-:Y:S01]  /*36c0*/  IMAD.MOV.U32 R47, RZ, RZ, R0 ;  /* 0x000000ffff2f7224 */ /* 0x000fe200078e0000 */
[----:B------:R-:W0:Y:S02]  /*36d0*/  LDC.64 R44, c[0x0][0x408] ;  /* 0x00010200ff2c7b82 */ /* 0x000e240000000a00 */
[----:B0-----:R-:W-:-:S04]  /*36e0*/  IMAD.WIDE.U32 R46, R44, 0x60, R46 ;  /* 0x000000602c2e7825 */ /* 0x001fc800078e002e */
[----:B------:R-:W-:Y:S01]  /*36f0*/  IMAD R67, R45, 0x60, RZ ;  /* 0x000000602d437824 */ /* 0x000fe200078e02ff */
[----:B------:R-:W-:-:S04]  /*3700*/  IADD3 R45, P2, R110, R46, RZ ;  /* 0x0000002e6e2d7210 */ /* 0x000fc80007f5e0ff */
[----:B------:R-:W-:Y:S02]  /*3710*/  IADD3.X R66, R26, R47, R67, P2, !PT ;  /* 0x0000002f1a427210 */ /* 0x000fe400017fe443 */
        /* <DEDUP_REMOVED lines=13> */
.L_x_7310:
[----:B------:R-:W-:Y:S05]  /*37f0*/  BSYNC B1 ;  /* 0x0000000000017941 */ /* 0x000fea0003800000 */
.L_x_7309:
[----:B0-----:R-:W-:Y:S01]  /*3800*/  VIADD R45, R22, 0x80 ;  /* 0x00000080162d7836 */ /* 0x001fe20000000000 */
[----:B------:R-:W-:Y:S01]  /*3810*/  MOV R44, R169 ;  /* 0x000000a9002c7202 */ /* 0x000fe20000000f00 */
[----:B------:R-:W-:Y:S03]  /*3820*/  BSSY B1, `(.L_x_7311) ;  /* 0x000001b000017945 */ /* 0x000fe60003800000 */
[----:B------:R-:W-:Y:S02]  /*3830*/  ISETP.GE.AND P2, PT, R45, R4, PT ;  /* 0x000000042d00720c */ /* 0x000fe40003f46270 */
[----:B------:R-:W-:-:S11]  /*3840*/  LOP3.LUT R44, R44, 0xfffffffd, RZ, 0xc0, !PT ;  /* 0xfffffffd2c2c7812 */ /* 0x000fd600078ec0ff */
[----:B------:R-:W-:-:S05]  /*3850*/  @P2 LOP3.LUT R44, R44, 0x2, RZ, 0xfc, !PT ;  /* 0x000000022c2c2812 */ /* 0x000fca00078efcff */
[----:B------:R0:W-:Y:S01]  /*3860*/  STL [R1+0x4], R44 ;  /* 0x0000042c01007387 */ /* 0x0001e20000100800 */
[----:B------:R-:W-:Y:S05]  /*3870*/  @P2 BRA `(.L_x_7312) ;  /* 0x0000000000542947 */ /* 0x000fea0003800000 */
[----:B0-----:R-:W-:Y:S01]  /*3880*/  IADD3 R44, P2, P5, R104, R36, R96 ;  /* 0x00000024682c7210 */ /* 0x001fe20007d5e060 */
        /* <DEDUP_REMOVED lines=20> */
.L_x_7312:
[----:B------:R-:W-:Y:S05]  /*39d0*/  BSYNC B1 ;  /* 0x0000000000017941 */ /* 0x000fea0003800000 */
.L_x_7311:
[----:B0-2---:R-:W-:Y:S01]  /*39e0*/  VIADD R44, R22, 0xa0 ;  /* 0x000000a0162c7836 */ /* 0x005fe20000000000 */
[----:B------:R-:W-:Y:S04]  /*39f0*/  BSSY B1, `(.L_x_7313) ;  /* 0x0000020000017945 */ /* 0x000fe80003800000 */
[----:B------:R-:W-:-:S13]  /*3a00*/  ISETP.GE.AND P5, PT, R44, R4, PT ;  /* 0x000000042c00720c */ /* 0x000fda0003fa6270 */
[----:B------:R-:W-:Y:S05]  /*3a10*/  @P5 BRA `(.L_x_7314) ;  /* 0x0000000000745947 */ /* 0x000fea0003800000 */
[----:B------:R-:W0:Y:S01]  /*3a20*/  LDC.64 R44, c[0x0][0x3f8] ;  /* 0x0000fe00ff2c7b82 */ /* 0x000e220000000a00 */
[----:B------:R-:W-:Y:S01]  /*3a30*/  IMAD.MOV.U32 R97, RZ, RZ, R3 ;  /* 0x000000ffff617224 */ /* 0x000fe200078e0003 */
[----:B------:R-:W-:Y:S01]  /*3a40*/  ULDC.64 UR4, c[0x0][0x3e8] ;  /* 0x0000fa0000047ab9 */ /* 0x000fe20000000a00 */
[----:B------:R-:W-:Y:S01]  /*3a50*/  IMAD.MOV.U32 R95, RZ, RZ, R0 ;  /* 0x000000ffff5f7224 */ /* 0x000fe200078e0000 */
[----:B------:R-:W-:Y:S02]  /*3a60*/  CS2R R52, SRZ ;  /* 0x0000000000347805 */ /* 0x000fe4000001ff00 */
[----:B------:R-:W-:Y:S01]  /*3a70*/  CS2R R54, SRZ ;  /* 0x0000000000367805 */ /* 0x000fe2000001ff00 */
[----:B------:R-:W-:Y:S01]  /*3a80*/  ULDC.64 UR6, c[0x0][0x208] ;  /* 0x0000820000067ab9 */ /* 0x000fe20000000a00 */
[----:B0-----:R-:W-:-:S04]  /*3a90*/  IMAD.WIDE.U32 R96, R44, 0xa0, R96 ;  /* 0x000000a02c607825 */ /* 0x001fc800078e0060 */
[----:B------:R-:W-:Y:S01]  /*3aa0*/  IMAD R45, R45, 0xa0, RZ ;  /* 0x000000a02d2d7824 */ /* 0x000fe200078e02ff */
[----:B------:R-:W-:-:S04]  /*3ab0*/  IADD3 R3, P2, R104, R96, RZ ;  /* 0x0000006068037210 */ /* 0x000fc80007f5e0ff */
[----:B------:R-:W-:Y:S02]  /*3ac0*/  IADD3.X R96, R28, R97, R45, P2, !PT ;  /* 0x000000611c607210 */ /* 0x000fe400017fe42d */
        /* <DEDUP_REMOVED lines=18> */
.L_x_7314:
[----:B------:R-:W-:Y:S05]  /*3bf0*/  BSYNC B1 ;  /* 0x0000000000017941 */ /* 0x000fea0003800000 */
.L_x_7313:
[----:B------:R-:W-:Y:S01]  /*3c00*/  IMAD.MOV.U32 R3, RZ, RZ, R79 ;  /* 0x000000ffff037224 */ /* 0x000fe200078e004f */
[----:B------:R-:W-:Y:S01]  /*3c10*/  MOV R0, R78 ;  /* 0x0000004e00007202 */ /* 0x000fe20000000f00 */
[----:B------:R-:W-:Y:S01]  /*3c20*/  ULOP3.LUT UR4, UR60, 0x1, URZ, 0xfc, !UPT ;  /* 0x000000013c047892 */ /* 0x000fe2000f8efc3f */
[----:B0----5:R-:W-:Y:S02]  /*3c30*/  IMAD.MOV.U32 R44, RZ, RZ, R64 ;  /* 0x000000ffff2c7224 */ /* 0x021fe400078e0040 */
[----:B------:R-:W-:Y:S01]  /*3c40*/  PRMT R183, R0, 0x5410, R3 ;  /* 0x0000541000b77816 */ /* 0x000fe20000000003 */
[----:B------:R-:W-:Y:S01]  /*3c50*/  IMAD.MOV.U32 R3, RZ, RZ, R69 ;  /* 0x000000ffff037224 */ /* 0x000fe200078e0045 */
[----:B------:R-:W-:Y:S01]  /*3c60*/  MOV R0, R68 ;  /* 0x0000004400007202 */ /* 0x000fe20000000f00 */
[----:B------:R-:W-:Y:S01]  /*3c70*/  UISETP.NE.AND UP0, UPT, UR4, 0x3, UPT ;  /* 0x000000030400788c */ /* 0x000fe2000bf05270 */
[----:B------:R-:W-:Y:S02]  /*3c80*/  IMAD.MOV.U32 R45, RZ, RZ, R65 ;  /* 0x000000ffff2d7224 */ /* 0x000fe400078e0041 */
[----:B------:R-:W-:Y:S01]  /*3c90*/  PRMT R181, R0, 0x5410, R3 ;  /* 0x0000541000b57816 */ /* 0x000fe20000000003 */
[----:B------:R-:W-:-:S02]  /*3ca0*/  IMAD.MOV.U32 R3, RZ, RZ, R56 ;  /* 0x000000ffff037224 */ /* 0x000fc400078e0038 */
[----:B------:R-:W-:Y:S01]  /*3cb0*/  IMAD.MOV.U32 R0, RZ, RZ, R57 ;  /* 0x000000ffff007224 */ /* 0x000fe200078e0039 */
[----:B------:R-:W-:Y:S02]  /*3cc0*/  PLOP3.LUT P2, PT, PT, PT, UP0, 0x80, 0x0 ;  /* 0x000000000000781c */ /* 0x000fe40003f4f008 */
        /* <DEDUP_REMOVED lines=14> */
[----:B------:R-:W-:Y:S02]  /*3db0*/  MOV R3, R62 ;  /* 0x0000003e00037202 */ /* 0x000fe40000000f00 */
[----:B------:R-:W-:Y:S02]  /*3dc0*/  PRMT R182, R45, 0x5410, R44 ;  /* 0x000054102db67816 */ /* 0x000fe4000000002c */
[----:B------:R-:W-:Y:S01]  /*3dd0*/  PRMT R178, R3, 0x5410, R0 ;  /* 0x0000541003b27816 */ /* 0x000fe20000000000 */
[----:B------:R-:W-:Y:S02]  /*3de0*/  IMAD.MOV.U32 R3, RZ, RZ, R48 ;  /* 0x000000ffff037224 */ /* 0x000fe400078e0030 */
[----:B------:R-:W-:-:S05]  /*3df0*/  IMAD.MOV.U32 R0, RZ, RZ, R49 ;  /* 0x000000ffff007224 */ /* 0x000fca00078e0031 */
[----:B------:R-:W-:Y:S01]  /*3e00*/  PRMT R96, R3, 0x5410, R0 ;  /* 0x0000541003607816 */ /* 0x000fe20000000000 */
[----:B------:R-:W-:Y:S01]  /*3e10*/  IMAD.MOV.U32 R0, RZ, RZ, R53 ;  /* 0x000000ffff007224 */ /* 0x000fe200078e0035 */
[----:B------:R-:W-:-:S04]  /*3e20*/  MOV R3, R52 ;  /* 0x0000003400037202 */ /* 0x000fc80000000f00 */
[----:B-1----:R-:W-:Y:S01]  /*3e30*/  PRMT R169, R3, 0x5410, R0 ;  /* 0x0000541003a97816 */ /* 0x002fe20000000000 */
[----:B------:R-:W-:Y:S02]  /*3e40*/  IMAD.MOV.U32 R3, RZ, RZ, R50 ;  /* 0x000000ffff037224 */ /* 0x000fe400078e0032 */
[----:B------:R-:W-:-:S05]  /*3e50*/  IMAD.MOV.U32 R0, RZ, RZ, R51 ;  /* 0x000000ffff007224 */ /* 0x000fca00078e0033 */
[----:B------:R-:W-:Y:S01]  /*3e60*/  PRMT R97, R3, 0x5410, R0 ;  /* 0x0000541003617816 */ /* 0x000fe20000000000 */
[----:B------:R-:W-:Y:S01]  /*3e70*/  IMAD.MOV.U32 R0, RZ, RZ, R55 ;  /* 0x000000ffff007224 */ /* 0x000fe200078e0037 */
[----:B------:R-:W-:-:S04]  /*3e80*/  MOV R3, R54 ;  /* 0x0000003600037202 */ /* 0x000fc80000000f00 */
[----:B------:R-:W-:Y:S01]  /*3e90*/  PRMT R170, R3, 0x5410, R0 ;  /* 0x0000541003aa7816 */ /* 0x000fe20000000000 */
[----:B------:R-:W-:Y:S06]  /*3ea0*/  @!P2 BRA `(.L_x_7315) ;  /* 0x000000000004a947 */ /* 0x000fec0003800000 */
[----:B------:R-:W-:Y:S01]  /*3eb0*/  BPT.TRAP 0x1 ;  /* 0x000000040000795c */ /* 0x000fe20000300000 */
.L_x_7315:
[----:B------:R-:W-:Y:S01]  /*3ec0*/  IMAD R3, R23, 0x8, R2 ;  /* 0x0000000817037824 */ /* 0x000fe200078e0202 */
[----:B------:R-:W-:Y:S01]  /*3ed0*/  SHF.L.U32 R0, R223, 0x1f, RZ ;  /* 0x0000001fdf007819 */ /* 0x000fe200000006ff */
[----:B------:R-:W-:Y:S03]  /*3ee0*/  BSSY B1, `(.L_x_7316) ;  /* 0x0000003000017945 */ /* 0x000fe60003800000 */
[----:B------:R-:W0:Y:S02]  /*3ef0*/  SYNCS.PHASECHK.TRANS64.TRYWAIT P6, [R3+URZ+0x34890], R0 ;  /* 0x03489000030075a7 */ /* 0x000e2400080c017f */
[----:B0-----:R-:W-:Y:S05]  /*3f00*/  @!P6 BRA `(.L_x_7317) ;  /* 0x000002340044e947 */ /* 0x001fea0003800000 */
.L_x_7669:
[----:B------:R-:W-:Y:S05]  /*3f10*/  BSYNC B1 ;  /* 0x0000000000017941 */ /* 0x000fea0003800000 */
.L_x_7316:
[----:B------:R-:W-:Y:S04]  /*3f20*/  BSSY B1, `(.L_x_7318) ;  /* 0x0000074000017945 */ /* 0x000fe80003800000 */
[----:B------:R-:W-:Y:S05]  /*3f30*/  @P3 BRA `(.L_x_7319) ;  /* 0x0000000400c83947 */ /* 0x000fea0003800000 */
[----:B------:R-:W-:Y:S01]  /*3f40*/  IADD3 R173, P3, R120, R136, RZ ;  /* 0x0000008878ad7210 */ /* 0x000fe20007f7e0ff */
[----:B------:R-:W-:Y:S04]  /*3f50*/  BSSY B2, `(.L_x_7320) ;  /* 0x0000037000027945 */ /* 0x000fe80003800000 */
[----:B------:R-:W-:Y:S01]  /*3f60*/  IMAD.X R175, R92, 0x1, R123, P3 ;  /* 0x000000015caf7824 */ /* 0x000fe200018e067b */
[----:B------:R-:W-:Y:S07]  /*3f70*/  @P0 BRA `(.L_x_7321) ;  /* 0x0000000000d00947 */ /* 0x000fee0003800000 */
[----:B------:R1:W2:Y:S01]  /*3f80*/  LDS.128 R44, [R5+0x1e400] ;  /* 0x01e40000052c7984 */ /* 0x0002a20000000c00 */
[----:B------:R-:W-:Y:S01]  /*3f90*/  ISETP.GE.AND P3, PT, R18, R84, PT ;  /* 0x000000541200720c */ /* 0x000fe20003f66270 */
[----:B------:R-:W-:-:S12]  /*3fa0*/  BSSY B3, `(.L_x_7322) ;  /* 0x000002a000037945 */ /* 0x000fd80003800000 */
[----:B-1----:R-:W-:Y:S05]  /*3fb0*/  @P3 BRA `(.L_x_7323) ;  /* 0x0000000000a03947 */ /* 0x002fea0003800000 */
[----:B------:R-:W-:Y:S01]  /*3fc0*/  SHF.R.U64 R94, R138, 0x10, R139 ;  /* 0x000000108a5e7819 */ /* 0x000fe2000000128b */
[----:B--2---:R-:W-:Y:S01]  /*3fd0*/  HADD2.F32 R174, -RZ, R45.H1_H1 ;  /* 0x3000002dffae7230 */ /* 0x004fe20000004100 */
[----:B------:R-:W-:Y:S02]  /*3fe0*/  SHF.R.U64 R95, R150, 0x10, R151 ;  /* 0x00000010965f7819 */ /* 0x000fe40000001297 */
[----:B------:R-:W-:Y:S01]  /*3ff0*/  SHF.R.U32.HI R138, RZ, 0x10, R139 ;  /* 0x00000010ff8a7819 */ /* 0x000fe2000001168b */
[----:B------:R-:W-:Y:S01]  /*4000*/  HADD2.F32 R139, -RZ, R94.H0_H0 ;  /* 0x2000005eff8b7230 */ /* 0x000fe20000004100 */
[----:B------:R-:W-:Y:S01]  /*4010*/  SHF.R.U32.HI R150, RZ, 0x10, R151 ;  /* 0x00000010ff967819 */ /* 0x000fe20000011697 */
[----:B------:R-:W-:Y:S02]  /*4020*/  HADD2.F32 R95, -RZ, R95.H0_H0 ;  /* 0x2000005fff5f7230 */ /* 0x000fe40000004100 */
[----:B------:R-:W-:Y:S02]  /*4030*/  HADD2.F32 R94, -RZ, R45.H0_H0 ;  /* 0x2000002dff5e7230 */ /* 0x000fe40000004100 */
[----:B------:R-:W-:-:S02]  /*4040*/  HADD2.F32 R150, -RZ, R150.H0_H0 ;  /* 0x20000096ff967230 */ /* 0x000fc40000004100 */
[-C--:B------:R-:W-:Y:S01]  /*4050*/  FMUL.FTZ R45, R174, R95.reuse ;  /* 0x0000005fae2d7220 */ /* 0x080fe20000410000 */
[----:B------:R-:W-:Y:S02]  /*4060*/  HADD2.F32 R138, -RZ, R138.H0_H0 ;  /* 0x2000008aff8a7230 */ /* 0x000fe40000004100 */
[C---:B------:R-:W-:Y:S01]  /*4070*/  FMUL.FTZ R95, R94.reuse, R95 ;  /* 0x0000005f5e5f7220 */ /* 0x040fe20000410000 */
[----:B------:R-:W-:Y:S02]  /*4080*/  HADD2.F32 R151, -RZ, R177.H1_H1 ;  /* 0x300000b1ff977230 */ /* 0x000fe40000004100 */
[-C--:B------:R-:W-:Y:S01]  /*4090*/  FFMA.FTZ R45, R94, R139.reuse, -R45 ;  /* 0x0000008b5e2d7223 */ /* 0x080fe2000001082d */
[----:B------:R-:W-:Y:S01]  /*40a0*/  FFMA.FTZ R94, R174, R139, R95 ;  /* 0x0000008bae5e7223 */ /* 0x000fe2000001005f */
[--C-:B------:R-:W-:Y:S02]  /*40b0*/  HADD2.F32 R95, -RZ, R47.reuse.H1_H1 ;  /* 0x3000002fff5f7230 */ /* 0x100fe40000004100 */
[----:B------:R-:W-:-:S02]  /*40c0*/  HADD2.F32 R139, -RZ, R47.H0_H0 ;  /* 0x2000002fff8b7230 */ /* 0x000fc40000004100 */
[----:B------:R-:W-:Y:S01]  /*40d0*/  F2FP.F16.F32.PACK_AB R45, R94, R45 ;  /* 0x0000002d5e2d723e */ /* 0x000fe200000000ff */
[-C--:B------:R-:W-:Y:S02]  /*40e0*/  FMUL.FTZ R174, R95, R150.reuse ;  /* 0x000000965fae7220 */ /* 0x080fe40000410000 */
[C---:B------:R-:W-:Y:S02]  /*40f0*/  FMUL.FTZ R150, R139.reuse, R150 ;  /* 0x000000968b967220 */ /* 0x040fe40000410000 */
[-C--:B------:R-:W-:Y:S01]  /*4100*/  FFMA.FTZ R47, R139, R138.reuse, -R174 ;  /* 0x0000008a8b2f7223 */ /* 0x080fe200000108ae */
[----:B------:R-:W-:Y:S02]  /*4110*/  HADD2.F32 R139, -RZ, R177.H0_H0 ;  /* 0x200000b1ff8b7230 */ /* 0x000fe40000004100 */
[----:B------:R-:W-:Y:S01]  /*4120*/  FFMA.FTZ R138, R95, R138, R150 ;  /* 0x0000008a5f8a7223 */ /* 0x000fe20000010096 */
[--C-:B------:R-:W-:Y:S02]  /*4130*/  HADD2.F32 R150, -RZ, R44.reuse.H0_H0 ;  /* 0x2000002cff967230 */ /* 0x100fe40000004100 */
[----:B------:R-:W-:-:S02]  /*4140*/  HADD2.F32 R44, -RZ, R44.H1_H1 ;  /* 0x3000002cff2c7230 */ /* 0x000fc40000004100 */
[----:B------:R-:W-:Y:S01]  /*4150*/  HADD2.F32 R177, -RZ, R188.H1_H1 ;  /* 0x300000bcffb17230 */ /* 0x000fe20000004100 */
[----:B------:R-:W-:Y:S02]  /*4160*/  F2FP.F16.F32.PACK_AB R47, R138, R47 ;  /* 0x0000002f8a2f723e */ /* 0x000fe400000000ff */
[-C--:B------:R-:W-:Y:S01]  /*4170*/  FMUL.FTZ R95, R44, R151.reuse ;  /* 0x000000972c5f7220 */ /* 0x080fe20000410000 */
[----:B------:R-:W-:-:S03]  /*4180*/  FMUL.FTZ R151, R150, R151 ;  /* 0x0000009796977220 */ /* 0x000fc60000410000 */
[-C--:B------:R-:W-:Y:S01]  /*4190*/  FFMA.FTZ R95, R150, R139.reuse, -R95 ;  /* 0x0000008b965f7223 */ /* 0x080fe2000001085f */
[--C-:B------:R-:W-:Y:S02]  /*41a0*/  HADD2.F32 R150, -RZ, R46.reuse.H0_H0 ;  /* 0x2000002eff967230 */ /* 0x100fe40000004100 */
[----:B------:R-:W-:Y:S01]  /*41b0*/  FFMA.FTZ R44, R44, R139, R151 ;  /* 0x0000008b2c2c7223 */ /* 0x000fe20000010097 */
[----:B------:R-:W-:Y:S02]  /*41c0*/  HADD2.F32 R46, -RZ, R46.H1_H1 ;  /* 0x3000002eff2e7230 */ /* 0x000fe40000004100 */
[----:B------:R-:W-:Y:S02]  /*41d0*/  HADD2.F32 R139, -RZ, R187.H0_H0 ;  /* 0x200000bbff8b7230 */ /* 0x000fe40000004100 */
[----:B------:R-:W-:Y:S01]  /*41e0*/  F2FP.F16.F32.PACK_AB R44, R44, R95 ;  /* 0x0000005f2c2c723e */ /* 0x000fe200000000ff */
[-C--:B------:R-:W-:Y:S01]  /*41f0*/  FMUL.FTZ R151, R46, R177.reuse ;  /* 0x000000b12e977220 */ /* 0x080fe20000410000 */
[----:B------:R-:W-:-:S03]  /*4200*/  FMUL.FTZ R177, R150, R177 ;  /* 0x000000b196b17220 */ /* 0x000fc60000410000 */
[-C--:B------:R-:W-:Y:S01]  /*4210*/  FFMA.FTZ R151, R150, R139.reuse, -R151 ;  /* 0x0000008b96977223 */ /* 0x080fe20000010897 */
[----:B------:R-:W-:-:S05]  /*4220*/  FFMA.FTZ R46, R46, R139, R177 ;  /* 0x0000008b2e2e7223 */ /* 0x000fca00000100b1 */
[----:B------:R-:W-:-:S07]  /*4230*/  F2FP.F16.F32.PACK_AB R46, R46, R151 ;  /* 0x000000972e2e723e */ /* 0x000fce00000000ff */
.L_x_7323:
[----:B------:R-:W-:Y:S05]  /*4240*/  BSYNC B3 ;  /* 0x0000000000037941 */ /* 0x000fea0003800000 */
.L_x_7322:
[----:B------:R-:W-:Y:S01]  /*4250*/  IADD3 R95, P3, R173, R100, RZ ;  /* 0x00000064ad5f7210 */ /* 0x000fe20007f7e0ff */
[----:B------:R-:W-:Y:S01]  /*4260*/  ULDC.64 UR4, c[0x0][0x2e8] ;  /* 0x0000ba0000047ab9 */ /* 0x000fe20000000a00 */
[----:B------:R-:W-:Y:S02]  /*4270*/  ULDC.64 UR6, c[0x0][0x208] ;  /* 0x0000820000067ab9 */ /* 0x000fe40000000a00 */
[----:B------:R-:W-:Y:S02]  /*4280*/  IADD3.X R138, R175, R14, RZ, P3, !PT ;  /* 0x0000000eaf8a7210 */ /* 0x000fe40001ffe4ff */
[----:B------:R-:W-:-:S04]  /*4290*/  LEA R94, P3, R95, UR4, 0x1 ;  /* 0x000000045f5e7c11 */ /* 0x000fc8000f8608ff */
[----:B------:R-:W-:-:S05]  /*42a0*/  LEA.HI.X R95, R95, UR5, R138, 0x1, P3 ;  /* 0x000000055f5f7c11 */ /* 0x000fca00098f0c8a */
[----:B--2---:R1:W-:Y:S04]  /*42b0*/  STG.E.128 desc[UR6][R94.64], R44 ;  /* 0x0000002c5e007986 */ /* 0x0043e8000c101d06 */
.L_x_7321:
[----:B------:R-:W-:Y:S05]  /*42c0*/  BSYNC B2 ;  /* 0x0000000000027941 */ /* 0x000fea0003800000 */
.L_x_7320:
[----:B------:R-:W-:Y:S05]  /*42d0*/  @P1 BRA `(.L_x_7319) ;  /* 0x0000000000e01947 */ /* 0x000fea0003800000 */
[----:B-1----:R1:W2:Y:S01]  /*42e0*/  LDS.128 R44, [R5+0x23c00] ;  /* 0x023c0000052c7984 */ /* 0x0022a20000000c00 */
[----:B------:R-:W-:Y:S01]  /*42f0*/  IADD3 R173, P3, R173, R13, RZ ;  /* 0x0000000dadad7210 */ /* 0x000fe20007f7e0ff */
[----:B------:R-:W-:Y:S04]  /*4300*/  BSSY B2, `(.L_x_7324) ;  /* 0x0000030000027945 */ /* 0x000fe80003800000 */
[----:B------:R-:W-:Y:S01]  /*4310*/  IMAD.X R94, R175, 0x1, R8, P3 ;  /* 0x00000001af5e7824 */ /* 0x000fe200018e0608 */
[----:B------:R-:W-:-:S13]  /*4320*/  ISETP.GE.AND P3, PT, R220, R84, PT ;  /* 0x00000054dc00720c */ /* 0x000fda0003f66270 */
[----:B-1----:R-:W-:Y:S05]  /*4330*/  @P3 BRA `(.L_x_7325) ;  /* 0x0000000000b03947 */ /* 0x002fea0003800000 */
[----:B------:R-:W-:Y:S01]  /*4340*/  SHF.R.U64 R138, R98, 0x10, R99 ;  /* 0x00000010628a7819 */ /* 0x000fe20000001263 */
[----:B--2---:R-:W-:Y:S01]  /*4350*/  IMAD.MOV.U32 R95, RZ, RZ, R45 ;  /* 0x000000ffff5f7224 */ /* 0x004fe200078e002d */
[----:B------:R-:W-:Y:S01]  /*4360*/  SHF.R.U64 R90, R90, 0x10, R91 ;  /* 0x000000105a5a7819 */ /* 0x000fe2000000125b */
[----:B------:R-:W-:Y:S01]  /*4370*/  HADD2.F32 R139, -RZ, R188.H0_H0 ;  /* 0x200000bcff8b7230 */ /* 0x000fe20000004100 */
[----:B------:R-:W-:Y:S01]  /*4380*/  SHF.R.U32.HI R99, RZ, 0x10, R99 ;  /* 0x00000010ff637819 */ /* 0x000fe20000011663 */
[----:B------:R-:W-:Y:S02]  /*4390*/  HADD2.F32 R138, -RZ, R138.H0_H0 ;  /* 0x2000008aff8a7230 */ /* 0x000fe40000004100 */
[--C-:B------:R-:W-:Y:S02]  /*43a0*/  HADD2.F32 R45, -RZ, R95.reuse.H1_H1 ;  /* 0x3000005fff2d7230 */ /* 0x100fe40000004100 */
[----:B------:R-:W-:Y:S02]  /*43b0*/  HADD2.F32 R95, -RZ, R95.H0_H0 ;  /* 0x2000005fff5f7230 */ /* 0x000fe40000004100 */
[----:B------:R-:W-:-:S02]  /*43c0*/  HADD2.F32 R90, -RZ, R90.H0_H0 ;  /* 0x2000005aff5a7230 */ /* 0x000fc40000004100 */
[-C--:B------:R-:W-:Y:S01]  /*43d0*/  FMUL.FTZ R98, R45, R138.reuse ;  /* 0x0000008a2d627220 */ /* 0x080fe20000410000 */
[----:B------:R-:W-:-:S03]  /*43e0*/  FMUL.FTZ R138, R95, R138 ;  /* 0x0000008a5f8a7220 */ /* 0x000fc60000410000 */
[-C--:B------:R-:W-:Y:S01]  /*43f0*/  FFMA.FTZ R98, R95, R90.reuse, -R98 ;  /* 0x0000005a5f627223 */ /* 0x080fe20000010862 */
[----:B------:R-:W-:Y:S01]  /*4400*/  MOV R95, R47 ;  /* 0x0000002f005f7202 */ /* 0x000fe20000000f00 */
[----:B------:R-:W-:Y:S01]  /*4410*/  FFMA.FTZ R45, R45, R90, R138 ;  /* 0x0000005a2d2d7223 */ /* 0x000fe2000001008a */
[----:B------:R-:W-:Y:S01]  /*4420*/  SHF.R.U32.HI R90, RZ, 0x10, R91 ;  /* 0x00000010ff5a7819 */ /* 0x000fe2000001165b */
[----:B------:R-:W-:Y:S02]  /*4430*/  IMAD.MOV.U32 R91, RZ, RZ, R44 ;  /* 0x000000ffff5b7224 */ /* 0x000fe400078e002c */
[----:B------:R-:W-:Y:S01]  /*4440*/  HADD2.F32 R47, -RZ, R95.H1_H1 ;  /* 0x3000005fff2f7230 */ /* 0x000fe20000004100 */
[----:B------:R-:W-:Y:S01]  /*4450*/  F2FP.F16.F32.PACK_AB R45, R45, R98 ;  /* 0x000000622d2d723e */ /* 0x000fe200000000ff */
[----:B------:R-:W-:Y:S02]  /*4460*/  HADD2.F32 R44, -RZ, R99.H0_H0 ;  /* 0x20000063ff2c7230 */ /* 0x000fe40000004100 */
[----:B------:R-:W-:-:S02]  /*4470*/  HADD2.F32 R95, -RZ, R95.H0_H0 ;  /* 0x2000005fff5f7230 */ /* 0x000fc40000004100 */
[----:B------:R-:W-:Y:S02]  /*4480*/  HADD2.F32 R90, -RZ, R90.H0_H0 ;  /* 0x2000005aff5a7230 */ /* 0x000fe40000004100 */
[-C--:B------:R-:W-:Y:S01]  /*4490*/  FMUL.FTZ R138, R47, R44.reuse ;  /* 0x0000002c2f8a7220 */ /* 0x080fe20000410000 */
[----:B------:R-:W-:Y:S02]  /*44a0*/  HADD2.F32 R99, -RZ, R187.H1_H1 ;  /* 0x300000bbff637230 */ /* 0x000fe40000004100 */
[C---:B------:R-:W-:Y:S01]  /*44b0*/  FMUL.FTZ R150, R95.reuse, R44 ;  /* 0x0000002c5f967220 */ /* 0x040fe20000410000 */
[-C--:B------:R-:W-:Y:S01]  /*44c0*/  FFMA.FTZ R44, R95, R90.reuse, -R138 ;  /* 0x0000005a5f2c7223 */ /* 0x080fe2000001088a */
[----:B------:R-:W-:Y:S02]  /*44d0*/  HADD2.F32 R138, -RZ, R91.H0_H0 ;  /* 0x2000005bff8a7230 */ /* 0x000fe40000004100 */
[----:B------:R-:W-:Y:S01]  /*44e0*/  FFMA.FTZ R47, R47, R90, R150 ;  /* 0x0000005a2f2f7223 */ /* 0x000fe20000010096 */
[----:B------:R-:W-:-:S02]  /*44f0*/  IMAD.MOV.U32 R90, RZ, RZ, R46 ;  /* 0x000000ffff5a7224 */ /* 0x000fc400078e002e */
[----:B------:R-:W-:Y:S02]  /*4500*/  HADD2.F32 R46, -RZ, R91.H1_H1 ;  /* 0x3000005bff2e7230 */ /* 0x000fe40000004100 */
[----:B------:R-:W-:Y:S01]  /*4510*/  HADD2.F32 R95, -RZ, R186.H0_H0 ;  /* 0x200000baff5f7230 */ /* 0x000fe20000004100 */
[----:B------:R-:W-:Y:S02]  /*4520*/  F2FP.F16.F32.PACK_AB R47, R47, R44 ;  /* 0x0000002c2f2f723e */ /* 0x000fe400000000ff */
[-C--:B------:R-:W-:Y:S01]  /*4530*/  FMUL.FTZ R91, R46, R99.reuse ;  /* 0x000000632e5b7220 */ /* 0x080fe20000410000 */
[----:B------:R-:W-:-:S03]  /*4540*/  FMUL.FTZ R99, R138, R99 ;  /* 0x000000638a637220 */ /* 0x000fc60000410000 */
[-C--:B------:R-:W-:Y:S01]  /*4550*/  FFMA.FTZ R91, R138, R95.reuse, -R91 ;  /* 0x0000005f8a5b7223 */ /* 0x080fe2000001085b */
[--C-:B------:R-:W-:Y:S02]  /*4560*/  HADD2.F32 R138, -RZ, R90.reuse.H0_H0 ;  /* 0x2000005aff8a7230 */ /* 0x100fe40000004100 */
[----:B------:R-:W-:Y:S01]  /*4570*/  FFMA.FTZ R46, R46, R95, R99 ;  /* 0x0000005f2e2e7223 */ /* 0x000fe20000010063 */
[----:B------:R-:W-:Y:S02]  /*4580*/  HADD2.F32 R90, -RZ, R90.H1_H1 ;  /* 0x3000005aff5a7230 */ /* 0x000fe40000004100 */
[----:B------:R-:W-:Y:S02]  /*4590*/  HADD2.F32 R95, -RZ, R186.H1_H1 ;  /* 0x300000baff5f7230 */ /* 0x000fe40000004100 */
[----:B------:R-:W-:Y:S01]  /*45a0*/  F2FP.F16.F32.PACK_AB R44, R46, R91 ;  /* 0x0000005b2e2c723e */ /* 0x000fe200000000ff */
[-C--:B------:R-:W-:Y:S01]  /*45b0*/  FMUL.FTZ R99, R90, R139.reuse ;  /* 0x0000008b5a637220 */ /* 0x080fe20000410000 */
[----:B------:R-:W-:-:S03]  /*45c0*/  FMUL.FTZ R139, R138, R139 ;  /* 0x0000008b8a8b7220 */ /* 0x000fc60000410000 */
[-C--:B------:R-:W-:Y:S01]  /*45d0*/  FFMA.FTZ R99, R138, R95.reuse, -R99 ;  /* 0x0000005f8a637223 */ /* 0x080fe20000010863 */
[----:B------:R-:W-:-:S05]  /*45e0*/  FFMA.FTZ R90, R90, R95, R139 ;  /* 0x0000005f5a5a7223 */ /* 0x000fca000001008b */
[----:B------:R-:W-:-:S07]  /*45f0*/  F2FP.F16.F32.PACK_AB R46, R90, R99 ;  /* 0x000000635a2e723e */ /* 0x000fce00000000ff */
.L_x_7325:
[----:B------:R-:W-:Y:S05]  /*4600*/  BSYNC B2 ;  /* 0x0000000000027941 */ /* 0x000fea0003800000 */
.L_x_7324:
[----:B------:R-:W-:Y:S01]  /*4610*/  ULDC.64 UR4, c[0x0][0x2e8] ;  /* 0x0000ba0000047ab9 */ /* 0x000fe20000000a00 */
[----:B------:R-:W-:Y:S01]  /*4620*/  ULDC.64 UR6, c[0x0][0x208] ;  /* 0x0000820000067ab9 */ /* 0x000fe20000000a00 */
[----:B------:R-:W-:-:S04]  /*4630*/  LEA R90, P3, R173, UR4, 0x1 ;  /* 0x00000004ad5a7c11 */ /* 0x000fc8000f8608ff */
[----:B------:R-:W-:-:S05]  /*4640*/  LEA.HI.X R91, R173, UR5, R94, 0x1, P3 ;  /* 0x00000005ad5b7c11 */ /* 0x000fca00098f0c5e */
[----:B--2---:R2:W-:Y:S04]  /*4650*/  STG.E.128 desc[UR6][R90.64], R44 ;  /* 0x0000002c5a007986 */ /* 0x0045e8000c101d06 */
.L_x_7319:
[----:B------:R-:W-:Y:S05]  /*4660*/  BSYNC B1 ;  /* 0x0000000000017941 */ /* 0x000fea0003800000 */
.L_x_7318:
[----:B------:R-:W-:Y:S04]  /*4670*/  BSSY B1, `(.L_x_7326) ;  /* 0x0000074000017945 */ /* 0x000fe80003800000 */
[----:B------:R-:W-:Y:S05]  /*4680*/  @P4 BRA `(.L_x_7327) ;  /* 0x0000000400c84947 */ /* 0x000fea0003800000 */
[----:B--2---:R-:W-:Y:S01]  /*4690*/  IADD3 R90, P3, P4, R158, R136, R16 ;  /* 0x000000889e5a7210 */ /* 0x004fe20007c7e010 */
[----:B------:R-:W-:Y:S03]  /*46a0*/  BSSY B2, `(.L_x_7328) ;  /* 0x000003b000027945 */ /* 0x000fe60003800000 */
[----:B------:R-:W-:Y:S01]  /*46b0*/  IADD3.X R91, R124, R92, R17, P3, P4 ;  /* 0x0000005c7c5b7210 */ /* 0x000fe20001fe8411 */
[----:B------:R-:W-:Y:S08]  /*46c0*/  @P0 BRA `(.L_x_7329) ;  /* 0x0000000000e00947 */ /* 0x000ff00003800000 */
        /* <DEDUP_REMOVED lines=18> */
[----:B------:R-:W-:Y:S02]  /*47f0*/  HADD2.F32 R99, -RZ, R185.H1_H1 ;  /* 0x300000b9ff637230 */ /* 0x000fe40000004100 */
[----:B------:R-:W-:Y:S01]  /*4800*/  FFMA.FTZ R45, R45, R86, R98 ;  /* 0x000000562d2d7223 */ /* 0x000fe20000010062 */
[----:B------:R-:W-:Y:S01]  /*4810*/  IMAD.MOV.U32 R98, RZ, RZ, R47 ;  /* 0x000000ffff627224 */ /* 0x000fe200078e002f */
[----:B------:R-:W-:Y:S02]  /*4820*/  SHF.R.U32.HI R86, RZ, 0x10, R87 ;  /* 0x00000010ff567819 */ /* 0x000fe40000011657 */
[----:B------:R-:W-:Y:S01]  /*4830*/  MOV R87, R44 ;  /* 0x0000002c00577202 */ /* 0x000fe20000000f00 */
[----:B------:R-:W-:Y:S01]  /*4840*/  HADD2.F32 R44, -RZ, R89.H0_H0 ;  /* 0x20000059ff2c7230 */ /* 0x000fe20000004100 */
[----:B------:R-:W-:Y:S01]  /*4850*/  F2FP.F16.F32.PACK_AB R45, R45, R88 ;  /* 0x000000582d2d723e */ /* 0x000fe200000000ff */
[----:B------:R-:W-:-:S02]  /*4860*/  HADD2.F32 R47, -RZ, R98.H1_H1 ;  /* 0x30000062ff2f7230 */ /* 0x000fc40000004100 */
[----:B------:R-:W-:Y:S02]  /*4870*/  HADD2.F32 R89, -RZ, R98.H0_H0 ;  /* 0x20000062ff597230 */ /* 0x000fe40000004100 */
[----:B------:R-:W-:Y:S02]  /*4880*/  HADD2.F32 R86, -RZ, R86.H0_H0 ;  /* 0x20000056ff567230 */ /* 0x000fe40000004100 */
[-C--:B------:R-:W-:Y:S01]  /*4890*/  FMUL.FTZ R98, R47, R44.reuse ;  /* 0x0000002c2f627220 */ /* 0x080fe20000410000 */
[----:B------:R-:W-:-:S03]  /*48a0*/  FMUL.FTZ R138, R89, R44 ;  /* 0x0000002c598a7220 */ /* 0x000fc60000410000 */
[-C--:B------:R-:W-:Y:S01]  /*48b0*/  FFMA.FTZ R44, R89, R86.reuse, -R98 ;  /* 0x00000056592c7223 */ /* 0x080fe20000010862 */
[--C-:B------:R-:W-:Y:S02]  /*48c0*/  HADD2.F32 R98, -RZ, R87.reuse.H0_H0 ;  /* 0x20000057ff627230 */ /* 0x100fe40000004100 */
[----:B------:R-:W-:Y:S01]  /*48d0*/  FFMA.FTZ R47, R47, R86, R138 ;  /* 0x000000562f2f7223 */ /* 0x000fe2000001008a */
[----:B------:R-:W-:Y:S02]  /*48e0*/  IMAD.MOV.U32 R86, RZ, RZ, R46 ;  /* 0x000000ffff567224 */ /* 0x000fe400078e002e */
[----:B------:R-:W-:Y:S02]  /*48f0*/  HADD2.F32 R46, -RZ, R87.H1_H1 ;  /* 0x30000057ff2e7230 */ /* 0x000fe40000004100 */
        /* <DEDUP_REMOVED lines=15> */
.L_x_7331:
[----:B------:R-:W-:Y:S05]  /*49f0*/  BSYNC B3 ;  /* 0x0000000000037941 */ /* 0x000fea0003800000 */
.L_x_7330:
[----:B------:R-:W-:Y:S01]  /*4a00*/  ULDC.64 UR4, c[0x0][0x2e8] ;  /* 0x0000ba0000047ab9 */ /* 0x000fe20000000a00 */
[----:B------:R-:W-:Y:S01]  /*4a10*/  ULDC.64 UR6, c[0x0][0x208] ;  /* 0x0000820000067ab9 */ /* 0x000fe20000000a00 */
[----:B------:R-:W-:-:S04]  /*4a20*/  LEA R86, P3, R94, UR4, 0x1 ;  /* 0x000000045e567c11 */ /* 0x000fc8000f8608ff */
[----:B------:R-:W-:-:S05]  /*4a30*/  LEA.HI.X R87, R94, UR5, R95, 0x1, P3 ;  /* 0x000000055e577c11 */ /* 0x000fca00098f0c5f */
[----:B--2---:R2:W-:Y:S04]  /*4a40*/  STG.E.128 desc[UR6][R86.64], R44 ;  /* 0x0000002c56007986 */ /* 0x0045e8000c101d06 */
.L_x_7329:
[----:B------:R-:W-:Y:S05]  /*4a50*/  BSYNC B2 ;  /* 0x0000000000027941 */ /* 0x000fea0003800000 */
.L_x_7328:
[----:B------:R-:W-:Y:S05]  /*4a60*/  @P1 BRA `(.L_x_7327) ;  /* 0x0000000000d01947 */ /* 0x000fea0003800000 */
[----:B-12---:R1:W2:Y:S01]  /*4a70*/  LDS.128 R44, [R5+0x24c00] ;  /* 0x024c0000052c7984 */ /* 0x0062a20000000c00 */
[----:B------:R-:W-:Y:S01]  /*4a80*/  IADD3 R90, P3, R90, R13, RZ ;  /* 0x0000000d5a5a7210 */ /* 0x000fe20007f7e0ff */
[----:B------:R-:W-:Y:S04]  /*4a90*/  BSSY B2, `(.L_x_7332) ;  /* 0x000002c000027945 */ /* 0x000fe80003800000 */
[----:B------:R-:W-:Y:S01]  /*4aa0*/  IMAD.X R91, R91, 0x1, R8, P3 ;  /* 0x000000015b5b7824 */ /* 0x000fe200018e0608 */
[----:B------:R-:W-:-:S13]  /*4ab0*/  ISETP.GE.AND P3, PT, R220, R84, PT ;  /* 0x00000054dc00720c */ /* 0x000fda0003f66270 */
        /* <DEDUP_REMOVED lines=23> */
[----:B------:R-:W-:Y:S02]  /*4c30*/  HADD2.F32 R167, -RZ, R167.H0_H0 ;  /* 0x200000a7ffa77230 */ /* 0x000fe40000004100 */
        /* <DEDUP_REMOVED lines=9> */
[C---:B------:R-:W-:Y:S01]  /*4cd0*/  FMUL.FTZ R167, R46.reuse, R167 ;  /* 0x000000a72ea77220 */ /* 0x040fe20000410000 */
[----:B------:R-:W-:Y:S01]  /*4ce0*/  FFMA.FTZ R95, R46, R89, -R95 ;  /* 0x000000592e5f7223 */ /* 0x000fe2000001085f */
[-C--:B------:R-:W-:Y:S01]  /*4cf0*/  FFMA.FTZ R83, R44, R45.reuse, -R83 ;  /* 0x0000002d2c537223 */ /* 0x080fe20000010853 */
[----:B------:R-:W-:Y:S01]  /*4d00*/  FFMA.FTZ R80, R81, R45, R80 ;  /* 0x0000002d51507223 */ /* 0x000fe20000010050 */
[----:B------:R-:W-:Y:S01]  /*4d10*/  FFMA.FTZ R82, R82, R89, R167 ;  /* 0x0000005952527223 */ /* 0x000fe200000100a7 */
[----:B------:R-:W-:-:S03]  /*4d20*/  F2FP.F16.F32.PACK_AB R45, R87, R94 ;  /* 0x0000005e572d723e */ /* 0x000fc600000000ff */
[----:B------:R-:W-:Y:S02]  /*4d30*/  F2FP.F16.F32.PACK_AB R44, R80, R83 ;  /* 0x00000053502c723e */ /* 0x000fe400000000ff */
[----:B------:R-:W-:-:S07]  /*4d40*/  F2FP.F16.F32.PACK_AB R46, R82, R95 ;  /* 0x0000005f522e723e */ /* 0x000fce00000000ff */
.L_x_7333:
[----:B------:R-:W-:Y:S05]  /*4d50*/  BSYNC B2 ;  /* 0x0000000000027941 */ /* 0x000fea0003800000 */
.L_x_7332:
[----:B------:R-:W-:Y:S01]  /*4d60*/  ULDC.64 UR4, c[0x0][0x2e8] ;  /* 0x0000ba0000047ab9 */ /* 0x000fe20000000a00 */
[----:B------:R-:W-:Y:S01]  /*4d70*/  ULDC.64 UR6, c[0x0][0x208] ;  /* 0x0000820000067ab9 */ /* 0x000fe20000000a00 */
[----:B------:R-:W-:-:S04]  /*4d80*/  LEA R80, P3, R90, UR4, 0x1 ;  /* 0x000000045a507c11 */ /* 0x000fc8000f8608ff */
[----:B------:R-:W-:-:S05]  /*4d90*/  LEA.HI.X R81, R90, UR5, R91, 0x1, P3 ;  /* 0x000000055a517c11 */ /* 0x000fca00098f0c5b */
[----:B--2---:R3:W-:Y:S04]  /*4da0*/  STG.E.128 desc[UR6][R80.64], R44 ;  /* 0x0000002c50007986 */ /* 0x0047e8000c101d06 */
.L_x_7327:
[----:B------:R-:W-:Y:S05]  /*4db0*/  BSYNC B1 ;  /* 0x0000000000017941 */ /* 0x000fea0003800000 */
.L_x_7326:
[----:B-1----:R-:W4:Y:S01]  /*4dc0*/  LDL R94, [R1+0x4] ;  /* 0x00000400015e7983 */ /* 0x002f220000100800 */
[----:B------:R-:W-:Y:S01]  /*4dd0*/  BSSY B1, `(.L_x_7334) ;  /* 0x0000076000017945 */ /* 0x000fe20003800000 */
[----:B----4-:R-:W-:-:S13]  /*4de0*/  LOP3.LUT P3, RZ, R94, 0x4, RZ, 0xc0, !PT ;  /* 0x000000045eff7812 */ /* 0x010fda000786c0ff */
[----:B------:R-:W-:Y:S05]  /*4df0*/  @P3 BRA `(.L_x_7335) ;  /* 0x0000000400cc3947 */ /* 0x000fea0003800000 */
[----:B---3--:R-:W-:Y:S01]  /*4e00*/  IADD3 R80, P3, P4, R126, R136, R16 ;  /* 0x000000887e507210 */ /* 0x008fe20007c7e010 */
[----:B------:R-:W-:Y:S03]  /*4e10*/  BSSY B2, `(.L_x_7336) ;  /* 0x000003a000027945 */ /* 0x000fe60003800000 */
[----:B------:R-:W-:Y:S01]  /*4e20*/  IADD3.X R81, R125, R92, R17, P3, P4 ;  /* 0x0000005c7d517210 */ /* 0x000fe20001fe8411 */
[----:B------:R-:W-:Y:S08]  /*4e30*/  @P0 BRA `(.L_x_7337) ;  /* 0x0000000000dc0947 */ /* 0x000ff00003800000 */
[----:B--2---:R1:W2:Y:S01]  /*4e40*/  LDS.128 R44, [R5+0x20400] ;  /* 0x02040000052c7984 */ /* 0x0042a20000000c00 */
[----:B------:R-:W-:Y:S01]  /*4e50*/  IADD3 R82, P3, R80, R100, RZ ;  /* 0x0000006450527210 */ /* 0x000fe20007f7e0ff */
[----:B------:R-:W-:Y:S03]  /*4e60*/  BSSY B3, `(.L_x_7338) ;  /* 0x000002f000037945 */ /* 0x000fe60003800000 */
[----:B------:R-:W-:Y:S02]  /*4e70*/  IADD3.X R83, R81, R14, RZ, P3, !PT ;  /* 0x0000000e51537210 */ /* 0x000fe40001ffe4ff */
[----:B------:R-:W-:-:S13]  /*4e80*/  ISETP.GE.AND P3, PT, R18, R84, PT ;  /* 0x000000541200720c */ /* 0x000fda0003f66270 */
[----:B-1----:R-:W-:Y:S05]  /*4e90*/  @P3 BRA `(.L_x_7339) ;  /* 0x0000000000ac3947 */ /* 0x002fea0003800000 */
[----:B------:R-:W-:Y:S01]  /*4ea0*/  SHF.R.U64 R90, R78, 0x10, R79 ;  /* 0x000000104e5a7819 */ /* 0x000fe2000000124f */
[----:B--2---:R-:W-:Y:S01]  /*4eb0*/  IMAD.MOV.U32 R88, RZ, RZ, R47 ;  /* 0x000000ffff587224 */ /* 0x004fe200078e002f */
[----:B------:R-:W-:Y:S01]  /*4ec0*/  SHF.R.U32.HI R78, RZ, 0x10, R79 ;  /* 0x00000010ff4e7819 */ /* 0x000fe2000001164f */
[----:B------:R-:W-:Y:S01]  /*4ed0*/  IMAD.MOV.U32 R79, RZ, RZ, R45 ;  /* 0x000000ffff4f7224 */ /* 0x000fe200078e002d */
[--C-:B------:R-:W-:Y:S01]  /*4ee0*/  SHF.R.U64 R86, R76, 0x10, R77.reuse ;  /* 0x000000104c567819 */ /* 0x100fe2000000124d */
[----:B------:R-:W-:Y:S01]  /*4ef0*/  HADD2.F32 R90, -RZ, R90.H0_H0 ;  /* 0x2000005aff5a7230 */ /* 0x000fe20000004100 */
[----:B------:R-:W-:Y:S01]  /*4f00*/  SHF.R.U32.HI R76, RZ, 0x10, R77 ;  /* 0x00000010ff4c7819 */ /* 0x000fe2000001164d */
[----:B------:R-:W-:Y:S02]  /*4f10*/  HADD2.F32 R45, -RZ, R78.H0_H0 ;  /* 0x2000004eff2d7230 */ /* 0x000fe40000004100 */
[--C-:B------:R-:W-:Y:S02]  /*4f20*/  HADD2.F32 R47, -RZ, R79.reuse.H1_H1 ;  /* 0x3000004fff2f7230 */ /* 0x100fe40000004100 */
[----:B------:R-:W-:-:S02]  /*4f30*/  HADD2.F32 R79, -RZ, R79.H0_H0 ;  /* 0x2000004fff4f7230 */ /* 0x000fc40000004100 */
[--C-:B------:R-:W-:Y:S02]  /*4f40*/  HADD2.F32 R78, -RZ, R88.reuse.H1_H1 ;  /* 0x30000058ff4e7230 */ /* 0x100fe40000004100 */
[----:B------:R-:W-:Y:S02]  /*4f50*/  HADD2.F32 R88, -RZ, R88.H0_H0 ;  /* 0x20000058ff587230 */ /* 0x000fe40000004100 */
[----:B------:R-:W-:Y:S02]  /*4f60*/  HADD2.F32 R86, -RZ, R86.H0_H0 ;  /* 0x20000056ff567230 */ /* 0x000fe40000004100 */
[-C--:B------:R-:W-:Y:S01]  /*4f70*/  FMUL.FTZ R87, R78, R45.reuse ;  /* 0x0000002d4e577220 */ /* 0x080fe20000410000 */
[----:B------:R-:W-:Y:S02]  /*4f80*/  HADD2.F32 R77, -RZ, R76.H0_H0 ;  /* 0x2000004cff4d7230 */ /* 0x000fe40000004100 */
[-C--:B------:R-:W-:Y:S01]  /*4f90*/  FMUL.FTZ R76, R47, R90.reuse ;  /* 0x0000005a2f4c7220 */ /* 0x080fe20000410000 */
[----:B------:R-:W-:Y:S01]  /*4fa0*/  FMUL.FTZ R90, R79, R90 ;  /* 0x0000005a4f5a7220 */ /* 0x000fe20000410000 */
[----:B------:R-:W-:-:S02]  /*4fb0*/  FMUL.FTZ R89, R88, R45 ;  /* 0x0000002d58597220 */ /* 0x000fc40000410000 */
[-C--:B------:R-:W-:Y:S01]  /*4fc0*/  FFMA.FTZ R45, R79, R86.reuse, -R76 ;  /* 0x000000564f2d7223 */ /* 0x080fe2000001084c */
[----:B------:R-:W-:Y:S01]  /*4fd0*/  FFMA.FTZ R76, R47, R86, R90 ;  /* 0x000000562f4c7223 */ /* 0x000fe2000001005a */
[-C--:B------:R-:W-:Y:S01]  /*4fe0*/  FFMA.FTZ R47, R88, R77.reuse, -R87 ;  /* 0x0000004d582f7223 */ /* 0x080fe20000010857 */
[--C-:B------:R-:W-:Y:S02]  /*4ff0*/  HADD2.F32 R87, -RZ, R183.reuse.H0_H0 ;  /* 0x200000b7ff577230 */ /* 0x100fe40000004100 */
[----:B------:R-:W-:Y:S01]  /*5000*/  FFMA.FTZ R78, R78, R77, R89 ;  /* 0x0000004d4e4e7223 */ /* 0x000fe20000010059 */
[--C-:B------:R-:W-:Y:S01]  /*5010*/  HADD2.F32 R86, -RZ, R44.reuse.H1_H1 ;  /* 0x3000002cff567230 */ /* 0x100fe20000004100 */
[----:B------:R-:W-:Y:S01]  /*5020*/  F2FP.F16.F32.PACK_AB R45, R76, R45 ;  /* 0x0000002d4c2d723e */ /* 0x000fe200000000ff */
[----:B------:R-:W-:Y:S02]  /*5030*/  HADD2.F32 R88, -RZ, R44.H0_H0 ;  /* 0x2000002cff587230 */ /* 0x000fe40000004100 */
[----:B------:R-:W-:-:S02]  /*5040*/  HADD2.F32 R183, -RZ, R183.H1_H1 ;  /* 0x300000b7ffb77230 */ /* 0x000fc40000004100 */
[-C--:B------:R-:W-:Y:S01]  /*5050*/  FMUL.FTZ R89, R86, R87.reuse ;  /* 0x0000005756597220 */ /* 0x080fe20000410000 */
[----:B------:R-:W-:Y:S02]  /*5060*/  HADD2.F32 R44, -RZ, R46.H1_H1 ;  /* 0x3000002eff2c7230 */ /* 0x000fe40000004100 */
[----:B------:R-:W-:Y:S01]  /*5070*/  FMUL.FTZ R87, R88, R87 ;  /* 0x0000005758577220 */ /* 0x000fe20000410000 */
[----:B------:R-:W-:Y:S01]  /*5080*/  HADD2.F32 R77, -RZ, R166.H0_H0 ;  /* 0x200000a6ff4d7230 */ /* 0x000fe20000004100 */
[----:B------:R-:W-:Y:S01]  /*5090*/  F2FP.F16.F32.PACK_AB R47, R78, R47 ;  /* 0x0000002f4e2f723e */ /* 0x000fe200000000ff */
        /* <DEDUP_REMOVED lines=11> */
.L_x_7339:
[----:B------:R-:W-:Y:S05]  /*5150*/  BSYNC B3 ;  /* 0x0000000000037941 */ /* 0x000fea0003800000 */
.L_x_7338:
[----:B------:R-:W-:Y:S01]  /*5160*/  ULDC.64 UR4, c[0x0][0x2e8] ;  /* 0x0000ba0000047ab9 */ /* 0x000fe20000000a00 */
[----:B------:R-:W-:Y:S01]  /*5170*/  ULDC.64 UR6, c[0x0][0x208] ;  /* 0x0000820000067ab9 */ /* 0x000fe20000000a00 */
[----:B------:R-:W-:-:S04]  /*5180*/  LEA R76, P3, R82, UR4, 0x1 ;  /* 0x00000004524c7c11 */ /* 0x000fc8000f8608ff */
[----:B------:R-:W-:-:S05]  /*5190*/  LEA.HI.X R77, R82, UR5, R83, 0x1, P3 ;  /* 0x00000005524d7c11 */ /* 0x000fca00098f0c53 */
[----:B--2---:R1:W-:Y:S04]  /*51a0*/  STG.E.128 desc[UR6][R76.64], R44 ;  /* 0x0000002c4c007986 */ /* 0x0043e8000c101d06 */
.L_x_7337:
[----:B------:R-:W-:Y:S05]  /*51b0*/  BSYNC B2 ;  /* 0x0000000000027941 */ /* 0x000fea0003800000 */
.L_x_7336:
[----:B------:R-:W-:Y:S05]  /*51c0*/  @P1 BRA `(.L_x_7335) ;  /* 0x0000000000d81947 */ /* 0x000fea0003800000 */
[----:B-12---:R1:W2:Y:S01]  /*51d0*/  LDS.128 R44, [R5+0x25c00] ;  /* 0x025c0000052c7984 */ /* 0x0062a20000000c00 */
[----:B------:R-:W-:Y:S01]  /*51e0*/  IADD3 R80, P3, R80, R13, RZ ;  /* 0x0000000d50507210 */ /* 0x000fe20007f7e0ff */
[----:B------:R-:W-:Y:S03]  /*51f0*/  BSSY B2, `(.L_x_7340) ;  /* 0x000002e000027945 */ /* 0x000fe60003800000 */
[----:B------:R-:W-:Y:S02]  /*5200*/  IADD3.X R81, R81, R8, RZ, P3, !PT ;  /* 0x0000000851517210 */ /* 0x000fe40001ffe4ff */
[----:B------:R-:W-:-:S13]  /*5210*/  ISETP.GE.AND P3, PT, R220, R84, PT ;  /* 0x00000054dc00720c */ /* 0x000fda0003f66270 */
        /* <DEDUP_REMOVED lines=24> */
[----:B------:R-:W-:Y:S01]  /*53a0*/  HADD2.F32 R85, -RZ, R85.H0_H0 ;  /* 0x20000055ff557230 */ /* 0x000fe20000004100 */
        /* <DEDUP_REMOVED lines=18> */
.L_x_7341:
[----:B------:R-:W-:Y:S05]  /*54d0*/  BSYNC B2 ;  /* 0x0000000000027941 */ /* 0x000fea0003800000 */
.L_x_7340:
[----:B------:R-:W-:Y:S01]  /*54e0*/  ULDC.64 UR4, c[0x0][0x2e8] ;  /* 0x0000ba0000047ab9 */ /* 0x000fe20000000a00 */
[----:B------:R-:W-:Y:S01]  /*54f0*/  ULDC.64 UR6, c[0x0][0x208] ;  /* 0x0000820000067ab9 */ /* 0x000fe20000000a00 */
[----:B------:R-:W-:-:S04]  /*5500*/  LEA R72, P3, R80, UR4, 0x1 ;  /* 0x0000000450487c11 */ /* 0x000fc8000f8608ff */
[----:B------:R-:W-:-:S05]  /*5510*/  LEA.HI.X R73, R80, UR5, R81, 0x1, P3 ;  /* 0x0000000550497c11 */ /* 0x000fca00098f0c51 */
[----:B--2---:R4:W-:Y:S04]  /*5520*/  STG.E.128 desc[UR6][R72.64], R44 ;  /* 0x0000002c48007986 */ /* 0x0049e8000c101d06 */
.L_x_7335:
[----:B------:R-:W-:Y:S05]  /*5530*/  BSYNC B1 ;  /* 0x0000000000017941 */ /* 0x000fea0003800000 */
.L_x_7334:
[----:B------:R-:W-:Y:S01]  /*5540*/  LOP3.LUT P3, RZ, R94, 0x8, RZ, 0xc0, !PT ;  /* 0x000000085eff7812 */ /* 0x000fe2000786c0ff */
[----:B------:R-:W-:-:S12]  /*5550*/  BSSY B1, `(.L_x_7342) ;  /* 0x0000072000017945 */ /* 0x000fd80003800000 */
[----:B------:R-:W-:Y:S05]  /*5560*/  @P3 BRA `(.L_x_7343) ;  /* 0x0000000400c03947 */ /* 0x000fea0003800000 */
[----:B----4-:R-:W-:Y:S01]  /*5570*/  IADD3 R72, P3, P4, R128, R136, R16 ;  /* 0x0000008880487210 */ /* 0x010fe20007c7e010 */
[----:B------:R-:W-:Y:S03]  /*5580*/  BSSY B2, `(.L_x_7344) ;  /* 0x0000038000027945 */ /* 0x000fe60003800000 */
[----:B------:R-:W-:Y:S01]  /*5590*/  IADD3.X R73, R127, R92, R17, P3, P4 ;  /* 0x0000005c7f497210 */ /* 0x000fe20001fe8411 */
[----:B------:R-:W-:Y:S08]  /*55a0*/  @P0 BRA `(.L_x_7345) ;  /* 0x0000000000d40947 */ /* 0x000ff00003800000 */
[----:B-123--:R1:W2:Y:S01]  /*55b0*/  LDS.128 R44, [R5+0x21400] ;  /* 0x02140000052c7984 */ /* 0x00e2a20000000c00 */
[----:B------:R-:W-:Y:S01]  /*55c0*/  IADD3 R74, P3, R72, R100, RZ ;  /* 0x00000064484a7210 */ /* 0x000fe20007f7e0ff */
[----:B------:R-:W-:Y:S04]  /*55d0*/  BSSY B3, `(.L_x_7346) ;  /* 0x000002d000037945 */ /* 0x000fe80003800000 */
[----:B------:R-:W-:Y:S01]  /*55e0*/  IMAD.X R75, R73, 0x1, R14, P3 ;  /* 0x00000001494b7824 */ /* 0x000fe200018e060e */
[----:B------:R-:W-:-:S13]  /*55f0*/  ISETP.GE.AND P3, PT, R18, R84, PT ;  /* 0x000000541200720c */ /* 0x000fda0003f66270 */
        /* <DEDUP_REMOVED lines=9> */
[----:B------:R-:W-:-:S02]  /*5690*/  HADD2.F32 R78, -RZ, R78.H0_H0 ;  /* 0x2000004eff4e7230 */ /* 0x000fc40000004100 */
[----:B------:R-:W-:Y:S02]  /*56a0*/  HADD2.F32 R46, -RZ, R45.H1_H1 ;  /* 0x3000002dff2e7230 */ /* 0x000fe40000004100 */
[--C-:B------:R-:W-:Y:S02]  /*56b0*/  HADD2.F32 R69, -RZ, R47.reuse.H1_H1 ;  /* 0x3000002fff457230 */ /* 0x100fe40000004100 */
[----:B------:R-:W-:Y:S02]  /*56c0*/  HADD2.F32 R47, -RZ, R47.H0_H0 ;  /* 0x2000002fff2f7230 */ /* 0x000fe40000004100 */
[----:B------:R-:W-:Y:S01]  /*56d0*/  FMUL.FTZ R80, R46, R71 ;  /* 0x000000472e507220 */ /* 0x000fe20000410000 */
[----:B------:R-:W-:Y:S02]  /*56e0*/  HADD2.F32 R45, -RZ, R45.H0_H0 ;  /* 0x2000002dff2d7230 */ /* 0x000fe40000004100 */
[-C--:B------:R-:W-:Y:S01]  /*56f0*/  FMUL.FTZ R82, R69, R78.reuse ;  /* 0x0000004e45527220 */ /* 0x080fe20000410000 */
[----:B------:R-:W-:-:S02]  /*5700*/  FMUL.FTZ R78, R47, R78 ;  /* 0x0000004e2f4e7220 */ /* 0x000fc40000410000 */
[C---:B------:R-:W-:Y:S01]  /*5710*/  FMUL.FTZ R71, R45.reuse, R71 ;  /* 0x000000472d477220 */ /* 0x040fe20000410000 */
[----:B------:R-:W-:Y:S01]  /*5720*/  FFMA.FTZ R80, R45, R70, -R80 ;  /* 0x000000462d507223 */ /* 0x000fe20000010850 */
[----:B------:R-:W-:Y:S01]  /*5730*/  FFMA.FTZ R81, R69, R76, R78 ;  /* 0x0000004c45517223 */ /* 0x000fe2000001004e */
[----:B------:R-:W-:Y:S02]  /*5740*/  HADD2.F32 R45, -RZ, R44.H1_H1 ;  /* 0x3000002cff2d7230 */ /* 0x000fe40000004100 */
[----:B------:R-:W-:Y:S01]  /*5750*/  FFMA.FTZ R79, R46, R70, R71 ;  /* 0x000000462e4f7223 */ /* 0x000fe20000010047 */
[----:B------:R-:W-:Y:S02]  /*5760*/  HADD2.F32 R69, -RZ, R182.H0_H0 ;  /* 0x200000b6ff457230 */ /* 0x000fe40000004100 */
[----:B------:R-:W-:Y:S01]  /*5770*/  FFMA.FTZ R82, R47, R76, -R82 ;  /* 0x0000004c2f527223 */ /* 0x000fe20000010852 */
[----:B------:R-:W-:Y:S02]  /*5780*/  HADD2.F32 R44, -RZ, R44.H0_H0 ;  /* 0x2000002cff2c7230 */ /* 0x000fe40000004100 */
[----:B------:R-:W-:-:S02]  /*5790*/  HADD2.F32 R71, -RZ, R182.H1_H1 ;  /* 0x300000b6ff477230 */ /* 0x000fc40000004100 */
[CC--:B------:R-:W-:Y:S01]  /*57a0*/  FMUL.FTZ R77, R45.reuse, R69.reuse ;  /* 0x000000452d4d7220 */ /* 0x0c0fe20000410000 */
[--C-:B------:R-:W-:Y:S02]  /*57b0*/  HADD2.F32 R46, -RZ, R68.reuse.H1_H1 ;  /* 0x30000044ff2e7230 */ /* 0x100fe40000004100 */
        /* <DEDUP_REMOVED lines=14> */
.L_x_7347:
[----:B------:R-:W-:Y:S05]  /*58a0*/  BSYNC B3 ;  /* 0x0000000000037941 */ /* 0x000fea0003800000 */
.L_x_7346:
[----:B------:R-:W-:Y:S01]  /*58b0*/  ULDC.64 UR4, c[0x0][0x2e8] ;  /* 0x0000ba0000047ab9 */ /* 0x000fe20000000a00 */
[----:B------:R-:W-:Y:S01]  /*58c0*/  ULDC.64 UR6, c[0x0][0x208] ;  /* 0x0000820000067ab9 */ /* 0x000fe20000000a00 */
[----:B------:R-:W-:-:S04]  /*58d0*/  LEA R68, P3, R74, UR4, 0x1 ;  /* 0x000000044a447c11 */ /* 0x000fc8000f8608ff */
[----:B------:R-:W-:-:S05]  /*58e0*/  LEA.HI.X R69, R74, UR5, R75, 0x1, P3 ;  /* 0x000000054a457c11 */ /* 0x000fca00098f0c4b */
[----:B--2---:R4:W-:Y:S04]  /*58f0*/  STG.E.128 desc[UR6][R68.64], R44 ;  /* 0x0000002c44007986 */ /* 0x0049e8000c101d06 */
.L_x_7345:
[----:B------:R-:W-:Y:S05]  /*5900*/  BSYNC B2 ;  /* 0x0000000000027941 */ /* 0x000fea0003800000 */
.L_x_7344:
[----:B------:R-:W-:Y:S05]  /*5910*/  @P1 BRA `(.L_x_7343) ;  /* 0x0000000000d41947 */ /* 0x000fea0003800000 */
[----:B-1234-:R1:W2:Y:S01]  /*5920*/  LDS.128 R44, [R5+0x26c00] ;  /* 0x026c0000052c7984 */ /* 0x01e2a20000000c00 */
[----:B------:R-:W-:Y:S01]  /*5930*/  IADD3 R72, P3, R72, R13, RZ ;  /* 0x0000000d48487210 */ /* 0x000fe20007f7e0ff */
[----:B------:R-:W-:Y:S04]  /*5940*/  BSSY B2, `(.L_x_7348) ;  /* 0x000002d000027945 */ /* 0x000fe80003800000 */
[----:B------:R-:W-:Y:S01]  /*5950*/  IMAD.X R73, R73, 0x1, R8, P3 ;  /* 0x0000000149497824 */ /* 0x000fe200018e0608 */
[----:B------:R-:W-:-:S13]  /*5960*/  ISETP.GE.AND P3, PT, R220, R84, PT ;  /* 0x00000054dc00720c */ /* 0x000fda0003f66270 */
        /* <DEDUP_REMOVED lines=42> */
.L_x_7349:
[----:B------:R-:W-:Y:S05]  /*5c10*/  BSYNC B2 ;  /* 0x0000000000027941 */ /* 0x000fea0003800000 */
.L_x_7348:
[----:B------:R-:W-:Y:S01]  /*5c20*/  ULDC.64 UR4, c[0x0][0x2e8] ;  /* 0x0000ba0000047ab9 */ /* 0x000fe20000000a00 */
[----:B------:R-:W-:Y:S01]  /*5c30*/  ULDC.64 UR6, c[0x0][0x208] ;  /* 0x0000820000067ab9 */ /* 0x000fe20000000a00 */
[----:B------:R-:W-:-:S04]  /*5c40*/  LEA R64, P3, R72, UR4, 0x1 ;  /* 0x0000000448407c11 */ /* 0x000fc8000f8608ff */
[----:B------:R-:W-:-:S05]  /*5c50*/  LEA.HI.X R65, R72, UR5, R73, 0x1, P3 ;  /* 0x0000000548417c11 */ /* 0x000fca00098f0c49 */
[----:B--2---:R1:W-:Y:S04]  /*5c60*/  STG.E.128 desc[UR6][R64.64], R44 ;  /* 0x0000002c40007986 */ /* 0x0043e8000c101d06 */
.L_x_7343:
[----:B------:R-:W-:Y:S05]  /*5c70*/  BSYNC B1 ;  /* 0x0000000000017941 */ /* 0x000fea0003800000 */
.L_x_7342:
[----:B------:R-:W-:Y:S01]  /*5c80*/  LOP3.LUT P3, RZ, R94, 0x2, RZ, 0xc0, !PT ;  /* 0x000000025eff7812 */ /* 0x000fe2000786c0ff */
[----:B------:R-:W-:-:S12]  /*5c90*/  BSSY B1, `(.L_x_7350) ;  /* 0x0000072000017945 */ /* 0x000fd80003800000 */
[----:B------:R-:W-:Y:S05]  /*5ca0*/  @P3 BRA `(.L_x_7351) ;  /* 0x0000000400c03947 */ /* 0x000fea0003800000 */
[----:B-1----:R-:W-:Y:S01]  /*5cb0*/  IADD3 R64, P3, P4, R130, R136, R16 ;  /* 0x0000008882407210 */ /* 0x002fe20007c7e010 */
[----:B------:R-:W-:Y:S03]  /*5cc0*/  BSSY B2, `(.L_x_7352) ;  /* 0x0000038000027945 */ /* 0x000fe60003800000 */
[----:B------:R-:W-:Y:S01]  /*5cd0*/  IADD3.X R65, R129, R92, R17, P3, P4 ;  /* 0x0000005c81417210 */ /* 0x000fe20001fe8411 */
[----:B------:R-:W-:Y:S08]  /*5ce0*/  @P0 BRA `(.L_x_7353) ;  /* 0x0000000000d40947 */ /* 0x000ff00003800000 */
[----:B--234-:R1:W2:Y:S01]  /*5cf0*/  LDS.128 R44, [R5+0x22400] ;  /* 0x02240000052c7984 */ /* 0x01c2a20000000c00 */
        /* <DEDUP_REMOVED lines=22> */
[----:B------:R-:W-:Y:S01]  /*5e60*/  FMUL.FTZ R74, R61, R70 ;  /* 0x000000463d4a7220 */ /* 0x000fe20000410000 */
[----:B------:R-:W-:Y:S01]  /*5e70*/  FFMA.FTZ R71, R46, R62, R63 ;  /* 0x0000003e2e477223 */ /* 0x000fe2000001003f */
[C---:B------:R-:W-:Y:S01]  /*5e80*/  FMUL.FTZ R70, R47.reuse, R70 ;  /* 0x000000462f467220 */ /* 0x040fe20000410000 */
[--C-:B------:R-:W-:Y:S02]  /*5e90*/  HADD2.F32 R62, -RZ, R178.reuse.H0_H0 ;  /* 0x200000b2ff3e7230 */ /* 0x100fe40000004100 */
[-C--:B------:R-:W-:Y:S01]  /*5ea0*/  FFMA.FTZ R74, R47, R68.reuse, -R74 ;  /* 0x000000442f4a7223 */ /* 0x080fe2000001084a */
[----:B------:R-:W-:Y:S02]  /*5eb0*/  HADD2.F32 R63, -RZ, R178.H1_H1 ;  /* 0x300000b2ff3f7230 */ /* 0x000fe40000004100 */
[----:B------:R-:W-:Y:S01]  /*5ec0*/  FFMA.FTZ R75, R61, R68, R70 ;  /* 0x000000443d4b7223 */ /* 0x000fe20000010046 */
[----:B------:R-:W-:Y:S02]  /*5ed0*/  HADD2.F32 R46, -RZ, R60.H1_H1 ;  /* 0x3000003cff2e7230 */ /* 0x000fe40000004100 */
[----:B------:R-:W-:Y:S01]  /*5ee0*/  FMUL.FTZ R69, R45, R62 ;  /* 0x0000003e2d457220 */ /* 0x000fe20000410000 */
[----:B------:R-:W-:-:S02]  /*5ef0*/  HADD2.F32 R44, -RZ, R44.H0_H0 ;  /* 0x2000002cff2c7230 */ /* 0x000fc40000004100 */
        /* <DEDUP_REMOVED lines=14> */
.L_x_7355:
[----:B------:R-:W-:Y:S05]  /*5fe0*/  BSYNC B3 ;  /* 0x0000000000037941 */ /* 0x000fea0003800000 */
.L_x_7354:
[----:B------:R-:W-:Y:S01]  /*5ff0*/  ULDC.64 UR4, c[0x0][0x2e8] ;  /* 0x0000ba0000047ab9 */ /* 0x000fe20000000a00 */
[----:B------:R-:W-:Y:S01]  /*6000*/  ULDC.64 UR6, c[0x0][0x208] ;  /* 0x0000820000067ab9 */ /* 0x000fe20000000a00 */
[----:B------:R-:W-:-:S04]  /*6010*/  LEA R60, P3, R66, UR4, 0x1 ;  /* 0x00000004423c7c11 */ /* 0x000fc8000f8608ff */
[----:B------:R-:W-:-:S05]  /*6020*/  LEA.HI.X R61, R66, UR5, R67, 0x1, P3 ;  /* 0x00000005423d7c11 */ /* 0x000fca00098f0c43 */
[----:B--2---:R1:W-:Y:S04]  /*6030*/  STG.E.128 desc[UR6][R60.64], R44 ;  /* 0x0000002c3c007986 */ /* 0x0043e8000c101d06 */
.L_x_7353:
[----:B------:R-:W-:Y:S05]  /*6040*/  BSYNC B2 ;  /* 0x0000000000027941 */ /* 0x000fea0003800000 */
.L_x_7352:
        /* <DEDUP_REMOVED lines=48> */
.L_x_7357:
[----:B------:R-:W-:Y:S05]  /*6350*/  BSYNC B2 ;  /* 0x0000000000027941 */ /* 0x000fea0003800000 */
.L_x_7356:
[----:B------:R-:W-:Y:S01]  /*6360*/  ULDC.64 UR4, c[0x0][0x2e8] ;  /* 0x0000ba0000047ab9 */ /* 0x000fe20000000a00 */
[----:B------:R-:W-:Y:S01]  /*6370*/  ULDC.64 UR6, c[0x0][0x208] ;  /* 0x0000820000067ab9 */ /* 0x000fe20000000a00 */
[----:B------:R-:W-:-:S04]  /*6380*/  LEA R56, P3, R67, UR4, 0x1 ;  /* 0x0000000443387c11 */ /* 0x000fc8000f8608ff */
[----:B------:R-:W-:-:S05]  /*6390*/  LEA.HI.X R57, R67, UR5, R68, 0x1, P3 ;  /* 0x0000000543397c11 */ /* 0x000fca00098f0c44 */
[----:B--2---:R1:W-:Y:S04]  /*63a0*/  STG.E.128 desc[UR6][R56.64], R44 ;  /* 0x0000002c38007986 */ /* 0x0043e8000c101d06 */
.L_x_7351:
[----:B------:R-:W-:Y:S05]  /*63b0*/  BSYNC B1 ;  /* 0x0000000000017941 */ /* 0x000fea0003800000 */
.L_x_7350:
[----:B------:R-:W-:Y:S05]  /*63c0*/  @P5 BRA `(.L_x_7358) ;  /* 0x0000005000e85947 */ /* 0x000fea0003800000 */
[----:B------:R-:W-:Y:S01]  /*63d0*/  IADD3 R136, P3, P4, R134, R136, R16 ;  /* 0x0000008886887210 */ /* 0x000fe20007c7e010 */
[----:B------:R-:W-:Y:S03]  /*63e0*/  BSSY B1, `(.L_x_7359) ;  /* 0x0000038000017945 */ /* 0x000fe60003800000 */
[----:B-1----:R-:W-:Y:S01]  /*63f0*/  IADD3.X R57, R133, R92, R17, P3, P4 ;  /* 0x0000005c85397210 */ /* 0x002fe20001fe8411 */
[----:B------:R-:W-:Y:S08]  /*6400*/  @P0 BRA `(.L_x_7360) ;  /* 0x0000000000d40947 */ /* 0x000ff00003800000 */
[----:B--234-:R1:W2:Y:S01]  /*6410*/  LDS.128 R44, [R5+0x23400] ;  /* 0x02340000052c7984 */ /* 0x01c2a20000000c00 */
[----:B------:R-:W-:Y:S01]  /*6420*/  ISETP.GE.AND P4, PT, R18, R84, PT ;  /* 0x000000541200720c */ /* 0x000fe20003f86270 */
[----:B------:R-:W-:Y:S01]  /*6430*/  BSSY B2, `(.L_x_7361) ;  /* 0x000002c000027945 */ /* 0x000fe20003800000 */
[----:B------:R-:W-:-:S11]  /*6440*/  IADD3 R64, P3, R136, R100, RZ ;  /* 0x0000006488407210 */ /* 0x000fd60007f7e0ff */
        /* <DEDUP_REMOVED lines=42> */
.L_x_7362:
[----:B------:R-:W-:Y:S05]  /*66f0*/  BSYNC B2 ;  /* 0x0000000000027941 */ /* 0x000fea0003800000 */
.L_x_7361:
[----:B------:R-:W-:Y:S01]  /*6700*/  ULDC.64 UR4, c[0x0][0x2e8] ;  /* 0x0000ba0000047ab9 */ /* 0x000fe20000000a00 */
[----:B------:R-:W-:Y:S01]  /*6710*/  IADD3.X R53, R57, R14, RZ, P3, !PT ;  /* 0x0000000e39357210 */ /* 0x000fe20001ffe4ff */
[----:B------:R-:W-:Y:S01]  /*6720*/  ULDC.64 UR6, c[0x0][0x208] ;  /* 0x0000820000067ab9 */ /* 0x000fe20000000a00 */
[----:B------:R-:W-:-:S04]  /*6730*/  LEA R52, P3, R64, UR4, 0x1 ;  /* 0x0000000440347c11 */ /* 0x000fc8000f8608ff */
[----:B------:R-:W-:-:S05]  /*6740*/  LEA.HI.X R53, R64, UR5, R53, 0x1, P3 ;  /* 0x0000000540357c11 */ /* 0x000fca00098f0c35 */
[----:B--2---:R1:W-:Y:S04]  /*6750*/  STG.E.128 desc[UR6][R52.64], R44 ;  /* 0x0000002c34007986 */ /* 0x0043e8000c101d06 */
.L_x_7360:
[----:B------:R-:W-:Y:S05]  /*6760*/  BSYNC B1 ;  /* 0x0000000000017941 */ /* 0x000fea0003800000 */
.L_x_7359:
[----:B------:R-:W-:Y:S05]  /*6770*/  @P1 BRA `(.L_x_7358) ;  /* 0x0000004c00fc1947 */ /* 0x000fea0003800000 */
[----:B-1234-:R1:W2:Y:S01]  /*6780*/  LDS.128 R44, [R5+0x28c00] ;  /* 0x028c0000052c7984 */ /* 0x01e2a20000000c00 */
        /* <DEDUP_REMOVED lines=45> */
.L_x_7364:
[----:B------:R-:W-:Y:S05]  /*6a60*/  BSYNC B1 ;  /* 0x0000000000017941 */ /* 0x000fea0003800000 */
.L_x_7363:
[----:B------:R-:W-:Y:S01]  /*6a70*/  ULDC.64 UR4, c[0x0][0x2e8] ;  /* 0x0000ba0000047ab9 */ /* 0x000fe20000000a00 */
[----:B------:R-:W-:Y:S01]  /*6a80*/  IMAD.X R57, R57, 0x1, R8, P3 ;  /* 0x0000000139397824 */ /* 0x000fe200018e0608 */
[----:B------:R-:W-:Y:S01]  /*6a90*/  LEA R48, P3, R60, UR4, 0x1 ;  /* 0x000000043c307c11 */ /* 0x000fe2000f8608ff */
[----:B------:R-:W-:-:S03]  /*6aa0*/  ULDC.64 UR6, c[0x0][0x208] ;  /* 0x0000820000067ab9 */ /* 0x000fc60000000a00 */
[----:B------:R-:W-:-:S05]  /*6ab0*/  LEA.HI.X R49, R60, UR5, R57, 0x1, P3 ;  /* 0x000000053c317c11 */ /* 0x000fca00098f0c39 */
[----:B--2---:R1:W-:Y:S01]  /*6ac0*/  STG.E.128 desc[UR6][R48.64], R44 ;  /* 0x0000002c30007986 */ /* 0x0043e2000c101d06 */
[----:B------:R-:W-:Y:S05]  /*6ad0*/  BRA `(.L_x_7358) ;  /* 0x0000004c00247947 */ /* 0x000fea0003800000 */
.L_x_7302:
[C---:B------:R-:W-:Y:S01]  /*6ae0*/  VIADD R44, R22.reuse, 0x20 ;  /* 0x00000020162c7836 */ /* 0x040fe20000000000 */
[----:B------:R-:W-:Y:S01]  /*6af0*/  ULDC.64 UR4, c[0x0][0x208] ;  /* 0x0000820000047ab9 */ /* 0x000fe20000000a00 */
[----:B------:R-:W-:-:S03]  /*6b00*/  VIADD R52, R22, 0x80 ;  /* 0x0000008016347836 */ /* 0x000fc60000000000 */
[----:B------:R-:W-:Y:S02]  /*6b10*/  ISETP.GE.AND P4, PT, R44, R4, PT ;  /* 0x000000042c00720c */ /* 0x000fe40003f86270 */
[----:B------:R-:W-:Y:S02]  /*6b20*/  IADD3 R44, R22, 0x40, RZ ;  /* 0x00000040162c7810 */ /* 0x000fe40007ffe0ff */
[----:B------:R-:W-:-:S13]  /*6b30*/  ISETP.GE.OR P4, PT, R16, R84, P4 ;  /* 0x000000541000720c */ /* 0x000fda0002786670 */
[----:B------:R-:W-:Y:S01]  /*6b40*/  @!P4 IADD3 R50, P2, P3, R106, R96, R38 ;  /* 0x000000606a32c210 */ /* 0x000fe20007b5e026 */
[----:B------:R-:W1:Y:S03]  /*6b50*/  @!P4 LDC.64 R60, c[0x0][0x3e8] ;  /* 0x0000fa00ff3ccb82 */ /* 0x000e660000000a00 */
[----:B0-----:R-:W-:Y:S02]  /*6b60*/  @!P4 IADD3.X R51, R27, R3, R41, P2, P3 ;  /* 0x000000031b33c210 */ /* 0x001fe400017e6429 */
[----:B------:R-:W-:-:S03]  /*6b70*/  @!P4 IADD3 R48, P2, P3, R112, R94, R32 ;  /* 0x0000005e7030c210 */ /* 0x000fc60007b5e020 */
[----:B------:R-:W0:Y:S01]  /*6b80*/  @!P4 LDC.64 R62, c[0x0][0x400] ;  /* 0x00010000ff3ecb82 */ /* 0x000e220000000a00 */
[----:B------:R-:W-:Y:S02]  /*6b90*/  @!P4 IADD3.X R49, R21, R0, R35, P2, P3 ;  /* 0x000000001531c210 */ /* 0x000fe400017e6423 */
[----:B------:R-:W-:-:S04]  /*6ba0*/  ISETP.GE.AND P3, PT, R44, R4, PT ;  /* 0x000000042c00720c */ /* 0x000fc80003f66270 */
[----:B------:R-:W-:-:S13]  /*6bb0*/  ISETP.GE.OR P3, PT, R16, R84, P3 ;  /* 0x000000541000720c */ /* 0x000fda0001f66670 */
[----:B------:R-:W-:Y:S01]  /*6bc0*/  @!P3 IADD3 R46, P2, P5, R106, R37, R96 ;  /* 0x000000256a2eb210 */ /* 0x000fe20007d5e060 */
[----:B------:R-:W2:Y:S03]  /*6bd0*/  @!P3 LDC.64 R68, c[0x0][0x3e8] ;  /* 0x0000fa00ff44bb82 */ /* 0x000ea60000000a00 */
[----:B------:R-:W-:Y:S02]  /*6be0*/  @!P3 IADD3.X R47, R27, R40, R3, P2, P5 ;  /* 0x000000281b2fb210 */ /* 0x000fe400017ea403 */
[----:B------:R-:W-:-:S03]  /*6bf0*/  @!P3 IADD3 R44, P2, P5, R112, R31, R94 ;  /* 0x0000001f702cb210 */ /* 0x000fc60007d5e05e */
[----:B------:R-:W3:Y:S01]  /*6c00*/  @!P3 LDC.64 R70, c[0x0][0x400] ;  /* 0x00010000ff46bb82 */ /* 0x000ee20000000a00 */
[----:B------:R-:W-:Y:S02]  /*6c10*/  @!P3 IADD3.X R45, R21, R34, R0, P2, P5 ;  /* 0x00000022152db210 */ /* 0x000fe400017ea400 */
[----:B------:R-:W-:-:S04]  /*6c20*/  ISETP.GE.AND P2, PT, R52, R4, PT ;  /* 0x000000043400720c */ /* 0x000fc80003f46270 */
[----:B------:R-:W-:-:S13]  /*6c30*/  ISETP.GE.OR P2, PT, R16, R84, P2 ;  /* 0x000000541000720c */ /* 0x000fda0001746670 */
[----:B------:R-:W-:Y:S01]  /*6c40*/  @!P2 IADD3 R74, P5, P6, R106, R36, R96 ;  /* 0x000000246a4aa210 */ /* 0x000fe20007ebe060 */
[----:B------:R-:W4:Y:S03]  /*6c50*/  @!P2 LDC.64 R76, c[0x0][0x3e8] ;  /* 0x0000fa00ff4cab82 */ /* 0x000f260000000a00 */
[----:B------:R-:W-:Y:S02]  /*6c60*/  @!P2 IADD3.X R75, R27, R39, R3, P5, P6 ;  /* 0x000000271b4ba210 */ /* 0x000fe40002fec403 */
[----:B------:R-:W-:-:S03]  /*6c70*/  @!P2 IADD3 R72, P5, P6, R112, R30, R94 ;  /* 0x0000001e7048a210 */ /* 0x000fc60007ebe05e */
[----:B------:R-:W4:Y:S01]  /*6c80*/  @!P2 LDC.64 R78, c[0x0][0x400] ;  /* 0x00010000ff4eab82 */ /* 0x000f220000000a00 */
[----:B------:R-:W-:Y:S02]  /*6c90*/  @!P2 IADD3.X R73, R21, R33, R0, P5, P6 ;  /* 0x000000211549a210 */ /* 0x000fe40002fec400 */
[----:B------:R-:W-:-:S04]  /*6ca0*/  ISETP.GE.AND P5, PT, R22, R4, PT ;  /* 0x000000041600720c */ /* 0x000fc80003fa6270 */
[----:B------:R-:W-:-:S13]  /*6cb0*/  ISETP.GE.OR P5, PT, R16, R84, P5 ;  /* 0x000000541000720c */ /* 0x000fda0002fa6670 */
[----:B------:R-:W1:Y:S01]  /*6cc0*/  @!P5 LDC.64 R52, c[0x0][0x3e8] ;  /* 0x0000fa00ff34db82 */ /* 0x000e620000000a00 */
[----:B------:R-:W-:-:S05]  /*6cd0*/  @!P5 IADD3 R54, P6, R106, R96, RZ ;  /* 0x000000606a36d210 */ /* 0x000fca0007fde0ff */
[----:B------:R-:W-:Y:S01]  /*6ce0*/  @!P5 IMAD.X R55, R3, 0x1, R27, P6 ;  /* 0x000000010337d824 */ /* 0x000fe200030e061b */
[----:B-1----:R-:W-:-:S04]  /*6cf0*/  @!P5 LEA R52, P6, R54, R52, 0x1 ;  /* 0x000000343634d211 */ /* 0x002fc800078c08ff */
[----:B------:R-:W-:Y:S02]  /*6d00*/  @!P5 LEA.HI.X R53, R54, R53, R55, 0x1, P6 ;  /* 0x000000353635d211 */ /* 0x000fe400030f0c37 */
[----:B------:R-:W1:Y:S01]  /*6d10*/  @!P5 LDC.64 R54, c[0x0][0x400] ;  /* 0x00010000ff36db82 */ /* 0x000e620000000a00 */
[----:B------:R-:W-:-:S05]  /*6d20*/  @!P5 IADD3 R56, P6, R112, R94, RZ ;  /* 0x0000005e7038d210 */ /* 0x000fca0007fde0ff */
[----:B------:R-:W-:Y:S01]  /*6d30*/  @!P5 IMAD.X R57, R0, 0x1, R21, P6 ;  /* 0x000000010039d824 */ /* 0x000fe200030e0615 */
[----:B-1----:R-:W-:-:S04]  /*6d40*/  @!P5 LEA R54, P6, R56, R54, 0x1 ;  /* 0x000000363836d211 */ /* 0x002fc800078c08ff */
[----:B------:R-:W-:Y:S02]  /*6d50*/  @!P5 LEA.HI.X R55, R56, R55, R57, 0x1, P6 ;  /* 0x000000373837d211 */ /* 0x000fe400030f0c39 */
[----:B------:R-:W-:-:S04]  /*6d60*/  @!P4 LEA R60, P6, R50, R60, 0x1 ;  /* 0x0000003c323cc211 */ /* 0x000fc800078c08ff */
[----:B------:R-:W-:Y:S02]  /*6d70*/  @!P4 LEA.HI.X R61, R50, R61, R51, 0x1, P6 ;  /* 0x0000003d323dc211 */ /* 0x000fe400030f0c33 */
[----:B------:R-:W-:Y:S02]  /*6d80*/  CS2R R50, SRZ ;  /* 0x0000000000327805 */ /* 0x000fe4000001ff00 */
[----:B0-----:R-:W-:-:S04]  /*6d90*/  @!P4 LEA R62, P6, R48, R62, 0x1 ;  /* 0x0000003e303ec211 */ /* 0x001fc800078c08ff */
[----:B------:R-:W-:Y:S02]  /*6da0*/  @!P4 LEA.HI.X R63, R48, R63, R49, 0x1, P6 ;  /* 0x0000003f303fc211 */ /* 0x000fe400030f0c31 */
[----:B------:R-:W-:Y:S02]  /*6db0*/  CS2R R48, SRZ ;  /* 0x0000000000307805 */ /* 0x000fe4000001ff00 */
[----:B--2---:R-:W-:-:S04]  /*6dc0*/  @!P3 LEA R68, P6, R46, R68, 0x1 ;  /* 0x000000442e44b211 */ /* 0x004fc800078c08ff */
[----:B------:R-:W-:Y:S02]  /*6dd0*/  @!P3 LEA.HI.X R69, R46, R69, R47, 0x1, P6 ;  /* 0x000000452e45b211 */ /* 0x000fe400030f0c2f */
[----:B------:R-:W-:Y:S02]  /*6de0*/  CS2R R46, SRZ ;  /* 0x00000000002e7805 */ /* 0x000fe4000001ff00 */
[C---:B---3--:R-:W-:Y:S01]  /*6df0*/  @!P3 LEA R70, P6, R44.reuse, R70, 0x1 ;  /* 0x000000462c46b211 */ /* 0x048fe200078c08ff */
[----:B------:R0:W5:Y:S03]  /*6e00*/  @!P5 LDG.E.128 R48, desc[UR4][R54.64] ;  /* 0x000000043630d981 */ /* 0x000166000c1e1d00 */
[----:B------:R-:W-:Y:S02]  /*6e10*/  @!P3 LEA.HI.X R71, R44, R71, R45, 0x1, P6 ;  /* 0x000000472c47b211 */ /* 0x000fe400030f0c2d */
[----:B------:R-:W-:-:S02]  /*6e20*/  CS2R R44, SRZ ;  /* 0x00000000002c7805 */ /* 0x000fc4000001ff00 */
[----:B------:R-:W-:Y:S02]  /*6e30*/  CS2R R58, SRZ ;  /* 0x00000000003a7805 */ /* 0x000fe4000001ff00 */
[----:B------:R-:W-:Y:S02]  /*6e40*/  CS2R R56, SRZ ;  /* 0x0000000000387805 */ /* 0x000fe4000001ff00 */
[----:B------:R1:W5:Y:S01]  /*6e50*/  @!P5 LDG.E.128 R44, desc[UR4][R52.64] ;  /* 0x00000004342cd981 */ /* 0x000362000c1e1d00 */
[----:B0-----:R-:W-:Y:S02]  /*6e60*/  CS2R R54, SRZ ;  /* 0x0000000000367805 */ /* 0x001fe4000001ff00 */
[----:B------:R-:W-:Y:S02]  /*6e70*/  CS2R R66, SRZ ;  /* 0x0000000000427805 */ /* 0x000fe4000001ff00 */
[----:B------:R-:W-:Y:S01]  /*6e80*/  CS2R R64, SRZ ;  /* 0x0000000000407805 */ /* 0x000fe2000001ff00 */
[----:B------:R0:W5:Y:S05]  /*6e90*/  @!P4 LDG.E.128 R56, desc[UR4][R62.64] ;  /* 0x000000043e38c981 */ /* 0x00016a000c1e1d00 */
[----:B------:R-:W5:Y:S01]  /*6ea0*/  @!P3 LDG.E.128 R64, desc[UR4][R70.64] ;  /* 0x000000044640b981 */ /* 0x000f62000c1e1d00 */
[----:B-1----:R-:W-:-:S02]  /*6eb0*/  CS2R R52, SRZ ;  /* 0x0000000000347805 */ /* 0x002fc4000001ff00 */
[----:B0-----:R-:W-:-:S04]  /*6ec0*/  CS2R R62, SRZ ;  /* 0x00000000003e7805 */ /* 0x001fc8000001ff00 */
[----:B------:R0:W5:Y:S02]  /*6ed0*/  @!P4 LDG.E.128 R52, desc[UR4][R60.64] ;  /* 0x000000043c34c981 */ /* 0x000164000c1e1d00 */
[----:B0-----:R-:W-:-:S06]  /*6ee0*/  CS2R R60, SRZ ;  /* 0x00000000003c7805 */ /* 0x001fcc000001ff00 */
[----:B------:R0:W5:Y:S01]  /*6ef0*/  @!P3 LDG.E.128 R60, desc[UR4][R68.64] ;  /* 0x00000004443cb981 */ /* 0x000162000c1e1d00 */
[----:B----4-:R-:W-:Y:S02]  /*6f00*/  @!P2 LEA R76, P3, R74, R76, 0x1 ;  /* 0x0000004c4a4ca211 */ /* 0x010fe400078608ff */
[----:B------:R-:W-:Y:S02]  /*6f10*/  IADD3 R81, R22, 0x60, RZ ;  /* 0x0000006016517810 */ /* 0x000fe40007ffe0ff */
[----:B------:R-:W-:Y:S02]  /*6f20*/  @!P2 LEA.HI.X R77, R74, R77, R75, 0x1, P3 ;  /* 0x0000004d4a4da211 */ /* 0x000fe400018f0c4b */
[----:B------:R-:W-:-:S04]  /*6f30*/  @!P2 LEA R78, P3, R72, R78, 0x1 ;  /* 0x0000004e484ea211 */ /* 0x000fc800078608ff */
[----:B------:R-:W-:Y:S02]  /*6f40*/  @!P2 LEA.HI.X R79, R72, R79, R73, 0x1, P3 ;  /* 0x0000004f484fa211 */ /* 0x000fe400018f0c49 */
[----:B------:R-:W-:-:S04]  /*6f50*/  ISETP.GE.AND P3, PT, R81, R4, PT ;  /* 0x000000045100720c */ /* 0x000fc80003f66270 */
[----:B------:R-:W-:Y:S02]  /*6f60*/  ISETP.GE.OR P3, PT, R16, R84, P3 ;  /* 0x000000541000720c */ /* 0x000fe40001f66670 */
[----:B------:R-:W-:Y:S02]  /*6f70*/  CS2R R70, SRZ ;  /* 0x0000000000467805 */ /* 0x000fe4000001ff00 */
[----:B0-----:R-:W-:Y:S02]  /*6f80*/  CS2R R68, SRZ ;  /* 0x0000000000447805 */ /* 0x001fe4000001ff00 */
[----:B------:R-:W-:Y:S02]  /*6f90*/  CS2R R74, SRZ ;  /* 0x00000000004a7805 */ /* 0x000fe4000001ff00 */
[----:B------:R-:W-:Y:S01]  /*6fa0*/  CS2R R72, SRZ ;  /* 0x0000000000487805 */ /* 0x000fe2000001ff00 */
[----:B------:R-:W-:Y:S01]  /*6fb0*/  VIADD R80, R22, 0xa0 ;  /* 0x000000a016507836 */ /* 0x000fe20000000000 */
[----:B------:R-:W-:Y:S01]  /*6fc0*/  BSSY B1, `(.L_x_7365) ;  /* 0x0000021000017945 */ /* 0x000fe20003800000 */
[----:B------:R0:W5:Y:S04]  /*6fd0*/  @!P2 LDG.E.128 R68, desc[UR4][R76.64] ;  /* 0x000000044c44a981 */ /* 0x000168000c1e1d00 */
[----:B------:R1:W5:Y:S01]  /*6fe0*/  @!P2 LDG.E.128 R72, desc[UR4][R78.64] ;  /* 0x000000044e48a981 */ /* 0x000362000c1e1d00 */
[----:B------:R-:W-:-:S02]  /*6ff0*/  ISETP.GE.AND P2, PT, R80, R4, PT ;  /* 0x000000045000720c */ /* 0x000fc40003f46270 */
[----:B------:R-:W-:Y:S02]  /*7000*/  CS2R R82, SRZ ;  /* 0x0000000000527805 */ /* 0x000fe4000001ff00 */
[----:B------:R-:W-:Y:S02]  /*7010*/  CS2R R80, SRZ ;  /* 0x0000000000507805 */ /* 0x000fe4000001ff00 */
[----:B------:R-:W-:Y:S02]  /*7020*/  ISETP.GE.OR P2, PT, R16, R84, P2 ;  /* 0x000000541000720c */ /* 0x000fe40001746670 */
[----:B0-----:R-:W-:Y:S02]  /*7030*/  CS2R R76, SRZ ;  /* 0x00000000004c7805 */ /* 0x001fe4000001ff00 */
[----:B-1----:R-:W-:Y:S01]  /*7040*/  CS2R R78, SRZ ;  /* 0x00000000004e7805 */ /* 0x002fe2000001ff00 */
[----:B------:R-:W-:Y:S08]  /*7050*/  @P3 BRA `(.L_x_7366) ;  /* 0x00000000005c3947 */ /* 0x000ff00003800000 */
[----:B------:R-:W0:Y:S01]  /*7060*/  LDC.64 R80, c[0x0][0x3f8] ;  /* 0x0000fe00ff507b82 */ /* 0x000e220000000a00 */
[----:B------:R-:W-:Y:S01]  /*7070*/  IMAD.MOV.U32 R78, RZ, RZ, R96 ;  /* 0x000000ffff4e7224 */ /* 0x000fe200078e0060 */
[----:B------:R-:W-:Y:S01]  /*7080*/  MOV R82, R94 ;  /* 0x0000005e00527202 */ /* 0x000fe20000000f00 */
[----:B------:R-:W-:Y:S01]  /*7090*/  IMAD.MOV.U32 R79, RZ, RZ, R3 ;  /* 0x000000ffff4f7224 */ /* 0x000fe200078e0003 */
[----:B------:R-:W-:Y:S01]  /*70a0*/  ULDC.64 UR4, c[0x0][0x3e8] ;  /* 0x0000fa0000047ab9 */ /* 0x000fe20000000a00 */
[----:B------:R-:W-:Y:S01]  /*70b0*/  IMAD.MOV.U32 R83, RZ, RZ, R0 ;  /* 0x000000ffff537224 */ /* 0x000fe200078e0000 */
[----:B------:R-:W-:Y:S01]  /*70c0*/  ULDC.64 UR6, c[0x0][0x400] ;  /* 0x0001000000067ab9 */ /* 0x000fe20000000a00 */
[----:B------:R-:W-:Y:S01]  /*70d0*/  ULDC.64 UR8, c[0x0][0x208] ;  /* 0x0000820000087ab9 */ /* 0x000fe20000000a00 */
[----:B------:R-:W1:Y:S01]  /*70e0*/  LDC.64 R76, c[0x0][0x408] ;  /* 0x00010200ff4c7b82 */ /* 0x000e620000000a00 */
[----:B0-----:R-:W-:-:S04]  /*70f0*/  IMAD.WIDE.U32 R78, R80, 0x60, R78 ;  /* 0x00000060504e7825 */ /* 0x001fc800078e004e */
[----:B------:R-:W-:Y:S01]  /*7100*/  IMAD R81, R81, 0x60, RZ ;  /* 0x0000006051517824 */ /* 0x000fe200078e02ff */
[----:B------:R-:W-:Y:S01]  /*7110*/  IADD3 R80, P3, R106, R78, RZ ;  /* 0x0000004e6a507210 */ /* 0x000fe20007f7e0ff */
[----:B-1----:R-:W-:-:S03]  /*7120*/  IMAD.WIDE.U32 R82, R76, 0x60, R82 ;  /* 0x000000604c527825 */ /* 0x002fc600078e0052 */
[----:B------:R-:W-:Y:S01]  /*7130*/  IADD3.X R79, R27, R79, R81, P3, !PT ;  /* 0x0000004f1b4f7210 */ /* 0x000fe20001ffe451 */
[----:B------:R-:W-:Y:S01]  /*7140*/  IMAD R77, R77, 0x60, RZ ;  /* 0x000000604d4d7824 */ /* 0x000fe200078e02ff */
[----:B------:R-:W-:-:S04]  /*7150*/  IADD3 R78, P3, R112, R82, RZ ;  /* 0x00000052704e7210 */ /* 0x000fc80007f7e0ff */
[----:B------:R-:W-:Y:S02]  /*7160*/  IADD3.X R83, R21, R83, R77, P3, !PT ;  /* 0x0000005315537210 */ /* 0x000fe40001ffe44d */
[----:B------:R-:W-:-:S04]  /*7170*/  LEA R76, P3, R80, UR4, 0x1 ;  /* 0x00000004504c7c11 */ /* 0x000fc8000f8608ff */
[----:B------:R-:W-:Y:S02]  /*7180*/  LEA.HI.X R77, R80, UR5, R79, 0x1, P3 ;  /* 0x00000005504d7c11 */ /* 0x000fe400098f0c4f */
[----:B------:R-:W-:-:S04]  /*7190*/  LEA R80, P3, R78, UR6, 0x1 ;  /* 0x000000064e507c11 */ /* 0x000fc8000f8608ff */
[----:B------:R-:W-:Y:S02]  /*71a0*/  LEA.HI.X R81, R78, UR7, R83, 0x1, P3 ;  /* 0x000000074e517c11 */ /* 0x000fe400098f0c53 */
[----:B------:R-:W5:Y:S04]  /*71b0*/  LDG.E.128 R76, desc[UR8][R76.64] ;  /* 0x000000084c4c7981 */ /* 0x000f68000c1e1d00 */
[----:B------:R-:W5:Y:S03]  /*71c0*/  LDG.E.128 R80, desc[UR8][R80.64] ;  /* 0x0000000850507981 */ /* 0x000f66000c1e1d00 */
.L_x_7366:
[----:B------:R-:W-:Y:S05]  /*71d0*/  BSYNC B1 ;  /* 0x0000000000017941 */ /* 0x000fea0003800000 */
.L_x_7365:
[----:B------:R-:W-:Y:S01]  /*71e0*/  BSSY B1, `(.L_x_7367) ;  /* 0x000001c000017945 */ /* 0x000fe20003800000 */
[----:B------:R-:W-:Y:S02]  /*71f0*/  ISETP.GE.AND P3, PT, R16, R84, PT ;  /* 0x000000541000720c */ /* 0x000fe40003f66270 */
[----:B------:R-:W-:Y:S02]  /*7200*/  CS2R R86, SRZ ;  /* 0x0000000000567805 */ /* 0x000fe4000001ff00 */
[----:B------:R-:W-:Y:S02]  /*7210*/  CS2R R84, SRZ ;  /* 0x0000000000547805 */ /* 0x000fe4000001ff00 */
[----:B------:R-:W-:Y:S02]  /*7220*/  CS2R R90, SRZ ;  /* 0x00000000005a7805 */ /* 0x000fe4000001ff00 */
[----:B------:R-:W-:Y:S01]  /*7230*/  CS2R R88, SRZ ;  /* 0x0000000000587805 */ /* 0x000fe2000001ff00 */
[----:B------:R-:W-:Y:S06]  /*7240*/  @P2 BRA `(.L_x_7368) ;  /* 0x0000000000542947 */ /* 0x000fec0003800000 */
[----:B------:R-:W0:Y:S01]  /*7250*/  LDC.64 R84, c[0x0][0x3f8] ;  /* 0x0000fe00ff547b82 */ /* 0x000e220000000a00 */
[----:B------:R-:W-:Y:S01]  /*7260*/  IMAD.MOV.U32 R97, RZ, RZ, R3 ;  /* 0x000000ffff617224 */ /* 0x000fe200078e0003 */
[----:B------:R-:W-:Y:S01]  /*7270*/  ULDC.64 UR4, c[0x0][0x3e8] ;  /* 0x0000fa0000047ab9 */ /* 0x000fe20000000a00 */
[----:B------:R-:W-:Y:S01]  /*7280*/  IMAD.MOV.U32 R95, RZ, RZ, R0 ;  /* 0x000000ffff5f7224 */ /* 0x000fe200078e0000 */
[----:B------:R-:W-:Y:S01]  /*7290*/  ULDC.64 UR6, c[0x0][0x400] ;  /* 0x0001000000067ab9 */ /* 0x000fe20000000a00 */
[----:B------:R-:W-:-:S03]  /*72a0*/  ULDC.64 UR8, c[0x0][0x208] ;  /* 0x0000820000087ab9 */ /* 0x000fc60000000a00 */
        /* <DEDUP_REMOVED lines=12> */
[----:B------:R-:W-:Y:S01]  /*7370*/  LEA.HI.X R89, R0, UR7, R95, 0x1, P2 ;  /* 0x0000000700597c11 */ /* 0x000fe200090f0c5f */
[----:B------:R-:W5:Y:S05]  /*7380*/  LDG.E.128 R84, desc[UR8][R84.64] ;  /* 0x0000000854547981 */ /* 0x000f6a000c1e1d00 */
[----:B------:R-:W5:Y:S03]  /*7390*/  LDG.E.128 R88, desc[UR8][R88.64] ;  /* 0x0000000858587981 */ /* 0x000f66000c1e1d00 */
.L_x_7368:
[----:B------:R-:W-:Y:S05]  /*73a0*/  BSYNC B1 ;  /* 0x0000000000017941 */ /* 0x000fea0003800000 */
.L_x_7367:
[----:B-----5:R-:W-:Y:S01]  /*73b0*/  IMAD.MOV.U32 R93, RZ, RZ, R76 ;  /* 0x000000ffff5d7224 */ /* 0x020fe200078e004c */
[----:B------:R-:W-:Y:S01]  /*73c0*/  MOV R0, R78 ;  /* 0x0000004e00007202 */ /* 0x000fe20000000f00 */
[----:B------:R-:W-:Y:S01]  /*73d0*/  IMAD.MOV.U32 R94, RZ, RZ, R77 ;  /* 0x000000ffff5e7224 */ /* 0x000fe200078e004d */
[----:B------:R-:W-:Y:S01]  /*73e0*/  ULOP3.LUT UR4, UR60, 0x1, URZ, 0xfc, !UPT ;  /* 0x000000013c047892 */ /* 0x000fe2000f8efc3f */
[----:B------:R-:W-:-:S03]  /*73f0*/  IMAD.MOV.U32 R3, RZ, RZ, R79 ;  /* 0x000000ffff037224 */ /* 0x000fc600078e004f */
[----:B------:R-:W-:Y:S01]  /*7400*/  PRMT R181, R93, 0x5410, R94 ;  /* 0x000054105db57816 */ /* 0x000fe2000000005e */
[----:B------:R-:W-:Y:S01]  /*7410*/  IMAD.MOV.U32 R93, RZ, RZ, R80 ;  /* 0x000000ffff5d7224 */ /* 0x000fe200078e0050 */
[----:B------:R-:W-:Y:S01]  /*7420*/  PRMT R180, R0, 0x5410, R3 ;  /* 0x0000541000b47816 */ /* 0x000fe20000000003 */
[----:B------:R-:W-:Y:S01]  /*7430*/  IMAD.MOV.U32 R94, RZ, RZ, R81 ;  /* 0x000000ffff5e7224 */ /* 0x000fe200078e0051 */
[----:B------:R-:W-:Y:S01]  /*7440*/  MOV R0, R82 ;  /* 0x0000005200007202 */ /* 0x000fe20000000f00 */
[----:B------:R-:W-:Y:S01]  /*7450*/  IMAD.MOV.U32 R3, RZ, RZ, R83 ;  /* 0x000000ffff037224 */ /* 0x000fe200078e0053 */
[----:B------:R-:W-:Y:S02]  /*7460*/  UISETP.NE.AND UP0, UPT, UR4, 0x3, UPT ;  /* 0x000000030400788c */ /* 0x000fe4000bf05270 */
        /* <DEDUP_REMOVED lines=21> */
[----:B------:R-:W-:Y:S02]  /*75c0*/  PRMT R189, R189, 0x5410, R0 ;  /* 0x00005410bdbd7816 */ /* 0x000fe40000000000 */
        /* <DEDUP_REMOVED lines=28> */
[----:B------:R-:W-:Y:S02]  /*7790*/  PRMT R186, R93, 0x7610, R186 ;  /* 0x000076105dba7816 */ /* 0x000fe400000000ba */
[----:B------:R-:W-:Y:S02]  /*77a0*/  PRMT R185, R3, 0x7610, R185 ;  /* 0x0000761003b97816 */ /* 0x000fe400000000b9 */
[----:B------:R-:W-:Y:S02]  /*77b0*/  PRMT R184, R184, 0x5410, R94 ;  /* 0x00005410b8b87816 */ /* 0x000fe4000000005e */
[----:B------:R-:W-:Y:S02]  /*77c0*/  MOV R3, R66 ;  /* 0x0000004200037202 */ /* 0x000fe40000000f00 */
[----:B------:R-:W-:Y:S01]  /*77d0*/  PRMT R186, R186, 0x5410, R0 ;  /* 0x00005410baba7816 */ /* 0x000fe20000000000 */
[----:B------:R-:W-:Y:S01]  /*77e0*/  IMAD.MOV.U32 R0, RZ, RZ, R65 ;  /* 0x000000ffff007224 */ /* 0x000fe200078e0041 */
[----:B------:R-:W-:Y:S01]  /*77f0*/  PRMT R184, R3, 0x7610, R184 ;  /* 0x0000761003b87816 */ /* 0x000fe200000000b8 */
[----:B------:R-:W-:-:S03]  /*7800*/  IMAD.MOV.U32 R3, RZ, RZ, R64 ;  /* 0x000000ffff037224 */ /* 0x000fc600078e0040 */
[----:B------:R-:W-:Y:S01]  /*7810*/  PRMT R187, R187, 0x5410, R0 ;  /* 0x00005410bbbb7816 */ /* 0x000fe20000000000 */
[----:B------:R-:W-:Y:S01]  /*7820*/  IMAD.MOV.U32 R0, RZ, RZ, R71 ;  /* 0x000000ffff007224 */ /* 0x000fe200078e0047 */
[----:B------:R-:W-:Y:S02]  /*7830*/  PRMT R185, R185, 0x5410, R3 ;  /* 0x00005410b9b97816 */ /* 0x000fe40000000003 */
[----:B------:R-:W-:-:S04]  /*7840*/  MOV R3, R70 ;  /* 0x0000004600037202 */ /* 0x000fc80000000f00 */
        /* <DEDUP_REMOVED lines=10> */
[----:B------:R-:W-:Y:S06]  /*78f0*/  @!P2 BRA `(.L_x_7369) ;  /* 0x000000000004a947 */ /* 0x000fec0003800000 */
[----:B------:R-:W-:Y:S01]  /*7900*/  BPT.TRAP 0x1 ;  /* 0x000000040000795c */ /* 0x000fe20000300000 */
.L_x_7369:
        /* <DEDUP_REMOVED lines=8> */
.L_x_7670:
[----:B------:R-:W-:Y:S05]  /*7990*/  BSYNC B1 ;  /* 0x0000000000017941 */ /* 0x000fea0003800000 */
.L_x_7370:
[----:B------:R-:W-:Y:S01]  /*79a0*/  ISETP.GE.OR P4, PT, R22, R4, P0 ;  /* 0x000000041600720c */ /* 0x000fe20000786670 */
[----:B------:R-:W-:Y:S01]  /*79b0*/  BSSY B1, `(.L_x_7372) ;  /* 0x0000092000017945 */ /* 0x000fe20003800000 */
[----:B0-----:R-:W-:-:S11]  /*79c0*/  IMAD.IADD R151, R150, 0x1, -R122 ;  /* 0x0000000196977824 */ /* 0x001fd600078e0a7a */
[----:B------:R-:W-:Y:S05]  /*79d0*/  @P4 BRA `(.L_x_7373) ;  /* 0x00000008003c4947 */ /* 0x000fea0003800000 */
[----:B------:R-:W3:Y:S01]  /*79e0*/  LDL R92, [R1+0x4] ;  /* 0x00000400015c7983 */ /* 0x000ee20000100800 */
[----:B------:R-:W-:Y:S01]  /*79f0*/  IMAD.SHL.U32 R94, R22, 0x40, RZ ;  /* 0x00000040165e7824 */ /* 0x000fe200078e00ff */
[----:B------:R-:W-:Y:S01]  /*7a00*/  BSSY B2, `(.L_x_7374) ;  /* 0x0000079000027945 */ /* 0x000fe20003800000 */
[----:B------:R-:W0:Y:S03]  /*7a10*/  S2R R96, SR_TID.X ;  /* 0x0000000000607919 */ /* 0x000e260000002100 */
[----:B------:R-:W-:-:S04]  /*7a20*/  LOP3.LUT R94, R94, 0x1c0, RZ, 0xc0, !PT ;  /* 0x000001c05e5e7812 */ /* 0x000fc800078ec0ff */
[----:B------:R-:W-:Y:S02]  /*7a30*/  SHF.R.U32.HI R94, RZ, 0x3, R94 ;  /* 0x00000003ff5e7819 */ /* 0x000fe4000001165e */
[----:B0-----:R-:W-:-:S04]  /*7a40*/  IADD3 R96, R96, -0x80, RZ ;  /* 0xffffff8060607810 */ /* 0x001fc80007ffe0ff */
[----:B------:R-:W-:-:S04]  /*7a50*/  SHF.R.S32.HI R95, RZ, 0x1f, R96 ;  /* 0x0000001fff5f7819 */ /* 0x000fc80000011460 */
[----:B------:R-:W-:Y:S01]  /*7a60*/  LEA.HI R95, R95, R96, RZ, 0x6 ;  /* 0x000000605f5f7211 */ /* 0x000fe200078f30ff */
[----:B------:R-:W-:-:S04]  /*7a70*/  IMAD.SHL.U32 R96, R22, 0x40, RZ ;  /* 0x0000004016607824 */ /* 0x000fc800078e00ff */
[----:B------:R-:W-:-:S05]  /*7a80*/  IMAD.SHL.U32 R95, R95, 0x8, RZ ;  /* 0x000000085f5f7824 */ /* 0x000fca00078e00ff */
[----:B------:R-:W-:Y:S02]  /*7a90*/  LOP3.LUT R95, R95, 0xfffffe00, RZ, 0xc0, !PT ;  /* 0xfffffe005f5f7812 */ /* 0x000fe400078ec0ff */
        /* <DEDUP_REMOVED lines=8> */
[----:B------:R-:W-:Y:S02]  /*7b20*/  LOP3.LUT R93, R174, 0x38, RZ, 0xc0, !PT ;  /* 0x00000038ae5d7812 */ /* 0x000fe400078ec0ff */
[----:B------:R-:W-:Y:S02]  /*7b30*/  SHF.R.S32.HI R92, RZ, 0x3, R92 ;  /* 0x00000003ff5c7819 */ /* 0x000fe4000001145c */
[----:B------:R-:W-:-:S03]  /*7b40*/  LOP3.LUT R93, R93, 0x1c0, R96, 0xf8, !PT ;  /* 0x000001c05d5d7812 */ /* 0x000fc600078ef860 */
[----:B------:R-:W-:Y:S01]  /*7b50*/  IMAD R92, R92, 0x2c00, R95 ;  /* 0x00002c005c5c7824 */ /* 0x000fe200078e025f */
[----:B------:R-:W-:-:S04]  /*7b60*/  LOP3.LUT R93, R93, R94, RZ, 0x3c, !PT ;  /* 0x0000005e5d5d7212 */ /* 0x000fc800078e3cff */
[----:B------:R-:W-:-:S05]  /*7b70*/  IADD3 R92, R92, R93, RZ ;  /* 0x0000005d5c5c7210 */ /* 0x000fca0007ffe0ff */
[C---:B------:R-:W-:Y:S02]  /*7b80*/  IMAD R96, R23.reuse, 0x5800, R92 ;  /* 0x0000580017607824 */ /* 0x040fe400078e025c */
[----:B------:R-:W-:Y:S02]  /*7b90*/  IMAD R92, R23, 0x5800, R147 ;  /* 0x00005800175c7824 */ /* 0x000fe400078e0293 */
[--C-:B------:R-:W-:Y:S02]  /*7ba0*/  IMAD R96, R96, 0x2, R2.reuse ;  /* 0x0000000260607824 */ /* 0x100fe400078e0202 */
[----:B------:R-:W-:-:S04]  /*7bb0*/  IMAD R92, R92, 0x2, R2 ;  /* 0x000000025c5c7824 */ /* 0x000fc800078e0202 */
[----:B------:R-:W0:Y:S04]  /*7bc0*/  LDS.128 R96, [R96+0x1e400] ;  /* 0x01e4000060607984 */ /* 0x000e280000000c00 */
[----:B------:R-:W3:Y:S01]  /*7bd0*/  LDS.128 R92, [R92+0x1e400] ;  /* 0x01e400005c5c7984 */ /* 0x000ee20000000c00 */
[----:B------:R-:W-:Y:S05]  /*7be0*/  @P3 BRA `(.L_x_7375) ;  /* 0x0000000400683947 */ /* 0x000fea0003800000 */
[----:B0-----:R-:W-:Y:S01]  /*7bf0*/  IMAD.MOV.U32 R177, RZ, RZ, R97 ;  /* 0x000000ffffb17224 */ /* 0x001fe200078e0061 */
[----:B---3--:R-:W-:Y:S01]  /*7c00*/  MOV R176, R93 ;  /* 0x0000005d00b07202 */ /* 0x008fe20000000f00 */
[----:B------:R-:W-:Y:S01]  /*7c10*/  HADD2.F32 R175, -RZ, R175.H0_H0 ;  /* 0x200000afffaf7230 */ /* 0x000fe20000004100 */
[--C-:B------:R-:W-:Y:S01]  /*7c20*/  SHF.R.U64 R44, R44, 0x10, R45.reuse ;  /* 0x000000102c2c7819 */ /* 0x100fe2000000122d */
[----:B------:R-:W-:Y:S01]  /*7c30*/  HADD2.F32 R178, -RZ, R178.H0_H0 ;  /* 0x200000b2ffb27230 */ /* 0x000fe20000004100 */
[----:B------:R-:W-:Y:S01]  /*7c40*/  SHF.R.U32.HI R45, RZ, 0x10, R45 ;  /* 0x00000010ff2d7819 */ /* 0x000fe2000001162d */
[----:B------:R-:W-:Y:S01]  /*7c50*/  HADD2.F32 R93, -RZ, R177.H0_H0 ;  /* 0x200000b1ff5d7230 */ /* 0x000fe20000004100 */
[----:B------:R-:W-:Y:S01]  /*7c60*/  SHF.R.U64 R46, R46, 0x10, R47 ;  /* 0x000000102e2e7819 */ /* 0x000fe2000000122f */
[----:B------:R-:W-:Y:S02]  /*7c70*/  HADD2.F32 R179, -RZ, R176.H0_H0 ;  /* 0x200000b0ffb37230 */ /* 0x000fe40000004100 */
[----:B------:R-:W-:-:S02]  /*7c80*/  HADD2.F32 R45, -RZ, R45.H0_H0 ;  /* 0x2000002dff2d7230 */ /* 0x000fc40000004100 */
[-C--:B------:R-:W-:Y:S01]  /*7c90*/  FMUL.FTZ R97, R93, R175.reuse ;  /* 0x000000af5d617220 */ /* 0x080fe20000410000 */
[----:B------:R-:W-:Y:S02]  /*7ca0*/  HADD2.F32 R46, -RZ, R46.H0_H0 ;  /* 0x2000002eff2e7230 */ /* 0x000fe40000004100 */
[C---:B------:R-:W-:Y:S01]  /*7cb0*/  FMUL.FTZ R175, R179.reuse, R175 ;  /* 0x000000afb3af7220 */ /* 0x040fe20000410000 */
[----:B------:R-:W-:-:S03]  /*7cc0*/  FFMA.FTZ R97, R179, R178, -R97 ;  /* 0x000000b2b3617223 */ /* 0x000fc60000010861 */
[----:B------:R-:W-:Y:S01]  /*7cd0*/  FFMA.FTZ R93, R93, R178, R175 ;  /* 0x000000b25d5d7223 */ /* 0x000fe200000100af */
[--C-:B------:R-:W-:Y:S02]  /*7ce0*/  SHF.R.U32.HI R178, RZ, 0x10, R49.reuse ;  /* 0x00000010ffb27819 */ /* 0x100fe40000011631 */
[----:B------:R-:W-:Y:S01]  /*7cf0*/  SHF.R.U64 R175, R48, 0x10, R49 ;  /* 0x0000001030af7819 */ /* 0x000fe20000001231 */
[----:B------:R-:W-:Y:S02]  /*7d00*/  HADD2.F32 R48, -RZ, R177.H1_H1 ;  /* 0x300000b1ff307230 */ /* 0x000fe40000004100 */
[----:B------:R-:W-:Y:S02]  /*7d10*/  HADD2.F32 R178, -RZ, R178.H0_H0 ;  /* 0x200000b2ffb27230 */ /* 0x000fe40000004100 */
[----:B------:R-:W-:Y:S02]  /*7d20*/  HADD2.F32 R49, -RZ, R176.H1_H1 ;  /* 0x300000b0ff317230 */ /* 0x000fe40000004100 */
[----:B------:R-:W-:-:S02]  /*7d30*/  HADD2.F32 R175, -RZ, R175.H0_H0 ;  /* 0x200000afffaf7230 */ /* 0x000fc40000004100 */
[-C--:B------:R-:W-:Y:S01]  /*7d40*/  FMUL.FTZ R176, R48, R178.reuse ;  /* 0x000000b230b07220 */ /* 0x080fe20000410000 */
[----:B------:R-:W-:-:S03]  /*7d50*/  FMUL.FTZ R178, R49, R178 ;  /* 0x000000b231b27220 */ /* 0x000fc60000410000 */
[-C--:B------:R-:W-:Y:S01]  /*7d60*/  FFMA.FTZ R49, R49, R45.reuse, -R176 ;  /* 0x0000002d31317223 */ /* 0x080fe200000108b0 */
[----:B------:R-:W-:Y:S02]  /*7d70*/  HADD2.F32 R176, -RZ, R190.H0_H0 ;  /* 0x200000beffb07230 */ /* 0x000fe40000004100 */
[----:B------:R-:W-:Y:S01]  /*7d80*/  FFMA.FTZ R45, R48, R45, R178 ;  /* 0x0000002d302d7223 */ /* 0x000fe200000100b2 */
[----:B------:R-:W-:Y:S02]  /*7d90*/  IMAD.MOV.U32 R48, RZ, RZ, R95 ;  /* 0x000000ffff307224 */ /* 0x000fe400078e005f */
[----:B------:R-:W-:Y:S01]  /*7da0*/  HADD2.F32 R178, -RZ, R191.H1_H1 ;  /* 0x300000bfffb27230 */ /* 0x000fe20000004100 */
        /* <DEDUP_REMOVED lines=10> */
[----:B------:R-:W-:-:S03]  /*7e50*/  HADD2.F32 R178, -RZ, R192.H0_H0 ;  /* 0x200000c0ffb27230 */ /* 0x000fc60000004100 */
        /* <DEDUP_REMOVED lines=30> */
[----:B------:R-:W-:-:S02]  /*8040*/  HADD2.F32 R175, -RZ, R191.H0_H0 ;  /* 0x200000bfffaf7230 */ /* 0x000fc40000004100 */
        /* <DEDUP_REMOVED lines=11> */
[----:B------:R-:W-:Y:S01]  /*8100*/  IMAD.MOV.U32 R92, RZ, RZ, R44 ;  /* 0x000000ffff5c7224 */ /* 0x000fe200078e002c */
[----:B------:R-:W-:Y:S01]  /*8110*/  MOV R96, R50 ;  /* 0x0000003200607202 */ /* 0x000fe20000000f00 */
[-C--:B------:R-:W-:Y:S01]  /*8120*/  FFMA.FTZ R51, R94, R46.reuse, -R51 ;  /* 0x0000002e5e337223 */ /* 0x080fe20000010833 */
[----:B------:R-:W-:-:S04]  /*8130*/  FFMA.FTZ R47, R98, R46, R47 ;  /* 0x0000002e622f7223 */ /* 0x000fc8000001002f */
[----:B------:R-:W-:Y:S02]  /*8140*/  F2FP.F16.F32.PACK_AB R51, R51, R99 ;  /* 0x000000633333723e */ /* 0x000fe400000000ff */
[----:B------:R-:W-:Y:S02]  /*8150*/  F2FP.F16.F32.PACK_AB R47, R47, R175 ;  /* 0x000000af2f2f723e */ /* 0x000fe400000000ff */
[----:B------:R-:W-:Y:S01]  /*8160*/  MOV R99, R48 ;  /* 0x0000003000637202 */ /* 0x000fe20000000f00 */
[----:B------:R-:W-:Y:S02]  /*8170*/  IMAD.MOV.U32 R94, RZ, RZ, R51 ;  /* 0x000000ffff5e7224 */ /* 0x000fe400078e0033 */
[----:B------:R-:W-:-:S07]  /*8180*/  IMAD.MOV.U32 R98, RZ, RZ, R47 ;  /* 0x000000ffff627224 */ /* 0x000fce00078e002f */
.L_x_7375:
[----:B------:R-:W-:Y:S05]  /*8190*/  BSYNC B2 ;  /* 0x0000000000027941 */ /* 0x000fea0003800000 */
.L_x_7374:
[----:B------:R-:W-:Y:S01]  /*81a0*/  SHF.R.S32.HI R44, RZ, 0x1f, R22 ;  /* 0x0000001fff2c7819 */ /* 0x000fe20000011416 */
[----:B------:R-:W-:Y:S01]  /*81b0*/  ULDC.64 UR4, c[0x0][0x2e8] ;  /* 0x0000ba0000047ab9 */ /* 0x000fe20000000a00 */
[----:B------:R-:W-:Y:S01]  /*81c0*/  ISETP.GE.AND P4, PT, R174, R150, PT ;  /* 0x00000096ae00720c */ /* 0x000fe20003f86270 */
[----:B------:R-:W-:Y:S02]  /*81d0*/  ULDC.64 UR6, c[0x0][0x208] ;  /* 0x0000820000067ab9 */ /* 0x000fe40000000a00 */
[-C--:B--2---:R-:W-:Y:S02]  /*81e0*/  IMAD R46, R44, R138.reuse, RZ ;  /* 0x0000008a2c2e7224 */ /* 0x084fe400078e02ff */
[----:B------:R-:W-:-:S04]  /*81f0*/  IMAD.WIDE.U32 R44, R22, R138, R136 ;  /* 0x0000008a162c7225 */ /* 0x000fc800078e0088 */
[----:B------:R-:W-:-:S04]  /*8200*/  IMAD R46, R22, R139, R46 ;  /* 0x0000008b162e7224 */ /* 0x000fc800078e022e */
[----:B------:R-:W-:Y:S01]  /*8210*/  IMAD.IADD R45, R46, 0x1, R45 ;  /* 0x000000012e2d7824 */ /* 0x000fe200078e022d */
[--C-:B------:R-:W-:Y:S02]  /*8220*/  @!P4 SHF.R.S32.HI R47, RZ, 0x1f, R174.reuse ;  /* 0x0000001fff2fc819 */ /* 0x100fe400000114ae */
[----:B------:R-:W-:-:S04]  /*8230*/  @!P4 IADD3 R174, P5, P6, R100, R44, R174 ;  /* 0x0000002c64aec210 */ /* 0x000fc80007ebe0ae */
[----:B------:R-:W-:Y:S02]  /*8240*/  @!P4 IADD3.X R47, R14, R45, R47, P5, P6 ;  /* 0x0000002d0e2fc210 */ /* 0x000fe40002fec42f */
[----:B------:R-:W-:-:S04]  /*8250*/  IADD3 R46, P5, P6, R100, R44, R20 ;  /* 0x0000002c642e7210 */ /* 0x000fc80007ebe014 */
[----:B------:R-:W-:Y:S02]  /*8260*/  IADD3.X R45, R14, R45, R9, P5, P6 ;  /* 0x0000002d0e2d7210 */ /* 0x000fe40002fec409 */
[----:B------:R-:W-:-:S04]  /*8270*/  LEA R44, P5, R46, UR4, 0x1 ;  /* 0x000000042e2c7c11 */ /* 0x000fc8000f8a08ff */
[----:B------:R-:W-:Y:S02]  /*8280*/  LEA.HI.X R45, R46, UR5, R45, 0x1, P5 ;  /* 0x000000052e2d7c11 */ /* 0x000fe4000a8f0c2d */
[----:B------:R-:W-:-:S03]  /*8290*/  @!P4 LEA R46, P5, R174, UR4, 0x1 ;  /* 0x00000004ae2ecc11 */ /* 0x000fc6000f8a08ff */
[----:B---3--:R3:W-:Y:S01]  /*82a0*/  STG.E.128 desc[UR6][R44.64], R92 ;  /* 0x0000005c2c007986 */ /* 0x0087e2000c101d06 */
[----:B------:R-:W-:-:S05]  /*82b0*/  @!P4 LEA.HI.X R47, R174, UR5, R47, 0x1, P5 ;  /* 0x00000005ae2fcc11 */ /* 0x000fca000a8f0c2f */
[----:B0-----:R3:W-:Y:S04]  /*82c0*/  @!P4 STG.E.128 desc[UR6][R46.64], R96 ;  /* 0x000000602e00c986 */ /* 0x0017e8000c101d06 */
.L_x_7373:
[----:B------:R-:W-:Y:S05]  /*82d0*/  BSYNC B1 ;  /* 0x0000000000017941 */ /* 0x000fea0003800000 */
.L_x_7372:
[----:B------:R-:W-:Y:S01]  /*82e0*/  VIADD R175, R22, 0x20 ;  /* 0x0000002016af7836 */ /* 0x000fe20000000000 */
[----:B------:R-:W-:Y:S04]  /*82f0*/  BSSY B1, `(.L_x_7376) ;  /* 0x000008e000017945 */ /* 0x000fe80003800000 */
[----:B------:R-:W-:-:S13]  /*8300*/  ISETP.GE.OR P4, PT, R175, R4, P0 ;  /* 0x00000004af00720c */ /* 0x000fda0000786670 */
[----:B------:R-:W-:Y:S05]  /*8310*/  @P4 BRA `(.L_x_7377) ;  /* 0x00000008002c4947 */ /* 0x000fea0003800000 */
[----:B---3--:R-:W3:Y:S04]  /*8320*/  LDL R44, [R1+0x4] ;  /* 0x00000400012c7983 */ /* 0x008ee80000100800 */
[----:B------:R-:W4:Y:S01]  /*8330*/  LDL R47, [R1+0x3c] ;  /* 0x00003c00012f7983 */ /* 0x000f220000100800 */
[C---:B------:R-:W-:Y:S01]  /*8340*/  IADD3 R46, R22.reuse, 0x20, RZ ;  /* 0x00000020162e7810 */ /* 0x040fe20007ffe0ff */
[----:B------:R-:W-:Y:S01]  /*8350*/  VIADD R48, R22, 0x20 ;  /* 0x0000002016307836 */ /* 0x000fe20000000000 */
[----:B------:R-:W-:Y:S03]  /*8360*/  BSSY B2, `(.L_x_7378) ;  /* 0x0000074000027945 */ /* 0x000fe60003800000 */
[----:B------:R-:W-:-:S02]  /*8370*/  IMAD.SHL.U32 R46, R46, 0x40, RZ ;  /* 0x000000402e2e7824 */ /* 0x000fc400078e00ff */
[----:B------:R-:W-:-:S03]  /*8380*/  IMAD.SHL.U32 R48, R48, 0x40, RZ ;  /* 0x0000004030307824 */ /* 0x000fc600078e00ff */
[----:B------:R-:W-:Y:S02]  /*8390*/  LOP3.LUT R46, R46, 0x1c0, RZ, 0xc0, !PT ;  /* 0x000001c02e2e7812 */ /* 0x000fe400078ec0ff */
[----:B------:R-:W-:Y:S02]  /*83a0*/  LOP3.LUT R48, R48, 0x1c0, RZ, 0xc0, !PT ;  /* 0x000001c030307812 */ /* 0x000fe400078ec0ff */
[----:B------:R-:W-:Y:S02]  /*83b0*/  SHF.R.U32.HI R46, RZ, 0x3, R46 ;  /* 0x00000003ff2e7819 */ /* 0x000fe4000001162e */
        /* <DEDUP_REMOVED lines=10> */
[----:B----4-:R-:W-:Y:S01]  /*8460*/  IMAD R45, R45, 0x2c00, R47 ;  /* 0x00002c002d2d7824 */ /* 0x010fe200078e022f */
[----:B------:R-:W-:Y:S01]  /*8470*/  LOP3.LUT R44, R44, R46, RZ, 0x3c, !PT ;  /* 0x0000002e2c2c7212 */ /* 0x000fe200078e3cff */
[----:B------:R-:W-:-:S03]  /*8480*/  IMAD R47, R23, 0x5800, R146 ;  /* 0x00005800172f7824 */ /* 0x000fc600078e0292 */
[----:B------:R-:W-:-:S05]  /*8490*/  IADD3 R44, R45, R44, RZ ;  /* 0x0000002c2d2c7210 */ /* 0x000fca0007ffe0ff */
[----:B------:R-:W-:Y:S02]  /*84a0*/  IMAD R45, R23, 0x5800, R44 ;  /* 0x00005800172d7824 */ /* 0x000fe400078e022c */
[--C-:B------:R-:W-:Y:S02]  /*84b0*/  IMAD R44, R47, 0x2, R2.reuse ;  /* 0x000000022f2c7824 */ /* 0x100fe400078e0202 */
[----:B------:R-:W-:-:S04]  /*84c0*/  IMAD R48, R45, 0x2, R2 ;  /* 0x000000022d307824 */ /* 0x000fc800078e0202 */
[----:B------:R-:W0:Y:S04]  /*84d0*/  LDS.128 R44, [R44+0x1e400] ;  /* 0x01e400002c2c7984 */ /* 0x000e280000000c00 */
[----:B------:R-:W3:Y:S01]  /*84e0*/  LDS.128 R48, [R48+0x1e400] ;  /* 0x01e4000030307984 */ /* 0x000ee20000000c00 */
[----:B------:R-:W-:Y:S05]  /*84f0*/  @P3 BRA `(.L_x_7379) ;  /* 0x0000000400683947 */ /* 0x000fea0003800000 */
[----:B---3--:R-:W-:Y:S01]  /*8500*/  IMAD.MOV.U32 R95, RZ, RZ, R49 ;  /* 0x000000ffff5f7224 */ /* 0x008fe200078e0031 */
[----:B0-----:R-:W-:Y:S01]  /*8510*/  MOV R49, R45 ;  /* 0x0000002d00317202 */ /* 0x001fe20000000f00 */
[----:B------:R-:W-:Y:S01]  /*8520*/  HADD2.F32 R96, -RZ, R194.H1_H1 ;  /* 0x300000c2ff607230 */ /* 0x000fe20000004100 */
[----:B------:R-:W-:Y:S01]  /*8530*/  SHF.R.U64 R52, R52, 0x10, R53 ;  /* 0x0000001034347819 */ /* 0x000fe20000001235 */
[----:B------:R-:W-:Y:S01]  /*8540*/  HADD2.F32 R45, -RZ, R193.H0_H0 ;  /* 0x200000c1ff2d7230 */ /* 0x000fe20000004100 */
[----:B------:R-:W-:Y:S01]  /*8550*/  SHF.R.U64 R58, R58, 0x10, R59 ;  /* 0x000000103a3a7819 */ /* 0x000fe2000000123b */
[----:B------:R-:W-:Y:S01]  /*8560*/  HADD2.F32 R93, -RZ, R95.H0_H0 ;  /* 0x2000005fff5d7230 */ /* 0x000fe20000004100 */
[----:B------:R-:W-:Y:S01]  /*8570*/  SHF.R.U64 R54, R54, 0x10, R55 ;  /* 0x0000001036367819 */ /* 0x000fe20000001237 */
[--C-:B------:R-:W-:Y:S02]  /*8580*/  HADD2.F32 R94, -RZ, R49.reuse.H0_H0 ;  /* 0x20000031ff5e7230 */ /* 0x100fe40000004100 */
        /* <DEDUP_REMOVED lines=11> */
[----:B------:R-:W-:Y:S01]  /*8640*/  HADD2.F32 R54, -RZ, R54.H0_H0 ;  /* 0x20000036ff367230 */ /* 0x000fe20000004100 */
[----:B------:R-:W-:Y:S01]  /*8650*/  SHF.R.U64 R57, R56, 0x10, R57 ;  /* 0x0000001038397819 */ /* 0x000fe20000001239 */
[----:B------:R-:W-:-:S02]  /*8660*/  HADD2.F32 R96, -RZ, R96.H0_H0 ;  /* 0x20000060ff607230 */ /* 0x000fc40000004100 */
[----:B------:R-:W-:Y:S02]  /*8670*/  HADD2.F32 R95, -RZ, R95.H0_H0 ;  /* 0x2000005fff5f7230 */ /* 0x000fe40000004100 */
[----:B------:R-:W-:Y:S02]  /*8680*/  HADD2.F32 R56, -RZ, R47.H0_H0 ;  /* 0x2000002fff387230 */ /* 0x000fe40000004100 */
[-C--:B------:R-:W-:Y:S01]  /*8690*/  FMUL.FTZ R97, R45, R96.reuse ;  /* 0x000000602d617220 */ /* 0x080fe20000410000 */
[C---:B------:R-:W-:Y:S01]  /*86a0*/  FMUL.FTZ R96, R49.reuse, R96 ;  /* 0x0000006031607220 */ /* 0x040fe20000410000 */
[----:B------:R-:W-:Y:S02]  /*86b0*/  HADD2.F32 R57, -RZ, R57.H0_H0 ;  /* 0x20000039ff397230 */ /* 0x000fe40000004100 */
[-C--:B------:R-:W-:Y:S01]  /*86c0*/  FFMA.FTZ R49, R49, R95.reuse, -R97 ;  /* 0x0000005f31317223 */ /* 0x080fe20000010861 */
[----:B------:R-:W-:Y:S01]  /*86d0*/  FFMA.FTZ R45, R45, R95, R96 ;  /* 0x0000005f2d2d7223 */ /* 0x000fe20000010060 */
[----:B------:R-:W-:-:S02]  /*86e0*/  HADD2.F32 R97, -RZ, R193.H1_H1 ;  /* 0x300000c1ff617230 */ /* 0x000fc40000004100 */
[--C-:B------:R-:W-:Y:S01]  /*86f0*/  HADD2.F32 R95, -RZ, R51.reuse.H0_H0 ;  /* 0x20000033ff5f7230 */ /* 0x100fe20000004100 */
[----:B------:R-:W-:Y:S01]  /*8700*/  F2FP.F16.F32.PACK_AB R49, R49, R94 ;  /* 0x0000005e3131723e */ /* 0x000fe200000000ff */
[----:B------:R-:W-:Y:S01]  /*8710*/  HADD2.F32 R96, -RZ, R192.H1_H1 ;  /* 0x300000c0ff607230 */ /* 0x000fe20000004100 */
[----:B------:R-:W-:Y:S02]  /*8720*/  F2FP.F16.F32.PACK_AB R93, R45, R93 ;  /* 0x0000005d2d5d723e */ /* 0x000fe400000000ff */
[CC--:B------:R-:W-:Y:S01]  /*8730*/  FMUL.FTZ R98, R95.reuse, R97.reuse ;  /* 0x000000615f627220 */ /* 0x0c0fe20000410000 */
[C---:B------:R-:W-:Y:S01]  /*8740*/  FMUL.FTZ R97, R56.reuse, R97 ;  /* 0x0000006138617220 */ /* 0x040fe20000410000 */
[----:B------:R-:W-:Y:S01]  /*8750*/  IMAD.MOV.U32 R45, RZ, RZ, R49 ;  /* 0x000000ffff2d7224 */ /* 0x000fe200078e0031 */
[----:B------:R-:W-:Y:S01]  /*8760*/  MOV R49, R93 ;  /* 0x0000005d00317202 */ /* 0x000fe20000000f00 */
[-C--:B------:R-:W-:Y:S01]  /*8770*/  FFMA.FTZ R56, R56, R96.reuse, -R98 ;  /* 0x0000006038387223 */ /* 0x080fe20000010862 */
[----:B------:R-:W-:Y:S01]  /*8780*/  FFMA.FTZ R97, R95, R96, R97 ;  /* 0x000000605f617223 */ /* 0x000fe20000010061 */
[----:B------:R-:W-:Y:S01]  /*8790*/  SHF.R.U32.HI R96, RZ, 0x10, R59 ;  /* 0x00000010ff607819 */ /* 0x000fe2000001163b */
[----:B------:R-:W-:Y:S01]  /*87a0*/  HADD2.F32 R95, -RZ, R51.H1_H1 ;  /* 0x30000033ff5f7230 */ /* 0x000fe20000004100 */
[----:B------:R-:W-:-:S03]  /*87b0*/  SHF.R.U32.HI R98, RZ, 0x10, R55 ;  /* 0x00000010ff627819 */ /* 0x000fc60000011637 */
[----:B------:R-:W-:Y:S02]  /*87c0*/  HADD2.F32 R51, -RZ, R96.H0_H0 ;  /* 0x20000060ff337230 */ /* 0x000fe40000004100 */
[----:B------:R-:W-:Y:S02]  /*87d0*/  HADD2.F32 R96, -RZ, R47.H1_H1 ;  /* 0x3000002fff607230 */ /* 0x000fe40000004100 */
[----:B------:R-:W-:Y:S02]  /*87e0*/  HADD2.F32 R47, -RZ, R98.H0_H0 ;  /* 0x20000062ff2f7230 */ /* 0x000fe40000004100 */
[-C--:B------:R-:W-:Y:S01]  /*87f0*/  FMUL.FTZ R98, R95, R51.reuse ;  /* 0x000000335f627220 */ /* 0x080fe20000410000 */
[----:B------:R-:W-:-:S03]  /*8800*/  FMUL.FTZ R99, R96, R51 ;  /* 0x0000003360637220 */ /* 0x000fc60000410000 */
[-C--:B------:R-:W-:Y:S01]  /*8810*/  FFMA.FTZ R51, R96, R47.reuse, -R98 ;  /* 0x0000002f60337223 */ /* 0x080fe20000010862 */
[----:B------:R-:W-:Y:S02]  /*8820*/  HADD2.F32 R98, -RZ, R44.H0_H0 ;  /* 0x2000002cff627230 */ /* 0x000fe40000004100 */
[----:B------:R-:W-:Y:S01]  /*8830*/  FFMA.FTZ R47, R95, R47, R99 ;  /* 0x0000002f5f2f7223 */ /* 0x000fe20000010063 */
[--C-:B------:R-:W-:Y:S02]  /*8840*/  HADD2.F32 R95, -RZ, R48.reuse.H0_H0 ;  /* 0x20000030ff5f7230 */ /* 0x100fe40000004100 */
[----:B------:R-:W-:Y:S01]  /*8850*/  HADD2.F32 R48, -RZ, R48.H1_H1 ;  /* 0x30000030ff307230 */ /* 0x000fe20000004100 */
[----:B------:R-:W-:Y:S01]  /*8860*/  F2FP.F16.F32.PACK_AB R51, R51, R56 ;  /* 0x000000383333723e */ /* 0x000fe200000000ff */
[----:B------:R-:W-:Y:S02]  /*8870*/  HADD2.F32 R44, -RZ, R44.H1_H1 ;  /* 0x3000002cff2c7230 */ /* 0x000fe40000004100 */
[----:B------:R-:W-:Y:S01]  /*8880*/  FMUL.FTZ R99, R95, R174 ;  /* 0x000000ae5f637220 */ /* 0x000fe20000410000 */
[----:B------:R-:W-:-:S02]  /*8890*/  HADD2.F32 R96, -RZ, R189.H0_H0 ;  /* 0x200000bdff607230 */ /* 0x000fc40000004100 */
[----:B------:R-:W-:Y:S01]  /*88a0*/  FMUL.FTZ R174, R98, R174 ;  /* 0x000000ae62ae7220 */ /* 0x000fe20000410000 */
[-C--:B------:R-:W-:Y:S01]  /*88b0*/  FMUL.FTZ R53, R48, R57.reuse ;  /* 0x0000003930357220 */ /* 0x080fe20000410000 */
[C---:B------:R-:W-:Y:S01]  /*88c0*/  FMUL.FTZ R57, R44.reuse, R57 ;  /* 0x000000392c397220 */ /* 0x040fe20000410000 */
[----:B------:R-:W-:Y:S01]  /*88d0*/  F2FP.F16.F32.PACK_AB R97, R47, R97 ;  /* 0x000000612f61723e */ /* 0x000fe200000000ff */
[----:B------:R-:W-:Y:S01]  /*88e0*/  FFMA.FTZ R174, R95, R96, R174 ;  /* 0x000000605fae7223 */ /* 0x000fe200000100ae */
[-C--:B------:R-:W-:Y:S01]  /*88f0*/  FFMA.FTZ R53, R44, R52.reuse, -R53 ;  /* 0x000000342c357223 */ /* 0x080fe20000010835 */
[----:B------:R-:W-:Y:S01]  /*8900*/  FFMA.FTZ R57, R48, R52, R57 ;  /* 0x0000003430397223 */ /* 0x000fe20000010039 */
[----:B------:R-:W-:Y:S02]  /*8910*/  HADD2.F32 R95, -RZ, R188.H1_H1 ;  /* 0x300000bcff5f7230 */ /* 0x000fe40000004100 */
[----:B------:R-:W-:Y:S01]  /*8920*/  FFMA.FTZ R99, R98, R96, -R99 ;  /* 0x0000006062637223 */ /* 0x000fe20000010863 */
[----:B------:R-:W-:-:S02]  /*8930*/  HADD2.F32 R44, -RZ, R50.H0_H0 ;  /* 0x20000032ff2c7230 */ /* 0x000fc40000004100 */
[----:B------:R-:W-:Y:S01]  /*8940*/  HADD2.F32 R52, -RZ, R46.H0_H0 ;  /* 0x2000002eff347230 */ /* 0x000fe20000004100 */
[----:B------:R-:W-:Y:S01]  /*8950*/  F2FP.F16.F32.PACK_AB R57, R57, R174 ;  /* 0x000000ae3939723e */ /* 0x000fe200000000ff */
[----:B------:R-:W-:Y:S02]  /*8960*/  HADD2.F32 R48, -RZ, R188.H0_H0 ;  /* 0x200000bcff307230 */ /* 0x000fe40000004100 */
        /* <DEDUP_REMOVED lines=8> */
[C---:B------:R-:W-:Y:S01]  /*89f0*/  FMUL.FTZ R58, R46.reuse, R58 ;  /* 0x0000003a2e3a7220 */ /* 0x040fe20000410000 */
[----:B------:R-:W-:Y:S01]  /*8a00*/  IMAD.MOV.U32 R47, RZ, RZ, R51 ;  /* 0x000000ffff2f7224 */ /* 0x000fe200078e0033 */
[----:B------:R-:W-:Y:S01]  /*8a10*/  MOV R51, R97 ;  /* 0x0000006100337202 */ /* 0x000fe20000000f00 */
[-C--:B------:R-:W-:Y:S01]  /*8a20*/  FFMA.FTZ R44, R46, R54.reuse, -R44 ;  /* 0x000000362e2c7223 */ /* 0x080fe2000001082c */
[----:B------:R-:W-:Y:S01]  /*8a30*/  FFMA.FTZ R58, R50, R54, R58 ;  /* 0x00000036323a7223 */ /* 0x000fe2000001003a */
[----:B------:R-:W-:-:S03]  /*8a40*/  IMAD.MOV.U32 R48, RZ, RZ, R57 ;  /* 0x000000ffff307224 */ /* 0x000fc600078e0039 */
[----:B------:R-:W-:Y:S01]  /*8a50*/  F2FP.F16.F32.PACK_AB R59, R44, R59 ;  /* 0x0000003b2c3b723e */ /* 0x000fe200000000ff */
[----:B------:R-:W-:Y:S01]  /*8a60*/  IMAD.MOV.U32 R44, RZ, RZ, R53 ;  /* 0x000000ffff2c7224 */ /* 0x000fe200078e0035 */
[----:B------:R-:W-:-:S03]  /*8a70*/  F2FP.F16.F32.PACK_AB R58, R58, R95 ;  /* 0x0000005f3a3a723e */ /* 0x000fc600000000ff */
[----:B------:R-:W-:Y:S02]  /*8a80*/  IMAD.MOV.U32 R46, RZ, RZ, R59 ;  /* 0x000000ffff2e7224 */ /* 0x000fe400078e003b */
[----:B------:R-:W-:-:S07]  /*8a90*/  IMAD.MOV.U32 R50, RZ, RZ, R58 ;  /* 0x000000ffff327224 */ /* 0x000fce00078e003a */
.L_x_7379:
[----:B------:R-:W-:Y:S05]  /*8aa0*/  BSYNC B2 ;  /* 0x0000000000027941 */ /* 0x000fea0003800000 */
.L_x_7378:
[-C--:B--2---:R-:W-:Y:S01]  /*8ab0*/  IMAD R54, R155, R138.reuse, RZ ;  /* 0x0000008a9b367224 */ /* 0x084fe200078e02ff */
[----:B------:R-:W-:Y:S01]  /*8ac0*/  ULDC.64 UR4, c[0x0][0x2e8] ;  /* 0x0000ba0000047ab9 */ /* 0x000fe20000000a00 */
[----:B------:R-:W-:Y:S01]  /*8ad0*/  IMAD.WIDE.U32 R52, R175, R138, R136 ;  /* 0x0000008aaf347225 */ /* 0x000fe200078e0088 */
[----:B------:R-:W-:-:S03]  /*8ae0*/  ULDC.64 UR6, c[0x0][0x208] ;  /* 0x0000820000067ab9 */ /* 0x000fc60000000a00 */
[----:B------:R-:W-:-:S04]  /*8af0*/  IMAD R55, R175, R139, R54 ;  /* 0x0000008baf377224 */ /* 0x000fc800078e0236 */
[----:B------:R-:W-:Y:S01]  /*8b00*/  IMAD.IADD R55, R53, 0x1, R55 ;  /* 0x0000000135377824 */ /* 0x000fe200078e0237 */
[----:B------:R-:W-:-:S04]  /*8b10*/  IADD3 R53, P4, P5, R100, R52, R20 ;  /* 0x0000003464357210 */ /* 0x000fc80007d9e014 */
[----:B------:R-:W-:Y:S02]  /*8b20*/  IADD3.X R54, R14, R55, R9, P4, P5 ;  /* 0x000000370e367210 */ /* 0x000fe400027ea409 */
[----:B------:R-:W-:-:S13]  /*8b30*/  ISETP.GE.AND P4, PT, R92, R150, PT ;  /* 0x000000965c00720c */ /* 0x000fda0003f86270 */
[--C-:B------:R-:W-:Y:S02]  /*8b40*/  @!P4 SHF.R.S32.HI R56, RZ, 0x1f, R92.reuse ;  /* 0x0000001fff38c819 */ /* 0x100fe4000001145c */
[----:B------:R-:W-:-:S04]  /*8b50*/  @!P4 IADD3 R92, P5, P6, R100, R52, R92 ;  /* 0x00000034645cc210 */ /* 0x000fc80007ebe05c */
[----:B------:R-:W-:Y:S02]  /*8b60*/  @!P4 IADD3.X R56, R14, R55, R56, P5, P6 ;  /* 0x000000370e38c210 */ /* 0x000fe40002fec438 */
[----:B------:R-:W-:-:S04]  /*8b70*/  LEA R52, P5, R53, UR4, 0x1 ;  /* 0x0000000435347c11 */ /* 0x000fc8000f8a08ff */
[----:B------:R-:W-:Y:S02]  /*8b80*/  LEA.HI.X R53, R53, UR5, R54, 0x1, P5 ;  /* 0x0000000535357c11 */ /* 0x000fe4000a8f0c36 */
[----:B------:R-:W-:-:S03]  /*8b90*/  @!P4 LEA R54, P5, R92, UR4, 0x1 ;  /* 0x000000045c36cc11 */ /* 0x000fc6000f8a08ff */
[----:B0-----:R0:W-:Y:S01]  /*8ba0*/  STG.E.128 desc[UR6][R52.64], R44 ;  /* 0x0000002c34007986 */ /* 0x0011e2000c101d06 */
[----:B------:R-:W-:-:S05]  /*8bb0*/  @!P4 LEA.HI.X R55, R92, UR5, R56, 0x1, P5 ;  /* 0x000000055c37cc11 */ /* 0x000fca000a8f0c38 */
[----:B---3--:R0:W-:Y:S04]  /*8bc0*/  @!P4 STG.E.128 desc[UR6][R54.64], R48 ;  /* 0x000000303600c986 */ /* 0x0081e8000c101d06 */
.L_x_7377:
[----:B------:R-:W-:Y:S05]  /*8bd0*/  BSYNC B1 ;  /* 0x0000000000017941 */ /* 0x000fea0003800000 */
.L_x_7376:
[----:B0--3--:R-:W-:Y:S01]  /*8be0*/  VIADD R45, R22, 0x40 ;  /* 0x00000040162d7836 */ /* 0x009fe20000000000 */
[----:B------:R-:W-:Y:S04]  /*8bf0*/  BSSY B1, `(.L_x_7380) ;  /* 0x0000087000017945 */ /* 0x000fe80003800000 */
[----:B------:R-:W-:-:S13]  /*8c00*/  ISETP.GE.OR P4, PT, R45, R4, P0 ;  /* 0x000000042d00720c */ /* 0x000fda0000786670 */
[----:B------:R-:W-:Y:S05]  /*8c10*/  @P4 BRA `(.L_x_7381) ;  /* 0x0000000800104947 */ /* 0x000fea0003800000 */
[----:B------:R-:W3:Y:S04]  /*8c20*/  LDL R44, [R1+0x4] ;  /* 0x00000400012c7983 */ /* 0x000ee80000100800 */
[----:B------:R-:W4:Y:S01]  /*8c30*/  LDL R47, [R1+0x38] ;  /* 0x00003800012f7983 */ /* 0x000f220000100800 */
[----:B--2---:R-:W-:Y:S01]  /*8c40*/  IMAD.WIDE.U32 R52, R45, R138, R136 ;  /* 0x0000008a2d347225 */ /* 0x004fe200078e0088 */
[----:B------:R-:W-:Y:S03]  /*8c50*/  BSSY B2, `(.L_x_7382) ;  /* 0x0000074000027945 */ /* 0x000fe60003800000 */
[----:B------:R-:W-:Y:S01]  /*8c60*/  VIADD R46, R22, 0x40 ;  /* 0x00000040162e7836 */ /* 0x000fe20000000000 */
[----:B------:R-:W-:Y:S01]  /*8c70*/  IADD3 R54, P4, P5, R100, R52, R20 ;  /* 0x0000003464367210 */ /* 0x000fe20007d9e014 */
[----:B------:R-:W-:-:S02]  /*8c80*/  VIADD R48, R22, 0x40 ;  /* 0x0000004016307836 */ /* 0x000fc40000000000 */
[----:B------:R-:W-:-:S03]  /*8c90*/  IMAD.SHL.U32 R46, R46, 0x40, RZ ;  /* 0x000000402e2e7824 */ /* 0x000fc600078e00ff */
[----:B------:R-:W-:Y:S02]  /*8ca0*/  SHF.L.U32 R48, R48, 0x6, RZ ;  /* 0x0000000630307819 */ /* 0x000fe400000006ff */
[----:B------:R-:W-:Y:S02]  /*8cb0*/  LOP3.LUT R46, R46, 0x1c0, RZ, 0xc0, !PT ;  /* 0x000001c02e2e7812 */ /* 0x000fe400078ec0ff */
[----:B------:R-:W-:Y:S02]  /*8cc0*/  LOP3.LUT R48, R48, 0x1c0, RZ, 0xc0, !PT ;  /* 0x000001c030307812 */ /* 0x000fe400078ec0ff */
[----:B------:R-:W-:Y:S02]  /*8cd0*/  SHF.R.U32.HI R46, RZ, 0x3, R46 ;  /* 0x00000003ff2e7819 */ /* 0x000fe4000001162e */
[----:B---3--:R-:W-:Y:S01]  /*8ce0*/  LOP3.LUT P6, RZ, R44, 0x1, RZ, 0xc0, !PT ;  /* 0x000000012cff7812 */ /* 0x008fe200078cc0ff */
[----:B------:R-:W-:-:S04]  /*8cf0*/  IMAD R44, R154, R138, RZ ;  /* 0x0000008a9a2c7224 */ /* 0x000fc800078e02ff */
[----:B------:R-:W-:Y:S01]  /*8d00*/  IMAD R45, R45, R139, R44 ;  /* 0x0000008b2d2d7224 */ /* 0x000fe200078e022c */
[----:B------:R-:W-:-:S03]  /*8d10*/  SEL R44, R122, R151, !P6 ;  /* 0x000000977a2c7207 */ /* 0x000fc60007000000 */
[----:B------:R-:W-:Y:S01]  /*8d20*/  IMAD.IADD R56, R53, 0x1, R45 ;  /* 0x0000000135387824 */ /* 0x000fe200078e022d */
[----:B------:R-:W-:-:S04]  /*8d30*/  SHF.R.S32.HI R45, RZ, 0x1f, R44 ;  /* 0x0000001fff2d7819 */ /* 0x000fc8000001142c */
[----:B------:R-:W-:Y:S02]  /*8d40*/  LEA.HI R45, R45, R44, RZ, 0x4 ;  /* 0x0000002c2d2d7211 */ /* 0x000fe400078f20ff */
[----:B------:R-:W-:Y:S02]  /*8d50*/  IADD3.X R55, R14, R56, R9, P4, P5 ;  /* 0x000000380e377210 */ /* 0x000fe400027ea409 */
[----:B------:R-:W-:-:S04]  /*8d60*/  LEA.HI.SX32 R45, R45, R10, 0x1c ;  /* 0x0000000a2d2d7211 */ /* 0x000fc800078fe2ff */
[----:B------:R-:W-:Y:S02]  /*8d70*/  SHF.R.S32.HI R44, RZ, 0x1f, R45 ;  /* 0x0000001fff2c7819 */ /* 0x000fe4000001142d */
[----:B------:R-:W-:Y:S02]  /*8d80*/  SHF.L.U32 R57, R45, 0x3, RZ ;  /* 0x000000032d397819 */ /* 0x000fe400000006ff */
[----:B------:R-:W-:-:S04]  /*8d90*/  LEA.HI R44, R44, R45, RZ, 0x3 ;  /* 0x0000002d2c2c7211 */ /* 0x000fc800078f18ff */
[----:B------:R-:W-:Y:S02]  /*8da0*/  SHF.R.S32.HI R45, RZ, 0x3, R44 ;  /* 0x00000003ff2d7819 */ /* 0x000fe4000001142c */
[----:B------:R-:W-:-:S03]  /*8db0*/  LOP3.LUT R44, R48, 0x38, R57, 0xf8, !PT ;  /* 0x00000038302c7812 */ /* 0x000fc600078ef839 */
[----:B----4-:R-:W-:Y:S01]  /*8dc0*/  IMAD R45, R45, 0x2c00, R47 ;  /* 0x00002c002d2d7824 */ /* 0x010fe200078e022f */
        /* <DEDUP_REMOVED lines=9> */
[----:B------:R-:W-:Y:S01]  /*8e60*/  HADD2.F32 R93, -RZ, R187.H1_H1 ;  /* 0x300000bbff5d7230 */ /* 0x000fe20000004100 */
[----:B------:R-:W-:Y:S01]  /*8e70*/  SHF.R.U64 R64, R64, 0x10, R65 ;  /* 0x0000001040407819 */ /* 0x000fe20000001241 */
[----:B--2---:R-:W-:Y:S01]  /*8e80*/  HADD2.F32 R59, -RZ, R49.H0_H0 ;  /* 0x20000031ff3b7230 */ /* 0x004fe20000004100 */
[----:B------:R-:W-:Y:S01]  /*8e90*/  SHF.R.U64 R60, R60, 0x10, R61 ;  /* 0x000000103c3c7819 */ /* 0x000fe2000000123d */
[----:B0-----:R-:W-:Y:S01]  /*8ea0*/  HADD2.F32 R92, -RZ, R45.H0_H0 ;  /* 0x2000002dff5c7230 */ /* 0x001fe20000004100 */
[----:B------:R-:W-:Y:S01]  /*8eb0*/  SHF.R.U64 R66, R66, 0x10, R67 ;  /* 0x0000001042427819 */ /* 0x000fe20000001243 */
[----:B------:R-:W-:Y:S02]  /*8ec0*/  HADD2.F32 R58, -RZ, R187.H0_H0 ;  /* 0x200000bbff3a7230 */ /* 0x000fe40000004100 */
[-C--:B------:R-:W-:Y:S01]  /*8ed0*/  FMUL.FTZ R94, R59, R93.reuse ;  /* 0x0000005d3b5e7220 */ /* 0x080fe20000410000 */
[----:B------:R-:W-:Y:S02]  /*8ee0*/  HADD2.F32 R49, -RZ, R49.H1_H1 ;  /* 0x30000031ff317230 */ /* 0x000fe40000004100 */
[----:B------:R-:W-:Y:S01]  /*8ef0*/  FMUL.FTZ R93, R92, R93 ;  /* 0x0000005d5c5d7220 */ /* 0x000fe20000410000 */
[----:B------:R-:W-:-:S02]  /*8f00*/  HADD2.F32 R95, -RZ, R186.H1_H1 ;  /* 0x300000baff5f7230 */ /* 0x000fc40000004100 */
[-C--:B------:R-:W-:Y:S01]  /*8f10*/  FFMA.FTZ R92, R92, R58.reuse, -R94 ;  /* 0x0000003a5c5c7223 */ /* 0x080fe2000001085e */
[----:B------:R-:W-:Y:S01]  /*8f20*/  SHF.R.U32.HI R94, RZ, 0x10, R61 ;  /* 0x00000010ff5e7819 */ /* 0x000fe2000001163d */
[----:B------:R-:W-:Y:S01]  /*8f30*/  FFMA.FTZ R59, R59, R58, R93 ;  /* 0x0000003a3b3b7223 */ /* 0x000fe2000001005d */
[----:B------:R-:W-:Y:S01]  /*8f40*/  SHF.R.U32.HI R93, RZ, 0x10, R65 ;  /* 0x00000010ff5d7819 */ /* 0x000fe20000011641 */
[----:B------:R-:W-:Y:S01]  /*8f50*/  HADD2.F32 R58, -RZ, R45.H1_H1 ;  /* 0x3000002dff3a7230 */ /* 0x000fe20000004100 */
[----:B------:R-:W-:Y:S01]  /*8f60*/  SHF.R.U64 R62, R62, 0x10, R63 ;  /* 0x000000103e3e7819 */ /* 0x000fe2000000123f */
[----:B------:R-:W-:Y:S02]  /*8f70*/  HADD2.F32 R45, -RZ, R94.H0_H0 ;  /* 0x2000005eff2d7230 */ /* 0x000fe40000004100 */
[----:B------:R-:W-:Y:S02]  /*8f80*/  HADD2.F32 R93, -RZ, R93.H0_H0 ;  /* 0x2000005dff5d7230 */ /* 0x000fe40000004100 */
[----:B------:R-:W-:-:S02]  /*8f90*/  HADD2.F32 R98, -RZ, R185.H1_H1 ;  /* 0x300000b9ff627230 */ /* 0x000fc40000004100 */
[----:B------:R-:W-:Y:S02]  /*8fa0*/  HADD2.F32 R64, -RZ, R64.H0_H0 ;  /* 0x20000040ff407230 */ /* 0x000fe40000004100 */
[CC--:B------:R-:W-:Y:S01]  /*8fb0*/  FMUL.FTZ R94, R49.reuse, R93.reuse ;  /* 0x0000005d315e7220 */ /* 0x0c0fe20000410000 */
[C---:B------:R-:W-:Y:S01]  /*8fc0*/  FMUL.FTZ R93, R58.reuse, R93 ;  /* 0x0000005d3a5d7220 */ /* 0x040fe20000410000 */
[----:B------:R-:W-:Y:S02]  /*8fd0*/  HADD2.F32 R61, -RZ, R48.H1_H1 ;  /* 0x30000030ff3d7230 */ /* 0x000fe40000004100 */
[-C--:B------:R-:W-:Y:S01]  /*8fe0*/  FFMA.FTZ R58, R58, R45.reuse, -R94 ;  /* 0x0000002d3a3a7223 */ /* 0x080fe2000001085e */
[----:B------:R-:W-:Y:S01]  /*8ff0*/  FFMA.FTZ R49, R49, R45, R93 ;  /* 0x0000002d31317223 */ /* 0x000fe2000001005d */
[----:B------:R-:W-:Y:S01]  /*9000*/  MOV R45, R51 ;  /* 0x00000033002d7202 */ /* 0x000fe20000000f00 */
[----:B------:R-:W-:Y:S02]  /*9010*/  HADD2.F32 R51, -RZ, R47.H0_H0 ;  /* 0x2000002fff337230 */ /* 0x000fe40000004100 */
[----:B------:R-:W-:Y:S01]  /*9020*/  HADD2.F32 R94, -RZ, R186.H0_H0 ;  /* 0x200000baff5e7230 */ /* 0x000fe20000004100 */
[----:B------:R-:W-:Y:S01]  /*9030*/  F2FP.F16.F32.PACK_AB R58, R58, R92 ;  /* 0x0000005c3a3a723e */ /* 0x000fe200000000ff */
[--C-:B------:R-:W-:Y:S01]  /*9040*/  HADD2.F32 R93, -RZ, R45.reuse.H0_H0 ;  /* 0x2000002dff5d7230 */ /* 0x100fe20000004100 */
[----:B------:R-:W-:Y:S01]  /*9050*/  F2FP.F16.F32.PACK_AB R49, R49, R59 ;  /* 0x0000003b3131723e */ /* 0x000fe200000000ff */
[----:B------:R-:W-:-:S02]  /*9060*/  HADD2.F32 R45, -RZ, R45.H1_H1 ;  /* 0x3000002dff2d7230 */ /* 0x000fc40000004100 */
[----:B------:R-:W-:Y:S02]  /*9070*/  HADD2.F32 R47, -RZ, R47.H1_H1 ;  /* 0x3000002fff2f7230 */ /* 0x000fe40000004100 */
[-C--:B------:R-:W-:Y:S01]  /*9080*/  FMUL.FTZ R96, R93, R95.reuse ;  /* 0x0000005f5d607220 */ /* 0x080fe20000410000 */
[C---:B------:R-:W-:Y:S01]  /*9090*/  FMUL.FTZ R95, R51.reuse, R95 ;  /* 0x0000005f335f7220 */ /* 0x040fe20000410000 */
[----:B------:R-:W-:Y:S02]  /*90a0*/  HADD2.F32 R65, -RZ, R44.H1_H1 ;  /* 0x3000002cff417230 */ /* 0x000fe40000004100 */
[-C--:B------:R-:W-:Y:S01]  /*90b0*/  FFMA.FTZ R51, R51, R94.reuse, -R96 ;  /* 0x0000005e33337223 */ /* 0x080fe20000010860 */
[----:B------:R-:W-:Y:S01]  /*90c0*/  FFMA.FTZ R95, R93, R94, R95 ;  /* 0x0000005e5d5f7223 */ /* 0x000fe2000001005f */
[----:B------:R-:W-:Y:S01]  /*90d0*/  SHF.R.U32.HI R94, RZ, 0x10, R67 ;  /* 0x00000010ff5e7819 */ /* 0x000fe20000011643 */
[----:B------:R-:W-:Y:S01]  /*90e0*/  HADD2.F32 R60, -RZ, R60.H0_H0 ;  /* 0x2000003cff3c7230 */ /* 0x000fe20000004100 */
        /* <DEDUP_REMOVED lines=10> */
[----:B------:R-:W-:-:S02]  /*9190*/  HADD2.F32 R93, -RZ, R48.H0_H0 ;  /* 0x20000030ff5d7230 */ /* 0x000fc40000004100 */
[----:B------:R-:W-:Y:S02]  /*91a0*/  HADD2.F32 R96, -RZ, R44.H0_H0 ;  /* 0x2000002cff607230 */ /* 0x000fe40000004100 */
[----:B------:R-:W-:Y:S01]  /*91b0*/  FMUL.FTZ R44, R61, R64 ;  /* 0x000000403d2c7220 */ /* 0x000fe20000410000 */
[----:B------:R-:W-:Y:S02]  /*91c0*/  HADD2.F32 R94, -RZ, R185.H0_H0 ;  /* 0x200000b9ff5e7230 */ /* 0x000fe40000004100 */
[----:B------:R-:W-:Y:S01]  /*91d0*/  FMUL.FTZ R97, R93, R98 ;  /* 0x000000625d617220 */ /* 0x000fe20000410000 */
[C---:B------:R-:W-:Y:S01]  /*91e0*/  FMUL.FTZ R64, R65.reuse, R64 ;  /* 0x0000004041407220 */ /* 0x040fe20000410000 */
[----:B------:R-:W-:Y:S01]  /*91f0*/  FMUL.FTZ R98, R96, R98 ;  /* 0x0000006260627220 */ /* 0x000fe20000410000 */
[-C--:B------:R-:W-:Y:S01]  /*9200*/  FFMA.FTZ R44, R65, R60.reuse, -R44 ;  /* 0x0000003c412c7223 */ /* 0x080fe2000001082c */
[----:B------:R-:W-:Y:S02]  /*9210*/  HADD2.F32 R48, -RZ, R184.H0_H0 ;  /* 0x200000b8ff307230 */ /* 0x000fe40000004100 */
[----:B------:R-:W-:Y:S01]  /*9220*/  FFMA.FTZ R61, R61, R60, R64 ;  /* 0x0000003c3d3d7223 */ /* 0x000fe20000010040 */
[----:B------:R-:W-:Y:S01]  /*9230*/  FFMA.FTZ R98, R93, R94, R98 ;  /* 0x0000005e5d627223 */ /* 0x000fe20000010062 */
[----:B------:R-:W-:-:S02]  /*9240*/  HADD2.F32 R65, -RZ, R50.H0_H0 ;  /* 0x20000032ff417230 */ /* 0x000fc40000004100 */
[----:B------:R-:W-:Y:S01]  /*9250*/  FFMA.FTZ R97, R96, R94, -R97 ;  /* 0x0000005e60617223 */ /* 0x000fe20000010861 */
[----:B------:R-:W-:Y:S02]  /*9260*/  HADD2.F32 R93, -RZ, R46.H1_H1 ;  /* 0x3000002eff5d7230 */ /* 0x000fe40000004100 */
[----:B------:R-:W-:Y:S01]  /*9270*/  FMUL.FTZ R46, R67, R66 ;  /* 0x00000042432e7220 */ /* 0x000fe20000410000 */
[----:B------:R-:W-:Y:S02]  /*9280*/  HADD2.F32 R184, -RZ, R184.H1_H1 ;  /* 0x300000b8ffb87230 */ /* 0x000fe40000004100 */
[-C--:B------:R-:W-:Y:S01]  /*9290*/  FMUL.FTZ R60, R65, R48.reuse ;  /* 0x00000030413c7220 */ /* 0x080fe20000410000 */
[----:B------:R-:W-:Y:S02]  /*92a0*/  HADD2.F32 R62, -RZ, R62.H0_H0 ;  /* 0x2000003eff3e7230 */ /* 0x000fe40000004100 */
[----:B------:R-:W-:Y:S01]  /*92b0*/  FMUL.FTZ R48, R63, R48 ;  /* 0x000000303f307220 */ /* 0x000fe20000410000 */
[----:B------:R-:W-:Y:S01]  /*92c0*/  FMUL.FTZ R66, R93, R66 ;  /* 0x000000425d427220 */ /* 0x000fe20000410000 */
[----:B------:R-:W-:Y:S01]  /*92d0*/  FFMA.FTZ R60, R63, R184, -R60 ;  /* 0x000000b83f3c7223 */ /* 0x000fe2000001083c */
[----:B------:R-:W-:Y:S01]  /*92e0*/  F2FP.F16.F32.PACK_AB R98, R61, R98 ;  /* 0x000000623d62723e */ /* 0x000fe200000000ff */
[----:B------:R-:W-:Y:S01]  /*92f0*/  FFMA.FTZ R48, R65, R184, R48 ;  /* 0x000000b841307223 */ /* 0x000fe20000010030 */
[-C--:B------:R-:W-:Y:S01]  /*9300*/  FFMA.FTZ R67, R67, R62.reuse, R66 ;  /* 0x0000003e43437223 */ /* 0x080fe20000010042 */
[----:B------:R-:W-:Y:S01]  /*9310*/  FFMA.FTZ R93, R93, R62, -R46 ;  /* 0x0000003e5d5d7223 */ /* 0x000fe2000001082e */
[----:B------:R-:W-:-:S02]  /*9320*/  F2FP.F16.F32.PACK_AB R47, R47, R51 ;  /* 0x000000332f2f723e */ /* 0x000fc400000000ff */
[----:B------:R-:W-:Y:S01]  /*9330*/  F2FP.F16.F32.PACK_AB R51, R45, R95 ;  /* 0x0000005f2d33723e */ /* 0x000fe200000000ff */
[----:B------:R-:W-:Y:S01]  /*9340*/  IMAD.MOV.U32 R45, RZ, RZ, R58 ;  /* 0x000000ffff2d7224 */ /* 0x000fe200078e003a */
[----:B------:R-:W-:Y:S01]  /*9350*/  F2FP.F16.F32.PACK_AB R50, R67, R48 ;  /* 0x000000304332723e */ /* 0x000fe200000000ff */
[----:B------:R-:W-:Y:S01]  /*9360*/  IMAD.MOV.U32 R48, RZ, RZ, R98 ;  /* 0x000000ffff307224 */ /* 0x000fe200078e0062 */
[----:B------:R-:W-:Y:S02]  /*9370*/  F2FP.F16.F32.PACK_AB R44, R44, R97 ;  /* 0x000000612c2c723e */ /* 0x000fe400000000ff */
[----:B------:R-:W-:-:S07]  /*9380*/  F2FP.F16.F32.PACK_AB R46, R93, R60 ;  /* 0x0000003c5d2e723e */ /* 0x000fce00000000ff */
.L_x_7383:
[----:B------:R-:W-:Y:S05]  /*9390*/  BSYNC B2 ;  /* 0x0000000000027941 */ /* 0x000fea0003800000 */
.L_x_7382:
[----:B------:R-:W-:Y:S01]  /*93a0*/  ISETP.GE.AND P4, PT, R57, R150, PT ;  /* 0x000000963900720c */ /* 0x000fe20003f86270 */
[----:B------:R-:W-:Y:S01]  /*93b0*/  ULDC.64 UR4, c[0x0][0x2e8] ;  /* 0x0000ba0000047ab9 */ /* 0x000fe20000000a00 */
[----:B------:R-:W-:-:S11]  /*93c0*/  ULDC.64 UR6, c[0x0][0x208] ;  /* 0x0000820000067ab9 */ /* 0x000fd60000000a00 */
        /* <DEDUP_REMOVED lines=8> */
[----:B--2---:R0:W-:Y:S04]  /*9450*/  @!P4 STG.E.128 desc[UR6][R54.64], R48 ;  /* 0x000000303600c986 */ /* 0x0041e8000c101d06 */
.L_x_7381:
[----:B------:R-:W-:Y:S05]  /*9460*/  BSYNC B1 ;  /* 0x0000000000017941 */ /* 0x000fea0003800000 */
.L_x_7380:
[----:B0-----:R-:W-:Y:S01]  /*9470*/  VIADD R45, R22, 0x60 ;  /* 0x00000060162d7836 */ /* 0x001fe20000000000 */
[----:B------:R-:W-:Y:S04]  /*9480*/  BSSY B1, `(.L_x_7384) ;  /* 0x0000087000017945 */ /* 0x000fe80003800000 */
[----:B------:R-:W-:-:S13]  /*9490*/  ISETP.GE.OR P4, PT, R45, R4, P0 ;  /* 0x000000042d00720c */ /* 0x000fda0000786670 */
[----:B------:R-:W-:Y:S05]  /*94a0*/  @P4 BRA `(.L_x_7385) ;  /* 0x0000000800104947 */ /* 0x000fea0003800000 */
[----:B------:R-:W3:Y:S04]  /*94b0*/  LDL R44, [R1+0x4] ;  /* 0x00000400012c7983 */ /* 0x000ee80000100800 */
[----:B------:R-:W4:Y:S01]  /*94c0*/  LDL R47, [R1+0x34] ;  /* 0x00003400012f7983 */ /* 0x000f220000100800 */
[----:B--2---:R-:W-:Y:S01]  /*94d0*/  IMAD.WIDE.U32 R52, R45, R138, R136 ;  /* 0x0000008a2d347225 */ /* 0x004fe200078e0088 */
[C---:B------:R-:W-:Y:S01]  /*94e0*/  IADD3 R48, R22.reuse, 0x60, RZ ;  /* 0x0000006016307810 */ /* 0x040fe20007ffe0ff */
[----:B------:R-:W-:Y:S02]  /*94f0*/  BSSY B2, `(.L_x_7386) ;  /* 0x0000073000027945 */ /* 0x000fe40003800000 */
[----:B------:R-:W-:Y:S01]  /*9500*/  VIADD R46, R22, 0x60 ;  /* 0x00000060162e7836 */ /* 0x000fe20000000000 */
[----:B------:R-:W-:Y:S01]  /*9510*/  IADD3 R54, P4, P5, R100, R52, R20 ;  /* 0x0000003464367210 */ /* 0x000fe20007d9e014 */
[----:B------:R-:W-:-:S02]  /*9520*/  IMAD.SHL.U32 R48, R48, 0x40, RZ ;  /* 0x0000004030307824 */ /* 0x000fc400078e00ff */
[----:B------:R-:W-:-:S03]  /*9530*/  IMAD.SHL.U32 R46, R46, 0x40, RZ ;  /* 0x000000402e2e7824 */ /* 0x000fc600078e00ff */
[----:B------:R-:W-:Y:S02]  /*9540*/  LOP3.LUT R48, R48, 0x1c0, RZ, 0xc0, !PT ;  /* 0x000001c030307812 */ /* 0x000fe400078ec0ff */
[----:B------:R-:W-:-:S04]  /*9550*/  LOP3.LUT R46, R46, 0x1c0, RZ, 0xc0, !PT ;  /* 0x000001c02e2e7812 */ /* 0x000fc800078ec0ff */
[----:B------:R-:W-:Y:S02]  /*9560*/  SHF.R.U32.HI R46, RZ, 0x3, R46 ;  /* 0x00000003ff2e7819 */ /* 0x000fe4000001162e */
[----:B---3--:R-:W-:Y:S01]  /*9570*/  LOP3.LUT P6, RZ, R44, 0x1, RZ, 0xc0, !PT ;  /* 0x000000012cff7812 */ /* 0x008fe200078cc0ff */
[----:B------:R-:W-:-:S04]  /*9580*/  IMAD R44, R153, R138, RZ ;  /* 0x0000008a992c7224 */ /* 0x000fc800078e02ff */
[----:B------:R-:W-:Y:S01]  /*9590*/  IMAD R57, R45, R139, R44 ;  /* 0x0000008b2d397224 */ /* 0x000fe200078e022c */
[----:B------:R-:W-:-:S04]  /*95a0*/  SEL R44, R122, R151, !P6 ;  /* 0x000000977a2c7207 */ /* 0x000fc80007000000 */
[----:B------:R-:W-:Y:S02]  /*95b0*/  SHF.R.S32.HI R45, RZ, 0x1f, R44 ;  /* 0x0000001fff2d7819 */ /* 0x000fe4000001142c */
[----:B------:R-:W-:Y:S02]  /*95c0*/  IADD3 R57, R53, R57, RZ ;  /* 0x0000003935397210 */ /* 0x000fe40007ffe0ff */
[----:B------:R-:W-:Y:S02]  /*95d0*/  LEA.HI R45, R45, R44, RZ, 0x4 ;  /* 0x0000002c2d2d7211 */ /* 0x000fe400078f20ff */
[----:B------:R-:W-:Y:S02]  /*95e0*/  IADD3.X R55, R14, R57, R9, P4, P5 ;  /* 0x000000390e377210 */ /* 0x000fe400027ea409 */
[----:B------:R-:W-:-:S04]  /*95f0*/  LEA.HI.SX32 R45, R45, R10, 0x1c ;  /* 0x0000000a2d2d7211 */ /* 0x000fc800078fe2ff */
[----:B------:R-:W-:Y:S01]  /*9600*/  SHF.R.S32.HI R44, RZ, 0x1f, R45 ;  /* 0x0000001fff2c7819 */ /* 0x000fe2000001142d */
[----:B------:R-:W-:-:S03]  /*9610*/  IMAD.SHL.U32 R59, R45, 0x8, RZ ;  /* 0x000000082d3b7824 */ /* 0x000fc600078e00ff */
        /* <DEDUP_REMOVED lines=24> */
[----:B------:R-:W-:Y:S01]  /*97a0*/  HADD2.F32 R67, -RZ, R80.H0_H0 ;  /* 0x20000050ff437230 */ /* 0x000fe20000004100 */
[--C-:B------:R-:W-:Y:S01]  /*97b0*/  SHF.R.U64 R60, R78, 0x10, R79.reuse ;  /* 0x000000104e3c7819 */ /* 0x100fe2000000124f */
[--C-:B------:R-:W-:Y:S01]  /*97c0*/  HADD2.F32 R62, -RZ, R45.reuse.H1_H1 ;  /* 0x3000002dff3e7230 */ /* 0x100fe20000004100 */
[----:B------:R-:W-:Y:S01]  /*97d0*/  SHF.R.U32.HI R78, RZ, 0x10, R79 ;  /* 0x00000010ff4e7819 */ /* 0x000fe2000001164f */
[----:B------:R-:W-:-:S02]  /*97e0*/  HADD2.F32 R47, -RZ, R45.H0_H0 ;  /* 0x2000002dff2f7230 */ /* 0x000fc40000004100 */
[-C--:B------:R-:W-:Y:S01]  /*97f0*/  FMUL.FTZ R77, R64, R67.reuse ;  /* 0x00000043404d7220 */ /* 0x080fe20000410000 */
[----:B------:R-:W-:Y:S02]  /*9800*/  HADD2.F32 R66, -RZ, R181.H1_H1 ;  /* 0x300000b5ff427230 */ /* 0x000fe40000004100 */
[----:B------:R-:W-:Y:S01]  /*9810*/  FMUL.FTZ R67, R62, R67 ;  /* 0x000000433e437220 */ /* 0x000fe20000410000 */
[----:B------:R-:W-:Y:S02]  /*9820*/  HADD2.F32 R65, -RZ, R76.H0_H0 ;  /* 0x2000004cff417230 */ /* 0x000fe40000004100 */
[-C--:B------:R-:W-:Y:S01]  /*9830*/  FMUL.FTZ R76, R63, R92.reuse ;  /* 0x0000005c3f4c7220 */ /* 0x080fe20000410000 */
[C---:B------:R-:W-:Y:S01]  /*9840*/  FMUL.FTZ R92, R47.reuse, R92 ;  /* 0x0000005c2f5c7220 */ /* 0x040fe20000410000 */
[----:B------:R-:W-:Y:S02]  /*9850*/  HADD2.F32 R80, -RZ, R180.H1_H1 ;  /* 0x300000b4ff507230 */ /* 0x000fe40000004100 */
[-C--:B------:R-:W-:Y:S01]  /*9860*/  FFMA.FTZ R45, R47, R66.reuse, -R76 ;  /* 0x000000422f2d7223 */ /* 0x080fe2000001084c */
[----:B------:R-:W-:Y:S01]  /*9870*/  FFMA.FTZ R64, R64, R65, R67 ;  /* 0x0000004140407223 */ /* 0x000fe20000010043 */
[----:B------:R-:W-:Y:S01]  /*9880*/  FFMA.FTZ R47, R63, R66, R92 ;  /* 0x000000423f2f7223 */ /* 0x000fe2000001005c */
[----:B------:R-:W-:-:S02]  /*9890*/  HADD2.F32 R76, -RZ, R51.H1_H1 ;  /* 0x30000033ff4c7230 */ /* 0x000fc40000004100 */
[----:B------:R-:W-:Y:S01]  /*98a0*/  FFMA.FTZ R62, R62, R65, -R77 ;  /* 0x000000413e3e7223 */ /* 0x000fe2000001084d */
[----:B------:R-:W-:Y:S02]  /*98b0*/  HADD2.F32 R67, -RZ, R82.H0_H0 ;  /* 0x20000052ff437230 */ /* 0x000fe40000004100 */
[----:B------:R-:W-:Y:S02]  /*98c0*/  HADD2.F32 R92, -RZ, R182.H1_H1 ;  /* 0x300000b6ff5c7230 */ /* 0x000fe40000004100 */
[----:B------:R-:W-:Y:S02]  /*98d0*/  HADD2.F32 R63, -RZ, R51.H0_H0 ;  /* 0x20000033ff3f7230 */ /* 0x000fe40000004100 */
[----:B------:R-:W-:Y:S01]  /*98e0*/  FMUL.FTZ R77, R76, R67 ;  /* 0x000000434c4d7220 */ /* 0x000fe20000410000 */
[--C-:B------:R-:W-:Y:S01]  /*98f0*/  HADD2.F32 R66, -RZ, R49.reuse.H1_H1 ;  /* 0x30000031ff427230 */ /* 0x100fe20000004100 */
[----:B------:R-:W-:Y:S01]  /*9900*/  F2FP.F16.F32.PACK_AB R45, R62, R45 ;  /* 0x0000002d3e2d723e */ /* 0x000fe200000000ff */
[----:B------:R-:W-:-:S02]  /*9910*/  HADD2.F32 R51, -RZ, R49.H0_H0 ;  /* 0x20000031ff337230 */ /* 0x000fc40000004100 */
[----:B------:R-:W-:Y:S02]  /*9920*/  HADD2.F32 R65, -RZ, R78.H0_H0 ;  /* 0x2000004eff417230 */ /* 0x000fe40000004100 */
[-C--:B------:R-:W-:Y:S01]  /*9930*/  FMUL.FTZ R78, R63, R92.reuse ;  /* 0x0000005c3f4e7220 */ /* 0x080fe20000410000 */
[C---:B------:R-:W-:Y:S01]  /*9940*/  FMUL.FTZ R67, R66.reuse, R67 ;  /* 0x0000004342437220 */ /* 0x040fe20000410000 */
[C---:B------:R-:W-:Y:S01]  /*9950*/  FMUL.FTZ R92, R51.reuse, R92 ;  /* 0x0000005c335c7220 */ /* 0x040fe20000410000 */
[----:B------:R-:W-:Y:S02]  /*9960*/  HADD2.F32 R183, -RZ, R183.H0_H0 ;  /* 0x200000b7ffb77230 */ /* 0x000fe40000004100 */
[-C--:B------:R-:W-:Y:S01]  /*9970*/  FFMA.FTZ R49, R51, R80.reuse, -R78 ;  /* 0x0000005033317223 */ /* 0x080fe2000001084e */
[-C--:B------:R-:W-:Y:S01]  /*9980*/  FFMA.FTZ R66, R66, R65.reuse, -R77 ;  /* 0x0000004142427223 */ /* 0x080fe2000001084d */
[----:B------:R-:W-:Y:S01]  /*9990*/  FFMA.FTZ R76, R76, R65, R67 ;  /* 0x000000414c4c7223 */ /* 0x000fe20000010043 */
[----:B------:R-:W-:Y:S01]  /*99a0*/  FFMA.FTZ R51, R63, R80, R92 ;  /* 0x000000503f337223 */ /* 0x000fe2000001005c */
[----:B------:R-:W-:-:S02]  /*99b0*/  HADD2.F32 R78, -RZ, R58.H0_H0 ;  /* 0x2000003aff4e7230 */ /* 0x000fc40000004100 */
[--C-:B------:R-:W-:Y:S01]  /*99c0*/  HADD2.F32 R65, -RZ, R48.reuse.H0_H0 ;  /* 0x20000030ff417230 */ /* 0x100fe20000004100 */
[----:B------:R-:W-:Y:S01]  /*99d0*/  F2FP.F16.F32.PACK_AB R66, R66, R49 ;  /* 0x000000314242723e */ /* 0x000fe200000000ff */
[----:B------:R-:W-:Y:S01]  /*99e0*/  HADD2.F32 R67, -RZ, R48.H1_H1 ;  /* 0x30000030ff437230 */ /* 0x000fe20000004100 */
[----:B------:R-:W-:Y:S01]  /*99f0*/  F2FP.F16.F32.PACK_AB R49, R64, R47 ;  /* 0x0000002f4031723e */ /* 0x000fe200000000ff */
[--C-:B------:R-:W-:Y:S02]  /*9a00*/  HADD2.F32 R63, -RZ, R44.reuse.H1_H1 ;  /* 0x3000002cff3f7230 */ /* 0x100fe40000004100 */
[----:B------:R-:W-:Y:S01]  /*9a10*/  FMUL.FTZ R77, R65, R183 ;  /* 0x000000b7414d7220 */ /* 0x000fe20000410000 */
[----:B------:R-:W-:Y:S02]  /*9a20*/  HADD2.F32 R181, -RZ, R181.H0_H0 ;  /* 0x200000b5ffb57230 */ /* 0x000fe40000004100 */
[----:B------:R-:W-:Y:S01]  /*9a30*/  FMUL.FTZ R80, R67, R78 ;  /* 0x0000004e43507220 */ /* 0x000fe20000410000 */
[----:B------:R-:W-:-:S02]  /*9a40*/  HADD2.F32 R58, -RZ, R44.H0_H0 ;  /* 0x2000002cff3a7230 */ /* 0x000fc40000004100 */
[C---:B------:R-:W-:Y:S01]  /*9a50*/  FMUL.FTZ R78, R63.reuse, R78 ;  /* 0x0000004e3f4e7220 */ /* 0x040fe20000410000 */
[----:B------:R-:W-:Y:S01]  /*9a60*/  HADD2.F32 R56, -RZ, R56.H0_H0 ;  /* 0x20000038ff387230 */ /* 0x000fe20000004100 */
[----:B------:R-:W-:Y:S01]  /*9a70*/  F2FP.F16.F32.PACK_AB R51, R76, R51 ;  /* 0x000000334c33723e */ /* 0x000fe200000000ff */
[----:B------:R-:W-:Y:S02]  /*9a80*/  IMAD.MOV.U32 R47, RZ, RZ, R66 ;  /* 0x000000ffff2f7224 */ /* 0x000fe400078e0042 */
[C---:B------:R-:W-:Y:S01]  /*9a90*/  FMUL.FTZ R48, R58.reuse, R183 ;  /* 0x000000b73a307220 */ /* 0x040fe20000410000 */
[-C--:B------:R-:W-:Y:S01]  /*9aa0*/  FFMA.FTZ R44, R58, R181.reuse, -R77 ;  /* 0x000000b53a2c7223 */ /* 0x080fe2000001084d */
[-C--:B------:R-:W-:Y:S01]  /*9ab0*/  FFMA.FTZ R63, R63, R56.reuse, -R80 ;  /* 0x000000383f3f7223 */ /* 0x080fe20000010850 */
[----:B------:R-:W-:Y:S01]  /*9ac0*/  FFMA.FTZ R79, R67, R56, R78 ;  /* 0x00000038434f7223 */ /* 0x000fe2000001004e */
[----:B------:R-:W-:Y:S02]  /*9ad0*/  HADD2.F32 R58, -RZ, R50.H0_H0 ;  /* 0x20000032ff3a7230 */ /* 0x000fe40000004100 */
[----:B------:R-:W-:Y:S01]  /*9ae0*/  FFMA.FTZ R48, R65, R181, R48 ;  /* 0x000000b541307223 */ /* 0x000fe20000010030 */
[----:B------:R-:W-:Y:S01]  /*9af0*/  HADD2.F32 R67, -RZ, R182.H0_H0 ;  /* 0x200000b6ff437230 */ /* 0x000fe20000004100 */
[----:B------:R-:W-:Y:S01]  /*9b00*/  F2FP.F16.F32.PACK_AB R44, R63, R44 ;  /* 0x0000002c3f2c723e */ /* 0x000fe200000000ff */
[----:B------:R-:W-:-:S02]  /*9b10*/  HADD2.F32 R77, -RZ, R61.H0_H0 ;  /* 0x2000003dff4d7230 */ /* 0x000fc40000004100 */
[----:B------:R-:W-:Y:S02]  /*9b20*/  HADD2.F32 R56, -RZ, R46.H0_H0 ;  /* 0x2000002eff387230 */ /* 0x000fe40000004100 */
[-C--:B------:R-:W-:Y:S01]  /*9b30*/  FMUL.FTZ R81, R58, R67.reuse ;  /* 0x000000433a517220 */ /* 0x080fe20000410000 */
        /* <DEDUP_REMOVED lines=8> */
[-C--:B------:R-:W-:Y:S01]  /*9bc0*/  FFMA.FTZ R81, R56, R65.reuse, -R81 ;  /* 0x0000004138517223 */ /* 0x080fe20000010851 */
[----:B------:R-:W-:Y:S01]  /*9bd0*/  FFMA.FTZ R67, R58, R65, R67 ;  /* 0x000000413a437223 */ /* 0x000fe20000010043 */
[-C--:B------:R-:W-:Y:S01]  /*9be0*/  FFMA.FTZ R46, R46, R61.reuse, -R83 ;  /* 0x0000003d2e2e7223 */ /* 0x080fe20000010853 */
[----:B------:R-:W-:-:S04]  /*9bf0*/  FFMA.FTZ R50, R50, R61, R77 ;  /* 0x0000003d32327223 */ /* 0x000fc8000001004d */
[----:B------:R-:W-:Y:S02]  /*9c00*/  F2FP.F16.F32.PACK_AB R46, R46, R81 ;  /* 0x000000512e2e723e */ /* 0x000fe400000000ff */
[----:B------:R-:W-:-:S07]  /*9c10*/  F2FP.F16.F32.PACK_AB R50, R50, R67 ;  /* 0x000000433232723e */ /* 0x000fce00000000ff */
.L_x_7387:
[----:B------:R-:W-:Y:S05]  /*9c20*/  BSYNC B2 ;  /* 0x0000000000027941 */ /* 0x000fea0003800000 */
.L_x_7386:
        /* <DEDUP_REMOVED lines=12> */
.L_x_7385:
[----:B------:R-:W-:Y:S05]  /*9cf0*/  BSYNC B1 ;  /* 0x0000000000017941 */ /* 0x000fea0003800000 */
.L_x_7384:
[----:B0-----:R-:W-:Y:S01]  /*9d00*/  IADD3 R45, R22, 0x80, RZ ;  /* 0x00000080162d7810 */ /* 0x001fe20007ffe0ff */
[----:B------:R-:W-:Y:S03]  /*9d10*/  BSSY B1, `(.L_x_7388) ;  /* 0x0000085000017945 */ /* 0x000fe60003800000 */
[----:B------:R-:W-:-:S13]  /*9d20*/  ISETP.GE.OR P4, PT, R45, R4, P0 ;  /* 0x000000042d00720c */ /* 0x000fda0000786670 */
[----:B------:R-:W-:Y:S05]  /*9d30*/  @P4 BRA `(.L_x_7389) ;  /* 0x0000000800084947 */ /* 0x000fea0003800000 */
[----:B------:R-:W3:Y:S04]  /*9d40*/  LDL R44, [R1+0x4] ;  /* 0x00000400012c7983 */ /* 0x000ee80000100800 */
[----:B------:R-:W4:Y:S01]  /*9d50*/  LDL R46, [R1+0x4c] ;  /* 0x00004c00012e7983 */ /* 0x000f220000100800 */
[----:B--2---:R-:W-:Y:S01]  /*9d60*/  IMAD.WIDE.U32 R52, R45, R138, R136 ;  /* 0x0000008a2d347225 */ /* 0x004fe200078e0088 */
[----:B------:R-:W-:Y:S03]  /*9d70*/  BSSY B2, `(.L_x_7390) ;  /* 0x0000072000027945 */ /* 0x000fe60003800000 */
[----:B------:R-:W-:Y:S01]  /*9d80*/  VIADD R47, R22, 0x80 ;  /* 0x00000080162f7836 */ /* 0x000fe20000000000 */
[----:B------:R-:W-:-:S03]  /*9d90*/  IADD3 R54, P4, P5, R100, R52, R20 ;  /* 0x0000003464367210 */ /* 0x000fc60007d9e014 */
[----:B------:R-:W-:-:S05]  /*9da0*/  IMAD.SHL.U32 R47, R47, 0x40, RZ ;  /* 0x000000402f2f7824 */ /* 0x000fca00078e00ff */
[----:B------:R-:W-:Y:S02]  /*9db0*/  LOP3.LUT R47, R47, 0x1c0, RZ, 0xc0, !PT ;  /* 0x000001c02f2f7812 */ /* 0x000fe400078ec0ff */
        /* <DEDUP_REMOVED lines=25> */
[----:B------:R-:W-:Y:S01]  /*9f50*/  IMAD.MOV.U32 R64, RZ, RZ, R51 ;  /* 0x000000ffff407224 */ /* 0x000fe200078e0033 */
[----:B------:R-:W-:Y:S01]  /*9f60*/  SHF.R.U32.HI R67, RZ, 0x10, R73 ;  /* 0x00000010ff437819 */ /* 0x000fe20000011649 */
[----:B------:R-:W-:Y:S01]  /*9f70*/  IMAD.MOV.U32 R63, RZ, RZ, R48 ;  /* 0x000000ffff3f7224 */ /* 0x000fe200078e0030 */
[--C-:B------:R-:W-:Y:S01]  /*9f80*/  SHF.R.U64 R58, R68, 0x10, R69.reuse ;  /* 0x00000010443a7819 */ /* 0x100fe20000001245 */
[--C-:B------:R-:W-:Y:S01]  /*9f90*/  HADD2.F32 R51, -RZ, R62.reuse.H0_H0 ;  /* 0x2000003eff337230 */ /* 0x100fe20000004100 */
[----:B------:R-:W-:Y:S01]  /*9fa0*/  SHF.R.U32.HI R65, RZ, 0x10, R69 ;  /* 0x00000010ff417819 */ /* 0x000fe20000011645 */
[----:B0-----:R-:W-:Y:S01]  /*9fb0*/  IMAD.MOV.U32 R49, RZ, RZ, R47 ;  /* 0x000000ffff317224 */ /* 0x001fe200078e002f */
[----:B------:R-:W-:Y:S01]  /*9fc0*/  SHF.R.U64 R61, R72, 0x10, R73 ;  /* 0x00000010483d7819 */ /* 0x000fe20000001249 */
[----:B------:R-:W-:Y:S01]  /*9fd0*/  HADD2.F32 R68, -RZ, R173.H1_H1 ;  /* 0x300000adff447230 */ /* 0x000fe20000004100 */
[--C-:B------:R-:W-:Y:S01]  /*9fe0*/  SHF.R.U64 R60, R74, 0x10, R75.reuse ;  /* 0x000000104a3c7819 */ /* 0x100fe2000000124b */
[----:B------:R-:W-:Y:S01]  /*9ff0*/  HADD2.F32 R62, -RZ, R62.H1_H1 ;  /* 0x3000003eff3e7230 */ /* 0x000fe20000004100 */
[----:B------:R-:W-:Y:S01]  /*a000*/  SHF.R.U32.HI R74, RZ, 0x10, R75 ;  /* 0x00000010ff4a7819 */ /* 0x000fe2000001164b */
[----:B------:R-:W-:-:S02]  /*a010*/  HADD2.F32 R67, -RZ, R67.H0_H0 ;  /* 0x20000043ff437230 */ /* 0x000fc40000004100 */
[-C--:B------:R-:W-:Y:S01]  /*a020*/  FMUL.FTZ R72, R51, R68.reuse ;  /* 0x0000004433487220 */ /* 0x080fe20000410000 */
[--C-:B------:R-:W-:Y:S01]  /*a030*/  HADD2.F32 R47, -RZ, R45.reuse.H0_H0 ;  /* 0x2000002dff2f7230 */ /* 0x100fe20000004100 */
[--C-:B------:R-:W-:Y:S01]  /*a040*/  SHF.R.U64 R56, R70, 0x10, R71.reuse ;  /* 0x0000001046387819 */ /* 0x100fe20000001247 */
[----:B------:R-:W-:Y:S02]  /*a050*/  HADD2.F32 R48, -RZ, R45.H1_H1 ;  /* 0x3000002dff307230 */ /* 0x000fe40000004100 */
[-C--:B------:R-:W-:Y:S01]  /*a060*/  FMUL.FTZ R69, R62, R67.reuse ;  /* 0x000000433e457220 */ /* 0x080fe20000410000 */
[----:B------:R-:W-:Y:S02]  /*a070*/  HADD2.F32 R66, -RZ, R171.H1_H1 ;  /* 0x300000abff427230 */ /* 0x000fe40000004100 */
[C---:B------:R-:W-:Y:S01]  /*a080*/  FMUL.FTZ R68, R47.reuse, R68 ;  /* 0x000000442f447220 */ /* 0x040fe20000410000 */
[----:B------:R-:W-:Y:S02]  /*a090*/  HADD2.F32 R65, -RZ, R65.H0_H0 ;  /* 0x20000041ff417230 */ /* 0x000fe40000004100 */
[C---:B------:R-:W-:Y:S01]  /*a0a0*/  FMUL.FTZ R67, R48.reuse, R67 ;  /* 0x0000004330437220 */ /* 0x040fe20000410000 */
[----:B------:R-:W-:Y:S01]  /*a0b0*/  SHF.R.U32.HI R70, RZ, 0x10, R71 ;  /* 0x00000010ff467819 */ /* 0x000fe20000011647 */
[-C--:B------:R-:W-:Y:S01]  /*a0c0*/  FFMA.FTZ R45, R47, R66.reuse, -R72 ;  /* 0x000000422f2d7223 */ /* 0x080fe20000010848 */
[----:B------:R-:W-:Y:S01]  /*a0d0*/  FFMA.FTZ R47, R51, R66, R68 ;  /* 0x00000042332f7223 */ /* 0x000fe20000010044 */
[-C--:B------:R-:W-:Y:S01]  /*a0e0*/  FFMA.FTZ R48, R48, R65.reuse, -R69 ;  /* 0x0000004130307223 */ /* 0x080fe20000010845 */
[----:B------:R-:W-:Y:S01]  /*a0f0*/  FFMA.FTZ R62, R62, R65, R67 ;  /* 0x000000413e3e7223 */ /* 0x000fe20000010043 */
[----:B------:R-:W-:-:S02]  /*a100*/  HADD2.F32 R65, -RZ, R64.H0_H0 ;  /* 0x20000040ff417230 */ /* 0x000fc40000004100 */
[----:B------:R-:W-:Y:S01]  /*a110*/  HADD2.F32 R66, -RZ, R64.H1_H1 ;  /* 0x30000040ff427230 */ /* 0x000fe20000004100 */
[----:B------:R-:W-:Y:S01]  /*a120*/  F2FP.F16.F32.PACK_AB R45, R48, R45 ;  /* 0x0000002d302d723e */ /* 0x000fe200000000ff */
[----:B------:R-:W-:Y:S02]  /*a130*/  HADD2.F32 R69, -RZ, R74.H0_H0 ;  /* 0x2000004aff457230 */ /* 0x000fe40000004100 */
[----:B------:R-:W-:Y:S02]  /*a140*/  HADD2.F32 R72, -RZ, R172.H1_H1 ;  /* 0x300000acff487230 */ /* 0x000fe40000004100 */
[--C-:B------:R-:W-:Y:S02]  /*a150*/  HADD2.F32 R64, -RZ, R49.reuse.H1_H1 ;  /* 0x30000031ff407230 */ /* 0x100fe40000004100 */
[----:B------:R-:W-:Y:S01]  /*a160*/  FMUL.FTZ R71, R66, R69 ;  /* 0x0000004542477220 */ /* 0x000fe20000410000 */
[----:B------:R-:W-:Y:S02]  /*a170*/  HADD2.F32 R51, -RZ, R49.H0_H0 ;  /* 0x20000031ff337230 */ /* 0x000fe40000004100 */
[----:B------:R-:W-:-:S02]  /*a180*/  HADD2.F32 R68, -RZ, R170.H1_H1 ;  /* 0x300000aaff447230 */ /* 0x000fc40000004100 */
[C---:B------:R-:W-:Y:S01]  /*a190*/  FMUL.FTZ R69, R64.reuse, R69 ;  /* 0x0000004540457220 */ /* 0x040fe20000410000 */
[----:B------:R-:W-:Y:S02]  /*a1a0*/  HADD2.F32 R67, -RZ, R70.H0_H0 ;  /* 0x20000046ff437230 */ /* 0x000fe40000004100 */
[-C--:B------:R-:W-:Y:S01]  /*a1b0*/  FMUL.FTZ R70, R65, R72.reuse ;  /* 0x0000004841467220 */ /* 0x080fe20000410000 */
[C---:B------:R-:W-:Y:S01]  /*a1c0*/  FMUL.FTZ R72, R51.reuse, R72 ;  /* 0x0000004833487220 */ /* 0x040fe20000410000 */
[----:B------:R-:W-:Y:S02]  /*a1d0*/  HADD2.F32 R58, -RZ, R58.H0_H0 ;  /* 0x2000003aff3a7230 */ /* 0x000fe40000004100 */
[-C--:B------:R-:W-:Y:S01]  /*a1e0*/  FFMA.FTZ R49, R51, R68.reuse, -R70 ;  /* 0x0000004433317223 */ /* 0x080fe20000010846 */
[-C--:B------:R-:W-:Y:S01]  /*a1f0*/  FFMA.FTZ R64, R64, R67.reuse, -R71 ;  /* 0x0000004340407223 */ /* 0x080fe20000010847 */
[----:B------:R-:W-:Y:S01]  /*a200*/  FFMA.FTZ R74, R66, R67, R69 ;  /* 0x00000043424a7223 */ /* 0x000fe20000010045 */
[----:B------:R-:W-:Y:S01]  /*a210*/  FFMA.FTZ R51, R65, R68, R72 ;  /* 0x0000004441337223 */ /* 0x000fe20000010048 */
[----:B------:R-:W-:-:S02]  /*a220*/  HADD2.F32 R67, -RZ, R61.H0_H0 ;  /* 0x2000003dff437230 */ /* 0x000fc40000004100 */
[----:B------:R-:W-:Y:S01]  /*a230*/  HADD2.F32 R65, -RZ, R63.H0_H0 ;  /* 0x2000003fff417230 */ /* 0x000fe20000004100 */
[----:B------:R-:W-:Y:S01]  /*a240*/  F2FP.F16.F32.PACK_AB R64, R64, R49 ;  /* 0x000000314040723e */ /* 0x000fe200000000ff */
[--C-:B------:R-:W-:Y:S01]  /*a250*/  HADD2.F32 R61, -RZ, R44.reuse.H0_H0 ;  /* 0x2000002cff3d7230 */ /* 0x100fe20000004100 */
[----:B------:R-:W-:Y:S01]  /*a260*/  F2FP.F16.F32.PACK_AB R49, R62, R47 ;  /* 0x0000002f3e31723e */ /* 0x000fe200000000ff */
[----:B------:R-:W-:Y:S01]  /*a270*/  HADD2.F32 R68, -RZ, R173.H0_H0 ;  /* 0x200000adff447230 */ /* 0x000fe20000004100 */
[----:B------:R-:W-:Y:S01]  /*a280*/  F2FP.F16.F32.PACK_AB R51, R74, R51 ;  /* 0x000000334a33723e */ /* 0x000fe200000000ff */
[----:B------:R-:W-:Y:S01]  /*a290*/  HADD2.F32 R63, -RZ, R63.H1_H1 ;  /* 0x3000003fff3f7230 */ /* 0x000fe20000004100 */
[----:B------:R-:W-:Y:S01]  /*a2a0*/  MOV R47, R64 ;  /* 0x00000040002f7202 */ /* 0x000fe20000000f00 */
[----:B------:R-:W-:Y:S02]  /*a2b0*/  HADD2.F32 R44, -RZ, R44.H1_H1 ;  /* 0x3000002cff2c7230 */ /* 0x000fe40000004100 */
[----:B------:R-:W-:Y:S01]  /*a2c0*/  FMUL.FTZ R70, R65, R68 ;  /* 0x0000004441467220 */ /* 0x000fe20000410000 */
[----:B------:R-:W-:-:S02]  /*a2d0*/  HADD2.F32 R66, -RZ, R171.H0_H0 ;  /* 0x200000abff427230 */ /* 0x000fc40000004100 */
[-C--:B------:R-:W-:Y:S01]  /*a2e0*/  FMUL.FTZ R69, R63, R67.reuse ;  /* 0x000000433f457220 */ /* 0x080fe20000410000 */
[----:B------:R-:W-:Y:S01]  /*a2f0*/  FMUL.FTZ R68, R61, R68 ;  /* 0x000000443d447220 */ /* 0x000fe20000410000 */
[C---:B------:R-:W-:Y:S01]  /*a300*/  FMUL.FTZ R72, R44.reuse, R67 ;  /* 0x000000432c487220 */ /* 0x040fe20000410000 */
[----:B------:R-:W-:Y:S02]  /*a310*/  HADD2.F32 R67, -RZ, R60.H0_H0 ;  /* 0x2000003cff437230 */ /* 0x000fe40000004100 */
[----:B------:R-:W-:Y:S01]  /*a320*/  FFMA.FTZ R69, R44, R58, -R69 ;  /* 0x0000003a2c457223 */ /* 0x000fe20000010845 */
[----:B------:R-:W-:Y:S01]  /*a330*/  FFMA.FTZ R68, R65, R66, R68 ;  /* 0x0000004241447223 */ /* 0x000fe20000010044 */
[----:B------:R-:W-:Y:S01]  /*a340*/  FFMA.FTZ R71, R63, R58, R72 ;  /* 0x0000003a3f477223 */ /* 0x000fe20000010048 */
        /* <DEDUP_REMOVED lines=16> */
[----:B------:R-:W-:Y:S01]  /*a450*/  FFMA.FTZ R50, R50, R63, R67 ;  /* 0x0000003f32327223 */ /* 0x000fe20000010043 */
[----:B------:R-:W-:-:S03]  /*a460*/  F2FP.F16.F32.PACK_AB R44, R69, R70 ;  /* 0x00000046452c723e */ /* 0x000fc600000000ff */
[----:B------:R-:W-:Y:S02]  /*a470*/  F2FP.F16.F32.PACK_AB R46, R46, R73 ;  /* 0x000000492e2e723e */ /* 0x000fe400000000ff */
[----:B------:R-:W-:-:S07]  /*a480*/  F2FP.F16.F32.PACK_AB R50, R50, R65 ;  /* 0x000000413232723e */ /* 0x000fce00000000ff */
.L_x_7391:
[----:B------:R-:W-:Y:S05]  /*a490*/  BSYNC B2 ;  /* 0x0000000000027941 */ /* 0x000fea0003800000 */
.L_x_7390:
        /* <DEDUP_REMOVED lines=12> */
.L_x_7389:
[----:B------:R-:W-:Y:S05]  /*a560*/  BSYNC B1 ;  /* 0x0000000000017941 */ /* 0x000fea0003800000 */
.L_x_7388:
[----:B0-----:R-:W-:Y:S02]  /*a570*/  VIADD R45, R22, 0xa0 ;  /* 0x000000a0162d7836 */ /* 0x001fe40000000000 */
[-C--:B--2---:R-:W-:Y:S02]  /*a580*/  IMAD R44, R149, R138.reuse, RZ ;  /* 0x0000008a952c7224 */ /* 0x084fe400078e02ff */
[C---:B------:R-:W-:Y:S01]  /*a590*/  IMAD.WIDE.U32 R136, R45.reuse, R138, R136 ;  /* 0x0000008a2d887225 */ /* 0x040fe200078e0088 */
[----:B------:R-:W-:-:S03]  /*a5a0*/  ISETP.GE.OR P4, PT, R45, R4, P0 ;  /* 0x000000042d00720c */ /* 0x000fc60000786670 */
[----:B------:R-:W-:-:S10]  /*a5b0*/  IMAD R57, R45, R139, R44 ;  /* 0x0000008b2d397224 */ /* 0x000fd400078e022c */
[----:B------:R-:W-:Y:S05]  /*a5c0*/  @P4 BRA `(.L_x_7358) ;  /* 0x0000001000684947 */ /* 0x000fea0003800000 */
[----:B------:R-:W2:Y:S01]  /*a5d0*/  LDL R45, [R1+0x4] ;  /* 0x00000400012d7983 */ /* 0x000ea20000100800 */
[----:B------:R-:W0:Y:S03]  /*a5e0*/  LDC.64 R52, c[0x0][0x2e8] ;  /* 0x0000ba00ff347b82 */ /* 0x000e260000000a00 */
[----:B------:R-:W3:Y:S01]  /*a5f0*/  LDL R46, [R1+0x48] ;  /* 0x00004800012e7983 */ /* 0x000ee20000100800 */
[----:B------:R-:W-:Y:S01]  /*a600*/  IMAD.IADD R57, R137, 0x1, R57 ;  /* 0x0000000189397824 */ /* 0x000fe200078e0239 */
[----:B------:R-:W-:Y:S01]  /*a610*/  IADD3 R44, P4, P5, R100, R136, R20 ;  /* 0x00000088642c7210 */ /* 0x000fe20007d9e014 */
[----:B------:R-:W-:Y:S01]  /*a620*/  VIADD R47, R22, 0xa0 ;  /* 0x000000a0162f7836 */ /* 0x000fe20000000000 */
[----:B------:R-:W-:Y:S04]  /*a630*/  BSSY B1, `(.L_x_7392) ;  /* 0x000006f000017945 */ /* 0x000fe80003800000 */
[----:B------:R-:W-:-:S04]  /*a640*/  SHF.L.U32 R47, R47, 0x6, RZ ;  /* 0x000000062f2f7819 */ /* 0x000fc800000006ff */
[----:B------:R-:W-:Y:S02]  /*a650*/  LOP3.LUT R47, R47, 0x1c0, RZ, 0xc0, !PT ;  /* 0x000001c02f2f7812 */ /* 0x000fe400078ec0ff */
[----:B--2---:R-:W-:Y:S02]  /*a660*/  LOP3.LUT P6, RZ, R45, 0x1, RZ, 0xc0, !PT ;  /* 0x000000012dff7812 */ /* 0x004fe400078cc0ff */
[----:B------:R-:W-:Y:S02]  /*a670*/  IADD3.X R45, R14, R57, R9, P4, P5 ;  /* 0x000000390e2d7210 */ /* 0x000fe400027ea409 */
[----:B0-----:R-:W-:Y:S02]  /*a680*/  LEA R54, P4, R44, R52, 0x1 ;  /* 0x000000342c367211 */ /* 0x001fe400078808ff */
[----:B------:R-:W-:Y:S02]  /*a690*/  SEL R151, R122, R151, !P6 ;  /* 0x000000977a977207 */ /* 0x000fe40007000000 */
[----:B------:R-:W-:-:S02]  /*a6a0*/  LEA.HI.X R55, R44, R53, R45, 0x1, P4 ;  /* 0x000000352c377211 */ /* 0x000fc400020f0c2d */
        /* <DEDUP_REMOVED lines=9> */
[----:B---3--:R-:W-:-:S04]  /*a740*/  IMAD R44, R44, 0x2c00, R46 ;  /* 0x00002c002c2c7824 */ /* 0x008fc800078e022e */
        /* <DEDUP_REMOVED lines=10> */
[----:B------:R-:W-:Y:S01]  /*a7f0*/  MOV R63, R51 ;  /* 0x00000033003f7202 */ /* 0x000fe20000000f00 */
[--C-:B------:R-:W-:Y:S01]  /*a800*/  HADD2.F32 R51, -RZ, R49.reuse.H0_H0 ;  /* 0x20000031ff337230 */ /* 0x100fe20000004100 */
[----:B------:R-:W-:Y:S01]  /*a810*/  SHF.R.U32.HI R66, RZ, 0x10, R85 ;  /* 0x00000010ff427819 */ /* 0x000fe20000011655 */
[----:B0-----:R-:W-:Y:S01]  /*a820*/  IMAD.MOV.U32 R48, RZ, RZ, R47 ;  /* 0x000000ffff307224 */ /* 0x001fe200078e002f */
        /* <DEDUP_REMOVED lines=37> */
[-C--:B------:R-:W-:Y:S01]  /*aa80*/  FFMA.FTZ R70, R47, R64.reuse, -R70 ;  /* 0x000000402f467223 */ /* 0x080fe20000010846 */
[----:B------:R-:W-:Y:S02]  /*aa90*/  HADD2.F32 R47, -RZ, R61.H0_H0 ;  /* 0x2000003dff2f7230 */ /* 0x000fe40000004100 */
[----:B------:R-:W-:Y:S01]  /*aaa0*/  FFMA.FTZ R69, R49, R64, R66 ;  /* 0x0000004031457223 */ /* 0x000fe20000010042 */
[----:B------:R-:W-:Y:S02]  /*aab0*/  HADD2.F32 R167, -RZ, R167.H0_H0 ;  /* 0x200000a7ffa77230 */ /* 0x000fe40000004100 */
[----:B------:R-:W-:Y:S01]  /*aac0*/  FMUL.FTZ R64, R48, R169 ;  /* 0x000000a930407220 */ /* 0x000fe20000410000 */
[----:B------:R-:W-:-:S02]  /*aad0*/  HADD2.F32 R49, -RZ, R73.H0_H0 ;  /* 0x20000049ff317230 */ /* 0x000fc40000004100 */
[----:B------:R-:W-:Y:S01]  /*aae0*/  FMUL.FTZ R169, R47, R169 ;  /* 0x000000a92fa97220 */ /* 0x000fe20000410000 */
[----:B------:R-:W-:Y:S02]  /*aaf0*/  HADD2.F32 R62, -RZ, R62.H1_H1 ;  /* 0x3000003eff3e7230 */ /* 0x000fe40000004100 */
[----:B------:R-:W-:Y:S01]  /*ab00*/  FFMA.FTZ R72, R63, R51, R72 ;  /* 0x000000333f487223 */ /* 0x000fe20000010048 */
        /* <DEDUP_REMOVED lines=11> */
[----:B------:R-:W-:Y:S01]  /*abc0*/  HADD2.F32 R50, -RZ, R50.H1_H1 ;  /* 0x30000032ff327230 */ /* 0x000fe20000004100 */
[----:B------:R-:W-:Y:S01]  /*abd0*/  F2FP.F16.F32.PACK_AB R67, R67, R44 ;  /* 0x0000002c4343723e */ /* 0x000fe200000000ff */
[----:B------:R-:W-:Y:S01]  /*abe0*/  HADD2.F32 R168, -RZ, R168.H0_H0 ;  /* 0x200000a8ffa87230 */ /* 0x000fe20000004100 */
[----:B------:R-:W-:Y:S01]  /*abf0*/  F2FP.F16.F32.PACK_AB R44, R61, R64 ;  /* 0x000000403d2c723e */ /* 0x000fe200000000ff */
[----:B------:R-:W-:-:S02]  /*ac00*/  HADD2.F32 R46, -RZ, R46.H1_H1 ;  /* 0x3000002eff2e7230 */ /* 0x000fc40000004100 */
[-C--:B------:R-:W-:Y:S01]  /*ac10*/  FMUL.FTZ R65, R50, R51.reuse ;  /* 0x0000003332417220 */ /* 0x080fe20000410000 */
[----:B------:R-:W-:Y:S02]  /*ac20*/  HADD2.F32 R166, -RZ, R166.H0_H0 ;  /* 0x200000a6ffa67230 */ /* 0x000fe40000004100 */
[CC--:B------:R-:W-:Y:S01]  /*ac30*/  FMUL.FTZ R63, R47.reuse, R168.reuse ;  /* 0x000000a82f3f7220 */ /* 0x0c0fe20000410000 */
[----:B------:R-:W-:Y:S02]  /*ac40*/  HADD2.F32 R49, -RZ, R56.H0_H0 ;  /* 0x20000038ff317230 */ /* 0x000fe40000004100 */
[----:B------:R-:W-:Y:S01]  /*ac50*/  FMUL.FTZ R56, R48, R168 ;  /* 0x000000a830387220 */ /* 0x000fe20000410000 */
[----:B------:R-:W-:Y:S01]  /*ac60*/  FMUL.FTZ R51, R46, R51 ;  /* 0x000000332e337220 */ /* 0x000fe20000410000 */
[-C--:B------:R-:W-:Y:S01]  /*ac70*/  FFMA.FTZ R63, R48, R166.reuse, R63 ;  /* 0x000000a6303f7223 */ /* 0x080fe2000001003f */
[----:B------:R-:W-:Y:S01]  /*ac80*/  F2FP.F16.F32.PACK_AB R48, R60, R169 ;  /* 0x000000a93c30723e */ /* 0x000fe200000000ff */
[----:B------:R-:W-:Y:S01]  /*ac90*/  FFMA.FTZ R56, R47, R166, -R56 ;  /* 0x000000a62f387223 */ /* 0x000fe20000010838 */
[-C--:B------:R-:W-:Y:S01]  /*aca0*/  FFMA.FTZ R65, R46, R49.reuse, -R65 ;  /* 0x000000312e417223 */ /* 0x080fe20000010841 */
[----:B------:R-:W-:Y:S01]  /*acb0*/  FFMA.FTZ R50, R50, R49, R51 ;  /* 0x0000003132327223 */ /* 0x000fe20000010033 */
[----:B------:R-:W-:Y:S01]  /*acc0*/  F2FP.F16.F32.PACK_AB R49, R68, R45 ;  /* 0x0000002d4431723e */ /* 0x000fe200000000ff */
[----:B------:R-:W-:Y:S01]  /*acd0*/  IMAD.MOV.U32 R45, RZ, RZ, R67 ;  /* 0x000000ffff2d7224 */ /* 0x000fe200078e0043 */
[----:B------:R-:W-:-:S02]  /*ace0*/  F2FP.F16.F32.PACK_AB R47, R71, R70 ;  /* 0x00000046472f723e */ /* 0x000fc400000000ff */
[----:B------:R-:W-:Y:S02]  /*acf0*/  F2FP.F16.F32.PACK_AB R51, R72, R69 ;  /* 0x000000454833723e */ /* 0x000fe400000000ff */
[----:B------:R-:W-:Y:S02]  /*ad00*/  F2FP.F16.F32.PACK_AB R46, R65, R56 ;  /* 0x00000038412e723e */ /* 0x000fe400000000ff */
[----:B------:R-:W-:-:S07]  /*ad10*/  F2FP.F16.F32.PACK_AB R50, R50, R63 ;  /* 0x0000003f3232723e */ /* 0x000fce00000000ff */
.L_x_7393:
[----:B------:R-:W-:Y:S05]  /*ad20*/  BSYNC B1 ;  /* 0x0000000000017941 */ /* 0x000fea0003800000 */
.L_x_7392:
[----:B------:R-:W-:Y:S01]  /*ad30*/  ISETP.GE.AND P3, PT, R59, R150, PT ;  /* 0x000000963b00720c */ /* 0x000fe20003f66270 */
[----:B------:R-:W-:Y:S02]  /*ad40*/  ULDC.64 UR4, c[0x0][0x208] ;  /* 0x0000820000047ab9 */ /* 0x000fe40000000a00 */
[----:B0-----:R3:W-:Y:S10]  /*ad50*/  STG.E.128 desc[UR4][R54.64], R44 ;  /* 0x0000002c36007986 */ /* 0x0017f4000c101d04 */
[----:B------:R-:W-:Y:S05]  /*ad60*/  @P3 BRA `(.L_x_7358) ;  /* 0x0000000800803947 */ /* 0x000fea0003800000 */
[--C-:B---3--:R-:W-:Y:S01]  /*ad70*/  SHF.R.S32.HI R44, RZ, 0x1f, R59.reuse ;  /* 0x0000001fff2c7819 */ /* 0x108fe2000001143b */
[----:B------:R-:W-:Y:S01]  /*ad80*/  ULDC.64 UR4, c[0x0][0x208] ;  /* 0x0000820000047ab9 */ /* 0x000fe20000000a00 */
[----:B------:R-:W-:-:S04]  /*ad90*/  IADD3 R59, P3, P4, R100, R136, R59 ;  /* 0x00000088643b7210 */ /* 0x000fc80007c7e03b */
[----:B------:R-:W-:Y:S02]  /*ada0*/  IADD3.X R44, R14, R57, R44, P3, P4 ;  /* 0x000000390e2c7210 */ /* 0x000fe40001fe842c */
[----:B------:R-:W-:-:S04]  /*adb0*/  LEA R52, P3, R59, R52, 0x1 ;  /* 0x000000343b347211 */ /* 0x000fc800078608ff */
[----:B------:R-:W-:-:S05]  /*adc0*/  LEA.HI.X R53, R59, R53, R44, 0x1, P3 ;  /* 0x000000353b357211 */ /* 0x000fca00018f0c2c */
[----:B--2---:R4:W-:Y:S01]  /*add0*/  STG.E.128 desc[UR4][R52.64], R48 ;  /* 0x0000003034007986 */ /* 0x0049e2000c101d04 */
[----:B------:R-:W-:Y:S05]  /*ade0*/  BRA `(.L_x_7358) ;  /* 0x0000000800607947 */ /* 0x000fea0003800000 */
.L_x_7301:
[----:B------:R-:W-:-:S04]  /*adf0*/  ULOP3.LUT UR4, UR60, 0x1, URZ, 0xfc, !UPT ;  /* 0x000000013c047892 */ /* 0x000fc8000f8efc3f */
[----:B------:R-:W-:-:S06]  /*ae00*/  UISETP.NE.AND UP0, UPT, UR4, 0x3, UPT ;  /* 0x000000030400788c */ /* 0x000fcc000bf05270 */
[----:B------:R-:W-:-:S13]  /*ae10*/  PLOP3.LUT P2, PT, PT, PT, UP0, 0x80, 0x0 ;  /* 0x000000000000781c */ /* 0x000fda0003f4f008 */
[----:B------:R-:W-:Y:S05]  /*ae20*/  @!P2 BRA `(.L_x_7394) ;  /* 0x000000000004a947 */ /* 0x000fea0003800000 */
[----:B------:R-:W-:Y:S01]  /*ae30*/  BPT.TRAP 0x1 ;  /* 0x000000040000795c */ /* 0x000fe20000300000 */
.L_x_7394:
[----:B------:R-:W-:Y:S01]  /*ae40*/  IMAD R3, R23, 0x8, R2 ;  /* 0x0000000817037824 */ /* 0x000fe200078e0202 */
[----:B------:R-:W-:Y:S01]  /*ae50*/  SHF.L.U32 R0, R223, 0x1f, RZ ;  /* 0x0000001fdf007819 */ /* 0x000fe200000006ff */
[----:B------:R-:W-:Y:S01]  /*ae60*/  IMAD R4, R24, -0xb0, R25 ;  /* 0xffffff5018047824 */ /* 0x000fe200078e0219 */
[----:B------:R-:W-:Y:S01]  /*ae70*/  BSSY B1, `(.L_x_7395) ;  /* 0x0000006000017945 */ /* 0x000fe20003800000 */
[----:B------:R-:W-:Y:S01]  /*ae80*/  SHF.R.S32.HI R45, RZ, 0x1f, R24 ;  /* 0x0000001fff2d7819 */ /* 0x000fe20000011418 */
[----:B------:R-:W1:Y:S01]  /*ae90*/  SYNCS.PHASECHK.TRANS64.TRYWAIT P3, [R3+URZ+0x34890], R0 ;  /* 0x03489000030075a7 */ /* 0x000e62000806017f */
[----:B------:R-:W-:Y:S01]  /*aea0*/  IMAD R44, R43, R24, RZ ;  /* 0x000000182b2c7224 */ /* 0x000fe200078e02ff */
[----:B------:R-:W-:Y:S01]  /*aeb0*/  VIMNMX R4, R4, 0xb0, PT ;  /* 0x000000b004047848 */ /* 0x000fe20003fe0100 */
[----:B-1----:R-:W-:Y:S06]  /*aec0*/  @!P3 BRA `(.L_x_7396) ;  /* 0x000001c4007cb947 */ /* 0x002fec0003800000 */
.L_x_7671:
[----:B------:R-:W-:Y:S05]  /*aed0*/  BSYNC B1 ;  /* 0x0000000000017941 */ /* 0x000fea0003800000 */
.L_x_7395:
[----:B------:R-:W-:Y:S01]  /*aee0*/  ISETP.GE.AND P3, PT, R22, R4, PT ;  /* 0x000000041600720c */ /* 0x000fe20003f66270 */
[----:B------:R-:W-:Y:S01]  /*aef0*/  IMAD R45, R45, R156, R44 ;  /* 0x0000009c2d2d7224 */ /* 0x000fe200078e022c */
[----:B------:R-:W-:Y:S01]  /*af00*/  BSSY B1, `(.L_x_7397) ;  /* 0x0000013000017945 */ /* 0x000fe20003800000 */
[----:B------:R-:W-:-:S04]  /*af10*/  IMAD.WIDE.U32 R52, R156, R24, RZ ;  /* 0x000000189c347225 */ /* 0x000fc800078e00ff */
[----:B------:R-:W-:-:S06]  /*af20*/  IMAD.IADD R62, R45, 0x1, R53 ;  /* 0x000000012d3e7824 */ /* 0x000fcc00078e0235 */
[----:B------:R-:W-:Y:S05]  /*af30*/  @P3 BRA `(.L_x_7398) ;  /* 0x00000000003c3947 */ /* 0x000fea0003800000 */
[----:B------:R-:W2:Y:S01]  /*af40*/  @!P0 LDC.64 R54, c[0x0][0x2e8] ;  /* 0x0000ba00ff368b82 */ /* 0x000ea20000000a00 */
[----:B------:R-:W3:Y:S01]  /*af50*/  @!P0 LDS.128 R44, [R5+0x1e400] ;  /* 0x01e40000052c8984 */ /* 0x000ee20000000c00 */
[----:B------:R-:W-:Y:S01]  /*af60*/  @!P0 IADD3 R58, P3, R15, R52, RZ ;  /* 0x000000340f3a8210 */ /* 0x000fe20007f7e0ff */
[----:B------:R-:W-:Y:S02]  /*af70*/  ULDC.64 UR4, c[0x0][0x208] ;  /* 0x0000820000047ab9 */ /* 0x000fe40000000a00 */
[----:B0-----:R-:W0:Y:S01]  /*af80*/  @!P1 LDS.128 R48, [R5+0x23c00] ;  /* 0x023c000005309984 */ /* 0x001e220000000c00 */
[----:B------:R-:W-:Y:S02]  /*af90*/  @!P0 IADD3.X R59, R62, R11, RZ, P3, !PT ;  /* 0x0000000b3e3b8210 */ /* 0x000fe40001ffe4ff */
[----:B------:R-:W4:Y:S01]  /*afa0*/  @!P1 LDC.64 R56, c[0x0][0x2e8] ;  /* 0x0000ba00ff389b82 */ /* 0x000f220000000a00 */
[----:B--2---:R-:W-:-:S04]  /*afb0*/  @!P0 LEA R54, P3, R58, R54, 0x1 ;  /* 0x000000363a368211 */ /* 0x004fc800078608ff */
[----:B------:R-:W-:Y:S02]  /*afc0*/  @!P0 LEA.HI.X R55, R58, R55, R59, 0x1, P3 ;  /* 0x000000373a378211 */ /* 0x000fe400018f0c3b */
[----:B------:R-:W-:-:S05]  /*afd0*/  @!P1 IADD3 R58, P3, R12, R52, RZ ;  /* 0x000000340c3a9210 */ /* 0x000fca0007f7e0ff */
[----:B------:R-:W-:Y:S01]  /*afe0*/  @!P1 IMAD.X R59, R62, 0x1, R7, P3 ;  /* 0x000000013e3b9824 */ /* 0x000fe200018e0607 */
[----:B----4-:R-:W-:-:S04]  /*aff0*/  @!P1 LEA R56, P3, R58, R56, 0x1 ;  /* 0x000000383a389211 */ /* 0x010fc800078608ff */
[----:B------:R-:W-:Y:S01]  /*b000*/  @!P1 LEA.HI.X R57, R58, R57, R59, 0x1, P3 ;  /* 0x000000393a399211 */ /* 0x000fe200018f0c3b */
[----:B---3--:R2:W-:Y:S04]  /*b010*/  @!P0 STG.E.128 desc[UR4][R54.64], R44 ;  /* 0x0000002c36008986 */ /* 0x0085e8000c101d04 */
[----:B0-----:R2:W-:Y:S04]  /*b020*/  @!P1 STG.E.128 desc[UR4][R56.64], R48 ;  /* 0x0000003038009986 */ /* 0x0015e8000c101d04 */
.L_x_7398:
[----:B------:R-:W-:Y:S05]  /*b030*/  BSYNC B1 ;  /* 0x0000000000017941 */ /* 0x000fea0003800000 */
.L_x_7397:
[----:B--2---:R-:W-:Y:S01]  /*b040*/  VIADD R44, R22, 0x20 ;  /* 0x00000020162c7836 */ /* 0x004fe20000000000 */
[----:B------:R-:W-:Y:S04]  /*b050*/  BSSY B1, `(.L_x_7399) ;  /* 0x0000014000017945 */ /* 0x000fe80003800000 */
[----:B------:R-:W-:-:S13]  /*b060*/  ISETP.GE.AND P3, PT, R44, R4, PT ;  /* 0x000000042c00720c */ /* 0x000fda0003f66270 */
[----:B------:R-:W-:Y:S05]  /*b070*/  @P3 BRA `(.L_x_7400) ;  /* 0x0000000000443947 */ /* 0x000fea0003800000 */
[----:B------:R-:W2:Y:S01]  /*b080*/  @!P0 LDC.64 R54, c[0x0][0x2e8] ;  /* 0x0000ba00ff368b82 */ /* 0x000ea20000000a00 */
[----:B------:R-:W3:Y:S01]  /*b090*/  @!P0 LDS.128 R44, [R5+0x1f400] ;  /* 0x01f40000052c8984 */ /* 0x000ee20000000c00 */
[----:B------:R-:W-:Y:S01]  /*b0a0*/  IADD3 R60, P3, R116, R52, RZ ;  /* 0x00000034743c7210 */ /* 0x000fe20007f7e0ff */
[----:B------:R-:W-:Y:S02]  /*b0b0*/  ULDC.64 UR4, c[0x0][0x208] ;  /* 0x0000820000047ab9 */ /* 0x000fe40000000a00 */
[----:B0-----:R-:W0:Y:S02]  /*b0c0*/  @!P1 LDS.128 R48, [R5+0x24c00] ;  /* 0x024c000005309984 */ /* 0x001e240000000c00 */
[----:B------:R-:W-:Y:S01]  /*b0d0*/  IMAD.X R64, R62, 0x1, R117, P3 ;  /* 0x000000013e407824 */ /* 0x000fe200018e0675 */
[----:B------:R-:W4:Y:S01]  /*b0e0*/  @!P1 LDC.64 R56, c[0x0][0x2e8] ;  /* 0x0000ba00ff389b82 */ /* 0x000f220000000a00 */
[----:B------:R-:W-:-:S04]  /*b0f0*/  @!P0 IADD3 R58, P3, R60, R15, RZ ;  /* 0x0000000f3c3a8210 */ /* 0x000fc80007f7e0ff */
[----:B------:R-:W-:Y:S02]  /*b100*/  @!P0 IADD3.X R59, R64, R11, RZ, P3, !PT ;  /* 0x0000000b403b8210 */ /* 0x000fe40001ffe4ff */
        /* <DEDUP_REMOVED lines=8> */
.L_x_7400:
[----:B------:R-:W-:Y:S05]  /*b190*/  BSYNC B1 ;  /* 0x0000000000017941 */ /* 0x000fea0003800000 */
.L_x_7399:
[----:B--2---:R-:W-:Y:S01]  /*b1a0*/  VIADD R44, R22, 0x40 ;  /* 0x00000040162c7836 */ /* 0x004fe20000000000 */
[----:B------:R-:W-:Y:S04]  /*b1b0*/  BSSY B1, `(.L_x_7401) ;  /* 0x0000014000017945 */ /* 0x000fe80003800000 */
[----:B------:R-:W-:-:S13]  /*b1c0*/  ISETP.GE.AND P3, PT, R44, R4, PT ;  /* 0x000000042c00720c */ /* 0x000fda0003f66270 */
[----:B------:R-:W-:Y:S05]  /*b1d0*/  @P3 BRA `(.L_x_7402) ;  /* 0x0000000000443947 */ /* 0x000fea0003800000 */
[----:B------:R-:W2:Y:S01]  /*b1e0*/  @!P0 LDC.64 R54, c[0x0][0x2e8] ;  /* 0x0000ba00ff368b82 */ /* 0x000ea20000000a00 */
[----:B------:R-:W3:Y:S01]  /*b1f0*/  @!P0 LDS.128 R44, [R5+0x20400] ;  /* 0x02040000052c8984 */ /* 0x000ee20000000c00 */
[----:B------:R-:W-:Y:S01]  /*b200*/  LEA R60, P3, R42, R52, 0x6 ;  /* 0x000000342a3c7211 */ /* 0x000fe200078630ff */
        /* <DEDUP_REMOVED lines=14> */
.L_x_7402:
[----:B------:R-:W-:Y:S05]  /*b2f0*/  BSYNC B1 ;  /* 0x0000000000017941 */ /* 0x000fea0003800000 */
.L_x_7401:
[----:B--2---:R-:W-:Y:S01]  /*b300*/  VIADD R44, R22, 0x60 ;  /* 0x00000060162c7836 */ /* 0x004fe20000000000 */
[----:B------:R-:W-:Y:S04]  /*b310*/  BSSY B1, `(.L_x_7403) ;  /* 0x0000018000017945 */ /* 0x000fe80003800000 */
[----:B------:R-:W-:-:S13]  /*b320*/  ISETP.GE.AND P3, PT, R44, R4, PT ;  /* 0x000000042c00720c */ /* 0x000fda0003f66270 */
[----:B------:R-:W-:Y:S05]  /*b330*/  @P3 BRA `(.L_x_7404) ;  /* 0x0000000000543947 */ /* 0x000fea0003800000 */
[----:B------:R-:W2:Y:S01]  /*b340*/  LDC.64 R58, c[0x0][0x300] ;  /* 0x0000c000ff3a7b82 */ /* 0x000ea20000000a00 */
[----:B------:R-:W3:Y:S01]  /*b350*/  @!P0 LDS.128 R44, [R5+0x21400] ;  /* 0x02140000052c8984 */ /* 0x000ee20000000c00 */
[----:B------:R-:W-:Y:S01]  /*b360*/  MOV R61, R62 ;  /* 0x0000003e003d7202 */ /* 0x000fe20000000f00 */
[----:B------:R-:W-:Y:S01]  /*b370*/  IMAD.MOV.U32 R60, RZ, RZ, R52 ;  /* 0x000000ffff3c7224 */ /* 0x000fe200078e0034 */
[----:B------:R-:W-:Y:S01]  /*b380*/  ULDC.64 UR4, c[0x0][0x208] ;  /* 0x0000820000047ab9 */ /* 0x000fe20000000a00 */
[----:B0-----:R-:W0:Y:S03]  /*b390*/  @!P1 LDS.128 R48, [R5+0x26c00] ;  /* 0x026c000005309984 */ /* 0x001e260000000c00 */
[----:B------:R-:W4:Y:S08]  /*b3a0*/  @!P0 LDC.64 R54, c[0x0][0x2e8] ;  /* 0x0000ba00ff368b82 */ /* 0x000f300000000a00 */
[----:B------:R-:W5:Y:S01]  /*b3b0*/  @!P1 LDC.64 R56, c[0x0][0x2e8] ;  /* 0x0000ba00ff389b82 */ /* 0x000f620000000a00 */
[----:B--2---:R-:W-:-:S04]  /*b3c0*/  IMAD.WIDE.U32 R60, R58, 0x60, R60 ;  /* 0x000000603a3c7825 */ /* 0x004fc800078e003c */
[----:B------:R-:W-:Y:S01]  /*b3d0*/  IMAD R59, R59, 0x60, RZ ;  /* 0x000000603b3b7824 */ /* 0x000fe200078e02ff */
[----:B------:R-:W-:-:S03]  /*b3e0*/  @!P0 IADD3 R58, P3, R15, R60, RZ ;  /* 0x0000003c0f3a8210 */ /* 0x000fc60007f7e0ff */
[----:B------:R-:W-:-:S04]  /*b3f0*/  IMAD.IADD R64, R61, 0x1, R59 ;  /* 0x000000013d407824 */ /* 0x000fc800078e023b */
[----:B------:R-:W-:Y:S01]  /*b400*/  @!P0 IMAD.X R59, R64, 0x1, R11, P3 ;  /* 0x00000001403b8824 */ /* 0x000fe200018e060b */
[----:B----4-:R-:W-:-:S04]  /*b410*/  @!P0 LEA R54, P3, R58, R54, 0x1 ;  /* 0x000000363a368211 */ /* 0x010fc800078608ff */
[----:B------:R-:W-:Y:S02]  /*b420*/  @!P0 LEA.HI.X R55, R58, R55, R59, 0x1, P3 ;  /* 0x000000373a378211 */ /* 0x000fe400018f0c3b */
[----:B------:R-:W-:-:S03]  /*b430*/  @!P1 IADD3 R60, P3, R12, R60, RZ ;  /* 0x0000003c0c3c9210 */ /* 0x000fc60007f7e0ff */
[----:B---3--:R2:W-:Y:S02]  /*b440*/  @!P0 STG.E.128 desc[UR4][R54.64], R44 ;  /* 0x0000002c36008986 */ /* 0x0085e4000c101d04 */
[----:B------:R-:W-:Y:S01]  /*b450*/  @!P1 IMAD.X R58, R64, 0x1, R7, P3 ;  /* 0x00000001403a9824 */ /* 0x000fe200018e0607 */
[----:B-----5:R-:W-:-:S04]  /*b460*/  @!P1 LEA R56, P3, R60, R56, 0x1 ;  /* 0x000000383c389211 */ /* 0x020fc800078608ff */
[----:B------:R-:W-:-:S05]  /*b470*/  @!P1 LEA.HI.X R57, R60, R57, R58, 0x1, P3 ;  /* 0x000000393c399211 */ /* 0x000fca00018f0c3a */
[----:B0-----:R2:W-:Y:S04]  /*b480*/  @!P1 STG.E.128 desc[UR4][R56.64], R48 ;  /* 0x0000003038009986 */ /* 0x0015e8000c101d04 */
.L_x_7404:
[----:B------:R-:W-:Y:S05]  /*b490*/  BSYNC B1 ;  /* 0x0000000000017941 */ /* 0x000fea0003800000 */
.L_x_7403:
[----:B--2---:R-:W-:Y:S01]  /*b4a0*/  IADD3 R44, R22, 0x80, RZ ;  /* 0x00000080162c7810 */ /* 0x004fe20007ffe0ff */
[----:B------:R-:W-:Y:S03]  /*b4b0*/  BSSY B1, `(.L_x_7405) ;  /* 0x0000014000017945 */ /* 0x000fe60003800000 */
        /* <DEDUP_REMOVED lines=9> */
[----:B------:R-:W-:-:S05]  /*b550*/  @!P0 IADD3 R58, P3, R60, R15, RZ ;  /* 0x0000000f3c3a8210 */ /* 0x000fca0007f7e0ff */
[----:B------:R-:W-:Y:S01]  /*b560*/  @!P0 IMAD.X R59, R64, 0x1, R11, P3 ;  /* 0x00000001403b8824 */ /* 0x000fe200018e060b */
        /* <DEDUP_REMOVED lines=8> */
.L_x_7406:
[----:B------:R-:W-:Y:S05]  /*b5f0*/  BSYNC B1 ;  /* 0x0000000000017941 */ /* 0x000fea0003800000 */
.L_x_7405:
[----:B--2---:R-:W-:-:S04]  /*b600*/  IADD3 R44, R22, 0xa0, RZ ;  /* 0x000000a0162c7810 */ /* 0x004fc80007ffe0ff */
[----:B------:R-:W-:-:S13]  /*b610*/  ISETP.GE.AND P3, PT, R44, R4, PT ;  /* 0x000000042c00720c */ /* 0x000fda0003f66270 */
[----:B------:R-:W-:Y:S05]  /*b620*/  @P3 BRA `(.L_x_7358) ;  /* 0x0000000000503947 */ /* 0x000fea0003800000 */
[----:B------:R-:W2:Y:S01]  /*b630*/  LDC.64 R58, c[0x0][0x300] ;  /* 0x0000c000ff3a7b82 */ /* 0x000ea20000000a00 */
[----:B------:R-:W3:Y:S01]  /*b640*/  @!P0 LDS.128 R44, [R5+0x23400] ;  /* 0x02340000052c8984 */ /* 0x000ee20000000c00 */
[----:B------:R-:W-:Y:S01]  /*b650*/  IMAD.MOV.U32 R53, RZ, RZ, R62 ;  /* 0x000000ffff357224 */ /* 0x000fe200078e003e */
[----:B------:R-:W-:Y:S02]  /*b660*/  ULDC.64 UR4, c[0x0][0x208] ;  /* 0x0000820000047ab9 */ /* 0x000fe40000000a00 */
[----:B0-----:R-:W0:Y:S03]  /*b670*/  @!P1 LDS.128 R48, [R5+0x28c00] ;  /* 0x028c000005309984 */ /* 0x001e260000000c00 */
[----:B------:R-:W4:Y:S08]  /*b680*/  @!P0 LDC.64 R54, c[0x0][0x2e8] ;  /* 0x0000ba00ff368b82 */ /* 0x000f300000000a00 */
[----:B------:R-:W5:Y:S01]  /*b690*/  @!P1 LDC.64 R56, c[0x0][0x2e8] ;  /* 0x0000ba00ff389b82 */ /* 0x000f620000000a00 */
[----:B--2---:R-:W-:-:S04]  /*b6a0*/  IMAD.WIDE.U32 R52, R58, 0xa0, R52 ;  /* 0x000000a03a347825 */ /* 0x004fc800078e0034 */
[----:B------:R-:W-:-:S04]  /*b6b0*/  IMAD R59, R59, 0xa0, RZ ;  /* 0x000000a03b3b7824 */ /* 0x000fc800078e02ff */
[----:B------:R-:W-:Y:S01]  /*b6c0*/  IMAD.IADD R60, R53, 0x1, R59 ;  /* 0x00000001353c7824 */ /* 0x000fe200078e023b */
[----:B------:R-:W-:-:S05]  /*b6d0*/  @!P0 IADD3 R53, P3, R15, R52, RZ ;  /* 0x000000340f358210 */ /* 0x000fca0007f7e0ff */
[----:B------:R-:W-:Y:S01]  /*b6e0*/  @!P0 IMAD.X R58, R60, 0x1, R11, P3 ;  /* 0x000000013c3a8824 */ /* 0x000fe200018e060b */
[----:B----4-:R-:W-:-:S04]  /*b6f0*/  @!P0 LEA R54, P3, R53, R54, 0x1 ;  /* 0x0000003635368211 */ /* 0x010fc800078608ff */
[----:B------:R-:W-:Y:S02]  /*b700*/  @!P0 LEA.HI.X R55, R53, R55, R58, 0x1, P3 ;  /* 0x0000003735378211 */ /* 0x000fe400018f0c3a */
[----:B------:R-:W-:-:S03]  /*b710*/  @!P1 IADD3 R52, P3, R12, R52, RZ ;  /* 0x000000340c349210 */ /* 0x000fc60007f7e0ff */
[----:B---3--:R2:W-:Y:S01]  /*b720*/  @!P0 STG.E.128 desc[UR4][R54.64], R44 ;  /* 0x0000002c36008986 */ /* 0x0085e2000c101d04 */
[----:B------:R-:W-:Y:S02]  /*b730*/  @!P1 IADD3.X R53, R60, R7, RZ, P3, !PT ;  /* 0x000000073c359210 */ /* 0x000fe40001ffe4ff */
[----:B-----5:R-:W-:-:S04]  /*b740*/  @!P1 LEA R56, P3, R52, R56, 0x1 ;  /* 0x0000003834389211 */ /* 0x020fc800078608ff */
[----:B------:R-:W-:-:S05]  /*b750*/  @!P1 LEA.HI.X R57, R52, R57, R53, 0x1, P3 ;  /* 0x0000003934399211 */ /* 0x000fca00018f0c35 */
[----:B0-----:R2:W-:Y:S04]  /*b760*/  @!P1 STG.E.128 desc[UR4][R56.64], R48 ;  /* 0x0000003038009986 */ /* 0x0015e8000c101d04 */
.L_x_7358:
[----:B------:R-:W-:Y:S05]  /*b770*/  BSYNC B0 ;  /* 0x0000000000007941 */ /* 0x000fea0003800000 */
.L_x_7300:
        /* <DEDUP_REMOVED lines=17> */
.L_x_7408:
[----:B------:R-:W-:Y:S05]  /*b890*/  BSYNC B0 ;  /* 0x0000000000007941 */ /* 0x000fea0003800000 */
.L_x_7407:
[----:B------:R-:W2:Y:S01]  /*b8a0*/  SYNCS.PHASECHK.TRANS64.TRYWAIT P2, [R3+URZ+0x348b0], R0 ;  /* 0x0348b000030075a7 */ /* 0x000ea2000804017f */
[----:B------:R-:W-:Y:S01]  /*b8b0*/  ULDC UR61, c[0x0][0x2f4] ;  /* 0x0000bd00003d7ab9 */ /* 0x000fe20000000800 */
[----:B------:R-:W-:Y:S01]  /*b8c0*/  ULDC.64 UR38, c[0x0][0x328] ;  /* 0x0000ca0000267ab9 */ /* 0x000fe20000000a00 */
[----:B------:R-:W-:Y:S01]  /*b8d0*/  ULDC.64 UR36, c[0x0][0x318] ;  /* 0x0000c60000247ab9 */ /* 0x000fe20000000a00 */
[----:B------:R-:W-:Y:S04]  /*b8e0*/  BSSY B0, `(.L_x_7409) ;  /* 0x0000002000007945 */ /* 0x000fe80003800000 */
[----:B--2---:R-:W-:Y:S05]  /*b8f0*/  @!P2 BRA `(.L_x_7410) ;  /* 0x000001bc0004a947 */ /* 0x004fea0003800000 */
.L_x_7672:
[----:B------:R-:W-:Y:S05]  /*b900*/  BSYNC B0 ;  /* 0x0000000000007941 */ /* 0x000fea0003800000 */
.L_x_7409:
[----:B------:R-:W-:Y:S01]  /*b910*/  ISETP.GE.AND P2, PT, R22, R4, PT ;  /* 0x000000041600720c */ /* 0x000fe20003f46270 */
[----:B------:R-:W-:Y:S01]  /*b920*/  BSSY B0, `(.L_x_7411) ;  /* 0x0000012000007945 */ /* 0x000fe20003800000 */
[----:B------:R-:W-:-:S11]  /*b930*/  IMAD.WIDE R48, R24, 0xb0, R118 ;  /* 0x000000b018307825 */ /* 0x000fd600078e0276 */
[----:B------:R-:W-:Y:S05]  /*b940*/  @P2 BRA `(.L_x_7412) ;  /* 0x00000000003c2947 */ /* 0x000fea0003800000 */
[----:B------:R-:W-:Y:S01]  /*b950*/  IMAD R47, R49, UR38, RZ ;  /* 0x00000026312f7c24 */ /* 0x000fe2000f8e02ff */
[----:B------:R-:W-:Y:S01]  /*b960*/  ULDC.64 UR4, c[0x0][0x208] ;  /* 0x0000820000047ab9 */ /* 0x000fe20000000a00 */
[----:B-1----:R-:W-:Y:S02]  /*b970*/  IMAD.MOV.U32 R44, RZ, RZ, R102 ;  /* 0x000000ffff2c7224 */ /* 0x002fe400078e0066 */
[----:B------:R-:W-:Y:S02]  /*b980*/  IMAD.MOV.U32 R45, RZ, RZ, R6 ;  /* 0x000000ffff2d7224 */ /* 0x000fe400078e0006 */
[C---:B------:R-:W-:Y:S02]  /*b990*/  IMAD R47, R48.reuse, UR39, R47 ;  /* 0x00000027302f7c24 */ /* 0x040fe4000f8e022f */
[----:B------:R-:W-:-:S05]  /*b9a0*/  IMAD.WIDE.U32 R44, R48, UR38, R44 ;  /* 0x00000026302c7c25 */ /* 0x000fca000f8e002c */
[----:B------:R-:W-:Y:S02]  /*b9b0*/  IADD3 R45, R45, R47, RZ ;  /* 0x0000002f2d2d7210 */ /* 0x000fe40007ffe0ff */
[----:B------:R-:W-:-:S04]  /*b9c0*/  LEA R50, P2, R44, UR36, 0x1 ;  /* 0x000000242c327c11 */ /* 0x000fc8000f8408ff */
[----:B0-----:R-:W-:Y:S02]  /*b9d0*/  LEA.HI.X R51, R44, UR37, R45, 0x1, P2 ;  /* 0x000000252c337c11 */ /* 0x001fe400090f0c2d */
[----:B------:R-:W-:-:S13]  /*b9e0*/  ISETP.GE.AND P2, PT, R16, UR61, PT ;  /* 0x0000003d10007c0c */ /* 0x000fda000bf46270 */
[----:B------:R-:W0:Y:S04]  /*b9f0*/  @!P2 LDS.128 R44, [R5+0x400] ;  /* 0x00040000052ca984 */ /* 0x000e280000000c00 */
[----:B0-----:R-:W-:Y:S01]  /*ba00*/  @!P2 STG.E.128 desc[UR4][R50.64], R44 ;  /* 0x0000002c3200a986 */ /* 0x001fe2000c101d04 */
[----:B------:R-:W-:-:S13]  /*ba10*/  ISETP.GE.AND P2, PT, R221, UR61, PT ;  /* 0x0000003ddd007c0c */ /* 0x000fda000bf46270 */
[----:B------:R-:W0:Y:S04]  /*ba20*/  @!P2 LDS.128 R44, [R5+0x5c00] ;  /* 0x005c0000052ca984 */ /* 0x000e280000000c00 */
[----:B0-----:R3:W-:Y:S02]  /*ba30*/  @!P2 STG.E.128 desc[UR4][R50.64+0x80], R44 ;  /* 0x0000802c3200a986 */ /* 0x0017e4000c101d04 */
.L_x_7412:
[----:B------:R-:W-:Y:S05]  /*ba40*/  BSYNC B0 ;  /* 0x0000000000007941 */ /* 0x000fea0003800000 */
.L_x_7411:
[----:B0-2---:R-:W-:Y:S01]  /*ba50*/  VIADD R0, R22, 0x20 ;  /* 0x0000002016007836 */ /* 0x005fe20000000000 */
[----:B------:R-:W-:Y:S04]  /*ba60*/  BSSY B0, `(.L_x_7413) ;  /* 0x0000014000007945 */ /* 0x000fe80003800000 */
[----:B------:R-:W-:-:S13]  /*ba70*/  ISETP.GE.AND P2, PT, R0, R4, PT ;  /* 0x000000040000720c */ /* 0x000fda0003f46270 */
[----:B------:R-:W-:Y:S05]  /*ba80*/  @P2 BRA `(.L_x_7414) ;  /* 0x0000000000442947 */ /* 0x000fea0003800000 */
[----:B---3--:R-:W-:Y:S01]  /*ba90*/  IADD3 R47, P2, R48, 0x20, RZ ;  /* 0x00000020302f7810 */ /* 0x008fe20007f5e0ff */
[----:B-1----:R-:W-:Y:S01]  /*baa0*/  IMAD.MOV.U32 R44, RZ, RZ, R102 ;  /* 0x000000ffff2c7224 */ /* 0x002fe200078e0066 */
[----:B------:R-:W-:Y:S01]  /*bab0*/  MOV R45, R6 ;  /* 0x00000006002d7202 */ /* 0x000fe20000000f00 */
[----:B------:R-:W-:Y:S02]  /*bac0*/  ULDC.64 UR4, c[0x0][0x208] ;  /* 0x0000820000047ab9 */ /* 0x000fe40000000a00 */
[----:B------:R-:W-:Y:S02]  /*bad0*/  IMAD.X R0, RZ, RZ, R49, P2 ;  /* 0x000000ffff007224 */ /* 0x000fe400010e0631 */
[----:B------:R-:W-:-:S04]  /*bae0*/  IMAD.WIDE.U32 R44, R47, UR38, R44 ;  /* 0x000000262f2c7c25 */ /* 0x000fc8000f8e002c */
[----:B------:R-:W-:Y:S01]  /*baf0*/  IMAD R0, R0, UR38, RZ ;  /* 0x0000002600007c24 */ /* 0x000fe2000f8e02ff */
[----:B------:R-:W-:-:S03]  /*bb00*/  LEA R50, P2, R44, UR36, 0x1 ;  /* 0x000000242c327c11 */ /* 0x000fc6000f8408ff */
[----:B------:R-:W-:-:S04]  /*bb10*/  IMAD R47, R47, UR39, R0 ;  /* 0x000000272f2f7c24 */ /* 0x000fc8000f8e0200 */
[----:B------:R-:W-:-:S05]  /*bb20*/  IMAD.IADD R45, R45, 0x1, R47 ;  /* 0x000000012d2d7824 */ /* 0x000fca00078e022f */
[----:B------:R-:W-:Y:S02]  /*bb30*/  LEA.HI.X R51, R44, UR37, R45, 0x1, P2 ;  /* 0x000000252c337c11 */ /* 0x000fe400090f0c2d */
[----:B------:R-:W-:-:S13]  /*bb40*/  ISETP.GE.AND P2, PT, R16, UR61, PT ;  /* 0x0000003d10007c0c */ /* 0x000fda000bf46270 */
[----:B------:R-:W0:Y:S04]  /*bb50*/  @!P2 LDS.128 R44, [R5+0x1400] ;  /* 0x00140000052ca984 */ /* 0x000e280000000c00 */
[----:B0-----:R-:W-:Y:S01]  /*bb60*/  @!P2 STG.E.128 desc[UR4][R50.64], R44 ;  /* 0x0000002c3200a986 */ /* 0x001fe2000c101d04 */
[----:B------:R-:W-:-:S13]  /*bb70*/  ISETP.GE.AND P2, PT, R221, UR61, PT ;  /* 0x0000003ddd007c0c */ /* 0x000fda000bf46270 */
[----:B------:R-:W0:Y:S04]  /*bb80*/  @!P2 LDS.128 R44, [R5+0x6c00] ;  /* 0x006c0000052ca984 */ /* 0x000e280000000c00 */
[----:B0-----:R0:W-:Y:S02]  /*bb90*/  @!P2 STG.E.128 desc[UR4][R50.64+0x80], R44 ;  /* 0x0000802c3200a986 */ /* 0x0011e4000c101d04 */
.L_x_7414:
[----:B------:R-:W-:Y:S05]  /*bba0*/  BSYNC B0 ;  /* 0x0000000000007941 */ /* 0x000fea0003800000 */
.L_x_7413:
[----:B------:R-:W-:Y:S01]  /*bbb0*/  VIADD R0, R22, 0x40 ;  /* 0x0000004016007836 */ /* 0x000fe20000000000 */
[----:B------:R-:W-:Y:S04]  /*bbc0*/  BSSY B0, `(.L_x_7415) ;  /* 0x0000014000007945 */ /* 0x000fe80003800000 */
[----:B------:R-:W-:-:S13]  /*bbd0*/  ISETP.GE.AND P2, PT, R0, R4, PT ;  /* 0x000000040000720c */ /* 0x000fda0003f46270 */
[----:B------:R-:W-:Y:S05]  /*bbe0*/  @P2 BRA `(.L_x_7416) ;  /* 0x0000000000442947 */ /* 0x000fea0003800000 */
[----:B0--3--:R-:W-:Y:S01]  /*bbf0*/  IADD3 R47, P2, R48, 0x40, RZ ;  /* 0x00000040302f7810 */ /* 0x009fe20007f5e0ff */
[----:B------:R-:W-:Y:S01]  /*bc00*/  IMAD.MOV.U32 R45, RZ, RZ, R6 ;  /* 0x000000ffff2d7224 */ /* 0x000fe200078e0006 */
[----:B-1----:R-:W-:Y:S01]  /*bc10*/  MOV R44, R102 ;  /* 0x00000066002c7202 */ /* 0x002fe20000000f00 */
        /* <DEDUP_REMOVED lines=14> */
.L_x_7416:
[----:B------:R-:W-:Y:S05]  /*bd00*/  BSYNC B0 ;  /* 0x0000000000007941 */ /* 0x000fea0003800000 */
.L_x_7415:
[----:B------:R-:W-:Y:S01]  /*bd10*/  VIADD R0, R22, 0x60 ;  /* 0x0000006016007836 */ /* 0x000fe20000000000 */
[----:B------:R-:W-:Y:S04]  /*bd20*/  BSSY B0, `(.L_x_7417) ;  /* 0x0000014000007945 */ /* 0x000fe80003800000 */
[----:B------:R-:W-:-:S13]  /*bd30*/  ISETP.GE.AND P2, PT, R0, R4, PT ;  /* 0x000000040000720c */ /* 0x000fda0003f46270 */
[----:B------:R-:W-:Y:S05]  /*bd40*/  @P2 BRA `(.L_x_7418) ;  /* 0x0000000000442947 */ /* 0x000fea0003800000 */
[----:B0-23--:R-:W-:Y:S01]  /*bd50*/  IADD3 R47, P2, R48, 0x60, RZ ;  /* 0x00000060302f7810 */ /* 0x00dfe20007f5e0ff */
[----:B-1----:R-:W-:Y:S01]  /*bd60*/  IMAD.MOV.U32 R44, RZ, RZ, R102 ;  /* 0x000000ffff2c7224 */ /* 0x002fe200078e0066 */
[----:B------:R-:W-:Y:S01]  /*bd70*/  ULDC.64 UR4, c[0x0][0x208] ;  /* 0x0000820000047ab9 */ /* 0x000fe20000000a00 */
[----:B------:R-:W-:Y:S01]  /*bd80*/  IMAD.MOV.U32 R45, RZ, RZ, R6 ;  /* 0x000000ffff2d7224 */ /* 0x000fe200078e0006 */
[----:B------:R-:W-:Y:S01]  /*bd90*/  IADD3.X R0, RZ, R49, RZ, P2, !PT ;  /* 0x00000031ff007210 */ /* 0x000fe200017fe4ff */
        /* <DEDUP_REMOVED lines=12> */
.L_x_7418:
[----:B------:R-:W-:Y:S05]  /*be60*/  BSYNC B0 ;  /* 0x0000000000007941 */ /* 0x000fea0003800000 */
.L_x_7417:
[----:B------:R-:W-:Y:S01]  /*be70*/  IADD3 R0, R22, 0x80, RZ ;  /* 0x0000008016007810 */ /* 0x000fe20007ffe0ff */
[----:B------:R-:W-:Y:S03]  /*be80*/  BSSY B0, `(.L_x_7419) ;  /* 0x0000014000007945 */ /* 0x000fe60003800000 */
[----:B------:R-:W-:-:S13]  /*be90*/  ISETP.GE.AND P2, PT, R0, R4, PT ;  /* 0x000000040000720c */ /* 0x000fda0003f46270 */
[----:B------:R-:W-:Y:S05]  /*bea0*/  @P2 BRA `(.L_x_7420) ;  /* 0x0000000000442947 */ /* 0x000fea0003800000 */
[----:B0-234-:R-:W-:Y:S01]  /*beb0*/  IADD3 R47, P2, R48, 0x80, RZ ;  /* 0x00000080302f7810 */ /* 0x01dfe20007f5e0ff */
[----:B-1----:R-:W-:Y:S01]  /*bec0*/  IMAD.MOV.U32 R44, RZ, RZ, R102 ;  /* 0x000000ffff2c7224 */ /* 0x002fe200078e0066 */
[----:B------:R-:W-:Y:S01]  /*bed0*/  ULDC.64 UR4, c[0x0][0x208] ;  /* 0x0000820000047ab9 */ /* 0x000fe20000000a00 */
[----:B------:R-:W-:Y:S02]  /*bee0*/  IMAD.MOV.U32 R45, RZ, RZ, R6 ;  /* 0x000000ffff2d7224 */ /* 0x000fe400078e0006 */
[----:B------:R-:W-:Y:S02]  /*bef0*/  IMAD.X R0, RZ, RZ, R49, P2 ;  /* 0x000000ffff007224 */ /* 0x000fe400010e0631 */
[----:B------:R-:W-:-:S04]  /*bf00*/  IMAD.WIDE.U32 R44, R47, UR38, R44 ;  /* 0x000000262f2c7c25 */ /* 0x000fc8000f8e002c */
[----:B------:R-:W-:Y:S01]  /*bf10*/  IMAD R0, R0, UR38, RZ ;  /* 0x0000002600007c24 */ /* 0x000fe2000f8e02ff */
[----:B------:R-:W-:-:S03]  /*bf20*/  LEA R50, P2, R44, UR36, 0x1 ;  /* 0x000000242c327c11 */ /* 0x000fc6000f8408ff */
[----:B------:R-:W-:-:S05]  /*bf30*/  IMAD R47, R47, UR39, R0 ;  /* 0x000000272f2f7c24 */ /* 0x000fca000f8e0200 */
[----:B------:R-:W-:-:S04]  /*bf40*/  IADD3 R45, R45, R47, RZ ;  /* 0x0000002f2d2d7210 */ /* 0x000fc80007ffe0ff */
[----:B------:R-:W-:Y:S02]  /*bf50*/  LEA.HI.X R51, R44, UR37, R45, 0x1, P2 ;  /* 0x000000252c337c11 */ /* 0x000fe400090f0c2d */
[----:B------:R-:W-:-:S13]  /*bf60*/  ISETP.GE.AND P2, PT, R16, UR61, PT ;  /* 0x0000003d10007c0c */ /* 0x000fda000bf46270 */
[----:B------:R-:W0:Y:S04]  /*bf70*/  @!P2 LDS.128 R44, [R5+0x4400] ;  /* 0x00440000052ca984 */ /* 0x000e280000000c00 */
[----:B0-----:R-:W-:Y:S01]  /*bf80*/  @!P2 STG.E.128 desc[UR4][R50.64], R44 ;  /* 0x0000002c3200a986 */ /* 0x001fe2000c101d04 */
[----:B------:R-:W-:-:S13]  /*bf90*/  ISETP.GE.AND P2, PT, R221, UR61, PT ;  /* 0x0000003ddd007c0c */ /* 0x000fda000bf46270 */
[----:B------:R-:W0:Y:S04]  /*bfa0*/  @!P2 LDS.128 R44, [R5+0x9c00] ;  /* 0x009c0000052ca984 */ /* 0x000e280000000c00 */
[----:B0-----:R0:W-:Y:S02]  /*bfb0*/  @!P2 STG.E.128 desc[UR4][R50.64+0x80], R44 ;  /* 0x0000802c3200a986 */ /* 0x0011e4000c101d04 */
.L_x_7420:
[----:B------:R-:W-:Y:S05]  /*bfc0*/  BSYNC B0 ;  /* 0x0000000000007941 */ /* 0x000fea0003800000 */
.L_x_7419:
[----:B------:R-:W-:Y:S01]  /*bfd0*/  VIADD R0, R22, 0xa0 ;  /* 0x000000a016007836 */ /* 0x000fe20000000000 */
[----:B------:R-:W-:Y:S04]  /*bfe0*/  BSSY B0, `(.L_x_7421) ;  /* 0x0000014000007945 */ /* 0x000fe80003800000 */
[----:B------:R-:W-:-:S13]  /*bff0*/  ISETP.GE.AND P2, PT, R0, R4, PT ;  /* 0x000000040000720c */ /* 0x000fda0003f46270 */
[----:B------:R-:W-:Y:S05]  /*c000*/  @P2 BRA `(.L_x_7422) ;  /* 0x0000000000442947 */ /* 0x000fea0003800000 */
[----:B0-234-:R-:W-:Y:S01]  /*c010*/  IADD3 R47, P2, R48, 0xa0, RZ ;  /* 0x000000a0302f7810 */ /* 0x01dfe20007f5e0ff */
[----:B-1----:R-:W-:Y:S01]  /*c020*/  IMAD.MOV.U32 R44, RZ, RZ, R102 ;  /* 0x000000ffff2c7224 */ /* 0x002fe200078e0066 */
[----:B------:R-:W-:Y:S01]  /*c030*/  MOV R45, R6 ;  /* 0x00000006002d7202 */ /* 0x000fe20000000f00 */
[----:B------:R-:W-:Y:S02]  /*c040*/  ULDC.64 UR4, c[0x0][0x208] ;  /* 0x0000820000047ab9 */ /* 0x000fe40000000a00 */
[----:B------:R-:W-:Y:S02]  /*c050*/  IMAD.X R48, RZ, RZ, R49, P2 ;  /* 0x000000ffff307224 */ /* 0x000fe400010e0631 */
        /* <DEDUP_REMOVED lines=12> */
.L_x_7422:
[----:B------:R-:W-:Y:S05]  /*c120*/  BSYNC B0 ;  /* 0x0000000000007941 */ /* 0x000fea0003800000 */
.L_x_7421:
[----:B------:R-:W5:Y:S01]  /*c130*/  LDL R0, [R1+0x4] ;  /* 0x0000040001007983 */ /* 0x000f620000100800 */
[----:B------:R-:W-:Y:S02]  /*c140*/  VIADD R23, R23, 0x1 ;  /* 0x0000000117177836 */ /* 0x000fe40000000000 */
[----:B------:R-:W-:Y:S01]  /*c150*/  @!P3 VIADD R3, R3, 0x348c0 ;  /* 0x000348c00303b836 */ /* 0x000fe20000000000 */
[----:B------:R-:W-:Y:S01]  /*c160*/  @!PT LDS RZ, [RZ] ;  /* 0x00000000fffff984 */ /* 0x000fe20000000800 */
[----:B------:R-:W-:Y:S01]  /*c170*/  @!PT LDS RZ, [RZ] ;  /* 0x00000000fffff984 */ /* 0x000fe20000000800 */
[----:B------:R-:W-:Y:S01]  /*c180*/  @!PT LDS RZ, [RZ] ;  /* 0x00000000fffff984 */ /* 0x000fe20000000800 */
[----:B------:R-:W-:Y:S01]  /*c190*/  @!PT LDS RZ, [RZ] ;  /* 0x00000000fffff984 */ /* 0x000fe20000000800 */
[----:B------:R1:W-:Y:S06]  /*c1a0*/  MEMBAR.ALL.CTA ;  /* 0x0000000000007992 */ /* 0x0003ec0000008000 */
[----:B-1----:R-:W1:Y:S02]  /*c1b0*/  FENCE.VIEW.ASYNC.S ;  /* 0x00000000000073c6 */ /* 0x002e640000000000 */
[----:B-1----:R1:W-:Y:S01]  /*c1c0*/  BAR.SYNC.DEFER_BLOCKING R162, 0x80 ;  /* 0x000200a20000751d */ /* 0x0023e20000010000 */
[----:B------:R-:W-:-:S02]  /*c1d0*/  ISETP.NE.AND P2, PT, R23, 0x2, PT ;  /* 0x000000021700780c */ /* 0x000fc40003f45270 */
[----:B------:R-:W-:Y:S02]  /*c1e0*/  @!P3 PRMT R3, RZ, 0x654, R3 ;  /* 0x00000654ff03b816 */ /* 0x000fe40000000003 */
[----:B------:R-:W-:Y:S02]  /*c1f0*/  SEL R23, R23, RZ, P2 ;  /* 0x000000ff17177207 */ /* 0x000fe40001000000 */
[----:B------:R1:W-:Y:S01]  /*c200*/  @!P3 SYNCS.ARRIVE.TRANS64.RED.A1T0 RZ, [R3+URZ], RZ ;  /* 0x000000ff03ffb9a7 */ /* 0x0003e2000810043f */
[----:B-----5:R-:W-:Y:S02]  /*c210*/  LOP3.LUT P4, RZ, R0, 0x10, RZ, 0xc0, !PT ;  /* 0x0000001000ff7812 */ /* 0x020fe4000788c0ff */
[----:B------:R-:W-:-:S04]  /*c220*/  SEL R0, RZ, 0x1, P2 ;  /* 0x00000001ff007807 */ /* 0x000fc80001000000 */
[----:B------:R-:W-:-:S07]  /*c230*/  LOP3.LUT R223, R223, R0, RZ, 0x3c, !PT ;  /* 0x00000000dfdf7212 */ /* 0x000fce00078e3cff */
[----:B-1----:R-:W-:Y:S05]  /*c240*/  @P4 BRA `(.L_x_7423) ;  /* 0xffffff6800204947 */ /* 0x002fea000383ffff */
[----:B------:R-:W1:Y:S01]  /*c250*/  S2R R4, SR_TID.X ;  /* 0x0000000000047919 */ /* 0x000e620000002100 */
[----:B------:R-:W-:Y:S02]  /*c260*/  PLOP3.LUT P0, PT, PT, PT, PT, 0x8, 0x0 ;  /* 0x000000000000781c */ /* 0x000fe40003f0e170 */
[----:B-1----:R-:W-:-:S04]  /*c270*/  SHF.R.U32.HI R4, RZ, 0x7, R4 ;  /* 0x00000007ff047819 */ /* 0x002fc80000011604 */
[----:B------:R-:W-:-:S13]  /*c280*/  ISETP.NE.AND P4, PT, R4, 0x1, PT ;  /* 0x000000010400780c */ /* 0x000fda0003f85270 */
[----:B------:R-:W-:Y:S06]  /*c290*/  @!P4 BAR.ARV 0x9, 0x100 ;  /* 0x024400000000cb1d */ /* 0x000fec0000002000 */
.L_x_7295:
[----:B------:R-:W-:Y:S01]  /*c2a0*/  ISETP.GE.AND P2, PT, R161, 0x1, PT ;  /* 0x00000001a100780c */ /* 0x000fe20003f46270 */
[----:B------:R-:W-:Y:S01]  /*c2b0*/  IMAD.MOV.U32 R3, RZ, RZ, RZ ;  /* 0x000000ffff037224 */ /* 0x000fe200078e00ff */
[----:B------:R-:W-:Y:S01]  /*c2c0*/  PLOP3.LUT P1, PT, PT, PT, PT, 0x80, 0x0 ;  /* 0x000000000000781c */ /* 0x000fe20003f2f070 */
[----:B------:R-:W-:Y:S01]  /*c2d0*/  IMAD.MOV.U32 R87, RZ, RZ, RZ ;  /* 0x000000ffff577224 */ /* 0x000fe200078e00ff */
[----:B------:R-:W-:Y:S02]  /*c2e0*/  MOV R0, RZ ;  /* 0x000000ff00007202 */ /* 0x000fe40000000f00 */
[----:B------:R-:W-:Y:S02]  /*c2f0*/  CS2R R42, SRZ ;  /* 0x00000000002a7805 */ /* 0x000fe4000001ff00 */
[----:B------:R-:W-:Y:S02]  /*c300*/  CS2R R40, SRZ ;  /* 0x0000000000287805 */ /* 0x000fe4000001ff00 */
[----:B0-234-:R-:W-:-:S02]  /*c310*/  CS2R R46, SRZ ;  /* 0x00000000002e7805 */ /* 0x01dfc4000001ff00 */
        /* <DEDUP_REMOVED lines=26> */
[----:B------:R-:W-:Y:S01]  /*c4c0*/  MOV R105, RZ ;  /* 0x000000ff00697202 */ /* 0x000fe20000000f00 */
[----:B------:R-:W-:Y:S02]  /*c4d0*/  IMAD.MOV.U32 R108, RZ, RZ, RZ ;  /* 0x000000ffff6c7224 */ /* 0x000fe400078e00ff */
[----:B------:R-:W-:Y:S02]  /*c4e0*/  IMAD.MOV.U32 R10, RZ, RZ, RZ ;  /* 0x000000ffff0a7224 */ /* 0x000fe400078e00ff */
[----:B------:R-:W-:Y:S01]  /*c4f0*/  IMAD.MOV.U32 R110, RZ, RZ, RZ ;  /* 0x000000ffff6e7224 */ /* 0x000fe200078e00ff */
[----:B------:R-:W-:Y:S06]  /*c500*/  @P0 BRA `(.L_x_7424) ;  /* 0x00000000000c0947 */ /* 0x000fec0003800000 */
[----:B------:R-:W0:Y:S01]  /*c510*/  FENCE.VIEW.ASYNC.G ;  /* 0x00000000000073c6 */ /* 0x000e220000000100 */
[----:B------:R-:W-:Y:S05]  /*c520*/  WARPSYNC.ALL ;  /* 0x0000000000007948 */ /* 0x000fea0003800000 */
[----:B0-----:R-:W-:Y:S06]  /*c530*/  BAR.ARV 0xc, 0x180 ;  /* 0x0306000000007b1d */ /* 0x001fec0000002000 */
.L_x_7424:
[----:B------:R-:W-:Y:S01]  /*c540*/  MOV R104, RZ ;  /* 0x000000ff00687202 */ /* 0x000fe20000000f00 */
[----:B------:R-:W-:Y:S01]  /*c550*/  IMAD.MOV.U32 R11, RZ, RZ, RZ ;  /* 0x000000ffff0b7224 */ /* 0x000fe200078e00ff */
[----:B------:R-:W-:Y:S06]  /*c560*/  @!P2 BRA `(.L_x_7425) ;  /* 0x000001180034a947 */ /* 0x000fec0003800000 */
[----:B------:R-:W-:-:S03]  /*c570*/  UMOV UR4, 0xffffffff ;  /* 0xffffffff00047882 */ /* 0x000fc60000000000 */
[----:B------:R-:W-:Y:S05]  /*c580*/  BRA.DIV UR4, `(.L_x_7426) ;  /* 0x000001ae04f47947 */ /* 0x000fea000b800000 */
[----:B------:R-:W0:Y:S02]  /*c590*/  S2R R3, SR_TID.X ;  /* 0x0000000000037919 */ /* 0x000e240000002100 */
[----:B0-----:R-:W-:-:S05]  /*c5a0*/  VIADD R3, R3, 0xffffff80 ;  /* 0xffffff8003037836 */ /* 0x001fca0000000000 */
[----:B------:R-:W-:-:S04]  /*c5b0*/  SHF.R.S32.HI R0, RZ, 0x1f, R3 ;  /* 0x0000001fff007819 */ /* 0x000fc80000011403 */
[----:B------:R-:W-:-:S04]  /*c5c0*/  LEA.HI R0, R0, R3, RZ, 0x7 ;  /* 0x0000000300007211 */ /* 0x000fc800078f38ff */
[----:B------:R-:W-:-:S06]  /*c5d0*/  SHF.R.S32.HI R0, RZ, 0x7, R0 ;  /* 0x00000007ff007819 */ /* 0x000fcc0000011400 */
[----:B------:R-:W0:Y:S04]  /*c5e0*/  SHFL.IDX PT, R0, R0, RZ, 0x1f ;  /* 0x00001fff00007589 */ /* 0x000e2800000e0000 */
[----:B0-----:R0:W-:Y:S02]  /*c5f0*/  STL [R1], R0 ;  /* 0x0000000001007387 */ /* 0x0011e40000100800 */
.L_x_7675:
[----:B0-----:R-:W2:Y:S04]  /*c600*/  LDL R0, [R1+0x6c] ;  /* 0x00006c0001007983 */ /* 0x001ea80000100800 */
[----:B------:R-:W3:Y:S01]  /*c610*/  LDL R3, [R1] ;  /* 0x0000000001037983 */ /* 0x000ee20000100800 */
[----:B--2---:R-:W-:Y:S02]  /*c620*/  R2UR UR4, R0 ;  /* 0x00000000000472ca */ /* 0x004fe400000e0000 */
[----:B---3--:R-:W-:-:S04]  /*c630*/  LEA.HI R0, R3, R3, RZ, 0x1 ;  /* 0x0000000303007211 */ /* 0x008fc800078f08ff */
[----:B------:R-:W-:-:S07]  /*c640*/  LOP3.LUT R0, R0, 0x1e, RZ, 0xc0, !PT ;  /* 0x0000001e00007812 */ /* 0x000fce00078ec0ff */
[----:B------:R-:W-:Y:S01]  /*c650*/  ULOP3.LUT UP0, URZ, UR4, 0x9f, URZ, 0xc0, !UPT ;  /* 0x0000009f043f7892 */ /* 0x000fe2000f80c03f */
[----:B------:R-:W-:-:S05]  /*c660*/  IMAD.IADD R0, R3, 0x1, -R0 ;  /* 0x0000000103007824 */ /* 0x000fca00078e0a00 */
        /* <DEDUP_REMOVED lines=9> */
[----:B-1----:R0:W1:Y:S01]  /*c700*/  LDC.64 R14, c[0x4][R0] ;  /* 0x01000000000e7b82 */ /* 0x0020620000000a00 */
        /* <DEDUP_REMOVED lines=11> */
.L_x_7427:
        /* <DEDUP_REMOVED lines=8> */
[----:B------:R0:W2:Y:S03]  /*c840*/  SYNCS.PHASECHK.TRANS64.TRYWAIT P0, [R2+URZ+0x34800], R3 ;  /* 0x03480003020075a7 */ /* 0x0000a6000800017f */
[----:B--2---:R-:W-:Y:S05]  /*c850*/  @!P0 NANOSLEEP.SYNCS 0x989680 ;  /* 0x009896800000895d */ /* 0x004fea0003900000 */
[----:B------:R-:W2:Y:S01]  /*c860*/  @!P0 SYNCS.PHASECHK.TRANS64 P0, [R2+URZ+0x34800], R3 ;  /* 0x03480003020085a7 */ /* 0x000ea2000800007f */
[----:B------:R-:W-:Y:S04]  /*c870*/  BSSY B0, `(.L_x_7429) ;  /* 0x0000006000007945 */ /* 0x000fe80003800000 */
[----:B--2---:R-:W-:Y:S05]  /*c880*/  @P0 BRA `(.L_x_7430) ;  /* 0x0000000000100947 */ /* 0x004fea0003800000 */
.L_x_7431:
[----:B--2---:R2:W3:Y:S02]  /*c890*/  SYNCS.PHASECHK.TRANS64.TRYWAIT P0, [R2+URZ+0x34800], R3 ;  /* 0x03480003020075a7 */ /* 0x0044e4000800017f */
[----:B---3--:R-:W-:Y:S05]  /*c8a0*/  @!P0 NANOSLEEP.SYNCS 0x989680 ;  /* 0x009896800000895d */ /* 0x008fea0003900000 */
[----:B------:R-:W3:Y:S02]  /*c8b0*/  @!P0 SYNCS.PHASECHK.TRANS64 P0, [R2+URZ+0x34800], R3 ;  /* 0x03480003020085a7 */ /* 0x000ee4000800007f */
[----:B---3--:R-:W-:Y:S05]  /*c8c0*/  @!P0 BRA `(.L_x_7431) ;  /* 0xfffffffc00f08947 */ /* 0x008fea000383ffff */
.L_x_7430:
[----:B------:R-:W-:Y:S05]  /*c8d0*/  BSYNC B0 ;  /* 0x0000000000007941 */ /* 0x000fea0003800000 */
.L_x_7429:
[----:B------:R-:W-:Y:S05]  /*c8e0*/  BRA `(.L_x_7432) ;  /* 0x0000003c00207947 */ /* 0x000fea0003800000 */
.L_x_7428:
        /* <DEDUP_REMOVED lines=12> */
[----:B------:R-:W-:-:S03]  /*c9b0*/  ULDC.64 UR6, c[0x0][0x400] ;  /* 0x0001000000067ab9 */ /* 0x000fc60000000a00 */
[----:B------:R-:W-:Y:S01]  /*c9c0*/  IMAD.IADD R25, R3, 0x1, R5 ;  /* 0x0000000103197824 */ /* 0x000fe200078e0205 */
[----:B------:R-:W-:Y:S01]  /*c9d0*/  LEA R26, P1, R148, UR6, 0x1 ;  /* 0x00000006941a7c11 */ /* 0x000fe2000f8208ff */
[----:B------:R-:W-:-:S03]  /*c9e0*/  IMAD.IADD R27, R7, 0x1, R149 ;  /* 0x00000001071b7824 */ /* 0x000fc600078e0295 */
        /* <DEDUP_REMOVED lines=22> */
.L_x_7433:
[----:B------:R-:W2:Y:S01]  /*cb50*/  LDL R20, [R1+0x30] ;  /* 0x0000300001147983 */ /* 0x000ea20000100800 */
[----:B------:R-:W-:Y:S01]  /*cb60*/  ULDC.U8 UR4, c[0x0][0x410] ;  /* 0x0001040000047ab9 */ /* 0x000fe20000000000 */
[----:B------:R-:W-:Y:S01]  /*cb70*/  R2UR UR5, R30 ;  /* 0x000000001e0572ca */ /* 0x000fe200000e0000 */
[----:B------:R-:W-:Y:S01]  /*cb80*/  BSSY B0, `(.L_x_7434) ;  /* 0x0000396000007945 */ /* 0x000fe20003800000 */
[----:B------:R-:W-:Y:S01]  /*cb90*/  ISETP.NE.AND P0, PT, RZ, UR4, PT ;  /* 0x00000004ff007c0c */ /* 0x000fe2000bf05270 */
[----:B------:R-:W-:-:S10]  /*cba0*/  IMAD R5, R29, 0x80, R22 ;  /* 0x000000801d057824 */ /* 0x000fd400078e0216 */
[----:B--2---:R-:W-:Y:S02]  /*cbb0*/  LEA R21, R20, UR5, 0x1 ;  /* 0x0000000514157c11 */ /* 0x004fe4000f8e08ff */
[----:B------:R-:W-:Y:S05]  /*cbc0*/  @!P0 BRA `(.L_x_7435) ;  /* 0x0000001800a48947 */ /* 0x000fea0003800000 */
[----:B------:R-:W-:-:S03]  /*cbd0*/  UMOV UR4, 0xffffffff ;  /* 0xffffffff00047882 */ /* 0x000fc60000000000 */
[----:B------:R-:W-:Y:S05]  /*cbe0*/  BRA.DIV UR4, `(.L_x_7436) ;  /* 0x000001aa049c7947 */ /* 0x000fea000b800000 */
[----:B------:R0:W2:Y:S04]  /*cbf0*/  SHFL.IDX PT, R0, R25, RZ, 0x181f ;  /* 0x00181fff19007589 */ /* 0x0000a800000e0000 */
[----:B------:R0:W3:Y:S04]  /*cc00*/  SHFL.IDX PT, R3, R24, RZ, 0x181f ;  /* 0x00181fff18037589 */ /* 0x0000e800000e0000 */
[----:B------:R0:W4:Y:S04]  /*cc10*/  SHFL.IDX PT, R4, R27, RZ, 0x181f ;  /* 0x00181fff1b047589 */ /* 0x00012800000e0000 */
[----:B-1----:R0:W1:Y:S02]  /*cc20*/  SHFL.IDX PT, R14, R26, RZ, 0x181f ;  /* 0x00181fff1a0e7589 */ /* 0x00206400000e0000 */
.L_x_7681:
[----:B------:R-:W5:Y:S01]  /*cc30*/  LDL R7, [R1+0x60] ;  /* 0x0000600001077983 */ /* 0x000f620000100800 */
[----:B------:R-:W-:Y:S01]  /*cc40*/  ULDC UR4, c[0x0][0x448] ;  /* 0x0001120000047ab9 */ /* 0x000fe20000000800 */
[----:B------:R-:W-:Y:S01]  /*cc50*/  BSSY B1, `(.L_x_7437) ;  /* 0x0000024000017945 */ /* 0x000fe20003800000 */
[----:B------:R-:W-:Y:S01]  /*cc60*/  IMAD R160, R160, UR4, RZ ;  /* 0x00000004a0a07c24 */ /* 0x000fe2000f8e02ff */
[----:B------:R-:W-:Y:S02]  /*cc70*/  CS2R R8, SRZ ;  /* 0x0000000000087805 */ /* 0x000fe4000001ff00 */
[----:B------:R-:W-:Y:S02]  /*cc80*/  CS2R R10, SRZ ;  /* 0x00000000000a7805 */ /* 0x000fe4000001ff00 */
[----:B------:R-:W-:Y:S02]  /*cc90*/  CS2R R12, SRZ ;  /* 0x00000000000c7805 */ /* 0x000fe4000001ff00 */
[----:B------:R-:W-:-:S02]  /*cca0*/  ISETP.GE.AND P0, PT, R5, R160, PT ;  /* 0x000000a00500720c */ /* 0x000fc40003f06270 */
[----:B-----5:R-:W-:-:S04]  /*ccb0*/  LEA.HI R6, R7, R7, RZ, 0x1 ;  /* 0x0000000707067211 */ /* 0x020fc800078f08ff */
[----:B------:R-:W-:-:S05]  /*ccc0*/  LOP3.LUT R6, R6, 0xfffffffe, RZ, 0xc0, !PT ;  /* 0xfffffffe06067812 */ /* 0x000fca00078ec0ff */
[----:B------:R-:W-:Y:S01]  /*ccd0*/  IMAD.IADD R5, R7, 0x1, -R6 ;  /* 0x0000000107057824 */ /* 0x000fe200078e0a06 */
[----:B------:R-:W-:-:S04]  /*cce0*/  CS2R R6, SRZ ;  /* 0x0000000000067805 */ /* 0x000fc8000001ff00 */
[----:B------:R-:W-:Y:S01]  /*ccf0*/  SHF.L.U32 R5, R5, 0x1f, RZ ;  /* 0x0000001f05057819 */ /* 0x000fe200000006ff */
[----:B------:R-:W-:Y:S06]  /*cd00*/  @P0 BRA `(.L_x_7438) ;  /* 0x0000000000600947 */ /* 0x000fec0003800000 */
[----:B------:R-:W4:Y:S01]  /*cd10*/  LDL R20, [R1+0x70] ;  /* 0x0000700001147983 */ /* 0x000f220000100800 */
[----:B------:R-:W-:Y:S01]  /*cd20*/  ULDC UR4, c[0x0][0x3f4] ;  /* 0x0000fd0000047ab9 */ /* 0x000fe20000000800 */
[----:B------:R-:W-:Y:S01]  /*cd30*/  IMAD.SHL.U32 R30, R220, 0x2, RZ ;  /* 0x00000002dc1e7824 */ /* 0x000fe200078e00ff */
[----:B------:R-:W-:Y:S02]  /*cd40*/  ISETP.GE.AND P4, PT, R18, UR4, PT ;  /* 0x0000000412007c0c */ /* 0x000fe4000bf86270 */
[----:B------:R-:W-:Y:S02]  /*cd50*/  CS2R R12, SRZ ;  /* 0x00000000000c7805 */ /* 0x000fe4000001ff00 */
[----:B------:R-:W-:Y:S02]  /*cd60*/  ISETP.GE.AND P5, PT, R220, UR4, PT ;  /* 0x00000004dc007c0c */ /* 0x000fe4000bfa6270 */
[----:B------:R-:W-:Y:S02]  /*cd70*/  CS2R R8, SRZ ;  /* 0x0000000000087805 */ /* 0x000fe4000001ff00 */
[----:B------:R-:W-:Y:S01]  /*cd80*/  CS2R R10, SRZ ;  /* 0x00000000000a7805 */ /* 0x000fe2000001ff00 */
[----:B------:R-:W-:-:S04]  /*cd90*/  ULDC.64 UR6, c[0x0][0x208] ;  /* 0x0000820000067ab9 */ /* 0x000fc80000000a00 */
[----:B------:R-:W-:-:S04]  /*cda0*/  @!P4 SHF.L.U32 R15, R18, 0x1, RZ ;  /* 0x00000001120fc819 */ /* 0x000fc800000006ff */
[CC--:B0--3--:R-:W-:Y:S02]  /*cdb0*/  @!P5 IADD3 R26, P2, R3.reuse, R30.reuse, RZ ;  /* 0x0000001e031ad210 */ /* 0x0c9fe40007f5e0ff */
[C---:B-1----:R-:W-:Y:S02]  /*cdc0*/  @!P5 IADD3 R30, P3, R14.reuse, R30, RZ ;  /* 0x0000001e0e1ed210 */ /* 0x042fe40007f7e0ff */
[-C--:B------:R-:W-:Y:S02]  /*cdd0*/  @!P4 IADD3 R24, P0, R3, R15.reuse, RZ ;  /* 0x0000000f0318c210 */ /* 0x080fe40007f1e0ff */
[----:B------:R-:W-:Y:S02]  /*cde0*/  @!P4 IADD3 R14, P1, R14, R15, RZ ;  /* 0x0000000f0e0ec210 */ /* 0x000fe40007f3e0ff */
[----:B------:R-:W-:Y:S02]  /*cdf0*/  @!P4 SHF.L.U64.HI R3, R18, 0x1, R19 ;  /* 0x000000011203c819 */ /* 0x000fe40000010213 */
[----:B------:R-:W-:-:S03]  /*ce00*/  CS2R R6, SRZ ;  /* 0x0000000000067805 */ /* 0x000fc6000001ff00 */
[--C-:B--2---:R-:W-:Y:S02]  /*ce10*/  @!P4 IMAD.X R25, R0, 0x1, R3.reuse, P0 ;  /* 0x000000010019c824 */ /* 0x104fe400000e0603 */
[----:B----4-:R-:W-:-:S03]  /*ce20*/  @!P4 IMAD.X R15, R4, 0x1, R3, P1 ;  /* 0x00000001040fc824 */ /* 0x010fc600008e0603 */
[----:B------:R0:W5:Y:S04]  /*ce30*/  @!P4 LD.E.64 R10, desc[UR6][R24.64] ;  /* 0x00000006180ac980 */ /* 0x000168000c101b00 */
[----:B------:R0:W5:Y:S01]  /*ce40*/  @!P4 LD.E.64 R6, desc[UR6][R14.64] ;  /* 0x000000060e06c980 */ /* 0x000162000c101b00 */
[----:B------:R-:W-:Y:S01]  /*ce50*/  @!P5 IMAD.X R27, R0, 0x1, R20, P2 ;  /* 0x00000001001bd824 */ /* 0x000fe200010e0614 */
[----:B------:R-:W-:-:S04]  /*ce60*/  @!P5 IADD3.X R31, R4, R20, RZ, P3, !PT ;  /* 0x00000014041fd210 */ /* 0x000fc80001ffe4ff */
[----:B------:R0:W5:Y:S04]  /*ce70*/  @!P5 LD.E.64 R12, desc[UR6][R26.64] ;  /* 0x000000061a0cd980 */ /* 0x000168000c101b00 */
[----:B------:R0:W5:Y:S02]  /*ce80*/  @!P5 LD.E.64 R8, desc[UR6][R30.64] ;  /* 0x000000061e08d980 */ /* 0x000164000c101b00 */
.L_x_7438:
[----:B------:R-:W-:Y:S05]  /*ce90*/  BSYNC B1 ;  /* 0x0000000000017941 */ /* 0x000fea0003800000 */
.L_x_7437:
[----:B------:R-:W4:Y:S01]  /*cea0*/  SYNCS.PHASECHK.TRANS64.TRYWAIT P0, [R2+URZ+0x34800], R5 ;  /* 0x03480005020075a7 */ /* 0x000f22000800017f */
[----:B---3--:R-:W-:Y:S01]  /*ceb0*/  IMAD R3, R29, -0x80, R160 ;  /* 0xffffff801d037824 */ /* 0x008fe200078e02a0 */
[----:B0----5:R-:W-:Y:S01]  /*cec0*/  MOV R15, R13 ;  /* 0x0000000d000f7202 */ /* 0x021fe20000000f00 */
[----:B--2---:R-:W-:Y:S01]  /*ced0*/  IMAD.MOV.U32 R0, RZ, RZ, R10 ;  /* 0x000000ffff007224 */ /* 0x004fe200078e000a */
[----:B------:R-:W-:Y:S01]  /*cee0*/  SHF.R.U64 R25, R12, 0x10, R13 ;  /* 0x000000100c197819 */ /* 0x000fe2000000120d */
[----:B-1----:R-:W-:Y:S01]  /*cef0*/  IMAD.MOV.U32 R14, RZ, RZ, R11 ;  /* 0x000000ffff0e7224 */ /* 0x002fe200078e000b */
[----:B------:R-:W-:Y:S01]  /*cf00*/  SHF.R.U32.HI R26, RZ, 0x10, R13 ;  /* 0x00000010ff1a7819 */ /* 0x000fe2000001160d */
[----:B------:R-:W-:Y:S01]  /*cf10*/  IMAD.MOV.U32 R13, RZ, RZ, R6 ;  /* 0x000000ffff0d7224 */ /* 0x000fe200078e0006 */
[----:B------:R-:W-:Y:S01]  /*cf20*/  SHF.R.U64 R20, R10, 0x10, R11 ;  /* 0x000000100a147819 */ /* 0x000fe2000000120b */
[----:B------:R-:W-:Y:S01]  /*cf30*/  IMAD.MOV.U32 R10, RZ, RZ, R12 ;  /* 0x000000ffff0a7224 */ /* 0x000fe200078e000c */
[--C-:B------:R-:W-:Y:S01]  /*cf40*/  SHF.R.U64 R27, R6, 0x10, R7.reuse ;  /* 0x00000010061b7819 */ /* 0x100fe20000001207 */
[--C-:B----4-:R-:W-:Y:S01]  /*cf50*/  IMAD.MOV.U32 R4, RZ, RZ, R7.reuse ;  /* 0x000000ffff047224 */ /* 0x110fe200078e0007 */
[----:B------:R-:W-:Y:S01]  /*cf60*/  SHF.R.U32.HI R29, RZ, 0x10, R7 ;  /* 0x00000010ff1d7819 */ /* 0x000fe20000011607 */
[----:B------:R-:W-:Y:S01]  /*cf70*/  IMAD.MOV.U32 R6, RZ, RZ, R8 ;  /* 0x000000ffff067224 */ /* 0x000fe200078e0008 */
[----:B------:R-:W-:Y:S01]  /*cf80*/  SHF.R.U32.HI R24, RZ, 0x10, R11 ;  /* 0x00000010ff187819 */ /* 0x000fe2000001160b */
[----:B------:R-:W-:Y:S01]  /*cf90*/  BSSY B1, `(.L_x_7439) ;  /* 0x000000e000017945 */ /* 0x000fe20003800000 */
[----:B------:R-:W-:-:S02]  /*cfa0*/  MOV R7, R9 ;  /* 0x0000000900077202 */ /* 0x000fc40000000f00 */
[----:B------:R-:W-:Y:S02]  /*cfb0*/  VIMNMX R3, R3, 0x80, PT ;  /* 0x0000008003037848 */ /* 0x000fe40003fe0100 */
[--C-:B------:R-:W-:Y:S02]  /*cfc0*/  SHF.R.U64 R30, R8, 0x10, R9.reuse ;  /* 0x00000010081e7819 */ /* 0x100fe40000001209 */
[----:B------:R-:W-:Y:S02]  /*cfd0*/  SHF.R.U32.HI R31, RZ, 0x10, R9 ;  /* 0x00000010ff1f7819 */ /* 0x000fe40000011609 */
        /* <DEDUP_REMOVED lines=8> */
[----:B------:R-:W-:Y:S06]  /*d060*/  @!P0 BRA `(.L_x_7440) ;  /* 0x000001a400ec8947 */ /* 0x000fec0003800000 */
.L_x_7682:
[----:B------:R-:W-:Y:S05]  /*d070*/  BSYNC B1 ;  /* 0x0000000000017941 */ /* 0x000fea0003800000 */
.L_x_7439:
[----:B------:R-:W-:Y:S01]  /*d080*/  BSSY B1, `(.L_x_7441) ;  /* 0x0000056000017945 */ /* 0x000fe20003800000 */
[----:B------:R-:W-:-:S03]  /*d090*/  PRMT R10, R30, 0x5410, R31 ;  /* 0x000054101e0a7816 */ /* 0x000fc6000000001f */
[----:B------:R-:W-:Y:S05]  /*d0a0*/  @P1 BRA `(.L_x_7442) ;  /* 0x00000004004c1947 */ /* 0x000fea0003800000 */
[----:B0-----:R-:W0:Y:S01]  /*d0b0*/  LDC R5, c[0x0][0x3f4] ;  /* 0x0000fd00ff057b82 */ /* 0x001e220000000800 */
[----:B------:R-:W-:Y:S01]  /*d0c0*/  BSSY B2, `(.L_x_7443) ;  /* 0x000002a000027945 */ /* 0x000fe20003800000 */
[-C--:B0-----:R-:W-:Y:S02]  /*d0d0*/  ISETP.GE.AND P0, PT, R18, R5.reuse, PT ;  /* 0x000000051200720c */ /* 0x081fe40003f06270 */
[----:B------:R-:W-:-:S11]  /*d0e0*/  ISETP.GE.AND P1, PT, R220, R5, PT ;  /* 0x00000005dc00720c */ /* 0x000fd60003f26270 */
[----:B------:R-:W-:Y:S05]  /*d0f0*/  @P0 BRA `(.L_x_7444) ;  /* 0x0000000000980947 */ /* 0x000fea0003800000 */
        /* <DEDUP_REMOVED lines=9> */
[CC--:B------:R-:W-:Y:S01]  /*d190*/  FMUL.FTZ R32, R4.reuse, R29.reuse ;  /* 0x0000001d04207220 */ /* 0x0c0fe20000410000 */
[----:B------:R-:W-:Y:S01]  /*d1a0*/  FMUL.FTZ R4, R4, R26 ;  /* 0x0000001a04047220 */ /* 0x000fe20000410000 */
[--C-:B------:R-:W-:Y:S02]  /*d1b0*/  HADD2.F32 R24, -RZ, R6.reuse.H0_H0 ;  /* 0x20000006ff187230 */ /* 0x100fe40000004100 */
[----:B------:R-:W-:Y:S02]  /*d1c0*/  HADD2.F32 R25, -RZ, R7.H0_H0 ;  /* 0x20000007ff197230 */ /* 0x000fe40000004100 */
[----:B------:R-:W-:Y:S01]  /*d1d0*/  FMUL.FTZ R31, R5, R30 ;  /* 0x0000001e051f7220 */ /* 0x000fe20000410000 */
        /* <DEDUP_REMOVED lines=20> */
[----:B------:R-:W-:Y:S02]  /*d320*/  F2FP.F16.F32.PACK_AB R5, R20, R31 ;  /* 0x0000001f1405723e */ /* 0x000fe400000000ff */
[----:B------:R-:W-:-:S02]  /*d330*/  F2FP.F16.F32.PACK_AB R6, R15, R6 ;  /* 0x000000060f06723e */ /* 0x000fc400000000ff */
[----:B------:R-:W-:-:S05]  /*d340*/  F2FP.F16.F32.PACK_AB R7, R26, R7 ;  /* 0x000000071a07723e */ /* 0x000fca00000000ff */
[----:B------:R0:W-:Y:S02]  /*d350*/  STS.128 [R21], R4 ;  /* 0x0000000415007388 */ /* 0x0001e40000000c00 */
.L_x_7444:
[----:B------:R-:W-:Y:S05]  /*d360*/  BSYNC B2 ;  /* 0x0000000000027941 */ /* 0x000fea0003800000 */
.L_x_7443:
        /* <DEDUP_REMOVED lines=38> */
[----:B------:R1:W-:Y:S02]  /*d5d0*/  STS.128 [R21+0x4000], R4 ;  /* 0x0040000415007388 */ /* 0x0003e40000000c00 */
.L_x_7442:
[----:B------:R-:W-:Y:S05]  /*d5e0*/  BSYNC B1 ;  /* 0x0000000000017941 */ /* 0x000fea0003800000 */
.L_x_7441:
[----:B01----:R-:W-:Y:S01]  /*d5f0*/  VIADD R4, R22, 0x20 ;  /* 0x0000002016047836 */ /* 0x003fe20000000000 */
[----:B------:R-:W-:Y:S04]  /*d600*/  BSSY B1, `(.L_x_7445) ;  /* 0x0000056000017945 */ /* 0x000fe80003800000 */
[----:B------:R-:W-:-:S13]  /*d610*/  ISETP.GE.AND P0, PT, R4, R3, PT ;  /* 0x000000030400720c */ /* 0x000fda0003f06270 */
[----:B------:R-:W-:Y:S05]  /*d620*/  @P0 BRA `(.L_x_7446) ;  /* 0x00000004004c0947 */ /* 0x000fea0003800000 */
[----:B------:R-:W0:Y:S01]  /*d630*/  LDC R5, c[0x0][0x3f4] ;  /* 0x0000fd00ff057b82 */ /* 0x000e220000000800 */
[----:B------:R-:W-:Y:S01]  /*d640*/  BSSY B2, `(.L_x_7447) ;  /* 0x000002a000027945 */ /* 0x000fe20003800000 */
[-C--:B0-----:R-:W-:Y:S02]  /*d650*/  ISETP.GE.AND P0, PT, R18, R5.reuse, PT ;  /* 0x000000051200720c */ /* 0x081fe40003f06270 */
[----:B------:R-:W-:-:S11]  /*d660*/  ISETP.GE.AND P1, PT, R220, R5, PT ;  /* 0x00000005dc00720c */ /* 0x000fd60003f26270 */
[----:B------:R-:W-:Y:S05]  /*d670*/  @P0 BRA `(.L_x_7448) ;  /* 0x0000000000980947 */ /* 0x000fea0003800000 */
[----:B------:R-:W0:Y:S01]  /*d680*/  LDS.128 R4, [R21+0x1000] ;  /* 0x0010000015047984 */ /* 0x000e220000000c00 */
[----:B------:R-:W-:Y:S02]  /*d690*/  HADD2.F32 R31, -RZ, R13.H0_H0 ;  /* 0x2000000dff1f7230 */ /* 0x000fe40000004100 */
[----:B------:R-:W-:Y:S02]  /*d6a0*/  HADD2.F32 R29, -RZ, R11.H0_H0 ;  /* 0x2000000bff1d7230 */ /* 0x000fe40000004100 */
        /* <DEDUP_REMOVED lines=11> */
[----:B------:R-:W-:Y:S01]  /*d760*/  FMUL.FTZ R27, R34, R5 ;  /* 0x00000005221b7220 */ /* 0x000fe20000410000 */
[----:B------:R-:W-:Y:S01]  /*d770*/  FFMA.FTZ R4, R29, R15, -R26 ;  /* 0x0000000f1d047223 */ /* 0x000fe2000001081a */
[C---:B------:R-:W-:Y:S01]  /*d780*/  FMUL.FTZ R29, R32.reuse, R5 ;  /* 0x00000005201d7220 */ /* 0x040fe20000410000 */
[--C-:B------:R-:W-:Y:S02]  /*d790*/  HADD2.F32 R25, -RZ, R7.reuse.H0_H0 ;  /* 0x20000007ff197230 */ /* 0x100fe40000004100 */
[----:B------:R-:W-:Y:S01]  /*d7a0*/  FFMA.FTZ R15, R31, R15, R30 ;  /* 0x0000000f1f0f7223 */ /* 0x000fe2000001001e */
        /* <DEDUP_REMOVED lines=19> */
.L_x_7448:
[----:B------:R-:W-:Y:S05]  /*d8e0*/  BSYNC B2 ;  /* 0x0000000000027941 */ /* 0x000fea0003800000 */
.L_x_7447:
[----:B------:R-:W-:Y:S05]  /*d8f0*/  @P1 BRA `(.L_x_7446) ;  /* 0x0000000000981947 */ /* 0x000fea0003800000 */
[----:B0-----:R-:W0:Y:S01]  /*d900*/  LDS.128 R4, [R21+0x5000] ;  /* 0x0050000015047984 */ /* 0x001e220000000c00 */
[--C-:B------:R-:W-:Y:S02]  /*d910*/  HADD2.F32 R31, -RZ, R9.reuse.H0_H0 ;  /* 0x20000009ff1f7230 */ /* 0x100fe40000004100 */
        /* <DEDUP_REMOVED lines=36> */
.L_x_7446:
[----:B------:R-:W-:Y:S05]  /*db60*/  BSYNC B1 ;  /* 0x0000000000017941 */ /* 0x000fea0003800000 */
.L_x_7445:
        /* <DEDUP_REMOVED lines=47> */
.L_x_7452:
[----:B------:R-:W-:Y:S05]  /*de60*/  BSYNC B2 ;  /* 0x0000000000027941 */ /* 0x000fea0003800000 */
.L_x_7451:
        /* <DEDUP_REMOVED lines=39> */
.L_x_7450:
[----:B------:R-:W-:Y:S05]  /*e0e0*/  BSYNC B1 ;  /* 0x0000000000017941 */ /* 0x000fea0003800000 */
.L_x_7449:
[----:B01----:R-:W-:-:S05]  /*e0f0*/  VIADD R4, R22, 0x60 ;  /* 0x0000006016047836 */ /* 0x003fca0000000000 */
        /* <DEDUP_REMOVED lines=23> */
[----:B------:R-:W-:Y:S01]  /*e270*/  FMUL.FTZ R26, R27, R5 ;  /* 0x000000051b1a7220 */ /* 0x000fe20000410000 */
[--C-:B------:R-:W-:Y:S02]  /*e280*/  HADD2.F32 R20, -RZ, R6.reuse.H0_H0 ;  /* 0x20000006ff147230 */ /* 0x100fe40000004100 */
[----:B------:R-:W-:Y:S01]  /*e290*/  FFMA.FTZ R3, R29, R3, R30 ;  /* 0x000000031d037223 */ /* 0x000fe2000001001e */
[----:B------:R-:W-:Y:S02]  /*e2a0*/  HADD2.F32 R7, -RZ, R7.H1_H1 ;  /* 0x30000007ff077230 */ /* 0x000fe40000004100 */
[-C--:B------:R-:W-:Y:S01]  /*e2b0*/  FFMA.FTZ R5, R27, R15.reuse, -R32 ;  /* 0x0000000f1b057223 */ /* 0x080fe20000010820 */
[----:B------:R-:W-:Y:S02]  /*e2c0*/  HADD2.F32 R6, -RZ, R6.H1_H1 ;  /* 0x30000006ff067230 */ /* 0x000fe40000004100 */
[----:B------:R-:W-:Y:S01]  /*e2d0*/  FFMA.FTZ R26, R31, R15, R26 ;  /* 0x0000000f1f1a7223 */ /* 0x000fe2000001001a */
[----:B------:R-:W-:-:S02]  /*e2e0*/  HADD2.F32 R32, -RZ, R13.H1_H1 ;  /* 0x3000000dff207230 */ /* 0x000fc40000004100 */
[-C--:B------:R-:W-:Y:S01]  /*e2f0*/  FMUL.FTZ R15, R14, R7.reuse ;  /* 0x000000070e0f7220 */ /* 0x080fe20000410000 */
[----:B------:R-:W-:Y:S02]  /*e300*/  HADD2.F32 R30, -RZ, R11.H1_H1 ;  /* 0x3000000bff1e7230 */ /* 0x000fe40000004100 */
[----:B------:R-:W-:Y:S01]  /*e310*/  FMUL.FTZ R25, R12, R7 ;  /* 0x000000070c197220 */ /* 0x000fe20000410000 */
[----:B------:R-:W-:Y:S01]  /*e320*/  F2FP.F16.F32.PACK_AB R4, R3, R4 ;  /* 0x000000040304723e */ /* 0x000fe200000000ff */
[----:B------:R-:W-:Y:S01]  /*e330*/  FMUL.FTZ R11, R32, R6 ;  /* 0x00000006200b7220 */ /* 0x000fe20000410000 */
[----:B------:R-:W-:Y:S01]  /*e340*/  FFMA.FTZ R7, R12, R24, -R15 ;  /* 0x000000180c077223 */ /* 0x000fe2000001080f */
[----:B------:R-:W-:Y:S01]  /*e350*/  FMUL.FTZ R13, R30, R6 ;  /* 0x000000061e0d7220 */ /* 0x000fe20000410000 */
[----:B------:R-:W-:Y:S01]  /*e360*/  FFMA.FTZ R24, R14, R24, R25 ;  /* 0x000000180e187223 */ /* 0x000fe20000010019 */
[-C--:B------:R-:W-:Y:S01]  /*e370*/  FFMA.FTZ R6, R30, R20.reuse, -R11 ;  /* 0x000000141e067223 */ /* 0x080fe2000001080b */
[----:B------:R-:W-:Y:S01]  /*e380*/  F2FP.F16.F32.PACK_AB R5, R26, R5 ;  /* 0x000000051a05723e */ /* 0x000fe200000000ff */
[----:B------:R-:W-:-:S02]  /*e390*/  FFMA.FTZ R13, R32, R20, R13 ;  /* 0x00000014200d7223 */ /* 0x000fc4000001000d */
[----:B------:R-:W-:-:S03]  /*e3a0*/  F2FP.F16.F32.PACK_AB R7, R24, R7 ;  /* 0x000000071807723e */ /* 0x000fc600000000ff */
[----:B------:R-:W-:-:S05]  /*e3b0*/  F2FP.F16.F32.PACK_AB R6, R13, R6 ;  /* 0x000000060d06723e */ /* 0x000fca00000000ff */
[----:B------:R0:W-:Y:S02]  /*e3c0*/  STS.128 [R21+0x3000], R4 ;  /* 0x0030000415007388 */ /* 0x0001e40000000c00 */
.L_x_7455:
[----:B------:R-:W-:Y:S05]  /*e3d0*/  BSYNC B1 ;  /* 0x0000000000017941 */ /* 0x000fea0003800000 */
.L_x_7454:
        /* <DEDUP_REMOVED lines=11> */
[----:B------:R-:W-:Y:S01]  /*e490*/  FMUL.FTZ R20, R15, R4 ;  /* 0x000000040f147220 */ /* 0x000fe20000410000 */
[----:B------:R-:W-:Y:S02]  /*e4a0*/  HADD2.F32 R12, -RZ, R6.H0_H0 ;  /* 0x20000006ff0c7230 */ /* 0x000fe40000004100 */
[----:B------:R-:W-:Y:S01]  /*e4b0*/  FMUL.FTZ R24, R29, R5 ;  /* 0x000000051d187220 */ /* 0x000fe20000410000 */
[----:B------:R-:W-:Y:S01]  /*e4c0*/  FFMA.FTZ R4, R15, R3, -R14 ;  /* 0x000000030f047223 */ /* 0x000fe2000001080e */
[----:B------:R-:W-:Y:S01]  /*e4d0*/  FMUL.FTZ R14, R25, R5 ;  /* 0x00000005190e7220 */ /* 0x000fe20000410000 */
[----:B------:R-:W-:-:S02]  /*e4e0*/  HADD2.F32 R13, -RZ, R7.H0_H0 ;  /* 0x20000007ff0d7230 */ /* 0x000fc40000004100 */
[----:B------:R-:W-:Y:S01]  /*e4f0*/  FFMA.FTZ R3, R27, R3, R20 ;  /* 0x000000031b037223 */ /* 0x000fe20000010014 */
        /* <DEDUP_REMOVED lines=20> */
[----:B------:R1:W-:Y:S01]  /*e640*/  STS.128 [R21+0x7000], R4 ;  /* 0x0070000415007388 */ /* 0x0003e20000000c00 */
[----:B------:R-:W-:Y:S05]  /*e650*/  BRA `(.L_x_7453) ;  /* 0x0000001c00a07947 */ /* 0x000fea0003800000 */
.L_x_7435:
[----:B------:R-:W-:-:S03]  /*e660*/  UMOV UR4, 0xffffffff ;  /* 0xffffffff00047882 */ /* 0x000fc60000000000 */
[----:B------:R-:W-:Y:S05]  /*e670*/  BRA.DIV UR4, `(.L_x_7456) ;  /* 0x00000192047c7947 */ /* 0x000fea000b800000 */
[----:B------:R0:W2:Y:S04]  /*e680*/  SHFL.IDX PT, R0, R25, RZ, 0x181f ;  /* 0x00181fff19007589 */ /* 0x0000a800000e0000 */
[----:B------:R0:W3:Y:S04]  /*e690*/  SHFL.IDX PT, R3, R24, RZ, 0x181f ;  /* 0x00181fff18037589 */ /* 0x0000e800000e0000 */
[----:B------:R0:W4:Y:S04]  /*e6a0*/  SHFL.IDX PT, R20, R27, RZ, 0x181f ;  /* 0x00181fff1b147589 */ /* 0x00012800000e0000 */
[----:B-1----:R0:W1:Y:S02]  /*e6b0*/  SHFL.IDX PT, R14, R26, RZ, 0x181f ;  /* 0x00181fff1a0e7589 */ /* 0x00206400000e0000 */
.L_x_7688:
[----:B------:R-:W5:Y:S01]  /*e6c0*/  LDL R11, [R1+0x60] ;  /* 0x00006000010b7983 */ /* 0x000f620000100800 */
[----:B------:R-:W-:Y:S01]  /*e6d0*/  ULDC UR4, c[0x0][0x448] ;  /* 0x0001120000047ab9 */ /* 0x000fe20000000800 */
[----:B------:R-:W-:Y:S01]  /*e6e0*/  BSSY B1, `(.L_x_7457) ;  /* 0x0000019000017945 */ /* 0x000fe20003800000 */
[----:B0-----:R-:W-:Y:S01]  /*e6f0*/  IMAD R24, R160, UR4, RZ ;  /* 0x00000004a0187c24 */ /* 0x001fe2000f8e02ff */
[----:B------:R-:W-:Y:S02]  /*e700*/  CS2R R6, SRZ ;  /* 0x0000000000067805 */ /* 0x000fe4000001ff00 */
[----:B------:R-:W-:Y:S02]  /*e710*/  CS2R R8, SRZ ;  /* 0x0000000000087805 */ /* 0x000fe4000001ff00 */
[----:B------:R-:W-:Y:S01]  /*e720*/  ISETP.GE.AND P0, PT, R5, R24, PT ;  /* 0x000000180500720c */ /* 0x000fe20003f06270 */
[----:B------:R-:W-:Y:S01]  /*e730*/  IMAD R24, R29, -0x80, R24 ;  /* 0xffffff801d187824 */ /* 0x000fe200078e0218 */
[----:B-----5:R-:W-:-:S04]  /*e740*/  LEA.HI R4, R11, R11, RZ, 0x1 ;  /* 0x0000000b0b047211 */ /* 0x020fc800078f08ff */
[----:B------:R-:W-:Y:S02]  /*e750*/  LOP3.LUT R10, R4, 0xfffffffe, RZ, 0xc0, !PT ;  /* 0xfffffffe040a7812 */ /* 0x000fe400078ec0ff */
[----:B------:R-:W-:Y:S02]  /*e760*/  CS2R R4, SRZ ;  /* 0x0000000000047805 */ /* 0x000fe4000001ff00 */
[----:B------:R-:W-:Y:S02]  /*e770*/  IADD3 R27, R11, -R10, RZ ;  /* 0x8000000a0b1b7210 */ /* 0x000fe40007ffe0ff */
[----:B------:R-:W-:Y:S01]  /*e780*/  CS2R R10, SRZ ;  /* 0x00000000000a7805 */ /* 0x000fe2000001ff00 */
[----:B------:R-:W-:Y:S06]  /*e790*/  @P0 BRA `(.L_x_7458) ;  /* 0x0000000000340947 */ /* 0x000fec0003800000 */
[----:B------:R-:W-:Y:S01]  /*e7a0*/  ULDC UR4, c[0x0][0x3f4] ;  /* 0x0000fd0000047ab9 */ /* 0x000fe20000000800 */
[C---:B------:R-:W-:Y:S01]  /*e7b0*/  IMAD.SHL.U32 R15, R16.reuse, 0x2, RZ ;  /* 0x00000002100f7824 */ /* 0x040fe200078e00ff */
[C---:B------:R-:W-:Y:S02]  /*e7c0*/  ISETP.GE.AND P2, PT, R16.reuse, UR4, PT ;  /* 0x0000000410007c0c */ /* 0x040fe4000bf46270 */
[----:B------:R-:W-:Y:S02]  /*e7d0*/  SHF.L.U64.HI R5, R16, 0x1, R17 ;  /* 0x0000000110057819 */ /* 0x000fe40000010211 */
[-C--:B---3--:R-:W-:Y:S02]  /*e7e0*/  IADD3 R12, P0, R3, R15.reuse, RZ ;  /* 0x0000000f030c7210 */ /* 0x088fe40007f1e0ff */
[----:B-1----:R-:W-:-:S03]  /*e7f0*/  IADD3 R14, P1, R14, R15, RZ ;  /* 0x0000000f0e0e7210 */ /* 0x002fc60007f3e0ff */
[--C-:B--2---:R-:W-:Y:S02]  /*e800*/  IMAD.X R13, R0, 0x1, R5.reuse, P0 ;  /* 0x00000001000d7824 */ /* 0x104fe400000e0605 */
[----:B----4-:R-:W-:Y:S01]  /*e810*/  IMAD.X R15, R20, 0x1, R5, P1 ;  /* 0x00000001140f7824 */ /* 0x010fe200008e0605 */
[----:B------:R-:W-:Y:S01]  /*e820*/  CS2R R4, SRZ ;  /* 0x0000000000047805 */ /* 0x000fe2000001ff00 */
[----:B------:R-:W-:Y:S06]  /*e830*/  @P2 BRA `(.L_x_7458) ;  /* 0x00000000000c2947 */ /* 0x000fec0003800000 */
[----:B------:R-:W-:Y:S02]  /*e840*/  ULDC.64 UR4, c[0x0][0x208] ;  /* 0x0000820000047ab9 */ /* 0x000fe40000000a00 */
[----:B------:R0:W5:Y:S04]  /*e850*/  LD.E.128 R4, desc[UR4][R12.64] ;  /* 0x000000040c047980 */ /* 0x000168000c101d00 */
[----:B------:R0:W5:Y:S02]  /*e860*/  LD.E.128 R8, desc[UR4][R14.64] ;  /* 0x000000040e087980 */ /* 0x000164000c101d00 */
.L_x_7458:
[----:B------:R-:W-:Y:S05]  /*e870*/  BSYNC B1 ;  /* 0x0000000000017941 */ /* 0x000fea0003800000 */
.L_x_7457:
[----:B------:R-:W-:Y:S01]  /*e880*/  SHF.L.U32 R27, R27, 0x1f, RZ ;  /* 0x0000001f1b1b7819 */ /* 0x000fe200000006ff */
[----:B---3--:R-:W3:Y:S01]  /*e890*/  LDC R3, c[0x0][0x3f4] ;  /* 0x0000fd00ff037b82 */ /* 0x008ee20000000800 */
[--C-:B0----5:R-:W-:Y:S01]  /*e8a0*/  IMAD.MOV.U32 R12, RZ, RZ, R5.reuse ;  /* 0x000000ffff0c7224 */ /* 0x121fe200078e0005 */
[----:B--2---:R-:W-:Y:S01]  /*e8b0*/  MOV R0, R4 ;  /* 0x0000000400007202 */ /* 0x004fe20000000f00 */
[----:B------:R-:W-:Y:S01]  /*e8c0*/  IMAD.MOV.U32 R13, RZ, RZ, R6 ;  /* 0x000000ffff0d7224 */ /* 0x000fe200078e0006 */
[----:B-1----:R-:W-:Y:S01]  /*e8d0*/  SHF.R.U64 R14, R4, 0x10, R5 ;  /* 0x00000010040e7819 */ /* 0x002fe20000001205 */
[----:B------:R-:W-:Y:S01]  /*e8e0*/  IMAD.MOV.U32 R4, RZ, RZ, R7 ;  /* 0x000000ffff047224 */ /* 0x000fe200078e0007 */
[----:B------:R-:W-:Y:S01]  /*e8f0*/  SHF.R.U32.HI R5, RZ, 0x10, R5 ;  /* 0x00000010ff057819 */ /* 0x000fe20000011605 */
[----:B------:R-:W-:Y:S01]  /*e900*/  VIADD R30, R22, 0x40 ;  /* 0x00000040161e7836 */ /* 0x000fe20000000000 */
[----:B------:R-:W0:Y:S01]  /*e910*/  SYNCS.PHASECHK.TRANS64.TRYWAIT P4, [R2+URZ+0x34800], R27 ;  /* 0x0348001b020075a7 */ /* 0x000e22000808017f */
[----:B----4-:R-:W-:Y:S01]  /*e920*/  SHF.R.U64 R20, R6, 0x10, R7 ;  /* 0x0000001006147819 */ /* 0x010fe20000001207 */
[----:B------:R-:W-:Y:S01]  /*e930*/  IMAD.MOV.U32 R6, RZ, RZ, R9 ;  /* 0x000000ffff067224 */ /* 0x000fe200078e0009 */
[----:B------:R-:W-:Y:S01]  /*e940*/  SHF.R.U32.HI R25, RZ, 0x10, R7 ;  /* 0x00000010ff197819 */ /* 0x000fe20000011607 */
[----:B------:R-:W-:Y:S01]  /*e950*/  IMAD.MOV.U32 R7, RZ, RZ, R10 ;  /* 0x000000ffff077224 */ /* 0x000fe200078e000a */
[----:B------:R-:W-:Y:S01]  /*e960*/  PRMT R0, R0, 0x5410, R12 ;  /* 0x0000541000007816 */ /* 0x000fe2000000000c */
[----:B------:R-:W-:Y:S01]  /*e970*/  VIADD R29, R22, 0x60 ;  /* 0x00000060161d7836 */ /* 0x000fe20000000000 */
[----:B------:R-:W-:Y:S01]  /*e980*/  MOV R15, R8 ;  /* 0x00000008000f7202 */ /* 0x000fe20000000f00 */
[----:B------:R-:W-:Y:S01]  /*e990*/  BSSY B1, `(.L_x_7459) ;  /* 0x0000015000017945 */ /* 0x000fe20003800000 */
[----:B------:R-:W-:Y:S01]  /*e9a0*/  SHF.R.U64 R26, R8, 0x10, R9 ;  /* 0x00000010081a7819 */ /* 0x000fe20000001209 */
[----:B------:R-:W-:Y:S01]  /*e9b0*/  IMAD.MOV.U32 R8, RZ, RZ, R11 ;  /* 0x000000ffff087224 */ /* 0x000fe200078e000b */
[----:B------:R-:W-:-:S02]  /*e9c0*/  PRMT R12, R14, 0x5410, R5 ;  /* 0x000054100e0c7816 */ /* 0x000fc40000000005 */
[----:B------:R-:W-:Y:S02]  /*e9d0*/  SHF.R.U64 R10, R10, 0x10, R11 ;  /* 0x000000100a0a7819 */ /* 0x000fe4000000120b */
[----:B------:R-:W-:Y:S02]  /*e9e0*/  VIMNMX R5, R24, 0x80, PT ;  /* 0x0000008018057848 */ /* 0x000fe40003fe0100 */
[----:B---3--:R-:W-:Y:S02]  /*e9f0*/  ISETP.GE.AND P0, PT, R16, R3, PT ;  /* 0x000000031000720c */ /* 0x008fe40003f06270 */
[----:B------:R-:W-:Y:S02]  /*ea00*/  IADD3 R31, R22, 0x20, RZ ;  /* 0x00000020161f7810 */ /* 0x000fe40007ffe0ff */
[----:B------:R-:W-:Y:S02]  /*ea10*/  SHF.R.U32.HI R9, RZ, 0x10, R9 ;  /* 0x00000010ff097819 */ /* 0x000fe40000011609 */
[----:B------:R-:W-:-:S02]  /*ea20*/  SHF.R.U32.HI R11, RZ, 0x10, R11 ;  /* 0x00000010ff0b7819 */ /* 0x000fc4000001160b */
[----:B------:R-:W-:Y:S02]  /*ea30*/  PRMT R14, R20, 0x5410, R25 ;  /* 0x00005410140e7816 */ /* 0x000fe40000000019 */
[-C--:B------:R-:W-:Y:S02]  /*ea40*/  ISETP.GE.OR P3, PT, R22, R5.reuse, P0 ;  /* 0x000000051600720c */ /* 0x080fe40000766670 */
[-C--:B------:R-:W-:Y:S02]  /*ea50*/  ISETP.GE.OR P2, PT, R31, R5.reuse, P0 ;  /* 0x000000051f00720c */ /* 0x080fe40000746670 */
[----:B------:R-:W-:Y:S02]  /*ea60*/  ISETP.GE.OR P1, PT, R30, R5, P0 ;  /* 0x000000051e00720c */ /* 0x000fe40000726670 */
[----:B------:R-:W-:Y:S02]  /*ea70*/  PRMT R13, R13, 0x5410, R4 ;  /* 0x000054100d0d7816 */ /* 0x000fe40000000004 */
[----:B------:R-:W-:-:S02]  /*ea80*/  PRMT R15, R15, 0x5410, R6 ;  /* 0x000054100f0f7816 */ /* 0x000fc40000000006 */
[----:B------:R-:W-:Y:S02]  /*ea90*/  ISETP.GE.OR P0, PT, R29, R5, P0 ;  /* 0x000000051d00720c */ /* 0x000fe40000706670 */
[----:B------:R-:W-:Y:S02]  /*eaa0*/  PRMT R20, R26, 0x5410, R9 ;  /* 0x000054101a147816 */ /* 0x000fe40000000009 */
[----:B------:R-:W-:Y:S02]  /*eab0*/  PRMT R24, R7, 0x5410, R8 ;  /* 0x0000541007187816 */ /* 0x000fe40000000008 */
[----:B------:R-:W-:Y:S01]  /*eac0*/  PRMT R25, R10, 0x5410, R11 ;  /* 0x000054100a197816 */ /* 0x000fe2000000000b */
[----:B0-----:R-:W-:Y:S06]  /*ead0*/  @!P4 BRA `(.L_x_7460) ;  /* 0x0000018c00d4c947 */ /* 0x001fec0003800000 */
.L_x_7689:
[----:B------:R-:W-:Y:S05]  /*eae0*/  BSYNC B1 ;  /* 0x0000000000017941 */ /* 0x000fea0003800000 */
.L_x_7459:
[----:B------:R-:W-:Y:S04]  /*eaf0*/  BSSY B1, `(.L_x_7461) ;  /* 0x0000068000017945 */ /* 0x000fe80003800000 */
[----:B------:R-:W-:Y:S05]  /*eb00*/  @P3 BRA `(.L_x_7462) ;  /* 0x0000000400983947 */ /* 0x000fea0003800000 */
[----:B------:R-:W1:Y:S01]  /*eb10*/  S2R R5, SR_TID.X ;  /* 0x0000000000057919 */ /* 0x000e620000002100 */
[----:B------:R-:W-:Y:S02]  /*eb20*/  IMAD.SHL.U32 R6, R22, 0x40, RZ ;  /* 0x0000004016067824 */ /* 0x000fe400078e00ff */
[----:B------:R-:W-:Y:S01]  /*eb30*/  HADD2.F32 R38, -RZ, R15.H0_H0 ;  /* 0x2000000fff267230 */ /* 0x000fe20000004100 */
[----:B------:R-:W2:Y:S01]  /*eb40*/  S2R R8, SR_TID.X ;  /* 0x0000000000087919 */ /* 0x000ea20000002100 */
[----:B------:R-:W-:Y:S02]  /*eb50*/  HADD2.F32 R36, -RZ, R0.H0_H0 ;  /* 0x20000000ff247230 */ /* 0x000fe40000004100 */
[----:B------:R-:W-:Y:S02]  /*eb60*/  HADD2.F32 R39, -RZ, R20.H0_H0 ;  /* 0x20000014ff277230 */ /* 0x000fe40000004100 */
[----:B------:R-:W-:Y:S02]  /*eb70*/  HADD2.F32 R37, -RZ, R12.H0_H0 ;  /* 0x2000000cff257230 */ /* 0x000fe40000004100 */
[----:B-1----:R-:W-:-:S02]  /*eb80*/  VIADD R5, R5, 0xffffff80 ;  /* 0xffffff8005057836 */ /* 0x002fc40000000000 */
[----:B--2---:R-:W-:-:S03]  /*eb90*/  VIADD R8, R8, 0xffffff80 ;  /* 0xffffff8008087836 */ /* 0x004fc60000000000 */
[----:B------:R-:W-:-:S04]  /*eba0*/  SHF.R.S32.HI R4, RZ, 0x1f, R5 ;  /* 0x0000001fff047819 */ /* 0x000fc80000011405 */
[----:B------:R-:W-:Y:S02]  /*ebb0*/  LEA.HI R4, R4, R5, RZ, 0x3 ;  /* 0x0000000504047211 */ /* 0x000fe400078f18ff */
[----:B------:R-:W-:Y:S02]  /*ebc0*/  SHF.R.S32.HI R10, RZ, 0x1f, R8 ;  /* 0x0000001fff0a7819 */ /* 0x000fe40000011408 */
[----:B------:R-:W-:Y:S02]  /*ebd0*/  LOP3.LUT R4, R4, 0xfffffff8, RZ, 0xc0, !PT ;  /* 0xfffffff804047812 */ /* 0x000fe400078ec0ff */
[----:B------:R-:W-:Y:S02]  /*ebe0*/  LEA.HI R10, R10, R8, RZ, 0x6 ;  /* 0x000000080a0a7211 */ /* 0x000fe400078f30ff */
[----:B------:R-:W-:-:S03]  /*ebf0*/  IADD3 R4, R5, -R4, RZ ;  /* 0x8000000405047210 */ /* 0x000fc60007ffe0ff */
[----:B------:R-:W-:Y:S01]  /*ec00*/  IMAD.SHL.U32 R10, R10, 0x8, RZ ;  /* 0x000000080a0a7824 */ /* 0x000fe200078e00ff */
[----:B------:R-:W-:-:S04]  /*ec10*/  LEA.HI R4, R3, R4, RZ, 0x1d ;  /* 0x0000000403047211 */ /* 0x000fc800078fe8ff */
[----:B------:R-:W-:Y:S01]  /*ec20*/  SHF.R.S32.HI R7, RZ, 0x1f, R4 ;  /* 0x0000001fff077819 */ /* 0x000fe20000011404 */
[----:B------:R-:W-:Y:S01]  /*ec30*/  IMAD.SHL.U32 R5, R4, 0x8, RZ ;  /* 0x0000000804057824 */ /* 0x000fe200078e00ff */
[----:B------:R-:W-:Y:S02]  /*ec40*/  LOP3.LUT R10, R10, 0xfffffe00, RZ, 0xc0, !PT ;  /* 0xfffffe000a0a7812 */ /* 0x000fe400078ec0ff */
[----:B------:R-:W-:Y:S02]  /*ec50*/  LEA.HI R7, R7, R4, RZ, 0x3 ;  /* 0x0000000407077211 */ /* 0x000fe400078f18ff */
[----:B------:R-:W-:Y:S02]  /*ec60*/  LOP3.LUT R5, R5, 0x38, RZ, 0xc0, !PT ;  /* 0x0000003805057812 */ /* 0x000fe400078ec0ff */
[----:B------:R-:W-:Y:S02]  /*ec70*/  SHF.L.U32 R7, R7, 0xa, RZ ;  /* 0x0000000a07077819 */ /* 0x000fe400000006ff */
[----:B------:R-:W-:-:S02]  /*ec80*/  LOP3.LUT R5, R5, 0x1c0, R6, 0xf8, !PT ;  /* 0x000001c005057812 */ /* 0x000fc400078ef806 */
[----:B------:R-:W-:Y:S02]  /*ec90*/  LOP3.LUT R6, R6, 0x1c0, RZ, 0xc0, !PT ;  /* 0x000001c006067812 */ /* 0x000fe400078ec0ff */
[----:B------:R-:W-:Y:S02]  /*eca0*/  LOP3.LUT R8, R7, 0x7fffe000, RZ, 0xc0, !PT ;  /* 0x7fffe00007087812 */ /* 0x000fe400078ec0ff */
[----:B------:R-:W-:-:S04]  /*ecb0*/  SHF.R.U32.HI R6, RZ, 0x3, R6 ;  /* 0x00000003ff067819 */ /* 0x000fc80000011606 */
[----:B------:R-:W-:Y:S02]  /*ecc0*/  LOP3.LUT R9, R5, R6, RZ, 0x3c, !PT ;  /* 0x0000000605097212 */ /* 0x000fe400078e3cff */
        /* <DEDUP_REMOVED lines=12> */
[--C-:B------:R-:W-:Y:S02]  /*ed90*/  HADD2.F32 R33, -RZ, R9.reuse.H0_H0 ;  /* 0x20000009ff217230 */ /* 0x100fe40000004100 */
[C---:B------:R-:W-:Y:S01]  /*eda0*/  FMUL.FTZ R40, R32.reuse, R38 ;  /* 0x0000002620287220 */ /* 0x040fe20000410000 */
[-C--:B------:R-:W-:Y:S01]  /*edb0*/  FMUL.FTZ R32, R32, R36.reuse ;  /* 0x0000002420207220 */ /* 0x080fe20000410000 */
[----:B------:R-:W-:Y:S01]  /*edc0*/  FMUL.FTZ R41, R8, R39 ;  /* 0x0000002708297220 */ /* 0x000fe20000410000 */
[----:B------:R-:W-:Y:S02]  /*edd0*/  HADD2.F32 R9, -RZ, R9.H1_H1 ;  /* 0x30000009ff097230 */ /* 0x000fe40000004100 */
[----:B------:R-:W-:Y:S01]  /*ede0*/  FFMA.FTZ R40, R27, R36, -R40 ;  /* 0x000000241b287223 */ /* 0x000fe20000010828 */
[----:B------:R-:W-:-:S02]  /*edf0*/  HADD2.F32 R36, -RZ, R15.H1_H1 ;  /* 0x3000000fff247230 */ /* 0x000fc40000004100 */
[----:B------:R-:W-:Y:S01]  /*ee00*/  FFMA.FTZ R38, R27, R38, R32 ;  /* 0x000000261b267223 */ /* 0x000fe20000010020 */
[----:B------:R-:W-:Y:S02]  /*ee10*/  HADD2.F32 R32, -RZ, R0.H1_H1 ;  /* 0x30000000ff207230 */ /* 0x000fe40000004100 */
[-C--:B------:R-:W-:Y:S01]  /*ee20*/  FMUL.FTZ R27, R8, R37.reuse ;  /* 0x00000025081b7220 */ /* 0x080fe20000410000 */
[C---:B------:R-:W-:Y:S01]  /*ee30*/  FFMA.FTZ R41, R4.reuse, R37, -R41 ;  /* 0x0000002504297223 */ /* 0x040fe20000010829 */
[C---:B------:R-:W-:Y:S01]  /*ee40*/  FMUL.FTZ R42, R33.reuse, R36 ;  /* 0x00000024212a7220 */ /* 0x040fe20000410000 */
[----:B------:R-:W-:Y:S02]  /*ee50*/  HADD2.F32 R8, -RZ, R20.H1_H1 ;  /* 0x30000014ff087230 */ /* 0x000fe40000004100 */
[-C--:B------:R-:W-:Y:S01]  /*ee60*/  FMUL.FTZ R33, R33, R32.reuse ;  /* 0x0000002021217220 */ /* 0x080fe20000410000 */
[----:B------:R-:W-:Y:S01]  /*ee70*/  FFMA.FTZ R39, R4, R39, R27 ;  /* 0x0000002704277223 */ /* 0x000fe2000001001b */
[----:B------:R-:W-:Y:S01]  /*ee80*/  FFMA.FTZ R42, R29, R32, -R42 ;  /* 0x000000201d2a7223 */ /* 0x000fe2000001082a */
[----:B------:R-:W-:-:S02]  /*ee90*/  HADD2.F32 R4, -RZ, R12.H1_H1 ;  /* 0x3000000cff047230 */ /* 0x000fc40000004100 */
[----:B------:R-:W-:Y:S01]  /*eea0*/  FFMA.FTZ R36, R29, R36, R33 ;  /* 0x000000241d247223 */ /* 0x000fe20000010021 */
[----:B------:R-:W-:Y:S02]  /*eeb0*/  HADD2.F32 R34, -RZ, R10.H0_H0 ;  /* 0x2000000aff227230 */ /* 0x000fe40000004100 */
[C---:B------:R-:W-:Y:S01]  /*eec0*/  FMUL.FTZ R32, R9.reuse, R8 ;  /* 0x0000000809207220 */ /* 0x040fe20000410000 */
[----:B------:R-:W-:Y:S02]  /*eed0*/  HADD2.F32 R29, -RZ, R24.H0_H0 ;  /* 0x20000018ff1d7230 */ /* 0x000fe40000004100 */
[-C--:B------:R-:W-:Y:S01]  /*eee0*/  FMUL.FTZ R44, R9, R4.reuse ;  /* 0x00000004092c7220 */ /* 0x080fe20000410000 */
[----:B------:R-:W-:Y:S02]  /*eef0*/  HADD2.F32 R27, -RZ, R13.H0_H0 ;  /* 0x2000000dff1b7230 */ /* 0x000fe40000004100 */
        /* <DEDUP_REMOVED lines=8> */
[--C-:B------:R-:W-:Y:S02]  /*ef80*/  HADD2.F32 R35, -RZ, R11.reuse.H0_H0 ;  /* 0x2000000bff237230 */ /* 0x100fe40000004100 */
[----:B------:R-:W-:Y:S01]  /*ef90*/  FMUL.FTZ R5, R10, R33 ;  /* 0x000000210a057220 */ /* 0x000fe20000410000 */
[----:B------:R-:W-:Y:S01]  /*efa0*/  FFMA.FTZ R34, R30, R29, R34 ;  /* 0x0000001d1e227223 */ /* 0x000fe20000010022 */
[----:B------:R-:W-:Y:S01]  /*efb0*/  FMUL.FTZ R27, R10, R9 ;  /* 0x000000090a1b7220 */ /* 0x000fe20000410000 */
[----:B------:R-:W-:-:S02]  /*efc0*/  HADD2.F32 R11, -RZ, R11.H1_H1 ;  /* 0x3000000bff0b7230 */ /* 0x000fc40000004100 */
[C---:B------:R-:W-:Y:S01]  /*efd0*/  FFMA.FTZ R32, R6.reuse, R9, -R5 ;  /* 0x0000000906207223 */ /* 0x040fe20000010805 */
[----:B------:R-:W-:Y:S02]  /*efe0*/  HADD2.F32 R10, -RZ, R24.H1_H1 ;  /* 0x30000018ff0a7230 */ /* 0x000fe40000004100 */
[----:B------:R-:W-:Y:S01]  /*eff0*/  FFMA.FTZ R27, R6, R33, R27 ;  /* 0x00000021061b7223 */ /* 0x000fe2000001001b */
[----:B------:R-:W-:Y:S01]  /*f000*/  HADD2.F32 R30, -RZ, R25.H1_H1 ;  /* 0x30000019ff1e7230 */ /* 0x000fe20000004100 */
[----:B------:R-:W-:Y:S01]  /*f010*/  F2FP.F16.F32.PACK_AB R9, R43, R36 ;  /* 0x000000242b09723e */ /* 0x000fe200000000ff */
[----:B------:R-:W-:Y:S02]  /*f020*/  HADD2.F32 R4, -RZ, R13.H1_H1 ;  /* 0x3000000dff047230 */ /* 0x000fe40000004100 */
[----:B------:R-:W-:Y:S01]  /*f030*/  FMUL.FTZ R6, R35, R10 ;  /* 0x0000000a23067220 */ /* 0x000fe20000410000 */
[----:B------:R-:W-:Y:S02]  /*f040*/  HADD2.F32 R8, -RZ, R14.H1_H1 ;  /* 0x3000000eff087230 */ /* 0x000fe40000004100 */
[----:B------:R-:W-:Y:S01]  /*f050*/  FMUL.FTZ R44, R11, R30 ;  /* 0x0000001e0b2c7220 */ /* 0x000fe20000410000 */
[----:B------:R-:W-:-:S02]  /*f060*/  HADD2.F32 R31, -RZ, R7.H0_H0 ;  /* 0x20000007ff1f7230 */ /* 0x000fc40000004100 */
        /* <DEDUP_REMOVED lines=14> */
[----:B------:R-:W-:-:S05]  /*f150*/  F2FP.F16.F32.PACK_AB R11, R30, R35 ;  /* 0x000000231e0b723e */ /* 0x000fca00000000ff */
[----:B------:R1:W-:Y:S02]  /*f160*/  STS.128 [R26+0x16400], R8 ;  /* 0x016400081a007388 */ /* 0x0003e40000000c00 */
.L_x_7462:
[----:B------:R-:W-:Y:S05]  /*f170*/  BSYNC B1 ;  /* 0x0000000000017941 */ /* 0x000fea0003800000 */
.L_x_7461:
[----:B------:R-:W-:Y:S04]  /*f180*/  BSSY B1, `(.L_x_7463) ;  /* 0x0000067000017945 */ /* 0x000fe80003800000 */
[----:B------:R-:W-:Y:S05]  /*f190*/  @P2 BRA `(.L_x_7464) ;  /* 0x0000000400942947 */ /* 0x000fea0003800000 */
[----:B-1----:R-:W2:Y:S04]  /*f1a0*/  LDL R10, [R1+0x3c] ;  /* 0x00003c00010a7983 */ /* 0x002ea80000100800 */
[----:B------:R-:W3:Y:S01]  /*f1b0*/  LDL R46, [R1+0x7c] ;  /* 0x00007c00012e7983 */ /* 0x000ee20000100800 */
[----:B------:R-:W1:Y:S01]  /*f1c0*/  S2R R5, SR_TID.X ;  /* 0x0000000000057919 */ /* 0x000e620000002100 */
[C---:B------:R-:W-:Y:S01]  /*f1d0*/  IADD3 R8, R22.reuse, 0x20, RZ ;  /* 0x0000002016087810 */ /* 0x040fe20007ffe0ff */
[----:B------:R-:W-:-:S04]  /*f1e0*/  VIADD R6, R22, 0x20 ;  /* 0x0000002016067836 */ /* 0x000fc80000000000 */
[----:B------:R-:W-:Y:S02]  /*f1f0*/  IMAD.SHL.U32 R6, R6, 0x40, RZ ;  /* 0x0000004006067824 */ /* 0x000fe400078e00ff */
[----:B-1----:R-:W-:-:S05]  /*f200*/  VIADD R5, R5, 0xffffff80 ;  /* 0xffffff8005057836 */ /* 0x002fca0000000000 */
[----:B------:R-:W-:-:S04]  /*f210*/  SHF.R.S32.HI R4, RZ, 0x1f, R5 ;  /* 0x0000001fff047819 */ /* 0x000fc80000011405 */
[----:B------:R-:W-:-:S04]  /*f220*/  LEA.HI R4, R4, R5, RZ, 0x3 ;  /* 0x0000000504047211 */ /* 0x000fc800078f18ff */
[----:B------:R-:W-:-:S04]  /*f230*/  LOP3.LUT R4, R4, 0xfffffff8, RZ, 0xc0, !PT ;  /* 0xfffffff804047812 */ /* 0x000fc800078ec0ff */
[----:B------:R-:W-:-:S04]  /*f240*/  IADD3 R4, R5, -R4, RZ ;  /* 0x8000000405047210 */ /* 0x000fc80007ffe0ff */
[----:B------:R-:W-:Y:S01]  /*f250*/  LEA.HI R4, R3, R4, RZ, 0x1d ;  /* 0x0000000403047211 */ /* 0x000fe200078fe8ff */
[----:B------:R-:W-:-:S03]  /*f260*/  IMAD.SHL.U32 R8, R8, 0x40, RZ ;  /* 0x0000004008087824 */ /* 0x000fc600078e00ff */
[----:B------:R-:W-:Y:S01]  /*f270*/  SHF.R.S32.HI R7, RZ, 0x1f, R4 ;  /* 0x0000001fff077819 */ /* 0x000fe20000011404 */
[----:B------:R-:W-:Y:S01]  /*f280*/  IMAD.SHL.U32 R5, R4, 0x8, RZ ;  /* 0x0000000804057824 */ /* 0x000fe200078e00ff */
[----:B------:R-:W-:Y:S02]  /*f290*/  LOP3.LUT R8, R8, 0x1c0, RZ, 0xc0, !PT ;  /* 0x000001c008087812 */ /* 0x000fe400078ec0ff */
[----:B------:R-:W-:Y:S02]  /*f2a0*/  LEA.HI R7, R7, R4, RZ, 0x3 ;  /* 0x0000000407077211 */ /* 0x000fe400078f18ff */
[----:B------:R-:W-:Y:S02]  /*f2b0*/  LOP3.LUT R6, R6, 0x1c0, RZ, 0xc0, !PT ;  /* 0x000001c006067812 */ /* 0x000fe400078ec0ff */
[----:B------:R-:W-:Y:S01]  /*f2c0*/  LOP3.LUT R4, R8, 0x38, R5, 0xf8, !PT ;  /* 0x0000003808047812 */ /* 0x000fe200078ef805 */
[----:B------:R-:W-:Y:S01]  /*f2d0*/  IMAD.SHL.U32 R7, R7, 0x400, RZ ;  /* 0x0000040007077824 */ /* 0x000fe200078e00ff */
[----:B------:R-:W-:-:S04]  /*f2e0*/  SHF.R.U32.HI R6, RZ, 0x3, R6 ;  /* 0x00000003ff067819 */ /* 0x000fc80000011606 */
[----:B------:R-:W-:Y:S02]  /*f2f0*/  LOP3.LUT R8, R4, R6, RZ, 0x3c, !PT ;  /* 0x0000000604087212 */ /* 0x000fe400078e3cff */
[----:B------:R-:W-:Y:S01]  /*f300*/  LOP3.LUT R9, R7, 0x7fffe000, RZ, 0xc0, !PT ;  /* 0x7fffe00007097812 */ /* 0x000fe200078ec0ff */
[--C-:B------:R-:W-:Y:S02]  /*f310*/  HADD2.F32 R38, -RZ, R15.reuse.H0_H0 ;  /* 0x2000000fff267230 */ /* 0x100fe40000004100 */
[----:B------:R-:W-:Y:S02]  /*f320*/  HADD2.F32 R36, -RZ, R0.H0_H0 ;  /* 0x20000000ff247230 */ /* 0x000fe40000004100 */
[----:B------:R-:W-:Y:S02]  /*f330*/  HADD2.F32 R40, -RZ, R20.H0_H0 ;  /* 0x20000014ff287230 */ /* 0x000fe40000004100 */
[----:B------:R-:W-:Y:S02]  /*f340*/  HADD2.F32 R43, -RZ, R15.H1_H1 ;  /* 0x3000000fff2b7230 */ /* 0x000fe40000004100 */
[----:B------:R-:W-:-:S02]  /*f350*/  HADD2.F32 R41, -RZ, R0.H1_H1 ;  /* 0x30000000ff297230 */ /* 0x000fc40000004100 */
[----:B------:R-:W-:Y:S02]  /*f360*/  HADD2.F32 R45, -RZ, R20.H1_H1 ;  /* 0x30000014ff2d7230 */ /* 0x000fe40000004100 */
[----:B------:R-:W-:Y:S02]  /*f370*/  HADD2.F32 R44, -RZ, R25.H0_H0 ;  /* 0x20000019ff2c7230 */ /* 0x000fe40000004100 */
[----:B------:R-:W-:Y:S01]  /*f380*/  HADD2.F32 R42, -RZ, R14.H0_H0 ;  /* 0x2000000eff2a7230 */ /* 0x000fe20000004100 */
[----:B--2---:R-:W-:Y:S01]  /*f390*/  IADD3 R9, R8, R9, R10 ;  /* 0x0000000908097210 */ /* 0x004fe20007ffe00a */
[----:B---3--:R-:W1:Y:S04]  /*f3a0*/  LDS.128 R4, [R46] ;  /* 0x000000002e047984 */ /* 0x008e680000000c00 */
[----:B------:R-:W-:-:S05]  /*f3b0*/  IMAD R21, R9, 0x2, R2 ;  /* 0x0000000209157824 */ /* 0x000fca00078e0202 */
[----:B------:R-:W2:Y:S01]  /*f3c0*/  LDS.128 R8, [R21+0x16400] ;  /* 0x0164000015087984 */ /* 0x000ea20000000c00 */
[----:B-1----:R-:W-:Y:S02]  /*f3d0*/  HADD2.F32 R26, -RZ, R4.H0_H0 ;  /* 0x20000004ff1a7230 */ /* 0x002fe40000004100 */
[--C-:B--2---:R-:W-:Y:S02]  /*f3e0*/  HADD2.F32 R31, -RZ, R8.reuse.H0_H0 ;  /* 0x20000008ff1f7230 */ /* 0x104fe40000004100 */
[----:B------:R-:W-:-:S03]  /*f3f0*/  HADD2.F32 R8, -RZ, R8.H1_H1 ;  /* 0x30000008ff087230 */ /* 0x000fc60000004100 */
[-C--:B------:R-:W-:Y:S01]  /*f400*/  FMUL.FTZ R35, R38, R31.reuse ;  /* 0x0000001f26237220 */ /* 0x080fe20000410000 */
[C---:B------:R-:W-:Y:S01]  /*f410*/  FMUL.FTZ R31, R36.reuse, R31 ;  /* 0x0000001f241f7220 */ /* 0x040fe20000410000 */
[----:B------:R-:W-:Y:S02]  /*f420*/  HADD2.F32 R4, -RZ, R4.H1_H1 ;  /* 0x30000004ff047230 */ /* 0x000fe40000004100 */
[----:B------:R-:W-:Y:S01]  /*f430*/  FFMA.FTZ R35, R36, R26, -R35 ;  /* 0x0000001a24237223 */ /* 0x000fe20000010823 */
[----:B------:R-:W-:Y:S02]  /*f440*/  HADD2.F32 R36, -RZ, R12.H0_H0 ;  /* 0x2000000cff247230 */ /* 0x000fe40000004100 */
[----:B------:R-:W-:Y:S01]  /*f450*/  FMUL.FTZ R37, R40, R8 ;  /* 0x0000000828257220 */ /* 0x000fe20000410000 */
[----:B------:R-:W-:Y:S02]  /*f460*/  HADD2.F32 R32, -RZ, R9.H0_H0 ;  /* 0x20000009ff207230 */ /* 0x000fe40000004100 */
[----:B0-----:R-:W-:-:S02]  /*f470*/  HADD2.F32 R27, -RZ, R5.H0_H0 ;  /* 0x20000005ff1b7230 */ /* 0x001fc40000004100 */
[C---:B------:R-:W-:Y:S01]  /*f480*/  FMUL.FTZ R39, R36.reuse, R8 ;  /* 0x0000000824277220 */ /* 0x040fe20000410000 */
[----:B------:R-:W-:Y:S01]  /*f490*/  FFMA.FTZ R8, R36, R4, -R37 ;  /* 0x0000000424087223 */ /* 0x000fe20000010825 */
[----:B------:R-:W-:Y:S02]  /*f4a0*/  HADD2.F32 R9, -RZ, R9.H1_H1 ;  /* 0x30000009ff097230 */ /* 0x000fe40000004100 */
[----:B------:R-:W-:Y:S01]  /*f4b0*/  FMUL.FTZ R36, R43, R32 ;  /* 0x000000202b247220 */ /* 0x000fe20000410000 */
[----:B------:R-:W-:Y:S02]  /*f4c0*/  HADD2.F32 R37, -RZ, R12.H1_H1 ;  /* 0x3000000cff257230 */ /* 0x000fe40000004100 */
[----:B------:R-:W-:Y:S01]  /*f4d0*/  FFMA.FTZ R31, R38, R26, R31 ;  /* 0x0000001a261f7223 */ /* 0x000fe2000001001f */
[----:B------:R-:W-:Y:S02]  /*f4e0*/  HADD2.F32 R5, -RZ, R5.H1_H1 ;  /* 0x30000005ff057230 */ /* 0x000fe40000004100 */
[C---:B------:R-:W-:Y:S01]  /*f4f0*/  FMUL.FTZ R32, R41.reuse, R32 ;  /* 0x0000002029207220 */ /* 0x040fe20000410000 */
[----:B------:R-:W-:Y:S01]  /*f500*/  FFMA.FTZ R26, R40, R4, R39 ;  /* 0x00000004281a7223 */ /* 0x000fe20000010027 */
[----:B------:R-:W-:Y:S01]  /*f510*/  FFMA.FTZ R36, R41, R27, -R36 ;  /* 0x0000001b29247223 */ /* 0x000fe20000010824 */
[----:B------:R-:W-:-:S02]  /*f520*/  HADD2.F32 R33, -RZ, R10.H0_H0 ;  /* 0x2000000aff217230 */ /* 0x000fc40000004100 */
[-C--:B------:R-:W-:Y:S01]  /*f530*/  FMUL.FTZ R4, R45, R9.reuse ;  /* 0x000000092d047220 */ /* 0x080fe20000410000 */
[----:B------:R-:W-:Y:S02]  /*f540*/  HADD2.F32 R39, -RZ, R13.H0_H0 ;  /* 0x2000000dff277230 */ /* 0x000fe40000004100 */
[----:B------:R-:W-:Y:S02]  /*f550*/  HADD2.F32 R41, -RZ, R24.H0_H0 ;  /* 0x20000018ff297230 */ /* 0x000fe40000004100 */
[C---:B------:R-:W-:Y:S01]  /*f560*/  FMUL.FTZ R38, R37.reuse, R9 ;  /* 0x0000000925267220 */ /* 0x040fe20000410000 */
[----:B------:R-:W-:Y:S02]  /*f570*/  HADD2.F32 R10, -RZ, R10.H1_H1 ;  /* 0x3000000aff0a7230 */ /* 0x000fe40000004100 */
[----:B------:R-:W-:Y:S01]  /*f580*/  FFMA.FTZ R9, R37, R5, -R4 ;  /* 0x0000000525097223 */ /* 0x000fe20000010804 */
[--C-:B------:R-:W-:Y:S02]  /*f590*/  HADD2.F32 R29, -RZ, R6.reuse.H0_H0 ;  /* 0x20000006ff1d7230 */ /* 0x100fe40000004100 */
[----:B------:R-:W-:Y:S01]  /*f5a0*/  FFMA.FTZ R32, R43, R27, R32 ;  /* 0x0000001b2b207223 */ /* 0x000fe20000010020 */
[-C--:B------:R-:W-:Y:S01]  /*f5b0*/  FMUL.FTZ R4, R41, R33.reuse ;  /* 0x0000002129047220 */ /* 0x080fe20000410000 */
[----:B------:R-:W-:Y:S01]  /*f5c0*/  FMUL.FTZ R40, R39, R33 ;  /* 0x0000002127287220 */ /* 0x000fe20000410000 */
[----:B------:R-:W-:-:S02]  /*f5d0*/  HADD2.F32 R6, -RZ, R6.H1_H1 ;  /* 0x30000006ff067230 */ /* 0x000fc40000004100 */
[----:B------:R-:W-:Y:S01]  /*f5e0*/  FFMA.FTZ R27, R45, R5, R38 ;  /* 0x000000052d1b7223 */ /* 0x000fe20000010026 */
[-C--:B------:R-:W-:Y:S01]  /*f5f0*/  FMUL.FTZ R5, R44, R10.reuse ;  /* 0x0000000a2c057220 */ /* 0x080fe20000410000 */
[-C--:B------:R-:W-:Y:S01]  /*f600*/  FFMA.FTZ R33, R39, R29.reuse, -R4 ;  /* 0x0000001d27217223 */ /* 0x080fe20000010804 */
[----:B------:R-:W-:Y:S01]  /*f610*/  FFMA.FTZ R40, R41, R29, R40 ;  /* 0x0000001d29287223 */ /* 0x000fe20000010028 */
[C---:B------:R-:W-:Y:S01]  /*f620*/  FMUL.FTZ R29, R42.reuse, R10 ;  /* 0x0000000a2a1d7220 */ /* 0x040fe20000410000 */
[----:B------:R-:W-:Y:S01]  /*f630*/  FFMA.FTZ R10, R42, R6, -R5 ;  /* 0x000000062a0a7223 */ /* 0x000fe20000010805 */
[----:B------:R-:W-:Y:S02]  /*f640*/  HADD2.F32 R34, -RZ, R11.H0_H0 ;  /* 0x2000000bff227230 */ /* 0x000fe40000004100 */
[----:B------:R-:W-:Y:S02]  /*f650*/  HADD2.F32 R42, -RZ, R24.H1_H1 ;  /* 0x30000018ff2a7230 */ /* 0x000fe40000004100 */
[----:B------:R-:W-:-:S02]  /*f660*/  HADD2.F32 R38, -RZ, R13.H1_H1 ;  /* 0x3000000dff267230 */ /* 0x000fc40000004100 */
[----:B------:R-:W-:Y:S02]  /*f670*/  HADD2.F32 R11, -RZ, R11.H1_H1 ;  /* 0x3000000bff0b7230 */ /* 0x000fe40000004100 */
[----:B------:R-:W-:Y:S02]  /*f680*/  HADD2.F32 R41, -RZ, R25.H1_H1 ;  /* 0x30000019ff297230 */ /* 0x000fe40000004100 */
[----:B------:R-:W-:Y:S02]  /*f690*/  HADD2.F32 R39, -RZ, R14.H1_H1 ;  /* 0x3000000eff277230 */ /* 0x000fe40000004100 */
[-C--:B------:R-:W-:Y:S01]  /*f6a0*/  FMUL.FTZ R5, R42, R34.reuse ;  /* 0x000000222a057220 */ /* 0x080fe20000410000 */
[--C-:B------:R-:W-:Y:S02]  /*f6b0*/  HADD2.F32 R30, -RZ, R7.reuse.H0_H0 ;  /* 0x20000007ff1e7230 */ /* 0x100fe40000004100 */
[----:B------:R-:W-:Y:S01]  /*f6c0*/  FMUL.FTZ R37, R38, R34 ;  /* 0x0000002226257220 */ /* 0x000fe20000410000 */
[----:B------:R-:W-:-:S02]  /*f6d0*/  HADD2.F32 R7, -RZ, R7.H1_H1 ;  /* 0x30000007ff077230 */ /* 0x000fc40000004100 */
[----:B------:R-:W-:Y:S01]  /*f6e0*/  FFMA.FTZ R29, R44, R6, R29 ;  /* 0x000000062c1d7223 */ /* 0x000fe2000001001d */
[-C--:B------:R-:W-:Y:S01]  /*f6f0*/  FMUL.FTZ R4, R41, R11.reuse ;  /* 0x0000000b29047220 */ /* 0x080fe20000410000 */
[C---:B------:R-:W-:Y:S01]  /*f700*/  FMUL.FTZ R6, R39.reuse, R11 ;  /* 0x0000000b27067220 */ /* 0x040fe20000410000 */
[-C--:B------:R-:W-:Y:S01]  /*f710*/  FFMA.FTZ R11, R38, R30.reuse, -R5 ;  /* 0x0000001e260b7223 */ /* 0x080fe20000010805 */
[----:B------:R-:W-:Y:S01]  /*f720*/  FFMA.FTZ R37, R42, R30, R37 ;  /* 0x0000001e2a257223 */ /* 0x000fe20000010025 */
[-C--:B------:R-:W-:Y:S01]  /*f730*/  FFMA.FTZ R30, R39, R7.reuse, -R4 ;  /* 0x00000007271e7223 */ /* 0x080fe20000010804 */
[----:B------:R-:W-:Y:S01]  /*f740*/  FFMA.FTZ R34, R41, R7, R6 ;  /* 0x0000000729227223 */ /* 0x000fe20000010006 */
        /* <DEDUP_REMOVED lines=8> */
[----:B------:R2:W-:Y:S04]  /*f7d0*/  STS.128 [R46], R4 ;  /* 0x000000042e007388 */ /* 0x0005e80000000c00 */
[----:B------:R2:W-:Y:S02]  /*f7e0*/  STS.128 [R21+0x16400], R8 ;  /* 0x0164000815007388 */ /* 0x0005e40000000c00 */
.L_x_7464:
[----:B------:R-:W-:Y:S05]  /*f7f0*/  BSYNC B1 ;  /* 0x0000000000017941 */ /* 0x000fea0003800000 */
.L_x_7463:
[----:B------:R-:W-:Y:S04]  /*f800*/  BSSY B1, `(.L_x_7465) ;  /* 0x0000067000017945 */ /* 0x000fe80003800000 */
[----:B------:R-:W-:Y:S05]  /*f810*/  @P1 BRA `(.L_x_7466) ;  /* 0x0000000400941947 */ /* 0x000fea0003800000 */
[----:B-12---:R-:W2:Y:S04]  /*f820*/  LDL R10, [R1+0x38] ;  /* 0x00003800010a7983 */ /* 0x006ea80000100800 */
[----:B------:R-:W3:Y:S01]  /*f830*/  LDL R46, [R1+0x78] ;  /* 0x00007800012e7983 */ /* 0x000ee20000100800 */
[----:B------:R-:W1:Y:S01]  /*f840*/  S2R R5, SR_TID.X ;  /* 0x0000000000057919 */ /* 0x000e620000002100 */
[C---:B------:R-:W-:Y:S02]  /*f850*/  VIADD R6, R22.reuse, 0x40 ;  /* 0x0000004016067836 */ /* 0x040fe40000000000 */
[----:B------:R-:W-:Y:S01]  /*f860*/  VIADD R8, R22, 0x40 ;  /* 0x0000004016087836 */ /* 0x000fe20000000000 */
[----:B-1----:R-:W-:-:S04]  /*f870*/  IADD3 R5, R5, -0x80, RZ ;  /* 0xffffff8005057810 */ /* 0x002fc80007ffe0ff */
[----:B------:R-:W-:-:S04]  /*f880*/  SHF.R.S32.HI R4, RZ, 0x1f, R5 ;  /* 0x0000001fff047819 */ /* 0x000fc80000011405 */
[----:B------:R-:W-:-:S04]  /*f890*/  LEA.HI R4, R4, R5, RZ, 0x3 ;  /* 0x0000000504047211 */ /* 0x000fc800078f18ff */
[----:B------:R-:W-:-:S05]  /*f8a0*/  LOP3.LUT R4, R4, 0xfffffff8, RZ, 0xc0, !PT ;  /* 0xfffffff804047812 */ /* 0x000fca00078ec0ff */
[----:B------:R-:W-:-:S05]  /*f8b0*/  IMAD.IADD R4, R5, 0x1, -R4 ;  /* 0x0000000105047824 */ /* 0x000fca00078e0a04 */
[----:B------:R-:W-:Y:S01]  /*f8c0*/  LEA.HI R4, R3, R4, RZ, 0x1d ;  /* 0x0000000403047211 */ /* 0x000fe200078fe8ff */
[----:B------:R-:W-:Y:S01]  /*f8d0*/  IMAD.SHL.U32 R8, R8, 0x40, RZ ;  /* 0x0000004008087824 */ /* 0x000fe200078e00ff */
[----:B------:R-:W-:Y:S02]  /*f8e0*/  SHF.L.U32 R6, R6, 0x6, RZ ;  /* 0x0000000606067819 */ /* 0x000fe400000006ff */
[----:B------:R-:W-:Y:S01]  /*f8f0*/  SHF.R.S32.HI R7, RZ, 0x1f, R4 ;  /* 0x0000001fff077819 */ /* 0x000fe20000011404 */
[----:B------:R-:W-:Y:S01]  /*f900*/  IMAD.SHL.U32 R5, R4, 0x8, RZ ;  /* 0x0000000804057824 */ /* 0x000fe200078e00ff */
[----:B------:R-:W-:Y:S02]  /*f910*/  LOP3.LUT R8, R8, 0x1c0, RZ, 0xc0, !PT ;  /* 0x000001c008087812 */ /* 0x000fe400078ec0ff */
[----:B------:R-:W-:Y:S02]  /*f920*/  LEA.HI R7, R7, R4, RZ, 0x3 ;  /* 0x0000000407077211 */ /* 0x000fe400078f18ff */
[----:B------:R-:W-:-:S02]  /*f930*/  LOP3.LUT R6, R6, 0x1c0, RZ, 0xc0, !PT ;  /* 0x000001c006067812 */ /* 0x000fc400078ec0ff */
        /* <DEDUP_REMOVED lines=13> */
[----:B--2---:R-:W-:-:S04]  /*fa10*/  IADD3 R9, R8, R9, R10 ;  /* 0x0000000908097210 */ /* 0x004fc80007ffe00a */
[----:B------:R-:W-:Y:S01]  /*fa20*/  LEA R21, R9, R2, 0x1 ;  /* 0x0000000209157211 */ /* 0x000fe200078e08ff */
[----:B---3--:R-:W1:Y:S04]  /*fa30*/  LDS.128 R4, [R46] ;  /* 0x000000002e047984 */ /* 0x008e680000000c00 */
        /* <DEDUP_REMOVED lines=67> */
.L_x_7466:
[----:B------:R-:W-:Y:S05]  /*fe70*/  BSYNC B1 ;  /* 0x0000000000017941 */ /* 0x000fea0003800000 */
.L_x_7465:
[----:B------:R-:W-:Y:S05]  /*fe80*/  @P0 BRA `(.L_x_7453) ;  /* 0x0000000400940947 */ /* 0x000fea0003800000 */
[----:B-123--:R-:W2:Y:S04]  /*fe90*/  LDL R9, [R1+0x34] ;  /* 0x0000340001097983 */ /* 0x00eea80000100800 */
[----:B------:R-:W3:Y:S01]  /*fea0*/  LDL R42, [R1+0x74] ;  /* 0x00007400012a7983 */ /* 0x000ee20000100800 */
[----:B------:R-:W1:Y:S01]  /*feb0*/  S2R R5, SR_TID.X ;  /* 0x0000000000057919 */ /* 0x000e620000002100 */
[----:B------:R-:W-:-:S04]  /*fec0*/  VIADD R7, R22, 0x60 ;  /* 0x0000006016077836 */ /* 0x000fc80000000000 */
[----:B------:R-:W-:Y:S02]  /*fed0*/  IMAD.SHL.U32 R7, R7, 0x40, RZ ;  /* 0x0000004007077824 */ /* 0x000fe400078e00ff */
[----:B-1----:R-:W-:-:S05]  /*fee0*/  VIADD R5, R5, 0xffffff80 ;  /* 0xffffff8005057836 */ /* 0x002fca0000000000 */
[----:B------:R-:W-:-:S04]  /*fef0*/  SHF.R.S32.HI R4, RZ, 0x1f, R5 ;  /* 0x0000001fff047819 */ /* 0x000fc80000011405 */
[----:B------:R-:W-:-:S04]  /*ff00*/  LEA.HI R4, R4, R5, RZ, 0x3 ;  /* 0x0000000504047211 */ /* 0x000fc800078f18ff */
[----:B------:R-:W-:-:S05]  /*ff10*/  LOP3.LUT R4, R4, 0xfffffff8, RZ, 0xc0, !PT ;  /* 0xfffffff804047812 */ /* 0x000fca00078ec0ff */
[----:B------:R-:W-:Y:S01]  /*ff20*/  IMAD.IADD R4, R5, 0x1, -R4 ;  /* 0x0000000105047824 */ /* 0x000fe200078e0a04 */
[----:B------:R-:W-:-:S04]  /*ff30*/  IADD3 R5, R22, 0x60, RZ ;  /* 0x0000006016057810 */ /* 0x000fc80007ffe0ff */
[----:B------:R-:W-:Y:S01]  /*ff40*/  LEA.HI R3, R3, R4, RZ, 0x1d ;  /* 0x0000000403037211 */ /* 0x000fe200078fe8ff */
[----:B------:R-:W-:-:S03]  /*ff50*/  IMAD.SHL.U32 R5, R5, 0x40, RZ ;  /* 0x0000004005057824 */ /* 0x000fc600078e00ff */
[----:B------:R-:W-:Y:S01]  /*ff60*/  SHF.R.S32.HI R6, RZ, 0x1f, R3 ;  /* 0x0000001fff067819 */ /* 0x000fe20000011403 */
[----:B------:R-:W-:Y:S01]  /*ff70*/  IMAD.SHL.U32 R4, R3, 0x8, RZ ;  /* 0x0000000803047824 */ /* 0x000fe200078e00ff */
[----:B------:R-:W-:Y:S02]  /*ff80*/  LOP3.LUT R7, R7, 0x1c0, RZ, 0xc0, !PT ;  /* 0x000001c007077812 */ /* 0x000fe400078ec0ff */
[----:B------:R-:W-:Y:S02]  /*ff90*/  LOP3.LUT R5, R5, 0x1c0, RZ, 0xc0, !PT ;  /* 0x000001c005057812 */ /* 0x000fe400078ec0ff */
[----:B------:R-:W-:Y:S02]  /*ffa0*/  LEA.HI R6, R6, R3, RZ, 0x3 ;  /* 0x0000000306067211 */ /* 0x000fe400078f18ff */
[----:B------:R-:W-:Y:S02]  /*ffb0*/  SHF.R.U32.HI R5, RZ, 0x3, R5 ;  /* 0x00000003ff057819 */ /* 0x000fe40000011605 */
[----:B------:R-:W-:-:S02]  /*ffc0*/  LOP3.LUT R3, R7, 0x38, R4, 0xf8, !PT ;  /* 0x0000003807037812 */ /* 0x000fc400078ef804 */
[----:B------:R-:W-:Y:S02]  /*ffd0*/  SHF.L.U32 R6, R6, 0xa, RZ ;  /* 0x0000000a06067819 */ /* 0x000fe400000006ff */
[----:B------:R-:W-:Y:S02]  /*ffe0*/  LOP3.LUT R3, R3, R5, RZ, 0x3c, !PT ;  /* 0x0000000503037212 */ /* 0x000fe400078e3cff */
[----:B------:R-:W-:Y:S01]  /*fff0*/  LOP3.LUT R8, R6, 0x7fffe000, RZ, 0xc0, !PT ;  /* 0x7fffe00006087812 */ /* 0x000fe200078ec0ff */
[----:B------:R-:W-:Y:S02]  /*10000*/  HADD2.F32 R37, -RZ, R15.H0_H0 ;  /* 0x2000000fff257230 */ /* 0x000fe40000004100 */
[----:B------:R-:W-:Y:S02]  /*10010*/  HADD2.F32 R35, -RZ, R0.H0_H0 ;  /* 0x20000000ff237230 */ /* 0x000fe40000004100 */
[----:B------:R-:W-:Y:S02]  /*10020*/  HADD2.F32 R38, -RZ, R20.H0_H0 ;  /* 0x20000014ff267230 */ /* 0x000fe40000004100 */
[----:B------:R-:W-:-:S02]  /*10030*/  HADD2.F32 R36, -RZ, R12.H0_H0 ;  /* 0x2000000cff247230 */ /* 0x000fc40000004100 */
[----:B------:R-:W-:Y:S02]  /*10040*/  HADD2.F32 R40, -RZ, R15.H1_H1 ;  /* 0x3000000fff287230 */ /* 0x000fe40000004100 */
[----:B------:R-:W-:Y:S02]  /*10050*/  HADD2.F32 R0, -RZ, R0.H1_H1 ;  /* 0x30000000ff007230 */ /* 0x000fe40000004100 */
        /* <DEDUP_REMOVED lines=9> */
[----:B------:R-:W-:Y:S02]  /*100f0*/  HADD2.F32 R8, -RZ, R8.H1_H1 ;  /* 0x30000008ff087230 */ /* 0x000fe40000004100 */
[----:B------:R-:W-:Y:S02]  /*10100*/  HADD2.F32 R31, -RZ, R9.H0_H0 ;  /* 0x20000009ff1f7230 */ /* 0x000fe40000004100 */
[-C--:B------:R-:W-:Y:S01]  /*10110*/  FMUL.FTZ R34, R37, R30.reuse ;  /* 0x0000001e25227220 */ /* 0x080fe20000410000 */
[----:B------:R-:W-:Y:S01]  /*10120*/  FMUL.FTZ R30, R35, R30 ;  /* 0x0000001e231e7220 */ /* 0x000fe20000410000 */
[----:B------:R-:W-:-:S02]  /*10130*/  HADD2.F32 R4, -RZ, R4.H1_H1 ;  /* 0x30000004ff047230 */ /* 0x000fc40000004100 */
[-C--:B------:R-:W-:Y:S01]  /*10140*/  FMUL.FTZ R15, R38, R8.reuse ;  /* 0x00000008260f7220 */ /* 0x080fe20000410000 */
[----:B------:R-:W-:Y:S02]  /*10150*/  HADD2.F32 R26, -RZ, R5.H0_H0 ;  /* 0x20000005ff1a7230 */ /* 0x000fe40000004100 */
[-C--:B------:R-:W-:Y:S01]  /*10160*/  FFMA.FTZ R34, R35, R21.reuse, -R34 ;  /* 0x0000001523227223 */ /* 0x080fe20000010822 */
[----:B------:R-:W-:Y:S01]  /*10170*/  FFMA.FTZ R30, R37, R21, R30 ;  /* 0x00000015251e7223 */ /* 0x000fe2000001001e */
[----:B------:R-:W-:Y:S02]  /*10180*/  HADD2.F32 R9, -RZ, R9.H1_H1 ;  /* 0x30000009ff097230 */ /* 0x000fe40000004100 */
[----:B------:R-:W-:Y:S01]  /*10190*/  FMUL.FTZ R21, R36, R8 ;  /* 0x0000000824157220 */ /* 0x000fe20000410000 */
[----:B------:R-:W-:Y:S01]  /*101a0*/  FMUL.FTZ R35, R40, R31 ;  /* 0x0000001f28237220 */ /* 0x000fe20000410000 */
[----:B------:R-:W-:Y:S02]  /*101b0*/  HADD2.F32 R37, -RZ, R12.H1_H1 ;  /* 0x3000000cff257230 */ /* 0x000fe40000004100 */
[----:B------:R-:W-:Y:S01]  /*101c0*/  FFMA.FTZ R15, R36, R4, -R15 ;  /* 0x00000004240f7223 */ /* 0x000fe2000001080f */
[----:B------:R-:W-:-:S02]  /*101d0*/  HADD2.F32 R32, -RZ, R10.H0_H0 ;  /* 0x2000000aff207230 */ /* 0x000fc40000004100 */
[----:B------:R-:W-:Y:S01]  /*101e0*/  FMUL.FTZ R31, R0, R31 ;  /* 0x0000001f001f7220 */ /* 0x000fe20000410000 */
[----:B------:R-:W-:Y:S02]  /*101f0*/  HADD2.F32 R5, -RZ, R5.H1_H1 ;  /* 0x30000005ff057230 */ /* 0x000fe40000004100 */
[----:B------:R-:W-:Y:S01]  /*10200*/  FFMA.FTZ R21, R38, R4, R21 ;  /* 0x0000000426157223 */ /* 0x000fe20000010015 */
[-C--:B------:R-:W-:Y:S01]  /*10210*/  FFMA.FTZ R35, R0, R26.reuse, -R35 ;  /* 0x0000001a00237223 */ /* 0x080fe20000010823 */
[----:B------:R-:W-:Y:S02]  /*10220*/  HADD2.F32 R10, -RZ, R10.H1_H1 ;  /* 0x3000000aff0a7230 */ /* 0x000fe40000004100 */
[-C--:B------:R-:W-:Y:S01]  /*10230*/  FMUL.FTZ R0, R41, R9.reuse ;  /* 0x0000000929007220 */ /* 0x080fe20000410000 */
[----:B------:R-:W-:Y:S01]  /*10240*/  FMUL.FTZ R4, R37, R9 ;  /* 0x0000000925047220 */ /* 0x000fe20000410000 */
[----:B------:R-:W-:Y:S02]  /*10250*/  HADD2.F32 R36, -RZ, R25.H0_H0 ;  /* 0x20000019ff247230 */ /* 0x000fe40000004100 */
[----:B------:R-:W-:Y:S01]  /*10260*/  FFMA.FTZ R31, R40, R26, R31 ;  /* 0x0000001a281f7223 */ /* 0x000fe2000001001f */
[----:B0-----:R-:W-:-:S02]  /*10270*/  HADD2.F32 R27, -RZ, R6.H0_H0 ;  /* 0x20000006ff1b7230 */ /* 0x001fc40000004100 */
[-C--:B------:R-:W-:Y:S01]  /*10280*/  FMUL.FTZ R8, R43, R32.reuse ;  /* 0x000000202b087220 */ /* 0x080fe20000410000 */
[----:B------:R-:W-:Y:S02]  /*10290*/  HADD2.F32 R6, -RZ, R6.H1_H1 ;  /* 0x30000006ff067230 */ /* 0x000fe40000004100 */
[-C--:B------:R-:W-:Y:S01]  /*102a0*/  FFMA.FTZ R0, R37, R5.reuse, -R0 ;  /* 0x0000000525007223 */ /* 0x080fe20000010800 */
[----:B------:R-:W-:Y:S02]  /*102b0*/  HADD2.F32 R26, -RZ, R14.H0_H0 ;  /* 0x2000000eff1a7230 */ /* 0x000fe40000004100 */
[----:B------:R-:W-:Y:S01]  /*102c0*/  FMUL.FTZ R32, R39, R32 ;  /* 0x0000002027207220 */ /* 0x000fe20000410000 */
[----:B------:R-:W-:Y:S01]  /*102d0*/  FFMA.FTZ R12, R41, R5, R4 ;  /* 0x00000005290c7223 */ /* 0x000fe20000010004 */
[----:B------:R-:W-:Y:S01]  /*102e0*/  FMUL.FTZ R5, R36, R10 ;  /* 0x0000000a24057220 */ /* 0x000fe20000410000 */
[--C-:B------:R-:W-:Y:S02]  /*102f0*/  HADD2.F32 R33, -RZ, R11.reuse.H0_H0 ;  /* 0x2000000bff217230 */ /* 0x100fe40000004100 */
[-C--:B------:R-:W-:Y:S01]  /*10300*/  FFMA.FTZ R20, R39, R27.reuse, -R8 ;  /* 0x0000001b27147223 */ /* 0x080fe20000010808 */
[----:B------:R-:W-:Y:S01]  /*10310*/  FFMA.FTZ R32, R43, R27, R32 ;  /* 0x0000001b2b207223 */ /* 0x000fe20000010020 */
[----:B------:R-:W-:-:S02]  /*10320*/  HADD2.F32 R11, -RZ, R11.H1_H1 ;  /* 0x3000000bff0b7230 */ /* 0x000fc40000004100 */
[C---:B------:R-:W-:Y:S01]  /*10330*/  FFMA.FTZ R27, R26.reuse, R6, -R5 ;  /* 0x000000061a1b7223 */ /* 0x040fe20000010805 */
[----:B------:R-:W-:Y:S02]  /*10340*/  HADD2.F32 R37, -RZ, R24.H1_H1 ;  /* 0x30000018ff257230 */ /* 0x000fe40000004100 */
[----:B------:R-:W-:Y:S01]  /*10350*/  FMUL.FTZ R9, R26, R10 ;  /* 0x0000000a1a097220 */ /* 0x000fe20000410000 */
[----:B------:R-:W-:Y:S02]  /*10360*/  HADD2.F32 R39, -RZ, R25.H1_H1 ;  /* 0x30000019ff277230 */ /* 0x000fe40000004100 */
[----:B------:R-:W-:Y:S02]  /*10370*/  HADD2.F32 R5, -RZ, R13.H1_H1 ;  /* 0x3000000dff057230 */ /* 0x000fe40000004100 */
[----:B------:R-:W-:Y:S02]  /*10380*/  HADD2.F32 R25, -RZ, R14.H1_H1 ;  /* 0x3000000eff197230 */ /* 0x000fe40000004100 */
[----:B------:R-:W-:-:S02]  /*10390*/  HADD2.F32 R29, -RZ, R7.H0_H0 ;  /* 0x20000007ff1d7230 */ /* 0x000fc40000004100 */
[----:B------:R-:W-:Y:S01]  /*103a0*/  FFMA.FTZ R13, R36, R6, R9 ;  /* 0x00000006240d7223 */ /* 0x000fe20000010009 */
[----:B------:R-:W-:Y:S02]  /*103b0*/  HADD2.F32 R7, -RZ, R7.H1_H1 ;  /* 0x30000007ff077230 */ /* 0x000fe40000004100 */
        /* <DEDUP_REMOVED lines=16> */
[----:B------:R4:W-:Y:S04]  /*104c0*/  STS.128 [R42], R4 ;  /* 0x000000042a007388 */ /* 0x0009e80000000c00 */
[----:B------:R4:W-:Y:S02]  /*104d0*/  STS.128 [R3+0x16400], R8 ;  /* 0x0164000803007388 */ /* 0x0009e40000000c00 */
.L_x_7453:
[----:B------:R-:W-:Y:S05]  /*104e0*/  BSYNC B0 ;  /* 0x0000000000007941 */ /* 0x000fea0003800000 */
.L_x_7434:
        /* <DEDUP_REMOVED lines=8> */
.L_x_7432:
[----:B------:R-:W-:-:S06]  /*10570*/  ULOP3.LUT UR4, UR60, 0x1, URZ, 0xfc, !UPT ;  /* 0x000000013c047892 */ /* 0x000fcc000f8efc3f */
[----:B------:R-:W-:-:S05]  /*10580*/  IMAD.U32 R0, RZ, RZ, UR4 ;  /* 0x00000004ff007e24 */ /* 0x000fca000f8e00ff */
[----:B------:R-:W-:-:S13]  /*10590*/  ISETP.NE.AND P0, PT, R0, 0x3, PT ;  /* 0x000000030000780c */ /* 0x000fda0003f05270 */
[----:B------:R-:W-:Y:S05]  /*105a0*/  @!P0 BRA `(.L_x_7467) ;  /* 0x0000000000048947 */ /* 0x000fea0003800000 */
[----:B------:R-:W-:Y:S01]  /*105b0*/  BPT.TRAP 0x1 ;  /* 0x000000040000795c */ /* 0x000fe20000300000 */
.L_x_7467:
[----:B------:R-:W-:Y:S01]  /*105c0*/  IMAD R0, R222, 0x8, R2 ;  /* 0x00000008de007824 */ /* 0x000fe200078e0202 */
[----:B0-2-4-:R-:W-:-:S04]  /*105d0*/  SHF.L.U32 R3, R229, 0x1f, RZ ;  /* 0x0000001fe5037819 */ /* 0x015fc800000006ff */
[----:B------:R0:W2:Y:S01]  /*105e0*/  SYNCS.PHASECHK.TRANS64.TRYWAIT P2, [R0+URZ+0x34830], R3 ;  /* 0x03483003000075a7 */ /* 0x0000a2000804017f */
[----:B------:R-:W-:Y:S05]  /*105f0*/  @!P0 BRA `(.L_x_7468) ;  /* 0x0000000000048947 */ /* 0x000fea0003800000 */
[----:B------:R-:W-:Y:S01]  /*10600*/  BPT.TRAP 0x1 ;  /* 0x000000040000795c */ /* 0x000fe20000300000 */
.L_x_7468:
[----:B-1-3--:R-:W1:Y:S01]  /*10610*/  S2R R4, SR_TID.X ;  /* 0x0000000000047919 */ /* 0x00ae620000002100 */
[----:B------:R-:W-:Y:S02]  /*10620*/  MOV R87, RZ ;  /* 0x000000ff00577202 */ /* 0x000fe40000000f00 */
[----:B-1----:R-:W-:-:S04]  /*10630*/  LOP3.LUT R4, R4, 0x7f, RZ, 0xc0, !PT ;  /* 0x0000007f04047812 */ /* 0x002fc800078ec0ff */
[----:B------:R-:W-:Y:S01]  /*10640*/  ISETP.NE.AND P1, PT, R4, RZ, PT ;  /* 0x000000ff0400720c */ /* 0x000fe20003f25270 */
[----:B--2---:R-:W-:-:S12]  /*10650*/  @P2 BRA `(.L_x_7469) ;  /* 0x0000000000082947 */ /* 0x004fd80003800000 */
[----:B------:R-:W1:Y:S02]  /*10660*/  SYNCS.PHASECHK.TRANS64.TRYWAIT P2, [R0+URZ+0x34830], R3 ;  /* 0x03483003000075a7 */ /* 0x000e64000804017f */
[----:B-1----:R-:W-:Y:S05]  /*10670*/  @!P2 BRA `(.L_x_7470) ;  /* 0x000001740000a947 */ /* 0x002fea0003800000 */
.L_x_7469:
[----:B------:R-:W-:Y:S05]  /*10680*/  WARPSYNC.ALL ;  /* 0x0000000000007948 */ /* 0x000fea0003800000 */
[----:B01----:R-:W-:Y:S01]  /*10690*/  VIADD R3, R2, 0x1e400 ;  /* 0x0001e40002037836 */ /* 0x003fe20000000000 */
[----:B------:R-:W-:Y:S01]  /*106a0*/  R2UR UR56, R28 ;  /* 0x000000001c3872ca */ /* 0x000fe200000e0000 */
[----:B------:R-:W-:Y:S01]  /*106b0*/  WARPGROUP.ARRIVE ;  /* 0x00000000000079c5 */ /* 0x000fe20000000000 */
[----:B------:R-:W-:Y:S01]  /*106c0*/  MOV R5, 0x40000040 ;  /* 0x4000004000057802 */ /* 0x000fe20000000f00 */
[----:B------:R-:W-:Y:S01]  /*106d0*/  UMOV UR9, 0x40000040 ;  /* 0x4000004000097882 */ /* 0x000fe20000000000 */
[----:B------:R-:W-:Y:S01]  /*106e0*/  SHF.R.U32.HI R3, RZ, 0x4, R3 ;  /* 0x00000004ff037819 */ /* 0x000fe20000011603 */
[----:B------:R-:W-:Y:S01]  /*106f0*/  IMAD.MOV.U32 R11, RZ, RZ, 0x40000040 ;  /* 0x40000040ff0b7424 */ /* 0x000fe200078e00ff */
[----:B------:R-:W-:Y:S01]  /*10700*/  R2UR UR11, R5 ;  /* 0x00000000050b72ca */ /* 0x000fe200000e0000 */
[----:B------:R-:W-:Y:S01]  /*10710*/  IMAD.MOV.U32 R13, RZ, RZ, 0x40000040 ;  /* 0x40000040ff0d7424 */ /* 0x000fe200078e00ff */
[----:B------:R-:W-:Y:S01]  /*10720*/  LOP3.LUT R3, R3, 0x3fff, RZ, 0xc0, !PT ;  /* 0x00003fff03037812 */ /* 0x000fe200078ec0ff */
[----:B------:R-:W-:Y:S01]  /*10730*/  IMAD.MOV.U32 R15, RZ, RZ, 0x40000040 ;  /* 0x40000040ff0f7424 */ /* 0x000fe200078e00ff */
[----:B------:R-:W-:Y:S01]  /*10740*/  R2UR UR15, R11 ;  /* 0x000000000b0f72ca */ /* 0x000fe200000e0000 */
[----:B------:R-:W-:Y:S01]  /*10750*/  IMAD.U32 R21, RZ, RZ, UR9 ;  /* 0x00000009ff157e24 */ /* 0x000fe2000f8e00ff */
[----:B------:R-:W-:Y:S01]  /*10760*/  LOP3.LUT R4, R3, 0x10000, RZ, 0xfc, !PT ;  /* 0x0001000003047812 */ /* 0x000fe200078efcff */
[----:B------:R-:W-:Y:S01]  /*10770*/  ULOP3.LUT UR56, UR56, 0x10000, URZ, 0xfc, !UPT ;  /* 0x0001000038387892 */ /* 0x000fe2000f8efc3f */
[----:B------:R-:W-:Y:S01]  /*10780*/  MOV R8, UR37 ;  /* 0x0000002500087c02 */ /* 0x000fe20008000f00 */
[----:B------:R-:W-:Y:S01]  /*10790*/  UMOV UR37, UR9 ;  /* 0x0000000900257c82 */ /* 0x000fe20008000000 */
[----:B------:R-:W-:Y:S01]  /*107a0*/  MOV R9, UR36 ;  /* 0x0000002400097c02 */ /* 0x000fe20008000f00 */
[----:B------:R0:W-:Y:S01]  /*107b0*/  STL [R1+0x18], R4 ;  /* 0x0000180401007387 */ /* 0x0001e20000100800 */
[----:B------:R-:W-:Y:S01]  /*107c0*/  UMOV UR13, UR37 ;  /* 0x00000025000d7c82 */ /* 0x000fe20008000000 */
[----:B------:R-:W-:Y:S01]  /*107d0*/  R2UR UR23, R13 ;  /* 0x000000000d1772ca */ /* 0x000fe200000e0000 */
[----:B------:R-:W-:Y:S01]  /*107e0*/  UMOV UR8, UR56 ;  /* 0x0000003800087c82 */ /* 0x000fe20008000000 */
[----:B------:R-:W-:Y:S01]  /*107f0*/  UMOV UR21, UR37 ;  /* 0x0000002500157c82 */ /* 0x000fe20008000000 */
[----:B------:R-:W-:Y:S01]  /*10800*/  UMOV UR36, UR8 ;  /* 0x0000000800247c82 */ /* 0x000fe20008000000 */
[----:B------:R-:W-:Y:S01]  /*10810*/  R2UR UR55, R15 ;  /* 0x000000000f3772ca */ /* 0x000fe200000e0000 */
[----:B------:R-:W-:Y:S01]  /*10820*/  UMOV UR12, UR36 ;  /* 0x00000024000c7c82 */ /* 0x000fe20008000000 */
[----:B------:R-:W-:Y:S01]  /*10830*/  UMOV UR20, UR36 ;  /* 0x0000002400147c82 */ /* 0x000fe20008000000 */
[----:B------:R-:W-:Y:S01]  /*10840*/  UMOV UR52, UR36 ;  /* 0x0000002400347c82 */ /* 0x000fe20008000000 */
[----:B0-----:R-:W-:Y:S01]  /*10850*/  IMAD R4, R222, 0xb00, R4 ;  /* 0x00000b00de047824 */ /* 0x001fe200078e0204 */
[----:B------:R-:W-:Y:S01]  /*10860*/  UMOV UR53, UR37 ;  /* 0x0000002500357c82 */ /* 0x000fe20008000000 */
[----:B------:R-:W-:Y:S01]  /*10870*/  R2UR UR35, R11 ;  /* 0x000000000b2372ca */ /* 0x000fe200000e0000 */
[----:B------:R-:W-:Y:S01]  /*10880*/  UMOV UR32, UR36 ;  /* 0x0000002400207c82 */ /* 0x000fe20008000000 */
[C---:B------:R-:W-:Y:S01]  /*10890*/  VIADD R10, R4.reuse, 0x80 ;  /* 0x00000080040a7836 */ /* 0x040fe20000000000 */
[C---:B------:R-:W-:Y:S01]  /*108a0*/  R2UR UR10, R4.reuse ;  /* 0x00000000040a72ca */ /* 0x040fe200000e0000 */
[C---:B------:R-:W-:Y:S01]  /*108b0*/  VIADD R12, R4.reuse, 0x100 ;  /* 0x00000100040c7836 */ /* 0x040fe20000000000 */
[----:B------:R-:W-:Y:S01]  /*108c0*/  UMOV UR33, UR37 ;  /* 0x0000002500217c82 */ /* 0x000fe20008000000 */
[----:B------:R-:W-:Y:S01]  /*108d0*/  VIADD R14, R4, 0x180 ;  /* 0x00000180040e7836 */ /* 0x000fe20000000000 */
[----:B------:R-:W-:Y:S01]  /*108e0*/  R2UR UR14, R10 ;  /* 0x000000000a0e72ca */ /* 0x000fe200000e0000 */
[----:B------:R-:W-:Y:S01]  /*108f0*/  UMOV UR28, UR36 ;  /* 0x00000024001c7c82 */ /* 0x000fe20008000000 */
[----:B------:R-:W-:Y:S01]  /*10900*/  R2UR UR22, R12 ;  /* 0x000000000c1672ca */ /* 0x000fe200000e0000 */
[----:B------:R-:W-:Y:S01]  /*10910*/  VIADD R12, R4, 0x280 ;  /* 0x00000280040c7836 */ /* 0x000fe20000000000 */
[----:B------:R-:W-:Y:S01]  /*10920*/  R2UR UR54, R14 ;  /* 0x000000000e3672ca */ /* 0x000fe200000e0000 */
[----:B------:R-:W-:Y:S01]  /*10930*/  UMOV UR29, UR37 ;  /* 0x00000025001d7c82 */ /* 0x000fe20008000000 */
[C---:B------:R-:W-:Y:S01]  /*10940*/  IADD3 R10, R4.reuse, 0x200, RZ ;  /* 0x00000200040a7810 */ /* 0x040fe20007ffe0ff */
[----:B------:R-:W-:Y:S01]  /*10950*/  VIADD R14, R4, 0x300 ;  /* 0x00000300040e7836 */ /* 0x000fe20000000000 */
[----:B------:R-:W-:Y:S01]  /*10960*/  R2UR UR30, R12 ;  /* 0x000000000c1e72ca */ /* 0x000fe200000e0000 */
[----:B------:R-:W-:Y:S01]  /*10970*/  HGMMA.64x16x16.F32 R112, gdesc[UR8], RZ, !UPT, gsb0 ;  /* 0x00200000087079f0 */ /* 0x000fe2000c0008ff */
[----:B------:R-:W-:Y:S01]  /*10980*/  R2UR UR34, R10 ;  /* 0x000000000a2272ca */ /* 0x000fe200000e0000 */
[----:B------:R-:W-:Y:S01]  /*10990*/  UMOV UR44, UR36 ;  /* 0x00000024002c7c82 */ /* 0x000fe20008000000 */
[----:B------:R-:W-:Y:S01]  /*109a0*/  R2UR UR31, R13 ;  /* 0x000000000d1f72ca */ /* 0x000fe200000e0000 */
[----:B------:R-:W-:Y:S01]  /*109b0*/  UMOV UR45, UR37 ;  /* 0x00000025002d7c82 */ /* 0x000fe20008000000 */
[----:B------:R-:W-:Y:S01]  /*109c0*/  R2UR UR46, R14 ;  /* 0x000000000e2e72ca */ /* 0x000fe200000e0000 */
[----:B------:R-:W-:Y:S01]  /*109d0*/  UMOV UR24, UR36 ;  /* 0x0000002400187c82 */ /* 0x000fe20008000000 */
[----:B------:R-:W-:Y:S01]  /*109e0*/  R2UR UR47, R15 ;  /* 0x000000000f2f72ca */ /* 0x000fe200000e0000 */
[----:B------:R-:W-:Y:S01]  /*109f0*/  UMOV UR25, UR37 ;  /* 0x0000002500197c82 */ /* 0x000fe20008000000 */
[C---:B------:R-:W-:Y:S01]  /*10a00*/  IADD3 R10, R4.reuse, 0x380, RZ ;  /* 0x00000380040a7810 */ /* 0x040fe20007ffe0ff */
[----:B------:R-:W-:Y:S01]  /*10a10*/  VIADD R12, R4, 0x400 ;  /* 0x00000400040c7836 */ /* 0x000fe20000000000 */
[----:B------:R-:W-:Y:S01]  /*10a20*/  R2UR UR27, R11 ;  /* 0x000000000b1b72ca */ /* 0x000fe200000e0000 */
[----:B------:R-:W-:Y:S01]  /*10a30*/  UMOV UR16, UR36 ;  /* 0x0000002400107c82 */ /* 0x000fe20008000000 */
[----:B------:R-:W-:Y:S01]  /*10a40*/  R2UR UR26, R10 ;  /* 0x000000000a1a72ca */ /* 0x000fe200000e0000 */
[----:B------:R-:W-:Y:S01]  /*10a50*/  UMOV UR17, UR37 ;  /* 0x0000002500117c82 */ /* 0x000fe20008000000 */
[----:B------:R-:W-:Y:S01]  /*10a60*/  R2UR UR18, R12 ;  /* 0x000000000c1272ca */ /* 0x000fe200000e0000 */
        /* <DEDUP_REMOVED lines=9> */
[----:B------:R-:W-:Y:S01]  /*10b00*/  UMOV UR41, UR37 ;  /* 0x0000002500297c82 */ /* 0x000fe20008000000 */
[----:B------:R-:W-:Y:S01]  /*10b10*/  IMAD.MOV.U32 R11, RZ, RZ, 0x40000040 ;  /* 0x40000040ff0b7424 */ /* 0x000fe200078e00ff */
[----:B------:R-:W-:Y:S01]  /*10b20*/  R2UR UR42, R12 ;  /* 0x000000000c2a72ca */ /* 0x000fe200000e0000 */
[----:B------:R-:W-:Y:S01]  /*10b30*/  IMAD.U32 R20, RZ, RZ, UR8 ;  /* 0x00000008ff147e24 */ /* 0x000fe2000f8e00ff */
[C---:B------:R-:W-:Y:S01]  /*10b40*/  IADD3 R10, R4.reuse, 0x2, RZ ;  /* 0x00000002040a7810 */ /* 0x040fe20007ffe0ff */
[----:B------:R-:W-:Y:S01]  /*10b50*/  UIADD3 UR8, UR56, 0x2, URZ ;  /* 0x0000000238087890 */ /* 0x000fe2000fffe03f */
[----:B------:R-:W-:Y:S01]  /*10b60*/  MOV R6, UR39 ;  /* 0x0000002700067c02 */ /* 0x000fe20008000f00 */
[----:B------:R-:W-:Y:S01]  /*10b70*/  UMOV UR37, 0x40000040 ;  /* 0x4000004000257882 */ /* 0x000fe20000000000 */
[----:B------:R-:W-:Y:S01]  /*10b80*/  MOV R7, UR38 ;  /* 0x0000002600077c02 */ /* 0x000fe20008000f00 */
[----:B------:R-:W-:Y:S01]  /*10b90*/  VIADD R14, R4, 0x82 ;  /* 0x00000082040e7836 */ /* 0x000fe20000000000 */
[----:B------:R-:W-:Y:S01]  /*10ba0*/  R2UR UR38, R10 ;  /* 0x000000000a2672ca */ /* 0x000fe200000e0000 */
[----:B------:R-:W-:Y:S01]  /*10bb0*/  IMAD.MOV.U32 R15, RZ, RZ, 0x40000040 ;  /* 0x40000040ff0f7424 */ /* 0x000fe200078e00ff */
[----:B------:R-:W-:Y:S01]  /*10bc0*/  R2UR UR39, R11 ;  /* 0x000000000b2772ca */ /* 0x000fe200000e0000 */
[----:B------:R-:W-:Y:S01]  /*10bd0*/  UMOV UR36, UR8 ;  /* 0x0000000800247c82 */ /* 0x000fe20008000000 */
[----:B------:R-:W-:Y:S01]  /*10be0*/  R2UR UR10, R14 ;  /* 0x000000000e0a72ca */ /* 0x000fe200000e0000 */
[----:B------:R-:W-:Y:S01]  /*10bf0*/  IMAD.MOV.U32 R13, RZ, RZ, 0x40000040 ;  /* 0x40000040ff0d7424 */ /* 0x000fe200078e00ff */
[----:B------:R-:W-:Y:S01]  /*10c00*/  R2UR UR11, R15 ;  /* 0x000000000f0b72ca */ /* 0x000fe200000e0000 */
[----:B------:R-:W-:Y:S01]  /*10c10*/  IMAD.MOV.U32 R11, RZ, RZ, 0x40000040 ;  /* 0x40000040ff0b7424 */ /* 0x000fe200078e00ff */
[C---:B------:R-:W-:Y:S01]  /*10c20*/  IADD3 R12, R4.reuse, 0x102, RZ ;  /* 0x00000102040c7810 */ /* 0x040fe20007ffe0ff */
[----:B------:R-:W-:Y:S01]  /*10c30*/  VIADD R14, R4, 0x4 ;  /* 0x00000004040e7836 */ /* 0x000fe20000000000 */
[----:B------:R-:W-:Y:S01]  /*10c40*/  R2UR UR51, R13 ;  /* 0x000000000d3372ca */ /* 0x000fe200000e0000 */
[----:B------:R-:W-:Y:S01]  /*10c50*/  IMAD.MOV.U32 R13, RZ, RZ, 0x40000040 ;  /* 0x40000040ff0d7424 */ /* 0x000fe200078e00ff */
[----:B------:R-:W-:Y:S01]  /*10c60*/  R2UR UR50, R12 ;  /* 0x000000000c3272ca */ /* 0x000fe200000e0000 */
[C---:B------:R-:W-:Y:S01]  /*10c70*/  VIADD R12, R4.reuse, 0x202 ;  /* 0x00000202040c7836 */ /* 0x040fe20000000000 */
[----:B------:R-:W-:Y:S01]  /*10c80*/  IADD3 R10, R4, 0x182, RZ ;  /* 0x00000182040a7810 */ /* 0x000fe20007ffe0ff */
[----:B------:R0:W-:Y:S01]  /*10c90*/  STL.64 [R1+0x10], R20 ;  /* 0x0000101401007387 */ /* 0x0001e20000100a00 */
[----:B------:R-:W-:-:S02]  /*10ca0*/  WARPGROUP.DEPBAR.LE gsb0, 0x0 ;  /* 0x00008000000079c5 */ /* 0x000fc40000010000 */
[----:B------:R-:W-:Y:S01]  /*10cb0*/  WARPGROUP.ARRIVE ;  /* 0x00000000000079c5 */ /* 0x000fe20000000000 */
[----:B------:R-:W-:Y:S01]  /*10cc0*/  MOV R15, 0x40000040 ;  /* 0x40000040000f7802 */ /* 0x000fe20000000f00 */
[----:B------:R-:W2:Y:S04]  /*10cd0*/  LDL R120, [R1+0x84] ;  /* 0x0000840001787983 */ /* 0x000ea80000100800 */
[----:B------:R-:W-:Y:S01]  /*10ce0*/  HGMMA.64x16x16.F32 R104, gdesc[UR12], RZ, !UPT, gsb0 ;  /* 0x002000000c6879f0 */ /* 0x000fe2000c0008ff */
[----:B------:R-:W-:Y:S01]  /*10cf0*/  R2UR UR14, R10 ;  /* 0x000000000a0e72ca */ /* 0x000fe200000e0000 */
[----:B0-----:R-:W-:Y:S01]  /*10d00*/  IMAD.U32 R20, RZ, RZ, UR36 ;  /* 0x00000024ff147e24 */ /* 0x001fe2000f8e00ff */
[----:B------:R-:W-:Y:S01]  /*10d10*/  R2UR UR15, R11 ;  /* 0x000000000b0f72ca */ /* 0x000fe200000e0000 */
[----:B------:R-:W-:Y:S01]  /*10d20*/  IMAD.MOV.U32 R11, RZ, RZ, 0x40000040 ;  /* 0x40000040ff0b7424 */ /* 0x000fe200078e00ff */
[----:B------:R-:W-:-:S02]  /*10d30*/  IADD3 R10, R4, 0x282, RZ ;  /* 0x00000282040a7810 */ /* 0x000fc40007ffe0ff */
[----:B------:R-:W-:Y:S01]  /*10d40*/  MOV R21, UR37 ;  /* 0x0000002500157c02 */ /* 0x000fe20008000f00 */
[----:B------:R-:W-:Y:S02]  /*10d50*/  WARPGROUP.DEPBAR.LE gsb0, 0x0 ;  /* 0x00008000000079c5 */ /* 0x000fe40000010000 */
[----:B------:R-:W-:-:S06]  /*10d60*/  WARPGROUP.ARRIVE ;  /* 0x00000000000079c5 */ /* 0x000fcc0000000000 */
[----:B------:R-:W-:Y:S01]  /*10d70*/  HGMMA.64x16x16.F32 R96, gdesc[UR20], RZ, !UPT, gsb0 ;  /* 0x00200000146079f0 */ /* 0x000fe2000c0008ff */
[----:B------:R-:W-:Y:S01]  /*10d80*/  R2UR UR22, R12 ;  /* 0x000000000c1672ca */ /* 0x000fe200000e0000 */
[----:B------:R-:W-:Y:S01]  /*10d90*/  VIADD R12, R4, 0x302 ;  /* 0x00000302040c7836 */ /* 0x000fe20000000000 */
[----:B------:R-:W-:Y:S01]  /*10da0*/  R2UR UR23, R13 ;  /* 0x000000000d1772ca */ /* 0x000fe200000e0000 */
[----:B------:R-:W-:Y:S01]  /*10db0*/  IMAD.MOV.U32 R13, RZ, RZ, 0x40000040 ;  /* 0x40000040ff0d7424 */ /* 0x000fe200078e00ff */
[----:B------:R-:W-:Y:S02]  /*10dc0*/  WARPGROUP.DEPBAR.LE gsb0, 0x0 ;  /* 0x00008000000079c5 */ /* 0x000fe40000010000 */
[----:B------:R-:W-:-:S06]  /*10dd0*/  WARPGROUP.ARRIVE ;  /* 0x00000000000079c5 */ /* 0x000fcc0000000000 */
[----:B------:R-:W-:Y:S03]  /*10de0*/  HGMMA.64x16x16.F32 R88, gdesc[UR52], RZ, !UPT, gsb0 ;  /* 0x00200000345879f0 */ /* 0x000fe6000c0008ff */
[----:B------:R-:W-:Y:S02]  /*10df0*/  WARPGROUP.DEPBAR.LE gsb0, 0x0 ;  /* 0x00008000000079c5 */ /* 0x000fe40000010000 */
[----:B------:R-:W-:-:S06]  /*10e00*/  WARPGROUP.ARRIVE ;  /* 0x00000000000079c5 */ /* 0x000fcc0000000000 */
[----:B------:R-:W-:Y:S01]  /*10e10*/  HGMMA.64x16x16.F32 R72, gdesc[UR32], RZ, !UPT, gsb0 ;  /* 0x00200000204879f0 */ /* 0x000fe2000c0008ff */
        /* <DEDUP_REMOVED lines=17> */
[----:B------:R-:W-:Y:S01]  /*10f30*/  UMOV UR44, UR36 ;  /* 0x00000024002c7c82 */ /* 0x000fe20008000000 */
[----:B------:R-:W-:Y:S01]  /*10f40*/  UMOV UR45, UR37 ;  /* 0x00000025002d7c82 */ /* 0x000fe20008000000 */
[----:B------:R-:W-:Y:S02]  /*10f50*/  R2UR UR26, R10 ;  /* 0x000000000a1a72ca */ /* 0x000fe400000e0000 */
[----:B------:R-:W-:Y:S01]  /*10f60*/  R2UR UR27, R11 ;  /* 0x000000000b1b72ca */ /* 0x000fe200000e0000 */
[----:B------:R-:W-:Y:S02]  /*10f70*/  WARPGROUP.DEPBAR.LE gsb0, 0x0 ;  /* 0x00008000000079c5 */ /* 0x000fe40000010000 */
[----:B------:R-:W-:Y:S01]  /*10f80*/  WARPGROUP.ARRIVE ;  /* 0x00000000000079c5 */ /* 0x000fe20000000000 */
[----:B------:R-:W-:Y:S01]  /*10f90*/  UMOV UR8, UR44 ;  /* 0x0000002c00087c82 */ /* 0x000fe20008000000 */
[----:B------:R-:W-:Y:S01]  /*10fa0*/  UMOV UR9, UR45 ;  /* 0x0000002d00097c82 */ /* 0x000fe20008000000 */
[----:B------:R-:W-:Y:S01]  /*10fb0*/  UMOV UR48, UR44 ;  /* 0x0000002c00307c82 */ /* 0x000fe20008000000 */
[----:B------:R-:W-:Y:S01]  /*10fc0*/  UMOV UR49, UR45 ;  /* 0x0000002d00317c82 */ /* 0x000fe20008000000 */
[----:B------:R-:W-:Y:S01]  /*10fd0*/  UMOV UR12, UR44 ;  /* 0x0000002c000c7c82 */ /* 0x000fe20008000000 */
[----:B------:R-:W-:Y:S01]  /*10fe0*/  HGMMA.64x16x16.F32 R40, gdesc[UR16], RZ, !UPT, gsb0 ;  /* 0x00200000102879f0 */ /* 0x000fe2000c0008ff */
        /* <DEDUP_REMOVED lines=10> */
[----:B------:R-:W-:Y:S01]  /*11090*/  UMOV UR16, UR44 ;  /* 0x0000002c00107c82 */ /* 0x000fe20008000000 */
[----:B------:R-:W-:Y:S01]  /*110a0*/  R2UR UR19, R13 ;  /* 0x000000000d1372ca */ /* 0x000fe200000e0000 */
[----:B------:R-:W-:Y:S01]  /*110b0*/  UMOV UR17, UR45 ;  /* 0x0000002d00117c82 */ /* 0x000fe20008000000 */
[----:B------:R-:W-:Y:S01]  /*110c0*/  IMAD.MOV.U32 R11, RZ, RZ, 0x40000040 ;  /* 0x40000040ff0b7424 */ /* 0x000fe200078e00ff */
[C---:B------:R-:W-:Y:S01]  /*110d0*/  IADD3 R10, R4.reuse, 0x482, RZ ;  /* 0x00000482040a7810 */ /* 0x040fe20007ffe0ff */
[----:B------:R-:W-:Y:S01]  /*110e0*/  VIADD R12, R4, 0x502 ;  /* 0x00000502040c7836 */ /* 0x000fe20000000000 */
[----:B------:R-:W-:-:S02]  /*110f0*/  WARPGROUP.DEPBAR.LE gsb0, 0x0 ;  /* 0x00008000000079c5 */ /* 0x000fc40000010000 */
[----:B------:R-:W-:-:S06]  /*11100*/  WARPGROUP.ARRIVE ;  /* 0x00000000000079c5 */ /* 0x000fcc0000000000 */
[----:B------:R-:W-:Y:S03]  /*11110*/  HGMMA.64x16x16.F32 R32, gdesc[UR4], RZ, !UPT, gsb0 ;  /* 0x00200000042079f0 */ /* 0x000fe6000c0008ff */
[----:B------:R-:W-:Y:S02]  /*11120*/  WARPGROUP.DEPBAR.LE gsb0, 0x0 ;  /* 0x00008000000079c5 */ /* 0x000fe40000010000 */
[----:B------:R-:W-:-:S06]  /*11130*/  WARPGROUP.ARRIVE ;  /* 0x00000000000079c5 */ /* 0x000fcc0000000000 */
[----:B------:R-:W-:Y:S03]  /*11140*/  HGMMA.64x16x16.F32 R24, gdesc[UR40], RZ, !UPT, gsb0 ;  /* 0x00200000281879f0 */ /* 0x000fe6000c0008ff */
        /* <DEDUP_REMOVED lines=35> */
[----:B------:R-:W-:-:S04]  /*11380*/  R2UR UR46, R12 ;  /* 0x000000000c2e72ca */ /* 0x000fc800000e0000 */
[----:B------:R-:W-:Y:S01]  /*11390*/  R2UR UR47, R13 ;  /* 0x000000000d2f72ca */ /* 0x000fe200000e0000 */
[----:B------:R-:W-:Y:S02]  /*113a0*/  WARPGROUP.DEPBAR.LE gsb0, 0x0 ;  /* 0x00008000000079c5 */ /* 0x000fe40000010000 */
[----:B------:R-:W-:-:S10]  /*113b0*/  WARPGROUP.ARRIVE ;  /* 0x00000000000079c5 */ /* 0x000fd40000000000 */
[----:B------:R-:W-:Y:S01]  /*113c0*/  HGMMA.64x16x16.F32 R24, gdesc[UR44], R24, gsb0 ;  /* 0x002000002c1879f0 */ /* 0x000fe20008000818 */
[----:B------:R-:W-:Y:S02]  /*113d0*/  R2UR UR54, R14 ;  /* 0x000000000e3672ca */ /* 0x000fe400000e0000 */
[----:B------:R-:W-:Y:S01]  /*113e0*/  R2UR UR55, R15 ;  /* 0x000000000f3772ca */ /* 0x000fe200000e0000 */
[----:B------:R-:W-:Y:S01]  /*113f0*/  UIADD3 UR4, UR56, 0x4, URZ ;  /* 0x0000000438047890 */ /* 0x000fe2000fffe03f */
[----:B------:R-:W-:-:S06]  /*11400*/  UMOV UR53, 0x40000040 ;  /* 0x4000004000357882 */ /* 0x000fcc0000000000 */
[----:B------:R-:W-:Y:S01]  /*11410*/  UMOV UR52, UR4 ;  /* 0x0000000400347c82 */ /* 0x000fe20008000000 */
[----:B------:R-:W-:Y:S02]  /*11420*/  WARPGROUP.DEPBAR.LE gsb0, 0x0 ;  /* 0x00008000000079c5 */ /* 0x000fe40000010000 */
[----:B------:R-:W-:-:S06]  /*11430*/  WARPGROUP.ARRIVE ;  /* 0x00000000000079c5 */ /* 0x000fcc0000000000 */
        /* <DEDUP_REMOVED lines=404> */
[----:B------:R-:W-:Y:S01]  /*12d80*/  UMOV UR5, 0x40000040 ;  /* 0x4000004000057882 */ /* 0x000fe20000000000 */
        /* <DEDUP_REMOVED lines=64> */
[C---:B------:R-:W-:Y:S01]  /*13190*/  VIADD R6, R4.reuse, 0x984 ;  /* 0x0000098404067836 */ /* 0x040fe20000000000 */
[----:B------:R-:W-:Y:S01]  /*131a0*/  MOV R7, 0x40000040 ;  /* 0x4000004000077802 */ /* 0x000fe20000000f00 */
[----:B------:R-:W-:Y:S01]  /*131b0*/  UMOV UR8, UR4 ;  /* 0x0000000400087c82 */ /* 0x000fe20008000000 */
[----:B------:R-:W-:Y:S01]  /*131c0*/  UMOV UR9, UR5 ;  /* 0x0000000500097c82 */ /* 0x000fe20008000000 */
[----:B------:R-:W-:Y:S01]  /*131d0*/  VIADD R8, R4, 0xa04 ;  /* 0x00000a0404087836 */ /* 0x000fe20000000000 */
[----:B------:R-:W-:Y:S01]  /*131e0*/  R2UR UR10, R6 ;  /* 0x00000000060a72ca */ /* 0x000fe200000e0000 */
[----:B------:R-:W-:Y:S01]  /*131f0*/  IMAD.MOV.U32 R9, RZ, RZ, 0x40000040 ;  /* 0x40000040ff097424 */ /* 0x000fe200078e00ff */
[----:B------:R-:W-:Y:S01]  /*13200*/  R2UR UR11, R7 ;  /* 0x00000000070b72ca */ /* 0x000fe200000e0000 */
[----:B------:R-:W-:Y:S01]  /*13210*/  UMOV UR12, UR4 ;  /* 0x00000004000c7c82 */ /* 0x000fe20008000000 */
[----:B------:R-:W-:Y:S01]  /*13220*/  UMOV UR13, UR5 ;  /* 0x00000005000d7c82 */ /* 0x000fe20008000000 */
[----:B------:R-:W-:Y:S01]  /*13230*/  UMOV UR16, UR4 ;  /* 0x0000000400107c82 */ /* 0x000fe20008000000 */
[----:B------:R-:W-:Y:S01]  /*13240*/  UMOV UR17, UR5 ;  /* 0x0000000500117c82 */ /* 0x000fe20008000000 */
[----:B------:R-:W-:Y:S01]  /*13250*/  UIADD3 UR20, UR56, 0x406, URZ ;  /* 0x0000040638147890 */ /* 0x000fe2000fffe03f */
[----:B------:R-:W-:Y:S01]  /*13260*/  UMOV UR21, 0x40000040 ;  /* 0x4000004000157882 */ /* 0x000fe20000000000 */
[----:B------:R-:W-:Y:S01]  /*13270*/  ULDC UR6, c[0x0][0x9d8] ;  /* 0x0002760000067ab9 */ /* 0x000fe20000000800 */
[----:B------:R0:W-:Y:S01]  /*13280*/  STL.64 [R1+0x8], R20 ;  /* 0x0000081401007387 */ /* 0x0001e20000100a00 */
[----:B------:R-:W-:Y:S01]  /*13290*/  IMAD.MOV.U32 R5, RZ, RZ, 0x40000040 ;  /* 0x40000040ff057424 */ /* 0x000fe200078e00ff */
[----:B------:R-:W-:Y:S01]  /*132a0*/  ULDC UR7, c[0x0][0x988] ;  /* 0x0002620000077ab9 */ /* 0x000fe20000000800 */
        /* <DEDUP_REMOVED lines=84> */
[----:B------:R-:W-:Y:S01]  /*137f0*/  FMUL.FTZ R3, R112, UR6 ;  /* 0x0000000670037c20 */ /* 0x000fe20008410000 */
[----:B------:R-:W-:Y:S01]  /*13800*/  FMUL.FTZ R8, R113, UR6 ;  /* 0x0000000671087c20 */ /* 0x000fe20008410000 */
[----:B------:R-:W-:Y:S02]  /*13810*/  WARPGROUP.DEPBAR.LE gsb0, 0x0 ;  /* 0x00008000000079c5 */ /* 0x000fe40000010000 */
[----:B------:R-:W-:-:S06]  /*13820*/  WARPGROUP.ARRIVE ;  /* 0x00000000000079c5 */ /* 0x000fcc0000000000 */
[----:B------:R-:W-:Y:S01]  /*13830*/  HGMMA.64x16x16.F32 R32, gdesc[UR8], R32, gsb0 ;  /* 0x00200000082079f0 */ /* 0x000fe20008000820 */
[----:B------:R-:W-:Y:S01]  /*13840*/  FMUL.FTZ R10, R117, UR6 ;  /* 0x00000006750a7c20 */ /* 0x000fe20008410000 */
[----:B------:R-:W-:Y:S01]  /*13850*/  FMUL.FTZ R9, R116, UR6 ;  /* 0x0000000674097c20 */ /* 0x000fe20008410000 */
[----:B------:R-:W1:Y:S01]  /*13860*/  MUFU.TANH R3, R3 ;  /* 0x0000000300037308 */ /* 0x000e620000002400 */
[----:B------:R-:W-:Y:S01]  /*13870*/  FMUL.FTZ R11, R114, UR6 ;  /* 0x00000006720b7c20 */ /* 0x000fe20008410000 */
[----:B--2---:R-:W-:Y:S01]  /*13880*/  IADD3 R6, R120, R161, RZ ;  /* 0x000000a178067210 */ /* 0x004fe20007ffe0ff */
[----:B------:R-:W-:-:S05]  /*13890*/  FMUL.FTZ R84, R96, UR6 ;  /* 0x0000000660547c20 */ /* 0x000fca0008410000 */
[----:B------:R-:W2:Y:S01]  /*138a0*/  MUFU.TANH R8, R8 ;  /* 0x0000000800087308 */ /* 0x000ea20000002400 */
[----:B------:R-:W-:Y:S01]  /*138b0*/  FMUL.FTZ R12, R115, UR6 ;  /* 0x00000006730c7c20 */ /* 0x000fe20008410000 */
[----:B------:R-:W-:Y:S01]  /*138c0*/  FMUL.FTZ R96, R88, UR6 ;  /* 0x0000000658607c20 */ /* 0x000fe20008410000 */
[----:B------:R-:W-:Y:S01]  /*138d0*/  FMUL.FTZ R13, R104, UR6 ;  /* 0x00000006680d7c20 */ /* 0x000fe20008410000 */
[----:B------:R-:W-:-:S04]  /*138e0*/  FMUL.FTZ R88, R89, UR6 ;  /* 0x0000000659587c20 */ /* 0x000fc80008410000 */
[----:B------:R-:W3:Y:S01]  /*138f0*/  MUFU.TANH R10, R10 ;  /* 0x0000000a000a7308 */ /* 0x000ee20000002400 */
[----:B------:R-:W-:Y:S01]  /*13900*/  FMUL.FTZ R89, R92, UR6 ;  /* 0x000000065c597c20 */ /* 0x000fe20008410000 */
[----:B------:R-:W-:Y:S01]  /*13910*/  FMUL.FTZ R92, R95, UR6 ;  /* 0x000000065f5c7c20 */ /* 0x000fe20008410000 */
[----:B------:R-:W-:-:S05]  /*13920*/  IMAD R6, R163, -0xb0, R6 ;  /* 0xffffff50a3067824 */ /* 0x000fca00078e0206 */
[----:B------:R-:W-:Y:S01]  /*13930*/  MUFU.TANH R9, R9 ;  /* 0x0000000900097308 */ /* 0x000fe20000002400 */
[----:B0-----:R-:W-:Y:S01]  /*13940*/  FMUL.FTZ R20, R118, UR6 ;  /* 0x0000000676147c20 */ /* 0x001fe20008410000 */
[----:B------:R-:W-:Y:S01]  /*13950*/  FMUL.FTZ R95, R78, UR6 ;  /* 0x000000064e5f7c20 */ /* 0x000fe20008410000 */
[----:B------:R-:W-:Y:S01]  /*13960*/  FMUL.FTZ R14, R105, UR6 ;  /* 0x00000006690e7c20 */ /* 0x000fe20008410000 */
[----:B------:R-:W-:-:S04]  /*13970*/  FMUL.FTZ R78, R79, UR6 ;  /* 0x000000064f4e7c20 */ /* 0x000fc80008410000 */
[----:B------:R-:W0:Y:S01]  /*13980*/  MUFU.TANH R11, R11 ;  /* 0x0000000b000b7308 */ /* 0x000e220000002400 */
[----:B------:R-:W-:Y:S01]  /*13990*/  FMUL.FTZ R79, R66, UR6 ;  /* 0x00000006424f7c20 */ /* 0x000fe20008410000 */
[----:B------:R-:W-:Y:S01]  /*139a0*/  FMUL.FTZ R66, R67, UR6 ;  /* 0x0000000643427c20 */ /* 0x000fe20008410000 */
[----:B------:R-:W-:Y:S01]  /*139b0*/  FMUL.FTZ R15, R119, UR6 ;  /* 0x00000006770f7c20 */ /* 0x000fe20008410000 */
[----:B------:R-:W-:Y:S01]  /*139c0*/  FMUL.FTZ R85, R100, UR6 ;  /* 0x0000000664557c20 */ /* 0x000fe20008410000 */
[----:B------:R-:W-:Y:S01]  /*139d0*/  FMUL.FTZ R67, R69, UR6 ;  /* 0x0000000645437c20 */ /* 0x000fe20008410000 */
[C---:B------:R-:W-:Y:S02]  /*139e0*/  ISETP.GT.AND P2, PT, R6.reuse, RZ, PT ;  /* 0x000000ff0600720c */ /* 0x040fe40003f44270 */
[----:B------:R-:W4:Y:S01]  /*139f0*/  MUFU.TANH R12, R12 ;  /* 0x0000000c000c7308 */ /* 0x000f220000002400 */
[----:B------:R-:W-:Y:S01]  /*13a00*/  ISETP.GT.AND P3, PT, R6, 0x1, PT ;  /* 0x000000010600780c */ /* 0x000fe20003f64270 */
[----:B------:R-:W-:Y:S01]  /*13a10*/  FMUL.FTZ R21, R108, UR6 ;  /* 0x000000066c157c20 */ /* 0x000fe20008410000 */
[----:B------:R-:W-:Y:S01]  /*13a20*/  FMUL.FTZ R100, R102, UR6 ;  /* 0x0000000666647c20 */ /* 0x000fe20008410000 */
[----:B------:R-:W-:Y:S01]  /*13a30*/  FMUL.FTZ R69, R71, UR6 ;  /* 0x0000000647457c20 */ /* 0x000fe20008410000 */
[----:B------:R-:W-:-:S03]  /*13a40*/  FMUL.FTZ R50, R50, UR6 ;  /* 0x0000000632327c20 */ /* 0x000fc60008410000 */
[----:B------:R-:W4:Y:S01]  /*13a50*/  MUFU.TANH R13, R13 ;  /* 0x0000000d000d7308 */ /* 0x000f220000002400 */
[----:B------:R-:W-:Y:S01]  /*13a60*/  FMUL.FTZ R71, R58, UR6 ;  /* 0x000000063a477c20 */ /* 0x000fe20008410000 */
[----:B------:R-:W-:Y:S01]  /*13a70*/  FMUL.FTZ R102, R46, UR6 ;  /* 0x000000062e667c20 */ /* 0x000fe20008410000 */
[----:B------:R-:W-:Y:S02]  /*13a80*/  WARPGROUP.DEPBAR.LE gsb0, 0x0 ;  /* 0x00008000000079c5 */ /* 0x000fe40000010000 */
[----:B------:R-:W-:Y:S01]  /*13a90*/  FMUL.FTZ R58, R61, UR6 ;  /* 0x000000063d3a7c20 */ /* 0x000fe20008410000 */
[----:B------:R-:W-:Y:S01]  /*13aa0*/  FMUL.FTZ R46, R35, UR6 ;  /* 0x00000006232e7c20 */ /* 0x000fe20008410000 */
[----:B------:R-:W-:Y:S01]  /*13ab0*/  ISETP.GT.AND P5, PT, R6, 0x9, PT ;  /* 0x000000090600780c */ /* 0x000fe20003fa4270 */
[----:B------:R-:W4:Y:S01]  /*13ac0*/  MUFU.TANH R20, R20 ;  /* 0x0000001400147308 */ /* 0x000f220000002400 */
[----:B------:R-:W-:Y:S01]  /*13ad0*/  FMUL.FTZ R81, R106, UR6 ;  /* 0x000000066a517c20 */ /* 0x000fe20008410000 */
[----:B------:R-:W-:Y:S01]  /*13ae0*/  FMUL.FTZ R61, R62, UR6 ;  /* 0x000000063e3d7c20 */ /* 0x000fe20008410000 */
[----:B------:R-:W-:Y:S01]  /*13af0*/  FMUL.FTZ R157, R40, UR6 ;  /* 0x00000006289d7c20 */ /* 0x000fe20008410000 */
[----:B------:R-:W-:Y:S01]  /*13b00*/  ISETP.GT.AND P4, PT, R6, 0x8, PT ;  /* 0x000000080600780c */ /* 0x000fe20003f84270 */
[----:B------:R-:W-:Y:S01]  /*13b10*/  FMUL.FTZ R82, R109, UR6 ;  /* 0x000000066d527c20 */ /* 0x000fe20008410000 */
[----:B-1----:R-:W-:-:S02]  /*13b20*/  FSEL R35, R3, -INF , P2 ;  /* 0xff80000003237808 */ /* 0x002fc40001000000 */
[----:B------:R-:W1:Y:S01]  /*13b30*/  MUFU.TANH R14, R14 ;  /* 0x0000000e000e7308 */ /* 0x000e620000002400 */
[----:B--2---:R-:W-:Y:S01]  /*13b40*/  FSEL R8, R8, -INF , P3 ;  /* 0xff80000008087808 */ /* 0x004fe20001800000 */
[----:B------:R-:W-:Y:S01]  /*13b50*/  FMUL.FTZ R62, R32, UR6 ;  /* 0x00000006203e7c20 */ /* 0x000fe20008410000 */
[----:B------:R-:W-:Y:S01]  /*13b60*/  FMUL.FTZ R32, R39, UR6 ;  /* 0x0000000627207c20 */ /* 0x000fe20008410000 */
[----:B---3--:R-:W-:Y:S01]  /*13b70*/  FSEL R39, R10, -INF , P5 ;  /* 0xff8000000a277808 */ /* 0x008fe20002800000 */
[----:B------:R-:W-:-:S03]  /*13b80*/  FMUL.FTZ R80, R107, UR6 ;  /* 0x000000066b507c20 */ /* 0x000fc60008410000 */
[----:B------:R2:W-:Y:S01]  /*13b90*/  MUFU.TANH R40, R50 ;  /* 0x0000003200287308 */ /* 0x0005e20000002400 */
[----:B------:R-:W-:Y:S01]  /*13ba0*/  FMNMX.FTZ R10, R35, R8, !PT ;  /* 0x00000008230a7209 */ /* 0x000fe20007810000 */
[----:B------:R-:W-:Y:S01]  /*13bb0*/  FMUL.FTZ R105, R110, UR6 ;  /* 0x000000066e697c20 */ /* 0x000fe20008410000 */
[----:B0-----:R-:W-:-:S05]  /*13bc0*/  FSEL R11, R11, -INF , P2 ;  /* 0xff8000000b0b7808 */ /* 0x001fca0001000000 */
[----:B------:R-:W0:Y:S01]  /*13bd0*/  MUFU.TANH R15, R15 ;  /* 0x0000000f000f7308 */ /* 0x000e220000002400 */
[----:B--2---:R-:W-:Y:S01]  /*13be0*/  FMUL.FTZ R50, R34, UR6 ;  /* 0x0000000622327c20 */ /* 0x004fe20008410000 */
[----:B------:R-:W-:Y:S01]  /*13bf0*/  FMUL.FTZ R34, R37, UR6 ;  /* 0x0000000625227c20 */ /* 0x000fe20008410000 */
[----:B------:R-:W-:-:S05]  /*13c00*/  FSEL R37, R9, -INF , P4 ;  /* 0xff80000009257808 */ /* 0x000fca0002000000 */
[----:B------:R-:W2:Y:S01]  /*13c10*/  MUFU.TANH R21, R21 ;  /* 0x0000001500157308 */ /* 0x000ea20000002400 */
[----:B------:R-:W-:Y:S01]  /*13c20*/  ISETP.GT.AND P2, PT, R6, 0x10, PT ;  /* 0x000000100600780c */ /* 0x000fe20003f44270 */
[----:B------:R-:W-:Y:S01]  /*13c30*/  FMUL.FTZ R83, R97, UR6 ;  /* 0x0000000661537c20 */ /* 0x000fe20008410000 */
[----:B------:R-:W-:-:S05]  /*13c40*/  FMNMX.FTZ R10, R37, R10, !PT ;  /* 0x0000000a250a7209 */ /* 0x000fca0007810000 */
[----:B------:R-:W3:Y:S01]  /*13c50*/  MUFU.TANH R81, R81 ;  /* 0x0000005100517308 */ /* 0x000ee20000002400 */
[----:B------:R-:W-:Y:S01]  /*13c60*/  FMUL.FTZ R159, R41, UR6 ;  /* 0x00000006299f7c20 */ /* 0x000fe20008410000 */
[----:B----4-:R-:W-:Y:S01]  /*13c70*/  FSEL R12, R12, -INF , P3 ;  /* 0xff8000000c0c7808 */ /* 0x010fe20001800000 */
[----:B------:R-:W-:-:S05]  /*13c80*/  FMUL.FTZ R104, R111, UR6 ;  /* 0x000000066f687c20 */ /* 0x000fca0008410000 */
[----:B------:R-:W-:Y:S01]  /*13c90*/  MUFU.TANH R82, R82 ;  /* 0x0000005200527308 */ /* 0x000fe20000002400 */
[----:B------:R-:W-:Y:S02]  /*13ca0*/  ISETP.GT.AND P3, PT, R6, 0x11, PT ;  /* 0x000000110600780c */ /* 0x000fe40003f64270 */
[----:B------:R-:W-:Y:S02]  /*13cb0*/  FSEL R41, R13, -INF , P2 ;  /* 0xff8000000d297808 */ /* 0x000fe40001000000 */
[----:B------:R-:W-:-:S03]  /*13cc0*/  FMNMX.FTZ R10, R39, R10, !PT ;  /* 0x0000000a270a7209 */ /* 0x000fc60007810000 */
[----:B------:R-:W4:Y:S01]  /*13cd0*/  MUFU.TANH R80, R80 ;  /* 0x0000005000507308 */ /* 0x000f220000002400 */
[----:B------:R-:W-:Y:S01]  /*13ce0*/  FMUL.FTZ R115, R43, UR6 ;  /* 0x000000062b737c20 */ /* 0x000fe20008410000 */
[----:B------:R-:W-:Y:S01]  /*13cf0*/  FSEL R3, R20, -INF , P4 ;  /* 0xff80000014037808 */ /* 0x000fe20002000000 */
[----:B------:R-:W-:-:S05]  /*13d00*/  FMUL.FTZ R98, R98, UR6 ;  /* 0x0000000662627c20 */ /* 0x000fca0008410000 */
[----:B------:R-:W-:Y:S01]  /*13d10*/  MUFU.TANH R84, R84 ;  /* 0x0000005400547308 */ /* 0x000fe20000002400 */
[----:B------:R-:W-:Y:S01]  /*13d20*/  ISETP.GT.AND P4, PT, R6, 0x18, PT ;  /* 0x000000180600780c */ /* 0x000fe20003f84270 */
[----:B------:R-:W-:Y:S01]  /*13d30*/  FMUL.FTZ R86, R101, UR6 ;  /* 0x0000000665567c20 */ /* 0x000fe20008410000 */
[----:B-1----:R-:W-:Y:S02]  /*13d40*/  FSEL R43, R14, -INF , P3 ;  /* 0xff8000000e2b7808 */ /* 0x002fe40001800000 */
[----:B------:R-:W-:-:S03]  /*13d50*/  FMNMX.FTZ R10, R41, R10, !PT ;  /* 0x0000000a290a7209 */ /* 0x000fc60007810000 */
[----:B------:R-:W1:Y:S01]  /*13d60*/  MUFU.TANH R105, R105 ;  /* 0x0000006900697308 */ /* 0x000e620000002400 */
[----:B------:R-:W-:Y:S01]  /*13d70*/  FMUL.FTZ R51, R51, UR6 ;  /* 0x0000000633337c20 */ /* 0x000fe20008410000 */
[----:B------:R-:W-:Y:S01]  /*13d80*/  FMUL.FTZ R167, R45, UR6 ;  /* 0x000000062da77c20 */ /* 0x000fe20008410000 */
[----:B0-----:R-:W-:-:S05]  /*13d90*/  FSEL R15, R15, -INF , P5 ;  /* 0xff8000000f0f7808 */ /* 0x001fca0002800000 */
[----:B------:R-:W0:Y:S01]  /*13da0*/  MUFU.TANH R83, R83 ;  /* 0x0000005300537308 */ /* 0x000e220000002400 */
[----:B------:R-:W-:Y:S01]  /*13db0*/  FMUL.FTZ R97, R99, UR6 ;  /* 0x0000000663617c20 */ /* 0x000fe20008410000 */
[----:B------:R-:W-:Y:S01]  /*13dc0*/  ISETP.GT.AND P5, PT, R6, 0x19, PT ;  /* 0x000000190600780c */ /* 0x000fe20003fa4270 */
[----:B------:R-:W-:Y:S01]  /*13dd0*/  VIADD R4, R4, 0xa86 ;  /* 0x00000a8604047836 */ /* 0x000fe20000000000 */
[----:B--2---:R-:W-:Y:S02]  /*13de0*/  FSEL R45, R21, -INF , P4 ;  /* 0xff800000152d7808 */ /* 0x004fe40002000000 */
[----:B------:R-:W-:Y:S02]  /*13df0*/  FMNMX.FTZ R10, R43, R10, !PT ;  /* 0x0000000a2b0a7209 */ /* 0x000fe40007810000 */
[----:B------:R-:W-:Y:S01]  /*13e00*/  MUFU.TANH R104, R104 ;  /* 0x0000006800687308 */ /* 0x000fe20000002400 */
[----:B------:R-:W-:Y:S01]  /*13e10*/  FMUL.FTZ R113, R42, UR6 ;  /* 0x000000062a717c20 */ /* 0x000fe20008410000 */
[----:B------:R-:W-:Y:S01]  /*13e20*/  FMUL.FTZ R53, R53, UR6 ;  /* 0x0000000635357c20 */ /* 0x000fe20008410000 */
[----:B---3--:R-:W-:-:S05]  /*13e30*/  FSEL R81, R81, -INF , P2 ;  /* 0xff80000051517808 */ /* 0x008fca0001000000 */
[----:B------:R-:W2:Y:S01]  /*13e40*/  MUFU.TANH R85, R85 ;  /* 0x0000005500557308 */ /* 0x000ea20000002400 */
[----:B------:R-:W-:Y:S02]  /*13e50*/  ISETP.GT.AND P2, PT, R6, 0x20, PT ;  /* 0x000000200600780c */ /* 0x000fe40003f44270 */
[----:B------:R-:W-:-:S05]  /*13e60*/  FMNMX.FTZ R10, R45, R10, !PT ;  /* 0x0000000a2d0a7209 */ /* 0x000fca0007810000 */
[----:B------:R-:W3:Y:S01]  /*13e70*/  MUFU.TANH R98, R98 ;  /* 0x0000006200627308 */ /* 0x000ee20000002400 */
[----:B------:R-:W-:Y:S01]  /*13e80*/  R2UR UR22, R4 ;  /* 0x00000000041672ca */ /* 0x000fe200000e0000 */
[----:B------:R-:W-:Y:S01]  /*13e90*/  FMUL.FTZ R101, R90, UR6 ;  /* 0x000000065a657c20 */ /* 0x000fe20008410000 */
[----:B------:R-:W-:-:S05]  /*13ea0*/  R2UR UR23, R5 ;  /* 0x00000000051772ca */ /* 0x000fca00000e0000 */
[----:B------:R-:W3:Y:S01]  /*13eb0*/  MUFU.TANH R86, R86 ;  /* 0x0000005600567308 */ /* 0x000ee20000002400 */
[----:B----4-:R-:W-:Y:S01]  /*13ec0*/  FSEL R5, R80, -INF , P3 ;  /* 0xff80000050057808 */ /* 0x010fe20001800000 */
[----:B------:R-:W-:Y:S01]  /*13ed0*/  FMUL.FTZ R99, R103, UR6 ;  /* 0x0000000667637c20 */ /* 0x000fe20008410000 */
[----:B------:R-:W-:-:S05]  /*13ee0*/  FMUL.FTZ R90, R93, UR6 ;  /* 0x000000065d5a7c20 */ /* 0x000fca0008410000 */
[----:B------:R4:W-:Y:S01]  /*13ef0*/  MUFU.TANH R42, R51 ;  /* 0x00000033002a7308 */ /* 0x0009e20000002400 */
[----:B------:R-:W-:Y:S01]  /*13f00*/  ISETP.GT.AND P3, PT, R6, 0x21, PT ;  /* 0x000000210600780c */ /* 0x000fe20003f64270 */
[----:B------:R-:W-:Y:S01]  /*13f10*/  FMUL.FTZ R93, R74, UR6 ;  /* 0x000000064a5d7c20 */ /* 0x000fe20008410000 */
[----:B------:R-:W-:Y:S01]  /*13f20*/  FMUL.FTZ R74, R76, UR6 ;  /* 0x000000064c4a7c20 */ /* 0x000fe20008410000 */
[----:B----4-:R-:W-:-:S04]  /*13f30*/  FSEL R51, R82, -INF , P5 ;  /* 0xff80000052337808 */ /* 0x010fc80002800000 */
[----:B------:R-:W4:Y:S01]  /*13f40*/  MUFU.TANH R97, R97 ;  /* 0x0000006100617308 */ /* 0x000f220000002400 */
[----:B------:R-:W-:Y:S01]  /*13f50*/  FMUL.FTZ R7, R52, UR6 ;  /* 0x0000000634077c20 */ /* 0x000fe20008410000 */
[----:B------:R-:W-:Y:S01]  /*13f60*/  FMNMX.FTZ R10, R51, R10, !PT ;  /* 0x0000000a330a7209 */ /* 0x000fe20007810000 */
[----:B------:R-:W-:-:S05]  /*13f70*/  FMUL.FTZ R76, R77, UR6 ;  /* 0x000000064d4c7c20 */ /* 0x000fca0008410000 */
[----:B------:R-:W-:Y:S01]  /*13f80*/  MUFU.TANH R96, R96 ;  /* 0x0000006000607308 */ /* 0x000fe20000002400 */
[----:B-1----:R-:W-:Y:S01]  /*13f90*/  FSEL R105, R105, -INF , P4 ;  /* 0xff80000069697808 */ /* 0x002fe20002000000 */
[----:B------:R-:W-:Y:S01]  /*13fa0*/  FMUL.FTZ R77, R64, UR6 ;  /* 0x00000006404d7c20 */ /* 0x000fe20008410000 */
[----:B------:R-:W-:-:S05]  /*13fb0*/  FMUL.FTZ R165, R44, UR6 ;  /* 0x000000062ca57c20 */ /* 0x000fca0008410000 */
[----:B------:R1:W-:Y:S01]  /*13fc0*/  MUFU.TANH R4, R53 ;  /* 0x0000003500047308 */ /* 0x0003e20000002400 */
[----:B------:R-:W-:Y:S01]  /*13fd0*/  ISETP.GT.AND P4, PT, R6, 0x28, PT ;  /* 0x000000280600780c */ /* 0x000fe20003f84270 */
[----:B------:R-:W-:Y:S01]  /*13fe0*/  FMUL.FTZ R64, R65, UR6 ;  /* 0x0000000641407c20 */ /* 0x000fe20008410000 */
[----:B0-----:R-:W-:Y:S01]  /*13ff0*/  FSEL R83, R83, -INF , P3 ;  /* 0xff80000053537808 */ /* 0x001fe20001800000 */
[----:B------:R-:W-:Y:S01]  /*14000*/  FMUL.FTZ R44, R36, UR6 ;  /* 0x00000006242c7c20 */ /* 0x000fe20008410000 */
[----:B-1----:R-:W-:-:S03]  /*14010*/  FSEL R53, R84, -INF , P2 ;  /* 0xff80000054357808 */ /* 0x002fc60001000000 */
[----:B------:R-:W0:Y:S01]  /*14020*/  MUFU.TANH R100, R100 ;  /* 0x0000006400647308 */ /* 0x000e220000002400 */
[----:B------:R-:W-:Y:S01]  /*14030*/  FMUL.FTZ R65, R68, UR6 ;  /* 0x0000000644417c20 */ /* 0x000fe20008410000 */
[----:B------:R-:W-:Y:S01]  /*14040*/  FMNMX.FTZ R10, R53, R10, !PT ;  /* 0x0000000a350a7209 */ /* 0x000fe20007810000 */
[----:B------:R-:W-:-:S05]  /*14050*/  FMUL.FTZ R68, R70, UR6 ;  /* 0x0000000646447c20 */ /* 0x000fca0008410000 */
[----:B------:R-:W1:Y:S01]  /*14060*/  MUFU.TANH R88, R88 ;  /* 0x0000005800587308 */ /* 0x000e620000002400 */
[----:B------:R-:W-:Y:S01]  /*14070*/  FMUL.FTZ R91, R91, UR6 ;  /* 0x000000065b5b7c20 */ /* 0x000fe20008410000 */
[----:B------:R-:W-:Y:S01]  /*14080*/  FMUL.FTZ R70, R59, UR6 ;  /* 0x000000063b467c20 */ /* 0x000fe20008410000 */
[----:B--2---:R-:W-:Y:S01]  /*14090*/  FSEL R85, R85, -INF , P4 ;  /* 0xff80000055557808 */ /* 0x004fe20002000000 */
[----:B------:R-:W-:Y:S01]  /*140a0*/  FMUL.FTZ R72, R72, UR6 ;  /* 0x0000000648487c20 */ /* 0x000fe20008410000 */
[----:B------:R-:W-:-:S03]  /*140b0*/  FMNMX.FTZ R10, R83, R10, !PT ;  /* 0x0000000a530a7209 */ /* 0x000fc60007810000 */
[----:B------:R-:W2:Y:S01]  /*140c0*/  MUFU.TANH R99, R99 ;  /* 0x0000006300637308 */ /* 0x000ea20000002400 */
[----:B------:R-:W-:Y:S01]  /*140d0*/  FMUL.FTZ R59, R60, UR6 ;  /* 0x000000063c3b7c20 */ /* 0x000fe20008410000 */
[----:B------:R-:W-:Y:S01]  /*140e0*/  FMUL.FTZ R60, R63, UR6 ;  /* 0x000000063f3c7c20 */ /* 0x000fe20008410000 */
[----:B------:R-:W-:-:S05]  /*140f0*/  FMUL.FTZ R63, R54, UR6 ;  /* 0x00000006363f7c20 */ /* 0x000fca0008410000 */
[----:B------:R4:W-:Y:S01]  /*14100*/  MUFU.TANH R36, R7 ;  /* 0x0000000700247308 */ /* 0x0009e20000002400 */
[----:B------:R-:W-:Y:S01]  /*14110*/  FMUL.FTZ R111, R55, UR6 ;  /* 0x00000006376f7c20 */ /* 0x000fe20008410000 */
[----:B---3--:R-:W-:Y:S01]  /*14120*/  FSEL R9, R98, -INF , P2 ;  /* 0xff80000062097808 */ /* 0x008fe20001000000 */
[----:B------:R-:W-:-:S05]  /*14130*/  FMUL.FTZ R94, R94, UR6 ;  /* 0x000000065e5e7c20 */ /* 0x000fca0008410000 */
[----:B------:R-:W3:Y:S01]  /*14140*/  MUFU.TANH R89, R89 ;  /* 0x0000005900597308 */ /* 0x000ee20000002400 */
[----:B----4-:R-:W-:Y:S02]  /*14150*/  FSEL R7, R104, -INF , P5 ;  /* 0xff80000068077808 */ /* 0x010fe40002800000 */
[C---:B------:R-:W-:Y:S01]  /*14160*/  ISETP.GT.AND P5, PT, R6.reuse, 0x29, PT ;  /* 0x000000290600780c */ /* 0x040fe20003fa4270 */
[----:B------:R-:W-:Y:S01]  /*14170*/  FMUL.FTZ R73, R73, UR6 ;  /* 0x0000000649497c20 */ /* 0x000fe20008410000 */
[----:B------:R-:W-:-:S03]  /*14180*/  ISETP.GT.AND P2, PT, R6, 0x30, PT ;  /* 0x000000300600780c */ /* 0x000fc60003f44270 */
[----:B------:R-:W4:Y:S01]  /*14190*/  MUFU.TANH R101, R101 ;  /* 0x0000006500657308 */ /* 0x000f220000002400 */
[----:B------:R-:W-:Y:S02]  /*141a0*/  FSEL R55, R86, -INF , P5 ;  /* 0xff80000056377808 */ /* 0x000fe40002800000 */
[----:B------:R-:W-:-:S05]  /*141b0*/  FMNMX.FTZ R10, R85, R10, !PT ;  /* 0x0000000a550a7209 */ /* 0x000fca0007810000 */
[----:B------:R-:W4:Y:S01]  /*141c0*/  MUFU.TANH R90, R90 ;  /* 0x0000005a005a7308 */ /* 0x000f220000002400 */
[----:B------:R-:W-:Y:S02]  /*141d0*/  FSEL R97, R97, -INF , P3 ;  /* 0xff80000061617808 */ /* 0x000fe40001800000 */
[----:B------:R-:W-:Y:S02]  /*141e0*/  ISETP.GT.AND P3, PT, R6, 0x31, PT ;  /* 0x000000310600780c */ /* 0x000fe40003f64270 */
[----:B------:R-:W-:-:S03]  /*141f0*/  FMNMX.FTZ R10, R55, R10, !PT ;  /* 0x0000000a370a7209 */ /* 0x000fc60007810000 */
[----:B------:R-:W4:Y:S01]  /*14200*/  MUFU.TANH R91, R91 ;  /* 0x0000005b005b7308 */ /* 0x000f220000002400 */
[----:B0-----:R-:W-:Y:S02]  /*14210*/  FSEL R13, R100, -INF , P4 ;  /* 0xff800000640d7808 */ /* 0x001fe40002000000 */
[----:B------:R-:W-:-:S05]  /*14220*/  ISETP.GT.AND P4, PT, R6, 0x38, PT ;  /* 0x000000380600780c */ /* 0x000fca0003f84270 */
[----:B------:R-:W0:Y:S01]  /*14230*/  MUFU.TANH R72, R72 ;  /* 0x0000004800487308 */ /* 0x000e220000002400 */
[----:B-1----:R-:W-:-:S07]  /*14240*/  FSEL R103, R88, -INF , P3 ;  /* 0xff80000058677808 */ /* 0x002fce0001800000 */
[----:B------:R1:W-:Y:S01]  /*14250*/  MUFU.TANH R20, R63 ;  /* 0x0000003f00147308 */ /* 0x0003e20000002400 */
[----:B--2---:R-:W-:Y:S02]  /*14260*/  FSEL R99, R99, -INF , P5 ;  /* 0xff80000063637808 */ /* 0x004fe40002800000 */
[----:B-1----:R-:W-:-:S05]  /*14270*/  FSEL R63, R96, -INF , P2 ;  /* 0xff800000603f7808 */ /* 0x002fca0001000000 */
[----:B------:R-:W1:Y:S01]  /*14280*/  MUFU.TANH R94, R94 ;  /* 0x0000005e005e7308 */ /* 0x000e620000002400 */
[----:B------:R-:W-:-:S07]  /*14290*/  FMNMX.FTZ R10, R63, R10, !PT ;  /* 0x0000000a3f0a7209 */ /* 0x000fce0007810000 */
[----:B------:R-:W2:Y:S01]  /*142a0*/  MUFU.TANH R73, R73 ;  /* 0x0000004900497308 */ /* 0x000ea20000002400 */
[----:B------:R-:W-:Y:S01]  /*142b0*/  FMUL.FTZ R75, R75, UR6 ;  /* 0x000000064b4b7c20 */ /* 0x000fe20008410000 */
[C---:B------:R-:W-:Y:S02]  /*142c0*/  ISETP.GT.AND P5, PT, R6.reuse, 0x39, PT ;  /* 0x000000390600780c */ /* 0x040fe40003fa4270 */
[----:B---3--:R-:W-:Y:S02]  /*142d0*/  FSEL R107, R89, -INF , P4 ;  /* 0xff800000596b7808 */ /* 0x008fe40002000000 */
[----:B------:R-:W-:Y:S02]  /*142e0*/  FMNMX.FTZ R10, R103, R10, !PT ;  /* 0x0000000a670a7209 */ /* 0x000fe40007810000 */
[----:B------:R-:W3:Y:S01]  /*142f0*/  MUFU.TANH R92, R92 ;  /* 0x0000005c005c7308 */ /* 0x000ee20000002400 */
[----:B----4-:R-:W-:Y:S02]  /*14300*/  FSEL R101, R101, -INF , P2 ;  /* 0xff80000065657808 */ /* 0x010fe40001000000 */
[----:B------:R-:W-:-:S05]  /*14310*/  ISETP.GT.AND P2, PT, R6, 0x40, PT ;  /* 0x000000400600780c */ /* 0x000fca0003f44270 */
[----:B------:R-:W4:Y:S01]  /*14320*/  MUFU.TANH R74, R74 ;  /* 0x0000004a004a7308 */ /* 0x000f220000002400 */
[----:B------:R-:W-:Y:S02]  /*14330*/  FSEL R109, R90, -INF , P5 ;  /* 0xff8000005a6d7808 */ /* 0x000fe40002800000 */
[----:B------:R-:W-:-:S05]  /*14340*/  FMNMX.FTZ R10, R107, R10, !PT ;  /* 0x0000000a6b0a7209 */ /* 0x000fca0007810000 */
[----:B------:R-:W4:Y:S01]  /*14350*/  MUFU.TANH R93, R93 ;  /* 0x0000005d005d7308 */ /* 0x000f220000002400 */
[----:B------:R-:W-:Y:S02]  /*14360*/  FSEL R91, R91, -INF , P3 ;  /* 0xff8000005b5b7808 */ /* 0x000fe40001800000 */
[----:B------:R-:W-:-:S05]  /*14370*/  ISETP.GT.AND P3, PT, R6, 0x41, PT ;  /* 0x000000410600780c */ /* 0x000fca0003f64270 */
[----:B------:R-:W4:Y:S01]  /*14380*/  MUFU.TANH R76, R76 ;  /* 0x0000004c004c7308 */ /* 0x000f220000002400 */
[----:B0-----:R-:W-:Y:S02]  /*14390*/  FSEL R125, R72, -INF , P2 ;  /* 0xff800000487d7808 */ /* 0x001fe40001000000 */
[----:B------:R-:W-:-:S05]  /*143a0*/  FMNMX.FTZ R10, R109, R10, !PT ;  /* 0x0000000a6d0a7209 */ /* 0x000fca0007810000 */
[----:B------:R-:W0:Y:S01]  /*143b0*/  MUFU.TANH R75, R75 ;  /* 0x0000004b004b7308 */ /* 0x000e220000002400 */
[----:B-1----:R-:W-:Y:S02]  /*143c0*/  FSEL R21, R94, -INF , P4 ;  /* 0xff8000005e157808 */ /* 0x002fe40002000000 */
[----:B------:R-:W-:-:S05]  /*143d0*/  ISETP.GT.AND P4, PT, R6, 0x48, PT ;  /* 0x000000480600780c */ /* 0x000fca0003f84270 */
[----:B------:R-:W1:Y:S01]  /*143e0*/  MUFU.TANH R77, R77 ;  /* 0x0000004d004d7308 */ /* 0x000e620000002400 */
[----:B--2---:R-:W-:Y:S02]  /*143f0*/  FSEL R127, R73, -INF , P3 ;  /* 0xff800000497f7808 */ /* 0x004fe40001800000 */
[----:B------:R-:W-:Y:S01]  /*14400*/  FMNMX.FTZ R10, R125, R10, !PT ;  /* 0x0000000a7d0a7209 */ /* 0x000fe20007810000 */
[----:B------:R-:W-:-:S04]  /*14410*/  FMUL.FTZ R52, R33, UR6 ;  /* 0x0000000621347c20 */ /* 0x000fc80008410000 */
[----:B------:R-:W2:Y:S01]  /*14420*/  MUFU.TANH R95, R95 ;  /* 0x0000005f005f7308 */ /* 0x000ea20000002400 */
[----:B---3--:R-:W-:Y:S01]  /*14430*/  FSEL R33, R92, -INF , P5 ;  /* 0xff8000005c217808 */ /* 0x008fe20002800000 */
[----:B------:R-:W-:Y:S01]  /*14440*/  FMUL.FTZ R56, R56, UR6 ;  /* 0x0000000638387c20 */ /* 0x000fe20008410000 */
[----:B------:R-:W-:-:S05]  /*14450*/  ISETP.GT.AND P5, PT, R6, 0x49, PT ;  /* 0x000000490600780c */ /* 0x000fca0003fa4270 */
[----:B------:R-:W3:Y:S01]  /*14460*/  MUFU.TANH R64, R64 ;  /* 0x0000004000407308 */ /* 0x000ee20000002400 */
[----:B----4-:R-:W-:Y:S02]  /*14470*/  FSEL R129, R74, -INF , P4 ;  /* 0xff8000004a817808 */ /* 0x010fe40002000000 */
[----:B------:R-:W-:-:S05]  /*14480*/  FMNMX.FTZ R10, R127, R10, !PT ;  /* 0x0000000a7f0a7209 */ /* 0x000fca0007810000 */
[----:B------:R-:W4:Y:S01]  /*14490*/  MUFU.TANH R78, R78 ;  /* 0x0000004e004e7308 */ /* 0x000f220000002400 */
[----:B------:R-:W-:Y:S01]  /*144a0*/  FSEL R93, R93, -INF , P2 ;  /* 0xff8000005d5d7808 */ /* 0x000fe20001000000 */
[----:B------:R-:W-:Y:S01]  /*144b0*/  FMUL.FTZ R57, R57, UR6 ;  /* 0x0000000639397c20 */ /* 0x000fe20008410000 */
[----:B------:R-:W-:-:S05]  /*144c0*/  ISETP.GT.AND P2, PT, R6, 0x50, PT ;  /* 0x000000500600780c */ /* 0x000fca0003f44270 */
[----:B------:R-:W4:Y:S01]  /*144d0*/  MUFU.TANH R65, R65 ;  /* 0x0000004100417308 */ /* 0x000f220000002400 */
[----:B------:R-:W-:Y:S02]  /*144e0*/  FSEL R131, R76, -INF , P5 ;  /* 0xff8000004c837808 */ /* 0x000fe40002800000 */
[----:B------:R-:W-:Y:S01]  /*144f0*/  FMNMX.FTZ R10, R129, R10, !PT ;  /* 0x0000000a810a7209 */ /* 0x000fe20007810000 */
[----:B------:R-:W-:-:S04]  /*14500*/  WARPGROUP.ARRIVE ;  /* 0x00000000000079c5 */ /* 0x000fc80000000000 */
[----:B------:R-:W4:Y:S01]  /*14510*/  MUFU.TANH R79, R79 ;  /* 0x0000004f004f7308 */ /* 0x000f220000002400 */
[----:B0-----:R-:W-:Y:S01]  /*14520*/  FSEL R75, R75, -INF , P3 ;  /* 0xff8000004b4b7808 */ /* 0x001fe20001800000 */
[----:B------:R-:W-:Y:S01]  /*14530*/  HGMMA.64x16x16.F32 R24, gdesc[UR20], R24, gsb0 ;  /* 0x00200000141879f0 */ /* 0x000fe20008000818 */
[----:B------:R-:W-:-:S05]  /*14540*/  ISETP.GT.AND P3, PT, R6, 0x51, PT ;  /* 0x000000510600780c */ /* 0x000fca0003f64270 */
[----:B------:R-:W0:Y:S01]  /*14550*/  MUFU.TANH R67, R67 ;  /* 0x0000004300437308 */ /* 0x000e220000002400 */
[----:B-1----:R-:W-:Y:S02]  /*14560*/  FSEL R133, R77, -INF , P2 ;  /* 0xff8000004d857808 */ /* 0x002fe40001000000 */
[----:B------:R-:W-:-:S05]  /*14570*/  FMNMX.FTZ R10, R131, R10, !PT ;  /* 0x0000000a830a7209 */ /* 0x000fca0007810000 */
[----:B------:R-:W1:Y:S01]  /*14580*/  MUFU.TANH R66, R66 ;  /* 0x0000004200427308 */ /* 0x000e620000002400 */
[----:B--2---:R-:W-:Y:S02]  /*14590*/  FSEL R95, R95, -INF , P4 ;  /* 0xff8000005f5f7808 */ /* 0x004fe40002000000 */
[----:B------:R-:W-:-:S05]  /*145a0*/  ISETP.GT.AND P4, PT, R6, 0x58, PT ;  /* 0x000000580600780c */ /* 0x000fca0003f84270 */
[----:B------:R-:W2:Y:S01]  /*145b0*/  MUFU.TANH R56, R56 ;  /* 0x0000003800387308 */ /* 0x000ea20000002400 */
[----:B---3--:R-:W-:Y:S02]  /*145c0*/  FSEL R135, R64, -INF , P3 ;  /* 0xff80000040877808 */ /* 0x008fe40001800000 */
[----:B------:R-:W-:Y:S01]  /*145d0*/  FMNMX.FTZ R10, R133, R10, !PT ;  /* 0x0000000a850a7209 */ /* 0x000fe20007810000 */
[----:B------:R-:W-:-:S04]  /*145e0*/  FMUL.FTZ R54, R47, UR6 ;  /* 0x000000062f367c20 */ /* 0x000fc80008410000 */
[----:B------:R-:W3:Y:S01]  /*145f0*/  MUFU.TANH R68, R68 ;  /* 0x0000004400447308 */ /* 0x000ee20000002400 */
[----:B----4-:R-:W-:Y:S01]  /*14600*/  FSEL R47, R78, -INF , P5 ;  /* 0xff8000004e2f7808 */ /* 0x010fe20002800000 */
[----:B------:R-:W-:Y:S01]  /*14610*/  FMUL.FTZ R48, R48, UR6 ;  /* 0x0000000630307c20 */ /* 0x000fe20008410000 */
[----:B------:R-:W-:-:S05]  /*14620*/  ISETP.GT.AND P5, PT, R6, 0x59, PT ;  /* 0x000000590600780c */ /* 0x000fca0003fa4270 */
[----:B------:R-:W4:Y:S01]  /*14630*/  MUFU.TANH R57, R57 ;  /* 0x0000003900397308 */ /* 0x000f220000002400 */
[----:B------:R-:W-:Y:S02]  /*14640*/  FSEL R137, R65, -INF , P4 ;  /* 0xff80000041897808 */ /* 0x000fe40002000000 */
[----:B------:R-:W-:-:S05]  /*14650*/  FMNMX.FTZ R10, R135, R10, !PT ;  /* 0x0000000a870a7209 */ /* 0x000fca0007810000 */
[----:B------:R-:W4:Y:S01]  /*14660*/  MUFU.TANH R69, R69 ;  /* 0x0000004500457308 */ /* 0x000f220000002400 */
[----:B------:R-:W-:Y:S01]  /*14670*/  FSEL R79, R79, -INF , P2 ;  /* 0xff8000004f4f7808 */ /* 0x000fe20001000000 */
[----:B------:R-:W-:Y:S01]  /*14680*/  FMUL.FTZ R49, R49, UR6 ;  /* 0x0000000631317c20 */ /* 0x000fe20008410000 */
        /* <DEDUP_REMOVED lines=9> */
[----:B------:R-:W-:-:S05]  /*14720*/  FMNMX.FTZ R10, R139, R10, !PT ;  /* 0x0000000a8b0a7209 */ /* 0x000fca0007810000 */
[----:B------:R-:W2:Y:S01]  /*14730*/  MUFU.TANH R70, R70 ;  /* 0x0000004600467308 */ /* 0x000ea20000002400 */
[----:B---3--:R-:W-:Y:S02]  /*14740*/  FSEL R77, R68, -INF , P4 ;  /* 0xff800000444d7808 */ /* 0x008fe40002000000 */
[----:B------:R-:W-:-:S05]  /*14750*/  ISETP.GT.AND P4, PT, R6, 0x68, PT ;  /* 0x000000680600780c */ /* 0x000fca0003f84270 */
[----:B------:R-:W3:Y:S01]  /*14760*/  MUFU.TANH R48, R48 ;  /* 0x0000003000307308 */ /* 0x000ee20000002400 */
[----:B----4-:R-:W-:Y:S02]  /*14770*/  FSEL R143, R57, -INF , P3 ;  /* 0xff800000398f7808 */ /* 0x010fe40001800000 */
[----:B------:R-:W-:-:S05]  /*14780*/  FMNMX.FTZ R10, R141, R10, !PT ;  /* 0x0000000a8d0a7209 */ /* 0x000fca0007810000 */
[----:B------:R-:W4:Y:S01]  /*14790*/  MUFU.TANH R61, R61 ;  /* 0x0000003d003d7308 */ /* 0x000f220000002400 */
[----:B------:R-:W-:Y:S02]  /*147a0*/  FSEL R69, R69, -INF , P5 ;  /* 0xff80000045457808 */ /* 0x000fe40002800000 */
[----:B------:R-:W-:-:S05]  /*147b0*/  ISETP.GT.AND P5, PT, R6, 0x69, PT ;  /* 0x000000690600780c */ /* 0x000fca0003fa4270 */
[----:B------:R-:W4:Y:S01]  /*147c0*/  MUFU.TANH R49, R49 ;  /* 0x0000003100317308 */ /* 0x000f220000002400 */
[----:B------:R-:W-:Y:S02]  /*147d0*/  FSEL R145, R59, -INF , P4 ;  /* 0xff8000003b917808 */ /* 0x000fe40002000000 */
[----:B------:R-:W-:-:S05]  /*147e0*/  FMNMX.FTZ R10, R143, R10, !PT ;  /* 0x0000000a8f0a7209 */ /* 0x000fca0007810000 */
[----:B------:R-:W4:Y:S01]  /*147f0*/  MUFU.TANH R60, R60 ;  /* 0x0000003c003c7308 */ /* 0x000f220000002400 */
[----:B0-----:R-:W-:Y:S02]  /*14800*/  FSEL R71, R71, -INF , P2 ;  /* 0xff80000047477808 */ /* 0x001fe40001000000 */
[----:B------:R-:W-:Y:S02]  /*14810*/  ISETP.GT.AND P2, PT, R6, 0x70, PT ;  /* 0x000000700600780c */ /* 0x000fe40003f44270 */
[----:B-1----:R-:W-:Y:S02]  /*14820*/  FSEL R147, R58, -INF , P5 ;  /* 0xff8000003a937808 */ /* 0x002fe40002800000 */
[----:B------:R-:W-:Y:S01]  /*14830*/  FMNMX.FTZ R10, R145, R10, !PT ;  /* 0x0000000a910a7209 */ /* 0x000fe20007810000 */
[----:B------:R-:W0:Y:S01]  /*14840*/  MUFU.TANH R157, R157 ;  /* 0x0000009d009d7308 */ /* 0x000e220000002400 */
[----:B--2---:R-:W-:Y:S02]  /*14850*/  FSEL R65, R70, -INF , P3 ;  /* 0xff80000046417808 */ /* 0x004fe40001800000 */
[----:B------:R-:W-:-:S02]  /*14860*/  ISETP.GT.AND P3, PT, R6, 0x71, PT ;  /* 0x000000710600780c */ /* 0x000fc40003f64270 */
[----:B---3--:R-:W-:Y:S02]  /*14870*/  FSEL R151, R48, -INF , P2 ;  /* 0xff80000030977808 */ /* 0x008fe40001000000 */
[----:B------:R-:W-:Y:S01]  /*14880*/  FMNMX.FTZ R10, R147, R10, !PT ;  /* 0x0000000a930a7209 */ /* 0x000fe20007810000 */
[----:B------:R-:W1:Y:S01]  /*14890*/  MUFU.TANH R159, R159 ;  /* 0x0000009f009f7308 */ /* 0x000e620000002400 */
[----:B----4-:R-:W-:Y:S02]  /*148a0*/  FSEL R61, R61, -INF , P4 ;  /* 0xff8000003d3d7808 */ /* 0x010fe40002000000 */
[----:B------:R-:W-:Y:S02]  /*148b0*/  ISETP.GT.AND P4, PT, R6, 0x78, PT ;  /* 0x000000780600780c */ /* 0x000fe40003f84270 */
[----:B------:R-:W-:Y:S02]  /*148c0*/  FSEL R149, R49, -INF , P3 ;  /* 0xff80000031957808 */ /* 0x000fe40001800000 */
[----:B------:R-:W-:Y:S01]  /*148d0*/  FMNMX.FTZ R10, R151, R10, !PT ;  /* 0x0000000a970a7209 */ /* 0x000fe20007810000 */
[----:B------:R-:W2:Y:S01]  /*148e0*/  MUFU.TANH R111, R111 ;  /* 0x0000006f006f7308 */ /* 0x000ea20000002400 */
[----:B------:R-:W-:-:S02]  /*148f0*/  FSEL R57, R60, -INF , P5 ;  /* 0xff8000003c397808 */ /* 0x000fc40002800000 */
[----:B------:R-:W-:Y:S02]  /*14900*/  ISETP.GT.AND P5, PT, R6, 0x79, PT ;  /* 0x000000790600780c */ /* 0x000fe40003fa4270 */
[----:B------:R-:W-:Y:S02]  /*14910*/  FSEL R153, R36, -INF , P4 ;  /* 0xff80000024997808 */ /* 0x000fe40002000000 */
[----:B------:R-:W-:Y:S01]  /*14920*/  FMNMX.FTZ R10, R149, R10, !PT ;  /* 0x0000000a950a7209 */ /* 0x000fe20007810000 */
[----:B------:R-:W3:Y:S01]  /*14930*/  MUFU.TANH R165, R165 ;  /* 0x000000a500a57308 */ /* 0x000ee20000002400 */
[----:B------:R-:W-:Y:S02]  /*14940*/  FSEL R59, R40, -INF , P2 ;  /* 0xff800000283b7808 */ /* 0x000fe40001000000 */
[----:B------:R-:W-:Y:S02]  /*14950*/  ISETP.GT.AND P2, PT, R6, 0x80, PT ;  /* 0x000000800600780c */ /* 0x000fe40003f44270 */
[----:B------:R-:W-:-:S03]  /*14960*/  FSEL R155, R4, -INF , P5 ;  /* 0xff800000049b7808 */ /* 0x000fc60002800000 */
[----:B------:R-:W4:Y:S01]  /*14970*/  MUFU.TANH R113, R113 ;  /* 0x0000007100717308 */ /* 0x000f220000002400 */
[----:B------:R-:W-:Y:S02]  /*14980*/  FMNMX.FTZ R10, R153, R10, !PT ;  /* 0x0000000a990a7209 */ /* 0x000fe40007810000 */
[----:B------:R-:W-:-:S05]  /*14990*/  FSEL R67, R42, -INF , P3 ;  /* 0xff8000002a437808 */ /* 0x000fca0001800000 */
[----:B------:R-:W4:Y:S01]  /*149a0*/  MUFU.TANH R167, R167 ;  /* 0x000000a700a77308 */ /* 0x000f220000002400 */
[----:B------:R-:W-:Y:S02]  /*149b0*/  ISETP.GT.AND P3, PT, R6, 0x81, PT ;  /* 0x000000810600780c */ /* 0x000fe40003f64270 */
[----:B0-----:R-:W-:Y:S02]  /*149c0*/  FSEL R157, R157, -INF , P2 ;  /* 0xff8000009d9d7808 */ /* 0x001fe40001000000 */
[----:B------:R-:W-:-:S03]  /*149d0*/  FMNMX.FTZ R10, R155, R10, !PT ;  /* 0x0000000a9b0a7209 */ /* 0x000fc60007810000 */
[----:B------:R-:W0:Y:S01]  /*149e0*/  MUFU.TANH R115, R115 ;  /* 0x0000007300737308 */ /* 0x000e220000002400 */
[----:B------:R-:W-:Y:S02]  /*149f0*/  FSEL R49, R20, -INF , P4 ;  /* 0xff80000014317808 */ /* 0x000fe40002000000 */
[----:B------:R-:W-:-:S05]  /*14a00*/  ISETP.GT.AND P4, PT, R6, 0x88, PT ;  /* 0x000000880600780c */ /* 0x000fca0003f84270 */
[----:B------:R-:W0:Y:S01]  /*14a10*/  MUFU.TANH R62, R62 ;  /* 0x0000003e003e7308 */ /* 0x000e220000002400 */
[----:B-1----:R-:W-:Y:S02]  /*14a20*/  FSEL R159, R159, -INF , P3 ;  /* 0xff8000009f9f7808 */ /* 0x002fe40001800000 */
[----:B------:R-:W-:-:S05]  /*14a30*/  FMNMX.FTZ R10, R157, R10, !PT ;  /* 0x0000000a9d0a7209 */ /* 0x000fca0007810000 */
[----:B------:R-:W1:Y:S01]  /*14a40*/  MUFU.TANH R102, R102 ;  /* 0x0000006600667308 */ /* 0x000e620000002400 */
[----:B--2---:R-:W-:Y:S01]  /*14a50*/  FSEL R111, R111, -INF , P5 ;  /* 0xff8000006f6f7808 */ /* 0x004fe20002800000 */
[----:B------:R-:W-:-:S06]  /*14a60*/  WARPGROUP.DEPBAR.LE gsb0, 0x0 ;  /* 0x00008000000079c5 */ /* 0x000fcc0000010000 */
[----:B------:R-:W2:Y:S01]  /*14a70*/  MUFU.TANH R52, R52 ;  /* 0x0000003400347308 */ /* 0x000ea20000002400 */
[----:B------:R-:W-:Y:S01]  /*14a80*/  ISETP.GT.AND P5, PT, R6, 0x89, PT ;  /* 0x000000890600780c */ /* 0x000fe20003fa4270 */
[----:B------:R-:W-:Y:S01]  /*14a90*/  FMUL.FTZ R24, R24, UR6 ;  /* 0x0000000618187c20 */ /* 0x000fe20008410000 */
[----:B---3--:R-:W-:Y:S02]  /*14aa0*/  FSEL R165, R165, -INF , P4 ;  /* 0xff800000a5a57808 */ /* 0x008fe40002000000 */
[----:B------:R-:W-:-:S03]  /*14ab0*/  FMNMX.FTZ R10, R159, R10, !PT ;  /* 0x0000000a9f0a7209 */ /* 0x000fc60007810000 */
[----:B------:R-:W3:Y:S01]  /*14ac0*/  MUFU.TANH R54, R54 ;  /* 0x0000003600367308 */ /* 0x000ee20000002400 */
[----:B----4-:R-:W-:Y:S01]  /*14ad0*/  FSEL R113, R113, -INF , P2 ;  /* 0xff80000071717808 */ /* 0x010fe20001000000 */
[----:B------:R-:W-:Y:S01]  /*14ae0*/  FMUL.FTZ R38, R38, UR6 ;  /* 0x0000000626267c20 */ /* 0x000fe20008410000 */
[----:B------:R-:W-:-:S05]  /*14af0*/  ISETP.GT.AND P2, PT, R6, 0x90, PT ;  /* 0x000000900600780c */ /* 0x000fca0003f44270 */
[----:B------:R-:W4:Y:S01]  /*14b00*/  MUFU.TANH R44, R44 ;  /* 0x0000002c002c7308 */ /* 0x000f220000002400 */
[----:B------:R-:W-:Y:S01]  /*14b10*/  FSEL R167, R167, -INF , P5 ;  /* 0xff800000a7a77808 */ /* 0x000fe20002800000 */
[----:B------:R-:W-:Y:S01]  /*14b20*/  FMUL.FTZ R4, R25, UR6 ;  /* 0x0000000619047c20 */ /* 0x000fe20008410000 */
[----:B------:R-:W-:-:S05]  /*14b30*/  FMNMX.FTZ R10, R165, R10, !PT ;  /* 0x0000000aa50a7209 */ /* 0x000fca0007810000 */
[----:B------:R-:W4:Y:S01]  /*14b40*/  MUFU.TANH R50, R50 ;  /* 0x0000003200327308 */ /* 0x000f220000002400 */
[----:B0-----:R-:W-:Y:S01]  /*14b50*/  FSEL R115, R115, -INF , P3 ;  /* 0xff80000073737808 */ /* 0x001fe20001800000 */
[----:B------:R-:W-:Y:S01]  /*14b60*/  FMUL.FTZ R28, R28, UR6 ;  /* 0x000000061c1c7c20 */ /* 0x000fe20008410000 */
[----:B------:R-:W-:-:S05]  /*14b70*/  ISETP.GT.AND P3, PT, R6, 0x91, PT ;  /* 0x000000910600780c */ /* 0x000fca0003f64270 */
[----:B------:R-:W0:Y:S01]  /*14b80*/  MUFU.TANH R34, R34 ;  /* 0x0000002200227308 */ /* 0x000e220000002400 */
[----:B------:R-:W-:Y:S02]  /*14b90*/  FSEL R169, R62, -INF , P2 ;  /* 0xff8000003ea97808 */ /* 0x000fe40001000000 */
        /* <DEDUP_REMOVED lines=21> */
[----:B------:R-:W-:Y:S02]  /*14cf0*/  FSEL R121, R46, -INF , P3 ;  /* 0xff8000002e797808 */ /* 0x000fe40001800000 */
[----:B------:R-:W-:Y:S02]  /*14d00*/  ISETP.GT.AND P3, PT, R6, 0xa1, PT ;  /* 0x000000a10600780c */ /* 0x000fe40003f64270 */
[----:B-1----:R-:W-:Y:S02]  /*14d10*/  FSEL R177, R24, -INF , P2 ;  /* 0xff80000018b17808 */ /* 0x002fe40001000000 */
[----:B------:R-:W-:Y:S02]  /*14d20*/  FMNMX.FTZ R14, R175, R14, !PT ;  /* 0x0000000eaf0e7209 */ /* 0x000fe40007810000 */
[----:B--2---:R-:W-:Y:S02]  /*14d30*/  FSEL R123, R38, -INF , P4 ;  /* 0xff800000267b7808 */ /* 0x004fe40002000000 */
[----:B------:R-:W-:-:S02]  /*14d40*/  ISETP.GT.AND P4, PT, R6, 0xa8, PT ;  /* 0x000000a80600780c */ /* 0x000fc40003f84270 */
[----:B---3--:R-:W-:Y:S02]  /*14d50*/  FSEL R179, R4, -INF , P3 ;  /* 0xff80000004b37808 */ /* 0x008fe40001800000 */
[----:B------:R-:W-:Y:S02]  /*14d60*/  FMNMX.FTZ R14, R177, R14, !PT ;  /* 0x0000000eb10e7209 */ /* 0x000fe40007810000 */
[----:B----4-:R-:W-:Y:S02]  /*14d70*/  FSEL R119, R32, -INF , P5 ;  /* 0xff80000020777808 */ /* 0x010fe40002800000 */
[----:B------:R-:W-:Y:S02]  /*14d80*/  ISETP.GT.AND P5, PT, R6, 0xa9, PT ;  /* 0x000000a90600780c */ /* 0x000fe40003fa4270 */
[----:B------:R-:W-:Y:S02]  /*14d90*/  FSEL R183, R28, -INF , P4 ;  /* 0xff8000001cb77808 */ /* 0x000fe40002000000 */
[----:B------:R-:W-:-:S02]  /*14da0*/  FMNMX.FTZ R14, R179, R14, !PT ;  /* 0x0000000eb30e7209 */ /* 0x000fc40007810000 */
[----:B0-----:R-:W-:Y:S02]  /*14db0*/  FSEL R181, R10, -INF , P5 ;  /* 0xff8000000ab57808 */ /* 0x001fe40002800000 */
[----:B------:R-:W-:-:S04]  /*14dc0*/  FMNMX.FTZ R14, R183, R14, !PT ;  /* 0x0000000eb70e7209 */ /* 0x000fc80007810000 */
[----:B------:R-:W-:-:S05]  /*14dd0*/  FMNMX.FTZ R14, R181, R14, !PT ;  /* 0x0000000eb50e7209 */ /* 0x000fca0007810000 */
[----:B------:R-:W0:Y:S02]  /*14de0*/  SHFL.BFLY PT, R89, R14, 0x2, 0x1f ;  /* 0x0c401f000e597f89 */ /* 0x000e2400000e0000 */
[----:B0-----:R-:W-:-:S05]  /*14df0*/  FMNMX.FTZ R20, R14, R89, !PT ;  /* 0x000000590e147209 */ /* 0x001fca0007810000 */
[----:B------:R-:W0:Y:S01]  /*14e00*/  SHFL.BFLY PT, R89, R20, 0x1, 0x1f ;  /* 0x0c201f0014597f89 */ /* 0x000e2200000e0000 */
[----:B------:R-:W-:Y:S02]  /*14e10*/  IMAD.U32 R88, RZ, RZ, UR7 ;  /* 0x00000007ff587e24 */ /* 0x000fe4000f8e00ff */
[----:B------:R-:W-:Y:S01]  /*14e20*/  FMUL.FTZ R10, R27, UR6 ;  /* 0x000000061b0a7c20 */ /* 0x000fe20008410000 */
        /* <DEDUP_REMOVED lines=38> */
[----:B------:R-:W-:-:S04]  /*15090*/  FMNMX.FTZ R8, R115, R8, !PT ;  /* 0x0000000873087209 */ /* 0x000fc80007810000 */
[----:B------:R-:W-:Y:S01]  /*150a0*/  FMNMX.FTZ R8, R25, R8, !PT ;  /* 0x0000000819087209 */ /* 0x000fe20007810000 */
[----:B------:R-:W0:Y:S01]  /*150b0*/  MUFU.TANH R6, R6 ;  /* 0x0000000600067308 */ /* 0x000e220000002400 */
[----:B------:R-:W-:Y:S02]  /*150c0*/  FMUL.FTZ R14, R30, UR6 ;  /* 0x000000061e0e7c20 */ /* 0x000fe40008410000 */
[----:B------:R-:W-:Y:S01]  /*150d0*/  FMNMX.FTZ R8, R117, R8, !PT ;  /* 0x0000000875087209 */ /* 0x000fe20007810000 */
[----:B------:R-:W-:-:S03]  /*150e0*/  FMUL.FTZ R20, R31, UR6 ;  /* 0x000000061f147c20 */ /* 0x000fc60008410000 */
[----:B------:R-:W-:Y:S01]  /*150f0*/  FMNMX.FTZ R8, R29, R8, !PT ;  /* 0x000000081d087209 */ /* 0x000fe20007810000 */
[----:B------:R-:W1:Y:S03]  /*15100*/  MUFU.TANH R10, R10 ;  /* 0x0000000a000a7308 */ /* 0x000e660000002400 */
[----:B------:R-:W-:-:S05]  /*15110*/  FMNMX.FTZ R8, R121, R8, !PT ;  /* 0x0000000879087209 */ /* 0x000fca0007810000 */
[----:B------:R-:W2:Y:S01]  /*15120*/  MUFU.TANH R14, R14 ;  /* 0x0000000e000e7308 */ /* 0x000ea20000002400 */
[----:B------:R-:W-:Y:S01]  /*15130*/  FMNMX.FTZ R8, R123, R8, !PT ;  /* 0x000000087b087209 */ /* 0x000fe20007810000 */
[----:B------:R-:W-:Y:S01]  /*15140*/  FFMA.FTZ R192, R125, R88, -R4 ;  /* 0x000000587dc07223 */ /* 0x000fe20000010804 */
[----:B0-----:R-:W-:-:S05]  /*15150*/  FSEL R125, R6, -INF , P2 ;  /* 0xff800000067d7808 */ /* 0x001fca0001000000 */
[----:B------:R-:W0:Y:S01]  /*15160*/  MUFU.TANH R20, R20 ;  /* 0x0000001400147308 */ /* 0x000e220000002400 */
[----:B------:R-:W-:Y:S01]  /*15170*/  FMNMX.FTZ R8, R119, R8, !PT ;  /* 0x0000000877087209 */ /* 0x000fe20007810000 */
[-CC-:B------:R-:W-:Y:S01]  /*15180*/  FFMA.FTZ R178, R37, R88.reuse, -R4.reuse ;  /* 0x0000005825b27223 */ /* 0x180fe20000010804 */
[-CC-:B------:R-:W-:Y:S01]  /*15190*/  FFMA.FTZ R37, R51, R88.reuse, -R4.reuse ;  /* 0x0000005833257223 */ /* 0x180fe20000010804 */
[--C-:B------:R-:W-:Y:S01]  /*151a0*/  FFMA.FTZ R51, R127, R88, -R4.reuse ;  /* 0x000000587f337223 */ /* 0x100fe20000010804 */
[----:B-1----:R-:W-:Y:S02]  /*151b0*/  FSEL R127, R10, -INF , P3 ;  /* 0xff8000000a7f7808 */ /* 0x002fe40001800000 */
[----:B------:R-:W-:Y:S01]  /*151c0*/  FMNMX.FTZ R8, R125, R8, !PT ;  /* 0x000000087d087209 */ /* 0x000fe20007810000 */
[-CC-:B------:R-:W-:Y:S01]  /*151d0*/  FFMA.FTZ R184, R53, R88.reuse, -R4.reuse ;  /* 0x0000005835b87223 */ /* 0x180fe20000010804 */
[-CC-:B------:R-:W-:Y:S01]  /*151e0*/  FFMA.FTZ R53, R131, R88.reuse, -R4.reuse ;  /* 0x0000005883357223 */ /* 0x180fe20000010804 */
[----:B--2---:R-:W-:Y:S01]  /*151f0*/  FSEL R131, R14, -INF , P4 ;  /* 0xff8000000e837808 */ /* 0x004fe20002000000 */
[--C-:B------:R-:W-:Y:S01]  /*15200*/  FFMA.FTZ R180, R41, R88, -R4.reuse ;  /* 0x0000005829b47223 */ /* 0x100fe20000010804 */
[----:B------:R-:W-:Y:S01]  /*15210*/  FMNMX.FTZ R8, R127, R8, !PT ;  /* 0x000000087f087209 */ /* 0x000fe20007810000 */
[-CC-:B------:R-:W-:Y:S01]  /*15220*/  FFMA.FTZ R41, R55, R88.reuse, -R4.reuse ;  /* 0x0000005837297223 */ /* 0x180fe20000010804 */
[----:B------:R-:W-:-:S02]  /*15230*/  FFMA.FTZ R55, R135, R88, -R4 ;  /* 0x0000005887377223 */ /* 0x000fc40000010804 */
[----:B------:R-:W-:Y:S02]  /*15240*/  FMNMX.FTZ R8, R131, R8, !PT ;  /* 0x0000000883087209 */ /* 0x000fe40007810000 */
[----:B0-----:R-:W-:-:S04]  /*15250*/  FSEL R135, R20, -INF , P5 ;  /* 0xff80000014877808 */ /* 0x001fc80002800000 */
[----:B------:R-:W-:Y:S01]  /*15260*/  FMNMX.FTZ R8, R135, R8, !PT ;  /* 0x0000000887087209 */ /* 0x000fe20007810000 */
[----:B------:R-:W-:-:S04]  /*15270*/  FFMA.FTZ R196, R133, R88, -R4 ;  /* 0x0000005885c47223 */ /* 0x000fc80000010804 */
[----:B------:R-:W0:Y:S01]  /*15280*/  SHFL.BFLY PT, R133, R8, 0x2, 0x1f ;  /* 0x0c401f0008857f89 */ /* 0x000e2200000e0000 */
[-CC-:B------:R-:W-:Y:S01]  /*15290*/  FFMA.FTZ R188, R63, R88.reuse, -R4.reuse ;  /* 0x000000583fbc7223 */ /* 0x180fe20000010804 */
[----:B------:R-:W-:Y:S01]  /*152a0*/  FFMA.FTZ R63, R139, R88, -R4 ;  /* 0x000000588b3f7223 */ /* 0x000fe20000010804 */
[----:B0-----:R-:W-:-:S05]  /*152b0*/  FMNMX.FTZ R6, R8, R133, !PT ;  /* 0x0000008508067209 */ /* 0x001fca0007810000 */
[----:B------:R-:W0:Y:S01]  /*152c0*/  SHFL.BFLY PT, R139, R6, 0x1, 0x1f ;  /* 0x0c201f00068b7f89 */ /* 0x000e2200000e0000 */
[-CC-:B------:R-:W-:Y:S01]  /*152d0*/  FFMA.FTZ R176, R35, R88.reuse, -R4.reuse ;  /* 0x0000005823b07223 */ /* 0x180fe20000010804 */
[----:B------:R-:W-:Y:S01]  /*152e0*/  MUFU.EX2 R27, R27 ;  /* 0x0000001b001b7308 */ /* 0x000fe20000000800 */
[----:B------:R-:W-:-:S07]  /*152f0*/  FFMA.FTZ R31, R39, R88, -R4 ;  /* 0x00000058271f7223 */ /* 0x000fce0000010804 */
[----:B------:R-:W1:Y:S01]  /*15300*/  MUFU.EX2 R176, R176 ;  /* 0x000000b000b07308 */ /* 0x000e620000000800 */
[----:B------:R-:W-:-:S07]  /*15310*/  FFMA.FTZ R35, R43, R88, -R4 ;  /* 0x000000582b237223 */ /* 0x000fce0000010804 */
[----:B------:R-:W2:Y:S01]  /*15320*/  MUFU.EX2 R178, R178 ;  /* 0x000000b200b27308 */ /* 0x000ea20000000800 */
[----:B0-----:R-:W-:-:S07]  /*15330*/  FMNMX.FTZ R92, R6, R139, !PT ;  /* 0x0000008b065c7209 */ /* 0x001fce0007810000 */
[----:B------:R-:W0:Y:S01]  /*15340*/  MUFU.EX2 R31, R31 ;  /* 0x0000001f001f7308 */ /* 0x000e220000000800 */
[C---:B------:R-:W-:Y:S01]  /*15350*/  FSETP.NEU.FTZ.AND P2, PT, R92.reuse, -INF , PT ;  /* 0xff8000005c00780b */ /* 0x040fe20003f5d000 */
[-C--:B------:R-:W-:Y:S01]  /*15360*/  FMUL.FTZ R14, R92, R88.reuse ;  /* 0x000000585c0e7220 */ /* 0x080fe20000410000 */
[-CC-:B------:R-:W-:Y:S01]  /*15370*/  FFMA.FTZ R179, R179, R88.reuse, -R4.reuse ;  /* 0x00000058b3b37223 */ /* 0x180fe20000010804 */
[----:B------:R-:W-:-:S03]  /*15380*/  FFMA.FTZ R182, R45, R88, -R4 ;  /* 0x000000582db67223 */ /* 0x000fc60000010804 */
[----:B------:R-:W-:Y:S01]  /*15390*/  FSEL R14, R14, RZ, P2 ;  /* 0x000000ff0e0e7208 */ /* 0x000fe20001000000 */
[----:B------:R-:W3:Y:S01]  /*153a0*/  MUFU.EX2 R180, R180 ;  /* 0x000000b400b47308 */ /* 0x000ee20000000800 */
[----:B------:R-:W-:-:S07]  /*153b0*/  FFMA.FTZ R39, R83, R88, -R4 ;  /* 0x0000005853277223 */ /* 0x000fce0000010804 */
[----:B------:R4:W-:Y:S01]  /*153c0*/  MUFU.EX2 R139, R179 ;  /* 0x000000b3008b7308 */ /* 0x0009e20000000800 */
[-CC-:B------:R-:W-:Y:S01]  /*153d0*/  FFMA.FTZ R186, R85, R88.reuse, -R4.reuse ;  /* 0x0000005855ba7223 */ /* 0x180fe20000010804 */
[----:B------:R-:W-:-:S06]  /*153e0*/  FFMA.FTZ R43, R103, R88, -R4 ;  /* 0x00000058672b7223 */ /* 0x000fcc0000010804 */
[----:B------:R-:W3:Y:S01]  /*153f0*/  MUFU.EX2 R35, R35 ;  /* 0x0000002300237308 */ /* 0x000ee20000000800 */
[-C--:B----4-:R-:W-:Y:S01]  /*15400*/  FFMA.FTZ R179, R3, R88.reuse, -R14 ;  /* 0x0000005803b37223 */ /* 0x090fe2000001080e */
[----:B-1----:R-:W-:Y:S01]  /*15410*/  FADD.FTZ R3, R176, R27 ;  /* 0x0000001bb0037221 */ /* 0x002fe20000010000 */
[-CC-:B------:R-:W-:Y:S01]  /*15420*/  FFMA.FTZ R190, R107, R88.reuse, -R4.reuse ;  /* 0x000000586bbe7223 */ /* 0x180fe20000010804 */
[-CC-:B------:R-:W-:Y:S01]  /*15430*/  FFMA.FTZ R45, R109, R88.reuse, -R4.reuse ;  /* 0x000000586d2d7223 */ /* 0x180fe20000010804 */
[-CC-:B------:R-:W-:Y:S01]  /*15440*/  FFMA.FTZ R194, R129, R88.reuse, -R4.reuse ;  /* 0x0000005881c27223 */ /* 0x180fe20000010804 */
[----:B--2---:R-:W-:Y:S02]  /*15450*/  FADD.FTZ R34, R178, R3 ;  /* 0x00000003b2227221 */ /* 0x004fe40000010000 */
        /* <DEDUP_REMOVED lines=22> */
[-CC-:B------:R-:W-:Y:S01]  /*155c0*/  FFMA.FTZ R177, R11, R88.reuse, -R14.reuse ;  /* 0x000000580bb17223 */ /* 0x180fe2000001080e */
[-C--:B------:R-:W-:Y:S01]  /*155d0*/  FFMA.FTZ R4, R12, R88.reuse, -R14 ;  /* 0x000000580c047223 */ /* 0x080fe2000001080e */
[----:B0-----:R-:W-:Y:S01]  /*155e0*/  FADD.FTZ R3, R31, R34 ;  /* 0x000000221f037221 */ /* 0x001fe20000010000 */
[----:B------:R-:W-:-:S03]  /*155f0*/  FFMA.FTZ R6, R15, R88, -R14 ;  /* 0x000000580f067223 */ /* 0x000fc6000001080e */
[----:B---3--:R-:W-:Y:S01]  /*15600*/  FADD.FTZ R34, R180, R3 ;  /* 0x00000003b4227221 */ /* 0x008fe20000010000 */
[----:B------:R-:W0:Y:S03]  /*15610*/  MUFU.EX2 R184, R184 ;  /* 0x000000b800b87308 */ /* 0x000e260000000800 */
[----:B------:R-:W-:-:S05]  /*15620*/  FADD.FTZ R3, R35, R34 ;  /* 0x0000002223037221 */ /* 0x000fca0000010000 */
[----:B------:R-:W-:Y:S01]  /*15630*/  MUFU.EX2 R177, R177 ;  /* 0x000000b100b17308 */ /* 0x000fe20000000800 */
[----:B------:R-:W-:-:S07]  /*15640*/  FFMA.FTZ R181, R81, R88, -R14 ;  /* 0x0000005851b57223 */ /* 0x000fce000001080e */
[----:B------:R-:W3:Y:S01]  /*15650*/  MUFU.EX2 R4, R4 ;  /* 0x0000000400047308 */ /* 0x000ee20000000800 */
[----:B-1----:R-:W-:-:S07]  /*15660*/  FADD.FTZ R36, R182, R3 ;  /* 0x00000003b6247221 */ /* 0x002fce0000010000 */
[----:B------:R-:W1:Y:S01]  /*15670*/  MUFU.EX2 R39, R39 ;  /* 0x0000002700277308 */ /* 0x000e620000000800 */
[----:B------:R-:W-:-:S07]  /*15680*/  FFMA.FTZ R8, R5, R88, -R14 ;  /* 0x0000005805087223 */ /* 0x000fce000001080e */
[----:B------:R-:W4:Y:S01]  /*15690*/  MUFU.EX2 R179, R179 ;  /* 0x000000b300b37308 */ /* 0x000f220000000800 */
[----:B--2---:R-:W-:-:S07]  /*156a0*/  FADD.FTZ R3, R37, R36 ;  /* 0x0000002425037221 */ /* 0x004fce0000010000 */
[----:B------:R-:W2:Y:S01]  /*156b0*/  MUFU.EX2 R186, R186 ;  /* 0x000000ba00ba7308 */ /* 0x000ea20000000800 */
[----:B------:R-:W-:-:S07]  /*156c0*/  FFMA.FTZ R183, R105, R88, -R14 ;  /* 0x0000005869b77223 */ /* 0x000fce000001080e */
[----:B------:R-:W2:Y:S01]  /*156d0*/  MUFU.EX2 R6, R6 ;  /* 0x0000000600067308 */ /* 0x000ea20000000800 */
[----:B0-----:R-:W-:-:S07]  /*156e0*/  FADD.FTZ R36, R184, R3 ;  /* 0x00000003b8247221 */ /* 0x001fce0000010000 */
[----:B------:R-:W0:Y:S01]  /*156f0*/  MUFU.EX2 R41, R41 ;  /* 0x0000002900297308 */ /* 0x000e220000000800 */
[----:B---3--:R-:W-:Y:S01]  /*15700*/  FADD.FTZ R38, R177, R4 ;  /* 0x00000004b1267221 */ /* 0x008fe20000010000 */
[----:B------:R-:W-:-:S06]  /*15710*/  FFMA.FTZ R10, R7, R88, -R14 ;  /* 0x00000058070a7223 */ /* 0x000fcc000001080e */
[----:B------:R-:W3:Y:S01]  /*15720*/  MUFU.EX2 R181, R181 ;  /* 0x000000b500b57308 */ /* 0x000ee20000000800 */
[----:B-1----:R-:W-:-:S07]  /*15730*/  FADD.FTZ R5, R39, R36 ;  /* 0x0000002427057221 */ /* 0x002fce0000010000 */
[----:B------:R-:W1:Y:S01]  /*15740*/  MUFU.EX2 R188, R188 ;  /* 0x000000bc00bc7308 */ /* 0x000e620000000800 */
[----:B----4-:R-:W-:Y:S01]  /*15750*/  FADD.FTZ R3, R179, R38 ;  /* 0x00000026b3037221 */ /* 0x010fe20000010000 */
[----:B------:R-:W-:-:S06]  /*15760*/  FFMA.FTZ R185, R9, R88, -R14 ;  /* 0x0000005809b97223 */ /* 0x000fcc000001080e */
[----:B------:R-:W4:Y:S01]  /*15770*/  MUFU.EX2 R8, R8 ;  /* 0x0000000800087308 */ /* 0x000f220000000800 */
[----:B--2---:R-:W-:-:S07]  /*15780*/  FADD.FTZ R40, R186, R5 ;  /* 0x00000005ba287221 */ /* 0x004fce0000010000 */
[----:B------:R-:W2:Y:S01]  /*15790*/  MUFU.EX2 R43, R43 ;  /* 0x0000002b002b7308 */ /* 0x000ea20000000800 */
[----:B------:R-:W-:Y:S01]  /*157a0*/  FADD.FTZ R38, R6, R3 ;  /* 0x0000000306267221 */ /* 0x000fe20000010000 */
[----:B------:R-:W-:-:S06]  /*157b0*/  FFMA.FTZ R12, R97, R88, -R14 ;  /* 0x00000058610c7223 */ /* 0x000fcc000001080e */
        /* <DEDUP_REMOVED lines=26> */
[----:B--2---:R-:W-:Y:S01]  /*15960*/  FADD.FTZ R42, R192, R5 ;  /* 0x00000005c02a7221 */ /* 0x004fe20000010000 */
[----:B------:R-:W-:-:S06]  /*15970*/  FADD.FTZ R40, R12, R3 ;  /* 0x000000030c287221 */ /* 0x000fcc0000010000 */
[----:B------:R-:W2:Y:S01]  /*15980*/  MUFU.EX2 R189, R189 ;  /* 0x000000bd00bd7308 */ /* 0x000ea20000000800 */
[----:B------:R-:W-:Y:S01]  /*15990*/  FFMA.FTZ R26, R33, R88, -R14 ;  /* 0x00000058211a7223 */ /* 0x000fe2000001080e */
[----:B0-----:R-:W-:Y:S01]  /*159a0*/  FADD.FTZ R3, R51, R42 ;  /* 0x0000002a33037221 */ /* 0x001fe20000010000 */
[----:B------:R-:W-:-:S05]  /*159b0*/  @!P1 IADD3 R0, R0, 0x34840, RZ ;  /* 0x0003484000009810 */ /* 0x000fca0007ffe0ff */
[----:B------:R-:W0:Y:S01]  /*159c0*/  MUFU.EX2 R24, R24 ;  /* 0x0000001800187308 */ /* 0x000e220000000800 */
[----:B---3--:R-:W-:Y:S01]  /*159d0*/  FADD.FTZ R5, R187, R40 ;  /* 0x00000028bb057221 */ /* 0x008fe20000010000 */
[----:B------:R-:W-:Y:S01]  /*159e0*/  FFMA.FTZ R193, R93, R88, -R14 ;  /* 0x000000585dc17223 */ /* 0x000fe2000001080e */
[----:B-1----:R-:W-:Y:S01]  /*159f0*/  FADD.FTZ R42, R194, R3 ;  /* 0x00000003c22a7221 */ /* 0x002fe20000010000 */
[----:B------:R-:W-:-:S04]  /*15a00*/  @!P1 PRMT R3, RZ, 0x654, R0 ;  /* 0x00000654ff039816 */ /* 0x000fc80000000000 */
[----:B------:R-:W1:Y:S01]  /*15a10*/  MUFU.EX2 R191, R191 ;  /* 0x000000bf00bf7308 */ /* 0x000e620000000800 */
[----:B----4-:R-:W-:Y:S01]  /*15a20*/  FADD.FTZ R40, R20, R5 ;  /* 0x0000000514287221 */ /* 0x010fe20000010000 */
[-CC-:B------:R-:W-:Y:S01]  /*15a30*/  FFMA.FTZ R28, R75, R88.reuse, -R14.reuse ;  /* 0x000000584b1c7223 */ /* 0x180fe2000001080e */
[----:B------:R2:W-:Y:S05]  /*15a40*/  @!P1 SYNCS.ARRIVE.TRANS64.RED.A1T0 RZ, [R3+URZ], RZ ;  /* 0x000000ff03ff99a7 */ /* 0x0005ea000810043f */
[----:B------:R-:W3:Y:S01]  /*15a50*/  MUFU.EX2 R53, R53 ;  /* 0x0000003500357308 */ /* 0x000ee20000000800 */
[----:B------:R-:W-:Y:S01]  /*15a60*/  FFMA.FTZ R195, R95, R88, -R14 ;  /* 0x000000585fc37223 */ /* 0x000fe2000001080e */
[----:B--2---:R-:W-:-:S06]  /*15a70*/  FADD.FTZ R3, R189, R40 ;  /* 0x00000028bd037221 */ /* 0x004fcc0000010000 */
[----:B------:R-:W2:Y:S08]  /*15a80*/  MUFU.EX2 R26, R26 ;  /* 0x0000001a001a7308 */ /* 0x000eb00000000800 */
[----:B------:R-:W4:Y:S01]  /*15a90*/  MUFU.EX2 R196, R196 ;  /* 0x000000c400c47308 */ /* 0x000f220000000800 */
[----:B0-----:R-:W-:Y:S01]  /*15aa0*/  FADD.FTZ R44, R24, R3 ;  /* 0x00000003182c7221 */ /* 0x001fe20000010000 */
[----:B------:R-:W-:-:S06]  /*15ab0*/  FFMA.FTZ R30, R47, R88, -R14 ;  /* 0x000000582f1e7223 */ /* 0x000fcc000001080e */
[----:B------:R-:W0:Y:S08]  /*15ac0*/  MUFU.EX2 R193, R193 ;  /* 0x000000c100c17308 */ /* 0x000e300000000800 */
[----:B------:R-:W0:Y:S01]  /*15ad0*/  MUFU.EX2 R55, R55 ;  /* 0x0000003700377308 */ /* 0x000e220000000800 */
[----:B-1----:R-:W-:Y:S01]  /*15ae0*/  FADD.FTZ R3, R191, R44 ;  /* 0x0000002cbf037221 */ /* 0x002fe20000010000 */
[----:B------:R-:W-:-:S06]  /*15af0*/  FFMA.FTZ R197, R79, R88, -R14 ;  /* 0x000000584fc57223 */ /* 0x000fcc000001080e */
[----:B------:R-:W1:Y:S01]  /*15b00*/  MUFU.EX2 R28, R28 ;  /* 0x0000001c001c7308 */ /* 0x000e620000000800 */
[----:B---3--:R-:W-:-:S07]  /*15b10*/  FADD.FTZ R5, R53, R42 ;  /* 0x0000002a35057221 */ /* 0x008fce0000010000 */
[----:B------:R-:W3:Y:S01]  /*15b20*/  MUFU.EX2 R198, R198 ;  /* 0x000000c600c67308 */ /* 0x000ee20000000800 */
[----:B--2---:R-:W-:Y:S01]  /*15b30*/  FADD.FTZ R46, R26, R3 ;  /* 0x000000031a2e7221 */ /* 0x004fe20000010000 */
[----:B------:R-:W-:-:S06]  /*15b40*/  FFMA.FTZ R32, R73, R88, -R14 ;  /* 0x0000005849207223 */ /* 0x000fcc000001080e */
[----:B------:R-:W2:Y:S01]  /*15b50*/  MUFU.EX2 R195, R195 ;  /* 0x000000c300c37308 */ /* 0x000ea20000000800 */
[----:B----4-:R-:W-:-:S07]  /*15b60*/  FADD.FTZ R42, R196, R5 ;  /* 0x00000005c42a7221 */ /* 0x010fce0000010000 */
[----:B------:R-:W4:Y:S01]  /*15b70*/  MUFU.EX2 R63, R63 ;  /* 0x0000003f003f7308 */ /* 0x000f220000000800 */
[----:B0-----:R-:W-:Y:S01]  /*15b80*/  FADD.FTZ R3, R193, R46 ;  /* 0x0000002ec1037221 */ /* 0x001fe20000010000 */
[----:B------:R-:W-:-:S06]  /*15b90*/  FFMA.FTZ R199, R77, R88, -R14 ;  /* 0x000000584dc77223 */ /* 0x000fcc000001080e */
[----:B------:R-:W0:Y:S01]  /*15ba0*/  MUFU.EX2 R30, R30 ;  /* 0x0000001e001e7308 */ /* 0x000e220000000800 */
[----:B------:R-:W-:-:S07]  /*15bb0*/  FADD.FTZ R5, R55, R42 ;  /* 0x0000002a37057221 */ /* 0x000fce0000010000 */
        /* <DEDUP_REMOVED lines=21> */
[-CC-:B------:R-:W-:Y:S01]  /*15d10*/  FFMA.FTZ R38, R57, R88.reuse, -R14.reuse ;  /* 0x0000005839267223 */ /* 0x180fe2000001080e */
[-CC-:B------:R-:W-:Y:S01]  /*15d20*/  FFMA.FTZ R205, R59, R88.reuse, -R14.reuse ;  /* 0x000000583bcd7223 */ /* 0x180fe2000001080e */
[-CC-:B------:R-:W-:Y:S01]  /*15d30*/  FFMA.FTZ R67, R67, R88.reuse, -R14.reuse ;  /* 0x0000005843437223 */ /* 0x180fe2000001080e */
[----:B------:R-:W-:-:S04]  /*15d40*/  FFMA.FTZ R207, R49, R88, -R14 ;  /* 0x0000005831cf7223 */ /* 0x000fc8000001080e */
[----:B------:R-:W3:Y:S01]  /*15d50*/  MUFU.EX2 R201, R201 ;  /* 0x000000c900c97308 */ /* 0x000ee20000000800 */
[-CC-:B------:R-:W-:Y:S01]  /*15d60*/  FFMA.FTZ R40, R111, R88.reuse, -R14.reuse ;  /* 0x000000586f287223 */ /* 0x180fe2000001080e */
[-CC-:B------:R-:W-:Y:S01]  /*15d70*/  FFMA.FTZ R209, R113, R88.reuse, -R14.reuse ;  /* 0x0000005871d17223 */ /* 0x180fe2000001080e */
[-CC-:B------:R-:W-:Y:S01]  /*15d80*/  FFMA.FTZ R42, R115, R88.reuse, -R14.reuse ;  /* 0x00000058732a7223 */ /* 0x180fe2000001080e */
[-CC-:B------:R-:W-:Y:S01]  /*15d90*/  FFMA.FTZ R211, R25, R88.reuse, -R14.reuse ;  /* 0x0000005819d37223 */ /* 0x180fe2000001080e */
[----:B------:R-:W-:-:S03]  /*15da0*/  FFMA.FTZ R44, R117, R88, -R14 ;  /* 0x00000058752c7223 */ /* 0x000fc6000001080e */
        /* <DEDUP_REMOVED lines=9> */
[----:B------:R-:W-:Y:S01]  /*15e40*/  FFMA.FTZ R135, R135, R88, -R14 ;  /* 0x0000005887877223 */ /* 0x000fe2000001080e */
[----:B--2---:R-:W-:Y:S01]  /*15e50*/  FADD.FTZ R14, R32, R3 ;  /* 0x00000003200e7221 */ /* 0x004fe20000010000 */
[----:B----4-:R-:W-:-:S05]  /*15e60*/  FADD.FTZ R48, R202, R5 ;  /* 0x00000005ca307221 */ /* 0x010fca0000010000 */
[----:B------:R-:W2:Y:S01]  /*15e70*/  MUFU.EX2 R206, R206 ;  /* 0x000000ce00ce7308 */ /* 0x000ea20000000800 */
[----:B0-----:R-:W-:Y:S01]  /*15e80*/  FADD.FTZ R3, R199, R14 ;  /* 0x0000000ec7037221 */ /* 0x001fe20000010000 */
[----:B------:R-:W-:-:S06]  /*15e90*/  FADD.FTZ R5, R85, R48 ;  /* 0x0000003055057221 */ /* 0x000fcc0000010000 */
[----:B------:R-:W0:Y:S01]  /*15ea0*/  MUFU.EX2 R203, R203 ;  /* 0x000000cb00cb7308 */ /* 0x000e220000000800 */
[----:B-1----:R-:W-:Y:S01]  /*15eb0*/  FADD.FTZ R14, R34, R3 ;  /* 0x00000003220e7221 */ /* 0x002fe20000010000 */
[----:B---3--:R-:W-:-:S06]  /*15ec0*/  FADD.FTZ R46, R204, R5 ;  /* 0x00000005cc2e7221 */ /* 0x008fcc0000010000 */
[----:B------:R-:W1:Y:S01]  /*15ed0*/  MUFU.EX2 R107, R107 ;  /* 0x0000006b006b7308 */ /* 0x000e620000000800 */
[----:B------:R-:W-:Y:S01]  /*15ee0*/  FADD.FTZ R3, R201, R14 ;  /* 0x0000000ec9037221 */ /* 0x000fe20000010000 */
[----:B------:R-:W-:-:S06]  /*15ef0*/  FADD.FTZ R5, R103, R46 ;  /* 0x0000002e67057221 */ /* 0x000fcc0000010000 */
[----:B------:R-:W3:Y:S08]  /*15f00*/  MUFU.EX2 R38, R38 ;  /* 0x0000002600267308 */ /* 0x000ef00000000800 */
[----:B------:R-:W4:Y:S01]  /*15f10*/  MUFU.EX2 R208, R208 ;  /* 0x000000d000d07308 */ /* 0x000f220000000800 */
[----:B------:R-:W-:Y:S01]  /*15f20*/  FADD.FTZ R14, R36, R3 ;  /* 0x00000003240e7221 */ /* 0x000fe20000010000 */
[----:B--2---:R-:W-:-:S06]  /*15f30*/  FADD.FTZ R46, R206, R5 ;  /* 0x00000005ce2e7221 */ /* 0x004fcc0000010000 */
[----:B------:R-:W2:Y:S08]  /*15f40*/  MUFU.EX2 R205, R205 ;  /* 0x000000cd00cd7308 */ /* 0x000eb00000000800 */
[----:B------:R-:W2:Y:S01]  /*15f50*/  MUFU.EX2 R109, R109 ;  /* 0x0000006d006d7308 */ /* 0x000ea20000000800 */
        /* <DEDUP_REMOVED lines=9> */
[----:B------:R-:W-:-:S06]  /*15ff0*/  FADD.FTZ R5, R109, R46 ;  /* 0x0000002e6d057221 */ /* 0x000fcc0000010000 */
        /* <DEDUP_REMOVED lines=20> */
[----:B------:R-:W3:Y:S01]  /*16140*/  MUFU.EX2 R29, R29 ;  /* 0x0000001d001d7308 */ /* 0x000ee20000000800 */
[----:B--2---:R-:W-:Y:S01]  /*16150*/  FADD.FTZ R3, R211, R14 ;  /* 0x0000000ed3037221 */ /* 0x004fe20000010000 */
[----:B------:R-:W-:-:S06]  /*16160*/  FADD.FTZ R5, R137, R50 ;  /* 0x0000003289057221 */ /* 0x000fcc0000010000 */
[----:B------:R-:W2:Y:S01]  /*16170*/  MUFU.EX2 R46, R121 ;  /* 0x00000079002e7308 */ /* 0x000ea20000000800 */
[----:B0-----:R-:W-:Y:S01]  /*16180*/  FADD.FTZ R52, R44, R3 ;  /* 0x000000032c347221 */ /* 0x001fe20000010000 */
[----:B-1----:R-:W-:-:S06]  /*16190*/  FADD.FTZ R50, R216, R5 ;  /* 0x00000005d8327221 */ /* 0x002fcc0000010000 */
[----:B------:R-:W0:Y:S01]  /*161a0*/  MUFU.EX2 R123, R123 ;  /* 0x0000007b007b7308 */ /* 0x000e220000000800 */
[----:B---3--:R-:W-:-:S07]  /*161b0*/  FADD.FTZ R3, R29, R52 ;  /* 0x000000341d037221 */ /* 0x008fce0000010000 */
[----:B------:R-:W1:Y:S01]  /*161c0*/  MUFU.EX2 R48, R119 ;  /* 0x0000007700307308 */ /* 0x000e620000000800 */
[----:B------:R-:W-:Y:S01]  /*161d0*/  FADD.FTZ R5, R139, R50 ;  /* 0x000000328b057221 */ /* 0x000fe20000010000 */
[----:B------:R-:W-:Y:S01]  /*161e0*/  F2FP.F16.F32.PACK_AB R177, R4, R177 ;  /* 0x000000b104b1723e */ /* 0x000fe200000000ff */
[----:B--2---:R-:W-:-:S05]  /*161f0*/  FADD.FTZ R4, R46, R3 ;  /* 0x000000032e047221 */ /* 0x004fca0000010000 */
[----:B------:R-:W2:Y:S01]  /*16200*/  MUFU.EX2 R125, R125 ;  /* 0x0000007d007d7308 */ /* 0x000ea20000000800 */
[----:B0-----:R-:W-:-:S07]  /*16210*/  FADD.FTZ R3, R123, R4 ;  /* 0x000000047b037221 */ /* 0x001fce0000010000 */
[----:B------:R-:W0:Y:S01]  /*16220*/  MUFU.EX2 R50, R127 ;  /* 0x0000007f00327308 */ /* 0x000e220000000800 */
[----:B------:R-:W-:Y:S01]  /*16230*/  F2FP.F16.F32.PACK_AB R179, R6, R179 ;  /* 0x000000b306b3723e */ /* 0x000fe200000000ff */
[----:B-1----:R-:W-:-:S06]  /*16240*/  FADD.FTZ R6, R48, R3 ;  /* 0x0000000330067221 */ /* 0x002fcc0000010000 */
[----:B------:R-:W1:Y:S01]  /*16250*/  MUFU.EX2 R218, R218 ;  /* 0x000000da00da7308 */ /* 0x000e620000000800 */
[----:B------:R-:W-:-:S07]  /*16260*/  ISETP.GE.AND P2, PT, R161, 0xb1, PT ;  /* 0x000000b1a100780c */ /* 0x000fce0003f46270 */
[----:B------:R-:W3:Y:S01]  /*16270*/  MUFU.EX2 R131, R131 ;  /* 0x0000008300837308 */ /* 0x000ee20000000800 */
[----:B--2---:R-:W-:-:S07]  /*16280*/  FADD.FTZ R3, R125, R6 ;  /* 0x000000067d037221 */ /* 0x004fce0000010000 */
[----:B------:R-:W2:Y:S08]  /*16290*/  MUFU.EX2 R141, R141 ;  /* 0x0000008d008d7308 */ /* 0x000eb00000000800 */
[----:B------:R-:W4:Y:S01]  /*162a0*/  MUFU.EX2 R4, R135 ;  /* 0x0000008700047308 */ /* 0x000f220000000800 */
[----:B------:R-:W-:Y:S01]  /*162b0*/  F2FP.F16.F32.PACK_AB R205, R0, R205 ;  /* 0x000000cd00cd723e */ /* 0x000fe200000000ff */
[----:B0-----:R-:W-:Y:S01]  /*162c0*/  FADD.FTZ R0, R50, R3 ;  /* 0x0000000332007221 */ /* 0x001fe20000010000 */
[----:B-1----:R-:W-:Y:S01]  /*162d0*/  FADD.FTZ R14, R218, R5 ;  /* 0x00000005da0e7221 */ /* 0x002fe20000010000 */
[----:B------:R-:W-:Y:S01]  /*162e0*/  MOV R236, UR52 ;  /* 0x0000003400ec7c02 */ /* 0x000fe20008000f00 */
[----:B------:R-:W-:-:S02]  /*162f0*/  IMAD.U32 R237, RZ, RZ, UR53 ;  /* 0x00000035ffed7e24 */ /* 0x000fc4000f8e00ff */
[----:B---3--:R-:W-:Y:S01]  /*16300*/  FADD.FTZ R3, R131, R0 ;  /* 0x0000000083037221 */ /* 0x008fe20000010000 */
[----:B------:R-:W-:Y:S01]  /*16310*/  IMAD.U32 R234, RZ, RZ, UR48 ;  /* 0x00000030ffea7e24 */ /* 0x000fe2000f8e00ff */
[----:B------:R-:W-:Y:S01]  /*16320*/  MOV R233, UR45 ;  /* 0x0000002d00e97c02 */ /* 0x000fe20008000f00 */
[----:B------:R-:W-:Y:S01]  /*16330*/  IMAD.U32 R235, RZ, RZ, UR49 ;  /* 0x00000031ffeb7e24 */ /* 0x000fe2000f8e00ff */
[----:B------:R-:W-:Y:S01]  /*16340*/  MOV R230, UR40 ;  /* 0x0000002800e67c02 */ /* 0x000fe20008000f00 */
[----:B------:R-:W-:Y:S02]  /*16350*/  IMAD.U32 R232, RZ, RZ, UR44 ;  /* 0x0000002cffe87e24 */ /* 0x000fe4000f8e00ff */
[----:B------:R-:W-:Y:S01]  /*16360*/  IMAD.U32 R231, RZ, RZ, UR41 ;  /* 0x00000029ffe77e24 */ /* 0x000fe2000f8e00ff */
[----:B------:R-:W-:Y:S01]  /*16370*/  F2FP.F16.F32.PACK_AB R176, R27, R176 ;  /* 0x000000b01bb0723e */ /* 0x000fe200000000ff */
[----:B--2---:R-:W-:Y:S01]  /*16380*/  FADD.FTZ R14, R141, R14 ;  /* 0x0000000e8d0e7221 */ /* 0x004fe20000010000 */
        /* <DEDUP_REMOVED lines=97> */
[----:B------:R-:W-:Y:S01]  /*169a0*/  IMAD.MOV.U32 R24, RZ, RZ, R87 ;  /* 0x000000ffff187224 */ /* 0x000fe200078e0057 */
[----:B------:R-:W-:-:S02]  /*169b0*/  MOV R47, R87 ;  /* 0x00000057002f7202 */ /* 0x000fc40000000f00 */
[-C--:B------:R-:W-:Y:S02]  /*169c0*/  MOV R43, R87.reuse ;  /* 0x00000057002b7202 */ /* 0x080fe40000000f00 */
[-C--:B------:R-:W-:Y:S02]  /*169d0*/  MOV R39, R87.reuse ;  /* 0x0000005700277202 */ /* 0x080fe40000000f00 */
[-C--:B------:R-:W-:Y:S02]  /*169e0*/  MOV R35, R87.reuse ;  /* 0x0000005700237202 */ /* 0x080fe40000000f00 */
[-C--:B------:R-:W-:Y:S02]  /*169f0*/  MOV R31, R87.reuse ;  /* 0x00000057001f7202 */ /* 0x080fe40000000f00 */
[----:B------:R-:W-:Y:S01]  /*16a00*/  MOV R27, R87 ;  /* 0x00000057001b7202 */ /* 0x000fe20000000f00 */
[----:B------:R-:W-:Y:S06]  /*16a10*/  @!P2 BRA `(.L_x_7471) ;  /* 0x000000680000a947 */ /* 0x000fec0003800000 */
[----:B------:R-:W-:Y:S01]  /*16a20*/  IADD3 R3, R163, -0x2, RZ ;  /* 0xfffffffea3037810 */ /* 0x000fe20007ffe0ff */
[----:B------:R-:W-:Y:S01]  /*16a30*/  IMAD.MOV.U32 R4, RZ, RZ, R92 ;  /* 0x000000ffff047224 */ /* 0x000fe200078e005c */
[----:B------:R-:W-:Y:S01]  /*16a40*/  MOV R7, R222 ;  /* 0x000000de00077202 */ /* 0x000fe20000000f00 */
        /* <DEDUP_REMOVED lines=33> */
[----:B------:R-:W-:-:S07]  /*16c60*/  CS2R R24, SRZ ;  /* 0x0000000000187805 */ /* 0x000fce000001ff00 */
.L_x_7481:
[----:B------:R-:W2:Y:S01]  /*16c70*/  LDL R8, [R1] ;  /* 0x0000000001087983 */ /* 0x000ea20000100800 */
[----:B------:R-:W-:Y:S01]  /*16c80*/  VIADD R222, R7, 0x1 ;  /* 0x0000000107de7836 */ /* 0x000fe20000000000 */
[----:B------:R-:W-:Y:S05]  /*16c90*/  YIELD ;  /* 0x0000000000007946 */ /* 0x000fea0003800000 */
[----:B------:R-:W-:-:S04]  /*16ca0*/  ISETP.NE.AND P3, PT, R222, 0x2, PT ;  /* 0x00000002de00780c */ /* 0x000fc80003f65270 */
[----:B------:R-:W-:Y:S02]  /*16cb0*/  SEL R229, RZ, 0x1, P3 ;  /* 0x00000001ffe57807 */ /* 0x000fe40001800000 */
[----:B------:R-:W-:Y:S02]  /*16cc0*/  SEL R222, R222, RZ, P3 ;  /* 0x000000ffdede7207 */ /* 0x000fe40001800000 */
[----:B------:R-:W-:Y:S02]  /*16cd0*/  LOP3.LUT R229, R6, R229, RZ, 0x3c, !PT ;  /* 0x000000e506e57212 */ /* 0x000fe400078e3cff */
[----:B--2---:R-:W-:-:S13]  /*16ce0*/  ISETP.NE.AND P2, PT, R8, RZ, PT ;  /* 0x000000ff0800720c */ /* 0x004fda0003f45270 */
[----:B------:R-:W-:Y:S05]  /*16cf0*/  @P2 BRA `(.L_x_7472) ;  /* 0x0000000000302947 */ /* 0x000fea0003800000 */
[----:B------:R-:W-:Y:S05]  /*16d00*/  @!P0 BRA `(.L_x_7473) ;  /* 0x0000000000048947 */ /* 0x000fea0003800000 */
[----:B------:R-:W-:Y:S01]  /*16d10*/  BPT.TRAP 0x1 ;  /* 0x000000040000795c */ /* 0x000fe20000300000 */
.L_x_7473:
[----:B------:R-:W-:Y:S01]  /*16d20*/  IMAD R8, R222, 0x8, R2 ;  /* 0x00000008de087824 */ /* 0x000fe200078e0202 */
[----:B------:R-:W-:-:S04]  /*16d30*/  SHF.L.U32 R9, R229, 0x1f, RZ ;  /* 0x0000001fe5097819 */ /* 0x000fc800000006ff */
[----:B------:R0:W1:Y:S01]  /*16d40*/  SYNCS.PHASECHK.TRANS64.TRYWAIT P3, [R8+URZ+0x34830], R9 ;  /* 0x03483009080075a7 */ /* 0x000062000806017f */
[----:B------:R-:W-:Y:S05]  /*16d50*/  @!P0 BRA `(.L_x_7474) ;  /* 0x0000000000048947 */ /* 0x000fea0003800000 */
[----:B------:R-:W-:Y:S01]  /*16d60*/  BPT.TRAP 0x1 ;  /* 0x000000040000795c */ /* 0x000fe20000300000 */
.L_x_7474:
[----:B------:R-:W-:Y:S04]  /*16d70*/  BSSY B0, `(.L_x_7472) ;  /* 0x0000004000007945 */ /* 0x000fe80003800000 */
[----:B-1----:R-:W-:Y:S05]  /*16d80*/  @P3 BRA `(.L_x_7475) ;  /* 0x0000000000083947 */ /* 0x002fea0003800000 */
[----:B------:R-:W1:Y:S02]  /*16d90*/  SYNCS.PHASECHK.TRANS64.TRYWAIT P3, [R8+URZ+0x34830], R9 ;  /* 0x03483009080075a7 */ /* 0x000e64000806017f */
[----:B-1----:R-:W-:Y:S05]  /*16da0*/  @!P3 BRA `(.L_x_7476) ;  /* 0x0000010c0048b947 */ /* 0x002fea0003800000 */
.L_x_7475:
[----:B------:R-:W-:Y:S05]  /*16db0*/  BSYNC B0 ;  /* 0x0000000000007941 */ /* 0x000fea0003800000 */
.L_x_7472:
[----:B01----:R-:W2:Y:S04]  /*16dc0*/  LDL R8, [R1+0x18] ;  /* 0x0000180001087983 */ /* 0x003ea80000100800 */
[----:B------:R-:W3:Y:S01]  /*16dd0*/  LDL.64 R20, [R1+0x10] ;  /* 0x0000100001147983 */ /* 0x000ee20000100a00 */
[----:B------:R-:W0:Y:S01]  /*16de0*/  S2R R10, SR_TID.X ;  /* 0x00000000000a7919 */ /* 0x000e220000002100 */
[----:B------:R-:W-:Y:S05]  /*16df0*/  WARPSYNC.ALL ;  /* 0x0000000000007948 */ /* 0x000fea0003800000 */
[----:B------:R-:W-:Y:S01]  /*16e00*/  IMAD.MOV.U32 R11, RZ, RZ, 0x40000040 ;  /* 0x40000040ff0b7424 */ /* 0x000fe200078e00ff */
[----:B------:R-:W4:Y:S01]  /*16e10*/  LDL.64 R92, [R1+0x8] ;  /* 0x00000800015c7983 */ /* 0x000f220000100a00 */
[----:B0-----:R-:W-:-:S05]  /*16e20*/  SHF.R.U32.HI R10, RZ, 0x7, R10 ;  /* 0x00000007ff0a7819 */ /* 0x001fca000001160a */
[----:B------:R-:W-:-:S05]  /*16e30*/  VIADD R90, R10, 0x8 ;  /* 0x000000080a5a7836 */ /* 0x000fca0000000000 */
[----:B------:R0:W-:Y:S01]  /*16e40*/  BAR.SYNC.DEFER_BLOCKING R90, 0x100 ;  /* 0x0004005a0000751d */ /* 0x0001e20000010000 */
[----:B------:R-:W-:-:S05]  /*16e50*/  R2UR UR55, R11 ;  /* 0x000000000b3772ca */ /* 0x000fca00000e0000 */
[----:B------:R-:W-:Y:S01]  /*16e60*/  WARPGROUP.ARRIVE ;  /* 0x00000000000079c5 */ /* 0x000fe20000000000 */
[----:B------:R-:W-:Y:S02]  /*16e70*/  IMAD.MOV.U32 R13, RZ, RZ, 0x40000040 ;  /* 0x40000040ff0d7424 */ /* 0x000fe400078e00ff */
[----:B------:R-:W-:-:S03]  /*16e80*/  IMAD.MOV.U32 R9, RZ, RZ, 0x40000040 ;  /* 0x40000040ff097424 */ /* 0x000fc600078e00ff */
[----:B------:R-:W-:Y:S02]  /*16e90*/  R2UR UR59, R13 ;  /* 0x000000000d3b72ca */ /* 0x000fe400000e0000 */
[----:B------:R-:W-:-:S11]  /*16ea0*/  R2UR UR7, R9 ;  /* 0x00000000090772ca */ /* 0x000fd600000e0000 */
[----:B------:R-:W-:Y:S02]  /*16eb0*/  MOV R11, UR59 ;  /* 0x0000003b000b7c02 */ /* 0x000fe40008000f00 */
[----:B------:R-:W-:Y:S01]  /*16ec0*/  UMOV UR59, UR7 ;  /* 0x00000007003b7c82 */ /* 0x000fe20008000000 */
[----:B------:R-:W-:Y:S02]  /*16ed0*/  MOV R227, UR38 ;  /* 0x0000002600e37c02 */ /* 0x000fe40008000f00 */
[C---:B------:R-:W-:Y:S02]  /*16ee0*/  R2UR UR7, R9.reuse ;  /* 0x00000000090772ca */ /* 0x040fe400000e0000 */
[C---:B------:R-:W-:Y:S02]  /*16ef0*/  R2UR UR19, R9.reuse ;  /* 0x00000000091372ca */ /* 0x040fe400000e0000 */
[C---:B------:R-:W-:Y:S02]  /*16f00*/  R2UR UR31, R9.reuse ;  /* 0x00000000091f72ca */ /* 0x040fe400000e0000 */
[----:B------:R-:W-:Y:S01]  /*16f10*/  R2UR UR43, R9 ;  /* 0x00000000092b72ca */ /* 0x000fe200000e0000 */
[----:B--2---:R-:W-:Y:S01]  /*16f20*/  IMAD R10, R222, 0xb00, R8 ;  /* 0x00000b00de0a7824 */ /* 0x004fe200078e0208 */
[----:B---3--:R-:W-:-:S02]  /*16f30*/  R2UR UR22, R20 ;  /* 0x00000000141672ca */ /* 0x008fc400000e0000 */
[----:B------:R-:W-:Y:S02]  /*16f40*/  R2UR UR23, R21 ;  /* 0x00000000151772ca */ /* 0x000fe400000e0000 */
[----:B------:R-:W-:-:S09]  /*16f50*/  R2UR UR54, R10 ;  /* 0x000000000a3672ca */ /* 0x000fd200000e0000 */
[----:B------:R-:W-:Y:S02]  /*16f60*/  UMOV UR52, UR22 ;  /* 0x0000001600347c82 */ /* 0x000fe40008000000 */
[----:B------:R-:W-:Y:S02]  /*16f70*/  UMOV UR53, UR23 ;  /* 0x0000001700357c82 */ /* 0x000fe40008000000 */
[----:B------:R-:W-:Y:S01]  /*16f80*/  HGMMA.64x16x16.F32 R168, gdesc[UR52], RZ, !UPT, gsb0 ;  /* 0x0020000034a879f0 */ /* 0x000fe2000c0008ff */
[C---:B------:R-:W-:Y:S01]  /*16f90*/  VIADD R12, R10.reuse, 0x100 ;  /* 0x000001000a0c7836 */ /* 0x040fe20000000000 */
[----:B------:R-:W-:-:S04]  /*16fa0*/  IADD3 R8, R10, 0x80, RZ ;  /* 0x000000800a087810 */ /* 0x000fc80007ffe0ff */
[----:B------:R-:W-:Y:S02]  /*16fb0*/  R2UR UR58, R12 ;  /* 0x000000000c3a72ca */ /* 0x000fe400000e0000 */
[----:B------:R-:W-:Y:S01]  /*16fc0*/  R2UR UR6, R8 ;  /* 0x00000000080672ca */ /* 0x000fe200000e0000 */
[----:B------:R-:W-:Y:S01]  /*16fd0*/  UMOV UR56, UR22 ;  /* 0x0000001600387c82 */ /* 0x000fe20008000000 */
[----:B------:R-:W-:-:S09]  /*16fe0*/  UMOV UR57, UR23 ;  /* 0x0000001700397c82 */ /* 0x000fd20008000000 */
[----:B0-----:R-:W-:Y:S02]  /*16ff0*/  MOV R90, UR58 ;  /* 0x0000003a005a7c02 */ /* 0x001fe40008000f00 */
[----:B------:R-:W-:Y:S01]  /*17000*/  UMOV UR58, UR6 ;  /* 0x00000006003a7c82 */ /* 0x000fe20008000000 */
[----:B------:R-:W-:Y:S02]  /*17010*/  WARPGROUP.DEPBAR.LE gsb0, 0x0 ;  /* 0x00008000000079c5 */ /* 0x000fe40000010000 */
[----:B------:R-:W-:-:S06]  /*17020*/  WARPGROUP.ARRIVE ;  /* 0x00000000000079c5 */ /* 0x000fcc0000000000 */
[----:B------:R-:W-:Y:S01]  /*17030*/  HGMMA.64x16x16.F32 R160, gdesc[UR56], RZ, !UPT, gsb0 ;  /* 0x0020000038a079f0 */ /* 0x000fe2000c0008ff */
[----:B------:R-:W-:Y:S02]  /*17040*/  R2UR UR59, R11 ;  /* 0x000000000b3b72ca */ /* 0x000fe400000e0000 */
[----:B------:R-:W-:Y:S01]  /*17050*/  R2UR UR58, R90 ;  /* 0x000000005a3a72ca */ /* 0x000fe200000e0000 */
[----:B------:R-:W-:Y:S01]  /*17060*/  UMOV UR56, UR22 ;  /* 0x0000001600387c82 */ /* 0x000fe20008000000 */
[----:B------:R-:W-:Y:S01]  /*17070*/  UMOV UR57, UR23 ;  /* 0x0000001700397c82 */ /* 0x000fe20008000000 */
[----:B------:R-:W-:-:S04]  /*17080*/  IADD3 R8, R10, 0x180, RZ ;  /* 0x000001800a087810 */ /* 0x000fc80007ffe0ff */
[----:B------:R-:W-:Y:S01]  /*17090*/  R2UR UR6, R8 ;  /* 0x00000000080672ca */ /* 0x000fe200000e0000 */
[----:B------:R-:W-:-:S05]  /*170a0*/  VIADD R8, R10, 0x300 ;  /* 0x000003000a087836 */ /* 0x000fca0000000000 */
[----:B------:R-:W-:Y:S02]  /*170b0*/  R2UR UR18, R8 ;  /* 0x00000000081272ca */ /* 0x000fe400000e0000 */
[----:B------:R-:W-:Y:S01]  /*170c0*/  IADD3 R8, R10, 0x480, RZ ;  /* 0x000004800a087810 */ /* 0x000fe20007ffe0ff */
[----:B------:R-:W-:Y:S02]  /*170d0*/  WARPGROUP.DEPBAR.LE gsb0, 0x0 ;  /* 0x00008000000079c5 */ /* 0x000fe40000010000 */
[----:B------:R-:W-:-:S06]  /*170e0*/  WARPGROUP.ARRIVE ;  /* 0x00000000000079c5 */ /* 0x000fcc0000000000 */
[----:B------:R-:W-:Y:S01]  /*170f0*/  HGMMA.64x16x16.F32 R152, gdesc[UR56], RZ, !UPT, gsb0 ;  /* 0x00200000389879f0 */ /* 0x000fe2000c0008ff */
[----:B------:R-:W-:Y:S01]  /*17100*/  R2UR UR30, R8 ;  /* 0x00000000081e72ca */ /* 0x000fe200000e0000 */
[C---:B------:R-:W-:Y:S02]  /*17110*/  VIADD R8, R10.reuse, 0x2 ;  /* 0x000000020a087836 */ /* 0x040fe40000000000 */
[----:B------:R-:W-:-:S03]  /*17120*/  VIADD R12, R10, 0x280 ;  /* 0x000002800a0c7836 */ /* 0x000fc60000000000 */
[----:B------:R-:W-:Y:S01]  /*17130*/  R2UR UR42, R8 ;  /* 0x00000000082a72ca */ /* 0x000fe200000e0000 */
[----:B------:R-:W-:Y:S01]  /*17140*/  VIADD R8, R10, 0x182 ;  /* 0x000001820a087836 */ /* 0x000fe20000000000 */
[----:B------:R-:W-:Y:S01]  /*17150*/  R2UR UR14, R12 ;  /* 0x000000000c0e72ca */ /* 0x000fe200000e0000 */
[----:B------:R-:W-:Y:S01]  /*17160*/  VIADD R12, R10, 0x380 ;  /* 0x000003800a0c7836 */ /* 0x000fe20000000000 */
[----:B------:R-:W-:Y:S01]  /*17170*/  R2UR UR55, R9 ;  /* 0x00000000093772ca */ /* 0x000fe200000e0000 */
[----:B------:R-:W-:Y:S01]  /*17180*/  IMAD.MOV.U32 R9, RZ, RZ, 0x40000040 ;  /* 0x40000040ff097424 */ /* 0x000fe200078e00ff */
[----:B------:R-:W-:Y:S01]  /*17190*/  R2UR UR54, R8 ;  /* 0x00000000083672ca */ /* 0x000fe200000e0000 */
[----:B------:R-:W-:Y:S01]  /*171a0*/  VIADD R8, R10, 0x282 ;  /* 0x000002820a087836 */ /* 0x000fe20000000000 */
[----:B------:R-:W-:Y:S01]  /*171b0*/  R2UR UR38, R12 ;  /* 0x000000000c2672ca */ /* 0x000fe200000e0000 */
[----:B------:R-:W-:Y:S01]  /*171c0*/  VIADD R12, R10, 0x500 ;  /* 0x000005000a0c7836 */ /* 0x000fe20000000000 */
[----:B------:R-:W-:-:S02]  /*171d0*/  R2UR UR59, R9 ;  /* 0x00000000093b72ca */ /* 0x000fc400000e0000 */
[----:B------:R-:W-:Y:S02]  /*171e0*/  R2UR UR58, R8 ;  /* 0x00000000083a72ca */ /* 0x000fe400000e0000 */
[----:B------:R-:W-:Y:S02]  /*171f0*/  R2UR UR34, R12 ;  /* 0x000000000c2272ca */ /* 0x000fe400000e0000 */
[----:B------:R-:W-:-:S04]  /*17200*/  IADD3 R12, R10, 0x102, RZ ;  /* 0x000001020a0c7810 */ /* 0x000fc80007ffe0ff */
[----:B------:R-:W-:Y:S01]  /*17210*/  R2UR UR50, R12 ;  /* 0x000000000c3272ca */ /* 0x000fe200000e0000 */
[----:B------:R-:W-:Y:S01]  /*17220*/  VIADD R12, R10, 0x202 ;  /* 0x000002020a0c7836 */ /* 0x000fe20000000000 */
[----:B------:R-:W-:Y:S01]  /*17230*/  MOV R20, UR4 ;  /* 0x0000000400147c02 */ /* 0x000fe20008000f00 */
[----:B------:R-:W-:Y:S01]  /*17240*/  UMOV UR56, UR22 ;  /* 0x0000001600387c82 */ /* 0x000fe20008000000 */
[----:B------:R-:W-:Y:S02]  /*17250*/  MOV R11, UR59 ;  /* 0x0000003b000b7c02 */ /* 0x000fe40008000f00 */
[----:B------:R-:W-:Y:S01]  /*17260*/  R2UR UR4, R12 ;  /* 0x000000000c0472ca */ /* 0x000fe200000e0000 */
[----:B------:R-:W-:Y:S01]  /*17270*/  UMOV UR59, UR7 ;  /* 0x00000007003b7c82 */ /* 0x000fe20008000000 */
[----:B------:R-:W-:Y:S01]  /*17280*/  MOV R12, UR58 ;  /* 0x0000003a000c7c02 */ /* 0x000fe20008000f00 */
[----:B------:R-:W-:Y:S01]  /*17290*/  UMOV UR58, UR6 ;  /* 0x00000006003a7c82 */ /* 0x000fe20008000000 */
[----:B------:R-:W-:Y:S01]  /*172a0*/  UMOV UR57, UR23 ;  /* 0x0000001700397c82 */ /* 0x000fe20008000000 */
[----:B------:R-:W-:-:S02]  /*172b0*/  WARPGROUP.DEPBAR.LE gsb0, 0x0 ;  /* 0x00008000000079c5 */ /* 0x000fc40000010000 */
[----:B-----5:R-:W-:-:S06]  /*172c0*/  WARPGROUP.ARRIVE ;  /* 0x00000000000079c5 */ /* 0x020fcc0000000000 */
[----:B------:R-:W-:Y:S01]  /*172d0*/  HGMMA.64x16x16.F32 R144, gdesc[UR56], RZ, !UPT, gsb0 ;  /* 0x00200000389079f0 */ /* 0x000fe2000c0008ff */
        /* <DEDUP_REMOVED lines=17> */
[----:B------:R-:W-:Y:S02]  /*173f0*/  WARPGROUP.DEPBAR.LE gsb0, 0x0 ;  /* 0x00008000000079c5 */ /* 0x000fe40000010000 */
[----:B------:R-:W-:-:S06]  /*17400*/  WARPGROUP.ARRIVE ;  /* 0x00000000000079c5 */ /* 0x000fcc0000000000 */
[----:B------:R-:W-:Y:S01]  /*17410*/  HGMMA.64x16x16.F32 R120, gdesc[UR16], RZ, !UPT, gsb0 ;  /* 0x00200000107879f0 */ /* 0x000fe2000c0008ff */
[----:B------:R-:W-:Y:S02]  /*17420*/  MOV R228, UR39 ;  /* 0x0000002700e47c02 */ /* 0x000fe40008000f00 */
[----:B------:R-:W-:Y:S02]  /*17430*/  R2UR UR39, R13 ;  /* 0x000000000d2772ca */ /* 0x000fe400000e0000 */
[----:B------:R-:W-:Y:S01]  /*17440*/  MOV R226, UR37 ;  /* 0x0000002500e27c02 */ /* 0x000fe20008000f00 */
[----:B------:R-:W-:Y:S01]  /*17450*/  UMOV UR37, UR23 ;  /* 0x0000001700257c82 */ /* 0x000fe20008000000 */
[----:B------:R-:W-:Y:S01]  /*17460*/  MOV R15, UR36 ;  /* 0x00000024000f7c02 */ /* 0x000fe20008000f00 */
[----:B------:R-:W-:Y:S01]  /*17470*/  UMOV UR36, UR22 ;  /* 0x0000001600247c82 */ /* 0x000fe20008000000 */
[----:B------:R-:W-:Y:S02]  /*17480*/  WARPGROUP.DEPBAR.LE gsb0, 0x0 ;  /* 0x00008000000079c5 */ /* 0x000fe40000010000 */
[----:B------:R-:W-:-:S06]  /*17490*/  WARPGROUP.ARRIVE ;  /* 0x00000000000079c5 */ /* 0x000fcc0000000000 */
[----:B------:R-:W-:Y:S01]  /*174a0*/  HGMMA.64x16x16.F32 R112, gdesc[UR36], RZ, !UPT, gsb0 ;  /* 0x00200000247079f0 */ /* 0x000fe2000c0008ff */
[----:B------:R-:W-:Y:S01]  /*174b0*/  VIADD R88, R10, 0x400 ;  /* 0x000004000a587836 */ /* 0x000fe20000000000 */
[----:B------:R-:W-:-:S04]  /*174c0*/  R2UR UR27, R89 ;  /* 0x00000000591b72ca */ /* 0x000fc800000e0000 */
        /* <DEDUP_REMOVED lines=8> */
[----:B------:R-:W-:Y:S01]  /*17550*/  VIADD R88, R10, 0x82 ;  /* 0x000000820a587836 */ /* 0x000fe20000000000 */
[----:B------:R-:W-:-:S04]  /*17560*/  R2UR UR47, R89 ;  /* 0x00000000592f72ca */ /* 0x000fc800000e0000 */
[----:B------:R-:W-:Y:S01]  /*17570*/  R2UR UR46, R88 ;  /* 0x00000000582e72ca */ /* 0x000fe200000e0000 */
[----:B------:R-:W-:Y:S01]  /*17580*/  VIADD R88, R10, 0x302 ;  /* 0x000003020a587836 */ /* 0x000fe20000000000 */
[----:B------:R-:W-:Y:S02]  /*17590*/  WARPGROUP.DEPBAR.LE gsb0, 0x0 ;  /* 0x00008000000079c5 */ /* 0x000fe40000010000 */
[----:B------:R-:W-:-:S06]  /*175a0*/  WARPGROUP.ARRIVE ;  /* 0x00000000000079c5 */ /* 0x000fcc0000000000 */
[----:B------:R-:W-:Y:S01]  /*175b0*/  HGMMA.64x16x16.F32 R96, gdesc[UR28], RZ, !UPT, gsb0 ;  /* 0x002000001c6079f0 */ /* 0x000fe2000c0008ff */
[----:B------:R-:W-:Y:S02]  /*175c0*/  MOV R89, 0x40000040 ;  /* 0x4000004000597802 */ /* 0x000fe40000000f00 */
[----:B------:R-:W-:Y:S01]  /*175d0*/  R2UR UR6, R88 ;  /* 0x00000000580672ca */ /* 0x000fe200000e0000 */
[----:B------:R-:W-:Y:S01]  /*175e0*/  VIADD R88, R10, 0x402 ;  /* 0x000004020a587836 */ /* 0x000fe20000000000 */
[----:B------:R-:W-:Y:S02]  /*175f0*/  R2UR UR7, R89 ;  /* 0x00000000590772ca */ /* 0x000fe400000e0000 */
[----:B------:R-:W-:Y:S02]  /*17600*/  MOV R89, 0x40000040 ;  /* 0x4000004000597802 */ /* 0x000fe40000000f00 */
[----:B------:R-:W-:Y:S02]  /*17610*/  R2UR UR35, R13 ;  /* 0x000000000d2372ca */ /* 0x000fe400000e0000 */
[----:B------:R-:W-:Y:S01]  /*17620*/  R2UR UR14, R88 ;  /* 0x00000000580e72ca */ /* 0x000fe200000e0000 */
[----:B------:R-:W-:Y:S01]  /*17630*/  VIADD R88, R10, 0x502 ;  /* 0x000005020a587836 */ /* 0x000fe20000000000 */
[----:B------:R-:W-:-:S02]  /*17640*/  R2UR UR15, R89 ;  /* 0x00000000590f72ca */ /* 0x000fc400000e0000 */
[----:B------:R-:W-:Y:S02]  /*17650*/  MOV R89, 0x40000040 ;  /* 0x4000004000597802 */ /* 0x000fe40000000f00 */
[----:B------:R-:W-:Y:S02]  /*17660*/  MOV R225, UR21 ;  /* 0x0000001500e17c02 */ /* 0x000fe40008000f00 */
[----:B------:R-:W-:Y:S02]  /*17670*/  MOV R224, UR20 ;  /* 0x0000001400e07c02 */ /* 0x000fe40008000f00 */
[----:B----4-:R-:W-:Y:S02]  /*17680*/  R2UR UR20, R92 ;  /* 0x000000005c1472ca */ /* 0x010fe400000e0000 */
[----:B------:R-:W-:Y:S02]  /*17690*/  R2UR UR21, R93 ;  /* 0x000000005d1572ca */ /* 0x000fe400000e0000 */
[----:B------:R-:W-:-:S02]  /*176a0*/  R2UR UR38, R88 ;  /* 0x00000000582672ca */ /* 0x000fc400000e0000 */
        /* <DEDUP_REMOVED lines=24> */
[----:B------:R-:W-:Y:S01]  /*17830*/  MOV R13, 0x40000040 ;  /* 0x40000040000d7802 */ /* 0x000fe20000000f00 */
[----:B------:R-:W-:Y:S02]  /*17840*/  WARPGROUP.DEPBAR.LE gsb0, 0x0 ;  /* 0x00008000000079c5 */ /* 0x000fe40000010000 */
[----:B------:R-:W-:-:S06]  /*17850*/  WARPGROUP.ARRIVE ;  /* 0x00000000000079c5 */ /* 0x000fcc0000000000 */
[----:B------:R-:W-:Y:S01]  /*17860*/  HGMMA.64x16x16.F32 R144, gdesc[UR52], R144, gsb0 ;  /* 0x00200000349079f0 */ /* 0x000fe20008000890 */
[----:B------:R-:W-:Y:S02]  /*17870*/  MOV R21, UR5 ;  /* 0x0000000500157c02 */ /* 0x000fe40008000f00 */
[----:B------:R-:W-:Y:S01]  /*17880*/  R2UR UR5, R13 ;  /* 0x000000000d0572ca */ /* 0x000fe200000e0000 */
[----:B------:R-:W-:Y:S01]  /*17890*/  UMOV UR58, UR4 ;  /* 0x00000004003a7c82 */ /* 0x000fe20008000000 */
[----:B------:R-:W-:Y:S01]  /*178a0*/  UMOV UR56, UR20 ;  /* 0x0000001400387c82 */ /* 0x000fe20008000000 */
[----:B------:R-:W-:-:S10]  /*178b0*/  UMOV UR57, UR21 ;  /* 0x0000001500397c82 */ /* 0x000fd40008000000 */
        /* <DEDUP_REMOVED lines=124> */
[----:B------:R-:W-:Y:S01]  /*18080*/  IMAD.MOV.U32 R9, RZ, RZ, 0x40000040 ;  /* 0x40000040ff097424 */ /* 0x000fe200078e00ff */
[----:B------:R-:W-:Y:S02]  /*18090*/  WARPGROUP.DEPBAR.LE gsb0, 0x0 ;  /* 0x00008000000079c5 */ /* 0x000fe40000010000 */
[----:B------:R-:W-:-:S07]  /*180a0*/  WARPGROUP.ARRIVE ;  /* 0x00000000000079c5 */ /* 0x000fce0000000000 */
[----:B------:R-:W-:Y:S01]  /*180b0*/  HGMMA.64x16x16.F32 R104, gdesc[UR56], R104, gsb0 ;  /* 0x00200000386879f0 */ /* 0x000fe20008000868 */
[----:B------:R-:W-:Y:S01]  /*180c0*/  VIADD R8, R10, 0x484 ;  /* 0x000004840a087836 */ /* 0x000fe20000000000 */
[----:B------:R-:W-:Y:S01]  /*180d0*/  R2UR UR7, R9 ;  /* 0x00000000090772ca */ /* 0x000fe200000e0000 */
[----:B------:R-:W-:-:S03]  /*180e0*/  IMAD.MOV.U32 R9, RZ, RZ, 0x40000040 ;  /* 0x40000040ff097424 */ /* 0x000fc600078e00ff */
[----:B------:R-:W-:Y:S02]  /*180f0*/  R2UR UR6, R8 ;  /* 0x00000000080672ca */ /* 0x000fe400000e0000 */
[----:B------:R-:W-:Y:S02]  /*18100*/  IADD3 R8, R10, 0x504, RZ ;  /* 0x000005040a087810 */ /* 0x000fe40007ffe0ff */
[----:B------:R-:W-:Y:S02]  /*18110*/  R2UR UR11, R9 ;  /* 0x00000000090b72ca */ /* 0x000fe400000e0000 */
[----:B------:R-:W-:Y:S01]  /*18120*/  R2UR UR10, R8 ;  /* 0x00000000080a72ca */ /* 0x000fe200000e0000 */
[----:B------:R-:W-:Y:S01]  /*18130*/  UMOV UR8, UR4 ;  /* 0x0000000400087c82 */ /* 0x000fe20008000000 */
[----:B------:R-:W-:-:S09]  /*18140*/  UMOV UR9, UR5 ;  /* 0x0000000500097c82 */ /* 0x000fd20008000000 */
[----:B------:R-:W-:Y:S01]  /*18150*/  MOV R9, UR11 ;  /* 0x0000000b00097c02 */ /* 0x000fe20008000f00 */
[----:B------:R-:W-:Y:S01]  /*18160*/  UMOV UR11, UR7 ;  /* 0x00000007000b7c82 */ /* 0x000fe20008000000 */
[----:B------:R-:W-:Y:S01]  /*18170*/  MOV R8, UR10 ;  /* 0x0000000a00087c02 */ /* 0x000fe20008000f00 */
        /* <DEDUP_REMOVED lines=107> */
[----:B------:R-:W-:Y:S01]  /*18830*/  IMAD.MOV.U32 R9, RZ, RZ, 0x40000040 ;  /* 0x40000040ff097424 */ /* 0x000fe200078e00ff */
[----:B------:R-:W-:-:S04]  /*18840*/  IADD3 R8, R10, 0x680, RZ ;  /* 0x000006800a087810 */ /* 0x000fc80007ffe0ff */
[----:B------:R-:W-:Y:S01]  /*18850*/  R2UR UR11, R9 ;  /* 0x00000000090b72ca */ /* 0x000fe200000e0000 */
[----:B------:R-:W-:Y:S02]  /*18860*/  WARPGROUP.DEPBAR.LE gsb0, 0x0 ;  /* 0x00008000000079c5 */ /* 0x000fe40000010000 */
[----:B------:R-:W-:-:S06]  /*18870*/  WARPGROUP.ARRIVE ;  /* 0x00000000000079c5 */ /* 0x000fcc0000000000 */
[----:B------:R-:W-:Y:S01]  /*18880*/  HGMMA.64x16x16.F32 R88, gdesc[UR20], R88, gsb0 ;  /* 0x00200000145879f0 */ /* 0x000fe20008000858 */
[----:B------:R-:W-:Y:S01]  /*18890*/  IMAD.MOV.U32 R9, RZ, RZ, 0x40000040 ;  /* 0x40000040ff097424 */ /* 0x000fe200078e00ff */
[----:B------:R-:W-:Y:S01]  /*188a0*/  R2UR UR10, R8 ;  /* 0x00000000080a72ca */ /* 0x000fe200000e0000 */
[----:B------:R-:W-:-:S03]  /*188b0*/  VIADD R8, R10, 0x700 ;  /* 0x000007000a087836 */ /* 0x000fc60000000000 */
[----:B------:R-:W-:Y:S01]  /*188c0*/  R2UR UR15, R9 ;  /* 0x00000000090f72ca */ /* 0x000fe200000e0000 */
[----:B------:R-:W-:Y:S01]  /*188d0*/  IMAD.MOV.U32 R9, RZ, RZ, 0x40000040 ;  /* 0x40000040ff097424 */ /* 0x000fe200078e00ff */
[----:B------:R-:W-:Y:S01]  /*188e0*/  IADD3 R12, R10, 0x580, RZ ;  /* 0x000005800a0c7810 */ /* 0x000fe20007ffe0ff */
[----:B------:R-:W-:Y:S01]  /*188f0*/  IMAD.MOV.U32 R13, RZ, RZ, 0x40000040 ;  /* 0x40000040ff0d7424 */ /* 0x000fe200078e00ff */
[----:B------:R-:W-:Y:S02]  /*18900*/  R2UR UR14, R8 ;  /* 0x00000000080e72ca */ /* 0x000fe400000e0000 */
[----:B------:R-:W-:Y:S01]  /*18910*/  R2UR UR19, R9 ;  /* 0x00000000091372ca */ /* 0x000fe200000e0000 */
[----:B------:R-:W-:Y:S01]  /*18920*/  IMAD.MOV.U32 R9, RZ, RZ, 0x40000040 ;  /* 0x40000040ff097424 */ /* 0x000fe200078e00ff */
[----:B------:R-:W-:Y:S02]  /*18930*/  IADD3 R8, R10, 0x780, RZ ;  /* 0x000007800a087810 */ /* 0x000fe40007ffe0ff */
[----:B------:R-:W-:-:S02]  /*18940*/  R2UR UR4, R232 ;  /* 0x00000000e80472ca */ /* 0x000fc400000e0000 */
[----:B------:R-:W-:Y:S02]  /*18950*/  R2UR UR5, R233 ;  /* 0x00000000e90572ca */ /* 0x000fe400000e0000 */
[----:B------:R-:W-:Y:S02]  /*18960*/  R2UR UR58, R12 ;  /* 0x000000000c3a72ca */ /* 0x000fe400000e0000 */
[----:B------:R-:W-:Y:S02]  /*18970*/  R2UR UR59, R13 ;  /* 0x000000000d3b72ca */ /* 0x000fe400000e0000 */
[----:B------:R-:W-:Y:S01]  /*18980*/  R2UR UR18, R8 ;  /* 0x00000000081272ca */ /* 0x000fe200000e0000 */
[----:B------:R-:W-:Y:S01]  /*18990*/  VIADD R8, R10, 0x800 ;  /* 0x000008000a087836 */ /* 0x000fe20000000000 */
[----:B------:R-:W-:Y:S01]  /*189a0*/  R2UR UR39, R9 ;  /* 0x00000000092772ca */ /* 0x000fe200000e0000 */
[----:B------:R-:W-:-:S03]  /*189b0*/  IMAD.MOV.U32 R9, RZ, RZ, 0x40000040 ;  /* 0x40000040ff097424 */ /* 0x000fc600078e00ff */
[----:B------:R-:W-:Y:S02]  /*189c0*/  R2UR UR38, R8 ;  /* 0x00000000082672ca */ /* 0x000fe400000e0000 */
[----:B------:R-:W-:Y:S02]  /*189d0*/  IADD3 R8, R10, 0x880, RZ ;  /* 0x000008800a087810 */ /* 0x000fe40007ffe0ff */
[----:B------:R-:W-:Y:S01]  /*189e0*/  R2UR UR27, R9 ;  /* 0x00000000091b72ca */ /* 0x000fe200000e0000 */
[----:B------:R-:W-:Y:S01]  /*189f0*/  IMAD.MOV.U32 R9, RZ, RZ, 0x40000040 ;  /* 0x40000040ff097424 */ /* 0x000fe200078e00ff */
[----:B------:R-:W-:Y:S01]  /*18a00*/  UMOV UR56, UR4 ;  /* 0x0000000400387c82 */ /* 0x000fe20008000000 */
[----:B------:R-:W-:Y:S01]  /*18a10*/  UMOV UR57, UR5 ;  /* 0x0000000500397c82 */ /* 0x000fe20008000000 */
[----:B------:R-:W-:Y:S01]  /*18a20*/  R2UR UR26, R8 ;  /* 0x00000000081a72ca */ /* 0x000fe200000e0000 */
[----:B------:R-:W-:Y:S01]  /*18a30*/  VIADD R8, R10, 0x900 ;  /* 0x000009000a087836 */ /* 0x000fe20000000000 */
[----:B------:R-:W-:Y:S01]  /*18a40*/  R2UR UR31, R9 ;  /* 0x00000000091f72ca */ /* 0x000fe200000e0000 */
[----:B------:R-:W-:Y:S01]  /*18a50*/  IMAD.MOV.U32 R9, RZ, RZ, 0x40000040 ;  /* 0x40000040ff097424 */ /* 0x000fe200078e00ff */
[----:B------:R-:W-:-:S02]  /*18a60*/  WARPGROUP.DEPBAR.LE gsb0, 0x0 ;  /* 0x00008000000079c5 */ /* 0x000fc40000010000 */
[----:B------:R-:W-:Y:S01]  /*18a70*/  WARPGROUP.ARRIVE ;  /* 0x00000000000079c5 */ /* 0x000fe20000000000 */
[----:B------:R-:W-:-:S05]  /*18a80*/  R2UR UR30, R8 ;  /* 0x00000000081e72ca */ /* 0x000fca00000e0000 */
[----:B------:R-:W-:Y:S01]  /*18a90*/  HGMMA.64x16x16.F32 R168, gdesc[UR56], R168, gsb0 ;  /* 0x0020000038a879f0 */ /* 0x000fe200080008a8 */
[----:B------:R-:W-:Y:S02]  /*18aa0*/  IADD3 R8, R10, 0x980, RZ ;  /* 0x000009800a087810 */ /* 0x000fe40007ffe0ff */
[----:B------:R-:W-:Y:S01]  /*18ab0*/  R2UR UR35, R9 ;  /* 0x00000000092372ca */ /* 0x000fe200000e0000 */
[----:B------:R-:W-:Y:S01]  /*18ac0*/  IMAD.MOV.U32 R9, RZ, RZ, 0x40000040 ;  /* 0x40000040ff097424 */ /* 0x000fe200078e00ff */
[----:B------:R-:W-:Y:S01]  /*18ad0*/  R2UR UR34, R8 ;  /* 0x00000000082272ca */ /* 0x000fe200000e0000 */
[----:B------:R-:W-:-:S03]  /*18ae0*/  VIADD R8, R10, 0xa00 ;  /* 0x00000a000a087836 */ /* 0x000fc60000000000 */
[----:B------:R-:W-:Y:S01]  /*18af0*/  R2UR UR43, R9 ;  /* 0x00000000092b72ca */ /* 0x000fe200000e0000 */
[----:B------:R-:W-:Y:S01]  /*18b00*/  IMAD.MOV.U32 R9, RZ, RZ, 0x40000040 ;  /* 0x40000040ff097424 */ /* 0x000fe200078e00ff */
[----:B------:R-:W-:Y:S02]  /*18b10*/  R2UR UR42, R8 ;  /* 0x00000000082a72ca */ /* 0x000fe400000e0000 */
        /* <DEDUP_REMOVED lines=15> */
[----:B------:R-:W-:Y:S01]  /*18c10*/  R2UR UR20, R8 ;  /* 0x00000000081472ca */ /* 0x000fe200000e0000 */
[C---:B------:R-:W-:Y:S01]  /*18c20*/  VIADD R12, R10.reuse, 0x600 ;  /* 0x000006000a0c7836 */ /* 0x040fe20000000000 */
[----:B------:R-:W-:Y:S01]  /*18c30*/  IADD3 R8, R10, 0x702, RZ ;  /* 0x000007020a087810 */ /* 0x000fe20007ffe0ff */
[----:B------:R-:W-:Y:S01]  /*18c40*/  IMAD.MOV.U32 R13, RZ, RZ, 0x40000040 ;  /* 0x40000040ff0d7424 */ /* 0x000fe200078e00ff */
[----:B------:R-:W-:Y:S02]  /*18c50*/  R2UR UR59, R9 ;  /* 0x00000000093b72ca */ /* 0x000fe400000e0000 */
[----:B------:R-:W-:Y:S02]  /*18c60*/  R2UR UR58, R8 ;  /* 0x00000000083a72ca */ /* 0x000fe400000e0000 */
[----:B------:R-:W-:-:S02]  /*18c70*/  R2UR UR6, R12 ;  /* 0x000000000c0672ca */ /* 0x000fc400000e0000 */
[----:B------:R-:W-:Y:S01]  /*18c80*/  R2UR UR7, R13 ;  /* 0x000000000d0772ca */ /* 0x000fe200000e0000 */
[----:B------:R-:W-:Y:S01]  /*18c90*/  UMOV UR56, UR4 ;  /* 0x0000000400387c82 */ /* 0x000fe20008000000 */
[----:B------:R-:W-:Y:S01]  /*18ca0*/  UMOV UR57, UR5 ;  /* 0x0000000500397c82 */ /* 0x000fe20008000000 */
[----:B------:R-:W-:Y:S02]  /*18cb0*/  WARPGROUP.DEPBAR.LE gsb0, 0x0 ;  /* 0x00008000000079c5 */ /* 0x000fe40000010000 */
[----:B------:R-:W-:Y:S02]  /*18cc0*/  WARPGROUP.ARRIVE ;  /* 0x00000000000079c5 */ /* 0x000fe40000000000 */
[----:B------:R-:W-:Y:S02]  /*18cd0*/  MOV R8, UR59 ;  /* 0x0000003b00087c02 */ /* 0x000fe40008000f00 */
[----:B------:R-:W-:Y:S02]  /*18ce0*/  MOV R9, UR58 ;  /* 0x0000003a00097c02 */ /* 0x000fe40008000f00 */
[----:B------:R-:W-:-:S02]  /*18cf0*/  UMOV UR58, UR6 ;  /* 0x00000006003a7c82 */ /* 0x000fc40008000000 */
[----:B------:R-:W-:Y:S02]  /*18d00*/  UMOV UR59, UR7 ;  /* 0x00000007003b7c82 */ /* 0x000fe40008000000 */
        /* <DEDUP_REMOVED lines=239> */
[----:B------:R-:W-:Y:S01]  /*19c00*/  R2UR UR23, R9 ;  /* 0x00000000091772ca */ /* 0x000fe200000e0000 */
[----:B------:R-:W-:-:S02]  /*19c10*/  WARPGROUP.DEPBAR.LE gsb0, 0x0 ;  /* 0x00008000000079c5 */ /* 0x000fc40000010000 */
        /* <DEDUP_REMOVED lines=93> */
[----:B------:R-:W-:Y:S02]  /*1a1f0*/  R2UR UR38, R227 ;  /* 0x00000000e32672ca */ /* 0x000fe400000e0000 */
[----:B------:R-:W-:Y:S02]  /*1a200*/  R2UR UR37, R226 ;  /* 0x00000000e22572ca */ /* 0x000fe400000e0000 */
[----:B------:R-:W-:Y:S01]  /*1a210*/  R2UR UR36, R15 ;  /* 0x000000000f2472ca */ /* 0x000fe200000e0000 */
[----:B------:R-:W-:Y:S02]  /*1a220*/  WARPGROUP.DEPBAR.LE gsb0, 0x0 ;  /* 0x00008000000079c5 */ /* 0x000fe40000010000 */
[----:B------:R-:W-:-:S12]  /*1a230*/  @P2 BRA `(.L_x_7477) ;  /* 0x0000000000282947 */ /* 0x000fd80003800000 */
[----:B------:R-:W-:Y:S05]  /*1a240*/  @!P0 BRA `(.L_x_7478) ;  /* 0x0000000000048947 */ /* 0x000fea0003800000 */
[----:B------:R-:W-:Y:S01]  /*1a250*/  BPT.TRAP 0x1 ;  /* 0x000000040000795c */ /* 0x000fe20000300000 */
.L_x_7478:
[----:B------:R-:W-:Y:S02]  /*1a260*/  SHF.L.U32 R6, R6, 0x1f, RZ ;  /* 0x0000001f06067819 */ /* 0x000fe400000006ff */
[----:B------:R-:W-:-:S04]  /*1a270*/  LEA R8, R7, R2, 0x3 ;  /* 0x0000000207087211 */ /* 0x000fc800078e18ff */
[----:B------:R0:W1:Y:S01]  /*1a280*/  SYNCS.PHASECHK.TRANS64.TRYWAIT P2, [R8+URZ+0x34850], R6 ;  /* 0x03485006080075a7 */ /* 0x000062000804017f */
[----:B------:R-:W-:Y:S05]  /*1a290*/  @!P0 BRA `(.L_x_7479) ;  /* 0x0000000000048947 */ /* 0x000fea0003800000 */
[----:B------:R-:W-:Y:S01]  /*1a2a0*/  BPT.TRAP 0x1 ;  /* 0x000000040000795c */ /* 0x000fe20000300000 */
.L_x_7479:
[----:B-1----:R-:W-:Y:S05]  /*1a2b0*/  @P2 BRA `(.L_x_7477) ;  /* 0x0000000000082947 */ /* 0x002fea0003800000 */
[----:B------:R-:W1:Y:S02]  /*1a2c0*/  SYNCS.PHASECHK.TRANS64.TRYWAIT P2, [R8+URZ+0x34850], R6 ;  /* 0x03485006080075a7 */ /* 0x000e64000804017f */
[----:B-1----:R-:W-:Y:S05]  /*1a2d0*/  @!P2 BRA `(.L_x_7480) ;  /* 0x000000d80010a947 */ /* 0x002fea0003800000 */
.L_x_7477:
[----:B01----:R-:W-:Y:S01]  /*1a2e0*/  VIADD R6, R2, 0x400 ;  /* 0x0000040002067836 */ /* 0x003fe20000000000 */
[----:B------:R-:W-:Y:S05]  /*1a2f0*/  WARPSYNC.ALL ;  /* 0x0000000000007948 */ /* 0x000fea0003800000 */
[----:B------:R-:W-:Y:S01]  /*1a300*/  SHF.R.U32.HI R6, RZ, 0x4, R6 ;  /* 0x00000004ff067819 */ /* 0x000fe20000011606 */
[----:B------:R-:W-:Y:S01]  /*1a310*/  IMAD.MOV.U32 R9, RZ, RZ, 0x40000040 ;  /* 0x40000040ff097424 */ /* 0x000fe200078e00ff */
[----:B------:R-:W-:Y:S01]  /*1a320*/  WARPGROUP.ARRIVE ;  /* 0x00000000000079c5 */ /* 0x000fe20000000000 */
[----:B------:R-:W-:Y:S01]  /*1a330*/  MOV R11, 0x40000040 ;  /* 0x40000040000b7802 */ /* 0x000fe20000000f00 */
[----:B------:R-:W-:Y:S01]  /*1a340*/  ULDC UR9, c[0x0][0x9d8] ;  /* 0x0002760000097ab9 */ /* 0x000fe20000000800 */
[----:B------:R-:W-:Y:S01]  /*1a350*/  LOP3.LUT R6, R6, 0x3fff, RZ, 0xc0, !PT ;  /* 0x00003fff06067812 */ /* 0x000fe200078ec0ff */
[----:B------:R-:W-:Y:S01]  /*1a360*/  FMUL.FTZ R12, R172, UR9 ;  /* 0x00000009ac0c7c20 */ /* 0x000fe20008410000 */
[----:B------:R-:W-:Y:S01]  /*1a370*/  R2UR UR7, R9 ;  /* 0x00000000090772ca */ /* 0x000fe200000e0000 */
[----:B------:R-:W-:Y:S01]  /*1a380*/  FMUL.FTZ R9, R169, UR9 ;  /* 0x00000009a9097c20 */ /* 0x000fe20008410000 */
[----:B------:R-:W-:Y:S01]  /*1a390*/  LOP3.LUT R6, R6, 0x5800000, RZ, 0xfc, !PT ;  /* 0x0580000006067812 */ /* 0x000fe200078efcff */
[----:B------:R-:W-:Y:S01]  /*1a3a0*/  FMUL.FTZ R13, R173, UR9 ;  /* 0x00000009ad0d7c20 */ /* 0x000fe20008410000 */
[----:B------:R-:W-:Y:S01]  /*1a3b0*/  FMUL.FTZ R21, R160, UR9 ;  /* 0x00000009a0157c20 */ /* 0x000fe20008410000 */
[----:B------:R-:W-:Y:S01]  /*1a3c0*/  MUFU.TANH R12, R12 ;  /* 0x0000000c000c7308 */ /* 0x000fe20000002400 */
[----:B------:R-:W-:Y:S01]  /*1a3d0*/  FMUL.FTZ R160, R161, UR9 ;  /* 0x00000009a1a07c20 */ /* 0x000fe20008410000 */
[----:B------:R-:W-:-:S02]  /*1a3e0*/  IMAD R8, R7, 0xb00, R6 ;  /* 0x00000b0007087824 */ /* 0x000fc400078e0206 */
[----:B------:R-:W-:Y:S01]  /*1a3f0*/  FMUL.FTZ R6, R168, UR9 ;  /* 0x00000009a8067c20 */ /* 0x000fe20008410000 */
[----:B------:R-:W-:Y:S01]  /*1a400*/  FMUL.FTZ R161, R162, UR9 ;  /* 0x00000009a2a17c20 */ /* 0x000fe20008410000 */
        /* <DEDUP_REMOVED lines=15> */
[----:B------:R-:W-:Y:S01]  /*1a500*/  HGMMA.64x128x16.F32 R24, R176, gdesc[UR4].tnspB, R24, gsb0 ;  /* 0x41e00004b0187df0 */ /* 0x000fe20008000818 */
[----:B------:R-:W-:Y:S01]  /*1a510*/  R2UR UR6, R10 ;  /* 0x000000000a0672ca */ /* 0x000fe200000e0000 */
[----:B------:R-:W-:Y:S01]  /*1a520*/  VIADD R10, R8, 0x100 ;  /* 0x00000100080a7836 */ /* 0x000fe20000000000 */
[----:B------:R-:W-:Y:S01]  /*1a530*/  R2UR UR7, R11 ;  /* 0x000000000b0772ca */ /* 0x000fe200000e0000 */
[----:B------:R-:W-:Y:S01]  /*1a540*/  IMAD.MOV.U32 R11, RZ, RZ, 0x40000040 ;  /* 0x40000040ff0b7424 */ /* 0x000fe200078e00ff */
        /* <DEDUP_REMOVED lines=43> */
[----:B------:R-:W-:Y:S01]  /*1a800*/  ULDC UR8, c[0x0][0x988] ;  /* 0x0002620000087ab9 */ /* 0x000fe20000000800 */
        /* <DEDUP_REMOVED lines=51> */
[----:B------:R-:W-:Y:S01]  /*1ab40*/  @!P1 IMAD R7, R7, 0x8, R2 ;  /* 0x0000000807079824 */ /* 0x000fe200078e0202 */
[----:B------:R-:W3:Y:S01]  /*1ab50*/  MUFU.TANH R149, R149 ;  /* 0x0000009500957308 */ /* 0x000ee20000002400 */
[----:B--2---:R-:W-:-:S02]  /*1ab60*/  FMNMX.FTZ R167, R145, R167, !PT ;  /* 0x000000a791a77209 */ /* 0x004fc40007810000 */
[----:B------:R-:W-:Y:S01]  /*1ab70*/  @!P1 VIADD R7, R7, 0x34860 ;  /* 0x0003486007079836 */ /* 0x000fe20000000000 */
[C---:B------:R-:W-:Y:S02]  /*1ab80*/  ISETP.GT.AND P2, PT, R3.reuse, RZ, PT ;  /* 0x000000ff0300720c */ /* 0x040fe40003f44270 */
[----:B------:R-:W-:Y:S02]  /*1ab90*/  IADD3 R3, R3, -0x1, RZ ;  /* 0xffffffff03037810 */ /* 0x000fe40007ffe0ff */
[----:B------:R-:W2:Y:S01]  /*1aba0*/  MUFU.TANH R136, R136 ;  /* 0x0000008800887308 */ /* 0x000ea20000002400 */
[----:B0-----:R-:W-:-:S07]  /*1abb0*/  FMNMX.FTZ R167, R148, R167, !PT ;  /* 0x000000a794a77209 */ /* 0x001fce0007810000 */
[----:B------:R-:W0:Y:S01]  /*1abc0*/  MUFU.TANH R137, R137 ;  /* 0x0000008900897308 */ /* 0x000e220000002400 */
[----:B---3--:R-:W-:-:S07]  /*1abd0*/  FMNMX.FTZ R167, R149, R167, !PT ;  /* 0x000000a795a77209 */ /* 0x008fce0007810000 */
[----:B------:R-:W3:Y:S01]  /*1abe0*/  MUFU.TANH R140, R140 ;  /* 0x0000008c008c7308 */ /* 0x000ee20000002400 */
[----:B--2---:R-:W-:Y:S02]  /*1abf0*/  FMNMX.FTZ R167, R136, R167, !PT ;  /* 0x000000a788a77209 */ /* 0x004fe40007810000 */
[----:B-1----:R-:W-:-:S05]  /*1ac00*/  SHF.R.U32.HI R224, RZ, 0x7, R224 ;  /* 0x00000007ffe07819 */ /* 0x002fca00000116e0 */
[----:B------:R-:W1:Y:S01]  /*1ac10*/  MUFU.TANH R141, R141 ;  /* 0x0000008d008d7308 */ /* 0x000e620000002400 */
[----:B0-----:R-:W-:-:S07]  /*1ac20*/  FMNMX.FTZ R167, R137, R167, !PT ;  /* 0x000000a789a77209 */ /* 0x001fce0007810000 */
[----:B------:R-:W0:Y:S01]  /*1ac30*/  MUFU.TANH R128, R128 ;  /* 0x0000008000807308 */ /* 0x000e220000002400 */
[----:B------:R-:W-:Y:S02]  /*1ac40*/  WARPGROUP.DEPBAR.LE gsb0, 0x0 ;  /* 0x00008000000079c5 */ /* 0x000fe40000010000 */
[----:B------:R-:W-:Y:S01]  /*1ac50*/  WARPGROUP.ARRIVE ;  /* 0x00000000000079c5 */ /* 0x000fe20000000000 */
[----:B---3--:R-:W-:-:S04]  /*1ac60*/  FMNMX.FTZ R167, R140, R167, !PT ;  /* 0x000000a78ca77209 */ /* 0x008fc80007810000 */
[----:B------:R-:W2:Y:S01]  /*1ac70*/  MUFU.TANH R129, R129 ;  /* 0x0000008100817308 */ /* 0x000ea20000002400 */
[----:B------:R-:W-:Y:S01]  /*1ac80*/  HGMMA.64x128x16.F32 R24, R180, gdesc[UR4].tnspB, R24, gsb0 ;  /* 0x41e00004b4187df0 */ /* 0x000fe20008000818 */
[----:B------:R-:W-:Y:S01]  /*1ac90*/  R2UR UR6, R10 ;  /* 0x000000000a0672ca */ /* 0x000fe200000e0000 */
[----:B------:R-:W-:Y:S01]  /*1aca0*/  VIADD R10, R8, 0x180 ;  /* 0x00000180080a7836 */ /* 0x000fe20000000000 */
[----:B------:R-:W-:Y:S02]  /*1acb0*/  R2UR UR7, R11 ;  /* 0x000000000b0772ca */ /* 0x000fe400000e0000 */
[----:B------:R-:W-:Y:S02]  /*1acc0*/  MOV R11, 0x40000040 ;  /* 0x40000040000b7802 */ /* 0x000fe40000000f00 */
[----:B------:R-:W3:Y:S01]  /*1acd0*/  MUFU.TANH R132, R132 ;  /* 0x0000008400847308 */ /* 0x000ee20000002400 */
[----:B-1----:R-:W-:-:S04]  /*1ace0*/  FMNMX.FTZ R167, R141, R167, !PT ;  /* 0x000000a78da77209 */ /* 0x002fc80007810000 */
[----:B0-----:R-:W-:-:S03]  /*1acf0*/  FMNMX.FTZ R167, R128, R167, !PT ;  /* 0x000000a780a77209 */ /* 0x001fc60007810000 */
[----:B------:R-:W0:Y:S01]  /*1ad00*/  MUFU.TANH R133, R133 ;  /* 0x0000008500857308 */ /* 0x000e220000002400 */
[----:B--2---:R-:W-:-:S07]  /*1ad10*/  FMNMX.FTZ R167, R129, R167, !PT ;  /* 0x000000a781a77209 */ /* 0x004fce0007810000 */
[----:B------:R-:W1:Y:S01]  /*1ad20*/  MUFU.TANH R120, R120 ;  /* 0x0000007800787308 */ /* 0x000e620000002400 */
[----:B---3--:R-:W-:-:S07]  /*1ad30*/  FMNMX.FTZ R167, R132, R167, !PT ;  /* 0x000000a784a77209 */ /* 0x008fce0007810000 */
        /* <DEDUP_REMOVED lines=20> */
[----:B------:R-:W0:Y:S08]  /*1ae80*/  MUFU.TANH R109, R109 ;  /* 0x0000006d006d7308 */ /* 0x000e300000002400 */
[----:B------:R-:W3:Y:S08]  /*1ae90*/  MUFU.TANH R96, R96 ;  /* 0x0000006000607308 */ /* 0x000ef00000002400 */
[----:B------:R-:W4:Y:S08]  /*1aea0*/  MUFU.TANH R97, R97 ;  /* 0x0000006100617308 */ /* 0x000f300000002400 */
[----:B------:R1:W-:Y:S01]  /*1aeb0*/  MUFU.TANH R167, R88 ;  /* 0x0000005800a77308 */ /* 0x0003e20000002400 */
[----:B------:R-:W-:-:S02]  /*1aec0*/  WARPGROUP.DEPBAR.LE gsb0, 0x0 ;  /* 0x00008000000079c5 */ /* 0x000fc40000010000 */
[----:B------:R-:W-:Y:S01]  /*1aed0*/  WARPGROUP.ARRIVE ;  /* 0x00000000000079c5 */ /* 0x000fe20000000000 */
[----:B-1----:R-:W-:-:S04]  /*1aee0*/  FMNMX.FTZ R88, R105, R168, !PT ;  /* 0x000000a869587209 */ /* 0x002fc80007810000 */
[----:B------:R-:W1:Y:S01]  /*1aef0*/  MUFU.TANH R100, R100 ;  /* 0x0000006400647308 */ /* 0x000e620000002400 */
[----:B--2---:R-:W-:Y:S01]  /*1af00*/  FMNMX.FTZ R88, R108, R88, !PT ;  /* 0x000000586c587209 */ /* 0x004fe20007810000 */
[----:B------:R-:W-:Y:S01]  /*1af10*/  HGMMA.64x128x16.F32 R24, R184, gdesc[UR4].tnspB, R24, gsb0 ;  /* 0x41e00004b8187df0 */ /* 0x000fe20008000818 */
[----:B------:R-:W-:Y:S01]  /*1af20*/  R2UR UR6, R10 ;  /* 0x000000000a0672ca */ /* 0x000fe200000e0000 */
[----:B------:R-:W-:Y:S01]  /*1af30*/  VIADD R10, R8, 0x200 ;  /* 0x00000200080a7836 */ /* 0x000fe20000000000 */
[----:B------:R-:W-:Y:S01]  /*1af40*/  R2UR UR7, R11 ;  /* 0x000000000b0772ca */ /* 0x000fe200000e0000 */
[----:B------:R-:W-:Y:S02]  /*1af50*/  IMAD.MOV.U32 R11, RZ, RZ, 0x40000040 ;  /* 0x40000040ff0b7424 */ /* 0x000fe400078e00ff */
[----:B------:R-:W2:Y:S01]  /*1af60*/  MUFU.TANH R101, R101 ;  /* 0x0000006500657308 */ /* 0x000ea20000002400 */
[----:B0-----:R-:W-:-:S04]  /*1af70*/  FMNMX.FTZ R88, R109, R88, !PT ;  /* 0x000000586d587209 */ /* 0x001fc80007810000 */
[----:B---3--:R-:W-:-:S03]  /*1af80*/  FMNMX.FTZ R88, R96, R88, !PT ;  /* 0x0000005860587209 */ /* 0x008fc60007810000 */
[----:B------:R2:W0:Y:S01]  /*1af90*/  MUFU.TANH R168, R89 ;  /* 0x0000005900a87308 */ /* 0x0004220000002400 */
[----:B----4-:R-:W-:-:S04]  /*1afa0*/  FMNMX.FTZ R88, R97, R88, !PT ;  /* 0x0000005861587209 */ /* 0x010fc80007810000 */
[----:B-1----:R-:W-:-:S03]  /*1afb0*/  FMNMX.FTZ R88, R100, R88, !PT ;  /* 0x0000005864587209 */ /* 0x002fc60007810000 */
[----:B------:R-:W1:Y:S01]  /*1afc0*/  MUFU.TANH R92, R92 ;  /* 0x0000005c005c7308 */ /* 0x000e620000002400 */
[----:B--2---:R-:W-:Y:S01]  /*1afd0*/  FMNMX.FTZ R89, R101, R88, !PT ;  /* 0x0000005865597209 */ /* 0x004fe20007810000 */
[----:B------:R-:W-:-:S03]  /*1afe0*/  VIADD R88, R8, 0x280 ;  /* 0x0000028008587836 */ /* 0x000fc60000000000 */
[----:B------:R-:W-:-:S03]  /*1aff0*/  FMNMX.FTZ R89, R167, R89, !PT ;  /* 0x00000059a7597209 */ /* 0x000fc60007810000 */
[----:B------:R-:W2:Y:S01]  /*1b000*/  MUFU.TANH R93, R93 ;  /* 0x0000005d005d7308 */ /* 0x000ea20000002400 */
[----:B0-----:R-:W-:Y:S02]  /*1b010*/  FMNMX.FTZ R169, R168, R89, !PT ;  /* 0x00000059a8a97209 */ /* 0x001fe40007810000 */
[----:B------:R-:W-:-:S05]  /*1b020*/  MOV R89, 0x40000040 ;  /* 0x4000004000597802 */ /* 0x000fca0000000f00 */
        /* <DEDUP_REMOVED lines=17> */
[----:B------:R-:W-:Y:S01]  /*1b140*/  HGMMA.64x128x16.F32 R24, R188, gdesc[UR4].tnspB, R24, gsb0 ;  /* 0x41e00004bc187df0 */ /* 0x000fe20008000818 */
[----:B------:R-:W-:Y:S01]  /*1b150*/  R2UR UR6, R10 ;  /* 0x000000000a0672ca */ /* 0x000fe200000e0000 */
[----:B------:R-:W-:Y:S01]  /*1b160*/  FMUL.FTZ R10, R170, UR9 ;  /* 0x00000009aa0a7c20 */ /* 0x000fe20008410000 */
[----:B------:R-:W-:Y:S01]  /*1b170*/  R2UR UR7, R11 ;  /* 0x000000000b0772ca */ /* 0x000fe200000e0000 */
[----:B------:R-:W-:-:S03]  /*1b180*/  FMUL.FTZ R11, R171, UR9 ;  /* 0x00000009ab0b7c20 */ /* 0x000fc60008410000 */
[----:B------:R-:W-:Y:S08]  /*1b190*/  MUFU.TANH R139, R139 ;  /* 0x0000008b008b7308 */ /* 0x000ff00000002400 */
[----:B------:R-:W0:Y:S08]  /*1b1a0*/  MUFU.TANH R10, R10 ;  /* 0x0000000a000a7308 */ /* 0x000e300000002400 */
[----:B------:R-:W3:Y:S08]  /*1b1b0*/  MUFU.TANH R11, R11 ;  /* 0x0000000b000b7308 */ /* 0x000ef00000002400 */
        /* <DEDUP_REMOVED lines=13> */
[----:B------:R-:W5:Y:S01]  /*1b290*/  MUFU.TANH R119, R119 ;  /* 0x0000007700777308 */ /* 0x000f620000002400 */
[----:B------:R-:W-:-:S02]  /*1b2a0*/  WARPGROUP.DEPBAR.LE gsb0, 0x0 ;  /* 0x00008000000079c5 */ /* 0x000fc40000010000 */
[----:B------:R-:W-:-:S05]  /*1b2b0*/  WARPGROUP.ARRIVE ;  /* 0x00000000000079c5 */ /* 0x000fca0000000000 */
[----:B------:R-:W5:Y:S01]  /*1b2c0*/  MUFU.TANH R106, R106 ;  /* 0x0000006a006a7308 */ /* 0x000f620000002400 */
[----:B------:R-:W-:Y:S01]  /*1b2d0*/  HGMMA.64x128x16.F32 R24, R192, gdesc[UR4].tnspB, R24, gsb0 ;  /* 0x41e00004c0187df0 */ /* 0x000fe20008000818 */
[----:B------:R-:W-:Y:S02]  /*1b2e0*/  R2UR UR6, R88 ;  /* 0x00000000580672ca */ /* 0x000fe400000e0000 */
[----:B------:R-:W-:-:S04]  /*1b2f0*/  R2UR UR7, R89 ;  /* 0x00000000590772ca */ /* 0x000fc800000e0000 */
[----:B------:R-:W5:Y:S01]  /*1b300*/  MUFU.TANH R107, R107 ;  /* 0x0000006b006b7308 */ /* 0x000f620000002400 */
[----:B-1----:R-:W-:-:S04]  /*1b310*/  FMNMX.FTZ R88, R92, R169, !PT ;  /* 0x000000a95c587209 */ /* 0x002fc80007810000 */
[----:B--2---:R-:W-:-:S03]  /*1b320*/  FMNMX.FTZ R88, R93, R88, !PT ;  /* 0x000000585d587209 */ /* 0x004fc60007810000 */
[----:B------:R-:W1:Y:S02]  /*1b330*/  MUFU.TANH R110, R110 ;  /* 0x0000006e006e7308 */ /* 0x000e640000002400 */
[----:B------:R-:W2:Y:S06]  /*1b340*/  SHFL.BFLY PT, R89, R88, 0x2, 0x1f ;  /* 0x0c401f0058597f89 */ /* 0x000eac00000e0000 */
[----:B------:R-:W1:Y:S08]  /*1b350*/  MUFU.TANH R111, R111 ;  /* 0x0000006f006f7308 */ /* 0x000e700000002400 */
[----:B------:R-:W1:Y:S08]  /*1b360*/  MUFU.TANH R98, R98 ;  /* 0x0000006200627308 */ /* 0x000e700000002400 */
[----:B------:R-:W1:Y:S01]  /*1b370*/  MUFU.TANH R99, R99 ;  /* 0x0000006300637308 */ /* 0x000e620000002400 */
[----:B--2---:R-:W-:-:S05]  /*1b380*/  FMNMX.FTZ R89, R88, R89, !PT ;  /* 0x0000005958597209 */ /* 0x004fca0007810000 */
[----:B------:R-:W2:Y:S02]  /*1b390*/  SHFL.BFLY PT, R88, R89, 0x1, 0x1f ;  /* 0x0c201f0059587f89 */ /* 0x000ea400000e0000 */
[----:B------:R-:W1:Y:S08]  /*1b3a0*/  MUFU.TANH R102, R102 ;  /* 0x0000006600667308 */ /* 0x000e700000002400 */
[----:B------:R-:W1:Y:S08]  /*1b3b0*/  MUFU.TANH R103, R103 ;  /* 0x0000006700677308 */ /* 0x000e700000002400 */
[----:B------:R-:W1:Y:S01]  /*1b3c0*/  MUFU.TANH R90, R90 ;  /* 0x0000005a005a7308 */ /* 0x000e620000002400 */
[----:B--2---:R-:W-:Y:S01]  /*1b3d0*/  FMNMX.FTZ R89, R89, R88, !PT ;  /* 0x0000005859597209 */ /* 0x004fe20007810000 */
[----:B------:R-:W-:-:S06]  /*1b3e0*/  IMAD.U32 R88, RZ, RZ, UR8 ;  /* 0x00000008ff587e24 */ /* 0x000fcc000f8e00ff */
[----:B------:R-:W2:Y:S01]  /*1b3f0*/  MUFU.TANH R91, R91 ;  /* 0x0000005b005b7308 */ /* 0x000ea20000002400 */
[C---:B------:R-:W-:Y:S01]  /*1b400*/  FMUL.FTZ R169, R89.reuse, R88 ;  /* 0x0000005859a97220 */ /* 0x040fe20000410000 */
[----:B------:R-:W-:-:S03]  /*1b410*/  FADD.FTZ R5, -R89, R5 ;  /* 0x0000000559057221 */ /* 0x000fc60000010100 */
[-CC-:B------:R-:W-:Y:S01]  /*1b420*/  FFMA.FTZ R176, R6, R88.reuse, -R169.reuse ;  /* 0x0000005806b07223 */ /* 0x180fe200000108a9 */
[-CC-:B------:R-:W-:Y:S01]  /*1b430*/  FFMA.FTZ R6, R9, R88.reuse, -R169.reuse ;  /* 0x0000005809067223 */ /* 0x180fe200000108a9 */
[-CC-:B------:R-:W-:Y:S01]  /*1b440*/  FFMA.FTZ R178, R12, R88.reuse, -R169.reuse ;  /* 0x000000580cb27223 */ /* 0x180fe200000108a9 */
[-CC-:B------:R-:W-:Y:S01]  /*1b450*/  FFMA.FTZ R9, R13, R88.reuse, -R169.reuse ;  /* 0x000000580d097223 */ /* 0x180fe200000108a9 */
[----:B------:R-:W-:Y:S01]  /*1b460*/  VIADD R12, R8, 0x300 ;  /* 0x00000300080c7836 */ /* 0x000fe20000000000 */
[----:B------:R-:W2:Y:S01]  /*1b470*/  MUFU.TANH R94, R94 ;  /* 0x0000005e005e7308 */ /* 0x000ea20000002400 */
[----:B------:R-:W-:Y:S02]  /*1b480*/  IMAD.MOV.U32 R13, RZ, RZ, 0x40000040 ;  /* 0x40000040ff0d7424 */ /* 0x000fe400078e00ff */
[-CC-:B------:R-:W-:Y:S01]  /*1b490*/  FFMA.FTZ R93, R93, R88.reuse, -R169.reuse ;  /* 0x000000585d5d7223 */ /* 0x180fe200000108a9 */
[-C--:B------:R-:W-:Y:S01]  /*1b4a0*/  FMUL.FTZ R5, R5, R88.reuse ;  /* 0x0000005805057220 */ /* 0x080fe20000410000 */
[-CC-:B------:R-:W-:Y:S01]  /*1b4b0*/  FFMA.FTZ R180, R21, R88.reuse, -R169.reuse ;  /* 0x0000005815b47223 */ /* 0x180fe200000108a9 */
[-CC-:B------:R-:W-:Y:S01]  /*1b4c0*/  FFMA.FTZ R21, R160, R88.reuse, -R169.reuse ;  /* 0x00000058a0157223 */ /* 0x180fe200000108a9 */
[-CC-:B------:R-:W-:Y:S01]  /*1b4d0*/  FFMA.FTZ R182, R163, R88.reuse, -R169.reuse ;  /* 0x00000058a3b67223 */ /* 0x180fe200000108a9 */
[-CC-:B------:R-:W-:Y:S01]  /*1b4e0*/  FFMA.FTZ R141, R141, R88.reuse, -R169.reuse ;  /* 0x000000588d8d7223 */ /* 0x180fe200000108a9 */
[----:B------:R-:W2:Y:S01]  /*1b4f0*/  MUFU.TANH R95, R95 ;  /* 0x0000005f005f7308 */ /* 0x000ea20000002400 */
        /* <DEDUP_REMOVED lines=11> */
[----:B------:R-:W2:Y:S08]  /*1b5b0*/  MUFU.EX2 R176, R176 ;  /* 0x000000b000b07308 */ /* 0x000eb00000000800 */
[----:B------:R-:W2:Y:S08]  /*1b5c0*/  MUFU.EX2 R6, R6 ;  /* 0x0000000600067308 */ /* 0x000eb00000000800 */
[----:B------:R-:W2:Y:S08]  /*1b5d0*/  MUFU.EX2 R178, R178 ;  /* 0x000000b200b27308 */ /* 0x000eb00000000800 */
[----:B------:R-:W-:Y:S08]  /*1b5e0*/  MUFU.EX2 R9, R9 ;  /* 0x0000000900097308 */ /* 0x000ff00000000800 */
[----:B------:R-:W-:Y:S01]  /*1b5f0*/  MUFU.EX2 R180, R180 ;  /* 0x000000b400b47308 */ /* 0x000fe20000000800 */
[----:B------:R-:W-:-:S02]  /*1b600*/  WARPGROUP.DEPBAR.LE gsb0, 0x0 ;  /* 0x00008000000079c5 */ /* 0x000fc40000010000 */
[----:B------:R-:W-:Y:S01]  /*1b610*/  WARPGROUP.ARRIVE ;  /* 0x00000000000079c5 */ /* 0x000fe20000000000 */
[-CC-:B------:R-:W-:Y:S01]  /*1b620*/  FFMA.FTZ R192, R136, R88.reuse, -R169.reuse ;  /* 0x0000005888c07223 */ /* 0x180fe200000108a9 */
[----:B------:R-:W-:-:S03]  /*1b630*/  FFMA.FTZ R136, R137, R88, -R169 ;  /* 0x0000005889887223 */ /* 0x000fc600000108a9 */
[----:B------:R-:W-:Y:S01]  /*1b640*/  MUFU.EX2 R21, R21 ;  /* 0x0000001500157308 */ /* 0x000fe20000000800 */
[----:B------:R-:W-:Y:S01]  /*1b650*/  FFMA.FTZ R194, R140, R88, -R169 ;  /* 0x000000588cc27223 */ /* 0x000fe200000108a9 */
[----:B------:R-:W-:Y:S01]  /*1b660*/  HGMMA.64x128x16.F32 R24, R196, gdesc[UR4].tnspB, R24, gsb0 ;  /* 0x41e00004c4187df0 */ /* 0x000fe20008000818 */
[----:B------:R-:W-:Y:S02]  /*1b670*/  R2UR UR6, R12 ;  /* 0x000000000c0672ca */ /* 0x000fe400000e0000 */
[----:B------:R-:W-:Y:S02]  /*1b680*/  R2UR UR7, R13 ;  /* 0x000000000d0772ca */ /* 0x000fe400000e0000 */
[----:B0-----:R-:W-:Y:S01]  /*1b690*/  FMNMX.FTZ R12, R10, R4, !PT ;  /* 0x000000040a0c7209 */ /* 0x001fe20007810000 */
[----:B------:R-:W-:Y:S03]  /*1b6a0*/  MUFU.EX2 R182, R182 ;  /* 0x000000b600b67308 */ /* 0x000fe60000000800 */
[----:B---3--:R-:W-:-:S04]  /*1b6b0*/  FMNMX.FTZ R12, R11, R12, !PT ;  /* 0x0000000c0b0c7209 */ /* 0x008fc80007810000 */
        /* <DEDUP_REMOVED lines=17> */
[----:B------:R-:W-:Y:S02]  /*1b7d0*/  FMNMX.FTZ R13, R147, R12, !PT ;  /* 0x0000000c930d7209 */ /* 0x000fe40007810000 */
[----:B------:R-:W-:Y:S02]  /*1b7e0*/  IADD3 R12, R8, 0x380, RZ ;  /* 0x00000380080c7810 */ /* 0x000fe40007ffe0ff */
[----:B------:R-:W-:Y:S01]  /*1b7f0*/  FMNMX.FTZ R13, R150, R13, !PT ;  /* 0x0000000d960d7209 */ /* 0x000fe20007810000 */
[----:B------:R-:W-:Y:S03]  /*1b800*/  MUFU.EX2 R144, R144 ;  /* 0x0000009000907308 */ /* 0x000fe60000000800 */
[----:B------:R-:W-:Y:S01]  /*1b810*/  FMNMX.FTZ R137, R151, R13, !PT ;  /* 0x0000000d97897209 */ /* 0x000fe20007810000 */
[----:B------:R-:W-:-:S03]  /*1b820*/  IMAD.MOV.U32 R13, RZ, RZ, 0x40000040 ;  /* 0x40000040ff0d7424 */ /* 0x000fc600078e00ff */
[----:B------:R-:W-:Y:S01]  /*1b830*/  FMNMX.FTZ R137, R138, R137, !PT ;  /* 0x000000898a897209 */ /* 0x000fe20007810000 */
[----:B------:R-:W-:Y:S03]  /*1b840*/  MUFU.EX2 R190, R190 ;  /* 0x000000be00be7308 */ /* 0x000fe60000000800 */
[----:B------:R-:W-:-:S04]  /*1b850*/  FMNMX.FTZ R137, R139, R137, !PT ;  /* 0x000000898b897209 */ /* 0x000fc80007810000 */
[----:B----4-:R-:W-:Y:S01]  /*1b860*/  FMNMX.FTZ R137, R142, R137, !PT ;  /* 0x000000898e897209 */ /* 0x010fe20007810000 */
        /* <DEDUP_REMOVED lines=9> */
[----:B------:R-:W-:-:S03]  /*1b900*/  FFMA.FTZ R128, R133, R88, -R169 ;  /* 0x0000005885807223 */ /* 0x000fc600000108a9 */
[----:B------:R-:W-:Y:S01]  /*1b910*/  HGMMA.64x128x16.F32 R24, R200, gdesc[UR4].tnspB, R24, gsb0 ;  /* 0x41e00004c8187df0 */ /* 0x000fe20008000818 */
[----:B------:R-:W-:Y:S01]  /*1b920*/  R2UR UR6, R12 ;  /* 0x000000000c0672ca */ /* 0x000fe200000e0000 */
[----:B------:R-:W-:Y:S01]  /*1b930*/  MUFU.EX2 R196, R196 ;  /* 0x000000c400c47308 */ /* 0x000fe20000000800 */
[----:B------:R-:W-:Y:S02]  /*1b940*/  R2UR UR7, R13 ;  /* 0x000000000d0772ca */ /* 0x000fe400000e0000 */
[----:B-----5:R-:W-:-:S04]  /*1b950*/  FMNMX.FTZ R12, R143, R137, !PT ;  /* 0x000000898f0c7209 */ /* 0x020fc80007810000 */
        /* <DEDUP_REMOVED lines=17> */
[----:B-1----:R-:W-:-:S04]  /*1ba70*/  FMNMX.FTZ R12, R110, R12, !PT ;  /* 0x0000000c6e0c7209 */ /* 0x002fc80007810000 */
[----:B------:R-:W-:-:S04]  /*1ba80*/  FMNMX.FTZ R12, R111, R12, !PT ;  /* 0x0000000c6f0c7209 */ /* 0x000fc80007810000 */
[----:B------:R-:W-:-:S04]  /*1ba90*/  FMNMX.FTZ R12, R98, R12, !PT ;  /* 0x0000000c620c7209 */ /* 0x000fc80007810000 */
[----:B------:R-:W-:-:S04]  /*1baa0*/  FMNMX.FTZ R12, R99, R12, !PT ;  /* 0x0000000c630c7209 */ /* 0x000fc80007810000 */
[----:B------:R-:W-:Y:S01]  /*1bab0*/  FMNMX.FTZ R13, R102, R12, !PT ;  /* 0x0000000c660d7209 */ /* 0x000fe20007810000 */
[----:B------:R-:W-:-:S03]  /*1bac0*/  VIADD R12, R8, 0x400 ;  /* 0x00000400080c7836 */ /* 0x000fc60000000000 */
[----:B------:R-:W-:Y:S01]  /*1bad0*/  FMNMX.FTZ R13, R103, R13, !PT ;  /* 0x0000000d670d7209 */ /* 0x000fe20007810000 */
[----:B------:R-:W-:Y:S02]  /*1bae0*/  WARPGROUP.DEPBAR.LE gsb0, 0x0 ;  /* 0x00008000000079c5 */ /* 0x000fe40000010000 */
[----:B------:R-:W-:Y:S01]  /*1baf0*/  WARPGROUP.ARRIVE ;  /* 0x00000000000079c5 */ /* 0x000fe20000000000 */
[-CC-:B------:R-:W-:Y:S01]  /*1bb00*/  FFMA.FTZ R202, R124, R88.reuse, -R169.reuse ;  /* 0x000000587cca7223 */ /* 0x180fe200000108a9 */
[-CC-:B------:R-:W-:Y:S01]  /*1bb10*/  FFMA.FTZ R200, R120, R88.reuse, -R169.reuse ;  /* 0x0000005878c87223 */ /* 0x180fe200000108a9 */
[-CC-:B------:R-:W-:Y:S01]  /*1bb20*/  FFMA.FTZ R120, R121, R88.reuse, -R169.reuse ;  /* 0x0000005879787223 */ /* 0x180fe200000108a9 */
[-CC-:B------:R-:W-:Y:S02]  /*1bb30*/  FFMA.FTZ R121, R125, R88.reuse, -R169.reuse ;  /* 0x000000587d797223 */ /* 0x180fe400000108a9 */
[----:B------:R-:W-:Y:S01]  /*1bb40*/  HGMMA.64x128x16.F32 R24, R204, gdesc[UR4].tnspB, R24, gsb0 ;  /* 0x41e00004cc187df0 */ /* 0x000fe20008000818 */
[----:B------:R-:W-:Y:S01]  /*1bb50*/  R2UR UR6, R12 ;  /* 0x000000000c0672ca */ /* 0x000fe200000e0000 */
[----:B------:R-:W-:Y:S01]  /*1bb60*/  FFMA.FTZ R12, R117, R88, -R169 ;  /* 0x00000058750c7223 */ /* 0x000fe200000108a9 */
[----:B------:R-:W-:Y:S08]  /*1bb70*/  MUFU.EX2 R200, R200 ;  /* 0x000000c800c87308 */ /* 0x000ff00000000800 */
[----:B------:R-:W-:Y:S08]  /*1bb80*/  MUFU.EX2 R120, R120 ;  /* 0x0000007800787308 */ /* 0x000ff00000000800 */
[----:B------:R-:W-:Y:S08]  /*1bb90*/  MUFU.EX2 R202, R202 ;  /* 0x000000ca00ca7308 */ /* 0x000ff00000000800 */
[----:B------:R-:W-:Y:S08]  /*1bba0*/  MUFU.EX2 R121, R121 ;  /* 0x0000007900797308 */ /* 0x000ff00000000800 */
[----:B------:R-:W-:Y:S01]  /*1bbb0*/  MUFU.EX2 R12, R12 ;  /* 0x0000000c000c7308 */ /* 0x000fe20000000800 */
[----:B------:R-:W-:-:S02]  /*1bbc0*/  WARPGROUP.DEPBAR.LE gsb0, 0x0 ;  /* 0x00008000000079c5 */ /* 0x000fc40000010000 */
[-CC-:B------:R-:W-:Y:S01]  /*1bbd0*/  FFMA.FTZ R204, R112, R88.reuse, -R169.reuse ;  /* 0x0000005870cc7223 */ /* 0x180fe200000108a9 */
[-CC-:B------:R-:W-:Y:S01]  /*1bbe0*/  FFMA.FTZ R112, R113, R88.reuse, -R169.reuse ;  /* 0x0000005871707223 */ /* 0x180fe200000108a9 */
[----:B------:R-:W-:Y:S01]  /*1bbf0*/  FMNMX.FTZ R113, R90, R13, !PT ;  /* 0x0000000d5a717209 */ /* 0x000fe20007810000 */
[----:B------:R-:W-:Y:S01]  /*1bc00*/  IMAD.MOV.U32 R13, RZ, RZ, 0x40000040 ;  /* 0x40000040ff0d7424 */ /* 0x000fe200078e00ff */
[----:B------:R-:W-:Y:S01]  /*1bc10*/  WARPGROUP.ARRIVE ;  /* 0x00000000000079c5 */ /* 0x000fe20000000000 */
[-CC-:B------:R-:W-:Y:S01]  /*1bc20*/  FFMA.FTZ R206, R116, R88.reuse, -R169.reuse ;  /* 0x0000005874ce7223 */ /* 0x180fe200000108a9 */
[----:B--2---:R-:W-:Y:S01]  /*1bc30*/  FMNMX.FTZ R113, R91, R113, !PT ;  /* 0x000000715b717209 */ /* 0x004fe20007810000 */
[----:B------:R-:W-:Y:S01]  /*1bc40*/  MUFU.EX2 R204, R204 ;  /* 0x000000cc00cc7308 */ /* 0x000fe20000000800 */
[----:B------:R-:W-:Y:S01]  /*1bc50*/  R2UR UR7, R13 ;  /* 0x000000000d0772ca */ /* 0x000fe200000e0000 */
[-CC-:B------:R-:W-:Y:S01]  /*1bc60*/  FFMA.FTZ R13, R96, R88.reuse, -R169.reuse ;  /* 0x00000058600d7223 */ /* 0x180fe200000108a9 */
[----:B------:R-:W-:Y:S01]  /*1bc70*/  FMNMX.FTZ R113, R94, R113, !PT ;  /* 0x000000715e717209 */ /* 0x000fe20007810000 */
[-CC-:B------:R-:W-:Y:S01]  /*1bc80*/  FFMA.FTZ R96, R97, R88.reuse, -R169.reuse ;  /* 0x0000005861607223 */ /* 0x180fe200000108a9 */
[-CC-:B------:R-:W-:Y:S01]  /*1bc90*/  FFMA.FTZ R97, R100, R88.reuse, -R169.reuse ;  /* 0x0000005864617223 */ /* 0x180fe200000108a9 */
[-CC-:B------:R-:W-:Y:S01]  /*1bca0*/  FFMA.FTZ R100, R101, R88.reuse, -R169.reuse ;  /* 0x0000005865647223 */ /* 0x180fe200000108a9 */
[----:B------:R-:W-:Y:S01]  /*1bcb0*/  FMNMX.FTZ R113, R95, R113, !PT ;  /* 0x000000715f717209 */ /* 0x000fe20007810000 */
[----:B------:R-:W-:Y:S01]  /*1bcc0*/  MUFU.EX2 R112, R112 ;  /* 0x0000007000707308 */ /* 0x000fe20000000800 */
[----:B------:R-:W-:-:S03]  /*1bcd0*/  FFMA.FTZ R101, R167, R88, -R169 ;  /* 0x00000058a7657223 */ /* 0x000fc600000108a9 */
[----:B------:R-:W0:Y:S02]  /*1bce0*/  SHFL.BFLY PT, R116, R113, 0x2, 0x1f ;  /* 0x0c401f0071747f89 */ /* 0x000e2400000e0000 */
[----:B------:R-:W-:Y:S02]  /*1bcf0*/  HGMMA.64x128x16.F32 R24, R208, gdesc[UR4].tnspB, R24, gsb0 ;  /* 0x41e00004d0187df0 */ /* 0x000fe40008000818 */
[----:B------:R-:W-:Y:S08]  /*1bd00*/  MUFU.EX2 R206, R206 ;  /* 0x000000ce00ce7308 */ /* 0x000ff00000000800 */
[----:B------:R-:W-:Y:S08]  /*1bd10*/  MUFU.EX2 R13, R13 ;  /* 0x0000000d000d7308 */ /* 0x000ff00000000800 */
[----:B------:R-:W-:Y:S01]  /*1bd20*/  MUFU.EX2 R96, R96 ;  /* 0x0000006000607308 */ /* 0x000fe20000000800 */
[----:B0-----:R-:W-:Y:S01]  /*1bd30*/  FMNMX.FTZ R113, R113, R116, !PT ;  /* 0x0000007471717209 */ /* 0x001fe20007810000 */
[----:B------:R-:W-:-:S06]  /*1bd40*/  FFMA.FTZ R116, R92, R88, -R169 ;  /* 0x000000585c747223 */ /* 0x000fcc00000108a9 */
[----:B------:R-:W-:Y:S08]  /*1bd50*/  MUFU.EX2 R97, R97 ;  /* 0x0000006100617308 */ /* 0x000ff00000000800 */
[----:B------:R-:W-:Y:S08]  /*1bd60*/  MUFU.EX2 R100, R100 ;  /* 0x0000006400647308 */ /* 0x000ff00000000800 */
[----:B------:R-:W-:Y:S01]  /*1bd70*/  MUFU.EX2 R101, R101 ;  /* 0x0000006500657308 */ /* 0x000fe20000000800 */
[----:B------:R-:W-:-:S02]  /*1bd80*/  WARPGROUP.DEPBAR.LE gsb0, 0x0 ;  /* 0x00008000000079c5 */ /* 0x000fc40000010000 */
[-CC-:B------:R-:W-:Y:S01]  /*1bd90*/  FFMA.FTZ R208, R104, R88.reuse, -R169.reuse ;  /* 0x0000005868d07223 */ /* 0x180fe200000108a9 */
[-CC-:B------:R-:W-:Y:S01]  /*1bda0*/  FFMA.FTZ R104, R105, R88.reuse, -R169.reuse ;  /* 0x0000005869687223 */ /* 0x180fe200000108a9 */
[-CC-:B------:R-:W-:Y:S01]  /*1bdb0*/  FFMA.FTZ R105, R109, R88.reuse, -R169.reuse ;  /* 0x000000586d697223 */ /* 0x180fe200000108a9 */
[----:B------:R-:W-:Y:S01]  /*1bdc0*/  WARPGROUP.ARRIVE ;  /* 0x00000000000079c5 */ /* 0x000fe20000000000 */
[----:B------:R-:W0:Y:S01]  /*1bdd0*/  SHFL.BFLY PT, R109, R113, 0x1, 0x1f ;  /* 0x0c201f00716d7f89 */ /* 0x000e2200000e0000 */
[-CC-:B------:R-:W-:Y:S01]  /*1bde0*/  FFMA.FTZ R210, R108, R88.reuse, -R169.reuse ;  /* 0x000000586cd27223 */ /* 0x180fe200000108a9 */
[----:B------:R-:W-:Y:S01]  /*1bdf0*/  MUFU.EX2 R208, R208 ;  /* 0x000000d000d07308 */ /* 0x000fe20000000800 */
[----:B------:R-:W-:-:S07]  /*1be00*/  FFMA.FTZ R108, R168, R88, -R169 ;  /* 0x00000058a86c7223 */ /* 0x000fce00000108a9 */
[----:B------:R-:W-:Y:S08]  /*1be10*/  MUFU.EX2 R104, R104 ;  /* 0x0000006800687308 */ /* 0x000ff00000000800 */
[----:B------:R-:W-:Y:S01]  /*1be20*/  MUFU.EX2 R210, R210 ;  /* 0x000000d200d27308 */ /* 0x000fe20000000800 */
[----:B0-----:R-:W-:-:S07]  /*1be30*/  FMNMX.FTZ R92, R113, R109, !PT ;  /* 0x0000006d715c7209 */ /* 0x001fce0007810000 */
[----:B------:R-:W-:Y:S01]  /*1be40*/  MUFU.EX2 R109, R116 ;  /* 0x00000074006d7308 */ /* 0x000fe20000000800 */
[----:B------:R-:W-:-:S07]  /*1be50*/  FADD.FTZ R113, -R92, R4 ;  /* 0x000000045c717221 */ /* 0x000fce0000010100 */
[----:B------:R0:W-:Y:S08]  /*1be60*/  MUFU.EX2 R4, R93 ;  /* 0x0000005d00047308 */ /* 0x0001f00000000800 */
[----:B------:R-:W-:Y:S01]  /*1be70*/  MUFU.EX2 R105, R105 ;  /* 0x0000006900697308 */ /* 0x000fe20000000800 */
[-C--:B0-----:R-:W-:Y:S01]  /*1be80*/  FMUL.FTZ R93, R113, R88.reuse ;  /* 0x00000058715d7220 */ /* 0x081fe20000410000 */
[----:B------:R-:W-:-:S04]  /*1be90*/  FMUL.FTZ R113, R92, R88 ;  /* 0x000000585c717220 */ /* 0x000fc80000410000 */
[-CC-:B------:R-:W-:Y:S01]  /*1bea0*/  FFMA.FTZ R116, R11, R88.reuse, -R113.reuse ;  /* 0x000000580b747223 */ /* 0x180fe20000010871 */
[-CC-:B------:R-:W-:Y:S01]  /*1beb0*/  FFMA.FTZ R177, R10, R88.reuse, -R113.reuse ;  /* 0x000000580ab17223 */ /* 0x180fe20000010871 */
[----:B------:R-:W-:Y:S01]  /*1bec0*/  IMAD.MOV.U32 R11, RZ, RZ, 0x40000040 ;  /* 0x40000040ff0b7424 */ /* 0x000fe200078e00ff */
[----:B------:R-:W-:Y:S01]  /*1bed0*/  IADD3 R10, R8, 0x480, RZ ;  /* 0x00000480080a7810 */ /* 0x000fe20007ffe0ff */
[----:B------:R-:W-:Y:S01]  /*1bee0*/  MUFU.EX2 R93, R93 ;  /* 0x0000005d005d7308 */ /* 0x000fe20000000800 */
[-CC-:B------:R-:W-:Y:S01]  /*1bef0*/  FFMA.FTZ R179, R15, R88.reuse, -R113.reuse ;  /* 0x000000580fb37223 */ /* 0x180fe20000010871 */
[----:B------:R-:W-:Y:S01]  /*1bf00*/  FFMA.FTZ R15, R20, R88, -R113 ;  /* 0x00000058140f7223 */ /* 0x000fe20000010871 */
[----:B------:R-:W-:Y:S01]  /*1bf10*/  R2UR UR6, R10 ;  /* 0x000000000a0672ca */ /* 0x000fe200000e0000 */
[----:B------:R-:W-:Y:S01]  /*1bf20*/  VIADD R10, R8, 0x500 ;  /* 0x00000500080a7836 */ /* 0x000fe20000000000 */
[----:B------:R-:W-:Y:S01]  /*1bf30*/  R2UR UR7, R11 ;  /* 0x000000000b0772ca */ /* 0x000fe200000e0000 */
[----:B------:R-:W-:-:S02]  /*1bf40*/  IMAD.MOV.U32 R11, RZ, RZ, 0x40000040 ;  /* 0x40000040ff0b7424 */ /* 0x000fc400078e00ff */
[-CC-:B------:R-:W-:Y:S01]  /*1bf50*/  FFMA.FTZ R181, R161, R88.reuse, -R113.reuse ;  /* 0x00000058a1b57223 */ /* 0x180fe20000010871 */
[----:B------:R-:W0:Y:S01]  /*1bf60*/  MUFU.EX2 R177, R177 ;  /* 0x000000b100b17308 */ /* 0x000e220000000800 */
[-CC-:B------:R-:W-:Y:S01]  /*1bf70*/  FFMA.FTZ R20, R162, R88.reuse, -R113.reuse ;  /* 0x00000058a2147223 */ /* 0x180fe20000010871 */
[-CC-:B------:R-:W-:Y:S01]  /*1bf80*/  FFMA.FTZ R8, R131, R88.reuse, -R113.reuse ;  /* 0x0000005883087223 */ /* 0x180fe20000010871 */
[--C-:B------:R-:W-:Y:S01]  /*1bf90*/  FFMA.FTZ R132, R139, R88, -R113.reuse ;  /* 0x000000588b847223 */ /* 0x100fe20000010871 */
[----:B------:R-:W-:Y:S01]  /*1bfa0*/  FFMA.FTZ R131, R5, R14, R176 ;  /* 0x0000000e05837223 */ /* 0x000fe200000100b0 */
[-CC-:B------:R-:W-:Y:S01]  /*1bfb0*/  FFMA.FTZ R183, R165, R88.reuse, -R113.reuse ;  /* 0x00000058a5b77223 */ /* 0x180fe20000010871 */
[-CC-:B------:R-:W-:Y:S01]  /*1bfc0*/  FFMA.FTZ R141, R166, R88.reuse, -R113.reuse ;  /* 0x00000058a68d7223 */ /* 0x180fe20000010871 */
[-C--:B------:R-:W-:Y:S01]  /*1bfd0*/  FFMA.FTZ R201, R122, R88.reuse, -R113 ;  /* 0x000000587ac97223 */ /* 0x080fe20000010871 */
[----:B------:R-:W1:Y:S01]  /*1bfe0*/  MUFU.EX2 R116, R116 ;  /* 0x0000007400747308 */ /* 0x000e620000000800 */
[----:B------:R-:W-:Y:S01]  /*1bff0*/  FADD.FTZ R131, R6, R131 ;  /* 0x0000008306837221 */ /* 0x000fe20000010000 */
[----:B------:R-:W-:Y:S01]  /*1c000*/  HGMMA.64x128x16.F32 R24, R212, gdesc[UR4].tnspB, R24, gsb0 ;  /* 0x41e00004d4187df0 */ /* 0x000fe20008000818 */
[----:B------:R-:W-:Y:S01]  /*1c010*/  R2UR UR6, R10 ;  /* 0x000000000a0672ca */ /* 0x000fe200000e0000 */
[----:B------:R-:W-:Y:S01]  /*1c020*/  FFMA.FTZ R185, R154, R88, -R113 ;  /* 0x000000589ab97223 */ /* 0x000fe20000010871 */
[----:B------:R-:W-:Y:S01]  /*1c030*/  R2UR UR7, R11 ;  /* 0x000000000b0772ca */ /* 0x000fe200000e0000 */
[----:B------:R-:W-:Y:S01]  /*1c040*/  FADD.FTZ R122, R178, R131 ;  /* 0x00000083b27a7221 */ /* 0x000fe20000010000 */
[----:B------:R-:W-:Y:S01]  /*1c050*/  @!P1 LEA R10, R222, R2, 0x3 ;  /* 0x00000002de0a9211 */ /* 0x000fe200078e18ff */
[----:B------:R-:W2:Y:S01]  /*1c060*/  MUFU.EX2 R179, R179 ;  /* 0x000000b300b37308 */ /* 0x000ea20000000800 */
[----:B0-----:R-:W-:Y:S01]  /*1c070*/  FFMA.FTZ R139, R93, R0, R177 ;  /* 0x000000005d8b7223 */ /* 0x001fe200000100b1 */
[----:B------:R-:W-:Y:S01]  /*1c080*/  IADD3 R11, -R224, 0xb, RZ ;  /* 0x0000000be00b7810 */ /* 0x000fe20007ffe1ff */
[----:B------:R-:W-:Y:S01]  /*1c090*/  FFMA.FTZ R197, R130, R88, -R113 ;  /* 0x0000005882c57223 */ /* 0x000fe20000010871 */
[----:B------:R-:W-:-:S02]  /*1c0a0*/  @!P1 VIADD R10, R10, 0x34840 ;  /* 0x000348400a0a9836 */ /* 0x000fc40000000000 */
[-CC-:B------:R-:W-:Y:S01]  /*1c0b0*/  FFMA.FTZ R117, R155, R88.reuse, -R113.reuse ;  /* 0x000000589b757223 */ /* 0x180fe20000010871 */
[-CC-:B------:R-:W-:Y:S01]  /*1c0c0*/  FFMA.FTZ R187, R158, R88.reuse, -R113.reuse ;  /* 0x000000589ebb7223 */ /* 0x180fe20000010871 */
[-C--:B------:R-:W-:Y:S01]  /*1c0d0*/  FFMA.FTZ R0, R123, R88.reuse, -R113 ;  /* 0x000000587b007223 */ /* 0x080fe20000010871 */
[----:B------:R-:W0:Y:S01]  /*1c0e0*/  MUFU.EX2 R15, R15 ;  /* 0x0000000f000f7308 */ /* 0x000e220000000800 */
[----:B-1----:R-:W-:Y:S01]  /*1c0f0*/  FADD.FTZ R14, R116, R139 ;  /* 0x0000008b740e7221 */ /* 0x002fe20000010000 */
[----:B------:R-:W-:Y:S01]  /*1c100*/  @!P1 PRMT R130, RZ, 0x654, R10 ;  /* 0x00000654ff829816 */ /* 0x000fe2000000000a */
[-CC-:B------:R-:W-:Y:S01]  /*1c110*/  FFMA.FTZ R124, R159, R88.reuse, -R113.reuse ;  /* 0x000000589f7c7223 */ /* 0x180fe20000010871 */
[-CC-:B------:R-:W-:Y:S01]  /*1c120*/  FFMA.FTZ R189, R146, R88.reuse, -R113.reuse ;  /* 0x0000005892bd7223 */ /* 0x180fe20000010871 */
[-CC-:B------:R-:W-:Y:S01]  /*1c130*/  FFMA.FTZ R205, R114, R88.reuse, -R113.reuse ;  /* 0x0000005872cd7223 */ /* 0x180fe20000010871 */
[-CC-:B------:R-:W-:Y:S01]  /*1c140*/  FFMA.FTZ R140, R147, R88.reuse, -R113.reuse ;  /* 0x00000058938c7223 */ /* 0x180fe20000010871 */
[-CC-:B------:R-:W-:Y:S01]  /*1c150*/  FFMA.FTZ R207, R118, R88.reuse, -R113.reuse ;  /* 0x0000005876cf7223 */ /* 0x180fe20000010871 */
[----:B------:R-:W-:Y:S01]  /*1c160*/  MUFU.EX2 R181, R181 ;  /* 0x000000b500b57308 */ /* 0x000fe20000000800 */
[----:B--2---:R-:W-:Y:S01]  /*1c170*/  FADD.FTZ R14, R179, R14 ;  /* 0x0000000eb30e7221 */ /* 0x004fe20000010000 */
        /* <DEDUP_REMOVED lines=23> */
[----:B------:R-:W-:Y:S01]  /*1c2f0*/  FFMA.FTZ R95, R95, R88, -R113 ;  /* 0x000000585f5f7223 */ /* 0x000fe20000010871 */
[----:B------:R-:W-:-:S02]  /*1c300*/  F2FP.F16.F32.PACK_AB R176, R6, R176 ;  /* 0x000000b006b0723e */ /* 0x000fc400000000ff */
[----:B------:R-:W-:Y:S02]  /*1c310*/  F2FP.F16.F32.PACK_AB R178, R9, R178 ;  /* 0x000000b209b2723e */ /* 0x000fe400000000ff */
[----:B------:R-:W-:Y:S02]  /*1c320*/  F2FP.F16.F32.PACK_AB R179, R15, R179 ;  /* 0x000000b30fb3723e */ /* 0x000fe400000000ff */
[----:B------:R-:W-:Y:S01]  /*1c330*/  MUFU.EX2 R185, R185 ;  /* 0x000000b900b97308 */ /* 0x000fe20000000800 */
[----:B------:R-:W-:-:S07]  /*1c340*/  F2FP.F16.F32.PACK_AB R177, R116, R177 ;  /* 0x000000b174b1723e */ /* 0x000fce00000000ff */
        /* <DEDUP_REMOVED lines=37> */
[----:B------:R0:W-:Y:S06]  /*1c5a0*/  BAR.ARV R11, 0x100 ;  /* 0x0004000b0000751d */ /* 0x0001ec0000002000 */
[----:B------:R-:W-:Y:S01]  /*1c5b0*/  @!P1 SYNCS.ARRIVE.TRANS64.RED.A1T0 RZ, [R130+URZ], RZ ;  /* 0x000000ff82ff99a7 */ /* 0x000fe2000810043f */
[----:B------:R-:W-:Y:S01]  /*1c5c0*/  MUFU.EX2 R91, R91 ;  /* 0x0000005b005b7308 */ /* 0x000fe20000000800 */
[----:B0-----:R-:W-:Y:S01]  /*1c5d0*/  @!P1 PRMT R11, RZ, 0x654, R7 ;  /* 0x00000654ff0b9816 */ /* 0x001fe20000000007 */
[----:B------:R-:W-:Y:S01]  /*1c5e0*/  FADD.FTZ R7, R9, R122 ;  /* 0x0000007a09077221 */ /* 0x000fe20000010000 */
[----:B------:R-:W-:Y:S01]  /*1c5f0*/  F2FP.F16.F32.PACK_AB R218, R4, R109 ;  /* 0x0000006d04da723e */ /* 0x000fe200000000ff */
[-C--:B------:R-:W-:Y:S01]  /*1c600*/  FMUL.FTZ R24, R24, R5.reuse ;  /* 0x0000000518187220 */ /* 0x080fe20000410000 */
[-C--:B------:R-:W-:Y:S01]  /*1c610*/  FMUL.FTZ R25, R25, R5.reuse ;  /* 0x0000000519197220 */ /* 0x080fe20000410000 */
[----:B------:R-:W-:Y:S01]  /*1c620*/  FADD.FTZ R122, R180, R7 ;  /* 0x00000007b47a7221 */ /* 0x000fe20000010000 */
[----:B------:R0:W-:Y:S01]  /*1c630*/  @!P1 SYNCS.ARRIVE.TRANS64.RED.A1T0 RZ, [R11+URZ], RZ ;  /* 0x000000ff0bff99a7 */ /* 0x0001e2000810043f */
[-C--:B------:R-:W-:Y:S01]  /*1c640*/  FFMA.FTZ R7, R127, R88.reuse, -R113 ;  /* 0x000000587f077223 */ /* 0x080fe20000010871 */
[----:B------:R-:W-:Y:S01]  /*1c650*/  MUFU.EX2 R94, R94 ;  /* 0x0000005e005e7308 */ /* 0x000fe20000000800 */
[----:B------:R-:W-:Y:S01]  /*1c660*/  FADD.FTZ R123, R21, R122 ;  /* 0x0000007a157b7221 */ /* 0x000fe20000010000 */
[-C--:B------:R-:W-:Y:S01]  /*1c670*/  FMUL.FTZ R28, R28, R5.reuse ;  /* 0x000000051c1c7220 */ /* 0x080fe20000410000 */
[-C--:B------:R-:W-:Y:S01]  /*1c680*/  FMUL.FTZ R29, R29, R5.reuse ;  /* 0x000000051d1d7220 */ /* 0x080fe20000410000 */
[----:B------:R-:W-:Y:S01]  /*1c690*/  FMUL.FTZ R32, R32, R5 ;  /* 0x0000000520207220 */ /* 0x000fe20000410000 */
[----:B------:R-:W-:Y:S01]  /*1c6a0*/  FADD.FTZ R123, R182, R123 ;  /* 0x0000007bb67b7221 */ /* 0x000fe20000010000 */
[----:B0-----:R-:W-:Y:S01]  /*1c6b0*/  FADD.FTZ R11, R181, R14 ;  /* 0x0000000eb50b7221 */ /* 0x001fe20000010000 */
[----:B------:R-:W-:Y:S01]  /*1c6c0*/  F2FP.F16.F32.PACK_AB R181, R20, R181 ;  /* 0x000000b514b5723e */ /* 0x000fe200000000ff */
[----:B------:R-:W0:Y:S01]  /*1c6d0*/  MUFU.EX2 R7, R7 ;  /* 0x0000000700077308 */ /* 0x000e220000000800 */
[----:B------:R-:W-:Y:S01]  /*1c6e0*/  FADD.FTZ R123, R160, R123 ;  /* 0x0000007ba07b7221 */ /* 0x000fe20000010000 */
[----:B------:R-:W-:Y:S01]  /*1c6f0*/  FADD.FTZ R14, R20, R11 ;  /* 0x0000000b140e7221 */ /* 0x000fe20000010000 */
[-C--:B------:R-:W-:Y:S01]  /*1c700*/  FFMA.FTZ R11, R115, R88.reuse, -R113 ;  /* 0x00000058730b7223 */ /* 0x080fe20000010871 */
[-C--:B------:R-:W-:Y:S01]  /*1c710*/  FMUL.FTZ R33, R33, R5.reuse ;  /* 0x0000000521217220 */ /* 0x080fe20000410000 */
[----:B------:R-:W-:Y:S01]  /*1c720*/  FADD.FTZ R118, R184, R123 ;  /* 0x0000007bb8767221 */ /* 0x000fe20000010000 */
[----:B------:R-:W-:Y:S01]  /*1c730*/  FADD.FTZ R14, R183, R14 ;  /* 0x0000000eb70e7221 */ /* 0x000fe20000010000 */
[-C--:B------:R-:W-:Y:S01]  /*1c740*/  FMUL.FTZ R36, R36, R5.reuse ;  /* 0x0000000524247220 */ /* 0x080fe20000410000 */
[----:B------:R-:W-:Y:S01]  /*1c750*/  MUFU.EX2 R95, R95 ;  /* 0x0000005f005f7308 */ /* 0x000fe20000000800 */
[----:B------:R-:W-:Y:S01]  /*1c760*/  FADD.FTZ R115, R153, R118 ;  /* 0x0000007699737221 */ /* 0x000fe20000010000 */
[----:B------:R-:W-:Y:S01]  /*1c770*/  FADD.FTZ R114, R141, R14 ;  /* 0x0000000e8d727221 */ /* 0x000fe20000010000 */
[----:B------:R-:W-:Y:S01]  /*1c780*/  FFMA.FTZ R14, R119, R88, -R113 ;  /* 0x00000058770e7223 */ /* 0x000fe20000010871 */
[-C--:B------:R-:W-:Y:S01]  /*1c790*/  FMUL.FTZ R37, R37, R5.reuse ;  /* 0x0000000525257220 */ /* 0x080fe20000410000 */
[----:B------:R-:W-:Y:S01]  /*1c7a0*/  FADD.FTZ R115, R186, R115 ;  /* 0x00000073ba737221 */ /* 0x000fe20000010000 */
[----:B------:R-:W-:Y:S01]  /*1c7b0*/  FADD.FTZ R114, R185, R114 ;  /* 0x00000072b9727221 */ /* 0x000fe20000010000 */
[-C--:B------:R-:W-:Y:S01]  /*1c7c0*/  FMUL.FTZ R40, R40, R5.reuse ;  /* 0x0000000528287220 */ /* 0x080fe20000410000 */
[----:B------:R-:W1:Y:S01]  /*1c7d0*/  MUFU.EX2 R11, R11 ;  /* 0x0000000b000b7308 */ /* 0x000e620000000800 */
[----:B------:R-:W-:Y:S01]  /*1c7e0*/  FADD.FTZ R115, R152, R115 ;  /* 0x0000007398737221 */ /* 0x000fe20000010000 */
[----:B------:R-:W-:Y:S01]  /*1c7f0*/  FADD.FTZ R114, R117, R114 ;  /* 0x0000007275727221 */ /* 0x000fe20000010000 */
[-C--:B------:R-:W-:Y:S01]  /*1c800*/  FMUL.FTZ R41, R41, R5.reuse ;  /* 0x0000000529297220 */ /* 0x080fe20000410000 */
[-C--:B------:R-:W-:Y:S01]  /*1c810*/  FMUL.FTZ R44, R44, R5.reuse ;  /* 0x000000052c2c7220 */ /* 0x080fe20000410000 */
[----:B------:R-:W-:Y:S01]  /*1c820*/  FADD.FTZ R115, R188, R115 ;  /* 0x00000073bc737221 */ /* 0x000fe20000010000 */
[----:B------:R-:W-:Y:S01]  /*1c830*/  FADD.FTZ R119, R187, R114 ;  /* 0x00000072bb777221 */ /* 0x000fe20000010000 */
[-C--:B------:R-:W-:Y:S01]  /*1c840*/  FMUL.FTZ R45, R45, R5.reuse ;  /* 0x000000052d2d7220 */ /* 0x080fe20000410000 */
[----:B------:R-:W2:Y:S01]  /*1c850*/  MUFU.EX2 R14, R14 ;  /* 0x0000000e000e7308 */ /* 0x000ea20000000800 */
[----:B------:R-:W-:Y:S01]  /*1c860*/  FADD.FTZ R115, R144, R115 ;  /* 0x0000007390737221 */ /* 0x000fe20000010000 */
[----:B------:R-:W-:Y:S01]  /*1c870*/  FADD.FTZ R106, R124, R119 ;  /* 0x000000777c6a7221 */ /* 0x000fe20000010000 */
[-C--:B------:R-:W-:Y:S01]  /*1c880*/  FMUL.FTZ R48, R48, R5.reuse ;  /* 0x0000000530307220 */ /* 0x080fe20000410000 */
[-C--:B------:R-:W-:Y:S01]  /*1c890*/  FMUL.FTZ R49, R49, R5.reuse ;  /* 0x0000000531317220 */ /* 0x080fe20000410000 */
        /* <DEDUP_REMOVED lines=27> */
[----:B------:R-:W3:Y:S01]  /*1ca50*/  MUFU.EX2 R6, R107 ;  /* 0x0000006b00067308 */ /* 0x000ee20000000800 */
[-C--:B------:R-:W-:Y:S01]  /*1ca60*/  FMUL.FTZ R77, R77, R5.reuse ;  /* 0x000000054d4d7220 */ /* 0x080fe20000410000 */
[----:B------:R-:W-:Y:S01]  /*1ca70*/  FADD.FTZ R110, R133, R110 ;  /* 0x0000006e856e7221 */ /* 0x000fe20000010000 */
[----:B------:R-:W-:Y:S01]  /*1ca80*/  FADD.FTZ R15, R129, R20 ;  /* 0x00000014810f7221 */ /* 0x000fe20000010000 */
[-C--:B------:R-:W-:Y:S01]  /*1ca90*/  FMUL.FTZ R80, R80, R5.reuse ;  /* 0x0000000550507220 */ /* 0x080fe20000410000 */
[----:B------:R-:W-:Y:S01]  /*1caa0*/  FMUL.FTZ R81, R81, R5 ;  /* 0x0000000551517220 */ /* 0x000fe20000410000 */
[----:B------:R-:W-:Y:S01]  /*1cab0*/  FADD.FTZ R9, R197, R110 ;  /* 0x0000006ec5097221 */ /* 0x000fe20000010000 */
[----:B------:R-:W-:Y:S01]  /*1cac0*/  FADD.FTZ R15, R198, R15 ;  /* 0x0000000fc60f7221 */ /* 0x000fe20000010000 */
[----:B------:R-:W-:Y:S01]  /*1cad0*/  F2FP.F16.F32.PACK_AB R197, R8, R197 ;  /* 0x000000c508c5723e */ /* 0x000fe200000000ff */
[-C--:B------:R-:W-:Y:S01]  /*1cae0*/  FMUL.FTZ R84, R84, R5.reuse ;  /* 0x0000000554547220 */ /* 0x080fe20000410000 */
[----:B------:R-:W-:Y:S01]  /*1caf0*/  FADD.FTZ R20, R8, R9 ;  /* 0x0000000908147221 */ /* 0x000fe20000010000 */
[----:B------:R-:W-:Y:S01]  /*1cb00*/  FADD.FTZ R15, R128, R15 ;  /* 0x0000000f800f7221 */ /* 0x000fe20000010000 */
[----:B------:R-:W-:Y:S01]  /*1cb10*/  FMUL.FTZ R85, R85, R5 ;  /* 0x0000000555557220 */ /* 0x000fe20000410000 */
[----:B------:R-:W-:Y:S01]  /*1cb20*/  F2FP.F16.F32.PACK_AB R180, R21, R180 ;  /* 0x000000b415b4723e */ /* 0x000fe200000000ff */
[----:B------:R-:W-:Y:S01]  /*1cb30*/  FADD.FTZ R9, R199, R20 ;  /* 0x00000014c7097221 */ /* 0x000fe20000010000 */
[----:B------:R-:W-:Y:S01]  /*1cb40*/  FADD.FTZ R15, R200, R15 ;  /* 0x0000000fc80f7221 */ /* 0x000fe20000010000 */
[----:B------:R-:W-:Y:S01]  /*1cb50*/  F2FP.F16.F32.PACK_AB R182, R160, R182 ;  /* 0x000000b6a0b6723e */ /* 0x000fe200000000ff */
[----:B------:R-:W-:Y:S01]  /*1cb60*/  FMUL.FTZ R26, R26, R93 ;  /* 0x0000005d1a1a7220 */ /* 0x000fe20000410000 */
[----:B------:R-:W-:Y:S01]  /*1cb70*/  FADD.FTZ R20, R10, R9 ;  /* 0x000000090a147221 */ /* 0x000fe20000010000 */
[----:B------:R-:W-:Y:S01]  /*1cb80*/  FADD.FTZ R15, R120, R15 ;  /* 0x0000000f780f7221 */ /* 0x000fe20000010000 */
[----:B------:R-:W-:Y:S01]  /*1cb90*/  F2FP.F16.F32.PACK_AB R183, R141, R183 ;  /* 0x000000b78db7723e */ /* 0x000fe200000000ff */
[----:B------:R-:W-:Y:S01]  /*1cba0*/  FMUL.FTZ R27, R27, R93 ;  /* 0x0000005d1b1b7220 */ /* 0x000fe20000410000 */
[----:B------:R-:W-:Y:S01]  /*1cbb0*/  FADD.FTZ R9, R201, R20 ;  /* 0x00000014c9097221 */ /* 0x000fe20000010000 */
[----:B------:R-:W-:Y:S01]  /*1cbc0*/  FADD.FTZ R106, R202, R15 ;  /* 0x0000000fca6a7221 */ /* 0x000fe20000010000 */
[----:B------:R-:W-:Y:S01]  /*1cbd0*/  F2FP.F16.F32.PACK_AB R201, R0, R201 ;  /* 0x000000c900c9723e */ /* 0x000fe200000000ff */
[-C--:B------:R-:W-:Y:S01]  /*1cbe0*/  FMUL.FTZ R30, R30, R93.reuse ;  /* 0x0000005d1e1e7220 */ /* 0x080fe20000410000 */
[----:B------:R-:W-:Y:S01]  /*1cbf0*/  FADD.FTZ R20, R0, R9 ;  /* 0x0000000900147221 */ /* 0x000fe20000010000 */
[----:B------:R-:W-:Y:S01]  /*1cc00*/  FADD.FTZ R9, R121, R106 ;  /* 0x0000006a79097221 */ /* 0x000fe20000010000 */
[----:B------:R-:W-:Y:S01]  /*1cc10*/  F2FP.F16.F32.PACK_AB R184, R153, R184 ;  /* 0x000000b899b8723e */ /* 0x000fe200000000ff */
[----:B------:R-:W-:Y:S01]  /*1cc20*/  FMUL.FTZ R31, R31, R93 ;  /* 0x0000005d1f1f7220 */ /* 0x000fe20000410000 */
[----:B------:R-:W-:Y:S01]  /*1cc30*/  FADD.FTZ R20, R203, R20 ;  /* 0x00000014cb147221 */ /* 0x000fe20000010000 */
[----:B------:R-:W-:Y:S01]  /*1cc40*/  FADD.FTZ R9, R204, R9 ;  /* 0x00000009cc097221 */ /* 0x000fe20000010000 */
[C---:B0-----:R-:W-:Y:S01]  /*1cc50*/  F2FP.F16.F32.PACK_AB R203, R7.reuse, R203 ;  /* 0x000000cb07cb723e */ /* 0x041fe200000000ff */
        /* <DEDUP_REMOVED lines=9> */
[----:B-1----:R-:W-:Y:S01]  /*1ccf0*/  FADD.FTZ R20, R11, R20 ;  /* 0x000000140b147221 */ /* 0x002fe20000010000 */
[----:B------:R-:W-:Y:S01]  /*1cd00*/  FADD.FTZ R9, R12, R9 ;  /* 0x000000090c097221 */ /* 0x000fe20000010000 */
[----:B------:R-:W-:Y:S01]  /*1cd10*/  F2FP.F16.F32.PACK_AB R187, R124, R187 ;  /* 0x000000bb7cbb723e */ /* 0x000fe200000000ff */
[----:B------:R-:W-:Y:S01]  /*1cd20*/  FMUL.FTZ R39, R39, R93 ;  /* 0x0000005d27277220 */ /* 0x000fe20000410000 */
[----:B------:R-:W-:Y:S01]  /*1cd30*/  FADD.FTZ R15, R207, R20 ;  /* 0x00000014cf0f7221 */ /* 0x000fe20000010000 */
[----:B------:R-:W-:Y:S01]  /*1cd40*/  FADD.FTZ R9, R208, R9 ;  /* 0x00000009d0097221 */ /* 0x000fe20000010000 */
[----:B--2---:R-:W-:Y:S01]  /*1cd50*/  F2FP.F16.F32.PACK_AB R207, R14, R207 ;  /* 0x000000cf0ecf723e */ /* 0x004fe200000000ff */
[-C--:B------:R-:W-:Y:S01]  /*1cd60*/  FMUL.FTZ R42, R42, R93.reuse ;  /* 0x0000005d2a2a7220 */ /* 0x080fe20000410000 */
[----:B------:R-:W-:Y:S01]  /*1cd70*/  FADD.FTZ R8, R14, R15 ;  /* 0x0000000f0e087221 */ /* 0x000fe20000010000 */
[----:B------:R-:W-:Y:S01]  /*1cd80*/  FADD.FTZ R9, R104, R9 ;  /* 0x0000000968097221 */ /* 0x000fe20000010000 */
[----:B------:R-:W-:Y:S01]  /*1cd90*/  F2FP.F16.F32.PACK_AB R188, R144, R188 ;  /* 0x000000bc90bc723e */ /* 0x000fe200000000ff */
[----:B------:R-:W-:Y:S01]  /*1cda0*/  FMUL.FTZ R43, R43, R93 ;  /* 0x0000005d2b2b7220 */ /* 0x000fe20000410000 */
[----:B------:R-:W-:Y:S01]  /*1cdb0*/  FADD.FTZ R15, R209, R8 ;  /* 0x00000008d10f7221 */ /* 0x000fe20000010000 */
[----:B------:R-:W-:Y:S01]  /*1cdc0*/  FADD.FTZ R8, R210, R9 ;  /* 0x00000009d2087221 */ /* 0x000fe20000010000 */
[----:B---3--:R-:W-:Y:S01]  /*1cdd0*/  F2FP.F16.F32.PACK_AB R209, R6, R209 ;  /* 0x000000d106d1723e */ /* 0x008fe200000000ff */
        /* <DEDUP_REMOVED lines=38> */
[----:B------:R-:W-:Y:S01]  /*1d040*/  F2FP.F16.F32.PACK_AB R199, R10, R199 ;  /* 0x000000c70ac7723e */ /* 0x000fe200000000ff */
[-C--:B------:R-:W-:Y:S01]  /*1d050*/  FMUL.FTZ R66, R66, R93.reuse ;  /* 0x0000005d42427220 */ /* 0x080fe20000410000 */
[----:B------:R-:W-:Y:S01]  /*1d060*/  F2FP.F16.F32.PACK_AB R200, R120, R200 ;  /* 0x000000c878c8723e */ /* 0x000fe200000000ff */
[----:B------:R-:W-:Y:S01]  /*1d070*/  FADD.FTZ R0, R95, R7 ;  /* 0x000000075f007221 */ /* 0x000fe20000010000 */
[----:B------:R-:W-:Y:S01]  /*1d080*/  F2FP.F16.F32.PACK_AB R202, R121, R202 ;  /* 0x000000ca79ca723e */ /* 0x000fe200000000ff */
[-C--:B------:R-:W-:Y:S01]  /*1d090*/  FMUL.FTZ R67, R67, R93.reuse ;  /* 0x0000005d43437220 */ /* 0x080fe20000410000 */
        /* <DEDUP_REMOVED lines=18> */
[----:B------:R-:W-:Y:S01]  /*1d1c0*/  FMUL.FTZ R87, R87, R93 ;  /* 0x0000005d57577220 */ /* 0x000fe20000410000 */
[----:B------:R-:W-:Y:S01]  /*1d1d0*/  IMAD.MOV.U32 R6, RZ, RZ, R229 ;  /* 0x000000ffff067224 */ /* 0x000fe200078e00e5 */
[----:B------:R-:W-:Y:S01]  /*1d1e0*/  MOV R5, R89 ;  /* 0x0000005900057202 */ /* 0x000fe20000000f00 */
[----:B------:R-:W-:-:S02]  /*1d1f0*/  IMAD.MOV.U32 R7, RZ, RZ, R222 ;  /* 0x000000ffff077224 */ /* 0x000fc400078e00de */
[----:B------:R-:W-:Y:S01]  /*1d200*/  IMAD.MOV.U32 R4, RZ, RZ, R92 ;  /* 0x000000ffff047224 */ /* 0x000fe200078e005c */
[----:B------:R-:W-:Y:S06]  /*1d210*/  @P2 BRA `(.L_x_7481) ;  /* 0xffffff9800942947 */ /* 0x000fec000383ffff */
.L_x_7471:
[----:B------:R-:W-:Y:S05]  /*1d220*/  WARPSYNC.ALL ;  /* 0x0000000000007948 */ /* 0x000fea0003800000 */
[----:B------:R-:W-:Y:S06]  /*1d230*/  BAR.ARV 0x8, 0x180 ;  /* 0x0206000000007b1d */ /* 0x000fec0000002000 */
[----:B------:R-:W-:Y:S05]  /*1d240*/  @!P0 BRA `(.L_x_7482) ;  /* 0x0000000000048947 */ /* 0x000fea0003800000 */
[----:B------:R-:W-:Y:S01]  /*1d250*/  BPT.TRAP 0x1 ;  /* 0x000000040000795c */ /* 0x000fe20000300000 */
.L_x_7482:
[----:B------:R-:W-:Y:S01]  /*1d260*/  IMAD R10, R222, 0x8, R2 ;  /* 0x00000008de0a7824 */ /* 0x000fe200078e0202 */
[----:B------:R-:W-:-:S04]  /*1d270*/  SHF.L.U32 R3, R229, 0x1f, RZ ;  /* 0x0000001fe5037819 */ /* 0x000fc800000006ff */
[----:B------:R0:W1:Y:S01]  /*1d280*/  SYNCS.PHASECHK.TRANS64.TRYWAIT P2, [R10+URZ+0x34850], R3 ;  /* 0x034850030a0075a7 */ /* 0x000062000804017f */
[----:B------:R-:W-:Y:S05]  /*1d290*/  @!P0 BRA `(.L_x_7483) ;  /* 0x0000000000048947 */ /* 0x000fea0003800000 */
[----:B------:R-:W-:Y:S01]  /*1d2a0*/  BPT.TRAP 0x1 ;  /* 0x000000040000795c */ /* 0x000fe20000300000 */
.L_x_7483:
[----:B------:R-:W-:-:S05]  /*1d2b0*/  VIADD R2, R2, 0x400 ;  /* 0x0000040002027836 */ /* 0x000fca0000000000 */
[----:B------:R-:W-:-:S04]  /*1d2c0*/  SHF.R.U32.HI R2, RZ, 0x4, R2 ;  /* 0x00000004ff027819 */ /* 0x000fc80000011602 */
[----:B------:R-:W-:-:S04]  /*1d2d0*/  LOP3.LUT R2, R2, 0x3fff, RZ, 0xc0, !PT ;  /* 0x00003fff02027812 */ /* 0x000fc800078ec0ff */
[----:B------:R-:W-:Y:S01]  /*1d2e0*/  LOP3.LUT R5, R2, 0x5800000, RZ, 0xfc, !PT ;  /* 0x0580000002057812 */ /* 0x000fe200078efcff */
[----:B-1----:R-:W-:Y:S06]  /*1d2f0*/  @P2 BRA `(.L_x_7484) ;  /* 0x0000000000082947 */ /* 0x002fec0003800000 */
[----:B------:R-:W1:Y:S02]  /*1d300*/  SYNCS.PHASECHK.TRANS64.TRYWAIT P0, [R10+URZ+0x34850], R3 ;  /* 0x034850030a0075a7 */ /* 0x000e64000800017f */
[----:B-1----:R-:W-:Y:S05]  /*1d310*/  @!P0 BRA `(.L_x_7485) ;  /* 0x000000a800148947 */ /* 0x002fea0003800000 */
.L_x_7484:
[----:B------:R-:W-:Y:S01]  /*1d320*/  IMAD R2, R222, 0xb00, R5 ;  /* 0x00000b00de027824 */ /* 0x000fe200078e0205 */
[----:B------:R-:W2:Y:S01]  /*1d330*/  LDL.LU R13, [R1+0x60] ;  /* 0x00006000010d7983 */ /* 0x000ea20000300800 */
[----:B01----:R-:W-:Y:S01]  /*1d340*/  IMAD.MOV.U32 R3, RZ, RZ, 0x40000040 ;  /* 0x40000040ff037424 */ /* 0x003fe200078e00ff */
[----:B------:R-:W-:Y:S05]  /*1d350*/  WARPSYNC.ALL ;  /* 0x0000000000007948 */ /* 0x000fea0003800000 */
[C---:B------:R-:W-:Y:S01]  /*1d360*/  R2UR UR6, R2.reuse ;  /* 0x00000000020672ca */ /* 0x040fe200000e0000 */
[----:B------:R-:W-:Y:S01]  /*1d370*/  WARPGROUP.ARRIVE ;  /* 0x00000000000079c5 */ /* 0x000fe20000000000 */
[----:B------:R-:W-:Y:S01]  /*1d380*/  R2UR UR7, R3 ;  /* 0x00000000030772ca */ /* 0x000fe200000e0000 */
[----:B------:R-:W-:Y:S01]  /*1d390*/  IMAD.MOV.U32 R5, RZ, RZ, 0x40000040 ;  /* 0x40000040ff057424 */ /* 0x000fe200078e00ff */
[----:B------:R-:W-:Y:S01]  /*1d3a0*/  IADD3 R4, R2, 0x80, RZ ;  /* 0x0000008002047810 */ /* 0x000fe20007ffe0ff */
[----:B------:R-:W-:Y:S01]  /*1d3b0*/  IMAD.MOV.U32 R3, RZ, RZ, 0x40000040 ;  /* 0x40000040ff037424 */ /* 0x000fe200078e00ff */
[----:B------:R-:W-:Y:S01]  /*1d3c0*/  MOV R7, RZ ;  /* 0x000000ff00077202 */ /* 0x000fe20000000f00 */
[----:B------:R-:W-:Y:S01]  /*1d3d0*/  @!P1 VIADD R10, R10, 0x34860 ;  /* 0x000348600a0a9836 */ /* 0x000fe20000000000 */
[----:B------:R-:W-:-:S04]  /*1d3e0*/  IADD3 R222, R222, 0x1, RZ ;  /* 0x00000001dede7810 */ /* 0x000fc80007ffe0ff */
[----:B------:R-:W-:Y:S02]  /*1d3f0*/  ISETP.NE.AND P0, PT, R222, 0x2, PT ;  /* 0x00000002de00780c */ /* 0x000fe40003f05270 */
[----:B------:R-:W-:Y:S01]  /*1d400*/  @!P1 PRMT R10, RZ, 0x654, R10 ;  /* 0x00000654ff0a9816 */ /* 0x000fe2000000000a */
[----:B------:R-:W-:Y:S01]  /*1d410*/  HGMMA.64x128x16.F32 R24, R176, gdesc[UR4].tnspB, R24, gsb0 ;  /* 0x41e00004b0187df0 */ /* 0x000fe20008000818 */
[----:B------:R-:W-:Y:S01]  /*1d420*/  R2UR UR6, R4 ;  /* 0x00000000040672ca */ /* 0x000fe200000e0000 */
[----:B------:R-:W-:Y:S01]  /*1d430*/  VIADD R4, R2, 0x100 ;  /* 0x0000010002047836 */ /* 0x000fe20000000000 */
[----:B------:R-:W-:Y:S01]  /*1d440*/  R2UR UR7, R5 ;  /* 0x00000000050772ca */ /* 0x000fe200000e0000 */
[----:B------:R-:W-:Y:S01]  /*1d450*/  IMAD.MOV.U32 R5, RZ, RZ, 0x40000040 ;  /* 0x40000040ff057424 */ /* 0x000fe200078e00ff */
[----:B------:R-:W-:Y:S01]  /*1d460*/  SEL R222, R222, RZ, P0 ;  /* 0x000000ffdede7207 */ /* 0x000fe20000000000 */
[----:B------:R-:W-:Y:S02]  /*1d470*/  WARPGROUP.DEPBAR.LE gsb0, 0x0 ;  /* 0x00008000000079c5 */ /* 0x000fe40000010000 */
[----:B------:R-:W-:-:S08]  /*1d480*/  WARPGROUP.ARRIVE ;  /* 0x00000000000079c5 */ /* 0x000fd00000000000 */
[----:B------:R-:W-:Y:S01]  /*1d490*/  HGMMA.64x128x16.F32 R24, R180, gdesc[UR4].tnspB, R24, gsb0 ;  /* 0x41e00004b4187df0 */ /* 0x000fe20008000818 */
[----:B------:R-:W-:Y:S02]  /*1d4a0*/  R2UR UR6, R4 ;  /* 0x00000000040672ca */ /* 0x000fe400000e0000 */
[----:B------:R-:W-:Y:S01]  /*1d4b0*/  R2UR UR7, R5 ;  /* 0x00000000050772ca */ /* 0x000fe200000e0000 */
[----:B------:R-:W-:Y:S01]  /*1d4c0*/  IMAD.MOV.U32 R5, RZ, RZ, 0x40000040 ;  /* 0x40000040ff057424 */ /* 0x000fe200078e00ff */
[----:B------:R-:W-:Y:S01]  /*1d4d0*/  IADD3 R4, R2, 0x180, RZ ;  /* 0x0000018002047810 */ /* 0x000fe20007ffe0ff */
[----:B--2---:R-:W-:-:S05]  /*1d4e0*/  VIADD R13, R13, 0x1 ;  /* 0x000000010d0d7836 */ /* 0x004fca0000000000 */
[----:B------:R-:W-:Y:S01]  /*1d4f0*/  STL [R1+0x60], R13 ;  /* 0x0000600d01007387 */ /* 0x000fe20000100800 */
[----:B------:R-:W-:Y:S02]  /*1d500*/  WARPGROUP.DEPBAR.LE gsb0, 0x0 ;  /* 0x00008000000079c5 */ /* 0x000fe40000010000 */
[----:B------:R-:W-:-:S06]  /*1d510*/  WARPGROUP.ARRIVE ;  /* 0x00000000000079c5 */ /* 0x000fcc0000000000 */
        /* <DEDUP_REMOVED lines=39> */
[C---:B------:R-:W-:Y:S01]  /*1d790*/  IADD3 R4, R2.reuse, 0x480, RZ ;  /* 0x0000048002047810 */ /* 0x040fe20007ffe0ff */
[----:B------:R-:W-:Y:S01]  /*1d7a0*/  VIADD R2, R2, 0x500 ;  /* 0x0000050002027836 */ /* 0x000fe20000000000 */
[----:B------:R-:W-:Y:S02]  /*1d7b0*/  WARPGROUP.DEPBAR.LE gsb0, 0x0 ;  /* 0x00008000000079c5 */ /* 0x000fe40000010000 */
[----:B------:R-:W-:-:S07]  /*1d7c0*/  WARPGROUP.ARRIVE ;  /* 0x00000000000079c5 */ /* 0x000fce0000000000 */
[----:B------:R-:W-:Y:S01]  /*1d7d0*/  HGMMA.64x128x16.F32 R24, R208, gdesc[UR4].tnspB, R24, gsb0 ;  /* 0x41e00004d0187df0 */ /* 0x000fe20008000818 */
[----:B------:R-:W-:Y:S02]  /*1d7e0*/  R2UR UR6, R4 ;  /* 0x00000000040672ca */ /* 0x000fe400000e0000 */
[----:B------:R-:W-:Y:S02]  /*1d7f0*/  R2UR UR7, R5 ;  /* 0x00000000050772ca */ /* 0x000fe400000e0000 */
[----:B------:R-:W0:Y:S02]  /*1d800*/  SHFL.BFLY PT, R5, R0, 0x2, 0x1f ;  /* 0x0c401f0000057f89 */ /* 0x000e2400000e0000 */
[----:B0-----:R-:W-:Y:S01]  /*1d810*/  FADD.FTZ R5, R5, R0 ;  /* 0x0000000005057221 */ /* 0x001fe20000010000 */
[----:B------:R-:W-:-:S04]  /*1d820*/  SEL R0, RZ, 0x1, P0 ;  /* 0x00000001ff007807 */ /* 0x000fc80000000000 */
[----:B------:R-:W0:Y:S01]  /*1d830*/  SHFL.BFLY PT, R4, R5, 0x1, 0x1f ;  /* 0x0c201f0005047f89 */ /* 0x000e2200000e0000 */
[----:B------:R-:W-:Y:S01]  /*1d840*/  LOP3.LUT R229, R229, R0, RZ, 0x3c, !PT ;  /* 0x00000000e5e57212 */ /* 0x000fe200078e3cff */
[----:B------:R-:W-:Y:S02]  /*1d850*/  IMAD.MOV.U32 R0, RZ, RZ, -0x800000 ;  /* 0xff800000ff007424 */ /* 0x000fe400078e00ff */
[----:B0-----:R-:W-:-:S05]  /*1d860*/  FADD.FTZ R12, R5, R4 ;  /* 0x00000004050c7221 */ /* 0x001fca0000010000 */
[----:B------:R-:W-:-:S13]  /*1d870*/  FSETP.NE.FTZ.AND P3, PT, R12, RZ, PT ;  /* 0x000000ff0c00720b */ /* 0x000fda0003f75000 */
[----:B------:R-:W0:Y:S08]  /*1d880*/  @P3 MUFU.LG2 R8, R12 ;  /* 0x0000000c00083308 */ /* 0x000e300000000c00 */
[----:B------:R-:W-:Y:S01]  /*1d890*/  @P3 MUFU.RCP R7, R12 ;  /* 0x0000000c00073308 */ /* 0x000fe20000001000 */
[----:B0-----:R-:W-:Y:S01]  /*1d8a0*/  @P3 FMUL.FTZ R9, R8, 0.69314718246459960938 ;  /* 0x3f31721808093820 */ /* 0x001fe20000410000 */
[----:B------:R-:W-:-:S02]  /*1d8b0*/  WARPGROUP.DEPBAR.LE gsb0, 0x0 ;  /* 0x00008000000079c5 */ /* 0x000fc40000010000 */
[----:B------:R-:W-:-:S06]  /*1d8c0*/  WARPGROUP.ARRIVE ;  /* 0x00000000000079c5 */ /* 0x000fcc0000000000 */
[----:B------:R-:W-:Y:S01]  /*1d8d0*/  HGMMA.64x128x16.F32 R24, R212, gdesc[UR4].tnspB, R24, gsb0 ;  /* 0x41e00004d4187df0 */ /* 0x000fe20008000818 */
[----:B------:R-:W-:Y:S02]  /*1d8e0*/  R2UR UR6, R2 ;  /* 0x00000000020672ca */ /* 0x000fe400000e0000 */
[----:B------:R-:W-:Y:S02]  /*1d8f0*/  R2UR UR7, R3 ;  /* 0x00000000030772ca */ /* 0x000fe400000e0000 */
[----:B------:R-:W0:Y:S02]  /*1d900*/  SHFL.BFLY PT, R3, R14, 0x2, 0x1f ;  /* 0x0c401f000e037f89 */ /* 0x000e2400000e0000 */
[----:B0-----:R-:W-:-:S05]  /*1d910*/  FADD.FTZ R3, R3, R14 ;  /* 0x0000000e03037221 */ /* 0x001fca0000010000 */
[----:B------:R-:W0:Y:S02]  /*1d920*/  SHFL.BFLY PT, R2, R3, 0x1, 0x1f ;  /* 0x0c201f0003027f89 */ /* 0x000e2400000e0000 */
[----:B0-----:R-:W-:Y:S01]  /*1d930*/  FADD.FTZ R11, R3, R2 ;  /* 0x00000002030b7221 */ /* 0x001fe20000010000 */
[----:B------:R-:W-:Y:S02]  /*1d940*/  IMAD.MOV.U32 R2, RZ, RZ, RZ ;  /* 0x000000ffff027224 */ /* 0x000fe400078e00ff */
[----:B------:R-:W-:Y:S02]  /*1d950*/  IMAD.MOV.U32 R3, RZ, RZ, -0x800000 ;  /* 0xff800000ff037424 */ /* 0x000fe400078e00ff */
[----:B------:R-:W-:-:S13]  /*1d960*/  FSETP.NE.FTZ.AND P2, PT, R11, RZ, PT ;  /* 0x000000ff0b00720b */ /* 0x000fda0003f55000 */
[----:B------:R-:W0:Y:S01]  /*1d970*/  @P2 MUFU.LG2 R6, R11 ;  /* 0x0000000b00062308 */ /* 0x000e220000000c00 */
[C---:B------:R-:W-:Y:S01]  /*1d980*/  @P2 FMUL.FTZ R4, R88.reuse, 0.69314718246459960938 ;  /* 0x3f31721858042820 */ /* 0x040fe20000410000 */
[----:B------:R-:W-:-:S04]  /*1d990*/  @P3 FMUL.FTZ R88, R88, 0.69314718246459960938 ;  /* 0x3f31721858583820 */ /* 0x000fc80000410000 */
[----:B------:R-:W-:Y:S02]  /*1d9a0*/  @P3 FFMA.FTZ R0, R88, R92, R9 ;  /* 0x0000005c58003223 */ /* 0x000fe40000010009 */
[----:B------:R-:W1:Y:S01]  /*1d9b0*/  @P2 MUFU.RCP R2, R11 ;  /* 0x0000000b00022308 */ /* 0x000e620000001000 */
[----:B0-----:R-:W-:-:S04]  /*1d9c0*/  @P2 FMUL.FTZ R5, R6, 0.69314718246459960938 ;  /* 0x3f31721806052820 */ /* 0x001fc80000410000 */
[----:B------:R-:W-:Y:S01]  /*1d9d0*/  @P2 FFMA.FTZ R3, R4, R89, R5 ;  /* 0x0000005904032223 */ /* 0x000fe20000010005 */
[----:B------:R-:W-:Y:S02]  /*1d9e0*/  WARPGROUP.DEPBAR.LE gsb0, 0x0 ;  /* 0x00008000000079c5 */ /* 0x000fe40000010000 */
[----:B------:R-:W-:-:S06]  /*1d9f0*/  WARPGROUP.ARRIVE ;  /* 0x00000000000079c5 */ /* 0x000fcc0000000000 */
[----:B------:R-:W-:Y:S03]  /*1da00*/  HGMMA.64x128x16.F32 R24, R216, gdesc[UR4].tnspB, R24, gsb0 ;  /* 0x41e00004d8187df0 */ /* 0x000fe60008000818 */
[----:B------:R-:W-:Y:S02]  /*1da10*/  WARPGROUP.DEPBAR.LE gsb0, 0x0 ;  /* 0x00008000000079c5 */ /* 0x000fe40000010000 */
        /* <DEDUP_REMOVED lines=45> */
[----:B------:R-:W-:Y:S01]  /*1dcf0*/  FMUL.FTZ R61, R61, R2 ;  /* 0x000000023d3d7220 */ /* 0x000fe20000410000 */
[----:B------:R-:W-:Y:S01]  /*1dd00*/  PLOP3.LUT P1, PT, PT, PT, PT, 0x8, 0x0 ;  /* 0x000000000000781c */ /* 0x000fe20003f2e170 */
        /* <DEDUP_REMOVED lines=19> */
.L_x_7425:
[----:B------:R-:W2:Y:S04]  /*1de40*/  LDL R82, [R1+0x5c] ;  /* 0x00005c0001527983 */ /* 0x000ea80000100800 */
[----:B------:R-:W2:Y:S01]  /*1de50*/  LDL R78, [R1+0x68] ;  /* 0x00006800014e7983 */ /* 0x000ea20000100800 */
[----:B------:R-:W-:Y:S05]  /*1de60*/  WARPSYNC.ALL ;  /* 0x0000000000007948 */ /* 0x000fea0003800000 */
[----:B------:R-:W0:Y:S01]  /*1de70*/  S2UR UR5, SR_CgaCtaId ;  /* 0x00000000000579c3 */ /* 0x000e220000008800 */
[----:B------:R-:W-:Y:S01]  /*1de80*/  UMOV UR4, 0x400 ;  /* 0x0000040000047882 */ /* 0x000fe20000000000 */
[----:B------:R-:W-:Y:S01]  /*1de90*/  BSSY B0, `(.L_x_7486) ;  /* 0x0000228000007945 */ /* 0x000fe20003800000 */
[----:B------:R-:W-:Y:S01]  /*1dea0*/  SHF.R.S32.HI R48, RZ, 0x1f, R221 ;  /* 0x0000001fff307819 */ /* 0x000fe200000114dd */
[----:B0-----:R-:W-:-:S06]  /*1deb0*/  ULEA UR4, UR5, UR4, 0x18 ;  /* 0x0000000405047291 */ /* 0x001fcc000f8ec03f */
[----:B------:R-:W-:Y:S01]  /*1dec0*/  IMAD.U32 R2, RZ, RZ, UR4 ;  /* 0x00000004ff027e24 */ /* 0x000fe2000f8e00ff */
[----:B------:R-:W-:Y:S06]  /*1ded0*/  BAR.SYNC.DEFER_BLOCKING 0x5, 0x180 ;  /* 0x0146000000007b1d */ /* 0x000fec0000010000 */
[----:B------:R0:W1:Y:S02]  /*1dee0*/  LDS.128 R28, [R2+0x348d0] ;  /* 0x0348d000021c7984 */ /* 0x0000640000000c00 */
[----:B------:R-:W-:Y:S06]  /*1def0*/  BAR.ARV 0x4, 0x180 ;  /* 0x0106000000007b1d */ /* 0x000fec0000002000 */
[----:B--2---:R-:W-:Y:S01]  /*1df00*/  SHF.L.U64.HI R74, R82, 0x2, R78 ;  /* 0x00000002524a7819 */ /* 0x004fe2000001024e */
[----:B01----:R-:W-:Y:S06]  /*1df10*/  @P1 BRA `(.L_x_7487) ;  /* 0x00000014006c1947 */ /* 0x003fec0003800000 */
[----:B------:R-:W2:Y:S04]  /*1df20*/  LDL R4, [R1+0x8c] ;  /* 0x00008c0001047983 */ /* 0x000ea80000100800 */
[----:B------:R-:W3:Y:S04]  /*1df30*/  LDL.LU R112, [R1+0x58] ;  /* 0x0000580001707983 */ /* 0x000ee80000300800 */
[----:B------:R-:W4:Y:S04]  /*1df40*/  LDL R111, [R1+0x88] ;  /* 0x00008800016f7983 */ /* 0x000f280000100800 */
[----:B------:R-:W4:Y:S01]  /*1df50*/  LDL R86, [R1+0x64] ;  /* 0x0000640001567983 */ /* 0x000f220000100800 */
[----:B------:R-:W0:Y:S01]  /*1df60*/  S2R R5, SR_SWINHI ;  /* 0x0000000000057919 */ /* 0x000e220000002f00 */
[----:B------:R-:W-:Y:S05]  /*1df70*/  WARPSYNC.ALL ;  /* 0x0000000000007948 */ /* 0x000fea0003800000 */
[----:B------:R-:W-:Y:S01]  /*1df80*/  F2FP.F16.F32.PACK_AB R36, R57, R36 ;  /* 0x000000243924723e */ /* 0x000fe200000000ff */
[----:B------:R-:W-:Y:S01]  /*1df90*/  ULDC.64 UR4, c[0x0][0xc00] ;  /* 0x0003000000047ab9 */ /* 0x000fe20000000a00 */
[----:B------:R-:W1:Y:S01]  /*1dfa0*/  LDC R57, c[0x0][0xbe8] ;  /* 0x0002fa00ff397b82 */ /* 0x000e620000000800 */
[----:B------:R-:W-:-:S02]  /*1dfb0*/  MOV R20, R2 ;  /* 0x0000000200147202 */ /* 0x000fc40000000f00 */
[----:B0-----:R-:W-:Y:S02]  /*1dfc0*/  MOV R21, R5 ;  /* 0x0000000500157202 */ /* 0x001fe40000000f00 */
[----:B------:R-:W-:Y:S02]  /*1dfd0*/  F2FP.F16.F32.PACK_AB R10, R103, R10 ;  /* 0x0000000a670a723e */ /* 0x000fe400000000ff */
[----:B------:R-:W-:Y:S02]  /*1dfe0*/  F2FP.F16.F32.PACK_AB R35, R35, R54 ;  /* 0x000000362323723e */ /* 0x000fe400000000ff */
[----:B------:R-:W-:Y:S01]  /*1dff0*/  F2FP.F16.F32.PACK_AB R39, R39, R50 ;  /* 0x000000322727723e */ /* 0x000fe200000000ff */
[----:B------:R-:W-:Y:S01]  /*1e000*/  IMAD.MOV.U32 R50, RZ, RZ, RZ ;  /* 0x000000ffff327224 */ /* 0x000fe200078e00ff */
[----:B------:R-:W-:Y:S01]  /*1e010*/  ULDC.64 UR6, c[0x0][0x208] ;  /* 0x0000820000067ab9 */ /* 0x000fe20000000a00 */
[----:B------:R-:W-:Y:S01]  /*1e020*/  BAR.SYNC.DEFER_BLOCKING 0x1, 0x100 ;  /* 0x0044000000007b1d */ /* 0x000fe20000010000 */
[----:B--2---:R-:W-:-:S03]  /*1e030*/  IMAD.WIDE R8, R4, 0x2, R20 ;  /* 0x0000000204087825 */ /* 0x004fc600078e0214 */
[C---:B------:R-:W-:Y:S02]  /*1e040*/  IADD3 R63, P5, R8.reuse, 0x20, RZ ;  /* 0x00000020083f7810 */ /* 0x040fe40007fbe0ff */
[C---:B------:R-:W-:Y:S02]  /*1e050*/  LOP3.LUT R33, R8.reuse, 0x380, RZ, 0xc0, !PT ;  /* 0x0000038008217812 */ /* 0x040fe400078ec0ff */
[----:B------:R-:W-:Y:S02]  /*1e060*/  IADD3.X R5, RZ, R9, RZ, P5, !PT ;  /* 0x00000009ff057210 */ /* 0x000fe40002ffe4ff */
[C---:B------:R-:W-:Y:S02]  /*1e070*/  IADD3 R109, P5, R8.reuse, 0x4060, RZ ;  /* 0x00004060086d7810 */ /* 0x040fe40007fbe0ff */
[----:B------:R-:W-:Y:S02]  /*1e080*/  IADD3 R67, P0, R8, 0x40, RZ ;  /* 0x0000004008437810 */ /* 0x000fe40007f1e0ff */
[----:B------:R-:W-:-:S02]  /*1e090*/  LOP3.LUT R28, R109, 0x380, RZ, 0xc0, !PT ;  /* 0x000003806d1c7812 */ /* 0x000fc400078ec0ff */
[----:B------:R-:W-:Y:S02]  /*1e0a0*/  SHF.R.U64 R33, R33, 0x3, RZ ;  /* 0x0000000321217819 */ /* 0x000fe400000012ff */
[C---:B------:R-:W-:Y:S02]  /*1e0b0*/  IADD3 R71, P1, R8.reuse, 0x60, RZ ;  /* 0x0000006008477810 */ /* 0x040fe40007f3e0ff */
[----:B------:R-:W-:Y:S02]  /*1e0c0*/  LOP3.LUT R4, R63, 0x380, RZ, 0xc0, !PT ;  /* 0x000003803f047812 */ /* 0x000fe400078ec0ff */
[----:B------:R-:W-:Y:S02]  /*1e0d0*/  LOP3.LUT R6, R67, 0x380, RZ, 0xc0, !PT ;  /* 0x0000038043067812 */ /* 0x000fe400078ec0ff */
[C---:B------:R-:W-:Y:S02]  /*1e0e0*/  IADD3 R75, P2, R8.reuse, 0x4000, RZ ;  /* 0x00004000084b7810 */ /* 0x040fe40007f5e0ff */
[----:B------:R-:W-:-:S02]  /*1e0f0*/  IADD3 R79, P3, R8, 0x4020, RZ ;  /* 0x00004020084f7810 */ /* 0x000fc40007f7e0ff */
[----:B------:R-:W-:Y:S02]  /*1e100*/  IADD3 R83, P4, R8, 0x4040, RZ ;  /* 0x0000404008537810 */ /* 0x000fe40007f9e0ff */
[----:B------:R-:W-:Y:S02]  /*1e110*/  SHF.R.U64 R28, R28, 0x3, RZ ;  /* 0x000000031c1c7819 */ /* 0x000fe400000012ff */
[----:B------:R-:W-:Y:S02]  /*1e120*/  LOP3.LUT R8, R33, R8, RZ, 0x3c, !PT ;  /* 0x0000000821087212 */ /* 0x000fe400078e3cff */
[----:B------:R-:W-:Y:S02]  /*1e130*/  LOP3.LUT R12, R71, 0x380, RZ, 0xc0, !PT ;  /* 0x00000380470c7812 */ /* 0x000fe400078ec0ff */
[----:B------:R-:W-:Y:S02]  /*1e140*/  SHF.R.U64 R4, R4, 0x3, RZ ;  /* 0x0000000304047819 */ /* 0x000fe400000012ff */
[----:B------:R-:W-:-:S02]  /*1e150*/  SHF.R.U64 R6, R6, 0x3, RZ ;  /* 0x0000000306067819 */ /* 0x000fc400000012ff */
[----:B------:R-:W-:Y:S01]  /*1e160*/  LOP3.LUT R32, R28, R109, RZ, 0x3c, !PT ;  /* 0x0000006d1c207212 */ /* 0x000fe200078e3cff */
[--C-:B------:R-:W-:Y:S01]  /*1e170*/  IMAD.X R7, RZ, RZ, R9.reuse, P0 ;  /* 0x000000ffff077224 */ /* 0x100fe200000e0609 */
[----:B------:R-:W-:Y:S01]  /*1e180*/  MOV R28, R8 ;  /* 0x00000008001c7202 */ /* 0x000fe20000000f00 */
[--C-:B------:R-:W-:Y:S01]  /*1e190*/  IMAD.X R13, RZ, RZ, R9.reuse, P1 ;  /* 0x000000ffff0d7224 */ /* 0x100fe200008e0609 */
[----:B------:R-:W-:Y:S01]  /*1e1a0*/  IADD3.X R25, RZ, R9, RZ, P3, !PT ;  /* 0x00000009ff197210 */ /* 0x000fe20001ffe4ff */
[--C-:B------:R-:W-:Y:S01]  /*1e1b0*/  IMAD.X R15, RZ, RZ, R9.reuse, P2 ;  /* 0x000000ffff0f7224 */ /* 0x100fe200010e0609 */
[----:B------:R-:W-:Y:S01]  /*1e1c0*/  SHF.R.U64 R12, R12, 0x3, RZ ;  /* 0x000000030c0c7819 */ /* 0x000fe200000012ff */
[--C-:B------:R-:W-:Y:S01]  /*1e1d0*/  IMAD.X R27, RZ, RZ, R9.reuse, P4 ;  /* 0x000000ffff1b7224 */ /* 0x100fe200020e0609 */
[----:B------:R-:W-:Y:S01]  /*1e1e0*/  F2FP.F16.F32.PACK_AB R8, R104, R11 ;  /* 0x0000000b6808723e */ /* 0x000fe200000000ff */
[----:B------:R-:W-:Y:S01]  /*1e1f0*/  IMAD.X R33, RZ, RZ, R9, P5 ;  /* 0x000000ffff217224 */ /* 0x000fe200028e0609 */
[----:B------:R-:W-:-:S02]  /*1e200*/  LOP3.LUT R4, R4, R63, RZ, 0x3c, !PT ;  /* 0x0000003f04047212 */ /* 0x000fc400078e3cff */
[----:B------:R-:W-:Y:S02]  /*1e210*/  LOP3.LUT R6, R6, R67, RZ, 0x3c, !PT ;  /* 0x0000004306067212 */ /* 0x000fe400078e3cff */
[----:B------:R-:W-:Y:S02]  /*1e220*/  LOP3.LUT R14, R75, 0x380, RZ, 0xc0, !PT ;  /* 0x000003804b0e7812 */ /* 0x000fe400078ec0ff */
[----:B------:R-:W-:Y:S02]  /*1e230*/  F2FP.F16.F32.PACK_AB R9, R107, R110 ;  /* 0x0000006e6b09723e */ /* 0x000fe400000000ff */
[----:B------:R-:W-:Y:S02]  /*1e240*/  F2FP.F16.F32.PACK_AB R11, R105, R108 ;  /* 0x0000006c690b723e */ /* 0x000fe400000000ff */
[----:B------:R-:W-:Y:S02]  /*1e250*/  LOP3.LUT R24, R79, 0x380, RZ, 0xc0, !PT ;  /* 0x000003804f187812 */ /* 0x000fe400078ec0ff */
[----:B------:R-:W-:-:S02]  /*1e260*/  LOP3.LUT R26, R83, 0x380, RZ, 0xc0, !PT ;  /* 0x00000380531a7812 */ /* 0x000fc400078ec0ff */
[----:B------:R-:W-:Y:S01]  /*1e270*/  LOP3.LUT R12, R12, R71, RZ, 0x3c, !PT ;  /* 0x000000470c0c7212 */ /* 0x000fe200078e3cff */
[----:B------:R0:W-:Y:S01]  /*1e280*/  STSM.16.M88.4 [R28], R8 ;  /* 0x000000081c007844 */ /* 0x0001e20000000200 */
[----:B------:R-:W-:Y:S02]  /*1e290*/  SHF.R.U64 R14, R14, 0x3, RZ ;  /* 0x000000030e0e7819 */ /* 0x000fe400000012ff */
[----:B------:R-:W-:Y:S02]  /*1e2a0*/  MOV R71, R4 ;  /* 0x0000000400477202 */ /* 0x000fe40000000f00 */
[----:B------:R-:W-:Y:S02]  /*1e2b0*/  MOV R70, R6 ;  /* 0x0000000600467202 */ /* 0x000fe40000000f00 */
[----:B------:R-:W-:Y:S02]  /*1e2c0*/  SHF.R.U64 R24, R24, 0x3, RZ ;  /* 0x0000000318187819 */ /* 0x000fe400000012ff */
[----:B------:R-:W-:-:S02]  /*1e2d0*/  SHF.R.U64 R26, R26, 0x3, RZ ;  /* 0x000000031a1a7819 */ /* 0x000fc400000012ff */
[----:B------:R-:W-:Y:S02]  /*1e2e0*/  F2FP.F16.F32.PACK_AB R4, R96, R95 ;  /* 0x0000005f6004723e */ /* 0x000fe400000000ff */
[----:B------:R-:W-:Y:S02]  /*1e2f0*/  F2FP.F16.F32.PACK_AB R5, R85, R106 ;  /* 0x0000006a5505723e */ /* 0x000fe400000000ff */
[----:B------:R-:W-:Y:S02]  /*1e300*/  F2FP.F16.F32.PACK_AB R6, R101, R94 ;  /* 0x0000005e6506723e */ /* 0x000fe400000000ff */
[----:B------:R-:W-:Y:S02]  /*1e310*/  F2FP.F16.F32.PACK_AB R7, R81, R84 ;  /* 0x000000545107723e */ /* 0x000fe400000000ff */
[----:B0-----:R-:W-:Y:S02]  /*1e320*/  F2FP.F16.F32.PACK_AB R8, R102, R93 ;  /* 0x0000005d6608723e */ /* 0x001fe400000000ff */
[----:B------:R-:W-:-:S02]  /*1e330*/  F2FP.F16.F32.PACK_AB R9, R77, R80 ;  /* 0x000000504d09723e */ /* 0x000fc400000000ff */
[----:B------:R-:W-:Y:S02]  /*1e340*/  F2FP.F16.F32.PACK_AB R10, R99, R92 ;  /* 0x0000005c630a723e */ /* 0x000fe400000000ff */
[----:B------:R-:W-:Y:S02]  /*1e350*/  F2FP.F16.F32.PACK_AB R11, R73, R76 ;  /* 0x0000004c490b723e */ /* 0x000fe400000000ff */
[----:B------:R-:W-:Y:S01]  /*1e360*/  LOP3.LUT R14, R14, R75, RZ, 0x3c, !PT ;  /* 0x0000004b0e0e7212 */ /* 0x000fe200078e3cff */
[----:B------:R-:W-:Y:S01]  /*1e370*/  STSM.16.M88.4 [R71], R4 ;  /* 0x0000000447007844 */ /* 0x000fe20000000200 */
[----:B------:R-:W-:Y:S02]  /*1e380*/  LOP3.LUT R24, R24, R79, RZ, 0x3c, !PT ;  /* 0x0000004f18187212 */ /* 0x000fe400078e3cff */
[----:B------:R-:W-:Y:S01]  /*1e390*/  LOP3.LUT R26, R26, R83, RZ, 0x3c, !PT ;  /* 0x000000531a1a7212 */ /* 0x000fe200078e3cff */
[----:B------:R3:W-:Y:S01]  /*1e3a0*/  STSM.16.M88.4 [R70], R8 ;  /* 0x0000000846007844 */ /* 0x0007e20000000200 */
[----:B------:R-:W-:-:S02]  /*1e3b0*/  MOV R67, R12 ;  /* 0x0000000c00437202 */ /* 0x000fc40000000f00 */
[----:B------:R-:W-:Y:S02]  /*1e3c0*/  MOV R66, R14 ;  /* 0x0000000e00427202 */ /* 0x000fe40000000f00 */
[----:B------:R-:W-:Y:S02]  /*1e3d0*/  MOV R28, R32 ;  /* 0x00000020001c7202 */ /* 0x000fe40000000f00 */
[----:B------:R-:W-:Y:S02]  /*1e3e0*/  MOV R63, R24 ;  /* 0x00000018003f7202 */ /* 0x000fe40000000f00 */
[----:B------:R-:W-:Y:S02]  /*1e3f0*/  MOV R62, R26 ;  /* 0x0000001a003e7202 */ /* 0x000fe40000000f00 */
[----:B------:R-:W-:Y:S02]  /*1e400*/  F2FP.F16.F32.PACK_AB R12, R100, R91 ;  /* 0x0000005b640c723e */ /* 0x000fe400000000ff */
[----:B------:R-:W-:-:S02]  /*1e410*/  F2FP.F16.F32.PACK_AB R13, R69, R72 ;  /* 0x00000048450d723e */ /* 0x000fc400000000ff */
[----:B------:R-:W-:Y:S02]  /*1e420*/  F2FP.F16.F32.PACK_AB R14, R97, R90 ;  /* 0x0000005a610e723e */ /* 0x000fe400000000ff */
[----:B---3--:R-:W-:Y:S02]  /*1e430*/  IADD3 R10, P1, R112, UR4, RZ ;  /* 0x00000004700a7c10 */ /* 0x008fe4000ff3e0ff */
[----:B------:R-:W-:Y:S02]  /*1e440*/  F2FP.F16.F32.PACK_AB R15, R65, R68 ;  /* 0x00000044410f723e */ /* 0x000fe400000000ff */
[----:B------:R-:W-:Y:S02]  /*1e450*/  F2FP.F16.F32.PACK_AB R33, R34, R51 ;  /* 0x000000332221723e */ /* 0x000fe400000000ff */
[----:B------:R-:W-:Y:S02]  /*1e460*/  F2FP.F16.F32.PACK_AB R24, R98, R89 ;  /* 0x000000596218723e */ /* 0x000fe400000000ff */
[----:B------:R-:W-:-:S02]  /*1e470*/  F2FP.F16.F32.PACK_AB R25, R59, R64 ;  /* 0x000000403b19723e */ /* 0x000fc400000000ff */
[----:B------:R-:W-:Y:S02]  /*1e480*/  F2FP.F16.F32.PACK_AB R26, R61, R88 ;  /* 0x000000583d1a723e */ /* 0x000fe400000000ff */
[----:B------:R-:W-:Y:S02]  /*1e490*/  F2FP.F16.F32.PACK_AB R27, R55, R58 ;  /* 0x0000003a371b723e */ /* 0x000fe400000000ff */
[----:B------:R-:W-:Y:S02]  /*1e4a0*/  F2FP.F16.F32.PACK_AB R34, R56, R37 ;  /* 0x000000253822723e */ /* 0x000fe400000000ff */
[----:B------:R-:W-:Y:S02]  /*1e4b0*/  ISETP.NE.U32.AND P0, PT, RZ, UR4, PT ;  /* 0x00000004ff007c0c */ /* 0x000fe4000bf05070 */
[----:B------:R-:W-:Y:S02]  /*1e4c0*/  F2FP.F16.F32.PACK_AB R32, R60, R49 ;  /* 0x000000313c20723e */ /* 0x000fe400000000ff */
[----:B------:R-:W-:-:S02]  /*1e4d0*/  F2FP.F16.F32.PACK_AB R37, R38, R47 ;  /* 0x0000002f2625723e */ /* 0x000fc400000000ff */
[----:B------:R-:W-:Y:S02]  /*1e4e0*/  F2FP.F16.F32.PACK_AB R38, R52, R45 ;  /* 0x0000002d3426723e */ /* 0x000fe400000000ff */
[----:B------:R-:W-:Y:S01]  /*1e4f0*/  IADD3.X R11, R74, UR5, RZ, P1, !PT ;  /* 0x000000054a0b7c10 */ /* 0x000fe20008ffe4ff */
[----:B------:R0:W-:Y:S01]  /*1e500*/  STSM.16.M88.4 [R67], R12 ;  /* 0x0000000c43007844 */ /* 0x0001e20000000200 */
[----:B------:R-:W-:Y:S02]  /*1e510*/  F2FP.F16.F32.PACK_AB R4, R53, R44 ;  /* 0x0000002c3504723e */ /* 0x000fe400000000ff */
[----:B------:R-:W-:Y:S02]  /*1e520*/  F2FP.F16.F32.PACK_AB R5, R43, R46 ;  /* 0x0000002e2b05723e */ /* 0x000fe400000000ff */
[----:B------:R-:W-:Y:S02]  /*1e530*/  F2FP.F16.F32.PACK_AB R6, R41, R40 ;  /* 0x000000282906723e */ /* 0x000fe400000000ff */
[----:B------:R-:W-:-:S02]  /*1e540*/  F2FP.F16.F32.PACK_AB R7, R87, R42 ;  /* 0x0000002a5707723e */ /* 0x000fc400000000ff */
[----:B-1----:R-:W-:Y:S01]  /*1e550*/  ISETP.NE.AND P1, PT, R57, 0x1, PT ;  /* 0x000000013900780c */ /* 0x002fe20003f25270 */
[----:B------:R-:W-:Y:S01]  /*1e560*/  STSM.16.M88.4 [R66], R24 ;  /* 0x0000001842007844 */ /* 0x000fe20000000200 */
[----:B------:R-:W-:Y:S01]  /*1e570*/  ISETP.NE.AND.EX P0, PT, RZ, UR5, PT, P0 ;  /* 0x00000005ff007c0c */ /* 0x000fe2000bf05300 */
[----:B------:R-:W-:Y:S02]  /*1e580*/  ULDC.64 UR4, c[0x0][0xc08] ;  /* 0x0003020000047ab9 */ /* 0x000fe40000000a00 */
[----:B------:R-:W-:Y:S01]  /*1e590*/  STSM.16.M88.4 [R63], R32 ;  /* 0x000000203f007844 */ /* 0x000fe20000000200 */
[----:B------:R-:W-:-:S03]  /*1e5a0*/  ISETP.NE.U32.AND P2, PT, RZ, UR4, PT ;  /* 0x00000004ff007c0c */ /* 0x000fc6000bf45070 */
[----:B------:R-:W-:Y:S01]  /*1e5b0*/  STSM.16.M88.4 [R62], R36 ;  /* 0x000000243e007844 */ /* 0x000fe20000000200 */
[----:B------:R-:W-:-:S03]  /*1e5c0*/  ISETP.NE.AND.EX P2, PT, RZ, UR5, PT, P2 ;  /* 0x00000005ff007c0c */ /* 0x000fc6000bf45320 */
[----:B------:R1:W-:Y:S01]  /*1e5d0*/  STSM.16.M88.4 [R28], R4 ;  /* 0x000000041c007844 */ /* 0x0003e20000000200 */
[----:B0-----:R-:W0:Y:S08]  /*1e5e0*/  @P1 LDC R12, c[0x0][0xbec] ;  /* 0x0002fb00ff0c1b82 */ /* 0x001e300000000800 */
[----:B------:R-:W-:Y:S08]  /*1e5f0*/  BAR.SYNC.DEFER_BLOCKING 0x1, 0x100 ;  /* 0x0044000000007b1d */ /* 0x000ff00000010000 */
[----:B------:R-:W2:Y:S01]  /*1e600*/  @P1 LDC R13, c[0x0][0xbf0] ;  /* 0x0002fc00ff0d1b82 */ /* 0x000ea20000000800 */
[----:B------:R-:W-:Y:S01]  /*1e610*/  @P2 IADD3 R8, P3, R112, UR4, RZ ;  /* 0x0000000470082c10 */ /* 0x000fe2000ff7e0ff */
[----:B------:R-:W-:-:S03]  /*1e620*/  ULDC UR4, c[0x0][0xa88] ;  /* 0x0002a20000047ab9 */ /* 0x000fc60000000800 */
[----:B------:R-:W-:Y:S02]  /*1e630*/  @P2 IADD3.X R9, R74, UR5, RZ, P3, !PT ;  /* 0x000000054a092c10 */ /* 0x000fe40009ffe4ff */
[----:B-1----:R-:W-:Y:S01]  /*1e640*/  MOV R6, UR4 ;  /* 0x0000000400067c02 */ /* 0x002fe20008000f00 */
[----:B----4-:R-:W-:Y:S01]  /*1e650*/  IMAD R15, R86, 0x80, R111 ;  /* 0x00000080560f7824 */ /* 0x010fe200078e026f */
[----:B------:R1:W5:Y:S04]  /*1e660*/  @P0 LDG.E R50, desc[UR6][R10.64] ;  /* 0x000000060a320981 */ /* 0x000368000c1e1900 */
[----:B------:R1:W5:Y:S01]  /*1e670*/  @P2 LDG.E R6, desc[UR6][R8.64] ;  /* 0x0000000608062981 */ /* 0x000362000c1e1900 */
[----:B------:R-:W-:Y:S05]  /*1e680*/  @P2 BRA `(.L_x_7488) ;  /* 0x0000000000142947 */ /* 0x000fea0003800000 */
[----:B------:R-:W-:Y:S05]  /*1e690*/  @!P0 BRA `(.L_x_7488) ;  /* 0x0000000000108947 */ /* 0x000fea0003800000 */
[----:B------:R-:W-:Y:S02]  /*1e6a0*/  ULDC.64 UR4, c[0x0][0x208] ;  /* 0x0000820000047ab9 */ /* 0x000fe40000000a00 */
[----:B------:R-:W3:Y:S04]  /*1e6b0*/  LDG.E R5, desc[UR4][R10.64] ;  /* 0x000000040a057981 */ /* 0x000ee8000c1e1900 */
[----:B-----5:R-:W3:Y:S02]  /*1e6c0*/  LDG.E R6, desc[UR4][R10.64+0x4] ;  /* 0x000004040a067981 */ /* 0x020ee4000c1e1900 */
[----:B---3--:R-:W-:-:S07]  /*1e6d0*/  IMAD.IADD R6, R6, 0x1, -R5 ;  /* 0x0000000106067824 */ /* 0x008fce00078e0a05 */
.L_x_7488:
[----:B------:R-:W3:Y:S01]  /*1e6e0*/  LDL.LU R56, [R1+0x50] ;  /* 0x0000500001387983 */ /* 0x000ee20000300800 */
[----:B0-----:R-:W-:Y:S01]  /*1e6f0*/  @P1 IMAD.HI.U32 R4, R15, R12, RZ ;  /* 0x0000000c0f041227 */ /* 0x001fe200078e00ff */
[----:B------:R-:W-:Y:S01]  /*1e700*/  ULDC.64 UR4, c[0x0][0xb90] ;  /* 0x0002e40000047ab9 */ /* 0x000fe20000000a00 */
[----:B-----5:R-:W-:Y:S01]  /*1e710*/  SHF.R.S32.HI R51, RZ, 0x1f, R50 ;  /* 0x0000001fff337819 */ /* 0x020fe20000011432 */
[----:B------:R-:W4:Y:S01]  /*1e720*/  LDL R14, [R1+0x80] ;  /* 0x00008000010e7983 */ /* 0x000f220000100800 */
[----:B------:R-:W-:Y:S01]  /*1e730*/  IMAD.MOV.U32 R7, RZ, RZ, R15 ;  /* 0x000000ffff077224 */ /* 0x000fe200078e000f */
[----:B--2---:R-:W-:Y:S01]  /*1e740*/  @P1 SHF.R.U32.HI R7, RZ, R13, R4 ;  /* 0x0000000dff071219 */ /* 0x004fe20000011604 */
[----:B------:R-:W0:Y:S01]  /*1e750*/  S2R R27, SR_TID.X ;  /* 0x00000000001b7919 */ /* 0x000e220000002100 */
[----:B-1----:R-:W-:Y:S02]  /*1e760*/  SHF.L.U32 R10, R22, 0x6, RZ ;  /* 0x00000006160a7819 */ /* 0x002fe400000006ff */
[----:B------:R-:W-:-:S02]  /*1e770*/  SEL R28, R78, RZ, !P0 ;  /* 0x000000ff4e1c7207 */ /* 0x000fc40004000000 */
[----:B------:R-:W-:Y:S01]  /*1e780*/  SEL R59, R82, RZ, !P0 ;  /* 0x000000ff523b7207 */ /* 0x000fe20004000000 */
[----:B------:R-:W-:-:S04]  /*1e790*/  IMAD.IADD R11, R16, 0x1, R10 ;  /* 0x00000001100b7824 */ /* 0x000fc800078e020a */
[----:B------:R-:W-:Y:S01]  /*1e7a0*/  IMAD.WIDE R20, R11, 0x2, R20 ;  /* 0x000000020b147825 */ /* 0x000fe200078e0214 */
[----:B------:R-:W-:Y:S01]  /*1e7b0*/  SHF.R.S32.HI R11, RZ, 0x1f, R7 ;  /* 0x0000001fff0b7819 */ /* 0x000fe20000011407 */
[----:B------:R-:W1:Y:S02]  /*1e7c0*/  S2R R60, SR_TID.X ;  /* 0x00000000003c7919 */ /* 0x000e640000002100 */
[----:B0-----:R-:W-:-:S05]  /*1e7d0*/  VIADD R27, R27, 0xffffff80 ;  /* 0xffffff801b1b7836 */ /* 0x001fca0000000000 */
[----:B------:R-:W-:-:S04]  /*1e7e0*/  SHF.R.S32.HI R26, RZ, 0x1f, R27 ;  /* 0x0000001fff1a7819 */ /* 0x000fc8000001141b */
[----:B------:R-:W-:-:S04]  /*1e7f0*/  LEA.HI R26, R26, R27, RZ, 0x7 ;  /* 0x0000001b1a1a7211 */ /* 0x000fc800078f38ff */
[----:B------:R-:W-:Y:S01]  /*1e800*/  LOP3.LUT R26, R26, 0xffffff80, RZ, 0xc0, !PT ;  /* 0xffffff801a1a7812 */ /* 0x000fe200078ec0ff */
[----:B------:R-:W-:-:S04]  /*1e810*/  IMAD R61, R6, R57, RZ ;  /* 0x00000039063d7224 */ /* 0x000fc800078e02ff */
[----:B------:R-:W-:Y:S01]  /*1e820*/  IMAD.IADD R26, R27, 0x1, -R26 ;  /* 0x000000011b1a7824 */ /* 0x000fe200078e0a1a */
[C---:B------:R-:W-:Y:S02]  /*1e830*/  IADD3 R33, P3, R20.reuse, 0x4000, RZ ;  /* 0x0000400014217810 */ /* 0x040fe40007f7e0ff */
[----:B------:R-:W-:Y:S02]  /*1e840*/  IADD3 R13, P4, R20, 0x2000, RZ ;  /* 0x00002000140d7810 */ /* 0x000fe40007f9e0ff */
[----:B------:R-:W-:Y:S02]  /*1e850*/  LOP3.LUT R32, R33, 0x380, RZ, 0xc0, !PT ;  /* 0x0000038021207812 */ /* 0x000fe400078ec0ff */
[----:B-1----:R-:W-:Y:S02]  /*1e860*/  IADD3 R60, R60, -0x80, RZ ;  /* 0xffffff803c3c7810 */ /* 0x002fe40007ffe0ff */
[----:B------:R-:W-:Y:S01]  /*1e870*/  SHF.R.U64 R32, R32, 0x3, RZ ;  /* 0x0000000320207819 */ /* 0x000fe200000012ff */
[----:B------:R-:W-:Y:S01]  /*1e880*/  ULDC.64 UR6, c[0x0][0x208] ;  /* 0x0000820000067ab9 */ /* 0x000fe20000000a00 */
[----:B------:R-:W-:-:S02]  /*1e890*/  SHF.R.S32.HI R58, RZ, 0x1f, R60 ;  /* 0x0000001fff3a7819 */ /* 0x000fc4000001143c */
[----:B------:R-:W-:Y:S02]  /*1e8a0*/  LOP3.LUT R32, R32, R33, RZ, 0x3c, !PT ;  /* 0x0000002120207212 */ /* 0x000fe400078e3cff */
[----:B------:R-:W-:Y:S02]  /*1e8b0*/  IADD3.X R33, RZ, R21, RZ, P3, !PT ;  /* 0x00000015ff217210 */ /* 0x000fe40001ffe4ff */
[----:B------:R-:W-:Y:S02]  /*1e8c0*/  IADD3 R37, P5, R20, 0x5000, RZ ;  /* 0x0000500014257810 */ /* 0x000fe40007fbe0ff */
[----:B------:R-:W-:Y:S02]  /*1e8d0*/  LEA.HI R58, R58, R60, RZ, 0x3 ;  /* 0x0000003c3a3a7211 */ /* 0x000fe400078f18ff */
[----:B------:R-:W-:Y:S02]  /*1e8e0*/  LOP3.LUT R36, R37, 0x380, RZ, 0xc0, !PT ;  /* 0x0000038025247812 */ /* 0x000fe400078ec0ff */
[----:B------:R-:W-:-:S02]  /*1e8f0*/  LOP3.LUT R58, R58, 0xfffffff8, RZ, 0xc0, !PT ;  /* 0xfffffff83a3a7812 */ /* 0x000fc400078ec0ff */
[----:B------:R-:W-:-:S03]  /*1e900*/  SHF.R.U64 R36, R36, 0x3, RZ ;  /* 0x0000000324247819 */ /* 0x000fc600000012ff */
[----:B------:R-:W-:Y:S01]  /*1e910*/  IMAD.IADD R58, R60, 0x1, -R58 ;  /* 0x000000013c3a7824 */ /* 0x000fe200078e0a3a */
[----:B------:R-:W-:Y:S01]  /*1e920*/  LOP3.LUT R36, R36, R37, RZ, 0x3c, !PT ;  /* 0x0000002524247212 */ /* 0x000fe200078e3cff */
[----:B------:R-:W-:Y:S01]  /*1e930*/  IMAD.X R37, RZ, RZ, R21, P5 ;  /* 0x000000ffff257224 */ /* 0x000fe200028e0615 */
[----:B------:R-:W-:Y:S01]  /*1e940*/  BSSY B1, `(.L_x_7489) ;  /* 0x0000088000017945 */ /* 0x000fe20003800000 */
[----:B---3--:R-:W-:Y:S01]  /*1e950*/  SHF.R.S32.HI R49, RZ, 0x1f, R56 ;  /* 0x0000001fff317819 */ /* 0x008fe20000011438 */
[----:B------:R-:W-:-:S04]  /*1e960*/  IMAD.WIDE.U32 R4, R56, UR4, R50 ;  /* 0x0000000438047c25 */ /* 0x000fc8000f8e0032 */
[----:B------:R-:W-:-:S04]  /*1e970*/  IMAD R8, R49, UR4, RZ ;  /* 0x0000000431087c24 */ /* 0x000fc8000f8e02ff */
[----:B------:R-:W-:Y:S01]  /*1e980*/  IMAD R9, R56, UR5, R8 ;  /* 0x0000000538097c24 */ /* 0x000fe2000f8e0208 */
[----:B------:R-:W-:Y:S01]  /*1e990*/  ULDC.64 UR4, c[0x0][0xb98] ;  /* 0x0002e60000047ab9 */ /* 0x000fe20000000a00 */
[----:B------:R-:W-:Y:S02]  /*1e9a0*/  IMAD.MOV R8, RZ, RZ, -R7 ;  /* 0x000000ffff087224 */ /* 0x000fe400078e0a07 */
[----:B------:R-:W-:Y:S02]  /*1e9b0*/  IMAD.IADD R5, R5, 0x1, R9 ;  /* 0x0000000105057824 */ /* 0x000fe400078e0209 */
[----:B------:R-:W-:Y:S02]  /*1e9c0*/  IMAD R9, R57, R8, R15 ;  /* 0x0000000839097224 */ /* 0x000fe400078e020f */
[----:B------:R-:W-:Y:S02]  /*1e9d0*/  IMAD R8, R28, UR4, RZ ;  /* 0x000000041c087c24 */ /* 0x000fe4000f8e02ff */
[----:B------:R-:W-:-:S04]  /*1e9e0*/  IMAD.WIDE.U32 R4, R59, UR4, R4 ;  /* 0x000000043b047c25 */ /* 0x000fc8000f8e0004 */
[----:B------:R-:W-:Y:S01]  /*1e9f0*/  IMAD R10, R59, UR5, R8 ;  /* 0x000000053b0a7c24 */ /* 0x000fe2000f8e0208 */
[----:B------:R-:W-:Y:S01]  /*1ea00*/  SHF.R.S32.HI R8, RZ, 0x1f, R9 ;  /* 0x0000001fff087819 */ /* 0x000fe20000011409 */
[----:B------:R-:W-:Y:S01]  /*1ea10*/  ULDC.64 UR4, c[0x0][0xb88] ;  /* 0x0002e20000047ab9 */ /* 0x000fe20000000a00 */
[----:B------:R-:W-:-:S03]  /*1ea20*/  IADD3 R4, P2, R7, R4, RZ ;  /* 0x0000000407047210 */ /* 0x000fc60007f5e0ff */
[----:B------:R-:W-:Y:S01]  /*1ea30*/  IMAD R12, R8, UR4, RZ ;  /* 0x00000004080c7c24 */ /* 0x000fe2000f8e02ff */
[----:B------:R-:W-:-:S03]  /*1ea40*/  IADD3.X R5, R11, R5, R10, P2, !PT ;  /* 0x000000050b057210 */ /* 0x000fc600017fe40a */
[C---:B------:R-:W-:Y:S02]  /*1ea50*/  IMAD R11, R9.reuse, UR5, R12 ;  /* 0x00000005090b7c24 */ /* 0x040fe4000f8e020c */
[----:B------:R-:W-:Y:S01]  /*1ea60*/  IMAD.WIDE.U32 R4, R9, UR4, R4 ;  /* 0x0000000409047c25 */ /* 0x000fe2000f8e0004 */
[----:B------:R-:W-:-:S04]  /*1ea70*/  ULDC.64 UR4, c[0x0][0xb50] ;  /* 0x0002d40000047ab9 */ /* 0x000fc80000000a00 */
[----:B------:R-:W-:Y:S02]  /*1ea80*/  IADD3 R5, R5, R11, RZ ;  /* 0x0000000b05057210 */ /* 0x000fe40007ffe0ff */
[----:B------:R-:W-:-:S04]  /*1ea90*/  LEA R10, P2, R4, UR4, 0x2 ;  /* 0x00000004040a7c11 */ /* 0x000fc8000f8410ff */
[----:B------:R-:W-:Y:S01]  /*1eaa0*/  LEA.HI.X R11, R4, UR5, R5, 0x2, P2 ;  /* 0x00000005040b7c11 */ /* 0x000fe200090f1405 */
[----:B------:R-:W-:Y:S01]  /*1eab0*/  SHFL.IDX PT, R52, R10, RZ, 0x1c1f ;  /* 0x001c1fff0a347589 */ /* 0x000fe200000e0000 */
[C---:B------:R-:W-:Y:S01]  /*1eac0*/  IADD3 R25, P2, R20.reuse, 0x3000, RZ ;  /* 0x0000300014197810 */ /* 0x040fe20007f5e0ff */
[----:B------:R-:W-:Y:S01]  /*1ead0*/  ULDC.64 UR4, c[0x0][0xaa0] ;  /* 0x0002a80000047ab9 */ /* 0x000fe20000000a00 */
[----:B------:R-:W-:Y:S01]  /*1eae0*/  IADD3 R7, P0, R20, 0x1000, RZ ;  /* 0x0000100014077810 */ /* 0x000fe20007f1e0ff */
[----:B------:R-:W0:Y:S01]  /*1eaf0*/  SHFL.IDX PT, R53, R11, RZ, 0x1c1f ;  /* 0x001c1fff0b357589 */ /* 0x000e2200000e0000 */
[----:B------:R-:W-:Y:S02]  /*1eb00*/  LOP3.LUT R24, R25, 0x380, RZ, 0xc0, !PT ;  /* 0x0000038019187812 */ /* 0x000fe400078ec0ff */
[----:B----4-:R-:W-:Y:S01]  /*1eb10*/  LEA R4, R86, R14, 0x7 ;  /* 0x0000000e56047211 */ /* 0x010fe200078e38ff */
[----:B------:R-:W-:Y:S01]  /*1eb20*/  IMAD.X R9, RZ, RZ, R21, P0 ;  /* 0x000000ffff097224 */ /* 0x000fe200000e0615 */
[----:B------:R-:W-:-:S02]  /*1eb30*/  SHF.R.U64 R24, R24, 0x3, RZ ;  /* 0x0000000318187819 */ /* 0x000fc400000012ff */
[----:B------:R-:W-:Y:S02]  /*1eb40*/  LOP3.LUT P0, RZ, R26, 0x3, RZ, 0xc0, !PT ;  /* 0x000000031aff7812 */ /* 0x000fe4000780c0ff */
[----:B------:R-:W-:Y:S01]  /*1eb50*/  LOP3.LUT R24, R24, R25, RZ, 0x3c, !PT ;  /* 0x0000001918187212 */ /* 0x000fe200078e3cff */
[----:B------:R-:W-:Y:S01]  /*1eb60*/  IMAD.X R25, RZ, RZ, R21, P2 ;  /* 0x000000ffff197224 */ /* 0x000fe200010e0615 */
[----:B------:R-:W-:Y:S01]  /*1eb70*/  ISETP.GE.OR P2, PT, R4, R61, P0 ;  /* 0x0000003d0400720c */ /* 0x000fe20000746670 */
[----:B------:R-:W-:Y:S01]  /*1eb80*/  SHFL.IDX PT, R54, R10, 0x1, 0x1c1f ;  /* 0x003c1f000a367f89 */ /* 0x000fe200000e0000 */
[----:B------:R-:W-:-:S03]  /*1eb90*/  LOP3.LUT R12, R13, 0x380, RZ, 0xc0, !PT ;  /* 0x000003800d0c7812 */ /* 0x000fc600078ec0ff */
[----:B------:R-:W1:Y:S01]  /*1eba0*/  SHFL.IDX PT, R55, R11, 0x1, 0x1c1f ;  /* 0x003c1f000b377f89 */ /* 0x000e6200000e0000 */
[----:B------:R-:W-:Y:S01]  /*1ebb0*/  LOP3.LUT R8, R7, 0x380, RZ, 0xc0, !PT ;  /* 0x0000038007087812 */ /* 0x000fe200078ec0ff */
[----:B------:R-:W-:Y:S01]  /*1ebc0*/  VIADD R4, R4, 0x8 ;  /* 0x0000000804047836 */ /* 0x000fe20000000000 */
[----:B------:R-:W-:Y:S02]  /*1ebd0*/  SHF.R.U64 R12, R12, 0x3, RZ ;  /* 0x000000030c0c7819 */ /* 0x000fe400000012ff */
[----:B------:R-:W-:Y:S02]  /*1ebe0*/  SHF.R.U64 R8, R8, 0x3, RZ ;  /* 0x0000000308087819 */ /* 0x000fe400000012ff */
[----:B------:R-:W-:Y:S01]  /*1ebf0*/  LOP3.LUT R12, R12, R13, RZ, 0x3c, !PT ;  /* 0x0000000d0c0c7212 */ /* 0x000fe200078e3cff */
[----:B------:R-:W-:Y:S01]  /*1ec00*/  IMAD.X R13, RZ, RZ, R21, P4 ;  /* 0x000000ffff0d7224 */ /* 0x000fe200020e0615 */
[----:B------:R-:W-:Y:S01]  /*1ec10*/  LOP3.LUT R8, R8, R7, RZ, 0x3c, !PT ;  /* 0x0000000708087212 */ /* 0x000fe200078e3cff */
[----:B0-----:R0:W-:Y:S01]  /*1ec20*/  @!P2 ST.E desc[UR6][R52.64], R3 ;  /* 0x000000033400a985 */ /* 0x0011e2000c101906 */
[----:B------:R-:W-:-:S02]  /*1ec30*/  IADD3 R5, P3, R20, 0x7000, RZ ;  /* 0x0000700014057810 */ /* 0x000fc40007f7e0ff */
[----:B------:R-:W-:Y:S02]  /*1ec40*/  ISETP.GE.OR P0, PT, R4, R61, P0 ;  /* 0x0000003d0400720c */ /* 0x000fe40000706670 */
[C---:B------:R-:W-:Y:S02]  /*1ec50*/  IADD3 R41, P4, R20.reuse, 0x6000, RZ ;  /* 0x0000600014297810 */ /* 0x040fe40007f9e0ff */
[----:B------:R-:W-:Y:S02]  /*1ec60*/  LOP3.LUT R7, R20, 0x380, RZ, 0xc0, !PT ;  /* 0x0000038014077812 */ /* 0x000fe400078ec0ff */
[----:B------:R-:W-:Y:S01]  /*1ec70*/  LOP3.LUT R4, R5, 0x380, RZ, 0xc0, !PT ;  /* 0x0000038005047812 */ /* 0x000fe200078ec0ff */
[----:B0-----:R-:W0:Y:S01]  /*1ec80*/  @P1 LDC R53, c[0x0][0xbec] ;  /* 0x0002fb00ff351b82 */ /* 0x001e220000000800 */
[----:B------:R-:W-:Y:S01]  /*1ec90*/  LOP3.LUT R40, R41, 0x380, RZ, 0xc0, !PT ;  /* 0x0000038029287812 */ /* 0x000fe200078ec0ff */
[----:B------:R-:W-:Y:S01]  /*1eca0*/  IMAD R3, R51, UR4, RZ ;  /* 0x0000000433037c24 */ /* 0x000fe2000f8e02ff */
[----:B------:R-:W-:-:S02]  /*1ecb0*/  SHF.R.U64 R7, R7, 0x3, RZ ;  /* 0x0000000307077819 */ /* 0x000fc400000012ff */
[----:B------:R-:W-:-:S03]  /*1ecc0*/  SHF.R.U64 R4, R4, 0x3, RZ ;  /* 0x0000000304047819 */ /* 0x000fc600000012ff */
[----:B------:R-:W2:Y:S01]  /*1ecd0*/  @P1 LDC R51, c[0x0][0xbf0] ;  /* 0x0002fc00ff331b82 */ /* 0x000ea20000000800 */
[----:B------:R-:W-:Y:S02]  /*1ece0*/  SHF.R.U64 R40, R40, 0x3, RZ ;  /* 0x0000000328287819 */ /* 0x000fe400000012ff */
[----:B------:R-:W-:Y:S01]  /*1ecf0*/  LOP3.LUT R20, R7, R20, RZ, 0x3c, !PT ;  /* 0x0000001407147212 */ /* 0x000fe200078e3cff */
[----:B-1----:R1:W-:Y:S01]  /*1ed00*/  @!P0 ST.E desc[UR6][R54.64], R0 ;  /* 0x0000000036008985 */ /* 0x0023e2000c101906 */
[----:B------:R-:W-:Y:S01]  /*1ed10*/  LOP3.LUT R40, R40, R41, RZ, 0x3c, !PT ;  /* 0x0000002928287212 */ /* 0x000fe200078e3cff */
[--C-:B------:R-:W-:Y:S01]  /*1ed20*/  IMAD.X R41, RZ, RZ, R21.reuse, P4 ;  /* 0x000000ffff297224 */ /* 0x100fe200020e0615 */
[----:B------:R-:W-:Y:S01]  /*1ed30*/  LOP3.LUT R44, R4, R5, RZ, 0x3c, !PT ;  /* 0x00000005042c7212 */ /* 0x000fe200078e3cff */
[----:B------:R-:W-:Y:S01]  /*1ed40*/  IMAD.X R45, RZ, RZ, R21, P3 ;  /* 0x000000ffff2d7224 */ /* 0x000fe200018e0615 */
[----:B------:R3:W5:Y:S01]  /*1ed50*/  LD.E.128 R4, desc[UR6][R20.64] ;  /* 0x0000000614047980 */ /* 0x000762000c101d00 */
[----:B------:R-:W-:-:S03]  /*1ed60*/  IMAD R3, R50, UR5, R3 ;  /* 0x0000000532037c24 */ /* 0x000fc6000f8e0203 */
[----:B------:R-:W5:Y:S01]  /*1ed70*/  LD.E.128 R8, desc[UR6][R8.64] ;  /* 0x0000000608087980 */ /* 0x000f62000c101d00 */
[----:B-1----:R-:W-:-:S03]  /*1ed80*/  IMAD R0, R58, 0x20, R22 ;  /* 0x000000203a007824 */ /* 0x002fc600078e0216 */
[----:B------:R-:W5:Y:S01]  /*1ed90*/  LD.E.128 R12, desc[UR6][R12.64] ;  /* 0x000000060c0c7980 */ /* 0x000f62000c101d00 */
[----:B---3--:R-:W-:Y:S01]  /*1eda0*/  IMAD.WIDE.U32 R20, R50, UR4, RZ ;  /* 0x0000000432147c25 */ /* 0x008fe2000f8e00ff */
[----:B------:R-:W-:Y:S01]  /*1edb0*/  ULDC.64 UR4, c[0x0][0xae8] ;  /* 0x0002ba0000047ab9 */ /* 0x000fe20000000a00 */
[----:B------:R-:W-:Y:S01]  /*1edc0*/  LEA R50, R86, R0, 0x7 ;  /* 0x0000000056327211 */ /* 0x000fe200078e38ff */
[----:B------:R-:W5:Y:S01]  /*1edd0*/  LD.E.128 R24, desc[UR6][R24.64] ;  /* 0x0000000618187980 */ /* 0x000f62000c101d00 */
[----:B------:R-:W-:Y:S02]  /*1ede0*/  IMAD.IADD R21, R21, 0x1, R3 ;  /* 0x0000000115157824 */ /* 0x000fe400078e0203 */
[----:B------:R-:W-:Y:S01]  /*1edf0*/  IMAD R3, R49, UR4, RZ ;  /* 0x0000000431037c24 */ /* 0x000fe2000f8e02ff */
[----:B------:R-:W5:Y:S01]  /*1ee00*/  LD.E.128 R32, desc[UR6][R32.64] ;  /* 0x0000000620207980 */ /* 0x000f62000c101d00 */
[----:B------:R-:W-:-:S03]  /*1ee10*/  IMAD.WIDE.U32 R20, R56, UR4, R20 ;  /* 0x0000000438147c25 */ /* 0x000fc6000f8e0014 */
[----:B------:R-:W5:Y:S01]  /*1ee20*/  LD.E.128 R36, desc[UR6][R36.64] ;  /* 0x0000000624247980 */ /* 0x000f62000c101d00 */
[----:B------:R-:W-:Y:S01]  /*1ee30*/  IMAD R3, R56, UR5, R3 ;  /* 0x0000000538037c24 */ /* 0x000fe2000f8e0203 */
[----:B------:R-:W-:Y:S01]  /*1ee40*/  ULDC.64 UR4, c[0x0][0xaf0] ;  /* 0x0002bc0000047ab9 */ /* 0x000fe20000000a00 */
[----:B0-----:R-:W-:Y:S01]  /*1ee50*/  @P1 IMAD.HI.U32 R0, R50, R53, RZ ;  /* 0x0000003532001227 */ /* 0x001fe200078e00ff */
[----:B------:R-:W5:Y:S03]  /*1ee60*/  LD.E.128 R40, desc[UR6][R40.64] ;  /* 0x0000000628287980 */ /* 0x000f66000c101d00 */
[----:B------:R-:W-:Y:S01]  /*1ee70*/  IMAD.IADD R21, R21, 0x1, R3 ;  /* 0x0000000115157824 */ /* 0x000fe200078e0203 */
[----:B------:R-:W5:Y:S01]  /*1ee80*/  LD.E.128 R44, desc[UR6][R44.64] ;  /* 0x000000062c2c7980 */ /* 0x000f62000c101d00 */
[----:B------:R-:W-:Y:S01]  /*1ee90*/  IMAD.MOV.U32 R3, RZ, RZ, R50 ;  /* 0x000000ffff037224 */ /* 0x000fe200078e0032 */
[----:B--2---:R-:W-:Y:S01]  /*1eea0*/  @P1 SHF.R.U32.HI R3, RZ, R51, R0 ;  /* 0x00000033ff031219 */ /* 0x004fe20000011600 */
[----:B------:R-:W-:Y:S01]  /*1eeb0*/  IMAD R28, R28, UR4, RZ ;  /* 0x000000041c1c7c24 */ /* 0x000fe2000f8e02ff */
[----:B------:R-:W-:Y:S01]  /*1eec0*/  @!PT LDS RZ, [RZ] ;  /* 0x00000000fffff984 */ /* 0x000fe20000000800 */
[----:B------:R-:W-:Y:S01]  /*1eed0*/  @!PT LDS RZ, [RZ] ;  /* 0x00000000fffff984 */ /* 0x000fe20000000800 */
[----:B------:R-:W-:Y:S01]  /*1eee0*/  @!PT LDS RZ, [RZ] ;  /* 0x00000000fffff984 */ /* 0x000fe20000000800 */
[----:B------:R-:W-:Y:S01]  /*1eef0*/  @!PT LDS RZ, [RZ] ;  /* 0x00000000fffff984 */ /* 0x000fe20000000800 */
[----:B------:R0:W-:Y:S06]  /*1ef00*/  MEMBAR.ALL.CTA ;  /* 0x0000000000007992 */ /* 0x0001ec0000008000 */
[----:B0-----:R-:W0:Y:S01]  /*1ef10*/  FENCE.VIEW.ASYNC.S ;  /* 0x00000000000073c6 */ /* 0x001e220000000000 */
[----:B------:R-:W-:Y:S01]  /*1ef20*/  IMAD.WIDE.U32 R20, R59, UR4, R20 ;  /* 0x000000043b147c25 */ /* 0x000fe2000f8e0014 */
[----:B------:R-:W-:-:S03]  /*1ef30*/  SHF.R.S32.HI R0, RZ, 0x1f, R3 ;  /* 0x0000001fff007819 */ /* 0x000fc60000011403 */
[----:B------:R-:W-:Y:S01]  /*1ef40*/  IMAD R49, R59, UR5, R28 ;  /* 0x000000053b317c24 */ /* 0x000fe2000f8e021c */
[----:B------:R-:W-:Y:S01]  /*1ef50*/  ULDC.64 UR4, c[0x0][0xae0] ;  /* 0x0002b80000047ab9 */ /* 0x000fe20000000a00 */
[----:B------:R-:W-:Y:S02]  /*1ef60*/  IMAD.MOV R28, RZ, RZ, -R3 ;  /* 0x000000ffff1c7224 */ /* 0x000fe400078e0a03 */
[----:B------:R-:W-:Y:S01]  /*1ef70*/  IMAD R0, R0, UR4, RZ ;  /* 0x0000000400007c24 */ /* 0x000fe2000f8e02ff */
[----:B------:R-:W-:Y:S01]  /*1ef80*/  IADD3 R21, R21, R49, RZ ;  /* 0x0000003115157210 */ /* 0x000fe20007ffe0ff */
[----:B------:R-:W-:Y:S02]  /*1ef90*/  IMAD R49, R57, R28, R50 ;  /* 0x0000001c39317224 */ /* 0x000fe400078e0232 */
[C---:B------:R-:W-:Y:S02]  /*1efa0*/  IMAD R51, R3.reuse, UR5, R0 ;  /* 0x0000000503337c24 */ /* 0x040fe4000f8e0200 */
[----:B------:R-:W-:Y:S01]  /*1efb0*/  IMAD.WIDE.U32 R20, R3, UR4, R20 ;  /* 0x0000000403147c25 */ /* 0x000fe2000f8e0014 */
[----:B------:R-:W-:Y:S01]  /*1efc0*/  SHF.R.S32.HI R0, RZ, 0x1f, R49 ;  /* 0x0000001fff007819 */ /* 0x000fe20000011431 */
[----:B------:R-:W-:-:S02]  /*1efd0*/  ULDC.64 UR4, c[0x0][0xad8] ;  /* 0x0002b60000047ab9 */ /* 0x000fc40000000a00 */
[----:B------:R-:W-:Y:S02]  /*1efe0*/  IMAD R52, R86, 0x80, R22 ;  /* 0x0000008056347824 */ /* 0x000fe400078e0216 */
[----:B------:R-:W-:Y:S02]  /*1eff0*/  IMAD.IADD R21, R21, 0x1, R51 ;  /* 0x0000000115157824 */ /* 0x000fe400078e0233 */
[----:B------:R-:W-:Y:S02]  /*1f000*/  IMAD R28, R0, UR4, RZ ;  /* 0x00000004001c7c24 */ /* 0x000fe4000f8e02ff */
[C---:B------:R-:W-:Y:S02]  /*1f010*/  VIADD R0, R52.reuse, 0x20 ;  /* 0x0000002034007836 */ /* 0x040fe40000000000 */
[C---:B------:R-:W-:Y:S02]  /*1f020*/  IMAD R51, R49.reuse, UR5, R28 ;  /* 0x0000000531337c24 */ /* 0x040fe4000f8e021c */
[----:B------:R-:W-:Y:S01]  /*1f030*/  IMAD.WIDE.U32 R20, R49, UR4, R20 ;  /* 0x0000000431147c25 */ /* 0x000fe2000f8e0014 */
[----:B------:R-:W-:Y:S01]  /*1f040*/  ISETP.GE.AND P2, PT, R52, R61, PT ;  /* 0x0000003d3400720c */ /* 0x000fe20003f46270 */
[----:B------:R-:W-:-:S02]  /*1f050*/  ULDC.64 UR4, c[0x0][0xa80] ;  /* 0x0002a00000047ab9 */ /* 0x000fc40000000a00 */
[----:B------:R-:W-:Y:S01]  /*1f060*/  VIADD R3, R52, 0x40 ;  /* 0x0000004034037836 */ /* 0x000fe20000000000 */
[-C--:B------:R-:W-:Y:S01]  /*1f070*/  ISETP.GE.AND P0, PT, R0, R61.reuse, PT ;  /* 0x0000003d0000720c */ /* 0x080fe20003f06270 */
[----:B------:R-:W-:Y:S01]  /*1f080*/  IMAD.IADD R21, R21, 0x1, R51 ;  /* 0x0000000115157824 */ /* 0x000fe200078e0233 */
[----:B------:R-:W-:Y:S02]  /*1f090*/  LEA R28, P3, R20, UR4, 0x1 ;  /* 0x00000004141c7c11 */ /* 0x000fe4000f8608ff */
[----:B------:R-:W-:Y:S02]  /*1f0a0*/  IADD3 R0, R2, 0x34820, RZ ;  /* 0x0003482002007810 */ /* 0x000fe40007ffe0ff */
[----:B------:R-:W-:Y:S02]  /*1f0b0*/  ISETP.GE.AND P1, PT, R3, R61, PT ;  /* 0x0000003d0300720c */ /* 0x000fe40003f26270 */
[----:B------:R-:W-:Y:S02]  /*1f0c0*/  LEA.HI.X R3, R20, UR5, R21, 0x1, P3 ;  /* 0x0000000514037c11 */ /* 0x000fe400098f0c15 */
[----:B------:R-:W-:Y:S01]  /*1f0d0*/  PRMT R0, RZ, 0x654, R0 ;  /* 0x00000654ff007816 */ /* 0x000fe20000000000 */
[----:B0-----:R0:W1:Y:S03]  /*1f0e0*/  SHFL.IDX PT, R50, R28, RZ, 0x181f ;  /* 0x00181fff1c327589 */ /* 0x00106600000e0000 */
[----:B------:R0:W-:Y:S01]  /*1f0f0*/  SYNCS.ARRIVE.TRANS64.RED.A1T0 RZ, [R0+URZ], RZ ;  /* 0x000000ff00ff79a7 */ /* 0x0001e2000810043f */
[----:B------:R0:W2:Y:S01]  /*1f100*/  SHFL.IDX PT, R49, R3, RZ, 0x181f ;  /* 0x00181fff03317589 */ /* 0x0000a200000e0000 */
[----:B------:R-:W-:Y:S05]  /*1f110*/  @P2 BRA `(.L_x_7490) ;  /* 0x0000000000282947 */ /* 0x000fea0003800000 */
[----:B------:R-:W-:Y:S01]  /*1f120*/  ULDC UR4, c[0x0][0xac8] ;  /* 0x0002b20000047ab9 */ /* 0x000fe20000000800 */
[----:B------:R-:W-:Y:S01]  /*1f130*/  ULDC.64 UR6, c[0x0][0x208] ;  /* 0x0000820000067ab9 */ /* 0x000fe20000000a00 */
[----:B------:R-:W-:Y:S02]  /*1f140*/  ISETP.GE.AND P2, PT, R16, UR4, PT ;  /* 0x0000000410007c0c */ /* 0x000fe4000bf46270 */
[----:B------:R-:W-:-:S11]  /*1f150*/  ISETP.GE.AND P3, PT, R221, UR4, PT ;  /* 0x00000004dd007c0c */ /* 0x000fd6000bf66270 */
[CC--:B-1----:R-:W-:Y:S02]  /*1f160*/  @!P2 LEA R20, P4, R16.reuse, R50.reuse, 0x1 ;  /* 0x000000321014a211 */ /* 0x0c2fe400078808ff */
[C---:B------:R-:W-:Y:S02]  /*1f170*/  @!P3 LEA R50, P5, R221.reuse, R50, 0x1 ;  /* 0x00000032dd32b211 */ /* 0x040fe400078a08ff */
[-C--:B--2---:R-:W-:Y:S02]  /*1f180*/  @!P2 LEA.HI.X R21, R16, R49.reuse, R17, 0x1, P4 ;  /* 0x000000311015a211 */ /* 0x084fe400020f0c11 */
[----:B------:R-:W-:-:S03]  /*1f190*/  @!P3 LEA.HI.X R51, R221, R49, R48, 0x1, P5 ;  /* 0x00000031dd33b211 */ /* 0x000fc600028f0c30 */
[----:B-----5:R3:W-:Y:S04]  /*1f1a0*/  @!P2 ST.E.128 desc[UR6][R20.64], R4 ;  /* 0x000000041400a985 */ /* 0x0207e8000c101d06 */
[----:B------:R3:W-:Y:S02]  /*1f1b0*/  @!P3 ST.E.128 desc[UR6][R50.64], R32 ;  /* 0x000000203200b985 */ /* 0x0007e4000c101d06 */
.L_x_7490:
[----:B------:R-:W-:Y:S05]  /*1f1c0*/  BSYNC B1 ;  /* 0x0000000000017941 */ /* 0x000fea0003800000 */
.L_x_7489:
[----:B---3-5:R3:W4:Y:S01]  /*1f1d0*/  SHFL.IDX PT, R7, R3, 0x1, 0x181f ;  /* 0x00381f0003077f89 */ /* 0x02872200000e0000 */
[----:B------:R-:W-:Y:S03]  /*1f1e0*/  BSSY B1, `(.L_x_7491) ;  /* 0x000000d000017945 */ /* 0x000fe60003800000 */
[----:B------:R3:W0:Y:S01]  /*1f1f0*/  SHFL.IDX PT, R6, R28, 0x1, 0x181f ;  /* 0x00381f001c067f89 */ /* 0x00062200000e0000 */
[----:B------:R-:W-:Y:S05]  /*1f200*/  @P0 BRA `(.L_x_7492) ;  /* 0x0000000000280947 */ /* 0x000fea0003800000 */
[----:B------:R-:W-:Y:S01]  /*1f210*/  ULDC UR4, c[0x0][0xac8] ;  /* 0x0002b20000047ab9 */ /* 0x000fe20000000800 */
[----:B------:R-:W-:Y:S01]  /*1f220*/  ULDC.64 UR6, c[0x0][0x208] ;  /* 0x0000820000067ab9 */ /* 0x000fe20000000a00 */
[----:B------:R-:W-:Y:S02]  /*1f230*/  ISETP.GE.AND P3, PT, R16, UR4, PT ;  /* 0x0000000410007c0c */ /* 0x000fe4000bf66270 */
[----:B------:R-:W-:-:S11]  /*1f240*/  ISETP.GE.AND P4, PT, R221, UR4, PT ;  /* 0x00000004dd007c0c */ /* 0x000fd6000bf86270 */
[CC--:B0-----:R-:W-:Y:S02]  /*1f250*/  @!P3 LEA R4, P0, R16.reuse, R6.reuse, 0x1 ;  /* 0x000000061004b211 */ /* 0x0c1fe400078008ff */
[C---:B------:R-:W-:Y:S02]  /*1f260*/  @!P4 LEA R6, P2, R221.reuse, R6, 0x1 ;  /* 0x00000006dd06c211 */ /* 0x040fe400078408ff */
[-C--:B----4-:R-:W-:Y:S02]  /*1f270*/  @!P3 LEA.HI.X R5, R16, R7.reuse, R17, 0x1, P0 ;  /* 0x000000071005b211 */ /* 0x090fe400000f0c11 */
[----:B------:R-:W-:-:S03]  /*1f280*/  @!P4 LEA.HI.X R7, R221, R7, R48, 0x1, P2 ;  /* 0x00000007dd07c211 */ /* 0x000fc600010f0c30 */
[----:B------:R0:W-:Y:S04]  /*1f290*/  @!P3 ST.E.128 desc[UR6][R4.64], R8 ;  /* 0x000000080400b985 */ /* 0x0001e8000c101d06 */
[----:B------:R0:W-:Y:S02]  /*1f2a0*/  @!P4 ST.E.128 desc[UR6][R6.64], R36 ;  /* 0x000000240600c985 */ /* 0x0001e4000c101d06 */
.L_x_7492:
[----:B------:R-:W-:Y:S05]  /*1f2b0*/  BSYNC B1 ;  /* 0x0000000000017941 */ /* 0x000fea0003800000 */
.L_x_7491:
[----:B0---4-:R0:W4:Y:S01]  /*1f2c0*/  SHFL.IDX PT, R7, R3, 0x2, 0x181f ;  /* 0x00581f0003077f89 */ /* 0x01112200000e0000 */
        /* <DEDUP_REMOVED lines=13> */
.L_x_7494:
[----:B------:R-:W-:Y:S05]  /*1f3a0*/  BSYNC B1 ;  /* 0x0000000000017941 */ /* 0x000fea0003800000 */
.L_x_7493:
[----:B------:R-:W-:Y:S01]  /*1f3b0*/  VIADD R0, R52, 0x60 ;  /* 0x0000006034007836 */ /* 0x000fe20000000000 */
[----:B0--3--:R-:W0:Y:S04]  /*1f3c0*/  SHFL.IDX PT, R3, R3, 0x3, 0x181f ;  /* 0x00781f0003037f89 */ /* 0x009e2800000e0000 */
[----:B------:R-:W-:Y:S01]  /*1f3d0*/  ISETP.GE.AND P0, PT, R0, R61, PT ;  /* 0x0000003d0000720c */ /* 0x000fe20003f06270 */
[----:B------:R-:W3:-:S12]  /*1f3e0*/  SHFL.IDX PT, R28, R28, 0x3, 0x181f ;  /* 0x00781f001c1c7f89 */ /* 0x000ed800000e0000 */
[----:B------:R-:W-:Y:S05]  /*1f3f0*/  @P0 BRA `(.L_x_7495) ;  /* 0x0000000c00440947 */ /* 0x000fea0003800000 */
[----:B------:R-:W-:Y:S01]  /*1f400*/  ULDC UR4, c[0x0][0xac8] ;  /* 0x0002b20000047ab9 */ /* 0x000fe20000000800 */
[----:B------:R-:W-:Y:S01]  /*1f410*/  ULDC.64 UR6, c[0x0][0x208] ;  /* 0x0000820000067ab9 */ /* 0x000fe20000000a00 */
[----:B------:R-:W-:-:S13]  /*1f420*/  ISETP.GE.AND P1, PT, R16, UR4, PT ;  /* 0x0000000410007c0c */ /* 0x000fda000bf26270 */
[----:B---3--:R-:W-:-:S04]  /*1f430*/  @!P1 LEA R4, P0, R16, R28, 0x1 ;  /* 0x0000001c10049211 */ /* 0x008fc800078008ff */
[----:B0-----:R-:W-:Y:S02]  /*1f440*/  @!P1 LEA.HI.X R5, R16, R3, R17, 0x1, P0 ;  /* 0x0000000310059211 */ /* 0x001fe400000f0c11 */
[----:B------:R-:W-:-:S03]  /*1f450*/  ISETP.GE.AND P0, PT, R221, UR4, PT ;  /* 0x00000004dd007c0c */ /* 0x000fc6000bf06270 */
[----:B------:R0:W-:Y:S10]  /*1f460*/  @!P1 ST.E.128 desc[UR6][R4.64], R24 ;  /* 0x0000001804009985 */ /* 0x0001f4000c101d06 */
[----:B------:R-:W-:Y:S05]  /*1f470*/  @P0 BRA `(.L_x_7495) ;  /* 0x0000000c00240947 */ /* 0x000fea0003800000 */
[----:B0-----:R-:W-:Y:S01]  /*1f480*/  LEA R4, P0, R221, R28, 0x1 ;  /* 0x0000001cdd047211 */ /* 0x001fe200078008ff */
[----:B------:R-:W-:-:S03]  /*1f490*/  ULDC.64 UR4, c[0x0][0x208] ;  /* 0x0000820000047ab9 */ /* 0x000fc60000000a00 */
[----:B------:R-:W-:-:S05]  /*1f4a0*/  LEA.HI.X R5, R221, R3, R48, 0x1, P0 ;  /* 0x00000003dd057211 */ /* 0x000fca00000f0c30 */
[----:B------:R0:W-:Y:S01]  /*1f4b0*/  ST.E.128 desc[UR4][R4.64], R44 ;  /* 0x0000002c04007985 */ /* 0x0001e2000c101d04 */
[----:B------:R-:W-:Y:S05]  /*1f4c0*/  BRA `(.L_x_7495) ;  /* 0x0000000c00107947 */ /* 0x000fea0003800000 */
.L_x_7487:
[----:B------:R-:W2:Y:S01]  /*1f4d0*/  LDL.LU R3, [R1+0x58] ;  /* 0x0000580001037983 */ /* 0x000ea20000300800 */
[----:B------:R-:W-:Y:S01]  /*1f4e0*/  ULDC.64 UR4, c[0x0][0xc00] ;  /* 0x0003000000047ab9 */ /* 0x000fe20000000a00 */
[----:B------:R-:W0:Y:S01]  /*1f4f0*/  LDC R21, c[0x0][0xbe8] ;  /* 0x0002fa00ff157b82 */ /* 0x000e220000000800 */
[----:B------:R-:W-:Y:S01]  /*1f500*/  ISETP.NE.U32.AND P0, PT, RZ, UR4, PT ;  /* 0x00000004ff007c0c */ /* 0x000fe2000bf05070 */
[----:B------:R-:W-:Y:S01]  /*1f510*/  ULDC.64 UR6, c[0x0][0x208] ;  /* 0x0000820000067ab9 */ /* 0x000fe20000000a00 */
[----:B------:R-:W-:Y:S02]  /*1f520*/  MOV R0, RZ ;  /* 0x000000ff00007202 */ /* 0x000fe40000000f00 */
[----:B------:R-:W-:Y:S01]  /*1f530*/  ISETP.NE.AND.EX P0, PT, RZ, UR5, PT, P0 ;  /* 0x00000005ff007c0c */ /* 0x000fe2000bf05300 */
[----:B------:R-:W1:Y:S02]  /*1f540*/  S2R R26, SR_TID.X ;  /* 0x00000000001a7919 */ /* 0x000e640000002100 */
[----:B-1----:R-:W-:-:S05]  /*1f550*/  VIADD R26, R26, 0xffffff80 ;  /* 0xffffff801a1a7836 */ /* 0x002fca0000000000 */
[----:B------:R-:W-:Y:S02]  /*1f560*/  ISETP.GE.AND P3, PT, R26, 0x80, PT ;  /* 0x000000801a00780c */ /* 0x000fe40003f66270 */
[----:B--2---:R-:W-:-:S04]  /*1f570*/  IADD3 R4, P1, R3, UR4, RZ ;  /* 0x0000000403047c10 */ /* 0x004fc8000ff3e0ff */
[----:B------:R-:W-:Y:S01]  /*1f580*/  IADD3.X R5, R74, UR5, RZ, P1, !PT ;  /* 0x000000054a057c10 */ /* 0x000fe20008ffe4ff */
[----:B------:R-:W-:Y:S02]  /*1f590*/  ULDC.64 UR4, c[0x0][0xc08] ;  /* 0x0003020000047ab9 */ /* 0x000fe40000000a00 */
[----:B------:R-:W-:Y:S02]  /*1f5a0*/  ISETP.NE.U32.AND P1, PT, RZ, UR4, PT ;  /* 0x00000004ff007c0c */ /* 0x000fe4000bf25070 */
[----:B------:R1:W5:Y:S02]  /*1f5b0*/  @P0 LDG.E R0, desc[UR6][R4.64] ;  /* 0x0000000604000981 */ /* 0x000364000c1e1900 */
[----:B------:R-:W-:-:S13]  /*1f5c0*/  ISETP.NE.AND.EX P1, PT, RZ, UR5, PT, P1 ;  /* 0x00000005ff007c0c */ /* 0x000fda000bf25310 */
[----:B------:R-:W-:Y:S01]  /*1f5d0*/  @P1 IADD3 R6, P2, R3, UR4, RZ ;  /* 0x0000000403061c10 */ /* 0x000fe2000ff5e0ff */
[----:B------:R-:W-:Y:S02]  /*1f5e0*/  ULDC UR4, c[0x0][0xa88] ;  /* 0x0002a20000047ab9 */ /* 0x000fe40000000800 */
[----:B------:R-:W-:Y:S01]  /*1f5f0*/  IMAD.U32 R8, RZ, RZ, UR4 ;  /* 0x00000004ff087e24 */ /* 0x000fe2000f8e00ff */
[----:B------:R-:W-:Y:S02]  /*1f600*/  @P1 IADD3.X R7, R74, UR5, RZ, P2, !PT ;  /* 0x000000054a071c10 */ /* 0x000fe400097fe4ff */
[----:B0-----:R-:W-:-:S03]  /*1f610*/  ISETP.NE.AND P2, PT, R21, 0x1, PT ;  /* 0x000000011500780c */ /* 0x001fc60003f45270 */
[----:B------:R1:W5:Y:S10]  /*1f620*/  @P1 LDG.E R8, desc[UR6][R6.64] ;  /* 0x0000000606081981 */ /* 0x000374000c1e1900 */
[----:B------:R-:W0:Y:S01]  /*1f630*/  @P2 LDC R25, c[0x0][0xbec] ;  /* 0x0002fb00ff192b82 */ /* 0x000e220000000800 */
[----:B-1----:R-:W-:Y:S05]  /*1f640*/  @P1 BRA `(.L_x_7496) ;  /* 0x0000000000141947 */ /* 0x002fea0003800000 */
[----:B------:R-:W-:Y:S05]  /*1f650*/  @!P0 BRA `(.L_x_7496) ;  /* 0x0000000000108947 */ /* 0x000fea0003800000 */
[----:B------:R-:W-:Y:S02]  /*1f660*/  ULDC.64 UR4, c[0x0][0x208] ;  /* 0x0000820000047ab9 */ /* 0x000fe40000000a00 */
[----:B------:R-:W2:Y:S04]  /*1f670*/  LDG.E R3, desc[UR4][R4.64] ;  /* 0x0000000404037981 */ /* 0x000ea8000c1e1900 */
[----:B-----5:R-:W2:Y:S02]  /*1f680*/  LDG.E R8, desc[UR4][R4.64+0x4] ;  /* 0x0000040404087981 */ /* 0x020ea4000c1e1900 */
[----:B--2---:R-:W-:-:S07]  /*1f690*/  IMAD.IADD R8, R8, 0x1, -R3 ;  /* 0x0000000108087824 */ /* 0x004fce00078e0a03 */
.L_x_7496:
[----:B------:R-:W2:Y:S04]  /*1f6a0*/  LDL R24, [R1+0x50] ;  /* 0x0000500001187983 */ /* 0x000ea80000100800 */
[----:B------:R1:W5:Y:S01]  /*1f6b0*/  LDL R20, [R1+0x64] ;  /* 0x0000640001147983 */ /* 0x0003620000100800 */
[----:B------:R-:W-:Y:S01]  /*1f6c0*/  BSSY B1, `(.L_x_7497) ;  /* 0x000002f000017945 */ /* 0x000fe20003800000 */
[----:B------:R-:W-:Y:S02]  /*1f6d0*/  SEL R13, R82, RZ, !P0 ;  /* 0x000000ff520d7207 */ /* 0x000fe40004000000 */
[----:B------:R-:W-:Y:S02]  /*1f6e0*/  SEL R12, R78, RZ, !P0 ;  /* 0x000000ff4e0c7207 */ /* 0x000fe40004000000 */
[----:B-----5:R-:W-:-:S02]  /*1f6f0*/  SHF.R.S32.HI R11, RZ, 0x1f, R0 ;  /* 0x0000001fff0b7819 */ /* 0x020fc40000011400 */
[----:B--2---:R-:W-:Y:S01]  /*1f700*/  SHF.R.S32.HI R10, RZ, 0x1f, R24 ;  /* 0x0000001fff0a7819 */ /* 0x004fe20000011418 */
[----:B-1----:R-:W-:Y:S06]  /*1f710*/  @P3 BRA `(.L_x_7498) ;  /* 0x0000000000a43947 */ /* 0x002fec0003800000 */
[----:B------:R-:W1:Y:S01]  /*1f720*/  S2R R3, SR_TID.X ;  /* 0x0000000000037919 */ /* 0x000e620000002100 */
[----:B------:R-:W2:Y:S02]  /*1f730*/  LDC R14, c[0x0][0xbe8] ;  /* 0x0002fa00ff0e7b82 */ /* 0x000ea40000000800 */
[----:B--2---:R-:W-:Y:S01]  /*1f740*/  IMAD R4, R8, R14, RZ ;  /* 0x0000000e08047224 */ /* 0x004fe200078e02ff */
[----:B-1----:R-:W-:-:S05]  /*1f750*/  LEA R3, R20, R3, 0x7 ;  /* 0x0000000314037211 */ /* 0x002fca00078e38ff */
[----:B------:R-:W-:-:S05]  /*1f760*/  VIADD R9, R3, 0xffffff80 ;  /* 0xffffff8003097836 */ /* 0x000fca0000000000 */
        /* <DEDUP_REMOVED lines=10> */
[----:B------:R-:W1:Y:S01]  /*1f810*/  @P0 LDC R6, c[0x0][0xbec] ;  /* 0x0002fb00ff060b82 */ /* 0x000e620000000800 */
[----:B------:R-:W-:Y:S01]  /*1f820*/  IMAD R7, R24, UR5, R7 ;  /* 0x0000000518077c24 */ /* 0x000fe2000f8e0207 */
[----:B------:R-:W-:-:S03]  /*1f830*/  ULDC.64 UR4, c[0x0][0xb98] ;  /* 0x0002e60000047ab9 */ /* 0x000fc60000000a00 */
[----:B------:R-:W-:-:S03]  /*1f840*/  IMAD.IADD R5, R5, 0x1, R7 ;  /* 0x0000000105057824 */ /* 0x000fc600078e0207 */
[----:B------:R-:W2:Y:S01]  /*1f850*/  @P0 LDC R15, c[0x0][0xbf0] ;  /* 0x0002fc00ff0f0b82 */ /* 0x000ea20000000800 */
[----:B------:R-:W-:-:S04]  /*1f860*/  IMAD.WIDE.U32 R4, R13, UR4, R4 ;  /* 0x000000040d047c25 */ /* 0x000fc8000f8e0004 */
[----:B-1----:R-:W-:-:S05]  /*1f870*/  @P0 IMAD.HI.U32 R6, R9, R6, RZ ;  /* 0x0000000609060227 */ /* 0x002fca00078e00ff */
[----:B--2---:R-:W-:Y:S01]  /*1f880*/  @P0 SHF.R.U32.HI R3, RZ, R15, R6 ;  /* 0x0000000fff030219 */ /* 0x004fe20000011606 */
[----:B------:R-:W-:-:S03]  /*1f890*/  IMAD R6, R12, UR4, RZ ;  /* 0x000000040c067c24 */ /* 0x000fc6000f8e02ff */
[----:B------:R-:W-:Y:S01]  /*1f8a0*/  IADD3 R4, P0, R3, R4, RZ ;  /* 0x0000000403047210 */ /* 0x000fe20007f1e0ff */
[----:B------:R-:W-:Y:S02]  /*1f8b0*/  IMAD.MOV R7, RZ, RZ, -R3 ;  /* 0x000000ffff077224 */ /* 0x000fe400078e0a03 */
[----:B------:R-:W-:Y:S01]  /*1f8c0*/  IMAD R6, R13, UR5, R6 ;  /* 0x000000050d067c24 */ /* 0x000fe2000f8e0206 */
[----:B------:R-:W-:Y:S01]  /*1f8d0*/  ULDC.64 UR4, c[0x0][0xb88] ;  /* 0x0002e20000047ab9 */ /* 0x000fe20000000a00 */
[----:B------:R-:W-:Y:S01]  /*1f8e0*/  IMAD R7, R14, R7, R9 ;  /* 0x000000070e077224 */ /* 0x000fe200078e0209 */
[----:B------:R-:W-:-:S04]  /*1f8f0*/  SHF.R.S32.HI R9, RZ, 0x1f, R3 ;  /* 0x0000001fff097819 */ /* 0x000fc80000011403 */
        /* <DEDUP_REMOVED lines=11> */
.L_x_7498:
[----:B------:R-:W-:Y:S05]  /*1f9b0*/  BSYNC B1 ;  /* 0x0000000000017941 */ /* 0x000fea0003800000 */
.L_x_7497:
[----:B-1----:R-:W-:Y:S01]  /*1f9c0*/  SHF.R.S32.HI R6, RZ, 0x1f, R26 ;  /* 0x0000001fff067819 */ /* 0x002fe2000001141a */
[----:B------:R-:W1:Y:S01]  /*1f9d0*/  @P2 LDC R9, c[0x0][0xbf0] ;  /* 0x0002fc00ff092b82 */ /* 0x000e620000000800 */
[----:B------:R-:W-:Y:S02]  /*1f9e0*/  ULDC.64 UR4, c[0x0][0xaa0] ;  /* 0x0002a80000047ab9 */ /* 0x000fe40000000a00 */
[----:B------:R-:W-:Y:S01]  /*1f9f0*/  LEA.HI R6, R6, R26, RZ, 0x3 ;  /* 0x0000001a06067211 */ /* 0x000fe200078f18ff */
[----:B------:R-:W-:Y:S02]  /*1fa00*/  IMAD R3, R11, UR4, RZ ;  /* 0x000000040b037c24 */ /* 0x000fe4000f8e02ff */
[----:B------:R-:W-:Y:S01]  /*1fa10*/  IMAD.WIDE.U32 R4, R0, UR4, RZ ;  /* 0x0000000400047c25 */ /* 0x000fe2000f8e00ff */
[----:B------:R-:W-:-:S03]  /*1fa20*/  LOP3.LUT R6, R6, 0xfffffff8, RZ, 0xc0, !PT ;  /* 0xfffffff806067812 */ /* 0x000fc600078ec0ff */
[----:B------:R-:W-:Y:S01]  /*1fa30*/  IMAD R3, R0, UR5, R3 ;  /* 0x0000000500037c24 */ /* 0x000fe2000f8e0203 */
[----:B------:R-:W-:Y:S01]  /*1fa40*/  ULDC.64 UR4, c[0x0][0xae8] ;  /* 0x0002ba0000047ab9 */ /* 0x000fe20000000a00 */
[----:B------:R-:W-:Y:S02]  /*1fa50*/  IMAD.IADD R6, R26, 0x1, -R6 ;  /* 0x000000011a067824 */ /* 0x000fe400078e0a06 */
[----:B------:R-:W-:Y:S02]  /*1fa60*/  IMAD R0, R10, UR4, RZ ;  /* 0x000000040a007c24 */ /* 0x000fe4000f8e02ff */
[----:B------:R-:W-:Y:S02]  /*1fa70*/  IMAD R6, R6, 0x20, R22 ;  /* 0x0000002006067824 */ /* 0x000fe400078e0216 */
[----:B------:R-:W-:Y:S02]  /*1fa80*/  IMAD.IADD R5, R5, 0x1, R3 ;  /* 0x0000000105057824 */ /* 0x000fe400078e0203 */
[----:B------:R-:W-:Y:S01]  /*1fa90*/  IMAD R7, R24, UR5, R0 ;  /* 0x0000000518077c24 */ /* 0x000fe2000f8e0200 */
[----:B------:R-:W-:Y:S01]  /*1faa0*/  LEA R10, R20, R6, 0x7 ;  /* 0x00000006140a7211 */ /* 0x000fe200078e38ff */
[----:B------:R-:W-:Y:S01]  /*1fab0*/  IMAD.WIDE.U32 R4, R24, UR4, R4 ;  /* 0x0000000418047c25 */ /* 0x000fe2000f8e0004 */
[----:B------:R-:W-:-:S03]  /*1fac0*/  ULDC.64 UR4, c[0x0][0xaf0] ;  /* 0x0002bc0000047ab9 */ /* 0x000fc60000000a00 */
[----:B0-----:R-:W-:-:S04]  /*1fad0*/  @P2 IMAD.HI.U32 R0, R10, R25, RZ ;  /* 0x000000190a002227 */ /* 0x001fc800078e00ff */
[----:B------:R-:W-:Y:S01]  /*1fae0*/  IMAD.MOV.U32 R3, RZ, RZ, R10 ;  /* 0x000000ffff037224 */ /* 0x000fe200078e000a */
[----:B-1----:R-:W-:Y:S01]  /*1faf0*/  @P2 SHF.R.U32.HI R3, RZ, R9, R0 ;  /* 0x00000009ff032219 */ /* 0x002fe20000011600 */
[----:B------:R-:W-:Y:S02]  /*1fb00*/  IMAD.IADD R5, R5, 0x1, R7 ;  /* 0x0000000105057824 */ /* 0x000fe400078e0207 */
[----:B------:R-:W-:Y:S01]  /*1fb10*/  IMAD R6, R12, UR4, RZ ;  /* 0x000000040c067c24 */ /* 0x000fe2000f8e02ff */
[--C-:B------:R-:W-:Y:S01]  /*1fb20*/  SHF.R.S32.HI R0, RZ, 0x1f, R3.reuse ;  /* 0x0000001fff007819 */ /* 0x100fe20000011403 */
[----:B------:R-:W-:Y:S02]  /*1fb30*/  IMAD.MOV R7, RZ, RZ, -R3 ;  /* 0x000000ffff077224 */ /* 0x000fe400078e0a03 */
[C---:B------:R-:W-:Y:S02]  /*1fb40*/  IMAD R9, R13.reuse, UR5, R6 ;  /* 0x000000050d097c24 */ /* 0x040fe4000f8e0206 */
[----:B------:R-:W-:Y:S01]  /*1fb50*/  IMAD.WIDE.U32 R4, R13, UR4, R4 ;  /* 0x000000040d047c25 */ /* 0x000fe2000f8e0004 */
[----:B------:R-:W-:-:S03]  /*1fb60*/  ULDC.64 UR4, c[0x0][0xae0] ;  /* 0x0002b80000047ab9 */ /* 0x000fc60000000a00 */
[----:B------:R-:W-:Y:S01]  /*1fb70*/  IMAD R7, R21, R7, R10 ;  /* 0x0000000715077224 */ /* 0x000fe200078e020a */
[----:B------:R-:W-:Y:S01]  /*1fb80*/  IADD3 R5, R5, R9, RZ ;  /* 0x0000000905057210 */ /* 0x000fe20007ffe0ff */
[----:B------:R-:W-:-:S03]  /*1fb90*/  IMAD R6, R0, UR4, RZ ;  /* 0x0000000400067c24 */ /* 0x000fc6000f8e02ff */
[----:B------:R-:W-:Y:S01]  /*1fba0*/  SHF.R.S32.HI R0, RZ, 0x1f, R7 ;  /* 0x0000001fff007819 */ /* 0x000fe20000011407 */
[C---:B------:R-:W-:Y:S02]  /*1fbb0*/  IMAD R9, R3.reuse, UR5, R6 ;  /* 0x0000000503097c24 */ /* 0x040fe4000f8e0206 */
[----:B------:R-:W-:Y:S01]  /*1fbc0*/  IMAD.WIDE.U32 R4, R3, UR4, R4 ;  /* 0x0000000403047c25 */ /* 0x000fe2000f8e0004 */
[----:B------:R-:W-:-:S03]  /*1fbd0*/  ULDC.64 UR4, c[0x0][0xad8] ;  /* 0x0002b60000047ab9 */ /* 0x000fc60000000a00 */
[----:B------:R-:W-:Y:S02]  /*1fbe0*/  IMAD R0, R0, UR4, RZ ;  /* 0x0000000400007c24 */ /* 0x000fe4000f8e02ff */
[----:B------:R-:W-:Y:S02]  /*1fbf0*/  IMAD.IADD R5, R5, 0x1, R9 ;  /* 0x0000000105057824 */ /* 0x000fe400078e0209 */
[C---:B------:R-:W-:Y:S02]  /*1fc00*/  IMAD R3, R7.reuse, UR5, R0 ;  /* 0x0000000507037c24 */ /* 0x040fe4000f8e0200 */
[----:B------:R-:W-:Y:S01]  /*1fc10*/  IMAD.WIDE.U32 R4, R7, UR4, R4 ;  /* 0x0000000407047c25 */ /* 0x000fe2000f8e0004 */
[----:B------:R-:W-:-:S03]  /*1fc20*/  ULDC.64 UR4, c[0x0][0xa80] ;  /* 0x0002a00000047ab9 */ /* 0x000fc60000000a00 */
[----:B------:R-:W-:Y:S01]  /*1fc30*/  IMAD.IADD R5, R5, 0x1, R3 ;  /* 0x0000000105057824 */ /* 0x000fe200078e0203 */
[----:B------:R-:W-:Y:S01]  /*1fc40*/  LEA R3, P0, R4, UR4, 0x1 ;  /* 0x0000000404037c11 */ /* 0x000fe2000f8008ff */
[----:B------:R-:W-:Y:S01]  /*1fc50*/  UMOV UR4, 0xffffffff ;  /* 0xffffffff00047882 */ /* 0x000fe20000000000 */
[----:B------:R-:W-:Y:S02]  /*1fc60*/  IMAD R6, R20, 0x80, R22 ;  /* 0x0000008014067824 */ /* 0x000fe400078e0216 */
[----:B------:R-:W-:Y:S01]  /*1fc70*/  LEA.HI.X R4, R4, UR5, R5, 0x1, P0 ;  /* 0x0000000504047c11 */ /* 0x000fe200080f0c05 */
[----:B------:R-:W-:Y:S08]  /*1fc80*/  BRA.DIV UR4, `(.L_x_7499) ;  /* 0x0000007e04cc7947 */ /* 0x000ff0000b800000 */
[----:B------:R0:W1:Y:S04]  /*1fc90*/  SHFL.IDX PT, R0, R4, RZ, 0x181f ;  /* 0x00181fff04007589 */ /* 0x00006800000e0000 */
[----:B------:R0:W2:Y:S02]  /*1fca0*/  SHFL.IDX PT, R14, R3, RZ, 0x181f ;  /* 0x00181fff030e7589 */ /* 0x0000a400000e0000 */
.L_x_7692:
[----:B------:R-:W-:Y:S01]  /*1fcb0*/  IMAD R8, R8, R21, RZ ;  /* 0x0000001508087224 */ /* 0x000fe200078e02ff */
[----:B------:R-:W-:Y:S04]  /*1fcc0*/  BSSY B1, `(.L_x_7500) ;  /* 0x000000d000017945 */ /* 0x000fe80003800000 */
[----:B------:R-:W-:-:S13]  /*1fcd0*/  ISETP.GE.AND P0, PT, R6, R8, PT ;  /* 0x000000080600720c */ /* 0x000fda0003f06270 */
[----:B------:R-:W-:Y:S05]  /*1fce0*/  @P0 BRA `(.L_x_7501) ;  /* 0x0000000000280947 */ /* 0x000fea0003800000 */
[----:B------:R-:W-:Y:S01]  /*1fcf0*/  ULDC UR4, c[0x0][0xac8] ;  /* 0x0002b20000047ab9 */ /* 0x000fe20000000800 */
[----:B------:R-:W-:Y:S01]  /*1fd00*/  ULDC.64 UR6, c[0x0][0x208] ;  /* 0x0000820000067ab9 */ /* 0x000fe20000000a00 */
[----:B------:R-:W-:Y:S02]  /*1fd10*/  ISETP.GE.AND P2, PT, R16, UR4, PT ;  /* 0x0000000410007c0c */ /* 0x000fe4000bf46270 */
[----:B------:R-:W-:-:S11]  /*1fd20*/  ISETP.GE.AND P3, PT, R221, UR4, PT ;  /* 0x00000004dd007c0c */ /* 0x000fd6000bf66270 */
[CC--:B--2---:R-:W-:Y:S02]  /*1fd30*/  @!P2 LEA R10, P0, R16.reuse, R14.reuse, 0x1 ;  /* 0x0000000e100aa211 */ /* 0x0c4fe400078008ff */
[C---:B------:R-:W-:Y:S02]  /*1fd40*/  @!P3 LEA R14, P1, R221.reuse, R14, 0x1 ;  /* 0x0000000edd0eb211 */ /* 0x040fe400078208ff */
[-C--:B-1----:R-:W-:Y:S02]  /*1fd50*/  @!P2 LEA.HI.X R11, R16, R0.reuse, R17, 0x1, P0 ;  /* 0x00000000100ba211 */ /* 0x082fe400000f0c11 */
[----:B------:R-:W-:-:S03]  /*1fd60*/  @!P3 LEA.HI.X R15, R221, R0, R48, 0x1, P1 ;  /* 0x00000000dd0fb211 */ /* 0x000fc600008f0c30 */
[----:B------:R3:W-:Y:S04]  /*1fd70*/  @!P2 ST.E.128 desc[UR6][R10.64], RZ ;  /* 0x000000ff0a00a985 */ /* 0x0007e8000c101d06 */
[----:B------:R3:W-:Y:S02]  /*1fd80*/  @!P3 ST.E.128 desc[UR6][R14.64], RZ ;  /* 0x000000ff0e00b985 */ /* 0x0007e4000c101d06 */
.L_x_7501:
[----:B------:R-:W-:Y:S05]  /*1fd90*/  BSYNC B1 ;  /* 0x0000000000017941 */ /* 0x000fea0003800000 */
.L_x_7500:
[----:B------:R-:W-:-:S03]  /*1fda0*/  UMOV UR4, 0xffffffff ;  /* 0xffffffff00047882 */ /* 0x000fc60000000000 */
[----:B------:R-:W-:Y:S05]  /*1fdb0*/  BRA.DIV UR4, `(.L_x_7502) ;  /* 0x0000007e04b47947 */ /* 0x000fea000b800000 */
[----:B-1----:R1:W4:Y:S04]  /*1fdc0*/  SHFL.IDX PT, R0, R4, 0x1, 0x181f ;  /* 0x00381f0004007f89 */ /* 0x00232800000e0000 */
[----:B--23--:R1:W2:Y:S02]  /*1fdd0*/  SHFL.IDX PT, R14, R3, 0x1, 0x181f ;  /* 0x00381f00030e7f89 */ /* 0x00c2a400000e0000 */
.L_x_7696:
[----:B------:R-:W-:Y:S01]  /*1fde0*/  IADD3 R5, R6, 0x20, RZ ;  /* 0x0000002006057810 */ /* 0x000fe20007ffe0ff */
[----:B------:R-:W-:Y:S03]  /*1fdf0*/  BSSY B1, `(.L_x_7503) ;  /* 0x000000d000017945 */ /* 0x000fe60003800000 */
        /* <DEDUP_REMOVED lines=8> */
[-C--:B----4-:R-:W-:Y:S02]  /*1fe80*/  @!P2 LEA.HI.X R11, R16, R0.reuse, R17, 0x1, P0 ;  /* 0x00000000100ba211 */ /* 0x090fe400000f0c11 */
[----:B------:R-:W-:-:S03]  /*1fe90*/  @!P3 LEA.HI.X R15, R221, R0, R48, 0x1, P1 ;  /* 0x00000000dd0fb211 */ /* 0x000fc600008f0c30 */
[----:B------:R3:W-:Y:S04]  /*1fea0*/  @!P2 ST.E.128 desc[UR6][R10.64], RZ ;  /* 0x000000ff0a00a985 */ /* 0x0007e8000c101d06 */
[----:B------:R3:W-:Y:S02]  /*1feb0*/  @!P3 ST.E.128 desc[UR6][R14.64], RZ ;  /* 0x000000ff0e00b985 */ /* 0x0007e4000c101d06 */
.L_x_7504:
[----:B------:R-:W-:Y:S05]  /*1fec0*/  BSYNC B1 ;  /* 0x0000000000017941 */ /* 0x000fea0003800000 */
.L_x_7503:
[----:B------:R-:W-:-:S03]  /*1fed0*/  UMOV UR4, 0xffffffff ;  /* 0xffffffff00047882 */ /* 0x000fc60000000000 */
[----:B------:R-:W-:Y:S05]  /*1fee0*/  BRA.DIV UR4, `(.L_x_7505) ;  /* 0x0000007e04b07947 */ /* 0x000fea000b800000 */
[----:B----4-:R4:W0:Y:S04]  /*1fef0*/  SHFL.IDX PT, R0, R4, 0x2, 0x181f ;  /* 0x00581f0004007f89 */ /* 0x01082800000e0000 */
[----:B--23--:R4:W2:Y:S02]  /*1ff00*/  SHFL.IDX PT, R14, R3, 0x2, 0x181f ;  /* 0x00581f00030e7f89 */ /* 0x00c8a400000e0000 */
.L_x_7700:
[----:B------:R-:W-:Y:S01]  /*1ff10*/  VIADD R5, R6, 0x40 ;  /* 0x0000004006057836 */ /* 0x000fe20000000000 */
        /* <DEDUP_REMOVED lines=9> */
[-C--:B0-----:R-:W-:Y:S02]  /*1ffb0*/  @!P2 LEA.HI.X R11, R16, R0.reuse, R17, 0x1, P0 ;  /* 0x00000000100ba211 */ /* 0x081fe400000f0c11 */
[----:B------:R-:W-:-:S03]  /*1ffc0*/  @!P3 LEA.HI.X R15, R221, R0, R48, 0x1, P1 ;  /* 0x00000000dd0fb211 */ /* 0x000fc600008f0c30 */
[----:B------:R3:W-:Y:S04]  /*1ffd0*/  @!P2 ST.E.128 desc[UR6][R10.64], RZ ;  /* 0x000000ff0a00a985 */ /* 0x0007e8000c101d06 */
[----:B------:R3:W-:Y:S02]  /*1ffe0*/  @!P3 ST.E.128 desc[UR6][R14.64], RZ ;  /* 0x000000ff0e00b985 */ /* 0x0007e4000c101d06 */
.L_x_7507:
[----:B------:R-:W-:Y:S05]  /*1fff0*/  BSYNC B1 ;  /* 0x0000000000017941 */ /* 0x000fea0003800000 */
.L_x_7506:
[----:B------:R-:W-:-:S03]  /*20000*/  UMOV UR4, 0xffffffff ;  /* 0xffffffff00047882 */ /* 0x000fc60000000000 */
[----:B------:R-:W-:Y:S05]  /*20010*/  BRA.DIV UR4, `(.L_x_7508) ;  /* 0x0000007e04ac7947 */ /* 0x000fea000b800000 */
[----:B0-----:R0:W0:Y:S04]  /*20020*/  SHFL.IDX PT, R0, R4, 0x3, 0x181f ;  /* 0x00781f0004007f89 */ /* 0x00102800000e0000 */
[----:B--23--:R2:W3:Y:S02]  /*20030*/  SHFL.IDX PT, R14, R3, 0x3, 0x181f ;  /* 0x00781f00030e7f89 */ /* 0x00c4e400000e0000 */
.L_x_7704:
[----:B-12-4-:R-:W-:-:S05]  /*20040*/  VIADD R3, R6, 0x60 ;  /* 0x0000006006037836 */ /* 0x016fca0000000000 */
[----:B------:R-:W-:-:S13]  /*20050*/  ISETP.GE.AND P0, PT, R3, R8, PT ;  /* 0x000000080300720c */ /* 0x000fda0003f06270 */
[----:B------:R-:W-:Y:S05]  /*20060*/  @P0 BRA `(.L_x_7495) ;  /* 0x0000000000280947 */ /* 0x000fea0003800000 */
[----:B------:R-:W-:Y:S01]  /*20070*/  ULDC UR4, c[0x0][0xac8] ;  /* 0x0002b20000047ab9 */ /* 0x000fe20000000800 */
[----:B------:R-:W-:Y:S01]  /*20080*/  ULDC.64 UR6, c[0x0][0x208] ;  /* 0x0000820000067ab9 */ /* 0x000fe20000000a00 */
[----:B------:R-:W-:Y:S02]  /*20090*/  ISETP.GE.AND P2, PT, R16, UR4, PT ;  /* 0x0000000410007c0c */ /* 0x000fe4000bf46270 */
[----:B------:R-:W-:-:S11]  /*200a0*/  ISETP.GE.AND P3, PT, R221, UR4, PT ;  /* 0x00000004dd007c0c */ /* 0x000fd6000bf66270 */
[CC--:B0--3--:R-:W-:Y:S02]  /*200b0*/  @!P2 LEA R4, P0, R16.reuse, R14.reuse, 0x1 ;  /* 0x0000000e1004a211 */ /* 0x0c9fe400078008ff */
[C---:B------:R-:W-:Y:S02]  /*200c0*/  @!P3 LEA R14, P1, R221.reuse, R14, 0x1 ;  /* 0x0000000edd0eb211 */ /* 0x040fe400078208ff */
[-C--:B------:R-:W-:Y:S02]  /*200d0*/  @!P2 LEA.HI.X R5, R16, R0.reuse, R17, 0x1, P0 ;  /* 0x000000001005a211 */ /* 0x080fe400000f0c11 */
[----:B------:R-:W-:-:S03]  /*200e0*/  @!P3 LEA.HI.X R15, R221, R0, R48, 0x1, P1 ;  /* 0x00000000dd0fb211 */ /* 0x000fc600008f0c30 */
[----:B------:R1:W-:Y:S04]  /*200f0*/  @!P2 ST.E.128 desc[UR6][R4.64], RZ ;  /* 0x000000ff0400a985 */ /* 0x0003e8000c101d06 */
[----:B------:R1:W-:Y:S02]  /*20100*/  @!P3 ST.E.128 desc[UR6][R14.64], RZ ;  /* 0x000000ff0e00b985 */ /* 0x0003e4000c101d06 */
.L_x_7495:
[----:B------:R-:W-:Y:S05]  /*20110*/  BSYNC B0 ;  /* 0x0000000000007941 */ /* 0x000fea0003800000 */
.L_x_7486:
[----:B------:R-:W-:Y:S02]  /*20120*/  ULDC UR4, c[0x0][0xc3c] ;  /* 0x00030f0000047ab9 */ /* 0x000fe40000000800 */
[----:B------:R-:W-:-:S13]  /*20130*/  ISETP.GE.AND P0, PT, R31, UR4, PT ;  /* 0x000000041f007c0c */ /* 0x000fda000bf06270 */
[----:B------:R-:W-:Y:S05]  /*20140*/  @!P0 BRA `(.L_x_7509) ;  /* 0xfffffe1000948947 */ /* 0x000fea000383ffff */
[----:B------:R-:W-:Y:S05]  /*20150*/  BRA `(.L_x_7291) ;  /* 0x0000007000a87947 */ /* 0x000fea0003800000 */
.L_x_7289:
        /* <DEDUP_REMOVED lines=18> */
.L_x_7510:
        /* <DEDUP_REMOVED lines=42> */
.L_x_7516:
        /* <DEDUP_REMOVED lines=13> */
.L_x_7515:
[----:B------:R-:W-:Y:S05]  /*205f0*/  BSYNC B0 ;  /* 0x0000000000007941 */ /* 0x000fea0003800000 */
.L_x_7514:
[----:B0----5:R-:W0:Y:S02]  /*20600*/  SHFL.UP PT, R2, R4, 0x1, RZ ;  /* 0x0420000004027989 */ /* 0x021e2400000e00ff */
        /* <DEDUP_REMOVED lines=20> */
.L_x_7512:
        /* <DEDUP_REMOVED lines=12> */
[----:B0-----:R-:W-:Y:S01]  /*20810*/  IADD3 R11, RZ, -R3, RZ ;  /* 0x80000003ff0b7210 */ /* 0x001fe20007ffe0ff */
[----:B------:R-:W-:Y:S06]  /*20820*/  @!P0 BRA `(.L_x_7517) ;  /* 0x0000000000088947 */ /* 0x000fec0003800000 */
[----:B------:R-:W-:-:S05]  /*20830*/  VIADD R9, R19, 0xffffffff ;  /* 0xffffffff13097836 */ /* 0x000fca0000000000 */
[----:B------:R0:W1:Y:S02]  /*20840*/  SHFL.IDX PT, R16, R2, R9, 0x1f ;  /* 0x00001f0902107589 */ /* 0x00006400000e0000 */
.L_x_7517:
[----:B-1----:R-:W-:Y:S02]  /*20850*/  IMAD R16, R16, UR5, R7 ;  /* 0x0000000510107c24 */ /* 0x002fe4000f8e0207 */
[----:B------:R-:W-:Y:S02]  /*20860*/  IMAD R7, R11, R6, RZ ;  /* 0x000000060b077224 */ /* 0x000fe400078e02ff */
[----:B0-----:R-:W-:Y:S01]  /*20870*/  IMAD.MOV.U32 R2, RZ, RZ, RZ ;  /* 0x000000ffff027224 */ /* 0x001fe200078e00ff */
[----:B------:R-:W-:Y:S01]  /*20880*/  IADD3 R9, -R16, UR6, RZ ;  /* 0x0000000610097c10 */ /* 0x000fe2000fffe1ff */
[----:B------:R-:W-:Y:S02]  /*20890*/  VIADD R19, R19, UR4 ;  /* 0x0000000413137c36 */ /* 0x000fe40008000000 */
[----:B------:R-:W-:Y:S01]  /*208a0*/  IMAD.HI.U32 R2, R3, R7, R2 ;  /* 0x0000000703027227 */ /* 0x000fe200078e0002 */
[----:B------:R-:W-:Y:S02]  /*208b0*/  IABS R7, R4 ;  /* 0x0000000400077213 */ /* 0x000fe40000000000 */
[----:B------:R-:W-:-:S03]  /*208c0*/  IABS R3, R9 ;  /* 0x0000000900037213 */ /* 0x000fc60000000000 */
[----:B------:R-:W-:Y:S02]  /*208d0*/  IMAD.MOV R7, RZ, RZ, -R7 ;  /* 0x000000ffff077224 */ /* 0x000fe400078e0a07 */
        /* <DEDUP_REMOVED lines=16> */
.L_x_7513:
[----:B------:R-:W-:Y:S01]  /*209e0*/  IMAD.MOV.U32 R17, RZ, RZ, RZ ;  /* 0x000000ffff117224 */ /* 0x000fe200078e00ff */
[----:B------:R-:W-:Y:S01]  /*209f0*/  MOV R16, UR6 ;  /* 0x0000000600107c02 */ /* 0x000fe20008000f00 */
[----:B------:R-:W-:-:S07]  /*20a00*/  IMAD.MOV.U32 R18, RZ, RZ, RZ ;  /* 0x000000ffff127224 */ /* 0x000fce00078e00ff */
.L_x_7518:
[----:B------:R-:W-:-:S13]  /*20a10*/  ISETP.NE.AND P0, PT, R5, RZ, PT ;  /* 0x000000ff0500720c */ /* 0x000fda0003f05270 */
[----:B------:R-:W0:Y:S01]  /*20a20*/  @!P0 S2R R3, SR_CgaCtaId ;  /* 0x0000000000038919 */ /* 0x000e220000008800 */
[----:B------:R-:W-:-:S04]  /*20a30*/  @!P0 MOV R2, 0x400 ;  /* 0x0000040000028802 */ /* 0x000fc80000000f00 */
[----:B0-----:R-:W-:-:S05]  /*20a40*/  @!P0 LEA R2, R3, R2, 0x18 ;  /* 0x0000000203028211 */ /* 0x001fca00078ec0ff */
[----:B------:R2:W-:Y:S01]  /*20a50*/  @!P0 STS.128 [R2+0x348d0], R16 ;  /* 0x0348d01002008388 */ /* 0x0005e20000000c00 */
[----:B------:R-:W-:Y:S06]  /*20a60*/  BAR.ARV 0x5, 0x180 ;  /* 0x0146000000007b1d */ /* 0x000fec0000002000 */
.L_x_7511:
[----:B--2---:R-:W-:Y:S01]  /*20a70*/  IMAD.MOV.U32 R2, RZ, RZ, 0x1 ;  /* 0x00000001ff027424 */ /* 0x004fe200078e00ff */
        /* <DEDUP_REMOVED lines=12> */
[----:B0-----:R-:W-:Y:S01]  /*20b40*/  LOP3.LUT R3, R2, 0x1f8, RZ, 0xc0, !PT ;  /* 0x000001f802037812 */ /* 0x001fe200078ec0ff */
[----:B------:R-:W-:Y:S01]  /*20b50*/  ULDC.64 UR38, c[0x0][0x198] ;  /* 0x0000660000267ab9 */ /* 0x000fe20000000a00 */
[----:B------:R-:W-:Y:S01]  /*20b60*/  ISETP.NE.AND P1, PT, R7, RZ, PT ;  /* 0x000000ff0700720c */ /* 0x000fe20003f25270 */
[----:B------:R-:W-:Y:S01]  /*20b70*/  ULOP3.LUT UR37, UR60, 0x2, URZ, 0xfc, !UPT ;  /* 0x000000023c257892 */ /* 0x000fe2000f8efc3f */
[----:B------:R-:W-:Y:S01]  /*20b80*/  LOP3.LUT R4, R3, 0x38, R0, 0x78, !PT ;  /* 0x0000003803047812 */ /* 0x000fe200078e7800 */
[----:B------:R-:W-:Y:S01]  /*20b90*/  ULDC UR36, c[0x0][0xc] ;  /* 0x0000030000247ab9 */ /* 0x000fe20000000800 */
[----:B------:R-:W-:-:S02]  /*20ba0*/  SHF.L.U32 R3, R7, 0x3, RZ ;  /* 0x0000000307037819 */ /* 0x000fc400000006ff */
[----:B------:R-:W-:Y:S02]  /*20bb0*/  SHF.R.U32.HI R6, RZ, 0x3, R7 ;  /* 0x00000003ff067819 */ /* 0x000fe40000011607 */
[----:B------:R-:W-:Y:S02]  /*20bc0*/  LOP3.LUT R3, R4, 0x200, R3, 0xf8, !PT ;  /* 0x0000020004037812 */ /* 0x000fe400078ef803 */
[C---:B------:R-:W-:Y:S01]  /*20bd0*/  LOP3.LUT P0, R4, R0.reuse, 0x1f, RZ, 0xc0, !PT ;  /* 0x0000001f00047812 */ /* 0x040fe2000780c0ff */
[----:B------:R-:W-:Y:S01]  /*20be0*/  IMAD.SHL.U32 R0, R0, 0x10, RZ ;  /* 0x0000001000007824 */ /* 0x000fe200078e00ff */
[----:B------:R-:W-:-:S03]  /*20bf0*/  LOP3.LUT R2, R2, 0x38, RZ, 0xc0, !PT ;  /* 0x0000003802027812 */ /* 0x000fc600078ec0ff */
[----:B------:R0:W-:Y:S01]  /*20c00*/  STL [R1+0x2c], R4 ;  /* 0x00002c0401007387 */ /* 0x0001e20000100800 */
[----:B------:R-:W-:Y:S01]  /*20c10*/  LOP3.LUT R6, R6, 0x70, R0, 0xf8, !PT ;  /* 0x0000007006067812 */ /* 0x000fe200078ef800 */
[----:B-1----:R-:W-:-:S06]  /*20c20*/  ULEA UR4, UR5, UR4, 0x18 ;  /* 0x0000000405047291 */ /* 0x002fcc000f8ec03f */
[----:B0-----:R-:W-:-:S04]  /*20c30*/  IMAD.U32 R4, RZ, RZ, UR4 ;  /* 0x00000004ff047e24 */ /* 0x001fc8000f8e00ff */
[----:B------:R-:W-:Y:S01]  /*20c40*/  IMAD R0, R3, 0x2, R4 ;  /* 0x0000000203007824 */ /* 0x000fe200078e0204 */
[----:B------:R-:W-:Y:S04]  /*20c50*/  STL [R1+0x8], R4 ;  /* 0x0000080401007387 */ /* 0x000fe80000100800 */
[----:B------:R0:W-:Y:S04]  /*20c60*/  STL [R1+0x30], R0 ;  /* 0x0000300001007387 */ /* 0x0001e80000100800 */
[----:B------:R-:W-:Y:S01]  /*20c70*/  STL [R1+0x20], RZ ;  /* 0x000020ff01007387 */ /* 0x000fe20000100800 */
[----:B0-----:R-:W-:-:S02]  /*20c80*/  MOV R0, 0x1 ;  /* 0x0000000100007802 */ /* 0x001fc40000000f00 */
        /* <DEDUP_REMOVED lines=13> */
.L_x_7658:
[----:B0-----:R-:W0:Y:S01]  /*20d60*/  LDC.64 R2, c[0x0][0xc88] ;  /* 0x00032200ff027b82 */ /* 0x001e220000000a00 */
        /* <DEDUP_REMOVED lines=13> */
[----:B------:R-:W-:Y:S01]  /*20e40*/  IMAD.MOV.U32 R12, RZ, RZ, RZ ;  /* 0x000000ffff0c7224 */ /* 0x000fe200078e00ff */
[----:B------:R-:W-:Y:S01]  /*20e50*/  ULDC.64 UR8, c[0x0][0xa10] ;  /* 0x0002840000087ab9 */ /* 0x000fe20000000a00 */
[----:B--2---:R-:W-:Y:S01]  /*20e60*/  SHF.R.S32.HI R4, RZ, 0x1f, R15 ;  /* 0x0000001fff047819 */ /* 0x004fe2000001140f */
[----:B------:R-:W-:-:S07]  /*20e70*/  IMAD.SHL.U32 R14, R15, 0x4, RZ ;  /* 0x000000040f0e7824 */ /* 0x000fce00078e00ff */
        /* <DEDUP_REMOVED lines=8> */
[----:B-1----:R1:W5:Y:S01]  /*20f00*/  @P0 LDG.E R0, desc[UR12][R2.64] ;  /* 0x0000000c02000981 */ /* 0x002362000c1e1900 */
        /* <DEDUP_REMOVED lines=20> */
[----:B0-----:R-:W-:Y:S01]  /*21050*/  MOV R12, UR4 ;  /* 0x00000004000c7c02 */ /* 0x001fe20008000f00 */
        /* <DEDUP_REMOVED lines=9> */
[----:B0-----:R-:W-:Y:S02]  /*210f0*/  IMAD.U32 R9, RZ, RZ, UR5 ;  /* 0x00000005ff097e24 */ /* 0x001fe4000f8e00ff */
[----:B------:R-:W-:Y:S01]  /*21100*/  IMAD.U32 R8, RZ, RZ, UR4 ;  /* 0x00000004ff087e24 */ /* 0x000fe2000f8e00ff */
[----:B--2---:R0:W-:Y:S01]  /*21110*/  STL [R1+0x58], R12 ;  /* 0x0000580c01007387 */ /* 0x0041e20000100800 */
[----:B------:R-:W-:Y:S05]  /*21120*/  @P3 BRA `(.L_x_7520) ;  /* 0x0000000000183947 */ /* 0x000fea0003800000 */
[----:B------:R-:W-:Y:S05]  /*21130*/  @!P1 BRA `(.L_x_7520) ;  /* 0x0000000000149947 */ /* 0x000fea0003800000 */
[----:B------:R-:W-:Y:S02]  /*21140*/  ULDC.64 UR4, c[0x0][0x208] ;  /* 0x0000820000047ab9 */ /* 0x000fe40000000a00 */
[----:B0-----:R-:W2:Y:S04]  /*21150*/  LDG.E R12, desc[UR4][R2.64] ;  /* 0x00000004020c7981 */ /* 0x001ea8000c1e1900 */
[----:B------:R-:W2:Y:S02]  /*21160*/  LDG.E R2, desc[UR4][R2.64+0x4] ;  /* 0x0000040402027981 */ /* 0x000ea4000c1e1900 */
[----:B--2---:R-:W-:-:S05]  /*21170*/  IMAD.IADD R2, R2, 0x1, -R12 ;  /* 0x0000000102027824 */ /* 0x004fca00078e0a0c */
[----:B------:R1:W-:Y:S02]  /*21180*/  STL [R1+0x58], R2 ;  /* 0x0000580201007387 */ /* 0x0003e40000100800 */
.L_x_7520:
[----:B0-----:R-:W-:Y:S01]  /*21190*/  IMAD.MOV.U32 R12, RZ, RZ, R15 ;  /* 0x000000ffff0c7224 */ /* 0x001fe200078e000f */
[----:B-1---5:R-:W-:Y:S01]  /*211a0*/  IADD3 R2, R11, R0, RZ ;  /* 0x000000000b027210 */ /* 0x022fe20007ffe0ff */
        /* <DEDUP_REMOVED lines=11> */
.L_x_7521:
[----:B------:R-:W-:Y:S05]  /*21260*/  @!P2 BRA `(.L_x_7522) ;  /* 0x000000000010a947 */ /* 0x000fea0003800000 */
[----:B------:R-:W-:Y:S02]  /*21270*/  ULDC.64 UR4, c[0x0][0x208] ;  /* 0x0000820000047ab9 */ /* 0x000fe40000000a00 */
[----:B------:R-:W2:Y:S04]  /*21280*/  LDG.E R8, desc[UR4][R6.64] ;  /* 0x0000000406087981 */ /* 0x000ea8000c1e1900 */
[----:B------:R-:W2:Y:S02]  /*21290*/  LDG.E R6, desc[UR4][R6.64+0x4] ;  /* 0x0000040406067981 */ /* 0x000ea4000c1e1900 */
[----:B--2---:R-:W-:-:S07]  /*212a0*/  IMAD.IADD R8, R6, 0x1, -R8 ;  /* 0x0000000106087824 */ /* 0x004fce00078e0a08 */
.L_x_7522:
        /* <DEDUP_REMOVED lines=13> */
[--C-:B------:R-:W-:Y:S01]  /*21380*/  IMAD R2, R4, 0xb0, -R0.reuse ;  /* 0x000000b004027824 */ /* 0x100fe200078e0a00 */
[----:B------:R0:W-:Y:S01]  /*21390*/  STL [R1+0x38], R4 ;  /* 0x0000380401007387 */ /* 0x0001e20000100800 */
[----:B------:R-:W-:-:S03]  /*213a0*/  IMAD.MOV R0, RZ, RZ, -R0 ;  /* 0x000000ffff007224 */ /* 0x000fc600078e0a00 */
[----:B------:R-:W-:Y:S02]  /*213b0*/  VIMNMX R9, R2, R9, PT ;  /* 0x0000000902097248 */ /* 0x000fe40003fe0100 */
[----:B------:R-:W-:-:S04]  /*213c0*/  VIMNMX R0, RZ, R0, !PT ;  /* 0x00000000ff007248 */ /* 0x000fc80007fe0100 */
[----:B------:R-:W-:Y:S01]  /*213d0*/  ISETP.GT.AND P1, PT, R9, R0, PT ;  /* 0x000000000900720c */ /* 0x000fe20003f24270 */
[----:B0-----:R-:W-:-:S12]  /*213e0*/  IMAD.WIDE.U32 R4, R0, -0x45d1745d, RZ ;  /* 0xba2e8ba300047825 */ /* 0x001fd800078e00ff */
[----:B------:R-:W-:Y:S02]  /*213f0*/  @P1 IADD3 R2, R9, 0xaf, RZ ;  /* 0x000000af09021810 */ /* 0x000fe40007ffe0ff */
        /* <DEDUP_REMOVED lines=14> */
.L_x_7707:
[----:B-1----:R-:W-:Y:S02]  /*214e0*/  ISETP.NE.AND P0, PT, R14, RZ, PT ;  /* 0x000000ff0e00720c */ /* 0x002fe40003f05270 */
[----:B------:R-:W-:-:S11]  /*214f0*/  PLOP3.LUT P1, PT, PT, PT, PT, 0x8, 0x0 ;  /* 0x000000000000781c */ /* 0x000fd60003f2e170 */
[----:B------:R-:W-:Y:S05]  /*21500*/  @P0 BRA `(.L_x_7526) ;  /* 0x00000000000c0947 */ /* 0x000fea0003800000 */
[----:B------:R-:W-:-:S03]  /*21510*/  UMOV UR4, 0xffffffff ;  /* 0xffffffff00047882 */ /* 0x000fc60000000000 */
[----:B------:R-:W-:Y:S05]  /*21520*/  BRA.DIV UR4, `(.L_x_7527) ;  /* 0x0000006a04e47947 */ /* 0x000fea000b800000 */
[----:B------:R-:W-:-:S13]  /*21530*/  ELECT P1, URZ, PT ;  /* 0x00000000003f782f */ /* 0x000fda0003820000 */
.L_x_7526:
[----:B0-----:R-:W2:Y:S04]  /*21540*/  LDL R2, [R1+0x54] ;  /* 0x0000540001027983 */ /* 0x001ea80000100800 */
[----:B------:R-:W3:Y:S01]  /*21550*/  LDL R4, [R1+0x8] ;  /* 0x0000080001047983 */ /* 0x000ee20000100800 */
        /* <DEDUP_REMOVED lines=8> */
.L_x_7710:
[----:B------:R-:W-:Y:S05]  /*215e0*/  BSYNC B1 ;  /* 0x0000000000017941 */ /* 0x000fea0003800000 */
.L_x_7528:
        /* <DEDUP_REMOVED lines=13> */
.L_x_7711:
[----:B------:R-:W-:Y:S05]  /*216c0*/  BSYNC B2 ;  /* 0x0000000000027941 */ /* 0x000fea0003800000 */
.L_x_7532:
        /* <DEDUP_REMOVED lines=8> */
.L_x_7535:
[----:B------:R-:W-:Y:S05]  /*21750*/  BSYNC B2 ;  /* 0x0000000000027941 */ /* 0x000fea0003800000 */
.L_x_7534:
        /* <DEDUP_REMOVED lines=14> */
.L_x_7536:
        /* <DEDUP_REMOVED lines=16> */
.L_x_7537:
        /* <DEDUP_REMOVED lines=13> */
.L_x_7712:
[----:B------:R-:W-:Y:S05]  /*21a10*/  BSYNC B2 ;  /* 0x0000000000027941 */ /* 0x000fea0003800000 */
.L_x_7538:
        /* <DEDUP_REMOVED lines=10> */
.L_x_7541:
[----:B------:R-:W-:Y:S05]  /*21ac0*/  BSYNC B2 ;  /* 0x0000000000027941 */ /* 0x000fea0003800000 */
.L_x_7540:
        /* <DEDUP_REMOVED lines=8> */
.L_x_7542:
        /* <DEDUP_REMOVED lines=15> */
.L_x_7543:
        /* <DEDUP_REMOVED lines=10> */
.L_x_7531:
[----:B------:R-:W-:Y:S05]  /*21ce0*/  BSYNC B1 ;  /* 0x0000000000017941 */ /* 0x000fea0003800000 */
.L_x_7530:
[----:B------:R-:W0:Y:S04]  /*21cf0*/  LDL.LU R7, [R1+0x20] ;  /* 0x0000200001077983 */ /* 0x000e280000300800 */
[----:B------:R-:W2:Y:S01]  /*21d00*/  LDL.LU R4, [R1+0x24] ;  /* 0x0000240001047983 */ /* 0x000ea20000300800 */
[----:B------:R-:W-:Y:S01]  /*21d10*/  PLOP3.LUT P5, PT, PT, PT, PT, 0x8, 0x0 ;  /* 0x000000000000781c */ /* 0x000fe20003fae170 */
[----:B0-----:R-:W-:Y:S02]  /*21d20*/  VIADD R2, R7, 0x1 ;  /* 0x0000000107027836 */ /* 0x001fe40000000000 */
[----:B------:R-:W-:-:S03]  /*21d30*/  VIADD R7, R6, 0xfffffffe ;  /* 0xfffffffe06077836 */ /* 0x000fc60000000000 */
[----:B------:R-:W-:-:S04]  /*21d40*/  ISETP.NE.AND P0, PT, R2, 0x2, PT ;  /* 0x000000020200780c */ /* 0x000fc80003f05270 */
[----:B------:R-:W-:Y:S02]  /*21d50*/  SEL R3, R2, RZ, P0 ;  /* 0x000000ff02037207 */ /* 0x000fe40000000000 */
[----:B------:R-:W-:Y:S02]  /*21d60*/  SEL R2, RZ, 0x1, P0 ;  /* 0x00000001ff027807 */ /* 0x000fe40000000000 */
[----:B------:R-:W-:Y:S01]  /*21d70*/  ISETP.GE.AND P0, PT, R7, R9, PT ;  /* 0x000000090700720c */ /* 0x000fe20003f06270 */
[----:B------:R0:W-:Y:S01]  /*21d80*/  STL [R1+0x20], R3 ;  /* 0x0000200301007387 */ /* 0x0001e20000100800 */
[----:B--2---:R-:W-:-:S05]  /*21d90*/  LOP3.LUT R4, R4, R2, RZ, 0x3c, !PT ;  /* 0x0000000204047212 */ /* 0x004fca00078e3cff */
[----:B------:R0:W-:Y:S06]  /*21da0*/  STL [R1+0x24], R4 ;  /* 0x0000240401007387 */ /* 0x0001ec0000100800 */
[----:B------:R-:W-:Y:S05]  /*21db0*/  @!P0 BRA `(.L_x_7524) ;  /* 0x0000000400f08947 */ /* 0x000fea0003800000 */
.L_x_7558:
        /* <DEDUP_REMOVED lines=14> */
.L_x_7713:
[----:B------:R-:W-:Y:S05]  /*21ea0*/  BSYNC B2 ;  /* 0x0000000000027941 */ /* 0x000fea0003800000 */
.L_x_7546:
        /* <DEDUP_REMOVED lines=8> */
.L_x_7549:
[----:B------:R-:W-:Y:S05]  /*21f30*/  BSYNC B2 ;  /* 0x0000000000027941 */ /* 0x000fea0003800000 */
.L_x_7548:
        /* <DEDUP_REMOVED lines=9> */
[----:B--2---:R-:W-:-:S02]  /*21fd0*/  IMAD R4, R2, 0xb000, R3 ;  /* 0x0000b00002047824 */ /* 0x004fc400078e0203 */
[----:B------:R-:W-:Y:S02]  /*21fe0*/  IMAD R3, R7, 0xb0, R10 ;  /* 0x000000b007037824 */ /* 0x000fe400078e020a */
[----:B------:R-:W-:Y:S01]  /*21ff0*/  VIADD R2, R6, 0x34890 ;  /* 0x0003489006027836 */ /* 0x000fe20000000000 */
[----:B------:R-:W-:-:S08]  /*22000*/  IADD3 R8, R4, 0x1e400, RZ ;  /* 0x0001e40004087810 */ /* 0x000fd00007ffe0ff */
.L_x_7550:
        /* <DEDUP_REMOVED lines=16> */
.L_x_7551:
        /* <DEDUP_REMOVED lines=13> */
.L_x_7714:
[----:B------:R-:W-:Y:S05]  /*221e0*/  BSYNC B2 ;  /* 0x0000000000027941 */ /* 0x000fea0003800000 */
.L_x_7552:
        /* <DEDUP_REMOVED lines=10> */
.L_x_7555:
[----:B------:R-:W-:Y:S05]  /*22290*/  BSYNC B2 ;  /* 0x0000000000027941 */ /* 0x000fea0003800000 */
.L_x_7554:
        /* <DEDUP_REMOVED lines=8> */
.L_x_7556:
        /* <DEDUP_REMOVED lines=15> */
.L_x_7557:
        /* <DEDUP_REMOVED lines=10> */
.L_x_7545:
[----:B------:R-:W-:Y:S05]  /*224b0*/  BSYNC B1 ;  /* 0x0000000000017941 */ /* 0x000fea0003800000 */
.L_x_7544:
        /* <DEDUP_REMOVED lines=12> */
.L_x_7524:
[----:B------:R-:W-:Y:S05]  /*22580*/  BSYNC B0 ;  /* 0x0000000000007941 */ /* 0x000fea0003800000 */
.L_x_7523:
        /* <DEDUP_REMOVED lines=22> */
[----:B0-----:R-:W-:Y:S01]  /*226f0*/  IADD3 R16, R0, UR36, R7 ;  /* 0x0000002400107c10 */ /* 0x001fe2000fffe007 */
[----:B------:R-:W-:Y:S06]  /*22700*/  BRA `(.L_x_7561) ;  /* 0x0000003c00c07947 */ /* 0x000fec0003800000 */
.L_x_7560:
        /* <DEDUP_REMOVED lines=9> */
[----:B0-----:R-:W-:Y:S01]  /*227a0*/  MOV R4, UR6 ;  /* 0x0000000600047c02 */ /* 0x001fe20008000f00 */
        /* <DEDUP_REMOVED lines=11> */
.L_x_7563:
[----:B------:R-:W-:Y:S05]  /*22860*/  BSYNC B6 ;  /* 0x0000000000067941 */ /* 0x000fea0003800000 */
.L_x_7562:
        /* <DEDUP_REMOVED lines=21> */
.L_x_7566:
        /* <DEDUP_REMOVED lines=16> */
.L_x_7565:
[----:B------:R-:W-:Y:S05]  /*22ac0*/  BSYNC B6 ;  /* 0x0000000000067941 */ /* 0x000fea0003800000 */
.L_x_7564:
        /* <DEDUP_REMOVED lines=12> */
[----:B-----5:R-:W-:Y:S01]  /*22b90*/  IADD3 R9, R0, -0x1, RZ ;  /* 0xffffffff00097810 */ /* 0x020fe20007ffe0ff */
        /* <DEDUP_REMOVED lines=14> */
.L_x_7717:
        /* <DEDUP_REMOVED lines=11> */
.L_x_7720:
[----:B------:R-:W-:Y:S05]  /*22d30*/  @!P6 BRA `(.L_x_7568) ;  /* 0x000000040024e947 */ /* 0x000fea0003800000 */
[----:B------:R1:W-:Y:S01]  /*22d40*/  STL [R1+0x18], R9 ;  /* 0x0000180901007387 */ /* 0x0003e20000100800 */
[----:B------:R-:W-:-:S04]  /*22d50*/  ISETP.NE.U32.AND P0, PT, R2, RZ, PT ;  /* 0x000000ff0200720c */ /* 0x000fc80003f05070 */
[----:B------:R-:W-:-:S13]  /*22d60*/  ISETP.NE.AND.EX P0, PT, R3, RZ, PT, P0 ;  /* 0x000000ff0300720c */ /* 0x000fda0003f05300 */
[----:B-1----:R-:W-:Y:S05]  /*22d70*/  @!P0 BRA `(.L_x_7570) ;  /* 0x0000000000548947 */ /* 0x002fea0003800000 */
[----:B------:R-:W1:Y:S01]  /*22d80*/  LDC R6, c[0x0][0x43c] ;  /* 0x00010f00ff067b82 */ /* 0x000e620000000800 */
[----:B0-----:R-:W-:Y:S01]  /*22d90*/  IMAD.MOV.U32 R0, RZ, RZ, R9 ;  /* 0x000000ffff007224 */ /* 0x001fe200078e0009 */
        /* <DEDUP_REMOVED lines=19> */
.L_x_7570:
[----:B------:R-:W2:Y:S04]  /*22ed0*/  LDL R7, [R1+0x8] ;  /* 0x0000080001077983 */ /* 0x000ea80000100800 */
[----:B01----:R-:W2:Y:S04]  /*22ee0*/  LDL R0, [R1+0xc] ;  /* 0x00000c0001007983 */ /* 0x003ea80000100800 */
[----:B------:R-:W3:Y:S01]  /*22ef0*/  LDL R2, [R1+0x14] ;  /* 0x0000140001027983 */ /* 0x000ee20000100800 */
[----:B--2---:R-:W-:Y:S01]  /*22f00*/  IMAD R0, R0, 0x8, R7 ;  /* 0x0000000800007824 */ /* 0x004fe200078e0207 */
[----:B---3--:R-:W-:-:S04]  /*22f10*/  SHF.L.U32 R2, R2, 0x1f, RZ ;  /* 0x0000001f02027819 */ /* 0x008fc800000006ff */
[----:B------:R-:W0:Y:S02]  /*22f20*/  SYNCS.PHASECHK.TRANS64.TRYWAIT P0, [R0+URZ+0x34840], R2 ;  /* 0x03484002000075a7 */ /* 0x000e24000800017f */
[----:B0-----:R-:W-:Y:S05]  /*22f30*/  @!P0 BRA `(.L_x_7571) ;  /* 0x0000005400408947 */ /* 0x001fea0003800000 */
.L_x_7721:
        /* <DEDUP_REMOVED lines=10> */
.L_x_7572:
[----:B------:R-:W2:Y:S04]  /*22fe0*/  LDL R7, [R1+0x8] ;  /* 0x0000080001077983 */ /* 0x000ea80000100800 */
[----:B------:R-:W2:Y:S04]  /*22ff0*/  LDL R6, [R1+0xc] ;  /* 0x00000c0001067983 */ /* 0x000ea80000100800 */
[----:B------:R-:W3:Y:S04]  /*23000*/  LDL R5, [R1+0x18] ;  /* 0x0000180001057983 */ /* 0x000ee80000100800 */
[----:B------:R-:W4:Y:S04]  /*23010*/  LDL R4, [R1+0x1c] ;  /* 0x00001c0001047983 */ /* 0x000f280000100800 */
[----:B01----:R-:W4:Y:S01]  /*23020*/  LDL R2, [R1] ;  /* 0x0000000001027983 */ /* 0x003f220000100800 */
[----:B------:R-:W-:Y:S01]  /*23030*/  R2UR UR9, R0 ;  /* 0x00000000000972ca */ /* 0x000fe200000e0000 */
[----:B------:R-:W-:Y:S01]  /*23040*/  UIADD3 UR4, UP0, UR38, 0x370, URZ ;  /* 0x0000037026047890 */ /* 0x000fe2000ff1e03f */
[----:B------:R-:W-:Y:S01]  /*23050*/  PLOP3.LUT P0, PT, PT, PT, PT, 0x80, 0x0 ;  /* 0x000000000000781c */ /* 0x000fe20003f0f070 */
[----:B------:R-:W-:Y:S01]  /*23060*/  UMOV UR10, URZ ;  /* 0x0000003f000a7c82 */ /* 0x000fe20008000000 */
[----:B------:R-:W-:Y:S01]  /*23070*/  R2UR UR12, R18 ;  /* 0x00000000120c72ca */ /* 0x000fe200000e0000 */
[----:B------:R-:W-:Y:S01]  /*23080*/  UMOV UR7, 0x14f00000 ;  /* 0x14f0000000077882 */ /* 0x000fe20000000000 */
[----:B-----5:R-:W-:Y:S01]  /*23090*/  LOP3.LUT R3, R3, 0xfffffffb, RZ, 0xc0, !PT ;  /* 0xfffffffb03037812 */ /* 0x020fe200078ec0ff */
[----:B------:R-:W-:-:S06]  /*230a0*/  UMOV UR15, 0x40 ;  /* 0x00000040000f7882 */ /* 0x000fcc0000000000 */
[----:B------:R-:W-:Y:S02]  /*230b0*/  UIADD3 UR9, UR9, 0x34830, URZ ;  /* 0x0003483009097890 */ /* 0x000fe4000fffe03f */
        /* <DEDUP_REMOVED lines=10> */
[----:B------:R-:W-:-:S03]  /*23160*/  UIADD3 UR14, UR6, 0x23c00, URZ ;  /* 0x00023c00060e7890 */ /* 0x000fc6000fffe03f */
[----:B------:R-:W-:-:S04]  /*23170*/  UMOV UR6, 0x0 ;  /* 0x0000000000067882 */ /* 0x000fc80000000000 */
[----:B------:R0:W-:Y:S02]  /*23180*/  UTMALDG.4D [UR8], [UR4], desc[UR6] ;  /* 0x00000608040075b4 */ /* 0x0001e40008019000 */
[----:B0-----:R-:W-:Y:S01]  /*23190*/  UMOV UR8, UR14 ;  /* 0x0000000e00087c82 */ /* 0x001fe20008000000 */
[----:B------:R-:W-:Y:S02]  /*231a0*/  UMOV UR10, UR15 ;  /* 0x0000000f000a7c82 */ /* 0x000fe40008000000 */
[----:B------:R1:W-:Y:S02]  /*231b0*/  UTMALDG.4D [UR8], [UR4], desc[UR6] ;  /* 0x00000608040075b4 */ /* 0x0003e40008019000 */
[----:B-1----:R-:W-:Y:S01]  /*231c0*/  NOP ;  /* 0x0000000000007918 */ /* 0x002fe20000000000 */
.L_x_7568:
        /* <DEDUP_REMOVED lines=22> */
[----:B0-----:R-:W-:Y:S02]  /*23330*/  IADD3 R2, R3, R0, RZ ;  /* 0x0000000003027210 */ /* 0x001fe40007ffe0ff */
        /* <DEDUP_REMOVED lines=12> */
[----:B------:R-:W-:Y:S01]  /*23400*/  MOV R12, 0x1 ;  /* 0x00000001000c7802 */ /* 0x000fe20000000f00 */
[----:B------:R-:W-:Y:S02]  /*23410*/  IMAD.U32 R6, RZ, RZ, UR6 ;  /* 0x00000006ff067e24 */ /* 0x000fe4000f8e00ff */
[----:B------:R-:W-:-:S02]  /*23420*/  IMAD.U32 R10, RZ, RZ, UR8 ;  /* 0x00000008ff0a7e24 */ /* 0x000fc4000f8e00ff */
[----:B------:R-:W-:Y:S02]  /*23430*/  IMAD.U32 R11, RZ, RZ, UR9 ;  /* 0x00000009ff0b7e24 */ /* 0x000fe4000f8e00ff */
[----:B------:R-:W-:Y:S02]  /*23440*/  IMAD.MOV.U32 R8, RZ, RZ, 0x70 ;  /* 0x00000070ff087424 */ /* 0x000fe400078e00ff */
[----:B------:R-:W-:-:S07]  /*23450*/  IMAD.MOV.U32 R13, RZ, RZ, RZ ;  /* 0x000000ffff0d7224 */ /* 0x000fce00078e00ff */
[----:B------:R-:W-:-:S07]  /*23460*/  LEPC R20, `(.L_x_7574) ;  /* 0x000000001014794e */ /* 0x000fce0000000000 */
[----:B0-----:R-:W-:Y:S05]  /*23470*/  CALL.ABS.NOINC R2 ;  /* 0x0000000002007343 */ /* 0x001fea0003c00000 */
.L_x_7574:
[----:B------:R-:W-:Y:S05]  /*23480*/  BSYNC B6 ;  /* 0x0000000000067941 */ /* 0x000fea0003800000 */
.L_x_7573:
[----:B------:R-:W2:Y:S01]  /*23490*/  LDL.LU R6, [R1+0x40] ;  /* 0x0000400001067983 */ /* 0x000ea20000300800 */
[----:B------:R-:W-:Y:S01]  /*234a0*/  ULDC.64 UR4, c[0x0][0x2d8] ;  /* 0x0000b60000047ab9 */ /* 0x000fe20000000a00 */
[----:B------:R-:W0:Y:S02]  /*234b0*/  LDC R7, c[0x0][0x448] ;  /* 0x00011200ff077b82 */ /* 0x000e240000000800 */
[----:B-1----:R-:W2:Y:S04]  /*234c0*/  LDL.LU.64 R2, [R1+0x48] ;  /* 0x0000480001027983 */ /* 0x002ea80000300a00 */
[----:B------:R-:W3:Y:S04]  /*234d0*/  LDL.LU R0, [R1+0x44] ;  /* 0x0000440001007983 */ /* 0x000ee80000300800 */
[----:B------:R-:W4:Y:S04]  /*234e0*/  LDL.LU R5, [R1+0x5c] ;  /* 0x00005c0001057983 */ /* 0x000f280000300800 */
[----:B------:R-:W4:Y:S01]  /*234f0*/  LDL.LU R4, [R1+0x34] ;  /* 0x0000340001047983 */ /* 0x000f220000300800 */
[----:B------:R-:W-:Y:S01]  /*23500*/  IMAD.SHL.U32 R17, R17, 0x80, RZ ;  /* 0x0000008011117824 */ /* 0x000fe200078e00ff */
[----:B------:R-:W1:Y:S01]  /*23510*/  S2R R8, SR_TID.X ;  /* 0x0000000000087919 */ /* 0x000e620000002100 */
[----:B------:R-:W1:Y:S01]  /*23520*/  S2R R9, SR_TID.X ;  /* 0x0000000000097919 */ /* 0x000e620000002100 */
[----:B0-----:R-:W-:Y:S01]  /*23530*/  ISETP.NE.AND P0, PT, R7, 0x1, PT ;  /* 0x000000010700780c */ /* 0x001fe20003f05270 */
[----:B------:R-:W0:Y:S01]  /*23540*/  S2R R10, SR_TID.X ;  /* 0x00000000000a7919 */ /* 0x000e220000002100 */
[----:B-1----:R-:W-:-:S04]  /*23550*/  SHF.L.U32 R8, R8, 0x3, RZ ;  /* 0x0000000308087819 */ /* 0x002fc800000006ff */
[----:B------:R-:W-:Y:S01]  /*23560*/  LOP3.LUT R8, R8, 0x38, RZ, 0xc0, !PT ;  /* 0x0000003808087812 */ /* 0x000fe200078ec0ff */
[----:B------:R-:W-:-:S03]  /*23570*/  IMAD.SHL.U32 R9, R9, 0x8, RZ ;  /* 0x0000000809097824 */ /* 0x000fc600078e00ff */
[----:B------:R-:W-:Y:S02]  /*23580*/  LOP3.LUT R8, R8, 0x40, RZ, 0xfc, !PT ;  /* 0x0000004008087812 */ /* 0x000fe400078efcff */
[----:B------:R-:W-:Y:S02]  /*23590*/  LOP3.LUT R9, R9, 0x38, RZ, 0xc0, !PT ;  /* 0x0000003809097812 */ /* 0x000fe400078ec0ff */
[----:B0-----:R-:W-:Y:S01]  /*235a0*/  LOP3.LUT R10, R10, 0x7f, RZ, 0xc0, !PT ;  /* 0x0000007f0a0a7812 */ /* 0x001fe200078ec0ff */
[----:B--2---:R-:W-:Y:S02]  /*235b0*/  IMAD.MOV.U32 R3, RZ, RZ, R6 ;  /* 0x000000ffff037224 */ /* 0x004fe400078e0006 */
[----:B------:R-:W0:Y:S01]  /*235c0*/  @P0 LDC R6, c[0x0][0x450] ;  /* 0x00011400ff060b82 */ /* 0x000e220000000800 */
[----:B---3--:R-:W-:Y:S02]  /*235d0*/  IMAD R0, R0, UR4, RZ ;  /* 0x0000000400007c24 */ /* 0x008fe4000f8e02ff */
[----:B------:R-:W-:-:S04]  /*235e0*/  IMAD.WIDE.U32 R2, R18, UR4, R2 ;  /* 0x0000000412027c25 */ /* 0x000fc8000f8e0002 */
[----:B------:R-:W-:Y:S01]  /*235f0*/  IMAD R0, R18, UR5, R0 ;  /* 0x0000000512007c24 */ /* 0x000fe2000f8e0200 */
[----:B------:R-:W-:-:S03]  /*23600*/  ULDC.64 UR4, c[0x0][0x2e0] ;  /* 0x0000b80000047ab9 */ /* 0x000fc60000000a00 */
[----:B------:R-:W-:Y:S02]  /*23610*/  IMAD.IADD R3, R3, 0x1, R0 ;  /* 0x0000000103037824 */ /* 0x000fe400078e0200 */
[----:B----4-:R-:W-:Y:S02]  /*23620*/  IMAD R0, R5, UR4, RZ ;  /* 0x0000000405007c24 */ /* 0x010fe4000f8e02ff */
[----:B------:R-:W-:-:S04]  /*23630*/  IMAD.WIDE.U32 R2, R4, UR4, R2 ;  /* 0x0000000404027c25 */ /* 0x000fc8000f8e0002 */
[----:B------:R-:W-:Y:S01]  /*23640*/  IMAD R0, R4, UR5, R0 ;  /* 0x0000000504007c24 */ /* 0x000fe2000f8e0200 */
[----:B------:R-:W-:Y:S01]  /*23650*/  ULDC.64 UR4, c[0x0][0x2d0] ;  /* 0x0000b40000047ab9 */ /* 0x000fe20000000a00 */
[----:B------:R-:W1:Y:S03]  /*23660*/  S2R R4, SR_TID.X ;  /* 0x0000000000047919 */ /* 0x000e660000002100 */
[----:B------:R-:W-:Y:S02]  /*23670*/  IADD3 R3, R3, R0, RZ ;  /* 0x0000000003037210 */ /* 0x000fe40007ffe0ff */
        /* <DEDUP_REMOVED lines=9> */
[----:B0-----:R-:W-:-:S04]  /*23710*/  @P0 SHF.R.U32.HI R0, RZ, R6, R5 ;  /* 0x00000006ff000219 */ /* 0x001fc80000011605 */
[C---:B------:R-:W-:Y:S01]  /*23720*/  IADD3 R5, -R0.reuse, RZ, RZ ;  /* 0x000000ff00057210 */ /* 0x040fe20007ffe1ff */
        /* <DEDUP_REMOVED lines=16> */
[----:B------:R0:W5:Y:S01]  /*23830*/  LDL R8, [R1+0x30] ;  /* 0x0000300001087983 */ /* 0x0001620000100800 */
[----:B------:R-:W-:Y:S02]  /*23840*/  LEA.HI.X R3, R2, UR5, R3, 0x1, P0 ;  /* 0x0000000502037c11 */ /* 0x000fe400080f0c03 */
[----:B------:R-:W-:Y:S01]  /*23850*/  ISETP.GE.AND P0, PT, R9, UR4, PT ;  /* 0x0000000409007c0c */ /* 0x000fe2000bf06270 */
[----:B------:R-:W-:Y:S01]  /*23860*/  UMOV UR4, 0xffffffff ;  /* 0xffffffff00047882 */ /* 0x000fe20000000000 */
[----:B------:R-:W-:-:S02]  /*23870*/  SHF.R.U32.HI R10, RZ, 0x3, R10 ;  /* 0x00000003ff0a7819 */ /* 0x000fc4000001160a */
[----:B------:R-:W-:Y:S09]  /*23880*/  BRA.DIV UR4, `(.L_x_7575) ;  /* 0x0000004e04007947 */ /* 0x000ff2000b800000 */
[----:B------:R-:W2:Y:S01]  /*23890*/  LDL.LU R6, [R1+0x58] ;  /* 0x0000580001067983 */ /* 0x000ea20000300800 */
[----:B------:R-:W-:Y:S01]  /*238a0*/  IMAD.IADD R0, R10, 0x1, R17 ;  /* 0x000000010a007824 */ /* 0x000fe200078e0211 */
[----:B------:R-:W-:-:S03]  /*238b0*/  ULDC.64 UR4, c[0x0][0x208] ;  /* 0x0000820000047ab9 */ /* 0x000fc60000000a00 */
[----:B------:R-:W-:Y:S02]  /*238c0*/  VIADD R5, R0, 0x10 ;  /* 0x0000001000057836 */ /* 0x000fe40000000000 */
[----:B--2---:R-:W-:Y:S02]  /*238d0*/  IMAD R2, R6, R7, RZ ;  /* 0x0000000706027224 */ /* 0x004fe400078e02ff */
[----:B------:R-:W1:Y:S03]  /*238e0*/  SHFL.IDX PT, R7, R4, RZ, 0x181f ;  /* 0x00181fff04077589 */ /* 0x000e6600000e0000 */
[----:B------:R-:W-:Y:S01]  /*238f0*/  ISETP.GE.AND P2, PT, R0, R2, PT ;  /* 0x000000020000720c */ /* 0x000fe20003f46270 */
[----:B------:R-:W2:-:S12]  /*23900*/  SHFL.IDX PT, R6, R3, RZ, 0x181f ;  /* 0x00181fff03067589 */ /* 0x000e9800000e0000 */
[----:B-1----:R-:W-:-:S05]  /*23910*/  @!P2 LEA R7, P3, R9, R7, 0x1 ;  /* 0x000000070907a211 */ /* 0x002fca00078608ff */
[----:B--2---:R-:W-:-:S05]  /*23920*/  @!P2 IMAD.X R6, RZ, RZ, R6, P3 ;  /* 0x000000ffff06a224 */ /* 0x004fca00018e0606 */
[----:B------:R-:W-:-:S04]  /*23930*/  @!P2 LOP3.LUT R7, R7, R6, RZ, 0x3c, !PT ;  /* 0x000000060707a212 */ /* 0x000fc800078e3cff */
[----:B------:R-:W-:-:S04]  /*23940*/  @!P2 LOP3.LUT R6, R7, R6, RZ, 0x3c, !PT ;  /* 0x000000060706a212 */ /* 0x000fc800078e3cff */
[----:B------:R-:W-:-:S05]  /*23950*/  @!P2 LOP3.LUT R7, R7, R6, RZ, 0x3c, !PT ;  /* 0x000000060707a212 */ /* 0x000fca00078e3cff */
[----:B------:R-:W-:Y:S01]  /*23960*/  @!PT LDS RZ, [RZ] ;  /* 0x00000000fffff984 */ /* 0x000fe20000000800 */
[----:B-----5:R-:W-:Y:S04]  /*23970*/  @!P2 LDGSTS.E.BYPASS.LTC128B.128 [R8+0x16400], desc[UR4][R6.64], !P0 ;  /* 0x164000000608afae */ /* 0x020fe8000c101d44 */
[----:B------:R1:W-:Y:S01]  /*23980*/  @!P2 LDGSTS.E.BYPASS.LTC128B.128 [R8+0x1a400], desc[UR4][R6.64+0x80], !P1 ;  /* 0x1a4000800608afae */ /* 0x0003e2000c901d44 */
[----:B------:R-:W-:-:S03]  /*23990*/  ISETP.GE.AND P2, PT, R5, R2, PT ;  /* 0x000000020500720c */ /* 0x000fc60003f46270 */
[----:B------:R-:W2:Y:S04]  /*239a0*/  SHFL.IDX PT, R5, R4, 0x1, 0x181f ;  /* 0x00381f0004057f89 */ /* 0x000ea800000e0000 */
[----:B-1----:R-:W1:Y:S06]  /*239b0*/  SHFL.IDX PT, R6, R3, 0x1, 0x181f ;  /* 0x00381f0003067f89 */ /* 0x002e6c00000e0000 */
[----:B--2---:R-:W-:-:S04]  /*239c0*/  @!P2 LEA R5, P3, R9, R5, 0x1 ;  /* 0x000000050905a211 */ /* 0x004fc800078608ff */
[----:B-1----:R-:W-:-:S05]  /*239d0*/  @!P2 IADD3.X R6, RZ, R6, RZ, P3, !PT ;  /* 0x00000006ff06a210 */ /* 0x002fca0001ffe4ff */
[----:B------:R-:W-:Y:S02]  /*239e0*/  @!P2 IMAD.MOV.U32 R7, RZ, RZ, R6 ;  /* 0x000000ffff07a224 */ /* 0x000fe400078e0006 */
[----:B------:R-:W-:Y:S02]  /*239f0*/  @!P2 IMAD.MOV.U32 R6, RZ, RZ, R5 ;  /* 0x000000ffff06a224 */ /* 0x000fe400078e0005 */
[----:B------:R-:W-:-:S03]  /*23a00*/  VIADD R5, R0, 0x20 ;  /* 0x0000002000057836 */ /* 0x000fc60000000000 */
[----:B------:R-:W-:Y:S04]  /*23a10*/  @!P2 LDGSTS.E.BYPASS.LTC128B.128 [R8+0x16c00], desc[UR4][R6.64], !P0 ;  /* 0x16c000000608afae */ /* 0x000fe8000c101d44 */
        /* <DEDUP_REMOVED lines=48> */
[----:B------:R1:W2:Y:S04]  /*23d20*/  SHFL.IDX PT, R5, R3, 0x7, 0x181f ;  /* 0x00f81f0003057f89 */ /* 0x0002a800000e0000 */
[----:B------:R1:W-:Y:S04]  /*23d30*/  @!P2 LDGSTS.E.BYPASS.LTC128B.128 [R8+0x19400], desc[UR4][R6.64], !P0 ;  /* 0x194000000608afae */ /* 0x0003e8000c101d44 */
[----:B------:R1:W-:Y:S04]  /*23d40*/  @!P2 LDGSTS.E.BYPASS.LTC128B.128 [R8+0x1d400], desc[UR4][R6.64+0x80], !P1 ;  /* 0x1d4000800608afae */ /* 0x0003e8000c901d44 */
[----:B------:R1:W3:Y:S02]  /*23d50*/  SHFL.IDX PT, R3, R4, 0x7, 0x181f ;  /* 0x00f81f0004037f89 */ /* 0x0002e400000e0000 */
.L_x_7738:
[----:B------:R-:W-:Y:S01]  /*23d60*/  VIADD R0, R0, 0x70 ;  /* 0x0000007000007836 */ /* 0x000fe20000000000 */
[----:B------:R-:W-:Y:S04]  /*23d70*/  BSSY B0, `(.L_x_7576) ;  /* 0x000000b000007945 */ /* 0x000fe80003800000 */
[----:B------:R-:W-:-:S13]  /*23d80*/  ISETP.GE.AND P2, PT, R0, R2, PT ;  /* 0x000000020000720c */ /* 0x000fda0003f46270 */
[----:B------:R-:W-:Y:S05]  /*23d90*/  @P2 BRA `(.L_x_7577) ;  /* 0x0000000000202947 */ /* 0x000fea0003800000 */
[----:B---3--:R-:W-:Y:S01]  /*23da0*/  LEA R2, P2, R9, R3, 0x1 ;  /* 0x0000000309027211 */ /* 0x008fe200078408ff */
[----:B------:R-:W-:-:S03]  /*23db0*/  ULDC.64 UR4, c[0x0][0x208] ;  /* 0x0000820000047ab9 */ /* 0x000fc60000000a00 */
[----:B-12---:R-:W-:-:S05]  /*23dc0*/  IADD3.X R3, RZ, R5, RZ, P2, !PT ;  /* 0x00000005ff037210 */ /* 0x006fca00017fe4ff */
[----:B------:R-:W-:Y:S01]  /*23dd0*/  @!PT LDS RZ, [RZ] ;  /* 0x00000000fffff984 */ /* 0x000fe20000000800 */
[----:B------:R-:W-:Y:S01]  /*23de0*/  @!PT LDS RZ, [RZ] ;  /* 0x00000000fffff984 */ /* 0x000fe20000000800 */
[----:B------:R-:W-:Y:S01]  /*23df0*/  @!PT LDS RZ, [RZ] ;  /* 0x00000000fffff984 */ /* 0x000fe20000000800 */
[----:B------:R4:W-:Y:S04]  /*23e00*/  LDGSTS.E.BYPASS.LTC128B.128 [R8+0x19c00], desc[UR4][R2.64], !P0 ;  /* 0x19c0000002087fae */ /* 0x0009e8000c101d44 */
[----:B------:R4:W-:Y:S02]  /*23e10*/  LDGSTS.E.BYPASS.LTC128B.128 [R8+0x1dc00], desc[UR4][R2.64+0x80], !P1 ;  /* 0x1dc0008002087fae */ /* 0x0009e4000c901d44 */
.L_x_7577:
[----:B------:R-:W-:Y:S05]  /*23e20*/  BSYNC B0 ;  /* 0x0000000000007941 */ /* 0x000fea0003800000 */
.L_x_7576:
[----:B-1--4-:R1:W5:Y:S01]  /*23e30*/  LDL R8, [R1+0x8] ;  /* 0x0000080001087983 */ /* 0x0123620000100800 */
[----:B------:R-:W-:Y:S01]  /*23e40*/  PLOP3.LUT P0, PT, PT, PT, PT, 0x80, 0x0 ;  /* 0x000000000000781c */ /* 0x000fe20003f0f070 */
[----:B------:R-:W-:-:S12]  /*23e50*/  NOP ;  /* 0x0000000000007918 */ /* 0x000fd80000000000 */
.L_x_7578:
[----:B------:R-:W4:Y:S01]  /*23e60*/  LDL R2, [R1+0x8] ;  /* 0x0000080001027983 */ /* 0x000f220000100800 */
[----:B------:R-:W-:Y:S02]  /*23e70*/  PLOP3.LUT P1, PT, P1, P0, PT, 0xa2, 0x0 ;  /* 0x000000000000781c */ /* 0x000fe40000f21472 */
[----:B----4-:R-:W-:-:S08]  /*23e80*/  @P0 R2UR P1, UR4, R2 ;  /* 0x00000000020402ca */ /* 0x010fd00000020000 */
        /* <DEDUP_REMOVED lines=14> */
[----:B------:R-:W4:Y:S03]  /*23f70*/  SYNCS.PHASECHK.TRANS64.TRYWAIT P0, [R2+URZ+0x34820], R0 ;  /* 0x03482000020075a7 */ /* 0x000f26000800017f */
[----:B---34-:R-:W-:Y:S05]  /*23f80*/  @!P0 BRA `(.L_x_7580) ;  /* 0x0000005000088947 */ /* 0x018fea0003800000 */
.L_x_7739:
[----:B------:R-:W-:Y:S05]  /*23f90*/  BSYNC B0 ;  /* 0x0000000000007941 */ /* 0x000fea0003800000 */
.L_x_7579:
[----:B---3--:R-:W3:Y:S01]  /*23fa0*/  LDL.LU R2, [R1+0x50] ;  /* 0x0000500001027983 */ /* 0x008ee20000300800 */
[----:B------:R-:W-:Y:S01]  /*23fb0*/  BSSY B0, `(.L_x_7581) ;  /* 0x0000202000007945 */ /* 0x000fe20003800000 */
[----:B---3--:R-:W-:-:S13]  /*23fc0*/  ISETP.GE.AND P0, PT, R2, 0xb1, PT ;  /* 0x000000b10200780c */ /* 0x008fda0003f06270 */
[----:B------:R-:W-:Y:S05]  /*23fd0*/  @!P0 BRA `(.L_x_7582) ;  /* 0x0000001c00fc8947 */ /* 0x000fea0003800000 */
[----:B------:R-:W3:Y:S01]  /*23fe0*/  LDL R2, [R1+0x38] ;  /* 0x0000380001027983 */ /* 0x000ee20000100800 */
[----:B------:R-:W-:Y:S01]  /*23ff0*/  MOV R0, 0x1 ;  /* 0x0000000100007802 */ /* 0x000fe20000000f00 */
[----:B------:R-:W-:Y:S01]  /*24000*/  BSSY B2, `(.L_x_7583) ;  /* 0x00000af000027945 */ /* 0x000fe20003800000 */
[----:B---3-5:R-:W-:-:S05]  /*24010*/  IMAD.MOV R8, RZ, RZ, -R2 ;  /* 0x000000ffff087224 */ /* 0x028fca00078e0a02 */
[----:B------:R-:W-:-:S05]  /*24020*/  VIADDMNMX R8, R8, R0, 0xffffffff, !PT ;  /* 0xffffffff08087446 */ /* 0x000fca0007800100 */
[----:B------:R-:W-:-:S05]  /*24030*/  IMAD.IADD R0, R2, 0x1, R8 ;  /* 0x0000000102007824 */ /* 0x000fca00078e0208 */
[----:B------:R-:W-:-:S04]  /*24040*/  LOP3.LUT R0, R0, 0x1, RZ, 0xc0, !PT ;  /* 0x0000000100007812 */ /* 0x000fc800078ec0ff */
[----:B------:R-:W-:Y:S01]  /*24050*/  ISETP.NE.U32.AND P0, PT, R0, 0x1, PT ;  /* 0x000000010000780c */ /* 0x000fe20003f05070 */
[----:B------:R-:W-:-:S12]  /*24060*/  VIADD R0, R2, 0xfffffffe ;  /* 0xfffffffe02007836 */ /* 0x000fd80000000000 */
[----:B------:R-:W-:Y:S05]  /*24070*/  @P0 BRA `(.L_x_7584) ;  /* 0x00000008009c0947 */ /* 0x000fea0003800000 */
[----:B------:R-:W3:Y:S04]  /*24080*/  LDL R4, [R1+0x4] ;  /* 0x0000040001047983 */ /* 0x000ee80000100800 */
[----:B------:R-:W4:Y:S04]  /*24090*/  LDL R3, [R1+0xc] ;  /* 0x00000c0001037983 */ /* 0x000f280000100800 */
[----:B------:R-:W5:Y:S01]  /*240a0*/  LDL R2, [R1+0x14] ;  /* 0x0000140001027983 */ /* 0x000f620000100800 */
[----:B------:R-:W-:Y:S01]  /*240b0*/  BSSY B1, `(.L_x_7585) ;  /* 0x000009f000017945 */ /* 0x000fe20003800000 */
[----:B---3--:R-:W-:Y:S01]  /*240c0*/  LOP3.LUT P1, RZ, R4, 0x4, RZ, 0xc0, !PT ;  /* 0x0000000404ff7812 */ /* 0x008fe2000782c0ff */
[----:B----4-:R-:W-:-:S05]  /*240d0*/  VIADD R6, R3, 0x1 ;  /* 0x0000000103067836 */ /* 0x010fca0000000000 */
        /* <DEDUP_REMOVED lines=9> */
[----:B---3--:R-:W-:Y:S05]  /*24170*/  @!P0 BRA `(.L_x_7587) ;  /* 0x0000000000508947 */ /* 0x008fea0003800000 */
[----:B------:R-:W3:Y:S01]  /*24180*/  LDL R10, [R1+0x28] ;  /* 0x00002800010a7983 */ /* 0x000ee20000100800 */
[----:B--2---:R-:W2:Y:S01]  /*24190*/  LDC R5, c[0x0][0x43c] ;  /* 0x00010f00ff057b82 */ /* 0x004ea20000000800 */
[----:B------:R-:W-:Y:S02]  /*241a0*/  ULDC.64 UR6, c[0x0][0x428] ;  /* 0x00010a0000067ab9 */ /* 0x000fe40000000a00 */
[----:B------:R-:W4:Y:S01]  /*241b0*/  LDL R7, [R1+0x10] ;  /* 0x0000100001077983 */ /* 0x000f220000100800 */
[----:B------:R-:W-:Y:S01]  /*241c0*/  ULDC.64 UR8, c[0x0][0x208] ;  /* 0x0000820000087ab9 */ /* 0x000fe20000000a00 */
[----:B--2---:R-:W-:-:S13]  /*241d0*/  ISETP.NE.AND P0, PT, R5, 0x1, PT ;  /* 0x000000010500780c */ /* 0x004fda0003f05270 */
[----:B------:R-:W2:Y:S02]  /*241e0*/  @P0 LDC.64 R2, c[0x0][0x440] ;  /* 0x00011000ff020b82 */ /* 0x000ea40000000a00 */
[----:B--2--5:R-:W-:Y:S01]  /*241f0*/  @P0 IMAD.HI.U32 R4, R0, R2, RZ ;  /* 0x0000000200040227 */ /* 0x024fe200078e00ff */
        /* <DEDUP_REMOVED lines=12> */
.L_x_7587:
[----:B------:R-:W4:Y:S01]  /*242c0*/  LDL R2, [R1+0x8] ;  /* 0x0000080001027983 */ /* 0x000f220000100800 */
[----:B------:R-:W-:Y:S01]  /*242d0*/  BSSY B3, `(.L_x_7588) ;  /* 0x0000005000037945 */ /* 0x000fe20003800000 */
[----:B----4-:R-:W-:Y:S01]  /*242e0*/  IMAD R3, R6, 0x8, R2 ;  /* 0x0000000806037824 */ /* 0x010fe200078e0202 */
[----:B------:R-:W-:-:S04]  /*242f0*/  SHF.L.U32 R2, R9, 0x1f, RZ ;  /* 0x0000001f09027819 */ /* 0x000fc800000006ff */
[----:B------:R-:W4:Y:S02]  /*24300*/  SYNCS.PHASECHK.TRANS64.TRYWAIT P0, [R3+URZ+0x34840], R2 ;  /* 0x03484002030075a7 */ /* 0x000f24000800017f */
[----:B----4-:R-:W-:Y:S05]  /*24310*/  @!P0 BRA `(.L_x_7589) ;  /* 0x0000004c003c8947 */ /* 0x010fea0003800000 */
.L_x_7740:
[----:B------:R-:W-:Y:S05]  /*24320*/  BSYNC B3 ;  /* 0x0000000000037941 */ /* 0x000fea0003800000 */
.L_x_7588:
[----:B--23--:R-:W2:Y:S01]  /*24330*/  S2R R5, SR_TID.X ;  /* 0x0000000000057919 */ /* 0x00cea20000002100 */
[----:B------:R-:W-:Y:S01]  /*24340*/  BSSY B3, `(.L_x_7590) ;  /* 0x000000a000037945 */ /* 0x000fe20003800000 */
[----:B--2---:R-:W-:-:S04]  /*24350*/  LOP3.LUT R5, R5, 0x7f, RZ, 0xc0, !PT ;  /* 0x0000007f05057812 */ /* 0x004fc800078ec0ff */
[----:B------:R-:W-:-:S13]  /*24360*/  ISETP.NE.AND P0, PT, R5, RZ, PT ;  /* 0x000000ff0500720c */ /* 0x000fda0003f05270 */
[----:B------:R-:W-:Y:S05]  /*24370*/  @P0 BRA `(.L_x_7591) ;  /* 0x0000000000180947 */ /* 0x000fea0003800000 */
[----:B------:R-:W2:Y:S01]  /*24380*/  LDL R5, [R1+0x4] ;  /* 0x0000040001057983 */ /* 0x000ea20000100800 */
[----:B----4-:R-:W-:-:S04]  /*24390*/  MOV R2, 0xb000 ;  /* 0x0000b00000027802 */ /* 0x010fc80000000f00 */
[----:B------:R3:W-:Y:S01]  /*243a0*/  SYNCS.ARRIVE.TRANS64 RZ, [R3+URZ+0x34830], R2 ;  /* 0x0348300203ff79a7 */ /* 0x0007e2000800003f */
[----:B--2---:R-:W-:-:S13]  /*243b0*/  LOP3.LUT P1, RZ, R5, 0x1, RZ, 0xc0, !PT ;  /* 0x0000000105ff7812 */ /* 0x004fda000782c0ff */
[----:B---3--:R-:W-:Y:S05]  /*243c0*/  @!P1 BRA `(.L_x_7591) ;  /* 0x0000000000049947 */ /* 0x008fea0003800000 */
[----:B------:R-:W-:Y:S01]  /*243d0*/  BPT.TRAP 0x1 ;  /* 0x000000040000795c */ /* 0x000fe20000300000 */
.L_x_7591:
[----:B------:R-:W-:Y:S05]  /*243e0*/  BSYNC B3 ;  /* 0x0000000000037941 */ /* 0x000fea0003800000 */
.L_x_7590:
[----:B------:R-:W2:Y:S04]  /*243f0*/  LDL R5, [R1+0x8] ;  /* 0x0000080001057983 */ /* 0x000ea80000100800 */
[----:B----4-:R-:W3:Y:S01]  /*24400*/  LDL R2, [R1+0x1c] ;  /* 0x00001c0001027983 */ /* 0x010ee20000100800 */
        /* <DEDUP_REMOVED lines=11> */
.L_x_7592:
        /* <DEDUP_REMOVED lines=16> */
.L_x_7593:
        /* <DEDUP_REMOVED lines=11> */
[----:B------:R-:W3:Y:S04]  /*24670*/  LDL R12, [R1+0x8] ;  /* 0x00000800010c7983 */ /* 0x000ee80000100800 */
[----:B------:R-:W3:Y:S01]  /*24680*/  LDL R7, [R1+0xc] ;  /* 0x00000c0001077983 */ /* 0x000ee20000100800 */
[----:B------:R-:W-:Y:S01]  /*24690*/  BSSY B3, `(.L_x_7594) ;  /* 0x0000005000037945 */ /* 0x000fe20003800000 */
[----:B--2---:R-:W-:Y:S01]  /*246a0*/  SHF.L.U32 R3, R13, 0x1f, RZ ;  /* 0x0000001f0d037819 */ /* 0x004fe200000006ff */
[----:B---3--:R-:W-:-:S04]  /*246b0*/  IMAD R2, R7, 0x8, R12 ;  /* 0x0000000807027824 */ /* 0x008fc800078e020c */
[----:B------:R-:W2:Y:S02]  /*246c0*/  SYNCS.PHASECHK.TRANS64.TRYWAIT P0, [R2+URZ+0x34860], R3 ;  /* 0x03486003020075a7 */ /* 0x000ea4000800017f */
[----:B--2---:R-:W-:Y:S05]  /*246d0*/  @!P0 BRA `(.L_x_7595) ;  /* 0x0000004800608947 */ /* 0x004fea0003800000 */
.L_x_7741:
[----:B------:R-:W-:Y:S05]  /*246e0*/  BSYNC B3 ;  /* 0x0000000000037941 */ /* 0x000fea0003800000 */
.L_x_7594:
[----:B------:R-:W3:Y:S01]  /*246f0*/  S2R R5, SR_TID.X ;  /* 0x0000000000057919 */ /* 0x000ee20000002100 */
[----:B------:R-:W-:-:S04]  /*24700*/  UPRMT UR4, UR37, 0x9910, URZ ;  /* 0x0000991025047896 */ /* 0x000fc8000800003f */
[----:B------:R-:W-:Y:S01]  /*24710*/  UISETP.NE.AND UP0, UPT, UR4, 0x2, UPT ;  /* 0x000000020400788c */ /* 0x000fe2000bf05270 */
[----:B---3--:R-:W-:-:S04]  /*24720*/  LOP3.LUT R5, R5, 0x7f, RZ, 0xc0, !PT ;  /* 0x0000007f05057812 */ /* 0x008fc800078ec0ff */
[----:B------:R-:W-:-:S13]  /*24730*/  ISETP.NE.AND P0, PT, R5, RZ, PT ;  /* 0x000000ff0500720c */ /* 0x000fda0003f05270 */
[----:B--2---:R-:W-:-:S04]  /*24740*/  @!P0 IMAD.MOV.U32 R3, RZ, RZ, 0xb000 ;  /* 0x0000b000ff038424 */ /* 0x004fc800078e00ff */
[----:B------:R2:W-:Y:S01]  /*24750*/  @!P0 SYNCS.ARRIVE.TRANS64 RZ, [R2+URZ+0x34850], R3 ;  /* 0x0348500302ff89a7 */ /* 0x0005e2000800003f */
[----:B------:R-:W-:-:S13]  /*24760*/  PLOP3.LUT P0, PT, PT, PT, UP0, 0x80, 0x0 ;  /* 0x000000000000781c */ /* 0x000fda0003f0f008 */
[----:B--2---:R-:W-:Y:S05]  /*24770*/  @P0 BRA `(.L_x_7596) ;  /* 0x0000000000040947 */ /* 0x004fea0003800000 */
[----:B------:R-:W-:Y:S01]  /*24780*/  BPT.TRAP 0x1 ;  /* 0x000000040000795c */ /* 0x000fe20000300000 */
.L_x_7596:
[----:B------:R-:W2:Y:S01]  /*24790*/  LDL R3, [R1+0x4] ;  /* 0x0000040001037983 */ /* 0x000ea20000100800 */
[----:B------:R-:W-:Y:S01]  /*247a0*/  BSSY B3, `(.L_x_7597) ;  /* 0x0000004000037945 */ /* 0x000fe20003800000 */
[----:B--2---:R-:W-:-:S13]  /*247b0*/  LOP3.LUT P0, RZ, R3, 0x8, RZ, 0xc0, !PT ;  /* 0x0000000803ff7812 */ /* 0x004fda000780c0ff */
[----:B------:R-:W-:Y:S05]  /*247c0*/  @P0 BRA `(.L_x_7598) ;  /* 0x0000000000040947 */ /* 0x000fea0003800000 */
[----:B------:R-:W-:Y:S01]  /*247d0*/  BPT.TRAP 0x1 ;  /* 0x000000040000795c */ /* 0x000fe20000300000 */
.L_x_7598:
[----:B------:R-:W-:Y:S05]  /*247e0*/  BSYNC B3 ;  /* 0x0000000000037941 */ /* 0x000fea0003800000 */
.L_x_7597:
        /* <DEDUP_REMOVED lines=14> */
.L_x_7599:
        /* <DEDUP_REMOVED lines=13> */
[----:B------:R-:W-:Y:S01]  /*249a0*/  PLOP3.LUT P0, PT, PT, PT, PT, 0x80, 0x0 ;  /* 0x000000000000781c */ /* 0x000fe20003f0f070 */
[----:B------:R-:W-:Y:S01]  /*249b0*/  UMOV UR6, 0x0 ;  /* 0x0000000000067882 */ /* 0x000fe20000000000 */
[----:B------:R-:W-:-:S11]  /*249c0*/  UMOV UR7, 0x14f00000 ;  /* 0x14f0000000077882 */ /* 0x000fd60000000000 */
.L_x_7600:
        /* <DEDUP_REMOVED lines=11> */
[----:B------:R3:W-:Y:S04]  /*24a80*/  STL [R1], R4 ;  /* 0x0000000401007387 */ /* 0x0007e80000100800 */
[----:B------:R3:W-:Y:S02]  /*24a90*/  STL [R1+0x18], R0 ;  /* 0x0000180001007387 */ /* 0x0007e40000100800 */
.L_x_7586:
[----:B------:R-:W-:Y:S05]  /*24aa0*/  BSYNC B1 ;  /* 0x0000000000017941 */ /* 0x000fea0003800000 */
.L_x_7585:
[----:B---3--:R-:W3:Y:S04]  /*24ab0*/  LDL.LU R0, [R1+0x38] ;  /* 0x0000380001007983 */ /* 0x008ee80000300800 */
[----:B------:R4:W-:Y:S04]  /*24ac0*/  STL [R1+0xc], R6 ;  /* 0x00000c0601007387 */ /* 0x0009e80000100800 */
[----:B------:R4:W-:Y:S02]  /*24ad0*/  STL [R1+0x14], R9 ;  /* 0x0000140901007387 */ /* 0x0009e40000100800 */
[----:B---34-:R-:W-:-:S07]  /*24ae0*/  VIADD R0, R0, 0xfffffffd ;  /* 0xfffffffd00007836 */ /* 0x018fce0000000000 */
.L_x_7584:
[----:B------:R-:W-:Y:S05]  /*24af0*/  BSYNC B2 ;  /* 0x0000000000027941 */ /* 0x000fea0003800000 */
.L_x_7583:
[----:B------:R-:W3:Y:S01]  /*24b00*/  LDL.LU R2, [R1+0x3c] ;  /* 0x00003c0001027983 */ /* 0x000ee20000300800 */
[----:B------:R-:W-:-:S04]  /*24b10*/  IADD3 R8, -R8, RZ, RZ ;  /* 0x000000ff08087210 */ /* 0x000fc80007ffe1ff */
[----:B---3--:R-:W-:-:S13]  /*24b20*/  ISETP.NE.AND P0, PT, R2, R8, PT ;  /* 0x000000080200720c */ /* 0x008fda0003f05270 */
[----:B------:R-:W-:Y:S05]  /*24b30*/  @!P0 BRA `(.L_x_7582) ;  /* 0x0000001400248947 */ /* 0x000fea0003800000 */
[----:B------:R3:W5:Y:S02]  /*24b40*/  LDL R8, [R1] ;  /* 0x0000000001087983 */ /* 0x0007640000100800 */
.L_x_7633:
[----:B----4-:R-:W4:Y:S04]  /*24b50*/  LDL R4, [R1+0x4] ;  /* 0x0000040001047983 */ /* 0x010f280000100800 */
[----:B--2---:R-:W2:Y:S04]  /*24b60*/  LDL R3, [R1+0xc] ;  /* 0x00000c0001037983 */ /* 0x004ea80000100800 */
[----:B---3--:R-:W3:Y:S01]  /*24b70*/  LDL R2, [R1+0x14] ;  /* 0x0000140001027983 */ /* 0x008ee20000100800 */
[----:B------:R-:W-:Y:S05]  /*24b80*/  YIELD ;  /* 0x0000000000007946 */ /* 0x000fea0003800000 */
[----:B------:R-:W-:Y:S01]  /*24b90*/  BSSY B1, `(.L_x_7601) ;  /* 0x000009f000017945 */ /* 0x000fe20003800000 */
[----:B----4-:R-:W-:Y:S01]  /*24ba0*/  LOP3.LUT P1, RZ, R4, 0x4, RZ, 0xc0, !PT ;  /* 0x0000000404ff7812 */ /* 0x010fe2000782c0ff */
[----:B--2---:R-:W-:-:S05]  /*24bb0*/  VIADD R4, R3, 0x1 ;  /* 0x0000000103047836 */ /* 0x004fca0000000000 */
        /* <DEDUP_REMOVED lines=11> */
[----:B------:R-:W3:Y:S01]  /*24c70*/  LDC R7, c[0x0][0x43c] ;  /* 0x00010f00ff077b82 */ /* 0x000ee20000000800 */
        /* <DEDUP_REMOVED lines=8> */
[----:B------:R-:W-:Y:S02]  /*24d00*/  IADD3 R6, -R2, RZ, RZ ;  /* 0x000000ff02067210 */ /* 0x000fe40007ffe1ff */
[----:B------:R-:W-:-:S03]  /*24d10*/  SHF.R.S32.HI R3, RZ, 0x1f, R2 ;  /* 0x0000001fff037819 */ /* 0x000fc60000011402 */
[----:B------:R-:W-:Y:S02]  /*24d20*/  IMAD R6, R7, R6, R0 ;  /* 0x0000000607067224 */ /* 0x000fe400078e0200 */
[----:B--2---:R-:W-:-:S04]  /*24d30*/  IMAD R7, R10, UR6, RZ ;  /* 0x000000060a077c24 */ /* 0x004fc8000f8e02ff */
[C---:B----4-:R-:W-:Y:S02]  /*24d40*/  IMAD R7, R9.reuse, UR7, R7 ;  /* 0x0000000709077c24 */ /* 0x050fe4000f8e0207 */
[----:B------:R-:W-:-:S04]  /*24d50*/  IMAD.WIDE.U32 R2, R9, UR6, R2 ;  /* 0x0000000609027c25 */ /* 0x000fc8000f8e0002 */
[----:B------:R-:W-:Y:S01]  /*24d60*/  IMAD.IADD R3, R7, 0x1, R3 ;  /* 0x0000000107037824 */ /* 0x000fe200078e0203 */
[----:B-----5:R-:W-:-:S04]  /*24d70*/  LEA R8, P0, R2, UR4, 0x2 ;  /* 0x0000000402087c11 */ /* 0x020fc8000f8010ff */
[----:B------:R-:W-:-:S05]  /*24d80*/  LEA.HI.X R9, R2, UR5, R3, 0x2, P0 ;  /* 0x0000000502097c11 */ /* 0x000fca00080f1403 */
[----:B------:R2:W5:Y:S04]  /*24d90*/  LDG.E R8, desc[UR8][R8.64] ;  /* 0x0000000808087981 */ /* 0x000568000c1e1900 */
.L_x_7603:
[----:B------:R-:W3:Y:S01]  /*24da0*/  LDL R2, [R1+0x8] ;  /* 0x0000080001027983 */ /* 0x000ee20000100800 */
[----:B------:R-:W-:Y:S01]  /*24db0*/  BSSY B2, `(.L_x_7604) ;  /* 0x0000005000027945 */ /* 0x000fe20003800000 */
[----:B---3--:R-:W-:Y:S01]  /*24dc0*/  IMAD R3, R4, 0x8, R2 ;  /* 0x0000000804037824 */ /* 0x008fe200078e0202 */
[----:B------:R-:W-:-:S04]  /*24dd0*/  SHF.L.U32 R2, R5, 0x1f, RZ ;  /* 0x0000001f05027819 */ /* 0x000fc800000006ff */
[----:B------:R-:W3:Y:S02]  /*24de0*/  SYNCS.PHASECHK.TRANS64.TRYWAIT P0, [R3+URZ+0x34840], R2 ;  /* 0x03484002030075a7 */ /* 0x000ee4000800017f */
[----:B---3--:R-:W-:Y:S05]  /*24df0*/  @!P0 BRA `(.L_x_7605) ;  /* 0x0000004000ac8947 */ /* 0x008fea0003800000 */
.L_x_7742:
[----:B------:R-:W-:Y:S05]  /*24e00*/  BSYNC B2 ;  /* 0x0000000000027941 */ /* 0x000fea0003800000 */
.L_x_7604:
        /* <DEDUP_REMOVED lines=11> */
.L_x_7607:
[----:B------:R-:W-:Y:S05]  /*24ec0*/  BSYNC B2 ;  /* 0x0000000000027941 */ /* 0x000fea0003800000 */
.L_x_7606:
[----:B---3--:R-:W3:Y:S04]  /*24ed0*/  LDL R2, [R1+0x8] ;  /* 0x0000080001027983 */ /* 0x008ee80000100800 */
[----:B------:R-:W4:Y:S01]  /*24ee0*/  LDL R7, [R1+0x1c] ;  /* 0x00001c0001077983 */ /* 0x000f220000100800 */
        /* <DEDUP_REMOVED lines=9> */
[----:B----4-:R-:W-:Y:S02]  /*24f80*/  IMAD R7, R6, 0xb0, R7 ;  /* 0x000000b006077824 */ /* 0x010fe400078e0207 */
[----:B--2---:R-:W-:-:S07]  /*24f90*/  VIADD R9, R2, 0x1e400 ;  /* 0x0001e40002097836 */ /* 0x004fce0000000000 */
.L_x_7608:
        /* <DEDUP_REMOVED lines=16> */
.L_x_7609:
        /* <DEDUP_REMOVED lines=18> */
.L_x_7743:
[----:B------:R-:W-:Y:S05]  /*251c0*/  BSYNC B2 ;  /* 0x0000000000027941 */ /* 0x000fea0003800000 */
.L_x_7610:
        /* <DEDUP_REMOVED lines=10> */
.L_x_7612:
[----:B------:R-:W2:Y:S01]  /*25270*/  LDL R3, [R1+0x4] ;  /* 0x0000040001037983 */ /* 0x000ea20000100800 */
[----:B------:R-:W-:Y:S01]  /*25280*/  BSSY B2, `(.L_x_7613) ;  /* 0x0000004000027945 */ /* 0x000fe20003800000 */
[----:B--2---:R-:W-:-:S13]  /*25290*/  LOP3.LUT P0, RZ, R3, 0x8, RZ, 0xc0, !PT ;  /* 0x0000000803ff7812 */ /* 0x004fda000780c0ff */
[----:B------:R-:W-:Y:S05]  /*252a0*/  @P0 BRA `(.L_x_7614) ;  /* 0x0000000000040947 */ /* 0x000fea0003800000 */
[----:B------:R-:W-:Y:S01]  /*252b0*/  BPT.TRAP 0x1 ;  /* 0x000000040000795c */ /* 0x000fe20000300000 */
.L_x_7614:
[----:B------:R-:W-:Y:S05]  /*252c0*/  BSYNC B2 ;  /* 0x0000000000027941 */ /* 0x000fea0003800000 */
.L_x_7613:
        /* <DEDUP_REMOVED lines=14> */
.L_x_7615:
        /* <DEDUP_REMOVED lines=16> */
.L_x_7616:
        /* <DEDUP_REMOVED lines=13> */
.L_x_7602:
[----:B------:R-:W-:Y:S05]  /*25580*/  BSYNC B1 ;  /* 0x0000000000017941 */ /* 0x000fea0003800000 */
.L_x_7601:
[----:B------:R-:W3:Y:S01]  /*25590*/  LDL R2, [R1+0x4] ;  /* 0x0000040001027983 */ /* 0x000ee20000100800 */
[----:B------:R-:W-:Y:S01]  /*255a0*/  VIADD R3, R4, 0x1 ;  /* 0x0000000104037836 */ /* 0x000fe20000000000 */
[----:B------:R-:W-:Y:S04]  /*255b0*/  BSSY B1, `(.L_x_7617) ;  /* 0x000009e000017945 */ /* 0x000fe80003800000 */
[----:B------:R-:W-:-:S04]  /*255c0*/  ISETP.NE.AND P0, PT, R3, 0x2, PT ;  /* 0x000000020300780c */ /* 0x000fc80003f05270 */
[----:B------:R-:W-:Y:S02]  /*255d0*/  SEL R11, R3, RZ, P0 ;  /* 0x000000ff030b7207 */ /* 0x000fe40000000000 */
[----:B---3--:R-:W-:Y:S02]  /*255e0*/  LOP3.LUT P1, RZ, R2, 0x4, RZ, 0xc0, !PT ;  /* 0x0000000402ff7812 */ /* 0x008fe4000782c0ff */
        /* <DEDUP_REMOVED lines=11> */
[----:B-----5:R-:W4:Y:S01]  /*256a0*/  LDC R8, c[0x0][0x43c] ;  /* 0x00010f00ff087b82 */ /* 0x020f220000000800 */
[----:B------:R-:W-:Y:S02]  /*256b0*/  ULDC.64 UR6, c[0x0][0x428] ;  /* 0x00010a0000067ab9 */ /* 0x000fe40000000a00 */
[----:B------:R-:W3:Y:S01]  /*256c0*/  LDL R9, [R1+0x10] ;  /* 0x0000100001097983 */ /* 0x000ee20000100800 */
[----:B------:R-:W-:Y:S01]  /*256d0*/  ULDC.64 UR8, c[0x0][0x208] ;  /* 0x0000820000087ab9 */ /* 0x000fe20000000a00 */
[----:B----4-:R-:W-:-:S13]  /*256e0*/  ISETP.NE.AND P0, PT, R8, 0x1, PT ;  /* 0x000000010800780c */ /* 0x010fda0003f05270 */
[----:B------:R-:W4:Y:S02]  /*256f0*/  @P0 LDC.64 R2, c[0x0][0x440] ;  /* 0x00011000ff020b82 */ /* 0x000f240000000a00 */
[----:B----4-:R-:W-:Y:S01]  /*25700*/  @P0 IMAD.HI.U32 R7, R6, R2, RZ ;  /* 0x0000000206070227 */ /* 0x010fe200078e00ff */
        /* <DEDUP_REMOVED lines=12> */
.L_x_7619:
[----:B------:R-:W4:Y:S01]  /*257d0*/  LDL R2, [R1+0x8] ;  /* 0x0000080001027983 */ /* 0x000f220000100800 */
[----:B------:R-:W-:Y:S01]  /*257e0*/  BSSY B2, `(.L_x_7620) ;  /* 0x0000005000027945 */ /* 0x000fe20003800000 */
[----:B----4-:R-:W-:Y:S01]  /*257f0*/  IMAD R3, R11, 0x8, R2 ;  /* 0x000000080b037824 */ /* 0x010fe200078e0202 */
[----:B------:R-:W-:-:S04]  /*25800*/  SHF.L.U32 R2, R10, 0x1f, RZ ;  /* 0x0000001f0a027819 */ /* 0x000fc800000006ff */
[----:B------:R-:W4:Y:S02]  /*25810*/  SYNCS.PHASECHK.TRANS64.TRYWAIT P0, [R3+URZ+0x34840], R2 ;  /* 0x03484002030075a7 */ /* 0x000f24000800017f */
[----:B----4-:R-:W-:Y:S05]  /*25820*/  @!P0 BRA `(.L_x_7621) ;  /* 0x0000003800488947 */ /* 0x010fea0003800000 */
.L_x_7744:
[----:B------:R-:W-:Y:S05]  /*25830*/  BSYNC B2 ;  /* 0x0000000000027941 */ /* 0x000fea0003800000 */
.L_x_7620:
[----:B------:R-:W0:Y:S01]  /*25840*/  S2R R7, SR_TID.X ;  /* 0x0000000000077919 */ /* 0x000e220000002100 */
[----:B------:R-:W-:Y:S01]  /*25850*/  BSSY B2, `(.L_x_7622) ;  /* 0x000000a000027945 */ /* 0x000fe20003800000 */
[----:B0-----:R-:W-:-:S04]  /*25860*/  LOP3.LUT R7, R7, 0x7f, RZ, 0xc0, !PT ;  /* 0x0000007f07077812 */ /* 0x001fc800078ec0ff */
[----:B------:R-:W-:-:S13]  /*25870*/  ISETP.NE.AND P0, PT, R7, RZ, PT ;  /* 0x000000ff0700720c */ /* 0x000fda0003f05270 */
[----:B------:R-:W-:Y:S05]  /*25880*/  @P0 BRA `(.L_x_7623) ;  /* 0x0000000000180947 */ /* 0x000fea0003800000 */
[----:B------:R-:W2:Y:S01]  /*25890*/  LDL R7, [R1+0x4] ;  /* 0x0000040001077983 */ /* 0x000ea20000100800 */
[----:B----4-:R-:W-:-:S04]  /*258a0*/  MOV R2, 0xb000 ;  /* 0x0000b00000027802 */ /* 0x010fc80000000f00 */
[----:B------:R0:W-:Y:S01]  /*258b0*/  SYNCS.ARRIVE.TRANS64 RZ, [R3+URZ+0x34830], R2 ;  /* 0x0348300203ff79a7 */ /* 0x0001e2000800003f */
[----:B--2---:R-:W-:-:S13]  /*258c0*/  LOP3.LUT P1, RZ, R7, 0x1, RZ, 0xc0, !PT ;  /* 0x0000000107ff7812 */ /* 0x004fda000782c0ff */
[----:B0-----:R-:W-:Y:S05]  /*258d0*/  @!P1 BRA `(.L_x_7623) ;  /* 0x0000000000049947 */ /* 0x001fea0003800000 */
[----:B------:R-:W-:Y:S01]  /*258e0*/  BPT.TRAP 0x1 ;  /* 0x000000040000795c */ /* 0x000fe20000300000 */
.L_x_7623:
[----:B------:R-:W-:Y:S05]  /*258f0*/  BSYNC B2 ;  /* 0x0000000000027941 */ /* 0x000fea0003800000 */
.L_x_7622:
[----:B--2---:R-:W2:Y:S04]  /*25900*/  LDL R9, [R1+0x8] ;  /* 0x0000080001097983 */ /* 0x004ea80000100800 */
[----:B----4-:R-:W2:Y:S04]  /*25910*/  LDL R2, [R1+0xc] ;  /* 0x00000c0001027983 */ /* 0x010ea80000100800 */
[----:B------:R-:W4:Y:S01]  /*25920*/  LDL R7, [R1+0x1c] ;  /* 0x00001c0001077983 */ /* 0x000f220000100800 */
[----:B---3--:R-:W-:Y:S01]  /*25930*/  IMAD.MOV.U32 R10, RZ, RZ, RZ ;  /* 0x000000ffff0a7224 */ /* 0x008fe200078e00ff */
        /* <DEDUP_REMOVED lines=8> */
[----:B----4-:R-:W-:Y:S02]  /*259c0*/  IMAD R7, R6, 0xb0, R7 ;  /* 0x000000b006077824 */ /* 0x010fe400078e0207 */
[----:B------:R-:W-:-:S08]  /*259d0*/  VIADD R9, R2, 0x1e400 ;  /* 0x0001e40002097836 */ /* 0x000fd00000000000 */
.L_x_7624:
        /* <DEDUP_REMOVED lines=16> */
.L_x_7625:
        /* <DEDUP_REMOVED lines=16> */
.L_x_7745:
[----:B------:R-:W-:Y:S05]  /*25be0*/  BSYNC B2 ;  /* 0x0000000000027941 */ /* 0x000fea0003800000 */
.L_x_7626:
        /* <DEDUP_REMOVED lines=10> */
.L_x_7628:
[----:B------:R-:W2:Y:S01]  /*25c90*/  LDL R3, [R1+0x4] ;  /* 0x0000040001037983 */ /* 0x000ea20000100800 */
[----:B------:R-:W-:Y:S01]  /*25ca0*/  BSSY B2, `(.L_x_7629) ;  /* 0x0000004000027945 */ /* 0x000fe20003800000 */
[----:B--2---:R-:W-:-:S13]  /*25cb0*/  LOP3.LUT P0, RZ, R3, 0x8, RZ, 0xc0, !PT ;  /* 0x0000000803ff7812 */ /* 0x004fda000780c0ff */
[----:B------:R-:W-:Y:S05]  /*25cc0*/  @P0 BRA `(.L_x_7630) ;  /* 0x0000000000040947 */ /* 0x000fea0003800000 */
[----:B------:R-:W-:Y:S01]  /*25cd0*/  BPT.TRAP 0x1 ;  /* 0x000000040000795c */ /* 0x000fe20000300000 */
.L_x_7630:
[----:B------:R-:W-:Y:S05]  /*25ce0*/  BSYNC B2 ;  /* 0x0000000000027941 */ /* 0x000fea0003800000 */
.L_x_7629:
        /* <DEDUP_REMOVED lines=13> */
.L_x_7631:
        /* <DEDUP_REMOVED lines=16> */
.L_x_7632:
        /* <DEDUP_REMOVED lines=13> */
.L_x_7618:
[----:B------:R-:W-:Y:S05]  /*25f90*/  BSYNC B1 ;  /* 0x0000000000017941 */ /* 0x000fea0003800000 */
.L_x_7617:
[C---:B------:R-:W-:Y:S01]  /*25fa0*/  ISETP.GT.AND P0, PT, R0.reuse, 0x1, PT ;  /* 0x000000010000780c */ /* 0x040fe20003f04270 */
[----:B------:R-:W-:-:S12]  /*25fb0*/  VIADD R0, R0, 0xfffffffe ;  /* 0xfffffffe00007836 */ /* 0x000fd80000000000 */
[----:B------:R-:W-:Y:S05]  /*25fc0*/  @P0 BRA `(.L_x_7633) ;  /* 0xffffffe800e00947 */ /* 0x000fea000383ffff */
.L_x_7582:
[----:B------:R-:W-:Y:S05]  /*25fd0*/  BSYNC B0 ;  /* 0x0000000000007941 */ /* 0x000fea0003800000 */
.L_x_7581:
[----:B------:R-:W0:Y:S01]  /*25fe0*/  S2R R2, SR_TID.X ;  /* 0x0000000000027919 */ /* 0x000e220000002100 */
[----:B------:R-:W-:Y:S01]  /*25ff0*/  BSSY B0, `(.L_x_7634) ;  /* 0x0000011000007945 */ /* 0x000fe20003800000 */
[----:B0-----:R-:W-:-:S04]  /*26000*/  LOP3.LUT R2, R2, 0x7f, RZ, 0xc0, !PT ;  /* 0x0000007f02027812 */ /* 0x001fc800078ec0ff */
[----:B------:R-:W-:-:S13]  /*26010*/  ISETP.NE.AND P0, PT, R2, RZ, PT ;  /* 0x000000ff0200720c */ /* 0x000fda0003f05270 */
[----:B------:R-:W-:Y:S05]  /*26020*/  @P0 BRA `(.L_x_7635) ;  /* 0x0000000000340947 */ /* 0x000fea0003800000 */
[----:B------:R-:W0:Y:S01]  /*26030*/  S2R R2, SR_LANEID ;  /* 0x0000000000027919 */ /* 0x000e220000000000 */
[----:B------:R-:W-:Y:S01]  /*26040*/  VOTEU.ANY UR4, UPT, PT ;  /* 0x0000000000047886 */ /* 0x000fe200038e0100 */
[----:B--2---:R-:W2:Y:S01]  /*26050*/  LDC.64 R4, c[0x0][0xc60] ;  /* 0x00031800ff047b82 */ /* 0x004ea20000000a00 */
[----:B------:R-:W0:Y:S01]  /*26060*/  FLO.U32 R0, UR4 ;  /* 0x0000000400007d00 */ /* 0x000e2200080e0000 */
[----:B------:R-:W-:Y:S01]  /*26070*/  ULDC.64 UR6, c[0x0][0x208] ;  /* 0x0000820000067ab9 */ /* 0x000fe20000000a00 */
[----:B0-----:R-:W-:-:S06]  /*26080*/  ISETP.EQ.U32.AND P0, PT, R0, R2, PT ;  /* 0x000000020000720c */ /* 0x001fcc0003f02070 */
[----:B------:R-:W2:Y:S07]  /*26090*/  POPC R2, UR4 ;  /* 0x0000000400027d09 */ /* 0x000eae0008000000 */
[----:B--2---:R-:W2:Y:S04]  /*260a0*/  @P0 ATOMG.E.ADD.STRONG.GPU PT, R2, desc[UR6][R4.64], R2 ;  /* 0x00000002040209a8 */ /* 0x004ea800081ee1c6 */
[----:B--2---:R0:W2:Y:S02]  /*260b0*/  SHFL.IDX PT, R2, R2, R0, 0x1f ;  /* 0x00001f0002027589 */ /* 0x0040a400000e0000 */
[----:B0-----:R-:W0:Y:S02]  /*260c0*/  S2R R0, SR_LTMASK ;  /* 0x0000000000007919 */ /* 0x001e240000003900 */
[----:B0-----:R-:W-:-:S06]  /*260d0*/  LOP3.LUT R0, R0, UR4, RZ, 0xc0, !PT ;  /* 0x0000000400007c12 */ /* 0x001fcc000f8ec0ff */
[----:B------:R-:W2:Y:S02]  /*260e0*/  POPC R0, R0 ;  /* 0x0000000000007309 */ /* 0x000ea40000000000 */
[----:B--2---:R-:W-:-:S07]  /*260f0*/  IADD3 R16, R2, UR36, R0 ;  /* 0x0000002402107c10 */ /* 0x004fce000fffe000 */
.L_x_7635:
[----:B------:R-:W-:Y:S05]  /*26100*/  BSYNC B0 ;  /* 0x0000000000007941 */ /* 0x000fea0003800000 */
.L_x_7634:
        /* <DEDUP_REMOVED lines=8> */
[----:B--2---:R-:W-:-:S02]  /*26190*/  LEA R2, R2, R3, 0x3 ;  /* 0x0000000302027211 */ /* 0x004fc400078e18ff */
[----:B---3--:R-:W-:-:S04]  /*261a0*/  SHF.L.U32 R0, R0, 0x1f, RZ ;  /* 0x0000001f00007819 */ /* 0x008fc800000006ff */
[----:B------:R-:W0:Y:S02]  /*261b0*/  SYNCS.PHASECHK.TRANS64.TRYWAIT P0, [R2+URZ+0x34860], R0 ;  /* 0x03486000020075a7 */ /* 0x000e24000800017f */
[----:B0-----:R-:W-:Y:S05]  /*261c0*/  @!P0 BRA `(.L_x_7639) ;  /* 0x0000003000088947 */ /* 0x001fea0003800000 */
.L_x_7746:
[----:B------:R-:W-:Y:S05]  /*261d0*/  BSYNC B1 ;  /* 0x0000000000017941 */ /* 0x000fea0003800000 */
.L_x_7638:
        /* <DEDUP_REMOVED lines=10> */
.L_x_7640:
[----:B------:R-:W2:Y:S01]  /*26280*/  LDL R0, [R1+0x4] ;  /* 0x0000040001007983 */ /* 0x000ea20000100800 */
[----:B------:R-:W-:Y:S01]  /*26290*/  BSSY B1, `(.L_x_7641) ;  /* 0x0000004000017945 */ /* 0x000fe20003800000 */
[----:B--2---:R-:W-:-:S13]  /*262a0*/  LOP3.LUT P0, RZ, R0, 0x8, RZ, 0xc0, !PT ;  /* 0x0000000800ff7812 */ /* 0x004fda000780c0ff */
[----:B------:R-:W-:Y:S05]  /*262b0*/  @P0 BRA `(.L_x_7642) ;  /* 0x0000000000040947 */ /* 0x000fea0003800000 */
[----:B------:R-:W-:Y:S01]  /*262c0*/  BPT.TRAP 0x1 ;  /* 0x000000040000795c */ /* 0x000fe20000300000 */
.L_x_7642:
[----:B------:R-:W-:Y:S05]  /*262d0*/  BSYNC B1 ;  /* 0x0000000000017941 */ /* 0x000fea0003800000 */
.L_x_7641:
[----:B------:R-:W2:Y:S04]  /*262e0*/  LDL R5, [R1+0x8] ;  /* 0x0000080001057983 */ /* 0x000ea80000100800 */
[----:B------:R-:W2:Y:S04]  /*262f0*/  LDL R0, [R1+0xc] ;  /* 0x00000c0001007983 */ /* 0x000ea80000100800 */
        /* <DEDUP_REMOVED lines=12> */
.L_x_7643:
        /* <DEDUP_REMOVED lines=16> */
.L_x_7644:
        /* <DEDUP_REMOVED lines=11> */
.L_x_7637:
[----:B------:R-:W-:Y:S05]  /*26570*/  BSYNC B0 ;  /* 0x0000000000007941 */ /* 0x000fea0003800000 */
.L_x_7636:
        /* <DEDUP_REMOVED lines=9> */
.L_x_7561:
[----:B------:R-:W-:Y:S05]  /*26610*/  BSYNC B7 ;  /* 0x0000000000077941 */ /* 0x000fea0003800000 */
.L_x_7559:
[----:B----45:R-:W2:Y:S02]  /*26620*/  LDL R8, [R1+0x4] ;  /* 0x0000040001087983 */ /* 0x030ea40000100800 */
[----:B--2---:R-:W-:-:S13]  /*26630*/  LOP3.LUT P0, RZ, R8, 0x10, RZ, 0xc0, !PT ;  /* 0x0000001008ff7812 */ /* 0x004fda000780c0ff */
[----:B------:R-:W-:Y:S05]  /*26640*/  @!P0 BRA `(.L_x_7645) ;  /* 0x0000000000288947 */ /* 0x000fea0003800000 */
[----:B------:R-:W-:Y:S05]  /*26650*/  WARPSYNC.ALL ;  /* 0x0000000000007948 */ /* 0x000fea0003800000 */
[----:B------:R-:W2:Y:S08]  /*26660*/  S2UR UR5, SR_CgaCtaId ;  /* 0x00000000000579c3 */ /* 0x000eb00000008800 */
[----:B------:R-:W-:Y:S06]  /*26670*/  BAR.SYNC.DEFER_BLOCKING 0x5, 0x180 ;  /* 0x0146000000007b1d */ /* 0x000fec0000010000 */
[----:B------:R-:W-:-:S02]  /*26680*/  UMOV UR4, 0x400 ;  /* 0x0000040000047882 */ /* 0x000fc40000000000 */
[----:B--2---:R-:W-:-:S06]  /*26690*/  ULEA UR4, UR5, UR4, 0x18 ;  /* 0x0000000405047291 */ /* 0x004fcc000f8ec03f */
[----:B0-----:R-:W-:-:S05]  /*266a0*/  IMAD.U32 R0, RZ, RZ, UR4 ;  /* 0x00000004ff007e24 */ /* 0x001fca000f8e00ff */
[----:B------:R2:W3:Y:S04]  /*266b0*/  LDS.128 R16, [R0+0x348d0] ;  /* 0x0348d00000107984 */ /* 0x0004e80000000c00 */
[----:B------:R2:W-:Y:S01]  /*266c0*/  STL [R1+0x8], R0 ;  /* 0x0000080001007387 */ /* 0x0005e20000100800 */
[----:B------:R-:W-:Y:S06]  /*266d0*/  BAR.ARV 0x4, 0x180 ;  /* 0x0106000000007b1d */ /* 0x000fec0000002000 */
[----:B------:R-:W-:Y:S05]  /*266e0*/  BRA `(.L_x_7646) ;  /* 0x00000008004c7947 */ /* 0x000fea0003800000 */
.L_x_7645:
[----:B------:R-:W2:Y:S01]  /*266f0*/  LDL R7, [R1+0x2c] ;  /* 0x00002c0001077983 */ /* 0x000ea20000100800 */
[----:B------:R-:W-:Y:S01]  /*26700*/  UMOV UR4, 0xffffffff ;  /* 0xffffffff00047882 */ /* 0x000fe20000000000 */
[----:B--2---:R-:W-:Y:S02]  /*26710*/  ISETP.NE.AND P5, PT, R7, 0x1f, PT ;  /* 0x0000001f0700780c */ /* 0x004fe40003fa5270 */
[----:B------:R-:W-:Y:S11]  /*26720*/  BRA.DIV UR4, `(.L_x_7647) ;  /* 0x0000002a04c47947 */ /* 0x000ff6000b800000 */
[----:B------:R-:W-:Y:S01]  /*26730*/  IMAD.IADD R5, R19, 0x1, R7 ;  /* 0x0000000113057824 */ /* 0x000fe200078e0207 */
        /* <DEDUP_REMOVED lines=9> */
[----:B------:R-:W-:Y:S01]  /*267d0*/  SHFL.IDX PT, R4, R16, 0x1, 0x1f ;  /* 0x00201f0010047f89 */ /* 0x000fe200000e0000 */
[C---:B------:R-:W-:Y:S02]  /*267e0*/  ISETP.GE.U32.AND P3, PT, R7.reuse, 0x10, PT ;  /* 0x000000100700780c */ /* 0x040fe40003f66070 */
[----:B0-----:R-:W-:Y:S01]  /*267f0*/  MOV R2, RZ ;  /* 0x000000ff00027202 */ /* 0x001fe20000000f00 */
[----:B--2---:R-:W-:Y:S01]  /*26800*/  @!P0 IMAD.MOV.U32 R2, RZ, RZ, R3 ;  /* 0x000000ffff028224 */ /* 0x004fe200078e0003 */
[----:B------:R-:W-:-:S04]  /*26810*/  ISETP.GE.U32.AND P0, PT, R7, 0x2, PT ;  /* 0x000000020700780c */ /* 0x000fc80003f06070 */
        /* <DEDUP_REMOVED lines=15> */
[----:B------:R0:W2:Y:S04]  /*26910*/  SHFL.IDX PT, R0, R16, RZ, 0x1f ;  /* 0x00001fff10007589 */ /* 0x0000a800000e0000 */
[----:B------:R0:W3:Y:S02]  /*26920*/  SHFL.IDX PT, R6, R5, 0x1f, 0x1f ;  /* 0x03e01f0005067f89 */ /* 0x0000e400000e0000 */
.L_x_7756:
[----:B------:R-:W-:Y:S02]  /*26930*/  ULDC UR4, c[0x0][0xc38] ;  /* 0x00030e0000047ab9 */ /* 0x000fe40000000800 */
[----:B0-----:R-:W-:-:S05]  /*26940*/  MOV R16, UR4 ;  /* 0x0000000400107c02 */ /* 0x001fca0008000f00 */
[----:B---3--:R-:W-:-:S04]  /*26950*/  IMAD R6, R6, R16, RZ ;  /* 0x0000001006067224 */ /* 0x008fc800078e02ff */
[----:B------:R-:W-:-:S05]  /*26960*/  IMAD.IADD R4, R4, 0x1, R6 ;  /* 0x0000000104047824 */ /* 0x000fca00078e0206 */
[----:B--2---:R-:W-:-:S13]  /*26970*/  ISETP.GT.AND P4, PT, R4, R0, PT ;  /* 0x000000000400720c */ /* 0x004fda0003f84270 */
[----:B------:R-:W-:Y:S05]  /*26980*/  @P4 BRA `(.L_x_7648) ;  /* 0x0000000000a44947 */ /* 0x000fea0003800000 */
.L_x_7653:
[----:B0-----:R-:W0:Y:S01]  /*26990*/  LDC R2, c[0x0][0xc3c] ;  /* 0x00030f00ff027b82 */ /* 0x001e220000000800 */
[----:B------:R-:W-:-:S05]  /*269a0*/  VIADD R19, R19, 0x1f ;  /* 0x0000001f13137836 */ /* 0x000fca0000000000 */
[----:B0-----:R-:W-:-:S13]  /*269b0*/  ISETP.GE.AND P4, PT, R19, R2, PT ;  /* 0x000000021300720c */ /* 0x001fda0003f86270 */
[----:B------:R-:W-:Y:S05]  /*269c0*/  @P4 BRA `(.L_x_7649) ;  /* 0x00000004004c4947 */ /* 0x000fea0003800000 */
[----:B------:R-:W2:Y:S01]  /*269d0*/  LDL R3, [R1+0x2c] ;  /* 0x00002c0001037983 */ /* 0x000ea20000100800 */
[----:B------:R-:W-:Y:S01]  /*269e0*/  BSSY B0, `(.L_x_7650) ;  /* 0x0000009000007945 */ /* 0x000fe20003800000 */
[----:B--2---:R-:W-:-:S04]  /*269f0*/  IADD3 R5, R19, R3, RZ ;  /* 0x0000000313057210 */ /* 0x004fc80007ffe0ff */
[----:B------:R-:W-:Y:S01]  /*26a00*/  ISETP.GE.OR P4, PT, R5, R2, !P5 ;  /* 0x000000020500720c */ /* 0x000fe20006f86670 */
[----:B------:R-:W-:-:S12]  /*26a10*/  IMAD.MOV.U32 R2, RZ, RZ, RZ ;  /* 0x000000ffff027224 */ /* 0x000fd800078e00ff */
[----:B------:R-:W-:Y:S05]  /*26a20*/  @P4 BRA `(.L_x_7651) ;  /* 0x0000000000104947 */ /* 0x000fea0003800000 */
[----:B------:R-:W0:Y:S01]  /*26a30*/  LDC.64 R2, c[0x0][0xc80] ;  /* 0x00032000ff027b82 */ /* 0x000e220000000a00 */
[----:B------:R-:W-:Y:S01]  /*26a40*/  ULDC.64 UR4, c[0x0][0x208] ;  /* 0x0000820000047ab9 */ /* 0x000fe20000000a00 */
[----:B0-----:R-:W-:-:S06]  /*26a50*/  IMAD.WIDE R2, R5, 0x4, R2 ;  /* 0x0000000405027825 */ /* 0x001fcc00078e0202 */
[----:B------:R0:W5:Y:S02]  /*26a60*/  LDG.E R2, desc[UR4][R2.64] ;  /* 0x0000000402027981 */ /* 0x000164000c1e1900 */
.L_x_7651:
[----:B------:R-:W-:Y:S05]  /*26a70*/  BSYNC B0 ;  /* 0x0000000000007941 */ /* 0x000fea0003800000 */
.L_x_7650:
[----:B------:R-:W-:-:S03]  /*26a80*/  UMOV UR4, 0xffffffff ;  /* 0xffffffff00047882 */ /* 0x000fc60000000000 */
[----:B------:R-:W-:Y:S05]  /*26a90*/  BRA.DIV UR4, `(.L_x_7652) ;  /* 0x0000002e04287947 */ /* 0x000fea000b800000 */
[----:B0-----:R-:W2:Y:S04]  /*26aa0*/  LDL R3, [R1+0x4] ;  /* 0x0000040001037983 */ /* 0x001ea80000100800 */
[----:B-----5:R-:W0:Y:S01]  /*26ab0*/  SHFL.UP PT, R14, R2, 0x1, RZ ;  /* 0x04200000020e7989 */ /* 0x020e2200000e00ff */
[----:B--2---:R-:W-:-:S04]  /*26ac0*/  LOP3.LUT P4, RZ, R3, 0x1, RZ, 0xc0, !PT ;  /* 0x0000000103ff7812 */ /* 0x004fc8000788c0ff */
        /* <DEDUP_REMOVED lines=15> */
.L_x_7764:
[----:B------:R-:W-:Y:S02]  /*26bc0*/  ULDC UR4, c[0x0][0xc38] ;  /* 0x00030e0000047ab9 */ /* 0x000fe40000000800 */
[----:B------:R-:W-:-:S04]  /*26bd0*/  IMAD.U32 R16, RZ, RZ, UR4 ;  /* 0x00000004ff107e24 */ /* 0x000fc8000f8e00ff */
[----:B--2---:R-:W-:-:S04]  /*26be0*/  IMAD R6, R6, R16, RZ ;  /* 0x0000001006067224 */ /* 0x004fc800078e02ff */
[----:B------:R-:W-:-:S05]  /*26bf0*/  IMAD.IADD R4, R6, 0x1, R4 ;  /* 0x0000000106047824 */ /* 0x000fca00078e0204 */
[----:B------:R-:W-:-:S13]  /*26c00*/  ISETP.GT.AND P4, PT, R4, R0, PT ;  /* 0x000000000400720c */ /* 0x000fda0003f84270 */
[----:B------:R-:W-:Y:S05]  /*26c10*/  @!P4 BRA `(.L_x_7653) ;  /* 0xfffffffc005cc947 */ /* 0x000fea000383ffff */
.L_x_7648:
[----:B------:R-:W-:Y:S01]  /*26c20*/  IADD3 R6, -R6, R4, RZ ;  /* 0x0000000406067210 */ /* 0x000fe20007ffe1ff */
[----:B------:R-:W-:-:S04]  /*26c30*/  UMOV UR4, 0xffffffff ;  /* 0xffffffff00047882 */ /* 0x000fc80000000000 */
[----:B------:R-:W-:-:S05]  /*26c40*/  IMAD R3, R5, R16, R6 ;  /* 0x0000001005037224 */ /* 0x000fca00078e0206 */
[----:B------:R-:W-:Y:S01]  /*26c50*/  ISETP.GT.AND P6, PT, R3, R0, PT ;  /* 0x000000000300720c */ /* 0x000fe20003fc4270 */
[----:B------:R-:W-:-:S12]  /*26c60*/  BRA.DIV UR4, `(.L_x_7654) ;  /* 0x0000002e04907947 */ /* 0x000fd8000b800000 */
[----:B------:R-:W-:-:S04]  /*26c70*/  VOTE.ANY R3, PT, !P6 ;  /* 0x0000000000037806 */ /* 0x000fc800070e0100 */
[----:B------:R-:W2:Y:S02]  /*26c80*/  POPC R4, R3 ;  /* 0x0000000300047309 */ /* 0x000ea40000000000 */
[----:B--2---:R2:W3:Y:S02]  /*26c90*/  SHFL.IDX PT, R17, R2, R4, 0x1f ;  /* 0x00001f0402117589 */ /* 0x0044e400000e0000 */
.L_x_7768:
[----:B------:R-:W-:Y:S01]  /*26ca0*/  ISETP.NE.AND P0, PT, R3, RZ, PT ;  /* 0x000000ff0300720c */ /* 0x000fe20003f05270 */
[----:B--2---:R-:W-:-:S12]  /*26cb0*/  IMAD.MOV.U32 R2, RZ, RZ, RZ ;  /* 0x000000ffff027224 */ /* 0x004fd800078e00ff */
[----:B------:R-:W-:Y:S05]  /*26cc0*/  @!P0 BRA `(.L_x_7655) ;  /* 0x0000000000108947 */ /* 0x000fea0003800000 */
[----:B------:R-:W-:Y:S01]  /*26cd0*/  UMOV UR4, 0xffffffff ;  /* 0xffffffff00047882 */ /* 0x000fe20000000000 */
[----:B------:R-:W-:Y:S02]  /*26ce0*/  VIADD R12, R4, 0xffffffff ;  /* 0xffffffff040c7836 */ /* 0x000fe40000000000 */
[----:B------:R-:W-:Y:S05]  /*26cf0*/  BRA.DIV UR4, `(.L_x_7656) ;  /* 0x0000002e04b47947 */ /* 0x000fea000b800000 */
[----:B------:R2:W4:Y:S02]  /*26d00*/  SHFL.IDX PT, R2, R5, R12, 0x1f ;  /* 0x00001f0c05027589 */ /* 0x00052400000e0000 */
.L_x_7655:
[----:B0-23--:R-:W-:Y:S01]  /*26d10*/  IABS R5, R17 ;  /* 0x0000001100057213 */ /* 0x00dfe20000000000 */
[----:B----4-:R-:W-:Y:S02]  /*26d20*/  IMAD R16, R2, R16, R6 ;  /* 0x0000001002107224 */ /* 0x010fe400078e0206 */
        /* <DEDUP_REMOVED lines=29> */
.L_x_7649:
[----:B------:R-:W-:Y:S01]  /*26f00*/  UMOV UR4, URZ ;  /* 0x0000003f00047c82 */ /* 0x000fe20008000000 */
[----:B------:R-:W-:Y:S01]  /*26f10*/  UMOV UR5, URZ ;  /* 0x0000003f00057c82 */ /* 0x000fe20008000000 */
[----:B------:R-:W-:Y:S01]  /*26f20*/  ULDC UR6, c[0x0][0xc3c] ;  /* 0x00030f0000067ab9 */ /* 0x000fe20000000800 */
[----:B------:R-:W-:Y:S01]  /*26f30*/  MOV R16, R0 ;  /* 0x0000000000107202 */ /* 0x000fe20000000f00 */
[----:B------:R-:W-:Y:S01]  /*26f40*/  IMAD.U32 R17, RZ, RZ, UR4 ;  /* 0x00000004ff117e24 */ /* 0x000fe2000f8e00ff */
[----:B------:R-:W-:Y:S01]  /*26f50*/  MOV R19, UR6 ;  /* 0x0000000600137c02 */ /* 0x000fe20008000f00 */
[----:B------:R-:W-:-:S07]  /*26f60*/  IMAD.U32 R18, RZ, RZ, UR5 ;  /* 0x00000005ff127e24 */ /* 0x000fce000f8e00ff */
.L_x_7657:
        /* <DEDUP_REMOVED lines=11> */
.L_x_7646:
[----:B------:R-:W-:Y:S02]  /*27020*/  ULDC UR4, c[0x0][0xc3c] ;  /* 0x00030f0000047ab9 */ /* 0x000fe40000000800 */
[----:B---3--:R-:W-:-:S13]  /*27030*/  ISETP.GE.AND P0, PT, R19, UR4, PT ;  /* 0x0000000413007c0c */ /* 0x008fda000bf06270 */
[----:B------:R-:W-:Y:S05]  /*27040*/  @!P0 BRA `(.L_x_7658) ;  /* 0xffffff9c00448947 */ /* 0x000fea000383ffff */
[----:B------:R-:W-:Y:S05]  /*27050*/  BSYNC B8 ;  /* 0x0000000000087941 */ /* 0x000fea0003800000 */
.L_x_7519:
[----:B--2---:R-:W2:Y:S01]  /*27060*/  LDL.LU R0, [R1+0x54] ;  /* 0x0000540001007983 */ /* 0x004ea20000300800 */
[----:B------:R-:W-:Y:S01]  /*27070*/  BSSY B0, `(.L_x_7659) ;  /* 0x000000b000007945 */ /* 0x000fe20003800000 */
[----:B------:R-:W3:Y:S01]  /*27080*/  S2R R5, SR_CgaCtaId ;  /* 0x0000000000057919 */ /* 0x000ee20000008800 */
[----:B--2---:R-:W-:-:S05]  /*27090*/  VIADD R0, R0, 0x1 ;  /* 0x0000000100007836 */ /* 0x004fca0000000000 */
[----:B------:R-:W-:-:S04]  /*270a0*/  LEA.HI R2, R0, R0, RZ, 0x1 ;  /* 0x0000000000027211 */ /* 0x000fc800078f08ff */
[----:B0-----:R-:W-:-:S05]  /*270b0*/  LOP3.LUT R3, R2, 0xfffffffe, RZ, 0xc0, !PT ;  /* 0xfffffffe02037812 */ /* 0x001fca00078ec0ff */
[----:B------:R-:W-:Y:S01]  /*270c0*/  IMAD.IADD R3, R0, 0x1, -R3 ;  /* 0x0000000100037824 */ /* 0x000fe200078e0a03 */
[----:B------:R-:W-:-:S04]  /*270d0*/  MOV R0, 0x400 ;  /* 0x0000040000007802 */ /* 0x000fc80000000f00 */
[----:B---3--:R-:W-:Y:S02]  /*270e0*/  LEA R0, R5, R0, 0x18 ;  /* 0x0000000005007211 */ /* 0x008fe400078ec0ff */
[----:B------:R-:W-:-:S04]  /*270f0*/  SHF.L.U32 R3, R3, 0x1f, RZ ;  /* 0x0000001f03037819 */ /* 0x000fc800000006ff */
[----:B------:R-:W0:Y:S02]  /*27100*/  SYNCS.PHASECHK.TRANS64.TRYWAIT P0, [R0+URZ+0x34820], R3 ;  /* 0x03482003000075a7 */ /* 0x000e24000800017f */
[----:B0-----:R-:W-:Y:S05]  /*27110*/  @!P0 BRA `(.L_x_7660) ;  /* 0x0000002800d48947 */ /* 0x001fea0003800000 */
.L_x_7771:
[----:B------:R-:W-:Y:S05]  /*27120*/  BSYNC B0 ;  /* 0x0000000000007941 */ /* 0x000fea0003800000 */
.L_x_7659:
[----:B------:R-:W-:-:S03]  /*27130*/  UMOV UR4, 0xffffffff ;  /* 0xffffffff00047882 */ /* 0x000fc60000000000 */
[----:B------:R-:W-:Y:S05]  /*27140*/  BRA.DIV UR4, `(.L_x_7661) ;  /* 0x0000002a04dc7947 */ /* 0x000fea000b800000 */
[----:B------:R-:W2:Y:S02]  /*27150*/  S2R R2, SR_TID.X ;  /* 0x0000000000027919 */ /* 0x000ea40000002100 */
[----:B--2---:R-:W-:-:S04]  /*27160*/  SHF.R.U32.HI R2, RZ, 0x5, R2 ;  /* 0x00000005ff027819 */ /* 0x004fc80000011602 */
[----:B------:R-:W-:-:S05]  /*27170*/  LOP3.LUT R2, R2, 0x3, RZ, 0xc0, !PT ;  /* 0x0000000302027812 */ /* 0x000fca00078ec0ff */
[----:B------:R2:W3:Y:S02]  /*27180*/  SHFL.IDX PT, R14, R2, RZ, 0x1f ;  /* 0x00001fff020e7589 */ /* 0x0004e400000e0000 */
.L_x_7774:
[----:B---3--:R-:W-:-:S13]  /*27190*/  ISETP.NE.AND P0, PT, R14, RZ, PT ;  /* 0x000000ff0e00720c */ /* 0x008fda0003f05270 */
[----:B------:R-:W-:Y:S05]  /*271a0*/  @P0 BRA `(.L_x_7291) ;  /* 0x0000000000940947 */ /* 0x000fea0003800000 */
[----:B------:R-:W-:-:S03]  /*271b0*/  UMOV UR4, 0xffffffff ;  /* 0xffffffff00047882 */ /* 0x000fc60000000000 */
[----:B------:R-:W-:Y:S05]  /*271c0*/  BRA.DIV UR4, `(.L_x_7662) ;  /* 0x0000002a04f07947 */ /* 0x000fea000b800000 */
[----:B------:R-:W-:-:S13]  /*271d0*/  ELECT P6, URZ, PT ;  /* 0x00000000003f782f */ /* 0x000fda00038c0000 */
.L_x_7777:
[----:B------:R-:W-:Y:S05]  /*271e0*/  @!P6 BRA `(.L_x_7291) ;  /* 0x000000000084e947 */ /* 0x000fea0003800000 */
[----:B------:R-:W-:-:S06]  /*271f0*/  ULOP3.LUT UR4, UR60, 0x2, URZ, 0xfc, !UPT ;  /* 0x000000023c047892 */ /* 0x000fcc000f8efc3f */
[----:B--2---:R-:W-:-:S04]  /*27200*/  MOV R2, UR4 ;  /* 0x0000000400027c02 */ /* 0x004fc80008000f00 */
[----:B------:R-:W-:-:S13]  /*27210*/  ISETP.NE.AND P2, PT, R2, 0x3, PT ;  /* 0x000000030200780c */ /* 0x000fda0003f45270 */
[----:B------:R-:W-:Y:S05]  /*27220*/  @!P2 BRA `(.L_x_7663) ;  /* 0x000000000004a947 */ /* 0x000fea0003800000 */
[----:B------:R-:W-:Y:S01]  /*27230*/  BPT.TRAP 0x1 ;  /* 0x000000040000795c */ /* 0x000fe20000300000 */
.L_x_7663:
        /* <DEDUP_REMOVED lines=14> */
.L_x_7778:
[----:B------:R-:W2:Y:S02]  /*27320*/  SYNCS.PHASECHK.TRANS64.TRYWAIT P0, [R7+URZ], R2 ;  /* 0x00000002070075a7 */ /* 0x000ea4000800017f */
[----:B--2---:R-:W-:Y:S05]  /*27330*/  @!P0 BRA `(.L_x_7665) ;  /* 0x0000002800c88947 */ /* 0x004fea0003800000 */
.L_x_7779:
[----:B------:R-:W-:Y:S05]  /*27340*/  @!P2 BRA `(.L_x_7666) ;  /* 0x000000000004a947 */ /* 0x000fea0003800000 */
[----:B------:R-:W-:Y:S01]  /*27350*/  BPT.TRAP 0x1 ;  /* 0x000000040000795c */ /* 0x000fe20000300000 */
.L_x_7666:
[----:B------:R-:W3:Y:S01]  /*27360*/  LDL.LU R4, [R1+0xc] ;  /* 0x00000c0001047983 */ /* 0x000ee20000300800 */
[----:B------:R-:W-:-:S05]  /*27370*/  VIADD R0, R0, 0x34860 ;  /* 0x0003486000007836 */ /* 0x000fca0000000000 */
[----:B---3--:R-:W-:-:S04]  /*27380*/  LEA R4, R4, R0, 0x3 ;  /* 0x0000000004047211 */ /* 0x008fc800078e18ff */
[----:B------:R-:W3:Y:S02]  /*27390*/  SYNCS.PHASECHK.TRANS64.TRYWAIT P0, [R4+URZ], R5 ;  /* 0x00000005040075a7 */ /* 0x000ee4000800017f */
[----:B---3--:R-:W-:Y:S05]  /*273a0*/  @!P0 BRA `(.L_x_7667) ;  /* 0x0000002800c08947 */ /* 0x008fea0003800000 */
.L_x_7780:
[----:B------:R-:W-:-:S07]  /*273b0*/  IMAD R3, R3, 0x8, R0 ;  /* 0x0000000803037824 */ /* 0x000fce00078e0200 */
.L_x_7668:
[----:B----4-:R4:W0:Y:S02]  /*273c0*/  SYNCS.PHASECHK.TRANS64.TRYWAIT P0, [R3+URZ], R2 ;  /* 0x00000002030075a7 */ /* 0x010824000800017f */
[----:B0-----:R-:W-:Y:S05]  /*273d0*/  @!P0 NANOSLEEP.SYNCS 0x989680 ;  /* 0x009896800000895d */ /* 0x001fea0003900000 */
[----:B------:R-:W0:Y:S02]  /*273e0*/  @!P0 SYNCS.PHASECHK.TRANS64 P0, [R3+URZ], R2 ;  /* 0x00000002030085a7 */ /* 0x000e24000800007f */
[----:B0-----:R-:W-:Y:S05]  /*273f0*/  @!P0 BRA `(.L_x_7668) ;  /* 0xfffffffc00f08947 */ /* 0x001fea000383ffff */
.L_x_7291:
[----:B------:R-:W-:Y:S05]  /*27400*/  BSYNC B9 ;  /* 0x0000000000097941 */ /* 0x000fea0003800000 */
.L_x_7288:
[----:B------:R-:W-:Y:S05]  /*27410*/  EXIT ;  /* 0x000000000000794d */ /* 0x000fea0003800000 */
.L_x_7317:
[----:B0-----:R0:W1:Y:S02]  /*27420*/  SYNCS.PHASECHK.TRANS64.TRYWAIT P6, [R3+URZ+0x34890], R0 ;  /* 0x03489000030075a7 */ /* 0x00106400080c017f */
[----:B-1----:R-:W-:Y:S05]  /*27430*/  @!P6 NANOSLEEP.SYNCS 0x989680 ;  /* 0x009896800000e95d */ /* 0x002fea0003900000 */
[----:B------:R-:W1:Y:S02]  /*27440*/  @!P6 SYNCS.PHASECHK.TRANS64 P6, [R3+URZ+0x34890], R0 ;  /* 0x034890000300e5a7 */ /* 0x000e6400080c007f */
[----:B-1----:R-:W-:Y:S05]  /*27450*/  @!P6 BRA `(.L_x_7317) ;  /* 0xfffffffc00f0e947 */ /* 0x002fea000383ffff */
[----:B------:R-:W-:Y:S05]  /*27460*/  BRA `(.L_x_7669) ;  /* 0xfffffdc800a87947 */ /* 0x000fea000383ffff */
.L_x_7371:
[----:B-1----:R1:W3:Y:S02]  /*27470*/  SYNCS.PHASECHK.TRANS64.TRYWAIT P4, [R3+URZ+0x34890], R0 ;  /* 0x03489000030075a7 */ /* 0x0022e4000808017f */
[----:B---3--:R-:W-:Y:S05]  /*27480*/  @!P4 NANOSLEEP.SYNCS 0x989680 ;  /* 0x009896800000c95d */ /* 0x008fea0003900000 */
[----:B------:R-:W3:Y:S02]  /*27490*/  @!P4 SYNCS.PHASECHK.TRANS64 P4, [R3+URZ+0x34890], R0 ;  /* 0x034890000300c5a7 */ /* 0x000ee4000808007f */
[----:B---3--:R-:W-:Y:S05]  /*274a0*/  @!P4 BRA `(.L_x_7371) ;  /* 0xfffffffc00f0c947 */ /* 0x008fea000383ffff */
[----:B------:R-:W-:Y:S05]  /*274b0*/  BRA `(.L_x_7670) ;  /* 0xfffffe0400347947 */ /* 0x000fea000383ffff */
.L_x_7396:
[----:B-1----:R1:W2:Y:S02]  /*274c0*/  SYNCS.PHASECHK.TRANS64.TRYWAIT P3, [R3+URZ+0x34890], R0 ;  /* 0x03489000030075a7 */ /* 0x0022a4000806017f */
[----:B--2---:R-:W-:Y:S05]  /*274d0*/  @!P3 NANOSLEEP.SYNCS 0x989680 ;  /* 0x009896800000b95d */ /* 0x004fea0003900000 */
[----:B------:R-:W2:Y:S02]  /*274e0*/  @!P3 SYNCS.PHASECHK.TRANS64 P3, [R3+URZ+0x34890], R0 ;  /* 0x034890000300b5a7 */ /* 0x000ea4000806007f */
[----:B--2---:R-:W-:Y:S05]  /*274f0*/  @!P3 BRA `(.L_x_7396) ;  /* 0xfffffffc00f0b947 */ /* 0x004fea000383ffff */
[----:B------:R-:W-:Y:S05]  /*27500*/  BRA `(.L_x_7671) ;  /* 0xfffffe3800707947 */ /* 0x000fea000383ffff */
.L_x_7410:
[----:B--2---:R2:W3:Y:S02]  /*27510*/  SYNCS.PHASECHK.TRANS64.TRYWAIT P2, [R3+URZ+0x348b0], R0 ;  /* 0x0348b000030075a7 */ /* 0x0044e4000804017f */
[----:B---3--:R-:W-:Y:S05]  /*27520*/  @!P2 NANOSLEEP.SYNCS 0x989680 ;  /* 0x009896800000a95d */ /* 0x008fea0003900000 */
[----:B------:R-:W3:Y:S02]  /*27530*/  @!P2 SYNCS.PHASECHK.TRANS64 P2, [R3+URZ+0x348b0], R0 ;  /* 0x0348b0000300a5a7 */ /* 0x000ee4000804007f */
[----:B---3--:R-:W-:Y:S05]  /*27540*/  @!P2 BRA `(.L_x_7410) ;  /* 0xfffffffc00f0a947 */ /* 0x008fea000383ffff */
[----:B------:R-:W-:Y:S05]  /*27550*/  BRA `(.L_x_7672) ;  /* 0xfffffe4000e87947 */ /* 0x000fea000383ffff */
.L_x_7426:
[----:B------:R-:W0:Y:S01]  /*27560*/  S2R R5, SR_TID.X ;  /* 0x0000000000057919 */ /* 0x000e220000002100 */
[----:B------:R-:W-:Y:S01]  /*27570*/  BSSY B0, `(.L_x_7673) ;  /* 0x000000c000007945 */ /* 0x000fe20003800000 */
[----:B------:R-:W-:Y:S01]  /*27580*/  IMAD.MOV.U32 R12, RZ, RZ, RZ ;  /* 0x000000ffff0c7224 */ /* 0x000fe200078e00ff */
[----:B------:R-:W-:Y:S01]  /*27590*/  MOV R15, 0xffffffff ;  /* 0xffffffff000f7802 */ /* 0x000fe20000000f00 */
[----:B------:R-:W-:Y:S02]  /*275a0*/  IMAD.MOV.U32 R11, RZ, RZ, 0x1f ;  /* 0x0000001fff0b7424 */ /* 0x000fe400078e00ff */
[----:B0-----:R-:W-:-:S05]  /*275b0*/  VIADD R5, R5, 0xffffff80 ;  /* 0xffffff8005057836 */ /* 0x001fca0000000000 */
[----:B------:R-:W-:-:S04]  /*275c0*/  SHF.R.S32.HI R4, RZ, 0x1f, R5 ;  /* 0x0000001fff047819 */ /* 0x000fc80000011405 */
[----:B------:R-:W-:-:S04]  /*275d0*/  LEA.HI R4, R4, R5, RZ, 0x7 ;  /* 0x0000000504047211 */ /* 0x000fc800078f38ff */
[----:B------:R-:W-:-:S04]  /*275e0*/  SHF.R.S32.HI R4, RZ, 0x7, R4 ;  /* 0x00000007ff047819 */ /* 0x000fc80000011404 */
[----:B------:R-:W-:-:S07]  /*275f0*/  MOV R13, R4 ;  /* 0x00000004000d7202 */ /* 0x000fce0000000f00 */
[----:B-----5:R-:W-:Y:S05]  /*27600*/  WARPSYNC.COLLECTIVE R15, `(.L_x_7674) ;  /* 0x000000000f087348 */ /* 0x020fea0003c00000 */
[----:B------:R0:W1:Y:S02]  /*27610*/  SHFL.IDX P6, R14, R13, R12, R11 ;  /* 0x0000000c0d0e7389 */ /* 0x00006400000c000b */
[----:B01---5:R-:W-:Y:S01]  /*27620*/  ENDCOLLECTIVE ;  /* 0x000000000000791b */ /* 0x023fe20003800000 */
.L_x_7674:
[----:B------:R-:W-:Y:S05]  /*27630*/  BSYNC B0 ;  /* 0x0000000000007941 */ /* 0x000fea0003800000 */
.L_x_7673:
[----:B------:R1:W-:Y:S01]  /*27640*/  STL [R1], R14 ;  /* 0x0000000e01007387 */ /* 0x0003e20000100800 */
[----:B------:R-:W-:Y:S05]  /*27650*/  BRA `(.L_x_7675) ;  /* 0xfffffe4c00e87947 */ /* 0x000fea000383ffff */
.L_x_7436:
[----:B------:R-:W-:Y:S01]  /*27660*/  BSSY B1, `(.L_x_7676) ;  /* 0x0000008000017945 */ /* 0x000fe20003800000 */
[----:B------:R-:W-:Y:S01]  /*27670*/  IMAD.MOV.U32 R13, RZ, RZ, R25 ;  /* 0x000000ffff0d7224 */ /* 0x000fe200078e0019 */
[----:B------:R-:W-:Y:S01]  /*27680*/  MOV R11, 0x181f ;  /* 0x0000181f000b7802 */ /* 0x000fe20000000f00 */
[----:B------:R-:W-:Y:S02]  /*27690*/  IMAD.MOV.U32 R12, RZ, RZ, RZ ;  /* 0x000000ffff0c7224 */ /* 0x000fe400078e00ff */
[----:B------:R-:W-:-:S07]  /*276a0*/  IMAD.MOV.U32 R15, RZ, RZ, -0x1 ;  /* 0xffffffffff0f7424 */ /* 0x000fce00078e00ff */
[----:B-1----:R-:W-:Y:S05]  /*276b0*/  WARPSYNC.COLLECTIVE R15, `(.L_x_7677) ;  /* 0x000000000f087348 */ /* 0x002fea0003c00000 */
[----:B-1----:R0:W1:Y:S02]  /*276c0*/  SHFL.IDX P6, R14, R13, R12, R11 ;  /* 0x0000000c0d0e7389 */ /* 0x00206400000c000b */
[----:B01----:R-:W-:Y:S01]  /*276d0*/  ENDCOLLECTIVE ;  /* 0x000000000000791b */ /* 0x003fe20003800000 */
.L_x_7677:
[----:B------:R-:W-:Y:S05]  /*276e0*/  BSYNC B1 ;  /* 0x0000000000017941 */ /* 0x000fea0003800000 */
.L_x_7676:
        /* <DEDUP_REMOVED lines=8> */
.L_x_7678:
[----:B------:R-:W-:Y:S02]  /*27770*/  IMAD.MOV.U32 R13, RZ, RZ, R27 ;  /* 0x000000ffff0d7224 */ /* 0x000fe400078e001b */
[----:B------:R-:W-:-:S07]  /*27780*/  IMAD.MOV.U32 R3, RZ, RZ, R14 ;  /* 0x000000ffff037224 */ /* 0x000fce00078e000e */
[----:B------:R-:W-:Y:S05]  /*27790*/  WARPSYNC.COLLECTIVE R15, `(.L_x_7679) ;  /* 0x000000000f087348 */ /* 0x000fea0003c00000 */
[----:B------:R0:W1:Y:S02]  /*277a0*/  SHFL.IDX P6, R14, R13, R12, R11 ;  /* 0x0000000c0d0e7389 */ /* 0x00006400000c000b */
[----:B01----:R-:W-:Y:S01]  /*277b0*/  ENDCOLLECTIVE ;  /* 0x000000000000791b */ /* 0x003fe20003800000 */
.L_x_7679:
[----:B------:R-:W-:Y:S01]  /*277c0*/  IMAD.MOV.U32 R13, RZ, RZ, R26 ;  /* 0x000000ffff0d7224 */ /* 0x000fe200078e001a */
[----:B------:R-:W-:-:S07]  /*277d0*/  MOV R4, R14 ;  /* 0x0000000e00047202 */ /* 0x000fce0000000f00 */
[----:B------:R-:W-:Y:S05]  /*277e0*/  WARPSYNC.COLLECTIVE R15, `(.L_x_7680) ;  /* 0x000000000f087348 */ /* 0x000fea0003c00000 */
[----:B------:R0:W1:Y:S02]  /*277f0*/  SHFL.IDX P6, R14, R13, R12, R11 ;  /* 0x0000000c0d0e7389 */ /* 0x00006400000c000b */
[----:B01----:R-:W-:Y:S01]  /*27800*/  ENDCOLLECTIVE ;  /* 0x000000000000791b */ /* 0x003fe20003800000 */
.L_x_7680:
[----:B------:R-:W-:Y:S05]  /*27810*/  BRA `(.L_x_7681) ;  /* 0xfffffe5400047947 */ /* 0x000fea000383ffff */
.L_x_7440:
[----:B0-----:R0:W1:Y:S02]  /*27820*/  SYNCS.PHASECHK.TRANS64.TRYWAIT P0, [R2+URZ+0x34800], R5 ;  /* 0x03480005020075a7 */ /* 0x001064000800017f */
[----:B-1----:R-:W-:Y:S05]  /*27830*/  @!P0 NANOSLEEP.SYNCS 0x989680 ;  /* 0x009896800000895d */ /* 0x002fea0003900000 */
[----:B------:R-:W1:Y:S02]  /*27840*/  @!P0 SYNCS.PHASECHK.TRANS64 P0, [R2+URZ+0x34800], R5 ;  /* 0x03480005020085a7 */ /* 0x000e64000800007f */
[----:B-1----:R-:W-:Y:S05]  /*27850*/  @!P0 BRA `(.L_x_7440) ;  /* 0xfffffffc00f08947 */ /* 0x002fea000383ffff */
[----:B------:R-:W-:Y:S05]  /*27860*/  BRA `(.L_x_7682) ;  /* 0xfffffe5800007947 */ /* 0x000fea000383ffff */
.L_x_7456:
[----:B------:R-:W-:Y:S01]  /*27870*/  BSSY B1, `(.L_x_7683) ;  /* 0x0000008000017945 */ /* 0x000fe20003800000 */
[----:B------:R-:W-:Y:S01]  /*27880*/  IMAD.MOV.U32 R13, RZ, RZ, R25 ;  /* 0x000000ffff0d7224 */ /* 0x000fe200078e0019 */
[----:B------:R-:W-:Y:S01]  /*27890*/  MOV R12, RZ ;  /* 0x000000ff000c7202 */ /* 0x000fe20000000f00 */
[----:B------:R-:W-:Y:S02]  /*278a0*/  IMAD.MOV.U32 R11, RZ, RZ, 0x181f ;  /* 0x0000181fff0b7424 */ /* 0x000fe400078e00ff */
[----:B------:R-:W-:-:S07]  /*278b0*/  IMAD.MOV.U32 R15, RZ, RZ, -0x1 ;  /* 0xffffffffff0f7424 */ /* 0x000fce00078e00ff */
[----:B-1----:R-:W-:Y:S05]  /*278c0*/  WARPSYNC.COLLECTIVE R15, `(.L_x_7684) ;  /* 0x000000000f087348 */ /* 0x002fea0003c00000 */
[----:B-1----:R0:W1:Y:S02]  /*278d0*/  SHFL.IDX P6, R14, R13, R12, R11 ;  /* 0x0000000c0d0e7389 */ /* 0x00206400000c000b */
[----:B01----:R-:W-:Y:S01]  /*278e0*/  ENDCOLLECTIVE ;  /* 0x000000000000791b */ /* 0x003fe20003800000 */
.L_x_7684:
[----:B------:R-:W-:Y:S05]  /*278f0*/  BSYNC B1 ;  /* 0x0000000000017941 */ /* 0x000fea0003800000 */
.L_x_7683:
        /* <DEDUP_REMOVED lines=8> */
.L_x_7685:
[----:B------:R-:W-:Y:S01]  /*27980*/  MOV R13, R27 ;  /* 0x0000001b000d7202 */ /* 0x000fe20000000f00 */
[----:B------:R-:W-:-:S07]  /*27990*/  IMAD.MOV.U32 R3, RZ, RZ, R14 ;  /* 0x000000ffff037224 */ /* 0x000fce00078e000e */
[----:B------:R-:W-:Y:S05]  /*279a0*/  WARPSYNC.COLLECTIVE R15, `(.L_x_7686) ;  /* 0x000000000f087348 */ /* 0x000fea0003c00000 */
[----:B------:R0:W1:Y:S02]  /*279b0*/  SHFL.IDX P6, R14, R13, R12, R11 ;  /* 0x0000000c0d0e7389 */ /* 0x00006400000c000b */
[----:B01----:R-:W-:Y:S01]  /*279c0*/  ENDCOLLECTIVE ;  /* 0x000000000000791b */ /* 0x003fe20003800000 */
.L_x_7686:
[----:B------:R-:W-:Y:S02]  /*279d0*/  IMAD.MOV.U32 R13, RZ, RZ, R26 ;  /* 0x000000ffff0d7224 */ /* 0x000fe400078e001a */
[----:B------:R-:W-:-:S07]  /*279e0*/  IMAD.MOV.U32 R20, RZ, RZ, R14 ;  /* 0x000000ffff147224 */ /* 0x000fce00078e000e */
[----:B------:R-:W-:Y:S05]  /*279f0*/  WARPSYNC.COLLECTIVE R15, `(.L_x_7687) ;  /* 0x000000000f087348 */ /* 0x000fea0003c00000 */
[----:B------:R0:W1:Y:S02]  /*27a00*/  SHFL.IDX P6, R14, R13, R12, R11 ;  /* 0x0000000c0d0e7389 */ /* 0x00006400000c000b */
[----:B01----:R-:W-:Y:S01]  /*27a10*/  ENDCOLLECTIVE ;  /* 0x000000000000791b */ /* 0x003fe20003800000 */
.L_x_7687:
[----:B------:R-:W-:Y:S05]  /*27a20*/  BRA `(.L_x_7688) ;  /* 0xfffffe6c00247947 */ /* 0x000fea000383ffff */
.L_x_7460:
[----:B0-----:R0:W1:Y:S02]  /*27a30*/  SYNCS.PHASECHK.TRANS64.TRYWAIT P4, [R2+URZ+0x34800], R27 ;  /* 0x0348001b020075a7 */ /* 0x001064000808017f */
[----:B-1----:R-:W-:Y:S05]  /*27a40*/  @!P4 NANOSLEEP.SYNCS 0x989680 ;  /* 0x009896800000c95d */ /* 0x002fea0003900000 */
[----:B------:R-:W1:Y:S02]  /*27a50*/  @!P4 SYNCS.PHASECHK.TRANS64 P4, [R2+URZ+0x34800], R27 ;  /* 0x0348001b0200c5a7 */ /* 0x000e64000808007f */
[----:B-1----:R-:W-:Y:S05]  /*27a60*/  @!P4 BRA `(.L_x_7460) ;  /* 0xfffffffc00f0c947 */ /* 0x002fea000383ffff */
[----:B------:R-:W-:Y:S05]  /*27a70*/  BRA `(.L_x_7689) ;  /* 0xfffffe7000187947 */ /* 0x000fea000383ffff */
.L_x_7470:
[----:B-1----:R1:W2:Y:S02]  /*27a80*/  SYNCS.PHASECHK.TRANS64.TRYWAIT P2, [R0+URZ+0x34830], R3 ;  /* 0x03483003000075a7 */ /* 0x0022a4000804017f */
[----:B--2---:R-:W-:Y:S05]  /*27a90*/  @!P2 NANOSLEEP.SYNCS 0x989680 ;  /* 0x009896800000a95d */ /* 0x004fea0003900000 */
[----:B------:R-:W2:Y:S02]  /*27aa0*/  @!P2 SYNCS.PHASECHK.TRANS64 P2, [R0+URZ+0x34830], R3 ;  /* 0x034830030000a5a7 */ /* 0x000ea4000804007f */
[----:B--2---:R-:W-:Y:S05]  /*27ab0*/  @!P2 BRA `(.L_x_7470) ;  /* 0xfffffffc00f0a947 */ /* 0x004fea000383ffff */
[----:B------:R-:W-:Y:S05]  /*27ac0*/  BRA `(.L_x_7469) ;  /* 0xfffffe8800ec7947 */ /* 0x000fea000383ffff */
.L_x_7476:
[----:B-1----:R1:W2:Y:S02]  /*27ad0*/  SYNCS.PHASECHK.TRANS64.TRYWAIT P3, [R8+URZ+0x34830], R9 ;  /* 0x03483009080075a7 */ /* 0x0022a4000806017f */
[----:B--2---:R-:W-:Y:S05]  /*27ae0*/  @!P3 NANOSLEEP.SYNCS 0x989680 ;  /* 0x009896800000b95d */ /* 0x004fea0003900000 */
[----:B------:R-:W2:Y:S02]  /*27af0*/  @!P3 SYNCS.PHASECHK.TRANS64 P3, [R8+URZ+0x34830], R9 ;  /* 0x034830090800b5a7 */ /* 0x000ea4000806007f */
[----:B--2---:R-:W-:Y:S05]  /*27b00*/  @!P3 BRA `(.L_x_7476) ;  /* 0xfffffffc00f0b947 */ /* 0x004fea000383ffff */
[----:B------:R-:W-:Y:S05]  /*27b10*/  BRA `(.L_x_7475) ;  /* 0xfffffef000a47947 */ /* 0x000fea000383ffff */
.L_x_7480:
[----:B-1----:R1:W2:Y:S02]  /*27b20*/  SYNCS.PHASECHK.TRANS64.TRYWAIT P2, [R8+URZ+0x34850], R6 ;  /* 0x03485006080075a7 */ /* 0x0022a4000804017f */
[----:B--2---:R-:W-:Y:S05]  /*27b30*/  @!P2 NANOSLEEP.SYNCS 0x989680 ;  /* 0x009896800000a95d */ /* 0x004fea0003900000 */
[----:B------:R-:W2:Y:S02]  /*27b40*/  @!P2 SYNCS.PHASECHK.TRANS64 P2, [R8+URZ+0x34850], R6 ;  /* 0x034850060800a5a7 */ /* 0x000ea4000804007f */
[----:B--2---:R-:W-:Y:S05]  /*27b50*/  @!P2 BRA `(.L_x_7480) ;  /* 0xfffffffc00f0a947 */ /* 0x004fea000383ffff */
[----:B------:R-:W-:Y:S05]  /*27b60*/  BRA `(.L_x_7477) ;  /* 0xffffff2400dc7947 */ /* 0x000fea000383ffff */
.L_x_7485:
[----:B-1----:R1:W2:Y:S02]  /*27b70*/  SYNCS.PHASECHK.TRANS64.TRYWAIT P0, [R10+URZ+0x34850], R3 ;  /* 0x034850030a0075a7 */ /* 0x0022a4000800017f */
[----:B--2---:R-:W-:Y:S05]  /*27b80*/  @!P0 NANOSLEEP.SYNCS 0x989680 ;  /* 0x009896800000895d */ /* 0x004fea0003900000 */
[----:B------:R-:W2:Y:S02]  /*27b90*/  @!P0 SYNCS.PHASECHK.TRANS64 P0, [R10+URZ+0x34850], R3 ;  /* 0x034850030a0085a7 */ /* 0x000ea4000800007f */
[----:B--2---:R-:W-:Y:S05]  /*27ba0*/  @!P0 BRA `(.L_x_7485) ;  /* 0xfffffffc00f08947 */ /* 0x004fea000383ffff */
[----:B------:R-:W-:Y:S05]  /*27bb0*/  BRA `(.L_x_7484) ;  /* 0xffffff5400d87947 */ /* 0x000fea000383ffff */
.L_x_7499:
[----:B------:R-:W-:Y:S01]  /*27bc0*/  MOV R13, R4 ;  /* 0x00000004000d7202 */ /* 0x000fe20000000f00 */
[----:B------:R-:W-:Y:S01]  /*27bd0*/  IMAD.MOV.U32 R12, RZ, RZ, RZ ;  /* 0x000000ffff0c7224 */ /* 0x000fe200078e00ff */
[----:B------:R-:W-:Y:S01]  /*27be0*/  MOV R15, 0xffffffff ;  /* 0xffffffff000f7802 */ /* 0x000fe20000000f00 */
[----:B------:R-:W-:-:S07]  /*27bf0*/  IMAD.MOV.U32 R11, RZ, RZ, 0x181f ;  /* 0x0000181fff0b7424 */ /* 0x000fce00078e00ff */
[----:B------:R-:W-:Y:S05]  /*27c00*/  WARPSYNC.COLLECTIVE R15, `(.L_x_7690) ;  /* 0x000000000f087348 */ /* 0x000fea0003c00000 */
[----:B------:R0:W1:Y:S02]  /*27c10*/  SHFL.IDX P6, R14, R13, R12, R11 ;  /* 0x0000000c0d0e7389 */ /* 0x00006400000c000b */
[----:B01----:R-:W-:Y:S01]  /*27c20*/  ENDCOLLECTIVE ;  /* 0x000000000000791b */ /* 0x003fe20003800000 */
.L_x_7690:
[----:B------:R-:W-:Y:S02]  /*27c30*/  IMAD.MOV.U32 R13, RZ, RZ, R3 ;  /* 0x000000ffff0d7224 */ /* 0x000fe400078e0003 */
[----:B------:R-:W-:-:S07]  /*27c40*/  IMAD.MOV.U32 R0, RZ, RZ, R14 ;  /* 0x000000ffff007224 */ /* 0x000fce00078e000e */
[----:B------:R-:W-:Y:S05]  /*27c50*/  WARPSYNC.COLLECTIVE R15, `(.L_x_7691) ;  /* 0x000000000f087348 */ /* 0x000fea0003c00000 */
[----:B------:R0:W1:Y:S02]  /*27c60*/  SHFL.IDX P6, R14, R13, R12, R11 ;  /* 0x0000000c0d0e7389 */ /* 0x00006400000c000b */
[----:B01----:R-:W-:Y:S01]  /*27c70*/  ENDCOLLECTIVE ;  /* 0x000000000000791b */ /* 0x003fe20003800000 */
.L_x_7691:
[----:B------:R-:W-:Y:S05]  /*27c80*/  BRA `(.L_x_7692) ;  /* 0xffffff8000087947 */ /* 0x000fea000383ffff */
.L_x_7502:
[----:B------:R-:W-:Y:S01]  /*27c90*/  BSSY B1, `(.L_x_7693) ;  /* 0x0000008000017945 */ /* 0x000fe20003800000 */
[----:B------:R-:W-:Y:S01]  /*27ca0*/  MOV R13, R4 ;  /* 0x00000004000d7202 */ /* 0x000fe20000000f00 */
[----:B------:R-:W-:Y:S01]  /*27cb0*/  IMAD.MOV.U32 R12, RZ, RZ, 0x1 ;  /* 0x00000001ff0c7424 */ /* 0x000fe200078e00ff */
[----:B---3--:R-:W-:Y:S01]  /*27cc0*/  MOV R15, 0xffffffff ;  /* 0xffffffff000f7802 */ /* 0x008fe20000000f00 */
[----:B------:R-:W-:-:S07]  /*27cd0*/  IMAD.MOV.U32 R11, RZ, RZ, 0x181f ;  /* 0x0000181fff0b7424 */ /* 0x000fce00078e00ff */
[----:B012---:R-:W-:Y:S05]  /*27ce0*/  WARPSYNC.COLLECTIVE R15, `(.L_x_7694) ;  /* 0x000000000f087348 */ /* 0x007fea0003c00000 */
[----:B--2---:R2:W3:Y:S02]  /*27cf0*/  SHFL.IDX P6, R14, R13, R12, R11 ;  /* 0x0000000c0d0e7389 */ /* 0x0044e400000c000b */
[----:B0123--:R-:W-:Y:S01]  /*27d00*/  ENDCOLLECTIVE ;  /* 0x000000000000791b */ /* 0x00ffe20003800000 */
.L_x_7694:
[----:B------:R-:W-:Y:S05]  /*27d10*/  BSYNC B1 ;  /* 0x0000000000017941 */ /* 0x000fea0003800000 */
.L_x_7693:
        /* <DEDUP_REMOVED lines=8> */
.L_x_7695:
[----:B------:R-:W-:Y:S05]  /*27da0*/  BRA `(.L_x_7696) ;  /* 0xffffff80000c7947 */ /* 0x000fea000383ffff */
.L_x_7505:
[----:B------:R-:W-:Y:S01]  /*27db0*/  BSSY B1, `(.L_x_7697) ;  /* 0x0000008000017945 */ /* 0x000fe20003800000 */
[----:B------:R-:W-:Y:S01]  /*27dc0*/  MOV R13, R4 ;  /* 0x00000004000d7202 */ /* 0x000fe20000000f00 */
[----:B------:R-:W-:Y:S01]  /*27dd0*/  IMAD.MOV.U32 R12, RZ, RZ, 0x2 ;  /* 0x00000002ff0c7424 */ /* 0x000fe200078e00ff */
[----:B---3--:R-:W-:Y:S01]  /*27de0*/  MOV R15, 0xffffffff ;  /* 0xffffffff000f7802 */ /* 0x008fe20000000f00 */
[----:B------:R-:W-:-:S07]  /*27df0*/  IMAD.MOV.U32 R11, RZ, RZ, 0x181f ;  /* 0x0000181fff0b7424 */ /* 0x000fce00078e00ff */
[----:B012-4-:R-:W-:Y:S05]  /*27e00*/  WARPSYNC.COLLECTIVE R15, `(.L_x_7698) ;  /* 0x000000000f087348 */ /* 0x017fea0003c00000 */
[----:B--2---:R2:W3:Y:S02]  /*27e10*/  SHFL.IDX P6, R14, R13, R12, R11 ;  /* 0x0000000c0d0e7389 */ /* 0x0044e400000c000b */
[----:B01234-:R-:W-:Y:S01]  /*27e20*/  ENDCOLLECTIVE ;  /* 0x000000000000791b */ /* 0x01ffe20003800000 */
.L_x_7698:
[----:B------:R-:W-:Y:S05]  /*27e30*/  BSYNC B1 ;  /* 0x0000000000017941 */ /* 0x000fea0003800000 */
.L_x_7697:
        /* <DEDUP_REMOVED lines=8> */
.L_x_7699:
[----:B------:R-:W-:Y:S05]  /*27ec0*/  BRA `(.L_x_7700) ;  /* 0xffffff8000107947 */ /* 0x000fea000383ffff */
.L_x_7508:
        /* <DEDUP_REMOVED lines=8> */
.L_x_7702:
[----:B------:R-:W-:Y:S05]  /*27f50*/  BSYNC B1 ;  /* 0x0000000000017941 */ /* 0x000fea0003800000 */
.L_x_7701:
        /* <DEDUP_REMOVED lines=8> */
.L_x_7703:
[----:B------:R-:W-:Y:S05]  /*27fe0*/  BRA `(.L_x_7704) ;  /* 0xffffff8000147947 */ /* 0x000fea000383ffff */
.L_x_7525:
[----:B------:R-:W0:Y:S01]  /*27ff0*/  S2R R7, SR_TID.X ;  /* 0x0000000000077919 */ /* 0x000e220000002100 */
[----:B------:R-:W-:Y:S01]  /*28000*/  BSSY B1, `(.L_x_7705) ;  /* 0x000000a000017945 */ /* 0x000fe20003800000 */
[----:B------:R-:W-:Y:S01]  /*28010*/  IMAD.MOV.U32 R12, RZ, RZ, RZ ;  /* 0x000000ffff0c7224 */ /* 0x000fe200078e00ff */
[----:B------:R-:W-:Y:S01]  /*28020*/  MOV R15, 0xffffffff ;  /* 0xffffffff000f7802 */ /* 0x000fe20000000f00 */
[----:B------:R-:W-:Y:S01]  /*28030*/  IMAD.MOV.U32 R11, RZ, RZ, 0x1f ;  /* 0x0000001fff0b7424 */ /* 0x000fe200078e00ff */
[----:B0-----:R-:W-:-:S04]  /*28040*/  SHF.R.U32.HI R7, RZ, 0x5, R7 ;  /* 0x00000005ff077819 */ /* 0x001fc80000011607 */
[----:B------:R-:W-:-:S04]  /*28050*/  LOP3.LUT R7, R7, 0x3, RZ, 0xc0, !PT ;  /* 0x0000000307077812 */ /* 0x000fc800078ec0ff */
[----:B------:R-:W-:-:S07]  /*28060*/  MOV R13, R7 ;  /* 0x00000007000d7202 */ /* 0x000fce0000000f00 */
[----:B------:R-:W-:Y:S05]  /*28070*/  WARPSYNC.COLLECTIVE R15, `(.L_x_7706) ;  /* 0x000000000f087348 */ /* 0x000fea0003c00000 */
[----:B------:R0:W1:Y:S02]  /*28080*/  SHFL.IDX P6, R14, R13, R12, R11 ;  /* 0x0000000c0d0e7389 */ /* 0x00006400000c000b */
[----:B01----:R-:W-:Y:S01]  /*28090*/  ENDCOLLECTIVE ;  /* 0x000000000000791b */ /* 0x003fe20003800000 */
.L_x_7706:
[----:B------:R-:W-:Y:S05]  /*280a0*/  BSYNC B1 ;  /* 0x0000000000017941 */ /* 0x000fea0003800000 */
.L_x_7705:
[----:B------:R-:W-:Y:S05]  /*280b0*/  BRA `(.L_x_7707) ;  /* 0xffffff9400087947 */ /* 0x000fea000383ffff */
.L_x_7527:
[----:B------:R-:W-:Y:S01]  /*280c0*/  BSSY B1, `(.L_x_7708) ;  /* 0x0000006000017945 */ /* 0x000fe20003800000 */
[----:B------:R-:W-:-:S07]  /*280d0*/  IMAD.MOV.U32 R15, RZ, RZ, -0x1 ;  /* 0xffffffffff0f7424 */ /* 0x000fce00078e00ff */
[----:B0-----:R-:W-:Y:S05]  /*280e0*/  WARPSYNC.COLLECTIVE R15, `(.L_x_7709) ;  /* 0x000000000f0c7348 */ /* 0x001fea0003c00000 */
[----:B------:R-:W-:Y:S02]  /*280f0*/  ELECT P6, UR62, PT ;  /* 0x00000000003e782f */ /* 0x000fe400038c0000 */
[----:B------:R-:W-:Y:S01]  /*28100*/  MOV R14, UR62 ;  /* 0x0000003e000e7c02 */ /* 0x000fe20008000f00 */
[----:B0-----:R-:W-:Y:S10]  /*28110*/  ENDCOLLECTIVE ;  /* 0x000000000000791b */ /* 0x001ff40003800000 */
.L_x_7709:
[----:B------:R-:W-:Y:S05]  /*28120*/  BSYNC B1 ;  /* 0x0000000000017941 */ /* 0x000fea0003800000 */
.L_x_7708:
[----:B------:R-:W-:Y:S01]  /*28130*/  PLOP3.LUT P1, PT, P6, PT, PT, 0x80, 0x0 ;  /* 0x000000000000781c */ /* 0x000fe2000372f070 */
[----:B------:R-:W-:-:S12]  /*28140*/  BRA `(.L_x_7526) ;  /* 0xffffff9000fc7947 */ /* 0x000fd8000383ffff */
.L_x_7529:
[----:B0-----:R-:W2:Y:S02]  /*28150*/  LDL R3, [R1+0x8] ;  /* 0x0000080001037983 */ /* 0x001ea40000100800 */
[----:B--2---:R0:W1:Y:S02]  /*28160*/  SYNCS.PHASECHK.TRANS64.TRYWAIT P0, [R3+URZ+0x34820], R2 ;  /* 0x03482002030075a7 */ /* 0x004064000800017f */
[----:B-1----:R-:W-:Y:S05]  /*28170*/  @!P0 NANOSLEEP.SYNCS 0x989680 ;  /* 0x009896800000895d */ /* 0x002fea0003900000 */
[----:B------:R-:W1:Y:S02]  /*28180*/  @!P0 SYNCS.PHASECHK.TRANS64 P0, [R3+URZ+0x34820], R2 ;  /* 0x03482002030085a7 */ /* 0x000e64000800007f */
[----:B-1----:R-:W-:Y:S05]  /*28190*/  @!P0 BRA `(.L_x_7529) ;  /* 0xfffffffc00ec8947 */ /* 0x002fea000383ffff */
[----:B------:R-:W-:Y:S05]  /*281a0*/  BRA `(.L_x_7710) ;  /* 0xffffff94000c7947 */ /* 0x000fea000383ffff */
.L_x_7533:
[----:B0-----:R0:W1:Y:S02]  /*281b0*/  SYNCS.PHASECHK.TRANS64.TRYWAIT P0, [R5+URZ+0x348a0], R8 ;  /* 0x0348a008050075a7 */ /* 0x001064000800017f */
[----:B-1----:R-:W-:Y:S05]  /*281c0*/  @!P0 NANOSLEEP.SYNCS 0x989680 ;  /* 0x009896800000895d */ /* 0x002fea0003900000 */
[----:B------:R-:W1:Y:S02]  /*281d0*/  @!P0 SYNCS.PHASECHK.TRANS64 P0, [R5+URZ+0x348a0], R8 ;  /* 0x0348a008050085a7 */ /* 0x000e64000800007f */
[----:B-1----:R-:W-:Y:S05]  /*281e0*/  @!P0 BRA `(.L_x_7533) ;  /* 0xfffffffc00f08947 */ /* 0x002fea000383ffff */
[----:B------:R-:W-:Y:S05]  /*281f0*/  BRA `(.L_x_7711) ;  /* 0xffffff9400307947 */ /* 0x000fea000383ffff */
.L_x_7539:
[----:B-1----:R1:W2:Y:S02]  /*28200*/  SYNCS.PHASECHK.TRANS64.TRYWAIT P0, [R5+URZ+0x348c0], R8 ;  /* 0x0348c008050075a7 */ /* 0x0022a4000800017f */
[----:B--2---:R-:W-:Y:S05]  /*28210*/  @!P0 NANOSLEEP.SYNCS 0x989680 ;  /* 0x009896800000895d */ /* 0x004fea0003900000 */
[----:B------:R-:W2:Y:S02]  /*28220*/  @!P0 SYNCS.PHASECHK.TRANS64 P0, [R5+URZ+0x348c0], R8 ;  /* 0x0348c008050085a7 */ /* 0x000ea4000800007f */
[----:B--2---:R-:W-:Y:S05]  /*28230*/  @!P0 BRA `(.L_x_7539) ;  /* 0xfffffffc00f08947 */ /* 0x004fea000383ffff */
[----:B------:R-:W-:Y:S05]  /*28240*/  BRA `(.L_x_7712) ;  /* 0xffffff9400f07947 */ /* 0x000fea000383ffff */
.L_x_7547:
[----:B0-----:R0:W1:Y:S02]  /*28250*/  SYNCS.PHASECHK.TRANS64.TRYWAIT P0, [R6+URZ+0x348a0], R5 ;  /* 0x0348a005060075a7 */ /* 0x001064000800017f */
[----:B-1----:R-:W-:Y:S05]  /*28260*/  @!P0 NANOSLEEP.SYNCS 0x989680 ;  /* 0x009896800000895d */ /* 0x002fea0003900000 */
[----:B------:R-:W1:Y:S02]  /*28270*/  @!P0 SYNCS.PHASECHK.TRANS64 P0, [R6+URZ+0x348a0], R5 ;  /* 0x0348a005060085a7 */ /* 0x000e64000800007f */
[----:B-1----:R-:W-:Y:S05]  /*28280*/  @!P0 BRA `(.L_x_7547) ;  /* 0xfffffffc00f08947 */ /* 0x002fea000383ffff */
[----:B------:R-:W-:Y:S05]  /*28290*/  BRA `(.L_x_7713) ;  /* 0xffffff9c00007947 */ /* 0x000fea000383ffff */
.L_x_7553:
[----:B-1----:R1:W2:Y:S02]  /*282a0*/  SYNCS.PHASECHK.TRANS64.TRYWAIT P0, [R6+URZ+0x348c0], R5 ;  /* 0x0348c005060075a7 */ /* 0x0022a4000800017f */
[----:B--2---:R-:W-:Y:S05]  /*282b0*/  @!P0 NANOSLEEP.SYNCS 0x989680 ;  /* 0x009896800000895d */ /* 0x004fea0003900000 */
[----:B------:R-:W2:Y:S02]  /*282c0*/  @!P0 SYNCS.PHASECHK.TRANS64 P0, [R6+URZ+0x348c0], R5 ;  /* 0x0348c005060085a7 */ /* 0x000ea4000800007f */
[----:B--2---:R-:W-:Y:S05]  /*282d0*/  @!P0 BRA `(.L_x_7553) ;  /* 0xfffffffc00f08947 */ /* 0x004fea000383ffff */
[----:B------:R-:W-:Y:S05]  /*282e0*/  BRA `(.L_x_7714) ;  /* 0xffffff9c00bc7947 */ /* 0x000fea000383ffff */
.L_x_7567:
        /* <DEDUP_REMOVED lines=11> */
.L_x_7716:
[----:B------:R-:W-:Y:S05]  /*283a0*/  BSYNC B0 ;  /* 0x0000000000007941 */ /* 0x000fea0003800000 */
.L_x_7715:
[----:B------:R-:W-:Y:S05]  /*283b0*/  BRA `(.L_x_7717) ;  /* 0xffffffa800307947 */ /* 0x000fea000383ffff */
.L_x_7569:
[----:B------:R-:W-:Y:S01]  /*283c0*/  BSSY B0, `(.L_x_7718) ;  /* 0x0000006000007945 */ /* 0x000fe20003800000 */
[----:B------:R-:W-:-:S07]  /*283d0*/  MOV R15, 0xffffffff ;  /* 0xffffffff000f7802 */ /* 0x000fce0000000f00 */
[----:B0-----:R-:W-:Y:S05]  /*283e0*/  WARPSYNC.COLLECTIVE R15, `(.L_x_7719) ;  /* 0x000000000f0c7348 */ /* 0x001fea0003c00000 */
[----:B------:R-:W-:Y:S02]  /*283f0*/  ELECT P6, UR62, PT ;  /* 0x00000000003e782f */ /* 0x000fe400038c0000 */
[----:B------:R-:W-:Y:S01]  /*28400*/  MOV R14, UR62 ;  /* 0x0000003e000e7c02 */ /* 0x000fe20008000f00 */
[----:B0-----:R-:W-:Y:S10]  /*28410*/  ENDCOLLECTIVE ;  /* 0x000000000000791b */ /* 0x001ff40003800000 */
.L_x_7719:
[----:B------:R-:W-:Y:S05]  /*28420*/  BSYNC B0 ;  /* 0x0000000000007941 */ /* 0x000fea0003800000 */
.L_x_7718:
[----:B------:R-:W-:Y:S05]  /*28430*/  BRA `(.L_x_7720) ;  /* 0xffffffa8003c7947 */ /* 0x000fea000383ffff */
.L_x_7571:
[----:B0-----:R0:W1:Y:S02]  /*28440*/  SYNCS.PHASECHK.TRANS64.TRYWAIT P0, [R0+URZ+0x34840], R2 ;  /* 0x03484002000075a7 */ /* 0x001064000800017f */
[----:B-1----:R-:W-:Y:S05]  /*28450*/  @!P0 NANOSLEEP.SYNCS 0x989680 ;  /* 0x009896800000895d */ /* 0x002fea0003900000 */
[----:B------:R-:W1:Y:S02]  /*28460*/  @!P0 SYNCS.PHASECHK.TRANS64 P0, [R0+URZ+0x34840], R2 ;  /* 0x03484002000085a7 */ /* 0x000e64000800007f */
[----:B-1----:R-:W-:Y:S05]  /*28470*/  @!P0 BRA `(.L_x_7571) ;  /* 0xfffffffc00f08947 */ /* 0x002fea000383ffff */
[----:B------:R-:W-:Y:S05]  /*28480*/  BRA `(.L_x_7721) ;  /* 0xffffffa800ac7947 */ /* 0x000fea000383ffff */
.L_x_7575:
[----:B------:R-:W2:Y:S01]  /*28490*/  LDL.LU R11, [R1+0x58] ;  /* 0x00005800010b7983 */ /* 0x000ea20000300800 */
[----:B------:R-:W-:Y:S02]  /*284a0*/  IMAD.MOV.U32 R13, RZ, RZ, R3 ;  /* 0x000000ffff0d7224 */ /* 0x000fe400078e0003 */
[----:B------:R-:W-:Y:S02]  /*284b0*/  IMAD.MOV.U32 R12, RZ, RZ, RZ ;  /* 0x000000ffff0c7224 */ /* 0x000fe400078e00ff */
[----:B------:R-:W-:Y:S02]  /*284c0*/  IMAD.MOV.U32 R15, RZ, RZ, -0x1 ;  /* 0xffffffffff0f7424 */ /* 0x000fe400078e00ff */
[----:B------:R-:W-:-:S04]  /*284d0*/  IMAD.IADD R0, R10, 0x1, R17 ;  /* 0x000000010a007824 */ /* 0x000fc800078e0211 */
[----:B------:R-:W-:Y:S02]  /*284e0*/  VIADD R5, R0, 0x10 ;  /* 0x0000001000057836 */ /* 0x000fe40000000000 */
[----:B--2---:R-:W-:Y:S01]  /*284f0*/  IMAD R2, R11, R7, RZ ;  /* 0x000000070b027224 */ /* 0x004fe200078e02ff */
[----:B------:R-:W-:-:S04]  /*28500*/  MOV R11, 0x181f ;  /* 0x0000181f000b7802 */ /* 0x000fc80000000f00 */
[----:B------:R-:W-:-:S13]  /*28510*/  ISETP.GE.AND P2, PT, R0, R2, PT ;  /* 0x000000020000720c */ /* 0x000fda0003f46270 */
[----:B0----5:R-:W-:Y:S05]  /*28520*/  WARPSYNC.COLLECTIVE R15, `(.L_x_7722) ;  /* 0x000000000f087348 */ /* 0x021fea0003c00000 */
[----:B------:R1:W2:Y:S02]  /*28530*/  SHFL.IDX P6, R14, R13, R12, R11 ;  /* 0x0000000c0d0e7389 */ /* 0x0002a400000c000b */
[----:B012--5:R-:W-:Y:S01]  /*28540*/  ENDCOLLECTIVE ;  /* 0x000000000000791b */ /* 0x027fe20003800000 */
.L_x_7722:
[----:B------:R-:W-:Y:S01]  /*28550*/  MOV R13, R4 ;  /* 0x00000004000d7202 */ /* 0x000fe20000000f00 */
[----:B------:R-:W-:-:S07]  /*28560*/  IMAD.MOV.U32 R6, RZ, RZ, R14 ;  /* 0x000000ffff067224 */ /* 0x000fce00078e000e */
[----:B------:R-:W-:Y:S05]  /*28570*/  WARPSYNC.COLLECTIVE R15, `(.L_x_7723) ;  /* 0x000000000f087348 */ /* 0x000fea0003c00000 */
[----:B------:R0:W1:Y:S02]  /*28580*/  SHFL.IDX P6, R14, R13, R12, R11 ;  /* 0x0000000c0d0e7389 */ /* 0x00006400000c000b */
[----:B01----:R-:W-:Y:S01]  /*28590*/  ENDCOLLECTIVE ;  /* 0x000000000000791b */ /* 0x003fe20003800000 */
.L_x_7723:
[----:B------:R-:W-:Y:S01]  /*285a0*/  ULDC.64 UR4, c[0x0][0x208] ;  /* 0x0000820000047ab9 */ /* 0x000fe20000000a00 */
[----:B------:R-:W-:Y:S01]  /*285b0*/  IMAD.MOV.U32 R13, RZ, RZ, R3 ;  /* 0x000000ffff0d7224 */ /* 0x000fe200078e0003 */
[----:B------:R-:W-:Y:S01]  /*285c0*/  MOV R12, 0x1 ;  /* 0x00000001000c7802 */ /* 0x000fe20000000f00 */
        /* <DEDUP_REMOVED lines=15> */
.L_x_7724:
[----:B------:R-:W-:Y:S02]  /*286c0*/  IMAD.MOV.U32 R13, RZ, RZ, R4 ;  /* 0x000000ffff0d7224 */ /* 0x000fe400078e0004 */
[----:B------:R-:W-:-:S07]  /*286d0*/  IMAD.MOV.U32 R6, RZ, RZ, R14 ;  /* 0x000000ffff067224 */ /* 0x000fce00078e000e */
[----:B------:R-:W-:Y:S05]  /*286e0*/  WARPSYNC.COLLECTIVE R15, `(.L_x_7725) ;  /* 0x000000000f087348 */ /* 0x000fea0003c00000 */
[----:B------:R0:W1:Y:S02]  /*286f0*/  SHFL.IDX P6, R14, R13, R12, R11 ;  /* 0x0000000c0d0e7389 */ /* 0x00006400000c000b */
[----:B01----:R-:W-:Y:S01]  /*28700*/  ENDCOLLECTIVE ;  /* 0x000000000000791b */ /* 0x003fe20003800000 */
.L_x_7725:
[----:B------:R-:W-:Y:S01]  /*28710*/  ULDC.64 UR4, c[0x0][0x208] ;  /* 0x0000820000047ab9 */ /* 0x000fe20000000a00 */
[----:B------:R-:W-:Y:S01]  /*28720*/  IMAD.MOV.U32 R13, RZ, RZ, R3 ;  /* 0x000000ffff0d7224 */ /* 0x000fe200078e0003 */
[----:B------:R-:W-:Y:S02]  /*28730*/  MOV R12, 0x2 ;  /* 0x00000002000c7802 */ /* 0x000fe40000000f00 */
[----:B------:R-:W-:-:S04]  /*28740*/  MOV R5, R14 ;  /* 0x0000000e00057202 */ /* 0x000fc80000000f00 */
        /* <DEDUP_REMOVED lines=14> */
.L_x_7726:
[----:B------:R-:W-:Y:S02]  /*28830*/  IMAD.MOV.U32 R13, RZ, RZ, R4 ;  /* 0x000000ffff0d7224 */ /* 0x000fe400078e0004 */
[----:B------:R-:W-:-:S07]  /*28840*/  IMAD.MOV.U32 R6, RZ, RZ, R14 ;  /* 0x000000ffff067224 */ /* 0x000fce00078e000e */
[----:B------:R-:W-:Y:S05]  /*28850*/  WARPSYNC.COLLECTIVE R15, `(.L_x_7727) ;  /* 0x000000000f087348 */ /* 0x000fea0003c00000 */
[----:B------:R0:W1:Y:S02]  /*28860*/  SHFL.IDX P6, R14, R13, R12, R11 ;  /* 0x0000000c0d0e7389 */ /* 0x00006400000c000b */
[----:B01----:R-:W-:Y:S01]  /*28870*/  ENDCOLLECTIVE ;  /* 0x000000000000791b */ /* 0x003fe20003800000 */
.L_x_7727:
        /* <DEDUP_REMOVED lines=18> */
.L_x_7728:
[----:B------:R-:W-:Y:S02]  /*289a0*/  IMAD.MOV.U32 R13, RZ, RZ, R4 ;  /* 0x000000ffff0d7224 */ /* 0x000fe400078e0004 */
[----:B------:R-:W-:-:S07]  /*289b0*/  IMAD.MOV.U32 R6, RZ, RZ, R14 ;  /* 0x000000ffff067224 */ /* 0x000fce00078e000e */
[----:B------:R-:W-:Y:S05]  /*289c0*/  WARPSYNC.COLLECTIVE R15, `(.L_x_7729) ;  /* 0x000000000f087348 */ /* 0x000fea0003c00000 */
[----:B------:R0:W1:Y:S02]  /*289d0*/  SHFL.IDX P6, R14, R13, R12, R11 ;  /* 0x0000000c0d0e7389 */ /* 0x00006400000c000b */
[----:B01----:R-:W-:Y:S01]  /*289e0*/  ENDCOLLECTIVE ;  /* 0x000000000000791b */ /* 0x003fe20003800000 */
.L_x_7729:
        /* <DEDUP_REMOVED lines=18> */
.L_x_7730:
[----:B------:R-:W-:Y:S02]  /*28b10*/  IMAD.MOV.U32 R13, RZ, RZ, R4 ;  /* 0x000000ffff0d7224 */ /* 0x000fe400078e0004 */
[----:B------:R-:W-:-:S07]  /*28b20*/  IMAD.MOV.U32 R6, RZ, RZ, R14 ;  /* 0x000000ffff067224 */ /* 0x000fce00078e000e */
[----:B------:R-:W-:Y:S05]  /*28b30*/  WARPSYNC.COLLECTIVE R15, `(.L_x_7731) ;  /* 0x000000000f087348 */ /* 0x000fea0003c00000 */
[----:B------:R0:W1:Y:S02]  /*28b40*/  SHFL.IDX P6, R14, R13, R12, R11 ;  /* 0x0000000c0d0e7389 */ /* 0x00006400000c000b */
[----:B01----:R-:W-:Y:S01]  /*28b50*/  ENDCOLLECTIVE ;  /* 0x000000000000791b */ /* 0x003fe20003800000 */
.L_x_7731:
        /* <DEDUP_REMOVED lines=18> */
.L_x_7732:
[----:B------:R-:W-:Y:S02]  /*28c80*/  IMAD.MOV.U32 R13, RZ, RZ, R4 ;  /* 0x000000ffff0d7224 */ /* 0x000fe400078e0004 */
[----:B------:R-:W-:-:S07]  /*28c90*/  IMAD.MOV.U32 R6, RZ, RZ, R14 ;  /* 0x000000ffff067224 */ /* 0x000fce00078e000e */
[----:B------:R-:W-:Y:S05]  /*28ca0*/  WARPSYNC.COLLECTIVE R15, `(.L_x_7733) ;  /* 0x000000000f087348 */ /* 0x000fea0003c00000 */
[----:B------:R0:W1:Y:S02]  /*28cb0*/  SHFL.IDX P6, R14, R13, R12, R11 ;  /* 0x0000000c0d0e7389 */ /* 0x00006400000c000b */
[----:B01----:R-:W-:Y:S01]  /*28cc0*/  ENDCOLLECTIVE ;  /* 0x000000000000791b */ /* 0x003fe20003800000 */
.L_x_7733:
        /* <DEDUP_REMOVED lines=18> */
.L_x_7734:
[----:B------:R-:W-:Y:S02]  /*28df0*/  IMAD.MOV.U32 R13, RZ, RZ, R4 ;  /* 0x000000ffff0d7224 */ /* 0x000fe400078e0004 */
[----:B------:R-:W-:-:S07]  /*28e00*/  IMAD.MOV.U32 R6, RZ, RZ, R14 ;  /* 0x000000ffff067224 */ /* 0x000fce00078e000e */
[----:B------:R-:W-:Y:S05]  /*28e10*/  WARPSYNC.COLLECTIVE R15, `(.L_x_7735) ;  /* 0x000000000f087348 */ /* 0x000fea0003c00000 */
[----:B------:R0:W1:Y:S02]  /*28e20*/  SHFL.IDX P6, R14, R13, R12, R11 ;  /* 0x0000000c0d0e7389 */ /* 0x00006400000c000b */
[----:B01----:R-:W-:Y:S01]  /*28e30*/  ENDCOLLECTIVE ;  /* 0x000000000000791b */ /* 0x003fe20003800000 */
.L_x_7735:
[----:B------:R-:W-:Y:S01]  /*28e40*/  ULDC.64 UR4, c[0x0][0x208] ;  /* 0x0000820000047ab9 */ /* 0x000fe20000000a00 */
[----:B------:R-:W-:Y:S02]  /*28e50*/  IMAD.MOV.U32 R13, RZ, RZ, R3 ;  /* 0x000000ffff0d7224 */ /* 0x000fe400078e0003 */
[----:B------:R-:W-:Y:S01]  /*28e60*/  IMAD.MOV.U32 R12, RZ, RZ, 0x7 ;  /* 0x00000007ff0c7424 */ /* 0x000fe200078e00ff */
[----:B------:R-:W-:-:S04]  /*28e70*/  MOV R5, R14 ;  /* 0x0000000e00057202 */ /* 0x000fc80000000f00 */
[----:B------:R-:W-:-:S05]  /*28e80*/  @!P2 LEA R5, P3, R9, R5, 0x1 ;  /* 0x000000050905a211 */ /* 0x000fca00078608ff */
[----:B------:R-:W-:-:S04]  /*28e90*/  @!P2 IMAD.X R6, RZ, RZ, R6, P3 ;  /* 0x000000ffff06a224 */ /* 0x000fc800018e0606 */
[----:B------:R-:W-:Y:S01]  /*28ea0*/  @!P2 IMAD.MOV.U32 R7, RZ, RZ, R6 ;  /* 0x000000ffff07a224 */ /* 0x000fe200078e0006 */
        /* <DEDUP_REMOVED lines=9> */
.L_x_7736:
[----:B------:R-:W-:Y:S01]  /*28f40*/  IMAD.MOV.U32 R13, RZ, RZ, R4 ;  /* 0x000000ffff0d7224 */ /* 0x000fe200078e0004 */
[----:B------:R-:W-:-:S07]  /*28f50*/  MOV R5, R14 ;  /* 0x0000000e00057202 */ /* 0x000fce0000000f00 */
[----:B------:R-:W-:Y:S05]  /*28f60*/  WARPSYNC.COLLECTIVE R15, `(.L_x_7737) ;  /* 0x000000000f087348 */ /* 0x000fea0003c00000 */
[----:B------:R0:W1:Y:S02]  /*28f70*/  SHFL.IDX P6, R14, R13, R12, R11 ;  /* 0x0000000c0d0e7389 */ /* 0x00006400000c000b */
[----:B01----:R-:W-:Y:S01]  /*28f80*/  ENDCOLLECTIVE ;  /* 0x000000000000791b */ /* 0x003fe20003800000 */
.L_x_7737:
[----:B------:R-:W-:Y:S01]  /*28f90*/  IMAD.MOV.U32 R3, RZ, RZ, R14 ;  /* 0x000000ffff037224 */ /* 0x000fe200078e000e */
[----:B------:R-:W-:Y:S06]  /*28fa0*/  BRA `(.L_x_7738) ;  /* 0xffffffac006c7947 */ /* 0x000fec000383ffff */
.L_x_7580:
[----:B---3--:R-:W3:Y:S02]  /*28fb0*/  LDL R2, [R1+0x8] ;  /* 0x0000080001027983 */ /* 0x008ee40000100800 */
[----:B---3--:R3:W4:Y:S02]  /*28fc0*/  SYNCS.PHASECHK.TRANS64.TRYWAIT P0, [R2+URZ+0x34820], R0 ;  /* 0x03482000020075a7 */ /* 0x008724000800017f */
[----:B----4-:R-:W-:Y:S05]  /*28fd0*/  @!P0 NANOSLEEP.SYNCS 0x989680 ;  /* 0x009896800000895d */ /* 0x010fea0003900000 */
[----:B------:R-:W4:Y:S02]  /*28fe0*/  @!P0 SYNCS.PHASECHK.TRANS64 P0, [R2+URZ+0x34820], R0 ;  /* 0x03482000020085a7 */ /* 0x000f24000800007f */
[----:B----4-:R-:W-:Y:S05]  /*28ff0*/  @!P0 BRA `(.L_x_7580) ;  /* 0xfffffffc00ec8947 */ /* 0x010fea000383ffff */
[----:B------:R-:W-:Y:S05]  /*29000*/  BRA `(.L_x_7739) ;  /* 0xffffffac00e07947 */ /* 0x000fea000383ffff */
.L_x_7589:
[----:B----4-:R4:W0:Y:S02]  /*29010*/  SYNCS.PHASECHK.TRANS64.TRYWAIT P0, [R3+URZ+0x34840], R2 ;  /* 0x03484002030075a7 */ /* 0x010824000800017f */
[----:B0-----:R-:W-:Y:S05]  /*29020*/  @!P0 NANOSLEEP.SYNCS 0x989680 ;  /* 0x009896800000895d */ /* 0x001fea0003900000 */
[----:B------:R-:W0:Y:S02]  /*29030*/  @!P0 SYNCS.PHASECHK.TRANS64 P0, [R3+URZ+0x34840], R2 ;  /* 0x03484002030085a7 */ /* 0x000e24000800007f */
[----:B0-----:R-:W-:Y:S05]  /*29040*/  @!P0 BRA `(.L_x_7589) ;  /* 0xfffffffc00f08947 */ /* 0x001fea000383ffff */
[----:B------:R-:W-:Y:S05]  /*29050*/  BRA `(.L_x_7740) ;  /* 0xffffffb000b07947 */ /* 0x000fea000383ffff */
.L_x_7595:
[----:B--2---:R2:W3:Y:S02]  /*29060*/  SYNCS.PHASECHK.TRANS64.TRYWAIT P0, [R2+URZ+0x34860], R3 ;  /* 0x03486003020075a7 */ /* 0x0044e4000800017f */
[----:B---3--:R-:W-:Y:S05]  /*29070*/  @!P0 NANOSLEEP.SYNCS 0x989680 ;  /* 0x009896800000895d */ /* 0x008fea0003900000 */
[----:B------:R-:W3:Y:S02]  /*29080*/  @!P0 SYNCS.PHASECHK.TRANS64 P0, [R2+URZ+0x34860], R3 ;  /* 0x03486003020085a7 */ /* 0x000ee4000800007f */
[----:B---3--:R-:W-:Y:S05]  /*29090*/  @!P0 BRA `(.L_x_7595) ;  /* 0xfffffffc00f08947 */ /* 0x008fea000383ffff */
[----:B------:R-:W-:Y:S05]  /*290a0*/  BRA `(.L_x_7741) ;  /* 0xffffffb4008c7947 */ /* 0x000fea000383ffff */
.L_x_7605:
[----:B---3--:R3:W4:Y:S02]  /*290b0*/  SYNCS.PHASECHK.TRANS64.TRYWAIT P0, [R3+URZ+0x34840], R2 ;  /* 0x03484002030075a7 */ /* 0x008724000800017f */
[----:B----4-:R-:W-:Y:S05]  /*290c0*/  @!P0 NANOSLEEP.SYNCS 0x989680 ;  /* 0x009896800000895d */ /* 0x010fea0003900000 */
[----:B------:R-:W4:Y:S02]  /*290d0*/  @!P0 SYNCS.PHASECHK.TRANS64 P0, [R3+URZ+0x34840], R2 ;  /* 0x03484002030085a7 */ /* 0x000f24000800007f */
[----:B----4-:R-:W-:Y:S05]  /*290e0*/  @!P0 BRA `(.L_x_7605) ;  /* 0xfffffffc00f08947 */ /* 0x010fea000383ffff */
[----:B------:R-:W-:Y:S05]  /*290f0*/  BRA `(.L_x_7742) ;  /* 0xffffffbc00407947 */ /* 0x000fea000383ffff */
.L_x_7611:
[----:B--2---:R2:W3:Y:S02]  /*29100*/  SYNCS.PHASECHK.TRANS64.TRYWAIT P0, [R2+URZ+0x34860], R3 ;  /* 0x03486003020075a7 */ /* 0x0044e4000800017f */
[----:B---3--:R-:W-:Y:S05]  /*29110*/  @!P0 NANOSLEEP.SYNCS 0x989680 ;  /* 0x009896800000895d */ /* 0x008fea0003900000 */
[----:B------:R-:W3:Y:S02]  /*29120*/  @!P0 SYNCS.PHASECHK.TRANS64 P0, [R2+URZ+0x34860], R3 ;  /* 0x03486003020085a7 */ /* 0x000ee4000800007f */
[----:B---3--:R-:W-:Y:S05]  /*29130*/  @!P0 BRA `(.L_x_7611) ;  /* 0xfffffffc00f08947 */ /* 0x008fea000383ffff */
[----:B------:R-:W-:Y:S05]  /*29140*/  BRA `(.L_x_7743) ;  /* 0xffffffc0001c7947 */ /* 0x000fea000383ffff */
.L_x_7621:
[----:B----4-:R4:W0:Y:S02]  /*29150*/  SYNCS.PHASECHK.TRANS64.TRYWAIT P0, [R3+URZ+0x34840], R2 ;  /* 0x03484002030075a7 */ /* 0x010824000800017f */
[----:B0-----:R-:W-:Y:S05]  /*29160*/  @!P0 NANOSLEEP.SYNCS 0x989680 ;  /* 0x009896800000895d */ /* 0x001fea0003900000 */
[----:B------:R-:W0:Y:S02]  /*29170*/  @!P0 SYNCS.PHASECHK.TRANS64 P0, [R3+URZ+0x34840], R2 ;  /* 0x03484002030085a7 */ /* 0x000e24000800007f */
[----:B0-----:R-:W-:Y:S05]  /*29180*/  @!P0 BRA `(.L_x_7621) ;  /* 0xfffffffc00f08947 */ /* 0x001fea000383ffff */
[----:B------:R-:W-:Y:S05]  /*29190*/  BRA `(.L_x_7744) ;  /* 0xffffffc400a47947 */ /* 0x000fea000383ffff */
.L_x_7627:
[----:B0-----:R0:W2:Y:S02]  /*291a0*/  SYNCS.PHASECHK.TRANS64.TRYWAIT P0, [R2+URZ+0x34860], R5 ;  /* 0x03486005020075a7 */ /* 0x0010a4000800017f */
[----:B--2---:R-:W-:Y:S05]  /*291b0*/  @!P0 NANOSLEEP.SYNCS 0x989680 ;  /* 0x009896800000895d */ /* 0x004fea0003900000 */
[----:B------:R-:W2:Y:S02]  /*291c0*/  @!P0 SYNCS.PHASECHK.TRANS64 P0, [R2+URZ+0x34860], R5 ;  /* 0x03486005020085a7 */ /* 0x000ea4000800007f */
[----:B--2---:R-:W-:Y:S05]  /*291d0*/  @!P0 BRA `(.L_x_7627) ;  /* 0xfffffffc00f08947 */ /* 0x004fea000383ffff */
[----:B------:R-:W-:Y:S05]  /*291e0*/  BRA `(.L_x_7745) ;  /* 0xffffffc8007c7947 */ /* 0x000fea000383ffff */
.L_x_7639:
[----:B0-----:R0:W2:Y:S02]  /*291f0*/  SYNCS.PHASECHK.TRANS64.TRYWAIT P0, [R2+URZ+0x34860], R0 ;  /* 0x03486000020075a7 */ /* 0x0010a4000800017f */
[----:B--2---:R-:W-:Y:S05]  /*29200*/  @!P0 NANOSLEEP.SYNCS 0x989680 ;  /* 0x009896800000895d */ /* 0x004fea0003900000 */
[----:B------:R-:W2:Y:S02]  /*29210*/  @!P0 SYNCS.PHASECHK.TRANS64 P0, [R2+URZ+0x34860], R0 ;  /* 0x03486000020085a7 */ /* 0x000ea4000800007f */
[----:B--2---:R-:W-:Y:S05]  /*29220*/  @!P0 BRA `(.L_x_7639) ;  /* 0xfffffffc00f08947 */ /* 0x004fea000383ffff */
[----:B------:R-:W-:Y:S05]  /*29230*/  BRA `(.L_x_7746) ;  /* 0xffffffcc00e47947 */ /* 0x000fea000383ffff */
.L_x_7647:
[----:B------:R-:W-:Y:S01]  /*29240*/  BSSY B0, `(.L_x_7747) ;  /* 0x0000008000007945 */ /* 0x000fe20003800000 */
[----:B------:R-:W-:Y:S01]  /*29250*/  MOV R13, R16 ;  /* 0x00000010000d7202 */ /* 0x000fe20000000f00 */
[----:B------:R-:W-:Y:S01]  /*29260*/  IMAD.MOV.U32 R12, RZ, RZ, RZ ;  /* 0x000000ffff0c7224 */ /* 0x000fe200078e00ff */
[----:B------:R-:W-:Y:S01]  /*29270*/  MOV R15, 0xffffffff ;  /* 0xffffffff000f7802 */ /* 0x000fe20000000f00 */
[----:B------:R-:W-:-:S07]  /*29280*/  IMAD.MOV.U32 R11, RZ, RZ, 0x1f ;  /* 0x0000001fff0b7424 */ /* 0x000fce00078e00ff */
[----:B01----:R-:W-:Y:S05]  /*29290*/  WARPSYNC.COLLECTIVE R15, `(.L_x_7748) ;  /* 0x000000000f087348 */ /* 0x003fea0003c00000 */
[----:B------:R2:W3:Y:S02]  /*292a0*/  SHFL.IDX P6, R14, R13, R12, R11 ;  /* 0x0000000c0d0e7389 */ /* 0x0004e400000c000b */
[----:B0123--:R-:W-:Y:S01]  /*292b0*/  ENDCOLLECTIVE ;  /* 0x000000000000791b */ /* 0x00ffe20003800000 */
.L_x_7748:
[----:B------:R-:W-:Y:S05]  /*292c0*/  BSYNC B0 ;  /* 0x0000000000007941 */ /* 0x000fea0003800000 */
.L_x_7747:
        /* <DEDUP_REMOVED lines=10> */
.L_x_7749:
[----:B------:R-:W-:Y:S01]  /*29370*/  ULDC UR4, c[0x0][0xc3c] ;  /* 0x00030f0000047ab9 */ /* 0x000fe20000000800 */
[----:B------:R-:W-:Y:S01]  /*29380*/  ULDC.64 UR6, c[0x0][0x208] ;  /* 0x0000820000067ab9 */ /* 0x000fe20000000a00 */
[----:B------:R-:W-:-:S13]  /*29390*/  ISETP.GE.OR P0, PT, R5, UR4, !P5 ;  /* 0x0000000405007c0c */ /* 0x000fda000ef06670 */
[----:B------:R-:W0:Y:S01]  /*293a0*/  @!P0 LDC.64 R2, c[0x0][0xc80] ;  /* 0x00032000ff028b82 */ /* 0x000e220000000a00 */
[----:B------:R-:W-:Y:S01]  /*293b0*/  IMAD.MOV.U32 R11, RZ, RZ, RZ ;  /* 0x000000ffff0b7224 */ /* 0x000fe200078e00ff */
[----:B------:R-:W-:Y:S01]  /*293c0*/  MOV R4, R14 ;  /* 0x0000000e00047202 */ /* 0x000fe20000000f00 */
        /* <DEDUP_REMOVED lines=11> */
.L_x_7750:
[----:B------:R-:W-:Y:S02]  /*29480*/  MOV R12, 0x2 ;  /* 0x00000002000c7802 */ /* 0x000fe40000000f00 */
[----:B------:R-:W-:-:S04]  /*29490*/  MOV R3, R14 ;  /* 0x0000000e00037202 */ /* 0x000fc80000000f00 */
[----:B------:R-:W-:Y:S02]  /*294a0*/  SEL R5, R3, RZ, P1 ;  /* 0x000000ff03057207 */ /* 0x000fe40000800000 */
[----:B------:R-:W-:-:S03]  /*294b0*/  ISETP.GE.U32.AND P1, PT, R7, 0x4, PT ;  /* 0x000000040700780c */ /* 0x000fc60003f26070 */
[----:B------:R-:W-:-:S04]  /*294c0*/  IMAD.IADD R3, R2, 0x1, R5 ;  /* 0x0000000102037824 */ /* 0x000fc800078e0205 */
[----:B------:R-:W-:-:S07]  /*294d0*/  IMAD.MOV.U32 R13, RZ, RZ, R3 ;  /* 0x000000ffff0d7224 */ /* 0x000fce00078e0003 */
[----:B------:R-:W-:Y:S05]  /*294e0*/  WARPSYNC.COLLECTIVE R15, `(.L_x_7751) ;  /* 0x000000000f087348 */ /* 0x000fea0003c00000 */
[----:B------:R0:W1:Y:S02]  /*294f0*/  SHFL.UP P6, R14, R13, R12, R11 ;  /* 0x0400000c0d0e7389 */ /* 0x00006400000c000b */
[----:B01----:R-:W-:Y:S01]  /*29500*/  ENDCOLLECTIVE ;  /* 0x000000000000791b */ /* 0x003fe20003800000 */
.L_x_7751:
        /* <DEDUP_REMOVED lines=8> */
.L_x_7752:
        /* <DEDUP_REMOVED lines=8> */
.L_x_7753:
        /* <DEDUP_REMOVED lines=8> */
.L_x_7754:
        /* <DEDUP_REMOVED lines=9> */
.L_x_7755:
[----:B------:R-:W-:Y:S01]  /*29720*/  MOV R6, R14 ;  /* 0x0000000e00067202 */ /* 0x000fe20000000f00 */
[----:B------:R-:W-:Y:S06]  /*29730*/  BRA `(.L_x_7756) ;  /* 0xffffffd0007c7947 */ /* 0x000fec000383ffff */
.L_x_7652:
[----:B------:R-:W-:Y:S01]  /*29740*/  BSSY B0, `(.L_x_7757) ;  /* 0x0000008000007945 */ /* 0x000fe20003800000 */
[----:B-----5:R-:W-:Y:S01]  /*29750*/  IMAD.MOV.U32 R13, RZ, RZ, R2 ;  /* 0x000000ffff0d7224 */ /* 0x020fe200078e0002 */
[----:B------:R-:W-:Y:S01]  /*29760*/  MOV R11, RZ ;  /* 0x000000ff000b7202 */ /* 0x000fe20000000f00 */
[----:B------:R-:W-:Y:S02]  /*29770*/  IMAD.MOV.U32 R12, RZ, RZ, 0x1 ;  /* 0x00000001ff0c7424 */ /* 0x000fe400078e00ff */
[----:B------:R-:W-:-:S07]  /*29780*/  IMAD.MOV.U32 R15, RZ, RZ, -0x1 ;  /* 0xffffffffff0f7424 */ /* 0x000fce00078e00ff */
[----:B01----:R-:W-:Y:S05]  /*29790*/  WARPSYNC.COLLECTIVE R15, `(.L_x_7758) ;  /* 0x000000000f087348 */ /* 0x003fea0003c00000 */
[----:B------:R2:W3:Y:S02]  /*297a0*/  SHFL.UP P6, R14, R13, R12, R11 ;  /* 0x0400000c0d0e7389 */ /* 0x0004e400000c000b */
[----:B0123--:R-:W-:Y:S01]  /*297b0*/  ENDCOLLECTIVE ;  /* 0x000000000000791b */ /* 0x00ffe20003800000 */
.L_x_7758:
[----:B------:R-:W-:Y:S05]  /*297c0*/  BSYNC B0 ;  /* 0x0000000000007941 */ /* 0x000fea0003800000 */
.L_x_7757:
[----:B------:R-:W2:Y:S01]  /*297d0*/  LDL R3, [R1+0x4] ;  /* 0x0000040001037983 */ /* 0x000ea20000100800 */
[----:B------:R-:W-:Y:S01]  /*297e0*/  IMAD.MOV.U32 R12, RZ, RZ, 0x2 ;  /* 0x00000002ff0c7424 */ /* 0x000fe200078e00ff */
[----:B------:R-:W-:Y:S01]  /*297f0*/  MOV R15, 0xffffffff ;  /* 0xffffffff000f7802 */ /* 0x000fe20000000f00 */
[----:B------:R-:W-:Y:S01]  /*29800*/  IMAD.MOV.U32 R11, RZ, RZ, RZ ;  /* 0x000000ffff0b7224 */ /* 0x000fe200078e00ff */
[----:B--2---:R-:W-:-:S04]  /*29810*/  LOP3.LUT P4, RZ, R3, 0x1, RZ, 0xc0, !PT ;  /* 0x0000000103ff7812 */ /* 0x004fc8000788c0ff */
[----:B------:R-:W-:-:S05]  /*29820*/  SEL R3, R14, RZ, P4 ;  /* 0x000000ff0e037207 */ /* 0x000fca0002000000 */
[----:B------:R-:W-:-:S05]  /*29830*/  IMAD.IADD R3, R2, 0x1, R3 ;  /* 0x0000000102037824 */ /* 0x000fca00078e0203 */
[----:B------:R-:W-:-:S07]  /*29840*/  MOV R13, R3 ;  /* 0x00000003000d7202 */ /* 0x000fce0000000f00 */
[----:B------:R-:W-:Y:S05]  /*29850*/  WARPSYNC.COLLECTIVE R15, `(.L_x_7759) ;  /* 0x000000000f087348 */ /* 0x000fea0003c00000 */
[----:B------:R0:W1:Y:S02]  /*29860*/  SHFL.UP P6, R14, R13, R12, R11 ;  /* 0x0400000c0d0e7389 */ /* 0x00006400000c000b */
[----:B01----:R-:W-:Y:S01]  /*29870*/  ENDCOLLECTIVE ;  /* 0x000000000000791b */ /* 0x003fe20003800000 */
.L_x_7759:
        /* <DEDUP_REMOVED lines=8> */
.L_x_7760:
        /* <DEDUP_REMOVED lines=8> */
.L_x_7761:
        /* <DEDUP_REMOVED lines=8> */
.L_x_7762:
        /* <DEDUP_REMOVED lines=9> */
.L_x_7763:
[----:B------:R-:W-:Y:S01]  /*29a90*/  MOV R6, R14 ;  /* 0x0000000e00067202 */ /* 0x000fe20000000f00 */
[----:B------:R-:W-:Y:S06]  /*29aa0*/  BRA `(.L_x_7764) ;  /* 0xffffffd000447947 */ /* 0x000fec000383ffff */
.L_x_7654:
[----:B------:R-:W-:Y:S01]  /*29ab0*/  BSSY B0, `(.L_x_7765) ;  /* 0x0000006000007945 */ /* 0x000fe20003800000 */
[----:B------:R-:W-:Y:S01]  /*29ac0*/  PLOP3.LUT P6, PT, P6, PT, PT, 0x8, 0x0 ;  /* 0x000000000000781c */ /* 0x000fe200037ce170 */
[----:B------:R-:W-:-:S12]  /*29ad0*/  IMAD.MOV.U32 R15, RZ, RZ, -0x1 ;  /* 0xffffffffff0f7424 */ /* 0x000fd800078e00ff */
[----:B01----:R-:W-:Y:S05]  /*29ae0*/  WARPSYNC.COLLECTIVE R15, `(.L_x_7766) ;  /* 0x000000000f087348 */ /* 0x003fea0003c00000 */
[----:B------:R-:W-:Y:S01]  /*29af0*/  VOTE.ANY R14, PT, P6 ;  /* 0x00000000000e7806 */ /* 0x000fe200030e0100 */
[----:B01----:R-:W-:Y:S06]  /*29b00*/  ENDCOLLECTIVE ;  /* 0x000000000000791b */ /* 0x003fec0003800000 */
.L_x_7766:
[----:B------:R-:W-:Y:S05]  /*29b10*/  BSYNC B0 ;  /* 0x0000000000007941 */ /* 0x000fea0003800000 */
.L_x_7765:
        /* <DEDUP_REMOVED lines=9> */
.L_x_7767:
[----:B------:R-:W-:Y:S01]  /*29bb0*/  IMAD.MOV.U32 R17, RZ, RZ, R14 ;  /* 0x000000ffff117224 */ /* 0x000fe200078e000e */
[----:B------:R-:W-:Y:S06]  /*29bc0*/  BRA `(.L_x_7768) ;  /* 0xffffffd000347947 */ /* 0x000fec000383ffff */
.L_x_7656:
[----:B------:R-:W-:Y:S01]  /*29bd0*/  BSSY B0, `(.L_x_7769) ;  /* 0x0000007000007945 */ /* 0x000fe20003800000 */
[----:B------:R-:W-:Y:S01]  /*29be0*/  IMAD.MOV.U32 R13, RZ, RZ, R5 ;  /* 0x000000ffff0d7224 */ /* 0x000fe200078e0005 */
[----:B------:R-:W-:Y:S01]  /*29bf0*/  MOV R11, 0x1f ;  /* 0x0000001f000b7802 */ /* 0x000fe20000000f00 */
[----:B------:R-:W-:-:S07]  /*29c00*/  IMAD.MOV.U32 R15, RZ, RZ, -0x1 ;  /* 0xffffffffff0f7424 */ /* 0x000fce00078e00ff */
[----:B01-3--:R-:W-:Y:S05]  /*29c10*/  WARPSYNC.COLLECTIVE R15, `(.L_x_7770) ;  /* 0x000000000f087348 */ /* 0x00bfea0003c00000 */
[----:B------:R2:W4:Y:S02]  /*29c20*/  SHFL.IDX P6, R14, R13, R12, R11 ;  /* 0x0000000c0d0e7389 */ /* 0x00052400000c000b */
[----:B01234-:R-:W-:Y:S01]  /*29c30*/  ENDCOLLECTIVE ;  /* 0x000000000000791b */ /* 0x01ffe20003800000 */
.L_x_7770:
[----:B------:R-:W-:Y:S05]  /*29c40*/  BSYNC B0 ;  /* 0x0000000000007941 */ /* 0x000fea0003800000 */
.L_x_7769:
[----:B------:R-:W-:Y:S01]  /*29c50*/  IMAD.MOV.U32 R2, RZ, RZ, R14 ;  /* 0x000000ffff027224 */ /* 0x000fe200078e000e */
[----:B------:R-:W-:Y:S06]  /*29c60*/  BRA `(.L_x_7655) ;  /* 0xffffffd000287947 */ /* 0x000fec000383ffff */
.L_x_7660:
[----:B0-----:R0:W2:Y:S02]  /*29c70*/  SYNCS.PHASECHK.TRANS64.TRYWAIT P0, [R0+URZ+0x34820], R3 ;  /* 0x03482003000075a7 */ /* 0x0010a4000800017f */
[----:B--2---:R-:W-:Y:S05]  /*29c80*/  @!P0 NANOSLEEP.SYNCS 0x989680 ;  /* 0x009896800000895d */ /* 0x004fea0003900000 */
[----:B------:R-:W2:Y:S02]  /*29c90*/  @!P0 SYNCS.PHASECHK.TRANS64 P0, [R0+URZ+0x34820], R3 ;  /* 0x03482003000085a7 */ /* 0x000ea4000800007f */
[----:B--2---:R-:W-:Y:S05]  /*29ca0*/  @!P0 BRA `(.L_x_7660) ;  /* 0xfffffffc00f08947 */ /* 0x004fea000383ffff */
[----:B------:R-:W-:Y:S05]  /*29cb0*/  BRA `(.L_x_7771) ;  /* 0xffffffd400187947 */ /* 0x000fea000383ffff */
.L_x_7661:
[----:B------:R-:W2:Y:S01]  /*29cc0*/  S2R R2, SR_TID.X ;  /* 0x0000000000027919 */ /* 0x000ea20000002100 */
[----:B------:R-:W-:Y:S01]  /*29cd0*/  BSSY B0, `(.L_x_7772) ;  /* 0x000000a000007945 */ /* 0x000fe20003800000 */
[----:B------:R-:W-:Y:S01]  /*29ce0*/  IMAD.MOV.U32 R12, RZ, RZ, RZ ;  /* 0x000000ffff0c7224 */ /* 0x000fe200078e00ff */
[----:B------:R-:W-:Y:S01]  /*29cf0*/  MOV R15, 0xffffffff ;  /* 0xffffffff000f7802 */ /* 0x000fe20000000f00 */
[----:B------:R-:W-:Y:S01]  /*29d00*/  IMAD.MOV.U32 R11, RZ, RZ, 0x1f ;  /* 0x0000001fff0b7424 */ /* 0x000fe200078e00ff */
[----:B--2---:R-:W-:-:S04]  /*29d10*/  SHF.R.U32.HI R2, RZ, 0x5, R2 ;  /* 0x00000005ff027819 */ /* 0x004fc80000011602 */
[----:B------:R-:W-:-:S04]  /*29d20*/  LOP3.LUT R2, R2, 0x3, RZ, 0xc0, !PT ;  /* 0x0000000302027812 */ /* 0x000fc800078ec0ff */
[----:B------:R-:W-:-:S07]  /*29d30*/  MOV R13, R2 ;  /* 0x00000002000d7202 */ /* 0x000fce0000000f00 */
[----:B01----:R-:W-:Y:S05]  /*29d40*/  WARPSYNC.COLLECTIVE R15, `(.L_x_7773) ;  /* 0x000000000f087348 */ /* 0x003fea0003c00000 */
[----:B------:R2:W3:Y:S02]  /*29d50*/  SHFL.IDX P6, R14, R13, R12, R11 ;  /* 0x0000000c0d0e7389 */ /* 0x0004e400000c000b */
[----:B0123--:R-:W-:Y:S01]  /*29d60*/  ENDCOLLECTIVE ;  /* 0x000000000000791b */ /* 0x00ffe20003800000 */
.L_x_7773:
[----:B------:R-:W-:Y:S05]  /*29d70*/  BSYNC B0 ;  /* 0x0000000000007941 */ /* 0x000fea0003800000 */
.L_x_7772:
[----:B------:R-:W-:Y:S05]  /*29d80*/  BRA `(.L_x_7774) ;  /* 0xffffffd400007947 */ /* 0x000fea000383ffff */
.L_x_7662:
[----:B------:R-:W-:Y:S01]  /*29d90*/  BSSY B0, `(.L_x_7775) ;  /* 0x0000006000007945 */ /* 0x000fe20003800000 */
[----:B------:R-:W-:-:S07]  /*29da0*/  IMAD.MOV.U32 R15, RZ, RZ, -0x1 ;  /* 0xffffffffff0f7424 */ /* 0x000fce00078e00ff */
[----:B012---:R-:W-:Y:S05]  /*29db0*/  WARPSYNC.COLLECTIVE R15, `(.L_x_7776) ;  /* 0x000000000f0c7348 */ /* 0x007fea0003c00000 */
[----:B------:R-:W-:Y:S02]  /*29dc0*/  ELECT P6, UR62, PT ;  /* 0x00000000003e782f */ /* 0x000fe400038c0000 */
[----:B------:R-:W-:Y:S01]  /*29dd0*/  MOV R14, UR62 ;  /* 0x0000003e000e7c02 */ /* 0x000fe20008000f00 */
[----:B012---:R-:W-:Y:S10]  /*29de0*/  ENDCOLLECTIVE ;  /* 0x000000000000791b */ /* 0x007ff40003800000 */
.L_x_7776:
[----:B------:R-:W-:Y:S05]  /*29df0*/  BSYNC B0 ;  /* 0x0000000000007941 */ /* 0x000fea0003800000 */
.L_x_7775:
[----:B------:R-:W-:Y:S05]  /*29e00*/  BRA `(.L_x_7777) ;  /* 0xffffffd000f47947 */ /* 0x000fea000383ffff */
.L_x_7664:
[----:B0-----:R0:W2:Y:S02]  /*29e10*/  SYNCS.PHASECHK.TRANS64.TRYWAIT P0, [R6+URZ], R5 ;  /* 0x00000005060075a7 */ /* 0x0010a4000800017f */
[----:B--2---:R-:W-:Y:S05]  /*29e20*/  @!P0 NANOSLEEP.SYNCS 0x989680 ;  /* 0x009896800000895d */ /* 0x004fea0003900000 */
[----:B------:R-:W2:Y:S02]  /*29e30*/  @!P0 SYNCS.PHASECHK.TRANS64 P0, [R6+URZ], R5 ;  /* 0x00000005060085a7 */ /* 0x000ea4000800007f */
[----:B--2---:R-:W-:Y:S05]  /*29e40*/  @!P0 BRA `(.L_x_7664) ;  /* 0xfffffffc00f08947 */ /* 0x004fea000383ffff */
[----:B------:R-:W-:Y:S05]  /*29e50*/  BRA `(.L_x_7778) ;  /* 0xffffffd400307947 */ /* 0x000fea000383ffff */
.L_x_7665:
[----:B--2---:R2:W3:Y:S02]  /*29e60*/  SYNCS.PHASECHK.TRANS64.TRYWAIT P0, [R7+URZ], R2 ;  /* 0x00000002070075a7 */ /* 0x0044e4000800017f */
[----:B---3--:R-:W-:Y:S05]  /*29e70*/  @!P0 NANOSLEEP.SYNCS 0x989680 ;  /* 0x009896800000895d */ /* 0x008fea0003900000 */
[----:B------:R-:W3:Y:S02]  /*29e80*/  @!P0 SYNCS.PHASECHK.TRANS64 P0, [R7+URZ], R2 ;  /* 0x00000002070085a7 */ /* 0x000ee4000800007f */
[----:B---3--:R-:W-:Y:S05]  /*29e90*/  @!P0 BRA `(.L_x_7665) ;  /* 0xfffffffc00f08947 */ /* 0x008fea000383ffff */
[----:B------:R-:W-:Y:S05]  /*29ea0*/  BRA `(.L_x_7779) ;  /* 0xffffffd400247947 */ /* 0x000fea000383ffff */
.L_x_7667:
[----:B---3--:R3:W4:Y:S02]  /*29eb0*/  SYNCS.PHASECHK.TRANS64.TRYWAIT P0, [R4+URZ], R5 ;  /* 0x00000005040075a7 */ /* 0x008724000800017f */
[----:B----4-:R-:W-:Y:S05]  /*29ec0*/  @!P0 NANOSLEEP.SYNCS 0x989680 ;  /* 0x009896800000895d */ /* 0x010fea0003900000 */
[----:B------:R-:W4:Y:S02]  /*29ed0*/  @!P0 SYNCS.PHASECHK.TRANS64 P0, [R4+URZ], R5 ;  /* 0x00000005040085a7 */ /* 0x000f24000800007f */
[----:B----4-:R-:W-:Y:S05]  /*29ee0*/  @!P0 BRA `(.L_x_7667) ;  /* 0xfffffffc00f08947 */ /* 0x010fea000383ffff */
[----:B------:R-:W-:Y:S05]  /*29ef0*/  BRA `(.L_x_7780) ;  /* 0xffffffd4002c7947 */ /* 0x000fea000383ffff */
.L_x_7781:
        /* <DEDUP_REMOVED lines=16> */
.L_x_15316:


//--------------------- .text._ZN7cutlass13device_kernelIN5flash11enable_sm90INS1_16FlashAttnFwdSm90INS1_25CollectiveMainloopFwdSm90ILi2EN4cute5tupleIJNS5_1CILi1EEES8_S8_EEENS6_IJNS7_ILi128EEESA_SA_EEELi128ENS_6half_tEfNS_4arch4Sm90ELb0ELb1ELb1ELb0ELb0ELb0ELb0ELb1ELb1ELb1ELb0ELb0EEENS1_21CollectiveEpilogueFwdISB_S9_SC_SE_Li256ELb0ELb1ELb0ELb0EEENS1_30DynamicPersistentTileSchedulerILi256ELi128ELb0ELb1ELb1EEEEEEEEEvNT_6ParamsE --------------------------
	.section	.text._ZN7cutlass13device_kernelIN5flash11enable_sm90INS1_16FlashAttnFwdSm90INS1_25CollectiveMainloopFwdSm90ILi2EN4cute5tupleIJNS5_1CILi1EEES8_S8_EEENS6_IJNS7_ILi128EEESA_SA_EEELi128ENS_6half_tEfNS_4arch4Sm90ELb0ELb1ELb1ELb0ELb0ELb0ELb0ELb1ELb1ELb1ELb0ELb0EEENS1_21CollectiveEpilogueFwdISB_S9_SC_SE_Li256ELb0ELb1ELb0ELb0EEENS1_30DynamicPersistentTileSchedulerILi256ELi128ELb0ELb1ELb1EEEEEEEEEvNT_6ParamsE,"ax",@progbits
	.align	128
.text._ZN7cutlass13device_kernelIN5flash11enable_sm90INS1_16FlashAttnFwdSm90INS1_25CollectiveMainloopFwdSm90ILi2EN4cute5tupleIJNS5_1CILi1EEES8_S8_EEENS6_IJNS7_ILi128EEESA_SA_EEELi128ENS_6half_tEfNS_4arch4Sm90ELb0ELb1ELb1ELb0ELb0ELb0ELb0ELb1ELb1ELb1ELb0ELb0EEENS1_21CollectiveEpilogueFwdISB_S9_SC_SE_Li256ELb0ELb1ELb0ELb0EEENS1_30DynamicPersistentTileSchedulerILi256ELi128ELb0ELb1ELb1EEEEEEEEEvNT_6ParamsE:
        .type           _ZN7cutlass13device_kernelIN5flash11enable_sm90INS1_16FlashAttnFwdSm90INS1_25CollectiveMainloopFwdSm90ILi2EN4cute5tupleIJNS5_1CILi1EEES8_S8_EEENS6_IJNS7_ILi128EEESA_SA_EEELi128ENS_6half_tEfNS_4arch4Sm90ELb0ELb1ELb1ELb0ELb0ELb0ELb0ELb1ELb1ELb1ELb0ELb0EEENS1_21CollectiveEpilogueFwdISB_S9_SC_SE_Li256ELb0ELb1ELb0ELb0EEENS1_30DynamicPersistentTileSchedulerILi256ELi128ELb0ELb1ELb1EEEEEEEEEvNT_6ParamsE,@function
        .size           _ZN7cutlass13device_kernelIN5flash11enable_sm90INS1_16FlashAttnFwdSm90INS1_25CollectiveMainloopFwdSm90ILi2EN4cute5tupleIJNS5_1CILi1EEES8_S8_EEENS6_IJNS7_ILi128EEESA_SA_EEELi128ENS_6half_tEfNS_4arch4Sm90ELb0ELb1ELb1ELb0ELb0ELb0ELb0ELb1ELb1ELb1ELb0ELb0EEENS1_21CollectiveEpilogueFwdISB_S9_SC_SE_Li256ELb0ELb1ELb0ELb0EEENS1_30DynamicPersistentTileSchedulerILi256ELi128ELb0ELb1ELb1EEEEEEEEEvNT_6ParamsE,(.L_x_15317 - _ZN7cutlass13device_kernelIN5flash11enable_sm90INS1_16FlashAttnFwdSm90INS1_25CollectiveMainloopFwdSm90ILi2EN4cute5tupleIJNS5_1CILi1EEES8_S8_EEENS6_IJNS7_ILi128EEESA_SA_EEELi128ENS_6half_tEfNS_4arch4Sm90ELb0ELb1ELb1ELb0ELb0ELb0ELb0ELb1ELb1ELb1ELb0ELb0EEENS1_21CollectiveEpilogueFwdISB_S9_SC_SE_Li256ELb0ELb1ELb0ELb0EEENS1_30DynamicPersistentTileSchedulerILi256ELi128ELb0ELb1ELb1EEEEEEEEEvNT_6ParamsE)
        .other          _ZN7cutlass13device_kernelIN5flash11enable_sm90INS1_16FlashAttnFwdSm90INS1_25CollectiveMainloopFwdSm90ILi2EN4cute5tupleIJNS5_1CILi1EEES8_S8_EEENS6_IJNS7_ILi128EEESA_SA_EEELi128ENS_6half_tEfNS_4arch4Sm90ELb0ELb1ELb1ELb0ELb0ELb0ELb0ELb1ELb1ELb1ELb0ELb0EEENS1_21CollectiveEpilogueFwdISB_S9_SC_SE_Li256ELb0ELb1ELb0ELb0EEENS1_30DynamicPersistentTileSchedulerILi256ELi128ELb0ELb1ELb1EEEEEEEEEvNT_6ParamsE,@"STO_CUDA_ENTRY STV_DEFAULT"
_ZN7cutlass13device_kernelIN5flash11enable_sm90INS1_16FlashAttnFwdSm90INS1_25CollectiveMainloopFwdSm90ILi2EN4cute5tupleIJNS5_1CILi1EEES8_S8_EEENS6_IJNS7_ILi128EEESA_SA_EEELi128ENS_6half_tEfNS_4arch4Sm90ELb0ELb1ELb1ELb0ELb0ELb0ELb0ELb1ELb1ELb1ELb0ELb0EEENS1_21CollectiveEpilogueFwdISB_S9_SC_SE_Li256ELb0ELb1ELb0ELb0EEENS1_30DynamicPersistentTileSchedulerILi256ELi128ELb0ELb1ELb1EEEEEEEEEvNT_6ParamsE:
        /* <DEDUP_REMOVED lines=18> */
.L_x_7783:
[----:B------:R-:W-:Y:S05]  /*0120*/  BSYNC B0 ;  /* 0x0000000000007941 */ /* 0x000fea0003800000 */
.L_x_7782:
        /* <DEDUP_REMOVED lines=41> */
.L_x_7784:
        /* <DEDUP_REMOVED lines=22> */
.L_x_7785:
        /* <DEDUP_REMOVED lines=18> */
.L_x_7786:
        /* <DEDUP_REMOVED lines=22> */
.L_x_7787:
        /* <DEDUP_REMOVED lines=22> */
.L_x_7788:
[----:B------:R-:W-:Y:S01]  /*0900*/  PLOP3.LUT P0, PT, PT, PT, UP0, 0x80, 0x0 ;  /* 0x000000000000781c */ /* 0x000fe20003f0f008 */
[----:B------:R-:W-:Y:S01]  /*0910*/  UMOV UR38, 0x1 ;  /* 0x0000000100267882 */ /* 0x000fe20000000000 */
[----:B------:R-:W-:Y:S01]  /*0920*/  NOP ;  /* 0x0000000000007918 */ /* 0x000fe20000000000 */
[----:B------:R-:W-:Y:S01]  /*0930*/  USEL UR38, UR38, 0x2, !UP0 ;  /* 0x0000000226267887 */ /* 0x000fe2000c000000 */
[----:B------:R-:W-:Y:S01]  /*0940*/  ULDC.64 UR50, c[0x0][0x208] ;  /* 0x0000820000327ab9 */ /* 0x000fe20000000a00 */
[----:B012-4-:R-:W-:Y:S08]  /*0950*/  BAR.SYNC.DEFER_BLOCKING 0x0 ;  /* 0x0000000000007b1d */ /* 0x017ff00000010000 */
[----:B------:R-:W-:Y:S05]  /*0960*/  @!P0 BRA `(.L_x_7789) ;  /* 0x0000010c00888947 */ /* 0x000fea0003800000 */
.L_x_7790:
[----:B------:R-:W-:-:S08]  /*0970*/  NOP ;  /* 0x0000000000007918 */ /* 0x000fd00000000000 */
[----:B------:R-:W0:Y:S02]  /*0980*/  USETMAXREG.TRY_ALLOC.CTAPOOL UP0, 0xf0 ;  /* 0x000000f0000079c8 */ /* 0x000e240008000600 */
[----:B0-----:R-:W-:-:S13]  /*0990*/  PLOP3.LUT P0, PT, PT, PT, UP0, 0x80, 0x0 ;  /* 0x000000000000781c */ /* 0x001fda0003f0f008 */
[----:B------:R-:W-:Y:S05]  /*09a0*/  @!P0 BRA `(.L_x_7790) ;  /* 0xfffffffc00f08947 */ /* 0x000fea000383ffff */
[----:B------:R-:W0:Y:S01]  /*09b0*/  S2R R2, SR_TID.X ;  /* 0x0000000000027919 */ /* 0x000e220000002100 */
[----:B------:R-:W1:Y:S08]  /*09c0*/  S2UR UR4, SR_CTAID.X ;  /* 0x00000000000479c3 */ /* 0x000e700000002500 */
[----:B------:R-:W-:Y:S08]  /*09d0*/  BAR.ARV 0x4, 0x180 ;  /* 0x0106000000007b1d */ /* 0x000ff00000002000 */
[----:B------:R-:W-:Y:S06]  /*09e0*/  BAR.ARV 0x8, 0x180 ;  /* 0x0206000000007b1d */ /* 0x000fec0000002000 */
[----:B0-----:R-:W-:-:S04]  /*09f0*/  LOP3.LUT R0, R2, 0xffffff80, RZ, 0xc0, !PT ;  /* 0xffffff8002007812 */ /* 0x001fc800078ec0ff */
[----:B------:R-:W-:Y:S02]  /*0a00*/  ISETP.NE.AND P0, PT, R0, 0x80, PT ;  /* 0x000000800000780c */ /* 0x000fe40003f05270 */
[----:B------:R-:W1:Y:S11]  /*0a10*/  LDC R0, c[0x0][0xc38] ;  /* 0x00030e00ff007b82 */ /* 0x000e760000000800 */
[----:B------:R-:W-:Y:S06]  /*0a20*/  @!P0 BAR.ARV 0x9, 0x100 ;  /* 0x0244000000008b1d */ /* 0x000fec0000002000 */
[----:B-1----:R-:W-:-:S13]  /*0a30*/  ISETP.LE.AND P0, PT, R0, UR4, PT ;  /* 0x0000000400007c0c */ /* 0x002fda000bf03270 */
[----:B------:R-:W-:Y:S05]  /*0a40*/  @P0 EXIT ;  /* 0x000000000000094d */ /* 0x000fea0003800000 */
[----:B------:R-:W-:Y:S01]  /*0a50*/  VIADD R191, R2, 0xffffff80 ;  /* 0xffffff8002bf7836 */ /* 0x000fe20000000000 */
[----:B------:R-:W-:Y:S01]  /*0a60*/  ULOP3.LUT UR47, UR38, 0x1, URZ, 0xfc, !UPT ;  /* 0x00000001262f7892 */ /* 0x000fe2000f8efc3f */
[----:B------:R-:W-:Y:S01]  /*0a70*/  UMOV UR46, URZ ;  /* 0x0000003f002e7c82 */ /* 0x000fe20008000000 */
[----:B------:R-:W-:Y:S02]  /*0a80*/  UMOV UR45, URZ ;  /* 0x0000003f002d7c82 */ /* 0x000fe40008000000 */
[----:B------:R-:W-:Y:S01]  /*0a90*/  SHF.R.S32.HI R0, RZ, 0x1f, R191 ;  /* 0x0000001fff007819 */ /* 0x000fe200000114bf */
[----:B------:R-:W-:-:S03]  /*0aa0*/  UMOV UR44, URZ ;  /* 0x0000003f002c7c82 */ /* 0x000fc60008000000 */
[CC--:B------:R-:W-:Y:S02]  /*0ab0*/  LEA.HI R3, R0.reuse, R191.reuse, RZ, 0x7 ;  /* 0x000000bf00037211 */ /* 0x0c0fe400078f38ff */
[-C--:B------:R-:W-:Y:S02]  /*0ac0*/  LEA.HI R4, R0, R191.reuse, RZ, 0x5 ;  /* 0x000000bf00047211 */ /* 0x080fe400078f28ff */
[----:B------:R-:W-:Y:S02]  /*0ad0*/  LOP3.LUT R2, R3, 0xffffff80, RZ, 0xc0, !PT ;  /* 0xffffff8003027812 */ /* 0x000fe400078ec0ff */
[----:B------:R-:W-:Y:S01]  /*0ae0*/  SHF.R.S32.HI R186, RZ, 0x7, R3 ;  /* 0x00000007ffba7819 */ /* 0x000fe20000011403 */
[----:B------:R-:W-:Y:S02]  /*0af0*/  IMAD.SHL.U32 R6, R4, 0x20, RZ ;  /* 0x0000002004067824 */ /* 0x000fe400078e00ff */
[----:B------:R-:W-:Y:S01]  /*0b00*/  IMAD.IADD R185, R191, 0x1, -R2 ;  /* 0x00000001bfb97824 */ /* 0x000fe200078e0a02 */
[----:B------:R-:W-:-:S02]  /*0b10*/  LEA.HI R2, R0, R191, RZ, 0x4 ;  /* 0x000000bf00027211 */ /* 0x000fc400078f20ff */
[----:B------:R-:W-:Y:S02]  /*0b20*/  LOP3.LUT R7, R6, 0xfffffc00, RZ, 0xc0, !PT ;  /* 0xfffffc0006077812 */ /* 0x000fe400078ec0ff */
[----:B------:R-:W-:Y:S02]  /*0b30*/  LOP3.LUT R4, R2, 0x3fffff0, RZ, 0xc0, !PT ;  /* 0x03fffff002047812 */ /* 0x000fe400078ec0ff */
[----:B------:R-:W-:Y:S02]  /*0b40*/  SHF.R.S32.HI R8, RZ, 0x1f, R185 ;  /* 0x0000001fff087819 */ /* 0x000fe400000114b9 */
[----:B------:R-:W-:Y:S01]  /*0b50*/  SHF.R.S32.HI R5, RZ, 0x4, R2 ;  /* 0x00000004ff057819 */ /* 0x000fe20000011402 */
[----:B------:R-:W-:Y:S01]  /*0b60*/  IMAD.IADD R4, R191, 0x1, -R4 ;  /* 0x00000001bf047824 */ /* 0x000fe200078e0a04 */
[----:B------:R-:W-:Y:S02]  /*0b70*/  LEA.HI R9, R8, R185, RZ, 0x2 ;  /* 0x000000b908097211 */ /* 0x000fe400078f10ff */
[----:B------:R-:W-:Y:S01]  /*0b80*/  LEA.HI R2, R2, R5, RZ, 0x1 ;  /* 0x0000000502027211 */ /* 0x000fe200078f08ff */
[----:B------:R-:W-:Y:S01]  /*0b90*/  IMAD R7, R4, 0x40, R7 ;  /* 0x0000004004077824 */ /* 0x000fe200078e0207 */
[----:B------:R-:W-:-:S02]  /*0ba0*/  LEA.HI R4, R0, R191, RZ, 0x2 ;  /* 0x000000bf00047211 */ /* 0x000fc400078f10ff */
[--C-:B------:R-:W-:Y:S02]  /*0bb0*/  SHF.R.S32.HI R6, RZ, 0x2, R9.reuse ;  /* 0x00000002ff067819 */ /* 0x100fe40000011409 */
[----:B------:R-:W-:Y:S02]  /*0bc0*/  SHF.R.S32.HI R11, RZ, 0x1f, R9 ;  /* 0x0000001fff0b7819 */ /* 0x000fe40000011409 */
[----:B------:R-:W-:Y:S02]  /*0bd0*/  LOP3.LUT R2, R2, 0x1ffffffe, RZ, 0xc0, !PT ;  /* 0x1ffffffe02027812 */ /* 0x000fe400078ec0ff */
[----:B------:R-:W-:Y:S02]  /*0be0*/  LOP3.LUT R4, R4, 0xfffffffc, RZ, 0xc0, !PT ;  /* 0xfffffffc04047812 */ /* 0x000fe400078ec0ff */
[----:B------:R-:W-:Y:S01]  /*0bf0*/  LEA.HI R0, R0, R191, RZ, 0x3 ;  /* 0x000000bf00007211 */ /* 0x000fe200078f18ff */
[----:B------:R-:W-:Y:S01]  /*0c00*/  IMAD.IADD R2, R5, 0x1, -R2 ;  /* 0x0000000105027824 */ /* 0x000fe200078e0a02 */
[----:B------:R-:W-:Y:S01]  /*0c10*/  LEA.HI R11, R11, R6, RZ, 0x3 ;  /* 0x000000060b0b7211 */ /* 0x000fe200078f18ff */
        /* <DEDUP_REMOVED lines=11> */
[----:B------:R-:W-:Y:S01]  /*0cd0*/  LOP3.LUT R3, R3, 0x3fffffe, RZ, 0xc0, !PT ;  /* 0x03fffffe03037812 */ /* 0x000fe200078ec0ff */
[----:B------:R-:W-:Y:S01]  /*0ce0*/  VIADD R19, R18, 0x40 ;  /* 0x0000004012137836 */ /* 0x000fe20000000000 */
[----:B------:R-:W-:Y:S01]  /*0cf0*/  LOP3.LUT R5, R2, 0x1ffffffe, RZ, 0xc0, !PT ;  /* 0x1ffffffe02057812 */ /* 0x000fe200078ec0ff */
[----:B------:R-:W-:Y:S01]  /*0d00*/  IMAD R8, R8, 0x10, R11 ;  /* 0x0000001008087824 */ /* 0x000fe200078e020b */
[----:B------:R-:W-:Y:S01]  /*0d10*/  LOP3.LUT R16, R9, 0x7ffffffc, RZ, 0xc0, !PT ;  /* 0x7ffffffc09107812 */ /* 0x000fe200078ec0ff */
[----:B------:R-:W-:Y:S01]  /*0d20*/  IMAD.IADD R3, R186, 0x1, -R3 ;  /* 0x00000001ba037824 */ /* 0x000fe200078e0a03 */
[----:B------:R-:W-:Y:S01]  /*0d30*/  SHF.R.S32.HI R184, RZ, 0x3, R0 ;  /* 0x00000003ffb87819 */ /* 0x000fe20000011400 */
[----:B------:R-:W-:Y:S01]  /*0d40*/  IMAD.IADD R4, R4, 0x1, -R5 ;  /* 0x0000000104047824 */ /* 0x000fe200078e0a05 */
[----:B------:R-:W-:Y:S01]  /*0d50*/  SHF.R.S32.HI R190, RZ, 0x1f, R18 ;  /* 0x0000001fffbe7819 */ /* 0x000fe20000011412 */
[----:B------:R-:W-:Y:S01]  /*0d60*/  IMAD R187, R3, 0x40, R8 ;  /* 0x0000004003bb7824 */ /* 0x000fe200078e0208 */
[----:B------:R-:W-:Y:S01]  /*0d70*/  SHF.R.S32.HI R189, RZ, 0x1f, R19 ;  /* 0x0000001fffbd7819 */ /* 0x000fe20000011413 */
[----:B------:R-:W-:-:S02]  /*0d80*/  IMAD.IADD R16, R185, 0x1, -R16 ;  /* 0x00000001b9107824 */ /* 0x000fc400078e0a10 */
[----:B------:R-:W-:-:S07]  /*0d90*/  IMAD R17, R4, 0x8, R187 ;  /* 0x0000000804117824 */ /* 0x000fce00078e02bb */
.L_x_7887:
        /* <DEDUP_REMOVED lines=21> */
.L_x_7791:
[----:B------:R-:W-:Y:S01]  /*0ef0*/  ULDC UR7, c[0x0][0xc54] ;  /* 0x0003150000077ab9 */ /* 0x000fe20000000800 */
[----:B------:R-:W-:Y:S01]  /*0f00*/  UMOV UR6, UR9 ;  /* 0x0000000900067c82 */ /* 0x000fe20008000000 */
[----:B------:R-:W-:-:S11]  /*0f10*/  UISETP.NE.AND UP0, UPT, UR7, 0x1, UPT ;  /* 0x000000010700788c */ /* 0x000fd6000bf05270 */
[----:B------:R-:W-:Y:S02]  /*0f20*/  @UP0 ULDC.64 UR10, c[0x0][0xc58] ;  /* 0x00031600000a0ab9 */ /* 0x000fe40000000a00 */
[----:B------:R-:W-:-:S04]  /*0f30*/  UIMAD.WIDE.U32 UR4, UR9, UR10, URZ ;  /* 0x0000000a090472a5 */ /* 0x000fc8000f8e003f */
[----:B------:R-:W-:-:S04]  /*0f40*/  @UP0 USHF.R.U32.HI UR6, URZ, UR11, UR5 ;  /* 0x0000000b3f060299 */ /* 0x000fc80008011605 */
[----:B------:R-:W-:-:S12]  /*0f50*/  UIMAD UR4, UR6, UR7, URZ ;  /* 0x00000007060472a4 */ /* 0x000fd8000f8e023f */
.L_x_7792:
[----:B------:R-:W-:Y:S01]  /*0f60*/  ULOP3.LUT UR6, URZ, UR6, URZ, 0x33, !UPT ;  /* 0x000000063f067292 */ /* 0x000fe2000f8e333f */
[----:B------:R-:W-:Y:S01]  /*0f70*/  ULDC UR7, c[0x0][0x448] ;  /* 0x0001120000077ab9 */ /* 0x000fe20000000800 */
[----:B------:R-:W-:Y:S01]  /*0f80*/  ULDC UR5, c[0x0][0xc3c] ;  /* 0x00030f0000057ab9 */ /* 0x000fe20000000800 */
[----:B------:R-:W-:Y:S02]  /*0f90*/  UISETP.NE.AND UP1, UPT, UR7, 0x1, UPT ;  /* 0x000000010700788c */ /* 0x000fe4000bf25270 */
[----:B------:R-:W-:Y:S01]  /*0fa0*/  UIADD3 UR6, UR6, UR5, URZ ;  /* 0x0000000506067290 */ /* 0x000fe2000fffe03f */
[----:B------:R-:W-:Y:S01]  /*0fb0*/  ULDC.64 UR10, c[0x0][0x418] ;  /* 0x00010600000a7ab9 */ /* 0x000fe20000000a00 */
[----:B------:R-:W-:Y:S01]  /*0fc0*/  UIADD3 UR4, UR9, -UR4, URZ ;  /* 0x8000000409047290 */ /* 0x000fe2000fffe03f */
[----:B------:R-:W-:Y:S01]  /*0fd0*/  ULDC UR37, c[0x0][0xc48] ;  /* 0x0003120000257ab9 */ /* 0x000fe20000000800 */
[----:B------:R-:W-:Y:S02]  /*0fe0*/  UISETP.NE.U32.AND UP0, UPT, UR10, URZ, UPT ;  /* 0x0000003f0a00728c */ /* 0x000fe4000bf05070 */
[----:B------:R-:W-:-:S02]  /*0ff0*/  USHF.L.U32 UR36, UR6, 0x7, URZ ;  /* 0x0000000706247899 */ /* 0x000fc4000800063f */
[----:B------:R-:W-:Y:S01]  /*1000*/  UISETP.NE.AND UP2, UPT, UR37, 0x1, UPT ;  /* 0x000000012500788c */ /* 0x000fe2000bf45270 */
[----:B------:R-:W-:Y:S01]  /*1010*/  ULDC UR13, c[0x0][0xc54] ;  /* 0x00031500000d7ab9 */ /* 0x000fe20000000800 */
[----:B------:R-:W-:Y:S02]  /*1020*/  UISETP.NE.AND.EX UP0, UPT, UR11, URZ, UPT, UP0 ;  /* 0x0000003f0b00728c */ /* 0x000fe4000bf05300 */
[----:B------:R-:W-:Y:S02]  /*1030*/  UIADD3 UR10, UR36, 0x7f, URZ ;  /* 0x0000007f240a7890 */ /* 0x000fe4000fffe03f */
[----:B------:R-:W-:Y:S01]  /*1040*/  UIMAD UR13, UR8, UR13, UR4 ;  /* 0x0000000d080d72a4 */ /* 0x000fe2000f8e0204 */
[----:B------:R-:W-:Y:S01]  /*1050*/  ULDC UR42, c[0x0][0x424] ;  /* 0x00010900002a7ab9 */ /* 0x000fe20000000800 */
[----:B------:R-:W-:Y:S01]  /*1060*/  ULDC UR52, c[0x0][0x288] ;  /* 0x0000a20000347ab9 */ /* 0x000fe20000000800 */
[----:B------:R-:W-:Y:S01]  /*1070*/  ULDC.64 UR4, c[0x0][0x9e0] ;  /* 0x0002780000047ab9 */ /* 0x000fe20000000a00 */
[----:B------:R-:W-:Y:S01]  /*1080*/  @UP1 ULDC UR8, c[0x0][0x44c] ;  /* 0x0001130000081ab9 */ /* 0x000fe20000000800 */
[----:B------:R-:W-:-:S02]  /*1090*/  UIADD3 UR11, -UR52, 0x1, URZ ;  /* 0x00000001340b7890 */ /* 0x000fc4000fffe13f */
[----:B------:R-:W-:Y:S02]  /*10a0*/  UISETP.GE.AND UP3, UPT, UR5, 0x1, UPT ;  /* 0x000000010500788c */ /* 0x000fe4000bf66270 */
[----:B------:R-:W-:Y:S02]  /*10b0*/  USEL UR42, UR42, 0x1, UP0 ;  /* 0x000000012a2a7887 */ /* 0x000fe40008000000 */
[----:B------:R-:W-:Y:S01]  /*10c0*/  UIMAD.WIDE.U32 UR8, UR10, UR8, URZ ;  /* 0x000000080a0872a5 */ /* 0x000fe2000f8e003f */
[----:B------:R-:W-:Y:S01]  /*10d0*/  ULDC UR12, c[0x0][0x2f0] ;  /* 0x0000bc00000c7ab9 */ /* 0x000fe20000000800 */
[----:B------:R-:W-:Y:S01]  /*10e0*/  @UP1 ULDC UR15, c[0x0][0x450] ;  /* 0x00011400000f1ab9 */ /* 0x000fe20000000800 */
[----:B------:R-:W-:Y:S01]  /*10f0*/  @UP2 ULDC UR6, c[0x0][0xc4c] ;  /* 0x0003130000062ab9 */ /* 0x000fe20000000800 */
[----:B------:R-:W-:Y:S01]  /*1100*/  UIMAD UR11, UR42, UR12, UR11 ;  /* 0x0000000c2a0b72a4 */ /* 0x000fe2000f8e020b */
[----:B------:R-:W-:Y:S01]  /*1110*/  PLOP3.LUT P1, PT, PT, PT, UP3, 0x80, 0x0 ;  /* 0x000000000000781c */ /* 0x000fe20003f2f038 */
[----:B------:R-:W-:-:S02]  /*1120*/  @UP1 USHF.R.U32.HI UR10, URZ, UR15, UR9 ;  /* 0x0000000f3f0a1299 */ /* 0x000fc40008011609 */
[----:B------:R-:W-:Y:S01]  /*1130*/  UIMAD.WIDE.U32 UR6, UR13, UR6, URZ ;  /* 0x000000060d0672a5 */ /* 0x000fe2000f8e003f */
[----:B------:R-:W-:Y:S01]  /*1140*/  @UP2 ULDC UR14, c[0x0][0xc50] ;  /* 0x00031400000e2ab9 */ /* 0x000fe20000000800 */
[----:B------:R-:W-:Y:S01]  /*1150*/  UIADD3 UR10, UR11, UR10, URZ ;  /* 0x0000000a0b0a7290 */ /* 0x000fe2000fffe03f */
[----:B------:R-:W-:Y:S01]  /*1160*/  UMOV UR43, UR13 ;  /* 0x0000000d002b7c82 */ /* 0x000fe20008000000 */
[----:B------:R-:W-:Y:S02]  /*1170*/  @UP2 USHF.R.U32.HI UR43, URZ, UR14, UR7 ;  /* 0x0000000e3f2b2299 */ /* 0x000fe40008011607 */
[----:B------:R-:W-:Y:S02]  /*1180*/  UIADD3 UR4, UR10, UR4, URZ ;  /* 0x000000040a047290 */ /* 0x000fe4000fffe03f */
[----:B------:R-:W-:-:S04]  /*1190*/  UIADD3 UR6, -UR43, URZ, URZ ;  /* 0x0000003f2b067290 */ /* 0x000fc8000fffe13f */
[----:B------:R-:W-:Y:S01]  /*11a0*/  UIMAD UR37, UR37, UR6, UR13 ;  /* 0x00000006252572a4 */ /* 0x000fe2000f8e020d */
[----:B------:R-:W-:Y:S01]  /*11b0*/  IMAD.U32 R0, RZ, RZ, UR4 ;  /* 0x00000004ff007e24 */ /* 0x000fe2000f8e00ff */
[----:B------:R-:W-:Y:S10]  /*11c0*/  @!P1 BRA `(.L_x_7793) ;  /* 0x0000000000409947 */ /* 0x000ff40003800000 */
        /* <DEDUP_REMOVED lines=10> */
.L_x_7794:
[----:B------:R-:W-:-:S11]  /*1270*/  UISETP.NE.AND UP0, UPT, UR5, 0x1, UPT ;  /* 0x000000010500788c */ /* 0x000fd6000bf05270 */
[----:B------:R-:W-:Y:S02]  /*1280*/  @UP0 ULDC.64 UR8, c[0x0][0x9e8] ;  /* 0x00027a0000080ab9 */ /* 0x000fe40000000a00 */
[----:B------:R-:W-:-:S04]  /*1290*/  UIMAD.WIDE.U32 UR6, UR4, UR8, URZ ;  /* 0x00000008040672a5 */ /* 0x000fc8000f8e003f */
[----:B------:R-:W-:-:S12]  /*12a0*/  @UP0 USHF.R.U32.HI UR4, URZ, UR9, UR7 ;  /* 0x000000093f040299 */ /* 0x000fd80008011607 */
.L_x_7795:
[----:B------:R-:W-:-:S06]  /*12b0*/  UIMAD UR4, UR4, UR5, UR5 ;  /* 0x00000005040472a4 */ /* 0x000fcc000f8e0205 */
[----:B------:R-:W-:-:S07]  /*12c0*/  VIMNMX R0, R0, UR4, PT ;  /* 0x0000000400007c48 */ /* 0x000fce000bfe0100 */
.L_x_7793:
        /* <DEDUP_REMOVED lines=29> */
.L_x_7797:
[----:B------:R-:W-:-:S11]  /*14a0*/  UISETP.NE.AND UP0, UPT, UR5, 0x1, UPT ;  /* 0x000000010500788c */ /* 0x000fd6000bf05270 */
[----:B------:R-:W-:Y:S02]  /*14b0*/  @UP0 ULDC.64 UR10, c[0x0][0x9e8] ;  /* 0x00027a00000a0ab9 */ /* 0x000fe40000000a00 */
[----:B------:R-:W-:-:S04]  /*14c0*/  UIMAD.WIDE.U32 UR6, UR4, UR10, URZ ;  /* 0x0000000a040672a5 */ /* 0x000fc8000f8e003f */
[----:B------:R-:W-:-:S12]  /*14d0*/  @UP0 USHF.R.U32.HI UR4, URZ, UR11, UR7 ;  /* 0x0000000b3f040299 */ /* 0x000fd80008011607 */
.L_x_7798:
[----:B------:R-:W-:-:S04]  /*14e0*/  UIMAD UR4, UR4, UR5, URZ ;  /* 0x00000005040472a4 */ /* 0x000fc8000f8e023f */
[----:B------:R-:W-:-:S04]  /*14f0*/  UISETP.LT.AND UP0, UPT, UR9, UR4, UPT ;  /* 0x000000040900728c */ /* 0x000fc8000bf01270 */
[----:B------:R-:W-:-:S12]  /*1500*/  USEL UR9, UR9, UR4, !UP0 ;  /* 0x0000000409097287 */ /* 0x000fd8000c000000 */
.L_x_7796:
[----:B------:R-:W-:Y:S01]  /*1510*/  USHF.R.S32.HI UR4, URZ, 0x1f, UR9 ;  /* 0x0000001f3f047899 */ /* 0x000fe20008011409 */
[----:B------:R-:W-:Y:S01]  /*1520*/  PLOP3.LUT P0, PT, PT, PT, PT, 0x80, 0x0 ;  /* 0x000000000000781c */ /* 0x000fe20003f0f070 */
[----:B------:R-:W-:Y:S01]  /*1530*/  IMAD.MOV.U32 R0, RZ, RZ, RZ ;  /* 0x000000ffff007224 */ /* 0x000fe200078e00ff */
[----:B------:R-:W-:Y:S01]  /*1540*/  CS2R R150, SRZ ;  /* 0x0000000000967805 */ /* 0x000fe2000001ff00 */
[----:B------:R-:W-:Y:S01]  /*1550*/  ULEA.HI UR4, UR4, UR9, URZ, 0x7 ;  /* 0x0000000904047291 */ /* 0x000fe2000f8f383f */
[----:B------:R-:W-:Y:S01]  /*1560*/  IMAD.MOV.U32 R36, RZ, RZ, RZ ;  /* 0x000000ffff247224 */ /* 0x000fe200078e00ff */
        /* <DEDUP_REMOVED lines=16> */
[----:B------:R-:W-:Y:S02]  /*1670*/  ISETP.GT.AND P1, PT, R88, UR39, PT ;  /* 0x0000002758007c0c */ /* 0x000fe4000bf24270 */
        /* <DEDUP_REMOVED lines=51> */
.L_x_7800:
[----:B------:R-:W-:Y:S01]  /*19b0*/  ULEA.HI UR4, UR46, UR46, URZ, 0x1 ;  /* 0x0000002e2e047291 */ /* 0x000fe2000f8f083f */
[----:B------:R-:W-:-:S03]  /*19c0*/  IMAD.U32 R2, RZ, RZ, UR47 ;  /* 0x0000002fff027e24 */ /* 0x000fc6000f8e00ff */
[----:B------:R-:W-:Y:S02]  /*19d0*/  ULOP3.LUT UR4, UR4, 0xfffffffe, URZ, 0xc0, !UPT ;  /* 0xfffffffe04047892 */ /* 0x000fe4000f8ec03f */
[----:B------:R-:W-:Y:S02]  /*19e0*/  ISETP.NE.AND P0, PT, R2, 0x3, PT ;  /* 0x000000030200780c */ /* 0x000fe40003f05270 */
[----:B------:R-:W-:-:S06]  /*19f0*/  UIADD3 UR4, UR46, -UR4, URZ ;  /* 0x800000042e047290 */ /* 0x000fcc000fffe03f */
[----:B------:R-:W-:-:S05]  /*1a00*/  IMAD.U32 R0, RZ, RZ, UR4 ;  /* 0x00000004ff007e24 */ /* 0x000fca000f8e00ff */
[----:B------:R-:W-:-:S04]  /*1a10*/  SHF.L.U32 R0, R0, 0x1f, RZ ;  /* 0x0000001f00007819 */ /* 0x000fc800000006ff */
[----:B------:R-:W0:Y:S02]  /*1a20*/  SYNCS.PHASECHK.TRANS64.TRYWAIT P1, [UR41+0x28800], R0 ;  /* 0x02880000ff0075a7 */ /* 0x000e240008020169 */
[----:B0-----:R-:W-:Y:S05]  /*1a30*/  @!P1 BRA `(.L_x_7801) ;  /* 0x0000014400b09947 */ /* 0x001fea0003800000 */
.L_x_7994:
[----:B------:R-:W-:Y:S05]  /*1a40*/  @!P0 BRA `(.L_x_7802) ;  /* 0x0000000000048947 */ /* 0x000fea0003800000 */
[----:B------:R-:W-:Y:S01]  /*1a50*/  BPT.TRAP 0x1 ;  /* 0x000000040000795c */ /* 0x000fe20000300000 */
.L_x_7802:
[----:B------:R-:W-:Y:S02]  /*1a60*/  IMAD.U32 R11, RZ, RZ, UR44 ;  /* 0x0000002cff0b7e24 */ /* 0x000fe4000f8e00ff */
[----:B0-----:R-:W-:-:S03]  /*1a70*/  IMAD.U32 R0, RZ, RZ, UR45 ;  /* 0x0000002dff007e24 */ /* 0x001fc6000f8e00ff */
[----:B------:R-:W-:Y:S02]  /*1a80*/  LEA R11, R11, UR41, 0x3 ;  /* 0x000000290b0b7c11 */ /* 0x000fe4000f8e18ff */
[----:B------:R-:W-:-:S04]  /*1a90*/  SHF.L.U32 R0, R0, 0x1f, RZ ;  /* 0x0000001f00007819 */ /* 0x000fc800000006ff */
[----:B------:R0:W1:Y:S01]  /*1aa0*/  SYNCS.PHASECHK.TRANS64.TRYWAIT P2, [R11+URZ+0x28830], R0 ;  /* 0x028830000b0075a7 */ /* 0x000062000804017f */
[----:B------:R-:W-:Y:S05]  /*1ab0*/  @!P0 BRA `(.L_x_7803) ;  /* 0x0000000000048947 */ /* 0x000fea0003800000 */
[----:B------:R-:W-:Y:S01]  /*1ac0*/  BPT.TRAP 0x1 ;  /* 0x000000040000795c */ /* 0x000fe20000300000 */
.L_x_7803:
[----:B------:R-:W2:Y:S02]  /*1ad0*/  S2R R2, SR_TID.X ;  /* 0x0000000000027919 */ /* 0x000ea40000002100 */
[----:B--2---:R-:W-:Y:S01]  /*1ae0*/  LOP3.LUT P1, RZ, R2, 0x7f, RZ, 0xc0, !PT ;  /* 0x0000007f02ff7812 */ /* 0x004fe2000782c0ff */
[----:B-1----:R-:W-:-:S12]  /*1af0*/  @P2 BRA `(.L_x_7804) ;  /* 0x0000000000082947 */ /* 0x002fd80003800000 */
[----:B------:R-:W1:Y:S02]  /*1b00*/  SYNCS.PHASECHK.TRANS64.TRYWAIT P2, [R11+URZ+0x28830], R0 ;  /* 0x028830000b0075a7 */ /* 0x000e64000804017f */
[----:B-1----:R-:W-:Y:S05]  /*1b10*/  @!P2 BRA `(.L_x_7805) ;  /* 0x000001440090a947 */ /* 0x002fea0003800000 */
.L_x_7804:
[----:B------:R-:W-:Y:S05]  /*1b20*/  WARPSYNC.ALL ;  /* 0x0000000000007948 */ /* 0x000fea0003800000 */
[----:B------:R-:W-:Y:S01]  /*1b30*/  UIADD3 UR4, UR41, 0x18400, URZ ;  /* 0x0001840029047890 */ /* 0x000fe2000fffe03f */
[----:B------:R-:W-:Y:S01]  /*1b40*/  WARPGROUP.ARRIVE ;  /* 0x00000000000079c5 */ /* 0x000fe20000000000 */
[----:B------:R-:W-:Y:S01]  /*1b50*/  ULOP3.LUT UR32, UR49, 0x10000, URZ, 0xfc, !UPT ;  /* 0x0001000031207892 */ /* 0x000fe2000f8efc3f */
[----:B------:R-:W-:Y:S01]  /*1b60*/  VIADD R3, R17, UR36 ;  /* 0x0000002411037c36 */ /* 0x000fe20008000000 */
[----:B------:R-:W-:Y:S01]  /*1b70*/  USHF.R.U32.HI UR4, URZ, 0x4, UR4 ;  /* 0x000000043f047899 */ /* 0x000fe20008011604 */
[----:B------:R-:W2:Y:S01]  /*1b80*/  LDC R7, c[0x0][0x2f0] ;  /* 0x0000bc00ff077b82 */ /* 0x000ea20000000800 */
[----:B------:R-:W-:Y:S01]  /*1b90*/  UMOV UR33, 0x40000040 ;  /* 0x4000004000217882 */ /* 0x000fe20000000000 */
[----:B------:R-:W-:Y:S01]  /*1ba0*/  UMOV UR35, 0x40000040 ;  /* 0x4000004000237882 */ /* 0x000fe20000000000 */
[----:B------:R-:W-:Y:S01]  /*1bb0*/  ULOP3.LUT UR4, UR4, 0x3fff, URZ, 0xc0, !UPT ;  /* 0x00003fff04047892 */ /* 0x000fe2000f8ec03f */
[----:B------:R-:W-:Y:S01]  /*1bc0*/  IMAD.MOV.U32 R9, RZ, RZ, -0x80 ;  /* 0xffffff80ff097424 */ /* 0x000fe200078e00ff */
[----:B------:R-:W-:Y:S01]  /*1bd0*/  UMOV UR5, 0x40000040 ;  /* 0x4000004000057882 */ /* 0x000fe20000000000 */
[----:B------:R-:W-:Y:S01]  /*1be0*/  UMOV UR7, 0x40000040 ;  /* 0x4000004000077882 */ /* 0x000fe20000000000 */
[----:B------:R-:W-:Y:S01]  /*1bf0*/  ULOP3.LUT UR48, UR4, 0x10000, URZ, 0xfc, !UPT ;  /* 0x0001000004307892 */ /* 0x000fe2000f8efc3f */
[----:B------:R-:W3:Y:S01]  /*1c00*/  LDC R8, c[0x0][0x288] ;  /* 0x0000a200ff087b82 */ /* 0x000ee20000000800 */
[----:B------:R-:W-:-:S02]  /*1c10*/  UIADD3 UR4, UR32, 0x2, URZ ;  /* 0x0000000220047890 */ /* 0x000fc4000fffe03f */
[----:B------:R-:W-:Y:S02]  /*1c20*/  ULEA UR34, UR44, UR48, 0xb ;  /* 0x000000302c227291 */ /* 0x000fe4000f8e583f */
[----:B------:R-:W-:Y:S02]  /*1c30*/  UIADD3 UR8, UR32, 0x4, URZ ;  /* 0x0000000420087890 */ /* 0x000fe4000fffe03f */
[----:B------:R-:W-:Y:S02]  /*1c40*/  UIADD3 UR6, UR34, 0x2, URZ ;  /* 0x0000000222067890 */ /* 0x000fe4000fffe03f */
[----:B------:R-:W-:Y:S01]  /*1c50*/  UIADD3 UR10, UR34, 0x4, URZ ;  /* 0x00000004220a7890 */ /* 0x000fe2000fffe03f */
[----:B------:R-:W-:Y:S02]  /*1c60*/  UMOV UR9, 0x40000040 ;  /* 0x4000004000097882 */ /* 0x000fe40000000000 */
[----:B------:R-:W-:Y:S01]  /*1c70*/  HGMMA.64x128x16.F32 R24, gdesc[UR32], RZ, !UPT, gsb0 ;  /* 0x01e00000201879f0 */ /* 0x000fe2000c0008ff */
        /* <DEDUP_REMOVED lines=21> */
[----:B------:R-:W-:Y:S02]  /*1dd0*/  ULDC UR49, c[0x0][0x9dc] ;  /* 0x0002770000317ab9 */ /* 0x000fe40000000800 */
[----:B------:R-:W-:Y:S01]  /*1de0*/  ULOP3.LUT UR49, URZ, UR49, URZ, 0x33, !UPT ;  /* 0x000000313f317292 */ /* 0x000fe2000f8e333f */
[----:B------:R-:W-:-:S02]  /*1df0*/  WARPGROUP.DEPBAR.LE gsb0, 0x0 ;  /* 0x00008000000079c5 */ /* 0x000fc40000010000 */
[----:B------:R-:W-:-:S06]  /*1e00*/  WARPGROUP.ARRIVE ;  /* 0x00000000000079c5 */ /* 0x000fcc0000000000 */
[----:B------:R-:W-:Y:S01]  /*1e10*/  HGMMA.64x128x16.F32 R24, gdesc[UR4], R24, gsb0 ;  /* 0x01e00000041879f0 */ /* 0x000fe20008000818 */
[----:B------:R-:W-:Y:S02]  /*1e20*/  ULDC UR6, c[0x0][0x448] ;  /* 0x0001120000067ab9 */ /* 0x000fe40000000800 */
[----:B------:R-:W-:-:S06]  /*1e30*/  UISETP.NE.AND UP0, UPT, UR6, 0x1, UPT ;  /* 0x000000010600788c */ /* 0x000fcc000bf05270 */
[----:B------:R-:W-:Y:S02]  /*1e40*/  PLOP3.LUT P2, PT, PT, PT, UP0, 0x80, 0x0 ;  /* 0x000000000000781c */ /* 0x000fe40003f4f008 */
[----:B------:R-:W-:-:S03]  /*1e50*/  PLOP3.LUT P3, PT, PT, PT, UP0, 0x80, 0x0 ;  /* 0x000000000000781c */ /* 0x000fc60003f6f008 */
[----:B------:R-:W-:-:S08]  /*1e60*/  @UP0 ULDC UR6, c[0x0][0x44c] ;  /* 0x0001130000060ab9 */ /* 0x000fd00000000800 */
[----:B------:R-:W-:Y:S01]  /*1e70*/  @P2 IMAD.HI.U32 R5, R3, UR6, RZ ;  /* 0x0000000603052c27 */ /* 0x000fe2000f8e00ff */
[----:B------:R-:W-:Y:S01]  /*1e80*/  @UP0 ULDC UR6, c[0x0][0x450] ;  /* 0x0001140000060ab9 */ /* 0x000fe20000000800 */
[----:B------:R-:W-:Y:S02]  /*1e90*/  WARPGROUP.DEPBAR.LE gsb0, 0x0 ;  /* 0x00008000000079c5 */ /* 0x000fe40000010000 */
[----:B------:R-:W-:-:S06]  /*1ea0*/  WARPGROUP.ARRIVE ;  /* 0x00000000000079c5 */ /* 0x000fcc0000000000 */
[----:B------:R-:W-:Y:S01]  /*1eb0*/  HGMMA.64x128x16.F32 R24, gdesc[UR8], R24, gsb0 ;  /* 0x01e00000081879f0 */ /* 0x000fe20008000818 */
[----:B------:R-:W-:Y:S02]  /*1ec0*/  ULDC UR10, c[0x0][0x9d8] ;  /* 0x00027600000a7ab9 */ /* 0x000fe40000000800 */
[----:B------:R-:W-:Y:S02]  /*1ed0*/  WARPGROUP.DEPBAR.LE gsb0, 0x0 ;  /* 0x00008000000079c5 */ /* 0x000fe40000010000 */
[----:B------:R-:W-:-:S07]  /*1ee0*/  WARPGROUP.ARRIVE ;  /* 0x00000000000079c5 */ /* 0x000fce0000000000 */
[----:B------:R-:W-:Y:S03]  /*1ef0*/  HGMMA.64x128x16.F32 R24, gdesc[UR12], R24, gsb0 ;  /* 0x01e000000c1879f0 */ /* 0x000fe60008000818 */
        /* <DEDUP_REMOVED lines=13> */
[----:B------:R-:W-:Y:S01]  /*1fd0*/  FMUL.FTZ R28, R28, UR10 ;  /* 0x0000000a1c1c7c20 */ /* 0x000fe20008410000 */
[----:B01----:R-:W-:Y:S01]  /*1fe0*/  FMUL.FTZ R0, R26, UR10 ;  /* 0x0000000a1a007c20 */ /* 0x003fe20008410000 */
        /* <DEDUP_REMOVED lines=10> */
[----:B------:R4:W1:Y:S01]  /*2090*/  MUFU.TANH R67, R70 ;  /* 0x0000004600437308 */ /* 0x0008620000002400 */
[----:B0-----:R-:W-:Y:S01]  /*20a0*/  IMAD.MOV.U32 R28, RZ, RZ, R3 ;  /* 0x000000ffff1c7224 */ /* 0x001fe200078e0003 */
[----:B------:R-:W-:Y:S01]  /*20b0*/  @P3 SHF.R.U32.HI R28, RZ, UR6, R5 ;  /* 0x00000006ff1c3c19 */ /* 0x000fe20008011605 */
[----:B------:R-:W-:Y:S01]  /*20c0*/  FMUL.FTZ R41, R41, UR10 ;  /* 0x0000000a29297c20 */ /* 0x000fe20008410000 */
[----:B------:R-:W-:Y:S01]  /*20d0*/  FMUL.FTZ R45, R45, UR10 ;  /* 0x0000000a2d2d7c20 */ /* 0x000fe20008410000 */
[----:B------:R-:W-:Y:S01]  /*20e0*/  FMUL.FTZ R49, R49, UR10 ;  /* 0x0000000a31317c20 */ /* 0x000fe20008410000 */
[----:B------:R-:W-:Y:S01]  /*20f0*/  FMUL.FTZ R53, R53, UR10 ;  /* 0x0000000a35357c20 */ /* 0x000fe20008410000 */
[----:B------:R-:W0:Y:S01]  /*2100*/  SHFL.IDX PT, R92, R28, RZ, 0x1c1f ;  /* 0x001c1fff1c5c7589 */ /* 0x000e2200000e0000 */
[----:B------:R5:W0:Y:S01]  /*2110*/  MUFU.TANH R89, R25 ;  /* 0x0000001900597308 */ /* 0x000a220000002400 */
[----:B----4-:R-:W-:-:S02]  /*2120*/  IMAD R70, R88, R9, 0x80 ;  /* 0x0000008058467424 */ /* 0x010fc400078e0209 */
[----:B------:R-:W-:Y:S01]  /*2130*/  FMUL.FTZ R57, R57, UR10 ;  /* 0x0000000a39397c20 */ /* 0x000fe20008410000 */
[----:B------:R-:W-:Y:S01]  /*2140*/  ULDC.64 UR6, c[0x0][0x9e0] ;  /* 0x0002780000067ab9 */ /* 0x000fe20000000a00 */
[----:B------:R-:W-:Y:S01]  /*2150*/  @!P1 VIADD R3, R11, 0x28840 ;  /* 0x000288400b039836 */ /* 0x000fe20000000000 */
[----:B------:R-:W-:Y:S01]  /*2160*/  UISETP.GE.AND UP1, UPT, UR7, 0x1, UPT ;  /* 0x000000010700788c */ /* 0x000fe2000bf26270 */
[----:B------:R-:W-:Y:S02]  /*2170*/  VIADD R5, R70, 0x1 ;  /* 0x0000000146057836 */ /* 0x000fe40000000000 */
[----:B------:R-:W-:Y:S01]  /*2180*/  FMUL.FTZ R4, R24, UR10 ;  /* 0x0000000a18047c20 */ /* 0x000fe20008410000 */
[----:B------:R4:W0:Y:S01]  /*2190*/  MUFU.TANH R90, R29 ;  /* 0x0000001d005a7308 */ /* 0x0008220000002400 */
[----:B-----5:R-:W-:Y:S01]  /*21a0*/  FMUL.FTZ R25, R31, UR10 ;  /* 0x0000000a1f197c20 */ /* 0x020fe20008410000 */
[----:B------:R-:W-:Y:S01]  /*21b0*/  FMUL.FTZ R31, R38, UR10 ;  /* 0x0000000a261f7c20 */ /* 0x000fe20008410000 */
[----:B------:R-:W-:Y:S01]  /*21c0*/  FMUL.FTZ R32, R32, UR10 ;  /* 0x0000000a20207c20 */ /* 0x000fe20008410000 */
[----:B------:R-:W-:Y:S01]  /*21d0*/  FMUL.FTZ R36, R36, UR10 ;  /* 0x0000000a24247c20 */ /* 0x000fe20008410000 */
[----:B------:R-:W-:Y:S01]  /*21e0*/  FMUL.FTZ R40, R40, UR10 ;  /* 0x0000000a28287c20 */ /* 0x000fe20008410000 */
[----:B------:R-:W-:Y:S01]  /*21f0*/  FMUL.FTZ R44, R44, UR10 ;  /* 0x0000000a2c2c7c20 */ /* 0x000fe20008410000 */
[----:B------:R-:W-:Y:S01]  /*2200*/  FMUL.FTZ R48, R48, UR10 ;  /* 0x0000000a30307c20 */ /* 0x000fe20008410000 */
[----:B------:R5:W0:Y:S01]  /*2210*/  MUFU.TANH R30, R33 ;  /* 0x00000021001e7308 */ /* 0x000a220000002400 */
[----:B----4-:R-:W-:Y:S01]  /*2220*/  FMUL.FTZ R29, R35, UR10 ;  /* 0x0000000a231d7c20 */ /* 0x010fe20008410000 */
[----:B------:R-:W-:Y:S01]  /*2230*/  FMUL.FTZ R35, R42, UR10 ;  /* 0x0000000a2a237c20 */ /* 0x000fe20008410000 */
[----:B------:R-:W-:Y:S01]  /*2240*/  FMUL.FTZ R52, R52, UR10 ;  /* 0x0000000a34347c20 */ /* 0x000fe20008410000 */
[----:B------:R-:W-:Y:S01]  /*2250*/  FMUL.FTZ R56, R56, UR10 ;  /* 0x0000000a38387c20 */ /* 0x000fe20008410000 */
[----:B------:R-:W-:Y:S01]  /*2260*/  FMUL.FTZ R60, R60, UR10 ;  /* 0x0000000a3c3c7c20 */ /* 0x000fe20008410000 */
[----:B------:R-:W-:Y:S01]  /*2270*/  FMUL.FTZ R61, R61, UR10 ;  /* 0x0000000a3d3d7c20 */ /* 0x000fe20008410000 */
        /* <DEDUP_REMOVED lines=29> */
[----:B------:R-:W-:-:S02]  /*2450*/  IMAD R24, R16, -0x2, R5 ;  /* 0xfffffffe10187824 */ /* 0x000fc400078e0205 */
[----:B------:R-:W-:Y:S01]  /*2460*/  FMUL.FTZ R81, R81, UR10 ;  /* 0x0000000a51517c20 */ /* 0x000fe20008410000 */
[----:B------:R-:W-:Y:S01]  /*2470*/  FMUL.FTZ R85, R85, UR10 ;  /* 0x0000000a55557c20 */ /* 0x000fe20008410000 */
[----:B------:R-:W-:Y:S01]  /*2480*/  PLOP3.LUT P2, PT, PT, PT, UP1, 0x40, 0x0 ;  /* 0x000000000000781c */ /* 0x000fe20003f4e818 */
[----:B------:R4:W0:Y:S01]  /*2490*/  MUFU.TANH R50, R53 ;  /* 0x0000003500327308 */ /* 0x0008220000002400 */
[----:B-----5:R-:W-:Y:S01]  /*24a0*/  FMUL.FTZ R49, R55, UR10 ;  /* 0x0000000a37317c20 */ /* 0x020fe20008410000 */
[----:B------:R-:W-:Y:S01]  /*24b0*/  FMUL.FTZ R55, R62, UR10 ;  /* 0x0000000a3e377c20 */ /* 0x000fe20008410000 */
[----:B------:R-:W-:Y:S01]  /*24c0*/  @!P1 PRMT R3, RZ, 0x654, R3 ;  /* 0x00000654ff039816 */ /* 0x000fe20000000003 */
[----:B--2---:R-:W-:Y:S02]  /*24d0*/  IMAD R5, R7, UR42, R24 ;  /* 0x0000002a07057c24 */ /* 0x004fe4000f8e0218 */
[----:B------:R-:W-:Y:S01]  /*24e0*/  FMUL.FTZ R71, R71, UR10 ;  /* 0x0000000a47477c20 */ /* 0x000fe20008410000 */
[----:B------:R-:W-:Y:S01]  /*24f0*/  FMUL.FTZ R75, R75, UR10 ;  /* 0x0000000a4b4b7c20 */ /* 0x000fe20008410000 */
[----:B------:R2:W-:Y:S01]  /*2500*/  @!P1 SYNCS.ARRIVE.TRANS64.RED.A1T0 RZ, [R3+URZ], RZ ;  /* 0x000000ff03ff99a7 */ /* 0x0005e2000810043f */
[----:B------:R5:W0:Y:S01]  /*2510*/  MUFU.TANH R107, R57 ;  /* 0x00000039006b7308 */ /* 0x000a220000002400 */
[----:B----4-:R-:W-:Y:S01]  /*2520*/  FMUL.FTZ R53, R59, UR10 ;  /* 0x0000000a3b357c20 */ /* 0x010fe20008410000 */
[----:B------:R-:W-:Y:S01]  /*2530*/  FMUL.FTZ R59, R66, UR10 ;  /* 0x0000000a423b7c20 */ /* 0x000fe20008410000 */
[----:B---3--:R-:W-:Y:S01]  /*2540*/  IMAD.IADD R5, R5, 0x1, -R8 ;  /* 0x0000000105057824 */ /* 0x008fe200078e0a08 */
[----:B------:R-:W-:Y:S01]  /*2550*/  LEA R66, R88, 0xffffff80, 0x7 ;  /* 0xffffff8058427811 */ /* 0x000fe200078e38ff */
[----:B--2---:R-:W-:-:S03]  /*2560*/  IMAD R3, R7, UR42, R70 ;  /* 0x0000002a07037c24 */ /* 0x004fc6000f8e0246 */
[----:B------:R-:W2:Y:S01]  /*2570*/  MUFU.TANH R4, R4 ;  /* 0x0000000400047308 */ /* 0x000ea20000002400 */
[----:B-----5:R-:W-:Y:S01]  /*2580*/  FMUL.FTZ R57, R63, UR10 ;  /* 0x0000000a3f397c20 */ /* 0x020fe20008410000 */
[----:B------:R-:W-:-:S06]  /*2590*/  VIADD R82, R5, UR6 ;  /* 0x0000000605527c36 */ /* 0x000fcc0008000000 */
        /* <DEDUP_REMOVED lines=54> */
[----:B--2---:R-:W-:-:S04]  /*2900*/  VIADD R75, R5, UR49 ;  /* 0x00000031054b7c36 */ /* 0x004fc80008000000 */
[----:B------:R-:W-:Y:S01]  /*2910*/  IMAD.IADD R24, R75, 0x1, R92 ;  /* 0x000000014b187824 */ /* 0x000fe200078e025c */
[----:B---34-:R-:W-:Y:S06]  /*2920*/  @P2 BRA `(.L_x_7806) ;  /* 0x00000000005c2947 */ /* 0x018fec0003800000 */
        /* <DEDUP_REMOVED lines=13> */
.L_x_7808:
[----:B------:R-:W-:-:S06]  /*2a00*/  UISETP.NE.AND UP2, UPT, UR7, 0x1, UPT ;  /* 0x000000010700788c */ /* 0x000fcc000bf45270 */
[----:B------:R-:W-:-:S05]  /*2a10*/  PLOP3.LUT P2, PT, PT, PT, UP2, 0x80, 0x0 ;  /* 0x000000000000781c */ /* 0x000fca0003f4f028 */
[----:B------:R-:W-:-:S08]  /*2a20*/  @UP2 ULDC.64 UR10, c[0x0][0x9e8] ;  /* 0x00027a00000a2ab9 */ /* 0x000fd00000000a00 */
[----:B------:R-:W-:-:S05]  /*2a30*/  @P2 IMAD.HI.U32 R5, R3, UR10, RZ ;  /* 0x0000000a03052c27 */ /* 0x000fca000f8e00ff */
[----:B------:R-:W-:-:S07]  /*2a40*/  @P2 SHF.R.U32.HI R3, RZ, UR11, R5 ;  /* 0x0000000bff032c19 */ /* 0x000fce0008011605 */
.L_x_7809:
[----:B------:R-:W-:Y:S05]  /*2a50*/  BSYNC B0 ;  /* 0x0000000000007941 */ /* 0x000fea0003800000 */
.L_x_7807:
[----:B------:R-:W-:-:S04]  /*2a60*/  IMAD R3, R3, UR7, -R66 ;  /* 0x0000000703037c24 */ /* 0x000fc8000f8e0a42 */
[----:B------:R-:W-:-:S05]  /*2a70*/  IMAD R3, R16, -0x2, R3 ;  /* 0xfffffffe10037824 */ /* 0x000fca00078e0203 */
[----:B------:R-:W-:Y:S02]  /*2a80*/  VIMNMX R24, R24, R3, !PT ;  /* 0x0000000318187248 */ /* 0x000fe40007fe0100 */
[----:B------:R-:W-:-:S07]  /*2a90*/  VIADDMNMX R13, R3, UR7, R13, PT ;  /* 0x00000007030d7c46 */ /* 0x000fce000b80010d */
.L_x_7806:
        /* <DEDUP_REMOVED lines=9> */
[----:B------:R-:W-:Y:S02]  /*2b30*/  P2R R92, PR, RZ, 0x20 ;  /* 0x00000020ff5c7803 */ /* 0x000fe40000000000 */
[----:B------:R-:W-:Y:S02]  /*2b40*/  ISETP.LT.OR P3, PT, R13, 0xa, P3 ;  /* 0x0000000a0d00780c */ /* 0x000fe40001f61670 */
[----:B------:R-:W-:Y:S02]  /*2b50*/  ISETP.GT.AND P4, PT, R24, 0x8, !P4 ;  /* 0x000000081800780c */ /* 0x000fe40006784270 */
[----:B------:R-:W-:-:S02]  /*2b60*/  ISETP.GE.AND P5, PT, R70, 0x11, PT ;  /* 0x000000114600780c */ /* 0x000fc40003fa6270 */
[----:B------:R-:W-:Y:S02]  /*2b70*/  FSEL R123, R90, -INF , !P3 ;  /* 0xff8000005a7b7808 */ /* 0x000fe40005800000 */
[----:B------:R-:W-:Y:S02]  /*2b80*/  ISETP.LT.OR P4, PT, R13, 0x9, P4 ;  /* 0x000000090d00780c */ /* 0x000fe40002781670 */
[----:B------:R-:W-:Y:S02]  /*2b90*/  ISETP.GT.AND P3, PT, R24, 0x10, !P5 ;  /* 0x000000101800780c */ /* 0x000fe40006f64270 */
[----:B-1----:R-:W-:Y:S01]  /*2ba0*/  FSEL R121, R26, -INF , !P4 ;  /* 0xff8000001a797808 */ /* 0x002fe20006000000 */
[----:B0-----:R-:W-:Y:S01]  /*2bb0*/  IMAD.IADD R26, R75, 0x1, R28 ;  /* 0x000000014b1a7824 */ /* 0x001fe200078e021c */
        /* <DEDUP_REMOVED lines=137> */
[----:B------:R-:W-:Y:S02]  /*3450*/  ISETP.GT.AND P6, PT, R24, 0x79, !P6 ;  /* 0x000000791800780c */ /* 0x000fe400077c4270 */
[----:B------:R-:W-:Y:S02]  /*3460*/  VIADDMNMX R24, R28, R82, R71, PT ;  /* 0x000000521c187246 */ /* 0x000fe40003800147 */
[----:B------:R-:W-:-:S04]  /*3470*/  ISETP.LT.OR P6, PT, R13, 0x7a, P6 ;  /* 0x0000007a0d00780c */ /* 0x000fc800037c1670 */
        /* <DEDUP_REMOVED lines=17> */
.L_x_7812:
[----:B------:R-:W-:-:S06]  /*3590*/  UISETP.NE.AND UP2, UPT, UR7, 0x1, UPT ;  /* 0x000000010700788c */ /* 0x000fcc000bf45270 */
[----:B------:R-:W-:-:S05]  /*35a0*/  PLOP3.LUT P6, PT, PT, PT, UP2, 0x80, 0x0 ;  /* 0x000000000000781c */ /* 0x000fca0003fcf028 */
[----:B------:R-:W-:-:S08]  /*35b0*/  @UP2 ULDC.64 UR10, c[0x0][0x9e8] ;  /* 0x00027a00000a2ab9 */ /* 0x000fd00000000a00 */
[----:B------:R-:W-:Y:S01]  /*35c0*/  @P6 IMAD.HI.U32 R4, R61, UR10, RZ ;  /* 0x0000000a3d046c27 */ /* 0x000fe2000f8e00ff */
[----:B------:R-:W-:-:S13]  /*35d0*/  PLOP3.LUT P6, PT, PT, PT, UP2, 0x80, 0x0 ;  /* 0x000000000000781c */ /* 0x000fda0003fcf028 */
[----:B------:R-:W-:-:S07]  /*35e0*/  @P6 SHF.R.U32.HI R61, RZ, UR11, R4 ;  /* 0x0000000bff3d6c19 */ /* 0x000fce0008011604 */
.L_x_7813:
[----:B------:R-:W-:Y:S05]  /*35f0*/  BSYNC B0 ;  /* 0x0000000000007941 */ /* 0x000fea0003800000 */
.L_x_7811:
[----:B------:R-:W-:-:S04]  /*3600*/  IMAD R61, R61, UR7, -R66 ;  /* 0x000000073d3d7c24 */ /* 0x000fc8000f8e0a42 */
[----:B------:R-:W-:-:S05]  /*3610*/  IMAD R61, R16, -0x2, R61 ;  /* 0xfffffffe103d7824 */ /* 0x000fca00078e023d */
[----:B------:R-:W-:Y:S02]  /*3620*/  VIMNMX R26, R26, R61, !PT ;  /* 0x0000003d1a1a7248 */ /* 0x000fe40007fe0100 */
[----:B------:R-:W-:-:S07]  /*3630*/  VIADDMNMX R24, R61, UR7, R24, PT ;  /* 0x000000073d187c46 */ /* 0x000fce000b800118 */
.L_x_7810:
[----:B------:R-:W-:Y:S01]  /*3640*/  ISETP.GT.AND P2, PT, R26, 0x1, !P2 ;  /* 0x000000011a00780c */ /* 0x000fe20005744270 */
[----:B------:R-:W-:Y:S01]  /*3650*/  ULDC UR10, c[0x0][0x988] ;  /* 0x00026200000a7ab9 */ /* 0x000fe20000000800 */
[----:B------:R-:W-:Y:S01]  /*3660*/  ISETP.NE.AND P6, PT, R90, RZ, PT ;  /* 0x000000ff5a00720c */ /* 0x000fe20003fc5270 */
[----:B------:R-:W-:Y:S01]  /*3670*/  @UP0 ULDC UR15, c[0x0][0x450] ;  /* 0x00011400000f0ab9 */ /* 0x000fe20000000800 */
[----:B------:R-:W-:Y:S01]  /*3680*/  ISETP.LT.OR P2, PT, R24, 0x2, P2 ;  /* 0x000000021800780c */ /* 0x000fe20001741670 */
[----:B------:R-:W-:Y:S01]  /*3690*/  UMOV UR14, UR36 ;  /* 0x00000024000e7c82 */ /* 0x000fe20008000000 */
        /* <DEDUP_REMOVED lines=16> */
[----:B------:R-:W-:Y:S02]  /*37a0*/  ISETP.GT.AND P2, PT, R26, 0x10, !P6 ;  /* 0x000000101a00780c */ /* 0x000fe40007744270 */
[----:B------:R-:W-:Y:S02]  /*37b0*/  FMNMX.FTZ R4, R117, R4, !PT ;  /* 0x0000000475047209 */ /* 0x000fe40007810000 */
        /* <DEDUP_REMOVED lines=57> */
[----:B------:R-:W-:Y:S02]  /*3b50*/  ISETP.GT.AND P3, PT, R26, 0x70, !P3 ;  /* 0x000000701a00780c */ /* 0x000fe40005f64270 */
[----:B------:R-:W-:Y:S02]  /*3b60*/  FSEL R43, R43, -INF , !P2 ;  /* 0xff8000002b2b7808 */ /* 0x000fe40005000000 */
[----:B------:R-:W-:Y:S02]  /*3b70*/  ISETP.NE.AND P2, PT, R48, RZ, PT ;  /* 0x000000ff3000720c */ /* 0x000fe40003f45270 */
[C---:B------:R-:W-:Y:S02]  /*3b80*/  ISETP.GT.AND P4, PT, R26.reuse, 0x71, !P4 ;  /* 0x000000711a00780c */ /* 0x040fe40006784270 */
[----:B------:R-:W-:Y:S02]  /*3b90*/  ISETP.GT.AND P2, PT, R26, 0x31, !P2 ;  /* 0x000000311a00780c */ /* 0x000fe40005744270 */
[----:B------:R-:W-:-:S02]  /*3ba0*/  ISETP.LT.OR P3, PT, R24, 0x71, P3 ;  /* 0x000000711800780c */ /* 0x000fc40001f61670 */
[----:B------:R-:W-:Y:S02]  /*3bb0*/  ISETP.LT.OR P2, PT, R24, 0x32, P2 ;  /* 0x000000321800780c */ /* 0x000fe40001741670 */
[----:B------:R-:W-:Y:S02]  /*3bc0*/  ISETP.GT.AND P5, PT, R26, 0x78, !P5 ;  /* 0x000000781a00780c */ /* 0x000fe40006fa4270 */
[----:B------:R-:W-:Y:S02]  /*3bd0*/  FSEL R45, R45, -INF , !P2 ;  /* 0xff8000002d2d7808 */ /* 0x000fe40005000000 */
[----:B------:R-:W-:Y:S02]  /*3be0*/  ISETP.NE.AND P2, PT, R46, RZ, PT ;  /* 0x000000ff2e00720c */ /* 0x000fe40003f45270 */
[----:B------:R-:W-:Y:S02]  /*3bf0*/  ISETP.LT.OR P4, PT, R24, 0x72, P4 ;  /* 0x000000721800780c */ /* 0x000fe40002781670 */
[----:B------:R-:W-:-:S02]  /*3c00*/  ISETP.GT.AND P2, PT, R26, 0x38, !P2 ;  /* 0x000000381a00780c */ /* 0x000fc40005744270 */
[C---:B------:R-:W-:Y:S02]  /*3c10*/  ISETP.LT.OR P5, PT, R24.reuse, 0x79, P5 ;  /* 0x000000791800780c */ /* 0x040fe40002fa1670 */
[----:B------:R-:W-:-:S04]  /*3c20*/  ISETP.LT.OR P2, PT, R24, 0x39, P2 ;  /* 0x000000391800780c */ /* 0x000fc80001741670 */
[----:B------:R-:W-:Y:S02]  /*3c30*/  FSEL R47, R47, -INF , !P2 ;  /* 0xff8000002f2f7808 */ /* 0x000fe40005000000 */
[----:B------:R-:W-:Y:S02]  /*3c40*/  ISETP.GT.AND P2, PT, R26, 0x39, !P6 ;  /* 0x000000391a00780c */ /* 0x000fe40007744270 */
[----:B------:R-:W-:Y:S02]  /*3c50*/  ISETP.NE.AND P6, PT, R73, RZ, PT ;  /* 0x000000ff4900720c */ /* 0x000fe40003fc5270 */
[----:B------:R-:W-:Y:S01]  /*3c60*/  ISETP.LT.OR P2, PT, R24, 0x3a, P2 ;  /* 0x0000003a1800780c */ /* 0x000fe20001741670 */
[----:B------:R-:W0:Y:S03]  /*3c70*/  SHFL.BFLY PT, R73, R28, 0x2, 0x1f ;  /* 0x0c401f001c497f89 */ /* 0x000e2600000e0000 */
[----:B------:R-:W-:-:S02]  /*3c80*/  FSEL R49, R49, -INF , !P2 ;  /* 0xff80000031317808 */ /* 0x000fc40005000000 */
[----:B------:R-:W-:-:S04]  /*3c90*/  ISETP.NE.AND P2, PT, R50, RZ, PT ;  /* 0x000000ff3200720c */ /* 0x000fc80003f45270 */
[----:B------:R-:W-:-:S04]  /*3ca0*/  ISETP.GT.AND P2, PT, R26, 0x40, !P2 ;  /* 0x000000401a00780c */ /* 0x000fc80005744270 */
[----:B------:R-:W-:-:S04]  /*3cb0*/  ISETP.LT.OR P2, PT, R24, 0x41, P2 ;  /* 0x000000411800780c */ /* 0x000fc80001741670 */
[----:B------:R-:W-:Y:S02]  /*3cc0*/  FSEL R51, R51, -INF , !P2 ;  /* 0xff80000033337808 */ /* 0x000fe40005000000 */
[----:B------:R-:W-:-:S04]  /*3cd0*/  ISETP.NE.AND P2, PT, R56, RZ, PT ;  /* 0x000000ff3800720c */ /* 0x000fc80003f45270 */
[----:B------:R-:W-:Y:S02]  /*3ce0*/  ISETP.GT.AND P2, PT, R26, 0x41, !P2 ;  /* 0x000000411a00780c */ /* 0x000fe40005744270 */
[----:B0-----:R-:W-:Y:S02]  /*3cf0*/  FMNMX.FTZ R73, R28, R73, !PT ;  /* 0x000000491c497209 */ /* 0x001fe40007810000 */
[----:B------:R-:W-:-:S03]  /*3d00*/  ISETP.LT.OR P2, PT, R24, 0x42, P2 ;  /* 0x000000421800780c */ /* 0x000fc60001741670 */
[----:B------:R-:W0:Y:S01]  /*3d10*/  SHFL.BFLY PT, R4, R73, 0x1, 0x1f ;  /* 0x0c201f0049047f89 */ /* 0x000e2200000e0000 */
[----:B------:R-:W-:Y:S02]  /*3d20*/  FSEL R53, R53, -INF , !P2 ;  /* 0xff80000035357808 */ /* 0x000fe40005000000 */
[----:B------:R-:W-:-:S04]  /*3d30*/  ISETP.NE.AND P2, PT, R96, RZ, PT ;  /* 0x000000ff6000720c */ /* 0x000fc80003f45270 */
[----:B------:R-:W-:-:S04]  /*3d40*/  ISETP.GT.AND P2, PT, R26, 0x48, !P2 ;  /* 0x000000481a00780c */ /* 0x000fc80005744270 */
[----:B------:R-:W-:-:S04]  /*3d50*/  ISETP.LT.OR P2, PT, R24, 0x49, P2 ;  /* 0x000000491800780c */ /* 0x000fc80001741670 */
[----:B------:R-:W-:Y:S02]  /*3d60*/  FSEL R55, R55, -INF , !P2 ;  /* 0xff80000037377808 */ /* 0x000fe40005000000 */
[----:B------:R-:W-:-:S04]  /*3d70*/  ISETP.NE.AND P2, PT, R60, RZ, PT ;  /* 0x000000ff3c00720c */ /* 0x000fc80003f45270 */
[----:B------:R-:W-:Y:S02]  /*3d80*/  ISETP.GT.AND P2, PT, R26, 0x49, !P2 ;  /* 0x000000491a00780c */ /* 0x000fe40005744270 */
[----:B0-----:R-:W-:Y:S02]  /*3d90*/  FMNMX.FTZ R4, R73, R4, !PT ;  /* 0x0000000449047209 */ /* 0x001fe40007810000 */
[----:B------:R-:W-:-:S04]  /*3da0*/  ISETP.LT.OR P2, PT, R24, 0x4a, P2 ;  /* 0x0000004a1800780c */ /* 0x000fc80001741670 */
[----:B------:R-:W-:Y:S02]  /*3db0*/  FSEL R57, R57, -INF , !P2 ;  /* 0xff80000039397808 */ /* 0x000fe40005000000 */
[----:B------:R-:W-:-:S04]  /*3dc0*/  ISETP.NE.AND P2, PT, R98, RZ, PT ;  /* 0x000000ff6200720c */ /* 0x000fc80003f45270 */
[----:B------:R-:W-:-:S04]  /*3dd0*/  ISETP.GT.AND P2, PT, R26, 0x50, !P2 ;  /* 0x000000501a00780c */ /* 0x000fc80005744270 */
[----:B------:R-:W-:-:S04]  /*3de0*/  ISETP.LT.OR P2, PT, R24, 0x51, P2 ;  /* 0x000000511800780c */ /* 0x000fc80001741670 */
[----:B------:R-:W-:Y:S02]  /*3df0*/  FSEL R59, R59, -INF , !P2 ;  /* 0xff8000003b3b7808 */ /* 0x000fe40005000000 */
[----:B------:R-:W-:-:S04]  /*3e00*/  ISETP.NE.AND P2, PT, R64, RZ, PT ;  /* 0x000000ff4000720c */ /* 0x000fc80003f45270 */
[----:B------:R-:W-:-:S04]  /*3e10*/  ISETP.GT.AND P2, PT, R26, 0x51, !P2 ;  /* 0x000000511a00780c */ /* 0x000fc80005744270 */
[----:B------:R-:W-:-:S04]  /*3e20*/  ISETP.LT.OR P2, PT, R24, 0x52, P2 ;  /* 0x000000521800780c */ /* 0x000fc80001741670 */
[----:B------:R-:W-:Y:S01]  /*3e30*/  FSEL R71, R6, -INF , !P2 ;  /* 0xff80000006477808 */ /* 0x000fe20005000000 */
[----:B------:R-:W-:Y:S01]  /*3e40*/  IMAD.U32 R6, RZ, RZ, UR10 ;  /* 0x0000000aff067e24 */ /* 0x000fe2000f8e00ff */
[----:B------:R-:W-:Y:S01]  /*3e50*/  ISETP.NE.AND P2, PT, R65, RZ, PT ;  /* 0x000000ff4100720c */ /* 0x000fe20003f45270 */
[----:B------:R-:W-:Y:S02]  /*3e60*/  @UP0 ULDC UR10, c[0x0][0x44c] ;  /* 0x00011300000a0ab9 */ /* 0x000fe40000000800 */
[----:B------:R-:W-:Y:S01]  /*3e70*/  UIMAD.WIDE.U32 UR10, UR36, UR10, URZ ;  /* 0x0000000a240a72a5 */ /* 0x000fe2000f8e003f */
[----:B------:R-:W-:-:S03]  /*3e80*/  ISETP.GT.AND P2, PT, R26, 0x58, !P2 ;  /* 0x000000581a00780c */ /* 0x000fc60005744270 */
[----:B------:R-:W-:Y:S01]  /*3e90*/  @UP0 USHF.R.U32.HI UR14, URZ, UR15, UR11 ;  /* 0x0000000f3f0e0299 */ /* 0x000fe2000801160b */
[----:B------:R-:W-:-:S03]  /*3ea0*/  ISETP.LT.OR P2, PT, R24, 0x59, P2 ;  /* 0x000000591800780c */ /* 0x000fc60001741670 */
[----:B------:R-:W-:Y:S01]  /*3eb0*/  UIADD3 UR52, UR52, UR14, URZ ;  /* 0x0000000e34347290 */ /* 0x000fe2000fffe03f */
[----:B------:R-:W-:Y:S02]  /*3ec0*/  FSEL R67, R67, -INF , !P2 ;  /* 0xff80000043437808 */ /* 0x000fe40005000000 */
[----:B------:R-:W-:Y:S01]  /*3ed0*/  ISETP.NE.AND P2, PT, R68, RZ, PT ;  /* 0x000000ff4400720c */ /* 0x000fe20003f45270 */
[----:B------:R-:W-:-:S03]  /*3ee0*/  UIADD3 UR6, UR52, UR6, URZ ;  /* 0x0000000634067290 */ /* 0x000fc6000fffe03f */
[----:B------:R-:W-:-:S04]  /*3ef0*/  ISETP.GT.AND P2, PT, R26, 0x59, !P2 ;  /* 0x000000591a00780c */ /* 0x000fc80005744270 */
        /* <DEDUP_REMOVED lines=9> */
[----:B------:R-:W-:Y:S02]  /*3f90*/  FSEL R63, R63, -INF , !P2 ;  /* 0xff8000003f3f7808 */ /* 0x000fe40005000000 */
[----:B------:R-:W-:Y:S02]  /*3fa0*/  ISETP.GT.AND P2, PT, R26, 0x68, !P6 ;  /* 0x000000681a00780c */ /* 0x000fe40007744270 */
[----:B------:R-:W-:Y:S01]  /*3fb0*/  ISETP.NE.AND P6, PT, R30, RZ, PT ;  /* 0x000000ff1e00720c */ /* 0x000fe20003fc5270 */
[----:B------:R-:W-:Y:S01]  /*3fc0*/  FMUL.FTZ R30, R4, R6 ;  /* 0x00000006041e7220 */ /* 0x000fe20000410000 */
[----:B------:R-:W-:-:S04]  /*3fd0*/  ISETP.LT.OR P2, PT, R24, 0x69, P2 ;  /* 0x000000691800780c */ /* 0x000fc80001741670 */
[----:B------:R-:W-:Y:S02]  /*3fe0*/  FSEL R65, R78, -INF , !P2 ;  /* 0xff8000004e417808 */ /* 0x000fe40005000000 */
[----:B------:R-:W-:-:S04]  /*3ff0*/  FSETP.NEU.FTZ.AND P2, PT, R4, -INF , PT ;  /* 0xff8000000400780b */ /* 0x000fc80003f5d000 */
[----:B------:R-:W-:Y:S02]  /*4000*/  FSEL R30, R30, RZ, P2 ;  /* 0x000000ff1e1e7208 */ /* 0x000fe40001000000 */
[----:B------:R-:W-:Y:S02]  /*4010*/  ISETP.GT.AND P2, PT, R26, RZ, !P6 ;  /* 0x000000ff1a00720c */ /* 0x000fe40007744270 */
[----:B------:R-:W-:Y:S01]  /*4020*/  ISETP.NE.AND P6, PT, R58, RZ, PT ;  /* 0x000000ff3a00720c */ /* 0x000fe20003fc5270 */
[-CC-:B------:R-:W-:Y:S01]  /*4030*/  FFMA.FTZ R170, R111, R6.reuse, -R30.reuse ;  /* 0x000000066faa7223 */ /* 0x180fe2000001081e */
[----:B------:R-:W-:Y:S01]  /*4040*/  ISETP.LT.OR P2, PT, R24, 0x1, P2 ;  /* 0x000000011800780c */ /* 0x000fe20001741670 */
[-CC-:B------:R-:W-:Y:S01]  /*4050*/  FFMA.FTZ R164, R109, R6.reuse, -R30.reuse ;  /* 0x000000066da47223 */ /* 0x180fe2000001081e */
[----:B------:R-:W-:Y:S01]  /*4060*/  FSEL R109, R12, -INF , !P3 ;  /* 0xff8000000c6d7808 */ /* 0x000fe20005800000 */
[-CC-:B------:R-:W-:Y:S01]  /*4070*/  FFMA.FTZ R168, R113, R6.reuse, -R30.reuse ;  /* 0x0000000671a87223 */ /* 0x180fe2000001081e */
[----:B------:R-:W-:Y:S01]  /*4080*/  FSEL R0, R0, -INF , !P2 ;  /* 0xff80000000007808 */ /* 0x000fe20005000000 */
[-CC-:B------:R-:W-:Y:S01]  /*4090*/  FFMA.FTZ R174, R115, R6.reuse, -R30.reuse ;  /* 0x0000000673ae7223 */ /* 0x180fe2000001081e */
[----:B------:R-:W-:Y:S01]  /*40a0*/  ISETP.NE.AND P2, PT, R76, RZ, PT ;  /* 0x000000ff4c00720c */ /* 0x000fe20003f45270 */
[-CC-:B------:R-:W-:Y:S01]  /*40b0*/  FFMA.FTZ R172, R117, R6.reuse, -R30.reuse ;  /* 0x0000000675ac7223 */ /* 0x180fe2000001081e */
[----:B------:R-:W-:Y:S01]  /*40c0*/  FMNMX.FTZ R28, R0, R15, !PT ;  /* 0x0000000f001c7209 */ /* 0x000fe20007810000 */
[-CC-:B------:R-:W-:Y:S01]  /*40d0*/  FFMA.FTZ R180, R77, R6.reuse, -R30.reuse ;  /* 0x000000064db47223 */ /* 0x180fe2000001081e */
[----:B------:R-:W-:Y:S01]  /*40e0*/  ISETP.GT.AND P2, PT, R26, 0x69, !P2 ;  /* 0x000000691a00780c */ /* 0x000fe20005744270 */
[--C-:B------:R-:W-:Y:S01]  /*40f0*/  FFMA.FTZ R73, R119, R6, -R30.reuse ;  /* 0x0000000677497223 */ /* 0x100fe2000001081e */
[----:B------:R-:W-:Y:S01]  /*4100*/  FMNMX.FTZ R28, R21, R28, !PT ;  /* 0x0000001c151c7209 */ /* 0x000fe20007810000 */
[--C-:B------:R-:W-:Y:S01]  /*4110*/  FFMA.FTZ R182, R121, R6, -R30.reuse ;  /* 0x0000000679b67223 */ /* 0x100fe2000001081e */
[----:B------:R-:W-:Y:S01]  /*4120*/  ISETP.LT.OR P2, PT, R24, 0x6a, P2 ;  /* 0x0000006a1800780c */ /* 0x000fe20001741670 */
[----:B------:R-:W-:Y:S01]  /*4130*/  MUFU.EX2 R180, R180 ;  /* 0x000000b400b47308 */ /* 0x000fe20000000800 */
[----:B------:R-:W-:Y:S01]  /*4140*/  FMNMX.FTZ R28, R25, R28, !PT ;  /* 0x0000001c191c7209 */ /* 0x000fe20007810000 */
[-CC-:B------:R-:W-:Y:S01]  /*4150*/  FFMA.FTZ R75, R123, R6.reuse, -R30.reuse ;  /* 0x000000067b4b7223 */ /* 0x180fe2000001081e */
[----:B------:R-:W-:Y:S01]  /*4160*/  FSEL R111, R2, -INF , !P2 ;  /* 0xff800000026f7808 */ /* 0x000fe20005000000 */
[--C-:B------:R-:W-:Y:S01]  /*4170*/  FFMA.FTZ R2, R107, R6, -R30.reuse ;  /* 0x000000066b027223 */ /* 0x100fe2000001081e */
[----:B------:R-:W-:Y:S01]  /*4180*/  FMNMX.FTZ R28, R27, R28, !PT ;  /* 0x0000001c1b1c7209 */ /* 0x000fe20007810000 */
[--C-:B------:R-:W-:Y:S01]  /*4190*/  FFMA.FTZ R176, R125, R6, -R30.reuse ;  /* 0x000000067db07223 */ /* 0x100fe2000001081e */
[----:B------:R-:W-:Y:S01]  /*41a0*/  ISETP.GT.AND P6, PT, R26, 0x79, !P6 ;  /* 0x000000791a00780c */ /* 0x000fe200077c4270 */
[----:B------:R-:W-:Y:S01]  /*41b0*/  MUFU.EX2 R117, R2 ;  /* 0x0000000200757308 */ /* 0x000fe20000000800 */
[----:B------:R-:W-:Y:S01]  /*41c0*/  FMNMX.FTZ R28, R29, R28, !PT ;  /* 0x0000001c1d1c7209 */ /* 0x000fe20007810000 */
[-CC-:B------:R-:W-:Y:S01]  /*41d0*/  FFMA.FTZ R77, R127, R6.reuse, -R30.reuse ;  /* 0x000000067f4d7223 */ /* 0x180fe2000001081e */
[----:B------:R-:W-:Y:S01]  /*41e0*/  FSEL R113, R10, -INF , !P4 ;  /* 0xff8000000a717808 */ /* 0x000fe20006000000 */
[--C-:B------:R-:W-:Y:S01]  /*41f0*/  FFMA.FTZ R10, R103, R6, -R30.reuse ;  /* 0x00000006670a7223 */ /* 0x100fe2000001081e */
[----:B------:R-:W-:Y:S01]  /*4200*/  FMNMX.FTZ R28, R31, R28, !PT ;  /* 0x0000001c1f1c7209 */ /* 0x000fe20007810000 */
[--C-:B------:R-:W-:Y:S01]  /*4210*/  FFMA.FTZ R11, R11, R6, -R30.reuse ;  /* 0x000000060b0b7223 */ /* 0x100fe2000001081e */
[----:B------:R-:W-:Y:S01]  /*4220*/  ISETP.LT.OR P6, PT, R24, 0x7a, P6 ;  /* 0x0000007a1800780c */ /* 0x000fe200037c1670 */
[----:B------:R-:W0:Y:S01]  /*4230*/  MUFU.EX2 R73, R73 ;  /* 0x0000004900497308 */ /* 0x000e220000000800 */
[----:B------:R-:W-:Y:S01]  /*4240*/  FMNMX.FTZ R28, R33, R28, !PT ;  /* 0x0000001c211c7209 */ /* 0x000fe20007810000 */
[-CC-:B------:R-:W-:Y:S01]  /*4250*/  FFMA.FTZ R178, R129, R6.reuse, -R30.reuse ;  /* 0x0000000681b27223 */ /* 0x180fe2000001081e */
[----:B------:R-:W-:Y:S01]  /*4260*/  FSEL R107, R14, -INF , !P5 ;  /* 0xff8000000e6b7808 */ /* 0x000fe20006800000 */
[--C-:B------:R-:W-:Y:S01]  /*4270*/  FFMA.FTZ R12, R5, R6, -R30.reuse ;  /* 0x00000006050c7223 */ /* 0x100fe2000001081e */
[----:B------:R-:W-:Y:S01]  /*4280*/  FMNMX.FTZ R28, R35, R28, !PT ;  /* 0x0000001c231c7209 */ /* 0x000fe20007810000 */
[--C-:B------:R-:W-:Y:S01]  /*4290*/  FFMA.FTZ R79, R79, R6, -R30.reuse ;  /* 0x000000064f4f7223 */ /* 0x100fe2000001081e */
[----:B------:R-:W-:Y:S01]  /*42a0*/  FSEL R115, R20, -INF , !P6 ;  /* 0xff80000014737808 */ /* 0x000fe20007000000 */
        /* <DEDUP_REMOVED lines=23> */
[----:B------:R-:W-:Y:S01]  /*4420*/  FFMA.FTZ R3, R3, R6, -R30 ;  /* 0x0000000603037223 */ /* 0x000fe2000001081e */
[----:B------:R-:W4:Y:S01]  /*4430*/  MUFU.EX2 R77, R77 ;  /* 0x0000004d004d7308 */ /* 0x000f220000000800 */
[----:B------:R-:W-:-:S04]  /*4440*/  FMNMX.FTZ R28, R49, R28, !PT ;  /* 0x0000001c311c7209 */ /* 0x000fc80007810000 */
[----:B------:R-:W-:-:S03]  /*4450*/  FMNMX.FTZ R28, R51, R28, !PT ;  /* 0x0000001c331c7209 */ /* 0x000fc60007810000 */
[----:B------:R0:W-:Y:S01]  /*4460*/  MUFU.EX2 R158, R11 ;  /* 0x0000000b009e7308 */ /* 0x0001e20000000800 */
[----:B------:R-:W-:-:S04]  /*4470*/  FMNMX.FTZ R28, R53, R28, !PT ;  /* 0x0000001c351c7209 */ /* 0x000fc80007810000 */
[----:B------:R-:W-:-:S03]  /*4480*/  FMNMX.FTZ R28, R55, R28, !PT ;  /* 0x0000001c371c7209 */ /* 0x000fc60007810000 */
[----:B------:R-:W5:Y:S01]  /*4490*/  MUFU.EX2 R178, R178 ;  /* 0x000000b200b27308 */ /* 0x000f620000000800 */
[----:B------:R-:W-:Y:S01]  /*44a0*/  FMNMX.FTZ R28, R57, R28, !PT ;  /* 0x0000001c391c7209 */ /* 0x000fe20007810000 */
[----:B0-----:R-:W-:Y:S01]  /*44b0*/  FADD.FTZ R11, R180, R73 ;  /* 0x00000049b40b7221 */ /* 0x001fe20000010000 */
[----:B------:R-:W-:Y:S02]  /*44c0*/  F2FP.F16.F32.PACK_AB R180, R73, R180 ;  /* 0x000000b449b4723e */ /* 0x000fe400000000ff */
[----:B------:R-:W-:Y:S01]  /*44d0*/  FMNMX.FTZ R28, R59, R28, !PT ;  /* 0x0000001c3b1c7209 */ /* 0x000fe20007810000 */
[----:B-1----:R-:W-:Y:S01]  /*44e0*/  FADD.FTZ R32, R182, R11 ;  /* 0x0000000bb6207221 */ /* 0x002fe20000010000 */
[----:B--2---:R-:W-:Y:S01]  /*44f0*/  F2FP.F16.F32.PACK_AB R182, R75, R182 ;  /* 0x000000b64bb6723e */ /* 0x004fe200000000ff */
[----:B------:R-:W0:Y:S01]  /*4500*/  MUFU.EX2 R79, R79 ;  /* 0x0000004f004f7308 */ /* 0x000e220000000800 */
[----:B------:R-:W-:Y:S01]  /*4510*/  FMNMX.FTZ R28, R71, R28, !PT ;  /* 0x0000001c471c7209 */ /* 0x000fe20007810000 */
[----:B------:R-:W-:-:S03]  /*4520*/  FADD.FTZ R11, R75, R32 ;  /* 0x000000204b0b7221 */ /* 0x000fc60000010000 */
[----:B------:R-:W-:Y:S01]  /*4530*/  FMNMX.FTZ R28, R67, R28, !PT ;  /* 0x0000001c431c7209 */ /* 0x000fe20007810000 */
[----:B---3--:R-:W-:Y:S01]  /*4540*/  FADD.FTZ R34, R176, R11 ;  /* 0x0000000bb0227221 */ /* 0x008fe20000010000 */
[----:B----4-:R-:W-:Y:S01]  /*4550*/  F2FP.F16.F32.PACK_AB R176, R77, R176 ;  /* 0x000000b04db0723e */ /* 0x010fe200000000ff */
[----:B------:R-:W1:Y:S01]  /*4560*/  MUFU.EX2 R172, R172 ;  /* 0x000000ac00ac7308 */ /* 0x000e620000000800 */
[----:B------:R-:W-:Y:S01]  /*4570*/  FMNMX.FTZ R28, R61, R28, !PT ;  /* 0x0000001c3d1c7209 */ /* 0x000fe20007810000 */
[----:B------:R-:W-:-:S03]  /*4580*/  FADD.FTZ R11, R77, R34 ;  /* 0x000000224d0b7221 */ /* 0x000fc60000010000 */
[----:B------:R-:W-:Y:S01]  /*4590*/  FMNMX.FTZ R28, R69, R28, !PT ;  /* 0x0000001c451c7209 */ /* 0x000fe20007810000 */
[----:B-----5:R-:W-:Y:S02]  /*45a0*/  FADD.FTZ R34, R178, R11 ;  /* 0x0000000bb2227221 */ /* 0x020fe40000010000 */
        /* <DEDUP_REMOVED lines=10> */
[----:B------:R-:W-:Y:S01]  /*4650*/  FMNMX.FTZ R28, R113, R28, !PT ;  /* 0x0000001c711c7209 */ /* 0x000fe20007810000 */
[C---:B--2---:R-:W-:Y:S01]  /*4660*/  FADD.FTZ R11, R81.reuse, R36 ;  /* 0x00000024510b7221 */ /* 0x044fe20000010000 */
[----:B------:R-:W-:Y:S02]  /*4670*/  F2FP.F16.F32.PACK_AB R172, R81, R172 ;  /* 0x000000ac51ac723e */ /* 0x000fe400000000ff */
[----:B------:R-:W-:-:S03]  /*4680*/  FMNMX.FTZ R28, R107, R28, !PT ;  /* 0x0000001c6b1c7209 */ /* 0x000fc60007810000 */
[----:B------:R-:W2:Y:S01]  /*4690*/  MUFU.EX2 R168, R168 ;  /* 0x000000a800a87308 */ /* 0x000ea20000000800 */
[----:B------:R-:W-:Y:S01]  /*46a0*/  FMNMX.FTZ R28, R115, R28, !PT ;  /* 0x0000001c731c7209 */ /* 0x000fe20007810000 */
[----:B0-----:R-:W-:-:S04]  /*46b0*/  FADD.FTZ R38, R174, R11 ;  /* 0x0000000bae267221 */ /* 0x001fc80000010000 */
[----:B------:R-:W0:Y:S02]  /*46c0*/  SHFL.BFLY PT, R103, R28, 0x2, 0x1f ;  /* 0x0c401f001c677f89 */ /* 0x000e2400000e0000 */
[----:B------:R-:W3:Y:S01]  /*46d0*/  MUFU.EX2 R85, R85 ;  /* 0x0000005500557308 */ /* 0x000ee20000000800 */
[----:B-1----:R-:W-:-:S07]  /*46e0*/  F2FP.F16.F32.PACK_AB R174, R83, R174 ;  /* 0x000000ae53ae723e */ /* 0x002fce00000000ff */
[----:B------:R-:W1:Y:S08]  /*46f0*/  MUFU.EX2 R170, R170 ;  /* 0x000000aa00aa7308 */ /* 0x000e700000000800 */
[----:B------:R-:W4:Y:S01]  /*4700*/  MUFU.EX2 R87, R87 ;  /* 0x0000005700577308 */ /* 0x000f220000000800 */
[----:B0-----:R-:W-:-:S07]  /*4710*/  FMNMX.FTZ R103, R28, R103, !PT ;  /* 0x000000671c677209 */ /* 0x001fce0007810000 */
[----:B------:R0:W-:Y:S01]  /*4720*/  MUFU.EX2 R154, R13 ;  /* 0x0000000d009a7308 */ /* 0x0001e20000000800 */
[----:B------:R-:W5:Y:S07]  /*4730*/  SHFL.BFLY PT, R2, R103, 0x1, 0x1f ;  /* 0x0c201f0067027f89 */ /* 0x000f6e00000e0000 */
[----:B------:R-:W5:Y:S01]  /*4740*/  MUFU.EX2 R164, R164 ;  /* 0x000000a400a47308 */ /* 0x000f620000000800 */
[----:B0-----:R-:W-:-:S04]  /*4750*/  FADD.FTZ R13, R83, R38 ;  /* 0x00000026530d7221 */ /* 0x001fc80000010000 */
[----:B--2---:R-:W-:Y:S01]  /*4760*/  FADD.FTZ R40, R168, R13 ;  /* 0x0000000da8287221 */ /* 0x004fe20000010000 */
[C---:B---3--:R-:W-:Y:S02]  /*4770*/  F2FP.F16.F32.PACK_AB R168, R85.reuse, R168 ;  /* 0x000000a855a8723e */ /* 0x048fe400000000ff */
[----:B------:R-:W0:Y:S01]  /*4780*/  MUFU.EX2 R105, R105 ;  /* 0x0000006900697308 */ /* 0x000e220000000800 */
[----:B------:R-:W-:-:S04]  /*4790*/  FADD.FTZ R13, R85, R40 ;  /* 0x00000028550d7221 */ /* 0x000fc80000010000 */
[----:B-1----:R-:W-:Y:S01]  /*47a0*/  FADD.FTZ R40, R170, R13 ;  /* 0x0000000daa287221 */ /* 0x002fe20000010000 */
[C---:B----4-:R-:W-:Y:S02]  /*47b0*/  F2FP.F16.F32.PACK_AB R170, R87.reuse, R170 ;  /* 0x000000aa57aa723e */ /* 0x050fe400000000ff */
[----:B------:R-:W1:Y:S01]  /*47c0*/  MUFU.EX2 R10, R10 ;  /* 0x0000000a000a7308 */ /* 0x000e620000000800 */
[----:B------:R-:W-:Y:S01]  /*47d0*/  FADD.FTZ R13, R87, R40 ;  /* 0x00000028570d7221 */ /* 0x000fe20000010000 */
[----:B-----5:R-:W-:-:S03]  /*47e0*/  FMNMX.FTZ R5, R103, R2, !PT ;  /* 0x0000000267057209 */ /* 0x020fc60007810000 */
[----:B------:R-:W-:Y:S01]  /*47f0*/  FADD.FTZ R42, R164, R13 ;  /* 0x0000000da42a7221 */ /* 0x000fe20000010000 */
[----:B------:R-:W-:Y:S01]  /*4800*/  F2FP.F16.F32.PACK_AB R164, R117, R164 ;  /* 0x000000a475a4723e */ /* 0x000fe200000000ff */
[C---:B------:R-:W-:Y:S01]  /*4810*/  FMUL.FTZ R2, R5.reuse, R6 ;  /* 0x0000000605027220 */ /* 0x040fe20000410000 */
[----:B------:R-:W-:Y:S01]  /*4820*/  FSETP.NEU.FTZ.AND P2, PT, R5, -INF , PT ;  /* 0xff8000000500780b */ /* 0x000fe20003f5d000 */
[----:B------:R-:W2:Y:S01]  /*4830*/  MUFU.EX2 R101, R101 ;  /* 0x0000006500657308 */ /* 0x000ea20000000800 */
[----:B------:R-:W-:Y:S02]  /*4840*/  FADD.FTZ R42, R117, R42 ;  /* 0x0000002a752a7221 */ /* 0x000fe40000010000 */
[----:B------:R-:W-:Y:S02]  /*4850*/  FSEL R2, R2, RZ, P2 ;  /* 0x000000ff02027208 */ /* 0x000fe40001000000 */
[----:B0-----:R-:W-:Y:S01]  /*4860*/  FADD.FTZ R13, R105, R42 ;  /* 0x0000002a690d7221 */ /* 0x001fe20000010000 */
[----:B------:R-:W-:-:S02]  /*4870*/  PLOP3.LUT P2, PT, PT, PT, UP1, 0x40, 0x0 ;  /* 0x000000000000781c */ /* 0x000fc40003f4e818 */
        /* <DEDUP_REMOVED lines=17> */
[----:B-1----:R-:W-:Y:S01]  /*4990*/  FADD.FTZ R42, R10, R13 ;  /* 0x0000000d0a2a7221 */ /* 0x002fe20000010000 */
[-CC-:B------:R-:W-:Y:S01]  /*49a0*/  FFMA.FTZ R49, R49, R6.reuse, -R2.reuse ;  /* 0x0000000631317223 */ /* 0x180fe20000010802 */
[-CC-:B------:R-:W-:Y:S01]  /*49b0*/  FFMA.FTZ R51, R51, R6.reuse, -R2.reuse ;  /* 0x0000000633337223 */ /* 0x180fe20000010802 */
[-C--:B------:R-:W-:Y:S01]  /*49c0*/  FFMA.FTZ R53, R53, R6.reuse, -R2 ;  /* 0x0000000635357223 */ /* 0x080fe20000010802 */
[----:B--2---:R-:W-:Y:S01]  /*49d0*/  FADD.FTZ R13, R101, R42 ;  /* 0x0000002a650d7221 */ /* 0x004fe20000010000 */
        /* <DEDUP_REMOVED lines=15> */
[-C--:B------:R-:W-:Y:S01]  /*4ad0*/  FFMA.FTZ R107, R107, R6.reuse, -R2 ;  /* 0x000000066b6b7223 */ /* 0x080fe20000010802 */
[----:B------:R-:W0:Y:S01]  /*4ae0*/  MUFU.EX2 R27, R27 ;  /* 0x0000001b001b7308 */ /* 0x000e220000000800 */
[----:B-1----:R-:W-:Y:S01]  /*4af0*/  FADD.FTZ R11, R21, R36 ;  /* 0x00000024150b7221 */ /* 0x002fe20000010000 */
[----:B------:R-:W-:Y:S01]  /*4b00*/  FFMA.FTZ R115, R115, R6, -R2 ;  /* 0x0000000673737223 */ /* 0x000fe20000010802 */
[----:B------:R-:W-:-:S02]  /*4b10*/  F2FP.F16.F32.PACK_AB R166, R10, R105 ;  /* 0x000000690aa6723e */ /* 0x000fc400000000ff */
[----:B------:R-:W-:-:S03]  /*4b20*/  F2FP.F16.F32.PACK_AB R181, R15, R0 ;  /* 0x000000000fb5723e */ /* 0x000fc600000000ff */
        /* <DEDUP_REMOVED lines=49> */
[----:B0-----:R-:W-:-:S04]  /*4e40*/  FADD.FTZ R13, R89, R44 ;  /* 0x0000002c590d7221 */ /* 0x001fc80000010000 */
[C---:B------:R-:W-:Y:S01]  /*4e50*/  FADD.FTZ R13, R158.reuse, R13 ;  /* 0x0000000d9e0d7221 */ /* 0x040fe20000010000 */
[----:B------:R-:W-:Y:S02]  /*4e60*/  F2FP.F16.F32.PACK_AB R158, R158, R89 ;  /* 0x000000599e9e723e */ /* 0x000fe400000000ff */
        /* <DEDUP_REMOVED lines=16> */
[----:B-1----:R-:W-:-:S04]  /*4f70*/  FADD.FTZ R13, R3, R44 ;  /* 0x0000002c030d7221 */ /* 0x002fc80000010000 */
[C---:B------:R-:W-:Y:S01]  /*4f80*/  FADD.FTZ R2, R154.reuse, R13 ;  /* 0x0000000d9a027221 */ /* 0x040fe20000010000 */
[----:B------:R-:W-:Y:S02]  /*4f90*/  F2FP.F16.F32.PACK_AB R154, R154, R3 ;  /* 0x000000039a9a723e */ /* 0x000fe400000000ff */
        /* <DEDUP_REMOVED lines=26> */
[----:B------:R-:W-:Y:S01]  /*5140*/  VIADD R3, R88, 0xfffffffe ;  /* 0xfffffffe58037836 */ /* 0x000fe20000000000 */
        /* <DEDUP_REMOVED lines=11> */
.L_x_7815:
[----:B------:R-:W-:-:S11]  /*5200*/  UISETP.NE.AND UP2, UPT, UR7, 0x1, UPT ;  /* 0x000000010700788c */ /* 0x000fd6000bf45270 */
[----:B------:R-:W-:Y:S02]  /*5210*/  @UP2 ULDC.64 UR18, c[0x0][0x9e8] ;  /* 0x00027a0000122ab9 */ /* 0x000fe40000000a00 */
[----:B------:R-:W-:-:S04]  /*5220*/  UIMAD.WIDE.U32 UR10, UR14, UR18, URZ ;  /* 0x000000120e0a72a5 */ /* 0x000fc8000f8e003f */
[----:B------:R-:W-:-:S12]  /*5230*/  @UP2 USHF.R.U32.HI UR14, URZ, UR19, UR11 ;  /* 0x000000133f0e2299 */ /* 0x000fd8000801160b */
.L_x_7816:
[----:B------:R-:W-:-:S04]  /*5240*/  UIMAD UR7, UR14, UR7, UR7 ;  /* 0x000000070e0772a4 */ /* 0x000fc8000f8e0207 */
[----:B------:R-:W-:-:S04]  /*5250*/  UISETP.LT.AND UP2, UPT, UR6, UR7, UPT ;  /* 0x000000070600728c */ /* 0x000fc8000bf41270 */
[----:B------:R-:W-:-:S12]  /*5260*/  USEL UR6, UR6, UR7, UP2 ;  /* 0x0000000706067287 */ /* 0x000fd80009000000 */
.L_x_7814:
[----:B------:R-:W-:Y:S01]  /*5270*/  USHF.R.S32.HI UR7, URZ, 0x1f, UR6 ;  /* 0x0000001f3f077899 */ /* 0x000fe20008011406 */
[----:B------:R-:W-:Y:S02]  /*5280*/  CS2R R150, SRZ ;  /* 0x0000000000967805 */ /* 0x000fe4000001ff00 */
[----:B------:R-:W-:Y:S02]  /*5290*/  CS2R R148, SRZ ;  /* 0x0000000000947805 */ /* 0x000fe4000001ff00 */
[----:B------:R-:W-:Y:S01]  /*52a0*/  CS2R R146, SRZ ;  /* 0x0000000000927805 */ /* 0x000fe2000001ff00 */
        /* <DEDUP_REMOVED lines=35> */
[----:B------:R-:W-:Y:S01]  /*54e0*/  IMAD.MOV.U32 R151, RZ, RZ, RZ ;  /* 0x000000ffff977224 */ /* 0x000fe200078e00ff */
[----:B------:R-:W-:Y:S01]  /*54f0*/  ULDC UR52, c[0x0][0x9e4] ;  /* 0x0002790000347ab9 */ /* 0x000fe20000000800 */
[----:B------:R-:W-:Y:S01]  /*5500*/  ULDC UR54, c[0x0][0x9d8] ;  /* 0x0002760000367ab9 */ /* 0x000fe20000000800 */
[----:B------:R-:W-:-:S05]  /*5510*/  ULDC UR53, c[0x0][0x9e0] ;  /* 0x0002780000357ab9 */ /* 0x000fca0000000800 */
.L_x_7834:
[----:B------:R-:W-:Y:S01]  /*5520*/  UIADD3 UR56, UR44, 0x1, URZ ;  /* 0x000000012c387890 */ /* 0x000fe2000fffe03f */
[----:B------:R-:W-:-:S03]  /*5530*/  ISETP.NE.AND P3, PT, RZ, UR40, PT ;  /* 0x00000028ff007c0c */ /* 0x000fc6000bf65270 */
[----:B------:R-:W-:-:S04]  /*5540*/  UISETP.NE.AND UP2, UPT, UR56, 0x2, UPT ;  /* 0x000000023800788c */ /* 0x000fc8000bf45270 */
[----:B------:R-:W-:Y:S02]  /*5550*/  USEL UR55, URZ, 0x1, UP2 ;  /* 0x000000013f377887 */ /* 0x000fe40009000000 */
[----:B------:R-:W-:Y:S02]  /*5560*/  USEL UR56, UR56, URZ, UP2 ;  /* 0x0000003f38387287 */ /* 0x000fe40009000000 */
[----:B------:R-:W-:Y:S02]  /*5570*/  ULOP3.LUT UR55, UR45, UR55, URZ, 0x3c, !UPT ;  /* 0x000000372d377292 */ /* 0x000fe4000f8e3c3f */
[----:B------:R-:W-:Y:S10]  /*5580*/  @P3 BRA `(.L_x_7818) ;  /* 0x00000000002c3947 */ /* 0x000ff40003800000 */
[----:B------:R-:W-:Y:S05]  /*5590*/  @!P0 BRA `(.L_x_7819) ;  /* 0x0000000000048947 */ /* 0x000fea0003800000 */
[----:B------:R-:W-:Y:S01]  /*55a0*/  BPT.TRAP 0x1 ;  /* 0x000000040000795c */ /* 0x000fe20000300000 */
.L_x_7819:
[----:B------:R-:W-:Y:S01]  /*55b0*/  ULEA UR6, UR56, UR41, 0x3 ;  /* 0x0000002938067291 */ /* 0x000fe2000f8e183f */
[----:B------:R-:W-:-:S05]  /*55c0*/  IMAD.U32 R6, RZ, RZ, UR55 ;  /* 0x00000037ff067e24 */ /* 0x000fca000f8e00ff */
[----:B------:R-:W-:-:S04]  /*55d0*/  SHF.L.U32 R6, R6, 0x1f, RZ ;  /* 0x0000001f06067819 */ /* 0x000fc800000006ff */
[----:B------:R0:W1:Y:S01]  /*55e0*/  SYNCS.PHASECHK.TRANS64.TRYWAIT P2, [UR6+0x28830], R6 ;  /* 0x02883006ff0075a7 */ /* 0x0000620008040146 */
[----:B------:R-:W-:Y:S05]  /*55f0*/  @!P0 BRA `(.L_x_7820) ;  /* 0x0000000000048947 */ /* 0x000fea0003800000 */
[----:B------:R-:W-:Y:S01]  /*5600*/  BPT.TRAP 0x1 ;  /* 0x000000040000795c */ /* 0x000fe20000300000 */
.L_x_7820:
[----:B-1----:R-:W-:Y:S05]  /*5610*/  @P2 BRA `(.L_x_7818) ;  /* 0x0000000000082947 */ /* 0x002fea0003800000 */
[----:B------:R-:W1:Y:S02]  /*5620*/  SYNCS.PHASECHK.TRANS64.TRYWAIT P2, [UR6+0x28830], R6 ;  /* 0x02883006ff0075a7 */ /* 0x000e640008040146 */
[----:B-1----:R-:W-:Y:S05]  /*5630*/  @!P2 BRA `(.L_x_7821) ;  /* 0x0000010800dca947 */ /* 0x002fea0003800000 */
.L_x_7818:
[----:B01----:R-:W-:Y:S01]  /*5640*/  VIADD R6, R23, 0x8 ;  /* 0x0000000817067836 */ /* 0x003fe20000000000 */
[----:B------:R-:W-:Y:S01]  /*5650*/  ULEA UR34, UR56, UR48, 0xb ;  /* 0x0000003038227291 */ /* 0x000fe2000f8e583f */
[----:B------:R-:W-:Y:S01]  /*5660*/  UMOV UR35, 0x40000040 ;  /* 0x4000004000237882 */ /* 0x000fe20000000000 */
[----:B------:R-:W-:Y:S02]  /*5670*/  UMOV UR7, 0x40000040 ;  /* 0x4000004000077882 */ /* 0x000fe40000000000 */
[----:B------:R0:W-:Y:S01]  /*5680*/  BAR.SYNC.DEFER_BLOCKING R6, 0x100 ;  /* 0x000400060000751d */ /* 0x0001e20000010000 */
[----:B------:R-:W-:Y:S02]  /*5690*/  UIADD3 UR6, UR34, 0x2, URZ ;  /* 0x0000000222067890 */ /* 0x000fe4000fffe03f */
[----:B------:R-:W-:Y:S02]  /*56a0*/  UIADD3 UR10, UR34, 0x4, URZ ;  /* 0x00000004220a7890 */ /* 0x000fe4000fffe03f */
[----:B------:R-:W-:Y:S01]  /*56b0*/  UIADD3 UR14, UR34, 0x6, URZ ;  /* 0x00000006220e7890 */ /* 0x000fe2000fffe03f */
        /* <DEDUP_REMOVED lines=10> */
[----:B------:R-:W-:-:S06]  /*5760*/  WARPGROUP.ARRIVE ;  /* 0x00000000000079c5 */ /* 0x000fcc0000000000 */
[----:B------:R-:W-:Y:S03]  /*5770*/  HGMMA.64x128x16.F32 R24, gdesc[UR32], RZ, !UPT, gsb0 ;  /* 0x01e00000201879f0 */ /* 0x000fe6000c0008ff */
        /* <DEDUP_REMOVED lines=22> */
[----:B0-----:R-:W-:Y:S05]  /*58e0*/  @P3 BRA `(.L_x_7822) ;  /* 0x00000000002c3947 */ /* 0x001fea0003800000 */
[----:B------:R-:W-:Y:S05]  /*58f0*/  @!P0 BRA `(.L_x_7823) ;  /* 0x0000000000048947 */ /* 0x000fea0003800000 */
[----:B------:R-:W-:Y:S01]  /*5900*/  BPT.TRAP 0x1 ;  /* 0x000000040000795c */ /* 0x000fe20000300000 */
.L_x_7823:
[----:B------:R-:W-:Y:S01]  /*5910*/  ULEA UR6, UR44, UR41, 0x3 ;  /* 0x000000292c067291 */ /* 0x000fe2000f8e183f */
[----:B------:R-:W-:-:S05]  /*5920*/  IMAD.U32 R6, RZ, RZ, UR45 ;  /* 0x0000002dff067e24 */ /* 0x000fca000f8e00ff */
[----:B------:R-:W-:-:S04]  /*5930*/  SHF.L.U32 R6, R6, 0x1f, RZ ;  /* 0x0000001f06067819 */ /* 0x000fc800000006ff */
[----:B------:R0:W1:Y:S01]  /*5940*/  SYNCS.PHASECHK.TRANS64.TRYWAIT P2, [UR6+0x28850], R6 ;  /* 0x02885006ff0075a7 */ /* 0x0000620008040146 */
[----:B------:R-:W-:Y:S05]  /*5950*/  @!P0 BRA `(.L_x_7824) ;  /* 0x0000000000048947 */ /* 0x000fea0003800000 */
[----:B------:R-:W-:Y:S01]  /*5960*/  BPT.TRAP 0x1 ;  /* 0x000000040000795c */ /* 0x000fe20000300000 */
.L_x_7824:
[----:B-1----:R-:W-:Y:S05]  /*5970*/  @P2 BRA `(.L_x_7822) ;  /* 0x0000000000082947 */ /* 0x002fea0003800000 */
[----:B------:R-:W1:Y:S02]  /*5980*/  SYNCS.PHASECHK.TRANS64.TRYWAIT P2, [UR6+0x28850], R6 ;  /* 0x02885006ff0075a7 */ /* 0x000e640008040146 */
[----:B-1----:R-:W-:Y:S05]  /*5990*/  @!P2 BRA `(.L_x_7825) ;  /* 0x00000108001ca947 */ /* 0x002fea0003800000 */
.L_x_7822:
[----:B------:R-:W-:Y:S01]  /*59a0*/  UIADD3 UR6, UR41, 0x400, URZ ;  /* 0x0000040029067890 */ /* 0x000fe2000fffe03f */
[----:B------:R-:W-:Y:S01]  /*59b0*/  WARPGROUP.ARRIVE ;  /* 0x00000000000079c5 */ /* 0x000fe20000000000 */
[----:B------:R-:W-:Y:S01]  /*59c0*/  UMOV UR7, 0x40000040 ;  /* 0x4000004000077882 */ /* 0x000fe20000000000 */
[----:B------:R-:W-:Y:S01]  /*59d0*/  PLOP3.LUT P2, PT, PT, PT, UP0, 0x80, 0x0 ;  /* 0x000000000000781c */ /* 0x000fe20003f4f008 */
[----:B------:R-:W-:Y:S01]  /*59e0*/  USHF.R.U32.HI UR6, URZ, 0x4, UR6 ;  /* 0x000000043f067899 */ /* 0x000fe20008011606 */
[----:B------:R-:W-:Y:S01]  /*59f0*/  PLOP3.LUT P3, PT, PT, PT, UP0, 0x80, 0x0 ;  /* 0x000000000000781c */ /* 0x000fe20003f6f008 */
[----:B------:R-:W2:Y:S01]  /*5a00*/  LDC R8, c[0x0][0x288] ;  /* 0x0000a200ff087b82 */ /* 0x000ea20000000800 */
[----:B------:R-:W-:Y:S01]  /*5a10*/  FMUL.FTZ R14, R35, UR54 ;  /* 0x00000036230e7c20 */ /* 0x000fe20008410000 */
[----:B------:R-:W-:Y:S01]  /*5a20*/  ULOP3.LUT UR6, UR6, 0x3fff, URZ, 0xc0, !UPT ;  /* 0x00003fff06067892 */ /* 0x000fe2000f8ec03f */
[----:B------:R-:W-:Y:S01]  /*5a30*/  FMUL.FTZ R35, R59, UR54 ;  /* 0x000000363b237c20 */ /* 0x000fe20008410000 */
[----:B------:R-:W-:Y:S01]  /*5a40*/  FMUL.FTZ R10, R27, UR54 ;  /* 0x000000361b0a7c20 */ /* 0x000fe20008410000 */
[----:B------:R-:W-:Y:S01]  /*5a50*/  FMUL.FTZ R59, R65, UR54 ;  /* 0x00000036413b7c20 */ /* 0x000fe20008410000 */
[----:B------:R-:W-:Y:S01]  /*5a60*/  ULOP3.LUT UR6, UR6, 0x4000000, URZ, 0xfc, !UPT ;  /* 0x0400000006067892 */ /* 0x000fe2000f8efc3f */
[----:B------:R-:W-:Y:S01]  /*5a70*/  FMUL.FTZ R27, R51, UR54 ;  /* 0x00000036331b7c20 */ /* 0x000fe20008410000 */
[----:B------:R-:W-:Y:S01]  /*5a80*/  FMUL.FTZ R12, R31, UR54 ;  /* 0x000000361f0c7c20 */ /* 0x000fe20008410000 */
[----:B------:R-:W-:Y:S01]  /*5a90*/  FMUL.FTZ R51, R53, UR54 ;  /* 0x0000003635337c20 */ /* 0x000fe20008410000 */
[----:B------:R-:W-:Y:S01]  /*5aa0*/  ULEA UR10, UR44, UR6, 0xb ;  /* 0x000000062c0a7291 */ /* 0x000fe2000f8e583f */
[----:B------:R-:W-:Y:S01]  /*5ab0*/  FMUL.FTZ R31, R32, UR54 ;  /* 0x00000036201f7c20 */ /* 0x000fe20008410000 */
[----:B------:R-:W-:Y:S01]  /*5ac0*/  FMUL.FTZ R53, R57, UR54 ;  /* 0x0000003639357c20 */ /* 0x000fe20008410000 */
[----:B------:R-:W-:Y:S01]  /*5ad0*/  FMUL.FTZ R9, R26, UR54 ;  /* 0x000000361a097c20 */ /* 0x000fe20008410000 */
[----:B------:R-:W-:Y:S01]  /*5ae0*/  FMUL.FTZ R11, R30, UR54 ;  /* 0x000000361e0b7c20 */ /* 0x000fe20008410000 */
[----:B------:R-:W-:Y:S01]  /*5af0*/  FMUL.FTZ R32, R33, UR54 ;  /* 0x0000003621207c20 */ /* 0x000fe20008410000 */
[----:B01----:R-:W-:Y:S01]  /*5b00*/  FMUL.FTZ R6, R24, UR54 ;  /* 0x0000003618067c20 */ /* 0x003fe20008410000 */
[----:B------:R-:W-:Y:S01]  /*5b10*/  UMOV UR6, UR10 ;  /* 0x0000000a00067c82 */ /* 0x000fe20008000000 */
[----:B------:R-:W-:Y:S01]  /*5b20*/  FMUL.FTZ R13, R34, UR54 ;  /* 0x00000036220d7c20 */ /* 0x000fe20008410000 */
[----:B------:R-:W-:Y:S01]  /*5b30*/  HGMMA.64x128x16.F32 R88, R180, gdesc[UR4].tnspB, R88, gsb0 ;  /* 0x41e00004b4587df0 */ /* 0x000fe20008000858 */
        /* <DEDUP_REMOVED lines=46> */
[----:B------:R-:W-:Y:S01]  /*5e20*/  HGMMA.64x128x16.F32 R88, R176, gdesc[UR4].tnspB, R88, gsb0 ;  /* 0x41e00004b0587df0 */ /* 0x000fe20008000858 */
[----:B------:R-:W-:Y:S01]  /*5e30*/  UIADD3 UR6, UR10, 0x100, URZ ;  /* 0x000001000a067890 */ /* 0x000fe2000fffe03f */
[----:B------:R-:W-:-:S05]  /*5e40*/  UMOV UR7, 0x40000040 ;  /* 0x4000004000077882 */ /* 0x000fca0000000000 */
        /* <DEDUP_REMOVED lines=24> */
[----:B------:R0:W0:Y:S08]  /*5fd0*/  MUFU.TANH R68, R77 ;  /* 0x0000004d00447308 */ /* 0x0000300000002400 */
[----:B------:R-:W0:Y:S08]  /*5fe0*/  MUFU.TANH R80, R80 ;  /* 0x0000005000507308 */ /* 0x000e300000002400 */
[----:B------:R-:W0:Y:S08]  /*5ff0*/  MUFU.TANH R47, R47 ;  /* 0x0000002f002f7308 */ /* 0x000e300000002400 */
[----:B------:R-:W0:Y:S08]  /*6000*/  MUFU.TANH R84, R84 ;  /* 0x0000005400547308 */ /* 0x000e300000002400 */
[----:B------:R0:W0:Y:S01]  /*6010*/  MUFU.TANH R72, R85 ;  /* 0x0000005500487308 */ /* 0x0000220000002400 */
[----:B------:R-:W-:-:S02]  /*6020*/  WARPGROUP.DEPBAR.LE gsb0, 0x0 ;  /* 0x00008000000079c5 */ /* 0x000fc40000010000 */
[----:B------:R-:W-:-:S06]  /*6030*/  WARPGROUP.ARRIVE ;  /* 0x00000000000079c5 */ /* 0x000fcc0000000000 */
[----:B------:R-:W-:Y:S01]  /*6040*/  HGMMA.64x128x16.F32 R88, R168, gdesc[UR4].tnspB, R88, gsb0 ;  /* 0x41e00004a8587df0 */ /* 0x000fe20008000858 */
[----:B------:R-:W-:Y:S01]  /*6050*/  UIADD3 UR6, UR10, 0x200, URZ ;  /* 0x000002000a067890 */ /* 0x000fe2000fffe03f */
[----:B------:R-:W-:Y:S01]  /*6060*/  UMOV UR7, 0x40000040 ;  /* 0x4000004000077882 */ /* 0x000fe20000000000 */
[----:B------:R-:W-:Y:S02]  /*6070*/  WARPGROUP.DEPBAR.LE gsb0, 0x0 ;  /* 0x00008000000079c5 */ /* 0x000fe40000010000 */
[----:B------:R-:W-:Y:S01]  /*6080*/  WARPGROUP.ARRIVE ;  /* 0x00000000000079c5 */ /* 0x000fe20000000000 */
[----:B------:R-:W-:Y:S01]  /*6090*/  FMUL.FTZ R168, R48, UR54 ;  /* 0x0000003630a87c20 */ /* 0x000fe20008410000 */
[----:B------:R-:W-:Y:S02]  /*60a0*/  IMAD.U32 R48, RZ, RZ, UR56 ;  /* 0x00000038ff307e24 */ /* 0x000fe4000f8e00ff */
[----:B------:R-:W-:-:S03]  /*60b0*/  FMUL.FTZ R169, R49, UR54 ;  /* 0x0000003631a97c20 */ /* 0x000fc60008410000 */
[----:B------:R-:W-:Y:S01]  /*60c0*/  HGMMA.64x128x16.F32 R88, R164, gdesc[UR4].tnspB, R88, gsb0 ;  /* 0x41e00004a4587df0 */ /* 0x000fe20008000858 */
[----:B------:R-:W-:Y:S01]  /*60d0*/  UIADD3 UR6, UR10, 0x280, URZ ;  /* 0x000002800a067890 */ /* 0x000fe2000fffe03f */
[----:B------:R-:W-:Y:S01]  /*60e0*/  @!P1 LEA R48, R48, UR41, 0x3 ;  /* 0x0000002930309c11 */ /* 0x000fe2000f8e18ff */
[----:B------:R-:W-:Y:S01]  /*60f0*/  UMOV UR7, 0x40000040 ;  /* 0x4000004000077882 */ /* 0x000fe20000000000 */
[----:B------:R-:W0:Y:S03]  /*6100*/  MUFU.TANH R168, R168 ;  /* 0x000000a800a87308 */ /* 0x000e260000002400 */
[----:B------:R-:W-:-:S05]  /*6110*/  @!P1 VIADD R48, R48, 0x28840 ;  /* 0x0002884030309836 */ /* 0x000fca0000000000 */
[----:B------:R-:W-:Y:S01]  /*6120*/  @!P1 PRMT R49, RZ, 0x654, R48 ;  /* 0x00000654ff319816 */ /* 0x000fe20000000030 */
[----:B------:R-:W0:Y:S08]  /*6130*/  MUFU.TANH R169, R169 ;  /* 0x000000a900a97308 */ /* 0x000e300000002400 */
[----:B------:R0:W0:Y:S01]  /*6140*/  MUFU.TANH R48, R86 ;  /* 0x0000005600307308 */ /* 0x0000220000002400 */
[----:B------:R-:W-:-:S02]  /*6150*/  WARPGROUP.DEPBAR.LE gsb0, 0x0 ;  /* 0x00008000000079c5 */ /* 0x000fc40000010000 */
[----:B------:R-:W-:Y:S01]  /*6160*/  WARPGROUP.ARRIVE ;  /* 0x00000000000079c5 */ /* 0x000fe20000000000 */
[----:B------:R-:W-:Y:S01]  /*6170*/  FMUL.FTZ R164, R25, UR54 ;  /* 0x0000003619a47c20 */ /* 0x000fe20008410000 */
[----:B------:R-:W-:Y:S01]  /*6180*/  FMUL.FTZ R165, R28, UR54 ;  /* 0x000000361ca57c20 */ /* 0x000fe20008410000 */
[----:B------:R-:W-:Y:S01]  /*6190*/  FMUL.FTZ R25, R42, UR54 ;  /* 0x000000362a197c20 */ /* 0x000fe20008410000 */
[----:B------:R-:W-:Y:S01]  /*61a0*/  FMUL.FTZ R28, R50, UR54 ;  /* 0x00000036321c7c20 */ /* 0x000fe20008410000 */
[----:B------:R-:W-:Y:S01]  /*61b0*/  FMUL.FTZ R50, R52, UR54 ;  /* 0x0000003634327c20 */ /* 0x000fe20008410000 */
[----:B------:R-:W-:Y:S01]  /*61c0*/  HGMMA.64x128x16.F32 R88, R160, gdesc[UR4].tnspB, R88, gsb0 ;  /* 0x41e00004a0587df0 */ /* 0x000fe20008000858 */
[----:B------:R-:W-:Y:S01]  /*61d0*/  UIADD3 UR6, UR10, 0x300, URZ ;  /* 0x000003000a067890 */ /* 0x000fe2000fffe03f */
[----:B------:R-:W-:Y:S01]  /*61e0*/  FMUL.FTZ R42, R74, UR54 ;  /* 0x000000364a2a7c20 */ /* 0x000fe20008410000 */
[----:B------:R-:W-:Y:S01]  /*61f0*/  UMOV UR7, 0x40000040 ;  /* 0x4000004000077882 */ /* 0x000fe20000000000 */
[----:B------:R-:W-:Y:S01]  /*6200*/  FMUL.FTZ R52, R56, UR54 ;  /* 0x0000003638347c20 */ /* 0x000fe20008410000 */
[----:B------:R-:W-:Y:S01]  /*6210*/  IMAD.SHL.U32 R74, R3, 0x80, RZ ;  /* 0x00000080034a7824 */ /* 0x000fe200078e00ff */
[----:B------:R-:W-:Y:S01]  /*6220*/  IADD3 R56, -R23, 0xb, RZ ;  /* 0x0000000b17387810 */ /* 0x000fe20007ffe1ff */
[----:B------:R-:W-:Y:S01]  /*6230*/  FMUL.FTZ R166, R29, UR54 ;  /* 0x000000361da67c20 */ /* 0x000fe20008410000 */
[----:B------:R-:W-:Y:S01]  /*6240*/  FMUL.FTZ R167, R37, UR54 ;  /* 0x0000003625a77c20 */ /* 0x000fe20008410000 */
[----:B------:R-:W-:Y:S01]  /*6250*/  FMUL.FTZ R29, R46, UR54 ;  /* 0x000000362e1d7c20 */ /* 0x000fe20008410000 */
[----:B------:R-:W-:Y:S01]  /*6260*/  IADD3 R57, -R74, 0x1, RZ ;  /* 0x000000014a397810 */ /* 0x000fe20007ffe1ff */
[----:B------:R-:W-:Y:S01]  /*6270*/  FMUL.FTZ R37, R71, UR54 ;  /* 0x0000003647257c20 */ /* 0x000fe20008410000 */
[----:B------:R-:W-:Y:S01]  /*6280*/  FMUL.FTZ R46, R82, UR54 ;  /* 0x00000036522e7c20 */ /* 0x000fe20008410000 */
[----:B------:R-:W0:Y:S02]  /*6290*/  MUFU.TANH R164, R164 ;  /* 0x000000a400a47308 */ /* 0x000e240000002400 */
[----:B------:R-:W-:-:S06]  /*62a0*/  IMAD R64, R16, -0x2, R57 ;  /* 0xfffffffe10407824 */ /* 0x000fcc00078e0239 */
        /* <DEDUP_REMOVED lines=15> */
[----:B------:R-:W-:Y:S02]  /*63a0*/  VIADD R62, R17, UR36 ;  /* 0x00000024113e7c36 */ /* 0x000fe40008000000 */
[----:B------:R-:W-:Y:S01]  /*63b0*/  FMUL.FTZ R161, R41, UR54 ;  /* 0x0000003629a17c20 */ /* 0x000fe20008410000 */
        /* <DEDUP_REMOVED lines=16> */
[----:B------:R0:W0:Y:S01]  /*64c0*/  MUFU.TANH R70, R81 ;  /* 0x0000005100467308 */ /* 0x0000220000002400 */
[----:B------:R-:W-:-:S02]  /*64d0*/  WARPGROUP.DEPBAR.LE gsb0, 0x0 ;  /* 0x00008000000079c5 */ /* 0x000fc40000010000 */
[----:B------:R-:W-:-:S06]  /*64e0*/  WARPGROUP.ARRIVE ;  /* 0x00000000000079c5 */ /* 0x000fcc0000000000 */
[----:B------:R-:W-:Y:S01]  /*64f0*/  HGMMA.64x128x16.F32 R88, R152, gdesc[UR4].tnspB, R88, gsb0 ;  /* 0x41e0000498587df0 */ /* 0x000fe20008000858 */
[----:B------:R-:W-:Y:S02]  /*6500*/  @UP0 ULDC UR6, c[0x0][0x44c] ;  /* 0x0001130000060ab9 */ /* 0x000fe40000000800 */
[----:B------:R-:W-:Y:S01]  /*6510*/  @P2 IMAD.HI.U32 R7, R62, UR6, RZ ;  /* 0x000000063e072c27 */ /* 0x000fe2000f8e00ff */
[----:B------:R-:W-:Y:S01]  /*6520*/  @UP0 ULDC UR6, c[0x0][0x450] ;  /* 0x0001140000060ab9 */ /* 0x000fe20000000800 */
[----:B------:R-:W-:-:S03]  /*6530*/  PLOP3.LUT P2, PT, PT, PT, UP1, 0x40, 0x0 ;  /* 0x000000000000781c */ /* 0x000fc60003f4e818 */
[----:B------:R-:W-:Y:S02]  /*6540*/  @P3 SHF.R.U32.HI R62, RZ, UR6, R7 ;  /* 0x00000006ff3e3c19 */ /* 0x000fe40008011607 */
[----:B------:R-:W5:Y:S03]  /*6550*/  LDC R7, c[0x0][0x2f0] ;  /* 0x0000bc00ff077b82 */ /* 0x000f660000000800 */
[----:B------:R-:W1:Y:S01]  /*6560*/  SHFL.IDX PT, R65, R62, RZ, 0x1c1f ;  /* 0x001c1fff3e417589 */ /* 0x000e6200000e0000 */
[----:B-----5:R-:W-:-:S04]  /*6570*/  IMAD R57, R7, UR42, R64 ;  /* 0x0000002a07397c24 */ /* 0x020fc8000f8e0240 */
[----:B--2---:R-:W-:-:S04]  /*6580*/  IMAD.IADD R57, R57, 0x1, -R8 ;  /* 0x0000000139397824 */ /* 0x004fc800078e0a08 */
[C---:B------:R-:W-:Y:S02]  /*6590*/  VIADD R78, R57.reuse, UR53 ;  /* 0x00000035394e7c36 */ /* 0x040fe40008000000 */
[----:B------:R-:W-:Y:S02]  /*65a0*/  VIADD R82, R57, UR49 ;  /* 0x0000003139527c36 */ /* 0x000fe40008000000 */
[--C-:B-1----:R-:W-:Y:S02]  /*65b0*/  IMAD.IADD R64, R78, 0x1, R65.reuse ;  /* 0x000000014e407824 */ /* 0x102fe400078e0241 */
[----:B------:R-:W-:Y:S01]  /*65c0*/  IMAD.IADD R66, R82, 0x1, R65 ;  /* 0x0000000152427824 */ /* 0x000fe200078e0241 */
[----:B------:R-:W-:Y:S02]  /*65d0*/  WARPGROUP.DEPBAR.LE gsb0, 0x0 ;  /* 0x00008000000079c5 */ /* 0x000fe40000010000 */
[----:B------:R1:W-:Y:S06]  /*65e0*/  BAR.ARV R56, 0x100 ;  /* 0x000400380000751d */ /* 0x0003ec0000002000 */
[----:B------:R2:W-:Y:S02]  /*65f0*/  @!P1 SYNCS.ARRIVE.TRANS64.RED.A1T0 RZ, [R49+URZ], RZ ;  /* 0x000000ff31ff99a7 */ /* 0x0005e4000810043f */
[----:B--2---:R-:W-:-:S06]  /*6600*/  FMUL.FTZ R49, R87, UR54 ;  /* 0x0000003657317c20 */ /* 0x004fcc0008410000 */
[----:B------:R-:W2:Y:S01]  /*6610*/  MUFU.TANH R49, R49 ;  /* 0x0000003100317308 */ /* 0x000ea20000002400 */
[----:B01-34-:R-:W-:Y:S05]  /*6620*/  @P2 BRA `(.L_x_7826) ;  /* 0x00000000005c2947 */ /* 0x01bfea0003800000 */
        /* <DEDUP_REMOVED lines=13> */
.L_x_7828:
[----:B------:R-:W-:-:S05]  /*6700*/  IMAD.U32 R69, RZ, RZ, UR52 ;  /* 0x00000034ff457e24 */ /* 0x000fca000f8e00ff */
[----:B------:R-:W-:-:S13]  /*6710*/  ISETP.NE.AND P2, PT, R69, 0x1, PT ;  /* 0x000000014500780c */ /* 0x000fda0003f45270 */
[----:B------:R-:W0:Y:S02]  /*6720*/  @P2 LDC.64 R56, c[0x0][0x9e8] ;  /* 0x00027a00ff382b82 */ /* 0x000e240000000a00 */
[----:B0-----:R-:W-:-:S05]  /*6730*/  @P2 IMAD.HI.U32 R56, R65, R56, RZ ;  /* 0x0000003841382227 */ /* 0x001fca00078e00ff */
[----:B------:R-:W-:-:S07]  /*6740*/  @P2 SHF.R.U32.HI R65, RZ, R57, R56 ;  /* 0x00000039ff412219 */ /* 0x000fce0000011638 */
.L_x_7829:
[----:B------:R-:W-:Y:S05]  /*6750*/  BSYNC B0 ;  /* 0x0000000000007941 */ /* 0x000fea0003800000 */
.L_x_7827:
[----:B------:R-:W-:-:S04]  /*6760*/  IMAD R65, R65, R69, -R74 ;  /* 0x0000004541417224 */ /* 0x000fc800078e0a4a */
[----:B------:R-:W-:-:S05]  /*6770*/  IMAD R65, R16, -0x2, R65 ;  /* 0xfffffffe10417824 */ /* 0x000fca00078e0241 */
[----:B------:R-:W-:Y:S02]  /*6780*/  VIADDMNMX R64, R65, R69, R64, PT ;  /* 0x0000004541407246 */ /* 0x000fe40003800140 */
[----:B------:R-:W-:-:S07]  /*6790*/  VIMNMX R66, R66, R65, !PT ;  /* 0x0000004142427248 */ /* 0x000fce0007fe0100 */
.L_x_7826:
[----:B------:R-:W-:Y:S01]  /*67a0*/  ISETP.GT.AND P2, PT, R3, -0x1, PT ;  /* 0xffffffff0300780c */ /* 0x000fe20003f44270 */
[----:B------:R-:W0:Y:S03]  /*67b0*/  SHFL.IDX PT, R155, R62, 0x1, 0x1c1f ;  /* 0x003c1f003e9b7f89 */ /* 0x000e2600000e0000 */
[C---:B------:R-:W-:Y:S02]  /*67c0*/  ISETP.GT.AND P5, PT, R66.reuse, RZ, P2 ;  /* 0x000000ff4200720c */ /* 0x040fe400017a4270 */
[----:B------:R-:W-:Y:S02]  /*67d0*/  ISETP.GT.AND P3, PT, R66, 0x9, P2 ;  /* 0x000000094200780c */ /* 0x000fe40001764270 */
[C---:B------:R-:W-:Y:S02]  /*67e0*/  ISETP.LT.OR P5, PT, R64.reuse, 0x1, P5 ;  /* 0x000000014000780c */ /* 0x040fe40002fa1670 */
[----:B------:R-:W-:-:S02]  /*67f0*/  ISETP.LT.OR P3, PT, R64, 0xa, P3 ;  /* 0x0000000a4000780c */ /* 0x000fc40001f61670 */
[----:B------:R-:W-:Y:S02]  /*6800*/  FSEL R159, R6, -INF , !P5 ;  /* 0xff800000069f7808 */ /* 0x000fe40006800000 */
[C---:B------:R-:W-:Y:S02]  /*6810*/  ISETP.GT.AND P5, PT, R66.reuse, 0x10, P2 ;  /* 0x000000104200780c */ /* 0x040fe400017a4270 */
[----:B------:R-:W-:Y:S02]  /*6820*/  ISETP.GT.AND P4, PT, R66, 0x1, P2 ;  /* 0x000000014200780c */ /* 0x000fe40001784270 */
[----:B------:R-:W-:Y:S02]  /*6830*/  ISETP.LT.OR P5, PT, R64, 0x11, P5 ;  /* 0x000000114000780c */ /* 0x000fe40002fa1670 */
[----:B------:R-:W-:Y:S02]  /*6840*/  ISETP.GT.AND P6, PT, R66, 0x8, P2 ;  /* 0x000000084200780c */ /* 0x000fe400017c4270 */
[----:B------:R-:W-:-:S02]  /*6850*/  FSEL R183, R166, -INF , !P3 ;  /* 0xff800000a6b77808 */ /* 0x000fc40005800000 */
[C---:B------:R-:W-:Y:S02]  /*6860*/  ISETP.GT.AND P3, PT, R66.reuse, 0x19, P2 ;  /* 0x000000194200780c */ /* 0x040fe40001764270 */
[----:B------:R-:W-:Y:S02]  /*6870*/  FSEL R177, R31, -INF , !P5 ;  /* 0xff8000001fb17808 */ /* 0x000fe40006800000 */
[----:B------:R-:W-:Y:S02]  /*6880*/  ISETP.GT.AND P5, PT, R66, 0x20, P2 ;  /* 0x000000204200780c */ /* 0x000fe400017a4270 */
[C---:B------:R-:W-:Y:S02]  /*6890*/  ISETP.LT.OR P4, PT, R64.reuse, 0x2, P4 ;  /* 0x000000024000780c */ /* 0x040fe40002781670 */
[C---:B------:R-:W-:Y:S02]  /*68a0*/  ISETP.LT.OR P6, PT, R64.reuse, 0x9, P6 ;  /* 0x000000094000780c */ /* 0x040fe400037c1670 */
[----:B------:R-:W-:-:S02]  /*68b0*/  ISETP.LT.OR P3, PT, R64, 0x1a, P3 ;  /* 0x0000001a4000780c */ /* 0x000fc40001f61670 */
[----:B------:R-:W-:Y:S02]  /*68c0*/  ISETP.LT.OR P5, PT, R64, 0x21, P5 ;  /* 0x000000214000780c */ /* 0x000fe40002fa1670 */
[----:B------:R-:W-:Y:S02]  /*68d0*/  FSEL R171, R164, -INF , !P4 ;  /* 0xff800000a4ab7808 */ /* 0x000fe40006000000 */
[----:B------:R-:W-:Y:S02]  /*68e0*/  FSEL R173, R165, -INF , !P6 ;  /* 0xff800000a5ad7808 */ /* 0x000fe40007000000 */
[C---:B------:R-:W-:Y:S02]  /*68f0*/  ISETP.GT.AND P4, PT, R66.reuse, 0x11, P2 ;  /* 0x000000114200780c */ /* 0x040fe40001784270 */
[----:B------:R-:W-:Y:S02]  /*6900*/  ISETP.GT.AND P6, PT, R66, 0x18, P2 ;  /* 0x000000184200780c */ /* 0x000fe400017c4270 */
[----:B------:R-:W-:-:S02]  /*6910*/  FSEL R175, R167, -INF , !P3 ;  /* 0xff800000a7af7808 */ /* 0x000fc40005800000 */
[----:B------:R-:W-:Y:S02]  /*6920*/  FSEL R167, R160, -INF , !P5 ;  /* 0xff800000a0a77808 */ /* 0x000fe40006800000 */
[----:B------:R-:W-:Y:S02]  /*6930*/  ISETP.GT.AND P5, PT, R66, 0x30, P2 ;  /* 0x000000304200780c */ /* 0x000fe400017a4270 */
[C---:B------:R-:W-:Y:S02]  /*6940*/  ISETP.LT.OR P4, PT, R64.reuse, 0x12, P4 ;  /* 0x000000124000780c */ /* 0x040fe40002781670 */
[C---:B------:R-:W-:Y:S02]  /*6950*/  ISETP.LT.OR P6, PT, R64.reuse, 0x19, P6 ;  /* 0x000000194000780c */ /* 0x040fe400037c1670 */
[----:B------:R-:W-:Y:S02]  /*6960*/  ISETP.LT.OR P5, PT, R64, 0x31, P5 ;  /* 0x000000314000780c */ /* 0x000fe40002fa1670 */
        /* <DEDUP_REMOVED lines=17> */
[----:B------:R-:W-:Y:S01]  /*6a80*/  FSEL R81, R52, -INF , !P5 ;  /* 0xff80000034517808 */ /* 0x000fe20006800000 */
[----:B0-----:R-:W-:Y:S01]  /*6a90*/  IMAD.IADD R52, R82, 0x1, R155 ;  /* 0x0000000152347824 */ /* 0x001fe200078e029b */
[----:B------:R-:W-:-:S02]  /*6aa0*/  ISETP.GT.AND P5, PT, R66, 0x50, P2 ;  /* 0x000000504200780c */ /* 0x000fc400017a4270 */
[C---:B------:R-:W-:Y:S02]  /*6ab0*/  ISETP.LT.OR P4, PT, R64.reuse, 0x32, P4 ;  /* 0x000000324000780c */ /* 0x040fe40002781670 */
[C---:B------:R-:W-:Y:S02]  /*6ac0*/  ISETP.LT.OR P6, PT, R64.reuse, 0x39, P6 ;  /* 0x000000394000780c */ /* 0x040fe400037c1670 */
[C---:B------:R-:W-:Y:S02]  /*6ad0*/  ISETP.LT.OR P3, PT, R64.reuse, 0x3a, P3 ;  /* 0x0000003a4000780c */ /* 0x040fe40001f61670 */
[----:B------:R-:W-:Y:S02]  /*6ae0*/  ISETP.LT.OR P5, PT, R64, 0x51, P5 ;  /* 0x000000514000780c */ /* 0x000fe40002fa1670 */
[----:B------:R-:W-:Y:S02]  /*6af0*/  FSEL R169, R169, -INF , !P4 ;  /* 0xff800000a9a97808 */ /* 0x000fe40006000000 */
[----:B------:R-:W-:Y:S01]  /*6b00*/  FSEL R85, R50, -INF , !P6 ;  /* 0xff80000032557808 */ /* 0x000fe20007000000 */
[----:B------:R-:W-:Y:S01]  /*6b10*/  IMAD.IADD R50, R78, 0x1, R155 ;  /* 0x000000014e327824 */ /* 0x000fe200078e029b */
[----:B------:R-:W-:-:S02]  /*6b20*/  FSEL R83, R51, -INF , !P3 ;  /* 0xff80000033537808 */ /* 0x000fc40005800000 */
[C---:B------:R-:W-:Y:S02]  /*6b30*/  ISETP.GT.AND P4, PT, R66.reuse, 0x41, P2 ;  /* 0x000000414200780c */ /* 0x040fe40001784270 */
[C---:B------:R-:W-:Y:S02]  /*6b40*/  ISETP.GT.AND P6, PT, R66.reuse, 0x48, P2 ;  /* 0x000000484200780c */ /* 0x040fe400017c4270 */
[----:B------:R-:W-:Y:S02]  /*6b50*/  ISETP.GT.AND P3, PT, R66, 0x49, P2 ;  /* 0x000000494200780c */ /* 0x000fe40001764270 */
[----:B------:R-:W-:Y:S02]  /*6b60*/  FSEL R65, R58, -INF , !P5 ;  /* 0xff8000003a417808 */ /* 0x000fe40006800000 */
[----:B------:R-:W-:Y:S02]  /*6b70*/  ISETP.GT.AND P5, PT, R66, 0x60, P2 ;  /* 0x000000604200780c */ /* 0x000fe400017a4270 */
[----:B------:R-:W-:-:S02]  /*6b80*/  ISETP.LT.OR P4, PT, R64, 0x42, P4 ;  /* 0x000000424000780c */ /* 0x000fc40002781670 */
        /* <DEDUP_REMOVED lines=8> */
[C---:B------:R-:W-:Y:S02]  /*6c10*/  ISETP.GT.AND P3, PT, R66.reuse, 0x59, P2 ;  /* 0x000000594200780c */ /* 0x040fe40001764270 */
        /* <DEDUP_REMOVED lines=12> */
[----:B------:R-:W-:Y:S02]  /*6ce0*/  FSEL R61, R80, -INF , !P5 ;  /* 0xff800000503d7808 */ /* 0x000fe40006800000 */
[----:B------:R-:W-:Y:S02]  /*6cf0*/  PLOP3.LUT P5, PT, PT, PT, UP1, 0x40, 0x0 ;  /* 0x000000000000781c */ /* 0x000fe40003fae818 */
        /* <DEDUP_REMOVED lines=14> */
[----:B------:R-:W-:Y:S01]  /*6de0*/  FSEL R51, R72, -INF , !P3 ;  /* 0xff80000048337808 */ /* 0x000fe20005800000 */
[----:B------:R-:W-:Y:S06]  /*6df0*/  @P5 BRA `(.L_x_7830) ;  /* 0x00000000005c5947 */ /* 0x000fec0003800000 */
        /* <DEDUP_REMOVED lines=13> */
.L_x_7832:
[----:B------:R-:W-:-:S05]  /*6ed0*/  IMAD.U32 R6, RZ, RZ, UR52 ;  /* 0x00000034ff067e24 */ /* 0x000fca000f8e00ff */
[----:B------:R-:W-:-:S13]  /*6ee0*/  ISETP.NE.AND P3, PT, R6, 0x1, PT ;  /* 0x000000010600780c */ /* 0x000fda0003f65270 */
[----:B------:R-:W0:Y:S02]  /*6ef0*/  @P3 LDC.64 R32, c[0x0][0x9e8] ;  /* 0x00027a00ff203b82 */ /* 0x000e240000000a00 */
[----:B0-----:R-:W-:-:S05]  /*6f00*/  @P3 IMAD.HI.U32 R32, R31, R32, RZ ;  /* 0x000000201f203227 */ /* 0x001fca00078e00ff */
[----:B------:R-:W-:-:S07]  /*6f10*/  @P3 SHF.R.U32.HI R31, RZ, R33, R32 ;  /* 0x00000021ff1f3219 */ /* 0x000fce0000011620 */
.L_x_7833:
[----:B------:R-:W-:Y:S05]  /*6f20*/  BSYNC B0 ;  /* 0x0000000000007941 */ /* 0x000fea0003800000 */
.L_x_7831:
[----:B------:R-:W-:-:S04]  /*6f30*/  IMAD R31, R31, R6, -R74 ;  /* 0x000000061f1f7224 */ /* 0x000fc800078e0a4a */
[----:B------:R-:W-:-:S05]  /*6f40*/  IMAD R31, R16, -0x2, R31 ;  /* 0xfffffffe101f7824 */ /* 0x000fca00078e021f */
[----:B------:R-:W-:Y:S02]  /*6f50*/  VIADDMNMX R50, R31, R6, R50, PT ;  /* 0x000000061f327246 */ /* 0x000fe40003800132 */
[----:B------:R-:W-:-:S07]  /*6f60*/  VIMNMX R52, R52, R31, !PT ;  /* 0x0000001f34347248 */ /* 0x000fce0007fe0100 */
.L_x_7830:
[----:B------:R-:W-:Y:S01]  /*6f70*/  FMNMX.FTZ R6, R159, R4, !PT ;  /* 0x000000049f067209 */ /* 0x000fe20007810000 */
[----:B------:R-:W-:Y:S01]  /*6f80*/  UMOV UR45, UR55 ;  /* 0x00000037002d7c82 */ /* 0x000fe20008000000 */
        /* <DEDUP_REMOVED lines=16> */
[----:B------:R-:W-:-:S02]  /*7090*/  ISETP.GT.AND P3, PT, R52, 0x9, P2 ;  /* 0x000000093400780c */ /* 0x000fc40001764270 */
[----:B------:R-:W-:Y:S02]  /*70a0*/  FMNMX.FTZ R6, R161, R6, !PT ;  /* 0x00000006a1067209 */ /* 0x000fe40007810000 */
[----:B------:R-:W-:Y:S02]  /*70b0*/  FSEL R25, R25, -INF , !P4 ;  /* 0xff80000019197808 */ /* 0x000fe40006000000 */
[----:B------:R-:W-:Y:S02]  /*70c0*/  FMNMX.FTZ R6, R153, R6, !PT ;  /* 0x0000000699067209 */ /* 0x000fe40007810000 */
[----:B------:R-:W-:Y:S02]  /*70d0*/  ISETP.GT.AND P4, PT, R52, RZ, P2 ;  /* 0x000000ff3400720c */ /* 0x000fe40001784270 */
[----:B------:R-:W-:Y:S02]  /*70e0*/  FMNMX.FTZ R6, R163, R6, !PT ;  /* 0x00000006a3067209 */ /* 0x000fe40007810000 */
[----:B------:R-:W-:-:S02]  /*70f0*/  ISETP.LT.OR P3, PT, R50, 0xa, P3 ;  /* 0x0000000a3200780c */ /* 0x000fc40001f61670 */
[----:B------:R-:W-:Y:S02]  /*7100*/  FMNMX.FTZ R6, R87, R6, !PT ;  /* 0x0000000657067209 */ /* 0x000fe40007810000 */
[----:B------:R-:W-:Y:S02]  /*7110*/  ISETP.LT.OR P4, PT, R50, 0x1, P4 ;  /* 0x000000013200780c */ /* 0x000fe40002781670 */
[----:B------:R-:W-:Y:S02]  /*7120*/  FMNMX.FTZ R6, R169, R6, !PT ;  /* 0x00000006a9067209 */ /* 0x000fe40007810000 */
[----:B------:R-:W-:Y:S02]  /*7130*/  FSEL R155, R12, -INF , !P3 ;  /* 0xff8000000c9b7808 */ /* 0x000fe40005800000 */
[----:B------:R-:W-:Y:S02]  /*7140*/  FMNMX.FTZ R6, R85, R6, !PT ;  /* 0x0000000655067209 */ /* 0x000fe40007810000 */
[----:B------:R-:W-:-:S02]  /*7150*/  ISETP.GT.AND P6, PT, R52, 0x8, P2 ;  /* 0x000000083400780c */ /* 0x000fc400017c4270 */
[----:B------:R-:W-:Y:S02]  /*7160*/  FMNMX.FTZ R6, R83, R6, !PT ;  /* 0x0000000653067209 */ /* 0x000fe40007810000 */
[----:B------:R-:W-:Y:S02]  /*7170*/  FSEL R12, R9, -INF , !P4 ;  /* 0xff800000090c7808 */ /* 0x000fe40006000000 */
[----:B------:R-:W-:Y:S02]  /*7180*/  FMNMX.FTZ R6, R81, R6, !PT ;  /* 0x0000000651067209 */ /* 0x000fe40007810000 */
[----:B------:R-:W-:Y:S02]  /*7190*/  ISETP.LT.OR P6, PT, R50, 0x9, P6 ;  /* 0x000000093200780c */ /* 0x000fe400037c1670 */
[----:B------:R-:W-:Y:S02]  /*71a0*/  FMNMX.FTZ R6, R79, R6, !PT ;  /* 0x000000064f067209 */ /* 0x000fe40007810000 */
[----:B------:R-:W-:-:S02]  /*71b0*/  FMNMX.FTZ R14, R12, R5, !PT ;  /* 0x000000050c0e7209 */ /* 0x000fc40007810000 */
[----:B------:R-:W-:Y:S02]  /*71c0*/  FMNMX.FTZ R6, R77, R6, !PT ;  /* 0x000000064d067209 */ /* 0x000fe40007810000 */
[----:B------:R-:W-:Y:S02]  /*71d0*/  ISETP.GT.AND P5, PT, R52, 0x10, P2 ;  /* 0x000000103400780c */ /* 0x000fe400017a4270 */
[----:B------:R-:W-:Y:S02]  /*71e0*/  FMNMX.FTZ R6, R71, R6, !PT ;  /* 0x0000000647067209 */ /* 0x000fe40007810000 */
[----:B------:R-:W-:Y:S02]  /*71f0*/  FMNMX.FTZ R14, R157, R14, !PT ;  /* 0x0000000e9d0e7209 */ /* 0x000fe40007810000 */
[----:B------:R-:W-:Y:S02]  /*7200*/  FMNMX.FTZ R6, R65, R6, !PT ;  /* 0x0000000641067209 */ /* 0x000fe40007810000 */
[----:B------:R-:W-:-:S02]  /*7210*/  ISETP.LT.OR P5, PT, R50, 0x11, P5 ;  /* 0x000000113200780c */ /* 0x000fc40002fa1670 */
[----:B------:R-:W-:Y:S02]  /*7220*/  FMNMX.FTZ R6, R75, R6, !PT ;  /* 0x000000064b067209 */ /* 0x000fe40007810000 */
[C---:B------:R-:W-:Y:S02]  /*7230*/  ISETP.GT.AND P3, PT, R52.reuse, 0x18, P2 ;  /* 0x000000183400780c */ /* 0x040fe40001764270 */
[----:B------:R-:W-:Y:S02]  /*7240*/  FMNMX.FTZ R6, R69, R6, !PT ;  /* 0x0000000645067209 */ /* 0x000fe40007810000 */
[----:B------:R-:W-:Y:S02]  /*7250*/  FSEL R13, R13, -INF , !P5 ;  /* 0xff8000000d0d7808 */ /* 0x000fe40006800000 */
[----:B------:R-:W-:Y:S02]  /*7260*/  FMNMX.FTZ R6, R73, R6, !PT ;  /* 0x0000000649067209 */ /* 0x000fe40007810000 */
[----:B------:R-:W-:-:S02]  /*7270*/  ISETP.GT.AND P5, PT, R52, 0x19, P2 ;  /* 0x000000193400780c */ /* 0x000fc400017a4270 */
[----:B------:R-:W-:Y:S02]  /*7280*/  FMNMX.FTZ R6, R63, R6, !PT ;  /* 0x000000063f067209 */ /* 0x000fe40007810000 */
[C---:B------:R-:W-:Y:S02]  /*7290*/  ISETP.LT.OR P3, PT, R50.reuse, 0x19, P3 ;  /* 0x000000193200780c */ /* 0x040fe40001f61670 */
[----:B------:R-:W-:Y:S02]  /*72a0*/  FMNMX.FTZ R6, R67, R6, !PT ;  /* 0x0000000643067209 */ /* 0x000fe40007810000 */
[----:B------:R-:W-:Y:S02]  /*72b0*/  ISETP.LT.OR P5, PT, R50, 0x1a, P5 ;  /* 0x0000001a3200780c */ /* 0x000fe40002fa1670 */
[----:B------:R-:W-:-:S04]  /*72c0*/  FMNMX.FTZ R6, R59, R6, !PT ;  /* 0x000000063b067209 */ /* 0x000fc80007810000 */
[----:B------:R-:W-:-:S04]  /*72d0*/  FMNMX.FTZ R6, R57, R6, !PT ;  /* 0x0000000639067209 */ /* 0x000fc80007810000 */
[----:B------:R-:W-:-:S04]  /*72e0*/  FMNMX.FTZ R6, R61, R6, !PT ;  /* 0x000000063d067209 */ /* 0x000fc80007810000 */
[----:B------:R-:W-:-:S04]  /*72f0*/  FMNMX.FTZ R6, R55, R6, !PT ;  /* 0x0000000637067209 */ /* 0x000fc80007810000 */
[----:B------:R-:W-:-:S04]  /*7300*/  FMNMX.FTZ R6, R53, R6, !PT ;  /* 0x0000000635067209 */ /* 0x000fc80007810000 */
[----:B------:R-:W-:Y:S02]  /*7310*/  FMNMX.FTZ R32, R51, R6, !PT ;  /* 0x0000000633207209 */ /* 0x000fe40007810000 */
[----:B------:R-:W0:Y:S03]  /*7320*/  LDC R6, c[0x0][0x988] ;  /* 0x00026200ff067b82 */ /* 0x000e260000000800 */
[----:B------:R-:W1:Y:S02]  /*7330*/  SHFL.BFLY PT, R31, R32, 0x2, 0x1f ;  /* 0x0c401f00201f7f89 */ /* 0x000e6400000e0000 */
[----:B-1----:R-:W-:-:S05]  /*7340*/  FMNMX.FTZ R33, R32, R31, !PT ;  /* 0x0000001f20217209 */ /* 0x002fca0007810000 */
[----:B------:R-:W1:Y:S02]  /*7350*/  SHFL.BFLY PT, R54, R33, 0x1, 0x1f ;  /* 0x0c201f0021367f89 */ /* 0x000e6400000e0000 */
[----:B-1----:R-:W-:Y:S02]  /*7360*/  FMNMX.FTZ R31, R33, R54, !PT ;  /* 0x00000036211f7209 */ /* 0x002fe40007810000 */
[----:B------:R-:W-:Y:S02]  /*7370*/  FSEL R33, R11, -INF , !P6 ;  /* 0xff8000000b217808 */ /* 0x000fe40007000000 */
[C---:B------:R-:W-:Y:S01]  /*7380*/  FSETP.NEU.FTZ.AND P6, PT, R31.reuse, -INF , PT ;  /* 0xff8000001f00780b */ /* 0x040fe20003fdd000 */
[----:B0-----:R-:W-:Y:S01]  /*7390*/  FMUL.FTZ R10, R31, R6 ;  /* 0x000000061f0a7220 */ /* 0x001fe20000410000 */
[----:B------:R-:W-:-:S04]  /*73a0*/  FMNMX.FTZ R14, R33, R14, !PT ;  /* 0x0000000e210e7209 */ /* 0x000fc80007810000 */
[----:B------:R-:W-:Y:S02]  /*73b0*/  FMNMX.FTZ R14, R155, R14, !PT ;  /* 0x0000000e9b0e7209 */ /* 0x000fe40007810000 */
[----:B------:R-:W-:Y:S02]  /*73c0*/  FSEL R10, R10, RZ, P6 ;  /* 0x000000ff0a0a7208 */ /* 0x000fe40003000000 */
[----:B------:R-:W-:-:S03]  /*73d0*/  FMNMX.FTZ R14, R13, R14, !PT ;  /* 0x0000000e0d0e7209 */ /* 0x000fc60007810000 */
[-CC-:B------:R-:W-:Y:S01]  /*73e0*/  FFMA.FTZ R11, R159, R6.reuse, -R10.reuse ;  /* 0x000000069f0b7223 */ /* 0x180fe2000001080a */
[----:B------:R-:W-:Y:S01]  /*73f0*/  FSEL R159, R20, -INF , !P3 ;  /* 0xff800000149f7808 */ /* 0x000fe20005800000 */
[--C-:B------:R-:W-:Y:S01]  /*7400*/  FFMA.FTZ R180, R171, R6, -R10.reuse ;  /* 0x00000006abb47223 */ /* 0x100fe2000001080a */
[----:B------:R-:W-:Y:S01]  /*7410*/  FMNMX.FTZ R14, R165, R14, !PT ;  /* 0x0000000ea50e7209 */ /* 0x000fe20007810000 */
[-CC-:B------:R-:W-:Y:S01]  /*7420*/  FFMA.FTZ R182, R173, R6.reuse, -R10.reuse ;  /* 0x00000006adb67223 */ /* 0x180fe2000001080a */
[C---:B------:R-:W-:Y:S01]  /*7430*/  ISETP.GT.AND P3, PT, R52.reuse, 0x21, P2 ;  /* 0x000000213400780c */ /* 0x040fe20001764270 */
[-CC-:B------:R-:W-:Y:S01]  /*7440*/  FFMA.FTZ R176, R177, R6.reuse, -R10.reuse ;  /* 0x00000006b1b07223 */ /* 0x180fe2000001080a */
[----:B------:R-:W-:Y:S01]  /*7450*/  FSEL R171, R15, -INF , !P5 ;  /* 0xff8000000fab7808 */ /* 0x000fe20006800000 */
[--C-:B------:R-:W-:Y:S01]  /*7460*/  FFMA.FTZ R15, R181, R6, -R10.reuse ;  /* 0x00000006b50f7223 */ /* 0x100fe2000001080a */
[----:B------:R-:W-:Y:S01]  /*7470*/  FMNMX.FTZ R14, R159, R14, !PT ;  /* 0x0000000e9f0e7209 */ /* 0x000fe20007810000 */
[-CC-:B------:R-:W-:Y:S01]  /*7480*/  FFMA.FTZ R183, R183, R6.reuse, -R10.reuse ;  /* 0x00000006b7b77223 */ /* 0x180fe2000001080a */
[----:B------:R-:W-:Y:S01]  /*7490*/  ISETP.GT.AND P5, PT, R52, 0x28, P2 ;  /* 0x000000283400780c */ /* 0x000fe200017a4270 */
[--C-:B------:R-:W-:Y:S01]  /*74a0*/  FFMA.FTZ R178, R179, R6, -R10.reuse ;  /* 0x00000006b3b27223 */ /* 0x100fe2000001080a */
[C---:B------:R-:W-:Y:S01]  /*74b0*/  ISETP.LT.OR P3, PT, R50.reuse, 0x22, P3 ;  /* 0x000000223200780c */ /* 0x040fe20001f61670 */
[----:B------:R0:W-:Y:S01]  /*74c0*/  MUFU.EX2 R9, R183 ;  /* 0x000000b700097308 */ /* 0x0001e20000000800 */
[----:B------:R-:W-:Y:S01]  /*74d0*/  FMNMX.FTZ R14, R171, R14, !PT ;  /* 0x0000000eab0e7209 */ /* 0x000fe20007810000 */
[-CC-:B------:R-:W-:Y:S01]  /*74e0*/  FFMA.FTZ R172, R167, R6.reuse, -R10.reuse ;  /* 0x00000006a7ac7223 */ /* 0x180fe2000001080a */
[----:B------:R-:W-:Y:S01]  /*74f0*/  ISETP.LT.OR P5, PT, R50, 0x29, P5 ;  /* 0x000000293200780c */ /* 0x000fe20002fa1670 */
[-CC-:B------:R-:W-:Y:S01]  /*7500*/  FFMA.FTZ R174, R153, R6.reuse, -R10.reuse ;  /* 0x0000000699ae7223 */ /* 0x180fe2000001080a */
[----:B------:R-:W-:Y:S01]  /*7510*/  FSEL R173, R24, -INF , !P3 ;  /* 0xff80000018ad7808 */ /* 0x000fe20005800000 */
[-CC-:B------:R-:W-:Y:S01]  /*7520*/  FFMA.FTZ R168, R87, R6.reuse, -R10.reuse ;  /* 0x0000000657a87223 */ /* 0x180fe2000001080a */
[C---:B------:R-:W-:Y:S01]  /*7530*/  ISETP.GT.AND P3, PT, R52.reuse, 0x29, P2 ;  /* 0x000000293400780c */ /* 0x040fe20001764270 */
[--C-:B------:R-:W-:Y:S01]  /*7540*/  FFMA.FTZ R170, R85, R6, -R10.reuse ;  /* 0x0000000655aa7223 */ /* 0x100fe2000001080a */
[----:B------:R-:W-:Y:S01]  /*7550*/  FMNMX.FTZ R14, R25, R14, !PT ;  /* 0x0000000e190e7209 */ /* 0x000fe20007810000 */
[-CC-:B------:R-:W-:Y:S01]  /*7560*/  FFMA.FTZ R164, R81, R6.reuse, -R10.reuse ;  /* 0x0000000651a47223 */ /* 0x180fe2000001080a */
[----:B------:R-:W-:Y:S01]  /*7570*/  FSEL R29, R29, -INF , !P5 ;  /* 0xff8000001d1d7808 */ /* 0x000fe20006800000 */
[-CC-:B------:R-:W-:Y:S01]  /*7580*/  FFMA.FTZ R20, R79, R6.reuse, -R10.reuse ;  /* 0x000000064f147223 */ /* 0x180fe2000001080a */
[----:B------:R-:W-:Y:S01]  /*7590*/  ISETP.GT.AND P5, PT, R52, 0x30, P2 ;  /* 0x000000303400780c */ /* 0x000fe200017a4270 */
[-CC-:B------:R-:W-:Y:S01]  /*75a0*/  FFMA.FTZ R166, R77, R6.reuse, -R10.reuse ;  /* 0x000000064da67223 */ /* 0x180fe2000001080a */
[----:B------:R-:W-:Y:S01]  /*75b0*/  ISETP.LT.OR P4, PT, R50, 0x2a, P3 ;  /* 0x0000002a3200780c */ /* 0x000fe20001f81670 */
[--C-:B------:R-:W-:Y:S01]  /*75c0*/  FFMA.FTZ R158, R59, R6, -R10.reuse ;  /* 0x000000063b9e7223 */ /* 0x100fe2000001080a */
[----:B------:R-:W-:Y:S01]  /*75d0*/  FMNMX.FTZ R14, R173, R14, !PT ;  /* 0x0000000ead0e7209 */ /* 0x000fe20007810000 */
[----:B------:R-:W-:Y:S01]  /*75e0*/  MUFU.EX2 R11, R11 ;  /* 0x0000000b000b7308 */ /* 0x000fe20000000800 */
[----:B------:R-:W-:Y:S01]  /*75f0*/  ISETP.GT.AND P3, PT, R52, 0x31, P2 ;  /* 0x000000313400780c */ /* 0x000fe20001764270 */
[-CC-:B------:R-:W-:Y:S01]  /*7600*/  FFMA.FTZ R154, R53, R6.reuse, -R10.reuse ;  /* 0x00000006359a7223 */ /* 0x180fe2000001080a */
[----:B------:R-:W-:Y:S01]  /*7610*/  FSEL R21, R21, -INF , !P4 ;  /* 0xff80000015157808 */ /* 0x000fe20006000000 */
[-CC-:B------:R-:W-:Y:S01]  /*7620*/  FFMA.FTZ R156, R63, R6.reuse, -R10.reuse ;  /* 0x000000063f9c7223 */ /* 0x180fe2000001080a */
[----:B------:R-:W-:Y:S01]  /*7630*/  ISETP.LT.OR P5, PT, R50, 0x31, P5 ;  /* 0x000000313200780c */ /* 0x000fe20002fa1670 */
[--C-:B------:R-:W-:Y:S01]  /*7640*/  FFMA.FTZ R160, R65, R6, -R10.reuse ;  /* 0x0000000641a07223 */ /* 0x100fe2000001080a */
[----:B------:R-:W-:Y:S01]  /*7650*/  FMNMX.FTZ R14, R29, R14, !PT ;  /* 0x0000000e1d0e7209 */ /* 0x000fe20007810000 */
[----:B------:R-:W-:Y:S01]  /*7660*/  MUFU.EX2 R180, R180 ;  /* 0x000000b400b47308 */ /* 0x000fe20000000800 */
[----:B------:R-:W-:Y:S01]  /*7670*/  ISETP.GT.AND P4, PT, R52, 0x38, P2 ;  /* 0x000000383400780c */ /* 0x000fe20001784270 */
[-CC-:B------:R-:W-:Y:S01]  /*7680*/  FFMA.FTZ R162, R69, R6.reuse, -R10.reuse ;  /* 0x0000000645a27223 */ /* 0x180fe2000001080a */
[----:B------:R-:W-:Y:S01]  /*7690*/  ISETP.LT.OR P3, PT, R50, 0x32, P3 ;  /* 0x000000323200780c */ /* 0x000fe20001f61670 */
[-CC-:B------:R-:W-:Y:S01]  /*76a0*/  FFMA.FTZ R63, R67, R6.reuse, -R10.reuse ;  /* 0x00000006433f7223 */ /* 0x180fe2000001080a */
[----:B------:R-:W-:Y:S01]  /*76b0*/  FSEL R177, R28, -INF , !P5 ;  /* 0xff8000001cb17808 */ /* 0x000fe20006800000 */
        /* <DEDUP_REMOVED lines=16> */
[----:B------:R-:W-:Y:S01]  /*77c0*/  FFMA.FTZ R51, R51, R6, -R10 ;  /* 0x0000000633337223 */ /* 0x000fe2000001080a */
[----:B------:R-:W-:Y:S01]  /*77d0*/  FMNMX.FTZ R14, R181, R14, !PT ;  /* 0x0000000eb50e7209 */ /* 0x000fe20007810000 */
[----:B------:R-:W-:Y:S01]  /*77e0*/  MUFU.EX2 R15, R15 ;  /* 0x0000000f000f7308 */ /* 0x000fe20000000800 */
[----:B------:R-:W-:-:S02]  /*77f0*/  ISETP.GT.AND P4, PT, R52, 0x41, P2 ;  /* 0x000000413400780c */ /* 0x000fc40001784270 */
[----:B0-----:R-:W-:Y:S02]  /*7800*/  FSEL R183, R26, -INF , !P5 ;  /* 0xff8000001ab77808 */ /* 0x001fe40006800000 */
[----:B------:R-:W-:Y:S02]  /*7810*/  ISETP.LT.OR P3, PT, R50, 0x41, P3 ;  /* 0x000000413200780c */ /* 0x000fe40001f61670 */
[----:B------:R-:W-:Y:S01]  /*7820*/  FMNMX.FTZ R14, R179, R14, !PT ;  /* 0x0000000eb30e7209 */ /* 0x000fe20007810000 */
[----:B------:R-:W-:Y:S01]  /*7830*/  MUFU.EX2 R178, R178 ;  /* 0x000000b200b27308 */ /* 0x000fe20000000800 */
[----:B------:R-:W-:Y:S02]  /*7840*/  ISETP.GT.AND P5, PT, R52, 0x48, P2 ;  /* 0x000000483400780c */ /* 0x000fe400017a4270 */
[----:B------:R-:W-:Y:S02]  /*7850*/  ISETP.LT.OR P4, PT, R50, 0x42, P4 ;  /* 0x000000423200780c */ /* 0x000fe40002781670 */
[----:B------:R-:W-:Y:S01]  /*7860*/  FSEL R175, R34, -INF , !P3 ;  /* 0xff80000022af7808 */ /* 0x000fe20005800000 */
[----:B------:R-:W-:Y:S01]  /*7870*/  IMAD.U32 R34, RZ, RZ, UR44 ;  /* 0x0000002cff227e24 */ /* 0x000fe2000f8e00ff */
[----:B------:R-:W-:Y:S01]  /*7880*/  FMNMX.FTZ R14, R183, R14, !PT ;  /* 0x0000000eb70e7209 */ /* 0x000fe20007810000 */
[----:B------:R-:W-:Y:S01]  /*7890*/  MUFU.EX2 R27, R27 ;  /* 0x0000001b001b7308 */ /* 0x000fe20000000800 */
[----:B------:R-:W-:Y:S01]  /*78a0*/  ISETP.GT.AND P3, PT, R52, 0x49, P2 ;  /* 0x000000493400780c */ /* 0x000fe20001764270 */
[----:B------:R-:W-:Y:S01]  /*78b0*/  UMOV UR44, UR56 ;  /* 0x00000038002c7c82 */ /* 0x000fe20008000000 */
[----:B------:R-:W-:Y:S01]  /*78c0*/  FSEL R167, R35, -INF , !P4 ;  /* 0xff80000023a77808 */ /* 0x000fe20006000000 */
[----:B------:R-:W-:Y:S01]  /*78d0*/  FFMA.FTZ R35, R161, R6, -R10 ;  /* 0x00000006a1237223 */ /* 0x000fe2000001080a */
[----:B------:R-:W-:-:S02]  /*78e0*/  ISETP.LT.OR P5, PT, R50, 0x49, P5 ;  /* 0x000000493200780c */ /* 0x000fc40002fa1670 */
[----:B------:R-:W-:Y:S01]  /*78f0*/  FMNMX.FTZ R14, R175, R14, !PT ;  /* 0x0000000eaf0e7209 */ /* 0x000fe20007810000 */
[----:B------:R-:W-:Y:S01]  /*7900*/  MUFU.EX2 R172, R172 ;  /* 0x000000ac00ac7308 */ /* 0x000fe20000000800 */
[----:B------:R-:W-:Y:S02]  /*7910*/  ISETP.GT.AND P4, PT, R52, 0x50, P2 ;  /* 0x000000503400780c */ /* 0x000fe40001784270 */
[----:B------:R-:W-:Y:S02]  /*7920*/  ISETP.LT.OR P3, PT, R50, 0x4a, P3 ;  /* 0x0000004a3200780c */ /* 0x000fe40001f61670 */
[----:B------:R-:W-:Y:S02]  /*7930*/  FSEL R161, R40, -INF , !P5 ;  /* 0xff80000028a17808 */ /* 0x000fe40006800000 */
[----:B------:R-:W-:Y:S01]  /*7940*/  FMNMX.FTZ R14, R167, R14, !PT ;  /* 0x0000000ea70e7209 */ /* 0x000fe20007810000 */
[----:B------:R-:W-:Y:S01]  /*7950*/  MUFU.EX2 R35, R35 ;  /* 0x0000002300237308 */ /* 0x000fe20000000800 */
[----:B------:R-:W-:-:S02]  /*7960*/  ISETP.GT.AND P5, PT, R52, 0x51, P2 ;  /* 0x000000513400780c */ /* 0x000fc400017a4270 */
[----:B------:R-:W-:Y:S02]  /*7970*/  FSEL R193, R36, -INF , !P3 ;  /* 0xff80000024c17808 */ /* 0x000fe40005800000 */
[----:B------:R-:W-:Y:S02]  /*7980*/  ISETP.LT.OR P4, PT, R50, 0x51, P4 ;  /* 0x000000513200780c */ /* 0x000fe40002781670 */
[----:B------:R-:W-:Y:S01]  /*7990*/  FMNMX.FTZ R14, R161, R14, !PT ;  /* 0x0000000ea10e7209 */ /* 0x000fe20007810000 */
[----:B------:R-:W-:Y:S01]  /*79a0*/  MUFU.EX2 R174, R174 ;  /* 0x000000ae00ae7308 */ /* 0x000fe20000000800 */
[----:B------:R-:W-:Y:S02]  /*79b0*/  ISETP.GT.AND P3, PT, R52, 0x58, P2 ;  /* 0x000000583400780c */ /* 0x000fe40001764270 */
[----:B------:R-:W-:Y:S02]  /*79c0*/  ISETP.LT.OR P5, PT, R50, 0x52, P5 ;  /* 0x000000523200780c */ /* 0x000fe40002fa1670 */
[----:B------:R-:W-:Y:S01]  /*79d0*/  FSEL R153, R39, -INF , !P4 ;  /* 0xff80000027997808 */ /* 0x000fe20006000000 */
[----:B------:R-:W-:Y:S01]  /*79e0*/  FFMA.FTZ R39, R163, R6, -R10 ;  /* 0x00000006a3277223 */ /* 0x000fe2000001080a */
        /* <DEDUP_REMOVED lines=9> */
[----:B------:R-:W-:-:S02]  /*7a80*/  FSEL R41, R41, -INF , !P3 ;  /* 0xff80000029297808 */ /* 0x000fc40005800000 */
[----:B------:R-:W-:Y:S01]  /*7a90*/  FMNMX.FTZ R14, R163, R14, !PT ;  /* 0x0000000ea30e7209 */ /* 0x000fe20007810000 */
[----:B------:R-:W-:Y:S01]  /*7aa0*/  MUFU.EX2 R170, R170 ;  /* 0x000000aa00aa7308 */ /* 0x000fe20000000800 */
[----:B------:R-:W-:Y:S02]  /*7ab0*/  ISETP.GT.AND P3, PT, R52, 0x61, P2 ;  /* 0x000000613400780c */ /* 0x000fe40001764270 */
[----:B------:R-:W-:Y:S01]  /*7ac0*/  FSEL R87, R37, -INF , !P4 ;  /* 0xff80000025577808 */ /* 0x000fe20006000000 */
[----:B------:R-:W-:Y:S01]  /*7ad0*/  FFMA.FTZ R37, R169, R6, -R10 ;  /* 0x00000006a9257223 */ /* 0x000fe2000001080a */
[----:B------:R-:W-:Y:S02]  /*7ae0*/  ISETP.LT.OR P5, PT, R50, 0x61, P5 ;  /* 0x000000613200780c */ /* 0x000fe40002fa1670 */
[----:B------:R-:W-:Y:S01]  /*7af0*/  FMNMX.FTZ R14, R41, R14, !PT ;  /* 0x0000000e290e7209 */ /* 0x000fe20007810000 */
[----:B------:R-:W-:Y:S01]  /*7b00*/  MUFU.EX2 R164, R164 ;  /* 0x000000a400a47308 */ /* 0x000fe20000000800 */
[----:B------:R-:W-:-:S02]  /*7b10*/  ISETP.GT.AND P4, PT, R52, 0x68, P2 ;  /* 0x000000683400780c */ /* 0x000fc40001784270 */
[----:B------:R-:W-:Y:S02]  /*7b20*/  ISETP.LT.OR P3, PT, R50, 0x62, P3 ;  /* 0x000000623200780c */ /* 0x000fe40001f61670 */
[----:B------:R-:W-:Y:S02]  /*7b30*/  FSEL R169, R42, -INF , !P5 ;  /* 0xff8000002aa97808 */ /* 0x000fe40006800000 */
[----:B------:R-:W-:Y:S01]  /*7b40*/  FMNMX.FTZ R14, R87, R14, !PT ;  /* 0x0000000e570e7209 */ /* 0x000fe20007810000 */
[----:B------:R-:W-:Y:S01]  /*7b50*/  MUFU.EX2 R37, R37 ;  /* 0x0000002500257308 */ /* 0x000fe20000000800 */
[----:B------:R-:W-:Y:S02]  /*7b60*/  ISETP.GT.AND P5, PT, R52, 0x69, P2 ;  /* 0x000000693400780c */ /* 0x000fe400017a4270 */
        /* <DEDUP_REMOVED lines=21> */
[C---:B------:R-:W-:Y:S02]  /*7cc0*/  ISETP.LT.OR P5, PT, R50.reuse, 0x79, P5 ;  /* 0x000000793200780c */ /* 0x040fe40002fa1670 */
[----:B------:R-:W-:Y:S02]  /*7cd0*/  FSEL R79, R47, -INF , !P4 ;  /* 0xff8000002f4f7808 */ /* 0x000fe40006000000 */
[----:B------:R-:W-:Y:S01]  /*7ce0*/  FMNMX.FTZ R14, R81, R14, !PT ;  /* 0x0000000e510e7209 */ /* 0x000fe20007810000 */
[----:B------:R-:W-:Y:S01]  /*7cf0*/  MUFU.EX2 R47, R20 ;  /* 0x00000014002f7308 */ /* 0x000fe20000000800 */
[----:B------:R-:W-:-:S02]  /*7d00*/  ISETP.LT.OR P2, PT, R50, 0x7a, P2 ;  /* 0x0000007a3200780c */ /* 0x000fc40001741670 */
[----:B------:R-:W-:Y:S02]  /*7d10*/  FSEL R195, R48, -INF , !P5 ;  /* 0xff80000030c37808 */ /* 0x000fe40006800000 */
[----:B------:R-:W-:Y:S02]  /*7d20*/  FMNMX.FTZ R14, R79, R14, !PT ;  /* 0x0000000e4f0e7209 */ /* 0x000fe40007810000 */
[----:B--2---:R-:W-:Y:S01]  /*7d30*/  FSEL R77, R49, -INF , !P2 ;  /* 0xff800000314d7808 */ /* 0x004fe20005000000 */
[----:B------:R-:W-:Y:S01]  /*7d40*/  FFMA.FTZ R49, R71, R6, -R10 ;  /* 0x0000000647317223 */ /* 0x000fe2000001080a */
[----:B------:R-:W-:Y:S01]  /*7d50*/  FMNMX.FTZ R14, R195, R14, !PT ;  /* 0x0000000ec30e7209 */ /* 0x000fe20007810000 */
[----:B------:R-:W-:Y:S01]  /*7d60*/  MUFU.EX2 R162, R162 ;  /* 0x000000a200a27308 */ /* 0x000fe20000000800 */
[----:B------:R-:W-:Y:S02]  /*7d70*/  FSEL R59, R31, RZ, P6 ;  /* 0x000000ff1f3b7208 */ /* 0x000fe40003000000 */
[----:B------:R-:W-:-:S02]  /*7d80*/  FMNMX.FTZ R14, R77, R14, !PT ;  /* 0x0000000e4d0e7209 */ /* 0x000fc40007810000 */
[----:B------:R-:W-:Y:S01]  /*7d90*/  @!P1 LEA R34, R34, UR41, 0x3 ;  /* 0x0000002922229c11 */ /* 0x000fe2000f8e18ff */
[----:B------:R-:W-:Y:S02]  /*7da0*/  FADD.FTZ R59, -R59, R4 ;  /* 0x000000043b3b7221 */ /* 0x000fe40000010100 */
[----:B------:R-:W0:Y:S01]  /*7db0*/  SHFL.BFLY PT, R71, R14, 0x2, 0x1f ;  /* 0x0c401f000e477f89 */ /* 0x000e2200000e0000 */
[----:B------:R-:W-:Y:S01]  /*7dc0*/  MUFU.EX2 R49, R49 ;  /* 0x0000003100317308 */ /* 0x000fe20000000800 */
[----:B------:R-:W-:-:S07]  /*7dd0*/  FMUL.FTZ R4, R59, R6 ;  /* 0x000000063b047220 */ /* 0x000fce0000410000 */
[----:B------:R-:W1:Y:S08]  /*7de0*/  MUFU.EX2 R4, R4 ;  /* 0x0000000400047308 */ /* 0x000e700000000800 */
[----:B------:R-:W-:Y:S01]  /*7df0*/  MUFU.EX2 R69, R69 ;  /* 0x0000004500457308 */ /* 0x000fe20000000800 */
[----:B0-----:R-:W-:-:S07]  /*7e00*/  FMNMX.FTZ R71, R14, R71, !PT ;  /* 0x000000470e477209 */ /* 0x001fce0007810000 */
[----:B------:R-:W-:Y:S01]  /*7e10*/  MUFU.EX2 R156, R156 ;  /* 0x0000009c009c7308 */ /* 0x000fe20000000800 */
[----:B-1----:R-:W-:Y:S01]  /*7e20*/  FFMA.FTZ R67, R4, R2, R11 ;  /* 0x0000000204437223 */ /* 0x002fe2000001000b */
[-C--:B------:R-:W-:Y:S01]  /*7e30*/  FMUL.FTZ R88, R88, R4.reuse ;  /* 0x0000000458587220 */ /* 0x080fe20000410000 */
[-C--:B------:R-:W-:Y:S01]  /*7e40*/  FMUL.FTZ R89, R89, R4.reuse ;  /* 0x0000000459597220 */ /* 0x080fe20000410000 */
[----:B------:R-:W0:Y:S01]  /*7e50*/  SHFL.BFLY PT, R14, R71, 0x1, 0x1f ;  /* 0x0c201f00470e7f89 */ /* 0x000e2200000e0000 */
[----:B------:R-:W-:Y:S01]  /*7e60*/  FADD.FTZ R67, R180, R67 ;  /* 0x00000043b4437221 */ /* 0x000fe20000010000 */
[-C--:B------:R-:W-:Y:S01]  /*7e70*/  FMUL.FTZ R92, R92, R4.reuse ;  /* 0x000000045c5c7220 */ /* 0x080fe20000410000 */
[----:B------:R-:W-:Y:S01]  /*7e80*/  FMUL.FTZ R93, R93, R4 ;  /* 0x000000045d5d7220 */ /* 0x000fe20000410000 */
[----:B------:R-:W-:Y:S01]  /*7e90*/  MUFU.EX2 R63, R63 ;  /* 0x0000003f003f7308 */ /* 0x000fe20000000800 */
[----:B------:R-:W-:Y:S01]  /*7ea0*/  FADD.FTZ R2, R182, R67 ;  /* 0x00000043b6027221 */ /* 0x000fe20000010000 */
[----:B------:R-:W-:Y:S01]  /*7eb0*/  F2FP.F16.F32.PACK_AB R182, R9, R182 ;  /* 0x000000b609b6723e */ /* 0x000fe200000000ff */
[-C--:B------:R-:W-:Y:S01]  /*7ec0*/  FMUL.FTZ R96, R96, R4.reuse ;  /* 0x0000000460607220 */ /* 0x080fe20000410000 */
[-C--:B------:R-:W-:Y:S01]  /*7ed0*/  FMUL.FTZ R97, R97, R4.reuse ;  /* 0x0000000461617220 */ /* 0x080fe20000410000 */
[-C--:B------:R-:W-:Y:S01]  /*7ee0*/  FMUL.FTZ R100, R100, R4.reuse ;  /* 0x0000000464647220 */ /* 0x080fe20000410000 */
[-C--:B------:R-:W-:Y:S01]  /*7ef0*/  FMUL.FTZ R101, R101, R4.reuse ;  /* 0x0000000465657220 */ /* 0x080fe20000410000 */
[-C--:B------:R-:W-:Y:S01]  /*7f00*/  FMUL.FTZ R104, R104, R4.reuse ;  /* 0x0000000468687220 */ /* 0x080fe20000410000 */
[----:B------:R-:W-:Y:S01]  /*7f10*/  MUFU.EX2 R158, R158 ;  /* 0x0000009e009e7308 */ /* 0x000fe20000000800 */
[-C--:B------:R-:W-:Y:S01]  /*7f20*/  FMUL.FTZ R105, R105, R4.reuse ;  /* 0x0000000469697220 */ /* 0x080fe20000410000 */
[-C--:B------:R-:W-:Y:S01]  /*7f30*/  FMUL.FTZ R108, R108, R4.reuse ;  /* 0x000000046c6c7220 */ /* 0x080fe20000410000 */
        /* <DEDUP_REMOVED lines=8> */
[----:B------:R-:W-:Y:S01]  /*7fc0*/  FMUL.FTZ R124, R124, R4 ;  /* 0x000000047c7c7220 */ /* 0x000fe20000410000 */
[----:B0-----:R-:W-:Y:S01]  /*7fd0*/  FMNMX.FTZ R53, R71, R14, !PT ;  /* 0x0000000e47357209 */ /* 0x001fe20007810000 */
[-C--:B------:R-:W-:Y:S01]  /*7fe0*/  FMUL.FTZ R125, R125, R4.reuse ;  /* 0x000000047d7d7220 */ /* 0x080fe20000410000 */
[-C--:B------:R-:W-:Y:S01]  /*7ff0*/  FMUL.FTZ R128, R128, R4.reuse ;  /* 0x0000000480807220 */ /* 0x080fe20000410000 */
[----:B------:R-:W-:Y:S01]  /*8000*/  FMUL.FTZ R129, R129, R4 ;  /* 0x0000000481817220 */ /* 0x000fe20000410000 */
[C---:B------:R-:W-:Y:S01]  /*8010*/  FSETP.NEU.FTZ.AND P2, PT, R53.reuse, -INF , PT ;  /* 0xff8000003500780b */ /* 0x040fe20003f5d000 */
[----:B------:R-:W-:Y:S01]  /*8020*/  FMUL.FTZ R10, R53, R6 ;  /* 0x00000006350a7220 */ /* 0x000fe20000410000 */
[----:B------:R-:W-:Y:S01]  /*8030*/  MUFU.EX2 R152, R152 ;  /* 0x0000009800987308 */ /* 0x000fe20000000800 */
[-C--:B------:R-:W-:Y:S01]  /*8040*/  FMUL.FTZ R132, R132, R4.reuse ;  /* 0x0000000484847220 */ /* 0x080fe20000410000 */
[-C--:B------:R-:W-:Y:S01]  /*8050*/  FMUL.FTZ R133, R133, R4.reuse ;  /* 0x0000000485857220 */ /* 0x080fe20000410000 */
[-C--:B------:R-:W-:Y:S01]  /*8060*/  FMUL.FTZ R136, R136, R4.reuse ;  /* 0x0000000488887220 */ /* 0x080fe20000410000 */
[----:B------:R-:W-:Y:S01]  /*8070*/  FSEL R36, R10, RZ, P2 ;  /* 0x000000ff0a247208 */ /* 0x000fe20001000000 */
[-C--:B------:R-:W-:Y:S01]  /*8080*/  FMUL.FTZ R137, R137, R4.reuse ;  /* 0x0000000489897220 */ /* 0x080fe20000410000 */
[-C--:B------:R-:W-:Y:S01]  /*8090*/  FMUL.FTZ R140, R140, R4.reuse ;  /* 0x000000048c8c7220 */ /* 0x080fe20000410000 */
[----:B------:R-:W-:Y:S01]  /*80a0*/  FMUL.FTZ R141, R141, R4 ;  /* 0x000000048d8d7220 */ /* 0x000fe20000410000 */
[----:B------:R-:W-:Y:S01]  /*80b0*/  MUFU.EX2 R55, R55 ;  /* 0x0000003700377308 */ /* 0x000fe20000000800 */
[-C--:B------:R-:W-:Y:S01]  /*80c0*/  FFMA.FTZ R26, R21, R6.reuse, -R36 ;  /* 0x00000006151a7223 */ /* 0x080fe20000010824 */
[----:B------:R-:W-:Y:S01]  /*80d0*/  FADD.FTZ R21, R9, R2 ;  /* 0x0000000209157221 */ /* 0x000fe20000010000 */
[-CC-:B------:R-:W-:Y:S01]  /*80e0*/  FFMA.FTZ R24, R25, R6.reuse, -R36.reuse ;  /* 0x0000000619187223 */ /* 0x180fe20000010824 */
[-CC-:B------:R-:W-:Y:S01]  /*80f0*/  FFMA.FTZ R25, R29, R6.reuse, -R36.reuse ;  /* 0x000000061d197223 */ /* 0x180fe20000010824 */
[-CC-:B------:R-:W-:Y:S01]  /*8100*/  FFMA.FTZ R59, R12, R6.reuse, -R36.reuse ;  /* 0x000000060c3b7223 */ /* 0x180fe20000010824 */
[----:B------:R-:W-:Y:S01]  /*8110*/  FADD.FTZ R2, R176, R21 ;  /* 0x00000015b0027221 */ /* 0x000fe20000010000 */
[-CC-:B------:R-:W-:Y:S01]  /*8120*/  FFMA.FTZ R10, R157, R6.reuse, -R36.reuse ;  /* 0x000000069d0a7223 */ /* 0x180fe20000010824 */
[-CC-:B------:R-:W-:Y:S01]  /*8130*/  FFMA.FTZ R12, R33, R6.reuse, -R36.reuse ;  /* 0x00000006210c7223 */ /* 0x180fe20000010824 */
[-C--:B------:R-:W-:Y:S01]  /*8140*/  FFMA.FTZ R33, R155, R6.reuse, -R36 ;  /* 0x000000069b217223 */ /* 0x080fe20000010824 */
[----:B------:R-:W-:Y:S01]  /*8150*/  FADD.FTZ R29, R15, R2 ;  /* 0x000000020f1d7221 */ /* 0x000fe20000010000 */
[----:B------:R-:W-:Y:S01]  /*8160*/  MUFU.EX2 R59, R59 ;  /* 0x0000003b003b7308 */ /* 0x000fe20000000800 */
        /* <DEDUP_REMOVED lines=15> */
[----:B------:R-:W-:Y:S01]  /*8260*/  FSEL R2, R53, RZ, P2 ;  /* 0x000000ff35027208 */ /* 0x000fe20001000000 */
[----:B------:R-:W-:Y:S01]  /*8270*/  MUFU.EX2 R12, R12 ;  /* 0x0000000c000c7308 */ /* 0x000fe20000000800 */
[-CC-:B------:R-:W-:Y:S01]  /*8280*/  FFMA.FTZ R161, R161, R6.reuse, -R36.reuse ;  /* 0x00000006a1a17223 */ /* 0x180fe20000010824 */
[----:B------:R-:W-:Y:S01]  /*8290*/  FADD.FTZ R30, R174, R29 ;  /* 0x0000001dae1e7221 */ /* 0x000fe20000010000 */
[-CC-:B------:R-:W-:Y:S01]  /*82a0*/  FFMA.FTZ R193, R193, R6.reuse, -R36.reuse ;  /* 0x00000006c1c17223 */ /* 0x180fe20000010824 */
[----:B------:R-:W-:Y:S01]  /*82b0*/  FADD.FTZ R5, -R2, R5 ;  /* 0x0000000502057221 */ /* 0x000fe20000010100 */
[----:B------:R-:W-:Y:S01]  /*82c0*/  FFMA.FTZ R153, R153, R6, -R36 ;  /* 0x0000000699997223 */ /* 0x000fe20000010824 */
[----:B------:R-:W-:Y:S01]  /*82d0*/  FADD.FTZ R29, R39, R30 ;  /* 0x0000001e271d7221 */ /* 0x000fe20000010000 */
[----:B------:R-:W-:-:S02]  /*82e0*/  @!P1 VIADD R30, R34, 0x28860 ;  /* 0x00028860221e9836 */ /* 0x000fc40000000000 */
[-C--:B------:R-:W-:Y:S01]  /*82f0*/  FMUL.FTZ R5, R5, R6.reuse ;  /* 0x0000000605057220 */ /* 0x080fe20000410000 */
[----:B------:R-:W-:Y:S01]  /*8300*/  MUFU.EX2 R33, R33 ;  /* 0x0000002100217308 */ /* 0x000fe20000000800 */
[----:B------:R-:W-:Y:S01]  /*8310*/  FADD.FTZ R2, R168, R29 ;  /* 0x0000001da8027221 */ /* 0x000fe20000010000 */
[-C--:B------:R-:W-:Y:S01]  /*8320*/  FFMA.FTZ R34, R167, R6.reuse, -R36 ;  /* 0x00000006a7227223 */ /* 0x080fe20000010824 */
[----:B------:R-:W-:Y:S01]  /*8330*/  @!P1 PRMT R30, RZ, 0x654, R30 ;  /* 0x00000654ff1e9816 */ /* 0x000fe2000000001e */
[-C--:B------:R-:W-:Y:S01]  /*8340*/  FFMA.FTZ R163, R163, R6.reuse, -R36 ;  /* 0x00000006a3a37223 */ /* 0x080fe20000010824 */
[----:B------:R-:W-:Y:S01]  /*8350*/  FADD.FTZ R29, R37, R2 ;  /* 0x00000002251d7221 */ /* 0x000fe20000010000 */
[-CC-:B------:R-:W-:Y:S01]  /*8360*/  FFMA.FTZ R41, R41, R6.reuse, -R36.reuse ;  /* 0x0000000629297223 */ /* 0x180fe20000010824 */
[----:B------:R0:W-:Y:S01]  /*8370*/  @!P1 SYNCS.ARRIVE.TRANS64.RED.A1T0 RZ, [R30+URZ], RZ ;  /* 0x000000ff1eff99a7 */ /* 0x0001e2000810043f */
        /* <DEDUP_REMOVED lines=8> */
[----:B0-----:R0:W1:Y:S01]  /*8400*/  MUFU.EX2 R30, R5 ;  /* 0x00000005001e7308 */ /* 0x0010620000000800 */
[----:B------:R-:W-:Y:S01]  /*8410*/  FADD.FTZ R2, R164, R29 ;  /* 0x0000001da4027221 */ /* 0x000fe20000010000 */
[-CC-:B------:R-:W-:Y:S01]  /*8420*/  FFMA.FTZ R81, R81, R6.reuse, -R36.reuse ;  /* 0x0000000651517223 */ /* 0x180fe20000010824 */
[-CC-:B------:R-:W-:Y:S01]  /*8430*/  FFMA.FTZ R79, R79, R6.reuse, -R36.reuse ;  /* 0x000000064f4f7223 */ /* 0x180fe20000010824 */
[-CC-:B------:R-:W-:Y:S01]  /*8440*/  FFMA.FTZ R195, R195, R6.reuse, -R36.reuse ;  /* 0x00000006c3c37223 */ /* 0x180fe20000010824 */
[----:B------:R-:W-:Y:S01]  /*8450*/  FFMA.FTZ R36, R77, R6, -R36 ;  /* 0x000000064d247223 */ /* 0x000fe20000010824 */
[----:B------:R-:W-:Y:S01]  /*8460*/  ISETP.GT.AND P2, PT, R3, UR57, PT ;  /* 0x0000003903007c0c */ /* 0x000fe2000bf44270 */
[-C--:B------:R-:W-:Y:S01]  /*8470*/  FMUL.FTZ R144, R144, R4.reuse ;  /* 0x0000000490907220 */ /* 0x080fe20000410000 */
[----:B------:R-:W2:Y:S01]  /*8480*/  MUFU.EX2 R14, R14 ;  /* 0x0000000e000e7308 */ /* 0x000ea20000000800 */
[----:B0-----:R-:W-:Y:S01]  /*8490*/  FADD.FTZ R5, R47, R2 ;  /* 0x000000022f057221 */ /* 0x001fe20000010000 */
[-C--:B------:R-:W-:Y:S01]  /*84a0*/  FMUL.FTZ R145, R145, R4.reuse ;  /* 0x0000000491917220 */ /* 0x080fe20000410000 */
[-C--:B------:R-:W-:Y:S01]  /*84b0*/  FMUL.FTZ R148, R148, R4.reuse ;  /* 0x0000000494947220 */ /* 0x080fe20000410000 */
[----:B------:R-:W-:Y:S01]  /*84c0*/  FMUL.FTZ R149, R149, R4 ;  /* 0x0000000495957220 */ /* 0x000fe20000410000 */
[----:B------:R-:W-:Y:S01]  /*84d0*/  FADD.FTZ R2, R166, R5 ;  /* 0x00000005a6027221 */ /* 0x000fe20000010000 */
[----:B------:R-:W-:Y:S01]  /*84e0*/  F2FP.F16.F32.PACK_AB R180, R180, R11 ;  /* 0x0000000bb4b4723e */ /* 0x000fe200000000ff */
[----:B------:R-:W-:Y:S01]  /*84f0*/  VIADD R3, R3, 0xffffffff ;  /* 0xffffffff03037836 */ /* 0x000fe20000000000 */
[----:B------:R-:W0:Y:S01]  /*8500*/  MUFU.EX2 R20, R20 ;  /* 0x0000001400147308 */ /* 0x000e220000000800 */
[----:B-1----:R-:W-:Y:S01]  /*8510*/  FFMA.FTZ R5, R30, R0, R59 ;  /* 0x000000001e057223 */ /* 0x002fe2000001003b */
[----:B------:R-:W-:Y:S01]  /*8520*/  FADD.FTZ R29, R49, R2 ;  /* 0x00000002311d7221 */ /* 0x000fe20000010000 */
[----:B------:R-:W-:Y:S01]  /*8530*/  F2FP.F16.F32.PACK_AB R176, R15, R176 ;  /* 0x000000b00fb0723e */ /* 0x000fe200000000ff */
[----:B------:R-:W-:Y:S01]  /*8540*/  FMUL.FTZ R90, R90, R30 ;  /* 0x0000001e5a5a7220 */ /* 0x000fe20000410000 */
[----:B------:R-:W-:Y:S01]  /*8550*/  FADD.FTZ R5, R10, R5 ;  /* 0x000000050a057221 */ /* 0x000fe20000010000 */
[----:B------:R-:W-:Y:S01]  /*8560*/  FADD.FTZ R2, R160, R29 ;  /* 0x0000001da0027221 */ /* 0x000fe20000010000 */
[----:B------:R-:W-:Y:S01]  /*8570*/  F2FP.F16.F32.PACK_AB R178, R27, R178 ;  /* 0x000000b21bb2723e */ /* 0x000fe200000000ff */
[----:B------:R-:W1:Y:S01]  /*8580*/  MUFU.EX2 R61, R61 ;  /* 0x0000003d003d7308 */ /* 0x000e620000000800 */
[----:B------:R-:W-:Y:S01]  /*8590*/  FADD.FTZ R0, R12, R5 ;  /* 0x000000050c007221 */ /* 0x000fe20000010000 */
[----:B------:R-:W-:Y:S01]  /*85a0*/  FADD.FTZ R5, R65, R2 ;  /* 0x0000000241057221 */ /* 0x000fe20000010000 */
[----:B------:R-:W-:Y:S01]  /*85b0*/  F2FP.F16.F32.PACK_AB R172, R35, R172 ;  /* 0x000000ac23ac723e */ /* 0x000fe200000000ff */
[----:B------:R-:W-:Y:S01]  /*85c0*/  FMUL.FTZ R91, R91, R30 ;  /* 0x0000001e5b5b7220 */ /* 0x000fe20000410000 */
[----:B------:R-:W-:Y:S01]  /*85d0*/  FADD.FTZ R0, R33, R0 ;  /* 0x0000000021007221 */ /* 0x000fe20000010000 */
[----:B------:R-:W-:Y:S01]  /*85e0*/  FADD.FTZ R2, R162, R5 ;  /* 0x00000005a2027221 */ /* 0x000fe20000010000 */
[----:B------:R-:W-:Y:S01]  /*85f0*/  F2FP.F16.F32.PACK_AB R174, R39, R174 ;  /* 0x000000ae27ae723e */ /* 0x000fe200000000ff */
[----:B------:R-:W3:Y:S01]  /*8600*/  MUFU.EX2 R24, R24 ;  /* 0x0000001800187308 */ /* 0x000ee20000000800 */
[----:B------:R-:W-:Y:S01]  /*8610*/  FADD.FTZ R5, R13, R0 ;  /* 0x000000000d057221 */ /* 0x000fe20000010000 */
[----:B------:R-:W-:Y:S01]  /*8620*/  FADD.FTZ R9, R69, R2 ;  /* 0x0000000245097221 */ /* 0x000fe20000010000 */
[----:B------:R-:W-:Y:S01]  /*8630*/  F2FP.F16.F32.PACK_AB R168, R37, R168 ;  /* 0x000000a825a8723e */ /* 0x000fe200000000ff */
[----:B------:R-:W-:Y:S01]  /*8640*/  FMUL.FTZ R94, R94, R30 ;  /* 0x0000001e5e5e7220 */ /* 0x000fe20000410000 */
[----:B--2---:R-:W-:Y:S01]  /*8650*/  FADD.FTZ R5, R14, R5 ;  /* 0x000000050e057221 */ /* 0x004fe20000010000 */
[----:B------:R-:W-:Y:S01]  /*8660*/  FADD.FTZ R2, R156, R9 ;  /* 0x000000099c027221 */ /* 0x000fe20000010000 */
[----:B------:R-:W-:Y:S01]  /*8670*/  F2FP.F16.F32.PACK_AB R170, R43, R170 ;  /* 0x000000aa2baa723e */ /* 0x000fe200000000ff */
[----:B------:R-:W2:Y:S01]  /*8680*/  MUFU.EX2 R173, R173 ;  /* 0x000000ad00ad7308 */ /* 0x000ea20000000800 */
[----:B0-----:R-:W-:Y:S01]  /*8690*/  FADD.FTZ R0, R20, R5 ;  /* 0x0000000514007221 */ /* 0x001fe20000010000 */
[----:B------:R-:W-:Y:S01]  /*86a0*/  FADD.FTZ R9, R63, R2 ;  /* 0x000000023f097221 */ /* 0x000fe20000010000 */
[----:B------:R-:W-:Y:S01]  /*86b0*/  F2FP.F16.F32.PACK_AB R164, R47, R164 ;  /* 0x000000a42fa4723e */ /* 0x000fe200000000ff */
[----:B------:R-:W-:Y:S01]  /*86c0*/  FMUL.FTZ R95, R95, R30 ;  /* 0x0000001e5f5f7220 */ /* 0x000fe20000410000 */
[----:B-1----:R-:W-:Y:S01]  /*86d0*/  FADD.FTZ R5, R61, R0 ;  /* 0x000000003d057221 */ /* 0x002fe20000010000 */
[----:B------:R-:W-:Y:S01]  /*86e0*/  FADD.FTZ R2, R158, R9 ;  /* 0x000000099e027221 */ /* 0x000fe20000010000 */
[----:B------:R-:W-:Y:S01]  /*86f0*/  F2FP.F16.F32.PACK_AB R166, R49, R166 ;  /* 0x000000a631a6723e */ /* 0x000fe200000000ff */
[----:B------:R-:W0:Y:S01]  /*8700*/  MUFU.EX2 R25, R25 ;  /* 0x0000001900197308 */ /* 0x000e220000000800 */
[----:B---3--:R-:W-:Y:S01]  /*8710*/  FADD.FTZ R0, R24, R5 ;  /* 0x0000000518007221 */ /* 0x008fe20000010000 */
[----:B------:R-:W-:Y:S01]  /*8720*/  FADD.FTZ R5, R57, R2 ;  /* 0x0000000239057221 */ /* 0x000fe20000010000 */
[----:B------:R-:W-:Y:S01]  /*8730*/  F2FP.F16.F32.PACK_AB R160, R65, R160 ;  /* 0x000000a041a0723e */ /* 0x000fe200000000ff */
[----:B------:R-:W-:Y:S01]  /*8740*/  FMUL.FTZ R98, R98, R30 ;  /* 0x0000001e62627220 */ /* 0x000fe20000410000 */
[----:B------:R-:W-:Y:S01]  /*8750*/  F2FP.F16.F32.PACK_AB R162, R69, R162 ;  /* 0x000000a245a2723e */ /* 0x000fe200000000ff */
[----:B------:R-:W-:Y:S01]  /*8760*/  FADD.FTZ R2, R152, R5 ;  /* 0x0000000598027221 */ /* 0x000fe20000010000 */
[----:B------:R-:W-:Y:S01]  /*8770*/  F2FP.F16.F32.PACK_AB R156, R63, R156 ;  /* 0x0000009c3f9c723e */ /* 0x000fe200000000ff */
[----:B------:R-:W1:Y:S01]  /*8780*/  MUFU.EX2 R26, R26 ;  /* 0x0000001a001a7308 */ /* 0x000e620000000800 */
[----:B--2---:R-:W-:Y:S01]  /*8790*/  FADD.FTZ R0, R173, R0 ;  /* 0x00000000ad007221 */ /* 0x004fe20000010000 */
[----:B------:R-:W-:Y:S01]  /*87a0*/  FADD.FTZ R9, R55, R2 ;  /* 0x0000000237097221 */ /* 0x000fe20000010000 */
[----:B------:R-:W-:Y:S01]  /*87b0*/  F2FP.F16.F32.PACK_AB R158, R57, R158 ;  /* 0x0000009e399e723e */ /* 0x000fe200000000ff */
[----:B------:R-:W-:Y:S01]  /*87c0*/  FMUL.FTZ R99, R99, R30 ;  /* 0x0000001e63637220 */ /* 0x000fe20000410000 */
[----:B------:R-:W-:Y:S01]  /*87d0*/  F2FP.F16.F32.PACK_AB R152, R55, R152 ;  /* 0x000000983798723e */ /* 0x000fe200000000ff */
[----:B------:R-:W-:Y:S01]  /*87e0*/  FMUL.FTZ R102, R102, R30 ;  /* 0x0000001e66667220 */ /* 0x000fe20000410000 */
[----:B------:R-:W-:Y:S01]  /*87f0*/  F2FP.F16.F32.PACK_AB R181, R10, R59 ;  /* 0x0000003b0ab5723e */ /* 0x000fe200000000ff */
[----:B------:R-:W2:Y:S01]  /*8800*/  MUFU.EX2 R21, R21 ;  /* 0x0000001500157308 */ /* 0x000ea20000000800 */
[----:B0-----:R-:W-:Y:S01]  /*8810*/  FADD.FTZ R5, R25, R0 ;  /* 0x0000000019057221 */ /* 0x001fe20000010000 */
[----:B------:R-:W-:Y:S01]  /*8820*/  F2FP.F16.F32.PACK_AB R183, R33, R12 ;  /* 0x0000000c21b7723e */ /* 0x000fe200000000ff */
[-C--:B------:R-:W-:Y:S01]  /*8830*/  FMUL.FTZ R103, R103, R30.reuse ;  /* 0x0000001e67677220 */ /* 0x080fe20000410000 */
[----:B------:R-:W-:Y:S01]  /*8840*/  F2FP.F16.F32.PACK_AB R177, R14, R13 ;  /* 0x0000000d0eb1723e */ /* 0x000fe200000000ff */
[----:B------:R-:W-:Y:S01]  /*8850*/  FMUL.FTZ R106, R106, R30 ;  /* 0x0000001e6a6a7220 */ /* 0x000fe20000410000 */
[----:B------:R-:W-:Y:S01]  /*8860*/  F2FP.F16.F32.PACK_AB R179, R61, R20 ;  /* 0x000000143db3723e */ /* 0x000fe200000000ff */
[----:B------:R-:W-:Y:S01]  /*8870*/  FMUL.FTZ R107, R107, R30 ;  /* 0x0000001e6b6b7220 */ /* 0x000fe20000410000 */
[----:B------:R-:W0:Y:S01]  /*8880*/  MUFU.EX2 R28, R28 ;  /* 0x0000001c001c7308 */ /* 0x000e220000000800 */
[----:B-1----:R-:W-:Y:S01]  /*8890*/  FADD.FTZ R0, R26, R5 ;  /* 0x000000051a007221 */ /* 0x002fe20000010000 */
[----:B------:R-:W-:Y:S01]  /*88a0*/  F2FP.F16.F32.PACK_AB R173, R173, R24 ;  /* 0x00000018adad723e */ /* 0x000fe200000000ff */
[-C--:B------:R-:W-:Y:S01]  /*88b0*/  FMUL.FTZ R110, R110, R30.reuse ;  /* 0x0000001e6e6e7220 */ /* 0x080fe20000410000 */
[----:B------:R-:W-:Y:S01]  /*88c0*/  F2FP.F16.F32.PACK_AB R175, R26, R25 ;  /* 0x000000191aaf723e */ /* 0x000fe200000000ff */
[-C--:B------:R-:W-:Y:S01]  /*88d0*/  FMUL.FTZ R111, R111, R30.reuse ;  /* 0x0000001e6f6f7220 */ /* 0x080fe20000410000 */
[-C--:B------:R-:W-:Y:S01]  /*88e0*/  FMUL.FTZ R114, R114, R30.reuse ;  /* 0x0000001e72727220 */ /* 0x080fe20000410000 */
[-C--:B------:R-:W-:Y:S01]  /*88f0*/  FMUL.FTZ R115, R115, R30.reuse ;  /* 0x0000001e73737220 */ /* 0x080fe20000410000 */
[----:B------:R-:W1:Y:S01]  /*8900*/  MUFU.EX2 R171, R171 ;  /* 0x000000ab00ab7308 */ /* 0x000e620000000800 */
[----:B--2---:R-:W-:Y:S01]  /*8910*/  FADD.FTZ R5, R21, R0 ;  /* 0x0000000015057221 */ /* 0x004fe20000010000 */
[-C--:B------:R-:W-:Y:S01]  /*8920*/  FMUL.FTZ R118, R118, R30.reuse ;  /* 0x0000001e76767220 */ /* 0x080fe20000410000 */
[-C--:B------:R-:W-:Y:S01]  /*8930*/  FMUL.FTZ R119, R119, R30.reuse ;  /* 0x0000001e77777220 */ /* 0x080fe20000410000 */
[-C--:B------:R-:W-:Y:S01]  /*8940*/  FMUL.FTZ R122, R122, R30.reuse ;  /* 0x0000001e7a7a7220 */ /* 0x080fe20000410000 */
[-C--:B------:R-:W-:Y:S01]  /*8950*/  FMUL.FTZ R123, R123, R30.reuse ;  /* 0x0000001e7b7b7220 */ /* 0x080fe20000410000 */
[-C--:B------:R-:W-:Y:S01]  /*8960*/  FMUL.FTZ R126, R126, R30.reuse ;  /* 0x0000001e7e7e7220 */ /* 0x080fe20000410000 */
[-C--:B------:R-:W-:Y:S01]  /*8970*/  FMUL.FTZ R127, R127, R30.reuse ;  /* 0x0000001e7f7f7220 */ /* 0x080fe20000410000 */
[----:B------:R-:W2:Y:S01]  /*8980*/  MUFU.EX2 R32, R32 ;  /* 0x0000002000207308 */ /* 0x000ea20000000800 */
[----:B0-----:R-:W-:Y:S01]  /*8990*/  FADD.FTZ R0, R28, R5 ;  /* 0x000000051c007221 */ /* 0x001fe20000010000 */
[-C--:B------:R-:W-:Y:S01]  /*89a0*/  FMUL.FTZ R130, R130, R30.reuse ;  /* 0x0000001e82827220 */ /* 0x080fe20000410000 */
[-C--:B------:R-:W-:Y:S01]  /*89b0*/  FMUL.FTZ R131, R131, R30.reuse ;  /* 0x0000001e83837220 */ /* 0x080fe20000410000 */
[-C--:B------:R-:W-:Y:S01]  /*89c0*/  FMUL.FTZ R134, R134, R30.reuse ;  /* 0x0000001e86867220 */ /* 0x080fe20000410000 */
[-C--:B------:R-:W-:Y:S01]  /*89d0*/  FMUL.FTZ R135, R135, R30.reuse ;  /* 0x0000001e87877220 */ /* 0x080fe20000410000 */
[-C--:B------:R-:W-:Y:S01]  /*89e0*/  FMUL.FTZ R138, R138, R30.reuse ;  /* 0x0000001e8a8a7220 */ /* 0x080fe20000410000 */
[-C--:B------:R-:W-:Y:S01]  /*89f0*/  FMUL.FTZ R139, R139, R30.reuse ;  /* 0x0000001e8b8b7220 */ /* 0x080fe20000410000 */
[----:B------:R-:W0:Y:S01]  /*8a00*/  MUFU.EX2 R165, R165 ;  /* 0x000000a500a57308 */ /* 0x000e220000000800 */
[----:B-1----:R-:W-:Y:S01]  /*8a10*/  FADD.FTZ R5, R171, R0 ;  /* 0x00000000ab057221 */ /* 0x002fe20000010000 */
[-C--:B------:R-:W-:Y:S01]  /*8a20*/  FMUL.FTZ R142, R142, R30.reuse ;  /* 0x0000001e8e8e7220 */ /* 0x080fe20000410000 */
[-C--:B------:R-:W-:Y:S01]  /*8a30*/  FMUL.FTZ R143, R143, R30.reuse ;  /* 0x0000001e8f8f7220 */ /* 0x080fe20000410000 */
[-C--:B------:R-:W-:Y:S01]  /*8a40*/  FMUL.FTZ R146, R146, R30.reuse ;  /* 0x0000001e92927220 */ /* 0x080fe20000410000 */
[-C--:B------:R-:W-:Y:S01]  /*8a50*/  FMUL.FTZ R147, R147, R30.reuse ;  /* 0x0000001e93937220 */ /* 0x080fe20000410000 */
[-C--:B------:R-:W-:Y:S01]  /*8a60*/  FMUL.FTZ R150, R150, R30.reuse ;  /* 0x0000001e96967220 */ /* 0x080fe20000410000 */
[----:B------:R-:W-:Y:S01]  /*8a70*/  FMUL.FTZ R151, R151, R30 ;  /* 0x0000001e97977220 */ /* 0x000fe20000410000 */
        /* <DEDUP_REMOVED lines=19> */
[----:B------:R2:W3:Y:S01]  /*8bb0*/  MUFU.EX2 R44, R169 ;  /* 0x000000a9002c7308 */ /* 0x0004e20000000800 */
[----:B0-----:R-:W-:-:S07]  /*8bc0*/  FADD.FTZ R5, R42, R5 ;  /* 0x000000052a057221 */ /* 0x001fce0000010000 */
[----:B------:R-:W0:Y:S01]  /*8bd0*/  MUFU.EX2 R85, R85 ;  /* 0x0000005500557308 */ /* 0x000e220000000800 */
[C---:B-1----:R-:W-:Y:S01]  /*8be0*/  FADD.FTZ R5, R87.reuse, R5 ;  /* 0x0000000557057221 */ /* 0x042fe20000010000 */
[----:B--2---:R-:W-:Y:S02]  /*8bf0*/  F2FP.F16.F32.PACK_AB R169, R28, R21 ;  /* 0x000000151ca9723e */ /* 0x004fe400000000ff */
[----:B------:R-:W-:-:S04]  /*8c00*/  F2FP.F16.F32.PACK_AB R163, R87, R42 ;  /* 0x0000002a57a3723e */ /* 0x000fc800000000ff */
[----:B------:R-:W1:Y:S01]  /*8c10*/  MUFU.EX2 R0, R45 ;  /* 0x0000002d00007308 */ /* 0x000e620000000800 */
[----:B---3--:R-:W-:-:S07]  /*8c20*/  FADD.FTZ R5, R44, R5 ;  /* 0x000000052c057221 */ /* 0x008fce0000010000 */
        /* <DEDUP_REMOVED lines=27> */
.L_x_7817:
[----:B------:R-:W0:Y:S01]  /*8de0*/  LDC R9, c[0x0][0x448] ;  /* 0x00011200ff097b82 */ /* 0x000e220000000800 */
[----:B------:R-:W-:Y:S01]  /*8df0*/  UIADD3 UR6, UR36, 0x7f, URZ ;  /* 0x0000007f24067890 */ /* 0x000fe2000fffe03f */
[----:B------:R-:W-:-:S05]  /*8e00*/  IADD3 R12, -R8, 0x1, RZ ;  /* 0x00000001080c7810 */ /* 0x000fca0007ffe1ff */
[----:B------:R-:W-:Y:S01]  /*8e10*/  IMAD.U32 R8, RZ, RZ, UR6 ;  /* 0x00000006ff087e24 */ /* 0x000fe2000f8e00ff */
[----:B------:R-:W1:Y:S01]  /*8e20*/  LDC R11, c[0x0][0x9e4] ;  /* 0x00027900ff0b7b82 */ /* 0x000e620000000800 */
[----:B------:R-:W-:Y:S01]  /*8e30*/  IMAD R7, R7, UR42, R12 ;  /* 0x0000002a07077c24 */ /* 0x000fe2000f8e020c */
[----:B0-----:R-:W-:Y:S02]  /*8e40*/  ISETP.NE.AND P5, PT, R9, 0x1, PT ;  /* 0x000000010900780c */ /* 0x001fe40003fa5270 */
[----:B-1----:R-:W-:-:S11]  /*8e50*/  ISETP.GE.AND P6, PT, R11, 0x1, PT ;  /* 0x000000010b00780c */ /* 0x002fd60003fc6270 */
[----:B------:R-:W0:Y:S08]  /*8e60*/  @P5 LDC R9, c[0x0][0x44c] ;  /* 0x00011300ff095b82 */ /* 0x000e300000000800 */
[----:B------:R-:W1:Y:S01]  /*8e70*/  @P5 LDC R10, c[0x0][0x450] ;  /* 0x00011400ff0a5b82 */ /* 0x000e620000000800 */
[----:B0-----:R-:W-:Y:S01]  /*8e80*/  @P5 IMAD.HI.U32 R9, R9, UR6, RZ ;  /* 0x0000000609095c27 */ /* 0x001fe2000f8e00ff */
[----:B------:R-:W-:-:S04]  /*8e90*/  ULDC UR6, c[0x0][0x9dc] ;  /* 0x0002770000067ab9 */ /* 0x000fc80000000800 */
        /* <DEDUP_REMOVED lines=13> */
.L_x_7836:
[----:B------:R-:W-:-:S13]  /*8f70*/  ISETP.NE.AND P2, PT, R11, 0x1, PT ;  /* 0x000000010b00780c */ /* 0x000fda0003f45270 */
[----:B------:R-:W0:Y:S02]  /*8f80*/  @P2 LDC.64 R12, c[0x0][0x9e8] ;  /* 0x00027a00ff0c2b82 */ /* 0x000e240000000a00 */
[----:B0-----:R-:W-:-:S05]  /*8f90*/  @P2 IMAD.HI.U32 R10, R8, R12, RZ ;  /* 0x0000000c080a2227 */ /* 0x001fca00078e00ff */
[----:B------:R-:W-:-:S07]  /*8fa0*/  @P2 SHF.R.U32.HI R8, RZ, R13, R10 ;  /* 0x0000000dff082219 */ /* 0x000fce000001160a */
.L_x_7837:
[----:B------:R-:W-:-:S05]  /*8fb0*/  IMAD R8, R8, R11, RZ ;  /* 0x0000000b08087224 */ /* 0x000fca00078e02ff */
[----:B------:R-:W-:-:S07]  /*8fc0*/  VIMNMX R7, R7, R8, !PT ;  /* 0x0000000807077248 */ /* 0x000fce0007fe0100 */
.L_x_7835:
[----:B------:R-:W-:-:S05]  /*8fd0*/  VIADD R7, R7, 0x7f ;  /* 0x0000007f07077836 */ /* 0x000fca0000000000 */
        /* <DEDUP_REMOVED lines=10> */
[----:B------:R-:W-:-:S05]  /*9080*/  ULDC UR52, c[0x0][0x9d8] ;  /* 0x0002760000347ab9 */ /* 0x000fca0000000800 */
.L_x_7847:
        /* <DEDUP_REMOVED lines=9> */
.L_x_7840:
[----:B------:R-:W-:Y:S01]  /*9120*/  ULEA UR6, UR44, UR41, 0x3 ;  /* 0x000000292c067291 */ /* 0x000fe2000f8e183f */
[----:B------:R-:W-:-:S05]  /*9130*/  IMAD.U32 R4, RZ, RZ, UR45 ;  /* 0x0000002dff047e24 */ /* 0x000fca000f8e00ff */
[----:B------:R-:W-:-:S04]  /*9140*/  SHF.L.U32 R4, R4, 0x1f, RZ ;  /* 0x0000001f04047819 */ /* 0x000fc800000006ff */
[----:B------:R0:W1:Y:S01]  /*9150*/  SYNCS.PHASECHK.TRANS64.TRYWAIT P3, [UR6+0x28830], R4 ;  /* 0x02883004ff0075a7 */ /* 0x0000620008060146 */
[----:B------:R-:W-:Y:S05]  /*9160*/  @!P0 BRA `(.L_x_7841) ;  /* 0x0000000000048947 */ /* 0x000fea0003800000 */
[----:B------:R-:W-:Y:S01]  /*9170*/  BPT.TRAP 0x1 ;  /* 0x000000040000795c */ /* 0x000fe20000300000 */
.L_x_7841:
[----:B-1----:R-:W-:Y:S05]  /*9180*/  @P3 BRA `(.L_x_7839) ;  /* 0x0000000000083947 */ /* 0x002fea0003800000 */
[----:B------:R-:W1:Y:S02]  /*9190*/  SYNCS.PHASECHK.TRANS64.TRYWAIT P3, [UR6+0x28830], R4 ;  /* 0x02883004ff0075a7 */ /* 0x000e640008060146 */
[----:B-1----:R-:W-:Y:S05]  /*91a0*/  @!P3 BRA `(.L_x_7842) ;  /* 0x000000d00030b947 */ /* 0x002fea0003800000 */
.L_x_7839:
        /* <DEDUP_REMOVED lines=45> */
.L_x_7844:
[----:B------:R-:W-:Y:S01]  /*9480*/  ULEA UR6, UR53, UR41, 0x3 ;  /* 0x0000002935067291 */ /* 0x000fe2000f8e183f */
[----:B------:R-:W-:-:S05]  /*9490*/  IMAD.U32 R4, RZ, RZ, UR54 ;  /* 0x00000036ff047e24 */ /* 0x000fca000f8e00ff */
[----:B------:R-:W-:-:S04]  /*94a0*/  SHF.L.U32 R4, R4, 0x1f, RZ ;  /* 0x0000001f04047819 */ /* 0x000fc800000006ff */
[----:B------:R0:W1:Y:S01]  /*94b0*/  SYNCS.PHASECHK.TRANS64.TRYWAIT P2, [UR6+0x28850], R4 ;  /* 0x02885004ff0075a7 */ /* 0x0000620008040146 */
[----:B------:R-:W-:Y:S05]  /*94c0*/  @!P0 BRA `(.L_x_7845) ;  /* 0x0000000000048947 */ /* 0x000fea0003800000 */
[----:B------:R-:W-:Y:S01]  /*94d0*/  BPT.TRAP 0x1 ;  /* 0x000000040000795c */ /* 0x000fe20000300000 */
.L_x_7845:
[----:B-1----:R-:W-:Y:S05]  /*94e0*/  @P2 BRA `(.L_x_7843) ;  /* 0x0000000000082947 */ /* 0x002fea0003800000 */
[----:B------:R-:W1:Y:S02]  /*94f0*/  SYNCS.PHASECHK.TRANS64.TRYWAIT P2, [UR6+0x28850], R4 ;  /* 0x02885004ff0075a7 */ /* 0x000e640008040146 */
[----:B-1----:R-:W-:Y:S05]  /*9500*/  @!P2 BRA `(.L_x_7846) ;  /* 0x000000cc0070a947 */ /* 0x002fea0003800000 */
.L_x_7843:
[----:B------:R-:W-:Y:S01]  /*9510*/  UIADD3 UR6, UR41, 0x400, URZ ;  /* 0x0000040029067890 */ /* 0x000fe2000fffe03f */
[----:B------:R-:W-:Y:S01]  /*9520*/  WARPGROUP.ARRIVE ;  /* 0x00000000000079c5 */ /* 0x000fe20000000000 */
[----:B------:R-:W-:Y:S01]  /*9530*/  UMOV UR7, 0x40000040 ;  /* 0x4000004000077882 */ /* 0x000fe20000000000 */
[----:B-1----:R-:W-:Y:S01]  /*9540*/  FMUL.FTZ R5, R24, UR52 ;  /* 0x0000003418057c20 */ /* 0x002fe20008410000 */
        /* <DEDUP_REMOVED lines=12> */
[----:B------:R-:W-:Y:S01]  /*9610*/  ULEA UR10, UR53, UR6, 0xb ;  /* 0x00000006350a7291 */ /* 0x000fe2000f8e583f */
        /* <DEDUP_REMOVED lines=8> */
[----:B------:R-:W-:Y:S01]  /*96a0*/  HGMMA.64x128x16.F32 R88, R180, gdesc[UR4].tnspB, R88, gsb0 ;  /* 0x41e00004b4587df0 */ /* 0x000fe20008000858 */
[----:B------:R-:W-:Y:S01]  /*96b0*/  UIADD3 UR6, UR10, 0x80, URZ ;  /* 0x000000800a067890 */ /* 0x000fe2000fffe03f */
[----:B------:R-:W2:Y:S01]  /*96c0*/  MUFU.TANH R15, R15 ;  /* 0x0000000f000f7308 */ /* 0x000ea20000002400 */
        /* <DEDUP_REMOVED lines=50> */
[----:B------:R-:W0:Y:S01]  /*99f0*/  LDC R6, c[0x0][0x988] ;  /* 0x00026200ff067b82 */ /* 0x000e220000000800 */
[----:B------:R-:W-:Y:S01]  /*9a00*/  FMUL.FTZ R87, R87, UR52 ;  /* 0x0000003457577c20 */ /* 0x000fe20008410000 */
[C---:B------:R-:W-:Y:S01]  /*9a10*/  ISETP.GT.AND P2, PT, R3.reuse, R10, PT ;  /* 0x0000000a0300720c */ /* 0x040fe20003f44270 */
[----:B------:R-:W-:Y:S01]  /*9a20*/  UMOV UR54, UR45 ;  /* 0x0000002d00367c82 */ /* 0x000fe20008000000 */
[----:B------:R-:W-:Y:S01]  /*9a30*/  VIADD R3, R3, 0xffffffff ;  /* 0xffffffff03037836 */ /* 0x000fe20000000000 */
[----:B------:R-:W-:Y:S08]  /*9a40*/  MUFU.TANH R199, R199 ;  /* 0x000000c700c77308 */ /* 0x000ff00000002400 */
[----:B------:R-:W-:Y:S08]  /*9a50*/  MUFU.TANH R201, R201 ;  /* 0x000000c900c97308 */ /* 0x000ff00000002400 */
[----:B------:R-:W-:Y:S08]  /*9a60*/  MUFU.TANH R203, R203 ;  /* 0x000000cb00cb7308 */ /* 0x000ff00000002400 */
[----:B------:R-:W-:Y:S08]  /*9a70*/  MUFU.TANH R205, R205 ;  /* 0x000000cd00cd7308 */ /* 0x000ff00000002400 */
[----:B------:R-:W-:Y:S08]  /*9a80*/  MUFU.TANH R207, R207 ;  /* 0x000000cf00cf7308 */ /* 0x000ff00000002400 */
[----:B------:R-:W-:Y:S08]  /*9a90*/  MUFU.TANH R209, R209 ;  /* 0x000000d100d17308 */ /* 0x000ff00000002400 */
[----:B------:R-:W1:Y:S08]  /*9aa0*/  MUFU.TANH R11, R11 ;  /* 0x0000000b000b7308 */ /* 0x000e700000002400 */
[----:B------:R-:W-:Y:S08]  /*9ab0*/  MUFU.TANH R211, R211 ;  /* 0x000000d300d37308 */ /* 0x000ff00000002400 */
[----:B------:R-:W2:Y:S01]  /*9ac0*/  MUFU.TANH R13, R13 ;  /* 0x0000000d000d7308 */ /* 0x000ea20000002400 */
[----:B-1----:R-:W-:-:S07]  /*9ad0*/  FMNMX.FTZ R14, R11, R8, !PT ;  /* 0x000000080b0e7209 */ /* 0x002fce0007810000 */
[----:B------:R-:W1:Y:S08]  /*9ae0*/  MUFU.TANH R21, R21 ;  /* 0x0000001500157308 */ /* 0x000e700000002400 */
[----:B------:R-:W3:Y:S01]  /*9af0*/  MUFU.TANH R27, R27 ;  /* 0x0000001b001b7308 */ /* 0x000ee20000002400 */
[----:B--2---:R-:W-:Y:S01]  /*9b00*/  FMNMX.FTZ R14, R13, R14, !PT ;  /* 0x0000000e0d0e7209 */ /* 0x004fe20007810000 */
[----:B------:R-:W-:-:S02]  /*9b10*/  WARPGROUP.DEPBAR.LE gsb0, 0x0 ;  /* 0x00008000000079c5 */ /* 0x000fc40000010000 */
[----:B------:R-:W-:Y:S01]  /*9b20*/  WARPGROUP.ARRIVE ;  /* 0x00000000000079c5 */ /* 0x000fe20000000000 */
[----:B------:R-:W-:Y:S01]  /*9b30*/  FMUL.FTZ R183, R36, UR52 ;  /* 0x0000003424b77c20 */ /* 0x000fe20008410000 */
[----:B------:R-:W-:Y:S02]  /*9b40*/  FMUL.FTZ R181, R37, UR52 ;  /* 0x0000003425b57c20 */ /* 0x000fe40008410000 */
[----:B------:R-:W-:Y:S01]  /*9b50*/  MUFU.TANH R213, R213 ;  /* 0x000000d500d57308 */ /* 0x000fe20000002400 */
[----:B------:R-:W-:Y:S01]  /*9b60*/  FMUL.FTZ R37, R38, UR52 ;  /* 0x0000003426257c20 */ /* 0x000fe20008410000 */
[----:B-1----:R-:W-:Y:S01]  /*9b70*/  FMNMX.FTZ R14, R21, R14, !PT ;  /* 0x0000000e150e7209 */ /* 0x002fe20007810000 */
[----:B------:R-:W-:Y:S01]  /*9b80*/  HGMMA.64x128x16.F32 R88, R176, gdesc[UR4].tnspB, R88, gsb0 ;  /* 0x41e00004b0587df0 */ /* 0x000fe20008000858 */
[----:B------:R-:W-:Y:S01]  /*9b90*/  UIADD3 UR6, UR10, 0x100, URZ ;  /* 0x000001000a067890 */ /* 0x000fe2000fffe03f */
[----:B------:R-:W-:-:S03]  /*9ba0*/  UMOV UR7, 0x40000040 ;  /* 0x4000004000077882 */ /* 0x000fc60000000000 */
[----:B------:R-:W1:Y:S01]  /*9bb0*/  MUFU.TANH R183, R183 ;  /* 0x000000b700b77308 */ /* 0x000e620000002400 */
[----:B---3--:R-:W-:-:S07]  /*9bc0*/  FMNMX.FTZ R14, R27, R14, !PT ;  /* 0x0000000e1b0e7209 */ /* 0x008fce0007810000 */
[----:B------:R-:W2:Y:S08]  /*9bd0*/  MUFU.TANH R181, R181 ;  /* 0x000000b500b57308 */ /* 0x000eb00000002400 */
[----:B------:R-:W3:Y:S01]  /*9be0*/  MUFU.TANH R31, R31 ;  /* 0x0000001f001f7308 */ /* 0x000ee20000002400 */
[----:B-1----:R-:W-:-:S07]  /*9bf0*/  FMNMX.FTZ R4, R183, R4, !PT ;  /* 0x00000004b7047209 */ /* 0x002fce0007810000 */
[----:B------:R-:W-:Y:S01]  /*9c00*/  MUFU.TANH R215, R215 ;  /* 0x000000d700d77308 */ /* 0x000fe20000002400 */
[----:B--2---:R-:W-:-:S04]  /*9c10*/  FMNMX.FTZ R4, R181, R4, !PT ;  /* 0x00000004b5047209 */ /* 0x004fc80007810000 */
[----:B------:R-:W-:-:S03]  /*9c20*/  FMNMX.FTZ R4, R193, R4, !PT ;  /* 0x00000004c1047209 */ /* 0x000fc60007810000 */
[----:B------:R-:W1:Y:S01]  /*9c30*/  MUFU.TANH R35, R35 ;  /* 0x0000002300237308 */ /* 0x000e620000002400 */
[----:B------:R-:W-:Y:S02]  /*9c40*/  FMNMX.FTZ R4, R195, R4, !PT ;  /* 0x00000004c3047209 */ /* 0x000fe40007810000 */
[----:B---3--:R-:W-:Y:S02]  /*9c50*/  FMNMX.FTZ R14, R31, R14, !PT ;  /* 0x0000000e1f0e7209 */ /* 0x008fe40007810000 */
[----:B------:R-:W-:-:S03]  /*9c60*/  FMNMX.FTZ R4, R197, R4, !PT ;  /* 0x00000004c5047209 */ /* 0x000fc60007810000 */
[----:B------:R-:W-:Y:S08]  /*9c70*/  MUFU.TANH R217, R217 ;  /* 0x000000d900d97308 */ /* 0x000ff00000002400 */
[----:B------:R-:W2:Y:S01]  /*9c80*/  MUFU.TANH R37, R37 ;  /* 0x0000002500257308 */ /* 0x000ea20000002400 */
[----:B-1----:R-:W-:-:S07]  /*9c90*/  FMNMX.FTZ R14, R35, R14, !PT ;  /* 0x0000000e230e7209 */ /* 0x002fce0007810000 */
[----:B------:R-:W-:Y:S08]  /*9ca0*/  MUFU.TANH R219, R219 ;  /* 0x000000db00db7308 */ /* 0x000ff00000002400 */
[----:B------:R-:W1:Y:S01]  /*9cb0*/  MUFU.TANH R39, R39 ;  /* 0x0000002700277308 */ /* 0x000e620000002400 */
[----:B--2---:R-:W-:-:S07]  /*9cc0*/  FMNMX.FTZ R14, R37, R14, !PT ;  /* 0x0000000e250e7209 */ /* 0x004fce0007810000 */
[----:B------:R-:W-:Y:S08]  /*9cd0*/  MUFU.TANH R221, R221 ;  /* 0x000000dd00dd7308 */ /* 0x000ff00000002400 */
[----:B------:R-:W2:Y:S01]  /*9ce0*/  MUFU.TANH R41, R41 ;  /* 0x0000002900297308 */ /* 0x000ea20000002400 */
[----:B-1----:R-:W-:-:S07]  /*9cf0*/  FMNMX.FTZ R14, R39, R14, !PT ;  /* 0x0000000e270e7209 */ /* 0x002fce0007810000 */
[----:B------:R-:W-:Y:S08]  /*9d00*/  MUFU.TANH R223, R223 ;  /* 0x000000df00df7308 */ /* 0x000ff00000002400 */
[----:B------:R-:W1:Y:S01]  /*9d10*/  MUFU.TANH R43, R43 ;  /* 0x0000002b002b7308 */ /* 0x000e620000002400 */
[----:B--2---:R-:W-:-:S07]  /*9d20*/  FMNMX.FTZ R14, R41, R14, !PT ;  /* 0x0000000e290e7209 */ /* 0x004fce0007810000 */
[----:B------:R-:W-:Y:S08]  /*9d30*/  MUFU.TANH R225, R225 ;  /* 0x000000e100e17308 */ /* 0x000ff00000002400 */
[----:B------:R-:W-:Y:S01]  /*9d40*/  MUFU.TANH R227, R227 ;  /* 0x000000e300e37308 */ /* 0x000fe20000002400 */
[----:B-1----:R-:W-:-:S07]  /*9d50*/  FMNMX.FTZ R14, R43, R14, !PT ;  /* 0x0000000e2b0e7209 */ /* 0x002fce0007810000 */
        /* <DEDUP_REMOVED lines=9> */
[----:B------:R-:W-:Y:S01]  /*9df0*/  HGMMA.64x128x16.F32 R88, R172, gdesc[UR4].tnspB, R88, gsb0 ;  /* 0x41e00004ac587df0 */ /* 0x000fe20008000858 */
[----:B------:R-:W-:Y:S01]  /*9e00*/  UIADD3 UR6, UR10, 0x180, URZ ;  /* 0x000001800a067890 */ /* 0x000fe2000fffe03f */
[----:B------:R-:W-:-:S05]  /*9e10*/  UMOV UR7, 0x40000040 ;  /* 0x4000004000077882 */ /* 0x000fca0000000000 */
[----:B------:R-:W1:Y:S08]  /*9e20*/  MUFU.TANH R177, R177 ;  /* 0x000000b100b17308 */ /* 0x000e700000002400 */
[----:B------:R-:W2:Y:S08]  /*9e30*/  MUFU.TANH R179, R179 ;  /* 0x000000b300b37308 */ /* 0x000eb00000002400 */
[----:B------:R-:W3:Y:S01]  /*9e40*/  MUFU.TANH R45, R45 ;  /* 0x0000002d002d7308 */ /* 0x000ee20000002400 */
[----:B-1----:R-:W-:-:S07]  /*9e50*/  FMNMX.FTZ R4, R177, R4, !PT ;  /* 0x00000004b1047209 */ /* 0x002fce0007810000 */
[----:B------:R-:W1:Y:S01]  /*9e60*/  MUFU.TANH R51, R51 ;  /* 0x0000003300337308 */ /* 0x000e620000002400 */
[----:B--2---:R-:W-:-:S04]  /*9e70*/  FMNMX.FTZ R4, R179, R4, !PT ;  /* 0x00000004b3047209 */ /* 0x004fc80007810000 */
[----:B------:R-:W-:-:S03]  /*9e80*/  FMNMX.FTZ R4, R199, R4, !PT ;  /* 0x00000004c7047209 */ /* 0x000fc60007810000 */
[----:B------:R-:W2:Y:S01]  /*9e90*/  MUFU.TANH R53, R53 ;  /* 0x0000003500357308 */ /* 0x000ea20000002400 */
[----:B------:R-:W-:Y:S02]  /*9ea0*/  FMNMX.FTZ R4, R201, R4, !PT ;  /* 0x00000004c9047209 */ /* 0x000fe40007810000 */
[----:B---3--:R-:W-:Y:S02]  /*9eb0*/  FMNMX.FTZ R14, R45, R14, !PT ;  /* 0x0000000e2d0e7209 */ /* 0x008fe40007810000 */
[----:B------:R-:W-:Y:S02]  /*9ec0*/  FMNMX.FTZ R4, R203, R4, !PT ;  /* 0x00000004cb047209 */ /* 0x000fe40007810000 */
[----:B------:R-:W-:Y:S01]  /*9ed0*/  FMNMX.FTZ R14, R47, R14, !PT ;  /* 0x0000000e2f0e7209 */ /* 0x000fe20007810000 */
[----:B------:R-:W3:Y:S01]  /*9ee0*/  MUFU.TANH R55, R55 ;  /* 0x0000003700377308 */ /* 0x000ee20000002400 */
[----:B------:R-:W-:Y:S02]  /*9ef0*/  FMNMX.FTZ R4, R205, R4, !PT ;  /* 0x00000004cd047209 */ /* 0x000fe40007810000 */
[----:B------:R-:W-:-:S02]  /*9f00*/  FMNMX.FTZ R14, R49, R14, !PT ;  /* 0x0000000e310e7209 */ /* 0x000fc40007810000 */
[----:B------:R-:W-:Y:S02]  /*9f10*/  FMNMX.FTZ R4, R207, R4, !PT ;  /* 0x00000004cf047209 */ /* 0x000fe40007810000 */
[----:B-1----:R-:W-:Y:S01]  /*9f20*/  FMNMX.FTZ R14, R51, R14, !PT ;  /* 0x0000000e330e7209 */ /* 0x002fe20007810000 */
[----:B------:R-:W1:Y:S01]  /*9f30*/  MUFU.TANH R57, R57 ;  /* 0x0000003900397308 */ /* 0x000e620000002400 */
[----:B------:R-:W-:Y:S02]  /*9f40*/  FMNMX.FTZ R4, R209, R4, !PT ;  /* 0x00000004d1047209 */ /* 0x000fe40007810000 */
[----:B--2---:R-:W-:Y:S02]  /*9f50*/  FMNMX.FTZ R14, R53, R14, !PT ;  /* 0x0000000e350e7209 */ /* 0x004fe40007810000 */
[----:B------:R-:W-:-:S03]  /*9f60*/  FMNMX.FTZ R4, R211, R4, !PT ;  /* 0x00000004d3047209 */ /* 0x000fc60007810000 */
[----:B------:R-:W2:Y:S01]  /*9f70*/  MUFU.TANH R59, R59 ;  /* 0x0000003b003b7308 */ /* 0x000ea20000002400 */
[----:B---3--:R-:W-:-:S07]  /*9f80*/  FMNMX.FTZ R14, R55, R14, !PT ;  /* 0x0000000e370e7209 */ /* 0x008fce0007810000 */
[----:B------:R-:W3:Y:S01]  /*9f90*/  MUFU.TANH R61, R61 ;  /* 0x0000003d003d7308 */ /* 0x000ee20000002400 */
[----:B-1----:R-:W-:-:S07]  /*9fa0*/  FMNMX.FTZ R14, R57, R14, !PT ;  /* 0x0000000e390e7209 */ /* 0x002fce0007810000 */
[----:B------:R-:W1:Y:S01]  /*9fb0*/  MUFU.TANH R63, R63 ;  /* 0x0000003f003f7308 */ /* 0x000e620000002400 */
[----:B--2---:R-:W-:-:S07]  /*9fc0*/  FMNMX.FTZ R14, R59, R14, !PT ;  /* 0x0000000e3b0e7209 */ /* 0x004fce0007810000 */
[----:B------:R-:W-:Y:S01]  /*9fd0*/  MUFU.TANH R67, R67 ;  /* 0x0000004300437308 */ /* 0x000fe20000002400 */
[----:B---3--:R-:W-:-:S07]  /*9fe0*/  FMNMX.FTZ R14, R61, R14, !PT ;  /* 0x0000000e3d0e7209 */ /* 0x008fce0007810000 */
[----:B------:R-:W-:Y:S01]  /*9ff0*/  MUFU.TANH R69, R69 ;  /* 0x0000004500457308 */ /* 0x000fe20000002400 */
[----:B-1----:R-:W-:-:S07]  /*a000*/  FMNMX.FTZ R14, R63, R14, !PT ;  /* 0x0000000e3f0e7209 */ /* 0x002fce0007810000 */
        /* <DEDUP_REMOVED lines=18> */
[----:B------:R-:W-:Y:S01]  /*a130*/  MUFU.TANH R87, R87 ;  /* 0x0000005700577308 */ /* 0x000fe20000002400 */
[----:B--2---:R-:W-:-:S04]  /*a140*/  FMNMX.FTZ R4, R175, R4, !PT ;  /* 0x00000004af047209 */ /* 0x004fc80007810000 */
[----:B------:R-:W-:-:S04]  /*a150*/  FMNMX.FTZ R4, R213, R4, !PT ;  /* 0x00000004d5047209 */ /* 0x000fc80007810000 */
[----:B------:R-:W-:Y:S02]  /*a160*/  FMNMX.FTZ R4, R215, R4, !PT ;  /* 0x00000004d7047209 */ /* 0x000fe40007810000 */
[----:B---3--:R-:W-:Y:S02]  /*a170*/  FMNMX.FTZ R14, R65, R14, !PT ;  /* 0x0000000e410e7209 */ /* 0x008fe40007810000 */
        /* <DEDUP_REMOVED lines=12> */
[----:B------:R-:W-:-:S05]  /*a240*/  FMNMX.FTZ R4, R85, R4, !PT ;  /* 0x0000000455047209 */ /* 0x000fca0007810000 */
[----:B------:R-:W1:Y:S02]  /*a250*/  SHFL.BFLY PT, R77, R4, 0x2, 0x1f ;  /* 0x0c401f00044d7f89 */ /* 0x000e6400000e0000 */
[----:B-1----:R-:W-:Y:S01]  /*a260*/  FMNMX.FTZ R12, R4, R77, !PT ;  /* 0x0000004d040c7209 */ /* 0x002fe20007810000 */
[----:B------:R-:W-:-:S06]  /*a270*/  FMUL.FTZ R77, R78, UR52 ;  /* 0x000000344e4d7c20 */ /* 0x000fcc0008410000 */
[----:B------:R-:W1:Y:S02]  /*a280*/  MUFU.TANH R77, R77 ;  /* 0x0000004d004d7308 */ /* 0x000e640000002400 */
[----:B-1----:R-:W-:-:S04]  /*a290*/  FMNMX.FTZ R14, R77, R14, !PT ;  /* 0x0000000e4d0e7209 */ /* 0x002fc80007810000 */
[----:B------:R-:W-:-:S04]  /*a2a0*/  FMNMX.FTZ R14, R79, R14, !PT ;  /* 0x0000000e4f0e7209 */ /* 0x000fc80007810000 */
[----:B------:R-:W-:-:S04]  /*a2b0*/  FMNMX.FTZ R14, R81, R14, !PT ;  /* 0x0000000e510e7209 */ /* 0x000fc80007810000 */
[----:B------:R-:W-:Y:S01]  /*a2c0*/  FMNMX.FTZ R14, R83, R14, !PT ;  /* 0x0000000e530e7209 */ /* 0x000fe20007810000 */
[----:B------:R-:W-:Y:S02]  /*a2d0*/  WARPGROUP.DEPBAR.LE gsb0, 0x0 ;  /* 0x00008000000079c5 */ /* 0x000fe40000010000 */
[----:B------:R-:W-:Y:S01]  /*a2e0*/  WARPGROUP.ARRIVE ;  /* 0x00000000000079c5 */ /* 0x000fe20000000000 */
[----:B------:R-:W1:Y:S01]  /*a2f0*/  SHFL.BFLY PT, R171, R12, 0x1, 0x1f ;  /* 0x0c201f000cab7f89 */ /* 0x000e6200000e0000 */
[----:B------:R-:W-:-:S04]  /*a300*/  FMUL.FTZ R169, R86, UR52 ;  /* 0x0000003456a97c20 */ /* 0x000fc80008410000 */
[----:B------:R-:W-:Y:S01]  /*a310*/  HGMMA.64x128x16.F32 R88, R164, gdesc[UR4].tnspB, R88, gsb0 ;  /* 0x41e00004a4587df0 */ /* 0x000fe20008000858 */
[----:B------:R-:W-:Y:S01]  /*a320*/  UIADD3 UR6, UR10, 0x280, URZ ;  /* 0x000002800a067890 */ /* 0x000fe2000fffe03f */
[----:B------:R-:W2:Y:S01]  /*a330*/  MUFU.TANH R169, R169 ;  /* 0x000000a900a97308 */ /* 0x000ea20000002400 */
[----:B------:R-:W-:Y:S01]  /*a340*/  UMOV UR7, 0x40000040 ;  /* 0x4000004000077882 */ /* 0x000fe20000000000 */
[----:B-1----:R-:W-:Y:S02]  /*a350*/  FMNMX.FTZ R4, R12, R171, !PT ;  /* 0x000000ab0c047209 */ /* 0x002fe40007810000 */
[----:B--2---:R-:W-:-:S03]  /*a360*/  FMNMX.FTZ R14, R169, R14, !PT ;  /* 0x0000000ea90e7209 */ /* 0x004fc60007810000 */
[C---:B0-----:R-:W-:Y:S01]  /*a370*/  FMUL.FTZ R12, R4.reuse, R6 ;  /* 0x00000006040c7220 */ /* 0x041fe20000410000 */
[----:B------:R-:W-:-:S03]  /*a380*/  FADD.FTZ R7, -R4, R7 ;  /* 0x0000000704077221 */ /* 0x000fc60000010100 */
[--C-:B------:R-:W-:Y:S01]  /*a390*/  FFMA.FTZ R180, R5, R6, -R12.reuse ;  /* 0x0000000605b47223 */ /* 0x100fe2000001080c */
[----:B------:R-:W-:Y:S01]  /*a3a0*/  FMNMX.FTZ R5, R87, R14, !PT ;  /* 0x0000000e57057209 */ /* 0x000fe20007810000 */
[-C--:B------:R-:W-:Y:S01]  /*a3b0*/  FMUL.FTZ R7, R7, R6.reuse ;  /* 0x0000000607077220 */ /* 0x080fe20000410000 */
[-CC-:B------:R-:W-:Y:S01]  /*a3c0*/  FFMA.FTZ R176, R29, R6.reuse, -R12.reuse ;  /* 0x000000061db07223 */ /* 0x180fe2000001080c */
[-CC-:B------:R-:W-:Y:S01]  /*a3d0*/  FFMA.FTZ R9, R9, R6.reuse, -R12.reuse ;  /* 0x0000000609097223 */ /* 0x180fe2000001080c */
[-CC-:B------:R-:W-:Y:S01]  /*a3e0*/  FFMA.FTZ R29, R181, R6.reuse, -R12.reuse ;  /* 0x00000006b51d7223 */ /* 0x180fe2000001080c */
[----:B------:R-:W0:Y:S01]  /*a3f0*/  SHFL.BFLY PT, R20, R5, 0x2, 0x1f ;  /* 0x0c401f0005147f89 */ /* 0x000e2200000e0000 */
        /* <DEDUP_REMOVED lines=19> */
[----:B------:R-:W-:Y:S01]  /*a530*/  FFMA.FTZ R85, R85, R6, -R12 ;  /* 0x0000000655557223 */ /* 0x000fe2000001080c */
[----:B0-----:R-:W-:-:S04]  /*a540*/  FMNMX.FTZ R26, R5, R20, !PT ;  /* 0x00000014051a7209 */ /* 0x001fc80007810000 */
[----:B------:R-:W-:Y:S01]  /*a550*/  MUFU.EX2 R182, R182 ;  /* 0x000000b600b67308 */ /* 0x000fe20000000800 */
[----:B-1----:R-:W-:Y:S01]  /*a560*/  FFMA.FTZ R2, R7, R2, R180 ;  /* 0x0000000207027223 */ /* 0x002fe200000100b4 */
[----:B------:R-:W-:Y:S01]  /*a570*/  FFMA.FTZ R20, R221, R6, -R12 ;  /* 0x00000006dd147223 */ /* 0x000fe2000001080c */
[----:B------:R-:W0:Y:S05]  /*a580*/  SHFL.BFLY PT, R5, R26, 0x1, 0x1f ;  /* 0x0c201f001a057f89 */ /* 0x000e2a00000e0000 */
[----:B------:R-:W-:Y:S01]  /*a590*/  MUFU.EX2 R15, R15 ;  /* 0x0000000f000f7308 */ /* 0x000fe20000000800 */
[----:B--2---:R-:W-:-:S07]  /*a5a0*/  F2FP.F16.F32.PACK_AB R180, R9, R180 ;  /* 0x000000b409b4723e */ /* 0x004fce00000000ff */
[----:B------:R-:W-:Y:S08]  /*a5b0*/  MUFU.EX2 R176, R176 ;  /* 0x000000b000b07308 */ /* 0x000ff00000000800 */
[----:B------:R-:W-:Y:S01]  /*a5c0*/  MUFU.EX2 R25, R25 ;  /* 0x0000001900197308 */ /* 0x000fe20000000800 */
[----:B0-----:R-:W-:-:S07]  /*a5d0*/  FMNMX.FTZ R5, R26, R5, !PT ;  /* 0x000000051a057209 */ /* 0x001fce0007810000 */
[----:B------:R-:W-:Y:S01]  /*a5e0*/  MUFU.EX2 R178, R178 ;  /* 0x000000b200b27308 */ /* 0x000fe20000000800 */
[----:B------:R-:W-:-:S04]  /*a5f0*/  FMUL.FTZ R40, R5, R6 ;  /* 0x0000000605287220 */ /* 0x000fc80000410000 */
[-CC-:B------:R-:W-:Y:S01]  /*a600*/  FFMA.FTZ R181, R13, R6.reuse, -R40.reuse ;  /* 0x000000060db57223 */ /* 0x180fe20000010828 */
[----:B------:R-:W-:Y:S02]  /*a610*/  IMAD.U32 R13, RZ, RZ, UR44 ;  /* 0x0000002cff0d7e24 */ /* 0x000fe4000f8e00ff */
[-CC-:B------:R-:W-:Y:S01]  /*a620*/  FFMA.FTZ R183, R21, R6.reuse, -R40.reuse ;  /* 0x0000000615b77223 */ /* 0x180fe20000010828 */
[-CC-:B------:R-:W-:Y:S01]  /*a630*/  FFMA.FTZ R34, R27, R6.reuse, -R40.reuse ;  /* 0x000000061b227223 */ /* 0x180fe20000010828 */
[----:B------:R-:W-:Y:S01]  /*a640*/  IADD3 R27, -R23, 0xb, RZ ;  /* 0x0000000b171b7810 */ /* 0x000fe20007ffe1ff */
[-CC-:B------:R-:W-:Y:S01]  /*a650*/  FFMA.FTZ R36, R35, R6.reuse, -R40.reuse ;  /* 0x0000000623247223 */ /* 0x180fe20000010828 */
[----:B------:R-:W-:Y:S01]  /*a660*/  MUFU.EX2 R181, R181 ;  /* 0x000000b500b57308 */ /* 0x000fe20000000800 */
[----:B------:R-:W-:Y:S01]  /*a670*/  @!P1 LEA R13, R13, UR41, 0x3 ;  /* 0x000000290d0d9c11 */ /* 0x000fe2000f8e18ff */
[-CC-:B------:R-:W-:Y:S01]  /*a680*/  FFMA.FTZ R179, R37, R6.reuse, -R40.reuse ;  /* 0x0000000625b37223 */ /* 0x180fe20000010828 */
[-CC-:B------:R-:W-:Y:S01]  /*a690*/  FFMA.FTZ R38, R39, R6.reuse, -R40.reuse ;  /* 0x0000000627267223 */ /* 0x180fe20000010828 */
[-CC-:B------:R-:W-:Y:S01]  /*a6a0*/  FFMA.FTZ R32, R43, R6.reuse, -R40.reuse ;  /* 0x000000062b207223 */ /* 0x180fe20000010828 */
[----:B------:R-:W-:Y:S01]  /*a6b0*/  FFMA.FTZ R175, R45, R6, -R40 ;  /* 0x000000062daf7223 */ /* 0x000fe20000010828 */
[----:B------:R-:W-:-:S02]  /*a6c0*/  @!P1 VIADD R13, R13, 0x28840 ;  /* 0x000288400d0d9836 */ /* 0x000fc40000000000 */
[-CC-:B------:R-:W-:Y:S01]  /*a6d0*/  FFMA.FTZ R28, R51, R6.reuse, -R40.reuse ;  /* 0x00000006331c7223 */ /* 0x180fe20000010828 */
[----:B------:R-:W-:Y:S01]  /*a6e0*/  MUFU.EX2 R183, R183 ;  /* 0x000000b700b77308 */ /* 0x000fe20000000800 */
[-CC-:B------:R-:W-:Y:S01]  /*a6f0*/  FFMA.FTZ R171, R53, R6.reuse, -R40.reuse ;  /* 0x0000000635ab7223 */ /* 0x180fe20000010828 */
[-CC-:B------:R-:W-:Y:S01]  /*a700*/  FFMA.FTZ R30, R55, R6.reuse, -R40.reuse ;  /* 0x00000006371e7223 */ /* 0x180fe20000010828 */
[----:B------:R-:W-:Y:S01]  /*a710*/  @!P1 PRMT R21, RZ, 0x654, R13 ;  /* 0x00000654ff159816 */ /* 0x000fe2000000000d */
        /* <DEDUP_REMOVED lines=14> */
[----:B------:R-:W-:-:S06]  /*a800*/  FFMA.FTZ R83, R83, R6, -R40 ;  /* 0x0000000653537223 */ /* 0x000fcc0000010828 */
[----:B------:R-:W-:Y:S01]  /*a810*/  MUFU.EX2 R179, R179 ;  /* 0x000000b300b37308 */ /* 0x000fe20000000800 */
[----:B------:R-:W-:Y:S02]  /*a820*/  WARPGROUP.DEPBAR.LE gsb0, 0x0 ;  /* 0x00008000000079c5 */ /* 0x000fe40000010000 */
[----:B------:R-:W-:Y:S01]  /*a830*/  WARPGROUP.ARRIVE ;  /* 0x00000000000079c5 */ /* 0x000fe20000000000 */
[-CC-:B------:R-:W-:Y:S01]  /*a840*/  FFMA.FTZ R164, R205, R6.reuse, -R12.reuse ;  /* 0x00000006cda47223 */ /* 0x180fe2000001080c */
[-C--:B------:R-:W-:Y:S01]  /*a850*/  FFMA.FTZ R165, R177, R6.reuse, -R12 ;  /* 0x00000006b1a57223 */ /* 0x080fe2000001080c */
[-C--:B------:R-:W-:Y:S01]  /*a860*/  FFMA.FTZ R177, R31, R6.reuse, -R40 ;  /* 0x000000061fb17223 */ /* 0x080fe20000010828 */
[----:B------:R-:W-:Y:S01]  /*a870*/  IMAD.U32 R31, RZ, RZ, UR53 ;  /* 0x00000035ff1f7e24 */ /* 0x000fe2000f8e00ff */
[----:B------:R-:W-:Y:S01]  /*a880*/  MUFU.EX2 R29, R29 ;  /* 0x0000001d001d7308 */ /* 0x000fe20000000800 */
[----:B------:R-:W-:Y:S01]  /*a890*/  HGMMA.64x128x16.F32 R88, R160, gdesc[UR4].tnspB, R88, gsb0 ;  /* 0x41e00004a0587df0 */ /* 0x000fe20008000858 */
[----:B------:R-:W-:Y:S01]  /*a8a0*/  UIADD3 UR6, UR10, 0x300, URZ ;  /* 0x000003000a067890 */ /* 0x000fe2000fffe03f */
[-CC-:B------:R-:W-:Y:S01]  /*a8b0*/  FFMA.FTZ R167, R199, R6.reuse, -R12.reuse ;  /* 0x00000006c7a77223 */ /* 0x180fe2000001080c */
[----:B------:R-:W-:Y:S01]  /*a8c0*/  UMOV UR7, 0x40000040 ;  /* 0x4000004000077882 */ /* 0x000fe20000000000 */
[----:B------:R-:W-:Y:S01]  /*a8d0*/  @!P1 LEA R31, R31, UR41, 0x3 ;  /* 0x000000291f1f9c11 */ /* 0x000fe2000f8e18ff */
[-CC-:B------:R-:W-:Y:S01]  /*a8e0*/  FFMA.FTZ R166, R209, R6.reuse, -R12.reuse ;  /* 0x00000006d1a67223 */ /* 0x180fe2000001080c */
[----:B------:R-:W-:Y:S01]  /*a8f0*/  FFMA.FTZ R199, R219, R6, -R12 ;  /* 0x00000006dbc77223 */ /* 0x000fe2000001080c */
[----:B------:R-:W-:Y:S01]  /*a900*/  MUFU.EX2 R177, R177 ;  /* 0x000000b100b17308 */ /* 0x000fe20000000800 */
[----:B------:R-:W-:Y:S01]  /*a910*/  UMOV UR53, UR44 ;  /* 0x0000002c00357c82 */ /* 0x000fe20008000000 */
[----:B------:R-:W-:-:S05]  /*a920*/  @!P1 VIADD R31, R31, 0x28860 ;  /* 0x000288601f1f9836 */ /* 0x000fca0000000000 */
[----:B------:R-:W-:Y:S01]  /*a930*/  @!P1 PRMT R35, RZ, 0x654, R31 ;  /* 0x00000654ff239816 */ /* 0x000fe2000000001f */
        /* <DEDUP_REMOVED lines=18> */
[-C--:B------:R-:W-:Y:S01]  /*aa60*/  FFMA.FTZ R160, R173, R6.reuse, -R12 ;  /* 0x00000006ada07223 */ /* 0x080fe2000001080c */
[-C--:B------:R-:W-:Y:S01]  /*aa70*/  FFMA.FTZ R173, R41, R6.reuse, -R40 ;  /* 0x0000000629ad7223 */ /* 0x080fe20000010828 */
[-CC-:B------:R-:W-:Y:S01]  /*aa80*/  FFMA.FTZ R161, R203, R6.reuse, -R12.reuse ;  /* 0x00000006cba17223 */ /* 0x180fe2000001080c */
[-CC-:B------:R-:W-:Y:S01]  /*aa90*/  FFMA.FTZ R163, R207, R6.reuse, -R12.reuse ;  /* 0x00000006cfa37223 */ /* 0x180fe2000001080c */
[-CC-:B------:R-:W-:Y:S01]  /*aaa0*/  FFMA.FTZ R162, R213, R6.reuse, -R12.reuse ;  /* 0x00000006d5a27223 */ /* 0x180fe2000001080c */
[----:B------:R-:W-:Y:S01]  /*aab0*/  HGMMA.64x128x16.F32 R88, R156, gdesc[UR4].tnspB, R88, gsb0 ;  /* 0x41e000049c587df0 */ /* 0x000fe20008000858 */
[----:B------:R-:W-:Y:S01]  /*aac0*/  UIADD3 UR6, UR10, 0x380, URZ ;  /* 0x000003800a067890 */ /* 0x000fe2000fffe03f */
[----:B------:R-:W-:Y:S01]  /*aad0*/  MUFU.EX2 R173, R173 ;  /* 0x000000ad00ad7308 */ /* 0x000fe20000000800 */
[----:B------:R-:W-:Y:S01]  /*aae0*/  UMOV UR7, 0x40000040 ;  /* 0x4000004000077882 */ /* 0x000fe20000000000 */
[-C--:B------:R-:W-:Y:S01]  /*aaf0*/  FFMA.FTZ R203, R227, R6.reuse, -R12 ;  /* 0x00000006e3cb7223 */ /* 0x080fe2000001080c */
[----:B------:R-:W-:-:S05]  /*ab00*/  FFMA.FTZ R12, R47, R6, -R40 ;  /* 0x000000062f0c7223 */ /* 0x000fca0000010828 */
        /* <DEDUP_REMOVED lines=16> */
[----:B------:R-:W1:Y:S01]  /*ac10*/  MUFU.EX2 R75, R75 ;  /* 0x0000004b004b7308 */ /* 0x000e620000000800 */
[----:B------:R-:W-:-:S02]  /*ac20*/  WARPGROUP.DEPBAR.LE gsb0, 0x0 ;  /* 0x00008000000079c5 */ /* 0x000fc40000010000 */
[----:B------:R-:W-:Y:S01]  /*ac30*/  WARPGROUP.ARRIVE ;  /* 0x00000000000079c5 */ /* 0x000fe20000000000 */
[----:B------:R-:W-:Y:S01]  /*ac40*/  FADD.FTZ R157, -R5, R8 ;  /* 0x00000008059d7221 */ /* 0x000fe20000010100 */
[-CC-:B------:R-:W-:Y:S01]  /*ac50*/  FFMA.FTZ R8, R11, R6.reuse, -R40.reuse ;  /* 0x000000060b087223 */ /* 0x180fe20000010828 */
[-C--:B------:R-:W-:Y:S02]  /*ac60*/  FFMA.FTZ R11, R49, R6.reuse, -R40 ;  /* 0x00000006310b7223 */ /* 0x080fe40000010828 */
[----:B------:R-:W-:Y:S01]  /*ac70*/  MUFU.EX2 R20, R20 ;  /* 0x0000001400147308 */ /* 0x000fe20000000800 */
[----:B------:R-:W-:Y:S01]  /*ac80*/  FMUL.FTZ R157, R157, R6 ;  /* 0x000000069d9d7220 */ /* 0x000fe20000410000 */
[----:B------:R-:W-:Y:S01]  /*ac90*/  HGMMA.64x128x16.F32 R88, R152, gdesc[UR4].tnspB, R88, gsb0 ;  /* 0x41e0000498587df0 */ /* 0x000fe20008000858 */
[----:B0-----:R-:W-:-:S05]  /*aca0*/  F2FP.F16.F32.PACK_AB R156, R199, R14 ;  /* 0x0000000ec79c723e */ /* 0x001fca00000000ff */
[----:B------:R1:W-:Y:S08]  /*acb0*/  MUFU.EX2 R205, R157 ;  /* 0x0000009d00cd7308 */ /* 0x0003f00000000800 */
[----:B------:R-:W0:Y:S01]  /*acc0*/  MUFU.EX2 R8, R8 ;  /* 0x0000000800087308 */ /* 0x000e220000000800 */
[----:B-1----:R-:W-:-:S07]  /*acd0*/  F2FP.F16.F32.PACK_AB R157, R75, R73 ;  /* 0x000000494b9d723e */ /* 0x002fce00000000ff */
[----:B------:R-:W-:Y:S08]  /*ace0*/  MUFU.EX2 R11, R11 ;  /* 0x0000000b000b7308 */ /* 0x000ff00000000800 */
[----:B------:R-:W-:Y:S01]  /*acf0*/  MUFU.EX2 R77, R77 ;  /* 0x0000004d004d7308 */ /* 0x000fe20000000800 */
[----:B0-----:R-:W-:-:S04]  /*ad00*/  FFMA.FTZ R44, R205, R0, R8 ;  /* 0x00000000cd2c7223 */ /* 0x001fc80000010008 */
[C---:B------:R-:W-:Y:S01]  /*ad10*/  FADD.FTZ R44, R181.reuse, R44 ;  /* 0x0000002cb52c7221 */ /* 0x040fe20000010000 */
[----:B------:R-:W-:Y:S02]  /*ad20*/  F2FP.F16.F32.PACK_AB R181, R181, R8 ;  /* 0x00000008b5b5723e */ /* 0x000fe400000000ff */
[----:B------:R-:W-:Y:S08]  /*ad30*/  MUFU.EX2 R0, R61 ;  /* 0x0000003d00007308 */ /* 0x000ff00000000800 */
[----:B------:R-:W0:Y:S08]  /*ad40*/  MUFU.EX2 R201, R201 ;  /* 0x000000c900c97308 */ /* 0x000e300000000800 */
[----:B------:R-:W1:Y:S08]  /*ad50*/  MUFU.EX2 R79, R79 ;  /* 0x0000004f004f7308 */ /* 0x000e700000000800 */
[----:B------:R-:W-:Y:S01]  /*ad60*/  MUFU.EX2 R24, R24 ;  /* 0x0000001800187308 */ /* 0x000fe20000000800 */
[----:B0-----:R-:W-:-:S07]  /*ad70*/  F2FP.F16.F32.PACK_AB R158, R201, R20 ;  /* 0x00000014c99e723e */ /* 0x001fce00000000ff */
[----:B------:R-:W-:Y:S01]  /*ad80*/  MUFU.EX2 R81, R81 ;  /* 0x0000005100517308 */ /* 0x000fe20000000800 */
[----:B-1----:R-:W-:-:S07]  /*ad90*/  F2FP.F16.F32.PACK_AB R159, R79, R77 ;  /* 0x0000004d4f9f723e */ /* 0x002fce00000000ff */
[----:B------:R-:W-:Y:S08]  /*ada0*/  MUFU.EX2 R203, R203 ;  /* 0x000000cb00cb7308 */ /* 0x000ff00000000800 */
[----:B------:R-:W-:Y:S08]  /*adb0*/  MUFU.EX2 R83, R83 ;  /* 0x0000005300537308 */ /* 0x000ff00000000800 */
[----:B------:R-:W-:Y:S08]  /*adc0*/  MUFU.EX2 R26, R229 ;  /* 0x000000e5001a7308 */ /* 0x000ff00000000800 */
[----:B------:R-:W-:Y:S01]  /*add0*/  MUFU.EX2 R85, R85 ;  /* 0x0000005500557308 */ /* 0x000fe20000000800 */
[----:B------:R-:W-:-:S02]  /*ade0*/  WARPGROUP.DEPBAR.LE gsb0, 0x0 ;  /* 0x00008000000079c5 */ /* 0x000fc40000010000 */
[----:B------:R0:W-:Y:S06]  /*adf0*/  BAR.ARV R27, 0x100 ;  /* 0x0004001b0000751d */ /* 0x0001ec0000002000 */
[----:B------:R1:W-:Y:S01]  /*ae00*/  @!P1 SYNCS.ARRIVE.TRANS64.RED.A1T0 RZ, [R21+URZ], RZ ;  /* 0x000000ff15ff99a7 */ /* 0x0003e2000810043f */
[----:B------:R-:W-:Y:S01]  /*ae10*/  FMUL.FTZ R88, R88, R7 ;  /* 0x0000000758587220 */ /* 0x000fe20000410000 */
[----:B0-----:R-:W-:Y:S01]  /*ae20*/  FADD.FTZ R27, R183, R44 ;  /* 0x0000002cb71b7221 */ /* 0x001fe20000010000 */
[----:B------:R-:W-:Y:S01]  /*ae30*/  F2FP.F16.F32.PACK_AB R183, R34, R183 ;  /* 0x000000b722b7723e */ /* 0x000fe200000000ff */
[-C--:B------:R-:W-:Y:S01]  /*ae40*/  FMUL.FTZ R89, R89, R7.reuse ;  /* 0x0000000759597220 */ /* 0x080fe20000410000 */
[-C--:B------:R-:W-:Y:S01]  /*ae50*/  FMUL.FTZ R92, R92, R7.reuse ;  /* 0x000000075c5c7220 */ /* 0x080fe20000410000 */
[-C--:B------:R-:W-:Y:S01]  /*ae60*/  FMUL.FTZ R93, R93, R7.reuse ;  /* 0x000000075d5d7220 */ /* 0x080fe20000410000 */
[-C--:B------:R-:W-:Y:S01]  /*ae70*/  FMUL.FTZ R96, R96, R7.reuse ;  /* 0x0000000760607220 */ /* 0x080fe20000410000 */
[----:B-1----:R-:W-:Y:S01]  /*ae80*/  FADD.FTZ R21, R9, R2 ;  /* 0x0000000209157221 */ /* 0x002fe20000010000 */
[----:B------:R0:W-:Y:S01]  /*ae90*/  @!P1 SYNCS.ARRIVE.TRANS64.RED.A1T0 RZ, [R35+URZ], RZ ;  /* 0x000000ff23ff99a7 */ /* 0x0001e2000810043f */
[-C--:B------:R-:W-:Y:S01]  /*aea0*/  FMUL.FTZ R97, R97, R7.reuse ;  /* 0x0000000761617220 */ /* 0x080fe20000410000 */
[-C--:B------:R-:W-:Y:S01]  /*aeb0*/  FMUL.FTZ R100, R100, R7.reuse ;  /* 0x0000000764647220 */ /* 0x080fe20000410000 */
[----:B------:R-:W-:Y:S01]  /*aec0*/  FADD.FTZ R2, R182, R21 ;  /* 0x00000015b6027221 */ /* 0x000fe20000010000 */
[----:B------:R-:W-:Y:S01]  /*aed0*/  F2FP.F16.F32.PACK_AB R182, R15, R182 ;  /* 0x000000b60fb6723e */ /* 0x000fe200000000ff */
[-C--:B------:R-:W-:Y:S01]  /*aee0*/  FFMA.FTZ R21, R63, R6.reuse, -R40 ;  /* 0x000000063f157223 */ /* 0x080fe20000010828 */
[-C--:B------:R-:W-:Y:S01]  /*aef0*/  FMUL.FTZ R101, R101, R7.reuse ;  /* 0x0000000765657220 */ /* 0x080fe20000410000 */
[----:B------:R-:W-:Y:S01]  /*af00*/  FADD.FTZ R31, R15, R2 ;  /* 0x000000020f1f7221 */ /* 0x000fe20000010000 */
[----:B------:R-:W-:Y:S01]  /*af10*/  FADD.FTZ R2, R34, R27 ;  /* 0x0000001b22027221 */ /* 0x000fe20000010000 */
[-C--:B------:R-:W-:Y:S01]  /*af20*/  FMUL.FTZ R104, R104, R7.reuse ;  /* 0x0000000768687220 */ /* 0x080fe20000410000 */
[-C--:B------:R-:W-:Y:S01]  /*af30*/  FMUL.FTZ R105, R105, R7.reuse ;  /* 0x0000000769697220 */ /* 0x080fe20000410000 */
[----:B------:R-:W-:Y:S01]  /*af40*/  FADD.FTZ R44, R176, R31 ;  /* 0x0000001fb02c7221 */ /* 0x000fe20000010000 */
[----:B------:R-:W-:Y:S01]  /*af50*/  FADD.FTZ R27, R177, R2 ;  /* 0x00000002b11b7221 */ /* 0x000fe20000010000 */
[----:B------:R-:W1:Y:S01]  /*af60*/  MUFU.EX2 R21, R21 ;  /* 0x0000001500157308 */ /* 0x000e620000000800 */
        /* <DEDUP_REMOVED lines=12> */
[----:B------:R-:W-:Y:S01]  /*b030*/  FMUL.FTZ R120, R120, R7 ;  /* 0x0000000778787220 */ /* 0x000fe20000410000 */
[----:B------:R-:W-:Y:S01]  /*b040*/  FADD.FTZ R44, R172, R31 ;  /* 0x0000001fac2c7221 */ /* 0x000fe20000010000 */
[----:B------:R-:W-:Y:S01]  /*b050*/  FADD.FTZ R27, R173, R2 ;  /* 0x00000002ad1b7221 */ /* 0x000fe20000010000 */
[C---:B------:R-:W-:Y:S01]  /*b060*/  F2FP.F16.F32.PACK_AB R173, R32.reuse, R173 ;  /* 0x000000ad20ad723e */ /* 0x040fe200000000ff */
[-C--:B------:R-:W-:Y:S01]  /*b070*/  FMUL.FTZ R121, R121, R7.reuse ;  /* 0x0000000779797220 */ /* 0x080fe20000410000 */
[----:B------:R-:W-:Y:S01]  /*b080*/  FADD.FTZ R31, R33, R44 ;  /* 0x0000002c211f7221 */ /* 0x000fe20000010000 */
[----:B------:R-:W-:Y:S01]  /*b090*/  FADD.FTZ R2, R32, R27 ;  /* 0x0000001b20027221 */ /* 0x000fe20000010000 */
[-C--:B------:R-:W-:Y:S01]  /*b0a0*/  FMUL.FTZ R124, R124, R7.reuse ;  /* 0x000000077c7c7220 */ /* 0x080fe20000410000 */
[-C--:B------:R-:W-:Y:S01]  /*b0b0*/  FMUL.FTZ R125, R125, R7.reuse ;  /* 0x000000077d7d7220 */ /* 0x080fe20000410000 */
[----:B------:R-:W-:Y:S01]  /*b0c0*/  FADD.FTZ R44, R174, R31 ;  /* 0x0000001fae2c7221 */ /* 0x000fe20000010000 */
[----:B------:R-:W-:Y:S01]  /*b0d0*/  FADD.FTZ R27, R175, R2 ;  /* 0x00000002af1b7221 */ /* 0x000fe20000010000 */
[-CC-:B------:R-:W-:Y:S01]  /*b0e0*/  FFMA.FTZ R2, R169, R6.reuse, -R40.reuse ;  /* 0x00000006a9027223 */ /* 0x180fe20000010828 */
[----:B------:R-:W-:Y:S01]  /*b0f0*/  FFMA.FTZ R40, R87, R6, -R40 ;  /* 0x0000000657287223 */ /* 0x000fe20000010828 */
[C---:B------:R-:W-:Y:S01]  /*b100*/  FADD.FTZ R31, R165.reuse, R44 ;  /* 0x0000002ca51f7221 */ /* 0x040fe20000010000 */
[----:B------:R-:W-:Y:S01]  /*b110*/  FADD.FTZ R44, R12, R27 ;  /* 0x0000001b0c2c7221 */ /* 0x000fe20000010000 */
[----:B------:R2:W3:Y:S01]  /*b120*/  MUFU.EX2 R155, R2 ;  /* 0x00000002009b7308 */ /* 0x0004e20000000800 */
[----:B------:R-:W-:Y:S01]  /*b130*/  F2FP.F16.F32.PACK_AB R174, R165, R174 ;  /* 0x000000aea5ae723e */ /* 0x000fe200000000ff */
[----:B------:R-:W-:Y:S01]  /*b140*/  FADD.FTZ R46, R168, R31 ;  /* 0x0000001fa82e7221 */ /* 0x000fe20000010000 */
[----:B------:R-:W-:Y:S01]  /*b150*/  FADD.FTZ R9, R11, R44 ;  /* 0x0000002c0b097221 */ /* 0x000fe20000010000 */
[C---:B------:R-:W-:Y:S01]  /*b160*/  F2FP.F16.F32.PACK_AB R168, R167.reuse, R168 ;  /* 0x000000a8a7a8723e */ /* 0x040fe200000000ff */
[-C--:B------:R-:W-:Y:S01]  /*b170*/  FMUL.FTZ R128, R128, R7.reuse ;  /* 0x0000000780807220 */ /* 0x080fe20000410000 */
[----:B------:R-:W-:Y:S01]  /*b180*/  FADD.FTZ R15, R167, R46 ;  /* 0x0000002ea70f7221 */ /* 0x000fe20000010000 */
[----:B------:R-:W-:Y:S01]  /*b190*/  FADD.FTZ R44, R28, R9 ;  /* 0x000000091c2c7221 */ /* 0x000fe20000010000 */
[----:B-1----:R-:W-:Y:S01]  /*b1a0*/  F2FP.F16.F32.PACK_AB R167, R21, R0 ;  /* 0x0000000015a7723e */ /* 0x002fe200000000ff */
[----:B------:R-:W1:Y:S01]  /*b1b0*/  MUFU.EX2 R40, R40 ;  /* 0x0000002800287308 */ /* 0x000e620000000800 */
[----:B------:R-:W-:Y:S01]  /*b1c0*/  FADD.FTZ R46, R170, R15 ;  /* 0x0000000faa2e7221 */ /* 0x000fe20000010000 */
[----:B------:R-:W-:Y:S01]  /*b1d0*/  FADD.FTZ R9, R171, R44 ;  /* 0x0000002cab097221 */ /* 0x000fe20000010000 */
[----:B------:R-:W-:Y:S01]  /*b1e0*/  F2FP.F16.F32.PACK_AB R170, R161, R170 ;  /* 0x000000aaa1aa723e */ /* 0x000fe200000000ff */
[-C--:B------:R-:W-:Y:S01]  /*b1f0*/  FMUL.FTZ R129, R129, R7.reuse ;  /* 0x0000000781817220 */ /* 0x080fe20000410000 */
[----:B------:R-:W-:Y:S01]  /*b200*/  FADD.FTZ R15, R161, R46 ;  /* 0x0000002ea10f7221 */ /* 0x000fe20000010000 */
[----:B------:R-:W-:Y:S01]  /*b210*/  FADD.FTZ R8, R30, R9 ;  /* 0x000000091e087221 */ /* 0x000fe20000010000 */
[-C--:B------:R-:W-:Y:S01]  /*b220*/  FMUL.FTZ R132, R132, R7.reuse ;  /* 0x0000000784847220 */ /* 0x080fe20000410000 */
[-C--:B------:R-:W-:Y:S01]  /*b230*/  FMUL.FTZ R133, R133, R7.reuse ;  /* 0x0000000785857220 */ /* 0x080fe20000410000 */
        /* <DEDUP_REMOVED lines=56> */
[----:B--2---:R-:W-:Y:S01]  /*b5c0*/  FADD.FTZ R2, R26, R9 ;  /* 0x000000091a027221 */ /* 0x004fe20000010000 */
[----:B---3--:R-:W-:Y:S01]  /*b5d0*/  FADD.FTZ R32, R155, R32 ;  /* 0x000000209b207221 */ /* 0x008fe20000010000 */
[----:B------:R-:W-:Y:S01]  /*b5e0*/  F2FP.F16.F32.PACK_AB R160, R195, R160 ;  /* 0x000000a0c3a0723e */ /* 0x000fe200000000ff */
[----:B------:R-:W-:Y:S01]  /*b5f0*/  FMUL.FTZ R107, R107, R205 ;  /* 0x000000cd6b6b7220 */ /* 0x000fe20000410000 */
[----:B------:R-:W-:Y:S01]  /*b600*/  F2FP.F16.F32.PACK_AB R161, R67, R65 ;  /* 0x0000004143a1723e */ /* 0x000fe200000000ff */
[----:B------:R-:W-:Y:S01]  /*b610*/  FADD.FTZ R2, R85, R2 ;  /* 0x0000000255027221 */ /* 0x000fe20000010000 */
[----:B------:R-:W-:Y:S01]  /*b620*/  F2FP.F16.F32.PACK_AB R162, R197, R162 ;  /* 0x000000a2c5a2723e */ /* 0x000fe200000000ff */
[----:B-1----:R-:W-:Y:S01]  /*b630*/  FADD.FTZ R0, R40, R32 ;  /* 0x0000002028007221 */ /* 0x002fe20000010000 */
[----:B------:R-:W-:Y:S01]  /*b640*/  F2FP.F16.F32.PACK_AB R163, R71, R69 ;  /* 0x0000004547a3723e */ /* 0x000fe200000000ff */
[-C--:B------:R-:W-:Y:S01]  /*b650*/  FMUL.FTZ R110, R110, R205.reuse ;  /* 0x000000cd6e6e7220 */ /* 0x080fe20000410000 */
[----:B------:R-:W-:Y:S01]  /*b660*/  F2FP.F16.F32.PACK_AB R152, R203, R24 ;  /* 0x00000018cb98723e */ /* 0x000fe200000000ff */
[----:B------:R-:W-:Y:S01]  /*b670*/  FMUL.FTZ R111, R111, R205 ;  /* 0x000000cd6f6f7220 */ /* 0x000fe20000410000 */
[----:B------:R-:W-:Y:S01]  /*b680*/  F2FP.F16.F32.PACK_AB R153, R83, R81 ;  /* 0x000000515399723e */ /* 0x000fe200000000ff */
[-C--:B------:R-:W-:Y:S01]  /*b690*/  FMUL.FTZ R114, R114, R205.reuse ;  /* 0x000000cd72727220 */ /* 0x080fe20000410000 */
        /* <DEDUP_REMOVED lines=22> */
[----:B------:R-:W-:Y:S01]  /*b800*/  IMAD.MOV.U32 R7, RZ, RZ, R4 ;  /* 0x000000ffff077224 */ /* 0x000fe200078e0004 */
[----:B0-----:R-:W-:Y:S06]  /*b810*/  @P2 BRA `(.L_x_7847) ;  /* 0xffffffd8001c2947 */ /* 0x001fec000383ffff */
.L_x_7838:
        /* <DEDUP_REMOVED lines=10> */
.L_x_7865:
        /* <DEDUP_REMOVED lines=9> */
.L_x_7850:
[----:B------:R-:W-:Y:S01]  /*b950*/  ULEA UR6, UR44, UR41, 0x3 ;  /* 0x000000292c067291 */ /* 0x000fe2000f8e183f */
[----:B------:R-:W-:-:S05]  /*b960*/  IMAD.U32 R4, RZ, RZ, UR45 ;  /* 0x0000002dff047e24 */ /* 0x000fca000f8e00ff */
[----:B------:R-:W-:-:S04]  /*b970*/  SHF.L.U32 R4, R4, 0x1f, RZ ;  /* 0x0000001f04047819 */ /* 0x000fc800000006ff */
[----:B------:R0:W1:Y:S01]  /*b980*/  SYNCS.PHASECHK.TRANS64.TRYWAIT P3, [UR6+0x28830], R4 ;  /* 0x02883004ff0075a7 */ /* 0x0000620008060146 */
[----:B------:R-:W-:Y:S05]  /*b990*/  @!P0 BRA `(.L_x_7851) ;  /* 0x0000000000048947 */ /* 0x000fea0003800000 */
[----:B------:R-:W-:Y:S01]  /*b9a0*/  BPT.TRAP 0x1 ;  /* 0x000000040000795c */ /* 0x000fe20000300000 */
.L_x_7851:
[----:B-1----:R-:W-:Y:S05]  /*b9b0*/  @P3 BRA `(.L_x_7849) ;  /* 0x0000000000083947 */ /* 0x002fea0003800000 */
[----:B------:R-:W1:Y:S02]  /*b9c0*/  SYNCS.PHASECHK.TRANS64.TRYWAIT P3, [UR6+0x28830], R4 ;  /* 0x02883004ff0075a7 */ /* 0x000e640008060146 */
[----:B-1----:R-:W-:Y:S05]  /*b9d0*/  @!P3 BRA `(.L_x_7852) ;  /* 0x000000a80054b947 */ /* 0x002fea0003800000 */
.L_x_7849:
        /* <DEDUP_REMOVED lines=45> */
.L_x_7854:
[----:B------:R-:W-:Y:S01]  /*bcb0*/  ULEA UR6, UR56, UR41, 0x3 ;  /* 0x0000002938067291 */ /* 0x000fe2000f8e183f */
[----:B------:R-:W-:-:S05]  /*bcc0*/  IMAD.U32 R4, RZ, RZ, UR57 ;  /* 0x00000039ff047e24 */ /* 0x000fca000f8e00ff */
[----:B------:R-:W-:-:S04]  /*bcd0*/  SHF.L.U32 R4, R4, 0x1f, RZ ;  /* 0x0000001f04047819 */ /* 0x000fc800000006ff */
[----:B------:R0:W1:Y:S01]  /*bce0*/  SYNCS.PHASECHK.TRANS64.TRYWAIT P2, [UR6+0x28850], R4 ;  /* 0x02885004ff0075a7 */ /* 0x0000620008040146 */
[----:B------:R-:W-:Y:S05]  /*bcf0*/  @!P0 BRA `(.L_x_7855) ;  /* 0x0000000000048947 */ /* 0x000fea0003800000 */
[----:B------:R-:W-:Y:S01]  /*bd00*/  BPT.TRAP 0x1 ;  /* 0x000000040000795c */ /* 0x000fe20000300000 */
.L_x_7855:
[----:B-1----:R-:W-:Y:S05]  /*bd10*/  @P2 BRA `(.L_x_7853) ;  /* 0x0000000000082947 */ /* 0x002fea0003800000 */
[----:B------:R-:W1:Y:S02]  /*bd20*/  SYNCS.PHASECHK.TRANS64.TRYWAIT P2, [UR6+0x28850], R4 ;  /* 0x02885004ff0075a7 */ /* 0x000e640008040146 */
[----:B-1----:R-:W-:Y:S05]  /*bd30*/  @!P2 BRA `(.L_x_7856) ;  /* 0x000000a40094a947 */ /* 0x002fea0003800000 */
.L_x_7853:
        /* <DEDUP_REMOVED lines=9> */
[----:B------:R-:W1:Y:S01]  /*bdd0*/  @P5 LDC R53, c[0x0][0x44c] ;  /* 0x00011300ff355b82 */ /* 0x000e620000000800 */
[----:B------:R-:W-:Y:S01]  /*bde0*/  FMUL.FTZ R10, R35, UR55 ;  /* 0x00000037230a7c20 */ /* 0x000fe20008410000 */
[----:B------:R-:W-:Y:S01]  /*bdf0*/  FMUL.FTZ R35, R36, UR55 ;  /* 0x0000003724237c20 */ /* 0x000fe20008410000 */
[----:B------:R-:W-:Y:S01]  /*be00*/  ULOP3.LUT UR6, UR6, 0x4000000, URZ, 0xfc, !UPT ;  /* 0x0400000006067892 */ /* 0x000fe2000f8efc3f */
[----:B------:R-:W-:Y:S01]  /*be10*/  FMUL.FTZ R36, R58, UR55 ;  /* 0x000000373a247c20 */ /* 0x000fe20008410000 */
[----:B------:R-:W-:-:S02]  /*be20*/  IMAD.U32 R58, RZ, RZ, UR44 ;  /* 0x0000002cff3a7e24 */ /* 0x000fc4000f8e00ff */
[----:B------:R-:W-:Y:S01]  /*be30*/  FMUL.FTZ R15, R38, UR55 ;  /* 0x00000037260f7c20 */ /* 0x000fe20008410000 */
[----:B------:R-:W-:Y:S01]  /*be40*/  ULEA UR10, UR56, UR6, 0xb ;  /* 0x00000006380a7291 */ /* 0x000fe2000f8e583f */
[----:B------:R-:W-:Y:S01]  /*be50*/  FMUL.FTZ R38, R62, UR55 ;  /* 0x000000373e267c20 */ /* 0x000fe20008410000 */
[----:B------:R-:W-:Y:S01]  /*be60*/  FMUL.FTZ R62, R65, UR55 ;  /* 0x00000037413e7c20 */ /* 0x000fe20008410000 */
[----:B------:R-:W-:Y:S01]  /*be70*/  FMUL.FTZ R21, R43, UR55 ;  /* 0x000000372b157c20 */ /* 0x000fe20008410000 */
[----:B------:R-:W-:Y:S01]  /*be80*/  FMUL.FTZ R43, R45, UR55 ;  /* 0x000000372d2b7c20 */ /* 0x000fe20008410000 */
[----:B------:R-:W-:Y:S01]  /*be90*/  FMUL.FTZ R12, R24, UR55 ;  /* 0x00000037180c7c20 */ /* 0x000fe20008410000 */
[----:B------:R-:W-:Y:S01]  /*bea0*/  FMUL.FTZ R13, R25, UR55 ;  /* 0x00000037190d7c20 */ /* 0x000fe20008410000 */
[----:B------:R-:W-:Y:S01]  /*beb0*/  UMOV UR6, UR10 ;  /* 0x0000000a00067c82 */ /* 0x000fe20008000000 */
[----:B0-----:R-:W-:Y:S01]  /*bec0*/  FMUL.FTZ R4, R27, UR55 ;  /* 0x000000371b047c20 */ /* 0x001fe20008410000 */
        /* <DEDUP_REMOVED lines=79> */
[----:B------:R0:W0:Y:S08]  /*c3c0*/  MUFU.TANH R74, R77 ;  /* 0x0000004d004a7308 */ /* 0x0000300000002400 */
[----:B------:R-:W0:Y:S08]  /*c3d0*/  MUFU.TANH R46, R46 ;  /* 0x0000002e002e7308 */ /* 0x000e300000002400 */
[----:B------:R-:W0:Y:S08]  /*c3e0*/  MUFU.TANH R47, R47 ;  /* 0x0000002f002f7308 */ /* 0x000e300000002400 */
[----:B------:R-:W0:Y:S08]  /*c3f0*/  MUFU.TANH R80, R80 ;  /* 0x0000005000507308 */ /* 0x000e300000002400 */
        /* <DEDUP_REMOVED lines=16> */
[----:B------:R-:W-:Y:S01]  /*c500*/  WARPGROUP.ARRIVE ;  /* 0x00000000000079c5 */ /* 0x000fe20000000000 */
[----:B------:R-:W-:Y:S01]  /*c510*/  FMUL.FTZ R165, R29, UR55 ;  /* 0x000000371da57c20 */ /* 0x000fe20008410000 */
[----:B------:R-:W-:Y:S01]  /*c520*/  FMUL.FTZ R29, R54, UR55 ;  /* 0x00000037361d7c20 */ /* 0x000fe20008410000 */
[----:B------:R-:W-:Y:S01]  /*c530*/  FMUL.FTZ R167, R33, UR55 ;  /* 0x0000003721a77c20 */ /* 0x000fe20008410000 */
[----:B------:R-:W5:Y:S01]  /*c540*/  @P5 LDC R54, c[0x0][0x450] ;  /* 0x00011400ff365b82 */ /* 0x000f620000000800 */
[----:B------:R-:W-:-:S02]  /*c550*/  FMUL.FTZ R33, R63, UR55 ;  /* 0x000000373f217c20 */ /* 0x000fc40008410000 */
[----:B------:R-:W-:Y:S01]  /*c560*/  HGMMA.64x128x16.F32 R88, R160, gdesc[UR4].tnspB, R88, gsb0 ;  /* 0x41e00004a0587df0 */ /* 0x000fe20008000858 */
[----:B------:R-:W-:Y:S01]  /*c570*/  UIADD3 UR6, UR10, 0x300, URZ ;  /* 0x000003000a067890 */ /* 0x000fe2000fffe03f */
[----:B------:R-:W-:Y:S01]  /*c580*/  FMUL.FTZ R63, R68, UR55 ;  /* 0x00000037443f7c20 */ /* 0x000fe20008410000 */
[----:B------:R-:W-:Y:S01]  /*c590*/  UMOV UR7, 0x40000040 ;  /* 0x4000004000077882 */ /* 0x000fe20000000000 */
[----:B------:R-:W-:Y:S02]  /*c5a0*/  VIADD R68, R17, UR36 ;  /* 0x0000002411447c36 */ /* 0x000fe40008000000 */
[----:B------:R-:W-:Y:S01]  /*c5b0*/  FMUL.FTZ R164, R28, UR55 ;  /* 0x000000371ca47c20 */ /* 0x000fe20008410000 */
[----:B------:R-:W-:Y:S01]  /*c5c0*/  FMUL.FTZ R28, R55, UR55 ;  /* 0x00000037371c7c20 */ /* 0x000fe20008410000 */
[----:B------:R-:W-:Y:S01]  /*c5d0*/  FMUL.FTZ R55, R56, UR55 ;  /* 0x0000003738377c20 */ /* 0x000fe20008410000 */
[----:B-1----:R-:W-:-:S04]  /*c5e0*/  @P5 IMAD.HI.U32 R53, R68, R53, RZ ;  /* 0x0000003544355227 */ /* 0x002fc800078e00ff */
        /* <DEDUP_REMOVED lines=8> */
[----:B-----5:R-:W-:Y:S01]  /*c670*/  @P5 SHF.R.U32.HI R68, RZ, R54, R53 ;  /* 0x00000036ff445219 */ /* 0x020fe20000011635 */
[----:B------:R-:W-:Y:S01]  /*c680*/  FMUL.FTZ R53, R86, UR55 ;  /* 0x0000003756357c20 */ /* 0x000fe20008410000 */
[----:B------:R-:W-:Y:S01]  /*c690*/  @!P1 LEA R54, R58, UR41, 0x3 ;  /* 0x000000293a369c11 */ /* 0x000fe2000f8e18ff */
[----:B------:R-:W-:Y:S01]  /*c6a0*/  IMAD.SHL.U32 R86, R3, 0x80, RZ ;  /* 0x0000008003567824 */ /* 0x000fe200078e00ff */
[----:B------:R-:W-:Y:S01]  /*c6b0*/  IADD3 R58, -R23, 0xb, RZ ;  /* 0x0000000b173a7810 */ /* 0x000fe20007ffe1ff */
[----:B------:R-:W5:Y:S02]  /*c6c0*/  SHFL.IDX PT, R65, R68, RZ, 0x1c1f ;  /* 0x001c1fff44417589 */ /* 0x000f6400000e0000 */
        /* <DEDUP_REMOVED lines=21> */
[----:B------:R-:W-:-:S03]  /*c820*/  IADD3 R59, -R86, 0x1, RZ ;  /* 0x00000001563b7810 */ /* 0x000fc60007ffe1ff */
[----:B------:R-:W-:Y:S01]  /*c830*/  HGMMA.64x128x16.F32 R88, R156, gdesc[UR4].tnspB, R88, gsb0 ;  /* 0x41e000049c587df0 */ /* 0x000fe20008000858 */
[----:B------:R-:W-:Y:S01]  /*c840*/  UIADD3 UR6, UR10, 0x380, URZ ;  /* 0x000003800a067890 */ /* 0x000fe2000fffe03f */
[----:B------:R-:W-:Y:S01]  /*c850*/  IMAD R59, R16, -0x2, R59 ;  /* 0xfffffffe103b7824 */ /* 0x000fe200078e023b */
[----:B------:R-:W-:Y:S01]  /*c860*/  UMOV UR7, 0x40000040 ;  /* 0x4000004000077882 */ /* 0x000fe20000000000 */
[----:B------:R-:W0:Y:S08]  /*c870*/  MUFU.TANH R160, R160 ;  /* 0x000000a000a07308 */ /* 0x000e300000002400 */
[----:B------:R-:W0:Y:S01]  /*c880*/  MUFU.TANH R37, R37 ;  /* 0x0000002500257308 */ /* 0x000e220000002400 */
[----:B------:R-:W-:-:S02]  /*c890*/  WARPGROUP.DEPBAR.LE gsb0, 0x0 ;  /* 0x00008000000079c5 */ /* 0x000fc40000010000 */
[----:B------:R-:W-:Y:S01]  /*c8a0*/  WARPGROUP.ARRIVE ;  /* 0x00000000000079c5 */ /* 0x000fe20000000000 */
[----:B------:R-:W2:Y:S05]  /*c8b0*/  LDC R156, c[0x0][0x2f0] ;  /* 0x0000bc00ff9c7b82 */ /* 0x000eaa0000000800 */
[----:B------:R-:W-:Y:S01]  /*c8c0*/  HGMMA.64x128x16.F32 R88, R152, gdesc[UR4].tnspB, R88, gsb0 ;  /* 0x41e0000498587df0 */ /* 0x000fe20008000858 */
[----:B--2---:R-:W-:-:S04]  /*c8d0*/  IMAD R59, R156, UR42, R59 ;  /* 0x0000002a9c3b7c24 */ /* 0x004fc8000f8e023b */
[----:B------:R-:W-:Y:S01]  /*c8e0*/  VIADD R59, R59, -UR54 ;  /* 0x800000363b3b7c36 */ /* 0x000fe20008000000 */
[----:B------:R-:W-:Y:S02]  /*c8f0*/  WARPGROUP.DEPBAR.LE gsb0, 0x0 ;  /* 0x00008000000079c5 */ /* 0x000fe40000010000 */
[----:B------:R2:W-:Y:S06]  /*c900*/  BAR.ARV R58, 0x100 ;  /* 0x0004003a0000751d */ /* 0x0005ec0000002000 */
[----:B------:R3:W-:Y:S01]  /*c910*/  @!P1 SYNCS.ARRIVE.TRANS64.RED.A1T0 RZ, [R54+URZ], RZ ;  /* 0x000000ff36ff99a7 */ /* 0x0007e2000810043f */
[----:B------:R-:W-:-:S02]  /*c920*/  VIADD R152, R59, UR53 ;  /* 0x000000353b987c36 */ /* 0x000fc40008000000 */
[----:B------:R-:W-:Y:S02]  /*c930*/  VIADD R154, R59, UR49 ;  /* 0x000000313b9a7c36 */ /* 0x000fe40008000000 */
[--C-:B-----5:R-:W-:Y:S02]  /*c940*/  IMAD.IADD R70, R152, 0x1, R65.reuse ;  /* 0x0000000198467824 */ /* 0x120fe400078e0241 */
[----:B------:R-:W-:Y:S02]  /*c950*/  IMAD.IADD R72, R154, 0x1, R65 ;  /* 0x000000019a487824 */ /* 0x000fe400078e0241 */
[----:B---3--:R-:W-:-:S06]  /*c960*/  FMUL.FTZ R54, R87, UR55 ;  /* 0x0000003757367c20 */ /* 0x008fcc0008410000 */
[----:B------:R-:W3:Y:S01]  /*c970*/  MUFU.TANH R54, R54 ;  /* 0x0000003600367308 */ /* 0x000ee20000002400 */
[----:B012-4-:R-:W-:Y:S05]  /*c980*/  @!P6 BRA `(.L_x_7857) ;  /* 0x00000000005ce947 */ /* 0x017fea0003800000 */
        /* <DEDUP_REMOVED lines=13> */
.L_x_7859:
[----:B------:R-:W-:-:S05]  /*ca60*/  IMAD.U32 R69, RZ, RZ, UR52 ;  /* 0x00000034ff457e24 */ /* 0x000fca000f8e00ff */
[----:B------:R-:W-:-:S13]  /*ca70*/  ISETP.NE.AND P2, PT, R69, 0x1, PT ;  /* 0x000000014500780c */ /* 0x000fda0003f45270 */
[----:B------:R-:W0:Y:S02]  /*ca80*/  @P2 LDC.64 R58, c[0x0][0x9e8] ;  /* 0x00027a00ff3a2b82 */ /* 0x000e240000000a00 */
[----:B0-----:R-:W-:-:S05]  /*ca90*/  @P2 IMAD.HI.U32 R58, R65, R58, RZ ;  /* 0x0000003a413a2227 */ /* 0x001fca00078e00ff */
[----:B------:R-:W-:-:S07]  /*caa0*/  @P2 SHF.R.U32.HI R65, RZ, R59, R58 ;  /* 0x0000003bff412219 */ /* 0x000fce000001163a */
.L_x_7860:
[----:B------:R-:W-:Y:S05]  /*cab0*/  BSYNC B0 ;  /* 0x0000000000007941 */ /* 0x000fea0003800000 */
.L_x_7858:
[----:B------:R-:W-:-:S04]  /*cac0*/  IMAD R65, R65, R69, -R86 ;  /* 0x0000004541417224 */ /* 0x000fc800078e0a56 */
[----:B------:R-:W-:-:S05]  /*cad0*/  IMAD R65, R16, -0x2, R65 ;  /* 0xfffffffe10417824 */ /* 0x000fca00078e0241 */
[----:B------:R-:W-:Y:S02]  /*cae0*/  VIADDMNMX R70, R65, R69, R70, PT ;  /* 0x0000004541467246 */ /* 0x000fe40003800146 */
[----:B------:R-:W-:-:S07]  /*caf0*/  VIMNMX R72, R72, R65, !PT ;  /* 0x0000004148487248 */ /* 0x000fce0007fe0100 */
.L_x_7857:
[----:B------:R-:W-:-:S04]  /*cb00*/  ISETP.GT.AND P2, PT, R3, -0x1, PT ;  /* 0xffffffff0300780c */ /* 0x000fc80003f44270 */
[C---:B------:R-:W-:Y:S02]  /*cb10*/  ISETP.GT.AND P4, PT, R72.reuse, RZ, P2 ;  /* 0x000000ff4800720c */ /* 0x040fe40001784270 */
[----:B------:R-:W-:Y:S02]  /*cb20*/  ISETP.GT.AND P3, PT, R72, 0x1, P2 ;  /* 0x000000014800780c */ /* 0x000fe40001764270 */
[C---:B------:R-:W-:Y:S02]  /*cb30*/  ISETP.LT.OR P4, PT, R70.reuse, 0x1, P4 ;  /* 0x000000014600780c */ /* 0x040fe40002781670 */
[----:B------:R-:W-:Y:S02]  /*cb40*/  ISETP.LT.OR P3, PT, R70, 0x2, P3 ;  /* 0x000000024600780c */ /* 0x000fe40001f61670 */
[----:B------:R-:W-:Y:S02]  /*cb50*/  FSEL R58, R12, -INF , !P4 ;  /* 0xff8000000c3a7808 */ /* 0x000fe40006000000 */
[----:B------:R-:W-:-:S02]  /*cb60*/  FSEL R179, R13, -INF , !P3 ;  /* 0xff8000000db37808 */ /* 0x000fc40005800000 */
[C---:B------:R-:W-:Y:S01]  /*cb70*/  ISETP.GT.AND P4, PT, R72.reuse, 0x8, P2 ;  /* 0x000000084800780c */ /* 0x040fe20001784270 */
[----:B------:R-:W0:Y:S01]  /*cb80*/  SHFL.IDX PT, R13, R68, 0x1, 0x1c1f ;  /* 0x003c1f00440d7f89 */ /* 0x000e2200000e0000 */
[----:B------:R-:W-:Y:S02]  /*cb90*/  ISETP.GT.AND P3, PT, R72, 0x9, P2 ;  /* 0x000000094800780c */ /* 0x000fe40001764270 */
[C---:B------:R-:W-:Y:S02]  /*cba0*/  ISETP.LT.OR P4, PT, R70.reuse, 0x9, P4 ;  /* 0x000000094600780c */ /* 0x040fe40002781670 */
[----:B------:R-:W-:Y:S02]  /*cbb0*/  ISETP.LT.OR P3, PT, R70, 0xa, P3 ;  /* 0x0000000a4600780c */ /* 0x000fe40001f61670 */
[----:B------:R-:W-:Y:S02]  /*cbc0*/  FSEL R181, R164, -INF , !P4 ;  /* 0xff800000a4b57808 */ /* 0x000fe40006000000 */
[----:B------:R-:W-:-:S02]  /*cbd0*/  FSEL R195, R165, -INF , !P3 ;  /* 0xff800000a5c37808 */ /* 0x000fc40005800000 */
[C---:B------:R-:W-:Y:S02]  /*cbe0*/  ISETP.GT.AND P4, PT, R72.reuse, 0x10, P2 ;  /* 0x000000104800780c */ /* 0x040fe40001784270 */
        /* <DEDUP_REMOVED lines=15> */
[----:B------:R-:W-:Y:S01]  /*cce0*/  FSEL R155, R40, -INF , !P4 ;  /* 0xff800000289b7808 */ /* 0x000fe20006000000 */
[----:B0-----:R-:W-:Y:S01]  /*ccf0*/  IMAD.IADD R40, R152, 0x1, R13 ;  /* 0x0000000198287824 */ /* 0x001fe200078e020d */
[----:B------:R-:W-:-:S02]  /*cd00*/  FSEL R153, R41, -INF , !P3 ;  /* 0xff80000029997808 */ /* 0x000fc40005800000 */
[C---:B------:R-:W-:Y:S02]  /*cd10*/  ISETP.GT.AND P4, PT, R72.reuse, 0x28, P2 ;  /* 0x000000284800780c */ /* 0x040fe40001784270 */
[----:B------:R-:W-:Y:S02]  /*cd20*/  ISETP.GT.AND P3, PT, R72, 0x29, P2 ;  /* 0x000000294800780c */ /* 0x000fe40001764270 */
[C---:B------:R-:W-:Y:S02]  /*cd30*/  ISETP.LT.OR P4, PT, R70.reuse, 0x29, P4 ;  /* 0x000000294600780c */ /* 0x040fe40002781670 */
[----:B------:R-:W-:Y:S02]  /*cd40*/  ISETP.LT.OR P3, PT, R70, 0x2a, P3 ;  /* 0x0000002a4600780c */ /* 0x000fe40001f61670 */
[----:B------:R-:W-:Y:S01]  /*cd50*/  FSEL R87, R42, -INF , !P4 ;  /* 0xff8000002a577808 */ /* 0x000fe20006000000 */
[----:B------:R-:W-:Y:S01]  /*cd60*/  IMAD.IADD R42, R154, 0x1, R13 ;  /* 0x000000019a2a7824 */ /* 0x000fe200078e020d */
        /* <DEDUP_REMOVED lines=75> */
.L_x_7863:
[----:B------:R-:W-:-:S05]  /*d220*/  IMAD.U32 R48, RZ, RZ, UR52 ;  /* 0x00000034ff307e24 */ /* 0x000fca000f8e00ff */
[----:B------:R-:W-:-:S13]  /*d230*/  ISETP.NE.AND P3, PT, R48, 0x1, PT ;  /* 0x000000013000780c */ /* 0x000fda0003f65270 */
[----:B------:R-:W0:Y:S02]  /*d240*/  @P3 LDC.64 R12, c[0x0][0x9e8] ;  /* 0x00027a00ff0c3b82 */ /* 0x000e240000000a00 */
[----:B0-----:R-:W-:-:S05]  /*d250*/  @P3 IMAD.HI.U32 R12, R159, R12, RZ ;  /* 0x0000000c9f0c3227 */ /* 0x001fca00078e00ff */
[----:B------:R-:W-:-:S07]  /*d260*/  @P3 SHF.R.U32.HI R159, RZ, R13, R12 ;  /* 0x0000000dff9f3219 */ /* 0x000fce000001160c */
.L_x_7864:
[----:B------:R-:W-:Y:S05]  /*d270*/  BSYNC B0 ;  /* 0x0000000000007941 */ /* 0x000fea0003800000 */
.L_x_7862:
[----:B------:R-:W-:-:S04]  /*d280*/  IMAD R159, R159, R48, -R86 ;  /* 0x000000309f9f7224 */ /* 0x000fc800078e0a56 */
[----:B------:R-:W-:-:S05]  /*d290*/  IMAD R159, R16, -0x2, R159 ;  /* 0xfffffffe109f7824 */ /* 0x000fca00078e029f */
[----:B------:R-:W-:Y:S02]  /*d2a0*/  VIADDMNMX R40, R159, R48, R40, PT ;  /* 0x000000309f287246 */ /* 0x000fe40003800128 */
[----:B------:R-:W-:-:S07]  /*d2b0*/  VIMNMX R42, R42, R159, !PT ;  /* 0x0000009f2a2a7248 */ /* 0x000fce0007fe0100 */
.L_x_7861:
[----:B------:R-:W-:Y:S01]  /*d2c0*/  FMNMX.FTZ R12, R58, R7, !PT ;  /* 0x000000073a0c7209 */ /* 0x000fe20007810000 */
[----:B------:R-:W-:Y:S01]  /*d2d0*/  UMOV UR57, UR45 ;  /* 0x0000002d00397c82 */ /* 0x000fe20008000000 */
        /* <DEDUP_REMOVED lines=8> */
[----:B------:R-:W-:Y:S02]  /*d360*/  ISETP.GT.AND P3, PT, R42, 0x10, P2 ;  /* 0x000000102a00780c */ /* 0x000fe40001764270 */
        /* <DEDUP_REMOVED lines=18> */
[----:B------:R-:W-:Y:S01]  /*d490*/  FMNMX.FTZ R12, R81, R12, !PT ;  /* 0x0000000c510c7209 */ /* 0x000fe20007810000 */
[----:B------:R-:W0:Y:S01]  /*d4a0*/  LDC R6, c[0x0][0x988] ;  /* 0x00026200ff067b82 */ /* 0x000e220000000800 */
        /* <DEDUP_REMOVED lines=35> */
[----:B------:R-:W-:Y:S01]  /*d6e0*/  ISETP.GT.AND P4, PT, R42, 0x29, P2 ;  /* 0x000000292a00780c */ /* 0x000fe20001784270 */
[----:B------:R-:W1:Y:S01]  /*d6f0*/  SHFL.BFLY PT, R13, R12, 0x2, 0x1f ;  /* 0x0c401f000c0d7f89 */ /* 0x000e6200000e0000 */
[----:B------:R-:W-:-:S02]  /*d700*/  FSEL R27, R27, -INF , !P3 ;  /* 0xff8000001b1b7808 */ /* 0x000fc40005800000 */
[----:B------:R-:W-:Y:S02]  /*d710*/  ISETP.GT.AND P3, PT, R42, 0x38, P2 ;  /* 0x000000382a00780c */ /* 0x000fe40001764270 */
[C---:B------:R-:W-:Y:S02]  /*d720*/  ISETP.LT.OR P4, PT, R40.reuse, 0x2a, P4 ;  /* 0x0000002a2800780c */ /* 0x040fe40002781670 */
[----:B------:R-:W-:Y:S02]  /*d730*/  ISETP.LT.OR P3, PT, R40, 0x39, P3 ;  /* 0x000000392800780c */ /* 0x000fe40001f61670 */
[----:B------:R-:W-:Y:S02]  /*d740*/  FSEL R21, R24, -INF , !P4 ;  /* 0xff80000018157808 */ /* 0x000fe40006000000 */
[----:B------:R-:W-:Y:S02]  /*d750*/  ISETP.GT.AND P4, PT, R42, 0x31, P2 ;  /* 0x000000312a00780c */ /* 0x000fe40001784270 */
[----:B------:R-:W-:-:S02]  /*d760*/  FSEL R29, R29, -INF , !P3 ;  /* 0xff8000001d1d7808 */ /* 0x000fc40005800000 */
[----:B------:R-:W-:Y:S02]  /*d770*/  ISETP.GT.AND P3, PT, R42, 0x40, P2 ;  /* 0x000000402a00780c */ /* 0x000fe40001764270 */
[C---:B------:R-:W-:Y:S02]  /*d780*/  ISETP.LT.OR P4, PT, R40.reuse, 0x32, P4 ;  /* 0x000000322800780c */ /* 0x040fe40002781670 */
[----:B------:R-:W-:Y:S02]  /*d790*/  ISETP.LT.OR P3, PT, R40, 0x41, P3 ;  /* 0x000000412800780c */ /* 0x000fe40001f61670 */
[----:B------:R-:W-:Y:S02]  /*d7a0*/  FSEL R25, R26, -INF , !P4 ;  /* 0xff8000001a197808 */ /* 0x000fe40006000000 */
[----:B------:R-:W-:Y:S02]  /*d7b0*/  ISETP.GT.AND P4, PT, R42, 0x39, P2 ;  /* 0x000000392a00780c */ /* 0x000fe40001784270 */
[----:B-1----:R-:W-:-:S02]  /*d7c0*/  FMNMX.FTZ R13, R12, R13, !PT ;  /* 0x0000000d0c0d7209 */ /* 0x002fc40007810000 */
[----:B------:R-:W-:Y:S02]  /*d7d0*/  FSEL R9, R36, -INF , !P3 ;  /* 0xff80000024097808 */ /* 0x000fe40005800000 */
[----:B------:R-:W-:Y:S01]  /*d7e0*/  ISETP.GT.AND P3, PT, R42, 0x41, P2 ;  /* 0x000000412a00780c */ /* 0x000fe20001764270 */
[----:B------:R-:W1:Y:S01]  /*d7f0*/  SHFL.BFLY PT, R4, R13, 0x1, 0x1f ;  /* 0x0c201f000d047f89 */ /* 0x000e6200000e0000 */
[C---:B------:R-:W-:Y:S02]  /*d800*/  ISETP.LT.OR P4, PT, R40.reuse, 0x3a, P4 ;  /* 0x0000003a2800780c */ /* 0x040fe40002781670 */
[----:B------:R-:W-:-:S04]  /*d810*/  ISETP.LT.OR P3, PT, R40, 0x42, P3 ;  /* 0x000000422800780c */ /* 0x000fc80001f61670 */
[----:B------:R-:W-:Y:S02]  /*d820*/  FSEL R37, R37, -INF , !P3 ;  /* 0xff80000025257808 */ /* 0x000fe40005800000 */
[----:B------:R-:W-:-:S04]  /*d830*/  ISETP.GT.AND P3, PT, R42, 0x48, P2 ;  /* 0x000000482a00780c */ /* 0x000fc80001764270 */
[----:B------:R-:W-:Y:S02]  /*d840*/  ISETP.LT.OR P3, PT, R40, 0x49, P3 ;  /* 0x000000492800780c */ /* 0x000fe40001f61670 */
[----:B-1----:R-:W-:Y:S02]  /*d850*/  FMNMX.FTZ R4, R13, R4, !PT ;  /* 0x000000040d047209 */ /* 0x002fe40007810000 */
[----:B------:R-:W-:Y:S02]  /*d860*/  FSEL R13, R28, -INF , !P4 ;  /* 0xff8000001c0d7808 */ /* 0x000fe40006000000 */
[C---:B------:R-:W-:Y:S01]  /*d870*/  FSETP.NEU.FTZ.AND P4, PT, R4.reuse, -INF , PT ;  /* 0xff8000000400780b */ /* 0x040fe20003f9d000 */
[----:B0-----:R-:W-:-:S03]  /*d880*/  FMUL.FTZ R10, R4, R6 ;  /* 0x00000006040a7220 */ /* 0x001fc60000410000 */
[----:B------:R-:W-:Y:S02]  /*d890*/  FSEL R14, R4, RZ, P4 ;  /* 0x000000ff040e7208 */ /* 0x000fe40002000000 */
[----:B------:R-:W-:-:S05]  /*d8a0*/  FSEL R10, R10, RZ, P4 ;  /* 0x000000ff0a0a7208 */ /* 0x000fca0002000000 */
[-CC-:B------:R-:W-:Y:S01]  /*d8b0*/  FFMA.FTZ R180, R179, R6.reuse, -R10.reuse ;  /* 0x00000006b3b47223 */ /* 0x180fe2000001080a */
[----:B------:R-:W-:Y:S01]  /*d8c0*/  FSEL R179, R38, -INF , !P3 ;  /* 0xff80000026b37808 */ /* 0x000fe20005800000 */
[-CC-:B------:R-:W-:Y:S01]  /*d8d0*/  FFMA.FTZ R182, R181, R6.reuse, -R10.reuse ;  /* 0x00000006b5b67223 */ /* 0x180fe2000001080a */
[----:B------:R-:W-:Y:S01]  /*d8e0*/  ISETP.GT.AND P3, PT, R42, RZ, P2 ;  /* 0x000000ff2a00720c */ /* 0x000fe20001764270 */
[-CC-:B------:R-:W-:Y:S01]  /*d8f0*/  FFMA.FTZ R181, R195, R6.reuse, -R10.reuse ;  /* 0x00000006c3b57223 */ /* 0x180fe2000001080a */
[-CC-:B------:R-:W-:Y:S01]  /*d900*/  FFMA.FTZ R176, R193, R6.reuse, -R10.reuse ;  /* 0x00000006c1b07223 */ /* 0x180fe2000001080a */
[-CC-:B------:R-:W-:Y:S01]  /*d910*/  FFMA.FTZ R178, R177, R6.reuse, -R10.reuse ;  /* 0x00000006b1b27223 */ /* 0x180fe2000001080a */
[----:B------:R-:W-:Y:S01]  /*d920*/  ISETP.LT.OR P3, PT, R40, 0x1, P3 ;  /* 0x000000012800780c */ /* 0x000fe20001f61670 */
[-CC-:B------:R-:W-:Y:S01]  /*d930*/  FFMA.FTZ R172, R155, R6.reuse, -R10.reuse ;  /* 0x000000069bac7223 */ /* 0x180fe2000001080a */
[-CC-:B------:R-:W-:Y:S01]  /*d940*/  FFMA.FTZ R174, R87, R6.reuse, -R10.reuse ;  /* 0x0000000657ae7223 */ /* 0x180fe2000001080a */
[-CC-:B------:R-:W-:Y:S01]  /*d950*/  FFMA.FTZ R168, R83, R6.reuse, -R10.reuse ;  /* 0x0000000653a87223 */ /* 0x180fe2000001080a */
[----:B------:R-:W-:Y:S01]  /*d960*/  FSEL R195, R5, -INF , !P3 ;  /* 0xff80000005c37808 */ /* 0x000fe20005800000 */
[-CC-:B------:R-:W-:Y:S01]  /*d970*/  FFMA.FTZ R170, R81, R6.reuse, -R10.reuse ;  /* 0x0000000651aa7223 */ /* 0x180fe2000001080a */
[----:B------:R-:W-:Y:S01]  /*d980*/  ISETP.GT.AND P3, PT, R42, 0x49, P2 ;  /* 0x000000492a00780c */ /* 0x000fe20001764270 */
[--C-:B------:R-:W-:Y:S01]  /*d990*/  FFMA.FTZ R164, R75, R6, -R10.reuse ;  /* 0x000000064ba47223 */ /* 0x100fe2000001080a */
[----:B------:R-:W-:Y:S01]  /*d9a0*/  FMNMX.FTZ R12, R195, R8, !PT ;  /* 0x00000008c30c7209 */ /* 0x000fe20007810000 */
[-CC-:B------:R-:W-:Y:S01]  /*d9b0*/  FFMA.FTZ R166, R71, R6.reuse, -R10.reuse ;  /* 0x0000000647a67223 */ /* 0x180fe2000001080a */
[----:B------:R-:W-:Y:S01]  /*d9c0*/  ISETP.LT.OR P3, PT, R40, 0x4a, P3 ;  /* 0x0000004a2800780c */ /* 0x000fe20001f61670 */
[--C-:B------:R-:W-:Y:S01]  /*d9d0*/  FFMA.FTZ R154, R43, R6, -R10.reuse ;  /* 0x000000062b9a7223 */ /* 0x100fe2000001080a */
[----:B------:R-:W-:Y:S01]  /*d9e0*/  FMNMX.FTZ R12, R175, R12, !PT ;  /* 0x0000000caf0c7209 */ /* 0x000fe20007810000 */
[----:B------:R-:W-:Y:S01]  /*d9f0*/  FADD.FTZ R43, -R14, R7 ;  /* 0x000000070e2b7221 */ /* 0x000fe20000010100 */
[----:B------:R-:W-:Y:S01]  /*da00*/  FSEL R193, R33, -INF , !P3 ;  /* 0xff80000021c17808 */ /* 0x000fe20005800000 */
[--C-:B------:R-:W-:Y:S01]  /*da10*/  FFMA.FTZ R33, R183, R6, -R10.reuse ;  /* 0x00000006b7217223 */ /* 0x100fe2000001080a */
[----:B------:R-:W-:Y:S01]  /*da20*/  FMNMX.FTZ R12, R163, R12, !PT ;  /* 0x0000000ca30c7209 */ /* 0x000fe20007810000 */
        /* <DEDUP_REMOVED lines=30> */
[----:B------:R-:W-:Y:S01]  /*dc10*/  FFMA.FTZ R7, R35, R6, -R10 ;  /* 0x0000000623077223 */ /* 0x000fe2000001080a */
[----:B------:R-:W-:Y:S01]  /*dc20*/  FMNMX.FTZ R12, R165, R12, !PT ;  /* 0x0000000ca50c7209 */ /* 0x000fe20007810000 */
[----:B------:R-:W-:Y:S01]  /*dc30*/  MUFU.EX2 R11, R11 ;  /* 0x0000000b000b7308 */ /* 0x000fe20000000800 */
[----:B------:R-:W-:-:S02]  /*dc40*/  FSEL R157, R32, -INF , !P3 ;  /* 0xff800000209d7808 */ /* 0x000fc40005800000 */
[----:B------:R-:W-:Y:S02]  /*dc50*/  FMNMX.FTZ R12, R21, R12, !PT ;  /* 0x0000000c150c7209 */ /* 0x000fe40007810000 */
[----:B------:R-:W-:Y:S02]  /*dc60*/  ISETP.GT.AND P3, PT, R42, 0x59, P2 ;  /* 0x000000592a00780c */ /* 0x000fe40001764270 */
[----:B------:R-:W-:Y:S01]  /*dc70*/  FMNMX.FTZ R12, R27, R12, !PT ;  /* 0x0000000c1b0c7209 */ /* 0x000fe20007810000 */
[----:B------:R-:W-:Y:S01]  /*dc80*/  MUFU.EX2 R180, R180 ;  /* 0x000000b400b47308 */ /* 0x000fe20000000800 */
[----:B------:R-:W-:Y:S02]  /*dc90*/  ISETP.LT.OR P3, PT, R40, 0x5a, P3 ;  /* 0x0000005a2800780c */ /* 0x000fe40001f61670 */
[----:B------:R-:W-:Y:S02]  /*dca0*/  FMNMX.FTZ R12, R25, R12, !PT ;  /* 0x0000000c190c7209 */ /* 0x000fe40007810000 */
[----:B------:R-:W-:-:S02]  /*dcb0*/  FSEL R155, R30, -INF , !P3 ;  /* 0xff8000001e9b7808 */ /* 0x000fc40005800000 */
[----:B------:R-:W-:Y:S01]  /*dcc0*/  ISETP.GT.AND P3, PT, R42, 0x60, P2 ;  /* 0x000000602a00780c */ /* 0x000fe20001764270 */
[----:B------:R-:W-:Y:S01]  /*dcd0*/  MUFU.EX2 R182, R182 ;  /* 0x000000b600b67308 */ /* 0x000fe20000000800 */
[----:B------:R-:W-:Y:S02]  /*dce0*/  FMNMX.FTZ R12, R29, R12, !PT ;  /* 0x0000000c1d0c7209 */ /* 0x000fe40007810000 */
[----:B------:R-:W-:Y:S02]  /*dcf0*/  ISETP.LT.OR P3, PT, R40, 0x61, P3 ;  /* 0x000000612800780c */ /* 0x000fe40001f61670 */
[----:B------:R-:W-:Y:S02]  /*dd00*/  FMNMX.FTZ R12, R13, R12, !PT ;  /* 0x0000000c0d0c7209 */ /* 0x000fe40007810000 */
[----:B------:R-:W-:Y:S01]  /*dd10*/  FSEL R87, R34, -INF , !P3 ;  /* 0xff80000022577808 */ /* 0x000fe20005800000 */
[----:B------:R-:W-:Y:S01]  /*dd20*/  MUFU.EX2 R181, R181 ;  /* 0x000000b500b57308 */ /* 0x000fe20000000800 */
[----:B------:R-:W-:-:S02]  /*dd30*/  ISETP.GT.AND P3, PT, R42, 0x61, P2 ;  /* 0x000000612a00780c */ /* 0x000fc40001764270 */
[----:B------:R-:W-:Y:S02]  /*dd40*/  FMNMX.FTZ R12, R9, R12, !PT ;  /* 0x0000000c090c7209 */ /* 0x000fe40007810000 */
[----:B------:R-:W-:Y:S02]  /*dd50*/  ISETP.LT.OR P3, PT, R40, 0x62, P3 ;  /* 0x000000622800780c */ /* 0x000fe40001f61670 */
[----:B------:R-:W-:Y:S01]  /*dd60*/  FMNMX.FTZ R12, R37, R12, !PT ;  /* 0x0000000c250c7209 */ /* 0x000fe20007810000 */
[----:B------:R-:W-:Y:S01]  /*dd70*/  MUFU.EX2 R176, R176 ;  /* 0x000000b000b07308 */ /* 0x000fe20000000800 */
[----:B------:R-:W-:Y:S02]  /*dd80*/  FSEL R183, R44, -INF , !P3 ;  /* 0xff8000002cb77808 */ /* 0x000fe40005800000 */
[----:B------:R-:W-:Y:S02]  /*dd90*/  ISETP.GT.AND P3, PT, R42, 0x68, P2 ;  /* 0x000000682a00780c */ /* 0x000fe40001764270 */
[----:B------:R-:W-:-:S02]  /*dda0*/  FMNMX.FTZ R12, R179, R12, !PT ;  /* 0x0000000cb30c7209 */ /* 0x000fc40007810000 */
[----:B------:R-:W-:Y:S01]  /*ddb0*/  ISETP.LT.OR P3, PT, R40, 0x69, P3 ;  /* 0x000000692800780c */ /* 0x000fe20001f61670 */
[----:B------:R-:W-:Y:S01]  /*ddc0*/  MUFU.EX2 R33, R33 ;  /* 0x0000002100217308 */ /* 0x000fe20000000800 */
[----:B------:R-:W-:Y:S02]  /*ddd0*/  FMNMX.FTZ R12, R193, R12, !PT ;  /* 0x0000000cc10c7209 */ /* 0x000fe40007810000 */
[----:B------:R-:W-:Y:S02]  /*dde0*/  FSEL R83, R46, -INF , !P3 ;  /* 0xff8000002e537808 */ /* 0x000fe40005800000 */
[----:B------:R-:W-:Y:S02]  /*ddf0*/  FMNMX.FTZ R12, R39, R12, !PT ;  /* 0x0000000c270c7209 */ /* 0x000fe40007810000 */
[----:B------:R-:W-:Y:S01]  /*de00*/  ISETP.GT.AND P3, PT, R42, 0x69, P2 ;  /* 0x000000692a00780c */ /* 0x000fe20001764270 */
[----:B------:R-:W-:Y:S01]  /*de10*/  MUFU.EX2 R178, R178 ;  /* 0x000000b200b27308 */ /* 0x000fe20000000800 */
[----:B------:R-:W-:-:S02]  /*de20*/  FMNMX.FTZ R12, R177, R12, !PT ;  /* 0x0000000cb10c7209 */ /* 0x000fc40007810000 */
[----:B------:R-:W-:Y:S02]  /*de30*/  ISETP.LT.OR P3, PT, R40, 0x6a, P3 ;  /* 0x0000006a2800780c */ /* 0x000fe40001f61670 */
[----:B------:R-:W-:Y:S02]  /*de40*/  FMNMX.FTZ R12, R157, R12, !PT ;  /* 0x0000000c9d0c7209 */ /* 0x000fe40007810000 */
[----:B------:R-:W-:Y:S01]  /*de50*/  FSEL R81, R47, -INF , !P3 ;  /* 0xff8000002f517808 */ /* 0x000fe20005800000 */
[----:B------:R-:W-:Y:S01]  /*de60*/  FFMA.FTZ R47, R77, R6, -R10 ;  /* 0x000000064d2f7223 */ /* 0x000fe2000001080a */
[----:B------:R-:W-:Y:S01]  /*de70*/  ISETP.GT.AND P3, PT, R42, 0x70, P2 ;  /* 0x000000702a00780c */ /* 0x000fe20001764270 */
[----:B------:R-:W-:Y:S01]  /*de80*/  MUFU.EX2 R31, R31 ;  /* 0x0000001f001f7308 */ /* 0x000fe20000000800 */
[----:B------:R-:W-:Y:S02]  /*de90*/  FMNMX.FTZ R12, R155, R12, !PT ;  /* 0x0000000c9b0c7209 */ /* 0x000fe40007810000 */
[----:B------:R-:W-:-:S02]  /*dea0*/  ISETP.LT.OR P3, PT, R40, 0x71, P3 ;  /* 0x000000712800780c */ /* 0x000fc40001f61670 */
[----:B------:R-:W-:Y:S02]  /*deb0*/  FMNMX.FTZ R12, R87, R12, !PT ;  /* 0x0000000c570c7209 */ /* 0x000fe40007810000 */
[----:B------:R-:W-:Y:S01]  /*dec0*/  FSEL R77, R50, -INF , !P3 ;  /* 0xff800000324d7808 */ /* 0x000fe20005800000 */
[----:B------:R-:W-:Y:S01]  /*ded0*/  MUFU.EX2 R172, R172 ;  /* 0x000000ac00ac7308 */ /* 0x000fe20000000800 */
[----:B------:R-:W-:Y:S02]  /*dee0*/  ISETP.GT.AND P3, PT, R42, 0x71, P2 ;  /* 0x000000712a00780c */ /* 0x000fe40001764270 */
[----:B------:R-:W-:Y:S02]  /*def0*/  FMNMX.FTZ R12, R183, R12, !PT ;  /* 0x0000000cb70c7209 */ /* 0x000fe40007810000 */
[----:B------:R-:W-:Y:S02]  /*df00*/  ISETP.LT.OR P3, PT, R40, 0x72, P3 ;  /* 0x000000722800780c */ /* 0x000fe40001f61670 */
[----:B------:R-:W-:Y:S01]  /*df10*/  FMNMX.FTZ R12, R83, R12, !PT ;  /* 0x0000000c530c7209 */ /* 0x000fe20007810000 */
[----:B------:R-:W-:Y:S01]  /*df20*/  MUFU.EX2 R153, R153 ;  /* 0x0000009900997308 */ /* 0x000fe20000000800 */
[----:B------:R-:W-:Y:S01]  /*df30*/  FSEL R75, R49, -INF , !P3 ;  /* 0xff800000314b7808 */ /* 0x000fe20005800000 */
[----:B------:R-:W-:Y:S01]  /*df40*/  FFMA.FTZ R49, R73, R6, -R10 ;  /* 0x0000000649317223 */ /* 0x000fe2000001080a */
[----:B------:R-:W-:-:S02]  /*df50*/  ISETP.GT.AND P3, PT, R42, 0x78, P2 ;  /* 0x000000782a00780c */ /* 0x000fc40001764270 */
[----:B------:R-:W-:Y:S02]  /*df60*/  FMNMX.FTZ R12, R81, R12, !PT ;  /* 0x0000000c510c7209 */ /* 0x000fe40007810000 */
[----:B------:R-:W-:Y:S01]  /*df70*/  ISETP.GT.AND P2, PT, R42, 0x79, P2 ;  /* 0x000000792a00780c */ /* 0x000fe20001744270 */
[----:B------:R-:W-:Y:S01]  /*df80*/  MUFU.EX2 R174, R174 ;  /* 0x000000ae00ae7308 */ /* 0x000fe20000000800 */
[C---:B------:R-:W-:Y:S02]  /*df90*/  ISETP.LT.OR P3, PT, R40.reuse, 0x79, P3 ;  /* 0x000000792800780c */ /* 0x040fe40001f61670 */
[----:B------:R-:W-:Y:S02]  /*dfa0*/  FMNMX.FTZ R12, R77, R12, !PT ;  /* 0x0000000c4d0c7209 */ /* 0x000fe40007810000 */
[----:B------:R-:W-:Y:S02]  /*dfb0*/  ISETP.LT.OR P2, PT, R40, 0x7a, P2 ;  /* 0x0000007a2800780c */ /* 0x000fe40001741670 */
[----:B------:R-:W-:Y:S01]  /*dfc0*/  FSEL R73, R53, -INF , !P3 ;  /* 0xff80000035497808 */ /* 0x000fe20005800000 */
[----:B------:R-:W-:Y:S01]  /*dfd0*/  FFMA.FTZ R53, R65, R6, -R10 ;  /* 0x0000000641357223 */ /* 0x000fe2000001080a */
[----:B------:R-:W-:Y:S01]  /*dfe0*/  FMNMX.FTZ R12, R75, R12, !PT ;  /* 0x0000000c4b0c7209 */ /* 0x000fe20007810000 */
[----:B------:R-:W-:Y:S01]  /*dff0*/  FMUL.FTZ R10, R43, R6 ;  /* 0x000000062b0a7220 */ /* 0x000fe20000410000 */
[----:B---3--:R-:W-:Y:S01]  /*e000*/  FSEL R71, R54, -INF , !P2 ;  /* 0xff80000036477808 */ /* 0x008fe20005000000 */
[----:B------:R-:W-:Y:S01]  /*e010*/  MUFU.EX2 R85, R85 ;  /* 0x0000005500557308 */ /* 0x000fe20000000800 */
[----:B------:R-:W-:-:S04]  /*e020*/  FMNMX.FTZ R12, R73, R12, !PT ;  /* 0x0000000c490c7209 */ /* 0x000fc80007810000 */
[----:B------:R-:W-:-:S03]  /*e030*/  FMNMX.FTZ R12, R71, R12, !PT ;  /* 0x0000000c470c7209 */ /* 0x000fc60007810000 */
[----:B------:R-:W0:Y:S02]  /*e040*/  MUFU.EX2 R10, R10 ;  /* 0x0000000a000a7308 */ /* 0x000e240000000800 */
[----:B------:R-:W1:Y:S06]  /*e050*/  SHFL.BFLY PT, R5, R12, 0x2, 0x1f ;  /* 0x0c401f000c057f89 */ /* 0x000e6c00000e0000 */
[----:B------:R-:W2:Y:S08]  /*e060*/  MUFU.EX2 R168, R168 ;  /* 0x000000a800a87308 */ /* 0x000eb00000000800 */
[----:B------:R-:W3:Y:S01]  /*e070*/  MUFU.EX2 R79, R79 ;  /* 0x0000004f004f7308 */ /* 0x000ee20000000800 */
[----:B0-----:R-:W-:Y:S01]  /*e080*/  FFMA.FTZ R55, R10, R2, R11 ;  /* 0x000000020a377223 */ /* 0x001fe2000001000b */
[-C--:B------:R-:W-:Y:S01]  /*e090*/  FMUL.FTZ R88, R88, R10.reuse ;  /* 0x0000000a58587220 */ /* 0x080fe20000410000 */
[-C--:B------:R-:W-:Y:S01]  /*e0a0*/  FMUL.FTZ R89, R89, R10.reuse ;  /* 0x0000000a59597220 */ /* 0x080fe20000410000 */
[-C--:B------:R-:W-:Y:S01]  /*e0b0*/  FMUL.FTZ R92, R92, R10.reuse ;  /* 0x0000000a5c5c7220 */ /* 0x080fe20000410000 */
[C---:B------:R-:W-:Y:S01]  /*e0c0*/  FADD.FTZ R55, R180.reuse, R55 ;  /* 0x00000037b4377221 */ /* 0x040fe20000010000 */
[----:B------:R-:W-:Y:S01]  /*e0d0*/  F2FP.F16.F32.PACK_AB R180, R180, R11 ;  /* 0x0000000bb4b4723e */ /* 0x000fe200000000ff */
[-C--:B------:R-:W-:Y:S01]  /*e0e0*/  FMUL.FTZ R93, R93, R10.reuse ;  /* 0x0000000a5d5d7220 */ /* 0x080fe20000410000 */
[----:B------:R-:W0:Y:S01]  /*e0f0*/  MUFU.EX2 R170, R170 ;  /* 0x000000aa00aa7308 */ /* 0x000e220000000800 */
[----:B------:R-:W-:Y:S01]  /*e100*/  FADD.FTZ R2, R182, R55 ;  /* 0x00000037b6027221 */ /* 0x000fe20000010000 */
[----:B-1----:R-:W-:Y:S01]  /*e110*/  FMNMX.FTZ R5, R12, R5, !PT ;  /* 0x000000050c057209 */ /* 0x002fe20007810000 */
[----:B------:R-:W-:Y:S01]  /*e120*/  FMUL.FTZ R96, R96, R10 ;  /* 0x0000000a60607220 */ /* 0x000fe20000410000 */
[----:B------:R-:W-:Y:S01]  /*e130*/  F2FP.F16.F32.PACK_AB R182, R181, R182 ;  /* 0x000000b6b5b6723e */ /* 0x000fe200000000ff */
[-C--:B------:R-:W-:Y:S01]  /*e140*/  FMUL.FTZ R97, R97, R10.reuse ;  /* 0x0000000a61617220 */ /* 0x080fe20000410000 */
[-C--:B------:R-:W-:Y:S01]  /*e150*/  FMUL.FTZ R100, R100, R10.reuse ;  /* 0x0000000a64647220 */ /* 0x080fe20000410000 */
[----:B------:R-:W1:Y:S01]  /*e160*/  SHFL.BFLY PT, R12, R5, 0x1, 0x1f ;  /* 0x0c201f00050c7f89 */ /* 0x000e6200000e0000 */
[----:B------:R-:W4:Y:S01]  /*e170*/  MUFU.EX2 R47, R47 ;  /* 0x0000002f002f7308 */ /* 0x000f220000000800 */
[-C--:B------:R-:W-:Y:S01]  /*e180*/  FMUL.FTZ R101, R101, R10.reuse ;  /* 0x0000000a65657220 */ /* 0x080fe20000410000 */
[-C--:B------:R-:W-:Y:S01]  /*e190*/  FMUL.FTZ R104, R104, R10.reuse ;  /* 0x0000000a68687220 */ /* 0x080fe20000410000 */
[-C--:B------:R-:W-:Y:S01]  /*e1a0*/  FMUL.FTZ R105, R105, R10.reuse ;  /* 0x0000000a69697220 */ /* 0x080fe20000410000 */
[-C--:B------:R-:W-:Y:S01]  /*e1b0*/  FMUL.FTZ R108, R108, R10.reuse ;  /* 0x0000000a6c6c7220 */ /* 0x080fe20000410000 */
[-C--:B------:R-:W-:Y:S01]  /*e1c0*/  FMUL.FTZ R109, R109, R10.reuse ;  /* 0x0000000a6d6d7220 */ /* 0x080fe20000410000 */
[-C--:B------:R-:W-:Y:S01]  /*e1d0*/  FMUL.FTZ R112, R112, R10.reuse ;  /* 0x0000000a70707220 */ /* 0x080fe20000410000 */
[-C--:B------:R-:W-:Y:S01]  /*e1e0*/  FMUL.FTZ R113, R113, R10.reuse ;  /* 0x0000000a71717220 */ /* 0x080fe20000410000 */
[----:B------:R-:W5:Y:S01]  /*e1f0*/  MUFU.EX2 R164, R164 ;  /* 0x000000a400a47308 */ /* 0x000f620000000800 */
        /* <DEDUP_REMOVED lines=13> */
[----:B------:R-:W-:Y:S01]  /*e2d0*/  FMUL.FTZ R140, R140, R10 ;  /* 0x0000000a8c8c7220 */ /* 0x000fe20000410000 */
[----:B-1----:R-:W-:Y:S01]  /*e2e0*/  FMNMX.FTZ R5, R5, R12, !PT ;  /* 0x0000000c05057209 */ /* 0x002fe20007810000 */
[----:B------:R-:W1:Y:S01]  /*e2f0*/  MUFU.EX2 R166, R166 ;  /* 0x000000a600a67308 */ /* 0x000e620000000800 */
[-C--:B------:R-:W-:Y:S01]  /*e300*/  FMUL.FTZ R141, R141, R10.reuse ;  /* 0x0000000a8d8d7220 */ /* 0x080fe20000410000 */
[----:B------:R-:W-:Y:S01]  /*e310*/  FMUL.FTZ R144, R144, R10 ;  /* 0x0000000a90907220 */ /* 0x000fe20000410000 */
[C---:B------:R-:W-:Y:S01]  /*e320*/  FSETP.NEU.FTZ.AND P2, PT, R5.reuse, -INF , PT ;  /* 0xff8000000500780b */ /* 0x040fe20003f5d000 */
[----:B------:R-:W-:Y:S01]  /*e330*/  FMUL.FTZ R12, R5, R6 ;  /* 0x00000006050c7220 */ /* 0x000fe20000410000 */
[-C--:B------:R-:W-:Y:S01]  /*e340*/  FMUL.FTZ R145, R145, R10.reuse ;  /* 0x0000000a91917220 */ /* 0x080fe20000410000 */
[-C--:B------:R-:W-:Y:S01]  /*e350*/  FMUL.FTZ R148, R148, R10.reuse ;  /* 0x0000000a94947220 */ /* 0x080fe20000410000 */
[----:B------:R-:W-:Y:S01]  /*e360*/  FMUL.FTZ R149, R149, R10 ;  /* 0x0000000a95957220 */ /* 0x000fe20000410000 */
[----:B------:R-:W1:Y:S01]  /*e370*/  MUFU.EX2 R53, R53 ;  /* 0x0000003500357308 */ /* 0x000e620000000800 */
[----:B------:R-:W-:-:S05]  /*e380*/  FSEL R36, R12, RZ, P2 ;  /* 0x000000ff0c247208 */ /* 0x000fca0001000000 */
        /* <DEDUP_REMOVED lines=30> */
[----:B------:R-:W-:Y:S01]  /*e570*/  FSEL R21, R5, RZ, P2 ;  /* 0x000000ff05157208 */ /* 0x000fe20001000000 */
[-CC-:B------:R-:W-:Y:S01]  /*e580*/  FFMA.FTZ R193, R193, R6.reuse, -R36.reuse ;  /* 0x00000006c1c17223 */ /* 0x180fe20000010824 */
[-C--:B------:R-:W-:Y:S01]  /*e590*/  FFMA.FTZ R39, R39, R6.reuse, -R36 ;  /* 0x0000000627277223 */ /* 0x080fe20000010824 */
[----:B------:R-:W-:Y:S01]  /*e5a0*/  FADD.FTZ R13, R85, R2 ;  /* 0x00000002550d7221 */ /* 0x000fe20000010000 */
[----:B------:R-:W-:Y:S01]  /*e5b0*/  MUFU.EX2 R14, R14 ;  /* 0x0000000e000e7308 */ /* 0x000fe20000000800 */
[----:B------:R-:W-:Y:S01]  /*e5c0*/  FADD.FTZ R21, -R21, R8 ;  /* 0x0000000815157221 */ /* 0x000fe20000010100 */
[-CC-:B------:R-:W-:Y:S01]  /*e5d0*/  FFMA.FTZ R177, R177, R6.reuse, -R36.reuse ;  /* 0x00000006b1b17223 */ /* 0x180fe20000010824 */
[----:B--2---:R-:W-:Y:S01]  /*e5e0*/  FADD.FTZ R2, R168, R13 ;  /* 0x0000000da8027221 */ /* 0x004fe20000010000 */
[-CC-:B------:R-:W-:Y:S01]  /*e5f0*/  FFMA.FTZ R157, R157, R6.reuse, -R36.reuse ;  /* 0x000000069d9d7223 */ /* 0x180fe20000010824 */
[-C--:B------:R-:W-:Y:S01]  /*e600*/  FMUL.FTZ R8, R21, R6.reuse ;  /* 0x0000000615087220 */ /* 0x080fe20000410000 */
[-C--:B------:R-:W-:Y:S01]  /*e610*/  FFMA.FTZ R155, R155, R6.reuse, -R36 ;  /* 0x000000069b9b7223 */ /* 0x080fe20000010824 */
[----:B---3--:R-:W-:Y:S01]  /*e620*/  FADD.FTZ R13, R79, R2 ;  /* 0x000000024f0d7221 */ /* 0x008fe20000010000 */
[----:B------:R-:W-:Y:S01]  /*e630*/  MUFU.EX2 R59, R59 ;  /* 0x0000003b003b7308 */ /* 0x000fe20000000800 */
[-CC-:B------:R-:W-:Y:S01]  /*e640*/  FFMA.FTZ R87, R87, R6.reuse, -R36.reuse ;  /* 0x0000000657577223 */ /* 0x180fe20000010824 */
[-CC-:B------:R-:W-:Y:S01]  /*e650*/  FFMA.FTZ R183, R183, R6.reuse, -R36.reuse ;  /* 0x00000006b7b77223 */ /* 0x180fe20000010824 */
[----:B0-----:R-:W-:Y:S01]  /*e660*/  FADD.FTZ R2, R170, R13 ;  /* 0x0000000daa027221 */ /* 0x001fe20000010000 */
[-CC-:B------:R-:W-:Y:S01]  /*e670*/  FFMA.FTZ R83, R83, R6.reuse, -R36.reuse ;  /* 0x0000000653537223 */ /* 0x180fe20000010824 */
[-CC-:B------:R-:W-:Y:S01]  /*e680*/  FFMA.FTZ R81, R81, R6.reuse, -R36.reuse ;  /* 0x0000000651517223 */ /* 0x180fe20000010824 */
[-C--:B------:R-:W-:Y:S01]  /*e690*/  FFMA.FTZ R77, R77, R6.reuse, -R36 ;  /* 0x000000064d4d7223 */ /* 0x080fe20000010824 */
[----:B----4-:R-:W-:Y:S01]  /*e6a0*/  FADD.FTZ R9, R47, R2 ;  /* 0x000000022f097221 */ /* 0x010fe20000010000 */
[----:B------:R-:W0:Y:S01]  /*e6b0*/  MUFU.EX2 R8, R8 ;  /* 0x0000000800087308 */ /* 0x000e220000000800 */
[-CC-:B------:R-:W-:Y:S01]  /*e6c0*/  FFMA.FTZ R75, R75, R6.reuse, -R36.reuse ;  /* 0x000000064b4b7223 */ /* 0x180fe20000010824 */
[-CC-:B------:R-:W-:Y:S01]  /*e6d0*/  FFMA.FTZ R73, R73, R6.reuse, -R36.reuse ;  /* 0x0000000649497223 */ /* 0x180fe20000010824 */
[----:B-----5:R-:W-:Y:S01]  /*e6e0*/  FADD.FTZ R2, R164, R9 ;  /* 0x00000009a4027221 */ /* 0x020fe20000010000 */
[----:B------:R-:W-:Y:S01]  /*e6f0*/  FFMA.FTZ R36, R71, R6, -R36 ;  /* 0x0000000647247223 */ /* 0x000fe20000010824 */
[----:B------:R-:W-:Y:S01]  /*e700*/  IMAD.U32 R25, RZ, RZ, UR56 ;  /* 0x00000038ff197e24 */ /* 0x000fe2000f8e00ff */
[----:B------:R-:W-:Y:S01]  /*e710*/  ISETP.GT.AND P2, PT, R3, UR39, PT ;  /* 0x0000002703007c0c */ /* 0x000fe2000bf44270 */
[----:B------:R-:W-:Y:S01]  /*e720*/  FADD.FTZ R9, R49, R2 ;  /* 0x0000000231097221 */ /* 0x000fe20000010000 */
[----:B------:R-:W2:Y:S01]  /*e730*/  MUFU.EX2 R43, R43 ;  /* 0x0000002b002b7308 */ /* 0x000ea20000000800 */
[----:B------:R-:W-:Y:S01]  /*e740*/  UMOV UR56, UR44 ;  /* 0x0000002c00387c82 */ /* 0x000fe20008000000 */
[----:B------:R-:W-:Y:S01]  /*e750*/  @!P1 LEA R25, R25, UR41, 0x3 ;  /* 0x0000002919199c11 */ /* 0x000fe2000f8e18ff */
[----:B-1----:R-:W-:Y:S01]  /*e760*/  FADD.FTZ R2, R166, R9 ;  /* 0x00000009a6027221 */ /* 0x002fe20000010000 */
[----:B------:R-:W-:Y:S01]  /*e770*/  F2FP.F16.F32.PACK_AB R172, R153, R172 ;  /* 0x000000ac99ac723e */ /* 0x000fe200000000ff */
[----:B------:R-:W-:Y:S01]  /*e780*/  VIADD R3, R3, 0xffffffff ;  /* 0xffffffff03037836 */ /* 0x000fe20000000000 */
[----:B------:R-:W-:Y:S01]  /*e790*/  F2FP.F16.F32.PACK_AB R176, R33, R176 ;  /* 0x000000b021b0723e */ /* 0x000fe200000000ff */
[----:B------:R-:W-:Y:S01]  /*e7a0*/  FADD.FTZ R13, R53, R2 ;  /* 0x00000002350d7221 */ /* 0x000fe20000010000 */
[----:B------:R-:W1:Y:S01]  /*e7b0*/  MUFU.EX2 R162, R162 ;  /* 0x000000a200a27308 */ /* 0x000e620000000800 */
[----:B0-----:R-:W-:Y:S01]  /*e7c0*/  FFMA.FTZ R9, R8, R0, R35 ;  /* 0x0000000008097223 */ /* 0x001fe20000010023 */
[----:B------:R-:W-:-:S02]  /*e7d0*/  @!P1 VIADD R25, R25, 0x28860 ;  /* 0x0002886019199836 */ /* 0x000fc40000000000 */
[----:B------:R-:W-:Y:S01]  /*e7e0*/  FADD.FTZ R2, R160, R13 ;  /* 0x0000000da0027221 */ /* 0x000fe20000010000 */
[-C--:B------:R-:W-:Y:S01]  /*e7f0*/  FMUL.FTZ R90, R90, R8.reuse ;  /* 0x000000085a5a7220 */ /* 0x080fe20000410000 */
[----:B------:R-:W-:Y:S01]  /*e800*/  FADD.FTZ R9, R12, R9 ;  /* 0x000000090c097221 */ /* 0x000fe20000010000 */
[-C--:B------:R-:W-:Y:S01]  /*e810*/  FMUL.FTZ R91, R91, R8.reuse ;  /* 0x000000085b5b7220 */ /* 0x080fe20000410000 */
[----:B------:R-:W-:Y:S01]  /*e820*/  FADD.FTZ R13, R59, R2 ;  /* 0x000000023b0d7221 */ /* 0x000fe20000010000 */
[----:B------:R-:W0:Y:S01]  /*e830*/  MUFU.EX2 R20, R20 ;  /* 0x0000001400147308 */ /* 0x000e220000000800 */
[----:B------:R-:W-:Y:S01]  /*e840*/  FADD.FTZ R0, R14, R9 ;  /* 0x000000090e007221 */ /* 0x000fe20000010000 */
[----:B------:R-:W-:Y:S01]  /*e850*/  @!P1 PRMT R25, RZ, 0x654, R25 ;  /* 0x00000654ff199816 */ /* 0x000fe20000000019 */
[-C--:B------:R-:W-:Y:S01]  /*e860*/  FMUL.FTZ R94, R94, R8.reuse ;  /* 0x000000085e5e7220 */ /* 0x080fe20000410000 */
[-C--:B------:R-:W-:Y:S01]  /*e870*/  FMUL.FTZ R95, R95, R8.reuse ;  /* 0x000000085f5f7220 */ /* 0x080fe20000410000 */
[----:B--2---:R-:W-:Y:S01]  /*e880*/  FADD.FTZ R9, R43, R0 ;  /* 0x000000002b097221 */ /* 0x004fe20000010000 */
[----:B------:R2:W-:Y:S01]  /*e890*/  @!P1 SYNCS.ARRIVE.TRANS64.RED.A1T0 RZ, [R25+URZ], RZ ;  /* 0x000000ff19ff99a7 */ /* 0x0005e2000810043f */
[-C--:B------:R-:W-:Y:S01]  /*e8a0*/  FMUL.FTZ R98, R98, R8.reuse ;  /* 0x0000000862627220 */ /* 0x080fe20000410000 */
[----:B------:R-:W3:Y:S01]  /*e8b0*/  MUFU.EX2 R63, R63 ;  /* 0x0000003f003f7308 */ /* 0x000ee20000000800 */
[----:B-1----:R-:W-:Y:S01]  /*e8c0*/  FADD.FTZ R2, R162, R13 ;  /* 0x0000000da2027221 */ /* 0x002fe20000010000 */
[-C--:B------:R-:W-:Y:S01]  /*e8d0*/  FMUL.FTZ R99, R99, R8.reuse ;  /* 0x0000000863637220 */ /* 0x080fe20000410000 */
[-C--:B------:R-:W-:Y:S01]  /*e8e0*/  FMUL.FTZ R102, R102, R8.reuse ;  /* 0x0000000866667220 */ /* 0x080fe20000410000 */
[-C--:B------:R-:W-:Y:S01]  /*e8f0*/  FMUL.FTZ R103, R103, R8.reuse ;  /* 0x0000000867677220 */ /* 0x080fe20000410000 */
[-C--:B------:R-:W-:Y:S01]  /*e900*/  FMUL.FTZ R106, R106, R8.reuse ;  /* 0x000000086a6a7220 */ /* 0x080fe20000410000 */
[-C--:B------:R-:W-:Y:S01]  /*e910*/  FMUL.FTZ R107, R107, R8.reuse ;  /* 0x000000086b6b7220 */ /* 0x080fe20000410000 */
[-C--:B------:R-:W-:Y:S01]  /*e920*/  FMUL.FTZ R110, R110, R8.reuse ;  /* 0x000000086e6e7220 */ /* 0x080fe20000410000 */
[----:B------:R-:W1:Y:S01]  /*e930*/  MUFU.EX2 R45, R45 ;  /* 0x0000002d002d7308 */ /* 0x000e620000000800 */
        /* <DEDUP_REMOVED lines=8> */
[----:B---3--:R-:W-:Y:S01]  /*e9c0*/  FADD.FTZ R9, R63, R2 ;  /* 0x000000023f097221 */ /* 0x008fe20000010000 */
[-C--:B------:R-:W-:Y:S01]  /*e9d0*/  FMUL.FTZ R123, R123, R8.reuse ;  /* 0x000000087b7b7220 */ /* 0x080fe20000410000 */
[-C--:B------:R-:W-:Y:S01]  /*e9e0*/  FMUL.FTZ R126, R126, R8.reuse ;  /* 0x000000087e7e7220 */ /* 0x080fe20000410000 */
[-C--:B------:R-:W-:Y:S01]  /*e9f0*/  FMUL.FTZ R127, R127, R8.reuse ;  /* 0x000000087f7f7220 */ /* 0x080fe20000410000 */
[-C--:B------:R-:W-:Y:S01]  /*ea00*/  FMUL.FTZ R130, R130, R8.reuse ;  /* 0x0000000882827220 */ /* 0x080fe20000410000 */
[-C--:B------:R-:W-:Y:S01]  /*ea10*/  FMUL.FTZ R131, R131, R8.reuse ;  /* 0x0000000883837220 */ /* 0x080fe20000410000 */
        /* <DEDUP_REMOVED lines=13> */
[----:B------:R-:W-:Y:S01]  /*eaf0*/  FMUL.FTZ R151, R151, R8 ;  /* 0x0000000897977220 */ /* 0x000fe20000410000 */
[----:B------:R-:W-:Y:S01]  /*eb00*/  F2FP.F16.F32.PACK_AB R178, R31, R178 ;  /* 0x000000b21fb2723e */ /* 0x000fe200000000ff */
[----:B------:R-:W-:Y:S01]  /*eb10*/  IMAD.MOV.U32 R8, RZ, RZ, R5 ;  /* 0x000000ffff087224 */ /* 0x000fe200078e0005 */
[----:B------:R-:W-:Y:S01]  /*eb20*/  F2FP.F16.F32.PACK_AB R174, R85, R174 ;  /* 0x000000ae55ae723e */ /* 0x000fe200000000ff */
[----:B------:R-:W0:Y:S01]  /*eb30*/  MUFU.EX2 R57, R57 ;  /* 0x0000003900397308 */ /* 0x000e220000000800 */
[----:B---3--:R-:W-:Y:S01]  /*eb40*/  FADD.FTZ R9, R15, R0 ;  /* 0x000000000f097221 */ /* 0x008fe20000010000 */
[----:B------:R-:W-:-:S02]  /*eb50*/  F2FP.F16.F32.PACK_AB R168, R79, R168 ;  /* 0x000000a84fa8723e */ /* 0x000fc400000000ff */
[----:B------:R-:W-:Y:S02]  /*eb60*/  F2FP.F16.F32.PACK_AB R170, R47, R170 ;  /* 0x000000aa2faa723e */ /* 0x000fe400000000ff */
[----:B------:R-:W-:Y:S02]  /*eb70*/  F2FP.F16.F32.PACK_AB R164, R49, R164 ;  /* 0x000000a431a4723e */ /* 0x000fe400000000ff */
[----:B------:R-:W3:Y:S01]  /*eb80*/  MUFU.EX2 R173, R173 ;  /* 0x000000ad00ad7308 */ /* 0x000ee20000000800 */
[----:B-1----:R-:W-:Y:S01]  /*eb90*/  FADD.FTZ R0, R24, R9 ;  /* 0x0000000918007221 */ /* 0x002fe20000010000 */
[----:B------:R-:W-:Y:S02]  /*eba0*/  F2FP.F16.F32.PACK_AB R166, R53, R166 ;  /* 0x000000a635a6723e */ /* 0x000fe400000000ff */
[----:B------:R-:W-:Y:S02]  /*ebb0*/  F2FP.F16.F32.PACK_AB R160, R59, R160 ;  /* 0x000000a03ba0723e */ /* 0x000fe400000000ff */
[----:B------:R-:W-:-:S02]  /*ebc0*/  F2FP.F16.F32.PACK_AB R162, R63, R162 ;  /* 0x000000a23fa2723e */ /* 0x000fc400000000ff */
[----:B------:R-:W1:Y:S01]  /*ebd0*/  MUFU.EX2 R158, R158 ;  /* 0x0000009e009e7308 */ /* 0x000e620000000800 */
[C---:B0-----:R-:W-:Y:S01]  /*ebe0*/  FADD.FTZ R11, R57.reuse, R2 ;  /* 0x00000002390b7221 */ /* 0x041fe20000010000 */
[----:B------:R-:W-:Y:S02]  /*ebf0*/  F2FP.F16.F32.PACK_AB R156, R57, R156 ;  /* 0x0000009c399c723e */ /* 0x000fe400000000ff */
[----:B------:R-:W-:-:S04]  /*ec00*/  F2FP.F16.F32.PACK_AB R181, R12, R35 ;  /* 0x000000230cb5723e */ /* 0x000fc800000000ff */
[----:B------:R-:W0:Y:S01]  /*ec10*/  MUFU.EX2 R26, R26 ;  /* 0x0000001a001a7308 */ /* 0x000e220000000800 */
[----:B---3--:R-:W-:-:S07]  /*ec20*/  FADD.FTZ R9, R173, R0 ;  /* 0x00000000ad097221 */ /* 0x008fce0000010000 */
[----:B------:R-:W3:Y:S01]  /*ec30*/  MUFU.EX2 R51, R51 ;  /* 0x0000003300337308 */ /* 0x000ee20000000800 */
[----:B-1----:R-:W-:-:S07]  /*ec40*/  FADD.FTZ R2, R158, R11 ;  /* 0x0000000b9e027221 */ /* 0x002fce0000010000 */
[----:B------:R-:W1:Y:S01]  /*ec50*/  MUFU.EX2 R175, R175 ;  /* 0x000000af00af7308 */ /* 0x000e620000000800 */
[C---:B0-----:R-:W-:Y:S01]  /*ec60*/  FADD.FTZ R0, R26.reuse, R9 ;  /* 0x000000091a007221 */ /* 0x041fe20000010000 */
[----:B------:R-:W-:-:S06]  /*ec70*/  F2FP.F16.F32.PACK_AB R173, R26, R173 ;  /* 0x000000ad1aad723e */ /* 0x000fcc00000000ff */
[----:B------:R-:W0:Y:S01]  /*ec80*/  MUFU.EX2 R152, R152 ;  /* 0x0000009800987308 */ /* 0x000e220000000800 */
[C---:B---3--:R-:W-:Y:S01]  /*ec90*/  FADD.FTZ R11, R51.reuse, R2 ;  /* 0x00000002330b7221 */ /* 0x048fe20000010000 */
[----:B------:R-:W-:-:S06]  /*eca0*/  F2FP.F16.F32.PACK_AB R158, R51, R158 ;  /* 0x0000009e339e723e */ /* 0x000fcc00000000ff */
[----:B------:R-:W3:Y:S01]  /*ecb0*/  MUFU.EX2 R28, R28 ;  /* 0x0000001c001c7308 */ /* 0x000ee20000000800 */
[----:B-1----:R-:W-:-:S07]  /*ecc0*/  FADD.FTZ R9, R175, R0 ;  /* 0x00000000af097221 */ /* 0x002fce0000010000 */
[----:B------:R-:W1:Y:S01]  /*ecd0*/  MUFU.EX2 R41, R41 ;  /* 0x0000002900297308 */ /* 0x000e620000000800 */
[----:B0-----:R-:W-:-:S07]  /*ece0*/  FADD.FTZ R2, R152, R11 ;  /* 0x0000000b98027221 */ /* 0x001fce0000010000 */
[----:B------:R-:W0:Y:S01]  /*ecf0*/  MUFU.EX2 R169, R169 ;  /* 0x000000a900a97308 */ /* 0x000e220000000800 */
[C---:B---3--:R-:W-:Y:S01]  /*ed00*/  FADD.FTZ R0, R28.reuse, R9 ;  /* 0x000000091c007221 */ /* 0x048fe20000010000 */
[----:B------:R-:W-:-:S06]  /*ed10*/  F2FP.F16.F32.PACK_AB R175, R28, R175 ;  /* 0x000000af1caf723e */ /* 0x000fcc00000000ff */
[----:B------:R-:W3:Y:S01]  /*ed20*/  MUFU.EX2 R154, R154 ;  /* 0x0000009a009a7308 */ /* 0x000ee20000000800 */
[C---:B-1----:R-:W-:Y:S01]  /*ed30*/  FADD.FTZ R11, R41.reuse, R2 ;  /* 0x00000002290b7221 */ /* 0x042fe20000010000 */
[----:B------:R-:W-:-:S06]  /*ed40*/  F2FP.F16.F32.PACK_AB R152, R41, R152 ;  /* 0x000000982998723e */ /* 0x000fcc00000000ff */
[----:B------:R-:W1:Y:S01]  /*ed50*/  MUFU.EX2 R30, R30 ;  /* 0x0000001e001e7308 */ /* 0x000e620000000800 */
[----:B0-----:R-:W-:-:S07]  /*ed60*/  FADD.FTZ R9, R169, R0 ;  /* 0x00000000a9097221 */ /* 0x001fce0000010000 */
[----:B------:R-:W0:Y:S01]  /*ed70*/  MUFU.EX2 R7, R7 ;  /* 0x0000000700077308 */ /* 0x000e220000000800 */
[----:B---3--:R-:W-:-:S07]  /*ed80*/  FADD.FTZ R2, R154, R11 ;  /* 0x0000000b9a027221 */ /* 0x008fce0000010000 */
        /* <DEDUP_REMOVED lines=9> */
[C---:B-1----:R-:W-:Y:S01]  /*ee20*/  FADD.FTZ R0, R32.reuse, R7 ;  /* 0x0000000720007221 */ /* 0x042fe20000010000 */
[----:B------:R-:W-:-:S06]  /*ee30*/  F2FP.F16.F32.PACK_AB R171, R32, R171 ;  /* 0x000000ab20ab723e */ /* 0x000fcc00000000ff */
[----:B------:R1:W4:Y:S01]  /*ee40*/  MUFU.EX2 R38, R179 ;  /* 0x000000b300267308 */ /* 0x0003220000000800 */
[----:B0-----:R-:W-:-:S07]  /*ee50*/  FADD.FTZ R7, R165, R0 ;  /* 0x00000000a5077221 */ /* 0x001fce0000010000 */
[----:B------:R-:W0:Y:S01]  /*ee60*/  MUFU.EX2 R167, R193 ;  /* 0x000000c100a77308 */ /* 0x000e220000000800 */
[----:B---3--:R-:W-:Y:S01]  /*ee70*/  FADD.FTZ R7, R34, R7 ;  /* 0x0000000722077221 */ /* 0x008fe20000010000 */
[----:B-1----:R-:W-:Y:S02]  /*ee80*/  F2FP.F16.F32.PACK_AB R179, R24, R15 ;  /* 0x0000000f18b3723e */ /* 0x002fe400000000ff */
[----:B------:R-:W-:-:S04]  /*ee90*/  F2FP.F16.F32.PACK_AB R165, R34, R165 ;  /* 0x000000a522a5723e */ /* 0x000fc800000000ff */
[----:B------:R-:W1:Y:S01]  /*eea0*/  MUFU.EX2 R40, R39 ;  /* 0x0000002700287308 */ /* 0x000e620000000800 */
[----:B----4-:R-:W-:-:S07]  /*eeb0*/  FADD.FTZ R7, R38, R7 ;  /* 0x0000000726077221 */ /* 0x010fce0000010000 */
[----:B------:R3:W4:Y:S01]  /*eec0*/  MUFU.EX2 R161, R177 ;  /* 0x000000b100a17308 */ /* 0x0007220000000800 */
[C---:B0-----:R-:W-:Y:S01]  /*eed0*/  FADD.FTZ R7, R167.reuse, R7 ;  /* 0x00000007a7077221 */ /* 0x041fe20000010000 */
[----:B------:R-:W-:-:S06]  /*eee0*/  F2FP.F16.F32.PACK_AB R167, R167, R38 ;  /* 0x00000026a7a7723e */ /* 0x000fcc00000000ff */
[----:B------:R-:W0:Y:S01]  /*eef0*/  MUFU.EX2 R42, R157 ;  /* 0x0000009d002a7308 */ /* 0x000e220000000800 */
[----:B-1----:R-:W-:Y:S01]  /*ef00*/  FADD.FTZ R7, R40, R7 ;  /* 0x0000000728077221 */ /* 0x002fe20000010000 */
[----:B---3--:R-:W-:-:S06]  /*ef10*/  F2FP.F16.F32.PACK_AB R177, R45, R20 ;  /* 0x000000142db1723e */ /* 0x008fcc00000000ff */
[----:B------:R-:W1:Y:S01]  /*ef20*/  MUFU.EX2 R155, R155 ;  /* 0x0000009b009b7308 */ /* 0x000e620000000800 */
[C---:B----4-:R-:W-:Y:S01]  /*ef30*/  FADD.FTZ R7, R161.reuse, R7 ;  /* 0x00000007a1077221 */ /* 0x050fe20000010000 */
[----:B------:R-:W-:-:S06]  /*ef40*/  F2FP.F16.F32.PACK_AB R161, R161, R40 ;  /* 0x00000028a1a1723e */ /* 0x000fcc00000000ff */
        /* <DEDUP_REMOVED lines=9> */
[C---:B----4-:R-:W-:Y:S01]  /*efe0*/  FADD.FTZ R7, R157.reuse, R7 ;  /* 0x000000079d077221 */ /* 0x050fe20000010000 */
[----:B------:R-:W-:-:S06]  /*eff0*/  F2FP.F16.F32.PACK_AB R157, R157, R44 ;  /* 0x0000002c9d9d723e */ /* 0x000fcc00000000ff */
[----:B------:R-:W3:Y:S01]  /*f000*/  MUFU.EX2 R46, R77 ;  /* 0x0000004d002e7308 */ /* 0x000ee20000000800 */
[----:B-1----:R-:W-:-:S07]  /*f010*/  FADD.FTZ R7, R0, R7 ;  /* 0x0000000700077221 */ /* 0x002fce0000010000 */
[----:B------:R-:W1:Y:S01]  /*f020*/  MUFU.EX2 R75, R75 ;  /* 0x0000004b004b7308 */ /* 0x000e620000000800 */
[C---:B0-----:R-:W-:Y:S01]  /*f030*/  FADD.FTZ R7, R81.reuse, R7 ;  /* 0x0000000751077221 */ /* 0x041fe20000010000 */
[----:B------:R-:W-:-:S06]  /*f040*/  F2FP.F16.F32.PACK_AB R159, R81, R0 ;  /* 0x00000000519f723e */ /* 0x000fcc00000000ff */
[----:B------:R-:W0:Y:S01]  /*f050*/  MUFU.EX2 R48, R73 ;  /* 0x0000004900307308 */ /* 0x000e220000000800 */
[----:B---3--:R-:W-:-:S07]  /*f060*/  FADD.FTZ R7, R46, R7 ;  /* 0x000000072e077221 */ /* 0x008fce0000010000 */
[----:B------:R-:W3:Y:S01]  /*f070*/  MUFU.EX2 R36, R36 ;  /* 0x0000002400247308 */ /* 0x000ee20000000800 */
[C---:B-1----:R-:W-:Y:S01]  /*f080*/  FADD.FTZ R7, R75.reuse, R7 ;  /* 0x000000074b077221 */ /* 0x042fe20000010000 */
[----:B------:R-:W-:-:S03]  /*f090*/  F2FP.F16.F32.PACK_AB R153, R75, R46 ;  /* 0x0000002e4b99723e */ /* 0x000fc600000000ff */
[----:B0-----:R-:W-:-:S04]  /*f0a0*/  FADD.FTZ R7, R48, R7 ;  /* 0x0000000730077221 */ /* 0x001fc80000010000 */
[C---:B---3--:R-:W-:Y:S01]  /*f0b0*/  FADD.FTZ R0, R36.reuse, R7 ;  /* 0x0000000724007221 */ /* 0x048fe20000010000 */
[----:B------:R-:W-:Y:S01]  /*f0c0*/  F2FP.F16.F32.PACK_AB R155, R36, R48 ;  /* 0x00000030249b723e */ /* 0x000fe200000000ff */
[----:B------:R-:W-:Y:S01]  /*f0d0*/  IMAD.MOV.U32 R7, RZ, RZ, R4 ;  /* 0x000000ffff077224 */ /* 0x000fe200078e0004 */
[----:B--2---:R-:W-:Y:S06]  /*f0e0*/  @P2 BRA `(.L_x_7865) ;  /* 0xffffffc400f42947 */ /* 0x004fec000383ffff */
.L_x_7848:
[----:B------:R-:W-:Y:S06]  /*f0f0*/  BAR.ARV 0x8, 0x180 ;  /* 0x0206000000007b1d */ /* 0x000fec0000002000 */
[----:B------:R-:W-:Y:S05]  /*f100*/  @!P0 BRA `(.L_x_7866) ;  /* 0x0000000000048947 */ /* 0x000fea0003800000 */
[----:B------:R-:W-:Y:S01]  /*f110*/  BPT.TRAP 0x1 ;  /* 0x000000040000795c */ /* 0x000fe20000300000 */
.L_x_7866:
[----:B------:R-:W-:Y:S01]  /*f120*/  ULEA UR5, UR44, UR41, 0x3 ;  /* 0x000000292c057291 */ /* 0x000fe2000f8e183f */
[----:B------:R-:W-:-:S05]  /*f130*/  IMAD.U32 R3, RZ, RZ, UR45 ;  /* 0x0000002dff037e24 */ /* 0x000fca000f8e00ff */
[----:B------:R-:W-:-:S04]  /*f140*/  SHF.L.U32 R3, R3, 0x1f, RZ ;  /* 0x0000001f03037819 */ /* 0x000fc800000006ff */
[----:B------:R0:W1:Y:S01]  /*f150*/  SYNCS.PHASECHK.TRANS64.TRYWAIT P2, [UR5+0x28850], R3 ;  /* 0x02885003ff0075a7 */ /* 0x0000620008040145 */
[----:B------:R-:W-:Y:S05]  /*f160*/  @!P0 BRA `(.L_x_7867) ;  /* 0x0000000000048947 */ /* 0x000fea0003800000 */
[----:B------:R-:W-:Y:S01]  /*f170*/  BPT.TRAP 0x1 ;  /* 0x000000040000795c */ /* 0x000fe20000300000 */
.L_x_7867:
[----:B-1----:R-:W-:Y:S05]  /*f180*/  @P2 BRA `(.L_x_7868) ;  /* 0x0000000000082947 */ /* 0x002fea0003800000 */
[----:B------:R-:W1:Y:S02]  /*f190*/  SYNCS.PHASECHK.TRANS64.TRYWAIT P0, [UR5+0x28850], R3 ;  /* 0x02885003ff0075a7 */ /* 0x000e640008000145 */
[----:B-1----:R-:W-:Y:S05]  /*f1a0*/  @!P0 BRA `(.L_x_7869) ;  /* 0x0000007000908947 */ /* 0x002fea0003800000 */
.L_x_7868:
[----:B------:R-:W-:Y:S01]  /*f1b0*/  UIADD3 UR41, UR41, 0x400, URZ ;  /* 0x0000040029297890 */ /* 0x000fe2000fffe03f */
[----:B------:R-:W-:Y:S01]  /*f1c0*/  WARPGROUP.ARRIVE ;  /* 0x00000000000079c5 */ /* 0x000fe20000000000 */
[----:B------:R-:W-:Y:S01]  /*f1d0*/  UMOV UR7, 0x40000040 ;  /* 0x4000004000077882 */ /* 0x000fe20000000000 */
[----:B01----:R-:W0:Y:S01]  /*f1e0*/  SHFL.BFLY PT, R3, R2, 0x2, 0x1f ;  /* 0x0c401f0002037f89 */ /* 0x003e2200000e0000 */
[----:B------:R-:W-:Y:S01]  /*f1f0*/  USHF.R.U32.HI UR41, URZ, 0x4, UR41 ;  /* 0x000000043f297899 */ /* 0x000fe20008011629 */
[----:B------:R-:W-:Y:S01]  /*f200*/  IMAD.U32 R13, RZ, RZ, UR5 ;  /* 0x00000005ff0d7e24 */ /* 0x000fe2000f8e00ff */
[----:B------:R-:W-:Y:S01]  /*f210*/  UIADD3 UR46, UR46, 0x1, URZ ;  /* 0x000000012e2e7890 */ /* 0x000fe2000fffe03f */
[----:B------:R-:W1:Y:S01]  /*f220*/  SHFL.BFLY PT, R7, R0, 0x2, 0x1f ;  /* 0x0c401f0000077f89 */ /* 0x000e6200000e0000 */
[----:B------:R-:W-:Y:S01]  /*f230*/  ULOP3.LUT UR41, UR41, 0x3fff, URZ, 0xc0, !UPT ;  /* 0x00003fff29297892 */ /* 0x000fe2000f8ec03f */
[----:B------:R-:W-:Y:S02]  /*f240*/  IMAD.MOV.U32 R36, RZ, RZ, -0x800000 ;  /* 0xff800000ff247424 */ /* 0x000fe400078e00ff */
[----:B------:R-:W-:Y:S01]  /*f250*/  IMAD.MOV.U32 R9, RZ, RZ, RZ ;  /* 0x000000ffff097224 */ /* 0x000fe200078e00ff */
[----:B------:R-:W-:-:S04]  /*f260*/  ULOP3.LUT UR4, UR41, 0x4000000, URZ, 0xfc, !UPT ;  /* 0x0400000029047892 */ /* 0x000fc8000f8efc3f */
[----:B------:R-:W-:Y:S02]  /*f270*/  ULEA UR4, UR44, UR4, 0xb ;  /* 0x000000042c047291 */ /* 0x000fe4000f8e583f */
[----:B------:R-:W-:-:S04]  /*f280*/  UIADD3 UR44, UR44, 0x1, URZ ;  /* 0x000000012c2c7890 */ /* 0x000fc8000fffe03f */
[----:B------:R-:W-:Y:S01]  /*f290*/  UISETP.NE.AND UP0, UPT, UR44, 0x2, UPT ;  /* 0x000000022c00788c */ /* 0x000fe2000bf05270 */
[----:B------:R-:W-:Y:S02]  /*f2a0*/  UMOV UR6, UR4 ;  /* 0x0000000400067c82 */ /* 0x000fe40008000000 */
[----:B------:R-:W-:Y:S01]  /*f2b0*/  HGMMA.64x128x16.F32 R88, R180, gdesc[UR4].tnspB, R88, gsb0 ;  /* 0x41e00004b4587df0 */ /* 0x000fe20008000858 */
[----:B------:R-:W-:Y:S01]  /*f2c0*/  UIADD3 UR6, UR4, 0x80, URZ ;  /* 0x0000008004067890 */ /* 0x000fe2000fffe03f */
[----:B0-----:R-:W-:Y:S01]  /*f2d0*/  FADD.FTZ R3, R3, R2 ;  /* 0x0000000203037221 */ /* 0x001fe20000010000 */
[----:B------:R-:W-:Y:S01]  /*f2e0*/  UMOV UR7, 0x40000040 ;  /* 0x4000004000077882 */ /* 0x000fe20000000000 */
[----:B------:R-:W-:Y:S02]  /*f2f0*/  IMAD.MOV.U32 R2, RZ, RZ, RZ ;  /* 0x000000ffff027224 */ /* 0x000fe400078e00ff */
[----:B-1----:R-:W-:Y:S01]  /*f300*/  FADD.FTZ R7, R7, R0 ;  /* 0x0000000007077221 */ /* 0x002fe20000010000 */
[----:B------:R-:W-:Y:S01]  /*f310*/  IMAD.MOV.U32 R0, RZ, RZ, -0x800000 ;  /* 0xff800000ff007424 */ /* 0x000fe200078e00ff */
[----:B------:R-:W0:Y:S01]  /*f320*/  SHFL.BFLY PT, R8, R3, 0x1, 0x1f ;  /* 0x0c201f0003087f89 */ /* 0x000e2200000e0000 */
[----:B------:R-:W-:-:S03]  /*f330*/  USEL UR44, UR44, URZ, UP0 ;  /* 0x0000003f2c2c7287 */ /* 0x000fc60008000000 */
[----:B------:R-:W1:Y:S01]  /*f340*/  SHFL.BFLY PT, R10, R7, 0x1, 0x1f ;  /* 0x0c201f00070a7f89 */ /* 0x000e6200000e0000 */
[----:B0-----:R-:W-:Y:S01]  /*f350*/  FADD.FTZ R11, R3, R8 ;  /* 0x00000008030b7221 */ /* 0x001fe20000010000 */
[----:B-1----:R-:W-:-:S04]  /*f360*/  FADD.FTZ R12, R7, R10 ;  /* 0x0000000a070c7221 */ /* 0x002fc80000010000 */
[----:B------:R-:W-:Y:S02]  /*f370*/  FSETP.NE.FTZ.AND P0, PT, R11, RZ, PT ;  /* 0x000000ff0b00720b */ /* 0x000fe40003f15000 */
[----:B------:R-:W-:-:S11]  /*f380*/  FSETP.NE.FTZ.AND P2, PT, R12, RZ, PT ;  /* 0x000000ff0c00720b */ /* 0x000fd60003f55000 */
[----:B------:R-:W0:Y:S01]  /*f390*/  @P0 MUFU.LG2 R8, R11 ;  /* 0x0000000b00080308 */ /* 0x000e220000000c00 */
[C---:B------:R-:W-:Y:S01]  /*f3a0*/  @P0 FMUL.FTZ R3, R6.reuse, 0.69314718246459960938 ;  /* 0x3f31721806030820 */ /* 0x040fe20000410000 */
[----:B------:R-:W-:Y:S01]  /*f3b0*/  @P2 FMUL.FTZ R7, R6, 0.69314718246459960938 ;  /* 0x3f31721806072820 */ /* 0x000fe20000410000 */
[----:B------:R-:W-:-:S05]  /*f3c0*/  @!P1 VIADD R6, R13, 0x28860 ;  /* 0x000288600d069836 */ /* 0x000fca0000000000 */
        /* <DEDUP_REMOVED lines=40> */
[----:B------:R-:W-:-:S04]  /*f650*/  USEL UR4, URZ, 0x1, UP0 ;  /* 0x000000013f047887 */ /* 0x000fc80008000000 */
[----:B------:R-:W-:Y:S01]  /*f660*/  ULOP3.LUT UR45, UR45, UR4, URZ, 0x3c, !UPT ;  /* 0x000000042d2d7292 */ /* 0x000fe2000f8e3c3f */
[----:B------:R-:W-:Y:S02]  /*f670*/  WARPGROUP.DEPBAR.LE gsb0, 0x0 ;  /* 0x00008000000079c5 */ /* 0x000fe40000010000 */
[----:B------:R-:W-:-:S06]  /*f680*/  WARPGROUP.ARRIVE ;  /* 0x00000000000079c5 */ /* 0x000fcc0000000000 */
[----:B------:R-:W-:Y:S03]  /*f690*/  HGMMA.64x128x16.F32 R88, R152, gdesc[UR4].tnspB, R88, gsb0 ;  /* 0x41e0000498587df0 */ /* 0x000fe60008000858 */
        /* <DEDUP_REMOVED lines=66> */
.L_x_7799:
        /* <DEDUP_REMOVED lines=11> */
[----:B------:R-:W1:Y:S01]  /*fb70*/  LDC R44, c[0x0][0xbe8] ;  /* 0x0002fa00ff2c7b82 */ /* 0x000e620000000800 */
[----:B------:R-:W-:Y:S01]  /*fb80*/  F2FP.F16.F32.PACK_AB R6, R93, R6 ;  /* 0x000000065d06723e */ /* 0x000fe200000000ff */
[----:B------:R-:W-:Y:S01]  /*fb90*/  USHF.R.S32.HI UR12, URZ, 0x1f, UR37 ;  /* 0x0000001f3f0c7899 */ /* 0x000fe20008011425 */
[----:B------:R-:W-:Y:S01]  /*fba0*/  F2FP.F16.F32.PACK_AB R136, R137, R136 ;  /* 0x000000888988723e */ /* 0x000fe200000000ff */
[----:B------:R-:W-:Y:S01]  /*fbb0*/  ULDC.64 UR8, c[0x0][0xb90] ;  /* 0x0002e40000087ab9 */ /* 0x000fe20000000a00 */
[----:B------:R-:W-:Y:S01]  /*fbc0*/  USHF.R.S32.HI UR13, URZ, 0x1f, UR43 ;  /* 0x0000001f3f0d7899 */ /* 0x000fe2000801142b */
[----:B------:R-:W-:Y:S01]  /*fbd0*/  F2FP.F16.F32.PACK_AB R137, R139, R138 ;  /* 0x0000008a8b89723e */ /* 0x000fe200000000ff */
[----:B------:R-:W-:Y:S01]  /*fbe0*/  UIMAD UR5, UR12, UR8, URZ ;  /* 0x000000080c0572a4 */ /* 0x000fe2000f8e023f */
[----:B------:R-:W-:Y:S01]  /*fbf0*/  F2FP.F16.F32.PACK_AB R144, R145, R144 ;  /* 0x000000909190723e */ /* 0x000fe200000000ff */
[----:B------:R-:W-:Y:S01]  /*fc00*/  UIMAD.WIDE.U32 UR6, UR37, UR8, URZ ;  /* 0x00000008250672a5 */ /* 0x000fe2000f8e003f */
[----:B------:R-:W-:Y:S01]  /*fc10*/  F2FP.F16.F32.PACK_AB R138, R141, R140 ;  /* 0x0000008c8d8a723e */ /* 0x000fe200000000ff */
[----:B------:R-:W-:Y:S01]  /*fc20*/  UIMAD UR5, UR37, UR9, UR5 ;  /* 0x00000009250572a4 */ /* 0x000fe2000f8e0205 */
[----:B------:R-:W-:Y:S01]  /*fc30*/  F2FP.F16.F32.PACK_AB R139, R143, R142 ;  /* 0x0000008e8f8b723e */ /* 0x000fe200000000ff */
[----:B------:R-:W-:Y:S01]  /*fc40*/  ULDC.64 UR10, c[0x0][0xb98] ;  /* 0x0002e600000a7ab9 */ /* 0x000fe20000000a00 */
[----:B------:R-:W-:Y:S01]  /*fc50*/  F2FP.F16.F32.PACK_AB R145, R147, R146 ;  /* 0x000000929391723e */ /* 0x000fe200000000ff */
[----:B------:R-:W-:Y:S01]  /*fc60*/  UIMAD UR8, UR13, UR10, URZ ;  /* 0x0000000a0d0872a4 */ /* 0x000fe2000f8e023f */
[----:B------:R-:W-:Y:S01]  /*fc70*/  F2FP.F16.F32.PACK_AB R146, R149, R148 ;  /* 0x000000949592723e */ /* 0x000fe200000000ff */
[----:B------:R-:W-:Y:S01]  /*fc80*/  UIADD3 UR7, UR7, UR5, URZ ;  /* 0x0000000507077290 */ /* 0x000fe2000fffe03f */
[----:B------:R-:W-:Y:S01]  /*fc90*/  F2FP.F16.F32.PACK_AB R147, R151, R150 ;  /* 0x000000969793723e */ /* 0x000fe200000000ff */
[----:B------:R-:W-:-:S02]  /*fca0*/  UIMAD UR8, UR43, UR11, UR8 ;  /* 0x0000000b2b0872a4 */ /* 0x000fc4000f8e0208 */
[----:B------:R-:W-:Y:S01]  /*fcb0*/  UIMAD.WIDE.U32 UR6, UR43, UR10, UR6 ;  /* 0x0000000a2b0672a5 */ /* 0x000fe2000f8e0006 */
[----:B------:R-:W-:Y:S02]  /*fcc0*/  ULDC UR5, c[0x0][0xa88] ;  /* 0x0002a20000057ab9 */ /* 0x000fe40000000800 */
[----:B------:R-:W-:Y:S01]  /*fcd0*/  ULDC.64 UR10, c[0x0][0xaf0] ;  /* 0x0002bc00000a7ab9 */ /* 0x000fe20000000a00 */
[----:B------:R-:W-:Y:S02]  /*fce0*/  MOV R34, R37 ;  /* 0x0000002500227202 */ /* 0x000fe40000000f00 */
[----:B0-----:R-:W-:-:S03]  /*fcf0*/  MOV R35, R2 ;  /* 0x0000000200237202 */ /* 0x001fc60000000f00 */
[----:B------:R-:W-:-:S04]  /*fd00*/  IMAD.WIDE R4, R188, 0x2, R34 ;  /* 0x00000002bc047825 */ /* 0x000fc800078e0222 */
[----:B------:R-:W-:Y:S01]  /*fd10*/  IMAD.WIDE R34, R3, 0x2, R34 ;  /* 0x0000000203227825 */ /* 0x000fe200078e0222 */
[C---:B------:R-:W-:Y:S02]  /*fd20*/  LOP3.LUT R3, R4.reuse, 0x380, RZ, 0xc0, !PT ;  /* 0x0000038004037812 */ /* 0x040fe400078ec0ff */
[C---:B------:R-:W-:Y:S02]  /*fd30*/  IADD3 R29, P1, R4.reuse, 0x4040, RZ ;  /* 0x00004040041d7810 */ /* 0x040fe40007f3e0ff */
[C---:B------:R-:W-:Y:S02]  /*fd40*/  IADD3 R21, P6, R4.reuse, 0x20, RZ ;  /* 0x0000002004157810 */ /* 0x040fe40007fde0ff */
[----:B------:R-:W-:Y:S01]  /*fd50*/  SHF.R.U64 R3, R3, 0x3, RZ ;  /* 0x0000000303037819 */ /* 0x000fe200000012ff */
        /* <DEDUP_REMOVED lines=8> */
[----:B------:R-:W-:Y:S02]  /*fde0*/  IADD3 R25, P5, R4, 0x40, RZ ;  /* 0x0000004004197810 */ /* 0x000fe40007fbe0ff */
[----:B------:R-:W-:Y:S01]  /*fdf0*/  LOP3.LUT R4, R3, R4, RZ, 0x3c, !PT ;  /* 0x0000000403047212 */ /* 0x000fe200078e3cff */
[--C-:B------:R-:W-:Y:S01]  /*fe00*/  IMAD.X R11, RZ, RZ, R5.reuse, P4 ;  /* 0x000000ffff0b7224 */ /* 0x100fe200020e0605 */
[----:B------:R-:W-:Y:S01]  /*fe10*/  LOP3.LUT R14, R29, 0x380, RZ, 0xc0, !PT ;  /* 0x000003801d0e7812 */ /* 0x000fe200078ec0ff */
[----:B------:R-:W-:Y:S01]  /*fe20*/  IMAD.X R9, RZ, RZ, R5, P5 ;  /* 0x000000ffff097224 */ /* 0x000fe200028e0605 */
[----:B------:R-:W-:-:S02]  /*fe30*/  LOP3.LUT R12, R27, 0x380, RZ, 0xc0, !PT ;  /* 0x000003801b0c7812 */ /* 0x000fc400078ec0ff */
[----:B------:R-:W-:Y:S02]  /*fe40*/  LOP3.LUT R3, R10, 0x380, RZ, 0xc0, !PT ;  /* 0x000003800a037812 */ /* 0x000fe400078ec0ff */
[----:B------:R-:W-:Y:S02]  /*fe50*/  LOP3.LUT R2, R21, 0x380, RZ, 0xc0, !PT ;  /* 0x0000038015027812 */ /* 0x000fe400078ec0ff */
[----:B------:R-:W-:Y:S02]  /*fe60*/  IADD3 R33, P6, R34, 0x1000, RZ ;  /* 0x0000100022217810 */ /* 0x000fe40007fde0ff */
[----:B------:R-:W-:Y:S02]  /*fe70*/  SHF.R.U64 R14, R14, 0x3, RZ ;  /* 0x000000030e0e7819 */ /* 0x000fe400000012ff */
[----:B------:R-:W-:Y:S02]  /*fe80*/  SHF.R.U64 R12, R12, 0x3, RZ ;  /* 0x000000030c0c7819 */ /* 0x000fe400000012ff */
[----:B------:R-:W-:-:S02]  /*fe90*/  SHF.R.U64 R3, R3, 0x3, RZ ;  /* 0x0000000303037819 */ /* 0x000fc400000012ff */
[----:B------:R-:W-:Y:S02]  /*fea0*/  SHF.R.U64 R2, R2, 0x3, RZ ;  /* 0x0000000302027819 */ /* 0x000fe400000012ff */
[----:B------:R-:W-:Y:S02]  /*feb0*/  LOP3.LUT R32, R33, 0x380, RZ, 0xc0, !PT ;  /* 0x0000038021207812 */ /* 0x000fe400078ec0ff */
[----:B------:R-:W-:Y:S02]  /*fec0*/  LOP3.LUT R40, R14, R29, RZ, 0x3c, !PT ;  /* 0x0000001d0e287212 */ /* 0x000fe400078e3cff */
[----:B------:R-:W-:Y:S02]  /*fed0*/  LOP3.LUT R38, R12, R27, RZ, 0x3c, !PT ;  /* 0x0000001b0c267212 */ /* 0x000fe400078e3cff */
[----:B------:R-:W-:Y:S02]  /*fee0*/  LOP3.LUT R14, R3, R10, RZ, 0x3c, !PT ;  /* 0x0000000a030e7212 */ /* 0x000fe400078e3cff */
[----:B------:R-:W-:-:S02]  /*fef0*/  LOP3.LUT R12, R2, R21, RZ, 0x3c, !PT ;  /* 0x00000015020c7212 */ /* 0x000fc400078e3cff */
[----:B------:R-:W-:Y:S02]  /*ff00*/  LOP3.LUT R3, R8, 0x380, RZ, 0xc0, !PT ;  /* 0x0000038008037812 */ /* 0x000fe400078ec0ff */
[----:B------:R-:W-:Y:S02]  /*ff10*/  SHF.R.U64 R32, R32, 0x3, RZ ;  /* 0x0000000320207819 */ /* 0x000fe400000012ff */
[----:B------:R-:W-:Y:S02]  /*ff20*/  LOP3.LUT R2, R25, 0x380, RZ, 0xc0, !PT ;  /* 0x0000038019027812 */ /* 0x000fe400078ec0ff */
[----:B-1----:R-:W-:Y:S02]  /*ff30*/  ISETP.NE.AND P1, PT, R44, 0x1, PT ;  /* 0x000000012c00780c */ /* 0x002fe40003f25270 */
[----:B------:R-:W-:Y:S02]  /*ff40*/  SHF.R.U64 R3, R3, 0x3, RZ ;  /* 0x0000000303037819 */ /* 0x000fe400000012ff */
[----:B------:R-:W-:Y:S01]  /*ff50*/  LOP3.LUT R32, R32, R33, RZ, 0x3c, !PT ;  /* 0x0000002120207212 */ /* 0x000fe200078e3cff */
[----:B------:R-:W-:Y:S01]  /*ff60*/  IMAD.X R33, RZ, RZ, R35, P6 ;  /* 0x000000ffff217224 */ /* 0x000fe200030e0623 */
[----:B------:R-:W-:-:S02]  /*ff70*/  SHF.R.U64 R2, R2, 0x3, RZ ;  /* 0x0000000302027819 */ /* 0x000fc400000012ff */
[----:B------:R-:W-:Y:S02]  /*ff80*/  IADD3 R45, P6, R34, 0x7000, RZ ;  /* 0x00007000222d7810 */ /* 0x000fe40007fde0ff */
[----:B------:R-:W-:Y:S02]  /*ff90*/  LOP3.LUT R10, R3, R8, RZ, 0x3c, !PT ;  /* 0x00000008030a7212 */ /* 0x000fe400078e3cff */
[----:B------:R-:W-:Y:S01]  /*ffa0*/  LOP3.LUT R8, R2, R25, RZ, 0x3c, !PT ;  /* 0x0000001902087212 */ /* 0x000fe200078e3cff */
[----:B------:R-:W0:Y:S01]  /*ffb0*/  @P1 LDC R47, c[0x0][0xbec] ;  /* 0x0002fb00ff2f1b82 */ /* 0x000e220000000800 */
[----:B------:R-:W-:Y:S02]  /*ffc0*/  LOP3.LUT R2, R45, 0x380, RZ, 0xc0, !PT ;  /* 0x000003802d027812 */ /* 0x000fe400078ec0ff */
[----:B------:R-:W-:Y:S02]  /*ffd0*/  LOP3.LUT R42, R43, 0x380, RZ, 0xc0, !PT ;  /* 0x000003802b2a7812 */ /* 0x000fe400078ec0ff */
[----:B------:R-:W-:-:S02]  /*ffe0*/  SHF.R.U64 R2, R2, 0x3, RZ ;  /* 0x0000000302027819 */ /* 0x000fc400000012ff */
[----:B------:R-:W-:Y:S02]  /*fff0*/  SHF.R.U64 R42, R42, 0x3, RZ ;  /* 0x000000032a2a7819 */ /* 0x000fe400000012ff */
[----:B------:R-:W-:Y:S02]  /*10000*/  LOP3.LUT R2, R2, R45, RZ, 0x3c, !PT ;  /* 0x0000002d02027212 */ /* 0x000fe400078e3cff */
[----:B------:R-:W-:Y:S02]  /*10010*/  MOV R45, R4 ;  /* 0x00000004002d7202 */ /* 0x000fe40000000f00 */
[----:B------:R-:W-:Y:S02]  /*10020*/  F2FP.F16.F32.PACK_AB R4, R46, R7 ;  /* 0x000000072e04723e */ /* 0x000fe400000000ff */
[----:B------:R-:W1:Y:S01]  /*10030*/  @P1 LDC R46, c[0x0][0xbf0] ;  /* 0x0002fc00ff2e1b82 */ /* 0x000e620000000800 */
[----:B------:R-:W-:Y:S01]  /*10040*/  LOP3.LUT R42, R42, R43, RZ, 0x3c, !PT ;  /* 0x0000002b2a2a7212 */ /* 0x000fe200078e3cff */
[----:B------:R-:W-:Y:S01]  /*10050*/  IMAD.X R43, RZ, RZ, R5, P0 ;  /* 0x000000ffff2b7224 */ /* 0x000fe200000e0605 */
[----:B------:R-:W-:-:S02]  /*10060*/  F2FP.F16.F32.PACK_AB R5, R91, R90 ;  /* 0x0000005a5b05723e */ /* 0x000fc400000000ff */
[----:B------:R-:W-:-:S03]  /*10070*/  F2FP.F16.F32.PACK_AB R7, R95, R94 ;  /* 0x0000005e5f07723e */ /* 0x000fc600000000ff */
[----:B------:R-:W-:Y:S01]  /*10080*/  BAR.SYNC.DEFER_BLOCKING 0x1, 0x100 ;  /* 0x0044000000007b1d */ /* 0x000fe20000010000 */
[----:B------:R-:W-:Y:S01]  /*10090*/  MOV R65, R40 ;  /* 0x0000002800417202 */ /* 0x000fe20000000f00 */
[----:B------:R-:W-:Y:S01]  /*100a0*/  VIADD R40, R17, UR36 ;  /* 0x0000002411287c36 */ /* 0x000fe20008000000 */
[----:B------:R-:W-:Y:S02]  /*100b0*/  IADD3 R21, P0, R34, 0x6000, RZ ;  /* 0x0000600022157810 */ /* 0x000fe40007f1e0ff */
[----:B------:R-:W-:Y:S02]  /*100c0*/  MOV R58, R10 ;  /* 0x0000000a003a7202 */ /* 0x000fe40000000f00 */
[----:B------:R-:W-:Y:S02]  /*100d0*/  LOP3.LUT R20, R21, 0x380, RZ, 0xc0, !PT ;  /* 0x0000038015147812 */ /* 0x000fe400078ec0ff */
[----:B------:R-:W-:Y:S02]  /*100e0*/  MOV R57, R14 ;  /* 0x0000000e00397202 */ /* 0x000fe40000000f00 */
[----:B------:R-:W-:-:S02]  /*100f0*/  SHF.R.U64 R20, R20, 0x3, RZ ;  /* 0x0000000314147819 */ /* 0x000fc400000012ff */
[----:B------:R-:W-:Y:S02]  /*10100*/  MOV R15, R12 ;  /* 0x0000000c000f7202 */ /* 0x000fe40000000f00 */
[----:B------:R-:W-:Y:S01]  /*10110*/  LOP3.LUT R20, R20, R21, RZ, 0x3c, !PT ;  /* 0x0000001514147212 */ /* 0x000fe200078e3cff */
[----:B------:R-:W-:Y:S01]  /*10120*/  IMAD.X R21, RZ, RZ, R35, P0 ;  /* 0x000000ffff157224 */ /* 0x000fe200000e0623 */
[C---:B------:R-:W-:Y:S02]  /*10130*/  IADD3 R27, P3, R34.reuse, 0x4000, RZ ;  /* 0x00004000221b7810 */ /* 0x040fe40007f7e0ff */
[----:B------:R-:W-:Y:S02]  /*10140*/  IADD3 R25, P2, R34, 0x5000, RZ ;  /* 0x0000500022197810 */ /* 0x000fe40007f5e0ff */
[----:B------:R-:W-:Y:S02]  /*10150*/  LOP3.LUT R26, R27, 0x380, RZ, 0xc0, !PT ;  /* 0x000003801b1a7812 */ /* 0x000fe400078ec0ff */
[----:B------:R-:W-:Y:S01]  /*10160*/  LOP3.LUT R24, R25, 0x380, RZ, 0xc0, !PT ;  /* 0x0000038019187812 */ /* 0x000fe200078ec0ff */
[----:B------:R0:W-:Y:S01]  /*10170*/  STSM.16.M88.4 [R45], R4 ;  /* 0x000000042d007844 */ /* 0x0001e20000000200 */
[----:B------:R-:W-:-:S02]  /*10180*/  SHF.R.U64 R26, R26, 0x3, RZ ;  /* 0x000000031a1a7819 */ /* 0x000fc400000012ff */
[----:B------:R-:W-:Y:S01]  /*10190*/  MOV R56, R38 ;  /* 0x0000002600387202 */ /* 0x000fe20000000f00 */
[----:B------:R-:W-:Y:S01]  /*101a0*/  VIADD R38, R187, UR36 ;  /* 0x00000024bb267c36 */ /* 0x000fe20008000000 */
[----:B------:R-:W-:Y:S02]  /*101b0*/  SHF.R.U64 R24, R24, 0x3, RZ ;  /* 0x0000000318187819 */ /* 0x000fe400000012ff */
[----:B------:R-:W-:Y:S01]  /*101c0*/  LOP3.LUT R26, R26, R27, RZ, 0x3c, !PT ;  /* 0x0000001b1a1a7212 */ /* 0x000fe200078e3cff */
[----:B------:R-:W-:Y:S01]  /*101d0*/  IMAD.X R27, RZ, RZ, R35, P3 ;  /* 0x000000ffff1b7224 */ /* 0x000fe200018e0623 */
[----:B------:R-:W-:Y:S02]  /*101e0*/  MOV R14, R8 ;  /* 0x00000008000e7202 */ /* 0x000fe40000000f00 */
[----:B------:R-:W-:Y:S02]  /*101f0*/  F2FP.F16.F32.PACK_AB R8, R105, R104 ;  /* 0x000000686908723e */ /* 0x000fe400000000ff */
[----:B------:R-:W-:-:S02]  /*10200*/  F2FP.F16.F32.PACK_AB R9, R107, R106 ;  /* 0x0000006a6b09723e */ /* 0x000fc400000000ff */
[----:B------:R-:W-:Y:S01]  /*10210*/  LOP3.LUT R24, R24, R25, RZ, 0x3c, !PT ;  /* 0x0000001918187212 */ /* 0x000fe200078e3cff */
[----:B0-----:R-:W-:Y:S01]  /*10220*/  @P1 IMAD.HI.U32 R5, R40, R47, RZ ;  /* 0x0000002f28051227 */ /* 0x001fe200078e00ff */
[----:B------:R-:W-:Y:S02]  /*10230*/  MOV R64, R42 ;  /* 0x0000002a00407202 */ /* 0x000fe40000000f00 */
[----:B------:R-:W-:Y:S01]  /*10240*/  IADD3 R31, P5, R34, 0x2000, RZ ;  /* 0x00002000221f7810 */ /* 0x000fe20007fbe0ff */
[----:B------:R-:W-:Y:S01]  /*10250*/  IMAD.MOV.U32 R4, RZ, RZ, R40 ;  /* 0x000000ffff047224 */ /* 0x000fe200078e0028 */
[----:B-1----:R-:W-:Y:S01]  /*10260*/  @P1 SHF.R.U32.HI R4, RZ, R46, R5 ;  /* 0x0000002eff041219 */ /* 0x002fe20000011605 */
[----:B------:R-:W-:Y:S01]  /*10270*/  IMAD.U32 R6, RZ, RZ, UR8 ;  /* 0x00000008ff067e24 */ /* 0x000fe2000f8e00ff */
[----:B------:R-:W-:Y:S01]  /*10280*/  ULDC.64 UR8, c[0x0][0xae8] ;  /* 0x0002ba0000087ab9 */ /* 0x000fe20000000a00 */
[----:B------:R-:W-:Y:S01]  /*10290*/  IMAD R45, R44, UR5, RZ ;  /* 0x000000052c2d7c24 */ /* 0x000fe2000f8e02ff */
[--C-:B------:R-:W-:Y:S01]  /*102a0*/  SHF.R.S32.HI R5, RZ, 0x1f, R4.reuse ;  /* 0x0000001fff057819 */ /* 0x100fe20000011404 */
[----:B------:R-:W-:Y:S01]  /*102b0*/  IMAD.MOV R7, RZ, RZ, -R4 ;  /* 0x000000ffff077224 */ /* 0x000fe200078e0a04 */
[----:B------:R-:W-:Y:S01]  /*102c0*/  IADD3 R12, P0, R4, UR6, RZ ;  /* 0x00000006040c7c10 */ /* 0x000fe2000ff1e0ff */
[----:B------:R-:W-:Y:S01]  /*102d0*/  IMAD.X R25, RZ, RZ, R35, P2 ;  /* 0x000000ffff197224 */ /* 0x000fe200010e0623 */
[----:B------:R-:W-:Y:S01]  /*102e0*/  F2FP.F16.F32.PACK_AB R4, R97, R96 ;  /* 0x000000606104723e */ /* 0x000fe200000000ff */
[----:B------:R-:W-:Y:S01]  /*102f0*/  IMAD R11, R44, R7, R40 ;  /* 0x000000072c0b7224 */ /* 0x000fe200078e0228 */
[----:B------:R-:W-:Y:S01]  /*10300*/  IADD3.X R13, R5, UR7, R6, P0, !PT ;  /* 0x00000007050d7c10 */ /* 0x000fe200087fe406 */
[----:B------:R-:W-:Y:S01]  /*10310*/  ULDC.64 UR6, c[0x0][0xb88] ;  /* 0x0002e20000067ab9 */ /* 0x000fe20000000a00 */
[----:B------:R-:W-:-:S02]  /*10320*/  F2FP.F16.F32.PACK_AB R5, R99, R98 ;  /* 0x000000626305723e */ /* 0x000fc400000000ff */
[----:B------:R-:W-:Y:S01]  /*10330*/  SHF.R.S32.HI R10, RZ, 0x1f, R11 ;  /* 0x0000001fff0a7819 */ /* 0x000fe2000001140b */
[----:B------:R-:W-:Y:S01]  /*10340*/  IMAD.WIDE.U32 R12, R11, UR6, R12 ;  /* 0x000000060b0c7c25 */ /* 0x000fe2000f8e000c */
[----:B------:R-:W-:Y:S02]  /*10350*/  F2FP.F16.F32.PACK_AB R6, R101, R100 ;  /* 0x000000646506723e */ /* 0x000fe400000000ff */
[----:B------:R-:W-:Y:S01]  /*10360*/  F2FP.F16.F32.PACK_AB R7, R103, R102 ;  /* 0x000000666707723e */ /* 0x000fe200000000ff */
[----:B------:R-:W-:Y:S01]  /*10370*/  IMAD R10, R10, UR6, RZ ;  /* 0x000000060a0a7c24 */ /* 0x000fe2000f8e02ff */
[----:B------:R-:W-:Y:S02]  /*10380*/  LOP3.LUT P0, RZ, R185, 0x3, RZ, 0xc0, !PT ;  /* 0x00000003b9ff7812 */ /* 0x000fe4000780c0ff */
[----:B------:R-:W-:Y:S01]  /*10390*/  IADD3 R29, P4, R34, 0x3000, RZ ;  /* 0x00003000221d7810 */ /* 0x000fe20007f9e0ff */
[----:B------:R-:W-:Y:S01]  /*103a0*/  IMAD R39, R11, UR7, R10 ;  /* 0x000000070b277c24 */ /* 0x000fe2000f8e020a */
[----:B------:R0:W-:Y:S01]  /*103b0*/  STSM.16.M88.4 [R15], R4 ;  /* 0x000000040f007844 */ /* 0x0001e20000000200 */
[----:B------:R-:W-:Y:S01]  /*103c0*/  ULDC.64 UR6, c[0x0][0xb50] ;  /* 0x0002d40000067ab9 */ /* 0x000fe20000000a00 */
[----:B------:R-:W-:-:S02]  /*103d0*/  F2FP.F16.F32.PACK_AB R10, R109, R108 ;  /* 0x0000006c6d0a723e */ /* 0x000fc400000000ff */
[----:B------:R-:W-:Y:S02]  /*103e0*/  F2FP.F16.F32.PACK_AB R11, R111, R110 ;  /* 0x0000006e6f0b723e */ /* 0x000fe400000000ff */
[----:B------:R-:W-:Y:S02]  /*103f0*/  LEA R40, P3, R12, UR6, 0x2 ;  /* 0x000000060c287c11 */ /* 0x000fe4000f8610ff */
[-C--:B------:R-:W-:Y:S01]  /*10400*/  ISETP.GE.OR P2, PT, R38, R45.reuse, P0 ;  /* 0x0000002d2600720c */ /* 0x080fe20000746670 */
[----:B------:R1:W-:Y:S01]  /*10410*/  STSM.16.M88.4 [R14], R8 ;  /* 0x000000080e007844 */ /* 0x0003e20000000200 */
[----:B------:R-:W-:Y:S01]  /*10420*/  UIMAD UR5, UR12, UR8, URZ ;  /* 0x000000080c0572a4 */ /* 0x000fe2000f8e023f */
[----:B------:R-:W-:Y:S02]  /*10430*/  LOP3.LUT R3, R34, 0x380, RZ, 0xc0, !PT ;  /* 0x0000038022037812 */ /* 0x000fe400078ec0ff */
[----:B------:R-:W-:Y:S01]  /*10440*/  SHFL.IDX PT, R46, R40, 0x1, 0x1c1f ;  /* 0x003c1f00282e7f89 */ /* 0x000fe200000e0000 */
[----:B------:R-:W-:Y:S01]  /*10450*/  LOP3.LUT R30, R31, 0x380, RZ, 0xc0, !PT ;  /* 0x000003801f1e7812 */ /* 0x000fe200078ec0ff */
[----:B0-----:R-:W-:Y:S01]  /*10460*/  VIADD R4, R38, 0x8 ;  /* 0x0000000826047836 */ /* 0x001fe20000000000 */
[----:B------:R-:W-:Y:S01]  /*10470*/  F2FP.F16.F32.PACK_AB R6, R117, R116 ;  /* 0x000000747506723e */ /* 0x000fe200000000ff */
[----:B------:R-:W-:Y:S01]  /*10480*/  IMAD.IADD R5, R13, 0x1, R39 ;  /* 0x000000010d057824 */ /* 0x000fe200078e0227 */
[----:B------:R-:W-:Y:S01]  /*10490*/  F2FP.F16.F32.PACK_AB R7, R119, R118 ;  /* 0x000000767707723e */ /* 0x000fe200000000ff */
[----:B------:R-:W-:Y:S01]  /*104a0*/  SHFL.IDX PT, R38, R40, RZ, 0x1c1f ;  /* 0x001c1fff28267589 */ /* 0x000fe200000e0000 */
[----:B------:R-:W-:-:S02]  /*104b0*/  ISETP.GE.OR P0, PT, R4, R45, P0 ;  /* 0x0000002d0400720c */ /* 0x000fc40000706670 */
[----:B------:R-:W-:Y:S02]  /*104c0*/  LEA.HI.X R41, R12, UR7, R5, 0x2, P3 ;  /* 0x000000070c297c11 */ /* 0x000fe400098f1405 */
[----:B------:R-:W-:Y:S02]  /*104d0*/  F2FP.F16.F32.PACK_AB R4, R113, R112 ;  /* 0x000000707104723e */ /* 0x000fe400000000ff */
[----:B------:R-:W-:Y:S01]  /*104e0*/  F2FP.F16.F32.PACK_AB R5, R115, R114 ;  /* 0x000000727305723e */ /* 0x000fe200000000ff */
[----:B------:R-:W0:Y:S01]  /*104f0*/  SHFL.IDX PT, R39, R41, RZ, 0x1c1f ;  /* 0x001c1fff29277589 */ /* 0x000e2200000e0000 */
[----:B------:R-:W-:Y:S02]  /*10500*/  F2FP.F16.F32.PACK_AB R12, R121, R120 ;  /* 0x00000078790c723e */ /* 0x000fe400000000ff */
[----:B------:R-:W-:Y:S01]  /*10510*/  F2FP.F16.F32.PACK_AB R13, R123, R122 ;  /* 0x0000007a7b0d723e */ /* 0x000fe200000000ff */
[----:B------:R-:W-:Y:S01]  /*10520*/  STSM.16.M88.4 [R58], R4 ;  /* 0x000000043a007844 */ /* 0x000fe20000000200 */
[----:B-1----:R-:W-:-:S02]  /*10530*/  F2FP.F16.F32.PACK_AB R14, R125, R124 ;  /* 0x0000007c7d0e723e */ /* 0x002fc400000000ff */
[----:B------:R-:W-:Y:S01]  /*10540*/  F2FP.F16.F32.PACK_AB R15, R127, R126 ;  /* 0x0000007e7f0f723e */ /* 0x000fe200000000ff */
[----:B------:R-:W1:Y:S01]  /*10550*/  SHFL.IDX PT, R47, R41, 0x1, 0x1c1f ;  /* 0x003c1f00292f7f89 */ /* 0x000e6200000e0000 */
[----:B------:R-:W-:Y:S02]  /*10560*/  F2FP.F16.F32.PACK_AB R8, R129, R128 ;  /* 0x000000808108723e */ /* 0x000fe400000000ff */
[----:B------:R-:W-:Y:S01]  /*10570*/  F2FP.F16.F32.PACK_AB R9, R131, R130 ;  /* 0x000000828309723e */ /* 0x000fe200000000ff */
[----:B------:R-:W-:Y:S01]  /*10580*/  STSM.16.M88.4 [R57], R12 ;  /* 0x0000000c39007844 */ /* 0x000fe20000000200 */
[----:B------:R-:W-:Y:S02]  /*10590*/  F2FP.F16.F32.PACK_AB R10, R133, R132 ;  /* 0x00000084850a723e */ /* 0x000fe400000000ff */
[----:B------:R-:W-:Y:S01]  /*105a0*/  F2FP.F16.F32.PACK_AB R11, R135, R134 ;  /* 0x00000086870b723e */ /* 0x000fe200000000ff */
[----:B------:R-:W-:Y:S01]  /*105b0*/  UIMAD UR5, UR37, UR9, UR5 ;  /* 0x00000009250572a4 */ /* 0x000fe2000f8e0205 */
[----:B------:R-:W-:-:S02]  /*105c0*/  LOP3.LUT R28, R29, 0x380, RZ, 0xc0, !PT ;  /* 0x000003801d1c7812 */ /* 0x000fc400078ec0ff */
[----:B------:R-:W-:Y:S01]  /*105d0*/  SHF.R.U64 R3, R3, 0x3, RZ ;  /* 0x0000000303037819 */ /* 0x000fe200000012ff */
[----:B------:R-:W-:Y:S01]  /*105e0*/  STSM.16.M88.4 [R56], R8 ;  /* 0x0000000838007844 */ /* 0x000fe20000000200 */
[----:B------:R-:W-:Y:S01]  /*105f0*/  UIMAD.WIDE.U32 UR6, UR37, UR8, URZ ;  /* 0x00000008250672a5 */ /* 0x000fe2000f8e003f */
[----:B------:R-:W-:Y:S02]  /*10600*/  SHF.R.U64 R30, R30, 0x3, RZ ;  /* 0x000000031e1e7819 */ /* 0x000fe400000012ff */
[----:B------:R2:W-:Y:S01]  /*10610*/  STSM.16.M88.4 [R65], R136 ;  /* 0x0000008841007844 */ /* 0x0005e20000000200 */
[----:B------:R-:W-:Y:S01]  /*10620*/  UIMAD UR8, UR13, UR10, URZ ;  /* 0x0000000a0d0872a4 */ /* 0x000fe2000f8e023f */
[----:B------:R-:W-:Y:S02]  /*10630*/  SHF.R.U64 R28, R28, 0x3, RZ ;  /* 0x000000031c1c7819 */ /* 0x000fe400000012ff */
[----:B------:R-:W-:Y:S01]  /*10640*/  STSM.16.M88.4 [R64], R144 ;  /* 0x0000009040007844 */ /* 0x000fe20000000200 */
[----:B------:R-:W-:Y:S01]  /*10650*/  UIADD3 UR7, UR7, UR5, URZ ;  /* 0x0000000507077290 */ /* 0x000fe2000fffe03f */
[----:B------:R-:W-:Y:S01]  /*10660*/  LOP3.LUT R34, R3, R34, RZ, 0x3c, !PT ;  /* 0x0000002203227212 */ /* 0x000fe200078e3cff */
[----:B------:R-:W-:Y:S01]  /*10670*/  BAR.SYNC.DEFER_BLOCKING 0x1, 0x100 ;  /* 0x0044000000007b1d */ /* 0x000fe20000010000 */
[----:B------:R-:W-:-:S07]  /*10680*/  LOP3.LUT R30, R30, R31, RZ, 0x3c, !PT ;  /* 0x0000001f1e1e7212 */ /* 0x000fce00078e3cff */
[----:B--2---:R-:W2:Y:S01]  /*10690*/  @P1 LDC R65, c[0x0][0xbec] ;  /* 0x0002fb00ff411b82 */ /* 0x004ea20000000800 */
[----:B------:R-:W-:Y:S01]  /*106a0*/  UIMAD UR5, UR43, UR11, UR8 ;  /* 0x0000000b2b0572a4 */ /* 0x000fe2000f8e0208 */
[--C-:B------:R-:W-:Y:S01]  /*106b0*/  IMAD.X R3, RZ, RZ, R35.reuse, P6 ;  /* 0x000000ffff037224 */ /* 0x100fe200030e0623 */
[----:B------:R-:W-:Y:S01]  /*106c0*/  UIMAD.WIDE.U32 UR6, UR43, UR10, UR6 ;  /* 0x0000000a2b0672a5 */ /* 0x000fe2000f8e0006 */
[----:B------:R-:W-:Y:S01]  /*106d0*/  LOP3.LUT R28, R28, R29, RZ, 0x3c, !PT ;  /* 0x0000001d1c1c7212 */ /* 0x000fe200078e3cff */
[--C-:B------:R-:W-:Y:S01]  /*106e0*/  IMAD.X R31, RZ, RZ, R35.reuse, P5 ;  /* 0x000000ffff1f7224 */ /* 0x100fe200028e0623 */
[----:B------:R-:W-:Y:S01]  /*106f0*/  ULDC.64 UR8, c[0x0][0xae0] ;  /* 0x0002b80000087ab9 */ /* 0x000fe20000000a00 */
[----:B0-----:R0:W-:Y:S01]  /*10700*/  @!P2 ST.E desc[UR50][R38.64], R36 ;  /* 0x000000242600a985 */ /* 0x0011e2000c101932 */
[----:B------:R-:W-:Y:S01]  /*10710*/  UIADD3 UR5, UR7, UR5, URZ ;  /* 0x0000000507057290 */ /* 0x000fe2000fffe03f */
[----:B------:R-:W-:Y:S02]  /*10720*/  IMAD.X R29, RZ, RZ, R35, P4 ;  /* 0x000000ffff1d7224 */ /* 0x000fe400020e0623 */
[----:B-1----:R1:W-:Y:S04]  /*10730*/  @!P0 ST.E desc[UR50][R46.64], R0 ;  /* 0x000000002e008985 */ /* 0x0023e8000c101932 */
[----:B------:R3:W5:Y:S01]  /*10740*/  LD.E.128 R12, desc[UR50][R20.64] ;  /* 0x00000032140c7980 */ /* 0x000762000c101d00 */
[----:B0-----:R-:W0:Y:S03]  /*10750*/  @P1 LDC R39, c[0x0][0xbf0] ;  /* 0x0002fc00ff271b82 */ /* 0x001e260000000800 */
[----:B------:R4:W5:Y:S01]  /*10760*/  LD.E.128 R56, desc[UR50][R24.64] ;  /* 0x0000003218387980 */ /* 0x000962000c101d00 */
[----:B-1----:R-:W-:-:S03]  /*10770*/  IMAD R0, R22, 0x20, R184 ;  /* 0x0000002016007824 */ /* 0x002fc600078e02b8 */
[----:B------:R1:W5:Y:S01]  /*10780*/  LD.E.128 R8, desc[UR50][R2.64] ;  /* 0x0000003202087980 */ /* 0x000362000c101d00 */
[----:B---3--:R-:W-:-:S03]  /*10790*/  VIADD R20, R0, UR36 ;  /* 0x0000002400147c36 */ /* 0x008fc60008000000 */
[----:B------:R-:W5:Y:S01]  /*107a0*/  LD.E.128 R52, desc[UR50][R34.64] ;  /* 0x0000003222347980 */ /* 0x000f62000c101d00 */
[----:B--2---:R-:W-:-:S03]  /*107b0*/  @P1 IMAD.HI.U32 R0, R20, R65, RZ ;  /* 0x0000004114001227 */ /* 0x004fc600078e00ff */
[----:B------:R-:W5:Y:S01]  /*107c0*/  LD.E.128 R48, desc[UR50][R32.64] ;  /* 0x0000003220307980 */ /* 0x000f62000c101d00 */
[----:B------:R-:W-:-:S03]  /*107d0*/  IMAD.MOV.U32 R21, RZ, RZ, R20 ;  /* 0x000000ffff157224 */ /* 0x000fc600078e0014 */
[----:B------:R-:W5:Y:S04]  /*107e0*/  LD.E.128 R40, desc[UR50][R30.64] ;  /* 0x000000321e287980 */ /* 0x000f68000c101d00 */
[----:B------:R-:W5:Y:S01]  /*107f0*/  LD.E.128 R4, desc[UR50][R28.64] ;  /* 0x000000321c047980 */ /* 0x000f62000c101d00 */
[----:B0-----:R-:W-:-:S03]  /*10800*/  @P1 SHF.R.U32.HI R21, RZ, R39, R0 ;  /* 0x00000027ff151219 */ /* 0x001fc60000011600 */
[----:B------:R0:W5:Y:S01]  /*10810*/  LD.E.128 R60, desc[UR50][R26.64] ;  /* 0x000000321a3c7980 */ /* 0x000162000c101d00 */
[--C-:B------:R-:W-:Y:S01]  /*10820*/  SHF.R.S32.HI R0, RZ, 0x1f, R21.reuse ;  /* 0x0000001fff007819 */ /* 0x100fe20000011415 */
[----:B----4-:R-:W-:Y:S01]  /*10830*/  IMAD.MOV R25, RZ, RZ, -R21 ;  /* 0x000000ffff197224 */ /* 0x010fe200078e0a15 */
[----:B------:R-:W-:Y:S01]  /*10840*/  @!PT LDS RZ, [RZ] ;  /* 0x00000000fffff984 */ /* 0x000fe20000000800 */
[----:B------:R-:W-:Y:S01]  /*10850*/  @!PT LDS RZ, [RZ] ;  /* 0x00000000fffff984 */ /* 0x000fe20000000800 */
[----:B------:R-:W-:Y:S01]  /*10860*/  @!PT LDS RZ, [RZ] ;  /* 0x00000000fffff984 */ /* 0x000fe20000000800 */
[----:B------:R-:W-:Y:S01]  /*10870*/  @!PT LDS RZ, [RZ] ;  /* 0x00000000fffff984 */ /* 0x000fe20000000800 */
[----:B------:R2:W-:Y:S06]  /*10880*/  MEMBAR.ALL.CTA ;  /* 0x0000000000007992 */ /* 0x0005ec0000008000 */
[----:B--2---:R-:W2:Y:S01]  /*10890*/  FENCE.VIEW.ASYNC.S ;  /* 0x00000000000073c6 */ /* 0x004ea20000000000 */
[----:B-1----:R-:W-:-:S02]  /*108a0*/  IMAD.U32 R3, RZ, RZ, UR7 ;  /* 0x00000007ff037e24 */ /* 0x002fc4000f8e00ff */
[----:B------:R-:W-:Y:S02]  /*108b0*/  IMAD R0, R0, UR8, RZ ;  /* 0x0000000800007c24 */ /* 0x000fe4000f8e02ff */
[----:B------:R-:W-:Y:S02]  /*108c0*/  IMAD R25, R44, R25, R20 ;  /* 0x000000192c197224 */ /* 0x000fe400078e0214 */
[----:B------:R-:W-:Y:S01]  /*108d0*/  IMAD.U32 R2, RZ, RZ, UR6 ;  /* 0x00000006ff027e24 */ /* 0x000fe2000f8e00ff */
[----:B------:R-:W-:Y:S01]  /*108e0*/  ULDC.64 UR6, c[0x0][0xad8] ;  /* 0x0002b60000067ab9 */ /* 0x000fe20000000a00 */
[----:B------:R-:W-:Y:S02]  /*108f0*/  IMAD.U32 R3, RZ, RZ, UR5 ;  /* 0x00000005ff037e24 */ /* 0x000fe4000f8e00ff */
[C---:B0-----:R-:W-:Y:S01]  /*10900*/  IMAD R27, R21.reuse, UR9, R0 ;  /* 0x00000009151b7c24 */ /* 0x041fe2000f8e0200 */
        /* <DEDUP_REMOVED lines=17> */
[----:B--2---:R0:W1:Y:S01]  /*10a20*/  SHFL.IDX PT, R20, R24, RZ, 0x181f ;  /* 0x00181fff18147589 */ /* 0x00406200000e0000 */
[----:B------:R-:W-:Y:S01]  /*10a30*/  ISETP.GE.AND P1, PT, R0, R45, PT ;  /* 0x0000002d0000720c */ /* 0x000fe20003f26270 */
[----:B------:R-:W-:Y:S01]  /*10a40*/  BSSY B1, `(.L_x_7872) ;  /* 0x000000d000017945 */ /* 0x000fe20003800000 */
[----:B------:R0:W-:Y:S01]  /*10a50*/  SYNCS.ARRIVE.TRANS64.RED.A1T0 RZ, [R37+URZ], RZ ;  /* 0x000000ff25ff79a7 */ /* 0x0001e2000810043f */
[----:B------:R0:W2:Y:S02]  /*10a60*/  SHFL.IDX PT, R0, R25, RZ, 0x181f ;  /* 0x00181fff19007589 */ /* 0x0000a400000e0000 */
[----:B------:R-:W-:Y:S08]  /*10a70*/  @P2 BRA `(.L_x_7873) ;  /* 0x0000000000242947 */ /* 0x000ff00003800000 */
[----:B------:R-:W-:Y:S02]  /*10a80*/  ULDC UR5, c[0x0][0xac8] ;  /* 0x0002b20000057ab9 */ /* 0x000fe40000000800 */
        /* <DEDUP_REMOVED lines=8> */
.L_x_7873:
[----:B------:R-:W-:Y:S05]  /*10b10*/  BSYNC B1 ;  /* 0x0000000000017941 */ /* 0x000fea0003800000 */
.L_x_7872:
[----:B--2---:R2:W4:Y:S01]  /*10b20*/  SHFL.IDX PT, R0, R25, 0x1, 0x181f ;  /* 0x00381f0019007f89 */ /* 0x00452200000e0000 */
[----:B------:R-:W-:Y:S03]  /*10b30*/  BSSY B1, `(.L_x_7874) ;  /* 0x000000c000017945 */ /* 0x000fe60003800000 */
[----:B-1-3--:R2:W1:Y:S01]  /*10b40*/  SHFL.IDX PT, R20, R24, 0x1, 0x181f ;  /* 0x00381f0018147f89 */ /* 0x00a46200000e0000 */
[----:B------:R-:W-:Y:S05]  /*10b50*/  @P0 BRA `(.L_x_7875) ;  /* 0x0000000000240947 */ /* 0x000fea0003800000 */
[----:B------:R-:W-:Y:S02]  /*10b60*/  ULDC UR5, c[0x0][0xac8] ;  /* 0x0002b20000057ab9 */ /* 0x000fe40000000800 */
[----:B------:R-:W-:Y:S02]  /*10b70*/  ISETP.GE.AND P3, PT, R18, UR5, PT ;  /* 0x0000000512007c0c */ /* 0x000fe4000bf66270 */
[----:B------:R-:W-:-:S11]  /*10b80*/  ISETP.GE.AND P4, PT, R19, UR5, PT ;  /* 0x0000000513007c0c */ /* 0x000fd6000bf86270 */
[CC--:B-1----:R-:W-:Y:S02]  /*10b90*/  @!P3 LEA R2, P0, R18.reuse, R20.reuse, 0x1 ;  /* 0x000000141202b211 */ /* 0x0c2fe400078008ff */
[C---:B------:R-:W-:Y:S02]  /*10ba0*/  @!P4 LEA R20, P2, R19.reuse, R20, 0x1 ;  /* 0x000000141314c211 */ /* 0x040fe400078408ff */
[-C--:B----4-:R-:W-:Y:S02]  /*10bb0*/  @!P3 LEA.HI.X R3, R18, R0.reuse, R190, 0x1, P0 ;  /* 0x000000001203b211 */ /* 0x090fe400000f0cbe */
[----:B------:R-:W-:-:S03]  /*10bc0*/  @!P4 LEA.HI.X R21, R19, R0, R189, 0x1, P2 ;  /* 0x000000001315c211 */ /* 0x000fc600010f0cbd */
[----:B-----5:R3:W-:Y:S04]  /*10bd0*/  @!P3 ST.E.128 desc[UR50][R2.64], R48 ;  /* 0x000000300200b985 */ /* 0x0207e8000c101d32 */
[----:B------:R3:W-:Y:S02]  /*10be0*/  @!P4 ST.E.128 desc[UR50][R20.64], R56 ;  /* 0x000000381400c985 */ /* 0x0007e4000c101d32 */
.L_x_7875:
[----:B------:R-:W-:Y:S05]  /*10bf0*/  BSYNC B1 ;  /* 0x0000000000017941 */ /* 0x000fea0003800000 */
.L_x_7874:
[----:B----4-:R4:W0:Y:S01]  /*10c00*/  SHFL.IDX PT, R0, R25, 0x2, 0x181f ;  /* 0x00581f0019007f89 */ /* 0x01082200000e0000 */
        /* <DEDUP_REMOVED lines=8> */
[-C--:B0-----:R-:W-:Y:S02]  /*10c90*/  @!P2 LEA.HI.X R3, R18, R0.reuse, R190, 0x1, P0 ;  /* 0x000000001203a211 */ /* 0x081fe400000f0cbe */
[----:B------:R-:W-:-:S03]  /*10ca0*/  @!P3 LEA.HI.X R21, R19, R0, R189, 0x1, P1 ;  /* 0x000000001315b211 */ /* 0x000fc600008f0cbd */
[----:B-----5:R3:W-:Y:S04]  /*10cb0*/  @!P2 ST.E.128 desc[UR50][R2.64], R40 ;  /* 0x000000280200a985 */ /* 0x0207e8000c101d32 */
[----:B------:R3:W-:Y:S02]  /*10cc0*/  @!P3 ST.E.128 desc[UR50][R20.64], R12 ;  /* 0x0000000c1400b985 */ /* 0x0007e4000c101d32 */
.L_x_7877:
[----:B------:R-:W-:Y:S05]  /*10cd0*/  BSYNC B1 ;  /* 0x0000000000017941 */ /* 0x000fea0003800000 */
.L_x_7876:
[----:B0-----:R-:W-:Y:S01]  /*10ce0*/  VIADD R0, R26, 0x60 ;  /* 0x000000601a007836 */ /* 0x001fe20000000000 */
[----:B--2-4-:R-:W0:Y:S04]  /*10cf0*/  SHFL.IDX PT, R25, R25, 0x3, 0x181f ;  /* 0x00781f0019197f89 */ /* 0x014e2800000e0000 */
[----:B------:R-:W-:Y:S01]  /*10d00*/  ISETP.GE.AND P0, PT, R0, R45, PT ;  /* 0x0000002d0000720c */ /* 0x000fe20003f06270 */
[----:B------:R-:W2:-:S12]  /*10d10*/  SHFL.IDX PT, R24, R24, 0x3, 0x181f ;  /* 0x00781f0018187f89 */ /* 0x000e9800000e0000 */
[----:B------:R-:W-:Y:S05]  /*10d20*/  @P0 BRA `(.L_x_7878) ;  /* 0x0000000800800947 */ /* 0x000fea0003800000 */
[----:B------:R-:W-:Y:S02]  /*10d30*/  ULDC UR5, c[0x0][0xac8] ;  /* 0x0002b20000057ab9 */ /* 0x000fe40000000800 */
[----:B------:R-:W-:-:S13]  /*10d40*/  ISETP.GE.AND P1, PT, R18, UR5, PT ;  /* 0x0000000512007c0c */ /* 0x000fda000bf26270 */
[----:B--23--:R-:W-:-:S04]  /*10d50*/  @!P1 LEA R2, P0, R18, R24, 0x1 ;  /* 0x0000001812029211 */ /* 0x00cfc800078008ff */
[----:B0-----:R-:W-:Y:S02]  /*10d60*/  @!P1 LEA.HI.X R3, R18, R25, R190, 0x1, P0 ;  /* 0x0000001912039211 */ /* 0x001fe400000f0cbe */
[----:B------:R-:W-:-:S03]  /*10d70*/  ISETP.GE.AND P0, PT, R19, UR5, PT ;  /* 0x0000000513007c0c */ /* 0x000fc6000bf06270 */
[----:B-----5:R0:W-:Y:S10]  /*10d80*/  @!P1 ST.E.128 desc[UR50][R2.64], R4 ;  /* 0x0000000402009985 */ /* 0x0201f4000c101d32 */
[----:B------:R-:W-:Y:S05]  /*10d90*/  @P0 BRA `(.L_x_7878) ;  /* 0x0000000800640947 */ /* 0x000fea0003800000 */
[----:B0-----:R-:W-:-:S04]  /*10da0*/  LEA R2, P0, R19, R24, 0x1 ;  /* 0x0000001813027211 */ /* 0x001fc800078008ff */
[----:B------:R-:W-:-:S05]  /*10db0*/  LEA.HI.X R3, R19, R25, R189, 0x1, P0 ;  /* 0x0000001913037211 */ /* 0x000fca00000f0cbd */
[----:B------:R0:W-:Y:S01]  /*10dc0*/  ST.E.128 desc[UR50][R2.64], R8 ;  /* 0x0000000802007985 */ /* 0x0001e2000c101d32 */
[----:B------:R-:W-:Y:S05]  /*10dd0*/  BRA `(.L_x_7878) ;  /* 0x0000000800547947 */ /* 0x000fea0003800000 */
.L_x_7871:
[----:B------:R-:W0:Y:S01]  /*10de0*/  LDC R8, c[0x0][0xbe8] ;  /* 0x0002fa00ff087b82 */ /* 0x000e220000000800 */
[----:B------:R-:W-:Y:S01]  /*10df0*/  ISETP.GE.AND P0, PT, R191, 0x80, PT ;  /* 0x00000080bf00780c */ /* 0x000fe20003f06270 */
[----:B------:R-:W-:Y:S01]  /*10e00*/  USHF.R.S32.HI UR8, URZ, 0x1f, UR37 ;  /* 0x0000001f3f087899 */ /* 0x000fe20008011425 */
[----:B------:R-:W-:Y:S01]  /*10e10*/  BSSY B1, `(.L_x_7879) ;  /* 0x000002f000017945 */ /* 0x000fe20003800000 */
[----:B------:R-:W-:Y:S01]  /*10e20*/  USHF.R.S32.HI UR9, URZ, 0x1f, UR43 ;  /* 0x0000001f3f097899 */ /* 0x000fe2000801142b */
[----:B------:R-:W-:Y:S01]  /*10e30*/  IMAD R6, R22, 0x20, R184 ;  /* 0x0000002016067824 */ /* 0x000fe200078e02b8 */
        /* <DEDUP_REMOVED lines=14> */
[----:B------:R-:W-:Y:S01]  /*10f20*/  IMAD.MOV.U32 R2, RZ, RZ, R4 ;  /* 0x000000ffff027224 */ /* 0x000fe200078e0004 */
[----:B------:R-:W-:Y:S02]  /*10f30*/  UIMAD UR5, UR8, UR10, URZ ;  /* 0x0000000a080572a4 */ /* 0x000fe4000f8e023f */
[----:B------:R-:W-:Y:S02]  /*10f40*/  UIMAD.WIDE.U32 UR6, UR37, UR10, URZ ;  /* 0x0000000a250672a5 */ /* 0x000fe4000f8e003f */
[----:B------:R-:W-:-:S03]  /*10f50*/  UIMAD UR5, UR37, UR11, UR5 ;  /* 0x0000000b250572a4 */ /* 0x000fc6000f8e0205 */
[----:B------:R-:W-:Y:S01]  /*10f60*/  ULDC.64 UR10, c[0x0][0xb98] ;  /* 0x0002e600000a7ab9 */ /* 0x000fe20000000a00 */
[----:B------:R-:W-:Y:S02]  /*10f70*/  UIADD3 UR7, UR7, UR5, URZ ;  /* 0x0000000507077290 */ /* 0x000fe4000fffe03f */
[----:B------:R-:W2:Y:S01]  /*10f80*/  @P0 LDC R5, c[0x0][0xbec] ;  /* 0x0002fb00ff050b82 */ /* 0x000ea20000000800 */
[----:B------:R-:W-:Y:S02]  /*10f90*/  UIMAD UR5, UR9, UR10, URZ ;  /* 0x0000000a090572a4 */ /* 0x000fe4000f8e023f */
[----:B------:R-:W-:Y:S02]  /*10fa0*/  UIMAD.WIDE.U32 UR6, UR43, UR10, UR6 ;  /* 0x0000000a2b0672a5 */ /* 0x000fe4000f8e0006 */
[----:B------:R-:W-:-:S03]  /*10fb0*/  UIMAD UR5, UR43, UR11, UR5 ;  /* 0x0000000b2b0572a4 */ /* 0x000fc6000f8e0205 */
[----:B------:R-:W3:Y:S01]  /*10fc0*/  @P0 LDC R7, c[0x0][0xbf0] ;  /* 0x0002fc00ff070b82 */ /* 0x000ee20000000800 */
        /* <DEDUP_REMOVED lines=19> */
.L_x_7880:
[----:B------:R-:W-:Y:S05]  /*11100*/  BSYNC B1 ;  /* 0x0000000000017941 */ /* 0x000fea0003800000 */
.L_x_7879:
[----:B------:R-:W-:Y:S01]  /*11110*/  ULDC.64 UR10, c[0x0][0xae8] ;  /* 0x0002ba00000a7ab9 */ /* 0x000fe20000000a00 */
[----:B------:R-:W-:Y:S01]  /*11120*/  VIADD R6, R6, UR36 ;  /* 0x0000002406067c36 */ /* 0x000fe20008000000 */
[----:B------:R-:W-:Y:S01]  /*11130*/  UIMAD UR5, UR8, UR10, URZ ;  /* 0x0000000a080572a4 */ /* 0x000fe2000f8e023f */
[----:B------:R-:W-:Y:S01]  /*11140*/  BSSY B1, `(.L_x_7881) ;  /* 0x0000034000017945 */ /* 0x000fe20003800000 */
[----:B------:R-:W-:Y:S01]  /*11150*/  UIMAD.WIDE.U32 UR6, UR37, UR10, URZ ;  /* 0x0000000a250672a5 */ /* 0x000fe2000f8e003f */
[----:B0-----:R-:W-:Y:S01]  /*11160*/  @P1 IMAD.HI.U32 R0, R6, R9, RZ ;  /* 0x0000000906001227 */ /* 0x001fe200078e00ff */
[----:B------:R-:W-:-:S03]  /*11170*/  UIMAD UR5, UR37, UR11, UR5 ;  /* 0x0000000b250572a4 */ /* 0x000fc6000f8e0205 */
[----:B------:R-:W-:Y:S01]  /*11180*/  ULDC.64 UR10, c[0x0][0xaf0] ;  /* 0x0002bc00000a7ab9 */ /* 0x000fe20000000a00 */
[----:B------:R-:W-:Y:S01]  /*11190*/  UIADD3 UR7, UR7, UR5, URZ ;  /* 0x0000000507077290 */ /* 0x000fe2000fffe03f */
[----:B--2---:R-:W-:Y:S01]  /*111a0*/  IMAD.MOV.U32 R5, RZ, RZ, R6 ;  /* 0x000000ffff057224 */ /* 0x004fe200078e0006 */
[----:B------:R-:W-:Y:S01]  /*111b0*/  UIMAD UR5, UR9, UR10, URZ ;  /* 0x0000000a090572a4 */ /* 0x000fe2000f8e023f */
[----:B-1----:R-:W-:Y:S01]  /*111c0*/  @P1 SHF.R.U32.HI R5, RZ, R11, R0 ;  /* 0x0000000bff051219 */ /* 0x002fe20000011600 */
        /* <DEDUP_REMOVED lines=34> */
[----:B------:R-:W-:Y:S02]  /*113f0*/  ULDC UR5, c[0x0][0xac8] ;  /* 0x0002b20000057ab9 */ /* 0x000fe40000000800 */
[----:B------:R-:W-:Y:S02]  /*11400*/  ISETP.GE.AND P4, PT, R18, UR5, PT ;  /* 0x0000000512007c0c */ /* 0x000fe4000bf86270 */
[----:B------:R-:W-:-:S11]  /*11410*/  ISETP.GE.AND P5, PT, R19, UR5, PT ;  /* 0x0000000513007c0c */ /* 0x000fd6000bfa6270 */
[CC--:B-1----:R-:W-:Y:S02]  /*11420*/  @!P4 LEA R10, P2, R18.reuse, R2.reuse, 0x1 ;  /* 0x00000002120ac211 */ /* 0x0c2fe400078408ff */
[C---:B------:R-:W-:Y:S02]  /*11430*/  @!P5 LEA R2, P3, R19.reuse, R2, 0x1 ;  /* 0x000000021302d211 */ /* 0x040fe400078608ff */
[-C--:B--2---:R-:W-:Y:S02]  /*11440*/  @!P4 LEA.HI.X R11, R18, R0.reuse, R190, 0x1, P2 ;  /* 0x00000000120bc211 */ /* 0x084fe400010f0cbe */
[----:B------:R-:W-:-:S03]  /*11450*/  @!P5 LEA.HI.X R3, R19, R0, R189, 0x1, P3 ;  /* 0x000000001303d211 */ /* 0x000fc600018f0cbd */
[----:B------:R3:W-:Y:S04]  /*11460*/  @!P4 ST.E.128 desc[UR50][R10.64], RZ ;  /* 0x000000ff0a00c985 */ /* 0x0007e8000c101d32 */
[----:B------:R3:W-:Y:S02]  /*11470*/  @!P5 ST.E.128 desc[UR50][R2.64], RZ ;  /* 0x000000ff0200d985 */ /* 0x0007e4000c101d32 */
.L_x_7882:
[----:B------:R-:W-:Y:S05]  /*11480*/  BSYNC B1 ;  /* 0x0000000000017941 */ /* 0x000fea0003800000 */
.L_x_7881:
        /* <DEDUP_REMOVED lines=11> */
[----:B------:R3:W-:Y:S04]  /*11540*/  @!P3 ST.E.128 desc[UR50][R10.64], RZ ;  /* 0x000000ff0a00b985 */ /* 0x0007e8000c101d32 */
[----:B------:R3:W-:Y:S02]  /*11550*/  @!P4 ST.E.128 desc[UR50][R2.64], RZ ;  /* 0x000000ff0200c985 */ /* 0x0007e4000c101d32 */
.L_x_7884:
[----:B------:R-:W-:Y:S05]  /*11560*/  BSYNC B1 ;  /* 0x0000000000017941 */ /* 0x000fea0003800000 */
.L_x_7883:
        /* <DEDUP_REMOVED lines=11> */
[----:B------:R3:W-:Y:S04]  /*11620*/  @!P2 ST.E.128 desc[UR50][R10.64], RZ ;  /* 0x000000ff0a00a985 */ /* 0x0007e8000c101d32 */
[----:B------:R3:W-:Y:S02]  /*11630*/  @!P3 ST.E.128 desc[UR50][R2.64], RZ ;  /* 0x000000ff0200b985 */ /* 0x0007e4000c101d32 */
.L_x_7886:
[----:B------:R-:W-:Y:S05]  /*11640*/  BSYNC B1 ;  /* 0x0000000000017941 */ /* 0x000fea0003800000 */
.L_x_7885:
[----:B---3--:R-:W-:Y:S01]  /*11650*/  VIADD R3, R6, 0x60 ;  /* 0x0000006006037836 */ /* 0x008fe20000000000 */
[----:B0-----:R0:W3:Y:S04]  /*11660*/  SHFL.IDX PT, R0, R5, 0x3, 0x181f ;  /* 0x00781f0005007f89 */ /* 0x0010e800000e0000 */
[----:B------:R-:W-:Y:S01]  /*11670*/  ISETP.GE.AND P0, PT, R3, R9, PT ;  /* 0x000000090300720c */ /* 0x000fe20003f06270 */
[----:B-1----:R0:W1:-:S12]  /*11680*/  SHFL.IDX PT, R2, R4, 0x3, 0x181f ;  /* 0x00781f0004027f89 */ /* 0x00205800000e0000 */
[----:B0-----:R-:W-:Y:S05]  /*11690*/  @P0 BRA `(.L_x_7878) ;  /* 0x0000000000240947 */ /* 0x001fea0003800000 */
[----:B------:R-:W-:Y:S02]  /*116a0*/  ULDC UR5, c[0x0][0xac8] ;  /* 0x0002b20000057ab9 */ /* 0x000fe40000000800 */
[----:B------:R-:W-:Y:S02]  /*116b0*/  ISETP.GE.AND P2, PT, R18, UR5, PT ;  /* 0x0000000512007c0c */ /* 0x000fe4000bf46270 */
[----:B------:R-:W-:-:S11]  /*116c0*/  ISETP.GE.AND P3, PT, R19, UR5, PT ;  /* 0x0000000513007c0c */ /* 0x000fd6000bf66270 */
[CC--:B-12-4-:R-:W-:Y:S02]  /*116d0*/  @!P2 LEA R4, P0, R18.reuse, R2.reuse, 0x1 ;  /* 0x000000021204a211 */ /* 0x0d6fe400078008ff */
[C---:B------:R-:W-:Y:S02]  /*116e0*/  @!P3 LEA R2, P1, R19.reuse, R2, 0x1 ;  /* 0x000000021302b211 */ /* 0x040fe400078208ff */
[-C--:B---3--:R-:W-:Y:S02]  /*116f0*/  @!P2 LEA.HI.X R5, R18, R0.reuse, R190, 0x1, P0 ;  /* 0x000000001205a211 */ /* 0x088fe400000f0cbe */
[----:B------:R-:W-:-:S03]  /*11700*/  @!P3 LEA.HI.X R3, R19, R0, R189, 0x1, P1 ;  /* 0x000000001303b211 */ /* 0x000fc600008f0cbd */
[----:B------:R0:W-:Y:S04]  /*11710*/  @!P2 ST.E.128 desc[UR50][R4.64], RZ ;  /* 0x000000ff0400a985 */ /* 0x0001e8000c101d32 */
[----:B------:R0:W-:Y:S02]  /*11720*/  @!P3 ST.E.128 desc[UR50][R2.64], RZ ;  /* 0x000000ff0200b985 */ /* 0x0001e4000c101d32 */
.L_x_7878:
[----:B------:R-:W-:Y:S05]  /*11730*/  BSYNC B0 ;  /* 0x0000000000007941 */ /* 0x000fea0003800000 */
.L_x_7870:
[----:B------:R-:W-:Y:S02]  /*11740*/  ULDC UR5, c[0x0][0xc38] ;  /* 0x00030e0000057ab9 */ /* 0x000fe40000000800 */
[----:B------:R-:W-:-:S06]  /*11750*/  UISETP.GE.AND UP0, UPT, UR4, UR5, UPT ;  /* 0x000000050400728c */ /* 0x000fcc000bf06270 */
[----:B------:R-:W-:-:S13]  /*11760*/  PLOP3.LUT P0, PT, PT, PT, UP0, 0x80, 0x0 ;  /* 0x000000000000781c */ /* 0x000fda0003f0f008 */
[----:B------:R-:W-:Y:S05]  /*11770*/  @!P0 BRA `(.L_x_7887) ;  /* 0xfffffef400888947 */ /* 0x000fea000383ffff */
[----:B------:R-:W-:Y:S05]  /*11780*/  EXIT ;  /* 0x000000000000794d */ /* 0x000fea0003800000 */
.L_x_7789:
[----:B------:R-:W-:-:S08]  /*11790*/  NOP ;  /* 0x0000000000007918 */ /* 0x000fd00000000000 */
[----:B------:R-:W0:-:S00]  /*117a0*/  USETMAXREG.DEALLOC.CTAPOOL 0x18 ;  /* 0x00000018000079c8 */ /* 0x000e0000080e0500 */
        /* <DEDUP_REMOVED lines=27> */
[----:B------:R-:W-:Y:S01]  /*11960*/  IMAD.SHL.U32 R2, R5, 0x8, RZ ;  /* 0x0000000805027824 */ /* 0x000fe200078e00ff */
[----:B------:R-:W-:-:S04]  /*11970*/  LOP3.LUT R0, R0, 0x40, RZ, 0xfc, !PT ;  /* 0x0000004000007812 */ /* 0x000fc800078efcff */
[----:B------:R-:W-:Y:S01]  /*11980*/  LOP3.LUT R4, R3, 0x200, R2, 0xf8, !PT ;  /* 0x0000020003047812 */ /* 0x000fe200078ef802 */
[----:B------:R-:W-:Y:S01]  /*11990*/  IMAD.SHL.U32 R2, R6, 0x10, RZ ;  /* 0x0000001006027824 */ /* 0x000fe200078e00ff */
[----:B------:R-:W-:-:S03]  /*119a0*/  SHF.R.U32.HI R3, RZ, 0x3, R5 ;  /* 0x00000003ff037819 */ /* 0x000fc60000011605 */
[----:B------:R-:W-:Y:S01]  /*119b0*/  IMAD R4, R4, 0x2, R17 ;  /* 0x0000000204047824 */ /* 0x000fe200078e0211 */
[----:B------:R-:W-:Y:S01]  /*119c0*/  LOP3.LUT R2, R3, 0x70, R2, 0xf8, !PT ;  /* 0x0000007003027812 */ /* 0x000fe200078ef802 */
[----:B------:R-:W-:Y:S02]  /*119d0*/  IMAD.U32 R3, RZ, RZ, UR6 ;  /* 0x00000006ff037e24 */ /* 0x000fe4000f8e00ff */
[----:B------:R-:W-:Y:S01]  /*119e0*/  IMAD.MOV.U32 R2, RZ, RZ, 0x1 ;  /* 0x00000001ff027424 */ /* 0x000fe200078e00ff */
[----:B------:R0:W-:Y:S04]  /*119f0*/  STL [R1+0x10], R4 ;  /* 0x0000100401007387 */ /* 0x0001e80000100800 */
[----:B------:R0:W-:Y:S04]  /*11a00*/  STL [R1+0x14], R3 ;  /* 0x0000140301007387 */ /* 0x0001e80000100800 */
[----:B------:R0:W-:Y:S04]  /*11a10*/  STL [R1+0x18], RZ ;  /* 0x000018ff01007387 */ /* 0x0001e80000100800 */
[----:B------:R0:W-:Y:S02]  /*11a20*/  STL [R1+0x8], R2 ;  /* 0x0000080201007387 */ /* 0x0001e40000100800 */
.L_x_7981:
        /* <DEDUP_REMOVED lines=14> */
[----:B---34-:R-:W-:Y:S05]  /*11b10*/  @!P0 BRA `(.L_x_7889) ;  /* 0x0000000000208947 */ /* 0x018fea0003800000 */
        /* <DEDUP_REMOVED lines=8> */
.L_x_7889:
[----:B------:R-:W-:Y:S01]  /*11ba0*/  ULDC UR9, c[0x0][0xc54] ;  /* 0x0003150000097ab9 */ /* 0x000fe20000000800 */
[----:B------:R-:W-:Y:S01]  /*11bb0*/  UMOV UR6, UR8 ;  /* 0x0000000800067c82 */ /* 0x000fe20008000000 */
[----:B------:R-:W-:-:S11]  /*11bc0*/  UISETP.NE.AND UP0, UPT, UR9, 0x1, UPT ;  /* 0x000000010900788c */ /* 0x000fd6000bf05270 */
[----:B------:R-:W-:Y:S02]  /*11bd0*/  @UP0 ULDC.64 UR10, c[0x0][0xc58] ;  /* 0x00031600000a0ab9 */ /* 0x000fe40000000a00 */
[----:B------:R-:W-:-:S04]  /*11be0*/  UIMAD.WIDE.U32 UR4, UR8, UR10, URZ ;  /* 0x0000000a080472a5 */ /* 0x000fc8000f8e003f */
[----:B------:R-:W-:-:S04]  /*11bf0*/  @UP0 USHF.R.U32.HI UR6, URZ, UR11, UR5 ;  /* 0x0000000b3f060299 */ /* 0x000fc80008011605 */
[----:B------:R-:W-:-:S12]  /*11c00*/  UIMAD UR4, UR6, UR9, URZ ;  /* 0x00000009060472a4 */ /* 0x000fd8000f8e023f */
.L_x_7890:
        /* <DEDUP_REMOVED lines=48> */
.L_x_7892:
[----:B------:R-:W-:-:S11]  /*11f10*/  UISETP.NE.AND UP0, UPT, UR5, 0x1, UPT ;  /* 0x000000010500788c */ /* 0x000fd6000bf05270 */
[----:B------:R-:W-:Y:S02]  /*11f20*/  @UP0 ULDC.64 UR12, c[0x0][0x9e8] ;  /* 0x00027a00000c0ab9 */ /* 0x000fe40000000a00 */
[----:B------:R-:W-:-:S04]  /*11f30*/  UIMAD.WIDE.U32 UR8, UR10, UR12, URZ ;  /* 0x0000000c0a0872a5 */ /* 0x000fc8000f8e003f */
[----:B------:R-:W-:-:S12]  /*11f40*/  @UP0 USHF.R.U32.HI UR10, URZ, UR13, UR9 ;  /* 0x0000000d3f0a0299 */ /* 0x000fd80008011609 */
.L_x_7893:
[----:B------:R-:W-:-:S04]  /*11f50*/  UIMAD UR10, UR10, UR5, UR5 ;  /* 0x000000050a0a72a4 */ /* 0x000fc8000f8e0205 */
[----:B------:R-:W-:-:S04]  /*11f60*/  UISETP.LT.AND UP0, UPT, UR4, UR10, UPT ;  /* 0x0000000a0400728c */ /* 0x000fc8000bf01270 */
[----:B------:R-:W-:-:S12]  /*11f70*/  USEL UR4, UR4, UR10, UP0 ;  /* 0x0000000a04047287 */ /* 0x000fd80008000000 */
.L_x_7891:
        /* <DEDUP_REMOVED lines=30> */
.L_x_7895:
[----:B------:R-:W-:-:S11]  /*12160*/  UISETP.NE.AND UP0, UPT, UR5, 0x1, UPT ;  /* 0x000000010500788c */ /* 0x000fd6000bf05270 */
[----:B------:R-:W-:Y:S02]  /*12170*/  @UP0 ULDC.64 UR10, c[0x0][0x9e8] ;  /* 0x00027a00000a0ab9 */ /* 0x000fe40000000a00 */
[----:B------:R-:W-:-:S04]  /*12180*/  UIMAD.WIDE.U32 UR6, UR4, UR10, URZ ;  /* 0x0000000a040672a5 */ /* 0x000fc8000f8e003f */
[----:B------:R-:W-:-:S12]  /*12190*/  @UP0 USHF.R.U32.HI UR4, URZ, UR11, UR7 ;  /* 0x0000000b3f040299 */ /* 0x000fd80008011607 */
.L_x_7896:
[----:B------:R-:W-:-:S04]  /*121a0*/  UIMAD UR4, UR4, UR5, URZ ;  /* 0x00000005040472a4 */ /* 0x000fc8000f8e023f */
[----:B------:R-:W-:-:S04]  /*121b0*/  UISETP.LT.AND UP0, UPT, UR8, UR4, UPT ;  /* 0x000000040800728c */ /* 0x000fc8000bf01270 */
[----:B------:R-:W-:-:S12]  /*121c0*/  USEL UR8, UR8, UR4, !UP0 ;  /* 0x0000000408087287 */ /* 0x000fd8000c000000 */
.L_x_7894:
        /* <DEDUP_REMOVED lines=9> */
[----:B------:R-:W1:Y:S02]  /*12260*/  S2R R0, SR_TID.X ;  /* 0x0000000000007919 */ /* 0x000e640000002100 */
[----:B-1----:R-:W-:-:S04]  /*12270*/  LOP3.LUT R0, R0, 0x7f, RZ, 0xc0, !PT ;  /* 0x0000007f00007812 */ /* 0x002fc800078ec0ff */
[----:B------:R-:W-:-:S13]  /*12280*/  ISETP.NE.AND P1, PT, R0, RZ, PT ;  /* 0x000000ff0000720c */ /* 0x000fda0003f25270 */
[----:B------:R-:W-:Y:S05]  /*12290*/  @P1 BRA `(.L_x_7899) ;  /* 0x0000003800381947 */ /* 0x000fea0003800000 */
[----:B------:R-:W1:Y:S01]  /*122a0*/  S2R R5, SR_LANEID ;  /* 0x0000000000057919 */ /* 0x000e620000000000 */
[----:B------:R-:W-:Y:S01]  /*122b0*/  VOTEU.ANY UR4, UPT, PT ;  /* 0x0000000000047886 */ /* 0x000fe200038e0100 */
[----:B0-----:R-:W0:Y:S01]  /*122c0*/  LDC.64 R2, c[0x0][0xc80] ;  /* 0x00032000ff027b82 */ /* 0x001e220000000a00 */
[----:B------:R-:W1:Y:S02]  /*122d0*/  FLO.U32 R0, UR4 ;  /* 0x0000000400007d00 */ /* 0x000e6400080e0000 */
[----:B-1----:R-:W-:-:S06]  /*122e0*/  ISETP.EQ.U32.AND P0, PT, R0, R5, PT ;  /* 0x000000050000720c */ /* 0x002fcc0003f02070 */
[----:B------:R-:W0:Y:S07]  /*122f0*/  POPC R5, UR4 ;  /* 0x0000000400057d09 */ /* 0x000e2e0008000000 */
[----:B0-----:R-:W2:Y:S01]  /*12300*/  @P0 ATOMG.E.ADD.STRONG.GPU PT, R3, desc[UR50][R2.64], R5 ;  /* 0x00000005020309a8 */ /* 0x001ea200081ee1f2 */
[----:B------:R-:W0:Y:S02]  /*12310*/  S2R R4, SR_LTMASK ;  /* 0x0000000000047919 */ /* 0x000e240000003900 */
[----:B0-----:R-:W-:-:S04]  /*12320*/  LOP3.LUT R4, R4, UR4, RZ, 0xc0, !PT ;  /* 0x0000000404047c12 */ /* 0x001fc8000f8ec0ff */
[----:B------:R-:W0:Y:S01]  /*12330*/  POPC R7, R4 ;  /* 0x0000000400077309 */ /* 0x000e220000000000 */
[----:B--2---:R-:W0:Y:S02]  /*12340*/  SHFL.IDX PT, R0, R3, R0, 0x1f ;  /* 0x00001f0003007589 */ /* 0x004e2400000e0000 */
[----:B0-----:R-:W-:-:S05]  /*12350*/  IADD3 R0, R0, UR42, R7 ;  /* 0x0000002a00007c10 */ /* 0x001fca000fffe007 */
[----:B------:R1:W-:Y:S01]  /*12360*/  STL [R1+0x14], R0 ;  /* 0x0000140001007387 */ /* 0x0003e20000100800 */
[----:B------:R-:W-:Y:S05]  /*12370*/  BRA `(.L_x_7899) ;  /* 0x0000003800007947 */ /* 0x000fea0003800000 */
.L_x_7898:
[----:B------:R-:W-:Y:S01]  /*12380*/  VIADD R0, R17, 0x18400 ;  /* 0x0001840011007836 */ /* 0x000fe20000000000 */
[----:B------:R-:W-:Y:S04]  /*12390*/  BSSY B6, `(.L_x_7900) ;  /* 0x0000013000067945 */ /* 0x000fe80003800000 */
[----:B------:R-:W-:-:S13]  /*123a0*/  LOP3.LUT P0, RZ, R0, 0x3ff, RZ, 0xc0, !PT ;  /* 0x000003ff00ff7812 */ /* 0x000fda000780c0ff */
[----:B------:R-:W-:Y:S05]  /*123b0*/  @!P0 BRA `(.L_x_7901) ;  /* 0x0000000000408947 */ /* 0x000fea0003800000 */
[----:B0-----:R-:W-:Y:S01]  /*123c0*/  MOV R2, 0x0 ;  /* 0x0000000000027802 */ /* 0x001fe20000000f00 */
        /* <DEDUP_REMOVED lines=15> */
.L_x_7901:
[----:B------:R-:W-:Y:S05]  /*124c0*/  BSYNC B6 ;  /* 0x0000000000067941 */ /* 0x000fea0003800000 */
.L_x_7900:
        /* <DEDUP_REMOVED lines=8> */
[----:B0-----:R0:W1:Y:S01]  /*12550*/  LDC.64 R2, c[0x4][R16] ;  /* 0x0100000010027b82 */ /* 0x0010620000000a00 */
        /* <DEDUP_REMOVED lines=11> */
.L_x_7904:
        /* <DEDUP_REMOVED lines=15> */
.L_x_7903:
[----:B------:R-:W-:Y:S05]  /*12700*/  BSYNC B6 ;  /* 0x0000000000067941 */ /* 0x000fea0003800000 */
.L_x_7902:
[----:B------:R-:W-:Y:S01]  /*12710*/  ULDC.64 UR4, c[0x0][0x9f8] ;  /* 0x00027e0000047ab9 */ /* 0x000fe20000000a00 */
[----:B------:R-:W-:Y:S01]  /*12720*/  IMAD.U32 R7, RZ, RZ, UR43 ;  /* 0x0000002bff077e24 */ /* 0x000fe2000f8e00ff */
[----:B------:R-:W-:-:S04]  /*12730*/  UISETP.NE.U32.AND UP0, UPT, UR4, URZ, UPT ;  /* 0x0000003f0400728c */ /* 0x000fc8000bf05070 */
[----:B------:R-:W-:-:S06]  /*12740*/  UISETP.NE.AND.EX UP0, UPT, UR5, URZ, UPT, UP0 ;  /* 0x0000003f0500728c */ /* 0x000fcc000bf05300 */
[----:B------:R-:W-:-:S05]  /*12750*/  PLOP3.LUT P0, PT, PT, PT, UP0, 0x80, 0x0 ;  /* 0x000000000000781c */ /* 0x000fca0003f0f008 */
[----:B------:R-:W-:Y:S02]  /*12760*/  @UP0 ULDC.64 UR4, c[0x0][0x9f8] ;  /* 0x00027e0000040ab9 */ /* 0x000fe40000000a00 */
[----:B------:R-:W-:-:S06]  /*12770*/  @UP0 UIMAD.WIDE UR4, UR43, 0x4, UR4 ;  /* 0x000000042b0408a5 */ /* 0x000fcc000f8e0204 */
[----:B0-----:R-:W-:Y:S02]  /*12780*/  IMAD.U32 R2, RZ, RZ, UR4 ;  /* 0x00000004ff027e24 */ /* 0x001fe4000f8e00ff */
        /* <DEDUP_REMOVED lines=19> */
.L_x_7996:
        /* <DEDUP_REMOVED lines=9> */
.L_x_7999:
[----:B------:R-:W-:Y:S05]  /*12950*/  @!P6 BRA `(.L_x_7906) ;  /* 0x0000000000fce947 */ /* 0x000fea0003800000 */
[----:B------:R-:W-:Y:S01]  /*12960*/  IMAD.MOV.U32 R16, RZ, RZ, R7 ;  /* 0x000000ffff107224 */ /* 0x000fe200078e0007 */
[----:B------:R-:W-:Y:S06]  /*12970*/  @!P1 BRA `(.L_x_7908) ;  /* 0x00000000004c9947 */ /* 0x000fec0003800000 */
[----:B------:R-:W2:Y:S01]  /*12980*/  LDC R6, c[0x0][0x43c] ;  /* 0x00010f00ff067b82 */ /* 0x000ea20000000800 */
[----:B------:R-:W-:Y:S01]  /*12990*/  IMAD.MOV.U32 R9, RZ, RZ, R0 ;  /* 0x000000ffff097224 */ /* 0x000fe200078e0000 */
        /* <DEDUP_REMOVED lines=17> */
.L_x_7908:
[----:B------:R-:W3:Y:S01]  /*12ab0*/  LDL R0, [R1+0x8] ;  /* 0x0000080001007983 */ /* 0x000ee20000100800 */
[----:B--2---:R-:W-:Y:S01]  /*12ac0*/  IMAD R3, R18, 0x8, R17 ;  /* 0x0000000812037824 */ /* 0x004fe200078e0211 */
[----:B---3--:R-:W-:-:S04]  /*12ad0*/  SHF.L.U32 R0, R0, 0x1f, RZ ;  /* 0x0000001f00007819 */ /* 0x008fc800000006ff */
[----:B------:R-:W2:Y:S02]  /*12ae0*/  SYNCS.PHASECHK.TRANS64.TRYWAIT P0, [R3+URZ+0x28840], R0 ;  /* 0x02884000030075a7 */ /* 0x000ea4000800017f */
[----:B--2---:R-:W-:Y:S05]  /*12af0*/  @!P0 BRA `(.L_x_7909) ;  /* 0x0000003800948947 */ /* 0x004fea0003800000 */
.L_x_8000:
        /* <DEDUP_REMOVED lines=11> */
.L_x_7910:
[----:B------:R-:W3:Y:S01]  /*12bb0*/  LDL R2, [R1] ;  /* 0x0000000001027983 */ /* 0x000ee20000100800 */
[----:B--2---:R-:W-:Y:S01]  /*12bc0*/  IMAD R0, R18, 0x8000, R17 ;  /* 0x0000800012007824 */ /* 0x004fe200078e0211 */
        /* <DEDUP_REMOVED lines=10> */
[----:B------:R-:W-:Y:S01]  /*12c70*/  UMOV UR12, UR36 ;  /* 0x00000024000c7c82 */ /* 0x000fe20008000000 */
[----:B------:R-:W-:-:S02]  /*12c80*/  LOP3.LUT R19, R19, 0xfffffffd, RZ, 0xc0, !PT ;  /* 0xfffffffd13137812 */ /* 0x000fc400078ec0ff */
[----:B------:R-:W-:Y:S02]  /*12c90*/  UIADD3 UR33, UR33, 0x28830, URZ ;  /* 0x0002883021217890 */ /* 0x000fe4000fffe03f */
[----:B------:R-:W-:Y:S02]  /*12ca0*/  UMOV UR13, UR37 ;  /* 0x00000025000d7c82 */ /* 0x000fe40008000000 */
[----:B------:R-:W-:Y:S02]  /*12cb0*/  UIADD3 UR32, UR8, 0x18400, URZ ;  /* 0x0001840008207890 */ /* 0x000fe4000fffe03f */
[----:B------:R-:W-:Y:S01]  /*12cc0*/  UIADD3 UR8, UR8, 0x1c400, URZ ;  /* 0x0001c40008087890 */ /* 0x000fe2000fffe03f */
[----:B------:R-:W-:Y:S01]  /*12cd0*/  @P0 LOP3.LUT R19, R19, 0x2, RZ, 0xfc, !PT ;  /* 0x0000000213130812 */ /* 0x000fe200078efcff */
[----:B------:R-:W-:Y:S01]  /*12ce0*/  UMOV UR9, UR33 ;  /* 0x0000002100097c82 */ /* 0x000fe20008000000 */
[----:B---3--:R-:W-:-:S13]  /*12cf0*/  R2UR UR35, R2 ;  /* 0x00000000022372ca */ /* 0x008fda00000e0000 */
[----:B------:R-:W-:-:S07]  /*12d00*/  USHF.L.U32 UR35, UR35, 0x7, URZ ;  /* 0x0000000723237899 */ /* 0x000fce000800063f */
[----:B------:R-:W-:Y:S02]  /*12d10*/  UMOV UR11, UR35 ;  /* 0x00000023000b7c82 */ /* 0x000fe40008000000 */
[----:B------:R2:W-:Y:S01]  /*12d20*/  UTMALDG.4D [UR32], [UR4], desc[UR6] ;  /* 0x00000620040075b4 */ /* 0x0005e20008019000 */
[----:B------:R2:W-:Y:S02]  /*12d30*/  UTMALDG.4D [UR8], [UR4], desc[UR6] ;  /* 0x00000608040075b4 */ /* 0x0005e40008019000 */
[----:B--2---:R-:W-:Y:S01]  /*12d40*/  NOP ;  /* 0x0000000000007918 */ /* 0x004fe20000000000 */
.L_x_7906:
        /* <DEDUP_REMOVED lines=22> */
.L_x_7912:
[----:B------:R-:W-:Y:S05]  /*12eb0*/  BSYNC B6 ;  /* 0x0000000000067941 */ /* 0x000fea0003800000 */
.L_x_7911:
        /* <DEDUP_REMOVED lines=30> */
[----:B------:R-:W-:Y:S02]  /*130a0*/  LOP3.LUT R9, R9, 0x40, RZ, 0xfc, !PT ;  /* 0x0000004009097812 */ /* 0x000fe400078efcff */
[----:B------:R-:W-:Y:S01]  /*130b0*/  IMAD.MOV.U32 R6, RZ, RZ, R2 ;  /* 0x000000ffff067224 */ /* 0x000fe200078e0002 */
        /* <DEDUP_REMOVED lines=28> */
[----:B------:R-:W-:Y:S02]  /*13280*/  ULDC UR4, c[0x0][0x288] ;  /* 0x0000a20000047ab9 */ /* 0x000fe40000000800 */
[----:B------:R-:W-:Y:S01]  /*13290*/  IMAD R3, R7, UR4, RZ ;  /* 0x0000000407037c24 */ /* 0x000fe2000f8e02ff */
[----:B------:R-:W1:Y:S04]  /*132a0*/  SHFL.IDX PT, R6, R0, RZ, 0x181f ;  /* 0x00181fff00067589 */ /* 0x000e6800000e0000 */
[----:B------:R-:W-:Y:S01]  /*132b0*/  SHFL.IDX PT, R8, R0, 0x1, 0x181f ;  /* 0x00381f0000087f89 */ /* 0x000fe200000e0000 */
[----:B0-----:R-:W-:-:S04]  /*132c0*/  LOP3.LUT R5, R5, 0x7f, RZ, 0xc0, !PT ;  /* 0x0000007f05057812 */ /* 0x001fc800078ec0ff */
[----:B------:R-:W-:-:S05]  /*132d0*/  SHF.R.U32.HI R5, RZ, 0x3, R5 ;  /* 0x00000003ff057819 */ /* 0x000fca0000011605 */
[----:B------:R-:W-:-:S04]  /*132e0*/  VIADD R2, R5, UR41 ;  /* 0x0000002905027c36 */ /* 0x000fc80008000000 */
[C---:B------:R-:W-:Y:S01]  /*132f0*/  VIADD R5, R2.reuse, 0x10 ;  /* 0x0000001002057836 */ /* 0x040fe20000000000 */
[----:B------:R-:W-:-:S04]  /*13300*/  ISETP.GE.AND P3, PT, R2, R3, PT ;  /* 0x000000030200720c */ /* 0x000fc80003f66270 */
[----:B------:R-:W-:Y:S02]  /*13310*/  ISETP.GE.AND P2, PT, R5, R3, PT ;  /* 0x000000030500720c */ /* 0x000fe40003f46270 */
[----:B------:R-:W0:Y:S07]  /*13320*/  SHFL.IDX PT, R5, R4, RZ, 0x181f ;  /* 0x00181fff04057589 */ /* 0x000e2e00000e0000 */
[----:B-1----:R-:W-:-:S05]  /*13330*/  @!P3 LEA R6, P4, R10, R6, 0x1 ;  /* 0x000000060a06b211 */ /* 0x002fca00078808ff */
[----:B0-----:R-:W-:Y:S01]  /*13340*/  @!P3 IMAD.X R7, RZ, RZ, R5, P4 ;  /* 0x000000ffff07b224 */ /* 0x001fe200020e0605 */
[----:B------:R-:W-:Y:S01]  /*13350*/  @!P2 LEA R8, P4, R10, R8, 0x1 ;  /* 0x000000080a08a211 */ /* 0x000fe200078808ff */
[----:B------:R-:W0:Y:S04]  /*13360*/  SHFL.IDX PT, R5, R4, 0x1, 0x181f ;  /* 0x00381f0004057f89 */ /* 0x000e2800000e0000 */
[----:B-----5:R-:W-:Y:S04]  /*13370*/  @!P3 LDGSTS.E.BYPASS.LTC128B.128 [R9+0x10400], desc[UR50][R6.64], !P1 ;  /* 0x104000000609bfae */ /* 0x020fe8000c901d72 */
[----:B------:R1:W-:Y:S02]  /*13380*/  @!P3 LDGSTS.E.BYPASS.LTC128B.128 [R9+0x14400], desc[UR50][R6.64+0x80], !P0 ;  /* 0x144000800609bfae */ /* 0x0003e4000c101d72 */
[----:B-1----:R-:W-:-:S02]  /*13390*/  @!P2 IMAD.MOV.U32 R6, RZ, RZ, R8 ;  /* 0x000000ffff06a224 */ /* 0x002fc400078e0008 */
[----:B0-----:R-:W-:-:S04]  /*133a0*/  @!P2 IMAD.X R5, RZ, RZ, R5, P4 ;  /* 0x000000ffff05a224 */ /* 0x001fc800020e0605 */
        /* <DEDUP_REMOVED lines=38> */
[----:B------:R-:W-:Y:S02]  /*13610*/  @!P2 LDGSTS.E.BYPASS.LTC128B.128 [R9+0x12c00], desc[UR50][R6.64], !P1 ;  /* 0x12c000000609afae */ /* 0x000fe4000c901d72 */
[----:B------:R-:W-:Y:S02]  /*13620*/  ISETP.GE.AND P3, PT, R5, R3, PT ;  /* 0x000000030500720c */ /* 0x000fe40003f66270 */
[----:B------:R0:W-:Y:S04]  /*13630*/  @!P2 LDGSTS.E.BYPASS.LTC128B.128 [R9+0x16c00], desc[UR50][R6.64+0x80], !P0 ;  /* 0x16c000800609afae */ /* 0x0001e8000c101d72 */
[----:B------:R-:W-:Y:S04]  /*13640*/  SHFL.IDX PT, R5, R4, 0x6, 0x181f ;  /* 0x00d81f0004057f89 */ /* 0x000fe800000e0000 */
[----:B------:R-:W-:Y:S04]  /*13650*/  SHFL.IDX PT, R4, R4, 0x7, 0x181f ;  /* 0x00f81f0004047f89 */ /* 0x000fe800000e0000 */
[----:B0-----:R-:W0:Y:S04]  /*13660*/  SHFL.IDX PT, R6, R0, 0x6, 0x181f ;  /* 0x00d81f0000067f89 */ /* 0x001e2800000e0000 */
[----:B------:R-:W1:Y:S01]  /*13670*/  SHFL.IDX PT, R0, R0, 0x7, 0x181f ;  /* 0x00f81f0000007f89 */ /* 0x000e6200000e0000 */
[----:B0-----:R-:W-:-:S05]  /*13680*/  @!P3 LEA R6, P2, R10, R6, 0x1 ;  /* 0x000000060a06b211 */ /* 0x001fca00078408ff */
[----:B------:R-:W-:-:S04]  /*13690*/  @!P3 IMAD.X R5, RZ, RZ, R5, P2 ;  /* 0x000000ffff05b224 */ /* 0x000fc800010e0605 */
[----:B------:R-:W-:-:S05]  /*136a0*/  @!P3 IMAD.MOV.U32 R7, RZ, RZ, R5 ;  /* 0x000000ffff07b224 */ /* 0x000fca00078e0005 */
[----:B------:R0:W-:Y:S04]  /*136b0*/  @!P3 LDGSTS.E.BYPASS.LTC128B.128 [R9+0x13400], desc[UR50][R6.64], !P1 ;  /* 0x134000000609bfae */ /* 0x0001e8000c901d72 */
[----:B-1----:R0:W-:Y:S02]  /*136c0*/  @!P3 LDGSTS.E.BYPASS.LTC128B.128 [R9+0x17400], desc[UR50][R6.64+0x80], !P0 ;  /* 0x174000800609bfae */ /* 0x0021e4000c101d72 */
.L_x_8017:
[----:B------:R-:W-:Y:S01]  /*136d0*/  VIADD R2, R2, 0x70 ;  /* 0x0000007002027836 */ /* 0x000fe20000000000 */
[----:B------:R-:W-:Y:S04]  /*136e0*/  BSSY B0, `(.L_x_7914) ;  /* 0x000000a000007945 */ /* 0x000fe80003800000 */
[----:B------:R-:W-:-:S13]  /*136f0*/  ISETP.GE.AND P2, PT, R2, R3, PT ;  /* 0x000000030200720c */ /* 0x000fda0003f46270 */
[----:B------:R-:W-:Y:S05]  /*13700*/  @P2 BRA `(.L_x_7915) ;  /* 0x00000000001c2947 */ /* 0x000fea0003800000 */
[----:B------:R-:W-:-:S05]  /*13710*/  LEA R2, P2, R10, R0, 0x1 ;  /* 0x000000000a027211 */ /* 0x000fca00078408ff */
[----:B------:R-:W-:-:S05]  /*13720*/  IMAD.X R3, RZ, RZ, R4, P2 ;  /* 0x000000ffff037224 */ /* 0x000fca00010e0604 */
[----:B------:R-:W-:Y:S01]  /*13730*/  @!PT LDS RZ, [RZ] ;  /* 0x00000000fffff984 */ /* 0x000fe20000000800 */
[----:B------:R-:W-:Y:S01]  /*13740*/  @!PT LDS RZ, [RZ] ;  /* 0x00000000fffff984 */ /* 0x000fe20000000800 */
[----:B------:R-:W-:Y:S01]  /*13750*/  @!PT LDS RZ, [RZ] ;  /* 0x00000000fffff984 */ /* 0x000fe20000000800 */
[----:B------:R1:W-:Y:S04]  /*13760*/  LDGSTS.E.BYPASS.LTC128B.128 [R9+0x13c00], desc[UR50][R2.64], !P1 ;  /* 0x13c0000002097fae */ /* 0x0003e8000c901d72 */
[----:B------:R1:W-:Y:S02]  /*13770*/  LDGSTS.E.BYPASS.LTC128B.128 [R9+0x17c00], desc[UR50][R2.64+0x80], !P0 ;  /* 0x17c0008002097fae */ /* 0x0003e4000c101d72 */
.L_x_7915:
[----:B------:R-:W-:Y:S05]  /*13780*/  BSYNC B0 ;  /* 0x0000000000007941 */ /* 0x000fea0003800000 */
.L_x_7914:
[----:B------:R-:W-:Y:S01]  /*13790*/  NOP ;  /* 0x0000000000007918 */ /* 0x000fe20000000000 */
[----:B------:R-:W-:Y:S01]  /*137a0*/  PLOP3.LUT P0, PT, PT, PT, PT, 0x80, 0x0 ;  /* 0x000000000000781c */ /* 0x000fe20003f0f070 */
[----:B0-----:R-:W-:-:S12]  /*137b0*/  VIADD R6, R17, 0x28800 ;  /* 0x0002880011067836 */ /* 0x001fd80000000000 */
.L_x_7916:
        /* <DEDUP_REMOVED lines=18> */
.L_x_8018:
[----:B------:R-:W-:Y:S05]  /*138e0*/  BSYNC B0 ;  /* 0x0000000000007941 */ /* 0x000fea0003800000 */
.L_x_7917:
        /* <DEDUP_REMOVED lines=45> */
.L_x_7923:
[----:B------:R-:W-:Y:S01]  /*13bc0*/  IMAD R7, R0, 0x8, R17 ;  /* 0x0000000800077824 */ /* 0x000fe200078e0211 */
[----:B0-----:R-:W-:Y:S01]  /*13bd0*/  SHF.L.U32 R3, R10, 0x1f, RZ ;  /* 0x0000001f0a037819 */ /* 0x001fe200000006ff */
[----:B------:R-:W-:Y:S03]  /*13be0*/  BSSY B1, `(.L_x_7924) ;  /* 0x0000003000017945 */ /* 0x000fe60003800000 */
[----:B------:R-:W0:Y:S02]  /*13bf0*/  SYNCS.PHASECHK.TRANS64.TRYWAIT P0, [R7+URZ+0x28840], R3 ;  /* 0x02884003070075a7 */ /* 0x000e24000800017f */
[----:B0-----:R-:W-:Y:S05]  /*13c00*/  @!P0 BRA `(.L_x_7925) ;  /* 0x00000034000c8947 */ /* 0x001fea0003800000 */
.L_x_8019:
[----:B------:R-:W-:Y:S05]  /*13c10*/  BSYNC B1 ;  /* 0x0000000000017941 */ /* 0x000fea0003800000 */
.L_x_7924:
        /* <DEDUP_REMOVED lines=12> */
.L_x_7927:
[----:B------:R-:W-:Y:S05]  /*13ce0*/  BSYNC B1 ;  /* 0x0000000000017941 */ /* 0x000fea0003800000 */
.L_x_7926:
[----:B------:R-:W-:Y:S01]  /*13cf0*/  IMAD.MOV.U32 R11, RZ, RZ, RZ ;  /* 0x000000ffff0b7224 */ /* 0x000fe200078e00ff */
[----:B------:R-:W-:Y:S01]  /*13d00*/  UIADD3 UR4, UP0, UR44, 0x370, URZ ;  /* 0x000003702c047890 */ /* 0x000fe2000ff1e03f */
[----:B0-----:R-:W-:Y:S01]  /*13d10*/  IMAD R3, R0, 0x8000, R17 ;  /* 0x0000800000037824 */ /* 0x001fe200078e0211 */
[----:B------:R-:W-:Y:S01]  /*13d20*/  PLOP3.LUT P0, PT, PT, PT, PT, 0x80, 0x0 ;  /* 0x000000000000781c */ /* 0x000fe20003f0f070 */
[----:B------:R-:W-:Y:S01]  /*13d30*/  VIADD R7, R7, 0x28830 ;  /* 0x0002883007077836 */ /* 0x000fe20000000000 */
[----:B------:R-:W-:Y:S01]  /*13d40*/  R2UR UR10, R11 ;  /* 0x000000000b0a72ca */ /* 0x000fe200000e0000 */
[----:B------:R-:W-:Y:S01]  /*13d50*/  IMAD.SHL.U32 R8, R4, 0x80, RZ ;  /* 0x0000008004087824 */ /* 0x000fe200078e00ff */
[----:B------:R-:W-:Y:S01]  /*13d60*/  UIADD3.X UR5, URZ, UR45, URZ, UP0, !UPT ;  /* 0x0000002d3f057290 */ /* 0x000fe200087fe43f */
[----:B------:R-:W-:Y:S01]  /*13d70*/  VIADD R9, R3, 0x18400 ;  /* 0x0001840003097836 */ /* 0x000fe20000000000 */
[----:B------:R-:W-:Y:S01]  /*13d80*/  UMOV UR6, 0x0 ;  /* 0x0000000000067882 */ /* 0x000fe20000000000 */
[----:B------:R-:W-:-:S10]  /*13d90*/  UMOV UR7, 0x14f00000 ;  /* 0x14f0000000077882 */ /* 0x000fd40000000000 */
.L_x_7928:
        /* <DEDUP_REMOVED lines=16> */
.L_x_7929:
        /* <DEDUP_REMOVED lines=16> */
.L_x_8020:
[----:B------:R-:W-:Y:S05]  /*13fa0*/  BSYNC B1 ;  /* 0x0000000000017941 */ /* 0x000fea0003800000 */
.L_x_7930:
        /* <DEDUP_REMOVED lines=12> */
.L_x_7933:
[----:B------:R-:W-:Y:S05]  /*14070*/  BSYNC B1 ;  /* 0x0000000000017941 */ /* 0x000fea0003800000 */
.L_x_7932:
        /* <DEDUP_REMOVED lines=12> */
.L_x_7934:
        /* <DEDUP_REMOVED lines=15> */
.L_x_7935:
        /* <DEDUP_REMOVED lines=12> */
.L_x_7922:
[----:B------:R-:W-:Y:S05]  /*142f0*/  BSYNC B0 ;  /* 0x0000000000007941 */ /* 0x000fea0003800000 */
.L_x_7921:
[----:B------:R1:W-:Y:S01]  /*14300*/  STL [R1+0x8], R10 ;  /* 0x0000080a01007387 */ /* 0x0003e20000100800 */
[----:B------:R-:W-:Y:S01]  /*14310*/  UIADD3 UR4, UR40, -0x3, URZ ;  /* 0xfffffffd28047890 */ /* 0x000fe2000fffe03f */
[----:B------:R-:W-:-:S05]  /*14320*/  IMAD.MOV.U32 R18, RZ, RZ, R0 ;  /* 0x000000ffff127224 */ /* 0x000fca00078e0000 */
[----:B0-----:R-:W-:-:S07]  /*14330*/  IMAD.U32 R4, RZ, RZ, UR4 ;  /* 0x00000004ff047e24 */ /* 0x001fce000f8e00ff */
.L_x_7920:
[----:B------:R-:W-:Y:S01]  /*14340*/  ULOP3.LUT UR4, URZ, UR40, URZ, 0x33, !UPT ;  /* 0x000000283f047292 */ /* 0x000fe2000f8e333f */
[----:B------:R-:W-:Y:S01]  /*14350*/  VIADD R5, R5, 0xfffffffe ;  /* 0xfffffffe05057836 */ /* 0x000fe20000000000 */
[----:B------:R-:W-:Y:S04]  /*14360*/  BSSY B0, `(.L_x_7919) ;  /* 0x000012d000007945 */ /* 0x000fe80003800000 */
[----:B------:R-:W-:-:S13]  /*14370*/  ISETP.NE.AND P0, PT, R5, UR4, PT ;  /* 0x0000000405007c0c */ /* 0x000fda000bf05270 */
[----:B------:R-:W-:Y:S05]  /*14380*/  @!P0 BRA `(.L_x_7936) ;  /* 0x0000001000a88947 */ /* 0x000fea0003800000 */
[----:B------:R-:W-:-:S07]  /*14390*/  IMAD.MOV.U32 R8, RZ, RZ, R16 ;  /* 0x000000ffff087224 */ /* 0x000fce00078e0010 */
.L_x_7967:
        /* <DEDUP_REMOVED lines=33> */
.L_x_7939:
[----:B------:R-:W-:Y:S01]  /*145b0*/  IMAD R3, R0, 0x8, R17 ;  /* 0x0000000800037824 */ /* 0x000fe200078e0211 */
[----:B------:R-:W-:Y:S01]  /*145c0*/  SHF.L.U32 R2, R5, 0x1f, RZ ;  /* 0x0000001f05027819 */ /* 0x000fe200000006ff */
[----:B------:R-:W-:Y:S03]  /*145d0*/  BSSY B2, `(.L_x_7940) ;  /* 0x0000003000027945 */ /* 0x000fe60003800000 */
[----:B------:R-:W2:Y:S02]  /*145e0*/  SYNCS.PHASECHK.TRANS64.TRYWAIT P0, [R3+URZ+0x28840], R2 ;  /* 0x02884002030075a7 */ /* 0x000ea4000800017f */
[----:B--2---:R-:W-:Y:S05]  /*145f0*/  @!P0 BRA `(.L_x_7941) ;  /* 0x0000002800b88947 */ /* 0x004fea0003800000 */
.L_x_8021:
[----:B------:R-:W-:Y:S05]  /*14600*/  BSYNC B2 ;  /* 0x0000000000027941 */ /* 0x000fea0003800000 */
.L_x_7940:
        /* <DEDUP_REMOVED lines=12> */
.L_x_7943:
[----:B------:R-:W-:Y:S05]  /*146d0*/  BSYNC B2 ;  /* 0x0000000000027941 */ /* 0x000fea0003800000 */
.L_x_7942:
[----:B------:R-:W-:Y:S01]  /*146e0*/  IMAD.MOV.U32 R12, RZ, RZ, RZ ;  /* 0x000000ffff0c7224 */ /* 0x000fe200078e00ff */
[----:B------:R-:W-:Y:S01]  /*146f0*/  UIADD3 UR4, UP0, UR44, 0x370, URZ ;  /* 0x000003702c047890 */ /* 0x000fe2000ff1e03f */
[----:B--2---:R-:W-:Y:S01]  /*14700*/  IMAD R2, R0, 0x8000, R17 ;  /* 0x0000800000027824 */ /* 0x004fe200078e0211 */
[----:B------:R-:W-:Y:S01]  /*14710*/  PLOP3.LUT P0, PT, PT, PT, PT, 0x80, 0x0 ;  /* 0x000000000000781c */ /* 0x000fe20003f0f070 */
[----:B------:R-:W-:Y:S01]  /*14720*/  VIADD R3, R3, 0x28830 ;  /* 0x0002883003037836 */ /* 0x000fe20000000000 */
[----:B------:R-:W-:Y:S01]  /*14730*/  R2UR UR10, R12 ;  /* 0x000000000c0a72ca */ /* 0x000fe200000e0000 */
[----:B------:R-:W-:Y:S01]  /*14740*/  IMAD.SHL.U32 R9, R7, 0x80, RZ ;  /* 0x0000008007097824 */ /* 0x000fe200078e00ff */
[----:B------:R-:W-:Y:S01]  /*14750*/  UIADD3.X UR5, URZ, UR45, URZ, UP0, !UPT ;  /* 0x0000002d3f057290 */ /* 0x000fe200087fe43f */
[----:B-1----:R-:W-:Y:S01]  /*14760*/  VIADD R10, R2, 0x18400 ;  /* 0x00018400020a7836 */ /* 0x002fe20000000000 */
[----:B------:R-:W-:Y:S01]  /*14770*/  UMOV UR6, 0x0 ;  /* 0x0000000000067882 */ /* 0x000fe20000000000 */
[----:B------:R-:W-:-:S10]  /*14780*/  UMOV UR7, 0x14f00000 ;  /* 0x14f0000000077882 */ /* 0x000fd40000000000 */
.L_x_7944:
        /* <DEDUP_REMOVED lines=16> */
.L_x_7945:
        /* <DEDUP_REMOVED lines=16> */
.L_x_8022:
[----:B------:R-:W-:Y:S05]  /*14990*/  BSYNC B2 ;  /* 0x0000000000027941 */ /* 0x000fea0003800000 */
.L_x_7946:
        /* <DEDUP_REMOVED lines=11> */
.L_x_7949:
[----:B------:R-:W-:Y:S05]  /*14a50*/  BSYNC B2 ;  /* 0x0000000000027941 */ /* 0x000fea0003800000 */
.L_x_7948:
[----:B0-----:R-:W2:Y:S01]  /*14a60*/  LDL.LU R3, [R1] ;  /* 0x0000000001037983 */ /* 0x001ea20000300800 */
        /* <DEDUP_REMOVED lines=10> */
.L_x_7950:
        /* <DEDUP_REMOVED lines=15> */
.L_x_7951:
        /* <DEDUP_REMOVED lines=12> */
.L_x_7938:
[----:B------:R-:W-:Y:S05]  /*14cc0*/  BSYNC B1 ;  /* 0x0000000000017941 */ /* 0x000fea0003800000 */
.L_x_7937:
        /* <DEDUP_REMOVED lines=33> */
.L_x_7954:
[----:B------:R-:W-:Y:S01]  /*14ee0*/  IMAD R2, R18, 0x8, R17 ;  /* 0x0000000812027824 */ /* 0x000fe200078e0211 */
[----:B------:R-:W-:Y:S01]  /*14ef0*/  SHF.L.U32 R3, R11, 0x1f, RZ ;  /* 0x0000001f0b037819 */ /* 0x000fe200000006ff */
[----:B------:R-:W-:Y:S03]  /*14f00*/  BSSY B2, `(.L_x_7955) ;  /* 0x0000003000027945 */ /* 0x000fe60003800000 */
[----:B------:R-:W2:Y:S02]  /*14f10*/  SYNCS.PHASECHK.TRANS64.TRYWAIT P0, [R2+URZ+0x28840], R3 ;  /* 0x02884003020075a7 */ /* 0x000ea4000800017f */
[----:B--2---:R-:W-:Y:S05]  /*14f20*/  @!P0 BRA `(.L_x_7956) ;  /* 0x0000002000948947 */ /* 0x004fea0003800000 */
.L_x_8023:
[----:B------:R-:W-:Y:S05]  /*14f30*/  BSYNC B2 ;  /* 0x0000000000027941 */ /* 0x000fea0003800000 */
.L_x_7955:
        /* <DEDUP_REMOVED lines=12> */
.L_x_7958:
[----:B------:R-:W-:Y:S05]  /*15000*/  BSYNC B2 ;  /* 0x0000000000027941 */ /* 0x000fea0003800000 */
.L_x_7957:
        /* <DEDUP_REMOVED lines=12> */
.L_x_7959:
        /* <DEDUP_REMOVED lines=16> */
.L_x_7960:
        /* <DEDUP_REMOVED lines=15> */
.L_x_8024:
[----:B------:R-:W-:Y:S05]  /*152c0*/  BSYNC B2 ;  /* 0x0000000000027941 */ /* 0x000fea0003800000 */
.L_x_7961:
        /* <DEDUP_REMOVED lines=11> */
.L_x_7964:
[----:B------:R-:W-:Y:S05]  /*15380*/  BSYNC B2 ;  /* 0x0000000000027941 */ /* 0x000fea0003800000 */
.L_x_7963:
        /* <DEDUP_REMOVED lines=11> */
.L_x_7965:
        /* <DEDUP_REMOVED lines=15> */
.L_x_7966:
        /* <DEDUP_REMOVED lines=12> */
.L_x_7953:
[----:B------:R-:W-:Y:S05]  /*155f0*/  BSYNC B1 ;  /* 0x0000000000017941 */ /* 0x000fea0003800000 */
.L_x_7952:
[----:B------:R-:W-:Y:S01]  /*15600*/  ISETP.GT.AND P0, PT, R7, UR39, PT ;  /* 0x0000002707007c0c */ /* 0x000fe2000bf04270 */
[----:B------:R-:W-:-:S12]  /*15610*/  VIADD R4, R4, 0xfffffffe ;  /* 0xfffffffe04047836 */ /* 0x000fd80000000000 */
[----:B------:R-:W-:Y:S05]  /*15620*/  @P0 BRA `(.L_x_7967) ;  /* 0xffffffec005c0947 */ /* 0x000fea000383ffff */
.L_x_7936:
[----:B------:R-:W-:Y:S05]  /*15630*/  BSYNC B0 ;  /* 0x0000000000007941 */ /* 0x000fea0003800000 */
.L_x_7919:
        /* <DEDUP_REMOVED lines=8> */
[----:B------:R-:W0:Y:S02]  /*156c0*/  FLO.U32 R0, UR4 ;  /* 0x0000000400007d00 */ /* 0x000e2400080e0000 */
[----:B0-----:R-:W-:-:S06]  /*156d0*/  ISETP.EQ.U32.AND P0, PT, R0, R5, PT ;  /* 0x000000050000720c */ /* 0x001fcc0003f02070 */
[----:B------:R-:W3:Y:S07]  /*156e0*/  POPC R5, UR4 ;  /* 0x0000000400057d09 */ /* 0x000eee0008000000 */
[----:B---3--:R-:W3:Y:S01]  /*156f0*/  @P0 ATOMG.E.ADD.STRONG.GPU PT, R3, desc[UR50][R2.64], R5 ;  /* 0x00000005020309a8 */ /* 0x008ee200081ee1f2 */
[----:B------:R-:W0:Y:S02]  /*15700*/  S2R R4, SR_LTMASK ;  /* 0x0000000000047919 */ /* 0x000e240000003900 */
[----:B0-----:R-:W-:-:S04]  /*15710*/  LOP3.LUT R4, R4, UR4, RZ, 0xc0, !PT ;  /* 0x0000000404047c12 */ /* 0x001fc8000f8ec0ff */
[----:B------:R-:W0:Y:S01]  /*15720*/  POPC R7, R4 ;  /* 0x0000000400077309 */ /* 0x000e220000000000 */
[----:B---3--:R-:W0:Y:S02]  /*15730*/  SHFL.IDX PT, R0, R3, R0, 0x1f ;  /* 0x00001f0003007589 */ /* 0x008e2400000e0000 */
[----:B0-----:R-:W-:-:S05]  /*15740*/  IADD3 R0, R0, UR42, R7 ;  /* 0x0000002a00007c10 */ /* 0x001fca000fffe007 */
[----:B------:R0:W-:Y:S02]  /*15750*/  STL [R1+0x14], R0 ;  /* 0x0000140001007387 */ /* 0x0001e40000100800 */
.L_x_7969:
[----:B------:R-:W-:Y:S05]  /*15760*/  BSYNC B0 ;  /* 0x0000000000007941 */ /* 0x000fea0003800000 */
.L_x_7968:
[----:B------:R-:W-:Y:S01]  /*15770*/  LOP3.LUT P0, RZ, R19, 0x2, RZ, 0xc0, !PT ;  /* 0x0000000213ff7812 */ /* 0x000fe2000780c0ff */
[----:B------:R-:W-:-:S12]  /*15780*/  BSSY B0, `(.L_x_7970) ;  /* 0x0000038000007945 */ /* 0x000fd80003800000 */
[----:B------:R-:W-:Y:S05]  /*15790*/  @!P0 BRA `(.L_x_7971) ;  /* 0x0000000000d88947 */ /* 0x000fea0003800000 */
[----:B0-----:R-:W3:Y:S01]  /*157a0*/  LDL R0, [R1+0x8] ;  /* 0x0000080001007983 */ /* 0x001ee20000100800 */
[----:B------:R-:W-:Y:S01]  /*157b0*/  IMAD R3, R18, 0x8, R17 ;  /* 0x0000000812037824 */ /* 0x000fe200078e0211 */
[----:B------:R-:W-:Y:S01]  /*157c0*/  BSSY B1, `(.L_x_7972) ;  /* 0x0000005000017945 */ /* 0x000fe20003800000 */
[----:B------:R-:W-:Y:S02]  /*157d0*/  ISETP.NE.AND P2, PT, R6, RZ, PT ;  /* 0x000000ff0600720c */ /* 0x000fe40003f45270 */
[----:B---3--:R-:W-:-:S04]  /*157e0*/  SHF.L.U32 R0, R0, 0x1f, RZ ;  /* 0x0000001f00007819 */ /* 0x008fc800000006ff */
[----:B------:R-:W0:Y:S02]  /*157f0*/  SYNCS.PHASECHK.TRANS64.TRYWAIT P0, [R3+URZ+0x28860], R0 ;  /* 0x02886000030075a7 */ /* 0x000e24000800017f */
[----:B0-----:R-:W-:Y:S05]  /*15800*/  @!P0 BRA `(.L_x_7973) ;  /* 0x0000001800848947 */ /* 0x001fea0003800000 */
.L_x_8025:
[----:B------:R-:W-:Y:S05]  /*15810*/  BSYNC B1 ;  /* 0x0000000000017941 */ /* 0x000fea0003800000 */
.L_x_7972:
        /* <DEDUP_REMOVED lines=9> */
.L_x_7975:
[----:B------:R-:W-:Y:S05]  /*158b0*/  BSYNC B1 ;  /* 0x0000000000017941 */ /* 0x000fea0003800000 */
.L_x_7974:
[----:B0-----:R-:W3:Y:S01]  /*158c0*/  LDL.LU R0, [R1] ;  /* 0x0000000001007983 */ /* 0x001ee20000300800 */
[----:B------:R-:W-:Y:S01]  /*158d0*/  UIADD3 UR4, UP0, UR44, 0x470, URZ ;  /* 0x000004702c047890 */ /* 0x000fe2000ff1e03f */
[----:B------:R-:W-:Y:S01]  /*158e0*/  PLOP3.LUT P0, PT, PT, PT, PT, 0x80, 0x0 ;  /* 0x000000000000781c */ /* 0x000fe20003f0f070 */
[----:B------:R-:W-:Y:S01]  /*158f0*/  VIADD R3, R3, 0x28850 ;  /* 0x0002885003037836 */ /* 0x000fe20000000000 */
[----:B------:R-:W-:Y:S01]  /*15900*/  UMOV UR6, 0x0 ;  /* 0x0000000000067882 */ /* 0x000fe20000000000 */
[----:B------:R-:W-:Y:S01]  /*15910*/  UIADD3.X UR5, URZ, UR45, URZ, UP0, !UPT ;  /* 0x0000002d3f057290 */ /* 0x000fe200087fe43f */
[----:B------:R-:W-:Y:S01]  /*15920*/  UMOV UR7, 0x14f00000 ;  /* 0x14f0000000077882 */ /* 0x000fe20000000000 */
[----:B------:R-:W-:Y:S01]  /*15930*/  UMOV UR10, URZ ;  /* 0x0000003f000a7c82 */ /* 0x000fe20008000000 */
[----:B---3--:R-:W-:Y:S02]  /*15940*/  IMAD.SHL.U32 R2, R0, 0x80, RZ ;  /* 0x0000008000027824 */ /* 0x008fe400078e00ff */
[----:B------:R-:W-:-:S04]  /*15950*/  IMAD R0, R18, 0x8000, R17 ;  /* 0x0000800012007824 */ /* 0x000fc800078e0211 */
[----:B------:R-:W-:-:S07]  /*15960*/  VIADD R4, R0, 0x400 ;  /* 0x0000040000047836 */ /* 0x000fce0000000000 */
.L_x_7976:
        /* <DEDUP_REMOVED lines=15> */
.L_x_7977:
        /* <DEDUP_REMOVED lines=10> */
.L_x_7971:
[----:B------:R-:W-:Y:S05]  /*15b00*/  BSYNC B0 ;  /* 0x0000000000007941 */ /* 0x000fea0003800000 */
.L_x_7970:
[----:B------:R-:W3:Y:S01]  /*15b10*/  LDL.LU R4, [R1+0x8] ;  /* 0x0000080001047983 */ /* 0x000ee20000300800 */
[----:B------:R-:W-:-:S05]  /*15b20*/  VIADD R18, R18, 0x1 ;  /* 0x0000000112127836 */ /* 0x000fca0000000000 */
[----:B------:R-:W-:-:S04]  /*15b30*/  ISETP.NE.AND P0, PT, R18, 0x2, PT ;  /* 0x000000021200780c */ /* 0x000fc80003f05270 */
[----:B0-----:R-:W-:Y:S02]  /*15b40*/  SEL R0, RZ, 0x1, P0 ;  /* 0x00000001ff007807 */ /* 0x001fe40000000000 */
[----:B------:R-:W-:Y:S02]  /*15b50*/  SEL R18, R18, RZ, P0 ;  /* 0x000000ff12127207 */ /* 0x000fe40000000000 */
[----:B---3--:R-:W-:-:S05]  /*15b60*/  LOP3.LUT R4, R4, R0, RZ, 0x3c, !PT ;  /* 0x0000000004047212 */ /* 0x008fca00078e3cff */
[----:B------:R3:W-:Y:S02]  /*15b70*/  STL [R1+0x8], R4 ;  /* 0x0000080401007387 */ /* 0x0007e40000100800 */
.L_x_7899:
[----:B------:R-:W-:Y:S05]  /*15b80*/  BSYNC B7 ;  /* 0x0000000000077941 */ /* 0x000fea0003800000 */
.L_x_7897:
[----:B0-----:R0:W5:Y:S01]  /*15b90*/  LDL R2, [R1+0x14] ;  /* 0x0000140001027983 */ /* 0x0011620000100800 */
[----:B------:R-:W-:-:S13]  /*15ba0*/  LOP3.LUT P0, RZ, R19, 0x4, RZ, 0xc0, !PT ;  /* 0x0000000413ff7812 */ /* 0x000fda000780c0ff */
        /* <DEDUP_REMOVED lines=11> */
.L_x_7978:
[----:B------:R-:W-:-:S03]  /*15c60*/  UMOV UR4, 0xffffffff ;  /* 0xffffffff00047882 */ /* 0x000fc60000000000 */
[----:B------:R-:W-:Y:S05]  /*15c70*/  BRA.DIV UR4, `(.L_x_7980) ;  /* 0x00000016047c7947 */ /* 0x000fea000b800000 */
[----:B-----5:R0:W4:Y:S02]  /*15c80*/  SHFL.IDX PT, R14, R2, RZ, 0x1f ;  /* 0x00001fff020e7589 */ /* 0x02012400000e0000 */
.L_x_8028:
[----:B------:R-:W5:Y:S01]  /*15c90*/  @!P1 S2R R3, SR_CgaCtaId ;  /* 0x0000000000039919 */ /* 0x000f620000008800 */
[----:B------:R-:W-:Y:S05]  /*15ca0*/  WARPSYNC.ALL ;  /* 0x0000000000007948 */ /* 0x000fea0003800000 */
[----:B------:R-:W-:Y:S01]  /*15cb0*/  BAR.SYNC.DEFER_BLOCKING 0x4, 0x180 ;  /* 0x0106000000007b1d */ /* 0x000fe20000010000 */
[----:B-1----:R-:W-:-:S05]  /*15cc0*/  @!P1 MOV R0, 0x400 ;  /* 0x0000040000009802 */ /* 0x002fca0000000f00 */
[----:B----4-:R1:W-:Y:S01]  /*15cd0*/  STL [R1+0x14], R14 ;  /* 0x0000140e01007387 */ /* 0x0103e20000100800 */
[----:B-----5:R-:W-:-:S05]  /*15ce0*/  @!P1 LEA R17, R3, R0, 0x18 ;  /* 0x0000000003119211 */ /* 0x020fca00078ec0ff */
[----:B------:R1:W-:Y:S01]  /*15cf0*/  @!P1 STS [R17+0x288d0], R2 ;  /* 0x0288d00211009388 */ /* 0x0003e20000000800 */
[----:B------:R-:W-:Y:S06]  /*15d00*/  BAR.ARV 0x5, 0x180 ;  /* 0x0146000000007b1d */ /* 0x000fec0000002000 */
.L_x_7979:
[----:B-1----:R-:W5:Y:S01]  /*15d10*/  LDL R0, [R1+0x14] ;  /* 0x0000140001007983 */ /* 0x002f620000100800 */
[----:B------:R-:W-:Y:S02]  /*15d20*/  ULDC UR4, c[0x0][0xc38] ;  /* 0x00030e0000047ab9 */ /* 0x000fe40000000800 */
[----:B-----5:R-:W-:-:S13]  /*15d30*/  ISETP.GE.AND P0, PT, R0, UR4, PT ;  /* 0x0000000400007c0c */ /* 0x020fda000bf06270 */
[----:B------:R-:W-:Y:S05]  /*15d40*/  @!P0 BRA `(.L_x_7981) ;  /* 0xffffffbc00388947 */ /* 0x000fea000383ffff */
.L_x_7888:
[----:B0-----:R-:W5:Y:S01]  /*15d50*/  LDL.LU R0, [R1+0x18] ;  /* 0x0000180001007983 */ /* 0x001f620000300800 */
[----:B------:R-:W-:Y:S01]  /*15d60*/  BSSY B0, `(.L_x_7982) ;  /* 0x000000b000007945 */ /* 0x000fe20003800000 */
[----:B------:R-:W0:Y:S01]  /*15d70*/  S2R R5, SR_CgaCtaId ;  /* 0x0000000000057919 */ /* 0x000e220000008800 */
[----:B-----5:R-:W-:-:S05]  /*15d80*/  VIADD R0, R0, 0x1 ;  /* 0x0000000100007836 */ /* 0x020fca0000000000 */
        /* <DEDUP_REMOVED lines=8> */
.L_x_8029:
[----:B------:R-:W-:Y:S05]  /*15e10*/  BSYNC B0 ;  /* 0x0000000000007941 */ /* 0x000fea0003800000 */
.L_x_7982:
[----:B------:R-:W-:-:S03]  /*15e20*/  UMOV UR4, 0xffffffff ;  /* 0xffffffff00047882 */ /* 0x000fc60000000000 */
[----:B------:R-:W-:Y:S05]  /*15e30*/  BRA.DIV UR4, `(.L_x_7984) ;  /* 0x0000001604487947 */ /* 0x000fea000b800000 */
[----:B------:R-:W1:Y:S02]  /*15e40*/  S2R R2, SR_TID.X ;  /* 0x0000000000027919 */ /* 0x000e640000002100 */
[----:B-1----:R-:W-:-:S04]  /*15e50*/  SHF.R.U32.HI R2, RZ, 0x5, R2 ;  /* 0x00000005ff027819 */ /* 0x002fc80000011602 */
[----:B------:R-:W-:-:S05]  /*15e60*/  LOP3.LUT R2, R2, 0x3, RZ, 0xc0, !PT ;  /* 0x0000000302027812 */ /* 0x000fca00078ec0ff */
[----:B------:R1:W4:Y:S02]  /*15e70*/  SHFL.IDX PT, R14, R2, RZ, 0x1f ;  /* 0x00001fff020e7589 */ /* 0x00032400000e0000 */
.L_x_8032:
[----:B----4-:R-:W-:Y:S01]  /*15e80*/  ISETP.NE.AND P0, PT, R14, RZ, PT ;  /* 0x000000ff0e00720c */ /* 0x010fe20003f05270 */
[----:B------:R-:W-:-:S12]  /*15e90*/  BSSY B0, `(.L_x_7985) ;  /* 0x0000025000007945 */ /* 0x000fd80003800000 */
[----:B------:R-:W-:Y:S05]  /*15ea0*/  @P0 BRA `(.L_x_7986) ;  /* 0x00000000008c0947 */ /* 0x000fea0003800000 */
[----:B------:R-:W-:-:S03]  /*15eb0*/  UMOV UR4, 0xffffffff ;  /* 0xffffffff00047882 */ /* 0x000fc60000000000 */
[----:B------:R-:W-:Y:S05]  /*15ec0*/  BRA.DIV UR4, `(.L_x_7987) ;  /* 0x0000001604587947 */ /* 0x000fea000b800000 */
[----:B------:R-:W-:-:S13]  /*15ed0*/  ELECT P6, URZ, PT ;  /* 0x00000000003f782f */ /* 0x000fda00038c0000 */
.L_x_8035:
[----:B------:R-:W-:Y:S05]  /*15ee0*/  @!P6 BRA `(.L_x_7986) ;  /* 0x00000000007ce947 */ /* 0x000fea0003800000 */
[----:B------:R-:W-:-:S06]  /*15ef0*/  ULOP3.LUT UR4, UR38, 0x2, URZ, 0xfc, !UPT ;  /* 0x0000000226047892 */ /* 0x000fcc000f8efc3f */
[----:B-1----:R-:W-:-:S05]  /*15f00*/  IMAD.U32 R2, RZ, RZ, UR4 ;  /* 0x00000004ff027e24 */ /* 0x002fca000f8e00ff */
[----:B------:R-:W-:-:S13]  /*15f10*/  ISETP.NE.AND P2, PT, R2, 0x3, PT ;  /* 0x000000030200780c */ /* 0x000fda0003f45270 */
[----:B------:R-:W-:Y:S05]  /*15f20*/  @!P2 BRA `(.L_x_7988) ;  /* 0x000000000004a947 */ /* 0x000fea0003800000 */
[----:B------:R-:W-:Y:S01]  /*15f30*/  BPT.TRAP 0x1 ;  /* 0x000000040000795c */ /* 0x000fe20000300000 */
.L_x_7988:
[----:B------:R-:W4:Y:S01]  /*15f40*/  LDL.LU R7, [R1+0x8] ;  /* 0x0000080001077983 */ /* 0x000f220000300800 */
[----:B0-----:R-:W-:Y:S02]  /*15f50*/  VIADD R3, R0, 0x28840 ;  /* 0x0002884000037836 */ /* 0x001fe40000000000 */
[C---:B------:R-:W-:Y:S02]  /*15f60*/  VIADD R2, R18.reuse, 0x1 ;  /* 0x0000000112027836 */ /* 0x040fe40000000000 */
[----:B------:R-:W-:-:S03]  /*15f70*/  IMAD R6, R18, 0x8, R3 ;  /* 0x0000000812067824 */ /* 0x000fc600078e0203 */
[----:B------:R-:W-:-:S04]  /*15f80*/  ISETP.NE.AND P1, PT, R2, 0x2, PT ;  /* 0x000000020200780c */ /* 0x000fc80003f25270 */
[----:B---3--:R-:W-:Y:S02]  /*15f90*/  SEL R4, RZ, 0x1, P1 ;  /* 0x00000001ff047807 */ /* 0x008fe40000800000 */
[C---:B----4-:R-:W-:Y:S02]  /*15fa0*/  SHF.L.U32 R5, R7.reuse, 0x1f, RZ ;  /* 0x0000001f07057819 */ /* 0x050fe400000006ff */
[----:B------:R-:W-:Y:S02]  /*15fb0*/  LOP3.LUT R7, R7, R4, RZ, 0x3c, !PT ;  /* 0x0000000407077212 */ /* 0x000fe400078e3cff */
[----:B------:R-:W0:Y:S01]  /*15fc0*/  SYNCS.PHASECHK.TRANS64.TRYWAIT P0, [R6+URZ], R5 ;  /* 0x00000005060075a7 */ /* 0x000e22000800017f */
[----:B------:R-:W-:Y:S02]  /*15fd0*/  SEL R4, R2, RZ, P1 ;  /* 0x000000ff02047207 */ /* 0x000fe40000800000 */
[----:B------:R-:W-:-:S03]  /*15fe0*/  SHF.L.U32 R2, R7, 0x1f, RZ ;  /* 0x0000001f07027819 */ /* 0x000fc600000006ff */
[----:B------:R-:W-:Y:S01]  /*15ff0*/  IMAD R3, R4, 0x8, R3 ;  /* 0x0000000804037824 */ /* 0x000fe200078e0203 */
[----:B0-----:R-:W-:Y:S06]  /*16000*/  @!P0 BRA `(.L_x_7989) ;  /* 0x0000001400288947 */ /* 0x001fec0003800000 */
.L_x_8036:
[----:B------:R-:W1:Y:S02]  /*16010*/  SYNCS.PHASECHK.TRANS64.TRYWAIT P0, [R3+URZ], R2 ;  /* 0x00000002030075a7 */ /* 0x000e64000800017f */
[----:B-1----:R-:W-:Y:S05]  /*16020*/  @!P0 BRA `(.L_x_7990) ;  /* 0x0000001400348947 */ /* 0x002fea0003800000 */
.L_x_8037:
[----:B------:R-:W-:Y:S05]  /*16030*/  @!P2 BRA `(.L_x_7991) ;  /* 0x000000000004a947 */ /* 0x000fea0003800000 */
[----:B------:R-:W-:Y:S01]  /*16040*/  BPT.TRAP 0x1 ;  /* 0x000000040000795c */ /* 0x000fe20000300000 */
.L_x_7991:
[----:B-1----:R-:W-:-:S04]  /*16050*/  VIADD R3, R0, 0x28860 ;  /* 0x0002886000037836 */ /* 0x002fc80000000000 */
[----:B------:R-:W-:-:S04]  /*16060*/  IMAD R18, R18, 0x8, R3 ;  /* 0x0000000812127824 */ /* 0x000fc800078e0203 */
[----:B------:R-:W1:Y:S02]  /*16070*/  SYNCS.PHASECHK.TRANS64.TRYWAIT P0, [R18+URZ], R5 ;  /* 0x00000005120075a7 */ /* 0x000e64000800017f */
[----:B-1----:R-:W-:Y:S05]  /*16080*/  @!P0 BRA `(.L_x_7992) ;  /* 0x0000001400308947 */ /* 0x002fea0003800000 */
.L_x_8038:
[----:B------:R-:W-:-:S07]  /*16090*/  IMAD R3, R4, 0x8, R3 ;  /* 0x0000000804037824 */ /* 0x000fce00078e0203 */
.L_x_7993:
[----:B---3--:R3:W4:Y:S02]  /*160a0*/  SYNCS.PHASECHK.TRANS64.TRYWAIT P0, [R3+URZ], R2 ;  /* 0x00000002030075a7 */ /* 0x008724000800017f */
[----:B----4-:R-:W-:Y:S05]  /*160b0*/  @!P0 NANOSLEEP.SYNCS 0x989680 ;  /* 0x009896800000895d */ /* 0x010fea0003900000 */
[----:B------:R-:W4:Y:S02]  /*160c0*/  @!P0 SYNCS.PHASECHK.TRANS64 P0, [R3+URZ], R2 ;  /* 0x00000002030085a7 */ /* 0x000f24000800007f */
[----:B----4-:R-:W-:Y:S05]  /*160d0*/  @!P0 BRA `(.L_x_7993) ;  /* 0xfffffffc00f08947 */ /* 0x010fea000383ffff */
.L_x_7986:
[----:B------:R-:W-:Y:S05]  /*160e0*/  BSYNC B0 ;  /* 0x0000000000007941 */ /* 0x000fea0003800000 */
.L_x_7985:
[----:B------:R-:W-:Y:S05]  /*160f0*/  EXIT ;  /* 0x000000000000794d */ /* 0x000fea0003800000 */
.L_x_7801:
[----:B0-----:R-:W-:-:S04]  /*16100*/  IMAD.U32 R3, RZ, RZ, UR41 ;  /* 0x00000029ff037e24 */ /* 0x001fc8000f8e00ff */
[----:B------:R0:W1:Y:S03]  /*16110*/  SYNCS.PHASECHK.TRANS64.TRYWAIT P1, [R3+URZ+0x28800], R0 ;  /* 0x02880000030075a7 */ /* 0x000066000802017f */
[----:B-1----:R-:W-:Y:S05]  /*16120*/  @!P1 NANOSLEEP.SYNCS 0x989680 ;  /* 0x009896800000995d */ /* 0x002fea0003900000 */
[----:B------:R-:W1:Y:S02]  /*16130*/  @!P1 SYNCS.PHASECHK.TRANS64 P1, [R3+URZ+0x28800], R0 ;  /* 0x02880000030095a7 */ /* 0x000e64000802007f */
[----:B-1----:R-:W-:Y:S05]  /*16140*/  @!P1 BRA `(.L_x_7801) ;  /* 0xfffffffc00ec9947 */ /* 0x002fea000383ffff */
[----:B------:R-:W-:Y:S05]  /*16150*/  BRA `(.L_x_7994) ;  /* 0xfffffeb800387947 */ /* 0x000fea000383ffff */
.L_x_7805:
[----:B-1----:R1:W2:Y:S02]  /*16160*/  SYNCS.PHASECHK.TRANS64.TRYWAIT P2, [R11+URZ+0x28830], R0 ;  /* 0x028830000b0075a7 */ /* 0x0022a4000804017f */
[----:B--2---:R-:W-:Y:S05]  /*16170*/  @!P2 NANOSLEEP.SYNCS 0x989680 ;  /* 0x009896800000a95d */ /* 0x004fea0003900000 */
[----:B------:R-:W2:Y:S02]  /*16180*/  @!P2 SYNCS.PHASECHK.TRANS64 P2, [R11+URZ+0x28830], R0 ;  /* 0x028830000b00a5a7 */ /* 0x000ea4000804007f */
[----:B--2---:R-:W-:Y:S05]  /*16190*/  @!P2 BRA `(.L_x_7805) ;  /* 0xfffffffc00f0a947 */ /* 0x004fea000383ffff */
[----:B------:R-:W-:Y:S05]  /*161a0*/  BRA `(.L_x_7804) ;  /* 0xfffffeb8005c7947 */ /* 0x000fea000383ffff */
.L_x_7821:
[----:B-1----:R-:W-:-:S04]  /*161b0*/  IMAD.U32 R7, RZ, RZ, UR6 ;  /* 0x00000006ff077e24 */ /* 0x002fc8000f8e00ff */
[----:B------:R1:W2:Y:S03]  /*161c0*/  SYNCS.PHASECHK.TRANS64.TRYWAIT P2, [R7+URZ+0x28830], R6 ;  /* 0x02883006070075a7 */ /* 0x0002a6000804017f */
[----:B--2---:R-:W-:Y:S05]  /*161d0*/  @!P2 NANOSLEEP.SYNCS 0x989680 ;  /* 0x009896800000a95d */ /* 0x004fea0003900000 */
[----:B------:R-:W2:Y:S02]  /*161e0*/  @!P2 SYNCS.PHASECHK.TRANS64 P2, [R7+URZ+0x28830], R6 ;  /* 0x028830060700a5a7 */ /* 0x000ea4000804007f */
[----:B--2---:R-:W-:Y:S05]  /*161f0*/  @!P2 BRA `(.L_x_7821) ;  /* 0xfffffffc00eca947 */ /* 0x004fea000383ffff */
[----:B------:R-:W-:Y:S05]  /*16200*/  BRA `(.L_x_7818) ;  /* 0xfffffef4000c7947 */ /* 0x000fea000383ffff */
.L_x_7825:
[----:B-1----:R-:W-:-:S04]  /*16210*/  IMAD.U32 R7, RZ, RZ, UR6 ;  /* 0x00000006ff077e24 */ /* 0x002fc8000f8e00ff */
[----:B------:R1:W2:Y:S03]  /*16220*/  SYNCS.PHASECHK.TRANS64.TRYWAIT P2, [R7+URZ+0x28850], R6 ;  /* 0x02885006070075a7 */ /* 0x0002a6000804017f */
[----:B--2---:R-:W-:Y:S05]  /*16230*/  @!P2 NANOSLEEP.SYNCS 0x989680 ;  /* 0x009896800000a95d */ /* 0x004fea0003900000 */
[----:B------:R-:W2:Y:S02]  /*16240*/  @!P2 SYNCS.PHASECHK.TRANS64 P2, [R7+URZ+0x28850], R6 ;  /* 0x028850060700a5a7 */ /* 0x000ea4000804007f */
[----:B--2---:R-:W-:Y:S05]  /*16250*/  @!P2 BRA `(.L_x_7825) ;  /* 0xfffffffc00eca947 */ /* 0x004fea000383ffff */
[----:B------:R-:W-:Y:S05]  /*16260*/  BRA `(.L_x_7822) ;  /* 0xfffffef400cc7947 */ /* 0x000fea000383ffff */
.L_x_7842:
[----:B-1----:R-:W-:-:S04]  /*16270*/  IMAD.U32 R5, RZ, RZ, UR6 ;  /* 0x00000006ff057e24 */ /* 0x002fc8000f8e00ff */
[----:B------:R1:W2:Y:S03]  /*16280*/  SYNCS.PHASECHK.TRANS64.TRYWAIT P3, [R5+URZ+0x28830], R4 ;  /* 0x02883004050075a7 */ /* 0x0002a6000806017f */
[----:B--2---:R-:W-:Y:S05]  /*16290*/  @!P3 NANOSLEEP.SYNCS 0x989680 ;  /* 0x009896800000b95d */ /* 0x004fea0003900000 */
[----:B------:R-:W2:Y:S02]  /*162a0*/  @!P3 SYNCS.PHASECHK.TRANS64 P3, [R5+URZ+0x28830], R4 ;  /* 0x028830040500b5a7 */ /* 0x000ea4000806007f */
[----:B--2---:R-:W-:Y:S05]  /*162b0*/  @!P3 BRA `(.L_x_7842) ;  /* 0xfffffffc00ecb947 */ /* 0x004fea000383ffff */
[----:B------:R-:W-:Y:S05]  /*162c0*/  BRA `(.L_x_7839) ;  /* 0xffffff2c00b87947 */ /* 0x000fea000383ffff */
.L_x_7846:
[----:B-1----:R-:W-:-:S04]  /*162d0*/  IMAD.U32 R5, RZ, RZ, UR6 ;  /* 0x00000006ff057e24 */ /* 0x002fc8000f8e00ff */
[----:B------:R1:W2:Y:S03]  /*162e0*/  SYNCS.PHASECHK.TRANS64.TRYWAIT P2, [R5+URZ+0x28850], R4 ;  /* 0x02885004050075a7 */ /* 0x0002a6000804017f */
[----:B--2---:R-:W-:Y:S05]  /*162f0*/  @!P2 NANOSLEEP.SYNCS 0x989680 ;  /* 0x009896800000a95d */ /* 0x004fea0003900000 */
[----:B------:R-:W2:Y:S02]  /*16300*/  @!P2 SYNCS.PHASECHK.TRANS64 P2, [R5+URZ+0x28850], R4 ;  /* 0x028850040500a5a7 */ /* 0x000ea4000804007f */
[----:B--2---:R-:W-:Y:S05]  /*16310*/  @!P2 BRA `(.L_x_7846) ;  /* 0xfffffffc00eca947 */ /* 0x004fea000383ffff */
[----:B------:R-:W-:Y:S05]  /*16320*/  BRA `(.L_x_7843) ;  /* 0xffffff3000787947 */ /* 0x000fea000383ffff */
.L_x_7852:
[----:B-1----:R-:W-:-:S04]  /*16330*/  IMAD.U32 R5, RZ, RZ, UR6 ;  /* 0x00000006ff057e24 */ /* 0x002fc8000f8e00ff */
[----:B------:R1:W2:Y:S03]  /*16340*/  SYNCS.PHASECHK.TRANS64.TRYWAIT P3, [R5+URZ+0x28830], R4 ;  /* 0x02883004050075a7 */ /* 0x0002a6000806017f */
[----:B--2---:R-:W-:Y:S05]  /*16350*/  @!P3 NANOSLEEP.SYNCS 0x989680 ;  /* 0x009896800000b95d */ /* 0x004fea0003900000 */
[----:B------:R-:W2:Y:S02]  /*16360*/  @!P3 SYNCS.PHASECHK.TRANS64 P3, [R5+URZ+0x28830], R4 ;  /* 0x028830040500b5a7 */ /* 0x000ea4000806007f */
[----:B--2---:R-:W-:Y:S05]  /*16370*/  @!P3 BRA `(.L_x_7852) ;  /* 0xfffffffc00ecb947 */ /* 0x004fea000383ffff */
[----:B------:R-:W-:Y:S05]  /*16380*/  BRA `(.L_x_7849) ;  /* 0xffffff5400947947 */ /* 0x000fea000383ffff */
.L_x_7856:
[----:B-1----:R-:W-:-:S04]  /*16390*/  IMAD.U32 R5, RZ, RZ, UR6 ;  /* 0x00000006ff057e24 */ /* 0x002fc8000f8e00ff */
[----:B------:R1:W2:Y:S03]  /*163a0*/  SYNCS.PHASECHK.TRANS64.TRYWAIT P2, [R5+URZ+0x28850], R4 ;  /* 0x02885004050075a7 */ /* 0x0002a6000804017f */
[----:B--2---:R-:W-:Y:S05]  /*163b0*/  @!P2 NANOSLEEP.SYNCS 0x989680 ;  /* 0x009896800000a95d */ /* 0x004fea0003900000 */
[----:B------:R-:W2:Y:S02]  /*163c0*/  @!P2 SYNCS.PHASECHK.TRANS64 P2, [R5+URZ+0x28850], R4 ;  /* 0x028850040500a5a7 */ /* 0x000ea4000804007f */
[----:B--2---:R-:W-:Y:S05]  /*163d0*/  @!P2 BRA `(.L_x_7856) ;  /* 0xfffffffc00eca947 */ /* 0x004fea000383ffff */
[----:B------:R-:W-:Y:S05]  /*163e0*/  BRA `(.L_x_7853) ;  /* 0xffffff5800547947 */ /* 0x000fea000383ffff */
.L_x_7869:
[----:B-1----:R-:W-:-:S04]  /*163f0*/  IMAD.U32 R8, RZ, RZ, UR5 ;  /* 0x00000005ff087e24 */ /* 0x002fc8000f8e00ff */
[----:B------:R1:W2:Y:S03]  /*16400*/  SYNCS.PHASECHK.TRANS64.TRYWAIT P0, [R8+URZ+0x28850], R3 ;  /* 0x02885003080075a7 */ /* 0x0002a6000800017f */
[----:B--2---:R-:W-:Y:S05]  /*16410*/  @!P0 NANOSLEEP.SYNCS 0x989680 ;  /* 0x009896800000895d */ /* 0x004fea0003900000 */
[----:B------:R-:W2:Y:S02]  /*16420*/  @!P0 SYNCS.PHASECHK.TRANS64 P0, [R8+URZ+0x28850], R3 ;  /* 0x02885003080085a7 */ /* 0x000ea4000800007f */
[----:B--2---:R-:W-:Y:S05]  /*16430*/  @!P0 BRA `(.L_x_7869) ;  /* 0xfffffffc00ec8947 */ /* 0x004fea000383ffff */
[----:B------:R-:W-:Y:S05]  /*16440*/  BRA `(.L_x_7868) ;  /* 0xffffff8c00587947 */ /* 0x000fea000383ffff */
.L_x_7905:
[----:B------:R-:W-:Y:S02]  /*16450*/  IMAD.MOV.U32 R13, RZ, RZ, R4 ;  /* 0x000000ffff0d7224 */ /* 0x000fe400078e0004 */
[----:B------:R-:W-:Y:S02]  /*16460*/  IMAD.MOV.U32 R12, RZ, RZ, RZ ;  /* 0x000000ffff0c7224 */ /* 0x000fe400078e00ff */
[----:B------:R-:W-:Y:S02]  /*16470*/  IMAD.MOV.U32 R11, RZ, RZ, 0x1f ;  /* 0x0000001fff0b7424 */ /* 0x000fe400078e00ff */
[----:B------:R-:W-:-:S07]  /*16480*/  IMAD.MOV.U32 R15, RZ, RZ, -0x1 ;  /* 0xffffffffff0f7424 */ /* 0x000fce00078e00ff */
[----:B0-----:R-:W-:Y:S05]  /*16490*/  WARPSYNC.COLLECTIVE R15, `(.L_x_7995) ;  /* 0x000000000f087348 */ /* 0x001fea0003c00000 */
[----:B------:R1:W2:Y:S02]  /*164a0*/  SHFL.IDX P6, R14, R13, R12, R11 ;  /* 0x0000000c0d0e7389 */ /* 0x0002a400000c000b */
[----:B012---:R-:W-:Y:S01]  /*164b0*/  ENDCOLLECTIVE ;  /* 0x000000000000791b */ /* 0x007fe20003800000 */
.L_x_7995:
[----:B------:R-:W-:Y:S05]  /*164c0*/  BRA `(.L_x_7996) ;  /* 0xffffffc000fc7947 */ /* 0x000fea000383ffff */
.L_x_7907:
[----:B------:R-:W-:Y:S01]  /*164d0*/  BSSY B0, `(.L_x_7997) ;  /* 0x0000006000007945 */ /* 0x000fe20003800000 */
[----:B------:R-:W-:-:S07]  /*164e0*/  IMAD.MOV.U32 R15, RZ, RZ, -0x1 ;  /* 0xffffffffff0f7424 */ /* 0x000fce00078e00ff */
[----:B01----:R-:W-:Y:S05]  /*164f0*/  WARPSYNC.COLLECTIVE R15, `(.L_x_7998) ;  /* 0x000000000f0c7348 */ /* 0x003fea0003c00000 */
[----:B------:R-:W-:Y:S02]  /*16500*/  ELECT P6, UR62, PT ;  /* 0x00000000003e782f */ /* 0x000fe400038c0000 */
[----:B------:R-:W-:Y:S01]  /*16510*/  MOV R14, UR62 ;  /* 0x0000003e000e7c02 */ /* 0x000fe20008000f00 */
[----:B01----:R-:W-:Y:S10]  /*16520*/  ENDCOLLECTIVE ;  /* 0x000000000000791b */ /* 0x003ff40003800000 */
.L_x_7998:
[----:B------:R-:W-:Y:S05]  /*16530*/  BSYNC B0 ;  /* 0x0000000000007941 */ /* 0x000fea0003800000 */
.L_x_7997:
[----:B------:R-:W-:Y:S05]  /*16540*/  BRA `(.L_x_7999) ;  /* 0xffffffc400007947 */ /* 0x000fea000383ffff */
.L_x_7909:
[----:B--2---:R2:W3:Y:S02]  /*16550*/  SYNCS.PHASECHK.TRANS64.TRYWAIT P0, [R3+URZ+0x28840], R0 ;  /* 0x02884000030075a7 */ /* 0x0044e4000800017f */
[----:B---3--:R-:W-:Y:S05]  /*16560*/  @!P0 NANOSLEEP.SYNCS 0x989680 ;  /* 0x009896800000895d */ /* 0x008fea0003900000 */
[----:B------:R-:W3:Y:S02]  /*16570*/  @!P0 SYNCS.PHASECHK.TRANS64 P0, [R3+URZ+0x28840], R0 ;  /* 0x02884000030085a7 */ /* 0x000ee4000800007f */
[----:B---3--:R-:W-:Y:S05]  /*16580*/  @!P0 BRA `(.L_x_7909) ;  /* 0xfffffffc00f08947 */ /* 0x008fea000383ffff */
[----:B------:R-:W-:Y:S05]  /*16590*/  BRA `(.L_x_8000) ;  /* 0xffffffc400587947 */ /* 0x000fea000383ffff */
.L_x_7913:
        /* <DEDUP_REMOVED lines=10> */
.L_x_8001:
[----:B------:R-:W-:Y:S02]  /*16640*/  IMAD.MOV.U32 R13, RZ, RZ, R0 ;  /* 0x000000ffff0d7224 */ /* 0x000fe400078e0000 */
[----:B------:R-:W-:-:S07]  /*16650*/  IMAD.MOV.U32 R5, RZ, RZ, R14 ;  /* 0x000000ffff057224 */ /* 0x000fce00078e000e */
[----:B------:R-:W-:Y:S05]  /*16660*/  WARPSYNC.COLLECTIVE R15, `(.L_x_8002) ;  /* 0x000000000f087348 */ /* 0x000fea0003c00000 */
[----:B------:R0:W1:Y:S02]  /*16670*/  SHFL.IDX P6, R14, R13, R12, R11 ;  /* 0x0000000c0d0e7389 */ /* 0x00006400000c000b */
[----:B01----:R-:W-:Y:S01]  /*16680*/  ENDCOLLECTIVE ;  /* 0x000000000000791b */ /* 0x003fe20003800000 */
.L_x_8002:
[----:B------:R-:W-:Y:S02]  /*16690*/  ULDC UR4, c[0x0][0x288] ;  /* 0x0000a20000047ab9 */ /* 0x000fe40000000800 */
[----:B------:R-:W-:-:S05]  /*166a0*/  IMAD R3, R7, UR4, RZ ;  /* 0x0000000407037c24 */ /* 0x000fca000f8e02ff */
[----:B------:R-:W-:Y:S01]  /*166b0*/  ISETP.GE.AND P2, PT, R2, R3, PT ;  /* 0x000000030200720c */ /* 0x000fe20003f46270 */
[----:B------:R-:W-:Y:S02]  /*166c0*/  IMAD.MOV.U32 R13, RZ, RZ, R4 ;  /* 0x000000ffff0d7224 */ /* 0x000fe400078e0004 */
[----:B------:R-:W-:Y:S02]  /*166d0*/  IMAD.MOV.U32 R12, RZ, RZ, 0x1 ;  /* 0x00000001ff0c7424 */ /* 0x000fe400078e00ff */
[----:B------:R-:W-:-:S08]  /*166e0*/  IMAD.MOV.U32 R6, RZ, RZ, R14 ;  /* 0x000000ffff067224 */ /* 0x000fd000078e000e */
[----:B------:R-:W-:Y:S05]  /*166f0*/  WARPSYNC.COLLECTIVE R15, `(.L_x_8003) ;  /* 0x000000000f087348 */ /* 0x000fea0003c00000 */
[----:B------:R0:W1:Y:S02]  /*16700*/  SHFL.IDX P6, R14, R13, R12, R11 ;  /* 0x0000000c0d0e7389 */ /* 0x00006400000c000b */
[----:B01----:R-:W-:Y:S01]  /*16710*/  ENDCOLLECTIVE ;  /* 0x000000000000791b */ /* 0x003fe20003800000 */
.L_x_8003:
[----:B------:R-:W-:-:S05]  /*16720*/  @!P2 LEA R6, P4, R10, R6, 0x1 ;  /* 0x000000060a06a211 */ /* 0x000fca00078808ff */
[----:B------:R-:W-:Y:S02]  /*16730*/  @!P2 IMAD.X R7, RZ, RZ, R5, P4 ;  /* 0x000000ffff07a224 */ /* 0x000fe400020e0605 */
[----:B------:R-:W-:-:S03]  /*16740*/  VIADD R5, R2, 0x10 ;  /* 0x0000001002057836 */ /* 0x000fc60000000000 */
[----:B------:R-:W-:Y:S01]  /*16750*/  @!PT LDS RZ, [RZ] ;  /* 0x00000000fffff984 */ /* 0x000fe20000000800 */
[----:B------:R-:W-:Y:S01]  /*16760*/  @!PT LDS RZ, [RZ] ;  /* 0x00000000fffff984 */ /* 0x000fe20000000800 */
[----:B------:R-:W-:Y:S01]  /*16770*/  @!PT LDS RZ, [RZ] ;  /* 0x00000000fffff984 */ /* 0x000fe20000000800 */
[----:B------:R0:W-:Y:S01]  /*16780*/  @!P2 LDGSTS.E.BYPASS.LTC128B.128 [R9+0x10400], desc[UR50][R6.64], !P1 ;  /* 0x104000000609afae */ /* 0x0001e2000c901d72 */
[----:B------:R-:W-:-:S03]  /*16790*/  IMAD.MOV.U32 R13, RZ, RZ, R0 ;  /* 0x000000ffff0d7224 */ /* 0x000fc600078e0000 */
[----:B------:R0:W-:Y:S01]  /*167a0*/  @!P2 LDGSTS.E.BYPASS.LTC128B.128 [R9+0x14400], desc[UR50][R6.64+0x80], !P0 ;  /* 0x144000800609afae */ /* 0x0001e2000c101d72 */
[----:B------:R-:W-:Y:S01]  /*167b0*/  ISETP.GE.AND P2, PT, R5, R3, PT ;  /* 0x000000030500720c */ /* 0x000fe20003f46270 */
[----:B------:R-:W-:-:S12]  /*167c0*/  IMAD.MOV.U32 R5, RZ, RZ, R14 ;  /* 0x000000ffff057224 */ /* 0x000fd800078e000e */
[----:B0-----:R-:W-:Y:S05]  /*167d0*/  WARPSYNC.COLLECTIVE R15, `(.L_x_8004) ;  /* 0x000000000f087348 */ /* 0x001fea0003c00000 */
[----:B------:R1:W2:Y:S02]  /*167e0*/  SHFL.IDX P6, R14, R13, R12, R11 ;  /* 0x0000000c0d0e7389 */ /* 0x0002a400000c000b */
[----:B012---:R-:W-:Y:S01]  /*167f0*/  ENDCOLLECTIVE ;  /* 0x000000000000791b */ /* 0x007fe20003800000 */
.L_x_8004:
[----:B------:R-:W-:Y:S02]  /*16800*/  IMAD.MOV.U32 R13, RZ, RZ, R4 ;  /* 0x000000ffff0d7224 */ /* 0x000fe400078e0004 */
[----:B------:R-:W-:Y:S02]  /*16810*/  IMAD.MOV.U32 R12, RZ, RZ, 0x2 ;  /* 0x00000002ff0c7424 */ /* 0x000fe400078e00ff */
[----:B------:R-:W-:-:S07]  /*16820*/  IMAD.MOV.U32 R8, RZ, RZ, R14 ;  /* 0x000000ffff087224 */ /* 0x000fce00078e000e */
[----:B------:R-:W-:Y:S05]  /*16830*/  WARPSYNC.COLLECTIVE R15, `(.L_x_8005) ;  /* 0x000000000f087348 */ /* 0x000fea0003c00000 */
[----:B------:R0:W1:Y:S02]  /*16840*/  SHFL.IDX P6, R14, R13, R12, R11 ;  /* 0x0000000c0d0e7389 */ /* 0x00006400000c000b */
[----:B01----:R-:W-:Y:S01]  /*16850*/  ENDCOLLECTIVE ;  /* 0x000000000000791b */ /* 0x003fe20003800000 */
.L_x_8005:
[----:B------:R-:W-:-:S05]  /*16860*/  @!P2 LEA R8, P4, R10, R8, 0x1 ;  /* 0x000000080a08a211 */ /* 0x000fca00078808ff */
[----:B------:R-:W-:Y:S02]  /*16870*/  @!P2 IMAD.X R5, RZ, RZ, R5, P4 ;  /* 0x000000ffff05a224 */ /* 0x000fe400020e0605 */
[----:B------:R-:W-:Y:S02]  /*16880*/  @!P2 IMAD.MOV.U32 R6, RZ, RZ, R8 ;  /* 0x000000ffff06a224 */ /* 0x000fe400078e0008 */
[----:B------:R-:W-:Y:S02]  /*16890*/  @!P2 IMAD.MOV.U32 R7, RZ, RZ, R5 ;  /* 0x000000ffff07a224 */ /* 0x000fe400078e0005 */
[C---:B------:R-:W-:Y:S02]  /*168a0*/  VIADD R5, R2.reuse, 0x20 ;  /* 0x0000002002057836 */ /* 0x040fe40000000000 */
[----:B------:R-:W-:Y:S01]  /*168b0*/  IMAD.MOV.U32 R13, RZ, RZ, R0 ;  /* 0x000000ffff0d7224 */ /* 0x000fe200078e0000 */
[----:B------:R-:W-:Y:S01]  /*168c0*/  @!PT LDS RZ, [RZ] ;  /* 0x00000000fffff984 */ /* 0x000fe20000000800 */
[----:B------:R-:W-:Y:S01]  /*168d0*/  @!PT LDS RZ, [RZ] ;  /* 0x00000000fffff984 */ /* 0x000fe20000000800 */
[----:B------:R-:W-:Y:S01]  /*168e0*/  @!PT LDS RZ, [RZ] ;  /* 0x00000000fffff984 */ /* 0x000fe20000000800 */
[----:B------:R0:W-:Y:S01]  /*168f0*/  @!P2 LDGSTS.E.BYPASS.LTC128B.128 [R9+0x10c00], desc[UR50][R6.64], !P1 ;  /* 0x10c000000609afae */ /* 0x0001e2000c901d72 */
[----:B------:R-:W-:-:S03]  /*16900*/  VIADD R8, R2, 0x60 ;  /* 0x0000006002087836 */ /* 0x000fc60000000000 */
[----:B------:R0:W-:Y:S01]  /*16910*/  @!P2 LDGSTS.E.BYPASS.LTC128B.128 [R9+0x14c00], desc[UR50][R6.64+0x80], !P0 ;  /* 0x14c000800609afae */ /* 0x0001e2000c101d72 */
[----:B------:R-:W-:Y:S01]  /*16920*/  ISETP.GE.AND P2, PT, R5, R3, PT ;  /* 0x000000030500720c */ /* 0x000fe20003f46270 */
[----:B------:R-:W-:-:S12]  /*16930*/  IMAD.MOV.U32 R5, RZ, RZ, R14 ;  /* 0x000000ffff057224 */ /* 0x000fd800078e000e */
[----:B0-----:R-:W-:Y:S05]  /*16940*/  WARPSYNC.COLLECTIVE R15, `(.L_x_8006) ;  /* 0x000000000f087348 */ /* 0x001fea0003c00000 */
[----:B------:R1:W2:Y:S02]  /*16950*/  SHFL.IDX P6, R14, R13, R12, R11 ;  /* 0x0000000c0d0e7389 */ /* 0x0002a400000c000b */
[----:B012---:R-:W-:Y:S01]  /*16960*/  ENDCOLLECTIVE ;  /* 0x000000000000791b */ /* 0x007fe20003800000 */
.L_x_8006:
[----:B------:R-:W-:Y:S02]  /*16970*/  IMAD.MOV.U32 R13, RZ, RZ, R4 ;  /* 0x000000ffff0d7224 */ /* 0x000fe400078e0004 */
[----:B------:R-:W-:Y:S02]  /*16980*/  IMAD.MOV.U32 R12, RZ, RZ, 0x3 ;  /* 0x00000003ff0c7424 */ /* 0x000fe400078e00ff */
[----:B------:R-:W-:-:S07]  /*16990*/  IMAD.MOV.U32 R6, RZ, RZ, R14 ;  /* 0x000000ffff067224 */ /* 0x000fce00078e000e */
[----:B------:R-:W-:Y:S05]  /*169a0*/  WARPSYNC.COLLECTIVE R15, `(.L_x_8007) ;  /* 0x000000000f087348 */ /* 0x000fea0003c00000 */
[----:B------:R0:W1:Y:S02]  /*169b0*/  SHFL.IDX P6, R14, R13, R12, R11 ;  /* 0x0000000c0d0e7389 */ /* 0x00006400000c000b */
[----:B01----:R-:W-:Y:S01]  /*169c0*/  ENDCOLLECTIVE ;  /* 0x000000000000791b */ /* 0x003fe20003800000 */
.L_x_8007:
        /* <DEDUP_REMOVED lines=9> */
[----:B------:R0:W-:Y:S01]  /*16a60*/  @!P2 LDGSTS.E.BYPASS.LTC128B.128 [R9+0x15400], desc[UR50][R6.64+0x80], !P0 ;  /* 0x154000800609afae */ /* 0x0001e2000c101d72 */
[----:B------:R-:W-:Y:S01]  /*16a70*/  ISETP.GE.AND P2, PT, R5, R3, PT ;  /* 0x000000030500720c */ /* 0x000fe20003f46270 */
[----:B------:R-:W-:-:S12]  /*16a80*/  IMAD.MOV.U32 R5, RZ, RZ, R14 ;  /* 0x000000ffff057224 */ /* 0x000fd800078e000e */
[----:B0-----:R-:W-:Y:S05]  /*16a90*/  WARPSYNC.COLLECTIVE R15, `(.L_x_8008) ;  /* 0x000000000f087348 */ /* 0x001fea0003c00000 */
[----:B------:R1:W2:Y:S02]  /*16aa0*/  SHFL.IDX P6, R14, R13, R12, R11 ;  /* 0x0000000c0d0e7389 */ /* 0x0002a400000c000b */
[----:B012---:R-:W-:Y:S01]  /*16ab0*/  ENDCOLLECTIVE ;  /* 0x000000000000791b */ /* 0x007fe20003800000 */
.L_x_8008:
[----:B------:R-:W-:Y:S02]  /*16ac0*/  IMAD.MOV.U32 R13, RZ, RZ, R4 ;  /* 0x000000ffff0d7224 */ /* 0x000fe400078e0004 */
[----:B------:R-:W-:Y:S02]  /*16ad0*/  IMAD.MOV.U32 R12, RZ, RZ, 0x4 ;  /* 0x00000004ff0c7424 */ /* 0x000fe400078e00ff */
[----:B------:R-:W-:-:S07]  /*16ae0*/  IMAD.MOV.U32 R6, RZ, RZ, R14 ;  /* 0x000000ffff067224 */ /* 0x000fce00078e000e */
[----:B------:R-:W-:Y:S05]  /*16af0*/  WARPSYNC.COLLECTIVE R15, `(.L_x_8009) ;  /* 0x000000000f087348 */ /* 0x000fea0003c00000 */
[----:B------:R0:W1:Y:S02]  /*16b00*/  SHFL.IDX P6, R14, R13, R12, R11 ;  /* 0x0000000c0d0e7389 */ /* 0x00006400000c000b */
[----:B01----:R-:W-:Y:S01]  /*16b10*/  ENDCOLLECTIVE ;  /* 0x000000000000791b */ /* 0x003fe20003800000 */
.L_x_8009:
        /* <DEDUP_REMOVED lines=15> */
.L_x_8010:
[----:B------:R-:W-:Y:S02]  /*16c10*/  IMAD.MOV.U32 R13, RZ, RZ, R4 ;  /* 0x000000ffff0d7224 */ /* 0x000fe400078e0004 */
[----:B------:R-:W-:Y:S02]  /*16c20*/  IMAD.MOV.U32 R12, RZ, RZ, 0x5 ;  /* 0x00000005ff0c7424 */ /* 0x000fe400078e00ff */
[----:B------:R-:W-:-:S07]  /*16c30*/  IMAD.MOV.U32 R6, RZ, RZ, R14 ;  /* 0x000000ffff067224 */ /* 0x000fce00078e000e */
[----:B------:R-:W-:Y:S05]  /*16c40*/  WARPSYNC.COLLECTIVE R15, `(.L_x_8011) ;  /* 0x000000000f087348 */ /* 0x000fea0003c00000 */
[----:B------:R0:W1:Y:S02]  /*16c50*/  SHFL.IDX P6, R14, R13, R12, R11 ;  /* 0x0000000c0d0e7389 */ /* 0x00006400000c000b */
[----:B01----:R-:W-:Y:S01]  /*16c60*/  ENDCOLLECTIVE ;  /* 0x000000000000791b */ /* 0x003fe20003800000 */
.L_x_8011:
        /* <DEDUP_REMOVED lines=15> */
.L_x_8012:
[----:B------:R-:W-:Y:S02]  /*16d60*/  IMAD.MOV.U32 R13, RZ, RZ, R4 ;  /* 0x000000ffff0d7224 */ /* 0x000fe400078e0004 */
[----:B------:R-:W-:Y:S02]  /*16d70*/  IMAD.MOV.U32 R12, RZ, RZ, 0x6 ;  /* 0x00000006ff0c7424 */ /* 0x000fe400078e00ff */
[----:B------:R-:W-:-:S07]  /*16d80*/  IMAD.MOV.U32 R6, RZ, RZ, R14 ;  /* 0x000000ffff067224 */ /* 0x000fce00078e000e */
[----:B------:R-:W-:Y:S05]  /*16d90*/  WARPSYNC.COLLECTIVE R15, `(.L_x_8013) ;  /* 0x000000000f087348 */ /* 0x000fea0003c00000 */
[----:B------:R0:W1:Y:S02]  /*16da0*/  SHFL.IDX P6, R14, R13, R12, R11 ;  /* 0x0000000c0d0e7389 */ /* 0x00006400000c000b */
[----:B01----:R-:W-:Y:S01]  /*16db0*/  ENDCOLLECTIVE ;  /* 0x000000000000791b */ /* 0x003fe20003800000 */
.L_x_8013:
        /* <DEDUP_REMOVED lines=14> */
.L_x_8014:
[----:B------:R-:W-:Y:S02]  /*16ea0*/  IMAD.MOV.U32 R13, RZ, RZ, R4 ;  /* 0x000000ffff0d7224 */ /* 0x000fe400078e0004 */
[----:B------:R-:W-:Y:S02]  /*16eb0*/  IMAD.MOV.U32 R12, RZ, RZ, 0x7 ;  /* 0x00000007ff0c7424 */ /* 0x000fe400078e00ff */
[----:B------:R-:W-:-:S07]  /*16ec0*/  IMAD.MOV.U32 R6, RZ, RZ, R14 ;  /* 0x000000ffff067224 */ /* 0x000fce00078e000e */
[----:B------:R-:W-:Y:S05]  /*16ed0*/  WARPSYNC.COLLECTIVE R15, `(.L_x_8015) ;  /* 0x000000000f087348 */ /* 0x000fea0003c00000 */
[----:B------:R0:W1:Y:S02]  /*16ee0*/  SHFL.IDX P6, R14, R13, R12, R11 ;  /* 0x0000000c0d0e7389 */ /* 0x00006400000c000b */
[----:B01----:R-:W-:Y:S01]  /*16ef0*/  ENDCOLLECTIVE ;  /* 0x000000000000791b */ /* 0x003fe20003800000 */
.L_x_8015:
[----:B------:R-:W-:-:S05]  /*16f00*/  @!P3 LEA R6, P2, R10, R6, 0x1 ;  /* 0x000000060a06b211 */ /* 0x000fca00078408ff */
[----:B------:R-:W-:-:S04]  /*16f10*/  @!P3 IMAD.X R5, RZ, RZ, R5, P2 ;  /* 0x000000ffff05b224 */ /* 0x000fc800010e0605 */
        /* <DEDUP_REMOVED lines=11> */
.L_x_8016:
[----:B------:R-:W-:Y:S01]  /*16fd0*/  IMAD.MOV.U32 R0, RZ, RZ, R14 ;  /* 0x000000ffff007224 */ /* 0x000fe200078e000e */
[----:B------:R-:W-:Y:S06]  /*16fe0*/  BRA `(.L_x_8017) ;  /* 0xffffffc400b87947 */ /* 0x000fec000383ffff */
.L_x_7918:
[----:B0-----:R0:W1:Y:S02]  /*16ff0*/  SYNCS.PHASECHK.TRANS64.TRYWAIT P0, [R17+URZ+0x28820], R0 ;  /* 0x02882000110075a7 */ /* 0x001064000800017f */
[----:B-1----:R-:W-:Y:S05]  /*17000*/  @!P0 NANOSLEEP.SYNCS 0x989680 ;  /* 0x009896800000895d */ /* 0x002fea0003900000 */
[----:B------:R-:W1:Y:S02]  /*17010*/  @!P0 SYNCS.PHASECHK.TRANS64 P0, [R17+URZ+0x28820], R0 ;  /* 0x02882000110085a7 */ /* 0x000e64000800007f */
[----:B-1----:R-:W-:Y:S05]  /*17020*/  @!P0 BRA `(.L_x_7918) ;  /* 0xfffffffc00f08947 */ /* 0x002fea000383ffff */
[----:B------:R-:W-:Y:S05]  /*17030*/  BRA `(.L_x_8018) ;  /* 0xffffffc800287947 */ /* 0x000fea000383ffff */
.L_x_7925:
[----:B0-----:R0:W1:Y:S02]  /*17040*/  SYNCS.PHASECHK.TRANS64.TRYWAIT P0, [R7+URZ+0x28840], R3 ;  /* 0x02884003070075a7 */ /* 0x001064000800017f */
[----:B-1----:R-:W-:Y:S05]  /*17050*/  @!P0 NANOSLEEP.SYNCS 0x989680 ;  /* 0x009896800000895d */ /* 0x002fea0003900000 */
[----:B------:R-:W1:Y:S02]  /*17060*/  @!P0 SYNCS.PHASECHK.TRANS64 P0, [R7+URZ+0x28840], R3 ;  /* 0x02884003070085a7 */ /* 0x000e64000800007f */
[----:B-1----:R-:W-:Y:S05]  /*17070*/  @!P0 BRA `(.L_x_7925) ;  /* 0xfffffffc00f08947 */ /* 0x002fea000383ffff */
[----:B------:R-:W-:Y:S05]  /*17080*/  BRA `(.L_x_8019) ;  /* 0xffffffc800e07947 */ /* 0x000fea000383ffff */
.L_x_7931:
[----:B0-----:R0:W1:Y:S02]  /*17090*/  SYNCS.PHASECHK.TRANS64.TRYWAIT P0, [R7+URZ+0x60], R3 ;  /* 0x00006003070075a7 */ /* 0x001064000800017f */
[----:B-1----:R-:W-:Y:S05]  /*170a0*/  @!P0 NANOSLEEP.SYNCS 0x989680 ;  /* 0x009896800000895d */ /* 0x002fea0003900000 */
[----:B------:R-:W1:Y:S02]  /*170b0*/  @!P0 SYNCS.PHASECHK.TRANS64 P0, [R7+URZ+0x60], R3 ;  /* 0x00006003070085a7 */ /* 0x000e64000800007f */
[----:B-1----:R-:W-:Y:S05]  /*170c0*/  @!P0 BRA `(.L_x_7931) ;  /* 0xfffffffc00f08947 */ /* 0x002fea000383ffff */
[----:B------:R-:W-:Y:S05]  /*170d0*/  BRA `(.L_x_8020) ;  /* 0xffffffcc00b07947 */ /* 0x000fea000383ffff */
.L_x_7941:
[----:B--2---:R2:W3:Y:S02]  /*170e0*/  SYNCS.PHASECHK.TRANS64.TRYWAIT P0, [R3+URZ+0x28840], R2 ;  /* 0x02884002030075a7 */ /* 0x0044e4000800017f */
[----:B---3--:R-:W-:Y:S05]  /*170f0*/  @!P0 NANOSLEEP.SYNCS 0x989680 ;  /* 0x009896800000895d */ /* 0x008fea0003900000 */
[----:B------:R-:W3:Y:S02]  /*17100*/  @!P0 SYNCS.PHASECHK.TRANS64 P0, [R3+URZ+0x28840], R2 ;  /* 0x02884002030085a7 */ /* 0x000ee4000800007f */
[----:B---3--:R-:W-:Y:S05]  /*17110*/  @!P0 BRA `(.L_x_7941) ;  /* 0xfffffffc00f08947 */ /* 0x008fea000383ffff */
[----:B------:R-:W-:Y:S05]  /*17120*/  BRA `(.L_x_8021) ;  /* 0xffffffd400347947 */ /* 0x000fea000383ffff */
.L_x_7947:
[----:B0-----:R0:W1:Y:S02]  /*17130*/  SYNCS.PHASECHK.TRANS64.TRYWAIT P0, [R2+URZ+0x60], R3 ;  /* 0x00006003020075a7 */ /* 0x001064000800017f */
[----:B-1----:R-:W-:Y:S05]  /*17140*/  @!P0 NANOSLEEP.SYNCS 0x989680 ;  /* 0x009896800000895d */ /* 0x002fea0003900000 */
[----:B------:R-:W1:Y:S02]  /*17150*/  @!P0 SYNCS.PHASECHK.TRANS64 P0, [R2+URZ+0x60], R3 ;  /* 0x00006003020085a7 */ /* 0x000e64000800007f */
[----:B-1----:R-:W-:Y:S05]  /*17160*/  @!P0 BRA `(.L_x_7947) ;  /* 0xfffffffc00f08947 */ /* 0x002fea000383ffff */
[----:B------:R-:W-:Y:S05]  /*17170*/  BRA `(.L_x_8022) ;  /* 0xffffffd800047947 */ /* 0x000fea000383ffff */
.L_x_7956:
[----:B--2---:R2:W3:Y:S02]  /*17180*/  SYNCS.PHASECHK.TRANS64.TRYWAIT P0, [R2+URZ+0x28840], R3 ;  /* 0x02884003020075a7 */ /* 0x0044e4000800017f */
[----:B---3--:R-:W-:Y:S05]  /*17190*/  @!P0 NANOSLEEP.SYNCS 0x989680 ;  /* 0x009896800000895d */ /* 0x008fea0003900000 */
[----:B------:R-:W3:Y:S02]  /*171a0*/  @!P0 SYNCS.PHASECHK.TRANS64 P0, [R2+URZ+0x28840], R3 ;  /* 0x02884003020085a7 */ /* 0x000ee4000800007f */
[----:B---3--:R-:W-:Y:S05]  /*171b0*/  @!P0 BRA `(.L_x_7956) ;  /* 0xfffffffc00f08947 */ /* 0x008fea000383ffff */
[----:B------:R-:W-:Y:S05]  /*171c0*/  BRA `(.L_x_8023) ;  /* 0xffffffdc00587947 */ /* 0x000fea000383ffff */
.L_x_7962:
[----:B0-----:R0:W1:Y:S02]  /*171d0*/  SYNCS.PHASECHK.TRANS64.TRYWAIT P0, [R2+URZ+0x60], R5 ;  /* 0x00006005020075a7 */ /* 0x001064000800017f */
[----:B-1----:R-:W-:Y:S05]  /*171e0*/  @!P0 NANOSLEEP.SYNCS 0x989680 ;  /* 0x009896800000895d */ /* 0x002fea0003900000 */
[----:B------:R-:W1:Y:S02]  /*171f0*/  @!P0 SYNCS.PHASECHK.TRANS64 P0, [R2+URZ+0x60], R5 ;  /* 0x00006005020085a7 */ /* 0x000e64000800007f */
[----:B-1----:R-:W-:Y:S05]  /*17200*/  @!P0 BRA `(.L_x_7962) ;  /* 0xfffffffc00f08947 */ /* 0x002fea000383ffff */
[----:B------:R-:W-:Y:S05]  /*17210*/  BRA `(.L_x_8024) ;  /* 0xffffffe000287947 */ /* 0x000fea000383ffff */
.L_x_7973:
[----:B0-----:R0:W3:Y:S02]  /*17220*/  SYNCS.PHASECHK.TRANS64.TRYWAIT P0, [R3+URZ+0x28860], R0 ;  /* 0x02886000030075a7 */ /* 0x0010e4000800017f */
[----:B---3--:R-:W-:Y:S05]  /*17230*/  @!P0 NANOSLEEP.SYNCS 0x989680 ;  /* 0x009896800000895d */ /* 0x008fea0003900000 */
[----:B------:R-:W3:Y:S02]  /*17240*/  @!P0 SYNCS.PHASECHK.TRANS64 P0, [R3+URZ+0x28860], R0 ;  /* 0x02886000030085a7 */ /* 0x000ee4000800007f */
[----:B---3--:R-:W-:Y:S05]  /*17250*/  @!P0 BRA `(.L_x_7973) ;  /* 0xfffffffc00f08947 */ /* 0x008fea000383ffff */
[----:B------:R-:W-:Y:S05]  /*17260*/  BRA `(.L_x_8025) ;  /* 0xffffffe400687947 */ /* 0x000fea000383ffff */
.L_x_7980:
[----:B------:R-:W-:Y:S01]  /*17270*/  BSSY B0, `(.L_x_8026) ;  /* 0x0000008000007945 */ /* 0x000fe20003800000 */
[----:B-----5:R-:W-:Y:S02]  /*17280*/  IMAD.MOV.U32 R13, RZ, RZ, R2 ;  /* 0x000000ffff0d7224 */ /* 0x020fe400078e0002 */
[----:B------:R-:W-:Y:S02]  /*17290*/  IMAD.MOV.U32 R12, RZ, RZ, RZ ;  /* 0x000000ffff0c7224 */ /* 0x000fe400078e00ff */
[----:B------:R-:W-:Y:S02]  /*172a0*/  IMAD.MOV.U32 R11, RZ, RZ, 0x1f ;  /* 0x0000001fff0b7424 */ /* 0x000fe400078e00ff */
[----:B------:R-:W-:-:S07]  /*172b0*/  IMAD.MOV.U32 R15, RZ, RZ, -0x1 ;  /* 0xffffffffff0f7424 */ /* 0x000fce00078e00ff */
[----:B-123--:R-:W-:Y:S05]  /*172c0*/  WARPSYNC.COLLECTIVE R15, `(.L_x_8027) ;  /* 0x000000000f087348 */ /* 0x00efea0003c00000 */
[----:B------:R0:W4:Y:S02]  /*172d0*/  SHFL.IDX P6, R14, R13, R12, R11 ;  /* 0x0000000c0d0e7389 */ /* 0x00012400000c000b */
[----:B01234-:R-:W-:Y:S01]  /*172e0*/  ENDCOLLECTIVE ;  /* 0x000000000000791b */ /* 0x01ffe20003800000 */
.L_x_8027:
[----:B------:R-:W-:Y:S05]  /*172f0*/  BSYNC B0 ;  /* 0x0000000000007941 */ /* 0x000fea0003800000 */
.L_x_8026:
[----:B------:R-:W-:Y:S05]  /*17300*/  BRA `(.L_x_8028) ;  /* 0xffffffe800607947 */ /* 0x000fea000383ffff */
.L_x_7983:
[----:B0-----:R0:W1:Y:S02]  /*17310*/  SYNCS.PHASECHK.TRANS64.TRYWAIT P0, [R0+URZ+0x28820], R3 ;  /* 0x02882003000075a7 */ /* 0x001064000800017f */
[----:B-1----:R-:W-:Y:S05]  /*17320*/  @!P0 NANOSLEEP.SYNCS 0x989680 ;  /* 0x009896800000895d */ /* 0x002fea0003900000 */
[----:B------:R-:W1:Y:S02]  /*17330*/  @!P0 SYNCS.PHASECHK.TRANS64 P0, [R0+URZ+0x28820], R3 ;  /* 0x02882003000085a7 */ /* 0x000e64000800007f */
[----:B-1----:R-:W-:Y:S05]  /*17340*/  @!P0 BRA `(.L_x_7983) ;  /* 0xfffffffc00f08947 */ /* 0x002fea000383ffff */
[----:B------:R-:W-:Y:S05]  /*17350*/  BRA `(.L_x_8029) ;  /* 0xffffffe800ac7947 */ /* 0x000fea000383ffff */
.L_x_7984:
        /* <DEDUP_REMOVED lines=8> */
[----:B0-23--:R-:W-:Y:S05]  /*173e0*/  WARPSYNC.COLLECTIVE R15, `(.L_x_8031) ;  /* 0x000000000f087348 */ /* 0x00dfea0003c00000 */
[----:B------:R1:W4:Y:S02]  /*173f0*/  SHFL.IDX P6, R14, R13, R12, R11 ;  /* 0x0000000c0d0e7389 */ /* 0x00032400000c000b */
[----:B01234-:R-:W-:Y:S01]  /*17400*/  ENDCOLLECTIVE ;  /* 0x000000000000791b */ /* 0x01ffe20003800000 */
.L_x_8031:
[----:B------:R-:W-:Y:S05]  /*17410*/  BSYNC B0 ;  /* 0x0000000000007941 */ /* 0x000fea0003800000 */
.L_x_8030:
[----:B------:R-:W-:Y:S05]  /*17420*/  BRA `(.L_x_8032) ;  /* 0xffffffe800947947 */ /* 0x000fea000383ffff */
.L_x_7987:
[----:B------:R-:W-:Y:S01]  /*17430*/  BSSY B1, `(.L_x_8033) ;  /* 0x0000006000017945 */ /* 0x000fe20003800000 */
[----:B------:R-:W-:-:S07]  /*17440*/  IMAD.MOV.U32 R15, RZ, RZ, -0x1 ;  /* 0xffffffffff0f7424 */ /* 0x000fce00078e00ff */
[----:B0123--:R-:W-:Y:S05]  /*17450*/  WARPSYNC.COLLECTIVE R15, `(.L_x_8034) ;  /* 0x000000000f0c7348 */ /* 0x00ffea0003c00000 */
[----:B------:R-:W-:Y:S02]  /*17460*/  ELECT P6, UR62, PT ;  /* 0x00000000003e782f */ /* 0x000fe400038c0000 */
[----:B------:R-:W-:Y:S01]  /*17470*/  MOV R14, UR62 ;  /* 0x0000003e000e7c02 */ /* 0x000fe20008000f00 */
[----:B0123--:R-:W-:Y:S10]  /*17480*/  ENDCOLLECTIVE ;  /* 0x000000000000791b */ /* 0x00fff40003800000 */
.L_x_8034:
[----:B------:R-:W-:Y:S05]  /*17490*/  BSYNC B1 ;  /* 0x0000000000017941 */ /* 0x000fea0003800000 */
.L_x_8033:
[----:B------:R-:W-:Y:S05]  /*174a0*/  BRA `(.L_x_8035) ;  /* 0xffffffe8008c7947 */ /* 0x000fea000383ffff */
.L_x_7989:
[----:B0-----:R0:W1:Y:S02]  /*174b0*/  SYNCS.PHASECHK.TRANS64.TRYWAIT P0, [R6+URZ], R5 ;  /* 0x00000005060075a7 */ /* 0x001064000800017f */
[----:B-1----:R-:W-:Y:S05]  /*174c0*/  @!P0 NANOSLEEP.SYNCS 0x989680 ;  /* 0x009896800000895d */ /* 0x002fea0003900000 */
[----:B------:R-:W1:Y:S02]  /*174d0*/  @!P0 SYNCS.PHASECHK.TRANS64 P0, [R6+URZ], R5 ;  /* 0x00000005060085a7 */ /* 0x000e64000800007f */
[----:B-1----:R-:W-:Y:S05]  /*174e0*/  @!P0 BRA `(.L_x_7989) ;  /* 0xfffffffc00f08947 */ /* 0x002fea000383ffff */
[----:B------:R-:W-:Y:S05]  /*174f0*/  BRA `(.L_x_8036) ;  /* 0xffffffe800c47947 */ /* 0x000fea000383ffff */
.L_x_7990:
[----:B-1----:R1:W3:Y:S02]  /*17500*/  SYNCS.PHASECHK.TRANS64.TRYWAIT P0, [R3+URZ], R2 ;  /* 0x00000002030075a7 */ /* 0x0022e4000800017f */
[----:B---3--:R-:W-:Y:S05]  /*17510*/  @!P0 NANOSLEEP.SYNCS 0x989680 ;  /* 0x009896800000895d */ /* 0x008fea0003900000 */
[----:B------:R-:W3:Y:S02]  /*17520*/  @!P0 SYNCS.PHASECHK.TRANS64 P0, [R3+URZ], R2 ;  /* 0x00000002030085a7 */ /* 0x000ee4000800007f */
[----:B---3--:R-:W-:Y:S05]  /*17530*/  @!P0 BRA `(.L_x_7990) ;  /* 0xfffffffc00f08947 */ /* 0x008fea000383ffff */
[----:B------:R-:W-:Y:S05]  /*17540*/  BRA `(.L_x_8037) ;  /* 0xffffffe800b87947 */ /* 0x000fea000383ffff */
.L_x_7992:
[----:B-1----:R1:W3:Y:S02]  /*17550*/  SYNCS.PHASECHK.TRANS64.TRYWAIT P0, [R18+URZ], R5 ;  /* 0x00000005120075a7 */ /* 0x0022e4000800017f */
[----:B---3--:R-:W-:Y:S05]  /*17560*/  @!P0 NANOSLEEP.SYNCS 0x989680 ;  /* 0x009896800000895d */ /* 0x008fea0003900000 */
[----:B------:R-:W3:Y:S02]  /*17570*/  @!P0 SYNCS.PHASECHK.TRANS64 P0, [R18+URZ], R5 ;  /* 0x00000005120085a7 */ /* 0x000ee4000800007f */
[----:B---3--:R-:W-:Y:S05]  /*17580*/  @!P0 BRA `(.L_x_7992) ;  /* 0xfffffffc00f08947 */ /* 0x008fea000383ffff */
[----:B------:R-:W-:Y:S05]  /*17590*/  BRA `(.L_x_8038) ;  /* 0xffffffe800bc7947 */ /* 0x000fea000383ffff */
.L_x_8039:
        /* <DEDUP_REMOVED lines=14> */
.L_x_15317:


//--------------------- .text._ZN7cutlass13device_kernelIN5flash11enable_sm90INS1_16FlashAttnFwdSm90INS1_25CollectiveMainloopFwdSm90ILi2EN4cute5tupleIJNS5_1CILi1EEES8_S8_EEENS6_IJNS7_ILi128EEESA_SA_EEELi128ENS_6half_tEfNS_4arch4Sm90ELb0ELb1ELb1ELb1ELb0ELb0ELb0ELb1ELb1ELb1ELb0ELb0EEENS1_21CollectiveEpilogueFwdISB_S9_SC_SE_Li256ELb1ELb1ELb0ELb0EEENS1_36VarlenDynamicPersistentTileSchedulerILi128ELi128ELi256ELi128ELb0ELb1ELb1ELb1ELb0ELb1EEEEEEEEEvNT_6ParamsE --------------------------
	.section	.text._ZN7cutlass13device_kernelIN5flash11enable_sm90INS1_16FlashAttnFwdSm90INS1_25CollectiveMainloopFwdSm90ILi2EN4cute5tupleIJNS5_1CILi1EEES8_S8_EEENS6_IJNS7_ILi128EEESA_SA_EEELi128ENS_6half_tEfNS_4arch4Sm90ELb0ELb1ELb1ELb1ELb0ELb0ELb0ELb1ELb1ELb1ELb0ELb0EEENS1_21CollectiveEpilogueFwdISB_S9_SC_SE_Li256ELb1ELb1ELb0ELb0EEENS1_36VarlenDynamicPersistentTileSchedulerILi128ELi128ELi256ELi128ELb0ELb1ELb1ELb1ELb0ELb1EEEEEEEEEvNT_6ParamsE,"ax",@progbits
	.align	128
.text._ZN7cutlass13device_kernelIN5flash11enable_sm90INS1_16FlashAttnFwdSm90INS1_25CollectiveMainloopFwdSm90ILi2EN4cute5tupleIJNS5_1CILi1EEES8_S8_EEENS6_IJNS7_ILi128EEESA_SA_EEELi128ENS_6half_tEfNS_4arch4Sm90ELb0ELb1ELb1ELb1ELb0ELb0ELb0ELb1ELb1ELb1ELb0ELb0EEENS1_21CollectiveEpilogueFwdISB_S9_SC_SE_Li256ELb1ELb1ELb0ELb0EEENS1_36VarlenDynamicPersistentTileSchedulerILi128ELi128ELi256ELi128ELb0ELb1ELb1ELb1ELb0ELb1EEEEEEEEEvNT_6ParamsE:
        .type           _ZN7cutlass13device_kernelIN5flash11enable_sm90INS1_16FlashAttnFwdSm90INS1_25CollectiveMainloopFwdSm90ILi2EN4cute5tupleIJNS5_1CILi1EEES8_S8_EEENS6_IJNS7_ILi128EEESA_SA_EEELi128ENS_6half_tEfNS_4arch4Sm90ELb0ELb1ELb1ELb1ELb0ELb0ELb0ELb1ELb1ELb1ELb0ELb0EEENS1_21CollectiveEpilogueFwdISB_S9_SC_SE_Li256ELb1ELb1ELb0ELb0EEENS1_36VarlenDynamicPersistentTileSchedulerILi128ELi128ELi256ELi128ELb0ELb1ELb1ELb1ELb0ELb1EEEEEEEEEvNT_6ParamsE,@function
        .size           _ZN7cutlass13device_kernelIN5flash11enable_sm90INS1_16FlashAttnFwdSm90INS1_25CollectiveMainloopFwdSm90ILi2EN4cute5tupleIJNS5_1CILi1EEES8_S8_EEENS6_IJNS7_ILi128EEESA_SA_EEELi128ENS_6half_tEfNS_4arch4Sm90ELb0ELb1ELb1ELb1ELb0ELb0ELb0ELb1ELb1ELb1ELb0ELb0EEENS1_21CollectiveEpilogueFwdISB_S9_SC_SE_Li256ELb1ELb1ELb0ELb0EEENS1_36VarlenDynamicPersistentTileSchedulerILi128ELi128ELi256ELi128ELb0ELb1ELb1ELb1ELb0ELb1EEEEEEEEEvNT_6ParamsE,(.L_x_15318 - _ZN7cutlass13device_kernelIN5flash11enable_sm90INS1_16FlashAttnFwdSm90INS1_25CollectiveMainloopFwdSm90ILi2EN4cute5tupleIJNS5_1CILi1EEES8_S8_EEENS6_IJNS7_ILi128EEESA_SA_EEELi128ENS_6half_tEfNS_4arch4Sm90ELb0ELb1ELb1ELb1ELb0ELb0ELb0ELb1ELb1ELb1ELb0ELb0EEENS1_21CollectiveEpilogueFwdISB_S9_SC_SE_Li256ELb1ELb1ELb0ELb0EEENS1_36VarlenDynamicPersistentTileSchedulerILi128ELi128ELi256ELi128ELb0ELb1ELb1ELb1ELb0ELb1EEEEEEEEEvNT_6ParamsE)
        .other          _ZN7cutlass13device_kernelIN5flash11enable_sm90INS1_16FlashAttnFwdSm90INS1_25CollectiveMainloopFwdSm90ILi2EN4cute5tupleIJNS5_1CILi1EEES8_S8_EEENS6_IJNS7_ILi128EEESA_SA_EEELi128ENS_6half_tEfNS_4arch4Sm90ELb0ELb1ELb1ELb1ELb0ELb0ELb0ELb1ELb1ELb1ELb0ELb0EEENS1_21CollectiveEpilogueFwdISB_S9_SC_SE_Li256ELb1ELb1ELb0ELb0EEENS1_36VarlenDynamicPersistentTileSchedulerILi128ELi128ELi256ELi128ELb0ELb1ELb1ELb1ELb0ELb1EEEEEEEEEvNT_6ParamsE,@"STO_CUDA_ENTRY STV_DEFAULT"
_ZN7cutlass13device_kernelIN5flash11enable_sm90INS1_16FlashAttnFwdSm90INS1_25CollectiveMainloopFwdSm90ILi2EN4cute5tupleIJNS5_1CILi1EEES8_S8_EEENS6_IJNS7_ILi128EEESA_SA_EEELi128ENS_6half_tEfNS_4arch4Sm90ELb0ELb1ELb1ELb1ELb0ELb0ELb0ELb1ELb1ELb1ELb0ELb0EEENS1_21CollectiveEpilogueFwdISB_S9_SC_SE_Li256ELb1ELb1ELb0ELb0EEENS1_36VarlenDynamicPersistentTileSchedulerILi128ELi128ELi256ELi128ELb0ELb1ELb1ELb1ELb0ELb1EEEEEEEEEvNT_6ParamsE:
        /* <DEDUP_REMOVED lines=18> */
.L_x_8041:
[----:B------:R-:W-:Y:S05]  /*0120*/  BSYNC B0 ;  /* 0x0000000000007941 */ /* 0x000fea0003800000 */
.L_x_8040:
        /* <DEDUP_REMOVED lines=41> */
.L_x_8042:
        /* <DEDUP_REMOVED lines=22> */
.L_x_8043:
        /* <DEDUP_REMOVED lines=18> */
.L_x_8044:
        /* <DEDUP_REMOVED lines=22> */
.L_x_8045:
        /* <DEDUP_REMOVED lines=22> */
.L_x_8046:
[----:B------:R-:W-:Y:S01]  /*0900*/  PLOP3.LUT P0, PT, PT, PT, UP0, 0x80, 0x0 ;  /* 0x000000000000781c */ /* 0x000fe20003f0f008 */
[----:B------:R-:W-:Y:S01]  /*0910*/  UMOV UR36, 0x1 ;  /* 0x0000000100247882 */ /* 0x000fe20000000000 */
[----:B------:R-:W-:Y:S01]  /*0920*/  NOP ;  /* 0x0000000000007918 */ /* 0x000fe20000000000 */
[----:B------:R-:W-:Y:S01]  /*0930*/  USEL UR36, UR36, 0x2, !UP0 ;  /* 0x0000000224247887 */ /* 0x000fe2000c000000 */
[----:B------:R-:W-:Y:S01]  /*0940*/  ULDC.64 UR50, c[0x0][0x208] ;  /* 0x0000820000327ab9 */ /* 0x000fe20000000a00 */
[----:B012-4-:R-:W-:Y:S08]  /*0950*/  BAR.SYNC.DEFER_BLOCKING 0x0 ;  /* 0x0000000000007b1d */ /* 0x017ff00000010000 */
[----:B------:R-:W-:Y:S05]  /*0960*/  @!P0 BRA `(.L_x_8047) ;  /* 0x0000011400088947 */ /* 0x000fea0003800000 */
.L_x_8048:
[----:B------:R-:W-:-:S08]  /*0970*/  NOP ;  /* 0x0000000000007918 */ /* 0x000fd00000000000 */
[----:B------:R-:W0:Y:S02]  /*0980*/  USETMAXREG.TRY_ALLOC.CTAPOOL UP0, 0xf0 ;  /* 0x000000f0000079c8 */ /* 0x000e240008000600 */
[----:B0-----:R-:W-:-:S13]  /*0990*/  PLOP3.LUT P0, PT, PT, PT, UP0, 0x80, 0x0 ;  /* 0x000000000000781c */ /* 0x001fda0003f0f008 */
[----:B------:R-:W-:Y:S05]  /*09a0*/  @!P0 BRA `(.L_x_8048) ;  /* 0xfffffffc00f08947 */ /* 0x000fea000383ffff */
[----:B------:R-:W0:Y:S01]  /*09b0*/  S2R R2, SR_TID.X ;  /* 0x0000000000027919 */ /* 0x000e220000002100 */
        /* <DEDUP_REMOVED lines=13> */
[----:B------:R-:W-:Y:S01]  /*0a90*/  VIADD R191, R2, 0xffffff80 ;  /* 0xffffff8002bf7836 */ /* 0x000fe20000000000 */
[----:B------:R-:W-:Y:S01]  /*0aa0*/  R2UR UR7, R6 ;  /* 0x00000000060772ca */ /* 0x000fe200000e0000 */
[----:B------:R-:W-:Y:S01]  /*0ab0*/  ULOP3.LUT UR48, UR36, 0x1, URZ, 0xfc, !UPT ;  /* 0x0000000124307892 */ /* 0x000fe2000f8efc3f */
[----:B------:R-:W-:Y:S01]  /*0ac0*/  R2UR UR6, R7 ;  /* 0x00000000070672ca */ /* 0x000fe200000e0000 */
[----:B------:R-:W-:Y:S01]  /*0ad0*/  UMOV UR47, URZ ;  /* 0x0000003f002f7c82 */ /* 0x000fe20008000000 */
[----:B------:R-:W-:Y:S01]  /*0ae0*/  SHF.R.S32.HI R0, RZ, 0x1f, R191 ;  /* 0x0000001fff007819 */ /* 0x000fe200000114bf */
[----:B------:R-:W-:Y:S01]  /*0af0*/  UMOV UR46, URZ ;  /* 0x0000003f002e7c82 */ /* 0x000fe20008000000 */
[----:B------:R-:W-:Y:S01]  /*0b00*/  R2UR UR5, R5 ;  /* 0x00000000050572ca */ /* 0x000fe200000e0000 */
[----:B------:R-:W-:Y:S01]  /*0b10*/  UMOV UR45, URZ ;  /* 0x0000003f002d7c82 */ /* 0x000fe20008000000 */
[CC--:B------:R-:W-:Y:S02]  /*0b20*/  LEA.HI R3, R0.reuse, R191.reuse, RZ, 0x7 ;  /* 0x000000bf00037211 */ /* 0x0c0fe400078f38ff */
[----:B------:R-:W-:-:S02]  /*0b30*/  LEA.HI R4, R0, R191, RZ, 0x5 ;  /* 0x000000bf00047211 */ /* 0x000fc400078f28ff */
[----:B------:R-:W-:Y:S02]  /*0b40*/  LOP3.LUT R2, R3, 0xffffff80, RZ, 0xc0, !PT ;  /* 0xffffff8003027812 */ /* 0x000fe400078ec0ff */
[----:B------:R-:W-:Y:S01]  /*0b50*/  SHF.R.S32.HI R186, RZ, 0x7, R3 ;  /* 0x00000007ffba7819 */ /* 0x000fe20000011403 */
[----:B------:R-:W-:Y:S02]  /*0b60*/  IMAD.SHL.U32 R6, R4, 0x20, RZ ;  /* 0x0000002004067824 */ /* 0x000fe400078e00ff */
[----:B------:R-:W-:Y:S01]  /*0b70*/  IMAD.IADD R185, R191, 0x1, -R2 ;  /* 0x00000001bfb97824 */ /* 0x000fe200078e0a02 */
[----:B------:R-:W-:Y:S02]  /*0b80*/  LEA.HI R2, R0, R191, RZ, 0x4 ;  /* 0x000000bf00027211 */ /* 0x000fe400078f20ff */
[----:B------:R-:W-:Y:S02]  /*0b90*/  LOP3.LUT R7, R6, 0xfffffc00, RZ, 0xc0, !PT ;  /* 0xfffffc0006077812 */ /* 0x000fe400078ec0ff */
[----:B------:R-:W-:-:S02]  /*0ba0*/  SHF.R.S32.HI R8, RZ, 0x1f, R185 ;  /* 0x0000001fff087819 */ /* 0x000fc400000114b9 */
[----:B------:R-:W-:Y:S02]  /*0bb0*/  LEA.HI R6, R0, R191, RZ, 0x2 ;  /* 0x000000bf00067211 */ /* 0x000fe400078f10ff */
[----:B------:R-:W-:Y:S02]  /*0bc0*/  LEA.HI R9, R8, R185, RZ, 0x2 ;  /* 0x000000b908097211 */ /* 0x000fe400078f10ff */
[----:B------:R-:W-:Y:S02]  /*0bd0*/  SHF.R.S32.HI R5, RZ, 0x4, R2 ;  /* 0x00000004ff057819 */ /* 0x000fe40000011402 */
[--C-:B------:R-:W-:Y:S02]  /*0be0*/  SHF.R.S32.HI R10, RZ, 0x2, R9.reuse ;  /* 0x00000002ff0a7819 */ /* 0x100fe40000011409 */
[----:B------:R-:W-:Y:S02]  /*0bf0*/  SHF.R.S32.HI R11, RZ, 0x1f, R9 ;  /* 0x0000001fff0b7819 */ /* 0x000fe40000011409 */
[----:B------:R-:W-:-:S02]  /*0c00*/  LOP3.LUT R4, R2, 0x3fffff0, RZ, 0xc0, !PT ;  /* 0x03fffff002047812 */ /* 0x000fc400078ec0ff */
[----:B------:R-:W-:Y:S02]  /*0c10*/  LOP3.LUT R6, R6, 0xfffffffc, RZ, 0xc0, !PT ;  /* 0xfffffffc06067812 */ /* 0x000fe400078ec0ff */
[----:B------:R-:W-:Y:S01]  /*0c20*/  LEA.HI R0, R0, R191, RZ, 0x3 ;  /* 0x000000bf00007211 */ /* 0x000fe200078f18ff */
[----:B------:R-:W-:Y:S01]  /*0c30*/  IMAD.IADD R4, R191, 0x1, -R4 ;  /* 0x00000001bf047824 */ /* 0x000fe200078e0a04 */
[----:B------:R-:W-:Y:S01]  /*0c40*/  LEA.HI R11, R11, R10, RZ, 0x3 ;  /* 0x0000000a0b0b7211 */ /* 0x000fe200078f18ff */
[----:B------:R-:W-:Y:S01]  /*0c50*/  IMAD.IADD R6, R191, 0x1, -R6 ;  /* 0x00000001bf067824 */ /* 0x000fe200078e0a06 */
[----:B------:R-:W-:Y:S01]  /*0c60*/  LEA.HI R2, R2, R5, RZ, 0x1 ;  /* 0x0000000502027211 */ /* 0x000fe200078f08ff */
[----:B------:R-:W-:Y:S01]  /*0c70*/  IMAD R7, R4, 0x40, R7 ;  /* 0x0000004004077824 */ /* 0x000fe200078e0207 */
[----:B------:R-:W-:Y:S02]  /*0c80*/  LOP3.LUT R22, R0, 0xfffffff8, RZ, 0xc0, !PT ;  /* 0xfffffff800167812 */ /* 0x000fe400078ec0ff */
[----:B------:R-:W-:-:S02]  /*0c90*/  LOP3.LUT R11, R11, 0xfffffff8, RZ, 0xc0, !PT ;  /* 0xfffffff80b0b7812 */ /* 0x000fc400078ec0ff */
[----:B------:R-:W-:Y:S01]  /*0ca0*/  LEA.HI R8, R8, R185, RZ, 0x5 ;  /* 0x000000b908087211 */ /* 0x000fe200078f28ff */
[----:B------:R-:W-:Y:S01]  /*0cb0*/  IMAD.IADD R22, R191, 0x1, -R22 ;  /* 0x00000001bf167824 */ /* 0x000fe200078e0a16 */
[----:B------:R-:W-:Y:S01]  /*0cc0*/  LEA.HI R3, R3, R186, RZ, 0x1 ;  /* 0x000000ba03037211 */ /* 0x000fe200078f08ff */
[----:B------:R-:W-:Y:S01]  /*0cd0*/  IMAD.IADD R11, R10, 0x1, -R11 ;  /* 0x000000010a0b7824 */ /* 0x000fe200078e0a0b */
[----:B------:R-:W-:Y:S01]  /*0ce0*/  LOP3.LUT R2, R2, 0x1ffffffe, RZ, 0xc0, !PT ;  /* 0x1ffffffe02027812 */ /* 0x000fe200078ec0ff */
[----:B------:R-:W-:Y:S01]  /*0cf0*/  IMAD.SHL.U32 R18, R22, 0x8, RZ ;  /* 0x0000000816127824 */ /* 0x000fe200078e00ff */
[----:B------:R-:W-:Y:S02]  /*0d00*/  SHF.R.S32.HI R8, RZ, 0x5, R8 ;  /* 0x00000005ff087819 */ /* 0x000fe40000011408 */
        /* <DEDUP_REMOVED lines=16> */
.L_x_8148:
[----:B------:R-:W-:Y:S01]  /*0e10*/  ULDC.64 UR8, c[0x0][0xa28] ;  /* 0x00028a0000087ab9 */ /* 0x000fe20000000a00 */
[----:B------:R-:W-:Y:S01]  /*0e20*/  ULDC UR4, c[0x0][0x424] ;  /* 0x0001090000047ab9 */ /* 0x000fe20000000800 */
[----:B------:R-:W-:-:S04]  /*0e30*/  UISETP.NE.U32.AND UP0, UPT, UR8, URZ, UPT ;  /* 0x0000003f0800728c */ /* 0x000fc8000bf05070 */
        /* <DEDUP_REMOVED lines=9> */
[----:B0-2-4-:R-:W-:Y:S02]  /*0ed0*/  IMAD.U32 R2, RZ, RZ, UR8 ;  /* 0x00000008ff027e24 */ /* 0x015fe4000f8e00ff */
[----:B------:R-:W-:Y:S01]  /*0ee0*/  IMAD.U32 R3, RZ, RZ, UR9 ;  /* 0x00000009ff037e24 */ /* 0x000fe2000f8e00ff */
[----:B------:R-:W-:-:S04]  /*0ef0*/  @UP1 UIMAD.WIDE UR8, UR6, 0x4, UR10 ;  /* 0x00000004060818a5 */ /* 0x000fc8000f8e020a */
[----:B------:R-:W2:Y:S02]  /*0f00*/  @P0 LDG.E R2, desc[UR50][R2.64] ;  /* 0x0000003202020981 */ /* 0x000ea4000c1e1900 */
[----:B------:R-:W-:Y:S02]  /*0f10*/  IMAD.U32 R4, RZ, RZ, UR8 ;  /* 0x00000008ff047e24 */ /* 0x000fe4000f8e00ff */
[----:B------:R-:W-:Y:S01]  /*0f20*/  IMAD.U32 R5, RZ, RZ, UR9 ;  /* 0x00000009ff057e24 */ /* 0x000fe2000f8e00ff */
[----:B------:R-:W-:-:S04]  /*0f30*/  ULDC.64 UR8, c[0x0][0x418] ;  /* 0x0001060000087ab9 */ /* 0x000fc80000000a00 */
[----:B---3--:R-:W3:Y:S01]  /*0f40*/  @P2 LDG.E R4, desc[UR50][R4.64] ;  /* 0x0000003204042981 */ /* 0x008ee2000c1e1900 */
[----:B------:R-:W-:Y:S01]  /*0f50*/  UISETP.NE.U32.AND UP0, UPT, UR8, URZ, UPT ;  /* 0x0000003f0800728c */ /* 0x000fe2000bf05070 */
[----:B------:R-:W-:Y:S01]  /*0f60*/  UMOV UR39, URZ ;  /* 0x0000003f00277c82 */ /* 0x000fe20008000000 */
[----:B------:R-:W-:Y:S02]  /*0f70*/  ULDC UR44, c[0x0][0x288] ;  /* 0x0000a200002c7ab9 */ /* 0x000fe40000000800 */
[----:B------:R-:W-:Y:S01]  /*0f80*/  UISETP.NE.AND.EX UP0, UPT, UR9, URZ, UPT, UP0 ;  /* 0x0000003f0900728c */ /* 0x000fe2000bf05300 */
[----:B------:R-:W-:Y:S02]  /*0f90*/  UMOV UR42, UR7 ;  /* 0x00000007002a7c82 */ /* 0x000fe40008000000 */
[----:B------:R-:W-:Y:S01]  /*0fa0*/  ULDC.64 UR8, c[0x0][0xa20] ;  /* 0x0002880000087ab9 */ /* 0x000fe20000000a00 */
[----:B------:R-:W-:Y:S01]  /*0fb0*/  USEL UR4, UR4, 0x1, UP0 ;  /* 0x0000000104047887 */ /* 0x000fe20008000000 */
[----:B------:R-:W-:Y:S01]  /*0fc0*/  ISETP.NE.U32.AND P1, PT, RZ, UR8, PT ;  /* 0x00000008ff007c0c */ /* 0x000fe2000bf25070 */
[----:B------:R-:W-:-:S02]  /*0fd0*/  ULDC UR8, c[0x0][0x2f0] ;  /* 0x0000bc0000087ab9 */ /* 0x000fc40000000800 */
[----:B------:R-:W-:Y:S01]  /*0fe0*/  UIMAD UR4, UR4, UR8, URZ ;  /* 0x00000008040472a4 */ /* 0x000fe2000f8e023f */
[----:B------:R-:W-:Y:S02]  /*0ff0*/  ISETP.NE.AND.EX P1, PT, RZ, UR9, PT, P1 ;  /* 0x00000009ff007c0c */ /* 0x000fe4000bf25310 */
[----:B--2---:R-:W-:Y:S02]  /*1000*/  @P0 R2UR UR39, R2 ;  /* 0x00000000022702ca */ /* 0x004fe400000e0000 */
[----:B---3--:R-:W-:Y:S01]  /*1010*/  @P2 R2UR UR44, R4 ;  /* 0x00000000042c22ca */ /* 0x008fe200000e0000 */
[----:B-1----:R-:W-:-:S14]  /*1020*/  @P2 BRA `(.L_x_8049) ;  /* 0x0000000000342947 */ /* 0x002fdc0003800000 */
[----:B------:R-:W-:Y:S02]  /*1030*/  ULDC.64 UR8, c[0x0][0xa00] ;  /* 0x0002800000087ab9 */ /* 0x000fe40000000a00 */
[----:B------:R-:W-:-:S04]  /*1040*/  ISETP.NE.U32.AND P0, PT, RZ, UR8, PT ;  /* 0x00000008ff007c0c */ /* 0x000fc8000bf05070 */
[----:B------:R-:W-:-:S13]  /*1050*/  ISETP.NE.AND.EX P0, PT, RZ, UR9, PT, P0 ;  /* 0x00000009ff007c0c */ /* 0x000fda000bf05300 */
[----:B------:R-:W-:Y:S05]  /*1060*/  @!P0 BRA `(.L_x_8049) ;  /* 0x0000000000248947 */ /* 0x000fea0003800000 */
[----:B------:R-:W-:Y:S02]  /*1070*/  ULDC.64 UR8, c[0x0][0xa00] ;  /* 0x0002800000087ab9 */ /* 0x000fe40000000a00 */
        /* <DEDUP_REMOVED lines=8> */
.L_x_8049:
[----:B------:R-:W-:Y:S01]  /*1100*/  UMOV UR37, UR6 ;  /* 0x0000000600257c82 */ /* 0x000fe20008000000 */
[----:B------:R-:W-:Y:S05]  /*1110*/  @!P1 BRA `(.L_x_8050) ;  /* 0x00000000001c9947 */ /* 0x000fea0003800000 */
[----:B------:R-:W-:Y:S02]  /*1120*/  ULDC.64 UR8, c[0x0][0xa20] ;  /* 0x0002880000087ab9 */ /* 0x000fe40000000a00 */
[----:B------:R-:W-:-:S06]  /*1130*/  UIMAD.WIDE UR6, UR6, 0x4, UR8 ;  /* 0x00000004060678a5 */ /* 0x000fcc000f8e0208 */
[----:B------:R-:W-:Y:S02]  /*1140*/  IMAD.U32 R2, RZ, RZ, UR6 ;  /* 0x00000006ff027e24 */ /* 0x000fe4000f8e00ff */
[----:B------:R-:W-:-:S05]  /*1150*/  IMAD.U32 R3, RZ, RZ, UR7 ;  /* 0x00000007ff037e24 */ /* 0x000fca000f8e00ff */
[----:B------:R-:W2:Y:S02]  /*1160*/  LDG.E R2, desc[UR50][R2.64] ;  /* 0x0000003202027981 */ /* 0x000ea4000c1e1900 */
[----:B--2---:R-:W-:Y:S01]  /*1170*/  R2UR UR4, R2 ;  /* 0x00000000020472ca */ /* 0x004fe200000e0000 */
[----:B------:R-:W-:-:S14]  /*1180*/  BRA `(.L_x_8051) ;  /* 0x0000000000347947 */ /* 0x000fdc0003800000 */
.L_x_8050:
        /* <DEDUP_REMOVED lines=13> */
.L_x_8051:
[----:B------:R-:W-:Y:S01]  /*1260*/  ULDC UR6, c[0x0][0x448] ;  /* 0x0001120000067ab9 */ /* 0x000fe20000000800 */
[----:B------:R-:W-:Y:S02]  /*1270*/  USHF.L.U32 UR38, UR5, 0x7, URZ ;  /* 0x0000000705267899 */ /* 0x000fe4000800063f */
[----:B------:R-:W-:Y:S02]  /*1280*/  UISETP.NE.AND UP0, UPT, UR6, 0x1, UPT ;  /* 0x000000010600788c */ /* 0x000fe4000bf05270 */
[----:B------:R-:W-:Y:S02]  /*1290*/  UIADD3 UR8, UR38, 0x7f, URZ ;  /* 0x0000007f26087890 */ /* 0x000fe4000fffe03f */
[----:B------:R-:W-:-:S03]  /*12a0*/  UIADD3 UR39, -UR39, UR4, URZ ;  /* 0x0000000427277290 */ /* 0x000fc6000fffe13f */
[----:B------:R-:W-:Y:S01]  /*12b0*/  ULDC.64 UR4, c[0x0][0x9e0] ;  /* 0x0002780000047ab9 */ /* 0x000fe20000000a00 */
[----:B------:R-:W-:Y:S02]  /*12c0*/  UIADD3 UR9, UR39, 0x1, -UR44 ;  /* 0x0000000127097890 */ /* 0x000fe4000fffe82c */
[----:B------:R-:W-:Y:S01]  /*12d0*/  UISETP.GE.AND UP1, UPT, UR5, 0x1, UPT ;  /* 0x000000010500788c */ /* 0x000fe2000bf26270 */
[----:B------:R-:W-:Y:S01]  /*12e0*/  @UP0 ULDC UR6, c[0x0][0x44c] ;  /* 0x0001130000060ab9 */ /* 0x000fe20000000800 */
[----:B------:R-:W-:Y:S01]  /*12f0*/  @UP0 ULDC UR10, c[0x0][0x450] ;  /* 0x00011400000a0ab9 */ /* 0x000fe20000000800 */
[----:B------:R-:W-:-:S03]  /*1300*/  UIMAD.WIDE.U32 UR6, UR8, UR6, URZ ;  /* 0x00000006080672a5 */ /* 0x000fc6000f8e003f */
[----:B------:R-:W-:Y:S01]  /*1310*/  PLOP3.LUT P1, PT, PT, PT, UP1, 0x80, 0x0 ;  /* 0x000000000000781c */ /* 0x000fe20003f2f018 */
[----:B------:R-:W-:-:S04]  /*1320*/  @UP0 USHF.R.U32.HI UR8, URZ, UR10, UR7 ;  /* 0x0000000a3f080299 */ /* 0x000fc80008011607 */
        /* <DEDUP_REMOVED lines=14> */
.L_x_8053:
[----:B------:R-:W-:-:S11]  /*1410*/  UISETP.NE.AND UP1, UPT, UR5, 0x1, UPT ;  /* 0x000000010500788c */ /* 0x000fd6000bf25270 */
[----:B------:R-:W-:Y:S02]  /*1420*/  @UP1 ULDC.64 UR8, c[0x0][0x9e8] ;  /* 0x00027a0000081ab9 */ /* 0x000fe40000000a00 */
[----:B------:R-:W-:-:S04]  /*1430*/  UIMAD.WIDE.U32 UR6, UR4, UR8, URZ ;  /* 0x00000008040672a5 */ /* 0x000fc8000f8e003f */
[----:B------:R-:W-:-:S12]  /*1440*/  @UP1 USHF.R.U32.HI UR4, URZ, UR9, UR7 ;  /* 0x000000093f041299 */ /* 0x000fd80008011607 */
.L_x_8054:
[----:B------:R-:W-:-:S06]  /*1450*/  UIMAD UR4, UR4, UR5, UR5 ;  /* 0x00000005040472a4 */ /* 0x000fcc000f8e0205 */
[----:B------:R-:W-:-:S07]  /*1460*/  VIMNMX R0, R0, UR4, PT ;  /* 0x0000000400007c48 */ /* 0x000fce000bfe0100 */
.L_x_8052:
[----:B------:R-:W-:Y:S01]  /*1470*/  UIADD3 UR4, UR39, 0x7f, URZ ;  /* 0x0000007f27047890 */ /* 0x000fe2000fffe03f */
        /* <DEDUP_REMOVED lines=10> */
[----:B------:R-:W-:-:S02]  /*1520*/  UIADD3 UR53, UR39, -UR44, URZ ;  /* 0x8000002c27357290 */ /* 0x000fc4000fffe03f */
        /* <DEDUP_REMOVED lines=17> */
.L_x_8056:
[----:B------:R-:W-:-:S11]  /*1640*/  UISETP.NE.AND UP0, UPT, UR5, 0x1, UPT ;  /* 0x000000010500788c */ /* 0x000fd6000bf05270 */
[----:B------:R-:W-:Y:S02]  /*1650*/  @UP0 ULDC.64 UR10, c[0x0][0x9e8] ;  /* 0x00027a00000a0ab9 */ /* 0x000fe40000000a00 */
[----:B------:R-:W-:-:S04]  /*1660*/  UIMAD.WIDE.U32 UR6, UR4, UR10, URZ ;  /* 0x0000000a040672a5 */ /* 0x000fc8000f8e003f */
[----:B------:R-:W-:-:S12]  /*1670*/  @UP0 USHF.R.U32.HI UR4, URZ, UR11, UR7 ;  /* 0x0000000b3f040299 */ /* 0x000fd80008011607 */
.L_x_8057:
[----:B------:R-:W-:-:S04]  /*1680*/  UIMAD UR4, UR4, UR5, URZ ;  /* 0x00000005040472a4 */ /* 0x000fc8000f8e023f */
[----:B------:R-:W-:-:S04]  /*1690*/  UISETP.LT.AND UP0, UPT, UR9, UR4, UPT ;  /* 0x000000040900728c */ /* 0x000fc8000bf01270 */
[----:B------:R-:W-:-:S12]  /*16a0*/  USEL UR9, UR9, UR4, !UP0 ;  /* 0x0000000409097287 */ /* 0x000fd8000c000000 */
.L_x_8055:
        /* <DEDUP_REMOVED lines=74> */
.L_x_8059:
        /* <DEDUP_REMOVED lines=9> */
.L_x_8278:
[----:B------:R-:W-:Y:S05]  /*1be0*/  @!P0 BRA `(.L_x_8061) ;  /* 0x0000000000048947 */ /* 0x000fea0003800000 */
[----:B------:R-:W-:Y:S01]  /*1bf0*/  BPT.TRAP 0x1 ;  /* 0x000000040000795c */ /* 0x000fe20000300000 */
.L_x_8061:
[----:B------:R-:W-:Y:S02]  /*1c00*/  IMAD.U32 R7, RZ, RZ, UR45 ;  /* 0x0000002dff077e24 */ /* 0x000fe4000f8e00ff */
[----:B0-----:R-:W-:-:S03]  /*1c10*/  IMAD.U32 R0, RZ, RZ, UR46 ;  /* 0x0000002eff007e24 */ /* 0x001fc6000f8e00ff */
[----:B------:R-:W-:Y:S02]  /*1c20*/  LEA R7, R7, UR41, 0x3 ;  /* 0x0000002907077c11 */ /* 0x000fe4000f8e18ff */
[----:B------:R-:W-:-:S04]  /*1c30*/  SHF.L.U32 R0, R0, 0x1f, RZ ;  /* 0x0000001f00007819 */ /* 0x000fc800000006ff */
[----:B------:R0:W1:Y:S01]  /*1c40*/  SYNCS.PHASECHK.TRANS64.TRYWAIT P2, [R7+URZ+0x28830], R0 ;  /* 0x02883000070075a7 */ /* 0x000062000804017f */
[----:B------:R-:W-:Y:S05]  /*1c50*/  @!P0 BRA `(.L_x_8062) ;  /* 0x0000000000048947 */ /* 0x000fea0003800000 */
[----:B------:R-:W-:Y:S01]  /*1c60*/  BPT.TRAP 0x1 ;  /* 0x000000040000795c */ /* 0x000fe20000300000 */
.L_x_8062:
[----:B------:R-:W2:Y:S02]  /*1c70*/  S2R R2, SR_TID.X ;  /* 0x0000000000027919 */ /* 0x000ea40000002100 */
[----:B--2---:R-:W-:Y:S01]  /*1c80*/  LOP3.LUT P1, RZ, R2, 0x7f, RZ, 0xc0, !PT ;  /* 0x0000007f02ff7812 */ /* 0x004fe2000782c0ff */
[----:B-1----:R-:W-:-:S12]  /*1c90*/  @P2 BRA `(.L_x_8063) ;  /* 0x0000000000082947 */ /* 0x002fd80003800000 */
[----:B------:R-:W1:Y:S02]  /*1ca0*/  SYNCS.PHASECHK.TRANS64.TRYWAIT P2, [R7+URZ+0x28830], R0 ;  /* 0x02883000070075a7 */ /* 0x000e64000804017f */
[----:B-1----:R-:W-:Y:S05]  /*1cb0*/  @!P2 BRA `(.L_x_8064) ;  /* 0x000001640048a947 */ /* 0x002fea0003800000 */
.L_x_8063:
[----:B------:R-:W-:Y:S05]  /*1cc0*/  WARPSYNC.ALL ;  /* 0x0000000000007948 */ /* 0x000fea0003800000 */
[----:B------:R-:W-:Y:S01]  /*1cd0*/  UIADD3 UR4, UR41, 0x18400, URZ ;  /* 0x0001840029047890 */ /* 0x000fe2000fffe03f */
[----:B------:R-:W-:Y:S01]  /*1ce0*/  WARPGROUP.ARRIVE ;  /* 0x00000000000079c5 */ /* 0x000fe20000000000 */
[----:B------:R-:W-:Y:S01]  /*1cf0*/  ULOP3.LUT UR32, UR52, 0x10000, URZ, 0xfc, !UPT ;  /* 0x0001000034207892 */ /* 0x000fe2000f8efc3f */
[----:B------:R-:W-:Y:S01]  /*1d00*/  VIADD R3, R17, UR38 ;  /* 0x0000002611037c36 */ /* 0x000fe20008000000 */
[----:B------:R-:W-:Y:S01]  /*1d10*/  USHF.R.U32.HI UR4, URZ, 0x4, UR4 ;  /* 0x000000043f047899 */ /* 0x000fe20008011604 */
[----:B------:R-:W-:Y:S01]  /*1d20*/  IMAD.U32 R20, RZ, RZ, UR44 ;  /* 0x0000002cff147e24 */ /* 0x000fe2000f8e00ff */
[----:B------:R-:W-:Y:S01]  /*1d30*/  UMOV UR33, 0x40000040 ;  /* 0x4000004000217882 */ /* 0x000fe20000000000 */
[----:B------:R-:W-:Y:S01]  /*1d40*/  UMOV UR35, 0x40000040 ;  /* 0x4000004000237882 */ /* 0x000fe20000000000 */
[----:B------:R-:W-:Y:S01]  /*1d50*/  ULOP3.LUT UR4, UR4, 0x3fff, URZ, 0xc0, !UPT ;  /* 0x00003fff04047892 */ /* 0x000fe2000f8ec03f */
[----:B------:R-:W-:Y:S01]  /*1d60*/  IMAD.MOV.U32 R6, RZ, RZ, R3 ;  /* 0x000000ffff067224 */ /* 0x000fe200078e0003 */
[----:B------:R-:W-:Y:S01]  /*1d70*/  UMOV UR5, 0x40000040 ;  /* 0x4000004000057882 */ /* 0x000fe20000000000 */
[----:B------:R-:W-:Y:S01]  /*1d80*/  UMOV UR7, 0x40000040 ;  /* 0x4000004000077882 */ /* 0x000fe20000000000 */
[----:B------:R-:W-:-:S02]  /*1d90*/  ULOP3.LUT UR49, UR4, 0x10000, URZ, 0xfc, !UPT ;  /* 0x0001000004317892 */ /* 0x000fc4000f8efc3f */
[----:B------:R-:W-:Y:S02]  /*1da0*/  UIADD3 UR4, UR32, 0x2, URZ ;  /* 0x0000000220047890 */ /* 0x000fe4000fffe03f */
        /* <DEDUP_REMOVED lines=42> */
[----:B------:R-:W-:Y:S02]  /*2050*/  ULDC.64 UR6, c[0x0][0x9e0] ;  /* 0x0002780000067ab9 */ /* 0x000fe40000000a00 */
[----:B------:R-:W-:Y:S01]  /*2060*/  @!P1 PRMT R3, RZ, 0x654, R3 ;  /* 0x00000654ff039816 */ /* 0x000fe20000000003 */
[----:B------:R-:W-:-:S06]  /*2070*/  UISETP.GE.AND UP1, UPT, UR7, 0x1, UPT ;  /* 0x000000010700788c */ /* 0x000fcc000bf26270 */
[----:B------:R-:W-:Y:S01]  /*2080*/  PLOP3.LUT P2, PT, PT, PT, UP1, 0x40, 0x0 ;  /* 0x000000000000781c */ /* 0x000fe20003f4e818 */
        /* <DEDUP_REMOVED lines=33> */
[----:B------:R4:W3:Y:S01]  /*22a0*/  MUFU.TANH R63, R74 ;  /* 0x0000004a003f7308 */ /* 0x0008e20000002400 */
[----:B--2---:R-:W-:Y:S01]  /*22b0*/  FMUL.FTZ R37, R50, UR10 ;  /* 0x0000000a32257c20 */ /* 0x004fe20008410000 */
[----:B------:R-:W-:Y:S01]  /*22c0*/  FMUL.FTZ R45, R45, UR10 ;  /* 0x0000000a2d2d7c20 */ /* 0x000fe20008410000 */
[----:B------:R-:W-:Y:S01]  /*22d0*/  FMUL.FTZ R49, R49, UR10 ;  /* 0x0000000a31317c20 */ /* 0x000fe20008410000 */
[----:B------:R-:W-:Y:S01]  /*22e0*/  FMUL.FTZ R4, R24, UR10 ;  /* 0x0000000a18047c20 */ /* 0x000fe20008410000 */
[----:B01----:R-:W-:Y:S01]  /*22f0*/  FMUL.FTZ R0, R26, UR10 ;  /* 0x0000000a1a007c20 */ /* 0x003fe20008410000 */
[----:B------:R-:W-:Y:S01]  /*2300*/  FMUL.FTZ R11, R30, UR10 ;  /* 0x0000000a1e0b7c20 */ /* 0x000fe20008410000 */
[----:B------:R-:W-:Y:S01]  /*2310*/  FMUL.FTZ R13, R31, UR10 ;  /* 0x0000000a1f0d7c20 */ /* 0x000fe20008410000 */
[----:B------:R0:W1:Y:S01]  /*2320*/  MUFU.TANH R50, R75 ;  /* 0x0000004b00327308 */ /* 0x0000620000002400 */
[----:B----4-:R-:W-:-:S02]  /*2330*/  IMAD R74, R88, R5, 0x80 ;  /* 0x00000080584a7424 */ /* 0x010fc400078e0205 */
[----:B------:R-:W-:Y:S01]  /*2340*/  FMUL.FTZ R21, R35, UR10 ;  /* 0x0000000a23157c20 */ /* 0x000fe20008410000 */
[----:B------:R-:W-:Y:S01]  /*2350*/  FMUL.FTZ R31, R43, UR10 ;  /* 0x0000000a2b1f7c20 */ /* 0x000fe20008410000 */
[----:B------:R2:W-:Y:S01]  /*2360*/  @!P1 SYNCS.ARRIVE.TRANS64.RED.A1T0 RZ, [R3+URZ], RZ ;  /* 0x000000ff03ff99a7 */ /* 0x0005e2000810043f */
[----:B------:R-:W-:Y:S01]  /*2370*/  FMUL.FTZ R35, R47, UR10 ;  /* 0x0000000a2f237c20 */ /* 0x000fe20008410000 */
[----:B------:R-:W-:Y:S01]  /*2380*/  FMUL.FTZ R43, R55, UR10 ;  /* 0x0000000a372b7c20 */ /* 0x000fe20008410000 */
[----:B------:R-:W-:Y:S01]  /*2390*/  FMUL.FTZ R28, R28, UR10 ;  /* 0x0000000a1c1c7c20 */ /* 0x000fe20008410000 */
[----:B------:R4:W1:Y:S01]  /*23a0*/  MUFU.TANH R24, R25 ;  /* 0x0000001900187308 */ /* 0x0008620000002400 */
[----:B0-----:R-:W0:Y:S01]  /*23b0*/  SHFL.IDX PT, R75, R6, RZ, 0x1c1f ;  /* 0x001c1fff064b7589 */ /* 0x001e2200000e0000 */
[----:B------:R-:W-:Y:S01]  /*23c0*/  FMUL.FTZ R32, R32, UR10 ;  /* 0x0000000a20207c20 */ /* 0x000fe20008410000 */
[----:B------:R-:W-:Y:S01]  /*23d0*/  FMUL.FTZ R36, R36, UR10 ;  /* 0x0000000a24247c20 */ /* 0x000fe20008410000 */
[----:B--2---:R-:W-:-:S02]  /*23e0*/  VIADD R3, R74, 0x1 ;  /* 0x000000014a037836 */ /* 0x004fc40000000000 */
        /* <DEDUP_REMOVED lines=12> */
[----:B--2---:R-:W-:Y:S01]  /*24b0*/  FMUL.FTZ R29, R42, UR10 ;  /* 0x0000000a2a1d7c20 */ /* 0x004fe20008410000 */
        /* <DEDUP_REMOVED lines=28> */
[----:B------:R-:W-:-:S02]  /*2680*/  IMAD R5, R16, -0x2, R3 ;  /* 0xfffffffe10057824 */ /* 0x000fc400078e0203 */
[----:B------:R-:W-:Y:S01]  /*2690*/  FMUL.FTZ R78, R78, UR10 ;  /* 0x0000000a4e4e7c20 */ /* 0x000fe20008410000 */
[----:B------:R-:W4:Y:S01]  /*26a0*/  MUFU.TANH R4, R4 ;  /* 0x0000000400047308 */ /* 0x000f220000002400 */
[----:B--2---:R-:W-:Y:S01]  /*26b0*/  FMUL.FTZ R49, R62, UR10 ;  /* 0x0000000a3e317c20 */ /* 0x004fe20008410000 */
[----:B------:R-:W-:Y:S01]  /*26c0*/  VIADD R3, R74, UR39 ;  /* 0x000000274a037c36 */ /* 0x000fe20008000000 */
[----:B------:R-:W-:Y:S02]  /*26d0*/  IADD3 R5, -R20, UR39, R5 ;  /* 0x0000002714057c10 */ /* 0x000fe4000fffe105 */
[----:B------:R-:W-:-:S03]  /*26e0*/  LEA R66, R88, 0xffffff80, 0x7 ;  /* 0xffffff8058427811 */ /* 0x000fc600078e38ff */
[----:B------:R-:W2:Y:S01]  /*26f0*/  MUFU.TANH R0, R0 ;  /* 0x0000000000007308 */ /* 0x000ea20000002400 */
[C---:B------:R-:W-:Y:S02]  /*2700*/  VIADD R117, R5.reuse, UR6 ;  /* 0x0000000605757c36 */ /* 0x040fe40008000000 */
[----:B------:R-:W-:-:S04]  /*2710*/  VIADD R82, R5, UR52 ;  /* 0x0000003405527c36 */ /* 0x000fc80008000000 */
[----:B0-----:R-:W-:Y:S01]  /*2720*/  IMAD.IADD R20, R82, 0x1, R75 ;  /* 0x0000000152147824 */ /* 0x001fe200078e024b */
        /* <DEDUP_REMOVED lines=53> */
[----:B-----5:R-:W-:-:S05]  /*2a80*/  IMAD R78, R16, -0x2, R3 ;  /* 0xfffffffe104e7824 */ /* 0x020fca00078e0203 */
[----:B------:R-:W-:Y:S01]  /*2a90*/  VIADDMNMX R7, R75, R117, R78, PT ;  /* 0x000000754b077246 */ /* 0x000fe2000380014e */
[----:B-1234-:R-:W-:Y:S06]  /*2aa0*/  @P2 BRA `(.L_x_8065) ;  /* 0x00000000005c2947 */ /* 0x01efec0003800000 */
        /* <DEDUP_REMOVED lines=13> */
.L_x_8067:
[----:B------:R-:W-:-:S06]  /*2b80*/  UISETP.NE.AND UP2, UPT, UR7, 0x1, UPT ;  /* 0x000000010700788c */ /* 0x000fcc000bf45270 */
[----:B------:R-:W-:-:S05]  /*2b90*/  PLOP3.LUT P2, PT, PT, PT, UP2, 0x80, 0x0 ;  /* 0x000000000000781c */ /* 0x000fca0003f4f028 */
[----:B------:R-:W-:-:S08]  /*2ba0*/  @UP2 ULDC.64 UR10, c[0x0][0x9e8] ;  /* 0x00027a00000a2ab9 */ /* 0x000fd00000000a00 */
[----:B------:R-:W-:-:S05]  /*2bb0*/  @P2 IMAD.HI.U32 R5, R3, UR10, RZ ;  /* 0x0000000a03052c27 */ /* 0x000fca000f8e00ff */
[----:B------:R-:W-:-:S07]  /*2bc0*/  @P2 SHF.R.U32.HI R3, RZ, UR11, R5 ;  /* 0x0000000bff032c19 */ /* 0x000fce0008011605 */
.L_x_8068:
[----:B------:R-:W-:Y:S05]  /*2bd0*/  BSYNC B0 ;  /* 0x0000000000007941 */ /* 0x000fea0003800000 */
.L_x_8066:
[----:B------:R-:W-:-:S04]  /*2be0*/  IMAD R3, R3, UR7, -R66 ;  /* 0x0000000703037c24 */ /* 0x000fc8000f8e0a42 */
[----:B------:R-:W-:-:S05]  /*2bf0*/  IMAD R3, R16, -0x2, R3 ;  /* 0xfffffffe10037824 */ /* 0x000fca00078e0203 */
[----:B------:R-:W-:Y:S02]  /*2c00*/  VIMNMX R20, R20, R3, !PT ;  /* 0x0000000314147248 */ /* 0x000fe40007fe0100 */
[----:B------:R-:W-:-:S07]  /*2c10*/  VIADDMNMX R7, R3, UR7, R7, PT ;  /* 0x0000000703077c46 */ /* 0x000fce000b800107 */
.L_x_8065:
        /* <DEDUP_REMOVED lines=13> */
[C---:B------:R-:W-:Y:S02]  /*2cf0*/  ISETP.LT.OR P4, PT, R7.reuse, 0x9, P4 ;  /* 0x000000090700780c */ /* 0x040fe40002781670 */
[----:B------:R-:W-:Y:S02]  /*2d00*/  ISETP.GT.AND P3, PT, R20, 0x10, !P5 ;  /* 0x000000101400780c */ /* 0x000fe40006f64270 */
[----:B0-----:R-:W-:Y:S02]  /*2d10*/  FSEL R121, R28, -INF , !P4 ;  /* 0xff8000001c797808 */ /* 0x001fe40006000000 */
        /* <DEDUP_REMOVED lines=58> */
[----:B------:R-:W-:Y:S01]  /*30c0*/  ISETP.GT.AND P3, PT, R20, 0x40, !P4 ;  /* 0x000000401400780c */ /* 0x000fe20006764270 */
[----:B------:R-:W0:Y:S01]  /*30d0*/  SHFL.IDX PT, R53, R6, 0x1, 0x1c1f ;  /* 0x003c1f0006357f89 */ /* 0x000e2200000e0000 */
        /* <DEDUP_REMOVED lines=11> */
[----:B------:R-:W-:Y:S01]  /*3190*/  ISETP.LT.OR P3, PT, R7, 0x49, P3 ;  /* 0x000000490700780c */ /* 0x000fe20001f61670 */
[----:B0-----:R-:W-:Y:S01]  /*31a0*/  IMAD.IADD R24, R82, 0x1, R53 ;  /* 0x0000000152187824 */ /* 0x001fe200078e0235 */
        /* <DEDUP_REMOVED lines=86> */
.L_x_8071:
[----:B------:R-:W-:-:S06]  /*3710*/  UISETP.NE.AND UP2, UPT, UR7, 0x1, UPT ;  /* 0x000000010700788c */ /* 0x000fcc000bf45270 */
[----:B------:R-:W-:-:S05]  /*3720*/  PLOP3.LUT P6, PT, PT, PT, UP2, 0x80, 0x0 ;  /* 0x000000000000781c */ /* 0x000fca0003fcf028 */
[----:B------:R-:W-:-:S08]  /*3730*/  @UP2 ULDC.64 UR10, c[0x0][0x9e8] ;  /* 0x00027a00000a2ab9 */ /* 0x000fd00000000a00 */
[----:B------:R-:W-:Y:S01]  /*3740*/  @P6 IMAD.HI.U32 R6, R4, UR10, RZ ;  /* 0x0000000a04066c27 */ /* 0x000fe2000f8e00ff */
[----:B------:R-:W-:-:S13]  /*3750*/  PLOP3.LUT P6, PT, PT, PT, UP2, 0x80, 0x0 ;  /* 0x000000000000781c */ /* 0x000fda0003fcf028 */
[----:B------:R-:W-:-:S07]  /*3760*/  @P6 SHF.R.U32.HI R4, RZ, UR11, R6 ;  /* 0x0000000bff046c19 */ /* 0x000fce0008011606 */
.L_x_8072:
[----:B------:R-:W-:Y:S05]  /*3770*/  BSYNC B0 ;  /* 0x0000000000007941 */ /* 0x000fea0003800000 */
.L_x_8070:
[----:B------:R-:W-:-:S04]  /*3780*/  IMAD R53, R4, UR7, -R66 ;  /* 0x0000000704357c24 */ /* 0x000fc8000f8e0a42 */
[----:B------:R-:W-:-:S05]  /*3790*/  IMAD R53, R16, -0x2, R53 ;  /* 0xfffffffe10357824 */ /* 0x000fca00078e0235 */
[----:B------:R-:W-:Y:S02]  /*37a0*/  VIMNMX R24, R24, R53, !PT ;  /* 0x0000003518187248 */ /* 0x000fe40007fe0100 */
[----:B------:R-:W-:-:S07]  /*37b0*/  VIADDMNMX R20, R53, UR7, R20, PT ;  /* 0x0000000735147c46 */ /* 0x000fce000b800114 */
.L_x_8069:
[----:B------:R-:W-:Y:S01]  /*37c0*/  ISETP.GT.AND P2, PT, R24, 0x1, !P2 ;  /* 0x000000011800780c */ /* 0x000fe20005744270 */
[----:B------:R-:W-:Y:S01]  /*37d0*/  ULDC UR10, c[0x0][0x988] ;  /* 0x00026200000a7ab9 */ /* 0x000fe20000000800 */
[----:B------:R-:W-:Y:S01]  /*37e0*/  ISETP.NE.AND P6, PT, R28, RZ, PT ;  /* 0x000000ff1c00720c */ /* 0x000fe20003fc5270 */
[----:B------:R-:W-:Y:S01]  /*37f0*/  IMAD.U32 R6, RZ, RZ, UR10 ;  /* 0x0000000aff067e24 */ /* 0x000fe2000f8e00ff */
[----:B------:R-:W-:Y:S01]  /*3800*/  ISETP.LT.OR P2, PT, R20, 0x2, P2 ;  /* 0x000000021400780c */ /* 0x000fe20001741670 */
[----:B------:R-:W-:Y:S01]  /*3810*/  @UP0 ULDC UR10, c[0x0][0x44c] ;  /* 0x00011300000a0ab9 */ /* 0x000fe20000000800 */
[----:B------:R-:W-:Y:S01]  /*3820*/  FMNMX.FTZ R4, R69, R119, !PT ;  /* 0x0000007745047209 */ /* 0x000fe20007810000 */
[----:B------:R-:W-:Y:S01]  /*3830*/  UIMAD.WIDE.U32 UR10, UR38, UR10, URZ ;  /* 0x0000000a260a72a5 */ /* 0x000fe2000f8e003f */
[----:B------:R-:W-:Y:S01]  /*3840*/  FSEL R9, R9, -INF , !P2 ;  /* 0xff80000009097808 */ /* 0x000fe20005000000 */
[----:B------:R-:W-:Y:S01]  /*3850*/  @UP0 ULDC UR15, c[0x0][0x450] ;  /* 0x00011400000f0ab9 */ /* 0x000fe20000000800 */
[----:B------:R-:W-:Y:S01]  /*3860*/  ISETP.NE.AND P2, PT, R86, RZ, PT ;  /* 0x000000ff5600720c */ /* 0x000fe20003f45270 */
[----:B------:R-:W-:Y:S01]  /*3870*/  UMOV UR14, UR38 ;  /* 0x00000026000e7c82 */ /* 0x000fe20008000000 */
[----:B------:R-:W-:Y:S01]  /*3880*/  FMNMX.FTZ R4, R121, R4, !PT ;  /* 0x0000000479047209 */ /* 0x000fe20007810000 */
[----:B------:R-:W-:Y:S01]  /*3890*/  @UP0 USHF.R.U32.HI UR14, URZ, UR15, UR11 ;  /* 0x0000000f3f0e0299 */ /* 0x000fe2000801160b */
[----:B------:R-:W-:-:S02]  /*38a0*/  ISETP.GT.AND P2, PT, R24, 0x8, !P2 ;  /* 0x000000081800780c */ /* 0x000fc40005744270 */
[----:B------:R-:W-:Y:S01]  /*38b0*/  FMNMX.FTZ R4, R123, R4, !PT ;  /* 0x000000047b047209 */ /* 0x000fe20007810000 */
[----:B------:R-:W-:Y:S01]  /*38c0*/  UIADD3 UR53, UR53, UR14, URZ ;  /* 0x0000000e35357290 */ /* 0x000fe2000fffe03f */
[----:B------:R-:W-:Y:S02]  /*38d0*/  ISETP.LT.OR P2, PT, R20, 0x9, P2 ;  /* 0x000000091400780c */ /* 0x000fe40001741670 */
[----:B------:R-:W-:Y:S01]  /*38e0*/  FMNMX.FTZ R4, R125, R4, !PT ;  /* 0x000000047d047209 */ /* 0x000fe20007810000 */
[----:B------:R-:W-:Y:S01]  /*38f0*/  UIADD3 UR6, UR53, UR6, URZ ;  /* 0x0000000635067290 */ /* 0x000fe2000fffe03f */
        /* <DEDUP_REMOVED lines=9> */
[----:B------:R-:W-:Y:S02]  /*3990*/  ISETP.NE.AND P6, PT, R52, RZ, PT ;  /* 0x000000ff3400720c */ /* 0x000fe40003fc5270 */
        /* <DEDUP_REMOVED lines=68> */
[----:B------:R-:W-:-:S04]  /*3de0*/  ISETP.GT.AND P2, PT, R24, 0x38, !P2 ;  /* 0x000000381800780c */ /* 0x000fc80005744270 */
[----:B------:R-:W-:-:S04]  /*3df0*/  ISETP.LT.OR P2, PT, R20, 0x39, P2 ;  /* 0x000000391400780c */ /* 0x000fc80001741670 */
[----:B------:R-:W-:Y:S02]  /*3e00*/  FSEL R41, R41, -INF , !P2 ;  /* 0xff80000029297808 */ /* 0x000fe40005000000 */
[----:B------:R-:W-:Y:S02]  /*3e10*/  ISETP.GT.AND P2, PT, R24, 0x39, !P6 ;  /* 0x000000391800780c */ /* 0x000fe40007744270 */
[----:B------:R-:W-:Y:S02]  /*3e20*/  ISETP.NE.AND P6, PT, R65, RZ, PT ;  /* 0x000000ff4100720c */ /* 0x000fe40003fc5270 */
        /* <DEDUP_REMOVED lines=43> */
[----:B------:R-:W-:Y:S02]  /*40e0*/  ISETP.NE.AND P6, PT, R26, RZ, PT ;  /* 0x000000ff1a00720c */ /* 0x000fe40003fc5270 */
[----:B------:R-:W-:Y:S02]  /*40f0*/  FMNMX.FTZ R26, R7, R4, !PT ;  /* 0x00000004071a7209 */ /* 0x000fe40007810000 */
[----:B------:R-:W-:-:S03]  /*4100*/  ISETP.LT.OR P2, PT, R20, 0x69, P2 ;  /* 0x000000691400780c */ /* 0x000fc60001741670 */
[----:B------:R-:W0:Y:S01]  /*4110*/  SHFL.BFLY PT, R67, R26, 0x2, 0x1f ;  /* 0x0c401f001a437f89 */ /* 0x000e2200000e0000 */
[----:B------:R-:W-:Y:S02]  /*4120*/  FSEL R59, R59, -INF , !P2 ;  /* 0xff8000003b3b7808 */ /* 0x000fe40005000000 */
[----:B0-----:R-:W-:-:S05]  /*4130*/  FMNMX.FTZ R67, R26, R67, !PT ;  /* 0x000000431a437209 */ /* 0x001fca0007810000 */
[----:B------:R-:W0:Y:S02]  /*4140*/  SHFL.BFLY PT, R4, R67, 0x1, 0x1f ;  /* 0x0c201f0043047f89 */ /* 0x000e2400000e0000 */
[----:B0-----:R-:W-:-:S04]  /*4150*/  FMNMX.FTZ R4, R67, R4, !PT ;  /* 0x0000000443047209 */ /* 0x001fc80007810000 */
[C---:B------:R-:W-:Y:S01]  /*4160*/  FSETP.NEU.FTZ.AND P2, PT, R4.reuse, -INF , PT ;  /* 0xff8000000400780b */ /* 0x040fe20003f5d000 */
[----:B------:R-:W-:-:S05]  /*4170*/  FMUL.FTZ R28, R4, R6 ;  /* 0x00000006041c7220 */ /* 0x000fca0000410000 */
        /* <DEDUP_REMOVED lines=105> */
[----:B------:R-:W-:Y:S01]  /*4810*/  MUFU.EX2 R168, R168 ;  /* 0x000000a800a87308 */ /* 0x000fe20000000800 */
[----:B------:R-:W-:Y:S01]  /*4820*/  FMNMX.FTZ R26, R113, R26, !PT ;  /* 0x0000001a711a7209 */ /* 0x000fe20007810000 */
[----:B0-----:R-:W-:-:S04]  /*4830*/  FADD.FTZ R36, R174, R7 ;  /* 0x00000007ae247221 */ /* 0x001fc80000010000 */
[----:B------:R-:W0:Y:S02]  /*4840*/  SHFL.BFLY PT, R101, R26, 0x2, 0x1f ;  /* 0x0c401f001a657f89 */ /* 0x000e2400000e0000 */
[----:B------:R-:W-:Y:S01]  /*4850*/  MUFU.EX2 R79, R79 ;  /* 0x0000004f004f7308 */ /* 0x000fe20000000800 */
[----:B-1----:R-:W-:-:S07]  /*4860*/  F2FP.F16.F32.PACK_AB R174, R77, R174 ;  /* 0x000000ae4dae723e */ /* 0x002fce00000000ff */
[----:B------:R-:W-:Y:S08]  /*4870*/  MUFU.EX2 R170, R170 ;  /* 0x000000aa00aa7308 */ /* 0x000ff00000000800 */
[----:B------:R-:W-:Y:S01]  /*4880*/  MUFU.EX2 R81, R81 ;  /* 0x0000005100517308 */ /* 0x000fe20000000800 */
[----:B0-----:R-:W-:-:S07]  /*4890*/  FMNMX.FTZ R101, R26, R101, !PT ;  /* 0x000000651a657209 */ /* 0x001fce0007810000 */
[----:B------:R-:W-:Y:S01]  /*48a0*/  MUFU.EX2 R164, R164 ;  /* 0x000000a400a47308 */ /* 0x000fe20000000800 */
[----:B------:R-:W0:Y:S07]  /*48b0*/  SHFL.BFLY PT, R2, R101, 0x1, 0x1f ;  /* 0x0c201f0065027f89 */ /* 0x000e2e00000e0000 */
[----:B------:R-:W-:Y:S08]  /*48c0*/  MUFU.EX2 R103, R103 ;  /* 0x0000006700677308 */ /* 0x000ff00000000800 */
[----:B------:R-:W1:Y:S08]  /*48d0*/  MUFU.EX2 R8, R8 ;  /* 0x0000000800087308 */ /* 0x000e700000000800 */
[----:B------:R-:W-:Y:S01]  /*48e0*/  MUFU.EX2 R99, R99 ;  /* 0x0000006300637308 */ /* 0x000fe20000000800 */
[----:B0-----:R-:W-:-:S04]  /*48f0*/  FMNMX.FTZ R5, R101, R2, !PT ;  /* 0x0000000265057209 */ /* 0x001fc80007810000 */
[C---:B------:R-:W-:Y:S01]  /*4900*/  FSETP.NEU.FTZ.AND P2, PT, R5.reuse, -INF , PT ;  /* 0xff8000000500780b */ /* 0x040fe20003f5d000 */
[----:B------:R-:W-:Y:S02]  /*4910*/  FMUL.FTZ R2, R5, R6 ;  /* 0x0000000605027220 */ /* 0x000fe40000410000 */
[----:B------:R-:W-:Y:S01]  /*4920*/  MUFU.EX2 R160, R97 ;  /* 0x0000006100a07308 */ /* 0x000fe20000000800 */
[----:B-1----:R-:W-:Y:S02]  /*4930*/  F2FP.F16.F32.PACK_AB R166, R8, R103 ;  /* 0x0000006708a6723e */ /* 0x002fe400000000ff */
        /* <DEDUP_REMOVED lines=35> */
[----:B0-----:R-:W-:Y:S01]  /*4b70*/  FADD.FTZ R34, R0, R9 ;  /* 0x0000000900227221 */ /* 0x001fe20000010000 */
[-CC-:B------:R-:W-:Y:S01]  /*4b80*/  FFMA.FTZ R107, R107, R6.reuse, -R2.reuse ;  /* 0x000000066b6b7223 */ /* 0x180fe20000010802 */
[-CC-:B------:R-:W-:Y:S01]  /*4b90*/  FFMA.FTZ R111, R111, R6.reuse, -R2.reuse ;  /* 0x000000066f6f7223 */ /* 0x180fe20000010802 */
[-CC-:B------:R-:W-:Y:S01]  /*4ba0*/  FFMA.FTZ R105, R105, R6.reuse, -R2.reuse ;  /* 0x0000000669697223 */ /* 0x180fe20000010802 */
[----:B------:R-:W-:Y:S01]  /*4bb0*/  FFMA.FTZ R113, R113, R6, -R2 ;  /* 0x0000000671717223 */ /* 0x000fe20000010802 */
[----:B------:R-:W-:-:S02]  /*4bc0*/  F2FP.F16.F32.PACK_AB R181, R9, R0 ;  /* 0x0000000009b5723e */ /* 0x000fc400000000ff */
[----:B------:R-:W0:Y:S01]  /*4bd0*/  MUFU.EX2 R15, R15 ;  /* 0x0000000f000f7308 */ /* 0x000e220000000800 */
[----:B--2---:R-:W-:Y:S01]  /*4be0*/  FADD.FTZ R13, R77, R36 ;  /* 0x000000244d0d7221 */ /* 0x004fe20000010000 */
[----:B-1----:R-:W-:-:S03]  /*4bf0*/  FADD.FTZ R7, R11, R34 ;  /* 0x000000220b077221 */ /* 0x002fc60000010000 */
[----:B------:R-:W-:Y:S01]  /*4c00*/  FADD.FTZ R38, R168, R13 ;  /* 0x0000000da8267221 */ /* 0x000fe20000010000 */
[C---:B------:R-:W-:Y:S02]  /*4c10*/  F2FP.F16.F32.PACK_AB R168, R79.reuse, R168 ;  /* 0x000000a84fa8723e */ /* 0x040fe400000000ff */
        /* <DEDUP_REMOVED lines=17> */
[----:B--2---:R-:W-:Y:S01]  /*4d30*/  FADD.FTZ R7, R25, R36 ;  /* 0x0000002419077221 */ /* 0x004fe20000010000 */
[----:B------:R-:W-:-:S04]  /*4d40*/  FADD.FTZ R40, R8, R13 ;  /* 0x0000000d08287221 */ /* 0x000fc80000010000 */
[----:B------:R-:W-:Y:S02]  /*4d50*/  FADD.FTZ R13, R99, R40 ;  /* 0x00000028630d7221 */ /* 0x000fe40000010000 */
[----:B------:R-:W2:Y:S01]  /*4d60*/  MUFU.EX2 R24, R31 ;  /* 0x0000001f00187308 */ /* 0x000ea20000000800 */
[----:B0-----:R-:W-:Y:S01]  /*4d70*/  FADD.FTZ R38, R20, R7 ;  /* 0x0000000714267221 */ /* 0x001fe20000010000 */
[C---:B------:R-:W-:Y:S01]  /*4d80*/  FADD.FTZ R2, R160.reuse, R13 ;  /* 0x0000000da0027221 */ /* 0x040fe20000010000 */
[----:B------:R-:W-:Y:S02]  /*4d90*/  F2FP.F16.F32.PACK_AB R160, R160, R99 ;  /* 0x00000063a0a0723e */ /* 0x000fe400000000ff */
[----:B------:R-:W-:Y:S01]  /*4da0*/  F2FP.F16.F32.PACK_AB R179, R20, R25 ;  /* 0x0000001914b3723e */ /* 0x000fe200000000ff */
[----:B------:R-:W-:Y:S02]  /*4db0*/  FADD.FTZ R13, R95, R2 ;  /* 0x000000025f0d7221 */ /* 0x000fe40000010000 */
        /* <DEDUP_REMOVED lines=76> */
[----:B------:R-:W-:-:S03]  /*5280*/  F2FP.F16.F32.PACK_AB R153, R0, R107 ;  /* 0x0000006b0099723e */ /* 0x000fc600000000ff */
[----:B-1----:R-:W-:-:S04]  /*5290*/  FADD.FTZ R3, R105, R12 ;  /* 0x0000000c69037221 */ /* 0x002fc80000010000 */
[C---:B--2---:R-:W-:Y:S01]  /*52a0*/  FADD.FTZ R0, R10.reuse, R3 ;  /* 0x000000030a007221 */ /* 0x044fe20000010000 */
        /* <DEDUP_REMOVED lines=13> */
.L_x_8074:
[----:B------:R-:W-:-:S11]  /*5380*/  UISETP.NE.AND UP2, UPT, UR7, 0x1, UPT ;  /* 0x000000010700788c */ /* 0x000fd6000bf45270 */
[----:B------:R-:W-:Y:S02]  /*5390*/  @UP2 ULDC.64 UR10, c[0x0][0x9e8] ;  /* 0x00027a00000a2ab9 */ /* 0x000fe40000000a00 */
[----:B------:R-:W-:-:S04]  /*53a0*/  UIMAD.WIDE.U32 UR14, UR18, UR10, URZ ;  /* 0x0000000a120e72a5 */ /* 0x000fc8000f8e003f */
[----:B------:R-:W-:-:S12]  /*53b0*/  @UP2 USHF.R.U32.HI UR18, URZ, UR11, UR15 ;  /* 0x0000000b3f122299 */ /* 0x000fd8000801160f */
.L_x_8075:
[----:B------:R-:W-:-:S04]  /*53c0*/  UIMAD UR7, UR18, UR7, UR7 ;  /* 0x00000007120772a4 */ /* 0x000fc8000f8e0207 */
[----:B------:R-:W-:-:S04]  /*53d0*/  UISETP.LT.AND UP2, UPT, UR6, UR7, UPT ;  /* 0x000000070600728c */ /* 0x000fc8000bf41270 */
[----:B------:R-:W-:-:S12]  /*53e0*/  USEL UR6, UR6, UR7, UP2 ;  /* 0x0000000706067287 */ /* 0x000fd80009000000 */
.L_x_8073:
        /* <DEDUP_REMOVED lines=43> */
.L_x_8093:
        /* <DEDUP_REMOVED lines=9> */
.L_x_8078:
[----:B------:R-:W-:Y:S01]  /*5730*/  ULEA UR6, UR57, UR41, 0x3 ;  /* 0x0000002939067291 */ /* 0x000fe2000f8e183f */
[----:B------:R-:W-:-:S05]  /*5740*/  IMAD.U32 R6, RZ, RZ, UR56 ;  /* 0x00000038ff067e24 */ /* 0x000fca000f8e00ff */
[----:B------:R-:W-:-:S04]  /*5750*/  SHF.L.U32 R6, R6, 0x1f, RZ ;  /* 0x0000001f06067819 */ /* 0x000fc800000006ff */
[----:B------:R0:W1:Y:S01]  /*5760*/  SYNCS.PHASECHK.TRANS64.TRYWAIT P2, [UR6+0x28830], R6 ;  /* 0x02883006ff0075a7 */ /* 0x0000620008040146 */
[----:B------:R-:W-:Y:S05]  /*5770*/  @!P0 BRA `(.L_x_8079) ;  /* 0x0000000000048947 */ /* 0x000fea0003800000 */
[----:B------:R-:W-:Y:S01]  /*5780*/  BPT.TRAP 0x1 ;  /* 0x000000040000795c */ /* 0x000fe20000300000 */
.L_x_8079:
[----:B-1----:R-:W-:Y:S05]  /*5790*/  @P2 BRA `(.L_x_8077) ;  /* 0x0000000000082947 */ /* 0x002fea0003800000 */
[----:B------:R-:W1:Y:S02]  /*57a0*/  SYNCS.PHASECHK.TRANS64.TRYWAIT P2, [UR6+0x28830], R6 ;  /* 0x02883006ff0075a7 */ /* 0x000e640008040146 */
[----:B-1----:R-:W-:Y:S05]  /*57b0*/  @!P2 BRA `(.L_x_8080) ;  /* 0x00000128009ca947 */ /* 0x002fea0003800000 */
.L_x_8077:
        /* <DEDUP_REMOVED lines=45> */
.L_x_8082:
[----:B------:R-:W-:Y:S01]  /*5a90*/  ULEA UR6, UR45, UR41, 0x3 ;  /* 0x000000292d067291 */ /* 0x000fe2000f8e183f */
[----:B------:R-:W-:-:S05]  /*5aa0*/  IMAD.U32 R6, RZ, RZ, UR46 ;  /* 0x0000002eff067e24 */ /* 0x000fca000f8e00ff */
[----:B------:R-:W-:-:S04]  /*5ab0*/  SHF.L.U32 R6, R6, 0x1f, RZ ;  /* 0x0000001f06067819 */ /* 0x000fc800000006ff */
[----:B------:R0:W1:Y:S01]  /*5ac0*/  SYNCS.PHASECHK.TRANS64.TRYWAIT P2, [UR6+0x28850], R6 ;  /* 0x02885006ff0075a7 */ /* 0x0000620008040146 */
[----:B------:R-:W-:Y:S05]  /*5ad0*/  @!P0 BRA `(.L_x_8083) ;  /* 0x0000000000048947 */ /* 0x000fea0003800000 */
[----:B------:R-:W-:Y:S01]  /*5ae0*/  BPT.TRAP 0x1 ;  /* 0x000000040000795c */ /* 0x000fe20000300000 */
.L_x_8083:
[----:B-1----:R-:W-:Y:S05]  /*5af0*/  @P2 BRA `(.L_x_8081) ;  /* 0x0000000000082947 */ /* 0x002fea0003800000 */
[----:B------:R-:W1:Y:S02]  /*5b00*/  SYNCS.PHASECHK.TRANS64.TRYWAIT P2, [UR6+0x28850], R6 ;  /* 0x02885006ff0075a7 */ /* 0x000e640008040146 */
[----:B-1----:R-:W-:Y:S05]  /*5b10*/  @!P2 BRA `(.L_x_8084) ;  /* 0x0000012400dca947 */ /* 0x002fea0003800000 */
.L_x_8081:
[----:B------:R-:W-:Y:S01]  /*5b20*/  UIADD3 UR6, UR41, 0x400, URZ ;  /* 0x0000040029067890 */ /* 0x000fe2000fffe03f */
[----:B------:R-:W-:Y:S01]  /*5b30*/  WARPGROUP.ARRIVE ;  /* 0x00000000000079c5 */ /* 0x000fe20000000000 */
[----:B------:R-:W-:Y:S01]  /*5b40*/  UMOV UR7, 0x40000040 ;  /* 0x4000004000077882 */ /* 0x000fe20000000000 */
[----:B------:R-:W-:Y:S01]  /*5b50*/  PLOP3.LUT P2, PT, PT, PT, UP0, 0x80, 0x0 ;  /* 0x000000000000781c */ /* 0x000fe20003f4f008 */
[----:B------:R-:W-:Y:S01]  /*5b60*/  USHF.R.U32.HI UR6, URZ, 0x4, UR6 ;  /* 0x000000043f067899 */ /* 0x000fe20008011606 */
[----:B------:R-:W-:Y:S01]  /*5b70*/  PLOP3.LUT P3, PT, PT, PT, UP0, 0x80, 0x0 ;  /* 0x000000000000781c */ /* 0x000fe20003f6f008 */
[----:B------:R-:W-:Y:S01]  /*5b80*/  FMUL.FTZ R8, R27, UR55 ;  /* 0x000000371b087c20 */ /* 0x000fe20008410000 */
[----:B------:R-:W-:Y:S01]  /*5b90*/  FMUL.FTZ R13, R25, UR55 ;  /* 0x00000037190d7c20 */ /* 0x000fe20008410000 */
[----:B------:R-:W-:Y:S01]  /*5ba0*/  ULOP3.LUT UR6, UR6, 0x3fff, URZ, 0xc0, !UPT ;  /* 0x00003fff06067892 */ /* 0x000fe2000f8ec03f */
[----:B------:R-:W-:Y:S01]  /*5bb0*/  FMUL.FTZ R27, R55, UR55 ;  /* 0x00000037371b7c20 */ /* 0x000fe20008410000 */
[----:B------:R-:W-:Y:S01]  /*5bc0*/  FMUL.FTZ R25, R50, UR55 ;  /* 0x0000003732197c20 */ /* 0x000fe20008410000 */
[----:B------:R-:W-:Y:S01]  /*5bd0*/  FMUL.FTZ R55, R61, UR55 ;  /* 0x000000373d377c20 */ /* 0x000fe20008410000 */
[----:B------:R-:W-:Y:S01]  /*5be0*/  ULOP3.LUT UR6, UR6, 0x4000000, URZ, 0xfc, !UPT ;  /* 0x0400000006067892 */ /* 0x000fe2000f8efc3f */
[----:B------:R-:W-:-:S02]  /*5bf0*/  VIADD R61, R17, UR38 ;  /* 0x00000026113d7c36 */ /* 0x000fc40008000000 */
[----:B-1----:R-:W-:Y:S01]  /*5c00*/  FMUL.FTZ R7, R26, UR55 ;  /* 0x000000371a077c20 */ /* 0x002fe20008410000 */
[----:B------:R-:W-:Y:S01]  /*5c10*/  IMAD.U32 R50, RZ, RZ, UR57 ;  /* 0x00000039ff327e24 */ /* 0x000fe2000f8e00ff */
[----:B------:R-:W-:Y:S01]  /*5c20*/  ULEA UR10, UR45, UR6, 0xb ;  /* 0x000000062d0a7291 */ /* 0x000fe2000f8e583f */
[----:B------:R-:W-:Y:S01]  /*5c30*/  FMUL.FTZ R26, R51, UR55 ;  /* 0x00000037331a7c20 */ /* 0x000fe20008410000 */
[----:B0-----:R-:W-:Y:S01]  /*5c40*/  FMUL.FTZ R6, R24, UR55 ;  /* 0x0000003718067c20 */ /* 0x001fe20008410000 */
[----:B------:R-:W-:Y:S01]  /*5c50*/  FMUL.FTZ R10, R30, UR55 ;  /* 0x000000371e0a7c20 */ /* 0x000fe20008410000 */
[----:B------:R-:W-:Y:S01]  /*5c60*/  @!P1 LEA R50, R50, UR41, 0x3 ;  /* 0x0000002932329c11 */ /* 0x000fe2000f8e18ff */
[----:B------:R-:W-:Y:S01]  /*5c70*/  FMUL.FTZ R24, R43, UR55 ;  /* 0x000000372b187c20 */ /* 0x000fe20008410000 */
[----:B------:R-:W-:Y:S01]  /*5c80*/  FMUL.FTZ R30, R63, UR55 ;  /* 0x000000373f1e7c20 */ /* 0x000fe20008410000 */
[----:B------:R-:W-:Y:S01]  /*5c90*/  UMOV UR6, UR10 ;  /* 0x0000000a00067c82 */ /* 0x000fe20008000000 */
[----:B------:R-:W-:Y:S01]  /*5ca0*/  FMUL.FTZ R43, R78, UR55 ;  /* 0x000000374e2b7c20 */ /* 0x000fe20008410000 */
[----:B------:R-:W-:Y:S01]  /*5cb0*/  HGMMA.64x128x16.F32 R88, R180, gdesc[UR4].tnspB, R88, gsb0 ;  /* 0x41e00004b4587df0 */ /* 0x000fe20008000858 */
[----:B------:R-:W-:Y:S01]  /*5cc0*/  UIADD3 UR6, UR10, 0x80, URZ ;  /* 0x000000800a067890 */ /* 0x000fe2000fffe03f */
[----:B------:R-:W-:Y:S01]  /*5cd0*/  @!P1 VIADD R50, R50, 0x28840 ;  /* 0x0002884032329836 */ /* 0x000fe20000000000 */
[----:B------:R-:W-:Y:S01]  /*5ce0*/  UMOV UR7, 0x40000040 ;  /* 0x4000004000077882 */ /* 0x000fe20000000000 */
        /* <DEDUP_REMOVED lines=79> */
[----:B------:R0:W0:Y:S08]  /*61e0*/  MUFU.TANH R70, R81 ;  /* 0x0000005100467308 */ /* 0x0000300000002400 */
[----:B------:R-:W0:Y:S01]  /*61f0*/  MUFU.TANH R84, R84 ;  /* 0x0000005400547308 */ /* 0x000e220000002400 */
        /* <DEDUP_REMOVED lines=8> */
[----:B------:R-:W-:-:S05]  /*6280*/  FMUL.FTZ R36, R71, UR55 ;  /* 0x0000003747247c20 */ /* 0x000fca0008410000 */
[----:B------:R-:W-:Y:S01]  /*6290*/  HGMMA.64x128x16.F32 R88, R164, gdesc[UR4].tnspB, R88, gsb0 ;  /* 0x41e00004a4587df0 */ /* 0x000fe20008000858 */
[----:B------:R-:W-:Y:S01]  /*62a0*/  UIADD3 UR6, UR10, 0x280, URZ ;  /* 0x000002800a067890 */ /* 0x000fe2000fffe03f */
[----:B------:R-:W0:Y:S01]  /*62b0*/  MUFU.TANH R168, R168 ;  /* 0x000000a800a87308 */ /* 0x000e220000002400 */
[----:B------:R-:W-:-:S07]  /*62c0*/  UMOV UR7, 0x40000040 ;  /* 0x4000004000077882 */ /* 0x000fce0000000000 */
[----:B------:R-:W0:Y:S01]  /*62d0*/  MUFU.TANH R36, R36 ;  /* 0x0000002400247308 */ /* 0x000e220000002400 */
[----:B------:R-:W-:Y:S02]  /*62e0*/  WARPGROUP.DEPBAR.LE gsb0, 0x0 ;  /* 0x00008000000079c5 */ /* 0x000fe40000010000 */
        /* <DEDUP_REMOVED lines=8> */
[----:B------:R-:W-:Y:S01]  /*6370*/  IADD3 R56, -R23, 0xb, RZ ;  /* 0x0000000b17387810 */ /* 0x000fe20007ffe1ff */
        /* <DEDUP_REMOVED lines=10> */
[----:B------:R-:W-:Y:S01]  /*6420*/  IMAD.U32 R62, RZ, RZ, UR44 ;  /* 0x0000002cff3e7e24 */ /* 0x000fe2000f8e00ff */
[----:B------:R-:W0:Y:S04]  /*6430*/  MUFU.TANH R164, R164 ;  /* 0x000000a400a47308 */ /* 0x000e280000002400 */
[----:B------:R-:W-:-:S04]  /*6440*/  IADD3 R57, -R62, UR39, R57 ;  /* 0x000000273e397c10 */ /* 0x000fc8000fffe139 */
        /* <DEDUP_REMOVED lines=24> */
[----:B------:R-:W0:Y:S01]  /*65d0*/  MUFU.TANH R160, R160 ;  /* 0x000000a000a07308 */ /* 0x000e220000002400 */
[----:B------:R-:W-:-:S07]  /*65e0*/  VIADD R82, R57, UR54 ;  /* 0x0000003639527c36 */ /* 0x000fce0008000000 */
        /* <DEDUP_REMOVED lines=14> */
[----:B------:R-:W-:Y:S02]  /*66d0*/  @!P1 PRMT R51, RZ, 0x654, R50 ;  /* 0x00000654ff339816 */ /* 0x000fe40000000032 */
[----:B------:R0:W0:Y:S01]  /*66e0*/  MUFU.TANH R50, R86 ;  /* 0x0000005600327308 */ /* 0x0000220000002400 */
[----:B------:R-:W5:Y:S02]  /*66f0*/  SHFL.IDX PT, R63, R61, RZ, 0x1c1f ;  /* 0x001c1fff3d3f7589 */ /* 0x000f6400000e0000 */
[----:B-----5:R-:W-:Y:S01]  /*6700*/  IMAD.IADD R62, R82, 0x1, R63 ;  /* 0x00000001523e7824 */ /* 0x020fe200078e023f */
[----:B------:R-:W-:Y:S02]  /*6710*/  WARPGROUP.DEPBAR.LE gsb0, 0x0 ;  /* 0x00008000000079c5 */ /* 0x000fe40000010000 */
[----:B------:R0:W-:Y:S06]  /*6720*/  BAR.ARV R56, 0x100 ;  /* 0x000400380000751d */ /* 0x0001ec0000002000 */
[----:B------:R5:W-:Y:S01]  /*6730*/  @!P1 SYNCS.ARRIVE.TRANS64.RED.A1T0 RZ, [R51+URZ], RZ ;  /* 0x000000ff33ff99a7 */ /* 0x000be2000810043f */
[----:B------:R-:W-:-:S04]  /*6740*/  VIADD R152, R57, UR52 ;  /* 0x0000003439987c36 */ /* 0x000fc80008000000 */
[----:B------:R-:W-:Y:S02]  /*6750*/  IMAD.IADD R64, R152, 0x1, R63 ;  /* 0x0000000198407824 */ /* 0x000fe400078e023f */
[----:B-----5:R-:W-:-:S06]  /*6760*/  FMUL.FTZ R51, R87, UR55 ;  /* 0x0000003757337c20 */ /* 0x020fcc0008410000 */
[----:B------:R-:W0:Y:S01]  /*6770*/  MUFU.TANH R51, R51 ;  /* 0x0000003300337308 */ /* 0x000e220000002400 */
[----:B-1234-:R-:W-:Y:S05]  /*6780*/  @P2 BRA `(.L_x_8085) ;  /* 0x00000000005c2947 */ /* 0x01efea0003800000 */
[----:B0-----:R-:W-:Y:S01]  /*6790*/  IMAD.U32 R56, RZ, RZ, UR44 ;  /* 0x0000002cff387e24 */ /* 0x001fe2000f8e00ff */
        /* <DEDUP_REMOVED lines=12> */
.L_x_8087:
[----:B------:R-:W-:-:S05]  /*6860*/  IMAD.U32 R65, RZ, RZ, UR53 ;  /* 0x00000035ff417e24 */ /* 0x000fca000f8e00ff */
[----:B------:R-:W-:-:S13]  /*6870*/  ISETP.NE.AND P2, PT, R65, 0x1, PT ;  /* 0x000000014100780c */ /* 0x000fda0003f45270 */
[----:B------:R-:W0:Y:S02]  /*6880*/  @P2 LDC.64 R56, c[0x0][0x9e8] ;  /* 0x00027a00ff382b82 */ /* 0x000e240000000a00 */
[----:B0-----:R-:W-:-:S05]  /*6890*/  @P2 IMAD.HI.U32 R56, R63, R56, RZ ;  /* 0x000000383f382227 */ /* 0x001fca00078e00ff */
[----:B------:R-:W-:-:S07]  /*68a0*/  @P2 SHF.R.U32.HI R63, RZ, R57, R56 ;  /* 0x00000039ff3f2219 */ /* 0x000fce0000011638 */
.L_x_8088:
[----:B------:R-:W-:Y:S05]  /*68b0*/  BSYNC B0 ;  /* 0x0000000000007941 */ /* 0x000fea0003800000 */
.L_x_8086:
[----:B------:R-:W-:-:S04]  /*68c0*/  IMAD R63, R63, R65, -R78 ;  /* 0x000000413f3f7224 */ /* 0x000fc800078e0a4e */
[----:B------:R-:W-:-:S05]  /*68d0*/  IMAD R63, R16, -0x2, R63 ;  /* 0xfffffffe103f7824 */ /* 0x000fca00078e023f */
[----:B------:R-:W-:Y:S02]  /*68e0*/  VIADDMNMX R62, R63, R65, R62, PT ;  /* 0x000000413f3e7246 */ /* 0x000fe4000380013e */
[----:B------:R-:W-:-:S07]  /*68f0*/  VIMNMX R64, R64, R63, !PT ;  /* 0x0000003f40407248 */ /* 0x000fce0007fe0100 */
.L_x_8085:
[----:B------:R-:W-:Y:S01]  /*6900*/  ISETP.GT.AND P2, PT, R3, -0x1, PT ;  /* 0xffffffff0300780c */ /* 0x000fe20003f44270 */
[----:B------:R-:W1:Y:S03]  /*6910*/  SHFL.IDX PT, R155, R61, 0x1, 0x1c1f ;  /* 0x003c1f003d9b7f89 */ /* 0x000e6600000e0000 */
[C---:B------:R-:W-:Y:S02]  /*6920*/  ISETP.GT.AND P5, PT, R64.reuse, RZ, P2 ;  /* 0x000000ff4000720c */ /* 0x040fe400017a4270 */
[----:B------:R-:W-:Y:S02]  /*6930*/  ISETP.GT.AND P4, PT, R64, 0x1, P2 ;  /* 0x000000014000780c */ /* 0x000fe40001784270 */
[----:B------:R-:W-:Y:S02]  /*6940*/  ISETP.LT.OR P5, PT, R62, 0x1, P5 ;  /* 0x000000013e00780c */ /* 0x000fe40002fa1670 */
[----:B------:R-:W-:-:S02]  /*6950*/  ISETP.GT.AND P6, PT, R64, 0x8, P2 ;  /* 0x000000084000780c */ /* 0x000fc400017c4270 */
[----:B0-----:R-:W-:Y:S02]  /*6960*/  FSEL R163, R6, -INF , !P5 ;  /* 0xff80000006a37808 */ /* 0x001fe40006800000 */
[C---:B------:R-:W-:Y:S02]  /*6970*/  ISETP.GT.AND P5, PT, R64.reuse, 0x10, P2 ;  /* 0x000000104000780c */ /* 0x040fe400017a4270 */
[----:B------:R-:W-:Y:S02]  /*6980*/  ISETP.GT.AND P3, PT, R64, 0x9, P2 ;  /* 0x000000094000780c */ /* 0x000fe40001764270 */
[C---:B------:R-:W-:Y:S02]  /*6990*/  ISETP.LT.OR P5, PT, R62.reuse, 0x11, P5 ;  /* 0x000000113e00780c */ /* 0x040fe40002fa1670 */
[----:B------:R-:W-:Y:S02]  /*69a0*/  ISETP.LT.OR P4, PT, R62, 0x2, P4 ;  /* 0x000000023e00780c */ /* 0x000fe40002781670 */
[----:B------:R-:W-:-:S02]  /*69b0*/  FSEL R183, R166, -INF , !P5 ;  /* 0xff800000a6b77808 */ /* 0x000fc40006800000 */
        /* <DEDUP_REMOVED lines=23> */
[----:B-1----:R-:W-:Y:S01]  /*6b30*/  IMAD.IADD R46, R82, 0x1, R155 ;  /* 0x00000001522e7824 */ /* 0x002fe200078e029b */
        /* <DEDUP_REMOVED lines=79> */
.L_x_8091:
[----:B------:R-:W-:-:S05]  /*7030*/  IMAD.U32 R6, RZ, RZ, UR53 ;  /* 0x00000035ff067e24 */ /* 0x000fca000f8e00ff */
[----:B------:R-:W-:-:S13]  /*7040*/  ISETP.NE.AND P3, PT, R6, 0x1, PT ;  /* 0x000000010600780c */ /* 0x000fda0003f65270 */
[----:B------:R-:W0:Y:S02]  /*7050*/  @P3 LDC.64 R40, c[0x0][0x9e8] ;  /* 0x00027a00ff283b82 */ /* 0x000e240000000a00 */
[----:B0-----:R-:W-:-:S05]  /*7060*/  @P3 IMAD.HI.U32 R40, R13, R40, RZ ;  /* 0x000000280d283227 */ /* 0x001fca00078e00ff */
[----:B------:R-:W-:-:S07]  /*7070*/  @P3 SHF.R.U32.HI R13, RZ, R41, R40 ;  /* 0x00000029ff0d3219 */ /* 0x000fce0000011628 */
.L_x_8092:
[----:B------:R-:W-:Y:S05]  /*7080*/  BSYNC B0 ;  /* 0x0000000000007941 */ /* 0x000fea0003800000 */
.L_x_8090:
[----:B------:R-:W-:-:S04]  /*7090*/  IMAD R13, R13, R6, -R78 ;  /* 0x000000060d0d7224 */ /* 0x000fc800078e0a4e */
[----:B------:R-:W-:-:S05]  /*70a0*/  IMAD R13, R16, -0x2, R13 ;  /* 0xfffffffe100d7824 */ /* 0x000fca00078e020d */
[----:B------:R-:W-:Y:S02]  /*70b0*/  VIADDMNMX R46, R13, R6, R46, PT ;  /* 0x000000060d2e7246 */ /* 0x000fe4000380012e */
[----:B------:R-:W-:-:S07]  /*70c0*/  VIMNMX R48, R48, R13, !PT ;  /* 0x0000000d30307248 */ /* 0x000fce0007fe0100 */
.L_x_8089:
[----:B------:R-:W-:Y:S01]  /*70d0*/  FMNMX.FTZ R6, R163, R4, !PT ;  /* 0x00000004a3067209 */ /* 0x000fe20007810000 */
[----:B------:R-:W-:Y:S01]  /*70e0*/  UMOV UR46, UR56 ;  /* 0x00000038002e7c82 */ /* 0x000fe20008000000 */
[C---:B------:R-:W-:Y:S02]  /*70f0*/  ISETP.GT.AND P4, PT, R48.reuse, 0x1, P2 ;  /* 0x000000013000780c */ /* 0x040fe40001784270 */
        /* <DEDUP_REMOVED lines=25> */
[----:B------:R-:W-:Y:S02]  /*7290*/  ISETP.GT.AND P3, PT, R48, 0x18, P2 ;  /* 0x000000183000780c */ /* 0x000fe40001764270 */
[----:B------:R-:W-:Y:S02]  /*72a0*/  FMNMX.FTZ R6, R83, R6, !PT ;  /* 0x0000000653067209 */ /* 0x000fe40007810000 */
[----:B------:R-:W-:-:S02]  /*72b0*/  ISETP.LT.OR P3, PT, R46, 0x19, P3 ;  /* 0x000000192e00780c */ /* 0x000fc40001f61670 */
        /* <DEDUP_REMOVED lines=25> */
[----:B------:R-:W-:-:S04]  /*7450*/  ISETP.GT.AND P5, PT, R48, 0x19, P2 ;  /* 0x000000193000780c */ /* 0x000fc800017a4270 */
[----:B------:R-:W-:Y:S02]  /*7460*/  FSEL R8, R8, RZ, P6 ;  /* 0x000000ff08087208 */ /* 0x000fe40003000000 */
[----:B------:R-:W-:-:S03]  /*7470*/  ISETP.LT.OR P5, PT, R46, 0x1a, P5 ;  /* 0x0000001a2e00780c */ /* 0x000fc60002fa1670 */
[-CC-:B------:R-:W-:Y:S01]  /*7480*/  FFMA.FTZ R9, R163, R6.reuse, -R8.reuse ;  /* 0x00000006a3097223 */ /* 0x180fe20000010808 */
[----:B------:R-:W-:Y:S01]  /*7490*/  FSEL R163, R11, -INF , !P4 ;  /* 0xff8000000ba37808 */ /* 0x000fe20006000000 */
[-CC-:B------:R-:W-:Y:S01]  /*74a0*/  FFMA.FTZ R180, R171, R6.reuse, -R8.reuse ;  /* 0x00000006abb47223 */ /* 0x180fe20000010808 */
[----:B------:R-:W-:Y:S01]  /*74b0*/  ISETP.GT.AND P4, PT, R48, 0x20, P2 ;  /* 0x000000203000780c */ /* 0x000fe20001784270 */
[-CC-:B------:R-:W-:Y:S01]  /*74c0*/  FFMA.FTZ R182, R169, R6.reuse, -R8.reuse ;  /* 0x00000006a9b67223 */ /* 0x180fe20000010808 */
[----:B------:R-:W-:Y:S01]  /*74d0*/  FSEL R11, R20, -INF , !P3 ;  /* 0xff800000140b7808 */ /* 0x000fe20005800000 */
[-CC-:B------:R-:W-:Y:S01]  /*74e0*/  FFMA.FTZ R178, R181, R6.reuse, -R8.reuse ;  /* 0x00000006b5b27223 */ /* 0x180fe20000010808 */
[----:B------:R-:W-:Y:S01]  /*74f0*/  ISETP.LT.OR P4, PT, R46, 0x21, P4 ;  /* 0x000000212e00780c */ /* 0x000fe20002781670 */
[-CC-:B------:R-:W-:Y:S01]  /*7500*/  FFMA.FTZ R172, R173, R6.reuse, -R8.reuse ;  /* 0x00000006adac7223 */ /* 0x180fe20000010808 */
[C---:B------:R-:W-:Y:S01]  /*7510*/  ISETP.GT.AND P3, PT, R48.reuse, 0x21, P2 ;  /* 0x000000213000780c */ /* 0x040fe20001764270 */
[-CC-:B------:R-:W-:Y:S01]  /*7520*/  FFMA.FTZ R174, R161, R6.reuse, -R8.reuse ;  /* 0x00000006a1ae7223 */ /* 0x180fe20000010808 */
[----:B------:R-:W-:Y:S01]  /*7530*/  FSEL R21, R21, -INF , !P4 ;  /* 0xff80000015157808 */ /* 0x000fe20006000000 */
[-CC-:B------:R-:W-:Y:S01]  /*7540*/  FFMA.FTZ R168, R87, R6.reuse, -R8.reuse ;  /* 0x0000000657a87223 */ /* 0x180fe20000010808 */
[----:B------:R-:W-:Y:S01]  /*7550*/  ISETP.GT.AND P4, PT, R48, RZ, P2 ;  /* 0x000000ff3000720c */ /* 0x000fe20001784270 */
[-CC-:B------:R-:W-:Y:S01]  /*7560*/  FFMA.FTZ R176, R183, R6.reuse, -R8.reuse ;  /* 0x00000006b7b07223 */ /* 0x180fe20000010808 */
[----:B------:R-:W-:Y:S01]  /*7570*/  FSEL R167, R15, -INF , !P5 ;  /* 0xff8000000fa77808 */ /* 0x000fe20006800000 */
[-CC-:B------:R-:W-:Y:S01]  /*7580*/  FFMA.FTZ R15, R175, R6.reuse, -R8.reuse ;  /* 0x00000006af0f7223 */ /* 0x180fe20000010808 */
[----:B------:R-:W-:Y:S01]  /*7590*/  ISETP.LT.OR P4, PT, R46, 0x1, P4 ;  /* 0x000000012e00780c */ /* 0x000fe20002781670 */
[-CC-:B------:R-:W-:Y:S01]  /*75a0*/  FFMA.FTZ R170, R83, R6.reuse, -R8.reuse ;  /* 0x0000000653aa7223 */ /* 0x180fe20000010808 */
[----:B------:R-:W-:Y:S01]  /*75b0*/  ISETP.GT.AND P5, PT, R48, 0x28, P2 ;  /* 0x000000283000780c */ /* 0x000fe200017a4270 */
[-CC-:B------:R-:W-:Y:S01]  /*75c0*/  FFMA.FTZ R164, R79, R6.reuse, -R8.reuse ;  /* 0x000000064fa47223 */ /* 0x180fe20000010808 */
[----:B------:R-:W-:Y:S01]  /*75d0*/  FSEL R10, R7, -INF , !P4 ;  /* 0xff800000070a7808 */ /* 0x000fe20006000000 */
[-CC-:B------:R-:W-:Y:S01]  /*75e0*/  FFMA.FTZ R166, R75, R6.reuse, -R8.reuse ;  /* 0x000000064ba67223 */ /* 0x180fe20000010808 */
[----:B------:R-:W-:Y:S01]  /*75f0*/  ISETP.LT.OR P3, PT, R46, 0x22, P3 ;  /* 0x000000222e00780c */ /* 0x000fe20001f61670 */
[----:B------:R0:W-:Y:S01]  /*7600*/  MUFU.EX2 R7, R15 ;  /* 0x0000000f00077308 */ /* 0x0001e20000000800 */
[----:B------:R-:W-:Y:S01]  /*7610*/  FMNMX.FTZ R12, R10, R5, !PT ;  /* 0x000000050a0c7209 */ /* 0x000fe20007810000 */
[-CC-:B------:R-:W-:Y:S01]  /*7620*/  FFMA.FTZ R158, R57, R6.reuse, -R8.reuse ;  /* 0x00000006399e7223 */ /* 0x180fe20000010808 */
[----:B------:R-:W-:Y:S01]  /*7630*/  ISETP.LT.OR P5, PT, R46, 0x29, P5 ;  /* 0x000000292e00780c */ /* 0x000fe20002fa1670 */
[--C-:B------:R-:W-:Y:S01]  /*7640*/  FFMA.FTZ R156, R63, R6, -R8.reuse ;  /* 0x000000063f9c7223 */ /* 0x100fe20000010808 */
[----:B------:R-:W-:Y:S01]  /*7650*/  FMNMX.FTZ R12, R159, R12, !PT ;  /* 0x0000000c9f0c7209 */ /* 0x000fe20007810000 */
[--C-:B------:R-:W-:Y:S01]  /*7660*/  FFMA.FTZ R154, R49, R6, -R8.reuse ;  /* 0x00000006319a7223 */ /* 0x100fe20000010808 */
[----:B------:R-:W-:Y:S01]  /*7670*/  FSEL R171, R24, -INF , !P3 ;  /* 0xff80000018ab7808 */ /* 0x000fe20005800000 */
[----:B------:R-:W-:Y:S01]  /*7680*/  MUFU.EX2 R9, R9 ;  /* 0x0000000900097308 */ /* 0x000fe20000000800 */
[----:B------:R-:W-:Y:S01]  /*7690*/  FMNMX.FTZ R12, R155, R12, !PT ;  /* 0x0000000c9b0c7209 */ /* 0x000fe20007810000 */
[-CC-:B0-----:R-:W-:Y:S01]  /*76a0*/  FFMA.FTZ R15, R179, R6.reuse, -R8.reuse ;  /* 0x00000006b30f7223 */ /* 0x181fe20000010808 */
[----:B------:R-:W-:Y:S01]  /*76b0*/  ISETP.GT.AND P3, PT, R48, 0x29, P2 ;  /* 0x000000293000780c */ /* 0x000fe20001764270 */
[--C-:B------:R-:W-:Y:S01]  /*76c0*/  FFMA.FTZ R160, R65, R6, -R8.reuse ;  /* 0x0000000641a07223 */ /* 0x100fe20000010808 */
[----:B------:R-:W-:Y:S01]  /*76d0*/  FMNMX.FTZ R12, R157, R12, !PT ;  /* 0x0000000c9d0c7209 */ /* 0x000fe20007810000 */
[--C-:B------:R-:W-:Y:S01]  /*76e0*/  FFMA.FTZ R162, R67, R6, -R8.reuse ;  /* 0x0000000643a27223 */ /* 0x100fe20000010808 */
[----:B------:R-:W-:Y:S01]  /*76f0*/  FSEL R169, R28, -INF , !P5 ;  /* 0xff8000001ca97808 */ /* 0x000fe20006800000 */
[----:B------:R-:W-:Y:S01]  /*7700*/  MUFU.EX2 R180, R180 ;  /* 0x000000b400b47308 */ /* 0x000fe20000000800 */
[----:B------:R-:W-:Y:S01]  /*7710*/  FMNMX.FTZ R12, R41, R12, !PT ;  /* 0x0000000c290c7209 */ /* 0x000fe20007810000 */
[-CC-:B------:R-:W-:Y:S01]  /*7720*/  FFMA.FTZ R85, R85, R6.reuse, -R8.reuse ;  /* 0x0000000655557223 */ /* 0x180fe20000010808 */
[----:B------:R-:W-:Y:S01]  /*7730*/  ISETP.GT.AND P5, PT, R48, 0x30, P2 ;  /* 0x000000303000780c */ /* 0x000fe200017a4270 */
[--C-:B------:R-:W-:Y:S01]  /*7740*/  FFMA.FTZ R65, R73, R6, -R8.reuse ;  /* 0x0000000649417223 */ /* 0x100fe20000010808 */
[----:B------:R-:W-:Y:S01]  /*7750*/  FMNMX.FTZ R12, R163, R12, !PT ;  /* 0x0000000ca30c7209 */ /* 0x000fe20007810000 */
[--C-:B------:R-:W-:Y:S01]  /*7760*/  FFMA.FTZ R67, R71, R6, -R8.reuse ;  /* 0x0000000647437223 */ /* 0x100fe20000010808 */
[----:B------:R-:W-:Y:S01]  /*7770*/  ISETP.LT.OR P4, PT, R46, 0x2a, P3 ;  /* 0x0000002a2e00780c */ /* 0x000fe20001f81670 */
[----:B------:R-:W-:Y:S01]  /*7780*/  MUFU.EX2 R182, R182 ;  /* 0x000000b600b67308 */ /* 0x000fe20000000800 */
[----:B------:R-:W-:Y:S01]  /*7790*/  FMNMX.FTZ R12, R11, R12, !PT ;  /* 0x0000000c0b0c7209 */ /* 0x000fe20007810000 */
[-CC-:B------:R-:W-:Y:S01]  /*77a0*/  FFMA.FTZ R61, R61, R6.reuse, -R8.reuse ;  /* 0x000000063d3d7223 */ /* 0x180fe20000010808 */
[----:B------:R-:W-:Y:S01]  /*77b0*/  ISETP.GT.AND P3, PT, R48, 0x31, P2 ;  /* 0x000000313000780c */ /* 0x000fe20001764270 */
[--C-:B------:R-:W-:Y:S01]  /*77c0*/  FFMA.FTZ R55, R55, R6, -R8.reuse ;  /* 0x0000000637377223 */ /* 0x100fe20000010808 */
[----:B------:R-:W-:Y:S01]  /*77d0*/  FMNMX.FTZ R12, R167, R12, !PT ;  /* 0x0000000ca70c7209 */ /* 0x000fe20007810000 */
[-CC-:B------:R-:W-:Y:S01]  /*77e0*/  FFMA.FTZ R152, R59, R6.reuse, -R8.reuse ;  /* 0x000000063b987223 */ /* 0x180fe20000010808 */
[----:B------:R-:W-:Y:S01]  /*77f0*/  FSEL R175, R14, -INF , !P4 ;  /* 0xff8000000eaf7808 */ /* 0x000fe20006000000 */
[--C-:B------:R-:W-:Y:S01]  /*7800*/  FFMA.FTZ R14, R153, R6, -R8.reuse ;  /* 0x00000006990e7223 */ /* 0x100fe20000010808 */
[----:B------:R-:W-:Y:S01]  /*7810*/  FMNMX.FTZ R12, R21, R12, !PT ;  /* 0x0000000c150c7209 */ /* 0x000fe20007810000 */
[----:B------:R-:W-:Y:S01]  /*7820*/  MUFU.EX2 R176, R176 ;  /* 0x000000b000b07308 */ /* 0x000fe20000000800 */
[----:B------:R-:W-:Y:S01]  /*7830*/  ISETP.LT.OR P5, PT, R46, 0x31, P5 ;  /* 0x000000312e00780c */ /* 0x000fe20002fa1670 */
[--C-:B------:R-:W-:Y:S01]  /*7840*/  FFMA.FTZ R53, R53, R6, -R8.reuse ;  /* 0x0000000635357223 */ /* 0x100fe20000010808 */
[----:B------:R-:W-:Y:S01]  /*7850*/  FMNMX.FTZ R12, R171, R12, !PT ;  /* 0x0000000cab0c7209 */ /* 0x000fe20007810000 */
[----:B------:R-:W-:Y:S01]  /*7860*/  FFMA.FTZ R47, R47, R6, -R8 ;  /* 0x000000062f2f7223 */ /* 0x000fe20000010808 */
[----:B------:R-:W-:Y:S01]  /*7870*/  ISETP.GT.AND P4, PT, R48, 0x38, P2 ;  /* 0x000000383000780c */ /* 0x000fe20001784270 */
[----:B------:R-:W-:Y:S01]  /*7880*/  IMAD.U32 R28, RZ, RZ, UR45 ;  /* 0x0000002dff1c7e24 */ /* 0x000fe2000f8e00ff */
[----:B------:R-:W-:Y:S01]  /*7890*/  FMNMX.FTZ R12, R169, R12, !PT ;  /* 0x0000000ca90c7209 */ /* 0x000fe20007810000 */
[----:B------:R-:W-:Y:S01]  /*78a0*/  MUFU.EX2 R15, R15 ;  /* 0x0000000f000f7308 */ /* 0x000fe20000000800 */
[----:B------:R-:W-:Y:S01]  /*78b0*/  ISETP.LT.OR P3, PT, R46, 0x32, P3 ;  /* 0x000000322e00780c */ /* 0x000fe20001f61670 */
[----:B------:R-:W-:Y:S01]  /*78c0*/  UMOV UR45, UR57 ;  /* 0x00000039002d7c82 */ /* 0x000fe20008000000 */
[----:B------:R-:W-:-:S02]  /*78d0*/  FSEL R25, R25, -INF , !P5 ;  /* 0xff80000019197808 */ /* 0x000fc40006800000 */
[----:B------:R-:W-:Y:S02]  /*78e0*/  FMNMX.FTZ R12, R175, R12, !PT ;  /* 0x0000000caf0c7209 */ /* 0x000fe40007810000 */
[----:B------:R-:W-:Y:S01]  /*78f0*/  ISETP.GT.AND P5, PT, R48, 0x39, P2 ;  /* 0x000000393000780c */ /* 0x000fe200017a4270 */
[----:B------:R-:W-:Y:S01]  /*7900*/  MUFU.EX2 R178, R178 ;  /* 0x000000b200b27308 */ /* 0x000fe20000000800 */
[----:B------:R-:W-:Y:S02]  /*7910*/  FSEL R179, R26, -INF , !P3 ;  /* 0xff8000001ab37808 */ /* 0x000fe40005800000 */
[----:B------:R-:W-:Y:S02]  /*7920*/  ISETP.LT.OR P4, PT, R46, 0x39, P4 ;  /* 0x000000392e00780c */ /* 0x000fe40002781670 */
[----:B------:R-:W-:Y:S02]  /*7930*/  FMNMX.FTZ R12, R25, R12, !PT ;  /* 0x0000000c190c7209 */ /* 0x000fe40007810000 */
[----:B------:R-:W-:Y:S01]  /*7940*/  ISETP.GT.AND P3, PT, R48, 0x40, P2 ;  /* 0x000000403000780c */ /* 0x000fe20001764270 */
[----:B------:R-:W-:Y:S01]  /*7950*/  MUFU.EX2 R172, R172 ;  /* 0x000000ac00ac7308 */ /* 0x000fe20000000800 */
[----:B------:R-:W-:-:S02]  /*7960*/  ISETP.LT.OR P5, PT, R46, 0x3a, P5 ;  /* 0x0000003a2e00780c */ /* 0x000fc40002fa1670 */
[----:B------:R-:W-:Y:S02]  /*7970*/  FSEL R29, R29, -INF , !P4 ;  /* 0xff8000001d1d7808 */ /* 0x000fe40006000000 */
[----:B------:R-:W-:Y:S02]  /*7980*/  FMNMX.FTZ R12, R179, R12, !PT ;  /* 0x0000000cb30c7209 */ /* 0x000fe40007810000 */
[----:B------:R-:W-:Y:S01]  /*7990*/  ISETP.GT.AND P4, PT, R48, 0x41, P2 ;  /* 0x000000413000780c */ /* 0x000fe20001784270 */
[----:B------:R-:W-:Y:S01]  /*79a0*/  MUFU.EX2 R174, R174 ;  /* 0x000000ae00ae7308 */ /* 0x000fe20000000800 */
[----:B------:R-:W-:Y:S01]  /*79b0*/  FSEL R181, R27, -INF , !P5 ;  /* 0xff8000001bb57808 */ /* 0x000fe20006800000 */
[----:B------:R-:W-:Y:S01]  /*79c0*/  FFMA.FTZ R27, R177, R6, -R8 ;  /* 0x00000006b11b7223 */ /* 0x000fe20000010808 */
[----:B------:R-:W-:Y:S02]  /*79d0*/  ISETP.LT.OR P3, PT, R46, 0x41, P3 ;  /* 0x000000412e00780c */ /* 0x000fe40001f61670 */
[----:B------:R-:W-:-:S02]  /*79e0*/  FMNMX.FTZ R12, R29, R12, !PT ;  /* 0x0000000c1d0c7209 */ /* 0x000fc40007810000 */
[----:B------:R-:W-:Y:S01]  /*79f0*/  ISETP.GT.AND P5, PT, R48, 0x48, P2 ;  /* 0x000000483000780c */ /* 0x000fe200017a4270 */
[----:B------:R-:W-:Y:S01]  /*7a00*/  MUFU.EX2 R27, R27 ;  /* 0x0000001b001b7308 */ /* 0x000fe20000000800 */
[----:B------:R-:W-:Y:S02]  /*7a10*/  ISETP.LT.OR P4, PT, R46, 0x42, P4 ;  /* 0x000000422e00780c */ /* 0x000fe40002781670 */
[----:B------:R-:W-:Y:S02]  /*7a20*/  FSEL R177, R32, -INF , !P3 ;  /* 0xff80000020b17808 */ /* 0x000fe40005800000 */
[----:B------:R-:W-:Y:S02]  /*7a30*/  FMNMX.FTZ R12, R181, R12, !PT ;  /* 0x0000000cb50c7209 */ /* 0x000fe40007810000 */
[----:B------:R-:W-:Y:S01]  /*7a40*/  ISETP.GT.AND P3, PT, R48, 0x49, P2 ;  /* 0x000000493000780c */ /* 0x000fe20001764270 */
[----:B------:R-:W-:Y:S01]  /*7a50*/  MUFU.EX2 R168, R168 ;  /* 0x000000a800a87308 */ /* 0x000fe20000000800 */
[----:B------:R-:W-:Y:S01]  /*7a60*/  FSEL R173, R31, -INF , !P4 ;  /* 0xff8000001fad7808 */ /* 0x000fe20006000000 */
[----:B------:R-:W-:Y:S01]  /*7a70*/  FFMA.FTZ R31, R165, R6, -R8 ;  /* 0x00000006a51f7223 */ /* 0x000fe20000010808 */
[----:B------:R-:W-:-:S02]  /*7a80*/  ISETP.LT.OR P5, PT, R46, 0x49, P5 ;  /* 0x000000492e00780c */ /* 0x000fc40002fa1670 */
[----:B------:R-:W-:Y:S02]  /*7a90*/  FMNMX.FTZ R12, R177, R12, !PT ;  /* 0x0000000cb10c7209 */ /* 0x000fe40007810000 */
[----:B------:R-:W-:Y:S01]  /*7aa0*/  ISETP.GT.AND P4, PT, R48, 0x50, P2 ;  /* 0x000000503000780c */ /* 0x000fe20001784270 */
[----:B------:R-:W-:Y:S01]  /*7ab0*/  MUFU.EX2 R31, R31 ;  /* 0x0000001f001f7308 */ /* 0x000fe20000000800 */
[----:B------:R-:W-:Y:S02]  /*7ac0*/  ISETP.LT.OR P3, PT, R46, 0x4a, P3 ;  /* 0x0000004a2e00780c */ /* 0x000fe40001f61670 */
[----:B------:R-:W-:Y:S02]  /*7ad0*/  FSEL R33, R33, -INF , !P5 ;  /* 0xff80000021217808 */ /* 0x000fe40006800000 */
[----:B------:R-:W-:Y:S02]  /*7ae0*/  FMNMX.FTZ R12, R173, R12, !PT ;  /* 0x0000000cad0c7209 */ /* 0x000fe40007810000 */
[----:B------:R-:W-:Y:S01]  /*7af0*/  ISETP.GT.AND P5, PT, R48, 0x51, P2 ;  /* 0x000000513000780c */ /* 0x000fe200017a4270 */
[----:B------:R-:W-:Y:S01]  /*7b00*/  MUFU.EX2 R85, R85 ;  /* 0x0000005500557308 */ /* 0x000fe20000000800 */
[----:B------:R-:W-:-:S02]  /*7b10*/  FSEL R165, R30, -INF , !P3 ;  /* 0xff8000001ea57808 */ /* 0x000fc40005800000 */
[----:B------:R-:W-:Y:S02]  /*7b20*/  ISETP.LT.OR P4, PT, R46, 0x51, P4 ;  /* 0x000000512e00780c */ /* 0x000fe40002781670 */
[----:B------:R-:W-:Y:S02]  /*7b30*/  FMNMX.FTZ R12, R33, R12, !PT ;  /* 0x0000000c210c7209 */ /* 0x000fe40007810000 */
[----:B------:R-:W-:Y:S01]  /*7b40*/  ISETP.GT.AND P3, PT, R48, 0x58, P2 ;  /* 0x000000583000780c */ /* 0x000fe20001764270 */
[----:B------:R-:W-:Y:S01]  /*7b50*/  MUFU.EX2 R170, R170 ;  /* 0x000000aa00aa7308 */ /* 0x000fe20000000800 */
[----:B------:R-:W-:Y:S02]  /*7b60*/  ISETP.LT.OR P5, PT, R46, 0x52, P5 ;  /* 0x000000522e00780c */ /* 0x000fe40002fa1670 */
[----:B------:R-:W-:Y:S02]  /*7b70*/  FSEL R161, R34, -INF , !P4 ;  /* 0xff80000022a17808 */ /* 0x000fe40006000000 */
[----:B------:R-:W-:-:S02]  /*7b80*/  FMNMX.FTZ R12, R165, R12, !PT ;  /* 0x0000000ca50c7209 */ /* 0x000fc40007810000 */
[----:B------:R-:W-:Y:S01]  /*7b90*/  ISETP.GT.AND P4, PT, R48, 0x59, P2 ;  /* 0x000000593000780c */ /* 0x000fe20001784270 */
[----:B------:R-:W-:Y:S01]  /*7ba0*/  MUFU.EX2 R164, R164 ;  /* 0x000000a400a47308 */ /* 0x000fe20000000800 */
[----:B------:R-:W-:Y:S02]  /*7bb0*/  FSEL R153, R35, -INF , !P5 ;  /* 0xff80000023997808 */ /* 0x000fe40006800000 */
[----:B------:R-:W-:Y:S02]  /*7bc0*/  ISETP.LT.OR P3, PT, R46, 0x59, P3 ;  /* 0x000000592e00780c */ /* 0x000fe40001f61670 */
[----:B------:R-:W-:Y:S02]  /*7bd0*/  FMNMX.FTZ R12, R161, R12, !PT ;  /* 0x0000000ca10c7209 */ /* 0x000fe40007810000 */
[----:B------:R-:W-:Y:S01]  /*7be0*/  ISETP.GT.AND P5, PT, R48, 0x60, P2 ;  /* 0x000000603000780c */ /* 0x000fe200017a4270 */
[----:B------:R0:W-:Y:S01]  /*7bf0*/  MUFU.EX2 R35, R14 ;  /* 0x0000000e00237308 */ /* 0x0001e20000000800 */
[----:B------:R-:W-:-:S02]  /*7c00*/  ISETP.LT.OR P4, PT, R46, 0x5a, P4 ;  /* 0x0000005a2e00780c */ /* 0x000fc40002781670 */
[----:B------:R-:W-:Y:S02]  /*7c10*/  FSEL R87, R38, -INF , !P3 ;  /* 0xff80000026577808 */ /* 0x000fe40005800000 */
[----:B------:R-:W-:Y:S02]  /*7c20*/  FMNMX.FTZ R12, R153, R12, !PT ;  /* 0x0000000c990c7209 */ /* 0x000fe40007810000 */
[----:B------:R-:W-:Y:S01]  /*7c30*/  ISETP.GT.AND P3, PT, R48, 0x61, P2 ;  /* 0x000000613000780c */ /* 0x000fe20001764270 */
[----:B------:R-:W-:Y:S01]  /*7c40*/  MUFU.EX2 R166, R166 ;  /* 0x000000a600a67308 */ /* 0x000fe20000000800 */
[----:B------:R-:W-:Y:S01]  /*7c50*/  FSEL R183, R36, -INF , !P4 ;  /* 0xff80000024b77808 */ /* 0x000fe20006000000 */
[----:B0-----:R-:W-:Y:S01]  /*7c60*/  FFMA.FTZ R14, R77, R6, -R8 ;  /* 0x000000064d0e7223 */ /* 0x001fe20000010808 */
        /* <DEDUP_REMOVED lines=30> */
[C---:B------:R-:W-:Y:S02]  /*7e50*/  ISETP.LT.OR P5, PT, R46.reuse, 0x79, P5 ;  /* 0x000000792e00780c */ /* 0x040fe40002fa1670 */
[----:B------:R-:W-:Y:S02]  /*7e60*/  FSEL R77, R45, -INF , !P4 ;  /* 0xff8000002d4d7808 */ /* 0x000fe40006000000 */
[----:B------:R-:W-:Y:S02]  /*7e70*/  FMNMX.FTZ R12, R79, R12, !PT ;  /* 0x0000000c4f0c7209 */ /* 0x000fe40007810000 */
[----:B------:R-:W-:Y:S01]  /*7e80*/  ISETP.LT.OR P2, PT, R46, 0x7a, P2 ;  /* 0x0000007a2e00780c */ /* 0x000fe20001741670 */
[----:B------:R-:W-:Y:S01]  /*7e90*/  MUFU.EX2 R45, R14 ;  /* 0x0000000e002d7308 */ /* 0x000fe20000000800 */
[----:B------:R-:W-:-:S02]  /*7ea0*/  FSEL R193, R50, -INF , !P5 ;  /* 0xff80000032c17808 */ /* 0x000fc40006800000 */
[----:B------:R-:W-:Y:S02]  /*7eb0*/  FMNMX.FTZ R12, R77, R12, !PT ;  /* 0x0000000c4d0c7209 */ /* 0x000fe40007810000 */
[----:B------:R-:W-:Y:S01]  /*7ec0*/  FSEL R75, R51, -INF , !P2 ;  /* 0xff800000334b7808 */ /* 0x000fe20005000000 */
[----:B------:R-:W-:Y:S01]  /*7ed0*/  FFMA.FTZ R51, R69, R6, -R8 ;  /* 0x0000000645337223 */ /* 0x000fe20000010808 */
[----:B------:R-:W-:Y:S01]  /*7ee0*/  FMNMX.FTZ R12, R193, R12, !PT ;  /* 0x0000000cc10c7209 */ /* 0x000fe20007810000 */
[----:B------:R-:W-:Y:S01]  /*7ef0*/  MUFU.EX2 R61, R61 ;  /* 0x0000003d003d7308 */ /* 0x000fe20000000800 */
[----:B------:R-:W-:Y:S02]  /*7f00*/  FSEL R57, R13, RZ, P6 ;  /* 0x000000ff0d397208 */ /* 0x000fe40003000000 */
[----:B------:R-:W-:-:S03]  /*7f10*/  FMNMX.FTZ R12, R75, R12, !PT ;  /* 0x0000000c4b0c7209 */ /* 0x000fc60007810000 */
        /* <DEDUP_REMOVED lines=20> */
[----:B------:R-:W-:Y:S01]  /*8060*/  FADD.FTZ R63, R7, R2 ;  /* 0x00000002073f7221 */ /* 0x000fe20000010000 */
[-C--:B------:R-:W-:Y:S01]  /*8070*/  FMUL.FTZ R100, R100, R4.reuse ;  /* 0x0000000464647220 */ /* 0x080fe20000410000 */
[-C--:B------:R-:W-:Y:S01]  /*8080*/  FMUL.FTZ R101, R101, R4.reuse ;  /* 0x0000000465657220 */ /* 0x080fe20000410000 */
[----:B------:R-:W-:Y:S01]  /*8090*/  MUFU.EX2 R53, R53 ;  /* 0x0000003500357308 */ /* 0x000fe20000000800 */
[----:B------:R-:W-:Y:S01]  /*80a0*/  FADD.FTZ R2, R176, R63 ;  /* 0x0000003fb0027221 */ /* 0x000fe20000010000 */
        /* <DEDUP_REMOVED lines=23> */
[-C--:B------:R-:W-:Y:S01]  /*8220*/  FMUL.FTZ R137, R137, R4.reuse ;  /* 0x0000000489897220 */ /* 0x080fe20000410000 */
[----:B------:R-:W-:Y:S01]  /*8230*/  FMUL.FTZ R140, R140, R4 ;  /* 0x000000048c8c7220 */ /* 0x000fe20000410000 */
[-CC-:B------:R-:W-:Y:S01]  /*8240*/  FFMA.FTZ R24, R169, R6.reuse, -R34.reuse ;  /* 0x00000006a9187223 */ /* 0x180fe20000010822 */
[-C--:B------:R-:W-:Y:S01]  /*8250*/  FFMA.FTZ R169, R25, R6.reuse, -R34 ;  /* 0x0000000619a97223 */ /* 0x080fe20000010822 */
[----:B------:R-:W-:Y:S01]  /*8260*/  FADD.FTZ R25, R15, R2 ;  /* 0x000000020f197221 */ /* 0x000fe20000010000 */
[-CC-:B------:R-:W-:Y:S01]  /*8270*/  FFMA.FTZ R20, R21, R6.reuse, -R34.reuse ;  /* 0x0000000615147223 */ /* 0x180fe20000010822 */
[-CC-:B------:R-:W-:Y:S01]  /*8280*/  FFMA.FTZ R21, R171, R6.reuse, -R34.reuse ;  /* 0x00000006ab157223 */ /* 0x180fe20000010822 */
[-CC-:B------:R-:W-:Y:S01]  /*8290*/  FFMA.FTZ R171, R29, R6.reuse, -R34.reuse ;  /* 0x000000061dab7223 */ /* 0x180fe20000010822 */
[----:B------:R-:W-:Y:S01]  /*82a0*/  FADD.FTZ R2, R178, R25 ;  /* 0x00000019b2027221 */ /* 0x000fe20000010000 */
[----:B------:R-:W-:Y:S01]  /*82b0*/  @!P1 LEA R29, R28, UR41, 0x3 ;  /* 0x000000291c1d9c11 */ /* 0x000fe2000f8e18ff */
[-CC-:B------:R-:W-:Y:S01]  /*82c0*/  FFMA.FTZ R57, R10, R6.reuse, -R34.reuse ;  /* 0x000000060a397223 */ /* 0x180fe20000010822 */
[-C--:B------:R-:W-:Y:S01]  /*82d0*/  FFMA.FTZ R8, R159, R6.reuse, -R34 ;  /* 0x000000069f087223 */ /* 0x080fe20000010822 */
[----:B------:R-:W-:Y:S01]  /*82e0*/  FADD.FTZ R25, R27, R2 ;  /* 0x000000021b197221 */ /* 0x000fe20000010000 */
[-CC-:B------:R-:W-:Y:S01]  /*82f0*/  FFMA.FTZ R10, R155, R6.reuse, -R34.reuse ;  /* 0x000000069b0a7223 */ /* 0x180fe20000010822 */
[-CC-:B------:R-:W-:Y:S01]  /*8300*/  FFMA.FTZ R59, R157, R6.reuse, -R34.reuse ;  /* 0x000000069d3b7223 */ /* 0x180fe20000010822 */
[-CC-:B------:R-:W-:Y:S01]  /*8310*/  FFMA.FTZ R12, R41, R6.reuse, -R34.reuse ;  /* 0x00000006290c7223 */ /* 0x180fe20000010822 */
[----:B------:R-:W-:Y:S01]  /*8320*/  FADD.FTZ R2, R172, R25 ;  /* 0x00000019ac027221 */ /* 0x000fe20000010000 */
[----:B------:R-:W-:Y:S01]  /*8330*/  MUFU.EX2 R57, R57 ;  /* 0x0000003900397308 */ /* 0x000fe20000000800 */
[-CC-:B------:R-:W-:Y:S01]  /*8340*/  FFMA.FTZ R41, R163, R6.reuse, -R34.reuse ;  /* 0x00000006a3297223 */ /* 0x180fe20000010822 */
[-C--:B------:R-:W-:Y:S01]  /*8350*/  FFMA.FTZ R11, R11, R6.reuse, -R34 ;  /* 0x000000060b0b7223 */ /* 0x080fe20000010822 */
[----:B------:R-:W-:Y:S01]  /*8360*/  FADD.FTZ R25, R31, R2 ;  /* 0x000000021f197221 */ /* 0x000fe20000010000 */
[----:B------:R-:W-:Y:S01]  /*8370*/  FSEL R2, R49, RZ, P2 ;  /* 0x000000ff31027208 */ /* 0x000fe20001000000 */
[-CC-:B------:R-:W-:Y:S01]  /*8380*/  FFMA.FTZ R14, R167, R6.reuse, -R34.reuse ;  /* 0x00000006a70e7223 */ /* 0x180fe20000010822 */
[-CC-:B------:R-:W-:Y:S01]  /*8390*/  FFMA.FTZ R175, R175, R6.reuse, -R34.reuse ;  /* 0x00000006afaf7223 */ /* 0x180fe20000010822 */
[----:B------:R-:W-:Y:S01]  /*83a0*/  FADD.FTZ R28, R174, R25 ;  /* 0x00000019ae1c7221 */ /* 0x000fe20000010000 */
[----:B------:R-:W-:Y:S01]  /*83b0*/  MUFU.EX2 R8, R8 ;  /* 0x0000000800087308 */ /* 0x000fe20000000800 */
[----:B------:R-:W-:Y:S01]  /*83c0*/  FADD.FTZ R5, -R2, R5 ;  /* 0x0000000502057221 */ /* 0x000fe20000010100 */
[----:B------:R-:W-:Y:S01]  /*83d0*/  FFMA.FTZ R26, R179, R6, -R34 ;  /* 0x00000006b31a7223 */ /* 0x000fe20000010822 */
[----:B------:R-:W-:Y:S01]  /*83e0*/  FADD.FTZ R25, R35, R28 ;  /* 0x0000001c23197221 */ /* 0x000fe20000010000 */
[----:B------:R-:W-:-:S02]  /*83f0*/  @!P1 VIADD R28, R29, 0x28860 ;  /* 0x000288601d1c9836 */ /* 0x000fc40000000000 */
[-C--:B------:R-:W-:Y:S01]  /*8400*/  FMUL.FTZ R5, R5, R6.reuse ;  /* 0x0000000605057220 */ /* 0x080fe20000410000 */
[-C--:B------:R-:W-:Y:S01]  /*8410*/  FFMA.FTZ R30, R181, R6.reuse, -R34 ;  /* 0x00000006b51e7223 */ /* 0x080fe20000010822 */
[----:B------:R-:W-:Y:S01]  /*8420*/  FADD.FTZ R2, R168, R25 ;  /* 0x00000019a8027221 */ /* 0x000fe20000010000 */
[----:B------:R-:W-:Y:S01]  /*8430*/  MUFU.EX2 R10, R10 ;  /* 0x0000000a000a7308 */ /* 0x000fe20000000800 */
[----:B------:R-:W-:Y:S01]  /*8440*/  @!P1 PRMT R28, RZ, 0x654, R28 ;  /* 0x00000654ff1c9816 */ /* 0x000fe2000000001c */
[-C--:B------:R-:W-:Y:S01]  /*8450*/  FFMA.FTZ R177, R177, R6.reuse, -R34 ;  /* 0x00000006b1b17223 */ /* 0x080fe20000010822 */
[----:B------:R-:W-:Y:S01]  /*8460*/  FADD.FTZ R25, R85, R2 ;  /* 0x0000000255197221 */ /* 0x000fe20000010000 */
[-CC-:B------:R-:W-:Y:S01]  /*8470*/  FFMA.FTZ R2, R165, R6.reuse, -R34.reuse ;  /* 0x00000006a5027223 */ /* 0x180fe20000010822 */
[----:B------:R0:W-:Y:S01]  /*8480*/  @!P1 SYNCS.ARRIVE.TRANS64.RED.A1T0 RZ, [R28+URZ], RZ ;  /* 0x000000ff1cff99a7 */ /* 0x0001e2000810043f */
[-CC-:B------:R-:W-:Y:S01]  /*8490*/  FFMA.FTZ R32, R173, R6.reuse, -R34.reuse ;  /* 0x00000006ad207223 */ /* 0x180fe20000010822 */
[----:B------:R-:W-:Y:S01]  /*84a0*/  FADD.FTZ R36, R170, R25 ;  /* 0x00000019aa247221 */ /* 0x000fe20000010000 */
[----:B------:R-:W-:Y:S01]  /*84b0*/  MUFU.EX2 R59, R59 ;  /* 0x0000003b003b7308 */ /* 0x000fe20000000800 */
[-CC-:B------:R-:W-:Y:S01]  /*84c0*/  FFMA.FTZ R33, R33, R6.reuse, -R34.reuse ;  /* 0x0000000621217223 */ /* 0x180fe20000010822 */
[-C--:B------:R-:W-:Y:S01]  /*84d0*/  FFMA.FTZ R161, R161, R6.reuse, -R34 ;  /* 0x00000006a1a17223 */ /* 0x080fe20000010822 */
[----:B------:R-:W-:Y:S01]  /*84e0*/  FADD.FTZ R25, R39, R36 ;  /* 0x0000002427197221 */ /* 0x000fe20000010000 */
[-CC-:B------:R-:W-:Y:S01]  /*84f0*/  FFMA.FTZ R153, R153, R6.reuse, -R34.reuse ;  /* 0x0000000699997223 */ /* 0x180fe20000010822 */
[-CC-:B------:R-:W-:Y:S01]  /*8500*/  FFMA.FTZ R87, R87, R6.reuse, -R34.reuse ;  /* 0x0000000657577223 */ /* 0x180fe20000010822 */
[-CC-:B------:R-:W-:Y:S01]  /*8510*/  FFMA.FTZ R183, R183, R6.reuse, -R34.reuse ;  /* 0x00000006b7b77223 */ /* 0x180fe20000010822 */
[----:B------:R-:W-:Y:S01]  /*8520*/  FADD.FTZ R36, R164, R25 ;  /* 0x00000019a4247221 */ /* 0x000fe20000010000 */
[----:B0-----:R0:W1:Y:S01]  /*8530*/  MUFU.EX2 R28, R5 ;  /* 0x00000005001c7308 */ /* 0x0010620000000800 */
        /* <DEDUP_REMOVED lines=9> */
[----:B------:R-:W-:Y:S01]  /*85d0*/  FFMA.FTZ R34, R75, R6, -R34 ;  /* 0x000000064b227223 */ /* 0x000fe20000010822 */
[----:B------:R-:W-:Y:S01]  /*85e0*/  ISETP.GT.AND P2, PT, R3, UR58, PT ;  /* 0x0000003a03007c0c */ /* 0x000fe2000bf44270 */
[-C--:B------:R-:W-:Y:S01]  /*85f0*/  FMUL.FTZ R141, R141, R4.reuse ;  /* 0x000000048d8d7220 */ /* 0x080fe20000410000 */
[----:B------:R-:W-:Y:S01]  /*8600*/  FADD.FTZ R36, R166, R5 ;  /* 0x00000005a6247221 */ /* 0x000fe20000010000 */
[-C--:B------:R-:W-:Y:S01]  /*8610*/  FMUL.FTZ R144, R144, R4.reuse ;  /* 0x0000000490907220 */ /* 0x080fe20000410000 */
[----:B------:R-:W-:Y:S01]  /*8620*/  FMUL.FTZ R145, R145, R4 ;  /* 0x0000000491917220 */ /* 0x000fe20000410000 */
[----:B------:R-:W0:Y:S01]  /*8630*/  MUFU.EX2 R41, R41 ;  /* 0x0000002900297308 */ /* 0x000e220000000800 */
[----:B-1----:R-:W-:Y:S01]  /*8640*/  FFMA.FTZ R5, R28, R0, R57 ;  /* 0x000000001c057223 */ /* 0x002fe20000010039 */
[----:B------:R-:W-:Y:S01]  /*8650*/  FADD.FTZ R25, R51, R36 ;  /* 0x0000002433197221 */ /* 0x000fe20000010000 */
[-C--:B------:R-:W-:Y:S01]  /*8660*/  FMUL.FTZ R148, R148, R4.reuse ;  /* 0x0000000494947220 */ /* 0x080fe20000410000 */
        /* <DEDUP_REMOVED lines=8> */
[----:B------:R-:W-:-:S02]  /*86f0*/  VIADD R3, R3, 0xffffffff ;  /* 0xffffffff03037836 */ /* 0x000fc40000000000 */
[----:B------:R-:W-:Y:S01]  /*8700*/  FADD.FTZ R5, R59, R0 ;  /* 0x000000003b057221 */ /* 0x000fe20000010000 */
[----:B------:R-:W-:Y:S01]  /*8710*/  FADD.FTZ R36, R162, R25 ;  /* 0x00000019a2247221 */ /* 0x000fe20000010000 */
[----:B------:R-:W-:Y:S01]  /*8720*/  F2FP.F16.F32.PACK_AB R178, R27, R178 ;  /* 0x000000b21bb2723e */ /* 0x000fe200000000ff */
[----:B------:R-:W3:Y:S01]  /*8730*/  MUFU.EX2 R14, R14 ;  /* 0x0000000e000e7308 */ /* 0x000ee20000000800 */
[----:B--2---:R-:W-:Y:S01]  /*8740*/  FADD.FTZ R0, R12, R5 ;  /* 0x000000050c007221 */ /* 0x004fe20000010000 */
[----:B------:R-:W-:Y:S01]  /*8750*/  FADD.FTZ R5, R67, R36 ;  /* 0x0000002443057221 */ /* 0x000fe20000010000 */
[----:B------:R-:W-:Y:S01]  /*8760*/  F2FP.F16.F32.PACK_AB R172, R31, R172 ;  /* 0x000000ac1fac723e */ /* 0x000fe200000000ff */
[----:B------:R-:W-:Y:S01]  /*8770*/  FMUL.FTZ R90, R90, R28 ;  /* 0x0000001c5a5a7220 */ /* 0x000fe20000410000 */
[----:B0-----:R-:W-:Y:S01]  /*8780*/  FADD.FTZ R0, R41, R0 ;  /* 0x0000000029007221 */ /* 0x001fe20000010000 */
[----:B------:R-:W-:Y:S01]  /*8790*/  FADD.FTZ R36, R156, R5 ;  /* 0x000000059c247221 */ /* 0x000fe20000010000 */
[----:B------:R-:W-:Y:S01]  /*87a0*/  F2FP.F16.F32.PACK_AB R174, R35, R174 ;  /* 0x000000ae23ae723e */ /* 0x000fe200000000ff */
[----:B------:R-:W0:Y:S01]  /*87b0*/  MUFU.EX2 R20, R20 ;  /* 0x0000001400147308 */ /* 0x000e220000000800 */
[----:B-1----:R-:W-:Y:S01]  /*87c0*/  FADD.FTZ R5, R11, R0 ;  /* 0x000000000b057221 */ /* 0x002fe20000010000 */
[----:B------:R-:W-:Y:S01]  /*87d0*/  FADD.FTZ R7, R61, R36 ;  /* 0x000000243d077221 */ /* 0x000fe20000010000 */
[----:B------:R-:W-:Y:S01]  /*87e0*/  F2FP.F16.F32.PACK_AB R168, R85, R168 ;  /* 0x000000a855a8723e */ /* 0x000fe200000000ff */
[----:B------:R-:W-:Y:S01]  /*87f0*/  FMUL.FTZ R91, R91, R28 ;  /* 0x0000001c5b5b7220 */ /* 0x000fe20000410000 */
[----:B------:R-:W-:Y:S01]  /*8800*/  F2FP.F16.F32.PACK_AB R170, R39, R170 ;  /* 0x000000aa27aa723e */ /* 0x000fe200000000ff */
[----:B------:R-:W-:Y:S01]  /*8810*/  FMUL.FTZ R94, R94, R28 ;  /* 0x0000001c5e5e7220 */ /* 0x000fe20000410000 */
[----:B------:R-:W-:Y:S01]  /*8820*/  F2FP.F16.F32.PACK_AB R164, R45, R164 ;  /* 0x000000a42da4723e */ /* 0x000fe200000000ff */
[----:B------:R-:W1:Y:S01]  /*8830*/  MUFU.EX2 R21, R21 ;  /* 0x0000001500157308 */ /* 0x000e620000000800 */
[----:B---3--:R-:W-:Y:S01]  /*8840*/  FADD.FTZ R5, R14, R5 ;  /* 0x000000050e057221 */ /* 0x008fe20000010000 */
[----:B------:R-:W-:Y:S01]  /*8850*/  F2FP.F16.F32.PACK_AB R166, R51, R166 ;  /* 0x000000a633a6723e */ /* 0x000fe200000000ff */
[----:B------:R-:W-:Y:S01]  /*8860*/  FMUL.FTZ R95, R95, R28 ;  /* 0x0000001c5f5f7220 */ /* 0x000fe20000410000 */
[----:B------:R-:W-:Y:S01]  /*8870*/  F2FP.F16.F32.PACK_AB R160, R65, R160 ;  /* 0x000000a041a0723e */ /* 0x000fe200000000ff */
[----:B------:R-:W-:Y:S01]  /*8880*/  FMUL.FTZ R98, R98, R28 ;  /* 0x0000001c62627220 */ /* 0x000fe20000410000 */
[----:B------:R-:W-:Y:S01]  /*8890*/  F2FP.F16.F32.PACK_AB R162, R67, R162 ;  /* 0x000000a243a2723e */ /* 0x000fe200000000ff */
[----:B------:R-:W-:Y:S01]  /*88a0*/  FMUL.FTZ R99, R99, R28 ;  /* 0x0000001c63637220 */ /* 0x000fe20000410000 */
[----:B------:R-:W2:Y:S01]  /*88b0*/  MUFU.EX2 R24, R24 ;  /* 0x0000001800187308 */ /* 0x000ea20000000800 */
[----:B0-----:R-:W-:Y:S01]  /*88c0*/  FADD.FTZ R0, R20, R5 ;  /* 0x0000000514007221 */ /* 0x001fe20000010000 */
[----:B------:R-:W-:Y:S01]  /*88d0*/  F2FP.F16.F32.PACK_AB R156, R61, R156 ;  /* 0x0000009c3d9c723e */ /* 0x000fe200000000ff */
[-C--:B------:R-:W-:Y:S01]  /*88e0*/  FMUL.FTZ R102, R102, R28.reuse ;  /* 0x0000001c66667220 */ /* 0x080fe20000410000 */
[----:B------:R-:W-:Y:S01]  /*88f0*/  F2FP.F16.F32.PACK_AB R181, R8, R57 ;  /* 0x0000003908b5723e */ /* 0x000fe200000000ff */
[-C--:B------:R-:W-:Y:S01]  /*8900*/  FMUL.FTZ R103, R103, R28.reuse ;  /* 0x0000001c67677220 */ /* 0x080fe20000410000 */
[----:B------:R-:W-:Y:S01]  /*8910*/  F2FP.F16.F32.PACK_AB R179, R14, R11 ;  /* 0x0000000b0eb3723e */ /* 0x000fe200000000ff */
[----:B------:R-:W-:Y:S01]  /*8920*/  FMUL.FTZ R106, R106, R28 ;  /* 0x0000001c6a6a7220 */ /* 0x000fe20000410000 */
[----:B------:R-:W0:Y:S01]  /*8930*/  MUFU.EX2 R175, R175 ;  /* 0x000000af00af7308 */ /* 0x000e220000000800 */
[C---:B-1----:R-:W-:Y:S01]  /*8940*/  FADD.FTZ R5, R21.reuse, R0 ;  /* 0x0000000015057221 */ /* 0x042fe20000010000 */
[----:B------:R-:W-:Y:S01]  /*8950*/  F2FP.F16.F32.PACK_AB R173, R21, R20 ;  /* 0x0000001415ad723e */ /* 0x000fe200000000ff */
[-C--:B------:R-:W-:Y:S01]  /*8960*/  FMUL.FTZ R107, R107, R28.reuse ;  /* 0x0000001c6b6b7220 */ /* 0x080fe20000410000 */
[-C--:B------:R-:W-:Y:S01]  /*8970*/  FMUL.FTZ R110, R110, R28.reuse ;  /* 0x0000001c6e6e7220 */ /* 0x080fe20000410000 */
[-C--:B------:R-:W-:Y:S01]  /*8980*/  FMUL.FTZ R111, R111, R28.reuse ;  /* 0x0000001c6f6f7220 */ /* 0x080fe20000410000 */
[-C--:B------:R-:W-:Y:S01]  /*8990*/  FMUL.FTZ R114, R114, R28.reuse ;  /* 0x0000001c72727220 */ /* 0x080fe20000410000 */
[-C--:B------:R-:W-:Y:S01]  /*89a0*/  FMUL.FTZ R115, R115, R28.reuse ;  /* 0x0000001c73737220 */ /* 0x080fe20000410000 */
[----:B------:R1:W-:Y:S01]  /*89b0*/  MUFU.EX2 R167, R2 ;  /* 0x0000000200a77308 */ /* 0x0003e20000000800 */
[----:B--2---:R-:W-:Y:S01]  /*89c0*/  FADD.FTZ R0, R24, R5 ;  /* 0x0000000518007221 */ /* 0x004fe20000010000 */
[-C--:B------:R-:W-:Y:S01]  /*89d0*/  FMUL.FTZ R118, R118, R28.reuse ;  /* 0x0000001c76767220 */ /* 0x080fe20000410000 */
[-C--:B------:R-:W-:Y:S01]  /*89e0*/  FMUL.FTZ R119, R119, R28.reuse ;  /* 0x0000001c77777220 */ /* 0x080fe20000410000 */
[-C--:B------:R-:W-:Y:S01]  /*89f0*/  FMUL.FTZ R122, R122, R28.reuse ;  /* 0x0000001c7a7a7220 */ /* 0x080fe20000410000 */
[-C--:B------:R-:W-:Y:S01]  /*8a00*/  FMUL.FTZ R123, R123, R28.reuse ;  /* 0x0000001c7b7b7220 */ /* 0x080fe20000410000 */
[-C--:B------:R-:W-:Y:S01]  /*8a10*/  FMUL.FTZ R126, R126, R28.reuse ;  /* 0x0000001c7e7e7220 */ /* 0x080fe20000410000 */
[----:B------:R-:W-:Y:S01]  /*8a20*/  FMUL.FTZ R127, R127, R28 ;  /* 0x0000001c7f7f7220 */ /* 0x000fe20000410000 */
[----:B------:R-:W2:Y:S01]  /*8a30*/  MUFU.EX2 R169, R169 ;  /* 0x000000a900a97308 */ /* 0x000ea20000000800 */
[----:B-1----:R-:W-:Y:S01]  /*8a40*/  FADD.FTZ R2, R158, R7 ;  /* 0x000000079e027221 */ /* 0x002fe20000010000 */
[----:B0-----:R-:W-:Y:S01]  /*8a50*/  FADD.FTZ R0, R175, R0 ;  /* 0x00000000af007221 */ /* 0x001fe20000010000 */
[C---:B------:R-:W-:Y:S01]  /*8a60*/  F2FP.F16.F32.PACK_AB R158, R55.reuse, R158 ;  /* 0x0000009e379e723e */ /* 0x040fe200000000ff */
[----:B------:R-:W-:Y:S01]  /*8a70*/  FMUL.FTZ R130, R130, R28 ;  /* 0x0000001c82827220 */ /* 0x000fe20000410000 */
[----:B------:R-:W-:Y:S01]  /*8a80*/  FADD.FTZ R7, R55, R2 ;  /* 0x0000000237077221 */ /* 0x000fe20000010000 */
[----:B------:R-:W-:Y:S01]  /*8a90*/  F2FP.F16.F32.PACK_AB R175, R175, R24 ;  /* 0x00000018afaf723e */ /* 0x000fe200000000ff */
[----:B------:R-:W-:Y:S01]  /*8aa0*/  FMUL.FTZ R131, R131, R28 ;  /* 0x0000001c83837220 */ /* 0x000fe20000410000 */
[----:B------:R-:W0:Y:S01]  /*8ab0*/  MUFU.EX2 R26, R26 ;  /* 0x0000001a001a7308 */ /* 0x000e220000000800 */
[----:B------:R-:W-:Y:S01]  /*8ac0*/  FADD.FTZ R2, R152, R7 ;  /* 0x0000000798027221 */ /* 0x000fe20000010000 */
[----:B------:R-:W-:Y:S01]  /*8ad0*/  F2FP.F16.F32.PACK_AB R152, R53, R152 ;  /* 0x000000983598723e */ /* 0x000fe200000000ff */
[-C--:B------:R-:W-:Y:S01]  /*8ae0*/  FMUL.FTZ R134, R134, R28.reuse ;  /* 0x0000001c86867220 */ /* 0x080fe20000410000 */
[-C--:B------:R-:W-:Y:S01]  /*8af0*/  FMUL.FTZ R135, R135, R28.reuse ;  /* 0x0000001c87877220 */ /* 0x080fe20000410000 */
[----:B------:R-:W-:Y:S01]  /*8b00*/  FADD.FTZ R5, R53, R2 ;  /* 0x0000000235057221 */ /* 0x000fe20000010000 */
[-C--:B------:R-:W-:Y:S01]  /*8b10*/  FMUL.FTZ R138, R138, R28.reuse ;  /* 0x0000001c8a8a7220 */ /* 0x080fe20000410000 */
[----:B------:R-:W-:Y:S01]  /*8b20*/  FMUL.FTZ R139, R139, R28 ;  /* 0x0000001c8b8b7220 */ /* 0x000fe20000410000 */
[----:B------:R-:W1:Y:S01]  /*8b30*/  MUFU.EX2 R171, R171 ;  /* 0x000000ab00ab7308 */ /* 0x000e620000000800 */
[----:B------:R-:W-:Y:S01]  /*8b40*/  FADD.FTZ R2, R154, R5 ;  /* 0x000000059a027221 */ /* 0x000fe20000010000 */
[----:B--2---:R-:W-:Y:S01]  /*8b50*/  FADD.FTZ R5, R169, R0 ;  /* 0x00000000a9057221 */ /* 0x004fe20000010000 */
[C---:B------:R-:W-:Y:S01]  /*8b60*/  F2FP.F16.F32.PACK_AB R154, R47.reuse, R154 ;  /* 0x0000009a2f9a723e */ /* 0x040fe200000000ff */
[-C--:B------:R-:W-:Y:S01]  /*8b70*/  FMUL.FTZ R142, R142, R28.reuse ;  /* 0x0000001c8e8e7220 */ /* 0x080fe20000410000 */
[----:B------:R-:W-:Y:S01]  /*8b80*/  FADD.FTZ R2, R47, R2 ;  /* 0x000000022f027221 */ /* 0x000fe20000010000 */
[-C--:B------:R-:W-:Y:S01]  /*8b90*/  FMUL.FTZ R143, R143, R28.reuse ;  /* 0x0000001c8f8f7220 */ /* 0x080fe20000410000 */
[-C--:B------:R-:W-:Y:S01]  /*8ba0*/  FMUL.FTZ R146, R146, R28.reuse ;  /* 0x0000001c92927220 */ /* 0x080fe20000410000 */
[----:B------:R-:W2:Y:S01]  /*8bb0*/  MUFU.EX2 R30, R30 ;  /* 0x0000001e001e7308 */ /* 0x000ea20000000800 */
[C---:B0-----:R-:W-:Y:S01]  /*8bc0*/  FADD.FTZ R0, R26.reuse, R5 ;  /* 0x000000051a007221 */ /* 0x041fe20000010000 */
[----:B------:R-:W-:Y:S01]  /*8bd0*/  F2FP.F16.F32.PACK_AB R169, R26, R169 ;  /* 0x000000a91aa9723e */ /* 0x000fe200000000ff */
[-C--:B------:R-:W-:Y:S01]  /*8be0*/  FMUL.FTZ R147, R147, R28.reuse ;  /* 0x0000001c93937220 */ /* 0x080fe20000410000 */
[-C--:B------:R-:W-:Y:S01]  /*8bf0*/  FMUL.FTZ R150, R150, R28.reuse ;  /* 0x0000001c96967220 */ /* 0x080fe20000410000 */
[----:B------:R-:W-:Y:S01]  /*8c00*/  FMUL.FTZ R151, R151, R28 ;  /* 0x0000001c97977220 */ /* 0x000fe20000410000 */
[----:B------:R-:W-:-:S02]  /*8c10*/  IMAD.MOV.U32 R4, RZ, RZ, R13 ;  /* 0x000000ffff047224 */ /* 0x000fc400078e000d */
[----:B------:R0:W3:Y:S01]  /*8c20*/  MUFU.EX2 R165, R177 ;  /* 0x000000b100a57308 */ /* 0x0000e20000000800 */
[----:B-1----:R-:W-:-:S07]  /*8c30*/  FADD.FTZ R5, R171, R0 ;  /* 0x00000000ab057221 */ /* 0x002fce0000010000 */
[----:B------:R-:W1:Y:S01]  /*8c40*/  MUFU.EX2 R32, R32 ;  /* 0x0000002000207308 */ /* 0x000e620000000800 */
[C---:B--2---:R-:W-:Y:S01]  /*8c50*/  FADD.FTZ R0, R30.reuse, R5 ;  /* 0x000000051e007221 */ /* 0x044fe20000010000 */
[----:B0-----:R-:W-:Y:S02]  /*8c60*/  F2FP.F16.F32.PACK_AB R177, R41, R12 ;  /* 0x0000000c29b1723e */ /* 0x001fe400000000ff */
[----:B------:R-:W-:-:S04]  /*8c70*/  F2FP.F16.F32.PACK_AB R171, R30, R171 ;  /* 0x000000ab1eab723e */ /* 0x000fc800000000ff */
[----:B------:R-:W0:Y:S01]  /*8c80*/  MUFU.EX2 R38, R33 ;  /* 0x0000002100267308 */ /* 0x000e220000000800 */
[----:B---3--:R-:W-:-:S07]  /*8c90*/  FADD.FTZ R5, R165, R0 ;  /* 0x00000000a5057221 */ /* 0x008fce0000010000 */
[----:B------:R-:W2:Y:S01]  /*8ca0*/  MUFU.EX2 R40, R161 ;  /* 0x000000a100287308 */ /* 0x000ea20000000800 */
[C---:B-1----:R-:W-:Y:S01]  /*8cb0*/  FADD.FTZ R5, R32.reuse, R5 ;  /* 0x0000000520057221 */ /* 0x042fe20000010000 */
[----:B------:R-:W-:-:S06]  /*8cc0*/  F2FP.F16.F32.PACK_AB R165, R32, R165 ;  /* 0x000000a520a5723e */ /* 0x000fcc00000000ff */
[----:B------:R-:W1:Y:S01]  /*8cd0*/  MUFU.EX2 R153, R153 ;  /* 0x0000009900997308 */ /* 0x000e620000000800 */
[----:B0-----:R-:W-:-:S04]  /*8ce0*/  FADD.FTZ R5, R38, R5 ;  /* 0x0000000526057221 */ /* 0x001fc80000010000 */
[C---:B------:R-:W-:Y:S01]  /*8cf0*/  FADD.FTZ R5, R167.reuse, R5 ;  /* 0x00000005a7057221 */ /* 0x040fe20000010000 */
[----:B------:R-:W-:Y:S02]  /*8d00*/  F2FP.F16.F32.PACK_AB R167, R167, R38 ;  /* 0x00000026a7a7723e */ /* 0x000fe400000000ff */
[----:B------:R-:W0:Y:S01]  /*8d10*/  MUFU.EX2 R36, R87 ;  /* 0x0000005700247308 */ /* 0x000e220000000800 */
[----:B--2---:R-:W-:-:S07]  /*8d20*/  FADD.FTZ R5, R40, R5 ;  /* 0x0000000528057221 */ /* 0x004fce0000010000 */
[----:B------:R2:W3:Y:S01]  /*8d30*/  MUFU.EX2 R163, R183 ;  /* 0x000000b700a37308 */ /* 0x0004e20000000800 */
[C---:B-1----:R-:W-:Y:S01]  /*8d40*/  FADD.FTZ R5, R153.reuse, R5 ;  /* 0x0000000599057221 */ /* 0x042fe20000010000 */
[----:B------:R-:W-:-:S06]  /*8d50*/  F2FP.F16.F32.PACK_AB R161, R153, R40 ;  /* 0x0000002899a1723e */ /* 0x000fcc00000000ff */
[----:B------:R-:W1:Y:S01]  /*8d60*/  MUFU.EX2 R42, R37 ;  /* 0x00000025002a7308 */ /* 0x000e620000000800 */
[----:B0-----:R-:W-:Y:S01]  /*8d70*/  FADD.FTZ R5, R36, R5 ;  /* 0x0000000524057221 */ /* 0x001fe20000010000 */
[----:B--2---:R-:W-:-:S06]  /*8d80*/  F2FP.F16.F32.PACK_AB R183, R59, R10 ;  /* 0x0000000a3bb7723e */ /* 0x004fcc00000000ff */
[----:B------:R-:W0:Y:S01]  /*8d90*/  MUFU.EX2 R83, R83 ;  /* 0x0000005300537308 */ /* 0x000e220000000800 */
[C---:B---3--:R-:W-:Y:S01]  /*8da0*/  FADD.FTZ R5, R163.reuse, R5 ;  /* 0x00000005a3057221 */ /* 0x048fe20000010000 */
        /* <DEDUP_REMOVED lines=19> */
[----:B------:R-:W-:Y:S01]  /*8ee0*/  IMAD.MOV.U32 R5, RZ, RZ, R49 ;  /* 0x000000ffff057224 */ /* 0x000fe200078e0031 */
[----:B------:R-:W-:Y:S06]  /*8ef0*/  @P2 BRA `(.L_x_8093) ;  /* 0xffffffc400e82947 */ /* 0x000fec000383ffff */
[----:B------:R-:W-:Y:S01]  /*8f00*/  IMAD.MOV.U32 R5, RZ, RZ, R49 ;  /* 0x000000ffff057224 */ /* 0x000fe200078e0031 */
[----:B------:R-:W-:Y:S01]  /*8f10*/  UMOV UR45, UR57 ;  /* 0x00000039002d7c82 */ /* 0x000fe20008000000 */
[----:B------:R-:W-:Y:S01]  /*8f20*/  IMAD.MOV.U32 R4, RZ, RZ, R13 ;  /* 0x000000ffff047224 */ /* 0x000fe200078e000d */
[----:B------:R-:W-:-:S06]  /*8f30*/  UMOV UR46, UR56 ;  /* 0x00000038002e7c82 */ /* 0x000fcc0008000000 */
.L_x_8076:
[----:B------:R-:W-:Y:S01]  /*8f40*/  ULDC UR6, c[0x0][0x448] ;  /* 0x0001120000067ab9 */ /* 0x000fe20000000800 */
[----:B------:R-:W-:Y:S01]  /*8f50*/  ULDC UR18, c[0x0][0x9e4] ;  /* 0x0002790000127ab9 */ /* 0x000fe20000000800 */
[----:B------:R-:W-:Y:S02]  /*8f60*/  UISETP.NE.AND UP0, UPT, UR6, 0x1, UPT ;  /* 0x000000010600788c */ /* 0x000fe4000bf05270 */
[----:B------:R-:W-:Y:S02]  /*8f70*/  UISETP.GE.AND UP1, UPT, UR18, 0x1, UPT ;  /* 0x000000011200788c */ /* 0x000fe4000bf26270 */
[----:B------:R-:W-:Y:S02]  /*8f80*/  UIADD3 UR10, UR38, 0x7f, URZ ;  /* 0x0000007f260a7890 */ /* 0x000fe4000fffe03f */
[----:B------:R-:W-:Y:S02]  /*8f90*/  UIADD3 UR11, UR39, 0x1, -UR44 ;  /* 0x00000001270b7890 */ /* 0x000fe4000fffe82c */
[----:B------:R-:W-:Y:S01]  /*8fa0*/  PLOP3.LUT P6, PT, PT, PT, UP1, 0x80, 0x0 ;  /* 0x000000000000781c */ /* 0x000fe20003fcf018 */
[----:B------:R-:W-:-:S02]  /*8fb0*/  ULDC UR15, c[0x0][0x9dc] ;  /* 0x00027700000f7ab9 */ /* 0x000fc40000000800 */
[----:B------:R-:W-:Y:S01]  /*8fc0*/  @UP0 ULDC UR6, c[0x0][0x44c] ;  /* 0x0001130000060ab9 */ /* 0x000fe20000000800 */
[----:B------:R-:W-:Y:S01]  /*8fd0*/  @UP0 ULDC UR14, c[0x0][0x450] ;  /* 0x00011400000e0ab9 */ /* 0x000fe20000000800 */
[----:B------:R-:W-:-:S04]  /*8fe0*/  UIMAD.WIDE.U32 UR6, UR10, UR6, URZ ;  /* 0x000000060a0672a5 */ /* 0x000fc8000f8e003f */
[----:B------:R-:W-:-:S04]  /*8ff0*/  @UP0 USHF.R.U32.HI UR10, URZ, UR14, UR7 ;  /* 0x0000000e3f0a0299 */ /* 0x000fc80008011607 */
        /* <DEDUP_REMOVED lines=14> */
.L_x_8095:
[----:B------:R-:W-:-:S11]  /*90e0*/  UISETP.NE.AND UP1, UPT, UR18, 0x1, UPT ;  /* 0x000000011200788c */ /* 0x000fd6000bf25270 */
[----:B------:R-:W-:Y:S02]  /*90f0*/  @UP1 ULDC.64 UR6, c[0x0][0x9e8] ;  /* 0x00027a0000061ab9 */ /* 0x000fe40000000a00 */
[----:B------:R-:W-:-:S04]  /*9100*/  UIMAD.WIDE.U32 UR10, UR14, UR6, URZ ;  /* 0x000000060e0a72a5 */ /* 0x000fc8000f8e003f */
[----:B------:R-:W-:-:S12]  /*9110*/  @UP1 USHF.R.U32.HI UR14, URZ, UR7, UR11 ;  /* 0x000000073f0e1299 */ /* 0x000fd8000801160b */
.L_x_8096:
[----:B------:R-:W-:-:S04]  /*9120*/  UIMAD UR14, UR14, UR18, URZ ;  /* 0x000000120e0e72a4 */ /* 0x000fc8000f8e023f */
[----:B------:R-:W-:-:S04]  /*9130*/  UISETP.LT.AND UP1, UPT, UR15, UR14, UPT ;  /* 0x0000000e0f00728c */ /* 0x000fc8000bf21270 */
[----:B------:R-:W-:-:S12]  /*9140*/  USEL UR15, UR15, UR14, !UP1 ;  /* 0x0000000e0f0f7287 */ /* 0x000fd8000c800000 */
.L_x_8094:
[----:B------:R-:W-:-:S04]  /*9150*/  UIADD3 UR15, UR15, 0x7f, URZ ;  /* 0x0000007f0f0f7890 */ /* 0x000fc8000fffe03f */
        /* <DEDUP_REMOVED lines=12> */
.L_x_8106:
        /* <DEDUP_REMOVED lines=9> */
.L_x_8099:
[----:B------:R-:W-:Y:S01]  /*92b0*/  ULEA UR6, UR45, UR41, 0x3 ;  /* 0x000000292d067291 */ /* 0x000fe2000f8e183f */
[----:B------:R-:W-:-:S05]  /*92c0*/  IMAD.U32 R4, RZ, RZ, UR46 ;  /* 0x0000002eff047e24 */ /* 0x000fca000f8e00ff */
[----:B------:R-:W-:-:S04]  /*92d0*/  SHF.L.U32 R4, R4, 0x1f, RZ ;  /* 0x0000001f04047819 */ /* 0x000fc800000006ff */
[----:B------:R0:W1:Y:S01]  /*92e0*/  SYNCS.PHASECHK.TRANS64.TRYWAIT P2, [UR6+0x28830], R4 ;  /* 0x02883004ff0075a7 */ /* 0x0000620008040146 */
[----:B------:R-:W-:Y:S05]  /*92f0*/  @!P0 BRA `(.L_x_8100) ;  /* 0x0000000000048947 */ /* 0x000fea0003800000 */
[----:B------:R-:W-:Y:S01]  /*9300*/  BPT.TRAP 0x1 ;  /* 0x000000040000795c */ /* 0x000fe20000300000 */
.L_x_8100:
[----:B-1----:R-:W-:Y:S05]  /*9310*/  @P2 BRA `(.L_x_8098) ;  /* 0x0000000000082947 */ /* 0x002fea0003800000 */
[----:B------:R-:W1:Y:S02]  /*9320*/  SYNCS.PHASECHK.TRANS64.TRYWAIT P2, [UR6+0x28830], R4 ;  /* 0x02883004ff0075a7 */ /* 0x000e640008040146 */
[----:B-1----:R-:W-:Y:S05]  /*9330*/  @!P2 BRA `(.L_x_8101) ;  /* 0x000000ec00eca947 */ /* 0x002fea0003800000 */
.L_x_8098:
        /* <DEDUP_REMOVED lines=45> */
.L_x_8103:
[----:B------:R-:W-:Y:S01]  /*9610*/  ULEA UR6, UR55, UR41, 0x3 ;  /* 0x0000002937067291 */ /* 0x000fe2000f8e183f */
[----:B------:R-:W-:-:S05]  /*9620*/  IMAD.U32 R4, RZ, RZ, UR56 ;  /* 0x00000038ff047e24 */ /* 0x000fca000f8e00ff */
[----:B------:R-:W-:-:S04]  /*9630*/  SHF.L.U32 R4, R4, 0x1f, RZ ;  /* 0x0000001f04047819 */ /* 0x000fc800000006ff */
[----:B------:R0:W1:Y:S01]  /*9640*/  SYNCS.PHASECHK.TRANS64.TRYWAIT P2, [UR6+0x28850], R4 ;  /* 0x02885004ff0075a7 */ /* 0x0000620008040146 */
[----:B------:R-:W-:Y:S05]  /*9650*/  @!P0 BRA `(.L_x_8104) ;  /* 0x0000000000048947 */ /* 0x000fea0003800000 */
[----:B------:R-:W-:Y:S01]  /*9660*/  BPT.TRAP 0x1 ;  /* 0x000000040000795c */ /* 0x000fe20000300000 */
.L_x_8104:
[----:B-1----:R-:W-:Y:S05]  /*9670*/  @P2 BRA `(.L_x_8102) ;  /* 0x0000000000082947 */ /* 0x002fea0003800000 */
[----:B------:R-:W1:Y:S02]  /*9680*/  SYNCS.PHASECHK.TRANS64.TRYWAIT P2, [UR6+0x28850], R4 ;  /* 0x02885004ff0075a7 */ /* 0x000e640008040146 */
[----:B-1----:R-:W-:Y:S05]  /*9690*/  @!P2 BRA `(.L_x_8105) ;  /* 0x000000ec002ca947 */ /* 0x002fea0003800000 */
.L_x_8102:
        /* <DEDUP_REMOVED lines=77> */
[----:B------:R-:W0:Y:S01]  /*9b70*/  LDC R6, c[0x0][0x988] ;  /* 0x00026200ff067b82 */ /* 0x000e220000000800 */
[----:B------:R-:W-:Y:S01]  /*9b80*/  FMUL.FTZ R87, R87, UR53 ;  /* 0x0000003557577c20 */ /* 0x000fe20008410000 */
[C---:B------:R-:W-:Y:S01]  /*9b90*/  ISETP.GT.AND P2, PT, R3.reuse, UR54, PT ;  /* 0x0000003603007c0c */ /* 0x040fe2000bf44270 */
[----:B------:R-:W-:Y:S01]  /*9ba0*/  UMOV UR56, UR46 ;  /* 0x0000002e00387c82 */ /* 0x000fe20008000000 */
[----:B------:R-:W-:-:S02]  /*9bb0*/  VIADD R3, R3, 0xffffffff ;  /* 0xffffffff03037836 */ /* 0x000fc40000000000 */
        /* <DEDUP_REMOVED lines=110> */
[----:B-1----:R-:W-:-:S04]  /*a2a0*/  FMNMX.FTZ R4, R173, R4, !PT ;  /* 0x00000004ad047209 */ /* 0x002fc80007810000 */
        /* <DEDUP_REMOVED lines=19> */
[----:B------:R-:W-:-:S04]  /*a3e0*/  FMUL.FTZ R77, R78, UR53 ;  /* 0x000000354e4d7c20 */ /* 0x000fc80008410000 */
[----:B------:R-:W1:Y:S02]  /*a3f0*/  SHFL.BFLY PT, R229, R10, 0x1, 0x1f ;  /* 0x0c201f000ae57f89 */ /* 0x000e6400000e0000 */
[----:B------:R-:W2:Y:S02]  /*a400*/  MUFU.TANH R77, R77 ;  /* 0x0000004d004d7308 */ /* 0x000ea40000002400 */
[----:B--2---:R-:W-:-:S04]  /*a410*/  FMNMX.FTZ R12, R77, R12, !PT ;  /* 0x0000000c4d0c7209 */ /* 0x004fc80007810000 */
[----:B------:R-:W-:Y:S02]  /*a420*/  FMNMX.FTZ R12, R79, R12, !PT ;  /* 0x0000000c4f0c7209 */ /* 0x000fe40007810000 */
[----:B-1----:R-:W-:-:S05]  /*a430*/  FMNMX.FTZ R4, R10, R229, !PT ;  /* 0x000000e50a047209 */ /* 0x002fca0007810000 */
[C---:B0-----:R-:W-:Y:S01]  /*a440*/  FMUL.FTZ R10, R4.reuse, R6 ;  /* 0x00000006040a7220 */ /* 0x041fe20000410000 */
[----:B------:R-:W-:-:S03]  /*a450*/  FADD.FTZ R7, -R4, R7 ;  /* 0x0000000704077221 */ /* 0x000fc60000010100 */
[-CC-:B------:R-:W-:Y:S01]  /*a460*/  FFMA.FTZ R180, R5, R6.reuse, -R10.reuse ;  /* 0x0000000605b47223 */ /* 0x180fe2000001080a */
[-C--:B------:R-:W-:Y:S01]  /*a470*/  FMUL.FTZ R7, R7, R6.reuse ;  /* 0x0000000607077220 */ /* 0x080fe20000410000 */
[-CC-:B------:R-:W-:Y:S01]  /*a480*/  FFMA.FTZ R9, R9, R6.reuse, -R10.reuse ;  /* 0x0000000609097223 */ /* 0x180fe2000001080a */
[----:B------:R-:W-:Y:S02]  /*a490*/  WARPGROUP.DEPBAR.LE gsb0, 0x0 ;  /* 0x00008000000079c5 */ /* 0x000fe40000010000 */
[----:B------:R-:W-:Y:S01]  /*a4a0*/  WARPGROUP.ARRIVE ;  /* 0x00000000000079c5 */ /* 0x000fe20000000000 */
[----:B------:R-:W-:Y:S01]  /*a4b0*/  FMUL.FTZ R169, R82, UR53 ;  /* 0x0000003552a97c20 */ /* 0x000fe20008410000 */
[----:B------:R-:W-:Y:S01]  /*a4c0*/  FMUL.FTZ R171, R86, UR53 ;  /* 0x0000003556ab7c20 */ /* 0x000fe20008410000 */
[-CC-:B------:R-:W-:Y:S01]  /*a4d0*/  FFMA.FTZ R176, R29, R6.reuse, -R10.reuse ;  /* 0x000000061db07223 */ /* 0x180fe2000001080a */
[-CC-:B------:R-:W-:Y:S01]  /*a4e0*/  FFMA.FTZ R178, R181, R6.reuse, -R10.reuse ;  /* 0x00000006b5b27223 */ /* 0x180fe2000001080a */
[-CC-:B------:R-:W-:Y:S01]  /*a4f0*/  FFMA.FTZ R29, R183, R6.reuse, -R10.reuse ;  /* 0x00000006b71d7223 */ /* 0x180fe2000001080a */
[----:B------:R-:W-:Y:S01]  /*a500*/  HGMMA.64x128x16.F32 R88, R164, gdesc[UR4].tnspB, R88, gsb0 ;  /* 0x41e00004a4587df0 */ /* 0x000fe20008000858 */
[----:B------:R-:W-:Y:S01]  /*a510*/  UIADD3 UR6, UR10, 0x280, URZ ;  /* 0x000002800a067890 */ /* 0x000fe2000fffe03f */
[----:B------:R-:W0:Y:S01]  /*a520*/  MUFU.TANH R169, R169 ;  /* 0x000000a900a97308 */ /* 0x000e220000002400 */
[----:B------:R-:W-:Y:S01]  /*a530*/  UMOV UR7, 0x40000040 ;  /* 0x4000004000077882 */ /* 0x000fe20000000000 */
[-CC-:B------:R-:W-:Y:S01]  /*a540*/  FFMA.FTZ R182, R15, R6.reuse, -R10.reuse ;  /* 0x000000060fb67223 */ /* 0x180fe2000001080a */
[-CC-:B------:R-:W-:Y:S01]  /*a550*/  FFMA.FTZ R15, R25, R6.reuse, -R10.reuse ;  /* 0x00000006190f7223 */ /* 0x180fe2000001080a */
[-CC-:B------:R-:W-:Y:S01]  /*a560*/  FFMA.FTZ R25, R33, R6.reuse, -R10.reuse ;  /* 0x0000000621197223 */ /* 0x180fe2000001080a */
[-CC-:B------:R-:W-:Y:S01]  /*a570*/  FFMA.FTZ R168, R179, R6.reuse, -R10.reuse ;  /* 0x00000006b3a87223 */ /* 0x180fe2000001080a */
[-CC-:B------:R-:W-:Y:S01]  /*a580*/  FFMA.FTZ R172, R193, R6.reuse, -R10.reuse ;  /* 0x00000006c1ac7223 */ /* 0x180fe2000001080a */
[-CC-:B------:R-:W-:Y:S01]  /*a590*/  FFMA.FTZ R33, R195, R6.reuse, -R10.reuse ;  /* 0x00000006c3217223 */ /* 0x180fe2000001080a */
[----:B------:R-:W1:Y:S01]  /*a5a0*/  MUFU.TANH R171, R171 ;  /* 0x000000ab00ab7308 */ /* 0x000e620000002400 */
[-CC-:B------:R-:W-:Y:S01]  /*a5b0*/  FFMA.FTZ R174, R197, R6.reuse, -R10.reuse ;  /* 0x00000006c5ae7223 */ /* 0x180fe2000001080a */
[-CC-:B------:R-:W-:Y:S01]  /*a5c0*/  FFMA.FTZ R195, R175, R6.reuse, -R10.reuse ;  /* 0x00000006afc37223 */ /* 0x180fe2000001080a */
[-CC-:B------:R-:W-:Y:S01]  /*a5d0*/  FFMA.FTZ R170, R201, R6.reuse, -R10.reuse ;  /* 0x00000006c9aa7223 */ /* 0x180fe2000001080a */
[-CC-:B------:R-:W-:Y:S01]  /*a5e0*/  FFMA.FTZ R193, R211, R6.reuse, -R10.reuse ;  /* 0x00000006d3c17223 */ /* 0x180fe2000001080a */
[-CC-:B------:R-:W-:Y:S01]  /*a5f0*/  FFMA.FTZ R197, R215, R6.reuse, -R10.reuse ;  /* 0x00000006d7c57223 */ /* 0x180fe2000001080a */
[-CC-:B------:R-:W-:Y:S01]  /*a600*/  FFMA.FTZ R201, R223, R6.reuse, -R10.reuse ;  /* 0x00000006dfc97223 */ /* 0x180fe2000001080a */
[--C-:B------:R-:W-:Y:S01]  /*a610*/  FFMA.FTZ R20, R225, R6, -R10.reuse ;  /* 0x00000006e1147223 */ /* 0x100fe2000001080a */
[----:B------:R-:W-:Y:S01]  /*a620*/  MUFU.EX2 R7, R7 ;  /* 0x0000000700077308 */ /* 0x000fe20000000800 */
[----:B0-----:R-:W-:Y:S01]  /*a630*/  FMNMX.FTZ R12, R169, R12, !PT ;  /* 0x0000000ca90c7209 */ /* 0x001fe20007810000 */
[-CC-:B------:R-:W-:Y:S01]  /*a640*/  FFMA.FTZ R81, R81, R6.reuse, -R10.reuse ;  /* 0x0000000651517223 */ /* 0x180fe2000001080a */
[-CC-:B------:R-:W-:Y:S01]  /*a650*/  FFMA.FTZ R227, R227, R6.reuse, -R10.reuse ;  /* 0x00000006e3e37223 */ /* 0x180fe2000001080a */
[----:B------:R-:W-:Y:S01]  /*a660*/  FFMA.FTZ R85, R85, R6, -R10 ;  /* 0x0000000655557223 */ /* 0x000fe2000001080a */
[----:B------:R-:W-:-:S03]  /*a670*/  FMNMX.FTZ R12, R83, R12, !PT ;  /* 0x0000000c530c7209 */ /* 0x000fc60007810000 */
[----:B------:R-:W0:Y:S01]  /*a680*/  MUFU.EX2 R180, R180 ;  /* 0x000000b400b47308 */ /* 0x000e220000000800 */
[----:B-1----:R-:W-:-:S04]  /*a690*/  FMNMX.FTZ R12, R171, R12, !PT ;  /* 0x0000000cab0c7209 */ /* 0x002fc80007810000 */
[----:B------:R-:W-:Y:S01]  /*a6a0*/  FMNMX.FTZ R5, R87, R12, !PT ;  /* 0x0000000c57057209 */ /* 0x000fe20007810000 */
[----:B------:R-:W-:Y:S02]  /*a6b0*/  FFMA.FTZ R12, R217, R6, -R10 ;  /* 0x00000006d90c7223 */ /* 0x000fe4000001080a */
[----:B------:R-:W1:Y:S02]  /*a6c0*/  MUFU.EX2 R9, R9 ;  /* 0x0000000900097308 */ /* 0x000e640000000800 */
[----:B------:R-:W2:Y:S06]  /*a6d0*/  SHFL.BFLY PT, R14, R5, 0x2, 0x1f ;  /* 0x0c401f00050e7f89 */ /* 0x000eac00000e0000 */
[----:B------:R-:W-:Y:S01]  /*a6e0*/  MUFU.EX2 R182, R182 ;  /* 0x000000b600b67308 */ /* 0x000fe20000000800 */
[----:B0-----:R-:W-:-:S07]  /*a6f0*/  FFMA.FTZ R2, R7, R2, R180 ;  /* 0x0000000207027223 */ /* 0x001fce00000100b4 */
[----:B------:R-:W-:Y:S01]  /*a700*/  MUFU.EX2 R15, R15 ;  /* 0x0000000f000f7308 */ /* 0x000fe20000000800 */
[----:B-1----:R-:W-:-:S07]  /*a710*/  F2FP.F16.F32.PACK_AB R180, R9, R180 ;  /* 0x000000b409b4723e */ /* 0x002fce00000000ff */
[----:B------:R-:W-:Y:S01]  /*a720*/  MUFU.EX2 R176, R176 ;  /* 0x000000b000b07308 */ /* 0x000fe20000000800 */
[----:B--2---:R-:W-:Y:S01]  /*a730*/  FMNMX.FTZ R24, R5, R14, !PT ;  /* 0x0000000e05187209 */ /* 0x004fe20007810000 */
[----:B------:R-:W-:-:S04]  /*a740*/  FFMA.FTZ R14, R221, R6, -R10 ;  /* 0x00000006dd0e7223 */ /* 0x000fc8000001080a */
[----:B------:R-:W0:Y:S02]  /*a750*/  SHFL.BFLY PT, R5, R24, 0x1, 0x1f ;  /* 0x0c201f0018057f89 */ /* 0x000e2400000e0000 */
[----:B------:R-:W-:Y:S08]  /*a760*/  MUFU.EX2 R25, R25 ;  /* 0x0000001900197308 */ /* 0x000ff00000000800 */
[----:B------:R-:W-:Y:S08]  /*a770*/  MUFU.EX2 R178, R178 ;  /* 0x000000b200b27308 */ /* 0x000ff00000000800 */
[----:B------:R-:W-:Y:S01]  /*a780*/  MUFU.EX2 R29, R29 ;  /* 0x0000001d001d7308 */ /* 0x000fe20000000800 */
[----:B0-----:R-:W-:-:S07]  /*a790*/  FMNMX.FTZ R5, R24, R5, !PT ;  /* 0x0000000518057209 */ /* 0x001fce0007810000 */
[----:B------:R-:W-:Y:S01]  /*a7a0*/  MUFU.EX2 R172, R172 ;  /* 0x000000ac00ac7308 */ /* 0x000fe20000000800 */
[----:B------:R-:W-:-:S04]  /*a7b0*/  FMUL.FTZ R38, R5, R6 ;  /* 0x0000000605267220 */ /* 0x000fc80000410000 */
[-CC-:B------:R-:W-:Y:S01]  /*a7c0*/  FFMA.FTZ R181, R13, R6.reuse, -R38.reuse ;  /* 0x000000060db57223 */ /* 0x180fe20000010826 */
[-CC-:B------:R-:W-:Y:S01]  /*a7d0*/  FFMA.FTZ R183, R21, R6.reuse, -R38.reuse ;  /* 0x0000000615b77223 */ /* 0x180fe20000010826 */
[----:B------:R-:W-:Y:S02]  /*a7e0*/  IMAD.U32 R21, RZ, RZ, UR45 ;  /* 0x0000002dff157e24 */ /* 0x000fe4000f8e00ff */
[-CC-:B------:R-:W-:Y:S01]  /*a7f0*/  FFMA.FTZ R32, R27, R6.reuse, -R38.reuse ;  /* 0x000000061b207223 */ /* 0x180fe20000010826 */
[-CC-:B------:R-:W-:Y:S01]  /*a800*/  FFMA.FTZ R34, R35, R6.reuse, -R38.reuse ;  /* 0x0000000623227223 */ /* 0x180fe20000010826 */
[----:B------:R-:W-:Y:S01]  /*a810*/  IMAD.U32 R35, RZ, RZ, UR55 ;  /* 0x00000037ff237e24 */ /* 0x000fe2000f8e00ff */
[----:B------:R-:W-:Y:S01]  /*a820*/  MUFU.EX2 R181, R181 ;  /* 0x000000b500b57308 */ /* 0x000fe20000000800 */
[----:B------:R-:W-:Y:S01]  /*a830*/  @!P1 LEA R21, R21, UR41, 0x3 ;  /* 0x0000002915159c11 */ /* 0x000fe2000f8e18ff */
[-CC-:B------:R-:W-:Y:S01]  /*a840*/  FFMA.FTZ R179, R37, R6.reuse, -R38.reuse ;  /* 0x0000000625b37223 */ /* 0x180fe20000010826 */
[-CC-:B------:R-:W-:Y:S01]  /*a850*/  FFMA.FTZ R36, R39, R6.reuse, -R38.reuse ;  /* 0x0000000627247223 */ /* 0x180fe20000010826 */
[----:B------:R-:W-:Y:S01]  /*a860*/  @!P1 LEA R35, R35, UR41, 0x3 ;  /* 0x0000002923239c11 */ /* 0x000fe2000f8e18ff */
        /* <DEDUP_REMOVED lines=23> */
[----:B------:R-:W-:-:S04]  /*a9e0*/  UMOV UR55, UR45 ;  /* 0x0000002d00377c82 */ /* 0x000fc80008000000 */
[----:B------:R-:W-:Y:S01]  /*a9f0*/  MUFU.EX2 R179, R179 ;  /* 0x000000b300b37308 */ /* 0x000fe20000000800 */
[----:B------:R-:W-:Y:S02]  /*aa00*/  WARPGROUP.DEPBAR.LE gsb0, 0x0 ;  /* 0x00008000000079c5 */ /* 0x000fe40000010000 */
[----:B------:R-:W-:Y:S01]  /*aa10*/  WARPGROUP.ARRIVE ;  /* 0x00000000000079c5 */ /* 0x000fe20000000000 */
[-C--:B------:R-:W-:Y:S01]  /*aa20*/  FFMA.FTZ R165, R177, R6.reuse, -R10 ;  /* 0x00000006b1a57223 */ /* 0x080fe2000001080a */
[-C--:B------:R-:W-:Y:S01]  /*aa30*/  FFMA.FTZ R177, R31, R6.reuse, -R38 ;  /* 0x000000061fb17223 */ /* 0x080fe20000010826 */
[----:B------:R-:W-:Y:S02]  /*aa40*/  IADD3 R31, -R23, 0xb, RZ ;  /* 0x0000000b171f7810 */ /* 0x000fe40007ffe1ff */
[----:B------:R-:W-:Y:S01]  /*aa50*/  MUFU.EX2 R36, R36 ;  /* 0x0000002400247308 */ /* 0x000fe20000000800 */
[-CC-:B------:R-:W-:Y:S01]  /*aa60*/  FFMA.FTZ R167, R199, R6.reuse, -R10.reuse ;  /* 0x00000006c7a77223 */ /* 0x180fe2000001080a */
[----:B------:R-:W-:Y:S01]  /*aa70*/  HGMMA.64x128x16.F32 R88, R160, gdesc[UR4].tnspB, R88, gsb0 ;  /* 0x41e00004a0587df0 */ /* 0x000fe20008000858 */
[----:B------:R-:W-:Y:S01]  /*aa80*/  UIADD3 UR6, UR10, 0x300, URZ ;  /* 0x000003000a067890 */ /* 0x000fe2000fffe03f */
[-CC-:B------:R-:W-:Y:S01]  /*aa90*/  FFMA.FTZ R164, R205, R6.reuse, -R10.reuse ;  /* 0x00000006cda47223 */ /* 0x180fe2000001080a */
[----:B------:R-:W-:Y:S01]  /*aaa0*/  UMOV UR7, 0x40000040 ;  /* 0x4000004000077882 */ /* 0x000fe20000000000 */
[-CC-:B------:R-:W-:Y:S01]  /*aab0*/  FFMA.FTZ R166, R209, R6.reuse, -R10.reuse ;  /* 0x00000006d1a67223 */ /* 0x180fe2000001080a */
[----:B------:R-:W-:Y:S01]  /*aac0*/  FFMA.FTZ R199, R219, R6, -R10 ;  /* 0x00000006dbc77223 */ /* 0x000fe2000001080a */
        /* <DEDUP_REMOVED lines=21> */
[-C--:B------:R-:W-:Y:S01]  /*ac20*/  FFMA.FTZ R173, R41, R6.reuse, -R38 ;  /* 0x0000000629ad7223 */ /* 0x080fe20000010826 */
[-CC-:B------:R-:W-:Y:S01]  /*ac30*/  FFMA.FTZ R163, R207, R6.reuse, -R10.reuse ;  /* 0x00000006cfa37223 */ /* 0x180fe2000001080a */
[-C--:B------:R-:W-:Y:S01]  /*ac40*/  FFMA.FTZ R162, R213, R6.reuse, -R10 ;  /* 0x00000006d5a27223 */ /* 0x080fe2000001080a */
[----:B------:R-:W-:Y:S01]  /*ac50*/  HGMMA.64x128x16.F32 R88, R156, gdesc[UR4].tnspB, R88, gsb0 ;  /* 0x41e000049c587df0 */ /* 0x000fe20008000858 */
[----:B------:R-:W-:Y:S01]  /*ac60*/  UIADD3 UR6, UR10, 0x380, URZ ;  /* 0x000003800a067890 */ /* 0x000fe2000fffe03f */
[----:B------:R-:W-:Y:S01]  /*ac70*/  FFMA.FTZ R10, R49, R6, -R38 ;  /* 0x00000006310a7223 */ /* 0x000fe20000010826 */
[----:B------:R-:W-:Y:S01]  /*ac80*/  UMOV UR7, 0x40000040 ;  /* 0x4000004000077882 */ /* 0x000fe20000000000 */
        /* <DEDUP_REMOVED lines=16> */
[----:B------:R-:W1:Y:S08]  /*ad90*/  MUFU.EX2 R75, R75 ;  /* 0x0000004b004b7308 */ /* 0x000e700000000800 */
[----:B------:R-:W-:Y:S01]  /*ada0*/  MUFU.EX2 R14, R14 ;  /* 0x0000000e000e7308 */ /* 0x000fe20000000800 */
[----:B------:R-:W-:-:S02]  /*adb0*/  WARPGROUP.DEPBAR.LE gsb0, 0x0 ;  /* 0x00008000000079c5 */ /* 0x000fc40000010000 */
[----:B------:R-:W-:Y:S01]  /*adc0*/  WARPGROUP.ARRIVE ;  /* 0x00000000000079c5 */ /* 0x000fe20000000000 */
[----:B------:R-:W-:Y:S01]  /*add0*/  FADD.FTZ R157, -R5, R8 ;  /* 0x00000008059d7221 */ /* 0x000fe20000010100 */
[-CC-:B------:R-:W-:Y:S01]  /*ade0*/  FFMA.FTZ R8, R11, R6.reuse, -R38.reuse ;  /* 0x000000060b087223 */ /* 0x180fe20000010826 */
[-C--:B------:R-:W-:Y:S02]  /*adf0*/  FFMA.FTZ R11, R53, R6.reuse, -R38 ;  /* 0x00000006350b7223 */ /* 0x080fe40000010826 */
[----:B------:R-:W2:Y:S01]  /*ae00*/  MUFU.EX2 R201, R201 ;  /* 0x000000c900c97308 */ /* 0x000ea20000000800 */
[----:B------:R-:W-:Y:S01]  /*ae10*/  FMUL.FTZ R157, R157, R6 ;  /* 0x000000069d9d7220 */ /* 0x000fe20000410000 */
[----:B------:R-:W-:Y:S01]  /*ae20*/  HGMMA.64x128x16.F32 R88, R152, gdesc[UR4].tnspB, R88, gsb0 ;  /* 0x41e0000498587df0 */ /* 0x000fe20008000858 */
[----:B0-----:R-:W-:-:S05]  /*ae30*/  F2FP.F16.F32.PACK_AB R156, R199, R12 ;  /* 0x0000000cc79c723e */ /* 0x001fca00000000ff */
[----:B------:R1:W-:Y:S08]  /*ae40*/  MUFU.EX2 R203, R157 ;  /* 0x0000009d00cb7308 */ /* 0x0003f00000000800 */
[----:B------:R-:W0:Y:S01]  /*ae50*/  MUFU.EX2 R8, R8 ;  /* 0x0000000800087308 */ /* 0x000e220000000800 */
[----:B-1----:R-:W-:Y:S02]  /*ae60*/  F2FP.F16.F32.PACK_AB R157, R75, R50 ;  /* 0x000000324b9d723e */ /* 0x002fe400000000ff */
[----:B--2---:R-:W-:-:S05]  /*ae70*/  F2FP.F16.F32.PACK_AB R158, R201, R14 ;  /* 0x0000000ec99e723e */ /* 0x004fca00000000ff */
[----:B------:R-:W1:Y:S08]  /*ae80*/  MUFU.EX2 R11, R11 ;  /* 0x0000000b000b7308 */ /* 0x000e700000000800 */
[----:B------:R-:W-:Y:S01]  /*ae90*/  MUFU.EX2 R79, R79 ;  /* 0x0000004f004f7308 */ /* 0x000fe20000000800 */
[----:B0-----:R-:W-:-:S04]  /*aea0*/  FFMA.FTZ R42, R203, R0, R8 ;  /* 0x00000000cb2a7223 */ /* 0x001fc80000010008 */
[C---:B------:R-:W-:Y:S01]  /*aeb0*/  FADD.FTZ R42, R181.reuse, R42 ;  /* 0x0000002ab52a7221 */ /* 0x040fe20000010000 */
[----:B------:R-:W-:Y:S02]  /*aec0*/  F2FP.F16.F32.PACK_AB R181, R181, R8 ;  /* 0x00000008b5b5723e */ /* 0x000fe400000000ff */
[----:B------:R-:W0:Y:S08]  /*aed0*/  MUFU.EX2 R0, R61 ;  /* 0x0000003d00007308 */ /* 0x000e300000000800 */
        /* <DEDUP_REMOVED lines=9> */
[----:B--2---:R-:W-:Y:S02]  /*af70*/  @!P1 VIADD R31, R35, 0x28860 ;  /* 0x00028860231f9836 */ /* 0x004fe40000000000 */
[-C--:B------:R-:W-:Y:S01]  /*af80*/  FMUL.FTZ R89, R89, R7.reuse ;  /* 0x0000000759597220 */ /* 0x080fe20000410000 */
[-C--:B------:R-:W-:Y:S01]  /*af90*/  FMUL.FTZ R92, R92, R7.reuse ;  /* 0x000000075c5c7220 */ /* 0x080fe20000410000 */
[-C--:B------:R-:W-:Y:S01]  /*afa0*/  FMUL.FTZ R93, R93, R7.reuse ;  /* 0x000000075d5d7220 */ /* 0x080fe20000410000 */
[-C--:B------:R-:W-:Y:S01]  /*afb0*/  FMUL.FTZ R96, R96, R7.reuse ;  /* 0x0000000760607220 */ /* 0x080fe20000410000 */
[----:B------:R-:W-:Y:S01]  /*afc0*/  @!P1 PRMT R35, RZ, 0x654, R31 ;  /* 0x00000654ff239816 */ /* 0x000fe2000000001f */
[----:B---3--:R-:W-:Y:S01]  /*afd0*/  FADD.FTZ R27, R9, R2 ;  /* 0x00000002091b7221 */ /* 0x008fe20000010000 */
[-C--:B------:R-:W-:Y:S01]  /*afe0*/  FMUL.FTZ R97, R97, R7.reuse ;  /* 0x0000000761617220 */ /* 0x080fe20000410000 */
[-C--:B------:R-:W-:Y:S01]  /*aff0*/  FMUL.FTZ R100, R100, R7.reuse ;  /* 0x0000000764647220 */ /* 0x080fe20000410000 */
[----:B------:R2:W-:Y:S01]  /*b000*/  @!P1 SYNCS.ARRIVE.TRANS64.RED.A1T0 RZ, [R35+URZ], RZ ;  /* 0x000000ff23ff99a7 */ /* 0x0005e2000810043f */
[----:B------:R-:W-:Y:S01]  /*b010*/  FADD.FTZ R2, R182, R27 ;  /* 0x0000001bb6027221 */ /* 0x000fe20000010000 */
[----:B------:R-:W-:Y:S01]  /*b020*/  FADD.FTZ R27, R183, R42 ;  /* 0x0000002ab71b7221 */ /* 0x000fe20000010000 */
[----:B------:R-:W-:Y:S01]  /*b030*/  F2FP.F16.F32.PACK_AB R182, R15, R182 ;  /* 0x000000b60fb6723e */ /* 0x000fe200000000ff */
[----:B------:R-:W-:Y:S01]  /*b040*/  FMUL.FTZ R101, R101, R7 ;  /* 0x0000000765657220 */ /* 0x000fe20000410000 */
[----:B------:R-:W-:Y:S01]  /*b050*/  FADD.FTZ R31, R15, R2 ;  /* 0x000000020f1f7221 */ /* 0x000fe20000010000 */
[C---:B------:R-:W-:Y:S01]  /*b060*/  FADD.FTZ R2, R32.reuse, R27 ;  /* 0x0000001b20027221 */ /* 0x040fe20000010000 */
        /* <DEDUP_REMOVED lines=20> */
[----:B------:R-:W-:Y:S01]  /*b1b0*/  FFMA.FTZ R2, R169, R6, -R38 ;  /* 0x00000006a9027223 */ /* 0x000fe20000010826 */
[----:B------:R-:W-:Y:S01]  /*b1c0*/  F2FP.F16.F32.PACK_AB R169, R13, R10 ;  /* 0x0000000a0da9723e */ /* 0x000fe200000000ff */
[----:B------:R-:W-:Y:S01]  /*b1d0*/  FADD.FTZ R31, R33, R42 ;  /* 0x0000002a211f7221 */ /* 0x000fe20000010000 */
[----:B------:R-:W-:Y:S01]  /*b1e0*/  FADD.FTZ R42, R30, R27 ;  /* 0x0000001b1e2a7221 */ /* 0x000fe20000010000 */
[-C--:B------:R-:W-:Y:S01]  /*b1f0*/  FFMA.FTZ R27, R171, R6.reuse, -R38 ;  /* 0x00000006ab1b7223 */ /* 0x080fe20000010826 */
[----:B-1----:R-:W-:Y:S01]  /*b200*/  F2FP.F16.F32.PACK_AB R171, R26, R11 ;  /* 0x0000000b1aab723e */ /* 0x002fe200000000ff */
[----:B------:R-:W-:Y:S01]  /*b210*/  FADD.FTZ R44, R174, R31 ;  /* 0x0000001fae2c7221 */ /* 0x000fe20000010000 */
[----:B------:R-:W-:Y:S01]  /*b220*/  FADD.FTZ R31, R175, R42 ;  /* 0x0000002aaf1f7221 */ /* 0x000fe20000010000 */
[----:B------:R-:W-:Y:S01]  /*b230*/  FFMA.FTZ R38, R87, R6, -R38 ;  /* 0x0000000657267223 */ /* 0x000fe20000010826 */
[C---:B------:R-:W-:Y:S01]  /*b240*/  F2FP.F16.F32.PACK_AB R174, R165.reuse, R174 ;  /* 0x000000aea5ae723e */ /* 0x040fe200000000ff */
[----:B--2---:R-:W-:Y:S01]  /*b250*/  FADD.FTZ R35, R165, R44 ;  /* 0x0000002ca5237221 */ /* 0x004fe20000010000 */
[----:B------:R-:W-:Y:S01]  /*b260*/  FADD.FTZ R31, R28, R31 ;  /* 0x0000001f1c1f7221 */ /* 0x000fe20000010000 */
[-C--:B------:R-:W-:Y:S01]  /*b270*/  FMUL.FTZ R121, R121, R7.reuse ;  /* 0x0000000779797220 */ /* 0x080fe20000410000 */
[-C--:B------:R-:W-:Y:S01]  /*b280*/  FMUL.FTZ R124, R124, R7.reuse ;  /* 0x000000077c7c7220 */ /* 0x080fe20000410000 */
[----:B------:R-:W-:Y:S01]  /*b290*/  FADD.FTZ R42, R168, R35 ;  /* 0x00000023a82a7221 */ /* 0x000fe20000010000 */
[----:B------:R-:W-:Y:S01]  /*b2a0*/  FADD.FTZ R44, R10, R31 ;  /* 0x0000001f0a2c7221 */ /* 0x000fe20000010000 */
[C---:B------:R-:W-:Y:S01]  /*b2b0*/  F2FP.F16.F32.PACK_AB R168, R167.reuse, R168 ;  /* 0x000000a8a7a8723e */ /* 0x040fe200000000ff */
[----:B------:R1:W-:Y:S01]  /*b2c0*/  MUFU.EX2 R10, R2 ;  /* 0x00000002000a7308 */ /* 0x0003e20000000800 */
[----:B------:R-:W-:Y:S01]  /*b2d0*/  FADD.FTZ R9, R167, R42 ;  /* 0x0000002aa7097221 */ /* 0x000fe20000010000 */
[----:B------:R-:W-:Y:S01]  /*b2e0*/  FADD.FTZ R44, R13, R44 ;  /* 0x0000002c0d2c7221 */ /* 0x000fe20000010000 */
[----:B0-----:R-:W-:Y:S01]  /*b2f0*/  F2FP.F16.F32.PACK_AB R167, R63, R0 ;  /* 0x000000003fa7723e */ /* 0x001fe200000000ff */
[-C--:B------:R-:W-:Y:S01]  /*b300*/  FMUL.FTZ R125, R125, R7.reuse ;  /* 0x000000077d7d7220 */ /* 0x080fe20000410000 */
[----:B------:R-:W-:Y:S01]  /*b310*/  FADD.FTZ R42, R170, R9 ;  /* 0x00000009aa2a7221 */ /* 0x000fe20000010000 */
[----:B------:R-:W-:Y:S01]  /*b320*/  FADD.FTZ R9, R11, R44 ;  /* 0x0000002c0b097221 */ /* 0x000fe20000010000 */
[C---:B------:R-:W-:Y:S01]  /*b330*/  F2FP.F16.F32.PACK_AB R170, R161.reuse, R170 ;  /* 0x000000aaa1aa723e */ /* 0x040fe200000000ff */
[----:B------:R-:W-:Y:S01]  /*b340*/  MUFU.EX2 R38, R38 ;  /* 0x0000002600267308 */ /* 0x000fe20000000800 */
        /* <DEDUP_REMOVED lines=10> */
[----:B------:R-:W0:Y:S01]  /*b3f0*/  MUFU.EX2 R32, R77 ;  /* 0x0000004d00207308 */ /* 0x000e220000000800 */
        /* <DEDUP_REMOVED lines=20> */
[----:B------:R-:W-:Y:S01]  /*b540*/  FMUL.FTZ R90, R90, R203 ;  /* 0x000000cb5a5a7220 */ /* 0x000fe20000410000 */
[----:B------:R-:W-:Y:S01]  /*b550*/  FADD.FTZ R11, R197, R8 ;  /* 0x00000008c50b7221 */ /* 0x000fe20000010000 */
[----:B------:R-:W-:Y:S01]  /*b560*/  FADD.FTZ R9, R71, R9 ;  /* 0x0000000947097221 */ /* 0x000fe20000010000 */
[----:B------:R-:W2:Y:S01]  /*b570*/  MUFU.EX2 R8, R27 ;  /* 0x0000001b00087308 */ /* 0x000ea20000000800 */
[----:B------:R-:W-:Y:S01]  /*b580*/  F2FP.F16.F32.PACK_AB R177, R34, R177 ;  /* 0x000000b122b1723e */ /* 0x000fe200000000ff */
[----:B-1----:R-:W-:Y:S01]  /*b590*/  FADD.FTZ R2, R12, R11 ;  /* 0x0000000b0c027221 */ /* 0x002fe20000010000 */
        /* <DEDUP_REMOVED lines=8> */
[----:B0-----:R-:W-:Y:S01]  /*b620*/  FADD.FTZ R9, R32, R9 ;  /* 0x0000000920097221 */ /* 0x001fe20000010000 */
        /* <DEDUP_REMOVED lines=8> */
[----:B--2---:R-:W-:Y:S01]  /*b6b0*/  F2FP.F16.F32.PACK_AB R155, R38, R8 ;  /* 0x00000008269b723e */ /* 0x004fe200000000ff */
        /* <DEDUP_REMOVED lines=9> */
[----:B------:R-:W-:Y:S01]  /*b750*/  F2FP.F16.F32.PACK_AB R166, R193, R166 ;  /* 0x000000a6c1a6723e */ /* 0x000fe200000000ff */
[----:B------:R-:W-:Y:S01]  /*b760*/  FADD.FTZ R2, R85, R2 ;  /* 0x0000000255027221 */ /* 0x000fe20000010000 */
[----:B------:R-:W-:Y:S01]  /*b770*/  F2FP.F16.F32.PACK_AB R160, R195, R160 ;  /* 0x000000a0c3a0723e */ /* 0x000fe200000000ff */
[----:B------:R-:W-:Y:S01]  /*b780*/  FADD.FTZ R0, R38, R9 ;  /* 0x0000000926007221 */ /* 0x000fe20000010000 */
        /* <DEDUP_REMOVED lines=33> */
[----:B------:R-:W-:Y:S06]  /*b9a0*/  @P2 BRA `(.L_x_8106) ;  /* 0xffffffd8001c2947 */ /* 0x000fec000383ffff */
.L_x_8097:
        /* <DEDUP_REMOVED lines=9> */
.L_x_8124:
        /* <DEDUP_REMOVED lines=9> */
.L_x_8109:
[----:B------:R-:W-:Y:S01]  /*bad0*/  ULEA UR6, UR45, UR41, 0x3 ;  /* 0x000000292d067291 */ /* 0x000fe2000f8e183f */
[----:B------:R-:W-:-:S05]  /*bae0*/  IMAD.U32 R4, RZ, RZ, UR46 ;  /* 0x0000002eff047e24 */ /* 0x000fca000f8e00ff */
[----:B------:R-:W-:-:S04]  /*baf0*/  SHF.L.U32 R4, R4, 0x1f, RZ ;  /* 0x0000001f04047819 */ /* 0x000fc800000006ff */
[----:B------:R0:W1:Y:S01]  /*bb00*/  SYNCS.PHASECHK.TRANS64.TRYWAIT P2, [UR6+0x28830], R4 ;  /* 0x02883004ff0075a7 */ /* 0x0000620008040146 */
[----:B------:R-:W-:Y:S05]  /*bb10*/  @!P0 BRA `(.L_x_8110) ;  /* 0x0000000000048947 */ /* 0x000fea0003800000 */
[----:B------:R-:W-:Y:S01]  /*bb20*/  BPT.TRAP 0x1 ;  /* 0x000000040000795c */ /* 0x000fe20000300000 */
.L_x_8110:
[----:B-1----:R-:W-:Y:S05]  /*bb30*/  @P2 BRA `(.L_x_8108) ;  /* 0x0000000000082947 */ /* 0x002fea0003800000 */
[----:B------:R-:W1:Y:S02]  /*bb40*/  SYNCS.PHASECHK.TRANS64.TRYWAIT P2, [UR6+0x28830], R4 ;  /* 0x02883004ff0075a7 */ /* 0x000e640008040146 */
[----:B-1----:R-:W-:Y:S05]  /*bb50*/  @!P2 BRA `(.L_x_8111) ;  /* 0x000000c80014a947 */ /* 0x002fea0003800000 */
.L_x_8108:
        /* <DEDUP_REMOVED lines=45> */
.L_x_8113:
[----:B------:R-:W-:Y:S01]  /*be30*/  ULEA UR6, UR56, UR41, 0x3 ;  /* 0x0000002938067291 */ /* 0x000fe2000f8e183f */
[----:B------:R-:W-:-:S05]  /*be40*/  IMAD.U32 R4, RZ, RZ, UR57 ;  /* 0x00000039ff047e24 */ /* 0x000fca000f8e00ff */
[----:B------:R-:W-:-:S04]  /*be50*/  SHF.L.U32 R4, R4, 0x1f, RZ ;  /* 0x0000001f04047819 */ /* 0x000fc800000006ff */
[----:B------:R0:W1:Y:S01]  /*be60*/  SYNCS.PHASECHK.TRANS64.TRYWAIT P2, [UR6+0x28850], R4 ;  /* 0x02885004ff0075a7 */ /* 0x0000620008040146 */
[----:B------:R-:W-:Y:S05]  /*be70*/  @!P0 BRA `(.L_x_8114) ;  /* 0x0000000000048947 */ /* 0x000fea0003800000 */
[----:B------:R-:W-:Y:S01]  /*be80*/  BPT.TRAP 0x1 ;  /* 0x000000040000795c */ /* 0x000fe20000300000 */
.L_x_8114:
[----:B-1----:R-:W-:Y:S05]  /*be90*/  @P2 BRA `(.L_x_8112) ;  /* 0x0000000000082947 */ /* 0x002fea0003800000 */
[----:B------:R-:W1:Y:S02]  /*bea0*/  SYNCS.PHASECHK.TRANS64.TRYWAIT P2, [UR6+0x28850], R4 ;  /* 0x02885004ff0075a7 */ /* 0x000e640008040146 */
[----:B-1----:R-:W-:Y:S05]  /*beb0*/  @!P2 BRA `(.L_x_8115) ;  /* 0x000000c40054a947 */ /* 0x002fea0003800000 */
.L_x_8112:
[----:B------:R-:W-:Y:S01]  /*bec0*/  UIADD3 UR6, UR41, 0x400, URZ ;  /* 0x0000040029067890 */ /* 0x000fe2000fffe03f */
[----:B------:R-:W-:Y:S01]  /*bed0*/  WARPGROUP.ARRIVE ;  /* 0x00000000000079c5 */ /* 0x000fe20000000000 */
[----:B------:R-:W-:Y:S01]  /*bee0*/  UMOV UR7, 0x40000040 ;  /* 0x4000004000077882 */ /* 0x000fe20000000000 */
[----:B------:R-:W-:Y:S01]  /*bef0*/  PLOP3.LUT P2, PT, PT, PT, UP0, 0x80, 0x0 ;  /* 0x000000000000781c */ /* 0x000fe20003f4f008 */
[----:B------:R-:W-:Y:S01]  /*bf00*/  USHF.R.U32.HI UR6, URZ, 0x4, UR6 ;  /* 0x000000043f067899 */ /* 0x000fe20008011606 */
[----:B------:R-:W-:Y:S01]  /*bf10*/  FMUL.FTZ R15, R55, UR55 ;  /* 0x00000037370f7c20 */ /* 0x000fe20008410000 */
        /* <DEDUP_REMOVED lines=18> */
[----:B------:R-:W-:Y:S01]  /*c040*/  IADD3 R58, -R23, 0xb, RZ ;  /* 0x0000000b173a7810 */ /* 0x000fe20007ffe1ff */
[----:B------:R-:W-:Y:S01]  /*c050*/  HGMMA.64x128x16.F32 R88, R180, gdesc[UR4].tnspB, R88, gsb0 ;  /* 0x41e00004b4587df0 */ /* 0x000fe20008000858 */
[----:B------:R-:W-:Y:S01]  /*c060*/  UIADD3 UR6, UR10, 0x80, URZ ;  /* 0x000000800a067890 */ /* 0x000fe2000fffe03f */
[----:B-1----:R-:W-:Y:S01]  /*c070*/  FMUL.FTZ R5, R26, UR55 ;  /* 0x000000371a057c20 */ /* 0x002fe20008410000 */
[----:B------:R-:W-:Y:S01]  /*c080*/  UMOV UR7, 0x40000040 ;  /* 0x4000004000077882 */ /* 0x000fe20000000000 */
[----:B------:R-:W-:Y:S01]  /*c090*/  FMUL.FTZ R10, R31, UR55 ;  /* 0x000000371f0a7c20 */ /* 0x000fe20008410000 */
[----:B------:R-:W-:Y:S01]  /*c0a0*/  FMUL.FTZ R26, R42, UR55 ;  /* 0x000000372a1a7c20 */ /* 0x000fe20008410000 */
[----:B------:R-:W-:Y:S01]  /*c0b0*/  FMUL.FTZ R14, R47, UR55 ;  /* 0x000000372f0e7c20 */ /* 0x000fe20008410000 */
[----:B0-----:R-:W-:Y:S01]  /*c0c0*/  FMUL.FTZ R4, R24, UR55 ;  /* 0x0000003718047c20 */ /* 0x001fe20008410000 */
        /* <DEDUP_REMOVED lines=81> */
[----:B------:R0:W0:Y:S08]  /*c5e0*/  MUFU.TANH R70, R73 ;  /* 0x0000004900467308 */ /* 0x0000300000002400 */
        /* <DEDUP_REMOVED lines=23> */
[----:B------:R-:W-:Y:S02]  /*c760*/  IMAD.U32 R54, RZ, RZ, UR45 ;  /* 0x0000002dff367e24 */ /* 0x000fe4000f8e00ff */
[----:B------:R-:W-:Y:S01]  /*c770*/  FMUL.FTZ R165, R29, UR55 ;  /* 0x000000371da57c20 */ /* 0x000fe20008410000 */
[----:B------:R-:W-:Y:S01]  /*c780*/  FMUL.FTZ R166, R36, UR55 ;  /* 0x0000003724a67c20 */ /* 0x000fe20008410000 */
[----:B------:R-:W-:Y:S01]  /*c790*/  HGMMA.64x128x16.F32 R88, R160, gdesc[UR4].tnspB, R88, gsb0 ;  /* 0x41e00004a0587df0 */ /* 0x000fe20008000858 */
[----:B------:R-:W-:Y:S01]  /*c7a0*/  UIADD3 UR6, UR10, 0x300, URZ ;  /* 0x000003000a067890 */ /* 0x000fe2000fffe03f */
[----:B------:R-:W-:Y:S01]  /*c7b0*/  @!P1 LEA R54, R54, UR41, 0x3 ;  /* 0x0000002936369c11 */ /* 0x000fe2000f8e18ff */
[----:B------:R-:W-:Y:S01]  /*c7c0*/  UMOV UR7, 0x40000040 ;  /* 0x4000004000077882 */ /* 0x000fe20000000000 */
[----:B------:R-:W-:Y:S01]  /*c7d0*/  FMUL.FTZ R29, R46, UR55 ;  /* 0x000000372e1d7c20 */ /* 0x000fe20008410000 */
[----:B------:R-:W-:Y:S01]  /*c7e0*/  FMUL.FTZ R36, R67, UR55 ;  /* 0x0000003743247c20 */ /* 0x000fe20008410000 */
[----:B------:R-:W-:Y:S01]  /*c7f0*/  FMUL.FTZ R67, R68, UR55 ;  /* 0x0000003744437c20 */ /* 0x000fe20008410000 */
[----:B------:R-:W-:-:S02]  /*c800*/  @!P1 VIADD R54, R54, 0x28840 ;  /* 0x0002884036369836 */ /* 0x000fc40000000000 */
[----:B------:R-:W-:Y:S01]  /*c810*/  FMUL.FTZ R46, R79, UR55 ;  /* 0x000000374f2e7c20 */ /* 0x000fe20008410000 */
[----:B------:R-:W0:Y:S02]  /*c820*/  MUFU.TANH R164, R164 ;  /* 0x000000a400a47308 */ /* 0x000e240000002400 */
[----:B------:R-:W-:-:S06]  /*c830*/  @!P1 PRMT R54, RZ, 0x654, R54 ;  /* 0x00000654ff369816 */ /* 0x000fcc0000000036 */
        /* <DEDUP_REMOVED lines=12> */
[----:B------:R-:W-:Y:S02]  /*c900*/  FMUL.FTZ R40, R74, UR55 ;  /* 0x000000374a287c20 */ /* 0x000fe40008410000 */
[----:B------:R-:W-:Y:S01]  /*c910*/  HGMMA.64x128x16.F32 R88, R156, gdesc[UR4].tnspB, R88, gsb0 ;  /* 0x41e000049c587df0 */ /* 0x000fe20008000858 */
[----:B------:R-:W-:Y:S01]  /*c920*/  UIADD3 UR6, UR10, 0x380, URZ ;  /* 0x000003800a067890 */ /* 0x000fe2000fffe03f */
[----:B------:R-:W0:Y:S01]  /*c930*/  MUFU.TANH R160, R160 ;  /* 0x000000a000a07308 */ /* 0x000e220000002400 */
[----:B------:R-:W-:-:S07]  /*c940*/  UMOV UR7, 0x40000040 ;  /* 0x4000004000077882 */ /* 0x000fce0000000000 */
        /* <DEDUP_REMOVED lines=9> */
[----:B------:R-:W-:-:S04]  /*c9e0*/  @UP0 ULDC UR6, c[0x0][0x450] ;  /* 0x0001140000060ab9 */ /* 0x000fc80000000800 */
[----:B------:R-:W-:Y:S01]  /*c9f0*/  @P2 SHF.R.U32.HI R64, RZ, UR6, R53 ;  /* 0x00000006ff402c19 */ /* 0x000fe20008011635 */
[----:B------:R-:W-:Y:S01]  /*ca00*/  FMUL.FTZ R53, R86, UR55 ;  /* 0x0000003756357c20 */ /* 0x000fe20008410000 */
[----:B------:R-:W-:-:S03]  /*ca10*/  IMAD.SHL.U32 R86, R3, 0x80, RZ ;  /* 0x0000008003567824 */ /* 0x000fc600078e00ff */
[----:B------:R-:W5:Y:S02]  /*ca20*/  SHFL.IDX PT, R65, R64, RZ, 0x1c1f ;  /* 0x001c1fff40417589 */ /* 0x000f6400000e0000 */
[----:B------:R-:W-:Y:S01]  /*ca30*/  IADD3 R59, -R86, 0x1, RZ ;  /* 0x00000001563b7810 */ /* 0x000fe20007ffe1ff */
[----:B------:R-:W0:Y:S04]  /*ca40*/  MUFU.TANH R53, R53 ;  /* 0x0000003500357308 */ /* 0x000e280000002400 */
[----:B------:R-:W-:-:S05]  /*ca50*/  IMAD R59, R16, -0x2, R59 ;  /* 0xfffffffe103b7824 */ /* 0x000fca00078e023b */
[----:B------:R-:W-:Y:S01]  /*ca60*/  IADD3 R59, -R66, UR39, R59 ;  /* 0x00000027423b7c10 */ /* 0x000fe2000fffe13b */
[----:B------:R-:W-:Y:S02]  /*ca70*/  WARPGROUP.DEPBAR.LE gsb0, 0x0 ;  /* 0x00008000000079c5 */ /* 0x000fe40000010000 */
[----:B------:R0:W-:Y:S06]  /*ca80*/  BAR.ARV R58, 0x100 ;  /* 0x0004003a0000751d */ /* 0x0001ec0000002000 */
[----:B------:R1:W-:Y:S01]  /*ca90*/  @!P1 SYNCS.ARRIVE.TRANS64.RED.A1T0 RZ, [R54+URZ], RZ ;  /* 0x000000ff36ff99a7 */ /* 0x0003e2000810043f */
[----:B------:R-:W-:-:S02]  /*caa0*/  VIADD R152, R59, UR54 ;  /* 0x000000363b987c36 */ /* 0x000fc40008000000 */
[----:B------:R-:W-:Y:S02]  /*cab0*/  VIADD R154, R59, UR52 ;  /* 0x000000343b9a7c36 */ /* 0x000fe40008000000 */
[--C-:B-----5:R-:W-:Y:S02]  /*cac0*/  IMAD.IADD R66, R152, 0x1, R65.reuse ;  /* 0x0000000198427824 */ /* 0x120fe400078e0241 */
[----:B------:R-:W-:Y:S02]  /*cad0*/  IMAD.IADD R68, R154, 0x1, R65 ;  /* 0x000000019a447824 */ /* 0x000fe400078e0241 */
[----:B-1----:R-:W-:-:S06]  /*cae0*/  FMUL.FTZ R54, R87, UR55 ;  /* 0x0000003757367c20 */ /* 0x002fcc0008410000 */
[----:B------:R-:W1:Y:S01]  /*caf0*/  MUFU.TANH R54, R54 ;  /* 0x0000003600367308 */ /* 0x000e620000002400 */
[----:B0-234-:R-:W-:Y:S05]  /*cb00*/  @!P6 BRA `(.L_x_8116) ;  /* 0x00000000005ce947 */ /* 0x01dfea0003800000 */
        /* <DEDUP_REMOVED lines=13> */
.L_x_8118:
[----:B------:R-:W-:-:S05]  /*cbe0*/  IMAD.U32 R69, RZ, RZ, UR53 ;  /* 0x00000035ff457e24 */ /* 0x000fca000f8e00ff */
[----:B------:R-:W-:-:S13]  /*cbf0*/  ISETP.NE.AND P2, PT, R69, 0x1, PT ;  /* 0x000000014500780c */ /* 0x000fda0003f45270 */
[----:B------:R-:W0:Y:S02]  /*cc00*/  @P2 LDC.64 R58, c[0x0][0x9e8] ;  /* 0x00027a00ff3a2b82 */ /* 0x000e240000000a00 */
[----:B0-----:R-:W-:-:S05]  /*cc10*/  @P2 IMAD.HI.U32 R58, R65, R58, RZ ;  /* 0x0000003a413a2227 */ /* 0x001fca00078e00ff */
[----:B------:R-:W-:-:S07]  /*cc20*/  @P2 SHF.R.U32.HI R65, RZ, R59, R58 ;  /* 0x0000003bff412219 */ /* 0x000fce000001163a */
.L_x_8119:
[----:B------:R-:W-:Y:S05]  /*cc30*/  BSYNC B0 ;  /* 0x0000000000007941 */ /* 0x000fea0003800000 */
.L_x_8117:
[----:B------:R-:W-:-:S04]  /*cc40*/  IMAD R65, R65, R69, -R86 ;  /* 0x0000004541417224 */ /* 0x000fc800078e0a56 */
[----:B------:R-:W-:-:S05]  /*cc50*/  IMAD R65, R16, -0x2, R65 ;  /* 0xfffffffe10417824 */ /* 0x000fca00078e0241 */
[----:B------:R-:W-:Y:S02]  /*cc60*/  VIADDMNMX R66, R65, R69, R66, PT ;  /* 0x0000004541427246 */ /* 0x000fe40003800142 */
[----:B------:R-:W-:-:S07]  /*cc70*/  VIMNMX R68, R68, R65, !PT ;  /* 0x0000004144447248 */ /* 0x000fce0007fe0100 */
.L_x_8116:
[----:B------:R-:W-:Y:S01]  /*cc80*/  ISETP.GT.AND P2, PT, R3, -0x1, PT ;  /* 0xffffffff0300780c */ /* 0x000fe20003f44270 */
[----:B------:R-:W0:Y:S03]  /*cc90*/  SHFL.IDX PT, R159, R64, 0x1, 0x1c1f ;  /* 0x003c1f00409f7f89 */ /* 0x000e2600000e0000 */
[C---:B------:R-:W-:Y:S02]  /*cca0*/  ISETP.GT.AND P4, PT, R68.reuse, RZ, P2 ;  /* 0x000000ff4400720c */ /* 0x040fe40001784270 */
[----:B------:R-:W-:Y:S02]  /*ccb0*/  ISETP.GT.AND P5, PT, R68, 0x1, P2 ;  /* 0x000000014400780c */ /* 0x000fe400017a4270 */
[C---:B------:R-:W-:Y:S02]  /*ccc0*/  ISETP.LT.OR P4, PT, R66.reuse, 0x1, P4 ;  /* 0x000000014200780c */ /* 0x040fe40002781670 */
[----:B------:R-:W-:-:S02]  /*ccd0*/  ISETP.LT.OR P5, PT, R66, 0x2, P5 ;  /* 0x000000024200780c */ /* 0x000fc40002fa1670 */
[----:B------:R-:W-:Y:S02]  /*cce0*/  ISETP.GT.AND P3, PT, R68, 0x8, P2 ;  /* 0x000000084400780c */ /* 0x000fe40001764270 */
[----:B------:R-:W-:Y:S02]  /*ccf0*/  FSEL R169, R4, -INF , !P4 ;  /* 0xff80000004a97808 */ /* 0x000fe40006000000 */
[----:B------:R-:W-:Y:S02]  /*cd00*/  FSEL R167, R6, -INF , !P5 ;  /* 0xff80000006a77808 */ /* 0x000fe40006800000 */
[C---:B------:R-:W-:Y:S02]  /*cd10*/  ISETP.GT.AND P4, PT, R68.reuse, 0x9, P2 ;  /* 0x000000094400780c */ /* 0x040fe40001784270 */
[----:B------:R-:W-:Y:S02]  /*cd20*/  ISETP.GT.AND P5, PT, R68, 0x10, P2 ;  /* 0x000000104400780c */ /* 0x000fe400017a4270 */
[----:B------:R-:W-:-:S02]  /*cd30*/  ISETP.LT.OR P3, PT, R66, 0x9, P3 ;  /* 0x000000094200780c */ /* 0x000fc40001f61670 */
[C---:B------:R-:W-:Y:S02]  /*cd40*/  ISETP.LT.OR P4, PT, R66.reuse, 0xa, P4 ;  /* 0x0000000a4200780c */ /* 0x040fe40002781670 */
[----:B------:R-:W-:Y:S02]  /*cd50*/  ISETP.LT.OR P5, PT, R66, 0x11, P5 ;  /* 0x000000114200780c */ /* 0x000fe40002fa1670 */
[----:B------:R-:W-:Y:S02]  /*cd60*/  FSEL R183, R164, -INF , !P3 ;  /* 0xff800000a4b77808 */ /* 0x000fe40005800000 */
[----:B------:R-:W-:Y:S02]  /*cd70*/  ISETP.GT.AND P3, PT, R68, 0x11, P2 ;  /* 0x000000114400780c */ /* 0x000fe40001764270 */
[----:B------:R-:W-:Y:S02]  /*cd80*/  FSEL R173, R165, -INF , !P4 ;  /* 0xff800000a5ad7808 */ /* 0x000fe40006000000 */
[----:B------:R-:W-:-:S02]  /*cd90*/  FSEL R181, R32, -INF , !P5 ;  /* 0xff80000020b57808 */ /* 0x000fc40006800000 */
[C---:B------:R-:W-:Y:S02]  /*cda0*/  ISETP.GT.AND P4, PT, R68.reuse, 0x18, P2 ;  /* 0x000000184400780c */ /* 0x040fe40001784270 */
[----:B------:R-:W-:Y:S02]  /*cdb0*/  ISETP.GT.AND P5, PT, R68, 0x19, P2 ;  /* 0x000000194400780c */ /* 0x000fe400017a4270 */
[C---:B------:R-:W-:Y:S02]  /*cdc0*/  ISETP.LT.OR P3, PT, R66.reuse, 0x12, P3 ;  /* 0x000000124200780c */ /* 0x040fe40001f61670 */
[C---:B------:R-:W-:Y:S02]  /*cdd0*/  ISETP.LT.OR P4, PT, R66.reuse, 0x19, P4 ;  /* 0x000000194200780c */ /* 0x040fe40002781670 */
[----:B------:R-:W-:Y:S02]  /*cde0*/  ISETP.LT.OR P5, PT, R66, 0x1a, P5 ;  /* 0x0000001a4200780c */ /* 0x000fe40002fa1670 */
[----:B------:R-:W-:-:S02]  /*cdf0*/  FSEL R179, R33, -INF , !P3 ;  /* 0xff80000021b37808 */ /* 0x000fc40005800000 */
        /* <DEDUP_REMOVED lines=11> */
[----:B------:R-:W-:Y:S01]  /*ceb0*/  FSEL R155, R42, -INF , !P5 ;  /* 0xff8000002a9b7808 */ /* 0x000fe20006800000 */
[----:B0-----:R-:W-:Y:S01]  /*cec0*/  IMAD.IADD R42, R152, 0x1, R159 ;  /* 0x00000001982a7824 */ /* 0x001fe200078e029f */
[----:B------:R-:W-:-:S02]  /*ced0*/  ISETP.GT.AND P4, PT, R68, 0x30, P2 ;  /* 0x000000304400780c */ /* 0x000fc40001784270 */
[----:B------:R-:W-:Y:S02]  /*cee0*/  ISETP.GT.AND P5, PT, R68, 0x31, P2 ;  /* 0x000000314400780c */ /* 0x000fe400017a4270 */
[C---:B------:R-:W-:Y:S02]  /*cef0*/  ISETP.LT.OR P3, PT, R66.reuse, 0x2a, P3 ;  /* 0x0000002a4200780c */ /* 0x040fe40001f61670 */
[C---:B------:R-:W-:Y:S02]  /*cf00*/  ISETP.LT.OR P4, PT, R66.reuse, 0x31, P4 ;  /* 0x000000314200780c */ /* 0x040fe40002781670 */
[----:B------:R-:W-:Y:S02]  /*cf10*/  ISETP.LT.OR P5, PT, R66, 0x32, P5 ;  /* 0x000000324200780c */ /* 0x000fe40002fa1670 */
[----:B------:R-:W-:Y:S01]  /*cf20*/  FSEL R153, R44, -INF , !P3 ;  /* 0xff8000002c997808 */ /* 0x000fe20005800000 */
[----:B------:R-:W-:Y:S01]  /*cf30*/  IMAD.IADD R44, R154, 0x1, R159 ;  /* 0x000000019a2c7824 */ /* 0x000fe200078e029f */
[----:B------:R-:W-:-:S02]  /*cf40*/  ISETP.GT.AND P3, PT, R68, 0x38, P2 ;  /* 0x000000384400780c */ /* 0x000fc40001764270 */
[----:B------:R-:W-:Y:S02]  /*cf50*/  FSEL R87, R47, -INF , !P4 ;  /* 0xff8000002f577808 */ /* 0x000fe40006000000 */
[----:B------:R-:W-:Y:S02]  /*cf60*/  FSEL R85, R48, -INF , !P5 ;  /* 0xff80000030557808 */ /* 0x000fe40006800000 */
[C---:B------:R-:W-:Y:S02]  /*cf70*/  ISETP.GT.AND P4, PT, R68.reuse, 0x39, P2 ;  /* 0x000000394400780c */ /* 0x040fe40001784270 */
[----:B------:R-:W-:Y:S02]  /*cf80*/  ISETP.GT.AND P5, PT, R68, 0x40, P2 ;  /* 0x000000404400780c */ /* 0x000fe400017a4270 */
[C---:B------:R-:W-:Y:S02]  /*cf90*/  ISETP.LT.OR P3, PT, R66.reuse, 0x39, P3 ;  /* 0x000000394200780c */ /* 0x040fe40001f61670 */
[----:B------:R-:W-:-:S02]  /*cfa0*/  ISETP.LT.OR P4, PT, R66, 0x3a, P4 ;  /* 0x0000003a4200780c */ /* 0x000fc40002781670 */
[----:B------:R-:W-:Y:S02]  /*cfb0*/  ISETP.LT.OR P5, PT, R66, 0x41, P5 ;  /* 0x000000414200780c */ /* 0x000fe40002fa1670 */
[----:B------:R-:W-:Y:S02]  /*cfc0*/  FSEL R83, R51, -INF , !P3 ;  /* 0xff80000033537808 */ /* 0x000fe40005800000 */
[----:B------:R-:W-:Y:S02]  /*cfd0*/  ISETP.GT.AND P3, PT, R68, 0x41, P2 ;  /* 0x000000414400780c */ /* 0x000fe40001764270 */
[----:B------:R-:W-:Y:S02]  /*cfe0*/  FSEL R81, R52, -INF , !P4 ;  /* 0xff80000034517808 */ /* 0x000fe40006000000 */
[----:B------:R-:W-:Y:S02]  /*cff0*/  FSEL R79, R55, -INF , !P5 ;  /* 0xff800000374f7808 */ /* 0x000fe40006800000 */
[----:B------:R-:W-:-:S02]  /*d000*/  ISETP.GT.AND P4, PT, R68, 0x48, P2 ;  /* 0x000000484400780c */ /* 0x000fc40001784270 */
[----:B------:R-:W-:Y:S02]  /*d010*/  ISETP.GT.AND P5, PT, R68, 0x49, P2 ;  /* 0x000000494400780c */ /* 0x000fe400017a4270 */
[C---:B------:R-:W-:Y:S02]  /*d020*/  ISETP.LT.OR P3, PT, R66.reuse, 0x42, P3 ;  /* 0x000000424200780c */ /* 0x040fe40001f61670 */
[C---:B------:R-:W-:Y:S02]  /*d030*/  ISETP.LT.OR P4, PT, R66.reuse, 0x49, P4 ;  /* 0x000000494200780c */ /* 0x040fe40002781670 */
[----:B------:R-:W-:Y:S02]  /*d040*/  ISETP.LT.OR P5, PT, R66, 0x4a, P5 ;  /* 0x0000004a4200780c */ /* 0x000fe40002fa1670 */
[----:B------:R-:W-:Y:S02]  /*d050*/  FSEL R77, R56, -INF , !P3 ;  /* 0xff800000384d7808 */ /* 0x000fe40005800000 */
        /* <DEDUP_REMOVED lines=23> */
[C---:B------:R-:W-:Y:S02]  /*d1d0*/  ISETP.LT.OR P3, PT, R66.reuse, 0x69, P3 ;  /* 0x000000694200780c */ /* 0x040fe40001f61670 */
[----:B------:R-:W-:-:S02]  /*d1e0*/  ISETP.LT.OR P4, PT, R66, 0x6a, P4 ;  /* 0x0000006a4200780c */ /* 0x000fc40002781670 */
[----:B------:R-:W-:Y:S02]  /*d1f0*/  ISETP.LT.OR P5, PT, R66, 0x71, P5 ;  /* 0x000000714200780c */ /* 0x000fe40002fa1670 */
[----:B------:R-:W-:Y:S02]  /*d200*/  FSEL R59, R76, -INF , !P3 ;  /* 0xff8000004c3b7808 */ /* 0x000fe40005800000 */
[----:B------:R-:W-:Y:S02]  /*d210*/  FSEL R57, R74, -INF , !P4 ;  /* 0xff8000004a397808 */ /* 0x000fe40006000000 */
[----:B------:R-:W-:Y:S02]  /*d220*/  FSEL R51, R80, -INF , !P5 ;  /* 0xff80000050337808 */ /* 0x000fe40006800000 */
[C---:B------:R-:W-:Y:S02]  /*d230*/  ISETP.GT.AND P3, PT, R68.reuse, 0x71, P2 ;  /* 0x000000714400780c */ /* 0x040fe40001764270 */
[----:B------:R-:W-:-:S02]  /*d240*/  ISETP.GT.AND P4, PT, R68, 0x78, P2 ;  /* 0x000000784400780c */ /* 0x000fc40001784270 */
[----:B------:R-:W-:Y:S02]  /*d250*/  ISETP.GT.AND P5, PT, R68, 0x79, P2 ;  /* 0x000000794400780c */ /* 0x000fe400017a4270 */
[C---:B------:R-:W-:Y:S02]  /*d260*/  ISETP.LT.OR P3, PT, R66.reuse, 0x72, P3 ;  /* 0x000000724200780c */ /* 0x040fe40001f61670 */
[C---:B------:R-:W-:Y:S02]  /*d270*/  ISETP.LT.OR P4, PT, R66.reuse, 0x79, P4 ;  /* 0x000000794200780c */ /* 0x040fe40002781670 */
[----:B------:R-:W-:Y:S02]  /*d280*/  ISETP.LT.OR P5, PT, R66, 0x7a, P5 ;  /* 0x0000007a4200780c */ /* 0x000fe40002fa1670 */
[----:B------:R-:W-:Y:S02]  /*d290*/  FSEL R55, R78, -INF , !P3 ;  /* 0xff8000004e377808 */ /* 0x000fe40005800000 */
[----:B------:R-:W-:-:S02]  /*d2a0*/  FSEL R47, R84, -INF , !P4 ;  /* 0xff800000542f7808 */ /* 0x000fc40006000000 */
        /* <DEDUP_REMOVED lines=15> */
.L_x_8122:
[----:B------:R-:W-:-:S05]  /*d3a0*/  IMAD.U32 R4, RZ, RZ, UR53 ;  /* 0x00000035ff047e24 */ /* 0x000fca000f8e00ff */
[----:B------:R-:W-:-:S13]  /*d3b0*/  ISETP.NE.AND P3, PT, R4, 0x1, PT ;  /* 0x000000010400780c */ /* 0x000fda0003f65270 */
[----:B------:R-:W0:Y:S02]  /*d3c0*/  @P3 LDC.64 R32, c[0x0][0x9e8] ;  /* 0x00027a00ff203b82 */ /* 0x000e240000000a00 */
[----:B0-----:R-:W-:-:S05]  /*d3d0*/  @P3 IMAD.HI.U32 R32, R159, R32, RZ ;  /* 0x000000209f203227 */ /* 0x001fca00078e00ff */
[----:B------:R-:W-:-:S07]  /*d3e0*/  @P3 SHF.R.U32.HI R159, RZ, R33, R32 ;  /* 0x00000021ff9f3219 */ /* 0x000fce0000011620 */
.L_x_8123:
[----:B------:R-:W-:Y:S05]  /*d3f0*/  BSYNC B0 ;  /* 0x0000000000007941 */ /* 0x000fea0003800000 */
.L_x_8121:
[----:B------:R-:W-:-:S04]  /*d400*/  IMAD R159, R159, R4, -R86 ;  /* 0x000000049f9f7224 */ /* 0x000fc800078e0a56 */
[----:B------:R-:W-:-:S05]  /*d410*/  IMAD R159, R16, -0x2, R159 ;  /* 0xfffffffe109f7824 */ /* 0x000fca00078e029f */
[----:B------:R-:W-:Y:S02]  /*d420*/  VIADDMNMX R42, R159, R4, R42, PT ;  /* 0x000000049f2a7246 */ /* 0x000fe4000380012a */
[----:B------:R-:W-:-:S07]  /*d430*/  VIMNMX R44, R44, R159, !PT ;  /* 0x0000009f2c2c7248 */ /* 0x000fce0007fe0100 */
.L_x_8120:
[----:B------:R-:W-:Y:S01]  /*d440*/  FMNMX.FTZ R4, R169, R7, !PT ;  /* 0x00000007a9047209 */ /* 0x000fe20007810000 */
[----:B------:R-:W0:Y:S01]  /*d450*/  LDC R6, c[0x0][0x988] ;  /* 0x00026200ff067b82 */ /* 0x000e220000000800 */
        /* <DEDUP_REMOVED lines=9> */
[----:B------:R-:W-:Y:S02]  /*d4f0*/  ISETP.GT.AND P3, PT, R44, 0x9, P2 ;  /* 0x000000092c00780c */ /* 0x000fe40001764270 */
[----:B------:R-:W-:Y:S02]  /*d500*/  FMNMX.FTZ R4, R179, R4, !PT ;  /* 0x00000004b3047209 */ /* 0x000fe40007810000 */
[----:B------:R-:W-:-:S02]  /*d510*/  FSEL R163, R9, -INF , !P5 ;  /* 0xff80000009a37808 */ /* 0x000fc40006800000 */
[----:B------:R-:W-:Y:S02]  /*d520*/  FMNMX.FTZ R4, R177, R4, !PT ;  /* 0x00000004b1047209 */ /* 0x000fe40007810000 */
[----:B------:R-:W-:Y:S02]  /*d530*/  ISETP.GT.AND P5, PT, R44, 0x10, P2 ;  /* 0x000000102c00780c */ /* 0x000fe400017a4270 */
[----:B------:R-:W-:Y:S02]  /*d540*/  FMNMX.FTZ R4, R175, R4, !PT ;  /* 0x00000004af047209 */ /* 0x000fe40007810000 */
[C---:B------:R-:W-:Y:S02]  /*d550*/  ISETP.LT.OR P3, PT, R42.reuse, 0xa, P3 ;  /* 0x0000000a2a00780c */ /* 0x040fe40001f61670 */
[----:B------:R-:W-:Y:S02]  /*d560*/  FMNMX.FTZ R4, R171, R4, !PT ;  /* 0x00000004ab047209 */ /* 0x000fe40007810000 */
[----:B------:R-:W-:-:S02]  /*d570*/  ISETP.LT.OR P5, PT, R42, 0x11, P5 ;  /* 0x000000112a00780c */ /* 0x000fc40002fa1670 */
[----:B------:R-:W-:Y:S02]  /*d580*/  FMNMX.FTZ R4, R157, R4, !PT ;  /* 0x000000049d047209 */ /* 0x000fe40007810000 */
[----:B------:R-:W-:Y:S02]  /*d590*/  FSEL R161, R10, -INF , !P3 ;  /* 0xff8000000aa17808 */ /* 0x000fe40005800000 */
        /* <DEDUP_REMOVED lines=28> */
[----:B------:R-:W2:Y:S02]  /*d760*/  SHFL.BFLY PT, R33, R32, 0x2, 0x1f ;  /* 0x0c401f0020217f89 */ /* 0x000ea400000e0000 */
[----:B--2---:R-:W-:-:S05]  /*d770*/  FMNMX.FTZ R48, R32, R33, !PT ;  /* 0x0000002120307209 */ /* 0x004fca0007810000 */
[----:B------:R-:W2:Y:S02]  /*d780*/  SHFL.BFLY PT, R33, R48, 0x1, 0x1f ;  /* 0x0c201f0030217f89 */ /* 0x000ea400000e0000 */
[----:B--2---:R-:W-:Y:S02]  /*d790*/  FMNMX.FTZ R4, R48, R33, !PT ;  /* 0x0000002130047209 */ /* 0x004fe40007810000 */
[----:B------:R-:W-:Y:S02]  /*d7a0*/  FSEL R33, R11, -INF , !P4 ;  /* 0xff8000000b217808 */ /* 0x000fe40006000000 */
[----:B------:R-:W-:Y:S01]  /*d7b0*/  ISETP.GT.AND P4, PT, R44, 0x11, P2 ;  /* 0x000000112c00780c */ /* 0x000fe20001784270 */
[C---:B0-----:R-:W-:Y:S01]  /*d7c0*/  FMUL.FTZ R10, R4.reuse, R6 ;  /* 0x00000006040a7220 */ /* 0x041fe20000410000 */
[----:B------:R-:W-:Y:S02]  /*d7d0*/  FSETP.NEU.FTZ.AND P5, PT, R4, -INF , PT ;  /* 0xff8000000400780b */ /* 0x000fe40003fbd000 */
[----:B------:R-:W-:-:S02]  /*d7e0*/  ISETP.LT.OR P4, PT, R42, 0x12, P4 ;  /* 0x000000122a00780c */ /* 0x000fc40002781670 */
[----:B------:R-:W-:Y:S02]  /*d7f0*/  FSEL R10, R10, RZ, P5 ;  /* 0x000000ff0a0a7208 */ /* 0x000fe40002800000 */
[----:B------:R-:W-:Y:S02]  /*d800*/  FSEL R159, R12, -INF , !P4 ;  /* 0xff8000000c9f7808 */ /* 0x000fe40006000000 */
[----:B------:R-:W-:Y:S01]  /*d810*/  ISETP.GT.AND P4, PT, R44, 0x19, P2 ;  /* 0x000000192c00780c */ /* 0x000fe20001784270 */
[-CC-:B------:R-:W-:Y:S01]  /*d820*/  FFMA.FTZ R9, R169, R6.reuse, -R10.reuse ;  /* 0x00000006a9097223 */ /* 0x180fe2000001080a */
[-CC-:B------:R-:W-:Y:S01]  /*d830*/  FFMA.FTZ R182, R183, R6.reuse, -R10.reuse ;  /* 0x00000006b7b67223 */ /* 0x180fe2000001080a */
[-CC-:B------:R-:W-:Y:S01]  /*d840*/  FFMA.FTZ R180, R167, R6.reuse, -R10.reuse ;  /* 0x00000006a7b47223 */ /* 0x180fe2000001080a */
[----:B------:R-:W-:Y:S01]  /*d850*/  ISETP.LT.OR P4, PT, R42, 0x1a, P4 ;  /* 0x0000001a2a00780c */ /* 0x000fe20002781670 */
[-CC-:B------:R-:W-:Y:S01]  /*d860*/  FFMA.FTZ R11, R173, R6.reuse, -R10.reuse ;  /* 0x00000006ad0b7223 */ /* 0x180fe2000001080a */
[----:B------:R-:W-:Y:S01]  /*d870*/  FSEL R167, R26, -INF , !P3 ;  /* 0xff8000001aa77808 */ /* 0x000fe20005800000 */
[-CC-:B------:R-:W-:Y:S01]  /*d880*/  FFMA.FTZ R176, R181, R6.reuse, -R10.reuse ;  /* 0x00000006b5b07223 */ /* 0x180fe2000001080a */
[----:B------:R-:W-:Y:S01]  /*d890*/  FSEL R165, R24, -INF , !P4 ;  /* 0xff80000018a57808 */ /* 0x000fe20006000000 */
[-CC-:B------:R-:W-:Y:S01]  /*d8a0*/  FFMA.FTZ R178, R177, R6.reuse, -R10.reuse ;  /* 0x00000006b1b27223 */ /* 0x180fe2000001080a */
[C---:B------:R-:W-:Y:S01]  /*d8b0*/  ISETP.GT.AND P4, PT, R44.reuse, 0x21, P2 ;  /* 0x000000212c00780c */ /* 0x040fe20001784270 */
[-CC-:B------:R-:W-:Y:S01]  /*d8c0*/  FFMA.FTZ R172, R171, R6.reuse, -R10.reuse ;  /* 0x00000006abac7223 */ /* 0x180fe2000001080a */
[----:B------:R-:W-:Y:S01]  /*d8d0*/  ISETP.GT.AND P3, PT, R44, 0x28, P2 ;  /* 0x000000282c00780c */ /* 0x000fe20001764270 */
[-CC-:B------:R-:W-:Y:S01]  /*d8e0*/  FFMA.FTZ R174, R155, R6.reuse, -R10.reuse ;  /* 0x000000069bae7223 */ /* 0x180fe2000001080a */
[C---:B------:R-:W-:Y:S01]  /*d8f0*/  ISETP.LT.OR P4, PT, R42.reuse, 0x22, P4 ;  /* 0x000000222a00780c */ /* 0x040fe20002781670 */
[-CC-:B------:R-:W-:Y:S01]  /*d900*/  FFMA.FTZ R168, R87, R6.reuse, -R10.reuse ;  /* 0x0000000657a87223 */ /* 0x180fe2000001080a */
[----:B------:R-:W-:Y:S01]  /*d910*/  ISETP.LT.OR P3, PT, R42, 0x29, P3 ;  /* 0x000000292a00780c */ /* 0x000fe20001f61670 */
        /* <DEDUP_REMOVED lines=13> */
[----:B------:R-:W-:Y:S01]  /*d9f0*/  ISETP.GT.AND P4, PT, R44, 0x30, P2 ;  /* 0x000000302c00780c */ /* 0x000fe20001784270 */
[--C-:B------:R-:W-:Y:S01]  /*da00*/  FFMA.FTZ R152, R51, R6, -R10.reuse ;  /* 0x0000000633987223 */ /* 0x100fe2000001080a */
[----:B------:R-:W-:Y:S01]  /*da10*/  FMNMX.FTZ R12, R183, R8, !PT ;  /* 0x00000008b70c7209 */ /* 0x000fe20007810000 */
[-CC-:B------:R-:W-:Y:S01]  /*da20*/  FFMA.FTZ R153, R153, R6.reuse, -R10.reuse ;  /* 0x0000000699997223 */ /* 0x180fe2000001080a */
[C---:B------:R-:W-:Y:S01]  /*da30*/  ISETP.LT.OR P3, PT, R42.reuse, 0x2a, P3 ;  /* 0x0000002a2a00780c */ /* 0x040fe20001f61670 */
        /* <DEDUP_REMOVED lines=20> */
[C---:B------:R-:W-:Y:S02]  /*db80*/  ISETP.LT.OR P3, PT, R42.reuse, 0x32, P3 ;  /* 0x000000322a00780c */ /* 0x040fe40001f61670 */
[----:B------:R-:W-:Y:S02]  /*db90*/  FMNMX.FTZ R12, R165, R12, !PT ;  /* 0x0000000ca50c7209 */ /* 0x000fe40007810000 */
[----:B------:R-:W-:-:S02]  /*dba0*/  ISETP.LT.OR P4, PT, R42, 0x39, P4 ;  /* 0x000000392a00780c */ /* 0x000fc40002781670 */
[----:B------:R-:W-:Y:S01]  /*dbb0*/  FMNMX.FTZ R12, R167, R12, !PT ;  /* 0x0000000ca70c7209 */ /* 0x000fe20007810000 */
[----:B------:R-:W-:Y:S01]  /*dbc0*/  MUFU.EX2 R182, R182 ;  /* 0x000000b600b67308 */ /* 0x000fe20000000800 */
[----:B------:R-:W-:Y:S02]  /*dbd0*/  FSEL R179, R20, -INF , !P3 ;  /* 0xff80000014b37808 */ /* 0x000fe40005800000 */
[----:B------:R-:W-:Y:S02]  /*dbe0*/  FMNMX.FTZ R12, R169, R12, !PT ;  /* 0x0000000ca90c7209 */ /* 0x000fe40007810000 */
[----:B------:R-:W-:Y:S02]  /*dbf0*/  ISETP.GT.AND P3, PT, R44, 0x39, P2 ;  /* 0x000000392c00780c */ /* 0x000fe40001764270 */
[----:B------:R-:W-:Y:S01]  /*dc00*/  FMNMX.FTZ R12, R29, R12, !PT ;  /* 0x0000000c1d0c7209 */ /* 0x000fe20007810000 */
[----:B------:R-:W-:Y:S01]  /*dc10*/  MUFU.EX2 R11, R11 ;  /* 0x0000000b000b7308 */ /* 0x000fe20000000800 */
[----:B------:R-:W-:-:S02]  /*dc20*/  FSEL R181, R28, -INF , !P4 ;  /* 0xff8000001cb57808 */ /* 0x000fc40006000000 */
[----:B------:R-:W-:Y:S02]  /*dc30*/  FMNMX.FTZ R12, R173, R12, !PT ;  /* 0x0000000cad0c7209 */ /* 0x000fe40007810000 */
[----:B------:R-:W-:Y:S02]  /*dc40*/  ISETP.GT.AND P4, PT, R44, 0x40, P2 ;  /* 0x000000402c00780c */ /* 0x000fe40001784270 */
[C---:B------:R-:W-:Y:S01]  /*dc50*/  ISETP.LT.OR P3, PT, R42.reuse, 0x3a, P3 ;  /* 0x0000003a2a00780c */ /* 0x040fe20001f61670 */
[----:B------:R-:W-:Y:S01]  /*dc60*/  MUFU.EX2 R176, R176 ;  /* 0x000000b000b07308 */ /* 0x000fe20000000800 */
[----:B------:R-:W-:Y:S02]  /*dc70*/  FMNMX.FTZ R12, R27, R12, !PT ;  /* 0x0000000c1b0c7209 */ /* 0x000fe40007810000 */
[----:B------:R-:W-:Y:S02]  /*dc80*/  ISETP.LT.OR P4, PT, R42, 0x41, P4 ;  /* 0x000000412a00780c */ /* 0x000fe40002781670 */
[----:B------:R-:W-:Y:S01]  /*dc90*/  FSEL R177, R15, -INF , !P3 ;  /* 0xff8000000fb17808 */ /* 0x000fe20005800000 */
[----:B------:R-:W-:Y:S01]  /*dca0*/  FFMA.FTZ R15, R175, R6, -R10 ;  /* 0x00000006af0f7223 */ /* 0x000fe2000001080a */
[----:B------:R-:W-:Y:S01]  /*dcb0*/  ISETP.GT.AND P3, PT, R44, 0x41, P2 ;  /* 0x000000412c00780c */ /* 0x000fe20001764270 */
[----:B------:R-:W-:Y:S01]  /*dcc0*/  MUFU.EX2 R21, R21 ;  /* 0x0000001500157308 */ /* 0x000fe20000000800 */
[----:B------:R-:W-:-:S02]  /*dcd0*/  FMNMX.FTZ R12, R179, R12, !PT ;  /* 0x0000000cb30c7209 */ /* 0x000fc40007810000 */
[----:B------:R-:W-:Y:S02]  /*dce0*/  FSEL R35, R35, -INF , !P4 ;  /* 0xff80000023237808 */ /* 0x000fe40006000000 */
        /* <DEDUP_REMOVED lines=10> */
[----:B------:R-:W-:Y:S01]  /*dd90*/  FSEL R175, R34, -INF , !P4 ;  /* 0xff80000022af7808 */ /* 0x000fe20006000000 */
[----:B------:R-:W-:Y:S01]  /*dda0*/  IMAD.U32 R34, RZ, RZ, UR56 ;  /* 0x00000038ff227e24 */ /* 0x000fe2000f8e00ff */
[----:B------:R-:W-:Y:S01]  /*ddb0*/  ISETP.GT.AND P4, PT, R44, 0x50, P2 ;  /* 0x000000502c00780c */ /* 0x000fe20001784270 */
[----:B------:R-:W-:Y:S01]  /*ddc0*/  UMOV UR56, UR45 ;  /* 0x0000002d00387c82 */ /* 0x000fe20008000000 */
[C---:B------:R-:W-:Y:S01]  /*ddd0*/  ISETP.LT.OR P3, PT, R42.reuse, 0x4a, P3 ;  /* 0x0000004a2a00780c */ /* 0x040fe20001f61670 */
[----:B------:R-:W-:Y:S01]  /*dde0*/  MUFU.EX2 R172, R172 ;  /* 0x000000ac00ac7308 */ /* 0x000fe20000000800 */
[----:B------:R-:W-:Y:S02]  /*ddf0*/  FMNMX.FTZ R12, R35, R12, !PT ;  /* 0x0000000c230c7209 */ /* 0x000fe40007810000 */
[----:B------:R-:W-:Y:S02]  /*de00*/  ISETP.LT.OR P4, PT, R42, 0x51, P4 ;  /* 0x000000512a00780c */ /* 0x000fe40002781670 */
[----:B------:R-:W-:-:S02]  /*de10*/  FSEL R157, R30, -INF , !P3 ;  /* 0xff8000001e9d7808 */ /* 0x000fc40005800000 */
[----:B------:R-:W-:Y:S01]  /*de20*/  ISETP.GT.AND P3, PT, R44, 0x51, P2 ;  /* 0x000000512c00780c */ /* 0x000fe20001764270 */
[----:B------:R-:W-:Y:S01]  /*de30*/  MUFU.EX2 R31, R31 ;  /* 0x0000001f001f7308 */ /* 0x000fe20000000800 */
[----:B------:R-:W-:Y:S02]  /*de40*/  FMNMX.FTZ R12, R171, R12, !PT ;  /* 0x0000000cab0c7209 */ /* 0x000fe40007810000 */
[----:B------:R-:W-:Y:S02]  /*de50*/  FSEL R155, R38, -INF , !P4 ;  /* 0xff800000269b7808 */ /* 0x000fe40006000000 */
[----:B------:R-:W-:Y:S02]  /*de60*/  ISETP.GT.AND P4, PT, R44, 0x58, P2 ;  /* 0x000000582c00780c */ /* 0x000fe40001784270 */
[----:B------:R-:W-:Y:S01]  /*de70*/  ISETP.LT.OR P3, PT, R42, 0x52, P3 ;  /* 0x000000522a00780c */ /* 0x000fe20001f61670 */
[----:B------:R-:W-:Y:S01]  /*de80*/  MUFU.EX2 R174, R174 ;  /* 0x000000ae00ae7308 */ /* 0x000fe20000000800 */
[----:B------:R-:W-:-:S02]  /*de90*/  FMNMX.FTZ R12, R175, R12, !PT ;  /* 0x0000000caf0c7209 */ /* 0x000fc40007810000 */
[----:B------:R-:W-:Y:S02]  /*dea0*/  ISETP.LT.OR P4, PT, R42, 0x59, P4 ;  /* 0x000000592a00780c */ /* 0x000fe40002781670 */
[----:B------:R-:W-:Y:S02]  /*deb0*/  FSEL R193, R36, -INF , !P3 ;  /* 0xff80000024c17808 */ /* 0x000fe40005800000 */
[----:B------:R-:W-:Y:S01]  /*dec0*/  FMNMX.FTZ R12, R157, R12, !PT ;  /* 0x0000000c9d0c7209 */ /* 0x000fe20007810000 */
[----:B------:R-:W-:Y:S01]  /*ded0*/  MUFU.EX2 R153, R153 ;  /* 0x0000009900997308 */ /* 0x000fe20000000800 */
[----:B------:R-:W-:Y:S02]  /*dee0*/  ISETP.GT.AND P3, PT, R44, 0x59, P2 ;  /* 0x000000592c00780c */ /* 0x000fe40001764270 */
[----:B------:R-:W-:Y:S02]  /*def0*/  FSEL R39, R39, -INF , !P4 ;  /* 0xff80000027277808 */ /* 0x000fe40006000000 */
[----:B------:R-:W-:-:S02]  /*df00*/  FMNMX.FTZ R12, R155, R12, !PT ;  /* 0x0000000c9b0c7209 */ /* 0x000fc40007810000 */
[----:B------:R-:W-:Y:S01]  /*df10*/  ISETP.GT.AND P4, PT, R44, 0x60, P2 ;  /* 0x000000602c00780c */ /* 0x000fe20001784270 */
[----:B------:R-:W-:Y:S01]  /*df20*/  MUFU.EX2 R168, R168 ;  /* 0x000000a800a87308 */ /* 0x000fe20000000800 */
[C---:B------:R-:W-:Y:S02]  /*df30*/  ISETP.LT.OR P3, PT, R42.reuse, 0x5a, P3 ;  /* 0x0000005a2a00780c */ /* 0x040fe40001f61670 */
        /* <DEDUP_REMOVED lines=24> */
[----:B------:R-:W-:-:S02]  /*e0c0*/  FSEL R81, R46, -INF , !P3 ;  /* 0xff8000002e517808 */ /* 0x000fc40005800000 */
[C---:B------:R-:W-:Y:S01]  /*e0d0*/  ISETP.GT.AND P3, PT, R44.reuse, 0x71, P2 ;  /* 0x000000712c00780c */ /* 0x040fe20001764270 */
[----:B------:R-:W-:Y:S01]  /*e0e0*/  MUFU.EX2 R166, R166 ;  /* 0x000000a600a67308 */ /* 0x000fe20000000800 */
[----:B------:R-:W-:Y:S02]  /*e0f0*/  FMNMX.FTZ R12, R45, R12, !PT ;  /* 0x0000000c2d0c7209 */ /* 0x000fe40007810000 */
[----:B------:R-:W-:Y:S01]  /*e100*/  FSEL R79, R49, -INF , !P4 ;  /* 0xff800000314f7808 */ /* 0x000fe20006000000 */
[----:B------:R-:W-:Y:S01]  /*e110*/  FFMA.FTZ R49, R77, R6, -R10 ;  /* 0x000000064d317223 */ /* 0x000fe2000001080a */
[----:B------:R-:W-:Y:S02]  /*e120*/  ISETP.GT.AND P4, PT, R44, 0x78, P2 ;  /* 0x000000782c00780c */ /* 0x000fe40001784270 */
[----:B------:R-:W-:Y:S01]  /*e130*/  ISETP.LT.OR P3, PT, R42, 0x72, P3 ;  /* 0x000000722a00780c */ /* 0x000fe20001f61670 */
[----:B------:R-:W-:Y:S01]  /*e140*/  MUFU.EX2 R160, R160 ;  /* 0x000000a000a07308 */ /* 0x000fe20000000800 */
[----:B------:R-:W-:-:S02]  /*e150*/  FMNMX.FTZ R12, R81, R12, !PT ;  /* 0x0000000c510c7209 */ /* 0x000fc40007810000 */
[----:B------:R-:W-:Y:S02]  /*e160*/  ISETP.GT.AND P2, PT, R44, 0x79, P2 ;  /* 0x000000792c00780c */ /* 0x000fe40001744270 */
[----:B------:R-:W-:Y:S02]  /*e170*/  ISETP.LT.OR P4, PT, R42, 0x79, P4 ;  /* 0x000000792a00780c */ /* 0x000fe40002781670 */
[----:B------:R-:W-:Y:S01]  /*e180*/  FSEL R77, R50, -INF , !P3 ;  /* 0xff800000324d7808 */ /* 0x000fe20005800000 */
[----:B------:R-:W-:Y:S01]  /*e190*/  MUFU.EX2 R49, R49 ;  /* 0x0000003100317308 */ /* 0x000fe20000000800 */
[----:B------:R-:W-:Y:S02]  /*e1a0*/  FMNMX.FTZ R12, R79, R12, !PT ;  /* 0x0000000c4f0c7209 */ /* 0x000fe40007810000 */
[----:B------:R-:W-:Y:S02]  /*e1b0*/  ISETP.LT.OR P2, PT, R42, 0x7a, P2 ;  /* 0x0000007a2a00780c */ /* 0x000fe40001741670 */
[----:B------:R-:W-:Y:S01]  /*e1c0*/  FSEL R195, R53, -INF , !P4 ;  /* 0xff80000035c37808 */ /* 0x000fe20006000000 */
[----:B------:R-:W-:Y:S01]  /*e1d0*/  FFMA.FTZ R53, R69, R6, -R10 ;  /* 0x0000000645357223 */ /* 0x000fe2000001080a */
[----:B------:R-:W-:Y:S01]  /*e1e0*/  FMNMX.FTZ R12, R77, R12, !PT ;  /* 0x0000000c4d0c7209 */ /* 0x000fe20007810000 */
[----:B------:R-:W-:Y:S01]  /*e1f0*/  MUFU.EX2 R65, R65 ;  /* 0x0000004100417308 */ /* 0x000fe20000000800 */
[----:B-1----:R-:W-:-:S02]  /*e200*/  FSEL R73, R54, -INF , !P2 ;  /* 0xff80000036497808 */ /* 0x002fc40005000000 */
[----:B------:R-:W-:Y:S02]  /*e210*/  FMNMX.FTZ R12, R195, R12, !PT ;  /* 0x0000000cc30c7209 */ /* 0x000fe40007810000 */
[----:B------:R-:W-:Y:S02]  /*e220*/  FSEL R14, R4, RZ, P5 ;  /* 0x000000ff040e7208 */ /* 0x000fe40002800000 */
[----:B------:R-:W-:Y:S01]  /*e230*/  FMNMX.FTZ R12, R73, R12, !PT ;  /* 0x0000000c490c7209 */ /* 0x000fe20007810000 */
[----:B------:R-:W-:Y:S01]  /*e240*/  MUFU.EX2 R53, R53 ;  /* 0x0000003500357308 */ /* 0x000fe20000000800 */
[----:B------:R-:W-:Y:S01]  /*e250*/  @!P1 LEA R34, R34, UR41, 0x3 ;  /* 0x0000002922229c11 */ /* 0x000fe2000f8e18ff */
[----:B------:R-:W-:Y:S01]  /*e260*/  FADD.FTZ R47, -R14, R7 ;  /* 0x000000070e2f7221 */ /* 0x000fe20000010100 */
[-C--:B------:R-:W-:Y:S01]  /*e270*/  FFMA.FTZ R7, R41, R6.reuse, -R10 ;  /* 0x0000000629077223 */ /* 0x080fe2000001080a */
[----:B------:R-:W0:Y:S02]  /*e280*/  SHFL.BFLY PT, R5, R12, 0x2, 0x1f ;  /* 0x0c401f000c057f89 */ /* 0x000e2400000e0000 */
[----:B------:R-:W-:Y:S01]  /*e290*/  FMUL.FTZ R10, R47, R6 ;  /* 0x000000062f0a7220 */ /* 0x000fe20000410000 */
[----:B------:R-:W-:Y:S01]  /*e2a0*/  @!P1 VIADD R34, R34, 0x28860 ;  /* 0x0002886022229836 */ /* 0x000fe20000000000 */
[----:B------:R-:W-:Y:S04]  /*e2b0*/  MUFU.EX2 R162, R162 ;  /* 0x000000a200a27308 */ /* 0x000fe80000000800 */
[----:B------:R-:W-:-:S04]  /*e2c0*/  @!P1 PRMT R34, RZ, 0x654, R34 ;  /* 0x00000654ff229816 */ /* 0x000fc80000000022 */
[----:B------:R-:W1:Y:S01]  /*e2d0*/  MUFU.EX2 R10, R10 ;  /* 0x0000000a000a7308 */ /* 0x000e620000000800 */
[----:B------:R2:W-:Y:S07]  /*e2e0*/  @!P1 SYNCS.ARRIVE.TRANS64.RED.A1T0 RZ, [R34+URZ], RZ ;  /* 0x000000ff22ff99a7 */ /* 0x0005ee000810043f */
[----:B------:R-:W-:Y:S01]  /*e2f0*/  MUFU.EX2 R67, R67 ;  /* 0x0000004300437308 */ /* 0x000fe20000000800 */
[----:B0-----:R-:W-:-:S07]  /*e300*/  FMNMX.FTZ R5, R12, R5, !PT ;  /* 0x000000050c057209 */ /* 0x001fce0007810000 */
[----:B------:R-:W-:Y:S01]  /*e310*/  MUFU.EX2 R156, R156 ;  /* 0x0000009c009c7308 */ /* 0x000fe20000000800 */
[----:B------:R-:W0:Y:S01]  /*e320*/  SHFL.BFLY PT, R12, R5, 0x1, 0x1f ;  /* 0x0c201f00050c7f89 */ /* 0x000e2200000e0000 */
[----:B-1----:R-:W-:Y:S01]  /*e330*/  FFMA.FTZ R47, R10, R2, R9 ;  /* 0x000000020a2f7223 */ /* 0x002fe20000010009 */
[-C--:B------:R-:W-:Y:S01]  /*e340*/  FMUL.FTZ R88, R88, R10.reuse ;  /* 0x0000000a58587220 */ /* 0x080fe20000410000 */
[-C--:B------:R-:W-:Y:S01]  /*e350*/  FMUL.FTZ R89, R89, R10.reuse ;  /* 0x0000000a59597220 */ /* 0x080fe20000410000 */
[-C--:B------:R-:W-:Y:S01]  /*e360*/  FMUL.FTZ R92, R92, R10.reuse ;  /* 0x0000000a5c5c7220 */ /* 0x080fe20000410000 */
[C---:B------:R-:W-:Y:S01]  /*e370*/  FADD.FTZ R47, R180.reuse, R47 ;  /* 0x0000002fb42f7221 */ /* 0x040fe20000010000 */
[----:B------:R-:W-:Y:S01]  /*e380*/  F2FP.F16.F32.PACK_AB R180, R180, R9 ;  /* 0x00000009b4b4723e */ /* 0x000fe200000000ff */
[----:B------:R-:W-:Y:S01]  /*e390*/  MUFU.EX2 R61, R61 ;  /* 0x0000003d003d7308 */ /* 0x000fe20000000800 */
[----:B------:R-:W-:Y:S01]  /*e3a0*/  FMUL.FTZ R93, R93, R10 ;  /* 0x0000000a5d5d7220 */ /* 0x000fe20000410000 */
[----:B------:R-:W-:Y:S01]  /*e3b0*/  FADD.FTZ R2, R182, R47 ;  /* 0x0000002fb6027221 */ /* 0x000fe20000010000 */
[----:B------:R-:W-:Y:S01]  /*e3c0*/  F2FP.F16.F32.PACK_AB R182, R11, R182 ;  /* 0x000000b60bb6723e */ /* 0x000fe200000000ff */
[-C--:B------:R-:W-:Y:S01]  /*e3d0*/  FMUL.FTZ R96, R96, R10.reuse ;  /* 0x0000000a60607220 */ /* 0x080fe20000410000 */
[-C--:B------:R-:W-:Y:S01]  /*e3e0*/  FMUL.FTZ R97, R97, R10.reuse ;  /* 0x0000000a61617220 */ /* 0x080fe20000410000 */
[----:B------:R-:W-:Y:S01]  /*e3f0*/  FADD.FTZ R47, R11, R2 ;  /* 0x000000020b2f7221 */ /* 0x000fe20000010000 */
[-C--:B------:R-:W-:Y:S01]  /*e400*/  FMUL.FTZ R100, R100, R10.reuse ;  /* 0x0000000a64647220 */ /* 0x080fe20000410000 */
[----:B------:R-:W-:Y:S01]  /*e410*/  MUFU.EX2 R158, R158 ;  /* 0x0000009e009e7308 */ /* 0x000fe20000000800 */
[----:B------:R-:W-:Y:S01]  /*e420*/  FMUL.FTZ R101, R101, R10 ;  /* 0x0000000a65657220 */ /* 0x000fe20000410000 */
[----:B------:R-:W-:Y:S01]  /*e430*/  FADD.FTZ R2, R176, R47 ;  /* 0x0000002fb0027221 */ /* 0x000fe20000010000 */
[----:B------:R-:W-:Y:S01]  /*e440*/  F2FP.F16.F32.PACK_AB R176, R21, R176 ;  /* 0x000000b015b0723e */ /* 0x000fe200000000ff */
[-C--:B------:R-:W-:Y:S01]  /*e450*/  FMUL.FTZ R104, R104, R10.reuse ;  /* 0x0000000a68687220 */ /* 0x080fe20000410000 */
[-C--:B------:R-:W-:Y:S01]  /*e460*/  FMUL.FTZ R105, R105, R10.reuse ;  /* 0x0000000a69697220 */ /* 0x080fe20000410000 */
[-C--:B------:R-:W-:Y:S01]  /*e470*/  FMUL.FTZ R108, R108, R10.reuse ;  /* 0x0000000a6c6c7220 */ /* 0x080fe20000410000 */
[----:B------:R-:W-:Y:S01]  /*e480*/  FMUL.FTZ R109, R109, R10 ;  /* 0x0000000a6d6d7220 */ /* 0x000fe20000410000 */
[----:B------:R-:W-:Y:S01]  /*e490*/  MUFU.EX2 R57, R57 ;  /* 0x0000003900397308 */ /* 0x000fe20000000800 */
[----:B0-----:R-:W-:Y:S01]  /*e4a0*/  FMNMX.FTZ R5, R5, R12, !PT ;  /* 0x0000000c05057209 */ /* 0x001fe20007810000 */
[-C--:B------:R-:W-:Y:S01]  /*e4b0*/  FMUL.FTZ R112, R112, R10.reuse ;  /* 0x0000000a70707220 */ /* 0x080fe20000410000 */
[-C--:B------:R-:W-:Y:S01]  /*e4c0*/  FMUL.FTZ R113, R113, R10.reuse ;  /* 0x0000000a71717220 */ /* 0x080fe20000410000 */
[----:B------:R-:W-:Y:S01]  /*e4d0*/  FMUL.FTZ R116, R116, R10 ;  /* 0x0000000a74747220 */ /* 0x000fe20000410000 */
[C---:B------:R-:W-:Y:S01]  /*e4e0*/  FSETP.NEU.FTZ.AND P2, PT, R5.reuse, -INF , PT ;  /* 0xff8000000500780b */ /* 0x040fe20003f5d000 */
[----:B------:R-:W-:Y:S01]  /*e4f0*/  FMUL.FTZ R12, R5, R6 ;  /* 0x00000006050c7220 */ /* 0x000fe20000410000 */
[-C--:B------:R-:W-:Y:S01]  /*e500*/  FMUL.FTZ R117, R117, R10.reuse ;  /* 0x0000000a75757220 */ /* 0x080fe20000410000 */
[----:B------:R-:W-:Y:S01]  /*e510*/  MUFU.EX2 R152, R152 ;  /* 0x0000009800987308 */ /* 0x000fe20000000800 */
        /* <DEDUP_REMOVED lines=8> */
[-CC-:B------:R-:W-:Y:S01]  /*e5a0*/  FFMA.FTZ R183, R33, R6.reuse, -R36.reuse ;  /* 0x0000000621b77223 */ /* 0x180fe20000010824 */
[-CC-:B------:R-:W-:Y:S01]  /*e5b0*/  FFMA.FTZ R33, R169, R6.reuse, -R36.reuse ;  /* 0x00000006a9217223 */ /* 0x180fe20000010824 */
[-C--:B------:R-:W-:Y:S01]  /*e5c0*/  FFMA.FTZ R169, R27, R6.reuse, -R36 ;  /* 0x000000061ba97223 */ /* 0x080fe20000010824 */
        /* <DEDUP_REMOVED lines=21> */
[----:B------:R-:W-:Y:S01]  /*e720*/  FSEL R47, R5, RZ, P2 ;  /* 0x000000ff052f7208 */ /* 0x000fe20001000000 */
[-CC-:B------:R-:W-:Y:S01]  /*e730*/  FFMA.FTZ R32, R177, R6.reuse, -R36.reuse ;  /* 0x00000006b1207223 */ /* 0x180fe20000010824 */
[-C--:B--2---:R-:W-:Y:S01]  /*e740*/  FFMA.FTZ R34, R171, R6.reuse, -R36 ;  /* 0x00000006ab227223 */ /* 0x084fe20000010824 */
[----:B------:R-:W-:Y:S01]  /*e750*/  FADD.FTZ R55, R153, R2 ;  /* 0x0000000299377221 */ /* 0x000fe20000010000 */
[-C--:B------:R-:W-:Y:S01]  /*e760*/  FFMA.FTZ R175, R175, R6.reuse, -R36 ;  /* 0x00000006afaf7223 */ /* 0x080fe20000010824 */
[----:B------:R-:W-:Y:S01]  /*e770*/  FADD.FTZ R47, -R47, R8 ;  /* 0x000000082f2f7221 */ /* 0x000fe20000010100 */
[----:B------:R-:W-:Y:S01]  /*e780*/  MUFU.EX2 R14, R14 ;  /* 0x0000000e000e7308 */ /* 0x000fe20000000800 */
[----:B------:R-:W-:Y:S01]  /*e790*/  FADD.FTZ R2, R168, R55 ;  /* 0x00000037a8027221 */ /* 0x000fe20000010000 */
[-CC-:B------:R-:W-:Y:S01]  /*e7a0*/  FFMA.FTZ R157, R157, R6.reuse, -R36.reuse ;  /* 0x000000069d9d7223 */ /* 0x180fe20000010824 */
[-C--:B------:R-:W-:Y:S01]  /*e7b0*/  FMUL.FTZ R8, R47, R6.reuse ;  /* 0x000000062f087220 */ /* 0x080fe20000410000 */
[-C--:B------:R-:W-:Y:S01]  /*e7c0*/  FFMA.FTZ R155, R155, R6.reuse, -R36 ;  /* 0x000000069b9b7223 */ /* 0x080fe20000010824 */
[----:B------:R-:W-:Y:S01]  /*e7d0*/  FADD.FTZ R47, R37, R2 ;  /* 0x00000002252f7221 */ /* 0x000fe20000010000 */
[-CC-:B------:R-:W-:Y:S01]  /*e7e0*/  FFMA.FTZ R193, R193, R6.reuse, -R36.reuse ;  /* 0x00000006c1c17223 */ /* 0x180fe20000010824 */
[-CC-:B------:R-:W-:Y:S01]  /*e7f0*/  FFMA.FTZ R39, R39, R6.reuse, -R36.reuse ;  /* 0x0000000627277223 */ /* 0x180fe20000010824 */
        /* <DEDUP_REMOVED lines=14> */
[----:B------:R-:W-:Y:S01]  /*e8e0*/  FFMA.FTZ R36, R73, R6, -R36 ;  /* 0x0000000649247223 */ /* 0x000fe20000010824 */
[----:B------:R-:W-:Y:S01]  /*e8f0*/  ISETP.GT.AND P2, PT, R3, UR40, PT ;  /* 0x0000002803007c0c */ /* 0x000fe2000bf44270 */
[----:B------:R-:W1:Y:S01]  /*e900*/  MUFU.EX2 R20, R20 ;  /* 0x0000001400147308 */ /* 0x000e620000000800 */
[----:B------:R-:W-:Y:S01]  /*e910*/  FADD.FTZ R2, R166, R35 ;  /* 0x00000023a6027221 */ /* 0x000fe20000010000 */
[----:B------:R-:W-:Y:S01]  /*e920*/  F2FP.F16.F32.PACK_AB R174, R153, R174 ;  /* 0x000000ae99ae723e */ /* 0x000fe200000000ff */
[----:B------:R-:W-:Y:S01]  /*e930*/  FMUL.FTZ R132, R132, R10 ;  /* 0x0000000a84847220 */ /* 0x000fe20000410000 */
[----:B------:R-:W-:Y:S01]  /*e940*/  F2FP.F16.F32.PACK_AB R178, R15, R178 ;  /* 0x000000b20fb2723e */ /* 0x000fe200000000ff */
[----:B------:R-:W-:Y:S01]  /*e950*/  FADD.FTZ R47, R53, R2 ;  /* 0x00000002352f7221 */ /* 0x000fe20000010000 */
[----:B------:R-:W-:Y:S01]  /*e960*/  F2FP.F16.F32.PACK_AB R172, R31, R172 ;  /* 0x000000ac1fac723e */ /* 0x000fe200000000ff */
[----:B------:R-:W-:Y:S01]  /*e970*/  FMUL.FTZ R133, R133, R10 ;  /* 0x0000000a85857220 */ /* 0x000fe20000410000 */
[----:B------:R-:W2:Y:S01]  /*e980*/  MUFU.EX2 R24, R24 ;  /* 0x0000001800187308 */ /* 0x000ea20000000800 */
[----:B0-----:R-:W-:Y:S01]  /*e990*/  FFMA.FTZ R35, R8, R0, R41 ;  /* 0x0000000008237223 */ /* 0x001fe20000010029 */
[----:B------:R-:W-:Y:S01]  /*e9a0*/  FADD.FTZ R2, R160, R47 ;  /* 0x0000002fa0027221 */ /* 0x000fe20000010000 */
[-C--:B------:R-:W-:Y:S01]  /*e9b0*/  FMUL.FTZ R90, R90, R8.reuse ;  /* 0x000000085a5a7220 */ /* 0x080fe20000410000 */
[-C--:B------:R-:W-:Y:S01]  /*e9c0*/  FMUL.FTZ R91, R91, R8.reuse ;  /* 0x000000085b5b7220 */ /* 0x080fe20000410000 */
[----:B------:R-:W-:Y:S01]  /*e9d0*/  FADD.FTZ R0, R12, R35 ;  /* 0x000000230c007221 */ /* 0x000fe20000010000 */
[----:B------:R-:W-:Y:S01]  /*e9e0*/  FADD.FTZ R47, R65, R2 ;  /* 0x00000002412f7221 */ /* 0x000fe20000010000 */
[-C--:B------:R-:W-:Y:S01]  /*e9f0*/  FMUL.FTZ R94, R94, R8.reuse ;  /* 0x000000085e5e7220 */ /* 0x080fe20000410000 */
[----:B------:R-:W0:Y:S01]  /*ea00*/  MUFU.EX2 R25, R25 ;  /* 0x0000001900197308 */ /* 0x000e220000000800 */
[----:B------:R-:W-:Y:S01]  /*ea10*/  FADD.FTZ R35, R183, R0 ;  /* 0x00000000b7237221 */ /* 0x000fe20000010000 */
[----:B------:R-:W-:Y:S01]  /*ea20*/  FADD.FTZ R2, R162, R47 ;  /* 0x0000002fa2027221 */ /* 0x000fe20000010000 */
[-C--:B------:R-:W-:Y:S01]  /*ea30*/  FMUL.FTZ R95, R95, R8.reuse ;  /* 0x000000085f5f7220 */ /* 0x080fe20000410000 */
[-C--:B------:R-:W-:Y:S01]  /*ea40*/  FMUL.FTZ R98, R98, R8.reuse ;  /* 0x0000000862627220 */ /* 0x080fe20000410000 */
[----:B------:R-:W-:Y:S01]  /*ea50*/  FADD.FTZ R0, R14, R35 ;  /* 0x000000230e007221 */ /* 0x000fe20000010000 */
[----:B------:R-:W-:Y:S01]  /*ea60*/  FADD.FTZ R11, R67, R2 ;  /* 0x00000002430b7221 */ /* 0x000fe20000010000 */
[-C--:B------:R-:W-:Y:S01]  /*ea70*/  FMUL.FTZ R99, R99, R8.reuse ;  /* 0x0000000863637220 */ /* 0x080fe20000410000 */
[----:B------:R-:W3:Y:S01]  /*ea80*/  MUFU.EX2 R26, R26 ;  /* 0x0000001a001a7308 */ /* 0x000ee20000000800 */
[----:B------:R-:W-:Y:S01]  /*ea90*/  FADD.FTZ R9, R13, R0 ;  /* 0x000000000d097221 */ /* 0x000fe20000010000 */
[----:B------:R-:W-:Y:S01]  /*eaa0*/  FADD.FTZ R2, R156, R11 ;  /* 0x0000000b9c027221 */ /* 0x000fe20000010000 */
[-C--:B------:R-:W-:Y:S01]  /*eab0*/  FMUL.FTZ R102, R102, R8.reuse ;  /* 0x0000000866667220 */ /* 0x080fe20000410000 */
[-C--:B------:R-:W-:Y:S01]  /*eac0*/  FMUL.FTZ R103, R103, R8.reuse ;  /* 0x0000000867677220 */ /* 0x080fe20000410000 */
[----:B-1----:R-:W-:Y:S01]  /*ead0*/  FADD.FTZ R9, R20, R9 ;  /* 0x0000000914097221 */ /* 0x002fe20000010000 */
[----:B------:R-:W-:Y:S01]  /*eae0*/  FADD.FTZ R11, R61, R2 ;  /* 0x000000023d0b7221 */ /* 0x000fe20000010000 */
[-C--:B------:R-:W-:Y:S01]  /*eaf0*/  FMUL.FTZ R106, R106, R8.reuse ;  /* 0x000000086a6a7220 */ /* 0x080fe20000410000 */
[----:B------:R-:W1:Y:S01]  /*eb00*/  MUFU.EX2 R33, R33 ;  /* 0x0000002100217308 */ /* 0x000e620000000800 */
[----:B--2---:R-:W-:Y:S01]  /*eb10*/  FADD.FTZ R0, R24, R9 ;  /* 0x0000000918007221 */ /* 0x004fe20000010000 */
[----:B------:R-:W-:Y:S01]  /*eb20*/  FADD.FTZ R2, R158, R11 ;  /* 0x0000000b9e027221 */ /* 0x000fe20000010000 */
[-C--:B------:R-:W-:Y:S01]  /*eb30*/  FMUL.FTZ R107, R107, R8.reuse ;  /* 0x000000086b6b7220 */ /* 0x080fe20000410000 */
[-C--:B------:R-:W-:Y:S01]  /*eb40*/  FMUL.FTZ R110, R110, R8.reuse ;  /* 0x000000086e6e7220 */ /* 0x080fe20000410000 */
[----:B0-----:R-:W-:Y:S01]  /*eb50*/  FADD.FTZ R9, R25, R0 ;  /* 0x0000000019097221 */ /* 0x001fe20000010000 */
[----:B------:R-:W-:Y:S01]  /*eb60*/  FADD.FTZ R11, R57, R2 ;  /* 0x00000002390b7221 */ /* 0x000fe20000010000 */
[-C--:B------:R-:W-:Y:S01]  /*eb70*/  FMUL.FTZ R111, R111, R8.reuse ;  /* 0x000000086f6f7220 */ /* 0x080fe20000410000 */
[----:B------:R-:W0:Y:S01]  /*eb80*/  MUFU.EX2 R28, R28 ;  /* 0x0000001c001c7308 */ /* 0x000e220000000800 */
[----:B---3--:R-:W-:Y:S01]  /*eb90*/  FADD.FTZ R0, R26, R9 ;  /* 0x000000091a007221 */ /* 0x008fe20000010000 */
[----:B------:R-:W-:Y:S01]  /*eba0*/  FADD.FTZ R2, R152, R11 ;  /* 0x0000000b98027221 */ /* 0x000fe20000010000 */
[-C--:B------:R-:W-:Y:S01]  /*ebb0*/  FMUL.FTZ R114, R114, R8.reuse ;  /* 0x0000000872727220 */ /* 0x080fe20000410000 */
[-C--:B------:R-:W-:Y:S01]  /*ebc0*/  FMUL.FTZ R115, R115, R8.reuse ;  /* 0x0000000873737220 */ /* 0x080fe20000410000 */
[-C--:B------:R-:W-:Y:S01]  /*ebd0*/  FMUL.FTZ R118, R118, R8.reuse ;  /* 0x0000000876767220 */ /* 0x080fe20000410000 */
[-C--:B------:R-:W-:Y:S01]  /*ebe0*/  FMUL.FTZ R119, R119, R8.reuse ;  /* 0x0000000877777220 */ /* 0x080fe20000410000 */
[-C--:B------:R-:W-:Y:S01]  /*ebf0*/  FMUL.FTZ R122, R122, R8.reuse ;  /* 0x000000087a7a7220 */ /* 0x080fe20000410000 */
[----:B------:R-:W2:Y:S01]  /*ec00*/  MUFU.EX2 R51, R51 ;  /* 0x0000003300337308 */ /* 0x000ea20000000800 */
        /* <DEDUP_REMOVED lines=16> */
[----:B--2---:R-:W-:Y:S01]  /*ed10*/  FADD.FTZ R9, R51, R2 ;  /* 0x0000000233097221 */ /* 0x004fe20000010000 */
[-C--:B------:R-:W-:Y:S01]  /*ed20*/  FMUL.FTZ R147, R147, R8.reuse ;  /* 0x0000000893937220 */ /* 0x080fe20000410000 */
[-C--:B------:R-:W-:Y:S01]  /*ed30*/  FMUL.FTZ R150, R150, R8.reuse ;  /* 0x0000000896967220 */ /* 0x080fe20000410000 */
[----:B------:R-:W-:Y:S01]  /*ed40*/  FMUL.FTZ R151, R151, R8 ;  /* 0x0000000897977220 */ /* 0x000fe20000410000 */
[----:B------:R-:W-:Y:S01]  /*ed50*/  F2FP.F16.F32.PACK_AB R168, R37, R168 ;  /* 0x000000a825a8723e */ /* 0x000fe200000000ff */
[----:B------:R-:W-:Y:S01]  /*ed60*/  FMUL.FTZ R136, R136, R10 ;  /* 0x0000000a88887220 */ /* 0x000fe20000410000 */
[----:B------:R-:W-:Y:S01]  /*ed70*/  F2FP.F16.F32.PACK_AB R170, R43, R170 ;  /* 0x000000aa2baa723e */ /* 0x000fe200000000ff */
[----:B------:R-:W2:Y:S01]  /*ed80*/  MUFU.EX2 R169, R169 ;  /* 0x000000a900a97308 */ /* 0x000ea20000000800 */
[----:B-1----:R-:W-:Y:S01]  /*ed90*/  FADD.FTZ R0, R29, R0 ;  /* 0x000000001d007221 */ /* 0x002fe20000010000 */
[----:B------:R-:W-:Y:S01]  /*eda0*/  F2FP.F16.F32.PACK_AB R164, R49, R164 ;  /* 0x000000a431a4723e */ /* 0x000fe200000000ff */
[----:B------:R-:W-:Y:S01]  /*edb0*/  FMUL.FTZ R137, R137, R10 ;  /* 0x0000000a89897220 */ /* 0x000fe20000410000 */
[----:B------:R-:W-:Y:S01]  /*edc0*/  F2FP.F16.F32.PACK_AB R166, R53, R166 ;  /* 0x000000a635a6723e */ /* 0x000fe200000000ff */
[----:B------:R-:W-:Y:S01]  /*edd0*/  FMUL.FTZ R140, R140, R10 ;  /* 0x0000000a8c8c7220 */ /* 0x000fe20000410000 */
[----:B------:R-:W-:Y:S01]  /*ede0*/  F2FP.F16.F32.PACK_AB R160, R65, R160 ;  /* 0x000000a041a0723e */ /* 0x000fe200000000ff */
[----:B------:R-:W-:Y:S01]  /*edf0*/  FMUL.FTZ R141, R141, R10 ;  /* 0x0000000a8d8d7220 */ /* 0x000fe20000410000 */
[----:B------:R-:W1:Y:S01]  /*ee00*/  MUFU.EX2 R30, R30 ;  /* 0x0000001e001e7308 */ /* 0x000e620000000800 */
[----:B0-----:R-:W-:Y:S01]  /*ee10*/  FADD.FTZ R2, R154, R9 ;  /* 0x000000099a027221 */ /* 0x001fe20000010000 */
[----:B------:R-:W-:Y:S01]  /*ee20*/  F2FP.F16.F32.PACK_AB R162, R67, R162 ;  /* 0x000000a243a2723e */ /* 0x000fe200000000ff */
[----:B------:R-:W-:Y:S01]  /*ee30*/  FMUL.FTZ R144, R144, R10 ;  /* 0x0000000a90907220 */ /* 0x000fe20000410000 */
[----:B------:R-:W-:Y:S01]  /*ee40*/  F2FP.F16.F32.PACK_AB R156, R61, R156 ;  /* 0x0000009c3d9c723e */ /* 0x000fe200000000ff */
[----:B------:R-:W-:Y:S01]  /*ee50*/  FMUL.FTZ R145, R145, R10 ;  /* 0x0000000a91917220 */ /* 0x000fe20000410000 */
[----:B------:R-:W-:Y:S01]  /*ee60*/  F2FP.F16.F32.PACK_AB R158, R57, R158 ;  /* 0x0000009e399e723e */ /* 0x000fe200000000ff */
[----:B------:R-:W-:Y:S01]  /*ee70*/  FMUL.FTZ R148, R148, R10 ;  /* 0x0000000a94947220 */ /* 0x000fe20000410000 */
[----:B------:R-:W0:Y:S01]  /*ee80*/  MUFU.EX2 R7, R7 ;  /* 0x0000000700077308 */ /* 0x000e220000000800 */
[----:B--2---:R-:W-:Y:S01]  /*ee90*/  FADD.FTZ R9, R169, R0 ;  /* 0x00000000a9097221 */ /* 0x004fe20000010000 */
[----:B------:R-:W-:Y:S01]  /*eea0*/  F2FP.F16.F32.PACK_AB R152, R51, R152 ;  /* 0x000000983398723e */ /* 0x000fe200000000ff */
[----:B------:R-:W-:Y:S01]  /*eeb0*/  FMUL.FTZ R149, R149, R10 ;  /* 0x0000000a95957220 */ /* 0x000fe20000410000 */
[----:B------:R-:W-:Y:S01]  /*eec0*/  F2FP.F16.F32.PACK_AB R181, R12, R41 ;  /* 0x000000290cb5723e */ /* 0x000fe200000000ff */
[----:B------:R-:W-:Y:S01]  /*eed0*/  VIADD R3, R3, 0xffffffff ;  /* 0xffffffff03037836 */ /* 0x000fe20000000000 */
[----:B------:R-:W-:Y:S01]  /*eee0*/  F2FP.F16.F32.PACK_AB R183, R14, R183 ;  /* 0x000000b70eb7723e */ /* 0x000fe200000000ff */
[----:B------:R-:W-:Y:S01]  /*eef0*/  IMAD.MOV.U32 R8, RZ, RZ, R5 ;  /* 0x000000ffff087224 */ /* 0x000fe200078e0005 */
[----:B------:R-:W2:Y:S01]  /*ef00*/  MUFU.EX2 R27, R27 ;  /* 0x0000001b001b7308 */ /* 0x000ea20000000800 */
[----:B-1----:R-:W-:Y:S01]  /*ef10*/  FADD.FTZ R0, R30, R9 ;  /* 0x000000091e007221 */ /* 0x002fe20000010000 */
[----:B------:R-:W-:-:S02]  /*ef20*/  F2FP.F16.F32.PACK_AB R177, R20, R13 ;  /* 0x0000000d14b1723e */ /* 0x000fc400000000ff */
[----:B------:R-:W-:Y:S02]  /*ef30*/  F2FP.F16.F32.PACK_AB R179, R25, R24 ;  /* 0x0000001819b3723e */ /* 0x000fe400000000ff */
[----:B------:R-:W-:Y:S02]  /*ef40*/  F2FP.F16.F32.PACK_AB R173, R33, R26 ;  /* 0x0000001a21ad723e */ /* 0x000fe400000000ff */
[----:B------:R-:W1:Y:S01]  /*ef50*/  MUFU.EX2 R32, R32 ;  /* 0x0000002000207308 */ /* 0x000e620000000800 */
[C---:B0-----:R-:W-:Y:S01]  /*ef60*/  FADD.FTZ R2, R7.reuse, R2 ;  /* 0x0000000207027221 */ /* 0x041fe20000010000 */
[----:B------:R-:W-:Y:S02]  /*ef70*/  F2FP.F16.F32.PACK_AB R154, R7, R154 ;  /* 0x0000009a079a723e */ /* 0x000fe400000000ff */
[----:B------:R-:W-:-:S04]  /*ef80*/  F2FP.F16.F32.PACK_AB R169, R30, R169 ;  /* 0x000000a91ea9723e */ /* 0x000fc800000000ff */
[----:B------:R-:W0:Y:S01]  /*ef90*/  MUFU.EX2 R165, R165 ;  /* 0x000000a500a57308 */ /* 0x000e220000000800 */
[----:B--2---:R-:W-:-:S07]  /*efa0*/  FADD.FTZ R7, R27, R0 ;  /* 0x000000001b077221 */ /* 0x004fce0000010000 */
[----:B------:R-:W2:Y:S01]  /*efb0*/  MUFU.EX2 R34, R34 ;  /* 0x0000002200227308 */ /* 0x000ea20000000800 */
[C---:B-1----:R-:W-:Y:S01]  /*efc0*/  FADD.FTZ R0, R32.reuse, R7 ;  /* 0x0000000720007221 */ /* 0x042fe20000010000 */
[----:B------:R-:W-:-:S06]  /*efd0*/  F2FP.F16.F32.PACK_AB R171, R32, R27 ;  /* 0x0000001b20ab723e */ /* 0x000fcc00000000ff */
[----:B------:R1:W3:Y:S01]  /*efe0*/  MUFU.EX2 R38, R175 ;  /* 0x000000af00267308 */ /* 0x0002e20000000800 */
[----:B0-----:R-:W-:-:S07]  /*eff0*/  FADD.FTZ R7, R165, R0 ;  /* 0x00000000a5077221 */ /* 0x001fce0000010000 */
[----:B------:R-:W0:Y:S01]  /*f000*/  MUFU.EX2 R157, R157 ;  /* 0x0000009d009d7308 */ /* 0x000e220000000800 */
[C---:B--2---:R-:W-:Y:S01]  /*f010*/  FADD.FTZ R7, R34.reuse, R7 ;  /* 0x0000000722077221 */ /* 0x044fe20000010000 */
[----:B-1----:R-:W-:Y:S02]  /*f020*/  F2FP.F16.F32.PACK_AB R175, R29, R28 ;  /* 0x0000001c1daf723e */ /* 0x002fe400000000ff */
        /* <DEDUP_REMOVED lines=34> */
[----:B------:R-:W-:Y:S01]  /*f250*/  IMAD.MOV.U32 R7, RZ, RZ, R4 ;  /* 0x000000ffff077224 */ /* 0x000fe200078e0004 */
[----:B------:R-:W-:Y:S06]  /*f260*/  @P2 BRA `(.L_x_8124) ;  /* 0xffffffc400f42947 */ /* 0x000fec000383ffff */
.L_x_8107:
[----:B------:R-:W-:Y:S06]  /*f270*/  BAR.ARV 0x8, 0x180 ;  /* 0x0206000000007b1d */ /* 0x000fec0000002000 */
[----:B------:R-:W-:Y:S05]  /*f280*/  @!P0 BRA `(.L_x_8125) ;  /* 0x0000000000048947 */ /* 0x000fea0003800000 */
[----:B------:R-:W-:Y:S01]  /*f290*/  BPT.TRAP 0x1 ;  /* 0x000000040000795c */ /* 0x000fe20000300000 */
.L_x_8125:
[----:B------:R-:W-:Y:S01]  /*f2a0*/  ULEA UR5, UR45, UR41, 0x3 ;  /* 0x000000292d057291 */ /* 0x000fe2000f8e183f */
[----:B------:R-:W-:-:S05]  /*f2b0*/  IMAD.U32 R3, RZ, RZ, UR46 ;  /* 0x0000002eff037e24 */ /* 0x000fca000f8e00ff */
[----:B------:R-:W-:-:S04]  /*f2c0*/  SHF.L.U32 R3, R3, 0x1f, RZ ;  /* 0x0000001f03037819 */ /* 0x000fc800000006ff */
[----:B------:R0:W1:Y:S01]  /*f2d0*/  SYNCS.PHASECHK.TRANS64.TRYWAIT P2, [UR5+0x28850], R3 ;  /* 0x02885003ff0075a7 */ /* 0x0000620008040145 */
[----:B------:R-:W-:Y:S05]  /*f2e0*/  @!P0 BRA `(.L_x_8126) ;  /* 0x0000000000048947 */ /* 0x000fea0003800000 */
[----:B------:R-:W-:Y:S01]  /*f2f0*/  BPT.TRAP 0x1 ;  /* 0x000000040000795c */ /* 0x000fe20000300000 */
.L_x_8126:
[----:B-1----:R-:W-:Y:S05]  /*f300*/  @P2 BRA `(.L_x_8127) ;  /* 0x0000000000082947 */ /* 0x002fea0003800000 */
[----:B------:R-:W1:Y:S02]  /*f310*/  SYNCS.PHASECHK.TRANS64.TRYWAIT P0, [UR5+0x28850], R3 ;  /* 0x02885003ff0075a7 */ /* 0x000e640008000145 */
[----:B-1----:R-:W-:Y:S05]  /*f320*/  @!P0 BRA `(.L_x_8128) ;  /* 0x0000009000508947 */ /* 0x002fea0003800000 */
.L_x_8127:
[----:B------:R-:W-:Y:S01]  /*f330*/  UIADD3 UR41, UR41, 0x400, URZ ;  /* 0x0000040029297890 */ /* 0x000fe2000fffe03f */
[----:B------:R-:W-:Y:S01]  /*f340*/  WARPGROUP.ARRIVE ;  /* 0x00000000000079c5 */ /* 0x000fe20000000000 */
[----:B------:R-:W-:Y:S01]  /*f350*/  UMOV UR7, 0x40000040 ;  /* 0x4000004000077882 */ /* 0x000fe20000000000 */
[----:B01----:R-:W0:Y:S01]  /*f360*/  SHFL.BFLY PT, R3, R2, 0x2, 0x1f ;  /* 0x0c401f0002037f89 */ /* 0x003e2200000e0000 */
[----:B------:R-:W-:Y:S01]  /*f370*/  USHF.R.U32.HI UR41, URZ, 0x4, UR41 ;  /* 0x000000043f297899 */ /* 0x000fe20008011629 */
[----:B------:R-:W-:Y:S01]  /*f380*/  IMAD.MOV.U32 R9, RZ, RZ, RZ ;  /* 0x000000ffff097224 */ /* 0x000fe200078e00ff */
[----:B------:R-:W-:Y:S01]  /*f390*/  UIADD3 UR47, UR47, 0x1, URZ ;  /* 0x000000012f2f7890 */ /* 0x000fe2000fffe03f */
[----:B------:R-:W1:Y:S01]  /*f3a0*/  SHFL.BFLY PT, R7, R0, 0x2, 0x1f ;  /* 0x0c401f0000077f89 */ /* 0x000e6200000e0000 */
[----:B------:R-:W-:-:S04]  /*f3b0*/  ULOP3.LUT UR41, UR41, 0x3fff, URZ, 0xc0, !UPT ;  /* 0x00003fff29297892 */ /* 0x000fc8000f8ec03f */
        /* <DEDUP_REMOVED lines=9> */
[----:B------:R-:W-:Y:S02]  /*f450*/  IMAD.MOV.U32 R2, RZ, RZ, -0x800000 ;  /* 0xff800000ff027424 */ /* 0x000fe400078e00ff */
[----:B-1----:R-:W-:Y:S01]  /*f460*/  FADD.FTZ R7, R7, R0 ;  /* 0x0000000007077221 */ /* 0x002fe20000010000 */
[----:B------:R-:W-:Y:S01]  /*f470*/  IMAD.MOV.U32 R0, RZ, RZ, -0x800000 ;  /* 0xff800000ff007424 */ /* 0x000fe200078e00ff */
[----:B------:R-:W0:Y:S01]  /*f480*/  SHFL.BFLY PT, R8, R3, 0x1, 0x1f ;  /* 0x0c201f0003087f89 */ /* 0x000e2200000e0000 */
[----:B------:R-:W-:-:S03]  /*f490*/  USEL UR45, UR45, URZ, UP0 ;  /* 0x0000003f2d2d7287 */ /* 0x000fc60008000000 */
[----:B------:R-:W1:Y:S01]  /*f4a0*/  SHFL.BFLY PT, R10, R7, 0x1, 0x1f ;  /* 0x0c201f00070a7f89 */ /* 0x000e6200000e0000 */
[----:B0-----:R-:W-:Y:S01]  /*f4b0*/  FADD.FTZ R12, R3, R8 ;  /* 0x00000008030c7221 */ /* 0x001fe20000010000 */
[----:B-1----:R-:W-:-:S04]  /*f4c0*/  FADD.FTZ R13, R7, R10 ;  /* 0x0000000a070d7221 */ /* 0x002fc80000010000 */
[----:B------:R-:W-:Y:S01]  /*f4d0*/  FSETP.NE.FTZ.AND P0, PT, R12, RZ, PT ;  /* 0x000000ff0c00720b */ /* 0x000fe20003f15000 */
[----:B------:R-:W-:Y:S02]  /*f4e0*/  IMAD.U32 R7, RZ, RZ, UR5 ;  /* 0x00000005ff077e24 */ /* 0x000fe4000f8e00ff */
[----:B------:R-:W-:Y:S01]  /*f4f0*/  IMAD.MOV.U32 R10, RZ, RZ, RZ ;  /* 0x000000ffff0a7224 */ /* 0x000fe200078e00ff */
[----:B------:R-:W-:Y:S01]  /*f500*/  FSETP.NE.FTZ.AND P2, PT, R13, RZ, PT ;  /* 0x000000ff0d00720b */ /* 0x000fe20003f55000 */
[----:B------:R-:W-:-:S05]  /*f510*/  @!P1 VIADD R7, R7, 0x28860 ;  /* 0x0002886007079836 */ /* 0x000fca0000000000 */
[----:B------:R-:W-:-:S03]  /*f520*/  @!P1 PRMT R7, RZ, 0x654, R7 ;  /* 0x00000654ff079816 */ /* 0x000fc60000000007 */
        /* <DEDUP_REMOVED lines=113> */
.L_x_8058:
        /* <DEDUP_REMOVED lines=17> */
[----:B------:R-:W1:Y:S01]  /*fd50*/  LDC R49, c[0x0][0xbe8] ;  /* 0x0002fa00ff317b82 */ /* 0x000e620000000800 */
[----:B------:R-:W-:Y:S01]  /*fd60*/  F2FP.F16.F32.PACK_AB R122, R125, R124 ;  /* 0x0000007c7d7a723e */ /* 0x000fe200000000ff */
[----:B------:R-:W-:Y:S01]  /*fd70*/  UISETP.NE.AND.EX UP0, UPT, UR9, URZ, UPT, UP0 ;  /* 0x0000003f0900728c */ /* 0x000fe2000bf05300 */
[----:B------:R-:W-:Y:S02]  /*fd80*/  F2FP.F16.F32.PACK_AB R123, R127, R126 ;  /* 0x0000007e7f7b723e */ /* 0x000fe400000000ff */
[----:B------:R-:W-:Y:S01]  /*fd90*/  F2FP.F16.F32.PACK_AB R129, R131, R130 ;  /* 0x000000828381723e */ /* 0x000fe200000000ff */
[----:B------:R-:W-:Y:S01]  /*fda0*/  ULDC.64 UR8, c[0x0][0xc00] ;  /* 0x0003000000087ab9 */ /* 0x000fe20000000a00 */
[----:B------:R-:W-:Y:S01]  /*fdb0*/  F2FP.F16.F32.PACK_AB R136, R137, R136 ;  /* 0x000000888988723e */ /* 0x000fe200000000ff */
[----:B------:R-:W-:Y:S01]  /*fdc0*/  UIMAD.WIDE UR8, UR37, 0x4, UR8 ;  /* 0x00000004250878a5 */ /* 0x000fe2000f8e0208 */
        /* <DEDUP_REMOVED lines=9> */
[----:B------:R-:W-:Y:S02]  /*fe60*/  MOV R20, R3 ;  /* 0x0000000300147202 */ /* 0x000fe40000000f00 */
[----:B0-----:R-:W-:-:S03]  /*fe70*/  MOV R21, R4 ;  /* 0x0000000400157202 */ /* 0x001fc60000000f00 */
[----:B------:R-:W-:-:S03]  /*fe80*/  IMAD.WIDE R4, R188, 0x2, R20 ;  /* 0x00000002bc047825 */ /* 0x000fc600078e0214 */
[C---:B------:R-:W-:Y:S02]  /*fe90*/  LOP3.LUT R7, R4.reuse, 0x380, RZ, 0xc0, !PT ;  /* 0x0000038004077812 */ /* 0x040fe400078ec0ff */
[C---:B------:R-:W-:Y:S02]  /*fea0*/  IADD3 R31, P6, R4.reuse, 0x20, RZ ;  /* 0x00000020041f7810 */ /* 0x040fe40007fde0ff */
[----:B------:R-:W-:Y:S02]  /*feb0*/  SHF.R.U64 R7, R7, 0x3, RZ ;  /* 0x0000000307077819 */ /* 0x000fe400000012ff */
        /* <DEDUP_REMOVED lines=15> */
[----:B------:R-:W-:-:S02]  /*ffb0*/  MOV R32, R4 ;  /* 0x0000000400207202 */ /* 0x000fc40000000f00 */
[----:B------:R-:W-:Y:S02]  /*ffc0*/  F2FP.F16.F32.PACK_AB R4, R89, R8 ;  /* 0x000000085904723e */ /* 0x000fe400000000ff */
[----:B------:R-:W-:Y:S02]  /*ffd0*/  LOP3.LUT R6, R31, 0x380, RZ, 0xc0, !PT ;  /* 0x000003801f067812 */ /* 0x000fe400078ec0ff */
[----:B------:R-:W-:Y:S02]  /*ffe0*/  LOP3.LUT R8, R37, 0x380, RZ, 0xc0, !PT ;  /* 0x0000038025087812 */ /* 0x000fe400078ec0ff */
[----:B------:R-:W-:Y:S02]  /*fff0*/  LOP3.LUT R24, R39, 0x380, RZ, 0xc0, !PT ;  /* 0x0000038027187812 */ /* 0x000fe400078ec0ff */
[----:B------:R-:W-:Y:S02]  /*10000*/  LOP3.LUT R12, R33, 0x380, RZ, 0xc0, !PT ;  /* 0x00000380210c7812 */ /* 0x000fe400078ec0ff */
[----:B------:R-:W-:-:S02]  /*10010*/  LOP3.LUT R14, R35, 0x380, RZ, 0xc0, !PT ;  /* 0x00000380230e7812 */ /* 0x000fc400078ec0ff */
[----:B------:R-:W-:Y:S02]  /*10020*/  SHF.R.U64 R7, R7, 0x3, RZ ;  /* 0x0000000307077819 */ /* 0x000fe400000012ff */
[----:B------:R-:W-:Y:S02]  /*10030*/  LOP3.LUT R30, R41, 0x380, RZ, 0xc0, !PT ;  /* 0x00000380291e7812 */ /* 0x000fe400078ec0ff */
[----:B------:R-:W-:Y:S02]  /*10040*/  SHF.R.U64 R6, R6, 0x3, RZ ;  /* 0x0000000306067819 */ /* 0x000fe400000012ff */
[----:B------:R-:W-:Y:S02]  /*10050*/  SHF.R.U64 R8, R8, 0x3, RZ ;  /* 0x0000000308087819 */ /* 0x000fe400000012ff */
[----:B------:R-:W-:Y:S02]  /*10060*/  SHF.R.U64 R24, R24, 0x3, RZ ;  /* 0x0000000318187819 */ /* 0x000fe400000012ff */
[----:B------:R-:W-:-:S02]  /*10070*/  SHF.R.U64 R12, R12, 0x3, RZ ;  /* 0x000000030c0c7819 */ /* 0x000fc400000012ff */
[----:B------:R-:W-:Y:S02]  /*10080*/  SHF.R.U64 R14, R14, 0x3, RZ ;  /* 0x000000030e0e7819 */ /* 0x000fe400000012ff */
[----:B------:R-:W-:Y:S02]  /*10090*/  LOP3.LUT R26, R7, R10, RZ, 0x3c, !PT ;  /* 0x0000000a071a7212 */ /* 0x000fe400078e3cff */
[----:B------:R-:W-:Y:S02]  /*100a0*/  SHF.R.U64 R30, R30, 0x3, RZ ;  /* 0x000000031e1e7819 */ /* 0x000fe400000012ff */
[----:B------:R-:W-:Y:S02]  /*100b0*/  LOP3.LUT R28, R6, R31, RZ, 0x3c, !PT ;  /* 0x0000001f061c7212 */ /* 0x000fe400078e3cff */
[----:B------:R-:W-:Y:S02]  /*100c0*/  LOP3.LUT R10, R8, R37, RZ, 0x3c, !PT ;  /* 0x00000025080a7212 */ /* 0x000fe400078e3cff */
[----:B------:R-:W-:-:S02]  /*100d0*/  F2FP.F16.F32.PACK_AB R5, R91, R90 ;  /* 0x0000005a5b05723e */ /* 0x000fc400000000ff */
[----:B------:R-:W-:Y:S02]  /*100e0*/  F2FP.F16.F32.PACK_AB R6, R93, R92 ;  /* 0x0000005c5d06723e */ /* 0x000fe400000000ff */
[----:B------:R-:W-:Y:S01]  /*100f0*/  F2FP.F16.F32.PACK_AB R7, R95, R94 ;  /* 0x0000005e5f07723e */ /* 0x000fe200000000ff */
[----:B------:R-:W-:Y:S01]  /*10100*/  BAR.SYNC.DEFER_BLOCKING 0x1, 0x100 ;  /* 0x0044000000007b1d */ /* 0x000fe20000010000 */
[----:B------:R-:W-:Y:S02]  /*10110*/  LOP3.LUT R8, R24, R39, RZ, 0x3c, !PT ;  /* 0x0000002718087212 */ /* 0x000fe400078e3cff */
[----:B------:R-:W-:Y:S02]  /*10120*/  LOP3.LUT R12, R12, R33, RZ, 0x3c, !PT ;  /* 0x000000210c0c7212 */ /* 0x000fe400078e3cff */
[----:B------:R-:W-:Y:S02]  /*10130*/  LOP3.LUT R14, R14, R35, RZ, 0x3c, !PT ;  /* 0x000000230e0e7212 */ /* 0x000fe400078e3cff */
[----:B------:R-:W-:-:S02]  /*10140*/  LOP3.LUT R24, R30, R41, RZ, 0x3c, !PT ;  /* 0x000000291e187212 */ /* 0x000fc400078e3cff */
[----:B------:R-:W-:Y:S02]  /*10150*/  MOV R30, R26 ;  /* 0x0000001a001e7202 */ /* 0x000fe40000000f00 */
[----:B------:R-:W-:Y:S02]  /*10160*/  MOV R27, R10 ;  /* 0x0000000a001b7202 */ /* 0x000fe40000000f00 */
[----:B------:R-:W-:Y:S02]  /*10170*/  MOV R26, R8 ;  /* 0x00000008001a7202 */ /* 0x000fe40000000f00 */
[----:B------:R-:W-:Y:S02]  /*10180*/  MOV R31, R28 ;  /* 0x0000001c001f7202 */ /* 0x000fe40000000f00 */
[----:B------:R-:W-:Y:S02]  /*10190*/  F2FP.F16.F32.PACK_AB R8, R97, R96 ;  /* 0x000000606108723e */ /* 0x000fe400000000ff */
[----:B------:R-:W-:-:S02]  /*101a0*/  F2FP.F16.F32.PACK_AB R9, R99, R98 ;  /* 0x000000626309723e */ /* 0x000fc400000000ff */
[----:B------:R-:W-:Y:S02]  /*101b0*/  F2FP.F16.F32.PACK_AB R10, R101, R100 ;  /* 0x00000064650a723e */ /* 0x000fe400000000ff */
[----:B------:R-:W-:Y:S01]  /*101c0*/  F2FP.F16.F32.PACK_AB R11, R103, R102 ;  /* 0x00000066670b723e */ /* 0x000fe200000000ff */
[----:B------:R0:W-:Y:S01]  /*101d0*/  STSM.16.M88.4 [R32], R4 ;  /* 0x0000000420007844 */ /* 0x0001e20000000200 */
[----:B------:R-:W-:Y:S02]  /*101e0*/  MOV R29, R12 ;  /* 0x0000000c001d7202 */ /* 0x000fe40000000f00 */
[----:B------:R-:W-:Y:S01]  /*101f0*/  MOV R28, R14 ;  /* 0x0000000e001c7202 */ /* 0x000fe20000000f00 */
[----:B------:R-:W-:Y:S01]  /*10200*/  STSM.16.M88.4 [R31], R8 ;  /* 0x000000081f007844 */ /* 0x000fe20000000200 */
[----:B------:R-:W-:Y:S02]  /*10210*/  F2FP.F16.F32.PACK_AB R12, R113, R112 ;  /* 0x00000070710c723e */ /* 0x000fe400000000ff */
[----:B------:R-:W-:-:S02]  /*10220*/  F2FP.F16.F32.PACK_AB R13, R115, R114 ;  /* 0x00000072730d723e */ /* 0x000fc400000000ff */
[----:B------:R-:W-:Y:S02]  /*10230*/  F2FP.F16.F32.PACK_AB R14, R117, R116 ;  /* 0x00000074750e723e */ /* 0x000fe400000000ff */
[----:B------:R-:W-:Y:S02]  /*10240*/  F2FP.F16.F32.PACK_AB R15, R119, R118 ;  /* 0x00000076770f723e */ /* 0x000fe400000000ff */
[----:B------:R-:W-:Y:S02]  /*10250*/  MOV R24, R24 ;  /* 0x0000001800187202 */ /* 0x000fe40000000f00 */
[----:B------:R-:W-:Y:S02]  /*10260*/  PLOP3.LUT P0, PT, PT, PT, UP0, 0x80, 0x0 ;  /* 0x000000000000781c */ /* 0x000fe40003f0f008 */
[----:B0-----:R-:W-:Y:S02]  /*10270*/  F2FP.F16.F32.PACK_AB R4, R105, R104 ;  /* 0x000000686904723e */ /* 0x001fe400000000ff */
[----:B------:R-:W-:-:S02]  /*10280*/  F2FP.F16.F32.PACK_AB R5, R107, R106 ;  /* 0x0000006a6b05723e */ /* 0x000fc400000000ff */
[----:B------:R-:W-:Y:S02]  /*10290*/  F2FP.F16.F32.PACK_AB R6, R109, R108 ;  /* 0x0000006c6d06723e */ /* 0x000fe400000000ff */
[----:B------:R-:W-:-:S05]  /*102a0*/  F2FP.F16.F32.PACK_AB R7, R111, R110 ;  /* 0x0000006e6f07723e */ /* 0x000fca00000000ff */
[----:B------:R0:W-:Y:S04]  /*102b0*/  STSM.16.M88.4 [R30], R4 ;  /* 0x000000041e007844 */ /* 0x0001e80000000200 */
[----:B------:R2:W-:Y:S04]  /*102c0*/  STSM.16.M88.4 [R29], R12 ;  /* 0x0000000c1d007844 */ /* 0x0005e80000000200 */
[----:B------:R2:W-:Y:S04]  /*102d0*/  STSM.16.M88.4 [R28], R120 ;  /* 0x000000781c007844 */ /* 0x0005e80000000200 */
[----:B------:R2:W-:Y:S04]  /*102e0*/  STSM.16.M88.4 [R27], R128 ;  /* 0x000000801b007844 */ /* 0x0005e80000000200 */
[----:B------:R2:W-:Y:S01]  /*102f0*/  STSM.16.M88.4 [R26], R136 ;  /* 0x000000881a007844 */ /* 0x0005e20000000200 */
[----:B0-----:R-:W-:-:S02]  /*10300*/  IMAD.U32 R4, RZ, RZ, UR8 ;  /* 0x00000008ff047e24 */ /* 0x001fc4000f8e00ff */
[----:B------:R-:W-:Y:S01]  /*10310*/  IMAD.U32 R5, RZ, RZ, UR9 ;  /* 0x00000009ff057e24 */ /* 0x000fe2000f8e00ff */
[----:B------:R2:W-:Y:S01]  /*10320*/  STSM.16.M88.4 [R24], R144 ;  /* 0x0000009018007844 */ /* 0x0005e20000000200 */
[----:B------:R-:W-:Y:S01]  /*10330*/  ULDC.64 UR8, c[0x0][0xc08] ;  /* 0x0003020000087ab9 */ /* 0x000fe20000000a00 */
[----:B------:R-:W-:Y:S06]  /*10340*/  BAR.SYNC.DEFER_BLOCKING 0x1, 0x100 ;  /* 0x0044000000007b1d */ /* 0x000fec0000010000 */
[----:B------:R-:W3:Y:S01]  /*10350*/  @P0 LDG.E R6, desc[UR50][R4.64] ;  /* 0x0000003204060981 */ /* 0x000ee2000c1e1900 */
[----:B------:R-:W-:Y:S01]  /*10360*/  UISETP.NE.U32.AND UP1, UPT, UR8, URZ, UPT ;  /* 0x0000003f0800728c */ /* 0x000fe2000bf25070 */
[----:B-1----:R-:W-:Y:S01]  /*10370*/  ISETP.NE.AND P1, PT, R49, 0x1, PT ;  /* 0x000000013100780c */ /* 0x002fe20003f25270 */
[----:B------:R-:W-:Y:S01]  /*10380*/  ULDC UR10, c[0x0][0xa88] ;  /* 0x0002a200000a7ab9 */ /* 0x000fe20000000800 */
[----:B------:R-:W-:Y:S01]  /*10390*/  UMOV UR4, URZ ;  /* 0x0000003f00047c82 */ /* 0x000fe20008000000 */
[----:B------:R-:W-:-:S06]  /*103a0*/  UISETP.NE.AND.EX UP1, UPT, UR9, URZ, UPT, UP1 ;  /* 0x0000003f0900728c */ /* 0x000fcc000bf25310 */
[----:B------:R-:W-:-:S04]  /*103b0*/  PLOP3.LUT P2, PT, PT, PT, UP1, 0x80, 0x0 ;  /* 0x000000000000781c */ /* 0x000fc80003f4f018 */
[----:B------:R-:W0:Y:S01]  /*103c0*/  @P1 LDC R7, c[0x0][0xbec] ;  /* 0x0002fb00ff071b82 */ /* 0x000e220000000800 */
[----:B------:R-:W-:Y:S02]  /*103d0*/  @UP1 ULDC.64 UR8, c[0x0][0xc08] ;  /* 0x0003020000081ab9 */ /* 0x000fe40000000a00 */
[----:B------:R-:W-:-:S05]  /*103e0*/  @UP1 UIMAD.WIDE UR8, UR37, 0x4, UR8 ;  /* 0x00000004250818a5 */ /* 0x000fca000f8e0208 */
[----:B------:R-:W1:Y:S01]  /*103f0*/  @P1 LDC R8, c[0x0][0xbf0] ;  /* 0x0002fc00ff081b82 */ /* 0x000e620000000800 */
[----:B------:R-:W-:Y:S02]  /*10400*/  IMAD.U32 R10, RZ, RZ, UR8 ;  /* 0x00000008ff0a7e24 */ /* 0x000fe4000f8e00ff */
[----:B------:R-:W-:Y:S01]  /*10410*/  IMAD.U32 R11, RZ, RZ, UR9 ;  /* 0x00000009ff0b7e24 */ /* 0x000fe2000f8e00ff */
[----:B---3--:R-:W-:Y:S01]  /*10420*/  @P0 R2UR UR4, R6 ;  /* 0x00000000060402ca */ /* 0x008fe200000e0000 */
[----:B------:R-:W-:-:S06]  /*10430*/  IMAD.U32 R6, RZ, RZ, UR10 ;  /* 0x0000000aff067e24 */ /* 0x000fcc000f8e00ff */
[----:B------:R2:W5:Y:S01]  /*10440*/  @P2 LDG.E R6, desc[UR50][R10.64] ;  /* 0x000000320a062981 */ /* 0x000562000c1e1900 */
[----:B01----:R-:W-:Y:S07]  /*10450*/  @P2 BRA `(.L_x_8131) ;  /* 0x0000000000102947 */ /* 0x003fee0003800000 */
[----:B------:R-:W-:Y:S05]  /*10460*/  @!P0 BRA `(.L_x_8131) ;  /* 0x00000000000c8947 */ /* 0x000fea0003800000 */
[----:B------:R-:W3:Y:S04]  /*10470*/  LDG.E R9, desc[UR50][R4.64] ;  /* 0x0000003204097981 */ /* 0x000ee8000c1e1900 */
[----:B-----5:R-:W3:Y:S02]  /*10480*/  LDG.E R6, desc[UR50][R4.64+0x4] ;  /* 0x0000043204067981 */ /* 0x020ee4000c1e1900 */
[----:B---3--:R-:W-:-:S07]  /*10490*/  IMAD.IADD R6, R6, 0x1, -R9 ;  /* 0x0000000106067824 */ /* 0x008fce00078e0a09 */
.L_x_8131:
[----:B------:R-:W-:Y:S01]  /*104a0*/  USHF.R.S32.HI UR9, URZ, 0x1f, UR4 ;  /* 0x0000001f3f097899 */ /* 0x000fe20008011404 */
[----:B--2---:R-:W-:Y:S01]  /*104b0*/  VIADD R10, R17, UR38 ;  /* 0x00000026110a7c36 */ /* 0x004fe20008000000 */
[----:B------:R-:W-:Y:S01]  /*104c0*/  USHF.R.S32.HI UR16, URZ, 0x1f, UR42 ;  /* 0x0000001f3f107899 */ /* 0x000fe2000801142a */
[----:B------:R-:W-:Y:S01]  /*104d0*/  VIADD R24, R187, UR38 ;  /* 0x00000026bb187c36 */ /* 0x000fe20008000000 */
[----:B------:R-:W-:Y:S01]  /*104e0*/  ULDC.64 UR14, c[0x0][0xb90] ;  /* 0x0002e400000e7ab9 */ /* 0x000fe20000000a00 */
[----:B------:R-:W-:Y:S01]  /*104f0*/  UMOV UR8, UR4 ;  /* 0x0000000400087c82 */ /* 0x000fe20008000000 */
[----:B------:R-:W-:Y:S01]  /*10500*/  UIMAD UR12, UR16, UR14, URZ ;  /* 0x0000000e100c72a4 */ /* 0x000fe2000f8e023f */
[----:B------:R-:W-:Y:S01]  /*10510*/  @P1 IMAD.HI.U32 R5, R10, R7, RZ ;  /* 0x000000070a051227 */ /* 0x000fe200078e00ff */
[----:B------:R-:W-:Y:S01]  /*10520*/  UIMAD.WIDE.U32 UR10, UR42, UR14, UR8 ;  /* 0x0000000e2a0a72a5 */ /* 0x000fe2000f8e0008 */
[----:B------:R-:W0:Y:S01]  /*10530*/  @P1 LDC R53, c[0x0][0xbec] ;  /* 0x0002fb00ff351b82 */ /* 0x000e220000000800 */
[----:B------:R-:W-:Y:S01]  /*10540*/  USHF.R.S32.HI UR8, URZ, 0x1f, UR37 ;  /* 0x0000001f3f087899 */ /* 0x000fe20008011425 */
[----:B------:R-:W-:Y:S01]  /*10550*/  IMAD.MOV.U32 R4, RZ, RZ, R10 ;  /* 0x000000ffff047224 */ /* 0x000fe200078e000a */
[----:B------:R-:W-:Y:S01]  /*10560*/  UIMAD UR12, UR42, UR15, UR12 ;  /* 0x0000000f2a0c72a4 */ /* 0x000fe2000f8e020c */
[----:B------:R-:W-:Y:S01]  /*10570*/  @P1 SHF.R.U32.HI R4, RZ, R8, R5 ;  /* 0x00000008ff041219 */ /* 0x000fe20000011605 */
[----:B------:R-:W-:Y:S01]  /*10580*/  USEL UR18, UR8, URZ, !UP0 ;  /* 0x0000003f08127287 */ /* 0x000fe2000c000000 */
[----:B------:R-:W-:Y:S01]  /*10590*/  IMAD R5, R184, 0x40, R18 ;  /* 0x00000040b8057824 */ /* 0x000fe200078e0212 */
[----:B------:R-:W-:Y:S01]  /*105a0*/  ULDC.64 UR14, c[0x0][0xb98] ;  /* 0x0002e600000e7ab9 */ /* 0x000fe20000000a00 */
[----:B------:R-:W-:Y:S01]  /*105b0*/  USEL UR17, UR37, URZ, !UP0 ;  /* 0x0000003f25117287 */ /* 0x000fe2000c000000 */
[----:B------:R-:W-:Y:S01]  /*105c0*/  IMAD.MOV R8, RZ, RZ, -R4 ;  /* 0x000000ffff087224 */ /* 0x000fe200078e0a04 */
[----:B------:R-:W-:Y:S01]  /*105d0*/  UIMAD UR8, UR18, UR14, URZ ;  /* 0x0000000e120872a4 */ /* 0x000fe2000f8e023f */
[----:B------:R-:W-:Y:S01]  /*105e0*/  IMAD.WIDE R20, R5, 0x2, R20 ;  /* 0x0000000205147825 */ /* 0x000fe200078e0214 */
[----:B------:R-:W-:Y:S01]  /*105f0*/  UIADD3 UR11, UR11, UR12, URZ ;  /* 0x0000000c0b0b7290 */ /* 0x000fe2000fffe03f */
[----:B------:R-:W-:Y:S01]  /*10600*/  SHF.R.S32.HI R5, RZ, 0x1f, R4 ;  /* 0x0000001fff057819 */ /* 0x000fe20000011404 */
[----:B------:R-:W-:Y:S01]  /*10610*/  UIMAD UR8, UR17, UR15, UR8 ;  /* 0x0000000f110872a4 */ /* 0x000fe2000f8e0208 */
[----:B------:R-:W-:Y:S01]  /*10620*/  IMAD R7, R49, R8, R10 ;  /* 0x0000000831077224 */ /* 0x000fe200078e020a */
[----:B------:R-:W-:Y:S01]  /*10630*/  UIMAD.WIDE.U32 UR10, UR17, UR14, UR10 ;  /* 0x0000000e110a72a5 */ /* 0x000fe2000f8e000a */
[----:B------:R-:W-:Y:S01]  /*10640*/  IADD3 R11, P3, R20, 0x2000, RZ ;  /* 0x00002000140b7810 */ /* 0x000fe20007f7e0ff */
[----:B-----5:R-:W-:Y:S01]  /*10650*/  IMAD R51, R6, R49, RZ ;  /* 0x0000003106337224 */ /* 0x020fe200078e02ff */
[----:B------:R-:W-:Y:S01]  /*10660*/  IADD3 R13, P0, R20, 0x1000, RZ ;  /* 0x00001000140d7810 */ /* 0x000fe20007f1e0ff */
[----:B------:R-:W-:Y:S01]  /*10670*/  IMAD.U32 R10, RZ, RZ, UR8 ;  /* 0x00000008ff0a7e24 */ /* 0x000fe2000f8e00ff */
[----:B------:R-:W-:Y:S01]  /*10680*/  SHF.R.S32.HI R8, RZ, 0x1f, R7 ;  /* 0x0000001fff087819 */ /* 0x000fe20000011407 */
[----:B------:R-:W-:Y:S01]  /*10690*/  ULDC.64 UR12, c[0x0][0xaa0] ;  /* 0x0002a800000c7ab9 */ /* 0x000fe20000000a00 */
[----:B------:R-:W-:-:S02]  /*106a0*/  IADD3 R4, P2, R4, UR10, RZ ;  /* 0x0000000a04047c10 */ /* 0x000fc4000ff5e0ff */
[----:B------:R-:W-:Y:S02]  /*106b0*/  LOP3.LUT R9, R11, 0x380, RZ, 0xc0, !PT ;  /* 0x000003800b097812 */ /* 0x000fe400078ec0ff */
[----:B------:R-:W-:Y:S01]  /*106c0*/  IADD3.X R5, R5, UR11, R10, P2, !PT ;  /* 0x0000000b05057c10 */ /* 0x000fe200097fe40a */
[----:B------:R-:W-:Y:S01]  /*106d0*/  ULDC.64 UR10, c[0x0][0xb88] ;  /* 0x0002e200000a7ab9 */ /* 0x000fe20000000a00 */
[----:B------:R-:W-:Y:S01]  /*106e0*/  LOP3.LUT R12, R13, 0x380, RZ, 0xc0, !PT ;  /* 0x000003800d0c7812 */ /* 0x000fe200078ec0ff */
[----:B------:R-:W-:Y:S01]  /*106f0*/  IMAD R10, R8, UR10, RZ ;  /* 0x0000000a080a7c24 */ /* 0x000fe2000f8e02ff */
[----:B------:R-:W-:Y:S01]  /*10700*/  SHF.R.U64 R8, R9, 0x3, RZ ;  /* 0x0000000309087819 */ /* 0x000fe200000012ff */
[C---:B------:R-:W-:Y:S01]  /*10710*/  IMAD.WIDE.U32 R4, R7.reuse, UR10, R4 ;  /* 0x0000000a07047c25 */ /* 0x040fe2000f8e0004 */
[----:B------:R-:W-:Y:S02]  /*10720*/  SHF.R.U64 R12, R12, 0x3, RZ ;  /* 0x000000030c0c7819 */ /* 0x000fe400000012ff */
[C---:B------:R-:W-:Y:S01]  /*10730*/  IADD3 R41, P6, R20.reuse, 0x4000, RZ ;  /* 0x0000400014297810 */ /* 0x040fe20007fde0ff */
[----:B------:R-:W-:Y:S01]  /*10740*/  IMAD R9, R7, UR11, R10 ;  /* 0x0000000b07097c24 */ /* 0x000fe2000f8e020a */
[----:B------:R-:W-:Y:S01]  /*10750*/  ULDC.64 UR10, c[0x0][0xb50] ;  /* 0x0002d400000a7ab9 */ /* 0x000fe20000000a00 */
[----:B------:R-:W-:-:S02]  /*10760*/  IADD3 R7, P2, R20, 0x3000, RZ ;  /* 0x0000300014077810 */ /* 0x000fc40007f5e0ff */
[----:B------:R-:W-:Y:S01]  /*10770*/  IMAD.IADD R9, R5, 0x1, R9 ;  /* 0x0000000105097824 */ /* 0x000fe200078e0209 */
[C---:B------:R-:W-:Y:S02]  /*10780*/  LEA R10, P4, R4.reuse, UR10, 0x2 ;  /* 0x0000000a040a7c11 */ /* 0x040fe4000f8810ff */
[----:B------:R-:W-:Y:S02]  /*10790*/  LOP3.LUT R5, R7, 0x380, RZ, 0xc0, !PT ;  /* 0x0000038007057812 */ /* 0x000fe400078ec0ff */
[----:B------:R-:W-:Y:S01]  /*107a0*/  LEA.HI.X R14, R4, UR11, R9, 0x2, P4 ;  /* 0x0000000b040e7c11 */ /* 0x000fe2000a0f1409 */
[----:B------:R-:W-:Y:S01]  /*107b0*/  SHFL.IDX PT, R44, R10, RZ, 0x1c1f ;  /* 0x001c1fff0a2c7589 */ /* 0x000fe200000e0000 */
[----:B------:R-:W-:Y:S01]  /*107c0*/  SHF.R.U64 R4, R5, 0x3, RZ ;  /* 0x0000000305047819 */ /* 0x000fe200000012ff */
[--C-:B------:R-:W-:Y:S01]  /*107d0*/  IMAD.X R5, RZ, RZ, R21.reuse, P2 ;  /* 0x000000ffff057224 */ /* 0x100fe200010e0615 */
[----:B------:R-:W-:Y:S01]  /*107e0*/  LOP3.LUT R12, R12, R13, RZ, 0x3c, !PT ;  /* 0x0000000d0c0c7212 */ /* 0x000fe200078e3cff */
[----:B------:R-:W1:Y:S01]  /*107f0*/  SHFL.IDX PT, R45, R14, RZ, 0x1c1f ;  /* 0x001c1fff0e2d7589 */ /* 0x000e6200000e0000 */
[----:B------:R-:W-:Y:S01]  /*10800*/  LOP3.LUT R4, R4, R7, RZ, 0x3c, !PT ;  /* 0x0000000704047212 */ /* 0x000fe200078e3cff */
[--C-:B------:R-:W-:Y:S01]  /*10810*/  IMAD.X R13, RZ, RZ, R21.reuse, P0 ;  /* 0x000000ffff0d7224 */ /* 0x100fe200000e0615 */
[----:B------:R-:W-:Y:S01]  /*10820*/  LOP3.LUT P0, RZ, R185, 0x3, RZ, 0xc0, !PT ;  /* 0x00000003b9ff7812 */ /* 0x000fe2000780c0ff */
[----:B------:R-:W-:Y:S01]  /*10830*/  SHFL.IDX PT, R46, R10, 0x1, 0x1c1f ;  /* 0x003c1f000a2e7f89 */ /* 0x000fe200000e0000 */
[----:B------:R-:W-:Y:S01]  /*10840*/  VIADD R7, R24, 0x8 ;  /* 0x0000000818077836 */ /* 0x000fe20000000000 */
[----:B------:R-:W-:Y:S01]  /*10850*/  IADD3 R37, P5, R20, 0x5000, RZ ;  /* 0x0000500014257810 */ /* 0x000fe20007fbe0ff */
[----:B------:R-:W-:Y:S01]  /*10860*/  IMAD.X R9, RZ, RZ, R21, P3 ;  /* 0x000000ffff097224 */ /* 0x000fe200018e0615 */
[----:B------:R-:W2:Y:S01]  /*10870*/  SHFL.IDX PT, R47, R14, 0x1, 0x1c1f ;  /* 0x003c1f000e2f7f89 */ /* 0x000ea200000e0000 */
[----:B------:R-:W-:-:S02]  /*10880*/  ISETP.GE.OR P2, PT, R24, R51, P0 ;  /* 0x000000331800720c */ /* 0x000fc40000746670 */
[----:B------:R-:W-:Y:S02]  /*10890*/  ISETP.GE.OR P0, PT, R7, R51, P0 ;  /* 0x000000330700720c */ /* 0x000fe40000706670 */
[C---:B------:R-:W-:Y:S02]  /*108a0*/  IADD3 R33, P4, R20.reuse, 0x6000, RZ ;  /* 0x0000600014217810 */ /* 0x040fe40007f9e0ff */
[----:B------:R-:W-:Y:S02]  /*108b0*/  LOP3.LUT R15, R20, 0x380, RZ, 0xc0, !PT ;  /* 0x00000380140f7812 */ /* 0x000fe400078ec0ff */
[----:B------:R-:W-:Y:S02]  /*108c0*/  LOP3.LUT R40, R41, 0x380, RZ, 0xc0, !PT ;  /* 0x0000038029287812 */ /* 0x000fe400078ec0ff */
[----:B------:R-:W-:Y:S02]  /*108d0*/  LOP3.LUT R36, R37, 0x380, RZ, 0xc0, !PT ;  /* 0x0000038025247812 */ /* 0x000fe400078ec0ff */
[----:B------:R-:W-:-:S02]  /*108e0*/  LOP3.LUT R32, R33, 0x380, RZ, 0xc0, !PT ;  /* 0x0000038021207812 */ /* 0x000fc400078ec0ff */
[----:B------:R-:W-:Y:S01]  /*108f0*/  SHF.R.U64 R15, R15, 0x3, RZ ;  /* 0x000000030f0f7819 */ /* 0x000fe200000012ff */
[----:B-1----:R-:W-:Y:S01]  /*10900*/  @!P2 ST.E desc[UR50][R44.64], R2 ;  /* 0x000000022c00a985 */ /* 0x002fe2000c101932 */
[----:B------:R-:W-:Y:S02]  /*10910*/  LOP3.LUT R8, R8, R11, RZ, 0x3c, !PT ;  /* 0x0000000b08087212 */ /* 0x000fe400078e3cff */
[----:B------:R-:W-:Y:S02]  /*10920*/  IADD3 R11, P3, R20, 0x7000, RZ ;  /* 0x00007000140b7810 */ /* 0x000fe40007f7e0ff */
[----:B------:R-:W-:Y:S02]  /*10930*/  SHF.R.U64 R40, R40, 0x3, RZ ;  /* 0x0000000328287819 */ /* 0x000fe400000012ff */
[----:B------:R-:W-:Y:S01]  /*10940*/  SHF.R.U64 R36, R36, 0x3, RZ ;  /* 0x0000000324247819 */ /* 0x000fe200000012ff */
[----:B--2---:R1:W-:Y:S01]  /*10950*/  @!P0 ST.E desc[UR50][R46.64], R0 ;  /* 0x000000002e008985 */ /* 0x0043e2000c101932 */
[----:B------:R-:W-:Y:S01]  /*10960*/  SHF.R.U64 R32, R32, 0x3, RZ ;  /* 0x0000000320207819 */ /* 0x000fe200000012ff */
[----:B------:R-:W-:Y:S01]  /*10970*/  IMAD.X R25, RZ, RZ, R21, P3 ;  /* 0x000000ffff197224 */ /* 0x000fe200018e0615 */
[----:B------:R-:W-:-:S02]  /*10980*/  LOP3.LUT R20, R15, R20, RZ, 0x3c, !PT ;  /* 0x000000140f147212 */ /* 0x000fc400078e3cff */
[----:B------:R-:W-:Y:S01]  /*10990*/  LOP3.LUT R40, R40, R41, RZ, 0x3c, !PT ;  /* 0x0000002928287212 */ /* 0x000fe200078e3cff */
[--C-:B------:R-:W-:Y:S01]  /*109a0*/  IMAD.X R41, RZ, RZ, R21.reuse, P6 ;  /* 0x000000ffff297224 */ /* 0x100fe200030e0615 */
[----:B------:R-:W-:Y:S01]  /*109b0*/  LOP3.LUT R36, R36, R37, RZ, 0x3c, !PT ;  /* 0x0000002524247212 */ /* 0x000fe200078e3cff */
[--C-:B------:R-:W-:Y:S01]  /*109c0*/  IMAD.X R37, RZ, RZ, R21.reuse, P5 ;  /* 0x000000ffff257224 */ /* 0x100fe200028e0615 */
[----:B------:R-:W-:Y:S01]  /*109d0*/  LOP3.LUT R32, R32, R33, RZ, 0x3c, !PT ;  /* 0x0000002120207212 */ /* 0x000fe200078e3cff */
[----:B------:R-:W-:Y:S01]  /*109e0*/  IMAD.X R33, RZ, RZ, R21, P4 ;  /* 0x000000ffff217224 */ /* 0x000fe200020e0615 */
[----:B------:R2:W5:Y:S01]  /*109f0*/  LD.E.128 R28, desc[UR50][R20.64] ;  /* 0x00000032141c7980 */ /* 0x000562000c101d00 */
[----:B------:R-:W-:Y:S01]  /*10a00*/  UIMAD UR10, UR9, UR12, URZ ;  /* 0x0000000c090a72a4 */ /* 0x000fe2000f8e023f */
[----:B-1----:R-:W-:Y:S01]  /*10a10*/  IMAD R0, R22, 0x20, R184 ;  /* 0x0000002016007824 */ /* 0x002fe200078e02b8 */
[----:B------:R-:W-:Y:S01]  /*10a20*/  LOP3.LUT R6, R11, 0x380, RZ, 0xc0, !PT ;  /* 0x000003800b067812 */ /* 0x000fe200078ec0ff */
[----:B------:R-:W5:Y:S04]  /*10a30*/  LD.E.128 R12, desc[UR50][R12.64] ;  /* 0x000000320c0c7980 */ /* 0x000f68000c101d00 */
[----:B------:R-:W5:Y:S01]  /*10a40*/  LD.E.128 R40, desc[UR50][R40.64] ;  /* 0x0000003228287980 */ /* 0x000f62000c101d00 */
[----:B--2---:R-:W1:Y:S01]  /*10a50*/  @P1 LDC R21, c[0x0][0xbf0] ;  /* 0x0002fc00ff151b82 */ /* 0x004e620000000800 */
[----:B------:R-:W-:-:S02]  /*10a60*/  UIMAD.WIDE.U32 UR8, UR4, UR12, URZ ;  /* 0x0000000c040872a5 */ /* 0x000fc4000f8e003f */
[----:B------:R-:W5:Y:S01]  /*10a70*/  LD.E.128 R36, desc[UR50][R36.64] ;  /* 0x0000003224247980 */ /* 0x000f62000c101d00 */
[----:B------:R-:W-:Y:S01]  /*10a80*/  UIMAD UR10, UR4, UR13, UR10 ;  /* 0x0000000d040a72a4 */ /* 0x000fe2000f8e020a */
[----:B------:R-:W-:Y:S01]  /*10a90*/  VIADD R44, R0, UR38 ;  /* 0x00000026002c7c36 */ /* 0x000fe20008000000 */
[----:B------:R-:W-:Y:S01]  /*10aa0*/  SHF.R.U64 R6, R6, 0x3, RZ ;  /* 0x0000000306067819 */ /* 0x000fe200000012ff */
[----:B------:R-:W-:Y:S01]  /*10ab0*/  ULDC.64 UR12, c[0x0][0xae8] ;  /* 0x0002ba00000c7ab9 */ /* 0x000fe20000000a00 */
[----:B------:R-:W-:Y:S01]  /*10ac0*/  UIADD3 UR9, UR9, UR10, URZ ;  /* 0x0000000a09097290 */ /* 0x000fe2000fffe03f */
[----:B------:R-:W5:Y:S01]  /*10ad0*/  LD.E.128 R32, desc[UR50][R32.64] ;  /* 0x0000003220207980 */ /* 0x000f62000c101d00 */
[----:B------:R-:W-:Y:S01]  /*10ae0*/  UIMAD UR4, UR16, UR12, URZ ;  /* 0x0000000c100472a4 */ /* 0x000fe2000f8e023f */
[----:B0-----:R-:W-:Y:S01]  /*10af0*/  @P1 IMAD.HI.U32 R0, R44, R53, RZ ;  /* 0x000000352c001227 */ /* 0x001fe200078e00ff */
[----:B------:R-:W-:Y:S01]  /*10b00*/  UIMAD.WIDE.U32 UR8, UR42, UR12, UR8 ;  /* 0x0000000c2a0872a5 */ /* 0x000fe2000f8e0008 */
[----:B------:R-:W-:Y:S01]  /*10b10*/  LOP3.LUT R24, R6, R11, RZ, 0x3c, !PT ;  /* 0x0000000b06187212 */ /* 0x000fe200078e3cff */
[----:B------:R-:W-:Y:S01]  /*10b20*/  UIMAD UR4, UR42, UR13, UR4 ;  /* 0x0000000d2a0472a4 */ /* 0x000fe2000f8e0204 */
[----:B------:R-:W-:Y:S01]  /*10b30*/  IMAD.MOV.U32 R45, RZ, RZ, R44 ;  /* 0x000000ffff2d7224 */ /* 0x000fe200078e002c */
[----:B------:R-:W-:Y:S01]  /*10b40*/  ULDC.64 UR10, c[0x0][0xaf0] ;  /* 0x0002bc00000a7ab9 */ /* 0x000fe20000000a00 */
[----:B------:R-:W5:Y:S01]  /*10b50*/  LD.E.128 R8, desc[UR50][R8.64] ;  /* 0x0000003208087980 */ /* 0x000f62000c101d00 */
[----:B------:R-:W-:-:S02]  /*10b60*/  UIADD3 UR9, UR9, UR4, URZ ;  /* 0x0000000409097290 */ /* 0x000fc4000fffe03f */
[----:B------:R-:W-:Y:S01]  /*10b70*/  UIMAD UR4, UR18, UR10, URZ ;  /* 0x0000000a120472a4 */ /* 0x000fe2000f8e023f */
[----:B------:R-:W5:Y:S01]  /*10b80*/  LD.E.128 R4, desc[UR50][R4.64] ;  /* 0x0000003204047980 */ /* 0x000f62000c101d00 */
[----:B------:R-:W-:Y:S02]  /*10b90*/  UIMAD.WIDE.U32 UR8, UR17, UR10, UR8 ;  /* 0x0000000a110872a5 */ /* 0x000fe4000f8e0008 */
[----:B------:R-:W-:Y:S01]  /*10ba0*/  UIMAD UR4, UR17, UR11, UR4 ;  /* 0x0000000b110472a4 */ /* 0x000fe2000f8e0204 */
[----:B-1----:R-:W-:Y:S01]  /*10bb0*/  @P1 SHF.R.U32.HI R45, RZ, R21, R0 ;  /* 0x00000015ff2d1219 */ /* 0x002fe20000011600 */
[----:B------:R-:W5:Y:S01]  /*10bc0*/  LD.E.128 R24, desc[UR50][R24.64] ;  /* 0x0000003218187980 */ /* 0x000f62000c101d00 */
[----:B------:R-:W-:Y:S01]  /*10bd0*/  ULDC.64 UR10, c[0x0][0xae0] ;  /* 0x0002b800000a7ab9 */ /* 0x000fe20000000a00 */
[----:B------:R-:W-:Y:S01]  /*10be0*/  UIADD3 UR4, UR9, UR4, URZ ;  /* 0x0000000409047290 */ /* 0x000fe2000fffe03f */
[--C-:B------:R-:W-:Y:S01]  /*10bf0*/  SHF.R.S32.HI R0, RZ, 0x1f, R45.reuse ;  /* 0x0000001fff007819 */ /* 0x100fe2000001142d */
[----:B------:R-:W-:Y:S01]  /*10c00*/  IMAD.MOV R2, RZ, RZ, -R45 ;  /* 0x000000ffff027224 */ /* 0x000fe200078e0a2d */
[----:B------:R-:W-:Y:S01]  /*10c10*/  @!PT LDS RZ, [RZ] ;  /* 0x00000000fffff984 */ /* 0x000fe20000000800 */
[----:B------:R-:W-:Y:S01]  /*10c20*/  @!PT LDS RZ, [RZ] ;  /* 0x00000000fffff984 */ /* 0x000fe20000000800 */
[----:B------:R-:W-:Y:S01]  /*10c30*/  @!PT LDS RZ, [RZ] ;  /* 0x00000000fffff984 */ /* 0x000fe20000000800 */
[----:B------:R-:W-:Y:S01]  /*10c40*/  @!PT LDS RZ, [RZ] ;  /* 0x00000000fffff984 */ /* 0x000fe20000000800 */
[----:B------:R0:W-:Y:S06]  /*10c50*/  MEMBAR.ALL.CTA ;  /* 0x0000000000007992 */ /* 0x0001ec0000008000 */
[----:B0-----:R-:W0:Y:S01]  /*10c60*/  FENCE.VIEW.ASYNC.S ;  /* 0x00000000000073c6 */ /* 0x001e220000000000 */
        /* <DEDUP_REMOVED lines=35> */
[-C--:B0-2---:R-:W-:Y:S02]  /*10ea0*/  @!P2 LEA.HI.X R3, R18, R0.reuse, R190, 0x1, P4 ;  /* 0x000000001203a211 */ /* 0x085fe400020f0cbe */
[----:B------:R-:W-:-:S03]  /*10eb0*/  @!P3 LEA.HI.X R21, R19, R0, R189, 0x1, P5 ;  /* 0x000000001315b211 */ /* 0x000fc600028f0cbd */
[----:B-----5:R3:W-:Y:S04]  /*10ec0*/  @!P2 ST.E.128 desc[UR50][R2.64], R28 ;  /* 0x0000001c0200a985 */ /* 0x0207e8000c101d32 */
[----:B------:R3:W-:Y:S02]  /*10ed0*/  @!P3 ST.E.128 desc[UR50][R20.64], R40 ;  /* 0x000000281400b985 */ /* 0x0007e4000c101d32 */
.L_x_8133:
[----:B------:R-:W-:Y:S05]  /*10ee0*/  BSYNC B1 ;  /* 0x0000000000017941 */ /* 0x000fea0003800000 */
.L_x_8132:
        /* <DEDUP_REMOVED lines=9> */
[-C--:B0---4-:R-:W-:Y:S02]  /*10f80*/  @!P3 LEA.HI.X R3, R18, R0.reuse, R190, 0x1, P0 ;  /* 0x000000001203b211 */ /* 0x091fe400000f0cbe */
[----:B------:R-:W-:-:S03]  /*10f90*/  @!P4 LEA.HI.X R21, R19, R0, R189, 0x1, P2 ;  /* 0x000000001315c211 */ /* 0x000fc600010f0cbd */
[----:B-----5:R3:W-:Y:S04]  /*10fa0*/  @!P3 ST.E.128 desc[UR50][R2.64], R12 ;  /* 0x0000000c0200b985 */ /* 0x0207e8000c101d32 */
[----:B------:R3:W-:Y:S02]  /*10fb0*/  @!P4 ST.E.128 desc[UR50][R20.64], R36 ;  /* 0x000000241400c985 */ /* 0x0007e4000c101d32 */
.L_x_8135:
[----:B------:R-:W-:Y:S05]  /*10fc0*/  BSYNC B1 ;  /* 0x0000000000017941 */ /* 0x000fea0003800000 */
.L_x_8134:
[----:B----4-:R4:W0:Y:S01]  /*10fd0*/  SHFL.IDX PT, R0, R45, 0x2, 0x181f ;  /* 0x00581f002d007f89 */ /* 0x01082200000e0000 */
[----:B------:R-:W-:Y:S03]  /*10fe0*/  BSSY B1, `(.L_x_8136) ;  /* 0x000000c000017945 */ /* 0x000fe60003800000 */
[----:B---3-5:R4:W3:Y:S01]  /*10ff0*/  SHFL.IDX PT, R12, R44, 0x2, 0x181f ;  /* 0x00581f002c0c7f89 */ /* 0x0288e200000e0000 */
[----:B------:R-:W-:Y:S05]  /*11000*/  @P1 BRA `(.L_x_8137) ;  /* 0x0000000000241947 */ /* 0x000fea0003800000 */
[----:B------:R-:W-:Y:S02]  /*11010*/  ULDC UR4, c[0x0][0xac8] ;  /* 0x0002b20000047ab9 */ /* 0x000fe40000000800 */
[----:B------:R-:W-:Y:S02]  /*11020*/  ISETP.GE.AND P2, PT, R18, UR4, PT ;  /* 0x0000000412007c0c */ /* 0x000fe4000bf46270 */
[----:B------:R-:W-:-:S11]  /*11030*/  ISETP.GE.AND P3, PT, R19, UR4, PT ;  /* 0x0000000413007c0c */ /* 0x000fd6000bf66270 */
[CC--:B---3--:R-:W-:Y:S02]  /*11040*/  @!P2 LEA R2, P0, R18.reuse, R12.reuse, 0x1 ;  /* 0x0000000c1202a211 */ /* 0x0c8fe400078008ff */
[C---:B------:R-:W-:Y:S02]  /*11050*/  @!P3 LEA R12, P1, R19.reuse, R12, 0x1 ;  /* 0x0000000c130cb211 */ /* 0x040fe400078208ff */
[-C--:B0-----:R-:W-:Y:S02]  /*11060*/  @!P2 LEA.HI.X R3, R18, R0.reuse, R190, 0x1, P0 ;  /* 0x000000001203a211 */ /* 0x081fe400000f0cbe */
[----:B------:R-:W-:-:S03]  /*11070*/  @!P3 LEA.HI.X R13, R19, R0, R189, 0x1, P1 ;  /* 0x00000000130db211 */ /* 0x000fc600008f0cbd */
[----:B------:R0:W-:Y:S04]  /*11080*/  @!P2 ST.E.128 desc[UR50][R2.64], R8 ;  /* 0x000000080200a985 */ /* 0x0001e8000c101d32 */
[----:B------:R0:W-:Y:S02]  /*11090*/  @!P3 ST.E.128 desc[UR50][R12.64], R32 ;  /* 0x000000200c00b985 */ /* 0x0001e4000c101d32 */
.L_x_8137:
[----:B------:R-:W-:Y:S05]  /*110a0*/  BSYNC B1 ;  /* 0x0000000000017941 */ /* 0x000fea0003800000 */
.L_x_8136:
[----:B0-----:R-:W-:Y:S01]  /*110b0*/  VIADD R0, R46, 0x60 ;  /* 0x000000602e007836 */ /* 0x001fe20000000000 */
[----:B--2-4-:R-:W0:Y:S04]  /*110c0*/  SHFL.IDX PT, R45, R45, 0x3, 0x181f ;  /* 0x00781f002d2d7f89 */ /* 0x014e2800000e0000 */
[----:B------:R-:W-:Y:S01]  /*110d0*/  ISETP.GE.AND P0, PT, R0, R51, PT ;  /* 0x000000330000720c */ /* 0x000fe20003f06270 */
[----:B------:R-:W2:-:S12]  /*110e0*/  SHFL.IDX PT, R44, R44, 0x3, 0x181f ;  /* 0x00781f002c2c7f89 */ /* 0x000e9800000e0000 */
[----:B------:R-:W-:Y:S05]  /*110f0*/  @P0 BRA `(.L_x_8138) ;  /* 0x0000000c000c0947 */ /* 0x000fea0003800000 */
[----:B------:R-:W-:Y:S02]  /*11100*/  ULDC UR4, c[0x0][0xac8] ;  /* 0x0002b20000047ab9 */ /* 0x000fe40000000800 */
[----:B------:R-:W-:-:S13]  /*11110*/  ISETP.GE.AND P1, PT, R18, UR4, PT ;  /* 0x0000000412007c0c */ /* 0x000fda000bf26270 */
[----:B--2---:R-:W-:-:S04]  /*11120*/  @!P1 LEA R2, P0, R18, R44, 0x1 ;  /* 0x0000002c12029211 */ /* 0x004fc800078008ff */
[----:B0-----:R-:W-:Y:S02]  /*11130*/  @!P1 LEA.HI.X R3, R18, R45, R190, 0x1, P0 ;  /* 0x0000002d12039211 */ /* 0x001fe400000f0cbe */
[----:B------:R-:W-:-:S03]  /*11140*/  ISETP.GE.AND P0, PT, R19, UR4, PT ;  /* 0x0000000413007c0c */ /* 0x000fc6000bf06270 */
[----:B------:R4:W-:Y:S10]  /*11150*/  @!P1 ST.E.128 desc[UR50][R2.64], R4 ;  /* 0x0000000402009985 */ /* 0x0009f4000c101d32 */
[----:B------:R-:W-:Y:S05]  /*11160*/  @P0 BRA `(.L_x_8138) ;  /* 0x0000000800f00947 */ /* 0x000fea0003800000 */
[----:B----4-:R-:W-:-:S04]  /*11170*/  LEA R2, P0, R19, R44, 0x1 ;  /* 0x0000002c13027211 */ /* 0x010fc800078008ff */
[----:B------:R-:W-:-:S05]  /*11180*/  LEA.HI.X R3, R19, R45, R189, 0x1, P0 ;  /* 0x0000002d13037211 */ /* 0x000fca00000f0cbd */
[----:B------:R0:W-:Y:S01]  /*11190*/  ST.E.128 desc[UR50][R2.64], R24 ;  /* 0x0000001802007985 */ /* 0x0001e2000c101d32 */
[----:B------:R-:W-:Y:S05]  /*111a0*/  BRA `(.L_x_8138) ;  /* 0x0000000800e07947 */ /* 0x000fea0003800000 */
.L_x_8130:
[----:B------:R-:W-:Y:S01]  /*111b0*/  ULDC.64 UR8, c[0x0][0xc00] ;  /* 0x0003000000087ab9 */ /* 0x000fe20000000a00 */
[----:B------:R-:W-:Y:S01]  /*111c0*/  ULDC UR4, c[0x0][0xa88] ;  /* 0x0002a20000047ab9 */ /* 0x000fe20000000800 */
[----:B------:R-:W-:Y:S01]  /*111d0*/  UISETP.NE.U32.AND UP0, UPT, UR8, URZ, UPT ;  /* 0x0000003f0800728c */ /* 0x000fe2000bf05070 */
[----:B------:R-:W0:Y:S03]  /*111e0*/  LDC R11, c[0x0][0xbe8] ;  /* 0x0002fa00ff0b7b82 */ /* 0x000e260000000800 */
[----:B------:R-:W-:-:S03]  /*111f0*/  UISETP.NE.AND.EX UP0, UPT, UR9, URZ, UPT, UP0 ;  /* 0x0000003f0900728c */ /* 0x000fc6000bf05300 */
[----:B------:R-:W-:Y:S02]  /*11200*/  ULDC.64 UR8, c[0x0][0xc00] ;  /* 0x0003000000087ab9 */ /* 0x000fe40000000a00 */
[----:B------:R-:W-:Y:S01]  /*11210*/  UIMAD.WIDE UR8, UR37, 0x4, UR8 ;  /* 0x00000004250878a5 */ /* 0x000fe2000f8e0208 */
[----:B------:R-:W-:-:S05]  /*11220*/  PLOP3.LUT P2, PT, PT, PT, UP0, 0x80, 0x0 ;  /* 0x000000000000781c */ /* 0x000fca0003f4f008 */
[----:B------:R-:W-:Y:S02]  /*11230*/  IMAD.U32 R2, RZ, RZ, UR8 ;  /* 0x00000008ff027e24 */ /* 0x000fe4000f8e00ff */
[----:B------:R-:W-:Y:S01]  /*11240*/  IMAD.U32 R3, RZ, RZ, UR9 ;  /* 0x00000009ff037e24 */ /* 0x000fe2000f8e00ff */
[----:B------:R-:W-:Y:S02]  /*11250*/  ULDC.64 UR8, c[0x0][0xc08] ;  /* 0x0003020000087ab9 */ /* 0x000fe40000000a00 */
[----:B------:R-:W-:Y:S01]  /*11260*/  UISETP.NE.U32.AND UP1, UPT, UR8, URZ, UPT ;  /* 0x0000003f0800728c */ /* 0x000fe2000bf25070 */
[----:B------:R-:W-:Y:S02]  /*11270*/  IMAD.U32 R0, RZ, RZ, UR4 ;  /* 0x00000004ff007e24 */ /* 0x000fe4000f8e00ff */
[----:B------:R-:W2:Y:S01]  /*11280*/  @P2 LDG.E R6, desc[UR50][R2.64] ;  /* 0x0000003202062981 */ /* 0x000ea2000c1e1900 */
[----:B------:R-:W-:-:S06]  /*11290*/  UISETP.NE.AND.EX UP1, UPT, UR9, URZ, UPT, UP1 ;  /* 0x0000003f0900728c */ /* 0x000fcc000bf25310 */
[----:B------:R-:W-:-:S05]  /*112a0*/  PLOP3.LUT P3, PT, PT, PT, UP1, 0x80, 0x0 ;  /* 0x000000000000781c */ /* 0x000fca0003f6f018 */
[----:B------:R-:W-:Y:S02]  /*112b0*/  @UP1 ULDC.64 UR8, c[0x0][0xc08] ;  /* 0x0003020000081ab9 */ /* 0x000fe40000000a00 */
[----:B------:R-:W-:-:S06]  /*112c0*/  @UP1 UIMAD.WIDE UR8, UR37, 0x4, UR8 ;  /* 0x00000004250818a5 */ /* 0x000fcc000f8e0208 */
[----:B------:R-:W-:Y:S02]  /*112d0*/  IMAD.U32 R4, RZ, RZ, UR8 ;  /* 0x00000008ff047e24 */ /* 0x000fe4000f8e00ff */
[----:B------:R-:W-:-:S05]  /*112e0*/  IMAD.U32 R5, RZ, RZ, UR9 ;  /* 0x00000009ff057e24 */ /* 0x000fca000f8e00ff */
[----:B------:R1:W5:Y:S01]  /*112f0*/  @P3 LDG.E R0, desc[UR50][R4.64] ;  /* 0x0000003204003981 */ /* 0x000362000c1e1900 */
[----:B0-----:R-:W-:Y:S01]  /*11300*/  ISETP.NE.AND P0, PT, R11, 0x1, PT ;  /* 0x000000010b00780c */ /* 0x001fe20003f05270 */
[----:B------:R-:W-:Y:S01]  /*11310*/  UMOV UR4, URZ ;  /* 0x0000003f00047c82 */ /* 0x000fe20008000000 */
[----:B------:R-:W-:Y:S01]  /*11320*/  USHF.R.S32.HI UR12, URZ, 0x1f, UR42 ;  /* 0x0000001f3f0c7899 */ /* 0x000fe2000801142a */
[----:B------:R-:W-:-:S10]  /*11330*/  ISETP.GE.AND P1, PT, R191, 0x80, PT ;  /* 0x00000080bf00780c */ /* 0x000fd40003f26270 */
[----:B------:R-:W0:Y:S01]  /*11340*/  @P0 LDC R9, c[0x0][0xbec] ;  /* 0x0002fb00ff090b82 */ /* 0x000e220000000800 */
[----:B--2---:R-:W-:Y:S01]  /*11350*/  @P2 R2UR UR4, R6 ;  /* 0x00000000060422ca */ /* 0x004fe200000e0000 */
[----:B01----:R-:W-:-:S14]  /*11360*/  @P3 BRA `(.L_x_8139) ;  /* 0x0000000000103947 */ /* 0x003fdc0003800000 */
[----:B------:R-:W-:Y:S05]  /*11370*/  @!P2 BRA `(.L_x_8139) ;  /* 0x00000000000ca947 */ /* 0x000fea0003800000 */
[----:B------:R-:W2:Y:S04]  /*11380*/  LDG.E R5, desc[UR50][R2.64] ;  /* 0x0000003202057981 */ /* 0x000ea8000c1e1900 */
[----:B-----5:R-:W2:Y:S02]  /*11390*/  LDG.E R0, desc[UR50][R2.64+0x4] ;  /* 0x0000043202007981 */ /* 0x020ea4000c1e1900 */
[----:B--2---:R-:W-:-:S07]  /*113a0*/  IMAD.IADD R0, R0, 0x1, -R5 ;  /* 0x0000000100007824 */ /* 0x004fce00078e0a05 */
.L_x_8139:
[----:B------:R-:W-:Y:S01]  /*113b0*/  USHF.R.S32.HI UR8, URZ, 0x1f, UR37 ;  /* 0x0000001f3f087899 */ /* 0x000fe20008011425 */
[----:B------:R-:W-:Y:S01]  /*113c0*/  BSSY B1, `(.L_x_8140) ;  /* 0x000002e000017945 */ /* 0x000fe20003800000 */
[----:B------:R-:W-:Y:S02]  /*113d0*/  USHF.R.S32.HI UR11, URZ, 0x1f, UR4 ;  /* 0x0000001f3f0b7899 */ /* 0x000fe40008011404 */
        /* <DEDUP_REMOVED lines=12> */
[----:B------:R-:W-:Y:S01]  /*114a0*/  UMOV UR8, UR4 ;  /* 0x0000000400087c82 */ /* 0x000fe20008000000 */
[----:B------:R-:W-:Y:S01]  /*114b0*/  UIMAD UR10, UR12, UR16, URZ ;  /* 0x000000100c0a72a4 */ /* 0x000fe2000f8e023f */
[----:B------:R-:W-:Y:S01]  /*114c0*/  IMAD.MOV.U32 R2, RZ, RZ, R4 ;  /* 0x000000ffff027224 */ /* 0x000fe200078e0004 */
[----:B------:R-:W-:Y:S02]  /*114d0*/  UMOV UR9, UR11 ;  /* 0x0000000b00097c82 */ /* 0x000fe40008000000 */
[----:B------:R-:W-:Y:S02]  /*114e0*/  UIMAD.WIDE.U32 UR8, UR42, UR16, UR8 ;  /* 0x000000102a0872a5 */ /* 0x000fe4000f8e0008 */
[----:B------:R-:W-:-:S03]  /*114f0*/  UIMAD UR10, UR42, UR17, UR10 ;  /* 0x000000112a0a72a4 */ /* 0x000fc6000f8e020a */
[----:B------:R-:W-:Y:S01]  /*11500*/  ULDC.64 UR16, c[0x0][0xb98] ;  /* 0x0002e60000107ab9 */ /* 0x000fe20000000a00 */
[----:B------:R-:W0:Y:S01]  /*11510*/  @P1 LDC R3, c[0x0][0xbec] ;  /* 0x0002fb00ff031b82 */ /* 0x000e220000000800 */
[----:B------:R-:W-:Y:S02]  /*11520*/  UIADD3 UR9, UR9, UR10, URZ ;  /* 0x0000000a09097290 */ /* 0x000fe4000fffe03f */
[----:B------:R-:W-:Y:S02]  /*11530*/  UIMAD UR10, UR14, UR16, URZ ;  /* 0x000000100e0a72a4 */ /* 0x000fe4000f8e023f */
[----:B------:R-:W-:Y:S02]  /*11540*/  UIMAD.WIDE.U32 UR8, UR13, UR16, UR8 ;  /* 0x000000100d0872a5 */ /* 0x000fe4000f8e0008 */
[----:B------:R-:W-:Y:S01]  /*11550*/  UIMAD UR10, UR13, UR17, UR10 ;  /* 0x000000110d0a72a4 */ /* 0x000fe2000f8e020a */
[----:B------:R-:W1:Y:S02]  /*11560*/  @P1 LDC R6, c[0x0][0xbf0] ;  /* 0x0002fc00ff061b82 */ /* 0x000e640000000800 */
        /* <DEDUP_REMOVED lines=19> */
.L_x_8141:
[----:B------:R-:W-:Y:S05]  /*116a0*/  BSYNC B1 ;  /* 0x0000000000017941 */ /* 0x000fea0003800000 */
.L_x_8140:
[----:B0-----:R-:W0:Y:S01]  /*116b0*/  @P0 LDC R3, c[0x0][0xbf0] ;  /* 0x0002fc00ff030b82 */ /* 0x001e220000000800 */
[----:B------:R-:W-:Y:S01]  /*116c0*/  ULDC.64 UR16, c[0x0][0xaa0] ;  /* 0x0002a80000107ab9 */ /* 0x000fe20000000a00 */
[----:B------:R-:W-:Y:S01]  /*116d0*/  IMAD R2, R22, 0x20, R184 ;  /* 0x0000002016027824 */ /* 0x000fe200078e02b8 */
[----:B------:R-:W-:Y:S01]  /*116e0*/  UIMAD UR10, UR11, UR16, URZ ;  /* 0x000000100b0a72a4 */ /* 0x000fe2000f8e023f */
[----:B------:R-:W-:Y:S01]  /*116f0*/  BSSY B1, `(.L_x_8142) ;  /* 0x0000039000017945 */ /* 0x000fe20003800000 */
[----:B------:R-:W-:Y:S01]  /*11700*/  UIMAD.WIDE.U32 UR8, UR4, UR16, URZ ;  /* 0x00000010040872a5 */ /* 0x000fe2000f8e003f */
[----:B------:R-:W-:Y:S01]  /*11710*/  VIADD R6, R2, UR38 ;  /* 0x0000002602067c36 */ /* 0x000fe20008000000 */
[----:B------:R-:W-:-:S03]  /*11720*/  UIMAD UR10, UR4, UR17, UR10 ;  /* 0x00000011040a72a4 */ /* 0x000fc6000f8e020a */
[----:B------:R-:W-:Y:S01]  /*11730*/  ULDC.64 UR16, c[0x0][0xae8] ;  /* 0x0002ba0000107ab9 */ /* 0x000fe20000000a00 */
[----:B------:R-:W-:Y:S01]  /*11740*/  UIADD3 UR9, UR9, UR10, URZ ;  /* 0x0000000a09097290 */ /* 0x000fe2000fffe03f */
[----:B------:R-:W-:Y:S01]  /*11750*/  @P0 IMAD.HI.U32 R2, R6, R9, RZ ;  /* 0x0000000906020227 */ /* 0x000fe200078e00ff */
[----:B------:R-:W-:Y:S02]  /*11760*/  UIMAD UR4, UR12, UR16, URZ ;  /* 0x000000100c0472a4 */ /* 0x000fe4000f8e023f */
        /* <DEDUP_REMOVED lines=49> */
.L_x_8143:
[----:B------:R-:W-:Y:S05]  /*11a80*/  BSYNC B1 ;  /* 0x0000000000017941 */ /* 0x000fea0003800000 */
.L_x_8142:
        /* <DEDUP_REMOVED lines=13> */
.L_x_8145:
[----:B------:R-:W-:Y:S05]  /*11b60*/  BSYNC B1 ;  /* 0x0000000000017941 */ /* 0x000fea0003800000 */
.L_x_8144:
        /* <DEDUP_REMOVED lines=13> */
.L_x_8147:
[----:B------:R-:W-:Y:S05]  /*11c40*/  BSYNC B1 ;  /* 0x0000000000017941 */ /* 0x000fea0003800000 */
.L_x_8146:
[----:B0-----:R-:W-:Y:S01]  /*11c50*/  VIADD R0, R6, 0x60 ;  /* 0x0000006006007836 */ /* 0x001fe20000000000 */
[----:B--2-4-:R-:W0:Y:S04]  /*11c60*/  SHFL.IDX PT, R5, R5, 0x3, 0x181f ;  /* 0x00781f0005057f89 */ /* 0x014e2800000e0000 */
[----:B------:R-:W-:Y:S01]  /*11c70*/  ISETP.GE.AND P0, PT, R0, R11, PT ;  /* 0x0000000b0000720c */ /* 0x000fe20003f06270 */
[----:B-1-3--:R1:W2:-:S12]  /*11c80*/  SHFL.IDX PT, R2, R4, 0x3, 0x181f ;  /* 0x00781f0004027f89 */ /* 0x00a29800000e0000 */
[----:B-1----:R-:W-:Y:S05]  /*11c90*/  @P0 BRA `(.L_x_8138) ;  /* 0x0000000000240947 */ /* 0x002fea0003800000 */
[----:B------:R-:W-:Y:S02]  /*11ca0*/  ULDC UR4, c[0x0][0xac8] ;  /* 0x0002b20000047ab9 */ /* 0x000fe40000000800 */
        /* <DEDUP_REMOVED lines=8> */
.L_x_8138:
[----:B------:R-:W-:Y:S05]  /*11d30*/  BSYNC B0 ;  /* 0x0000000000007941 */ /* 0x000fea0003800000 */
.L_x_8129:
[----:B------:R-:W-:Y:S02]  /*11d40*/  ULDC UR4, c[0x0][0xc3c] ;  /* 0x00030f0000047ab9 */ /* 0x000fe40000000800 */
[----:B------:R-:W-:-:S06]  /*11d50*/  UISETP.GE.AND UP0, UPT, UR6, UR4, UPT ;  /* 0x000000040600728c */ /* 0x000fcc000bf06270 */
[----:B------:R-:W-:-:S13]  /*11d60*/  PLOP3.LUT P0, PT, PT, PT, UP0, 0x80, 0x0 ;  /* 0x000000000000781c */ /* 0x000fda0003f0f008 */
[----:B------:R-:W-:Y:S05]  /*11d70*/  @!P0 BRA `(.L_x_8148) ;  /* 0xfffffef000248947 */ /* 0x000fea000383ffff */
[----:B------:R-:W-:Y:S05]  /*11d80*/  EXIT ;  /* 0x000000000000794d */ /* 0x000fea0003800000 */
.L_x_8047:
        /* <DEDUP_REMOVED lines=18> */
.L_x_8149:
[----:B------:R-:W1:Y:S01]  /*11eb0*/  S2R R0, SR_TID.X ;  /* 0x0000000000007919 */ /* 0x000e620000002100 */
[----:B------:R-:W-:Y:S01]  /*11ec0*/  ULDC UR4, c[0x0][0xc3c] ;  /* 0x00030f0000047ab9 */ /* 0x000fe20000000800 */
[----:B------:R-:W2:Y:S01]  /*11ed0*/  S2UR UR6, SR_CTAID.X ;  /* 0x00000000000679c3 */ /* 0x000ea20000002500 */
[----:B------:R-:W-:Y:S01]  /*11ee0*/  ULDC UR5, c[0x0][0xc38] ;  /* 0x00030e0000057ab9 */ /* 0x000fe20000000800 */
[----:B-1----:R-:W-:-:S04]  /*11ef0*/  LOP3.LUT R0, R0, 0x1f, RZ, 0xc0, !PT ;  /* 0x0000001f00007812 */ /* 0x002fc800078ec0ff */
[----:B------:R-:W-:-:S04]  /*11f00*/  ISETP.NE.AND P0, PT, R0, 0x1f, PT ;  /* 0x0000001f0000780c */ /* 0x000fc80003f05270 */
[----:B------:R-:W-:-:S13]  /*11f10*/  ISETP.GE.OR P1, PT, R0, UR4, !P0 ;  /* 0x0000000400007c0c */ /* 0x000fda000c726670 */
[----:B0-----:R-:W0:Y:S02]  /*11f20*/  @!P1 LDC.64 R2, c[0x0][0xc80] ;  /* 0x00032000ff029b82 */ /* 0x001e240000000a00 */
[----:B0-----:R-:W-:-:S05]  /*11f30*/  @!P1 IMAD.WIDE.U32 R2, R0, 0x4, R2 ;  /* 0x0000000400029825 */ /* 0x001fca00078e0002 */
[----:B------:R-:W3:Y:S01]  /*11f40*/  @!P1 LDG.E R4, desc[UR50][R2.64] ;  /* 0x0000003202049981 */ /* 0x000ee2000c1e1900 */
[C---:B------:R-:W-:Y:S01]  /*11f50*/  ISETP.NE.AND P1, PT, R0.reuse, RZ, PT ;  /* 0x000000ff0000720c */ /* 0x040fe20003f25270 */
[----:B------:R-:W-:Y:S01]  /*11f60*/  UMOV UR4, URZ ;  /* 0x0000003f00047c82 */ /* 0x000fe20008000000 */
[C---:B------:R-:W-:Y:S01]  /*11f70*/  ISETP.GE.U32.AND P2, PT, R0.reuse, 0x2, PT ;  /* 0x000000020000780c */ /* 0x040fe20003f46070 */
[----:B------:R-:W-:Y:S01]  /*11f80*/  IMAD.MOV.U32 R16, RZ, RZ, RZ ;  /* 0x000000ffff107224 */ /* 0x000fe200078e00ff */
[C---:B------:R-:W-:Y:S02]  /*11f90*/  ISETP.GE.U32.AND P3, PT, R0.reuse, 0x4, PT ;  /* 0x000000040000780c */ /* 0x040fe40003f66070 */
[C---:B------:R-:W-:Y:S02]  /*11fa0*/  ISETP.GE.U32.AND P4, PT, R0.reuse, 0x8, PT ;  /* 0x000000080000780c */ /* 0x040fe40003f86070 */
[----:B------:R-:W-:Y:S01]  /*11fb0*/  ISETP.GE.U32.AND P5, PT, R0, 0x10, PT ;  /* 0x000000100000780c */ /* 0x000fe20003fa6070 */
[----:B---3--:R-:W0:Y:S02]  /*11fc0*/  SHFL.UP PT, R5, R4, 0x1, RZ ;  /* 0x0420000004057989 */ /* 0x008e2400000e00ff */
        /* <DEDUP_REMOVED lines=17> */
[----:B--2---:R-:W-:-:S13]  /*120e0*/  ISETP.GT.AND P6, PT, R6, UR6, PT ;  /* 0x0000000606007c0c */ /* 0x004fda000bfc4270 */
[----:B------:R-:W-:Y:S05]  /*120f0*/  @P6 BRA `(.L_x_8151) ;  /* 0x00000000009c6947 */ /* 0x000fea0003800000 */
[----:B------:R-:W0:Y:S01]  /*12100*/  LDC R5, c[0x0][0xc3c] ;  /* 0x00030f00ff057b82 */ /* 0x000e220000000800 */
[----:B------:R-:W-:Y:S01]  /*12110*/  IMAD.MOV.U32 R6, RZ, RZ, R3 ;  /* 0x000000ffff067224 */ /* 0x000fe200078e0003 */
[----:B------:R-:W-:Y:S01]  /*12120*/  UMOV UR4, URZ ;  /* 0x0000003f00047c82 */ /* 0x000fe20008000000 */
[----:B------:R-:W-:Y:S01]  /*12130*/  ULDC UR7, c[0x0][0xc3c] ;  /* 0x00030f0000077ab9 */ /* 0x000fe20000000800 */
[----:B------:R-:W-:-:S05]  /*12140*/  ULDC UR5, c[0x0][0xc38] ;  /* 0x00030e0000057ab9 */ /* 0x000fca0000000800 */
.L_x_8155:
        /* <DEDUP_REMOVED lines=12> */
.L_x_8154:
[----:B------:R-:W-:Y:S05]  /*12210*/  BSYNC B0 ;  /* 0x0000000000007941 */ /* 0x000fea0003800000 */
.L_x_8153:
        /* <DEDUP_REMOVED lines=21> */
.L_x_8151:
        /* <DEDUP_REMOVED lines=20> */
.L_x_8156:
[--C-:B-12---:R-:W-:Y:S02]  /*124b0*/  IMAD.MOV R5, RZ, RZ, -R3.reuse ;  /* 0x000000ffff057224 */ /* 0x106fe400078e0a03 */
[----:B---3--:R-:W-:Y:S01]  /*124c0*/  IMAD R16, R16, UR5, R6 ;  /* 0x0000000510107c24 */ /* 0x008fe2000f8e0206 */
[----:B------:R-:W-:Y:S01]  /*124d0*/  IABS R6, R8 ;  /* 0x0000000800067213 */ /* 0x000fe20000000000 */
        /* <DEDUP_REMOVED lines=22> */
[----:B------:R-:W-:-:S04]  /*12640*/  VIADDMNMX R9, R10, UR5, R9, PT ;  /* 0x000000050a097c46 */ /* 0x000fc8000b800109 */
[-C--:B------:R-:W-:Y:S02]  /*12650*/  IABS R7, R9.reuse ;  /* 0x0000000900077213 */ /* 0x080fe40000000000 */
[----:B------:R-:W-:Y:S02]  /*12660*/  IABS R8, R9 ;  /* 0x0000000900087213 */ /* 0x000fe40000000000 */
[----:B------:R-:W1:Y:S03]  /*12670*/  I2F.RP R10, R7 ;  /* 0x00000007000a7306 */ /* 0x000e660000209400 */
[----:B------:R-:W-:-:S05]  /*12680*/  IMAD.MOV R8, RZ, RZ, -R8 ;  /* 0x000000ffff087224 */ /* 0x000fca00078e0a08 */
[----:B-1----:R-:W1:Y:S02]  /*12690*/  MUFU.RCP R10, R10 ;  /* 0x0000000a000a7308 */ /* 0x002e640000001000 */
[----:B-1----:R-:W-:-:S06]  /*126a0*/  VIADD R3, R10, 0xffffffe ;  /* 0x0ffffffe0a037836 */ /* 0x002fcc0000000000 */
[----:B------:R-:W1:Y:S02]  /*126b0*/  F2I.FTZ.U32.TRUNC.NTZ R3, R3 ;  /* 0x0000000300037305 */ /* 0x000e64000021f000 */
[----:B-1----:R-:W-:-:S04]  /*126c0*/  IMAD.MOV R2, RZ, RZ, -R3 ;  /* 0x000000ffff027224 */ /* 0x002fc800078e0a03 */
[----:B------:R-:W-:Y:S02]  /*126d0*/  IMAD R11, R2, R7, RZ ;  /* 0x00000007020b7224 */ /* 0x000fe400078e02ff */
[----:B------:R-:W-:-:S04]  /*126e0*/  IMAD.MOV.U32 R2, RZ, RZ, RZ ;  /* 0x000000ffff027224 */ /* 0x000fc800078e00ff */
[----:B------:R-:W-:Y:S01]  /*126f0*/  IMAD.HI.U32 R2, R3, R11, R2 ;  /* 0x0000000b03027227 */ /* 0x000fe200078e0002 */
[----:B------:R-:W-:Y:S02]  /*12700*/  IABS R11, R5 ;  /* 0x00000005000b7213 */ /* 0x000fe40000000000 */
[C---:B------:R-:W-:Y:S01]  /*12710*/  LOP3.LUT R3, R5.reuse, R9, RZ, 0x3c, !PT ;  /* 0x0000000905037212 */ /* 0x040fe200078e3cff */
[----:B------:R-:W-:Y:S02]  /*12720*/  IMAD.IADD R5, R5, 0x1, R6 ;  /* 0x0000000105057824 */ /* 0x000fe400078e0206 */
        /* <DEDUP_REMOVED lines=16> */
.L_x_8152:
[----:B------:R-:W-:Y:S02]  /*12830*/  IMAD.MOV.U32 R17, RZ, RZ, RZ ;  /* 0x000000ffff117224 */ /* 0x000fe400078e00ff */
[----:B------:R-:W-:Y:S02]  /*12840*/  IMAD.U32 R16, RZ, RZ, UR6 ;  /* 0x00000006ff107e24 */ /* 0x000fe4000f8e00ff */
[----:B------:R-:W-:-:S07]  /*12850*/  IMAD.MOV.U32 R18, RZ, RZ, RZ ;  /* 0x000000ffff127224 */ /* 0x000fce00078e00ff */
.L_x_8157:
[----:B------:R-:W-:-:S13]  /*12860*/  ISETP.NE.AND P0, PT, R0, RZ, PT ;  /* 0x000000ff0000720c */ /* 0x000fda0003f05270 */
[----:B------:R-:W1:Y:S01]  /*12870*/  @!P0 S2R R3, SR_CgaCtaId ;  /* 0x0000000000038919 */ /* 0x000e620000008800 */
[----:B------:R-:W-:-:S04]  /*12880*/  @!P0 MOV R0, 0x400 ;  /* 0x0000040000008802 */ /* 0x000fc80000000f00 */
[----:B-1----:R-:W-:-:S05]  /*12890*/  @!P0 LEA R0, R3, R0, 0x18 ;  /* 0x0000000003008211 */ /* 0x002fca00078ec0ff */
[----:B------:R1:W-:Y:S01]  /*128a0*/  @!P0 STS.128 [R0+0x288d0], R16 ;  /* 0x0288d01000008388 */ /* 0x0003e20000000c00 */
[----:B------:R-:W-:Y:S06]  /*128b0*/  BAR.ARV 0x5, 0x180 ;  /* 0x0146000000007b1d */ /* 0x000fec0000002000 */
.L_x_8150:
        /* <DEDUP_REMOVED lines=27> */
[----:B------:R0:W-:Y:S01]  /*12a70*/  STL [R1], R4 ;  /* 0x0000000401007387 */ /* 0x0001e20000100800 */
[----:B------:R-:W-:-:S03]  /*12a80*/  IMAD.MOV.U32 R2, RZ, RZ, 0x1 ;  /* 0x00000001ff027424 */ /* 0x000fc600078e00ff */
[----:B------:R0:W-:Y:S04]  /*12a90*/  STL [R1+0x24], R3 ;  /* 0x0000240301007387 */ /* 0x0001e80000100800 */
[----:B------:R0:W-:Y:S04]  /*12aa0*/  STL [R1+0x3c], RZ ;  /* 0x00003cff01007387 */ /* 0x0001e80000100800 */
[----:B------:R0:W-:Y:S04]  /*12ab0*/  STL [R1+0x10], R2 ;  /* 0x0000100201007387 */ /* 0x0001e80000100800 */
[----:B------:R0:W-:Y:S02]  /*12ac0*/  STL [R1+0x4], RZ ;  /* 0x000004ff01007387 */ /* 0x0001e40000100800 */
.L_x_8265:
[----:B------:R-:W-:Y:S05]  /*12ad0*/  YIELD ;  /* 0x0000000000007946 */ /* 0x000fea0003800000 */
[----:B------:R-:W-:Y:S01]  /*12ae0*/  ULDC.64 UR4, c[0x0][0xa28] ;  /* 0x00028a0000047ab9 */ /* 0x000fe20000000a00 */
[----:B--2---:R-:W-:Y:S01]  /*12af0*/  IMAD.MOV.U32 R0, RZ, RZ, RZ ;  /* 0x000000ffff007224 */ /* 0x004fe200078e00ff */
[----:B------:R-:W-:Y:S01]  /*12b00*/  ISETP.NE.U32.AND P0, PT, RZ, UR4, PT ;  /* 0x00000004ff007c0c */ /* 0x000fe2000bf05070 */
[----:B0-----:R-:W0:Y:S01]  /*12b10*/  LDC.64 R4, c[0x0][0xa00] ;  /* 0x00028000ff047b82 */ /* 0x001e220000000a00 */
[----:B-1----:R-:W-:Y:S01]  /*12b20*/  CS2R R8, SRZ ;  /* 0x0000000000087805 */ /* 0x002fe2000001ff00 */
[----:B------:R-:W-:Y:S01]  /*12b30*/  ULDC.64 UR6, c[0x0][0xa08] ;  /* 0x0002820000067ab9 */ /* 0x000fe20000000a00 */
[----:B------:R-:W-:Y:S01]  /*12b40*/  ISETP.NE.AND.EX P0, PT, RZ, UR5, PT, P0 ;  /* 0x00000005ff007c0c */ /* 0x000fe2000bf05300 */
[----:B------:R-:W-:-:S12]  /*12b50*/  ULDC.64 UR4, c[0x0][0xa18] ;  /* 0x0002860000047ab9 */ /* 0x000fd80000000a00 */
        /* <DEDUP_REMOVED lines=12> */
[----:B---3--:R-:W1:Y:S08]  /*12c20*/  @P2 LDC.64 R6, c[0x0][0xa18] ;  /* 0x00028600ff062b82 */ /* 0x008e700000000a00 */
        /* <DEDUP_REMOVED lines=19> */
[----:B------:R-:W0:Y:S04]  /*12d60*/  LDG.E R7, desc[UR50][R4.64] ;  /* 0x0000003204077981 */ /* 0x000e28000c1e1900 */
[----:B------:R-:W0:Y:S02]  /*12d70*/  LDG.E R4, desc[UR50][R4.64+0x4] ;  /* 0x0000043204047981 */ /* 0x000e24000c1e1900 */
[----:B0-----:R-:W-:-:S05]  /*12d80*/  IMAD.IADD R9, R4, 0x1, -R7 ;  /* 0x0000000104097824 */ /* 0x001fca00078e0a07 */
[----:B------:R1:W-:Y:S02]  /*12d90*/  STL [R1+0x30], R9 ;  /* 0x0000300901007387 */ /* 0x0003e40000100800 */
.L_x_8159:
[----:B-----5:R-:W-:Y:S01]  /*12da0*/  IMAD.IADD R4, R8, 0x1, R0 ;  /* 0x0000000108047824 */ /* 0x020fe200078e0200 */
[----:B------:R-:W-:Y:S02]  /*12db0*/  ULDC.64 UR4, c[0x0][0xa20] ;  /* 0x0002880000047ab9 */ /* 0x000fe40000000a00 */
[----:B------:R-:W-:Y:S02]  /*12dc0*/  ISETP.NE.U32.AND P0, PT, RZ, UR4, PT ;  /* 0x00000004ff007c0c */ /* 0x000fe4000bf05070 */
[----:B------:R2:W-:Y:S02]  /*12dd0*/  STL [R1+0x14], R4 ;  /* 0x0000140401007387 */ /* 0x0005e40000100800 */
[----:B------:R-:W-:-:S13]  /*12de0*/  ISETP.NE.AND.EX P0, PT, RZ, UR5, PT, P0 ;  /* 0x00000005ff007c0c */ /* 0x000fda000bf05300 */
[----:B--2---:R-:W-:Y:S05]  /*12df0*/  @!P0 BRA `(.L_x_8160) ;  /* 0x0000000000108947 */ /* 0x004fea0003800000 */
[----:B------:R-:W2:Y:S02]  /*12e00*/  LDC.64 R2, c[0x0][0xa20] ;  /* 0x00028800ff027b82 */ /* 0x000ea40000000a00 */
[----:B--2---:R-:W-:-:S05]  /*12e10*/  IMAD.WIDE R2, R19, 0x4, R2 ;  /* 0x0000000413027825 */ /* 0x004fca00078e0202 */
[----:B------:R2:W5:Y:S01]  /*12e20*/  LDG.E R6, desc[UR50][R2.64] ;  /* 0x0000003202067981 */ /* 0x000562000c1e1900 */
[----:B------:R-:W-:Y:S05]  /*12e30*/  BRA `(.L_x_8161) ;  /* 0x0000000000107947 */ /* 0x000fea0003800000 */
.L_x_8160:
[----:B------:R-:W-:Y:S05]  /*12e40*/  @!P1 BRA `(.L_x_8161) ;  /* 0x00000000000c9947 */ /* 0x000fea0003800000 */
[----:B------:R-:W2:Y:S04]  /*12e50*/  LDG.E R6, desc[UR50][R2.64] ;  /* 0x0000003202067981 */ /* 0x000ea8000c1e1900 */
[----:B------:R-:W2:Y:S02]  /*12e60*/  LDG.E R2, desc[UR50][R2.64+0x4] ;  /* 0x0000043202027981 */ /* 0x000ea4000c1e1900 */
[----:B--2---:R-:W-:-:S07]  /*12e70*/  IMAD.IADD R6, R2, 0x1, -R6 ;  /* 0x0000000102067824 */ /* 0x004fce00078e0a06 */
.L_x_8161:
        /* <DEDUP_REMOVED lines=28> */
.L_x_8164:
[----:B------:R-:W-:-:S13]  /*13040*/  ISETP.NE.AND P0, PT, R3, 0x1, PT ;  /* 0x000000010300780c */ /* 0x000fda0003f05270 */
[----:B------:R-:W2:Y:S02]  /*13050*/  @P0 LDC.64 R4, c[0x0][0x9e8] ;  /* 0x00027a00ff040b82 */ /* 0x000ea40000000a00 */
[----:B--2---:R-:W-:-:S05]  /*13060*/  @P0 IMAD.HI.U32 R4, R7, R4, RZ ;  /* 0x0000000407040227 */ /* 0x004fca00078e00ff */
[----:B------:R-:W-:-:S07]  /*13070*/  @P0 SHF.R.U32.HI R7, RZ, R5, R4 ;  /* 0x00000005ff070219 */ /* 0x000fce0000011604 */
.L_x_8165:
[----:B------:R-:W-:Y:S05]  /*13080*/  BSYNC B0 ;  /* 0x0000000000007941 */ /* 0x000fea0003800000 */
.L_x_8163:
[----:B------:R-:W-:-:S05]  /*13090*/  IMAD R7, R7, R3, R3 ;  /* 0x0000000307077224 */ /* 0x000fca00078e0203 */
[----:B------:R-:W-:-:S07]  /*130a0*/  VIMNMX R2, R2, R7, PT ;  /* 0x0000000702027248 */ /* 0x000fce0003fe0100 */
.L_x_8162:
[----:B------:R-:W2:Y:S01]  /*130b0*/  @P1 LDC R5, c[0x0][0x44c] ;  /* 0x00011300ff051b82 */ /* 0x000ea20000000800 */
[----:B------:R-:W-:Y:S01]  /*130c0*/  IMAD.MOV.U32 R6, RZ, RZ, R8 ;  /* 0x000000ffff067224 */ /* 0x000fe200078e0008 */
[----:B------:R-:W-:-:S06]  /*130d0*/  ULDC UR4, c[0x0][0x9dc] ;  /* 0x0002770000047ab9 */ /* 0x000fcc0000000800 */
[----:B------:R-:W3:Y:S01]  /*130e0*/  @P1 LDC R4, c[0x0][0x450] ;  /* 0x00011400ff041b82 */ /* 0x000ee20000000800 */
[----:B--2---:R-:W-:-:S05]  /*130f0*/  @P1 IMAD.HI.U32 R5, R8, R5, RZ ;  /* 0x0000000508051227 */ /* 0x004fca00078e00ff */
        /* <DEDUP_REMOVED lines=24> */
.L_x_8168:
[----:B------:R-:W-:-:S13]  /*13280*/  ISETP.NE.AND P0, PT, R3, 0x1, PT ;  /* 0x000000010300780c */ /* 0x000fda0003f05270 */
[----:B------:R-:W3:Y:S02]  /*13290*/  @P0 LDC.64 R4, c[0x0][0x9e8] ;  /* 0x00027a00ff040b82 */ /* 0x000ee40000000a00 */
[----:B---3--:R-:W-:-:S05]  /*132a0*/  @P0 IMAD.HI.U32 R4, R2, R4, RZ ;  /* 0x0000000402040227 */ /* 0x008fca00078e00ff */
[----:B------:R-:W-:-:S07]  /*132b0*/  @P0 SHF.R.U32.HI R2, RZ, R5, R4 ;  /* 0x00000005ff020219 */ /* 0x000fce0000011604 */
.L_x_8169:
[----:B------:R-:W-:Y:S05]  /*132c0*/  BSYNC B0 ;  /* 0x0000000000007941 */ /* 0x000fea0003800000 */
.L_x_8167:
[----:B------:R-:W-:-:S05]  /*132d0*/  IMAD R2, R2, R3, RZ ;  /* 0x0000000302027224 */ /* 0x000fca00078e02ff */
[----:B------:R-:W-:-:S07]  /*132e0*/  VIMNMX R0, R0, R2, !PT ;  /* 0x0000000200007248 */ /* 0x000fce0007fe0100 */
.L_x_8166:
        /* <DEDUP_REMOVED lines=15> */
[----:B------:R-:W3:Y:S02]  /*133e0*/  FLO.U32 R0, UR4 ;  /* 0x0000000400007d00 */ /* 0x000ee400080e0000 */
        /* <DEDUP_REMOVED lines=9> */
.L_x_8171:
        /* <DEDUP_REMOVED lines=21> */
.L_x_8174:
[----:B------:R-:W-:Y:S05]  /*135d0*/  BSYNC B6 ;  /* 0x0000000000067941 */ /* 0x000fea0003800000 */
.L_x_8173:
        /* <DEDUP_REMOVED lines=20> */
.L_x_8177:
        /* <DEDUP_REMOVED lines=15> */
.L_x_8176:
[----:B------:R-:W-:Y:S05]  /*13810*/  BSYNC B6 ;  /* 0x0000000000067941 */ /* 0x000fea0003800000 */
.L_x_8175:
[----:B------:R-:W-:Y:S01]  /*13820*/  ULDC.64 UR4, c[0x0][0x9f8] ;  /* 0x00027e0000047ab9 */ /* 0x000fe20000000a00 */
[----:B------:R-:W3:Y:S01]  /*13830*/  LDL R17, [R1+0x28] ;  /* 0x0000280001117983 */ /* 0x000ee20000100800 */
[----:B------:R-:W-:Y:S01]  /*13840*/  ISETP.NE.U32.AND P0, PT, RZ, UR4, PT ;  /* 0x00000004ff007c0c */ /* 0x000fe2000bf05070 */
[----:B--2---:R-:W-:-:S03]  /*13850*/  IMAD.MOV.U32 R7, RZ, RZ, R19 ;  /* 0x000000ffff077224 */ /* 0x004fc600078e0013 */
        /* <DEDUP_REMOVED lines=19> */
.L_x_8281:
        /* <DEDUP_REMOVED lines=11> */
.L_x_8284:
[----:B------:R-:W-:Y:S05]  /*13a40*/  @!P6 BRA `(.L_x_8179) ;  /* 0x000000040020e947 */ /* 0x000fea0003800000 */
[----:B------:R-:W-:-:S04]  /*13a50*/  ISETP.NE.U32.AND P0, PT, R2, RZ, PT ;  /* 0x000000ff0200720c */ /* 0x000fc80003f05070 */
[----:B------:R-:W-:-:S13]  /*13a60*/  ISETP.NE.AND.EX P0, PT, R3, RZ, PT, P0 ;  /* 0x000000ff0300720c */ /* 0x000fda0003f05300 */
[----:B------:R-:W-:Y:S05]  /*13a70*/  @!P0 BRA `(.L_x_8181) ;  /* 0x0000000000508947 */ /* 0x000fea0003800000 */
[----:B------:R-:W3:Y:S01]  /*13a80*/  LDC R6, c[0x0][0x43c] ;  /* 0x00010f00ff067b82 */ /* 0x000ee20000000800 */
[----:B01----:R-:W-:Y:S01]  /*13a90*/  IMAD.MOV.U32 R9, RZ, RZ, R0 ;  /* 0x000000ffff097224 */ /* 0x003fe200078e0000 */
[----:B------:R-:W-:-:S03]  /*13aa0*/  ULDC.64 UR4, c[0x0][0x428] ;  /* 0x00010a0000047ab9 */ /* 0x000fc60000000a00 */
        /* <DEDUP_REMOVED lines=17> */
.L_x_8181:
[----:B--2---:R-:W2:Y:S04]  /*13bc0*/  LDL R7, [R1] ;  /* 0x0000000001077983 */ /* 0x004ea80000100800 */
[----:B----4-:R-:W2:Y:S04]  /*13bd0*/  LDL R0, [R1+0x4] ;  /* 0x0000040001007983 */ /* 0x010ea80000100800 */
[----:B---3--:R-:W3:Y:S01]  /*13be0*/  LDL R2, [R1+0x10] ;  /* 0x0000100001027983 */ /* 0x008ee20000100800 */
[----:B--2---:R-:W-:Y:S01]  /*13bf0*/  IMAD R0, R0, 0x8, R7 ;  /* 0x0000000800007824 */ /* 0x004fe200078e0207 */
[----:B---3--:R-:W-:-:S04]  /*13c00*/  SHF.L.U32 R2, R2, 0x1f, RZ ;  /* 0x0000001f02027819 */ /* 0x008fc800000006ff */
[----:B------:R-:W2:Y:S02]  /*13c10*/  SYNCS.PHASECHK.TRANS64.TRYWAIT P0, [R0+URZ+0x28840], R2 ;  /* 0x02884002000075a7 */ /* 0x000ea4000800017f */
[----:B--2---:R-:W-:Y:S05]  /*13c20*/  @!P0 BRA `(.L_x_8182) ;  /* 0x00000048007c8947 */ /* 0x004fea0003800000 */
.L_x_8285:
        /* <DEDUP_REMOVED lines=11> */
.L_x_8183:
[----:B------:R-:W3:Y:S04]  /*13ce0*/  LDL R5, [R1] ;  /* 0x0000000001057983 */ /* 0x000ee80000100800 */
[----:B------:R-:W3:Y:S04]  /*13cf0*/  LDL R4, [R1+0x4] ;  /* 0x0000040001047983 */ /* 0x000ee80000100800 */
[----:B------:R-:W4:Y:S04]  /*13d00*/  LDL R6, [R1+0x8] ;  /* 0x0000080001067983 */ /* 0x000f280000100800 */
[----:B------:R-:W4:Y:S04]  /*13d10*/  LDL R3, [R1+0x14] ;  /* 0x0000140001037983 */ /* 0x000f280000100800 */
[----:B--2---:R-:W2:Y:S01]  /*13d20*/  LDL.LU R2, [R1+0x18] ;  /* 0x0000180001027983 */ /* 0x004ea20000300800 */
[----:B------:R-:W-:-:S02]  /*13d30*/  R2UR UR9, R0 ;  /* 0x00000000000972ca */ /* 0x000fc400000e0000 */
[----:B------:R-:W-:Y:S01]  /*13d40*/  PLOP3.LUT P0, PT, PT, PT, PT, 0x80, 0x0 ;  /* 0x000000000000781c */ /* 0x000fe20003f0f070 */
[----:B------:R-:W-:Y:S01]  /*13d50*/  UIADD3 UR4, UP0, UR38, 0x370, URZ ;  /* 0x0000037026047890 */ /* 0x000fe2000ff1e03f */
[----:B------:R-:W-:Y:S02]  /*13d60*/  R2UR UR12, R18 ;  /* 0x00000000120c72ca */ /* 0x000fe400000e0000 */
[----:B-----5:R-:W-:-:S07]  /*13d70*/  R2UR UR13, R17 ;  /* 0x00000000110d72ca */ /* 0x020fce00000e0000 */
[----:B------:R-:W-:Y:S01]  /*13d80*/  UIADD3 UR9, UR9, 0x28830, URZ ;  /* 0x0002883009097890 */ /* 0x000fe2000fffe03f */
[----:B------:R-:W-:Y:S01]  /*13d90*/  UMOV UR10, URZ ;  /* 0x0000003f000a7c82 */ /* 0x000fe20008000000 */
[----:B------:R-:W-:Y:S01]  /*13da0*/  UMOV UR7, 0x14f00000 ;  /* 0x14f0000000077882 */ /* 0x000fe20000000000 */
[----:B------:R-:W-:Y:S01]  /*13db0*/  UMOV UR15, 0x40 ;  /* 0x00000040000f7882 */ /* 0x000fe20000000000 */
[----:B---3--:R-:W-:Y:S01]  /*13dc0*/  IMAD R0, R4, 0x8000, R5 ;  /* 0x0000800004007824 */ /* 0x008fe200078e0205 */
[----:B----4-:R-:W-:-:S04]  /*13dd0*/  R2UR UR11, R6 ;  /* 0x00000000060b72ca */ /* 0x010fc800000e0000 */
[----:B------:R-:W-:Y:S02]  /*13de0*/  R2UR UR6, R0 ;  /* 0x00000000000672ca */ /* 0x000fe400000e0000 */
[----:B------:R-:W-:Y:S02]  /*13df0*/  R2UR UR5, R3 ;  /* 0x00000000030572ca */ /* 0x000fe400000e0000 */
[----:B--2---:R-:W-:-:S09]  /*13e00*/  LOP3.LUT R2, R2, 0xfffffffe, RZ, 0xc0, !PT ;  /* 0xfffffffe02027812 */ /* 0x004fd200078ec0ff */
[----:B------:R-:W-:Y:S02]  /*13e10*/  UIADD3 UR8, UR6, 0x18400, URZ ;  /* 0x0001840006087890 */ /* 0x000fe4000fffe03f */
[----:B------:R-:W-:Y:S02]  /*13e20*/  ULEA UR11, UR11, UR5, 0x7 ;  /* 0x000000050b0b7291 */ /* 0x000fe4000f8e383f */
[----:B------:R-:W-:Y:S02]  /*13e30*/  UIADD3.X UR5, URZ, UR39, URZ, UP0, !UPT ;  /* 0x000000273f057290 */ /* 0x000fe400087fe43f */
[----:B------:R-:W-:Y:S01]  /*13e40*/  UIADD3 UR14, UR6, 0x1c400, URZ ;  /* 0x0001c400060e7890 */ /* 0x000fe2000fffe03f */
[----:B------:R-:W-:Y:S02]  /*13e50*/  @P0 LOP3.LUT R2, R2, 0x1, RZ, 0xfc, !PT ;  /* 0x0000000102020812 */ /* 0x000fe400078efcff */
[----:B------:R-:W-:-:S04]  /*13e60*/  UMOV UR6, 0x0 ;  /* 0x0000000000067882 */ /* 0x000fc80000000000 */
[----:B------:R2:W-:Y:S01]  /*13e70*/  UTMALDG.4D [UR8], [UR4], desc[UR6] ;  /* 0x00000608040075b4 */ /* 0x0005e20008019000 */
[----:B------:R3:W-:Y:S01]  /*13e80*/  STL [R1+0x18], R2 ;  /* 0x0000180201007387 */ /* 0x0007e20000100800 */
[----:B--2---:R-:W-:Y:S01]  /*13e90*/  UMOV UR8, UR14 ;  /* 0x0000000e00087c82 */ /* 0x004fe20008000000 */
[----:B------:R-:W-:Y:S02]  /*13ea0*/  UMOV UR10, UR15 ;  /* 0x0000000f000a7c82 */ /* 0x000fe40008000000 */
[----:B------:R3:W-:Y:S01]  /*13eb0*/  UTMALDG.4D [UR8], [UR4], desc[UR6] ;  /* 0x00000608040075b4 */ /* 0x0007e20008019000 */
[----:B------:R-:W-:Y:S02]  /*13ec0*/  NOP ;  /* 0x0000000000007918 */ /* 0x000fe40000000000 */
.L_x_8179:
[----:B----4-:R-:W4:Y:S04]  /*13ed0*/  LDL R0, [R1] ;  /* 0x0000000001007983 */ /* 0x010f280000100800 */
[----:B------:R-:W5:Y:S01]  /*13ee0*/  LDL.LU R3, [R1+0x34] ;  /* 0x0000340001037983 */ /* 0x000f620000300800 */
[----:B------:R-:W-:Y:S05]  /*13ef0*/  WARPSYNC.ALL ;  /* 0x0000000000007948 */ /* 0x000fea0003800000 */
[----:B---3--:R-:W-:Y:S01]  /*13f00*/  ULDC.64 UR4, c[0x0][0x298] ;  /* 0x0000a60000047ab9 */ /* 0x008fe20000000a00 */
[----:B------:R-:W-:Y:S01]  /*13f10*/  BSSY B6, `(.L_x_8184) ;  /* 0x000001c000067945 */ /* 0x000fe20003800000 */
[----:B------:R-:W-:Y:S01]  /*13f20*/  BAR.SYNC.DEFER_BLOCKING 0x8, 0x180 ;  /* 0x0206000000007b1d */ /* 0x000fe20000010000 */
[----:B----4-:R-:W-:Y:S01]  /*13f30*/  VIADD R0, R0, 0x10400 ;  /* 0x0001040000007836 */ /* 0x010fe20000000000 */
[----:B-----5:R-:W-:Y:S01]  /*13f40*/  SHF.R.S32.HI R2, RZ, 0x1f, R3 ;  /* 0x0000001fff027819 */ /* 0x020fe20000011403 */
        /* <DEDUP_REMOVED lines=24> */
.L_x_8185:
[----:B------:R-:W-:Y:S05]  /*140d0*/  BSYNC B6 ;  /* 0x0000000000067941 */ /* 0x000fea0003800000 */
.L_x_8184:
[----:B---3--:R-:W3:Y:S01]  /*140e0*/  LDL.LU R0, [R1+0x34] ;  /* 0x0000340001007983 */ /* 0x008ee20000300800 */
[----:B--2---:R-:W2:Y:S01]  /*140f0*/  LDC R7, c[0x0][0x448] ;  /* 0x00011200ff077b82 */ /* 0x004ea20000000800 */
[----:B------:R-:W-:Y:S01]  /*14100*/  ULDC.64 UR4, c[0x0][0x2d8] ;  /* 0x0000b60000047ab9 */ /* 0x000fe20000000a00 */
[----:B------:R-:W-:Y:S01]  /*14110*/  ULDC.64 UR6, c[0x0][0x280] ;  /* 0x0000a00000067ab9 */ /* 0x000fe20000000a00 */
[----:B------:R-:W3:Y:S04]  /*14120*/  LDL.LU.64 R2, [R1+0x40] ;  /* 0x0000400001027983 */ /* 0x000ee80000300a00 */
[----:B------:R-:W4:Y:S01]  /*14130*/  LDL R8, [R1+0x2c] ;  /* 0x00002c0001087983 */ /* 0x000f220000100800 */
[----:B------:R-:W0:Y:S01]  /*14140*/  S2R R5, SR_TID.X ;  /* 0x0000000000057919 */ /* 0x000e220000002100 */
[----:B------:R-:W1:Y:S01]  /*14150*/  S2R R6, SR_TID.X ;  /* 0x0000000000067919 */ /* 0x000e620000002100 */
[----:B0-----:R-:W-:-:S04]  /*14160*/  LOP3.LUT R5, R5, 0x7f, RZ, 0xc0, !PT ;  /* 0x0000007f05057812 */ /* 0x001fc800078ec0ff */
[----:B------:R-:W-:Y:S01]  /*14170*/  SHF.R.U32.HI R5, RZ, 0x3, R5 ;  /* 0x00000003ff057819 */ /* 0x000fe20000011605 */
[----:B-1----:R-:W-:-:S05]  /*14180*/  IMAD.SHL.U32 R9, R6, 0x10, RZ ;  /* 0x0000001006097824 */ /* 0x002fca00078e00ff */
        /* <DEDUP_REMOVED lines=16> */
[----:B------:R-:W0:Y:S01]  /*14290*/  @P0 LDC R5, c[0x0][0x44c] ;  /* 0x00011300ff050b82 */ /* 0x000e220000000800 */
[----:B------:R-:W-:-:S07]  /*142a0*/  IMAD.WIDE.U32 R2, R0, UR4, R2 ;  /* 0x0000000400027c25 */ /* 0x000fce000f8e0002 */
[----:B------:R-:W1:Y:S01]  /*142b0*/  @P0 LDC R6, c[0x0][0x450] ;  /* 0x00011400ff060b82 */ /* 0x000e620000000800 */
[----:B------:R-:W-:Y:S01]  /*142c0*/  IMAD R0, R0, UR5, R4 ;  /* 0x0000000500007c24 */ /* 0x000fe2000f8e0204 */
[----:B------:R-:W-:Y:S01]  /*142d0*/  ULDC.64 UR4, c[0x0][0x2d0] ;  /* 0x0000b40000047ab9 */ /* 0x000fe20000000a00 */
[----:B----4-:R-:W-:Y:S02]  /*142e0*/  IMAD.IADD R4, R9, 0x1, R8 ;  /* 0x0000000109047824 */ /* 0x010fe400078e0208 */
[----:B------:R-:W2:Y:S01]  /*142f0*/  S2R R9, SR_TID.X ;  /* 0x0000000000097919 */ /* 0x000ea20000002100 */
[----:B------:R-:W-:Y:S02]  /*14300*/  IMAD.IADD R3, R3, 0x1, R0 ;  /* 0x0000000103037824 */ /* 0x000fe400078e0200 */
[----:B------:R-:W-:Y:S02]  /*14310*/  IMAD.MOV.U32 R0, RZ, RZ, R4 ;  /* 0x000000ffff007224 */ /* 0x000fe400078e0004 */
[----:B0-----:R-:W-:-:S05]  /*14320*/  @P0 IMAD.HI.U32 R5, R4, R5, RZ ;  /* 0x0000000504050227 */ /* 0x001fca00078e00ff */
[----:B-1----:R-:W-:-:S05]  /*14330*/  @P0 SHF.R.U32.HI R0, RZ, R6, R5 ;  /* 0x00000006ff000219 */ /* 0x002fca0000011605 */
[----:B------:R-:W-:-:S04]  /*14340*/  IMAD.MOV R5, RZ, RZ, -R0 ;  /* 0x000000ffff057224 */ /* 0x000fc800078e0a00 */
[----:B------:R-:W-:Y:S01]  /*14350*/  IMAD R4, R7, R5, R4 ;  /* 0x0000000507047224 */ /* 0x000fe200078e0204 */
[----:B------:R-:W-:Y:S01]  /*14360*/  SHF.R.S32.HI R5, RZ, 0x1f, R0 ;  /* 0x0000001fff057819 */ /* 0x000fe20000011400 */
[----:B------:R-:W-:-:S04]  /*14370*/  IMAD.WIDE.U32 R2, R0, UR4, R2 ;  /* 0x0000000400027c25 */ /* 0x000fc8000f8e0002 */
[----:B------:R-:W-:Y:S02]  /*14380*/  IMAD R5, R5, UR4, RZ ;  /* 0x0000000405057c24 */ /* 0x000fe4000f8e02ff */
[----:B--2---:R-:W-:Y:S02]  /*14390*/  IMAD.SHL.U32 R9, R9, 0x8, RZ ;  /* 0x0000000809097824 */ /* 0x004fe400078e00ff */
[----:B------:R-:W-:Y:S01]  /*143a0*/  IMAD R0, R0, UR5, R5 ;  /* 0x0000000500007c24 */ /* 0x000fe2000f8e0205 */
[----:B------:R-:W-:Y:S02]  /*143b0*/  ULDC.64 UR4, c[0x0][0x2c8] ;  /* 0x0000b20000047ab9 */ /* 0x000fe40000000a00 */
[----:B------:R-:W-:Y:S01]  /*143c0*/  LOP3.LUT R9, R9, 0x38, RZ, 0xc0, !PT ;  /* 0x0000003809097812 */ /* 0x000fe200078ec0ff */
[----:B------:R-:W-:Y:S01]  /*143d0*/  IMAD.IADD R3, R3, 0x1, R0 ;  /* 0x0000000103037824 */ /* 0x000fe200078e0200 */
[----:B------:R-:W-:Y:S02]  /*143e0*/  SHF.R.S32.HI R0, RZ, 0x1f, R4 ;  /* 0x0000001fff007819 */ /* 0x000fe40000011404 */
[----:B------:R-:W-:Y:S01]  /*143f0*/  LOP3.LUT R9, R9, 0x40, RZ, 0xfc, !PT ;  /* 0x0000004009097812 */ /* 0x000fe200078efcff */
        /* <DEDUP_REMOVED lines=8> */
[----:B------:R-:W-:-:S05]  /*14480*/  IMAD.IADD R0, R3, 0x1, R0 ;  /* 0x0000000103007824 */ /* 0x000fca00078e0200 */
        /* <DEDUP_REMOVED lines=10> */
[----:B------:R-:W3:Y:S03]  /*14530*/  LDL.LU R5, [R1+0x30] ;  /* 0x0000300001057983 */ /* 0x000ee60000300800 */
[----:B--2---:R-:W-:Y:S02]  /*14540*/  IMAD.IADD R0, R6, 0x1, R8 ;  /* 0x0000000106007824 */ /* 0x004fe400078e0208 */
[----:B------:R-:W-:Y:S01]  /*14550*/  SHFL.IDX PT, R6, R3, RZ, 0x181f ;  /* 0x00181fff03067589 */ /* 0x000fe200000e0000 */
[----:B---3--:R-:W-:-:S03]  /*14560*/  IMAD R2, R5, R7, RZ ;  /* 0x0000000705027224 */ /* 0x008fc600078e02ff */
[----:B------:R-:W0:Y:S02]  /*14570*/  SHFL.IDX PT, R7, R4, RZ, 0x181f ;  /* 0x00181fff04077589 */ /* 0x000e2400000e0000 */
[C---:B------:R-:W-:Y:S01]  /*14580*/  ISETP.GE.AND P4, PT, R0.reuse, R2, PT ;  /* 0x000000020000720c */ /* 0x040fe20003f86270 */
[----:B------:R-:W-:-:S05]  /*14590*/  VIADD R5, R0, 0x10 ;  /* 0x0000001000057836 */ /* 0x000fca0000000000 */
[----:B------:R-:W-:Y:S02]  /*145a0*/  ISETP.GE.AND P2, PT, R5, R2, PT ;  /* 0x000000020500720c */ /* 0x000fe40003f46270 */
[----:B------:R-:W1:Y:S04]  /*145b0*/  SHFL.IDX PT, R5, R4, 0x1, 0x181f ;  /* 0x00381f0004057f89 */ /* 0x000e6800000e0000 */
[----:B------:R-:W2:Y:S01]  /*145c0*/  SHFL.IDX PT, R8, R3, 0x1, 0x181f ;  /* 0x00381f0003087f89 */ /* 0x000ea200000e0000 */
[----:B0-----:R-:W-:-:S05]  /*145d0*/  @!P4 LEA R7, P3, R10, R7, 0x1 ;  /* 0x000000070a07c211 */ /* 0x001fca00078608ff */
[----:B------:R-:W-:-:S05]  /*145e0*/  @!P4 IMAD.X R6, RZ, RZ, R6, P3 ;  /* 0x000000ffff06c224 */ /* 0x000fca00018e0606 */
[----:B------:R-:W-:-:S04]  /*145f0*/  @!P4 LOP3.LUT R7, R7, R6, RZ, 0x3c, !PT ;  /* 0x000000060707c212 */ /* 0x000fc800078e3cff */
[----:B------:R-:W-:-:S04]  /*14600*/  @!P4 LOP3.LUT R6, R7, R6, RZ, 0x3c, !PT ;  /* 0x000000060706c212 */ /* 0x000fc800078e3cff */
[----:B------:R-:W-:-:S05]  /*14610*/  @!P4 LOP3.LUT R7, R7, R6, RZ, 0x3c, !PT ;  /* 0x000000060707c212 */ /* 0x000fca00078e3cff */
[----:B-----5:R-:W-:Y:S04]  /*14620*/  @!P4 LDGSTS.E.BYPASS.LTC128B.128 [R9+0x10400], desc[UR50][R6.64], !P0 ;  /* 0x104000000609cfae */ /* 0x020fe8000c101d72 */
[----:B------:R1:W-:Y:S02]  /*14630*/  @!P4 LDGSTS.E.BYPASS.LTC128B.128 [R9+0x14400], desc[UR50][R6.64+0x80], !P1 ;  /* 0x144000800609cfae */ /* 0x0003e4000c901d72 */
[----:B-1----:R-:W-:-:S05]  /*14640*/  @!P2 LEA R7, P3, R10, R5, 0x1 ;  /* 0x000000050a07a211 */ /* 0x002fca00078608ff */
[----:B--2---:R-:W-:-:S05]  /*14650*/  @!P2 IMAD.X R6, RZ, RZ, R8, P3 ;  /* 0x000000ffff06a224 */ /* 0x004fca00018e0608 */
[----:B------:R-:W-:-:S04]  /*14660*/  @!P2 LOP3.LUT R7, R7, R6, RZ, 0x3c, !PT ;  /* 0x000000060707a212 */ /* 0x000fc800078e3cff */
[----:B------:R-:W-:Y:S01]  /*14670*/  @!P2 LOP3.LUT R6, R7, R6, RZ, 0x3c, !PT ;  /* 0x000000060706a212 */ /* 0x000fe200078e3cff */
[----:B------:R-:W-:-:S03]  /*14680*/  VIADD R5, R0, 0x20 ;  /* 0x0000002000057836 */ /* 0x000fc60000000000 */
[----:B------:R-:W-:-:S05]  /*14690*/  @!P2 LOP3.LUT R7, R7, R6, RZ, 0x3c, !PT ;  /* 0x000000060707a212 */ /* 0x000fca00078e3cff */
        /* <DEDUP_REMOVED lines=49> */
[----:B------:R-:W0:Y:S04]  /*149b0*/  SHFL.IDX PT, R3, R3, 0x7, 0x181f ;  /* 0x00f81f0003037f89 */ /* 0x000e2800000e0000 */
[----:B------:R1:W-:Y:S04]  /*149c0*/  @!P2 LDGSTS.E.BYPASS.LTC128B.128 [R9+0x13400], desc[UR50][R6.64], !P0 ;  /* 0x134000000609afae */ /* 0x0003e8000c101d72 */
[----:B------:R1:W-:Y:S04]  /*149d0*/  @!P2 LDGSTS.E.BYPASS.LTC128B.128 [R9+0x17400], desc[UR50][R6.64+0x80], !P1 ;  /* 0x174000800609afae */ /* 0x0003e8000c901d72 */
[----:B------:R-:W2:Y:S02]  /*149e0*/  SHFL.IDX PT, R4, R4, 0x7, 0x181f ;  /* 0x00f81f0004047f89 */ /* 0x000ea400000e0000 */
.L_x_8302:
[----:B------:R-:W-:Y:S01]  /*149f0*/  VIADD R0, R0, 0x70 ;  /* 0x0000007000007836 */ /* 0x000fe20000000000 */
[----:B------:R-:W-:Y:S04]  /*14a00*/  BSSY B0, `(.L_x_8187) ;  /* 0x000000a000007945 */ /* 0x000fe80003800000 */
[----:B------:R-:W-:-:S13]  /*14a10*/  ISETP.GE.AND P2, PT, R0, R2, PT ;  /* 0x000000020000720c */ /* 0x000fda0003f46270 */
[----:B------:R-:W-:Y:S05]  /*14a20*/  @P2 BRA `(.L_x_8188) ;  /* 0x00000000001c2947 */ /* 0x000fea0003800000 */
[----:B--2---:R-:W-:-:S05]  /*14a30*/  LEA R2, P2, R10, R4, 0x1 ;  /* 0x000000040a027211 */ /* 0x004fca00078408ff */
[----:B0-----:R-:W-:-:S05]  /*14a40*/  IMAD.X R3, RZ, RZ, R3, P2 ;  /* 0x000000ffff037224 */ /* 0x001fca00010e0603 */
[----:B------:R-:W-:Y:S01]  /*14a50*/  @!PT LDS RZ, [RZ] ;  /* 0x00000000fffff984 */ /* 0x000fe20000000800 */
[----:B------:R-:W-:Y:S01]  /*14a60*/  @!PT LDS RZ, [RZ] ;  /* 0x00000000fffff984 */ /* 0x000fe20000000800 */
[----:B------:R-:W-:Y:S01]  /*14a70*/  @!PT LDS RZ, [RZ] ;  /* 0x00000000fffff984 */ /* 0x000fe20000000800 */
[----:B------:R3:W-:Y:S04]  /*14a80*/  LDGSTS.E.BYPASS.LTC128B.128 [R9+0x13c00], desc[UR50][R2.64], !P0 ;  /* 0x13c0000002097fae */ /* 0x0007e8000c101d72 */
[----:B------:R3:W-:Y:S02]  /*14a90*/  LDGSTS.E.BYPASS.LTC128B.128 [R9+0x17c00], desc[UR50][R2.64+0x80], !P1 ;  /* 0x17c0008002097fae */ /* 0x0007e4000c901d72 */
.L_x_8188:
[----:B------:R-:W-:Y:S05]  /*14aa0*/  BSYNC B0 ;  /* 0x0000000000007941 */ /* 0x000fea0003800000 */
.L_x_8187:
[----:B-1-3--:R-:W3:Y:S01]  /*14ab0*/  LDL R9, [R1] ;  /* 0x0000000001097983 */ /* 0x00aee20000100800 */
[----:B------:R-:W-:Y:S01]  /*14ac0*/  PLOP3.LUT P0, PT, PT, PT, PT, 0x80, 0x0 ;  /* 0x000000000000781c */ /* 0x000fe20003f0f070 */
[----:B------:R-:W-:Y:S01]  /*14ad0*/  NOP ;  /* 0x0000000000007918 */ /* 0x000fe20000000000 */
[----:B---3--:R-:W-:-:S11]  /*14ae0*/  VIADD R10, R9, 0x28800 ;  /* 0x00028800090a7836 */ /* 0x008fd60000000000 */
.L_x_8189:
[----:B------:R-:W3:Y:S01]  /*14af0*/  LDL R2, [R1] ;  /* 0x0000000001027983 */ /* 0x000ee20000100800 */
[----:B------:R-:W-:Y:S02]  /*14b00*/  PLOP3.LUT P1, PT, P1, P0, PT, 0xa2, 0x0 ;  /* 0x000000000000781c */ /* 0x000fe40000f21472 */
[----:B---3--:R-:W-:-:S08]  /*14b10*/  @P0 R2UR P1, UR4, R2 ;  /* 0x00000000020402ca */ /* 0x008fd00000020000 */
[----:B------:R-:W-:-:S05]  /*14b20*/  @P0 PLOP3.LUT P0, PT, P1, PT, PT, 0x80, 0x0 ;  /* 0x000000000000081c */ /* 0x000fca0000f0f070 */
[----:B------:R-:W-:Y:S01]  /*14b30*/  @!P1 SYNCS.ARRIVE.TRANS64.RED.A0T1 RZ, [UR4+0x28800], RZ ;  /* 0x028800ffffff99a7 */ /* 0x000fe20008200404 */
[----:B------:R-:W-:Y:S07]  /*14b40*/  @!P1 ARRIVES.LDGSTSBAR.64.TRANSCNT [UR4+0x28800] ;  /* 0x02880000ff0099b0 */ /* 0x000fee0008000a84 */
[----:B------:R-:W-:Y:S05]  /*14b50*/  @P0 BRA.U.ANY `(.L_x_8189) ;  /* 0xfffffffd00e40947 */ /* 0x000fea000393ffff */
[----:B0-----:R-:W3:Y:S02]  /*14b60*/  LDL.LU R3, [R1+0x3c] ;  /* 0x00003c0001037983 */ /* 0x001ee40000300800 */
        /* <DEDUP_REMOVED lines=11> */
.L_x_8303:
[----:B------:R-:W-:Y:S05]  /*14c20*/  BSYNC B0 ;  /* 0x0000000000007941 */ /* 0x000fea0003800000 */
.L_x_8190:
[----:B------:R-:W3:Y:S04]  /*14c30*/  LDL R3, [R1+0x28] ;  /* 0x0000280001037983 */ /* 0x000ee80000100800 */
[----:B0-----:R-:W4:Y:S01]  /*14c40*/  LDL R2, [R1+0x20] ;  /* 0x0000200001027983 */ /* 0x001f220000100800 */
[----:B------:R-:W-:Y:S01]  /*14c50*/  BSSY B0, `(.L_x_8192) ;  /* 0x00001f3000007945 */ /* 0x000fe20003800000 */
[----:B---3--:R-:W-:-:S05]  /*14c60*/  VIADD R0, R3, 0xfffffffe ;  /* 0xfffffffe03007836 */ /* 0x008fca0000000000 */
[----:B----4-:R-:W-:-:S13]  /*14c70*/  ISETP.GE.AND P0, PT, R0, R2, PT ;  /* 0x000000020000720c */ /* 0x010fda0003f06270 */
        /* <DEDUP_REMOVED lines=9> */
[----:B------:R-:W3:Y:S04]  /*14d10*/  LDL R5, [R1+0x18] ;  /* 0x0000180001057983 */ /* 0x000ee80000100800 */
[----:B--2---:R-:W2:Y:S04]  /*14d20*/  LDL R4, [R1+0x4] ;  /* 0x0000040001047983 */ /* 0x004ea80000100800 */
[----:B------:R-:W4:Y:S01]  /*14d30*/  LDL R3, [R1+0x10] ;  /* 0x0000100001037983 */ /* 0x000f220000100800 */
[----:B------:R-:W-:Y:S01]  /*14d40*/  BSSY B1, `(.L_x_8196) ;  /* 0x000009b000017945 */ /* 0x000fe20003800000 */
[----:B---3--:R-:W-:Y:S01]  /*14d50*/  LOP3.LUT P1, RZ, R5, 0x1, RZ, 0xc0, !PT ;  /* 0x0000000105ff7812 */ /* 0x008fe2000782c0ff */
[----:B--2---:R-:W-:-:S05]  /*14d60*/  VIADD R6, R4, 0x1 ;  /* 0x0000000104067836 */ /* 0x004fca0000000000 */
        /* <DEDUP_REMOVED lines=29> */
.L_x_8198:
[----:B------:R-:W2:Y:S01]  /*14f40*/  LDL R2, [R1] ;  /* 0x0000000001027983 */ /* 0x000ea20000100800 */
[----:B------:R-:W-:Y:S01]  /*14f50*/  BSSY B3, `(.L_x_8199) ;  /* 0x0000005000037945 */ /* 0x000fe20003800000 */
[----:B--2---:R-:W-:Y:S01]  /*14f60*/  IMAD R3, R6, 0x8, R2 ;  /* 0x0000000806037824 */ /* 0x004fe200078e0202 */
[----:B------:R-:W-:-:S04]  /*14f70*/  SHF.L.U32 R2, R9, 0x1f, RZ ;  /* 0x0000001f09027819 */ /* 0x000fc800000006ff */
[----:B------:R-:W1:Y:S02]  /*14f80*/  SYNCS.PHASECHK.TRANS64.TRYWAIT P0, [R3+URZ+0x28840], R2 ;  /* 0x02884002030075a7 */ /* 0x000e64000800017f */
[----:B-1----:R-:W-:Y:S05]  /*14f90*/  @!P0 BRA `(.L_x_8200) ;  /* 0x0000004000848947 */ /* 0x002fea0003800000 */
.L_x_8304:
[----:B------:R-:W-:Y:S05]  /*14fa0*/  BSYNC B3 ;  /* 0x0000000000037941 */ /* 0x000fea0003800000 */
.L_x_8199:
        /* <DEDUP_REMOVED lines=12> */
.L_x_8202:
[----:B------:R-:W-:Y:S05]  /*15070*/  BSYNC B3 ;  /* 0x0000000000037941 */ /* 0x000fea0003800000 */
.L_x_8201:
        /* <DEDUP_REMOVED lines=13> */
.L_x_8203:
        /* <DEDUP_REMOVED lines=16> */
.L_x_8204:
        /* <DEDUP_REMOVED lines=17> */
.L_x_8305:
[----:B------:R-:W-:Y:S05]  /*15360*/  BSYNC B3 ;  /* 0x0000000000037941 */ /* 0x000fea0003800000 */
.L_x_8205:
[----:B------:R1:W5:Y:S01]  /*15370*/  LDL R15, [R1+0x4] ;  /* 0x00000400010f7983 */ /* 0x0003620000100800 */
[----:B------:R-:W-:Y:S01]  /*15380*/  BSSY B3, `(.L_x_8207) ;  /* 0x000000d000037945 */ /* 0x000fe20003800000 */
[----:B------:R-:W-:Y:S02]  /*15390*/  IMAD.MOV.U32 R12, RZ, RZ, 0x0 ;  /* 0x00000000ff0c7424 */ /* 0x000fe400078e00ff */
[----:B------:R-:W-:Y:S01]  /*153a0*/  IMAD.MOV.U32 R13, RZ, RZ, 0x14f00000 ;  /* 0x14f00000ff0d7424 */ /* 0x000fe200078e00ff */
[----:B------:R-:W-:Y:S06]  /*153b0*/  @P1 BRA `(.L_x_8208) ;  /* 0x0000000000241947 */ /* 0x000fec0003800000 */
[----:B------:R-:W2:Y:S01]  /*153c0*/  LDL R7, [R1] ;  /* 0x0000000001077983 */ /* 0x000ea20000100800 */
        /* <DEDUP_REMOVED lines=8> */
.L_x_8208:
[----:B------:R-:W-:Y:S05]  /*15450*/  BSYNC B3 ;  /* 0x0000000000037941 */ /* 0x000fea0003800000 */
.L_x_8207:
[----:B0-2---:R-:W2:Y:S04]  /*15460*/  LDL R2, [R1] ;  /* 0x0000000001027983 */ /* 0x005ea80000100800 */
        /* <DEDUP_REMOVED lines=13> */
.L_x_8209:
        /* <DEDUP_REMOVED lines=15> */
.L_x_8210:
        /* <DEDUP_REMOVED lines=12> */
.L_x_8197:
[----:B------:R-:W-:Y:S05]  /*156f0*/  BSYNC B1 ;  /* 0x0000000000017941 */ /* 0x000fea0003800000 */
.L_x_8196:
[----:B0-----:R-:W2:Y:S04]  /*15700*/  LDL R0, [R1+0x28] ;  /* 0x0000280001007983 */ /* 0x001ea80000100800 */
[----:B------:R0:W-:Y:S04]  /*15710*/  STL [R1+0x4], R6 ;  /* 0x0000040601007387 */ /* 0x0001e80000100800 */
[----:B------:R0:W-:Y:S02]  /*15720*/  STL [R1+0x10], R9 ;  /* 0x0000100901007387 */ /* 0x0001e40000100800 */
[----:B0-2---:R-:W-:-:S07]  /*15730*/  VIADD R0, R0, 0xfffffffd ;  /* 0xfffffffd00007836 */ /* 0x005fce0000000000 */
.L_x_8195:
[----:B------:R-:W-:Y:S05]  /*15740*/  BSYNC B2 ;  /* 0x0000000000027941 */ /* 0x000fea0003800000 */
.L_x_8194:
[----:B------:R-:W3:Y:S01]  /*15750*/  LDL.LU R2, [R1+0x28] ;  /* 0x0000280001027983 */ /* 0x000ee20000300800 */
[----:B------:R-:W-:Y:S01]  /*15760*/  VIADD R8, R8, 0xfffffffe ;  /* 0xfffffffe08087836 */ /* 0x000fe20000000000 */
[----:B---3--:R-:W-:-:S04]  /*15770*/  LOP3.LUT R2, RZ, R2, RZ, 0x33, !PT ;  /* 0x00000002ff027212 */ /* 0x008fc800078e33ff */
[----:B------:R-:W-:-:S13]  /*15780*/  ISETP.NE.AND P0, PT, R8, R2, PT ;  /* 0x000000020800720c */ /* 0x000fda0003f05270 */
[----:B------:R-:W-:Y:S05]  /*15790*/  @!P0 BRA `(.L_x_8193) ;  /* 0x0000001000f88947 */ /* 0x000fea0003800000 */
[----:B------:R-:W-:-:S07]  /*157a0*/  IMAD.MOV.U32 R9, RZ, RZ, R17 ;  /* 0x000000ffff097224 */ /* 0x000fce00078e0011 */
.L_x_8241:
        /* <DEDUP_REMOVED lines=11> */
[----:B0-----:R-:W-:Y:S06]  /*15860*/  @!P1 BRA `(.L_x_8212) ;  /* 0x0000000800409947 */ /* 0x001fec0003800000 */
        /* <DEDUP_REMOVED lines=24> */
.L_x_8213:
[----:B------:R-:W2:Y:S01]  /*159f0*/  LDL R2, [R1] ;  /* 0x0000000001027983 */ /* 0x000ea20000100800 */
[----:B------:R-:W-:Y:S01]  /*15a00*/  BSSY B2, `(.L_x_8214) ;  /* 0x0000005000027945 */ /* 0x000fe20003800000 */
[----:B--2---:R-:W-:Y:S01]  /*15a10*/  IMAD R3, R4, 0x8, R2 ;  /* 0x0000000804037824 */ /* 0x004fe200078e0202 */
[----:B------:R-:W-:-:S04]  /*15a20*/  SHF.L.U32 R2, R5, 0x1f, RZ ;  /* 0x0000001f05027819 */ /* 0x000fc800000006ff */
[----:B------:R-:W2:Y:S02]  /*15a30*/  SYNCS.PHASECHK.TRANS64.TRYWAIT P0, [R3+URZ+0x28840], R2 ;  /* 0x02884002030075a7 */ /* 0x000ea4000800017f */
[----:B--2---:R-:W-:Y:S05]  /*15a40*/  @!P0 BRA `(.L_x_8215) ;  /* 0x0000003800008947 */ /* 0x004fea0003800000 */
.L_x_8306:
[----:B------:R-:W-:Y:S05]  /*15a50*/  BSYNC B2 ;  /* 0x0000000000027941 */ /* 0x000fea0003800000 */
.L_x_8214:
        /* <DEDUP_REMOVED lines=12> */
.L_x_8217:
[----:B------:R-:W-:Y:S05]  /*15b20*/  BSYNC B2 ;  /* 0x0000000000027941 */ /* 0x000fea0003800000 */
.L_x_8216:
[----:B--2---:R-:W2:Y:S04]  /*15b30*/  LDL R2, [R1] ;  /* 0x0000000001027983 */ /* 0x004ea80000100800 */
        /* <DEDUP_REMOVED lines=12> */
.L_x_8218:
        /* <DEDUP_REMOVED lines=16> */
.L_x_8219:
        /* <DEDUP_REMOVED lines=17> */
.L_x_8307:
[----:B------:R-:W-:Y:S05]  /*15e10*/  BSYNC B2 ;  /* 0x0000000000027941 */ /* 0x000fea0003800000 */
.L_x_8220:
[----:B------:R-:W-:Y:S01]  /*15e20*/  BSSY B2, `(.L_x_8222) ;  /* 0x000000b000027945 */ /* 0x000fe20003800000 */
[----:B------:R-:W-:Y:S02]  /*15e30*/  IMAD.MOV.U32 R12, RZ, RZ, 0x0 ;  /* 0x00000000ff0c7424 */ /* 0x000fe400078e00ff */
[----:B------:R-:W-:Y:S01]  /*15e40*/  IMAD.MOV.U32 R13, RZ, RZ, 0x14f00000 ;  /* 0x14f00000ff0d7424 */ /* 0x000fe200078e00ff */
[----:B------:R-:W-:Y:S06]  /*15e50*/  @P1 BRA `(.L_x_8223) ;  /* 0x00000000001c1947 */ /* 0x000fec0003800000 */
[----:B------:R-:W2:Y:S01]  /*15e60*/  S2R R6, SR_TID.X ;  /* 0x0000000000067919 */ /* 0x000ea20000002100 */
[----:B0-----:R-:W-:-:S04]  /*15e70*/  IMAD.MOV.U32 R3, RZ, RZ, 0x8000 ;  /* 0x00008000ff037424 */ /* 0x001fc800078e00ff */
[----:B------:R3:W-:Y:S01]  /*15e80*/  SYNCS.ARRIVE.TRANS64 RZ, [R2+URZ+0x50], R3 ;  /* 0x0000500302ff79a7 */ /* 0x0007e2000800003f */
[----:B--2---:R-:W-:-:S04]  /*15e90*/  LOP3.LUT R6, R6, 0x1f, RZ, 0xc0, !PT ;  /* 0x0000001f06067812 */ /* 0x004fc800078ec0ff */
[----:B------:R-:W-:-:S13]  /*15ea0*/  ISETP.NE.AND P0, PT, R6, RZ, PT ;  /* 0x000000ff0600720c */ /* 0x000fda0003f05270 */
[----:B---3--:R-:W-:Y:S05]  /*15eb0*/  @!P0 BRA `(.L_x_8223) ;  /* 0x0000000000048947 */ /* 0x008fea0003800000 */
[----:B------:R-:W-:Y:S01]  /*15ec0*/  BPT.TRAP 0x1 ;  /* 0x000000040000795c */ /* 0x000fe20000300000 */
.L_x_8223:
[----:B------:R-:W-:Y:S05]  /*15ed0*/  BSYNC B2 ;  /* 0x0000000000027941 */ /* 0x000fea0003800000 */
.L_x_8222:
[----:B------:R-:W2:Y:S04]  /*15ee0*/  LDL R15, [R1] ;  /* 0x00000000010f7983 */ /* 0x000ea80000100800 */
[----:B0-----:R-:W2:Y:S04]  /*15ef0*/  LDL.LU R3, [R1+0x4] ;  /* 0x0000040001037983 */ /* 0x001ea80000300800 */
[----:B------:R-:W3:Y:S04]  /*15f00*/  LDL R7, [R1+0x14] ;  /* 0x0000140001077983 */ /* 0x000ee80000100800 */
        /* <DEDUP_REMOVED lines=11> */
.L_x_8224:
        /* <DEDUP_REMOVED lines=15> */
.L_x_8225:
        /* <DEDUP_REMOVED lines=12> */
.L_x_8212:
[----:B------:R-:W-:Y:S05]  /*16170*/  BSYNC B1 ;  /* 0x0000000000017941 */ /* 0x000fea0003800000 */
.L_x_8211:
        /* <DEDUP_REMOVED lines=17> */
[----:B------:R-:W3:Y:S01]  /*16290*/  LDL R14, [R1+0x1c] ;  /* 0x00001c00010e7983 */ /* 0x000ee20000100800 */
[----:B0-----:R-:W0:Y:S01]  /*162a0*/  LDC R8, c[0x0][0x43c] ;  /* 0x00010f00ff087b82 */ /* 0x001e220000000800 */
[----:B------:R-:W-:Y:S02]  /*162b0*/  ULDC.64 UR6, c[0x0][0x428] ;  /* 0x00010a0000067ab9 */ /* 0x000fe40000000a00 */
[----:B------:R-:W4:Y:S01]  /*162c0*/  LDL R13, [R1+0xc] ;  /* 0x00000c00010d7983 */ /* 0x000f220000100800 */
        /* <DEDUP_REMOVED lines=8> */
[----:B---3--:R-:W-:-:S04]  /*16350*/  IMAD R8, R14, UR6, RZ ;  /* 0x000000060e087c24 */ /* 0x008fc8000f8e02ff */
[C---:B----4-:R-:W-:Y:S02]  /*16360*/  IMAD R8, R13.reuse, UR7, R8 ;  /* 0x000000070d087c24 */ /* 0x050fe4000f8e0208 */
[----:B------:R-:W-:-:S04]  /*16370*/  IMAD.WIDE.U32 R2, R13, UR6, R2 ;  /* 0x000000060d027c25 */ /* 0x000fc8000f8e0002 */
[----:B------:R-:W-:Y:S01]  /*16380*/  IMAD.IADD R3, R8, 0x1, R3 ;  /* 0x0000000108037824 */ /* 0x000fe200078e0203 */
[----:B------:R-:W-:-:S04]  /*16390*/  LEA R8, P0, R2, UR4, 0x2 ;  /* 0x0000000402087c11 */ /* 0x000fc8000f8010ff */
[----:B------:R-:W-:-:S06]  /*163a0*/  LEA.HI.X R9, R2, UR5, R3, 0x2, P0 ;  /* 0x0000000502097c11 */ /* 0x000fcc00080f1403 */
[----:B------:R3:W5:Y:S03]  /*163b0*/  LDG.E R9, desc[UR50][R8.64] ;  /* 0x0000003208097981 */ /* 0x000766000c1e1900 */
.L_x_8228:
[----:B------:R-:W4:Y:S01]  /*163c0*/  LDL R2, [R1] ;  /* 0x0000000001027983 */ /* 0x000f220000100800 */
[----:B------:R-:W-:Y:S01]  /*163d0*/  SHF.L.U32 R3, R11, 0x1f, RZ ;  /* 0x0000001f0b037819 */ /* 0x000fe200000006ff */
[----:B------:R-:W-:Y:S01]  /*163e0*/  BSSY B2, `(.L_x_8229) ;  /* 0x0000004000027945 */ /* 0x000fe20003800000 */
[----:B----4-:R-:W-:-:S04]  /*163f0*/  IMAD R2, R12, 0x8, R2 ;  /* 0x000000080c027824 */ /* 0x010fc800078e0202 */
[----:B------:R-:W4:Y:S02]  /*16400*/  SYNCS.PHASECHK.TRANS64.TRYWAIT P0, [R2+URZ+0x28840], R3 ;  /* 0x02884003020075a7 */ /* 0x000f24000800017f */
[----:B----4-:R-:W-:Y:S05]  /*16410*/  @!P0 BRA `(.L_x_8230) ;  /* 0x0000002c00b48947 */ /* 0x010fea0003800000 */
.L_x_8308:
[----:B------:R-:W-:Y:S05]  /*16420*/  BSYNC B2 ;  /* 0x0000000000027941 */ /* 0x000fea0003800000 */
.L_x_8229:
[----:B0--3--:R-:W0:Y:S01]  /*16430*/  S2R R8, SR_TID.X ;  /* 0x0000000000087919 */ /* 0x009e220000002100 */
[----:B------:R-:W-:Y:S01]  /*16440*/  BSSY B2, `(.L_x_8231) ;  /* 0x000000b000027945 */ /* 0x000fe20003800000 */
[----:B0-----:R-:W-:-:S04]  /*16450*/  LOP3.LUT R8, R8, 0x7f, RZ, 0xc0, !PT ;  /* 0x0000007f08087812 */ /* 0x001fc800078ec0ff */
[----:B------:R-:W-:-:S13]  /*16460*/  ISETP.NE.AND P1, PT, R8, RZ, PT ;  /* 0x000000ff0800720c */ /* 0x000fda0003f25270 */
[----:B------:R-:W-:Y:S05]  /*16470*/  @P1 BRA `(.L_x_8232) ;  /* 0x00000000001c1947 */ /* 0x000fea0003800000 */
[----:B------:R-:W0:Y:S01]  /*16480*/  S2R R8, SR_TID.X ;  /* 0x0000000000087919 */ /* 0x000e220000002100 */
[----:B----4-:R-:W-:-:S04]  /*16490*/  IMAD.MOV.U32 R3, RZ, RZ, 0x8000 ;  /* 0x00008000ff037424 */ /* 0x010fc800078e00ff */
[----:B------:R3:W-:Y:S01]  /*164a0*/  SYNCS.ARRIVE.TRANS64 RZ, [R2+URZ+0x28830], R3 ;  /* 0x0288300302ff79a7 */ /* 0x0007e2000800003f */
[----:B0-----:R-:W-:-:S04]  /*164b0*/  LOP3.LUT R8, R8, 0x1f, RZ, 0xc0, !PT ;  /* 0x0000001f08087812 */ /* 0x001fc800078ec0ff */
[----:B------:R-:W-:-:S13]  /*164c0*/  ISETP.NE.AND P0, PT, R8, RZ, PT ;  /* 0x000000ff0800720c */ /* 0x000fda0003f05270 */
[----:B---3--:R-:W-:Y:S05]  /*164d0*/  @!P0 BRA `(.L_x_8232) ;  /* 0x0000000000048947 */ /* 0x008fea0003800000 */
[----:B------:R-:W-:Y:S01]  /*164e0*/  BPT.TRAP 0x1 ;  /* 0x000000040000795c */ /* 0x000fe20000300000 */
.L_x_8232:
[----:B------:R-:W-:Y:S05]  /*164f0*/  BSYNC B2 ;  /* 0x0000000000027941 */ /* 0x000fea0003800000 */
.L_x_8231:
[----:B----4-:R-:W3:Y:S04]  /*16500*/  LDL R2, [R1+0x4] ;  /* 0x0000040001027983 */ /* 0x010ee80000100800 */
[----:B--2---:R-:W2:Y:S04]  /*16510*/  LDL R11, [R1] ;  /* 0x00000000010b7983 */ /* 0x004ea80000100800 */
        /* <DEDUP_REMOVED lines=8> */
[C---:B---3--:R-:W-:Y:S02]  /*165a0*/  IMAD R3, R2.reuse, 0x8, R10 ;  /* 0x0000000802037824 */ /* 0x048fe400078e020a */
[----:B--2---:R-:W-:Y:S02]  /*165b0*/  IMAD R2, R2, 0x8000, R11 ;  /* 0x0000800002027824 */ /* 0x004fe400078e020b */
[----:B------:R-:W-:-:S02]  /*165c0*/  VIADD R3, R3, 0x30 ;  /* 0x0000003003037836 */ /* 0x000fc40000000000 */
[----:B----4-:R-:W-:Y:S02]  /*165d0*/  IMAD R8, R7, 0x80, R8 ;  /* 0x0000008007087824 */ /* 0x010fe400078e0208 */
[----:B------:R-:W-:-:S07]  /*165e0*/  VIADD R11, R2, 0x18400 ;  /* 0x00018400020b7836 */ /* 0x000fce0000000000 */
.L_x_8233:
        /* <DEDUP_REMOVED lines=16> */
.L_x_8234:
        /* <DEDUP_REMOVED lines=15> */
.L_x_8309:
[----:B------:R-:W-:Y:S05]  /*167e0*/  BSYNC B2 ;  /* 0x0000000000027941 */ /* 0x000fea0003800000 */
.L_x_8235:
        /* <DEDUP_REMOVED lines=11> */
.L_x_8238:
[----:B------:R-:W-:Y:S05]  /*168a0*/  BSYNC B2 ;  /* 0x0000000000027941 */ /* 0x000fea0003800000 */
.L_x_8237:
        /* <DEDUP_REMOVED lines=13> */
.L_x_8239:
        /* <DEDUP_REMOVED lines=15> */
.L_x_8240:
        /* <DEDUP_REMOVED lines=12> */
.L_x_8227:
[----:B------:R-:W-:Y:S05]  /*16b30*/  BSYNC B1 ;  /* 0x0000000000017941 */ /* 0x000fea0003800000 */
.L_x_8226:
[----:B------:R-:W4:Y:S01]  /*16b40*/  LDL R2, [R1+0x20] ;  /* 0x0000200001027983 */ /* 0x000f220000100800 */
[----:B------:R-:W-:Y:S01]  /*16b50*/  VIADD R0, R0, 0xfffffffe ;  /* 0xfffffffe00007836 */ /* 0x000fe20000000000 */
[----:B----4-:R-:W-:-:S13]  /*16b60*/  ISETP.GT.AND P0, PT, R6, R2, PT ;  /* 0x000000020600720c */ /* 0x010fda0003f04270 */
[----:B------:R-:W-:Y:S05]  /*16b70*/  @P0 BRA `(.L_x_8241) ;  /* 0xffffffec000c0947 */ /* 0x000fea000383ffff */
.L_x_8193:
[----:B------:R-:W-:Y:S05]  /*16b80*/  BSYNC B0 ;  /* 0x0000000000007941 */ /* 0x000fea0003800000 */
.L_x_8192:
[----:B------:R-:W4:Y:S01]  /*16b90*/  S2R R2, SR_TID.X ;  /* 0x0000000000027919 */ /* 0x000f220000002100 */
[----:B------:R-:W-:Y:S01]  /*16ba0*/  BSSY B0, `(.L_x_8242) ;  /* 0x0000010000007945 */ /* 0x000fe20003800000 */
[----:B----4-:R-:W-:-:S04]  /*16bb0*/  LOP3.LUT R6, R2, 0x7f, RZ, 0xc0, !PT ;  /* 0x0000007f02067812 */ /* 0x010fc800078ec0ff */
[----:B------:R-:W-:-:S13]  /*16bc0*/  ISETP.NE.AND P0, PT, R6, RZ, PT ;  /* 0x000000ff0600720c */ /* 0x000fda0003f05270 */
[----:B------:R-:W-:Y:S05]  /*16bd0*/  @P0 BRA `(.L_x_8243) ;  /* 0x0000000000300947 */ /* 0x000fea0003800000 */
[----:B------:R-:W4:Y:S01]  /*16be0*/  S2R R3, SR_LANEID ;  /* 0x0000000000037919 */ /* 0x000f220000000000 */
[----:B------:R-:W-:Y:S01]  /*16bf0*/  VOTEU.ANY UR4, UPT, PT ;  /* 0x0000000000047886 */ /* 0x000fe200038e0100 */
[----:B--2---:R-:W2:Y:S01]  /*16c00*/  LDC.64 R4, c[0x0][0xc60] ;  /* 0x00031800ff047b82 */ /* 0x004ea20000000a00 */
[----:B------:R-:W4:Y:S08]  /*16c10*/  FLO.U32 R0, UR4 ;  /* 0x0000000400007d00 */ /* 0x000f3000080e0000 */
[----:B------:R-:W2:Y:S01]  /*16c20*/  POPC R2, UR4 ;  /* 0x0000000400027d09 */ /* 0x000ea20008000000 */
[----:B----4-:R-:W-:-:S13]  /*16c30*/  ISETP.EQ.U32.AND P0, PT, R0, R3, PT ;  /* 0x000000030000720c */ /* 0x010fda0003f02070 */
[----:B--2---:R-:W2:Y:S01]  /*16c40*/  @P0 ATOMG.E.ADD.STRONG.GPU PT, R5, desc[UR50][R4.64], R2 ;  /* 0x00000002040509a8 */ /* 0x004ea200081ee1f2 */
[----:B------:R-:W4:Y:S02]  /*16c50*/  S2R R3, SR_LTMASK ;  /* 0x0000000000037919 */ /* 0x000f240000003900 */
[----:B----4-:R-:W-:-:S06]  /*16c60*/  LOP3.LUT R3, R3, UR4, RZ, 0xc0, !PT ;  /* 0x0000000403037c12 */ /* 0x010fcc000f8ec0ff */
[----:B------:R-:W4:Y:S01]  /*16c70*/  POPC R3, R3 ;  /* 0x0000000300037309 */ /* 0x000f220000000000 */
[----:B--2---:R-:W4:Y:S02]  /*16c80*/  SHFL.IDX PT, R0, R5, R0, 0x1f ;  /* 0x00001f0005007589 */ /* 0x004f2400000e0000 */
[----:B----4-:R-:W-:-:S07]  /*16c90*/  IADD3 R16, R0, UR37, R3 ;  /* 0x0000002500107c10 */ /* 0x010fce000fffe003 */
.L_x_8243:
[----:B------:R-:W-:Y:S05]  /*16ca0*/  BSYNC B0 ;  /* 0x0000000000007941 */ /* 0x000fea0003800000 */
.L_x_8242:
[----:B------:R-:W4:Y:S01]  /*16cb0*/  LDL R0, [R1+0x18] ;  /* 0x0000180001007983 */ /* 0x000f220000100800 */
[----:B------:R-:W-:Y:S01]  /*16cc0*/  BSSY B0, `(.L_x_8244) ;  /* 0x000003e000007945 */ /* 0x000fe20003800000 */
[----:B----4-:R-:W-:-:S13]  /*16cd0*/  LOP3.LUT P0, RZ, R0, 0x1, RZ, 0xc0, !PT ;  /* 0x0000000100ff7812 */ /* 0x010fda000780c0ff */
[----:B------:R-:W-:Y:S05]  /*16ce0*/  @!P0 BRA `(.L_x_8245) ;  /* 0x0000000000ec8947 */ /* 0x000fea0003800000 */
[----:B------:R-:W4:Y:S04]  /*16cf0*/  LDL R3, [R1] ;  /* 0x0000000001037983 */ /* 0x000f280000100800 */
[----:B------:R-:W4:Y:S04]  /*16d00*/  LDL R0, [R1+0x4] ;  /* 0x0000040001007983 */ /* 0x000f280000100800 */
[----:B------:R-:W5:Y:S01]  /*16d10*/  LDL R2, [R1+0x10] ;  /* 0x0000100001027983 */ /* 0x000f620000100800 */
[----:B------:R-:W-:Y:S01]  /*16d20*/  BSSY B1, `(.L_x_8246) ;  /* 0x0000006000017945 */ /* 0x000fe20003800000 */
[----:B------:R-:W-:Y:S01]  /*16d30*/  ISETP.NE.AND P1, PT, R6, RZ, PT ;  /* 0x000000ff0600720c */ /* 0x000fe20003f25270 */
[----:B----4-:R-:W-:Y:S01]  /*16d40*/  IMAD R0, R0, 0x8, R3 ;  /* 0x0000000800007824 */ /* 0x010fe200078e0203 */
[----:B-----5:R-:W-:-:S04]  /*16d50*/  SHF.L.U32 R3, R2, 0x1f, RZ ;  /* 0x0000001f02037819 */ /* 0x020fc800000006ff */
[----:B------:R-:W4:Y:S02]  /*16d60*/  SYNCS.PHASECHK.TRANS64.TRYWAIT P0, [R0+URZ+0x28860], R3 ;  /* 0x02886003000075a7 */ /* 0x000f24000800017f */
[----:B----4-:R-:W-:Y:S05]  /*16d70*/  @!P0 BRA `(.L_x_8247) ;  /* 0x0000002400848947 */ /* 0x010fea0003800000 */
.L_x_8310:
[----:B------:R-:W-:Y:S05]  /*16d80*/  BSYNC B1 ;  /* 0x0000000000017941 */ /* 0x000fea0003800000 */
.L_x_8246:
[----:B------:R-:W-:Y:S04]  /*16d90*/  BSSY B1, `(.L_x_8248) ;  /* 0x0000009000017945 */ /* 0x000fe80003800000 */
[----:B------:R-:W-:Y:S05]  /*16da0*/  @P1 BRA `(.L_x_8249) ;  /* 0x00000000001c1947 */ /* 0x000fea0003800000 */
[----:B------:R-:W5:Y:S01]  /*16db0*/  S2R R2, SR_TID.X ;  /* 0x0000000000027919 */ /* 0x000f620000002100 */
[----:B----4-:R-:W-:-:S04]  /*16dc0*/  IMAD.MOV.U32 R3, RZ, RZ, 0x8000 ;  /* 0x00008000ff037424 */ /* 0x010fc800078e00ff */
[----:B------:R4:W-:Y:S01]  /*16dd0*/  SYNCS.ARRIVE.TRANS64 RZ, [R0+URZ+0x28850], R3 ;  /* 0x0288500300ff79a7 */ /* 0x0009e2000800003f */
[----:B-----5:R-:W-:-:S04]  /*16de0*/  LOP3.LUT R2, R2, 0x1f, RZ, 0xc0, !PT ;  /* 0x0000001f02027812 */ /* 0x020fc800078ec0ff */
[----:B------:R-:W-:-:S13]  /*16df0*/  ISETP.NE.AND P0, PT, R2, RZ, PT ;  /* 0x000000ff0200720c */ /* 0x000fda0003f05270 */
[----:B----4-:R-:W-:Y:S05]  /*16e00*/  @!P0 BRA `(.L_x_8249) ;  /* 0x0000000000048947 */ /* 0x010fea0003800000 */
[----:B------:R-:W-:Y:S01]  /*16e10*/  BPT.TRAP 0x1 ;  /* 0x000000040000795c */ /* 0x000fe20000300000 */
.L_x_8249:
[----:B------:R-:W-:Y:S05]  /*16e20*/  BSYNC B1 ;  /* 0x0000000000017941 */ /* 0x000fea0003800000 */
.L_x_8248:
[----:B------:R-:W5:Y:S04]  /*16e30*/  LDL.LU R5, [R1+0x14] ;  /* 0x0000140001057983 */ /* 0x000f680000300800 */
[----:B------:R-:W5:Y:S04]  /*16e40*/  LDL.LU R2, [R1+0x8] ;  /* 0x0000080001027983 */ /* 0x000f680000300800 */
[----:B--2---:R-:W2:Y:S04]  /*16e50*/  LDL R4, [R1] ;  /* 0x0000000001047983 */ /* 0x004ea80000100800 */
[----:B----4-:R-:W2:Y:S01]  /*16e60*/  LDL R3, [R1+0x4] ;  /* 0x0000040001037983 */ /* 0x010ea20000100800 */
[----:B------:R-:W-:Y:S01]  /*16e70*/  UIADD3 UR4, UP0, UR38, 0x470, URZ ;  /* 0x0000047026047890 */ /* 0x000fe2000ff1e03f */
[----:B------:R-:W-:Y:S01]  /*16e80*/  PLOP3.LUT P0, PT, PT, PT, PT, 0x80, 0x0 ;  /* 0x000000000000781c */ /* 0x000fe20003f0f070 */
[----:B------:R-:W-:Y:S01]  /*16e90*/  VIADD R0, R0, 0x28850 ;  /* 0x0002885000007836 */ /* 0x000fe20000000000 */
[----:B------:R-:W-:Y:S01]  /*16ea0*/  UMOV UR6, 0x0 ;  /* 0x0000000000067882 */ /* 0x000fe20000000000 */
[----:B------:R-:W-:Y:S01]  /*16eb0*/  UIADD3.X UR5, URZ, UR39, URZ, UP0, !UPT ;  /* 0x000000273f057290 */ /* 0x000fe200087fe43f */
[----:B------:R-:W-:Y:S01]  /*16ec0*/  UMOV UR7, 0x14f00000 ;  /* 0x14f0000000077882 */ /* 0x000fe20000000000 */
[----:B------:R-:W-:Y:S01]  /*16ed0*/  UMOV UR10, URZ ;  /* 0x0000003f000a7c82 */ /* 0x000fe20008000000 */
[----:B-----5:R-:W-:-:S02]  /*16ee0*/  IMAD R2, R2, 0x80, R5 ;  /* 0x0000008002027824 */ /* 0x020fc400078e0205 */
[----:B--2---:R-:W-:-:S04]  /*16ef0*/  IMAD R3, R3, 0x8000, R4 ;  /* 0x0000800003037824 */ /* 0x004fc800078e0204 */
[----:B------:R-:W-:-:S07]  /*16f00*/  VIADD R4, R3, 0x400 ;  /* 0x0000040003047836 */ /* 0x000fce0000000000 */
.L_x_8250:
        /* <DEDUP_REMOVED lines=15> */
.L_x_8251:
        /* <DEDUP_REMOVED lines=9> */
[----:B----4-:R-:W-:Y:S05]  /*17090*/  @P0 BRA.U.ANY `(.L_x_8251) ;  /* 0xfffffffd00d80947 */ /* 0x010fea000393ffff */
.L_x_8245:
[----:B------:R-:W-:Y:S05]  /*170a0*/  BSYNC B0 ;  /* 0x0000000000007941 */ /* 0x000fea0003800000 */
.L_x_8244:
[----:B------:R-:W4:Y:S04]  /*170b0*/  LDL.LU R5, [R1+0x4] ;  /* 0x0000040001057983 */ /* 0x000f280000300800 */
[----:B--2---:R-:W2:Y:S01]  /*170c0*/  LDL.LU R4, [R1+0x10] ;  /* 0x0000100001047983 */ /* 0x004ea20000300800 */
[----:B----4-:R-:W-:-:S05]  /*170d0*/  VIADD R0, R5, 0x1 ;  /* 0x0000000105007836 */ /* 0x010fca0000000000 */
[----:B------:R-:W-:-:S04]  /*170e0*/  ISETP.NE.AND P0, PT, R0, 0x2, PT ;  /* 0x000000020000780c */ /* 0x000fc80003f05270 */
[----:B------:R-:W-:Y:S02]  /*170f0*/  SEL R2, RZ, 0x1, P0 ;  /* 0x00000001ff027807 */ /* 0x000fe40000000000 */
[----:B------:R-:W-:Y:S02]  /*17100*/  SEL R0, R0, RZ, P0 ;  /* 0x000000ff00007207 */ /* 0x000fe40000000000 */
[----:B--2---:R-:W-:-:S03]  /*17110*/  LOP3.LUT R4, R4, R2, RZ, 0x3c, !PT ;  /* 0x0000000204047212 */ /* 0x004fc600078e3cff */
[----:B------:R2:W-:Y:S04]  /*17120*/  STL [R1+0x4], R0 ;  /* 0x0000040001007387 */ /* 0x0005e80000100800 */
[----:B------:R2:W-:Y:S02]  /*17130*/  STL [R1+0x10], R4 ;  /* 0x0000100401007387 */ /* 0x0005e40000100800 */
.L_x_8172:
[----:B------:R-:W-:Y:S05]  /*17140*/  BSYNC B7 ;  /* 0x0000000000077941 */ /* 0x000fea0003800000 */
.L_x_8170:
[----:B--2---:R-:W2:Y:S02]  /*17150*/  LDL R0, [R1+0x18] ;  /* 0x0000180001007983 */ /* 0x004ea40000100800 */
[----:B--2---:R-:W-:-:S13]  /*17160*/  LOP3.LUT P0, RZ, R0, 0x2, RZ, 0xc0, !PT ;  /* 0x0000000200ff7812 */ /* 0x004fda000780c0ff */
[----:B------:R-:W-:Y:S05]  /*17170*/  @!P0 BRA `(.L_x_8252) ;  /* 0x0000000000288947 */ /* 0x000fea0003800000 */
[----:B------:R-:W-:Y:S05]  /*17180*/  WARPSYNC.ALL ;  /* 0x0000000000007948 */ /* 0x000fea0003800000 */
[----:B------:R-:W2:Y:S08]  /*17190*/  S2UR UR5, SR_CgaCtaId ;  /* 0x00000000000579c3 */ /* 0x000eb00000008800 */
[----:B------:R-:W-:Y:S06]  /*171a0*/  BAR.SYNC.DEFER_BLOCKING 0x5, 0x180 ;  /* 0x0146000000007b1d */ /* 0x000fec0000010000 */
[----:B------:R-:W-:-:S02]  /*171b0*/  UMOV UR4, 0x400 ;  /* 0x0000040000047882 */ /* 0x000fc40000000000 */
[----:B--2---:R-:W-:-:S06]  /*171c0*/  ULEA UR4, UR5, UR4, 0x18 ;  /* 0x0000000405047291 */ /* 0x004fcc000f8ec03f */
[----:B------:R-:W-:-:S05]  /*171d0*/  IMAD.U32 R0, RZ, RZ, UR4 ;  /* 0x00000004ff007e24 */ /* 0x000fca000f8e00ff */
[----:B------:R2:W4:Y:S04]  /*171e0*/  LDS.128 R16, [R0+0x288d0] ;  /* 0x0288d00000107984 */ /* 0x0005280000000c00 */
[----:B------:R2:W-:Y:S01]  /*171f0*/  STL [R1], R0 ;  /* 0x0000000001007387 */ /* 0x0005e20000100800 */
[----:B------:R-:W-:Y:S06]  /*17200*/  BAR.ARV 0x4, 0x180 ;  /* 0x0106000000007b1d */ /* 0x000fec0000002000 */
[----:B------:R-:W-:Y:S05]  /*17210*/  BRA `(.L_x_8253) ;  /* 0x0000000800d47947 */ /* 0x000fea0003800000 */
.L_x_8252:
[----:B------:R-:W2:Y:S01]  /*17220*/  S2R R0, SR_TID.X ;  /* 0x0000000000007919 */ /* 0x000ea20000002100 */
[----:B------:R-:W-:Y:S01]  /*17230*/  UMOV UR4, 0xffffffff ;  /* 0xffffffff00047882 */ /* 0x000fe20000000000 */
[----:B--2---:R-:W-:-:S04]  /*17240*/  LOP3.LUT R4, R0, 0x1f, RZ, 0xc0, !PT ;  /* 0x0000001f00047812 */ /* 0x004fc800078ec0ff */
[----:B------:R-:W-:Y:S01]  /*17250*/  ISETP.NE.AND P0, PT, R4, 0x1f, PT ;  /* 0x0000001f0400780c */ /* 0x000fe20003f05270 */
[----:B------:R-:W-:-:S12]  /*17260*/  BRA.DIV UR4, `(.L_x_8254) ;  /* 0x00000022045c7947 */ /* 0x000fd8000b800000 */
[----:B------:R-:W-:Y:S01]  /*17270*/  IMAD.IADD R5, R19, 0x1, R4 ;  /* 0x0000000113057824 */ /* 0x000fe200078e0204 */
[----:B------:R-:W-:-:S04]  /*17280*/  ULDC UR4, c[0x0][0xc3c] ;  /* 0x00030f0000047ab9 */ /* 0x000fc80000000800 */
[----:B------:R-:W-:-:S13]  /*17290*/  ISETP.GE.OR P1, PT, R5, UR4, !P0 ;  /* 0x0000000405007c0c */ /* 0x000fda000c726670 */
[----:B------:R-:W2:Y:S02]  /*172a0*/  @!P1 LDC.64 R2, c[0x0][0xc80] ;  /* 0x00032000ff029b82 */ /* 0x000ea40000000a00 */
[----:B--2---:R-:W-:-:S06]  /*172b0*/  @!P1 IMAD.WIDE R2, R5, 0x4, R2 ;  /* 0x0000000405029825 */ /* 0x004fcc00078e0202 */
[----:B------:R2:W4:Y:S01]  /*172c0*/  @!P1 LDG.E R3, desc[UR50][R2.64] ;  /* 0x0000003202039981 */ /* 0x000522000c1e1900 */
[C---:B------:R-:W-:Y:S02]  /*172d0*/  ISETP.GE.U32.AND P2, PT, R4.reuse, 0x2, PT ;  /* 0x000000020400780c */ /* 0x040fe40003f46070 */
[C---:B------:R-:W-:Y:S01]  /*172e0*/  ISETP.GE.U32.AND P3, PT, R4.reuse, 0x4, PT ;  /* 0x000000040400780c */ /* 0x040fe20003f66070 */
[----:B------:R-:W-:Y:S01]  /*172f0*/  SHFL.IDX PT, R0, R16, RZ, 0x1f ;  /* 0x00001fff10007589 */ /* 0x000fe200000e0000 */
[C---:B------:R-:W-:Y:S02]  /*17300*/  ISETP.GE.U32.AND P4, PT, R4.reuse, 0x8, PT ;  /* 0x000000080400780c */ /* 0x040fe40003f86070 */
[C---:B------:R-:W-:Y:S01]  /*17310*/  ISETP.GE.U32.AND P5, PT, R4.reuse, 0x10, PT ;  /* 0x000000100400780c */ /* 0x040fe20003fa6070 */
[----:B--2---:R-:W-:Y:S02]  /*17320*/  IMAD.MOV.U32 R2, RZ, RZ, RZ ;  /* 0x000000ffff027224 */ /* 0x004fe400078e00ff */
[----:B----4-:R-:W-:Y:S01]  /*17330*/  @!P1 IMAD.MOV.U32 R2, RZ, RZ, R3 ;  /* 0x000000ffff029224 */ /* 0x010fe200078e0003 */
[----:B------:R-:W-:-:S04]  /*17340*/  ISETP.NE.AND P1, PT, R4, RZ, PT ;  /* 0x000000ff0400720c */ /* 0x000fc80003f25270 */
[----:B------:R-:W2:Y:S02]  /*17350*/  SHFL.UP PT, R14, R2, 0x1, RZ ;  /* 0x04200000020e7989 */ /* 0x000ea400000e00ff */
[----:B--2---:R-:W-:-:S05]  /*17360*/  SEL R5, R14, RZ, P1 ;  /* 0x000000ff0e057207 */ /* 0x004fca0000800000 */
[----:B------:R-:W-:Y:S02]  /*17370*/  IMAD.IADD R3, R2, 0x1, R5 ;  /* 0x0000000102037824 */ /* 0x000fe400078e0205 */
[----:B------:R-:W-:Y:S04]  /*17380*/  SHFL.IDX PT, R5, R16, 0x1, 0x1f ;  /* 0x00201f0010057f89 */ /* 0x000fe800000e0000 */
        /* <DEDUP_REMOVED lines=12> */
[----:B------:R2:W4:Y:S02]  /*17450*/  SHFL.IDX PT, R14, R3, 0x1f, 0x1f ;  /* 0x03e01f00030e7f89 */ /* 0x00052400000e0000 */
.L_x_8320:
[----:B------:R-:W-:Y:S02]  /*17460*/  ULDC UR4, c[0x0][0xc38] ;  /* 0x00030e0000047ab9 */ /* 0x000fe40000000800 */
[----:B------:R-:W-:-:S04]  /*17470*/  IMAD.U32 R4, RZ, RZ, UR4 ;  /* 0x00000004ff047e24 */ /* 0x000fc8000f8e00ff */
[----:B----4-:R-:W-:-:S04]  /*17480*/  IMAD R16, R14, R4, RZ ;  /* 0x000000040e107224 */ /* 0x010fc800078e02ff */
[----:B------:R-:W-:-:S05]  /*17490*/  IMAD.IADD R5, R5, 0x1, R16 ;  /* 0x0000000105057824 */ /* 0x000fca00078e0210 */
[----:B------:R-:W-:-:S13]  /*174a0*/  ISETP.GT.AND P6, PT, R5, R0, PT ;  /* 0x000000000500720c */ /* 0x000fda0003fc4270 */
[----:B------:R-:W-:Y:S05]  /*174b0*/  @P6 BRA `(.L_x_8255) ;  /* 0x00000000009c6947 */ /* 0x000fea0003800000 */
.L_x_8260:
[----:B------:R-:W4:Y:S01]  /*174c0*/  LDC R4, c[0x0][0xc3c] ;  /* 0x00030f00ff047b82 */ /* 0x000f220000000800 */
[----:B------:R-:W-:-:S05]  /*174d0*/  VIADD R19, R19, 0x1f ;  /* 0x0000001f13137836 */ /* 0x000fca0000000000 */
[----:B----4-:R-:W-:-:S13]  /*174e0*/  ISETP.GE.AND P6, PT, R19, R4, PT ;  /* 0x000000041300720c */ /* 0x010fda0003fc6270 */
[----:B------:R-:W-:Y:S05]  /*174f0*/  @P6 BRA `(.L_x_8256) ;  /* 0x0000000400d06947 */ /* 0x000fea0003800000 */
[----:B------:R-:W4:Y:S01]  /*17500*/  S2R R2, SR_TID.X ;  /* 0x0000000000027919 */ /* 0x000f220000002100 */
[----:B------:R-:W-:Y:S01]  /*17510*/  BSSY B0, `(.L_x_8257) ;  /* 0x0000009000007945 */ /* 0x000fe20003800000 */
[----:B----4-:R-:W-:-:S05]  /*17520*/  LOP3.LUT R2, R2, 0x1f, RZ, 0xc0, !PT ;  /* 0x0000001f02027812 */ /* 0x010fca00078ec0ff */
[----:B---3--:R-:W-:Y:S02]  /*17530*/  IMAD.IADD R7, R19, 0x1, R2 ;  /* 0x0000000113077824 */ /* 0x008fe400078e0202 */
[----:B------:R-:W-:-:S03]  /*17540*/  IMAD.MOV.U32 R2, RZ, RZ, RZ ;  /* 0x000000ffff027224 */ /* 0x000fc600078e00ff */
[----:B------:R-:W-:-:S13]  /*17550*/  ISETP.GE.OR P6, PT, R7, R4, !P0 ;  /* 0x000000040700720c */ /* 0x000fda00047c6670 */
[----:B------:R-:W-:Y:S05]  /*17560*/  @P6 BRA `(.L_x_8258) ;  /* 0x00000000000c6947 */ /* 0x000fea0003800000 */
[----:B--2---:R-:W2:Y:S02]  /*17570*/  LDC.64 R2, c[0x0][0xc80] ;  /* 0x00032000ff027b82 */ /* 0x004ea40000000a00 */
[----:B--2---:R-:W-:-:S06]  /*17580*/  IMAD.WIDE R2, R7, 0x4, R2 ;  /* 0x0000000407027825 */ /* 0x004fcc00078e0202 */
[----:B------:R3:W5:Y:S02]  /*17590*/  LDG.E R2, desc[UR50][R2.64] ;  /* 0x0000003202027981 */ /* 0x000764000c1e1900 */
.L_x_8258:
[----:B------:R-:W-:Y:S05]  /*175a0*/  BSYNC B0 ;  /* 0x0000000000007941 */ /* 0x000fea0003800000 */
.L_x_8257:
[----:B------:R-:W-:-:S03]  /*175b0*/  UMOV UR4, 0xffffffff ;  /* 0xffffffff00047882 */ /* 0x000fc60000000000 */
[----:B------:R-:W-:Y:S05]  /*175c0*/  BRA.DIV UR4, `(.L_x_8259) ;  /* 0x0000002204a87947 */ /* 0x000fea000b800000 */
[----:B-----5:R-:W2:Y:S02]  /*175d0*/  SHFL.UP PT, R14, R2, 0x1, RZ ;  /* 0x04200000020e7989 */ /* 0x020ea400000e00ff */
[----:B--23--:R-:W-:-:S05]  /*175e0*/  SEL R3, R14, RZ, P1 ;  /* 0x000000ff0e037207 */ /* 0x00cfca0000800000 */
        /* <DEDUP_REMOVED lines=14> */
.L_x_8328:
[----:B------:R-:W-:Y:S02]  /*176d0*/  ULDC UR4, c[0x0][0xc38] ;  /* 0x00030e0000047ab9 */ /* 0x000fe40000000800 */
[----:B------:R-:W-:-:S04]  /*176e0*/  IMAD.U32 R4, RZ, RZ, UR4 ;  /* 0x00000004ff047e24 */ /* 0x000fc8000f8e00ff */
[----:B---3--:R-:W-:-:S04]  /*176f0*/  IMAD R16, R14, R4, RZ ;  /* 0x000000040e107224 */ /* 0x008fc800078e02ff */
[----:B------:R-:W-:-:S05]  /*17700*/  IMAD.IADD R5, R16, 0x1, R5 ;  /* 0x0000000110057824 */ /* 0x000fca00078e0205 */
[----:B------:R-:W-:-:S13]  /*17710*/  ISETP.GT.AND P6, PT, R5, R0, PT ;  /* 0x000000000500720c */ /* 0x000fda0003fc4270 */
[----:B------:R-:W-:Y:S05]  /*17720*/  @!P6 BRA `(.L_x_8260) ;  /* 0xfffffffc0064e947 */ /* 0x000fea000383ffff */
.L_x_8255:
        /* <DEDUP_REMOVED lines=8> */
.L_x_8332:
[----:B------:R-:W-:Y:S01]  /*177b0*/  ISETP.NE.AND P0, PT, R5, RZ, PT ;  /* 0x000000ff0500720c */ /* 0x000fe20003f05270 */
[----:B------:R-:W-:-:S12]  /*177c0*/  IMAD.MOV.U32 R5, RZ, RZ, RZ ;  /* 0x000000ffff057224 */ /* 0x000fd800078e00ff */
[----:B------:R-:W-:Y:S05]  /*177d0*/  @!P0 BRA `(.L_x_8262) ;  /* 0x0000000000108947 */ /* 0x000fea0003800000 */
[----:B------:R-:W-:Y:S01]  /*177e0*/  UMOV UR4, 0xffffffff ;  /* 0xffffffff00047882 */ /* 0x000fe20000000000 */
[----:B------:R-:W-:Y:S02]  /*177f0*/  VIADD R12, R6, 0xffffffff ;  /* 0xffffffff060c7836 */ /* 0x000fe40000000000 */
[----:B------:R-:W-:Y:S05]  /*17800*/  BRA.DIV UR4, `(.L_x_8263) ;  /* 0x0000002604207947 */ /* 0x000fea000b800000 */
[----:B------:R0:W0:Y:S02]  /*17810*/  SHFL.IDX PT, R5, R3, R12, 0x1f ;  /* 0x00001f0c03057589 */ /* 0x00002400000e0000 */
.L_x_8262:
[----:B0-2-4-:R-:W0:Y:S01]  /*17820*/  LDC.64 R2, c[0x0][0xc90] ;  /* 0x00032400ff027b82 */ /* 0x015e220000000a00 */
[----:B------:R-:W-:-:S04]  /*17830*/  IMAD.IADD R19, R6, 0x1, R19 ;  /* 0x0000000106137824 */ /* 0x000fc800078e0213 */
[----:B0-----:R-:W-:-:S05]  /*17840*/  IMAD.WIDE R2, R19, 0x4, R2 ;  /* 0x0000000413027825 */ /* 0x001fca00078e0202 */
[----:B---3--:R-:W2:Y:S01]  /*17850*/  LDG.E R7, desc[UR50][R2.64] ;  /* 0x0000003202077981 */ /* 0x008ea2000c1e1900 */
        /* <DEDUP_REMOVED lines=62> */
.L_x_8256:
[----:B------:R-:W-:Y:S01]  /*17c40*/  UMOV UR4, URZ ;  /* 0x0000003f00047c82 */ /* 0x000fe20008000000 */
[----:B------:R-:W-:Y:S01]  /*17c50*/  UMOV UR5, URZ ;  /* 0x0000003f00057c82 */ /* 0x000fe20008000000 */
[----:B------:R-:W-:Y:S01]  /*17c60*/  ULDC UR6, c[0x0][0xc3c] ;  /* 0x00030f0000067ab9 */ /* 0x000fe20000000800 */
[----:B------:R-:W-:Y:S02]  /*17c70*/  IMAD.MOV.U32 R16, RZ, RZ, R0 ;  /* 0x000000ffff107224 */ /* 0x000fe400078e0000 */
[----:B------:R-:W-:Y:S02]  /*17c80*/  IMAD.U32 R17, RZ, RZ, UR4 ;  /* 0x00000004ff117e24 */ /* 0x000fe4000f8e00ff */
[----:B------:R-:W-:Y:S02]  /*17c90*/  IMAD.U32 R18, RZ, RZ, UR5 ;  /* 0x00000005ff127e24 */ /* 0x000fe4000f8e00ff */
[----:B------:R-:W-:-:S07]  /*17ca0*/  IMAD.U32 R19, RZ, RZ, UR6 ;  /* 0x00000006ff137e24 */ /* 0x000fce000f8e00ff */
.L_x_8264:
[----:B------:R4:W5:Y:S01]  /*17cb0*/  LDL R2, [R1] ;  /* 0x0000000001027983 */ /* 0x0009620000100800 */
[----:B------:R-:W0:Y:S01]  /*17cc0*/  S2R R0, SR_TID.X ;  /* 0x0000000000007919 */ /* 0x000e220000002100 */
[----:B------:R-:W-:Y:S05]  /*17cd0*/  WARPSYNC.ALL ;  /* 0x0000000000007948 */ /* 0x000fea0003800000 */
[----:B0-----:R-:W-:Y:S01]  /*17ce0*/  LOP3.LUT R0, R0, 0x1f, RZ, 0xc0, !PT ;  /* 0x0000001f00007812 */ /* 0x001fe200078ec0ff */
[----:B------:R-:W-:Y:S03]  /*17cf0*/  BAR.SYNC.DEFER_BLOCKING 0x4, 0x180 ;  /* 0x0106000000007b1d */ /* 0x000fe60000010000 */
[----:B------:R-:W-:-:S13]  /*17d00*/  ISETP.NE.AND P0, PT, R0, RZ, PT ;  /* 0x000000ff0000720c */ /* 0x000fda0003f05270 */
[----:B--2---:R-:W5:Y:S01]  /*17d10*/  @!P0 S2R R3, SR_CgaCtaId ;  /* 0x0000000000038919 */ /* 0x004f620000008800 */
[----:B------:R-:W-:-:S04]  /*17d20*/  @!P0 MOV R0, 0x400 ;  /* 0x0000040000008802 */ /* 0x000fc80000000f00 */
[----:B-----5:R-:W-:-:S05]  /*17d30*/  @!P0 LEA R2, R3, R0, 0x18 ;  /* 0x0000000003028211 */ /* 0x020fca00078ec0ff */
[----:B------:R4:W-:Y:S04]  /*17d40*/  @!P0 STS.128 [R2+0x288d0], R16 ;  /* 0x0288d01002008388 */ /* 0x0009e80000000c00 */
[----:B------:R4:W-:Y:S01]  /*17d50*/  @!P0 STL [R1], R2 ;  /* 0x0000000201008387 */ /* 0x0009e20000100800 */
[----:B------:R-:W-:Y:S06]  /*17d60*/  BAR.ARV 0x5, 0x180 ;  /* 0x0146000000007b1d */ /* 0x000fec0000002000 */
.L_x_8253:
[----:B------:R-:W-:Y:S02]  /*17d70*/  ULDC UR4, c[0x0][0xc3c] ;  /* 0x00030f0000047ab9 */ /* 0x000fe40000000800 */
[----:B----4-:R-:W-:-:S13]  /*17d80*/  ISETP.GE.AND P0, PT, R19, UR4, PT ;  /* 0x0000000413007c0c */ /* 0x010fda000bf06270 */
[----:B------:R-:W-:Y:S05]  /*17d90*/  @!P0 BRA `(.L_x_8265) ;  /* 0xffffffac004c8947 */ /* 0x000fea000383ffff */
[----:B------:R-:W-:Y:S05]  /*17da0*/  BSYNC B8 ;  /* 0x0000000000087941 */ /* 0x000fea0003800000 */
.L_x_8158:
        /* <DEDUP_REMOVED lines=12> */
.L_x_8335:
[----:B------:R-:W-:Y:S05]  /*17e70*/  BSYNC B0 ;  /* 0x0000000000007941 */ /* 0x000fea0003800000 */
.L_x_8266:
[----:B------:R-:W-:-:S03]  /*17e80*/  UMOV UR4, 0xffffffff ;  /* 0xffffffff00047882 */ /* 0x000fc60000000000 */
[----:B------:R-:W-:Y:S05]  /*17e90*/  BRA.DIV UR4, `(.L_x_8268) ;  /* 0x0000001e04b87947 */ /* 0x000fea000b800000 */
[----:B------:R-:W2:Y:S02]  /*17ea0*/  S2R R2, SR_TID.X ;  /* 0x0000000000027919 */ /* 0x000ea40000002100 */
[----:B--2---:R-:W-:-:S04]  /*17eb0*/  SHF.R.U32.HI R2, RZ, 0x5, R2 ;  /* 0x00000005ff027819 */ /* 0x004fc80000011602 */
[----:B------:R-:W-:-:S05]  /*17ec0*/  LOP3.LUT R2, R2, 0x3, RZ, 0xc0, !PT ;  /* 0x0000000302027812 */ /* 0x000fca00078ec0ff */
[----:B------:R2:W4:Y:S02]  /*17ed0*/  SHFL.IDX PT, R14, R2, RZ, 0x1f ;  /* 0x00001fff020e7589 */ /* 0x00052400000e0000 */
.L_x_8338:
[----:B----4-:R-:W-:Y:S01]  /*17ee0*/  ISETP.NE.AND P0, PT, R14, RZ, PT ;  /* 0x000000ff0e00720c */ /* 0x010fe20003f05270 */
[----:B------:R-:W-:-:S12]  /*17ef0*/  BSSY B0, `(.L_x_8269) ;  /* 0x0000027000007945 */ /* 0x000fd80003800000 */
[----:B------:R-:W-:Y:S05]  /*17f00*/  @P0 BRA `(.L_x_8270) ;  /* 0x0000000000940947 */ /* 0x000fea0003800000 */
[----:B------:R-:W-:-:S03]  /*17f10*/  UMOV UR4, 0xffffffff ;  /* 0xffffffff00047882 */ /* 0x000fc60000000000 */
[----:B------:R-:W-:Y:S05]  /*17f20*/  BRA.DIV UR4, `(.L_x_8271) ;  /* 0x0000001e04c87947 */ /* 0x000fea000b800000 */
[----:B------:R-:W-:-:S13]  /*17f30*/  ELECT P6, URZ, PT ;  /* 0x00000000003f782f */ /* 0x000fda00038c0000 */
.L_x_8341:
[----:B------:R-:W-:Y:S05]  /*17f40*/  @!P6 BRA `(.L_x_8270) ;  /* 0x000000000084e947 */ /* 0x000fea0003800000 */
[----:B------:R-:W-:-:S06]  /*17f50*/  ULOP3.LUT UR4, UR36, 0x2, URZ, 0xfc, !UPT ;  /* 0x0000000224047892 */ /* 0x000fcc000f8efc3f */
[----:B--2---:R-:W-:-:S05]  /*17f60*/  IMAD.U32 R2, RZ, RZ, UR4 ;  /* 0x00000004ff027e24 */ /* 0x004fca000f8e00ff */
[----:B------:R-:W-:-:S13]  /*17f70*/  ISETP.NE.AND P2, PT, R2, 0x3, PT ;  /* 0x000000030200780c */ /* 0x000fda0003f45270 */
[----:B------:R-:W-:Y:S05]  /*17f80*/  @!P2 BRA `(.L_x_8272) ;  /* 0x000000000004a947 */ /* 0x000fea0003800000 */
[----:B------:R-:W-:Y:S01]  /*17f90*/  BPT.TRAP 0x1 ;  /* 0x000000040000795c */ /* 0x000fe20000300000 */
.L_x_8272:
[----:B0-----:R-:W2:Y:S04]  /*17fa0*/  LDL R3, [R1+0x4] ;  /* 0x0000040001037983 */ /* 0x001ea80000100800 */
[----:B---3--:R-:W3:Y:S01]  /*17fb0*/  LDL.LU R7, [R1+0x10] ;  /* 0x0000100001077983 */ /* 0x008ee20000300800 */
        /* <DEDUP_REMOVED lines=12> */
.L_x_8342:
[----:B------:R-:W2:Y:S02]  /*18080*/  SYNCS.PHASECHK.TRANS64.TRYWAIT P0, [R7+URZ], R2 ;  /* 0x00000002070075a7 */ /* 0x000ea4000800017f */
[----:B--2---:R-:W-:Y:S05]  /*18090*/  @!P0 BRA `(.L_x_8274) ;  /* 0x0000001c00a08947 */ /* 0x004fea0003800000 */
.L_x_8343:
[----:B------:R-:W-:Y:S05]  /*180a0*/  @!P2 BRA `(.L_x_8275) ;  /* 0x000000000004a947 */ /* 0x000fea0003800000 */
[----:B------:R-:W-:Y:S01]  /*180b0*/  BPT.TRAP 0x1 ;  /* 0x000000040000795c */ /* 0x000fe20000300000 */
.L_x_8275:
[----:B------:R-:W3:Y:S01]  /*180c0*/  LDL.LU R4, [R1+0x4] ;  /* 0x0000040001047983 */ /* 0x000ee20000300800 */
[----:B------:R-:W-:-:S04]  /*180d0*/  VIADD R0, R0, 0x28860 ;  /* 0x0002886000007836 */ /* 0x000fc80000000000 */
[----:B---3--:R-:W-:-:S04]  /*180e0*/  IMAD R4, R4, 0x8, R0 ;  /* 0x0000000804047824 */ /* 0x008fc800078e0200 */
[----:B------:R-:W3:Y:S02]  /*180f0*/  SYNCS.PHASECHK.TRANS64.TRYWAIT P0, [R4+URZ], R5 ;  /* 0x00000005040075a7 */ /* 0x000ee4000800017f */
[----:B---3--:R-:W-:Y:S05]  /*18100*/  @!P0 BRA `(.L_x_8276) ;  /* 0x0000001c00988947 */ /* 0x008fea0003800000 */
.L_x_8344:
[----:B------:R-:W-:-:S07]  /*18110*/  IMAD R3, R3, 0x8, R0 ;  /* 0x0000000803037824 */ /* 0x000fce00078e0200 */
.L_x_8277:
[----:B----4-:R4:W0:Y:S02]  /*18120*/  SYNCS.PHASECHK.TRANS64.TRYWAIT P0, [R3+URZ], R2 ;  /* 0x00000002030075a7 */ /* 0x010824000800017f */
[----:B0-----:R-:W-:Y:S05]  /*18130*/  @!P0 NANOSLEEP.SYNCS 0x989680 ;  /* 0x009896800000895d */ /* 0x001fea0003900000 */
[----:B------:R-:W0:Y:S02]  /*18140*/  @!P0 SYNCS.PHASECHK.TRANS64 P0, [R3+URZ], R2 ;  /* 0x00000002030085a7 */ /* 0x000e24000800007f */
[----:B0-----:R-:W-:Y:S05]  /*18150*/  @!P0 BRA `(.L_x_8277) ;  /* 0xfffffffc00f08947 */ /* 0x001fea000383ffff */
.L_x_8270:
[----:B------:R-:W-:Y:S05]  /*18160*/  BSYNC B0 ;  /* 0x0000000000007941 */ /* 0x000fea0003800000 */
.L_x_8269:
[----:B------:R-:W-:Y:S05]  /*18170*/  EXIT ;  /* 0x000000000000794d */ /* 0x000fea0003800000 */
.L_x_8060:
[----:B0-----:R-:W-:-:S04]  /*18180*/  IMAD.U32 R3, RZ, RZ, UR41 ;  /* 0x00000029ff037e24 */ /* 0x001fc8000f8e00ff */
[----:B------:R0:W1:Y:S03]  /*18190*/  SYNCS.PHASECHK.TRANS64.TRYWAIT P1, [R3+URZ+0x28800], R0 ;  /* 0x02880000030075a7 */ /* 0x000066000802017f */
[----:B-1----:R-:W-:Y:S05]  /*181a0*/  @!P1 NANOSLEEP.SYNCS 0x989680 ;  /* 0x009896800000995d */ /* 0x002fea0003900000 */
[----:B------:R-:W1:Y:S02]  /*181b0*/  @!P1 SYNCS.PHASECHK.TRANS64 P1, [R3+URZ+0x28800], R0 ;  /* 0x02880000030095a7 */ /* 0x000e64000802007f */
[----:B-1----:R-:W-:Y:S05]  /*181c0*/  @!P1 BRA `(.L_x_8060) ;  /* 0xfffffffc00ec9947 */ /* 0x002fea000383ffff */
[----:B------:R-:W-:Y:S05]  /*181d0*/  BRA `(.L_x_8278) ;  /* 0xfffffe9800807947 */ /* 0x000fea000383ffff */
.L_x_8064:
[----:B-1----:R1:W2:Y:S02]  /*181e0*/  SYNCS.PHASECHK.TRANS64.TRYWAIT P2, [R7+URZ+0x28830], R0 ;  /* 0x02883000070075a7 */ /* 0x0022a4000804017f */
[----:B--2---:R-:W-:Y:S05]  /*181f0*/  @!P2 NANOSLEEP.SYNCS 0x989680 ;  /* 0x009896800000a95d */ /* 0x004fea0003900000 */
[----:B------:R-:W2:Y:S02]  /*18200*/  @!P2 SYNCS.PHASECHK.TRANS64 P2, [R7+URZ+0x28830], R0 ;  /* 0x028830000700a5a7 */ /* 0x000ea4000804007f */
[----:B--2---:R-:W-:Y:S05]  /*18210*/  @!P2 BRA `(.L_x_8064) ;  /* 0xfffffffc00f0a947 */ /* 0x004fea000383ffff */
[----:B------:R-:W-:Y:S05]  /*18220*/  BRA `(.L_x_8063) ;  /* 0xfffffe9800a47947 */ /* 0x000fea000383ffff */
.L_x_8080:
[----:B-1----:R-:W-:-:S04]  /*18230*/  IMAD.U32 R7, RZ, RZ, UR6 ;  /* 0x00000006ff077e24 */ /* 0x002fc8000f8e00ff */
[----:B------:R1:W2:Y:S03]  /*18240*/  SYNCS.PHASECHK.TRANS64.TRYWAIT P2, [R7+URZ+0x28830], R6 ;  /* 0x02883006070075a7 */ /* 0x0002a6000804017f */
[----:B--2---:R-:W-:Y:S05]  /*18250*/  @!P2 NANOSLEEP.SYNCS 0x989680 ;  /* 0x009896800000a95d */ /* 0x004fea0003900000 */
[----:B------:R-:W2:Y:S02]  /*18260*/  @!P2 SYNCS.PHASECHK.TRANS64 P2, [R7+URZ+0x28830], R6 ;  /* 0x028830060700a5a7 */ /* 0x000ea4000804007f */
[----:B--2---:R-:W-:Y:S05]  /*18270*/  @!P2 BRA `(.L_x_8080) ;  /* 0xfffffffc00eca947 */ /* 0x004fea000383ffff */
[----:B------:R-:W-:Y:S05]  /*18280*/  BRA `(.L_x_8077) ;  /* 0xfffffed4004c7947 */ /* 0x000fea000383ffff */
.L_x_8084:
[----:B-1----:R-:W-:-:S04]  /*18290*/  IMAD.U32 R7, RZ, RZ, UR6 ;  /* 0x00000006ff077e24 */ /* 0x002fc8000f8e00ff */
[----:B------:R1:W2:Y:S03]  /*182a0*/  SYNCS.PHASECHK.TRANS64.TRYWAIT P2, [R7+URZ+0x28850], R6 ;  /* 0x02885006070075a7 */ /* 0x0002a6000804017f */
[----:B--2---:R-:W-:Y:S05]  /*182b0*/  @!P2 NANOSLEEP.SYNCS 0x989680 ;  /* 0x009896800000a95d */ /* 0x004fea0003900000 */
[----:B------:R-:W2:Y:S02]  /*182c0*/  @!P2 SYNCS.PHASECHK.TRANS64 P2, [R7+URZ+0x28850], R6 ;  /* 0x028850060700a5a7 */ /* 0x000ea4000804007f */
[----:B--2---:R-:W-:Y:S05]  /*182d0*/  @!P2 BRA `(.L_x_8084) ;  /* 0xfffffffc00eca947 */ /* 0x004fea000383ffff */
[----:B------:R-:W-:Y:S05]  /*182e0*/  BRA `(.L_x_8081) ;  /* 0xfffffed8000c7947 */ /* 0x000fea000383ffff */
.L_x_8101:
[----:B-1----:R-:W-:-:S04]  /*182f0*/  IMAD.U32 R5, RZ, RZ, UR6 ;  /* 0x00000006ff057e24 */ /* 0x002fc8000f8e00ff */
[----:B------:R1:W2:Y:S03]  /*18300*/  SYNCS.PHASECHK.TRANS64.TRYWAIT P2, [R5+URZ+0x28830], R4 ;  /* 0x02883004050075a7 */ /* 0x0002a6000804017f */
[----:B--2---:R-:W-:Y:S05]  /*18310*/  @!P2 NANOSLEEP.SYNCS 0x989680 ;  /* 0x009896800000a95d */ /* 0x004fea0003900000 */
[----:B------:R-:W2:Y:S02]  /*18320*/  @!P2 SYNCS.PHASECHK.TRANS64 P2, [R5+URZ+0x28830], R4 ;  /* 0x028830040500a5a7 */ /* 0x000ea4000804007f */
[----:B--2---:R-:W-:Y:S05]  /*18330*/  @!P2 BRA `(.L_x_8101) ;  /* 0xfffffffc00eca947 */ /* 0x004fea000383ffff */
[----:B------:R-:W-:Y:S05]  /*18340*/  BRA `(.L_x_8098) ;  /* 0xffffff0c00fc7947 */ /* 0x000fea000383ffff */
.L_x_8105:
[----:B-1----:R-:W-:-:S04]  /*18350*/  IMAD.U32 R5, RZ, RZ, UR6 ;  /* 0x00000006ff057e24 */ /* 0x002fc8000f8e00ff */
[----:B------:R1:W2:Y:S03]  /*18360*/  SYNCS.PHASECHK.TRANS64.TRYWAIT P2, [R5+URZ+0x28850], R4 ;  /* 0x02885004050075a7 */ /* 0x0002a6000804017f */
[----:B--2---:R-:W-:Y:S05]  /*18370*/  @!P2 NANOSLEEP.SYNCS 0x989680 ;  /* 0x009896800000a95d */ /* 0x004fea0003900000 */
[----:B------:R-:W2:Y:S02]  /*18380*/  @!P2 SYNCS.PHASECHK.TRANS64 P2, [R5+URZ+0x28850], R4 ;  /* 0x028850040500a5a7 */ /* 0x000ea4000804007f */
[----:B--2---:R-:W-:Y:S05]  /*18390*/  @!P2 BRA `(.L_x_8105) ;  /* 0xfffffffc00eca947 */ /* 0x004fea000383ffff */
[----:B------:R-:W-:Y:S05]  /*183a0*/  BRA `(.L_x_8102) ;  /* 0xffffff1000bc7947 */ /* 0x000fea000383ffff */
.L_x_8111:
[----:B-1----:R-:W-:-:S04]  /*183b0*/  IMAD.U32 R5, RZ, RZ, UR6 ;  /* 0x00000006ff057e24 */ /* 0x002fc8000f8e00ff */
[----:B------:R1:W2:Y:S03]  /*183c0*/  SYNCS.PHASECHK.TRANS64.TRYWAIT P2, [R5+URZ+0x28830], R4 ;  /* 0x02883004050075a7 */ /* 0x0002a6000804017f */
[----:B--2---:R-:W-:Y:S05]  /*183d0*/  @!P2 NANOSLEEP.SYNCS 0x989680 ;  /* 0x009896800000a95d */ /* 0x004fea0003900000 */
[----:B------:R-:W2:Y:S02]  /*183e0*/  @!P2 SYNCS.PHASECHK.TRANS64 P2, [R5+URZ+0x28830], R4 ;  /* 0x028830040500a5a7 */ /* 0x000ea4000804007f */
[----:B--2---:R-:W-:Y:S05]  /*183f0*/  @!P2 BRA `(.L_x_8111) ;  /* 0xfffffffc00eca947 */ /* 0x004fea000383ffff */
[----:B------:R-:W-:Y:S05]  /*18400*/  BRA `(.L_x_8108) ;  /* 0xffffff3400d47947 */ /* 0x000fea000383ffff */
.L_x_8115:
[----:B-1----:R-:W-:-:S04]  /*18410*/  IMAD.U32 R5, RZ, RZ, UR6 ;  /* 0x00000006ff057e24 */ /* 0x002fc8000f8e00ff */
[----:B------:R1:W2:Y:S03]  /*18420*/  SYNCS.PHASECHK.TRANS64.TRYWAIT P2, [R5+URZ+0x28850], R4 ;  /* 0x02885004050075a7 */ /* 0x0002a6000804017f */
[----:B--2---:R-:W-:Y:S05]  /*18430*/  @!P2 NANOSLEEP.SYNCS 0x989680 ;  /* 0x009896800000a95d */ /* 0x004fea0003900000 */
[----:B------:R-:W2:Y:S02]  /*18440*/  @!P2 SYNCS.PHASECHK.TRANS64 P2, [R5+URZ+0x28850], R4 ;  /* 0x028850040500a5a7 */ /* 0x000ea4000804007f */
[----:B--2---:R-:W-:Y:S05]  /*18450*/  @!P2 BRA `(.L_x_8115) ;  /* 0xfffffffc00eca947 */ /* 0x004fea000383ffff */
[----:B------:R-:W-:Y:S05]  /*18460*/  BRA `(.L_x_8112) ;  /* 0xffffff3800947947 */ /* 0x000fea000383ffff */
.L_x_8128:
[----:B-1----:R-:W-:-:S04]  /*18470*/  IMAD.U32 R8, RZ, RZ, UR5 ;  /* 0x00000005ff087e24 */ /* 0x002fc8000f8e00ff */
[----:B------:R1:W2:Y:S03]  /*18480*/  SYNCS.PHASECHK.TRANS64.TRYWAIT P0, [R8+URZ+0x28850], R3 ;  /* 0x02885003080075a7 */ /* 0x0002a6000800017f */
[----:B--2---:R-:W-:Y:S05]  /*18490*/  @!P0 NANOSLEEP.SYNCS 0x989680 ;  /* 0x009896800000895d */ /* 0x004fea0003900000 */
[----:B------:R-:W2:Y:S02]  /*184a0*/  @!P0 SYNCS.PHASECHK.TRANS64 P0, [R8+URZ+0x28850], R3 ;  /* 0x02885003080085a7 */ /* 0x000ea4000800007f */
[----:B--2---:R-:W-:Y:S05]  /*184b0*/  @!P0 BRA `(.L_x_8128) ;  /* 0xfffffffc00ec8947 */ /* 0x004fea000383ffff */
[----:B------:R-:W-:Y:S05]  /*184c0*/  BRA `(.L_x_8127) ;  /* 0xffffff6c00987947 */ /* 0x000fea000383ffff */
.L_x_8178:
        /* <DEDUP_REMOVED lines=11> */
.L_x_8280:
[----:B------:R-:W-:Y:S05]  /*18580*/  BSYNC B0 ;  /* 0x0000000000007941 */ /* 0x000fea0003800000 */
.L_x_8279:
[----:B------:R-:W-:Y:S05]  /*18590*/  BRA `(.L_x_8281) ;  /* 0xffffffb000fc7947 */ /* 0x000fea000383ffff */
.L_x_8180:
[----:B------:R-:W-:Y:S01]  /*185a0*/  BSSY B0, `(.L_x_8282) ;  /* 0x0000006000007945 */ /* 0x000fe20003800000 */
[----:B------:R-:W-:-:S07]  /*185b0*/  IMAD.MOV.U32 R15, RZ, RZ, -0x1 ;  /* 0xffffffffff0f7424 */ /* 0x000fce00078e00ff */
[----:B012-4-:R-:W-:Y:S05]  /*185c0*/  WARPSYNC.COLLECTIVE R15, `(.L_x_8283) ;  /* 0x000000000f0c7348 */ /* 0x017fea0003c00000 */
[----:B------:R-:W-:Y:S02]  /*185d0*/  ELECT P6, UR62, PT ;  /* 0x00000000003e782f */ /* 0x000fe400038c0000 */
[----:B------:R-:W-:Y:S01]  /*185e0*/  MOV R14, UR62 ;  /* 0x0000003e000e7c02 */ /* 0x000fe20008000f00 */
[----:B012-4-:R-:W-:Y:S10]  /*185f0*/  ENDCOLLECTIVE ;  /* 0x000000000000791b */ /* 0x017ff40003800000 */
.L_x_8283:
[----:B------:R-:W-:Y:S05]  /*18600*/  BSYNC B0 ;  /* 0x0000000000007941 */ /* 0x000fea0003800000 */
.L_x_8282:
[----:B------:R-:W-:Y:S05]  /*18610*/  BRA `(.L_x_8284) ;  /* 0xffffffb400087947 */ /* 0x000fea000383ffff */
.L_x_8182:
[----:B--2---:R2:W3:Y:S02]  /*18620*/  SYNCS.PHASECHK.TRANS64.TRYWAIT P0, [R0+URZ+0x28840], R2 ;  /* 0x02884002000075a7 */ /* 0x0044e4000800017f */
[----:B---3--:R-:W-:Y:S05]  /*18630*/  @!P0 NANOSLEEP.SYNCS 0x989680 ;  /* 0x009896800000895d */ /* 0x008fea0003900000 */
[----:B------:R-:W3:Y:S02]  /*18640*/  @!P0 SYNCS.PHASECHK.TRANS64 P0, [R0+URZ+0x28840], R2 ;  /* 0x02884002000085a7 */ /* 0x000ee4000800007f */
[----:B---3--:R-:W-:Y:S05]  /*18650*/  @!P0 BRA `(.L_x_8182) ;  /* 0xfffffffc00f08947 */ /* 0x008fea000383ffff */
[----:B------:R-:W-:Y:S05]  /*18660*/  BRA `(.L_x_8285) ;  /* 0xffffffb400707947 */ /* 0x000fea000383ffff */
.L_x_8186:
        /* <DEDUP_REMOVED lines=14> */
.L_x_8286:
[----:B------:R-:W-:Y:S02]  /*18750*/  IMAD.MOV.U32 R13, RZ, RZ, R4 ;  /* 0x000000ffff0d7224 */ /* 0x000fe400078e0004 */
[----:B------:R-:W-:-:S07]  /*18760*/  IMAD.MOV.U32 R6, RZ, RZ, R14 ;  /* 0x000000ffff067224 */ /* 0x000fce00078e000e */
[----:B------:R-:W-:Y:S05]  /*18770*/  WARPSYNC.COLLECTIVE R15, `(.L_x_8287) ;  /* 0x000000000f087348 */ /* 0x000fea0003c00000 */
[----:B------:R0:W1:Y:S02]  /*18780*/  SHFL.IDX P6, R14, R13, R12, R11 ;  /* 0x0000000c0d0e7389 */ /* 0x00006400000c000b */
[----:B01----:R-:W-:Y:S01]  /*18790*/  ENDCOLLECTIVE ;  /* 0x000000000000791b */ /* 0x003fe20003800000 */
.L_x_8287:
[----:B------:R-:W-:Y:S02]  /*187a0*/  IMAD.MOV.U32 R13, RZ, RZ, R3 ;  /* 0x000000ffff0d7224 */ /* 0x000fe400078e0003 */
[----:B------:R-:W-:Y:S02]  /*187b0*/  IMAD.MOV.U32 R12, RZ, RZ, 0x1 ;  /* 0x00000001ff0c7424 */ /* 0x000fe400078e00ff */
[----:B------:R-:W-:-:S07]  /*187c0*/  IMAD.MOV.U32 R7, RZ, RZ, R14 ;  /* 0x000000ffff077224 */ /* 0x000fce00078e000e */
[----:B------:R-:W-:Y:S05]  /*187d0*/  WARPSYNC.COLLECTIVE R15, `(.L_x_8288) ;  /* 0x000000000f087348 */ /* 0x000fea0003c00000 */
[----:B------:R0:W1:Y:S02]  /*187e0*/  SHFL.IDX P6, R14, R13, R12, R11 ;  /* 0x0000000c0d0e7389 */ /* 0x00006400000c000b */
[----:B01----:R-:W-:Y:S01]  /*187f0*/  ENDCOLLECTIVE ;  /* 0x000000000000791b */ /* 0x003fe20003800000 */
.L_x_8288:
[----:B------:R-:W-:-:S05]  /*18800*/  @!P2 LEA R7, P3, R10, R7, 0x1 ;  /* 0x000000070a07a211 */ /* 0x000fca00078608ff */
[----:B------:R-:W-:-:S05]  /*18810*/  @!P2 IMAD.X R6, RZ, RZ, R6, P3 ;  /* 0x000000ffff06a224 */ /* 0x000fca00018e0606 */
[----:B------:R-:W-:Y:S01]  /*18820*/  @!P2 LOP3.LUT R7, R7, R6, RZ, 0x3c, !PT ;  /* 0x000000060707a212 */ /* 0x000fe200078e3cff */
[----:B------:R-:W-:-:S03]  /*18830*/  IMAD.MOV.U32 R13, RZ, RZ, R4 ;  /* 0x000000ffff0d7224 */ /* 0x000fc600078e0004 */
[----:B------:R-:W-:-:S04]  /*18840*/  @!P2 LOP3.LUT R6, R7, R6, RZ, 0x3c, !PT ;  /* 0x000000060706a212 */ /* 0x000fc800078e3cff */
[----:B------:R-:W-:Y:S01]  /*18850*/  @!P2 LOP3.LUT R7, R7, R6, RZ, 0x3c, !PT ;  /* 0x000000060707a212 */ /* 0x000fe200078e3cff */
[----:B------:R-:W-:-:S07]  /*18860*/  IMAD.MOV.U32 R8, RZ, RZ, R14 ;  /* 0x000000ffff087224 */ /* 0x000fce00078e000e */
[----:B------:R-:W-:Y:S05]  /*18870*/  WARPSYNC.COLLECTIVE R15, `(.L_x_8289) ;  /* 0x000000000f087348 */ /* 0x000fea0003c00000 */
[----:B------:R0:W1:Y:S02]  /*18880*/  SHFL.IDX P6, R14, R13, R12, R11 ;  /* 0x0000000c0d0e7389 */ /* 0x00006400000c000b */
[----:B01----:R-:W-:Y:S01]  /*18890*/  ENDCOLLECTIVE ;  /* 0x000000000000791b */ /* 0x003fe20003800000 */
.L_x_8289:
[----:B------:R-:W-:Y:S01]  /*188a0*/  @!PT LDS RZ, [RZ] ;  /* 0x00000000fffff984 */ /* 0x000fe20000000800 */
[----:B------:R-:W-:Y:S01]  /*188b0*/  @!PT LDS RZ, [RZ] ;  /* 0x00000000fffff984 */ /* 0x000fe20000000800 */
[----:B------:R-:W-:Y:S01]  /*188c0*/  @!PT LDS RZ, [RZ] ;  /* 0x00000000fffff984 */ /* 0x000fe20000000800 */
[----:B------:R0:W-:Y:S04]  /*188d0*/  @!P2 LDGSTS.E.BYPASS.LTC128B.128 [R9+0x10400], desc[UR50][R6.64], !P0 ;  /* 0x104000000609afae */ /* 0x0001e8000c101d72 */
[----:B------:R0:W-:Y:S01]  /*188e0*/  @!P2 LDGSTS.E.BYPASS.LTC128B.128 [R9+0x14400], desc[UR50][R6.64+0x80], !P1 ;  /* 0x144000800609afae */ /* 0x0001e2000c901d72 */
[----:B------:R-:W-:Y:S01]  /*188f0*/  ISETP.GE.AND P2, PT, R5, R2, PT ;  /* 0x000000020500720c */ /* 0x000fe20003f46270 */
[----:B------:R-:W-:Y:S02]  /*18900*/  IMAD.MOV.U32 R13, RZ, RZ, R3 ;  /* 0x000000ffff0d7224 */ /* 0x000fe400078e0003 */
[----:B------:R-:W-:Y:S02]  /*18910*/  IMAD.MOV.U32 R12, RZ, RZ, 0x2 ;  /* 0x00000002ff0c7424 */ /* 0x000fe400078e00ff */
[----:B------:R-:W-:-:S08]  /*18920*/  IMAD.MOV.U32 R5, RZ, RZ, R14 ;  /* 0x000000ffff057224 */ /* 0x000fd000078e000e */
[----:B0-----:R-:W-:Y:S05]  /*18930*/  WARPSYNC.COLLECTIVE R15, `(.L_x_8290) ;  /* 0x000000000f087348 */ /* 0x001fea0003c00000 */
[----:B------:R1:W2:Y:S02]  /*18940*/  SHFL.IDX P6, R14, R13, R12, R11 ;  /* 0x0000000c0d0e7389 */ /* 0x0002a400000c000b */
[----:B012---:R-:W-:Y:S01]  /*18950*/  ENDCOLLECTIVE ;  /* 0x000000000000791b */ /* 0x007fe20003800000 */
.L_x_8290:
[----:B------:R-:W-:Y:S01]  /*18960*/  @!P2 LEA R7, P3, R10, R5, 0x1 ;  /* 0x000000050a07a211 */ /* 0x000fe200078608ff */
[----:B------:R-:W-:-:S04]  /*18970*/  VIADD R5, R0, 0x20 ;  /* 0x0000002000057836 */ /* 0x000fc80000000000 */
        /* <DEDUP_REMOVED lines=9> */
[----:B------:R0:W-:Y:S01]  /*18a10*/  @!P2 LDGSTS.E.BYPASS.LTC128B.128 [R9+0x14c00], desc[UR50][R6.64+0x80], !P1 ;  /* 0x14c000800609afae */ /* 0x0001e2000c901d72 */
[----:B------:R-:W-:Y:S01]  /*18a20*/  ISETP.GE.AND P2, PT, R5, R2, PT ;  /* 0x000000020500720c */ /* 0x000fe20003f46270 */
[----:B0-----:R-:W-:-:S12]  /*18a30*/  IMAD.MOV.U32 R6, RZ, RZ, R14 ;  /* 0x000000ffff067224 */ /* 0x001fd800078e000e */
[----:B------:R-:W-:Y:S05]  /*18a40*/  WARPSYNC.COLLECTIVE R15, `(.L_x_8291) ;  /* 0x000000000f087348 */ /* 0x000fea0003c00000 */
[----:B------:R0:W1:Y:S02]  /*18a50*/  SHFL.IDX P6, R14, R13, R12, R11 ;  /* 0x0000000c0d0e7389 */ /* 0x00006400000c000b */
[----:B01----:R-:W-:Y:S01]  /*18a60*/  ENDCOLLECTIVE ;  /* 0x000000000000791b */ /* 0x003fe20003800000 */
.L_x_8291:
[----:B------:R-:W-:Y:S02]  /*18a70*/  IMAD.MOV.U32 R13, RZ, RZ, R3 ;  /* 0x000000ffff0d7224 */ /* 0x000fe400078e0003 */
[----:B------:R-:W-:Y:S02]  /*18a80*/  IMAD.MOV.U32 R12, RZ, RZ, 0x3 ;  /* 0x00000003ff0c7424 */ /* 0x000fe400078e00ff */
[----:B------:R-:W-:-:S07]  /*18a90*/  IMAD.MOV.U32 R5, RZ, RZ, R14 ;  /* 0x000000ffff057224 */ /* 0x000fce00078e000e */
[----:B------:R-:W-:Y:S05]  /*18aa0*/  WARPSYNC.COLLECTIVE R15, `(.L_x_8292) ;  /* 0x000000000f087348 */ /* 0x000fea0003c00000 */
[----:B------:R0:W1:Y:S02]  /*18ab0*/  SHFL.IDX P6, R14, R13, R12, R11 ;  /* 0x0000000c0d0e7389 */ /* 0x00006400000c000b */
[----:B01----:R-:W-:Y:S01]  /*18ac0*/  ENDCOLLECTIVE ;  /* 0x000000000000791b */ /* 0x003fe20003800000 */
.L_x_8292:
        /* <DEDUP_REMOVED lines=16> */
.L_x_8293:
[----:B------:R-:W-:Y:S02]  /*18bd0*/  IMAD.MOV.U32 R13, RZ, RZ, R3 ;  /* 0x000000ffff0d7224 */ /* 0x000fe400078e0003 */
[----:B------:R-:W-:Y:S02]  /*18be0*/  IMAD.MOV.U32 R12, RZ, RZ, 0x4 ;  /* 0x00000004ff0c7424 */ /* 0x000fe400078e00ff */
[----:B------:R-:W-:-:S07]  /*18bf0*/  IMAD.MOV.U32 R5, RZ, RZ, R14 ;  /* 0x000000ffff057224 */ /* 0x000fce00078e000e */
[----:B------:R-:W-:Y:S05]  /*18c00*/  WARPSYNC.COLLECTIVE R15, `(.L_x_8294) ;  /* 0x000000000f087348 */ /* 0x000fea0003c00000 */
[----:B------:R0:W1:Y:S02]  /*18c10*/  SHFL.IDX P6, R14, R13, R12, R11 ;  /* 0x0000000c0d0e7389 */ /* 0x00006400000c000b */
[----:B01----:R-:W-:Y:S01]  /*18c20*/  ENDCOLLECTIVE ;  /* 0x000000000000791b */ /* 0x003fe20003800000 */
.L_x_8294:
        /* <DEDUP_REMOVED lines=16> */
.L_x_8295:
[----:B------:R-:W-:Y:S02]  /*18d30*/  IMAD.MOV.U32 R13, RZ, RZ, R3 ;  /* 0x000000ffff0d7224 */ /* 0x000fe400078e0003 */
[----:B------:R-:W-:Y:S02]  /*18d40*/  IMAD.MOV.U32 R12, RZ, RZ, 0x5 ;  /* 0x00000005ff0c7424 */ /* 0x000fe400078e00ff */
[----:B------:R-:W-:-:S07]  /*18d50*/  IMAD.MOV.U32 R5, RZ, RZ, R14 ;  /* 0x000000ffff057224 */ /* 0x000fce00078e000e */
[----:B------:R-:W-:Y:S05]  /*18d60*/  WARPSYNC.COLLECTIVE R15, `(.L_x_8296) ;  /* 0x000000000f087348 */ /* 0x000fea0003c00000 */
[----:B------:R0:W1:Y:S02]  /*18d70*/  SHFL.IDX P6, R14, R13, R12, R11 ;  /* 0x0000000c0d0e7389 */ /* 0x00006400000c000b */
[----:B01----:R-:W-:Y:S01]  /*18d80*/  ENDCOLLECTIVE ;  /* 0x000000000000791b */ /* 0x003fe20003800000 */
.L_x_8296:
        /* <DEDUP_REMOVED lines=16> */
.L_x_8297:
[----:B------:R-:W-:Y:S02]  /*18e90*/  IMAD.MOV.U32 R13, RZ, RZ, R3 ;  /* 0x000000ffff0d7224 */ /* 0x000fe400078e0003 */
[----:B------:R-:W-:Y:S02]  /*18ea0*/  IMAD.MOV.U32 R12, RZ, RZ, 0x6 ;  /* 0x00000006ff0c7424 */ /* 0x000fe400078e00ff */
[----:B------:R-:W-:-:S07]  /*18eb0*/  IMAD.MOV.U32 R5, RZ, RZ, R14 ;  /* 0x000000ffff057224 */ /* 0x000fce00078e000e */
[----:B------:R-:W-:Y:S05]  /*18ec0*/  WARPSYNC.COLLECTIVE R15, `(.L_x_8298) ;  /* 0x000000000f087348 */ /* 0x000fea0003c00000 */
[----:B------:R0:W1:Y:S02]  /*18ed0*/  SHFL.IDX P6, R14, R13, R12, R11 ;  /* 0x0000000c0d0e7389 */ /* 0x00006400000c000b */
[----:B01----:R-:W-:Y:S01]  /*18ee0*/  ENDCOLLECTIVE ;  /* 0x000000000000791b */ /* 0x003fe20003800000 */
.L_x_8298:
[----:B------:R-:W-:-:S05]  /*18ef0*/  @!P2 LEA R5, P3, R10, R5, 0x1 ;  /* 0x000000050a05a211 */ /* 0x000fca00078608ff */
[----:B------:R-:W-:-:S04]  /*18f00*/  @!P2 IMAD.X R6, RZ, RZ, R6, P3 ;  /* 0x000000ffff06a224 */ /* 0x000fc800018e0606 */
[----:B------:R-:W-:Y:S02]  /*18f10*/  @!P2 IMAD.MOV.U32 R7, RZ, RZ, R6 ;  /* 0x000000ffff07a224 */ /* 0x000fe400078e0006 */
[----:B------:R-:W-:Y:S02]  /*18f20*/  @!P2 IMAD.MOV.U32 R6, RZ, RZ, R5 ;  /* 0x000000ffff06a224 */ /* 0x000fe400078e0005 */
[----:B------:R-:W-:-:S03]  /*18f30*/  IMAD.MOV.U32 R13, RZ, RZ, R4 ;  /* 0x000000ffff0d7224 */ /* 0x000fc600078e0004 */
[----:B------:R-:W-:Y:S01]  /*18f40*/  @!PT LDS RZ, [RZ] ;  /* 0x00000000fffff984 */ /* 0x000fe20000000800 */
[----:B------:R-:W-:Y:S01]  /*18f50*/  @!PT LDS RZ, [RZ] ;  /* 0x00000000fffff984 */ /* 0x000fe20000000800 */
[----:B------:R-:W-:Y:S01]  /*18f60*/  @!PT LDS RZ, [RZ] ;  /* 0x00000000fffff984 */ /* 0x000fe20000000800 */
[----:B------:R-:W-:Y:S04]  /*18f70*/  @!P2 LDGSTS.E.BYPASS.LTC128B.128 [R9+0x12c00], desc[UR50][R6.64], !P0 ;  /* 0x12c000000609afae */ /* 0x000fe8000c101d72 */
[----:B------:R0:W-:Y:S02]  /*18f80*/  @!P2 LDGSTS.E.BYPASS.LTC128B.128 [R9+0x16c00], desc[UR50][R6.64+0x80], !P1 ;  /* 0x16c000800609afae */ /* 0x0001e4000c901d72 */
[----:B0-----:R-:W-:-:S07]  /*18f90*/  IMAD.MOV.U32 R6, RZ, RZ, R14 ;  /* 0x000000ffff067224 */ /* 0x001fce00078e000e */
[----:B------:R-:W-:Y:S05]  /*18fa0*/  WARPSYNC.COLLECTIVE R15, `(.L_x_8299) ;  /* 0x000000000f087348 */ /* 0x000fea0003c00000 */
[----:B------:R0:W1:Y:S02]  /*18fb0*/  SHFL.IDX P6, R14, R13, R12, R11 ;  /* 0x0000000c0d0e7389 */ /* 0x00006400000c000b */
[----:B01----:R-:W-:Y:S01]  /*18fc0*/  ENDCOLLECTIVE ;  /* 0x000000000000791b */ /* 0x003fe20003800000 */
.L_x_8299:
[----:B------:R-:W-:-:S05]  /*18fd0*/  VIADD R7, R0, 0x60 ;  /* 0x0000006000077836 */ /* 0x000fca0000000000 */
[----:B------:R-:W-:Y:S01]  /*18fe0*/  ISETP.GE.AND P2, PT, R7, R2, PT ;  /* 0x000000020700720c */ /* 0x000fe20003f46270 */
[----:B------:R-:W-:Y:S02]  /*18ff0*/  IMAD.MOV.U32 R13, RZ, RZ, R3 ;  /* 0x000000ffff0d7224 */ /* 0x000fe400078e0003 */
[----:B------:R-:W-:Y:S02]  /*19000*/  IMAD.MOV.U32 R12, RZ, RZ, 0x7 ;  /* 0x00000007ff0c7424 */ /* 0x000fe400078e00ff */
[----:B------:R-:W-:-:S08]  /*19010*/  IMAD.MOV.U32 R5, RZ, RZ, R14 ;  /* 0x000000ffff057224 */ /* 0x000fd000078e000e */
[----:B------:R-:W-:Y:S05]  /*19020*/  WARPSYNC.COLLECTIVE R15, `(.L_x_8300) ;  /* 0x000000000f087348 */ /* 0x000fea0003c00000 */
[----:B------:R0:W1:Y:S02]  /*19030*/  SHFL.IDX P6, R14, R13, R12, R11 ;  /* 0x0000000c0d0e7389 */ /* 0x00006400000c000b */
[----:B01----:R-:W-:Y:S01]  /*19040*/  ENDCOLLECTIVE ;  /* 0x000000000000791b */ /* 0x003fe20003800000 */
.L_x_8300:
        /* <DEDUP_REMOVED lines=14> */
.L_x_8301:
[----:B------:R-:W-:Y:S01]  /*19130*/  IMAD.MOV.U32 R4, RZ, RZ, R14 ;  /* 0x000000ffff047224 */ /* 0x000fe200078e000e */
[----:B------:R-:W-:Y:S06]  /*19140*/  BRA `(.L_x_8302) ;  /* 0xffffffb800287947 */ /* 0x000fec000383ffff */
.L_x_8191:
[----:B0-----:R-:W3:Y:S02]  /*19150*/  LDL R2, [R1] ;  /* 0x0000000001027983 */ /* 0x001ee40000100800 */
[----:B---3--:R0:W1:Y:S02]  /*19160*/  SYNCS.PHASECHK.TRANS64.TRYWAIT P0, [R2+URZ+0x28820], R0 ;  /* 0x02882000020075a7 */ /* 0x008064000800017f */
[----:B-1----:R-:W-:Y:S05]  /*19170*/  @!P0 NANOSLEEP.SYNCS 0x989680 ;  /* 0x009896800000895d */ /* 0x002fea0003900000 */
[----:B------:R-:W1:Y:S02]  /*19180*/  @!P0 SYNCS.PHASECHK.TRANS64 P0, [R2+URZ+0x28820], R0 ;  /* 0x02882000020085a7 */ /* 0x000e64000800007f */
[----:B-1----:R-:W-:Y:S05]  /*19190*/  @!P0 BRA `(.L_x_8191) ;  /* 0xfffffffc00ec8947 */ /* 0x002fea000383ffff */
[----:B------:R-:W-:Y:S05]  /*191a0*/  BRA `(.L_x_8303) ;  /* 0xffffffb8009c7947 */ /* 0x000fea000383ffff */
.L_x_8200:
[----:B-1----:R1:W2:Y:S02]  /*191b0*/  SYNCS.PHASECHK.TRANS64.TRYWAIT P0, [R3+URZ+0x28840], R2 ;  /* 0x02884002030075a7 */ /* 0x0022a4000800017f */
[----:B--2---:R-:W-:Y:S05]  /*191c0*/  @!P0 NANOSLEEP.SYNCS 0x989680 ;  /* 0x009896800000895d */ /* 0x004fea0003900000 */
[----:B------:R-:W2:Y:S02]  /*191d0*/  @!P0 SYNCS.PHASECHK.TRANS64 P0, [R3+URZ+0x28840], R2 ;  /* 0x02884002030085a7 */ /* 0x000ea4000800007f */
[----:B--2---:R-:W-:Y:S05]  /*191e0*/  @!P0 BRA `(.L_x_8200) ;  /* 0xfffffffc00f08947 */ /* 0x004fea000383ffff */
[----:B------:R-:W-:Y:S05]  /*191f0*/  BRA `(.L_x_8304) ;  /* 0xffffffbc00687947 */ /* 0x000fea000383ffff */
.L_x_8206:
[----:B0-----:R0:W1:Y:S02]  /*19200*/  SYNCS.PHASECHK.TRANS64.TRYWAIT P0, [R3+URZ+0x60], R2 ;  /* 0x00006002030075a7 */ /* 0x001064000800017f */
[----:B-1----:R-:W-:Y:S05]  /*19210*/  @!P0 NANOSLEEP.SYNCS 0x989680 ;  /* 0x009896800000895d */ /* 0x002fea0003900000 */
[----:B------:R-:W1:Y:S02]  /*19220*/  @!P0 SYNCS.PHASECHK.TRANS64 P0, [R3+URZ+0x60], R2 ;  /* 0x00006002030085a7 */ /* 0x000e64000800007f */
[----:B-1----:R-:W-:Y:S05]  /*19230*/  @!P0 BRA `(.L_x_8206) ;  /* 0xfffffffc00f08947 */ /* 0x002fea000383ffff */
[----:B------:R-:W-:Y:S05]  /*19240*/  BRA `(.L_x_8305) ;  /* 0xffffffc000447947 */ /* 0x000fea000383ffff */
.L_x_8215:
[----:B--2---:R2:W3:Y:S02]  /*19250*/  SYNCS.PHASECHK.TRANS64.TRYWAIT P0, [R3+URZ+0x28840], R2 ;  /* 0x02884002030075a7 */ /* 0x0044e4000800017f */
[----:B---3--:R-:W-:Y:S05]  /*19260*/  @!P0 NANOSLEEP.SYNCS 0x989680 ;  /* 0x009896800000895d */ /* 0x008fea0003900000 */
[----:B------:R-:W3:Y:S02]  /*19270*/  @!P0 SYNCS.PHASECHK.TRANS64 P0, [R3+URZ+0x28840], R2 ;  /* 0x02884002030085a7 */ /* 0x000ee4000800007f */
[----:B---3--:R-:W-:Y:S05]  /*19280*/  @!P0 BRA `(.L_x_8215) ;  /* 0xfffffffc00f08947 */ /* 0x008fea000383ffff */
[----:B------:R-:W-:Y:S05]  /*19290*/  BRA `(.L_x_8306) ;  /* 0xffffffc400ec7947 */ /* 0x000fea000383ffff */
.L_x_8221:
[----:B0-----:R0:W2:Y:S02]  /*192a0*/  SYNCS.PHASECHK.TRANS64.TRYWAIT P0, [R2+URZ+0x60], R3 ;  /* 0x00006003020075a7 */ /* 0x0010a4000800017f */
[----:B--2---:R-:W-:Y:S05]  /*192b0*/  @!P0 NANOSLEEP.SYNCS 0x989680 ;  /* 0x009896800000895d */ /* 0x004fea0003900000 */
[----:B------:R-:W2:Y:S02]  /*192c0*/  @!P0 SYNCS.PHASECHK.TRANS64 P0, [R2+URZ+0x60], R3 ;  /* 0x00006003020085a7 */ /* 0x000ea4000800007f */
[----:B--2---:R-:W-:Y:S05]  /*192d0*/  @!P0 BRA `(.L_x_8221) ;  /* 0xfffffffc00f08947 */ /* 0x004fea000383ffff */
[----:B------:R-:W-:Y:S05]  /*192e0*/  BRA `(.L_x_8307) ;  /* 0xffffffc800c87947 */ /* 0x000fea000383ffff */
.L_x_8230:
[----:B----4-:R4:W0:Y:S02]  /*192f0*/  SYNCS.PHASECHK.TRANS64.TRYWAIT P0, [R2+URZ+0x28840], R3 ;  /* 0x02884003020075a7 */ /* 0x010824000800017f */
[----:B0-----:R-:W-:Y:S05]  /*19300*/  @!P0 NANOSLEEP.SYNCS 0x989680 ;  /* 0x009896800000895d */ /* 0x001fea0003900000 */
[----:B------:R-:W0:Y:S02]  /*19310*/  @!P0 SYNCS.PHASECHK.TRANS64 P0, [R2+URZ+0x28840], R3 ;  /* 0x02884003020085a7 */ /* 0x000e24000800007f */
[----:B0-----:R-:W-:Y:S05]  /*19320*/  @!P0 BRA `(.L_x_8230) ;  /* 0xfffffffc00f08947 */ /* 0x001fea000383ffff */
[----:B------:R-:W-:Y:S05]  /*19330*/  BRA `(.L_x_8308) ;  /* 0xffffffd000387947 */ /* 0x000fea000383ffff */
.L_x_8236:
[----:B0-----:R0:W2:Y:S02]  /*19340*/  SYNCS.PHASECHK.TRANS64.TRYWAIT P0, [R2+URZ+0x60], R5 ;  /* 0x00006005020075a7 */ /* 0x0010a4000800017f */
[----:B--2---:R-:W-:Y:S05]  /*19350*/  @!P0 NANOSLEEP.SYNCS 0x989680 ;  /* 0x009896800000895d */ /* 0x004fea0003900000 */
[----:B------:R-:W2:Y:S02]  /*19360*/  @!P0 SYNCS.PHASECHK.TRANS64 P0, [R2+URZ+0x60], R5 ;  /* 0x00006005020085a7 */ /* 0x000ea4000800007f */
[----:B--2---:R-:W-:Y:S05]  /*19370*/  @!P0 BRA `(.L_x_8236) ;  /* 0xfffffffc00f08947 */ /* 0x004fea000383ffff */
[----:B------:R-:W-:Y:S05]  /*19380*/  BRA `(.L_x_8309) ;  /* 0xffffffd400147947 */ /* 0x000fea000383ffff */
.L_x_8247:
[----:B----4-:R4:W0:Y:S02]  /*19390*/  SYNCS.PHASECHK.TRANS64.TRYWAIT P0, [R0+URZ+0x28860], R3 ;  /* 0x02886003000075a7 */ /* 0x010824000800017f */
[----:B0-----:R-:W-:Y:S05]  /*193a0*/  @!P0 NANOSLEEP.SYNCS 0x989680 ;  /* 0x009896800000895d */ /* 0x001fea0003900000 */
[----:B------:R-:W0:Y:S02]  /*193b0*/  @!P0 SYNCS.PHASECHK.TRANS64 P0, [R0+URZ+0x28860], R3 ;  /* 0x02886003000085a7 */ /* 0x000e24000800007f */
[----:B0-----:R-:W-:Y:S05]  /*193c0*/  @!P0 BRA `(.L_x_8247) ;  /* 0xfffffffc00f08947 */ /* 0x001fea000383ffff */
[----:B------:R-:W-:Y:S05]  /*193d0*/  BRA `(.L_x_8310) ;  /* 0xffffffd800687947 */ /* 0x000fea000383ffff */
.L_x_8254:
[----:B------:R-:W-:Y:S01]  /*193e0*/  BSSY B0, `(.L_x_8311) ;  /* 0x0000008000007945 */ /* 0x000fe20003800000 */
[----:B------:R-:W-:Y:S02]  /*193f0*/  IMAD.MOV.U32 R13, RZ, RZ, R16 ;  /* 0x000000ffff0d7224 */ /* 0x000fe400078e0010 */
[----:B------:R-:W-:Y:S02]  /*19400*/  IMAD.MOV.U32 R12, RZ, RZ, RZ ;  /* 0x000000ffff0c7224 */ /* 0x000fe400078e00ff */
[----:B------:R-:W-:Y:S02]  /*19410*/  IMAD.MOV.U32 R11, RZ, RZ, 0x1f ;  /* 0x0000001fff0b7424 */ /* 0x000fe400078e00ff */
[----:B------:R-:W-:-:S07]  /*19420*/  IMAD.MOV.U32 R15, RZ, RZ, -0x1 ;  /* 0xffffffffff0f7424 */ /* 0x000fce00078e00ff */
[----:B01-3--:R-:W-:Y:S05]  /*19430*/  WARPSYNC.COLLECTIVE R15, `(.L_x_8312) ;  /* 0x000000000f087348 */ /* 0x00bfea0003c00000 */
[----:B------:R2:W4:Y:S02]  /*19440*/  SHFL.IDX P6, R14, R13, R12, R11 ;  /* 0x0000000c0d0e7389 */ /* 0x00052400000c000b */
[----:B01234-:R-:W-:Y:S01]  /*19450*/  ENDCOLLECTIVE ;  /* 0x000000000000791b */ /* 0x01ffe20003800000 */
.L_x_8312:
[----:B------:R-:W-:Y:S05]  /*19460*/  BSYNC B0 ;  /* 0x0000000000007941 */ /* 0x000fea0003800000 */
.L_x_8311:
        /* <DEDUP_REMOVED lines=9> */
.L_x_8313:
        /* <DEDUP_REMOVED lines=18> */
.L_x_8314:
[----:B------:R-:W-:Y:S01]  /*19620*/  IMAD.MOV.U32 R12, RZ, RZ, 0x2 ;  /* 0x00000002ff0c7424 */ /* 0x000fe200078e00ff */
[----:B------:R-:W-:-:S05]  /*19630*/  SEL R7, R14, RZ, P1 ;  /* 0x000000ff0e077207 */ /* 0x000fca0000800000 */
[----:B------:R-:W-:-:S04]  /*19640*/  IMAD.IADD R3, R2, 0x1, R7 ;  /* 0x0000000102037824 */ /* 0x000fc800078e0207 */
[----:B------:R-:W-:-:S07]  /*19650*/  IMAD.MOV.U32 R13, RZ, RZ, R3 ;  /* 0x000000ffff0d7224 */ /* 0x000fce00078e0003 */
[----:B------:R-:W-:Y:S05]  /*19660*/  WARPSYNC.COLLECTIVE R15, `(.L_x_8315) ;  /* 0x000000000f087348 */ /* 0x000fea0003c00000 */
[----:B------:R0:W1:Y:S02]  /*19670*/  SHFL.UP P6, R14, R13, R12, R11 ;  /* 0x0400000c0d0e7389 */ /* 0x00006400000c000b */
[----:B01----:R-:W-:Y:S01]  /*19680*/  ENDCOLLECTIVE ;  /* 0x000000000000791b */ /* 0x003fe20003800000 */
.L_x_8315:
[----:B------:R-:W-:Y:S01]  /*19690*/  IMAD.MOV.U32 R12, RZ, RZ, 0x4 ;  /* 0x00000004ff0c7424 */ /* 0x000fe200078e00ff */
[----:B------:R-:W-:-:S05]  /*196a0*/  SEL R14, R14, RZ, P2 ;  /* 0x000000ff0e0e7207 */ /* 0x000fca0001000000 */
[----:B------:R-:W-:-:S04]  /*196b0*/  IMAD.IADD R3, R3, 0x1, R14 ;  /* 0x0000000103037824 */ /* 0x000fc800078e020e */
[----:B------:R-:W-:-:S07]  /*196c0*/  IMAD.MOV.U32 R13, RZ, RZ, R3 ;  /* 0x000000ffff0d7224 */ /* 0x000fce00078e0003 */
[----:B------:R-:W-:Y:S05]  /*196d0*/  WARPSYNC.COLLECTIVE R15, `(.L_x_8316) ;  /* 0x000000000f087348 */ /* 0x000fea0003c00000 */
[----:B------:R0:W1:Y:S02]  /*196e0*/  SHFL.UP P6, R14, R13, R12, R11 ;  /* 0x0400000c0d0e7389 */ /* 0x00006400000c000b */
[----:B01----:R-:W-:Y:S01]  /*196f0*/  ENDCOLLECTIVE ;  /* 0x000000000000791b */ /* 0x003fe20003800000 */
.L_x_8316:
[----:B------:R-:W-:Y:S01]  /*19700*/  IMAD.MOV.U32 R12, RZ, RZ, 0x8 ;  /* 0x00000008ff0c7424 */ /* 0x000fe200078e00ff */
[----:B------:R-:W-:-:S05]  /*19710*/  SEL R14, R14, RZ, P3 ;  /* 0x000000ff0e0e7207 */ /* 0x000fca0001800000 */
[----:B------:R-:W-:-:S04]  /*19720*/  IMAD.IADD R3, R3, 0x1, R14 ;  /* 0x0000000103037824 */ /* 0x000fc800078e020e */
[----:B------:R-:W-:-:S07]  /*19730*/  IMAD.MOV.U32 R13, RZ, RZ, R3 ;  /* 0x000000ffff0d7224 */ /* 0x000fce00078e0003 */
[----:B------:R-:W-:Y:S05]  /*19740*/  WARPSYNC.COLLECTIVE R15, `(.L_x_8317) ;  /* 0x000000000f087348 */ /* 0x000fea0003c00000 */
[----:B------:R0:W1:Y:S02]  /*19750*/  SHFL.UP P6, R14, R13, R12, R11 ;  /* 0x0400000c0d0e7389 */ /* 0x00006400000c000b */
[----:B01----:R-:W-:Y:S01]  /*19760*/  ENDCOLLECTIVE ;  /* 0x000000000000791b */ /* 0x003fe20003800000 */
.L_x_8317:
[----:B------:R-:W-:Y:S01]  /*19770*/  IMAD.MOV.U32 R12, RZ, RZ, 0x10 ;  /* 0x00000010ff0c7424 */ /* 0x000fe200078e00ff */
[----:B------:R-:W-:-:S05]  /*19780*/  SEL R14, R14, RZ, P4 ;  /* 0x000000ff0e0e7207 */ /* 0x000fca0002000000 */
[----:B------:R-:W-:-:S04]  /*19790*/  IMAD.IADD R3, R3, 0x1, R14 ;  /* 0x0000000103037824 */ /* 0x000fc800078e020e */
[----:B------:R-:W-:-:S07]  /*197a0*/  IMAD.MOV.U32 R13, RZ, RZ, R3 ;  /* 0x000000ffff0d7224 */ /* 0x000fce00078e0003 */
[----:B------:R-:W-:Y:S05]  /*197b0*/  WARPSYNC.COLLECTIVE R15, `(.L_x_8318) ;  /* 0x000000000f087348 */ /* 0x000fea0003c00000 */
[----:B------:R0:W1:Y:S02]  /*197c0*/  SHFL.UP P6, R14, R13, R12, R11 ;  /* 0x0400000c0d0e7389 */ /* 0x00006400000c000b */
[----:B01----:R-:W-:Y:S01]  /*197d0*/  ENDCOLLECTIVE ;  /* 0x000000000000791b */ /* 0x003fe20003800000 */
.L_x_8318:
        /* <DEDUP_REMOVED lines=8> */
.L_x_8319:
[----:B------:R-:W-:Y:S05]  /*19860*/  BRA `(.L_x_8320) ;  /* 0xffffffd800fc7947 */ /* 0x000fea000383ffff */
.L_x_8259:
        /* <DEDUP_REMOVED lines=8> */
.L_x_8322:
[----:B------:R-:W-:Y:S05]  /*198f0*/  BSYNC B0 ;  /* 0x0000000000007941 */ /* 0x000fea0003800000 */
.L_x_8321:
        /* <DEDUP_REMOVED lines=9> */
.L_x_8323:
[----:B------:R-:W-:Y:S01]  /*19990*/  IMAD.MOV.U32 R12, RZ, RZ, 0x4 ;  /* 0x00000004ff0c7424 */ /* 0x000fe200078e00ff */
[----:B------:R-:W-:-:S05]  /*199a0*/  SEL R14, R14, RZ, P2 ;  /* 0x000000ff0e0e7207 */ /* 0x000fca0001000000 */
[----:B------:R-:W-:-:S04]  /*199b0*/  IMAD.IADD R3, R3, 0x1, R14 ;  /* 0x0000000103037824 */ /* 0x000fc800078e020e */
[----:B------:R-:W-:-:S07]  /*199c0*/  IMAD.MOV.U32 R13, RZ, RZ, R3 ;  /* 0x000000ffff0d7224 */ /* 0x000fce00078e0003 */
[----:B------:R-:W-:Y:S05]  /*199d0*/  WARPSYNC.COLLECTIVE R15, `(.L_x_8324) ;  /* 0x000000000f087348 */ /* 0x000fea0003c00000 */
[----:B------:R0:W1:Y:S02]  /*199e0*/  SHFL.UP P6, R14, R13, R12, R11 ;  /* 0x0400000c0d0e7389 */ /* 0x00006400000c000b */
[----:B01----:R-:W-:Y:S01]  /*199f0*/  ENDCOLLECTIVE ;  /* 0x000000000000791b */ /* 0x003fe20003800000 */
.L_x_8324:
[----:B------:R-:W-:Y:S01]  /*19a00*/  IMAD.MOV.U32 R12, RZ, RZ, 0x8 ;  /* 0x00000008ff0c7424 */ /* 0x000fe200078e00ff */
[----:B------:R-:W-:-:S05]  /*19a10*/  SEL R14, R14, RZ, P3 ;  /* 0x000000ff0e0e7207 */ /* 0x000fca0001800000 */
[----:B------:R-:W-:-:S04]  /*19a20*/  IMAD.IADD R3, R3, 0x1, R14 ;  /* 0x0000000103037824 */ /* 0x000fc800078e020e */
[----:B------:R-:W-:-:S07]  /*19a30*/  IMAD.MOV.U32 R13, RZ, RZ, R3 ;  /* 0x000000ffff0d7224 */ /* 0x000fce00078e0003 */
[----:B------:R-:W-:Y:S05]  /*19a40*/  WARPSYNC.COLLECTIVE R15, `(.L_x_8325) ;  /* 0x000000000f087348 */ /* 0x000fea0003c00000 */
[----:B------:R0:W1:Y:S02]  /*19a50*/  SHFL.UP P6, R14, R13, R12, R11 ;  /* 0x0400000c0d0e7389 */ /* 0x00006400000c000b */
[----:B01----:R-:W-:Y:S01]  /*19a60*/  ENDCOLLECTIVE ;  /* 0x000000000000791b */ /* 0x003fe20003800000 */
.L_x_8325:
[----:B------:R-:W-:Y:S01]  /*19a70*/  IMAD.MOV.U32 R12, RZ, RZ, 0x10 ;  /* 0x00000010ff0c7424 */ /* 0x000fe200078e00ff */
[----:B------:R-:W-:-:S05]  /*19a80*/  SEL R14, R14, RZ, P4 ;  /* 0x000000ff0e0e7207 */ /* 0x000fca0002000000 */
[----:B------:R-:W-:-:S04]  /*19a90*/  IMAD.IADD R3, R3, 0x1, R14 ;  /* 0x0000000103037824 */ /* 0x000fc800078e020e */
[----:B------:R-:W-:-:S07]  /*19aa0*/  IMAD.MOV.U32 R13, RZ, RZ, R3 ;  /* 0x000000ffff0d7224 */ /* 0x000fce00078e0003 */
[----:B------:R-:W-:Y:S05]  /*19ab0*/  WARPSYNC.COLLECTIVE R15, `(.L_x_8326) ;  /* 0x000000000f087348 */ /* 0x000fea0003c00000 */
[----:B------:R0:W1:Y:S02]  /*19ac0*/  SHFL.UP P6, R14, R13, R12, R11 ;  /* 0x0400000c0d0e7389 */ /* 0x00006400000c000b */
[----:B01----:R-:W-:Y:S01]  /*19ad0*/  ENDCOLLECTIVE ;  /* 0x000000000000791b */ /* 0x003fe20003800000 */
.L_x_8326:
        /* <DEDUP_REMOVED lines=8> */
.L_x_8327:
[----:B------:R-:W-:Y:S05]  /*19b60*/  BRA `(.L_x_8328) ;  /* 0xffffffd800d87947 */ /* 0x000fea000383ffff */
.L_x_8261:
[----:B------:R-:W-:Y:S01]  /*19b70*/  BSSY B0, `(.L_x_8329) ;  /* 0x0000006000007945 */ /* 0x000fe20003800000 */
[----:B------:R-:W-:Y:S01]  /*19b80*/  PLOP3.LUT P6, PT, P6, PT, PT, 0x8, 0x0 ;  /* 0x000000000000781c */ /* 0x000fe200037ce170 */
[----:B------:R-:W-:-:S12]  /*19b90*/  IMAD.MOV.U32 R15, RZ, RZ, -0x1 ;  /* 0xffffffffff0f7424 */ /* 0x000fd800078e00ff */
[----:B0123--:R-:W-:Y:S05]  /*19ba0*/  WARPSYNC.COLLECTIVE R15, `(.L_x_8330) ;  /* 0x000000000f087348 */ /* 0x00ffea0003c00000 */
[----:B------:R-:W-:Y:S01]  /*19bb0*/  VOTE.ANY R14, PT, P6 ;  /* 0x00000000000e7806 */ /* 0x000fe200030e0100 */
[----:B0123--:R-:W-:Y:S06]  /*19bc0*/  ENDCOLLECTIVE ;  /* 0x000000000000791b */ /* 0x00ffec0003800000 */
.L_x_8330:
[----:B------:R-:W-:Y:S05]  /*19bd0*/  BSYNC B0 ;  /* 0x0000000000007941 */ /* 0x000fea0003800000 */
.L_x_8329:
        /* <DEDUP_REMOVED lines=9> */
.L_x_8331:
[----:B------:R-:W-:Y:S01]  /*19c70*/  IMAD.MOV.U32 R17, RZ, RZ, R14 ;  /* 0x000000ffff117224 */ /* 0x000fe200078e000e */
[----:B------:R-:W-:Y:S06]  /*19c80*/  BRA `(.L_x_8332) ;  /* 0xffffffd800c87947 */ /* 0x000fec000383ffff */
.L_x_8263:
[----:B------:R-:W-:Y:S01]  /*19c90*/  BSSY B0, `(.L_x_8333) ;  /* 0x0000007000007945 */ /* 0x000fe20003800000 */
[----:B------:R-:W-:Y:S02]  /*19ca0*/  IMAD.MOV.U32 R13, RZ, RZ, R3 ;  /* 0x000000ffff0d7224 */ /* 0x000fe400078e0003 */
[----:B------:R-:W-:Y:S02]  /*19cb0*/  IMAD.MOV.U32 R11, RZ, RZ, 0x1f ;  /* 0x0000001fff0b7424 */ /* 0x000fe400078e00ff */
[----:B------:R-:W-:-:S07]  /*19cc0*/  IMAD.MOV.U32 R15, RZ, RZ, -0x1 ;  /* 0xffffffffff0f7424 */ /* 0x000fce00078e00ff */
[----:B01234-:R-:W-:Y:S05]  /*19cd0*/  WARPSYNC.COLLECTIVE R15, `(.L_x_8334) ;  /* 0x000000000f087348 */ /* 0x01ffea0003c00000 */
[----:B------:R0:W0:Y:S02]  /*19ce0*/  SHFL.IDX P6, R14, R13, R12, R11 ;  /* 0x0000000c0d0e7389 */ /* 0x00002400000c000b */
[----:B01234-:R-:W-:Y:S01]  /*19cf0*/  ENDCOLLECTIVE ;  /* 0x000000000000791b */ /* 0x01ffe20003800000 */
.L_x_8334:
[----:B------:R-:W-:Y:S05]  /*19d00*/  BSYNC B0 ;  /* 0x0000000000007941 */ /* 0x000fea0003800000 */
.L_x_8333:
[----:B------:R-:W-:Y:S01]  /*19d10*/  IMAD.MOV.U32 R5, RZ, RZ, R14 ;  /* 0x000000ffff057224 */ /* 0x000fe200078e000e */
[----:B------:R-:W-:Y:S06]  /*19d20*/  BRA `(.L_x_8262) ;  /* 0xffffffd800bc7947 */ /* 0x000fec000383ffff */
.L_x_8267:
[----:B0-----:R0:W2:Y:S02]  /*19d30*/  SYNCS.PHASECHK.TRANS64.TRYWAIT P0, [R0+URZ+0x28820], R3 ;  /* 0x02882003000075a7 */ /* 0x0010a4000800017f */
[----:B--2---:R-:W-:Y:S05]  /*19d40*/  @!P0 NANOSLEEP.SYNCS 0x989680 ;  /* 0x009896800000895d */ /* 0x004fea0003900000 */
[----:B------:R-:W2:Y:S02]  /*19d50*/  @!P0 SYNCS.PHASECHK.TRANS64 P0, [R0+URZ+0x28820], R3 ;  /* 0x02882003000085a7 */ /* 0x000ea4000800007f */
[----:B--2---:R-:W-:Y:S05]  /*19d60*/  @!P0 BRA `(.L_x_8267) ;  /* 0xfffffffc00f08947 */ /* 0x004fea000383ffff */
[----:B------:R-:W-:Y:S05]  /*19d70*/  BRA `(.L_x_8335) ;  /* 0xffffffe0003c7947 */ /* 0x000fea000383ffff */
.L_x_8268:
        /* <DEDUP_REMOVED lines=8> */
[----:B01-3--:R-:W-:Y:S05]  /*19e00*/  WARPSYNC.COLLECTIVE R15, `(.L_x_8337) ;  /* 0x000000000f087348 */ /* 0x00bfea0003c00000 */
[----:B------:R2:W4:Y:S02]  /*19e10*/  SHFL.IDX P6, R14, R13, R12, R11 ;  /* 0x0000000c0d0e7389 */ /* 0x00052400000c000b */
[----:B01234-:R-:W-:Y:S01]  /*19e20*/  ENDCOLLECTIVE ;  /* 0x000000000000791b */ /* 0x01ffe20003800000 */
.L_x_8337:
[----:B------:R-:W-:Y:S05]  /*19e30*/  BSYNC B0 ;  /* 0x0000000000007941 */ /* 0x000fea0003800000 */
.L_x_8336:
[----:B------:R-:W-:Y:S05]  /*19e40*/  BRA `(.L_x_8338) ;  /* 0xffffffe000247947 */ /* 0x000fea000383ffff */
.L_x_8271:
[----:B------:R-:W-:Y:S01]  /*19e50*/  BSSY B1, `(.L_x_8339) ;  /* 0x0000006000017945 */ /* 0x000fe20003800000 */
[----:B------:R-:W-:-:S07]  /*19e60*/  IMAD.MOV.U32 R15, RZ, RZ, -0x1 ;  /* 0xffffffffff0f7424 */ /* 0x000fce00078e00ff */
[----:B0123--:R-:W-:Y:S05]  /*19e70*/  WARPSYNC.COLLECTIVE R15, `(.L_x_8340) ;  /* 0x000000000f0c7348 */ /* 0x00ffea0003c00000 */
[----:B------:R-:W-:Y:S02]  /*19e80*/  ELECT P6, UR62, PT ;  /* 0x00000000003e782f */ /* 0x000fe400038c0000 */
[----:B------:R-:W-:Y:S01]  /*19e90*/  MOV R14, UR62 ;  /* 0x0000003e000e7c02 */ /* 0x000fe20008000f00 */
[----:B0123--:R-:W-:Y:S10]  /*19ea0*/  ENDCOLLECTIVE ;  /* 0x000000000000791b */ /* 0x00fff40003800000 */
.L_x_8340:
[----:B------:R-:W-:Y:S05]  /*19eb0*/  BSYNC B1 ;  /* 0x0000000000017941 */ /* 0x000fea0003800000 */
.L_x_8339:
[----:B------:R-:W-:Y:S05]  /*19ec0*/  BRA `(.L_x_8341) ;  /* 0xffffffe0001c7947 */ /* 0x000fea000383ffff */
.L_x_8273:
[----:B0-----:R0:W2:Y:S02]  /*19ed0*/  SYNCS.PHASECHK.TRANS64.TRYWAIT P0, [R6+URZ], R5 ;  /* 0x00000005060075a7 */ /* 0x0010a4000800017f */
[----:B--2---:R-:W-:Y:S05]  /*19ee0*/  @!P0 NANOSLEEP.SYNCS 0x989680 ;  /* 0x009896800000895d */ /* 0x004fea0003900000 */
[----:B------:R-:W2:Y:S02]  /*19ef0*/  @!P0 SYNCS.PHASECHK.TRANS64 P0, [R6+URZ], R5 ;  /* 0x00000005060085a7 */ /* 0x000ea4000800007f */
[----:B--2---:R-:W-:Y:S05]  /*19f00*/  @!P0 BRA `(.L_x_8273) ;  /* 0xfffffffc00f08947 */ /* 0x004fea000383ffff */
[----:B------:R-:W-:Y:S05]  /*19f10*/  BRA `(.L_x_8342) ;  /* 0xffffffe000587947 */ /* 0x000fea000383ffff */
.L_x_8274:
[----:B--2---:R2:W3:Y:S02]  /*19f20*/  SYNCS.PHASECHK.TRANS64.TRYWAIT P0, [R7+URZ], R2 ;  /* 0x00000002070075a7 */ /* 0x0044e4000800017f */
[----:B---3--:R-:W-:Y:S05]  /*19f30*/  @!P0 NANOSLEEP.SYNCS 0x989680 ;  /* 0x009896800000895d */ /* 0x008fea0003900000 */
[----:B------:R-:W3:Y:S02]  /*19f40*/  @!P0 SYNCS.PHASECHK.TRANS64 P0, [R7+URZ], R2 ;  /* 0x00000002070085a7 */ /* 0x000ee4000800007f */
[----:B---3--:R-:W-:Y:S05]  /*19f50*/  @!P0 BRA `(.L_x_8274) ;  /* 0xfffffffc00f08947 */ /* 0x008fea000383ffff */
[----:B------:R-:W-:Y:S05]  /*19f60*/  BRA `(.L_x_8343) ;  /* 0xffffffe0004c7947 */ /* 0x000fea000383ffff */
.L_x_8276:
[----:B---3--:R3:W4:Y:S02]  /*19f70*/  SYNCS.PHASECHK.TRANS64.TRYWAIT P0, [R4+URZ], R5 ;  /* 0x00000005040075a7 */ /* 0x008724000800017f */
[----:B----4-:R-:W-:Y:S05]  /*19f80*/  @!P0 NANOSLEEP.SYNCS 0x989680 ;  /* 0x009896800000895d */ /* 0x010fea0003900000 */
[----:B------:R-:W4:Y:S02]  /*19f90*/  @!P0 SYNCS.PHASECHK.TRANS64 P0, [R4+URZ], R5 ;  /* 0x00000005040085a7 */ /* 0x000f24000800007f */
[----:B----4-:R-:W-:Y:S05]  /*19fa0*/  @!P0 BRA `(.L_x_8276) ;  /* 0xfffffffc00f08947 */ /* 0x010fea000383ffff */
[----:B------:R-:W-:Y:S05]  /*19fb0*/  BRA `(.L_x_8344) ;  /* 0xffffffe000547947 */ /* 0x000fea000383ffff */
.L_x_8345:
        /* <DEDUP_REMOVED lines=12> */
.L_x_15318:


//--------------------- .text._ZN7cutlass13device_kernelIN5flash11enable_sm90INS1_16FlashAttnFwdSm90INS1_25CollectiveMainloopFwdSm90ILi2EN4cute5tupleIJNS5_1CILi1EEES8_S8_EEENS6_IJNS7_ILi128EEESA_SA_EEELi128ENS_6half_tEfNS_4arch4Sm90ELb0ELb1ELb1ELb1ELb0ELb1ELb0ELb1ELb1ELb1ELb0ELb0EEENS1_21CollectiveEpilogueFwdISB_S9_SC_SE_Li256ELb1ELb1ELb0ELb0EEENS1_36VarlenDynamicPersistentTileSchedulerILi128ELi128ELi256ELi128ELb0ELb1ELb1ELb1ELb0ELb1EEEEEEEEEvNT_6ParamsE --------------------------
	.section	.text._ZN7cutlass13device_kernelIN5flash11enable_sm90INS1_16FlashAttnFwdSm90INS1_25CollectiveMainloopFwdSm90ILi2EN4cute5tupleIJNS5_1CILi1EEES8_S8_EEENS6_IJNS7_ILi128EEESA_SA_EEELi128ENS_6half_tEfNS_4arch4Sm90ELb0ELb1ELb1ELb1ELb0ELb1ELb0ELb1ELb1ELb1ELb0ELb0EEENS1_21CollectiveEpilogueFwdISB_S9_SC_SE_Li256ELb1ELb1ELb0ELb0EEENS1_36VarlenDynamicPersistentTileSchedulerILi128ELi128ELi256ELi128ELb0ELb1ELb1ELb1ELb0ELb1EEEEEEEEEvNT_6ParamsE,"ax",@progbits
	.align	128
.text._ZN7cutlass13device_kernelIN5flash11enable_sm90INS1_16FlashAttnFwdSm90INS1_25CollectiveMainloopFwdSm90ILi2EN4cute5tupleIJNS5_1CILi1EEES8_S8_EEENS6_IJNS7_ILi128EEESA_SA_EEELi128ENS_6half_tEfNS_4arch4Sm90ELb0ELb1ELb1ELb1ELb0ELb1ELb0ELb1ELb1ELb1ELb0ELb0EEENS1_21CollectiveEpilogueFwdISB_S9_SC_SE_Li256ELb1ELb1ELb0ELb0EEENS1_36VarlenDynamicPersistentTileSchedulerILi128ELi128ELi256ELi128ELb0ELb1ELb1ELb1ELb0ELb1EEEEEEEEEvNT_6ParamsE:
        .type           _ZN7cutlass13device_kernelIN5flash11enable_sm90INS1_16FlashAttnFwdSm90INS1_25CollectiveMainloopFwdSm90ILi2EN4cute5tupleIJNS5_1CILi1EEES8_S8_EEENS6_IJNS7_ILi128EEESA_SA_EEELi128ENS_6half_tEfNS_4arch4Sm90ELb0ELb1ELb1ELb1ELb0ELb1ELb0ELb1ELb1ELb1ELb0ELb0EEENS1_21CollectiveEpilogueFwdISB_S9_SC_SE_Li256ELb1ELb1ELb0ELb0EEENS1_36VarlenDynamicPersistentTileSchedulerILi128ELi128ELi256ELi128ELb0ELb1ELb1ELb1ELb0ELb1EEEEEEEEEvNT_6ParamsE,@function
        .size           _ZN7cutlass13device_kernelIN5flash11enable_sm90INS1_16FlashAttnFwdSm90INS1_25CollectiveMainloopFwdSm90ILi2EN4cute5tupleIJNS5_1CILi1EEES8_S8_EEENS6_IJNS7_ILi128EEESA_SA_EEELi128ENS_6half_tEfNS_4arch4Sm90ELb0ELb1ELb1ELb1ELb0ELb1ELb0ELb1ELb1ELb1ELb0ELb0EEENS1_21CollectiveEpilogueFwdISB_S9_SC_SE_Li256ELb1ELb1ELb0ELb0EEENS1_36VarlenDynamicPersistentTileSchedulerILi128ELi128ELi256ELi128ELb0ELb1ELb1ELb1ELb0ELb1EEEEEEEEEvNT_6ParamsE,(.L_x_15319 - _ZN7cutlass13device_kernelIN5flash11enable_sm90INS1_16FlashAttnFwdSm90INS1_25CollectiveMainloopFwdSm90ILi2EN4cute5tupleIJNS5_1CILi1EEES8_S8_EEENS6_IJNS7_ILi128EEESA_SA_EEELi128ENS_6half_tEfNS_4arch4Sm90ELb0ELb1ELb1ELb1ELb0ELb1ELb0ELb1ELb1ELb1ELb0ELb0EEENS1_21CollectiveEpilogueFwdISB_S9_SC_SE_Li256ELb1ELb1ELb0ELb0EEENS1_36VarlenDynamicPersistentTileSchedulerILi128ELi128ELi256ELi128ELb0ELb1ELb1ELb1ELb0ELb1EEEEEEEEEvNT_6ParamsE)
        .other          _ZN7cutlass13device_kernelIN5flash11enable_sm90INS1_16FlashAttnFwdSm90INS1_25CollectiveMainloopFwdSm90ILi2EN4cute5tupleIJNS5_1CILi1EEES8_S8_EEENS6_IJNS7_ILi128EEESA_SA_EEELi128ENS_6half_tEfNS_4arch4Sm90ELb0ELb1ELb1ELb1ELb0ELb1ELb0ELb1ELb1ELb1ELb0ELb0EEENS1_21CollectiveEpilogueFwdISB_S9_SC_SE_Li256ELb1ELb1ELb0ELb0EEENS1_36VarlenDynamicPersistentTileSchedulerILi128ELi128ELi256ELi128ELb0ELb1ELb1ELb1ELb0ELb1EEEEEEEEEvNT_6ParamsE,@"STO_CUDA_ENTRY STV_DEFAULT"
_ZN7cutlass13device_kernelIN5flash11enable_sm90INS1_16FlashAttnFwdSm90INS1_25CollectiveMainloopFwdSm90ILi2EN4cute5tupleIJNS5_1CILi1EEES8_S8_EEENS6_IJNS7_ILi128EEESA_SA_EEELi128ENS_6half_tEfNS_4arch4Sm90ELb0ELb1ELb1ELb1ELb0ELb1ELb0ELb1ELb1ELb1ELb0ELb0EEENS1_21CollectiveEpilogueFwdISB_S9_SC_SE_Li256ELb1ELb1ELb0ELb0EEENS1_36VarlenDynamicPersistentTileSchedulerILi128ELi128ELi256ELi128ELb0ELb1ELb1ELb1ELb0ELb1EEEEEEEEEvNT_6ParamsE:
        /* <DEDUP_REMOVED lines=23> */
.L_x_8347:
[----:B------:R-:W-:Y:S05]  /*0170*/  BSYNC B0 ;  /* 0x0000000000007941 */ /* 0x000fea0003800000 */
.L_x_8346:
        /* <DEDUP_REMOVED lines=40> */
.L_x_8348:
        /* <DEDUP_REMOVED lines=22> */
.L_x_8349:
        /* <DEDUP_REMOVED lines=18> */
.L_x_8350:
        /* <DEDUP_REMOVED lines=22> */
.L_x_8351:
        /* <DEDUP_REMOVED lines=22> */
.L_x_8352:
[----:B--2---:R-:W-:Y:S01]  /*0940*/  ISETP.NE.AND P0, PT, R2, RZ, PT ;  /* 0x000000ff0200720c */ /* 0x004fe20003f05270 */
[----:B------:R-:W-:Y:S01]  /*0950*/  IMAD.MOV.U32 R2, RZ, RZ, 0x1 ;  /* 0x00000001ff027424 */ /* 0x000fe200078e00ff */
[----:B------:R-:W-:Y:S01]  /*0960*/  NOP ;  /* 0x0000000000007918 */ /* 0x000fe20000000000 */
[----:B------:R-:W-:Y:S01]  /*0970*/  ULDC.64 UR38, c[0x0][0x208] ;  /* 0x0000820000267ab9 */ /* 0x000fe20000000a00 */
[----:B------:R-:W-:Y:S02]  /*0980*/  BSSY B9, `(.L_x_8353) ;  /* 0x00025ae000097945 */ /* 0x000fe40003800000 */
[----:B------:R-:W-:-:S05]  /*0990*/  SEL R2, R2, 0x2, !P0 ;  /* 0x0000000202027807 */ /* 0x000fca0004000000 */
[----:B------:R2:W-:Y:S01]  /*09a0*/  STL [R1+0x50], R2 ;  /* 0x0000500201007387 */ /* 0x0005e20000100800 */
[----:B01-34-:R-:W-:Y:S06]  /*09b0*/  BAR.SYNC.DEFER_BLOCKING 0x0 ;  /* 0x0000000000007b1d */ /* 0x01bfec0000010000 */
[----:B------:R-:W-:Y:S05]  /*09c0*/  @!P0 BRA `(.L_x_8354) ;  /* 0x000001dc00748947 */ /* 0x000fea0003800000 */
.L_x_8355:
[----:B------:R-:W-:-:S08]  /*09d0*/  NOP ;  /* 0x0000000000007918 */ /* 0x000fd00000000000 */
[----:B------:R-:W0:Y:S02]  /*09e0*/  USETMAXREG.TRY_ALLOC.CTAPOOL UP0, 0xf0 ;  /* 0x000000f0000079c8 */ /* 0x000e240008000600 */
[----:B0-----:R-:W-:-:S13]  /*09f0*/  PLOP3.LUT P0, PT, PT, PT, UP0, 0x80, 0x0 ;  /* 0x000000000000781c */ /* 0x001fda0003f0f008 */
[----:B------:R-:W-:Y:S05]  /*0a00*/  @!P0 BRA `(.L_x_8355) ;  /* 0xfffffffc00f08947 */ /* 0x000fea000383ffff */
[----:B------:R-:W-:Y:S01]  /*0a10*/  SHF.R.U32.HI R0, RZ, 0x7, R4 ;  /* 0x00000007ff007819 */ /* 0x000fe20000011604 */
[----:B------:R-:W0:Y:S08]  /*0a20*/  S2UR UR5, SR_CgaCtaId ;  /* 0x00000000000579c3 */ /* 0x000e300000008800 */
[----:B------:R-:W-:Y:S06]  /*0a30*/  BAR.ARV 0x8, 0x180 ;  /* 0x0206000000007b1d */ /* 0x000fec0000002000 */
[----:B------:R-:W-:Y:S01]  /*0a40*/  ISETP.NE.AND P0, PT, R0, 0x1, PT ;  /* 0x000000010000780c */ /* 0x000fe20003f05270 */
[----:B------:R-:W-:-:S12]  /*0a50*/  UMOV UR4, 0x400 ;  /* 0x0000040000047882 */ /* 0x000fd80000000000 */
[----:B------:R-:W-:Y:S06]  /*0a60*/  @!P0 BAR.ARV 0x9, 0x100 ;  /* 0x0244000000008b1d */ /* 0x000fec0000002000 */
[----:B0-----:R-:W-:Y:S02]  /*0a70*/  ULEA UR4, UR5, UR4, 0x18 ;  /* 0x0000000405047291 */ /* 0x001fe4000f8ec03f */
[----:B------:R-:W-:Y:S04]  /*0a80*/  BAR.SYNC.DEFER_BLOCKING 0x5, 0x180 ;  /* 0x0146000000007b1d */ /* 0x000fe80000010000 */
[----:B--2---:R-:W-:-:S02]  /*0a90*/  IMAD.U32 R2, RZ, RZ, UR4 ;  /* 0x00000004ff027e24 */ /* 0x004fc4000f8e00ff */
[----:B------:R-:W-:-:S03]  /*0aa0*/  ULDC UR4, c[0x0][0xc3c] ;  /* 0x00030f0000047ab9 */ /* 0x000fc60000000800 */
[----:B------:R-:W0:Y:S01]  /*0ab0*/  LDS.128 R28, [R2+0x288d0] ;  /* 0x0288d000021c7984 */ /* 0x000e220000000c00 */
[----:B------:R-:W-:Y:S06]  /*0ac0*/  BAR.ARV 0x4, 0x180 ;  /* 0x0106000000007b1d */ /* 0x000fec0000002000 */
[----:B0-----:R-:W-:-:S13]  /*0ad0*/  ISETP.GE.AND P0, PT, R31, UR4, PT ;  /* 0x000000041f007c0c */ /* 0x001fda000bf06270 */
[----:B------:R-:W-:Y:S05]  /*0ae0*/  @P0 BRA `(.L_x_8356) ;  /* 0x00000258005c0947 */ /* 0x000fea0003800000 */
[----:B------:R-:W2:Y:S01]  /*0af0*/  LDL.LU R13, [R1+0x50] ;  /* 0x00005000010d7983 */ /* 0x000ea20000300800 */
[----:B------:R-:W-:Y:S01]  /*0b00*/  VIADD R229, R4, 0xffffff80 ;  /* 0xffffff8004e57836 */ /* 0x000fe20000000000 */
[----:B------:R-:W-:Y:S01]  /*0b10*/  MOV R186, RZ ;  /* 0x000000ff00ba7202 */ /* 0x000fe20000000f00 */
[----:B------:R-:W-:Y:S02]  /*0b20*/  VIADD R217, R2, 0x10400 ;  /* 0x0001040002d97836 */ /* 0x000fe40000000000 */
[----:B------:R-:W-:Y:S01]  /*0b30*/  IMAD.MOV.U32 R213, RZ, RZ, RZ ;  /* 0x000000ffffd57224 */ /* 0x000fe200078e00ff */
[----:B------:R-:W-:Y:S01]  /*0b40*/  SHF.R.S32.HI R0, RZ, 0x1f, R229 ;  /* 0x0000001fff007819 */ /* 0x000fe200000114e5 */
[----:B------:R-:W-:Y:S02]  /*0b50*/  IMAD.MOV.U32 R184, RZ, RZ, RZ ;  /* 0x000000ffffb87224 */ /* 0x000fe400078e00ff */
[----:B------:R-:W-:Y:S01]  /*0b60*/  IMAD.MOV.U32 R192, RZ, RZ, RZ ;  /* 0x000000ffffc07224 */ /* 0x000fe200078e00ff */
[CC--:B------:R-:W-:Y:S01]  /*0b70*/  LEA.HI R3, R0.reuse, R229.reuse, RZ, 0x7 ;  /* 0x000000e500037211 */ /* 0x0c0fe200078f38ff */
[----:B------:R-:W-:Y:S01]  /*0b80*/  IMAD.MOV.U32 R22, RZ, RZ, RZ ;  /* 0x000000ffff167224 */ /* 0x000fe200078e00ff */
[----:B------:R-:W-:-:S02]  /*0b90*/  LEA.HI R5, R0, R229, RZ, 0x5 ;  /* 0x000000e500057211 */ /* 0x000fc400078f28ff */
[----:B------:R-:W-:Y:S02]  /*0ba0*/  LOP3.LUT R218, R3, 0xffffff80, RZ, 0xc0, !PT ;  /* 0xffffff8003da7812 */ /* 0x000fe400078ec0ff */
[----:B------:R-:W-:Y:S01]  /*0bb0*/  LEA.HI R4, R0, R229, RZ, 0x4 ;  /* 0x000000e500047211 */ /* 0x000fe200078f20ff */
[----:B------:R-:W-:Y:S01]  /*0bc0*/  IMAD.SHL.U32 R5, R5, 0x20, RZ ;  /* 0x0000002005057824 */ /* 0x000fe200078e00ff */
[----:B------:R-:W-:Y:S01]  /*0bd0*/  SHF.R.S32.HI R222, RZ, 0x7, R3 ;  /* 0x00000007ffde7819 */ /* 0x000fe20000011403 */
[----:B------:R-:W-:Y:S01]  /*0be0*/  IMAD.IADD R218, R229, 0x1, -R218 ;  /* 0x00000001e5da7824 */ /* 0x000fe200078e0ada */
[----:B------:R-:W-:Y:S02]  /*0bf0*/  LOP3.LUT R6, R4, 0x3fffff0, RZ, 0xc0, !PT ;  /* 0x03fffff004067812 */ /* 0x000fe400078ec0ff */
[----:B------:R-:W-:Y:S02]  /*0c00*/  LOP3.LUT R5, R5, 0xfffffc00, RZ, 0xc0, !PT ;  /* 0xfffffc0005057812 */ /* 0x000fe400078ec0ff */
[----:B------:R-:W-:-:S02]  /*0c10*/  SHF.R.S32.HI R9, RZ, 0x1f, R218 ;  /* 0x0000001fff097819 */ /* 0x000fc400000114da */
[----:B------:R-:W-:Y:S02]  /*0c20*/  IADD3 R6, R229, -R6, RZ ;  /* 0x80000006e5067210 */ /* 0x000fe40007ffe0ff */
[CC--:B------:R-:W-:Y:S02]  /*0c30*/  LEA.HI R8, R9.reuse, R218.reuse, RZ, 0x2 ;  /* 0x000000da09087211 */ /* 0x0c0fe400078f10ff */
[----:B------:R-:W-:Y:S02]  /*0c40*/  LEA.HI R9, R9, R218, RZ, 0x5 ;  /* 0x000000da09097211 */ /* 0x000fe400078f28ff */
[--C-:B------:R-:W-:Y:S02]  /*0c50*/  SHF.R.S32.HI R10, RZ, 0x2, R8.reuse ;  /* 0x00000002ff0a7819 */ /* 0x100fe40000011408 */
[----:B------:R-:W-:Y:S02]  /*0c60*/  SHF.R.S32.HI R7, RZ, 0x1f, R8 ;  /* 0x0000001fff077819 */ /* 0x000fe40000011408 */
[----:B------:R-:W-:-:S02]  /*0c70*/  LEA.HI R3, R3, R222, RZ, 0x1 ;  /* 0x000000de03037211 */ /* 0x000fc400078f08ff */
[----:B------:R-:W-:Y:S02]  /*0c80*/  LEA.HI R7, R7, R10, RZ, 0x3 ;  /* 0x0000000a07077211 */ /* 0x000fe400078f18ff */
[----:B------:R-:W-:Y:S02]  /*0c90*/  LEA.HI R12, R0, R229, RZ, 0x2 ;  /* 0x000000e5000c7211 */ /* 0x000fe400078f10ff */
[----:B------:R-:W-:Y:S01]  /*0ca0*/  LOP3.LUT R11, R7, 0xfffffff8, RZ, 0xc0, !PT ;  /* 0xfffffff8070b7812 */ /* 0x000fe200078ec0ff */
[----:B------:R-:W-:Y:S01]  /*0cb0*/  IMAD R7, R6, 0x40, R5 ;  /* 0x0000004006077824 */ /* 0x000fe200078e0205 */
[----:B------:R-:W-:Y:S02]  /*0cc0*/  SHF.R.S32.HI R9, RZ, 0x5, R9 ;  /* 0x00000005ff097819 */ /* 0x000fe40000011409 */
[----:B------:R-:W-:Y:S01]  /*0cd0*/  LOP3.LUT R3, R3, 0x3fffffe, RZ, 0xc0, !PT ;  /* 0x03fffffe03037812 */ /* 0x000fe200078ec0ff */
[----:B------:R-:W-:Y:S01]  /*0ce0*/  IMAD.IADD R10, R10, 0x1, -R11 ;  /* 0x000000010a0a7824 */ /* 0x000fe200078e0a0b */
[----:B------:R-:W-:-:S02]  /*0cf0*/  SHF.R.S32.HI R5, RZ, 0x4, R4 ;  /* 0x00000004ff057819 */ /* 0x000fc40000011404 */
[----:B------:R-:W-:Y:S01]  /*0d00*/  LOP3.LUT R12, R12, 0xfffffffc, RZ, 0xc0, !PT ;  /* 0xfffffffc0c0c7812 */ /* 0x000fe200078ec0ff */
[----:B------:R-:W-:Y:S01]  /*0d10*/  IMAD R10, R9, 0x10, R10 ;  /* 0x00000010090a7824 */ /* 0x000fe200078e020a */
[----:B------:R-:W-:Y:S01]  /*0d20*/  LEA.HI R4, R4, R5, RZ, 0x1 ;  /* 0x0000000504047211 */ /* 0x000fe200078f08ff */
[----:B------:R-:W-:Y:S01]  /*0d30*/  IMAD.IADD R3, R222, 0x1, -R3 ;  /* 0x00000001de037824 */ /* 0x000fe200078e0a03 */
[-C--:B------:R-:W-:Y:S01]  /*0d40*/  LEA.HI R23, R0, R229.reuse, RZ, 0x3 ;  /* 0x000000e500177211 */ /* 0x080fe200078f18ff */
[----:B------:R-:W-:Y:S01]  /*0d50*/  IMAD.IADD R12, R229, 0x1, -R12 ;  /* 0x00000001e50c7824 */ /* 0x000fe200078e0a0c */
[----:B------:R-:W-:Y:S01]  /*0d60*/  LOP3.LUT R4, R4, 0x1ffffffe, RZ, 0xc0, !PT ;  /* 0x1ffffffe04047812 */ /* 0x000fe200078ec0ff */
[----:B------:R-:W-:Y:S01]  /*0d70*/  IMAD R223, R3, 0x40, R10 ;  /* 0x0000004003df7824 */ /* 0x000fe200078e020a */
[----:B------:R-:W-:Y:S02]  /*0d80*/  LEA.HI R3, R0, R229, RZ, 0x6 ;  /* 0x000000e500037211 */ /* 0x000fe400078f30ff */
[----:B------:R-:W-:Y:S01]  /*0d90*/  LOP3.LUT R0, R23, 0xfffffff8, RZ, 0xc0, !PT ;  /* 0xfffffff817007812 */ /* 0x000fe200078ec0ff */
[----:B------:R-:W-:Y:S01]  /*0da0*/  IMAD.IADD R4, R5, 0x1, -R4 ;  /* 0x0000000105047824 */ /* 0x000fe200078e0a04 */
[----:B------:R-:W-:Y:S01]  /*0db0*/  LEA.HI R6, R12, R12, RZ, 0x1 ;  /* 0x0000000c0c067211 */ /* 0x000fe200078f08ff */
[----:B------:R-:W-:Y:S01]  /*0dc0*/  IMAD.SHL.U32 R3, R3, 0x8, RZ ;  /* 0x0000000803037824 */ /* 0x000fe200078e00ff */
[----:B------:R-:W-:Y:S01]  /*0dd0*/  SHF.R.S32.HI R23, RZ, 0x3, R23 ;  /* 0x00000003ff177819 */ /* 0x000fe20000011417 */
[----:B------:R-:W-:Y:S01]  /*0de0*/  IMAD.IADD R207, R229, 0x1, -R0 ;  /* 0x00000001e5cf7824 */ /* 0x000fe200078e0a00 */
[----:B------:R-:W-:-:S02]  /*0df0*/  LOP3.LUT R5, R6, 0x1ffffffe, RZ, 0xc0, !PT ;  /* 0x1ffffffe06057812 */ /* 0x000fc400078ec0ff */
[C---:B------:R-:W-:Y:S01]  /*0e00*/  IADD3 R210, R23.reuse, 0x60, RZ ;  /* 0x0000006017d27810 */ /* 0x040fe20007ffe0ff */
[C---:B------:R-:W-:Y:S01]  /*0e10*/  VIADD R212, R23.reuse, 0x20 ;  /* 0x0000002017d47836 */ /* 0x040fe20000000000 */
[----:B------:R-:W-:Y:S01]  /*0e20*/  LEA R224, R4, R7, 0x3 ;  /* 0x0000000704e07211 */ /* 0x000fe200078e18ff */
[C---:B------:R-:W-:Y:S01]  /*0e30*/  VIADD R211, R23.reuse, 0x40 ;  /* 0x0000004017d37836 */ /* 0x040fe20000000000 */
[----:B------:R-:W-:Y:S01]  /*0e40*/  SHF.R.S32.HI R7, RZ, 0x1f, R210 ;  /* 0x0000001fff077819 */ /* 0x000fe200000114d2 */
[----:B------:R-:W-:Y:S01]  /*0e50*/  IMAD.IADD R12, R12, 0x1, -R5 ;  /* 0x000000010c0c7824 */ /* 0x000fe200078e0a05 */
[----:B------:R-:W-:Y:S01]  /*0e60*/  SHF.R.S32.HI R5, RZ, 0x1f, R212 ;  /* 0x0000001fff057819 */ /* 0x000fe200000114d4 */
[----:B------:R-:W-:Y:S01]  /*0e70*/  IMAD.SHL.U32 R225, R23, 0x40, RZ ;  /* 0x0000004017e17824 */ /* 0x000fe200078e00ff */
[----:B------:R-:W-:Y:S01]  /*0e80*/  SHF.R.S32.HI R0, RZ, 0x1f, R211 ;  /* 0x0000001fff007819 */ /* 0x000fe200000114d3 */
[----:B------:R-:W-:Y:S01]  /*0e90*/  IMAD.SHL.U32 R199, R212, 0x40, RZ ;  /* 0x00000040d4c77824 */ /* 0x000fe200078e00ff */
[----:B------:R-:W-:Y:S01]  /*0ea0*/  LEA.HI R5, R5, R212, RZ, 0x3 ;  /* 0x000000d405057211 */ /* 0x000fe200078f18ff */
[----:B------:R-:W-:Y:S01]  /*0eb0*/  IMAD.SHL.U32 R197, R210, 0x40, RZ ;  /* 0x00000040d2c57824 */ /* 0x000fe200078e00ff */
[----:B------:R-:W-:Y:S01]  /*0ec0*/  LEA.HI R7, R7, R210, RZ, 0x3 ;  /* 0x000000d207077211 */ /* 0x000fe200078f18ff */
[----:B------:R-:W-:Y:S01]  /*0ed0*/  IMAD.SHL.U32 R198, R211, 0x40, RZ ;  /* 0x00000040d3c67824 */ /* 0x000fe200078e00ff */
[----:B------:R-:W-:Y:S01]  /*0ee0*/  LEA.HI R0, R0, R211, RZ, 0x3 ;  /* 0x000000d300007211 */ /* 0x000fe200078f18ff */
[----:B------:R-:W-:Y:S01]  /*0ef0*/  IMAD.SHL.U32 R16, R207, 0x8, RZ ;  /* 0x00000008cf107824 */ /* 0x000fe200078e00ff */
[----:B------:R-:W-:Y:S01]  /*0f00*/  LOP3.LUT R204, R3, 0xfffffe00, RZ, 0xc0, !PT ;  /* 0xfffffe0003cc7812 */ /* 0x000fe200078ec0ff */
        /* <DEDUP_REMOVED lines=8> */
[----:B------:R-:W-:Y:S01]  /*0f90*/  IMAD R195, R12, 0x8, R223 ;  /* 0x000000080cc37824 */ /* 0x000fe200078e02df */
[----:B------:R-:W-:Y:S01]  /*0fa0*/  SHF.R.U32.HI R203, RZ, 0x3, R3 ;  /* 0x00000003ffcb7819 */ /* 0x000fe20000011603 */
[----:B------:R-:W-:Y:S01]  /*0fb0*/  VIADD R185, R18, 0x20 ;  /* 0x0000002012b97836 */ /* 0x000fe20000000000 */
[----:B------:R-:W-:-:S02]  /*0fc0*/  LOP3.LUT R206, R3, 0x38, R16, 0xf8, !PT ;  /* 0x0000003803ce7812 */ /* 0x000fc400078ef810 */
[----:B------:R-:W-:Y:S02]  /*0fd0*/  SHF.R.U32.HI R228, RZ, 0x3, R199 ;  /* 0x00000003ffe47819 */ /* 0x000fe400000116c7 */
[--C-:B------:R-:W-:Y:S02]  /*0fe0*/  LOP3.LUT R3, R199, 0x38, R16.reuse, 0xf8, !PT ;  /* 0x00000038c7037812 */ /* 0x100fe400078ef810 */
[----:B------:R-:W-:Y:S02]  /*0ff0*/  SHF.R.U32.HI R226, RZ, 0x3, R197 ;  /* 0x00000003ffe27819 */ /* 0x000fe400000116c5 */
[----:B------:R-:W-:Y:S02]  /*1000*/  LOP3.LUT R9, R197, 0x38, R16, 0xf8, !PT ;  /* 0x00000038c5097812 */ /* 0x000fe400078ef810 */
[----:B------:R-:W-:Y:S02]  /*1010*/  LOP3.LUT R202, R5, 0xfffffe00, RZ, 0xc0, !PT ;  /* 0xfffffe0005ca7812 */ /* 0x000fe400078ec0ff */
[----:B------:R-:W-:-:S02]  /*1020*/  LOP3.LUT R200, R7, 0xfffffe00, RZ, 0xc0, !PT ;  /* 0xfffffe0007c87812 */ /* 0x000fc400078ec0ff */
[----:B------:R-:W-:Y:S02]  /*1030*/  SHF.R.U32.HI R227, RZ, 0x3, R198 ;  /* 0x00000003ffe37819 */ /* 0x000fe400000116c6 */
[----:B------:R-:W-:Y:S02]  /*1040*/  LOP3.LUT R4, R198, 0x38, R16, 0xf8, !PT ;  /* 0x00000038c6047812 */ /* 0x000fe400078ef810 */
[----:B------:R-:W-:Y:S02]  /*1050*/  LOP3.LUT R201, R0, 0xfffffe00, RZ, 0xc0, !PT ;  /* 0xfffffe0000c97812 */ /* 0x000fe400078ec0ff */
[----:B------:R-:W-:Y:S02]  /*1060*/  LOP3.LUT R189, R8, 0x7ffffffc, RZ, 0xc0, !PT ;  /* 0x7ffffffc08bd7812 */ /* 0x000fe400078ec0ff */
[----:B------:R-:W-:Y:S02]  /*1070*/  LOP3.LUT R206, R204, R206, R203, 0xf6, !PT ;  /* 0x000000ceccce7212 */ /* 0x000fe400078ef6cb */
[----:B------:R-:W-:Y:S01]  /*1080*/  LOP3.LUT R0, R202, R3, R228, 0xf6, !PT ;  /* 0x00000003ca007212 */ /* 0x000fe200078ef6e4 */
[----:B------:R-:W-:Y:S01]  /*1090*/  IMAD.IADD R189, R218, 0x1, -R189 ;  /* 0x00000001dabd7824 */ /* 0x000fe200078e0abd */
[----:B------:R-:W-:Y:S01]  /*10a0*/  LOP3.LUT R6, R200, R9, R226, 0xf6, !PT ;  /* 0x00000009c8067212 */ /* 0x000fe200078ef6e2 */
[--C-:B------:R-:W-:Y:S01]  /*10b0*/  IMAD R205, R206, 0x2, R217.reuse ;  /* 0x00000002cecd7824 */ /* 0x100fe200078e02d9 */
[----:B------:R-:W-:Y:S01]  /*10c0*/  IADD3 R190, R16, 0x40, RZ ;  /* 0x0000004010be7810 */ /* 0x000fe20007ffe0ff */
[----:B------:R-:W-:Y:S01]  /*10d0*/  IMAD R221, R0, 0x2, R217 ;  /* 0x0000000200dd7824 */ /* 0x000fe200078e02d9 */
[----:B------:R-:W-:Y:S01]  /*10e0*/  LOP3.LUT R4, R201, R4, R227, 0xf6, !PT ;  /* 0x00000004c9047212 */ /* 0x000fe200078ef6e3 */
[----:B------:R-:W-:Y:S01]  /*10f0*/  IMAD R219, R6, 0x2, R217 ;  /* 0x0000000206db7824 */ /* 0x000fe200078e02d9 */
[----:B------:R-:W-:-:S02]  /*1100*/  SHF.R.S32.HI R215, RZ, 0x1f, R23 ;  /* 0x0000001fffd77819 */ /* 0x000fc40000011417 */
[----:B------:R-:W-:Y:S02]  /*1110*/  SHF.R.S32.HI R17, RZ, 0x1f, R16 ;  /* 0x0000001fff117819 */ /* 0x000fe40000011410 */
[----:B------:R-:W-:Y:S02]  /*1120*/  SHF.R.S32.HI R19, RZ, 0x1f, R18 ;  /* 0x0000001fff137819 */ /* 0x000fe40000011412 */
[----:B------:R-:W-:Y:S02]  /*1130*/  SHF.R.S32.HI R216, RZ, 0x1f, R185 ;  /* 0x0000001fffd87819 */ /* 0x000fe400000114b9 */
[----:B------:R-:W-:Y:S02]  /*1140*/  SHF.R.S32.HI R214, RZ, 0x1f, R190 ;  /* 0x0000001fffd67819 */ /* 0x000fe400000114be */
[----:B------:R-:W-:Y:S02]  /*1150*/  LEA R220, R4, R217, 0x1 ;  /* 0x000000d904dc7211 */ /* 0x000fe400078e08ff */
[----:B--2---:R-:W-:-:S07]  /*1160*/  LOP3.LUT R191, R13, 0x1, RZ, 0xfc, !PT ;  /* 0x000000010dbf7812 */ /* 0x004fce00078efcff */
.L_x_8618:
[----:B------:R-:W-:Y:S05]  /*1170*/  YIELD ;  /* 0x0000000000007946 */ /* 0x000fea0003800000 */
[----:B------:R-:W-:Y:S01]  /*1180*/  ULDC.64 UR4, c[0x0][0xa28] ;  /* 0x00028a0000047ab9 */ /* 0x000fe20000000a00 */
[----:B0---4-:R-:W0:Y:S01]  /*1190*/  LDC.64 R6, c[0x0][0xa08] ;  /* 0x00028200ff067b82 */ /* 0x011e220000000a00 */
[----:B------:R-:W-:Y:S01]  /*11a0*/  ISETP.NE.U32.AND P1, PT, RZ, UR4, PT ;  /* 0x00000004ff007c0c */ /* 0x000fe2000bf25070 */
[----:B------:R-:W-:Y:S02]  /*11b0*/  IMAD.MOV.U32 R0, RZ, RZ, RZ ;  /* 0x000000ffff007224 */ /* 0x000fe400078e00ff */
[----:B------:R-:W-:Y:S01]  /*11c0*/  IMAD.MOV.U32 R28, RZ, RZ, RZ ;  /* 0x000000ffff1c7224 */ /* 0x000fe200078e00ff */
[----:B------:R-:W-:Y:S01]  /*11d0*/  ISETP.NE.AND.EX P1, PT, RZ, UR5, PT, P1 ;  /* 0x00000005ff007c0c */ /* 0x000fe2000bf25310 */
[----:B------:R-:W-:-:S02]  /*11e0*/  ULDC.64 UR4, c[0x0][0xa18] ;  /* 0x0002860000047ab9 */ /* 0x000fc40000000a00 */
[----:B------:R-:W-:-:S04]  /*11f0*/  ISETP.NE.U32.AND P2, PT, RZ, UR4, PT ;  /* 0x00000004ff007c0c */ /* 0x000fc8000bf45070 */
[----:B------:R-:W-:Y:S01]  /*1200*/  ISETP.NE.AND.EX P2, PT, RZ, UR5, PT, P2 ;  /* 0x00000005ff007c0c */ /* 0x000fe2000bf45320 */
[----:B------:R-:W-:Y:S02]  /*1210*/  ULDC.64 UR4, c[0x0][0xa08] ;  /* 0x0002820000047ab9 */ /* 0x000fe40000000a00 */
[----:B------:R-:W-:-:S03]  /*1220*/  ISETP.NE.U32.AND P0, PT, RZ, UR4, PT ;  /* 0x00000004ff007c0c */ /* 0x000fc6000bf05070 */
[----:B------:R-:W1:Y:S01]  /*1230*/  @P1 LDC.64 R4, c[0x0][0xa28] ;  /* 0x00028a00ff041b82 */ /* 0x000e620000000a00 */
[----:B------:R-:W-:Y:S01]  /*1240*/  ISETP.NE.AND.EX P0, PT, RZ, UR5, PT, P0 ;  /* 0x00000005ff007c0c */ /* 0x000fe2000bf05300 */
[----:B0-----:R-:W-:-:S06]  /*1250*/  IMAD.WIDE R10, R31, 0x4, R6 ;  /* 0x000000041f0a7825 */ /* 0x001fcc00078e0206 */
[----:B------:R-:W0:Y:S01]  /*1260*/  @P2 LDC.64 R8, c[0x0][0xa18] ;  /* 0x00028600ff082b82 */ /* 0x000e220000000a00 */
[----:B------:R-:W-:Y:S02]  /*1270*/  ULDC UR4, c[0x0][0x288] ;  /* 0x0000a20000047ab9 */ /* 0x000fe40000000800 */
[----:B------:R-:W-:Y:S01]  /*1280*/  IMAD.U32 R187, RZ, RZ, UR4 ;  /* 0x00000004ffbb7e24 */ /* 0x000fe2000f8e00ff */
[----:B------:R-:W-:Y:S02]  /*1290*/  ULDC.64 UR4, c[0x0][0x418] ;  /* 0x0001060000047ab9 */ /* 0x000fe40000000a00 */
[----:B--2---:R2:W5:Y:S01]  /*12a0*/  @P0 LDG.E R28, desc[UR38][R10.64] ;  /* 0x000000260a1c0981 */ /* 0x004562000c1e1900 */
[----:B-1----:R-:W-:-:S05]  /*12b0*/  @P1 IMAD.WIDE R4, R31, 0x4, R4 ;  /* 0x000000041f041825 */ /* 0x002fca00078e0204 */
[----:B------:R2:W5:Y:S01]  /*12c0*/  @P1 LDG.E R0, desc[UR38][R4.64] ;  /* 0x0000002604001981 */ /* 0x000562000c1e1900 */
[----:B0-----:R-:W-:-:S05]  /*12d0*/  @P2 IMAD.WIDE R6, R31, 0x4, R8 ;  /* 0x000000041f062825 */ /* 0x001fca00078e0208 */
[----:B------:R2:W5:Y:S01]  /*12e0*/  @P2 LDG.E R187, desc[UR38][R6.64] ;  /* 0x0000002606bb2981 */ /* 0x000562000c1e1900 */
[----:B------:R-:W-:-:S03]  /*12f0*/  UISETP.NE.U32.AND UP0, UPT, UR4, URZ, UPT ;  /* 0x0000003f0400728c */ /* 0x000fc6000bf05070 */
[----:B------:R-:W-:Y:S01]  /*1300*/  ULDC UR4, c[0x0][0x424] ;  /* 0x0001090000047ab9 */ /* 0x000fe20000000800 */
[----:B------:R-:W-:-:S03]  /*1310*/  UISETP.NE.AND.EX UP0, UPT, UR5, URZ, UPT, UP0 ;  /* 0x0000003f0500728c */ /* 0x000fc6000bf05300 */
[----:B------:R-:W-:Y:S01]  /*1320*/  ULDC UR5, c[0x0][0x2f0] ;  /* 0x0000bc0000057ab9 */ /* 0x000fe20000000800 */
[----:B------:R-:W-:-:S04]  /*1330*/  USEL UR4, UR4, 0x1, UP0 ;  /* 0x0000000104047887 */ /* 0x000fc80008000000 */
[----:B------:R-:W-:-:S03]  /*1340*/  UIMAD UR4, UR4, UR5, URZ ;  /* 0x00000005040472a4 */ /* 0x000fc6000f8e023f */
[----:B------:R-:W-:Y:S02]  /*1350*/  ULDC UR5, c[0x0][0x348] ;  /* 0x0000d20000057ab9 */ /* 0x000fe40000000800 */
[----:B------:R-:W-:Y:S01]  /*1360*/  IMAD.U32 R24, RZ, RZ, UR5 ;  /* 0x00000005ff187e24 */ /* 0x000fe2000f8e00ff */
[----:B------:R-:W-:Y:S01]  /*1370*/  MOV R27, UR4 ;  /* 0x00000004001b7c02 */ /* 0x000fe20008000f00 */
[----:B--23--:R-:W-:Y:S06]  /*1380*/  @P2 BRA `(.L_x_8357) ;  /* 0x0000000000242947 */ /* 0x00cfec0003800000 */
        /* <DEDUP_REMOVED lines=9> */
.L_x_8357:
[----:B------:R-:W-:Y:S01]  /*1420*/  ULDC.64 UR4, c[0x0][0xa20] ;  /* 0x0002880000047ab9 */ /* 0x000fe20000000a00 */
[----:B------:R-:W-:Y:S01]  /*1430*/  IMAD.MOV.U32 R208, RZ, RZ, R30 ;  /* 0x000000ffffd07224 */ /* 0x000fe200078e001e */
[----:B------:R-:W-:Y:S01]  /*1440*/  ISETP.NE.U32.AND P1, PT, RZ, UR4, PT ;  /* 0x00000004ff007c0c */ /* 0x000fe2000bf25070 */
[----:B------:R-:W-:-:S03]  /*1450*/  IMAD.MOV.U32 R209, RZ, RZ, R31 ;  /* 0x000000ffffd17224 */ /* 0x000fc600078e001f */
[----:B------:R-:W-:-:S13]  /*1460*/  ISETP.NE.AND.EX P1, PT, RZ, UR5, PT, P1 ;  /* 0x00000005ff007c0c */ /* 0x000fda000bf25310 */
[----:B------:R-:W-:Y:S05]  /*1470*/  @!P1 BRA `(.L_x_8358) ;  /* 0x0000000000109947 */ /* 0x000fea0003800000 */
[----:B------:R-:W0:Y:S02]  /*1480*/  LDC.64 R4, c[0x0][0xa20] ;  /* 0x00028800ff047b82 */ /* 0x000e240000000a00 */
[----:B0-----:R-:W-:-:S05]  /*1490*/  IMAD.WIDE R4, R31, 0x4, R4 ;  /* 0x000000041f047825 */ /* 0x001fca00078e0204 */
[----:B------:R0:W5:Y:S01]  /*14a0*/  LDG.E R27, desc[UR38][R4.64] ;  /* 0x00000026041b7981 */ /* 0x000162000c1e1900 */
[----:B------:R-:W-:Y:S05]  /*14b0*/  BRA `(.L_x_8359) ;  /* 0x0000000000107947 */ /* 0x000fea0003800000 */
.L_x_8358:
[----:B------:R-:W-:Y:S05]  /*14c0*/  @!P0 BRA `(.L_x_8359) ;  /* 0x00000000000c8947 */ /* 0x000fea0003800000 */
[----:B------:R-:W2:Y:S04]  /*14d0*/  LDG.E R4, desc[UR38][R10.64] ;  /* 0x000000260a047981 */ /* 0x000ea8000c1e1900 */
[----:B------:R-:W2:Y:S02]  /*14e0*/  LDG.E R27, desc[UR38][R10.64+0x4] ;  /* 0x000004260a1b7981 */ /* 0x000ea4000c1e1900 */
[----:B--2---:R-:W-:-:S07]  /*14f0*/  IMAD.IADD R27, R27, 0x1, -R4 ;  /* 0x000000011b1b7824 */ /* 0x004fce00078e0a04 */
.L_x_8359:
        /* <DEDUP_REMOVED lines=17> */
[----:B------:R-:W-:Y:S01]  /*1610*/  IMAD.SHL.U32 R193, R29, 0x80, RZ ;  /* 0x000000801dc17824 */ /* 0x000fe200078e00ff */
[----:B--2---:R-:W-:Y:S01]  /*1620*/  ISETP.GE.AND P2, PT, R13, 0x1, PT ;  /* 0x000000010d00780c */ /* 0x004fe20003f46270 */
[----:B------:R-:W-:Y:S02]  /*1630*/  IMAD.IADD R11, R27, 0x1, -R0 ;  /* 0x000000011b0b7824 */ /* 0x000fe400078e0a00 */
[----:B------:R-:W-:-:S04]  /*1640*/  VIADD R0, R193, 0x7f ;  /* 0x0000007fc1007836 */ /* 0x000fc80000000000 */
[----:B0-----:R-:W-:-:S04]  /*1650*/  IMAD.MOV.U32 R4, RZ, RZ, R0 ;  /* 0x000000ffff047224 */ /* 0x001fc800078e0000 */
[----:B------:R-:W0:Y:S08]  /*1660*/  @P1 LDC R9, c[0x0][0x44c] ;  /* 0x00011300ff091b82 */ /* 0x000e300000000800 */
[----:B------:R-:W1:Y:S01]  /*1670*/  @P1 LDC R10, c[0x0][0x450] ;  /* 0x00011400ff0a1b82 */ /* 0x000e620000000800 */
[----:B----4-:R-:W-:Y:S01]  /*1680*/  @P0 IADD3 R24, -R3, R8, RZ ;  /* 0x0000000803180210 */ /* 0x010fe20007ffe1ff */
[----:B0-----:R-:W-:-:S04]  /*1690*/  @P1 IMAD.HI.U32 R3, R0, R9, RZ ;  /* 0x0000000900031227 */ /* 0x001fc800078e00ff */
[----:B------:R-:W-:Y:S01]  /*16a0*/  IMAD.IADD R188, R11, 0x1, R24 ;  /* 0x000000010bbc7824 */ /* 0x000fe200078e0218 */
[----:B-1----:R-:W-:-:S03]  /*16b0*/  @P1 SHF.R.U32.HI R4, RZ, R10, R3 ;  /* 0x0000000aff041219 */ /* 0x002fc60000011603 */
[C---:B------:R-:W-:Y:S01]  /*16c0*/  VIADD R0, R188.reuse, 0x7f ;  /* 0x0000007fbc007836 */ /* 0x040fe20000000000 */
[----:B------:R-:W-:-:S04]  /*16d0*/  IADD3 R5, R188, 0x1, -R187 ;  /* 0x00000001bc057810 */ /* 0x000fc80007ffe8bb */
[----:B------:R-:W-:Y:S01]  /*16e0*/  SHF.R.S32.HI R3, RZ, 0x1f, R0 ;  /* 0x0000001fff037819 */ /* 0x000fe20000011400 */
[----:B---3--:R-:W-:-:S03]  /*16f0*/  IMAD.IADD R7, R5, 0x1, R4 ;  /* 0x0000000105077824 */ /* 0x008fc600078e0204 */
[----:B------:R-:W-:Y:S02]  /*1700*/  LEA.HI R3, R3, R0, RZ, 0x7 ;  /* 0x0000000003037211 */ /* 0x000fe400078f38ff */
[----:B------:R-:W-:Y:S02]  /*1710*/  IADD3 R0, R7, R12, RZ ;  /* 0x0000000c07007210 */ /* 0x000fe40007ffe0ff */
[----:B------:R-:W-:Y:S01]  /*1720*/  SHF.R.S32.HI R129, RZ, 0x7, R3 ;  /* 0x00000007ff817819 */ /* 0x000fe20000011403 */
        /* <DEDUP_REMOVED lines=12> */
.L_x_8362:
[----:B------:R-:W-:-:S13]  /*17f0*/  ISETP.NE.AND P0, PT, R13, 0x1, PT ;  /* 0x000000010d00780c */ /* 0x000fda0003f05270 */
[----:B------:R-:W0:Y:S02]  /*1800*/  @P0 LDC.64 R4, c[0x0][0x9e8] ;  /* 0x00027a00ff040b82 */ /* 0x000e240000000a00 */
[----:B0-----:R-:W-:-:S05]  /*1810*/  @P0 IMAD.HI.U32 R4, R3, R4, RZ ;  /* 0x0000000403040227 */ /* 0x001fca00078e00ff */
[----:B------:R-:W-:-:S07]  /*1820*/  @P0 SHF.R.U32.HI R3, RZ, R5, R4 ;  /* 0x00000005ff030219 */ /* 0x000fce0000011604 */
.L_x_8363:
[----:B------:R-:W-:Y:S05]  /*1830*/  BSYNC B0 ;  /* 0x0000000000007941 */ /* 0x000fea0003800000 */
.L_x_8361:
[----:B------:R-:W-:-:S05]  /*1840*/  IMAD R3, R3, R13, R13 ;  /* 0x0000000d03037224 */ /* 0x000fca00078e020d */
[----:B------:R-:W-:-:S07]  /*1850*/  VIMNMX R0, R0, R3, PT ;  /* 0x0000000300007248 */ /* 0x000fce0003fe0100 */
.L_x_8360:
[----:B------:R-:W0:Y:S01]  /*1860*/  @P1 LDC R4, c[0x0][0x44c] ;  /* 0x00011300ff041b82 */ /* 0x000e220000000800 */
[----:B------:R-:W-:Y:S01]  /*1870*/  IMAD.IADD R127, R188, 0x1, -R187 ;  /* 0x00000001bc7f7824 */ /* 0x000fe200078e0abb */
        /* <DEDUP_REMOVED lines=18> */
.L_x_8366:
[----:B------:R-:W-:-:S13]  /*19a0*/  ISETP.NE.AND P0, PT, R13, 0x1, PT ;  /* 0x000000010d00780c */ /* 0x000fda0003f05270 */
[----:B------:R-:W0:Y:S02]  /*19b0*/  @P0 LDC.64 R6, c[0x0][0x9e8] ;  /* 0x00027a00ff060b82 */ /* 0x000e240000000a00 */
[----:B0-----:R-:W-:-:S05]  /*19c0*/  @P0 IMAD.HI.U32 R6, R3, R6, RZ ;  /* 0x0000000603060227 */ /* 0x001fca00078e00ff */
[----:B------:R-:W-:-:S07]  /*19d0*/  @P0 SHF.R.U32.HI R3, RZ, R7, R6 ;  /* 0x00000007ff030219 */ /* 0x000fce0000011606 */
.L_x_8367:
[----:B------:R-:W-:Y:S05]  /*19e0*/  BSYNC B0 ;  /* 0x0000000000007941 */ /* 0x000fea0003800000 */
.L_x_8365:
[----:B------:R-:W-:-:S05]  /*19f0*/  IMAD R3, R3, R13, RZ ;  /* 0x0000000d03037224 */ /* 0x000fca00078e02ff */
[----:B------:R-:W-:-:S07]  /*1a00*/  VIMNMX R4, R4, R3, !PT ;  /* 0x0000000304047248 */ /* 0x000fce0007fe0100 */
.L_x_8364:
        /* <DEDUP_REMOVED lines=42> */
[----:B-1---5:R-:W-:Y:S05]  /*1cb0*/  CALL.ABS.NOINC R14 ;  /* 0x000000000e007343 */ /* 0x022fea0003c00000 */
.L_x_8370:
[----:B------:R-:W-:Y:S05]  /*1cc0*/  BSYNC B6 ;  /* 0x0000000000067941 */ /* 0x000fea0003800000 */
.L_x_8369:
        /* <DEDUP_REMOVED lines=20> */
.L_x_8372:
[----:B------:R-:W-:Y:S05]  /*1e10*/  BSYNC B6 ;  /* 0x0000000000067941 */ /* 0x000fea0003800000 */
.L_x_8371:
[----:B------:R-:W-:Y:S01]  /*1e20*/  ULDC.64 UR4, c[0x0][0x9f8] ;  /* 0x00027e0000047ab9 */ /* 0x000fe20000000a00 */
[----:B------:R-:W0:Y:S01]  /*1e30*/  S2R R29, SR_TID.X ;  /* 0x00000000001d7919 */ /* 0x000e220000002100 */
[----:B------:R-:W-:Y:S01]  /*1e40*/  ISETP.NE.U32.AND P0, PT, RZ, UR4, PT ;  /* 0x00000004ff007c0c */ /* 0x000fe2000bf05070 */
[----:B------:R-:W1:Y:S01]  /*1e50*/  LDC.64 R98, c[0x0][0x300] ;  /* 0x0000c000ff627b82 */ /* 0x000e620000000a00 */
[----:B------:R-:W-:Y:S01]  /*1e60*/  IMAD.IADD R42, R28, 0x1, R27 ;  /* 0x000000011c2a7824 */ /* 0x000fe200078e021b */
[----:B------:R-:W-:Y:S01]  /*1e70*/  ULDC.64 UR6, c[0x0][0xa08] ;  /* 0x0002820000067ab9 */ /* 0x000fe20000000a00 */
[----:B------:R-:W-:Y:S01]  /*1e80*/  ISETP.NE.AND.EX P0, PT, RZ, UR5, PT, P0 ;  /* 0x00000005ff007c0c */ /* 0x000fe2000bf05300 */
[----:B------:R-:W-:Y:S01]  /*1e90*/  ULDC.64 UR4, c[0x0][0x308] ;  /* 0x0000c20000047ab9 */ /* 0x000fe20000000a00 */
[----:B------:R-:W-:-:S03]  /*1ea0*/  SHF.R.S32.HI R8, RZ, 0x1f, R30 ;  /* 0x0000001fff087819 */ /* 0x000fc6000001141e */
[----:B------:R-:W2:Y:S08]  /*1eb0*/  LDC R113, c[0x0][0x3f4] ;  /* 0x0000fd00ff717b82 */ /* 0x000eb00000000800 */
[----:B------:R-:W3:Y:S08]  /*1ec0*/  @P0 LDC.64 R4, c[0x0][0x9f8] ;  /* 0x00027e00ff040b82 */ /* 0x000ef00000000a00 */
[----:B------:R-:W4:Y:S01]  /*1ed0*/  LDC.64 R12, c[0x0][0x3f8] ;  /* 0x0000fe00ff0c7b82 */ /* 0x000f220000000a00 */
[----:B---3--:R-:W-:-:S05]  /*1ee0*/  @P0 IMAD.WIDE R4, R31, 0x4, R4 ;  /* 0x000000041f040825 */ /* 0x008fca00078e0204 */
[----:B------:R3:W3:Y:S01]  /*1ef0*/  @P0 LDG.E R31, desc[UR38][R4.64] ;  /* 0x00000026041f0981 */ /* 0x0006e2000c1e1900 */
[----:B------:R-:W-:Y:S01]  /*1f00*/  SHF.R.S32.HI R32, RZ, 0x1f, R42 ;  /* 0x0000001fff207819 */ /* 0x000fe2000001142a */
[-C--:B-1----:R-:W-:Y:S01]  /*1f10*/  IMAD.WIDE.U32 R6, R42, R98.reuse, RZ ;  /* 0x000000622a067225 */ /* 0x082fe200078e00ff */
[----:B------:R-:W-:Y:S02]  /*1f20*/  ISETP.NE.U32.AND P0, PT, RZ, UR6, PT ;  /* 0x00000006ff007c0c */ /* 0x000fe4000bf05070 */
[----:B0-----:R-:W-:Y:S01]  /*1f30*/  SHF.R.U32.HI R29, RZ, 0x7, R29 ;  /* 0x00000007ff1d7819 */ /* 0x001fe2000001161d */
[----:B------:R-:W-:Y:S01]  /*1f40*/  IMAD R0, R32, R98, RZ ;  /* 0x0000006220007224 */ /* 0x000fe200078e02ff */
[----:B------:R-:W-:Y:S01]  /*1f50*/  ISETP.NE.AND.EX P0, PT, RZ, UR7, PT, P0 ;  /* 0x00000007ff007c0c */ /* 0x000fe2000bf05300 */
[-C--:B----4-:R-:W-:Y:S01]  /*1f60*/  IMAD.WIDE.U32 R10, R23, R12.reuse, R16 ;  /* 0x0000000c170a7225 */ /* 0x090fe200078e0010 */
[----:B------:R-:W-:Y:S02]  /*1f70*/  ISETP.NE.AND P6, PT, R29, 0x1, PT ;  /* 0x000000011d00780c */ /* 0x000fe40003fc5270 */
[----:B--2---:R-:W-:Y:S01]  /*1f80*/  ISETP.GE.AND P1, PT, R16, R113, PT ;  /* 0x000000711000720c */ /* 0x004fe20003f26270 */
[----:B------:R-:W-:Y:S01]  /*1f90*/  IMAD R3, R42, R99, R0 ;  /* 0x000000632a037224 */ /* 0x000fe200078e0200 */
[----:B-----5:R-:W-:Y:S01]  /*1fa0*/  SHF.R.S32.HI R27, RZ, 0x1f, R115 ;  /* 0x0000001fff1b7819 */ /* 0x020fe20000011473 */
[C---:B------:R-:W-:Y:S01]  /*1fb0*/  IMAD.SHL.U32 R88, R98.reuse, 0x20, RZ ;  /* 0x0000002062587824 */ /* 0x040fe200078e00ff */
[----:B------:R-:W-:Y:S01]  /*1fc0*/  SHF.L.U64.HI R89, R98, 0x5, R99 ;  /* 0x0000000562597819 */ /* 0x000fe20000010263 */
[----:B------:R-:W-:Y:S01]  /*1fd0*/  IMAD.IADD R7, R7, 0x1, R3 ;  /* 0x0000000107077824 */ /* 0x000fe200078e0203 */
[----:B------:R-:W-:Y:S01]  /*1fe0*/  SHF.L.U64.HI R21, R12, 0x5, R13 ;  /* 0x000000050c157819 */ /* 0x000fe2000001020d */
[----:B------:R-:W-:Y:S01]  /*1ff0*/  IMAD R3, R8, UR4, RZ ;  /* 0x0000000408037c24 */ /* 0x000fe2000f8e02ff */
[----:B------:R-:W-:Y:S01]  /*2000*/  SHF.R.S32.HI R118, RZ, 0x1f, R212 ;  /* 0x0000001fff767819 */ /* 0x000fe200000114d4 */
[C---:B---3--:R-:W-:Y:S01]  /*2010*/  IMAD.WIDE.U32 R4, R30.reuse, UR4, R6 ;  /* 0x000000041e047c25 */ /* 0x048fe2000f8e0006 */
[----:B------:R-:W-:Y:S01]  /*2020*/  SHF.R.S32.HI R117, RZ, 0x1f, R211 ;  /* 0x0000001fff757819 */ /* 0x000fe200000114d3 */
[----:B------:R-:W0:Y:S01]  /*2030*/  LDC.64 R6, c[0x0][0x408] ;  /* 0x00010200ff067b82 */ /* 0x000e220000000a00 */
[----:B------:R-:W-:Y:S01]  /*2040*/  SHF.R.S32.HI R116, RZ, 0x1f, R210 ;  /* 0x0000001fff747819 */ /* 0x000fe200000114d2 */
[----:B------:R-:W-:Y:S01]  /*2050*/  IMAD R3, R30, UR5, R3 ;  /* 0x000000051e037c24 */ /* 0x000fe2000f8e0203 */
[----:B------:R-:W-:Y:S01]  /*2060*/  ULDC.64 UR4, c[0x0][0x310] ;  /* 0x0000c40000047ab9 */ /* 0x000fe20000000a00 */
[----:B------:R-:W-:-:S02]  /*2070*/  IMAD R28, R27, R12, RZ ;  /* 0x0000000c1b1c7224 */ /* 0x000fc400078e02ff */
[----:B------:R-:W-:Y:S02]  /*2080*/  IMAD.IADD R5, R5, 0x1, R3 ;  /* 0x0000000105057824 */ /* 0x000fe400078e0203 */
[----:B------:R-:W-:Y:S02]  /*2090*/  IMAD R33, R115, R13, R28 ;  /* 0x0000000d73217224 */ /* 0x000fe400078e021c */
[-C--:B------:R-:W-:Y:S02]  /*20a0*/  IMAD R28, R215, R98.reuse, RZ ;  /* 0x00000062d71c7224 */ /* 0x080fe400078e02ff */
[----:B------:R-:W-:-:S04]  /*20b0*/  IMAD.WIDE.U32 R130, R23, R98, R88 ;  /* 0x0000006217827225 */ /* 0x000fc800078e0058 */
[----:B------:R-:W-:-:S04]  /*20c0*/  IMAD.WIDE.U32 R40, R23, R98, R16 ;  /* 0x0000006217287225 */ /* 0x000fc800078e0010 */
[----:B------:R-:W-:Y:S02]  /*20d0*/  VIADD R126, R29, 0x8 ;  /* 0x000000081d7e7836 */ /* 0x000fe40000000000 */
[----:B------:R-:W-:Y:S02]  /*20e0*/  IMAD.SHL.U32 R128, R98, 0x80, RZ ;  /* 0x0000008062807824 */ /* 0x000fe400078e00ff */
[----:B0-----:R-:W-:-:S04]  /*20f0*/  IMAD R14, R215, R6, RZ ;  /* 0x00000006d70e7224 */ /* 0x001fc800078e02ff */
[----:B------:R-:W-:Y:S01]  /*2100*/  IMAD R85, R23, R7, R14 ;  /* 0x0000000717557224 */ /* 0x000fe200078e020e */
[----:B------:R-:W-:Y:S02]  /*2110*/  SHF.R.S32.HI R0, RZ, 0x1f, R31 ;  /* 0x0000001fff007819 */ /* 0x000fe4000001141f */
[----:B------:R-:W-:Y:S02]  /*2120*/  SEL R31, R31, RZ, !P0 ;  /* 0x000000ff1f1f7207 */ /* 0x000fe40004000000 */
[----:B------:R-:W-:Y:S02]  /*2130*/  SEL R9, R0, RZ, !P0 ;  /* 0x000000ff00097207 */ /* 0x000fe40004000000 */
[----:B------:R-:W-:Y:S01]  /*2140*/  IADD3 R42, P0, R23, R42, RZ ;  /* 0x0000002a172a7210 */ /* 0x000fe20007f1e0ff */
[----:B------:R-:W-:-:S03]  /*2150*/  IMAD.WIDE.U32 R96, R31, UR4, R4 ;  /* 0x000000041f607c25 */ /* 0x000fc6000f8e0004 */
[----:B------:R-:W-:Y:S01]  /*2160*/  IADD3.X R43, R215, R32, RZ, P0, !PT ;  /* 0x00000020d72b7210 */ /* 0x000fe200007fe4ff */
[----:B------:R-:W-:Y:S01]  /*2170*/  IMAD R0, R9, UR4, RZ ;  /* 0x0000000409007c24 */ /* 0x000fe2000f8e02ff */
[C---:B------:R-:W-:Y:S02]  /*2180*/  IADD3 R36, P0, R96.reuse, R40, RZ ;  /* 0x0000002860247210 */ /* 0x040fe40007f1e0ff */
[----:B------:R-:W-:Y:S01]  /*2190*/  IADD3 R38, P3, R96, 0x40, RZ ;  /* 0x0000004060267810 */ /* 0x000fe20007f7e0ff */
[----:B------:R-:W-:Y:S01]  /*21a0*/  IMAD R35, R31, UR5, R0 ;  /* 0x000000051f237c24 */ /* 0x000fe2000f8e0200 */
[----:B------:R-:W-:Y:S05]  /*21b0*/  @!P6 WARPSYNC.ALL ;  /* 0x000000000000e948 */ /* 0x000fea0003800000 */
[----:B------:R-:W-:Y:S01]  /*21c0*/  ULDC.64 UR4, c[0x0][0x330] ;  /* 0x0000cc0000047ab9 */ /* 0x000fe20000000a00 */
[----:B------:R-:W-:-:S02]  /*21d0*/  IMAD.IADD R35, R97, 0x1, R35 ;  /* 0x0000000161237824 */ /* 0x000fc400078e0223 */
[----:B------:R-:W-:Y:S02]  /*21e0*/  IMAD R3, R8, UR4, RZ ;  /* 0x0000000408037c24 */ /* 0x000fe4000f8e02ff */
[----:B------:R-:W-:-:S04]  /*21f0*/  IMAD.WIDE.U32 R4, R30, UR4, R16 ;  /* 0x000000041e047c25 */ /* 0x000fc8000f8e0010 */
[----:B------:R-:W-:Y:S01]  /*2200*/  IMAD R3, R30, UR5, R3 ;  /* 0x000000051e037c24 */ /* 0x000fe2000f8e0203 */
[----:B------:R-:W-:Y:S01]  /*2210*/  ULDC.64 UR4, c[0x0][0x338] ;  /* 0x0000ce0000047ab9 */ /* 0x000fe20000000a00 */
[----:B------:R-:W-:Y:S02]  /*2220*/  IMAD.X R103, RZ, RZ, R35, P3 ;  /* 0x000000ffff677224 */ /* 0x000fe400018e0623 */
[----:B------:R-:W-:Y:S01]  /*2230*/  IMAD R0, R9, UR4, RZ ;  /* 0x0000000409007c24 */ /* 0x000fe2000f8e02ff */
[----:B------:R-:W-:Y:S01]  /*2240*/  IADD3 R5, R5, R3, RZ ;  /* 0x0000000305057210 */ /* 0x000fe20007ffe0ff */
[----:B------:R-:W-:Y:S01]  /*2250*/  IMAD.WIDE.U32 R8, R23, R6, R18 ;  /* 0x0000000617087225 */ /* 0x000fe200078e0012 */
[----:B------:R-:W-:-:S03]  /*2260*/  SEL R3, R113, RZ, P1 ;  /* 0x000000ff71037207 */ /* 0x000fc60000800000 */
[----:B------:R-:W-:Y:S02]  /*2270*/  IMAD R105, R31, UR5, R0 ;  /* 0x000000051f697c24 */ /* 0x000fe4000f8e0200 */
[----:B------:R-:W-:Y:S02]  /*2280*/  IMAD.IADD R3, R16, 0x1, R3 ;  /* 0x0000000110037824 */ /* 0x000fe400078e0203 */
[-C--:B------:R-:W-:Y:S02]  /*2290*/  IMAD R0, R215, R12.reuse, RZ ;  /* 0x0000000cd7007224 */ /* 0x080fe400078e02ff */
[----:B------:R-:W-:Y:S01]  /*22a0*/  IMAD.WIDE.U32 R94, R31, UR4, R4 ;  /* 0x000000041f5e7c25 */ /* 0x000fe2000f8e0004 */
[----:B------:R-:W-:Y:S01]  /*22b0*/  SHF.R.S32.HI R20, RZ, 0x1f, R3 ;  /* 0x0000001fff147819 */ /* 0x000fe20000011403 */
[----:B------:R-:W-:Y:S02]  /*22c0*/  ULDC UR4, c[0x0][0x2f4] ;  /* 0x0000bd0000047ab9 */ /* 0x000fe40000000800 */
[----:B------:R-:W-:Y:S01]  /*22d0*/  IMAD.WIDE.U32 R4, R23, R12, R18 ;  /* 0x0000000c17047225 */ /* 0x000fe200078e0012 */
[----:B------:R-:W-:-:S02]  /*22e0*/  LEA.HI R44, R20, R3, RZ, 0x3 ;  /* 0x00000003142c7211 */ /* 0x000fc400078f18ff */
[----:B------:R-:W-:Y:S01]  /*22f0*/  ISETP.GE.AND P2, PT, R16, UR4, PT ;  /* 0x0000000410007c0c */ /* 0x000fe2000bf46270 */
[----:B------:R-:W-:Y:S01]  /*2300*/  IMAD R15, R23, R13, R0 ;  /* 0x0000000d170f7224 */ /* 0x000fe200078e0200 */
[----:B------:R-:W-:Y:S01]  /*2310*/  P2R R0, PR, RZ, 0x2 ;  /* 0x00000002ff007803 */ /* 0x000fe20000000000 */
[----:B------:R-:W-:Y:S01]  /*2320*/  IMAD.MOV.U32 R86, RZ, RZ, R8 ;  /* 0x000000ffff567224 */ /* 0x000fe200078e0008 */
[----:B------:R-:W-:Y:S01]  /*2330*/  LEA.HI R8, R20, R3, RZ, 0x6 ;  /* 0x0000000314087211 */ /* 0x000fe200078f30ff */
[----:B------:R-:W-:Y:S01]  /*2340*/  IMAD.IADD R5, R5, 0x1, R15 ;  /* 0x0000000105057824 */ /* 0x000fe200078e020f */
[----:B------:R-:W-:Y:S01]  /*2350*/  LOP3.LUT R37, R44, 0xfffffff8, RZ, 0xc0, !PT ;  /* 0xfffffff82c257812 */ /* 0x000fe200078ec0ff */
[----:B------:R-:W-:Y:S01]  /*2360*/  IMAD.IADD R11, R15, 0x1, R11 ;  /* 0x000000010f0b7824 */ /* 0x000fe200078e020b */
[----:B------:R-:W-:Y:S01]  /*2370*/  SHF.L.U64.HI R20, R12, 0x6, R13 ;  /* 0x000000060c147819 */ /* 0x000fe2000001020d */
[----:B------:R-:W-:Y:S01]  /*2380*/  IMAD.WIDE.U32 R14, R23, R6, R16 ;  /* 0x00000006170e7225 */ /* 0x000fe200078e0010 */
[----:B------:R-:W-:-:S02]  /*2390*/  SHF.R.S32.HI R101, RZ, 0x3, R44 ;  /* 0x00000003ff657819 */ /* 0x000fc4000001142c */
[----:B------:R-:W-:Y:S01]  /*23a0*/  SHF.R.S32.HI R102, RZ, 0x1f, R37 ;  /* 0x0000001fff667819 */ /* 0x000fe20000011425 */
[----:B------:R-:W-:Y:S01]  /*23b0*/  IMAD.SHL.U32 R3, R8, 0x80, RZ ;  /* 0x0000008008037824 */ /* 0x000fe200078e00ff */
[----:B------:R-:W-:Y:S01]  /*23c0*/  LOP3.LUT R8, R44, 0x38, RZ, 0xc0, !PT ;  /* 0x000000382c087812 */ /* 0x000fe200078ec0ff */
[----:B------:R-:W-:Y:S01]  /*23d0*/  IMAD.WIDE.U32 R92, R115, R12, R4 ;  /* 0x0000000c735c7225 */ /* 0x000fe200078e0004 */
[----:B------:R-:W-:Y:S02]  /*23e0*/  MOV R84, R14 ;  /* 0x0000000e00547202 */ /* 0x000fe40000000f00 */
[--C-:B------:R-:W-:Y:S01]  /*23f0*/  LOP3.LUT R14, R198, 0x38, R44.reuse, 0xf8, !PT ;  /* 0x00000038c60e7812 */ /* 0x100fe200078ef82c */
[----:B------:R-:W-:Y:S01]  /*2400*/  IMAD.IADD R87, R9, 0x1, R85 ;  /* 0x0000000109577824 */ /* 0x000fe200078e0255 */
[--C-:B------:R-:W-:Y:S01]  /*2410*/  LOP3.LUT R9, R199, 0x38, R44.reuse, 0xf8, !PT ;  /* 0x00000038c7097812 */ /* 0x100fe200078ef82c */
[----:B------:R-:W-:Y:S01]  /*2420*/  IMAD R4, R27, R6, RZ ;  /* 0x000000061b047224 */ /* 0x000fe200078e02ff */
[----:B------:R-:W-:Y:S01]  /*2430*/  LOP3.LUT R8, R8, 0x1c0, R225, 0xf8, !PT ;  /* 0x000001c008087812 */ /* 0x000fe200078ef8e1 */
[----:B------:R-:W-:Y:S01]  /*2440*/  IMAD.IADD R85, R85, 0x1, R15 ;  /* 0x0000000155557824 */ /* 0x000fe200078e020f */
[----:B------:R-:W-:Y:S01]  /*2450*/  LOP3.LUT R15, R197, 0x38, R44, 0xf8, !PT ;  /* 0x00000038c50f7812 */ /* 0x000fe200078ef82c */
[----:B------:R-:W-:Y:S01]  /*2460*/  IMAD R31, R23, R99, R28 ;  /* 0x00000063171f7224 */ /* 0x000fe200078e021c */
[----:B------:R-:W-:Y:S01]  /*2470*/  LOP3.LUT R3, R3, 0xffffe000, RZ, 0xc0, !PT ;  /* 0xffffe00003037812 */ /* 0x000fe200078ec0ff */
[----:B------:R-:W-:Y:S01]  /*2480*/  IMAD R45, R115, R7, R4 ;  /* 0x00000007732d7224 */ /* 0x000fe200078e0204 */
[----:B------:R-:W-:Y:S01]  /*2490*/  IADD3 R4, P1, R88, R130, RZ ;  /* 0x0000008258047210 */ /* 0x000fe20007f3e0ff */
[----:B------:R-:W-:Y:S01]  /*24a0*/  IMAD.IADD R5, R31, 0x1, R131 ;  /* 0x000000011f057824 */ /* 0x000fe200078e0283 */
[----:B------:R-:W-:Y:S01]  /*24b0*/  LOP3.LUT R9, R9, R228, RZ, 0x3c, !PT ;  /* 0x000000e409097212 */ /* 0x000fe200078e3cff */
[----:B------:R-:W-:Y:S01]  /*24c0*/  IMAD.IADD R30, R41, 0x1, R31 ;  /* 0x00000001291e7824 */ /* 0x000fe200078e021f */
[----:B------:R-:W-:Y:S01]  /*24d0*/  LOP3.LUT R14, R14, R227, RZ, 0x3c, !PT ;  /* 0x000000e30e0e7212 */ /* 0x000fe200078e3cff */
[----:B------:R-:W-:Y:S01]  /*24e0*/  IMAD.X R28, R5, 0x1, R89, P1 ;  /* 0x00000001051c7824 */ /* 0x000fe200008e0659 */
[----:B------:R-:W-:Y:S01]  /*24f0*/  LOP3.LUT R15, R15, R226, RZ, 0x3c, !PT ;  /* 0x000000e20f0f7212 */ /* 0x000fe200078e3cff */
[----:B------:R-:W-:Y:S01]  /*2500*/  IMAD.WIDE.U32 R90, R115, R12, R10 ;  /* 0x0000000c735a7225 */ /* 0x000fe200078e000a */
[----:B------:R-:W-:-:S02]  /*2510*/  LOP3.LUT R8, R8, R203, RZ, 0x3c, !PT ;  /* 0x000000cb08087212 */ /* 0x000fc400078e3cff */
[-C--:B------:R-:W-:Y:S01]  /*2520*/  IADD3 R110, R9, R3.reuse, R202 ;  /* 0x00000003096e7210 */ /* 0x080fe20007ffe0ca */
[-C--:B------:R-:W-:Y:S01]  /*2530*/  IMAD.WIDE.U32 R86, R115, R6.reuse, R86 ;  /* 0x0000000673567225 */ /* 0x080fe200078e0056 */
[-C--:B------:R-:W-:Y:S02]  /*2540*/  IADD3 R109, R14, R3.reuse, R201 ;  /* 0x000000030e6d7210 */ /* 0x080fe40007ffe0c9 */
[-C--:B------:R-:W-:Y:S01]  /*2550*/  IADD3 R108, R15, R3.reuse, R200 ;  /* 0x000000030f6c7210 */ /* 0x080fe20007ffe0c8 */
[----:B------:R-:W-:Y:S01]  /*2560*/  IMAD.WIDE.U32 R84, R115, R6, R84 ;  /* 0x0000000673547225 */ /* 0x000fe200078e0054 */
[----:B------:R-:W-:Y:S02]  /*2570*/  IADD3 R112, R8, R3, R204 ;  /* 0x0000000308707210 */ /* 0x000fe40007ffe0cc */
[--C-:B------:R-:W-:Y:S01]  /*2580*/  SHF.L.U64.HI R3, R98, 0x7, R99.reuse ;  /* 0x0000000762037819 */ /* 0x100fe20000010263 */
[----:B------:R-:W-:Y:S01]  /*2590*/  IMAD.SHL.U32 R14, R12, 0x20, RZ ;  /* 0x000000200c0e7824 */ /* 0x000fe200078e00ff */
[----:B------:R-:W-:Y:S01]  /*25a0*/  SHF.L.U64.HI R27, R98, 0x6, R99 ;  /* 0x00000006621b7819 */ /* 0x000fe20000010263 */
[----:B------:R-:W-:Y:S01]  /*25b0*/  IMAD.SHL.U32 R8, R6, 0x20, RZ ;  /* 0x0000002006087824 */ /* 0x000fe200078e00ff */
[----:B------:R-:W-:Y:S01]  /*25c0*/  IADD3 R29, P1, R4, R88, RZ ;  /* 0x00000058041d7210 */ /* 0x000fe20007f3e0ff */
[----:B------:R-:W-:Y:S01]  /*25d0*/  IMAD.IADD R32, R93, 0x1, R33 ;  /* 0x000000015d207824 */ /* 0x000fe200078e0221 */
[----:B------:R-:W-:Y:S01]  /*25e0*/  IADD3.X R39, R30, R35, RZ, P0, !PT ;  /* 0x000000231e277210 */ /* 0x000fe200007fe4ff */
[----:B------:R-:W-:Y:S01]  /*25f0*/  IMAD.SHL.U32 R113, R113, 0x2, RZ ;  /* 0x0000000271717824 */ /* 0x000fe200078e00ff */
[----:B------:R-:W-:Y:S01]  /*2600*/  IADD3 R99, P0, R36, 0x40, RZ ;  /* 0x0000004024637810 */ /* 0x000fe20007f1e0ff */
[----:B------:R-:W-:Y:S01]  /*2610*/  IMAD.X R31, R28, 0x1, R89, P1 ;  /* 0x000000011c1f7824 */ /* 0x000fe200008e0659 */
[C---:B------:R-:W-:Y:S01]  /*2620*/  SHF.L.U64.HI R15, R12.reuse, 0x7, R13 ;  /* 0x000000070c0f7819 */ /* 0x040fe2000001020d */
[----:B------:R-:W-:Y:S01]  /*2630*/  IMAD.SHL.U32 R13, R12, 0x40, RZ ;  /* 0x000000400c0d7824 */ /* 0x000fe200078e00ff */
[--C-:B------:R-:W-:Y:S01]  /*2640*/  SHF.L.U64.HI R11, R6, 0x5, R7.reuse ;  /* 0x00000005060b7819 */ /* 0x100fe20000010207 */
[----:B------:R-:W-:Y:S01]  /*2650*/  IMAD.SHL.U32 R12, R12, 0x80, RZ ;  /* 0x000000800c0c7824 */ /* 0x000fe200078e00ff */
[C---:B------:R-:W-:Y:S01]  /*2660*/  SHF.L.U64.HI R10, R6.reuse, 0x6, R7 ;  /* 0x00000006060a7819 */ /* 0x040fe20000010207 */
[----:B------:R-:W-:Y:S01]  /*2670*/  IMAD.IADD R33, R33, 0x1, R91 ;  /* 0x0000000121217824 */ /* 0x000fe200078e025b */
[C---:B------:R-:W-:Y:S01]  /*2680*/  SHF.L.U64.HI R9, R6.reuse, 0x7, R7 ;  /* 0x0000000706097819 */ /* 0x040fe20000010207 */
[----:B------:R-:W-:Y:S01]  /*2690*/  IMAD.IADD R34, R87, 0x1, R45 ;  /* 0x0000000157227824 */ /* 0x000fe200078e022d */
[C---:B------:R-:W-:Y:S01]  /*26a0*/  SHF.L.U32 R7, R6.reuse, 0x6, RZ ;  /* 0x0000000606077819 */ /* 0x040fe200000006ff */
[----:B------:R-:W-:Y:S01]  /*26b0*/  IMAD.SHL.U32 R6, R6, 0x80, RZ ;  /* 0x0000008006067824 */ /* 0x000fe200078e00ff */
[----:B------:R-:W-:Y:S01]  /*26c0*/  @!P6 BAR.SYNC.DEFER_BLOCKING 0x9, 0x100 ;  /* 0x024400000000eb1d */ /* 0x000fe20000010000 */
[----:B------:R-:W-:Y:S01]  /*26d0*/  ISETP.GE.AND P1, PT, R190, UR4, PT ;  /* 0x00000004be007c0c */ /* 0x000fe2000bf26270 */
[----:B------:R-:W-:-:S02]  /*26e0*/  IMAD.IADD R100, R45, 0x1, R85 ;  /* 0x000000012d647824 */ /* 0x000fc400078e0255 */
[----:B------:R-:W-:Y:S02]  /*26f0*/  IMAD.X R104, RZ, RZ, R39, P0 ;  /* 0x000000ffff687224 */ /* 0x000fe400000e0627 */
[----:B------:R-:W-:-:S08]  /*2700*/  IMAD.IADD R105, R95, 0x1, R105 ;  /* 0x000000015f697824 */ /* 0x000fd000078e0269 */
.L_x_8458:
[----:B0-----:R-:W0:Y:S01]  /*2710*/  LDC R123, c[0x0][0x3f4] ;  /* 0x0000fd00ff7b7b82 */ /* 0x001e220000000800 */
[----:B------:R-:W-:Y:S01]  /*2720*/  VIADD R26, R26, 0xffffffff ;  /* 0xffffffff1a1a7836 */ /* 0x000fe20000000000 */
[----:B------:R-:W-:Y:S05]  /*2730*/  YIELD ;  /* 0x0000000000007946 */ /* 0x000fea0003800000 */
[----:B------:R-:W-:Y:S01]  /*2740*/  IMAD R111, R184, 0x4000, R206 ;  /* 0x00004000b86f7824 */ /* 0x000fe200078e02ce */
[----:B------:R-:W-:Y:S01]  /*2750*/  ISETP.GT.AND P3, PT, R26, R25, PT ;  /* 0x000000191a00720c */ /* 0x000fe20003f64270 */
[----:B------:R-:W-:Y:S03]  /*2760*/  BSSY B0, `(.L_x_8373) ;  /* 0x0000588000007945 */ /* 0x000fe60003800000 */
[----:B------:R-:W-:-:S02]  /*2770*/  LEA R111, R111, R2, 0x1 ;  /* 0x000000026f6f7211 */ /* 0x000fc400078e08ff */
[----:B------:R-:W-:Y:S02]  /*2780*/  P2R R107, PR, RZ, 0x8 ;  /* 0x00000008ff6b7803 */ /* 0x000fe40000000000 */
[----:B0-----:R-:W-:-:S13]  /*2790*/  ISETP.GE.AND P0, PT, R123, 0x1, PT ;  /* 0x000000017b00780c */ /* 0x001fda0003f06270 */
        /* <DEDUP_REMOVED lines=10> */
[----:B------:R-:W-:Y:S02]  /*2840*/  IMAD R45, R45, R6, R48 ;  /* 0x000000062d2d7224 */ /* 0x000fe400078e0230 */
[----:B------:R-:W-:Y:S01]  /*2850*/  IMAD.WIDE.U32 R120, R128, R26, RZ ;  /* 0x0000001a80787225 */ /* 0x000fe200078e00ff */
[----:B------:R-:W-:-:S03]  /*2860*/  VIMNMX R114, R114, 0x80, PT ;  /* 0x0000008072727848 */ /* 0x000fc60003fe0100 */
[----:B------:R-:W-:-:S04]  /*2870*/  IMAD.WIDE.U32 R78, R12, R26, RZ ;  /* 0x0000001a0c4e7225 */ /* 0x000fc800078e00ff */
[----:B------:R-:W-:-:S04]  /*2880*/  IMAD.WIDE.U32 R76, R6, R26, RZ ;  /* 0x0000001a064c7225 */ /* 0x000fc800078e00ff */
[----:B------:R-:W-:Y:S02]  /*2890*/  IMAD.IADD R122, R121, 0x1, R47 ;  /* 0x00000001797a7824 */ /* 0x000fe400078e022f */
        /* <DEDUP_REMOVED lines=15> */
[----:B------:R-:W-:Y:S01]  /*2990*/  IMAD.X R46, R119, 0x1, R32, P0 ;  /* 0x00000001772e7824 */ /* 0x000fe200000e0620 */
        /* <DEDUP_REMOVED lines=15> */
.L_x_8377:
[----:B------:R-:W-:Y:S05]  /*2a90*/  BSYNC B1 ;  /* 0x0000000000017941 */ /* 0x000fea0003800000 */
.L_x_8376:
[----:B------:R-:W-:Y:S01]  /*2aa0*/  ISETP.GE.AND P4, PT, R212, R114, PT ;  /* 0x00000072d400720c */ /* 0x000fe20003f86270 */
[----:B0----5:R-:W-:Y:S01]  /*2ab0*/  IMAD.MOV.U32 R44, RZ, RZ, R72 ;  /* 0x000000ffff2c7224 */ /* 0x021fe200078e0048 */
[----:B------:R-:W-:Y:S01]  /*2ac0*/  MOV R45, R73 ;  /* 0x00000049002d7202 */ /* 0x000fe20000000f00 */
        /* <DEDUP_REMOVED lines=9> */
[----:B------:R-:W-:Y:S01]  /*2b60*/  CS2R R68, SRZ ;  /* 0x0000000000447805 */ /* 0x000fe2000001ff00 */
[----:B------:R-:W-:Y:S01]  /*2b70*/  IMAD.MOV.U32 R47, RZ, RZ, R83 ;  /* 0x000000ffff2f7224 */ /* 0x000fe200078e0053 */
[----:B------:R-:W-:-:S02]  /*2b80*/  PRMT R137, R44, 0x5410, R45 ;  /* 0x000054102c897816 */ /* 0x000fc4000000002d */
[----:B------:R-:W-:Y:S02]  /*2b90*/  CS2R R66, SRZ ;  /* 0x0000000000427805 */ /* 0x000fe4000001ff00 */
[----:B------:R-:W-:Y:S02]  /*2ba0*/  PRMT R147, R46, 0x7610, R147 ;  /* 0x000076102e937816 */ /* 0x000fe40000000093 */
[----:B------:R-:W-:Y:S02]  /*2bb0*/  CS2R R70, SRZ ;  /* 0x0000000000467805 */ /* 0x000fe4000001ff00 */
[----:B------:R-:W-:Y:S01]  /*2bc0*/  PRMT R145, R145, 0x5410, R47 ;  /* 0x0000541091917816 */ /* 0x000fe2000000002f */
        /* <DEDUP_REMOVED lines=21> */
.L_x_8379:
[----:B------:R-:W-:Y:S05]  /*2d20*/  BSYNC B1 ;  /* 0x0000000000017941 */ /* 0x000fea0003800000 */
.L_x_8378:
        /* <DEDUP_REMOVED lines=18> */
[----:B------:R-:W-:-:S02]  /*2e50*/  CS2R R62, SRZ ;  /* 0x00000000003e7805 */ /* 0x000fc4000001ff00 */
[----:B------:R-:W-:Y:S02]  /*2e60*/  CS2R R52, SRZ ;  /* 0x0000000000347805 */ /* 0x000fe4000001ff00 */
[----:B------:R-:W-:Y:S02]  /*2e70*/  CS2R R50, SRZ ;  /* 0x0000000000327805 */ /* 0x000fe4000001ff00 */
[----:B------:R-:W-:Y:S02]  /*2e80*/  CS2R R54, SRZ ;  /* 0x0000000000367805 */ /* 0x000fe4000001ff00 */
[----:B------:R-:W-:Y:S01]  /*2e90*/  P2R R138, PR, RZ, 0x1 ;  /* 0x00000001ff8a7803 */ /* 0x000fe20000000000 */
        /* <DEDUP_REMOVED lines=21> */
.L_x_8381:
[----:B------:R-:W-:Y:S05]  /*2ff0*/  BSYNC B1 ;  /* 0x0000000000017941 */ /* 0x000fea0003800000 */
.L_x_8380:
[----:B------:R-:W-:Y:S01]  /*3000*/  ISETP.GE.AND P5, PT, R210, R114, PT ;  /* 0x00000072d200720c */ /* 0x000fe20003fa6270 */
[----:B------:R-:W-:-:S12]  /*3010*/  BSSY B1, `(.L_x_8382) ;  /* 0x000001e000017945 */ /* 0x000fd80003800000 */
[----:B------:R-:W-:Y:S05]  /*3020*/  @P5 BRA `(.L_x_8383) ;  /* 0x0000000000705947 */ /* 0x000fea0003800000 */
[----:B0-----:R-:W0:Y:S01]  /*3030*/  LDC.64 R44, c[0x0][0x3f8] ;  /* 0x0000fe00ff2c7b82 */ /* 0x001e220000000a00 */
[----:B------:R-:W-:Y:S01]  /*3040*/  IMAD.MOV.U32 R79, RZ, RZ, R119 ;  /* 0x000000ffff4f7224 */ /* 0x000fe200078e0077 */
[----:B------:R-:W-:Y:S01]  /*3050*/  ULDC.64 UR4, c[0x0][0x3e8] ;  /* 0x0000fa0000047ab9 */ /* 0x000fe20000000a00 */
[----:B------:R-:W-:Y:S01]  /*3060*/  IMAD.MOV.U32 R77, RZ, RZ, R106 ;  /* 0x000000ffff4d7224 */ /* 0x000fe200078e006a */
[----:B------:R-:W-:Y:S02]  /*3070*/  CS2R R52, SRZ ;  /* 0x0000000000347805 */ /* 0x000fe4000001ff00 */
[----:B------:R-:W-:Y:S01]  /*3080*/  CS2R R54, SRZ ;  /* 0x0000000000367805 */ /* 0x000fe2000001ff00 */
        /* <DEDUP_REMOVED lines=22> */
.L_x_8383:
[----:B------:R-:W-:Y:S05]  /*31f0*/  BSYNC B1 ;  /* 0x0000000000017941 */ /* 0x000fea0003800000 */
.L_x_8382:
[----:B01---5:R-:W-:Y:S01]  /*3200*/  IMAD.MOV.U32 R44, RZ, RZ, R56 ;  /* 0x000000ffff2c7224 */ /* 0x023fe200078e0038 */
[----:B------:R-:W-:Y:S01]  /*3210*/  ISETP.NE.AND P0, PT, R191, 0x3, PT ;  /* 0x00000003bf00780c */ /* 0x000fe20003f05270 */
[----:B------:R-:W-:Y:S02]  /*3220*/  IMAD.MOV.U32 R45, RZ, RZ, R57 ;  /* 0x000000ffff2d7224 */ /* 0x000fe400078e0039 */
        /* <DEDUP_REMOVED lines=22> */
[----:B------:R-:W-:Y:S06]  /*3390*/  @!P0 BRA `(.L_x_8384) ;  /* 0x0000000000048947 */ /* 0x000fec0003800000 */
[----:B------:R-:W-:Y:S01]  /*33a0*/  BPT.TRAP 0x1 ;  /* 0x000000040000795c */ /* 0x000fe20000300000 */
.L_x_8384:
[----:B------:R-:W-:Y:S01]  /*33b0*/  IMAD R106, R184, 0x8, R2 ;  /* 0x00000008b86a7824 */ /* 0x000fe200078e0202 */
[----:B------:R-:W-:Y:S01]  /*33c0*/  SHF.L.U32 R119, R192, 0x1f, RZ ;  /* 0x0000001fc0777819 */ /* 0x000fe200000006ff */
[----:B------:R-:W-:Y:S03]  /*33d0*/  BSSY B1, `(.L_x_8385) ;  /* 0x0000003000017945 */ /* 0x000fe60003800000 */
[----:B------:R-:W0:Y:S02]  /*33e0*/  SYNCS.PHASECHK.TRANS64.TRYWAIT P6, [R106+URZ+0x28890], R119 ;  /* 0x028890776a0075a7 */ /* 0x000e2400080c017f */
[----:B0-----:R-:W-:Y:S05]  /*33f0*/  @!P6 BRA `(.L_x_8386) ;  /* 0x000002300020e947 */ /* 0x001fea0003800000 */
.L_x_8794:
[----:B------:R-:W-:Y:S05]  /*3400*/  BSYNC B1 ;  /* 0x0000000000017941 */ /* 0x000fea0003800000 */
.L_x_8385:
[----:B------:R-:W-:Y:S04]  /*3410*/  BSSY B1, `(.L_x_8387) ;  /* 0x0000070000017945 */ /* 0x000fe80003800000 */
[----:B------:R-:W-:Y:S05]  /*3420*/  @P3 BRA `(.L_x_8388) ;  /* 0x0000000400b83947 */ /* 0x000fea0003800000 */
[----:B------:R-:W-:Y:S01]  /*3430*/  IADD3 R143, P3, R40, R120, RZ ;  /* 0x00000078288f7210 */ /* 0x000fe20007f7e0ff */
[----:B------:R-:W-:Y:S04]  /*3440*/  BSSY B2, `(.L_x_8389) ;  /* 0x0000037000027945 */ /* 0x000fe80003800000 */
[----:B------:R-:W-:Y:S01]  /*3450*/  IMAD.X R144, R122, 0x1, R30, P3 ;  /* 0x000000017a907824 */ /* 0x000fe200018e061e */
[----:B------:R-:W-:Y:S07]  /*3460*/  @P2 BRA `(.L_x_8390) ;  /* 0x0000000000d02947 */ /* 0x000fee0003800000 */
[----:B------:R1:W2:Y:S01]  /*3470*/  LDS.128 R44, [R111+0x18400] ;  /* 0x018400006f2c7984 */ /* 0x0002a20000000c00 */
[----:B------:R-:W-:Y:S01]  /*3480*/  IADD3 R77, P3, R143, R96, RZ ;  /* 0x000000608f4d7210 */ /* 0x000fe20007f7e0ff */
[----:B------:R-:W-:Y:S03]  /*3490*/  BSSY B3, `(.L_x_8391) ;  /* 0x000002d000037945 */ /* 0x000fe60003800000 */
[----:B------:R-:W-:Y:S02]  /*34a0*/  IADD3.X R146, R144, R35, RZ, P3, !PT ;  /* 0x0000002390927210 */ /* 0x000fe40001ffe4ff */
[----:B------:R-:W-:-:S13]  /*34b0*/  ISETP.GE.AND P3, PT, R18, R123, PT ;  /* 0x0000007b1200720c */ /* 0x000fda0003f66270 */
[----:B-1----:R-:W-:Y:S05]  /*34c0*/  @P3 BRA `(.L_x_8392) ;  /* 0x0000000000a43947 */ /* 0x002fea0003800000 */
[----:B------:R-:W-:Y:S01]  /*34d0*/  SHF.R.U64 R150, R80, 0x10, R81 ;  /* 0x0000001050967819 */ /* 0x000fe20000001251 */
[----:B--2---:R-:W-:Y:S01]  /*34e0*/  IMAD.MOV.U32 R76, RZ, RZ, R46 ;  /* 0x000000ffff4c7224 */ /* 0x004fe200078e002e */
[--C-:B------:R-:W-:Y:S01]  /*34f0*/  SHF.R.U64 R80, R82, 0x10, R83.reuse ;  /* 0x0000001052507819 */ /* 0x100fe20000001253 */
[--C-:B------:R-:W-:Y:S01]  /*3500*/  HADD2.F32 R46, -RZ, R45.reuse.H1_H1 ;  /* 0x3000002dff2e7230 */ /* 0x100fe20000004100 */
[----:B------:R-:W-:Y:S01]  /*3510*/  SHF.R.U32.HI R148, RZ, 0x10, R83 ;  /* 0x00000010ff947819 */ /* 0x000fe20000011653 */
[----:B------:R-:W-:Y:S01]  /*3520*/  HADD2.F32 R45, -RZ, R45.H0_H0 ;  /* 0x2000002dff2d7230 */ /* 0x000fe20000004100 */
[----:B------:R-:W-:Y:S01]  /*3530*/  SHF.R.U32.HI R149, RZ, 0x10, R81 ;  /* 0x00000010ff957819 */ /* 0x000fe20000011651 */
[----:B------:R-:W-:Y:S02]  /*3540*/  HADD2.F32 R83, -RZ, R80.H0_H0 ;  /* 0x20000050ff537230 */ /* 0x000fe40000004100 */
[----:B------:R-:W-:Y:S02]  /*3550*/  HADD2.F32 R148, -RZ, R148.H0_H0 ;  /* 0x20000094ff947230 */ /* 0x000fe40000004100 */
[----:B------:R-:W-:-:S02]  /*3560*/  HADD2.F32 R80, -RZ, R47.H1_H1 ;  /* 0x3000002fff507230 */ /* 0x000fc40000004100 */
[----:B------:R-:W-:Y:S02]  /*3570*/  HADD2.F32 R81, -RZ, R150.H0_H0 ;  /* 0x20000096ff517230 */ /* 0x000fe40000004100 */
[-C--:B------:R-:W-:Y:S01]  /*3580*/  FMUL.FTZ R150, R46, R83.reuse ;  /* 0x000000532e967220 */ /* 0x080fe20000410000 */
[----:B------:R-:W-:Y:S02]  /*3590*/  HADD2.F32 R47, -RZ, R47.H0_H0 ;  /* 0x2000002fff2f7230 */ /* 0x000fe40000004100 */
[-C--:B------:R-:W-:Y:S01]  /*35a0*/  FMUL.FTZ R152, R80, R148.reuse ;  /* 0x0000009450987220 */ /* 0x080fe20000410000 */
[----:B------:R-:W-:Y:S02]  /*35b0*/  HADD2.F32 R82, -RZ, R149.H0_H0 ;  /* 0x20000095ff527230 */ /* 0x000fe40000004100 */
[C---:B------:R-:W-:Y:S01]  /*35c0*/  FMUL.FTZ R83, R45.reuse, R83 ;  /* 0x000000532d537220 */ /* 0x040fe20000410000 */
[----:B------:R-:W-:Y:S01]  /*35d0*/  FFMA.FTZ R150, R45, R81, -R150 ;  /* 0x000000512d967223 */ /* 0x000fe20000010896 */
[----:B------:R-:W-:Y:S01]  /*35e0*/  FMUL.FTZ R151, R47, R148 ;  /* 0x000000942f977220 */ /* 0x000fe20000410000 */
[----:B------:R-:W-:-:S02]  /*35f0*/  HADD2.F32 R45, -RZ, R44.H1_H1 ;  /* 0x3000002cff2d7230 */ /* 0x000fc40000004100 */
[-C--:B------:R-:W-:Y:S01]  /*3600*/  FFMA.FTZ R152, R47, R82.reuse, -R152 ;  /* 0x000000522f987223 */ /* 0x080fe20000010898 */
[--C-:B------:R-:W-:Y:S02]  /*3610*/  HADD2.F32 R47, -RZ, R147.reuse.H1_H1 ;  /* 0x30000093ff2f7230 */ /* 0x100fe40000004100 */
[----:B------:R-:W-:Y:S01]  /*3620*/  FFMA.FTZ R149, R46, R81, R83 ;  /* 0x000000512e957223 */ /* 0x000fe20000010053 */
[----:B------:R-:W-:Y:S02]  /*3630*/  HADD2.F32 R147, -RZ, R147.H0_H0 ;  /* 0x20000093ff937230 */ /* 0x000fe40000004100 */
[----:B------:R-:W-:Y:S01]  /*3640*/  FFMA.FTZ R151, R80, R82, R151 ;  /* 0x0000005250977223 */ /* 0x000fe20000010097 */
        /* <DEDUP_REMOVED lines=12> */
[-C--:B------:R-:W-:Y:S01]  /*3710*/  FFMA.FTZ R147, R76, R145.reuse, -R147 ;  /* 0x000000914c937223 */ /* 0x080fe20000010893 */
[----:B------:R-:W-:Y:S01]  /*3720*/  F2FP.F16.F32.PACK_AB R47, R151, R152 ;  /* 0x00000098972f723e */ /* 0x000fe200000000ff */
[----:B------:R-:W-:Y:S01]  /*3730*/  FFMA.FTZ R46, R46, R145, R81 ;  /* 0x000000912e2e7223 */ /* 0x000fe20000010051 */
[----:B------:R-:W-:-:S04]  /*3740*/  F2FP.F16.F32.PACK_AB R44, R80, R83 ;  /* 0x00000053502c723e */ /* 0x000fc800000000ff */
[----:B------:R-:W-:-:S07]  /*3750*/  F2FP.F16.F32.PACK_AB R46, R46, R147 ;  /* 0x000000932e2e723e */ /* 0x000fce00000000ff */
.L_x_8392:
[----:B------:R-:W-:Y:S05]  /*3760*/  BSYNC B3 ;  /* 0x0000000000037941 */ /* 0x000fea0003800000 */
.L_x_8391:
[----:B------:R-:W-:Y:S02]  /*3770*/  ULDC.64 UR4, c[0x0][0x2e8] ;  /* 0x0000ba0000047ab9 */ /* 0x000fe40000000a00 */
[----:B------:R-:W-:-:S04]  /*3780*/  LEA R76, P3, R77, UR4, 0x1 ;  /* 0x000000044d4c7c11 */ /* 0x000fc8000f8608ff */
[----:B------:R-:W-:-:S05]  /*3790*/  LEA.HI.X R77, R77, UR5, R146, 0x1, P3 ;  /* 0x000000054d4d7c11 */ /* 0x000fca00098f0c92 */
[----:B--2---:R1:W-:Y:S04]  /*37a0*/  STG.E.128 desc[UR38][R76.64], R44 ;  /* 0x0000002c4c007986 */ /* 0x0043e8000c101d26 */
.L_x_8390:
[----:B------:R-:W-:Y:S05]  /*37b0*/  BSYNC B2 ;  /* 0x0000000000027941 */ /* 0x000fea0003800000 */
.L_x_8389:
[----:B------:R-:W-:Y:S05]  /*37c0*/  @P1 BRA `(.L_x_8388) ;  /* 0x0000000000d01947 */ /* 0x000fea0003800000 */
[----:B-1----:R1:W2:Y:S01]  /*37d0*/  LDS.128 R44, [R111+0x1c400] ;  /* 0x01c400006f2c7984 */ /* 0x0022a20000000c00 */
        /* <DEDUP_REMOVED lines=46> */
.L_x_8394:
[----:B------:R-:W-:Y:S05]  /*3ac0*/  BSYNC B2 ;  /* 0x0000000000027941 */ /* 0x000fea0003800000 */
.L_x_8393:
[----:B------:R-:W-:Y:S02]  /*3ad0*/  ULDC.64 UR4, c[0x0][0x2e8] ;  /* 0x0000ba0000047ab9 */ /* 0x000fe40000000a00 */
[----:B------:R-:W-:-:S04]  /*3ae0*/  LEA R72, P3, R143, UR4, 0x1 ;  /* 0x000000048f487c11 */ /* 0x000fc8000f8608ff */
[----:B------:R-:W-:-:S05]  /*3af0*/  LEA.HI.X R73, R143, UR5, R144, 0x1, P3 ;  /* 0x000000058f497c11 */ /* 0x000fca00098f0c90 */
[----:B--2---:R2:W-:Y:S04]  /*3b00*/  STG.E.128 desc[UR38][R72.64], R44 ;  /* 0x0000002c48007986 */ /* 0x0045e8000c101d26 */
.L_x_8388:
[----:B------:R-:W-:Y:S05]  /*3b10*/  BSYNC B1 ;  /* 0x0000000000017941 */ /* 0x000fea0003800000 */
.L_x_8387:
        /* <DEDUP_REMOVED lines=53> */
.L_x_8400:
[----:B------:R-:W-:Y:S05]  /*3e70*/  BSYNC B3 ;  /* 0x0000000000037941 */ /* 0x000fea0003800000 */
.L_x_8399:
[----:B------:R-:W-:Y:S02]  /*3e80*/  ULDC.64 UR4, c[0x0][0x2e8] ;  /* 0x0000ba0000047ab9 */ /* 0x000fe40000000a00 */
[----:B------:R-:W-:-:S04]  /*3e90*/  LEA R68, P3, R74, UR4, 0x1 ;  /* 0x000000044a447c11 */ /* 0x000fc8000f8608ff */
[----:B------:R-:W-:-:S05]  /*3ea0*/  LEA.HI.X R69, R74, UR5, R75, 0x1, P3 ;  /* 0x000000054a457c11 */ /* 0x000fca00098f0c4b */
[----:B--2---:R2:W-:Y:S04]  /*3eb0*/  STG.E.128 desc[UR38][R68.64], R44 ;  /* 0x0000002c44007986 */ /* 0x0045e8000c101d26 */
.L_x_8398:
[----:B------:R-:W-:Y:S05]  /*3ec0*/  BSYNC B2 ;  /* 0x0000000000027941 */ /* 0x000fea0003800000 */
.L_x_8397:
[----:B------:R-:W-:Y:S05]  /*3ed0*/  @P1 BRA `(.L_x_8396) ;  /* 0x0000000000d01947 */ /* 0x000fea0003800000 */
[----:B-12---:R1:W2:Y:S01]  /*3ee0*/  LDS.128 R44, [R111+0x1d400] ;  /* 0x01d400006f2c7984 */ /* 0x0062a20000000c00 */
        /* <DEDUP_REMOVED lines=46> */
.L_x_8402:
[----:B------:R-:W-:Y:S05]  /*41d0*/  BSYNC B2 ;  /* 0x0000000000027941 */ /* 0x000fea0003800000 */
.L_x_8401:
[----:B------:R-:W-:Y:S02]  /*41e0*/  ULDC.64 UR4, c[0x0][0x2e8] ;  /* 0x0000ba0000047ab9 */ /* 0x000fe40000000a00 */
[----:B------:R-:W-:-:S04]  /*41f0*/  LEA R64, P3, R75, UR4, 0x1 ;  /* 0x000000044b407c11 */ /* 0x000fc8000f8608ff */
[----:B------:R-:W-:-:S05]  /*4200*/  LEA.HI.X R65, R75, UR5, R76, 0x1, P3 ;  /* 0x000000054b417c11 */ /* 0x000fca00098f0c4c */
[----:B--2---:R3:W-:Y:S04]  /*4210*/  STG.E.128 desc[UR38][R64.64], R44 ;  /* 0x0000002c40007986 */ /* 0x0047e8000c101d26 */
.L_x_8396:
[----:B------:R-:W-:Y:S05]  /*4220*/  BSYNC B1 ;  /* 0x0000000000017941 */ /* 0x000fea0003800000 */
.L_x_8395:
[----:B------:R-:W-:Y:S01]  /*4230*/  ISETP.NE.AND P3, PT, R138, RZ, PT ;  /* 0x000000ff8a00720c */ /* 0x000fe20003f65270 */
[----:B------:R-:W-:-:S12]  /*4240*/  BSSY B1, `(.L_x_8403) ;  /* 0x0000070000017945 */ /* 0x000fd80003800000 */
[----:B------:R-:W-:Y:S05]  /*4250*/  @P3 BRA `(.L_x_8404) ;  /* 0x0000000400b83947 */ /* 0x000fea0003800000 */
[----:B--2---:R-:W-:Y:S01]  /*4260*/  IADD3 R73, P3, P4, R4, R120, R16 ;  /* 0x0000007804497210 */ /* 0x004fe20007c7e010 */
[----:B------:R-:W-:Y:S03]  /*4270*/  BSSY B2, `(.L_x_8405) ;  /* 0x0000037000027945 */ /* 0x000fe60003800000 */
[----:B------:R-:W-:Y:S01]  /*4280*/  IADD3.X R74, R28, R122, R17, P3, P4 ;  /* 0x0000007a1c4a7210 */ /* 0x000fe20001fe8411 */
[----:B------:R-:W-:Y:S08]  /*4290*/  @P2 BRA `(.L_x_8406) ;  /* 0x0000000000d02947 */ /* 0x000ff00003800000 */
[----:B-1-3--:R1:W2:Y:S01]  /*42a0*/  LDS.128 R44, [R111+0x1a400] ;  /* 0x01a400006f2c7984 */ /* 0x00a2a20000000c00 */
        /* <DEDUP_REMOVED lines=46> */
.L_x_8408:
[----:B------:R-:W-:Y:S05]  /*4590*/  BSYNC B3 ;  /* 0x0000000000037941 */ /* 0x000fea0003800000 */
.L_x_8407:
[----:B------:R-:W-:Y:S02]  /*45a0*/  ULDC.64 UR4, c[0x0][0x2e8] ;  /* 0x0000ba0000047ab9 */ /* 0x000fe40000000a00 */
[----:B------:R-:W-:-:S04]  /*45b0*/  LEA R60, P3, R71, UR4, 0x1 ;  /* 0x00000004473c7c11 */ /* 0x000fc8000f8608ff */
[----:B------:R-:W-:-:S05]  /*45c0*/  LEA.HI.X R61, R71, UR5, R72, 0x1, P3 ;  /* 0x00000005473d7c11 */ /* 0x000fca00098f0c48 */
[----:B--2---:R2:W-:Y:S04]  /*45d0*/  STG.E.128 desc[UR38][R60.64], R44 ;  /* 0x0000002c3c007986 */ /* 0x0045e8000c101d26 */
.L_x_8406:
[----:B------:R-:W-:Y:S05]  /*45e0*/  BSYNC B2 ;  /* 0x0000000000027941 */ /* 0x000fea0003800000 */
.L_x_8405:
[----:B------:R-:W-:Y:S05]  /*45f0*/  @P1 BRA `(.L_x_8404) ;  /* 0x0000000000d01947 */ /* 0x000fea0003800000 */
[----:B-123--:R1:W2:Y:S01]  /*4600*/  LDS.128 R44, [R111+0x1e400] ;  /* 0x01e400006f2c7984 */ /* 0x00e2a20000000c00 */
        /* <DEDUP_REMOVED lines=46> */
.L_x_8410:
[----:B------:R-:W-:Y:S05]  /*48f0*/  BSYNC B2 ;  /* 0x0000000000027941 */ /* 0x000fea0003800000 */
.L_x_8409:
[----:B------:R-:W-:Y:S02]  /*4900*/  ULDC.64 UR4, c[0x0][0x2e8] ;  /* 0x0000ba0000047ab9 */ /* 0x000fe40000000a00 */
[----:B------:R-:W-:-:S04]  /*4910*/  LEA R56, P3, R67, UR4, 0x1 ;  /* 0x0000000443387c11 */ /* 0x000fc8000f8608ff */
[----:B------:R-:W-:-:S05]  /*4920*/  LEA.HI.X R57, R67, UR5, R68, 0x1, P3 ;  /* 0x0000000543397c11 */ /* 0x000fca00098f0c44 */
[----:B--2---:R4:W-:Y:S04]  /*4930*/  STG.E.128 desc[UR38][R56.64], R44 ;  /* 0x0000002c38007986 */ /* 0x0049e8000c101d26 */
.L_x_8404:
[----:B------:R-:W-:Y:S05]  /*4940*/  BSYNC B1 ;  /* 0x0000000000017941 */ /* 0x000fea0003800000 */
.L_x_8403:
[----:B------:R-:W-:Y:S05]  /*4950*/  @P5 BRA `(.L_x_8411) ;  /* 0x0000003400a05947 */ /* 0x000fea0003800000 */
[----:B------:R-:W-:Y:S01]  /*4960*/  IADD3 R121, P3, P4, R29, R120, R16 ;  /* 0x000000781d797210 */ /* 0x000fe20007c7e010 */
[----:B------:R-:W-:Y:S03]  /*4970*/  BSSY B1, `(.L_x_8412) ;  /* 0x0000037000017945 */ /* 0x000fe60003800000 */
[----:B------:R-:W-:Y:S01]  /*4980*/  IADD3.X R122, R31, R122, R17, P3, P4 ;  /* 0x0000007a1f7a7210 */ /* 0x000fe20001fe8411 */
[----:B------:R-:W-:Y:S08]  /*4990*/  @P2 BRA `(.L_x_8413) ;  /* 0x0000000000d02947 */ /* 0x000ff00003800000 */
        /* <DEDUP_REMOVED lines=46> */
.L_x_8415:
[----:B------:R-:W-:Y:S05]  /*4c80*/  BSYNC B2 ;  /* 0x0000000000027941 */ /* 0x000fea0003800000 */
.L_x_8414:
[----:B------:R-:W-:Y:S01]  /*4c90*/  ULDC.64 UR4, c[0x0][0x2e8] ;  /* 0x0000ba0000047ab9 */ /* 0x000fe20000000a00 */
[----:B------:R-:W-:Y:S01]  /*4ca0*/  IMAD.X R54, R122, 0x1, R35, P3 ;  /* 0x000000017a367824 */ /* 0x000fe200018e0623 */
[----:B------:R-:W-:-:S04]  /*4cb0*/  LEA R52, P3, R63, UR4, 0x1 ;  /* 0x000000043f347c11 */ /* 0x000fc8000f8608ff */
[----:B------:R-:W-:-:S05]  /*4cc0*/  LEA.HI.X R53, R63, UR5, R54, 0x1, P3 ;  /* 0x000000053f357c11 */ /* 0x000fca00098f0c36 */
[----:B--2---:R1:W-:Y:S04]  /*4cd0*/  STG.E.128 desc[UR38][R52.64], R44 ;  /* 0x0000002c34007986 */ /* 0x0043e8000c101d26 */
.L_x_8413:
[----:B------:R-:W-:Y:S05]  /*4ce0*/  BSYNC B1 ;  /* 0x0000000000017941 */ /* 0x000fea0003800000 */
.L_x_8412:
[----:B------:R-:W-:Y:S05]  /*4cf0*/  @P1 BRA `(.L_x_8411) ;  /* 0x0000003000b81947 */ /* 0x000fea0003800000 */
[----:B-1234-:R1:W2:Y:S01]  /*4d00*/  LDS.128 R44, [R111+0x1f400] ;  /* 0x01f400006f2c7984 */ /* 0x01e2a20000000c00 */
[----:B------:R-:W-:Y:S01]  /*4d10*/  ISETP.GE.AND P4, PT, R185, R123, PT ;  /* 0x0000007bb900720c */ /* 0x000fe20003f86270 */
[----:B------:R-:W-:Y:S01]  /*4d20*/  BSSY B1, `(.L_x_8416) ;  /* 0x000002c000017945 */ /* 0x000fe20003800000 */
[----:B------:R-:W-:-:S11]  /*4d30*/  IADD3 R59, P3, R121, R38, RZ ;  /* 0x00000026793b7210 */ /* 0x000fd60007f7e0ff */
        /* <DEDUP_REMOVED lines=42> */
.L_x_8417:
[----:B------:R-:W-:Y:S05]  /*4fe0*/  BSYNC B1 ;  /* 0x0000000000017941 */ /* 0x000fea0003800000 */
.L_x_8416:
[----:B------:R-:W-:Y:S01]  /*4ff0*/  ULDC.64 UR4, c[0x0][0x2e8] ;  /* 0x0000ba0000047ab9 */ /* 0x000fe20000000a00 */
[----:B------:R-:W-:Y:S01]  /*5000*/  IMAD.X R122, R122, 0x1, R103, P3 ;  /* 0x000000017a7a7824 */ /* 0x000fe200018e0667 */
[----:B------:R-:W-:-:S04]  /*5010*/  LEA R48, P3, R59, UR4, 0x1 ;  /* 0x000000043b307c11 */ /* 0x000fc8000f8608ff */
[----:B------:R-:W-:-:S05]  /*5020*/  LEA.HI.X R49, R59, UR5, R122, 0x1, P3 ;  /* 0x000000053b317c11 */ /* 0x000fca00098f0c7a */
[----:B--2---:R1:W-:Y:S01]  /*5030*/  STG.E.128 desc[UR38][R48.64], R44 ;  /* 0x0000002c30007986 */ /* 0x0043e2000c101d26 */
[----:B------:R-:W-:Y:S05]  /*5040*/  BRA `(.L_x_8411) ;  /* 0x0000002c00e47947 */ /* 0x000fea0003800000 */
.L_x_8375:
[----:B------:R-:W-:Y:S02]  /*5050*/  ISETP.GE.AND P3, PT, R212, R114, PT ;  /* 0x00000072d400720c */ /* 0x000fe40003f66270 */
[----:B------:R-:W-:Y:S02]  /*5060*/  CS2R R50, SRZ ;  /* 0x0000000000327805 */ /* 0x000fe4000001ff00 */
[----:B------:R-:W-:-:S13]  /*5070*/  ISETP.GE.OR P3, PT, R16, R123, P3 ;  /* 0x0000007b1000720c */ /* 0x000fda0001f66670 */
[----:B------:R-:W-:Y:S01]  /*5080*/  @!P3 IADD3 R46, P0, P4, R90, R78, R14 ;  /* 0x0000004e5a2eb210 */ /* 0x000fe20007c1e00e */
[----:B------:R-:W0:Y:S03]  /*5090*/  @!P3 LDC.64 R60, c[0x0][0x3e8] ;  /* 0x0000fa00ff3cbb82 */ /* 0x000e260000000a00 */
[----:B------:R-:W-:Y:S02]  /*50a0*/  @!P3 IADD3.X R47, R33, R119, R21, P0, P4 ;  /* 0x00000077212fb210 */ /* 0x000fe400007e8415 */
[----:B------:R-:W-:-:S03]  /*50b0*/  @!P3 IADD3 R44, P0, P4, R84, R76, R8 ;  /* 0x0000004c542cb210 */ /* 0x000fc60007c1e008 */
[----:B------:R-:W1:Y:S01]  /*50c0*/  @!P3 LDC.64 R62, c[0x0][0x400] ;  /* 0x00010000ff3ebb82 */ /* 0x000e620000000a00 */
        /* <DEDUP_REMOVED lines=11> */
[----:B------:R-:W4:Y:S01]  /*5180*/  @!P4 LDC.64 R52, c[0x0][0x3e8] ;  /* 0x0000fa00ff34cb82 */ /* 0x000f220000000a00 */
[----:B------:R-:W-:-:S05]  /*5190*/  @!P4 IADD3 R48, P5, R90, R78, RZ ;  /* 0x0000004e5a30c210 */ /* 0x000fca0007fbe0ff */
[----:B------:R-:W-:Y:S02]  /*51a0*/  @!P4 IMAD.X R49, R119, 0x1, R33, P5 ;  /* 0x000000017731c824 */ /* 0x000fe400028e0621 */
[----:B------:R-:W0:Y:S01]  /*51b0*/  @!P4 LDC.64 R54, c[0x0][0x400] ;  /* 0x00010000ff36cb82 */ /* 0x000e220000000a00 */
[----:B----4-:R-:W-:-:S04]  /*51c0*/  @!P4 LEA R52, P5, R48, R52, 0x1 ;  /* 0x000000343034c211 */ /* 0x010fc800078a08ff */
[----:B------:R-:W-:Y:S02]  /*51d0*/  @!P4 LEA.HI.X R53, R48, R53, R49, 0x1, P5 ;  /* 0x000000353035c211 */ /* 0x000fe400028f0c31 */
[----:B------:R-:W-:-:S05]  /*51e0*/  @!P4 IADD3 R48, P5, R84, R76, RZ ;  /* 0x0000004c5430c210 */ /* 0x000fca0007fbe0ff */
[----:B------:R-:W-:Y:S01]  /*51f0*/  @!P4 IMAD.X R49, R106, 0x1, R100, P5 ;  /* 0x000000016a31c824 */ /* 0x000fe200028e0664 */
[----:B0-----:R-:W-:-:S04]  /*5200*/  @!P4 LEA R54, P5, R48, R54, 0x1 ;  /* 0x000000363036c211 */ /* 0x001fc800078a08ff */
[----:B------:R-:W-:Y:S02]  /*5210*/  @!P4 LEA.HI.X R55, R48, R55, R49, 0x1, P5 ;  /* 0x000000373037c211 */ /* 0x000fe400028f0c31 */
[----:B------:R-:W-:Y:S02]  /*5220*/  CS2R R48, SRZ ;  /* 0x0000000000307805 */ /* 0x000fe4000001ff00 */
[----:B------:R-:W-:-:S04]  /*5230*/  @!P3 LEA R60, P5, R46, R60, 0x1 ;  /* 0x0000003c2e3cb211 */ /* 0x000fc800078a08ff */
[----:B------:R-:W-:Y:S02]  /*5240*/  @!P3 LEA.HI.X R61, R46, R61, R47, 0x1, P5 ;  /* 0x0000003d2e3db211 */ /* 0x000fe400028f0c2f */
[----:B------:R-:W-:Y:S02]  /*5250*/  CS2R R46, SRZ ;  /* 0x00000000002e7805 */ /* 0x000fe4000001ff00 */
[C---:B-1----:R-:W-:Y:S01]  /*5260*/  @!P3 LEA R62, P5, R44.reuse, R62, 0x1 ;  /* 0x0000003e2c3eb211 */ /* 0x042fe200078a08ff */
[----:B------:R0:W5:Y:S03]  /*5270*/  @!P4 LDG.E.128 R48, desc[UR38][R54.64] ;  /* 0x000000263630c981 */ /* 0x000166000c1e1d00 */
[----:B------:R-:W-:Y:S02]  /*5280*/  @!P3 LEA.HI.X R63, R44, R63, R45, 0x1, P5 ;  /* 0x0000003f2c3fb211 */ /* 0x000fe400028f0c2d */
[----:B------:R-:W-:-:S02]  /*5290*/  CS2R R44, SRZ ;  /* 0x00000000002c7805 */ /* 0x000fc4000001ff00 */
[----:B------:R-:W-:Y:S02]  /*52a0*/  CS2R R58, SRZ ;  /* 0x00000000003a7805 */ /* 0x000fe4000001ff00 */
[----:B------:R-:W-:Y:S02]  /*52b0*/  CS2R R56, SRZ ;  /* 0x0000000000387805 */ /* 0x000fe4000001ff00 */
[----:B------:R1:W5:Y:S01]  /*52c0*/  @!P4 LDG.E.128 R44, desc[UR38][R52.64] ;  /* 0x00000026342cc981 */ /* 0x000362000c1e1d00 */
[----:B0-----:R-:W-:-:S03]  /*52d0*/  CS2R R54, SRZ ;  /* 0x0000000000367805 */ /* 0x001fc6000001ff00 */
[----:B------:R0:W5:Y:S01]  /*52e0*/  @!P3 LDG.E.128 R56, desc[UR38][R62.64] ;  /* 0x000000263e38b981 */ /* 0x000162000c1e1d00 */
[----:B-1----:R-:W-:-:S06]  /*52f0*/  CS2R R52, SRZ ;  /* 0x0000000000347805 */ /* 0x002fcc000001ff00 */
[----:B------:R1:W5:Y:S01]  /*5300*/  @!P3 LDG.E.128 R52, desc[UR38][R60.64] ;  /* 0x000000263c34b981 */ /* 0x000362000c1e1d00 */
[----:B--2---:R-:W-:-:S04]  /*5310*/  @!P0 LEA R68, P3, R66, R68, 0x1 ;  /* 0x0000004442448211 */ /* 0x004fc800078608ff */
[----:B------:R-:W-:Y:S02]  /*5320*/  @!P0 LEA.HI.X R69, R66, R69, R67, 0x1, P3 ;  /* 0x0000004542458211 */ /* 0x000fe400018f0c43 */
[C---:B---3--:R-:W-:Y:S02]  /*5330*/  @!P0 LEA R70, P3, R64.reuse, R70, 0x1 ;  /* 0x0000004640468211 */ /* 0x048fe400078608ff */
[----:B0-----:R-:W-:Y:S02]  /*5340*/  CS2R R62, SRZ ;  /* 0x00000000003e7805 */ /* 0x001fe4000001ff00 */
[----:B------:R-:W-:Y:S02]  /*5350*/  CS2R R66, SRZ ;  /* 0x0000000000427805 */ /* 0x000fe4000001ff00 */
[----:B-1----:R-:W-:Y:S02]  /*5360*/  CS2R R60, SRZ ;  /* 0x00000000003c7805 */ /* 0x002fe4000001ff00 */
[----:B------:R-:W-:-:S02]  /*5370*/  @!P0 LEA.HI.X R71, R64, R71, R65, 0x1, P3 ;  /* 0x0000004740478211 */ /* 0x000fc400018f0c41 */
[----:B------:R-:W-:Y:S02]  /*5380*/  CS2R R64, SRZ ;  /* 0x0000000000407805 */ /* 0x000fe4000001ff00 */
[----:B------:R0:W5:Y:S04]  /*5390*/  @!P0 LDG.E.128 R60, desc[UR38][R68.64] ;  /* 0x00000026443c8981 */ /* 0x000168000c1e1d00 */
[----:B------:R1:W5:Y:S01]  /*53a0*/  @!P0 LDG.E.128 R64, desc[UR38][R70.64] ;  /* 0x0000002646408981 */ /* 0x000362000c1e1d00 */
[----:B------:R-:W-:-:S04]  /*53b0*/  ISETP.GE.AND P0, PT, R210, R114, PT ;  /* 0x00000072d200720c */ /* 0x000fc80003f06270 */
[CC--:B------:R-:W-:Y:S01]  /*53c0*/  ISETP.GE.OR P0, PT, R16.reuse, R123.reuse, P0 ;  /* 0x0000007b1000720c */ /* 0x0c0fe20000706670 */
[----:B------:R-:W-:Y:S01]  /*53d0*/  BSSY B1, `(.L_x_8418) ;  /* 0x000001c000017945 */ /* 0x000fe20003800000 */
[----:B------:R-:W-:Y:S02]  /*53e0*/  ISETP.GE.AND P3, PT, R16, R123, PT ;  /* 0x0000007b1000720c */ /* 0x000fe40003f66270 */
[----:B0-----:R-:W-:Y:S02]  /*53f0*/  CS2R R68, SRZ ;  /* 0x0000000000447805 */ /* 0x001fe4000001ff00 */
[----:B------:R-:W-:Y:S02]  /*5400*/  CS2R R74, SRZ ;  /* 0x00000000004a7805 */ /* 0x000fe4000001ff00 */
[----:B-1----:R-:W-:Y:S02]  /*5410*/  CS2R R70, SRZ ;  /* 0x0000000000467805 */ /* 0x002fe4000001ff00 */
[----:B------:R-:W-:-:S03]  /*5420*/  CS2R R72, SRZ ;  /* 0x0000000000487805 */ /* 0x000fc6000001ff00 */
[----:B------:R-:W-:Y:S05]  /*5430*/  @P0 BRA `(.L_x_8419) ;  /* 0x0000000000540947 */ /* 0x000fea0003800000 */
[----:B------:R-:W0:Y:S01]  /*5440*/  LDC.64 R68, c[0x0][0x3f8] ;  /* 0x0000fe00ff447b82 */ /* 0x000e220000000a00 */
[----:B------:R-:W-:Y:S01]  /*5450*/  IMAD.MOV.U32 R72, RZ, RZ, R78 ;  /* 0x000000ffff487224 */ /* 0x000fe200078e004e */
[----:B------:R-:W-:Y:S01]  /*5460*/  ULDC.64 UR4, c[0x0][0x3e8] ;  /* 0x0000fa0000047ab9 */ /* 0x000fe20000000a00 */
[----:B------:R-:W-:Y:S01]  /*5470*/  IMAD.MOV.U32 R73, RZ, RZ, R119 ;  /* 0x000000ffff497224 */ /* 0x000fe200078e0077 */
[----:B------:R-:W-:Y:S01]  /*5480*/  ULDC.64 UR6, c[0x0][0x400] ;  /* 0x0001000000067ab9 */ /* 0x000fe20000000a00 */
[----:B------:R-:W-:-:S03]  /*5490*/  IMAD.MOV.U32 R77, RZ, RZ, R106 ;  /* 0x000000ffff4d7224 */ /* 0x000fc600078e006a */
        /* <DEDUP_REMOVED lines=15> */
.L_x_8419:
[----:B------:R-:W-:Y:S05]  /*5590*/  BSYNC B1 ;  /* 0x0000000000017941 */ /* 0x000fea0003800000 */
.L_x_8418:
[----:B-----5:R-:W-:Y:S01]  /*55a0*/  IMAD.MOV.U32 R77, RZ, RZ, R71 ;  /* 0x000000ffff4d7224 */ /* 0x020fe200078e0047 */
[----:B------:R-:W-:Y:S01]  /*55b0*/  MOV R76, R70 ;  /* 0x00000046004c7202 */ /* 0x000fe20000000f00 */
[----:B------:R-:W-:Y:S01]  /*55c0*/  IMAD.MOV.U32 R78, RZ, RZ, R68 ;  /* 0x000000ffff4e7224 */ /* 0x000fe200078e0044 */
[----:B------:R-:W-:Y:S01]  /*55d0*/  ISETP.NE.AND P0, PT, R191, 0x3, PT ;  /* 0x00000003bf00780c */ /* 0x000fe20003f05270 */
        /* <DEDUP_REMOVED lines=53> */
.L_x_8420:
[----:B------:R-:W-:Y:S01]  /*5930*/  IMAD R106, R184, 0x8, R2 ;  /* 0x00000008b86a7824 */ /* 0x000fe200078e0202 */
[----:B------:R-:W-:Y:S01]  /*5940*/  SHF.L.U32 R119, R192, 0x1f, RZ ;  /* 0x0000001fc0777819 */ /* 0x000fe200000006ff */
[----:B------:R-:W0:Y:S01]  /*5950*/  LDC R132, c[0x0][0x2f4] ;  /* 0x0000bd00ff847b82 */ /* 0x000e220000000800 */
[----:B------:R-:W-:Y:S01]  /*5960*/  IMAD.MOV.U32 R121, RZ, RZ, R122 ;  /* 0x000000ffff797224 */ /* 0x000fe200078e007a */
[----:B------:R-:W-:Y:S01]  /*5970*/  BSSY B1, `(.L_x_8421) ;  /* 0x0000005000017945 */ /* 0x000fe20003800000 */
[----:B------:R-:W1:Y:S05]  /*5980*/  SYNCS.PHASECHK.TRANS64.TRYWAIT P4, [R106+URZ+0x28890], R119 ;  /* 0x028890776a0075a7 */ /* 0x000e6a000808017f */
[----:B------:R-:W2:Y:S01]  /*5990*/  LDC.64 R122, c[0x0][0x300] ;  /* 0x0000c000ff7a7b82 */ /* 0x000ea20000000a00 */
[----:B0-----:R-:W-:Y:S01]  /*59a0*/  IMAD.IADD R134, R132, 0x1, -R113 ;  /* 0x0000000184867824 */ /* 0x001fe200078e0a71 */
[----:B-1----:R-:W-:Y:S06]  /*59b0*/  @!P4 BRA `(.L_x_8422) ;  /* 0x0000020800c4c947 */ /* 0x002fec0003800000 */
.L_x_8795:
[----:B------:R-:W-:Y:S05]  /*59c0*/  BSYNC B1 ;  /* 0x0000000000017941 */ /* 0x000fea0003800000 */
.L_x_8421:
[----:B------:R-:W-:Y:S01]  /*59d0*/  ISETP.GE.OR P4, PT, R23, R114, P2 ;  /* 0x000000721700720c */ /* 0x000fe20001786670 */
[----:B------:R-:W-:-:S12]  /*59e0*/  BSSY B1, `(.L_x_8423) ;  /* 0x000007c000017945 */ /* 0x000fd80003800000 */
[----:B------:R-:W-:Y:S05]  /*59f0*/  @P4 BRA `(.L_x_8424) ;  /* 0x0000000400e84947 */ /* 0x000fea0003800000 */
[-C--:B--2---:R-:W-:Y:S01]  /*5a00*/  IMAD R76, R215, R122.reuse, RZ ;  /* 0x0000007ad74c7224 */ /* 0x084fe200078e02ff */
[----:B------:R-:W-:Y:S01]  /*5a10*/  ISETP.NE.AND P6, PT, R0, RZ, PT ;  /* 0x000000ff0000720c */ /* 0x000fe20003fc5270 */
[C---:B------:R-:W-:Y:S01]  /*5a20*/  IMAD.WIDE.U32 R124, R23.reuse, R122, R120 ;  /* 0x0000007a177c7225 */ /* 0x040fe200078e0078 */
[----:B------:R-:W-:Y:S03]  /*5a30*/  BSSY B2, `(.L_x_8425) ;  /* 0x000006b000027945 */ /* 0x000fe60003800000 */
[----:B------:R-:W-:Y:S01]  /*5a40*/  IMAD R77, R23, R123, R76 ;  /* 0x0000007b174d7224 */ /* 0x000fe200078e024c */
[----:B------:R-:W-:Y:S02]  /*5a50*/  SEL R76, R113, R134, !P6 ;  /* 0x00000086714c7207 */ /* 0x000fe40007000000 */
[----:B------:R-:W-:Y:S02]  /*5a60*/  IADD3 R146, P4, P5, R96, R124, R37 ;  /* 0x0000007c60927210 */ /* 0x000fe40007d9e025 */
[----:B------:R-:W-:-:S02]  /*5a70*/  IADD3 R148, R77, R125, RZ ;  /* 0x0000007d4d947210 */ /* 0x000fc40007ffe0ff */
[----:B------:R-:W-:Y:S02]  /*5a80*/  SHF.R.S32.HI R77, RZ, 0x1f, R76 ;  /* 0x0000001fff4d7819 */ /* 0x000fe4000001144c */
[----:B------:R-:W-:Y:S02]  /*5a90*/  IADD3.X R147, R35, R148, R102, P4, P5 ;  /* 0x0000009423937210 */ /* 0x000fe400027ea466 */
[----:B------:R-:W-:-:S04]  /*5aa0*/  LEA.HI R76, R77, R76, RZ, 0x4 ;  /* 0x0000004c4d4c7211 */ /* 0x000fc800078f20ff */
[----:B------:R-:W-:-:S04]  /*5ab0*/  LEA.HI.SX32 R76, R76, R101, 0x1c ;  /* 0x000000654c4c7211 */ /* 0x000fc800078fe2ff */
[----:B------:R-:W-:Y:S01]  /*5ac0*/  SHF.R.S32.HI R77, RZ, 0x1f, R76 ;  /* 0x0000001fff4d7819 */ /* 0x000fe2000001144c */
[----:B------:R-:W-:-:S03]  /*5ad0*/  IMAD.SHL.U32 R149, R76, 0x8, RZ ;  /* 0x000000084c957824 */ /* 0x000fc600078e00ff */
[----:B------:R-:W-:Y:S02]  /*5ae0*/  LEA.HI R77, R77, R76, RZ, 0x3 ;  /* 0x0000004c4d4d7211 */ /* 0x000fe400078f18ff */
[----:B------:R-:W-:-:S03]  /*5af0*/  LOP3.LUT R76, R149, 0x38, RZ, 0xc0, !PT ;  /* 0x00000038954c7812 */ /* 0x000fc600078ec0ff */
[----:B------:R-:W-:Y:S01]  /*5b00*/  IMAD.SHL.U32 R77, R77, 0x400, RZ ;  /* 0x000004004d4d7824 */ /* 0x000fe200078e00ff */
[----:B------:R-:W-:-:S04]  /*5b10*/  LOP3.LUT R76, R76, 0x1c0, R225, 0xf8, !PT ;  /* 0x000001c04c4c7812 */ /* 0x000fc800078ef8e1 */
[----:B------:R-:W-:Y:S02]  /*5b20*/  LOP3.LUT R77, R77, 0x7fffe000, RZ, 0xc0, !PT ;  /* 0x7fffe0004d4d7812 */ /* 0x000fe400078ec0ff */
[----:B------:R-:W-:-:S04]  /*5b30*/  LOP3.LUT R76, R76, R203, RZ, 0x3c, !PT ;  /* 0x000000cb4c4c7212 */ /* 0x000fc800078e3cff */
[----:B------:R-:W-:Y:S01]  /*5b40*/  IADD3 R79, R76, R77, R204 ;  /* 0x0000004d4c4f7210 */ /* 0x000fe20007ffe0cc */
[----:B------:R-:W-:-:S04]  /*5b50*/  IMAD R77, R184, 0x4000, R112 ;  /* 0x00004000b84d7824 */ /* 0x000fc800078e0270 */
[----:B------:R-:W-:Y:S02]  /*5b60*/  IMAD R79, R184, 0x4000, R79 ;  /* 0x00004000b84f7824 */ /* 0x000fe400078e024f */
[--C-:B------:R-:W-:Y:S02]  /*5b70*/  IMAD R77, R77, 0x2, R2.reuse ;  /* 0x000000024d4d7824 */ /* 0x100fe400078e0202 */
[----:B------:R-:W-:-:S04]  /*5b80*/  IMAD R80, R79, 0x2, R2 ;  /* 0x000000024f507824 */ /* 0x000fc800078e0202 */
[----:B------:R-:W1:Y:S04]  /*5b90*/  LDS.128 R76, [R77+0x18400] ;  /* 0x018400004d4c7984 */ /* 0x000e680000000c00 */
[----:B------:R-:W2:Y:S01]  /*5ba0*/  LDS.128 R80, [R80+0x18400] ;  /* 0x0184000050507984 */ /* 0x000ea20000000c00 */
[----:B------:R-:W-:Y:S05]  /*5bb0*/  @P3 BRA `(.L_x_8426) ;  /* 0x0000000400483947 */ /* 0x000fea0003800000 */
[----:B------:R-:W-:Y:S01]  /*5bc0*/  SHF.R.U32.HI R158, RZ, 0x10, R49 ;  /* 0x00000010ff9e7819 */ /* 0x000fe20000011631 */
[--C-:B------:R-:W-:Y:S01]  /*5bd0*/  HADD2.F32 R155, -RZ, R152.reuse.H0_H0 ;  /* 0x20000098ff9b7230 */ /* 0x100fe20000004100 */
[--C-:B------:R-:W-:Y:S01]  /*5be0*/  SHF.R.U64 R44, R44, 0x10, R45.reuse ;  /* 0x000000102c2c7819 */ /* 0x100fe2000000122d */
[----:B------:R-:W-:Y:S01]  /*5bf0*/  HADD2.F32 R152, -RZ, R152.H1_H1 ;  /* 0x30000098ff987230 */ /* 0x000fe20000004100 */
[----:B------:R-:W-:Y:S01]  /*5c00*/  SHF.R.U32.HI R156, RZ, 0x10, R45 ;  /* 0x00000010ff9c7819 */ /* 0x000fe2000001162d */
[----:B------:R-:W-:Y:S01]  /*5c10*/  HADD2.F32 R158, -RZ, R158.H0_H0 ;  /* 0x2000009eff9e7230 */ /* 0x000fe20000004100 */
[----:B------:R-:W-:Y:S02]  /*5c20*/  SHF.R.U64 R48, R48, 0x10, R49 ;  /* 0x0000001030307819 */ /* 0x000fe40000001231 */
[--C-:B------:R-:W-:Y:S01]  /*5c30*/  SHF.R.U64 R45, R46, 0x10, R47.reuse ;  /* 0x000000102e2d7819 */ /* 0x100fe2000000122f */
[----:B------:R-:W-:Y:S01]  /*5c40*/  HADD2.F32 R156, -RZ, R156.H0_H0 ;  /* 0x2000009cff9c7230 */ /* 0x000fe20000004100 */
[----:B------:R-:W-:Y:S01]  /*5c50*/  SHF.R.U32.HI R49, RZ, 0x10, R47 ;  /* 0x00000010ff317819 */ /* 0x000fe2000001162f */
[----:B-1----:R-:W-:Y:S01]  /*5c60*/  HADD2.F32 R47, -RZ, R77.H0_H0 ;  /* 0x2000004dff2f7230 */ /* 0x002fe20000004100 */
[--C-:B------:R-:W-:Y:S01]  /*5c70*/  SHF.R.U64 R46, R50, 0x10, R51.reuse ;  /* 0x00000010322e7819 */ /* 0x100fe20000001233 */
[--C-:B--2---:R-:W-:Y:S01]  /*5c80*/  HADD2.F32 R50, -RZ, R81.reuse.H0_H0 ;  /* 0x20000051ff327230 */ /* 0x104fe20000004100 */
[----:B------:R-:W-:Y:S01]  /*5c90*/  SHF.R.U32.HI R153, RZ, 0x10, R51 ;  /* 0x00000010ff997819 */ /* 0x000fe20000011633 */
[----:B------:R-:W-:-:S02]  /*5ca0*/  HADD2.F32 R51, -RZ, R81.H1_H1 ;  /* 0x30000051ff337230 */ /* 0x000fc40000004100 */
[-C--:B------:R-:W-:Y:S01]  /*5cb0*/  FMUL.FTZ R81, R47, R152.reuse ;  /* 0x000000982f517220 */ /* 0x080fe20000410000 */
[----:B------:R-:W-:Y:S02]  /*5cc0*/  HADD2.F32 R77, -RZ, R77.H1_H1 ;  /* 0x3000004dff4d7230 */ /* 0x000fe40000004100 */
[C---:B------:R-:W-:Y:S01]  /*5cd0*/  FMUL.FTZ R160, R50.reuse, R152 ;  /* 0x0000009832a07220 */ /* 0x040fe20000410000 */
[----:B------:R-:W-:Y:S02]  /*5ce0*/  HADD2.F32 R45, -RZ, R45.H0_H0 ;  /* 0x2000002dff2d7230 */ /* 0x000fe40000004100 */
[-C--:B------:R-:W-:Y:S01]  /*5cf0*/  FMUL.FTZ R152, R51, R158.reuse ;  /* 0x0000009e33987220 */ /* 0x080fe20000410000 */
[-C--:B------:R-:W-:Y:S01]  /*5d00*/  FFMA.FTZ R50, R50, R155.reuse, R81 ;  /* 0x0000009b32327223 */ /* 0x080fe20000010051 */
[C---:B------:R-:W-:Y:S01]  /*5d10*/  FMUL.FTZ R158, R77.reuse, R158 ;  /* 0x0000009e4d9e7220 */ /* 0x040fe20000410000 */
[----:B------:R-:W-:Y:S02]  /*5d20*/  HADD2.F32 R81, -RZ, R83.H0_H0 ;  /* 0x20000053ff517230 */ /* 0x000fe40000004100 */
[-C--:B------:R-:W-:Y:S01]  /*5d30*/  FFMA.FTZ R152, R77, R156.reuse, -R152 ;  /* 0x0000009c4d987223 */ /* 0x080fe20000010898 */
[----:B------:R-:W-:Y:S01]  /*5d40*/  FFMA.FTZ R47, R47, R155, -R160 ;  /* 0x0000009b2f2f7223 */ /* 0x000fe200000108a0 */
        /* <DEDUP_REMOVED lines=8> */
[----:B------:R-:W-:Y:S02]  /*5dd0*/  HADD2.F32 R160, -RZ, R153.H0_H0 ;  /* 0x20000099ffa07230 */ /* 0x000fe40000004100 */
[----:B------:R-:W-:Y:S01]  /*5de0*/  FMUL.FTZ R154, R77, R154 ;  /* 0x0000009a4d9a7220 */ /* 0x000fe20000410000 */
[----:B------:R-:W-:-:S02]  /*5df0*/  HADD2.F32 R79, -RZ, R79.H1_H1 ;  /* 0x3000004fff4f7230 */ /* 0x000fc40000004100 */
[----:B------:R-:W-:Y:S02]  /*5e00*/  HADD2.F32 R158, -RZ, R49.H0_H0 ;  /* 0x20000031ff9e7230 */ /* 0x000fe40000004100 */
[----:B------:R-:W-:Y:S01]  /*5e10*/  FMUL.FTZ R164, R83, R160 ;  /* 0x000000a053a47220 */ /* 0x000fe20000410000 */
[-C--:B------:R-:W-:Y:S01]  /*5e20*/  FFMA.FTZ R49, R77, R156.reuse, -R162 ;  /* 0x0000009c4d317223 */ /* 0x080fe200000108a2 */
[----:B------:R-:W-:Y:S01]  /*5e30*/  FFMA.FTZ R77, R81, R156, R154 ;  /* 0x0000009c514d7223 */ /* 0x000fe2000001009a */
[C---:B------:R-:W-:Y:S01]  /*5e40*/  FMUL.FTZ R160, R79.reuse, R160 ;  /* 0x000000a04fa07220 */ /* 0x040fe20000410000 */
[-C--:B------:R-:W-:Y:S01]  /*5e50*/  FFMA.FTZ R154, R79, R158.reuse, -R164 ;  /* 0x0000009e4f9a7223 */ /* 0x080fe200000108a4 */
[--C-:B------:R-:W-:Y:S02]  /*5e60*/  HADD2.F32 R81, -RZ, R151.reuse.H1_H1 ;  /* 0x30000097ff517230 */ /* 0x100fe40000004100 */
[----:B------:R-:W-:Y:S02]  /*5e70*/  HADD2.F32 R153, -RZ, R48.H0_H0 ;  /* 0x20000030ff997230 */ /* 0x000fe40000004100 */
[----:B------:R-:W-:Y:S01]  /*5e80*/  FFMA.FTZ R156, R83, R158, R160 ;  /* 0x0000009e539c7223 */ /* 0x000fe200000100a0 */
[----:B------:R-:W-:-:S02]  /*5e90*/  HADD2.F32 R151, -RZ, R151.H0_H0 ;  /* 0x20000097ff977230 */ /* 0x000fc40000004100 */
[----:B------:R-:W-:Y:S02]  /*5ea0*/  HADD2.F32 R79, -RZ, R80.H0_H0 ;  /* 0x20000050ff4f7230 */ /* 0x000fe40000004100 */
[----:B------:R-:W-:Y:S02]  /*5eb0*/  HADD2.F32 R48, -RZ, R76.H0_H0 ;  /* 0x2000004cff307230 */ /* 0x000fe40000004100 */
[----:B------:R-:W-:Y:S02]  /*5ec0*/  HADD2.F32 R80, -RZ, R80.H1_H1 ;  /* 0x30000050ff507230 */ /* 0x000fe40000004100 */
[CC--:B------:R-:W-:Y:S01]  /*5ed0*/  FMUL.FTZ R155, R79.reuse, R151.reuse ;  /* 0x000000974f9b7220 */ /* 0x0c0fe20000410000 */
        /* <DEDUP_REMOVED lines=12> */
[----:B------:R-:W-:Y:S01]  /*5fa0*/  HADD2.F32 R81, -RZ, R150.H1_H1 ;  /* 0x30000096ff517230 */ /* 0x000fe20000004100 */
[----:B------:R-:W-:Y:S01]  /*5fb0*/  F2FP.F16.F32.PACK_AB R80, R153, R48 ;  /* 0x000000309950723e */ /* 0x000fe200000000ff */
[----:B------:R-:W-:Y:S02]  /*5fc0*/  HADD2.F32 R44, -RZ, R78.H0_H0 ;  /* 0x2000004eff2c7230 */ /* 0x000fe40000004100 */
[----:B------:R-:W-:Y:S02]  /*5fd0*/  HADD2.F32 R82, -RZ, R82.H1_H1 ;  /* 0x30000052ff527230 */ /* 0x000fe40000004100 */
[-C--:B------:R-:W-:Y:S01]  /*5fe0*/  FMUL.FTZ R151, R46, R81.reuse ;  /* 0x000000512e977220 */ /* 0x080fe20000410000 */
[----:B------:R-:W-:Y:S02]  /*5ff0*/  HADD2.F32 R78, -RZ, R78.H1_H1 ;  /* 0x3000004eff4e7230 */ /* 0x000fe40000004100 */
[----:B------:R-:W-:Y:S01]  /*6000*/  FMUL.FTZ R81, R44, R81 ;  /* 0x000000512c517220 */ /* 0x000fe20000410000 */
[----:B------:R-:W-:-:S02]  /*6010*/  HADD2.F32 R79, -RZ, R150.H0_H0 ;  /* 0x20000096ff4f7230 */ /* 0x000fc40000004100 */
[-C--:B------:R-:W-:Y:S01]  /*6020*/  FMUL.FTZ R157, R82, R83.reuse ;  /* 0x00000053529d7220 */ /* 0x080fe20000410000 */
[----:B------:R-:W-:Y:S02]  /*6030*/  FMUL.FTZ R83, R78, R83 ;  /* 0x000000534e537220 */ /* 0x000fe40000410000 */
[-C--:B------:R-:W-:Y:S01]  /*6040*/  FFMA.FTZ R81, R46, R79.reuse, R81 ;  /* 0x0000004f2e517223 */ /* 0x080fe20000010051 */
[----:B------:R-:W-:Y:S01]  /*6050*/  FFMA.FTZ R151, R44, R79, -R151 ;  /* 0x0000004f2c977223 */ /* 0x000fe20000010897 */
[-C--:B------:R-:W-:Y:S01]  /*6060*/  FFMA.FTZ R82, R82, R45.reuse, R83 ;  /* 0x0000002d52527223 */ /* 0x080fe20000010053 */
[----:B------:R-:W-:Y:S01]  /*6070*/  FFMA.FTZ R78, R78, R45, -R157 ;  /* 0x0000002d4e4e7223 */ /* 0x000fe2000001089d */
[----:B------:R-:W-:Y:S02]  /*6080*/  F2FP.F16.F32.PACK_AB R83, R156, R77 ;  /* 0x0000004d9c53723e */ /* 0x000fe400000000ff */
[----:B------:R-:W-:Y:S02]  /*6090*/  F2FP.F16.F32.PACK_AB R79, R154, R49 ;  /* 0x000000319a4f723e */ /* 0x000fe400000000ff */
[----:B------:R-:W-:Y:S01]  /*60a0*/  F2FP.F16.F32.PACK_AB R82, R82, R81 ;  /* 0x000000515252723e */ /* 0x000fe200000000ff */
[----:B------:R-:W-:Y:S01]  /*60b0*/  IMAD.MOV.U32 R81, RZ, RZ, R50 ;  /* 0x000000ffff517224 */ /* 0x000fe200078e0032 */
[----:B------:R-:W-:-:S02]  /*60c0*/  F2FP.F16.F32.PACK_AB R78, R78, R151 ;  /* 0x000000974e4e723e */ /* 0x000fc400000000ff */
[----:B------:R-:W-:-:S07]  /*60d0*/  MOV R77, R47 ;  /* 0x0000002f004d7202 */ /* 0x000fce0000000f00 */
.L_x_8426:
[----:B------:R-:W-:Y:S05]  /*60e0*/  BSYNC B2 ;  /* 0x0000000000027941 */ /* 0x000fea0003800000 */
.L_x_8425:
[----:B------:R-:W-:Y:S01]  /*60f0*/  ISETP.GE.AND P4, PT, R149, R132, PT ;  /* 0x000000849500720c */ /* 0x000fe20003f86270 */
[----:B------:R-:W-:-:S12]  /*6100*/  ULDC.64 UR4, c[0x0][0x2e8] ;  /* 0x0000ba0000047ab9 */ /* 0x000fd80000000a00 */
[--C-:B------:R-:W-:Y:S02]  /*6110*/  @!P4 SHF.R.S32.HI R44, RZ, 0x1f, R149.reuse ;  /* 0x0000001fff2cc819 */ /* 0x100fe40000011495 */
[----:B------:R-:W-:-:S04]  /*6120*/  @!P4 IADD3 R124, P5, P6, R96, R124, R149 ;  /* 0x0000007c607cc210 */ /* 0x000fc80007ebe095 */
[----:B------:R-:W-:Y:S02]  /*6130*/  @!P4 IADD3.X R47, R35, R148, R44, P5, P6 ;  /* 0x00000094232fc210 */ /* 0x000fe40002fec42c */
[----:B------:R-:W-:-:S04]  /*6140*/  LEA R44, P5, R146, UR4, 0x1 ;  /* 0x00000004922c7c11 */ /* 0x000fc8000f8a08ff */
[----:B------:R-:W-:Y:S02]  /*6150*/  LEA.HI.X R45, R146, UR5, R147, 0x1, P5 ;  /* 0x00000005922d7c11 */ /* 0x000fe4000a8f0c93 */
[----:B------:R-:W-:-:S03]  /*6160*/  @!P4 LEA R46, P5, R124, UR4, 0x1 ;  /* 0x000000047c2ecc11 */ /* 0x000fc6000f8a08ff */
[----:B-1----:R1:W-:Y:S01]  /*6170*/  STG.E.128 desc[UR38][R44.64], R76 ;  /* 0x0000004c2c007986 */ /* 0x0023e2000c101d26 */
[----:B------:R-:W-:-:S05]  /*6180*/  @!P4 LEA.HI.X R47, R124, UR5, R47, 0x1, P5 ;  /* 0x000000057c2fcc11 */ /* 0x000fca000a8f0c2f */
[----:B--2---:R1:W-:Y:S04]  /*6190*/  @!P4 STG.E.128 desc[UR38][R46.64], R80 ;  /* 0x000000502e00c986 */ /* 0x0043e8000c101d26 */
.L_x_8424:
[----:B------:R-:W-:Y:S05]  /*61a0*/  BSYNC B1 ;  /* 0x0000000000017941 */ /* 0x000fea0003800000 */
.L_x_8423:
[----:B------:R-:W-:Y:S01]  /*61b0*/  ISETP.GE.OR P4, PT, R212, R114, P2 ;  /* 0x00000072d400720c */ /* 0x000fe20001786670 */
[----:B------:R-:W-:-:S12]  /*61c0*/  BSSY B1, `(.L_x_8427) ;  /* 0x0000080000017945 */ /* 0x000fd80003800000 */
[----:B------:R-:W-:Y:S05]  /*61d0*/  @P4 BRA `(.L_x_8428) ;  /* 0x0000000400f84947 */ /* 0x000fea0003800000 */
[-C--:B-12---:R-:W-:Y:S01]  /*61e0*/  IMAD R44, R118, R122.reuse, RZ ;  /* 0x0000007a762c7224 */ /* 0x086fe200078e02ff */
[----:B------:R-:W-:Y:S01]  /*61f0*/  ISETP.NE.AND P6, PT, R0, RZ, PT ;  /* 0x000000ff0000720c */ /* 0x000fe20003fc5270 */
[C---:B------:R-:W-:Y:S01]  /*6200*/  IMAD.WIDE.U32 R76, R212.reuse, R122, R120 ;  /* 0x0000007ad44c7225 */ /* 0x040fe200078e0078 */
[----:B------:R-:W-:Y:S03]  /*6210*/  BSSY B2, `(.L_x_8429) ;  /* 0x000006f000027945 */ /* 0x000fe60003800000 */
[----:B------:R-:W-:Y:S01]  /*6220*/  IMAD R45, R212, R123, R44 ;  /* 0x0000007bd42d7224 */ /* 0x000fe200078e022c */
[----:B------:R-:W-:Y:S02]  /*6230*/  SEL R44, R113, R134, !P6 ;  /* 0x00000086712c7207 */ /* 0x000fe40007000000 */
[----:B------:R-:W-:Y:S01]  /*6240*/  IADD3 R78, P4, P5, R96, R76, R37 ;  /* 0x0000004c604e7210 */ /* 0x000fe20007d9e025 */
[----:B------:R-:W-:Y:S01]  /*6250*/  IMAD.IADD R80, R77, 0x1, R45 ;  /* 0x000000014d507824 */ /* 0x000fe200078e022d */
[----:B------:R-:W-:-:S04]  /*6260*/  SHF.R.S32.HI R45, RZ, 0x1f, R44 ;  /* 0x0000001fff2d7819 */ /* 0x000fc8000001142c */
[----:B------:R-:W-:Y:S02]  /*6270*/  LEA.HI R44, R45, R44, RZ, 0x4 ;  /* 0x0000002c2d2c7211 */ /* 0x000fe400078f20ff */
[----:B------:R-:W-:Y:S02]  /*6280*/  IADD3.X R79, R35, R80, R102, P4, P5 ;  /* 0x00000050234f7210 */ /* 0x000fe400027ea466 */
[----:B------:R-:W-:-:S04]  /*6290*/  LEA.HI.SX32 R44, R44, R101, 0x1c ;  /* 0x000000652c2c7211 */ /* 0x000fc800078fe2ff */
[----:B------:R-:W-:Y:S01]  /*62a0*/  SHF.R.S32.HI R45, RZ, 0x1f, R44 ;  /* 0x0000001fff2d7819 */ /* 0x000fe2000001142c */
[----:B------:R-:W-:-:S03]  /*62b0*/  IMAD.SHL.U32 R81, R44, 0x8, RZ ;  /* 0x000000082c517824 */ /* 0x000fc600078e00ff */
[----:B------:R-:W-:Y:S02]  /*62c0*/  LEA.HI R44, R45, R44, RZ, 0x3 ;  /* 0x0000002c2d2c7211 */ /* 0x000fe400078f18ff */
[----:B------:R-:W-:-:S03]  /*62d0*/  LOP3.LUT R45, R199, 0x38, R81, 0xf8, !PT ;  /* 0x00000038c72d7812 */ /* 0x000fc600078ef851 */
[----:B------:R-:W-:Y:S01]  /*62e0*/  IMAD.SHL.U32 R44, R44, 0x400, RZ ;  /* 0x000004002c2c7824 */ /* 0x000fe200078e00ff */
[----:B------:R-:W-:-:S04]  /*62f0*/  LOP3.LUT R45, R45, R228, RZ, 0x3c, !PT ;  /* 0x000000e42d2d7212 */ /* 0x000fc800078e3cff */
[----:B------:R-:W-:-:S04]  /*6300*/  LOP3.LUT R44, R44, 0x7fffe000, RZ, 0xc0, !PT ;  /* 0x7fffe0002c2c7812 */ /* 0x000fc800078ec0ff */
[----:B------:R-:W-:Y:S01]  /*6310*/  IADD3 R47, R45, R44, R202 ;  /* 0x0000002c2d2f7210 */ /* 0x000fe20007ffe0ca */
[----:B------:R-:W-:-:S04]  /*6320*/  IMAD R45, R184, 0x4000, R110 ;  /* 0x00004000b82d7824 */ /* 0x000fc800078e026e */
[----:B------:R-:W-:Y:S01]  /*6330*/  IMAD R47, R184, 0x4000, R47 ;  /* 0x00004000b82f7824 */ /* 0x000fe200078e022f */
[----:B------:R-:W-:-:S03]  /*6340*/  LEA R45, R45, R2, 0x1 ;  /* 0x000000022d2d7211 */ /* 0x000fc600078e08ff */
[----:B------:R-:W-:-:S03]  /*6350*/  IMAD R48, R47, 0x2, R2 ;  /* 0x000000022f307824 */ /* 0x000fc600078e0202 */
[----:B------:R-:W1:Y:S04]  /*6360*/  LDS.128 R44, [R45+0x18400] ;  /* 0x018400002d2c7984 */ /* 0x000e680000000c00 */
[----:B------:R-:W2:Y:S01]  /*6370*/  LDS.128 R48, [R48+0x18400] ;  /* 0x0184000030307984 */ /* 0x000ea20000000c00 */
[----:B------:R-:W-:Y:S05]  /*6380*/  @P3 BRA `(.L_x_8430) ;  /* 0x00000004005c3947 */ /* 0x000fea0003800000 */
[----:B------:R-:W-:Y:S02]  /*6390*/  SHF.R.U64 R82, R52, 0x10, R53 ;  /* 0x0000001034527819 */ /* 0x000fe40000001235 */
[----:B------:R-:W-:Y:S01]  /*63a0*/  SHF.R.U64 R52, R54, 0x10, R55 ;  /* 0x0000001036347819 */ /* 0x000fe20000001237 */
[----:B-1----:R-:W-:Y:S01]  /*63b0*/  IMAD.MOV.U32 R54, RZ, RZ, R44 ;  /* 0x000000ffff367224 */ /* 0x002fe200078e002c */
[----:B------:R-:W-:Y:S01]  /*63c0*/  SHF.R.U32.HI R124, RZ, 0x10, R57 ;  /* 0x00000010ff7c7819 */ /* 0x000fe20000011639 */
[----:B--2---:R-:W-:Y:S01]  /*63d0*/  IMAD.MOV.U32 R44, RZ, RZ, R49 ;  /* 0x000000ffff2c7224 */ /* 0x004fe200078e0031 */
[----:B------:R-:W-:Y:S01]  /*63e0*/  SHF.R.U32.HI R83, RZ, 0x10, R53 ;  /* 0x00000010ff537819 */ /* 0x000fe20000011635 */
[----:B------:R-:W-:Y:S01]  /*63f0*/  IMAD.MOV.U32 R49, RZ, RZ, R47 ;  /* 0x000000ffff317224 */ /* 0x000fe200078e002f */
[----:B------:R-:W-:Y:S01]  /*6400*/  SHF.R.U64 R56, R56, 0x10, R57 ;  /* 0x0000001038387819 */ /* 0x000fe20000001239 */
[----:B------:R-:W-:Y:S01]  /*6410*/  IMAD.MOV.U32 R57, RZ, RZ, R51 ;  /* 0x000000ffff397224 */ /* 0x000fe200078e0033 */
[----:B------:R-:W-:Y:S01]  /*6420*/  SHF.R.U32.HI R147, RZ, 0x10, R55 ;  /* 0x00000010ff937819 */ /* 0x000fe20000011637 */
[----:B------:R-:W-:Y:S01]  /*6430*/  IMAD.MOV.U32 R55, RZ, RZ, R48 ;  /* 0x000000ffff377224 */ /* 0x000fe200078e0030 */
[--C-:B------:R-:W-:Y:S01]  /*6440*/  SHF.R.U64 R53, R58, 0x10, R59.reuse ;  /* 0x000000103a357819 */ /* 0x100fe2000000123b */
[----:B------:R-:W-:Y:S01]  /*6450*/  HADD2.F32 R48, -RZ, R44.H0_H0 ;  /* 0x2000002cff307230 */ /* 0x000fe20000004100 */
[----:B------:R-:W-:Y:S01]  /*6460*/  SHF.R.U32.HI R125, RZ, 0x10, R59 ;  /* 0x00000010ff7d7819 */ /* 0x000fe2000001163b */
[----:B------:R-:W-:-:S02]  /*6470*/  HADD2.F32 R59, -RZ, R145.H0_H0 ;  /* 0x20000091ff3b7230 */ /* 0x000fc40000004100 */
[----:B------:R-:W-:Y:S02]  /*6480*/  HADD2.F32 R145, -RZ, R145.H1_H1 ;  /* 0x30000091ff917230 */ /* 0x000fe40000004100 */
[----:B------:R-:W-:Y:S02]  /*6490*/  HADD2.F32 R51, -RZ, R44.H1_H1 ;  /* 0x3000002cff337230 */ /* 0x000fe40000004100 */
[--C-:B------:R-:W-:Y:S02]  /*64a0*/  HADD2.F32 R44, -RZ, R45.reuse.H0_H0 ;  /* 0x2000002dff2c7230 */ /* 0x100fe40000004100 */
[----:B------:R-:W-:Y:S02]  /*64b0*/  HADD2.F32 R124, -RZ, R124.H0_H0 ;  /* 0x2000007cff7c7230 */ /* 0x000fe40000004100 */
[----:B------:R-:W-:Y:S02]  /*64c0*/  HADD2.F32 R47, -RZ, R45.H1_H1 ;  /* 0x3000002dff2f7230 */ /* 0x000fe40000004100 */
[----:B------:R-:W-:Y:S01]  /*64d0*/  FMUL.FTZ R45, R48, R145 ;  /* 0x00000091302d7220 */ /* 0x000fe20000410000 */
[----:B------:R-:W-:-:S02]  /*64e0*/  HADD2.F32 R58, -RZ, R83.H0_H0 ;  /* 0x20000053ff3a7230 */ /* 0x000fc40000004100 */
[C---:B------:R-:W-:Y:S01]  /*64f0*/  FMUL.FTZ R145, R44.reuse, R145 ;  /* 0x000000912c917220 */ /* 0x040fe20000410000 */
[-C--:B------:R-:W-:Y:S01]  /*6500*/  FMUL.FTZ R146, R51, R124.reuse ;  /* 0x0000007c33927220 */ /* 0x080fe20000410000 */
[C---:B------:R-:W-:Y:S01]  /*6510*/  FMUL.FTZ R124, R47.reuse, R124 ;  /* 0x0000007c2f7c7220 */ /* 0x040fe20000410000 */
[-C--:B------:R-:W-:Y:S01]  /*6520*/  FFMA.FTZ R44, R44, R59.reuse, -R45 ;  /* 0x0000003b2c2c7223 */ /* 0x080fe2000001082d */
[----:B------:R-:W-:Y:S01]  /*6530*/  FFMA.FTZ R45, R48, R59, R145 ;  /* 0x0000003b302d7223 */ /* 0x000fe20000010091 */
[-C--:B------:R-:W-:Y:S01]  /*6540*/  FFMA.FTZ R47, R47, R58.reuse, -R146 ;  /* 0x0000003a2f2f7223 */ /* 0x080fe20000010892 */
[----:B------:R-:W-:Y:S01]  /*6550*/  FFMA.FTZ R48, R51, R58, R124 ;  /* 0x0000003a33307223 */ /* 0x000fe2000001007c */
[----:B------:R-:W-:Y:S02]  /*6560*/  HADD2.F32 R83, -RZ, R144.H1_H1 ;  /* 0x30000090ff537230 */ /* 0x000fe40000004100 */
[--C-:B------:R-:W-:Y:S01]  /*6570*/  HADD2.F32 R58, -RZ, R57.reuse.H0_H0 ;  /* 0x20000039ff3a7230 */ /* 0x100fe20000004100 */
[----:B------:R-:W-:Y:S01]  /*6580*/  F2FP.F16.F32.PACK_AB R47, R47, R44 ;  /* 0x0000002c2f2f723e */ /* 0x000fe200000000ff */
[----:B------:R-:W-:-:S02]  /*6590*/  HADD2.F32 R57, -RZ, R57.H1_H1 ;  /* 0x30000039ff397230 */ /* 0x000fc40000004100 */
[----:B------:R-:W-:Y:S02]  /*65a0*/  HADD2.F32 R146, -RZ, R125.H0_H0 ;  /* 0x2000007dff927230 */ /* 0x000fe40000004100 */
[----:B------:R-:W-:Y:S01]  /*65b0*/  FMUL.FTZ R148, R58, R83 ;  /* 0x000000533a947220 */ /* 0x000fe20000410000 */
[----:B------:R-:W-:Y:S02]  /*65c0*/  HADD2.F32 R59, -RZ, R142.H1_H1 ;  /* 0x3000008eff3b7230 */ /* 0x000fe40000004100 */
[--C-:B------:R-:W-:Y:S02]  /*65d0*/  HADD2.F32 R51, -RZ, R49.reuse.H0_H0 ;  /* 0x20000031ff337230 */ /* 0x100fe40000004100 */
[----:B------:R-:W-:Y:S01]  /*65e0*/  FMUL.FTZ R150, R57, R146 ;  /* 0x0000009239967220 */ /* 0x000fe20000410000 */
[----:B------:R-:W-:Y:S02]  /*65f0*/  HADD2.F32 R49, -RZ, R49.H1_H1 ;  /* 0x30000031ff317230 */ /* 0x000fe40000004100 */
[----:B------:R-:W-:-:S02]  /*6600*/  HADD2.F32 R124, -RZ, R147.H0_H0 ;  /* 0x20000093ff7c7230 */ /* 0x000fc40000004100 */
[C---:B------:R-:W-:Y:S01]  /*6610*/  FMUL.FTZ R83, R51.reuse, R83 ;  /* 0x0000005333537220 */ /* 0x040fe20000410000 */
[-C--:B------:R-:W-:Y:S01]  /*6620*/  FFMA.FTZ R148, R51, R59.reuse, -R148 ;  /* 0x0000003b33947223 */ /* 0x080fe20000010894 */
[C---:B------:R-:W-:Y:S01]  /*6630*/  FMUL.FTZ R146, R49.reuse, R146 ;  /* 0x0000009231927220 */ /* 0x040fe20000410000 */
[----:B------:R-:W-:Y:S02]  /*6640*/  HADD2.F32 R144, -RZ, R144.H0_H0 ;  /* 0x20000090ff907230 */ /* 0x000fe40000004100 */
[-C--:B------:R-:W-:Y:S01]  /*6650*/  FFMA.FTZ R145, R49, R124.reuse, -R150 ;  /* 0x0000007c31917223 */ /* 0x080fe20000010896 */
[----:B------:R-:W-:Y:S02]  /*6660*/  HADD2.F32 R51, -RZ, R55.H0_H0 ;  /* 0x20000037ff337230 */ /* 0x000fe40000004100 */
[----:B------:R-:W-:Y:S01]  /*6670*/  FFMA.FTZ R125, R58, R59, R83 ;  /* 0x0000003b3a7d7223 */ /* 0x000fe20000010053 */
[----:B------:R-:W-:Y:S02]  /*6680*/  HADD2.F32 R56, -RZ, R56.H0_H0 ;  /* 0x20000038ff387230 */ /* 0x000fe40000004100 */
[----:B------:R-:W-:Y:S01]  /*6690*/  FFMA.FTZ R146, R57, R124, R146 ;  /* 0x0000007c39927223 */ /* 0x000fe20000010092 */
[----:B------:R-:W-:-:S02]  /*66a0*/  HADD2.F32 R49, -RZ, R54.H0_H0 ;  /* 0x20000036ff317230 */ /* 0x000fc40000004100 */
[----:B------:R-:W-:Y:S01]  /*66b0*/  FMUL.FTZ R58, R51, R144 ;  /* 0x00000090333a7220 */ /* 0x000fe20000410000 */
        /* <DEDUP_REMOVED lines=8> */
[-C--:B------:R-:W-:Y:S01]  /*6740*/  FFMA.FTZ R144, R51, R142.reuse, R144 ;  /* 0x0000008e33907223 */ /* 0x080fe20000010090 */
[----:B------:R-:W-:-:S02]  /*6750*/  FFMA.FTZ R58, R49, R142, -R58 ;  /* 0x0000008e313a7223 */ /* 0x000fc4000001083a */
[-C--:B------:R-:W-:Y:S01]  /*6760*/  FFMA.FTZ R59, R55, R82.reuse, R56 ;  /* 0x00000052373b7223 */ /* 0x080fe20000010038 */
[----:B------:R-:W-:Y:S02]  /*6770*/  HADD2.F32 R51, -RZ, R50.H0_H0 ;  /* 0x20000032ff337230 */ /* 0x000fe40000004100 */
[----:B------:R-:W-:Y:S01]  /*6780*/  FFMA.FTZ R57, R54, R82, -R57 ;  /* 0x0000005236397223 */ /* 0x000fe20000010839 */
[----:B------:R-:W-:Y:S02]  /*6790*/  HADD2.F32 R56, -RZ, R143.H1_H1 ;  /* 0x3000008fff387230 */ /* 0x000fe40000004100 */
[----:B------:R-:W-:Y:S02]  /*67a0*/  HADD2.F32 R55, -RZ, R53.H0_H0 ;  /* 0x20000035ff377230 */ /* 0x000fe40000004100 */
[----:B------:R-:W-:Y:S01]  /*67b0*/  HADD2.F32 R49, -RZ, R46.H0_H0 ;  /* 0x2000002eff317230 */ /* 0x000fe20000004100 */
[----:B------:R-:W-:Y:S01]  /*67c0*/  F2FP.F16.F32.PACK_AB R44, R57, R58 ;  /* 0x0000003a392c723e */ /* 0x000fe200000000ff */
[----:B------:R-:W-:-:S02]  /*67d0*/  HADD2.F32 R50, -RZ, R50.H1_H1 ;  /* 0x30000032ff327230 */ /* 0x000fc40000004100 */
        /* <DEDUP_REMOVED lines=18> */
.L_x_8430:
[----:B------:R-:W-:Y:S05]  /*6900*/  BSYNC B2 ;  /* 0x0000000000027941 */ /* 0x000fea0003800000 */
.L_x_8429:
        /* <DEDUP_REMOVED lines=11> */
.L_x_8428:
[----:B------:R-:W-:Y:S05]  /*69c0*/  BSYNC B1 ;  /* 0x0000000000017941 */ /* 0x000fea0003800000 */
.L_x_8427:
[----:B------:R-:W-:Y:S01]  /*69d0*/  ISETP.GE.OR P4, PT, R211, R114, P2 ;  /* 0x00000072d300720c */ /* 0x000fe20001786670 */
[----:B------:R-:W-:-:S12]  /*69e0*/  BSSY B1, `(.L_x_8431) ;  /* 0x000007f000017945 */ /* 0x000fd80003800000 */
[----:B------:R-:W-:Y:S05]  /*69f0*/  @P4 BRA `(.L_x_8432) ;  /* 0x0000000400f44947 */ /* 0x000fea0003800000 */
[-C--:B-123--:R-:W-:Y:S01]  /*6a00*/  IMAD R44, R117, R122.reuse, RZ ;  /* 0x0000007a752c7224 */ /* 0x08efe200078e02ff */
        /* <DEDUP_REMOVED lines=26> */
[--C-:B------:R-:W-:Y:S02]  /*6bb0*/  SHF.R.U64 R81, R64, 0x10, R65.reuse ;  /* 0x0000001040517819 */ /* 0x100fe40000001241 */
[----:B------:R-:W-:Y:S01]  /*6bc0*/  SHF.R.U32.HI R64, RZ, 0x10, R65 ;  /* 0x00000010ff407819 */ /* 0x000fe20000011641 */
[--C-:B------:R-:W-:Y:S01]  /*6bd0*/  HADD2.F32 R65, -RZ, R138.reuse.H0_H0 ;  /* 0x2000008aff417230 */ /* 0x100fe20000004100 */
[--C-:B------:R-:W-:Y:S01]  /*6be0*/  SHF.R.U64 R60, R60, 0x10, R61.reuse ;  /* 0x000000103c3c7819 */ /* 0x100fe2000000123d */
[----:B------:R-:W-:Y:S01]  /*6bf0*/  HADD2.F32 R138, -RZ, R138.H1_H1 ;  /* 0x3000008aff8a7230 */ /* 0x000fe20000004100 */
[----:B------:R-:W-:Y:S01]  /*6c00*/  SHF.R.U32.HI R76, RZ, 0x10, R61 ;  /* 0x00000010ff4c7819 */ /* 0x000fe2000001163d */
[----:B--2---:R-:W-:Y:S01]  /*6c10*/  IMAD.MOV.U32 R61, RZ, RZ, R48 ;  /* 0x000000ffff3d7224 */ /* 0x004fe200078e0030 */
[----:B------:R-:W-:Y:S01]  /*6c20*/  SHF.R.U64 R58, R62, 0x10, R63 ;  /* 0x000000103e3a7819 */ /* 0x000fe2000000123f */
[----:B------:R-:W-:Y:S01]  /*6c30*/  IMAD.MOV.U32 R62, RZ, RZ, R50 ;  /* 0x000000ffff3e7224 */ /* 0x000fe200078e0032 */
[----:B------:R-:W-:Y:S01]  /*6c40*/  SHF.R.U64 R59, R66, 0x10, R67 ;  /* 0x00000010423b7819 */ /* 0x000fe20000001243 */
[----:B-1----:R-:W-:Y:S01]  /*6c50*/  IMAD.MOV.U32 R48, RZ, RZ, R47 ;  /* 0x000000ffff307224 */ /* 0x002fe200078e002f */
[----:B------:R-:W-:Y:S01]  /*6c60*/  SHF.R.U32.HI R79, RZ, 0x10, R63 ;  /* 0x00000010ff4f7819 */ /* 0x000fe2000001163f */
[--C-:B------:R-:W-:Y:S01]  /*6c70*/  HADD2.F32 R50, -RZ, R49.reuse.H0_H0 ;  /* 0x20000031ff327230 */ /* 0x100fe20000004100 */
[----:B------:R-:W-:Y:S01]  /*6c80*/  SHF.R.U32.HI R77, RZ, 0x10, R67 ;  /* 0x00000010ff4d7819 */ /* 0x000fe20000011643 */
[----:B------:R-:W-:-:S02]  /*6c90*/  HADD2.F32 R49, -RZ, R49.H1_H1 ;  /* 0x30000031ff317230 */ /* 0x000fc40000004100 */
[--C-:B------:R-:W-:Y:S02]  /*6ca0*/  HADD2.F32 R47, -RZ, R45.reuse.H0_H0 ;  /* 0x2000002dff2f7230 */ /* 0x100fe40000004100 */
[----:B------:R-:W-:Y:S02]  /*6cb0*/  HADD2.F32 R66, -RZ, R64.H0_H0 ;  /* 0x20000040ff427230 */ /* 0x000fe40000004100 */
[----:B------:R-:W-:Y:S02]  /*6cc0*/  HADD2.F32 R45, -RZ, R45.H1_H1 ;  /* 0x3000002dff2d7230 */ /* 0x000fe40000004100 */
[----:B------:R-:W-:Y:S02]  /*6cd0*/  HADD2.F32 R63, -RZ, R140.H0_H0 ;  /* 0x2000008cff3f7230 */ /* 0x000fe40000004100 */
[-C--:B------:R-:W-:Y:S01]  /*6ce0*/  FMUL.FTZ R78, R49, R66.reuse ;  /* 0x00000042314e7220 */ /* 0x080fe20000410000 */
[----:B------:R-:W-:Y:S02]  /*6cf0*/  HADD2.F32 R64, -RZ, R76.H0_H0 ;  /* 0x2000004cff407230 */ /* 0x000fe40000004100 */
[-C--:B------:R-:W-:Y:S01]  /*6d00*/  FMUL.FTZ R76, R50, R65.reuse ;  /* 0x00000041324c7220 */ /* 0x080fe20000410000 */
[----:B------:R-:W-:Y:S01]  /*6d10*/  FMUL.FTZ R66, R45, R66 ;  /* 0x000000422d427220 */ /* 0x000fe20000410000 */
[----:B------:R-:W-:Y:S01]  /*6d20*/  FMUL.FTZ R65, R47, R65 ;  /* 0x000000412f417220 */ /* 0x000fe20000410000 */
[----:B------:R-:W-:-:S02]  /*6d30*/  HADD2.F32 R140, -RZ, R140.H1_H1 ;  /* 0x3000008cff8c7230 */ /* 0x000fc40000004100 */
[-C--:B------:R-:W-:Y:S01]  /*6d40*/  FFMA.FTZ R76, R47, R63.reuse, -R76 ;  /* 0x0000003f2f4c7223 */ /* 0x080fe2000001084c */
[-C--:B------:R-:W-:Y:S01]  /*6d50*/  FFMA.FTZ R67, R45, R64.reuse, -R78 ;  /* 0x000000402d437223 */ /* 0x080fe2000001084e */
[----:B------:R-:W-:Y:S01]  /*6d60*/  FFMA.FTZ R66, R49, R64, R66 ;  /* 0x0000004031427223 */ /* 0x000fe20000010042 */
[----:B------:R-:W-:Y:S02]  /*6d70*/  HADD2.F32 R64, -RZ, R139.H0_H0 ;  /* 0x2000008bff407230 */ /* 0x000fe40000004100 */
[----:B------:R-:W-:Y:S01]  /*6d80*/  FFMA.FTZ R65, R50, R63, R65 ;  /* 0x0000003f32417223 */ /* 0x000fe20000010041 */
[--C-:B------:R-:W-:Y:S02]  /*6d90*/  HADD2.F32 R47, -RZ, R51.reuse.H0_H0 ;  /* 0x20000033ff2f7230 */ /* 0x100fe40000004100 */
[----:B------:R-:W-:Y:S02]  /*6da0*/  HADD2.F32 R45, -RZ, R48.H0_H0 ;  /* 0x20000030ff2d7230 */ /* 0x000fe40000004100 */
[----:B------:R-:W-:-:S02]  /*6db0*/  HADD2.F32 R51, -RZ, R51.H1_H1 ;  /* 0x30000033ff337230 */ /* 0x000fc40000004100 */
[-C--:B------:R-:W-:Y:S01]  /*6dc0*/  FMUL.FTZ R78, R47, R64.reuse ;  /* 0x000000402f4e7220 */ /* 0x080fe20000410000 */
[----:B------:R-:W-:Y:S02]  /*6dd0*/  HADD2.F32 R63, -RZ, R77.H0_H0 ;  /* 0x2000004dff3f7230 */ /* 0x000fe40000004100 */
[----:B------:R-:W-:Y:S01]  /*6de0*/  FMUL.FTZ R64, R45, R64 ;  /* 0x000000402d407220 */ /* 0x000fe20000410000 */
[----:B------:R-:W-:Y:S01]  /*6df0*/  HADD2.F32 R50, -RZ, R141.H0_H0 ;  /* 0x2000008dff327230 */ /* 0x000fe20000004100 */
[----:B------:R-:W-:Y:S01]  /*6e00*/  F2FP.F16.F32.PACK_AB R65, R66, R65 ;  /* 0x000000414241723e */ /* 0x000fe200000000ff */
[----:B------:R-:W-:Y:S02]  /*6e10*/  HADD2.F32 R48, -RZ, R48.H1_H1 ;  /* 0x30000030ff307230 */ /* 0x000fe40000004100 */
[----:B------:R-:W-:Y:S01]  /*6e20*/  FMUL.FTZ R77, R51, R63 ;  /* 0x0000003f334d7220 */ /* 0x000fe20000410000 */
[----:B------:R-:W-:Y:S02]  /*6e30*/  HADD2.F32 R49, -RZ, R79.H0_H0 ;  /* 0x2000004fff317230 */ /* 0x000fe40000004100 */
[----:B------:R-:W-:Y:S01]  /*6e40*/  FFMA.FTZ R64, R47, R50, R64 ;  /* 0x000000322f407223 */ /* 0x000fe20000010040 */
[----:B------:R-:W-:-:S02]  /*6e50*/  HADD2.F32 R47, -RZ, R61.H0_H0 ;  /* 0x2000003dff2f7230 */ /* 0x000fc40000004100 */
[C---:B------:R-:W-:Y:S01]  /*6e60*/  FMUL.FTZ R80, R48.reuse, R63 ;  /* 0x0000003f30507220 */ /* 0x040fe20000410000 */
[----:B------:R-:W-:Y:S02]  /*6e70*/  HADD2.F32 R61, -RZ, R61.H1_H1 ;  /* 0x3000003dff3d7230 */ /* 0x000fe40000004100 */
[-C--:B------:R-:W-:Y:S01]  /*6e80*/  FFMA.FTZ R77, R48, R49.reuse, -R77 ;  /* 0x00000031304d7223 */ /* 0x080fe2000001084d */
[----:B------:R-:W-:Y:S02]  /*6e90*/  HADD2.F32 R48, -RZ, R81.H0_H0 ;  /* 0x20000051ff307230 */ /* 0x000fe40000004100 */
[----:B------:R-:W-:Y:S01]  /*6ea0*/  FFMA.FTZ R78, R45, R50, -R78 ;  /* 0x000000322d4e7223 */ /* 0x000fe2000001084e */
[--C-:B------:R-:W-:Y:S02]  /*6eb0*/  HADD2.F32 R45, -RZ, R44.reuse.H0_H0 ;  /* 0x2000002cff2d7230 */ /* 0x100fe40000004100 */
[----:B------:R-:W-:Y:S01]  /*6ec0*/  FFMA.FTZ R79, R51, R49, R80 ;  /* 0x00000031334f7223 */ /* 0x000fe20000010050 */
[----:B------:R-:W-:-:S02]  /*6ed0*/  HADD2.F32 R44, -RZ, R44.H1_H1 ;  /* 0x3000002cff2c7230 */ /* 0x000fc40000004100 */
[----:B------:R-:W-:Y:S01]  /*6ee0*/  FMUL.FTZ R50, R47, R138 ;  /* 0x0000008a2f327220 */ /* 0x000fe20000410000 */
[----:B------:R-:W-:Y:S02]  /*6ef0*/  HADD2.F32 R60, -RZ, R60.H0_H0 ;  /* 0x2000003cff3c7230 */ /* 0x000fe40000004100 */
[----:B------:R-:W-:Y:S01]  /*6f00*/  FMUL.FTZ R49, R61, R48 ;  /* 0x000000303d317220 */ /* 0x000fe20000410000 */
[C---:B------:R-:W-:Y:S01]  /*6f10*/  FMUL.FTZ R138, R45.reuse, R138 ;  /* 0x0000008a2d8a7220 */ /* 0x040fe20000410000 */
[----:B------:R-:W-:Y:S01]  /*6f20*/  FFMA.FTZ R50, R45, R140, -R50 ;  /* 0x0000008c2d327223 */ /* 0x000fe20000010832 */
[C---:B------:R-:W-:Y:S01]  /*6f30*/  FMUL.FTZ R48, R44.reuse, R48 ;  /* 0x000000302c307220 */ /* 0x040fe20000410000 */
[----:B------:R-:W-:Y:S01]  /*6f40*/  FFMA.FTZ R49, R44, R60, -R49 ;  /* 0x0000003c2c317223 */ /* 0x000fe20000010831 */
[----:B------:R-:W-:Y:S02]  /*6f50*/  HADD2.F32 R45, -RZ, R62.H0_H0 ;  /* 0x2000003eff2d7230 */ /* 0x000fe40000004100 */
[----:B------:R-:W-:Y:S01]  /*6f60*/  FFMA.FTZ R138, R47, R140, R138 ;  /* 0x0000008c2f8a7223 */ /* 0x000fe2000001008a */
[----:B------:R-:W-:-:S02]  /*6f70*/  HADD2.F32 R59, -RZ, R59.H0_H0 ;  /* 0x2000003bff3b7230 */ /* 0x000fc40000004100 */
[----:B------:R-:W-:Y:S01]  /*6f80*/  FFMA.FTZ R61, R61, R60, R48 ;  /* 0x0000003c3d3d7223 */ /* 0x000fe20000010030 */
[----:B------:R-:W-:Y:S01]  /*6f90*/  HADD2.F32 R44, -RZ, R46.H0_H0 ;  /* 0x2000002eff2c7230 */ /* 0x000fe20000004100 */
[----:B------:R-:W-:Y:S01]  /*6fa0*/  F2FP.F16.F32.PACK_AB R79, R79, R64 ;  /* 0x000000404f4f723e */ /* 0x000fe200000000ff */
[----:B------:R-:W-:Y:S02]  /*6fb0*/  HADD2.F32 R62, -RZ, R62.H1_H1 ;  /* 0x3000003eff3e7230 */ /* 0x000fe40000004100 */
[----:B------:R-:W-:Y:S01]  /*6fc0*/  HADD2.F32 R139, -RZ, R139.H1_H1 ;  /* 0x3000008bff8b7230 */ /* 0x000fe20000004100 */
[----:B------:R-:W-:Y:S01]  /*6fd0*/  F2FP.F16.F32.PACK_AB R64, R61, R138 ;  /* 0x0000008a3d40723e */ /* 0x000fe200000000ff */
[----:B------:R-:W-:Y:S02]  /*6fe0*/  HADD2.F32 R46, -RZ, R46.H1_H1 ;  /* 0x3000002eff2e7230 */ /* 0x000fe40000004100 */
[----:B------:R-:W-:Y:S01]  /*6ff0*/  FMUL.FTZ R63, R62, R59 ;  /* 0x0000003b3e3f7220 */ /* 0x000fe20000410000 */
[----:B------:R-:W-:-:S02]  /*7000*/  HADD2.F32 R141, -RZ, R141.H1_H1 ;  /* 0x3000008dff8d7230 */ /* 0x000fc40000004100 */
[-C--:B------:R-:W-:Y:S01]  /*7010*/  FMUL.FTZ R51, R45, R139.reuse ;  /* 0x0000008b2d337220 */ /* 0x080fe20000410000 */
[----:B------:R-:W-:Y:S02]  /*7020*/  HADD2.F32 R47, -RZ, R58.H0_H0 ;  /* 0x2000003aff2f7230 */ /* 0x000fe40000004100 */
[----:B------:R-:W-:Y:S01]  /*7030*/  FMUL.FTZ R48, R44, R139 ;  /* 0x0000008b2c307220 */ /* 0x000fe20000410000 */
[----:B------:R-:W-:Y:S01]  /*7040*/  FMUL.FTZ R59, R46, R59 ;  /* 0x0000003b2e3b7220 */ /* 0x000fe20000410000 */
[-C--:B------:R-:W-:Y:S01]  /*7050*/  FFMA.FTZ R51, R44, R141.reuse, -R51 ;  /* 0x0000008d2c337223 */ /* 0x080fe20000010833 */
[----:B------:R-:W-:Y:S01]  /*7060*/  F2FP.F16.F32.PACK_AB R44, R49, R50 ;  /* 0x00000032312c723e */ /* 0x000fe200000000ff */
[----:B------:R-:W-:Y:S01]  /*7070*/  FFMA.FTZ R48, R45, R141, R48 ;  /* 0x0000008d2d307223 */ /* 0x000fe20000010030 */
[-C--:B------:R-:W-:Y:S01]  /*7080*/  FFMA.FTZ R46, R46, R47.reuse, -R63 ;  /* 0x0000002f2e2e7223 */ /* 0x080fe2000001083f */
[----:B------:R-:W-:Y:S01]  /*7090*/  FFMA.FTZ R59, R62, R47, R59 ;  /* 0x0000002f3e3b7223 */ /* 0x000fe2000001003b */
[----:B------:R-:W-:Y:S01]  /*70a0*/  F2FP.F16.F32.PACK_AB R45, R67, R76 ;  /* 0x0000004c432d723e */ /* 0x000fe200000000ff */
[----:B------:R-:W-:Y:S01]  /*70b0*/  IMAD.MOV.U32 R49, RZ, RZ, R65 ;  /* 0x000000ffff317224 */ /* 0x000fe200078e0041 */
[----:B------:R-:W-:-:S02]  /*70c0*/  F2FP.F16.F32.PACK_AB R47, R77, R78 ;  /* 0x0000004e4d2f723e */ /* 0x000fc400000000ff */
[----:B------:R-:W-:Y:S02]  /*70d0*/  F2FP.F16.F32.PACK_AB R46, R46, R51 ;  /* 0x000000332e2e723e */ /* 0x000fe400000000ff */
[----:B------:R-:W-:Y:S01]  /*70e0*/  F2FP.F16.F32.PACK_AB R50, R59, R48 ;  /* 0x000000303b32723e */ /* 0x000fe200000000ff */
[----:B------:R-:W-:Y:S01]  /*70f0*/  IMAD.MOV.U32 R48, RZ, RZ, R64 ;  /* 0x000000ffff307224 */ /* 0x000fe200078e0040 */
[----:B------:R-:W-:-:S07]  /*7100*/  MOV R51, R79 ;  /* 0x0000004f00337202 */ /* 0x000fce0000000f00 */
.L_x_8434:
[----:B------:R-:W-:Y:S05]  /*7110*/  BSYNC B2 ;  /* 0x0000000000027941 */ /* 0x000fea0003800000 */
.L_x_8433:
        /* <DEDUP_REMOVED lines=11> */
.L_x_8432:
[----:B------:R-:W-:Y:S05]  /*71d0*/  BSYNC B1 ;  /* 0x0000000000017941 */ /* 0x000fea0003800000 */
.L_x_8431:
[----:B------:R-:W-:Y:S01]  /*71e0*/  ISETP.GE.OR P4, PT, R210, R114, P2 ;  /* 0x00000072d200720c */ /* 0x000fe20001786670 */
[-C--:B-1234-:R-:W-:Y:S02]  /*71f0*/  IMAD R44, R116, R122.reuse, RZ ;  /* 0x0000007a742c7224 */ /* 0x09efe400078e02ff */
[----:B------:R-:W-:-:S04]  /*7200*/  IMAD.WIDE.U32 R120, R210, R122, R120 ;  /* 0x0000007ad2787225 */ /* 0x000fc800078e0078 */
[----:B------:R-:W-:-:S06]  /*7210*/  IMAD R123, R210, R123, R44 ;  /* 0x0000007bd27b7224 */ /* 0x000fcc00078e022c */
[----:B------:R-:W-:Y:S05]  /*7220*/  @P4 BRA `(.L_x_8411) ;  /* 0x0000000c006c4947 */ /* 0x000fea0003800000 */
[----:B------:R-:W1:Y:S01]  /*7230*/  LDC.64 R52, c[0x0][0x2e8] ;  /* 0x0000ba00ff347b82 */ /* 0x000e620000000a00 */
[----:B------:R-:W-:Y:S01]  /*7240*/  IMAD.IADD R56, R121, 0x1, R123 ;  /* 0x0000000179387824 */ /* 0x000fe200078e027b */
[----:B------:R-:W-:Y:S01]  /*7250*/  IADD3 R44, P4, P5, R96, R120, R37 ;  /* 0x00000078602c7210 */ /* 0x000fe20007d9e025 */
[----:B------:R-:W-:Y:S01]  /*7260*/  BSSY B1, `(.L_x_8435) ;  /* 0x000006e000017945 */ /* 0x000fe20003800000 */
[----:B------:R-:W-:Y:S02]  /*7270*/  ISETP.NE.AND P6, PT, R0, RZ, PT ;  /* 0x000000ff0000720c */ /* 0x000fe40003fc5270 */
[----:B------:R-:W-:Y:S02]  /*7280*/  IADD3.X R45, R35, R56, R102, P4, P5 ;  /* 0x00000038232d7210 */ /* 0x000fe400027ea466 */
[----:B------:R-:W-:Y:S02]  /*7290*/  SEL R134, R113, R134, !P6 ;  /* 0x0000008671867207 */ /* 0x000fe40007000000 */
[----:B-1----:R-:W-:-:S04]  /*72a0*/  LEA R54, P4, R44, R52, 0x1 ;  /* 0x000000342c367211 */ /* 0x002fc800078808ff */
[----:B------:R-:W-:Y:S02]  /*72b0*/  LEA.HI.X R55, R44, R53, R45, 0x1, P4 ;  /* 0x000000352c377211 */ /* 0x000fe400020f0c2d */
[----:B------:R-:W-:-:S04]  /*72c0*/  SHF.R.S32.HI R45, RZ, 0x1f, R134 ;  /* 0x0000001fff2d7819 */ /* 0x000fc80000011486 */
[----:B------:R-:W-:-:S04]  /*72d0*/  LEA.HI R134, R45, R134, RZ, 0x4 ;  /* 0x000000862d867211 */ /* 0x000fc800078f20ff */
        /* <DEDUP_REMOVED lines=10> */
[----:B------:R-:W-:Y:S02]  /*7380*/  IMAD R47, R184, 0x4000, R47 ;  /* 0x00004000b82f7824 */ /* 0x000fe400078e022f */
[----:B------:R-:W-:-:S03]  /*7390*/  IMAD R45, R45, 0x2, R2 ;  /* 0x000000022d2d7824 */ /* 0x000fc600078e0202 */
[----:B------:R-:W-:-:S03]  /*73a0*/  LEA R48, R47, R2, 0x1 ;  /* 0x000000022f307211 */ /* 0x000fc600078e08ff */
[----:B------:R-:W1:Y:S04]  /*73b0*/  LDS.128 R44, [R45+0x18400] ;  /* 0x018400002d2c7984 */ /* 0x000e680000000c00 */
[----:B------:R-:W2:Y:S01]  /*73c0*/  LDS.128 R48, [R48+0x18400] ;  /* 0x0184000030307984 */ /* 0x000ea20000000c00 */
[----:B------:R-:W-:Y:S05]  /*73d0*/  @P3 BRA `(.L_x_8436) ;  /* 0x0000000400583947 */ /* 0x000fea0003800000 */
[----:B------:R-:W-:Y:S01]  /*73e0*/  SHF.R.U32.HI R62, RZ, 0x10, R73 ;  /* 0x00000010ff3e7819 */ /* 0x000fe20000011649 */
[----:B--2---:R-:W-:Y:S01]  /*73f0*/  IMAD.MOV.U32 R58, RZ, RZ, R48 ;  /* 0x000000ffff3a7224 */ /* 0x004fe200078e0030 */
[----:B------:R-:W-:Y:S01]  /*7400*/  SHF.R.U32.HI R60, RZ, 0x10, R69 ;  /* 0x00000010ff3c7819 */ /* 0x000fe20000011645 */
[----:B------:R-:W-:Y:S01]  /*7410*/  IMAD.MOV.U32 R59, RZ, RZ, R50 ;  /* 0x000000ffff3b7224 */ /* 0x000fe200078e0032 */
[----:B------:R-:W-:Y:S01]  /*7420*/  SHF.R.U64 R72, R72, 0x10, R73 ;  /* 0x0000001048487819 */ /* 0x000fe20000001249 */
[----:B-1----:R-:W-:Y:S01]  /*7430*/  IMAD.MOV.U32 R48, RZ, RZ, R46 ;  /* 0x000000ffff307224 */ /* 0x002fe200078e002e */
[--C-:B------:R-:W-:Y:S01]  /*7440*/  SHF.R.U64 R73, R70, 0x10, R71.reuse ;  /* 0x0000001046497819 */ /* 0x100fe20000001247 */
[--C-:B------:R-:W-:Y:S01]  /*7450*/  HADD2.F32 R50, -RZ, R49.reuse.H0_H0 ;  /* 0x20000031ff327230 */ /* 0x100fe20000004100 */
[----:B------:R-:W-:Y:S01]  /*7460*/  SHF.R.U32.HI R70, RZ, 0x10, R71 ;  /* 0x00000010ff467819 */ /* 0x000fe20000011647 */
[----:B------:R-:W-:Y:S01]  /*7470*/  HADD2.F32 R49, -RZ, R49.H1_H1 ;  /* 0x30000031ff317230 */ /* 0x000fe20000004100 */
[--C-:B------:R-:W-:Y:S01]  /*7480*/  SHF.R.U64 R71, R74, 0x10, R75.reuse ;  /* 0x000000104a477819 */ /* 0x100fe2000000124b */
[--C-:B------:R-:W-:Y:S01]  /*7490*/  HADD2.F32 R46, -RZ, R45.reuse.H0_H0 ;  /* 0x2000002dff2e7230 */ /* 0x100fe20000004100 */
[----:B------:R-:W-:Y:S01]  /*74a0*/  SHF.R.U32.HI R74, RZ, 0x10, R75 ;  /* 0x00000010ff4a7819 */ /* 0x000fe2000001164b */
[----:B------:R-:W-:Y:S01]  /*74b0*/  HADD2.F32 R62, -RZ, R62.H0_H0 ;  /* 0x2000003eff3e7230 */ /* 0x000fe20000004100 */
[----:B------:R-:W-:Y:S01]  /*74c0*/  SHF.R.U64 R76, R68, 0x10, R69 ;  /* 0x00000010444c7819 */ /* 0x000fe20000001245 */
[----:B------:R-:W-:-:S02]  /*74d0*/  HADD2.F32 R45, -RZ, R45.H1_H1 ;  /* 0x3000002dff2d7230 */ /* 0x000fc40000004100 */
[----:B------:R-:W-:Y:S02]  /*74e0*/  HADD2.F32 R63, -RZ, R137.H1_H1 ;  /* 0x30000089ff3f7230 */ /* 0x000fe40000004100 */
        /* <DEDUP_REMOVED lines=11> */
[----:B------:R-:W-:Y:S02]  /*75a0*/  HADD2.F32 R45, -RZ, R47.H0_H0 ;  /* 0x2000002fff2d7230 */ /* 0x000fe40000004100 */
[--C-:B------:R-:W-:Y:S02]  /*75b0*/  HADD2.F32 R46, -RZ, R51.reuse.H0_H0 ;  /* 0x20000033ff2e7230 */ /* 0x100fe40000004100 */
[----:B------:R-:W-:Y:S02]  /*75c0*/  HADD2.F32 R51, -RZ, R51.H1_H1 ;  /* 0x30000033ff337230 */ /* 0x000fe40000004100 */
[-C--:B------:R-:W-:Y:S01]  /*75d0*/  FMUL.FTZ R61, R45, R60.reuse ;  /* 0x0000003c2d3d7220 */ /* 0x080fe20000410000 */
[----:B------:R-:W-:Y:S02]  /*75e0*/  HADD2.F32 R62, -RZ, R74.H0_H0 ;  /* 0x2000004aff3e7230 */ /* 0x000fe40000004100 */
[----:B------:R-:W-:Y:S01]  /*75f0*/  FMUL.FTZ R68, R46, R60 ;  /* 0x0000003c2e447220 */ /* 0x000fe20000410000 */
[----:B------:R-:W-:Y:S01]  /*7600*/  HADD2.F32 R47, -RZ, R47.H1_H1 ;  /* 0x3000002fff2f7230 */ /* 0x000fe20000004100 */
[----:B------:R-:W-:Y:S01]  /*7610*/  F2FP.F16.F32.PACK_AB R63, R66, R63 ;  /* 0x0000003f423f723e */ /* 0x000fe200000000ff */
[----:B------:R-:W-:-:S02]  /*7620*/  HADD2.F32 R49, -RZ, R133.H1_H1 ;  /* 0x30000085ff317230 */ /* 0x000fc40000004100 */
[-C--:B------:R-:W-:Y:S01]  /*7630*/  FMUL.FTZ R60, R51, R62.reuse ;  /* 0x0000003e333c7220 */ /* 0x080fe20000410000 */
[----:B------:R-:W-:Y:S02]  /*7640*/  HADD2.F32 R50, -RZ, R70.H0_H0 ;  /* 0x20000046ff327230 */ /* 0x000fe40000004100 */
[----:B------:R-:W-:Y:S01]  /*7650*/  FMUL.FTZ R70, R47, R62 ;  /* 0x0000003e2f467220 */ /* 0x000fe20000410000 */
[----:B------:R-:W-:Y:S02]  /*7660*/  HADD2.F32 R137, -RZ, R137.H0_H0 ;  /* 0x20000089ff897230 */ /* 0x000fe40000004100 */
[-C--:B------:R-:W-:Y:S01]  /*7670*/  FFMA.FTZ R62, R46, R49.reuse, R61 ;  /* 0x000000312e3e7223 */ /* 0x080fe2000001003d */
[----:B------:R-:W-:Y:S01]  /*7680*/  FFMA.FTZ R68, R45, R49, -R68 ;  /* 0x000000312d447223 */ /* 0x000fe20000010844 */
[----:B------:R-:W-:Y:S02]  /*7690*/  HADD2.F32 R46, -RZ, R58.H0_H0 ;  /* 0x2000003aff2e7230 */ /* 0x000fe40000004100 */
[----:B------:R-:W-:Y:S01]  /*76a0*/  FFMA.FTZ R67, R47, R50, -R60 ;  /* 0x000000322f437223 */ /* 0x000fe2000001083c */
[----:B------:R-:W-:-:S02]  /*76b0*/  HADD2.F32 R49, -RZ, R72.H0_H0 ;  /* 0x20000048ff317230 */ /* 0x000fc40000004100 */
[----:B------:R-:W-:Y:S01]  /*76c0*/  FFMA.FTZ R69, R51, R50, R70 ;  /* 0x0000003233457223 */ /* 0x000fe20000010046 */
        /* <DEDUP_REMOVED lines=8> */
[C---:B------:R-:W-:Y:S01]  /*7750*/  FMUL.FTZ R49, R44.reuse, R49 ;  /* 0x000000312c317220 */ /* 0x040fe20000410000 */
[----:B------:R-:W-:Y:S02]  /*7760*/  HADD2.F32 R136, -RZ, R136.H0_H0 ;  /* 0x20000088ff887230 */ /* 0x000fe40000004100 */
[----:B------:R-:W-:Y:S01]  /*7770*/  FFMA.FTZ R50, R45, R135, -R50 ;  /* 0x000000872d327223 */ /* 0x000fe20000010832 */
[----:B------:R-:W-:Y:S02]  /*7780*/  HADD2.F32 R45, -RZ, R59.H0_H0 ;  /* 0x2000003bff2d7230 */ /* 0x000fe40000004100 */
[-C--:B------:R-:W-:Y:S01]  /*7790*/  FFMA.FTZ R51, R44, R47.reuse, -R51 ;  /* 0x0000002f2c337223 */ /* 0x080fe20000010833 */
        /* <DEDUP_REMOVED lines=26> */
.L_x_8436:
[----:B------:R-:W-:Y:S05]  /*7940*/  BSYNC B1 ;  /* 0x0000000000017941 */ /* 0x000fea0003800000 */
.L_x_8435:
[----:B-1----:R1:W-:Y:S01]  /*7950*/  STG.E.128 desc[UR38][R54.64], R44 ;  /* 0x0000002c36007986 */ /* 0x0023e2000c101d26 */
[----:B------:R-:W-:-:S13]  /*7960*/  ISETP.GE.AND P3, PT, R57, R132, PT ;  /* 0x000000843900720c */ /* 0x000fda0003f66270 */
[----:B------:R-:W-:Y:S05]  /*7970*/  @P3 BRA `(.L_x_8411) ;  /* 0x0000000400983947 */ /* 0x000fea0003800000 */
[--C-:B-1----:R-:W-:Y:S02]  /*7980*/  SHF.R.S32.HI R44, RZ, 0x1f, R57.reuse ;  /* 0x0000001fff2c7819 */ /* 0x102fe40000011439 */
[----:B------:R-:W-:-:S04]  /*7990*/  IADD3 R57, P3, P4, R96, R120, R57 ;  /* 0x0000007860397210 */ /* 0x000fc80007c7e039 */
[----:B------:R-:W-:Y:S02]  /*79a0*/  IADD3.X R56, R35, R56, R44, P3, P4 ;  /* 0x0000003823387210 */ /* 0x000fe40001fe842c */
[----:B------:R-:W-:-:S04]  /*79b0*/  LEA R52, P3, R57, R52, 0x1 ;  /* 0x0000003439347211 */ /* 0x000fc800078608ff */
[----:B------:R-:W-:-:S05]  /*79c0*/  LEA.HI.X R53, R57, R53, R56, 0x1, P3 ;  /* 0x0000003539357211 */ /* 0x000fca00018f0c38 */
[----:B--2---:R1:W-:Y:S01]  /*79d0*/  STG.E.128 desc[UR38][R52.64], R48 ;  /* 0x0000003034007986 */ /* 0x0043e2000c101d26 */
[----:B------:R-:W-:Y:S05]  /*79e0*/  BRA `(.L_x_8411) ;  /* 0x00000004007c7947 */ /* 0x000fea0003800000 */
.L_x_8374:
[----:B------:R-:W-:-:S13]  /*79f0*/  ISETP.NE.AND P0, PT, R191, 0x3, PT ;  /* 0x00000003bf00780c */ /* 0x000fda0003f05270 */
[----:B------:R-:W-:Y:S05]  /*7a00*/  @!P0 BRA `(.L_x_8437) ;  /* 0x0000000000048947 */ /* 0x000fea0003800000 */
[----:B------:R-:W-:Y:S01]  /*7a10*/  BPT.TRAP 0x1 ;  /* 0x000000040000795c */ /* 0x000fe20000300000 */
.L_x_8437:
[----:B------:R-:W-:Y:S01]  /*7a20*/  LEA R106, R184, R2, 0x3 ;  /* 0x00000002b86a7211 */ /* 0x000fe200078e18ff */
[----:B------:R-:W-:Y:S01]  /*7a30*/  IMAD R114, R26, -0x80, R24 ;  /* 0xffffff801a727824 */ /* 0x000fe200078e0218 */
[----:B------:R-:W-:Y:S01]  /*7a40*/  SHF.L.U32 R119, R192, 0x1f, RZ ;  /* 0x0000001fc0777819 */ /* 0x000fe200000006ff */
[----:B------:R-:W-:Y:S01]  /*7a50*/  BSSY B1, `(.L_x_8438) ;  /* 0x0000006000017945 */ /* 0x000fe20003800000 */
[----:B------:R-:W-:Y:S01]  /*7a60*/  SHF.R.S32.HI R45, RZ, 0x1f, R26 ;  /* 0x0000001fff2d7819 */ /* 0x000fe2000001141a */
[----:B------:R-:W-:Y:S01]  /*7a70*/  IMAD R44, R3, R26, RZ ;  /* 0x0000001a032c7224 */ /* 0x000fe200078e02ff */
[----:B------:R-:W0:Y:S01]  /*7a80*/  SYNCS.PHASECHK.TRANS64.TRYWAIT P3, [R106+URZ+0x28890], R119 ;  /* 0x028890776a0075a7 */ /* 0x000e22000806017f */
[----:B------:R-:W-:Y:S01]  /*7a90*/  VIMNMX R114, R114, 0x80, PT ;  /* 0x0000008072727848 */ /* 0x000fe20003fe0100 */
[----:B0-----:R-:W-:Y:S06]  /*7aa0*/  @!P3 BRA `(.L_x_8439) ;  /* 0x000001e8009cb947 */ /* 0x001fec0003800000 */
.L_x_8796:
[----:B------:R-:W-:Y:S05]  /*7ab0*/  BSYNC B1 ;  /* 0x0000000000017941 */ /* 0x000fea0003800000 */
.L_x_8438:
[----:B------:R-:W-:Y:S01]  /*7ac0*/  ISETP.GE.AND P3, PT, R23, R114, PT ;  /* 0x000000721700720c */ /* 0x000fe20003f66270 */
[----:B------:R-:W-:Y:S01]  /*7ad0*/  IMAD R45, R45, R128, R44 ;  /* 0x000000802d2d7224 */ /* 0x000fe200078e022c */
[----:B------:R-:W-:Y:S01]  /*7ae0*/  BSSY B1, `(.L_x_8440) ;  /* 0x0000012000017945 */ /* 0x000fe20003800000 */
[----:B------:R-:W-:-:S04]  /*7af0*/  IMAD.WIDE.U32 R52, R128, R26, RZ ;  /* 0x0000001a80347225 */ /* 0x000fc800078e00ff */
[----:B------:R-:W-:-:S06]  /*7b00*/  IMAD.IADD R61, R45, 0x1, R53 ;  /* 0x000000012d3d7824 */ /* 0x000fcc00078e0235 */
[----:B------:R-:W-:Y:S05]  /*7b10*/  @P3 BRA `(.L_x_8441) ;  /* 0x0000000000383947 */ /* 0x000fea0003800000 */
[----:B------:R-:W1:Y:S01]  /*7b20*/  @!P2 LDC.64 R54, c[0x0][0x2e8] ;  /* 0x0000ba00ff36ab82 */ /* 0x000e620000000a00 */
[----:B------:R-:W2:Y:S01]  /*7b30*/  @!P2 LDS.128 R44, [R111+0x18400] ;  /* 0x018400006f2ca984 */ /* 0x000ea20000000c00 */
[----:B------:R-:W-:-:S03]  /*7b40*/  @!P2 IADD3 R58, P3, R36, R52, RZ ;  /* 0x00000034243aa210 */ /* 0x000fc60007f7e0ff */
[----:B------:R-:W3:Y:S02]  /*7b50*/  @!P1 LDS.128 R48, [R111+0x1c400] ;  /* 0x01c400006f309984 */ /* 0x000ee40000000c00 */
[----:B------:R-:W-:Y:S01]  /*7b60*/  @!P2 IMAD.X R59, R61, 0x1, R39, P3 ;  /* 0x000000013d3ba824 */ /* 0x000fe200018e0627 */
[----:B------:R-:W4:Y:S01]  /*7b70*/  @!P1 LDC.64 R56, c[0x0][0x2e8] ;  /* 0x0000ba00ff389b82 */ /* 0x000f220000000a00 */
[----:B-1----:R-:W-:-:S04]  /*7b80*/  @!P2 LEA R54, P3, R58, R54, 0x1 ;  /* 0x000000363a36a211 */ /* 0x002fc800078608ff */
[----:B------:R-:W-:Y:S02]  /*7b90*/  @!P2 LEA.HI.X R55, R58, R55, R59, 0x1, P3 ;  /* 0x000000373a37a211 */ /* 0x000fe400018f0c3b */
[----:B------:R-:W-:-:S05]  /*7ba0*/  @!P1 IADD3 R58, P3, R99, R52, RZ ;  /* 0x00000034633a9210 */ /* 0x000fca0007f7e0ff */
[----:B------:R-:W-:Y:S01]  /*7bb0*/  @!P1 IMAD.X R59, R61, 0x1, R104, P3 ;  /* 0x000000013d3b9824 */ /* 0x000fe200018e0668 */
[----:B----4-:R-:W-:-:S04]  /*7bc0*/  @!P1 LEA R56, P3, R58, R56, 0x1 ;  /* 0x000000383a389211 */ /* 0x010fc800078608ff */
[----:B------:R-:W-:Y:S01]  /*7bd0*/  @!P1 LEA.HI.X R57, R58, R57, R59, 0x1, P3 ;  /* 0x000000393a399211 */ /* 0x000fe200018f0c3b */
[----:B--2---:R1:W-:Y:S04]  /*7be0*/  @!P2 STG.E.128 desc[UR38][R54.64], R44 ;  /* 0x0000002c3600a986 */ /* 0x0043e8000c101d26 */
[----:B---3--:R1:W-:Y:S04]  /*7bf0*/  @!P1 STG.E.128 desc[UR38][R56.64], R48 ;  /* 0x0000003038009986 */ /* 0x0083e8000c101d26 */
.L_x_8441:
[----:B------:R-:W-:Y:S05]  /*7c00*/  BSYNC B1 ;  /* 0x0000000000017941 */ /* 0x000fea0003800000 */
.L_x_8440:
[----:B------:R-:W-:Y:S01]  /*7c10*/  ISETP.GE.AND P3, PT, R212, R114, PT ;  /* 0x00000072d400720c */ /* 0x000fe20003f66270 */
[----:B------:R-:W-:-:S12]  /*7c20*/  BSSY B1, `(.L_x_8442) ;  /* 0x0000012000017945 */ /* 0x000fd80003800000 */
[----:B------:R-:W-:Y:S05]  /*7c30*/  @P3 BRA `(.L_x_8443) ;  /* 0x0000000000403947 */ /* 0x000fea0003800000 */
[----:B-1----:R-:W1:Y:S01]  /*7c40*/  @!P2 LDC.64 R54, c[0x0][0x2e8] ;  /* 0x0000ba00ff36ab82 */ /* 0x002e620000000a00 */
[----:B------:R-:W2:Y:S01]  /*7c50*/  @!P2 LDS.128 R44, [R111+0x19400] ;  /* 0x019400006f2ca984 */ /* 0x000ea20000000c00 */
[----:B------:R-:W-:-:S03]  /*7c60*/  IADD3 R60, P3, R88, R52, RZ ;  /* 0x00000034583c7210 */ /* 0x000fc60007f7e0ff */
[----:B------:R-:W3:Y:S02]  /*7c70*/  @!P1 LDS.128 R48, [R111+0x1d400] ;  /* 0x01d400006f309984 */ /* 0x000ee40000000c00 */
[----:B------:R-:W-:Y:S01]  /*7c80*/  IMAD.X R62, R61, 0x1, R89, P3 ;  /* 0x000000013d3e7824 */ /* 0x000fe200018e0659 */
[----:B------:R-:W4:Y:S01]  /*7c90*/  @!P1 LDC.64 R56, c[0x0][0x2e8] ;  /* 0x0000ba00ff389b82 */ /* 0x000f220000000a00 */
[----:B------:R-:W-:-:S05]  /*7ca0*/  @!P2 IADD3 R58, P3, R60, R36, RZ ;  /* 0x000000243c3aa210 */ /* 0x000fca0007f7e0ff */
[----:B------:R-:W-:Y:S01]  /*7cb0*/  @!P2 IMAD.X R59, R62, 0x1, R39, P3 ;  /* 0x000000013e3ba824 */ /* 0x000fe200018e0627 */
        /* <DEDUP_REMOVED lines=8> */
.L_x_8443:
[----:B------:R-:W-:Y:S05]  /*7d40*/  BSYNC B1 ;  /* 0x0000000000017941 */ /* 0x000fea0003800000 */
.L_x_8442:
[----:B------:R-:W-:Y:S01]  /*7d50*/  ISETP.GE.AND P3, PT, R211, R114, PT ;  /* 0x00000072d300720c */ /* 0x000fe20003f66270 */
[----:B------:R-:W-:-:S12]  /*7d60*/  BSSY B1, `(.L_x_8444) ;  /* 0x0000012000017945 */ /* 0x000fd80003800000 */
[----:B------:R-:W-:Y:S05]  /*7d70*/  @P3 BRA `(.L_x_8445) ;  /* 0x0000000000403947 */ /* 0x000fea0003800000 */
[----:B-12---:R-:W1:Y:S01]  /*7d80*/  @!P2 LDC.64 R54, c[0x0][0x2e8] ;  /* 0x0000ba00ff36ab82 */ /* 0x006e620000000a00 */
[----:B------:R-:W2:Y:S01]  /*7d90*/  @!P2 LDS.128 R44, [R111+0x1a400] ;  /* 0x01a400006f2ca984 */ /* 0x000ea20000000c00 */
[----:B------:R-:W-:-:S03]  /*7da0*/  LEA R60, P3, R98, R52, 0x6 ;  /* 0x00000034623c7211 */ /* 0x000fc600078630ff */
[----:B------:R-:W3:Y:S01]  /*7db0*/  @!P1 LDS.128 R48, [R111+0x1e400] ;  /* 0x01e400006f309984 */ /* 0x000ee20000000c00 */
[----:B------:R-:W-:Y:S02]  /*7dc0*/  IADD3.X R62, R61, R27, RZ, P3, !PT ;  /* 0x0000001b3d3e7210 */ /* 0x000fe40001ffe4ff */
        /* <DEDUP_REMOVED lines=11> */
.L_x_8445:
[----:B------:R-:W-:Y:S05]  /*7e80*/  BSYNC B1 ;  /* 0x0000000000017941 */ /* 0x000fea0003800000 */
.L_x_8444:
[----:B------:R-:W-:-:S13]  /*7e90*/  ISETP.GE.AND P3, PT, R210, R114, PT ;  /* 0x00000072d200720c */ /* 0x000fda0003f66270 */
[----:B------:R-:W-:Y:S05]  /*7ea0*/  @P3 BRA `(.L_x_8411) ;  /* 0x00000000004c3947 */ /* 0x000fea0003800000 */
[----:B------:R-:W3:Y:S01]  /*7eb0*/  LDC.64 R58, c[0x0][0x300] ;  /* 0x0000c000ff3a7b82 */ /* 0x000ee20000000a00 */
[----:B-12-4-:R-:W1:Y:S01]  /*7ec0*/  @!P2 LDS.128 R44, [R111+0x1b400] ;  /* 0x01b400006f2ca984 */ /* 0x016e620000000c00 */
[----:B------:R-:W-:-:S03]  /*7ed0*/  IMAD.MOV.U32 R53, RZ, RZ, R61 ;  /* 0x000000ffff357224 */ /* 0x000fc600078e003d */
[----:B------:R-:W2:Y:S03]  /*7ee0*/  @!P1 LDS.128 R48, [R111+0x1f400] ;  /* 0x01f400006f309984 */ /* 0x000ea60000000c00 */
[----:B------:R-:W4:Y:S08]  /*7ef0*/  @!P2 LDC.64 R54, c[0x0][0x2e8] ;  /* 0x0000ba00ff36ab82 */ /* 0x000f300000000a00 */
[----:B------:R-:W5:Y:S01]  /*7f00*/  @!P1 LDC.64 R56, c[0x0][0x2e8] ;  /* 0x0000ba00ff389b82 */ /* 0x000f620000000a00 */
[----:B---3--:R-:W-:-:S04]  /*7f10*/  IMAD.WIDE.U32 R52, R58, 0x60, R52 ;  /* 0x000000603a347825 */ /* 0x008fc800078e0034 */
[----:B------:R-:W-:-:S04]  /*7f20*/  IMAD R59, R59, 0x60, RZ ;  /* 0x000000603b3b7824 */ /* 0x000fc800078e02ff */
[----:B------:R-:W-:Y:S01]  /*7f30*/  IMAD.IADD R59, R53, 0x1, R59 ;  /* 0x00000001353b7824 */ /* 0x000fe200078e023b */
[----:B------:R-:W-:-:S05]  /*7f40*/  @!P2 IADD3 R53, P3, R36, R52, RZ ;  /* 0x000000342435a210 */ /* 0x000fca0007f7e0ff */
[----:B------:R-:W-:Y:S01]  /*7f50*/  @!P2 IMAD.X R58, R59, 0x1, R39, P3 ;  /* 0x000000013b3aa824 */ /* 0x000fe200018e0627 */
[----:B----4-:R-:W-:-:S04]  /*7f60*/  @!P2 LEA R54, P3, R53, R54, 0x1 ;  /* 0x000000363536a211 */ /* 0x010fc800078608ff */
[----:B------:R-:W-:Y:S02]  /*7f70*/  @!P2 LEA.HI.X R55, R53, R55, R58, 0x1, P3 ;  /* 0x000000373537a211 */ /* 0x000fe400018f0c3a */
[----:B------:R-:W-:-:S03]  /*7f80*/  @!P1 IADD3 R52, P3, R99, R52, RZ ;  /* 0x0000003463349210 */ /* 0x000fc60007f7e0ff */
[----:B-1----:R1:W-:Y:S02]  /*7f90*/  @!P2 STG.E.128 desc[UR38][R54.64], R44 ;  /* 0x0000002c3600a986 */ /* 0x0023e4000c101d26 */
[----:B------:R-:W-:Y:S01]  /*7fa0*/  @!P1 IMAD.X R53, R59, 0x1, R104, P3 ;  /* 0x000000013b359824 */ /* 0x000fe200018e0668 */
[----:B-----5:R-:W-:-:S04]  /*7fb0*/  @!P1 LEA R56, P3, R52, R56, 0x1 ;  /* 0x0000003834389211 */ /* 0x020fc800078608ff */
[----:B------:R-:W-:-:S05]  /*7fc0*/  @!P1 LEA.HI.X R57, R52, R57, R53, 0x1, P3 ;  /* 0x0000003934399211 */ /* 0x000fca00018f0c35 */
[----:B--2---:R1:W-:Y:S04]  /*7fd0*/  @!P1 STG.E.128 desc[UR38][R56.64], R48 ;  /* 0x0000003038009986 */ /* 0x0043e8000c101d26 */
.L_x_8411:
[----:B------:R-:W-:Y:S05]  /*7fe0*/  BSYNC B0 ;  /* 0x0000000000007941 */ /* 0x000fea0003800000 */
.L_x_8373:
        /* <DEDUP_REMOVED lines=12> */
[----:B------:R-:W-:-:S04]  /*80b0*/  @!P3 IADD3 R44, R106, 0x288a0, RZ ;  /* 0x000288a06a2cb810 */ /* 0x000fc80007ffe0ff */
[----:B------:R-:W-:-:S04]  /*80c0*/  @!P3 PRMT R44, RZ, 0x654, R44 ;  /* 0x00000654ff2cb816 */ /* 0x000fc8000000002c */
[----:B------:R1:W-:Y:S01]  /*80d0*/  @!P3 SYNCS.ARRIVE.TRANS64.RED.A1T0 RZ, [R44+URZ], RZ ;  /* 0x000000ff2cffb9a7 */ /* 0x0003e2000810043f */
[----:B------:R-:W-:Y:S05]  /*80e0*/  @!P0 BRA `(.L_x_8447) ;  /* 0x0000000000048947 */ /* 0x000fea0003800000 */
[----:B------:R-:W-:Y:S01]  /*80f0*/  BPT.TRAP 0x1 ;  /* 0x000000040000795c */ /* 0x000fe20000300000 */
.L_x_8447:
[----:B------:R-:W-:Y:S05]  /*8100*/  BSYNC B0 ;  /* 0x0000000000007941 */ /* 0x000fea0003800000 */
.L_x_8446:
[----:B------:R-:W2:Y:S01]  /*8110*/  SYNCS.PHASECHK.TRANS64.TRYWAIT P0, [R106+URZ+0x288b0], R119 ;  /* 0x0288b0776a0075a7 */ /* 0x000ea2000800017f */
[----:B------:R-:W-:Y:S01]  /*8120*/  ULDC UR36, c[0x0][0x2f4] ;  /* 0x0000bd0000247ab9 */ /* 0x000fe20000000800 */
[----:B------:R-:W-:Y:S01]  /*8130*/  ULDC.64 UR40, c[0x0][0x328] ;  /* 0x0000ca0000287ab9 */ /* 0x000fe20000000a00 */
[----:B------:R-:W-:Y:S01]  /*8140*/  ULDC.64 UR42, c[0x0][0x318] ;  /* 0x0000c600002a7ab9 */ /* 0x000fe20000000a00 */
[----:B------:R-:W-:Y:S04]  /*8150*/  BSSY B0, `(.L_x_8448) ;  /* 0x0000002000007945 */ /* 0x000fe80003800000 */
[----:B--2---:R-:W-:Y:S05]  /*8160*/  @!P0 BRA `(.L_x_8449) ;  /* 0x000001e400008947 */ /* 0x004fea0003800000 */
.L_x_8797:
[----:B------:R-:W-:Y:S05]  /*8170*/  BSYNC B0 ;  /* 0x0000000000007941 */ /* 0x000fea0003800000 */
.L_x_8448:
[----:B------:R-:W-:Y:S01]  /*8180*/  ISETP.GE.AND P0, PT, R23, R114, PT ;  /* 0x000000721700720c */ /* 0x000fe20003f06270 */
[----:B------:R-:W-:Y:S01]  /*8190*/  BSSY B0, `(.L_x_8450) ;  /* 0x0000011000007945 */ /* 0x000fe20003800000 */
[----:B------:R-:W-:-:S11]  /*81a0*/  IMAD.WIDE R48, R26, 0x80, R42 ;  /* 0x000000801a307825 */ /* 0x000fd600078e022a */
[----:B------:R-:W-:Y:S05]  /*81b0*/  @P0 BRA `(.L_x_8451) ;  /* 0x0000000000380947 */ /* 0x000fea0003800000 */
[----:B------:R-:W-:Y:S02]  /*81c0*/  IMAD R47, R49, UR40, RZ ;  /* 0x00000028312f7c24 */ /* 0x000fe4000f8e02ff */
[----:B-1----:R-:W-:Y:S02]  /*81d0*/  IMAD.MOV.U32 R44, RZ, RZ, R94 ;  /* 0x000000ffff2c7224 */ /* 0x002fe400078e005e */
[----:B------:R-:W-:Y:S02]  /*81e0*/  IMAD.MOV.U32 R45, RZ, RZ, R105 ;  /* 0x000000ffff2d7224 */ /* 0x000fe400078e0069 */
[C---:B------:R-:W-:Y:S02]  /*81f0*/  IMAD R47, R48.reuse, UR41, R47 ;  /* 0x00000029302f7c24 */ /* 0x040fe4000f8e022f */
[----:B------:R-:W-:-:S04]  /*8200*/  IMAD.WIDE.U32 R44, R48, UR40, R44 ;  /* 0x00000028302c7c25 */ /* 0x000fc8000f8e002c */
[----:B------:R-:W-:Y:S01]  /*8210*/  IMAD.IADD R45, R45, 0x1, R47 ;  /* 0x000000012d2d7824 */ /* 0x000fe200078e022f */
[----:B------:R-:W-:-:S04]  /*8220*/  LEA R50, P0, R44, UR42, 0x1 ;  /* 0x0000002a2c327c11 */ /* 0x000fc8000f8008ff */
[----:B------:R-:W-:Y:S02]  /*8230*/  LEA.HI.X R51, R44, UR43, R45, 0x1, P0 ;  /* 0x0000002b2c337c11 */ /* 0x000fe400080f0c2d */
[----:B------:R-:W-:-:S13]  /*8240*/  ISETP.GE.AND P0, PT, R16, UR36, PT ;  /* 0x0000002410007c0c */ /* 0x000fda000bf06270 */
[----:B------:R-:W1:Y:S04]  /*8250*/  @!P0 LDS.128 R44, [R111+0x400] ;  /* 0x000400006f2c8984 */ /* 0x000e680000000c00 */
[----:B-1----:R-:W-:Y:S01]  /*8260*/  @!P0 STG.E.128 desc[UR38][R50.64], R44 ;  /* 0x0000002c32008986 */ /* 0x002fe2000c101d26 */
[----:B------:R-:W-:-:S13]  /*8270*/  ISETP.GE.AND P0, PT, R190, UR36, PT ;  /* 0x00000024be007c0c */ /* 0x000fda000bf06270 */
[----:B------:R-:W1:Y:S04]  /*8280*/  @!P0 LDS.128 R44, [R111+0x4400] ;  /* 0x004400006f2c8984 */ /* 0x000e680000000c00 */
[----:B-1----:R3:W-:Y:S02]  /*8290*/  @!P0 STG.E.128 desc[UR38][R50.64+0x80], R44 ;  /* 0x0000802c32008986 */ /* 0x0027e4000c101d26 */
.L_x_8451:
[----:B------:R-:W-:Y:S05]  /*82a0*/  BSYNC B0 ;  /* 0x0000000000007941 */ /* 0x000fea0003800000 */
.L_x_8450:
[----:B------:R-:W-:Y:S01]  /*82b0*/  ISETP.GE.AND P0, PT, R212, R114, PT ;  /* 0x00000072d400720c */ /* 0x000fe20003f06270 */
[----:B------:R-:W-:-:S12]  /*82c0*/  BSSY B0, `(.L_x_8452) ;  /* 0x0000012000007945 */ /* 0x000fd80003800000 */
[----:B------:R-:W-:Y:S05]  /*82d0*/  @P0 BRA `(.L_x_8453) ;  /* 0x0000000000400947 */ /* 0x000fea0003800000 */
[----:B---3--:R-:W-:Y:S01]  /*82e0*/  IADD3 R47, P0, R48, 0x20, RZ ;  /* 0x00000020302f7810 */ /* 0x008fe20007f1e0ff */
[----:B------:R-:W-:-:S04]  /*82f0*/  IMAD.MOV.U32 R45, RZ, RZ, R105 ;  /* 0x000000ffff2d7224 */ /* 0x000fc800078e0069 */
[----:B-1----:R-:W-:-:S04]  /*8300*/  IMAD.X R44, RZ, RZ, R49, P0 ;  /* 0x000000ffff2c7224 */ /* 0x002fc800000e0631 */
[----:B------:R-:W-:Y:S02]  /*8310*/  IMAD R46, R44, UR40, RZ ;  /* 0x000000282c2e7c24 */ /* 0x000fe4000f8e02ff */
[----:B------:R-:W-:-:S04]  /*8320*/  IMAD.MOV.U32 R44, RZ, RZ, R94 ;  /* 0x000000ffff2c7224 */ /* 0x000fc800078e005e */
[----:B------:R-:W-:-:S04]  /*8330*/  IMAD.WIDE.U32 R44, R47, UR40, R44 ;  /* 0x000000282f2c7c25 */ /* 0x000fc8000f8e002c */
[----:B------:R-:W-:Y:S01]  /*8340*/  IMAD R47, R47, UR41, R46 ;  /* 0x000000292f2f7c24 */ /* 0x000fe2000f8e022e */
[----:B------:R-:W-:-:S04]  /*8350*/  LEA R50, P0, R44, UR42, 0x1 ;  /* 0x0000002a2c327c11 */ /* 0x000fc8000f8008ff */
[----:B------:R-:W-:-:S04]  /*8360*/  IADD3 R45, R45, R47, RZ ;  /* 0x0000002f2d2d7210 */ /* 0x000fc80007ffe0ff */
[----:B------:R-:W-:Y:S02]  /*8370*/  LEA.HI.X R51, R44, UR43, R45, 0x1, P0 ;  /* 0x0000002b2c337c11 */ /* 0x000fe400080f0c2d */
[----:B------:R-:W-:-:S13]  /*8380*/  ISETP.GE.AND P0, PT, R16, UR36, PT ;  /* 0x0000002410007c0c */ /* 0x000fda000bf06270 */
[----:B------:R-:W1:Y:S04]  /*8390*/  @!P0 LDS.128 R44, [R111+0x1400] ;  /* 0x001400006f2c8984 */ /* 0x000e680000000c00 */
[----:B-1----:R-:W-:Y:S01]  /*83a0*/  @!P0 STG.E.128 desc[UR38][R50.64], R44 ;  /* 0x0000002c32008986 */ /* 0x002fe2000c101d26 */
[----:B------:R-:W-:-:S13]  /*83b0*/  ISETP.GE.AND P0, PT, R190, UR36, PT ;  /* 0x00000024be007c0c */ /* 0x000fda000bf06270 */
[----:B------:R-:W1:Y:S04]  /*83c0*/  @!P0 LDS.128 R44, [R111+0x5400] ;  /* 0x005400006f2c8984 */ /* 0x000e680000000c00 */
[----:B-1----:R4:W-:Y:S02]  /*83d0*/  @!P0 STG.E.128 desc[UR38][R50.64+0x80], R44 ;  /* 0x0000802c32008986 */ /* 0x0029e4000c101d26 */
.L_x_8453:
[----:B------:R-:W-:Y:S05]  /*83e0*/  BSYNC B0 ;  /* 0x0000000000007941 */ /* 0x000fea0003800000 */
.L_x_8452:
[----:B------:R-:W-:Y:S01]  /*83f0*/  ISETP.GE.AND P0, PT, R211, R114, PT ;  /* 0x00000072d300720c */ /* 0x000fe20003f06270 */
[----:B------:R-:W-:-:S12]  /*8400*/  BSSY B0, `(.L_x_8454) ;  /* 0x0000012000007945 */ /* 0x000fd80003800000 */
[----:B------:R-:W-:Y:S05]  /*8410*/  @P0 BRA `(.L_x_8455) ;  /* 0x0000000000400947 */ /* 0x000fea0003800000 */
[----:B---34-:R-:W-:Y:S01]  /*8420*/  IADD3 R47, P0, R48, 0x40, RZ ;  /* 0x00000040302f7810 */ /* 0x018fe20007f1e0ff */
[----:B------:R-:W-:-:S04]  /*8430*/  IMAD.MOV.U32 R45, RZ, RZ, R105 ;  /* 0x000000ffff2d7224 */ /* 0x000fc800078e0069 */
[----:B-1----:R-:W-:-:S04]  /*8440*/  IMAD.X R44, RZ, RZ, R49, P0 ;  /* 0x000000ffff2c7224 */ /* 0x002fc800000e0631 */
[----:B------:R-:W-:Y:S02]  /*8450*/  IMAD R46, R44, UR40, RZ ;  /* 0x000000282c2e7c24 */ /* 0x000fe4000f8e02ff */
[----:B------:R-:W-:-:S04]  /*8460*/  IMAD.MOV.U32 R44, RZ, RZ, R94 ;  /* 0x000000ffff2c7224 */ /* 0x000fc800078e005e */
[----:B------:R-:W-:-:S04]  /*8470*/  IMAD.WIDE.U32 R44, R47, UR40, R44 ;  /* 0x000000282f2c7c25 */ /* 0x000fc8000f8e002c */
[----:B------:R-:W-:Y:S01]  /*8480*/  IMAD R47, R47, UR41, R46 ;  /* 0x000000292f2f7c24 */ /* 0x000fe2000f8e022e */
[----:B------:R-:W-:-:S03]  /*8490*/  LEA R50, P0, R44, UR42, 0x1 ;  /* 0x0000002a2c327c11 */ /* 0x000fc6000f8008ff */
[----:B------:R-:W-:-:S05]  /*84a0*/  IMAD.IADD R45, R45, 0x1, R47 ;  /* 0x000000012d2d7824 */ /* 0x000fca00078e022f */
[----:B------:R-:W-:Y:S02]  /*84b0*/  LEA.HI.X R51, R44, UR43, R45, 0x1, P0 ;  /* 0x0000002b2c337c11 */ /* 0x000fe400080f0c2d */
[----:B------:R-:W-:-:S13]  /*84c0*/  ISETP.GE.AND P0, PT, R16, UR36, PT ;  /* 0x0000002410007c0c */ /* 0x000fda000bf06270 */
[----:B------:R-:W1:Y:S04]  /*84d0*/  @!P0 LDS.128 R44, [R111+0x2400] ;  /* 0x002400006f2c8984 */ /* 0x000e680000000c00 */
[----:B-1----:R-:W-:Y:S01]  /*84e0*/  @!P0 STG.E.128 desc[UR38][R50.64], R44 ;  /* 0x0000002c32008986 */ /* 0x002fe2000c101d26 */
[----:B------:R-:W-:-:S13]  /*84f0*/  ISETP.GE.AND P0, PT, R190, UR36, PT ;  /* 0x00000024be007c0c */ /* 0x000fda000bf06270 */
[----:B------:R-:W1:Y:S04]  /*8500*/  @!P0 LDS.128 R44, [R111+0x6400] ;  /* 0x006400006f2c8984 */ /* 0x000e680000000c00 */
[----:B-1----:R1:W-:Y:S02]  /*8510*/  @!P0 STG.E.128 desc[UR38][R50.64+0x80], R44 ;  /* 0x0000802c32008986 */ /* 0x0023e4000c101d26 */
.L_x_8455:
[----:B------:R-:W-:Y:S05]  /*8520*/  BSYNC B0 ;  /* 0x0000000000007941 */ /* 0x000fea0003800000 */
.L_x_8454:
[----:B------:R-:W-:Y:S01]  /*8530*/  ISETP.GE.AND P0, PT, R210, R114, PT ;  /* 0x00000072d200720c */ /* 0x000fe20003f06270 */
[----:B------:R-:W-:-:S12]  /*8540*/  BSSY B0, `(.L_x_8456) ;  /* 0x0000012000007945 */ /* 0x000fd80003800000 */
[----:B------:R-:W-:Y:S05]  /*8550*/  @P0 BRA `(.L_x_8457) ;  /* 0x0000000000400947 */ /* 0x000fea0003800000 */
[----:B-1-34-:R-:W-:Y:S01]  /*8560*/  IADD3 R47, P0, R48, 0x60, RZ ;  /* 0x00000060302f7810 */ /* 0x01afe20007f1e0ff */
[----:B------:R-:W-:Y:S01]  /*8570*/  IMAD.MOV.U32 R44, RZ, RZ, R94 ;  /* 0x000000ffff2c7224 */ /* 0x000fe200078e005e */
[----:B------:R-:W-:-:S03]  /*8580*/  MOV R45, R105 ;  /* 0x00000069002d7202 */ /* 0x000fc60000000f00 */
        /* <DEDUP_REMOVED lines=13> */
.L_x_8457:
[----:B------:R-:W-:Y:S05]  /*8660*/  BSYNC B0 ;  /* 0x0000000000007941 */ /* 0x000fea0003800000 */
.L_x_8456:
[----:B------:R-:W-:Y:S01]  /*8670*/  @!PT LDS RZ, [RZ] ;  /* 0x00000000fffff984 */ /* 0x000fe20000000800 */
[----:B------:R-:W-:Y:S01]  /*8680*/  @!PT LDS RZ, [RZ] ;  /* 0x00000000fffff984 */ /* 0x000fe20000000800 */
[----:B------:R-:W-:Y:S01]  /*8690*/  @!PT LDS RZ, [RZ] ;  /* 0x00000000fffff984 */ /* 0x000fe20000000800 */
[----:B------:R-:W-:Y:S01]  /*86a0*/  @!PT LDS RZ, [RZ] ;  /* 0x00000000fffff984 */ /* 0x000fe20000000800 */
[----:B------:R5:W-:Y:S06]  /*86b0*/  MEMBAR.ALL.CTA ;  /* 0x0000000000007992 */ /* 0x000bec0000008000 */
[----:B-----5:R-:W5:Y:S02]  /*86c0*/  FENCE.VIEW.ASYNC.S ;  /* 0x00000000000073c6 */ /* 0x020f640000000000 */
[----:B-----5:R1:W-:Y:S01]  /*86d0*/  BAR.SYNC.DEFER_BLOCKING R126, 0x80 ;  /* 0x0002007e0000751d */ /* 0x0203e20000010000 */
[----:B------:R-:W-:Y:S01]  /*86e0*/  ISETP.NE.AND P4, PT, R107, RZ, PT ;  /* 0x000000ff6b00720c */ /* 0x000fe20003f85270 */
[----:B------:R-:W-:-:S02]  /*86f0*/  VIADD R184, R184, 0x1 ;  /* 0x00000001b8b87836 */ /* 0x000fc40000000000 */
[----:B0-2---:R-:W-:-:S03]  /*8700*/  @!P3 VIADD R106, R106, 0x288c0 ;  /* 0x000288c06a6ab836 */ /* 0x005fc60000000000 */
[C---:B------:R-:W-:Y:S02]  /*8710*/  ISETP.NE.AND P0, PT, R184.reuse, 0x2, PT ;  /* 0x00000002b800780c */ /* 0x040fe40003f05270 */
[----:B------:R-:W-:Y:S02]  /*8720*/  @!P3 PRMT R106, RZ, 0x654, R106 ;  /* 0x00000654ff6ab816 */ /* 0x000fe4000000006a */
[----:B-1-34-:R-:W-:Y:S02]  /*8730*/  SEL R45, RZ, 0x1, P0 ;  /* 0x00000001ff2d7807 */ /* 0x01afe40000000000 */
[----:B------:R-:W-:Y:S02]  /*8740*/  SEL R184, R184, RZ, P0 ;  /* 0x000000ffb8b87207 */ /* 0x000fe40000000000 */
[----:B------:R-:W-:Y:S01]  /*8750*/  LOP3.LUT R192, R192, R45, RZ, 0x3c, !PT ;  /* 0x0000002dc0c07212 */ /* 0x000fe200078e3cff */
[----:B------:R0:W-:Y:S01]  /*8760*/  @!P3 SYNCS.ARRIVE.TRANS64.RED.A1T0 RZ, [R106+URZ], RZ ;  /* 0x000000ff6affb9a7 */ /* 0x0001e2000810043f */
[----:B------:R-:W-:Y:S05]  /*8770*/  @P4 BRA `(.L_x_8458) ;  /* 0xffffff9c00e44947 */ /* 0x000fea000383ffff */
[----:B------:R-:W1:Y:S01]  /*8780*/  S2R R44, SR_TID.X ;  /* 0x00000000002c7919 */ /* 0x000e620000002100 */
[----:B------:R-:W-:Y:S02]  /*8790*/  PLOP3.LUT P0, PT, PT, PT, PT, 0x8, 0x0 ;  /* 0x000000000000781c */ /* 0x000fe40003f0e170 */
[----:B-1----:R-:W-:-:S04]  /*87a0*/  SHF.R.U32.HI R44, RZ, 0x7, R44 ;  /* 0x00000007ff2c7819 */ /* 0x002fc8000001162c */
[----:B------:R-:W-:-:S13]  /*87b0*/  ISETP.NE.AND P4, PT, R44, 0x1, PT ;  /* 0x000000012c00780c */ /* 0x000fda0003f85270 */
[----:B------:R-:W-:Y:S06]  /*87c0*/  @!P4 BAR.ARV 0x9, 0x100 ;  /* 0x024400000000cb1d */ /* 0x000fec0000002000 */
.L_x_8368:
[----:B------:R-:W1:Y:S01]  /*87d0*/  LDC R0, c[0x0][0x448] ;  /* 0x00011200ff007b82 */ /* 0x000e620000000800 */
[----:B------:R-:W-:-:S07]  /*87e0*/  IADD3 R5, R188, 0x1, -R187 ;  /* 0x00000001bc057810 */ /* 0x000fce0007ffe8bb */
[----:B------:R-:W2:Y:S01]  /*87f0*/  LDC.64 R6, c[0x0][0x9e0] ;  /* 0x00027800ff067b82 */ /* 0x000ea20000000a00 */
[----:B-1----:R-:W-:Y:S01]  /*8800*/  ISETP.NE.AND P1, PT, R0, 0x1, PT ;  /* 0x000000010000780c */ /* 0x002fe20003f25270 */
[----:B------:R-:W-:Y:S01]  /*8810*/  VIADD R0, R193, 0x7f ;  /* 0x0000007fc1007836 */ /* 0x000fe20000000000 */
[----:B--2---:R-:W-:-:S11]  /*8820*/  ISETP.GE.AND P2, PT, R7, 0x1, PT ;  /* 0x000000010700780c */ /* 0x004fd60003f46270 */
[----:B------:R-:W1:Y:S08]  /*8830*/  @P1 LDC R3, c[0x0][0x44c] ;  /* 0x00011300ff031b82 */ /* 0x000e700000000800 */
[----:B------:R-:W2:Y:S01]  /*8840*/  @P1 LDC R4, c[0x0][0x450] ;  /* 0x00011400ff041b82 */ /* 0x000ea20000000800 */
[----:B-1----:R-:W-:-:S05]  /*8850*/  @P1 IMAD.HI.U32 R3, R0, R3, RZ ;  /* 0x0000000300031227 */ /* 0x002fca00078e00ff */
[----:B--2---:R-:W-:-:S05]  /*8860*/  @P1 SHF.R.U32.HI R0, RZ, R4, R3 ;  /* 0x00000004ff001219 */ /* 0x004fca0000011603 */
[----:B------:R-:W-:Y:S01]  /*8870*/  IMAD.IADD R5, R5, 0x1, R0 ;  /* 0x0000000105057824 */ /* 0x000fe200078e0200 */
[----:B------:R-:W-:Y:S06]  /*8880*/  @P0 BRA `(.L_x_8459) ;  /* 0x00000000000c0947 */ /* 0x000fec0003800000 */
[----:B------:R-:W1:Y:S01]  /*8890*/  FENCE.VIEW.ASYNC.G ;  /* 0x00000000000073c6 */ /* 0x000e620000000100 */
[----:B------:R-:W-:Y:S05]  /*88a0*/  WARPSYNC.ALL ;  /* 0x0000000000007948 */ /* 0x000fea0003800000 */
[----:B-1----:R-:W-:Y:S06]  /*88b0*/  BAR.ARV 0xc, 0x180 ;  /* 0x0306000000007b1d */ /* 0x002fec0000002000 */
.L_x_8459:
[----:B------:R-:W-:Y:S01]  /*88c0*/  IMAD.IADD R0, R5, 0x1, R6 ;  /* 0x0000000105007824 */ /* 0x000fe200078e0206 */
[----:B------:R-:W-:Y:S06]  /*88d0*/  @!P2 BRA `(.L_x_8460) ;  /* 0x000000000048a947 */ /* 0x000fec0003800000 */
[C---:B------:R-:W-:Y:S01]  /*88e0*/  ISETP.GT.AND P0, PT, R5.reuse, RZ, PT ;  /* 0x000000ff0500720c */ /* 0x040fe20003f04270 */
[----:B------:R-:W-:Y:S01]  /*88f0*/  BSSY B0, `(.L_x_8461) ;  /* 0x000000e000007945 */ /* 0x000fe20003800000 */
[----:B------:R-:W-:-:S11]  /*8900*/  IADD3 R3, R5, -0x1, RZ ;  /* 0xffffffff05037810 */ /* 0x000fd60007ffe0ff */
        /* <DEDUP_REMOVED lines=8> */
.L_x_8462:
[----:B------:R-:W-:-:S13]  /*8990*/  ISETP.NE.AND P0, PT, R7, 0x1, PT ;  /* 0x000000010700780c */ /* 0x000fda0003f05270 */
[----:B------:R-:W1:Y:S02]  /*89a0*/  @P0 LDC.64 R4, c[0x0][0x9e8] ;  /* 0x00027a00ff040b82 */ /* 0x000e640000000a00 */
[----:B-1----:R-:W-:-:S05]  /*89b0*/  @P0 IMAD.HI.U32 R4, R3, R4, RZ ;  /* 0x0000000403040227 */ /* 0x002fca00078e00ff */
[----:B------:R-:W-:-:S07]  /*89c0*/  @P0 SHF.R.U32.HI R3, RZ, R5, R4 ;  /* 0x00000005ff030219 */ /* 0x000fce0000011604 */
.L_x_8463:
[----:B------:R-:W-:Y:S05]  /*89d0*/  BSYNC B0 ;  /* 0x0000000000007941 */ /* 0x000fea0003800000 */
.L_x_8461:
[----:B------:R-:W-:-:S05]  /*89e0*/  IMAD R3, R3, R7, R7 ;  /* 0x0000000703037224 */ /* 0x000fca00078e0207 */
[----:B------:R-:W-:-:S07]  /*89f0*/  VIMNMX R0, R0, R3, PT ;  /* 0x0000000300007248 */ /* 0x000fce0003fe0100 */
.L_x_8460:
[----:B------:R-:W1:Y:S01]  /*8a00*/  @P1 LDC R4, c[0x0][0x44c] ;  /* 0x00011300ff041b82 */ /* 0x000e620000000800 */
[----:B------:R-:W-:Y:S01]  /*8a10*/  VIADD R0, R0, 0x7f ;  /* 0x0000007f00007836 */ /* 0x000fe20000000000 */
[----:B------:R-:W-:-:S04]  /*8a20*/  ULDC UR4, c[0x0][0x9dc] ;  /* 0x0002770000047ab9 */ /* 0x000fc80000000800 */
[----:B------:R-:W-:Y:S02]  /*8a30*/  SHF.R.S32.HI R3, RZ, 0x1f, R0 ;  /* 0x0000001fff037819 */ /* 0x000fe40000011400 */
[----:B------:R-:W2:Y:S02]  /*8a40*/  @P1 LDC R6, c[0x0][0x450] ;  /* 0x00011400ff061b82 */ /* 0x000ea40000000800 */
[----:B------:R-:W-:-:S04]  /*8a50*/  LEA.HI R3, R3, R0, RZ, 0x7 ;  /* 0x0000000003037211 */ /* 0x000fc800078f38ff */
[----:B------:R-:W-:-:S04]  /*8a60*/  SHF.R.S32.HI R0, RZ, 0x7, R3 ;  /* 0x00000007ff007819 */ /* 0x000fc80000011403 */
[----:B------:R-:W-:Y:S01]  /*8a70*/  VIMNMX R129, R129, R0, PT ;  /* 0x0000000081817248 */ /* 0x000fe20003fe0100 */
[----:B-1----:R-:W-:-:S04]  /*8a80*/  @P1 IMAD.HI.U32 R5, R193, R4, RZ ;  /* 0x00000004c1051227 */ /* 0x002fc800078e00ff */
[----:B------:R-:W-:Y:S01]  /*8a90*/  IMAD.MOV.U32 R4, RZ, RZ, R193 ;  /* 0x000000ffff047224 */ /* 0x000fe200078e00c1 */
        /* <DEDUP_REMOVED lines=14> */
.L_x_8466:
[----:B------:R-:W-:-:S13]  /*8b80*/  ISETP.NE.AND P0, PT, R7, 0x1, PT ;  /* 0x000000010700780c */ /* 0x000fda0003f05270 */
[----:B------:R-:W1:Y:S02]  /*8b90*/  @P0 LDC.64 R8, c[0x0][0x9e8] ;  /* 0x00027a00ff080b82 */ /* 0x000e640000000a00 */
[----:B-1----:R-:W-:-:S05]  /*8ba0*/  @P0 IMAD.HI.U32 R0, R3, R8, RZ ;  /* 0x0000000803000227 */ /* 0x002fca00078e00ff */
[----:B------:R-:W-:-:S07]  /*8bb0*/  @P0 SHF.R.U32.HI R3, RZ, R9, R0 ;  /* 0x00000009ff030219 */ /* 0x000fce0000011600 */
.L_x_8467:
[----:B------:R-:W-:Y:S05]  /*8bc0*/  BSYNC B0 ;  /* 0x0000000000007941 */ /* 0x000fea0003800000 */
.L_x_8465:
[----:B------:R-:W-:-:S05]  /*8bd0*/  IMAD R3, R3, R7, RZ ;  /* 0x0000000703037224 */ /* 0x000fca00078e02ff */
[----:B------:R-:W-:-:S07]  /*8be0*/  VIMNMX R4, R4, R3, !PT ;  /* 0x0000000304047248 */ /* 0x000fce0007fe0100 */
.L_x_8464:
[----:B------:R-:W-:Y:S01]  /*8bf0*/  SHF.R.S32.HI R3, RZ, 0x1f, R4 ;  /* 0x0000001fff037819 */ /* 0x000fe20000011404 */
[----:B------:R-:W-:Y:S01]  /*8c00*/  IMAD.MOV.U32 R0, RZ, RZ, RZ ;  /* 0x000000ffff007224 */ /* 0x000fe200078e00ff */
[----:B------:R-:W-:Y:S02]  /*8c10*/  PLOP3.LUT P0, PT, PT, PT, PT, 0x80, 0x0 ;  /* 0x000000000000781c */ /* 0x000fe40003f0f070 */
[----:B------:R-:W-:Y:S02]  /*8c20*/  CS2R R150, SRZ ;  /* 0x0000000000967805 */ /* 0x000fe4000001ff00 */
[----:B------:R-:W-:Y:S02]  /*8c30*/  LEA.HI R4, R3, R4, RZ, 0x7 ;  /* 0x0000000403047211 */ /* 0x000fe400078f38ff */
[----:B------:R-:W-:Y:S02]  /*8c40*/  CS2R R148, SRZ ;  /* 0x0000000000947805 */ /* 0x000fe4000001ff00 */
[----:B------:R-:W-:-:S02]  /*8c50*/  MOV R3, RZ ;  /* 0x000000ff00037202 */ /* 0x000fc40000000f00 */
[----:B------:R-:W-:Y:S02]  /*8c60*/  CS2R R146, SRZ ;  /* 0x0000000000927805 */ /* 0x000fe4000001ff00 */
[----:B------:R-:W-:Y:S02]  /*8c70*/  SHF.R.S32.HI R4, RZ, 0x7, R4 ;  /* 0x00000007ff047819 */ /* 0x000fe40000011404 */
[----:B------:R-:W-:Y:S02]  /*8c80*/  CS2R R144, SRZ ;  /* 0x0000000000907805 */ /* 0x000fe4000001ff00 */
[----:B------:R-:W-:Y:S01]  /*8c90*/  CS2R R38, SRZ ;  /* 0x0000000000267805 */ /* 0x000fe2000001ff00 */
[----:B------:R-:W-:Y:S01]  /*8ca0*/  IMAD.MOV.U32 R142, RZ, RZ, RZ ;  /* 0x000000ffff8e7224 */ /* 0x000fe200078e00ff */
[----:B------:R-:W-:Y:S01]  /*8cb0*/  VIMNMX R196, RZ, R4, !PT ;  /* 0x00000004ffc47248 */ /* 0x000fe20007fe0100 */
[----:B------:R-:W-:Y:S01]  /*8cc0*/  IMAD.MOV.U32 R141, RZ, RZ, RZ ;  /* 0x000000ffff8d7224 */ /* 0x000fe200078e00ff */
[----:B------:R-:W-:Y:S01]  /*8cd0*/  CS2R R36, SRZ ;  /* 0x0000000000247805 */ /* 0x000fe2000001ff00 */
[----:B------:R-:W-:Y:S01]  /*8ce0*/  IMAD.MOV.U32 R138, RZ, RZ, RZ ;  /* 0x000000ffff8a7224 */ /* 0x000fe200078e00ff */
[----:B------:R-:W-:Y:S01]  /*8cf0*/  ISETP.GT.AND P1, PT, R129, R196, PT ;  /* 0x000000c48100720c */ /* 0x000fe20003f24270 */
[----:B------:R-:W-:Y:S01]  /*8d00*/  IMAD.MOV.U32 R137, RZ, RZ, RZ ;  /* 0x000000ffff897224 */ /* 0x000fe200078e00ff */
[----:B------:R-:W-:Y:S01]  /*8d10*/  CS2R R134, SRZ ;  /* 0x0000000000867805 */ /* 0x000fe2000001ff00 */
[----:B------:R-:W-:Y:S01]  /*8d20*/  IMAD.MOV.U32 R133, RZ, RZ, RZ ;  /* 0x000000ffff857224 */ /* 0x000fe200078e00ff */
        /* <DEDUP_REMOVED lines=13> */
[----:B0-----:R-:W-:-:S02]  /*8e00*/  CS2R R106, SRZ ;  /* 0x00000000006a7805 */ /* 0x001fc4000001ff00 */
[----:B------:R-:W-:Y:S02]  /*8e10*/  CS2R R104, SRZ ;  /* 0x0000000000687805 */ /* 0x000fe4000001ff00 */
[----:B------:R-:W-:Y:S02]  /*8e20*/  CS2R R102, SRZ ;  /* 0x0000000000667805 */ /* 0x000fe4000001ff00 */
[----:B------:R-:W-:Y:S02]  /*8e30*/  CS2R R100, SRZ ;  /* 0x0000000000647805 */ /* 0x000fe4000001ff00 */
[----:B------:R-:W-:Y:S02]  /*8e40*/  CS2R R98, SRZ ;  /* 0x0000000000627805 */ /* 0x000fe4000001ff00 */
[----:B------:R-:W-:Y:S02]  /*8e50*/  CS2R R96, SRZ ;  /* 0x0000000000607805 */ /* 0x000fe4000001ff00 */
[----:B------:R-:W-:-:S02]  /*8e60*/  CS2R R6, SRZ ;  /* 0x0000000000067805 */ /* 0x000fc4000001ff00 */
[----:B------:R-:W-:Y:S01]  /*8e70*/  MOV R94, RZ ;  /* 0x000000ff005e7202 */ /* 0x000fe20000000f00 */
[----:B------:R-:W-:Y:S01]  /*8e80*/  IMAD.MOV.U32 R93, RZ, RZ, RZ ;  /* 0x000000ffff5d7224 */ /* 0x000fe200078e00ff */
[----:B------:R-:W-:Y:S02]  /*8e90*/  CS2R R90, SRZ ;  /* 0x00000000005a7805 */ /* 0x000fe4000001ff00 */
[----:B------:R-:W-:Y:S01]  /*8ea0*/  CS2R R88, SRZ ;  /* 0x0000000000587805 */ /* 0x000fe2000001ff00 */
[----:B------:R-:W-:Y:S06]  /*8eb0*/  @!P1 BRA `(.L_x_8468) ;  /* 0x0000013800289947 */ /* 0x000fec0003800000 */
[----:B------:R-:W-:-:S03]  /*8ec0*/  UMOV UR4, 0xffffffff ;  /* 0xffffffff00047882 */ /* 0x000fc60000000000 */
[----:B------:R-:W-:Y:S05]  /*8ed0*/  BRA.DIV UR4, `(.L_x_8469) ;  /* 0x000001d604b87947 */ /* 0x000fea000b800000 */
[----:B------:R0:W1:Y:S02]  /*8ee0*/  SHFL.IDX PT, R194, R222, RZ, 0x1f ;  /* 0x00001fffdec27589 */ /* 0x00006400000e0000 */
.L_x_8800:
[----:B-1----:R-:W-:Y:S02]  /*8ef0*/  LEA.HI R0, R194, R194, RZ, 0x1 ;  /* 0x000000c2c2007211 */ /* 0x002fe400078f08ff */
[----:B------:R-:W-:Y:S02]  /*8f00*/  LOP3.LUT P0, RZ, R217, 0x3ff, RZ, 0xc0, !PT ;  /* 0x000003ffd9ff7812 */ /* 0x000fe4000780c0ff */
[----:B------:R-:W-:Y:S02]  /*8f10*/  LOP3.LUT R3, R0, 0x1e, RZ, 0xc0, !PT ;  /* 0x0000001e00037812 */ /* 0x000fe400078ec0ff */
[----:B------:R-:W-:-:S03]  /*8f20*/  P2R R24, PR, RZ, 0x1 ;  /* 0x00000001ff187803 */ /* 0x000fc60000000000 */
[----:B------:R-:W-:-:S04]  /*8f30*/  IMAD.IADD R0, R194, 0x1, -R3 ;  /* 0x00000001c2007824 */ /* 0x000fc800078e0a03 */
[----:B------:R-:W-:-:S05]  /*8f40*/  IMAD R0, R0, 0x2000, R217 ;  /* 0x0000200000007824 */ /* 0x000fca00078e02d9 */
[----:B------:R-:W-:-:S04]  /*8f50*/  SHF.R.U32.HI R0, RZ, 0x4, R0 ;  /* 0x00000004ff007819 */ /* 0x000fc80000011600 */
[----:B------:R-:W-:Y:S01]  /*8f60*/  LOP3.LUT R42, R0, 0x3fff, RZ, 0xc0, !PT ;  /* 0x00003fff002a7812 */ /* 0x000fe200078ec0ff */
[----:B------:R-:W-:Y:S06]  /*8f70*/  @!P0 BRA `(.L_x_8470) ;  /* 0x0000000000408947 */ /* 0x000fec0003800000 */
[----:B------:R-:W-:Y:S01]  /*8f80*/  MOV R0, 0x0 ;  /* 0x0000000000007802 */ /* 0x000fe20000000f00 */
[----:B------:R-:W-:Y:S01]  /*8f90*/  ULDC.64 UR4, c[0x4][0x1b8] ;  /* 0x01006e0000047ab9 */ /* 0x000fe20000000a00 */
[----:B------:R-:W-:Y:S01]  /*8fa0*/  ULDC.64 UR6, c[0x4][0x1c0] ;  /* 0x0100700000067ab9 */ /* 0x000fe20000000a00 */
[----:B------:R-:W-:Y:S01]  /*8fb0*/  IMAD.U32 R4, RZ, RZ, UR4 ;  /* 0x00000004ff047e24 */ /* 0x000fe2000f8e00ff */
[----:B------:R1:W2:Y:S01]  /*8fc0*/  LDC.64 R14, c[0x4][R0] ;  /* 0x01000000000e7b82 */ /* 0x0002a20000000a00 */
        /* <DEDUP_REMOVED lines=8> */
[----:B-1----:R-:W-:-:S07]  /*9050*/  IMAD.MOV.U32 R13, RZ, RZ, RZ ;  /* 0x000000ffff0d7224 */ /* 0x002fce00078e00ff */
[----:B------:R-:W-:-:S07]  /*9060*/  LEPC R20, `(.L_x_8470) ;  /* 0x000000001014794e */ /* 0x000fce0000000000 */
[----:B0-2--5:R-:W-:Y:S05]  /*9070*/  CALL.ABS.NOINC R14 ;  /* 0x000000000e007343 */ /* 0x025fea0003c00000 */
.L_x_8470:
[----:B------:R-:W-:Y:S02]  /*9080*/  ULDC UR4, c[0x0][0x3f4] ;  /* 0x0000fd0000047ab9 */ /* 0x000fe40000000800 */
[----:B------:R-:W-:-:S13]  /*9090*/  ISETP.LT.AND P0, PT, RZ, UR4, PT ;  /* 0x00000004ff007c0c */ /* 0x000fda000bf01270 */
[----:B------:R-:W-:Y:S05]  /*90a0*/  @P0 BRA `(.L_x_8471) ;  /* 0x00000000003c0947 */ /* 0x000fea0003800000 */
[----:B------:R-:W-:-:S04]  /*90b0*/  LEA.HI R0, R213, R213, RZ, 0x1 ;  /* 0x000000d5d5007211 */ /* 0x000fc800078f08ff */
        /* <DEDUP_REMOVED lines=8> */
.L_x_8474:
[----:B--2---:R2:W3:Y:S02]  /*9140*/  SYNCS.PHASECHK.TRANS64.TRYWAIT P0, [R2+URZ+0x28800], R3 ;  /* 0x02880003020075a7 */ /* 0x0044e4000800017f */
[----:B---3--:R-:W-:Y:S05]  /*9150*/  @!P0 NANOSLEEP.SYNCS 0x989680 ;  /* 0x009896800000895d */ /* 0x008fea0003900000 */
[----:B------:R-:W3:Y:S02]  /*9160*/  @!P0 SYNCS.PHASECHK.TRANS64 P0, [R2+URZ+0x28800], R3 ;  /* 0x02880003020085a7 */ /* 0x000ee4000800007f */
[----:B---3--:R-:W-:Y:S05]  /*9170*/  @!P0 BRA `(.L_x_8474) ;  /* 0xfffffffc00f08947 */ /* 0x008fea000383ffff */
.L_x_8473:
[----:B------:R-:W-:Y:S05]  /*9180*/  BSYNC B0 ;  /* 0x0000000000007941 */ /* 0x000fea0003800000 */
.L_x_8472:
[----:B------:R-:W-:Y:S05]  /*9190*/  BRA `(.L_x_8475) ;  /* 0x0000004c00907947 */ /* 0x000fea0003800000 */
.L_x_8471:
[----:B------:R-:W-:Y:S01]  /*91a0*/  ISETP.NE.AND P0, PT, R24, RZ, PT ;  /* 0x000000ff1800720c */ /* 0x000fe20003f05270 */
[----:B------:R-:W-:Y:S01]  /*91b0*/  ULDC.64 UR4, c[0x0][0x3f8] ;  /* 0x0000fe0000047ab9 */ /* 0x000fe20000000a00 */
[----:B-----5:R-:W-:Y:S01]  /*91c0*/  SHF.R.S32.HI R0, RZ, 0x1f, R115 ;  /* 0x0000001fff007819 */ /* 0x020fe20000011473 */
[----:B------:R-:W-:Y:S01]  /*91d0*/  ULDC.64 UR6, c[0x0][0x408] ;  /* 0x0001020000067ab9 */ /* 0x000fe20000000a00 */
[----:B------:R-:W-:-:S04]  /*91e0*/  IMAD.WIDE.U32 R24, R115, UR4, RZ ;  /* 0x0000000473187c25 */ /* 0x000fc8000f8e00ff */
[C---:B------:R-:W-:Y:S02]  /*91f0*/  IMAD R4, R0.reuse, UR4, RZ ;  /* 0x0000000400047c24 */ /* 0x040fe4000f8e02ff */
[----:B------:R-:W-:Y:S02]  /*9200*/  IMAD R0, R0, UR6, RZ ;  /* 0x0000000600007c24 */ /* 0x000fe4000f8e02ff */
[C---:B------:R-:W-:Y:S02]  /*9210*/  IMAD R29, R115.reuse, UR5, R4 ;  /* 0x00000005731d7c24 */ /* 0x040fe4000f8e0204 */
[C---:B------:R-:W-:Y:S02]  /*9220*/  IMAD R31, R115.reuse, UR7, R0 ;  /* 0x00000007731f7c24 */ /* 0x040fe4000f8e0200 */
[----:B------:R-:W-:Y:S01]  /*9230*/  IMAD.WIDE.U32 R26, R115, UR6, RZ ;  /* 0x00000006731a7c25 */ /* 0x000fe2000f8e00ff */
[----:B------:R-:W-:-:S03]  /*9240*/  IADD3 R29, R29, R25, RZ ;  /* 0x000000191d1d7210 */ /* 0x000fc60007ffe0ff */
[----:B------:R-:W-:Y:S01]  /*9250*/  IMAD.IADD R31, R31, 0x1, R27 ;  /* 0x000000011f1f7824 */ /* 0x000fe200078e021b */
        /* <DEDUP_REMOVED lines=16> */
[----:B0-2---:R-:W-:Y:S05]  /*9360*/  CALL.ABS.NOINC R14 ;  /* 0x000000000e007343 */ /* 0x005fea0003c00000 */
.L_x_8476:
[----:B------:R-:W-:Y:S01]  /*9370*/  ULDC.U8 UR4, c[0x0][0x410] ;  /* 0x0001040000047ab9 */ /* 0x000fe20000000000 */
[----:B------:R-:W-:Y:S01]  /*9380*/  IMAD.IADD R55, R23, 0x1, R193 ;  /* 0x0000000117377824 */ /* 0x000fe200078e02c1 */
[----:B------:R-:W-:Y:S01]  /*9390*/  ISETP.NE.AND P0, PT, RZ, UR4, PT ;  /* 0x00000004ff007c0c */ /* 0x000fe2000bf05270 */
[----:B------:R-:W-:Y:S02]  /*93a0*/  BSSY B0, `(.L_x_8477) ;  /* 0x00004bb000007945 */ /* 0x000fe40003800000 */
[----:B------:R-:W-:-:S10]  /*93b0*/  IMAD R3, R207, 0x20, R55 ;  /* 0x00000020cf037824 */ /* 0x000fd400078e0237 */
[----:B------:R-:W-:Y:S05]  /*93c0*/  @!P0 BRA `(.L_x_8478) ;  /* 0x0000002400b48947 */ /* 0x000fea0003800000 */
[----:B------:R-:W1:Y:S01]  /*93d0*/  LDC R64, c[0x0][0x448] ;  /* 0x00011200ff407b82 */ /* 0x000e620000000800 */
[----:B------:R-:W-:Y:S01]  /*93e0*/  ULDC.64 UR4, c[0x0][0x3f8] ;  /* 0x0000fe0000047ab9 */ /* 0x000fe20000000a00 */
[----:B------:R-:W-:Y:S01]  /*93f0*/  MOV R7, R29 ;  /* 0x0000001d00077202 */ /* 0x000fe20000000f00 */
[----:B------:R-:W-:Y:S01]  /*9400*/  ULDC.64 UR6, c[0x0][0x408] ;  /* 0x0001020000067ab9 */ /* 0x000fe20000000a00 */
[----:B------:R-:W-:Y:S02]  /*9410*/  IMAD.MOV.U32 R6, RZ, RZ, R24 ;  /* 0x000000ffff067224 */ /* 0x000fe400078e0018 */
[----:B------:R-:W-:Y:S02]  /*9420*/  IMAD.MOV.U32 R8, RZ, RZ, R26 ;  /* 0x000000ffff087224 */ /* 0x000fe400078e001a */
[----:B------:R-:W-:Y:S01]  /*9430*/  IMAD.MOV.U32 R9, RZ, RZ, R31 ;  /* 0x000000ffff097224 */ /* 0x000fe200078e001f */
[----:B-1----:R-:W-:-:S13]  /*9440*/  ISETP.NE.AND P0, PT, R64, 0x1, PT ;  /* 0x000000014000780c */ /* 0x002fda0003f05270 */
[----:B------:R-:W1:Y:S08]  /*9450*/  @P0 LDC R0, c[0x0][0x44c] ;  /* 0x00011300ff000b82 */ /* 0x000e700000000800 */
[----:B------:R-:W2:Y:S01]  /*9460*/  @P0 LDC R5, c[0x0][0x450] ;  /* 0x00011400ff050b82 */ /* 0x000ea20000000800 */
[----:B-1----:R-:W-:-:S05]  /*9470*/  @P0 IMAD.HI.U32 R0, R3, R0, RZ ;  /* 0x0000000003000227 */ /* 0x002fca00078e00ff */
[----:B--2---:R-:W-:-:S04]  /*9480*/  @P0 SHF.R.U32.HI R3, RZ, R5, R0 ;  /* 0x00000005ff030219 */ /* 0x004fc80000011600 */
        /* <DEDUP_REMOVED lines=17> */
[----:B------:R1:W2:Y:S04]  /*95a0*/  SHFL.IDX PT, R0, R6, RZ, 0x181f ;  /* 0x00181fff06007589 */ /* 0x0002a800000e0000 */
[----:B------:R1:W3:Y:S04]  /*95b0*/  SHFL.IDX PT, R3, R5, RZ, 0x181f ;  /* 0x00181fff05037589 */ /* 0x0002e800000e0000 */
[----:B------:R1:W4:Y:S04]  /*95c0*/  SHFL.IDX PT, R4, R8, RZ, 0x181f ;  /* 0x00181fff08047589 */ /* 0x00032800000e0000 */
[----:B------:R1:W0:Y:S02]  /*95d0*/  SHFL.IDX PT, R14, R7, RZ, 0x181f ;  /* 0x00181fff070e7589 */ /* 0x00022400000e0000 */
.L_x_8806:
[----:B------:R-:W-:Y:S01]  /*95e0*/  IMAD R64, R187, R64, RZ ;  /* 0x00000040bb407224 */ /* 0x000fe200078e02ff */
[----:B------:R-:W-:Y:S01]  /*95f0*/  BSSY B1, `(.L_x_8480) ;  /* 0x000001e000017945 */ /* 0x000fe20003800000 */
[----:B------:R-:W-:Y:S02]  /*9600*/  CS2R R48, SRZ ;  /* 0x0000000000307805 */ /* 0x000fe4000001ff00 */
[----:B------:R-:W-:Y:S02]  /*9610*/  CS2R R44, SRZ ;  /* 0x00000000002c7805 */ /* 0x000fe4000001ff00 */
[----:B------:R-:W-:Y:S02]  /*9620*/  CS2R R46, SRZ ;  /* 0x00000000002e7805 */ /* 0x000fe4000001ff00 */
[----:B------:R-:W-:Y:S02]  /*9630*/  ISETP.GE.AND P0, PT, R55, R64, PT ;  /* 0x000000403700720c */ /* 0x000fe40003f06270 */
[----:B------:R-:W-:-:S11]  /*9640*/  CS2R R40, SRZ ;  /* 0x0000000000287805 */ /* 0x000fd6000001ff00 */
[----:B------:R-:W-:Y:S05]  /*9650*/  @P0 BRA `(.L_x_8481) ;  /* 0x00000000005c0947 */ /* 0x000fea0003800000 */
[----:B------:R-:W-:Y:S01]  /*9660*/  ULDC UR4, c[0x0][0x3f4] ;  /* 0x0000fd0000047ab9 */ /* 0x000fe20000000800 */
[----:B------:R-:W-:Y:S02]  /*9670*/  CS2R R40, SRZ ;  /* 0x0000000000287805 */ /* 0x000fe4000001ff00 */
[----:B------:R-:W-:Y:S02]  /*9680*/  ISETP.GE.AND P4, PT, R18, UR4, PT ;  /* 0x0000000412007c0c */ /* 0x000fe4000bf86270 */
[----:B------:R-:W-:Y:S02]  /*9690*/  CS2R R44, SRZ ;  /* 0x00000000002c7805 */ /* 0x000fe4000001ff00 */
[----:B------:R-:W-:-:S09]  /*96a0*/  ISETP.GE.AND P5, PT, R185, UR4, PT ;  /* 0x00000004b9007c0c */ /* 0x000fd2000bfa6270 */
[C---:B------:R-:W-:Y:S01]  /*96b0*/  @!P4 IMAD.SHL.U32 R12, R18.reuse, 0x2, RZ ;  /* 0x00000002120cc824 */ /* 0x040fe200078e00ff */
[----:B------:R-:W-:-:S03]  /*96c0*/  @!P4 SHF.L.U64.HI R13, R18, 0x1, R19 ;  /* 0x00000001120dc819 */ /* 0x000fc60000010213 */
[C---:B------:R-:W-:Y:S01]  /*96d0*/  @!P5 IMAD.SHL.U32 R15, R185.reuse, 0x2, RZ ;  /* 0x00000002b90fd824 */ /* 0x040fe200078e00ff */
[----:B------:R-:W-:Y:S02]  /*96e0*/  @!P5 SHF.L.U64.HI R9, R185, 0x1, R216 ;  /* 0x00000001b909d819 */ /* 0x000fe400000102d8 */
[CC--:B---3--:R-:W-:Y:S02]  /*96f0*/  @!P4 IADD3 R10, P0, R3.reuse, R12.reuse, RZ ;  /* 0x0000000c030ac210 */ /* 0x0c8fe40007f1e0ff */
[C---:B0-----:R-:W-:Y:S02]  /*9700*/  @!P4 IADD3 R12, P1, R14.reuse, R12, RZ ;  /* 0x0000000c0e0cc210 */ /* 0x041fe40007f3e0ff */
[-C--:B------:R-:W-:Y:S01]  /*9710*/  @!P5 IADD3 R14, P3, R14, R15.reuse, RZ ;  /* 0x0000000f0e0ed210 */ /* 0x080fe20007f7e0ff */
[----:B--2---:R-:W-:Y:S01]  /*9720*/  @!P4 IMAD.X R11, R0, 0x1, R13, P0 ;  /* 0x00000001000bc824 */ /* 0x004fe200000e060d */
[----:B------:R-:W-:Y:S02]  /*9730*/  @!P5 IADD3 R20, P2, R3, R15, RZ ;  /* 0x0000000f0314d210 */ /* 0x000fe40007f5e0ff */
[----:B------:R-:W-:-:S02]  /*9740*/  CS2R R46, SRZ ;  /* 0x00000000002e7805 */ /* 0x000fc4000001ff00 */
[----:B------:R-:W-:Y:S01]  /*9750*/  CS2R R48, SRZ ;  /* 0x0000000000307805 */ /* 0x000fe2000001ff00 */
[----:B----4-:R-:W-:Y:S01]  /*9760*/  @!P4 IMAD.X R13, R4, 0x1, R13, P1 ;  /* 0x00000001040dc824 */ /* 0x010fe200008e060d */
[----:B------:R-:W-:Y:S01]  /*9770*/  @!P5 IADD3.X R21, R0, R9, RZ, P2, !PT ;  /* 0x000000090015d210 */ /* 0x000fe200017fe4ff */
[----:B------:R-:W-:Y:S01]  /*9780*/  @!P5 IMAD.X R15, R4, 0x1, R9, P3 ;  /* 0x00000001040fd824 */ /* 0x000fe200018e0609 */
[----:B------:R0:W5:Y:S04]  /*9790*/  @!P4 LD.E.64 R46, desc[UR38][R10.64] ;  /* 0x000000260a2ec980 */ /* 0x000168000c101b00 */
[----:B------:R0:W5:Y:S04]  /*97a0*/  @!P5 LD.E.64 R40, desc[UR38][R20.64] ;  /* 0x000000261428d980 */ /* 0x000168000c101b00 */
[----:B------:R0:W5:Y:S04]  /*97b0*/  @!P5 LD.E.64 R44, desc[UR38][R14.64] ;  /* 0x000000260e2cd980 */ /* 0x000168000c101b00 */
[----:B------:R0:W5:Y:S02]  /*97c0*/  @!P4 LD.E.64 R48, desc[UR38][R12.64] ;  /* 0x000000260c30c980 */ /* 0x000164000c101b00 */
.L_x_8481:
[----:B------:R-:W-:Y:S05]  /*97d0*/  BSYNC B1 ;  /* 0x0000000000017941 */ /* 0x000fea0003800000 */
.L_x_8480:
[----:B--2--5:R-:W-:Y:S01]  /*97e0*/  IMAD.MOV.U32 R0, RZ, RZ, R48 ;  /* 0x000000ffff007224 */ /* 0x024fe200078e0030 */
[----:B------:R-:W-:Y:S01]  /*97f0*/  MOV R9, R45 ;  /* 0x0000002d00097202 */ /* 0x000fe20000000f00 */
[----:B---3--:R-:W-:Y:S01]  /*9800*/  IMAD.MOV.U32 R3, RZ, RZ, R49 ;  /* 0x000000ffff037224 */ /* 0x008fe200078e0031 */
[----:B------:R-:W-:Y:S01]  /*9810*/  UMOV UR4, 0xffffffff ;  /* 0xffffffff00047882 */ /* 0x000fe20000000000 */
[----:B----4-:R-:W-:Y:S01]  /*9820*/  IMAD.MOV.U32 R4, RZ, RZ, R44 ;  /* 0x000000ffff047224 */ /* 0x010fe200078e002c */
        /* <DEDUP_REMOVED lines=11> */
[----:B------:R-:W-:Y:S02]  /*98e0*/  PRMT R59, R59, 0x5410, R4 ;  /* 0x000054103b3b7816 */ /* 0x000fe40000000004 */
[----:B------:R-:W-:Y:S01]  /*98f0*/  PRMT R58, R58, 0x5410, R9 ;  /* 0x000054103a3a7816 */ /* 0x000fe20000000009 */
[----:B------:R-:W-:Y:S06]  /*9900*/  BRA.DIV UR4, `(.L_x_8482) ;  /* 0x000001ce04c87947 */ /* 0x000fec000b800000 */
[----:B------:R2:W3:Y:S04]  /*9910*/  SHFL.IDX PT, R0, R6, 0x1, 0x181f ;  /* 0x00381f0006007f89 */ /* 0x0004e800000e0000 */
[----:B------:R2:W4:Y:S04]  /*9920*/  SHFL.IDX PT, R3, R5, 0x1, 0x181f ;  /* 0x00381f0005037f89 */ /* 0x00052800000e0000 */
[----:B------:R2:W1:Y:S04]  /*9930*/  SHFL.IDX PT, R4, R8, 0x1, 0x181f ;  /* 0x00381f0008047f89 */ /* 0x00046800000e0000 */
[----:B0-----:R2:W0:Y:S02]  /*9940*/  SHFL.IDX PT, R14, R7, 0x1, 0x181f ;  /* 0x00381f00070e7f89 */ /* 0x00142400000e0000 */
.L_x_8812:
[----:B------:R-:W-:Y:S01]  /*9950*/  VIADD R9, R55, 0x20 ;  /* 0x0000002037097836 */ /* 0x000fe20000000000 */
[----:B------:R-:W-:Y:S01]  /*9960*/  BSSY B1, `(.L_x_8483) ;  /* 0x000001d000017945 */ /* 0x000fe20003800000 */
[----:B------:R-:W-:Y:S02]  /*9970*/  CS2R R34, SRZ ;  /* 0x0000000000227805 */ /* 0x000fe4000001ff00 */
[----:B------:R-:W-:Y:S02]  /*9980*/  CS2R R36, SRZ ;  /* 0x0000000000247805 */ /* 0x000fe4000001ff00 */
[----:B------:R-:W-:Y:S02]  /*9990*/  CS2R R32, SRZ ;  /* 0x0000000000207805 */ /* 0x000fe4000001ff00 */
[----:B------:R-:W-:-:S13]  /*99a0*/  ISETP.GE.AND P0, PT, R9, R64, PT ;  /* 0x000000400900720c */ /* 0x000fda0003f06270 */
        /* <DEDUP_REMOVED lines=8> */
[----:B------:R-:W-:Y:S02]  /*9a30*/  @!P5 SHF.L.U32 R11, R185, 0x1, RZ ;  /* 0x00000001b90bd819 */ /* 0x000fe400000006ff */
[-C--:B----4-:R-:W-:Y:S02]  /*9a40*/  @!P4 IADD3 R10, P0, R3, R12.reuse, RZ ;  /* 0x0000000c030ac210 */ /* 0x090fe40007f1e0ff */
[----:B------:R-:W-:Y:S02]  /*9a50*/  @!P5 SHF.L.U64.HI R15, R185, 0x1, R216 ;  /* 0x00000001b90fd819 */ /* 0x000fe400000102d8 */
[-C--:B------:R-:W-:Y:S02]  /*9a60*/  @!P5 IADD3 R20, P2, R3, R11.reuse, RZ ;  /* 0x0000000b0314d210 */ /* 0x080fe40007f5e0ff */
[C---:B0-----:R-:W-:Y:S02]  /*9a70*/  @!P4 IADD3 R12, P1, R14.reuse, R12, RZ ;  /* 0x0000000c0e0cc210 */ /* 0x041fe40007f3e0ff */
[----:B------:R-:W-:Y:S01]  /*9a80*/  @!P5 IADD3 R14, P3, R14, R11, RZ ;  /* 0x0000000b0e0ed210 */ /* 0x000fe20007f7e0ff */
[----:B---3--:R-:W-:Y:S01]  /*9a90*/  @!P5 IMAD.X R21, R0, 0x1, R15, P2 ;  /* 0x000000010015d824 */ /* 0x008fe200010e060f */
[----:B------:R-:W-:-:S02]  /*9aa0*/  CS2R R36, SRZ ;  /* 0x0000000000247805 */ /* 0x000fc4000001ff00 */
[----:B------:R-:W-:Y:S01]  /*9ab0*/  CS2R R38, SRZ ;  /* 0x0000000000267805 */ /* 0x000fe2000001ff00 */
[--C-:B------:R-:W-:Y:S02]  /*9ac0*/  @!P4 IMAD.X R11, R0, 0x1, R9.reuse, P0 ;  /* 0x00000001000bc824 */ /* 0x100fe400000e0609 */
[C---:B-1----:R-:W-:Y:S01]  /*9ad0*/  @!P4 IMAD.X R13, R4.reuse, 0x1, R9, P1 ;  /* 0x00000001040dc824 */ /* 0x042fe200008e0609 */
[----:B------:R0:W5:Y:S01]  /*9ae0*/  @!P5 LD.E.64 R32, desc[UR38][R20.64] ;  /* 0x000000261420d980 */ /* 0x000162000c101b00 */
[----:B------:R-:W-:-:S03]  /*9af0*/  @!P5 IMAD.X R15, R4, 0x1, R15, P3 ;  /* 0x00000001040fd824 */ /* 0x000fc600018e060f */
[----:B------:R0:W5:Y:S04]  /*9b00*/  @!P4 LD.E.64 R36, desc[UR38][R10.64] ;  /* 0x000000260a24c980 */ /* 0x000168000c101b00 */
[----:B------:R0:W5:Y:S04]  /*9b10*/  @!P5 LD.E.64 R34, desc[UR38][R14.64] ;  /* 0x000000260e22d980 */ /* 0x000168000c101b00 */
[----:B------:R0:W5:Y:S02]  /*9b20*/  @!P4 LD.E.64 R38, desc[UR38][R12.64] ;  /* 0x000000260c26c980 */ /* 0x000164000c101b00 */
.L_x_8484:
[----:B------:R-:W-:Y:S05]  /*9b30*/  BSYNC B1 ;  /* 0x0000000000017941 */ /* 0x000fea0003800000 */
.L_x_8483:
[----:B---3-5:R-:W-:Y:S01]  /*9b40*/  IMAD.MOV.U32 R0, RZ, RZ, R38 ;  /* 0x000000ffff007224 */ /* 0x028fe200078e0026 */
[----:B-1----:R-:W-:Y:S01]  /*9b50*/  MOV R4, R34 ;  /* 0x0000002200047202 */ /* 0x002fe20000000f00 */
[----:B----4-:R-:W-:Y:S01]  /*9b60*/  IMAD.MOV.U32 R3, RZ, RZ, R39 ;  /* 0x000000ffff037224 */ /* 0x010fe200078e0027 */
        /* <DEDUP_REMOVED lines=10> */
[----:B------:R-:W-:-:S04]  /*9c10*/  PRMT R56, R3, 0x7610, R56 ;  /* 0x0000761003387816 */ /* 0x000fc80000000038 */
[----:B------:R-:W-:Y:S01]  /*9c20*/  PRMT R52, R4, 0x5410, R9 ;  /* 0x0000541004347816 */ /* 0x000fe20000000009 */
[----:B------:R-:W-:Y:S06]  /*9c30*/  BRA.DIV UR4, `(.L_x_8485) ;  /* 0x000001ce046c7947 */ /* 0x000fec000b800000 */
[----:B------:R1:W3:Y:S04]  /*9c40*/  SHFL.IDX PT, R0, R6, 0x2, 0x181f ;  /* 0x00581f0006007f89 */ /* 0x0002e800000e0000 */
[----:B------:R1:W4:Y:S04]  /*9c50*/  SHFL.IDX PT, R3, R5, 0x2, 0x181f ;  /* 0x00581f0005037f89 */ /* 0x00032800000e0000 */
[----:B------:R1:W1:Y:S04]  /*9c60*/  SHFL.IDX PT, R4, R8, 0x2, 0x181f ;  /* 0x00581f0008047f89 */ /* 0x00026800000e0000 */
[----:B0-----:R0:W0:Y:S02]  /*9c70*/  SHFL.IDX PT, R14, R7, 0x2, 0x181f ;  /* 0x00581f00070e7f89 */ /* 0x00102400000e0000 */
.L_x_8818:
[----:B------:R-:W-:Y:S01]  /*9c80*/  VIADD R9, R55, 0x40 ;  /* 0x0000004037097836 */ /* 0x000fe20000000000 */
        /* <DEDUP_REMOVED lines=11> */
[----:B------:R-:W-:Y:S02]  /*9d40*/  ISETP.GE.AND P5, PT, R185, UR4, PT ;  /* 0x00000004b9007c0c */ /* 0x000fe4000bfa6270 */
[----:B------:R-:W-:-:S07]  /*9d50*/  CS2R R28, SRZ ;  /* 0x00000000001c7805 */ /* 0x000fce000001ff00 */
[----:B------:R-:W-:-:S04]  /*9d60*/  @!P4 SHF.L.U32 R12, R18, 0x1, RZ ;  /* 0x00000001120cc819 */ /* 0x000fc800000006ff */
[C---:B------:R-:W-:Y:S01]  /*9d70*/  @!P5 IMAD.SHL.U32 R11, R185.reuse, 0x2, RZ ;  /* 0x00000002b90bd824 */ /* 0x040fe200078e00ff */
[----:B------:R-:W-:Y:S02]  /*9d80*/  @!P5 SHF.L.U64.HI R15, R185, 0x1, R216 ;  /* 0x00000001b90fd819 */ /* 0x000fe400000102d8 */
[CC--:B----4-:R-:W-:Y:S02]  /*9d90*/  @!P4 IADD3 R10, P0, R3.reuse, R12.reuse, RZ ;  /* 0x0000000c030ac210 */ /* 0x0d0fe40007f1e0ff */
[-C--:B------:R-:W-:Y:S02]  /*9da0*/  @!P5 IADD3 R26, P2, R3, R11.reuse, RZ ;  /* 0x0000000b031ad210 */ /* 0x080fe40007f5e0ff */
[----:B0-----:R-:W-:Y:S02]  /*9db0*/  @!P4 IADD3 R12, P1, R14, R12, RZ ;  /* 0x0000000c0e0cc210 */ /* 0x001fe40007f3e0ff */
[----:B------:R-:W-:Y:S01]  /*9dc0*/  @!P4 SHF.L.U64.HI R9, R18, 0x1, R19 ;  /* 0x000000011209c819 */ /* 0x000fe20000010213 */
[----:B---3--:R-:W-:Y:S01]  /*9dd0*/  @!P5 IMAD.X R27, R0, 0x1, R15, P2 ;  /* 0x00000001001bd824 */ /* 0x008fe200010e060f */
[----:B------:R-:W-:-:S02]  /*9de0*/  @!P5 IADD3 R14, P3, R14, R11, RZ ;  /* 0x0000000b0e0ed210 */ /* 0x000fc40007f7e0ff */
[----:B------:R-:W-:Y:S01]  /*9df0*/  CS2R R30, SRZ ;  /* 0x00000000001e7805 */ /* 0x000fe2000001ff00 */
[--C-:B------:R-:W-:Y:S01]  /*9e00*/  @!P4 IMAD.X R11, R0, 0x1, R9.reuse, P0 ;  /* 0x00000001000bc824 */ /* 0x100fe200000e0609 */
[----:B------:R0:W5:Y:S01]  /*9e10*/  @!P5 LD.E.64 R24, desc[UR38][R26.64] ;  /* 0x000000261a18d980 */ /* 0x000162000c101b00 */
[C---:B-1----:R-:W-:Y:S02]  /*9e20*/  @!P4 IMAD.X R13, R4.reuse, 0x1, R9, P1 ;  /* 0x00000001040dc824 */ /* 0x042fe400008e0609 */
[----:B------:R-:W-:Y:S01]  /*9e30*/  @!P5 IMAD.X R15, R4, 0x1, R15, P3 ;  /* 0x00000001040fd824 */ /* 0x000fe200018e060f */
[----:B------:R0:W5:Y:S04]  /*9e40*/  @!P4 LD.E.64 R28, desc[UR38][R10.64] ;  /* 0x000000260a1cc980 */ /* 0x000168000c101b00 */
[----:B------:R0:W5:Y:S04]  /*9e50*/  @!P5 LD.E.64 R20, desc[UR38][R14.64] ;  /* 0x000000260e14d980 */ /* 0x000168000c101b00 */
[----:B------:R0:W5:Y:S02]  /*9e60*/  @!P4 LD.E.64 R30, desc[UR38][R12.64] ;  /* 0x000000260c1ec980 */ /* 0x000164000c101b00 */
.L_x_8487:
[----:B------:R-:W-:Y:S05]  /*9e70*/  BSYNC B1 ;  /* 0x0000000000017941 */ /* 0x000fea0003800000 */
.L_x_8486:
[----:B---3-5:R-:W-:Y:S01]  /*9e80*/  IMAD.MOV.U32 R0, RZ, RZ, R30 ;  /* 0x000000ffff007224 */ /* 0x028fe200078e001e */
[----:B----4-:R-:W-:Y:S01]  /*9e90*/  MOV R3, R31 ;  /* 0x0000001f00037202 */ /* 0x010fe20000000f00 */
[----:B-1----:R-:W-:Y:S01]  /*9ea0*/  IMAD.MOV.U32 R4, RZ, RZ, R20 ;  /* 0x000000ffff047224 */ /* 0x002fe200078e0014 */
[----:B------:R-:W-:Y:S01]  /*9eb0*/  UMOV UR4, 0xffffffff ;  /* 0xffffffff00047882 */ /* 0x000fe20000000000 */
[----:B------:R-:W-:Y:S01]  /*9ec0*/  IMAD.MOV.U32 R9, RZ, RZ, R21 ;  /* 0x000000ffff097224 */ /* 0x000fe200078e0015 */
[----:B------:R-:W-:Y:S01]  /*9ed0*/  PRMT R53, R0, 0x5410, R3 ;  /* 0x0000541000357816 */ /* 0x000fe20000000003 */
[----:B------:R-:W-:Y:S01]  /*9ee0*/  IMAD.MOV.U32 R0, RZ, RZ, R28 ;  /* 0x000000ffff007224 */ /* 0x000fe200078e001c */
[----:B0-----:R-:W-:Y:S01]  /*9ef0*/  CS2R R26, SRZ ;  /* 0x00000000001a7805 */ /* 0x001fe2000001ff00 */
[----:B------:R-:W-:Y:S01]  /*9f00*/  IMAD.MOV.U32 R3, RZ, RZ, R29 ;  /* 0x000000ffff037224 */ /* 0x000fe200078e001d */
[----:B------:R-:W-:Y:S01]  /*9f10*/  PRMT R43, R4, 0x5410, R9 ;  /* 0x00005410042b7816 */ /* 0x000fe20000000009 */
[----:B------:R-:W-:-:S02]  /*9f20*/  IMAD.MOV.U32 R4, RZ, RZ, R24 ;  /* 0x000000ffff047224 */ /* 0x000fc400078e0018 */
[----:B------:R-:W-:Y:S01]  /*9f30*/  IMAD.MOV.U32 R9, RZ, RZ, R25 ;  /* 0x000000ffff097224 */ /* 0x000fe200078e0019 */
[----:B------:R-:W-:-:S04]  /*9f40*/  PRMT R54, R0, 0x5410, R3 ;  /* 0x0000541000367816 */ /* 0x000fc80000000003 */
[----:B------:R-:W-:Y:S01]  /*9f50*/  PRMT R50, R4, 0x5410, R9 ;  /* 0x0000541004327816 */ /* 0x000fe20000000009 */
[----:B------:R-:W-:Y:S06]  /*9f60*/  BRA.DIV UR4, `(.L_x_8488) ;  /* 0x000001ce04107947 */ /* 0x000fec000b800000 */
[----:B------:R0:W1:Y:S04]  /*9f70*/  SHFL.IDX PT, R0, R6, 0x3, 0x181f ;  /* 0x00781f0006007f89 */ /* 0x00006800000e0000 */
[----:B------:R0:W3:Y:S04]  /*9f80*/  SHFL.IDX PT, R3, R5, 0x3, 0x181f ;  /* 0x00781f0005037f89 */ /* 0x0000e800000e0000 */
[----:B------:R0:W4:Y:S04]  /*9f90*/  SHFL.IDX PT, R4, R8, 0x3, 0x181f ;  /* 0x00781f0008047f89 */ /* 0x00012800000e0000 */
[----:B------:R0:W0:Y:S02]  /*9fa0*/  SHFL.IDX PT, R14, R7, 0x3, 0x181f ;  /* 0x00781f00070e7f89 */ /* 0x00002400000e0000 */
.L_x_8824:
[----:B------:R-:W-:Y:S01]  /*9fb0*/  IADD3 R55, R55, 0x60, RZ ;  /* 0x0000006037377810 */ /* 0x000fe20007ffe0ff */
[----:B------:R-:W-:Y:S01]  /*9fc0*/  BSSY B1, `(.L_x_8489) ;  /* 0x0000021000017945 */ /* 0x000fe20003800000 */
[----:B0-2---:R-:W-:Y:S02]  /*9fd0*/  LEA.HI R5, R213, R213, RZ, 0x1 ;  /* 0x000000d5d5057211 */ /* 0x005fe400078f08ff */
[----:B------:R-:W-:Y:S02]  /*9fe0*/  CS2R R10, SRZ ;  /* 0x00000000000a7805 */ /* 0x000fe4000001ff00 */
[----:B------:R-:W-:Y:S02]  /*9ff0*/  ISETP.GE.AND P0, PT, R55, R64, PT ;  /* 0x000000403700720c */ /* 0x000fe40003f06270 */
[----:B------:R-:W-:Y:S02]  /*a000*/  CS2R R12, SRZ ;  /* 0x00000000000c7805 */ /* 0x000fe4000001ff00 */
[----:B------:R-:W-:-:S02]  /*a010*/  LOP3.LUT R6, R5, 0xfffffffe, RZ, 0xc0, !PT ;  /* 0xfffffffe05067812 */ /* 0x000fc400078ec0ff */
[----:B------:R-:W-:-:S03]  /*a020*/  CS2R R8, SRZ ;  /* 0x0000000000087805 */ /* 0x000fc6000001ff00 */
[----:B------:R-:W-:-:S05]  /*a030*/  IMAD.IADD R5, R213, 0x1, -R6 ;  /* 0x00000001d5057824 */ /* 0x000fca00078e0a06 */
[----:B------:R-:W-:Y:S01]  /*a040*/  SHF.L.U32 R5, R5, 0x1f, RZ ;  /* 0x0000001f05057819 */ /* 0x000fe200000006ff */
[----:B------:R-:W-:Y:S06]  /*a050*/  @P0 BRA `(.L_x_8490) ;  /* 0x00000000005c0947 */ /* 0x000fec0003800000 */
[----:B------:R-:W-:Y:S01]  /*a060*/  ULDC UR4, c[0x0][0x3f4] ;  /* 0x0000fd0000047ab9 */ /* 0x000fe20000000800 */
[----:B------:R-:W-:Y:S02]  /*a070*/  CS2R R8, SRZ ;  /* 0x0000000000087805 */ /* 0x000fe4000001ff00 */
[----:B------:R-:W-:Y:S02]  /*a080*/  ISETP.GE.AND P4, PT, R18, UR4, PT ;  /* 0x0000000412007c0c */ /* 0x000fe4000bf86270 */
[----:B------:R-:W-:-:S11]  /*a090*/  ISETP.GE.AND P5, PT, R185, UR4, PT ;  /* 0x00000004b9007c0c */ /* 0x000fd6000bfa6270 */
[C---:B------:R-:W-:Y:S01]  /*a0a0*/  @!P4 IMAD.SHL.U32 R60, R18.reuse, 0x2, RZ ;  /* 0x00000002123cc824 */ /* 0x040fe200078e00ff */
[----:B------:R-:W-:Y:S01]  /*a0b0*/  @!P4 SHF.L.U64.HI R11, R18, 0x1, R19 ;  /* 0x00000001120bc819 */ /* 0x000fe20000010213 */
[C---:B------:R-:W-:Y:S01]  /*a0c0*/  @!P5 IMAD.SHL.U32 R15, R185.reuse, 0x2, RZ ;  /* 0x00000002b90fd824 */ /* 0x040fe200078e00ff */
[----:B------:R-:W-:Y:S02]  /*a0d0*/  @!P5 SHF.L.U64.HI R13, R185, 0x1, R216 ;  /* 0x00000001b90dd819 */ /* 0x000fe400000102d8 */
[CC--:B---3--:R-:W-:Y:S02]  /*a0e0*/  @!P4 IADD3 R6, P0, R3.reuse, R60.reuse, RZ ;  /* 0x0000003c0306c210 */ /* 0x0c8fe40007f1e0ff */
[-C--:B------:R-:W-:Y:S02]  /*a0f0*/  @!P5 IADD3 R62, P2, R3, R15.reuse, RZ ;  /* 0x0000000f033ed210 */ /* 0x080fe40007f5e0ff */
[----:B------:R-:W-:Y:S01]  /*a100*/  @!P4 IADD3 R60, P1, R14, R60, RZ ;  /* 0x0000003c0e3cc210 */ /* 0x000fe20007f3e0ff */
[----:B-1----:R-:W-:Y:S01]  /*a110*/  @!P4 IMAD.X R7, R0, 0x1, R11, P0 ;  /* 0x000000010007c824 */ /* 0x002fe200000e060b */
[----:B------:R-:W-:Y:S01]  /*a120*/  @!P5 IADD3 R14, P3, R14, R15, RZ ;  /* 0x0000000f0e0ed210 */ /* 0x000fe20007f7e0ff */
[----:B------:R-:W-:Y:S01]  /*a130*/  @!P5 IMAD.X R63, R0, 0x1, R13, P2 ;  /* 0x00000001003fd824 */ /* 0x000fe200010e060d */
[----:B------:R-:W-:Y:S01]  /*a140*/  CS2R R26, SRZ ;  /* 0x00000000001a7805 */ /* 0x000fe2000001ff00 */
[C---:B----4-:R-:W-:Y:S01]  /*a150*/  @!P4 IMAD.X R61, R4.reuse, 0x1, R11, P1 ;  /* 0x00000001043dc824 */ /* 0x050fe200008e060b */
[----:B------:R-:W-:-:S02]  /*a160*/  @!P5 IADD3.X R15, R4, R13, RZ, P3, !PT ;  /* 0x0000000d040fd210 */ /* 0x000fc40001ffe4ff */
[----:B------:R-:W-:Y:S02]  /*a170*/  CS2R R10, SRZ ;  /* 0x00000000000a7805 */ /* 0x000fe4000001ff00 */
[----:B------:R-:W-:Y:S01]  /*a180*/  CS2R R12, SRZ ;  /* 0x00000000000c7805 */ /* 0x000fe2000001ff00 */
[----:B------:R0:W5:Y:S04]  /*a190*/  @!P5 LD.E.64 R8, desc[UR38][R62.64] ;  /* 0x000000263e08d980 */ /* 0x000168000c101b00 */
[----:B------:R0:W5:Y:S04]  /*a1a0*/  @!P5 LD.E.64 R10, desc[UR38][R14.64] ;  /* 0x000000260e0ad980 */ /* 0x000168000c101b00 */
[----:B------:R0:W5:Y:S04]  /*a1b0*/  @!P4 LD.E.64 R12, desc[UR38][R6.64] ;  /* 0x00000026060cc980 */ /* 0x000168000c101b00 */
[----:B------:R0:W5:Y:S02]  /*a1c0*/  @!P4 LD.E.64 R26, desc[UR38][R60.64] ;  /* 0x000000263c1ac980 */ /* 0x000164000c101b00 */
.L_x_8490:
[----:B------:R-:W-:Y:S05]  /*a1d0*/  BSYNC B1 ;  /* 0x0000000000017941 */ /* 0x000fea0003800000 */
.L_x_8489:
[----:B------:R-:W2:Y:S01]  /*a1e0*/  SYNCS.PHASECHK.TRANS64.TRYWAIT P0, [R2+URZ+0x28800], R5 ;  /* 0x02880005020075a7 */ /* 0x000ea2000800017f */
[----:B---3-5:R-:W-:Y:S01]  /*a1f0*/  IMAD.MOV.U32 R3, RZ, RZ, R26 ;  /* 0x000000ffff037224 */ /* 0x028fe200078e001a */
[----:B-1----:R-:W-:Y:S01]  /*a200*/  VIADDMNMX R0, R64, -R193, 0x80, PT ;  /* 0x0000008040007446 */ /* 0x002fe200038009c1 */
[----:B----4-:R-:W-:Y:S01]  /*a210*/  IMAD.MOV.U32 R4, RZ, RZ, R27 ;  /* 0x000000ffff047224 */ /* 0x010fe200078e001b */
[----:B------:R-:W-:Y:S01]  /*a220*/  BSSY B1, `(.L_x_8491) ;  /* 0x000000c000017945 */ /* 0x000fe20003800000 */
[----:B0-----:R-:W-:Y:S01]  /*a230*/  IMAD.MOV.U32 R6, RZ, RZ, R12 ;  /* 0x000000ffff067224 */ /* 0x001fe200078e000c */
[----:B------:R-:W-:Y:S01]  /*a240*/  ISETP.GE.AND P1, PT, R23, R0, PT ;  /* 0x000000001700720c */ /* 0x000fe20003f26270 */
[----:B------:R-:W-:Y:S01]  /*a250*/  IMAD.MOV.U32 R7, RZ, RZ, R13 ;  /* 0x000000ffff077224 */ /* 0x000fe200078e000d */
[----:B------:R-:W-:Y:S01]  /*a260*/  PRMT R15, R3, 0x5410, R4 ;  /* 0x00005410030f7816 */ /* 0x000fe20000000004 */
[----:B------:R-:W-:Y:S02]  /*a270*/  IMAD.MOV.U32 R3, RZ, RZ, R10 ;  /* 0x000000ffff037224 */ /* 0x000fe400078e000a */
[----:B------:R-:W-:Y:S01]  /*a280*/  IMAD.MOV.U32 R4, RZ, RZ, R11 ;  /* 0x000000ffff047224 */ /* 0x000fe200078e000b */
[----:B------:R-:W-:Y:S01]  /*a290*/  PRMT R55, R6, 0x5410, R7 ;  /* 0x0000541006377816 */ /* 0x000fe20000000007 */
[----:B------:R-:W-:-:S03]  /*a2a0*/  IMAD.MOV.U32 R6, RZ, RZ, R9 ;  /* 0x000000ffff067224 */ /* 0x000fc600078e0009 */
[----:B------:R-:W-:Y:S02]  /*a2b0*/  PRMT R3, R3, 0x5410, R4 ;  /* 0x0000541003037816 */ /* 0x000fe40000000004 */
[----:B------:R-:W-:Y:S01]  /*a2c0*/  MOV R4, R8 ;  /* 0x0000000800047202 */ /* 0x000fe20000000f00 */
[----:B--2---:R-:W-:Y:S06]  /*a2d0*/  @!P0 BRA `(.L_x_8492) ;  /* 0x000001c800a48947 */ /* 0x004fec0003800000 */
.L_x_8825:
[----:B------:R-:W-:Y:S05]  /*a2e0*/  BSYNC B1 ;  /* 0x0000000000017941 */ /* 0x000fea0003800000 */
.L_x_8491:
[----:B------:R-:W-:Y:S01]  /*a2f0*/  BSSY B1, `(.L_x_8493) ;  /* 0x000005e000017945 */ /* 0x000fe20003800000 */
[----:B------:R-:W-:-:S03]  /*a300*/  PRMT R14, R4, 0x5410, R6 ;  /* 0x00005410040e7816 */ /* 0x000fc60000000006 */
[----:B------:R-:W-:Y:S05]  /*a310*/  @P1 BRA `(.L_x_8494) ;  /* 0x00000004006c1947 */ /* 0x000fea0003800000 */
[----:B------:R-:W1:Y:S01]  /*a320*/  LDC R4, c[0x0][0x3f4] ;  /* 0x0000fd00ff047b82 */ /* 0x000e620000000800 */
[----:B------:R-:W-:Y:S01]  /*a330*/  BSSY B2, `(.L_x_8495) ;  /* 0x000002e000027945 */ /* 0x000fe20003800000 */
[-C--:B-1----:R-:W-:Y:S02]  /*a340*/  ISETP.GE.AND P0, PT, R18, R4.reuse, PT ;  /* 0x000000041200720c */ /* 0x082fe40003f06270 */
[----:B------:R-:W-:-:S11]  /*a350*/  ISETP.GE.AND P1, PT, R185, R4, PT ;  /* 0x00000004b900720c */ /* 0x000fd60003f26270 */
[----:B------:R-:W-:Y:S05]  /*a360*/  @P0 BRA `(.L_x_8496) ;  /* 0x0000000000a80947 */ /* 0x000fea0003800000 */
[----:B0-----:R-:W0:Y:S01]  /*a370*/  LDS.128 R4, [R205] ;  /* 0x00000000cd047984 */ /* 0x001e220000000c00 */
[----:B------:R-:W-:Y:S01]  /*a380*/  SHF.R.U32.HI R61, RZ, 0x10, R47 ;  /* 0x00000010ff3d7819 */ /* 0x000fe2000001162f */
[--C-:B------:R-:W-:Y:S01]  /*a390*/  HADD2.F32 R62, -RZ, R65.reuse.H0_H0 ;  /* 0x20000041ff3e7230 */ /* 0x100fe20000004100 */
[--C-:B------:R-:W-:Y:S01]  /*a3a0*/  SHF.R.U32.HI R63, RZ, 0x10, R49.reuse ;  /* 0x00000010ff3f7819 */ /* 0x100fe20000011631 */
[----:B------:R-:W-:Y:S01]  /*a3b0*/  HADD2.F32 R60, -RZ, R65.H1_H1 ;  /* 0x30000041ff3c7230 */ /* 0x000fe20000004100 */
[----:B------:R-:W-:Y:S01]  /*a3c0*/  SHF.R.U64 R67, R48, 0x10, R49 ;  /* 0x0000001030437819 */ /* 0x000fe20000001231 */
[----:B------:R-:W-:Y:S01]  /*a3d0*/  HADD2.F32 R61, -RZ, R61.H0_H0 ;  /* 0x2000003dff3d7230 */ /* 0x000fe20000004100 */
[----:B------:R-:W-:Y:S01]  /*a3e0*/  SHF.R.U64 R69, R46, 0x10, R47 ;  /* 0x000000102e457819 */ /* 0x000fe2000000122f */
[----:B------:R-:W-:Y:S02]  /*a3f0*/  HADD2.F32 R63, -RZ, R63.H0_H0 ;  /* 0x2000003fff3f7230 */ /* 0x000fe40000004100 */
[----:B0-----:R-:W-:-:S02]  /*a400*/  HADD2.F32 R48, -RZ, R7.H0_H0 ;  /* 0x20000007ff307230 */ /* 0x001fc40000004100 */
[----:B------:R-:W-:Y:S02]  /*a410*/  HADD2.F32 R49, -RZ, R7.H1_H1 ;  /* 0x30000007ff317230 */ /* 0x000fe40000004100 */
[--C-:B------:R-:W-:Y:S02]  /*a420*/  HADD2.F32 R7, -RZ, R4.reuse.H0_H0 ;  /* 0x20000004ff077230 */ /* 0x100fe40000004100 */
[----:B------:R-:W-:Y:S02]  /*a430*/  HADD2.F32 R4, -RZ, R4.H1_H1 ;  /* 0x30000004ff047230 */ /* 0x000fe40000004100 */
[C---:B------:R-:W-:Y:S01]  /*a440*/  FMUL.FTZ R66, R49.reuse, R61 ;  /* 0x0000003d31427220 */ /* 0x040fe20000410000 */
[-C--:B------:R-:W-:Y:S01]  /*a450*/  FMUL.FTZ R65, R49, R63.reuse ;  /* 0x0000003f31417220 */ /* 0x080fe20000410000 */
[--C-:B------:R-:W-:Y:S02]  /*a460*/  HADD2.F32 R46, -RZ, R6.reuse.H0_H0 ;  /* 0x20000006ff2e7230 */ /* 0x100fe40000004100 */
[----:B------:R-:W-:Y:S01]  /*a470*/  FMUL.FTZ R64, R4, R62 ;  /* 0x0000003e04407220 */ /* 0x000fe20000410000 */
[----:B------:R-:W-:Y:S01]  /*a480*/  FFMA.FTZ R68, R48, R63, R66 ;  /* 0x0000003f30447223 */ /* 0x000fe20000010042 */
[----:B------:R-:W-:-:S02]  /*a490*/  HADD2.F32 R47, -RZ, R6.H1_H1 ;  /* 0x30000006ff2f7230 */ /* 0x000fc40000004100 */
[-C--:B------:R-:W-:Y:S01]  /*a4a0*/  FMUL.FTZ R66, R4, R60.reuse ;  /* 0x0000003c04427220 */ /* 0x080fe20000410000 */
[C---:B------:R-:W-:Y:S01]  /*a4b0*/  FFMA.FTZ R64, R7.reuse, R60, -R64 ;  /* 0x0000003c07407223 */ /* 0x040fe20000010840 */
[--C-:B------:R-:W-:Y:S02]  /*a4c0*/  HADD2.F32 R6, -RZ, R5.reuse.H0_H0 ;  /* 0x20000005ff067230 */ /* 0x100fe40000004100 */
[----:B------:R-:W-:Y:S01]  /*a4d0*/  FFMA.FTZ R65, R48, R61, -R65 ;  /* 0x0000003d30417223 */ /* 0x000fe20000010841 */
[--C-:B------:R-:W-:Y:S02]  /*a4e0*/  HADD2.F32 R60, -RZ, R70.reuse.H0_H0 ;  /* 0x20000046ff3c7230 */ /* 0x100fe40000004100 */
[----:B------:R-:W-:Y:S01]  /*a4f0*/  FFMA.FTZ R61, R7, R62, R66 ;  /* 0x0000003e073d7223 */ /* 0x000fe20000010042 */
[----:B------:R-:W-:Y:S02]  /*a500*/  HADD2.F32 R5, -RZ, R5.H1_H1 ;  /* 0x30000005ff057230 */ /* 0x000fe40000004100 */
[----:B------:R-:W-:-:S02]  /*a510*/  HADD2.F32 R48, -RZ, R70.H1_H1 ;  /* 0x30000046ff307230 */ /* 0x000fc40000004100 */
[C---:B------:R-:W-:Y:S01]  /*a520*/  FMUL.FTZ R63, R47.reuse, R60 ;  /* 0x0000003c2f3f7220 */ /* 0x040fe20000410000 */
[----:B------:R-:W-:Y:S02]  /*a530*/  HADD2.F32 R49, -RZ, R67.H0_H0 ;  /* 0x20000043ff317230 */ /* 0x000fe40000004100 */
[----:B------:R-:W-:Y:S02]  /*a540*/  HADD2.F32 R4, -RZ, R69.H0_H0 ;  /* 0x20000045ff047230 */ /* 0x000fe40000004100 */
[-C--:B------:R-:W-:Y:S01]  /*a550*/  FMUL.FTZ R47, R47, R48.reuse ;  /* 0x000000302f2f7220 */ /* 0x080fe20000410000 */
[C---:B------:R-:W-:Y:S01]  /*a560*/  FFMA.FTZ R63, R46.reuse, R48, -R63 ;  /* 0x000000302e3f7223 */ /* 0x040fe2000001083f */
[C---:B------:R-:W-:Y:S01]  /*a570*/  FMUL.FTZ R7, R5.reuse, R49 ;  /* 0x0000003105077220 */ /* 0x040fe20000410000 */
[----:B------:R-:W-:Y:S01]  /*a580*/  FMUL.FTZ R62, R5, R4 ;  /* 0x00000004053e7220 */ /* 0x000fe20000410000 */
[----:B------:R-:W-:Y:S02]  /*a590*/  FFMA.FTZ R46, R46, R60, R47 ;  /* 0x0000003c2e2e7223 */ /* 0x000fe4000001002f */
[----:B------:R-:W-:Y:S01]  /*a5a0*/  FFMA.FTZ R5, R6, R4, -R7 ;  /* 0x0000000406057223 */ /* 0x000fe20000010807 */
[----:B------:R-:W-:Y:S01]  /*a5b0*/  F2FP.F16.F32.PACK_AB R7, R68, R65 ;  /* 0x000000414407723e */ /* 0x000fe200000000ff */
[----:B------:R-:W-:Y:S01]  /*a5c0*/  FFMA.FTZ R62, R6, R49, R62 ;  /* 0x00000031063e7223 */ /* 0x000fe2000001003e */
[----:B------:R-:W-:-:S02]  /*a5d0*/  F2FP.F16.F32.PACK_AB R4, R61, R64 ;  /* 0x000000403d04723e */ /* 0x000fc400000000ff */
[----:B------:R-:W-:Y:S02]  /*a5e0*/  F2FP.F16.F32.PACK_AB R6, R46, R63 ;  /* 0x0000003f2e06723e */ /* 0x000fe400000000ff */
[----:B------:R-:W-:-:S05]  /*a5f0*/  F2FP.F16.F32.PACK_AB R5, R62, R5 ;  /* 0x000000053e05723e */ /* 0x000fca00000000ff */
[----:B------:R1:W-:Y:S02]  /*a600*/  STS.128 [R205], R4 ;  /* 0x00000004cd007388 */ /* 0x0003e40000000c00 */
.L_x_8496:
[----:B------:R-:W-:Y:S05]  /*a610*/  BSYNC B2 ;  /* 0x0000000000027941 */ /* 0x000fea0003800000 */
.L_x_8495:
[----:B------:R-:W-:Y:S05]  /*a620*/  @P1 BRA `(.L_x_8494) ;  /* 0x0000000000a81947 */ /* 0x000fea0003800000 */
[----:B01----:R-:W0:Y:S01]  /*a630*/  LDS.128 R4, [R205+0x4000] ;  /* 0x00400000cd047984 */ /* 0x003e220000000c00 */
        /* <DEDUP_REMOVED lines=41> */
.L_x_8494:
[----:B------:R-:W-:Y:S05]  /*a8d0*/  BSYNC B1 ;  /* 0x0000000000017941 */ /* 0x000fea0003800000 */
.L_x_8493:
[----:B------:R-:W-:Y:S01]  /*a8e0*/  ISETP.GE.AND P0, PT, R212, R0, PT ;  /* 0x00000000d400720c */ /* 0x000fe20003f06270 */
[----:B------:R-:W-:-:S12]  /*a8f0*/  BSSY B1, `(.L_x_8497) ;  /* 0x000005d000017945 */ /* 0x000fd80003800000 */
[----:B------:R-:W-:Y:S05]  /*a900*/  @P0 BRA `(.L_x_8498) ;  /* 0x00000004006c0947 */ /* 0x000fea0003800000 */
[----:B-12---:R-:W1:Y:S01]  /*a910*/  LDC R4, c[0x0][0x3f4] ;  /* 0x0000fd00ff047b82 */ /* 0x006e620000000800 */
[----:B------:R-:W-:Y:S01]  /*a920*/  BSSY B2, `(.L_x_8499) ;  /* 0x000002e000027945 */ /* 0x000fe20003800000 */
[-C--:B-1----:R-:W-:Y:S02]  /*a930*/  ISETP.GE.AND P0, PT, R18, R4.reuse, PT ;  /* 0x000000041200720c */ /* 0x082fe40003f06270 */
[----:B------:R-:W-:-:S11]  /*a940*/  ISETP.GE.AND P1, PT, R185, R4, PT ;  /* 0x00000004b900720c */ /* 0x000fd60003f26270 */
[----:B------:R-:W-:Y:S05]  /*a950*/  @P0 BRA `(.L_x_8500) ;  /* 0x0000000000a80947 */ /* 0x000fea0003800000 */
[----:B0-----:R-:W0:Y:S01]  /*a960*/  LDS.128 R4, [R205+0x1000] ;  /* 0x00100000cd047984 */ /* 0x001e220000000c00 */
        /* <DEDUP_REMOVED lines=41> */
.L_x_8500:
[----:B------:R-:W-:Y:S05]  /*ac00*/  BSYNC B2 ;  /* 0x0000000000027941 */ /* 0x000fea0003800000 */
.L_x_8499:
[----:B------:R-:W-:Y:S05]  /*ac10*/  @P1 BRA `(.L_x_8498) ;  /* 0x0000000000a81947 */ /* 0x000fea0003800000 */
[----:B01----:R-:W0:Y:S01]  /*ac20*/  LDS.128 R4, [R205+0x5000] ;  /* 0x00500000cd047984 */ /* 0x003e220000000c00 */
        /* <DEDUP_REMOVED lines=41> */
.L_x_8498:
[----:B------:R-:W-:Y:S05]  /*aec0*/  BSYNC B1 ;  /* 0x0000000000017941 */ /* 0x000fea0003800000 */
.L_x_8497:
[----:B------:R-:W-:Y:S01]  /*aed0*/  ISETP.GE.AND P0, PT, R211, R0, PT ;  /* 0x00000000d300720c */ /* 0x000fe20003f06270 */
[----:B------:R-:W-:-:S12]  /*aee0*/  BSSY B1, `(.L_x_8501) ;  /* 0x000005d000017945 */ /* 0x000fd80003800000 */
[----:B------:R-:W-:Y:S05]  /*aef0*/  @P0 BRA `(.L_x_8502) ;  /* 0x00000004006c0947 */ /* 0x000fea0003800000 */
[----:B-123--:R-:W1:Y:S01]  /*af00*/  LDC R4, c[0x0][0x3f4] ;  /* 0x0000fd00ff047b82 */ /* 0x00ee620000000800 */
[----:B------:R-:W-:Y:S01]  /*af10*/  BSSY B2, `(.L_x_8503) ;  /* 0x000002e000027945 */ /* 0x000fe20003800000 */
[-C--:B-1----:R-:W-:Y:S02]  /*af20*/  ISETP.GE.AND P0, PT, R18, R4.reuse, PT ;  /* 0x000000041200720c */ /* 0x082fe40003f06270 */
[----:B------:R-:W-:-:S11]  /*af30*/  ISETP.GE.AND P1, PT, R185, R4, PT ;  /* 0x00000004b900720c */ /* 0x000fd60003f26270 */
[----:B------:R-:W-:Y:S05]  /*af40*/  @P0 BRA `(.L_x_8504) ;  /* 0x0000000000a80947 */ /* 0x000fea0003800000 */
[----:B0-----:R-:W0:Y:S01]  /*af50*/  LDS.128 R4, [R205+0x2000] ;  /* 0x00200000cd047984 */ /* 0x001e220000000c00 */
        /* <DEDUP_REMOVED lines=41> */
.L_x_8504:
[----:B------:R-:W-:Y:S05]  /*b1f0*/  BSYNC B2 ;  /* 0x0000000000027941 */ /* 0x000fea0003800000 */
.L_x_8503:
        /* <DEDUP_REMOVED lines=43> */
.L_x_8502:
[----:B------:R-:W-:Y:S05]  /*b4b0*/  BSYNC B1 ;  /* 0x0000000000017941 */ /* 0x000fea0003800000 */
.L_x_8501:
[----:B------:R-:W-:-:S13]  /*b4c0*/  ISETP.GE.AND P0, PT, R210, R0, PT ;  /* 0x00000000d200720c */ /* 0x000fda0003f06270 */
[----:B------:R-:W-:Y:S05]  /*b4d0*/  @P0 BRA `(.L_x_8505) ;  /* 0x00000028009c0947 */ /* 0x000fea0003800000 */
[----:B------:R-:W5:Y:S01]  /*b4e0*/  LDC R0, c[0x0][0x3f4] ;  /* 0x0000fd00ff007b82 */ /* 0x000f620000000800 */
[----:B------:R-:W-:Y:S01]  /*b4f0*/  BSSY B1, `(.L_x_8506) ;  /* 0x000002e000017945 */ /* 0x000fe20003800000 */
[-C--:B-----5:R-:W-:Y:S02]  /*b500*/  ISETP.GE.AND P0, PT, R18, R0.reuse, PT ;  /* 0x000000001200720c */ /* 0x0a0fe40003f06270 */
[----:B------:R-:W-:-:S11]  /*b510*/  ISETP.GE.AND P1, PT, R185, R0, PT ;  /* 0x00000000b900720c */ /* 0x000fd60003f26270 */
[----:B------:R-:W-:Y:S05]  /*b520*/  @P0 BRA `(.L_x_8507) ;  /* 0x0000000000a80947 */ /* 0x000fea0003800000 */
[----:B01234-:R-:W0:Y:S01]  /*b530*/  LDS.128 R4, [R205+0x3000] ;  /* 0x00300000cd047984 */ /* 0x01fe220000000c00 */
[----:B------:R-:W-:Y:S01]  /*b540*/  SHF.R.U32.HI R24, RZ, 0x10, R13 ;  /* 0x00000010ff187819 */ /* 0x000fe2000001160d */
[----:B------:R-:W-:Y:S01]  /*b550*/  HADD2.F32 R21, -RZ, R55.H0_H0 ;  /* 0x20000037ff157230 */ /* 0x000fe20000004100 */
[--C-:B------:R-:W-:Y:S01]  /*b560*/  SHF.R.U64 R30, R26, 0x10, R27.reuse ;  /* 0x000000101a1e7819 */ /* 0x100fe2000000121b */
[--C-:B------:R-:W-:Y:S01]  /*b570*/  HADD2.F32 R25, -RZ, R15.reuse.H0_H0 ;  /* 0x2000000fff197230 */ /* 0x100fe20000004100 */
        /* <DEDUP_REMOVED lines=13> */
[C---:B------:R-:W-:Y:S01]  /*b650*/  FFMA.FTZ R31, R13.reuse, R26, R29 ;  /* 0x0000001a0d1f7223 */ /* 0x040fe2000001001d */
[----:B------:R-:W-:Y:S02]  /*b660*/  HADD2.F32 R12, -RZ, R6.H1_H1 ;  /* 0x30000006ff0c7230 */ /* 0x000fe40000004100 */
[C---:B------:R-:W-:Y:S01]  /*b670*/  FMUL.FTZ R27, R4.reuse, R25 ;  /* 0x00000019041b7220 */ /* 0x040fe20000410000 */
[--C-:B------:R-:W-:Y:S02]  /*b680*/  HADD2.F32 R6, -RZ, R5.reuse.H0_H0 ;  /* 0x20000005ff067230 */ /* 0x100fe40000004100 */
[----:B------:R-:W-:Y:S01]  /*b690*/  FFMA.FTZ R28, R13, R24, -R28 ;  /* 0x000000180d1c7223 */ /* 0x000fe2000001081c */
[-C--:B------:R-:W-:Y:S01]  /*b6a0*/  FMUL.FTZ R29, R4, R21.reuse ;  /* 0x00000015041d7220 */ /* 0x080fe20000410000 */
[----:B------:R-:W-:Y:S02]  /*b6b0*/  HADD2.F32 R5, -RZ, R5.H1_H1 ;  /* 0x30000005ff057230 */ /* 0x000fe40000004100 */
[----:B------:R-:W-:Y:S01]  /*b6c0*/  FFMA.FTZ R27, R0, R21, -R27 ;  /* 0x00000015001b7223 */ /* 0x000fe2000001081b */
[----:B------:R-:W-:-:S02]  /*b6d0*/  HADD2.F32 R13, -RZ, R30.H0_H0 ;  /* 0x2000001eff0d7230 */ /* 0x000fc40000004100 */
[C---:B------:R-:W-:Y:S01]  /*b6e0*/  FMUL.FTZ R20, R12.reuse, R15 ;  /* 0x0000000f0c147220 */ /* 0x040fe20000410000 */
[----:B------:R-:W-:Y:S02]  /*b6f0*/  HADD2.F32 R4, -RZ, R32.H0_H0 ;  /* 0x20000020ff047230 */ /* 0x000fe40000004100 */
[----:B------:R-:W-:Y:S01]  /*b700*/  FMUL.FTZ R24, R12, R55 ;  /* 0x000000370c187220 */ /* 0x000fe20000410000 */
[----:B------:R-:W-:Y:S01]  /*b710*/  FFMA.FTZ R0, R0, R25, R29 ;  /* 0x0000001900007223 */ /* 0x000fe2000001001d */
[----:B------:R-:W-:Y:S01]  /*b720*/  FMUL.FTZ R21, R5, R13 ;  /* 0x0000000d05157220 */ /* 0x000fe20000410000 */
[----:B------:R-:W-:Y:S01]  /*b730*/  FFMA.FTZ R20, R7, R55, -R20 ;  /* 0x0000003707147223 */ /* 0x000fe20000010814 */
[-C--:B------:R-:W-:Y:S01]  /*b740*/  FMUL.FTZ R12, R5, R4.reuse ;  /* 0x00000004050c7220 */ /* 0x080fe20000410000 */
[----:B------:R-:W-:Y:S01]  /*b750*/  FFMA.FTZ R15, R7, R15, R24 ;  /* 0x0000000f070f7223 */ /* 0x000fe20000010018 */
[C---:B------:R-:W-:Y:S01]  /*b760*/  FFMA.FTZ R5, R6.reuse, R4, -R21 ;  /* 0x0000000406057223 */ /* 0x040fe20000010815 */
[----:B------:R-:W-:Y:S01]  /*b770*/  F2FP.F16.F32.PACK_AB R7, R31, R28 ;  /* 0x0000001c1f07723e */ /* 0x000fe200000000ff */
[----:B------:R-:W-:Y:S01]  /*b780*/  FFMA.FTZ R12, R6, R13, R12 ;  /* 0x0000000d060c7223 */ /* 0x000fe2000001000c */
[----:B------:R-:W-:-:S02]  /*b790*/  F2FP.F16.F32.PACK_AB R4, R0, R27 ;  /* 0x0000001b0004723e */ /* 0x000fc400000000ff */
[----:B------:R-:W-:Y:S02]  /*b7a0*/  F2FP.F16.F32.PACK_AB R6, R15, R20 ;  /* 0x000000140f06723e */ /* 0x000fe400000000ff */
[----:B------:R-:W-:-:S05]  /*b7b0*/  F2FP.F16.F32.PACK_AB R5, R12, R5 ;  /* 0x000000050c05723e */ /* 0x000fca00000000ff */
[----:B------:R0:W-:Y:S02]  /*b7c0*/  STS.128 [R205+0x3000], R4 ;  /* 0x00300004cd007388 */ /* 0x0001e40000000c00 */
.L_x_8507:
[----:B------:R-:W-:Y:S05]  /*b7d0*/  BSYNC B1 ;  /* 0x0000000000017941 */ /* 0x000fea0003800000 */
.L_x_8506:
[----:B------:R-:W-:Y:S05]  /*b7e0*/  @P1 BRA `(.L_x_8505) ;  /* 0x0000002400d81947 */ /* 0x000fea0003800000 */
[----:B01234-:R-:W0:Y:S01]  /*b7f0*/  LDS.128 R4, [R205+0x7000] ;  /* 0x00700000cd047984 */ /* 0x01fe220000000c00 */
[----:B------:R-:W-:Y:S01]  /*b800*/  SHF.R.U32.HI R15, RZ, 0x10, R11 ;  /* 0x00000010ff0f7819 */ /* 0x000fe2000001160b */
[----:B------:R-:W-:Y:S01]  /*b810*/  HADD2.F32 R13, -RZ, R3.H0_H0 ;  /* 0x20000003ff0d7230 */ /* 0x000fe20000004100 */
[----:B------:R-:W-:Y:S02]  /*b820*/  SHF.R.U32.HI R12, RZ, 0x10, R9 ;  /* 0x00000010ff0c7819 */ /* 0x000fe40000011609 */
[----:B------:R-:W-:Y:S01]  /*b830*/  SHF.R.U64 R24, R10, 0x10, R11 ;  /* 0x000000100a187819 */ /* 0x000fe2000000120b */
[----:B------:R-:W-:Y:S01]  /*b840*/  HADD2.F32 R15, -RZ, R15.H0_H0 ;  /* 0x2000000fff0f7230 */ /* 0x000fe20000004100 */
        /* <DEDUP_REMOVED lines=8> */
[----:B------:R-:W-:Y:S01]  /*b8d0*/  FMUL.FTZ R10, R10, R12 ;  /* 0x0000000c0a0a7220 */ /* 0x000fe20000410000 */
[----:B------:R-:W-:-:S02]  /*b8e0*/  HADD2.F32 R4, -RZ, R4.H1_H1 ;  /* 0x30000004ff047230 */ /* 0x000fc40000004100 */
[C---:B------:R-:W-:Y:S01]  /*b8f0*/  FFMA.FTZ R20, R9.reuse, R12, -R20 ;  /* 0x0000000c09147223 */ /* 0x040fe20000010814 */
[----:B------:R-:W-:Y:S01]  /*b900*/  FFMA.FTZ R25, R9, R15, R10 ;  /* 0x0000000f09197223 */ /* 0x000fe2000001000a */
[--C-:B------:R-:W-:Y:S02]  /*b910*/  HADD2.F32 R7, -RZ, R6.reuse.H0_H0 ;  /* 0x20000006ff077230 */ /* 0x100fe40000004100 */
[C---:B------:R-:W-:Y:S01]  /*b920*/  FMUL.FTZ R21, R4.reuse, R13 ;  /* 0x0000000d04157220 */ /* 0x040fe20000410000 */
[----:B------:R-:W-:Y:S02]  /*b930*/  HADD2.F32 R8, -RZ, R6.H1_H1 ;  /* 0x30000006ff087230 */ /* 0x000fe40000004100 */
[-C--:B------:R-:W-:Y:S01]  /*b940*/  FMUL.FTZ R15, R4, R11.reuse ;  /* 0x0000000b040f7220 */ /* 0x080fe20000410000 */
[----:B------:R-:W-:Y:S02]  /*b950*/  HADD2.F32 R9, -RZ, R3.H1_H1 ;  /* 0x30000003ff097230 */ /* 0x000fe40000004100 */
[----:B------:R-:W-:Y:S01]  /*b960*/  FFMA.FTZ R21, R0, R11, -R21 ;  /* 0x0000000b00157223 */ /* 0x000fe20000010815 */
[----:B------:R-:W-:-:S02]  /*b970*/  HADD2.F32 R6, -RZ, R5.H0_H0 ;  /* 0x20000005ff067230 */ /* 0x000fc40000004100 */
[----:B------:R-:W-:Y:S01]  /*b980*/  FFMA.FTZ R0, R0, R13, R15 ;  /* 0x0000000d00007223 */ /* 0x000fe2000001000f */
[----:B------:R-:W-:Y:S02]  /*b990*/  HADD2.F32 R5, -RZ, R5.H1_H1 ;  /* 0x30000005ff057230 */ /* 0x000fe40000004100 */
[CC--:B------:R-:W-:Y:S01]  /*b9a0*/  FMUL.FTZ R10, R8.reuse, R9.reuse ;  /* 0x00000009080a7220 */ /* 0x0c0fe20000410000 */
[----:B------:R-:W-:Y:S02]  /*b9b0*/  HADD2.F32 R4, -RZ, R24.H0_H0 ;  /* 0x20000018ff047230 */ /* 0x000fe40000004100 */
[-C--:B------:R-:W-:Y:S01]  /*b9c0*/  FMUL.FTZ R8, R8, R14.reuse ;  /* 0x0000000e08087220 */ /* 0x080fe20000410000 */
[----:B------:R-:W-:Y:S02]  /*b9d0*/  HADD2.F32 R3, -RZ, R26.H0_H0 ;  /* 0x2000001aff037230 */ /* 0x000fe40000004100 */
[----:B------:R-:W-:Y:S01]  /*b9e0*/  FFMA.FTZ R10, R7, R14, -R10 ;  /* 0x0000000e070a7223 */ /* 0x000fe2000001080a */
[----:B------:R-:W-:Y:S01]  /*b9f0*/  FMUL.FTZ R11, R5, R4 ;  /* 0x00000004050b7220 */ /* 0x000fe20000410000 */
[----:B------:R-:W-:Y:S01]  /*ba00*/  FFMA.FTZ R9, R7, R9, R8 ;  /* 0x0000000907097223 */ /* 0x000fe20000010008 */
[-C--:B------:R-:W-:Y:S01]  /*ba10*/  FMUL.FTZ R13, R5, R3.reuse ;  /* 0x00000003050d7220 */ /* 0x080fe20000410000 */
[----:B------:R-:W-:Y:S01]  /*ba20*/  F2FP.F16.F32.PACK_AB R7, R25, R20 ;  /* 0x000000141907723e */ /* 0x000fe200000000ff */
[----:B------:R-:W-:-:S02]  /*ba30*/  FFMA.FTZ R5, R6, R3, -R11 ;  /* 0x0000000306057223 */ /* 0x000fc4000001080b */
[----:B------:R-:W-:Y:S01]  /*ba40*/  FFMA.FTZ R8, R6, R4, R13 ;  /* 0x0000000406087223 */ /* 0x000fe2000001000d */
[----:B------:R-:W-:Y:S02]  /*ba50*/  F2FP.F16.F32.PACK_AB R6, R9, R10 ;  /* 0x0000000a0906723e */ /* 0x000fe400000000ff */
[----:B------:R-:W-:Y:S02]  /*ba60*/  F2FP.F16.F32.PACK_AB R4, R0, R21 ;  /* 0x000000150004723e */ /* 0x000fe400000000ff */
[----:B------:R-:W-:-:S05]  /*ba70*/  F2FP.F16.F32.PACK_AB R5, R8, R5 ;  /* 0x000000050805723e */ /* 0x000fca00000000ff */
[----:B------:R0:W-:Y:S01]  /*ba80*/  STS.128 [R205+0x7000], R4 ;  /* 0x00700004cd007388 */ /* 0x0001e20000000c00 */
[----:B------:R-:W-:Y:S05]  /*ba90*/  BRA `(.L_x_8505) ;  /* 0x00000024002c7947 */ /* 0x000fea0003800000 */
.L_x_8478:
[----:B------:R-:W1:Y:S01]  /*baa0*/  LDC R0, c[0x0][0x448] ;  /* 0x00011200ff007b82 */ /* 0x000e620000000800 */
[----:B------:R-:W-:Y:S01]  /*bab0*/  ULDC.64 UR4, c[0x0][0x3f8] ;  /* 0x0000fe0000047ab9 */ /* 0x000fe20000000a00 */
[----:B------:R-:W-:Y:S01]  /*bac0*/  ULDC.64 UR6, c[0x0][0x408] ;  /* 0x0001020000067ab9 */ /* 0x000fe20000000a00 */
        /* <DEDUP_REMOVED lines=24> */
[----:B------:R-:W1:Y:S01]  /*bc50*/  LDC R54, c[0x0][0x3f4] ;  /* 0x0000fd00ff367b82 */ /* 0x000e620000000800 */
[----:B------:R-:W2:Y:S01]  /*bc60*/  SHFL.IDX PT, R4, R32, RZ, 0x181f ;  /* 0x00181fff20047589 */ /* 0x000ea200000e0000 */
[----:B------:R-:W-:-:S03]  /*bc70*/  IMAD R0, R187, R0, RZ ;  /* 0x00000000bb007224 */ /* 0x000fc600078e02ff */
[----:B------:R-:W3:Y:S04]  /*bc80*/  SHFL.IDX PT, R3, R35, RZ, 0x181f ;  /* 0x00181fff23037589 */ /* 0x000ee800000e0000 */
[----:B------:R-:W4:Y:S04]  /*bc90*/  SHFL.IDX PT, R14, R34, RZ, 0x181f ;  /* 0x00181fff220e7589 */ /* 0x000f2800000e0000 */
[----:B------:R-:W5:Y:S01]  /*bca0*/  SHFL.IDX PT, R5, R33, RZ, 0x181f ;  /* 0x00181fff21057589 */ /* 0x000f6200000e0000 */
[----:B-1----:R-:W-:-:S04]  /*bcb0*/  ISETP.GE.AND P0, PT, R16, R54, PT ;  /* 0x000000361000720c */ /* 0x002fc80003f06270 */
[----:B------:R-:W-:-:S13]  /*bcc0*/  ISETP.GE.OR P1, PT, R55, R0, P0 ;  /* 0x000000003700720c */ /* 0x000fda0000726670 */
[C---:B------:R-:W-:Y:S01]  /*bcd0*/  @!P1 IMAD.SHL.U32 R7, R16.reuse, 0x2, RZ ;  /* 0x0000000210079824 */ /* 0x040fe200078e00ff */
[----:B------:R-:W-:-:S04]  /*bce0*/  @!P1 SHF.L.U64.HI R6, R16, 0x1, R17 ;  /* 0x0000000110069819 */ /* 0x000fc80000010211 */
[----:B--2---:R-:W-:-:S04]  /*bcf0*/  @!P1 IADD3 R4, P2, R4, R7, RZ ;  /* 0x0000000704049210 */ /* 0x004fc80007f5e0ff */
[----:B---3--:R-:W-:Y:S01]  /*bd00*/  @!P1 IADD3.X R3, R3, R6, RZ, P2, !PT ;  /* 0x0000000603039210 */ /* 0x008fe200017fe4ff */
[----:B------:R-:W-:-:S04]  /*bd10*/  @!P1 IMAD.MOV.U32 R24, RZ, RZ, R4 ;  /* 0x000000ffff189224 */ /* 0x000fc800078e0004 */
[----:B------:R-:W-:-:S06]  /*bd20*/  @!P1 IMAD.MOV.U32 R25, RZ, RZ, R3 ;  /* 0x000000ffff199224 */ /* 0x000fcc00078e0003 */
[----:B------:R-:W2:Y:S01]  /*bd30*/  @!P1 LD.E.128 R24, desc[UR38][R24.64] ;  /* 0x0000002618189980 */ /* 0x000ea2000c101d00 */
[----:B----4-:R-:W-:-:S05]  /*bd40*/  @!P1 IADD3 R14, P2, R14, R7, RZ ;  /* 0x000000070e0e9210 */ /* 0x010fca0007f5e0ff */
[----:B-----5:R-:W-:Y:S02]  /*bd50*/  @!P1 IMAD.X R5, R5, 0x1, R6, P2 ;  /* 0x0000000105059824 */ /* 0x020fe400010e0606 */
[----:B------:R-:W-:-:S06]  /*bd60*/  @!P1 IMAD.MOV.U32 R4, RZ, RZ, R14 ;  /* 0x000000ffff049224 */ /* 0x000fcc00078e000e */
[----:B------:R-:W3:Y:S01]  /*bd70*/  @!P1 LD.E.128 R4, desc[UR38][R4.64] ;  /* 0x0000002604049980 */ /* 0x000ee2000c101d00 */
[----:B------:R-:W-:Y:S02]  /*bd80*/  CS2R R46, SRZ ;  /* 0x00000000002e7805 */ /* 0x000fe4000001ff00 */
[----:B------:R-:W-:Y:S02]  /*bd90*/  CS2R R20, SRZ ;  /* 0x0000000000147805 */ /* 0x000fe4000001ff00 */
[----:B------:R-:W-:Y:S01]  /*bda0*/  CS2R R48, SRZ ;  /* 0x0000000000307805 */ /* 0x000fe2000001ff00 */
[----:B------:R1:W4:Y:S01]  /*bdb0*/  SHFL.IDX PT, R9, R33, 0x1, 0x181f ;  /* 0x00381f0021097f89 */ /* 0x00032200000e0000 */
[----:B------:R-:W-:-:S03]  /*bdc0*/  CS2R R36, SRZ ;  /* 0x0000000000247805 */ /* 0x000fc6000001ff00 */
[----:B------:R1:W0:Y:S01]  /*bdd0*/  SHFL.IDX PT, R14, R34, 0x1, 0x181f ;  /* 0x00381f00220e7f89 */ /* 0x00022200000e0000 */
[----:B--2---:R-:W-:Y:S02]  /*bde0*/  @!P1 IMAD.MOV.U32 R46, RZ, RZ, R24 ;  /* 0x000000ffff2e9224 */ /* 0x004fe400078e0018 */
[----:B------:R-:W-:Y:S01]  /*bdf0*/  @!P1 IMAD.MOV.U32 R47, RZ, RZ, R25 ;  /* 0x000000ffff2f9224 */ /* 0x000fe200078e0019 */
[----:B------:R-:W-:Y:S01]  /*be00*/  CS2R R24, SRZ ;  /* 0x0000000000187805 */ /* 0x000fe2000001ff00 */
[----:B------:R-:W-:Y:S01]  /*be10*/  @!P1 IMAD.MOV.U32 R48, RZ, RZ, R26 ;  /* 0x000000ffff309224 */ /* 0x000fe200078e001a */
[----:B------:R-:W-:Y:S01]  /*be20*/  MOV R3, R46 ;  /* 0x0000002e00037202 */ /* 0x000fe20000000f00 */
[----:B------:R-:W-:Y:S02]  /*be30*/  IMAD.MOV.U32 R8, RZ, RZ, R47 ;  /* 0x000000ffff087224 */ /* 0x000fe400078e002f */
[----:B------:R-:W-:Y:S01]  /*be40*/  @!P1 IMAD.MOV.U32 R49, RZ, RZ, R27 ;  /* 0x000000ffff319224 */ /* 0x000fe200078e001b */
[----:B------:R-:W-:Y:S01]  /*be50*/  PRMT R64, R3, 0x7610, R64 ;  /* 0x0000761003407816 */ /* 0x000fe20000000040 */
[----:B------:R-:W-:Y:S01]  /*be60*/  IMAD.MOV.U32 R10, RZ, RZ, R48 ;  /* 0x000000ffff0a7224 */ /* 0x000fe200078e0030 */
[----:B------:R-:W-:Y:S01]  /*be70*/  PRMT R66, R8, 0x7610, R66 ;  /* 0x0000761008427816 */ /* 0x000fe20000000042 */
[----:B------:R1:W2:Y:S01]  /*be80*/  SHFL.IDX PT, R3, R35, 0x1, 0x181f ;  /* 0x00381f0023037f89 */ /* 0x0002a200000e0000 */
[----:B------:R-:W-:Y:S01]  /*be90*/  IMAD.MOV.U32 R11, RZ, RZ, R49 ;  /* 0x000000ffff0b7224 */ /* 0x000fe200078e0031 */
[----:B---3--:R-:W-:Y:S01]  /*bea0*/  @!P1 MOV R21, R5 ;  /* 0x0000000500159202 */ /* 0x008fe20000000f00 */
[----:B------:R-:W-:Y:S01]  /*beb0*/  @!P1 IMAD.MOV.U32 R20, RZ, RZ, R4 ;  /* 0x000000ffff149224 */ /* 0x000fe200078e0004 */
[----:B------:R1:W3:Y:S01]  /*bec0*/  SHFL.IDX PT, R8, R32, 0x1, 0x181f ;  /* 0x00381f0020087f89 */ /* 0x0002e200000e0000 */
[----:B------:R-:W-:Y:S01]  /*bed0*/  @!P1 IMAD.MOV.U32 R36, RZ, RZ, R6 ;  /* 0x000000ffff249224 */ /* 0x000fe200078e0006 */
[----:B------:R-:W-:Y:S01]  /*bee0*/  PRMT R43, R10, 0x5410, R11 ;  /* 0x000054100a2b7816 */ /* 0x000fe2000000000b */
[----:B------:R-:W-:-:S02]  /*bef0*/  @!P1 IMAD.MOV.U32 R37, RZ, RZ, R7 ;  /* 0x000000ffff259224 */ /* 0x000fc400078e0007 */
[----:B------:R-:W-:Y:S02]  /*bf00*/  IMAD.MOV.U32 R4, RZ, RZ, R20 ;  /* 0x000000ffff047224 */ /* 0x000fe400078e0014 */
[----:B------:R-:W-:Y:S02]  /*bf10*/  IMAD.MOV.U32 R5, RZ, RZ, R21 ;  /* 0x000000ffff057224 */ /* 0x000fe400078e0015 */
[----:B------:R-:W-:Y:S02]  /*bf20*/  IMAD.MOV.U32 R6, RZ, RZ, R36 ;  /* 0x000000ffff067224 */ /* 0x000fe400078e0024 */
[----:B------:R-:W-:Y:S01]  /*bf30*/  IMAD.MOV.U32 R7, RZ, RZ, R37 ;  /* 0x000000ffff077224 */ /* 0x000fe200078e0025 */
[----:B------:R-:W-:Y:S02]  /*bf40*/  PRMT R68, R5, 0x7610, R68 ;  /* 0x0000761005447816 */ /* 0x000fe40000000044 */
[----:B------:R-:W-:Y:S02]  /*bf50*/  PRMT R65, R6, 0x5410, R4 ;  /* 0x0000541006417816 */ /* 0x000fe40000000004 */
[----:B01--4-:R-:W-:-:S07]  /*bf60*/  PRMT R64, R64, 0x5410, R7 ;  /* 0x0000541040407816 */ /* 0x013fce0000000007 */
.L_x_8835:
[----:B------:R-:W-:Y:S01]  /*bf70*/  IADD3 R5, R55, 0x20, RZ ;  /* 0x0000002037057810 */ /* 0x000fe20007ffe0ff */
[----:B------:R-:W-:Y:S01]  /*bf80*/  BSSY B1, `(.L_x_8509) ;  /* 0x0000012000017945 */ /* 0x000fe20003800000 */
[----:B------:R-:W-:Y:S02]  /*bf90*/  CS2R R26, SRZ ;  /* 0x00000000001a7805 */ /* 0x000fe4000001ff00 */
[----:B------:R-:W-:Y:S02]  /*bfa0*/  CS2R R6, SRZ ;  /* 0x0000000000067805 */ /* 0x000fe4000001ff00 */
[----:B------:R-:W-:Y:S02]  /*bfb0*/  ISETP.GE.AND P1, PT, R5, R0, PT ;  /* 0x000000000500720c */ /* 0x000fe40003f26270 */
[----:B------:R-:W-:-:S11]  /*bfc0*/  CS2R R4, SRZ ;  /* 0x0000000000047805 */ /* 0x000fd6000001ff00 */
[----:B------:R-:W-:Y:S05]  /*bfd0*/  @P1 BRA `(.L_x_8510) ;  /* 0x0000000000301947 */ /* 0x000fea0003800000 */
[----:B------:R-:W-:Y:S02]  /*bfe0*/  CS2R R26, SRZ ;  /* 0x00000000001a7805 */ /* 0x000fe4000001ff00 */
[----:B------:R-:W-:Y:S02]  /*bff0*/  CS2R R4, SRZ ;  /* 0x0000000000047805 */ /* 0x000fe4000001ff00 */
[----:B------:R-:W-:Y:S01]  /*c000*/  CS2R R6, SRZ ;  /* 0x0000000000067805 */ /* 0x000fe2000001ff00 */
[----:B------:R-:W-:Y:S06]  /*c010*/  @P0 BRA `(.L_x_8510) ;  /* 0x0000000000200947 */ /* 0x000fec0003800000 */
[C---:B------:R-:W-:Y:S01]  /*c020*/  IMAD.SHL.U32 R15, R16.reuse, 0x2, RZ ;  /* 0x00000002100f7824 */ /* 0x040fe200078e00ff */
[----:B------:R-:W-:-:S04]  /*c030*/  SHF.L.U64.HI R6, R16, 0x1, R17 ;  /* 0x0000000110067819 */ /* 0x000fc80000010211 */
[-C--:B---3--:R-:W-:Y:S02]  /*c040*/  IADD3 R4, P1, R8, R15.reuse, RZ ;  /* 0x0000000f08047210 */ /* 0x088fe40007f3e0ff */
[----:B------:R-:W-:-:S03]  /*c050*/  IADD3 R14, P2, R14, R15, RZ ;  /* 0x0000000f0e0e7210 */ /* 0x000fc60007f5e0ff */
[--C-:B--2---:R-:W-:Y:S02]  /*c060*/  IMAD.X R5, R3, 0x1, R6.reuse, P1 ;  /* 0x0000000103057824 */ /* 0x104fe400008e0606 */
[----:B------:R-:W-:-:S04]  /*c070*/  IMAD.X R15, R9, 0x1, R6, P2 ;  /* 0x00000001090f7824 */ /* 0x000fc800010e0606 */
[----:B------:R-:W5:Y:S04]  /*c080*/  LD.E.128 R4, desc[UR38][R4.64] ;  /* 0x0000002604047980 */ /* 0x000f68000c101d00 */
[----:B------:R0:W5:Y:S02]  /*c090*/  LD.E.128 R24, desc[UR38][R14.64] ;  /* 0x000000260e187980 */ /* 0x000164000c101d00 */
.L_x_8510:
[----:B------:R-:W-:Y:S05]  /*c0a0*/  BSYNC B1 ;  /* 0x0000000000017941 */ /* 0x000fea0003800000 */
.L_x_8509:
[----:B--2--5:R-:W-:Y:S01]  /*c0b0*/  IMAD.MOV.U32 R3, RZ, RZ, R24 ;  /* 0x000000ffff037224 */ /* 0x024fe200078e0018 */
[----:B------:R-:W-:Y:S01]  /*c0c0*/  MOV R10, R27 ;  /* 0x0000001b000a7202 */ /* 0x000fe20000000f00 */
[----:B---3--:R-:W-:Y:S01]  /*c0d0*/  IMAD.MOV.U32 R8, RZ, RZ, R25 ;  /* 0x000000ffff087224 */ /* 0x008fe200078e0019 */
        /* <DEDUP_REMOVED lines=10> */
[----:B------:R-:W-:Y:S06]  /*c180*/  BRA.DIV UR4, `(.L_x_8511) ;  /* 0x000001b204747947 */ /* 0x000fec000b800000 */
[----:B------:R-:W1:Y:S01]  /*c190*/  SHFL.IDX PT, R8, R32, 0x2, 0x181f ;  /* 0x00581f0020087f89 */ /* 0x000e6200000e0000 */
[----:B------:R-:W-:-:S03]  /*c1a0*/  VIADD R9, R55, 0x40 ;  /* 0x0000004037097836 */ /* 0x000fc60000000000 */
[----:B------:R-:W2:Y:S02]  /*c1b0*/  SHFL.IDX PT, R3, R35, 0x2, 0x181f ;  /* 0x00581f0023037f89 */ /* 0x000ea400000e0000 */
[----:B------:R-:W-:Y:S02]  /*c1c0*/  ISETP.GE.OR P1, PT, R9, R0, P0 ;  /* 0x000000000900720c */ /* 0x000fe40000726670 */
[----:B0-----:R-:W0:Y:S04]  /*c1d0*/  SHFL.IDX PT, R14, R34, 0x2, 0x181f ;  /* 0x00581f00220e7f89 */ /* 0x001e2800000e0000 */
[----:B------:R-:W3:Y:S07]  /*c1e0*/  SHFL.IDX PT, R28, R33, 0x2, 0x181f ;  /* 0x00581f00211c7f89 */ /* 0x000eee00000e0000 */
[C---:B------:R-:W-:Y:S01]  /*c1f0*/  @!P1 IMAD.SHL.U32 R31, R16.reuse, 0x2, RZ ;  /* 0x00000002101f9824 */ /* 0x040fe200078e00ff */
[----:B------:R-:W-:-:S04]  /*c200*/  @!P1 SHF.L.U64.HI R29, R16, 0x1, R17 ;  /* 0x00000001101d9819 */ /* 0x000fc80000010211 */
[----:B-1----:R-:W-:-:S04]  /*c210*/  @!P1 IADD3 R8, P2, R8, R31, RZ ;  /* 0x0000001f08089210 */ /* 0x002fc80007f5e0ff */
[----:B--2---:R-:W-:-:S06]  /*c220*/  @!P1 IADD3.X R9, R3, R29, RZ, P2, !PT ;  /* 0x0000001d03099210 */ /* 0x004fcc00017fe4ff */
[----:B------:R-:W2:Y:S01]  /*c230*/  @!P1 LD.E.128 R8, desc[UR38][R8.64] ;  /* 0x0000002608089980 */ /* 0x000ea2000c101d00 */
[----:B0-----:R-:W-:-:S05]  /*c240*/  @!P1 IADD3 R14, P2, R14, R31, RZ ;  /* 0x0000001f0e0e9210 */ /* 0x001fca0007f5e0ff */
[----:B---3--:R-:W-:-:S04]  /*c250*/  @!P1 IMAD.X R3, R28, 0x1, R29, P2 ;  /* 0x000000011c039824 */ /* 0x008fc800010e061d */
[----:B------:R-:W-:-:S05]  /*c260*/  @!P1 IMAD.MOV.U32 R15, RZ, RZ, R3 ;  /* 0x000000ffff0f9224 */ /* 0x000fca00078e0003 */
[----:B------:R-:W3:Y:S01]  /*c270*/  @!P1 LD.E.128 R28, desc[UR38][R14.64] ;  /* 0x000000260e1c9980 */ /* 0x000ee2000c101d00 */
[----:B------:R-:W-:Y:S02]  /*c280*/  CS2R R50, SRZ ;  /* 0x0000000000327805 */ /* 0x000fe4000001ff00 */
[----:B------:R-:W-:Y:S02]  /*c290*/  CS2R R52, SRZ ;  /* 0x0000000000347805 */ /* 0x000fe4000001ff00 */
[----:B------:R-:W-:Y:S01]  /*c2a0*/  CS2R R38, SRZ ;  /* 0x0000000000267805 */ /* 0x000fe2000001ff00 */
[----:B------:R-:W0:Y:S01]  /*c2b0*/  SHFL.IDX PT, R32, R32, 0x3, 0x181f ;  /* 0x00781f0020207f89 */ /* 0x000e2200000e0000 */
[----:B------:R-:W-:-:S03]  /*c2c0*/  CS2R R40, SRZ ;  /* 0x0000000000287805 */ /* 0x000fc6000001ff00 */
[----:B------:R-:W1:Y:S04]  /*c2d0*/  SHFL.IDX PT, R34, R34, 0x3, 0x181f ;  /* 0x00781f0022227f89 */ /* 0x000e6800000e0000 */
[----:B------:R-:W4:Y:S01]  /*c2e0*/  SHFL.IDX PT, R33, R33, 0x3, 0x181f ;  /* 0x00781f0021217f89 */ /* 0x000f2200000e0000 */
[----:B--2---:R-:W-:Y:S01]  /*c2f0*/  @!P1 IMAD.MOV.U32 R50, RZ, RZ, R8 ;  /* 0x000000ffff329224 */ /* 0x004fe200078e0008 */
[----:B------:R-:W-:Y:S01]  /*c300*/  @!P1 MOV R52, R10 ;  /* 0x0000000a00349202 */ /* 0x000fe20000000f00 */
[----:B------:R-:W-:Y:S02]  /*c310*/  @!P1 IMAD.MOV.U32 R51, RZ, RZ, R9 ;  /* 0x000000ffff339224 */ /* 0x000fe400078e0009 */
[----:B------:R-:W-:Y:S02]  /*c320*/  IMAD.MOV.U32 R3, RZ, RZ, R50 ;  /* 0x000000ffff037224 */ /* 0x000fe400078e0032 */
[----:B------:R-:W-:-:S02]  /*c330*/  IMAD.MOV.U32 R12, RZ, RZ, R51 ;  /* 0x000000ffff0c7224 */ /* 0x000fc400078e0033 */
[----:B------:R-:W-:Y:S02]  /*c340*/  @!P1 IMAD.MOV.U32 R53, RZ, RZ, R11 ;  /* 0x000000ffff359224 */ /* 0x000fe400078e000b */
[----:B------:R-:W-:Y:S01]  /*c350*/  IMAD.MOV.U32 R8, RZ, RZ, R52 ;  /* 0x000000ffff087224 */ /* 0x000fe200078e0034 */
[----:B------:R-:W-:Y:S01]  /*c360*/  PRMT R59, R3, 0x5410, R12 ;  /* 0x00005410033b7816 */ /* 0x000fe2000000000c */
[----:B------:R-:W-:Y:S01]  /*c370*/  IMAD.MOV.U32 R9, RZ, RZ, R53 ;  /* 0x000000ffff097224 */ /* 0x000fe200078e0035 */
[----:B------:R2:W0:Y:S01]  /*c380*/  SHFL.IDX PT, R3, R35, 0x3, 0x181f ;  /* 0x00781f0023037f89 */ /* 0x00042200000e0000 */
[----:B---3--:R-:W-:Y:S01]  /*c390*/  @!P1 IMAD.MOV.U32 R38, RZ, RZ, R28 ;  /* 0x000000ffff269224 */ /* 0x008fe200078e001c */
[----:B------:R-:W-:Y:S01]  /*c3a0*/  @!P1 MOV R41, R31 ;  /* 0x0000001f00299202 */ /* 0x000fe20000000f00 */
        /* <DEDUP_REMOVED lines=8> */
[----:B------:R-:W-:Y:S02]  /*c430*/  CS2R R8, SRZ ;  /* 0x0000000000087805 */ /* 0x000fe4000001ff00 */
[----:B-12-4-:R-:W-:-:S07]  /*c440*/  PRMT R63, R10, 0x5410, R11 ;  /* 0x000054100a3f7816 */ /* 0x016fce000000000b */
.L_x_8845:
[----:B------:R-:W-:Y:S01]  /*c450*/  VIADD R55, R55, 0x60 ;  /* 0x0000006037377836 */ /* 0x000fe20000000000 */
[----:B------:R-:W-:Y:S01]  /*c460*/  LEA.HI R10, R213, R213, RZ, 0x1 ;  /* 0x000000d5d50a7211 */ /* 0x000fe200078f08ff */
[----:B------:R-:W-:Y:S01]  /*c470*/  BSSY B1, `(.L_x_8512) ;  /* 0x0000015000017945 */ /* 0x000fe20003800000 */
[----:B------:R-:W-:Y:S02]  /*c480*/  CS2R R12, SRZ ;  /* 0x00000000000c7805 */ /* 0x000fe4000001ff00 */
[----:B------:R-:W-:Y:S02]  /*c490*/  CS2R R14, SRZ ;  /* 0x00000000000e7805 */ /* 0x000fe4000001ff00 */
[----:B------:R-:W-:Y:S02]  /*c4a0*/  ISETP.GE.AND P1, PT, R55, R0, PT ;  /* 0x000000003700720c */ /* 0x000fe40003f26270 */
[----:B------:R-:W-:-:S05]  /*c4b0*/  LOP3.LUT R10, R10, 0xfffffffe, RZ, 0xc0, !PT ;  /* 0xfffffffe0a0a7812 */ /* 0x000fca00078ec0ff */
[----:B------:R-:W-:Y:S01]  /*c4c0*/  IMAD.IADD R29, R213, 0x1, -R10 ;  /* 0x00000001d51d7824 */ /* 0x000fe200078e0a0a */
[----:B------:R-:W-:-:S04]  /*c4d0*/  CS2R R10, SRZ ;  /* 0x00000000000a7805 */ /* 0x000fc8000001ff00 */
[----:B------:R-:W-:Y:S01]  /*c4e0*/  SHF.L.U32 R29, R29, 0x1f, RZ ;  /* 0x0000001f1d1d7819 */ /* 0x000fe200000006ff */
[----:B------:R-:W-:Y:S06]  /*c4f0*/  @P1 BRA `(.L_x_8513) ;  /* 0x0000000000301947 */ /* 0x000fec0003800000 */
[----:B------:R-:W-:Y:S02]  /*c500*/  CS2R R10, SRZ ;  /* 0x00000000000a7805 */ /* 0x000fe4000001ff00 */
[----:B------:R-:W-:Y:S02]  /*c510*/  CS2R R12, SRZ ;  /* 0x00000000000c7805 */ /* 0x000fe4000001ff00 */
[----:B------:R-:W-:Y:S01]  /*c520*/  CS2R R14, SRZ ;  /* 0x00000000000e7805 */ /* 0x000fe2000001ff00 */
[----:B------:R-:W-:Y:S06]  /*c530*/  @P0 BRA `(.L_x_8513) ;  /* 0x0000000000200947 */ /* 0x000fec0003800000 */
[C---:B------:R-:W-:Y:S02]  /*c540*/  SHF.L.U32 R9, R16.reuse, 0x1, RZ ;  /* 0x0000000110097819 */ /* 0x040fe400000006ff */
[----:B------:R-:W-:Y:S02]  /*c550*/  SHF.L.U64.HI R10, R16, 0x1, R17 ;  /* 0x00000001100a7819 */ /* 0x000fe40000010211 */
[-C--:B0-----:R-:W-:Y:S02]  /*c560*/  IADD3 R12, P1, R32, R9.reuse, RZ ;  /* 0x00000009200c7210 */ /* 0x081fe40007f3e0ff */
[----:B------:R-:W-:-:S03]  /*c570*/  IADD3 R8, P2, R34, R9, RZ ;  /* 0x0000000922087210 */ /* 0x000fc60007f5e0ff */
[--C-:B------:R-:W-:Y:S02]  /*c580*/  IMAD.X R13, R3, 0x1, R10.reuse, P1 ;  /* 0x00000001030d7824 */ /* 0x100fe400008e060a */
[----:B------:R-:W-:-:S04]  /*c590*/  IMAD.X R9, R33, 0x1, R10, P2 ;  /* 0x0000000121097824 */ /* 0x000fc800010e060a */
[----:B------:R-:W5:Y:S04]  /*c5a0*/  LD.E.128 R12, desc[UR38][R12.64] ;  /* 0x000000260c0c7980 */ /* 0x000f68000c101d00 */
[----:B------:R-:W5:Y:S02]  /*c5b0*/  LD.E.128 R8, desc[UR38][R8.64] ;  /* 0x0000002608087980 */ /* 0x000f64000c101d00 */
.L_x_8513:
[----:B------:R-:W-:Y:S05]  /*c5c0*/  BSYNC B1 ;  /* 0x0000000000017941 */ /* 0x000fea0003800000 */
.L_x_8512:
[----:B------:R-:W1:Y:S01]  /*c5d0*/  SYNCS.PHASECHK.TRANS64.TRYWAIT P4, [R2+URZ+0x28800], R29 ;  /* 0x0288001d020075a7 */ /* 0x000e62000808017f */
[----:B------:R-:W-:Y:S01]  /*c5e0*/  VIADDMNMX R0, R0, -R193, 0x80, PT ;  /* 0x0000008000007446 */ /* 0x000fe200038009c1 */
[----:B0----5:R-:W-:Y:S01]  /*c5f0*/  IMAD.MOV.U32 R3, RZ, RZ, R8 ;  /* 0x000000ffff037224 */ /* 0x021fe200078e0008 */
[----:B------:R-:W-:Y:S01]  /*c600*/  BSSY B1, `(.L_x_8514) ;  /* 0x0000010000017945 */ /* 0x000fe20003800000 */
[----:B------:R-:W-:Y:S01]  /*c610*/  IMAD.MOV.U32 R28, RZ, RZ, R9 ;  /* 0x000000ffff1c7224 */ /* 0x000fe200078e0009 */
[-C--:B------:R-:W-:Y:S01]  /*c620*/  ISETP.GE.OR P3, PT, R23, R0.reuse, P0 ;  /* 0x000000001700720c */ /* 0x080fe20000766670 */
[----:B------:R-:W-:Y:S01]  /*c630*/  IMAD.MOV.U32 R30, RZ, RZ, R13 ;  /* 0x000000ffff1e7224 */ /* 0x000fe200078e000d */
[-C--:B------:R-:W-:Y:S02]  /*c640*/  ISETP.GE.OR P2, PT, R212, R0.reuse, P0 ;  /* 0x00000000d400720c */ /* 0x080fe40000746670 */
[-C--:B------:R-:W-:Y:S02]  /*c650*/  ISETP.GE.OR P1, PT, R211, R0.reuse, P0 ;  /* 0x00000000d300720c */ /* 0x080fe40000726670 */
[----:B------:R-:W-:Y:S01]  /*c660*/  ISETP.GE.OR P0, PT, R210, R0, P0 ;  /* 0x00000000d200720c */ /* 0x000fe20000706670 */
        /* <DEDUP_REMOVED lines=8> */
[----:B-1----:R-:W-:Y:S06]  /*c6f0*/  @!P4 BRA `(.L_x_8515) ;  /* 0x000001b00074c947 */ /* 0x002fec0003800000 */
.L_x_8846:
[----:B------:R-:W-:Y:S05]  /*c700*/  BSYNC B1 ;  /* 0x0000000000017941 */ /* 0x000fea0003800000 */
.L_x_8514:
[----:B------:R-:W-:Y:S04]  /*c710*/  BSSY B1, `(.L_x_8516) ;  /* 0x0000061000017945 */ /* 0x000fe80003800000 */
[----:B------:R-:W-:Y:S05]  /*c720*/  @P3 BRA `(.L_x_8517) ;  /* 0x00000004007c3947 */ /* 0x000fea0003800000 */
[----:B------:R-:W-:Y:S01]  /*c730*/  LEA.HI R28, R54, R207, RZ, 0x1d ;  /* 0x000000cf361c7211 */ /* 0x000fe200078fe8ff */
[----:B------:R-:W-:Y:S01]  /*c740*/  HADD2.F32 R68, -RZ, R68.H0_H0 ;  /* 0x20000044ff447230 */ /* 0x000fe20000004100 */
[----:B------:R-:W-:Y:S01]  /*c750*/  SHF.R.U64 R80, R46, 0x10, R47 ;  /* 0x000000102e507819 */ /* 0x000fe2000000122f */
[----:B------:R-:W-:Y:S01]  /*c760*/  HADD2.F32 R66, -RZ, R66.H0_H0 ;  /* 0x20000042ff427230 */ /* 0x000fe20000004100 */
[----:B------:R-:W-:Y:S01]  /*c770*/  SHF.R.S32.HI R31, RZ, 0x1f, R28 ;  /* 0x0000001fff1f7819 */ /* 0x000fe2000001141c */
[----:B0-----:R-:W-:Y:S01]  /*c780*/  IMAD.SHL.U32 R29, R28, 0x8, RZ ;  /* 0x000000081c1d7824 */ /* 0x001fe200078e00ff */
[----:B------:R-:W-:Y:S02]  /*c790*/  SHF.R.U64 R77, R20, 0x10, R21 ;  /* 0x00000010144d7819 */ /* 0x000fe40000001215 */
[----:B------:R-:W-:Y:S02]  /*c7a0*/  LEA.HI R31, R31, R28, RZ, 0x3 ;  /* 0x0000001c1f1f7211 */ /* 0x000fe400078f18ff */
[----:B------:R-:W-:-:S02]  /*c7b0*/  LOP3.LUT R30, R29, 0x38, RZ, 0xc0, !PT ;  /* 0x000000381d1e7812 */ /* 0x000fc400078ec0ff */
[----:B------:R-:W-:Y:S01]  /*c7c0*/  SHF.R.U32.HI R70, RZ, 0x10, R21 ;  /* 0x00000010ff467819 */ /* 0x000fe20000011615 */
[----:B------:R-:W-:Y:S01]  /*c7d0*/  IMAD.SHL.U32 R31, R31, 0x400, RZ ;  /* 0x000004001f1f7824 */ /* 0x000fe200078e00ff */
[----:B------:R-:W-:Y:S02]  /*c7e0*/  LOP3.LUT R30, R30, 0x1c0, R225, 0xf8, !PT ;  /* 0x000001c01e1e7812 */ /* 0x000fe400078ef8e1 */
[----:B------:R-:W-:Y:S01]  /*c7f0*/  SHF.R.U32.HI R69, RZ, 0x10, R47 ;  /* 0x00000010ff457819 */ /* 0x000fe2000001162f */
[----:B------:R-:W-:Y:S01]  /*c800*/  HADD2.F32 R70, -RZ, R70.H0_H0 ;  /* 0x20000046ff467230 */ /* 0x000fe20000004100 */
[----:B------:R-:W-:Y:S02]  /*c810*/  LOP3.LUT R32, R30, R203, RZ, 0x3c, !PT ;  /* 0x000000cb1e207212 */ /* 0x000fe400078e3cff */
[----:B------:R-:W-:Y:S02]  /*c820*/  LOP3.LUT R33, R31, 0x7fffe000, RZ, 0xc0, !PT ;  /* 0x7fffe0001f217812 */ /* 0x000fe400078ec0ff */
[----:B------:R-:W0:Y:S01]  /*c830*/  LDS.128 R28, [R205] ;  /* 0x00000000cd1c7984 */ /* 0x000e220000000c00 */
[----:B------:R-:W-:-:S02]  /*c840*/  SHF.R.U64 R79, R48, 0x10, R49 ;  /* 0x00000010304f7819 */ /* 0x000fc40000001231 */
        /* <DEDUP_REMOVED lines=21> */
[--C-:B------:R-:W-:Y:S02]  /*c9a0*/  HADD2.F32 R66, -RZ, R65.reuse.H1_H1 ;  /* 0x30000041ff427230 */ /* 0x100fe40000004100 */
[----:B------:R-:W-:Y:S01]  /*c9b0*/  FFMA.FTZ R74, R21, R68, R74 ;  /* 0x00000044154a7223 */ /* 0x000fe2000001004a */
[----:B------:R-:W-:Y:S02]  /*c9c0*/  HADD2.F32 R21, -RZ, R64.H0_H0 ;  /* 0x20000040ff157230 */ /* 0x000fe40000004100 */
[----:B------:R-:W-:Y:S01]  /*c9d0*/  FMUL.FTZ R68, R47, R46 ;  /* 0x0000002e2f447220 */ /* 0x000fe20000410000 */
[----:B------:R-:W-:Y:S02]  /*c9e0*/  HADD2.F32 R48, -RZ, R34.H0_H0 ;  /* 0x20000022ff307230 */ /* 0x000fe40000004100 */
[----:B------:R-:W-:Y:S01]  /*c9f0*/  FMUL.FTZ R47, R33, R66 ;  /* 0x00000042212f7220 */ /* 0x000fe20000410000 */
[----:B------:R-:W-:-:S02]  /*ca00*/  HADD2.F32 R65, -RZ, R65.H0_H0 ;  /* 0x20000041ff417230 */ /* 0x000fc40000004100 */
[-C--:B------:R-:W-:Y:S01]  /*ca10*/  FMUL.FTZ R33, R33, R21.reuse ;  /* 0x0000001521217220 */ /* 0x080fe20000410000 */
[----:B------:R-:W-:Y:S02]  /*ca20*/  HADD2.F32 R49, -RZ, R35.H0_H0 ;  /* 0x20000023ff317230 */ /* 0x000fe40000004100 */
[C---:B------:R-:W-:Y:S01]  /*ca30*/  FFMA.FTZ R47, R20.reuse, R21, -R47 ;  /* 0x00000015142f7223 */ /* 0x040fe2000001082f */
[--C-:B------:R-:W-:Y:S02]  /*ca40*/  HADD2.F32 R21, -RZ, R43.reuse.H0_H0 ;  /* 0x2000002bff157230 */ /* 0x100fe40000004100 */
[C---:B------:R-:W-:Y:S01]  /*ca50*/  FFMA.FTZ R69, R29.reuse, R46, -R76 ;  /* 0x0000002e1d457223 */ /* 0x040fe2000001084c */
[----:B------:R-:W-:Y:S02]  /*ca60*/  HADD2.F32 R64, -RZ, R64.H1_H1 ;  /* 0x30000040ff407230 */ /* 0x000fe40000004100 */
[----:B------:R-:W-:Y:S01]  /*ca70*/  FFMA.FTZ R71, R29, R70, R68 ;  /* 0x000000461d477223 */ /* 0x000fe20000010044 */
[----:B------:R-:W-:Y:S01]  /*ca80*/  FFMA.FTZ R66, R20, R66, R33 ;  /* 0x0000004214427223 */ /* 0x000fe20000010021 */
[----:B------:R-:W-:Y:S01]  /*ca90*/  FMUL.FTZ R29, R48, R65 ;  /* 0x00000041301d7220 */ /* 0x000fe20000410000 */
[----:B------:R-:W-:-:S02]  /*caa0*/  HADD2.F32 R20, -RZ, R43.H1_H1 ;  /* 0x3000002bff147230 */ /* 0x000fc40000004100 */
[-C--:B------:R-:W-:Y:S01]  /*cab0*/  FMUL.FTZ R33, R48, R21.reuse ;  /* 0x0000001530217220 */ /* 0x080fe20000410000 */
[----:B------:R-:W-:Y:S02]  /*cac0*/  HADD2.F32 R35, -RZ, R35.H1_H1 ;  /* 0x30000023ff237230 */ /* 0x000fe40000004100 */
[C---:B------:R-:W-:Y:S01]  /*cad0*/  FMUL.FTZ R68, R49.reuse, R64 ;  /* 0x0000004031447220 */ /* 0x040fe20000410000 */
[----:B------:R-:W-:Y:S02]  /*cae0*/  HADD2.F32 R48, -RZ, R73.H0_H0 ;  /* 0x20000049ff307230 */ /* 0x000fe40000004100 */
[C---:B------:R-:W-:Y:S01]  /*caf0*/  FFMA.FTZ R43, R36.reuse, R21, -R29 ;  /* 0x00000015242b7223 */ /* 0x040fe2000001081d */
[----:B------:R-:W-:Y:S02]  /*cb00*/  HADD2.F32 R46, -RZ, R78.H0_H0 ;  /* 0x2000004eff2e7230 */ /* 0x000fe40000004100 */
[-C--:B------:R-:W-:Y:S01]  /*cb10*/  FMUL.FTZ R49, R49, R20.reuse ;  /* 0x0000001431317220 */ /* 0x080fe20000410000 */
        /* <DEDUP_REMOVED lines=32> */
.L_x_8517:
[----:B------:R-:W-:Y:S05]  /*cd20*/  BSYNC B1 ;  /* 0x0000000000017941 */ /* 0x000fea0003800000 */
.L_x_8516:
[----:B------:R-:W-:Y:S04]  /*cd30*/  BSSY B1, `(.L_x_8518) ;  /* 0x0000060000017945 */ /* 0x000fe80003800000 */
[----:B------:R-:W-:Y:S05]  /*cd40*/  @P2 BRA `(.L_x_8519) ;  /* 0x0000000400782947 */ /* 0x000fea0003800000 */
[----:B------:R-:W-:Y:S01]  /*cd50*/  LEA.HI R20, R54, R207, RZ, 0x1d ;  /* 0x000000cf36147211 */ /* 0x000fe200078fe8ff */
[--C-:B------:R-:W-:Y:S01]  /*cd60*/  HADD2.F32 R36, -RZ, R45.reuse.H1_H1 ;  /* 0x3000002dff247230 */ /* 0x100fe20000004100 */
[----:B------:R-:W-:Y:S01]  /*cd70*/  SHF.R.U32.HI R46, RZ, 0x10, R25 ;  /* 0x00000010ff2e7819 */ /* 0x000fe20000011619 */
[----:B------:R-:W-:Y:S01]  /*cd80*/  HADD2.F32 R45, -RZ, R45.H0_H0 ;  /* 0x2000002dff2d7230 */ /* 0x000fe20000004100 */
[----:B------:R-:W-:Y:S02]  /*cd90*/  SHF.R.S32.HI R21, RZ, 0x1f, R20 ;  /* 0x0000001fff157819 */ /* 0x000fe40000011414 */
[----:B-1----:R-:W-:Y:S01]  /*cda0*/  SHF.L.U32 R28, R20, 0x3, RZ ;  /* 0x00000003141c7819 */ /* 0x002fe200000006ff */
[----:B------:R-:W-:Y:S01]  /*cdb0*/  HADD2.F32 R46, -RZ, R46.H0_H0 ;  /* 0x2000002eff2e7230 */ /* 0x000fe20000004100 */
[----:B------:R-:W-:Y:S02]  /*cdc0*/  LEA.HI R20, R21, R20, RZ, 0x3 ;  /* 0x0000001415147211 */ /* 0x000fe400078f18ff */
[----:B------:R-:W-:-:S02]  /*cdd0*/  LOP3.LUT R21, R199, 0x38, R28, 0xf8, !PT ;  /* 0x00000038c7157812 */ /* 0x000fc400078ef81c */
[----:B0-----:R-:W0:Y:S01]  /*cde0*/  LDS.128 R28, [R221] ;  /* 0x00000000dd1c7984 */ /* 0x001e220000000c00 */
[----:B------:R-:W-:Y:S01]  /*cdf0*/  IMAD.SHL.U32 R20, R20, 0x400, RZ ;  /* 0x0000040014147824 */ /* 0x000fe200078e00ff */
[----:B------:R-:W-:Y:S02]  /*ce00*/  LOP3.LUT R21, R21, R228, RZ, 0x3c, !PT ;  /* 0x000000e415157212 */ /* 0x000fe400078e3cff */
[----:B------:R-:W-:Y:S02]  /*ce10*/  SHF.R.U64 R49, R24, 0x10, R25 ;  /* 0x0000001018317819 */ /* 0x000fe40000001219 */
[----:B------:R-:W-:Y:S02]  /*ce20*/  LOP3.LUT R20, R20, 0x7fffe000, RZ, 0xc0, !PT ;  /* 0x7fffe00014147812 */ /* 0x000fe400078ec0ff */
[----:B------:R-:W-:Y:S02]  /*ce30*/  SHF.R.U64 R47, R26, 0x10, R27 ;  /* 0x000000101a2f7819 */ /* 0x000fe4000000121b */
[----:B------:R-:W-:-:S02]  /*ce40*/  IADD3 R21, R21, R20, R202 ;  /* 0x0000001415157210 */ /* 0x000fc40007ffe0ca */
[----:B------:R-:W-:Y:S01]  /*ce50*/  SHF.R.U32.HI R43, RZ, 0x10, R27 ;  /* 0x00000010ff2b7819 */ /* 0x000fe2000001161b */
[--C-:B------:R-:W-:Y:S01]  /*ce60*/  HADD2.F32 R27, -RZ, R57.reuse.H1_H1 ;  /* 0x30000039ff1b7230 */ /* 0x100fe20000004100 */
[--C-:B------:R-:W-:Y:S01]  /*ce70*/  SHF.R.U32.HI R37, RZ, 0x10, R5.reuse ;  /* 0x00000010ff257819 */ /* 0x100fe20000011605 */
[----:B------:R-:W-:Y:S01]  /*ce80*/  IMAD R21, R21, 0x2, R2 ;  /* 0x0000000215157824 */ /* 0x000fe200078e0202 */
[----:B------:R-:W-:Y:S01]  /*ce90*/  SHF.R.U64 R68, R4, 0x10, R5 ;  /* 0x0000001004447819 */ /* 0x000fe20000001205 */
[----:B------:R-:W-:Y:S01]  /*cea0*/  HADD2.F32 R57, -RZ, R57.H0_H0 ;  /* 0x20000039ff397230 */ /* 0x000fe20000004100 */
[--C-:B------:R-:W-:Y:S02]  /*ceb0*/  SHF.R.U64 R67, R6, 0x10, R7.reuse ;  /* 0x0000001006437819 */ /* 0x100fe40000001207 */
[----:B------:R-:W1:Y:S01]  /*cec0*/  LDS.128 R32, [R21+0x10400] ;  /* 0x0104000015207984 */ /* 0x000e620000000c00 */
[----:B------:R-:W-:Y:S01]  /*ced0*/  SHF.R.U32.HI R65, RZ, 0x10, R7 ;  /* 0x00000010ff417819 */ /* 0x000fe20000011607 */
[----:B0-----:R-:W-:-:S02]  /*cee0*/  HADD2.F32 R5, -RZ, R29.H0_H0 ;  /* 0x2000001dff057230 */ /* 0x001fc40000004100 */
[----:B------:R-:W-:Y:S02]  /*cef0*/  HADD2.F32 R29, -RZ, R29.H1_H1 ;  /* 0x3000001dff1d7230 */ /* 0x000fe40000004100 */
[----:B------:R-:W-:Y:S02]  /*cf00*/  HADD2.F32 R4, -RZ, R28.H0_H0 ;  /* 0x2000001cff047230 */ /* 0x000fe40000004100 */
[----:B------:R-:W-:Y:S02]  /*cf10*/  HADD2.F32 R6, -RZ, R30.H0_H0 ;  /* 0x2000001eff067230 */ /* 0x000fe40000004100 */
[--C-:B------:R-:W-:Y:S02]  /*cf20*/  HADD2.F32 R7, -RZ, R31.reuse.H0_H0 ;  /* 0x2000001fff077230 */ /* 0x100fe40000004100 */
[----:B------:R-:W-:Y:S02]  /*cf30*/  HADD2.F32 R31, -RZ, R31.H1_H1 ;  /* 0x3000001fff1f7230 */ /* 0x000fe40000004100 */
        /* <DEDUP_REMOVED lines=11> */
[C---:B------:R-:W-:Y:S01]  /*cff0*/  FMUL.FTZ R5, R20.reuse, R45 ;  /* 0x0000002d14057220 */ /* 0x040fe20000410000 */
[-C--:B------:R-:W-:Y:S01]  /*d000*/  FMUL.FTZ R36, R33, R24.reuse ;  /* 0x0000001821247220 */ /* 0x080fe20000410000 */
[----:B------:R-:W-:Y:S01]  /*d010*/  FFMA.FTZ R33, R29, R24, -R66 ;  /* 0x000000181d217223 */ /* 0x000fe20000010842 */
[----:B------:R-:W-:Y:S02]  /*d020*/  HADD2.F32 R25, -RZ, R34.H0_H0 ;  /* 0x20000022ff197230 */ /* 0x000fe40000004100 */
[-C--:B------:R-:W-:Y:S01]  /*d030*/  FMUL.FTZ R20, R20, R57.reuse ;  /* 0x0000003914147220 */ /* 0x080fe20000410000 */
[----:B------:R-:W-:Y:S02]  /*d040*/  HADD2.F32 R24, -RZ, R56.H0_H0 ;  /* 0x20000038ff187230 */ /* 0x000fe40000004100 */
[----:B------:R-:W-:Y:S01]  /*d050*/  FFMA.FTZ R57, R4, R57, -R5 ;  /* 0x0000003904397223 */ /* 0x000fe20000010805 */
[----:B------:R-:W-:-:S02]  /*d060*/  HADD2.F32 R5, -RZ, R58.H0_H0 ;  /* 0x2000003aff057230 */ /* 0x000fc40000004100 */
[----:B------:R-:W-:Y:S01]  /*d070*/  FFMA.FTZ R37, R29, R46, R36 ;  /* 0x0000002e1d257223 */ /* 0x000fe20000010024 */
[--C-:B------:R-:W-:Y:S02]  /*d080*/  HADD2.F32 R26, -RZ, R35.reuse.H0_H0 ;  /* 0x20000023ff1a7230 */ /* 0x100fe40000004100 */
[C---:B------:R-:W-:Y:S01]  /*d090*/  FMUL.FTZ R27, R25.reuse, R24 ;  /* 0x00000018191b7220 */ /* 0x040fe20000410000 */
[----:B------:R-:W-:Y:S02]  /*d0a0*/  HADD2.F32 R58, -RZ, R58.H1_H1 ;  /* 0x3000003aff3a7230 */ /* 0x000fe40000004100 */
[----:B------:R-:W-:Y:S01]  /*d0b0*/  FFMA.FTZ R45, R4, R45, R20 ;  /* 0x0000002d042d7223 */ /* 0x000fe20000010014 */
[----:B------:R-:W-:Y:S02]  /*d0c0*/  HADD2.F32 R56, -RZ, R56.H1_H1 ;  /* 0x30000038ff387230 */ /* 0x000fe40000004100 */
[----:B------:R-:W-:Y:S01]  /*d0d0*/  FMUL.FTZ R25, R25, R5 ;  /* 0x0000000519197220 */ /* 0x000fe20000410000 */
[----:B------:R-:W-:-:S02]  /*d0e0*/  HADD2.F32 R35, -RZ, R35.H1_H1 ;  /* 0x30000023ff237230 */ /* 0x000fc40000004100 */
[----:B------:R-:W-:Y:S01]  /*d0f0*/  FFMA.FTZ R36, R6, R5, -R27 ;  /* 0x0000000506247223 */ /* 0x000fe2000001081b */
[----:B------:R-:W-:Y:S02]  /*d100*/  HADD2.F32 R20, -RZ, R43.H0_H0 ;  /* 0x2000002bff147230 */ /* 0x000fe40000004100 */
[C---:B------:R-:W-:Y:S01]  /*d110*/  FMUL.FTZ R46, R26.reuse, R56 ;  /* 0x000000381a2e7220 */ /* 0x040fe20000410000 */
[----:B------:R-:W-:Y:S02]  /*d120*/  HADD2.F32 R4, -RZ, R65.H0_H0 ;  /* 0x20000041ff047230 */ /* 0x000fe40000004100 */
[----:B------:R-:W-:Y:S01]  /*d130*/  FMUL.FTZ R5, R26, R58 ;  /* 0x0000003a1a057220 */ /* 0x000fe20000410000 */
[----:B------:R-:W-:Y:S01]  /*d140*/  FFMA.FTZ R26, R6, R24, R25 ;  /* 0x00000018061a7223 */ /* 0x000fe20000010019 */
[----:B------:R-:W-:Y:S02]  /*d150*/  HADD2.F32 R32, -RZ, R32.H1_H1 ;  /* 0x30000020ff207230 */ /* 0x000fe40000004100 */
[----:B------:R-:W-:Y:S01]  /*d160*/  FMUL.FTZ R6, R35, R20 ;  /* 0x0000001423067220 */ /* 0x000fe20000410000 */
[----:B------:R-:W-:-:S02]  /*d170*/  HADD2.F32 R34, -RZ, R34.H1_H1 ;  /* 0x30000022ff227230 */ /* 0x000fc40000004100 */
[C---:B------:R-:W-:Y:S01]  /*d180*/  FFMA.FTZ R46, R7.reuse, R58, -R46 ;  /* 0x0000003a072e7223 */ /* 0x040fe2000001082e */
        /* <DEDUP_REMOVED lines=26> */
.L_x_8519:
[----:B------:R-:W-:Y:S05]  /*d330*/  BSYNC B1 ;  /* 0x0000000000017941 */ /* 0x000fea0003800000 */
.L_x_8518:
[----:B------:R-:W-:Y:S04]  /*d340*/  BSSY B1, `(.L_x_8520) ;  /* 0x0000060000017945 */ /* 0x000fe80003800000 */
[----:B------:R-:W-:Y:S05]  /*d350*/  @P1 BRA `(.L_x_8521) ;  /* 0x0000000400781947 */ /* 0x000fea0003800000 */
[----:B--2---:R-:W-:Y:S01]  /*d360*/  LEA.HI R4, R54, R207, RZ, 0x1d ;  /* 0x000000cf36047211 */ /* 0x004fe200078fe8ff */
[----:B-1----:R-:W-:Y:S01]  /*d370*/  HADD2.F32 R35, -RZ, R59.H1_H1 ;  /* 0x3000003bff237230 */ /* 0x002fe20000004100 */
[--C-:B------:R-:W-:Y:S01]  /*d380*/  SHF.R.U64 R56, R50, 0x10, R51.reuse ;  /* 0x0000001032387819 */ /* 0x100fe20000001233 */
[--C-:B------:R-:W-:Y:S01]  /*d390*/  HADD2.F32 R36, -RZ, R62.reuse.H1_H1 ;  /* 0x3000003eff247230 */ /* 0x100fe20000004100 */
[----:B------:R-:W-:Y:S01]  /*d3a0*/  SHF.R.S32.HI R7, RZ, 0x1f, R4 ;  /* 0x0000001fff077819 */ /* 0x000fe20000011404 */
[----:B------:R-:W-:Y:S01]  /*d3b0*/  IMAD.SHL.U32 R5, R4, 0x8, RZ ;  /* 0x0000000804057824 */ /* 0x000fe200078e00ff */
[----:B------:R-:W-:Y:S01]  /*d3c0*/  SHF.R.U32.HI R50, RZ, 0x10, R51 ;  /* 0x00000010ff327819 */ /* 0x000fe20000011633 */
[----:B------:R-:W-:Y:S01]  /*d3d0*/  HADD2.F32 R62, -RZ, R62.H0_H0 ;  /* 0x2000003eff3e7230 */ /* 0x000fe20000004100 */
[----:B------:R-:W-:Y:S02]  /*d3e0*/  LEA.HI R7, R7, R4, RZ, 0x3 ;  /* 0x0000000407077211 */ /* 0x000fe400078f18ff */
[----:B------:R-:W-:-:S02]  /*d3f0*/  LOP3.LUT R4, R198, 0x38, R5, 0xf8, !PT ;  /* 0x00000038c6047812 */ /* 0x000fc400078ef805 */
[--C-:B------:R-:W-:Y:S01]  /*d400*/  SHF.R.U64 R48, R38, 0x10, R39.reuse ;  /* 0x0000001026307819 */ /* 0x100fe20000001227 */
[----:B------:R-:W-:Y:S01]  /*d410*/  IMAD.SHL.U32 R7, R7, 0x400, RZ ;  /* 0x0000040007077824 */ /* 0x000fe200078e00ff */
[----:B------:R-:W-:Y:S02]  /*d420*/  LOP3.LUT R20, R4, R227, RZ, 0x3c, !PT ;  /* 0x000000e304147212 */ /* 0x000fe400078e3cff */
[----:B------:R-:W-:Y:S02]  /*d430*/  SHF.R.U32.HI R37, RZ, 0x10, R39 ;  /* 0x00000010ff257819 */ /* 0x000fe40000011627 */
[----:B------:R-:W-:Y:S02]  /*d440*/  LOP3.LUT R21, R7, 0x7fffe000, RZ, 0xc0, !PT ;  /* 0x7fffe00007157812 */ /* 0x000fe400078ec0ff */
[----:B------:R-:W1:Y:S01]  /*d450*/  LDS.128 R4, [R220] ;  /* 0x00000000dc047984 */ /* 0x000e620000000c00 */
[----:B------:R-:W-:Y:S01]  /*d460*/  SHF.R.U64 R47, R40, 0x10, R41 ;  /* 0x00000010282f7819 */ /* 0x000fe20000001229 */
[----:B------:R-:W-:Y:S01]  /*d470*/  HADD2.F32 R37, -RZ, R37.H0_H0 ;  /* 0x20000025ff257230 */ /* 0x000fe20000004100 */
[----:B------:R-:W-:-:S02]  /*d480*/  IADD3 R21, R20, R21, R201 ;  /* 0x0000001514157210 */ /* 0x000fc40007ffe0c9 */
[----:B------:R-:W-:Y:S02]  /*d490*/  SHF.R.U32.HI R45, RZ, 0x10, R41 ;  /* 0x00000010ff2d7819 */ /* 0x000fe40000011629 */
[--C-:B------:R-:W-:Y:S01]  /*d4a0*/  SHF.R.U64 R49, R52, 0x10, R53.reuse ;  /* 0x0000001034317819 */ /* 0x100fe20000001235 */
[----:B------:R-:W-:Y:S01]  /*d4b0*/  IMAD R21, R21, 0x2, R2 ;  /* 0x0000000215157824 */ /* 0x000fe200078e0202 */
[----:B------:R-:W-:-:S04]  /*d4c0*/  SHF.R.U32.HI R52, RZ, 0x10, R53 ;  /* 0x00000010ff347819 */ /* 0x000fc80000011635 */
[----:B------:R-:W2:Y:S01]  /*d4d0*/  LDS.128 R24, [R21+0x10400] ;  /* 0x0104000015187984 */ /* 0x000ea20000000c00 */
[--C-:B-1----:R-:W-:Y:S02]  /*d4e0*/  HADD2.F32 R20, -RZ, R5.reuse.H0_H0 ;  /* 0x20000005ff147230 */ /* 0x102fe40000004100 */
[----:B------:R-:W-:Y:S02]  /*d4f0*/  HADD2.F32 R28, -RZ, R5.H1_H1 ;  /* 0x30000005ff1c7230 */ /* 0x000fe40000004100 */
[----:B------:R-:W-:Y:S02]  /*d500*/  HADD2.F32 R5, -RZ, R4.H0_H0 ;  /* 0x20000004ff057230 */ /* 0x000fe40000004100 */
[----:B0-----:R-:W-:Y:S02]  /*d510*/  HADD2.F32 R29, -RZ, R6.H0_H0 ;  /* 0x20000006ff1d7230 */ /* 0x001fe40000004100 */
[--C-:B------:R-:W-:Y:S02]  /*d520*/  HADD2.F32 R30, -RZ, R7.reuse.H0_H0 ;  /* 0x20000007ff1e7230 */ /* 0x100fe40000004100 */
[----:B------:R-:W-:-:S02]  /*d530*/  HADD2.F32 R7, -RZ, R7.H1_H1 ;  /* 0x30000007ff077230 */ /* 0x000fc40000004100 */
[----:B------:R-:W-:Y:S02]  /*d540*/  HADD2.F32 R4, -RZ, R4.H1_H1 ;  /* 0x30000004ff047230 */ /* 0x000fe40000004100 */
[--C-:B--2---:R-:W-:Y:S02]  /*d550*/  HADD2.F32 R31, -RZ, R25.reuse.H0_H0 ;  /* 0x20000019ff1f7230 */ /* 0x104fe40000004100 */
[----:B------:R-:W-:Y:S02]  /*d560*/  HADD2.F32 R32, -RZ, R25.H1_H1 ;  /* 0x30000019ff207230 */ /* 0x000fe40000004100 */
[----:B------:R-:W-:Y:S02]  /*d570*/  HADD2.F32 R25, -RZ, R24.H0_H0 ;  /* 0x20000018ff197230 */ /* 0x000fe40000004100 */
[C---:B------:R-:W-:Y:S01]  /*d580*/  FMUL.FTZ R39, R31.reuse, R36 ;  /* 0x000000241f277220 */ /* 0x040fe20000410000 */
[----:B------:R-:W-:Y:S01]  /*d590*/  FMUL.FTZ R41, R31, R35 ;  /* 0x000000231f297220 */ /* 0x000fe20000410000 */
[----:B------:R-:W-:-:S02]  /*d5a0*/  HADD2.F32 R31, -RZ, R50.H0_H0 ;  /* 0x20000032ff1f7230 */ /* 0x000fc40000004100 */
[C---:B------:R-:W-:Y:S01]  /*d5b0*/  FFMA.FTZ R39, R20.reuse, R35, -R39 ;  /* 0x0000002314277223 */ /* 0x040fe20000010827 */
[----:B------:R-:W-:Y:S01]  /*d5c0*/  FFMA.FTZ R41, R20, R36, R41 ;  /* 0x0000002414297223 */ /* 0x000fe20000010029 */
[----:B------:R-:W-:Y:S02]  /*d5d0*/  HADD2.F32 R20, -RZ, R59.H0_H0 ;  /* 0x2000003bff147230 */ /* 0x000fe40000004100 */
[C---:B------:R-:W-:Y:S01]  /*d5e0*/  FMUL.FTZ R35, R32.reuse, R37 ;  /* 0x0000002520237220 */ /* 0x040fe20000410000 */
[----:B------:R-:W-:Y:S01]  /*d5f0*/  FMUL.FTZ R43, R32, R31 ;  /* 0x0000001f202b7220 */ /* 0x000fe20000410000 */
[C---:B------:R-:W-:Y:S01]  /*d600*/  FMUL.FTZ R36, R25.reuse, R62 ;  /* 0x0000003e19247220 */ /* 0x040fe20000410000 */
[----:B------:R-:W-:Y:S02]  /*d610*/  HADD2.F32 R33, -RZ, R26.H0_H0 ;  /* 0x2000001aff217230 */ /* 0x000fe40000004100 */
[----:B------:R-:W-:Y:S01]  /*d620*/  FMUL.FTZ R25, R25, R20 ;  /* 0x0000001419197220 */ /* 0x000fe20000410000 */
[----:B------:R-:W-:-:S02]  /*d630*/  HADD2.F32 R32, -RZ, R63.H0_H0 ;  /* 0x2000003fff207230 */ /* 0x000fc40000004100 */
[C---:B------:R-:W-:Y:S01]  /*d640*/  FFMA.FTZ R36, R5.reuse, R20, -R36 ;  /* 0x0000001405247223 */ /* 0x040fe20000010824 */
[----:B------:R-:W-:Y:S02]  /*d650*/  HADD2.F32 R34, -RZ, R27.H0_H0 ;  /* 0x2000001bff227230 */ /* 0x000fe40000004100 */
[C---:B------:R-:W-:Y:S01]  /*d660*/  FFMA.FTZ R38, R28.reuse, R31, -R35 ;  /* 0x0000001f1c267223 */ /* 0x040fe20000010823 */
[----:B------:R-:W-:Y:S01]  /*d670*/  FFMA.FTZ R40, R28, R37, R43 ;  /* 0x000000251c287223 */ /* 0x000fe2000001002b */
[--C-:B------:R-:W-:Y:S02]  /*d680*/  HADD2.F32 R20, -RZ, R44.reuse.H0_H0 ;  /* 0x2000002cff147230 */ /* 0x100fe40000004100 */
[----:B------:R-:W-:Y:S01]  /*d690*/  FFMA.FTZ R62, R5, R62, R25 ;  /* 0x0000003e053e7223 */ /* 0x000fe20000010019 */
[----:B------:R-:W-:Y:S02]  /*d6a0*/  HADD2.F32 R63, -RZ, R63.H1_H1 ;  /* 0x3000003fff3f7230 */ /* 0x000fe40000004100 */
[----:B------:R-:W-:Y:S01]  /*d6b0*/  FMUL.FTZ R28, R33, R32 ;  /* 0x00000020211c7220 */ /* 0x000fe20000410000 */
[----:B------:R-:W-:-:S02]  /*d6c0*/  HADD2.F32 R5, -RZ, R44.H1_H1 ;  /* 0x3000002cff057230 */ /* 0x000fc40000004100 */
[-C--:B------:R-:W-:Y:S01]  /*d6d0*/  FMUL.FTZ R44, R33, R20.reuse ;  /* 0x00000014212c7220 */ /* 0x080fe20000410000 */
[----:B------:R-:W-:Y:S02]  /*d6e0*/  HADD2.F32 R27, -RZ, R27.H1_H1 ;  /* 0x3000001bff1b7230 */ /* 0x000fe40000004100 */
        /* <DEDUP_REMOVED lines=8> */
[C---:B------:R-:W-:Y:S01]  /*d770*/  FMUL.FTZ R46, R27.reuse, R28 ;  /* 0x0000001c1b2e7220 */ /* 0x040fe20000410000 */
[----:B------:R-:W-:Y:S01]  /*d780*/  FMUL.FTZ R30, R27, R20 ;  /* 0x000000141b1e7220 */ /* 0x000fe20000410000 */
[----:B------:R-:W-:-:S02]  /*d790*/  HADD2.F32 R24, -RZ, R24.H1_H1 ;  /* 0x30000018ff187230 */ /* 0x000fc40000004100 */
        /* <DEDUP_REMOVED lines=26> */
.L_x_8521:
[----:B------:R-:W-:Y:S05]  /*d940*/  BSYNC B1 ;  /* 0x0000000000017941 */ /* 0x000fea0003800000 */
.L_x_8520:
[----:B-1----:R-:W-:Y:S01]  /*d950*/  PRMT R32, R0, 0x5410, R3 ;  /* 0x0000541000207816 */ /* 0x002fe20000000003 */
[----:B------:R-:W-:Y:S06]  /*d960*/  @P0 BRA `(.L_x_8505) ;  /* 0x0000000400780947 */ /* 0x000fec0003800000 */
[----:B------:R-:W-:Y:S01]  /*d970*/  LEA.HI R54, R54, R207, RZ, 0x1d ;  /* 0x000000cf36367211 */ /* 0x000fe200078fe8ff */
[----:B--23--:R-:W1:Y:S01]  /*d980*/  LDS.128 R4, [R219] ;  /* 0x00000000db047984 */ /* 0x00ce620000000c00 */
[----:B------:R-:W-:Y:S01]  /*d990*/  SHF.R.U32.HI R20, RZ, 0x10, R9 ;  /* 0x00000010ff147819 */ /* 0x000fe20000011609 */
[--C-:B------:R-:W-:Y:S01]  /*d9a0*/  HADD2.F32 R21, -RZ, R55.reuse.H1_H1 ;  /* 0x30000037ff157230 */ /* 0x100fe20000004100 */
[----:B------:R-:W-:Y:S01]  /*d9b0*/  SHF.R.S32.HI R3, RZ, 0x1f, R54 ;  /* 0x0000001fff037819 */ /* 0x000fe20000011436 */
[----:B------:R-:W-:Y:S01]  /*d9c0*/  IMAD.SHL.U32 R0, R54, 0x8, RZ ;  /* 0x0000000836007824 */ /* 0x000fe200078e00ff */
[----:B------:R-:W-:Y:S01]  /*d9d0*/  SHF.R.U64 R38, R12, 0x10, R13 ;  /* 0x000000100c267819 */ /* 0x000fe2000000120d */
[----:B------:R-:W-:Y:S01]  /*d9e0*/  HADD2.F32 R20, -RZ, R20.H0_H0 ;  /* 0x20000014ff147230 */ /* 0x000fe20000004100 */
[----:B------:R-:W-:Y:S01]  /*d9f0*/  LEA.HI R54, R3, R54, RZ, 0x3 ;  /* 0x0000003603367211 */ /* 0x000fe200078f18ff */
[----:B------:R-:W-:Y:S01]  /*da00*/  HADD2.F32 R55, -RZ, R55.H0_H0 ;  /* 0x20000037ff377230 */ /* 0x000fe20000004100 */
[----:B------:R-:W-:-:S02]  /*da10*/  LOP3.LUT R3, R197, 0x38, R0, 0xf8, !PT ;  /* 0x00000038c5037812 */ /* 0x000fc400078ef800 */
[----:B------:R-:W-:Y:S02]  /*da20*/  SHF.L.U32 R54, R54, 0xa, RZ ;  /* 0x0000000a36367819 */ /* 0x000fe400000006ff */
[----:B------:R-:W-:Y:S02]  /*da30*/  LOP3.LUT R3, R3, R226, RZ, 0x3c, !PT ;  /* 0x000000e203037212 */ /* 0x000fe400078e3cff */
[----:B------:R-:W-:Y:S02]  /*da40*/  LOP3.LUT R54, R54, 0x7fffe000, RZ, 0xc0, !PT ;  /* 0x7fffe00036367812 */ /* 0x000fe400078ec0ff */
[--C-:B------:R-:W-:Y:S02]  /*da50*/  SHF.R.U64 R37, R14, 0x10, R15.reuse ;  /* 0x000000100e257819 */ /* 0x100fe4000000120f */
[----:B------:R-:W-:Y:S02]  /*da60*/  IADD3 R3, R3, R54, R200 ;  /* 0x0000003603037210 */ /* 0x000fe40007ffe0c8 */
[----:B------:R-:W-:Y:S01]  /*da70*/  SHF.R.U32.HI R34, RZ, 0x10, R15 ;  /* 0x00000010ff227819 */ /* 0x000fe2000001160f */
[--C-:B------:R-:W-:Y:S01]  /*da80*/  HADD2.F32 R15, -RZ, R61.reuse.H1_H1 ;  /* 0x3000003dff0f7230 */ /* 0x100fe20000004100 */
[----:B------:R-:W-:Y:S01]  /*da90*/  SHF.R.U32.HI R28, RZ, 0x10, R13 ;  /* 0x00000010ff1c7819 */ /* 0x000fe2000001160d */
[----:B------:R-:W-:Y:S01]  /*daa0*/  IMAD R3, R3, 0x2, R2 ;  /* 0x0000000203037824 */ /* 0x000fe200078e0202 */
[----:B------:R-:W-:Y:S01]  /*dab0*/  SHF.R.U64 R36, R8, 0x10, R9 ;  /* 0x0000001008247819 */ /* 0x000fe20000001209 */
[----:B------:R-:W-:Y:S01]  /*dac0*/  HADD2.F32 R61, -RZ, R61.H0_H0 ;  /* 0x2000003dff3d7230 */ /* 0x000fe20000004100 */
[----:B------:R-:W-:-:S02]  /*dad0*/  SHF.R.U64 R35, R10, 0x10, R11 ;  /* 0x000000100a237819 */ /* 0x000fc4000000120b */
[----:B------:R-:W2:Y:S01]  /*dae0*/  LDS.128 R24, [R3+0x10400] ;  /* 0x0104000003187984 */ /* 0x000ea20000000c00 */
[----:B------:R-:W-:Y:S01]  /*daf0*/  SHF.R.U32.HI R33, RZ, 0x10, R11 ;  /* 0x00000010ff217819 */ /* 0x000fe2000001160b */
[--C-:B-1----:R-:W-:Y:S02]  /*db00*/  HADD2.F32 R8, -RZ, R5.reuse.H0_H0 ;  /* 0x20000005ff087230 */ /* 0x102fe40000004100 */
[----:B------:R-:W-:Y:S02]  /*db10*/  HADD2.F32 R5, -RZ, R5.H1_H1 ;  /* 0x30000005ff057230 */ /* 0x000fe40000004100 */
[----:B------:R-:W-:Y:S02]  /*db20*/  HADD2.F32 R0, -RZ, R4.H0_H0 ;  /* 0x20000004ff007230 */ /* 0x000fe40000004100 */
[----:B------:R-:W-:Y:S02]  /*db30*/  HADD2.F32 R9, -RZ, R6.H0_H0 ;  /* 0x20000006ff097230 */ /* 0x000fe40000004100 */
[----:B------:R-:W-:-:S02]  /*db40*/  HADD2.F32 R10, -RZ, R7.H0_H0 ;  /* 0x20000007ff0a7230 */ /* 0x000fc40000004100 */
[----:B------:R-:W-:Y:S02]  /*db50*/  HADD2.F32 R7, -RZ, R7.H1_H1 ;  /* 0x30000007ff077230 */ /* 0x000fe40000004100 */
[----:B------:R-:W-:Y:S02]  /*db60*/  HADD2.F32 R4, -RZ, R4.H1_H1 ;  /* 0x30000004ff047230 */ /* 0x000fe40000004100 */
[----:B------:R-:W-:Y:S02]  /*db70*/  HADD2.F32 R6, -RZ, R6.H1_H1 ;  /* 0x30000006ff067230 */ /* 0x000fe40000004100 */
[--C-:B--2---:R-:W-:Y:S02]  /*db80*/  HADD2.F32 R12, -RZ, R25.reuse.H0_H0 ;  /* 0x20000019ff0c7230 */ /* 0x104fe40000004100 */
[----:B------:R-:W-:Y:S02]  /*db90*/  HADD2.F32 R25, -RZ, R25.H1_H1 ;  /* 0x30000019ff197230 */ /* 0x000fe40000004100 */
[----:B------:R-:W-:-:S02]  /*dba0*/  HADD2.F32 R11, -RZ, R24.H0_H0 ;  /* 0x20000018ff0b7230 */ /* 0x000fc40000004100 */
[C---:B0-----:R-:W-:Y:S01]  /*dbb0*/  FMUL.FTZ R29, R12.reuse, R21 ;  /* 0x000000150c1d7220 */ /* 0x041fe20000410000 */
[-C--:B------:R-:W-:Y:S01]  /*dbc0*/  FMUL.FTZ R31, R12, R15.reuse ;  /* 0x0000000f0c1f7220 */ /* 0x080fe20000410000 */
[----:B------:R-:W-:Y:S02]  /*dbd0*/  HADD2.F32 R12, -RZ, R28.H0_H0 ;  /* 0x2000001cff0c7230 */ /* 0x000fe40000004100 */
[C---:B------:R-:W-:Y:S01]  /*dbe0*/  FMUL.FTZ R28, R25.reuse, R20 ;  /* 0x00000014191c7220 */ /* 0x040fe20000410000 */
[C---:B------:R-:W-:Y:S01]  /*dbf0*/  FFMA.FTZ R29, R8.reuse, R15, -R29 ;  /* 0x0000000f081d7223 */ /* 0x040fe2000001081d */
[----:B------:R-:W-:Y:S01]  /*dc00*/  FFMA.FTZ R31, R8, R21, R31 ;  /* 0x00000015081f7223 */ /* 0x000fe2000001001f */
[----:B------:R-:W-:Y:S02]  /*dc10*/  HADD2.F32 R13, -RZ, R26.H0_H0 ;  /* 0x2000001aff0d7230 */ /* 0x000fe40000004100 */
        /* <DEDUP_REMOVED lines=8> */
[----:B------:R-:W-:Y:S02]  /*dca0*/  HADD2.F32 R14, -RZ, R27.H0_H0 ;  /* 0x2000001bff0e7230 */ /* 0x000fe40000004100 */
        /* <DEDUP_REMOVED lines=42> */
.L_x_8505:
[----:B------:R-:W-:Y:S05]  /*df50*/  BSYNC B0 ;  /* 0x0000000000007941 */ /* 0x000fea0003800000 */
.L_x_8477:
        /* <DEDUP_REMOVED lines=8> */
.L_x_8475:
[----:B------:R-:W-:-:S13]  /*dfe0*/  ISETP.NE.AND P0, PT, R191, 0x3, PT ;  /* 0x00000003bf00780c */ /* 0x000fda0003f05270 */
[----:B------:R-:W-:Y:S05]  /*dff0*/  @!P0 BRA `(.L_x_8522) ;  /* 0x0000000000048947 */ /* 0x000fea0003800000 */
[----:B------:R-:W-:Y:S01]  /*e000*/  BPT.TRAP 0x1 ;  /* 0x000000040000795c */ /* 0x000fe20000300000 */
.L_x_8522:
[----:B-1----:R-:W-:Y:S01]  /*e010*/  IMAD R8, R22, 0x8, R2 ;  /* 0x0000000816087824 */ /* 0x002fe200078e0202 */
[----:B--2---:R-:W-:-:S04]  /*e020*/  SHF.L.U32 R3, R186, 0x1f, RZ ;  /* 0x0000001fba037819 */ /* 0x004fc800000006ff */
[----:B------:R1:W2:Y:S01]  /*e030*/  SYNCS.PHASECHK.TRANS64.TRYWAIT P2, [R8+URZ+0x28830], R3 ;  /* 0x02883003080075a7 */ /* 0x0002a2000804017f */
[----:B------:R-:W-:Y:S05]  /*e040*/  @!P0 BRA `(.L_x_8523) ;  /* 0x0000000000048947 */ /* 0x000fea0003800000 */
[----:B------:R-:W-:Y:S01]  /*e050*/  BPT.TRAP 0x1 ;  /* 0x000000040000795c */ /* 0x000fe20000300000 */
.L_x_8523:
[----:B------:R-:W0:Y:S02]  /*e060*/  S2R R0, SR_TID.X ;  /* 0x0000000000007919 */ /* 0x000e240000002100 */
[----:B0-----:R-:W-:-:S04]  /*e070*/  LOP3.LUT R0, R0, 0x7f, RZ, 0xc0, !PT ;  /* 0x0000007f00007812 */ /* 0x001fc800078ec0ff */
[----:B------:R-:W-:Y:S01]  /*e080*/  ISETP.NE.AND P1, PT, R0, RZ, PT ;  /* 0x000000ff0000720c */ /* 0x000fe20003f25270 */
[----:B--2---:R-:W-:-:S12]  /*e090*/  @P2 BRA `(.L_x_8524) ;  /* 0x0000000000082947 */ /* 0x004fd80003800000 */
[----:B------:R-:W0:Y:S02]  /*e0a0*/  SYNCS.PHASECHK.TRANS64.TRYWAIT P2, [R8+URZ+0x28830], R3 ;  /* 0x02883003080075a7 */ /* 0x000e24000804017f */
[----:B0-----:R-:W-:Y:S05]  /*e0b0*/  @!P2 BRA `(.L_x_8525) ;  /* 0x000001980018a947 */ /* 0x001fea0003800000 */
.L_x_8524:
[----:B------:R-:W-:Y:S05]  /*e0c0*/  WARPSYNC.ALL ;  /* 0x0000000000007948 */ /* 0x000fea0003800000 */
[----:B------:R-:W-:Y:S01]  /*e0d0*/  VIADD R0, R2, 0x18400 ;  /* 0x0001840002007836 */ /* 0x000fe20000000000 */
[----:B------:R-:W-:Y:S01]  /*e0e0*/  R2UR UR44, R42 ;  /* 0x000000002a2c72ca */ /* 0x000fe200000e0000 */
[----:B---34-:R-:W-:Y:S01]  /*e0f0*/  IMAD.MOV.U32 R7, RZ, RZ, 0x40000040 ;  /* 0x40000040ff077424 */ /* 0x018fe200078e00ff */
[----:B------:R-:W-:Y:S01]  /*e100*/  WARPGROUP.ARRIVE ;  /* 0x00000000000079c5 */ /* 0x000fe20000000000 */
[----:B------:R-:W-:Y:S01]  /*e110*/  UMOV UR45, 0x40000040 ;  /* 0x40000040002d7882 */ /* 0x000fe20000000000 */
[----:B------:R-:W-:Y:S01]  /*e120*/  SHF.R.U32.HI R0, RZ, 0x4, R0 ;  /* 0x00000004ff007819 */ /* 0x000fe20000011600 */
[----:B------:R-:W-:Y:S01]  /*e130*/  UMOV UR9, 0x40000040 ;  /* 0x4000004000097882 */ /* 0x000fe20000000000 */
[----:B------:R-:W-:Y:S01]  /*e140*/  R2UR UR47, R7 ;  /* 0x00000000072f72ca */ /* 0x000fe200000e0000 */
[----:B------:R-:W-:Y:S01]  /*e150*/  UMOV UR13, 0x40000040 ;  /* 0x40000040000d7882 */ /* 0x000fe20000000000 */
[----:B------:R-:W-:Y:S01]  /*e160*/  LOP3.LUT R0, R0, 0x3fff, RZ, 0xc0, !PT ;  /* 0x00003fff00007812 */ /* 0x000fe200078ec0ff */
[----:B------:R-:W-:Y:S01]  /*e170*/  UMOV UR17, 0x40000040 ;  /* 0x4000004000117882 */ /* 0x000fe20000000000 */
[----:B------:R-:W-:Y:S01]  /*e180*/  MOV R11, 0x40000040 ;  /* 0x40000040000b7802 */ /* 0x000fe20000000f00 */
[----:B------:R-:W-:Y:S01]  /*e190*/  UMOV UR21, 0x40000040 ;  /* 0x4000004000157882 */ /* 0x000fe20000000000 */
[----:B------:R-:W-:Y:S01]  /*e1a0*/  LOP3.LUT R5, R0, 0x10000, RZ, 0xfc, !PT ;  /* 0x0001000000057812 */ /* 0x000fe200078efcff */
[----:B------:R-:W-:Y:S01]  /*e1b0*/  ULOP3.LUT UR44, UR44, 0x10000, URZ, 0xfc, !UPT ;  /* 0x000100002c2c7892 */ /* 0x000fe2000f8efc3f */
[----:B------:R-:W-:Y:S01]  /*e1c0*/  R2UR UR11, R11 ;  /* 0x000000000b0b72ca */ /* 0x000fe200000e0000 */
[----:B------:R-:W-:Y:S01]  /*e1d0*/  IMAD.MOV.U32 R11, RZ, RZ, 0x40000040 ;  /* 0x40000040ff0b7424 */ /* 0x000fe200078e00ff */
[----:B------:R-:W-:Y:S01]  /*e1e0*/  UMOV UR25, 0x40000040 ;  /* 0x4000004000197882 */ /* 0x000fe20000000000 */
[----:B------:R-:W-:Y:S01]  /*e1f0*/  IMAD R6, R22, 0x800, R5 ;  /* 0x0000080016067824 */ /* 0x000fe200078e0205 */
[----:B------:R-:W-:Y:S01]  /*e200*/  UIADD3 UR8, UR44, 0x2, URZ ;  /* 0x000000022c087890 */ /* 0x000fe2000fffe03f */
[----:B------:R-:W-:Y:S01]  /*e210*/  IMAD.MOV.U32 R7, RZ, RZ, 0x40000040 ;  /* 0x40000040ff077424 */ /* 0x000fe200078e00ff */
[----:B------:R-:W-:Y:S01]  /*e220*/  R2UR UR15, R11 ;  /* 0x000000000b0f72ca */ /* 0x000fe200000e0000 */
[C---:B------:R-:W-:Y:S01]  /*e230*/  VIADD R10, R6.reuse, 0x2 ;  /* 0x00000002060a7836 */ /* 0x040fe20000000000 */
[----:B------:R-:W-:Y:S01]  /*e240*/  R2UR UR46, R6 ;  /* 0x00000000062e72ca */ /* 0x000fe200000e0000 */
[----:B------:R-:W-:Y:S01]  /*e250*/  UIADD3 UR12, UR44, 0x4, URZ ;  /* 0x000000042c0c7890 */ /* 0x000fe2000fffe03f */
[----:B------:R-:W-:Y:S01]  /*e260*/  IMAD.MOV.U32 R11, RZ, RZ, 0x40000040 ;  /* 0x40000040ff0b7424 */ /* 0x000fe200078e00ff */
[----:B------:R-:W-:Y:S01]  /*e270*/  UIADD3 UR16, UR44, 0x6, URZ ;  /* 0x000000062c107890 */ /* 0x000fe2000fffe03f */
[----:B------:R-:W-:Y:S01]  /*e280*/  R2UR UR10, R10 ;  /* 0x000000000a0a72ca */ /* 0x000fe200000e0000 */
[----:B------:R-:W-:Y:S01]  /*e290*/  VIADD R10, R6, 0x4 ;  /* 0x00000004060a7836 */ /* 0x000fe20000000000 */
[----:B------:R-:W-:Y:S01]  /*e2a0*/  UIADD3 UR20, UR44, 0x400, URZ ;  /* 0x000004002c147890 */ /* 0x000fe2000fffe03f */
[----:B------:R-:W-:Y:S01]  /*e2b0*/  R2UR UR19, R11 ;  /* 0x000000000b1372ca */ /* 0x000fe200000e0000 */
[----:B------:R-:W-:Y:S01]  /*e2c0*/  IMAD.MOV.U32 R11, RZ, RZ, 0x40000040 ;  /* 0x40000040ff0b7424 */ /* 0x000fe200078e00ff */
[----:B------:R-:W-:Y:S01]  /*e2d0*/  UIADD3 UR24, UR44, 0x402, URZ ;  /* 0x000004022c187890 */ /* 0x000fe2000fffe03f */
[----:B------:R-:W-:Y:S01]  /*e2e0*/  R2UR UR14, R10 ;  /* 0x000000000a0e72ca */ /* 0x000fe200000e0000 */
[----:B------:R-:W-:Y:S01]  /*e2f0*/  VIADD R10, R6, 0x6 ;  /* 0x00000006060a7836 */ /* 0x000fe20000000000 */
[----:B------:R-:W-:-:S02]  /*e300*/  UIADD3 UR28, UR44, 0x404, URZ ;  /* 0x000004042c1c7890 */ /* 0x000fc4000fffe03f */
[----:B------:R-:W-:Y:S01]  /*e310*/  HGMMA.64x128x16.F32 R24, gdesc[UR44], RZ, !UPT, gsb0 ;  /* 0x01e000002c1879f0 */ /* 0x000fe2000c0008ff */
[----:B------:R-:W-:Y:S01]  /*e320*/  R2UR UR23, R11 ;  /* 0x000000000b1772ca */ /* 0x000fe200000e0000 */
[----:B------:R-:W-:Y:S01]  /*e330*/  IMAD.MOV.U32 R11, RZ, RZ, 0x40000040 ;  /* 0x40000040ff0b7424 */ /* 0x000fe200078e00ff */
[----:B------:R-:W-:Y:S01]  /*e340*/  R2UR UR18, R10 ;  /* 0x000000000a1272ca */ /* 0x000fe200000e0000 */
[----:B------:R-:W-:Y:S01]  /*e350*/  VIADD R10, R6, 0x400 ;  /* 0x00000400060a7836 */ /* 0x000fe20000000000 */
[----:B------:R-:W-:Y:S01]  /*e360*/  UMOV UR29, 0x40000040 ;  /* 0x40000040001d7882 */ /* 0x000fe20000000000 */
[----:B------:R-:W-:Y:S01]  /*e370*/  R2UR UR35, R7 ;  /* 0x00000000072372ca */ /* 0x000fe200000e0000 */
[----:B------:R-:W-:Y:S01]  /*e380*/  UIADD3 UR32, UR44, 0x406, URZ ;  /* 0x000004062c207890 */ /* 0x000fe2000fffe03f */
[----:B------:R-:W-:Y:S01]  /*e390*/  R2UR UR27, R11 ;  /* 0x000000000b1b72ca */ /* 0x000fe200000e0000 */
[----:B------:R-:W-:Y:S01]  /*e3a0*/  IMAD.MOV.U32 R11, RZ, RZ, 0x40000040 ;  /* 0x40000040ff0b7424 */ /* 0x000fe200078e00ff */
[----:B------:R-:W-:Y:S01]  /*e3b0*/  R2UR UR22, R10 ;  /* 0x000000000a1672ca */ /* 0x000fe200000e0000 */
[----:B------:R-:W-:Y:S01]  /*e3c0*/  UMOV UR33, 0x40000040 ;  /* 0x4000004000217882 */ /* 0x000fe20000000000 */
[----:B------:R-:W-:Y:S01]  /*e3d0*/  IADD3 R10, R6, 0x402, RZ ;  /* 0x00000402060a7810 */ /* 0x000fe20007ffe0ff */
[----:B------:R-:W-:Y:S01]  /*e3e0*/  ULDC UR4, c[0x0][0x9d8] ;  /* 0x0002760000047ab9 */ /* 0x000fe20000000800 */
[----:B------:R-:W-:Y:S01]  /*e3f0*/  R2UR UR31, R11 ;  /* 0x000000000b1f72ca */ /* 0x000fe200000e0000 */
[----:B01----:R-:W-:Y:S01]  /*e400*/  @!P1 VIADD R8, R8, 0x28840 ;  /* 0x0002884008089836 */ /* 0x003fe20000000000 */
[----:B------:R-:W-:Y:S01]  /*e410*/  R2UR UR26, R10 ;  /* 0x000000000a1a72ca */ /* 0x000fe200000e0000 */
[C---:B------:R-:W-:Y:S01]  /*e420*/  VIADD R10, R6.reuse, 0x404 ;  /* 0x00000404060a7836 */ /* 0x040fe20000000000 */
[----:B------:R-:W-:Y:S01]  /*e430*/  ULDC UR50, c[0x0][0x9dc] ;  /* 0x0002770000327ab9 */ /* 0x000fe20000000800 */
[----:B------:R-:W-:Y:S01]  /*e440*/  VIADD R6, R6, 0x406 ;  /* 0x0000040606067836 */ /* 0x000fe20000000000 */
[----:B------:R-:W-:Y:S01]  /*e450*/  @!P1 PRMT R8, RZ, 0x654, R8 ;  /* 0x00000654ff089816 */ /* 0x000fe20000000008 */
[----:B------:R-:W-:Y:S01]  /*e460*/  ULOP3.LUT UR50, URZ, UR50, URZ, 0x33, !UPT ;  /* 0x000000323f327292 */ /* 0x000fe2000f8e333f */
[----:B------:R-:W-:-:S02]  /*e470*/  R2UR UR30, R10 ;  /* 0x000000000a1e72ca */ /* 0x000fc400000e0000 */
[----:B------:R-:W-:Y:S02]  /*e480*/  R2UR UR34, R6 ;  /* 0x00000000062272ca */ /* 0x000fe400000e0000 */
[----:B------:R-:W0:Y:S02]  /*e490*/  LDC R6, c[0x0][0x448] ;  /* 0x00011200ff067b82 */ /* 0x000e240000000800 */
[----:B0-----:R-:W-:Y:S01]  /*e4a0*/  ISETP.NE.AND P2, PT, R6, 0x1, PT ;  /* 0x000000010600780c */ /* 0x001fe20003f45270 */
[----:B------:R-:W-:-:S12]  /*e4b0*/  IMAD.IADD R6, R195, 0x1, R193 ;  /* 0x00000001c3067824 */ /* 0x000fd800078e02c1 */
[----:B------:R-:W0:Y:S02]  /*e4c0*/  @P2 LDC R7, c[0x0][0x44c] ;  /* 0x00011300ff072b82 */ /* 0x000e240000000800 */
[----:B0-----:R-:W-:Y:S01]  /*e4d0*/  @P2 IMAD.HI.U32 R7, R6, R7, RZ ;  /* 0x0000000706072227 */ /* 0x001fe200078e00ff */
[----:B------:R-:W-:Y:S02]  /*e4e0*/  WARPGROUP.DEPBAR.LE gsb0, 0x0 ;  /* 0x00008000000079c5 */ /* 0x000fe40000010000 */
[----:B------:R-:W-:-:S06]  /*e4f0*/  WARPGROUP.ARRIVE ;  /* 0x00000000000079c5 */ /* 0x000fcc0000000000 */
        /* <DEDUP_REMOVED lines=22> */
[----:B------:R-:W0:Y:S01]  /*e660*/  @P2 LDC R42, c[0x0][0x450] ;  /* 0x00011400ff2a2b82 */ /* 0x000e220000000800 */
[----:B------:R-:W-:Y:S01]  /*e670*/  MOV R49, R6 ;  /* 0x0000000600317202 */ /* 0x000fe20000000f00 */
        /* <DEDUP_REMOVED lines=22> */
[----:B0-----:R-:W-:Y:S01]  /*e7e0*/  @P2 SHF.R.U32.HI R49, RZ, R42, R7 ;  /* 0x0000002aff312219 */ /* 0x001fe20000011607 */
[----:B------:R-:W-:Y:S01]  /*e7f0*/  IMAD.MOV.U32 R42, RZ, RZ, -0x80 ;  /* 0xffffff80ff2a7424 */ /* 0x000fe200078e00ff */
[----:B------:R-:W0:Y:S01]  /*e800*/  LDC.64 R6, c[0x0][0x9e0] ;  /* 0x00027800ff067b82 */ /* 0x000e220000000a00 */
[----:B------:R-:W-:Y:S01]  /*e810*/  FMUL.FTZ R29, R29, UR4 ;  /* 0x000000041d1d7c20 */ /* 0x000fe20008410000 */
[----:B------:R-:W-:Y:S01]  /*e820*/  FMUL.FTZ R32, R32, UR4 ;  /* 0x0000000420207c20 */ /* 0x000fe20008410000 */
[----:B------:R-:W1:Y:S01]  /*e830*/  SHFL.IDX PT, R48, R49, RZ, 0x1c1f ;  /* 0x001c1fff31307589 */ /* 0x000e6200000e0000 */
[----:B------:R-:W-:-:S02]  /*e840*/  IMAD R55, R129, R42, 0x80 ;  /* 0x0000008081377424 */ /* 0x000fc400078e022a */
        /* <DEDUP_REMOVED lines=39> */
[----:B0-----:R-:W-:Y:S01]  /*eac0*/  ISETP.GE.AND P3, PT, R7, 0x1, PT ;  /* 0x000000010700780c */ /* 0x001fe20003f66270 */
[----:B------:R-:W0:Y:S01]  /*ead0*/  MUFU.TANH R4, R4 ;  /* 0x0000000400047308 */ /* 0x000e220000002400 */
[----:B------:R2:W-:Y:S01]  /*eae0*/  @!P1 SYNCS.ARRIVE.TRANS64.RED.A1T0 RZ, [R8+URZ], RZ ;  /* 0x000000ff08ff99a7 */ /* 0x0005e2000810043f */
[----:B------:R-:W-:Y:S01]  /*eaf0*/  FMUL.FTZ R68, R68, UR4 ;  /* 0x0000000444447c20 */ /* 0x000fe20008410000 */
[----:B------:R-:W-:-:S05]  /*eb00*/  IADD3 R45, -R187, R44, R188 ;  /* 0x0000002cbb2d7210 */ /* 0x000fca0007ffe1bc */
[----:B------:R-:W3:Y:S01]  /*eb10*/  MUFU.TANH R9, R9 ;  /* 0x0000000900097308 */ /* 0x000ee20000002400 */
[----:B--2---:R-:W-:Y:S02]  /*eb20*/  IMAD.IADD R8, R188, 0x1, R55 ;  /* 0x00000001bc087824 */ /* 0x004fe400078e0237 */
[----:B------:R-:W-:Y:S02]  /*eb30*/  VIADD R59, R45, UR50 ;  /* 0x000000322d3b7c36 */ /* 0x000fe40008000000 */
[----:B------:R-:W-:Y:S02]  /*eb40*/  IMAD R106, R189, -0x2, R8 ;  /* 0xfffffffebd6a7824 */ /* 0x000fe400078e0208 */
[----:B------:R-:W-:Y:S01]  /*eb50*/  IMAD.IADD R57, R45, 0x1, R6 ;  /* 0x000000012d397824 */ /* 0x000fe200078e0206 */
[----:B------:R-:W2:Y:S01]  /*eb60*/  MUFU.TANH R0, R0 ;  /* 0x0000000000007308 */ /* 0x000ea20000002400 */
[----:B-1----:R-:W-:-:S03]  /*eb70*/  IADD3 R51, R59, R48, RZ ;  /* 0x000000303b337210 */ /* 0x002fc60007ffe0ff */
[----:B------:R-:W-:-:S04]  /*eb80*/  VIADDMNMX R8, R48, R57, R106, PT ;  /* 0x0000003930087246 */ /* 0x000fc8000380016a */
[----:B------:R-:W1:Y:S08]  /*eb90*/  MUFU.TANH R3, R3 ;  /* 0x0000000300037308 */ /* 0x000e700000002400 */
        /* <DEDUP_REMOVED lines=60> */
[----:B---3--:R-:W-:Y:S01]  /*ef60*/  LEA R68, R129, 0xffffff80, 0x7 ;  /* 0xffffff8081447811 */ /* 0x008fe200078e38ff */
[----:B-12-4-:R-:W-:Y:S06]  /*ef70*/  @!P3 BRA `(.L_x_8526) ;  /* 0x000000000050b947 */ /* 0x016fec0003800000 */
        /* <DEDUP_REMOVED lines=11> */
.L_x_8528:
[----:B------:R-:W-:-:S13]  /*f030*/  ISETP.NE.AND P4, PT, R7, 0x1, PT ;  /* 0x000000010700780c */ /* 0x000fda0003f85270 */
[----:B------:R-:W1:Y:S02]  /*f040*/  @P4 LDC.64 R44, c[0x0][0x9e8] ;  /* 0x00027a00ff2c4b82 */ /* 0x000e640000000a00 */
[----:B-1----:R-:W-:-:S05]  /*f050*/  @P4 IMAD.HI.U32 R44, R48, R44, RZ ;  /* 0x0000002c302c4227 */ /* 0x002fca00078e00ff */
[----:B------:R-:W-:-:S07]  /*f060*/  @P4 SHF.R.U32.HI R48, RZ, R45, R44 ;  /* 0x0000002dff304219 */ /* 0x000fce000001162c */
.L_x_8529:
[----:B------:R-:W-:Y:S05]  /*f070*/  BSYNC B0 ;  /* 0x0000000000007941 */ /* 0x000fea0003800000 */
.L_x_8527:
[----:B------:R-:W-:-:S04]  /*f080*/  IMAD R48, R48, R7, -R68 ;  /* 0x0000000730307224 */ /* 0x000fc800078e0a44 */
[----:B------:R-:W-:-:S05]  /*f090*/  IMAD R48, R189, -0x2, R48 ;  /* 0xfffffffebd307824 */ /* 0x000fca00078e0230 */
[----:B------:R-:W-:Y:S02]  /*f0a0*/  VIMNMX R51, R51, R48, !PT ;  /* 0x0000003033337248 */ /* 0x000fe40007fe0100 */
[----:B------:R-:W-:-:S07]  /*f0b0*/  VIADDMNMX R8, R48, R7, R8, PT ;  /* 0x0000000730087246 */ /* 0x000fce0003800108 */
.L_x_8526:
[C---:B------:R-:W-:Y:S02]  /*f0c0*/  ISETP.GE.AND P4, PT, R55.reuse, 0x2, PT ;  /* 0x000000023700780c */ /* 0x040fe40003f86270 */
[----:B------:R-:W-:Y:S02]  /*f0d0*/  ISETP.GE.AND P6, PT, R55, 0x9, PT ;  /* 0x000000093700780c */ /* 0x000fe40003fc6270 */
[----:B------:R-:W-:Y:S02]  /*f0e0*/  ISETP.GT.AND P5, PT, R51, 0x1, !P4 ;  /* 0x000000013300780c */ /* 0x000fe400067a4270 */
[----:B------:R-:W-:Y:S02]  /*f0f0*/  P2R R53, PR, RZ, 0x40 ;  /* 0x00000040ff357803 */ /* 0x000fe40000000000 */
[----:B------:R-:W-:-:S04]  /*f100*/  ISETP.LT.OR P5, PT, R8, 0x2, P5 ;  /* 0x000000020800780c */ /* 0x000fc80002fa1670 */
        /* <DEDUP_REMOVED lines=10> */
[----:B0-----:R-:W-:Y:S02]  /*f1b0*/  FSEL R132, R29, -INF , !P5 ;  /* 0xff8000001d847808 */ /* 0x001fe40006800000 */
[----:B------:R-:W-:-:S02]  /*f1c0*/  ISETP.GT.AND P5, PT, R51, 0x10, !P6 ;  /* 0x000000103300780c */ /* 0x000fc400077a4270 */
[----:B------:R-:W-:Y:S02]  /*f1d0*/  ISETP.GE.AND P6, PT, R55, 0x12, PT ;  /* 0x000000123700780c */ /* 0x000fe40003fc6270 */
[----:B------:R-:W-:Y:S02]  /*f1e0*/  ISETP.LT.OR P5, PT, R8, 0x11, P5 ;  /* 0x000000110800780c */ /* 0x000fe40002fa1670 */
[----:B------:R-:W-:Y:S02]  /*f1f0*/  P2R R65, PR, RZ, 0x40 ;  /* 0x00000040ff417803 */ /* 0x000fe40000000000 */
[----:B------:R-:W-:Y:S02]  /*f200*/  FSEL R130, R32, -INF , !P5 ;  /* 0xff80000020827808 */ /* 0x000fe40006800000 */
[----:B------:R-:W-:Y:S02]  /*f210*/  ISETP.GT.AND P5, PT, R51, 0x11, !P6 ;  /* 0x000000113300780c */ /* 0x000fe400077a4270 */
[----:B------:R-:W-:-:S02]  /*f220*/  ISETP.GE.AND P6, PT, R55, 0x19, PT ;  /* 0x000000193700780c */ /* 0x000fc40003fc6270 */
[C---:B------:R-:W-:Y:S02]  /*f230*/  ISETP.LT.OR P5, PT, R8.reuse, 0x12, P5 ;  /* 0x000000120800780c */ /* 0x040fe40002fa1670 */
        /* <DEDUP_REMOVED lines=135> */
[----:B0-----:R-:W-:Y:S01]  /*fab0*/  VIADDMNMX R106, R8, R57, R106, PT ;  /* 0x00000039086a7246 */ /* 0x001fe2000380016a */
[----:B------:R-:W-:Y:S01]  /*fac0*/  IMAD.IADD R29, R59, 0x1, R8 ;  /* 0x000000013b1d7824 */ /* 0x000fe200078e0208 */
[----:B------:R-:W-:Y:S06]  /*fad0*/  @!P3 BRA `(.L_x_8530) ;  /* 0x000000000050b947 */ /* 0x000fec0003800000 */
        /* <DEDUP_REMOVED lines=11> */
.L_x_8532:
[----:B------:R-:W-:-:S13]  /*fb90*/  ISETP.NE.AND P6, PT, R7, 0x1, PT ;  /* 0x000000010700780c */ /* 0x000fda0003fc5270 */
[----:B------:R-:W0:Y:S02]  /*fba0*/  @P6 LDC.64 R8, c[0x0][0x9e8] ;  /* 0x00027a00ff086b82 */ /* 0x000e240000000a00 */
[----:B0-----:R-:W-:-:S05]  /*fbb0*/  @P6 IMAD.HI.U32 R8, R37, R8, RZ ;  /* 0x0000000825086227 */ /* 0x001fca00078e00ff */
[----:B------:R-:W-:-:S07]  /*fbc0*/  @P6 SHF.R.U32.HI R37, RZ, R9, R8 ;  /* 0x00000009ff256219 */ /* 0x000fce0000011608 */
.L_x_8533:
[----:B------:R-:W-:Y:S05]  /*fbd0*/  BSYNC B0 ;  /* 0x0000000000007941 */ /* 0x000fea0003800000 */
.L_x_8531:
[----:B------:R-:W-:-:S04]  /*fbe0*/  IMAD R8, R37, R7, -R68 ;  /* 0x0000000725087224 */ /* 0x000fc800078e0a44 */
[----:B------:R-:W-:-:S05]  /*fbf0*/  IMAD R8, R189, -0x2, R8 ;  /* 0xfffffffebd087824 */ /* 0x000fca00078e0208 */
[----:B------:R-:W-:Y:S02]  /*fc00*/  VIMNMX R29, R29, R8, !PT ;  /* 0x000000081d1d7248 */ /* 0x000fe40007fe0100 */
[----:B------:R-:W-:-:S07]  /*fc10*/  VIADDMNMX R106, R8, R7, R106, PT ;  /* 0x00000007086a7246 */ /* 0x000fce000380016a */
.L_x_8530:
[----:B------:R-:W-:Y:S01]  /*fc20*/  ISETP.GT.AND P4, PT, R29, 0x1, !P4 ;  /* 0x000000011d00780c */ /* 0x000fe20006784270 */
[----:B------:R-:W-:Y:S01]  /*fc30*/  ULDC UR4, c[0x0][0x988] ;  /* 0x0002620000047ab9 */ /* 0x000fe20000000800 */
[----:B------:R-:W-:Y:S01]  /*fc40*/  ISETP.NE.AND P6, PT, R69, RZ, PT ;  /* 0x000000ff4500720c */ /* 0x000fe20003fc5270 */
[----:B------:R-:W-:Y:S01]  /*fc50*/  IMAD.U32 R59, RZ, RZ, UR4 ;  /* 0x00000004ff3b7e24 */ /* 0x000fe2000f8e00ff */
[----:B------:R-:W-:Y:S02]  /*fc60*/  ISETP.LT.OR P4, PT, R106, 0x2, P4 ;  /* 0x000000026a00780c */ /* 0x000fe40002781670 */
[----:B------:R-:W-:Y:S02]  /*fc70*/  ISETP.GT.AND P5, PT, R29, 0x78, !P5 ;  /* 0x000000781d00780c */ /* 0x000fe40006fa4270 */
[----:B------:R-:W-:Y:S02]  /*fc80*/  FSEL R86, R3, -INF , !P4 ;  /* 0xff80000003567808 */ /* 0x000fe40006000000 */
[----:B------:R-:W-:-:S02]  /*fc90*/  ISETP.NE.AND P4, PT, R53, RZ, PT ;  /* 0x000000ff3500720c */ /* 0x000fc40003f85270 */
[----:B------:R-:W-:Y:S01]  /*fca0*/  FMNMX.FTZ R3, R33, R136, !PT ;  /* 0x0000008821037209 */ /* 0x000fe20007810000 */
[----:B------:R-:W0:Y:S01]  /*fcb0*/  @P2 LDC R53, c[0x0][0x450] ;  /* 0x00011400ff352b82 */ /* 0x000e220000000800 */
        /* <DEDUP_REMOVED lines=34> */
[----:B------:R-:W-:-:S02]  /*fee0*/  ISETP.NE.AND P6, PT, R78, RZ, PT ;  /* 0x000000ff4e00720c */ /* 0x000fc40003fc5270 */
        /* <DEDUP_REMOVED lines=38> */
[----:B------:R-:W-:Y:S01]  /*10150*/  ISETP.NE.AND P4, PT, R79, RZ, PT ;  /* 0x000000ff4f00720c */ /* 0x000fe20003f85270 */
[----:B------:R-:W1:Y:S01]  /*10160*/  SHFL.BFLY PT, R10, R3, 0x2, 0x1f ;  /* 0x0c401f00030a7f89 */ /* 0x000e6200000e0000 */
[----:B------:R-:W-:Y:S02]  /*10170*/  ISETP.LT.OR P5, PT, R106, 0x79, P5 ;  /* 0x000000796a00780c */ /* 0x000fe40002fa1670 */
[----:B------:R-:W-:Y:S02]  /*10180*/  ISETP.GT.AND P4, PT, R29, 0x31, !P4 ;  /* 0x000000311d00780c */ /* 0x000fe40006784270 */
[----:B------:R-:W-:-:S02]  /*10190*/  FSEL R42, R42, -INF , !P5 ;  /* 0xff8000002a2a7808 */ /* 0x000fc40006800000 */
[----:B------:R-:W-:-:S04]  /*101a0*/  ISETP.LT.OR P4, PT, R106, 0x32, P4 ;  /* 0x000000326a00780c */ /* 0x000fc80002781670 */
[----:B------:R-:W-:Y:S02]  /*101b0*/  FSEL R74, R27, -INF , !P4 ;  /* 0xff8000001b4a7808 */ /* 0x000fe40006000000 */
[----:B------:R-:W-:-:S04]  /*101c0*/  ISETP.NE.AND P4, PT, R83, RZ, PT ;  /* 0x000000ff5300720c */ /* 0x000fc80003f85270 */
[----:B------:R-:W-:-:S04]  /*101d0*/  ISETP.GT.AND P4, PT, R29, 0x38, !P4 ;  /* 0x000000381d00780c */ /* 0x000fc80006784270 */
[----:B------:R-:W-:Y:S02]  /*101e0*/  ISETP.LT.OR P4, PT, R106, 0x39, P4 ;  /* 0x000000396a00780c */ /* 0x000fe40002781670 */
[----:B-1----:R-:W-:Y:S02]  /*101f0*/  FMNMX.FTZ R10, R3, R10, !PT ;  /* 0x0000000a030a7209 */ /* 0x002fe40007810000 */
[----:B------:R-:W-:Y:S02]  /*10200*/  FSEL R30, R30, -INF , !P4 ;  /* 0xff8000001e1e7808 */ /* 0x000fe40006000000 */
[----:B------:R-:W-:Y:S01]  /*10210*/  ISETP.NE.AND P4, PT, R87, RZ, PT ;  /* 0x000000ff5700720c */ /* 0x000fe20003f85270 */
[----:B------:R-:W1:Y:S03]  /*10220*/  SHFL.BFLY PT, R11, R10, 0x1, 0x1f ;  /* 0x0c201f000a0b7f89 */ /* 0x000e6600000e0000 */
[----:B------:R-:W-:-:S04]  /*10230*/  ISETP.GT.AND P4, PT, R29, 0x39, !P4 ;  /* 0x000000391d00780c */ /* 0x000fc80006784270 */
        /* <DEDUP_REMOVED lines=8> */
[----:B------:R-:W-:-:S03]  /*102c0*/  FMUL.FTZ R9, R11, R59 ;  /* 0x0000003b0b097220 */ /* 0x000fc60000410000 */
        /* <DEDUP_REMOVED lines=58> */
[-CC-:B------:R-:W-:Y:S01]  /*10670*/  FFMA.FTZ R182, R134, R59.reuse, -R49.reuse ;  /* 0x0000003b86b67223 */ /* 0x180fe20000010831 */
[-CC-:B------:R-:W-:Y:S01]  /*10680*/  FFMA.FTZ R9, R132, R59.reuse, -R49.reuse ;  /* 0x0000003b84097223 */ /* 0x180fe20000010831 */
[----:B------:R-:W-:Y:S01]  /*10690*/  FSEL R47, R0, -INF , !P4 ;  /* 0xff800000002f7808 */ /* 0x000fe20006000000 */
[----:B------:R-:W-:Y:S01]  /*106a0*/  MUFU.EX2 R180, R180 ;  /* 0x000000b400b47308 */ /* 0x000fe20000000800 */
[----:B------:R-:W-:Y:S01]  /*106b0*/  ISETP.GT.AND P4, PT, R29, 0x79, !P6 ;  /* 0x000000791d00780c */ /* 0x000fe20007784270 */
[-CC-:B------:R-:W-:Y:S01]  /*106c0*/  FFMA.FTZ R154, R28, R59.reuse, -R49.reuse ;  /* 0x0000003b1c9a7223 */ /* 0x180fe20000010831 */
[----:B------:R-:W-:Y:S01]  /*106d0*/  FMNMX.FTZ R13, R47, R86, !PT ;  /* 0x000000562f0d7209 */ /* 0x000fe20007810000 */
[-CC-:B------:R-:W-:Y:S01]  /*106e0*/  FFMA.FTZ R176, R130, R59.reuse, -R49.reuse ;  /* 0x0000003b82b07223 */ /* 0x180fe20000010831 */
[----:B------:R-:W-:Y:S01]  /*106f0*/  ISETP.LT.OR P4, PT, R106, 0x7a, P4 ;  /* 0x0000007a6a00780c */ /* 0x000fe20002781670 */
[--C-:B------:R-:W-:Y:S01]  /*10700*/  FFMA.FTZ R128, R128, R59, -R49.reuse ;  /* 0x0000003b80807223 */ /* 0x100fe20000010831 */
[----:B------:R-:W-:Y:S01]  /*10710*/  FMNMX.FTZ R13, R8, R13, !PT ;  /* 0x0000000d080d7209 */ /* 0x000fe20007810000 */
[----:B------:R-:W1:Y:S01]  /*10720*/  MUFU.EX2 R3, R3 ;  /* 0x0000000300037308 */ /* 0x000e620000000800 */
[----:B------:R-:W-:Y:S01]  /*10730*/  FSEL R0, R43, -INF , !P4 ;  /* 0xff8000002b007808 */ /* 0x000fe20006000000 */
        /* <DEDUP_REMOVED lines=12> */
[--C-:B------:R-:W-:Y:S01]  /*10800*/  FFMA.FTZ R170, R92, R59, -R49.reuse ;  /* 0x0000003b5caa7223 */ /* 0x100fe20000010831 */
[----:B------:R-:W-:Y:S01]  /*10810*/  FMNMX.FTZ R15, R14, R15, !PT ;  /* 0x0000000f0e0f7209 */ /* 0x000fe20007810000 */
[----:B------:R-:W3:Y:S01]  /*10820*/  MUFU.EX2 R9, R9 ;  /* 0x0000000900097308 */ /* 0x000ee20000000800 */
        /* <DEDUP_REMOVED lines=18> */
[----:B------:R-:W-:Y:S01]  /*10950*/  FMNMX.FTZ R21, R76, R21, !PT ;  /* 0x000000154c157209 */ /* 0x000fe20007810000 */
[----:B------:R-:W0:Y:S03]  /*10960*/  @P2 LDC R44, c[0x0][0x44c] ;  /* 0x00011300ff2c2b82 */ /* 0x000e260000000800 */
[----:B------:R-:W-:-:S03]  /*10970*/  FMNMX.FTZ R25, R26, R21, !PT ;  /* 0x000000151a197209 */ /* 0x000fc60007810000 */
[----:B------:R-:W4:Y:S01]  /*10980*/  MUFU.EX2 R13, R128 ;  /* 0x00000080000d7308 */ /* 0x000f220000000800 */
[----:B------:R-:W-:-:S04]  /*10990*/  FMNMX.FTZ R25, R74, R25, !PT ;  /* 0x000000194a197209 */ /* 0x000fc80007810000 */
[----:B------:R-:W-:-:S03]  /*109a0*/  FMNMX.FTZ R25, R30, R25, !PT ;  /* 0x000000191e197209 */ /* 0x000fc60007810000 */
[----:B------:R-:W4:Y:S01]  /*109b0*/  MUFU.EX2 R178, R178 ;  /* 0x000000b200b27308 */ /* 0x000f220000000800 */
[----:B------:R-:W-:-:S04]  /*109c0*/  FMNMX.FTZ R25, R72, R25, !PT ;  /* 0x0000001948197209 */ /* 0x000fc80007810000 */
[----:B------:R-:W-:-:S03]  /*109d0*/  FMNMX.FTZ R27, R70, R25, !PT ;  /* 0x00000019461b7209 */ /* 0x000fc60007810000 */
[----:B------:R-:W4:Y:S01]  /*109e0*/  MUFU.EX2 R15, R124 ;  /* 0x0000007c000f7308 */ /* 0x000f220000000800 */
[----:B------:R-:W-:Y:S01]  /*109f0*/  FMNMX.FTZ R27, R12, R27, !PT ;  /* 0x0000001b0c1b7209 */ /* 0x000fe20007810000 */
[----:B0-----:R-:W-:-:S03]  /*10a00*/  @P2 IMAD.HI.U32 R44, R193, R44, RZ ;  /* 0x0000002cc12c2227 */ /* 0x001fc600078e00ff */
[----:B------:R-:W-:-:S03]  /*10a10*/  FMNMX.FTZ R27, R38, R27, !PT ;  /* 0x0000001b261b7209 */ /* 0x000fc60007810000 */
[----:B------:R-:W0:Y:S01]  /*10a20*/  MUFU.EX2 R172, R172 ;  /* 0x000000ac00ac7308 */ /* 0x000e220000000800 */
        /* <DEDUP_REMOVED lines=18> */
[----:B------:R-:W-:Y:S01]  /*10b50*/  FMNMX.FTZ R10, R0, R33, !PT ;  /* 0x00000021000a7209 */ /* 0x000fe20007810000 */
[----:B------:R-:W-:-:S04]  /*10b60*/  FFMA.FTZ R33, R58, R59, -R49 ;  /* 0x0000003b3a217223 */ /* 0x000fc80000010831 */
[----:B------:R-:W1:Y:S02]  /*10b70*/  SHFL.BFLY PT, R39, R10, 0x2, 0x1f ;  /* 0x0c401f000a277f89 */ /* 0x000e6400000e0000 */
[----:B------:R-:W-:Y:S08]  /*10b80*/  MUFU.EX2 R31, R66 ;  /* 0x00000042001f7308 */ /* 0x000ff00000000800 */
[----:B------:R-:W-:Y:S08]  /*10b90*/  MUFU.EX2 R164, R164 ;  /* 0x000000a400a47308 */ /* 0x000ff00000000800 */
[----:B------:R-:W-:Y:S01]  /*10ba0*/  MUFU.EX2 R29, R29 ;  /* 0x0000001d001d7308 */ /* 0x000fe20000000800 */
[----:B-1----:R-:W-:Y:S01]  /*10bb0*/  FMNMX.FTZ R45, R10, R39, !PT ;  /* 0x000000270a2d7209 */ /* 0x002fe20007810000 */
[----:B------:R-:W-:-:S06]  /*10bc0*/  FFMA.FTZ R39, R48, R59, -R49 ;  /* 0x0000003b30277223 */ /* 0x000fcc0000010831 */
[----:B------:R-:W-:Y:S01]  /*10bd0*/  MUFU.EX2 R166, R166 ;  /* 0x000000a600a67308 */ /* 0x000fe20000000800 */
[----:B------:R-:W1:Y:S07]  /*10be0*/  SHFL.BFLY PT, R10, R45, 0x1, 0x1f ;  /* 0x0c201f002d0a7f89 */ /* 0x000e6e00000e0000 */
[----:B------:R-:W-:Y:S08]  /*10bf0*/  MUFU.EX2 R33, R33 ;  /* 0x0000002100217308 */ /* 0x000ff00000000800 */
[----:B------:R-:W-:Y:S08]  /*10c00*/  MUFU.EX2 R160, R160 ;  /* 0x000000a000a07308 */ /* 0x000ff00000000800 */
[----:B------:R-:W-:Y:S01]  /*10c10*/  MUFU.EX2 R35, R35 ;  /* 0x0000002300237308 */ /* 0x000fe20000000800 */
[----:B-1----:R-:W-:Y:S01]  /*10c20*/  FMNMX.FTZ R10, R45, R10, !PT ;  /* 0x0000000a2d0a7209 */ /* 0x002fe20007810000 */
[----:B------:R-:W-:-:S03]  /*10c30*/  FFMA.FTZ R45, R4, R59, -R49 ;  /* 0x0000003b042d7223 */ /* 0x000fc60000010831 */
[C---:B------:R-:W-:Y:S01]  /*10c40*/  FSETP.NEU.FTZ.AND P4, PT, R10.reuse, -INF , PT ;  /* 0xff8000000a00780b */ /* 0x040fe20003f9d000 */
[----:B------:R-:W-:Y:S02]  /*10c50*/  FMUL.FTZ R28, R10, R59 ;  /* 0x0000003b0a1c7220 */ /* 0x000fe40000410000 */
[----:B------:R-:W-:Y:S03]  /*10c60*/  MUFU.EX2 R162, R162 ;  /* 0x000000a200a27308 */ /* 0x000fe60000000800 */
[----:B------:R-:W-:-:S05]  /*10c70*/  FSEL R49, R28, RZ, P4 ;  /* 0x000000ff1c317208 */ /* 0x000fca0002000000 */
[----:B------:R-:W-:Y:S01]  /*10c80*/  MUFU.EX2 R37, R37 ;  /* 0x0000002500257308 */ /* 0x000fe20000000800 */
[-CC-:B------:R-:W-:Y:S01]  /*10c90*/  FFMA.FTZ R181, R47, R59.reuse, -R49.reuse ;  /* 0x0000003b2fb57223 */ /* 0x180fe20000010831 */
[-C--:B------:R-:W-:Y:S01]  /*10ca0*/  FFMA.FTZ R4, R86, R59.reuse, -R49 ;  /* 0x0000003b56047223 */ /* 0x080fe20000010831 */
[----:B------:R-:W-:Y:S01]  /*10cb0*/  FADD.FTZ R47, R180, R3 ;  /* 0x00000003b42f7221 */ /* 0x000fe20000010000 */
[-CC-:B------:R-:W-:Y:S01]  /*10cc0*/  FFMA.FTZ R183, R8, R59.reuse, -R49.reuse ;  /* 0x0000003b08b77223 */ /* 0x180fe20000010831 */
[-CC-:B------:R-:W-:Y:S01]  /*10cd0*/  FFMA.FTZ R8, R84, R59.reuse, -R49.reuse ;  /* 0x0000003b54087223 */ /* 0x180fe20000010831 */
[-C--:B------:R-:W-:Y:S01]  /*10ce0*/  FFMA.FTZ R177, R68, R59.reuse, -R49 ;  /* 0x0000003b44b17223 */ /* 0x080fe20000010831 */
[----:B--2---:R-:W-:Y:S01]  /*10cf0*/  FADD.FTZ R32, R182, R47 ;  /* 0x0000002fb6207221 */ /* 0x004fe20000010000 */
[----:B------:R-:W-:Y:S01]  /*10d00*/  MUFU.EX2 R181, R181 ;  /* 0x000000b500b57308 */ /* 0x000fe20000000800 */
[-CC-:B------:R-:W-:Y:S01]  /*10d10*/  FFMA.FTZ R28, R82, R59.reuse, -R49.reuse ;  /* 0x0000003b521c7223 */ /* 0x180fe20000010831 */
[-CC-:B------:R-:W-:Y:S01]  /*10d20*/  FFMA.FTZ R179, R14, R59.reuse, -R49.reuse ;  /* 0x0000003b0eb37223 */ /* 0x180fe20000010831 */
[----:B---3--:R-:W-:Y:S01]  /*10d30*/  FADD.FTZ R47, R9, R32 ;  /* 0x00000020092f7221 */ /* 0x008fe20000010000 */
[-CC-:B------:R-:W-:Y:S01]  /*10d40*/  FFMA.FTZ R14, R80, R59.reuse, -R49.reuse ;  /* 0x0000003b500e7223 */ /* 0x180fe20000010831 */
[-CC-:B------:R-:W-:Y:S01]  /*10d50*/  FFMA.FTZ R173, R20, R59.reuse, -R49.reuse ;  /* 0x0000003b14ad7223 */ /* 0x180fe20000010831 */
[-C--:B------:R-:W-:Y:S01]  /*10d60*/  FFMA.FTZ R20, R78, R59.reuse, -R49 ;  /* 0x0000003b4e147223 */ /* 0x080fe20000010831 */
[----:B----4-:R-:W-:Y:S01]  /*10d70*/  FADD.FTZ R32, R176, R47 ;  /* 0x0000002fb0207221 */ /* 0x010fe20000010000 */
[----:B------:R-:W1:Y:S01]  /*10d80*/  MUFU.EX2 R4, R4 ;  /* 0x0000000400047308 */ /* 0x000e620000000800 */
[-CC-:B------:R-:W-:Y:S01]  /*10d90*/  FFMA.FTZ R175, R24, R59.reuse, -R49.reuse ;  /* 0x0000003b18af7223 */ /* 0x180fe20000010831 */
[-CC-:B------:R-:W-:Y:S01]  /*10da0*/  FFMA.FTZ R24, R76, R59.reuse, -R49.reuse ;  /* 0x0000003b4c187223 */ /* 0x180fe20000010831 */
[----:B------:R-:W-:Y:S01]  /*10db0*/  FADD.FTZ R47, R13, R32 ;  /* 0x000000200d2f7221 */ /* 0x000fe20000010000 */
[-CC-:B------:R-:W-:Y:S01]  /*10dc0*/  FFMA.FTZ R169, R26, R59.reuse, -R49.reuse ;  /* 0x0000003b1aa97223 */ /* 0x180fe20000010831 */
[-CC-:B------:R-:W-:Y:S01]  /*10dd0*/  FFMA.FTZ R26, R74, R59.reuse, -R49.reuse ;  /* 0x0000003b4a1a7223 */ /* 0x180fe20000010831 */
[-C--:B------:R-:W-:Y:S01]  /*10de0*/  FFMA.FTZ R171, R30, R59.reuse, -R49 ;  /* 0x0000003b1eab7223 */ /* 0x080fe20000010831 */
[----:B------:R-:W-:Y:S01]  /*10df0*/  FADD.FTZ R36, R178, R47 ;  /* 0x0000002fb2247221 */ /* 0x000fe20000010000 */
[----:B------:R-:W2:Y:S01]  /*10e00*/  MUFU.EX2 R183, R183 ;  /* 0x000000b700b77308 */ /* 0x000ea20000000800 */
[-CC-:B------:R-:W-:Y:S01]  /*10e10*/  FFMA.FTZ R30, R72, R59.reuse, -R49.reuse ;  /* 0x0000003b481e7223 */ /* 0x180fe20000010831 */
[-CC-:B------:R-:W-:Y:S01]  /*10e20*/  FFMA.FTZ R165, R70, R59.reuse, -R49.reuse ;  /* 0x0000003b46a57223 */ /* 0x180fe20000010831 */
[----:B------:R-:W-:Y:S01]  /*10e30*/  FADD.FTZ R51, R15, R36 ;  /* 0x000000240f337221 */ /* 0x000fe20000010000 */
[-CC-:B------:R-:W-:Y:S01]  /*10e40*/  FFMA.FTZ R12, R12, R59.reuse, -R49.reuse ;  /* 0x0000003b0c0c7223 */ /* 0x180fe20000010831 */
[-CC-:B------:R-:W-:Y:S01]  /*10e50*/  FFMA.FTZ R167, R38, R59.reuse, -R49.reuse ;  /* 0x0000003b26a77223 */ /* 0x180fe20000010831 */
[-C--:B------:R-:W-:Y:S01]  /*10e60*/  FFMA.FTZ R34, R34, R59.reuse, -R49 ;  /* 0x0000003b22227223 */ /* 0x080fe20000010831 */
[----:B0-----:R-:W-:Y:S01]  /*10e70*/  FADD.FTZ R36, R172, R51 ;  /* 0x00000033ac247221 */ /* 0x001fe20000010000 */
[----:B------:R-:W0:Y:S01]  /*10e80*/  MUFU.EX2 R8, R8 ;  /* 0x0000000800087308 */ /* 0x000e220000000800 */
[----:B-1----:R-:W-:Y:S01]  /*10e90*/  FADD.FTZ R32, R181, R4 ;  /* 0x00000004b5207221 */ /* 0x002fe20000010000 */
[-CC-:B------:R-:W-:Y:S01]  /*10ea0*/  FFMA.FTZ R40, R40, R59.reuse, -R49.reuse ;  /* 0x0000003b28287223 */ /* 0x180fe20000010831 */
[----:B------:R-:W-:Y:S01]  /*10eb0*/  FADD.FTZ R51, R21, R36 ;  /* 0x0000002415337221 */ /* 0x000fe20000010000 */
[-CC-:B------:R-:W-:Y:S01]  /*10ec0*/  FFMA.FTZ R90, R90, R59.reuse, -R49.reuse ;  /* 0x0000003b5a5a7223 */ /* 0x180fe20000010831 */
[----:B------:R-:W-:Y:S01]  /*10ed0*/  F2FP.F16.F32.PACK_AB R180, R3, R180 ;  /* 0x000000b403b4723e */ /* 0x000fe200000000ff */
[-C--:B------:R-:W-:Y:S01]  /*10ee0*/  FFMA.FTZ R94, R94, R59.reuse, -R49 ;  /* 0x0000003b5e5e7223 */ /* 0x080fe20000010831 */
[----:B------:R-:W-:Y:S01]  /*10ef0*/  FADD.FTZ R36, R174, R51 ;  /* 0x00000033ae247221 */ /* 0x000fe20000010000 */
[----:B------:R-:W1:Y:S01]  /*10f00*/  MUFU.EX2 R177, R177 ;  /* 0x000000b100b17308 */ /* 0x000e620000000800 */
[----:B--2---:R-:W-:Y:S01]  /*10f10*/  FADD.FTZ R47, R183, R32 ;  /* 0x00000020b72f7221 */ /* 0x004fe20000010000 */
[----:B------:R-:W-:Y:S01]  /*10f20*/  F2FP.F16.F32.PACK_AB R182, R9, R182 ;  /* 0x000000b609b6723e */ /* 0x000fe200000000ff */
[----:B------:R-:W-:Y:S01]  /*10f30*/  FADD.FTZ R51, R25, R36 ;  /* 0x0000002419337221 */ /* 0x000fe20000010000 */
[-CC-:B------:R-:W-:Y:S01]  /*10f40*/  FFMA.FTZ R96, R96, R59.reuse, -R49.reuse ;  /* 0x0000003b60607223 */ /* 0x180fe20000010831 */
[-CC-:B------:R-:W-:Y:S01]  /*10f50*/  FFMA.FTZ R98, R98, R59.reuse, -R49.reuse ;  /* 0x0000003b62627223 */ /* 0x180fe20000010831 */
[-C--:B------:R-:W-:Y:S01]  /*10f60*/  FFMA.FTZ R100, R100, R59.reuse, -R49 ;  /* 0x0000003b64647223 */ /* 0x080fe20000010831 */
[----:B------:R-:W-:Y:S01]  /*10f70*/  FADD.FTZ R36, R168, R51 ;  /* 0x00000033a8247221 */ /* 0x000fe20000010000 */
[----:B------:R-:W2:Y:S01]  /*10f80*/  MUFU.EX2 R28, R28 ;  /* 0x0000001c001c7308 */ /* 0x000ea20000000800 */
[----:B0-----:R-:W-:Y:S01]  /*10f90*/  FADD.FTZ R32, R8, R47 ;  /* 0x0000002f08207221 */ /* 0x001fe20000010000 */
[-CC-:B------:R-:W-:Y:S01]  /*10fa0*/  FFMA.FTZ R104, R104, R59.reuse, -R49.reuse ;  /* 0x0000003b68687223 */ /* 0x180fe20000010831 */
[----:B------:R-:W-:Y:S01]  /*10fb0*/  FADD.FTZ R51, R27, R36 ;  /* 0x000000241b337221 */ /* 0x000fe20000010000 */
[-CC-:B------:R-:W-:Y:S01]  /*10fc0*/  FFMA.FTZ R108, R108, R59.reuse, -R49.reuse ;  /* 0x0000003b6c6c7223 */ /* 0x180fe20000010831 */
[-CC-:B------:R-:W-:Y:S01]  /*10fd0*/  FFMA.FTZ R110, R110, R59.reuse, -R49.reuse ;  /* 0x0000003b6e6e7223 */ /* 0x180fe20000010831 */
[-C--:B------:R-:W-:Y:S01]  /*10fe0*/  FFMA.FTZ R112, R112, R59.reuse, -R49 ;  /* 0x0000003b70707223 */ /* 0x080fe20000010831 */
[----:B------:R-:W-:Y:S01]  /*10ff0*/  FADD.FTZ R36, R170, R51 ;  /* 0x00000033aa247221 */ /* 0x000fe20000010000 */
[----:B------:R-:W0:Y:S01]  /*11000*/  MUFU.EX2 R179, R179 ;  /* 0x000000b300b37308 */ /* 0x000e220000000800 */
[----:B-1----:R-:W-:Y:S01]  /*11010*/  FADD.FTZ R47, R177, R32 ;  /* 0x00000020b12f7221 */ /* 0x002fe20000010000 */
[-CC-:B------:R-:W-:Y:S01]  /*11020*/  FFMA.FTZ R42, R42, R59.reuse, -R49.reuse ;  /* 0x0000003b2a2a7223 */ /* 0x180fe20000010831 */
[----:B------:R-:W-:Y:S01]  /*11030*/  FADD.FTZ R51, R31, R36 ;  /* 0x000000241f337221 */ /* 0x000fe20000010000 */
[----:B------:R-:W-:Y:S01]  /*11040*/  FFMA.FTZ R0, R0, R59, -R49 ;  /* 0x0000003b00007223 */ /* 0x000fe20000010831 */
[----:B------:R-:W-:Y:S01]  /*11050*/  F2FP.F16.F32.PACK_AB R181, R4, R181 ;  /* 0x000000b504b5723e */ /* 0x000fe200000000ff */
[----:B------:R-:W-:-:S02]  /*11060*/  IMAD.MOV.U32 R38, RZ, RZ, R193 ;  /* 0x000000ffff267224 */ /* 0x000fc400078e00c1 */
[----:B------:R-:W-:Y:S01]  /*11070*/  FADD.FTZ R36, R164, R51 ;  /* 0x00000033a4247221 */ /* 0x000fe20000010000 */
[----:B------:R-:W1:Y:S01]  /*11080*/  MUFU.EX2 R14, R14 ;  /* 0x0000000e000e7308 */ /* 0x000e620000000800 */
[----:B--2---:R-:W-:Y:S01]  /*11090*/  FADD.FTZ R32, R28, R47 ;  /* 0x0000002f1c207221 */ /* 0x004fe20000010000 */
[----:B------:R-:W-:Y:S01]  /*110a0*/  @P2 SHF.R.U32.HI R38, RZ, R53, R44 ;  /* 0x00000035ff262219 */ /* 0x000fe2000001162c */
[----:B------:R-:W-:Y:S01]  /*110b0*/  FADD.FTZ R51, R29, R36 ;  /* 0x000000241d337221 */ /* 0x000fe20000010000 */
[----:B------:R-:W-:Y:S02]  /*110c0*/  F2FP.F16.F32.PACK_AB R176, R13, R176 ;  /* 0x000000b00db0723e */ /* 0x000fe400000000ff */
[----:B------:R-:W-:Y:S01]  /*110d0*/  F2FP.F16.F32.PACK_AB R178, R15, R178 ;  /* 0x000000b20fb2723e */ /* 0x000fe200000000ff */
[----:B------:R-:W-:Y:S01]  /*110e0*/  FADD.FTZ R36, R166, R51 ;  /* 0x00000033a6247221 */ /* 0x000fe20000010000 */
[----:B------:R-:W2:Y:S01]  /*110f0*/  MUFU.EX2 R173, R173 ;  /* 0x000000ad00ad7308 */ /* 0x000ea20000000800 */
[----:B0-----:R-:W-:Y:S01]  /*11100*/  FADD.FTZ R47, R179, R32 ;  /* 0x00000020b32f7221 */ /* 0x001fe20000010000 */
[----:B------:R-:W-:-:S02]  /*11110*/  IMAD.IADD R127, R127, 0x1, R38 ;  /* 0x000000017f7f7824 */ /* 0x000fc400078e0226 */
[----:B------:R-:W-:Y:S01]  /*11120*/  FADD.FTZ R51, R33, R36 ;  /* 0x0000002421337221 */ /* 0x000fe20000010000 */
[----:B------:R-:W-:Y:S02]  /*11130*/  F2FP.F16.F32.PACK_AB R172, R21, R172 ;  /* 0x000000ac15ac723e */ /* 0x000fe400000000ff */
[----:B------:R-:W-:Y:S01]  /*11140*/  F2FP.F16.F32.PACK_AB R174, R25, R174 ;  /* 0x000000ae19ae723e */ /* 0x000fe200000000ff */
[----:B------:R-:W-:Y:S01]  /*11150*/  FADD.FTZ R36, R160, R51 ;  /* 0x00000033a0247221 */ /* 0x000fe20000010000 */
[----:B------:R-:W0:Y:S01]  /*11160*/  MUFU.EX2 R20, R20 ;  /* 0x0000001400147308 */ /* 0x000e220000000800 */
[----:B-1----:R-:W-:Y:S01]  /*11170*/  FADD.FTZ R32, R14, R47 ;  /* 0x0000002f0e207221 */ /* 0x002fe20000010000 */
[----:B------:R-:W-:Y:S01]  /*11180*/  F2FP.F16.F32.PACK_AB R168, R27, R168 ;  /* 0x000000a81ba8723e */ /* 0x000fe200000000ff */
[----:B------:R-:W-:Y:S01]  /*11190*/  IMAD.IADD R6, R127, 0x1, R6 ;  /* 0x000000017f067824 */ /* 0x000fe200078e0206 */
[----:B------:R-:W-:Y:S02]  /*111a0*/  F2FP.F16.F32.PACK_AB R170, R31, R170 ;  /* 0x000000aa1faa723e */ /* 0x000fe400000000ff */
[----:B------:R-:W-:-:S02]  /*111b0*/  F2FP.F16.F32.PACK_AB R164, R29, R164 ;  /* 0x000000a41da4723e */ /* 0x000fc400000000ff */
[----:B------:R-:W1:Y:S01]  /*111c0*/  MUFU.EX2 R175, R175 ;  /* 0x000000af00af7308 */ /* 0x000e620000000800 */
[----:B--2---:R-:W-:Y:S01]  /*111d0*/  FADD.FTZ R47, R173, R32 ;  /* 0x00000020ad2f7221 */ /* 0x004fe20000010000 */
[----:B------:R-:W-:Y:S02]  /*111e0*/  F2FP.F16.F32.PACK_AB R166, R33, R166 ;  /* 0x000000a621a6723e */ /* 0x000fe400000000ff */
[----:B------:R-:W-:Y:S02]  /*111f0*/  F2FP.F16.F32.PACK_AB R160, R35, R160 ;  /* 0x000000a023a0723e */ /* 0x000fe400000000ff */
[----:B------:R-:W-:Y:S02]  /*11200*/  F2FP.F16.F32.PACK_AB R183, R8, R183 ;  /* 0x000000b708b7723e */ /* 0x000fe400000000ff */
[----:B------:R-:W2:Y:S01]  /*11210*/  MUFU.EX2 R24, R24 ;  /* 0x0000001800187308 */ /* 0x000ea20000000800 */
[----:B0-----:R-:W-:Y:S01]  /*11220*/  FADD.FTZ R32, R20, R47 ;  /* 0x0000002f14207221 */ /* 0x001fe20000010000 */
[----:B------:R-:W-:-:S02]  /*11230*/  F2FP.F16.F32.PACK_AB R177, R28, R177 ;  /* 0x000000b11cb1723e */ /* 0x000fc400000000ff */
[----:B------:R-:W-:Y:S02]  /*11240*/  F2FP.F16.F32.PACK_AB R179, R14, R179 ;  /* 0x000000b30eb3723e */ /* 0x000fe400000000ff */
[----:B------:R-:W-:Y:S02]  /*11250*/  F2FP.F16.F32.PACK_AB R173, R20, R173 ;  /* 0x000000ad14ad723e */ /* 0x000fe400000000ff */
        /* <DEDUP_REMOVED lines=14> */
[----:B------:R-:W-:Y:S01]  /*11340*/  FADD.FTZ R47, R35, R36 ;  /* 0x00000024232f7221 */ /* 0x000fe20000010000 */
[----:B------:R-:W-:-:S03]  /*11350*/  F2FP.F16.F32.PACK_AB R171, R30, R171 ;  /* 0x000000ab1eab723e */ /* 0x000fc600000000ff */
[----:B------:R-:W-:Y:S01]  /*11360*/  FADD.FTZ R36, R162, R47 ;  /* 0x0000002fa2247221 */ /* 0x000fe20000010000 */
[----:B------:R-:W-:Y:S01]  /*11370*/  F2FP.F16.F32.PACK_AB R162, R37, R162 ;  /* 0x000000a225a2723e */ /* 0x000fe200000000ff */
[----:B------:R-:W0:Y:S01]  /*11380*/  MUFU.EX2 R167, R167 ;  /* 0x000000a700a77308 */ /* 0x000e220000000800 */
[----:B-1----:R-:W-:Y:S01]  /*11390*/  FADD.FTZ R3, R165, R32 ;  /* 0x00000020a5037221 */ /* 0x002fe20000010000 */
[----:B------:R-:W-:-:S06]  /*113a0*/  FADD.FTZ R9, R37, R36 ;  /* 0x0000002425097221 */ /* 0x000fcc0000010000 */
        /* <DEDUP_REMOVED lines=47> */
[----:B------:R1:W2:Y:S01]  /*116a0*/  MUFU.EX2 R155, R0 ;  /* 0x00000000009b7308 */ /* 0x0002a20000000800 */
[C---:B0-----:R-:W-:Y:S01]  /*116b0*/  FADD.FTZ R9, R153.reuse, R4 ;  /* 0x0000000499097221 */ /* 0x041fe20000010000 */
[----:B------:R-:W-:Y:S01]  /*116c0*/  F2FP.F16.F32.PACK_AB R153, R153, R110 ;  /* 0x0000006e9999723e */ /* 0x000fe200000000ff */
[----:B------:R-:W-:-:S05]  /*116d0*/  VIADD R4, R129, 0xfffffffe ;  /* 0xfffffffe81047836 */ /* 0x000fca0000000000 */
[----:B------:R-:W0:Y:S01]  /*116e0*/  MUFU.EX2 R45, R45 ;  /* 0x0000002d002d7308 */ /* 0x000e220000000800 */
[----:B-1----:R-:W-:-:S04]  /*116f0*/  FADD.FTZ R0, R42, R9 ;  /* 0x000000092a007221 */ /* 0x002fc80000010000 */
[C---:B--2---:R-:W-:Y:S01]  /*11700*/  FADD.FTZ R0, R155.reuse, R0 ;  /* 0x000000009b007221 */ /* 0x044fe20000010000 */
[----:B------:R-:W-:Y:S01]  /*11710*/  F2FP.F16.F32.PACK_AB R155, R155, R42 ;  /* 0x0000002a9b9b723e */ /* 0x000fe200000000ff */
[C---:B0-----:R-:W-:Y:S01]  /*11720*/  FADD.FTZ R3, R45.reuse, R36 ;  /* 0x000000242d037221 */ /* 0x041fe20000010000 */
[----:B------:R-:W-:Y:S01]  /*11730*/  F2FP.F16.F32.PACK_AB R154, R45, R154 ;  /* 0x0000009a2d9a723e */ /* 0x000fe200000000ff */
[----:B------:R-:W-:Y:S06]  /*11740*/  @!P3 BRA `(.L_x_8534) ;  /* 0x000000000048b947 */ /* 0x000fec0003800000 */
[C---:B------:R-:W-:Y:S01]  /*11750*/  ISETP.GT.AND P4, PT, R127.reuse, RZ, PT ;  /* 0x000000ff7f00720c */ /* 0x040fe20003f84270 */
[----:B------:R-:W-:Y:S01]  /*11760*/  BSSY B0, `(.L_x_8535) ;  /* 0x000000e000007945 */ /* 0x000fe20003800000 */
[----:B------:R-:W-:-:S11]  /*11770*/  IADD3 R8, R127, -0x1, RZ ;  /* 0xffffffff7f087810 */ /* 0x000fd60007ffe0ff */
        /* <DEDUP_REMOVED lines=8> */
.L_x_8536:
[----:B------:R-:W-:-:S13]  /*11800*/  ISETP.NE.AND P4, PT, R7, 0x1, PT ;  /* 0x000000010700780c */ /* 0x000fda0003f85270 */
[----:B------:R-:W0:Y:S02]  /*11810*/  @P4 LDC.64 R12, c[0x0][0x9e8] ;  /* 0x00027a00ff0c4b82 */ /* 0x000e240000000a00 */
[----:B0-----:R-:W-:-:S05]  /*11820*/  @P4 IMAD.HI.U32 R12, R8, R12, RZ ;  /* 0x0000000c080c4227 */ /* 0x001fca00078e00ff */
[----:B------:R-:W-:-:S07]  /*11830*/  @P4 SHF.R.U32.HI R8, RZ, R13, R12 ;  /* 0x0000000dff084219 */ /* 0x000fce000001160c */
.L_x_8537:
[----:B------:R-:W-:Y:S05]  /*11840*/  BSYNC B0 ;  /* 0x0000000000007941 */ /* 0x000fea0003800000 */
.L_x_8535:
[----:B------:R-:W-:-:S05]  /*11850*/  IMAD R7, R8, R7, R7 ;  /* 0x0000000708077224 */ /* 0x000fca00078e0207 */
[----:B------:R-:W-:-:S07]  /*11860*/  VIMNMX R6, R6, R7, PT ;  /* 0x0000000706067248 */ /* 0x000fce0003fe0100 */
.L_x_8534:
[----:B------:R-:W-:Y:S01]  /*11870*/  SHF.R.S32.HI R7, RZ, 0x1f, R6 ;  /* 0x0000001fff077819 */ /* 0x000fe20000011406 */
[----:B------:R-:W-:Y:S01]  /*11880*/  ULDC UR4, c[0x0][0x9e4] ;  /* 0x0002790000047ab9 */ /* 0x000fe20000000800 */
[----:B------:R-:W-:Y:S01]  /*11890*/  ULDC UR5, c[0x0][0x9e4] ;  /* 0x0002790000057ab9 */ /* 0x000fe20000000800 */
[----:B------:R-:W-:Y:S01]  /*118a0*/  ULDC UR7, c[0x0][0x9d8] ;  /* 0x0002760000077ab9 */ /* 0x000fe20000000800 */
[----:B------:R-:W-:Y:S01]  /*118b0*/  LEA.HI R7, R7, R6, RZ, 0x7 ;  /* 0x0000000607077211 */ /* 0x000fe200078f38ff */
[----:B------:R-:W-:Y:S01]  /*118c0*/  ULDC UR49, c[0x0][0x9d8] ;  /* 0x0002760000317ab9 */ /* 0x000fe20000000800 */
[----:B------:R-:W-:Y:S01]  /*118d0*/  ULDC UR37, c[0x0][0x9d8] ;  /* 0x0002760000257ab9 */ /* 0x000fe20000000800 */
[----:B------:R-:W-:Y:S01]  /*118e0*/  ULDC UR48, c[0x0][0x9e0] ;  /* 0x0002780000307ab9 */ /* 0x000fe20000000800 */
[----:B------:R-:W-:Y:S01]  /*118f0*/  SHF.R.S32.HI R7, RZ, 0x7, R7 ;  /* 0x00000007ff077819 */ /* 0x000fe20000011407 */
[----:B------:R-:W-:Y:S01]  /*11900*/  ULDC UR6, c[0x0][0x9e0] ;  /* 0x0002780000067ab9 */ /* 0x000fe20000000800 */
[----:B------:R-:W-:-:S02]  /*11910*/  CS2R R150, SRZ ;  /* 0x0000000000967805 */ /* 0x000fc4000001ff00 */
[----:B------:R-:W-:Y:S02]  /*11920*/  CS2R R148, SRZ ;  /* 0x0000000000947805 */ /* 0x000fe4000001ff00 */
[----:B------:R-:W-:Y:S02]  /*11930*/  VIMNMX R12, R196, R7, !PT ;  /* 0x00000007c40c7248 */ /* 0x000fe40007fe0100 */
[----:B------:R-:W-:Y:S02]  /*11940*/  CS2R R146, SRZ ;  /* 0x0000000000927805 */ /* 0x000fe4000001ff00 */
[----:B------:R-:W-:Y:S02]  /*11950*/  CS2R R144, SRZ ;  /* 0x0000000000907805 */ /* 0x000fe4000001ff00 */
[----:B------:R-:W-:Y:S02]  /*11960*/  CS2R R142, SRZ ;  /* 0x00000000008e7805 */ /* 0x000fe4000001ff00 */
[----:B------:R-:W-:-:S02]  /*11970*/  ISETP.GE.AND P4, PT, R4, R12, PT ;  /* 0x0000000c0400720c */ /* 0x000fc40003f86270 */
        /* <DEDUP_REMOVED lines=13> */
[----:B-----5:R-:W-:Y:S02]  /*11a50*/  CS2R R114, SRZ ;  /* 0x0000000000727805 */ /* 0x020fe4000001ff00 */
        /* <DEDUP_REMOVED lines=13> */
[----:B------:R-:W-:Y:S06]  /*11b30*/  @!P4 BRA `(.L_x_8538) ;  /* 0x0000003800a0c947 */ /* 0x000fec0003800000 */
[----:B------:R-:W-:-:S07]  /*11b40*/  IMAD.MOV.U32 R151, RZ, RZ, RZ ;  /* 0x000000ffff977224 */ /* 0x000fce00078e00ff */
.L_x_8556:
[----:B------:R-:W-:Y:S01]  /*11b50*/  VIADD R13, R22, 0x1 ;  /* 0x00000001160d7836 */ /* 0x000fe20000000000 */
[----:B------:R-:W-:Y:S05]  /*11b60*/  YIELD ;  /* 0x0000000000007946 */ /* 0x000fea0003800000 */
[----:B------:R-:W-:-:S04]  /*11b70*/  ISETP.NE.AND P4, PT, R13, 0x2, PT ;  /* 0x000000020d00780c */ /* 0x000fc80003f85270 */
[----:B------:R-:W-:Y:S02]  /*11b80*/  SEL R7, RZ, 0x1, P4 ;  /* 0x00000001ff077807 */ /* 0x000fe40002000000 */
[----:B------:R-:W-:Y:S02]  /*11b90*/  SEL R13, R13, RZ, P4 ;  /* 0x000000ff0d0d7207 */ /* 0x000fe40002000000 */
[----:B------:R-:W-:Y:S02]  /*11ba0*/  ISETP.NE.AND P4, PT, R194, RZ, PT ;  /* 0x000000ffc200720c */ /* 0x000fe40003f85270 */
[----:B------:R-:W-:-:S11]  /*11bb0*/  LOP3.LUT R14, R186, R7, RZ, 0x3c, !PT ;  /* 0x00000007ba0e7212 */ /* 0x000fd600078e3cff */
[----:B------:R-:W-:Y:S05]  /*11bc0*/  @P4 BRA `(.L_x_8539) ;  /* 0x0000000000304947 */ /* 0x000fea0003800000 */
[----:B------:R-:W-:Y:S05]  /*11bd0*/  @!P0 BRA `(.L_x_8540) ;  /* 0x0000000000048947 */ /* 0x000fea0003800000 */
[----:B------:R-:W-:Y:S01]  /*11be0*/  BPT.TRAP 0x1 ;  /* 0x000000040000795c */ /* 0x000fe20000300000 */
.L_x_8540:
[----:B------:R-:W-:Y:S01]  /*11bf0*/  IMAD R7, R13, 0x8, R2 ;  /* 0x000000080d077824 */ /* 0x000fe200078e0202 */
[----:B------:R-:W-:-:S04]  /*11c00*/  SHF.L.U32 R6, R14, 0x1f, RZ ;  /* 0x0000001f0e067819 */ /* 0x000fc800000006ff */
[----:B------:R0:W1:Y:S01]  /*11c10*/  SYNCS.PHASECHK.TRANS64.TRYWAIT P5, [R7+URZ+0x28830], R6 ;  /* 0x02883006070075a7 */ /* 0x00006200080a017f */
[----:B------:R-:W-:Y:S05]  /*11c20*/  @!P0 BRA `(.L_x_8541) ;  /* 0x0000000000048947 */ /* 0x000fea0003800000 */
[----:B------:R-:W-:Y:S01]  /*11c30*/  BPT.TRAP 0x1 ;  /* 0x000000040000795c */ /* 0x000fe20000300000 */
.L_x_8541:
[----:B------:R-:W-:Y:S04]  /*11c40*/  BSSY B0, `(.L_x_8539) ;  /* 0x0000004000007945 */ /* 0x000fe80003800000 */
[----:B-1----:R-:W-:Y:S05]  /*11c50*/  @P5 BRA `(.L_x_8542) ;  /* 0x0000000000085947 */ /* 0x002fea0003800000 */
[----:B------:R-:W1:Y:S02]  /*11c60*/  SYNCS.PHASECHK.TRANS64.TRYWAIT P5, [R7+URZ+0x28830], R6 ;  /* 0x02883006070075a7 */ /* 0x000e6400080a017f */
[----:B-1----:R-:W-:Y:S05]  /*11c70*/  @!P5 BRA `(.L_x_8543) ;  /* 0x0000015c003cd947 */ /* 0x002fea0003800000 */
.L_x_8542:
[----:B------:R-:W-:Y:S05]  /*11c80*/  BSYNC B0 ;  /* 0x0000000000007941 */ /* 0x000fea0003800000 */
.L_x_8539:
[----:B------:R-:W2:Y:S01]  /*11c90*/  S2R R8, SR_TID.X ;  /* 0x0000000000087919 */ /* 0x000ea20000002100 */
[----:B01----:R-:W-:Y:S01]  /*11ca0*/  IMAD.MOV.U32 R7, RZ, RZ, 0x40000040 ;  /* 0x40000040ff077424 */ /* 0x003fe200078e00ff */
[----:B------:R-:W-:Y:S05]  /*11cb0*/  WARPSYNC.ALL ;  /* 0x0000000000007948 */ /* 0x000fea0003800000 */
[----:B------:R-:W-:Y:S01]  /*11cc0*/  R2UR UR47, R7 ;  /* 0x00000000072f72ca */ /* 0x000fe200000e0000 */
[----:B------:R-:W-:Y:S02]  /*11cd0*/  IMAD R6, R13, 0x800, R5 ;  /* 0x000008000d067824 */ /* 0x000fe400078e0205 */
[----:B------:R-:W-:-:S03]  /*11ce0*/  IMAD.MOV.U32 R9, RZ, RZ, 0x40000040 ;  /* 0x40000040ff097424 */ /* 0x000fc600078e00ff */
[----:B------:R-:W-:Y:S02]  /*11cf0*/  R2UR UR46, R6 ;  /* 0x00000000062e72ca */ /* 0x000fe400000e0000 */
[----:B------:R-:W-:Y:S01]  /*11d00*/  R2UR UR11, R9 ;  /* 0x00000000090b72ca */ /* 0x000fe200000e0000 */
[----:B------:R-:W-:-:S05]  /*11d10*/  IMAD.MOV.U32 R9, RZ, RZ, 0x40000040 ;  /* 0x40000040ff097424 */ /* 0x000fca00078e00ff */
[----:B------:R-:W-:Y:S01]  /*11d20*/  R2UR UR15, R9 ;  /* 0x00000000090f72ca */ /* 0x000fe200000e0000 */
[----:B------:R-:W-:-:S05]  /*11d30*/  IMAD.MOV.U32 R9, RZ, RZ, 0x40000040 ;  /* 0x40000040ff097424 */ /* 0x000fca00078e00ff */
[----:B------:R-:W-:Y:S01]  /*11d40*/  R2UR UR19, R9 ;  /* 0x00000000091372ca */ /* 0x000fe200000e0000 */
[----:B------:R-:W-:Y:S01]  /*11d50*/  IMAD.MOV.U32 R9, RZ, RZ, 0x40000040 ;  /* 0x40000040ff097424 */ /* 0x000fe200078e00ff */
[----:B--2---:R-:W-:-:S04]  /*11d60*/  SHF.R.U32.HI R8, RZ, 0x7, R8 ;  /* 0x00000007ff087819 */ /* 0x004fc80000011608 */
[----:B------:R-:W-:Y:S01]  /*11d70*/  R2UR UR23, R9 ;  /* 0x00000000091772ca */ /* 0x000fe200000e0000 */
[----:B------:R-:W-:Y:S01]  /*11d80*/  IMAD.MOV.U32 R9, RZ, RZ, 0x40000040 ;  /* 0x40000040ff097424 */ /* 0x000fe200078e00ff */
[----:B------:R-:W-:Y:S01]  /*11d90*/  IADD3 R7, R8, 0x8, RZ ;  /* 0x0000000808077810 */ /* 0x000fe20007ffe0ff */
[----:B------:R-:W-:-:S03]  /*11da0*/  VIADD R8, R6, 0x2 ;  /* 0x0000000206087836 */ /* 0x000fc60000000000 */
[----:B------:R-:W-:Y:S01]  /*11db0*/  R2UR UR27, R9 ;  /* 0x00000000091b72ca */ /* 0x000fe200000e0000 */
[----:B------:R0:W-:Y:S01]  /*11dc0*/  BAR.SYNC.DEFER_BLOCKING R7, 0x100 ;  /* 0x000400070000751d */ /* 0x0001e20000010000 */
[----:B------:R-:W-:Y:S01]  /*11dd0*/  R2UR UR10, R8 ;  /* 0x00000000080a72ca */ /* 0x000fe200000e0000 */
[----:B------:R-:W-:Y:S02]  /*11de0*/  VIADD R8, R6, 0x4 ;  /* 0x0000000406087836 */ /* 0x000fe40000000000 */
[----:B------:R-:W-:-:S03]  /*11df0*/  IMAD.MOV.U32 R9, RZ, RZ, 0x40000040 ;  /* 0x40000040ff097424 */ /* 0x000fc600078e00ff */
[----:B------:R-:W-:Y:S01]  /*11e00*/  R2UR UR14, R8 ;  /* 0x00000000080e72ca */ /* 0x000fe200000e0000 */
[----:B------:R-:W-:Y:S01]  /*11e10*/  VIADD R8, R6, 0x6 ;  /* 0x0000000606087836 */ /* 0x000fe20000000000 */
[----:B------:R-:W-:Y:S02]  /*11e20*/  R2UR UR31, R9 ;  /* 0x00000000091f72ca */ /* 0x000fe400000e0000 */
[----:B0-----:R-:W-:Y:S02]  /*11e30*/  MOV R7, 0x40000040 ;  /* 0x4000004000077802 */ /* 0x001fe40000000f00 */
[----:B------:R-:W-:Y:S02]  /*11e40*/  R2UR UR18, R8 ;  /* 0x00000000081272ca */ /* 0x000fe400000e0000 */
[----:B------:R-:W-:Y:S02]  /*11e50*/  IADD3 R8, R6, 0x400, RZ ;  /* 0x0000040006087810 */ /* 0x000fe40007ffe0ff */
[----:B------:R-:W-:-:S02]  /*11e60*/  R2UR UR35, R7 ;  /* 0x00000000072372ca */ /* 0x000fc400000e0000 */
[----:B------:R-:W-:Y:S01]  /*11e70*/  R2UR UR22, R8 ;  /* 0x00000000081672ca */ /* 0x000fe200000e0000 */
[----:B------:R-:W-:Y:S01]  /*11e80*/  VIADD R8, R6, 0x402 ;  /* 0x0000040206087836 */ /* 0x000fe20000000000 */
[----:B------:R-:W-:-:S04]  /*11e90*/  WARPGROUP.ARRIVE ;  /* 0x00000000000079c5 */ /* 0x000fc80000000000 */
[----:B------:R-:W-:Y:S01]  /*11ea0*/  R2UR UR26, R8 ;  /* 0x00000000081a72ca */ /* 0x000fe200000e0000 */
[C---:B------:R-:W-:Y:S02]  /*11eb0*/  VIADD R8, R6.reuse, 0x404 ;  /* 0x0000040406087836 */ /* 0x040fe40000000000 */
[----:B------:R-:W-:Y:S01]  /*11ec0*/  VIADD R6, R6, 0x406 ;  /* 0x0000040606067836 */ /* 0x000fe20000000000 */
[----:B------:R-:W-:Y:S02]  /*11ed0*/  HGMMA.64x128x16.F32 R24, gdesc[UR44], RZ, !UPT, gsb0 ;  /* 0x01e000002c1879f0 */ /* 0x000fe4000c0008ff */
[----:B------:R-:W-:Y:S02]  /*11ee0*/  R2UR UR30, R8 ;  /* 0x00000000081e72ca */ /* 0x000fe400000e0000 */
[----:B------:R-:W-:Y:S01]  /*11ef0*/  R2UR UR34, R6 ;  /* 0x00000000062272ca */ /* 0x000fe200000e0000 */
        /* <DEDUP_REMOVED lines=22> */
[----:B------:R-:W-:Y:S05]  /*12060*/  @P4 BRA `(.L_x_8544) ;  /* 0x0000000000284947 */ /* 0x000fea0003800000 */
[----:B------:R-:W-:Y:S05]  /*12070*/  @!P0 BRA `(.L_x_8545) ;  /* 0x0000000000048947 */ /* 0x000fea0003800000 */
[----:B------:R-:W-:Y:S01]  /*12080*/  BPT.TRAP 0x1 ;  /* 0x000000040000795c */ /* 0x000fe20000300000 */
.L_x_8545:
[----:B------:R-:W-:Y:S01]  /*12090*/  SHF.L.U32 R6, R186, 0x1f, RZ ;  /* 0x0000001fba067819 */ /* 0x000fe200000006ff */
[----:B------:R-:W-:-:S04]  /*120a0*/  IMAD R7, R22, 0x8, R2 ;  /* 0x0000000816077824 */ /* 0x000fc800078e0202 */
[----:B------:R0:W1:Y:S01]  /*120b0*/  SYNCS.PHASECHK.TRANS64.TRYWAIT P4, [R7+URZ+0x28850], R6 ;  /* 0x02885006070075a7 */ /* 0x000062000808017f */
[----:B------:R-:W-:Y:S05]  /*120c0*/  @!P0 BRA `(.L_x_8546) ;  /* 0x0000000000048947 */ /* 0x000fea0003800000 */
[----:B------:R-:W-:Y:S01]  /*120d0*/  BPT.TRAP 0x1 ;  /* 0x000000040000795c */ /* 0x000fe20000300000 */
.L_x_8546:
[----:B-1----:R-:W-:Y:S05]  /*120e0*/  @P4 BRA `(.L_x_8544) ;  /* 0x0000000000084947 */ /* 0x002fea0003800000 */
[----:B------:R-:W1:Y:S02]  /*120f0*/  SYNCS.PHASECHK.TRANS64.TRYWAIT P4, [R7+URZ+0x28850], R6 ;  /* 0x02885006070075a7 */ /* 0x000e64000808017f */
[----:B-1----:R-:W-:Y:S05]  /*12100*/  @!P4 BRA `(.L_x_8547) ;  /* 0x00000158002cc947 */ /* 0x002fea0003800000 */
.L_x_8544:
[----:B01----:R-:W-:Y:S01]  /*12110*/  VIADD R6, R2, 0x400 ;  /* 0x0000040002067836 */ /* 0x003fe20000000000 */
[----:B------:R-:W-:Y:S05]  /*12120*/  WARPSYNC.ALL ;  /* 0x0000000000007948 */ /* 0x000fea0003800000 */
[----:B------:R-:W-:Y:S01]  /*12130*/  SHF.R.U32.HI R6, RZ, 0x4, R6 ;  /* 0x00000004ff067819 */ /* 0x000fe20000011606 */
[----:B------:R-:W-:Y:S01]  /*12140*/  WARPGROUP.ARRIVE ;  /* 0x00000000000079c5 */ /* 0x000fe20000000000 */
[----:B------:R-:W-:Y:S02]  /*12150*/  IMAD.MOV.U32 R9, RZ, RZ, 0x40000040 ;  /* 0x40000040ff097424 */ /* 0x000fe400078e00ff */
        /* <DEDUP_REMOVED lines=10> */
[----:B------:R-:W-:Y:S01]  /*12200*/  IMAD R6, R22, 0x800, R7 ;  /* 0x0000080016067824 */ /* 0x000fe200078e0207 */
[----:B------:R-:W0:Y:S01]  /*12210*/  S2R R186, SR_TID.X ;  /* 0x0000000000ba7919 */ /* 0x000e220000002100 */
[----:B------:R-:W-:-:S02]  /*12220*/  IMAD.MOV.U32 R7, RZ, RZ, 0x40000040 ;  /* 0x40000040ff077424 */ /* 0x000fc400078e00ff */
[----:B------:R-:W-:Y:S01]  /*12230*/  FMUL.FTZ R41, R46, UR49 ;  /* 0x000000312e297c20 */ /* 0x000fe20008410000 */
[C---:B------:R-:W-:Y:S01]  /*12240*/  VIADD R8, R6.reuse, 0x80 ;  /* 0x0000008006087836 */ /* 0x040fe20000000000 */
[----:B------:R-:W-:Y:S01]  /*12250*/  R2UR UR10, R6 ;  /* 0x00000000060a72ca */ /* 0x000fe200000e0000 */
[----:B------:R-:W-:Y:S01]  /*12260*/  FMUL.FTZ R46, R51, UR49 ;  /* 0x00000031332e7c20 */ /* 0x000fe20008410000 */
[----:B------:R-:W-:Y:S01]  /*12270*/  R2UR UR11, R7 ;  /* 0x00000000070b72ca */ /* 0x000fe200000e0000 */
[----:B------:R-:W-:Y:S02]  /*12280*/  IMAD.MOV.U32 R7, RZ, RZ, 0x40000040 ;  /* 0x40000040ff077424 */ /* 0x000fe400078e00ff */
        /* <DEDUP_REMOVED lines=11> */
[----:B------:R-:W-:Y:S01]  /*12340*/  HGMMA.64x128x16.F32 R88, R180, gdesc[UR8].tnspB, R88, gsb0 ;  /* 0x41e00008b4587df0 */ /* 0x000fe20008000858 */
[----:B------:R-:W-:Y:S01]  /*12350*/  R2UR UR10, R8 ;  /* 0x00000000080a72ca */ /* 0x000fe200000e0000 */
[----:B------:R-:W-:Y:S01]  /*12360*/  FMUL.FTZ R25, R30, UR49 ;  /* 0x000000311e197c20 */ /* 0x000fe20008410000 */
[----:B------:R-:W-:Y:S01]  /*12370*/  R2UR UR11, R9 ;  /* 0x00000000090b72ca */ /* 0x000fe200000e0000 */
[----:B------:R-:W-:Y:S01]  /*12380*/  IMAD.MOV.U32 R9, RZ, RZ, 0x40000040 ;  /* 0x40000040ff097424 */ /* 0x000fe200078e00ff */
[----:B------:R-:W-:Y:S01]  /*12390*/  IADD3 R8, R6, 0x100, RZ ;  /* 0x0000010006087810 */ /* 0x000fe20007ffe0ff */
        /* <DEDUP_REMOVED lines=21> */
[----:B0-----:R-:W-:Y:S01]  /*124f0*/  SHF.R.U32.HI R186, RZ, 0x7, R186 ;  /* 0x00000007ffba7819 */ /* 0x001fe200000116ba */
        /* <DEDUP_REMOVED lines=19> */
[----:B------:R-:W-:Y:S01]  /*12630*/  R2UR UR10, R8 ;  /* 0x00000000080a72ca */ /* 0x000fe200000e0000 */
[----:B------:R-:W-:Y:S01]  /*12640*/  VIADD R8, R6, 0x180 ;  /* 0x0000018006087836 */ /* 0x000fe20000000000 */
[----:B------:R-:W-:Y:S01]  /*12650*/  R2UR UR11, R9 ;  /* 0x00000000090b72ca */ /* 0x000fe200000e0000 */
[----:B------:R-:W-:-:S03]  /*12660*/  IMAD.MOV.U32 R9, RZ, RZ, 0x40000040 ;  /* 0x40000040ff097424 */ /* 0x000fc600078e00ff */
        /* <DEDUP_REMOVED lines=20> */
[----:B------:R-:W-:-:S03]  /*127b0*/  FMUL.FTZ R176, R81, UR49 ;  /* 0x0000003151b07c20 */ /* 0x000fc60008410000 */
        /* <DEDUP_REMOVED lines=19> */
[----:B------:R-:W-:-:S04]  /*128f0*/  FMUL.FTZ R172, R84, UR49 ;  /* 0x0000003154ac7c20 */ /* 0x000fc80008410000 */
[----:B------:R-:W-:Y:S01]  /*12900*/  HGMMA.64x128x16.F32 R88, R168, gdesc[UR8].tnspB, R88, gsb0 ;  /* 0x41e00008a8587df0 */ /* 0x000fe20008000858 */
[----:B------:R-:W-:Y:S01]  /*12910*/  R2UR UR10, R8 ;  /* 0x00000000080a72ca */ /* 0x000fe200000e0000 */
[----:B------:R-:W-:Y:S01]  /*12920*/  VIADD R8, R6, 0x280 ;  /* 0x0000028006087836 */ /* 0x000fe20000000000 */
[----:B------:R-:W-:Y:S01]  /*12930*/  R2UR UR11, R9 ;  /* 0x00000000090b72ca */ /* 0x000fe200000e0000 */
[----:B------:R-:W0:Y:S01]  /*12940*/  MUFU.TANH R174, R174 ;  /* 0x000000ae00ae7308 */ /* 0x000e220000002400 */
[----:B------:R-:W-:-:S07]  /*12950*/  MOV R9, 0x40000040 ;  /* 0x4000004000097802 */ /* 0x000fce0000000f00 */
[----:B------:R-:W0:Y:S01]  /*12960*/  MUFU.TANH R172, R172 ;  /* 0x000000ac00ac7308 */ /* 0x000e220000002400 */
[----:B------:R-:W-:Y:S02]  /*12970*/  WARPGROUP.DEPBAR.LE gsb0, 0x0 ;  /* 0x00008000000079c5 */ /* 0x000fe40000010000 */
[----:B------:R-:W-:Y:S01]  /*12980*/  WARPGROUP.ARRIVE ;  /* 0x00000000000079c5 */ /* 0x000fe20000000000 */
[----:B------:R-:W-:Y:S01]  /*12990*/  FMUL.FTZ R168, R76, UR49 ;  /* 0x000000314ca87c20 */ /* 0x000fe20008410000 */
[----:B------:R-:W-:-:S04]  /*129a0*/  FMUL.FTZ R170, R85, UR49 ;  /* 0x0000003155aa7c20 */ /* 0x000fc80008410000 */
[----:B------:R-:W-:Y:S01]  /*129b0*/  HGMMA.64x128x16.F32 R88, R164, gdesc[UR8].tnspB, R88, gsb0 ;  /* 0x41e00008a4587df0 */ /* 0x000fe20008000858 */
[----:B------:R-:W-:Y:S01]  /*129c0*/  R2UR UR10, R8 ;  /* 0x00000000080a72ca */ /* 0x000fe200000e0000 */
[C---:B------:R-:W-:Y:S01]  /*129d0*/  VIADD R8, R6.reuse, 0x300 ;  /* 0x0000030006087836 */ /* 0x040fe20000000000 */
[----:B------:R-:W-:Y:S01]  /*129e0*/  R2UR UR11, R9 ;  /* 0x00000000090b72ca */ /* 0x000fe200000e0000 */
[----:B------:R-:W-:Y:S01]  /*129f0*/  IMAD.MOV.U32 R9, RZ, RZ, 0x40000040 ;  /* 0x40000040ff097424 */ /* 0x000fe200078e00ff */
[----:B------:R-:W0:Y:S01]  /*12a00*/  MUFU.TANH R168, R168 ;  /* 0x000000a800a87308 */ /* 0x000e220000002400 */
[----:B------:R-:W-:-:S07]  /*12a10*/  VIADD R6, R6, 0x380 ;  /* 0x0000038006067836 */ /* 0x000fce0000000000 */
[----:B------:R-:W0:Y:S01]  /*12a20*/  MUFU.TANH R170, R170 ;  /* 0x000000aa00aa7308 */ /* 0x000e220000002400 */
[----:B------:R-:W-:Y:S02]  /*12a30*/  WARPGROUP.DEPBAR.LE gsb0, 0x0 ;  /* 0x00008000000079c5 */ /* 0x000fe40000010000 */
[----:B------:R-:W-:Y:S01]  /*12a40*/  WARPGROUP.ARRIVE ;  /* 0x00000000000079c5 */ /* 0x000fe20000000000 */
[----:B------:R-:W-:Y:S01]  /*12a50*/  FMUL.FTZ R166, R73, UR49 ;  /* 0x0000003149a67c20 */ /* 0x000fe20008410000 */
[----:B------:R-:W-:Y:S02]  /*12a60*/  IMAD.SHL.U32 R73, R4, 0x80, RZ ;  /* 0x0000008004497824 */ /* 0x000fe400078e00ff */
[----:B------:R-:W-:Y:S01]  /*12a70*/  FMUL.FTZ R164, R72, UR49 ;  /* 0x0000003148a47c20 */ /* 0x000fe20008410000 */
[----:B------:R-:W-:Y:S01]  /*12a80*/  FMUL.FTZ R72, R87, UR49 ;  /* 0x0000003157487c20 */ /* 0x000fe20008410000 */
[----:B------:R-:W-:Y:S01]  /*12a90*/  HGMMA.64x128x16.F32 R88, R160, gdesc[UR8].tnspB, R88, gsb0 ;  /* 0x41e00008a0587df0 */ /* 0x000fe20008000858 */
[----:B------:R-:W-:Y:S01]  /*12aa0*/  R2UR UR10, R8 ;  /* 0x00000000080a72ca */ /* 0x000fe200000e0000 */
[----:B------:R-:W-:Y:S01]  /*12ab0*/  FMUL.FTZ R8, R55, UR49 ;  /* 0x0000003137087c20 */ /* 0x000fe20008410000 */
[----:B------:R-:W-:Y:S01]  /*12ac0*/  R2UR UR11, R9 ;  /* 0x00000000090b72ca */ /* 0x000fe200000e0000 */
[----:B------:R-:W-:Y:S01]  /*12ad0*/  FMUL.FTZ R55, R62, UR49 ;  /* 0x000000313e377c20 */ /* 0x000fe20008410000 */
[----:B------:R-:W-:Y:S01]  /*12ae0*/  FMUL.FTZ R62, R64, UR49 ;  /* 0x00000031403e7c20 */ /* 0x000fe20008410000 */
[----:B------:R-:W-:Y:S01]  /*12af0*/  FMUL.FTZ R64, R71, UR49 ;  /* 0x0000003147407c20 */ /* 0x000fe20008410000 */
[----:B------:R-:W-:Y:S01]  /*12b00*/  FMUL.FTZ R9, R56, UR49 ;  /* 0x0000003138097c20 */ /* 0x000fe20008410000 */
[----:B------:R-:W5:Y:S01]  /*12b10*/  @P2 LDC R71, c[0x0][0x450] ;  /* 0x00011400ff472b82 */ /* 0x000f620000000800 */
[----:B------:R-:W-:Y:S01]  /*12b20*/  FMUL.FTZ R56, R63, UR49 ;  /* 0x000000313f387c20 */ /* 0x000fe20008410000 */
[----:B------:R-:W-:Y:S01]  /*12b30*/  FMUL.FTZ R63, R70, UR49 ;  /* 0x00000031463f7c20 */ /* 0x000fe20008410000 */
[----:B------:R-:W-:Y:S01]  /*12b40*/  IADD3 R74, -R73, 0x1, RZ ;  /* 0x00000001494a7810 */ /* 0x000fe20007ffe1ff */
[----:B------:R-:W-:Y:S01]  /*12b50*/  FMUL.FTZ R70, R82, UR49 ;  /* 0x0000003152467c20 */ /* 0x000fe20008410000 */
[----:B------:R-:W0:Y:S03]  /*12b60*/  MUFU.TANH R8, R8 ;  /* 0x0000000800087308 */ /* 0x000e260000002400 */
[----:B------:R-:W-:-:S05]  /*12b70*/  IMAD R74, R189, -0x2, R74 ;  /* 0xfffffffebd4a7824 */ /* 0x000fca00078e024a */
[----:B------:R-:W0:Y:S01]  /*12b80*/  MUFU.TANH R9, R9 ;  /* 0x0000000900097308 */ /* 0x000e220000002400 */
[----:B------:R-:W-:-:S05]  /*12b90*/  IADD3 R74, -R187, R74, R188 ;  /* 0x0000004abb4a7210 */ /* 0x000fca0007ffe1bc */
        /* <DEDUP_REMOVED lines=12> */
[----:B------:R-:W-:Y:S01]  /*12c60*/  HGMMA.64x128x16.F32 R88, R156, gdesc[UR8].tnspB, R88, gsb0 ;  /* 0x41e000089c587df0 */ /* 0x000fe20008000858 */
[----:B------:R-:W-:Y:S02]  /*12c70*/  R2UR UR10, R6 ;  /* 0x00000000060a72ca */ /* 0x000fe400000e0000 */
[----:B------:R-:W-:Y:S01]  /*12c80*/  R2UR UR11, R7 ;  /* 0x00000000070b72ca */ /* 0x000fe200000e0000 */
[----:B------:R-:W1:Y:S01]  /*12c90*/  @P2 LDC R6, c[0x0][0x44c] ;  /* 0x00011300ff062b82 */ /* 0x000e620000000800 */
[----:B------:R-:W-:-:S05]  /*12ca0*/  @!P1 IMAD R7, R13, 0x8, R2 ;  /* 0x000000080d079824 */ /* 0x000fca00078e0202 */
[----:B------:R-:W-:-:S04]  /*12cb0*/  @!P1 IADD3 R7, R7, 0x28840, RZ ;  /* 0x0002884007079810 */ /* 0x000fc80007ffe0ff */
[----:B------:R-:W-:Y:S01]  /*12cc0*/  @!P1 PRMT R7, RZ, 0x654, R7 ;  /* 0x00000654ff079816 */ /* 0x000fe20000000007 */
[----:B-1----:R-:W-:-:S05]  /*12cd0*/  @P2 IMAD.HI.U32 R6, R75, R6, RZ ;  /* 0x000000064b062227 */ /* 0x002fca00078e00ff */
[----:B-----5:R-:W-:Y:S01]  /*12ce0*/  @P2 SHF.R.U32.HI R75, RZ, R71, R6 ;  /* 0x00000047ff4b2219 */ /* 0x020fe20000011606 */
[----:B------:R-:W-:Y:S01]  /*12cf0*/  FMUL.FTZ R71, R86, UR49 ;  /* 0x0000003156477c20 */ /* 0x000fe20008410000 */
[----:B------:R-:W-:-:S03]  /*12d00*/  IADD3 R6, -R186, 0xb, RZ ;  /* 0x0000000bba067810 */ /* 0x000fc60007ffe1ff */
[----:B------:R-:W1:Y:S02]  /*12d10*/  SHFL.IDX PT, R76, R75, RZ, 0x1c1f ;  /* 0x001c1fff4b4c7589 */ /* 0x000e6400000e0000 */
[----:B------:R-:W0:Y:S01]  /*12d20*/  MUFU.TANH R71, R71 ;  /* 0x0000004700477308 */ /* 0x000e220000002400 */
[--C-:B-1----:R-:W-:Y:S01]  /*12d30*/  IMAD.IADD R81, R77, 0x1, R76.reuse ;  /* 0x000000014d517824 */ /* 0x102fe200078e024c */
[----:B------:R-:W-:Y:S02]  /*12d40*/  WARPGROUP.DEPBAR.LE gsb0, 0x0 ;  /* 0x00008000000079c5 */ /* 0x000fe40000010000 */
[----:B------:R-:W-:Y:S01]  /*12d50*/  WARPGROUP.ARRIVE ;  /* 0x00000000000079c5 */ /* 0x000fe20000000000 */
[----:B------:R-:W-:Y:S01]  /*12d60*/  FMUL.FTZ R158, R68, UR49 ;  /* 0x00000031449e7c20 */ /* 0x000fe20008410000 */
[----:B------:R-:W-:Y:S01]  /*12d70*/  FMUL.FTZ R157, R69, UR49 ;  /* 0x00000031459d7c20 */ /* 0x000fe20008410000 */
[----:B------:R-:W-:Y:S01]  /*12d80*/  FMUL.FTZ R68, R79, UR49 ;  /* 0x000000314f447c20 */ /* 0x000fe20008410000 */
[----:B------:R-:W-:Y:S01]  /*12d90*/  FMUL.FTZ R69, R83, UR49 ;  /* 0x0000003153457c20 */ /* 0x000fe20008410000 */
[----:B------:R-:W-:Y:S01]  /*12da0*/  VIADD R79, R74, UR50 ;  /* 0x000000324a4f7c36 */ /* 0x000fe20008000000 */
[----:B------:R-:W-:Y:S01]  /*12db0*/  HGMMA.64x128x16.F32 R88, R152, gdesc[UR8].tnspB, R88, gsb0 ;  /* 0x41e0000898587df0 */ /* 0x000fe20008000858 */
[----:B------:R-:W1:Y:S02]  /*12dc0*/  MUFU.TANH R158, R158 ;  /* 0x0000009e009e7308 */ /* 0x000e640000002400 */
[----:B------:R-:W-:-:S06]  /*12dd0*/  IMAD.IADD R83, R79, 0x1, R76 ;  /* 0x000000014f537824 */ /* 0x000fcc00078e024c */
[----:B------:R-:W0:Y:S08]  /*12de0*/  MUFU.TANH R157, R157 ;  /* 0x0000009d009d7308 */ /* 0x000e300000002400 */
[----:B------:R-:W0:Y:S08]  /*12df0*/  MUFU.TANH R68, R68 ;  /* 0x0000004400447308 */ /* 0x000e300000002400 */
[----:B------:R-:W0:Y:S01]  /*12e00*/  MUFU.TANH R69, R69 ;  /* 0x0000004500457308 */ /* 0x000e220000002400 */
[----:B------:R-:W-:-:S02]  /*12e10*/  WARPGROUP.DEPBAR.LE gsb0, 0x0 ;  /* 0x00008000000079c5 */ /* 0x000fc40000010000 */
[----:B------:R0:W-:Y:S06]  /*12e20*/  BAR.ARV R6, 0x100 ;  /* 0x000400060000751d */ /* 0x0001ec0000002000 */
[----:B------:R0:W-:Y:S01]  /*12e30*/  @!P1 SYNCS.ARRIVE.TRANS64.RED.A1T0 RZ, [R7+URZ], RZ ;  /* 0x000000ff07ff99a7 */ /* 0x0001e2000810043f */
[----:B-1234-:R-:W-:Y:S05]  /*12e40*/  @!P3 BRA `(.L_x_8548) ;  /* 0x000000000058b947 */ /* 0x01efea0003800000 */
        /* <DEDUP_REMOVED lines=12> */
.L_x_8550:
[----:B------:R-:W-:-:S04]  /*12f10*/  MOV R76, UR4 ;  /* 0x00000004004c7c02 */ /* 0x000fc80008000f00 */
[----:B------:R-:W-:-:S13]  /*12f20*/  ISETP.NE.AND P4, PT, R76, 0x1, PT ;  /* 0x000000014c00780c */ /* 0x000fda0003f85270 */
[----:B0-----:R-:W0:Y:S02]  /*12f30*/  @P4 LDC.64 R6, c[0x0][0x9e8] ;  /* 0x00027a00ff064b82 */ /* 0x001e240000000a00 */
[----:B0-----:R-:W-:-:S05]  /*12f40*/  @P4 IMAD.HI.U32 R6, R74, R6, RZ ;  /* 0x000000064a064227 */ /* 0x001fca00078e00ff */
[----:B------:R-:W-:-:S07]  /*12f50*/  @P4 SHF.R.U32.HI R74, RZ, R7, R6 ;  /* 0x00000007ff4a4219 */ /* 0x000fce0000011606 */
.L_x_8551:
[----:B------:R-:W-:Y:S05]  /*12f60*/  BSYNC B0 ;  /* 0x0000000000007941 */ /* 0x000fea0003800000 */
.L_x_8549:
[----:B------:R-:W-:-:S04]  /*12f70*/  IMAD R74, R74, R76, -R73 ;  /* 0x0000004c4a4a7224 */ /* 0x000fc800078e0a49 */
[----:B------:R-:W-:-:S05]  /*12f80*/  IMAD R74, R189, -0x2, R74 ;  /* 0xfffffffebd4a7824 */ /* 0x000fca00078e024a */
[----:B------:R-:W-:Y:S02]  /*12f90*/  VIADDMNMX R81, R74, R76, R81, PT ;  /* 0x0000004c4a517246 */ /* 0x000fe40003800151 */
[----:B------:R-:W-:-:S07]  /*12fa0*/  VIMNMX R83, R83, R74, !PT ;  /* 0x0000004a53537248 */ /* 0x000fce0007fe0100 */
.L_x_8548:
[----:B------:R-:W-:Y:S01]  /*12fb0*/  ISETP.GT.AND P4, PT, R4, -0x1, PT ;  /* 0xffffffff0400780c */ /* 0x000fe20003f84270 */
[----:B0-----:R-:W0:Y:S03]  /*12fc0*/  SHFL.IDX PT, R6, R75, 0x1, 0x1c1f ;  /* 0x003c1f004b067f89 */ /* 0x001e2600000e0000 */
[----:B------:R-:W-:-:S04]  /*12fd0*/  ISETP.GT.AND P5, PT, R83, RZ, P4 ;  /* 0x000000ff5300720c */ /* 0x000fc800027a4270 */
[----:B------:R-:W-:-:S04]  /*12fe0*/  ISETP.LT.OR P5, PT, R81, 0x1, P5 ;  /* 0x000000015100780c */ /* 0x000fc80002fa1670 */
[----:B------:R-:W-:Y:S02]  /*12ff0*/  FSEL R74, R21, -INF , !P5 ;  /* 0xff800000154a7808 */ /* 0x000fe40006800000 */
[----:B------:R-:W-:-:S04]  /*13000*/  ISETP.GT.AND P5, PT, R83, 0x1, P4 ;  /* 0x000000015300780c */ /* 0x000fc800027a4270 */
[----:B------:R-:W-:-:S04]  /*13010*/  ISETP.LT.OR P5, PT, R81, 0x2, P5 ;  /* 0x000000025100780c */ /* 0x000fc80002fa1670 */
[----:B------:R-:W-:Y:S02]  /*13020*/  FSEL R24, R24, -INF , !P5 ;  /* 0xff80000018187808 */ /* 0x000fe40006800000 */
[----:B------:R-:W-:Y:S01]  /*13030*/  ISETP.GT.AND P5, PT, R83, 0x8, P4 ;  /* 0x000000085300780c */ /* 0x000fe200027a4270 */
[----:B0-----:R-:W-:-:S03]  /*13040*/  IMAD.IADD R21, R77, 0x1, R6 ;  /* 0x000000014d157824 */ /* 0x001fc600078e0206 */
[----:B------:R-:W-:-:S04]  /*13050*/  ISETP.LT.OR P5, PT, R81, 0x9, P5 ;  /* 0x000000095100780c */ /* 0x000fc80002fa1670 */
[----:B------:R-:W-:Y:S02]  /*13060*/  FSEL R76, R27, -INF , !P5 ;  /* 0xff8000001b4c7808 */ /* 0x000fe40006800000 */
[----:B------:R-:W-:-:S04]  /*13070*/  ISETP.GT.AND P5, PT, R83, 0x9, P4 ;  /* 0x000000095300780c */ /* 0x000fc800027a4270 */
        /* <DEDUP_REMOVED lines=40> */
[----:B------:R-:W-:Y:S01]  /*13300*/  FSEL R154, R9, -INF , !P5 ;  /* 0xff800000099a7808 */ /* 0x000fe20006800000 */
[----:B------:R-:W-:Y:S01]  /*13310*/  IMAD.IADD R9, R79, 0x1, R6 ;  /* 0x000000014f097824 */ /* 0x000fe200078e0206 */
        /* <DEDUP_REMOVED lines=45> */
[----:B------:R-:W-:Y:S08]  /*135f0*/  @!P3 BRA `(.L_x_8552) ;  /* 0x000000000058b947 */ /* 0x000ff00003800000 */
        /* <DEDUP_REMOVED lines=12> */
.L_x_8554:
[----:B------:R-:W-:-:S05]  /*136c0*/  IMAD.U32 R180, RZ, RZ, UR4 ;  /* 0x00000004ffb47e24 */ /* 0x000fca000f8e00ff */
[----:B------:R-:W-:-:S13]  /*136d0*/  ISETP.NE.AND P5, PT, R180, 0x1, PT ;  /* 0x00000001b400780c */ /* 0x000fda0003fa5270 */
[----:B------:R-:W0:Y:S02]  /*136e0*/  @P5 LDC.64 R6, c[0x0][0x9e8] ;  /* 0x00027a00ff065b82 */ /* 0x000e240000000a00 */
[----:B0-----:R-:W-:-:S05]  /*136f0*/  @P5 IMAD.HI.U32 R6, R27, R6, RZ ;  /* 0x000000061b065227 */ /* 0x001fca00078e00ff */
[----:B------:R-:W-:-:S07]  /*13700*/  @P5 SHF.R.U32.HI R27, RZ, R7, R6 ;  /* 0x00000007ff1b5219 */ /* 0x000fce0000011606 */
.L_x_8555:
[----:B------:R-:W-:Y:S05]  /*13710*/  BSYNC B0 ;  /* 0x0000000000007941 */ /* 0x000fea0003800000 */
.L_x_8553:
[----:B------:R-:W-:-:S04]  /*13720*/  IMAD R6, R27, R180, -R73 ;  /* 0x000000b41b067224 */ /* 0x000fc800078e0a49 */
[----:B------:R-:W-:-:S05]  /*13730*/  IMAD R6, R189, -0x2, R6 ;  /* 0xfffffffebd067824 */ /* 0x000fca00078e0206 */
[----:B------:R-:W-:Y:S02]  /*13740*/  VIADDMNMX R21, R6, R180, R21, PT ;  /* 0x000000b406157246 */ /* 0x000fe40003800115 */
[----:B------:R-:W-:-:S07]  /*13750*/  VIMNMX R9, R9, R6, !PT ;  /* 0x0000000609097248 */ /* 0x000fce0007fe0100 */
.L_x_8552:
[----:B------:R-:W-:Y:S01]  /*13760*/  ISETP.GT.AND P5, PT, R9, 0x1, P4 ;  /* 0x000000010900780c */ /* 0x000fe200027a4270 */
[----:B------:R-:W-:Y:S01]  /*13770*/  @!P1 IMAD R61, R22, 0x8, R2 ;  /* 0x00000008163d9824 */ /* 0x000fe200078e0202 */
[----:B------:R-:W-:Y:S02]  /*13780*/  FMNMX.FTZ R7, R74, R11, !PT ;  /* 0x0000000b4a077209 */ /* 0x000fe40007810000 */
[----:B------:R-:W-:Y:S02]  /*13790*/  ISETP.LT.OR P5, PT, R21, 0x2, P5 ;  /* 0x000000021500780c */ /* 0x000fe40002fa1670 */
[----:B------:R-:W-:Y:S02]  /*137a0*/  FMNMX.FTZ R7, R24, R7, !PT ;  /* 0x0000000718077209 */ /* 0x000fe40007810000 */
[----:B------:R-:W-:Y:S02]  /*137b0*/  FSEL R20, R20, -INF , !P5 ;  /* 0xff80000014147808 */ /* 0x000fe40006800000 */
[----:B------:R-:W-:-:S02]  /*137c0*/  ISETP.GT.AND P5, PT, R9, 0x8, P4 ;  /* 0x000000080900780c */ /* 0x000fc400027a4270 */
[----:B------:R-:W-:Y:S02]  /*137d0*/  FMNMX.FTZ R7, R76, R7, !PT ;  /* 0x000000074c077209 */ /* 0x000fe40007810000 */
[----:B------:R-:W-:Y:S02]  /*137e0*/  ISETP.LT.OR P5, PT, R21, 0x9, P5 ;  /* 0x000000091500780c */ /* 0x000fe40002fa1670 */
[----:B------:R-:W-:Y:S02]  /*137f0*/  FMNMX.FTZ R7, R28, R7, !PT ;  /* 0x000000071c077209 */ /* 0x000fe40007810000 */
[----:B------:R-:W-:Y:S02]  /*13800*/  FSEL R180, R25, -INF , !P5 ;  /* 0xff80000019b47808 */ /* 0x000fe40006800000 */
[----:B------:R-:W-:Y:S02]  /*13810*/  ISETP.GT.AND P5, PT, R9, 0x9, P4 ;  /* 0x000000090900780c */ /* 0x000fe400027a4270 */
[----:B------:R-:W-:-:S02]  /*13820*/  FMNMX.FTZ R7, R78, R7, !PT ;  /* 0x000000074e077209 */ /* 0x000fc40007810000 */
[----:B------:R-:W-:Y:S02]  /*13830*/  ISETP.LT.OR P5, PT, R21, 0xa, P5 ;  /* 0x0000000a1500780c */ /* 0x000fe40002fa1670 */
[----:B------:R-:W-:Y:S02]  /*13840*/  FMNMX.FTZ R7, R32, R7, !PT ;  /* 0x0000000720077209 */ /* 0x000fe40007810000 */
[----:B------:R-:W-:Y:S02]  /*13850*/  FSEL R26, R26, -INF , !P5 ;  /* 0xff8000001a1a7808 */ /* 0x000fe40006800000 */
[----:B------:R-:W-:Y:S02]  /*13860*/  ISETP.GT.AND P5, PT, R9, 0x10, P4 ;  /* 0x000000100900780c */ /* 0x000fe400027a4270 */
[----:B------:R-:W-:Y:S02]  /*13870*/  FMNMX.FTZ R7, R34, R7, !PT ;  /* 0x0000000722077209 */ /* 0x000fe40007810000 */
[----:B------:R-:W-:-:S02]  /*13880*/  ISETP.LT.OR P5, PT, R21, 0x11, P5 ;  /* 0x000000111500780c */ /* 0x000fc40002fa1670 */
[----:B------:R-:W-:Y:S02]  /*13890*/  FMNMX.FTZ R7, R80, R7, !PT ;  /* 0x0000000750077209 */ /* 0x000fe40007810000 */
[----:B------:R-:W-:Y:S02]  /*138a0*/  FSEL R182, R29, -INF , !P5 ;  /* 0xff8000001db67808 */ /* 0x000fe40006800000 */
[----:B------:R-:W-:Y:S02]  /*138b0*/  ISETP.GT.AND P5, PT, R9, 0x11, P4 ;  /* 0x000000110900780c */ /* 0x000fe400027a4270 */
[----:B------:R-:W-:Y:S02]  /*138c0*/  FMNMX.FTZ R7, R82, R7, !PT ;  /* 0x0000000752077209 */ /* 0x000fe40007810000 */
[----:B------:R-:W-:Y:S02]  /*138d0*/  ISETP.LT.OR P5, PT, R21, 0x12, P5 ;  /* 0x000000121500780c */ /* 0x000fe40002fa1670 */
[----:B------:R-:W-:-:S02]  /*138e0*/  FMNMX.FTZ R7, R40, R7, !PT ;  /* 0x0000000728077209 */ /* 0x000fc40007810000 */
[----:B------:R-:W-:Y:S02]  /*138f0*/  FSEL R30, R30, -INF , !P5 ;  /* 0xff8000001e1e7808 */ /* 0x000fe40006800000 */
[----:B------:R-:W-:Y:S02]  /*13900*/  ISETP.GT.AND P5, PT, R9, 0x18, P4 ;  /* 0x000000180900780c */ /* 0x000fe400027a4270 */
[----:B------:R-:W-:Y:S02]  /*13910*/  FMNMX.FTZ R7, R84, R7, !PT ;  /* 0x0000000754077209 */ /* 0x000fe40007810000 */
[----:B------:R-:W-:Y:S02]  /*13920*/  ISETP.LT.OR P5, PT, R21, 0x19, P5 ;  /* 0x000000191500780c */ /* 0x000fe40002fa1670 */
[----:B------:R-:W-:Y:S02]  /*13930*/  FMNMX.FTZ R7, R44, R7, !PT ;  /* 0x000000072c077209 */ /* 0x000fe40007810000 */
[----:B------:R-:W-:-:S02]  /*13940*/  FSEL R186, R33, -INF , !P5 ;  /* 0xff80000021ba7808 */ /* 0x000fc40006800000 */
[----:B------:R-:W-:Y:S02]  /*13950*/  ISETP.GT.AND P5, PT, R9, 0x19, P4 ;  /* 0x000000190900780c */ /* 0x000fe400027a4270 */
        /* <DEDUP_REMOVED lines=49> */
[----:B------:R-:W-:Y:S01]  /*13c70*/  ISETP.GT.AND P5, PT, R9, 0x41, P4 ;  /* 0x000000410900780c */ /* 0x000fe200027a4270 */
[----:B------:R-:W0:Y:S03]  /*13c80*/  SHFL.BFLY PT, R6, R25, 0x2, 0x1f ;  /* 0x0c401f0019067f89 */ /* 0x000e2600000e0000 */
[----:B------:R-:W-:-:S04]  /*13c90*/  ISETP.LT.OR P5, PT, R21, 0x42, P5 ;  /* 0x000000421500780c */ /* 0x000fc80002fa1670 */
[----:B------:R-:W-:Y:S02]  /*13ca0*/  FSEL R53, R53, -INF , !P5 ;  /* 0xff80000035357808 */ /* 0x000fe40006800000 */
[----:B------:R-:W-:-:S04]  /*13cb0*/  ISETP.GT.AND P5, PT, R9, 0x48, P4 ;  /* 0x000000480900780c */ /* 0x000fc800027a4270 */
[----:B------:R-:W-:-:S04]  /*13cc0*/  ISETP.LT.OR P5, PT, R21, 0x49, P5 ;  /* 0x000000491500780c */ /* 0x000fc80002fa1670 */
[----:B------:R-:W-:Y:S02]  /*13cd0*/  FSEL R55, R55, -INF , !P5 ;  /* 0xff80000037377808 */ /* 0x000fe40006800000 */
[----:B------:R-:W-:-:S04]  /*13ce0*/  ISETP.GT.AND P5, PT, R9, 0x49, P4 ;  /* 0x000000490900780c */ /* 0x000fc800027a4270 */
[----:B------:R-:W-:Y:S02]  /*13cf0*/  ISETP.LT.OR P5, PT, R21, 0x4a, P5 ;  /* 0x0000004a1500780c */ /* 0x000fe40002fa1670 */
[----:B0-----:R-:W-:Y:S02]  /*13d00*/  FMNMX.FTZ R27, R25, R6, !PT ;  /* 0x00000006191b7209 */ /* 0x001fe40007810000 */
[----:B------:R-:W-:Y:S02]  /*13d10*/  FSEL R56, R56, -INF , !P5 ;  /* 0xff80000038387808 */ /* 0x000fe40006800000 */
[----:B------:R-:W-:Y:S01]  /*13d20*/  ISETP.GT.AND P5, PT, R9, 0x50, P4 ;  /* 0x000000500900780c */ /* 0x000fe200027a4270 */
[----:B------:R-:W0:Y:S03]  /*13d30*/  SHFL.BFLY PT, R6, R27, 0x1, 0x1f ;  /* 0x0c201f001b067f89 */ /* 0x000e2600000e0000 */
[----:B------:R-:W-:-:S04]  /*13d40*/  ISETP.LT.OR P5, PT, R21, 0x51, P5 ;  /* 0x000000511500780c */ /* 0x000fc80002fa1670 */
[----:B------:R-:W-:Y:S02]  /*13d50*/  FSEL R7, R59, -INF , !P5 ;  /* 0xff8000003b077808 */ /* 0x000fe40006800000 */
[----:B------:R-:W-:Y:S01]  /*13d60*/  ISETP.GT.AND P5, PT, R9, 0x51, P4 ;  /* 0x000000510900780c */ /* 0x000fe200027a4270 */
[----:B------:R-:W1:Y:S03]  /*13d70*/  LDC R59, c[0x0][0x988] ;  /* 0x00026200ff3b7b82 */ /* 0x000e660000000800 */
[----:B------:R-:W-:-:S04]  /*13d80*/  ISETP.LT.OR P5, PT, R21, 0x52, P5 ;  /* 0x000000521500780c */ /* 0x000fc80002fa1670 */
[----:B------:R-:W-:Y:S02]  /*13d90*/  FSEL R60, R60, -INF , !P5 ;  /* 0xff8000003c3c7808 */ /* 0x000fe40006800000 */
[----:B------:R-:W-:-:S04]  /*13da0*/  ISETP.GT.AND P5, PT, R9, 0x58, P4 ;  /* 0x000000580900780c */ /* 0x000fc800027a4270 */
[----:B------:R-:W-:Y:S02]  /*13db0*/  ISETP.LT.OR P5, PT, R21, 0x59, P5 ;  /* 0x000000591500780c */ /* 0x000fe40002fa1670 */
[----:B0-----:R-:W-:Y:S02]  /*13dc0*/  FMNMX.FTZ R6, R27, R6, !PT ;  /* 0x000000061b067209 */ /* 0x001fe40007810000 */
[----:B------:R-:W-:Y:S02]  /*13dd0*/  FSEL R63, R63, -INF , !P5 ;  /* 0xff8000003f3f7808 */ /* 0x000fe40006800000 */
[----:B------:R-:W-:-:S04]  /*13de0*/  ISETP.GT.AND P5, PT, R9, 0x59, P4 ;  /* 0x000000590900780c */ /* 0x000fc800027a4270 */
[----:B------:R-:W-:Y:S01]  /*13df0*/  ISETP.LT.OR P5, PT, R21, 0x5a, P5 ;  /* 0x0000005a1500780c */ /* 0x000fe20002fa1670 */
[----:B-1----:R-:W-:-:S03]  /*13e00*/  FMUL.FTZ R49, R6, R59 ;  /* 0x0000003b06317220 */ /* 0x002fc60000410000 */
        /* <DEDUP_REMOVED lines=22> */
[C---:B------:R-:W-:Y:S02]  /*13f70*/  ISETP.GT.AND P5, PT, R9.reuse, RZ, P4 ;  /* 0x000000ff0900720c */ /* 0x040fe400027a4270 */
[----:B------:R-:W-:Y:S02]  /*13f80*/  ISETP.GT.AND P4, PT, R9, 0x79, P4 ;  /* 0x000000790900780c */ /* 0x000fe40002784270 */
[C---:B------:R-:W-:Y:S02]  /*13f90*/  ISETP.LT.OR P5, PT, R21.reuse, 0x1, P5 ;  /* 0x000000011500780c */ /* 0x040fe40002fa1670 */
[----:B------:R-:W-:Y:S02]  /*13fa0*/  ISETP.LT.OR P4, PT, R21, 0x7a, P4 ;  /* 0x0000007a1500780c */ /* 0x000fe40002781670 */
[----:B------:R-:W-:-:S02]  /*13fb0*/  FSEL R51, R15, -INF , !P5 ;  /* 0xff8000000f337808 */ /* 0x000fc40006800000 */
[----:B------:R-:W-:Y:S02]  /*13fc0*/  FSETP.NEU.FTZ.AND P5, PT, R6, -INF , PT ;  /* 0xff8000000600780b */ /* 0x000fe40003fbd000 */
[----:B------:R-:W-:Y:S02]  /*13fd0*/  FMNMX.FTZ R27, R51, R10, !PT ;  /* 0x0000000a331b7209 */ /* 0x000fe40007810000 */
[----:B------:R-:W-:Y:S02]  /*13fe0*/  FSEL R49, R49, RZ, P5 ;  /* 0x000000ff31317208 */ /* 0x000fe40002800000 */
[----:B------:R-:W-:Y:S02]  /*13ff0*/  FMNMX.FTZ R29, R20, R27, !PT ;  /* 0x0000001b141d7209 */ /* 0x000fe40007810000 */
[----:B------:R-:W-:Y:S01]  /*14000*/  FSEL R72, R72, -INF , !P4 ;  /* 0xff80000048487808 */ /* 0x000fe20006000000 */
        /* <DEDUP_REMOVED lines=44> */
[----:B------:R-:W-:Y:S02]  /*142d0*/  FMNMX.FTZ R35, R8, R35, !PT ;  /* 0x0000002308237209 */ /* 0x000fe40007810000 */
[----:B------:R-:W1:Y:S02]  /*142e0*/  MUFU.EX2 R32, R32 ;  /* 0x0000002000207308 */ /* 0x000e640000000800 */
[----:B0-----:R-:W-:Y:S01]  /*142f0*/  FMNMX.FTZ R24, R52, R35, !PT ;  /* 0x0000002334187209 */ /* 0x001fe20007810000 */
[----:B------:R-:W-:-:S03]  /*14300*/  FFMA.FTZ R35, R86, R59, -R49 ;  /* 0x0000003b56237223 */ /* 0x000fc60000010831 */
[----:B------:R-:W-:Y:S02]  /*14310*/  FMNMX.FTZ R24, R53, R24, !PT ;  /* 0x0000001835187209 */ /* 0x000fe40007810000 */
[----:B------:R-:W0:Y:S02]  /*14320*/  MUFU.EX2 R34, R34 ;  /* 0x0000002200227308 */ /* 0x000e240000000800 */
[----:B------:R-:W-:-:S04]  /*14330*/  FMNMX.FTZ R37, R55, R24, !PT ;  /* 0x0000001837257209 */ /* 0x000fc80007810000 */
[----:B------:R-:W-:Y:S02]  /*14340*/  FMNMX.FTZ R24, R56, R37, !PT ;  /* 0x0000002538187209 */ /* 0x000fe40007810000 */
[----:B------:R-:W-:Y:S01]  /*14350*/  MUFU.EX2 R31, R82 ;  /* 0x00000052001f7308 */ /* 0x000fe20000000800 */
[----:B-1----:R-:W-:Y:S02]  /*14360*/  F2FP.F16.F32.PACK_AB R176, R32, R27 ;  /* 0x0000001b20b0723e */ /* 0x002fe400000000ff */
[----:B------:R-:W-:-:S04]  /*14370*/  FMNMX.FTZ R37, R7, R24, !PT ;  /* 0x0000001807257209 */ /* 0x000fc80007810000 */
[----:B------:R-:W-:Y:S01]  /*14380*/  FMNMX.FTZ R24, R60, R37, !PT ;  /* 0x000000253c187209 */ /* 0x000fe20007810000 */
[----:B------:R-:W-:Y:S01]  /*14390*/  MUFU.EX2 R40, R40 ;  /* 0x0000002800287308 */ /* 0x000fe20000000800 */
[----:B0-----:R-:W-:Y:S02]  /*143a0*/  F2FP.F16.F32.PACK_AB R178, R34, R29 ;  /* 0x0000001d22b2723e */ /* 0x001fe400000000ff */
        /* <DEDUP_REMOVED lines=9> */
[----:B------:R-:W-:Y:S01]  /*14440*/  FMNMX.FTZ R24, R70, R41, !PT ;  /* 0x0000002946187209 */ /* 0x000fe20007810000 */
[-CC-:B------:R-:W-:Y:S01]  /*14450*/  FFMA.FTZ R41, R158, R59.reuse, -R49.reuse ;  /* 0x0000003b9e297223 */ /* 0x180fe20000010831 */
[----:B------:R-:W-:Y:S02]  /*14460*/  FFMA.FTZ R158, R168, R59, -R49 ;  /* 0x0000003ba89e7223 */ /* 0x000fe40000010831 */
[----:B------:R-:W-:Y:S01]  /*14470*/  FMNMX.FTZ R24, R69, R24, !PT ;  /* 0x0000001845187209 */ /* 0x000fe20007810000 */
[----:B------:R-:W-:Y:S03]  /*14480*/  MUFU.EX2 R35, R35 ;  /* 0x0000002300237308 */ /* 0x000fe60000000800 */
[----:B------:R-:W-:-:S04]  /*14490*/  FMNMX.FTZ R21, R71, R24, !PT ;  /* 0x0000001847157209 */ /* 0x000fc80007810000 */
[----:B------:R-:W-:Y:S01]  /*144a0*/  FMNMX.FTZ R24, R72, R21, !PT ;  /* 0x0000001548187209 */ /* 0x000fe20007810000 */
[----:B------:R-:W-:Y:S01]  /*144b0*/  FFMA.FTZ R21, R62, R59, -R49 ;  /* 0x0000003b3e157223 */ /* 0x000fe20000010831 */
[----:B------:R-:W-:Y:S01]  /*144c0*/  FSEL R62, R6, RZ, P5 ;  /* 0x000000ff063e7208 */ /* 0x000fe20002800000 */
[----:B------:R-:W1:Y:S01]  /*144d0*/  MUFU.EX2 R48, R48 ;  /* 0x0000003000307308 */ /* 0x000e620000000800 */
[----:B0-----:R-:W-:Y:S01]  /*144e0*/  F2FP.F16.F32.PACK_AB R174, R44, R33 ;  /* 0x000000212cae723e */ /* 0x001fe200000000ff */
[----:B------:R-:W0:Y:S02]  /*144f0*/  SHFL.BFLY PT, R43, R24, 0x2, 0x1f ;  /* 0x0c401f00182b7f89 */ /* 0x000e2400000e0000 */
[----:B------:R-:W-:-:S04]  /*14500*/  FADD.FTZ R62, -R62, R11 ;  /* 0x0000000b3e3e7221 */ /* 0x000fc80000010100 */
[----:B------:R-:W-:Y:S01]  /*14510*/  FMUL.FTZ R11, R62, R59 ;  /* 0x0000003b3e0b7220 */ /* 0x000fe20000410000 */
[----:B------:R-:W-:Y:S08]  /*14520*/  MUFU.EX2 R50, R50 ;  /* 0x0000003200327308 */ /* 0x000ff00000000800 */
[----:B------:R-:W2:Y:S01]  /*14530*/  MUFU.EX2 R11, R11 ;  /* 0x0000000b000b7308 */ /* 0x000ea20000000800 */
[----:B-1----:R-:W-:-:S07]  /*14540*/  F2FP.F16.F32.PACK_AB R168, R48, R35 ;  /* 0x0000002330a8723e */ /* 0x002fce00000000ff */
[----:B------:R1:W3:Y:S01]  /*14550*/  MUFU.EX2 R39, R154 ;  /* 0x0000009a00277308 */ /* 0x0002e20000000800 */
[----:B0-----:R-:W-:Y:S01]  /*14560*/  FMNMX.FTZ R57, R24, R43, !PT ;  /* 0x0000002b18397209 */ /* 0x001fe20007810000 */
[----:B------:R-:W-:-:S04]  /*14570*/  FFMA.FTZ R43, R166, R59, -R49 ;  /* 0x0000003ba62b7223 */ /* 0x000fc80000010831 */
[----:B------:R-:W0:Y:S02]  /*14580*/  SHFL.BFLY PT, R24, R57, 0x1, 0x1f ;  /* 0x0c201f0039187f89 */ /* 0x000e2400000e0000 */
[----:B------:R-:W4:Y:S01]  /*14590*/  MUFU.EX2 R54, R54 ;  /* 0x0000003600367308 */ /* 0x000f220000000800 */
[----:B--2---:R-:W-:Y:S01]  /*145a0*/  FFMA.FTZ R62, R11, R3, R74 ;  /* 0x000000030b3e7223 */ /* 0x004fe2000001004a */
[-CC-:B-1----:R-:W-:Y:S01]  /*145b0*/  FFMA.FTZ R154, R172, R59.reuse, -R49.reuse ;  /* 0x0000003bac9a7223 */ /* 0x182fe20000010831 */
[----:B------:R-:W-:Y:S01]  /*145c0*/  FFMA.FTZ R49, R170, R59, -R49 ;  /* 0x0000003baa317223 */ /* 0x000fe20000010831 */
[----:B------:R-:W-:Y:S01]  /*145d0*/  F2FP.F16.F32.PACK_AB R172, R40, R31 ;  /* 0x0000001f28ac723e */ /* 0x000fe200000000ff */
        /* <DEDUP_REMOVED lines=17> */
[----:B0-----:R-:W-:Y:S01]  /*146f0*/  FMNMX.FTZ R24, R57, R24, !PT ;  /* 0x0000001839187209 */ /* 0x001fe20007810000 */
[----:B------:R-:W-:Y:S01]  /*14700*/  FMUL.FTZ R108, R108, R11 ;  /* 0x0000000b6c6c7220 */ /* 0x000fe20000410000 */
[----:B------:R-:W-:Y:S01]  /*14710*/  MUFU.EX2 R21, R21 ;  /* 0x0000001500157308 */ /* 0x000fe20000000800 */
[----:B------:R-:W-:Y:S01]  /*14720*/  FADD.FTZ R3, R29, R62 ;  /* 0x0000003e1d037221 */ /* 0x000fe20000010000 */
[C---:B------:R-:W-:Y:S01]  /*14730*/  FSETP.NEU.FTZ.AND P4, PT, R24.reuse, -INF , PT ;  /* 0xff8000001800780b */ /* 0x040fe20003f9d000 */
[----:B------:R-:W-:Y:S01]  /*14740*/  FMUL.FTZ R57, R24, R59 ;  /* 0x0000003b18397220 */ /* 0x000fe20000410000 */
[-C--:B------:R-:W-:Y:S01]  /*14750*/  FMUL.FTZ R109, R109, R11.reuse ;  /* 0x0000000b6d6d7220 */ /* 0x080fe20000410000 */
[----:B------:R-:W-:Y:S01]  /*14760*/  FADD.FTZ R62, R34, R3 ;  /* 0x00000003223e7221 */ /* 0x000fe20000010000 */
[-C--:B------:R-:W-:Y:S01]  /*14770*/  FMUL.FTZ R112, R112, R11.reuse ;  /* 0x0000000b70707220 */ /* 0x080fe20000410000 */
[-C--:B------:R-:W-:Y:S01]  /*14780*/  FMUL.FTZ R113, R113, R11.reuse ;  /* 0x0000000b71717220 */ /* 0x080fe20000410000 */
[----:B------:R-:W-:Y:S01]  /*14790*/  FSEL R57, R57, RZ, P4 ;  /* 0x000000ff39397208 */ /* 0x000fe20002000000 */
[----:B------:R-:W-:Y:S01]  /*147a0*/  FADD.FTZ R3, R31, R62 ;  /* 0x0000003e1f037221 */ /* 0x000fe20000010000 */
[----:B------:R-:W-:Y:S01]  /*147b0*/  MUFU.EX2 R160, R160 ;  /* 0x000000a000a07308 */ /* 0x000fe20000000800 */
[-C--:B------:R-:W-:Y:S01]  /*147c0*/  FMUL.FTZ R116, R116, R11.reuse ;  /* 0x0000000b74747220 */ /* 0x080fe20000410000 */
[----:B------:R-:W-:Y:S01]  /*147d0*/  FMUL.FTZ R117, R117, R11 ;  /* 0x0000000b75757220 */ /* 0x000fe20000410000 */
[----:B------:R-:W-:Y:S01]  /*147e0*/  FADD.FTZ R62, R40, R3 ;  /* 0x00000003283e7221 */ /* 0x000fe20000010000 */
[-CC-:B------:R-:W-:Y:S01]  /*147f0*/  FFMA.FTZ R181, R51, R59.reuse, -R57.reuse ;  /* 0x0000003b33b57223 */ /* 0x180fe20000010839 */
[----:B------:R-:W-:Y:S01]  /*14800*/  FSEL R3, R24, RZ, P4 ;  /* 0x000000ff18037208 */ /* 0x000fe20002000000 */
[-CC-:B------:R-:W-:Y:S01]  /*14810*/  FFMA.FTZ R22, R8, R59.reuse, -R57.reuse ;  /* 0x0000003b08167223 */ /* 0x180fe20000010839 */
[----:B------:R-:W-:Y:S01]  /*14820*/  FADD.FTZ R51, R33, R62 ;  /* 0x0000003e21337221 */ /* 0x000fe20000010000 */
[-CC-:B------:R-:W-:Y:S01]  /*14830*/  FFMA.FTZ R20, R20, R59.reuse, -R57.reuse ;  /* 0x0000003b14147223 */ /* 0x180fe20000010839 */
[-C--:B------:R-:W-:Y:S01]  /*14840*/  FFMA.FTZ R183, R180, R59.reuse, -R57 ;  /* 0x0000003bb4b77223 */ /* 0x080fe20000010839 */
[----:B------:R-:W-:Y:S01]  /*14850*/  FADD.FTZ R8, -R3, R10 ;  /* 0x0000000a03087221 */ /* 0x000fe20000010100 */
[----:B------:R-:W-:Y:S01]  /*14860*/  FADD.FTZ R62, R44, R51 ;  /* 0x000000332c3e7221 */ /* 0x000fe20000010000 */
[----:B------:R-:W-:Y:S01]  /*14870*/  MUFU.EX2 R181, R181 ;  /* 0x000000b500b57308 */ /* 0x000fe20000000800 */
[-CC-:B------:R-:W-:Y:S01]  /*14880*/  FFMA.FTZ R26, R26, R59.reuse, -R57.reuse ;  /* 0x0000003b1a1a7223 */ /* 0x180fe20000010839 */
[-C--:B------:R-:W-:Y:S01]  /*14890*/  FMUL.FTZ R8, R8, R59.reuse ;  /* 0x0000003b08087220 */ /* 0x080fe20000410000 */
[----:B------:R-:W-:Y:S01]  /*148a0*/  FADD.FTZ R3, R35, R62 ;  /* 0x0000003e23037221 */ /* 0x000fe20000010000 */
[-CC-:B------:R-:W-:Y:S01]  /*148b0*/  FFMA.FTZ R177, R182, R59.reuse, -R57.reuse ;  /* 0x0000003bb6b17223 */ /* 0x180fe20000010839 */
[-CC-:B------:R-:W-:Y:S01]  /*148c0*/  FFMA.FTZ R165, R52, R59.reuse, -R57.reuse ;  /* 0x0000003b34a57223 */ /* 0x180fe20000010839 */
[-C--:B------:R-:W-:Y:S01]  /*148d0*/  FFMA.FTZ R30, R30, R59.reuse, -R57 ;  /* 0x0000003b1e1e7223 */ /* 0x080fe20000010839 */
[----:B------:R-:W-:Y:S01]  /*148e0*/  FADD.FTZ R62, R48, R3 ;  /* 0x00000003303e7221 */ /* 0x000fe20000010000 */
[----:B------:R-:W0:Y:S01]  /*148f0*/  MUFU.EX2 R8, R8 ;  /* 0x0000000800087308 */ /* 0x000e220000000800 */
[-CC-:B------:R-:W-:Y:S01]  /*14900*/  FFMA.FTZ R161, R7, R59.reuse, -R57.reuse ;  /* 0x0000003b07a17223 */ /* 0x180fe20000010839 */
[-CC-:B------:R-:W-:Y:S01]  /*14910*/  FFMA.FTZ R179, R186, R59.reuse, -R57.reuse ;  /* 0x0000003bbab37223 */ /* 0x180fe20000010839 */
[----:B------:R-:W-:Y:S01]  /*14920*/  FADD.FTZ R3, R37, R62 ;  /* 0x0000003e25037221 */ /* 0x000fe20000010000 */
[-CC-:B------:R-:W-:Y:S01]  /*14930*/  FFMA.FTZ R36, R36, R59.reuse, -R57.reuse ;  /* 0x0000003b24247223 */ /* 0x180fe20000010839 */
[-CC-:B------:R-:W-:Y:S01]  /*14940*/  FFMA.FTZ R173, R230, R59.reuse, -R57.reuse ;  /* 0x0000003be6ad7223 */ /* 0x180fe20000010839 */
[-CC-:B------:R-:W-:Y:S01]  /*14950*/  FFMA.FTZ R38, R38, R59.reuse, -R57.reuse ;  /* 0x0000003b26267223 */ /* 0x180fe20000010839 */
[--C-:B------:R-:W-:Y:S01]  /*14960*/  FFMA.FTZ R175, R232, R59, -R57.reuse ;  /* 0x0000003be8af7223 */ /* 0x100fe20000010839 */
[----:B------:R1:W-:Y:S01]  /*14970*/  MUFU.EX2 R10, R22 ;  /* 0x00000016000a7308 */ /* 0x0003e20000000800 */
[----:B------:R-:W-:Y:S01]  /*14980*/  F2FP.F16.F32.PACK_AB R182, R28, R25 ;  /* 0x000000191cb6723e */ /* 0x000fe200000000ff */
[-CC-:B------:R-:W-:Y:S01]  /*14990*/  FFMA.FTZ R42, R42, R59.reuse, -R57.reuse ;  /* 0x0000003b2a2a7223 */ /* 0x180fe20000010839 */
[-CC-:B------:R-:W-:Y:S01]  /*149a0*/  FFMA.FTZ R169, R234, R59.reuse, -R57.reuse ;  /* 0x0000003beaa97223 */ /* 0x180fe20000010839 */
[-CC-:B------:R-:W-:Y:S01]  /*149b0*/  FFMA.FTZ R46, R46, R59.reuse, -R57.reuse ;  /* 0x0000003b2e2e7223 */ /* 0x180fe20000010839 */
[-CC-:B------:R-:W-:Y:S01]  /*149c0*/  FFMA.FTZ R171, R236, R59.reuse, -R57.reuse ;  /* 0x0000003becab7223 */ /* 0x180fe20000010839 */
[-CC-:B------:R-:W-:Y:S01]  /*149d0*/  FFMA.FTZ R53, R53, R59.reuse, -R57.reuse ;  /* 0x0000003b35357223 */ /* 0x180fe20000010839 */
[-C--:B------:R-:W-:Y:S01]  /*149e0*/  FFMA.FTZ R167, R55, R59.reuse, -R57 ;  /* 0x0000003b37a77223 */ /* 0x080fe20000010839 */
[----:B------:R-:W2:Y:S01]  /*149f0*/  MUFU.EX2 R20, R20 ;  /* 0x0000001400147308 */ /* 0x000ea20000000800 */
[----:B-1----:R-:W-:Y:S01]  /*14a00*/  FADD.FTZ R22, R50, R3 ;  /* 0x0000000332167221 */ /* 0x002fe20000010000 */
        /* <DEDUP_REMOVED lines=8> */
[----:B0-----:R-:W-:Y:S01]  /*14a90*/  FFMA.FTZ R3, R8, R0, R181 ;  /* 0x0000000008037223 */ /* 0x001fe200000100b5 */
[-CC-:B------:R-:W-:Y:S01]  /*14aa0*/  FFMA.FTZ R66, R66, R59.reuse, -R57.reuse ;  /* 0x0000003b42427223 */ /* 0x180fe20000010839 */
[-CC-:B------:R-:W-:Y:S01]  /*14ab0*/  FFMA.FTZ R67, R67, R59.reuse, -R57.reuse ;  /* 0x0000003b43437223 */ /* 0x180fe20000010839 */
[----:B------:R-:W-:Y:S01]  /*14ac0*/  FADD.FTZ R7, R9, R52 ;  /* 0x0000003409077221 */ /* 0x000fe20000010000 */
[-CC-:B------:R-:W-:Y:S01]  /*14ad0*/  FFMA.FTZ R68, R68, R59.reuse, -R57.reuse ;  /* 0x0000003b44447223 */ /* 0x180fe20000010839 */
[-C--:B------:R-:W-:Y:S01]  /*14ae0*/  FFMA.FTZ R70, R70, R59.reuse, -R57 ;  /* 0x0000003b46467223 */ /* 0x080fe20000010839 */
[----:B------:R-:W0:Y:S01]  /*14af0*/  MUFU.EX2 R26, R26 ;  /* 0x0000001a001a7308 */ /* 0x000e220000000800 */
[----:B------:R-:W-:Y:S01]  /*14b00*/  FADD.FTZ R52, R58, R7 ;  /* 0x000000073a347221 */ /* 0x000fe20000010000 */
[----:B--2---:R-:W-:Y:S01]  /*14b10*/  FADD.FTZ R0, R20, R3 ;  /* 0x0000000314007221 */ /* 0x004fe20000010000 */
[-CC-:B------:R-:W-:Y:S01]  /*14b20*/  FFMA.FTZ R69, R69, R59.reuse, -R57.reuse ;  /* 0x0000003b45457223 */ /* 0x180fe20000010839 */
[-CC-:B------:R-:W-:Y:S01]  /*14b30*/  FFMA.FTZ R71, R71, R59.reuse, -R57.reuse ;  /* 0x0000003b47477223 */ /* 0x180fe20000010839 */
[----:B------:R-:W-:Y:S01]  /*14b40*/  FADD.FTZ R7, R21, R52 ;  /* 0x0000003415077221 */ /* 0x000fe20000010000 */
[----:B------:R-:W-:Y:S01]  /*14b50*/  FFMA.FTZ R57, R72, R59, -R57 ;  /* 0x0000003b48397223 */ /* 0x000fe20000010839 */
[----:B------:R-:W-:Y:S01]  /*14b60*/  ISETP.GT.AND P4, PT, R4, R12, PT ;  /* 0x0000000c0400720c */ /* 0x000fe20003f84270 */
[----:B------:R-:W2:Y:S01]  /*14b70*/  MUFU.EX2 R41, R41 ;  /* 0x0000002900297308 */ /* 0x000ea20000000800 */
[----:B-1----:R-:W-:Y:S01]  /*14b80*/  FADD.FTZ R3, R183, R0 ;  /* 0x00000000b7037221 */ /* 0x002fe20000010000 */
[----:B------:R-:W-:Y:S01]  /*14b90*/  FADD.FTZ R62, R160, R7 ;  /* 0x00000007a03e7221 */ /* 0x000fe20000010000 */
[----:B------:R-:W-:-:S02]  /*14ba0*/  @!P1 VIADD R51, R61, 0x28860 ;  /* 0x000288603d339836 */ /* 0x000fc40000000000 */
[-C--:B------:R-:W-:Y:S01]  /*14bb0*/  FMUL.FTZ R120, R120, R11.reuse ;  /* 0x0000000b78787220 */ /* 0x080fe20000410000 */
[-C--:B------:R-:W-:Y:S01]  /*14bc0*/  FMUL.FTZ R121, R121, R11.reuse ;  /* 0x0000000b79797220 */ /* 0x080fe20000410000 */
[-C--:B------:R-:W-:Y:S01]  /*14bd0*/  FMUL.FTZ R124, R124, R11.reuse ;  /* 0x0000000b7c7c7220 */ /* 0x080fe20000410000 */
[-C--:B------:R-:W-:Y:S01]  /*14be0*/  FMUL.FTZ R125, R125, R11.reuse ;  /* 0x0000000b7d7d7220 */ /* 0x080fe20000410000 */
[----:B------:R-:W1:Y:S01]  /*14bf0*/  MUFU.EX2 R177, R177 ;  /* 0x000000b100b17308 */ /* 0x000e620000000800 */
[----:B0-----:R-:W-:Y:S01]  /*14c00*/  FADD.FTZ R52, R26, R3 ;  /* 0x000000031a347221 */ /* 0x001fe20000010000 */
[----:B------:R-:W-:Y:S01]  /*14c10*/  @!P1 PRMT R51, RZ, 0x654, R51 ;  /* 0x00000654ff339816 */ /* 0x000fe20000000033 */
[-C--:B------:R-:W-:Y:S01]  /*14c20*/  FMUL.FTZ R128, R128, R11.reuse ;  /* 0x0000000b80807220 */ /* 0x080fe20000410000 */
[-C--:B------:R-:W-:Y:S01]  /*14c30*/  FMUL.FTZ R129, R129, R11.reuse ;  /* 0x0000000b81817220 */ /* 0x080fe20000410000 */
[-C--:B------:R-:W-:Y:S01]  /*14c40*/  FMUL.FTZ R132, R132, R11.reuse ;  /* 0x0000000b84847220 */ /* 0x080fe20000410000 */
[----:B------:R0:W-:Y:S01]  /*14c50*/  @!P1 SYNCS.ARRIVE.TRANS64.RED.A1T0 RZ, [R51+URZ], RZ ;  /* 0x000000ff33ff99a7 */ /* 0x0001e2000810043f */
[-C--:B------:R-:W-:Y:S01]  /*14c60*/  FMUL.FTZ R133, R133, R11.reuse ;  /* 0x0000000b85857220 */ /* 0x080fe20000410000 */
[----:B------:R-:W3:Y:S01]  /*14c70*/  MUFU.EX2 R162, R162 ;  /* 0x000000a200a27308 */ /* 0x000ee20000000800 */
        /* <DEDUP_REMOVED lines=10> */
[----:B------:R-:W-:Y:S01]  /*14d20*/  FMUL.FTZ R149, R149, R11 ;  /* 0x0000000b95957220 */ /* 0x000fe20000410000 */
[----:B------:R-:W-:Y:S01]  /*14d30*/  F2FP.F16.F32.PACK_AB R180, R15, R74 ;  /* 0x0000004a0fb4723e */ /* 0x000fe200000000ff */
[-C--:B------:R-:W-:Y:S01]  /*14d40*/  FMUL.FTZ R90, R90, R8.reuse ;  /* 0x000000085a5a7220 */ /* 0x080fe20000410000 */
[----:B------:R-:W-:Y:S01]  /*14d50*/  F2FP.F16.F32.PACK_AB R170, R50, R37 ;  /* 0x0000002532aa723e */ /* 0x000fe200000000ff */
[-C--:B------:R-:W-:Y:S01]  /*14d60*/  FMUL.FTZ R91, R91, R8.reuse ;  /* 0x000000085b5b7220 */ /* 0x080fe20000410000 */
[----:B------:R-:W1:Y:S01]  /*14d70*/  MUFU.EX2 R156, R156 ;  /* 0x0000009c009c7308 */ /* 0x000e620000000800 */
[----:B---3--:R-:W-:Y:S01]  /*14d80*/  FADD.FTZ R7, R162, R7 ;  /* 0x00000007a2077221 */ /* 0x008fe20000010000 */
[----:B------:R-:W-:Y:S01]  /*14d90*/  F2FP.F16.F32.PACK_AB R164, R54, R39 ;  /* 0x0000002736a4723e */ /* 0x000fe200000000ff */
[-C--:B------:R-:W-:Y:S01]  /*14da0*/  FMUL.FTZ R94, R94, R8.reuse ;  /* 0x000000085e5e7220 */ /* 0x080fe20000410000 */
[----:B------:R-:W-:Y:S01]  /*14db0*/  F2FP.F16.F32.PACK_AB R166, R58, R9 ;  /* 0x000000093aa6723e */ /* 0x000fe200000000ff */
[-C--:B------:R-:W-:Y:S01]  /*14dc0*/  FMUL.FTZ R95, R95, R8.reuse ;  /* 0x000000085f5f7220 */ /* 0x080fe20000410000 */
[----:B------:R-:W-:Y:S01]  /*14dd0*/  F2FP.F16.F32.PACK_AB R160, R160, R21 ;  /* 0x00000015a0a0723e */ /* 0x000fe200000000ff */
[-C--:B------:R-:W-:Y:S01]  /*14de0*/  FMUL.FTZ R98, R98, R8.reuse ;  /* 0x0000000862627220 */ /* 0x080fe20000410000 */
[----:B------:R-:W3:Y:S01]  /*14df0*/  MUFU.EX2 R179, R179 ;  /* 0x000000b300b37308 */ /* 0x000ee20000000800 */
[----:B--2---:R-:W-:Y:S01]  /*14e00*/  FADD.FTZ R28, R30, R3 ;  /* 0x000000031e1c7221 */ /* 0x004fe20000010000 */
[----:B------:R-:W-:Y:S01]  /*14e10*/  F2FP.F16.F32.PACK_AB R162, R162, R41 ;  /* 0x00000029a2a2723e */ /* 0x000fe200000000ff */
[-C--:B------:R-:W-:Y:S01]  /*14e20*/  FMUL.FTZ R99, R99, R8.reuse ;  /* 0x0000000863637220 */ /* 0x080fe20000410000 */
[----:B------:R-:W-:Y:S01]  /*14e30*/  F2FP.F16.F32.PACK_AB R181, R20, R181 ;  /* 0x000000b514b5723e */ /* 0x000fe200000000ff */
[-C--:B------:R-:W-:Y:S01]  /*14e40*/  FMUL.FTZ R102, R102, R8.reuse ;  /* 0x0000000866667220 */ /* 0x080fe20000410000 */
[----:B------:R-:W-:Y:S01]  /*14e50*/  F2FP.F16.F32.PACK_AB R183, R26, R183 ;  /* 0x000000b71ab7723e */ /* 0x000fe200000000ff */
[-C--:B------:R-:W-:Y:S01]  /*14e60*/  FMUL.FTZ R103, R103, R8.reuse ;  /* 0x0000000867677220 */ /* 0x080fe20000410000 */
[----:B------:R-:W2:Y:S01]  /*14e70*/  MUFU.EX2 R43, R43 ;  /* 0x0000002b002b7308 */ /* 0x000ea20000000800 */
[----:B-1----:R-:W-:Y:S01]  /*14e80*/  FADD.FTZ R32, R156, R7 ;  /* 0x000000079c207221 */ /* 0x002fe20000010000 */
[----:B------:R-:W-:Y:S01]  /*14e90*/  F2FP.F16.F32.PACK_AB R177, R30, R177 ;  /* 0x000000b11eb1723e */ /* 0x000fe200000000ff */
[-C--:B------:R-:W-:Y:S01]  /*14ea0*/  FMUL.FTZ R106, R106, R8.reuse ;  /* 0x000000086a6a7220 */ /* 0x080fe20000410000 */
[----:B------:R-:W-:Y:S01]  /*14eb0*/  IADD3 R4, R4, -0x1, RZ ;  /* 0xffffffff04047810 */ /* 0x000fe20007ffe0ff */
[-C--:B------:R-:W-:Y:S01]  /*14ec0*/  FMUL.FTZ R107, R107, R8.reuse ;  /* 0x000000086b6b7220 */ /* 0x080fe20000410000 */
[-C--:B------:R-:W-:Y:S01]  /*14ed0*/  FMUL.FTZ R110, R110, R8.reuse ;  /* 0x000000086e6e7220 */ /* 0x080fe20000410000 */
[-C--:B------:R-:W-:Y:S01]  /*14ee0*/  FMUL.FTZ R111, R111, R8.reuse ;  /* 0x000000086f6f7220 */ /* 0x080fe20000410000 */
[----:B------:R-:W1:Y:S01]  /*14ef0*/  MUFU.EX2 R36, R36 ;  /* 0x0000002400247308 */ /* 0x000e620000000800 */
[----:B---3--:R-:W-:Y:S01]  /*14f00*/  FADD.FTZ R3, R179, R28 ;  /* 0x0000001cb3037221 */ /* 0x008fe20000010000 */
[-C--:B------:R-:W-:Y:S01]  /*14f10*/  FMUL.FTZ R114, R114, R8.reuse ;  /* 0x0000000872727220 */ /* 0x080fe20000410000 */
[-C--:B------:R-:W-:Y:S01]  /*14f20*/  FMUL.FTZ R115, R115, R8.reuse ;  /* 0x0000000873737220 */ /* 0x080fe20000410000 */
[-C--:B------:R-:W-:Y:S01]  /*14f30*/  FMUL.FTZ R118, R118, R8.reuse ;  /* 0x0000000876767220 */ /* 0x080fe20000410000 */
[-C--:B------:R-:W-:Y:S01]  /*14f40*/  FMUL.FTZ R119, R119, R8.reuse ;  /* 0x0000000877777220 */ /* 0x080fe20000410000 */
[-C--:B------:R-:W-:Y:S01]  /*14f50*/  FMUL.FTZ R122, R122, R8.reuse ;  /* 0x000000087a7a7220 */ /* 0x080fe20000410000 */
[----:B------:R-:W-:Y:S01]  /*14f60*/  FMUL.FTZ R123, R123, R8 ;  /* 0x000000087b7b7220 */ /* 0x000fe20000410000 */
[----:B------:R-:W3:Y:S01]  /*14f70*/  MUFU.EX2 R158, R158 ;  /* 0x0000009e009e7308 */ /* 0x000ee20000000800 */
[C---:B--2---:R-:W-:Y:S01]  /*14f80*/  FADD.FTZ R7, R43.reuse, R32 ;  /* 0x000000202b077221 */ /* 0x044fe20000010000 */
[----:B------:R-:W-:Y:S01]  /*14f90*/  F2FP.F16.F32.PACK_AB R156, R43, R156 ;  /* 0x0000009c2b9c723e */ /* 0x000fe200000000ff */
[-C--:B------:R-:W-:Y:S01]  /*14fa0*/  FMUL.FTZ R126, R126, R8.reuse ;  /* 0x000000087e7e7220 */ /* 0x080fe20000410000 */
[-C--:B------:R-:W-:Y:S01]  /*14fb0*/  FMUL.FTZ R127, R127, R8.reuse ;  /* 0x000000087f7f7220 */ /* 0x080fe20000410000 */
[-C--:B------:R-:W-:Y:S01]  /*14fc0*/  FMUL.FTZ R130, R130, R8.reuse ;  /* 0x0000000882827220 */ /* 0x080fe20000410000 */
[-C--:B------:R-:W-:Y:S01]  /*14fd0*/  FMUL.FTZ R131, R131, R8.reuse ;  /* 0x0000000883837220 */ /* 0x080fe20000410000 */
[-C--:B------:R-:W-:Y:S01]  /*14fe0*/  FMUL.FTZ R134, R134, R8.reuse ;  /* 0x0000000886867220 */ /* 0x080fe20000410000 */
[----:B------:R-:W2:Y:S01]  /*14ff0*/  MUFU.EX2 R173, R173 ;  /* 0x000000ad00ad7308 */ /* 0x000ea20000000800 */
[C---:B-1----:R-:W-:Y:S01]  /*15000*/  FADD.FTZ R32, R36.reuse, R3 ;  /* 0x0000000324207221 */ /* 0x042fe20000010000 */
[----:B------:R-:W-:Y:S01]  /*15010*/  F2FP.F16.F32.PACK_AB R179, R36, R179 ;  /* 0x000000b324b3723e */ /* 0x000fe200000000ff */
[-C--:B------:R-:W-:Y:S01]  /*15020*/  FMUL.FTZ R135, R135, R8.reuse ;  /* 0x0000000887877220 */ /* 0x080fe20000410000 */
[-C--:B------:R-:W-:Y:S01]  /*15030*/  FMUL.FTZ R138, R138, R8.reuse ;  /* 0x000000088a8a7220 */ /* 0x080fe20000410000 */
        /* <DEDUP_REMOVED lines=8> */
[----:B------:R-:W-:Y:S01]  /*150c0*/  FMUL.FTZ R151, R151, R8 ;  /* 0x0000000897977220 */ /* 0x000fe20000410000 */
[----:B------:R-:W-:-:S02]  /*150d0*/  IMAD.MOV.U32 R186, RZ, RZ, R14 ;  /* 0x000000ffffba7224 */ /* 0x000fc400078e000e */
[----:B------:R-:W3:Y:S01]  /*150e0*/  MUFU.EX2 R38, R38 ;  /* 0x0000002600267308 */ /* 0x000ee20000000800 */
[----:B--2---:R-:W-:Y:S01]  /*150f0*/  FADD.FTZ R3, R173, R32 ;  /* 0x00000020ad037221 */ /* 0x004fe20000010000 */
[----:B------:R-:W-:-:S06]  /*15100*/  IMAD.MOV.U32 R11, RZ, RZ, R6 ;  /* 0x000000ffff0b7224 */ /* 0x000fcc00078e0006 */
        /* <DEDUP_REMOVED lines=24> */
[----:B-1----:R-:W-:Y:S01]  /*15290*/  FADD.FTZ R7, R171, R32 ;  /* 0x00000020ab077221 */ /* 0x002fe20000010000 */
[----:B------:R-:W-:-:S03]  /*152a0*/  F2FP.F16.F32.PACK_AB R171, R10, R171 ;  /* 0x000000ab0aab723e */ /* 0x000fc600000000ff */
[----:B------:R-:W-:Y:S01]  /*152b0*/  FADD.FTZ R32, R10, R7 ;  /* 0x000000070a207221 */ /* 0x000fe20000010000 */
[----:B------:R-:W-:Y:S02]  /*152c0*/  IMAD.MOV.U32 R10, RZ, RZ, R24 ;  /* 0x000000ffff0a7224 */ /* 0x000fe400078e0018 */
[----:B------:R-:W1:Y:S01]  /*152d0*/  MUFU.EX2 R167, R167 ;  /* 0x000000a700a77308 */ /* 0x000e620000000800 */
[----:B---3--:R-:W-:-:S07]  /*152e0*/  FADD.FTZ R7, R165, R32 ;  /* 0x00000020a5077221 */ /* 0x008fce0000010000 */
[----:B------:R-:W3:Y:S01]  /*152f0*/  MUFU.EX2 R0, R56 ;  /* 0x0000003800007308 */ /* 0x000ee20000000800 */
[C---:B--2---:R-:W-:Y:S01]  /*15300*/  FADD.FTZ R32, R22.reuse, R7 ;  /* 0x0000000716207221 */ /* 0x044fe20000010000 */
[----:B------:R-:W-:Y:S01]  /*15310*/  F2FP.F16.F32.PACK_AB R165, R22, R165 ;  /* 0x000000a516a5723e */ /* 0x000fe200000000ff */
[----:B------:R-:W-:-:S05]  /*15320*/  IMAD.MOV.U32 R22, RZ, RZ, R13 ;  /* 0x000000ffff167224 */ /* 0x000fca00078e000d */
        /* <DEDUP_REMOVED lines=32> */
[----:B------:R-:W-:-:S03]  /*15530*/  F2FP.F16.F32.PACK_AB R153, R69, R70 ;  /* 0x000000464599723e */ /* 0x000fc600000000ff */
[----:B---3--:R-:W-:-:S04]  /*15540*/  FADD.FTZ R7, R32, R7 ;  /* 0x0000000720077221 */ /* 0x008fc80000010000 */
[C---:B--2---:R-:W-:Y:S01]  /*15550*/  FADD.FTZ R0, R57.reuse, R7 ;  /* 0x0000000739007221 */ /* 0x044fe20000010000 */
[----:B------:R-:W-:Y:S01]  /*15560*/  F2FP.F16.F32.PACK_AB R155, R57, R32 ;  /* 0x00000020399b723e */ /* 0x000fe200000000ff */
[----:B0-----:R-:W-:Y:S06]  /*15570*/  @P4 BRA `(.L_x_8556) ;  /* 0xffffffc400744947 */ /* 0x001fec000383ffff */
[----:B------:R-:W-:Y:S01]  /*15580*/  IMAD.MOV.U32 R10, RZ, RZ, R24 ;  /* 0x000000ffff0a7224 */ /* 0x000fe200078e0018 */
[----:B------:R-:W-:Y:S01]  /*15590*/  MOV R22, R13 ;  /* 0x0000000d00167202 */ /* 0x000fe20000000f00 */
[----:B------:R-:W-:Y:S02]  /*155a0*/  IMAD.MOV.U32 R11, RZ, RZ, R6 ;  /* 0x000000ffff0b7224 */ /* 0x000fe400078e0006 */
[----:B------:R-:W-:-:S07]  /*155b0*/  IMAD.MOV.U32 R186, RZ, RZ, R14 ;  /* 0x000000ffffba7224 */ /* 0x000fce00078e000e */
.L_x_8538:
[----:B------:R-:W0:Y:S01]  /*155c0*/  LDC R6, c[0x0][0x448] ;  /* 0x00011200ff067b82 */ /* 0x000e220000000800 */
[----:B------:R-:W-:Y:S01]  /*155d0*/  IADD3 R9, R188, 0x1, -R187 ;  /* 0x00000001bc097810 */ /* 0x000fe20007ffe8bb */
[----:B------:R-:W-:-:S06]  /*155e0*/  ULDC UR10, c[0x0][0x9dc] ;  /* 0x00027700000a7ab9 */ /* 0x000fcc0000000800 */
[----:B------:R-:W1:Y:S01]  /*155f0*/  LDC R13, c[0x0][0x9e4] ;  /* 0x00027900ff0d7b82 */ /* 0x000e620000000800 */
[----:B0-----:R-:W-:Y:S01]  /*15600*/  ISETP.NE.AND P4, PT, R6, 0x1, PT ;  /* 0x000000010600780c */ /* 0x001fe20003f85270 */
[----:B------:R-:W-:Y:S01]  /*15610*/  VIADD R6, R193, 0x7f ;  /* 0x0000007fc1067836 */ /* 0x000fe20000000000 */
[----:B-1----:R-:W-:-:S11]  /*15620*/  ISETP.GE.AND P5, PT, R13, 0x1, PT ;  /* 0x000000010d00780c */ /* 0x002fd60003fa6270 */
[----:B------:R-:W0:Y:S08]  /*15630*/  @P4 LDC R7, c[0x0][0x44c] ;  /* 0x00011300ff074b82 */ /* 0x000e300000000800 */
        /* <DEDUP_REMOVED lines=16> */
.L_x_8559:
[----:B------:R-:W-:-:S13]  /*15740*/  ISETP.NE.AND P2, PT, R13, 0x1, PT ;  /* 0x000000010d00780c */ /* 0x000fda0003f45270 */
[----:B------:R-:W0:Y:S02]  /*15750*/  @P2 LDC.64 R8, c[0x0][0x9e8] ;  /* 0x00027a00ff082b82 */ /* 0x000e240000000a00 */
[----:B0-----:R-:W-:-:S05]  /*15760*/  @P2 IMAD.HI.U32 R8, R6, R8, RZ ;  /* 0x0000000806082227 */ /* 0x001fca00078e00ff */
[----:B------:R-:W-:-:S07]  /*15770*/  @P2 SHF.R.U32.HI R6, RZ, R9, R8 ;  /* 0x00000009ff062219 */ /* 0x000fce0000011608 */
.L_x_8560:
[----:B------:R-:W-:Y:S05]  /*15780*/  BSYNC B0 ;  /* 0x0000000000007941 */ /* 0x000fea0003800000 */
.L_x_8558:
[----:B------:R-:W-:-:S05]  /*15790*/  IMAD R6, R6, R13, RZ ;  /* 0x0000000d06067224 */ /* 0x000fca00078e02ff */
[----:B------:R-:W-:-:S07]  /*157a0*/  VIMNMX R7, R7, R6, !PT ;  /* 0x0000000607077248 */ /* 0x000fce0007fe0100 */
.L_x_8557:
[----:B------:R-:W-:-:S05]  /*157b0*/  VIADD R7, R7, 0x7f ;  /* 0x0000007f07077836 */ /* 0x000fca0000000000 */
[----:B------:R-:W-:-:S04]  /*157c0*/  SHF.R.S32.HI R6, RZ, 0x1f, R7 ;  /* 0x0000001fff067819 */ /* 0x000fc80000011407 */
[----:B------:R-:W-:-:S04]  /*157d0*/  LEA.HI R6, R6, R7, RZ, 0x7 ;  /* 0x0000000706067211 */ /* 0x000fc800078f38ff */
[----:B------:R-:W-:-:S04]  /*157e0*/  SHF.R.S32.HI R7, RZ, 0x7, R6 ;  /* 0x00000007ff077819 */ /* 0x000fc80000011406 */
[----:B------:R-:W-:-:S04]  /*157f0*/  VIMNMX R14, R196, R7, !PT ;  /* 0x00000007c40e7248 */ /* 0x000fc80007fe0100 */
[----:B------:R-:W-:-:S13]  /*15800*/  ISETP.GE.AND P2, PT, R4, R14, PT ;  /* 0x0000000e0400720c */ /* 0x000fda0003f46270 */
[----:B------:R-:W-:Y:S05]  /*15810*/  @!P2 BRA `(.L_x_8561) ;  /* 0x000000280084a947 */ /* 0x000fea0003800000 */
[----:B------:R-:W-:Y:S01]  /*15820*/  IMAD.MOV.U32 R13, RZ, RZ, R10 ;  /* 0x000000ffff0d7224 */ /* 0x000fe200078e000a */
[----:B------:R-:W-:Y:S01]  /*15830*/  MOV R12, R11 ;  /* 0x0000000b000c7202 */ /* 0x000fe20000000f00 */
[----:B------:R-:W-:Y:S02]  /*15840*/  IMAD.MOV.U32 R20, RZ, RZ, R186 ;  /* 0x000000ffff147224 */ /* 0x000fe400078e00ba */
[----:B------:R-:W-:-:S07]  /*15850*/  IMAD.MOV.U32 R15, RZ, RZ, R22 ;  /* 0x000000ffff0f7224 */ /* 0x000fce00078e0016 */
.L_x_8571:
        /* <DEDUP_REMOVED lines=10> */
.L_x_8563:
[----:B------:R-:W-:Y:S01]  /*15900*/  IMAD R6, R22, 0x8, R2 ;  /* 0x0000000816067824 */ /* 0x000fe200078e0202 */
[----:B------:R-:W-:-:S04]  /*15910*/  SHF.L.U32 R7, R186, 0x1f, RZ ;  /* 0x0000001fba077819 */ /* 0x000fc800000006ff */
[----:B------:R0:W1:Y:S01]  /*15920*/  SYNCS.PHASECHK.TRANS64.TRYWAIT P3, [R6+URZ+0x28830], R7 ;  /* 0x02883007060075a7 */ /* 0x000062000806017f */
[----:B------:R-:W-:Y:S05]  /*15930*/  @!P0 BRA `(.L_x_8564) ;  /* 0x0000000000048947 */ /* 0x000fea0003800000 */
[----:B------:R-:W-:Y:S01]  /*15940*/  BPT.TRAP 0x1 ;  /* 0x000000040000795c */ /* 0x000fe20000300000 */
.L_x_8564:
[----:B------:R-:W-:Y:S04]  /*15950*/  BSSY B0, `(.L_x_8562) ;  /* 0x0000004000007945 */ /* 0x000fe80003800000 */
[----:B-1----:R-:W-:Y:S05]  /*15960*/  @P3 BRA `(.L_x_8565) ;  /* 0x0000000000083947 */ /* 0x002fea0003800000 */
[----:B------:R-:W1:Y:S02]  /*15970*/  SYNCS.PHASECHK.TRANS64.TRYWAIT P3, [R6+URZ+0x28830], R7 ;  /* 0x02883007060075a7 */ /* 0x000e64000806017f */
[----:B-1----:R-:W-:Y:S05]  /*15980*/  @!P3 BRA `(.L_x_8566) ;  /* 0x000001200020b947 */ /* 0x002fea0003800000 */
.L_x_8565:
[----:B------:R-:W-:Y:S05]  /*15990*/  BSYNC B0 ;  /* 0x0000000000007941 */ /* 0x000fea0003800000 */
.L_x_8562:
        /* <DEDUP_REMOVED lines=64> */
.L_x_8568:
[----:B------:R-:W-:Y:S01]  /*15da0*/  SHF.L.U32 R6, R20, 0x1f, RZ ;  /* 0x0000001f14067819 */ /* 0x000fe200000006ff */
[----:B------:R-:W-:-:S04]  /*15db0*/  IMAD R7, R15, 0x8, R2 ;  /* 0x000000080f077824 */ /* 0x000fc800078e0202 */
[----:B------:R0:W1:Y:S01]  /*15dc0*/  SYNCS.PHASECHK.TRANS64.TRYWAIT P2, [R7+URZ+0x28850], R6 ;  /* 0x02885006070075a7 */ /* 0x000062000804017f */
[----:B------:R-:W-:Y:S05]  /*15dd0*/  @!P0 BRA `(.L_x_8569) ;  /* 0x0000000000048947 */ /* 0x000fea0003800000 */
[----:B------:R-:W-:Y:S01]  /*15de0*/  BPT.TRAP 0x1 ;  /* 0x000000040000795c */ /* 0x000fe20000300000 */
.L_x_8569:
[----:B-1----:R-:W-:Y:S05]  /*15df0*/  @P2 BRA `(.L_x_8567) ;  /* 0x0000000000082947 */ /* 0x002fea0003800000 */
[----:B------:R-:W1:Y:S02]  /*15e00*/  SYNCS.PHASECHK.TRANS64.TRYWAIT P2, [R7+URZ+0x28850], R6 ;  /* 0x02885006070075a7 */ /* 0x000e64000804017f */
[----:B-1----:R-:W-:Y:S05]  /*15e10*/  @!P2 BRA `(.L_x_8570) ;  /* 0x0000011c0010a947 */ /* 0x002fea0003800000 */
.L_x_8567:
[----:B01----:R-:W-:Y:S01]  /*15e20*/  VIADD R6, R2, 0x400 ;  /* 0x0000040002067836 */ /* 0x003fe20000000000 */
[----:B------:R-:W-:Y:S05]  /*15e30*/  WARPSYNC.ALL ;  /* 0x0000000000007948 */ /* 0x000fea0003800000 */
[----:B------:R-:W-:-:S04]  /*15e40*/  SHF.R.U32.HI R6, RZ, 0x4, R6 ;  /* 0x00000004ff067819 */ /* 0x000fc80000011606 */
[----:B------:R-:W-:-:S04]  /*15e50*/  LOP3.LUT R6, R6, 0x3fff, RZ, 0xc0, !PT ;  /* 0x00003fff06067812 */ /* 0x000fc800078ec0ff */
[----:B------:R-:W-:-:S05]  /*15e60*/  LOP3.LUT R6, R6, 0x4000000, RZ, 0xfc, !PT ;  /* 0x0400000006067812 */ /* 0x000fca00078efcff */
[----:B------:R-:W-:Y:S01]  /*15e70*/  IMAD R6, R15, 0x800, R6 ;  /* 0x000008000f067824 */ /* 0x000fe200078e0206 */
[----:B------:R-:W-:Y:S01]  /*15e80*/  WARPGROUP.ARRIVE ;  /* 0x00000000000079c5 */ /* 0x000fe20000000000 */
[----:B------:R-:W-:Y:S02]  /*15e90*/  IMAD.MOV.U32 R7, RZ, RZ, 0x40000040 ;  /* 0x40000040ff077424 */ /* 0x000fe400078e00ff */
[----:B------:R-:W-:Y:S01]  /*15ea0*/  FMUL.FTZ R21, R24, UR37 ;  /* 0x0000002518157c20 */ /* 0x000fe20008410000 */
[C---:B------:R-:W-:Y:S01]  /*15eb0*/  VIADD R8, R6.reuse, 0x80 ;  /* 0x0000008006087836 */ /* 0x040fe20000000000 */
[----:B------:R-:W-:Y:S01]  /*15ec0*/  R2UR UR10, R6 ;  /* 0x00000000060a72ca */ /* 0x000fe200000e0000 */
[----:B------:R-:W-:Y:S01]  /*15ed0*/  IMAD.MOV.U32 R9, RZ, RZ, 0x40000040 ;  /* 0x40000040ff097424 */ /* 0x000fe200078e00ff */
[----:B------:R-:W-:Y:S01]  /*15ee0*/  R2UR UR11, R7 ;  /* 0x00000000070b72ca */ /* 0x000fe200000e0000 */
        /* <DEDUP_REMOVED lines=18> */
[----:B------:R-:W2:Y:S01]  /*16010*/  MUFU.TANH R10, R10 ;  /* 0x0000000a000a7308 */ /* 0x000ea20000002400 */
[----:B------:R-:W-:Y:S01]  /*16020*/  FMUL.FTZ R25, R30, UR37 ;  /* 0x000000251e197c20 */ /* 0x000fe20008410000 */
[----:B------:R-:W-:Y:S01]  /*16030*/  FMUL.FTZ R47, R49, UR37 ;  /* 0x00000025312f7c20 */ /* 0x000fe20008410000 */
[----:B------:R-:W-:Y:S01]  /*16040*/  FMUL.FTZ R30, R33, UR37 ;  /* 0x00000025211e7c20 */ /* 0x000fe20008410000 */
[----:B------:R-:W-:Y:S01]  /*16050*/  FMUL.FTZ R49, R55, UR37 ;  /* 0x0000002537317c20 */ /* 0x000fe20008410000 */
[----:B------:R-:W-:Y:S01]  /*16060*/  FMUL.FTZ R55, R57, UR37 ;  /* 0x0000002539377c20 */ /* 0x000fe20008410000 */
[----:B------:R-:W-:Y:S01]  /*16070*/  FMUL.FTZ R57, R60, UR37 ;  /* 0x000000253c397c20 */ /* 0x000fe20008410000 */
[----:B0-----:R-:W-:Y:S01]  /*16080*/  FMNMX.FTZ R60, R21, R12, !PT ;  /* 0x0000000c153c7209 */ /* 0x001fe20007810000 */
[----:B------:R-:W0:Y:S01]  /*16090*/  MUFU.TANH R26, R26 ;  /* 0x0000001a001a7308 */ /* 0x000e220000002400 */
[----:B------:R-:W-:Y:S01]  /*160a0*/  FMUL.FTZ R32, R36, UR37 ;  /* 0x0000002524207c20 */ /* 0x000fe20008410000 */
[----:B------:R-:W-:Y:S01]  /*160b0*/  FMUL.FTZ R33, R38, UR37 ;  /* 0x0000002526217c20 */ /* 0x000fe20008410000 */
[----:B-1----:R-:W-:Y:S01]  /*160c0*/  FMNMX.FTZ R11, R7, R60, !PT ;  /* 0x0000003c070b7209 */ /* 0x002fe20007810000 */
        /* <DEDUP_REMOVED lines=34> */
[----:B------:R-:W2:Y:S01]  /*162f0*/  LDC R59, c[0x0][0x988] ;  /* 0x00026200ff3b7b82 */ /* 0x000ea20000000800 */
        /* <DEDUP_REMOVED lines=10> */
[----:B------:R-:W5:Y:S01]  /*163a0*/  S2R R231, SR_TID.X ;  /* 0x0000000000e77919 */ /* 0x000f620000002100 */
[----:B------:R-:W-:-:S02]  /*163b0*/  @!P1 LEA R15, R15, R2, 0x3 ;  /* 0x000000020f0f9211 */ /* 0x000fc400078e18ff */
[C---:B------:R-:W-:Y:S01]  /*163c0*/  ISETP.GT.AND P2, PT, R4.reuse, R14, PT ;  /* 0x0000000e0400720c */ /* 0x040fe20003f44270 */
[----:B------:R-:W-:Y:S02]  /*163d0*/  VIADD R4, R4, 0xffffffff ;  /* 0xffffffff04047836 */ /* 0x000fe40000000000 */
[----:B------:R-:W-:Y:S01]  /*163e0*/  @!P1 VIADD R15, R15, 0x28860 ;  /* 0x000288600f0f9836 */ /* 0x000fe20000000000 */
[----:B------:R-:W4:Y:S04]  /*163f0*/  MUFU.TANH R41, R41 ;  /* 0x0000002900297308 */ /* 0x000f280000002400 */
[----:B------:R-:W-:-:S04]  /*16400*/  @!P1 PRMT R15, RZ, 0x654, R15 ;  /* 0x00000654ff0f9816 */ /* 0x000fc8000000000f */
[----:B------:R-:W2:Y:S08]  /*16410*/  MUFU.TANH R42, R42 ;  /* 0x0000002a002a7308 */ /* 0x000eb00000002400 */
[----:B------:R-:W2:Y:S08]  /*16420*/  MUFU.TANH R46, R46 ;  /* 0x0000002e002e7308 */ /* 0x000eb00000002400 */
[----:B------:R-:W2:Y:S01]  /*16430*/  MUFU.TANH R47, R47 ;  /* 0x0000002f002f7308 */ /* 0x000ea20000002400 */
[----:B-----5:R-:W-:-:S07]  /*16440*/  SHF.R.U32.HI R231, RZ, 0x7, R231 ;  /* 0x00000007ffe77819 */ /* 0x020fce00000116e7 */
        /* <DEDUP_REMOVED lines=8> */
[----:B------:R-:W-:Y:S01]  /*164d0*/  FMUL.FTZ R180, R63, UR37 ;  /* 0x000000253fb47c20 */ /* 0x000fe20008410000 */
[----:B------:R-:W-:Y:S01]  /*164e0*/  FMUL.FTZ R182, R75, UR37 ;  /* 0x000000254bb67c20 */ /* 0x000fe20008410000 */
[----:B------:R-:W-:Y:S01]  /*164f0*/  HGMMA.64x128x16.F32 R88, R176, gdesc[UR8].tnspB, R88, gsb0 ;  /* 0x41e00008b0587df0 */ /* 0x000fe20008000858 */
[----:B------:R-:W-:Y:S02]  /*16500*/  R2UR UR10, R8 ;  /* 0x00000000080a72ca */ /* 0x000fe400000e0000 */
[----:B------:R-:W-:Y:S02]  /*16510*/  R2UR UR11, R9 ;  /* 0x00000000090b72ca */ /* 0x000fe400000e0000 */
[----:B------:R-:W5:Y:S01]  /*16520*/  MUFU.TANH R60, R60 ;  /* 0x0000003c003c7308 */ /* 0x000f620000002400 */
[----:B0-----:R-:W-:-:S04]  /*16530*/  FMNMX.FTZ R8, R32, R11, !PT ;  /* 0x0000000b20087209 */ /* 0x001fc80007810000 */
[----:B-1----:R-:W-:-:S03]  /*16540*/  FMNMX.FTZ R9, R35, R8, !PT ;  /* 0x0000000823097209 */ /* 0x002fc60007810000 */
[----:B------:R-:W0:Y:S01]  /*16550*/  MUFU.TANH R62, R62 ;  /* 0x0000003e003e7308 */ /* 0x000e220000002400 */
[----:B---3--:R-:W-:-:S04]  /*16560*/  FMNMX.FTZ R8, R38, R9, !PT ;  /* 0x0000000926087209 */ /* 0x008fc80007810000 */
[----:B----4-:R-:W-:-:S03]  /*16570*/  FMNMX.FTZ R8, R39, R8, !PT ;  /* 0x0000000827087209 */ /* 0x010fc60007810000 */
[----:B------:R-:W1:Y:S01]  /*16580*/  MUFU.TANH R64, R64 ;  /* 0x0000004000407308 */ /* 0x000e620000002400 */
[----:B------:R-:W-:-:S04]  /*16590*/  FMNMX.FTZ R9, R41, R8, !PT ;  /* 0x0000000829097209 */ /* 0x000fc80007810000 */
[----:B--2---:R-:W-:-:S03]  /*165a0*/  FMNMX.FTZ R9, R42, R9, !PT ;  /* 0x000000092a097209 */ /* 0x004fc60007810000 */
[----:B------:R-:W2:Y:S01]  /*165b0*/  MUFU.TANH R68, R68 ;  /* 0x0000004400447308 */ /* 0x000ea20000002400 */
[----:B------:R-:W-:-:S04]  /*165c0*/  FMNMX.FTZ R8, R46, R9, !PT ;  /* 0x000000092e087209 */ /* 0x000fc80007810000 */
[----:B------:R-:W-:-:S03]  /*165d0*/  FMNMX.FTZ R9, R47, R8, !PT ;  /* 0x000000082f097209 */ /* 0x000fc60007810000 */
[----:B------:R-:W3:Y:S01]  /*165e0*/  MUFU.TANH R72, R72 ;  /* 0x0000004800487308 */ /* 0x000ee20000002400 */
[----:B-----5:R-:W-:-:S04]  /*165f0*/  FMNMX.FTZ R8, R50, R9, !PT ;  /* 0x0000000932087209 */ /* 0x020fc80007810000 */
[----:B------:R-:W-:-:S03]  /*16600*/  FMNMX.FTZ R9, R51, R8, !PT ;  /* 0x0000000833097209 */ /* 0x000fc60007810000 */
[----:B------:R-:W-:Y:S01]  /*16610*/  MUFU.TANH R76, R76 ;  /* 0x0000004c004c7308 */ /* 0x000fe20000002400 */
[----:B------:R-:W-:-:S04]  /*16620*/  FMNMX.FTZ R8, R54, R9, !PT ;  /* 0x0000000936087209 */ /* 0x000fc80007810000 */
[----:B------:R-:W-:-:S03]  /*16630*/  FMNMX.FTZ R8, R55, R8, !PT ;  /* 0x0000000837087209 */ /* 0x000fc60007810000 */
[----:B------:R-:W-:Y:S01]  /*16640*/  MUFU.TANH R20, R20 ;  /* 0x0000001400147308 */ /* 0x000fe20000002400 */
[----:B------:R-:W-:Y:S01]  /*16650*/  FMNMX.FTZ R9, R57, R8, !PT ;  /* 0x0000000839097209 */ /* 0x000fe20007810000 */
[----:B------:R-:W-:-:S03]  /*16660*/  VIADD R8, R6, 0x180 ;  /* 0x0000018006087836 */ /* 0x000fc60000000000 */
[----:B------:R-:W-:-:S03]  /*16670*/  FMNMX.FTZ R9, R58, R9, !PT ;  /* 0x000000093a097209 */ /* 0x000fc60007810000 */
[----:B------:R-:W-:Y:S01]  /*16680*/  MUFU.TANH R24, R24 ;  /* 0x0000001800187308 */ /* 0x000fe20000002400 */
[----:B------:R-:W-:-:S04]  /*16690*/  FMNMX.FTZ R9, R60, R9, !PT ;  /* 0x000000093c097209 */ /* 0x000fc80007810000 */
[----:B0-----:R-:W-:-:S03]  /*166a0*/  FMNMX.FTZ R9, R62, R9, !PT ;  /* 0x000000093e097209 */ /* 0x001fc60007810000 */
[----:B------:R-:W-:Y:S01]  /*166b0*/  MUFU.TANH R25, R25 ;  /* 0x0000001900197308 */ /* 0x000fe20000002400 */
[----:B-1----:R-:W-:-:S04]  /*166c0*/  FMNMX.FTZ R9, R64, R9, !PT ;  /* 0x0000000940097209 */ /* 0x002fc80007810000 */
[----:B--2---:R-:W-:-:S03]  /*166d0*/  FMNMX.FTZ R9, R68, R9, !PT ;  /* 0x0000000944097209 */ /* 0x004fc60007810000 */
[----:B------:R-:W-:Y:S01]  /*166e0*/  MUFU.TANH R27, R27 ;  /* 0x0000001b001b7308 */ /* 0x000fe20000002400 */
[----:B---3--:R-:W-:-:S07]  /*166f0*/  FMNMX.FTZ R9, R72, R9, !PT ;  /* 0x0000000948097209 */ /* 0x008fce0007810000 */
        /* <DEDUP_REMOVED lines=15> */
[----:B------:R-:W-:Y:S01]  /*167f0*/  HGMMA.64x128x16.F32 R88, R172, gdesc[UR8].tnspB, R88, gsb0 ;  /* 0x41e00008ac587df0 */ /* 0x000fe20008000858 */
[----:B------:R-:W-:-:S06]  /*16800*/  R2UR UR10, R8 ;  /* 0x00000000080a72ca */ /* 0x000fcc00000e0000 */
        /* <DEDUP_REMOVED lines=18> */
[----:B------:R-:W-:Y:S01]  /*16930*/  FMUL.FTZ R172, R73, UR37 ;  /* 0x0000002549ac7c20 */ /* 0x000fe20008410000 */
[----:B------:R-:W-:Y:S01]  /*16940*/  FMUL.FTZ R174, R77, UR37 ;  /* 0x000000254dae7c20 */ /* 0x000fe20008410000 */
[----:B------:R-:W-:-:S03]  /*16950*/  WARPGROUP.ARRIVE ;  /* 0x00000000000079c5 */ /* 0x000fc60000000000 */
[----:B------:R-:W-:Y:S08]  /*16960*/  MUFU.TANH R82, R82 ;  /* 0x0000005200527308 */ /* 0x000ff00000002400 */
[----:B------:R-:W0:Y:S08]  /*16970*/  MUFU.TANH R172, R172 ;  /* 0x000000ac00ac7308 */ /* 0x000e300000002400 */
[----:B------:R-:W1:Y:S08]  /*16980*/  MUFU.TANH R174, R174 ;  /* 0x000000ae00ae7308 */ /* 0x000e700000002400 */
[----:B------:R-:W-:Y:S01]  /*16990*/  MUFU.TANH R232, R232 ;  /* 0x000000e800e87308 */ /* 0x000fe20000002400 */
[----:B0-----:R-:W-:-:S04]  /*169a0*/  FMNMX.FTZ R9, R172, R9, !PT ;  /* 0x00000009ac097209 */ /* 0x001fc80007810000 */
[----:B------:R-:W-:Y:S01]  /*169b0*/  FMNMX.FTZ R11, R76, R9, !PT ;  /* 0x000000094c0b7209 */ /* 0x000fe20007810000 */
[----:B------:R-:W-:Y:S02]  /*169c0*/  IMAD.MOV.U32 R9, RZ, RZ, 0x40000040 ;  /* 0x40000040ff097424 */ /* 0x000fe400078e00ff */
[----:B------:R-:W-:Y:S01]  /*169d0*/  MUFU.TANH R86, R86 ;  /* 0x0000005600567308 */ /* 0x000fe20000002400 */
[----:B-1----:R-:W-:Y:S02]  /*169e0*/  FMNMX.FTZ R11, R174, R11, !PT ;  /* 0x0000000bae0b7209 */ /* 0x002fe40007810000 */
[----:B------:R-:W-:Y:S01]  /*169f0*/  R2UR UR11, R9 ;  /* 0x00000000090b72ca */ /* 0x000fe200000e0000 */
[----:B------:R-:W-:Y:S01]  /*16a00*/  IMAD.MOV.U32 R9, RZ, RZ, 0x40000040 ;  /* 0x40000040ff097424 */ /* 0x000fe200078e00ff */
[----:B------:R-:W-:-:S03]  /*16a10*/  FMNMX.FTZ R11, R176, R11, !PT ;  /* 0x0000000bb00b7209 */ /* 0x000fc60007810000 */
[----:B------:R-:W-:Y:S01]  /*16a20*/  MUFU.TANH R234, R234 ;  /* 0x000000ea00ea7308 */ /* 0x000fe20000002400 */
[----:B------:R-:W-:-:S04]  /*16a30*/  FMNMX.FTZ R11, R80, R11, !PT ;  /* 0x0000000b500b7209 */ /* 0x000fc80007810000 */
[----:B------:R-:W-:-:S03]  /*16a40*/  FMNMX.FTZ R11, R178, R11, !PT ;  /* 0x0000000bb20b7209 */ /* 0x000fc60007810000 */
[----:B------:R-:W-:Y:S01]  /*16a50*/  HGMMA.64x128x16.F32 R88, R168, gdesc[UR8].tnspB, R88, gsb0 ;  /* 0x41e00008a8587df0 */ /* 0x000fe20008000858 */
[----:B------:R-:W-:Y:S02]  /*16a60*/  FMNMX.FTZ R11, R84, R11, !PT ;  /* 0x0000000b540b7209 */ /* 0x000fe40007810000 */
[----:B------:R-:W-:Y:S02]  /*16a70*/  R2UR UR11, R9 ;  /* 0x00000000090b72ca */ /* 0x000fe400000e0000 */
[----:B------:R-:W-:Y:S01]  /*16a80*/  MOV R9, 0x40000040 ;  /* 0x4000004000097802 */ /* 0x000fe20000000f00 */
[----:B------:R-:W0:Y:S02]  /*16a90*/  SHFL.BFLY PT, R8, R11, 0x2, 0x1f ;  /* 0x0c401f000b087f89 */ /* 0x000e2400000e0000 */
[----:B0-----:R-:W-:-:S05]  /*16aa0*/  FMNMX.FTZ R8, R11, R8, !PT ;  /* 0x000000080b087209 */ /* 0x001fca0007810000 */
[----:B------:R-:W0:Y:S02]  /*16ab0*/  SHFL.BFLY PT, R11, R8, 0x1, 0x1f ;  /* 0x0c201f00080b7f89 */ /* 0x000e2400000e0000 */
[----:B0-----:R-:W-:-:S05]  /*16ac0*/  FMNMX.FTZ R11, R8, R11, !PT ;  /* 0x0000000b080b7209 */ /* 0x001fca0007810000 */
[C---:B------:R-:W-:Y:S01]  /*16ad0*/  FADD.FTZ R8, -R11.reuse, R12 ;  /* 0x0000000c0b087221 */ /* 0x040fe20000010100 */
[----:B------:R-:W-:-:S03]  /*16ae0*/  FMUL.FTZ R61, R11, R59 ;  /* 0x0000003b0b3d7220 */ /* 0x000fc60000410000 */
[-C--:B------:R-:W-:Y:S01]  /*16af0*/  FMUL.FTZ R12, R8, R59.reuse ;  /* 0x0000003b080c7220 */ /* 0x080fe20000410000 */
[----:B------:R-:W-:Y:S02]  /*16b00*/  VIADD R8, R6, 0x200 ;  /* 0x0000020006087836 */ /* 0x000fe40000000000 */
[--C-:B------:R-:W-:Y:S01]  /*16b10*/  FFMA.FTZ R236, R7, R59, -R61.reuse ;  /* 0x0000003b07ec7223 */ /* 0x100fe2000001083d */
[----:B------:R-:W-:Y:S01]  /*16b20*/  FMNMX.FTZ R7, R20, R13, !PT ;  /* 0x0000000d14077209 */ /* 0x000fe20007810000 */
[-CC-:B------:R-:W-:Y:S01]  /*16b30*/  FFMA.FTZ R63, R10, R59.reuse, -R61.reuse ;  /* 0x0000003b0a3f7223 */ /* 0x180fe2000001083d */
[-CC-:B------:R-:W-:Y:S01]  /*16b40*/  FFMA.FTZ R65, R32, R59.reuse, -R61.reuse ;  /* 0x0000003b20417223 */ /* 0x180fe2000001083d */
[----:B------:R-:W-:Y:S01]  /*16b50*/  R2UR UR10, R8 ;  /* 0x00000000080a72ca */ /* 0x000fe200000e0000 */
[--C-:B------:R-:W-:Y:S01]  /*16b60*/  FFMA.FTZ R32, R38, R59, -R61.reuse ;  /* 0x0000003b26207223 */ /* 0x100fe2000001083d */
[----:B------:R-:W-:Y:S01]  /*16b70*/  FMNMX.FTZ R8, R24, R7, !PT ;  /* 0x0000000718087209 */ /* 0x000fe20007810000 */
[-CC-:B------:R-:W-:Y:S01]  /*16b80*/  FFMA.FTZ R38, R50, R59.reuse, -R61.reuse ;  /* 0x0000003b32267223 */ /* 0x180fe2000001083d */
        /* <DEDUP_REMOVED lines=19> */
[----:B------:R-:W-:Y:S01]  /*16cc0*/  FMNMX.FTZ R8, R40, R7, !PT ;  /* 0x0000000728087209 */ /* 0x000fe20007810000 */
[----:B0-----:R-:W-:-:S03]  /*16cd0*/  FFMA.FTZ R3, R12, R3, R21 ;  /* 0x000000030c037223 */ /* 0x001fc60000010015 */
        /* <DEDUP_REMOVED lines=10> */
[----:B------:R-:W-:Y:S01]  /*16d80*/  VIADD R8, R6, 0x280 ;  /* 0x0000028006087836 */ /* 0x000fe20000000000 */
[----:B------:R-:W-:Y:S02]  /*16d90*/  WARPGROUP.DEPBAR.LE gsb0, 0x0 ;  /* 0x00008000000079c5 */ /* 0x000fe40000010000 */
[----:B------:R-:W-:Y:S01]  /*16da0*/  WARPGROUP.ARRIVE ;  /* 0x00000000000079c5 */ /* 0x000fe20000000000 */
[----:B------:R-:W-:Y:S01]  /*16db0*/  FMUL.FTZ R168, R67, UR37 ;  /* 0x0000002543a87c20 */ /* 0x000fe20008410000 */
[----:B------:R-:W-:Y:S01]  /*16dc0*/  FMUL.FTZ R170, R71, UR37 ;  /* 0x0000002547aa7c20 */ /* 0x000fe20008410000 */
[----:B------:R-:W-:Y:S01]  /*16dd0*/  FMNMX.FTZ R7, R56, R7, !PT ;  /* 0x0000000738077209 */ /* 0x000fe20007810000 */
[-CC-:B------:R-:W-:Y:S01]  /*16de0*/  FFMA.FTZ R67, R28, R59.reuse, -R61.reuse ;  /* 0x0000003b1c437223 */ /* 0x180fe2000001083d */
[--C-:B------:R-:W-:Y:S01]  /*16df0*/  FFMA.FTZ R28, R46, R59, -R61.reuse ;  /* 0x0000003b2e1c7223 */ /* 0x100fe2000001083d */
[----:B------:R-:W-:Y:S01]  /*16e00*/  HGMMA.64x128x16.F32 R88, R164, gdesc[UR8].tnspB, R88, gsb0 ;  /* 0x41e00008a4587df0 */ /* 0x000fe20008000858 */
[----:B------:R-:W-:Y:S01]  /*16e10*/  R2UR UR10, R8 ;  /* 0x00000000080a72ca */ /* 0x000fe200000e0000 */
[----:B------:R-:W0:Y:S01]  /*16e20*/  MUFU.TANH R168, R168 ;  /* 0x000000a800a87308 */ /* 0x000e220000002400 */
[----:B------:R-:W-:Y:S01]  /*16e30*/  R2UR UR11, R9 ;  /* 0x00000000090b72ca */ /* 0x000fe200000e0000 */
[----:B------:R-:W-:Y:S01]  /*16e40*/  IMAD.MOV.U32 R9, RZ, RZ, 0x40000040 ;  /* 0x40000040ff097424 */ /* 0x000fe200078e00ff */
[----:B------:R-:W-:Y:S01]  /*16e50*/  FMNMX.FTZ R7, R180, R7, !PT ;  /* 0x00000007b4077209 */ /* 0x000fe20007810000 */
[-CC-:B------:R-:W-:Y:S01]  /*16e60*/  FFMA.FTZ R46, R54, R59.reuse, -R61.reuse ;  /* 0x0000003b362e7223 */ /* 0x180fe2000001083d */
[-CC-:B------:R-:W-:Y:S01]  /*16e70*/  FFMA.FTZ R71, R68, R59.reuse, -R61.reuse ;  /* 0x0000003b44477223 */ /* 0x180fe2000001083d */
[----:B------:R-:W-:Y:S01]  /*16e80*/  FFMA.FTZ R54, R76, R59, -R61 ;  /* 0x0000003b4c367223 */ /* 0x000fe2000001083d */
[----:B------:R-:W-:Y:S01]  /*16e90*/  FMNMX.FTZ R7, R66, R7, !PT ;  /* 0x0000000742077209 */ /* 0x000fe20007810000 */
[----:B------:R-:W1:Y:S08]  /*16ea0*/  MUFU.TANH R170, R170 ;  /* 0x000000aa00aa7308 */ /* 0x000e700000002400 */
[----:B------:R-:W-:Y:S01]  /*16eb0*/  MUFU.EX2 R67, R67 ;  /* 0x0000004300437308 */ /* 0x000fe20000000800 */
[----:B0-----:R-:W-:-:S04]  /*16ec0*/  FMNMX.FTZ R7, R168, R7, !PT ;  /* 0x00000007a8077209 */ /* 0x001fc80007810000 */
[----:B------:R-:W-:-:S03]  /*16ed0*/  FMNMX.FTZ R7, R70, R7, !PT ;  /* 0x0000000746077209 */ /* 0x000fc60007810000 */
[----:B------:R-:W0:Y:S01]  /*16ee0*/  MUFU.EX2 R39, R39 ;  /* 0x0000002700277308 */ /* 0x000e220000000800 */
[----:B-1----:R-:W-:-:S04]  /*16ef0*/  FMNMX.FTZ R7, R170, R7, !PT ;  /* 0x00000007aa077209 */ /* 0x002fc80007810000 */
[----:B------:R-:W-:-:S03]  /*16f00*/  FMNMX.FTZ R7, R74, R7, !PT ;  /* 0x000000074a077209 */ /* 0x000fc60007810000 */
[----:B------:R-:W-:Y:S01]  /*16f10*/  MUFU.EX2 R28, R28 ;  /* 0x0000001c001c7308 */ /* 0x000fe20000000800 */
[----:B------:R-:W-:-:S04]  /*16f20*/  FMNMX.FTZ R7, R182, R7, !PT ;  /* 0x00000007b6077209 */ /* 0x000fc80007810000 */
[----:B------:R-:W-:-:S03]  /*16f30*/  FMNMX.FTZ R7, R78, R7, !PT ;  /* 0x000000074e077209 */ /* 0x000fc60007810000 */
[----:B------:R-:W-:Y:S01]  /*16f40*/  MUFU.EX2 R38, R38 ;  /* 0x0000002600267308 */ /* 0x000fe20000000800 */
[----:B------:R-:W-:Y:S02]  /*16f50*/  FMNMX.FTZ R7, R230, R7, !PT ;  /* 0x00000007e6077209 */ /* 0x000fe40007810000 */
[----:B0-----:R-:W-:Y:S02]  /*16f60*/  F2FP.F16.F32.PACK_AB R172, R39, R32 ;  /* 0x0000002027ac723e */ /* 0x001fe400000000ff */
[----:B------:R-:W-:-:S03]  /*16f70*/  FMNMX.FTZ R7, R82, R7, !PT ;  /* 0x0000000752077209 */ /* 0x000fc60007810000 */
[----:B------:R-:W-:Y:S01]  /*16f80*/  MUFU.EX2 R46, R46 ;  /* 0x0000002e002e7308 */ /* 0x000fe20000000800 */
[----:B------:R-:W-:-:S04]  /*16f90*/  FMNMX.FTZ R7, R232, R7, !PT ;  /* 0x00000007e8077209 */ /* 0x000fc80007810000 */
[----:B------:R-:W-:-:S03]  /*16fa0*/  FMNMX.FTZ R7, R86, R7, !PT ;  /* 0x0000000756077209 */ /* 0x000fc60007810000 */
[----:B------:R-:W-:Y:S01]  /*16fb0*/  MUFU.EX2 R71, R71 ;  /* 0x0000004700477308 */ /* 0x000fe20000000800 */
[----:B------:R-:W-:-:S05]  /*16fc0*/  FMNMX.FTZ R7, R234, R7, !PT ;  /* 0x00000007ea077209 */ /* 0x000fca0007810000 */
[----:B------:R-:W0:Y:S02]  /*16fd0*/  SHFL.BFLY PT, R8, R7, 0x2, 0x1f ;  /* 0x0c401f0007087f89 */ /* 0x000e2400000e0000 */
[----:B------:R-:W-:Y:S08]  /*16fe0*/  MUFU.EX2 R50, R50 ;  /* 0x0000003200327308 */ /* 0x000ff00000000800 */
[----:B------:R-:W-:Y:S08]  /*16ff0*/  MUFU.EX2 R69, R69 ;  /* 0x0000004500457308 */ /* 0x000ff00000000800 */
[----:B------:R-:W-:Y:S01]  /*17000*/  MUFU.EX2 R54, R54 ;  /* 0x0000003600367308 */ /* 0x000fe20000000800 */
[----:B0-----:R-:W-:Y:S01]  /*17010*/  FMNMX.FTZ R10, R7, R8, !PT ;  /* 0x00000008070a7209 */ /* 0x001fe20007810000 */
[----:B------:R-:W-:-:S06]  /*17020*/  VIADD R8, R6, 0x300 ;  /* 0x0000030006087836 */ /* 0x000fcc0000000000 */
[----:B------:R-:W-:Y:S01]  /*17030*/  MUFU.EX2 R73, R73 ;  /* 0x0000004900497308 */ /* 0x000fe20000000800 */
[----:B------:R-:W-:Y:S01]  /*17040*/  VIADD R6, R6, 0x380 ;  /* 0x0000038006067836 */ /* 0x000fe20000000000 */
[----:B------:R-:W0:Y:S06]  /*17050*/  SHFL.BFLY PT, R7, R10, 0x1, 0x1f ;  /* 0x0c201f000a077f89 */ /* 0x000e2c00000e0000 */
[----:B------:R-:W-:Y:S01]  /*17060*/  MUFU.EX2 R75, R75 ;  /* 0x0000004b004b7308 */ /* 0x000fe20000000800 */
[----:B0-----:R-:W-:Y:S01]  /*17070*/  FMNMX.FTZ R10, R10, R7, !PT ;  /* 0x000000070a0a7209 */ /* 0x001fe20007810000 */
[----:B------:R-:W-:Y:S01]  /*17080*/  IMAD.MOV.U32 R7, RZ, RZ, 0x40000040 ;  /* 0x40000040ff077424 */ /* 0x000fe200078e00ff */
[----:B------:R-:W-:-:S02]  /*17090*/  WARPGROUP.DEPBAR.LE gsb0, 0x0 ;  /* 0x00008000000079c5 */ /* 0x000fc40000010000 */
[----:B------:R-:W-:Y:S01]  /*170a0*/  WARPGROUP.ARRIVE ;  /* 0x00000000000079c5 */ /* 0x000fe20000000000 */
[-CC-:B------:R-:W-:Y:S01]  /*170b0*/  FFMA.FTZ R164, R30, R59.reuse, -R61.reuse ;  /* 0x0000003b1ea47223 */ /* 0x180fe2000001083d */
[-CC-:B------:R-:W-:Y:S01]  /*170c0*/  FFMA.FTZ R30, R41, R59.reuse, -R61.reuse ;  /* 0x0000003b291e7223 */ /* 0x180fe2000001083d */
[-CC-:B------:R-:W-:Y:S01]  /*170d0*/  FFMA.FTZ R41, R47, R59.reuse, -R61.reuse ;  /* 0x0000003b2f297223 */ /* 0x180fe2000001083d */
[-CC-:B------:R-:W-:Y:S01]  /*170e0*/  FFMA.FTZ R166, R35, R59.reuse, -R61.reuse ;  /* 0x0000003b23a67223 */ /* 0x180fe2000001083d */
[-CC-:B------:R-:W-:Y:S01]  /*170f0*/  FFMA.FTZ R47, R51, R59.reuse, -R61.reuse ;  /* 0x0000003b332f7223 */ /* 0x180fe2000001083d */
[----:B------:R-:W-:Y:S01]  /*17100*/  HGMMA.64x128x16.F32 R88, R160, gdesc[UR8].tnspB, R88, gsb0 ;  /* 0x41e00008a0587df0 */ /* 0x000fe20008000858 */
[----:B------:R-:W-:Y:S01]  /*17110*/  R2UR UR10, R8 ;  /* 0x00000000080a72ca */ /* 0x000fe200000e0000 */
[-CC-:B------:R-:W-:Y:S01]  /*17120*/  FFMA.FTZ R35, R42, R59.reuse, -R61.reuse ;  /* 0x0000003b2a237223 */ /* 0x180fe2000001083d */
[----:B------:R-:W-:Y:S01]  /*17130*/  R2UR UR11, R9 ;  /* 0x00000000090b72ca */ /* 0x000fe200000e0000 */
[-CC-:B------:R-:W-:Y:S01]  /*17140*/  FFMA.FTZ R51, R55, R59.reuse, -R61.reuse ;  /* 0x0000003b37337223 */ /* 0x180fe2000001083d */
[-CC-:B------:R-:W-:Y:S01]  /*17150*/  FFMA.FTZ R42, R57, R59.reuse, -R61.reuse ;  /* 0x0000003b392a7223 */ /* 0x180fe2000001083d */
[-CC-:B------:R-:W-:Y:S01]  /*17160*/  FFMA.FTZ R55, R58, R59.reuse, -R61.reuse ;  /* 0x0000003b3a377223 */ /* 0x180fe2000001083d */
[-CC-:B------:R-:W-:Y:S01]  /*17170*/  FFMA.FTZ R57, R62, R59.reuse, -R61.reuse ;  /* 0x0000003b3e397223 */ /* 0x180fe2000001083d */
[-CC-:B------:R-:W-:Y:S01]  /*17180*/  FFMA.FTZ R58, R176, R59.reuse, -R61.reuse ;  /* 0x0000003bb03a7223 */ /* 0x180fe2000001083d */
[-CC-:B------:R-:W-:Y:S01]  /*17190*/  FFMA.FTZ R8, R178, R59.reuse, -R61.reuse ;  /* 0x0000003bb2087223 */ /* 0x180fe2000001083d */
[----:B------:R-:W-:Y:S01]  /*171a0*/  FFMA.FTZ R9, R84, R59, -R61 ;  /* 0x0000003b54097223 */ /* 0x000fe2000001083d */
[----:B------:R-:W0:Y:S08]  /*171b0*/  MUFU.EX2 R164, R164 ;  /* 0x000000a400a47308 */ /* 0x000e300000000800 */
[----:B------:R-:W1:Y:S08]  /*171c0*/  MUFU.EX2 R166, R166 ;  /* 0x000000a600a67308 */ /* 0x000e700000000800 */
[----:B------:R-:W-:Y:S01]  /*171d0*/  MUFU.EX2 R30, R30 ;  /* 0x0000001e001e7308 */ /* 0x000fe20000000800 */
[----:B0-----:R-:W-:-:S07]  /*171e0*/  F2FP.F16.F32.PACK_AB R176, R164, R67 ;  /* 0x00000043a4b0723e */ /* 0x001fce00000000ff */
[----:B------:R-:W0:Y:S01]  /*171f0*/  MUFU.EX2 R35, R35 ;  /* 0x0000002300237308 */ /* 0x000e220000000800 */
[----:B-1----:R-:W-:-:S07]  /*17200*/  F2FP.F16.F32.PACK_AB R178, R166, R65 ;  /* 0x00000041a6b2723e */ /* 0x002fce00000000ff */
        /* <DEDUP_REMOVED lines=14> */
[C---:B------:R-:W-:Y:S01]  /*172f0*/  FADD.FTZ R60, -R10.reuse, R13 ;  /* 0x0000000d0a3c7221 */ /* 0x040fe20000010100 */
[-C--:B------:R-:W-:Y:S02]  /*17300*/  FMUL.FTZ R61, R10, R59.reuse ;  /* 0x0000003b0a3d7220 */ /* 0x080fe40000410000 */
[----:B------:R-:W-:Y:S01]  /*17310*/  HGMMA.64x128x16.F32 R88, R156, gdesc[UR8].tnspB, R88, gsb0 ;  /* 0x41e000089c587df0 */ /* 0x000fe20008000858 */
[----:B------:R-:W-:Y:S01]  /*17320*/  R2UR UR10, R6 ;  /* 0x00000000060a72ca */ /* 0x000fe200000e0000 */
[-C--:B------:R-:W-:Y:S01]  /*17330*/  FMUL.FTZ R13, R60, R59.reuse ;  /* 0x0000003b3c0d7220 */ /* 0x080fe20000410000 */
[----:B------:R-:W-:Y:S01]  /*17340*/  R2UR UR11, R7 ;  /* 0x00000000070b72ca */ /* 0x000fe200000e0000 */
[-CC-:B------:R-:W-:Y:S01]  /*17350*/  FFMA.FTZ R20, R20, R59.reuse, -R61.reuse ;  /* 0x0000003b14147223 */ /* 0x180fe2000001083d */
[-CC-:B------:R-:W-:Y:S01]  /*17360*/  FFMA.FTZ R181, R24, R59.reuse, -R61.reuse ;  /* 0x0000003b18b57223 */ /* 0x180fe2000001083d */
[-CC-:B------:R-:W-:Y:S01]  /*17370*/  FFMA.FTZ R183, R25, R59.reuse, -R61.reuse ;  /* 0x0000003b19b77223 */ /* 0x180fe2000001083d */
[-CC-:B------:R-:W-:Y:S01]  /*17380*/  FFMA.FTZ R24, R27, R59.reuse, -R61.reuse ;  /* 0x0000003b1b187223 */ /* 0x180fe2000001083d */
[----:B------:R-:W-:Y:S01]  /*17390*/  MUFU.EX2 R13, R13 ;  /* 0x0000000d000d7308 */ /* 0x000fe20000000800 */
[----:B------:R-:W-:Y:S01]  /*173a0*/  FFMA.FTZ R177, R29, R59, -R61 ;  /* 0x0000003b1db17223 */ /* 0x000fe2000001083d */
[----:B------:R-:W-:-:S02]  /*173b0*/  @!P1 IMAD R7, R22, 0x8, R2 ;  /* 0x0000000816079824 */ /* 0x000fc400078e0202 */
[-CC-:B------:R-:W-:Y:S01]  /*173c0*/  FFMA.FTZ R60, R31, R59.reuse, -R61.reuse ;  /* 0x0000003b1f3c7223 */ /* 0x180fe2000001083d */
[-CC-:B------:R-:W-:Y:S01]  /*173d0*/  FFMA.FTZ R179, R33, R59.reuse, -R61.reuse ;  /* 0x0000003b21b37223 */ /* 0x180fe2000001083d */
[----:B------:R-:W-:Y:S01]  /*173e0*/  IADD3 R25, -R231, 0xb, RZ ;  /* 0x0000000be7197810 */ /* 0x000fe20007ffe1ff */
[----:B------:R-:W-:Y:S02]  /*173f0*/  @!P1 VIADD R7, R7, 0x28840 ;  /* 0x0002884007079836 */ /* 0x000fe40000000000 */
[-CC-:B------:R-:W-:Y:S01]  /*17400*/  FFMA.FTZ R165, R52, R59.reuse, -R61.reuse ;  /* 0x0000003b34a57223 */ /* 0x180fe2000001083d */
[----:B------:R-:W0:Y:S01]  /*17410*/  MUFU.EX2 R20, R20 ;  /* 0x0000001400147308 */ /* 0x000e220000000800 */
[-C--:B------:R-:W-:Y:S01]  /*17420*/  FFMA.FTZ R167, R56, R59.reuse, -R61 ;  /* 0x0000003b38a77223 */ /* 0x080fe2000001083d */
[----:B------:R-:W-:Y:S01]  /*17430*/  FADD.FTZ R52, R236, R3 ;  /* 0x00000003ec347221 */ /* 0x000fe20000010000 */
[----:B------:R-:W-:Y:S01]  /*17440*/  @!P1 PRMT R7, RZ, 0x654, R7 ;  /* 0x00000654ff079816 */ /* 0x000fe20000000007 */
        /* <DEDUP_REMOVED lines=10> */
[----:B------:R-:W-:Y:S01]  /*174f0*/  FADD.FTZ R3, R67, R52 ;  /* 0x0000003443037221 */ /* 0x000fe20000010000 */
[-CC-:B------:R-:W-:Y:S01]  /*17500*/  FFMA.FTZ R171, R48, R59.reuse, -R61.reuse ;  /* 0x0000003b30ab7223 */ /* 0x180fe2000001083d */
[----:B------:R-:W2:Y:S01]  /*17510*/  MUFU.EX2 R183, R183 ;  /* 0x000000b700b77308 */ /* 0x000ea20000000800 */
[----:B0-----:R-:W-:Y:S01]  /*17520*/  FFMA.FTZ R0, R13, R0, R20 ;  /* 0x000000000d007223 */ /* 0x001fe20000010014 */
[-CC-:B------:R-:W-:Y:S01]  /*17530*/  FFMA.FTZ R6, R49, R59.reuse, -R61.reuse ;  /* 0x0000003b31067223 */ /* 0x180fe2000001083d */
[-CC-:B------:R-:W-:Y:S01]  /*17540*/  FFMA.FTZ R48, R53, R59.reuse, -R61.reuse ;  /* 0x0000003b35307223 */ /* 0x180fe2000001083d */
[-CC-:B------:R-:W-:Y:S01]  /*17550*/  FFMA.FTZ R161, R66, R59.reuse, -R61.reuse ;  /* 0x0000003b42a17223 */ /* 0x180fe2000001083d */
[-CC-:B------:R-:W-:Y:S01]  /*17560*/  FFMA.FTZ R52, R168, R59.reuse, -R61.reuse ;  /* 0x0000003ba8347223 */ /* 0x180fe2000001083d */
[-CC-:B------:R-:W-:Y:S01]  /*17570*/  FFMA.FTZ R163, R70, R59.reuse, -R61.reuse ;  /* 0x0000003b46a37223 */ /* 0x180fe2000001083d */
[-CC-:B------:R-:W-:Y:S01]  /*17580*/  FFMA.FTZ R78, R78, R59.reuse, -R61.reuse ;  /* 0x0000003b4e4e7223 */ /* 0x180fe2000001083d */
[----:B------:R-:W0:Y:S01]  /*17590*/  MUFU.EX2 R24, R24 ;  /* 0x0000001800187308 */ /* 0x000e220000000800 */
[C---:B-1----:R-:W-:Y:S01]  /*175a0*/  FADD.FTZ R56, R181.reuse, R0 ;  /* 0x00000000b5387221 */ /* 0x042fe20000010000 */
[-CC-:B------:R-:W-:Y:S01]  /*175b0*/  FFMA.FTZ R0, R180, R59.reuse, -R61.reuse ;  /* 0x0000003bb4007223 */ /* 0x180fe2000001083d */
[----:B------:R-:W-:Y:S01]  /*175c0*/  F2FP.F16.F32.PACK_AB R181, R181, R20 ;  /* 0x00000014b5b5723e */ /* 0x000fe200000000ff */
[-CC-:B------:R-:W-:Y:S01]  /*175d0*/  FFMA.FTZ R230, R230, R59.reuse, -R61.reuse ;  /* 0x0000003be6e67223 */ /* 0x180fe2000001083d */
[-CC-:B------:R-:W-:Y:S01]  /*175e0*/  FFMA.FTZ R82, R82, R59.reuse, -R61.reuse ;  /* 0x0000003b52527223 */ /* 0x180fe2000001083d */
[-CC-:B------:R-:W-:Y:S01]  /*175f0*/  FFMA.FTZ R232, R232, R59.reuse, -R61.reuse ;  /* 0x0000003be8e87223 */ /* 0x180fe2000001083d */
[----:B------:R-:W-:Y:S01]  /*17600*/  FFMA.FTZ R86, R86, R59, -R61 ;  /* 0x0000003b56567223 */ /* 0x000fe2000001083d */
[----:B------:R-:W1:Y:S01]  /*17610*/  MUFU.EX2 R177, R177 ;  /* 0x000000b100b17308 */ /* 0x000e620000000800 */
[----:B------:R-:W-:-:S02]  /*17620*/  F2FP.F16.F32.PACK_AB R180, R236, R21 ;  /* 0x00000015ecb4723e */ /* 0x000fc400000000ff */
[----:B------:R-:W-:-:S05]  /*17630*/  F2FP.F16.F32.PACK_AB R168, R41, R28 ;  /* 0x0000001c29a8723e */ /* 0x000fca00000000ff */
[----:B------:R-:W3:Y:S08]  /*17640*/  MUFU.EX2 R60, R60 ;  /* 0x0000003c003c7308 */ /* 0x000ef00000000800 */
[----:B------:R-:W4:Y:S08]  /*17650*/  MUFU.EX2 R179, R179 ;  /* 0x000000b300b37308 */ /* 0x000f300000000800 */
[----:B------:R-:W5:Y:S08]  /*17660*/  MUFU.EX2 R34, R34 ;  /* 0x0000002200227308 */ /* 0x000f700000000800 */
[----:B------:R-:W5:Y:S08]  /*17670*/  MUFU.EX2 R173, R173 ;  /* 0x000000ad00ad7308 */ /* 0x000f700000000800 */
[----:B------:R-:W5:Y:S08]  /*17680*/  MUFU.EX2 R36, R36 ;  /* 0x0000002400247308 */ /* 0x000f700000000800 */
[----:B------:R-:W5:Y:S08]  /*17690*/  MUFU.EX2 R175, R175 ;  /* 0x000000af00af7308 */ /* 0x000f700000000800 */
[----:B------:R-:W5:Y:S08]  /*176a0*/  MUFU.EX2 R40, R40 ;  /* 0x0000002800287308 */ /* 0x000f700000000800 */
[----:B------:R-:W5:Y:S08]  /*176b0*/  MUFU.EX2 R169, R169 ;  /* 0x000000a900a97308 */ /* 0x000f700000000800 */
[----:B------:R-:W5:Y:S08]  /*176c0*/  MUFU.EX2 R44, R44 ;  /* 0x0000002c002c7308 */ /* 0x000f700000000800 */
[----:B------:R-:W5:Y:S08]  /*176d0*/  MUFU.EX2 R171, R171 ;  /* 0x000000ab00ab7308 */ /* 0x000f700000000800 */
[----:B------:R-:W5:Y:S01]  /*176e0*/  MUFU.EX2 R6, R6 ;  /* 0x0000000600067308 */ /* 0x000f620000000800 */
[----:B------:R-:W-:-:S02]  /*176f0*/  WARPGROUP.DEPBAR.LE gsb0, 0x0 ;  /* 0x00008000000079c5 */ /* 0x000fc40000010000 */
[----:B------:R-:W-:-:S05]  /*17700*/  WARPGROUP.ARRIVE ;  /* 0x00000000000079c5 */ /* 0x000fca0000000000 */
[----:B------:R-:W5:Y:S01]  /*17710*/  MUFU.EX2 R165, R165 ;  /* 0x000000a500a57308 */ /* 0x000f620000000800 */
[----:B------:R-:W-:Y:S01]  /*17720*/  FFMA.FTZ R157, R74, R59, -R61 ;  /* 0x0000003b4a9d7223 */ /* 0x000fe2000001083d */
[----:B------:R-:W-:Y:S02]  /*17730*/  F2FP.F16.F32.PACK_AB R156, R69, R50 ;  /* 0x00000032459c723e */ /* 0x000fe400000000ff */
[----:B------:R-:W-:Y:S01]  /*17740*/  F2FP.F16.F32.PACK_AB R158, R73, R54 ;  /* 0x00000036499e723e */ /* 0x000fe200000000ff */
[----:B------:R-:W-:Y:S03]  /*17750*/  HGMMA.64x128x16.F32 R88, R152, gdesc[UR8].tnspB, R88, gsb0 ;  /* 0x41e0000898587df0 */ /* 0x000fe60008000858 */
        /* <DEDUP_REMOVED lines=16> */
[----:B------:R-:W-:Y:S01]  /*17860*/  MUFU.EX2 R153, R232 ;  /* 0x000000e800997308 */ /* 0x000fe20000000800 */
[-C--:B------:R-:W-:Y:S01]  /*17870*/  FMUL.FTZ R88, R88, R12.reuse ;  /* 0x0000000c58587220 */ /* 0x080fe20000410000 */
[-C--:B------:R-:W-:Y:S01]  /*17880*/  FMUL.FTZ R89, R89, R12.reuse ;  /* 0x0000000c59597220 */ /* 0x080fe20000410000 */
[-C--:B------:R-:W-:Y:S01]  /*17890*/  FMUL.FTZ R92, R92, R12.reuse ;  /* 0x0000000c5c5c7220 */ /* 0x080fe20000410000 */
[-C--:B------:R-:W-:Y:S01]  /*178a0*/  FMUL.FTZ R93, R93, R12.reuse ;  /* 0x0000000c5d5d7220 */ /* 0x080fe20000410000 */
[-C--:B------:R-:W-:Y:S01]  /*178b0*/  FMUL.FTZ R96, R96, R12.reuse ;  /* 0x0000000c60607220 */ /* 0x080fe20000410000 */
[-C--:B------:R-:W-:Y:S01]  /*178c0*/  FMUL.FTZ R97, R97, R12.reuse ;  /* 0x0000000c61617220 */ /* 0x080fe20000410000 */
[----:B--2---:R-:W-:Y:S01]  /*178d0*/  FADD.FTZ R7, R183, R56 ;  /* 0x00000038b7077221 */ /* 0x004fe20000010000 */
[----:B------:R2:W-:Y:S01]  /*178e0*/  @!P1 SYNCS.ARRIVE.TRANS64.RED.A1T0 RZ, [R15+URZ], RZ ;  /* 0x000000ff0fff99a7 */ /* 0x0005e2000810043f */
[----:B0-----:R-:W-:Y:S01]  /*178f0*/  F2FP.F16.F32.PACK_AB R183, R24, R183 ;  /* 0x000000b718b7723e */ /* 0x001fe200000000ff */
[-C--:B------:R-:W-:Y:S01]  /*17900*/  FMUL.FTZ R100, R100, R12.reuse ;  /* 0x0000000c64647220 */ /* 0x080fe20000410000 */
[----:B------:R-:W-:Y:S01]  /*17910*/  FADD.FTZ R56, R24, R7 ;  /* 0x0000000718387221 */ /* 0x000fe20000010000 */
[-C--:B------:R-:W-:Y:S01]  /*17920*/  FMUL.FTZ R101, R101, R12.reuse ;  /* 0x0000000c65657220 */ /* 0x080fe20000410000 */
[-C--:B------:R-:W-:Y:S01]  /*17930*/  FMUL.FTZ R104, R104, R12.reuse ;  /* 0x0000000c68687220 */ /* 0x080fe20000410000 */
[-C--:B------:R-:W-:Y:S01]  /*17940*/  FMUL.FTZ R105, R105, R12.reuse ;  /* 0x0000000c69697220 */ /* 0x080fe20000410000 */
[----:B-1----:R-:W-:Y:S01]  /*17950*/  FADD.FTZ R7, R177, R56 ;  /* 0x00000038b1077221 */ /* 0x002fe20000010000 */
[----:B------:R-:W-:Y:S01]  /*17960*/  FADD.FTZ R56, R164, R3 ;  /* 0x00000003a4387221 */ /* 0x000fe20000010000 */
[-C--:B------:R-:W-:Y:S01]  /*17970*/  FMUL.FTZ R108, R108, R12.reuse ;  /* 0x0000000c6c6c7220 */ /* 0x080fe20000410000 */
[-C--:B------:R-:W-:Y:S01]  /*17980*/  FMUL.FTZ R109, R109, R12.reuse ;  /* 0x0000000c6d6d7220 */ /* 0x080fe20000410000 */
[----:B---3--:R-:W-:Y:S01]  /*17990*/  FADD.FTZ R62, R60, R7 ;  /* 0x000000073c3e7221 */ /* 0x008fe20000010000 */
[----:B------:R-:W-:Y:S01]  /*179a0*/  FADD.FTZ R3, R65, R56 ;  /* 0x0000003841037221 */ /* 0x000fe20000010000 */
[-C--:B------:R-:W-:Y:S01]  /*179b0*/  FFMA.FTZ R56, R170, R59.reuse, -R61 ;  /* 0x0000003baa387223 */ /* 0x080fe2000001083d */
[-C--:B------:R-:W-:Y:S01]  /*179c0*/  FMUL.FTZ R112, R112, R12.reuse ;  /* 0x0000000c70707220 */ /* 0x080fe20000410000 */
[----:B----4-:R-:W-:Y:S01]  /*179d0*/  FADD.FTZ R7, R179, R62 ;  /* 0x0000003eb3077221 */ /* 0x010fe20000010000 */
[----:B--2---:R-:W-:Y:S01]  /*179e0*/  FADD.FTZ R15, R166, R3 ;  /* 0x00000003a60f7221 */ /* 0x004fe20000010000 */
[----:B------:R-:W-:Y:S01]  /*179f0*/  FFMA.FTZ R3, R182, R59, -R61 ;  /* 0x0000003bb6037223 */ /* 0x000fe2000001083d */
[----:B------:R-:W-:Y:S01]  /*17a00*/  F2FP.F16.F32.PACK_AB R182, R26, R63 ;  /* 0x0000003f1ab6723e */ /* 0x000fe200000000ff */
[----:B-----5:R-:W-:Y:S01]  /*17a10*/  FADD.FTZ R62, R34, R7 ;  /* 0x00000007223e7221 */ /* 0x020fe20000010000 */
[----:B------:R-:W-:Y:S01]  /*17a20*/  FADD.FTZ R64, R32, R15 ;  /* 0x0000000f20407221 */ /* 0x000fe20000010000 */
[----:B------:R-:W0:Y:S01]  /*17a30*/  MUFU.EX2 R56, R56 ;  /* 0x0000003800387308 */ /* 0x000e220000000800 */
[----:B------:R-:W-:Y:S01]  /*17a40*/  FFMA.FTZ R61, R234, R59, -R61 ;  /* 0x0000003bea3d7223 */ /* 0x000fe2000001083d */
[----:B------:R-:W-:Y:S01]  /*17a50*/  FADD.FTZ R7, R173, R62 ;  /* 0x0000003ead077221 */ /* 0x000fe20000010000 */
[----:B------:R-:W-:Y:S01]  /*17a60*/  FADD.FTZ R15, R39, R64 ;  /* 0x00000040270f7221 */ /* 0x000fe20000010000 */
[-C--:B------:R-:W-:Y:S01]  /*17a70*/  FMUL.FTZ R113, R113, R12.reuse ;  /* 0x0000000c71717220 */ /* 0x080fe20000410000 */
[-C--:B------:R-:W-:Y:S01]  /*17a80*/  FMUL.FTZ R116, R116, R12.reuse ;  /* 0x0000000c74747220 */ /* 0x080fe20000410000 */
[----:B------:R-:W-:Y:S01]  /*17a90*/  FADD.FTZ R62, R36, R7 ;  /* 0x00000007243e7221 */ /* 0x000fe20000010000 */
[----:B------:R-:W-:Y:S01]  /*17aa0*/  FADD.FTZ R64, R30, R15 ;  /* 0x0000000f1e407221 */ /* 0x000fe20000010000 */
[----:B------:R-:W-:Y:S01]  /*17ab0*/  MUFU.EX2 R61, R61 ;  /* 0x0000003d003d7308 */ /* 0x000fe20000000800 */
        /* <DEDUP_REMOVED lines=20> */
[----:B------:R1:W2:Y:S01]  /*17c00*/  MUFU.EX2 R20, R3 ;  /* 0x0000000300147308 */ /* 0x0002a20000000800 */
        /* <DEDUP_REMOVED lines=12> */
[----:B-1----:R-:W-:Y:S01]  /*17cd0*/  FADD.FTZ R3, R167, R24 ;  /* 0x00000018a7037221 */ /* 0x002fe20000010000 */
[----:B------:R-:W-:Y:S01]  /*17ce0*/  FADD.FTZ R7, R55, R26 ;  /* 0x0000001a37077221 */ /* 0x000fe20000010000 */
[----:B------:R-:W-:Y:S01]  /*17cf0*/  F2FP.F16.F32.PACK_AB R167, R0, R167 ;  /* 0x000000a700a7723e */ /* 0x000fe200000000ff */
[-C--:B------:R-:W-:Y:S01]  /*17d00*/  FMUL.FTZ R148, R148, R12.reuse ;  /* 0x0000000c94947220 */ /* 0x080fe20000410000 */
[----:B------:R-:W-:Y:S01]  /*17d10*/  FADD.FTZ R24, R0, R3 ;  /* 0x0000000300187221 */ /* 0x000fe20000010000 */
[----:B------:R-:W-:Y:S01]  /*17d20*/  FADD.FTZ R26, R160, R7 ;  /* 0x00000007a01a7221 */ /* 0x000fe20000010000 */
[----:B------:R-:W-:Y:S01]  /*17d30*/  FMUL.FTZ R149, R149, R12 ;  /* 0x0000000c95957220 */ /* 0x000fe20000410000 */
        /* <DEDUP_REMOVED lines=13> */
[----:B0-----:R-:W-:Y:S01]  /*17e10*/  FADD.FTZ R6, R56, R3 ;  /* 0x0000000338067221 */ /* 0x001fe20000010000 */
[----:B------:R-:W-:Y:S01]  /*17e20*/  FADD.FTZ R24, R50, R7 ;  /* 0x0000000732187221 */ /* 0x000fe20000010000 */
[-C--:B------:R-:W-:Y:S01]  /*17e30*/  FMUL.FTZ R103, R103, R13.reuse ;  /* 0x0000000d67677220 */ /* 0x080fe20000410000 */
[----:B------:R-:W-:Y:S01]  /*17e40*/  FMUL.FTZ R106, R106, R13 ;  /* 0x0000000d6a6a7220 */ /* 0x000fe20000410000 */
[----:B------:R-:W-:Y:S01]  /*17e50*/  FADD.FTZ R3, R157, R6 ;  /* 0x000000069d037221 */ /* 0x000fe20000010000 */
[----:B------:R-:W-:Y:S01]  /*17e60*/  FADD.FTZ R7, R69, R24 ;  /* 0x0000001845077221 */ /* 0x000fe20000010000 */
[C---:B--2---:R-:W-:Y:S01]  /*17e70*/  F2FP.F16.F32.PACK_AB R157, R20.reuse, R157 ;  /* 0x0000009d149d723e */ /* 0x044fe200000000ff */
        /* <DEDUP_REMOVED lines=38> */
[----:B------:R-:W-:Y:S01]  /*180e0*/  IMAD.MOV.U32 R20, RZ, RZ, R186 ;  /* 0x000000ffff147224 */ /* 0x000fe200078e00ba */
[----:B------:R-:W-:Y:S01]  /*180f0*/  F2FP.F16.F32.PACK_AB R173, R36, R173 ;  /* 0x000000ad24ad723e */ /* 0x000fe200000000ff */
[----:B------:R-:W-:Y:S01]  /*18100*/  IMAD.MOV.U32 R15, RZ, RZ, R22 ;  /* 0x000000ffff0f7224 */ /* 0x000fe200078e0016 */
        /* <DEDUP_REMOVED lines=17> */
[----:B------:R-:W-:Y:S06]  /*18220*/  @P2 BRA `(.L_x_8571) ;  /* 0xffffffd4008c2947 */ /* 0x000fec000383ffff */
.L_x_8561:
[----:B------:R-:W-:-:S13]  /*18230*/  ISETP.GE.AND P2, PT, R4, R196, PT ;  /* 0x000000c40400720c */ /* 0x000fda0003f46270 */
[----:B------:R-:W-:Y:S05]  /*18240*/  @!P2 BRA `(.L_x_8572) ;  /* 0x00000038009ca947 */ /* 0x000fea0003800000 */
[----:B------:R-:W-:Y:S01]  /*18250*/  MOV R12, R10 ;  /* 0x0000000a000c7202 */ /* 0x000fe20000000f00 */
[----:B------:R-:W-:Y:S02]  /*18260*/  IMAD.MOV.U32 R13, RZ, RZ, R11 ;  /* 0x000000ffff0d7224 */ /* 0x000fe400078e000b */
[----:B------:R-:W-:Y:S02]  /*18270*/  IMAD.MOV.U32 R15, RZ, RZ, R186 ;  /* 0x000000ffff0f7224 */ /* 0x000fe400078e00ba */
[----:B------:R-:W-:-:S07]  /*18280*/  IMAD.MOV.U32 R14, RZ, RZ, R22 ;  /* 0x000000ffff0e7224 */ /* 0x000fce00078e0016 */
.L_x_8590:
        /* <DEDUP_REMOVED lines=10> */
.L_x_8574:
[----:B------:R-:W-:Y:S01]  /*18330*/  IMAD R6, R22, 0x8, R2 ;  /* 0x0000000816067824 */ /* 0x000fe200078e0202 */
[----:B------:R-:W-:-:S04]  /*18340*/  SHF.L.U32 R7, R186, 0x1f, RZ ;  /* 0x0000001fba077819 */ /* 0x000fc800000006ff */
[----:B------:R0:W1:Y:S01]  /*18350*/  SYNCS.PHASECHK.TRANS64.TRYWAIT P3, [R6+URZ+0x28830], R7 ;  /* 0x02883007060075a7 */ /* 0x000062000806017f */
[----:B------:R-:W-:Y:S05]  /*18360*/  @!P0 BRA `(.L_x_8575) ;  /* 0x0000000000048947 */ /* 0x000fea0003800000 */
[----:B------:R-:W-:Y:S01]  /*18370*/  BPT.TRAP 0x1 ;  /* 0x000000040000795c */ /* 0x000fe20000300000 */
.L_x_8575:
[----:B------:R-:W-:Y:S04]  /*18380*/  BSSY B0, `(.L_x_8573) ;  /* 0x0000004000007945 */ /* 0x000fe80003800000 */
[----:B-1----:R-:W-:Y:S05]  /*18390*/  @P3 BRA `(.L_x_8576) ;  /* 0x0000000000083947 */ /* 0x002fea0003800000 */
[----:B------:R-:W1:Y:S02]  /*183a0*/  SYNCS.PHASECHK.TRANS64.TRYWAIT P3, [R6+URZ+0x28830], R7 ;  /* 0x02883007060075a7 */ /* 0x000e64000806017f */
[----:B-1----:R-:W-:Y:S05]  /*183b0*/  @!P3 BRA `(.L_x_8577) ;  /* 0x000000f400bcb947 */ /* 0x002fea0003800000 */
.L_x_8576:
[----:B------:R-:W-:Y:S05]  /*183c0*/  BSYNC B0 ;  /* 0x0000000000007941 */ /* 0x000fea0003800000 */
.L_x_8573:
[----:B------:R-:W2:Y:S01]  /*183d0*/  S2R R8, SR_TID.X ;  /* 0x0000000000087919 */ /* 0x000ea20000002100 */
[----:B01----:R-:W-:Y:S01]  /*183e0*/  MOV R7, 0x40000040 ;  /* 0x4000004000077802 */ /* 0x003fe20000000f00 */
[----:B------:R-:W-:Y:S05]  /*183f0*/  WARPSYNC.ALL ;  /* 0x0000000000007948 */ /* 0x000fea0003800000 */
[----:B------:R-:W-:Y:S01]  /*18400*/  R2UR UR47, R7 ;  /* 0x00000000072f72ca */ /* 0x000fe200000e0000 */
[----:B------:R-:W-:Y:S02]  /*18410*/  IMAD R6, R22, 0x800, R5 ;  /* 0x0000080016067824 */ /* 0x000fe400078e0205 */
[----:B------:R-:W-:-:S03]  /*18420*/  IMAD.MOV.U32 R9, RZ, RZ, 0x40000040 ;  /* 0x40000040ff097424 */ /* 0x000fc600078e00ff */
[----:B------:R-:W-:Y:S02]  /*18430*/  R2UR UR46, R6 ;  /* 0x00000000062e72ca */ /* 0x000fe400000e0000 */
[----:B------:R-:W-:Y:S01]  /*18440*/  R2UR UR11, R9 ;  /* 0x00000000090b72ca */ /* 0x000fe200000e0000 */
[----:B------:R-:W-:-:S05]  /*18450*/  IMAD.MOV.U32 R9, RZ, RZ, 0x40000040 ;  /* 0x40000040ff097424 */ /* 0x000fca00078e00ff */
[----:B------:R-:W-:Y:S02]  /*18460*/  R2UR UR15, R9 ;  /* 0x00000000090f72ca */ /* 0x000fe400000e0000 */
[----:B------:R-:W-:-:S04]  /*18470*/  MOV R9, 0x40000040 ;  /* 0x4000004000097802 */ /* 0x000fc80000000f00 */
[----:B------:R-:W-:Y:S01]  /*18480*/  R2UR UR19, R9 ;  /* 0x00000000091372ca */ /* 0x000fe200000e0000 */
[----:B------:R-:W-:Y:S01]  /*18490*/  IMAD.MOV.U32 R9, RZ, RZ, 0x40000040 ;  /* 0x40000040ff097424 */ /* 0x000fe200078e00ff */
[----:B--2---:R-:W-:-:S04]  /*184a0*/  SHF.R.U32.HI R8, RZ, 0x7, R8 ;  /* 0x00000007ff087819 */ /* 0x004fc80000011608 */
[----:B------:R-:W-:Y:S01]  /*184b0*/  R2UR UR23, R9 ;  /* 0x00000000091772ca */ /* 0x000fe200000e0000 */
[----:B------:R-:W-:Y:S02]  /*184c0*/  IMAD.MOV.U32 R9, RZ, RZ, 0x40000040 ;  /* 0x40000040ff097424 */ /* 0x000fe400078e00ff */
[----:B------:R-:W-:Y:S02]  /*184d0*/  VIADD R7, R8, 0x8 ;  /* 0x0000000808077836 */ /* 0x000fe40000000000 */
[----:B------:R-:W-:Y:S01]  /*184e0*/  VIADD R8, R6, 0x2 ;  /* 0x0000000206087836 */ /* 0x000fe20000000000 */
[----:B------:R-:W-:Y:S01]  /*184f0*/  R2UR UR27, R9 ;  /* 0x00000000091b72ca */ /* 0x000fe200000e0000 */
[----:B------:R-:W-:Y:S01]  /*18500*/  IMAD.MOV.U32 R9, RZ, RZ, 0x40000040 ;  /* 0x40000040ff097424 */ /* 0x000fe200078e00ff */
[----:B------:R0:W-:Y:S02]  /*18510*/  BAR.SYNC.DEFER_BLOCKING R7, 0x100 ;  /* 0x000400070000751d */ /* 0x0001e40000010000 */
[----:B------:R-:W-:Y:S01]  /*18520*/  R2UR UR10, R8 ;  /* 0x00000000080a72ca */ /* 0x000fe200000e0000 */
[----:B------:R-:W-:Y:S01]  /*18530*/  VIADD R8, R6, 0x4 ;  /* 0x0000000406087836 */ /* 0x000fe20000000000 */
[----:B------:R-:W-:-:S04]  /*18540*/  R2UR UR31, R9 ;  /* 0x00000000091f72ca */ /* 0x000fc800000e0000 */
[----:B------:R-:W-:Y:S01]  /*18550*/  R2UR UR14, R8 ;  /* 0x00000000080e72ca */ /* 0x000fe200000e0000 */
[----:B------:R-:W-:Y:S02]  /*18560*/  VIADD R8, R6, 0x6 ;  /* 0x0000000606087836 */ /* 0x000fe40000000000 */
[----:B0-----:R-:W-:-:S03]  /*18570*/  IMAD.MOV.U32 R7, RZ, RZ, 0x40000040 ;  /* 0x40000040ff077424 */ /* 0x001fc600078e00ff */
[----:B------:R-:W-:Y:S01]  /*18580*/  R2UR UR18, R8 ;  /* 0x00000000081272ca */ /* 0x000fe200000e0000 */
[----:B------:R-:W-:Y:S01]  /*18590*/  VIADD R8, R6, 0x400 ;  /* 0x0000040006087836 */ /* 0x000fe20000000000 */
[----:B------:R-:W-:-:S04]  /*185a0*/  R2UR UR35, R7 ;  /* 0x00000000072372ca */ /* 0x000fc800000e0000 */
[----:B------:R-:W-:Y:S01]  /*185b0*/  R2UR UR22, R8 ;  /* 0x00000000081672ca */ /* 0x000fe200000e0000 */
[----:B------:R-:W-:Y:S01]  /*185c0*/  VIADD R8, R6, 0x402 ;  /* 0x0000040206087836 */ /* 0x000fe20000000000 */
[----:B------:R-:W-:-:S04]  /*185d0*/  WARPGROUP.ARRIVE ;  /* 0x00000000000079c5 */ /* 0x000fc80000000000 */
[----:B------:R-:W-:Y:S01]  /*185e0*/  R2UR UR26, R8 ;  /* 0x00000000081a72ca */ /* 0x000fe200000e0000 */
[C---:B------:R-:W-:Y:S01]  /*185f0*/  VIADD R8, R6.reuse, 0x404 ;  /* 0x0000040406087836 */ /* 0x040fe20000000000 */
[----:B------:R-:W-:Y:S01]  /*18600*/  IADD3 R6, R6, 0x406, RZ ;  /* 0x0000040606067810 */ /* 0x000fe20007ffe0ff */
[----:B------:R-:W-:Y:S03]  /*18610*/  HGMMA.64x128x16.F32 R24, gdesc[UR44], RZ, !UPT, gsb0 ;  /* 0x01e000002c1879f0 */ /* 0x000fe6000c0008ff */
        /* <DEDUP_REMOVED lines=27> */
.L_x_8579:
[----:B------:R-:W-:Y:S01]  /*187d0*/  SHF.L.U32 R6, R15, 0x1f, RZ ;  /* 0x0000001f0f067819 */ /* 0x000fe200000006ff */
[----:B------:R-:W-:-:S04]  /*187e0*/  IMAD R7, R14, 0x8, R2 ;  /* 0x000000080e077824 */ /* 0x000fc800078e0202 */
[----:B------:R0:W1:Y:S01]  /*187f0*/  SYNCS.PHASECHK.TRANS64.TRYWAIT P2, [R7+URZ+0x28850], R6 ;  /* 0x02885006070075a7 */ /* 0x000062000804017f */
[----:B------:R-:W-:Y:S05]  /*18800*/  @!P0 BRA `(.L_x_8580) ;  /* 0x0000000000048947 */ /* 0x000fea0003800000 */
[----:B------:R-:W-:Y:S01]  /*18810*/  BPT.TRAP 0x1 ;  /* 0x000000040000795c */ /* 0x000fe20000300000 */
.L_x_8580:
[----:B-1----:R-:W-:Y:S05]  /*18820*/  @P2 BRA `(.L_x_8578) ;  /* 0x0000000000082947 */ /* 0x002fea0003800000 */
[----:B------:R-:W1:Y:S02]  /*18830*/  SYNCS.PHASECHK.TRANS64.TRYWAIT P2, [R7+URZ+0x28850], R6 ;  /* 0x02885006070075a7 */ /* 0x000e64000804017f */
[----:B-1----:R-:W-:Y:S05]  /*18840*/  @!P2 BRA `(.L_x_8581) ;  /* 0x000000f000aca947 */ /* 0x002fea0003800000 */
.L_x_8578:
[----:B01----:R-:W-:Y:S01]  /*18850*/  VIADD R6, R2, 0x400 ;  /* 0x0000040002067836 */ /* 0x003fe20000000000 */
[----:B------:R-:W-:Y:S05]  /*18860*/  WARPSYNC.ALL ;  /* 0x0000000000007948 */ /* 0x000fea0003800000 */
[----:B------:R-:W-:Y:S01]  /*18870*/  SHF.R.U32.HI R6, RZ, 0x4, R6 ;  /* 0x00000004ff067819 */ /* 0x000fe20000011606 */
[----:B------:R-:W-:Y:S01]  /*18880*/  WARPGROUP.ARRIVE ;  /* 0x00000000000079c5 */ /* 0x000fe20000000000 */
[----:B------:R-:W-:-:S05]  /*18890*/  MOV R9, 0x40000040 ;  /* 0x4000004000097802 */ /* 0x000fca0000000f00 */
[----:B------:R-:W0:Y:S01]  /*188a0*/  S2R R230, SR_TID.X ;  /* 0x0000000000e67919 */ /* 0x000e220000002100 */
        /* <DEDUP_REMOVED lines=11> */
[----:B------:R-:W-:Y:S02]  /*18960*/  IMAD.MOV.U32 R7, RZ, RZ, 0x40000040 ;  /* 0x40000040ff077424 */ /* 0x000fe400078e00ff */
        /* <DEDUP_REMOVED lines=22> */
[----:B0-----:R-:W-:Y:S01]  /*18ad0*/  SHF.R.U32.HI R230, RZ, 0x7, R230 ;  /* 0x00000007ffe67819 */ /* 0x001fe200000116e6 */
[----:B------:R-:W-:Y:S01]  /*18ae0*/  FMUL.FTZ R60, R71, UR7 ;  /* 0x00000007473c7c20 */ /* 0x000fe20008410000 */
[----:B------:R-:W-:Y:S01]  /*18af0*/  FMUL.FTZ R29, R32, UR7 ;  /* 0x00000007201d7c20 */ /* 0x000fe20008410000 */
[----:B------:R-:W-:Y:S01]  /*18b00*/  FMUL.FTZ R27, R34, UR7 ;  /* 0x00000007221b7c20 */ /* 0x000fe20008410000 */
[----:B------:R-:W-:Y:S01]  /*18b10*/  FMUL.FTZ R31, R38, UR7 ;  /* 0x00000007261f7c20 */ /* 0x000fe20008410000 */
        /* <DEDUP_REMOVED lines=84> */
[----:B------:R-:W0:Y:S01]  /*19060*/  MUFU.TANH R174, R174 ;  /* 0x000000ae00ae7308 */ /* 0x000e220000002400 */
[----:B------:R-:W-:Y:S01]  /*19070*/  R2UR UR11, R9 ;  /* 0x00000000090b72ca */ /* 0x000fe200000e0000 */
[----:B------:R-:W-:Y:S01]  /*19080*/  IMAD.MOV.U32 R9, RZ, RZ, 0x40000040 ;  /* 0x40000040ff097424 */ /* 0x000fe200078e00ff */
[----:B------:R-:W-:-:S05]  /*19090*/  IADD3 R8, R6, 0x280, RZ ;  /* 0x0000028006087810 */ /* 0x000fca0007ffe0ff */
        /* <DEDUP_REMOVED lines=16> */
[----:B------:R-:W-:Y:S02]  /*191a0*/  IMAD.IADD R73, R195, 0x1, R193 ;  /* 0x00000001c3497824 */ /* 0x000fe400078e02c1 */
[----:B------:R-:W-:Y:S02]  /*191b0*/  FMUL.FTZ R164, R76, UR7 ;  /* 0x000000074ca47c20 */ /* 0x000fe40008410000 */
        /* <DEDUP_REMOVED lines=25> */
[----:B------:R-:W5:Y:S06]  /*19350*/  @P4 LDC R6, c[0x0][0x44c] ;  /* 0x00011300ff064b82 */ /* 0x000f6c0000000800 */
[----:B------:R-:W0:Y:S02]  /*19360*/  MUFU.TANH R162, R162 ;  /* 0x000000a200a27308 */ /* 0x000e240000002400 */
[----:B------:R-:W1:Y:S01]  /*19370*/  @P4 LDC R7, c[0x0][0x450] ;  /* 0x00011400ff074b82 */ /* 0x000e620000000800 */
[----:B-----5:R-:W-:-:S05]  /*19380*/  @P4 IMAD.HI.U32 R6, R73, R6, RZ ;  /* 0x0000000649064227 */ /* 0x020fca00078e00ff */
[----:B-1----:R-:W-:Y:S02]  /*19390*/  @P4 SHF.R.U32.HI R73, RZ, R7, R6 ;  /* 0x00000007ff494219 */ /* 0x002fe40000011606 */
[----:B------:R-:W-:Y:S02]  /*193a0*/  @!P1 LEA R6, R22, R2, 0x3 ;  /* 0x0000000216069211 */ /* 0x000fe400078e18ff */
[----:B------:R-:W-:Y:S01]  /*193b0*/  IADD3 R7, -R230, 0xb, RZ ;  /* 0x0000000be6077810 */ /* 0x000fe20007ffe1ff */
[----:B------:R-:W1:Y:S01]  /*193c0*/  SHFL.IDX PT, R70, R73, RZ, 0x1c1f ;  /* 0x001c1fff49467589 */ /* 0x000e6200000e0000 */
[----:B------:R-:W-:Y:S02]  /*193d0*/  WARPGROUP.DEPBAR.LE gsb0, 0x0 ;  /* 0x00008000000079c5 */ /* 0x000fe40000010000 */
[----:B------:R-:W-:Y:S01]  /*193e0*/  WARPGROUP.ARRIVE ;  /* 0x00000000000079c5 */ /* 0x000fe20000000000 */
[----:B------:R-:W-:Y:S01]  /*193f0*/  FMUL.FTZ R158, R68, UR7 ;  /* 0x00000007449e7c20 */ /* 0x000fe20008410000 */
[----:B------:R-:W-:-:S02]  /*19400*/  @!P1 VIADD R68, R6, 0x28840 ;  /* 0x0002884006449836 */ /* 0x000fc40000000000 */
[----:B------:R-:W-:Y:S01]  /*19410*/  FMUL.FTZ R157, R64, UR7 ;  /* 0x00000007409d7c20 */ /* 0x000fe20008410000 */
[----:B------:R-:W-:Y:S01]  /*19420*/  FMUL.FTZ R156, R65, UR7 ;  /* 0x00000007419c7c20 */ /* 0x000fe20008410000 */
[----:B------:R-:W-:Y:S01]  /*19430*/  IADD3 R6, -R71, 0x1, RZ ;  /* 0x0000000147067810 */ /* 0x000fe20007ffe1ff */
[----:B------:R-:W-:Y:S01]  /*19440*/  HGMMA.64x128x16.F32 R88, R152, gdesc[UR8].tnspB, R88, gsb0 ;  /* 0x41e0000898587df0 */ /* 0x000fe20008000858 */
[----:B------:R-:W-:Y:S01]  /*19450*/  @!P1 PRMT R68, RZ, 0x654, R68 ;  /* 0x00000654ff449816 */ /* 0x000fe20000000044 */
[----:B------:R-:W-:Y:S01]  /*19460*/  FMUL.FTZ R64, R79, UR7 ;  /* 0x000000074f407c20 */ /* 0x000fe20008410000 */
[----:B------:R-:W-:Y:S01]  /*19470*/  FMUL.FTZ R65, R83, UR7 ;  /* 0x0000000753417c20 */ /* 0x000fe20008410000 */
[----:B------:R-:W-:Y:S01]  /*19480*/  IMAD R6, R189, -0x2, R6 ;  /* 0xfffffffebd067824 */ /* 0x000fe200078e0206 */
[----:B------:R-:W0:Y:S04]  /*19490*/  MUFU.TANH R157, R157 ;  /* 0x0000009d009d7308 */ /* 0x000e280000002400 */
[----:B------:R-:W-:-:S04]  /*194a0*/  IADD3 R6, -R187, R6, R188 ;  /* 0x00000006bb067210 */ /* 0x000fc80007ffe1bc */
[----:B------:R-:W0:Y:S01]  /*194b0*/  MUFU.TANH R156, R156 ;  /* 0x0000009c009c7308 */ /* 0x000e220000002400 */
[C---:B------:R-:W-:Y:S02]  /*194c0*/  VIADD R75, R6.reuse, UR6 ;  /* 0x00000006064b7c36 */ /* 0x040fe40008000000 */
[----:B------:R-:W-:Y:S02]  /*194d0*/  VIADD R77, R6, UR50 ;  /* 0x00000032064d7c36 */ /* 0x000fe40008000000 */
[--C-:B-1----:R-:W-:Y:S02]  /*194e0*/  IMAD.IADD R79, R75, 0x1, R70.reuse ;  /* 0x000000014b4f7824 */ /* 0x102fe400078e0246 */
[----:B------:R-:W-:Y:S01]  /*194f0*/  IMAD.IADD R81, R77, 0x1, R70 ;  /* 0x000000014d517824 */ /* 0x000fe200078e0246 */
[----:B------:R-:W1:Y:S08]  /*19500*/  MUFU.TANH R158, R158 ;  /* 0x0000009e009e7308 */ /* 0x000e700000002400 */
[----:B------:R-:W0:Y:S08]  /*19510*/  MUFU.TANH R64, R64 ;  /* 0x0000004000407308 */ /* 0x000e300000002400 */
[----:B------:R-:W0:Y:S01]  /*19520*/  MUFU.TANH R65, R65 ;  /* 0x0000004100417308 */ /* 0x000e220000002400 */
[----:B------:R-:W-:-:S02]  /*19530*/  WARPGROUP.DEPBAR.LE gsb0, 0x0 ;  /* 0x00008000000079c5 */ /* 0x000fc40000010000 */
[----:B------:R0:W-:Y:S06]  /*19540*/  BAR.ARV R7, 0x100 ;  /* 0x000400070000751d */ /* 0x0001ec0000002000 */
[----:B------:R5:W-:Y:S02]  /*19550*/  @!P1 SYNCS.ARRIVE.TRANS64.RED.A1T0 RZ, [R68+URZ], RZ ;  /* 0x000000ff44ff99a7 */ /* 0x000be4000810043f */
[----:B-----5:R-:W-:-:S06]  /*19560*/  FMUL.FTZ R68, R87, UR7 ;  /* 0x0000000757447c20 */ /* 0x020fcc0008410000 */
[----:B------:R-:W0:Y:S01]  /*19570*/  MUFU.TANH R68, R68 ;  /* 0x0000004400447308 */ /* 0x000e220000002400 */
[----:B-1234-:R-:W-:Y:S05]  /*19580*/  @!P5 BRA `(.L_x_8582) ;  /* 0x000000000058d947 */ /* 0x01efea0003800000 */
[----:B------:R-:W-:Y:S01]  /*19590*/  IADD3 R70, -R187, R188, R70 ;  /* 0x000000bcbb467210 */ /* 0x000fe20007ffe146 */
[----:B------:R-:W-:Y:S03]  /*195a0*/  BSSY B0, `(.L_x_8583) ;  /* 0x0000010000007945 */ /* 0x000fe60003800000 */
[----:B------:R-:W-:-:S13]  /*195b0*/  ISETP.GT.AND P2, PT, R70, -0x1, PT ;  /* 0xffffffff4600780c */ /* 0x000fda0003f44270 */
[----:B------:R-:W-:Y:S05]  /*195c0*/  @P2 BRA `(.L_x_8584) ;  /* 0x0000000000202947 */ /* 0x000fea0003800000 */
[----:B------:R-:W-:Y:S02]  /*195d0*/  MOV R72, UR5 ;  /* 0x0000000500487c02 */ /* 0x000fe40008000f00 */
[----:B------:R-:W-:Y:S02]  /*195e0*/  LOP3.LUT R83, RZ, R70, RZ, 0x33, !PT ;  /* 0x00000046ff537212 */ /* 0x000fe400078e33ff */
[----:B------:R-:W-:-:S13]  /*195f0*/  ISETP.NE.AND P2, PT, R72, 0x1, PT ;  /* 0x000000014800780c */ /* 0x000fda0003f45270 */
[----:B0-----:R-:W0:Y:S02]  /*19600*/  @P2 LDC.64 R6, c[0x0][0x9e8] ;  /* 0x00027a00ff062b82 */ /* 0x001e240000000a00 */
[----:B0-----:R-:W-:-:S05]  /*19610*/  @P2 IMAD.HI.U32 R6, R83, R6, RZ ;  /* 0x0000000653062227 */ /* 0x001fca00078e00ff */
[----:B------:R-:W-:-:S04]  /*19620*/  @P2 SHF.R.U32.HI R83, RZ, R7, R6 ;  /* 0x00000007ff532219 */ /* 0x000fc80000011606 */
[----:B------:R-:W-:Y:S01]  /*19630*/  LOP3.LUT R70, RZ, R83, RZ, 0x33, !PT ;  /* 0x00000053ff467212 */ /* 0x000fe200078e33ff */
[----:B------:R-:W-:Y:S06]  /*19640*/  BRA `(.L_x_8585) ;  /* 0x0000000000147947 */ /* 0x000fec0003800000 */
.L_x_8584:
[----:B------:R-:W-:-:S05]  /*19650*/  IMAD.U32 R72, RZ, RZ, UR5 ;  /* 0x00000005ff487e24 */ /* 0x000fca000f8e00ff */
[----:B------:R-:W-:-:S13]  /*19660*/  ISETP.NE.AND P2, PT, R72, 0x1, PT ;  /* 0x000000014800780c */ /* 0x000fda0003f45270 */
[----:B0-----:R-:W0:Y:S02]  /*19670*/  @P2 LDC.64 R6, c[0x0][0x9e8] ;  /* 0x00027a00ff062b82 */ /* 0x001e240000000a00 */
[----:B0-----:R-:W-:-:S05]  /*19680*/  @P2 IMAD.HI.U32 R6, R70, R6, RZ ;  /* 0x0000000646062227 */ /* 0x001fca00078e00ff */
[----:B------:R-:W-:-:S07]  /*19690*/  @P2 SHF.R.U32.HI R70, RZ, R7, R6 ;  /* 0x00000007ff462219 */ /* 0x000fce0000011606 */
.L_x_8585:
[----:B------:R-:W-:Y:S05]  /*196a0*/  BSYNC B0 ;  /* 0x0000000000007941 */ /* 0x000fea0003800000 */
.L_x_8583:
[----:B------:R-:W-:-:S04]  /*196b0*/  IMAD R70, R70, R72, -R71 ;  /* 0x0000004846467224 */ /* 0x000fc800078e0a47 */
[----:B------:R-:W-:-:S05]  /*196c0*/  IMAD R70, R189, -0x2, R70 ;  /* 0xfffffffebd467824 */ /* 0x000fca00078e0246 */
[----:B------:R-:W-:Y:S02]  /*196d0*/  VIADDMNMX R79, R70, R72, R79, PT ;  /* 0x00000048464f7246 */ /* 0x000fe4000380014f */
[----:B------:R-:W-:-:S07]  /*196e0*/  VIMNMX R81, R81, R70, !PT ;  /* 0x0000004651517248 */ /* 0x000fce0007fe0100 */
.L_x_8582:
[----:B------:R-:W-:Y:S01]  /*196f0*/  ISETP.GT.AND P2, PT, R4, -0x1, PT ;  /* 0xffffffff0400780c */ /* 0x000fe20003f44270 */
[----:B------:R-:W1:Y:S03]  /*19700*/  SHFL.IDX PT, R6, R73, 0x1, 0x1c1f ;  /* 0x003c1f0049067f89 */ /* 0x000e6600000e0000 */
[----:B------:R-:W-:-:S04]  /*19710*/  ISETP.GT.AND P3, PT, R81, RZ, P2 ;  /* 0x000000ff5100720c */ /* 0x000fc80001764270 */
[----:B------:R-:W-:-:S04]  /*19720*/  ISETP.LT.OR P3, PT, R79, 0x1, P3 ;  /* 0x000000014f00780c */ /* 0x000fc80001f61670 */
[----:B0-----:R-:W-:Y:S02]  /*19730*/  FSEL R70, R15, -INF , !P3 ;  /* 0xff8000000f467808 */ /* 0x001fe40005800000 */
[----:B------:R-:W-:-:S04]  /*19740*/  ISETP.GT.AND P3, PT, R81, 0x1, P2 ;  /* 0x000000015100780c */ /* 0x000fc80001764270 */
[----:B------:R-:W-:-:S04]  /*19750*/  ISETP.LT.OR P3, PT, R79, 0x2, P3 ;  /* 0x000000024f00780c */ /* 0x000fc80001f61670 */
[----:B------:R-:W-:Y:S02]  /*19760*/  FSEL R20, R20, -INF , !P3 ;  /* 0xff80000014147808 */ /* 0x000fe40005800000 */
[----:B------:R-:W-:Y:S01]  /*19770*/  ISETP.GT.AND P3, PT, R81, 0x8, P2 ;  /* 0x000000085100780c */ /* 0x000fe20001764270 */
[----:B-1----:R-:W-:-:S03]  /*19780*/  IMAD.IADD R15, R75, 0x1, R6 ;  /* 0x000000014b0f7824 */ /* 0x002fc600078e0206 */
        /* <DEDUP_REMOVED lines=103> */
.L_x_8588:
[----:B------:R-:W-:-:S05]  /*19e00*/  IMAD.U32 R176, RZ, RZ, UR5 ;  /* 0x00000005ffb07e24 */ /* 0x000fca000f8e00ff */
[----:B------:R-:W-:-:S13]  /*19e10*/  ISETP.NE.AND P3, PT, R176, 0x1, PT ;  /* 0x00000001b000780c */ /* 0x000fda0003f65270 */
[----:B------:R-:W0:Y:S02]  /*19e20*/  @P3 LDC.64 R6, c[0x0][0x9e8] ;  /* 0x00027a00ff063b82 */ /* 0x000e240000000a00 */
[----:B0-----:R-:W-:-:S05]  /*19e30*/  @P3 IMAD.HI.U32 R6, R25, R6, RZ ;  /* 0x0000000619063227 */ /* 0x001fca00078e00ff */
[----:B------:R-:W-:-:S07]  /*19e40*/  @P3 SHF.R.U32.HI R25, RZ, R7, R6 ;  /* 0x00000007ff193219 */ /* 0x000fce0000011606 */
.L_x_8589:
[----:B------:R-:W-:Y:S05]  /*19e50*/  BSYNC B0 ;  /* 0x0000000000007941 */ /* 0x000fea0003800000 */
.L_x_8587:
[----:B------:R-:W-:-:S04]  /*19e60*/  IMAD R6, R25, R176, -R71 ;  /* 0x000000b019067224 */ /* 0x000fc800078e0a47 */
[----:B------:R-:W-:-:S05]  /*19e70*/  IMAD R6, R189, -0x2, R6 ;  /* 0xfffffffebd067824 */ /* 0x000fca00078e0206 */
[----:B------:R-:W-:Y:S02]  /*19e80*/  VIADDMNMX R15, R6, R176, R15, PT ;  /* 0x000000b0060f7246 */ /* 0x000fe4000380010f */
[----:B------:R-:W-:-:S07]  /*19e90*/  VIMNMX R9, R9, R6, !PT ;  /* 0x0000000609097248 */ /* 0x000fce0007fe0100 */
.L_x_8586:
        /* <DEDUP_REMOVED lines=104> */
[----:B------:R-:W0:Y:S03]  /*1a520*/  LDC R59, c[0x0][0x988] ;  /* 0x00026200ff3b7b82 */ /* 0x000e260000000800 */
[----:B------:R-:W-:-:S04]  /*1a530*/  ISETP.LT.OR P3, PT, R15, 0x5a, P3 ;  /* 0x0000005a0f00780c */ /* 0x000fc80001f61670 */
[----:B------:R-:W-:Y:S02]  /*1a540*/  FSEL R60, R60, -INF , !P3 ;  /* 0xff8000003c3c7808 */ /* 0x000fe40005800000 */
[----:B------:R-:W-:-:S04]  /*1a550*/  ISETP.GT.AND P3, PT, R9, 0x60, P2 ;  /* 0x000000600900780c */ /* 0x000fc80001764270 */
[----:B------:R-:W-:-:S04]  /*1a560*/  ISETP.LT.OR P3, PT, R15, 0x61, P3 ;  /* 0x000000610f00780c */ /* 0x000fc80001f61670 */
[----:B------:R-:W-:Y:S02]  /*1a570*/  FSEL R61, R61, -INF , !P3 ;  /* 0xff8000003d3d7808 */ /* 0x000fe40005800000 */
[----:B------:R-:W-:-:S04]  /*1a580*/  ISETP.GT.AND P3, PT, R9, 0x61, P2 ;  /* 0x000000610900780c */ /* 0x000fc80001764270 */
[----:B------:R-:W-:Y:S01]  /*1a590*/  ISETP.LT.OR P3, PT, R15, 0x62, P3 ;  /* 0x000000620f00780c */ /* 0x000fe20001f61670 */
[----:B0-----:R-:W-:-:S03]  /*1a5a0*/  FMUL.FTZ R49, R11, R59 ;  /* 0x0000003b0b317220 */ /* 0x001fc60000410000 */
        /* <DEDUP_REMOVED lines=24> */
[----:B------:R-:W-:-:S03]  /*1a730*/  FMNMX.FTZ R27, R6, R27, !PT ;  /* 0x0000001b061b7209 */ /* 0x000fc60007810000 */
[--C-:B------:R-:W-:Y:S01]  /*1a740*/  FFMA.FTZ R10, R30, R59, -R49.reuse ;  /* 0x0000003b1e0a7223 */ /* 0x100fe20000010831 */
[----:B------:R-:W-:Y:S01]  /*1a750*/  FMNMX.FTZ R27, R176, R27, !PT ;  /* 0x0000001bb01b7209 */ /* 0x000fe20007810000 */
[-CC-:B------:R-:W-:Y:S01]  /*1a760*/  FFMA.FTZ R21, R20, R59.reuse, -R49.reuse ;  /* 0x0000003b14157223 */ /* 0x180fe20000010831 */
[-CC-:B------:R-:W-:Y:S01]  /*1a770*/  FFMA.FTZ R20, R72, R59.reuse, -R49.reuse ;  /* 0x0000003b48147223 */ /* 0x180fe20000010831 */
[----:B------:R-:W-:Y:S01]  /*1a780*/  FSEL R72, R68, -INF , !P2 ;  /* 0xff80000044487808 */ /* 0x000fe20005000000 */
[--C-:B------:R-:W-:Y:S01]  /*1a790*/  FFMA.FTZ R25, R26, R59, -R49.reuse ;  /* 0x0000003b1a197223 */ /* 0x100fe20000010831 */
[----:B------:R-:W-:Y:S01]  /*1a7a0*/  FMNMX.FTZ R29, R24, R27, !PT ;  /* 0x0000001b181d7209 */ /* 0x000fe20007810000 */
[-CC-:B------:R-:W-:Y:S01]  /*1a7b0*/  FFMA.FTZ R26, R74, R59.reuse, -R49.reuse ;  /* 0x0000003b4a1a7223 */ /* 0x180fe20000010831 */
[----:B------:R-:W-:Y:S01]  /*1a7c0*/  MUFU.EX2 R27, R10 ;  /* 0x0000000a001b7308 */ /* 0x000fe20000000800 */
[----:B------:R-:W-:Y:S01]  /*1a7d0*/  FSEL R74, R11, RZ, P3 ;  /* 0x000000ff0b4a7208 */ /* 0x000fe20001800000 */
[--C-:B------:R-:W-:Y:S01]  /*1a7e0*/  FFMA.FTZ R70, R70, R59, -R49.reuse ;  /* 0x0000003b46467223 */ /* 0x100fe20000010831 */
[----:B------:R-:W-:Y:S01]  /*1a7f0*/  FMNMX.FTZ R29, R178, R29, !PT ;  /* 0x0000001db21d7209 */ /* 0x000fe20007810000 */
[-CC-:B------:R-:W-:Y:S01]  /*1a800*/  FFMA.FTZ R32, R32, R59.reuse, -R49.reuse ;  /* 0x0000003b20207223 */ /* 0x180fe20000010831 */
[----:B------:R-:W-:Y:S01]  /*1a810*/  FFMA.FTZ R30, R34, R59, -R49 ;  /* 0x0000003b221e7223 */ /* 0x000fe20000010831 */
[----:B------:R-:W-:Y:S01]  /*1a820*/  FADD.FTZ R74, -R74, R13 ;  /* 0x0000000d4a4a7221 */ /* 0x000fe20000010100 */
[----:B------:R-:W-:Y:S01]  /*1a830*/  FMNMX.FTZ R31, R28, R29, !PT ;  /* 0x0000001d1c1f7209 */ /* 0x000fe20007810000 */
[----:B------:R-:W-:Y:S01]  /*1a840*/  MUFU.EX2 R70, R70 ;  /* 0x0000004600467308 */ /* 0x000fe20000000800 */
[-CC-:B------:R-:W-:Y:S01]  /*1a850*/  FFMA.FTZ R76, R76, R59.reuse, -R49.reuse ;  /* 0x0000003b4c4c7223 */ /* 0x180fe20000010831 */
[----:B------:R-:W-:Y:S01]  /*1a860*/  FMUL.FTZ R13, R74, R59 ;  /* 0x0000003b4a0d7220 */ /* 0x000fe20000410000 */
        /* <DEDUP_REMOVED lines=25> */
[-C--:B0-----:R-:W-:Y:S01]  /*1aa00*/  FMUL.FTZ R88, R88, R13.reuse ;  /* 0x0000000d58587220 */ /* 0x081fe20000410000 */
[-C--:B------:R-:W-:Y:S01]  /*1aa10*/  FMUL.FTZ R89, R89, R13.reuse ;  /* 0x0000000d59597220 */ /* 0x080fe20000410000 */
[----:B------:R-:W-:Y:S01]  /*1aa20*/  FMUL.FTZ R92, R92, R13 ;  /* 0x0000000d5c5c7220 */ /* 0x000fe20000410000 */
[----:B------:R-:W-:Y:S01]  /*1aa30*/  FMNMX.FTZ R35, R44, R33, !PT ;  /* 0x000000212c237209 */ /* 0x000fe20007810000 */
[----:B------:R-:W-:Y:S01]  /*1aa40*/  MUFU.EX2 R25, R25 ;  /* 0x0000001900197308 */ /* 0x000fe20000000800 */
[-C--:B------:R-:W-:Y:S01]  /*1aa50*/  FMUL.FTZ R93, R93, R13.reuse ;  /* 0x0000000d5d5d7220 */ /* 0x080fe20000410000 */
[----:B------:R-:W-:Y:S01]  /*1aa60*/  FMUL.FTZ R96, R96, R13 ;  /* 0x0000000d60607220 */ /* 0x000fe20000410000 */
[----:B------:R-:W-:Y:S01]  /*1aa70*/  FMNMX.FTZ R35, R236, R35, !PT ;  /* 0x00000023ec237209 */ /* 0x000fe20007810000 */
[-C--:B------:R-:W-:Y:S01]  /*1aa80*/  FMUL.FTZ R97, R97, R13.reuse ;  /* 0x0000000d61617220 */ /* 0x080fe20000410000 */
[-C--:B------:R-:W-:Y:S01]  /*1aa90*/  FMUL.FTZ R100, R100, R13.reuse ;  /* 0x0000000d64647220 */ /* 0x080fe20000410000 */
[----:B------:R-:W-:Y:S01]  /*1aaa0*/  FMUL.FTZ R101, R101, R13 ;  /* 0x0000000d65657220 */ /* 0x000fe20000410000 */
[----:B------:R-:W-:Y:S01]  /*1aab0*/  FMNMX.FTZ R10, R48, R35, !PT ;  /* 0x00000023300a7209 */ /* 0x000fe20007810000 */
[----:B------:R-:W-:Y:S01]  /*1aac0*/  MUFU.EX2 R26, R26 ;  /* 0x0000001a001a7308 */ /* 0x000fe20000000800 */
[-C--:B------:R-:W-:Y:S01]  /*1aad0*/  FMUL.FTZ R104, R104, R13.reuse ;  /* 0x0000000d68687220 */ /* 0x080fe20000410000 */
[-C--:B------:R-:W-:Y:S01]  /*1aae0*/  FMUL.FTZ R105, R105, R13.reuse ;  /* 0x0000000d69697220 */ /* 0x080fe20000410000 */
        /* <DEDUP_REMOVED lines=29> */
[----:B------:R0:W1:Y:S01]  /*1acc0*/  MUFU.EX2 R32, R38 ;  /* 0x0000002600207308 */ /* 0x0000620000000800 */
[-C--:B------:R-:W-:Y:S01]  /*1acd0*/  FMUL.FTZ R144, R144, R13.reuse ;  /* 0x0000000d90907220 */ /* 0x080fe20000410000 */
[-C--:B------:R-:W-:Y:S01]  /*1ace0*/  FMUL.FTZ R145, R145, R13.reuse ;  /* 0x0000000d91917220 */ /* 0x080fe20000410000 */
[----:B------:R-:W-:Y:S01]  /*1acf0*/  FMNMX.FTZ R39, R61, R10, !PT ;  /* 0x0000000a3d277209 */ /* 0x000fe20007810000 */
[-C--:B------:R-:W-:Y:S01]  /*1ad00*/  FMUL.FTZ R148, R148, R13.reuse ;  /* 0x0000000d94947220 */ /* 0x080fe20000410000 */
[----:B------:R-:W-:-:S02]  /*1ad10*/  FMUL.FTZ R149, R149, R13 ;  /* 0x0000000d95957220 */ /* 0x000fc40000410000 */
[----:B------:R-:W-:Y:S01]  /*1ad20*/  FMNMX.FTZ R10, R62, R39, !PT ;  /* 0x000000273e0a7209 */ /* 0x000fe20007810000 */
[----:B------:R-:W-:Y:S01]  /*1ad30*/  MUFU.EX2 R33, R78 ;  /* 0x0000004e00217308 */ /* 0x000fe20000000800 */
[-CC-:B0-----:R-:W-:Y:S01]  /*1ad40*/  FFMA.FTZ R38, R46, R59.reuse, -R49.reuse ;  /* 0x0000003b2e267223 */ /* 0x181fe20000010831 */
[-CC-:B------:R-:W-:Y:S01]  /*1ad50*/  FFMA.FTZ R46, R56, R59.reuse, -R49.reuse ;  /* 0x0000003b382e7223 */ /* 0x180fe20000010831 */
[----:B------:R-:W-:Y:S01]  /*1ad60*/  FMNMX.FTZ R39, R63, R10, !PT ;  /* 0x0000000a3f277209 */ /* 0x000fe20007810000 */
[-CC-:B------:R-:W-:Y:S01]  /*1ad70*/  FFMA.FTZ R56, R154, R59.reuse, -R49.reuse ;  /* 0x0000003b9a387223 */ /* 0x180fe20000010831 */
[----:B------:R-:W-:Y:S02]  /*1ad80*/  FFMA.FTZ R154, R168, R59, -R49 ;  /* 0x0000003ba89a7223 */ /* 0x000fe40000010831 */
[----:B------:R-:W-:Y:S01]  /*1ad90*/  FMNMX.FTZ R39, R64, R39, !PT ;  /* 0x0000002740277209 */ /* 0x000fe20007810000 */
[----:B------:R-:W0:Y:S01]  /*1ada0*/  MUFU.EX2 R34, R34 ;  /* 0x0000002200227308 */ /* 0x000e220000000800 */
[----:B-1----:R-:W-:-:S02]  /*1adb0*/  F2FP.F16.F32.PACK_AB R172, R32, R31 ;  /* 0x0000001f20ac723e */ /* 0x002fc400000000ff */
[----:B------:R-:W-:-:S04]  /*1adc0*/  FMNMX.FTZ R10, R66, R39, !PT ;  /* 0x00000027420a7209 */ /* 0x000fc80007810000 */
[----:B------:R-:W-:Y:S01]  /*1add0*/  FMNMX.FTZ R10, R65, R10, !PT ;  /* 0x0000000a410a7209 */ /* 0x000fe20007810000 */
[----:B------:R-:W-:Y:S03]  /*1ade0*/  MUFU.EX2 R35, R80 ;  /* 0x0000005000237308 */ /* 0x000fe60000000800 */
[----:B------:R-:W-:-:S04]  /*1adf0*/  FMNMX.FTZ R39, R67, R10, !PT ;  /* 0x0000000a43277209 */ /* 0x000fc80007810000 */
[----:B------:R-:W-:Y:S01]  /*1ae00*/  FMNMX.FTZ R10, R72, R39, !PT ;  /* 0x00000027480a7209 */ /* 0x000fe20007810000 */
[----:B------:R-:W1:Y:S01]  /*1ae10*/  MUFU.EX2 R38, R38 ;  /* 0x0000002600267308 */ /* 0x000e620000000800 */
[-CC-:B------:R-:W-:Y:S01]  /*1ae20*/  FFMA.FTZ R39, R152, R59.reuse, -R49.reuse ;  /* 0x0000003b98277223 */ /* 0x180fe20000010831 */
[----:B------:R-:W-:Y:S01]  /*1ae30*/  FFMA.FTZ R152, R170, R59, -R49 ;  /* 0x0000003baa987223 */ /* 0x000fe20000010831 */
[----:B0-----:R-:W-:Y:S01]  /*1ae40*/  F2FP.F16.F32.PACK_AB R174, R34, R33 ;  /* 0x0000002122ae723e */ /* 0x001fe200000000ff */
[----:B------:R-:W0:Y:S04]  /*1ae50*/  SHFL.BFLY PT, R43, R10, 0x2, 0x1f ;  /* 0x0c401f000a2b7f89 */ /* 0x000e2800000e0000 */
[----:B------:R-:W-:Y:S08]  /*1ae60*/  MUFU.EX2 R37, R82 ;  /* 0x0000005200257308 */ /* 0x000ff00000000800 */
[----:B------:R-:W2:Y:S01]  /*1ae70*/  MUFU.EX2 R42, R42 ;  /* 0x0000002a002a7308 */ /* 0x000ea20000000800 */
[----:B-1----:R-:W-:-:S07]  /*1ae80*/  F2FP.F16.F32.PACK_AB R168, R38, R35 ;  /* 0x0000002326a8723e */ /* 0x002fce00000000ff */
[----:B------:R-:W-:Y:S01]  /*1ae90*/  MUFU.EX2 R8, R8 ;  /* 0x0000000800087308 */ /* 0x000fe20000000800 */
[----:B0-----:R-:W-:Y:S01]  /*1aea0*/  FMNMX.FTZ R68, R10, R43, !PT ;  /* 0x0000002b0a447209 */ /* 0x001fe20007810000 */
[-CC-:B------:R-:W-:Y:S01]  /*1aeb0*/  FFMA.FTZ R43, R166, R59.reuse, -R49.reuse ;  /* 0x0000003ba62b7223 */ /* 0x180fe20000010831 */
[----:B------:R-:W-:-:S05]  /*1aec0*/  FFMA.FTZ R49, R162, R59, -R49 ;  /* 0x0000003ba2317223 */ /* 0x000fca0000010831 */
[----:B------:R-:W0:Y:S01]  /*1aed0*/  MUFU.EX2 R9, R84 ;  /* 0x0000005400097308 */ /* 0x000e220000000800 */
[----:B------:R-:W1:Y:S01]  /*1aee0*/  SHFL.BFLY PT, R69, R68, 0x1, 0x1f ;  /* 0x0c201f0044457f89 */ /* 0x000e6200000e0000 */
[----:B--2---:R-:W-:-:S06]  /*1aef0*/  F2FP.F16.F32.PACK_AB R170, R42, R37 ;  /* 0x000000252aaa723e */ /* 0x004fcc00000000ff */
[----:B------:R-:W-:Y:S08]  /*1af00*/  MUFU.EX2 R15, R15 ;  /* 0x0000000f000f7308 */ /* 0x000ff00000000800 */
[----:B------:R-:W2:Y:S01]  /*1af10*/  MUFU.EX2 R46, R46 ;  /* 0x0000002e002e7308 */ /* 0x000ea20000000800 */
[----:B0-----:R-:W-:-:S07]  /*1af20*/  F2FP.F16.F32.PACK_AB R164, R9, R8 ;  /* 0x0000000809a4723e */ /* 0x001fce00000000ff */
[----:B------:R-:W-:Y:S01]  /*1af30*/  MUFU.EX2 R39, R39 ;  /* 0x0000002700277308 */ /* 0x000fe20000000800 */
[----:B-1----:R-:W-:-:S04]  /*1af40*/  FMNMX.FTZ R10, R68, R69, !PT ;  /* 0x00000045440a7209 */ /* 0x002fc80007810000 */
[C---:B------:R-:W-:Y:S01]  /*1af50*/  FSETP.NEU.FTZ.AND P2, PT, R10.reuse, -INF , PT ;  /* 0xff8000000a00780b */ /* 0x040fe20003f5d000 */
[----:B------:R-:W-:Y:S02]  /*1af60*/  FMUL.FTZ R69, R10, R59 ;  /* 0x0000003b0a457220 */ /* 0x000fe40000410000 */
[----:B------:R-:W0:Y:S01]  /*1af70*/  MUFU.EX2 R50, R50 ;  /* 0x0000003200327308 */ /* 0x000e220000000800 */
[----:B--2---:R-:W-:Y:S02]  /*1af80*/  F2FP.F16.F32.PACK_AB R166, R46, R15 ;  /* 0x0000000f2ea6723e */ /* 0x004fe400000000ff */
[----:B------:R-:W-:-:S05]  /*1af90*/  FSEL R69, R69, RZ, P2 ;  /* 0x000000ff45457208 */ /* 0x000fca0001000000 */
[--C-:B------:R-:W-:Y:S01]  /*1afa0*/  FFMA.FTZ R68, R6, R59, -R69.reuse ;  /* 0x0000003b06447223 */ /* 0x100fe20000010845 */
[----:B------:R-:W-:Y:S01]  /*1afb0*/  FFMA.FTZ R6, R13, R3, R70 ;  /* 0x000000030d067223 */ /* 0x000fe20000010046 */
        /* <DEDUP_REMOVED lines=17> */
[----:B------:R-:W-:Y:S01]  /*1b0d0*/  F2FP.F16.F32.PACK_AB R180, R21, R70 ;  /* 0x0000004615b4723e */ /* 0x000fe200000000ff */
[-CC-:B------:R-:W-:Y:S01]  /*1b0e0*/  FFMA.FTZ R175, R232, R59.reuse, -R69.reuse ;  /* 0x0000003be8af7223 */ /* 0x180fe20000010845 */
[----:B------:R-:W-:Y:S01]  /*1b0f0*/  FADD.FTZ R6, R27, R6 ;  /* 0x000000061b067221 */ /* 0x000fe20000010000 */
[----:B------:R-:W-:Y:S01]  /*1b100*/  MUFU.EX2 R183, R183 ;  /* 0x000000b700b77308 */ /* 0x000fe20000000800 */
[----:B------:R-:W-:Y:S01]  /*1b110*/  F2FP.F16.F32.PACK_AB R182, R25, R20 ;  /* 0x0000001419b6723e */ /* 0x000fe200000000ff */
[-CC-:B------:R-:W-:Y:S01]  /*1b120*/  FFMA.FTZ R40, R40, R59.reuse, -R69.reuse ;  /* 0x0000003b28287223 */ /* 0x180fe20000010845 */
[----:B------:R-:W-:Y:S01]  /*1b130*/  FADD.FTZ R3, R29, R6 ;  /* 0x000000061d037221 */ /* 0x000fe20000010000 */
[----:B------:R-:W-:Y:S01]  /*1b140*/  F2FP.F16.F32.PACK_AB R176, R27, R26 ;  /* 0x0000001a1bb0723e */ /* 0x000fe200000000ff */
[-CC-:B------:R-:W-:Y:S01]  /*1b150*/  FFMA.FTZ R169, R234, R59.reuse, -R69.reuse ;  /* 0x0000003beaa97223 */ /* 0x180fe20000010845 */
[-C--:B------:R-:W-:Y:S01]  /*1b160*/  FFMA.FTZ R44, R44, R59.reuse, -R69 ;  /* 0x0000003b2c2c7223 */ /* 0x080fe20000010845 */
[----:B------:R-:W-:Y:S01]  /*1b170*/  FADD.FTZ R6, R30, R3 ;  /* 0x000000031e067221 */ /* 0x000fe20000010000 */
[----:B------:R-:W-:Y:S01]  /*1b180*/  MUFU.EX2 R24, R24 ;  /* 0x0000001800187308 */ /* 0x000fe20000000800 */
[--C-:B------:R-:W-:Y:S01]  /*1b190*/  FFMA.FTZ R171, R236, R59, -R69.reuse ;  /* 0x0000003becab7223 */ /* 0x100fe20000010845 */
[----:B------:R-:W-:Y:S01]  /*1b1a0*/  F2FP.F16.F32.PACK_AB R178, R30, R29 ;  /* 0x0000001d1eb2723e */ /* 0x000fe200000000ff */
        /* <DEDUP_REMOVED lines=11> */
[-C--:B------:R-:W-:Y:S01]  /*1b260*/  FFMA.FTZ R60, R60, R59.reuse, -R69 ;  /* 0x0000003b3c3c7223 */ /* 0x080fe20000010845 */
[----:B------:R-:W-:Y:S01]  /*1b270*/  FADD.FTZ R14, R34, R55 ;  /* 0x00000037220e7221 */ /* 0x000fe20000010000 */
[-CC-:B------:R-:W-:Y:S01]  /*1b280*/  FFMA.FTZ R61, R61, R59.reuse, -R69.reuse ;  /* 0x0000003b3d3d7223 */ /* 0x180fe20000010845 */
[-C--:B------:R-:W-:Y:S01]  /*1b290*/  FMUL.FTZ R6, R6, R59.reuse ;  /* 0x0000003b06067220 */ /* 0x080fe20000410000 */
[----:B------:R1:W-:Y:S01]  /*1b2a0*/  MUFU.EX2 R12, R48 ;  /* 0x00000030000c7308 */ /* 0x0003e20000000800 */
[----:B------:R-:W-:Y:S01]  /*1b2b0*/  FADD.FTZ R3, R35, R14 ;  /* 0x0000000e23037221 */ /* 0x000fe20000010000 */
[-CC-:B------:R-:W-:Y:S01]  /*1b2c0*/  FFMA.FTZ R62, R62, R59.reuse, -R69.reuse ;  /* 0x0000003b3e3e7223 */ /* 0x180fe20000010845 */
[-CC-:B------:R-:W-:Y:S01]  /*1b2d0*/  FFMA.FTZ R63, R63, R59.reuse, -R69.reuse ;  /* 0x0000003b3f3f7223 */ /* 0x180fe20000010845 */
[-C--:B------:R-:W-:Y:S01]  /*1b2e0*/  FFMA.FTZ R64, R64, R59.reuse, -R69 ;  /* 0x0000003b40407223 */ /* 0x080fe20000010845 */
[----:B------:R-:W-:Y:S01]  /*1b2f0*/  FADD.FTZ R14, R38, R3 ;  /* 0x00000003260e7221 */ /* 0x000fe20000010000 */
[-CC-:B------:R-:W-:Y:S01]  /*1b300*/  FFMA.FTZ R66, R66, R59.reuse, -R69.reuse ;  /* 0x0000003b42427223 */ /* 0x180fe20000010845 */
[-CC-:B------:R-:W-:Y:S01]  /*1b310*/  FFMA.FTZ R65, R65, R59.reuse, -R69.reuse ;  /* 0x0000003b41417223 */ /* 0x180fe20000010845 */
[----:B------:R-:W2:Y:S01]  /*1b320*/  MUFU.EX2 R6, R6 ;  /* 0x0000000600067308 */ /* 0x000ea20000000800 */
[----:B------:R-:W-:Y:S01]  /*1b330*/  FADD.FTZ R3, R37, R14 ;  /* 0x0000000e25037221 */ /* 0x000fe20000010000 */
[-CC-:B------:R-:W-:Y:S01]  /*1b340*/  FFMA.FTZ R14, R52, R59.reuse, -R69.reuse ;  /* 0x0000003b340e7223 */ /* 0x180fe20000010845 */
[-CC-:B------:R-:W-:Y:S01]  /*1b350*/  FFMA.FTZ R67, R67, R59.reuse, -R69.reuse ;  /* 0x0000003b43437223 */ /* 0x180fe20000010845 */
[----:B------:R-:W-:Y:S01]  /*1b360*/  FFMA.FTZ R69, R72, R59, -R69 ;  /* 0x0000003b48457223 */ /* 0x000fe20000010845 */
[----:B------:R-:W-:Y:S01]  /*1b370*/  FADD.FTZ R3, R42, R3 ;  /* 0x000000032a037221 */ /* 0x000fe20000010000 */
[C---:B------:R-:W-:Y:S01]  /*1b380*/  ISETP.GT.AND P2, PT, R4.reuse, R196, PT ;  /* 0x000000c40400720c */ /* 0x040fe20003f44270 */
[----:B------:R-:W-:Y:S01]  /*1b390*/  VIADD R4, R4, 0xffffffff ;  /* 0xffffffff04047836 */ /* 0x000fe20000000000 */
[----:B------:R-:W3:Y:S01]  /*1b3a0*/  MUFU.EX2 R177, R177 ;  /* 0x000000b100b17308 */ /* 0x000ee20000000800 */
[----:B-1----:R-:W-:Y:S01]  /*1b3b0*/  FADD.FTZ R48, R8, R3 ;  /* 0x0000000308307221 */ /* 0x002fe20000010000 */
[----:B------:R-:W-:Y:S01]  /*1b3c0*/  @!P1 IADD3 R55, R71, 0x28860, RZ ;  /* 0x0002886047379810 */ /* 0x000fe20007ffe0ff */
[----:B------:R-:W-:Y:S01]  /*1b3d0*/  IMAD.MOV.U32 R13, RZ, RZ, R11 ;  /* 0x000000ffff0d7224 */ /* 0x000fe200078e000b */
[----:B0-----:R-:W-:Y:S01]  /*1b3e0*/  F2FP.F16.F32.PACK_AB R160, R50, R39 ;  /* 0x0000002732a0723e */ /* 0x001fe200000000ff */
[----:B------:R-:W-:Y:S01]  /*1b3f0*/  FADD.FTZ R48, R9, R48 ;  /* 0x0000003009307221 */ /* 0x000fe20000010000 */
[----:B------:R-:W-:-:S02]  /*1b400*/  @!P1 PRMT R55, RZ, 0x654, R55 ;  /* 0x00000654ff379816 */ /* 0x000fc40000000037 */
[----:B------:R-:W0:Y:S01]  /*1b410*/  MUFU.EX2 R56, R56 ;  /* 0x0000003800387308 */ /* 0x000e220000000800 */
[----:B------:R-:W-:Y:S01]  /*1b420*/  FADD.FTZ R51, R15, R48 ;  /* 0x000000300f337221 */ /* 0x000fe20000010000 */
[----:B--2---:R-:W-:Y:S01]  /*1b430*/  FFMA.FTZ R3, R6, R0, R181 ;  /* 0x0000000006037223 */ /* 0x004fe200000100b5 */
[----:B------:R1:W-:Y:S01]  /*1b440*/  @!P1 SYNCS.ARRIVE.TRANS64.RED.A1T0 RZ, [R55+URZ], RZ ;  /* 0x000000ff37ff99a7 */ /* 0x0003e2000810043f */
[----:B------:R-:W-:Y:S01]  /*1b450*/  F2FP.F16.F32.PACK_AB R181, R68, R181 ;  /* 0x000000b544b5723e */ /* 0x000fe200000000ff */
[----:B------:R-:W-:Y:S01]  /*1b460*/  FADD.FTZ R48, R46, R51 ;  /* 0x000000332e307221 */ /* 0x000fe20000010000 */
[----:B------:R-:W-:Y:S01]  /*1b470*/  FADD.FTZ R0, R68, R3 ;  /* 0x0000000344007221 */ /* 0x000fe20000010000 */
[-C--:B------:R-:W-:Y:S01]  /*1b480*/  FMUL.FTZ R90, R90, R6.reuse ;  /* 0x000000065a5a7220 */ /* 0x080fe20000410000 */
[----:B------:R-:W2:Y:S01]  /*1b490*/  MUFU.EX2 R28, R28 ;  /* 0x0000001c001c7308 */ /* 0x000ea20000000800 */
[----:B------:R-:W-:Y:S01]  /*1b4a0*/  FADD.FTZ R51, R39, R48 ;  /* 0x0000003027337221 */ /* 0x000fe20000010000 */
[----:B------:R-:W-:Y:S01]  /*1b4b0*/  FADD.FTZ R3, R183, R0 ;  /* 0x00000000b7037221 */ /* 0x000fe20000010000 */
[----:B------:R-:W-:Y:S01]  /*1b4c0*/  F2FP.F16.F32.PACK_AB R183, R24, R183 ;  /* 0x000000b718b7723e */ /* 0x000fe200000000ff */
[-C--:B------:R-:W-:Y:S01]  /*1b4d0*/  FMUL.FTZ R91, R91, R6.reuse ;  /* 0x000000065b5b7220 */ /* 0x080fe20000410000 */
[----:B------:R-:W-:Y:S01]  /*1b4e0*/  FADD.FTZ R52, R50, R51 ;  /* 0x0000003332347221 */ /* 0x000fe20000010000 */
[----:B------:R-:W-:Y:S01]  /*1b4f0*/  FADD.FTZ R48, R24, R3 ;  /* 0x0000000318307221 */ /* 0x000fe20000010000 */
[-C--:B------:R-:W-:Y:S01]  /*1b500*/  FMUL.FTZ R94, R94, R6.reuse ;  /* 0x000000065e5e7220 */ /* 0x080fe20000410000 */
[----:B------:R-:W4:Y:S01]  /*1b510*/  MUFU.EX2 R156, R156 ;  /* 0x0000009c009c7308 */ /* 0x000f220000000800 */
[----:B------:R-:W-:Y:S01]  /*1b520*/  FADD.FTZ R21, R41, R52 ;  /* 0x0000003429157221 */ /* 0x000fe20000010000 */
[----:B---3--:R-:W-:Y:S01]  /*1b530*/  FADD.FTZ R3, R177, R48 ;  /* 0x00000030b1037221 */ /* 0x008fe20000010000 */
[C---:B0-----:R-:W-:Y:S01]  /*1b540*/  F2FP.F16.F32.PACK_AB R162, R56.reuse, R41 ;  /* 0x0000002938a2723e */ /* 0x041fe200000000ff */
[-C--:B------:R-:W-:Y:S01]  /*1b550*/  FMUL.FTZ R95, R95, R6.reuse ;  /* 0x000000065f5f7220 */ /* 0x080fe20000410000 */
[----:B------:R-:W-:Y:S01]  /*1b560*/  FADD.FTZ R21, R56, R21 ;  /* 0x0000001538157221 */ /* 0x000fe20000010000 */
[-C--:B------:R-:W-:Y:S01]  /*1b570*/  FMUL.FTZ R98, R98, R6.reuse ;  /* 0x0000000662627220 */ /* 0x080fe20000410000 */
[-C--:B------:R-:W-:Y:S01]  /*1b580*/  FMUL.FTZ R99, R99, R6.reuse ;  /* 0x0000000663637220 */ /* 0x080fe20000410000 */
[----:B------:R-:W0:Y:S01]  /*1b590*/  MUFU.EX2 R179, R179 ;  /* 0x000000b300b37308 */ /* 0x000e220000000800 */
        /* <DEDUP_REMOVED lines=8> */
[----:B----4-:R-:W-:Y:S01]  /*1b620*/  FADD.FTZ R26, R156, R21 ;  /* 0x000000159c1a7221 */ /* 0x010fe20000010000 */
[-C--:B------:R-:W-:Y:S01]  /*1b630*/  FMUL.FTZ R111, R111, R6.reuse ;  /* 0x000000066f6f7220 */ /* 0x080fe20000410000 */
[-C--:B------:R-:W-:Y:S01]  /*1b640*/  FMUL.FTZ R114, R114, R6.reuse ;  /* 0x0000000672727220 */ /* 0x080fe20000410000 */
[-C--:B------:R-:W-:Y:S01]  /*1b650*/  FMUL.FTZ R115, R115, R6.reuse ;  /* 0x0000000673737220 */ /* 0x080fe20000410000 */
[-C--:B------:R-:W-:Y:S01]  /*1b660*/  FMUL.FTZ R118, R118, R6.reuse ;  /* 0x0000000676767220 */ /* 0x080fe20000410000 */
[-C--:B------:R-:W-:Y:S01]  /*1b670*/  FMUL.FTZ R119, R119, R6.reuse ;  /* 0x0000000677777220 */ /* 0x080fe20000410000 */
[-C--:B------:R-:W-:Y:S01]  /*1b680*/  FMUL.FTZ R122, R122, R6.reuse ;  /* 0x000000067a7a7220 */ /* 0x080fe20000410000 */
[----:B------:R-:W3:Y:S01]  /*1b690*/  MUFU.EX2 R74, R74 ;  /* 0x0000004a004a7308 */ /* 0x000ee20000000800 */
[----:B0-----:R-:W-:Y:S01]  /*1b6a0*/  FADD.FTZ R3, R179, R20 ;  /* 0x00000014b3037221 */ /* 0x001fe20000010000 */
[-C--:B------:R-:W-:Y:S01]  /*1b6b0*/  FMUL.FTZ R123, R123, R6.reuse ;  /* 0x000000067b7b7220 */ /* 0x080fe20000410000 */
[-C--:B------:R-:W-:Y:S01]  /*1b6c0*/  FMUL.FTZ R126, R126, R6.reuse ;  /* 0x000000067e7e7220 */ /* 0x080fe20000410000 */
[-C--:B------:R-:W-:Y:S01]  /*1b6d0*/  FMUL.FTZ R127, R127, R6.reuse ;  /* 0x000000067f7f7220 */ /* 0x080fe20000410000 */
[-C--:B------:R-:W-:Y:S01]  /*1b6e0*/  FMUL.FTZ R130, R130, R6.reuse ;  /* 0x0000000682827220 */ /* 0x080fe20000410000 */
[-C--:B------:R-:W-:Y:S01]  /*1b6f0*/  FMUL.FTZ R131, R131, R6.reuse ;  /* 0x0000000683837220 */ /* 0x080fe20000410000 */
[----:B------:R-:W-:Y:S01]  /*1b700*/  FMUL.FTZ R134, R134, R6 ;  /* 0x0000000686867220 */ /* 0x000fe20000410000 */
        /* <DEDUP_REMOVED lines=9> */
[C---:B---3--:R-:W-:Y:S01]  /*1b7a0*/  FADD.FTZ R26, R74.reuse, R3 ;  /* 0x000000034a1a7221 */ /* 0x048fe20000010000 */
[----:B------:R-:W-:Y:S01]  /*1b7b0*/  F2FP.F16.F32.PACK_AB R179, R74, R179 ;  /* 0x000000b34ab3723e */ /* 0x000fe200000000ff */
[-C--:B------:R-:W-:Y:S01]  /*1b7c0*/  FMUL.FTZ R146, R146, R6.reuse ;  /* 0x0000000692927220 */ /* 0x080fe20000410000 */
[-C--:B------:R-:W-:Y:S01]  /*1b7d0*/  FMUL.FTZ R147, R147, R6.reuse ;  /* 0x0000000693937220 */ /* 0x080fe20000410000 */
[-C--:B------:R-:W-:Y:S01]  /*1b7e0*/  FMUL.FTZ R150, R150, R6.reuse ;  /* 0x0000000696967220 */ /* 0x080fe20000410000 */
[----:B------:R-:W-:Y:S01]  /*1b7f0*/  FMUL.FTZ R151, R151, R6 ;  /* 0x0000000697977220 */ /* 0x000fe20000410000 */
[----:B------:R-:W-:Y:S01]  /*1b800*/  IMAD.MOV.U32 R15, RZ, RZ, R186 ;  /* 0x000000ffff0f7224 */ /* 0x000fe200078e00ba */
        /* <DEDUP_REMOVED lines=9> */
[----:B------:R-:W0:Y:S01]  /*1b8a0*/  MUFU.EX2 R169, R169 ;  /* 0x000000a900a97308 */ /* 0x000e220000000800 */
[C---:B--2---:R-:W-:Y:S01]  /*1b8b0*/  FADD.FTZ R8, R40.reuse, R3 ;  /* 0x0000000328087221 */ /* 0x044fe20000010000 */
[----:B------:R-:W-:-:S06]  /*1b8c0*/  F2FP.F16.F32.PACK_AB R175, R40, R175 ;  /* 0x000000af28af723e */ /* 0x000fcc00000000ff */
[----:B------:R-:W2:Y:S01]  /*1b8d0*/  MUFU.EX2 R44, R44 ;  /* 0x0000002c002c7308 */ /* 0x000ea20000000800 */
[C---:B---3--:R-:W-:Y:S01]  /*1b8e0*/  FADD.FTZ R9, R45.reuse, R30 ;  /* 0x0000001e2d097221 */ /* 0x048fe20000010000 */
[----:B------:R-:W-:-:S06]  /*1b8f0*/  F2FP.F16.F32.PACK_AB R158, R45, R158 ;  /* 0x0000009e2d9e723e */ /* 0x000fcc00000000ff */
[----:B------:R-:W3:Y:S08]  /*1b900*/  MUFU.EX2 R171, R171 ;  /* 0x000000ab00ab7308 */ /* 0x000ef00000000800 */
[----:B------:R-:W4:Y:S08]  /*1b910*/  MUFU.EX2 R165, R165 ;  /* 0x000000a500a57308 */ /* 0x000f300000000800 */
[----:B------:R0:W-:Y:S08]  /*1b920*/  MUFU.EX2 R30, R7 ;  /* 0x00000007001e7308 */ /* 0x0001f00000000800 */
[----:B------:R-:W5:Y:S01]  /*1b930*/  MUFU.EX2 R152, R152 ;  /* 0x0000009800987308 */ /* 0x000f620000000800 */
[----:B0-----:R-:W-:Y:S01]  /*1b940*/  FADD.FTZ R7, R169, R8 ;  /* 0x00000008a9077221 */ /* 0x001fe20000010000 */
[----:B--2---:R-:W-:-:S03]  /*1b950*/  F2FP.F16.F32.PACK_AB R169, R44, R169 ;  /* 0x000000a92ca9723e */ /* 0x004fc600000000ff */
[----:B------:R-:W-:-:S03]  /*1b960*/  FADD.FTZ R8, R44, R7 ;  /* 0x000000072c087221 */ /* 0x000fc60000010000 */
[----:B------:R-:W0:Y:S01]  /*1b970*/  MUFU.EX2 R14, R14 ;  /* 0x0000000e000e7308 */ /* 0x000e220000000800 */
[----:B---3--:R-:W-:Y:S01]  /*1b980*/  FADD.FTZ R7, R171, R8 ;  /* 0x00000008ab077221 */ /* 0x008fe20000010000 */
[----:B------:R-:W-:-:S03]  /*1b990*/  F2FP.F16.F32.PACK_AB R171, R12, R171 ;  /* 0x000000ab0cab723e */ /* 0x000fc600000000ff */
[----:B------:R-:W-:Y:S01]  /*1b9a0*/  FADD.FTZ R8, R12, R7 ;  /* 0x000000070c087221 */ /* 0x000fe20000010000 */
[----:B------:R-:W-:Y:S02]  /*1b9b0*/  IMAD.MOV.U32 R12, RZ, RZ, R10 ;  /* 0x000000ffff0c7224 */ /* 0x000fe400078e000a */
[----:B------:R-:W2:Y:S01]  /*1b9c0*/  MUFU.EX2 R47, R47 ;  /* 0x0000002f002f7308 */ /* 0x000ea20000000800 */
[----:B----4-:R-:W-:Y:S01]  /*1b9d0*/  FADD.FTZ R7, R165, R8 ;  /* 0x00000008a5077221 */ /* 0x010fe20000010000 */
[----:B-----5:R-:W-:-:S06]  /*1b9e0*/  FADD.FTZ R26, R152, R9 ;  /* 0x00000009981a7221 */ /* 0x020fcc0000010000 */
[----:B------:R-:W3:Y:S01]  /*1b9f0*/  MUFU.EX2 R167, R167 ;  /* 0x000000a700a77308 */ /* 0x000ee20000000800 */
[C---:B0-----:R-:W-:Y:S01]  /*1ba00*/  FADD.FTZ R8, R14.reuse, R7 ;  /* 0x000000070e087221 */ /* 0x041fe20000010000 */
[----:B------:R-:W-:Y:S01]  /*1ba10*/  F2FP.F16.F32.PACK_AB R165, R14, R165 ;  /* 0x000000a50ea5723e */ /* 0x000fe200000000ff */
[----:B------:R-:W-:-:S05]  /*1ba20*/  IMAD.MOV.U32 R14, RZ, RZ, R22 ;  /* 0x000000ffff0e7224 */ /* 0x000fca00078e0016 */
        /* <DEDUP_REMOVED lines=13> */
[----:B------:R-:W3:Y:S01]  /*1bb00*/  MUFU.EX2 R60, R60 ;  /* 0x0000003c003c7308 */ /* 0x000ee20000000800 */
[----:B0-----:R-:W-:-:S07]  /*1bb10*/  FADD.FTZ R7, R161, R8 ;  /* 0x00000008a1077221 */ /* 0x001fce0000010000 */
[----:B------:R-:W0:Y:S01]  /*1bb20*/  MUFU.EX2 R26, R61 ;  /* 0x0000003d001a7308 */ /* 0x000e220000000800 */
[C---:B--2---:R-:W-:Y:S01]  /*1bb30*/  FADD.FTZ R7, R20.reuse, R7 ;  /* 0x0000000714077221 */ /* 0x044fe20000010000 */
[----:B------:R-:W-:-:S03]  /*1bb40*/  F2FP.F16.F32.PACK_AB R161, R20, R161 ;  /* 0x000000a114a1723e */ /* 0x000fc600000000ff */
[----:B------:R-:W-:-:S03]  /*1bb50*/  FADD.FTZ R7, R30, R7 ;  /* 0x000000071e077221 */ /* 0x000fc60000010000 */
        /* <DEDUP_REMOVED lines=17> */
[----:B------:R-:W-:-:S03]  /*1bc70*/  F2FP.F16.F32.PACK_AB R153, R65, R66 ;  /* 0x000000424199723e */ /* 0x000fc600000000ff */
[----:B0-----:R-:W-:-:S04]  /*1bc80*/  FADD.FTZ R7, R8, R7 ;  /* 0x0000000708077221 */ /* 0x001fc80000010000 */
[C---:B--2---:R-:W-:Y:S01]  /*1bc90*/  FADD.FTZ R0, R69.reuse, R7 ;  /* 0x0000000745007221 */ /* 0x044fe20000010000 */
[----:B------:R-:W-:Y:S01]  /*1bca0*/  F2FP.F16.F32.PACK_AB R155, R69, R8 ;  /* 0x00000008459b723e */ /* 0x000fe200000000ff */
[----:B-1----:R-:W-:Y:S06]  /*1bcb0*/  @P2 BRA `(.L_x_8590) ;  /* 0xffffffc400742947 */ /* 0x002fec000383ffff */
.L_x_8572:
[----:B------:R-:W-:Y:S05]  /*1bcc0*/  WARPSYNC.ALL ;  /* 0x0000000000007948 */ /* 0x000fea0003800000 */
[----:B------:R-:W-:Y:S06]  /*1bcd0*/  BAR.ARV 0x8, 0x180 ;  /* 0x0206000000007b1d */ /* 0x000fec0000002000 */
[----:B------:R-:W-:Y:S05]  /*1bce0*/  @!P0 BRA `(.L_x_8591) ;  /* 0x0000000000048947 */ /* 0x000fea0003800000 */
[----:B------:R-:W-:Y:S01]  /*1bcf0*/  BPT.TRAP 0x1 ;  /* 0x000000040000795c */ /* 0x000fe20000300000 */
.L_x_8591:
[----:B------:R-:W-:Y:S01]  /*1bd00*/  IMAD R9, R22, 0x8, R2 ;  /* 0x0000000816097824 */ /* 0x000fe200078e0202 */
[----:B------:R-:W-:-:S04]  /*1bd10*/  SHF.L.U32 R4, R186, 0x1f, RZ ;  /* 0x0000001fba047819 */ /* 0x000fc800000006ff */
[----:B------:R0:W1:Y:S01]  /*1bd20*/  SYNCS.PHASECHK.TRANS64.TRYWAIT P2, [R9+URZ+0x28850], R4 ;  /* 0x02885004090075a7 */ /* 0x000062000804017f */
[----:B------:R-:W-:Y:S05]  /*1bd30*/  @!P0 BRA `(.L_x_8592) ;  /* 0x0000000000048947 */ /* 0x000fea0003800000 */
[----:B------:R-:W-:Y:S01]  /*1bd40*/  BPT.TRAP 0x1 ;  /* 0x000000040000795c */ /* 0x000fe20000300000 */
.L_x_8592:
[----:B------:R-:W-:-:S04]  /*1bd50*/  IADD3 R2, R2, 0x400, RZ ;  /* 0x0000040002027810 */ /* 0x000fc80007ffe0ff */
[----:B------:R-:W-:-:S04]  /*1bd60*/  SHF.R.U32.HI R2, RZ, 0x4, R2 ;  /* 0x00000004ff027819 */ /* 0x000fc80000011602 */
[----:B------:R-:W-:-:S04]  /*1bd70*/  LOP3.LUT R2, R2, 0x3fff, RZ, 0xc0, !PT ;  /* 0x00003fff02027812 */ /* 0x000fc800078ec0ff */
[----:B------:R-:W-:Y:S01]  /*1bd80*/  LOP3.LUT R5, R2, 0x4000000, RZ, 0xfc, !PT ;  /* 0x0400000002057812 */ /* 0x000fe200078efcff */
[----:B-1----:R-:W-:Y:S06]  /*1bd90*/  @P2 BRA `(.L_x_8593) ;  /* 0x0000000000082947 */ /* 0x002fec0003800000 */
[----:B------:R-:W1:Y:S02]  /*1bda0*/  SYNCS.PHASECHK.TRANS64.TRYWAIT P0, [R9+URZ+0x28850], R4 ;  /* 0x02885004090075a7 */ /* 0x000e64000800017f */
[----:B-1----:R-:W-:Y:S05]  /*1bdb0*/  @!P0 BRA `(.L_x_8594) ;  /* 0x000000bc00648947 */ /* 0x002fea0003800000 */
.L_x_8593:
[----:B01----:R-:W-:Y:S01]  /*1bdc0*/  IMAD R4, R22, 0x800, R5 ;  /* 0x0000080016047824 */ /* 0x003fe200078e0205 */
[----:B------:R-:W-:Y:S05]  /*1bdd0*/  WARPSYNC.ALL ;  /* 0x0000000000007948 */ /* 0x000fea0003800000 */
[----:B------:R-:W-:Y:S01]  /*1bde0*/  IMAD.MOV.U32 R5, RZ, RZ, 0x40000040 ;  /* 0x40000040ff057424 */ /* 0x000fe200078e00ff */
[C---:B------:R-:W-:Y:S01]  /*1bdf0*/  R2UR UR6, R4.reuse ;  /* 0x00000000040672ca */ /* 0x040fe200000e0000 */
[----:B------:R-:W-:Y:S01]  /*1be00*/  WARPGROUP.ARRIVE ;  /* 0x00000000000079c5 */ /* 0x000fe20000000000 */
[----:B------:R-:W-:Y:S01]  /*1be10*/  VIADD R6, R4, 0x80 ;  /* 0x0000008004067836 */ /* 0x000fe20000000000 */
[----:B------:R-:W0:Y:S01]  /*1be20*/  SHFL.BFLY PT, R2, R3, 0x2, 0x1f ;  /* 0x0c401f0003027f89 */ /* 0x000e2200000e0000 */
[----:B------:R-:W-:Y:S01]  /*1be30*/  R2UR UR7, R5 ;  /* 0x00000000050772ca */ /* 0x000fe200000e0000 */
[----:B------:R-:W-:Y:S01]  /*1be40*/  IMAD.MOV.U32 R7, RZ, RZ, 0x40000040 ;  /* 0x40000040ff077424 */ /* 0x000fe200078e00ff */
[----:B------:R-:W-:Y:S01]  /*1be50*/  IADD3 R213, R213, 0x1, RZ ;  /* 0x00000001d5d57810 */ /* 0x000fe20007ffe0ff */
[----:B------:R-:W-:-:S02]  /*1be60*/  IMAD.MOV.U32 R5, RZ, RZ, 0x40000040 ;  /* 0x40000040ff057424 */ /* 0x000fc400078e00ff */
[----:B------:R-:W-:Y:S02]  /*1be70*/  @!P1 VIADD R12, R9, 0x28860 ;  /* 0x00028860090c9836 */ /* 0x000fe40000000000 */
[----:B------:R-:W-:-:S03]  /*1be80*/  VIADD R22, R22, 0x1 ;  /* 0x0000000116167836 */ /* 0x000fc60000000000 */
[----:B------:R-:W-:Y:S02]  /*1be90*/  @!P1 PRMT R12, RZ, 0x654, R12 ;  /* 0x00000654ff0c9816 */ /* 0x000fe4000000000c */
[----:B------:R-:W-:Y:S01]  /*1bea0*/  ISETP.NE.AND P2, PT, R22, 0x2, PT ;  /* 0x000000021600780c */ /* 0x000fe20003f45270 */
[----:B------:R-:W-:Y:S01]  /*1beb0*/  HGMMA.64x128x16.F32 R88, R180, gdesc[UR4].tnspB, R88, gsb0 ;  /* 0x41e00004b4587df0 */ /* 0x000fe20008000858 */
[----:B------:R-:W-:Y:S01]  /*1bec0*/  R2UR UR6, R6 ;  /* 0x00000000060672ca */ /* 0x000fe200000e0000 */
[----:B------:R-:W-:Y:S01]  /*1bed0*/  VIADD R6, R4, 0x100 ;  /* 0x0000010004067836 */ /* 0x000fe20000000000 */
[----:B------:R-:W-:Y:S01]  /*1bee0*/  R2UR UR7, R7 ;  /* 0x00000000070772ca */ /* 0x000fe200000e0000 */
[----:B------:R-:W-:Y:S01]  /*1bef0*/  IMAD.MOV.U32 R7, RZ, RZ, 0x40000040 ;  /* 0x40000040ff077424 */ /* 0x000fe200078e00ff */
[----:B------:R-:W-:Y:S01]  /*1bf00*/  SEL R22, R22, RZ, P2 ;  /* 0x000000ff16167207 */ /* 0x000fe20001000000 */
[----:B0-----:R-:W-:Y:S01]  /*1bf10*/  FADD.FTZ R2, R2, R3 ;  /* 0x0000000302027221 */ /* 0x001fe20000010000 */
[----:B------:R-:W-:-:S04]  /*1bf20*/  SEL R3, RZ, 0x1, P2 ;  /* 0x00000001ff037807 */ /* 0x000fc80001000000 */
[----:B------:R-:W-:Y:S01]  /*1bf30*/  LOP3.LUT R186, R186, R3, RZ, 0x3c, !PT ;  /* 0x00000003baba7212 */ /* 0x000fe200078e3cff */
[----:B------:R-:W-:Y:S01]  /*1bf40*/  IMAD.MOV.U32 R3, RZ, RZ, -0x800000 ;  /* 0xff800000ff037424 */ /* 0x000fe200078e00ff */
[----:B------:R-:W-:Y:S02]  /*1bf50*/  WARPGROUP.DEPBAR.LE gsb0, 0x0 ;  /* 0x00008000000079c5 */ /* 0x000fe40000010000 */
[----:B------:R-:W-:-:S06]  /*1bf60*/  WARPGROUP.ARRIVE ;  /* 0x00000000000079c5 */ /* 0x000fcc0000000000 */
        /* <DEDUP_REMOVED lines=23> */
[C---:B------:R-:W-:Y:S01]  /*1c0e0*/  VIADD R6, R4.reuse, 0x300 ;  /* 0x0000030004067836 */ /* 0x040fe20000000000 */
[----:B------:R-:W-:Y:S01]  /*1c0f0*/  R2UR UR7, R7 ;  /* 0x00000000070772ca */ /* 0x000fe200000e0000 */
[----:B------:R-:W-:Y:S01]  /*1c100*/  VIADD R4, R4, 0x380 ;  /* 0x0000038004047836 */ /* 0x000fe20000000000 */
[----:B------:R-:W-:Y:S01]  /*1c110*/  MOV R7, 0x40000040 ;  /* 0x4000004000077802 */ /* 0x000fe20000000f00 */
[----:B------:R-:W-:Y:S02]  /*1c120*/  WARPGROUP.DEPBAR.LE gsb0, 0x0 ;  /* 0x00008000000079c5 */ /* 0x000fe40000010000 */
[----:B------:R-:W-:-:S08]  /*1c130*/  WARPGROUP.ARRIVE ;  /* 0x00000000000079c5 */ /* 0x000fd00000000000 */
[----:B------:R-:W-:Y:S01]  /*1c140*/  HGMMA.64x128x16.F32 R88, R160, gdesc[UR4].tnspB, R88, gsb0 ;  /* 0x41e00004a0587df0 */ /* 0x000fe20008000858 */
[----:B------:R-:W-:Y:S02]  /*1c150*/  R2UR UR6, R6 ;  /* 0x00000000060672ca */ /* 0x000fe400000e0000 */
[----:B------:R-:W-:Y:S01]  /*1c160*/  R2UR UR7, R7 ;  /* 0x00000000070772ca */ /* 0x000fe200000e0000 */
[----:B------:R-:W-:Y:S02]  /*1c170*/  WARPGROUP.DEPBAR.LE gsb0, 0x0 ;  /* 0x00008000000079c5 */ /* 0x000fe40000010000 */
[----:B------:R-:W-:-:S10]  /*1c180*/  WARPGROUP.ARRIVE ;  /* 0x00000000000079c5 */ /* 0x000fd40000000000 */
[----:B------:R-:W-:Y:S01]  /*1c190*/  HGMMA.64x128x16.F32 R88, R156, gdesc[UR4].tnspB, R88, gsb0 ;  /* 0x41e000049c587df0 */ /* 0x000fe20008000858 */
[----:B------:R-:W-:Y:S02]  /*1c1a0*/  R2UR UR6, R4 ;  /* 0x00000000040672ca */ /* 0x000fe400000e0000 */
[----:B------:R-:W-:Y:S02]  /*1c1b0*/  R2UR UR7, R5 ;  /* 0x00000000050772ca */ /* 0x000fe400000e0000 */
[----:B------:R-:W0:Y:S02]  /*1c1c0*/  SHFL.BFLY PT, R5, R0, 0x2, 0x1f ;  /* 0x0c401f0000057f89 */ /* 0x000e2400000e0000 */
[----:B0-----:R-:W-:Y:S01]  /*1c1d0*/  FADD.FTZ R4, R5, R0 ;  /* 0x0000000005047221 */ /* 0x001fe20000010000 */
[----:B------:R-:W-:Y:S01]  /*1c1e0*/  IMAD.MOV.U32 R0, RZ, RZ, -0x800000 ;  /* 0xff800000ff007424 */ /* 0x000fe200078e00ff */
[----:B------:R-:W0:Y:S04]  /*1c1f0*/  SHFL.BFLY PT, R5, R2, 0x1, 0x1f ;  /* 0x0c201f0002057f89 */ /* 0x000e2800000e0000 */
[----:B------:R-:W1:Y:S01]  /*1c200*/  SHFL.BFLY PT, R7, R4, 0x1, 0x1f ;  /* 0x0c201f0004077f89 */ /* 0x000e6200000e0000 */
[----:B0-----:R-:W-:Y:S01]  /*1c210*/  FADD.FTZ R13, R2, R5 ;  /* 0x00000005020d7221 */ /* 0x001fe20000010000 */
[----:B-1----:R-:W-:-:S04]  /*1c220*/  FADD.FTZ R14, R4, R7 ;  /* 0x00000007040e7221 */ /* 0x002fc80000010000 */
[----:B------:R-:W-:Y:S02]  /*1c230*/  FSETP.NE.FTZ.AND P0, PT, R13, RZ, PT ;  /* 0x000000ff0d00720b */ /* 0x000fe40003f15000 */
[----:B------:R-:W-:Y:S02]  /*1c240*/  CS2R R4, SRZ ;  /* 0x0000000000047805 */ /* 0x000fe4000001ff00 */
        /* <DEDUP_REMOVED lines=81> */
.L_x_8468:
[----:B------:R-:W-:Y:S05]  /*1c760*/  WARPSYNC.ALL ;  /* 0x0000000000007948 */ /* 0x000fea0003800000 */
        /* <DEDUP_REMOVED lines=9> */
[----:B------:R-:W2:Y:S01]  /*1c800*/  S2R R5, SR_SWINHI ;  /* 0x0000000000057919 */ /* 0x000ea20000002f00 */
[----:B------:R-:W-:Y:S05]  /*1c810*/  WARPSYNC.ALL ;  /* 0x0000000000007948 */ /* 0x000fea0003800000 */
[----:B------:R-:W-:Y:S01]  /*1c820*/  BAR.SYNC.DEFER_BLOCKING 0x1, 0x100 ;  /* 0x0044000000007b1d */ /* 0x000fe20000010000 */
[----:B------:R-:W-:Y:S02]  /*1c830*/  F2FP.F16.F32.PACK_AB R6, R93, R6 ;  /* 0x000000065d06723e */ /* 0x000fe400000000ff */
[----:B------:R-:W-:Y:S02]  /*1c840*/  F2FP.F16.F32.PACK_AB R7, R7, R94 ;  /* 0x0000005e0707723e */ /* 0x000fe400000000ff */
[----:B------:R-:W-:Y:S01]  /*1c850*/  F2FP.F16.F32.PACK_AB R34, R133, R34 ;  /* 0x000000228522723e */ /* 0x000fe200000000ff */
[----:B------:R-:W-:Y:S01]  /*1c860*/  ULDC.64 UR4, c[0x0][0xc00] ;  /* 0x0003000000047ab9 */ /* 0x000fe20000000a00 */
[----:B------:R-:W-:-:S02]  /*1c870*/  F2FP.F16.F32.PACK_AB R36, R137, R36 ;  /* 0x000000248924723e */ /* 0x000fc400000000ff */
[----:B------:R-:W-:Y:S02]  /*1c880*/  F2FP.F16.F32.PACK_AB R37, R37, R138 ;  /* 0x0000008a2525723e */ /* 0x000fe400000000ff */
[----:B------:R-:W-:Y:S02]  /*1c890*/  F2FP.F16.F32.PACK_AB R38, R141, R38 ;  /* 0x000000268d26723e */ /* 0x000fe400000000ff */
[----:B------:R-:W-:Y:S02]  /*1c8a0*/  F2FP.F16.F32.PACK_AB R39, R39, R142 ;  /* 0x0000008e2727723e */ /* 0x000fe400000000ff */
[----:B------:R-:W-:Y:S02]  /*1c8b0*/  MOV R20, R2 ;  /* 0x0000000200147202 */ /* 0x000fe40000000f00 */
[----:B--2---:R-:W-:-:S03]  /*1c8c0*/  MOV R21, R5 ;  /* 0x0000000500157202 */ /* 0x004fc60000000f00 */
[----:B------:R-:W-:-:S03]  /*1c8d0*/  IMAD.WIDE R4, R224, 0x2, R20 ;  /* 0x00000002e0047825 */ /* 0x000fc600078e0214 */
[C---:B------:R-:W-:Y:S02]  /*1c8e0*/  IADD3 R47, P0, R4.reuse, 0x40, RZ ;  /* 0x00000040042f7810 */ /* 0x040fe40007f1e0ff */
[C---:B------:R-:W-:Y:S02]  /*1c8f0*/  IADD3 R45, P5, R4.reuse, 0x20, RZ ;  /* 0x00000020042d7810 */ /* 0x040fe40007fbe0ff */
[C---:B------:R-:W-:Y:S01]  /*1c900*/  LOP3.LUT R33, R4.reuse, 0x380, RZ, 0xc0, !PT ;  /* 0x0000038004217812 */ /* 0x040fe200078ec0ff */
[--C-:B------:R-:W-:Y:S01]  /*1c910*/  IMAD.X R11, RZ, RZ, R5.reuse, P0 ;  /* 0x000000ffff0b7224 */ /* 0x100fe200000e0605 */
[----:B------:R-:W-:Y:S01]  /*1c920*/  ISETP.NE.U32.AND P0, PT, RZ, UR4, PT ;  /* 0x00000004ff007c0c */ /* 0x000fe2000bf05070 */
[----:B------:R-:W-:Y:S01]  /*1c930*/  IMAD.X R9, RZ, RZ, R5, P5 ;  /* 0x000000ffff097224 */ /* 0x000fe200028e0605 */
[C---:B------:R-:W-:Y:S02]  /*1c940*/  IADD3 R51, P2, R4.reuse, 0x4000, RZ ;  /* 0x0000400004337810 */ /* 0x040fe40007f5e0ff */
[----:B------:R-:W-:-:S02]  /*1c950*/  IADD3 R49, P1, R4, 0x60, RZ ;  /* 0x0000006004317810 */ /* 0x000fc40007f3e0ff */
[----:B------:R-:W-:Y:S01]  /*1c960*/  SHF.R.U64 R33, R33, 0x3, RZ ;  /* 0x0000000321217819 */ /* 0x000fe200000012ff */
[--C-:B------:R-:W-:Y:S01]  /*1c970*/  IMAD.X R15, RZ, RZ, R5.reuse, P2 ;  /* 0x000000ffff0f7224 */ /* 0x100fe200010e0605 */
[C---:B------:R-:W-:Y:S01]  /*1c980*/  IADD3 R53, P3, R4.reuse, 0x4020, RZ ;  /* 0x0000402004357810 */ /* 0x040fe20007f7e0ff */
[--C-:B------:R-:W-:Y:S01]  /*1c990*/  IMAD.X R13, RZ, RZ, R5.reuse, P1 ;  /* 0x000000ffff0d7224 */ /* 0x100fe200008e0605 */
[C---:B------:R-:W-:Y:S02]  /*1c9a0*/  IADD3 R55, P4, R4.reuse, 0x4040, RZ ;  /* 0x0000404004377810 */ /* 0x040fe40007f9e0ff */
[----:B------:R-:W-:Y:S01]  /*1c9b0*/  IADD3 R57, P5, R4, 0x4060, RZ ;  /* 0x0000406004397810 */ /* 0x000fe20007fbe0ff */
[----:B------:R-:W-:Y:S01]  /*1c9c0*/  IMAD.X R25, RZ, RZ, R5, P3 ;  /* 0x000000ffff197224 */ /* 0x000fe200018e0605 */
[----:B------:R-:W-:Y:S02]  /*1c9d0*/  LOP3.LUT R8, R45, 0x380, RZ, 0xc0, !PT ;  /* 0x000003802d087812 */ /* 0x000fe400078ec0ff */
[----:B------:R-:W-:-:S02]  /*1c9e0*/  LOP3.LUT R10, R47, 0x380, RZ, 0xc0, !PT ;  /* 0x000003802f0a7812 */ /* 0x000fc400078ec0ff */
[----:B------:R-:W-:Y:S01]  /*1c9f0*/  ISETP.NE.AND.EX P0, PT, RZ, UR5, PT, P0 ;  /* 0x00000005ff007c0c */ /* 0x000fe2000bf05300 */
[----:B------:R-:W-:Y:S01]  /*1ca00*/  ULDC.64 UR4, c[0x0][0xc08] ;  /* 0x0003020000047ab9 */ /* 0x000fe20000000a00 */
[----:B------:R-:W-:Y:S02]  /*1ca10*/  LOP3.LUT R12, R49, 0x380, RZ, 0xc0, !PT ;  /* 0x00000380310c7812 */ /* 0x000fe400078ec0ff */
[----:B------:R-:W-:Y:S01]  /*1ca20*/  LOP3.LUT R4, R33, R4, RZ, 0x3c, !PT ;  /* 0x0000000421047212 */ /* 0x000fe200078e3cff */
[----:B------:R-:W-:Y:S01]  /*1ca30*/  IMAD.X R33, RZ, RZ, R5, P5 ;  /* 0x000000ffff217224 */ /* 0x000fe200028e0605 */
[----:B------:R-:W-:Y:S02]  /*1ca40*/  LOP3.LUT R14, R51, 0x380, RZ, 0xc0, !PT ;  /* 0x00000380330e7812 */ /* 0x000fe400078ec0ff */
[----:B------:R-:W-:Y:S02]  /*1ca50*/  SHF.R.U64 R8, R8, 0x3, RZ ;  /* 0x0000000308087819 */ /* 0x000fe400000012ff */
[----:B------:R-:W-:-:S02]  /*1ca60*/  SHF.R.U64 R10, R10, 0x3, RZ ;  /* 0x000000030a0a7819 */ /* 0x000fc400000012ff */
[----:B------:R-:W-:Y:S02]  /*1ca70*/  LOP3.LUT R24, R53, 0x380, RZ, 0xc0, !PT ;  /* 0x0000038035187812 */ /* 0x000fe400078ec0ff */
[----:B------:R-:W-:Y:S02]  /*1ca80*/  LOP3.LUT R26, R55, 0x380, RZ, 0xc0, !PT ;  /* 0x00000380371a7812 */ /* 0x000fe400078ec0ff */
[----:B-1----:R-:W-:Y:S02]  /*1ca90*/  LOP3.LUT R28, R57, 0x380, RZ, 0xc0, !PT ;  /* 0x00000380391c7812 */ /* 0x002fe400078ec0ff */
[----:B------:R-:W-:Y:S02]  /*1caa0*/  ISETP.NE.U32.AND P2, PT, RZ, UR4, PT ;  /* 0x00000004ff007c0c */ /* 0x000fe4000bf45070 */
[----:B------:R-:W-:Y:S02]  /*1cab0*/  IADD3.X R27, RZ, R5, RZ, P4, !PT ;  /* 0x00000005ff1b7210 */ /* 0x000fe400027fe4ff */
[----:B------:R-:W-:-:S02]  /*1cac0*/  SHF.R.U64 R12, R12, 0x3, RZ ;  /* 0x000000030c0c7819 */ /* 0x000fc400000012ff */
[----:B------:R-:W-:Y:S02]  /*1cad0*/  SHF.R.U64 R14, R14, 0x3, RZ ;  /* 0x000000030e0e7819 */ /* 0x000fe400000012ff */
[----:B------:R-:W-:Y:S02]  /*1cae0*/  MOV R50, R4 ;  /* 0x0000000400327202 */ /* 0x000fe40000000f00 */
[----:B------:R-:W-:Y:S02]  /*1caf0*/  LOP3.LUT R8, R8, R45, RZ, 0x3c, !PT ;  /* 0x0000002d08087212 */ /* 0x000fe400078e3cff */
[----:B------:R-:W-:Y:S02]  /*1cb00*/  LOP3.LUT R10, R10, R47, RZ, 0x3c, !PT ;  /* 0x0000002f0a0a7212 */ /* 0x000fe400078e3cff */
[----:B------:R-:W-:Y:S02]  /*1cb10*/  SHF.R.U64 R24, R24, 0x3, RZ ;  /* 0x0000000318187819 */ /* 0x000fe400000012ff */
[----:B------:R-:W-:-:S02]  /*1cb20*/  SHF.R.U64 R26, R26, 0x3, RZ ;  /* 0x000000031a1a7819 */ /* 0x000fc400000012ff */
[----:B------:R-:W-:Y:S02]  /*1cb30*/  SHF.R.U64 R28, R28, 0x3, RZ ;  /* 0x000000031c1c7819 */ /* 0x000fe400000012ff */
[----:B------:R-:W-:Y:S02]  /*1cb40*/  F2FP.F16.F32.PACK_AB R4, R89, R88 ;  /* 0x000000585904723e */ /* 0x000fe400000000ff */
[----:B------:R-:W-:Y:S02]  /*1cb50*/  F2FP.F16.F32.PACK_AB R5, R91, R90 ;  /* 0x0000005a5b05723e */ /* 0x000fe400000000ff */
[----:B------:R-:W-:Y:S02]  /*1cb60*/  ISETP.NE.AND.EX P2, PT, RZ, UR5, PT, P2 ;  /* 0x00000005ff007c0c */ /* 0x000fe4000bf45320 */
[----:B------:R-:W-:Y:S01]  /*1cb70*/  LOP3.LUT R12, R12, R49, RZ, 0x3c, !PT ;  /* 0x000000310c0c7212 */ /* 0x000fe200078e3cff */
[----:B------:R1:W-:Y:S01]  /*1cb80*/  STSM.16.M88.4 [R50], R4 ;  /* 0x0000000432007844 */ /* 0x0003e20000000200 */
[----:B------:R-:W-:-:S02]  /*1cb90*/  LOP3.LUT R14, R14, R51, RZ, 0x3c, !PT ;  /* 0x000000330e0e7212 */ /* 0x000fc400078e3cff */
[----:B------:R-:W-:Y:S02]  /*1cba0*/  LOP3.LUT R24, R24, R53, RZ, 0x3c, !PT ;  /* 0x0000003518187212 */ /* 0x000fe400078e3cff */
[----:B------:R-:W-:Y:S02]  /*1cbb0*/  LOP3.LUT R26, R26, R55, RZ, 0x3c, !PT ;  /* 0x000000371a1a7212 */ /* 0x000fe400078e3cff */
[----:B------:R-:W-:Y:S01]  /*1cbc0*/  LOP3.LUT R32, R28, R57, RZ, 0x3c, !PT ;  /* 0x000000391c207212 */ /* 0x000fe200078e3cff */
[----:B------:R-:W-:Y:S01]  /*1cbd0*/  ULDC UR4, c[0x0][0xa88] ;  /* 0x0002a20000047ab9 */ /* 0x000fe20000000800 */
[----:B------:R-:W-:Y:S01]  /*1cbe0*/  MOV R49, R8 ;  /* 0x0000000800317202 */ /* 0x000fe20000000f00 */
[----:B------:R-:W2:Y:S01]  /*1cbf0*/  LDC R55, c[0x0][0xbe8] ;  /* 0x0002fa00ff377b82 */ /* 0x000ea20000000800 */
[----:B------:R-:W-:Y:S02]  /*1cc00*/  MOV R48, R10 ;  /* 0x0000000a00307202 */ /* 0x000fe40000000f00 */
[----:B------:R-:W-:-:S02]  /*1cc10*/  F2FP.F16.F32.PACK_AB R8, R97, R96 ;  /* 0x000000606108723e */ /* 0x000fc400000000ff */
[----:B------:R-:W-:Y:S02]  /*1cc20*/  F2FP.F16.F32.PACK_AB R9, R99, R98 ;  /* 0x000000626309723e */ /* 0x000fe400000000ff */
[----:B------:R-:W-:Y:S02]  /*1cc30*/  F2FP.F16.F32.PACK_AB R10, R101, R100 ;  /* 0x00000064650a723e */ /* 0x000fe400000000ff */
[----:B------:R-:W-:Y:S02]  /*1cc40*/  F2FP.F16.F32.PACK_AB R11, R103, R102 ;  /* 0x00000066670b723e */ /* 0x000fe400000000ff */
[----:B-1----:R-:W-:Y:S02]  /*1cc50*/  F2FP.F16.F32.PACK_AB R4, R105, R104 ;  /* 0x000000686904723e */ /* 0x002fe400000000ff */
[----:B------:R-:W-:Y:S01]  /*1cc60*/  F2FP.F16.F32.PACK_AB R5, R107, R106 ;  /* 0x0000006a6b05723e */ /* 0x000fe200000000ff */
[----:B------:R1:W-:Y:S01]  /*1cc70*/  STSM.16.M88.4 [R49], R8 ;  /* 0x0000000831007844 */ /* 0x0003e20000000200 */
[----:B------:R-:W-:-:S02]  /*1cc80*/  F2FP.F16.F32.PACK_AB R6, R109, R108 ;  /* 0x0000006c6d06723e */ /* 0x000fc400000000ff */
[----:B------:R-:W-:Y:S02]  /*1cc90*/  F2FP.F16.F32.PACK_AB R7, R111, R110 ;  /* 0x0000006e6f07723e */ /* 0x000fe400000000ff */
[----:B------:R-:W-:Y:S02]  /*1cca0*/  MOV R47, R12 ;  /* 0x0000000c002f7202 */ /* 0x000fe40000000f00 */
[----:B------:R-:W-:Y:S01]  /*1ccb0*/  MOV R46, R14 ;  /* 0x0000000e002e7202 */ /* 0x000fe20000000f00 */
[----:B------:R3:W-:Y:S01]  /*1ccc0*/  STSM.16.M88.4 [R48], R4 ;  /* 0x0000000430007844 */ /* 0x0007e20000000200 */
[----:B------:R-:W-:Y:S02]  /*1ccd0*/  MOV R45, R24 ;  /* 0x00000018002d7202 */ /* 0x000fe40000000f00 */
[----:B------:R-:W-:Y:S02]  /*1cce0*/  MOV R44, R26 ;  /* 0x0000001a002c7202 */ /* 0x000fe40000000f00 */
[----:B------:R-:W-:-:S02]  /*1ccf0*/  MOV R28, R32 ;  /* 0x00000020001c7202 */ /* 0x000fc40000000f00 */
[----:B------:R-:W-:Y:S01]  /*1cd00*/  F2FP.F16.F32.PACK_AB R12, R113, R112 ;  /* 0x00000070710c723e */ /* 0x000fe200000000ff */
[----:B-1----:R-:W1:Y:S01]  /*1cd10*/  @P2 LDC.64 R8, c[0x0][0xc08] ;  /* 0x00030200ff082b82 */ /* 0x002e620000000a00 */
[----:B------:R-:W-:Y:S02]  /*1cd20*/  F2FP.F16.F32.PACK_AB R13, R40, R41 ;  /* 0x00000029280d723e */ /* 0x000fe400000000ff */
[----:B------:R-:W-:Y:S02]  /*1cd30*/  F2FP.F16.F32.PACK_AB R14, R117, R116 ;  /* 0x00000074750e723e */ /* 0x000fe400000000ff */
[----:B------:R-:W-:Y:S02]  /*1cd40*/  F2FP.F16.F32.PACK_AB R15, R119, R118 ;  /* 0x00000076770f723e */ /* 0x000fe400000000ff */
[----:B------:R-:W-:Y:S01]  /*1cd50*/  F2FP.F16.F32.PACK_AB R24, R121, R120 ;  /* 0x000000787918723e */ /* 0x000fe200000000ff */
[----:B------:R-:W4:Y:S01]  /*1cd60*/  LDC.64 R40, c[0x0][0xc00] ;  /* 0x00030000ff287b82 */ /* 0x000f220000000a00 */
[----:B------:R-:W-:Y:S01]  /*1cd70*/  F2FP.F16.F32.PACK_AB R25, R123, R122 ;  /* 0x0000007a7b19723e */ /* 0x000fe200000000ff */
[----:B------:R-:W-:Y:S01]  /*1cd80*/  STSM.16.M88.4 [R47], R12 ;  /* 0x0000000c2f007844 */ /* 0x000fe20000000200 */
[----:B------:R-:W-:Y:S01]  /*1cd90*/  F2FP.F16.F32.PACK_AB R26, R125, R124 ;  /* 0x0000007c7d1a723e */ /* 0x000fe200000000ff */
[----:B---3--:R-:W-:Y:S01]  /*1cda0*/  IMAD.MOV.U32 R48, RZ, RZ, RZ ;  /* 0x000000ffff307224 */ /* 0x008fe200078e00ff */
[----:B------:R-:W-:-:S02]  /*1cdb0*/  F2FP.F16.F32.PACK_AB R27, R42, R43 ;  /* 0x0000002b2a1b723e */ /* 0x000fc400000000ff */
        /* <DEDUP_REMOVED lines=8> */
[----:B------:R-:W-:Y:S01]  /*1ce40*/  F2FP.F16.F32.PACK_AB R7, R151, R150 ;  /* 0x000000969707723e */ /* 0x000fe200000000ff */
[----:B------:R-:W-:Y:S04]  /*1ce50*/  STSM.16.M88.4 [R44], R36 ;  /* 0x000000242c007844 */ /* 0x000fe80000000200 */
[----:B------:R3:W-:Y:S01]  /*1ce60*/  STSM.16.M88.4 [R28], R4 ;  /* 0x000000041c007844 */ /* 0x0007e20000000200 */
[----:B----4-:R-:W-:Y:S01]  /*1ce70*/  IMAD.WIDE R40, R209, 0x4, R40 ;  /* 0x00000004d1287825 */ /* 0x010fe200078e0228 */
[----:B------:R-:W-:Y:S03]  /*1ce80*/  BAR.SYNC.DEFER_BLOCKING 0x1, 0x100 ;  /* 0x0044000000007b1d */ /* 0x000fe60000010000 */
[----:B---3--:R-:W-:-:S02]  /*1ce90*/  IMAD.U32 R6, RZ, RZ, UR4 ;  /* 0x00000004ff067e24 */ /* 0x008fc4000f8e00ff */
[----:B-1----:R-:W-:Y:S01]  /*1cea0*/  @P2 IMAD.WIDE R4, R209, 0x4, R8 ;  /* 0x00000004d1042825 */ /* 0x002fe200078e0208 */
[----:B------:R1:W5:Y:S01]  /*1ceb0*/  @P0 LDG.E R48, desc[UR38][R40.64] ;  /* 0x0000002628300981 */ /* 0x000362000c1e1900 */
[----:B--2---:R-:W-:Y:S02]  /*1cec0*/  ISETP.NE.AND P1, PT, R55, 0x1, PT ;  /* 0x000000013700780c */ /* 0x004fe40003f25270 */
[----:B------:R-:W-:Y:S01]  /*1ced0*/  IMAD.IADD R13, R195, 0x1, R193 ;  /* 0x00000001c30d7824 */ /* 0x000fe200078e02c1 */
[----:B------:R1:W5:Y:S10]  /*1cee0*/  @P2 LDG.E R6, desc[UR38][R4.64] ;  /* 0x0000002604062981 */ /* 0x000374000c1e1900 */
[----:B------:R-:W2:Y:S08]  /*1cef0*/  @P1 LDC R10, c[0x0][0xbec] ;  /* 0x0002fb00ff0a1b82 */ /* 0x000eb00000000800 */
[----:B------:R-:W3:Y:S01]  /*1cf00*/  @P1 LDC R11, c[0x0][0xbf0] ;  /* 0x0002fc00ff0b1b82 */ /* 0x000ee20000000800 */
[----:B-1----:R-:W-:Y:S05]  /*1cf10*/  @P2 BRA `(.L_x_8597) ;  /* 0x0000000000102947 */ /* 0x002fea0003800000 */
[----:B------:R-:W-:Y:S05]  /*1cf20*/  @!P0 BRA `(.L_x_8597) ;  /* 0x00000000000c8947 */ /* 0x000fea0003800000 */
[----:B------:R-:W4:Y:S04]  /*1cf30*/  LDG.E R5, desc[UR38][R40.64] ;  /* 0x0000002628057981 */ /* 0x000f28000c1e1900 */
[----:B-----5:R-:W4:Y:S02]  /*1cf40*/  LDG.E R6, desc[UR38][R40.64+0x4] ;  /* 0x0000042628067981 */ /* 0x020f24000c1e1900 */
[----:B----4-:R-:W-:-:S07]  /*1cf50*/  IMAD.IADD R6, R6, 0x1, -R5 ;  /* 0x0000000106067824 */ /* 0x010fce00078e0a05 */
.L_x_8597:
[----:B------:R-:W-:Y:S01]  /*1cf60*/  SHF.R.S32.HI R54, RZ, 0x1f, R208 ;  /* 0x0000001fff367819 */ /* 0x000fe200000114d0 */
[----:B--2---:R-:W-:Y:S01]  /*1cf70*/  @P1 IMAD.HI.U32 R4, R13, R10, RZ ;  /* 0x0000000a0d041227 */ /* 0x004fe200078e00ff */
[----:B------:R-:W-:Y:S01]  /*1cf80*/  ULDC.64 UR4, c[0x0][0xb90] ;  /* 0x0002e40000047ab9 */ /* 0x000fe20000000a00 */
[----:B-----5:R-:W-:Y:S02]  /*1cf90*/  SHF.R.S32.HI R49, RZ, 0x1f, R48 ;  /* 0x0000001fff317819 */ /* 0x020fe40000011430 */
[----:B------:R-:W-:Y:S01]  /*1cfa0*/  IMAD R9, R54, UR4, RZ ;  /* 0x0000000436097c24 */ /* 0x000fe2000f8e02ff */
[----:B------:R-:W-:Y:S01]  /*1cfb0*/  SHF.R.S32.HI R8, RZ, 0x1f, R209 ;  /* 0x0000001fff087819 */ /* 0x000fe200000114d1 */
[----:B------:R-:W-:Y:S01]  /*1cfc0*/  IMAD.MOV.U32 R7, RZ, RZ, R13 ;  /* 0x000000ffff077224 */ /* 0x000fe200078e000d */
[----:B---3--:R-:W-:Y:S01]  /*1cfd0*/  @P1 SHF.R.U32.HI R7, RZ, R11, R4 ;  /* 0x0000000bff071219 */ /* 0x008fe20000011604 */
[----:B------:R-:W-:Y:S01]  /*1cfe0*/  IMAD.WIDE.U32 R4, R208, UR4, R48 ;  /* 0x00000004d0047c25 */ /* 0x000fe2000f8e0030 */
[----:B------:R-:W-:-:S02]  /*1cff0*/  SEL R28, R8, RZ, !P0 ;  /* 0x000000ff081c7207 */ /* 0x000fc40004000000 */
[----:B------:R-:W-:Y:S01]  /*1d000*/  SEL R57, R209, RZ, !P0 ;  /* 0x000000ffd1397207 */ /* 0x000fe20004000000 */
[----:B------:R-:W-:Y:S01]  /*1d010*/  IMAD R9, R208, UR5, R9 ;  /* 0x00000005d0097c24 */ /* 0x000fe2000f8e0209 */
[----:B------:R-:W-:Y:S01]  /*1d020*/  ULDC.64 UR4, c[0x0][0xb98] ;  /* 0x0002e60000047ab9 */ /* 0x000fe20000000a00 */
[----:B------:R-:W-:Y:S01]  /*1d030*/  IMAD.MOV R10, RZ, RZ, -R7 ;  /* 0x000000ffff0a7224 */ /* 0x000fe200078e0a07 */
[----:B------:R-:W-:Y:S01]  /*1d040*/  IADD3 R11, R16, R225, RZ ;  /* 0x000000e1100b7210 */ /* 0x000fe20007ffe0ff */
[----:B------:R-:W-:Y:S02]  /*1d050*/  IMAD.IADD R5, R5, 0x1, R9 ;  /* 0x0000000105057824 */ /* 0x000fe400078e0209 */
[----:B------:R-:W-:Y:S02]  /*1d060*/  IMAD R9, R55, R10, R13 ;  /* 0x0000000a37097224 */ /* 0x000fe400078e020d */
[----:B------:R-:W-:Y:S02]  /*1d070*/  IMAD R8, R28, UR4, RZ ;  /* 0x000000041c087c24 */ /* 0x000fe4000f8e02ff */
[----:B------:R-:W-:-:S04]  /*1d080*/  IMAD.WIDE.U32 R4, R57, UR4, R4 ;  /* 0x0000000439047c25 */ /* 0x000fc8000f8e0004 */
[----:B------:R-:W-:Y:S01]  /*1d090*/  IMAD.WIDE R20, R11, 0x2, R20 ;  /* 0x000000020b147825 */ /* 0x000fe200078e0214 */
[----:B------:R-:W-:Y:S02]  /*1d0a0*/  SHF.R.S32.HI R11, RZ, 0x1f, R7 ;  /* 0x0000001fff0b7819 */ /* 0x000fe40000011407 */
[----:B------:R-:W-:Y:S01]  /*1d0b0*/  IADD3 R4, P2, R7, R4, RZ ;  /* 0x0000000407047210 */ /* 0x000fe20007f5e0ff */
[----:B------:R-:W-:Y:S01]  /*1d0c0*/  IMAD R10, R57, UR5, R8 ;  /* 0x00000005390a7c24 */ /* 0x000fe2000f8e0208 */
[----:B------:R-:W-:Y:S01]  /*1d0d0*/  SHF.R.S32.HI R8, RZ, 0x1f, R9 ;  /* 0x0000001fff087819 */ /* 0x000fe20000011409 */
[----:B------:R-:W-:Y:S01]  /*1d0e0*/  ULDC.64 UR4, c[0x0][0xb88] ;  /* 0x0002e20000047ab9 */ /* 0x000fe20000000a00 */
[----:B------:R-:W-:Y:S01]  /*1d0f0*/  IADD3 R7, P0, R20, 0x1000, RZ ;  /* 0x0000100014077810 */ /* 0x000fe20007f1e0ff */
[----:B------:R-:W-:Y:S01]  /*1d100*/  IMAD R59, R6, R55, RZ ;  /* 0x00000037063b7224 */ /* 0x000fe200078e02ff */
[----:B------:R-:W-:Y:S01]  /*1d110*/  IADD3.X R5, R11, R5, R10, P2, !PT ;  /* 0x000000050b057210 */ /* 0x000fe200017fe40a */
[----:B------:R-:W-:Y:S01]  /*1d120*/  IMAD R12, R8, UR4, RZ ;  /* 0x00000004080c7c24 */ /* 0x000fe2000f8e02ff */
[----:B------:R-:W-:-:S02]  /*1d130*/  IADD3 R33, P3, R20, 0x4000, RZ ;  /* 0x0000400014217810 */ /* 0x000fc40007f7e0ff */
[----:B------:R-:W-:Y:S01]  /*1d140*/  IADD3 R13, P4, R20, 0x2000, RZ ;  /* 0x00002000140d7810 */ /* 0x000fe20007f9e0ff */
[----:B------:R-:W-:Y:S01]  /*1d150*/  IMAD R11, R9, UR5, R12 ;  /* 0x00000005090b7c24 */ /* 0x000fe2000f8e020c */
[----:B------:R-:W-:Y:S01]  /*1d160*/  LOP3.LUT R32, R33, 0x380, RZ, 0xc0, !PT ;  /* 0x0000038021207812 */ /* 0x000fe200078ec0ff */
[----:B------:R-:W-:Y:S01]  /*1d170*/  IMAD.WIDE.U32 R4, R9, UR4, R4 ;  /* 0x0000000409047c25 */ /* 0x000fe2000f8e0004 */
[----:B------:R-:W-:Y:S01]  /*1d180*/  ULDC.64 UR4, c[0x0][0xb50] ;  /* 0x0002d40000047ab9 */ /* 0x000fe20000000a00 */
[----:B------:R-:W-:Y:S02]  /*1d190*/  LOP3.LUT R12, R13, 0x380, RZ, 0xc0, !PT ;  /* 0x000003800d0c7812 */ /* 0x000fe400078ec0ff */
[----:B------:R-:W-:Y:S01]  /*1d1a0*/  IMAD.IADD R5, R5, 0x1, R11 ;  /* 0x0000000105057824 */ /* 0x000fe200078e020b */
[----:B------:R-:W-:Y:S01]  /*1d1b0*/  LEA R10, P2, R4, UR4, 0x2 ;  /* 0x00000004040a7c11 */ /* 0x000fe2000f8410ff */
[----:B------:R-:W-:Y:S01]  /*1d1c0*/  IMAD.X R9, RZ, RZ, R21, P0 ;  /* 0x000000ffff097224 */ /* 0x000fe200000e0615 */
[----:B------:R-:W-:-:S02]  /*1d1d0*/  LOP3.LUT P0, RZ, R218, 0x3, RZ, 0xc0, !PT ;  /* 0x00000003daff7812 */ /* 0x000fc4000780c0ff */
[----:B------:R-:W-:Y:S01]  /*1d1e0*/  LEA.HI.X R11, R4, UR5, R5, 0x2, P2 ;  /* 0x00000005040b7c11 */ /* 0x000fe200090f1405 */
[----:B------:R-:W-:Y:S01]  /*1d1f0*/  SHFL.IDX PT, R50, R10, RZ, 0x1c1f ;  /* 0x001c1fff0a327589 */ /* 0x000fe200000e0000 */
[----:B------:R-:W-:Y:S01]  /*1d200*/  IADD3 R25, P2, R20, 0x3000, RZ ;  /* 0x0000300014197810 */ /* 0x000fe20007f5e0ff */
[----:B------:R-:W-:Y:S01]  /*1d210*/  IMAD.IADD R4, R223, 0x1, R193 ;  /* 0x00000001df047824 */ /* 0x000fe200078e02c1 */
[----:B------:R-:W-:Y:S01]  /*1d220*/  LOP3.LUT R8, R7, 0x380, RZ, 0xc0, !PT ;  /* 0x0000038007087812 */ /* 0x000fe200078ec0ff */
[----:B------:R-:W1:Y:S01]  /*1d230*/  SHFL.IDX PT, R51, R11, RZ, 0x1c1f ;  /* 0x001c1fff0b337589 */ /* 0x000e6200000e0000 */
[----:B------:R-:W-:Y:S01]  /*1d240*/  LOP3.LUT R24, R25, 0x380, RZ, 0xc0, !PT ;  /* 0x0000038019187812 */ /* 0x000fe200078ec0ff */
[----:B------:R-:W-:Y:S01]  /*1d250*/  ULDC.64 UR4, c[0x0][0xaa0] ;  /* 0x0002a80000047ab9 */ /* 0x000fe20000000a00 */
[----:B------:R-:W-:Y:S01]  /*1d260*/  SHF.R.U64 R32, R32, 0x3, RZ ;  /* 0x0000000320207819 */ /* 0x000fe200000012ff */
[----:B------:R-:W-:Y:S01]  /*1d270*/  SHFL.IDX PT, R52, R10, 0x1, 0x1c1f ;  /* 0x003c1f000a347f89 */ /* 0x000fe200000e0000 */
[----:B------:R-:W-:-:S02]  /*1d280*/  SHF.R.U64 R24, R24, 0x3, RZ ;  /* 0x0000000318187819 */ /* 0x000fc400000012ff */
[----:B------:R-:W-:Y:S01]  /*1d290*/  SHF.R.U64 R12, R12, 0x3, RZ ;  /* 0x000000030c0c7819 */ /* 0x000fe200000012ff */
[----:B------:R-:W2:Y:S01]  /*1d2a0*/  SHFL.IDX PT, R53, R11, 0x1, 0x1c1f ;  /* 0x003c1f000b357f89 */ /* 0x000ea200000e0000 */
[----:B------:R-:W-:Y:S02]  /*1d2b0*/  LOP3.LUT R24, R24, R25, RZ, 0x3c, !PT ;  /* 0x0000001918187212 */ /* 0x000fe400078e3cff */
[----:B------:R-:W-:Y:S02]  /*1d2c0*/  IADD3.X R25, RZ, R21, RZ, P2, !PT ;  /* 0x00000015ff197210 */ /* 0x000fe400017fe4ff */
[C---:B------:R-:W-:Y:S01]  /*1d2d0*/  ISETP.GE.OR P2, PT, R4.reuse, R59, P0 ;  /* 0x0000003b0400720c */ /* 0x040fe20000746670 */
[----:B------:R-:W-:Y:S01]  /*1d2e0*/  VIADD R4, R4, 0x8 ;  /* 0x0000000804047836 */ /* 0x000fe20000000000 */
[----:B------:R-:W-:Y:S02]  /*1d2f0*/  SHF.R.U64 R8, R8, 0x3, RZ ;  /* 0x0000000308087819 */ /* 0x000fe400000012ff */
[----:B------:R-:W-:Y:S01]  /*1d300*/  LOP3.LUT R32, R32, R33, RZ, 0x3c, !PT ;  /* 0x0000002120207212 */ /* 0x000fe200078e3cff */
[--C-:B------:R-:W-:Y:S01]  /*1d310*/  IMAD.X R33, RZ, RZ, R21.reuse, P3 ;  /* 0x000000ffff217224 */ /* 0x100fe200018e0615 */
[----:B------:R-:W-:Y:S01]  /*1d320*/  LOP3.LUT R12, R12, R13, RZ, 0x3c, !PT ;  /* 0x0000000d0c0c7212 */ /* 0x000fe200078e3cff */
[----:B------:R-:W-:Y:S01]  /*1d330*/  IMAD.X R13, RZ, RZ, R21, P4 ;  /* 0x000000ffff0d7224 */ /* 0x000fe200020e0615 */
[----:B------:R-:W-:-:S02]  /*1d340*/  LOP3.LUT R8, R8, R7, RZ, 0x3c, !PT ;  /* 0x0000000708087212 */ /* 0x000fc400078e3cff */
[----:B------:R-:W-:Y:S02]  /*1d350*/  IADD3 R5, P3, R20, 0x7000, RZ ;  /* 0x0000700014057810 */ /* 0x000fe40007f7e0ff */
[----:B------:R-:W-:Y:S01]  /*1d360*/  ISETP.GE.OR P0, PT, R4, R59, P0 ;  /* 0x0000003b0400720c */ /* 0x000fe20000706670 */
[----:B-1----:R1:W-:Y:S01]  /*1d370*/  @!P2 ST.E desc[UR38][R50.64], R3 ;  /* 0x000000033200a985 */ /* 0x0023e2000c101926 */
[C---:B------:R-:W-:Y:S01]  /*1d380*/  IADD3 R37, P5, R20.reuse, 0x5000, RZ ;  /* 0x0000500014257810 */ /* 0x040fe20007fbe0ff */
[----:B------:R-:W-:Y:S01]  /*1d390*/  IMAD.X R45, RZ, RZ, R21, P3 ;  /* 0x000000ffff2d7224 */ /* 0x000fe200018e0615 */
[C---:B------:R-:W-:Y:S02]  /*1d3a0*/  IADD3 R41, P4, R20.reuse, 0x6000, RZ ;  /* 0x0000600014297810 */ /* 0x040fe40007f9e0ff */
[----:B------:R-:W-:Y:S02]  /*1d3b0*/  LOP3.LUT R7, R20, 0x380, RZ, 0xc0, !PT ;  /* 0x0000038014077812 */ /* 0x000fe400078ec0ff */
[----:B------:R-:W-:-:S02]  /*1d3c0*/  LOP3.LUT R4, R5, 0x380, RZ, 0xc0, !PT ;  /* 0x0000038005047812 */ /* 0x000fc400078ec0ff */
[----:B------:R-:W-:Y:S02]  /*1d3d0*/  LOP3.LUT R36, R37, 0x380, RZ, 0xc0, !PT ;  /* 0x0000038025247812 */ /* 0x000fe400078ec0ff */
[----:B------:R-:W-:Y:S01]  /*1d3e0*/  LOP3.LUT R40, R41, 0x380, RZ, 0xc0, !PT ;  /* 0x0000038029287812 */ /* 0x000fe200078ec0ff */
[----:B-1----:R-:W1:Y:S01]  /*1d3f0*/  @P1 LDC R51, c[0x0][0xbec] ;  /* 0x0002fb00ff331b82 */ /* 0x002e620000000800 */
[----:B------:R-:W-:Y:S01]  /*1d400*/  SHF.R.U64 R7, R7, 0x3, RZ ;  /* 0x0000000307077819 */ /* 0x000fe200000012ff */
[----:B------:R-:W-:Y:S01]  /*1d410*/  IMAD R3, R49, UR4, RZ ;  /* 0x0000000431037c24 */ /* 0x000fe2000f8e02ff */
[----:B------:R-:W-:Y:S01]  /*1d420*/  SHF.R.U64 R4, R4, 0x3, RZ ;  /* 0x0000000304047819 */ /* 0x000fe200000012ff */
[----:B--2---:R2:W-:Y:S01]  /*1d430*/  @!P0 ST.E desc[UR38][R52.64], R0 ;  /* 0x0000000034008985 */ /* 0x0045e2000c101926 */
[----:B------:R-:W-:Y:S02]  /*1d440*/  SHF.R.U64 R36, R36, 0x3, RZ ;  /* 0x0000000324247819 */ /* 0x000fe400000012ff */
[----:B------:R-:W-:Y:S01]  /*1d450*/  SHF.R.U64 R40, R40, 0x3, RZ ;  /* 0x0000000328287819 */ /* 0x000fe200000012ff */
[----:B------:R-:W3:Y:S01]  /*1d460*/  @P1 LDC R49, c[0x0][0xbf0] ;  /* 0x0002fc00ff311b82 */ /* 0x000ee20000000800 */
[----:B------:R-:W-:Y:S01]  /*1d470*/  LOP3.LUT R20, R7, R20, RZ, 0x3c, !PT ;  /* 0x0000001407147212 */ /* 0x000fe200078e3cff */
[----:B------:R-:W-:Y:S01]  /*1d480*/  IMAD R3, R48, UR5, R3 ;  /* 0x0000000530037c24 */ /* 0x000fe2000f8e0203 */
[----:B------:R-:W-:Y:S01]  /*1d490*/  LOP3.LUT R36, R36, R37, RZ, 0x3c, !PT ;  /* 0x0000002524247212 */ /* 0x000fe200078e3cff */
[--C-:B------:R-:W-:Y:S01]  /*1d4a0*/  IMAD.X R37, RZ, RZ, R21.reuse, P5 ;  /* 0x000000ffff257224 */ /* 0x100fe200028e0615 */
[----:B------:R-:W-:Y:S01]  /*1d4b0*/  LOP3.LUT R40, R40, R41, RZ, 0x3c, !PT ;  /* 0x0000002928287212 */ /* 0x000fe200078e3cff */
[----:B------:R-:W-:Y:S01]  /*1d4c0*/  IMAD.X R41, RZ, RZ, R21, P4 ;  /* 0x000000ffff297224 */ /* 0x000fe200020e0615 */
[----:B------:R-:W-:Y:S01]  /*1d4d0*/  LOP3.LUT R44, R4, R5, RZ, 0x3c, !PT ;  /* 0x00000005042c7212 */ /* 0x000fe200078e3cff */
[----:B------:R-:W5:Y:S01]  /*1d4e0*/  LD.E.128 R8, desc[UR38][R8.64] ;  /* 0x0000002608087980 */ /* 0x000f62000c101d00 */
[----:B--2---:R-:W-:-:S03]  /*1d4f0*/  LEA R0, R207, R23, 0x5 ;  /* 0x00000017cf007211 */ /* 0x004fc600078e28ff */
[----:B------:R2:W5:Y:S04]  /*1d500*/  LD.E.128 R4, desc[UR38][R20.64] ;  /* 0x0000002614047980 */ /* 0x000568000c101d00 */
[----:B------:R-:W5:Y:S04]  /*1d510*/  LD.E.128 R12, desc[UR38][R12.64] ;  /* 0x000000260c0c7980 */ /* 0x000f68000c101d00 */
[----:B------:R-:W5:Y:S01]  /*1d520*/  LD.E.128 R24, desc[UR38][R24.64] ;  /* 0x0000002618187980 */ /* 0x000f62000c101d00 */
[----:B--2---:R-:W-:Y:S01]  /*1d530*/  IMAD.WIDE.U32 R20, R48, UR4, RZ ;  /* 0x0000000430147c25 */ /* 0x004fe2000f8e00ff */
[----:B------:R-:W-:-:S02]  /*1d540*/  ULDC.64 UR4, c[0x0][0xae8] ;  /* 0x0002ba0000047ab9 */ /* 0x000fc40000000a00 */
[----:B------:R-:W5:Y:S01]  /*1d550*/  LD.E.128 R32, desc[UR38][R32.64] ;  /* 0x0000002620207980 */ /* 0x000f62000c101d00 */
[----:B------:R-:W-:Y:S02]  /*1d560*/  IMAD.IADD R21, R21, 0x1, R3 ;  /* 0x0000000115157824 */ /* 0x000fe400078e0203 */
[----:B------:R-:W-:Y:S01]  /*1d570*/  IMAD R3, R54, UR4, RZ ;  /* 0x0000000436037c24 */ /* 0x000fe2000f8e02ff */
[----:B------:R-:W5:Y:S01]  /*1d580*/  LD.E.128 R36, desc[UR38][R36.64] ;  /* 0x0000002624247980 */ /* 0x000f62000c101d00 */
[----:B------:R-:W-:Y:S02]  /*1d590*/  IMAD.IADD R48, R193, 0x1, R0 ;  /* 0x00000001c1307824 */ /* 0x000fe400078e0200 */
[C---:B------:R-:W-:Y:S01]  /*1d5a0*/  IMAD R3, R208.reuse, UR5, R3 ;  /* 0x00000005d0037c24 */ /* 0x040fe2000f8e0203 */
[----:B------:R-:W5:Y:S01]  /*1d5b0*/  LD.E.128 R40, desc[UR38][R40.64] ;  /* 0x0000002628287980 */ /* 0x000f62000c101d00 */
[----:B------:R-:W-:Y:S01]  /*1d5c0*/  IMAD.WIDE.U32 R20, R208, UR4, R20 ;  /* 0x00000004d0147c25 */ /* 0x000fe2000f8e0014 */
[----:B------:R-:W-:-:S02]  /*1d5d0*/  ULDC.64 UR4, c[0x0][0xaf0] ;  /* 0x0002bc0000047ab9 */ /* 0x000fc40000000a00 */
[----:B------:R-:W5:Y:S01]  /*1d5e0*/  LD.E.128 R44, desc[UR38][R44.64] ;  /* 0x000000262c2c7980 */ /* 0x000f62000c101d00 */
[----:B-1----:R-:W-:Y:S01]  /*1d5f0*/  @P1 IMAD.HI.U32 R0, R48, R51, RZ ;  /* 0x0000003330001227 */ /* 0x002fe200078e00ff */
[----:B------:R-:W-:Y:S01]  /*1d600*/  @!PT LDS RZ, [RZ] ;  /* 0x00000000fffff984 */ /* 0x000fe20000000800 */
[----:B------:R-:W-:Y:S01]  /*1d610*/  @!PT LDS RZ, [RZ] ;  /* 0x00000000fffff984 */ /* 0x000fe20000000800 */
[----:B------:R-:W-:Y:S01]  /*1d620*/  @!PT LDS RZ, [RZ] ;  /* 0x00000000fffff984 */ /* 0x000fe20000000800 */
[----:B------:R-:W-:Y:S01]  /*1d630*/  @!PT LDS RZ, [RZ] ;  /* 0x00000000fffff984 */ /* 0x000fe20000000800 */
[----:B------:R1:W-:Y:S06]  /*1d640*/  MEMBAR.ALL.CTA ;  /* 0x0000000000007992 */ /* 0x0003ec0000008000 */
[----:B-1----:R-:W1:Y:S01]  /*1d650*/  FENCE.VIEW.ASYNC.S ;  /* 0x00000000000073c6 */ /* 0x002e620000000000 */
[----:B------:R-:W-:Y:S02]  /*1d660*/  IMAD.IADD R21, R21, 0x1, R3 ;  /* 0x0000000115157824 */ /* 0x000fe400078e0203 */
[----:B------:R-:W-:Y:S01]  /*1d670*/  IMAD.MOV.U32 R3, RZ, RZ, R48 ;  /* 0x000000ffff037224 */ /* 0x000fe200078e0030 */
[----:B---3--:R-:W-:Y:S01]  /*1d680*/  @P1 SHF.R.U32.HI R3, RZ, R49, R0 ;  /* 0x00000031ff031219 */ /* 0x008fe20000011600 */
[----:B------:R-:W-:-:S02]  /*1d690*/  IMAD R28, R28, UR4, RZ ;  /* 0x000000041c1c7c24 */ /* 0x000fc4000f8e02ff */
        /* <DEDUP_REMOVED lines=12> */
[----:B------:R-:W-:Y:S01]  /*1d760*/  IMAD.IADD R50, R23, 0x1, R193 ;  /* 0x0000000117327824 */ /* 0x000fe200078e02c1 */
[----:B------:R-:W-:Y:S01]  /*1d770*/  IADD3 R21, R21, R51, RZ ;  /* 0x0000003315157210 */ /* 0x000fe20007ffe0ff */
[----:B------:R-:W-:Y:S02]  /*1d780*/  IMAD R28, R0, UR4, RZ ;  /* 0x00000004001c7c24 */ /* 0x000fe4000f8e02ff */
[----:B------:R-:W-:Y:S02]  /*1d790*/  VIADD R0, R50, 0x20 ;  /* 0x0000002032007836 */ /* 0x000fe40000000000 */
[----:B------:R-:W-:-:S02]  /*1d7a0*/  IMAD R51, R49, UR5, R28 ;  /* 0x0000000531337c24 */ /* 0x000fc4000f8e021c */
[----:B------:R-:W-:Y:S01]  /*1d7b0*/  IMAD.WIDE.U32 R20, R49, UR4, R20 ;  /* 0x0000000431147c25 */ /* 0x000fe2000f8e0014 */
[-C--:B------:R-:W-:Y:S01]  /*1d7c0*/  ISETP.GE.AND P2, PT, R50, R59.reuse, PT ;  /* 0x0000003b3200720c */ /* 0x080fe20003f46270 */
[----:B------:R-:W-:Y:S01]  /*1d7d0*/  ULDC.64 UR4, c[0x0][0xa80] ;  /* 0x0002a00000047ab9 */ /* 0x000fe20000000a00 */
[-C--:B------:R-:W-:Y:S01]  /*1d7e0*/  ISETP.GE.AND P0, PT, R0, R59.reuse, PT ;  /* 0x0000003b0000720c */ /* 0x080fe20003f06270 */
[----:B------:R-:W-:Y:S01]  /*1d7f0*/  VIADD R3, R50, 0x40 ;  /* 0x0000004032037836 */ /* 0x000fe20000000000 */
[----:B------:R-:W-:Y:S01]  /*1d800*/  LEA R28, P3, R20, UR4, 0x1 ;  /* 0x00000004141c7c11 */ /* 0x000fe2000f8608ff */
[----:B------:R-:W-:Y:S02]  /*1d810*/  IMAD.IADD R21, R21, 0x1, R51 ;  /* 0x0000000115157824 */ /* 0x000fe400078e0233 */
[----:B------:R-:W-:Y:S01]  /*1d820*/  VIADD R0, R2, 0x28820 ;  /* 0x0002882002007836 */ /* 0x000fe20000000000 */
[----:B------:R-:W-:Y:S02]  /*1d830*/  ISETP.GE.AND P1, PT, R3, R59, PT ;  /* 0x0000003b0300720c */ /* 0x000fe40003f26270 */
[----:B------:R-:W-:-:S02]  /*1d840*/  LEA.HI.X R3, R20, UR5, R21, 0x1, P3 ;  /* 0x0000000514037c11 */ /* 0x000fc400098f0c15 */
[----:B------:R-:W-:Y:S01]  /*1d850*/  PRMT R0, RZ, 0x654, R0 ;  /* 0x00000654ff007816 */ /* 0x000fe20000000000 */
[----:B-1----:R1:W2:Y:S01]  /*1d860*/  SHFL.IDX PT, R21, R28, RZ, 0x181f ;  /* 0x00181fff1c157589 */ /* 0x0022a200000e0000 */
[----:B------:R-:W-:Y:S02]  /*1d870*/  BSSY B1, `(.L_x_8598) ;  /* 0x000000d000017945 */ /* 0x000fe40003800000 */
[----:B------:R1:W-:Y:S01]  /*1d880*/  SYNCS.ARRIVE.TRANS64.RED.A1T0 RZ, [R0+URZ], RZ ;  /* 0x000000ff00ff79a7 */ /* 0x0003e2000810043f */
[----:B------:R1:W3:Y:S01]  /*1d890*/  SHFL.IDX PT, R49, R3, RZ, 0x181f ;  /* 0x00181fff03317589 */ /* 0x0002e200000e0000 */
[----:B------:R-:W-:Y:S05]  /*1d8a0*/  @P2 BRA `(.L_x_8599) ;  /* 0x0000000000242947 */ /* 0x000fea0003800000 */
[----:B------:R-:W-:Y:S02]  /*1d8b0*/  ULDC UR4, c[0x0][0xac8] ;  /* 0x0002b20000047ab9 */ /* 0x000fe40000000800 */
[----:B------:R-:W-:Y:S02]  /*1d8c0*/  ISETP.GE.AND P2, PT, R16, UR4, PT ;  /* 0x0000000410007c0c */ /* 0x000fe4000bf46270 */
[----:B------:R-:W-:-:S11]  /*1d8d0*/  ISETP.GE.AND P3, PT, R190, UR4, PT ;  /* 0x00000004be007c0c */ /* 0x000fd6000bf66270 */
[-C--:B--2---:R-:W-:Y:S02]  /*1d8e0*/  @!P2 LEA R20, P4, R16, R21.reuse, 0x1 ;  /* 0x000000151014a211 */ /* 0x084fe400078808ff */
[----:B------:R-:W-:Y:S02]  /*1d8f0*/  @!P3 LEA R48, P5, R190, R21, 0x1 ;  /* 0x00000015be30b211 */ /* 0x000fe400078a08ff */
[-C--:B---3--:R-:W-:Y:S02]  /*1d900*/  @!P2 LEA.HI.X R21, R16, R49.reuse, R17, 0x1, P4 ;  /* 0x000000311015a211 */ /* 0x088fe400020f0c11 */
[----:B------:R-:W-:-:S03]  /*1d910*/  @!P3 LEA.HI.X R49, R190, R49, R214, 0x1, P5 ;  /* 0x00000031be31b211 */ /* 0x000fc600028f0cd6 */
[----:B-----5:R4:W-:Y:S04]  /*1d920*/  @!P2 ST.E.128 desc[UR38][R20.64], R4 ;  /* 0x000000041400a985 */ /* 0x0209e8000c101d26 */
[----:B------:R4:W-:Y:S02]  /*1d930*/  @!P3 ST.E.128 desc[UR38][R48.64], R32 ;  /* 0x000000203000b985 */ /* 0x0009e4000c101d26 */
.L_x_8599:
[----:B------:R-:W-:Y:S05]  /*1d940*/  BSYNC B1 ;  /* 0x0000000000017941 */ /* 0x000fea0003800000 */
.L_x_8598:
[----:B----45:R4:W0:Y:S01]  /*1d950*/  SHFL.IDX PT, R7, R3, 0x1, 0x181f ;  /* 0x00381f0003077f89 */ /* 0x03082200000e0000 */
[----:B------:R-:W-:Y:S03]  /*1d960*/  BSSY B1, `(.L_x_8600) ;  /* 0x000000c000017945 */ /* 0x000fe60003800000 */
[----:B------:R4:W0:Y:S01]  /*1d970*/  SHFL.IDX PT, R5, R28, 0x1, 0x181f ;  /* 0x00381f001c057f89 */ /* 0x00082200000e0000 */
[----:B------:R-:W-:Y:S05]  /*1d980*/  @P0 BRA `(.L_x_8601) ;  /* 0x0000000000240947 */ /* 0x000fea0003800000 */
[----:B------:R-:W-:Y:S02]  /*1d990*/  ULDC UR4, c[0x0][0xac8] ;  /* 0x0002b20000047ab9 */ /* 0x000fe40000000800 */
[----:B------:R-:W-:Y:S02]  /*1d9a0*/  ISETP.GE.AND P3, PT, R16, UR4, PT ;  /* 0x0000000410007c0c */ /* 0x000fe4000bf66270 */
[----:B------:R-:W-:-:S11]  /*1d9b0*/  ISETP.GE.AND P4, PT, R190, UR4, PT ;  /* 0x00000004be007c0c */ /* 0x000fd6000bf86270 */
[-C--:B0-----:R-:W-:Y:S02]  /*1d9c0*/  @!P3 LEA R4, P0, R16, R5.reuse, 0x1 ;  /* 0x000000051004b211 */ /* 0x081fe400078008ff */
[----:B------:R-:W-:Y:S02]  /*1d9d0*/  @!P4 LEA R6, P2, R190, R5, 0x1 ;  /* 0x00000005be06c211 */ /* 0x000fe400078408ff */
[-C--:B------:R-:W-:Y:S02]  /*1d9e0*/  @!P3 LEA.HI.X R5, R16, R7.reuse, R17, 0x1, P0 ;  /* 0x000000071005b211 */ /* 0x080fe400000f0c11 */
[----:B------:R-:W-:-:S03]  /*1d9f0*/  @!P4 LEA.HI.X R7, R190, R7, R214, 0x1, P2 ;  /* 0x00000007be07c211 */ /* 0x000fc600010f0cd6 */
[----:B------:R0:W-:Y:S04]  /*1da00*/  @!P3 ST.E.128 desc[UR38][R4.64], R8 ;  /* 0x000000080400b985 */ /* 0x0001e8000c101d26 */
[----:B------:R0:W-:Y:S02]  /*1da10*/  @!P4 ST.E.128 desc[UR38][R6.64], R36 ;  /* 0x000000240600c985 */ /* 0x0001e4000c101d26 */
.L_x_8601:
[----:B------:R-:W-:Y:S05]  /*1da20*/  BSYNC B1 ;  /* 0x0000000000017941 */ /* 0x000fea0003800000 */
.L_x_8600:
[----:B0-----:R0:W0:Y:S01]  /*1da30*/  SHFL.IDX PT, R7, R3, 0x2, 0x181f ;  /* 0x00581f0003077f89 */ /* 0x00102200000e0000 */
        /* <DEDUP_REMOVED lines=12> */
.L_x_8603:
[----:B------:R-:W-:Y:S05]  /*1db00*/  BSYNC B1 ;  /* 0x0000000000017941 */ /* 0x000fea0003800000 */
.L_x_8602:
[----:B-1----:R-:W-:Y:S01]  /*1db10*/  VIADD R0, R50, 0x60 ;  /* 0x0000006032007836 */ /* 0x002fe20000000000 */
[----:B0---4-:R-:W0:Y:S04]  /*1db20*/  SHFL.IDX PT, R3, R3, 0x3, 0x181f ;  /* 0x00781f0003037f89 */ /* 0x011e2800000e0000 */
[----:B------:R-:W-:Y:S01]  /*1db30*/  ISETP.GE.AND P0, PT, R0, R59, PT ;  /* 0x0000003b0000720c */ /* 0x000fe20003f06270 */
[----:B------:R1:W4:-:S12]  /*1db40*/  SHFL.IDX PT, R7, R28, 0x3, 0x181f ;  /* 0x00781f001c077f89 */ /* 0x00031800000e0000 */
[----:B-1----:R-:W-:Y:S05]  /*1db50*/  @P0 BRA `(.L_x_8604) ;  /* 0x0000000800fc0947 */ /* 0x002fea0003800000 */
[----:B------:R-:W-:Y:S02]  /*1db60*/  ULDC UR4, c[0x0][0xac8] ;  /* 0x0002b20000047ab9 */ /* 0x000fe40000000800 */
[----:B------:R-:W-:-:S13]  /*1db70*/  ISETP.GE.AND P1, PT, R16, UR4, PT ;  /* 0x0000000410007c0c */ /* 0x000fda000bf26270 */
[----:B----4-:R-:W-:-:S04]  /*1db80*/  @!P1 LEA R4, P0, R16, R7, 0x1 ;  /* 0x0000000710049211 */ /* 0x010fc800078008ff */
[----:B0-----:R-:W-:Y:S02]  /*1db90*/  @!P1 LEA.HI.X R5, R16, R3, R17, 0x1, P0 ;  /* 0x0000000310059211 */ /* 0x001fe400000f0c11 */
[----:B------:R-:W-:-:S03]  /*1dba0*/  ISETP.GE.AND P0, PT, R190, UR4, PT ;  /* 0x00000004be007c0c */ /* 0x000fc6000bf06270 */
[----:B------:R1:W-:Y:S10]  /*1dbb0*/  @!P1 ST.E.128 desc[UR38][R4.64], R24 ;  /* 0x0000001804009985 */ /* 0x0003f4000c101d26 */
[----:B------:R-:W-:Y:S05]  /*1dbc0*/  @P0 BRA `(.L_x_8604) ;  /* 0x0000000800e00947 */ /* 0x000fea0003800000 */
[----:B-1----:R-:W-:-:S04]  /*1dbd0*/  LEA R4, P0, R190, R7, 0x1 ;  /* 0x00000007be047211 */ /* 0x002fc800078008ff */
[----:B------:R-:W-:-:S05]  /*1dbe0*/  LEA.HI.X R5, R190, R3, R214, 0x1, P0 ;  /* 0x00000003be057211 */ /* 0x000fca00000f0cd6 */
[----:B------:R0:W-:Y:S01]  /*1dbf0*/  ST.E.128 desc[UR38][R4.64], R44 ;  /* 0x0000002c04007985 */ /* 0x0001e2000c101d26 */
[----:B------:R-:W-:Y:S05]  /*1dc00*/  BRA `(.L_x_8604) ;  /* 0x0000000800d07947 */ /* 0x000fea0003800000 */
.L_x_8596:
        /* <DEDUP_REMOVED lines=16> */
[----:B---3--:R-:W-:Y:S02]  /*1dd10*/  ISETP.NE.AND P2, PT, R25, 0x1, PT ;  /* 0x000000011900780c */ /* 0x008fe40003f45270 */
[----:B------:R-:W-:Y:S02]  /*1dd20*/  ISETP.GE.AND P3, PT, R229, 0x80, PT ;  /* 0x00000080e500780c */ /* 0x000fe40003f66270 */
[----:B------:R-:W-:-:S09]  /*1dd30*/  SHF.R.S32.HI R9, RZ, 0x1f, R209 ;  /* 0x0000001fff097819 */ /* 0x000fd200000114d1 */
[----:B------:R-:W2:Y:S01]  /*1dd40*/  @P2 LDC R27, c[0x0][0xbec] ;  /* 0x0002fb00ff1b2b82 */ /* 0x000ea20000000800 */
[----:B----4-:R-:W-:Y:S05]  /*1dd50*/  @P1 BRA `(.L_x_8605) ;  /* 0x0000000000101947 */ /* 0x010fea0003800000 */
[----:B------:R-:W-:Y:S05]  /*1dd60*/  @!P0 BRA `(.L_x_8605) ;  /* 0x00000000000c8947 */ /* 0x000fea0003800000 */
[----:B------:R-:W3:Y:S04]  /*1dd70*/  LDG.E R3, desc[UR38][R4.64] ;  /* 0x0000002604037981 */ /* 0x000ee8000c1e1900 */
[----:B-----5:R-:W3:Y:S02]  /*1dd80*/  LDG.E R8, desc[UR38][R4.64+0x4] ;  /* 0x0000042604087981 */ /* 0x020ee4000c1e1900 */
[----:B---3--:R-:W-:-:S07]  /*1dd90*/  IMAD.IADD R8, R8, 0x1, -R3 ;  /* 0x0000000108087824 */ /* 0x008fce00078e0a03 */
.L_x_8605:
[----:B------:R-:W-:Y:S01]  /*1dda0*/  BSSY B1, `(.L_x_8606) ;  /* 0x000002d000017945 */ /* 0x000fe20003800000 */
[----:B------:R-:W-:Y:S02]  /*1ddb0*/  SHF.R.S32.HI R12, RZ, 0x1f, R208 ;  /* 0x0000001fff0c7819 */ /* 0x000fe400000114d0 */
[----:B------:R-:W-:Y:S02]  /*1ddc0*/  SEL R13, R209, RZ, !P0 ;  /* 0x000000ffd10d7207 */ /* 0x000fe40004000000 */
[----:B------:R-:W-:Y:S02]  /*1ddd0*/  SEL R14, R9, RZ, !P0 ;  /* 0x000000ff090e7207 */ /* 0x000fe40004000000 */
[----:B-----5:R-:W-:Y:S01]  /*1dde0*/  SHF.R.S32.HI R11, RZ, 0x1f, R0 ;  /* 0x0000001fff0b7819 */ /* 0x020fe20000011400 */
[----:B------:R-:W-:Y:S06]  /*1ddf0*/  @P3 BRA `(.L_x_8607) ;  /* 0x00000000009c3947 */ /* 0x000fec0003800000 */
[----:B------:R-:W3:Y:S01]  /*1de00*/  S2R R10, SR_TID.X ;  /* 0x00000000000a7919 */ /* 0x000ee20000002100 */
[----:B------:R-:W4:Y:S02]  /*1de10*/  LDC R9, c[0x0][0xbe8] ;  /* 0x0002fa00ff097b82 */ /* 0x000f240000000800 */
[----:B----4-:R-:W-:Y:S01]  /*1de20*/  IMAD R3, R8, R9, RZ ;  /* 0x0000000908037224 */ /* 0x010fe200078e02ff */
[----:B---3--:R-:W-:-:S04]  /*1de30*/  IADD3 R10, R193, -0x80, R10 ;  /* 0xffffff80c10a7810 */ /* 0x008fc80007ffe00a */
        /* <DEDUP_REMOVED lines=9> */
[----:B------:R-:W3:Y:S01]  /*1ded0*/  @P0 LDC R15, c[0x0][0xbec] ;  /* 0x0002fb00ff0f0b82 */ /* 0x000ee20000000800 */
[----:B------:R-:W-:Y:S01]  /*1dee0*/  IMAD R7, R208, UR5, R7 ;  /* 0x00000005d0077c24 */ /* 0x000fe2000f8e0207 */
[----:B------:R-:W-:-:S03]  /*1def0*/  ULDC.64 UR4, c[0x0][0xb98] ;  /* 0x0002e60000047ab9 */ /* 0x000fc60000000a00 */
[----:B------:R-:W-:-:S03]  /*1df00*/  IMAD.IADD R5, R5, 0x1, R7 ;  /* 0x0000000105057824 */ /* 0x000fc600078e0207 */
[----:B------:R-:W4:Y:S01]  /*1df10*/  @P0 LDC R21, c[0x0][0xbf0] ;  /* 0x0002fc00ff150b82 */ /* 0x000f220000000800 */
[----:B------:R-:W-:-:S04]  /*1df20*/  IMAD.WIDE.U32 R4, R13, UR4, R4 ;  /* 0x000000040d047c25 */ /* 0x000fc8000f8e0004 */
[----:B---3--:R-:W-:-:S05]  /*1df30*/  @P0 IMAD.HI.U32 R6, R10, R15, RZ ;  /* 0x0000000f0a060227 */ /* 0x008fca00078e00ff */
[----:B----4-:R-:W-:Y:S01]  /*1df40*/  @P0 SHF.R.U32.HI R3, RZ, R21, R6 ;  /* 0x00000015ff030219 */ /* 0x010fe20000011606 */
[----:B------:R-:W-:-:S03]  /*1df50*/  IMAD R6, R14, UR4, RZ ;  /* 0x000000040e067c24 */ /* 0x000fc6000f8e02ff */
[----:B------:R-:W-:Y:S01]  /*1df60*/  IADD3 R4, P0, R3, R4, RZ ;  /* 0x0000000403047210 */ /* 0x000fe20007f1e0ff */
[--C-:B------:R-:W-:Y:S02]  /*1df70*/  IMAD.MOV R7, RZ, RZ, -R3.reuse ;  /* 0x000000ffff077224 */ /* 0x100fe400078e0a03 */
        /* <DEDUP_REMOVED lines=15> */
.L_x_8607:
[----:B------:R-:W-:Y:S05]  /*1e070*/  BSYNC B1 ;  /* 0x0000000000017941 */ /* 0x000fea0003800000 */
.L_x_8606:
[----:B------:R-:W4:Y:S01]  /*1e080*/  @P2 LDC R9, c[0x0][0xbf0] ;  /* 0x0002fc00ff092b82 */ /* 0x000f220000000800 */
[----:B------:R-:W-:Y:S02]  /*1e090*/  ULDC.64 UR4, c[0x0][0xaa0] ;  /* 0x0002a80000047ab9 */ /* 0x000fe40000000a00 */
[----:B---3--:R-:W-:Y:S02]  /*1e0a0*/  IMAD R3, R11, UR4, RZ ;  /* 0x000000040b037c24 */ /* 0x008fe4000f8e02ff */
[----:B------:R-:W-:-:S04]  /*1e0b0*/  IMAD.WIDE.U32 R4, R0, UR4, RZ ;  /* 0x0000000400047c25 */ /* 0x000fc8000f8e00ff */
[----:B------:R-:W-:Y:S01]  /*1e0c0*/  IMAD R3, R0, UR5, R3 ;  /* 0x0000000500037c24 */ /* 0x000fe2000f8e0203 */
[----:B------:R-:W-:Y:S01]  /*1e0d0*/  ULDC.64 UR4, c[0x0][0xae8] ;  /* 0x0002ba0000047ab9 */ /* 0x000fe20000000a00 */
[----:B------:R-:W-:Y:S02]  /*1e0e0*/  IMAD R0, R207, 0x20, R23 ;  /* 0x00000020cf007824 */ /* 0x000fe400078e0217 */
[----:B------:R-:W-:Y:S02]  /*1e0f0*/  IMAD.IADD R5, R5, 0x1, R3 ;  /* 0x0000000105057824 */ /* 0x000fe400078e0203 */
[----:B------:R-:W-:Y:S02]  /*1e100*/  IMAD.IADD R10, R193, 0x1, R0 ;  /* 0x00000001c10a7824 */ /* 0x000fe400078e0200 */
[----:B------:R-:W-:Y:S02]  /*1e110*/  IMAD R3, R12, UR4, RZ ;  /* 0x000000040c037c24 */ /* 0x000fe4000f8e02ff */
[----:B--2---:R-:W-:-:S04]  /*1e120*/  @P2 IMAD.HI.U32 R0, R10, R27, RZ ;  /* 0x0000001b0a002227 */ /* 0x004fc800078e00ff */
[C---:B------:R-:W-:Y:S02]  /*1e130*/  IMAD R7, R208.reuse, UR5, R3 ;  /* 0x00000005d0077c24 */ /* 0x040fe4000f8e0203 */
[----:B------:R-:W-:Y:S01]  /*1e140*/  IMAD.WIDE.U32 R4, R208, UR4, R4 ;  /* 0x00000004d0047c25 */ /* 0x000fe2000f8e0004 */
[----:B------:R-:W-:-:S03]  /*1e150*/  ULDC.64 UR4, c[0x0][0xaf0] ;  /* 0x0002bc0000047ab9 */ /* 0x000fc60000000a00 */
[----:B------:R-:W-:Y:S01]  /*1e160*/  IMAD.MOV.U32 R3, RZ, RZ, R10 ;  /* 0x000000ffff037224 */ /* 0x000fe200078e000a */
[----:B----4-:R-:W-:Y:S01]  /*1e170*/  @P2 SHF.R.U32.HI R3, RZ, R9, R0 ;  /* 0x00000009ff032219 */ /* 0x010fe20000011600 */
[----:B------:R-:W-:Y:S02]  /*1e180*/  IMAD.IADD R5, R5, 0x1, R7 ;  /* 0x0000000105057824 */ /* 0x000fe400078e0207 */
[----:B------:R-:W-:Y:S01]  /*1e190*/  IMAD R6, R14, UR4, RZ ;  /* 0x000000040e067c24 */ /* 0x000fe2000f8e02ff */
[----:B------:R-:W-:Y:S01]  /*1e1a0*/  IADD3 R7, -R3, RZ, RZ ;  /* 0x000000ff03077210 */ /* 0x000fe20007ffe1ff */
[----:B------:R-:W-:Y:S01]  /*1e1b0*/  IMAD.WIDE.U32 R4, R13, UR4, R4 ;  /* 0x000000040d047c25 */ /* 0x000fe2000f8e0004 */
[----:B------:R-:W-:-:S03]  /*1e1c0*/  SHF.R.S32.HI R0, RZ, 0x1f, R3 ;  /* 0x0000001fff007819 */ /* 0x000fc60000011403 */
[----:B------:R-:W-:Y:S01]  /*1e1d0*/  IMAD R9, R13, UR5, R6 ;  /* 0x000000050d097c24 */ /* 0x000fe2000f8e0206 */
[----:B------:R-:W-:Y:S01]  /*1e1e0*/  ULDC.64 UR4, c[0x0][0xae0] ;  /* 0x0002b80000047ab9 */ /* 0x000fe20000000a00 */
[----:B------:R-:W-:Y:S02]  /*1e1f0*/  IMAD R7, R25, R7, R10 ;  /* 0x0000000719077224 */ /* 0x000fe400078e020a */
[----:B------:R-:W-:Y:S02]  /*1e200*/  IMAD R6, R0, UR4, RZ ;  /* 0x0000000400067c24 */ /* 0x000fe4000f8e02ff */
[----:B------:R-:W-:Y:S01]  /*1e210*/  IMAD.IADD R5, R5, 0x1, R9 ;  /* 0x0000000105057824 */ /* 0x000fe200078e0209 */
        /* <DEDUP_REMOVED lines=10> */
[C---:B------:R-:W-:Y:S01]  /*1e2c0*/  LEA R0, P0, R4.reuse, UR4, 0x1 ;  /* 0x0000000404007c11 */ /* 0x040fe2000f8008ff */
[----:B------:R-:W-:Y:S01]  /*1e2d0*/  UMOV UR4, 0xffffffff ;  /* 0xffffffff00047882 */ /* 0x000fe20000000000 */
[----:B------:R-:W-:Y:S02]  /*1e2e0*/  IMAD.IADD R193, R23, 0x1, R193 ;  /* 0x0000000117c17824 */ /* 0x000fe400078e02c1 */
[----:B------:R-:W-:Y:S01]  /*1e2f0*/  LEA.HI.X R4, R4, UR5, R3, 0x1, P0 ;  /* 0x0000000504047c11 */ /* 0x000fe200080f0c03 */
[----:B------:R-:W-:Y:S08]  /*1e300*/  BRA.DIV UR4, `(.L_x_8608) ;  /* 0x0000009a04247947 */ /* 0x000ff0000b800000 */
[----:B------:R2:W3:Y:S04]  /*1e310*/  SHFL.IDX PT, R3, R4, RZ, 0x181f ;  /* 0x00181fff04037589 */ /* 0x0004e800000e0000 */
[----:B------:R2:W4:Y:S02]  /*1e320*/  SHFL.IDX PT, R14, R0, RZ, 0x181f ;  /* 0x00181fff000e7589 */ /* 0x00052400000e0000 */
.L_x_8849:
[----:B------:R-:W-:Y:S01]  /*1e330*/  IMAD R8, R8, R25, RZ ;  /* 0x0000001908087224 */ /* 0x000fe200078e02ff */
[----:B------:R-:W-:Y:S04]  /*1e340*/  BSSY B1, `(.L_x_8609) ;  /* 0x000000c000017945 */ /* 0x000fe80003800000 */
[----:B------:R-:W-:-:S13]  /*1e350*/  ISETP.GE.AND P0, PT, R193, R8, PT ;  /* 0x00000008c100720c */ /* 0x000fda0003f06270 */
[----:B------:R-:W-:Y:S05]  /*1e360*/  @P0 BRA `(.L_x_8610) ;  /* 0x0000000000240947 */ /* 0x000fea0003800000 */
[----:B------:R-:W-:Y:S02]  /*1e370*/  ULDC UR4, c[0x0][0xac8] ;  /* 0x0002b20000047ab9 */ /* 0x000fe40000000800 */
[----:B------:R-:W-:Y:S02]  /*1e380*/  ISETP.GE.AND P2, PT, R16, UR4, PT ;  /* 0x0000000410007c0c */ /* 0x000fe4000bf46270 */
[----:B------:R-:W-:-:S11]  /*1e390*/  ISETP.GE.AND P3, PT, R190, UR4, PT ;  /* 0x00000004be007c0c */ /* 0x000fd6000bf66270 */
[-C--:B----4-:R-:W-:Y:S02]  /*1e3a0*/  @!P2 LEA R6, P0, R16, R14.reuse, 0x1 ;  /* 0x0000000e1006a211 */ /* 0x090fe400078008ff */
[----:B------:R-:W-:Y:S02]  /*1e3b0*/  @!P3 LEA R14, P1, R190, R14, 0x1 ;  /* 0x0000000ebe0eb211 */ /* 0x000fe400078208ff */
[-C--:B---3--:R-:W-:Y:S02]  /*1e3c0*/  @!P2 LEA.HI.X R7, R16, R3.reuse, R17, 0x1, P0 ;  /* 0x000000031007a211 */ /* 0x088fe400000f0c11 */
[----:B------:R-:W-:-:S03]  /*1e3d0*/  @!P3 LEA.HI.X R15, R190, R3, R214, 0x1, P1 ;  /* 0x00000003be0fb211 */ /* 0x000fc600008f0cd6 */
[----:B------:R3:W-:Y:S04]  /*1e3e0*/  @!P2 ST.E.128 desc[UR38][R6.64], RZ ;  /* 0x000000ff0600a985 */ /* 0x0007e8000c101d26 */
[----:B------:R3:W-:Y:S02]  /*1e3f0*/  @!P3 ST.E.128 desc[UR38][R14.64], RZ ;  /* 0x000000ff0e00b985 */ /* 0x0007e4000c101d26 */
.L_x_8610:
[----:B------:R-:W-:Y:S05]  /*1e400*/  BSYNC B1 ;  /* 0x0000000000017941 */ /* 0x000fea0003800000 */
.L_x_8609:
[----:B------:R-:W-:-:S03]  /*1e410*/  UMOV UR4, 0xffffffff ;  /* 0xffffffff00047882 */ /* 0x000fc60000000000 */
[----:B------:R-:W-:Y:S05]  /*1e420*/  BRA.DIV UR4, `(.L_x_8611) ;  /* 0x0000009a04107947 */ /* 0x000fea000b800000 */
[----:B---3--:R3:W0:Y:S04]  /*1e430*/  SHFL.IDX PT, R3, R4, 0x1, 0x181f ;  /* 0x00381f0004037f89 */ /* 0x00862800000e0000 */
[----:B----4-:R3:W4:Y:S02]  /*1e440*/  SHFL.IDX PT, R14, R0, 0x1, 0x181f ;  /* 0x00381f00000e7f89 */ /* 0x01072400000e0000 */
.L_x_8853:
[----:B------:R-:W-:Y:S01]  /*1e450*/  VIADD R5, R193, 0x20 ;  /* 0x00000020c1057836 */ /* 0x000fe20000000000 */
        /* <DEDUP_REMOVED lines=8> */
[-C--:B0-----:R-:W-:Y:S02]  /*1e4e0*/  @!P2 LEA.HI.X R7, R16, R3.reuse, R17, 0x1, P0 ;  /* 0x000000031007a211 */ /* 0x081fe400000f0c11 */
[----:B------:R-:W-:-:S03]  /*1e4f0*/  @!P3 LEA.HI.X R15, R190, R3, R214, 0x1, P1 ;  /* 0x00000003be0fb211 */ /* 0x000fc600008f0cd6 */
[----:B------:R0:W-:Y:S04]  /*1e500*/  @!P2 ST.E.128 desc[UR38][R6.64], RZ ;  /* 0x000000ff0600a985 */ /* 0x0001e8000c101d26 */
[----:B------:R0:W-:Y:S02]  /*1e510*/  @!P3 ST.E.128 desc[UR38][R14.64], RZ ;  /* 0x000000ff0e00b985 */ /* 0x0001e4000c101d26 */
.L_x_8613:
[----:B------:R-:W-:Y:S05]  /*1e520*/  BSYNC B1 ;  /* 0x0000000000017941 */ /* 0x000fea0003800000 */
.L_x_8612:
[----:B------:R-:W-:-:S03]  /*1e530*/  UMOV UR4, 0xffffffff ;  /* 0xffffffff00047882 */ /* 0x000fc60000000000 */
[----:B------:R-:W-:Y:S05]  /*1e540*/  BRA.DIV UR4, `(.L_x_8614) ;  /* 0x0000009a04107947 */ /* 0x000fea000b800000 */
[----:B0-----:R0:W0:Y:S04]  /*1e550*/  SHFL.IDX PT, R3, R4, 0x2, 0x181f ;  /* 0x00581f0004037f89 */ /* 0x00102800000e0000 */
[----:B----4-:R4:W0:Y:S02]  /*1e560*/  SHFL.IDX PT, R14, R0, 0x2, 0x181f ;  /* 0x00581f00000e7f89 */ /* 0x01082400000e0000 */
.L_x_8857:
[----:B------:R-:W-:Y:S01]  /*1e570*/  VIADD R5, R193, 0x40 ;  /* 0x00000040c1057836 */ /* 0x000fe20000000000 */
[----:B------:R-:W-:Y:S04]  /*1e580*/  BSSY B1, `(.L_x_8615) ;  /* 0x000000c000017945 */ /* 0x000fe80003800000 */
[----:B------:R-:W-:-:S13]  /*1e590*/  ISETP.GE.AND P0, PT, R5, R8, PT ;  /* 0x000000080500720c */ /* 0x000fda0003f06270 */
        /* <DEDUP_REMOVED lines=10> */
.L_x_8616:
[----:B------:R-:W-:Y:S05]  /*1e640*/  BSYNC B1 ;  /* 0x0000000000017941 */ /* 0x000fea0003800000 */
.L_x_8615:
[----:B------:R-:W-:-:S03]  /*1e650*/  UMOV UR4, 0xffffffff ;  /* 0xffffffff00047882 */ /* 0x000fc60000000000 */
[----:B------:R-:W-:Y:S05]  /*1e660*/  BRA.DIV UR4, `(.L_x_8617) ;  /* 0x0000009a04107947 */ /* 0x000fea000b800000 */
[----:B0-----:R0:W0:Y:S04]  /*1e670*/  SHFL.IDX PT, R3, R4, 0x3, 0x181f ;  /* 0x00781f0004037f89 */ /* 0x00102800000e0000 */
[----:B------:R0:W0:Y:S02]  /*1e680*/  SHFL.IDX PT, R14, R0, 0x3, 0x181f ;  /* 0x00781f00000e7f89 */ /* 0x00002400000e0000 */
.L_x_8861:
[----:B0-234-:R-:W-:-:S04]  /*1e690*/  IADD3 R0, R193, 0x60, RZ ;  /* 0x00000060c1007810 */ /* 0x01dfc80007ffe0ff */
[----:B------:R-:W-:-:S13]  /*1e6a0*/  ISETP.GE.AND P0, PT, R0, R8, PT ;  /* 0x000000080000720c */ /* 0x000fda0003f06270 */
[----:B------:R-:W-:Y:S05]  /*1e6b0*/  @P0 BRA `(.L_x_8604) ;  /* 0x0000000000240947 */ /* 0x000fea0003800000 */
[----:B------:R-:W-:Y:S02]  /*1e6c0*/  ULDC UR4, c[0x0][0xac8] ;  /* 0x0002b20000047ab9 */ /* 0x000fe40000000800 */
[----:B------:R-:W-:Y:S02]  /*1e6d0*/  ISETP.GE.AND P2, PT, R16, UR4, PT ;  /* 0x0000000410007c0c */ /* 0x000fe4000bf46270 */
[----:B------:R-:W-:-:S11]  /*1e6e0*/  ISETP.GE.AND P3, PT, R190, UR4, PT ;  /* 0x00000004be007c0c */ /* 0x000fd6000bf66270 */
[-C--:B------:R-:W-:Y:S02]  /*1e6f0*/  @!P2 LEA R4, P0, R16, R14.reuse, 0x1 ;  /* 0x0000000e1004a211 */ /* 0x080fe400078008ff */
[----:B------:R-:W-:Y:S02]  /*1e700*/  @!P3 LEA R14, P1, R190, R14, 0x1 ;  /* 0x0000000ebe0eb211 */ /* 0x000fe400078208ff */
[-C--:B------:R-:W-:Y:S02]  /*1e710*/  @!P2 LEA.HI.X R5, R16, R3.reuse, R17, 0x1, P0 ;  /* 0x000000031005a211 */ /* 0x080fe400000f0c11 */
[----:B------:R-:W-:-:S03]  /*1e720*/  @!P3 LEA.HI.X R15, R190, R3, R214, 0x1, P1 ;  /* 0x00000003be0fb211 */ /* 0x000fc600008f0cd6 */
[----:B------:R0:W-:Y:S04]  /*1e730*/  @!P2 ST.E.128 desc[UR38][R4.64], RZ ;  /* 0x000000ff0400a985 */ /* 0x0001e8000c101d26 */
[----:B------:R0:W-:Y:S02]  /*1e740*/  @!P3 ST.E.128 desc[UR38][R14.64], RZ ;  /* 0x000000ff0e00b985 */ /* 0x0001e4000c101d26 */
.L_x_8604:
[----:B------:R-:W-:Y:S05]  /*1e750*/  BSYNC B0 ;  /* 0x0000000000007941 */ /* 0x000fea0003800000 */
.L_x_8595:
[----:B------:R-:W-:Y:S02]  /*1e760*/  ULDC UR4, c[0x0][0xc3c] ;  /* 0x00030f0000047ab9 */ /* 0x000fe40000000800 */
[----:B-1----:R-:W-:-:S13]  /*1e770*/  ISETP.GE.AND P0, PT, R31, UR4, PT ;  /* 0x000000041f007c0c */ /* 0x002fda000bf06270 */
[----:B------:R-:W-:Y:S05]  /*1e780*/  @!P0 BRA `(.L_x_8618) ;  /* 0xfffffe2800788947 */ /* 0x000fea000383ffff */
[----:B------:R-:W-:Y:S05]  /*1e790*/  BRA `(.L_x_8356) ;  /* 0x0000007c00307947 */ /* 0x000fea0003800000 */
.L_x_8354:
[----:B------:R-:W-:-:S08]  /*1e7a0*/  NOP ;  /* 0x0000000000007918 */ /* 0x000fd00000000000 */
[----:B--2---:R-:W0:-:S00]  /*1e7b0*/  USETMAXREG.DEALLOC.CTAPOOL 0x18 ;  /* 0x00000018000079c8 */ /* 0x004e0000080e0500 */
        /* <DEDUP_REMOVED lines=16> */
.L_x_8619:
        /* <DEDUP_REMOVED lines=11> */
[C---:B------:R-:W-:Y:S02]  /*1e970*/  ISETP.GE.U32.AND P2, PT, R0.reuse, 0x2, PT ;  /* 0x000000020000780c */ /* 0x040fe40003f46070 */
[C---:B------:R-:W-:Y:S02]  /*1e980*/  ISETP.GE.U32.AND P3, PT, R0.reuse, 0x4, PT ;  /* 0x000000040000780c */ /* 0x040fe40003f66070 */
[C---:B------:R-:W-:Y:S02]  /*1e990*/  ISETP.GE.U32.AND P4, PT, R0.reuse, 0x8, PT ;  /* 0x000000080000780c */ /* 0x040fe40003f86070 */
[----:B------:R-:W-:Y:S02]  /*1e9a0*/  ISETP.GE.U32.AND P5, PT, R0, 0x10, PT ;  /* 0x000000100000780c */ /* 0x000fe40003fa6070 */
[----:B------:R-:W-:Y:S01]  /*1e9b0*/  MOV R16, RZ ;  /* 0x000000ff00107202 */ /* 0x000fe20000000f00 */
        /* <DEDUP_REMOVED lines=25> */
.L_x_8625:
        /* <DEDUP_REMOVED lines=12> */
.L_x_8624:
[----:B------:R-:W-:Y:S05]  /*1ec10*/  BSYNC B0 ;  /* 0x0000000000007941 */ /* 0x000fea0003800000 */
.L_x_8623:
        /* <DEDUP_REMOVED lines=21> */
.L_x_8621:
[----:B------:R-:W-:-:S04]  /*1ed70*/  IMAD.IADD R8, R7, 0x1, -R8 ;  /* 0x0000000107087824 */ /* 0x000fc800078e0a08 */
[----:B------:R-:W-:-:S05]  /*1ed80*/  IMAD R2, R5, UR5, R8 ;  /* 0x0000000505027c24 */ /* 0x000fca000f8e0208 */
[----:B------:R-:W-:Y:S02]  /*1ed90*/  ISETP.GT.AND P0, PT, R2, UR6, PT ;  /* 0x0000000602007c0c */ /* 0x000fe4000bf04270 */
[----:B------:R-:W0:Y:S11]  /*1eda0*/  LDC.64 R2, c[0x0][0xc90] ;  /* 0x00032400ff027b82 */ /* 0x000e360000000a00 */
[----:B------:R-:W-:-:S04]  /*1edb0*/  VOTE.ANY R12, PT, !P0 ;  /* 0x00000000000c7806 */ /* 0x000fc800040e0100 */
[----:B------:R-:W1:Y:S02]  /*1edc0*/  POPC R7, R12 ;  /* 0x0000000c00077309 */ /* 0x000e640000000000 */
[----:B-1----:R-:W-:-:S05]  /*1edd0*/  IADD3 R19, R7, UR4, RZ ;  /* 0x0000000407137c10 */ /* 0x002fca000fffe0ff */
        /* <DEDUP_REMOVED lines=13> */
.L_x_8626:
        /* <DEDUP_REMOVED lines=50> */
[----:B------:R-:W-:Y:S02]  /*1f1d0*/  @!P1 LOP3.LUT R2, RZ, R11, RZ, 0x33, !PT ;  /* 0x0000000bff029212 */ /* 0x000fe400078e33ff */
[----:B------:R-:W-:Y:S02]  /*1f1e0*/  IADD3 R11, -R11, RZ, RZ ;  /* 0x000000ff0b0b7210 */ /* 0x000fe40007ffe1ff */
[----:B------:R-:W-:-:S03]  /*1f1f0*/  LOP3.LUT R17, RZ, R2, RZ, 0x33, !PT ;  /* 0x00000002ff117212 */ /* 0x000fc600078e33ff */
[----:B------:R-:W-:Y:S02]  /*1f200*/  IMAD R18, R2, R11, R5 ;  /* 0x0000000b02127224 */ /* 0x000fe400078e0205 */
[----:B------:R-:W-:Y:S01]  /*1f210*/  IMAD.IADD R17, R6, 0x1, R17 ;  /* 0x0000000106117824 */ /* 0x000fe200078e0211 */
[----:B------:R-:W-:Y:S06]  /*1f220*/  BRA `(.L_x_8627) ;  /* 0x00000000000c7947 */ /* 0x000fec0003800000 */
.L_x_8622:
[----:B------:R-:W-:Y:S02]  /*1f230*/  IMAD.MOV.U32 R17, RZ, RZ, RZ ;  /* 0x000000ffff117224 */ /* 0x000fe400078e00ff */
[----:B------:R-:W-:Y:S02]  /*1f240*/  IMAD.U32 R16, RZ, RZ, UR6 ;  /* 0x00000006ff107e24 */ /* 0x000fe4000f8e00ff */
[----:B------:R-:W-:-:S07]  /*1f250*/  IMAD.MOV.U32 R18, RZ, RZ, RZ ;  /* 0x000000ffff127224 */ /* 0x000fce00078e00ff */
.L_x_8627:
[----:B------:R-:W-:-:S13]  /*1f260*/  ISETP.NE.AND P0, PT, R0, RZ, PT ;  /* 0x000000ff0000720c */ /* 0x000fda0003f05270 */
[----:B------:R-:W1:Y:S01]  /*1f270*/  @!P0 S2R R3, SR_CgaCtaId ;  /* 0x0000000000038919 */ /* 0x000e620000008800 */
[----:B------:R-:W-:-:S04]  /*1f280*/  @!P0 MOV R0, 0x400 ;  /* 0x0000040000008802 */ /* 0x000fc80000000f00 */
[----:B-1----:R-:W-:-:S05]  /*1f290*/  @!P0 LEA R0, R3, R0, 0x18 ;  /* 0x0000000003008211 */ /* 0x002fca00078ec0ff */
[----:B------:R1:W-:Y:S01]  /*1f2a0*/  @!P0 STS.128 [R0+0x288d0], R16 ;  /* 0x0288d01000008388 */ /* 0x0003e20000000c00 */
[----:B------:R-:W-:Y:S06]  /*1f2b0*/  BAR.ARV 0x5, 0x180 ;  /* 0x0146000000007b1d */ /* 0x000fec0000002000 */
.L_x_8620:
        /* <DEDUP_REMOVED lines=15> */
[----:B------:R-:W-:Y:S01]  /*1f3b0*/  ULDC.64 UR40, c[0x0][0x198] ;  /* 0x0000660000287ab9 */ /* 0x000fe20000000a00 */
[----:B------:R-:W-:Y:S01]  /*1f3c0*/  ISETP.NE.AND P1, PT, R8, RZ, PT ;  /* 0x000000ff0800720c */ /* 0x000fe20003f25270 */
[----:B------:R-:W-:Y:S01]  /*1f3d0*/  ULDC UR36, c[0x0][0xc] ;  /* 0x0000030000247ab9 */ /* 0x000fe20000000800 */
[----:B------:R-:W-:-:S02]  /*1f3e0*/  LOP3.LUT R3, R3, 0x38, R4, 0x78, !PT ;  /* 0x0000003803037812 */ /* 0x000fc400078e7804 */
[----:B0-----:R-:W-:Y:S02]  /*1f3f0*/  SHF.L.U32 R2, R8, 0x3, RZ ;  /* 0x0000000308027819 */ /* 0x001fe400000006ff */
[----:B------:R-:W-:Y:S02]  /*1f400*/  LOP3.LUT R0, R0, 0x38, RZ, 0xc0, !PT ;  /* 0x0000003800007812 */ /* 0x000fe400078ec0ff */
[----:B------:R-:W-:Y:S02]  /*1f410*/  LOP3.LUT R2, R3, 0x200, R2, 0xf8, !PT ;  /* 0x0000020003027812 */ /* 0x000fe400078ef802 */
[C---:B------:R-:W-:Y:S01]  /*1f420*/  LOP3.LUT P0, R3, R4.reuse, 0x1f, RZ, 0xc0, !PT ;  /* 0x0000001f04037812 */ /* 0x040fe2000780c0ff */
[----:B------:R-:W-:Y:S01]  /*1f430*/  IMAD.SHL.U32 R4, R4, 0x10, RZ ;  /* 0x0000001004047824 */ /* 0x000fe200078e00ff */
[----:B------:R-:W-:Y:S02]  /*1f440*/  SHF.R.U32.HI R7, RZ, 0x3, R8 ;  /* 0x00000003ff077819 */ /* 0x000fe40000011608 */
[----:B------:R-:W-:Y:S01]  /*1f450*/  LOP3.LUT R0, R0, 0x40, RZ, 0xfc, !PT ;  /* 0x0000004000007812 */ /* 0x000fe200078efcff */
[----:B------:R0:W-:Y:S01]  /*1f460*/  STL [R1+0x28], R3 ;  /* 0x0000280301007387 */ /* 0x0001e20000100800 */
[----:B------:R-:W-:Y:S01]  /*1f470*/  LOP3.LUT R4, R7, 0x70, R4, 0xf8, !PT ;  /* 0x0000007007047812 */ /* 0x000fe200078ef804 */
        /* <DEDUP_REMOVED lines=13> */
[----:B------:R-:W-:-:S11]  /*1f550*/  LOP3.LUT R6, R6, 0xfffffff7, RZ, 0xc0, !PT ;  /* 0xfffffff706067812 */ /* 0x000fd600078ec0ff */
[----:B------:R-:W-:-:S05]  /*1f560*/  @P0 LOP3.LUT R6, R6, 0x8, RZ, 0xfc, !PT ;  /* 0x0000000806060812 */ /* 0x000fca00078efcff */
[----:B------:R0:W-:Y:S04]  /*1f570*/  STL [R1+0x4], R6 ;  /* 0x0000040601007387 */ /* 0x0001e80000100800 */
[----:B------:R0:W-:Y:S04]  /*1f580*/  STL [R1+0x54], RZ ;  /* 0x000054ff01007387 */ /* 0x0001e80000100800 */
[----:B------:R0:W-:Y:S04]  /*1f590*/  STL [R1+0x20], R2 ;  /* 0x0000200201007387 */ /* 0x0001e80000100800 */
[----:B------:R0:W-:Y:S04]  /*1f5a0*/  STL [R1+0x1c], RZ ;  /* 0x00001cff01007387 */ /* 0x0001e80000100800 */
[----:B------:R0:W-:Y:S04]  /*1f5b0*/  STL [R1+0x8], RZ ;  /* 0x000008ff01007387 */ /* 0x0001e80000100800 */
[----:B------:R0:W-:Y:S02]  /*1f5c0*/  STL [R1+0x14], R2 ;  /* 0x0000140201007387 */ /* 0x0001e40000100800 */
.L_x_8783:
[----:B-1----:R-:W1:Y:S01]  /*1f5d0*/  LDC.64 R12, c[0x0][0xa00] ;  /* 0x00028000ff0c7b82 */ /* 0x002e620000000a00 */
[----:B------:R-:W-:Y:S05]  /*1f5e0*/  YIELD ;  /* 0x0000000000007946 */ /* 0x000fea0003800000 */
[----:B------:R-:W-:Y:S01]  /*1f5f0*/  ULDC.64 UR4, c[0x0][0xa28] ;  /* 0x00028a0000047ab9 */ /* 0x000fe20000000a00 */
[----:B0-----:R-:W-:Y:S02]  /*1f600*/  CS2R R6, SRZ ;  /* 0x0000000000067805 */ /* 0x001fe4000001ff00 */
[----:B------:R-:W-:Y:S01]  /*1f610*/  ISETP.NE.U32.AND P0, PT, RZ, UR4, PT ;  /* 0x00000004ff007c0c */ /* 0x000fe2000bf05070 */
[----:B------:R-:W-:Y:S01]  /*1f620*/  ULDC.64 UR8, c[0x0][0xa18] ;  /* 0x0002860000087ab9 */ /* 0x000fe20000000a00 */
[----:B------:R-:W0:Y:S01]  /*1f630*/  LDC.64 R4, c[0x0][0xa08] ;  /* 0x00028200ff047b82 */ /* 0x000e220000000a00 */
[----:B------:R-:W-:Y:S01]  /*1f640*/  ULDC.64 UR6, c[0x0][0xa08] ;  /* 0x0002820000067ab9 */ /* 0x000fe20000000a00 */
[----:B------:R-:W-:Y:S01]  /*1f650*/  ISETP.NE.AND.EX P0, PT, RZ, UR5, PT, P0 ;  /* 0x00000005ff007c0c */ /* 0x000fe2000bf05300 */
[----:B------:R-:W-:-:S02]  /*1f660*/  ULDC.64 UR4, c[0x0][0xa00] ;  /* 0x0002800000047ab9 */ /* 0x000fc40000000a00 */
[----:B------:R-:W-:-:S04]  /*1f670*/  ISETP.NE.U32.AND P1, PT, RZ, UR4, PT ;  /* 0x00000004ff007c0c */ /* 0x000fc8000bf25070 */
[----:B------:R-:W-:Y:S01]  /*1f680*/  ISETP.NE.AND.EX P1, PT, RZ, UR5, PT, P1 ;  /* 0x00000005ff007c0c */ /* 0x000fe2000bf25310 */
[----:B------:R-:W-:Y:S01]  /*1f690*/  ULDC.64 UR4, c[0x0][0xa10] ;  /* 0x0002840000047ab9 */ /* 0x000fe20000000a00 */
[----:B-1----:R-:W-:-:S04]  /*1f6a0*/  IMAD.WIDE R12, R19, 0x4, R12 ;  /* 0x00000004130c7825 */ /* 0x002fc800078e020c */
[----:B---3--:R-:W1:Y:S07]  /*1f6b0*/  @P0 LDC.64 R2, c[0x0][0xa28] ;  /* 0x00028a00ff020b82 */ /* 0x008e6e0000000a00 */
[----:B------:R-:W2:Y:S01]  /*1f6c0*/  @P1 LDG.E R7, desc[UR38][R12.64] ;  /* 0x000000260c071981 */ /* 0x000ea2000c1e1900 */
[----:B------:R-:W-:-:S04]  /*1f6d0*/  ISETP.NE.U32.AND P3, PT, RZ, UR8, PT ;  /* 0x00000008ff007c0c */ /* 0x000fc8000bf65070 */
[----:B------:R-:W-:Y:S01]  /*1f6e0*/  ISETP.NE.AND.EX P3, PT, RZ, UR9, PT, P3 ;  /* 0x00000009ff007c0c */ /* 0x000fe2000bf65330 */
[----:B-1----:R-:W-:-:S12]  /*1f6f0*/  @P0 IMAD.WIDE R2, R19, 0x4, R2 ;  /* 0x0000000413020825 */ /* 0x002fd800078e0202 */
[----:B------:R-:W1:Y:S01]  /*1f700*/  @P3 LDC.64 R10, c[0x0][0xa18] ;  /* 0x00028600ff0a3b82 */ /* 0x000e620000000a00 */
[----:B-----5:R3:W5:Y:S01]  /*1f710*/  @P0 LDG.E R6, desc[UR38][R2.64] ;  /* 0x0000002602060981 */ /* 0x020762000c1e1900 */
[----:B------:R-:W-:Y:S01]  /*1f720*/  ISETP.NE.U32.AND P2, PT, RZ, UR6, PT ;  /* 0x00000006ff007c0c */ /* 0x000fe2000bf45070 */
[----:B------:R-:W-:Y:S01]  /*1f730*/  IMAD.MOV.U32 R8, RZ, RZ, RZ ;  /* 0x000000ffff087224 */ /* 0x000fe200078e00ff */
[----:B------:R-:W-:Y:S01]  /*1f740*/  ISETP.NE.U32.AND P0, PT, RZ, UR4, PT ;  /* 0x00000004ff007c0c */ /* 0x000fe2000bf05070 */
[----:B------:R-:W-:Y:S02]  /*1f750*/  IMAD.MOV.U32 R0, RZ, RZ, RZ ;  /* 0x000000ffff007224 */ /* 0x000fe400078e00ff */
[----:B0-----:R-:W-:Y:S01]  /*1f760*/  IMAD.WIDE R4, R19, 0x4, R4 ;  /* 0x0000000413047825 */ /* 0x001fe200078e0204 */
[----:B---3--:R-:W0:Y:S01]  /*1f770*/  LDC.64 R2, c[0x0][0xa10] ;  /* 0x00028400ff027b82 */ /* 0x008e220000000a00 */
[----:B------:R-:W-:Y:S01]  /*1f780*/  ULDC UR4, c[0x0][0x288] ;  /* 0x0000a20000047ab9 */ /* 0x000fe20000000800 */
[----:B------:R-:W-:-:S02]  /*1f790*/  ISETP.NE.AND.EX P2, PT, RZ, UR7, PT, P2 ;  /* 0x00000007ff007c0c */ /* 0x000fc4000bf45320 */
[----:B------:R-:W-:Y:S01]  /*1f7a0*/  ISETP.NE.AND.EX P0, PT, RZ, UR5, PT, P0 ;  /* 0x00000005ff007c0c */ /* 0x000fe2000bf05300 */
[----:B-1----:R-:W-:-:S10]  /*1f7b0*/  @P3 IMAD.WIDE R10, R19, 0x4, R10 ;  /* 0x00000004130a3825 */ /* 0x002fd400078e020a */
[----:B------:R-:W5:Y:S01]  /*1f7c0*/  @P2 LDG.E R8, desc[UR38][R4.64] ;  /* 0x0000002604082981 */ /* 0x000f62000c1e1900 */
[----:B0-----:R-:W-:-:S05]  /*1f7d0*/  IMAD.WIDE R2, R19, 0x4, R2 ;  /* 0x0000000413027825 */ /* 0x001fca00078e0202 */
        /* <DEDUP_REMOVED lines=14> */
[----:B------:R-:W-:Y:S02]  /*1f8c0*/  IMAD.MOV.U32 R11, RZ, RZ, R7 ;  /* 0x000000ffff0b7224 */ /* 0x000fe400078e0007 */
[----:B0-----:R-:W-:Y:S01]  /*1f8d0*/  IMAD.U32 R7, RZ, RZ, UR4 ;  /* 0x00000004ff077e24 */ /* 0x001fe2000f8e00ff */
[----:B------:R-:W-:Y:S06]  /*1f8e0*/  @P3 BRA `(.L_x_8629) ;  /* 0x0000000000143947 */ /* 0x000fec0003800000 */
[----:B------:R-:W-:Y:S05]  /*1f8f0*/  @!P1 BRA `(.L_x_8629) ;  /* 0x0000000000109947 */ /* 0x000fea0003800000 */
[----:B------:R-:W2:Y:S04]  /*1f900*/  LDG.E R9, desc[UR38][R12.64] ;  /* 0x000000260c097981 */ /* 0x000ea8000c1e1900 */
[----:B------:R-:W2:Y:S02]  /*1f910*/  LDG.E R12, desc[UR38][R12.64+0x4] ;  /* 0x000004260c0c7981 */ /* 0x000ea4000c1e1900 */
[----:B--2---:R-:W-:-:S05]  /*1f920*/  IMAD.IADD R11, R12, 0x1, -R9 ;  /* 0x000000010c0b7824 */ /* 0x004fca00078e0a09 */
[----:B------:R0:W-:Y:S02]  /*1f930*/  STL [R1+0x40], R11 ;  /* 0x0000400b01007387 */ /* 0x0001e40000100800 */
.L_x_8629:
        /* <DEDUP_REMOVED lines=10> */
.L_x_8630:
[----:B------:R-:W-:Y:S05]  /*1f9e0*/  @!P2 BRA `(.L_x_8631) ;  /* 0x00000000000ca947 */ /* 0x000fea0003800000 */
[----:B------:R-:W2:Y:S04]  /*1f9f0*/  LDG.E R7, desc[UR38][R4.64] ;  /* 0x0000002604077981 */ /* 0x000ea8000c1e1900 */
[----:B------:R-:W2:Y:S02]  /*1fa00*/  LDG.E R4, desc[UR38][R4.64+0x4] ;  /* 0x0000042604047981 */ /* 0x000ea4000c1e1900 */
[----:B--2---:R-:W-:-:S07]  /*1fa10*/  IMAD.IADD R7, R4, 0x1, -R7 ;  /* 0x0000000104077824 */ /* 0x004fce00078e0a07 */
.L_x_8631:
        /* <DEDUP_REMOVED lines=10> */
[----:B--2---:R-:W-:Y:S01]  /*1fac0*/  @P0 IADD3 R10, -R4, R2, RZ ;  /* 0x00000002040a0210 */ /* 0x004fe20007ffe1ff */
[----:B-1----:R-:W-:-:S04]  /*1fad0*/  @P1 IMAD.HI.U32 R2, R6, R3, RZ ;  /* 0x0000000306021227 */ /* 0x002fc800078e00ff */
[----:B------:R-:W-:Y:S01]  /*1fae0*/  IMAD.IADD R7, R9, 0x1, R10 ;  /* 0x0000000109077824 */ /* 0x000fe200078e020a */
[----:B----4-:R-:W-:-:S03]  /*1faf0*/  @P1 SHF.R.U32.HI R6, RZ, R5, R2 ;  /* 0x00000005ff061219 */ /* 0x010fc60000011602 */
[C---:B------:R-:W-:Y:S01]  /*1fb00*/  VIADD R2, R7.reuse, 0x7f ;  /* 0x0000007f07027836 */ /* 0x040fe20000000000 */
[----:B------:R-:W-:-:S04]  /*1fb10*/  IADD3 R17, R7, 0x1, -R11 ;  /* 0x0000000107117810 */ /* 0x000fc80007ffe80b */
[----:B------:R-:W-:Y:S01]  /*1fb20*/  SHF.R.S32.HI R3, RZ, 0x1f, R2 ;  /* 0x0000001fff037819 */ /* 0x000fe20000011402 */
[----:B------:R-:W-:-:S03]  /*1fb30*/  IMAD.IADD R6, R17, 0x1, R6 ;  /* 0x0000000111067824 */ /* 0x000fc600078e0206 */
[----:B------:R-:W-:Y:S02]  /*1fb40*/  LEA.HI R21, R3, R2, RZ, 0x7 ;  /* 0x0000000203157211 */ /* 0x000fe400078f38ff */
[----:B------:R-:W1:Y:S02]  /*1fb50*/  LDC.64 R2, c[0x0][0x9e0] ;  /* 0x00027800ff027b82 */ /* 0x000e640000000a00 */
[----:B------:R-:W-:Y:S02]  /*1fb60*/  SHF.R.S32.HI R21, RZ, 0x7, R21 ;  /* 0x00000007ff157819 */ /* 0x000fe40000011415 */
[----:B-1----:R-:W-:Y:S02]  /*1fb70*/  ISETP.GE.AND P2, PT, R3, 0x1, PT ;  /* 0x000000010300780c */ /* 0x002fe40003f46270 */
[----:B------:R-:W-:-:S11]  /*1fb80*/  IADD3 R8, R6, R2, RZ ;  /* 0x0000000206087210 */ /* 0x000fd60007ffe0ff */
[----:B---3--:R-:W-:Y:S05]  /*1fb90*/  @!P2 BRA `(.L_x_8632) ;  /* 0x000000000048a947 */ /* 0x008fea0003800000 */
        /* <DEDUP_REMOVED lines=11> */
.L_x_8634:
[----:B------:R-:W-:-:S13]  /*1fc50*/  ISETP.NE.AND P3, PT, R3, 0x1, PT ;  /* 0x000000010300780c */ /* 0x000fda0003f65270 */
[----:B------:R-:W1:Y:S02]  /*1fc60*/  @P3 LDC.64 R4, c[0x0][0x9e8] ;  /* 0x00027a00ff043b82 */ /* 0x000e640000000a00 */
[----:B-1----:R-:W-:-:S05]  /*1fc70*/  @P3 IMAD.HI.U32 R4, R2, R4, RZ ;  /* 0x0000000402043227 */ /* 0x002fca00078e00ff */
[----:B------:R-:W-:-:S07]  /*1fc80*/  @P3 SHF.R.U32.HI R2, RZ, R5, R4 ;  /* 0x00000005ff023219 */ /* 0x000fce0000011604 */
.L_x_8635:
[----:B------:R-:W-:Y:S05]  /*1fc90*/  BSYNC B0 ;  /* 0x0000000000007941 */ /* 0x000fea0003800000 */
.L_x_8633:
[----:B------:R-:W-:-:S05]  /*1fca0*/  IMAD R2, R2, R3, R3 ;  /* 0x0000000302027224 */ /* 0x000fca00078e0203 */
[----:B------:R-:W-:-:S07]  /*1fcb0*/  VIMNMX R8, R8, R2, PT ;  /* 0x0000000208087248 */ /* 0x000fce0003fe0100 */
.L_x_8632:
        /* <DEDUP_REMOVED lines=20> */
.L_x_8638:
[----:B------:R-:W-:-:S13]  /*1fe00*/  ISETP.NE.AND P1, PT, R3, 0x1, PT ;  /* 0x000000010300780c */ /* 0x000fda0003f25270 */
[----:B------:R-:W1:Y:S02]  /*1fe10*/  @P1 LDC.64 R4, c[0x0][0x9e8] ;  /* 0x00027a00ff041b82 */ /* 0x000e640000000a00 */
[----:B-1----:R-:W-:-:S05]  /*1fe20*/  @P1 IMAD.HI.U32 R4, R6, R4, RZ ;  /* 0x0000000406041227 */ /* 0x002fca00078e00ff */
[----:B------:R-:W-:-:S07]  /*1fe30*/  @P1 SHF.R.U32.HI R6, RZ, R5, R4 ;  /* 0x00000005ff061219 */ /* 0x000fce0000011604 */
.L_x_8639:
[----:B------:R-:W-:Y:S05]  /*1fe40*/  BSYNC B0 ;  /* 0x0000000000007941 */ /* 0x000fea0003800000 */
.L_x_8637:
[----:B------:R-:W-:-:S05]  /*1fe50*/  IMAD R3, R6, R3, RZ ;  /* 0x0000000306037224 */ /* 0x000fca00078e02ff */
[----:B------:R-:W-:-:S07]  /*1fe60*/  VIMNMX R2, R2, R3, !PT ;  /* 0x0000000302027248 */ /* 0x000fce0007fe0100 */
.L_x_8636:
[----:B------:R-:W-:Y:S01]  /*1fe70*/  IADD3 R8, R8, 0x7f, RZ ;  /* 0x0000007f08087810 */ /* 0x000fe20007ffe0ff */
[----:B------:R-:W-:Y:S01]  /*1fe80*/  BSSY B0, `(.L_x_8640) ;  /* 0x000012b000007945 */ /* 0x000fe20003800000 */
[----:B------:R-:W-:Y:S02]  /*1fe90*/  PLOP3.LUT P5, PT, PT, PT, PT, 0x80, 0x0 ;  /* 0x000000000000781c */ /* 0x000fe40003faf070 */
        /* <DEDUP_REMOVED lines=8> */
[--C-:B------:R-:W-:Y:S02]  /*1ff20*/  IMAD R3, R3, 0x80, -R9.reuse ;  /* 0x0000008003037824 */ /* 0x100fe400078e0a09 */
[----:B------:R-:W-:-:S03]  /*1ff30*/  IMAD R2, R2, 0x80, -R9 ;  /* 0x0000008002027824 */ /* 0x000fc600078e0a09 */
[----:B------:R-:W-:Y:S02]  /*1ff40*/  VIMNMX R3, RZ, R3, !PT ;  /* 0x00000003ff037248 */ /* 0x000fe40007fe0100 */
[----:B------:R-:W-:-:S04]  /*1ff50*/  VIMNMX R2, R2, R10, PT ;  /* 0x0000000a02027248 */ /* 0x000fc80003fe0100 */
        /* <DEDUP_REMOVED lines=16> */
.L_x_8864:
[----:B--2---:R-:W-:Y:S02]  /*20060*/  ISETP.NE.AND P0, PT, R14, RZ, PT ;  /* 0x000000ff0e00720c */ /* 0x004fe40003f05270 */
[----:B------:R-:W-:-:S11]  /*20070*/  PLOP3.LUT P1, PT, PT, PT, PT, 0x8, 0x0 ;  /* 0x000000000000781c */ /* 0x000fd60003f2e170 */
[----:B------:R-:W-:Y:S05]  /*20080*/  @P0 BRA `(.L_x_8643) ;  /* 0x00000000000c0947 */ /* 0x000fea0003800000 */
[----:B------:R-:W-:-:S03]  /*20090*/  UMOV UR4, 0xffffffff ;  /* 0xffffffff00047882 */ /* 0x000fc60000000000 */
[----:B------:R-:W-:Y:S05]  /*200a0*/  BRA.DIV UR4, `(.L_x_8644) ;  /* 0x0000007e04fc7947 */ /* 0x000fea000b800000 */
[----:B------:R-:W-:-:S13]  /*200b0*/  ELECT P1, URZ, PT ;  /* 0x00000000003f782f */ /* 0x000fda0003820000 */
.L_x_8643:
[----:B-1----:R-:W2:Y:S04]  /*200c0*/  LDL R5, [R1+0x54] ;  /* 0x0000540001057983 */ /* 0x002ea80000100800 */
[----:B------:R-:W3:Y:S01]  /*200d0*/  LDL R7, [R1] ;  /* 0x0000000001077983 */ /* 0x000ee20000100800 */
        /* <DEDUP_REMOVED lines=8> */
.L_x_8867:
[----:B------:R-:W-:Y:S05]  /*20160*/  BSYNC B1 ;  /* 0x0000000000017941 */ /* 0x000fea0003800000 */
.L_x_8645:
[----:B------:R-:W-:Y:S04]  /*20170*/  BSSY B1, `(.L_x_8647) ;  /* 0x0000072000017945 */ /* 0x000fe80003800000 */
[----:B------:R-:W-:Y:S05]  /*20180*/  @!P1 BRA `(.L_x_8648) ;  /* 0x0000000400c09947 */ /* 0x000fea0003800000 */
[----:B------:R-:W2:Y:S04]  /*20190*/  LDL R9, [R1] ;  /* 0x0000000001097983 */ /* 0x000ea80000100800 */
        /* <DEDUP_REMOVED lines=10> */
.L_x_8868:
[----:B------:R-:W-:Y:S05]  /*20240*/  BSYNC B2 ;  /* 0x0000000000027941 */ /* 0x000fea0003800000 */
.L_x_8649:
        /* <DEDUP_REMOVED lines=8> */
.L_x_8652:
[----:B------:R-:W-:Y:S05]  /*202d0*/  BSYNC B2 ;  /* 0x0000000000027941 */ /* 0x000fea0003800000 */
.L_x_8651:
[----:B------:R-:W3:Y:S04]  /*202e0*/  LDL R8, [R1] ;  /* 0x0000000001087983 */ /* 0x000ee80000100800 */
        /* <DEDUP_REMOVED lines=11> */
[----:B0-----:R-:W-:Y:S01]  /*203a0*/  IMAD.SHL.U32 R11, R5, 0x4000, RZ ;  /* 0x00004000050b7824 */ /* 0x001fe200078e00ff */
[----:B------:R-:W-:Y:S01]  /*203b0*/  IADD3 R5, R7, 0x28890, RZ ;  /* 0x0002889007057810 */ /* 0x000fe20007ffe0ff */
[----:B------:R-:W-:-:S07]  /*203c0*/  VIADD R8, R9, 0x18400 ;  /* 0x0001840009087836 */ /* 0x000fce0000000000 */
.L_x_8653:
        /* <DEDUP_REMOVED lines=16> */
.L_x_8654:
        /* <DEDUP_REMOVED lines=10> */
[----:B------:R-:W0:Y:S01]  /*20570*/  SYNCS.PHASECHK.TRANS64.TRYWAIT P0, [R7+URZ+0x288c0], R10 ;  /* 0x0288c00a070075a7 */ /* 0x000e22000800017f */
[----:B------:R-:W-:Y:S04]  /*20580*/  BSSY B2, `(.L_x_8655) ;  /* 0x0000002000027945 */ /* 0x000fe80003800000 */
[----:B0-----:R-:W-:Y:S05]  /*20590*/  @!P0 BRA `(.L_x_8656) ;  /* 0x0000007c00108947 */ /* 0x001fea0003800000 */
.L_x_8869:
[----:B------:R-:W-:Y:S05]  /*205a0*/  BSYNC B2 ;  /* 0x0000000000027941 */ /* 0x000fea0003800000 */
.L_x_8655:
[----:B------:R-:W-:Y:S01]  /*205b0*/  BSSY B2, `(.L_x_8657) ;  /* 0x000000a000027945 */ /* 0x000fe20003800000 */
[----:B------:R-:W-:Y:S02]  /*205c0*/  IMAD.MOV.U32 R12, RZ, RZ, 0x0 ;  /* 0x00000000ff0c7424 */ /* 0x000fe400078e00ff */
[----:B------:R-:W-:Y:S01]  /*205d0*/  IMAD.MOV.U32 R13, RZ, RZ, 0x12f00000 ;  /* 0x12f00000ff0d7424 */ /* 0x000fe200078e00ff */
[----:B------:R-:W-:Y:S06]  /*205e0*/  @P4 BRA `(.L_x_8658) ;  /* 0x0000000000184947 */ /* 0x000fec0003800000 */
[----:B------:R-:W2:Y:S02]  /*205f0*/  LDL R5, [R1+0x4] ;  /* 0x0000040001057983 */ /* 0x000ea40000100800 */
[----:B--2---:R-:W-:Y:S01]  /*20600*/  LOP3.LUT P0, RZ, R5, 0x1, RZ, 0xc0, !PT ;  /* 0x0000000105ff7812 */ /* 0x004fe2000780c0ff */
[----:B------:R-:W-:-:S04]  /*20610*/  IMAD.MOV.U32 R5, RZ, RZ, 0x8000 ;  /* 0x00008000ff057424 */ /* 0x000fc800078e00ff */
[----:B------:R2:W-:Y:S08]  /*20620*/  SYNCS.ARRIVE.TRANS64 RZ, [R7+URZ+0x288b0], R5 ;  /* 0x0288b00507ff79a7 */ /* 0x0005f0000800003f */
[----:B------:R-:W-:Y:S05]  /*20630*/  @!P0 BRA `(.L_x_8658) ;  /* 0x0000000000048947 */ /* 0x000fea0003800000 */
[----:B------:R-:W-:Y:S01]  /*20640*/  BPT.TRAP 0x1 ;  /* 0x000000040000795c */ /* 0x000fe20000300000 */
.L_x_8658:
[----:B------:R-:W-:Y:S05]  /*20650*/  BSYNC B2 ;  /* 0x0000000000027941 */ /* 0x000fea0003800000 */
.L_x_8657:
[----:B--2---:R-:W2:Y:S01]  /*20660*/  LDL R5, [R1] ;  /* 0x0000000001057983 */ /* 0x004ea20000100800 */
[----:B------:R-:W-:Y:S01]  /*20670*/  R2UR UR10, R14 ;  /* 0x000000000e0a72ca */ /* 0x000fe200000e0000 */
[----:B------:R-:W-:Y:S01]  /*20680*/  UIADD3 UR4, UP0, UR40, 0x670, URZ ;  /* 0x0000067028047890 */ /* 0x000fe2000ff1e03f */
[----:B------:R-:W-:Y:S01]  /*20690*/  R2UR UR6, R12 ;  /* 0x000000000c0672ca */ /* 0x000fe200000e0000 */
[----:B01----:R-:W-:Y:S01]  /*206a0*/  VIADD R7, R7, 0x288b0 ;  /* 0x000288b007077836 */ /* 0x003fe20000000000 */
[----:B------:R-:W-:Y:S01]  /*206b0*/  R2UR UR7, R13 ;  /* 0x000000000d0772ca */ /* 0x000fe200000e0000 */
[----:B------:R-:W-:Y:S01]  /*206c0*/  UIADD3.X UR5, URZ, UR41, URZ, UP0, !UPT ;  /* 0x000000293f057290 */ /* 0x000fe200087fe43f */
[----:B------:R-:W-:Y:S02]  /*206d0*/  PLOP3.LUT P0, PT, PT, PT, PT, 0x80, 0x0 ;  /* 0x000000000000781c */ /* 0x000fe40003f0f070 */
[----:B--2---:R-:W-:-:S05]  /*206e0*/  LEA R8, R11, R5, 0x1 ;  /* 0x000000050b087211 */ /* 0x004fca00078e08ff */
[----:B------:R-:W-:-:S07]  /*206f0*/  VIADD R5, R8, 0x400 ;  /* 0x0000040008057836 */ /* 0x000fce0000000000 */
.L_x_8659:
        /* <DEDUP_REMOVED lines=15> */
.L_x_8660:
        /* <DEDUP_REMOVED lines=10> */
.L_x_8648:
[----:B------:R-:W-:Y:S05]  /*20890*/  BSYNC B1 ;  /* 0x0000000000017941 */ /* 0x000fea0003800000 */
.L_x_8647:
[----:B------:R-:W1:Y:S04]  /*208a0*/  LDL.LU R9, [R1+0x1c] ;  /* 0x00001c0001097983 */ /* 0x000e680000300800 */
[----:B------:R-:W2:Y:S01]  /*208b0*/  LDL.LU R8, [R1+0x20] ;  /* 0x0000200001087983 */ /* 0x000ea20000300800 */
[----:B------:R-:W-:Y:S01]  /*208c0*/  PLOP3.LUT P5, PT, PT, PT, PT, 0x8, 0x0 ;  /* 0x000000000000781c */ /* 0x000fe20003fae170 */
[----:B-1----:R-:W-:Y:S02]  /*208d0*/  VIADD R5, R9, 0x1 ;  /* 0x0000000109057836 */ /* 0x002fe40000000000 */
[----:B------:R-:W-:-:S03]  /*208e0*/  VIADD R9, R4, 0xfffffffe ;  /* 0xfffffffe04097836 */ /* 0x000fc60000000000 */
        /* <DEDUP_REMOVED lines=8> */
.L_x_8675:
[----:B------:R-:W-:Y:S05]  /*20970*/  YIELD ;  /* 0x0000000000007946 */ /* 0x000fea0003800000 */
[----:B------:R-:W-:Y:S04]  /*20980*/  BSSY B1, `(.L_x_8661) ;  /* 0x000006e000017945 */ /* 0x000fe80003800000 */
[----:B--2---:R-:W-:Y:S05]  /*20990*/  @!P1 BRA `(.L_x_8662) ;  /* 0x0000000400b09947 */ /* 0x004fea0003800000 */
[----:B------:R-:W2:Y:S04]  /*209a0*/  LDL R7, [R1] ;  /* 0x0000000001077983 */ /* 0x000ea80000100800 */
        /* <DEDUP_REMOVED lines=10> */
.L_x_8870:
[----:B------:R-:W-:Y:S05]  /*20a50*/  BSYNC B2 ;  /* 0x0000000000027941 */ /* 0x000fea0003800000 */
.L_x_8663:
        /* <DEDUP_REMOVED lines=8> */
.L_x_8666:
[----:B------:R-:W-:Y:S05]  /*20ae0*/  BSYNC B2 ;  /* 0x0000000000027941 */ /* 0x000fea0003800000 */
.L_x_8665:
[----:B------:R-:W3:Y:S04]  /*20af0*/  LDL R5, [R1] ;  /* 0x0000000001057983 */ /* 0x000ee80000100800 */
        /* <DEDUP_REMOVED lines=12> */
.L_x_8667:
        /* <DEDUP_REMOVED lines=16> */
.L_x_8668:
        /* <DEDUP_REMOVED lines=13> */
.L_x_8871:
[----:B------:R-:W-:Y:S05]  /*20d90*/  BSYNC B2 ;  /* 0x0000000000027941 */ /* 0x000fea0003800000 */
.L_x_8669:
[----:B------:R-:W-:Y:S01]  /*20da0*/  BSSY B2, `(.L_x_8671) ;  /* 0x000000a000027945 */ /* 0x000fe20003800000 */
[----:B------:R-:W-:Y:S02]  /*20db0*/  IMAD.MOV.U32 R10, RZ, RZ, 0x0 ;  /* 0x00000000ff0a7424 */ /* 0x000fe400078e00ff */
[----:B0-----:R-:W-:Y:S01]  /*20dc0*/  IMAD.MOV.U32 R11, RZ, RZ, 0x12f00000 ;  /* 0x12f00000ff0b7424 */ /* 0x001fe200078e00ff */
[----:B------:R-:W-:Y:S06]  /*20dd0*/  @P2 BRA `(.L_x_8672) ;  /* 0x0000000000182947 */ /* 0x000fec0003800000 */
[----:B------:R-:W3:Y:S02]  /*20de0*/  LDL R4, [R1+0x4] ;  /* 0x0000040001047983 */ /* 0x000ee40000100800 */
[----:B---3--:R-:W-:Y:S01]  /*20df0*/  LOP3.LUT P0, RZ, R4, 0x1, RZ, 0xc0, !PT ;  /* 0x0000000104ff7812 */ /* 0x008fe2000780c0ff */
[----:B------:R-:W-:-:S04]  /*20e00*/  IMAD.MOV.U32 R4, RZ, RZ, 0x8000 ;  /* 0x00008000ff047424 */ /* 0x000fc800078e00ff */
[----:B------:R0:W-:Y:S08]  /*20e10*/  SYNCS.ARRIVE.TRANS64 RZ, [R8+URZ+0x288b0], R4 ;  /* 0x0288b00408ff79a7 */ /* 0x0001f0000800003f */
[----:B------:R-:W-:Y:S05]  /*20e20*/  @!P0 BRA `(.L_x_8672) ;  /* 0x0000000000048947 */ /* 0x000fea0003800000 */
[----:B------:R-:W-:Y:S01]  /*20e30*/  BPT.TRAP 0x1 ;  /* 0x000000040000795c */ /* 0x000fe20000300000 */
.L_x_8672:
[----:B------:R-:W-:Y:S05]  /*20e40*/  BSYNC B2 ;  /* 0x0000000000027941 */ /* 0x000fea0003800000 */
.L_x_8671:
        /* <DEDUP_REMOVED lines=8> */
.L_x_8673:
        /* <DEDUP_REMOVED lines=15> */
.L_x_8674:
        /* <DEDUP_REMOVED lines=10> */
.L_x_8662:
[----:B------:R-:W-:Y:S05]  /*21060*/  BSYNC B1 ;  /* 0x0000000000017941 */ /* 0x000fea0003800000 */
.L_x_8661:
        /* <DEDUP_REMOVED lines=12> */
.L_x_8641:
[----:B------:R-:W-:Y:S05]  /*21130*/  BSYNC B0 ;  /* 0x0000000000007941 */ /* 0x000fea0003800000 */
.L_x_8640:
        /* <DEDUP_REMOVED lines=26> */
.L_x_8678:
[----:B------:R-:W-:-:S13]  /*212e0*/  ISETP.NE.AND P2, PT, R3, 0x1, PT ;  /* 0x000000010300780c */ /* 0x000fda0003f45270 */
[----:B-1----:R-:W1:Y:S02]  /*212f0*/  @P2 LDC.64 R4, c[0x0][0x9e8] ;  /* 0x00027a00ff042b82 */ /* 0x002e640000000a00 */
[----:B-1----:R-:W-:-:S05]  /*21300*/  @P2 IMAD.HI.U32 R4, R6, R4, RZ ;  /* 0x0000000406042227 */ /* 0x002fca00078e00ff */
[----:B------:R-:W-:-:S07]  /*21310*/  @P2 SHF.R.U32.HI R6, RZ, R5, R4 ;  /* 0x00000005ff062219 */ /* 0x000fce0000011604 */
.L_x_8679:
[----:B------:R-:W-:Y:S05]  /*21320*/  BSYNC B0 ;  /* 0x0000000000007941 */ /* 0x000fea0003800000 */
.L_x_8677:
[----:B------:R-:W-:-:S05]  /*21330*/  IMAD R6, R6, R3, R3 ;  /* 0x0000000306067224 */ /* 0x000fca00078e0203 */
[----:B------:R-:W-:-:S07]  /*21340*/  VIMNMX R2, R2, R6, PT ;  /* 0x0000000602027248 */ /* 0x000fce0003fe0100 */
.L_x_8676:
[----:B------:R-:W-:Y:S01]  /*21350*/  IADD3 R2, R2, 0x7f, RZ ;  /* 0x0000007f02027810 */ /* 0x000fe20007ffe0ff */
[----:B-1----:R-:W1:Y:S01]  /*21360*/  @P0 LDC R4, c[0x0][0x450] ;  /* 0x00011400ff040b82 */ /* 0x002e620000000800 */
[----:B------:R-:W-:Y:S02]  /*21370*/  ULDC UR4, c[0x0][0x9dc] ;  /* 0x0002770000047ab9 */ /* 0x000fe40000000800 */
[----:B------:R-:W-:-:S04]  /*21380*/  SHF.R.S32.HI R0, RZ, 0x1f, R2 ;  /* 0x0000001fff007819 */ /* 0x000fc80000011402 */
[----:B------:R-:W-:Y:S02]  /*21390*/  LEA.HI R0, R0, R2, RZ, 0x7 ;  /* 0x0000000200007211 */ /* 0x000fe400078f38ff */
[----:B------:R-:W2:Y:S02]  /*213a0*/  @P0 LDC R2, c[0x0][0x44c] ;  /* 0x00011300ff020b82 */ /* 0x000ea40000000800 */
[----:B------:R-:W-:-:S04]  /*213b0*/  SHF.R.S32.HI R0, RZ, 0x7, R0 ;  /* 0x00000007ff007819 */ /* 0x000fc80000011400 */
[----:B------:R-:W-:Y:S01]  /*213c0*/  VIMNMX R6, R21, R0, PT ;  /* 0x0000000015067248 */ /* 0x000fe20003fe0100 */
[----:B------:R-:W-:-:S04]  /*213d0*/  IMAD.MOV.U32 R0, RZ, RZ, R7 ;  /* 0x000000ffff007224 */ /* 0x000fc800078e0007 */
[----:B------:R3:W-:Y:S01]  /*213e0*/  STL [R1+0x38], R6 ;  /* 0x0000380601007387 */ /* 0x0007e20000100800 */
[----:B--2---:R-:W-:-:S05]  /*213f0*/  @P0 IMAD.HI.U32 R2, R7, R2, RZ ;  /* 0x0000000207020227 */ /* 0x004fca00078e00ff */
[----:B-1----:R-:W-:-:S05]  /*21400*/  @P0 SHF.R.U32.HI R0, RZ, R4, R2 ;  /* 0x00000004ff000219 */ /* 0x002fca0000011602 */
[----:B------:R-:W-:-:S04]  /*21410*/  IMAD.IADD R2, R20, 0x1, R0 ;  /* 0x0000000114027824 */ /* 0x000fc800078e0200 */
[----:B------:R-:W-:Y:S01]  /*21420*/  VIADD R0, R2, -UR4 ;  /* 0x8000000402007c36 */ /* 0x000fe20008000000 */
        /* <DEDUP_REMOVED lines=11> */
.L_x_8682:
[----:B------:R-:W-:-:S13]  /*214e0*/  ISETP.NE.AND P0, PT, R3, 0x1, PT ;  /* 0x000000010300780c */ /* 0x000fda0003f05270 */
[----:B------:R-:W1:Y:S02]  /*214f0*/  @P0 LDC.64 R4, c[0x0][0x9e8] ;  /* 0x00027a00ff040b82 */ /* 0x000e640000000a00 */
[----:B-1----:R-:W-:-:S05]  /*21500*/  @P0 IMAD.HI.U32 R4, R2, R4, RZ ;  /* 0x0000000402040227 */ /* 0x002fca00078e00ff */
[----:B------:R-:W-:-:S07]  /*21510*/  @P0 SHF.R.U32.HI R2, RZ, R5, R4 ;  /* 0x00000005ff020219 */ /* 0x000fce0000011604 */
.L_x_8683:
[----:B------:R-:W-:Y:S05]  /*21520*/  BSYNC B0 ;  /* 0x0000000000007941 */ /* 0x000fea0003800000 */
.L_x_8681:
[----:B------:R-:W-:-:S05]  /*21530*/  IMAD R2, R2, R3, RZ ;  /* 0x0000000302027224 */ /* 0x000fca00078e02ff */
[----:B------:R-:W-:-:S07]  /*21540*/  VIMNMX R0, R0, R2, !PT ;  /* 0x0000000200007248 */ /* 0x000fce0007fe0100 */
.L_x_8680:
[----:B------:R-:W-:Y:S01]  /*21550*/  SHF.R.S32.HI R2, RZ, 0x1f, R0 ;  /* 0x0000001fff027819 */ /* 0x000fe20000011400 */
[----:B------:R-:W-:Y:S03]  /*21560*/  BSSY B7, `(.L_x_8684) ;  /* 0x00003ee000077945 */ /* 0x000fe60003800000 */
[----:B------:R-:W-:-:S04]  /*21570*/  LEA.HI R2, R2, R0, RZ, 0x7 ;  /* 0x0000000002027211 */ /* 0x000fc800078f38ff */
[----:B------:R-:W-:-:S04]  /*21580*/  SHF.R.S32.HI R2, RZ, 0x7, R2 ;  /* 0x00000007ff027819 */ /* 0x000fc80000011402 */
        /* <DEDUP_REMOVED lines=11> */
[----:B------:R-:W1:Y:S08]  /*21640*/  FLO.U32 R0, UR4 ;  /* 0x0000000400007d00 */ /* 0x000e7000080e0000 */
        /* <DEDUP_REMOVED lines=9> */
.L_x_8685:
        /* <DEDUP_REMOVED lines=12> */
[----:B------:R-:W-:Y:S02]  /*217a0*/  IMAD.U32 R5, RZ, RZ, UR7 ;  /* 0x00000007ff057e24 */ /* 0x000fe4000f8e00ff */
[----:B------:R-:W-:Y:S02]  /*217b0*/  IMAD.U32 R7, RZ, RZ, UR9 ;  /* 0x00000009ff077e24 */ /* 0x000fe4000f8e00ff */
[----:B------:R-:W-:-:S02]  /*217c0*/  IMAD.U32 R10, RZ, RZ, UR4 ;  /* 0x00000004ff0a7e24 */ /* 0x000fc4000f8e00ff */
[----:B0-----:R-:W-:Y:S02]  /*217d0*/  IMAD.U32 R11, RZ, RZ, UR5 ;  /* 0x00000005ff0b7e24 */ /* 0x001fe4000f8e00ff */
[----:B------:R-:W-:Y:S02]  /*217e0*/  IMAD.MOV.U32 R8, RZ, RZ, 0x70 ;  /* 0x00000070ff087424 */ /* 0x000fe400078e00ff */
[----:B------:R-:W-:Y:S02]  /*217f0*/  IMAD.MOV.U32 R12, RZ, RZ, 0x1 ;  /* 0x00000001ff0c7424 */ /* 0x000fe400078e00ff */
[----:B------:R-:W-:-:S07]  /*21800*/  IMAD.MOV.U32 R13, RZ, RZ, RZ ;  /* 0x000000ffff0d7224 */ /* 0x000fce00078e00ff */
[----:B------:R-:W-:-:S07]  /*21810*/  LEPC R20, `(.L_x_8688) ;  /* 0x000000001014794e */ /* 0x000fce0000000000 */
[----:B-1----:R-:W-:Y:S05]  /*21820*/  CALL.ABS.NOINC R2 ;  /* 0x0000000002007343 */ /* 0x002fea0003c00000 */
.L_x_8688:
[----:B------:R-:W-:Y:S05]  /*21830*/  BSYNC B6 ;  /* 0x0000000000067941 */ /* 0x000fea0003800000 */
.L_x_8687:
[----:B------:R-:W-:Y:S01]  /*21840*/  IADD3 R0, R17, 0x400, RZ ;  /* 0x0000040011007810 */ /* 0x000fe20007ffe0ff */
[----:B------:R-:W-:Y:S03]  /*21850*/  BSSY B6, `(.L_x_8689) ;  /* 0x0000022000067945 */ /* 0x000fe60003800000 */
        /* <DEDUP_REMOVED lines=8> */
[----:B------:R-:W-:Y:S01]  /*218e0*/  MOV R8, 0x70 ;  /* 0x0000007000087802 */ /* 0x000fe20000000f00 */
[----:B------:R-:W-:Y:S02]  /*218f0*/  IMAD.U32 R5, RZ, RZ, UR7 ;  /* 0x00000007ff057e24 */ /* 0x000fe4000f8e00ff */
[----:B------:R-:W-:Y:S02]  /*21900*/  IMAD.U32 R6, RZ, RZ, UR8 ;  /* 0x00000008ff067e24 */ /* 0x000fe4000f8e00ff */
[----:B------:R-:W-:-:S02]  /*21910*/  IMAD.U32 R7, RZ, RZ, UR9 ;  /* 0x00000009ff077e24 */ /* 0x000fc4000f8e00ff */
[----:B------:R-:W-:Y:S02]  /*21920*/  IMAD.U32 R10, RZ, RZ, UR4 ;  /* 0x00000004ff0a7e24 */ /* 0x000fe4000f8e00ff */
[----:B0-----:R-:W-:Y:S02]  /*21930*/  IMAD.U32 R11, RZ, RZ, UR5 ;  /* 0x00000005ff0b7e24 */ /* 0x001fe4000f8e00ff */
[----:B------:R-:W-:Y:S02]  /*21940*/  IMAD.MOV.U32 R12, RZ, RZ, 0x1 ;  /* 0x00000001ff0c7424 */ /* 0x000fe400078e00ff */
[----:B-1----:R-:W-:-:S07]  /*21950*/  IMAD.MOV.U32 R13, RZ, RZ, RZ ;  /* 0x000000ffff0d7224 */ /* 0x002fce00078e00ff */
[----:B------:R-:W-:-:S07]  /*21960*/  LEPC R20, `(.L_x_8691) ;  /* 0x000000001014794e */ /* 0x000fce0000000000 */
[----:B--2---:R-:W-:Y:S05]  /*21970*/  CALL.ABS.NOINC R2 ;  /* 0x0000000002007343 */ /* 0x004fea0003c00000 */
.L_x_8691:
        /* <DEDUP_REMOVED lines=15> */
.L_x_8690:
[----:B------:R-:W-:Y:S05]  /*21a70*/  BSYNC B6 ;  /* 0x0000000000067941 */ /* 0x000fea0003800000 */
.L_x_8689:
[----:B------:R-:W-:Y:S01]  /*21a80*/  ULDC.64 UR4, c[0x0][0x9f8] ;  /* 0x00027e0000047ab9 */ /* 0x000fe20000000a00 */
[----:B------:R-:W2:Y:S01]  /*21a90*/  LDL R17, [R1+0x38] ;  /* 0x0000380001117983 */ /* 0x000ea20000100800 */
[----:B------:R-:W-:Y:S01]  /*21aa0*/  ISETP.NE.U32.AND P0, PT, RZ, UR4, PT ;  /* 0x00000004ff007c0c */ /* 0x000fe2000bf05070 */
[----:B------:R-:W-:-:S03]  /*21ab0*/  IMAD.MOV.U32 R7, RZ, RZ, R19 ;  /* 0x000000ffff077224 */ /* 0x000fc600078e0013 */
        /* <DEDUP_REMOVED lines=19> */
.L_x_8874:
[----:B--2---:R-:W2:Y:S01]  /*21bf0*/  LDL.LU R4, [R1+0x4] ;  /* 0x0000040001047983 */ /* 0x004ea20000300800 */
[----:B------:R-:W-:Y:S02]  /*21c00*/  PLOP3.LUT P1, PT, PT, PT, PT, 0x8, 0x0 ;  /* 0x000000000000781c */ /* 0x000fe40003f2e170 */
[----:B---3--:R-:W-:Y:S01]  /*21c10*/  ISETP.NE.AND P0, PT, R14, RZ, PT ;  /* 0x000000ff0e00720c */ /* 0x008fe20003f05270 */
[----:B------:R3:W-:Y:S01]  /*21c20*/  STL [R1+0xc], R0 ;  /* 0x00000c0001007387 */ /* 0x0007e20000100800 */
[----:B--2---:R-:W-:-:S09]  /*21c30*/  LOP3.LUT R4, R4, 0xfffffffb, RZ, 0xc0, !PT ;  /* 0xfffffffb04047812 */ /* 0x004fd200078ec0ff */
[----:B------:R-:W-:-:S05]  /*21c40*/  @P1 LOP3.LUT R4, R4, 0x4, RZ, 0xfc, !PT ;  /* 0x0000000404041812 */ /* 0x000fca00078efcff */
[----:B------:R3:W-:Y:S01]  /*21c50*/  STL [R1+0x4], R4 ;  /* 0x0000040401007387 */ /* 0x0007e20000100800 */
[----:B------:R-:W-:Y:S05]  /*21c60*/  @P0 BRA `(.L_x_8693) ;  /* 0x0000000400280947 */ /* 0x000fea0003800000 */
[----:B------:R-:W-:-:S03]  /*21c70*/  UMOV UR4, 0xffffffff ;  /* 0xffffffff00047882 */ /* 0x000fc60000000000 */
[----:B------:R-:W-:Y:S05]  /*21c80*/  BRA.DIV UR4, `(.L_x_8694) ;  /* 0x0000006604c47947 */ /* 0x000fea000b800000 */
[----:B------:R-:W-:-:S13]  /*21c90*/  ELECT P6, URZ, PT ;  /* 0x00000000003f782f */ /* 0x000fda00038c0000 */
.L_x_8877:
[----:B------:R-:W-:Y:S05]  /*21ca0*/  @!P6 BRA `(.L_x_8693) ;  /* 0x000000040018e947 */ /* 0x000fea0003800000 */
[----:B------:R-:W-:-:S04]  /*21cb0*/  ISETP.NE.U32.AND P0, PT, R2, RZ, PT ;  /* 0x000000ff0200720c */ /* 0x000fc80003f05070 */
[----:B------:R-:W-:-:S13]  /*21cc0*/  ISETP.NE.AND.EX P0, PT, R3, RZ, PT, P0 ;  /* 0x000000ff0300720c */ /* 0x000fda0003f05300 */
[----:B------:R-:W-:Y:S05]  /*21cd0*/  @!P0 BRA `(.L_x_8695) ;  /* 0x0000000000508947 */ /* 0x000fea0003800000 */
[----:B------:R-:W2:Y:S01]  /*21ce0*/  LDC R6, c[0x0][0x43c] ;  /* 0x00010f00ff067b82 */ /* 0x000ea20000000800 */
[----:B------:R-:W-:Y:S01]  /*21cf0*/  MOV R9, R0 ;  /* 0x0000000000097202 */ /* 0x000fe20000000f00 */
[----:B------:R-:W-:-:S04]  /*21d00*/  ULDC.64 UR4, c[0x0][0x428] ;  /* 0x00010a0000047ab9 */ /* 0x000fc80000000a00 */
[----:B---3--:R-:W-:Y:S01]  /*21d10*/  IMAD.MOV.U32 R0, RZ, RZ, R9 ;  /* 0x000000ffff007224 */ /* 0x008fe200078e0009 */
[----:B--2---:R-:W-:-:S13]  /*21d20*/  ISETP.NE.AND P0, PT, R6, 0x1, PT ;  /* 0x000000010600780c */ /* 0x004fda0003f05270 */
[----:B------:R-:W2:Y:S02]  /*21d30*/  @P0 LDC.64 R4, c[0x0][0x440] ;  /* 0x00011000ff040b82 */ /* 0x000ea40000000a00 */
[----:B--2---:R-:W-:-:S05]  /*21d40*/  @P0 IMAD.HI.U32 R4, R9, R4, RZ ;  /* 0x0000000409040227 */ /* 0x004fca00078e00ff */
        /* <DEDUP_REMOVED lines=13> */
.L_x_8695:
[----:B-1----:R-:W4:Y:S04]  /*21e20*/  LDL R7, [R1] ;  /* 0x0000000001077983 */ /* 0x002f280000100800 */
[----:B---3--:R-:W4:Y:S04]  /*21e30*/  LDL R0, [R1+0x8] ;  /* 0x0000080001007983 */ /* 0x008f280000100800 */
[----:B--2---:R-:W2:Y:S01]  /*21e40*/  LDL R2, [R1+0x14] ;  /* 0x0000140001027983 */ /* 0x004ea20000100800 */
[----:B----4-:R-:W-:Y:S01]  /*21e50*/  IMAD R0, R0, 0x8, R7 ;  /* 0x0000000800007824 */ /* 0x010fe200078e0207 */
[----:B--2---:R-:W-:-:S04]  /*21e60*/  SHF.L.U32 R2, R2, 0x1f, RZ ;  /* 0x0000001f02027819 */ /* 0x004fc800000006ff */
[----:B------:R-:W1:Y:S02]  /*21e70*/  SYNCS.PHASECHK.TRANS64.TRYWAIT P0, [R0+URZ+0x28840], R2 ;  /* 0x02884002000075a7 */ /* 0x000e64000800017f */
[----:B-1----:R-:W-:Y:S05]  /*21e80*/  @!P0 BRA `(.L_x_8696) ;  /* 0x0000006400648947 */ /* 0x002fea0003800000 */
.L_x_8878:
        /* <DEDUP_REMOVED lines=10> */
.L_x_8697:
[----:B------:R-:W3:Y:S04]  /*21f30*/  LDL R5, [R1] ;  /* 0x0000000001057983 */ /* 0x000ee80000100800 */
[----:B------:R-:W3:Y:S04]  /*21f40*/  LDL R4, [R1+0x8] ;  /* 0x0000080001047983 */ /* 0x000ee80000100800 */
[----:B------:R-:W4:Y:S04]  /*21f50*/  LDL R6, [R1+0xc] ;  /* 0x00000c0001067983 */ /* 0x000f280000100800 */
[----:B-12---:R-:W2:Y:S01]  /*21f60*/  LDL R2, [R1+0x18] ;  /* 0x0000180001027983 */ /* 0x006ea20000100800 */
[----:B------:R-:W-:-:S02]  /*21f70*/  R2UR UR9, R0 ;  /* 0x00000000000972ca */ /* 0x000fc400000e0000 */
[----:B------:R-:W-:Y:S01]  /*21f80*/  PLOP3.LUT P0, PT, PT, PT, PT, 0x80, 0x0 ;  /* 0x000000000000781c */ /* 0x000fe20003f0f070 */
[----:B------:R-:W-:Y:S01]  /*21f90*/  UIADD3 UR4, UP0, UR40, 0x370, URZ ;  /* 0x0000037028047890 */ /* 0x000fe2000ff1e03f */
[----:B------:R-:W-:Y:S02]  /*21fa0*/  R2UR UR12, R18 ;  /* 0x00000000120c72ca */ /* 0x000fe400000e0000 */
[----:B-----5:R-:W-:Y:S02]  /*21fb0*/  R2UR UR13, R17 ;  /* 0x00000000110d72ca */ /* 0x020fe400000e0000 */
[----:B------:R-:W-:-:S05]  /*21fc0*/  LOP3.LUT R3, R3, 0xfffffffb, RZ, 0xc0, !PT ;  /* 0xfffffffb03037812 */ /* 0x000fca00078ec0ff */
[----:B------:R-:W-:Y:S01]  /*21fd0*/  UIADD3 UR9, UR9, 0x28830, URZ ;  /* 0x0002883009097890 */ /* 0x000fe2000fffe03f */
[----:B------:R-:W-:Y:S01]  /*21fe0*/  UMOV UR10, URZ ;  /* 0x0000003f000a7c82 */ /* 0x000fe20008000000 */
[----:B------:R-:W-:Y:S01]  /*21ff0*/  UMOV UR7, 0x14f00000 ;  /* 0x14f0000000077882 */ /* 0x000fe20000000000 */
[----:B------:R-:W-:Y:S01]  /*22000*/  @P0 LOP3.LUT R3, R3, 0x4, RZ, 0xfc, !PT ;  /* 0x0000000403030812 */ /* 0x000fe200078efcff */
[----:B------:R-:W-:-:S04]  /*22010*/  UMOV UR15, 0x40 ;  /* 0x00000040000f7882 */ /* 0x000fc80000000000 */
[----:B------:R1:W-:Y:S01]  /*22020*/  STL [R1+0x4], R3 ;  /* 0x0000040301007387 */ /* 0x0003e20000100800 */
[----:B---3--:R-:W-:Y:S02]  /*22030*/  LEA R0, R4, R5, 0xf ;  /* 0x0000000504007211 */ /* 0x008fe400078e78ff */
[----:B----4-:R-:W-:Y:S02]  /*22040*/  R2UR UR11, R6 ;  /* 0x00000000060b72ca */ /* 0x010fe400000e0000 */
[----:B------:R-:W-:Y:S02]  /*22050*/  R2UR UR6, R0 ;  /* 0x00000000000672ca */ /* 0x000fe400000e0000 */
[----:B--2---:R-:W-:-:S11]  /*22060*/  R2UR UR5, R2 ;  /* 0x00000000020572ca */ /* 0x004fd600000e0000 */
[----:B------:R-:W-:Y:S02]  /*22070*/  UIADD3 UR8, UR6, 0x18400, URZ ;  /* 0x0001840006087890 */ /* 0x000fe4000fffe03f */
[----:B------:R-:W-:Y:S02]  /*22080*/  ULEA UR11, UR11, UR5, 0x7 ;  /* 0x000000050b0b7291 */ /* 0x000fe4000f8e383f */
[----:B------:R-:W-:Y:S02]  /*22090*/  UIADD3.X UR5, URZ, UR41, URZ, UP0, !UPT ;  /* 0x000000293f057290 */ /* 0x000fe400087fe43f */
[----:B------:R-:W-:-:S03]  /*220a0*/  UIADD3 UR14, UR6, 0x1c400, URZ ;  /* 0x0001c400060e7890 */ /* 0x000fc6000fffe03f */
[----:B------:R-:W-:-:S04]  /*220b0*/  UMOV UR6, 0x0 ;  /* 0x0000000000067882 */ /* 0x000fc80000000000 */
[----:B------:R2:W-:Y:S02]  /*220c0*/  UTMALDG.4D [UR8], [UR4], desc[UR6] ;  /* 0x00000608040075b4 */ /* 0x0005e40008019000 */
[----:B--2---:R-:W-:Y:S01]  /*220d0*/  UMOV UR8, UR14 ;  /* 0x0000000e00087c82 */ /* 0x004fe20008000000 */
[----:B------:R-:W-:Y:S02]  /*220e0*/  UMOV UR10, UR15 ;  /* 0x0000000f000a7c82 */ /* 0x000fe40008000000 */
[----:B------:R1:W-:Y:S02]  /*220f0*/  UTMALDG.4D [UR8], [UR4], desc[UR6] ;  /* 0x00000608040075b4 */ /* 0x0003e40008019000 */
[----:B-1----:R-:W-:Y:S01]  /*22100*/  NOP ;  /* 0x0000000000007918 */ /* 0x002fe20000000000 */
.L_x_8693:
[----:B---3--:R-:W2:Y:S04]  /*22110*/  LDL R4, [R1] ;  /* 0x0000000001047983 */ /* 0x008ea80000100800 */
        /* <DEDUP_REMOVED lines=31> */
.L_x_8699:
[----:B------:R-:W-:Y:S05]  /*22310*/  BSYNC B6 ;  /* 0x0000000000067941 */ /* 0x000fea0003800000 */
.L_x_8698:
[----:B--2---:R-:W2:Y:S01]  /*22320*/  LDL.LU R0, [R1+0x44] ;  /* 0x0000440001007983 */ /* 0x004ea20000300800 */
[----:B-1----:R-:W1:Y:S01]  /*22330*/  LDC R7, c[0x0][0x448] ;  /* 0x00011200ff077b82 */ /* 0x002e620000000800 */
[----:B------:R-:W-:Y:S02]  /*22340*/  ULDC.64 UR4, c[0x0][0x2d8] ;  /* 0x0000b60000047ab9 */ /* 0x000fe40000000a00 */
[----:B------:R-:W2:Y:S04]  /*22350*/  LDL.LU.64 R2, [R1+0x48] ;  /* 0x0000480001027983 */ /* 0x000ea80000300a00 */
[----:B------:R-:W3:Y:S01]  /*22360*/  LDL R12, [R1+0x34] ;  /* 0x00003400010c7983 */ /* 0x000ee20000100800 */
[----:B------:R-:W4:Y:S01]  /*22370*/  S2R R5, SR_TID.X ;  /* 0x0000000000057919 */ /* 0x000f220000002100 */
[----:B------:R-:W0:Y:S01]  /*22380*/  S2R R8, SR_TID.X ;  /* 0x0000000000087919 */ /* 0x000e220000002100 */
[----:B----4-:R-:W-:-:S04]  /*22390*/  LOP3.LUT R5, R5, 0x7f, RZ, 0xc0, !PT ;  /* 0x0000007f05057812 */ /* 0x010fc800078ec0ff */
[----:B------:R-:W-:Y:S01]  /*223a0*/  SHF.R.U32.HI R5, RZ, 0x3, R5 ;  /* 0x00000003ff057819 */ /* 0x000fe20000011605 */
[----:B0-----:R-:W-:-:S05]  /*223b0*/  IMAD.SHL.U32 R8, R8, 0x10, RZ ;  /* 0x0000001008087824 */ /* 0x001fca00078e00ff */
[----:B------:R-:W-:Y:S01]  /*223c0*/  LOP3.LUT R8, R5, 0x70, R8, 0xf8, !PT ;  /* 0x0000007005087812 */ /* 0x000fe200078ef808 */
[----:B--2---:R-:W-:Y:S01]  /*223d0*/  IMAD.MOV.U32 R3, RZ, RZ, R0 ;  /* 0x000000ffff037224 */ /* 0x004fe200078e0000 */
        /* <DEDUP_REMOVED lines=20> */
[----:B------:R-:W2:Y:S01]  /*22520*/  S2R R8, SR_TID.X ;  /* 0x0000000000087919 */ /* 0x000ea20000002100 */
[----:B------:R-:W-:Y:S01]  /*22530*/  IADD3 R3, R3, R0, RZ ;  /* 0x0000000003037210 */ /* 0x000fe20007ffe0ff */
        /* <DEDUP_REMOVED lines=17> */
[----:B------:R-:W-:Y:S01]  /*22650*/  ULDC.64 UR4, c[0x0][0x280] ;  /* 0x0000a00000047ab9 */ /* 0x000fe20000000a00 */
[----:B------:R-:W-:Y:S02]  /*22660*/  LOP3.LUT R8, R8, 0x40, RZ, 0xfc, !PT ;  /* 0x0000004008087812 */ /* 0x000fe400078efcff */
[----:B------:R-:W-:Y:S01]  /*22670*/  IMAD.IADD R3, R3, 0x1, R4 ;  /* 0x0000000103037824 */ /* 0x000fe200078e0204 */
[----:B------:R-:W-:Y:S01]  /*22680*/  LEA R4, P0, R2, UR4, 0x1 ;  /* 0x0000000402047c11 */ /* 0x000fe2000f8008ff */
[----:B------:R-:W-:Y:S02]  /*22690*/  ULDC UR4, c[0x0][0x2b8] ;  /* 0x0000ae0000047ab9 */ /* 0x000fe40000000800 */
[----:B------:R-:W-:Y:S02]  /*226a0*/  ISETP.GE.AND P1, PT, R8, UR4, PT ;  /* 0x0000000408007c0c */ /* 0x000fe4000bf26270 */
[----:B------:R0:W5:Y:S01]  /*226b0*/  LDL R8, [R1+0x30] ;  /* 0x0000300001087983 */ /* 0x0001620000100800 */
[----:B------:R-:W1:Y:S01]  /*226c0*/  S2R R9, SR_TID.X ;  /* 0x0000000000097919 */ /* 0x000e620000002100 */
[----:B------:R-:W2:Y:S01]  /*226d0*/  S2R R10, SR_TID.X ;  /* 0x00000000000a7919 */ /* 0x000ea20000002100 */
[----:B------:R-:W-:-:S02]  /*226e0*/  LEA.HI.X R3, R2, UR5, R3, 0x1, P0 ;  /* 0x0000000502037c11 */ /* 0x000fc400080f0c03 */
[----:B-1----:R-:W-:-:S04]  /*226f0*/  SHF.L.U32 R9, R9, 0x3, RZ ;  /* 0x0000000309097819 */ /* 0x002fc800000006ff */
[----:B------:R-:W-:Y:S02]  /*22700*/  LOP3.LUT R9, R9, 0x38, RZ, 0xc0, !PT ;  /* 0x0000003809097812 */ /* 0x000fe400078ec0ff */
[----:B--2---:R-:W-:Y:S02]  /*22710*/  LOP3.LUT R10, R10, 0x7f, RZ, 0xc0, !PT ;  /* 0x0000007f0a0a7812 */ /* 0x004fe400078ec0ff */
[----:B------:R-:W-:Y:S01]  /*22720*/  ISETP.GE.AND P0, PT, R9, UR4, PT ;  /* 0x0000000409007c0c */ /* 0x000fe2000bf06270 */
[----:B------:R-:W-:Y:S01]  /*22730*/  UMOV UR4, 0xffffffff ;  /* 0xffffffff00047882 */ /* 0x000fe20000000000 */
[----:B------:R-:W-:Y:S02]  /*22740*/  SHF.R.U32.HI R10, RZ, 0x3, R10 ;  /* 0x00000003ff0a7819 */ /* 0x000fe4000001160a */
[----:B0-----:R-:W-:Y:S09]  /*22750*/  BRA.DIV UR4, `(.L_x_8700) ;  /* 0x0000005e04447947 */ /* 0x001ff2000b800000 */
[----:B------:R-:W2:Y:S04]  /*22760*/  LDL.LU R6, [R1+0x40] ;  /* 0x0000400001067983 */ /* 0x000ea80000300800 */
[----:B------:R-:W3:Y:S01]  /*22770*/  LDL.LU R11, [R1+0x34] ;  /* 0x00003400010b7983 */ /* 0x000ee20000300800 */
        /* <DEDUP_REMOVED lines=71> */
[----:B------:R0:W1:Y:S04]  /*22bf0*/  SHFL.IDX PT, R5, R3, 0x7, 0x181f ;  /* 0x00f81f0003057f89 */ /* 0x00006800000e0000 */
[----:B------:R0:W-:Y:S04]  /*22c00*/  @!P2 LDGSTS.E.BYPASS.LTC128B.128 [R8+0x13400], desc[UR38][R6.64], !P0 ;  /* 0x134000000608afae */ /* 0x0001e8000c101d66 */
[----:B------:R0:W-:Y:S04]  /*22c10*/  @!P2 LDGSTS.E.BYPASS.LTC128B.128 [R8+0x17400], desc[UR38][R6.64+0x80], !P1 ;  /* 0x174000800608afae */ /* 0x0001e8000c901d66 */
[----:B------:R0:W2:Y:S02]  /*22c20*/  SHFL.IDX PT, R3, R4, 0x7, 0x181f ;  /* 0x00f81f0004037f89 */ /* 0x0000a400000e0000 */
.L_x_8895:
[----:B------:R-:W-:Y:S01]  /*22c30*/  IADD3 R0, R0, 0x70, RZ ;  /* 0x0000007000007810 */ /* 0x000fe20007ffe0ff */
[----:B------:R-:W-:Y:S03]  /*22c40*/  BSSY B0, `(.L_x_8701) ;  /* 0x000000a000007945 */ /* 0x000fe60003800000 */
[----:B------:R-:W-:-:S13]  /*22c50*/  ISETP.GE.AND P2, PT, R0, R2, PT ;  /* 0x000000020000720c */ /* 0x000fda0003f46270 */
[----:B------:R-:W-:Y:S05]  /*22c60*/  @P2 BRA `(.L_x_8702) ;  /* 0x00000000001c2947 */ /* 0x000fea0003800000 */
[----:B--2---:R-:W-:-:S05]  /*22c70*/  LEA R2, P2, R9, R3, 0x1 ;  /* 0x0000000309027211 */ /* 0x004fca00078408ff */
[----:B01----:R-:W-:-:S05]  /*22c80*/  IMAD.X R3, RZ, RZ, R5, P2 ;  /* 0x000000ffff037224 */ /* 0x003fca00010e0605 */
[----:B------:R-:W-:Y:S01]  /*22c90*/  @!PT LDS RZ, [RZ] ;  /* 0x00000000fffff984 */ /* 0x000fe20000000800 */
[----:B------:R-:W-:Y:S01]  /*22ca0*/  @!PT LDS RZ, [RZ] ;  /* 0x00000000fffff984 */ /* 0x000fe20000000800 */
[----:B------:R-:W-:Y:S01]  /*22cb0*/  @!PT LDS RZ, [RZ] ;  /* 0x00000000fffff984 */ /* 0x000fe20000000800 */
[----:B------:R3:W-:Y:S04]  /*22cc0*/  LDGSTS.E.BYPASS.LTC128B.128 [R8+0x13c00], desc[UR38][R2.64], !P0 ;  /* 0x13c0000002087fae */ /* 0x0007e8000c101d66 */
[----:B------:R3:W-:Y:S02]  /*22cd0*/  LDGSTS.E.BYPASS.LTC128B.128 [R8+0x17c00], desc[UR38][R2.64+0x80], !P1 ;  /* 0x17c0008002087fae */ /* 0x0007e4000c901d66 */
.L_x_8702:
[----:B------:R-:W-:Y:S05]  /*22ce0*/  BSYNC B0 ;  /* 0x0000000000007941 */ /* 0x000fea0003800000 */
.L_x_8701:
[----:B0--3--:R0:W5:Y:S01]  /*22cf0*/  LDL R8, [R1] ;  /* 0x0000000001087983 */ /* 0x0091620000100800 */
[----:B------:R-:W-:Y:S01]  /*22d00*/  PLOP3.LUT P0, PT, PT, PT, PT, 0x80, 0x0 ;  /* 0x000000000000781c */ /* 0x000fe20003f0f070 */
[----:B------:R-:W-:-:S12]  /*22d10*/  NOP ;  /* 0x0000000000007918 */ /* 0x000fd80000000000 */
.L_x_8703:
[----:B------:R-:W3:Y:S01]  /*22d20*/  LDL R2, [R1] ;  /* 0x0000000001027983 */ /* 0x000ee20000100800 */
[----:B------:R-:W-:Y:S02]  /*22d30*/  PLOP3.LUT P1, PT, P1, P0, PT, 0xa2, 0x0 ;  /* 0x000000000000781c */ /* 0x000fe40000f21472 */
[----:B---3--:R-:W-:-:S08]  /*22d40*/  @P0 R2UR P1, UR4, R2 ;  /* 0x00000000020402ca */ /* 0x008fd00000020000 */
[----:B------:R-:W-:-:S05]  /*22d50*/  @P0 PLOP3.LUT P0, PT, P1, PT, PT, 0x80, 0x0 ;  /* 0x000000000000081c */ /* 0x000fca0000f0f070 */
[----:B------:R-:W-:Y:S01]  /*22d60*/  @!P1 SYNCS.ARRIVE.TRANS64.RED.A0T1 RZ, [UR4+0x28800], RZ ;  /* 0x028800ffffff99a7 */ /* 0x000fe20008200404 */
[----:B------:R-:W-:Y:S07]  /*22d70*/  @!P1 ARRIVES.LDGSTSBAR.64.TRANSCNT [UR4+0x28800] ;  /* 0x02880000ff0099b0 */ /* 0x000fee0008000a84 */
[----:B------:R-:W-:Y:S05]  /*22d80*/  @P0 BRA.U.ANY `(.L_x_8703) ;  /* 0xfffffffd00e40947 */ /* 0x000fea000393ffff */
[----:B--2---:R-:W2:Y:S02]  /*22d90*/  LDL.LU R3, [R1+0x54] ;  /* 0x0000540001037983 */ /* 0x004ea40000300800 */
        /* <DEDUP_REMOVED lines=10> */
[----:B--23--:R-:W-:Y:S05]  /*22e40*/  @!P0 BRA `(.L_x_8705) ;  /* 0x0000006000388947 */ /* 0x00cfea0003800000 */
.L_x_8896:
[----:B------:R-:W-:Y:S05]  /*22e50*/  BSYNC B0 ;  /* 0x0000000000007941 */ /* 0x000fea0003800000 */
.L_x_8704:
[----:B------:R-:W3:Y:S04]  /*22e60*/  LDL R3, [R1+0x38] ;  /* 0x0000380001037983 */ /* 0x000ee80000100800 */
[----:B--2---:R-:W2:Y:S01]  /*22e70*/  LDL R2, [R1+0x2c] ;  /* 0x00002c0001027983 */ /* 0x004ea20000100800 */
[----:B------:R-:W-:Y:S01]  /*22e80*/  BSSY B0, `(.L_x_8706) ;  /* 0x00001fb000007945 */ /* 0x000fe20003800000 */
[----:B---3--:R-:W-:-:S05]  /*22e90*/  VIADD R0, R3, 0xfffffffe ;  /* 0xfffffffe03007836 */ /* 0x008fca0000000000 */
[----:B--2---:R-:W-:-:S13]  /*22ea0*/  ISETP.GE.AND P0, PT, R0, R2, PT ;  /* 0x000000020000720c */ /* 0x004fda0003f06270 */
        /* <DEDUP_REMOVED lines=9> */
[----:B-1----:R-:W2:Y:S04]  /*22f40*/  LDL R5, [R1+0x4] ;  /* 0x0000040001057983 */ /* 0x002ea80000100800 */
[----:B------:R-:W3:Y:S04]  /*22f50*/  LDL R4, [R1+0x8] ;  /* 0x0000080001047983 */ /* 0x000ee80000100800 */
[----:B------:R-:W4:Y:S01]  /*22f60*/  LDL R3, [R1+0x14] ;  /* 0x0000140001037983 */ /* 0x000f220000100800 */
[----:B------:R-:W-:Y:S01]  /*22f70*/  BSSY B1, `(.L_x_8710) ;  /* 0x000009c000017945 */ /* 0x000fe20003800000 */
[----:B--2---:R-:W-:-:S02]  /*22f80*/  LOP3.LUT P1, RZ, R5, 0x4, RZ, 0xc0, !PT ;  /* 0x0000000405ff7812 */ /* 0x004fc4000782c0ff */
[----:B---3--:R-:W-:-:S04]  /*22f90*/  IADD3 R6, R4, 0x1, RZ ;  /* 0x0000000104067810 */ /* 0x008fc80007ffe0ff */
        /* <DEDUP_REMOVED lines=29> */
.L_x_8712:
[----:B------:R-:W2:Y:S01]  /*23170*/  LDL R2, [R1] ;  /* 0x0000000001027983 */ /* 0x000ea20000100800 */
[----:B------:R-:W-:Y:S01]  /*23180*/  BSSY B3, `(.L_x_8713) ;  /* 0x0000005000037945 */ /* 0x000fe20003800000 */
[----:B--2---:R-:W-:Y:S01]  /*23190*/  IMAD R3, R6, 0x8, R2 ;  /* 0x0000000806037824 */ /* 0x004fe200078e0202 */
[----:B------:R-:W-:-:S04]  /*231a0*/  SHF.L.U32 R2, R9, 0x1f, RZ ;  /* 0x0000001f09027819 */ /* 0x000fc800000006ff */
[----:B------:R-:W2:Y:S02]  /*231b0*/  SYNCS.PHASECHK.TRANS64.TRYWAIT P0, [R3+URZ+0x28840], R2 ;  /* 0x02884002030075a7 */ /* 0x000ea4000800017f */
[----:B--2---:R-:W-:Y:S05]  /*231c0*/  @!P0 BRA `(.L_x_8714) ;  /* 0x0000005c00708947 */ /* 0x004fea0003800000 */
.L_x_8897:
[----:B------:R-:W-:Y:S05]  /*231d0*/  BSYNC B3 ;  /* 0x0000000000037941 */ /* 0x000fea0003800000 */
.L_x_8713:
        /* <DEDUP_REMOVED lines=11> */
.L_x_8716:
[----:B------:R-:W-:Y:S05]  /*23290*/  BSYNC B3 ;  /* 0x0000000000037941 */ /* 0x000fea0003800000 */
.L_x_8715:
[----:B------:R-:W3:Y:S04]  /*232a0*/  LDL R5, [R1] ;  /* 0x0000000001057983 */ /* 0x000ee80000100800 */
        /* <DEDUP_REMOVED lines=12> */
.L_x_8717:
        /* <DEDUP_REMOVED lines=16> */
.L_x_8718:
        /* <DEDUP_REMOVED lines=11> */
[----:B------:R-:W3:Y:S04]  /*23520*/  LDL R12, [R1] ;  /* 0x00000000010c7983 */ /* 0x000ee80000100800 */
[----:B------:R-:W3:Y:S01]  /*23530*/  LDL R7, [R1+0x8] ;  /* 0x0000080001077983 */ /* 0x000ee20000100800 */
[----:B------:R-:W-:Y:S01]  /*23540*/  BSSY B3, `(.L_x_8719) ;  /* 0x0000005000037945 */ /* 0x000fe20003800000 */
[----:B--2---:R-:W-:-:S02]  /*23550*/  SHF.L.U32 R3, R13, 0x1f, RZ ;  /* 0x0000001f0d037819 */ /* 0x004fc400000006ff */
[----:B---3--:R-:W-:-:S04]  /*23560*/  LEA R2, R7, R12, 0x3 ;  /* 0x0000000c07027211 */ /* 0x008fc800078e18ff */
[----:B------:R-:W1:Y:S02]  /*23570*/  SYNCS.PHASECHK.TRANS64.TRYWAIT P0, [R2+URZ+0x28860], R3 ;  /* 0x02886003020075a7 */ /* 0x000e64000800017f */
[----:B-1----:R-:W-:Y:S05]  /*23580*/  @!P0 BRA `(.L_x_8720) ;  /* 0x0000005800948947 */ /* 0x002fea0003800000 */
.L_x_8898:
[----:B------:R-:W-:Y:S05]  /*23590*/  BSYNC B3 ;  /* 0x0000000000037941 */ /* 0x000fea0003800000 */
.L_x_8719:
[----:B------:R-:W2:Y:S01]  /*235a0*/  LDL R5, [R1+0x3c] ;  /* 0x00003c0001057983 */ /* 0x000ea20000100800 */
[----:B------:R-:W3:Y:S02]  /*235b0*/  S2R R7, SR_TID.X ;  /* 0x0000000000077919 */ /* 0x000ee40000002100 */
[----:B---3--:R-:W-:-:S04]  /*235c0*/  LOP3.LUT R7, R7, 0x7f, RZ, 0xc0, !PT ;  /* 0x0000007f07077812 */ /* 0x008fc800078ec0ff */
[----:B------:R-:W-:-:S13]  /*235d0*/  ISETP.NE.AND P0, PT, R7, RZ, PT ;  /* 0x000000ff0700720c */ /* 0x000fda0003f05270 */
[----:B-1----:R-:W-:-:S04]  /*235e0*/  @!P0 IMAD.MOV.U32 R3, RZ, RZ, 0x8000 ;  /* 0x00008000ff038424 */ /* 0x002fc800078e00ff */
[----:B------:R2:W-:Y:S02]  /*235f0*/  @!P0 SYNCS.ARRIVE.TRANS64 RZ, [R2+URZ+0x28850], R3 ;  /* 0x0288500302ff89a7 */ /* 0x0005e4000800003f */
[----:B--2---:R-:W-:-:S04]  /*23600*/  PRMT R3, R5, 0x9910, RZ ;  /* 0x0000991005037816 */ /* 0x004fc800000000ff */
[----:B------:R-:W-:-:S13]  /*23610*/  ISETP.NE.AND P0, PT, R3, 0x2, PT ;  /* 0x000000020300780c */ /* 0x000fda0003f05270 */
[----:B------:R-:W-:Y:S05]  /*23620*/  @P0 BRA `(.L_x_8721) ;  /* 0x0000000000040947 */ /* 0x000fea0003800000 */
[----:B------:R-:W-:Y:S01]  /*23630*/  BPT.TRAP 0x1 ;  /* 0x000000040000795c */ /* 0x000fe20000300000 */
.L_x_8721:
[----:B------:R-:W2:Y:S01]  /*23640*/  LDL R3, [R1+0x4] ;  /* 0x0000040001037983 */ /* 0x000ea20000100800 */
[----:B------:R-:W-:Y:S01]  /*23650*/  BSSY B3, `(.L_x_8722) ;  /* 0x0000004000037945 */ /* 0x000fe20003800000 */
[----:B--2---:R-:W-:-:S13]  /*23660*/  LOP3.LUT P0, RZ, R3, 0x8, RZ, 0xc0, !PT ;  /* 0x0000000803ff7812 */ /* 0x004fda000780c0ff */
[----:B------:R-:W-:Y:S05]  /*23670*/  @P0 BRA `(.L_x_8723) ;  /* 0x0000000000040947 */ /* 0x000fea0003800000 */
[----:B------:R-:W-:Y:S01]  /*23680*/  BPT.TRAP 0x1 ;  /* 0x000000040000795c */ /* 0x000fe20000300000 */
.L_x_8723:
[----:B------:R-:W-:Y:S05]  /*23690*/  BSYNC B3 ;  /* 0x0000000000037941 */ /* 0x000fea0003800000 */
.L_x_8722:
        /* <DEDUP_REMOVED lines=14> */
.L_x_8724:
        /* <DEDUP_REMOVED lines=10> */
[----:B------:R-:W-:Y:S01]  /*23820*/  R2UR UR10, R11 ;  /* 0x000000000b0a72ca */ /* 0x000fe200000e0000 */
[----:B------:R-:W-:Y:S01]  /*23830*/  VIADD R5, R7, 0x4400 ;  /* 0x0000440007057836 */ /* 0x000fe20000000000 */
[----:B------:R-:W-:Y:S01]  /*23840*/  PLOP3.LUT P0, PT, PT, PT, PT, 0x80, 0x0 ;  /* 0x000000000000781c */ /* 0x000fe20003f0f070 */
[----:B------:R-:W-:Y:S01]  /*23850*/  UMOV UR6, 0x0 ;  /* 0x0000000000067882 */ /* 0x000fe20000000000 */
[----:B------:R-:W-:-:S11]  /*23860*/  UMOV UR7, 0x14f00000 ;  /* 0x14f0000000077882 */ /* 0x000fd60000000000 */
.L_x_8725:
        /* <DEDUP_REMOVED lines=10> */
[----:B------:R1:W-:Y:S01]  /*23910*/  STL [R1+0xc], R0 ;  /* 0x00000c0001007387 */ /* 0x0003e20000100800 */
[----:B------:R-:W-:-:S07]  /*23920*/  MOV R17, R4 ;  /* 0x0000000400117202 */ /* 0x000fce0000000f00 */
.L_x_8711:
[----:B------:R-:W-:Y:S05]  /*23930*/  BSYNC B1 ;  /* 0x0000000000017941 */ /* 0x000fea0003800000 */
.L_x_8710:
[----:B-1----:R-:W2:Y:S04]  /*23940*/  LDL R0, [R1+0x38] ;  /* 0x0000380001007983 */ /* 0x002ea80000100800 */
[----:B------:R3:W-:Y:S04]  /*23950*/  STL [R1+0x8], R6 ;  /* 0x0000080601007387 */ /* 0x0007e80000100800 */
[----:B------:R3:W-:Y:S02]  /*23960*/  STL [R1+0x14], R9 ;  /* 0x0000140901007387 */ /* 0x0007e40000100800 */
[----:B--23--:R-:W-:-:S07]  /*23970*/  VIADD R0, R0, 0xfffffffd ;  /* 0xfffffffd00007836 */ /* 0x00cfce0000000000 */
.L_x_8709:
[----:B------:R-:W-:Y:S05]  /*23980*/  BSYNC B2 ;  /* 0x0000000000027941 */ /* 0x000fea0003800000 */
.L_x_8708:
[----:B------:R-:W2:Y:S01]  /*23990*/  LDL.LU R2, [R1+0x38] ;  /* 0x0000380001027983 */ /* 0x000ea20000300800 */
[----:B------:R-:W-:Y:S01]  /*239a0*/  VIADD R8, R8, 0xfffffffe ;  /* 0xfffffffe08087836 */ /* 0x000fe20000000000 */
[----:B--2---:R-:W-:-:S04]  /*239b0*/  LOP3.LUT R2, RZ, R2, RZ, 0x33, !PT ;  /* 0x00000002ff027212 */ /* 0x004fc800078e33ff */
[----:B------:R-:W-:-:S13]  /*239c0*/  ISETP.NE.AND P0, PT, R8, R2, PT ;  /* 0x000000020800720c */ /* 0x000fda0003f05270 */
[----:B------:R-:W-:Y:S05]  /*239d0*/  @!P0 BRA `(.L_x_8707) ;  /* 0x0000001400148947 */ /* 0x000fea0003800000 */
[----:B------:R-:W-:-:S07]  /*239e0*/  IMAD.MOV.U32 R8, RZ, RZ, R17 ;  /* 0x000000ffff087224 */ /* 0x000fce00078e0011 */
.L_x_8758:
        /* <DEDUP_REMOVED lines=26> */
[----:B------:R-:W-:Y:S02]  /*23b90*/  IADD3 R6, -R2, RZ, RZ ;  /* 0x000000ff02067210 */ /* 0x000fe40007ffe1ff */
[----:B------:R-:W-:-:S03]  /*23ba0*/  SHF.R.S32.HI R3, RZ, 0x1f, R2 ;  /* 0x0000001fff037819 */ /* 0x000fc60000011402 */
        /* <DEDUP_REMOVED lines=8> */
.L_x_8728:
[----:B------:R-:W2:Y:S01]  /*23c30*/  LDL R2, [R1] ;  /* 0x0000000001027983 */ /* 0x000ea20000100800 */
[----:B------:R-:W-:Y:S01]  /*23c40*/  BSSY B2, `(.L_x_8729) ;  /* 0x0000005000027945 */ /* 0x000fe20003800000 */
[----:B--2---:R-:W-:Y:S01]  /*23c50*/  IMAD R3, R4, 0x8, R2 ;  /* 0x0000000804037824 */ /* 0x004fe200078e0202 */
[----:B------:R-:W-:-:S04]  /*23c60*/  SHF.L.U32 R2, R5, 0x1f, RZ ;  /* 0x0000001f05027819 */ /* 0x000fc800000006ff */
[----:B------:R-:W2:Y:S02]  /*23c70*/  SYNCS.PHASECHK.TRANS64.TRYWAIT P0, [R3+URZ+0x28840], R2 ;  /* 0x02884002030075a7 */ /* 0x000ea4000800017f */
[----:B--2---:R-:W-:Y:S05]  /*23c80*/  @!P0 BRA `(.L_x_8730) ;  /* 0x0000005000e88947 */ /* 0x004fea0003800000 */
.L_x_8899:
[----:B------:R-:W-:Y:S05]  /*23c90*/  BSYNC B2 ;  /* 0x0000000000027941 */ /* 0x000fea0003800000 */
.L_x_8729:
        /* <DEDUP_REMOVED lines=11> */
.L_x_8732:
[----:B------:R-:W-:Y:S05]  /*23d50*/  BSYNC B2 ;  /* 0x0000000000027941 */ /* 0x000fea0003800000 */
.L_x_8731:
        /* <DEDUP_REMOVED lines=10> */
[----:B--2---:R-:W-:Y:S01]  /*23e00*/  IMAD R2, R4, 0x8000, R2 ;  /* 0x0000800004027824 */ /* 0x004fe200078e0202 */
[----:B---3--:R-:W-:-:S03]  /*23e10*/  LEA R7, R6, R7, 0x7 ;  /* 0x0000000706077211 */ /* 0x008fc600078e38ff */
[----:B-1----:R-:W-:-:S08]  /*23e20*/  VIADD R9, R2, 0x18400 ;  /* 0x0001840002097836 */ /* 0x002fd00000000000 */
.L_x_8733:
        /* <DEDUP_REMOVED lines=16> */
.L_x_8734:
        /* <DEDUP_REMOVED lines=14> */
[----:B--2---:R-:W-:Y:S01]  /*24010*/  SHF.L.U32 R3, R13, 0x1f, RZ ;  /* 0x0000001f0d037819 */ /* 0x004fe200000006ff */
[----:B---3--:R-:W-:-:S04]  /*24020*/  IMAD R2, R9, 0x8, R12 ;  /* 0x0000000809027824 */ /* 0x008fc800078e020c */
[----:B------:R-:W1:Y:S02]  /*24030*/  SYNCS.PHASECHK.TRANS64.TRYWAIT P0, [R2+URZ+0x28860], R3 ;  /* 0x02886003020075a7 */ /* 0x000e64000800017f */
[----:B-1----:R-:W-:Y:S05]  /*24040*/  @!P0 BRA `(.L_x_8736) ;  /* 0x00000050000c8947 */ /* 0x002fea0003800000 */
.L_x_8900:
[----:B------:R-:W-:Y:S05]  /*24050*/  BSYNC B2 ;  /* 0x0000000000027941 */ /* 0x000fea0003800000 */
.L_x_8735:
        /* <DEDUP_REMOVED lines=10> */
.L_x_8737:
[----:B------:R-:W2:Y:S01]  /*24100*/  LDL R3, [R1+0x4] ;  /* 0x0000040001037983 */ /* 0x000ea20000100800 */
[----:B------:R-:W-:Y:S01]  /*24110*/  BSSY B2, `(.L_x_8738) ;  /* 0x0000004000027945 */ /* 0x000fe20003800000 */
[----:B--2---:R-:W-:-:S13]  /*24120*/  LOP3.LUT P0, RZ, R3, 0x8, RZ, 0xc0, !PT ;  /* 0x0000000803ff7812 */ /* 0x004fda000780c0ff */
[----:B------:R-:W-:Y:S05]  /*24130*/  @P0 BRA `(.L_x_8739) ;  /* 0x0000000000040947 */ /* 0x000fea0003800000 */
[----:B------:R-:W-:Y:S01]  /*24140*/  BPT.TRAP 0x1 ;  /* 0x000000040000795c */ /* 0x000fe20000300000 */
.L_x_8739:
[----:B------:R-:W-:Y:S05]  /*24150*/  BSYNC B2 ;  /* 0x0000000000027941 */ /* 0x000fea0003800000 */
.L_x_8738:
        /* <DEDUP_REMOVED lines=14> */
.L_x_8740:
        /* <DEDUP_REMOVED lines=15> */
.L_x_8741:
        /* <DEDUP_REMOVED lines=11> */
[----:B------:R-:W-:-:S07]  /*243e0*/  IMAD.MOV.U32 R17, RZ, RZ, R8 ;  /* 0x000000ffff117224 */ /* 0x000fce00078e0008 */
.L_x_8727:
[----:B------:R-:W-:Y:S05]  /*243f0*/  BSYNC B1 ;  /* 0x0000000000017941 */ /* 0x000fea0003800000 */
.L_x_8726:
[----:B------:R-:W2:Y:S01]  /*24400*/  LDL R2, [R1+0x4] ;  /* 0x0000040001027983 */ /* 0x000ea20000100800 */
[----:B------:R-:W-:Y:S01]  /*24410*/  VIADD R3, R4, 0x1 ;  /* 0x0000000104037836 */ /* 0x000fe20000000000 */
[----:B------:R-:W-:Y:S01]  /*24420*/  BSSY B1, `(.L_x_8742) ;  /* 0x000009c000017945 */ /* 0x000fe20003800000 */
[----:B-1----:R-:W-:-:S03]  /*24430*/  VIADD R6, R0, 0xffffffff ;  /* 0xffffffff00067836 */ /* 0x002fc60000000000 */
        /* <DEDUP_REMOVED lines=9> */
[----:B------:R-:W-:Y:S02]  /*244d0*/  MOV R7, R6 ;  /* 0x0000000600077202 */ /* 0x000fe40000000f00 */
[----:B------:R-:W-:-:S04]  /*244e0*/  ISETP.NE.U32.AND P0, PT, RZ, UR4, PT ;  /* 0x00000004ff007c0c */ /* 0x000fc8000bf05070 */
[----:B------:R-:W-:-:S13]  /*244f0*/  ISETP.NE.AND.EX P0, PT, RZ, UR5, PT, P0 ;  /* 0x00000005ff007c0c */ /* 0x000fda000bf05300 */
[----:B------:R-:W-:Y:S05]  /*24500*/  @!P0 BRA `(.L_x_8744) ;  /* 0x00000000004c8947 */ /* 0x000fea0003800000 */
[----:B------:R-:W2:Y:S01]  /*24510*/  LDL R12, [R1+0x24] ;  /* 0x00002400010c7983 */ /* 0x000ea20000100800 */
[----:B------:R-:W3:Y:S01]  /*24520*/  LDC R8, c[0x0][0x43c] ;  /* 0x00010f00ff087b82 */ /* 0x000ee20000000800 */
        /* <DEDUP_REMOVED lines=17> */
.L_x_8744:
[----:B------:R-:W3:Y:S01]  /*24640*/  LDL R2, [R1] ;  /* 0x0000000001027983 */ /* 0x000ee20000100800 */
[----:B------:R-:W-:Y:S01]  /*24650*/  SHF.L.U32 R3, R10, 0x1f, RZ ;  /* 0x0000001f0a037819 */ /* 0x000fe200000006ff */
[----:B------:R-:W-:Y:S01]  /*24660*/  BSSY B2, `(.L_x_8745) ;  /* 0x0000004000027945 */ /* 0x000fe20003800000 */
[----:B---3--:R-:W-:-:S04]  /*24670*/  IMAD R2, R11, 0x8, R2 ;  /* 0x000000080b027824 */ /* 0x008fc800078e0202 */
[----:B------:R-:W3:Y:S02]  /*24680*/  SYNCS.PHASECHK.TRANS64.TRYWAIT P0, [R2+URZ+0x28840], R3 ;  /* 0x02884003020075a7 */ /* 0x000ee4000800017f */
[----:B---3--:R-:W-:Y:S05]  /*24690*/  @!P0 BRA `(.L_x_8746) ;  /* 0x00000048008c8947 */ /* 0x008fea0003800000 */
.L_x_8901:
[----:B------:R-:W-:Y:S05]  /*246a0*/  BSYNC B2 ;  /* 0x0000000000027941 */ /* 0x000fea0003800000 */
.L_x_8745:
[----:B--2---:R-:W2:Y:S01]  /*246b0*/  S2R R9, SR_TID.X ;  /* 0x0000000000097919 */ /* 0x004ea20000002100 */
[----:B------:R-:W-:Y:S01]  /*246c0*/  BSSY B2, `(.L_x_8747) ;  /* 0x000000a000027945 */ /* 0x000fe20003800000 */
[----:B--2---:R-:W-:-:S04]  /*246d0*/  LOP3.LUT R9, R9, 0x7f, RZ, 0xc0, !PT ;  /* 0x0000007f09097812 */ /* 0x004fc800078ec0ff */
[----:B------:R-:W-:-:S13]  /*246e0*/  ISETP.NE.AND P0, PT, R9, RZ, PT ;  /* 0x000000ff0900720c */ /* 0x000fda0003f05270 */
[----:B------:R-:W-:Y:S05]  /*246f0*/  @P0 BRA `(.L_x_8748) ;  /* 0x0000000000180947 */ /* 0x000fea0003800000 */
[----:B------:R-:W2:Y:S01]  /*24700*/  LDL R9, [R1+0x4] ;  /* 0x0000040001097983 */ /* 0x000ea20000100800 */
[----:B---3--:R-:W-:-:S04]  /*24710*/  IMAD.MOV.U32 R3, RZ, RZ, 0x8000 ;  /* 0x00008000ff037424 */ /* 0x008fc800078e00ff */
[----:B------:R4:W-:Y:S01]  /*24720*/  SYNCS.ARRIVE.TRANS64 RZ, [R2+URZ+0x28830], R3 ;  /* 0x0288300302ff79a7 */ /* 0x0009e2000800003f */
[----:B--2---:R-:W-:-:S13]  /*24730*/  LOP3.LUT P1, RZ, R9, 0x1, RZ, 0xc0, !PT ;  /* 0x0000000109ff7812 */ /* 0x004fda000782c0ff */
[----:B----4-:R-:W-:Y:S05]  /*24740*/  @!P1 BRA `(.L_x_8748) ;  /* 0x0000000000049947 */ /* 0x010fea0003800000 */
[----:B------:R-:W-:Y:S01]  /*24750*/  BPT.TRAP 0x1 ;  /* 0x000000040000795c */ /* 0x000fe20000300000 */
.L_x_8748:
[----:B------:R-:W-:Y:S05]  /*24760*/  BSYNC B2 ;  /* 0x0000000000027941 */ /* 0x000fea0003800000 */
.L_x_8747:
[----:B-1----:R-:W2:Y:S04]  /*24770*/  LDL R10, [R1] ;  /* 0x00000000010a7983 */ /* 0x002ea80000100800 */
        /* <DEDUP_REMOVED lines=10> */
[----:B--2---:R-:W-:Y:S01]  /*24820*/  LEA R10, R9, R10, 0xf ;  /* 0x0000000a090a7211 */ /* 0x004fe200078e78ff */
[----:B---3--:R-:W-:-:S04]  /*24830*/  IMAD R3, R7, 0x80, R3 ;  /* 0x0000008007037824 */ /* 0x008fc800078e0203 */
[----:B------:R-:W-:-:S07]  /*24840*/  VIADD R9, R10, 0x18400 ;  /* 0x000184000a097836 */ /* 0x000fce0000000000 */
.L_x_8749:
        /* <DEDUP_REMOVED lines=16> */
.L_x_8750:
        /* <DEDUP_REMOVED lines=10> */
[----:B------:R-:W2:Y:S01]  /*249f0*/  LDL R12, [R1] ;  /* 0x00000000010c7983 */ /* 0x000ea20000100800 */
[----:B------:R-:W-:Y:S01]  /*24a00*/  SHF.L.U32 R5, R5, 0x1f, RZ ;  /* 0x0000001f05057819 */ /* 0x000fe200000006ff */
[----:B------:R-:W-:Y:S01]  /*24a10*/  BSSY B2, `(.L_x_8751) ;  /* 0x0000004000027945 */ /* 0x000fe20003800000 */
[----:B--2---:R-:W-:-:S04]  /*24a20*/  IMAD R2, R4, 0x8, R12 ;  /* 0x0000000804027824 */ /* 0x004fc800078e020c */
[----:B------:R-:W1:Y:S02]  /*24a30*/  SYNCS.PHASECHK.TRANS64.TRYWAIT P0, [R2+URZ+0x28860], R5 ;  /* 0x02886005020075a7 */ /* 0x000e64000800017f */
[----:B-1----:R-:W-:Y:S05]  /*24a40*/  @!P0 BRA `(.L_x_8752) ;  /* 0x0000004400b48947 */ /* 0x002fea0003800000 */
.L_x_8902:
[----:B------:R-:W-:Y:S05]  /*24a50*/  BSYNC B2 ;  /* 0x0000000000027941 */ /* 0x000fea0003800000 */
.L_x_8751:
[----:B------:R-:W2:Y:S01]  /*24a60*/  LDL R10, [R1+0x3c] ;  /* 0x00003c00010a7983 */ /* 0x000ea20000100800 */
[----:B------:R-:W3:Y:S02]  /*24a70*/  S2R R3, SR_TID.X ;  /* 0x0000000000037919 */ /* 0x000ee40000002100 */
[----:B---3--:R-:W-:-:S04]  /*24a80*/  LOP3.LUT R3, R3, 0x7f, RZ, 0xc0, !PT ;  /* 0x0000007f03037812 */ /* 0x008fc800078ec0ff */
[----:B------:R-:W-:-:S13]  /*24a90*/  ISETP.NE.AND P0, PT, R3, RZ, PT ;  /* 0x000000ff0300720c */ /* 0x000fda0003f05270 */
[----:B------:R-:W-:-:S04]  /*24aa0*/  @!P0 MOV R3, 0x8000 ;  /* 0x0000800000038802 */ /* 0x000fc80000000f00 */
[----:B------:R2:W-:Y:S02]  /*24ab0*/  @!P0 SYNCS.ARRIVE.TRANS64 RZ, [R2+URZ+0x28850], R3 ;  /* 0x0288500302ff89a7 */ /* 0x0005e4000800003f */
[----:B--2---:R-:W-:-:S04]  /*24ac0*/  PRMT R3, R10, 0x9910, RZ ;  /* 0x000099100a037816 */ /* 0x004fc800000000ff */
[----:B------:R-:W-:-:S13]  /*24ad0*/  ISETP.NE.AND P0, PT, R3, 0x2, PT ;  /* 0x000000020300780c */ /* 0x000fda0003f05270 */
[----:B------:R-:W-:Y:S05]  /*24ae0*/  @P0 BRA `(.L_x_8753) ;  /* 0x0000000000040947 */ /* 0x000fea0003800000 */
[----:B------:R-:W-:Y:S01]  /*24af0*/  BPT.TRAP 0x1 ;  /* 0x000000040000795c */ /* 0x000fe20000300000 */
.L_x_8753:
[----:B------:R-:W2:Y:S01]  /*24b00*/  LDL R3, [R1+0x4] ;  /* 0x0000040001037983 */ /* 0x000ea20000100800 */
[----:B------:R-:W-:Y:S01]  /*24b10*/  BSSY B2, `(.L_x_8754) ;  /* 0x0000004000027945 */ /* 0x000fe20003800000 */
[----:B--2---:R-:W-:-:S13]  /*24b20*/  LOP3.LUT P0, RZ, R3, 0x8, RZ, 0xc0, !PT ;  /* 0x0000000803ff7812 */ /* 0x004fda000780c0ff */
[----:B------:R-:W-:Y:S05]  /*24b30*/  @P0 BRA `(.L_x_8755) ;  /* 0x0000000000040947 */ /* 0x000fea0003800000 */
[----:B------:R-:W-:Y:S01]  /*24b40*/  BPT.TRAP 0x1 ;  /* 0x000000040000795c */ /* 0x000fe20000300000 */
.L_x_8755:
[----:B------:R-:W-:Y:S05]  /*24b50*/  BSYNC B2 ;  /* 0x0000000000027941 */ /* 0x000fea0003800000 */
.L_x_8754:
[----:B------:R-:W2:Y:S04]  /*24b60*/  LDL R10, [R1] ;  /* 0x00000000010a7983 */ /* 0x000ea80000100800 */
        /* <DEDUP_REMOVED lines=12> */
.L_x_8756:
        /* <DEDUP_REMOVED lines=15> */
.L_x_8757:
        /* <DEDUP_REMOVED lines=12> */
.L_x_8743:
[----:B------:R-:W-:Y:S05]  /*24de0*/  BSYNC B1 ;  /* 0x0000000000017941 */ /* 0x000fea0003800000 */
.L_x_8742:
[----:B------:R-:W3:Y:S01]  /*24df0*/  LDL R2, [R1+0x2c] ;  /* 0x00002c0001027983 */ /* 0x000ee20000100800 */
[----:B------:R-:W-:Y:S02]  /*24e00*/  IADD3 R0, R0, -0x2, RZ ;  /* 0xfffffffe00007810 */ /* 0x000fe40007ffe0ff */
[----:B---3--:R-:W-:-:S13]  /*24e10*/  ISETP.GT.AND P0, PT, R6, R2, PT ;  /* 0x000000020600720c */ /* 0x008fda0003f04270 */
[----:B------:R-:W-:Y:S05]  /*24e20*/  @P0 BRA `(.L_x_8758) ;  /* 0xffffffe800f00947 */ /* 0x000fea000383ffff */
.L_x_8707:
[----:B------:R-:W-:Y:S05]  /*24e30*/  BSYNC B0 ;  /* 0x0000000000007941 */ /* 0x000fea0003800000 */
.L_x_8706:
[----:B------:R-:W3:Y:S01]  /*24e40*/  S2R R2, SR_TID.X ;  /* 0x0000000000027919 */ /* 0x000ee20000002100 */
[----:B------:R-:W-:Y:S01]  /*24e50*/  BSSY B0, `(.L_x_8759) ;  /* 0x0000010000007945 */ /* 0x000fe20003800000 */
[----:B---3--:R-:W-:-:S04]  /*24e60*/  LOP3.LUT R2, R2, 0x7f, RZ, 0xc0, !PT ;  /* 0x0000007f02027812 */ /* 0x008fc800078ec0ff */
[----:B------:R-:W-:-:S13]  /*24e70*/  ISETP.NE.AND P0, PT, R2, RZ, PT ;  /* 0x000000ff0200720c */ /* 0x000fda0003f05270 */
[----:B------:R-:W-:Y:S05]  /*24e80*/  @P0 BRA `(.L_x_8760) ;  /* 0x0000000000300947 */ /* 0x000fea0003800000 */
[----:B------:R-:W3:Y:S01]  /*24e90*/  S2R R2, SR_LANEID ;  /* 0x0000000000027919 */ /* 0x000ee20000000000 */
[----:B------:R-:W-:Y:S01]  /*24ea0*/  VOTEU.ANY UR4, UPT, PT ;  /* 0x0000000000047886 */ /* 0x000fe200038e0100 */
[----:B-1----:R-:W1:Y:S01]  /*24eb0*/  LDC.64 R4, c[0x0][0xc60] ;  /* 0x00031800ff047b82 */ /* 0x002e620000000a00 */
[----:B------:R-:W3:Y:S02]  /*24ec0*/  FLO.U32 R0, UR4 ;  /* 0x0000000400007d00 */ /* 0x000ee400080e0000 */
[----:B---3--:R-:W-:-:S06]  /*24ed0*/  ISETP.EQ.U32.AND P0, PT, R0, R2, PT ;  /* 0x000000020000720c */ /* 0x008fcc0003f02070 */
[----:B------:R-:W1:Y:S07]  /*24ee0*/  POPC R2, UR4 ;  /* 0x0000000400027d09 */ /* 0x000e6e0008000000 */
[----:B-1----:R-:W3:Y:S04]  /*24ef0*/  @P0 ATOMG.E.ADD.STRONG.GPU PT, R2, desc[UR38][R4.64], R2 ;  /* 0x00000002040209a8 */ /* 0x002ee800081ee1e6 */
[----:B---3--:R1:W3:Y:S02]  /*24f00*/  SHFL.IDX PT, R2, R2, R0, 0x1f ;  /* 0x00001f0002027589 */ /* 0x0082e400000e0000 */
[----:B-1----:R-:W1:Y:S02]  /*24f10*/  S2R R0, SR_LTMASK ;  /* 0x0000000000007919 */ /* 0x002e640000003900 */
[----:B-1----:R-:W-:-:S06]  /*24f20*/  LOP3.LUT R0, R0, UR4, RZ, 0xc0, !PT ;  /* 0x0000000400007c12 */ /* 0x002fcc000f8ec0ff */
[----:B------:R-:W3:Y:S02]  /*24f30*/  POPC R0, R0 ;  /* 0x0000000000007309 */ /* 0x000ee40000000000 */
[----:B---3--:R-:W-:-:S07]  /*24f40*/  IADD3 R16, R2, UR36, R0 ;  /* 0x0000002402107c10 */ /* 0x008fce000fffe000 */
.L_x_8760:
[----:B------:R-:W-:Y:S05]  /*24f50*/  BSYNC B0 ;  /* 0x0000000000007941 */ /* 0x000fea0003800000 */
.L_x_8759:
        /* <DEDUP_REMOVED lines=12> */
.L_x_8903:
[----:B------:R-:W-:Y:S05]  /*25020*/  BSYNC B1 ;  /* 0x0000000000017941 */ /* 0x000fea0003800000 */
.L_x_8763:
        /* <DEDUP_REMOVED lines=10> */
.L_x_8765:
[----:B------:R-:W3:Y:S01]  /*250d0*/  LDL R2, [R1+0x4] ;  /* 0x0000040001027983 */ /* 0x000ee20000100800 */
[----:B------:R-:W-:Y:S01]  /*250e0*/  BSSY B1, `(.L_x_8766) ;  /* 0x0000004000017945 */ /* 0x000fe20003800000 */
[----:B---3--:R-:W-:-:S13]  /*250f0*/  LOP3.LUT P0, RZ, R2, 0x8, RZ, 0xc0, !PT ;  /* 0x0000000802ff7812 */ /* 0x008fda000780c0ff */
[----:B------:R-:W-:Y:S05]  /*25100*/  @P0 BRA `(.L_x_8767) ;  /* 0x0000000000040947 */ /* 0x000fea0003800000 */
[----:B------:R-:W-:Y:S01]  /*25110*/  BPT.TRAP 0x1 ;  /* 0x000000040000795c */ /* 0x000fe20000300000 */
.L_x_8767:
[----:B------:R-:W-:Y:S05]  /*25120*/  BSYNC B1 ;  /* 0x0000000000017941 */ /* 0x000fea0003800000 */
.L_x_8766:
[----:B-1----:R-:W3:Y:S04]  /*25130*/  LDL.LU R5, [R1+0x18] ;  /* 0x0000180001057983 */ /* 0x002ee80000300800 */
[----:B------:R-:W3:Y:S04]  /*25140*/  LDL.LU R3, [R1+0xc] ;  /* 0x00000c0001037983 */ /* 0x000ee80000300800 */
[----:B------:R-:W4:Y:S04]  /*25150*/  LDL R4, [R1] ;  /* 0x0000000001047983 */ /* 0x000f280000100800 */
        /* <DEDUP_REMOVED lines=8> */
[----:B---3--:R-:W-:-:S02]  /*251e0*/  IMAD R3, R3, 0x80, R5 ;  /* 0x0000008003037824 */ /* 0x008fc400078e0205 */
[----:B----4-:R-:W-:-:S04]  /*251f0*/  IMAD R2, R2, 0x8000, R4 ;  /* 0x0000800002027824 */ /* 0x010fc800078e0204 */
[----:B------:R-:W-:-:S07]  /*25200*/  VIADD R4, R2, 0x400 ;  /* 0x0000040002047836 */ /* 0x000fce0000000000 */
.L_x_8768:
        /* <DEDUP_REMOVED lines=15> */
.L_x_8769:
        /* <DEDUP_REMOVED lines=10> */
.L_x_8762:
[----:B------:R-:W-:Y:S05]  /*253a0*/  BSYNC B0 ;  /* 0x0000000000007941 */ /* 0x000fea0003800000 */
.L_x_8761:
[----:B-1----:R-:W3:Y:S04]  /*253b0*/  LDL.LU R5, [R1+0x8] ;  /* 0x0000080001057983 */ /* 0x002ee80000300800 */
        /* <DEDUP_REMOVED lines=8> */
.L_x_8686:
[----:B------:R-:W-:Y:S05]  /*25440*/  BSYNC B7 ;  /* 0x0000000000077941 */ /* 0x000fea0003800000 */
.L_x_8684:
        /* <DEDUP_REMOVED lines=9> */
[----:B------:R1:W2:Y:S04]  /*254e0*/  LDS.128 R16, [R0+0x288d0] ;  /* 0x0288d00000107984 */ /* 0x0002a80000000c00 */
[----:B------:R1:W-:Y:S01]  /*254f0*/  STL [R1], R0 ;  /* 0x0000000001007387 */ /* 0x0003e20000100800 */
[----:B------:R-:W-:Y:S06]  /*25500*/  BAR.ARV 0x4, 0x180 ;  /* 0x0106000000007b1d */ /* 0x000fec0000002000 */
[----:B------:R-:W-:Y:S05]  /*25510*/  BRA `(.L_x_8771) ;  /* 0x0000000800d87947 */ /* 0x000fea0003800000 */
.L_x_8770:
[----:B------:R-:W2:Y:S01]  /*25520*/  LDL R6, [R1+0x28] ;  /* 0x0000280001067983 */ /* 0x000ea20000100800 */
[----:B------:R-:W-:Y:S01]  /*25530*/  UMOV UR4, 0xffffffff ;  /* 0xffffffff00047882 */ /* 0x000fe20000000000 */
[----:B--2---:R-:W-:Y:S02]  /*25540*/  ISETP.NE.AND P5, PT, R6, 0x1f, PT ;  /* 0x0000001f0600780c */ /* 0x004fe40003fa5270 */
[----:B------:R-:W-:Y:S11]  /*25550*/  BRA.DIV UR4, `(.L_x_8772) ;  /* 0x0000003e04187947 */ /* 0x000ff6000b800000 */
[----:B-1----:R-:W-:Y:S01]  /*25560*/  IMAD.IADD R0, R19, 0x1, R6 ;  /* 0x0000000113007824 */ /* 0x002fe200078e0206 */
[----:B------:R-:W-:Y:S01]  /*25570*/  ULDC UR4, c[0x0][0xc3c] ;  /* 0x00030f0000047ab9 */ /* 0x000fe20000000800 */
[----:B------:R-:W-:-:S03]  /*25580*/  LOP3.LUT P4, RZ, R7, 0x1, RZ, 0xc0, !PT ;  /* 0x0000000107ff7812 */ /* 0x000fc6000788c0ff */
[----:B------:R-:W-:-:S13]  /*25590*/  ISETP.GE.OR P0, PT, R0, UR4, !P5 ;  /* 0x0000000400007c0c */ /* 0x000fda000ef06670 */
[----:B------:R-:W1:Y:S02]  /*255a0*/  @!P0 LDC.64 R2, c[0x0][0xc80] ;  /* 0x00032000ff028b82 */ /* 0x000e640000000a00 */
[----:B-1----:R-:W-:-:S06]  /*255b0*/  @!P0 IMAD.WIDE R2, R0, 0x4, R2 ;  /* 0x0000000400028825 */ /* 0x002fcc00078e0202 */
[----:B------:R1:W2:Y:S01]  /*255c0*/  @!P0 LDG.E R3, desc[UR38][R2.64] ;  /* 0x0000002602038981 */ /* 0x0002a2000c1e1900 */
[C---:B------:R-:W-:Y:S02]  /*255d0*/  ISETP.GE.U32.AND P1, PT, R6.reuse, 0x4, PT ;  /* 0x000000040600780c */ /* 0x040fe40003f26070 */
[C---:B------:R-:W-:Y:S01]  /*255e0*/  ISETP.GE.U32.AND P2, PT, R6.reuse, 0x8, PT ;  /* 0x000000080600780c */ /* 0x040fe20003f46070 */
[----:B------:R-:W-:Y:S01]  /*255f0*/  SHFL.IDX PT, R0, R16, RZ, 0x1f ;  /* 0x00001fff10007589 */ /* 0x000fe200000e0000 */
[C---:B------:R-:W-:Y:S01]  /*25600*/  ISETP.GE.U32.AND P3, PT, R6.reuse, 0x10, PT ;  /* 0x000000100600780c */ /* 0x040fe20003f66070 */
[----:B-1----:R-:W-:Y:S02]  /*25610*/  IMAD.MOV.U32 R2, RZ, RZ, RZ ;  /* 0x000000ffff027224 */ /* 0x002fe400078e00ff */
[----:B--2---:R-:W-:Y:S01]  /*25620*/  @!P0 IMAD.MOV.U32 R2, RZ, RZ, R3 ;  /* 0x000000ffff028224 */ /* 0x004fe200078e0003 */
[----:B------:R-:W-:-:S04]  /*25630*/  ISETP.GE.U32.AND P0, PT, R6, 0x2, PT ;  /* 0x000000020600780c */ /* 0x000fc80003f06070 */
[----:B------:R-:W1:Y:S02]  /*25640*/  SHFL.UP PT, R3, R2, 0x1, RZ ;  /* 0x0420000002037989 */ /* 0x000e6400000e00ff */
[----:B-1----:R-:W-:-:S05]  /*25650*/  SEL R5, R3, RZ, P4 ;  /* 0x000000ff03057207 */ /* 0x002fca0002000000 */
[----:B------:R-:W-:Y:S02]  /*25660*/  IMAD.IADD R3, R2, 0x1, R5 ;  /* 0x0000000102037824 */ /* 0x000fe400078e0205 */
[----:B------:R-:W-:Y:S04]  /*25670*/  SHFL.IDX PT, R5, R16, 0x1, 0x1f ;  /* 0x00201f0010057f89 */ /* 0x000fe800000e0000 */
        /* <DEDUP_REMOVED lines=13> */
.L_x_8913:
[----:B------:R-:W-:Y:S02]  /*25750*/  ULDC UR4, c[0x0][0xc38] ;  /* 0x00030e0000047ab9 */ /* 0x000fe40000000800 */
[----:B------:R-:W-:-:S04]  /*25760*/  IMAD.U32 R4, RZ, RZ, UR4 ;  /* 0x00000004ff047e24 */ /* 0x000fc8000f8e00ff */
[----:B--2---:R-:W-:-:S04]  /*25770*/  IMAD R16, R16, R4, RZ ;  /* 0x0000000410107224 */ /* 0x004fc800078e02ff */
[----:B------:R-:W-:-:S05]  /*25780*/  IMAD.IADD R5, R5, 0x1, R16 ;  /* 0x0000000105057824 */ /* 0x000fca00078e0210 */
[----:B------:R-:W-:-:S13]  /*25790*/  ISETP.GT.AND P4, PT, R5, R0, PT ;  /* 0x000000000500720c */ /* 0x000fda0003f84270 */
[----:B------:R-:W-:Y:S05]  /*257a0*/  @P4 BRA `(.L_x_8773) ;  /* 0x0000000000a04947 */ /* 0x000fea0003800000 */
.L_x_8778:
[----:B------:R-:W2:Y:S01]  /*257b0*/  LDC R2, c[0x0][0xc3c] ;  /* 0x00030f00ff027b82 */ /* 0x000ea20000000800 */
[----:B------:R-:W-:-:S05]  /*257c0*/  VIADD R19, R19, 0x1f ;  /* 0x0000001f13137836 */ /* 0x000fca0000000000 */
[----:B--2---:R-:W-:-:S13]  /*257d0*/  ISETP.GE.AND P4, PT, R19, R2, PT ;  /* 0x000000021300720c */ /* 0x004fda0003f86270 */
[----:B------:R-:W-:Y:S05]  /*257e0*/  @P4 BRA `(.L_x_8774) ;  /* 0x0000000400dc4947 */ /* 0x000fea0003800000 */
[----:B-1----:R-:W2:Y:S01]  /*257f0*/  LDL R3, [R1+0x28] ;  /* 0x0000280001037983 */ /* 0x002ea20000100800 */
[----:B------:R-:W-:Y:S01]  /*25800*/  BSSY B0, `(.L_x_8775) ;  /* 0x0000008000007945 */ /* 0x000fe20003800000 */
[----:B--2---:R-:W-:-:S04]  /*25810*/  IADD3 R4, R19, R3, RZ ;  /* 0x0000000313047210 */ /* 0x004fc80007ffe0ff */
[----:B------:R-:W-:Y:S01]  /*25820*/  ISETP.GE.OR P4, PT, R4, R2, !P5 ;  /* 0x000000020400720c */ /* 0x000fe20006f86670 */
[----:B------:R-:W-:-:S12]  /*25830*/  IMAD.MOV.U32 R2, RZ, RZ, RZ ;  /* 0x000000ffff027224 */ /* 0x000fd800078e00ff */
[----:B------:R-:W-:Y:S05]  /*25840*/  @P4 BRA `(.L_x_8776) ;  /* 0x00000000000c4947 */ /* 0x000fea0003800000 */
[----:B------:R-:W1:Y:S02]  /*25850*/  LDC.64 R2, c[0x0][0xc80] ;  /* 0x00032000ff027b82 */ /* 0x000e640000000a00 */
[----:B-1----:R-:W-:-:S06]  /*25860*/  IMAD.WIDE R2, R4, 0x4, R2 ;  /* 0x0000000404027825 */ /* 0x002fcc00078e0202 */
[----:B------:R1:W5:Y:S02]  /*25870*/  LDG.E R2, desc[UR38][R2.64] ;  /* 0x0000002602027981 */ /* 0x000364000c1e1900 */
.L_x_8776:
[----:B------:R-:W-:Y:S05]  /*25880*/  BSYNC B0 ;  /* 0x0000000000007941 */ /* 0x000fea0003800000 */
.L_x_8775:
[----:B------:R-:W-:-:S03]  /*25890*/  UMOV UR4, 0xffffffff ;  /* 0xffffffff00047882 */ /* 0x000fc60000000000 */
[----:B------:R-:W-:Y:S05]  /*258a0*/  BRA.DIV UR4, `(.L_x_8777) ;  /* 0x0000003e04807947 */ /* 0x000fea000b800000 */
[----:B------:R-:W2:Y:S04]  /*258b0*/  LDL R4, [R1+0x4] ;  /* 0x0000040001047983 */ /* 0x000ea80000100800 */
[----:B-1---5:R-:W1:Y:S01]  /*258c0*/  SHFL.UP PT, R3, R2, 0x1, RZ ;  /* 0x0420000002037989 */ /* 0x022e6200000e00ff */
[----:B--2---:R-:W-:-:S04]  /*258d0*/  LOP3.LUT P4, RZ, R4, 0x1, RZ, 0xc0, !PT ;  /* 0x0000000104ff7812 */ /* 0x004fc8000788c0ff */
        /* <DEDUP_REMOVED lines=15> */
.L_x_8921:
[----:B------:R-:W-:Y:S02]  /*259d0*/  ULDC UR4, c[0x0][0xc38] ;  /* 0x00030e0000047ab9 */ /* 0x000fe40000000800 */
[----:B------:R-:W-:-:S05]  /*259e0*/  MOV R4, UR4 ;  /* 0x0000000400047c02 */ /* 0x000fca0008000f00 */
[----:B--2---:R-:W-:-:S04]  /*259f0*/  IMAD R16, R16, R4, RZ ;  /* 0x0000000410107224 */ /* 0x004fc800078e02ff */
[----:B------:R-:W-:-:S05]  /*25a00*/  IMAD.IADD R5, R16, 0x1, R5 ;  /* 0x0000000110057824 */ /* 0x000fca00078e0205 */
[----:B------:R-:W-:-:S13]  /*25a10*/  ISETP.GT.AND P4, PT, R5, R0, PT ;  /* 0x000000000500720c */ /* 0x000fda0003f84270 */
[----:B------:R-:W-:Y:S05]  /*25a20*/  @!P4 BRA `(.L_x_8778) ;  /* 0xfffffffc0060c947 */ /* 0x000fea000383ffff */
.L_x_8773:
        /* <DEDUP_REMOVED lines=8> */
.L_x_8925:
[----:B------:R-:W-:Y:S01]  /*25ab0*/  ISETP.NE.AND P0, PT, R6, RZ, PT ;  /* 0x000000ff0600720c */ /* 0x000fe20003f05270 */
[----:B------:R-:W-:-:S12]  /*25ac0*/  IMAD.MOV.U32 R6, RZ, RZ, RZ ;  /* 0x000000ffff067224 */ /* 0x000fd800078e00ff */
[----:B------:R-:W-:Y:S05]  /*25ad0*/  @!P0 BRA `(.L_x_8780) ;  /* 0x0000000000148947 */ /* 0x000fea0003800000 */
[----:B------:R-:W-:Y:S01]  /*25ae0*/  UMOV UR4, 0xffffffff ;  /* 0xffffffff00047882 */ /* 0x000fe20000000000 */
[----:B------:R-:W-:Y:S02]  /*25af0*/  VIADD R12, R5, 0xffffffff ;  /* 0xffffffff050c7836 */ /* 0x000fe40000000000 */
[----:B------:R-:W-:Y:S05]  /*25b00*/  BRA.DIV UR4, `(.L_x_8781) ;  /* 0x0000004204107947 */ /* 0x000fea000b800000 */
[----:B-1----:R1:W4:Y:S02]  /*25b10*/  SHFL.IDX PT, R3, R3, R12, 0x1f ;  /* 0x00001f0c03037589 */ /* 0x00232400000e0000 */
.L_x_8928:
[----:B----4-:R-:W-:-:S07]  /*25b20*/  IMAD.MOV.U32 R6, RZ, RZ, R3 ;  /* 0x000000ffff067224 */ /* 0x010fce00078e0003 */
.L_x_8780:
[----:B-12---:R-:W1:Y:S01]  /*25b30*/  LDC.64 R2, c[0x0][0xc90] ;  /* 0x00032400ff027b82 */ /* 0x006e620000000a00 */
[----:B------:R-:W-:-:S04]  /*25b40*/  IMAD.IADD R19, R5, 0x1, R19 ;  /* 0x0000000105137824 */ /* 0x000fc800078e0213 */
[----:B-1----:R-:W-:-:S05]  /*25b50*/  IMAD.WIDE R2, R19, 0x4, R2 ;  /* 0x0000000413027825 */ /* 0x002fca00078e0202 */
[----:B------:R-:W3:Y:S01]  /*25b60*/  LDG.E R7, desc[UR38][R2.64] ;  /* 0x0000002602077981 */ /* 0x000ee2000c1e1900 */
[----:B------:R-:W-:-:S04]  /*25b70*/  IMAD R16, R6, R4, R16 ;  /* 0x0000000406107224 */ /* 0x000fc800078e0210 */
[----:B------:R-:W-:Y:S02]  /*25b80*/  IMAD.IADD R0, R0, 0x1, -R16 ;  /* 0x0000000100007824 */ /* 0x000fe400078e0a10 */
[----:B---3--:R-:W-:-:S05]  /*25b90*/  IMAD R5, R17, R7, RZ ;  /* 0x0000000711057224 */ /* 0x008fca00078e02ff */
[----:B-----5:R-:W-:-:S04]  /*25ba0*/  IABS R8, R5 ;  /* 0x0000000500087213 */ /* 0x020fc80000000000 */
[----:B------:R-:W1:Y:S08]  /*25bb0*/  I2F.RP R2, R8 ;  /* 0x0000000800027306 */ /* 0x000e700000209400 */
[----:B-1----:R-:W1:Y:S02]  /*25bc0*/  MUFU.RCP R2, R2 ;  /* 0x0000000200027308 */ /* 0x002e640000001000 */
[----:B-1----:R-:W-:-:S06]  /*25bd0*/  IADD3 R2, R2, 0xffffffe, RZ ;  /* 0x0ffffffe02027810 */ /* 0x002fcc0007ffe0ff */
[----:B------:R-:W1:Y:S02]  /*25be0*/  F2I.FTZ.U32.TRUNC.NTZ R3, R2 ;  /* 0x0000000200037305 */ /* 0x000e64000021f000 */
[----:B-1----:R-:W-:-:S04]  /*25bf0*/  IMAD.MOV R2, RZ, RZ, -R3 ;  /* 0x000000ffff027224 */ /* 0x002fc800078e0a03 */
        /* <DEDUP_REMOVED lines=25> */
[----:B------:R-:W1:Y:S08]  /*25d90*/  I2F.RP R3, R7 ;  /* 0x0000000700037306 */ /* 0x000e700000209400 */
[----:B-1----:R-:W1:Y:S02]  /*25da0*/  MUFU.RCP R3, R3 ;  /* 0x0000000300037308 */ /* 0x002e640000001000 */
[----:B-1----:R-:W-:-:S06]  /*25db0*/  VIADD R3, R3, 0xffffffe ;  /* 0x0ffffffe03037836 */ /* 0x002fcc0000000000 */
[----:B------:R-:W1:Y:S02]  /*25dc0*/  F2I.FTZ.U32.TRUNC.NTZ R3, R3 ;  /* 0x0000000300037305 */ /* 0x000e64000021f000 */
[----:B-1----:R-:W-:-:S04]  /*25dd0*/  IMAD.MOV R2, RZ, RZ, -R3 ;  /* 0x000000ffff027224 */ /* 0x002fc800078e0a03 */
        /* <DEDUP_REMOVED lines=18> */
[----:B------:R-:W-:Y:S02]  /*25f00*/  @!P2 LOP3.LUT R2, RZ, R4, RZ, 0x33, !PT ;  /* 0x00000004ff02a212 */ /* 0x000fe400078e33ff */
[----:B------:R-:W-:-:S05]  /*25f10*/  IADD3 R4, -R4, RZ, RZ ;  /* 0x000000ff04047210 */ /* 0x000fca0007ffe1ff */
[----:B------:R-:W-:Y:S01]  /*25f20*/  IMAD R18, R2, R4, R0 ;  /* 0x0000000402127224 */ /* 0x000fe200078e0200 */
[----:B------:R-:W-:-:S05]  /*25f30*/  LOP3.LUT R2, RZ, R2, RZ, 0x33, !PT ;  /* 0x00000002ff027212 */ /* 0x000fca00078e33ff */
[----:B------:R-:W-:Y:S01]  /*25f40*/  IMAD.IADD R17, R17, 0x1, R2 ;  /* 0x0000000111117824 */ /* 0x000fe200078e0202 */
[----:B------:R-:W-:Y:S06]  /*25f50*/  BRA `(.L_x_8782) ;  /* 0x00000000001c7947 */ /* 0x000fec0003800000 */
.L_x_8774:
[----:B------:R-:W-:Y:S01]  /*25f60*/  UMOV UR4, URZ ;  /* 0x0000003f00047c82 */ /* 0x000fe20008000000 */
[----:B------:R-:W-:Y:S01]  /*25f70*/  UMOV UR5, URZ ;  /* 0x0000003f00057c82 */ /* 0x000fe20008000000 */
[----:B------:R-:W-:Y:S01]  /*25f80*/  ULDC UR6, c[0x0][0xc3c] ;  /* 0x00030f0000067ab9 */ /* 0x000fe20000000800 */
[----:B------:R-:W-:Y:S02]  /*25f90*/  IMAD.MOV.U32 R16, RZ, RZ, R0 ;  /* 0x000000ffff107224 */ /* 0x000fe400078e0000 */
[----:B------:R-:W-:Y:S02]  /*25fa0*/  IMAD.U32 R17, RZ, RZ, UR4 ;  /* 0x00000004ff117e24 */ /* 0x000fe4000f8e00ff */
[----:B------:R-:W-:Y:S02]  /*25fb0*/  IMAD.U32 R18, RZ, RZ, UR5 ;  /* 0x00000005ff127e24 */ /* 0x000fe4000f8e00ff */
[----:B------:R-:W-:-:S07]  /*25fc0*/  IMAD.U32 R19, RZ, RZ, UR6 ;  /* 0x00000006ff137e24 */ /* 0x000fce000f8e00ff */
.L_x_8782:
[----:B------:R-:W2:Y:S04]  /*25fd0*/  LDL R0, [R1+0x28] ;  /* 0x0000280001007983 */ /* 0x000ea80000100800 */
[----:B-1----:R3:W4:Y:S01]  /*25fe0*/  LDL R3, [R1] ;  /* 0x0000000001037983 */ /* 0x0027220000100800 */
        /* <DEDUP_REMOVED lines=9> */
.L_x_8771:
[----:B------:R-:W-:Y:S02]  /*26080*/  ULDC UR4, c[0x0][0xc3c] ;  /* 0x00030f0000047ab9 */ /* 0x000fe40000000800 */
[----:B--2---:R-:W-:-:S13]  /*26090*/  ISETP.GE.AND P0, PT, R19, UR4, PT ;  /* 0x0000000413007c0c */ /* 0x004fda000bf06270 */
[----:B------:R-:W-:Y:S05]  /*260a0*/  @!P0 BRA `(.L_x_8783) ;  /* 0xffffff9400488947 */ /* 0x000fea000383ffff */
[----:B------:R-:W-:Y:S05]  /*260b0*/  BSYNC B8 ;  /* 0x0000000000087941 */ /* 0x000fea0003800000 */
.L_x_8628:
[----:B-1----:R-:W2:Y:S01]  /*260c0*/  LDL.LU R0, [R1+0x54] ;  /* 0x0000540001007983 */ /* 0x002ea20000300800 */
[----:B------:R-:W-:Y:S01]  /*260d0*/  BSSY B0, `(.L_x_8784) ;  /* 0x000000b000007945 */ /* 0x000fe20003800000 */
[----:B------:R-:W1:Y:S01]  /*260e0*/  S2R R5, SR_CgaCtaId ;  /* 0x0000000000057919 */ /* 0x000e620000008800 */
[----:B--2---:R-:W-:-:S05]  /*260f0*/  VIADD R0, R0, 0x1 ;  /* 0x0000000100007836 */ /* 0x004fca0000000000 */
[----:B0-----:R-:W-:-:S04]  /*26100*/  LEA.HI R2, R0, R0, RZ, 0x1 ;  /* 0x0000000000027211 */ /* 0x001fc800078f08ff */
[----:B---3--:R-:W-:-:S04]  /*26110*/  LOP3.LUT R3, R2, 0xfffffffe, RZ, 0xc0, !PT ;  /* 0xfffffffe02037812 */ /* 0x008fc800078ec0ff */
[----:B------:R-:W-:Y:S02]  /*26120*/  IADD3 R3, R0, -R3, RZ ;  /* 0x8000000300037210 */ /* 0x000fe40007ffe0ff */
[----:B------:R-:W-:Y:S02]  /*26130*/  MOV R0, 0x400 ;  /* 0x0000040000007802 */ /* 0x000fe40000000f00 */
[----:B------:R-:W-:Y:S02]  /*26140*/  SHF.L.U32 R3, R3, 0x1f, RZ ;  /* 0x0000001f03037819 */ /* 0x000fe400000006ff */
[----:B-1----:R-:W-:-:S04]  /*26150*/  LEA R0, R5, R0, 0x18 ;  /* 0x0000000005007211 */ /* 0x002fc800078ec0ff */
[----:B------:R-:W0:Y:S02]  /*26160*/  SYNCS.PHASECHK.TRANS64.TRYWAIT P0, [R0+URZ+0x28820], R3 ;  /* 0x02882003000075a7 */ /* 0x000e24000800017f */
[----:B0-----:R-:W-:Y:S05]  /*26170*/  @!P0 BRA `(.L_x_8785) ;  /* 0x00000038009c8947 */ /* 0x001fea0003800000 */
.L_x_8929:
[----:B------:R-:W-:Y:S05]  /*26180*/  BSYNC B0 ;  /* 0x0000000000007941 */ /* 0x000fea0003800000 */
.L_x_8784:
[----:B------:R-:W-:-:S03]  /*26190*/  UMOV UR4, 0xffffffff ;  /* 0xffffffff00047882 */ /* 0x000fc60000000000 */
[----:B------:R-:W-:Y:S05]  /*261a0*/  BRA.DIV UR4, `(.L_x_8786) ;  /* 0x0000003a04a47947 */ /* 0x000fea000b800000 */
[----:B------:R-:W1:Y:S02]  /*261b0*/  S2R R2, SR_TID.X ;  /* 0x0000000000027919 */ /* 0x000e640000002100 */
[----:B-1----:R-:W-:-:S04]  /*261c0*/  SHF.R.U32.HI R2, RZ, 0x5, R2 ;  /* 0x00000005ff027819 */ /* 0x002fc80000011602 */
[----:B------:R-:W-:-:S05]  /*261d0*/  LOP3.LUT R2, R2, 0x3, RZ, 0xc0, !PT ;  /* 0x0000000302027812 */ /* 0x000fca00078ec0ff */
[----:B------:R1:W2:Y:S02]  /*261e0*/  SHFL.IDX PT, R14, R2, RZ, 0x1f ;  /* 0x00001fff020e7589 */ /* 0x0002a400000e0000 */
.L_x_8932:
[----:B--2---:R-:W-:-:S13]  /*261f0*/  ISETP.NE.AND P0, PT, R14, RZ, PT ;  /* 0x000000ff0e00720c */ /* 0x004fda0003f05270 */
[----:B------:R-:W-:Y:S05]  /*26200*/  @P0 BRA `(.L_x_8356) ;  /* 0x0000000000940947 */ /* 0x000fea0003800000 */
[----:B------:R-:W-:-:S03]  /*26210*/  UMOV UR4, 0xffffffff ;  /* 0xffffffff00047882 */ /* 0x000fc60000000000 */
[----:B------:R-:W-:Y:S05]  /*26220*/  BRA.DIV UR4, `(.L_x_8787) ;  /* 0x0000003a04b87947 */ /* 0x000fea000b800000 */
[----:B------:R-:W-:-:S13]  /*26230*/  ELECT P6, URZ, PT ;  /* 0x00000000003f782f */ /* 0x000fda00038c0000 */
.L_x_8935:
[----:B------:R-:W-:Y:S05]  /*26240*/  @!P6 BRA `(.L_x_8356) ;  /* 0x000000000084e947 */ /* 0x000fea0003800000 */
[----:B-1----:R-:W2:Y:S02]  /*26250*/  LDL.LU R2, [R1+0x50] ;  /* 0x0000500001027983 */ /* 0x002ea40000300800 */
[----:B--2---:R-:W-:-:S04]  /*26260*/  LOP3.LUT R2, R2, 0x2, RZ, 0xfc, !PT ;  /* 0x0000000202027812 */ /* 0x004fc800078efcff */
[----:B------:R-:W-:-:S13]  /*26270*/  ISETP.NE.AND P2, PT, R2, 0x3, PT ;  /* 0x000000030200780c */ /* 0x000fda0003f45270 */
[----:B------:R-:W-:Y:S05]  /*26280*/  @!P2 BRA `(.L_x_8788) ;  /* 0x000000000004a947 */ /* 0x000fea0003800000 */
[----:B------:R-:W-:Y:S01]  /*26290*/  BPT.TRAP 0x1 ;  /* 0x000000040000795c */ /* 0x000fe20000300000 */
.L_x_8788:
        /* <DEDUP_REMOVED lines=14> */
.L_x_8936:
[----:B------:R-:W1:Y:S02]  /*26380*/  SYNCS.PHASECHK.TRANS64.TRYWAIT P0, [R7+URZ], R2 ;  /* 0x00000002070075a7 */ /* 0x000e64000800017f */
[----:B-1----:R-:W-:Y:S05]  /*26390*/  @!P0 BRA `(.L_x_8790) ;  /* 0x0000003800908947 */ /* 0x002fea0003800000 */
.L_x_8937:
[----:B------:R-:W-:Y:S05]  /*263a0*/  @!P2 BRA `(.L_x_8791) ;  /* 0x000000000004a947 */ /* 0x000fea0003800000 */
[----:B------:R-:W-:Y:S01]  /*263b0*/  BPT.TRAP 0x1 ;  /* 0x000000040000795c */ /* 0x000fe20000300000 */
.L_x_8791:
[----:B------:R-:W2:Y:S01]  /*263c0*/  LDL.LU R4, [R1+0x8] ;  /* 0x0000080001047983 */ /* 0x000ea20000300800 */
[----:B------:R-:W-:-:S04]  /*263d0*/  VIADD R0, R0, 0x28860 ;  /* 0x0002886000007836 */ /* 0x000fc80000000000 */
[----:B--2---:R-:W-:-:S04]  /*263e0*/  IMAD R4, R4, 0x8, R0 ;  /* 0x0000000804047824 */ /* 0x004fc800078e0200 */
[----:B------:R-:W2:Y:S02]  /*263f0*/  SYNCS.PHASECHK.TRANS64.TRYWAIT P0, [R4+URZ], R5 ;  /* 0x00000005040075a7 */ /* 0x000ea4000800017f */
[----:B--2---:R-:W-:Y:S05]  /*26400*/  @!P0 BRA `(.L_x_8792) ;  /* 0x0000003800888947 */ /* 0x004fea0003800000 */
.L_x_8938:
[----:B------:R-:W-:-:S07]  /*26410*/  LEA R3, R3, R0, 0x3 ;  /* 0x0000000003037211 */ /* 0x000fce00078e18ff */
.L_x_8793:
[----:B---3--:R3:W4:Y:S02]  /*26420*/  SYNCS.PHASECHK.TRANS64.TRYWAIT P0, [R3+URZ], R2 ;  /* 0x00000002030075a7 */ /* 0x008724000800017f */
[----:B----4-:R-:W-:Y:S05]  /*26430*/  @!P0 NANOSLEEP.SYNCS 0x989680 ;  /* 0x009896800000895d */ /* 0x010fea0003900000 */
[----:B------:R-:W4:Y:S02]  /*26440*/  @!P0 SYNCS.PHASECHK.TRANS64 P0, [R3+URZ], R2 ;  /* 0x00000002030085a7 */ /* 0x000f24000800007f */
[----:B----4-:R-:W-:Y:S05]  /*26450*/  @!P0 BRA `(.L_x_8793) ;  /* 0xfffffffc00f08947 */ /* 0x010fea000383ffff */
.L_x_8356:
[----:B------:R-:W-:Y:S05]  /*26460*/  BSYNC B9 ;  /* 0x0000000000097941 */ /* 0x000fea0003800000 */
.L_x_8353:
[----:B------:R-:W-:Y:S05]  /*26470*/  EXIT ;  /* 0x000000000000794d */ /* 0x000fea0003800000 */
.L_x_8386:
[----:B0-----:R0:W1:Y:S02]  /*26480*/  SYNCS.PHASECHK.TRANS64.TRYWAIT P6, [R106+URZ+0x28890], R119 ;  /* 0x028890776a0075a7 */ /* 0x00106400080c017f */
[----:B-1----:R-:W-:Y:S05]  /*26490*/  @!P6 NANOSLEEP.SYNCS 0x989680 ;  /* 0x009896800000e95d */ /* 0x002fea0003900000 */
[----:B------:R-:W1:Y:S02]  /*264a0*/  @!P6 SYNCS.PHASECHK.TRANS64 P6, [R106+URZ+0x28890], R119 ;  /* 0x028890776a00e5a7 */ /* 0x000e6400080c007f */
[----:B-1----:R-:W-:Y:S05]  /*264b0*/  @!P6 BRA `(.L_x_8386) ;  /* 0xfffffffc00f0e947 */ /* 0x002fea000383ffff */
[----:B------:R-:W-:Y:S05]  /*264c0*/  BRA `(.L_x_8794) ;  /* 0xfffffdcc00cc7947 */ /* 0x000fea000383ffff */
.L_x_8422:
[----:B0-----:R0:W1:Y:S02]  /*264d0*/  SYNCS.PHASECHK.TRANS64.TRYWAIT P4, [R106+URZ+0x28890], R119 ;  /* 0x028890776a0075a7 */ /* 0x001064000808017f */
[----:B-1----:R-:W-:Y:S05]  /*264e0*/  @!P4 NANOSLEEP.SYNCS 0x989680 ;  /* 0x009896800000c95d */ /* 0x002fea0003900000 */
[----:B------:R-:W1:Y:S02]  /*264f0*/  @!P4 SYNCS.PHASECHK.TRANS64 P4, [R106+URZ+0x28890], R119 ;  /* 0x028890776a00c5a7 */ /* 0x000e64000808007f */
[----:B-1----:R-:W-:Y:S05]  /*26500*/  @!P4 BRA `(.L_x_8422) ;  /* 0xfffffffc00f0c947 */ /* 0x002fea000383ffff */
[----:B------:R-:W-:Y:S05]  /*26510*/  BRA `(.L_x_8795) ;  /* 0xfffffdf400287947 */ /* 0x000fea000383ffff */
.L_x_8439:
[----:B0-----:R0:W1:Y:S02]  /*26520*/  SYNCS.PHASECHK.TRANS64.TRYWAIT P3, [R106+URZ+0x28890], R119 ;  /* 0x028890776a0075a7 */ /* 0x001064000806017f */
[----:B-1----:R-:W-:Y:S05]  /*26530*/  @!P3 NANOSLEEP.SYNCS 0x989680 ;  /* 0x009896800000b95d */ /* 0x002fea0003900000 */
[----:B------:R-:W1:Y:S02]  /*26540*/  @!P3 SYNCS.PHASECHK.TRANS64 P3, [R106+URZ+0x28890], R119 ;  /* 0x028890776a00b5a7 */ /* 0x000e64000806007f */
[----:B-1----:R-:W-:Y:S05]  /*26550*/  @!P3 BRA `(.L_x_8439) ;  /* 0xfffffffc00f0b947 */ /* 0x002fea000383ffff */
[----:B------:R-:W-:Y:S05]  /*26560*/  BRA `(.L_x_8796) ;  /* 0xfffffe1400507947 */ /* 0x000fea000383ffff */
.L_x_8449:
[----:B--2---:R2:W3:Y:S02]  /*26570*/  SYNCS.PHASECHK.TRANS64.TRYWAIT P0, [R106+URZ+0x288b0], R119 ;  /* 0x0288b0776a0075a7 */ /* 0x0044e4000800017f */
[----:B---3--:R-:W-:Y:S05]  /*26580*/  @!P0 NANOSLEEP.SYNCS 0x989680 ;  /* 0x009896800000895d */ /* 0x008fea0003900000 */
[----:B------:R-:W3:Y:S02]  /*26590*/  @!P0 SYNCS.PHASECHK.TRANS64 P0, [R106+URZ+0x288b0], R119 ;  /* 0x0288b0776a0085a7 */ /* 0x000ee4000800007f */
[----:B---3--:R-:W-:Y:S05]  /*265a0*/  @!P0 BRA `(.L_x_8449) ;  /* 0xfffffffc00f08947 */ /* 0x008fea000383ffff */
[----:B------:R-:W-:Y:S05]  /*265b0*/  BRA `(.L_x_8797) ;  /* 0xfffffe1800ec7947 */ /* 0x000fea000383ffff */
.L_x_8469:
        /* <DEDUP_REMOVED lines=8> */
.L_x_8799:
[----:B------:R-:W-:Y:S05]  /*26640*/  BSYNC B0 ;  /* 0x0000000000007941 */ /* 0x000fea0003800000 */
.L_x_8798:
[----:B------:R-:W-:Y:S01]  /*26650*/  IMAD.MOV.U32 R194, RZ, RZ, R14 ;  /* 0x000000ffffc27224 */ /* 0x000fe200078e000e */
[----:B------:R-:W-:Y:S06]  /*26660*/  BRA `(.L_x_8800) ;  /* 0xfffffe2800207947 */ /* 0x000fec000383ffff */
.L_x_8479:
[----:B------:R-:W-:Y:S01]  /*26670*/  BSSY B1, `(.L_x_8801) ;  /* 0x0000008000017945 */ /* 0x000fe20003800000 */
[----:B------:R-:W-:Y:S01]  /*26680*/  IMAD.MOV.U32 R13, RZ, RZ, R6 ;  /* 0x000000ffff0d7224 */ /* 0x000fe200078e0006 */
[----:B------:R-:W-:Y:S01]  /*26690*/  MOV R12, RZ ;  /* 0x000000ff000c7202 */ /* 0x000fe20000000f00 */
[----:B------:R-:W-:Y:S02]  /*266a0*/  IMAD.MOV.U32 R11, RZ, RZ, 0x181f ;  /* 0x0000181fff0b7424 */ /* 0x000fe400078e00ff */
[----:B------:R-:W-:-:S07]  /*266b0*/  IMAD.MOV.U32 R15, RZ, RZ, -0x1 ;  /* 0xffffffffff0f7424 */ /* 0x000fce00078e00ff */
[----:B0-----:R-:W-:Y:S05]  /*266c0*/  WARPSYNC.COLLECTIVE R15, `(.L_x_8802) ;  /* 0x000000000f087348 */ /* 0x001fea0003c00000 */
[----:B------:R1:W2:Y:S02]  /*266d0*/  SHFL.IDX P6, R14, R13, R12, R11 ;  /* 0x0000000c0d0e7389 */ /* 0x0002a400000c000b */
[----:B012---:R-:W-:Y:S01]  /*266e0*/  ENDCOLLECTIVE ;  /* 0x000000000000791b */ /* 0x007fe20003800000 */
.L_x_8802:
[----:B------:R-:W-:Y:S05]  /*266f0*/  BSYNC B1 ;  /* 0x0000000000017941 */ /* 0x000fea0003800000 */
.L_x_8801:
        /* <DEDUP_REMOVED lines=8> */
.L_x_8803:
[----:B------:R-:W-:Y:S02]  /*26780*/  IMAD.MOV.U32 R13, RZ, RZ, R8 ;  /* 0x000000ffff0d7224 */ /* 0x000fe400078e0008 */
[----:B------:R-:W-:-:S07]  /*26790*/  IMAD.MOV.U32 R3, RZ, RZ, R14 ;  /* 0x000000ffff037224 */ /* 0x000fce00078e000e */
[----:B------:R-:W-:Y:S05]  /*267a0*/  WARPSYNC.COLLECTIVE R15, `(.L_x_8804) ;  /* 0x000000000f087348 */ /* 0x000fea0003c00000 */
[----:B------:R0:W1:Y:S02]  /*267b0*/  SHFL.IDX P6, R14, R13, R12, R11 ;  /* 0x0000000c0d0e7389 */ /* 0x00006400000c000b */
[----:B01----:R-:W-:Y:S01]  /*267c0*/  ENDCOLLECTIVE ;  /* 0x000000000000791b */ /* 0x003fe20003800000 */
.L_x_8804:
[----:B------:R-:W-:Y:S02]  /*267d0*/  IMAD.MOV.U32 R13, RZ, RZ, R7 ;  /* 0x000000ffff0d7224 */ /* 0x000fe400078e0007 */
[----:B------:R-:W-:-:S07]  /*267e0*/  IMAD.MOV.U32 R4, RZ, RZ, R14 ;  /* 0x000000ffff047224 */ /* 0x000fce00078e000e */
[----:B------:R-:W-:Y:S05]  /*267f0*/  WARPSYNC.COLLECTIVE R15, `(.L_x_8805) ;  /* 0x000000000f087348 */ /* 0x000fea0003c00000 */
[----:B------:R0:W1:Y:S02]  /*26800*/  SHFL.IDX P6, R14, R13, R12, R11 ;  /* 0x0000000c0d0e7389 */ /* 0x00006400000c000b */
[----:B01----:R-:W-:Y:S01]  /*26810*/  ENDCOLLECTIVE ;  /* 0x000000000000791b */ /* 0x003fe20003800000 */
.L_x_8805:
[----:B------:R-:W-:Y:S05]  /*26820*/  BRA `(.L_x_8806) ;  /* 0xfffffe2c006c7947 */ /* 0x000fea000383ffff */
.L_x_8482:
[----:B------:R-:W-:Y:S01]  /*26830*/  BSSY B1, `(.L_x_8807) ;  /* 0x0000008000017945 */ /* 0x000fe20003800000 */
[----:B0-----:R-:W-:Y:S01]  /*26840*/  IMAD.MOV.U32 R13, RZ, RZ, R6 ;  /* 0x000000ffff0d7224 */ /* 0x001fe200078e0006 */
[----:B------:R-:W-:Y:S01]  /*26850*/  MOV R11, 0x181f ;  /* 0x0000181f000b7802 */ /* 0x000fe20000000f00 */
[----:B------:R-:W-:Y:S02]  /*26860*/  IMAD.MOV.U32 R12, RZ, RZ, 0x1 ;  /* 0x00000001ff0c7424 */ /* 0x000fe400078e00ff */
[----:B------:R-:W-:-:S07]  /*26870*/  IMAD.MOV.U32 R15, RZ, RZ, -0x1 ;  /* 0xffffffffff0f7424 */ /* 0x000fce00078e00ff */
[----:B-1----:R-:W-:Y:S05]  /*26880*/  WARPSYNC.COLLECTIVE R15, `(.L_x_8808) ;  /* 0x000000000f087348 */ /* 0x002fea0003c00000 */
[----:B------:R0:W2:Y:S02]  /*26890*/  SHFL.IDX P6, R14, R13, R12, R11 ;  /* 0x0000000c0d0e7389 */ /* 0x0000a400000c000b */
[----:B012---:R-:W-:Y:S01]  /*268a0*/  ENDCOLLECTIVE ;  /* 0x000000000000791b */ /* 0x007fe20003800000 */
.L_x_8808:
[----:B------:R-:W-:Y:S05]  /*268b0*/  BSYNC B1 ;  /* 0x0000000000017941 */ /* 0x000fea0003800000 */
.L_x_8807:
[----:B------:R-:W-:Y:S02]  /*268c0*/  IMAD.MOV.U32 R13, RZ, RZ, R5 ;  /* 0x000000ffff0d7224 */ /* 0x000fe400078e0005 */
[----:B------:R-:W-:Y:S02]  /*268d0*/  IMAD.MOV.U32 R12, RZ, RZ, 0x1 ;  /* 0x00000001ff0c7424 */ /* 0x000fe400078e00ff */
[----:B------:R-:W-:Y:S02]  /*268e0*/  IMAD.MOV.U32 R11, RZ, RZ, 0x181f ;  /* 0x0000181fff0b7424 */ /* 0x000fe400078e00ff */
[----:B------:R-:W-:Y:S02]  /*268f0*/  IMAD.MOV.U32 R15, RZ, RZ, -0x1 ;  /* 0xffffffffff0f7424 */ /* 0x000fe400078e00ff */
[----:B------:R-:W-:-:S07]  /*26900*/  IMAD.MOV.U32 R0, RZ, RZ, R14 ;  /* 0x000000ffff007224 */ /* 0x000fce00078e000e */
[----:B------:R-:W-:Y:S05]  /*26910*/  WARPSYNC.COLLECTIVE R15, `(.L_x_8809) ;  /* 0x000000000f087348 */ /* 0x000fea0003c00000 */
[----:B------:R0:W1:Y:S02]  /*26920*/  SHFL.IDX P6, R14, R13, R12, R11 ;  /* 0x0000000c0d0e7389 */ /* 0x00006400000c000b */
[----:B01----:R-:W-:Y:S01]  /*26930*/  ENDCOLLECTIVE ;  /* 0x000000000000791b */ /* 0x003fe20003800000 */
.L_x_8809:
[----:B------:R-:W-:Y:S01]  /*26940*/  IMAD.MOV.U32 R13, RZ, RZ, R8 ;  /* 0x000000ffff0d7224 */ /* 0x000fe200078e0008 */
[----:B------:R-:W-:-:S07]  /*26950*/  MOV R3, R14 ;  /* 0x0000000e00037202 */ /* 0x000fce0000000f00 */
[----:B------:R-:W-:Y:S05]  /*26960*/  WARPSYNC.COLLECTIVE R15, `(.L_x_8810) ;  /* 0x000000000f087348 */ /* 0x000fea0003c00000 */
[----:B------:R0:W1:Y:S02]  /*26970*/  SHFL.IDX P6, R14, R13, R12, R11 ;  /* 0x0000000c0d0e7389 */ /* 0x00006400000c000b */
[----:B01----:R-:W-:Y:S01]  /*26980*/  ENDCOLLECTIVE ;  /* 0x000000000000791b */ /* 0x003fe20003800000 */
.L_x_8810:
[----:B------:R-:W-:Y:S02]  /*26990*/  IMAD.MOV.U32 R13, RZ, RZ, R7 ;  /* 0x000000ffff0d7224 */ /* 0x000fe400078e0007 */
[----:B------:R-:W-:-:S07]  /*269a0*/  IMAD.MOV.U32 R4, RZ, RZ, R14 ;  /* 0x000000ffff047224 */ /* 0x000fce00078e000e */
[----:B------:R-:W-:Y:S05]  /*269b0*/  WARPSYNC.COLLECTIVE R15, `(.L_x_8811) ;  /* 0x000000000f087348 */ /* 0x000fea0003c00000 */
[----:B------:R0:W1:Y:S02]  /*269c0*/  SHFL.IDX P6, R14, R13, R12, R11 ;  /* 0x0000000c0d0e7389 */ /* 0x00006400000c000b */
[----:B01----:R-:W-:Y:S01]  /*269d0*/  ENDCOLLECTIVE ;  /* 0x000000000000791b */ /* 0x003fe20003800000 */
.L_x_8811:
[----:B------:R-:W-:Y:S05]  /*269e0*/  BRA `(.L_x_8812) ;  /* 0xfffffe2c00d87947 */ /* 0x000fea000383ffff */
.L_x_8485:
[----:B------:R-:W-:Y:S01]  /*269f0*/  BSSY B1, `(.L_x_8813) ;  /* 0x0000008000017945 */ /* 0x000fe20003800000 */
[----:B0-----:R-:W-:Y:S01]  /*26a00*/  IMAD.MOV.U32 R13, RZ, RZ, R6 ;  /* 0x000000ffff0d7224 */ /* 0x001fe200078e0006 */
[----:B------:R-:W-:Y:S01]  /*26a10*/  MOV R15, 0xffffffff ;  /* 0xffffffff000f7802 */ /* 0x000fe20000000f00 */
[----:B------:R-:W-:Y:S02]  /*26a20*/  IMAD.MOV.U32 R12, RZ, RZ, 0x2 ;  /* 0x00000002ff0c7424 */ /* 0x000fe400078e00ff */
[----:B------:R-:W-:-:S07]  /*26a30*/  IMAD.MOV.U32 R11, RZ, RZ, 0x181f ;  /* 0x0000181fff0b7424 */ /* 0x000fce00078e00ff */
[----:B--2---:R-:W-:Y:S05]  /*26a40*/  WARPSYNC.COLLECTIVE R15, `(.L_x_8814) ;  /* 0x000000000f087348 */ /* 0x004fea0003c00000 */
[----:B------:R0:W1:Y:S02]  /*26a50*/  SHFL.IDX P6, R14, R13, R12, R11 ;  /* 0x0000000c0d0e7389 */ /* 0x00006400000c000b */
[----:B012---:R-:W-:Y:S01]  /*26a60*/  ENDCOLLECTIVE ;  /* 0x000000000000791b */ /* 0x007fe20003800000 */
.L_x_8814:
[----:B------:R-:W-:Y:S05]  /*26a70*/  BSYNC B1 ;  /* 0x0000000000017941 */ /* 0x000fea0003800000 */
.L_x_8813:
        /* <DEDUP_REMOVED lines=8> */
.L_x_8815:
[----:B------:R-:W-:Y:S01]  /*26b00*/  MOV R13, R8 ;  /* 0x00000008000d7202 */ /* 0x000fe20000000f00 */
[----:B------:R-:W-:-:S07]  /*26b10*/  IMAD.MOV.U32 R3, RZ, RZ, R14 ;  /* 0x000000ffff037224 */ /* 0x000fce00078e000e */
[----:B------:R-:W-:Y:S05]  /*26b20*/  WARPSYNC.COLLECTIVE R15, `(.L_x_8816) ;  /* 0x000000000f087348 */ /* 0x000fea0003c00000 */
[----:B------:R0:W1:Y:S02]  /*26b30*/  SHFL.IDX P6, R14, R13, R12, R11 ;  /* 0x0000000c0d0e7389 */ /* 0x00006400000c000b */
[----:B01----:R-:W-:Y:S01]  /*26b40*/  ENDCOLLECTIVE ;  /* 0x000000000000791b */ /* 0x003fe20003800000 */
.L_x_8816:
[----:B------:R-:W-:Y:S02]  /*26b50*/  IMAD.MOV.U32 R13, RZ, RZ, R7 ;  /* 0x000000ffff0d7224 */ /* 0x000fe400078e0007 */
[----:B------:R-:W-:-:S07]  /*26b60*/  IMAD.MOV.U32 R4, RZ, RZ, R14 ;  /* 0x000000ffff047224 */ /* 0x000fce00078e000e */
[----:B------:R-:W-:Y:S05]  /*26b70*/  WARPSYNC.COLLECTIVE R15, `(.L_x_8817) ;  /* 0x000000000f087348 */ /* 0x000fea0003c00000 */
[----:B------:R0:W1:Y:S02]  /*26b80*/  SHFL.IDX P6, R14, R13, R12, R11 ;  /* 0x0000000c0d0e7389 */ /* 0x00006400000c000b */
[----:B01----:R-:W-:Y:S01]  /*26b90*/  ENDCOLLECTIVE ;  /* 0x000000000000791b */ /* 0x003fe20003800000 */
.L_x_8817:
[----:B------:R-:W-:Y:S05]  /*26ba0*/  BRA `(.L_x_8818) ;  /* 0xfffffe3000347947 */ /* 0x000fea000383ffff */
.L_x_8488:
[----:B------:R-:W-:Y:S01]  /*26bb0*/  BSSY B1, `(.L_x_8819) ;  /* 0x0000008000017945 */ /* 0x000fe20003800000 */
[----:B------:R-:W-:Y:S02]  /*26bc0*/  IMAD.MOV.U32 R13, RZ, RZ, R6 ;  /* 0x000000ffff0d7224 */ /* 0x000fe400078e0006 */
[----:B------:R-:W-:Y:S02]  /*26bd0*/  IMAD.MOV.U32 R12, RZ, RZ, 0x3 ;  /* 0x00000003ff0c7424 */ /* 0x000fe400078e00ff */
[----:B------:R-:W-:Y:S02]  /*26be0*/  IMAD.MOV.U32 R11, RZ, RZ, 0x181f ;  /* 0x0000181fff0b7424 */ /* 0x000fe400078e00ff */
[----:B------:R-:W-:-:S07]  /*26bf0*/  IMAD.MOV.U32 R15, RZ, RZ, -0x1 ;  /* 0xffffffffff0f7424 */ /* 0x000fce00078e00ff */
[----:B--2---:R-:W-:Y:S05]  /*26c00*/  WARPSYNC.COLLECTIVE R15, `(.L_x_8820) ;  /* 0x000000000f087348 */ /* 0x004fea0003c00000 */
[----:B------:R0:W1:Y:S02]  /*26c10*/  SHFL.IDX P6, R14, R13, R12, R11 ;  /* 0x0000000c0d0e7389 */ /* 0x00006400000c000b */
[----:B012---:R-:W-:Y:S01]  /*26c20*/  ENDCOLLECTIVE ;  /* 0x000000000000791b */ /* 0x007fe20003800000 */
.L_x_8820:
[----:B------:R-:W-:Y:S05]  /*26c30*/  BSYNC B1 ;  /* 0x0000000000017941 */ /* 0x000fea0003800000 */
.L_x_8819:
[----:B------:R-:W-:Y:S01]  /*26c40*/  IMAD.MOV.U32 R13, RZ, RZ, R5 ;  /* 0x000000ffff0d7224 */ /* 0x000fe200078e0005 */
[----:B------:R-:W-:Y:S01]  /*26c50*/  MOV R0, R14 ;  /* 0x0000000e00007202 */ /* 0x000fe20000000f00 */
[----:B------:R-:W-:Y:S02]  /*26c60*/  IMAD.MOV.U32 R12, RZ, RZ, 0x3 ;  /* 0x00000003ff0c7424 */ /* 0x000fe400078e00ff */
[----:B------:R-:W-:Y:S02]  /*26c70*/  IMAD.MOV.U32 R11, RZ, RZ, 0x181f ;  /* 0x0000181fff0b7424 */ /* 0x000fe400078e00ff */
[----:B------:R-:W-:-:S07]  /*26c80*/  IMAD.MOV.U32 R15, RZ, RZ, -0x1 ;  /* 0xffffffffff0f7424 */ /* 0x000fce00078e00ff */
[----:B------:R-:W-:Y:S05]  /*26c90*/  WARPSYNC.COLLECTIVE R15, `(.L_x_8821) ;  /* 0x000000000f087348 */ /* 0x000fea0003c00000 */
[----:B------:R0:W1:Y:S02]  /*26ca0*/  SHFL.IDX P6, R14, R13, R12, R11 ;  /* 0x0000000c0d0e7389 */ /* 0x00006400000c000b */
[----:B01----:R-:W-:Y:S01]  /*26cb0*/  ENDCOLLECTIVE ;  /* 0x000000000000791b */ /* 0x003fe20003800000 */
.L_x_8821:
[----:B------:R-:W-:Y:S02]  /*26cc0*/  IMAD.MOV.U32 R13, RZ, RZ, R8 ;  /* 0x000000ffff0d7224 */ /* 0x000fe400078e0008 */
[----:B------:R-:W-:-:S07]  /*26cd0*/  IMAD.MOV.U32 R3, RZ, RZ, R14 ;  /* 0x000000ffff037224 */ /* 0x000fce00078e000e */
[----:B------:R-:W-:Y:S05]  /*26ce0*/  WARPSYNC.COLLECTIVE R15, `(.L_x_8822) ;  /* 0x000000000f087348 */ /* 0x000fea0003c00000 */
[----:B------:R0:W1:Y:S02]  /*26cf0*/  SHFL.IDX P6, R14, R13, R12, R11 ;  /* 0x0000000c0d0e7389 */ /* 0x00006400000c000b */
[----:B01----:R-:W-:Y:S01]  /*26d00*/  ENDCOLLECTIVE ;  /* 0x000000000000791b */ /* 0x003fe20003800000 */
.L_x_8822:
[----:B------:R-:W-:Y:S01]  /*26d10*/  IMAD.MOV.U32 R13, RZ, RZ, R7 ;  /* 0x000000ffff0d7224 */ /* 0x000fe200078e0007 */
[----:B------:R-:W-:-:S07]  /*26d20*/  MOV R4, R14 ;  /* 0x0000000e00047202 */ /* 0x000fce0000000f00 */
[----:B------:R-:W-:Y:S05]  /*26d30*/  WARPSYNC.COLLECTIVE R15, `(.L_x_8823) ;  /* 0x000000000f087348 */ /* 0x000fea0003c00000 */
[----:B------:R0:W1:Y:S02]  /*26d40*/  SHFL.IDX P6, R14, R13, R12, R11 ;  /* 0x0000000c0d0e7389 */ /* 0x00006400000c000b */
[----:B01----:R-:W-:Y:S01]  /*26d50*/  ENDCOLLECTIVE ;  /* 0x000000000000791b */ /* 0x003fe20003800000 */
.L_x_8823:
[----:B------:R-:W-:Y:S05]  /*26d60*/  BRA `(.L_x_8824) ;  /* 0xfffffe3000907947 */ /* 0x000fea000383ffff */
.L_x_8492:
[----:B0-----:R0:W1:Y:S02]  /*26d70*/  SYNCS.PHASECHK.TRANS64.TRYWAIT P0, [R2+URZ+0x28800], R5 ;  /* 0x02880005020075a7 */ /* 0x001064000800017f */
[----:B-1----:R-:W-:Y:S05]  /*26d80*/  @!P0 NANOSLEEP.SYNCS 0x989680 ;  /* 0x009896800000895d */ /* 0x002fea0003900000 */
[----:B------:R-:W1:Y:S02]  /*26d90*/  @!P0 SYNCS.PHASECHK.TRANS64 P0, [R2+URZ+0x28800], R5 ;  /* 0x02880005020085a7 */ /* 0x000e64000800007f */
[----:B-1----:R-:W-:Y:S05]  /*26da0*/  @!P0 BRA `(.L_x_8492) ;  /* 0xfffffffc00f08947 */ /* 0x002fea000383ffff */
[----:B------:R-:W-:Y:S05]  /*26db0*/  BRA `(.L_x_8825) ;  /* 0xfffffe3400487947 */ /* 0x000fea000383ffff */
.L_x_8508:
[----:B------:R-:W1:Y:S01]  /*26dc0*/  LDC R54, c[0x0][0x3f4] ;  /* 0x0000fd00ff367b82 */ /* 0x000e620000000800 */
[----:B------:R-:W-:Y:S01]  /*26dd0*/  BSSY B1, `(.L_x_8826) ;  /* 0x0000008000017945 */ /* 0x000fe20003800000 */
[----:B------:R-:W-:Y:S02]  /*26de0*/  IMAD.MOV.U32 R13, RZ, RZ, R35 ;  /* 0x000000ffff0d7224 */ /* 0x000fe400078e0023 */
[----:B------:R-:W-:Y:S02]  /*26df0*/  IMAD.MOV.U32 R12, RZ, RZ, RZ ;  /* 0x000000ffff0c7224 */ /* 0x000fe400078e00ff */
[----:B------:R-:W-:Y:S02]  /*26e00*/  IMAD.MOV.U32 R11, RZ, RZ, 0x181f ;  /* 0x0000181fff0b7424 */ /* 0x000fe400078e00ff */
[----:B------:R-:W-:-:S07]  /*26e10*/  IMAD.MOV.U32 R15, RZ, RZ, -0x1 ;  /* 0xffffffffff0f7424 */ /* 0x000fce00078e00ff */
[----:B01----:R-:W-:Y:S05]  /*26e20*/  WARPSYNC.COLLECTIVE R15, `(.L_x_8827) ;  /* 0x000000000f087348 */ /* 0x003fea0003c00000 */
[----:B------:R2:W3:Y:S02]  /*26e30*/  SHFL.IDX P6, R14, R13, R12, R11 ;  /* 0x0000000c0d0e7389 */ /* 0x0004e400000c000b */
[----:B0123--:R-:W-:Y:S01]  /*26e40*/  ENDCOLLECTIVE ;  /* 0x000000000000791b */ /* 0x00ffe20003800000 */
.L_x_8827:
[----:B------:R-:W-:Y:S05]  /*26e50*/  BSYNC B1 ;  /* 0x0000000000017941 */ /* 0x000fea0003800000 */
.L_x_8826:
[----:B------:R-:W-:Y:S01]  /*26e60*/  MOV R13, R32 ;  /* 0x00000020000d7202 */ /* 0x000fe20000000f00 */
[----:B------:R-:W-:Y:S01]  /*26e70*/  IMAD.MOV.U32 R12, RZ, RZ, RZ ;  /* 0x000000ffff0c7224 */ /* 0x000fe200078e00ff */
[----:B------:R-:W-:Y:S01]  /*26e80*/  ISETP.GE.AND P0, PT, R16, R54, PT ;  /* 0x000000361000720c */ /* 0x000fe20003f06270 */
[----:B------:R-:W-:Y:S02]  /*26e90*/  IMAD.MOV.U32 R11, RZ, RZ, 0x181f ;  /* 0x0000181fff0b7424 */ /* 0x000fe400078e00ff */
[----:B------:R-:W-:Y:S02]  /*26ea0*/  IMAD.MOV.U32 R15, RZ, RZ, -0x1 ;  /* 0xffffffffff0f7424 */ /* 0x000fe400078e00ff */
[----:B------:R-:W-:Y:S02]  /*26eb0*/  IMAD.MOV.U32 R3, RZ, RZ, R14 ;  /* 0x000000ffff037224 */ /* 0x000fe400078e000e */
[----:B------:R-:W-:-:S07]  /*26ec0*/  IMAD R0, R187, R0, RZ ;  /* 0x00000000bb007224 */ /* 0x000fce00078e02ff */
[----:B------:R-:W-:Y:S05]  /*26ed0*/  WARPSYNC.COLLECTIVE R15, `(.L_x_8828) ;  /* 0x000000000f087348 */ /* 0x000fea0003c00000 */
[----:B------:R0:W1:Y:S02]  /*26ee0*/  SHFL.IDX P6, R14, R13, R12, R11 ;  /* 0x0000000c0d0e7389 */ /* 0x00006400000c000b */
[----:B01----:R-:W-:Y:S01]  /*26ef0*/  ENDCOLLECTIVE ;  /* 0x000000000000791b */ /* 0x003fe20003800000 */
.L_x_8828:
[----:B------:R-:W-:Y:S01]  /*26f00*/  ISETP.GE.OR P1, PT, R55, R0, P0 ;  /* 0x000000003700720c */ /* 0x000fe20000726670 */
[----:B------:R-:W-:-:S12]  /*26f10*/  IMAD.MOV.U32 R13, RZ, RZ, R33 ;  /* 0x000000ffff0d7224 */ /* 0x000fd800078e0021 */
[C---:B------:R-:W-:Y:S01]  /*26f20*/  @!P1 IMAD.SHL.U32 R7, R16.reuse, 0x2, RZ ;  /* 0x0000000210079824 */ /* 0x040fe200078e00ff */
[----:B------:R-:W-:Y:S01]  /*26f30*/  @!P1 SHF.L.U64.HI R6, R16, 0x1, R17 ;  /* 0x0000000110069819 */ /* 0x000fe20000010211 */
[----:B------:R-:W-:-:S07]  /*26f40*/  IMAD.MOV.U32 R4, RZ, RZ, R14 ;  /* 0x000000ffff047224 */ /* 0x000fce00078e000e */
[----:B------:R-:W-:Y:S05]  /*26f50*/  WARPSYNC.COLLECTIVE R15, `(.L_x_8829) ;  /* 0x000000000f087348 */ /* 0x000fea0003c00000 */
[----:B------:R0:W1:Y:S02]  /*26f60*/  SHFL.IDX P6, R14, R13, R12, R11 ;  /* 0x0000000c0d0e7389 */ /* 0x00006400000c000b */
[----:B01----:R-:W-:Y:S01]  /*26f70*/  ENDCOLLECTIVE ;  /* 0x000000000000791b */ /* 0x003fe20003800000 */
.L_x_8829:
[----:B------:R-:W-:-:S05]  /*26f80*/  @!P1 IADD3 R4, P2, R4, R7, RZ ;  /* 0x0000000704049210 */ /* 0x000fca0007f5e0ff */
[----:B------:R-:W-:Y:S02]  /*26f90*/  @!P1 IMAD.X R3, R3, 0x1, R6, P2 ;  /* 0x0000000103039824 */ /* 0x000fe400010e0606 */
[----:B------:R-:W-:Y:S02]  /*26fa0*/  @!P1 IMAD.MOV.U32 R24, RZ, RZ, R4 ;  /* 0x000000ffff189224 */ /* 0x000fe400078e0004 */
[----:B------:R-:W-:Y:S01]  /*26fb0*/  @!P1 IMAD.MOV.U32 R25, RZ, RZ, R3 ;  /* 0x000000ffff199224 */ /* 0x000fe200078e0003 */
[----:B------:R-:W-:-:S05]  /*26fc0*/  MOV R13, R34 ;  /* 0x00000022000d7202 */ /* 0x000fca0000000f00 */
[----:B------:R-:W5:Y:S01]  /*26fd0*/  @!P1 LD.E.128 R24, desc[UR38][R24.64] ;  /* 0x0000002618189980 */ /* 0x000f62000c101d00 */
[----:B------:R-:W-:-:S07]  /*26fe0*/  IMAD.MOV.U32 R5, RZ, RZ, R14 ;  /* 0x000000ffff057224 */ /* 0x000fce00078e000e */
[----:B-----5:R-:W-:Y:S05]  /*26ff0*/  WARPSYNC.COLLECTIVE R15, `(.L_x_8830) ;  /* 0x000000000f087348 */ /* 0x020fea0003c00000 */
[----:B------:R0:W1:Y:S02]  /*27000*/  SHFL.IDX P6, R14, R13, R12, R11 ;  /* 0x0000000c0d0e7389 */ /* 0x00006400000c000b */
[----:B01---5:R-:W-:Y:S01]  /*27010*/  ENDCOLLECTIVE ;  /* 0x000000000000791b */ /* 0x023fe20003800000 */
.L_x_8830:
[----:B------:R-:W-:-:S05]  /*27020*/  @!P1 IADD3 R14, P2, R14, R7, RZ ;  /* 0x000000070e0e9210 */ /* 0x000fca0007f5e0ff */
[----:B------:R-:W-:Y:S02]  /*27030*/  @!P1 IMAD.X R5, R5, 0x1, R6, P2 ;  /* 0x0000000105059824 */ /* 0x000fe400010e0606 */
[----:B------:R-:W-:-:S06]  /*27040*/  @!P1 IMAD.MOV.U32 R4, RZ, RZ, R14 ;  /* 0x000000ffff049224 */ /* 0x000fcc00078e000e */
[----:B------:R-:W5:Y:S01]  /*27050*/  @!P1 LD.E.128 R4, desc[UR38][R4.64] ;  /* 0x0000002604049980 */ /* 0x000f62000c101d00 */
[----:B------:R-:W-:Y:S01]  /*27060*/  IMAD.MOV.U32 R13, RZ, RZ, R35 ;  /* 0x000000ffff0d7224 */ /* 0x000fe200078e0023 */
[----:B------:R-:W-:-:S07]  /*27070*/  MOV R12, 0x1 ;  /* 0x00000001000c7802 */ /* 0x000fce0000000f00 */
[----:B-----5:R-:W-:Y:S05]  /*27080*/  WARPSYNC.COLLECTIVE R15, `(.L_x_8831) ;  /* 0x000000000f087348 */ /* 0x020fea0003c00000 */
[----:B------:R0:W1:Y:S02]  /*27090*/  SHFL.IDX P6, R14, R13, R12, R11 ;  /* 0x0000000c0d0e7389 */ /* 0x00006400000c000b */
[----:B01---5:R-:W-:Y:S01]  /*270a0*/  ENDCOLLECTIVE ;  /* 0x000000000000791b */ /* 0x023fe20003800000 */
.L_x_8831:
[----:B------:R-:W-:Y:S01]  /*270b0*/  CS2R R46, SRZ ;  /* 0x00000000002e7805 */ /* 0x000fe2000001ff00 */
[----:B------:R-:W-:Y:S01]  /*270c0*/  IMAD.MOV.U32 R13, RZ, RZ, R32 ;  /* 0x000000ffff0d7224 */ /* 0x000fe200078e0020 */
[----:B------:R-:W-:Y:S02]  /*270d0*/  CS2R R48, SRZ ;  /* 0x0000000000307805 */ /* 0x000fe4000001ff00 */
[----:B------:R-:W-:Y:S02]  /*270e0*/  CS2R R20, SRZ ;  /* 0x0000000000147805 */ /* 0x000fe4000001ff00 */
[----:B------:R-:W-:Y:S02]  /*270f0*/  CS2R R36, SRZ ;  /* 0x0000000000247805 */ /* 0x000fe4000001ff00 */
[----:B------:R-:W-:-:S05]  /*27100*/  @!P1 MOV R46, R24 ;  /* 0x00000018002e9202 */ /* 0x000fca0000000f00 */
[----:B------:R-:W-:-:S05]  /*27110*/  IMAD.MOV.U32 R3, RZ, RZ, R46 ;  /* 0x000000ffff037224 */ /* 0x000fca00078e002e */
[----:B------:R-:W-:Y:S01]  /*27120*/  PRMT R64, R3, 0x7610, R64 ;  /* 0x0000761003407816 */ /* 0x000fe20000000040 */
[----:B------:R-:W-:-:S07]  /*27130*/  IMAD.MOV.U32 R3, RZ, RZ, R14 ;  /* 0x000000ffff037224 */ /* 0x000fce00078e000e */
[----:B------:R-:W-:Y:S05]  /*27140*/  WARPSYNC.COLLECTIVE R15, `(.L_x_8832) ;  /* 0x000000000f087348 */ /* 0x000fea0003c00000 */
[----:B------:R0:W1:Y:S02]  /*27150*/  SHFL.IDX P6, R14, R13, R12, R11 ;  /* 0x0000000c0d0e7389 */ /* 0x00006400000c000b */
[----:B01----:R-:W-:Y:S01]  /*27160*/  ENDCOLLECTIVE ;  /* 0x000000000000791b */ /* 0x003fe20003800000 */
.L_x_8832:
[----:B------:R-:W-:-:S04]  /*27170*/  @!P1 IMAD.MOV.U32 R47, RZ, RZ, R25 ;  /* 0x000000ffff2f9224 */ /* 0x000fc800078e0019 */
[----:B------:R-:W-:-:S05]  /*27180*/  IMAD.MOV.U32 R8, RZ, RZ, R47 ;  /* 0x000000ffff087224 */ /* 0x000fca00078e002f */
[----:B------:R-:W-:Y:S01]  /*27190*/  PRMT R66, R8, 0x7610, R66 ;  /* 0x0000761008427816 */ /* 0x000fe20000000042 */
[----:B------:R-:W-:Y:S02]  /*271a0*/  IMAD.MOV.U32 R13, RZ, RZ, R33 ;  /* 0x000000ffff0d7224 */ /* 0x000fe400078e0021 */
[----:B------:R-:W-:-:S07]  /*271b0*/  IMAD.MOV.U32 R8, RZ, RZ, R14 ;  /* 0x000000ffff087224 */ /* 0x000fce00078e000e */
[----:B------:R-:W-:Y:S05]  /*271c0*/  WARPSYNC.COLLECTIVE R15, `(.L_x_8833) ;  /* 0x000000000f087348 */ /* 0x000fea0003c00000 */
[----:B------:R0:W1:Y:S02]  /*271d0*/  SHFL.IDX P6, R14, R13, R12, R11 ;  /* 0x0000000c0d0e7389 */ /* 0x00006400000c000b */
[----:B01----:R-:W-:Y:S01]  /*271e0*/  ENDCOLLECTIVE ;  /* 0x000000000000791b */ /* 0x003fe20003800000 */
.L_x_8833:
[----:B------:R-:W-:Y:S02]  /*271f0*/  IMAD.MOV.U32 R13, RZ, RZ, R34 ;  /* 0x000000ffff0d7224 */ /* 0x000fe400078e0022 */
[----:B------:R-:W-:-:S07]  /*27200*/  IMAD.MOV.U32 R9, RZ, RZ, R14 ;  /* 0x000000ffff097224 */ /* 0x000fce00078e000e */
[----:B------:R-:W-:Y:S05]  /*27210*/  WARPSYNC.COLLECTIVE R15, `(.L_x_8834) ;  /* 0x000000000f087348 */ /* 0x000fea0003c00000 */
[----:B------:R0:W1:Y:S02]  /*27220*/  SHFL.IDX P6, R14, R13, R12, R11 ;  /* 0x0000000c0d0e7389 */ /* 0x00006400000c000b */
[----:B01----:R-:W-:Y:S01]  /*27230*/  ENDCOLLECTIVE ;  /* 0x000000000000791b */ /* 0x003fe20003800000 */
.L_x_8834:
[----:B------:R-:W-:Y:S02]  /*27240*/  @!P1 IMAD.MOV.U32 R48, RZ, RZ, R26 ;  /* 0x000000ffff309224 */ /* 0x000fe400078e001a */
[----:B------:R-:W-:Y:S02]  /*27250*/  @!P1 IMAD.MOV.U32 R49, RZ, RZ, R27 ;  /* 0x000000ffff319224 */ /* 0x000fe400078e001b */
[----:B------:R-:W-:Y:S02]  /*27260*/  @!P1 IMAD.MOV.U32 R20, RZ, RZ, R4 ;  /* 0x000000ffff149224 */ /* 0x000fe400078e0004 */
[----:B------:R-:W-:Y:S02]  /*27270*/  @!P1 IMAD.MOV.U32 R21, RZ, RZ, R5 ;  /* 0x000000ffff159224 */ /* 0x000fe400078e0005 */
[----:B------:R-:W-:Y:S02]  /*27280*/  @!P1 IMAD.MOV.U32 R36, RZ, RZ, R6 ;  /* 0x000000ffff249224 */ /* 0x000fe400078e0006 */
[----:B------:R-:W-:Y:S01]  /*27290*/  @!P1 IMAD.MOV.U32 R37, RZ, RZ, R7 ;  /* 0x000000ffff259224 */ /* 0x000fe200078e0007 */
[----:B------:R-:W-:Y:S01]  /*272a0*/  MOV R10, R48 ;  /* 0x00000030000a7202 */ /* 0x000fe20000000f00 */
[----:B------:R-:W-:Y:S01]  /*272b0*/  IMAD.MOV.U32 R25, RZ, RZ, R49 ;  /* 0x000000ffff197224 */ /* 0x000fe200078e0031 */
[----:B------:R-:W-:Y:S01]  /*272c0*/  MOV R5, R21 ;  /* 0x0000001500057202 */ /* 0x000fe20000000f00 */
[----:B------:R-:W-:-:S02]  /*272d0*/  IMAD.MOV.U32 R4, RZ, RZ, R20 ;  /* 0x000000ffff047224 */ /* 0x000fc400078e0014 */
[----:B------:R-:W-:Y:S02]  /*272e0*/  IMAD.MOV.U32 R6, RZ, RZ, R36 ;  /* 0x000000ffff067224 */ /* 0x000fe400078e0024 */
[----:B------:R-:W-:Y:S01]  /*272f0*/  IMAD.MOV.U32 R7, RZ, RZ, R37 ;  /* 0x000000ffff077224 */ /* 0x000fe200078e0025 */
[----:B------:R-:W-:Y:S02]  /*27300*/  PRMT R43, R10, 0x5410, R25 ;  /* 0x000054100a2b7816 */ /* 0x000fe40000000019 */
[----:B------:R-:W-:Y:S02]  /*27310*/  CS2R R24, SRZ ;  /* 0x0000000000187805 */ /* 0x000fe4000001ff00 */
[----:B------:R-:W-:Y:S02]  /*27320*/  PRMT R65, R6, 0x5410, R4 ;  /* 0x0000541006417816 */ /* 0x000fe40000000004 */
[----:B------:R-:W-:Y:S02]  /*27330*/  PRMT R68, R5, 0x7610, R68 ;  /* 0x0000761005447816 */ /* 0x000fe40000000044 */
[----:B------:R-:W-:Y:S01]  /*27340*/  PRMT R64, R64, 0x5410, R7 ;  /* 0x0000541040407816 */ /* 0x000fe20000000007 */
[----:B------:R-:W-:Y:S06]  /*27350*/  BRA `(.L_x_8835) ;  /* 0xfffffe4c00047947 */ /* 0x000fec000383ffff */
.L_x_8511:
[----:B------:R-:W-:Y:S01]  /*27360*/  BSSY B1, `(.L_x_8836) ;  /* 0x0000008000017945 */ /* 0x000fe20003800000 */
[----:B------:R-:W-:Y:S02]  /*27370*/  IMAD.MOV.U32 R13, RZ, RZ, R35 ;  /* 0x000000ffff0d7224 */ /* 0x000fe400078e0023 */
[----:B------:R-:W-:Y:S02]  /*27380*/  IMAD.MOV.U32 R12, RZ, RZ, 0x2 ;  /* 0x00000002ff0c7424 */ /* 0x000fe400078e00ff */
[----:B------:R-:W-:Y:S02]  /*27390*/  IMAD.MOV.U32 R11, RZ, RZ, 0x181f ;  /* 0x0000181fff0b7424 */ /* 0x000fe400078e00ff */
[----:B0-----:R-:W-:-:S07]  /*273a0*/  IMAD.MOV.U32 R15, RZ, RZ, -0x1 ;  /* 0xffffffffff0f7424 */ /* 0x001fce00078e00ff */
[----:B------:R-:W-:Y:S05]  /*273b0*/  WARPSYNC.COLLECTIVE R15, `(.L_x_8837) ;  /* 0x000000000f087348 */ /* 0x000fea0003c00000 */
[----:B------:R0:W1:Y:S02]  /*273c0*/  SHFL.IDX P6, R14, R13, R12, R11 ;  /* 0x0000000c0d0e7389 */ /* 0x00006400000c000b */
[----:B01----:R-:W-:Y:S01]  /*273d0*/  ENDCOLLECTIVE ;  /* 0x000000000000791b */ /* 0x003fe20003800000 */
.L_x_8837:
[----:B------:R-:W-:Y:S05]  /*273e0*/  BSYNC B1 ;  /* 0x0000000000017941 */ /* 0x000fea0003800000 */
.L_x_8836:
[----:B------:R-:W-:Y:S01]  /*273f0*/  IMAD.MOV.U32 R13, RZ, RZ, R32 ;  /* 0x000000ffff0d7224 */ /* 0x000fe200078e0020 */
[----:B------:R-:W-:Y:S01]  /*27400*/  MOV R3, R14 ;  /* 0x0000000e00037202 */ /* 0x000fe20000000f00 */
[----:B------:R-:W-:Y:S02]  /*27410*/  IMAD.MOV.U32 R12, RZ, RZ, 0x2 ;  /* 0x00000002ff0c7424 */ /* 0x000fe400078e00ff */
[----:B------:R-:W-:Y:S02]  /*27420*/  IMAD.MOV.U32 R11, RZ, RZ, 0x181f ;  /* 0x0000181fff0b7424 */ /* 0x000fe400078e00ff */
[----:B------:R-:W-:Y:S02]  /*27430*/  IMAD.MOV.U32 R15, RZ, RZ, -0x1 ;  /* 0xffffffffff0f7424 */ /* 0x000fe400078e00ff */
[----:B------:R-:W-:-:S07]  /*27440*/  VIADD R9, R55, 0x40 ;  /* 0x0000004037097836 */ /* 0x000fce0000000000 */
[----:B------:R-:W-:Y:S05]  /*27450*/  WARPSYNC.COLLECTIVE R15, `(.L_x_8838) ;  /* 0x000000000f087348 */ /* 0x000fea0003c00000 */
[----:B------:R0:W1:Y:S02]  /*27460*/  SHFL.IDX P6, R14, R13, R12, R11 ;  /* 0x0000000c0d0e7389 */ /* 0x00006400000c000b */
[----:B01----:R-:W-:Y:S01]  /*27470*/  ENDCOLLECTIVE ;  /* 0x000000000000791b */ /* 0x003fe20003800000 */
.L_x_8838:
[----:B------:R-:W-:Y:S02]  /*27480*/  ISETP.GE.OR P1, PT, R9, R0, P0 ;  /* 0x000000000900720c */ /* 0x000fe40000726670 */
[----:B------:R-:W-:-:S11]  /*27490*/  MOV R13, R33 ;  /* 0x00000021000d7202 */ /* 0x000fd60000000f00 */
[C---:B------:R-:W-:Y:S01]  /*274a0*/  @!P1 IMAD.SHL.U32 R31, R16.reuse, 0x2, RZ ;  /* 0x00000002101f9824 */ /* 0x040fe200078e00ff */
[----:B------:R-:W-:Y:S01]  /*274b0*/  @!P1 SHF.L.U64.HI R29, R16, 0x1, R17 ;  /* 0x00000001101d9819 */ /* 0x000fe20000010211 */
[----:B------:R-:W-:-:S07]  /*274c0*/  IMAD.MOV.U32 R8, RZ, RZ, R14 ;  /* 0x000000ffff087224 */ /* 0x000fce00078e000e */
[----:B------:R-:W-:Y:S05]  /*274d0*/  WARPSYNC.COLLECTIVE R15, `(.L_x_8839) ;  /* 0x000000000f087348 */ /* 0x000fea0003c00000 */
[----:B------:R0:W1:Y:S02]  /*274e0*/  SHFL.IDX P6, R14, R13, R12, R11 ;  /* 0x0000000c0d0e7389 */ /* 0x00006400000c000b */
[----:B01----:R-:W-:Y:S01]  /*274f0*/  ENDCOLLECTIVE ;  /* 0x000000000000791b */ /* 0x003fe20003800000 */
.L_x_8839:
[----:B------:R-:W-:-:S05]  /*27500*/  @!P1 IADD3 R8, P2, R8, R31, RZ ;  /* 0x0000001f08089210 */ /* 0x000fca0007f5e0ff */
[----:B------:R-:W-:Y:S02]  /*27510*/  @!P1 IMAD.X R9, R3, 0x1, R29, P2 ;  /* 0x0000000103099824 */ /* 0x000fe400010e061d */
[----:B------:R-:W-:Y:S02]  /*27520*/  IMAD.MOV.U32 R13, RZ, RZ, R34 ;  /* 0x000000ffff0d7224 */ /* 0x000fe400078e0022 */
[----:B------:R-:W-:-:S07]  /*27530*/  IMAD.MOV.U32 R28, RZ, RZ, R14 ;  /* 0x000000ffff1c7224 */ /* 0x000fce00078e000e */
[----:B------:R-:W-:Y:S05]  /*27540*/  WARPSYNC.COLLECTIVE R15, `(.L_x_8840) ;  /* 0x000000000f087348 */ /* 0x000fea0003c00000 */
[----:B------:R0:W1:Y:S02]  /*27550*/  SHFL.IDX P6, R14, R13, R12, R11 ;  /* 0x0000000c0d0e7389 */ /* 0x00006400000c000b */
[----:B01----:R-:W-:Y:S01]  /*27560*/  ENDCOLLECTIVE ;  /* 0x000000000000791b */ /* 0x003fe20003800000 */
.L_x_8840:
[----:B------:R-:W2:Y:S01]  /*27570*/  @!P1 LD.E.128 R8, desc[UR38][R8.64] ;  /* 0x0000002608089980 */ /* 0x000ea2000c101d00 */
[----:B------:R-:W-:-:S05]  /*27580*/  @!P1 IADD3 R14, P2, R14, R31, RZ ;  /* 0x0000001f0e0e9210 */ /* 0x000fca0007f5e0ff */
[----:B------:R-:W-:-:S04]  /*27590*/  @!P1 IMAD.X R3, R28, 0x1, R29, P2 ;  /* 0x000000011c039824 */ /* 0x000fc800010e061d */
[----:B------:R-:W-:-:S05]  /*275a0*/  @!P1 IMAD.MOV.U32 R15, RZ, RZ, R3 ;  /* 0x000000ffff0f9224 */ /* 0x000fca00078e0003 */
[----:B------:R0:W5:Y:S01]  /*275b0*/  @!P1 LD.E.128 R28, desc[UR38][R14.64] ;  /* 0x000000260e1c9980 */ /* 0x000162000c101d00 */
[----:B------:R-:W-:Y:S02]  /*275c0*/  CS2R R50, SRZ ;  /* 0x0000000000327805 */ /* 0x000fe4000001ff00 */
[----:B------:R-:W-:Y:S01]  /*275d0*/  CS2R R52, SRZ ;  /* 0x0000000000347805 */ /* 0x000fe2000001ff00 */
[----:B------:R-:W-:Y:S01]  /*275e0*/  IMAD.MOV.U32 R13, RZ, RZ, R35 ;  /* 0x000000ffff0d7224 */ /* 0x000fe200078e0023 */
[----:B------:R-:W-:Y:S02]  /*275f0*/  CS2R R38, SRZ ;  /* 0x0000000000267805 */ /* 0x000fe4000001ff00 */
[----:B------:R-:W-:Y:S01]  /*27600*/  CS2R R40, SRZ ;  /* 0x0000000000287805 */ /* 0x000fe2000001ff00 */
[----:B0-----:R-:W-:Y:S01]  /*27610*/  IMAD.MOV.U32 R15, RZ, RZ, -0x1 ;  /* 0xffffffffff0f7424 */ /* 0x001fe200078e00ff */
[----:B--2---:R-:W-:Y:S01]  /*27620*/  @!P1 MOV R50, R8 ;  /* 0x0000000800329202 */ /* 0x004fe20000000f00 */
[----:B------:R-:W-:-:S02]  /*27630*/  @!P1 IMAD.MOV.U32 R51, RZ, RZ, R9 ;  /* 0x000000ffff339224 */ /* 0x000fc400078e0009 */
[----:B------:R-:W-:Y:S02]  /*27640*/  @!P1 IMAD.MOV.U32 R53, RZ, RZ, R11 ;  /* 0x000000ffff359224 */ /* 0x000fe400078e000b */
[----:B------:R-:W-:Y:S02]  /*27650*/  IMAD.MOV.U32 R3, RZ, RZ, R50 ;  /* 0x000000ffff037224 */ /* 0x000fe400078e0032 */
[----:B------:R-:W-:Y:S02]  /*27660*/  IMAD.MOV.U32 R12, RZ, RZ, R51 ;  /* 0x000000ffff0c7224 */ /* 0x000fe400078e0033 */
[----:B------:R-:W-:Y:S02]  /*27670*/  IMAD.MOV.U32 R11, RZ, RZ, 0x181f ;  /* 0x0000181fff0b7424 */ /* 0x000fe400078e00ff */
[----:B------:R-:W-:Y:S01]  /*27680*/  @!P1 IMAD.MOV.U32 R52, RZ, RZ, R10 ;  /* 0x000000ffff349224 */ /* 0x000fe200078e000a */
[----:B------:R-:W-:Y:S01]  /*27690*/  PRMT R59, R3, 0x5410, R12 ;  /* 0x00005410033b7816 */ /* 0x000fe2000000000c */
[----:B------:R-:W-:Y:S01]  /*276a0*/  IMAD.MOV.U32 R9, RZ, RZ, R53 ;  /* 0x000000ffff097224 */ /* 0x000fe200078e0035 */
[----:B------:R-:W-:Y:S01]  /*276b0*/  MOV R12, 0x3 ;  /* 0x00000003000c7802 */ /* 0x000fe20000000f00 */
[----:B------:R-:W-:-:S07]  /*276c0*/  IMAD.MOV.U32 R8, RZ, RZ, R52 ;  /* 0x000000ffff087224 */ /* 0x000fce00078e0034 */
[----:B-----5:R-:W-:Y:S05]  /*276d0*/  WARPSYNC.COLLECTIVE R15, `(.L_x_8841) ;  /* 0x000000000f087348 */ /* 0x020fea0003c00000 */
[----:B------:R0:W1:Y:S02]  /*276e0*/  SHFL.IDX P6, R14, R13, R12, R11 ;  /* 0x0000000c0d0e7389 */ /* 0x00006400000c000b */
[----:B01---5:R-:W-:Y:S01]  /*276f0*/  ENDCOLLECTIVE ;  /* 0x000000000000791b */ /* 0x023fe20003800000 */
.L_x_8841:
[----:B------:R-:W-:Y:S01]  /*27700*/  PRMT R44, R8, 0x5410, R9 ;  /* 0x00005410082c7816 */ /* 0x000fe20000000009 */
[----:B------:R-:W-:Y:S01]  /*27710*/  @!P1 IMAD.MOV.U32 R38, RZ, RZ, R28 ;  /* 0x000000ffff269224 */ /* 0x000fe200078e001c */
[----:B------:R-:W-:Y:S01]  /*27720*/  @!P1 MOV R40, R30 ;  /* 0x0000001e00289202 */ /* 0x000fe20000000f00 */
[----:B------:R-:W-:Y:S02]  /*27730*/  @!P1 IMAD.MOV.U32 R39, RZ, RZ, R29 ;  /* 0x000000ffff279224 */ /* 0x000fe400078e001d */
[----:B------:R-:W-:Y:S02]  /*27740*/  @!P1 IMAD.MOV.U32 R41, RZ, RZ, R31 ;  /* 0x000000ffff299224 */ /* 0x000fe400078e001f */
[----:B------:R-:W-:Y:S02]  /*27750*/  IMAD.MOV.U32 R8, RZ, RZ, R38 ;  /* 0x000000ffff087224 */ /* 0x000fe400078e0026 */
[----:B------:R-:W-:Y:S02]  /*27760*/  IMAD.MOV.U32 R9, RZ, RZ, R39 ;  /* 0x000000ffff097224 */ /* 0x000fe400078e0027 */
[----:B------:R-:W-:-:S02]  /*27770*/  IMAD.MOV.U32 R13, RZ, RZ, R32 ;  /* 0x000000ffff0d7224 */ /* 0x000fc400078e0020 */
[----:B------:R-:W-:Y:S01]  /*27780*/  IMAD.MOV.U32 R10, RZ, RZ, R40 ;  /* 0x000000ffff0a7224 */ /* 0x000fe200078e0028 */
[----:B------:R-:W-:Y:S02]  /*27790*/  PRMT R62, R8, 0x5410, R9 ;  /* 0x00005410083e7816 */ /* 0x000fe40000000009 */
[----:B------:R-:W-:Y:S01]  /*277a0*/  CS2R R8, SRZ ;  /* 0x0000000000087805 */ /* 0x000fe2000001ff00 */
[----:B------:R-:W-:-:S07]  /*277b0*/  IMAD.MOV.U32 R3, RZ, RZ, R14 ;  /* 0x000000ffff037224 */ /* 0x000fce00078e000e */
[----:B------:R-:W-:Y:S05]  /*277c0*/  WARPSYNC.COLLECTIVE R15, `(.L_x_8842) ;  /* 0x000000000f087348 */ /* 0x000fea0003c00000 */
[----:B------:R0:W1:Y:S02]  /*277d0*/  SHFL.IDX P6, R14, R13, R12, R11 ;  /* 0x0000000c0d0e7389 */ /* 0x00006400000c000b */
[----:B01----:R-:W-:Y:S01]  /*277e0*/  ENDCOLLECTIVE ;  /* 0x000000000000791b */ /* 0x003fe20003800000 */
.L_x_8842:
[----:B------:R-:W-:Y:S02]  /*277f0*/  IMAD.MOV.U32 R13, RZ, RZ, R33 ;  /* 0x000000ffff0d7224 */ /* 0x000fe400078e0021 */
[----:B------:R-:W-:-:S07]  /*27800*/  IMAD.MOV.U32 R32, RZ, RZ, R14 ;  /* 0x000000ffff207224 */ /* 0x000fce00078e000e */
[----:B------:R-:W-:Y:S05]  /*27810*/  WARPSYNC.COLLECTIVE R15, `(.L_x_8843) ;  /* 0x000000000f087348 */ /* 0x000fea0003c00000 */
[----:B------:R0:W1:Y:S02]  /*27820*/  SHFL.IDX P6, R14, R13, R12, R11 ;  /* 0x0000000c0d0e7389 */ /* 0x00006400000c000b */
[----:B01----:R-:W-:Y:S01]  /*27830*/  ENDCOLLECTIVE ;  /* 0x000000000000791b */ /* 0x003fe20003800000 */
.L_x_8843:
[----:B------:R-:W-:Y:S01]  /*27840*/  IMAD.MOV.U32 R13, RZ, RZ, R34 ;  /* 0x000000ffff0d7224 */ /* 0x000fe200078e0022 */
[----:B------:R-:W-:-:S07]  /*27850*/  MOV R33, R14 ;  /* 0x0000000e00217202 */ /* 0x000fce0000000f00 */
[----:B------:R-:W-:Y:S05]  /*27860*/  WARPSYNC.COLLECTIVE R15, `(.L_x_8844) ;  /* 0x000000000f087348 */ /* 0x000fea0003c00000 */
[----:B------:R0:W1:Y:S02]  /*27870*/  SHFL.IDX P6, R14, R13, R12, R11 ;  /* 0x0000000c0d0e7389 */ /* 0x00006400000c000b */
[----:B01----:R-:W-:Y:S01]  /*27880*/  ENDCOLLECTIVE ;  /* 0x000000000000791b */ /* 0x003fe20003800000 */
.L_x_8844:
[----:B------:R-:W-:-:S05]  /*27890*/  IMAD.MOV.U32 R11, RZ, RZ, R41 ;  /* 0x000000ffff0b7224 */ /* 0x000fca00078e0029 */
[----:B------:R-:W-:Y:S01]  /*278a0*/  PRMT R63, R10, 0x5410, R11 ;  /* 0x000054100a3f7816 */ /* 0x000fe2000000000b */
[----:B------:R-:W-:Y:S01]  /*278b0*/  IMAD.MOV.U32 R34, RZ, RZ, R14 ;  /* 0x000000ffff227224 */ /* 0x000fe200078e000e */
[----:B------:R-:W-:Y:S06]  /*278c0*/  BRA `(.L_x_8845) ;  /* 0xfffffe4800e07947 */ /* 0x000fec000383ffff */
.L_x_8515:
[----:B0-----:R0:W1:Y:S02]  /*278d0*/  SYNCS.PHASECHK.TRANS64.TRYWAIT P4, [R2+URZ+0x28800], R29 ;  /* 0x0288001d020075a7 */ /* 0x001064000808017f */
[----:B-1----:R-:W-:Y:S05]  /*278e0*/  @!P4 NANOSLEEP.SYNCS 0x989680 ;  /* 0x009896800000c95d */ /* 0x002fea0003900000 */
[----:B------:R-:W1:Y:S02]  /*278f0*/  @!P4 SYNCS.PHASECHK.TRANS64 P4, [R2+URZ+0x28800], R29 ;  /* 0x0288001d0200c5a7 */ /* 0x000e64000808007f */
[----:B-1----:R-:W-:Y:S05]  /*27900*/  @!P4 BRA `(.L_x_8515) ;  /* 0xfffffffc00f0c947 */ /* 0x002fea000383ffff */
[----:B------:R-:W-:Y:S05]  /*27910*/  BRA `(.L_x_8846) ;  /* 0xfffffe4c00787947 */ /* 0x000fea000383ffff */
.L_x_8525:
[----:B0-----:R0:W2:Y:S02]  /*27920*/  SYNCS.PHASECHK.TRANS64.TRYWAIT P2, [R8+URZ+0x28830], R3 ;  /* 0x02883003080075a7 */ /* 0x0010a4000804017f */
[----:B--2---:R-:W-:Y:S05]  /*27930*/  @!P2 NANOSLEEP.SYNCS 0x989680 ;  /* 0x009896800000a95d */ /* 0x004fea0003900000 */
[----:B------:R-:W2:Y:S02]  /*27940*/  @!P2 SYNCS.PHASECHK.TRANS64 P2, [R8+URZ+0x28830], R3 ;  /* 0x028830030800a5a7 */ /* 0x000ea4000804007f */
[----:B--2---:R-:W-:Y:S05]  /*27950*/  @!P2 BRA `(.L_x_8525) ;  /* 0xfffffffc00f0a947 */ /* 0x004fea000383ffff */
[----:B------:R-:W-:Y:S05]  /*27960*/  BRA `(.L_x_8524) ;  /* 0xfffffe6400d47947 */ /* 0x000fea000383ffff */
.L_x_8543:
[----:B-1----:R1:W2:Y:S02]  /*27970*/  SYNCS.PHASECHK.TRANS64.TRYWAIT P5, [R7+URZ+0x28830], R6 ;  /* 0x02883006070075a7 */ /* 0x0022a400080a017f */
[----:B--2---:R-:W-:Y:S05]  /*27980*/  @!P5 NANOSLEEP.SYNCS 0x989680 ;  /* 0x009896800000d95d */ /* 0x004fea0003900000 */
[----:B------:R-:W2:Y:S02]  /*27990*/  @!P5 SYNCS.PHASECHK.TRANS64 P5, [R7+URZ+0x28830], R6 ;  /* 0x028830060700d5a7 */ /* 0x000ea400080a007f */
[----:B--2---:R-:W-:Y:S05]  /*279a0*/  @!P5 BRA `(.L_x_8543) ;  /* 0xfffffffc00f0d947 */ /* 0x004fea000383ffff */
[----:B------:R-:W-:Y:S05]  /*279b0*/  BRA `(.L_x_8542) ;  /* 0xfffffea000b07947 */ /* 0x000fea000383ffff */
.L_x_8547:
[----:B-1----:R1:W2:Y:S02]  /*279c0*/  SYNCS.PHASECHK.TRANS64.TRYWAIT P4, [R7+URZ+0x28850], R6 ;  /* 0x02885006070075a7 */ /* 0x0022a4000808017f */
[----:B--2---:R-:W-:Y:S05]  /*279d0*/  @!P4 NANOSLEEP.SYNCS 0x989680 ;  /* 0x009896800000c95d */ /* 0x004fea0003900000 */
[----:B------:R-:W2:Y:S02]  /*279e0*/  @!P4 SYNCS.PHASECHK.TRANS64 P4, [R7+URZ+0x28850], R6 ;  /* 0x028850060700c5a7 */ /* 0x000ea4000808007f */
[----:B--2---:R-:W-:Y:S05]  /*279f0*/  @!P4 BRA `(.L_x_8547) ;  /* 0xfffffffc00f0c947 */ /* 0x004fea000383ffff */
[----:B------:R-:W-:Y:S05]  /*27a00*/  BRA `(.L_x_8544) ;  /* 0xfffffea400c07947 */ /* 0x000fea000383ffff */
.L_x_8566:
[----:B-1----:R1:W2:Y:S02]  /*27a10*/  SYNCS.PHASECHK.TRANS64.TRYWAIT P3, [R6+URZ+0x28830], R7 ;  /* 0x02883007060075a7 */ /* 0x0022a4000806017f */
[----:B--2---:R-:W-:Y:S05]  /*27a20*/  @!P3 NANOSLEEP.SYNCS 0x989680 ;  /* 0x009896800000b95d */ /* 0x004fea0003900000 */
[----:B------:R-:W2:Y:S02]  /*27a30*/  @!P3 SYNCS.PHASECHK.TRANS64 P3, [R6+URZ+0x28830], R7 ;  /* 0x028830070600b5a7 */ /* 0x000ea4000806007f */
[----:B--2---:R-:W-:Y:S05]  /*27a40*/  @!P3 BRA `(.L_x_8566) ;  /* 0xfffffffc00f0b947 */ /* 0x004fea000383ffff */
[----:B------:R-:W-:Y:S05]  /*27a50*/  BRA `(.L_x_8565) ;  /* 0xfffffedc00cc7947 */ /* 0x000fea000383ffff */
.L_x_8570:
[----:B-1----:R1:W2:Y:S02]  /*27a60*/  SYNCS.PHASECHK.TRANS64.TRYWAIT P2, [R7+URZ+0x28850], R6 ;  /* 0x02885006070075a7 */ /* 0x0022a4000804017f */
[----:B--2---:R-:W-:Y:S05]  /*27a70*/  @!P2 NANOSLEEP.SYNCS 0x989680 ;  /* 0x009896800000a95d */ /* 0x004fea0003900000 */
[----:B------:R-:W2:Y:S02]  /*27a80*/  @!P2 SYNCS.PHASECHK.TRANS64 P2, [R7+URZ+0x28850], R6 ;  /* 0x028850060700a5a7 */ /* 0x000ea4000804007f */
[----:B--2---:R-:W-:Y:S05]  /*27a90*/  @!P2 BRA `(.L_x_8570) ;  /* 0xfffffffc00f0a947 */ /* 0x004fea000383ffff */
[----:B------:R-:W-:Y:S05]  /*27aa0*/  BRA `(.L_x_8567) ;  /* 0xfffffee000dc7947 */ /* 0x000fea000383ffff */
.L_x_8577:
[----:B-1----:R1:W2:Y:S02]  /*27ab0*/  SYNCS.PHASECHK.TRANS64.TRYWAIT P3, [R6+URZ+0x28830], R7 ;  /* 0x02883007060075a7 */ /* 0x0022a4000806017f */
[----:B--2---:R-:W-:Y:S05]  /*27ac0*/  @!P3 NANOSLEEP.SYNCS 0x989680 ;  /* 0x009896800000b95d */ /* 0x004fea0003900000 */
[----:B------:R-:W2:Y:S02]  /*27ad0*/  @!P3 SYNCS.PHASECHK.TRANS64 P3, [R6+URZ+0x28830], R7 ;  /* 0x028830070600b5a7 */ /* 0x000ea4000806007f */
[----:B--2---:R-:W-:Y:S05]  /*27ae0*/  @!P3 BRA `(.L_x_8577) ;  /* 0xfffffffc00f0b947 */ /* 0x004fea000383ffff */
[----:B------:R-:W-:Y:S05]  /*27af0*/  BRA `(.L_x_8576) ;  /* 0xffffff0800307947 */ /* 0x000fea000383ffff */
.L_x_8581:
[----:B-1----:R1:W2:Y:S02]  /*27b00*/  SYNCS.PHASECHK.TRANS64.TRYWAIT P2, [R7+URZ+0x28850], R6 ;  /* 0x02885006070075a7 */ /* 0x0022a4000804017f */
[----:B--2---:R-:W-:Y:S05]  /*27b10*/  @!P2 NANOSLEEP.SYNCS 0x989680 ;  /* 0x009896800000a95d */ /* 0x004fea0003900000 */
[----:B------:R-:W2:Y:S02]  /*27b20*/  @!P2 SYNCS.PHASECHK.TRANS64 P2, [R7+URZ+0x28850], R6 ;  /* 0x028850060700a5a7 */ /* 0x000ea4000804007f */
[----:B--2---:R-:W-:Y:S05]  /*27b30*/  @!P2 BRA `(.L_x_8581) ;  /* 0xfffffffc00f0a947 */ /* 0x004fea000383ffff */
[----:B------:R-:W-:Y:S05]  /*27b40*/  BRA `(.L_x_8578) ;  /* 0xffffff0c00407947 */ /* 0x000fea000383ffff */
.L_x_8594:
[----:B-1----:R1:W2:Y:S02]  /*27b50*/  SYNCS.PHASECHK.TRANS64.TRYWAIT P0, [R9+URZ+0x28850], R4 ;  /* 0x02885004090075a7 */ /* 0x0022a4000800017f */
[----:B--2---:R-:W-:Y:S05]  /*27b60*/  @!P0 NANOSLEEP.SYNCS 0x989680 ;  /* 0x009896800000895d */ /* 0x004fea0003900000 */
[----:B------:R-:W2:Y:S02]  /*27b70*/  @!P0 SYNCS.PHASECHK.TRANS64 P0, [R9+URZ+0x28850], R4 ;  /* 0x02885004090085a7 */ /* 0x000ea4000800007f */
[----:B--2---:R-:W-:Y:S05]  /*27b80*/  @!P0 BRA `(.L_x_8594) ;  /* 0xfffffffc00f08947 */ /* 0x004fea000383ffff */
[----:B------:R-:W-:Y:S05]  /*27b90*/  BRA `(.L_x_8593) ;  /* 0xffffff4000887947 */ /* 0x000fea000383ffff */
.L_x_8608:
[----:B------:R-:W-:Y:S01]  /*27ba0*/  IMAD.MOV.U32 R13, RZ, RZ, R4 ;  /* 0x000000ffff0d7224 */ /* 0x000fe200078e0004 */
[----:B------:R-:W-:Y:S01]  /*27bb0*/  MOV R12, RZ ;  /* 0x000000ff000c7202 */ /* 0x000fe20000000f00 */
[----:B------:R-:W-:Y:S02]  /*27bc0*/  IMAD.MOV.U32 R11, RZ, RZ, 0x181f ;  /* 0x0000181fff0b7424 */ /* 0x000fe400078e00ff */
[----:B------:R-:W-:-:S07]  /*27bd0*/  IMAD.MOV.U32 R15, RZ, RZ, -0x1 ;  /* 0xffffffffff0f7424 */ /* 0x000fce00078e00ff */
[----:B01----:R-:W-:Y:S05]  /*27be0*/  WARPSYNC.COLLECTIVE R15, `(.L_x_8847) ;  /* 0x000000000f087348 */ /* 0x003fea0003c00000 */
[----:B------:R2:W3:Y:S02]  /*27bf0*/  SHFL.IDX P6, R14, R13, R12, R11 ;  /* 0x0000000c0d0e7389 */ /* 0x0004e400000c000b */
[----:B0123--:R-:W-:Y:S01]  /*27c00*/  ENDCOLLECTIVE ;  /* 0x000000000000791b */ /* 0x00ffe20003800000 */
.L_x_8847:
[----:B------:R-:W-:Y:S02]  /*27c10*/  IMAD.MOV.U32 R13, RZ, RZ, R0 ;  /* 0x000000ffff0d7224 */ /* 0x000fe400078e0000 */
[----:B------:R-:W-:-:S07]  /*27c20*/  IMAD.MOV.U32 R3, RZ, RZ, R14 ;  /* 0x000000ffff037224 */ /* 0x000fce00078e000e */
[----:B------:R-:W-:Y:S05]  /*27c30*/  WARPSYNC.COLLECTIVE R15, `(.L_x_8848) ;  /* 0x000000000f087348 */ /* 0x000fea0003c00000 */
[----:B------:R0:W1:Y:S02]  /*27c40*/  SHFL.IDX P6, R14, R13, R12, R11 ;  /* 0x0000000c0d0e7389 */ /* 0x00006400000c000b */
[----:B01----:R-:W-:Y:S01]  /*27c50*/  ENDCOLLECTIVE ;  /* 0x000000000000791b */ /* 0x003fe20003800000 */
.L_x_8848:
[----:B------:R-:W-:Y:S05]  /*27c60*/  BRA `(.L_x_8849) ;  /* 0xffffff6400b07947 */ /* 0x000fea000383ffff */
.L_x_8611:
[----:B------:R-:W-:Y:S01]  /*27c70*/  BSSY B1, `(.L_x_8850) ;  /* 0x0000008000017945 */ /* 0x000fe20003800000 */
[----:B------:R-:W-:Y:S01]  /*27c80*/  IMAD.MOV.U32 R13, RZ, RZ, R4 ;  /* 0x000000ffff0d7224 */ /* 0x000fe200078e0004 */
[----:B------:R-:W-:Y:S01]  /*27c90*/  MOV R11, 0x181f ;  /* 0x0000181f000b7802 */ /* 0x000fe20000000f00 */
[----:B------:R-:W-:Y:S02]  /*27ca0*/  IMAD.MOV.U32 R12, RZ, RZ, 0x1 ;  /* 0x00000001ff0c7424 */ /* 0x000fe400078e00ff */
[----:B---3--:R-:W-:-:S07]  /*27cb0*/  IMAD.MOV.U32 R15, RZ, RZ, -0x1 ;  /* 0xffffffffff0f7424 */ /* 0x008fce00078e00ff */
[----:B012-4-:R-:W-:Y:S05]  /*27cc0*/  WARPSYNC.COLLECTIVE R15, `(.L_x_8851) ;  /* 0x000000000f087348 */ /* 0x017fea0003c00000 */
[----:B----4-:R3:W4:Y:S02]  /*27cd0*/  SHFL.IDX P6, R14, R13, R12, R11 ;  /* 0x0000000c0d0e7389 */ /* 0x01072400000c000b */
[----:B01234-:R-:W-:Y:S01]  /*27ce0*/  ENDCOLLECTIVE ;  /* 0x000000000000791b */ /* 0x01ffe20003800000 */
.L_x_8851:
[----:B------:R-:W-:Y:S05]  /*27cf0*/  BSYNC B1 ;  /* 0x0000000000017941 */ /* 0x000fea0003800000 */
.L_x_8850:
        /* <DEDUP_REMOVED lines=8> */
.L_x_8852:
[----:B------:R-:W-:Y:S05]  /*27d80*/  BRA `(.L_x_8853) ;  /* 0xffffff6400b07947 */ /* 0x000fea000383ffff */
.L_x_8614:
[----:B------:R-:W-:Y:S01]  /*27d90*/  BSSY B1, `(.L_x_8854) ;  /* 0x0000008000017945 */ /* 0x000fe20003800000 */
[----:B------:R-:W-:Y:S01]  /*27da0*/  MOV R13, R4 ;  /* 0x00000004000d7202 */ /* 0x000fe20000000f00 */
[----:B------:R-:W-:Y:S02]  /*27db0*/  IMAD.MOV.U32 R12, RZ, RZ, 0x2 ;  /* 0x00000002ff0c7424 */ /* 0x000fe400078e00ff */
[----:B------:R-:W-:Y:S02]  /*27dc0*/  IMAD.MOV.U32 R11, RZ, RZ, 0x181f ;  /* 0x0000181fff0b7424 */ /* 0x000fe400078e00ff */
[----:B0-----:R-:W-:-:S07]  /*27dd0*/  IMAD.MOV.U32 R15, RZ, RZ, -0x1 ;  /* 0xffffffffff0f7424 */ /* 0x001fce00078e00ff */
[----:B-1234-:R-:W-:Y:S05]  /*27de0*/  WARPSYNC.COLLECTIVE R15, `(.L_x_8855) ;  /* 0x000000000f087348 */ /* 0x01efea0003c00000 */
[----:B----4-:R0:W4:Y:S02]  /*27df0*/  SHFL.IDX P6, R14, R13, R12, R11 ;  /* 0x0000000c0d0e7389 */ /* 0x01012400000c000b */
[----:B01234-:R-:W-:Y:S01]  /*27e00*/  ENDCOLLECTIVE ;  /* 0x000000000000791b */ /* 0x01ffe20003800000 */
.L_x_8855:
[----:B------:R-:W-:Y:S05]  /*27e10*/  BSYNC B1 ;  /* 0x0000000000017941 */ /* 0x000fea0003800000 */
.L_x_8854:
        /* <DEDUP_REMOVED lines=8> */
.L_x_8856:
[----:B------:R-:W-:Y:S05]  /*27ea0*/  BRA `(.L_x_8857) ;  /* 0xffffff6400b07947 */ /* 0x000fea000383ffff */
.L_x_8617:
[----:B------:R-:W-:Y:S01]  /*27eb0*/  BSSY B1, `(.L_x_8858) ;  /* 0x0000008000017945 */ /* 0x000fe20003800000 */
[----:B------:R-:W-:Y:S02]  /*27ec0*/  IMAD.MOV.U32 R13, RZ, RZ, R4 ;  /* 0x000000ffff0d7224 */ /* 0x000fe400078e0004 */
[----:B------:R-:W-:Y:S02]  /*27ed0*/  IMAD.MOV.U32 R12, RZ, RZ, 0x3 ;  /* 0x00000003ff0c7424 */ /* 0x000fe400078e00ff */
[----:B------:R-:W-:Y:S02]  /*27ee0*/  IMAD.MOV.U32 R11, RZ, RZ, 0x181f ;  /* 0x0000181fff0b7424 */ /* 0x000fe400078e00ff */
[----:B0-----:R-:W-:-:S07]  /*27ef0*/  IMAD.MOV.U32 R15, RZ, RZ, -0x1 ;  /* 0xffffffffff0f7424 */ /* 0x001fce00078e00ff */
[----:B-1234-:R-:W-:Y:S05]  /*27f00*/  WARPSYNC.COLLECTIVE R15, `(.L_x_8859) ;  /* 0x000000000f087348 */ /* 0x01efea0003c00000 */
[----:B------:R0:W0:Y:S02]  /*27f10*/  SHFL.IDX P6, R14, R13, R12, R11 ;  /* 0x0000000c0d0e7389 */ /* 0x00002400000c000b */
[----:B01234-:R-:W-:Y:S01]  /*27f20*/  ENDCOLLECTIVE ;  /* 0x000000000000791b */ /* 0x01ffe20003800000 */
.L_x_8859:
[----:B------:R-:W-:Y:S05]  /*27f30*/  BSYNC B1 ;  /* 0x0000000000017941 */ /* 0x000fea0003800000 */
.L_x_8858:
        /* <DEDUP_REMOVED lines=8> */
.L_x_8860:
[----:B------:R-:W-:Y:S05]  /*27fc0*/  BRA `(.L_x_8861) ;  /* 0xffffff6400b07947 */ /* 0x000fea000383ffff */
.L_x_8642:
[----:B------:R-:W1:Y:S01]  /*27fd0*/  S2R R5, SR_TID.X ;  /* 0x0000000000057919 */ /* 0x000e620000002100 */
[----:B------:R-:W-:Y:S01]  /*27fe0*/  BSSY B1, `(.L_x_8862) ;  /* 0x000000a000017945 */ /* 0x000fe20003800000 */
[----:B------:R-:W-:Y:S01]  /*27ff0*/  IMAD.MOV.U32 R12, RZ, RZ, RZ ;  /* 0x000000ffff0c7224 */ /* 0x000fe200078e00ff */
[----:B------:R-:W-:Y:S01]  /*28000*/  MOV R15, 0xffffffff ;  /* 0xffffffff000f7802 */ /* 0x000fe20000000f00 */
[----:B0-----:R-:W-:Y:S01]  /*28010*/  IMAD.MOV.U32 R11, RZ, RZ, 0x1f ;  /* 0x0000001fff0b7424 */ /* 0x001fe200078e00ff */
[----:B-1----:R-:W-:-:S04]  /*28020*/  SHF.R.U32.HI R5, RZ, 0x5, R5 ;  /* 0x00000005ff057819 */ /* 0x002fc80000011605 */
[----:B------:R-:W-:-:S05]  /*28030*/  LOP3.LUT R5, R5, 0x3, RZ, 0xc0, !PT ;  /* 0x0000000305057812 */ /* 0x000fca00078ec0ff */
[----:B------:R-:W-:-:S07]  /*28040*/  IMAD.MOV.U32 R13, RZ, RZ, R5 ;  /* 0x000000ffff0d7224 */ /* 0x000fce00078e0005 */
[----:B------:R-:W-:Y:S05]  /*28050*/  WARPSYNC.COLLECTIVE R15, `(.L_x_8863) ;  /* 0x000000000f087348 */ /* 0x000fea0003c00000 */
[----:B------:R0:W1:Y:S02]  /*28060*/  SHFL.IDX P6, R14, R13, R12, R11 ;  /* 0x0000000c0d0e7389 */ /* 0x00006400000c000b */
[----:B01----:R-:W-:Y:S01]  /*28070*/  ENDCOLLECTIVE ;  /* 0x000000000000791b */ /* 0x003fe20003800000 */
.L_x_8863:
[----:B------:R-:W-:Y:S05]  /*28080*/  BSYNC B1 ;  /* 0x0000000000017941 */ /* 0x000fea0003800000 */
.L_x_8862:
[----:B------:R-:W-:Y:S05]  /*28090*/  BRA `(.L_x_8864) ;  /* 0xffffff7c00f07947 */ /* 0x000fea000383ffff */
.L_x_8644:
[----:B------:R-:W-:Y:S01]  /*280a0*/  BSSY B1, `(.L_x_8865) ;  /* 0x0000006000017945 */ /* 0x000fe20003800000 */
[----:B------:R-:W-:-:S07]  /*280b0*/  IMAD.MOV.U32 R15, RZ, RZ, -0x1 ;  /* 0xffffffffff0f7424 */ /* 0x000fce00078e00ff */
[----:B01----:R-:W-:Y:S05]  /*280c0*/  WARPSYNC.COLLECTIVE R15, `(.L_x_8866) ;  /* 0x000000000f0c7348 */ /* 0x003fea0003c00000 */
[----:B------:R-:W-:Y:S02]  /*280d0*/  ELECT P6, UR62, PT ;  /* 0x00000000003e782f */ /* 0x000fe400038c0000 */
[----:B------:R-:W-:Y:S01]  /*280e0*/  MOV R14, UR62 ;  /* 0x0000003e000e7c02 */ /* 0x000fe20008000f00 */
[----:B01----:R-:W-:Y:S10]  /*280f0*/  ENDCOLLECTIVE ;  /* 0x000000000000791b */ /* 0x003ff40003800000 */
.L_x_8866:
[----:B------:R-:W-:Y:S05]  /*28100*/  BSYNC B1 ;  /* 0x0000000000017941 */ /* 0x000fea0003800000 */
.L_x_8865:
[----:B------:R-:W-:Y:S01]  /*28110*/  PLOP3.LUT P1, PT, P6, PT, PT, 0x80, 0x0 ;  /* 0x000000000000781c */ /* 0x000fe2000372f070 */
[----:B------:R-:W-:-:S12]  /*28120*/  BRA `(.L_x_8643) ;  /* 0xffffff7c00e47947 */ /* 0x000fd8000383ffff */
.L_x_8646:
[----:B-1----:R-:W2:Y:S02]  /*28130*/  LDL R6, [R1] ;  /* 0x0000000001067983 */ /* 0x002ea40000100800 */
[----:B--2---:R1:W2:Y:S02]  /*28140*/  SYNCS.PHASECHK.TRANS64.TRYWAIT P0, [R6+URZ+0x28820], R5 ;  /* 0x02882005060075a7 */ /* 0x0042a4000800017f */
[----:B--2---:R-:W-:Y:S05]  /*28150*/  @!P0 NANOSLEEP.SYNCS 0x989680 ;  /* 0x009896800000895d */ /* 0x004fea0003900000 */
[----:B------:R-:W2:Y:S02]  /*28160*/  @!P0 SYNCS.PHASECHK.TRANS64 P0, [R6+URZ+0x28820], R5 ;  /* 0x02882005060085a7 */ /* 0x000ea4000800007f */
[----:B--2---:R-:W-:Y:S05]  /*28170*/  @!P0 BRA `(.L_x_8646) ;  /* 0xfffffffc00ec8947 */ /* 0x004fea000383ffff */
[----:B------:R-:W-:Y:S05]  /*28180*/  BRA `(.L_x_8867) ;  /* 0xffffff7c00f47947 */ /* 0x000fea000383ffff */
.L_x_8650:
[----:B-1----:R1:W2:Y:S02]  /*28190*/  SYNCS.PHASECHK.TRANS64.TRYWAIT P0, [R7+URZ+0x288a0], R10 ;  /* 0x0288a00a070075a7 */ /* 0x0022a4000800017f */
[----:B--2---:R-:W-:Y:S05]  /*281a0*/  @!P0 NANOSLEEP.SYNCS 0x989680 ;  /* 0x009896800000895d */ /* 0x004fea0003900000 */
[----:B------:R-:W2:Y:S02]  /*281b0*/  @!P0 SYNCS.PHASECHK.TRANS64 P0, [R7+URZ+0x288a0], R10 ;  /* 0x0288a00a070085a7 */ /* 0x000ea4000800007f */
[----:B--2---:R-:W-:Y:S05]  /*281c0*/  @!P0 BRA `(.L_x_8650) ;  /* 0xfffffffc00f08947 */ /* 0x004fea000383ffff */
[----:B------:R-:W-:Y:S05]  /*281d0*/  BRA `(.L_x_8868) ;  /* 0xffffff8000187947 */ /* 0x000fea000383ffff */
.L_x_8656:
[----:B0-----:R0:W2:Y:S02]  /*281e0*/  SYNCS.PHASECHK.TRANS64.TRYWAIT P0, [R7+URZ+0x288c0], R10 ;  /* 0x0288c00a070075a7 */ /* 0x0010a4000800017f */
[----:B--2---:R-:W-:Y:S05]  /*281f0*/  @!P0 NANOSLEEP.SYNCS 0x989680 ;  /* 0x009896800000895d */ /* 0x004fea0003900000 */
[----:B------:R-:W2:Y:S02]  /*28200*/  @!P0 SYNCS.PHASECHK.TRANS64 P0, [R7+URZ+0x288c0], R10 ;  /* 0x0288c00a070085a7 */ /* 0x000ea4000800007f */
[----:B--2---:R-:W-:Y:S05]  /*28210*/  @!P0 BRA `(.L_x_8656) ;  /* 0xfffffffc00f08947 */ /* 0x004fea000383ffff */
[----:B------:R-:W-:Y:S05]  /*28220*/  BRA `(.L_x_8869) ;  /* 0xffffff8000dc7947 */ /* 0x000fea000383ffff */
.L_x_8664:
[----:B-1----:R1:W2:Y:S02]  /*28230*/  SYNCS.PHASECHK.TRANS64.TRYWAIT P0, [R8+URZ+0x288a0], R7 ;  /* 0x0288a007080075a7 */ /* 0x0022a4000800017f */
[----:B--2---:R-:W-:Y:S05]  /*28240*/  @!P0 NANOSLEEP.SYNCS 0x989680 ;  /* 0x009896800000895d */ /* 0x004fea0003900000 */
[----:B------:R-:W2:Y:S02]  /*28250*/  @!P0 SYNCS.PHASECHK.TRANS64 P0, [R8+URZ+0x288a0], R7 ;  /* 0x0288a007080085a7 */ /* 0x000ea4000800007f */
[----:B--2---:R-:W-:Y:S05]  /*28260*/  @!P0 BRA `(.L_x_8664) ;  /* 0xfffffffc00f08947 */ /* 0x004fea000383ffff */
[----:B------:R-:W-:Y:S05]  /*28270*/  BRA `(.L_x_8870) ;  /* 0xffffff8400f47947 */ /* 0x000fea000383ffff */
.L_x_8670:
[----:B--2---:R2:W3:Y:S02]  /*28280*/  SYNCS.PHASECHK.TRANS64.TRYWAIT P0, [R8+URZ+0x288c0], R7 ;  /* 0x0288c007080075a7 */ /* 0x0044e4000800017f */
[----:B---3--:R-:W-:Y:S05]  /*28290*/  @!P0 NANOSLEEP.SYNCS 0x989680 ;  /* 0x009896800000895d */ /* 0x008fea0003900000 */
[----:B------:R-:W3:Y:S02]  /*282a0*/  @!P0 SYNCS.PHASECHK.TRANS64 P0, [R8+URZ+0x288c0], R7 ;  /* 0x0288c007080085a7 */ /* 0x000ee4000800007f */
[----:B---3--:R-:W-:Y:S05]  /*282b0*/  @!P0 BRA `(.L_x_8670) ;  /* 0xfffffffc00f08947 */ /* 0x008fea000383ffff */
[----:B------:R-:W-:Y:S05]  /*282c0*/  BRA `(.L_x_8871) ;  /* 0xffffff8800b07947 */ /* 0x000fea000383ffff */
.L_x_8692:
[----:B------:R-:W2:Y:S01]  /*282d0*/  S2R R4, SR_TID.X ;  /* 0x0000000000047919 */ /* 0x000ea20000002100 */
[----:B------:R-:W-:Y:S01]  /*282e0*/  BSSY B0, `(.L_x_8872) ;  /* 0x000000a000007945 */ /* 0x000fe20003800000 */
[----:B------:R-:W-:Y:S02]  /*282f0*/  IMAD.MOV.U32 R12, RZ, RZ, RZ ;  /* 0x000000ffff0c7224 */ /* 0x000fe400078e00ff */
        /* <DEDUP_REMOVED lines=8> */
.L_x_8873:
[----:B------:R-:W-:Y:S05]  /*28380*/  BSYNC B0 ;  /* 0x0000000000007941 */ /* 0x000fea0003800000 */
.L_x_8872:
[----:B------:R-:W-:Y:S05]  /*28390*/  BRA `(.L_x_8874) ;  /* 0xffffff9800147947 */ /* 0x000fea000383ffff */
.L_x_8694:
[----:B------:R-:W-:Y:S01]  /*283a0*/  BSSY B0, `(.L_x_8875) ;  /* 0x0000006000007945 */ /* 0x000fe20003800000 */
[----:B------:R-:W-:-:S07]  /*283b0*/  IMAD.MOV.U32 R15, RZ, RZ, -0x1 ;  /* 0xffffffffff0f7424 */ /* 0x000fce00078e00ff */
[----:B01-3--:R-:W-:Y:S05]  /*283c0*/  WARPSYNC.COLLECTIVE R15, `(.L_x_8876) ;  /* 0x000000000f0c7348 */ /* 0x00bfea0003c00000 */
[----:B------:R-:W-:Y:S02]  /*283d0*/  ELECT P6, UR62, PT ;  /* 0x00000000003e782f */ /* 0x000fe400038c0000 */
[----:B------:R-:W-:Y:S01]  /*283e0*/  MOV R14, UR62 ;  /* 0x0000003e000e7c02 */ /* 0x000fe20008000f00 */
[----:B01-3--:R-:W-:Y:S10]  /*283f0*/  ENDCOLLECTIVE ;  /* 0x000000000000791b */ /* 0x00bff40003800000 */
.L_x_8876:
[----:B------:R-:W-:Y:S05]  /*28400*/  BSYNC B0 ;  /* 0x0000000000007941 */ /* 0x000fea0003800000 */
.L_x_8875:
[----:B------:R-:W-:Y:S05]  /*28410*/  BRA `(.L_x_8877) ;  /* 0xffffff9800207947 */ /* 0x000fea000383ffff */
.L_x_8696:
[----:B-1----:R1:W2:Y:S02]  /*28420*/  SYNCS.PHASECHK.TRANS64.TRYWAIT P0, [R0+URZ+0x28840], R2 ;  /* 0x02884002000075a7 */ /* 0x0022a4000800017f */
[----:B--2---:R-:W-:Y:S05]  /*28430*/  @!P0 NANOSLEEP.SYNCS 0x989680 ;  /* 0x009896800000895d */ /* 0x004fea0003900000 */
[----:B------:R-:W2:Y:S02]  /*28440*/  @!P0 SYNCS.PHASECHK.TRANS64 P0, [R0+URZ+0x28840], R2 ;  /* 0x02884002000085a7 */ /* 0x000ea4000800007f */
[----:B--2---:R-:W-:Y:S05]  /*28450*/  @!P0 BRA `(.L_x_8696) ;  /* 0xfffffffc00f08947 */ /* 0x004fea000383ffff */
[----:B------:R-:W-:Y:S05]  /*28460*/  BRA `(.L_x_8878) ;  /* 0xffffff9800887947 */ /* 0x000fea000383ffff */
.L_x_8700:
[----:B------:R-:W2:Y:S01]  /*28470*/  LDL.LU R11, [R1+0x40] ;  /* 0x00004000010b7983 */ /* 0x000ea20000300800 */
[----:B------:R-:W-:Y:S01]  /*28480*/  MOV R5, R12 ;  /* 0x0000000c00057202 */ /* 0x000fe20000000f00 */
[----:B------:R-:W-:Y:S02]  /*28490*/  IMAD.MOV.U32 R13, RZ, RZ, R3 ;  /* 0x000000ffff0d7224 */ /* 0x000fe400078e0003 */
[----:B------:R-:W-:Y:S02]  /*284a0*/  IMAD.MOV.U32 R12, RZ, RZ, RZ ;  /* 0x000000ffff0c7224 */ /* 0x000fe400078e00ff */
[----:B------:R-:W-:Y:S02]  /*284b0*/  IMAD.MOV.U32 R15, RZ, RZ, -0x1 ;  /* 0xffffffffff0f7424 */ /* 0x000fe400078e00ff */
        /* <DEDUP_REMOVED lines=8> */
.L_x_8879:
[----:B------:R-:W-:Y:S02]  /*28540*/  IMAD.MOV.U32 R13, RZ, RZ, R4 ;  /* 0x000000ffff0d7224 */ /* 0x000fe400078e0004 */
[----:B------:R-:W-:-:S07]  /*28550*/  IMAD.MOV.U32 R6, RZ, RZ, R14 ;  /* 0x000000ffff067224 */ /* 0x000fce00078e000e */
[----:B------:R-:W-:Y:S05]  /*28560*/  WARPSYNC.COLLECTIVE R15, `(.L_x_8880) ;  /* 0x000000000f087348 */ /* 0x000fea0003c00000 */
[----:B------:R0:W1:Y:S02]  /*28570*/  SHFL.IDX P6, R14, R13, R12, R11 ;  /* 0x0000000c0d0e7389 */ /* 0x00006400000c000b */
[----:B01----:R-:W-:Y:S01]  /*28580*/  ENDCOLLECTIVE ;  /* 0x000000000000791b */ /* 0x003fe20003800000 */
.L_x_8880:
[----:B------:R-:W-:Y:S02]  /*28590*/  IMAD.MOV.U32 R13, RZ, RZ, R3 ;  /* 0x000000ffff0d7224 */ /* 0x000fe400078e0003 */
[----:B------:R-:W-:Y:S01]  /*285a0*/  IMAD.MOV.U32 R12, RZ, RZ, 0x1 ;  /* 0x00000001ff0c7424 */ /* 0x000fe200078e00ff */
[----:B------:R-:W-:-:S07]  /*285b0*/  MOV R7, R14 ;  /* 0x0000000e00077202 */ /* 0x000fce0000000f00 */
[----:B------:R-:W-:Y:S05]  /*285c0*/  WARPSYNC.COLLECTIVE R15, `(.L_x_8881) ;  /* 0x000000000f087348 */ /* 0x000fea0003c00000 */
[----:B------:R0:W1:Y:S02]  /*285d0*/  SHFL.IDX P6, R14, R13, R12, R11 ;  /* 0x0000000c0d0e7389 */ /* 0x00006400000c000b */
[----:B01----:R-:W-:Y:S01]  /*285e0*/  ENDCOLLECTIVE ;  /* 0x000000000000791b */ /* 0x003fe20003800000 */
.L_x_8881:
        /* <DEDUP_REMOVED lines=11> */
[----:B------:R-:W-:Y:S02]  /*286a0*/  ISETP.GE.AND P2, PT, R5, R2, PT ;  /* 0x000000020500720c */ /* 0x000fe40003f46270 */
[----:B0-----:R-:W-:-:S11]  /*286b0*/  MOV R6, R14 ;  /* 0x0000000e00067202 */ /* 0x001fd60000000f00 */
[----:B------:R-:W-:Y:S05]  /*286c0*/  WARPSYNC.COLLECTIVE R15, `(.L_x_8882) ;  /* 0x000000000f087348 */ /* 0x000fea0003c00000 */
[----:B------:R0:W1:Y:S02]  /*286d0*/  SHFL.IDX P6, R14, R13, R12, R11 ;  /* 0x0000000c0d0e7389 */ /* 0x00006400000c000b */
[----:B01----:R-:W-:Y:S01]  /*286e0*/  ENDCOLLECTIVE ;  /* 0x000000000000791b */ /* 0x003fe20003800000 */
.L_x_8882:
[----:B------:R-:W-:Y:S02]  /*286f0*/  IMAD.MOV.U32 R13, RZ, RZ, R3 ;  /* 0x000000ffff0d7224 */ /* 0x000fe400078e0003 */
[----:B------:R-:W-:Y:S02]  /*28700*/  IMAD.MOV.U32 R12, RZ, RZ, 0x2 ;  /* 0x00000002ff0c7424 */ /* 0x000fe400078e00ff */
[----:B------:R-:W-:-:S07]  /*28710*/  IMAD.MOV.U32 R5, RZ, RZ, R14 ;  /* 0x000000ffff057224 */ /* 0x000fce00078e000e */
[----:B------:R-:W-:Y:S05]  /*28720*/  WARPSYNC.COLLECTIVE R15, `(.L_x_8883) ;  /* 0x000000000f087348 */ /* 0x000fea0003c00000 */
[----:B------:R0:W1:Y:S02]  /*28730*/  SHFL.IDX P6, R14, R13, R12, R11 ;  /* 0x0000000c0d0e7389 */ /* 0x00006400000c000b */
[----:B01----:R-:W-:Y:S01]  /*28740*/  ENDCOLLECTIVE ;  /* 0x000000000000791b */ /* 0x003fe20003800000 */
.L_x_8883:
        /* <DEDUP_REMOVED lines=16> */
.L_x_8884:
[----:B------:R-:W-:Y:S02]  /*28850*/  IMAD.MOV.U32 R13, RZ, RZ, R3 ;  /* 0x000000ffff0d7224 */ /* 0x000fe400078e0003 */
[----:B------:R-:W-:Y:S02]  /*28860*/  IMAD.MOV.U32 R12, RZ, RZ, 0x3 ;  /* 0x00000003ff0c7424 */ /* 0x000fe400078e00ff */
[----:B------:R-:W-:-:S07]  /*28870*/  IMAD.MOV.U32 R5, RZ, RZ, R14 ;  /* 0x000000ffff057224 */ /* 0x000fce00078e000e */
[----:B------:R-:W-:Y:S05]  /*28880*/  WARPSYNC.COLLECTIVE R15, `(.L_x_8885) ;  /* 0x000000000f087348 */ /* 0x000fea0003c00000 */
[----:B------:R0:W1:Y:S02]  /*28890*/  SHFL.IDX P6, R14, R13, R12, R11 ;  /* 0x0000000c0d0e7389 */ /* 0x00006400000c000b */
[----:B01----:R-:W-:Y:S01]  /*288a0*/  ENDCOLLECTIVE ;  /* 0x000000000000791b */ /* 0x003fe20003800000 */
.L_x_8885:
        /* <DEDUP_REMOVED lines=11> */
[----:B------:R-:W-:-:S02]  /*28960*/  ISETP.GE.AND P2, PT, R5, R2, PT ;  /* 0x000000020500720c */ /* 0x000fc40003f46270 */
[----:B0-----:R-:W-:-:S11]  /*28970*/  MOV R6, R14 ;  /* 0x0000000e00067202 */ /* 0x001fd60000000f00 */
[----:B------:R-:W-:Y:S05]  /*28980*/  WARPSYNC.COLLECTIVE R15, `(.L_x_8886) ;  /* 0x000000000f087348 */ /* 0x000fea0003c00000 */
[----:B------:R0:W1:Y:S02]  /*28990*/  SHFL.IDX P6, R14, R13, R12, R11 ;  /* 0x0000000c0d0e7389 */ /* 0x00006400000c000b */
[----:B01----:R-:W-:Y:S01]  /*289a0*/  ENDCOLLECTIVE ;  /* 0x000000000000791b */ /* 0x003fe20003800000 */
.L_x_8886:
[----:B------:R-:W-:Y:S02]  /*289b0*/  IMAD.MOV.U32 R13, RZ, RZ, R3 ;  /* 0x000000ffff0d7224 */ /* 0x000fe400078e0003 */
[----:B------:R-:W-:Y:S02]  /*289c0*/  IMAD.MOV.U32 R12, RZ, RZ, 0x4 ;  /* 0x00000004ff0c7424 */ /* 0x000fe400078e00ff */
[----:B------:R-:W-:-:S07]  /*289d0*/  IMAD.MOV.U32 R5, RZ, RZ, R14 ;  /* 0x000000ffff057224 */ /* 0x000fce00078e000e */
[----:B------:R-:W-:Y:S05]  /*289e0*/  WARPSYNC.COLLECTIVE R15, `(.L_x_8887) ;  /* 0x000000000f087348 */ /* 0x000fea0003c00000 */
[----:B------:R0:W1:Y:S02]  /*289f0*/  SHFL.IDX P6, R14, R13, R12, R11 ;  /* 0x0000000c0d0e7389 */ /* 0x00006400000c000b */
[----:B01----:R-:W-:Y:S01]  /*28a00*/  ENDCOLLECTIVE ;  /* 0x000000000000791b */ /* 0x003fe20003800000 */
.L_x_8887:
        /* <DEDUP_REMOVED lines=16> */
.L_x_8888:
[----:B------:R-:W-:Y:S02]  /*28b10*/  IMAD.MOV.U32 R13, RZ, RZ, R3 ;  /* 0x000000ffff0d7224 */ /* 0x000fe400078e0003 */
[----:B------:R-:W-:Y:S02]  /*28b20*/  IMAD.MOV.U32 R12, RZ, RZ, 0x5 ;  /* 0x00000005ff0c7424 */ /* 0x000fe400078e00ff */
[----:B------:R-:W-:-:S07]  /*28b30*/  IMAD.MOV.U32 R5, RZ, RZ, R14 ;  /* 0x000000ffff057224 */ /* 0x000fce00078e000e */
[----:B------:R-:W-:Y:S05]  /*28b40*/  WARPSYNC.COLLECTIVE R15, `(.L_x_8889) ;  /* 0x000000000f087348 */ /* 0x000fea0003c00000 */
[----:B------:R0:W1:Y:S02]  /*28b50*/  SHFL.IDX P6, R14, R13, R12, R11 ;  /* 0x0000000c0d0e7389 */ /* 0x00006400000c000b */
[----:B01----:R-:W-:Y:S01]  /*28b60*/  ENDCOLLECTIVE ;  /* 0x000000000000791b */ /* 0x003fe20003800000 */
.L_x_8889:
        /* <DEDUP_REMOVED lines=16> */
.L_x_8890:
[----:B------:R-:W-:Y:S02]  /*28c70*/  IMAD.MOV.U32 R13, RZ, RZ, R3 ;  /* 0x000000ffff0d7224 */ /* 0x000fe400078e0003 */
[----:B------:R-:W-:Y:S02]  /*28c80*/  IMAD.MOV.U32 R12, RZ, RZ, 0x6 ;  /* 0x00000006ff0c7424 */ /* 0x000fe400078e00ff */
[----:B------:R-:W-:-:S07]  /*28c90*/  IMAD.MOV.U32 R5, RZ, RZ, R14 ;  /* 0x000000ffff057224 */ /* 0x000fce00078e000e */
[----:B------:R-:W-:Y:S05]  /*28ca0*/  WARPSYNC.COLLECTIVE R15, `(.L_x_8891) ;  /* 0x000000000f087348 */ /* 0x000fea0003c00000 */
[----:B------:R0:W1:Y:S02]  /*28cb0*/  SHFL.IDX P6, R14, R13, R12, R11 ;  /* 0x0000000c0d0e7389 */ /* 0x00006400000c000b */
[----:B01----:R-:W-:Y:S01]  /*28cc0*/  ENDCOLLECTIVE ;  /* 0x000000000000791b */ /* 0x003fe20003800000 */
.L_x_8891:
        /* <DEDUP_REMOVED lines=16> */
.L_x_8892:
[----:B------:R-:W-:Y:S02]  /*28dd0*/  IMAD.MOV.U32 R13, RZ, RZ, R3 ;  /* 0x000000ffff0d7224 */ /* 0x000fe400078e0003 */
[----:B------:R-:W-:Y:S02]  /*28de0*/  IMAD.MOV.U32 R12, RZ, RZ, 0x7 ;  /* 0x00000007ff0c7424 */ /* 0x000fe400078e00ff */
[----:B------:R-:W-:-:S07]  /*28df0*/  IMAD.MOV.U32 R5, RZ, RZ, R14 ;  /* 0x000000ffff057224 */ /* 0x000fce00078e000e */
[----:B------:R-:W-:Y:S05]  /*28e00*/  WARPSYNC.COLLECTIVE R15, `(.L_x_8893) ;  /* 0x000000000f087348 */ /* 0x000fea0003c00000 */
[----:B------:R0:W1:Y:S02]  /*28e10*/  SHFL.IDX P6, R14, R13, R12, R11 ;  /* 0x0000000c0d0e7389 */ /* 0x00006400000c000b */
[----:B01----:R-:W-:Y:S01]  /*28e20*/  ENDCOLLECTIVE ;  /* 0x000000000000791b */ /* 0x003fe20003800000 */
.L_x_8893:
        /* <DEDUP_REMOVED lines=14> */
.L_x_8894:
[----:B------:R-:W-:Y:S01]  /*28f10*/  IMAD.MOV.U32 R3, RZ, RZ, R14 ;  /* 0x000000ffff037224 */ /* 0x000fe200078e000e */
[----:B------:R-:W-:Y:S06]  /*28f20*/  BRA `(.L_x_8895) ;  /* 0xffffff9c00407947 */ /* 0x000fec000383ffff */
.L_x_8705:
[----:B--2---:R-:W2:Y:S02]  /*28f30*/  LDL R2, [R1] ;  /* 0x0000000001027983 */ /* 0x004ea40000100800 */
[----:B--2---:R2:W3:Y:S02]  /*28f40*/  SYNCS.PHASECHK.TRANS64.TRYWAIT P0, [R2+URZ+0x28820], R0 ;  /* 0x02882000020075a7 */ /* 0x0044e4000800017f */
[----:B---3--:R-:W-:Y:S05]  /*28f50*/  @!P0 NANOSLEEP.SYNCS 0x989680 ;  /* 0x009896800000895d */ /* 0x008fea0003900000 */
[----:B------:R-:W3:Y:S02]  /*28f60*/  @!P0 SYNCS.PHASECHK.TRANS64 P0, [R2+URZ+0x28820], R0 ;  /* 0x02882000020085a7 */ /* 0x000ee4000800007f */
[----:B---3--:R-:W-:Y:S05]  /*28f70*/  @!P0 BRA `(.L_x_8705) ;  /* 0xfffffffc00ec8947 */ /* 0x008fea000383ffff */
[----:B------:R-:W-:Y:S05]  /*28f80*/  BRA `(.L_x_8896) ;  /* 0xffffff9c00b07947 */ /* 0x000fea000383ffff */
.L_x_8714:
[----:B--2---:R2:W3:Y:S02]  /*28f90*/  SYNCS.PHASECHK.TRANS64.TRYWAIT P0, [R3+URZ+0x28840], R2 ;  /* 0x02884002030075a7 */ /* 0x0044e4000800017f */
[----:B---3--:R-:W-:Y:S05]  /*28fa0*/  @!P0 NANOSLEEP.SYNCS 0x989680 ;  /* 0x009896800000895d */ /* 0x008fea0003900000 */
[----:B------:R-:W3:Y:S02]  /*28fb0*/  @!P0 SYNCS.PHASECHK.TRANS64 P0, [R3+URZ+0x28840], R2 ;  /* 0x02884002030085a7 */ /* 0x000ee4000800007f */
[----:B---3--:R-:W-:Y:S05]  /*28fc0*/  @!P0 BRA `(.L_x_8714) ;  /* 0xfffffffc00f08947 */ /* 0x008fea000383ffff */
[----:B------:R-:W-:Y:S05]  /*28fd0*/  BRA `(.L_x_8897) ;  /* 0xffffffa0007c7947 */ /* 0x000fea000383ffff */
.L_x_8720:
[----:B-1----:R1:W2:Y:S02]  /*28fe0*/  SYNCS.PHASECHK.TRANS64.TRYWAIT P0, [R2+URZ+0x28860], R3 ;  /* 0x02886003020075a7 */ /* 0x0022a4000800017f */
[----:B--2---:R-:W-:Y:S05]  /*28ff0*/  @!P0 NANOSLEEP.SYNCS 0x989680 ;  /* 0x009896800000895d */ /* 0x004fea0003900000 */
[----:B------:R-:W2:Y:S02]  /*29000*/  @!P0 SYNCS.PHASECHK.TRANS64 P0, [R2+URZ+0x28860], R3 ;  /* 0x02886003020085a7 */ /* 0x000ea4000800007f */
[----:B--2---:R-:W-:Y:S05]  /*29010*/  @!P0 BRA `(.L_x_8720) ;  /* 0xfffffffc00f08947 */ /* 0x004fea000383ffff */
[----:B------:R-:W-:Y:S05]  /*29020*/  BRA `(.L_x_8898) ;  /* 0xffffffa400587947 */ /* 0x000fea000383ffff */
.L_x_8730:
[----:B--2---:R2:W3:Y:S02]  /*29030*/  SYNCS.PHASECHK.TRANS64.TRYWAIT P0, [R3+URZ+0x28840], R2 ;  /* 0x02884002030075a7 */ /* 0x0044e4000800017f */
[----:B---3--:R-:W-:Y:S05]  /*29040*/  @!P0 NANOSLEEP.SYNCS 0x989680 ;  /* 0x009896800000895d */ /* 0x008fea0003900000 */
[----:B------:R-:W3:Y:S02]  /*29050*/  @!P0 SYNCS.PHASECHK.TRANS64 P0, [R3+URZ+0x28840], R2 ;  /* 0x02884002030085a7 */ /* 0x000ee4000800007f */
[----:B---3--:R-:W-:Y:S05]  /*29060*/  @!P0 BRA `(.L_x_8730) ;  /* 0xfffffffc00f08947 */ /* 0x008fea000383ffff */
[----:B------:R-:W-:Y:S05]  /*29070*/  BRA `(.L_x_8899) ;  /* 0xffffffac00047947 */ /* 0x000fea000383ffff */
.L_x_8736:
[----:B-1----:R1:W2:Y:S02]  /*29080*/  SYNCS.PHASECHK.TRANS64.TRYWAIT P0, [R2+URZ+0x28860], R3 ;  /* 0x02886003020075a7 */ /* 0x0022a4000800017f */
[----:B--2---:R-:W-:Y:S05]  /*29090*/  @!P0 NANOSLEEP.SYNCS 0x989680 ;  /* 0x009896800000895d */ /* 0x004fea0003900000 */
[----:B------:R-:W2:Y:S02]  /*290a0*/  @!P0 SYNCS.PHASECHK.TRANS64 P0, [R2+URZ+0x28860], R3 ;  /* 0x02886003020085a7 */ /* 0x000ea4000800007f */
[----:B--2---:R-:W-:Y:S05]  /*290b0*/  @!P0 BRA `(.L_x_8736) ;  /* 0xfffffffc00f08947 */ /* 0x004fea000383ffff */
[----:B------:R-:W-:Y:S05]  /*290c0*/  BRA `(.L_x_8900) ;  /* 0xffffffac00e07947 */ /* 0x000fea000383ffff */
.L_x_8746:
[----:B---3--:R3:W4:Y:S02]  /*290d0*/  SYNCS.PHASECHK.TRANS64.TRYWAIT P0, [R2+URZ+0x28840], R3 ;  /* 0x02884003020075a7 */ /* 0x008724000800017f */
[----:B----4-:R-:W-:Y:S05]  /*290e0*/  @!P0 NANOSLEEP.SYNCS 0x989680 ;  /* 0x009896800000895d */ /* 0x010fea0003900000 */
[----:B------:R-:W4:Y:S02]  /*290f0*/  @!P0 SYNCS.PHASECHK.TRANS64 P0, [R2+URZ+0x28840], R3 ;  /* 0x02884003020085a7 */ /* 0x000f24000800007f */
[----:B----4-:R-:W-:Y:S05]  /*29100*/  @!P0 BRA `(.L_x_8746) ;  /* 0xfffffffc00f08947 */ /* 0x010fea000383ffff */
[----:B------:R-:W-:Y:S05]  /*29110*/  BRA `(.L_x_8901) ;  /* 0xffffffb400607947 */ /* 0x000fea000383ffff */
.L_x_8752:
[----:B-1----:R1:W2:Y:S02]  /*29120*/  SYNCS.PHASECHK.TRANS64.TRYWAIT P0, [R2+URZ+0x28860], R5 ;  /* 0x02886005020075a7 */ /* 0x0022a4000800017f */
[----:B--2---:R-:W-:Y:S05]  /*29130*/  @!P0 NANOSLEEP.SYNCS 0x989680 ;  /* 0x009896800000895d */ /* 0x004fea0003900000 */
[----:B------:R-:W2:Y:S02]  /*29140*/  @!P0 SYNCS.PHASECHK.TRANS64 P0, [R2+URZ+0x28860], R5 ;  /* 0x02886005020085a7 */ /* 0x000ea4000800007f */
[----:B--2---:R-:W-:Y:S05]  /*29150*/  @!P0 BRA `(.L_x_8752) ;  /* 0xfffffffc00f08947 */ /* 0x004fea000383ffff */
[----:B------:R-:W-:Y:S05]  /*29160*/  BRA `(.L_x_8902) ;  /* 0xffffffb800387947 */ /* 0x000fea000383ffff */
.L_x_8764:
[----:B---3--:R3:W4:Y:S02]  /*29170*/  SYNCS.PHASECHK.TRANS64.TRYWAIT P0, [R0+URZ+0x28860], R2 ;  /* 0x02886002000075a7 */ /* 0x008724000800017f */
[----:B----4-:R-:W-:Y:S05]  /*29180*/  @!P0 NANOSLEEP.SYNCS 0x989680 ;  /* 0x009896800000895d */ /* 0x010fea0003900000 */
[----:B------:R-:W4:Y:S02]  /*29190*/  @!P0 SYNCS.PHASECHK.TRANS64 P0, [R0+URZ+0x28860], R2 ;  /* 0x02886002000085a7 */ /* 0x000f24000800007f */
[----:B----4-:R-:W-:Y:S05]  /*291a0*/  @!P0 BRA `(.L_x_8764) ;  /* 0xfffffffc00f08947 */ /* 0x010fea000383ffff */
[----:B------:R-:W-:Y:S05]  /*291b0*/  BRA `(.L_x_8903) ;  /* 0xffffffbc00987947 */ /* 0x000fea000383ffff */
.L_x_8772:
[----:B------:R-:W-:Y:S01]  /*291c0*/  BSSY B0, `(.L_x_8904) ;  /* 0x0000008000007945 */ /* 0x000fe20003800000 */
[----:B------:R-:W-:Y:S02]  /*291d0*/  IMAD.MOV.U32 R13, RZ, RZ, R16 ;  /* 0x000000ffff0d7224 */ /* 0x000fe400078e0010 */
[----:B------:R-:W-:Y:S02]  /*291e0*/  IMAD.MOV.U32 R12, RZ, RZ, RZ ;  /* 0x000000ffff0c7224 */ /* 0x000fe400078e00ff */
[----:B0-----:R-:W-:Y:S02]  /*291f0*/  IMAD.MOV.U32 R11, RZ, RZ, 0x1f ;  /* 0x0000001fff0b7424 */ /* 0x001fe400078e00ff */
[----:B------:R-:W-:-:S07]  /*29200*/  IMAD.MOV.U32 R15, RZ, RZ, -0x1 ;  /* 0xffffffffff0f7424 */ /* 0x000fce00078e00ff */
[----:B-1---5:R-:W-:Y:S05]  /*29210*/  WARPSYNC.COLLECTIVE R15, `(.L_x_8905) ;  /* 0x000000000f087348 */ /* 0x022fea0003c00000 */
[----:B------:R0:W2:Y:S02]  /*29220*/  SHFL.IDX P6, R14, R13, R12, R11 ;  /* 0x0000000c0d0e7389 */ /* 0x0000a400000c000b */
[----:B012--5:R-:W-:Y:S01]  /*29230*/  ENDCOLLECTIVE ;  /* 0x000000000000791b */ /* 0x027fe20003800000 */
.L_x_8905:
[----:B------:R-:W-:Y:S05]  /*29240*/  BSYNC B0 ;  /* 0x0000000000007941 */ /* 0x000fea0003800000 */
.L_x_8904:
[----:B------:R-:W-:Y:S01]  /*29250*/  IMAD.MOV.U32 R13, RZ, RZ, R16 ;  /* 0x000000ffff0d7224 */ /* 0x000fe200078e0010 */
[----:B------:R-:W-:Y:S01]  /*29260*/  MOV R0, R14 ;  /* 0x0000000e00007202 */ /* 0x000fe20000000f00 */
[----:B------:R-:W-:Y:S01]  /*29270*/  IMAD.MOV.U32 R12, RZ, RZ, 0x1 ;  /* 0x00000001ff0c7424 */ /* 0x000fe200078e00ff */
[----:B------:R-:W-:Y:S01]  /*29280*/  IADD3 R4, R19, R6, RZ ;  /* 0x0000000613047210 */ /* 0x000fe20007ffe0ff */
[----:B------:R-:W-:Y:S01]  /*29290*/  IMAD.MOV.U32 R11, RZ, RZ, 0x1f ;  /* 0x0000001fff0b7424 */ /* 0x000fe200078e00ff */
[----:B------:R-:W-:Y:S01]  /*292a0*/  LOP3.LUT P1, RZ, R7, 0x1, RZ, 0xc0, !PT ;  /* 0x0000000107ff7812 */ /* 0x000fe2000782c0ff */
[----:B------:R-:W-:-:S12]  /*292b0*/  IMAD.MOV.U32 R15, RZ, RZ, -0x1 ;  /* 0xffffffffff0f7424 */ /* 0x000fd800078e00ff */
[----:B------:R-:W-:Y:S05]  /*292c0*/  WARPSYNC.COLLECTIVE R15, `(.L_x_8906) ;  /* 0x000000000f087348 */ /* 0x000fea0003c00000 */
[----:B------:R0:W1:Y:S02]  /*292d0*/  SHFL.IDX P6, R14, R13, R12, R11 ;  /* 0x0000000c0d0e7389 */ /* 0x00006400000c000b */
[----:B01----:R-:W-:Y:S01]  /*292e0*/  ENDCOLLECTIVE ;  /* 0x000000000000791b */ /* 0x003fe20003800000 */
.L_x_8906:
        /* <DEDUP_REMOVED lines=16> */
.L_x_8907:
        /* <DEDUP_REMOVED lines=9> */
.L_x_8908:
        /* <DEDUP_REMOVED lines=8> */
.L_x_8909:
        /* <DEDUP_REMOVED lines=8> */
.L_x_8910:
        /* <DEDUP_REMOVED lines=8> */
.L_x_8911:
        /* <DEDUP_REMOVED lines=9> */
.L_x_8912:
[----:B------:R-:W-:Y:S01]  /*29690*/  IMAD.MOV.U32 R16, RZ, RZ, R14 ;  /* 0x000000ffff107224 */ /* 0x000fe200078e000e */
[----:B------:R-:W-:Y:S06]  /*296a0*/  BRA `(.L_x_8913) ;  /* 0xffffffc000287947 */ /* 0x000fec000383ffff */
.L_x_8777:
[----:B------:R-:W-:Y:S01]  /*296b0*/  BSSY B0, `(.L_x_8914) ;  /* 0x0000008000007945 */ /* 0x000fe20003800000 */
[----:B-----5:R-:W-:Y:S01]  /*296c0*/  IMAD.MOV.U32 R13, RZ, RZ, R2 ;  /* 0x000000ffff0d7224 */ /* 0x020fe200078e0002 */
[----:B------:R-:W-:Y:S01]  /*296d0*/  MOV R15, 0xffffffff ;  /* 0xffffffff000f7802 */ /* 0x000fe20000000f00 */
[----:B------:R-:W-:Y:S02]  /*296e0*/  IMAD.MOV.U32 R12, RZ, RZ, 0x1 ;  /* 0x00000001ff0c7424 */ /* 0x000fe400078e00ff */
[----:B0-----:R-:W-:-:S07]  /*296f0*/  IMAD.MOV.U32 R11, RZ, RZ, RZ ;  /* 0x000000ffff0b7224 */ /* 0x001fce00078e00ff */
[----:B-1----:R-:W-:Y:S05]  /*29700*/  WARPSYNC.COLLECTIVE R15, `(.L_x_8915) ;  /* 0x000000000f087348 */ /* 0x002fea0003c00000 */
[----:B------:R0:W2:Y:S02]  /*29710*/  SHFL.UP P6, R14, R13, R12, R11 ;  /* 0x0400000c0d0e7389 */ /* 0x0000a400000c000b */
[----:B012---:R-:W-:Y:S01]  /*29720*/  ENDCOLLECTIVE ;  /* 0x000000000000791b */ /* 0x007fe20003800000 */
.L_x_8915:
[----:B------:R-:W-:Y:S05]  /*29730*/  BSYNC B0 ;  /* 0x0000000000007941 */ /* 0x000fea0003800000 */
.L_x_8914:
[----:B------:R-:W2:Y:S01]  /*29740*/  LDL R3, [R1+0x4] ;  /* 0x0000040001037983 */ /* 0x000ea20000100800 */
[----:B------:R-:W-:Y:S01]  /*29750*/  IMAD.MOV.U32 R12, RZ, RZ, 0x2 ;  /* 0x00000002ff0c7424 */ /* 0x000fe200078e00ff */
[----:B------:R-:W-:Y:S01]  /*29760*/  MOV R15, 0xffffffff ;  /* 0xffffffff000f7802 */ /* 0x000fe20000000f00 */
[----:B------:R-:W-:Y:S01]  /*29770*/  IMAD.MOV.U32 R11, RZ, RZ, RZ ;  /* 0x000000ffff0b7224 */ /* 0x000fe200078e00ff */
[----:B--2---:R-:W-:Y:S01]  /*29780*/  LOP3.LUT P4, RZ, R3, 0x1, RZ, 0xc0, !PT ;  /* 0x0000000103ff7812 */ /* 0x004fe2000788c0ff */
[----:B------:R-:W-:-:S05]  /*29790*/  IMAD.MOV.U32 R3, RZ, RZ, R14 ;  /* 0x000000ffff037224 */ /* 0x000fca00078e000e */
[----:B------:R-:W-:-:S05]  /*297a0*/  SEL R3, R3, RZ, P4 ;  /* 0x000000ff03037207 */ /* 0x000fca0002000000 */
[----:B------:R-:W-:-:S04]  /*297b0*/  IMAD.IADD R3, R2, 0x1, R3 ;  /* 0x0000000102037824 */ /* 0x000fc800078e0203 */
[----:B------:R-:W-:-:S07]  /*297c0*/  IMAD.MOV.U32 R13, RZ, RZ, R3 ;  /* 0x000000ffff0d7224 */ /* 0x000fce00078e0003 */
[----:B------:R-:W-:Y:S05]  /*297d0*/  WARPSYNC.COLLECTIVE R15, `(.L_x_8916) ;  /* 0x000000000f087348 */ /* 0x000fea0003c00000 */
[----:B------:R0:W1:Y:S02]  /*297e0*/  SHFL.UP P6, R14, R13, R12, R11 ;  /* 0x0400000c0d0e7389 */ /* 0x00006400000c000b */
[----:B01----:R-:W-:Y:S01]  /*297f0*/  ENDCOLLECTIVE ;  /* 0x000000000000791b */ /* 0x003fe20003800000 */
.L_x_8916:
        /* <DEDUP_REMOVED lines=8> */
.L_x_8917:
        /* <DEDUP_REMOVED lines=8> */
.L_x_8918:
        /* <DEDUP_REMOVED lines=8> */
.L_x_8919:
        /* <DEDUP_REMOVED lines=9> */
.L_x_8920:
[----:B------:R-:W-:Y:S01]  /*29a10*/  MOV R16, R14 ;  /* 0x0000000e00107202 */ /* 0x000fe20000000f00 */
[----:B------:R-:W-:Y:S06]  /*29a20*/  BRA `(.L_x_8921) ;  /* 0xffffffbc00e87947 */ /* 0x000fec000383ffff */
.L_x_8779:
[----:B------:R-:W-:Y:S01]  /*29a30*/  BSSY B0, `(.L_x_8922) ;  /* 0x0000006000007945 */ /* 0x000fe20003800000 */
[----:B------:R-:W-:Y:S01]  /*29a40*/  PLOP3.LUT P6, PT, P6, PT, PT, 0x8, 0x0 ;  /* 0x000000000000781c */ /* 0x000fe200037ce170 */
[----:B------:R-:W-:-:S12]  /*29a50*/  IMAD.MOV.U32 R15, RZ, RZ, -0x1 ;  /* 0xffffffffff0f7424 */ /* 0x000fd800078e00ff */
[----:B01---5:R-:W-:Y:S05]  /*29a60*/  WARPSYNC.COLLECTIVE R15, `(.L_x_8923) ;  /* 0x000000000f087348 */ /* 0x023fea0003c00000 */
[----:B------:R-:W-:Y:S01]  /*29a70*/  VOTE.ANY R14, PT, P6 ;  /* 0x00000000000e7806 */ /* 0x000fe200030e0100 */
[----:B01---5:R-:W-:Y:S06]  /*29a80*/  ENDCOLLECTIVE ;  /* 0x000000000000791b */ /* 0x023fec0003800000 */
.L_x_8923:
[----:B------:R-:W-:Y:S05]  /*29a90*/  BSYNC B0 ;  /* 0x0000000000007941 */ /* 0x000fea0003800000 */
.L_x_8922:
[----:B------:R-:W-:Y:S01]  /*29aa0*/  IMAD.MOV.U32 R6, RZ, RZ, R14 ;  /* 0x000000ffff067224 */ /* 0x000fe200078e000e */
[----:B------:R-:W-:Y:S01]  /*29ab0*/  MOV R15, 0xffffffff ;  /* 0xffffffff000f7802 */ /* 0x000fe20000000f00 */
[----:B------:R-:W-:Y:S02]  /*29ac0*/  IMAD.MOV.U32 R13, RZ, RZ, R2 ;  /* 0x000000ffff0d7224 */ /* 0x000fe400078e0002 */
[----:B------:R-:W0:Y:S01]  /*29ad0*/  POPC R5, R6 ;  /* 0x0000000600057309 */ /* 0x000e220000000000 */
[----:B------:R-:W-:Y:S02]  /*29ae0*/  IMAD.MOV.U32 R11, RZ, RZ, 0x1f ;  /* 0x0000001fff0b7424 */ /* 0x000fe400078e00ff */
[----:B0-----:R-:W-:-:S07]  /*29af0*/  IMAD.MOV.U32 R12, RZ, RZ, R5 ;  /* 0x000000ffff0c7224 */ /* 0x001fce00078e0005 */
[----:B------:R-:W-:Y:S05]  /*29b00*/  WARPSYNC.COLLECTIVE R15, `(.L_x_8924) ;  /* 0x000000000f087348 */ /* 0x000fea0003c00000 */
[----:B------:R0:W1:Y:S02]  /*29b10*/  SHFL.IDX P6, R14, R13, R12, R11 ;  /* 0x0000000c0d0e7389 */ /* 0x00006400000c000b */
[----:B01----:R-:W-:Y:S01]  /*29b20*/  ENDCOLLECTIVE ;  /* 0x000000000000791b */ /* 0x003fe20003800000 */
.L_x_8924:
[----:B------:R-:W-:Y:S01]  /*29b30*/  IMAD.MOV.U32 R17, RZ, RZ, R14 ;  /* 0x000000ffff117224 */ /* 0x000fe200078e000e */
[----:B------:R-:W-:Y:S06]  /*29b40*/  BRA `(.L_x_8925) ;  /* 0xffffffbc00d87947 */ /* 0x000fec000383ffff */
.L_x_8781:
[----:B------:R-:W-:Y:S01]  /*29b50*/  BSSY B0, `(.L_x_8926) ;  /* 0x0000007000007945 */ /* 0x000fe20003800000 */
[----:B------:R-:W-:Y:S02]  /*29b60*/  IMAD.MOV.U32 R13, RZ, RZ, R3 ;  /* 0x000000ffff0d7224 */ /* 0x000fe400078e0003 */
[----:B0-----:R-:W-:Y:S02]  /*29b70*/  IMAD.MOV.U32 R11, RZ, RZ, 0x1f ;  /* 0x0000001fff0b7424 */ /* 0x001fe400078e00ff */
[----:B------:R-:W-:-:S07]  /*29b80*/  IMAD.MOV.U32 R15, RZ, RZ, -0x1 ;  /* 0xffffffffff0f7424 */ /* 0x000fce00078e00ff */
[----:B-123-5:R-:W-:Y:S05]  /*29b90*/  WARPSYNC.COLLECTIVE R15, `(.L_x_8927) ;  /* 0x000000000f087348 */ /* 0x02efea0003c00000 */
[----:B------:R0:W4:Y:S02]  /*29ba0*/  SHFL.IDX P6, R14, R13, R12, R11 ;  /* 0x0000000c0d0e7389 */ /* 0x00012400000c000b */
[----:B012345:R-:W-:Y:S01]  /*29bb0*/  ENDCOLLECTIVE ;  /* 0x000000000000791b */ /* 0x03ffe20003800000 */
.L_x_8927:
[----:B------:R-:W-:Y:S05]  /*29bc0*/  BSYNC B0 ;  /* 0x0000000000007941 */ /* 0x000fea0003800000 */
.L_x_8926:
[----:B------:R-:W-:Y:S01]  /*29bd0*/  IMAD.MOV.U32 R3, RZ, RZ, R14 ;  /* 0x000000ffff037224 */ /* 0x000fe200078e000e */
[----:B------:R-:W-:Y:S06]  /*29be0*/  BRA `(.L_x_8928) ;  /* 0xffffffbc00cc7947 */ /* 0x000fec000383ffff */
.L_x_8785:
[----:B0-----:R0:W1:Y:S02]  /*29bf0*/  SYNCS.PHASECHK.TRANS64.TRYWAIT P0, [R0+URZ+0x28820], R3 ;  /* 0x02882003000075a7 */ /* 0x001064000800017f */
[----:B-1----:R-:W-:Y:S05]  /*29c00*/  @!P0 NANOSLEEP.SYNCS 0x989680 ;  /* 0x009896800000895d */ /* 0x002fea0003900000 */
[----:B------:R-:W1:Y:S02]  /*29c10*/  @!P0 SYNCS.PHASECHK.TRANS64 P0, [R0+URZ+0x28820], R3 ;  /* 0x02882003000085a7 */ /* 0x000e64000800007f */
[----:B-1----:R-:W-:Y:S05]  /*29c20*/  @!P0 BRA `(.L_x_8785) ;  /* 0xfffffffc00f08947 */ /* 0x002fea000383ffff */
[----:B------:R-:W-:Y:S05]  /*29c30*/  BRA `(.L_x_8929) ;  /* 0xffffffc400507947 */ /* 0x000fea000383ffff */
.L_x_8786:
        /* <DEDUP_REMOVED lines=8> */
[----:B0----5:R-:W-:Y:S05]  /*29cc0*/  WARPSYNC.COLLECTIVE R15, `(.L_x_8931) ;  /* 0x000000000f087348 */ /* 0x021fea0003c00000 */
[----:B------:R1:W2:Y:S02]  /*29cd0*/  SHFL.IDX P6, R14, R13, R12, R11 ;  /* 0x0000000c0d0e7389 */ /* 0x0002a400000c000b */
[----:B012--5:R-:W-:Y:S01]  /*29ce0*/  ENDCOLLECTIVE ;  /* 0x000000000000791b */ /* 0x027fe20003800000 */
.L_x_8931:
[----:B------:R-:W-:Y:S05]  /*29cf0*/  BSYNC B0 ;  /* 0x0000000000007941 */ /* 0x000fea0003800000 */
.L_x_8930:
[----:B------:R-:W-:Y:S05]  /*29d00*/  BRA `(.L_x_8932) ;  /* 0xffffffc400387947 */ /* 0x000fea000383ffff */
.L_x_8787:
[----:B------:R-:W-:Y:S01]  /*29d10*/  BSSY B0, `(.L_x_8933) ;  /* 0x0000006000007945 */ /* 0x000fe20003800000 */
[----:B------:R-:W-:-:S07]  /*29d20*/  IMAD.MOV.U32 R15, RZ, RZ, -0x1 ;  /* 0xffffffffff0f7424 */ /* 0x000fce00078e00ff */
[----:B01---5:R-:W-:Y:S05]  /*29d30*/  WARPSYNC.COLLECTIVE R15, `(.L_x_8934) ;  /* 0x000000000f0c7348 */ /* 0x023fea0003c00000 */
[----:B------:R-:W-:Y:S02]  /*29d40*/  ELECT P6, UR62, PT ;  /* 0x00000000003e782f */ /* 0x000fe400038c0000 */
[----:B------:R-:W-:Y:S01]  /*29d50*/  MOV R14, UR62 ;  /* 0x0000003e000e7c02 */ /* 0x000fe20008000f00 */
[----:B01---5:R-:W-:Y:S10]  /*29d60*/  ENDCOLLECTIVE ;  /* 0x000000000000791b */ /* 0x023ff40003800000 */
.L_x_8934:
[----:B------:R-:W-:Y:S05]  /*29d70*/  BSYNC B0 ;  /* 0x0000000000007941 */ /* 0x000fea0003800000 */
.L_x_8933:
[----:B------:R-:W-:Y:S05]  /*29d80*/  BRA `(.L_x_8935) ;  /* 0xffffffc4002c7947 */ /* 0x000fea000383ffff */
.L_x_8789:
[----:B0-----:R0:W1:Y:S02]  /*29d90*/  SYNCS.PHASECHK.TRANS64.TRYWAIT P0, [R6+URZ], R5 ;  /* 0x00000005060075a7 */ /* 0x001064000800017f */
[----:B-1----:R-:W-:Y:S05]  /*29da0*/  @!P0 NANOSLEEP.SYNCS 0x989680 ;  /* 0x009896800000895d */ /* 0x002fea0003900000 */
[----:B------:R-:W1:Y:S02]  /*29db0*/  @!P0 SYNCS.PHASECHK.TRANS64 P0, [R6+URZ], R5 ;  /* 0x00000005060085a7 */ /* 0x000e64000800007f */
[----:B-1----:R-:W-:Y:S05]  /*29dc0*/  @!P0 BRA `(.L_x_8789) ;  /* 0xfffffffc00f08947 */ /* 0x002fea000383ffff */
[----:B------:R-:W-:Y:S05]  /*29dd0*/  BRA `(.L_x_8936) ;  /* 0xffffffc400687947 */ /* 0x000fea000383ffff */
.L_x_8790:
[----:B-1----:R1:W2:Y:S02]  /*29de0*/  SYNCS.PHASECHK.TRANS64.TRYWAIT P0, [R7+URZ], R2 ;  /* 0x00000002070075a7 */ /* 0x0022a4000800017f */
[----:B--2---:R-:W-:Y:S05]  /*29df0*/  @!P0 NANOSLEEP.SYNCS 0x989680 ;  /* 0x009896800000895d */ /* 0x004fea0003900000 */
[----:B------:R-:W2:Y:S02]  /*29e00*/  @!P0 SYNCS.PHASECHK.TRANS64 P0, [R7+URZ], R2 ;  /* 0x00000002070085a7 */ /* 0x000ea4000800007f */
[----:B--2---:R-:W-:Y:S05]  /*29e10*/  @!P0 BRA `(.L_x_8790) ;  /* 0xfffffffc00f08947 */ /* 0x004fea000383ffff */
[----:B------:R-:W-:Y:S05]  /*29e20*/  BRA `(.L_x_8937) ;  /* 0xffffffc4005c7947 */ /* 0x000fea000383ffff */
.L_x_8792:
[----:B--2---:R2:W3:Y:S02]  /*29e30*/  SYNCS.PHASECHK.TRANS64.TRYWAIT P0, [R4+URZ], R5 ;  /* 0x00000005040075a7 */ /* 0x0044e4000800017f */
[----:B---3--:R-:W-:Y:S05]  /*29e40*/  @!P0 NANOSLEEP.SYNCS 0x989680 ;  /* 0x009896800000895d */ /* 0x008fea0003900000 */
[----:B------:R-:W3:Y:S02]  /*29e50*/  @!P0 SYNCS.PHASECHK.TRANS64 P0, [R4+URZ], R5 ;  /* 0x00000005040085a7 */ /* 0x000ee4000800007f */
[----:B---3--:R-:W-:Y:S05]  /*29e60*/  @!P0 BRA `(.L_x_8792) ;  /* 0xfffffffc00f08947 */ /* 0x008fea000383ffff */
[----:B------:R-:W-:Y:S05]  /*29e70*/  BRA `(.L_x_8938) ;  /* 0xffffffc400647947 */ /* 0x000fea000383ffff */
.L_x_8939:
        /* <DEDUP_REMOVED lines=16> */
.L_x_15319:


//--------------------- .text._ZN7cutlass13device_kernelIN5flash11enable_sm90INS1_16FlashAttnFwdSm90INS1_25CollectiveMainloopFwdSm90ILi2EN4cute5tupleIJNS5_1CILi1EEES8_S8_EEENS6_IJNS7_ILi128EEESA_SA_EEELi128ENS_6half_tEfNS_4arch4Sm90ELb1ELb0ELb1ELb0ELb0ELb0ELb0ELb1ELb1ELb1ELb0ELb0EEENS1_21CollectiveEpilogueFwdISB_S9_SC_SE_Li256ELb0ELb1ELb0ELb0EEENS1_30DynamicPersistentTileSchedulerILi256ELi128ELb0ELb1ELb1EEEEEEEEEvNT_6ParamsE --------------------------
	.section	.text._ZN7cutlass13device_kernelIN5flash11enable_sm90INS1_16FlashAttnFwdSm90INS1_25CollectiveMainloopFwdSm90ILi2EN4cute5tupleIJNS5_1CILi1EEES8_S8_EEENS6_IJNS7_ILi128EEESA_SA_EEELi128ENS_6half_tEfNS_4arch4Sm90ELb1ELb0ELb1ELb0ELb0ELb0ELb0ELb1ELb1ELb1ELb0ELb0EEENS1_21CollectiveEpilogueFwdISB_S9_SC_SE_Li256ELb0ELb1ELb0ELb0EEENS1_30DynamicPersistentTileSchedulerILi256ELi128ELb0ELb1ELb1EEEEEEEEEvNT_6ParamsE,"ax",@progbits
	.align	128
.text._ZN7cutlass13device_kernelIN5flash11enable_sm90INS1_16FlashAttnFwdSm90INS1_25CollectiveMainloopFwdSm90ILi2EN4cute5tupleIJNS5_1CILi1EEES8_S8_EEENS6_IJNS7_ILi128EEESA_SA_EEELi128ENS_6half_tEfNS_4arch4Sm90ELb1ELb0ELb1ELb0ELb0ELb0ELb0ELb1ELb1ELb1ELb0ELb0EEENS1_21CollectiveEpilogueFwdISB_S9_SC_SE_Li256ELb0ELb1ELb0ELb0EEENS1_30DynamicPersistentTileSchedulerILi256ELi128ELb0ELb1ELb1EEEEEEEEEvNT_6ParamsE:
        .type           _ZN7cutlass13device_kernelIN5flash11enable_sm90INS1_16FlashAttnFwdSm90INS1_25CollectiveMainloopFwdSm90ILi2EN4cute5tupleIJNS5_1CILi1EEES8_S8_EEENS6_IJNS7_ILi128EEESA_SA_EEELi128ENS_6half_tEfNS_4arch4Sm90ELb1ELb0ELb1ELb0ELb0ELb0ELb0ELb1ELb1ELb1ELb0ELb0EEENS1_21CollectiveEpilogueFwdISB_S9_SC_SE_Li256ELb0ELb1ELb0ELb0EEENS1_30DynamicPersistentTileSchedulerILi256ELi128ELb0ELb1ELb1EEEEEEEEEvNT_6ParamsE,@function
        .size           _ZN7cutlass13device_kernelIN5flash11enable_sm90INS1_16FlashAttnFwdSm90INS1_25CollectiveMainloopFwdSm90ILi2EN4cute5tupleIJNS5_1CILi1EEES8_S8_EEENS6_IJNS7_ILi128EEESA_SA_EEELi128ENS_6half_tEfNS_4arch4Sm90ELb1ELb0ELb1ELb0ELb0ELb0ELb0ELb1ELb1ELb1ELb0ELb0EEENS1_21CollectiveEpilogueFwdISB_S9_SC_SE_Li256ELb0ELb1ELb0ELb0EEENS1_30DynamicPersistentTileSchedulerILi256ELi128ELb0ELb1ELb1EEEEEEEEEvNT_6ParamsE,(.L_x_15320 - _ZN7cutlass13device_kernelIN5flash11enable_sm90INS1_16FlashAttnFwdSm90INS1_25CollectiveMainloopFwdSm90ILi2EN4cute5tupleIJNS5_1CILi1EEES8_S8_EEENS6_IJNS7_ILi128EEESA_SA_EEELi128ENS_6half_tEfNS_4arch4Sm90ELb1ELb0ELb1ELb0ELb0ELb0ELb0ELb1ELb1ELb1ELb0ELb0EEENS1_21CollectiveEpilogueFwdISB_S9_SC_SE_Li256ELb0ELb1ELb0ELb0EEENS1_30DynamicPersistentTileSchedulerILi256ELi128ELb0ELb1ELb1EEEEEEEEEvNT_6ParamsE)
        .other          _ZN7cutlass13device_kernelIN5flash11enable_sm90INS1_16FlashAttnFwdSm90INS1_25CollectiveMainloopFwdSm90ILi2EN4cute5tupleIJNS5_1CILi1EEES8_S8_EEENS6_IJNS7_ILi128EEESA_SA_EEELi128ENS_6half_tEfNS_4arch4Sm90ELb1ELb0ELb1ELb0ELb0ELb0ELb0ELb1ELb1ELb1ELb0ELb0EEENS1_21CollectiveEpilogueFwdISB_S9_SC_SE_Li256ELb0ELb1ELb0ELb0EEENS1_30DynamicPersistentTileSchedulerILi256ELi128ELb0ELb1ELb1EEEEEEEEEvNT_6ParamsE,@"STO_CUDA_ENTRY STV_DEFAULT"
_ZN7cutlass13device_kernelIN5flash11enable_sm90INS1_16FlashAttnFwdSm90INS1_25CollectiveMainloopFwdSm90ILi2EN4cute5tupleIJNS5_1CILi1EEES8_S8_EEENS6_IJNS7_ILi128EEESA_SA_EEELi128ENS_6half_tEfNS_4arch4Sm90ELb1ELb0ELb1ELb0ELb0ELb0ELb0ELb1ELb1ELb1ELb0ELb0EEENS1_21CollectiveEpilogueFwdISB_S9_SC_SE_Li256ELb0ELb1ELb0ELb0EEENS1_30DynamicPersistentTileSchedulerILi256ELi128ELb0ELb1ELb1EEEEEEEEEvNT_6ParamsE:
        /* <DEDUP_REMOVED lines=18> */
.L_x_8941:
[----:B------:R-:W-:Y:S05]  /*0120*/  BSYNC B0 ;  /* 0x0000000000007941 */ /* 0x000fea0003800000 */
.L_x_8940:
        /* <DEDUP_REMOVED lines=41> */
.L_x_8942:
        /* <DEDUP_REMOVED lines=22> */
.L_x_8943:
        /* <DEDUP_REMOVED lines=18> */
.L_x_8944:
        /* <DEDUP_REMOVED lines=22> */
.L_x_8945:
        /* <DEDUP_REMOVED lines=22> */
.L_x_8946:
[----:B------:R-:W-:Y:S01]  /*0900*/  PLOP3.LUT P0, PT, PT, PT, UP0, 0x80, 0x0 ;  /* 0x000000000000781c */ /* 0x000fe20003f0f008 */
[----:B------:R-:W-:Y:S01]  /*0910*/  UMOV UR38, 0x1 ;  /* 0x0000000100267882 */ /* 0x000fe20000000000 */
[----:B------:R-:W-:Y:S01]  /*0920*/  NOP ;  /* 0x0000000000007918 */ /* 0x000fe20000000000 */
[----:B------:R-:W-:Y:S01]  /*0930*/  USEL UR38, UR38, 0x2, !UP0 ;  /* 0x0000000226267887 */ /* 0x000fe2000c000000 */
[----:B------:R-:W-:Y:S01]  /*0940*/  ULDC.64 UR46, c[0x0][0x208] ;  /* 0x00008200002e7ab9 */ /* 0x000fe20000000a00 */
[----:B012-4-:R-:W-:Y:S08]  /*0950*/  BAR.SYNC.DEFER_BLOCKING 0x0 ;  /* 0x0000000000007b1d */ /* 0x017ff00000010000 */
[----:B------:R-:W-:Y:S05]  /*0960*/  @!P0 BRA `(.L_x_8947) ;  /* 0x000000b8007c8947 */ /* 0x000fea0003800000 */
.L_x_8948:
        /* <DEDUP_REMOVED lines=21> */
[CC--:B------:R-:W-:Y:S02]  /*0ac0*/  LEA.HI R4, R3.reuse, R190.reuse, RZ, 0x5 ;  /* 0x000000be03047211 */ /* 0x0c0fe400078f28ff */
[----:B------:R-:W-:Y:S02]  /*0ad0*/  LOP3.LUT R5, R0, 0xffffff80, RZ, 0xc0, !PT ;  /* 0xffffff8000057812 */ /* 0x000fe400078ec0ff */
[----:B------:R-:W-:Y:S01]  /*0ae0*/  LEA.HI R2, R3, R190, RZ, 0x4 ;  /* 0x000000be03027211 */ /* 0x000fe200078f20ff */
[----:B------:R-:W-:Y:S01]  /*0af0*/  IMAD.SHL.U32 R4, R4, 0x20, RZ ;  /* 0x0000002004047824 */ /* 0x000fe200078e00ff */
[----:B------:R-:W-:Y:S01]  /*0b00*/  SHF.R.S32.HI R185, RZ, 0x7, R0 ;  /* 0x00000007ffb97819 */ /* 0x000fe20000011400 */
[----:B------:R-:W-:Y:S01]  /*0b10*/  IMAD.IADD R184, R190, 0x1, -R5 ;  /* 0x00000001beb87824 */ /* 0x000fe200078e0a05 */
[----:B------:R-:W-:-:S02]  /*0b20*/  SHF.R.S32.HI R7, RZ, 0x4, R2 ;  /* 0x00000004ff077819 */ /* 0x000fc40000011402 */
[----:B------:R-:W-:Y:S02]  /*0b30*/  LOP3.LUT R5, R2, 0x3fffff0, RZ, 0xc0, !PT ;  /* 0x03fffff002057812 */ /* 0x000fe400078ec0ff */
[----:B------:R-:W-:Y:S02]  /*0b40*/  LOP3.LUT R4, R4, 0xfffffc00, RZ, 0xc0, !PT ;  /* 0xfffffc0004047812 */ /* 0x000fe400078ec0ff */
[----:B------:R-:W-:Y:S01]  /*0b50*/  LEA.HI R2, R2, R7, RZ, 0x1 ;  /* 0x0000000702027211 */ /* 0x000fe200078f08ff */
[----:B------:R-:W-:Y:S01]  /*0b60*/  IMAD.IADD R5, R190, 0x1, -R5 ;  /* 0x00000001be057824 */ /* 0x000fe200078e0a05 */
[----:B------:R-:W-:Y:S02]  /*0b70*/  SHF.R.S32.HI R9, RZ, 0x1f, R184 ;  /* 0x0000001fff097819 */ /* 0x000fe400000114b8 */
[----:B------:R-:W-:Y:S01]  /*0b80*/  LOP3.LUT R2, R2, 0x1ffffffe, RZ, 0xc0, !PT ;  /* 0x1ffffffe02027812 */ /* 0x000fe200078ec0ff */
[----:B------:R-:W-:Y:S01]  /*0b90*/  IMAD R5, R5, 0x40, R4 ;  /* 0x0000004005057824 */ /* 0x000fe200078e0204 */
[----:B------:R-:W-:-:S02]  /*0ba0*/  LEA.HI R4, R3, R190, RZ, 0x2 ;  /* 0x000000be03047211 */ /* 0x000fc400078f10ff */
[----:B------:R-:W-:Y:S01]  /*0bb0*/  LEA.HI R6, R9, R184, RZ, 0x2 ;  /* 0x000000b809067211 */ /* 0x000fe200078f10ff */
[----:B------:R-:W-:Y:S01]  /*0bc0*/  IMAD.IADD R2, R7, 0x1, -R2 ;  /* 0x0000000107027824 */ /* 0x000fe200078e0a02 */
[----:B------:R-:W-:Y:S02]  /*0bd0*/  LOP3.LUT R7, R4, 0xfffffffc, RZ, 0xc0, !PT ;  /* 0xfffffffc04077812 */ /* 0x000fe400078ec0ff */
[--C-:B------:R-:W-:Y:S01]  /*0be0*/  SHF.R.S32.HI R8, RZ, 0x2, R6.reuse ;  /* 0x00000002ff087819 */ /* 0x100fe20000011406 */
[----:B------:R-:W-:Y:S01]  /*0bf0*/  IMAD R187, R2, 0x8, R5 ;  /* 0x0000000802bb7824 */ /* 0x000fe200078e0205 */
[----:B------:R-:W-:Y:S01]  /*0c00*/  SHF.R.S32.HI R11, RZ, 0x1f, R6 ;  /* 0x0000001fff0b7819 */ /* 0x000fe20000011406 */
[----:B------:R-:W-:Y:S01]  /*0c10*/  IMAD.IADD R7, R190, 0x1, -R7 ;  /* 0x00000001be077824 */ /* 0x000fe200078e0a07 */
[----:B------:R-:W-:Y:S02]  /*0c20*/  LEA.HI R3, R3, R190, RZ, 0x3 ;  /* 0x000000be03037211 */ /* 0x000fe400078f18ff */
[----:B------:R-:W-:-:S02]  /*0c30*/  LEA.HI R11, R11, R8, RZ, 0x3 ;  /* 0x000000080b0b7211 */ /* 0x000fc400078f18ff */
[----:B------:R-:W-:Y:S02]  /*0c40*/  LEA.HI R2, R7, R7, RZ, 0x1 ;  /* 0x0000000707027211 */ /* 0x000fe400078f08ff */
[----:B------:R-:W-:Y:S02]  /*0c50*/  LOP3.LUT R19, R3, 0xfffffff8, RZ, 0xc0, !PT ;  /* 0xfffffff803137812 */ /* 0x000fe400078ec0ff */
[----:B------:R-:W-:Y:S02]  /*0c60*/  LOP3.LUT R11, R11, 0xfffffff8, RZ, 0xc0, !PT ;  /* 0xfffffff80b0b7812 */ /* 0x000fe400078ec0ff */
[----:B------:R-:W-:Y:S01]  /*0c70*/  LEA.HI R9, R9, R184, RZ, 0x5 ;  /* 0x000000b809097211 */ /* 0x000fe200078f28ff */
[----:B------:R-:W-:Y:S01]  /*0c80*/  IMAD.IADD R19, R190, 0x1, -R19 ;  /* 0x00000001be137824 */ /* 0x000fe200078e0a13 */
[----:B------:R-:W-:Y:S01]  /*0c90*/  LEA.HI R0, R0, R185, RZ, 0x1 ;  /* 0x000000b900007211 */ /* 0x000fe200078f08ff */
[----:B------:R-:W-:Y:S01]  /*0ca0*/  IMAD.IADD R8, R8, 0x1, -R11 ;  /* 0x0000000108087824 */ /* 0x000fe200078e0a0b */
[----:B------:R-:W-:-:S02]  /*0cb0*/  LOP3.LUT R2, R2, 0x1ffffffe, RZ, 0xc0, !PT ;  /* 0x1ffffffe02027812 */ /* 0x000fc400078ec0ff */
[----:B------:R-:W-:Y:S02]  /*0cc0*/  SHF.R.S32.HI R9, RZ, 0x5, R9 ;  /* 0x00000005ff097819 */ /* 0x000fe40000011409 */
[----:B------:R-:W-:Y:S01]  /*0cd0*/  LOP3.LUT R0, R0, 0x3fffffe, RZ, 0xc0, !PT ;  /* 0x03fffffe00007812 */ /* 0x000fe200078ec0ff */
[----:B------:R-:W-:Y:S01]  /*0ce0*/  IMAD.IADD R17, R7, 0x1, -R2 ;  /* 0x0000000107117824 */ /* 0x000fe200078e0a02 */
[----:B------:R-:W-:Y:S01]  /*0cf0*/  LOP3.LUT R5, R6, 0x7ffffffc, RZ, 0xc0, !PT ;  /* 0x7ffffffc06057812 */ /* 0x000fe200078ec0ff */
[----:B------:R-:W-:Y:S01]  /*0d00*/  IMAD.SHL.U32 R2, R19, 0x8, RZ ;  /* 0x0000000813027824 */ /* 0x000fe200078e00ff */
[----:B------:R-:W-:Y:S01]  /*0d10*/  SHF.R.S32.HI R22, RZ, 0x3, R3 ;  /* 0x00000003ff167819 */ /* 0x000fe20000011403 */
[----:B------:R-:W-:Y:S02]  /*0d20*/  IMAD R9, R9, 0x10, R8 ;  /* 0x0000001009097824 */ /* 0x000fe400078e0208 */
[----:B------:R-:W-:Y:S01]  /*0d30*/  IMAD.IADD R0, R185, 0x1, -R0 ;  /* 0x00000001b9007824 */ /* 0x000fe200078e0a00 */
[----:B------:R-:W-:Y:S01]  /*0d40*/  SHF.R.S32.HI R189, RZ, 0x1f, R2 ;  /* 0x0000001fffbd7819 */ /* 0x000fe20000011402 */
[----:B------:R-:W-:-:S02]  /*0d50*/  VIADD R18, R2, 0x40 ;  /* 0x0000004002127836 */ /* 0x000fc40000000000 */
[----:B------:R-:W-:Y:S02]  /*0d60*/  IMAD R186, R0, 0x40, R9 ;  /* 0x0000004000ba7824 */ /* 0x000fe400078e0209 */
[----:B------:R-:W-:Y:S01]  /*0d70*/  IMAD.IADD R16, R184, 0x1, -R5 ;  /* 0x00000001b8107824 */ /* 0x000fe200078e0a05 */
[----:B------:R-:W-:Y:S01]  /*0d80*/  SHF.R.S32.HI R188, RZ, 0x1f, R18 ;  /* 0x0000001fffbc7819 */ /* 0x000fe20000011412 */
[----:B------:R-:W-:-:S07]  /*0d90*/  IMAD R17, R17, 0x8, R186 ;  /* 0x0000000811117824 */ /* 0x000fce00078e02ba */
.L_x_8999:
        /* <DEDUP_REMOVED lines=21> */
.L_x_8949:
[----:B------:R-:W-:Y:S01]  /*0ef0*/  ULDC UR7, c[0x0][0xc54] ;  /* 0x0003150000077ab9 */ /* 0x000fe20000000800 */
[----:B------:R-:W-:Y:S01]  /*0f00*/  UMOV UR6, UR9 ;  /* 0x0000000900067c82 */ /* 0x000fe20008000000 */
[----:B------:R-:W-:-:S11]  /*0f10*/  UISETP.NE.AND UP0, UPT, UR7, 0x1, UPT ;  /* 0x000000010700788c */ /* 0x000fd6000bf05270 */
[----:B------:R-:W-:Y:S02]  /*0f20*/  @UP0 ULDC.64 UR10, c[0x0][0xc58] ;  /* 0x00031600000a0ab9 */ /* 0x000fe40000000a00 */
[----:B------:R-:W-:-:S04]  /*0f30*/  UIMAD.WIDE.U32 UR4, UR9, UR10, URZ ;  /* 0x0000000a090472a5 */ /* 0x000fc8000f8e003f */
[----:B------:R-:W-:-:S04]  /*0f40*/  @UP0 USHF.R.U32.HI UR6, URZ, UR11, UR5 ;  /* 0x0000000b3f060299 */ /* 0x000fc80008011605 */
[----:B------:R-:W-:-:S12]  /*0f50*/  UIMAD UR4, UR6, UR7, URZ ;  /* 0x00000007060472a4 */ /* 0x000fd8000f8e023f */
.L_x_8950:
[----:B------:R-:W-:Y:S01]  /*0f60*/  ULDC.64 UR10, c[0x0][0x418] ;  /* 0x00010600000a7ab9 */ /* 0x000fe20000000a00 */
[----:B------:R-:W-:Y:S01]  /*0f70*/  ULOP3.LUT UR6, URZ, UR6, URZ, 0x33, !UPT ;  /* 0x000000063f067292 */ /* 0x000fe2000f8e333f */
[----:B------:R-:W-:Y:S01]  /*0f80*/  PLOP3.LUT P0, PT, PT, PT, PT, 0x80, 0x0 ;  /* 0x000000000000781c */ /* 0x000fe20003f0f070 */
[----:B------:R-:W-:Y:S01]  /*0f90*/  UISETP.NE.U32.AND UP0, UPT, UR10, URZ, UPT ;  /* 0x0000003f0a00728c */ /* 0x000fe2000bf05070 */
[----:B------:R-:W-:Y:S01]  /*0fa0*/  IMAD.MOV.U32 R0, RZ, RZ, RZ ;  /* 0x000000ffff007224 */ /* 0x000fe200078e00ff */
[----:B------:R-:W-:Y:S01]  /*0fb0*/  ULDC UR5, c[0x0][0xc3c] ;  /* 0x00030f0000057ab9 */ /* 0x000fe20000000800 */
[----:B------:R-:W-:Y:S01]  /*0fc0*/  UIADD3 UR4, UR9, -UR4, URZ ;  /* 0x8000000409047290 */ /* 0x000fe2000fffe03f */
[----:B------:R-:W-:Y:S01]  /*0fd0*/  IMAD.MOV.U32 R3, RZ, RZ, RZ ;  /* 0x000000ffff037224 */ /* 0x000fe200078e00ff */
[----:B------:R-:W-:Y:S01]  /*0fe0*/  UISETP.NE.AND.EX UP0, UPT, UR11, URZ, UPT, UP0 ;  /* 0x0000003f0b00728c */ /* 0x000fe2000bf05300 */
[----:B------:R-:W-:Y:S01]  /*0ff0*/  CS2R R150, SRZ ;  /* 0x0000000000967805 */ /* 0x000fe2000001ff00 */
[----:B------:R-:W-:Y:S01]  /*1000*/  UIADD3 UR6, UR6, UR5, URZ ;  /* 0x0000000506067290 */ /* 0x000fe2000fffe03f */
[----:B------:R-:W-:Y:S01]  /*1010*/  CS2R R148, SRZ ;  /* 0x0000000000947805 */ /* 0x000fe2000001ff00 */
[----:B------:R-:W-:Y:S01]  /*1020*/  ULDC UR11, c[0x0][0x448] ;  /* 0x00011200000b7ab9 */ /* 0x000fe20000000800 */
[----:B------:R-:W-:Y:S01]  /*1030*/  ULDC UR10, c[0x0][0xc54] ;  /* 0x00031500000a7ab9 */ /* 0x000fe20000000800 */
[----:B------:R-:W-:Y:S01]  /*1040*/  UISETP.NE.AND UP2, UPT, UR11, 0x1, UPT ;  /* 0x000000010b00788c */ /* 0x000fe2000bf45270 */
[----:B------:R-:W-:Y:S01]  /*1050*/  CS2R R146, SRZ ;  /* 0x0000000000927805 */ /* 0x000fe2000001ff00 */
[----:B------:R-:W-:Y:S01]  /*1060*/  USHF.L.U32 UR36, UR6, 0x7, URZ ;  /* 0x0000000706247899 */ /* 0x000fe2000800063f */
[----:B------:R-:W-:Y:S01]  /*1070*/  CS2R R144, SRZ ;  /* 0x0000000000907805 */ /* 0x000fe2000001ff00 */
[----:B------:R-:W-:Y:S01]  /*1080*/  UIMAD UR10, UR8, UR10, UR4 ;  /* 0x0000000a080a72a4 */ /* 0x000fe2000f8e0204 */
[----:B------:R-:W-:Y:S01]  /*1090*/  CS2R R142, SRZ ;  /* 0x00000000008e7805 */ /* 0x000fe2000001ff00 */
[----:B------:R-:W-:Y:S01]  /*10a0*/  UIADD3 UR6, UR36, 0x7f, URZ ;  /* 0x0000007f24067890 */ /* 0x000fe2000fffe03f */
[----:B------:R-:W-:Y:S01]  /*10b0*/  CS2R R140, SRZ ;  /* 0x00000000008c7805 */ /* 0x000fe2000001ff00 */
[----:B------:R-:W-:Y:S01]  /*10c0*/  ULDC UR49, c[0x0][0x424] ;  /* 0x0001090000317ab9 */ /* 0x000fe20000000800 */
[----:B------:R-:W-:Y:S01]  /*10d0*/  ULDC UR7, c[0x0][0x288] ;  /* 0x0000a20000077ab9 */ /* 0x000fe20000000800 */
[----:B------:R-:W-:Y:S01]  /*10e0*/  USEL UR49, UR49, 0x1, UP0 ;  /* 0x0000000131317887 */ /* 0x000fe20008000000 */
[----:B------:R-:W-:Y:S01]  /*10f0*/  CS2R R138, SRZ ;  /* 0x00000000008a7805 */ /* 0x000fe2000001ff00 */
[----:B------:R-:W-:Y:S01]  /*1100*/  @UP2 ULDC UR4, c[0x0][0x44c] ;  /* 0x0001130000042ab9 */ /* 0x000fe20000000800 */
[----:B------:R-:W-:Y:S01]  /*1110*/  UIADD3 UR7, -UR7, 0x80, URZ ;  /* 0x0000008007077890 */ /* 0x000fe2000fffe13f */
[----:B------:R-:W-:Y:S01]  /*1120*/  CS2R R136, SRZ ;  /* 0x0000000000887805 */ /* 0x000fe2000001ff00 */
[----:B------:R-:W-:Y:S01]  /*1130*/  UIMAD.WIDE.U32 UR4, UR6, UR4, URZ ;  /* 0x00000004060472a5 */ /* 0x000fe2000f8e003f */
[----:B------:R-:W-:Y:S01]  /*1140*/  CS2R R134, SRZ ;  /* 0x0000000000867805 */ /* 0x000fe2000001ff00 */
[----:B------:R-:W-:Y:S01]  /*1150*/  ULDC UR9, c[0x0][0x2f0] ;  /* 0x0000bc0000097ab9 */ /* 0x000fe20000000800 */
[----:B------:R-:W-:Y:S01]  /*1160*/  @UP2 ULDC UR11, c[0x0][0x450] ;  /* 0x00011400000b2ab9 */ /* 0x000fe20000000800 */
[----:B------:R-:W-:Y:S01]  /*1170*/  UIMAD UR7, UR49, UR9, UR7 ;  /* 0x00000009310772a4 */ /* 0x000fe2000f8e0207 */
[----:B------:R-:W-:Y:S01]  /*1180*/  CS2R R132, SRZ ;  /* 0x0000000000847805 */ /* 0x000fe2000001ff00 */
[----:B------:R-:W-:Y:S01]  /*1190*/  @UP2 USHF.R.U32.HI UR6, URZ, UR11, UR5 ;  /* 0x0000000b3f062299 */ /* 0x000fe20008011605 */
[----:B------:R-:W-:Y:S01]  /*11a0*/  CS2R R130, SRZ ;  /* 0x0000000000827805 */ /* 0x000fe2000001ff00 */
[----:B------:R-:W-:Y:S01]  /*11b0*/  UIMAD UR4, UR49, UR9, 0x7f ;  /* 0x0000007f310474a4 */ /* 0x000fe2000f8e0209 */
[----:B------:R-:W-:Y:S01]  /*11c0*/  CS2R R128, SRZ ;  /* 0x0000000000807805 */ /* 0x000fe2000001ff00 */
[----:B------:R-:W-:Y:S01]  /*11d0*/  UIADD3 UR6, UR7, UR6, URZ ;  /* 0x0000000607067290 */ /* 0x000fe2000fffe03f */
[----:B------:R-:W-:Y:S01]  /*11e0*/  CS2R R126, SRZ ;  /* 0x00000000007e7805 */ /* 0x000fe2000001ff00 */
[----:B------:R-:W-:Y:S01]  /*11f0*/  USHF.R.S32.HI UR5, URZ, 0x1f, UR4 ;  /* 0x0000001f3f057899 */ /* 0x000fe20008011404 */
[----:B------:R-:W-:Y:S01]  /*1200*/  CS2R R124, SRZ ;  /* 0x00000000007c7805 */ /* 0x000fe2000001ff00 */
[----:B------:R-:W-:Y:S01]  /*1210*/  USHF.R.S32.HI UR7, URZ, 0x1f, UR6 ;  /* 0x0000001f3f077899 */ /* 0x000fe20008011406 */
[----:B------:R-:W-:Y:S01]  /*1220*/  CS2R R122, SRZ ;  /* 0x00000000007a7805 */ /* 0x000fe2000001ff00 */
[----:B------:R-:W-:Y:S01]  /*1230*/  ULEA.HI UR5, UR5, UR4, URZ, 0x7 ;  /* 0x0000000405057291 */ /* 0x000fe2000f8f383f */
[----:B------:R-:W-:Y:S01]  /*1240*/  CS2R R120, SRZ ;  /* 0x0000000000787805 */ /* 0x000fe2000001ff00 */
[----:B------:R-:W-:Y:S01]  /*1250*/  ULEA.HI UR7, UR7, UR6, URZ, 0x7 ;  /* 0x0000000607077291 */ /* 0x000fe2000f8f383f */
[----:B------:R-:W-:Y:S01]  /*1260*/  CS2R R118, SRZ ;  /* 0x0000000000767805 */ /* 0x000fe2000001ff00 */
[----:B------:R-:W-:Y:S01]  /*1270*/  USHF.R.S32.HI UR54, URZ, 0x7, UR5 ;  /* 0x000000073f367899 */ /* 0x000fe20008011405 */
[----:B------:R-:W-:Y:S01]  /*1280*/  CS2R R116, SRZ ;  /* 0x0000000000747805 */ /* 0x000fe2000001ff00 */
[----:B------:R-:W-:Y:S01]  /*1290*/  USHF.R.S32.HI UR7, URZ, 0x7, UR7 ;  /* 0x000000073f077899 */ /* 0x000fe20008011407 */
[----:B------:R-:W-:Y:S01]  /*12a0*/  CS2R R114, SRZ ;  /* 0x0000000000727805 */ /* 0x000fe2000001ff00 */
[----:B------:R-:W-:Y:S01]  /*12b0*/  ULDC UR39, c[0x0][0xc48] ;  /* 0x0003120000277ab9 */ /* 0x000fe20000000800 */
[----:B------:R-:W-:Y:S01]  /*12c0*/  UMOV UR37, UR10 ;  /* 0x0000000a00257c82 */ /* 0x000fe20008000000 */
[----:B------:R-:W-:Y:S01]  /*12d0*/  UISETP.LT.AND UP0, UPT, UR54, UR7, UPT ;  /* 0x000000073600728c */ /* 0x000fe2000bf01270 */
[----:B------:R-:W-:Y:S01]  /*12e0*/  CS2R R112, SRZ ;  /* 0x0000000000707805 */ /* 0x000fe2000001ff00 */
[----:B------:R-:W-:Y:S01]  /*12f0*/  UISETP.NE.AND UP1, UPT, UR39, 0x1, UPT ;  /* 0x000000012700788c */ /* 0x000fe2000bf25270 */
        /* <DEDUP_REMOVED lines=9> */
[----:B------:R-:W-:Y:S01]  /*1390*/  CS2R R96, SRZ ;  /* 0x0000000000607805 */ /* 0x000fe2000001ff00 */
[----:B------:R-:W-:Y:S01]  /*13a0*/  @UP1 ULDC UR8, c[0x0][0xc4c] ;  /* 0x0003130000081ab9 */ /* 0x000fe20000000800 */
[----:B------:R-:W-:Y:S01]  /*13b0*/  PLOP3.LUT P1, PT, PT, PT, UP0, 0x80, 0x0 ;  /* 0x000000000000781c */ /* 0x000fe20003f2f008 */
[----:B------:R-:W-:Y:S01]  /*13c0*/  UIMAD.WIDE.U32 UR4, UR10, UR8, URZ ;  /* 0x000000080a0472a5 */ /* 0x000fe2000f8e003f */
[----:B------:R-:W-:Y:S01]  /*13d0*/  CS2R R6, SRZ ;  /* 0x0000000000067805 */ /* 0x000fe2000001ff00 */
[----:B------:R-:W-:Y:S01]  /*13e0*/  @UP1 ULDC UR6, c[0x0][0xc50] ;  /* 0x0003140000061ab9 */ /* 0x000fe20000000800 */
[----:B------:R-:W-:Y:S01]  /*13f0*/  IMAD.MOV.U32 R94, RZ, RZ, RZ ;  /* 0x000000ffff5e7224 */ /* 0x000fe200078e00ff */
[----:B------:R-:W-:Y:S01]  /*1400*/  @UP1 USHF.R.U32.HI UR37, URZ, UR6, UR5 ;  /* 0x000000063f251299 */ /* 0x000fe20008011605 */
[----:B------:R-:W-:Y:S01]  /*1410*/  IMAD.MOV.U32 R93, RZ, RZ, RZ ;  /* 0x000000ffff5d7224 */ /* 0x000fe200078e00ff */
[----:B------:R-:W-:-:S02]  /*1420*/  CS2R R90, SRZ ;  /* 0x00000000005a7805 */ /* 0x000fc4000001ff00 */
[----:B------:R-:W-:Y:S01]  /*1430*/  CS2R R88, SRZ ;  /* 0x0000000000587805 */ /* 0x000fe2000001ff00 */
[----:B------:R-:W-:-:S04]  /*1440*/  UIADD3 UR4, -UR37, URZ, URZ ;  /* 0x0000003f25047290 */ /* 0x000fc8000fffe13f */
[----:B------:R-:W-:Y:S01]  /*1450*/  UIMAD UR39, UR39, UR4, UR10 ;  /* 0x00000004272772a4 */ /* 0x000fe2000f8e020a */
[----:B------:R-:W-:Y:S11]  /*1460*/  @!P1 BRA `(.L_x_8951) ;  /* 0x0000009000889947 */ /* 0x000ff60003800000 */
        /* <DEDUP_REMOVED lines=31> */
.L_x_8952:
        /* <DEDUP_REMOVED lines=9> */
.L_x_9100:
[----:B------:R-:W-:Y:S05]  /*16f0*/  @!P0 BRA `(.L_x_8954) ;  /* 0x0000000000048947 */ /* 0x000fea0003800000 */
[----:B------:R-:W-:Y:S01]  /*1700*/  BPT.TRAP 0x1 ;  /* 0x000000040000795c */ /* 0x000fe20000300000 */
.L_x_8954:
[----:B0-----:R-:W-:Y:S02]  /*1710*/  IMAD.U32 R0, RZ, RZ, UR42 ;  /* 0x0000002aff007e24 */ /* 0x001fe4000f8e00ff */
[----:B------:R-:W-:-:S03]  /*1720*/  IMAD.U32 R3, RZ, RZ, UR43 ;  /* 0x0000002bff037e24 */ /* 0x000fc6000f8e00ff */
[----:B------:R-:W-:Y:S02]  /*1730*/  LEA R0, R0, UR41, 0x3 ;  /* 0x0000002900007c11 */ /* 0x000fe4000f8e18ff */
[----:B------:R-:W-:-:S04]  /*1740*/  SHF.L.U32 R3, R3, 0x1f, RZ ;  /* 0x0000001f03037819 */ /* 0x000fc800000006ff */
[----:B------:R0:W1:Y:S01]  /*1750*/  SYNCS.PHASECHK.TRANS64.TRYWAIT P2, [R0+URZ+0x28830], R3 ;  /* 0x02883003000075a7 */ /* 0x000062000804017f */
[----:B------:R-:W-:Y:S05]  /*1760*/  @!P0 BRA `(.L_x_8955) ;  /* 0x0000000000048947 */ /* 0x000fea0003800000 */
[----:B------:R-:W-:Y:S01]  /*1770*/  BPT.TRAP 0x1 ;  /* 0x000000040000795c */ /* 0x000fe20000300000 */
.L_x_8955:
[----:B------:R-:W2:Y:S02]  /*1780*/  S2R R4, SR_TID.X ;  /* 0x0000000000047919 */ /* 0x000ea40000002100 */
[----:B--2---:R-:W-:Y:S01]  /*1790*/  LOP3.LUT P1, RZ, R4, 0x7f, RZ, 0xc0, !PT ;  /* 0x0000007f04ff7812 */ /* 0x004fe2000782c0ff */
[----:B-1----:R-:W-:-:S12]  /*17a0*/  @P2 BRA `(.L_x_8956) ;  /* 0x0000000000082947 */ /* 0x002fd80003800000 */
[----:B------:R-:W1:Y:S02]  /*17b0*/  SYNCS.PHASECHK.TRANS64.TRYWAIT P2, [R0+URZ+0x28830], R3 ;  /* 0x02883003000075a7 */ /* 0x000e64000804017f */
[----:B-1----:R-:W-:Y:S05]  /*17c0*/  @!P2 BRA `(.L_x_8957) ;  /* 0x000000f0006ca947 */ /* 0x002fea0003800000 */
.L_x_8956:
[----:B------:R-:W-:Y:S05]  /*17d0*/  WARPSYNC.ALL ;  /* 0x0000000000007948 */ /* 0x000fea0003800000 */
[----:B------:R-:W-:Y:S01]  /*17e0*/  UIADD3 UR4, UR41, 0x18400, URZ ;  /* 0x0001840029047890 */ /* 0x000fe2000fffe03f */
[----:B------:R-:W-:Y:S01]  /*17f0*/  WARPGROUP.ARRIVE ;  /* 0x00000000000079c5 */ /* 0x000fe20000000000 */
[----:B------:R-:W-:Y:S01]  /*1800*/  ULOP3.LUT UR32, UR50, 0x10000, URZ, 0xfc, !UPT ;  /* 0x0001000032207892 */ /* 0x000fe2000f8efc3f */
[----:B------:R-:W-:Y:S01]  /*1810*/  VIADD R4, R17, UR36 ;  /* 0x0000002411047c36 */ /* 0x000fe20008000000 */
[----:B------:R-:W-:Y:S01]  /*1820*/  USHF.R.U32.HI UR4, URZ, 0x4, UR4 ;  /* 0x000000043f047899 */ /* 0x000fe20008011604 */
[----:B01----:R-:W-:Y:S01]  /*1830*/  @!P1 VIADD R0, R0, 0x28840 ;  /* 0x0002884000009836 */ /* 0x003fe20000000000 */
[----:B------:R-:W-:Y:S01]  /*1840*/  UMOV UR33, 0x40000040 ;  /* 0x4000004000217882 */ /* 0x000fe20000000000 */
[----:B------:R-:W-:Y:S01]  /*1850*/  UMOV UR35, 0x40000040 ;  /* 0x4000004000237882 */ /* 0x000fe20000000000 */
[----:B------:R-:W-:Y:S01]  /*1860*/  ULOP3.LUT UR4, UR4, 0x3fff, URZ, 0xc0, !UPT ;  /* 0x00003fff04047892 */ /* 0x000fe2000f8ec03f */
[----:B------:R-:W-:Y:S01]  /*1870*/  CS2R R150, SRZ ;  /* 0x0000000000967805 */ /* 0x000fe2000001ff00 */
[----:B------:R-:W-:Y:S01]  /*1880*/  UMOV UR5, 0x40000040 ;  /* 0x4000004000057882 */ /* 0x000fe20000000000 */
[----:B------:R-:W-:Y:S01]  /*1890*/  UMOV UR7, 0x40000040 ;  /* 0x4000004000077882 */ /* 0x000fe20000000000 */
[----:B------:R-:W-:Y:S01]  /*18a0*/  ULOP3.LUT UR48, UR4, 0x10000, URZ, 0xfc, !UPT ;  /* 0x0001000004307892 */ /* 0x000fe2000f8efc3f */
[----:B------:R-:W-:Y:S01]  /*18b0*/  @!P1 PRMT R0, RZ, 0x654, R0 ;  /* 0x00000654ff009816 */ /* 0x000fe20000000000 */
[----:B------:R-:W-:Y:S01]  /*18c0*/  UIADD3 UR4, UR32, 0x2, URZ ;  /* 0x0000000220047890 */ /* 0x000fe2000fffe03f */
[----:B------:R-:W-:Y:S01]  /*18d0*/  CS2R R148, SRZ ;  /* 0x0000000000947805 */ /* 0x000fe2000001ff00 */
[----:B------:R-:W-:Y:S01]  /*18e0*/  ULEA UR34, UR42, UR48, 0xb ;  /* 0x000000302a227291 */ /* 0x000fe2000f8e583f */
        /* <DEDUP_REMOVED lines=8> */
[----:B------:R-:W-:Y:S01]  /*1970*/  HGMMA.64x128x16.F32 R24, gdesc[UR32], RZ, !UPT, gsb0 ;  /* 0x01e00000201879f0 */ /* 0x000fe2000c0008ff */
[----:B------:R-:W-:Y:S01]  /*1980*/  UMOV UR11, 0x40000040 ;  /* 0x40000040000b7882 */ /* 0x000fe20000000000 */
[----:B------:R-:W-:Y:S01]  /*1990*/  UIADD3 UR12, UR32, 0x6, URZ ;  /* 0x00000006200c7890 */ /* 0x000fe2000fffe03f */
[----:B------:R-:W-:Y:S01]  /*19a0*/  CS2R R138, SRZ ;  /* 0x00000000008a7805 */ /* 0x000fe2000001ff00 */
[----:B------:R-:W-:Y:S01]  /*19b0*/  UIADD3 UR14, UR34, 0x6, URZ ;  /* 0x00000006220e7890 */ /* 0x000fe2000fffe03f */
[----:B------:R-:W-:Y:S01]  /*19c0*/  CS2R R136, SRZ ;  /* 0x0000000000887805 */ /* 0x000fe2000001ff00 */
[----:B------:R-:W-:Y:S01]  /*19d0*/  UMOV UR13, 0x40000040 ;  /* 0x40000040000d7882 */ /* 0x000fe20000000000 */
        /* <DEDUP_REMOVED lines=25> */
[----:B------:R-:W-:-:S02]  /*1b70*/  CS2R R118, SRZ ;  /* 0x0000000000767805 */ /* 0x000fc4000001ff00 */
[----:B------:R-:W-:Y:S02]  /*1b80*/  CS2R R116, SRZ ;  /* 0x0000000000747805 */ /* 0x000fe4000001ff00 */
[----:B------:R-:W-:Y:S02]  /*1b90*/  CS2R R114, SRZ ;  /* 0x0000000000727805 */ /* 0x000fe4000001ff00 */
[----:B------:R-:W-:Y:S01]  /*1ba0*/  CS2R R112, SRZ ;  /* 0x0000000000707805 */ /* 0x000fe2000001ff00 */
[----:B------:R-:W-:Y:S02]  /*1bb0*/  WARPGROUP.DEPBAR.LE gsb0, 0x0 ;  /* 0x00008000000079c5 */ /* 0x000fe40000010000 */
[----:B------:R-:W-:-:S06]  /*1bc0*/  WARPGROUP.ARRIVE ;  /* 0x00000000000079c5 */ /* 0x000fcc0000000000 */
[----:B------:R-:W-:Y:S01]  /*1bd0*/  HGMMA.64x128x16.F32 R24, gdesc[UR4], R24, gsb0 ;  /* 0x01e00000041879f0 */ /* 0x000fe20008000818 */
[----:B------:R-:W-:Y:S02]  /*1be0*/  ULDC UR6, c[0x0][0x448] ;  /* 0x0001120000067ab9 */ /* 0x000fe40000000800 */
[----:B------:R-:W-:-:S06]  /*1bf0*/  UISETP.NE.AND UP0, UPT, UR6, 0x1, UPT ;  /* 0x000000010600788c */ /* 0x000fcc000bf05270 */
[----:B------:R-:W-:-:S05]  /*1c00*/  PLOP3.LUT P2, PT, PT, PT, UP0, 0x80, 0x0 ;  /* 0x000000000000781c */ /* 0x000fca0003f4f008 */
[----:B------:R-:W-:-:S08]  /*1c10*/  @UP0 ULDC UR6, c[0x0][0x44c] ;  /* 0x0001130000060ab9 */ /* 0x000fd00000000800 */
[----:B------:R-:W-:Y:S01]  /*1c20*/  @P2 IMAD.HI.U32 R7, R4, UR6, RZ ;  /* 0x0000000604072c27 */ /* 0x000fe2000f8e00ff */
[----:B------:R-:W-:Y:S01]  /*1c30*/  @UP0 ULDC UR6, c[0x0][0x450] ;  /* 0x0001140000060ab9 */ /* 0x000fe20000000800 */
[----:B------:R-:W-:Y:S02]  /*1c40*/  WARPGROUP.DEPBAR.LE gsb0, 0x0 ;  /* 0x00008000000079c5 */ /* 0x000fe40000010000 */
[----:B------:R-:W-:-:S06]  /*1c50*/  WARPGROUP.ARRIVE ;  /* 0x00000000000079c5 */ /* 0x000fcc0000000000 */
[----:B------:R-:W-:Y:S01]  /*1c60*/  HGMMA.64x128x16.F32 R24, gdesc[UR8], R24, gsb0 ;  /* 0x01e00000081879f0 */ /* 0x000fe20008000818 */
[----:B------:R-:W-:Y:S01]  /*1c70*/  ULDC UR10, c[0x0][0x9d8] ;  /* 0x00027600000a7ab9 */ /* 0x000fe20000000800 */
[----:B------:R-:W-:Y:S01]  /*1c80*/  ULDC UR11, c[0x0][0x2f0] ;  /* 0x0000bc00000b7ab9 */ /* 0x000fe20000000800 */
[----:B------:R-:W-:Y:S02]  /*1c90*/  WARPGROUP.DEPBAR.LE gsb0, 0x0 ;  /* 0x00008000000079c5 */ /* 0x000fe40000010000 */
[----:B------:R-:W-:-:S07]  /*1ca0*/  WARPGROUP.ARRIVE ;  /* 0x00000000000079c5 */ /* 0x000fce0000000000 */
        /* <DEDUP_REMOVED lines=22> */
[----:B------:R-:W-:-:S02]  /*1e10*/  IMAD.U32 R33, RZ, RZ, UR11 ;  /* 0x0000000bff217e24 */ /* 0x000fc4000f8e00ff */
[----:B------:R-:W-:Y:S01]  /*1e20*/  FMUL.FTZ R21, R24, UR10 ;  /* 0x0000000a18157c20 */ /* 0x000fe20008410000 */
[----:B------:R-:W-:Y:S01]  /*1e30*/  FMUL.FTZ R24, R32, UR10 ;  /* 0x0000000a20187c20 */ /* 0x000fe20008410000 */
[----:B------:R-:W-:Y:S01]  /*1e40*/  FMUL.FTZ R30, R30, UR10 ;  /* 0x0000000a1e1e7c20 */ /* 0x000fe20008410000 */
[----:B------:R-:W-:Y:S01]  /*1e50*/  FMUL.FTZ R31, R31, UR10 ;  /* 0x0000000a1f1f7c20 */ /* 0x000fe20008410000 */
[----:B------:R-:W2:Y:S01]  /*1e60*/  MUFU.TANH R27, R27 ;  /* 0x0000001b001b7308 */ /* 0x000ea20000002400 */
[----:B0-----:R-:W-:Y:S01]  /*1e70*/  IMAD.MOV.U32 R26, RZ, RZ, R4 ;  /* 0x000000ffff1a7224 */ /* 0x001fe200078e0004 */
[----:B------:R-:W-:Y:S01]  /*1e80*/  @P2 SHF.R.U32.HI R26, RZ, UR6, R7 ;  /* 0x00000006ff1a2c19 */ /* 0x000fe20008011607 */
[----:B------:R-:W-:Y:S01]  /*1e90*/  UMOV UR6, 0xffffff80 ;  /* 0xffffff8000067882 */ /* 0x000fe20000000000 */
[----:B------:R-:W-:Y:S01]  /*1ea0*/  FMUL.FTZ R34, R34, UR10 ;  /* 0x0000000a22227c20 */ /* 0x000fe20008410000 */
[----:B------:R-:W-:Y:S01]  /*1eb0*/  UIMAD UR6, UR54, UR6, 0x80 ;  /* 0x00000080360674a4 */ /* 0x000fe2000f8e0206 */
[----:B------:R-:W-:Y:S01]  /*1ec0*/  FMUL.FTZ R35, R35, UR10 ;  /* 0x0000000a23237c20 */ /* 0x000fe20008410000 */
[----:B------:R-:W0:Y:S01]  /*1ed0*/  SHFL.IDX PT, R7, R26, 0x1, 0x1c1f ;  /* 0x003c1f001a077f89 */ /* 0x000e2200000e0000 */
[----:B------:R3:W4:Y:S01]  /*1ee0*/  MUFU.TANH R95, R30 ;  /* 0x0000001e005f7308 */ /* 0x0007220000002400 */
[----:B------:R-:W-:Y:S01]  /*1ef0*/  UIADD3 UR7, UR6, 0x1, URZ ;  /* 0x0000000106077890 */ /* 0x000fe2000fffe03f */
[----:B------:R-:W-:Y:S01]  /*1f00*/  FMUL.FTZ R38, R38, UR10 ;  /* 0x0000000a26267c20 */ /* 0x000fe20008410000 */
[----:B------:R-:W-:Y:S01]  /*1f10*/  UIMAD UR6, UR49, UR11, UR6 ;  /* 0x0000000b310672a4 */ /* 0x000fe2000f8e0206 */
[----:B------:R-:W-:Y:S01]  /*1f20*/  FMUL.FTZ R39, R39, UR10 ;  /* 0x0000000a27277c20 */ /* 0x000fe20008410000 */
[----:B------:R-:W-:Y:S01]  /*1f30*/  FMUL.FTZ R42, R42, UR10 ;  /* 0x0000000a2a2a7c20 */ /* 0x000fe20008410000 */
[----:B------:R-:W-:Y:S01]  /*1f40*/  FMUL.FTZ R43, R43, UR10 ;  /* 0x0000000a2b2b7c20 */ /* 0x000fe20008410000 */
[----:B------:R-:W-:Y:S01]  /*1f50*/  IMAD.U32 R29, RZ, RZ, UR7 ;  /* 0x00000007ff1d7e24 */ /* 0x000fe2000f8e00ff */
[----:B------:R-:W5:Y:S01]  /*1f60*/  MUFU.TANH R31, R31 ;  /* 0x0000001f001f7308 */ /* 0x000f620000002400 */
[----:B------:R-:W-:Y:S01]  /*1f70*/  FMUL.FTZ R46, R46, UR10 ;  /* 0x0000000a2e2e7c20 */ /* 0x000fe20008410000 */
[----:B------:R-:W-:Y:S01]  /*1f80*/  FMUL.FTZ R47, R47, UR10 ;  /* 0x0000000a2f2f7c20 */ /* 0x000fe20008410000 */
[----:B------:R-:W-:-:S02]  /*1f90*/  IMAD R4, R16, -0x2, R29 ;  /* 0xfffffffe10047824 */ /* 0x000fc400078e021d */
[----:B------:R-:W-:Y:S01]  /*1fa0*/  FMUL.FTZ R50, R50, UR10 ;  /* 0x0000000a32327c20 */ /* 0x000fe20008410000 */
[----:B------:R-:W-:Y:S02]  /*1fb0*/  IMAD.U32 R29, RZ, RZ, UR6 ;  /* 0x00000006ff1d7e24 */ /* 0x000fe4000f8e00ff */
[----:B------:R-:W-:Y:S01]  /*1fc0*/  FMUL.FTZ R51, R51, UR10 ;  /* 0x0000000a33337c20 */ /* 0x000fe20008410000 */
[----:B------:R-:W-:Y:S01]  /*1fd0*/  IMAD R32, R33, UR49, R4 ;  /* 0x0000003121207c24 */ /* 0x000fe2000f8e0204 */
[----:B------:R2:W5:Y:S01]  /*1fe0*/  MUFU.TANH R99, R34 ;  /* 0x0000002200637308 */ /* 0x0005620000002400 */
[----:B---3--:R-:W-:Y:S02]  /*1ff0*/  IMAD R30, R16, -0x2, R29 ;  /* 0xfffffffe101e7824 */ /* 0x008fe400078e021d */
[----:B------:R-:W-:Y:S01]  /*2000*/  FMUL.FTZ R54, R54, UR10 ;  /* 0x0000000a36367c20 */ /* 0x000fe20008410000 */
[----:B------:R-:W-:Y:S01]  /*2010*/  FMUL.FTZ R20, R36, UR10 ;  /* 0x0000000a24147c20 */ /* 0x000fe20008410000 */
[----:B------:R-:W-:Y:S01]  /*2020*/  FMUL.FTZ R55, R55, UR10 ;  /* 0x0000000a37377c20 */ /* 0x000fe20008410000 */
[----:B------:R-:W-:Y:S01]  /*2030*/  FMUL.FTZ R58, R58, UR10 ;  /* 0x0000000a3a3a7c20 */ /* 0x000fe20008410000 */
[----:B------:R-:W-:Y:S01]  /*2040*/  FMUL.FTZ R5, R57, UR10 ;  /* 0x0000000a39057c20 */ /* 0x000fe20008410000 */
[----:B0-----:R-:W-:Y:S01]  /*2050*/  IADD3 R7, R7, -UR14, R32 ;  /* 0x8000000e07077c10 */ /* 0x001fe2000fffe020 */
[----:B------:R-:W0:Y:S01]  /*2060*/  MUFU.TANH R35, R35 ;  /* 0x0000002300237308 */ /* 0x000e220000002400 */
[----:B------:R-:W-:Y:S01]  /*2070*/  FMUL.FTZ R59, R59, UR10 ;  /* 0x0000000a3b3b7c20 */ /* 0x000fe20008410000 */
[----:B------:R-:W-:Y:S01]  /*2080*/  FMUL.FTZ R67, R67, UR10 ;  /* 0x0000000a43437c20 */ /* 0x000fe20008410000 */
[----:B------:R-:W-:Y:S01]  /*2090*/  VIMNMX R7, R30, R7, PT ;  /* 0x000000071e077248 */ /* 0x000fe20003fe0100 */
[----:B------:R-:W-:Y:S01]  /*20a0*/  FMUL.FTZ R62, R62, UR10 ;  /* 0x0000000a3e3e7c20 */ /* 0x000fe20008410000 */
[----:B------:R-:W-:Y:S01]  /*20b0*/  FMUL.FTZ R6, R53, UR10 ;  /* 0x0000000a35067c20 */ /* 0x000fe20008410000 */
[----:B------:R-:W-:Y:S01]  /*20c0*/  FMUL.FTZ R63, R63, UR10 ;  /* 0x0000000a3f3f7c20 */ /* 0x000fe20008410000 */
[C---:B------:R-:W-:Y:S01]  /*20d0*/  ISETP.GT.AND P3, PT, R7.reuse, RZ, PT ;  /* 0x000000ff0700720c */ /* 0x040fe20003f64270 */
[----:B------:R-:W3:Y:S01]  /*20e0*/  MUFU.TANH R38, R38 ;  /* 0x0000002600267308 */ /* 0x000ee20000002400 */
[----:B------:R-:W-:Y:S01]  /*20f0*/  ISETP.GT.AND P4, PT, R7, 0x1, PT ;  /* 0x000000010700780c */ /* 0x000fe20003f84270 */
[----:B------:R-:W-:Y:S01]  /*2100*/  FMUL.FTZ R11, R45, UR10 ;  /* 0x0000000a2d0b7c20 */ /* 0x000fe20008410000 */
[----:B------:R-:W-:Y:S01]  /*2110*/  ISETP.GT.AND P5, PT, R7, 0x8, PT ;  /* 0x000000080700780c */ /* 0x000fe20003fa4270 */
[----:B------:R-:W-:Y:S01]  /*2120*/  FMUL.FTZ R66, R66, UR10 ;  /* 0x0000000a42427c20 */ /* 0x000fe20008410000 */
[----:B-1----:R-:W-:Y:S01]  /*2130*/  FSEL R93, R93, -INF , P3 ;  /* 0xff8000005d5d7808 */ /* 0x002fe20001800000 */
[----:B------:R-:W-:Y:S01]  /*2140*/  FMUL.FTZ R70, R70, UR10 ;  /* 0x0000000a46467c20 */ /* 0x000fe20008410000 */
[----:B--2---:R-:W-:Y:S01]  /*2150*/  FSEL R34, R27, -INF , P4 ;  /* 0xff8000001b227808 */ /* 0x004fe20002000000 */
[----:B------:R-:W1:Y:S01]  /*2160*/  MUFU.TANH R39, R39 ;  /* 0x0000002700277308 */ /* 0x000e620000002400 */
[----:B------:R-:W-:Y:S01]  /*2170*/  ISETP.GT.AND P3, PT, R7, 0x9, PT ;  /* 0x000000090700780c */ /* 0x000fe20003f64270 */
[----:B------:R-:W-:Y:S01]  /*2180*/  FMUL.FTZ R10, R49, UR10 ;  /* 0x0000000a310a7c20 */ /* 0x000fe20008410000 */
[----:B----4-:R-:W-:Y:S01]  /*2190*/  FSEL R95, R95, -INF , P5 ;  /* 0xff8000005f5f7808 */ /* 0x010fe20002800000 */
[----:B------:R-:W-:Y:S01]  /*21a0*/  FMUL.FTZ R74, R74, UR10 ;  /* 0x0000000a4a4a7c20 */ /* 0x000fe20008410000 */
[----:B------:R-:W-:Y:S01]  /*21b0*/  FMNMX.FTZ R4, R93, R34, !PT ;  /* 0x000000225d047209 */ /* 0x000fe20007810000 */
[----:B------:R-:W-:Y:S01]  /*21c0*/  FMUL.FTZ R75, R75, UR10 ;  /* 0x0000000a4b4b7c20 */ /* 0x000fe20008410000 */
[----:B------:R-:W-:Y:S01]  /*21d0*/  ISETP.GT.AND P4, PT, R7, 0x10, PT ;  /* 0x000000100700780c */ /* 0x000fe20003f84270 */
[----:B------:R-:W2:Y:S01]  /*21e0*/  MUFU.TANH R42, R42 ;  /* 0x0000002a002a7308 */ /* 0x000ea20000002400 */
[----:B-----5:R-:W-:Y:S01]  /*21f0*/  FSEL R97, R31, -INF , P3 ;  /* 0xff8000001f617808 */ /* 0x020fe20001800000 */
[----:B------:R-:W-:Y:S01]  /*2200*/  FMUL.FTZ R14, R41, UR10 ;  /* 0x0000000a290e7c20 */ /* 0x000fe20008410000 */
[----:B------:R-:W-:Y:S01]  /*2210*/  FMNMX.FTZ R4, R95, R4, !PT ;  /* 0x000000045f047209 */ /* 0x000fe20007810000 */
[----:B------:R-:W-:Y:S01]  /*2220*/  FMUL.FTZ R78, R78, UR10 ;  /* 0x0000000a4e4e7c20 */ /* 0x000fe20008410000 */
[----:B------:R-:W-:Y:S01]  /*2230*/  ISETP.GT.AND P3, PT, R7, 0x11, PT ;  /* 0x000000110700780c */ /* 0x000fe20003f64270 */
[----:B------:R-:W-:Y:S01]  /*2240*/  FMUL.FTZ R79, R79, UR10 ;  /* 0x0000000a4f4f7c20 */ /* 0x000fe20008410000 */
[----:B------:R-:W-:Y:S01]  /*2250*/  FSEL R99, R99, -INF , P4 ;  /* 0xff80000063637808 */ /* 0x000fe20002000000 */
[----:B------:R-:W4:Y:S01]  /*2260*/  MUFU.TANH R43, R43 ;  /* 0x0000002b002b7308 */ /* 0x000f220000002400 */
[----:B------:R-:W-:Y:S01]  /*2270*/  FMNMX.FTZ R4, R97, R4, !PT ;  /* 0x0000000461047209 */ /* 0x000fe20007810000 */
[----:B------:R-:W-:Y:S01]  /*2280*/  FMUL.FTZ R82, R82, UR10 ;  /* 0x0000000a52527c20 */ /* 0x000fe20008410000 */
[----:B------:R-:W-:Y:S01]  /*2290*/  ISETP.GT.AND P4, PT, R7, 0x18, PT ;  /* 0x000000180700780c */ /* 0x000fe20003f84270 */
[----:B------:R-:W-:Y:S01]  /*22a0*/  FMUL.FTZ R83, R83, UR10 ;  /* 0x0000000a53537c20 */ /* 0x000fe20008410000 */
[----:B0-----:R-:W-:Y:S01]  /*22b0*/  FSEL R101, R35, -INF , P3 ;  /* 0xff80000023657808 */ /* 0x001fe20001800000 */
[----:B------:R-:W-:Y:S01]  /*22c0*/  FMUL.FTZ R15, R37, UR10 ;  /* 0x0000000a250f7c20 */ /* 0x000fe20008410000 */
[----:B------:R-:W-:Y:S01]  /*22d0*/  FMNMX.FTZ R4, R99, R4, !PT ;  /* 0x0000000463047209 */ /* 0x000fe20007810000 */
[----:B------:R-:W0:Y:S01]  /*22e0*/  MUFU.TANH R46, R46 ;  /* 0x0000002e002e7308 */ /* 0x000e220000002400 */
[----:B------:R-:W-:Y:S01]  /*22f0*/  ISETP.GT.AND P3, PT, R7, 0x19, PT ;  /* 0x000000190700780c */ /* 0x000fe20003f64270 */
[----:B------:R-:W-:Y:S01]  /*2300*/  FMUL.FTZ R86, R86, UR10 ;  /* 0x0000000a56567c20 */ /* 0x000fe20008410000 */
[----:B---3--:R-:W-:Y:S01]  /*2310*/  FSEL R103, R38, -INF , P4 ;  /* 0xff80000026677808 */ /* 0x008fe20002000000 */
[----:B------:R-:W-:Y:S01]  /*2320*/  FMUL.FTZ R87, R87, UR10 ;  /* 0x0000000a57577c20 */ /* 0x000fe20008410000 */
[----:B------:R-:W-:Y:S01]  /*2330*/  FMNMX.FTZ R4, R101, R4, !PT ;  /* 0x0000000465047209 */ /* 0x000fe20007810000 */
[----:B------:R-:W3:Y:S01]  /*2340*/  SHFL.IDX PT, R26, R26, RZ, 0x1c1f ;  /* 0x001c1fff1a1a7589 */ /* 0x000ee200000e0000 */
[----:B------:R-:W-:Y:S01]  /*2350*/  ISETP.GT.AND P4, PT, R7, 0x20, PT ;  /* 0x000000200700780c */ /* 0x000fe20003f84270 */
[----:B------:R-:W5:Y:S01]  /*2360*/  MUFU.TANH R47, R47 ;  /* 0x0000002f002f7308 */ /* 0x000f620000002400 */
[----:B-1----:R-:W-:Y:S01]  /*2370*/  FSEL R105, R39, -INF , P3 ;  /* 0xff80000027697808 */ /* 0x002fe20001800000 */
[----:B------:R-:W-:Y:S01]  /*2380*/  FMUL.FTZ R61, R61, UR10 ;  /* 0x0000000a3d3d7c20 */ /* 0x000fe20008410000 */
[----:B------:R-:W-:Y:S01]  /*2390*/  FMNMX.FTZ R4, R103, R4, !PT ;  /* 0x0000000467047209 */ /* 0x000fe20007810000 */
[----:B------:R-:W-:Y:S01]  /*23a0*/  ULDC UR6, c[0x0][0x988] ;  /* 0x0002620000067ab9 */ /* 0x000fe20000000800 */
[----:B------:R-:W-:Y:S01]  /*23b0*/  ISETP.GT.AND P3, PT, R7, 0x21, PT ;  /* 0x000000210700780c */ /* 0x000fe20003f64270 */
[----:B------:R-:W-:Y:S01]  /*23c0*/  FMUL.FTZ R65, R65, UR10 ;  /* 0x0000000a41417c20 */ /* 0x000fe20008410000 */
[----:B--2---:R-:W-:Y:S01]  /*23d0*/  FSEL R107, R42, -INF , P4 ;  /* 0xff8000002a6b7808 */ /* 0x004fe20002000000 */
[----:B------:R-:W1:Y:S01]  /*23e0*/  MUFU.TANH R50, R50 ;  /* 0x0000003200327308 */ /* 0x000e620000002400 */
[----:B------:R-:W-:Y:S01]  /*23f0*/  FMNMX.FTZ R4, R105, R4, !PT ;  /* 0x0000000469047209 */ /* 0x000fe20007810000 */
[----:B------:R-:W-:Y:S01]  /*2400*/  FMUL.FTZ R13, R40, UR10 ;  /* 0x0000000a280d7c20 */ /* 0x000fe20008410000 */
[----:B------:R-:W-:Y:S01]  /*2410*/  ISETP.GT.AND P4, PT, R7, 0x28, PT ;  /* 0x000000280700780c */ /* 0x000fe20003f84270 */
[----:B------:R-:W-:Y:S01]  /*2420*/  FMUL.FTZ R69, R69, UR10 ;  /* 0x0000000a45457c20 */ /* 0x000fe20008410000 */
[----:B----4-:R-:W-:Y:S01]  /*2430*/  FSEL R109, R43, -INF , P3 ;  /* 0xff8000002b6d7808 */ /* 0x010fe20001800000 */
[----:B------:R-:W-:Y:S01]  /*2440*/  FMUL.FTZ R73, R73, UR10 ;  /* 0x0000000a49497c20 */ /* 0x000fe20008410000 */
[----:B------:R-:W-:Y:S01]  /*2450*/  FMNMX.FTZ R36, R107, R4, !PT ;  /* 0x000000046b247209 */ /* 0x000fe20007810000 */
[----:B------:R-:W2:Y:S01]  /*2460*/  MUFU.TANH R51, R51 ;  /* 0x0000003300337308 */ /* 0x000ea20000002400 */
[----:B------:R-:W-:Y:S01]  /*2470*/  ISETP.GT.AND P3, PT, R7, 0x29, PT ;  /* 0x000000290700780c */ /* 0x000fe20003f64270 */
[----:B------:R-:W-:Y:S01]  /*2480*/  FMUL.FTZ R4, R71, UR10 ;  /* 0x0000000a47047c20 */ /* 0x000fe20008410000 */
[----:B0-----:R-:W-:Y:S01]  /*2490*/  FSEL R111, R46, -INF , P4 ;  /* 0xff8000002e6f7808 */ /* 0x001fe20002000000 */
[----:B------:R-:W-:Y:S01]  /*24a0*/  FMUL.FTZ R12, R44, UR10 ;  /* 0x0000000a2c0c7c20 */ /* 0x000fe20008410000 */
[----:B------:R-:W-:Y:S01]  /*24b0*/  FMNMX.FTZ R36, R109, R36, !PT ;  /* 0x000000246d247209 */ /* 0x000fe20007810000 */
[----:B------:R-:W-:Y:S01]  /*24c0*/  FMUL.FTZ R9, R48, UR10 ;  /* 0x0000000a30097c20 */ /* 0x000fe20008410000 */
[----:B------:R-:W-:Y:S01]  /*24d0*/  ISETP.GT.AND P4, PT, R7, 0x30, PT ;  /* 0x000000300700780c */ /* 0x000fe20003f84270 */
[----:B------:R-:W-:Y:S01]  /*24e0*/  MUFU.TANH R54, R54 ;  /* 0x0000003600367308 */ /* 0x000fe20000002400 */
[----:B-----5:R-:W-:Y:S01]  /*24f0*/  FSEL R91, R47, -INF , P3 ;  /* 0xff8000002f5b7808 */ /* 0x020fe20001800000 */
[----:B------:R-:W-:Y:S01]  /*2500*/  FMUL.FTZ R77, R77, UR10 ;  /* 0x0000000a4d4d7c20 */ /* 0x000fe20008410000 */
[----:B------:R-:W-:Y:S01]  /*2510*/  FMNMX.FTZ R36, R111, R36, !PT ;  /* 0x000000246f247209 */ /* 0x000fe20007810000 */
[----:B------:R-:W-:Y:S01]  /*2520*/  FMUL.FTZ R8, R52, UR10 ;  /* 0x0000000a34087c20 */ /* 0x000fe20008410000 */
[----:B------:R-:W-:Y:S01]  /*2530*/  ISETP.GT.AND P3, PT, R7, 0x31, PT ;  /* 0x000000310700780c */ /* 0x000fe20003f64270 */
[----:B------:R-:W-:Y:S01]  /*2540*/  FMUL.FTZ R3, R56, UR10 ;  /* 0x0000000a38037c20 */ /* 0x000fe20008410000 */
[----:B-1----:R-:W-:Y:S01]  /*2550*/  FSEL R71, R50, -INF , P4 ;  /* 0xff80000032477808 */ /* 0x002fe20002000000 */
[----:B------:R-:W0:Y:S01]  /*2560*/  MUFU.TANH R55, R55 ;  /* 0x0000003700377308 */ /* 0x000e220000002400 */
[----:B------:R-:W-:Y:S01]  /*2570*/  FMNMX.FTZ R36, R91, R36, !PT ;  /* 0x000000245b247209 */ /* 0x000fe20007810000 */
[----:B------:R-:W-:Y:S01]  /*2580*/  FMUL.FTZ R81, R81, UR10 ;  /* 0x0000000a51517c20 */ /* 0x000fe20008410000 */
[----:B------:R-:W-:Y:S01]  /*2590*/  ISETP.GT.AND P4, PT, R7, 0x38, PT ;  /* 0x000000380700780c */ /* 0x000fe20003f84270 */
        /* <DEDUP_REMOVED lines=10> */
[----:B------:R1:W-:Y:S01]  /*2640*/  @!P1 SYNCS.ARRIVE.TRANS64.RED.A1T0 RZ, [R0+URZ], RZ ;  /* 0x000000ff00ff99a7 */ /* 0x0003e2000810043f */
[----:B------:R-:W-:Y:S01]  /*2650*/  UIMAD UR11, UR49, UR11, -UR14 ;  /* 0x0000000b310b72a4 */ /* 0x000fe2000f8e0a0e */
[----:B------:R-:W4:Y:S01]  /*2660*/  MUFU.TANH R29, R59 ;  /* 0x0000003b001d7308 */ /* 0x000f220000002400 */
[----:B------:R-:W-:Y:S01]  /*2670*/  UMOV UR10, UR36 ;  /* 0x00000024000a7c82 */ /* 0x000fe20008000000 */
[----:B------:R-:W-:-:S06]  /*2680*/  UIADD3 UR54, UR54, -0x2, URZ ;  /* 0xfffffffe36367890 */ /* 0x000fcc000fffe03f */
[----:B------:R2:W-:Y:S08]  /*2690*/  MUFU.TANH R53, R67 ;  /* 0x0000004300357308 */ /* 0x0005f00000002400 */
[----:B------:R-:W5:Y:S01]  /*26a0*/  MUFU.TANH R62, R62 ;  /* 0x0000003e003e7308 */ /* 0x000f620000002400 */
[----:B--2---:R-:W-:Y:S02]  /*26b0*/  FSEL R67, R51, -INF , P3 ;  /* 0xff80000033437808 */ /* 0x004fe40001800000 */
[----:B------:R-:W-:-:S02]  /*26c0*/  ISETP.GT.AND P3, PT, R7, 0x39, PT ;  /* 0x000000390700780c */ /* 0x000fc40003f64270 */
[----:B------:R-:W-:Y:S02]  /*26d0*/  FMNMX.FTZ R36, R67, R36, !PT ;  /* 0x0000002443247209 */ /* 0x000fe40007810000 */
[----:B0-----:R-:W-:Y:S01]  /*26e0*/  FSEL R59, R55, -INF , P3 ;  /* 0xff800000373b7808 */ /* 0x001fe20001800000 */
[----:B------:R0:W2:Y:S01]  /*26f0*/  MUFU.TANH R45, R63 ;  /* 0x0000003f002d7308 */ /* 0x0000a20000002400 */
[----:B------:R-:W-:-:S04]  /*2700*/  ISETP.GT.AND P3, PT, R7, 0x41, PT ;  /* 0x000000410700780c */ /* 0x000fc80003f64270 */
[----:B----4-:R-:W-:Y:S02]  /*2710*/  FSEL R55, R29, -INF , P3 ;  /* 0xff8000001d377808 */ /* 0x010fe40001800000 */
[C---:B------:R-:W-:Y:S01]  /*2720*/  ISETP.GT.AND P3, PT, R7.reuse, 0x49, PT ;  /* 0x000000490700780c */ /* 0x040fe20003f64270 */
[----:B------:R-:W4:Y:S01]  /*2730*/  MUFU.TANH R66, R66 ;  /* 0x0000004200427308 */ /* 0x000f220000002400 */
[----:B0-----:R-:W-:Y:S02]  /*2740*/  FSEL R63, R54, -INF , P4 ;  /* 0xff800000363f7808 */ /* 0x001fe40002000000 */
[----:B------:R-:W-:Y:S02]  /*2750*/  ISETP.GT.AND P4, PT, R7, 0x40, PT ;  /* 0x000000400700780c */ /* 0x000fe40003f84270 */
[----:B------:R-:W-:Y:S02]  /*2760*/  FMNMX.FTZ R36, R63, R36, !PT ;  /* 0x000000243f247209 */ /* 0x000fe40007810000 */
[----:B------:R-:W-:Y:S01]  /*2770*/  FSEL R57, R57, -INF , P4 ;  /* 0xff80000039397808 */ /* 0x000fe20002000000 */
[----:B------:R-:W0:Y:S01]  /*2780*/  MUFU.TANH R49, R70 ;  /* 0x0000004600317308 */ /* 0x000e220000002400 */
[----:B------:R-:W-:-:S02]  /*2790*/  FMNMX.FTZ R36, R59, R36, !PT ;  /* 0x000000243b247209 */ /* 0x000fc40007810000 */
[----:B------:R-:W-:Y:S02]  /*27a0*/  ISETP.GT.AND P4, PT, R7, 0x48, PT ;  /* 0x000000480700780c */ /* 0x000fe40003f84270 */
[----:B------:R-:W-:Y:S02]  /*27b0*/  FMNMX.FTZ R36, R57, R36, !PT ;  /* 0x0000002439247209 */ /* 0x000fe40007810000 */
[----:B-----5:R-:W-:Y:S01]  /*27c0*/  FSEL R43, R62, -INF , P4 ;  /* 0xff8000003e2b7808 */ /* 0x020fe20002000000 */
[----:B------:R-:W5:Y:S01]  /*27d0*/  MUFU.TANH R4, R4 ;  /* 0x0000000400047308 */ /* 0x000f620000002400 */
[----:B------:R-:W-:Y:S02]  /*27e0*/  FMNMX.FTZ R36, R55, R36, !PT ;  /* 0x0000002437247209 */ /* 0x000fe40007810000 */
[----:B------:R-:W-:Y:S02]  /*27f0*/  ISETP.GT.AND P4, PT, R7, 0x50, PT ;  /* 0x000000500700780c */ /* 0x000fe40003f84270 */
[----:B--2---:R-:W-:-:S02]  /*2800*/  FSEL R45, R45, -INF , P3 ;  /* 0xff8000002d2d7808 */ /* 0x004fc40001800000 */
[----:B------:R-:W-:Y:S01]  /*2810*/  FMNMX.FTZ R36, R43, R36, !PT ;  /* 0x000000242b247209 */ /* 0x000fe20007810000 */
[----:B------:R-:W2:Y:S01]  /*2820*/  MUFU.TANH R41, R74 ;  /* 0x0000004a00297308 */ /* 0x000ea20000002400 */
[----:B------:R-:W-:Y:S02]  /*2830*/  ISETP.GT.AND P3, PT, R7, 0x51, PT ;  /* 0x000000510700780c */ /* 0x000fe40003f64270 */
[----:B----4-:R-:W-:Y:S02]  /*2840*/  FSEL R47, R66, -INF , P4 ;  /* 0xff800000422f7808 */ /* 0x010fe40002000000 */
[----:B------:R-:W-:Y:S02]  /*2850*/  FMNMX.FTZ R36, R45, R36, !PT ;  /* 0x000000242d247209 */ /* 0x000fe40007810000 */
[----:B------:R-:W-:Y:S01]  /*2860*/  ISETP.GT.AND P4, PT, R7, 0x58, PT ;  /* 0x000000580700780c */ /* 0x000fe20003f84270 */
[----:B------:R-:W4:Y:S01]  /*2870*/  MUFU.TANH R75, R75 ;  /* 0x0000004b004b7308 */ /* 0x000f220000002400 */
[----:B------:R-:W-:-:S02]  /*2880*/  FSEL R53, R53, -INF , P3 ;  /* 0xff80000035357808 */ /* 0x000fc40001800000 */
[----:B------:R-:W-:Y:S02]  /*2890*/  FMNMX.FTZ R36, R47, R36, !PT ;  /* 0x000000242f247209 */ /* 0x000fe40007810000 */
[----:B------:R-:W-:Y:S02]  /*28a0*/  ISETP.GT.AND P3, PT, R7, 0x59, PT ;  /* 0x000000590700780c */ /* 0x000fe40003f64270 */
[----:B0-----:R-:W-:Y:S01]  /*28b0*/  FSEL R49, R49, -INF , P4 ;  /* 0xff80000031317808 */ /* 0x001fe20002000000 */
[----:B------:R-:W0:Y:S01]  /*28c0*/  MUFU.TANH R35, R78 ;  /* 0x0000004e00237308 */ /* 0x000e220000002400 */
[----:B------:R-:W-:Y:S02]  /*28d0*/  FMNMX.FTZ R36, R53, R36, !PT ;  /* 0x0000002435247209 */ /* 0x000fe40007810000 */
[----:B------:R-:W-:Y:S02]  /*28e0*/  ISETP.GT.AND P4, PT, R7, 0x60, PT ;  /* 0x000000600700780c */ /* 0x000fe40003f84270 */
[----:B-----5:R-:W-:-:S02]  /*28f0*/  FSEL R51, R4, -INF , P3 ;  /* 0xff80000004337808 */ /* 0x020fc40001800000 */
[----:B------:R-:W-:Y:S01]  /*2900*/  FMNMX.FTZ R36, R49, R36, !PT ;  /* 0x0000002431247209 */ /* 0x000fe20007810000 */
[----:B------:R-:W5:Y:S01]  /*2910*/  MUFU.TANH R39, R79 ;  /* 0x0000004f00277308 */ /* 0x000f620000002400 */
[----:B------:R-:W-:Y:S02]  /*2920*/  ISETP.GT.AND P3, PT, R7, 0x61, PT ;  /* 0x000000610700780c */ /* 0x000fe40003f64270 */
[----:B--2---:R-:W-:Y:S02]  /*2930*/  FSEL R41, R41, -INF , P4 ;  /* 0xff80000029297808 */ /* 0x004fe40002000000 */
[----:B------:R-:W-:Y:S02]  /*2940*/  FMNMX.FTZ R36, R51, R36, !PT ;  /* 0x0000002433247209 */ /* 0x000fe40007810000 */
[----:B------:R-:W-:Y:S01]  /*2950*/  ISETP.GT.AND P4, PT, R7, 0x68, PT ;  /* 0x000000680700780c */ /* 0x000fe20003f84270 */
[----:B------:R-:W2:Y:S01]  /*2960*/  MUFU.TANH R31, R82 ;  /* 0x00000052001f7308 */ /* 0x000ea20000002400 */
[----:B----4-:R-:W-:-:S02]  /*2970*/  FSEL R29, R75, -INF , P3 ;  /* 0xff8000004b1d7808 */ /* 0x010fc40001800000 */
        /* <DEDUP_REMOVED lines=8> */
[----:B------:R-:W4:Y:S01]  /*2a00*/  MUFU.TANH R33, R86 ;  /* 0x0000005600217308 */ /* 0x000f220000002400 */
[----:B------:R-:W-:Y:S02]  /*2a10*/  ISETP.GT.AND P3, PT, R7, 0x71, PT ;  /* 0x000000710700780c */ /* 0x000fe40003f64270 */
[----:B--2---:R-:W-:Y:S02]  /*2a20*/  FSEL R31, R31, -INF , P4 ;  /* 0xff8000001f1f7808 */ /* 0x004fe40002000000 */
[----:B------:R-:W-:Y:S02]  /*2a30*/  FMNMX.FTZ R36, R39, R36, !PT ;  /* 0x0000002427247209 */ /* 0x000fe40007810000 */
[----:B------:R-:W-:Y:S01]  /*2a40*/  ISETP.GT.AND P4, PT, R7, 0x78, PT ;  /* 0x000000780700780c */ /* 0x000fe20003f84270 */
[----:B------:R-:W2:Y:S01]  /*2a50*/  MUFU.TANH R27, R87 ;  /* 0x00000057001b7308 */ /* 0x000ea20000002400 */
[----:B0-----:R-:W-:-:S02]  /*2a60*/  FSEL R37, R37, -INF , P3 ;  /* 0xff80000025257808 */ /* 0x001fc40001800000 */
[----:B------:R-:W-:Y:S02]  /*2a70*/  FMNMX.FTZ R36, R31, R36, !PT ;  /* 0x000000241f247209 */ /* 0x000fe40007810000 */
[----:B------:R-:W-:Y:S02]  /*2a80*/  ISETP.GT.AND P3, PT, R7, 0x79, PT ;  /* 0x000000790700780c */ /* 0x000fe40003f64270 */
[----:B------:R-:W-:Y:S01]  /*2a90*/  FMNMX.FTZ R36, R37, R36, !PT ;  /* 0x0000002425247209 */ /* 0x000fe20007810000 */
[----:B------:R-:W-:Y:S01]  /*2aa0*/  MUFU.TANH R21, R21 ;  /* 0x0000001500157308 */ /* 0x000fe20000002400 */
[----:B----4-:R-:W-:-:S04]  /*2ab0*/  FSEL R33, R33, -INF , P4 ;  /* 0xff80000021217808 */ /* 0x010fc80002000000 */
[----:B------:R-:W-:-:S03]  /*2ac0*/  FMNMX.FTZ R36, R33, R36, !PT ;  /* 0x0000002421247209 */ /* 0x000fc60007810000 */
[----:B------:R-:W0:Y:S01]  /*2ad0*/  MUFU.TANH R88, R88 ;  /* 0x0000005800587308 */ /* 0x000e220000002400 */
[----:B--2---:R-:W-:-:S04]  /*2ae0*/  FSEL R27, R27, -INF , P3 ;  /* 0xff8000001b1b7808 */ /* 0x004fc80001800000 */
[----:B------:R-:W-:-:S03]  /*2af0*/  FMNMX.FTZ R36, R27, R36, !PT ;  /* 0x000000241b247209 */ /* 0x000fc60007810000 */
[----:B------:R2:W-:Y:S02]  /*2b00*/  MUFU.TANH R38, R61 ;  /* 0x0000003d00267308 */ /* 0x0005e40000002400 */
[----:B------:R-:W4:Y:S06]  /*2b10*/  SHFL.BFLY PT, R7, R36, 0x2, 0x1f ;  /* 0x0c401f0024077f89 */ /* 0x000f2c00000e0000 */
[----:B------:R-:W5:Y:S01]  /*2b20*/  MUFU.TANH R89, R89 ;  /* 0x0000005900597308 */ /* 0x000f620000002400 */
[----:B--2---:R-:W-:Y:S01]  /*2b30*/  VIADD R61, R32, -UR14 ;  /* 0x8000000e203d7c36 */ /* 0x004fe20008000000 */
[----:B------:R-:W-:-:S04]  /*2b40*/  @UP0 ULDC UR14, c[0x0][0x450] ;  /* 0x00011400000e0ab9 */ /* 0x000fc80000000800 */
[----:B---3--:R-:W-:Y:S02]  /*2b50*/  VIADDMNMX R61, R26, R61, R30, PT ;  /* 0x0000003d1a3d7246 */ /* 0x008fe4000380011e */
[----:B------:R-:W2:Y:S02]  /*2b60*/  MUFU.TANH R28, R28 ;  /* 0x0000001c001c7308 */ /* 0x000ea40000002400 */
[C---:B------:R-:W-:Y:S02]  /*2b70*/  ISETP.GT.AND P4, PT, R61.reuse, 0x1, PT ;  /* 0x000000013d00780c */ /* 0x040fe40003f84270 */
[----:B------:R-:W-:Y:S02]  /*2b80*/  ISETP.GT.AND P5, PT, R61, 0x8, PT ;  /* 0x000000083d00780c */ /* 0x000fe40003fa4270 */
[----:B0-----:R-:W-:Y:S02]  /*2b90*/  FSEL R88, R88, -INF , P4 ;  /* 0xff80000058587808 */ /* 0x001fe40002000000 */
[----:B------:R-:W-:Y:S01]  /*2ba0*/  MUFU.TANH R24, R24 ;  /* 0x0000001800187308 */ /* 0x000fe20000002400 */
[----:B-----5:R-:W-:-:S02]  /*2bb0*/  FSEL R89, R89, -INF , P5 ;  /* 0xff80000059597808 */ /* 0x020fc40002800000 */
[----:B----4-:R-:W-:Y:S02]  /*2bc0*/  FMNMX.FTZ R4, R36, R7, !PT ;  /* 0x0000000724047209 */ /* 0x010fe40007810000 */
[----:B------:R-:W-:-:S03]  /*2bd0*/  ISETP.GT.AND P4, PT, R61, 0x10, PT ;  /* 0x000000103d00780c */ /* 0x000fc60003f84270 */
[----:B------:R-:W0:Y:S01]  /*2be0*/  SHFL.BFLY PT, R7, R4, 0x1, 0x1f ;  /* 0x0c201f0004077f89 */ /* 0x000e2200000e0000 */
[----:B------:R-:W3:Y:S08]  /*2bf0*/  MUFU.TANH R25, R25 ;  /* 0x0000001900197308 */ /* 0x000ef00000002400 */
[----:B------:R4:W-:Y:S08]  /*2c00*/  MUFU.TANH R40, R65 ;  /* 0x0000004100287308 */ /* 0x0009f00000002400 */
[----:B------:R-:W5:Y:S01]  /*2c10*/  MUFU.TANH R20, R20 ;  /* 0x0000001400147308 */ /* 0x000f620000002400 */
[----:B0-----:R-:W-:Y:S01]  /*2c20*/  FMNMX.FTZ R7, R4, R7, !PT ;  /* 0x0000000704077209 */ /* 0x001fe20007810000 */
[----:B------:R-:W-:-:S06]  /*2c30*/  IMAD.U32 R4, RZ, RZ, UR6 ;  /* 0x00000006ff047e24 */ /* 0x000fcc000f8e00ff */
[----:B------:R-:W0:Y:S01]  /*2c40*/  MUFU.TANH R15, R15 ;  /* 0x0000000f000f7308 */ /* 0x000e220000002400 */
[----:B------:R-:W-:Y:S01]  /*2c50*/  @UP0 ULDC UR6, c[0x0][0x44c] ;  /* 0x0001130000060ab9 */ /* 0x000fe20000000800 */
[C---:B------:R-:W-:Y:S01]  /*2c60*/  FSETP.NEU.FTZ.AND P3, PT, R7.reuse, -INF , PT ;  /* 0xff8000000700780b */ /* 0x040fe20003f7d000 */
[----:B------:R-:W-:Y:S01]  /*2c70*/  FMUL.FTZ R36, R7, R4 ;  /* 0x0000000407247220 */ /* 0x000fe20000410000 */
[----:B------:R-:W-:-:S04]  /*2c80*/  UIMAD.WIDE.U32 UR6, UR36, UR6, URZ ;  /* 0x00000006240672a5 */ /* 0x000fc8000f8e003f */
[----:B------:R-:W-:Y:S01]  /*2c90*/  FSEL R36, R36, RZ, P3 ;  /* 0x000000ff24247208 */ /* 0x000fe20001800000 */
[----:B------:R2:W-:Y:S01]  /*2ca0*/  MUFU.TANH R42, R69 ;  /* 0x00000045002a7308 */ /* 0x0005e20000002400 */
[----:B------:R-:W-:Y:S01]  /*2cb0*/  ISETP.GT.AND P3, PT, R61, RZ, PT ;  /* 0x000000ff3d00720c */ /* 0x000fe20003f64270 */
[----:B------:R-:W-:Y:S02]  /*2cc0*/  @UP0 USHF.R.U32.HI UR10, URZ, UR14, UR7 ;  /* 0x0000000e3f0a0299 */ /* 0x000fe40008011607 */
[-CC-:B------:R-:W-:Y:S01]  /*2cd0*/  FFMA.FTZ R181, R93, R4.reuse, -R36.reuse ;  /* 0x000000045db57223 */ /* 0x180fe20000010824 */
[----:B----4-:R-:W-:Y:S01]  /*2ce0*/  FSEL R65, R21, -INF , P3 ;  /* 0xff80000015417808 */ /* 0x010fe20001800000 */
[--C-:B------:R-:W-:Y:S01]  /*2cf0*/  FFMA.FTZ R169, R71, R4, -R36.reuse ;  /* 0x0000000447a97223 */ /* 0x100fe20000010824 */
[----:B------:R-:W-:Y:S01]  /*2d00*/  ISETP.GT.AND P3, PT, R61, 0x9, PT ;  /* 0x000000093d00780c */ /* 0x000fe20003f64270 */
[----:B------:R-:W4:Y:S01]  /*2d10*/  MUFU.TANH R13, R13 ;  /* 0x0000000d000d7308 */ /* 0x000f220000002400 */
[----:B------:R-:W-:Y:S01]  /*2d20*/  FMNMX.FTZ R30, R65, R88, !PT ;  /* 0x00000058411e7209 */ /* 0x000fe20007810000 */
[-CC-:B------:R-:W-:Y:S01]  /*2d30*/  FFMA.FTZ R183, R95, R4.reuse, -R36.reuse ;  /* 0x000000045fb77223 */ /* 0x180fe20000010824 */
[----:B--2---:R-:W-:Y:S01]  /*2d40*/  FSEL R69, R28, -INF , P3 ;  /* 0xff8000001c457808 */ /* 0x004fe20001800000 */
[--C-:B------:R-:W-:Y:S01]  /*2d50*/  FFMA.FTZ R97, R97, R4, -R36.reuse ;  /* 0x0000000461617223 */ /* 0x100fe20000010824 */
[----:B------:R-:W-:Y:S01]  /*2d60*/  FMNMX.FTZ R30, R89, R30, !PT ;  /* 0x0000001e591e7209 */ /* 0x000fe20007810000 */
[--C-:B------:R-:W-:Y:S01]  /*2d70*/  FFMA.FTZ R171, R63, R4, -R36.reuse ;  /* 0x000000043fab7223 */ /* 0x100fe20000010824 */
[----:B------:R-:W-:Y:S01]  /*2d80*/  ISETP.GT.AND P3, PT, R61, 0x11, PT ;  /* 0x000000113d00780c */ /* 0x000fe20003f64270 */
[----:B------:R2:W-:Y:S01]  /*2d90*/  MUFU.TANH R44, R73 ;  /* 0x00000049002c7308 */ /* 0x0005e20000002400 */
[----:B------:R-:W-:Y:S01]  /*2da0*/  FMNMX.FTZ R30, R69, R30, !PT ;  /* 0x0000001e451e7209 */ /* 0x000fe20007810000 */
[-CC-:B------:R-:W-:Y:S01]  /*2db0*/  FFMA.FTZ R177, R99, R4.reuse, -R36.reuse ;  /* 0x0000000463b17223 */ /* 0x180fe20000010824 */
[----:B---3--:R-:W-:Y:S01]  /*2dc0*/  FSEL R25, R25, -INF , P3 ;  /* 0xff80000019197808 */ /* 0x008fe20001800000 */
[-CC-:B------:R-:W-:Y:S01]  /*2dd0*/  FFMA.FTZ R153, R57, R4.reuse, -R36.reuse ;  /* 0x0000000439997223 */ /* 0x180fe20000010824 */
[----:B------:R-:W-:Y:S01]  /*2de0*/  ISETP.GT.AND P3, PT, R61, 0x19, PT ;  /* 0x000000193d00780c */ /* 0x000fe20003f64270 */
[-CC-:B------:R-:W-:Y:S01]  /*2df0*/  FFMA.FTZ R34, R34, R4.reuse, -R36.reuse ;  /* 0x0000000422227223 */ /* 0x180fe20000010824 */
[-CC-:B------:R-:W-:Y:S01]  /*2e00*/  FFMA.FTZ R179, R103, R4.reuse, -R36.reuse ;  /* 0x0000000467b37223 */ /* 0x180fe20000010824 */
[----:B------:R-:W-:Y:S01]  /*2e10*/  MUFU.TANH R14, R14 ;  /* 0x0000000e000e7308 */ /* 0x000fe20000002400 */
[----:B--2---:R-:W-:Y:S01]  /*2e20*/  FSEL R73, R24, -INF , P4 ;  /* 0xff80000018497808 */ /* 0x004fe20002000000 */
[-CC-:B------:R-:W-:Y:S01]  /*2e30*/  FFMA.FTZ R24, R55, R4.reuse, -R36.reuse ;  /* 0x0000000437187223 */ /* 0x180fe20000010824 */
[----:B------:R-:W-:Y:S01]  /*2e40*/  ISETP.GT.AND P4, PT, R61, 0x18, PT ;  /* 0x000000183d00780c */ /* 0x000fe20003f84270 */
[--C-:B------:R-:W-:Y:S01]  /*2e50*/  FFMA.FTZ R173, R107, R4, -R36.reuse ;  /* 0x000000046bad7223 */ /* 0x100fe20000010824 */
[----:B------:R-:W-:Y:S01]  /*2e60*/  FMNMX.FTZ R30, R73, R30, !PT ;  /* 0x0000001e491e7209 */ /* 0x000fe20007810000 */
[--C-:B------:R-:W-:Y:S01]  /*2e70*/  FFMA.FTZ R109, R109, R4, -R36.reuse ;  /* 0x000000046d6d7223 */ /* 0x100fe20000010824 */
[----:B-----5:R-:W-:Y:S01]  /*2e80*/  FSEL R75, R20, -INF , P4 ;  /* 0xff800000144b7808 */ /* 0x020fe20002000000 */
[----:B------:R-:W2:Y:S01]  /*2e90*/  MUFU.TANH R12, R12 ;  /* 0x0000000c000c7308 */ /* 0x000ea20000002400 */
[----:B------:R-:W-:Y:S01]  /*2ea0*/  FMNMX.FTZ R30, R25, R30, !PT ;  /* 0x0000001e191e7209 */ /* 0x000fe20007810000 */
[-CC-:B------:R-:W-:Y:S01]  /*2eb0*/  FFMA.FTZ R20, R101, R4.reuse, -R36.reuse ;  /* 0x0000000465147223 */ /* 0x180fe20000010824 */
[----:B------:R-:W-:Y:S01]  /*2ec0*/  ISETP.GT.AND P4, PT, R61, 0x20, PT ;  /* 0x000000203d00780c */ /* 0x000fe20003f84270 */
[-CC-:B------:R-:W-:Y:S01]  /*2ed0*/  FFMA.FTZ R175, R111, R4.reuse, -R36.reuse ;  /* 0x000000046faf7223 */ /* 0x180fe20000010824 */
[----:B0-----:R-:W-:Y:S01]  /*2ee0*/  FSEL R15, R15, -INF , P3 ;  /* 0xff8000000f0f7808 */ /* 0x001fe20001800000 */
[--C-:B------:R-:W-:Y:S01]  /*2ef0*/  FFMA.FTZ R43, R43, R4, -R36.reuse ;  /* 0x000000042b2b7223 */ /* 0x100fe20000010824 */
[----:B------:R-:W-:Y:S01]  /*2f00*/  FMNMX.FTZ R30, R75, R30, !PT ;  /* 0x0000001e4b1e7209 */ /* 0x000fe20007810000 */
[----:B------:R-:W-:Y:S01]  /*2f10*/  MUFU.TANH R11, R11 ;  /* 0x0000000b000b7308 */ /* 0x000fe20000002400 */
[----:B------:R-:W-:Y:S01]  /*2f20*/  ISETP.GT.AND P3, PT, R61, 0x21, PT ;  /* 0x000000213d00780c */ /* 0x000fe20003f64270 */
[-CC-:B------:R-:W-:Y:S01]  /*2f30*/  FFMA.FTZ R45, R45, R4.reuse, -R36.reuse ;  /* 0x000000042d2d7223 */ /* 0x180fe20000010824 */
[----:B----4-:R-:W-:Y:S01]  /*2f40*/  FSEL R13, R13, -INF , P4 ;  /* 0xff8000000d0d7808 */ /* 0x010fe20002000000 */
[--C-:B------:R-:W-:Y:S01]  /*2f50*/  FFMA.FTZ R47, R47, R4, -R36.reuse ;  /* 0x000000042f2f7223 */ /* 0x100fe20000010824 */
[----:B------:R-:W-:Y:S01]  /*2f60*/  FMNMX.FTZ R30, R15, R30, !PT ;  /* 0x0000001e0f1e7209 */ /* 0x000fe20007810000 */
[--C-:B------:R-:W-:Y:S01]  /*2f70*/  FFMA.FTZ R53, R53, R4, -R36.reuse ;  /* 0x0000000435357223 */ /* 0x100fe20000010824 */
[----:B------:R-:W-:Y:S01]  /*2f80*/  ISETP.GT.AND P4, PT, R61, 0x28, PT ;  /* 0x000000283d00780c */ /* 0x000fe20003f84270 */
[----:B------:R-:W0:Y:S01]  /*2f90*/  MUFU.TANH R9, R9 ;  /* 0x0000000900097308 */ /* 0x000e220000002400 */
[----:B------:R-:W-:Y:S01]  /*2fa0*/  FMNMX.FTZ R30, R13, R30, !PT ;  /* 0x0000001e0d1e7209 */ /* 0x000fe20007810000 */
[-CC-:B------:R-:W-:Y:S01]  /*2fb0*/  FFMA.FTZ R49, R49, R4.reuse, -R36.reuse ;  /* 0x0000000431317223 */ /* 0x180fe20000010824 */
[----:B--2---:R-:W-:Y:S01]  /*2fc0*/  FSEL R79, R12, -INF , P4 ;  /* 0xff8000000c4f7808 */ /* 0x004fe20002000000 */
[-CC-:B------:R-:W-:Y:S01]  /*2fd0*/  FFMA.FTZ R12, R105, R4.reuse, -R36.reuse ;  /* 0x00000004690c7223 */ /* 0x180fe20000010824 */
[----:B------:R-:W-:Y:S01]  /*2fe0*/  ISETP.GT.AND P4, PT, R61, 0x30, PT ;  /* 0x000000303d00780c */ /* 0x000fe20003f84270 */
        /* <DEDUP_REMOVED lines=9> */
[----:B------:R-:W-:Y:S01]  /*3080*/  UIADD3 UR11, UR11, UR10, URZ ;  /* 0x0000000a0b0b7290 */ /* 0x000fe2000fffe03f */
[----:B------:R2:W-:Y:S01]  /*3090*/  MUFU.TANH R46, R77 ;  /* 0x0000004d002e7308 */ /* 0x0005e20000002400 */
[----:B0-----:R-:W-:Y:S01]  /*30a0*/  FSEL R9, R9, -INF , P4 ;  /* 0xff80000009097808 */ /* 0x001fe20002000000 */
[----:B------:R-:W-:Y:S01]  /*30b0*/  FFMA.FTZ R27, R27, R4, -R36 ;  /* 0x000000041b1b7223 */ /* 0x000fe20000010824 */
[----:B------:R-:W-:Y:S01]  /*30c0*/  ISETP.GT.AND P4, PT, R61, 0x38, PT ;  /* 0x000000383d00780c */ /* 0x000fe20003f84270 */
[----:B------:R-:W-:Y:S01]  /*30d0*/  USHF.R.S32.HI UR6, URZ, 0x1f, UR11 ;  /* 0x0000001f3f067899 */ /* 0x000fe2000801140b */
[----:B------:R-:W-:-:S02]  /*30e0*/  CS2R R110, SRZ ;  /* 0x00000000006e7805 */ /* 0x000fc4000001ff00 */
[----:B------:R-:W-:Y:S02]  /*30f0*/  CS2R R106, SRZ ;  /* 0x00000000006a7805 */ /* 0x000fe4000001ff00 */
[----:B------:R-:W-:Y:S01]  /*3100*/  CS2R R104, SRZ ;  /* 0x0000000000687805 */ /* 0x000fe2000001ff00 */
[----:B------:R-:W0:Y:S01]  /*3110*/  MUFU.TANH R8, R8 ;  /* 0x0000000800087308 */ /* 0x000e220000002400 */
[----:B--2---:R-:W-:Y:S01]  /*3120*/  FSEL R77, R14, -INF , P3 ;  /* 0xff8000000e4d7808 */ /* 0x004fe20001800000 */
[----:B------:R-:W-:Y:S01]  /*3130*/  FFMA.FTZ R14, R59, R4, -R36 ;  /* 0x000000043b0e7223 */ /* 0x000fe20000010824 */
[----:B------:R-:W-:Y:S01]  /*3140*/  ISETP.GT.AND P3, PT, R61, 0x29, PT ;  /* 0x000000293d00780c */ /* 0x000fe20003f64270 */
[----:B------:R-:W-:Y:S01]  /*3150*/  ULEA.HI UR6, UR6, UR11, URZ, 0x7 ;  /* 0x0000000b06067291 */ /* 0x000fe2000f8f383f */
[----:B------:R-:W-:Y:S02]  /*3160*/  FMNMX.FTZ R30, R77, R30, !PT ;  /* 0x0000001e4d1e7209 */ /* 0x000fe40007810000 */
[----:B------:R-:W-:-:S02]  /*3170*/  CS2R R102, SRZ ;  /* 0x0000000000667805 */ /* 0x000fc4000001ff00 */
[----:B------:R-:W-:Y:S01]  /*3180*/  FSEL R11, R11, -INF , P3 ;  /* 0xff8000000b0b7808 */ /* 0x000fe20001800000 */
[----:B------:R-:W-:Y:S01]  /*3190*/  MUFU.TANH R6, R6 ;  /* 0x0000000600067308 */ /* 0x000fe20000002400 */
[----:B------:R-:W-:Y:S01]  /*31a0*/  FMNMX.FTZ R30, R79, R30, !PT ;  /* 0x0000001e4f1e7209 */ /* 0x000fe20007810000 */
[----:B------:R-:W-:Y:S01]  /*31b0*/  USHF.R.S32.HI UR6, URZ, 0x7, UR6 ;  /* 0x000000073f067899 */ /* 0x000fe20008011406 */
[----:B------:R-:W-:Y:S02]  /*31c0*/  ISETP.GT.AND P3, PT, R61, 0x31, PT ;  /* 0x000000313d00780c */ /* 0x000fe40003f64270 */
[----:B------:R-:W-:Y:S01]  /*31d0*/  FMNMX.FTZ R30, R11, R30, !PT ;  /* 0x0000001e0b1e7209 */ /* 0x000fe20007810000 */
[----:B------:R-:W-:Y:S02]  /*31e0*/  UISETP.LT.AND UP1, UPT, URZ, UR6, UPT ;  /* 0x000000063f00728c */ /* 0x000fe4000bf21270 */
[----:B------:R-:W2:Y:S01]  /*31f0*/  MUFU.TANH R3, R3 ;  /* 0x0000000300037308 */ /* 0x000ea20000002400 */
[----:B------:R-:W-:Y:S01]  /*3200*/  FMNMX.FTZ R30, R9, R30, !PT ;  /* 0x0000001e091e7209 */ /* 0x000fe20007810000 */
[----:B------:R-:W-:Y:S01]  /*3210*/  USEL UR52, URZ, UR6, !UP1 ;  /* 0x000000063f347287 */ /* 0x000fe2000c800000 */
[----:B0-----:R-:W-:Y:S01]  /*3220*/  FSEL R83, R8, -INF , P4 ;  /* 0xff80000008537808 */ /* 0x001fe20002000000 */
[----:B------:R-:W-:Y:S01]  /*3230*/  FFMA.FTZ R8, R91, R4, -R36 ;  /* 0x000000045b087223 */ /* 0x000fe20000010824 */
[----:B------:R-:W-:Y:S01]  /*3240*/  ISETP.GT.AND P4, PT, R61, 0x40, PT ;  /* 0x000000403d00780c */ /* 0x000fe20003f84270 */
[----:B------:R-:W-:-:S02]  /*3250*/  UISETP.GE.AND UP1, UPT, UR54, UR52, UPT ;  /* 0x000000343600728c */ /* 0x000fc4000bf26270 */
[----:B------:R-:W0:Y:S08]  /*3260*/  MUFU.TANH R5, R5 ;  /* 0x0000000500057308 */ /* 0x000e300000002400 */
[----:B------:R3:W-:Y:S01]  /*3270*/  MUFU.TANH R48, R81 ;  /* 0x0000005100307308 */ /* 0x0007e20000002400 */
[----:B--2---:R-:W-:Y:S02]  /*3280*/  FSEL R3, R3, -INF , P4 ;  /* 0xff80000003037808 */ /* 0x004fe40002000000 */
[----:B------:R-:W-:-:S05]  /*3290*/  ISETP.GT.AND P4, PT, R61, 0x48, PT ;  /* 0x000000483d00780c */ /* 0x000fca0003f84270 */
[----:B------:R-:W2:Y:S01]  /*32a0*/  MUFU.TANH R60, R60 ;  /* 0x0000003c003c7308 */ /* 0x000ea20000002400 */
[----:B---3--:R-:W-:Y:S01]  /*32b0*/  FSEL R81, R10, -INF , P3 ;  /* 0xff8000000a517808 */ /* 0x008fe20001800000 */
[----:B------:R-:W-:Y:S01]  /*32c0*/  FFMA.FTZ R10, R67, R4, -R36 ;  /* 0x00000004430a7223 */ /* 0x000fe20000010824 */
[----:B------:R-:W-:Y:S02]  /*32d0*/  ISETP.GT.AND P3, PT, R61, 0x39, PT ;  /* 0x000000393d00780c */ /* 0x000fe40003f64270 */
[----:B------:R-:W-:-:S03]  /*32e0*/  FMNMX.FTZ R30, R81, R30, !PT ;  /* 0x0000001e511e7209 */ /* 0x000fc60007810000 */
[----:B------:R3:W-:Y:S01]  /*32f0*/  MUFU.TANH R50, R85 ;  /* 0x0000005500327308 */ /* 0x0007e20000002400 */
[----:B------:R-:W-:-:S07]  /*3300*/  FMNMX.FTZ R30, R83, R30, !PT ;  /* 0x0000001e531e7209 */ /* 0x000fce0007810000 */
[----:B------:R-:W4:Y:S01]  /*3310*/  MUFU.TANH R64, R64 ;  /* 0x0000004000407308 */ /* 0x000f220000002400 */
[----:B---3--:R-:W-:Y:S02]  /*3320*/  FSEL R85, R6, -INF , P3 ;  /* 0xff80000006557808 */ /* 0x008fe40001800000 */
[----:B------:R-:W-:Y:S02]  /*3330*/  ISETP.GT.AND P3, PT, R61, 0x41, PT ;  /* 0x000000413d00780c */ /* 0x000fe40003f64270 */
[----:B------:R-:W-:Y:S02]  /*3340*/  FMNMX.FTZ R30, R85, R30, !PT ;  /* 0x0000001e551e7209 */ /* 0x000fe40007810000 */
[----:B0-----:R-:W-:Y:S01]  /*3350*/  FSEL R5, R5, -INF , P3 ;  /* 0xff80000005057808 */ /* 0x001fe20001800000 */
[----:B------:R-:W0:Y:S01]  /*3360*/  MUFU.TANH R68, R68 ;  /* 0x0000004400447308 */ /* 0x000e220000002400 */
[----:B------:R-:W-:Y:S02]  /*3370*/  FMNMX.FTZ R30, R3, R30, !PT ;  /* 0x0000001e031e7209 */ /* 0x000fe40007810000 */
[----:B------:R-:W-:-:S02]  /*3380*/  ISETP.GT.AND P3, PT, R61, 0x49, PT ;  /* 0x000000493d00780c */ /* 0x000fc40003f64270 */
[----:B--2---:R-:W-:Y:S02]  /*3390*/  FSEL R87, R60, -INF , P4 ;  /* 0xff8000003c577808 */ /* 0x004fe40002000000 */
[----:B------:R-:W-:Y:S01]  /*33a0*/  FMNMX.FTZ R30, R5, R30, !PT ;  /* 0x0000001e051e7209 */ /* 0x000fe20007810000 */
[----:B------:R-:W2:Y:S01]  /*33b0*/  MUFU.TANH R72, R72 ;  /* 0x0000004800487308 */ /* 0x000ea20000002400 */
[----:B------:R-:W-:Y:S02]  /*33c0*/  ISETP.GT.AND P4, PT, R61, 0x50, PT ;  /* 0x000000503d00780c */ /* 0x000fe40003f84270 */
[----:B------:R-:W-:Y:S02]  /*33d0*/  FSEL R91, R38, -INF , P3 ;  /* 0xff800000265b7808 */ /* 0x000fe40001800000 */
[----:B------:R-:W-:Y:S02]  /*33e0*/  FMNMX.FTZ R30, R87, R30, !PT ;  /* 0x0000001e571e7209 */ /* 0x000fe40007810000 */
[----:B------:R-:W-:Y:S01]  /*33f0*/  ISETP.GT.AND P3, PT, R61, 0x51, PT ;  /* 0x000000513d00780c */ /* 0x000fe20003f64270 */
[----:B------:R-:W3:Y:S01]  /*3400*/  MUFU.TANH R76, R76 ;  /* 0x0000004c004c7308 */ /* 0x000ee20000002400 */
[----:B----4-:R-:W-:-:S02]  /*3410*/  FSEL R93, R64, -INF , P4 ;  /* 0xff800000405d7808 */ /* 0x010fc40002000000 */
[----:B------:R-:W-:Y:S02]  /*3420*/  FMNMX.FTZ R30, R91, R30, !PT ;  /* 0x0000001e5b1e7209 */ /* 0x000fe40007810000 */
[----:B------:R-:W-:Y:S02]  /*3430*/  ISETP.GT.AND P4, PT, R61, 0x58, PT ;  /* 0x000000583d00780c */ /* 0x000fe40003f84270 */
[----:B------:R-:W-:Y:S01]  /*3440*/  FSEL R71, R40, -INF , P3 ;  /* 0xff80000028477808 */ /* 0x000fe20001800000 */
[----:B------:R-:W4:Y:S01]  /*3450*/  MUFU.TANH R80, R80 ;  /* 0x0000005000507308 */ /* 0x000f220000002400 */
[----:B------:R-:W-:Y:S02]  /*3460*/  FMNMX.FTZ R30, R93, R30, !PT ;  /* 0x0000001e5d1e7209 */ /* 0x000fe40007810000 */
[----:B------:R-:W-:Y:S02]  /*3470*/  ISETP.GT.AND P3, PT, R61, 0x59, PT ;  /* 0x000000593d00780c */ /* 0x000fe40003f64270 */
[----:B0-----:R-:W-:-:S02]  /*3480*/  FSEL R95, R68, -INF , P4 ;  /* 0xff800000445f7808 */ /* 0x001fc40002000000 */
[----:B------:R-:W-:Y:S01]  /*3490*/  FMNMX.FTZ R30, R71, R30, !PT ;  /* 0x0000001e471e7209 */ /* 0x000fe20007810000 */
[----:B------:R2:W-:Y:S01]  /*34a0*/  MUFU.EX2 R28, R97 ;  /* 0x00000061001c7308 */ /* 0x0005e20000000800 */
[----:B------:R-:W-:Y:S02]  /*34b0*/  ISETP.GT.AND P4, PT, R61, 0x60, PT ;  /* 0x000000603d00780c */ /* 0x000fe40003f84270 */
[----:B------:R-:W-:Y:S02]  /*34c0*/  FSEL R67, R42, -INF , P3 ;  /* 0xff8000002a437808 */ /* 0x000fe40001800000 */
[----:B------:R-:W-:Y:S02]  /*34d0*/  FMNMX.FTZ R30, R95, R30, !PT ;  /* 0x0000001e5f1e7209 */ /* 0x000fe40007810000 */
[----:B------:R-:W-:Y:S01]  /*34e0*/  ISETP.GT.AND P3, PT, R61, 0x61, PT ;  /* 0x000000613d00780c */ /* 0x000fe20003f64270 */
[----:B------:R-:W0:Y:S01]  /*34f0*/  MUFU.TANH R84, R84 ;  /* 0x0000005400547308 */ /* 0x000e220000002400 */
[----:B--2---:R-:W-:-:S02]  /*3500*/  FSEL R97, R72, -INF , P4 ;  /* 0xff80000048617808 */ /* 0x004fc40002000000 */
[----:B------:R-:W-:Y:S02]  /*3510*/  FMNMX.FTZ R30, R67, R30, !PT ;  /* 0x0000001e431e7209 */ /* 0x000fe40007810000 */
[----:B------:R-:W-:Y:S02]  /*3520*/  ISETP.GT.AND P4, PT, R61, 0x68, PT ;  /* 0x000000683d00780c */ /* 0x000fe40003f84270 */
[----:B------:R-:W-:Y:S01]  /*3530*/  FSEL R63, R44, -INF , P3 ;  /* 0xff8000002c3f7808 */ /* 0x000fe20001800000 */
[----:B------:R-:W-:Y:S01]  /*3540*/  MUFU.EX2 R32, R24 ;  /* 0x0000001800207308 */ /* 0x000fe20000000800 */
[----:B------:R-:W-:Y:S02]  /*3550*/  FMNMX.FTZ R30, R97, R30, !PT ;  /* 0x0000001e611e7209 */ /* 0x000fe40007810000 */
[----:B------:R-:W-:Y:S02]  /*3560*/  ISETP.GT.AND P3, PT, R61, 0x69, PT ;  /* 0x000000693d00780c */ /* 0x000fe40003f64270 */
[----:B---3--:R-:W-:-:S02]  /*3570*/  FSEL R99, R76, -INF , P4 ;  /* 0xff8000004c637808 */ /* 0x008fc40002000000 */
[----:B------:R-:W-:Y:S01]  /*3580*/  FMNMX.FTZ R30, R63, R30, !PT ;  /* 0x0000001e3f1e7209 */ /* 0x000fe20007810000 */
[----:B------:R-:W-:Y:S01]  /*3590*/  MUFU.EX2 R181, R181 ;  /* 0x000000b500b57308 */ /* 0x000fe20000000800 */
[----:B------:R-:W-:Y:S02]  /*35a0*/  ISETP.GT.AND P4, PT, R61, 0x70, PT ;  /* 0x000000703d00780c */ /* 0x000fe40003f84270 */
[----:B------:R-:W-:Y:S02]  /*35b0*/  FSEL R59, R46, -INF , P3 ;  /* 0xff8000002e3b7808 */ /* 0x000fe40001800000 */
[----:B------:R-:W-:Y:S02]  /*35c0*/  FMNMX.FTZ R30, R99, R30, !PT ;  /* 0x0000001e631e7209 */ /* 0x000fe40007810000 */
[----:B------:R-:W-:Y:S01]  /*35d0*/  ISETP.GT.AND P3, PT, R61, 0x71, PT ;  /* 0x000000713d00780c */ /* 0x000fe20003f64270 */
[----:B------:R-:W2:Y:S01]  /*35e0*/  MUFU.EX2 R26, R34 ;  /* 0x00000022001a7308 */ /* 0x000ea20000000800 */
[----:B----4-:R-:W-:-:S02]  /*35f0*/  FSEL R101, R80, -INF , P4 ;  /* 0xff80000050657808 */ /* 0x010fc40002000000 */
[----:B------:R-:W-:Y:S02]  /*3600*/  FMNMX.FTZ R30, R59, R30, !PT ;  /* 0x0000001e3b1e7209 */ /* 0x000fe40007810000 */
[----:B------:R-:W-:Y:S02]  /*3610*/  ISETP.GT.AND P4, PT, R61, 0x78, PT ;  /* 0x000000783d00780c */ /* 0x000fe40003f84270 */
[----:B------:R-:W-:Y:S01]  /*3620*/  FSEL R57, R48, -INF , P3 ;  /* 0xff80000030397808 */ /* 0x000fe20001800000 */
[----:B------:R-:W3:Y:S01]  /*3630*/  MUFU.EX2 R183, R183 ;  /* 0x000000b700b77308 */ /* 0x000ee20000000800 */
[----:B------:R-:W-:Y:S02]  /*3640*/  FMNMX.FTZ R30, R101, R30, !PT ;  /* 0x0000001e651e7209 */ /* 0x000fe40007810000 */
[----:B------:R-:W-:Y:S02]  /*3650*/  ISETP.GT.AND P3, PT, R61, 0x79, PT ;  /* 0x000000793d00780c */ /* 0x000fe40003f64270 */
[----:B0-----:R-:W-:-:S02]  /*3660*/  FSEL R61, R84, -INF , P4 ;  /* 0xff800000543d7808 */ /* 0x001fc40002000000 */
[----:B------:R-:W-:Y:S01]  /*3670*/  FMNMX.FTZ R30, R57, R30, !PT ;  /* 0x0000001e391e7209 */ /* 0x000fe20007810000 */
[----:B------:R-:W0:Y:S01]  /*3680*/  MUFU.EX2 R177, R177 ;  /* 0x000000b100b17308 */ /* 0x000e220000000800 */
[----:B------:R-:W-:Y:S01]  /*3690*/  FSEL R55, R50, -INF , P3 ;  /* 0xff80000032377808 */ /* 0x000fe20001800000 */
[----:B--2---:R-:W-:Y:S01]  /*36a0*/  FADD.FTZ R46, R181, R26 ;  /* 0x0000001ab52e7221 */ /* 0x004fe20000010000 */
[----:B------:R-:W-:Y:S02]  /*36b0*/  FMNMX.FTZ R30, R61, R30, !PT ;  /* 0x0000001e3d1e7209 */ /* 0x000fe40007810000 */
[----:B------:R-:W-:Y:S02]  /*36c0*/  F2FP.F16.F32.PACK_AB R181, R26, R181 ;  /* 0x000000b51ab5723e */ /* 0x000fe400000000ff */
[----:B------:R-:W-:Y:S01]  /*36d0*/  FMNMX.FTZ R30, R55, R30, !PT ;  /* 0x0000001e371e7209 */ /* 0x000fe20007810000 */
[----:B------:R-:W2:Y:S04]  /*36e0*/  MUFU.EX2 R20, R20 ;  /* 0x0000001400147308 */ /* 0x000ea80000000800 */
[----:B------:R-:W4:Y:S04]  /*36f0*/  SHFL.BFLY PT, R21, R30, 0x2, 0x1f ;  /* 0x0c401f001e157f89 */ /* 0x000f2800000e0000 */
[----:B------:R-:W5:Y:S08]  /*3700*/  MUFU.EX2 R179, R179 ;  /* 0x000000b300b37308 */ /* 0x000f700000000800 */
[----:B------:R-:W1:Y:S08]  /*3710*/  MUFU.EX2 R12, R12 ;  /* 0x0000000c000c7308 */ /* 0x000e700000000800 */
[----:B------:R-:W-:Y:S01]  /*3720*/  MUFU.EX2 R173, R173 ;  /* 0x000000ad00ad7308 */ /* 0x000fe20000000800 */
[----:B----4-:R-:W-:-:S07]  /*3730*/  FMNMX.FTZ R24, R30, R21, !PT ;  /* 0x000000151e187209 */ /* 0x010fce0007810000 */
[----:B------:R4:W-:Y:S01]  /*3740*/  MUFU.EX2 R6, R109 ;  /* 0x0000006d00067308 */ /* 0x0009e20000000800 */
[----:B------:R-:W3:Y:S07]  /*3750*/  SHFL.BFLY PT, R21, R24, 0x1, 0x1f ;  /* 0x0c201f0018157f89 */ /* 0x000eee00000e0000 */
[----:B------:R-:W-:Y:S01]  /*3760*/  MUFU.EX2 R175, R175 ;  /* 0x000000af00af7308 */ /* 0x000fe20000000800 */
[----:B----4-:R-:W-:-:S07]  /*3770*/  CS2R R108, SRZ ;  /* 0x00000000006c7805 */ /* 0x010fce000001ff00 */
[----:B------:R-:W-:Y:S08]  /*3780*/  MUFU.EX2 R8, R8 ;  /* 0x0000000800087308 */ /* 0x000ff00000000800 */
[----:B------:R-:W-:Y:S01]  /*3790*/  MUFU.EX2 R169, R169 ;  /* 0x000000a900a97308 */ /* 0x000fe20000000800 */
[----:B---3--:R-:W-:-:S04]  /*37a0*/  FMNMX.FTZ R21, R24, R21, !PT ;  /* 0x0000001518157209 */ /* 0x008fc80007810000 */
[C---:B------:R-:W-:Y:S01]  /*37b0*/  FSETP.NEU.FTZ.AND P3, PT, R21.reuse, -INF , PT ;  /* 0xff8000001500780b */ /* 0x040fe20003f7d000 */
[----:B------:R-:W-:Y:S02]  /*37c0*/  FMUL.FTZ R24, R21, R4 ;  /* 0x0000000415187220 */ /* 0x000fe40000410000 */
[----:B------:R-:W-:Y:S03]  /*37d0*/  MUFU.EX2 R10, R10 ;  /* 0x0000000a000a7308 */ /* 0x000fe60000000800 */
[----:B------:R-:W-:Y:S02]  /*37e0*/  FSEL R24, R24, RZ, P3 ;  /* 0x000000ff18187208 */ /* 0x000fe40001800000 */
[----:B------:R-:W-:-:S03]  /*37f0*/  PLOP3.LUT P3, PT, PT, PT, UP1, 0x80, 0x0 ;  /* 0x000000000000781c */ /* 0x000fc60003f6f018 */
        /* <DEDUP_REMOVED lines=13> */
[-C--:B------:R-:W-:Y:S01]  /*38d0*/  FFMA.FTZ R79, R79, R4.reuse, -R24 ;  /* 0x000000044f4f7223 */ /* 0x080fe20000010818 */
[----:B------:R-:W-:Y:S01]  /*38e0*/  MUFU.EX2 R65, R65 ;  /* 0x0000004100417308 */ /* 0x000fe20000000800 */
[----:B---3--:R-:W-:Y:S01]  /*38f0*/  FADD.FTZ R11, R183, R46 ;  /* 0x0000002eb70b7221 */ /* 0x008fe20000010000 */
[-CC-:B------:R-:W-:Y:S01]  /*3900*/  FFMA.FTZ R9, R9, R4.reuse, -R24.reuse ;  /* 0x0000000409097223 */ /* 0x180fe20000010818 */
[-CC-:B------:R-:W-:Y:S01]  /*3910*/  FFMA.FTZ R81, R81, R4.reuse, -R24.reuse ;  /* 0x0000000451517223 */ /* 0x180fe20000010818 */
[-CC-:B------:R-:W-:Y:S01]  /*3920*/  FFMA.FTZ R83, R83, R4.reuse, -R24.reuse ;  /* 0x0000000453537223 */ /* 0x180fe20000010818 */
[----:B------:R-:W-:Y:S01]  /*3930*/  FADD.FTZ R46, R28, R11 ;  /* 0x0000000b1c2e7221 */ /* 0x000fe20000010000 */
[-CC-:B------:R-:W-:Y:S01]  /*3940*/  FFMA.FTZ R85, R85, R4.reuse, -R24.reuse ;  /* 0x0000000455557223 */ /* 0x180fe20000010818 */
[-C--:B------:R-:W-:Y:S01]  /*3950*/  FFMA.FTZ R3, R3, R4.reuse, -R24 ;  /* 0x0000000403037223 */ /* 0x080fe20000010818 */
[----:B------:R-:W3:Y:S01]  /*3960*/  MUFU.EX2 R88, R88 ;  /* 0x0000005800587308 */ /* 0x000ee20000000800 */
[----:B0-----:R-:W-:Y:S01]  /*3970*/  FADD.FTZ R11, R177, R46 ;  /* 0x0000002eb10b7221 */ /* 0x001fe20000010000 */
[-CC-:B------:R-:W-:Y:S01]  /*3980*/  FFMA.FTZ R87, R87, R4.reuse, -R24.reuse ;  /* 0x0000000457577223 */ /* 0x180fe20000010818 */
[-CC-:B------:R-:W-:Y:S01]  /*3990*/  FFMA.FTZ R91, R91, R4.reuse, -R24.reuse ;  /* 0x000000045b5b7223 */ /* 0x180fe20000010818 */
[-CC-:B------:R-:W-:Y:S01]  /*39a0*/  FFMA.FTZ R93, R93, R4.reuse, -R24.reuse ;  /* 0x000000045d5d7223 */ /* 0x180fe20000010818 */
[C---:B--2---:R-:W-:Y:S01]  /*39b0*/  FADD.FTZ R46, R20.reuse, R11 ;  /* 0x0000000b142e7221 */ /* 0x044fe20000010000 */
[-CC-:B------:R-:W-:Y:S01]  /*39c0*/  FFMA.FTZ R71, R71, R4.reuse, -R24.reuse ;  /* 0x0000000447477223 */ /* 0x180fe20000010818 */
[-C--:B------:R-:W-:Y:S01]  /*39d0*/  FFMA.FTZ R95, R95, R4.reuse, -R24 ;  /* 0x000000045f5f7223 */ /* 0x080fe20000010818 */
[----:B------:R-:W0:Y:S01]  /*39e0*/  MUFU.EX2 R89, R89 ;  /* 0x0000005900597308 */ /* 0x000e220000000800 */
[----:B-----5:R-:W-:Y:S01]  /*39f0*/  FADD.FTZ R11, R179, R46 ;  /* 0x0000002eb30b7221 */ /* 0x020fe20000010000 */
[----:B------:R-:W-:Y:S01]  /*3a00*/  F2FP.F16.F32.PACK_AB R177, R20, R177 ;  /* 0x000000b114b1723e */ /* 0x000fe200000000ff */
[-CC-:B------:R-:W-:Y:S01]  /*3a10*/  FFMA.FTZ R67, R67, R4.reuse, -R24.reuse ;  /* 0x0000000443437223 */ /* 0x180fe20000010818 */
[-CC-:B------:R-:W-:Y:S01]  /*3a20*/  FFMA.FTZ R97, R97, R4.reuse, -R24.reuse ;  /* 0x0000000461617223 */ /* 0x180fe20000010818 */
[----:B-1----:R-:W-:Y:S01]  /*3a30*/  FADD.FTZ R48, R12, R11 ;  /* 0x0000000b0c307221 */ /* 0x002fe20000010000 */
[-CC-:B------:R-:W-:Y:S01]  /*3a40*/  FFMA.FTZ R63, R63, R4.reuse, -R24.reuse ;  /* 0x000000043f3f7223 */ /* 0x180fe20000010818 */
[-C--:B------:R-:W-:Y:S01]  /*3a50*/  FFMA.FTZ R99, R99, R4.reuse, -R24 ;  /* 0x0000000463637223 */ /* 0x080fe20000010818 */
[----:B------:R-:W1:Y:S01]  /*3a60*/  MUFU.EX2 R182, R69 ;  /* 0x0000004500b67308 */ /* 0x000e620000000800 */
[----:B---3--:R-:W-:Y:S01]  /*3a70*/  FADD.FTZ R46, R65, R88 ;  /* 0x00000058412e7221 */ /* 0x008fe20000010000 */
        /* <DEDUP_REMOVED lines=8> */
[----:B------:R-:W-:-:S02]  /*3b00*/  F2FP.F16.F32.PACK_AB R183, R28, R183 ;  /* 0x000000b71cb7723e */ /* 0x000fc400000000ff */
[----:B------:R-:W-:-:S04]  /*3b10*/  F2FP.F16.F32.PACK_AB R179, R12, R179 ;  /* 0x000000b30cb3723e */ /* 0x000fc800000000ff */
[----:B------:R-:W0:Y:S01]  /*3b20*/  MUFU.EX2 R176, R25 ;  /* 0x0000001900b07308 */ /* 0x000e220000000800 */
[C---:B-1----:R-:W-:Y:S01]  /*3b30*/  FADD.FTZ R46, R182.reuse, R11 ;  /* 0x0000000bb62e7221 */ /* 0x042fe20000010000 */
[----:B------:R-:W-:Y:S02]  /*3b40*/  F2FP.F16.F32.PACK_AB R182, R182, R89 ;  /* 0x00000059b6b6723e */ /* 0x000fe400000000ff */
[----:B------:R-:W-:-:S04]  /*3b50*/  CS2R R88, SRZ ;  /* 0x0000000000587805 */ /* 0x000fc8000001ff00 */
[----:B------:R-:W1:Y:S08]  /*3b60*/  MUFU.EX2 R75, R75 ;  /* 0x0000004b004b7308 */ /* 0x000e700000000800 */
[----:B------:R3:W4:Y:S08]  /*3b70*/  MUFU.EX2 R178, R15 ;  /* 0x0000000f00b27308 */ /* 0x0007300000000800 */
[----:B------:R-:W5:Y:S01]  /*3b80*/  MUFU.EX2 R13, R13 ;  /* 0x0000000d000d7308 */ /* 0x000f620000000800 */
[----:B---3--:R-:W-:Y:S01]  /*3b90*/  FADD.FTZ R15, R173, R48 ;  /* 0x00000030ad0f7221 */ /* 0x008fe20000010000 */
[----:B------:R-:W-:-:S03]  /*3ba0*/  F2FP.F16.F32.PACK_AB R173, R6, R173 ;  /* 0x000000ad06ad723e */ /* 0x000fc600000000ff */
[----:B------:R-:W-:-:S03]  /*3bb0*/  FADD.FTZ R48, R6, R15 ;  /* 0x0000000f06307221 */ /* 0x000fc60000010000 */
[----:B------:R2:W-:Y:S01]  /*3bc0*/  MUFU.EX2 R152, R5 ;  /* 0x0000000500987308 */ /* 0x0005e20000000800 */
[----:B------:R-:W-:Y:S01]  /*3bd0*/  FADD.FTZ R11, R175, R48 ;  /* 0x00000030af0b7221 */ /* 0x000fe20000010000 */
[----:B------:R-:W-:-:S03]  /*3be0*/  F2FP.F16.F32.PACK_AB R175, R8, R175 ;  /* 0x000000af08af723e */ /* 0x000fc600000000ff */
[----:B------:R-:W-:-:S03]  /*3bf0*/  FADD.FTZ R48, R8, R11 ;  /* 0x0000000b08307221 */ /* 0x000fc60000010000 */
[----:B------:R-:W3:Y:S01]  /*3c00*/  MUFU.EX2 R171, R171 ;  /* 0x000000ab00ab7308 */ /* 0x000ee20000000800 */
[----:B--2---:R-:W-:Y:S01]  /*3c10*/  FADD.FTZ R5, R73, R46 ;  /* 0x0000002e49057221 */ /* 0x004fe20000010000 */
[----:B------:R-:W-:Y:S01]  /*3c20*/  FADD.FTZ R11, R169, R48 ;  /* 0x00000030a90b7221 */ /* 0x000fe20000010000 */
[----:B------:R-:W-:Y:S02]  /*3c30*/  F2FP.F16.F32.PACK_AB R169, R10, R169 ;  /* 0x000000a90aa9723e */ /* 0x000fe400000000ff */
[----:B0-----:R-:W-:Y:S01]  /*3c40*/  FADD.FTZ R46, R176, R5 ;  /* 0x00000005b02e7221 */ /* 0x001fe20000010000 */
[----:B------:R-:W-:Y:S01]  /*3c50*/  FADD.FTZ R48, R10, R11 ;  /* 0x0000000b0a307221 */ /* 0x000fe20000010000 */
[----:B------:R-:W-:Y:S01]  /*3c60*/  F2FP.F16.F32.PACK_AB R176, R176, R73 ;  /* 0x00000049b0b0723e */ /* 0x000fe200000000ff */
[----:B------:R-:W0:Y:S01]  /*3c70*/  MUFU.EX2 R172, R77 ;  /* 0x0000004d00ac7308 */ /* 0x000e220000000800 */
[----:B-1----:R-:W-:-:S04]  /*3c80*/  FADD.FTZ R5, R75, R46 ;  /* 0x0000002e4b057221 */ /* 0x002fc80000010000 */
[C---:B----4-:R-:W-:Y:S01]  /*3c90*/  FADD.FTZ R46, R178.reuse, R5 ;  /* 0x00000005b22e7221 */ /* 0x050fe20000010000 */
[----:B------:R-:W-:Y:S02]  /*3ca0*/  F2FP.F16.F32.PACK_AB R178, R178, R75 ;  /* 0x0000004bb2b2723e */ /* 0x000fe400000000ff */
[----:B------:R-:W1:Y:S01]  /*3cb0*/  MUFU.EX2 R14, R14 ;  /* 0x0000000e000e7308 */ /* 0x000e620000000800 */
[----:B-----5:R-:W-:Y:S01]  /*3cc0*/  FADD.FTZ R5, R13, R46 ;  /* 0x0000002e0d057221 */ /* 0x020fe20000010000 */
[----:B---3--:R-:W-:-:S06]  /*3cd0*/  FADD.FTZ R11, R171, R48 ;  /* 0x00000030ab0b7221 */ /* 0x008fcc0000010000 */
[----:B------:R-:W2:Y:S01]  /*3ce0*/  MUFU.EX2 R79, R79 ;  /* 0x0000004f004f7308 */ /* 0x000ea20000000800 */
[C---:B0-----:R-:W-:Y:S01]  /*3cf0*/  FADD.FTZ R0, R172.reuse, R5 ;  /* 0x00000005ac007221 */ /* 0x041fe20000010000 */
[----:B------:R-:W-:-:S06]  /*3d00*/  F2FP.F16.F32.PACK_AB R172, R172, R13 ;  /* 0x0000000dacac723e */ /* 0x000fcc00000000ff */
[----:B------:R-:W0:Y:S01]  /*3d10*/  MUFU.EX2 R153, R153 ;  /* 0x0000009900997308 */ /* 0x000e220000000800 */
[C---:B-1----:R-:W-:Y:S01]  /*3d20*/  FADD.FTZ R46, R14.reuse, R11 ;  /* 0x0000000b0e2e7221 */ /* 0x042fe20000010000 */
[----:B------:R-:W-:-:S06]  /*3d30*/  F2FP.F16.F32.PACK_AB R171, R14, R171 ;  /* 0x000000ab0eab723e */ /* 0x000fcc00000000ff */
[----:B------:R-:W1:Y:S01]  /*3d40*/  MUFU.EX2 R9, R9 ;  /* 0x0000000900097308 */ /* 0x000e620000000800 */
[----:B--2---:R-:W-:-:S04]  /*3d50*/  FADD.FTZ R5, R79, R0 ;  /* 0x000000004f057221 */ /* 0x004fc80000010000 */
[C---:B------:R-:W-:Y:S01]  /*3d60*/  FADD.FTZ R0, R174.reuse, R5 ;  /* 0x00000005ae007221 */ /* 0x040fe20000010000 */
[----:B------:R-:W-:Y:S02]  /*3d70*/  F2FP.F16.F32.PACK_AB R174, R174, R79 ;  /* 0x0000004faeae723e */ /* 0x000fe400000000ff */
[----:B------:R-:W2:Y:S01]  /*3d80*/  MUFU.EX2 R43, R43 ;  /* 0x0000002b002b7308 */ /* 0x000ea20000000800 */
[----:B0-----:R-:W-:Y:S01]  /*3d90*/  FADD.FTZ R11, R153, R46 ;  /* 0x0000002e990b7221 */ /* 0x001fe20000010000 */
[----:B------:R-:W-:-:S03]  /*3da0*/  F2FP.F16.F32.PACK_AB R153, R32, R153 ;  /* 0x000000992099723e */ /* 0x000fc600000000ff */
[----:B------:R-:W-:-:S03]  /*3db0*/  FADD.FTZ R46, R32, R11 ;  /* 0x0000000b202e7221 */ /* 0x000fc60000010000 */
        /* <DEDUP_REMOVED lines=21> */
[----:B0-----:R-:W-:-:S04]  /*3f10*/  FADD.FTZ R5, R3, R0 ;  /* 0x0000000003057221 */ /* 0x001fc80000010000 */
[C---:B------:R-:W-:Y:S01]  /*3f20*/  FADD.FTZ R0, R152.reuse, R5 ;  /* 0x0000000598007221 */ /* 0x040fe20000010000 */
[----:B------:R-:W-:Y:S02]  /*3f30*/  F2FP.F16.F32.PACK_AB R152, R152, R3 ;  /* 0x000000039898723e */ /* 0x000fe400000000ff */
        /* <DEDUP_REMOVED lines=8> */
[----:B-1----:R-:W-:Y:S01]  /*3fc0*/  FADD.FTZ R11, R41, R20 ;  /* 0x00000014290b7221 */ /* 0x002fe20000010000 */
[----:B--2---:R-:W-:-:S06]  /*3fd0*/  CS2R R90, SRZ ;  /* 0x00000000005a7805 */ /* 0x004fcc000001ff00 */
        /* <DEDUP_REMOVED lines=49> */
[----:B-1----:R-:W-:Y:S01]  /*42f0*/  FADD.FTZ R3, R61, R6 ;  /* 0x000000063d037221 */ /* 0x002fe20000010000 */
[C---:B--2---:R-:W-:Y:S01]  /*4300*/  FADD.FTZ R0, R36.reuse, R11 ;  /* 0x0000000b24007221 */ /* 0x044fe20000010000 */
[----:B------:R-:W-:Y:S02]  /*4310*/  F2FP.F16.F32.PACK_AB R167, R36, R33 ;  /* 0x0000002124a7723e */ /* 0x000fe400000000ff */
[C---:B0-----:R-:W-:Y:S01]  /*4320*/  FADD.FTZ R3, R24.reuse, R3 ;  /* 0x0000000318037221 */ /* 0x041fe20000010000 */
[----:B------:R-:W-:Y:S01]  /*4330*/  F2FP.F16.F32.PACK_AB R166, R24, R61 ;  /* 0x0000003d18a6723e */ /* 0x000fe200000000ff */
[----:B------:R-:W-:Y:S06]  /*4340*/  @!P3 BRA `(.L_x_8958) ;  /* 0x000000300058b947 */ /* 0x000fec0003800000 */
[----:B------:R-:W-:Y:S01]  /*4350*/  IMAD.MOV.U32 R6, RZ, RZ, R7 ;  /* 0x000000ffff067224 */ /* 0x000fe200078e0007 */
[----:B------:R-:W-:Y:S01]  /*4360*/  UMOV UR55, UR43 ;  /* 0x0000002b00377c82 */ /* 0x000fe20008000000 */
[----:B------:R-:W-:Y:S01]  /*4370*/  IMAD.MOV.U32 R5, RZ, RZ, R21 ;  /* 0x000000ffff057224 */ /* 0x000fe200078e0015 */
[----:B------:R-:W-:Y:S01]  /*4380*/  UMOV UR53, UR42 ;  /* 0x0000002a00357c82 */ /* 0x000fe20008000000 */
[----:B------:R-:W-:Y:S01]  /*4390*/  IMAD.MOV.U32 R151, RZ, RZ, RZ ;  /* 0x000000ffff977224 */ /* 0x000fe200078e00ff */
[----:B------:R-:W-:Y:S01]  /*43a0*/  ULDC UR50, c[0x0][0x288] ;  /* 0x0000a20000327ab9 */ /* 0x000fe20000000800 */
[----:B------:R-:W-:-:S05]  /*43b0*/  ULDC UR51, c[0x0][0x9d8] ;  /* 0x0002760000337ab9 */ /* 0x000fca0000000800 */
.L_x_8967:
        /* <DEDUP_REMOVED lines=9> */
.L_x_8960:
[----:B------:R-:W-:Y:S01]  /*4450*/  ULEA UR6, UR42, UR41, 0x3 ;  /* 0x000000292a067291 */ /* 0x000fe2000f8e183f */
[----:B------:R-:W-:-:S05]  /*4460*/  IMAD.U32 R4, RZ, RZ, UR43 ;  /* 0x0000002bff047e24 */ /* 0x000fca000f8e00ff */
[----:B------:R-:W-:-:S04]  /*4470*/  SHF.L.U32 R4, R4, 0x1f, RZ ;  /* 0x0000001f04047819 */ /* 0x000fc800000006ff */
[----:B------:R0:W1:Y:S01]  /*4480*/  SYNCS.PHASECHK.TRANS64.TRYWAIT P3, [UR6+0x28830], R4 ;  /* 0x02883004ff0075a7 */ /* 0x0000620008060146 */
[----:B------:R-:W-:Y:S05]  /*4490*/  @!P0 BRA `(.L_x_8961) ;  /* 0x0000000000048947 */ /* 0x000fea0003800000 */
[----:B------:R-:W-:Y:S01]  /*44a0*/  BPT.TRAP 0x1 ;  /* 0x000000040000795c */ /* 0x000fe20000300000 */
.L_x_8961:
[----:B-1----:R-:W-:Y:S05]  /*44b0*/  @P3 BRA `(.L_x_8959) ;  /* 0x0000000000083947 */ /* 0x002fea0003800000 */
[----:B------:R-:W1:Y:S02]  /*44c0*/  SYNCS.PHASECHK.TRANS64.TRYWAIT P3, [UR6+0x28830], R4 ;  /* 0x02883004ff0075a7 */ /* 0x000e640008060146 */
[----:B-1----:R-:W-:Y:S05]  /*44d0*/  @!P3 BRA `(.L_x_8962) ;  /* 0x000000c4003cb947 */ /* 0x002fea0003800000 */
.L_x_8959:
        /* <DEDUP_REMOVED lines=45> */
.L_x_8964:
[----:B------:R-:W-:Y:S01]  /*47b0*/  ULEA UR6, UR53, UR41, 0x3 ;  /* 0x0000002935067291 */ /* 0x000fe2000f8e183f */
[----:B------:R-:W-:-:S05]  /*47c0*/  IMAD.U32 R4, RZ, RZ, UR55 ;  /* 0x00000037ff047e24 */ /* 0x000fca000f8e00ff */
[----:B------:R-:W-:-:S04]  /*47d0*/  SHF.L.U32 R4, R4, 0x1f, RZ ;  /* 0x0000001f04047819 */ /* 0x000fc800000006ff */
[----:B------:R0:W1:Y:S01]  /*47e0*/  SYNCS.PHASECHK.TRANS64.TRYWAIT P3, [UR6+0x28850], R4 ;  /* 0x02885004ff0075a7 */ /* 0x0000620008060146 */
[----:B------:R-:W-:Y:S05]  /*47f0*/  @!P0 BRA `(.L_x_8965) ;  /* 0x0000000000048947 */ /* 0x000fea0003800000 */
[----:B------:R-:W-:Y:S01]  /*4800*/  BPT.TRAP 0x1 ;  /* 0x000000040000795c */ /* 0x000fe20000300000 */
.L_x_8965:
[----:B-1----:R-:W-:Y:S05]  /*4810*/  @P3 BRA `(.L_x_8963) ;  /* 0x0000000000083947 */ /* 0x002fea0003800000 */
[----:B------:R-:W1:Y:S02]  /*4820*/  SYNCS.PHASECHK.TRANS64.TRYWAIT P3, [UR6+0x28850], R4 ;  /* 0x02885004ff0075a7 */ /* 0x000e640008060146 */
[----:B-1----:R-:W-:Y:S05]  /*4830*/  @!P3 BRA `(.L_x_8966) ;  /* 0x000000c0007cb947 */ /* 0x002fea0003800000 */
.L_x_8963:
[----:B------:R-:W-:Y:S01]  /*4840*/  UIADD3 UR6, UR41, 0x400, URZ ;  /* 0x0000040029067890 */ /* 0x000fe2000fffe03f */
[----:B------:R-:W-:Y:S01]  /*4850*/  WARPGROUP.ARRIVE ;  /* 0x00000000000079c5 */ /* 0x000fe20000000000 */
[----:B------:R-:W-:Y:S01]  /*4860*/  UMOV UR7, 0x40000040 ;  /* 0x4000004000077882 */ /* 0x000fe20000000000 */
[----:B------:R-:W-:Y:S01]  /*4870*/  FMUL.FTZ R43, R43, UR51 ;  /* 0x000000332b2b7c20 */ /* 0x000fe20008410000 */
[----:B------:R-:W-:Y:S01]  /*4880*/  USHF.R.U32.HI UR6, URZ, 0x4, UR6 ;  /* 0x000000043f067899 */ /* 0x000fe20008011606 */
[----:B------:R-:W-:Y:S01]  /*4890*/  FMUL.FTZ R10, R25, UR51 ;  /* 0x00000033190a7c20 */ /* 0x000fe20008410000 */
[----:B------:R-:W2:Y:S01]  /*48a0*/  LDC R14, c[0x0][0x2f0] ;  /* 0x0000bc00ff0e7b82 */ /* 0x000ea20000000800 */
[----:B------:R3:W-:Y:S01]  /*48b0*/  MUFU.TANH R11, R43 ;  /* 0x0000002b000b7308 */ /* 0x0007e20000002400 */
[----:B------:R-:W-:Y:S01]  /*48c0*/  ULOP3.LUT UR6, UR6, 0x3fff, URZ, 0xc0, !UPT ;  /* 0x00003fff06067892 */ /* 0x000fe2000f8ec03f */
[----:B------:R-:W-:Y:S01]  /*48d0*/  FMUL.FTZ R192, R26, UR51 ;  /* 0x000000331ac07c20 */ /* 0x000fe20008410000 */
[----:B------:R-:W-:Y:S01]  /*48e0*/  FMUL.FTZ R38, R38, UR51 ;  /* 0x0000003326267c20 */ /* 0x000fe20008410000 */
[----:B------:R-:W-:Y:S01]  /*48f0*/  FMUL.FTZ R39, R39, UR51 ;  /* 0x0000003327277c20 */ /* 0x000fe20008410000 */
[----:B------:R-:W-:Y:S01]  /*4900*/  ULOP3.LUT UR6, UR6, 0x4000000, URZ, 0xfc, !UPT ;  /* 0x0400000006067892 */ /* 0x000fe2000f8efc3f */
[----:B------:R-:W-:Y:S01]  /*4910*/  FMUL.FTZ R42, R42, UR51 ;  /* 0x000000332a2a7c20 */ /* 0x000fe20008410000 */
[----:B------:R-:W-:Y:S01]  /*4920*/  FMUL.FTZ R46, R46, UR51 ;  /* 0x000000332e2e7c20 */ /* 0x000fe20008410000 */
[----:B------:R-:W4:Y:S01]  /*4930*/  MUFU.TANH R192, R192 ;  /* 0x000000c000c07308 */ /* 0x000f220000002400 */
[----:B------:R-:W-:Y:S01]  /*4940*/  ULEA UR10, UR53, UR6, 0xb ;  /* 0x00000006350a7291 */ /* 0x000fe2000f8e583f */
[----:B---3--:R-:W-:-:S02]  /*4950*/  VIADD R43, R17, UR36 ;  /* 0x00000024112b7c36 */ /* 0x008fc40008000000 */
[----:B------:R-:W-:Y:S01]  /*4960*/  FMUL.FTZ R47, R47, UR51 ;  /* 0x000000332f2f7c20 */ /* 0x000fe20008410000 */
[----:B------:R-:W-:Y:S01]  /*4970*/  FMUL.FTZ R50, R50, UR51 ;  /* 0x0000003332327c20 */ /* 0x000fe20008410000 */
[----:B------:R-:W-:Y:S01]  /*4980*/  FMUL.FTZ R51, R51, UR51 ;  /* 0x0000003333337c20 */ /* 0x000fe20008410000 */
[----:B------:R-:W-:Y:S01]  /*4990*/  FMUL.FTZ R54, R54, UR51 ;  /* 0x0000003336367c20 */ /* 0x000fe20008410000 */
[----:B------:R-:W-:Y:S01]  /*49a0*/  FMUL.FTZ R55, R55, UR51 ;  /* 0x0000003337377c20 */ /* 0x000fe20008410000 */
[----:B------:R-:W-:Y:S01]  /*49b0*/  UMOV UR6, UR10 ;  /* 0x0000000a00067c82 */ /* 0x000fe20008000000 */
[----:B------:R-:W-:Y:S01]  /*49c0*/  MUFU.TANH R38, R38 ;  /* 0x0000002600267308 */ /* 0x000fe20000002400 */
[----:B------:R-:W-:Y:S01]  /*49d0*/  HGMMA.64x128x16.F32 R88, R180, gdesc[UR4].tnspB, R88, gsb0 ;  /* 0x41e00004b4587df0 */ /* 0x000fe20008000858 */
[----:B------:R-:W-:Y:S01]  /*49e0*/  UIADD3 UR6, UR10, 0x80, URZ ;  /* 0x000000800a067890 */ /* 0x000fe2000fffe03f */
[----:B------:R-:W-:Y:S01]  /*49f0*/  FMUL.FTZ R58, R58, UR51 ;  /* 0x000000333a3a7c20 */ /* 0x000fe20008410000 */
[----:B------:R-:W-:Y:S01]  /*4a00*/  UMOV UR7, 0x40000040 ;  /* 0x4000004000077882 */ /* 0x000fe20000000000 */
        /* <DEDUP_REMOVED lines=12> */
[----:B---3--:R-:W-:Y:S01]  /*4ad0*/  FMUL.FTZ R39, R56, UR51 ;  /* 0x0000003338277c20 */ /* 0x008fe20008410000 */
        /* <DEDUP_REMOVED lines=16> */
[----:B------:R-:W-:Y:S01]  /*4be0*/  UISETP.GT.AND UP1, UPT, UR54, UR52, UPT ;  /* 0x000000343600728c */ /* 0x000fe2000bf24270 */
[----:B------:R-:W-:-:S05]  /*4bf0*/  UMOV UR55, UR43 ;  /* 0x0000002b00377c82 */ /* 0x000fca0008000000 */
        /* <DEDUP_REMOVED lines=22> */
[----:B------:R-:W3:Y:S01]  /*4d60*/  MUFU.TANH R182, R182 ;  /* 0x000000b600b67308 */ /* 0x000ee20000002400 */
[----:B------:R-:W-:Y:S01]  /*4d70*/  UMOV UR7, 0x40000040 ;  /* 0x4000004000077882 */ /* 0x000fe20000000000 */
[----:B------:R-:W-:Y:S01]  /*4d80*/  FMUL.FTZ R41, R57, UR51 ;  /* 0x0000003339297c20 */ /* 0x000fe20008410000 */
[----:B------:R-:W-:-:S05]  /*4d90*/  FMUL.FTZ R57, R68, UR51 ;  /* 0x0000003344397c20 */ /* 0x000fca0008410000 */
[----:B------:R-:W5:Y:S08]  /*4da0*/  MUFU.TANH R180, R180 ;  /* 0x000000b400b47308 */ /* 0x000f700000002400 */
[----:B------:R0:W-:Y:S08]  /*4db0*/  MUFU.TANH R44, R67 ;  /* 0x00000043002c7308 */ /* 0x0001f00000002400 */
[----:B------:R-:W-:Y:S01]  /*4dc0*/  MUFU.TANH R10, R10 ;  /* 0x0000000a000a7308 */ /* 0x000fe20000002400 */
[----:B0-----:R-:W-:-:S07]  /*4dd0*/  FMUL.FTZ R67, R80, UR51 ;  /* 0x0000003350437c20 */ /* 0x001fce0008410000 */
        /* <DEDUP_REMOVED lines=20> */
[----:B------:R0:W-:Y:S01]  /*4f20*/  MUFU.TANH R40, R71 ;  /* 0x0000004700287308 */ /* 0x0001e20000002400 */
[----:B------:R-:W-:Y:S01]  /*4f30*/  HGMMA.64x128x16.F32 R88, R172, gdesc[UR4].tnspB, R88, gsb0 ;  /* 0x41e00004ac587df0 */ /* 0x000fe20008000858 */
[----:B------:R-:W-:Y:S01]  /*4f40*/  UIADD3 UR6, UR10, 0x180, URZ ;  /* 0x000001800a067890 */ /* 0x000fe2000fffe03f */
[----:B------:R-:W-:-:S05]  /*4f50*/  UMOV UR7, 0x40000040 ;  /* 0x4000004000077882 */ /* 0x000fca0000000000 */
[----:B------:R-:W5:Y:S01]  /*4f60*/  MUFU.TANH R178, R178 ;  /* 0x000000b200b27308 */ /* 0x000f620000002400 */
[----:B0-----:R-:W-:-:S07]  /*4f70*/  FMUL.FTZ R71, R85, UR51 ;  /* 0x0000003355477c20 */ /* 0x001fce0008410000 */
[----:B------:R-:W0:Y:S08]  /*4f80*/  MUFU.TANH R176, R176 ;  /* 0x000000b000b07308 */ /* 0x000e300000002400 */
        /* <DEDUP_REMOVED lines=9> */
[----:B------:R4:W-:Y:S01]  /*5020*/  MUFU.TANH R48, R63 ;  /* 0x0000003f00307308 */ /* 0x0009e20000002400 */
[----:B------:R-:W-:Y:S01]  /*5030*/  HGMMA.64x128x16.F32 R88, R168, gdesc[UR4].tnspB, R88, gsb0 ;  /* 0x41e00004a8587df0 */ /* 0x000fe20008000858 */
[----:B------:R-:W-:Y:S01]  /*5040*/  @UP0 ULDC UR6, c[0x0][0x44c] ;  /* 0x0001130000060ab9 */ /* 0x000fe20000000800 */
[----:B------:R-:W-:Y:S01]  /*5050*/  UMOV UR7, 0x40000040 ;  /* 0x4000004000077882 */ /* 0x000fe20000000000 */
[----:B-1----:R-:W-:Y:S01]  /*5060*/  @P2 IMAD.HI.U32 R4, R43, UR6, RZ ;  /* 0x000000062b042c27 */ /* 0x002fe2000f8e00ff */
[----:B------:R-:W-:-:S03]  /*5070*/  @UP0 ULDC UR6, c[0x0][0x450] ;  /* 0x0001140000060ab9 */ /* 0x000fc60000000800 */
[----:B------:R-:W1:Y:S01]  /*5080*/  MUFU.TANH R174, R174 ;  /* 0x000000ae00ae7308 */ /* 0x000e620000002400 */
[----:B----4-:R-:W-:Y:S01]  /*5090*/  FMUL.FTZ R63, R77, UR51 ;  /* 0x000000334d3f7c20 */ /* 0x010fe20008410000 */
[----:B------:R-:W-:Y:S01]  /*50a0*/  @P2 SHF.R.U32.HI R43, RZ, UR6, R4 ;  /* 0x00000006ff2b2c19 */ /* 0x000fe20008011604 */
[----:B------:R-:W-:Y:S02]  /*50b0*/  UMOV UR6, 0xffffff80 ;  /* 0xffffff8000067882 */ /* 0x000fe40000000000 */
[----:B------:R-:W-:Y:S02]  /*50c0*/  UIMAD UR6, UR54, UR6, 0x1 ;  /* 0x00000001360674a4 */ /* 0x000fe4000f8e0206 */
[----:B------:R-:W4:Y:S01]  /*50d0*/  SHFL.IDX PT, R4, R43, 0x1, 0x1c1f ;  /* 0x003c1f002b047f89 */ /* 0x000f2200000e0000 */
[----:B------:R-:W-:Y:S01]  /*50e0*/  MUFU.TANH R35, R35 ;  /* 0x0000002300237308 */ /* 0x000fe20000002400 */
[----:B------:R-:W-:Y:S02]  /*50f0*/  UIADD3 UR54, UR54, -0x1, URZ ;  /* 0xffffffff36367890 */ /* 0x000fe4000fffe03f */
[----:B------:R-:W-:Y:S01]  /*5100*/  IMAD.U32 R25, RZ, RZ, UR6 ;  /* 0x00000006ff197e24 */ /* 0x000fe2000f8e00ff */
[----:B------:R-:W-:-:S03]  /*5110*/  UIADD3 UR6, UR10, 0x200, URZ ;  /* 0x000002000a067890 */ /* 0x000fc6000fffe03f */
[----:B------:R-:W-:Y:S01]  /*5120*/  IMAD R25, R16, -0x2, R25 ;  /* 0xfffffffe10197824 */ /* 0x000fe200078e0219 */
[----:B------:R-:W-:Y:S03]  /*5130*/  MUFU.TANH R63, R63 ;  /* 0x0000003f003f7308 */ /* 0x000fe60000002400 */
[----:B--2---:R-:W-:-:S05]  /*5140*/  IMAD R25, R14, UR49, R25 ;  /* 0x000000310e197c24 */ /* 0x004fca000f8e0219 */
[----:B------:R-:W-:Y:S01]  /*5150*/  MUFU.TANH R14, R78 ;  /* 0x0000004e000e7308 */ /* 0x000fe20000002400 */
[----:B----4-:R-:W-:-:S04]  /*5160*/  IADD3 R4, R4, -UR50, R25 ;  /* 0x8000003204047c10 */ /* 0x010fc8000fffe019 */
[C---:B------:R-:W-:Y:S02]  /*5170*/  ISETP.GT.AND P3, PT, R4.reuse, RZ, PT ;  /* 0x000000ff0400720c */ /* 0x040fe40003f64270 */
[----:B------:R-:W-:Y:S02]  /*5180*/  ISETP.GT.AND P4, PT, R4, 0x1, PT ;  /* 0x000000010400780c */ /* 0x000fe40003f84270 */
[----:B------:R-:W-:Y:S02]  /*5190*/  FSEL R192, R192, -INF , P3 ;  /* 0xff800000c0c07808 */ /* 0x000fe40001800000 */
[----:B------:R-:W-:Y:S02]  /*51a0*/  ISETP.GT.AND P3, PT, R4, 0x8, PT ;  /* 0x000000080400780c */ /* 0x000fe40003f64270 */
[----:B---3--:R-:W-:Y:S02]  /*51b0*/  FSEL R182, R182, -INF , P4 ;  /* 0xff800000b6b67808 */ /* 0x008fe40002000000 */
[----:B------:R-:W-:-:S02]  /*51c0*/  FMNMX.FTZ R7, R192, R6, !PT ;  /* 0x00000006c0077209 */ /* 0x000fc40007810000 */
[----:B------:R-:W-:Y:S02]  /*51d0*/  ISETP.GT.AND P4, PT, R4, 0x9, PT ;  /* 0x000000090400780c */ /* 0x000fe40003f84270 */
[----:B-----5:R-:W-:Y:S02]  /*51e0*/  FSEL R180, R180, -INF , P3 ;  /* 0xff800000b4b47808 */ /* 0x020fe40001800000 */
[----:B------:R-:W-:Y:S02]  /*51f0*/  FMNMX.FTZ R7, R182, R7, !PT ;  /* 0x00000007b6077209 */ /* 0x000fe40007810000 */
[----:B------:R-:W-:Y:S02]  /*5200*/  ISETP.GT.AND P3, PT, R4, 0x10, PT ;  /* 0x000000100400780c */ /* 0x000fe40003f64270 */
[----:B------:R-:W-:Y:S02]  /*5210*/  FSEL R178, R178, -INF , P4 ;  /* 0xff800000b2b27808 */ /* 0x000fe40002000000 */
[----:B------:R-:W-:-:S02]  /*5220*/  FMNMX.FTZ R7, R180, R7, !PT ;  /* 0x00000007b4077209 */ /* 0x000fc40007810000 */
[----:B------:R-:W-:Y:S02]  /*5230*/  ISETP.GT.AND P4, PT, R4, 0x11, PT ;  /* 0x000000110400780c */ /* 0x000fe40003f84270 */
[----:B0-----:R-:W-:Y:S02]  /*5240*/  FSEL R176, R176, -INF , P3 ;  /* 0xff800000b0b07808 */ /* 0x001fe40001800000 */
[----:B------:R-:W-:Y:S02]  /*5250*/  FMNMX.FTZ R7, R178, R7, !PT ;  /* 0x00000007b2077209 */ /* 0x000fe40007810000 */
[----:B------:R-:W-:Y:S02]  /*5260*/  ISETP.GT.AND P3, PT, R4, 0x18, PT ;  /* 0x000000180400780c */ /* 0x000fe40003f64270 */
[----:B-1----:R-:W-:Y:S02]  /*5270*/  FSEL R174, R174, -INF , P4 ;  /* 0xff800000aeae7808 */ /* 0x002fe40002000000 */
[----:B------:R-:W-:-:S02]  /*5280*/  FMNMX.FTZ R7, R176, R7, !PT ;  /* 0x00000007b0077209 */ /* 0x000fc40007810000 */
[----:B------:R-:W-:Y:S02]  /*5290*/  ISETP.GT.AND P4, PT, R4, 0x19, PT ;  /* 0x000000190400780c */ /* 0x000fe40003f84270 */
[----:B------:R-:W-:Y:S02]  /*52a0*/  FSEL R172, R38, -INF , P3 ;  /* 0xff80000026ac7808 */ /* 0x000fe40001800000 */
[----:B------:R-:W-:Y:S01]  /*52b0*/  FMNMX.FTZ R7, R174, R7, !PT ;  /* 0x00000007ae077209 */ /* 0x000fe20007810000 */
[----:B------:R0:W-:Y:S01]  /*52c0*/  MUFU.TANH R38, R74 ;  /* 0x0000004a00267308 */ /* 0x0001e20000002400 */
[----:B------:R-:W-:Y:S01]  /*52d0*/  ISETP.GT.AND P3, PT, R4, 0x20, PT ;  /* 0x000000200400780c */ /* 0x000fe20003f64270 */
[----:B0-----:R-:W-:Y:S01]  /*52e0*/  FMUL.FTZ R74, R60, UR51 ;  /* 0x000000333c4a7c20 */ /* 0x001fe20008410000 */
[----:B------:R-:W-:Y:S02]  /*52f0*/  FMUL.FTZ R60, R72, UR51 ;  /* 0x00000033483c7c20 */ /* 0x000fe40008410000 */
[----:B------:R-:W0:Y:S03]  /*5300*/  SHFL.IDX PT, R72, R43, RZ, 0x1c1f ;  /* 0x001c1fff2b487589 */ /* 0x000e2600000e0000 */
[----:B------:R-:W-:Y:S08]  /*5310*/  MUFU.TANH R74, R74 ;  /* 0x0000004a004a7308 */ /* 0x000ff00000002400 */
[----:B------:R-:W-:Y:S01]  /*5320*/  MUFU.TANH R60, R60 ;  /* 0x0000003c003c7308 */ /* 0x000fe20000002400 */
[----:B0-----:R-:W-:-:S04]  /*5330*/  IADD3 R72, R72, -UR50, R25 ;  /* 0x8000003248487c10 */ /* 0x001fc8000fffe019 */
        /* <DEDUP_REMOVED lines=8> */
[----:B------:R-:W-:Y:S01]  /*53c0*/  FMNMX.FTZ R9, R172, R7, !PT ;  /* 0x00000007ac097209 */ /* 0x000fe20007810000 */
[----:B------:R-:W-:Y:S01]  /*53d0*/  FMUL.FTZ R7, R70, UR51 ;  /* 0x0000003346077c20 */ /* 0x000fe20008410000 */
[----:B------:R-:W-:Y:S01]  /*53e0*/  ISETP.GT.AND P4, PT, R4, 0x21, PT ;  /* 0x000000210400780c */ /* 0x000fe20003f84270 */
[----:B------:R-:W-:Y:S01]  /*53f0*/  HGMMA.64x128x16.F32 R88, R152, gdesc[UR4].tnspB, R88, gsb0 ;  /* 0x41e0000498587df0 */ /* 0x000fe20008000858 */
[----:B------:R-:W-:Y:S01]  /*5400*/  FSEL R168, R42, -INF , P3 ;  /* 0xff8000002aa87808 */ /* 0x000fe20001800000 */
[----:B------:R-:W-:Y:S01]  /*5410*/  UIADD3 UR6, UR10, 0x280, URZ ;  /* 0x000002800a067890 */ /* 0x000fe2000fffe03f */
[----:B------:R-:W-:Y:S01]  /*5420*/  FMNMX.FTZ R9, R170, R9, !PT ;  /* 0x00000009aa097209 */ /* 0x000fe20007810000 */
[----:B------:R-:W0:Y:S01]  /*5430*/  MUFU.TANH R7, R7 ;  /* 0x0000000700077308 */ /* 0x000e220000002400 */
[----:B------:R-:W-:Y:S01]  /*5440*/  ISETP.GT.AND P3, PT, R4, 0x28, PT ;  /* 0x000000280400780c */ /* 0x000fe20003f64270 */
[----:B------:R-:W-:Y:S01]  /*5450*/  UMOV UR7, 0x40000040 ;  /* 0x4000004000077882 */ /* 0x000fe20000000000 */
[----:B------:R-:W-:Y:S01]  /*5460*/  FMNMX.FTZ R9, R168, R9, !PT ;  /* 0x00000009a8097209 */ /* 0x000fe20007810000 */
[----:B------:R-:W-:-:S02]  /*5470*/  WARPGROUP.DEPBAR.LE gsb0, 0x0 ;  /* 0x00008000000079c5 */ /* 0x000fc40000010000 */
[----:B------:R-:W-:Y:S01]  /*5480*/  FSEL R154, R11, -INF , P4 ;  /* 0xff8000000b9a7808 */ /* 0x000fe20002000000 */
[----:B------:R-:W-:Y:S01]  /*5490*/  WARPGROUP.ARRIVE ;  /* 0x00000000000079c5 */ /* 0x000fe20000000000 */
[----:B------:R-:W-:Y:S01]  /*54a0*/  ISETP.GT.AND P4, PT, R4, 0x29, PT ;  /* 0x000000290400780c */ /* 0x000fe20003f84270 */
[----:B------:R-:W1:Y:S01]  /*54b0*/  MUFU.TANH R11, R86 ;  /* 0x00000056000b7308 */ /* 0x000e620000002400 */
[----:B------:R-:W-:Y:S02]  /*54c0*/  FSEL R152, R46, -INF , P3 ;  /* 0xff8000002e987808 */ /* 0x000fe40001800000 */
[----:B------:R-:W-:Y:S01]  /*54d0*/  FMNMX.FTZ R9, R154, R9, !PT ;  /* 0x000000099a097209 */ /* 0x000fe20007810000 */
[----:B------:R-:W-:Y:S01]  /*54e0*/  HGMMA.64x128x16.F32 R88, R156, gdesc[UR4].tnspB, R88, gsb0 ;  /* 0x41e000049c587df0 */ /* 0x000fe20008000858 */
[----:B------:R-:W-:Y:S01]  /*54f0*/  ISETP.GT.AND P3, PT, R4, 0x30, PT ;  /* 0x000000300400780c */ /* 0x000fe20003f64270 */
[----:B------:R-:W-:Y:S01]  /*5500*/  UIADD3 UR6, UR10, 0x300, URZ ;  /* 0x000003000a067890 */ /* 0x000fe2000fffe03f */
[----:B------:R-:W-:Y:S01]  /*5510*/  FSEL R70, R47, -INF , P4 ;  /* 0xff8000002f467808 */ /* 0x000fe20002000000 */
[----:B------:R-:W-:Y:S01]  /*5520*/  UMOV UR7, 0x40000040 ;  /* 0x4000004000077882 */ /* 0x000fe20000000000 */
[----:B------:R-:W-:-:S02]  /*5530*/  FMNMX.FTZ R9, R152, R9, !PT ;  /* 0x0000000998097209 */ /* 0x000fc40007810000 */
[----:B------:R-:W-:Y:S02]  /*5540*/  ISETP.GT.AND P4, PT, R4, 0x31, PT ;  /* 0x000000310400780c */ /* 0x000fe40003f84270 */
[----:B------:R-:W-:Y:S02]  /*5550*/  FSEL R66, R50, -INF , P3 ;  /* 0xff80000032427808 */ /* 0x000fe40001800000 */
[----:B------:R-:W-:Y:S02]  /*5560*/  FMNMX.FTZ R9, R70, R9, !PT ;  /* 0x0000000946097209 */ /* 0x000fe40007810000 */
[----:B------:R-:W-:Y:S02]  /*5570*/  ISETP.GT.AND P3, PT, R4, 0x38, PT ;  /* 0x000000380400780c */ /* 0x000fe40003f64270 */
[----:B------:R-:W-:Y:S01]  /*5580*/  FSEL R62, R51, -INF , P4 ;  /* 0xff800000333e7808 */ /* 0x000fe20002000000 */
[----:B------:R-:W-:Y:S01]  /*5590*/  FMUL.FTZ R51, R65, UR51 ;  /* 0x0000003341337c20 */ /* 0x000fe20008410000 */
[----:B------:R-:W-:-:S02]  /*55a0*/  FMNMX.FTZ R9, R66, R9, !PT ;  /* 0x0000000942097209 */ /* 0x000fc40007810000 */
[----:B------:R-:W-:Y:S02]  /*55b0*/  ISETP.GT.AND P4, PT, R4, 0x39, PT ;  /* 0x000000390400780c */ /* 0x000fe40003f84270 */
[----:B------:R-:W-:Y:S01]  /*55c0*/  FSEL R58, R54, -INF , P3 ;  /* 0xff800000363a7808 */ /* 0x000fe20001800000 */
[----:B------:R-:W-:Y:S01]  /*55d0*/  MUFU.TANH R51, R51 ;  /* 0x0000003300337308 */ /* 0x000fe20000002400 */
        /* <DEDUP_REMOVED lines=20> */
[----:B------:R-:W-:Y:S01]  /*5720*/  FMNMX.FTZ R9, R48, R9, !PT ;  /* 0x0000000930097209 */ /* 0x000fe20007810000 */
[----:B------:R-:W2:Y:S01]  /*5730*/  MUFU.TANH R13, R87 ;  /* 0x00000057000d7308 */ /* 0x000ea20000002400 */
[----:B------:R-:W-:Y:S02]  /*5740*/  ISETP.GT.AND P3, PT, R4, 0x58, PT ;  /* 0x000000580400780c */ /* 0x000fe40003f64270 */
[----:B------:R-:W-:Y:S02]  /*5750*/  FSEL R44, R44, -INF , P4 ;  /* 0xff8000002c2c7808 */ /* 0x000fe40002000000 */
[----:B------:R-:W-:-:S02]  /*5760*/  FMNMX.FTZ R9, R46, R9, !PT ;  /* 0x000000092e097209 */ /* 0x000fc40007810000 */
[----:B------:R-:W-:Y:S02]  /*5770*/  ISETP.GT.AND P4, PT, R4, 0x59, PT ;  /* 0x000000590400780c */ /* 0x000fe40003f84270 */
[----:B0-----:R-:W-:Y:S02]  /*5780*/  FSEL R42, R7, -INF , P3 ;  /* 0xff800000072a7808 */ /* 0x001fe40001800000 */
        /* <DEDUP_REMOVED lines=10> */
[----:B------:R-:W-:Y:S01]  /*5830*/  FMNMX.FTZ R9, R38, R9, !PT ;  /* 0x0000000926097209 */ /* 0x000fe20007810000 */
[----:B------:R-:W-:Y:S01]  /*5840*/  FMUL.FTZ R61, R76, UR51 ;  /* 0x000000334c3d7c20 */ /* 0x000fe20008410000 */
[----:B------:R-:W-:-:S02]  /*5850*/  ISETP.GT.AND P4, PT, R4, 0x69, PT ;  /* 0x000000690400780c */ /* 0x000fc40003f84270 */
[----:B------:R-:W-:Y:S01]  /*5860*/  FSEL R14, R14, -INF , P3 ;  /* 0xff8000000e0e7808 */ /* 0x000fe20001800000 */
[----:B------:R-:W0:Y:S01]  /*5870*/  MUFU.TANH R75, R75 ;  /* 0x0000004b004b7308 */ /* 0x000e220000002400 */
[----:B------:R-:W-:Y:S02]  /*5880*/  FMNMX.FTZ R9, R12, R9, !PT ;  /* 0x000000090c097209 */ /* 0x000fe40007810000 */
[----:B------:R-:W-:Y:S02]  /*5890*/  ISETP.GT.AND P3, PT, R4, 0x70, PT ;  /* 0x000000700400780c */ /* 0x000fe40003f64270 */
[----:B------:R-:W-:Y:S02]  /*58a0*/  FSEL R21, R21, -INF , P4 ;  /* 0xff80000015157808 */ /* 0x000fe40002000000 */
[----:B------:R-:W-:Y:S01]  /*58b0*/  FMNMX.FTZ R78, R14, R9, !PT ;  /* 0x000000090e4e7209 */ /* 0x000fe20007810000 */
[----:B------:R-:W-:Y:S01]  /*58c0*/  MUFU.TANH R61, R61 ;  /* 0x0000003d003d7308 */ /* 0x000fe20000002400 */
[----:B------:R-:W-:-:S02]  /*58d0*/  ISETP.GT.AND P4, PT, R4, 0x71, PT ;  /* 0x000000710400780c */ /* 0x000fc40003f84270 */
[----:B------:R-:W-:Y:S02]  /*58e0*/  FSEL R15, R15, -INF , P3 ;  /* 0xff8000000f0f7808 */ /* 0x000fe40001800000 */
[----:B------:R-:W-:Y:S02]  /*58f0*/  FMNMX.FTZ R78, R21, R78, !PT ;  /* 0x0000004e154e7209 */ /* 0x000fe40007810000 */
[C---:B------:R-:W-:Y:S02]  /*5900*/  ISETP.GT.AND P3, PT, R4.reuse, 0x78, PT ;  /* 0x000000780400780c */ /* 0x040fe40003f64270 */
[----:B------:R-:W-:Y:S02]  /*5910*/  FSEL R9, R83, -INF , P4 ;  /* 0xff80000053097808 */ /* 0x000fe40002000000 */
[----:B------:R-:W-:Y:S02]  /*5920*/  FMNMX.FTZ R78, R15, R78, !PT ;  /* 0x0000004e0f4e7209 */ /* 0x000fe40007810000 */
[----:B------:R-:W-:-:S02]  /*5930*/  ISETP.GT.AND P4, PT, R4, 0x79, PT ;  /* 0x000000790400780c */ /* 0x000fc40003f84270 */
[----:B-1----:R-:W-:Y:S02]  /*5940*/  FSEL R11, R11, -INF , P3 ;  /* 0xff8000000b0b7808 */ /* 0x002fe40001800000 */
[----:B------:R-:W-:Y:S02]  /*5950*/  FMNMX.FTZ R78, R9, R78, !PT ;  /* 0x0000004e094e7209 */ /* 0x000fe40007810000 */
[----:B--2---:R-:W-:Y:S02]  /*5960*/  FSEL R13, R13, -INF , P4 ;  /* 0xff8000000d0d7808 */ /* 0x004fe40002000000 */
[----:B------:R-:W-:Y:S01]  /*5970*/  FMNMX.FTZ R4, R11, R78, !PT ;  /* 0x0000004e0b047209 */ /* 0x000fe20007810000 */
[----:B------:R-:W-:Y:S01]  /*5980*/  FMUL.FTZ R78, R64, UR51 ;  /* 0x00000033404e7c20 */ /* 0x000fe20008410000 */
[----:B------:R-:W-:Y:S01]  /*5990*/  ISETP.GT.AND P4, PT, R72, RZ, PT ;  /* 0x000000ff4800720c */ /* 0x000fe20003f84270 */
[----:B------:R-:W-:Y:S01]  /*59a0*/  FMUL.FTZ R64, R81, UR51 ;  /* 0x0000003351407c20 */ /* 0x000fe20008410000 */
[----:B------:R-:W-:-:S02]  /*59b0*/  FMNMX.FTZ R4, R13, R4, !PT ;  /* 0x000000040d047209 */ /* 0x000fc40007810000 */
[----:B------:R-:W-:Y:S01]  /*59c0*/  FSEL R55, R26, -INF , P5 ;  /* 0xff8000001a377808 */ /* 0x000fe20002800000 */
[----:B------:R-:W1:Y:S01]  /*59d0*/  MUFU.TANH R78, R78 ;  /* 0x0000004e004e7308 */ /* 0x000e620000002400 */
[----:B------:R-:W-:Y:S01]  /*59e0*/  ISETP.GT.AND P5, PT, R72, 0x19, PT ;  /* 0x000000194800780c */ /* 0x000fe20003fa4270 */
[----:B------:R-:W2:Y:S03]  /*59f0*/  SHFL.BFLY PT, R7, R4, 0x2, 0x1f ;  /* 0x0c401f0004077f89 */ /* 0x000ea600000e0000 */
[----:B------:R-:W-:Y:S02]  /*5a00*/  FSEL R65, R28, -INF , P5 ;  /* 0xff8000001c417808 */ /* 0x000fe40002800000 */
[----:B------:R-:W-:Y:S01]  /*5a10*/  ISETP.GT.AND P5, PT, R72, 0x21, PT ;  /* 0x000000214800780c */ /* 0x000fe20003fa4270 */
[----:B------:R-:W3:Y:S03]  /*5a20*/  MUFU.TANH R64, R64 ;  /* 0x0000004000407308 */ /* 0x000ee60000002400 */
[----:B------:R-:W-:Y:S01]  /*5a30*/  FSEL R69, R30, -INF , P5 ;  /* 0xff8000001e457808 */ /* 0x000fe20002800000 */
[----:B------:R-:W-:-:S02]  /*5a40*/  WARPGROUP.DEPBAR.LE gsb0, 0x0 ;  /* 0x00008000000079c5 */ /* 0x000fc40000010000 */
[----:B------:R-:W-:Y:S01]  /*5a50*/  WARPGROUP.ARRIVE ;  /* 0x00000000000079c5 */ /* 0x000fe20000000000 */
[----:B------:R-:W-:-:S04]  /*5a60*/  ISETP.GT.AND P5, PT, R72, 0x29, PT ;  /* 0x000000294800780c */ /* 0x000fc80003fa4270 */
[----:B------:R-:W-:Y:S01]  /*5a70*/  FSEL R33, R33, -INF , P5 ;  /* 0xff80000021217808 */ /* 0x000fe20002800000 */
[----:B------:R-:W-:Y:S01]  /*5a80*/  HGMMA.64x128x16.F32 R88, R160, gdesc[UR4].tnspB, R88, gsb0 ;  /* 0x41e00004a0587df0 */ /* 0x000fe20008000858 */
[----:B------:R-:W-:Y:S01]  /*5a90*/  ISETP.GT.AND P5, PT, R72, 0x31, PT ;  /* 0x000000314800780c */ /* 0x000fe20003fa4270 */
[----:B------:R-:W-:Y:S01]  /*5aa0*/  UIADD3 UR6, UR10, 0x380, URZ ;  /* 0x000003800a067890 */ /* 0x000fe2000fffe03f */
[----:B------:R-:W-:Y:S02]  /*5ab0*/  UMOV UR7, 0x40000040 ;  /* 0x4000004000077882 */ /* 0x000fe40000000000 */
[----:B------:R-:W-:Y:S02]  /*5ac0*/  FSEL R77, R34, -INF , P5 ;  /* 0xff800000224d7808 */ /* 0x000fe40002800000 */
[----:B--2---:R-:W-:Y:S02]  /*5ad0*/  FMNMX.FTZ R7, R4, R7, !PT ;  /* 0x0000000704077209 */ /* 0x004fe40007810000 */
[----:B------:R-:W2:Y:S01]  /*5ae0*/  LDC R4, c[0x0][0x988] ;  /* 0x00026200ff047b82 */ /* 0x000ea20000000800 */
[----:B------:R-:W-:-:S02]  /*5af0*/  ISETP.GT.AND P5, PT, R72, 0x39, PT ;  /* 0x000000394800780c */ /* 0x000fc40003fa4270 */
[----:B------:R-:W4:Y:S02]  /*5b00*/  SHFL.BFLY PT, R68, R7, 0x1, 0x1f ;  /* 0x0c201f0007447f89 */ /* 0x000f2400000e0000 */
[----:B------:R-:W-:Y:S02]  /*5b10*/  FSEL R81, R36, -INF , P5 ;  /* 0xff80000024517808 */ /* 0x000fe40002800000 */
[----:B------:R-:W-:-:S04]  /*5b20*/  ISETP.GT.AND P5, PT, R72, 0x41, PT ;  /* 0x000000414800780c */ /* 0x000fc80003fa4270 */
[----:B------:R-:W-:Y:S02]  /*5b30*/  FSEL R41, R41, -INF , P5 ;  /* 0xff80000029297808 */ /* 0x000fe40002800000 */
[----:B------:R-:W-:-:S04]  /*5b40*/  ISETP.GT.AND P5, PT, R72, 0x49, PT ;  /* 0x000000494800780c */ /* 0x000fc80003fa4270 */
[----:B0-----:R-:W-:Y:S02]  /*5b50*/  FSEL R75, R75, -INF , P5 ;  /* 0xff8000004b4b7808 */ /* 0x001fe40002800000 */
[----:B------:R-:W-:-:S04]  /*5b60*/  ISETP.GT.AND P5, PT, R72, 0x51, PT ;  /* 0x000000514800780c */ /* 0x000fc80003fa4270 */
[----:B------:R-:W-:Y:S02]  /*5b70*/  FSEL R51, R51, -INF , P5 ;  /* 0xff80000033337808 */ /* 0x000fe40002800000 */
[----:B------:R-:W-:Y:S02]  /*5b80*/  ISETP.GT.AND P5, PT, R72, 0x59, PT ;  /* 0x000000594800780c */ /* 0x000fe40003fa4270 */
[----:B----4-:R-:W-:Y:S01]  /*5b90*/  FMNMX.FTZ R7, R7, R68, !PT ;  /* 0x0000004407077209 */ /* 0x010fe20007810000 */
[----:B------:R-:W-:Y:S01]  /*5ba0*/  FMUL.FTZ R68, R84, UR51 ;  /* 0x0000003354447c20 */ /* 0x000fe20008410000 */
[----:B------:R-:W-:Y:S02]  /*5bb0*/  FSEL R53, R53, -INF , P5 ;  /* 0xff80000035357808 */ /* 0x000fe40002800000 */
[C---:B------:R-:W-:Y:S01]  /*5bc0*/  FSETP.NEU.FTZ.AND P3, PT, R7.reuse, -INF , PT ;  /* 0xff8000000700780b */ /* 0x040fe20003f7d000 */
[----:B--2---:R-:W-:Y:S01]  /*5bd0*/  FMUL.FTZ R45, R7, R4 ;  /* 0x00000004072d7220 */ /* 0x004fe20000410000 */
[----:B------:R-:W-:Y:S01]  /*5be0*/  ISETP.GT.AND P5, PT, R72, 0x61, PT ;  /* 0x000000614800780c */ /* 0x000fe20003fa4270 */
[----:B------:R-:W0:Y:S03]  /*5bf0*/  MUFU.TANH R68, R68 ;  /* 0x0000004400447308 */ /* 0x000e260000002400 */
[----:B------:R-:W-:-:S02]  /*5c00*/  FSEL R25, R45, RZ, P3 ;  /* 0x000000ff2d197208 */ /* 0x000fc40001800000 */
[----:B------:R-:W-:Y:S02]  /*5c10*/  FSEL R45, R8, -INF , P4 ;  /* 0xff800000082d7808 */ /* 0x000fe40002000000 */
[----:B------:R-:W-:Y:S01]  /*5c20*/  ISETP.GT.AND P4, PT, R72, 0x8, PT ;  /* 0x000000084800780c */ /* 0x000fe20003f84270 */
[-CC-:B------:R-:W-:Y:S01]  /*5c30*/  FFMA.FTZ R153, R54, R4.reuse, -R25.reuse ;  /* 0x0000000436997223 */ /* 0x180fe20000010819 */
        /* <DEDUP_REMOVED lines=9> */
[--C-:B------:R-:W-:Y:S01]  /*5cd0*/  FFMA.FTZ R8, R182, R4, -R25.reuse ;  /* 0x00000004b6087223 */ /* 0x100fe20000010819 */
[----:B------:R-:W-:Y:S01]  /*5ce0*/  FSEL R27, R27, -INF , P4 ;  /* 0xff8000001b1b7808 */ /* 0x000fe20002000000 */
[----:B------:R-:W-:Y:S01]  /*5cf0*/  MUFU.EX2 R181, R181 ;  /* 0x000000b500b57308 */ /* 0x000fe20000000800 */
        /* <DEDUP_REMOVED lines=53> */
[----:B------:R-:W-:Y:S01]  /*6050*/  FFMA.FTZ R13, R13, R4, -R25 ;  /* 0x000000040d0d7223 */ /* 0x000fe20000010819 */
[----:B------:R-:W-:Y:S01]  /*6060*/  FSEL R39, R74, -INF , P4 ;  /* 0xff8000004a277808 */ /* 0x000fe20002000000 */
[----:B------:R2:W-:Y:S01]  /*6070*/  MUFU.EX2 R26, R154 ;  /* 0x0000009a001a7308 */ /* 0x0005e20000000800 */
[----:B------:R-:W-:-:S02]  /*6080*/  FMNMX.FTZ R28, R41, R28, !PT ;  /* 0x0000001c291c7209 */ /* 0x000fc40007810000 */
[----:B------:R-:W-:Y:S02]  /*6090*/  ISETP.GT.AND P4, PT, R72, 0x50, PT ;  /* 0x000000504800780c */ /* 0x000fe40003f84270 */
[----:B------:R-:W-:Y:S02]  /*60a0*/  FMNMX.FTZ R28, R39, R28, !PT ;  /* 0x0000001c271c7209 */ /* 0x000fe40007810000 */
[----:B-1----:R-:W-:Y:S01]  /*60b0*/  FSEL R79, R78, -INF , P4 ;  /* 0xff8000004e4f7808 */ /* 0x002fe20002000000 */
[----:B------:R1:W-:Y:S01]  /*60c0*/  MUFU.EX2 R24, R170 ;  /* 0x000000aa00187308 */ /* 0x0003e20000000800 */
[----:B------:R-:W-:Y:S02]  /*60d0*/  FMNMX.FTZ R28, R75, R28, !PT ;  /* 0x0000001c4b1c7209 */ /* 0x000fe40007810000 */
[----:B------:R-:W-:Y:S02]  /*60e0*/  ISETP.GT.AND P4, PT, R72, 0x58, PT ;  /* 0x000000584800780c */ /* 0x000fe40003f84270 */
[----:B------:R-:W-:-:S02]  /*60f0*/  FMNMX.FTZ R30, R79, R28, !PT ;  /* 0x0000001c4f1e7209 */ /* 0x000fc40007810000 */
[----:B------:R-:W-:Y:S01]  /*6100*/  FSEL R57, R57, -INF , P4 ;  /* 0xff80000039397808 */ /* 0x000fe20002000000 */
[----:B------:R-:W-:Y:S01]  /*6110*/  MUFU.EX2 R173, R173 ;  /* 0x000000ad00ad7308 */ /* 0x000fe20000000800 */
[----:B------:R-:W-:Y:S02]  /*6120*/  FMNMX.FTZ R30, R51, R30, !PT ;  /* 0x0000001e331e7209 */ /* 0x000fe40007810000 */
[----:B------:R-:W-:Y:S02]  /*6130*/  ISETP.GT.AND P4, PT, R72, 0x60, PT ;  /* 0x000000604800780c */ /* 0x000fe40003f84270 */
[----:B------:R-:W-:Y:S02]  /*6140*/  FMNMX.FTZ R30, R57, R30, !PT ;  /* 0x0000001e391e7209 */ /* 0x000fe40007810000 */
[----:B------:R-:W-:Y:S01]  /*6150*/  FSEL R85, R60, -INF , P4 ;  /* 0xff8000003c557808 */ /* 0x000fe20002000000 */
[----:B------:R-:W-:Y:S02]  /*6160*/  WARPGROUP.DEPBAR.LE gsb0, 0x0 ;  /* 0x00008000000079c5 */ /* 0x000fe40000010000 */
[----:B------:R-:W-:Y:S01]  /*6170*/  FMNMX.FTZ R30, R53, R30, !PT ;  /* 0x0000001e351e7209 */ /* 0x000fe20007810000 */
[----:B------:R-:W-:Y:S01]  /*6180*/  WARPGROUP.ARRIVE ;  /* 0x00000000000079c5 */ /* 0x000fe20000000000 */
[----:B------:R-:W-:Y:S01]  /*6190*/  ISETP.GT.AND P4, PT, R72, 0x68, PT ;  /* 0x000000684800780c */ /* 0x000fe20003f84270 */
[----:B------:R-:W-:Y:S01]  /*61a0*/  MUFU.EX2 R175, R175 ;  /* 0x000000af00af7308 */ /* 0x000fe20000000800 */
[----:B------:R-:W-:-:S02]  /*61b0*/  FSEL R59, R59, -INF , P5 ;  /* 0xff8000003b3b7808 */ /* 0x000fc40002800000 */
[----:B------:R-:W-:Y:S01]  /*61c0*/  FMNMX.FTZ R32, R85, R30, !PT ;  /* 0x0000001e55207209 */ /* 0x000fe20007810000 */
[----:B------:R-:W-:Y:S01]  /*61d0*/  HGMMA.64x128x16.F32 R88, R164, gdesc[UR4].tnspB, R88, gsb0 ;  /* 0x41e00004a4587df0 */ /* 0x000fe20008000858 */
[C---:B------:R-:W-:Y:S02]  /*61e0*/  ISETP.GT.AND P5, PT, R72.reuse, 0x69, PT ;  /* 0x000000694800780c */ /* 0x040fe40003fa4270 */
[----:B------:R-:W-:Y:S01]  /*61f0*/  FSEL R61, R61, -INF , P4 ;  /* 0xff8000003d3d7808 */ /* 0x000fe20002000000 */
[----:B------:R-:W-:Y:S01]  /*6200*/  MUFU.EX2 R28, R70 ;  /* 0x00000046001c7308 */ /* 0x000fe20000000800 */
[----:B------:R-:W-:Y:S02]  /*6210*/  FMNMX.FTZ R32, R59, R32, !PT ;  /* 0x000000203b207209 */ /* 0x000fe40007810000 */
[----:B------:R-:W-:Y:S02]  /*6220*/  ISETP.GT.AND P4, PT, R72, 0x70, PT ;  /* 0x000000704800780c */ /* 0x000fe40003f84270 */
        /* <DEDUP_REMOVED lines=8> */
[----:B---3--:R-:W-:-:S02]  /*62b0*/  FSEL R191, R64, -INF , P5 ;  /* 0xff80000040bf7808 */ /* 0x008fc40002800000 */
[----:B------:R-:W-:Y:S02]  /*62c0*/  FMNMX.FTZ R34, R87, R32, !PT ;  /* 0x0000002057227209 */ /* 0x000fe40007810000 */
[----:B------:R-:W-:Y:S02]  /*62d0*/  ISETP.GT.AND P5, PT, R72, 0x79, PT ;  /* 0x000000794800780c */ /* 0x000fe40003fa4270 */
[----:B0-----:R-:W-:Y:S01]  /*62e0*/  FSEL R193, R68, -INF , P4 ;  /* 0xff80000044c17808 */ /* 0x001fe20002000000 */
[----:B------:R-:W-:Y:S01]  /*62f0*/  MUFU.EX2 R171, R171 ;  /* 0x000000ab00ab7308 */ /* 0x000fe20000000800 */
[----:B------:R-:W-:Y:S02]  /*6300*/  FMNMX.FTZ R34, R191, R34, !PT ;  /* 0x00000022bf227209 */ /* 0x000fe40007810000 */
[----:B------:R-:W-:Y:S01]  /*6310*/  FSEL R195, R71, -INF , P5 ;  /* 0xff80000047c37808 */ /* 0x000fe20002800000 */
[----:B------:R-:W-:Y:S01]  /*6320*/  FFMA.FTZ R71, R21, R4, -R25 ;  /* 0x0000000415477223 */ /* 0x000fe20000010819 */
[----:B------:R-:W-:-:S02]  /*6330*/  FMNMX.FTZ R34, R193, R34, !PT ;  /* 0x00000022c1227209 */ /* 0x000fc40007810000 */
[----:B------:R-:W-:Y:S01]  /*6340*/  IADD3 R44, -R23, 0xb, RZ ;  /* 0x0000000b172c7810 */ /* 0x000fe20007ffe1ff */
[----:B------:R-:W-:Y:S01]  /*6350*/  MUFU.EX2 R32, R56 ;  /* 0x0000003800207308 */ /* 0x000fe20000000800 */
[----:B------:R-:W-:Y:S01]  /*6360*/  FMNMX.FTZ R54, R195, R34, !PT ;  /* 0x00000022c3367209 */ /* 0x000fe20007810000 */
[----:B------:R-:W-:-:S04]  /*6370*/  FFMA.FTZ R34, R50, R4, -R25 ;  /* 0x0000000432227223 */ /* 0x000fc80000010819 */
[----:B------:R-:W0:Y:S02]  /*6380*/  SHFL.BFLY PT, R67, R54, 0x2, 0x1f ;  /* 0x0c401f0036437f89 */ /* 0x000e2400000e0000 */
        /* <DEDUP_REMOVED lines=26> */
[-C--:B------:R-:W-:Y:S01]  /*6530*/  FFMA.FTZ R27, R55, R4.reuse, -R42 ;  /* 0x00000004371b7223 */ /* 0x080fe2000001082a */
[----:B------:R-:W-:Y:S01]  /*6540*/  FMUL.FTZ R46, R45, R4 ;  /* 0x000000042d2e7220 */ /* 0x000fe20000410000 */
[----:B------:R-:W-:-:S02]  /*6550*/  IMAD.U32 R45, RZ, RZ, UR42 ;  /* 0x0000002aff2d7e24 */ /* 0x000fc4000f8e00ff */
[----:B------:R-:W-:Y:S01]  /*6560*/  FADD.FTZ R5, -R6, R5 ;  /* 0x0000000506057221 */ /* 0x000fe20000010100 */
[-CC-:B--2---:R-:W-:Y:S01]  /*6570*/  FFMA.FTZ R154, R39, R4.reuse, -R42.reuse ;  /* 0x00000004279a7223 */ /* 0x184fe2000001082a */
[-CC-:B------:R-:W-:Y:S01]  /*6580*/  FFMA.FTZ R178, R29, R4.reuse, -R42.reuse ;  /* 0x000000041db27223 */ /* 0x180fe2000001082a */
[-CC-:B------:R-:W-:Y:S01]  /*6590*/  FFMA.FTZ R29, R65, R4.reuse, -R42.reuse ;  /* 0x00000004411d7223 */ /* 0x180fe2000001082a */
[-C--:B------:R-:W-:Y:S01]  /*65a0*/  FMUL.FTZ R5, R5, R4.reuse ;  /* 0x0000000405057220 */ /* 0x080fe20000410000 */
[----:B------:R-:W0:Y:S01]  /*65b0*/  MUFU.EX2 R6, R46 ;  /* 0x0000002e00067308 */ /* 0x000e220000000800 */
[----:B------:R-:W-:Y:S01]  /*65c0*/  @!P1 LEA R45, R45, UR41, 0x3 ;  /* 0x000000292d2d9c11 */ /* 0x000fe2000f8e18ff */
[-CC-:B------:R-:W-:Y:S01]  /*65d0*/  FFMA.FTZ R172, R31, R4.reuse, -R42.reuse ;  /* 0x000000041fac7223 */ /* 0x180fe2000001082a */
[-CC-:B------:R-:W-:Y:S01]  /*65e0*/  FFMA.FTZ R31, R69, R4.reuse, -R42.reuse ;  /* 0x00000004451f7223 */ /* 0x180fe2000001082a */
[-CC-:B------:R-:W-:Y:S01]  /*65f0*/  FFMA.FTZ R174, R73, R4.reuse, -R42.reuse ;  /* 0x0000000449ae7223 */ /* 0x180fe2000001082a */
[----:B------:R-:W-:Y:S01]  /*6600*/  FFMA.FTZ R33, R33, R4, -R42 ;  /* 0x0000000421217223 */ /* 0x000fe2000001082a */
[----:B------:R-:W-:-:S02]  /*6610*/  @!P1 VIADD R45, R45, 0x28840 ;  /* 0x000288402d2d9836 */ /* 0x000fc40000000000 */
[-CC-:B------:R-:W-:Y:S01]  /*6620*/  FFMA.FTZ R168, R35, R4.reuse, -R42.reuse ;  /* 0x0000000423a87223 */ /* 0x180fe2000001082a */
[----:B------:R-:W2:Y:S01]  /*6630*/  MUFU.EX2 R5, R5 ;  /* 0x0000000500057308 */ /* 0x000ea20000000800 */
[-CC-:B------:R-:W-:Y:S01]  /*6640*/  FFMA.FTZ R35, R77, R4.reuse, -R42.reuse ;  /* 0x000000044d237223 */ /* 0x180fe2000001082a */
[-CC-:B-1----:R-:W-:Y:S01]  /*6650*/  FFMA.FTZ R170, R37, R4.reuse, -R42.reuse ;  /* 0x0000000425aa7223 */ /* 0x182fe2000001082a */
[----:B------:R-:W-:Y:S01]  /*6660*/  @!P1 PRMT R45, RZ, 0x654, R45 ;  /* 0x00000654ff2d9816 */ /* 0x000fe2000000002d */
[-CC-:B------:R-:W-:Y:S01]  /*6670*/  FFMA.FTZ R37, R81, R4.reuse, -R42.reuse ;  /* 0x0000000451257223 */ /* 0x180fe2000001082a */
[-CC-:B------:R-:W-:Y:S01]  /*6680*/  FFMA.FTZ R152, R83, R4.reuse, -R42.reuse ;  /* 0x0000000453987223 */ /* 0x180fe2000001082a */
[----:B------:R-:W-:Y:S01]  /*6690*/  FFMA.FTZ R41, R41, R4, -R42 ;  /* 0x0000000429297223 */ /* 0x000fe2000001082a */
[----:B------:R-:W-:Y:S02]  /*66a0*/  WARPGROUP.DEPBAR.LE gsb0, 0x0 ;  /* 0x00008000000079c5 */ /* 0x000fe40000010000 */
[----:B------:R-:W1:Y:S01]  /*66b0*/  MUFU.EX2 R15, R15 ;  /* 0x0000000f000f7308 */ /* 0x000e620000000800 */
[----:B0-----:R-:W-:Y:S01]  /*66c0*/  FFMA.FTZ R39, R6, R0, R181 ;  /* 0x0000000006277223 */ /* 0x001fe200000100b5 */
[----:B------:R0:W-:Y:S06]  /*66d0*/  BAR.ARV R44, 0x100 ;  /* 0x0004002c0000751d */ /* 0x0001ec0000002000 */
[----:B------:R-:W0:Y:S01]  /*66e0*/  MUFU.EX2 R182, R182 ;  /* 0x000000b600b67308 */ /* 0x000e220000000800 */
[----:B--2---:R-:W-:Y:S01]  /*66f0*/  FFMA.FTZ R46, R5, R3, R180 ;  /* 0x00000003052e7223 */ /* 0x004fe200000100b4 */
[----:B------:R2:W-:Y:S01]  /*6700*/  @!P1 SYNCS.ARRIVE.TRANS64.RED.A1T0 RZ, [R45+URZ], RZ ;  /* 0x000000ff2dff99a7 */ /* 0x0005e2000810043f */
[C---:B------:R-:W-:Y:S01]  /*6710*/  FADD.FTZ R0, R8.reuse, R39 ;  /* 0x0000002708007221 */ /* 0x040fe20000010000 */
[-CC-:B------:R-:W-:Y:S01]  /*6720*/  FFMA.FTZ R3, R75, R4.reuse, -R42.reuse ;  /* 0x000000044b037223 */ /* 0x180fe2000001082a */
[----:B------:R-:W-:Y:S01]  /*6730*/  F2FP.F16.F32.PACK_AB R181, R8, R181 ;  /* 0x000000b508b5723e */ /* 0x000fe200000000ff */
[----:B------:R-:W-:Y:S01]  /*6740*/  FFMA.FTZ R156, R79, R4, -R42 ;  /* 0x000000044f9c7223 */ /* 0x000fe2000001082a */
[----:B------:R-:W-:Y:S01]  /*6750*/  FADD.FTZ R39, R183, R0 ;  /* 0x00000000b7277221 */ /* 0x000fe20000010000 */
[----:B------:R-:W3:Y:S01]  /*6760*/  MUFU.EX2 R43, R43 ;  /* 0x0000002b002b7308 */ /* 0x000ee20000000800 */
[C---:B-1----:R-:W-:Y:S01]  /*6770*/  F2FP.F16.F32.PACK_AB R180, R15.reuse, R180 ;  /* 0x000000b40fb4723e */ /* 0x042fe200000000ff */
[----:B--2---:R-:W-:Y:S01]  /*6780*/  FADD.FTZ R45, R15, R46 ;  /* 0x0000002e0f2d7221 */ /* 0x004fe20000010000 */
[----:B------:R-:W-:Y:S01]  /*6790*/  FADD.FTZ R0, R10, R39 ;  /* 0x000000270a007221 */ /* 0x000fe20000010000 */
[-CC-:B------:R-:W-:Y:S01]  /*67a0*/  FFMA.FTZ R51, R51, R4.reuse, -R42.reuse ;  /* 0x0000000433337223 */ /* 0x180fe2000001082a */
[-CC-:B------:R-:W-:Y:S01]  /*67b0*/  FFMA.FTZ R57, R57, R4.reuse, -R42.reuse ;  /* 0x0000000439397223 */ /* 0x180fe2000001082a */
[-C--:B------:R-:W-:Y:S01]  /*67c0*/  FFMA.FTZ R53, R53, R4.reuse, -R42 ;  /* 0x0000000435357223 */ /* 0x080fe2000001082a */
[----:B------:R-:W-:Y:S01]  /*67d0*/  FADD.FTZ R39, R177, R0 ;  /* 0x00000000b1277221 */ /* 0x000fe20000010000 */
[----:B------:R-:W1:Y:S01]  /*67e0*/  MUFU.EX2 R176, R176 ;  /* 0x000000b000b07308 */ /* 0x000e620000000800 */
[----:B0-----:R-:W-:Y:S01]  /*67f0*/  FADD.FTZ R44, R182, R45 ;  /* 0x0000002db62c7221 */ /* 0x001fe20000010000 */
[-CC-:B------:R-:W-:Y:S01]  /*6800*/  FFMA.FTZ R85, R85, R4.reuse, -R42.reuse ;  /* 0x0000000455557223 */ /* 0x180fe2000001082a */
[----:B------:R-:W-:Y:S01]  /*6810*/  FADD.FTZ R0, R20, R39 ;  /* 0x0000002714007221 */ /* 0x000fe20000010000 */
[-CC-:B------:R-:W-:Y:S01]  /*6820*/  FFMA.FTZ R59, R59, R4.reuse, -R42.reuse ;  /* 0x000000043b3b7223 */ /* 0x180fe2000001082a */
[-CC-:B------:R-:W-:Y:S01]  /*6830*/  FFMA.FTZ R61, R61, R4.reuse, -R42.reuse ;  /* 0x000000043d3d7223 */ /* 0x180fe2000001082a */
[-CC-:B------:R-:W-:Y:S01]  /*6840*/  FFMA.FTZ R63, R63, R4.reuse, -R42.reuse ;  /* 0x000000043f3f7223 */ /* 0x180fe2000001082a */
[-C--:B------:R-:W-:Y:S01]  /*6850*/  FFMA.FTZ R87, R87, R4.reuse, -R42 ;  /* 0x0000000457577223 */ /* 0x080fe2000001082a */
[----:B------:R-:W0:Y:S01]  /*6860*/  MUFU.EX2 R27, R27 ;  /* 0x0000001b001b7308 */ /* 0x000e220000000800 */
[----:B---3--:R-:W-:Y:S01]  /*6870*/  FADD.FTZ R45, R43, R44 ;  /* 0x0000002c2b2d7221 */ /* 0x008fe20000010000 */
[-CC-:B------:R-:W-:Y:S01]  /*6880*/  FFMA.FTZ R191, R191, R4.reuse, -R42.reuse ;  /* 0x00000004bfbf7223 */ /* 0x180fe2000001082a */
[-CC-:B------:R-:W-:Y:S01]  /*6890*/  FFMA.FTZ R193, R193, R4.reuse, -R42.reuse ;  /* 0x00000004c1c17223 */ /* 0x180fe2000001082a */
[----:B------:R-:W-:Y:S01]  /*68a0*/  FFMA.FTZ R42, R195, R4, -R42 ;  /* 0x00000004c32a7223 */ /* 0x000fe2000001082a */
[----:B------:R-:W-:Y:S01]  /*68b0*/  IMAD.U32 R47, RZ, RZ, UR53 ;  /* 0x00000035ff2f7e24 */ /* 0x000fe2000f8e00ff */
[----:B------:R-:W-:Y:S01]  /*68c0*/  PLOP3.LUT P3, PT, PT, PT, UP1, 0x80, 0x0 ;  /* 0x000000000000781c */ /* 0x000fe20003f6f018 */
[----:B------:R-:W-:Y:S01]  /*68d0*/  UMOV UR53, UR42 ;  /* 0x0000002a00357c82 */ /* 0x000fe20008000000 */
[----:B------:R-:W2:Y:S01]  /*68e0*/  MUFU.EX2 R178, R178 ;  /* 0x000000b200b27308 */ /* 0x000ea20000000800 */
[----:B-1----:R-:W-:Y:S01]  /*68f0*/  FADD.FTZ R44, R176, R45 ;  /* 0x0000002db02c7221 */ /* 0x002fe20000010000 */
[----:B------:R-:W-:Y:S01]  /*6900*/  @!P1 LEA R47, R47, UR41, 0x3 ;  /* 0x000000292f2f9c11 */ /* 0x000fe2000f8e18ff */
[-C--:B------:R-:W-:Y:S01]  /*6910*/  FMUL.FTZ R88, R88, R5.reuse ;  /* 0x0000000558587220 */ /* 0x080fe20000410000 */
[-C--:B------:R-:W-:Y:S01]  /*6920*/  FMUL.FTZ R89, R89, R5.reuse ;  /* 0x0000000559597220 */ /* 0x080fe20000410000 */
[-C--:B------:R-:W-:Y:S01]  /*6930*/  FMUL.FTZ R92, R92, R5.reuse ;  /* 0x000000055c5c7220 */ /* 0x080fe20000410000 */
[-C--:B------:R-:W-:Y:S01]  /*6940*/  FMUL.FTZ R93, R93, R5.reuse ;  /* 0x000000055d5d7220 */ /* 0x080fe20000410000 */
[----:B------:R-:W-:Y:S01]  /*6950*/  @!P1 VIADD R46, R47, 0x28860 ;  /* 0x000288602f2e9836 */ /* 0x000fe20000000000 */
[----:B------:R-:W1:Y:S01]  /*6960*/  MUFU.EX2 R29, R29 ;  /* 0x0000001d001d7308 */ /* 0x000e620000000800 */
[----:B0-----:R-:W-:Y:S01]  /*6970*/  FADD.FTZ R25, R27, R44 ;  /* 0x0000002c1b197221 */ /* 0x001fe20000010000 */
[-C--:B------:R-:W-:Y:S01]  /*6980*/  FMUL.FTZ R96, R96, R5.reuse ;  /* 0x0000000560607220 */ /* 0x080fe20000410000 */
[-C--:B------:R-:W-:Y:S01]  /*6990*/  FMUL.FTZ R97, R97, R5.reuse ;  /* 0x0000000561617220 */ /* 0x080fe20000410000 */
[----:B------:R-:W-:Y:S01]  /*69a0*/  @!P1 PRMT R46, RZ, 0x654, R46 ;  /* 0x00000654ff2e9816 */ /* 0x000fe2000000002e */
[-C--:B------:R-:W-:Y:S01]  /*69b0*/  FMUL.FTZ R100, R100, R5.reuse ;  /* 0x0000000564647220 */ /* 0x080fe20000410000 */
[-C--:B------:R-:W-:Y:S01]  /*69c0*/  FMUL.FTZ R101, R101, R5.reuse ;  /* 0x0000000565657220 */ /* 0x080fe20000410000 */
[-C--:B------:R-:W-:Y:S01]  /*69d0*/  FMUL.FTZ R104, R104, R5.reuse ;  /* 0x0000000568687220 */ /* 0x080fe20000410000 */
[----:B------:R-:W0:Y:S01]  /*69e0*/  MUFU.EX2 R172, R172 ;  /* 0x000000ac00ac7308 */ /* 0x000e220000000800 */
[----:B--2---:R-:W-:Y:S01]  /*69f0*/  FADD.FTZ R44, R178, R25 ;  /* 0x00000019b22c7221 */ /* 0x004fe20000010000 */
[----:B------:R-:W-:Y:S01]  /*6a00*/  FADD.FTZ R25, R179, R0 ;  /* 0x00000000b3197221 */ /* 0x000fe20000010000 */
[----:B------:R2:W-:Y:S01]  /*6a10*/  @!P1 SYNCS.ARRIVE.TRANS64.RED.A1T0 RZ, [R46+URZ], RZ ;  /* 0x000000ff2eff99a7 */ /* 0x0005e2000810043f */
[-C--:B------:R-:W-:Y:S01]  /*6a20*/  FMUL.FTZ R105, R105, R5.reuse ;  /* 0x0000000569697220 */ /* 0x080fe20000410000 */
[-C--:B------:R-:W-:Y:S01]  /*6a30*/  FMUL.FTZ R108, R108, R5.reuse ;  /* 0x000000056c6c7220 */ /* 0x080fe20000410000 */
[----:B------:R-:W-:Y:S01]  /*6a40*/  FADD.FTZ R0, R24, R25 ;  /* 0x0000001918007221 */ /* 0x000fe20000010000 */
[-C--:B------:R-:W-:Y:S01]  /*6a50*/  FMUL.FTZ R109, R109, R5.reuse ;  /* 0x000000056d6d7220 */ /* 0x080fe20000410000 */
[----:B------:R-:W3:Y:S01]  /*6a60*/  MUFU.EX2 R31, R31 ;  /* 0x0000001f001f7308 */ /* 0x000ee20000000800 */
[----:B-1----:R-:W-:Y:S01]  /*6a70*/  FADD.FTZ R39, R29, R44 ;  /* 0x0000002c1d277221 */ /* 0x002fe20000010000 */
[----:B------:R-:W-:Y:S01]  /*6a80*/  FADD.FTZ R25, R173, R0 ;  /* 0x00000000ad197221 */ /* 0x000fe20000010000 */
[-C--:B------:R-:W-:Y:S01]  /*6a90*/  FMUL.FTZ R112, R112, R5.reuse ;  /* 0x0000000570707220 */ /* 0x080fe20000410000 */
[-C--:B------:R-:W-:Y:S01]  /*6aa0*/  FMUL.FTZ R113, R113, R5.reuse ;  /* 0x0000000571717220 */ /* 0x080fe20000410000 */
[-C--:B------:R-:W-:Y:S01]  /*6ab0*/  FMUL.FTZ R116, R116, R5.reuse ;  /* 0x0000000574747220 */ /* 0x080fe20000410000 */
[----:B------:R-:W-:Y:S01]  /*6ac0*/  FADD.FTZ R0, R26, R25 ;  /* 0x000000191a007221 */ /* 0x000fe20000010000 */
[-C--:B------:R-:W-:Y:S01]  /*6ad0*/  FMUL.FTZ R117, R117, R5.reuse ;  /* 0x0000000575757220 */ /* 0x080fe20000410000 */
[----:B------:R-:W1:Y:S01]  /*6ae0*/  MUFU.EX2 R174, R174 ;  /* 0x000000ae00ae7308 */ /* 0x000e620000000800 */
[----:B0-----:R-:W-:Y:S01]  /*6af0*/  FADD.FTZ R44, R172, R39 ;  /* 0x00000027ac2c7221 */ /* 0x001fe20000010000 */
[----:B------:R-:W-:Y:S01]  /*6b00*/  FADD.FTZ R25, R175, R0 ;  /* 0x00000000af197221 */ /* 0x000fe20000010000 */
[-C--:B------:R-:W-:Y:S01]  /*6b10*/  FMUL.FTZ R120, R120, R5.reuse ;  /* 0x0000000578787220 */ /* 0x080fe20000410000 */
[-C--:B------:R-:W-:Y:S01]  /*6b20*/  FMUL.FTZ R121, R121, R5.reuse ;  /* 0x0000000579797220 */ /* 0x080fe20000410000 */
[-C--:B------:R-:W-:Y:S01]  /*6b30*/  FMUL.FTZ R124, R124, R5.reuse ;  /* 0x000000057c7c7220 */ /* 0x080fe20000410000 */
        /* <DEDUP_REMOVED lines=25> */
[----:B------:R-:W-:Y:S01]  /*6cd0*/  FMUL.FTZ R149, R149, R5 ;  /* 0x0000000595957220 */ /* 0x000fe20000410000 */
        /* <DEDUP_REMOVED lines=51> */
[----:B------:R-:W-:Y:S01]  /*7010*/  FMUL.FTZ R151, R151, R6 ;  /* 0x0000000697977220 */ /* 0x000fe20000410000 */
[----:B------:R-:W-:Y:S01]  /*7020*/  F2FP.F16.F32.PACK_AB R183, R10, R183 ;  /* 0x000000b70ab7723e */ /* 0x000fe200000000ff */
[----:B------:R-:W-:Y:S01]  /*7030*/  IMAD.MOV.U32 R6, RZ, RZ, R7 ;  /* 0x000000ffff067224 */ /* 0x000fe200078e0007 */
[----:B------:R-:W-:Y:S01]  /*7040*/  F2FP.F16.F32.PACK_AB R177, R20, R177 ;  /* 0x000000b114b1723e */ /* 0x000fe200000000ff */
[----:B------:R-:W-:Y:S01]  /*7050*/  IMAD.MOV.U32 R5, RZ, RZ, R21 ;  /* 0x000000ffff057224 */ /* 0x000fe200078e0015 */
[----:B------:R-:W3:Y:S01]  /*7060*/  MUFU.EX2 R51, R51 ;  /* 0x0000003300337308 */ /* 0x000ee20000000800 */
[C---:B-1----:R-:W-:Y:S01]  /*7070*/  FADD.FTZ R25, R3.reuse, R8 ;  /* 0x0000000803197221 */ /* 0x042fe20000010000 */
[----:B------:R-:W-:-:S02]  /*7080*/  F2FP.F16.F32.PACK_AB R154, R3, R154 ;  /* 0x0000009a039a723e */ /* 0x000fc400000000ff */
[----:B------:R-:W-:Y:S02]  /*7090*/  F2FP.F16.F32.PACK_AB R182, R43, R182 ;  /* 0x000000b62bb6723e */ /* 0x000fe400000000ff */
[----:B------:R-:W-:Y:S02]  /*70a0*/  F2FP.F16.F32.PACK_AB R176, R27, R176 ;  /* 0x000000b01bb0723e */ /* 0x000fe400000000ff */
[----:B------:R-:W1:Y:S01]  /*70b0*/  MUFU.EX2 R158, R57 ;  /* 0x00000039009e7308 */ /* 0x000e620000000800 */
[----:B0-----:R-:W-:Y:S01]  /*70c0*/  FADD.FTZ R25, R156, R25 ;  /* 0x000000199c197221 */ /* 0x001fe20000010000 */
[----:B------:R-:W-:Y:S02]  /*70d0*/  F2FP.F16.F32.PACK_AB R178, R29, R178 ;  /* 0x000000b21db2723e */ /* 0x000fe400000000ff */
[----:B------:R-:W-:Y:S02]  /*70e0*/  F2FP.F16.F32.PACK_AB R179, R24, R179 ;  /* 0x000000b318b3723e */ /* 0x000fe400000000ff */
[----:B------:R-:W-:-:S02]  /*70f0*/  F2FP.F16.F32.PACK_AB R172, R31, R172 ;  /* 0x000000ac1fac723e */ /* 0x000fc400000000ff */
[----:B------:R-:W0:Y:S01]  /*7100*/  MUFU.EX2 R53, R53 ;  /* 0x0000003500357308 */ /* 0x000e220000000800 */
[----:B---3--:R-:W-:Y:S01]  /*7110*/  FADD.FTZ R25, R51, R25 ;  /* 0x0000001933197221 */ /* 0x008fe20000010000 */
[----:B------:R-:W-:Y:S02]  /*7120*/  F2FP.F16.F32.PACK_AB R173, R26, R173 ;  /* 0x000000ad1aad723e */ /* 0x000fe400000000ff */
[----:B------:R-:W-:Y:S02]  /*7130*/  F2FP.F16.F32.PACK_AB R174, R33, R174 ;  /* 0x000000ae21ae723e */ /* 0x000fe400000000ff */
[----:B------:R-:W-:Y:S02]  /*7140*/  F2FP.F16.F32.PACK_AB R175, R28, R175 ;  /* 0x000000af1caf723e */ /* 0x000fe400000000ff */
[----:B------:R-:W3:Y:S01]  /*7150*/  MUFU.EX2 R38, R38 ;  /* 0x0000002600267308 */ /* 0x000ee20000000800 */
[----:B-1----:R-:W-:Y:S01]  /*7160*/  FADD.FTZ R25, R158, R25 ;  /* 0x000000199e197221 */ /* 0x002fe20000010000 */
        /* <DEDUP_REMOVED lines=16> */
[----:B------:R-:W-:-:S04]  /*7270*/  F2FP.F16.F32.PACK_AB R159, R40, R159 ;  /* 0x0000009f289f723e */ /* 0x000fc800000000ff */
        /* <DEDUP_REMOVED lines=29> */
[----:B-1----:R-:W-:-:S04]  /*7450*/  FADD.FTZ R25, R166, R25 ;  /* 0x00000019a6197221 */ /* 0x002fc80000010000 */
[C---:B0-----:R-:W-:Y:S01]  /*7460*/  FADD.FTZ R3, R42.reuse, R25 ;  /* 0x000000192a037221 */ /* 0x041fe20000010000 */
[----:B------:R-:W-:Y:S01]  /*7470*/  F2FP.F16.F32.PACK_AB R166, R42, R166 ;  /* 0x000000a62aa6723e */ /* 0x000fe200000000ff */
[C---:B---3--:R-:W-:Y:S01]  /*7480*/  FADD.FTZ R0, R13.reuse, R0 ;  /* 0x000000000d007221 */ /* 0x048fe20000010000 */
[----:B------:R-:W-:Y:S01]  /*7490*/  F2FP.F16.F32.PACK_AB R167, R13, R11 ;  /* 0x0000000b0da7723e */ /* 0x000fe200000000ff */
[----:B--2---:R-:W-:Y:S06]  /*74a0*/  @P3 BRA `(.L_x_8967) ;  /* 0xffffffcc00c43947 */ /* 0x004fec000383ffff */
.L_x_8958:
[----:B------:R-:W-:-:S13]  /*74b0*/  ISETP.LE.AND P2, PT, RZ, UR54, PT ;  /* 0x00000036ff007c0c */ /* 0x000fda000bf43270 */
[----:B------:R-:W-:Y:S05]  /*74c0*/  @!P2 BRA `(.L_x_8968) ;  /* 0x0000002400fca947 */ /* 0x000fea0003800000 */
[----:B------:R-:W-:Y:S01]  /*74d0*/  IMAD.MOV.U32 R6, RZ, RZ, R7 ;  /* 0x000000ffff067224 */ /* 0x000fe200078e0007 */
[----:B------:R-:W-:Y:S01]  /*74e0*/  UMOV UR51, UR43 ;  /* 0x0000002b00337c82 */ /* 0x000fe20008000000 */
[----:B------:R-:W-:Y:S01]  /*74f0*/  IMAD.MOV.U32 R8, RZ, RZ, R21 ;  /* 0x000000ffff087224 */ /* 0x000fe200078e0015 */
[----:B------:R-:W-:Y:S01]  /*7500*/  UMOV UR50, UR42 ;  /* 0x0000002a00327c82 */ /* 0x000fe20008000000 */
[----:B------:R-:W-:-:S05]  /*7510*/  ULDC UR49, c[0x0][0x9d8] ;  /* 0x0002760000317ab9 */ /* 0x000fca0000000800 */
.L_x_8977:
        /* <DEDUP_REMOVED lines=9> */
.L_x_8970:
[----:B------:R-:W-:Y:S01]  /*75b0*/  ULEA UR6, UR42, UR41, 0x3 ;  /* 0x000000292a067291 */ /* 0x000fe2000f8e183f */
[----:B------:R-:W-:-:S05]  /*75c0*/  IMAD.U32 R4, RZ, RZ, UR43 ;  /* 0x0000002bff047e24 */ /* 0x000fca000f8e00ff */
[----:B------:R-:W-:-:S04]  /*75d0*/  SHF.L.U32 R4, R4, 0x1f, RZ ;  /* 0x0000001f04047819 */ /* 0x000fc800000006ff */
[----:B------:R0:W1:Y:S01]  /*75e0*/  SYNCS.PHASECHK.TRANS64.TRYWAIT P2, [UR6+0x28830], R4 ;  /* 0x02883004ff0075a7 */ /* 0x0000620008040146 */
[----:B------:R-:W-:Y:S05]  /*75f0*/  @!P0 BRA `(.L_x_8971) ;  /* 0x0000000000048947 */ /* 0x000fea0003800000 */
[----:B------:R-:W-:Y:S01]  /*7600*/  BPT.TRAP 0x1 ;  /* 0x000000040000795c */ /* 0x000fe20000300000 */
.L_x_8971:
[----:B-1----:R-:W-:Y:S05]  /*7610*/  @P2 BRA `(.L_x_8969) ;  /* 0x0000000000082947 */ /* 0x002fea0003800000 */
[----:B------:R-:W1:Y:S02]  /*7620*/  SYNCS.PHASECHK.TRANS64.TRYWAIT P2, [UR6+0x28830], R4 ;  /* 0x02883004ff0075a7 */ /* 0x000e640008040146 */
[----:B-1----:R-:W-:Y:S05]  /*7630*/  @!P2 BRA `(.L_x_8972) ;  /* 0x000000940014a947 */ /* 0x002fea0003800000 */
.L_x_8969:
        /* <DEDUP_REMOVED lines=45> */
.L_x_8974:
[----:B------:R-:W-:Y:S01]  /*7910*/  ULEA UR6, UR50, UR41, 0x3 ;  /* 0x0000002932067291 */ /* 0x000fe2000f8e183f */
[----:B------:R-:W-:-:S05]  /*7920*/  IMAD.U32 R4, RZ, RZ, UR51 ;  /* 0x00000033ff047e24 */ /* 0x000fca000f8e00ff */
[----:B------:R-:W-:-:S04]  /*7930*/  SHF.L.U32 R4, R4, 0x1f, RZ ;  /* 0x0000001f04047819 */ /* 0x000fc800000006ff */
[----:B------:R0:W1:Y:S01]  /*7940*/  SYNCS.PHASECHK.TRANS64.TRYWAIT P2, [UR6+0x28850], R4 ;  /* 0x02885004ff0075a7 */ /* 0x0000620008040146 */
[----:B------:R-:W-:Y:S05]  /*7950*/  @!P0 BRA `(.L_x_8975) ;  /* 0x0000000000048947 */ /* 0x000fea0003800000 */
[----:B------:R-:W-:Y:S01]  /*7960*/  BPT.TRAP 0x1 ;  /* 0x000000040000795c */ /* 0x000fe20000300000 */
.L_x_8975:
[----:B-1----:R-:W-:Y:S05]  /*7970*/  @P2 BRA `(.L_x_8973) ;  /* 0x0000000000082947 */ /* 0x002fea0003800000 */
[----:B------:R-:W1:Y:S02]  /*7980*/  SYNCS.PHASECHK.TRANS64.TRYWAIT P2, [UR6+0x28850], R4 ;  /* 0x02885004ff0075a7 */ /* 0x000e640008040146 */
[----:B-1----:R-:W-:Y:S05]  /*7990*/  @!P2 BRA `(.L_x_8976) ;  /* 0x000000900054a947 */ /* 0x002fea0003800000 */
.L_x_8973:
        /* <DEDUP_REMOVED lines=77> */
[----:B------:R-:W-:Y:S01]  /*7e70*/  ISETP.LT.AND P2, PT, RZ, UR54, PT ;  /* 0x00000036ff007c0c */ /* 0x000fe2000bf41270 */
[----:B------:R-:W-:-:S05]  /*7e80*/  UMOV UR51, UR43 ;  /* 0x0000002b00337c82 */ /* 0x000fca0008000000 */
        /* <DEDUP_REMOVED lines=13> */
[----:B0-----:R-:W-:Y:S01]  /*7f60*/  FMNMX.FTZ R12, R15, R12, !PT ;  /* 0x0000000c0f0c7209 */ /* 0x001fe20007810000 */
[----:B------:R-:W-:-:S02]  /*7f70*/  WARPGROUP.DEPBAR.LE gsb0, 0x0 ;  /* 0x00008000000079c5 */ /* 0x000fc40000010000 */
[----:B------:R-:W-:Y:S01]  /*7f80*/  WARPGROUP.ARRIVE ;  /* 0x00000000000079c5 */ /* 0x000fe20000000000 */
[----:B------:R-:W-:Y:S01]  /*7f90*/  FMUL.FTZ R183, R32, UR49 ;  /* 0x0000003120b77c20 */ /* 0x000fe20008410000 */
[----:B------:R-:W-:Y:S02]  /*7fa0*/  FMUL.FTZ R181, R33, UR49 ;  /* 0x0000003121b57c20 */ /* 0x000fe40008410000 */
[----:B------:R-:W0:Y:S01]  /*7fb0*/  MUFU.TANH R29, R29 ;  /* 0x0000001d001d7308 */ /* 0x000e220000002400 */
[----:B------:R-:W-:Y:S01]  /*7fc0*/  FMUL.FTZ R33, R38, UR49 ;  /* 0x0000003126217c20 */ /* 0x000fe20008410000 */
[----:B------:R-:W-:Y:S01]  /*7fd0*/  HGMMA.64x128x16.F32 R88, R176, gdesc[UR4].tnspB, R88, gsb0 ;  /* 0x41e00004b0587df0 */ /* 0x000fe20008000858 */
[----:B------:R-:W-:Y:S01]  /*7fe0*/  UIADD3 UR6, UR10, 0x100, URZ ;  /* 0x000001000a067890 */ /* 0x000fe2000fffe03f */
[----:B------:R-:W-:-:S04]  /*7ff0*/  UMOV UR7, 0x40000040 ;  /* 0x4000004000077882 */ /* 0x000fc80000000000 */
[----:B------:R-:W2:Y:S01]  /*8000*/  MUFU.TANH R183, R183 ;  /* 0x000000b700b77308 */ /* 0x000ea20000002400 */
[----:B-1----:R-:W-:-:S07]  /*8010*/  FMNMX.FTZ R12, R27, R12, !PT ;  /* 0x0000000c1b0c7209 */ /* 0x002fce0007810000 */
[----:B------:R-:W1:Y:S01]  /*8020*/  MUFU.TANH R181, R181 ;  /* 0x000000b500b57308 */ /* 0x000e620000002400 */
[----:B0-----:R-:W-:-:S07]  /*8030*/  FMNMX.FTZ R12, R29, R12, !PT ;  /* 0x0000000c1d0c7209 */ /* 0x001fce0007810000 */
[----:B------:R-:W0:Y:S01]  /*8040*/  MUFU.TANH R31, R31 ;  /* 0x0000001f001f7308 */ /* 0x000e220000002400 */
[----:B--2---:R-:W-:-:S07]  /*8050*/  FMNMX.FTZ R4, R183, R4, !PT ;  /* 0x00000004b7047209 */ /* 0x004fce0007810000 */
[----:B------:R-:W-:Y:S01]  /*8060*/  MUFU.TANH R215, R215 ;  /* 0x000000d700d77308 */ /* 0x000fe20000002400 */
[----:B-1----:R-:W-:-:S04]  /*8070*/  FMNMX.FTZ R4, R181, R4, !PT ;  /* 0x00000004b5047209 */ /* 0x002fc80007810000 */
[----:B------:R-:W-:-:S03]  /*8080*/  FMNMX.FTZ R4, R191, R4, !PT ;  /* 0x00000004bf047209 */ /* 0x000fc60007810000 */
[----:B------:R-:W1:Y:S01]  /*8090*/  MUFU.TANH R33, R33 ;  /* 0x0000002100217308 */ /* 0x000e620000002400 */
[----:B------:R-:W-:Y:S02]  /*80a0*/  FMNMX.FTZ R4, R193, R4, !PT ;  /* 0x00000004c1047209 */ /* 0x000fe40007810000 */
[----:B0-----:R-:W-:Y:S02]  /*80b0*/  FMNMX.FTZ R12, R31, R12, !PT ;  /* 0x0000000c1f0c7209 */ /* 0x001fe40007810000 */
[----:B------:R-:W-:-:S03]  /*80c0*/  FMNMX.FTZ R4, R195, R4, !PT ;  /* 0x00000004c3047209 */ /* 0x000fc60007810000 */
[----:B------:R-:W-:Y:S01]  /*80d0*/  MUFU.TANH R69, R69 ;  /* 0x0000004500457308 */ /* 0x000fe20000002400 */
[----:B------:R-:W-:-:S04]  /*80e0*/  FMNMX.FTZ R4, R197, R4, !PT ;  /* 0x00000004c5047209 */ /* 0x000fc80007810000 */
[----:B------:R-:W-:-:S03]  /*80f0*/  FMNMX.FTZ R4, R199, R4, !PT ;  /* 0x00000004c7047209 */ /* 0x000fc60007810000 */
        /* <DEDUP_REMOVED lines=15> */
[----:B------:R-:W-:Y:S01]  /*81f0*/  MUFU.TANH R223, R223 ;  /* 0x000000df00df7308 */ /* 0x000fe20000002400 */
[----:B0-----:R-:W-:-:S07]  /*8200*/  FMNMX.FTZ R12, R43, R12, !PT ;  /* 0x0000000c2b0c7209 */ /* 0x001fce0007810000 */
[----:B------:R-:W-:Y:S01]  /*8210*/  MUFU.TANH R47, R47 ;  /* 0x0000002f002f7308 */ /* 0x000fe20000002400 */
[----:B------:R-:W-:Y:S02]  /*8220*/  WARPGROUP.DEPBAR.LE gsb0, 0x0 ;  /* 0x00008000000079c5 */ /* 0x000fe40000010000 */
        /* <DEDUP_REMOVED lines=8> */
[----:B------:R-:W0:Y:S08]  /*82b0*/  MUFU.TANH R177, R177 ;  /* 0x000000b100b17308 */ /* 0x000e300000002400 */
[----:B------:R-:W1:Y:S08]  /*82c0*/  MUFU.TANH R179, R179 ;  /* 0x000000b300b37308 */ /* 0x000e700000002400 */
[----:B------:R-:W2:Y:S01]  /*82d0*/  MUFU.TANH R45, R45 ;  /* 0x0000002d002d7308 */ /* 0x000ea20000002400 */
[----:B0-----:R-:W-:-:S07]  /*82e0*/  FMNMX.FTZ R4, R177, R4, !PT ;  /* 0x00000004b1047209 */ /* 0x001fce0007810000 */
[----:B------:R-:W0:Y:S01]  /*82f0*/  MUFU.TANH R49, R49 ;  /* 0x0000003100317308 */ /* 0x000e220000002400 */
[----:B-1----:R-:W-:-:S04]  /*8300*/  FMNMX.FTZ R4, R179, R4, !PT ;  /* 0x00000004b3047209 */ /* 0x002fc80007810000 */
[----:B------:R-:W-:-:S03]  /*8310*/  FMNMX.FTZ R4, R201, R4, !PT ;  /* 0x00000004c9047209 */ /* 0x000fc60007810000 */
[----:B------:R-:W-:Y:S01]  /*8320*/  MUFU.TANH R85, R85 ;  /* 0x0000005500557308 */ /* 0x000fe20000002400 */
[----:B------:R-:W-:Y:S02]  /*8330*/  FMNMX.FTZ R4, R203, R4, !PT ;  /* 0x00000004cb047209 */ /* 0x000fe40007810000 */
[----:B--2---:R-:W-:Y:S02]  /*8340*/  FMNMX.FTZ R12, R45, R12, !PT ;  /* 0x0000000c2d0c7209 */ /* 0x004fe40007810000 */
[----:B------:R-:W-:Y:S02]  /*8350*/  FMNMX.FTZ R4, R205, R4, !PT ;  /* 0x00000004cd047209 */ /* 0x000fe40007810000 */
[----:B------:R-:W-:Y:S01]  /*8360*/  FMNMX.FTZ R12, R47, R12, !PT ;  /* 0x0000000c2f0c7209 */ /* 0x000fe20007810000 */
[----:B------:R-:W1:Y:S01]  /*8370*/  MUFU.TANH R51, R51 ;  /* 0x0000003300337308 */ /* 0x000e620000002400 */
[----:B------:R-:W-:Y:S02]  /*8380*/  FMNMX.FTZ R4, R207, R4, !PT ;  /* 0x00000004cf047209 */ /* 0x000fe40007810000 */
[----:B0-----:R-:W-:-:S02]  /*8390*/  FMNMX.FTZ R12, R49, R12, !PT ;  /* 0x0000000c310c7209 */ /* 0x001fc40007810000 */
[----:B------:R-:W-:-:S03]  /*83a0*/  FMNMX.FTZ R4, R209, R4, !PT ;  /* 0x00000004d1047209 */ /* 0x000fc60007810000 */
[----:B------:R-:W0:Y:S01]  /*83b0*/  MUFU.TANH R53, R53 ;  /* 0x0000003500357308 */ /* 0x000e220000002400 */
[----:B------:R-:W-:-:S04]  /*83c0*/  FMNMX.FTZ R4, R211, R4, !PT ;  /* 0x00000004d3047209 */ /* 0x000fc80007810000 */
[----:B------:R-:W-:-:S03]  /*83d0*/  FMNMX.FTZ R4, R213, R4, !PT ;  /* 0x00000004d5047209 */ /* 0x000fc60007810000 */
[----:B------:R-:W2:Y:S01]  /*83e0*/  MUFU.TANH R55, R55 ;  /* 0x0000003700377308 */ /* 0x000ea20000002400 */
[----:B-1----:R-:W-:-:S07]  /*83f0*/  FMNMX.FTZ R12, R51, R12, !PT ;  /* 0x0000000c330c7209 */ /* 0x002fce0007810000 */
[----:B------:R-:W1:Y:S01]  /*8400*/  MUFU.TANH R57, R57 ;  /* 0x0000003900397308 */ /* 0x000e620000002400 */
[----:B0-----:R-:W-:-:S07]  /*8410*/  FMNMX.FTZ R12, R53, R12, !PT ;  /* 0x0000000c350c7209 */ /* 0x001fce0007810000 */
[----:B------:R-:W0:Y:S01]  /*8420*/  MUFU.TANH R59, R59 ;  /* 0x0000003b003b7308 */ /* 0x000e220000002400 */
[----:B--2---:R-:W-:-:S07]  /*8430*/  FMNMX.FTZ R12, R55, R12, !PT ;  /* 0x0000000c370c7209 */ /* 0x004fce0007810000 */
[----:B------:R-:W2:Y:S01]  /*8440*/  MUFU.TANH R61, R61 ;  /* 0x0000003d003d7308 */ /* 0x000ea20000002400 */
[----:B-1----:R-:W-:-:S07]  /*8450*/  FMNMX.FTZ R12, R57, R12, !PT ;  /* 0x0000000c390c7209 */ /* 0x002fce0007810000 */
[----:B------:R-:W1:Y:S01]  /*8460*/  MUFU.TANH R63, R63 ;  /* 0x0000003f003f7308 */ /* 0x000e620000002400 */
[----:B0-----:R-:W-:-:S07]  /*8470*/  FMNMX.FTZ R12, R59, R12, !PT ;  /* 0x0000000c3b0c7209 */ /* 0x001fce0007810000 */
[----:B------:R-:W-:Y:S01]  /*8480*/  MUFU.TANH R67, R67 ;  /* 0x0000004300437308 */ /* 0x000fe20000002400 */
[----:B--2---:R-:W-:-:S07]  /*8490*/  FMNMX.FTZ R12, R61, R12, !PT ;  /* 0x0000000c3d0c7209 */ /* 0x004fce0007810000 */
        /* <DEDUP_REMOVED lines=18> */
[----:B------:R-:W-:Y:S01]  /*85c0*/  MUFU.TANH R87, R87 ;  /* 0x0000005700577308 */ /* 0x000fe20000002400 */
[----:B-1----:R-:W-:-:S04]  /*85d0*/  FMNMX.FTZ R4, R175, R4, !PT ;  /* 0x00000004af047209 */ /* 0x002fc80007810000 */
[----:B------:R-:W-:-:S04]  /*85e0*/  FMNMX.FTZ R4, R215, R4, !PT ;  /* 0x00000004d7047209 */ /* 0x000fc80007810000 */
[----:B------:R-:W-:Y:S02]  /*85f0*/  FMNMX.FTZ R4, R69, R4, !PT ;  /* 0x0000000445047209 */ /* 0x000fe40007810000 */
[----:B--2---:R-:W-:Y:S02]  /*8600*/  FMNMX.FTZ R12, R65, R12, !PT ;  /* 0x0000000c410c7209 */ /* 0x004fe40007810000 */
        /* <DEDUP_REMOVED lines=35> */
[-C--:B------:R-:W-:Y:S01]  /*8840*/  FMUL.FTZ R8, R227, R4.reuse ;  /* 0x00000004e3087220 */ /* 0x080fe20000410000 */
        /* <DEDUP_REMOVED lines=12> */
[-CC-:B------:R-:W-:Y:S01]  /*8910*/  FFMA.FTZ R225, R225, R4.reuse, -R10.reuse ;  /* 0x00000004e1e17223 */ /* 0x180fe2000001080a */
[----:B------:R-:W-:Y:S01]  /*8920*/  FFMA.FTZ R85, R85, R4, -R10 ;  /* 0x0000000455557223 */ /* 0x000fe2000001080a */
[----:B0-----:R-:W-:Y:S01]  /*8930*/  FMNMX.FTZ R12, R169, R12, !PT ;  /* 0x0000000ca90c7209 */ /* 0x001fe20007810000 */
[----:B------:R-:W-:Y:S03]  /*8940*/  MUFU.EX2 R8, R8 ;  /* 0x0000000800087308 */ /* 0x000fe60000000800 */
[----:B------:R-:W-:-:S04]  /*8950*/  FMNMX.FTZ R12, R83, R12, !PT ;  /* 0x0000000c530c7209 */ /* 0x000fc80007810000 */
[----:B-1----:R-:W-:Y:S01]  /*8960*/  FMNMX.FTZ R12, R171, R12, !PT ;  /* 0x0000000cab0c7209 */ /* 0x002fe20007810000 */
[----:B------:R-:W0:Y:S03]  /*8970*/  MUFU.EX2 R5, R5 ;  /* 0x0000000500057308 */ /* 0x000e260000000800 */
[----:B------:R-:W-:Y:S01]  /*8980*/  FMNMX.FTZ R7, R87, R12, !PT ;  /* 0x0000000c57077209 */ /* 0x000fe20007810000 */
[----:B------:R-:W-:-:S04]  /*8990*/  FFMA.FTZ R12, R217, R4, -R10 ;  /* 0x00000004d90c7223 */ /* 0x000fc8000001080a */
[----:B------:R-:W1:Y:S01]  /*89a0*/  SHFL.BFLY PT, R14, R7, 0x2, 0x1f ;  /* 0x0c401f00070e7f89 */ /* 0x000e6200000e0000 */
[----:B------:R-:W2:Y:S08]  /*89b0*/  MUFU.EX2 R180, R180 ;  /* 0x000000b400b47308 */ /* 0x000eb00000000800 */
[----:B------:R-:W3:Y:S01]  /*89c0*/  MUFU.EX2 R182, R182 ;  /* 0x000000b600b67308 */ /* 0x000ee20000000800 */
[----:B0-----:R-:W-:-:S07]  /*89d0*/  FFMA.FTZ R3, R8, R3, R5 ;  /* 0x0000000308037223 */ /* 0x001fce0000010005 */
[----:B------:R-:W0:Y:S01]  /*89e0*/  MUFU.EX2 R13, R13 ;  /* 0x0000000d000d7308 */ /* 0x000e220000000800 */
[C---:B--2---:R-:W-:Y:S01]  /*89f0*/  FADD.FTZ R3, R180.reuse, R3 ;  /* 0x00000003b4037221 */ /* 0x044fe20000010000 */
[----:B------:R-:W-:Y:S02]  /*8a00*/  F2FP.F16.F32.PACK_AB R180, R180, R5 ;  /* 0x00000005b4b4723e */ /* 0x000fe400000000ff */
[----:B-1----:R-:W-:Y:S01]  /*8a10*/  FMNMX.FTZ R24, R7, R14, !PT ;  /* 0x0000000e07187209 */ /* 0x002fe20007810000 */
[----:B------:R-:W-:-:S03]  /*8a20*/  FFMA.FTZ R14, R219, R4, -R10 ;  /* 0x00000004db0e7223 */ /* 0x000fc6000001080a */
[----:B------:R-:W-:Y:S01]  /*8a30*/  MUFU.EX2 R176, R176 ;  /* 0x000000b000b07308 */ /* 0x000fe20000000800 */
[----:B---3--:R-:W-:Y:S01]  /*8a40*/  FADD.FTZ R44, R182, R3 ;  /* 0x00000003b62c7221 */ /* 0x008fe20000010000 */
[----:B------:R-:W1:Y:S06]  /*8a50*/  SHFL.BFLY PT, R7, R24, 0x1, 0x1f ;  /* 0x0c201f0018077f89 */ /* 0x000e6c00000e0000 */
[----:B------:R-:W-:Y:S01]  /*8a60*/  MUFU.EX2 R25, R25 ;  /* 0x0000001900197308 */ /* 0x000fe20000000800 */
[----:B0-----:R-:W-:-:S07]  /*8a70*/  F2FP.F16.F32.PACK_AB R182, R13, R182 ;  /* 0x000000b60db6723e */ /* 0x001fce00000000ff */
[----:B------:R-:W-:Y:S08]  /*8a80*/  MUFU.EX2 R178, R178 ;  /* 0x000000b200b27308 */ /* 0x000ff00000000800 */
[----:B------:R-:W-:Y:S01]  /*8a90*/  MUFU.EX2 R172, R172 ;  /* 0x000000ac00ac7308 */ /* 0x000fe20000000800 */
[----:B-1----:R-:W-:-:S05]  /*8aa0*/  FMNMX.FTZ R7, R24, R7, !PT ;  /* 0x0000000718077209 */ /* 0x002fca0007810000 */
[-C--:B------:R-:W-:Y:S02]  /*8ab0*/  FMUL.FTZ R40, R7, R4.reuse ;  /* 0x0000000407287220 */ /* 0x080fe40000410000 */
[----:B------:R-:W-:Y:S02]  /*8ac0*/  MUFU.EX2 R174, R174 ;  /* 0x000000ae00ae7308 */ /* 0x000fe40000000800 */
[-CC-:B------:R-:W-:Y:S01]  /*8ad0*/  FFMA.FTZ R183, R15, R4.reuse, -R40.reuse ;  /* 0x000000040fb77223 */ /* 0x180fe20000010828 */
[----:B------:R-:W-:Y:S02]  /*8ae0*/  IMAD.U32 R15, RZ, RZ, UR42 ;  /* 0x0000002aff0f7e24 */ /* 0x000fe4000f8e00ff */
[-CC-:B------:R-:W-:Y:S01]  /*8af0*/  FFMA.FTZ R181, R11, R4.reuse, -R40.reuse ;  /* 0x000000040bb57223 */ /* 0x180fe20000010828 */
[-CC-:B------:R-:W-:Y:S01]  /*8b00*/  FFMA.FTZ R177, R29, R4.reuse, -R40.reuse ;  /* 0x000000041db17223 */ /* 0x180fe20000010828 */
[-CC-:B------:R-:W-:Y:S01]  /*8b10*/  FFMA.FTZ R32, R27, R4.reuse, -R40.reuse ;  /* 0x000000041b207223 */ /* 0x180fe20000010828 */
[----:B------:R-:W-:Y:S01]  /*8b20*/  IADD3 R27, -R23, 0xb, RZ ;  /* 0x0000000b171b7810 */ /* 0x000fe20007ffe1ff */
        /* <DEDUP_REMOVED lines=31> */
[-CC-:B------:R-:W-:Y:S01]  /*8d20*/  FFMA.FTZ R155, R197, R4.reuse, -R10.reuse ;  /* 0x00000004c59b7223 */ /* 0x180fe2000001080a */
[-CC-:B------:R-:W-:Y:S01]  /*8d30*/  FFMA.FTZ R193, R201, R4.reuse, -R10.reuse ;  /* 0x00000004c9c17223 */ /* 0x180fe2000001080a */
[-CC-:B------:R-:W-:Y:S01]  /*8d40*/  FFMA.FTZ R152, R207, R4.reuse, -R10.reuse ;  /* 0x00000004cf987223 */ /* 0x180fe2000001080a */
[-CC-:B------:R-:W-:Y:S01]  /*8d50*/  FFMA.FTZ R154, R211, R4.reuse, -R10.reuse ;  /* 0x00000004d39a7223 */ /* 0x180fe2000001080a */
[----:B------:R-:W-:Y:S01]  /*8d60*/  HGMMA.64x128x16.F32 R88, R156, gdesc[UR4].tnspB, R88, gsb0 ;  /* 0x41e000049c587df0 */ /* 0x000fe20008000858 */
[----:B------:R-:W-:Y:S01]  /*8d70*/  UIADD3 UR6, UR10, 0x300, URZ ;  /* 0x000003000a067890 */ /* 0x000fe2000fffe03f */
[-C--:B------:R-:W-:Y:S01]  /*8d80*/  FFMA.FTZ R197, R175, R4.reuse, -R10 ;  /* 0x00000004afc57223 */ /* 0x080fe2000001080a */
[----:B------:R-:W-:Y:S01]  /*8d90*/  UMOV UR7, 0x40000040 ;  /* 0x4000004000077882 */ /* 0x000fe20000000000 */
[----:B------:R-:W-:Y:S01]  /*8da0*/  MUFU.EX2 R179, R179 ;  /* 0x000000b300b37308 */ /* 0x000fe20000000800 */
[----:B------:R-:W-:-:S07]  /*8db0*/  FFMA.FTZ R175, R41, R4, -R40 ;  /* 0x0000000429af7223 */ /* 0x000fce0000010828 */
        /* <DEDUP_REMOVED lines=23> */
[-CC-:B------:R-:W-:Y:S01]  /*8f30*/  FFMA.FTZ R10, R9, R4.reuse, -R40.reuse ;  /* 0x00000004090a7223 */ /* 0x180fe20000010828 */
[----:B------:R-:W-:Y:S01]  /*8f40*/  HGMMA.64x128x16.F32 R88, R160, gdesc[UR4].tnspB, R88, gsb0 ;  /* 0x41e00004a0587df0 */ /* 0x000fe20008000858 */
[----:B------:R-:W-:Y:S01]  /*8f50*/  UIADD3 UR6, UR10, 0x380, URZ ;  /* 0x000003800a067890 */ /* 0x000fe2000fffe03f */
[-CC-:B------:R-:W-:Y:S01]  /*8f60*/  FFMA.FTZ R173, R37, R4.reuse, -R40.reuse ;  /* 0x0000000425ad7223 */ /* 0x180fe20000010828 */
[----:B------:R-:W-:Y:S01]  /*8f70*/  UMOV UR7, 0x40000040 ;  /* 0x4000004000077882 */ /* 0x000fe20000000000 */
        /* <DEDUP_REMOVED lines=19> */
[----:B------:R-:W-:-:S02]  /*90b0*/  WARPGROUP.DEPBAR.LE gsb0, 0x0 ;  /* 0x00008000000079c5 */ /* 0x000fc40000010000 */
[----:B------:R-:W-:Y:S01]  /*90c0*/  WARPGROUP.ARRIVE ;  /* 0x00000000000079c5 */ /* 0x000fe20000000000 */
[----:B------:R-:W-:Y:S01]  /*90d0*/  FADD.FTZ R161, -R7, R6 ;  /* 0x0000000607a17221 */ /* 0x000fe20000010100 */
[----:B------:R-:W-:Y:S01]  /*90e0*/  FFMA.FTZ R6, R49, R4, -R40 ;  /* 0x0000000431067223 */ /* 0x000fe20000010828 */
[----:B0-----:R-:W-:Y:S02]  /*90f0*/  F2FP.F16.F32.PACK_AB R160, R73, R12 ;  /* 0x0000000c49a0723e */ /* 0x001fe400000000ff */
[----:B------:R-:W-:Y:S01]  /*9100*/  FMUL.FTZ R161, R161, R4 ;  /* 0x00000004a1a17220 */ /* 0x000fe20000410000 */
[----:B------:R-:W-:Y:S01]  /*9110*/  HGMMA.64x128x16.F32 R88, R164, gdesc[UR4].tnspB, R88, gsb0 ;  /* 0x41e00004a4587df0 */ /* 0x000fe20008000858 */
[----:B------:R-:W0:Y:S01]  /*9120*/  MUFU.EX2 R77, R77 ;  /* 0x0000004d004d7308 */ /* 0x000e220000000800 */
[----:B------:R-:W-:-:S07]  /*9130*/  UIADD3 UR6, UR54, -0x1, URZ ;  /* 0xffffffff36067890 */ /* 0x000fce000fffe03f */
[----:B------:R-:W1:Y:S01]  /*9140*/  MUFU.EX2 R201, R161 ;  /* 0x000000a100c97308 */ /* 0x000e620000000800 */
[----:B------:R-:W-:-:S07]  /*9150*/  UMOV UR54, UR6 ;  /* 0x0000000600367c82 */ /* 0x000fce0008000000 */
[----:B------:R-:W-:Y:S01]  /*9160*/  MUFU.EX2 R6, R6 ;  /* 0x0000000600067308 */ /* 0x000fe20000000800 */
[----:B0-----:R-:W-:-:S07]  /*9170*/  F2FP.F16.F32.PACK_AB R162, R77, R14 ;  /* 0x0000000e4da2723e */ /* 0x001fce00000000ff */
[----:B------:R-:W-:Y:S01]  /*9180*/  MUFU.EX2 R79, R79 ;  /* 0x0000004f004f7308 */ /* 0x000fe20000000800 */
[----:B-1----:R-:W-:-:S04]  /*9190*/  FFMA.FTZ R42, R201, R0, R10 ;  /* 0x00000000c92a7223 */ /* 0x002fc8000001000a */
[C---:B------:R-:W-:Y:S01]  /*91a0*/  FADD.FTZ R42, R181.reuse, R42 ;  /* 0x0000002ab52a7221 */ /* 0x040fe20000010000 */
[----:B------:R-:W-:Y:S02]  /*91b0*/  F2FP.F16.F32.PACK_AB R181, R181, R10 ;  /* 0x0000000ab5b5723e */ /* 0x000fe400000000ff */
        /* <DEDUP_REMOVED lines=15> */
[----:B------:R-:W-:Y:S01]  /*92b0*/  FADD.FTZ R42, R30, R3 ;  /* 0x000000031e2a7221 */ /* 0x000fe20000010000 */
[----:B------:R-:W-:Y:S01]  /*92c0*/  FFMA.FTZ R3, R169, R4, -R40 ;  /* 0x00000004a9037223 */ /* 0x000fe20000010828 */
[----:B------:R-:W-:Y:S01]  /*92d0*/  F2FP.F16.F32.PACK_AB R169, R28, R9 ;  /* 0x000000091ca9723e */ /* 0x000fe200000000ff */
[----:B------:R-:W-:Y:S08]  /*92e0*/  MUFU.EX2 R24, R225 ;  /* 0x000000e100187308 */ /* 0x000ff00000000800 */
[----:B------:R-:W-:Y:S01]  /*92f0*/  MUFU.EX2 R85, R85 ;  /* 0x0000005500557308 */ /* 0x000fe20000000800 */
[----:B------:R-:W-:-:S02]  /*9300*/  WARPGROUP.DEPBAR.LE gsb0, 0x0 ;  /* 0x00008000000079c5 */ /* 0x000fc40000010000 */
[----:B------:R1:W-:Y:S06]  /*9310*/  BAR.ARV R27, 0x100 ;  /* 0x0004001b0000751d */ /* 0x0003ec0000002000 */
        /* <DEDUP_REMOVED lines=8> */
[----:B--2---:R-:W-:Y:S01]  /*93a0*/  IMAD.U32 R29, RZ, RZ, UR50 ;  /* 0x00000032ff1d7e24 */ /* 0x004fe2000f8e00ff */
[----:B------:R-:W-:Y:S01]  /*93b0*/  UMOV UR50, UR42 ;  /* 0x0000002a00327c82 */ /* 0x000fe20008000000 */
[-C--:B------:R-:W-:Y:S01]  /*93c0*/  FMUL.FTZ R101, R101, R8.reuse ;  /* 0x0000000865657220 */ /* 0x080fe20000410000 */
[-C--:B------:R-:W-:Y:S01]  /*93d0*/  FMUL.FTZ R104, R104, R8.reuse ;  /* 0x0000000868687220 */ /* 0x080fe20000410000 */
[-C--:B------:R-:W-:Y:S01]  /*93e0*/  FMUL.FTZ R105, R105, R8.reuse ;  /* 0x0000000869697220 */ /* 0x080fe20000410000 */
[----:B------:R-:W-:Y:S01]  /*93f0*/  @!P1 LEA R29, R29, UR41, 0x3 ;  /* 0x000000291d1d9c11 */ /* 0x000fe2000f8e18ff */
[-C--:B------:R-:W-:Y:S01]  /*9400*/  FMUL.FTZ R108, R108, R8.reuse ;  /* 0x000000086c6c7220 */ /* 0x080fe20000410000 */
[-C--:B------:R-:W-:Y:S01]  /*9410*/  FMUL.FTZ R109, R109, R8.reuse ;  /* 0x000000086d6d7220 */ /* 0x080fe20000410000 */
[-C--:B------:R-:W-:Y:S01]  /*9420*/  FMUL.FTZ R112, R112, R8.reuse ;  /* 0x0000000870707220 */ /* 0x080fe20000410000 */
[----:B------:R-:W-:Y:S01]  /*9430*/  FMUL.FTZ R113, R113, R8 ;  /* 0x0000000871717220 */ /* 0x000fe20000410000 */
[----:B-1----:R-:W-:-:S02]  /*9440*/  @!P1 VIADD R27, R29, 0x28860 ;  /* 0x000288601d1b9836 */ /* 0x002fc40000000000 */
[-C--:B------:R-:W-:Y:S01]  /*9450*/  FMUL.FTZ R116, R116, R8.reuse ;  /* 0x0000000874747220 */ /* 0x080fe20000410000 */
[-C--:B------:R-:W-:Y:S01]  /*9460*/  FMUL.FTZ R117, R117, R8.reuse ;  /* 0x0000000875757220 */ /* 0x080fe20000410000 */
[-C--:B------:R-:W-:Y:S01]  /*9470*/  FMUL.FTZ R120, R120, R8.reuse ;  /* 0x0000000878787220 */ /* 0x080fe20000410000 */
[-C--:B------:R-:W-:Y:S01]  /*9480*/  FMUL.FTZ R121, R121, R8.reuse ;  /* 0x0000000879797220 */ /* 0x080fe20000410000 */
[----:B------:R-:W-:Y:S01]  /*9490*/  @!P1 PRMT R29, RZ, 0x654, R27 ;  /* 0x00000654ff1d9816 */ /* 0x000fe2000000001b */
[----:B------:R-:W-:Y:S01]  /*94a0*/  FADD.FTZ R27, R13, R44 ;  /* 0x0000002c0d1b7221 */ /* 0x000fe20000010000 */
[-C--:B------:R-:W-:Y:S01]  /*94b0*/  FMUL.FTZ R124, R124, R8.reuse ;  /* 0x000000087c7c7220 */ /* 0x080fe20000410000 */
[-C--:B------:R-:W-:Y:S01]  /*94c0*/  FMUL.FTZ R125, R125, R8.reuse ;  /* 0x000000087d7d7220 */ /* 0x080fe20000410000 */
[----:B------:R1:W-:Y:S01]  /*94d0*/  @!P1 SYNCS.ARRIVE.TRANS64.RED.A1T0 RZ, [R29+URZ], RZ ;  /* 0x000000ff1dff99a7 */ /* 0x0003e2000810043f */
[----:B------:R-:W-:Y:S01]  /*94e0*/  FADD.FTZ R44, R176, R27 ;  /* 0x0000001bb02c7221 */ /* 0x000fe20000010000 */
[-C--:B------:R-:W-:Y:S01]  /*94f0*/  FMUL.FTZ R128, R128, R8.reuse ;  /* 0x0000000880807220 */ /* 0x080fe20000410000 */
[-C--:B------:R-:W-:Y:S01]  /*9500*/  FMUL.FTZ R129, R129, R8.reuse ;  /* 0x0000000881817220 */ /* 0x080fe20000410000 */
[-C--:B------:R-:W-:Y:S01]  /*9510*/  FMUL.FTZ R132, R132, R8.reuse ;  /* 0x0000000884847220 */ /* 0x080fe20000410000 */
[----:B------:R-:W-:Y:S01]  /*9520*/  FADD.FTZ R27, R25, R44 ;  /* 0x0000002c191b7221 */ /* 0x000fe20000010000 */
[-C--:B------:R-:W-:Y:S01]  /*9530*/  FMUL.FTZ R133, R133, R8.reuse ;  /* 0x0000000885857220 */ /* 0x080fe20000410000 */
[-C--:B------:R-:W-:Y:S01]  /*9540*/  FMUL.FTZ R136, R136, R8.reuse ;  /* 0x0000000888887220 */ /* 0x080fe20000410000 */
[----:B-1----:R-:W-:Y:S01]  /*9550*/  FADD.FTZ R29, R175, R42 ;  /* 0x0000002aaf1d7221 */ /* 0x002fe20000010000 */
[----:B------:R-:W-:Y:S01]  /*9560*/  FADD.FTZ R44, R178, R27 ;  /* 0x0000001bb22c7221 */ /* 0x000fe20000010000 */
[C---:B------:R-:W-:Y:S01]  /*9570*/  F2FP.F16.F32.PACK_AB R175, R26.reuse, R175 ;  /* 0x000000af1aaf723e */ /* 0x040fe200000000ff */
[----:B------:R-:W-:Y:S01]  /*9580*/  FMUL.FTZ R137, R137, R8 ;  /* 0x0000000889897220 */ /* 0x000fe20000410000 */
[----:B------:R-:W-:Y:S01]  /*9590*/  FADD.FTZ R42, R26, R29 ;  /* 0x0000001d1a2a7221 */ /* 0x000fe20000010000 */
[C---:B------:R-:W-:Y:S01]  /*95a0*/  FADD.FTZ R27, R153.reuse, R44 ;  /* 0x0000002c991b7221 */ /* 0x040fe20000010000 */
[----:B------:R-:W-:Y:S01]  /*95b0*/  MUFU.EX2 R26, R3 ;  /* 0x00000003001a7308 */ /* 0x000fe20000000800 */
[----:B------:R-:W-:Y:S01]  /*95c0*/  F2FP.F16.F32.PACK_AB R178, R153, R178 ;  /* 0x000000b299b2723e */ /* 0x000fe200000000ff */
[----:B------:R-:W-:Y:S01]  /*95d0*/  FADD.FTZ R5, R9, R42 ;  /* 0x0000002a09057221 */ /* 0x000fe20000010000 */
[----:B------:R-:W-:Y:S01]  /*95e0*/  FADD.FTZ R44, R172, R27 ;  /* 0x0000001bac2c7221 */ /* 0x000fe20000010000 */
[C---:B------:R-:W-:Y:S01]  /*95f0*/  F2FP.F16.F32.PACK_AB R172, R155.reuse, R172 ;  /* 0x000000ac9bac723e */ /* 0x040fe200000000ff */
[----:B------:R-:W-:Y:S01]  /*9600*/  FMUL.FTZ R140, R140, R8 ;  /* 0x000000088c8c7220 */ /* 0x000fe20000410000 */
[----:B------:R-:W-:Y:S01]  /*9610*/  FADD.FTZ R5, R28, R5 ;  /* 0x000000051c057221 */ /* 0x000fe20000010000 */
[----:B------:R-:W-:Y:S01]  /*9620*/  FADD.FTZ R27, R155, R44 ;  /* 0x0000002c9b1b7221 */ /* 0x000fe20000010000 */
[----:B0-----:R-:W-:Y:S01]  /*9630*/  F2FP.F16.F32.PACK_AB R155, R59, R0 ;  /* 0x000000003b9b723e */ /* 0x001fe200000000ff */
[----:B------:R-:W-:Y:S01]  /*9640*/  FMUL.FTZ R141, R141, R8 ;  /* 0x000000088d8d7220 */ /* 0x000fe20000410000 */
[----:B------:R-:W-:Y:S01]  /*9650*/  FADD.FTZ R10, R6, R5 ;  /* 0x00000005060a7221 */ /* 0x000fe20000010000 */
[----:B------:R-:W-:Y:S01]  /*9660*/  FADD.FTZ R44, R174, R27 ;  /* 0x0000001bae2c7221 */ /* 0x000fe20000010000 */
[----:B------:R-:W-:Y:S01]  /*9670*/  FFMA.FTZ R27, R171, R4, -R40 ;  /* 0x00000004ab1b7223 */ /* 0x000fe20000010828 */
[C---:B------:R-:W-:Y:S01]  /*9680*/  F2FP.F16.F32.PACK_AB R171, R11.reuse, R6 ;  /* 0x000000060bab723e */ /* 0x040fe200000000ff */
[----:B------:R-:W-:Y:S01]  /*9690*/  FADD.FTZ R10, R11, R10 ;  /* 0x0000000a0b0a7221 */ /* 0x000fe20000010000 */
[----:B------:R-:W-:Y:S01]  /*96a0*/  FADD.FTZ R31, R191, R44 ;  /* 0x0000002cbf1f7221 */ /* 0x000fe20000010000 */
[----:B------:R-:W-:Y:S01]  /*96b0*/  FFMA.FTZ R40, R87, R4, -R40 ;  /* 0x0000000457287223 */ /* 0x000fe20000010828 */
[-C--:B------:R-:W-:Y:S01]  /*96c0*/  FMUL.FTZ R144, R144, R8.reuse ;  /* 0x0000000890907220 */ /* 0x080fe20000410000 */
[-C--:B------:R-:W-:Y:S01]  /*96d0*/  FMUL.FTZ R145, R145, R8.reuse ;  /* 0x0000000891917220 */ /* 0x080fe20000410000 */
[----:B------:R-:W-:Y:S01]  /*96e0*/  FADD.FTZ R44, R168, R31 ;  /* 0x0000001fa82c7221 */ /* 0x000fe20000010000 */
[-C--:B------:R-:W-:Y:S01]  /*96f0*/  FMUL.FTZ R148, R148, R8.reuse ;  /* 0x0000000894947220 */ /* 0x080fe20000410000 */
[----:B------:R-:W-:Y:S01]  /*9700*/  FMUL.FTZ R149, R149, R8 ;  /* 0x0000000895957220 */ /* 0x000fe20000410000 */
[----:B------:R-:W-:Y:S01]  /*9710*/  MUFU.EX2 R40, R40 ;  /* 0x0000002800287308 */ /* 0x000fe20000000800 */
[----:B------:R-:W-:Y:S01]  /*9720*/  FADD.FTZ R13, R193, R44 ;  /* 0x0000002cc10d7221 */ /* 0x000fe20000010000 */
[----:B------:R-:W-:Y:S01]  /*9730*/  F2FP.F16.F32.PACK_AB R176, R25, R176 ;  /* 0x000000b019b0723e */ /* 0x000fe200000000ff */
[-C--:B------:R-:W-:Y:S01]  /*9740*/  FMUL.FTZ R90, R90, R201.reuse ;  /* 0x000000c95a5a7220 */ /* 0x080fe20000410000 */
[----:B------:R-:W-:Y:S01]  /*9750*/  F2FP.F16.F32.PACK_AB R174, R191, R174 ;  /* 0x000000aebfae723e */ /* 0x000fe200000000ff */
[----:B------:R-:W-:Y:S01]  /*9760*/  FADD.FTZ R42, R170, R13 ;  /* 0x0000000daa2a7221 */ /* 0x000fe20000010000 */
[----:B------:R-:W-:Y:S01]  /*9770*/  F2FP.F16.F32.PACK_AB R170, R157, R170 ;  /* 0x000000aa9daa723e */ /* 0x000fe200000000ff */
[-C--:B------:R-:W-:Y:S01]  /*9780*/  FMUL.FTZ R91, R91, R201.reuse ;  /* 0x000000c95b5b7220 */ /* 0x080fe20000410000 */
[----:B------:R-:W0:Y:S01]  /*9790*/  MUFU.EX2 R44, R71 ;  /* 0x00000047002c7308 */ /* 0x000e220000000800 */
[----:B------:R-:W-:Y:S01]  /*97a0*/  FADD.FTZ R5, R157, R42 ;  /* 0x0000002a9d057221 */ /* 0x000fe20000010000 */
[----:B------:R-:W-:Y:S01]  /*97b0*/  F2FP.F16.F32.PACK_AB R168, R193, R168 ;  /* 0x000000a8c1a8723e */ /* 0x000fe200000000ff */
        /* <DEDUP_REMOVED lines=8> */
[----:B------:R-:W1:Y:S01]  /*9840*/  MUFU.EX2 R32, R81 ;  /* 0x0000005100207308 */ /* 0x000e620000000800 */
[----:B------:R-:W-:Y:S01]  /*9850*/  F2FP.F16.F32.PACK_AB R157, R63, R46 ;  /* 0x0000002e3f9d723e */ /* 0x000fe200000000ff */
[----:B------:R-:W-:Y:S01]  /*9860*/  FADD.FTZ R10, R154, R13 ;  /* 0x0000000d9a0a7221 */ /* 0x000fe20000010000 */
[----:B------:R-:W-:Y:S01]  /*9870*/  FADD.FTZ R5, R0, R5 ;  /* 0x0000000500057221 */ /* 0x000fe20000010000 */
[C---:B------:R-:W-:Y:S01]  /*9880*/  F2FP.F16.F32.PACK_AB R154, R195.reuse, R154 ;  /* 0x0000009ac39a723e */ /* 0x040fe200000000ff */
[-C--:B------:R-:W-:Y:S01]  /*9890*/  FMUL.FTZ R98, R98, R201.reuse ;  /* 0x000000c962627220 */ /* 0x080fe20000410000 */
[----:B------:R-:W-:Y:S01]  /*98a0*/  FADD.FTZ R13, R195, R10 ;  /* 0x0000000ac30d7221 */ /* 0x000fe20000010000 */
[----:B------:R-:W-:Y:S01]  /*98b0*/  FADD.FTZ R5, R59, R5 ;  /* 0x000000053b057221 */ /* 0x000fe20000010000 */
[----:B------:R-:W-:Y:S01]  /*98c0*/  F2FP.F16.F32.PACK_AB R159, R67, R48 ;  /* 0x00000030439f723e */ /* 0x000fe200000000ff */
[-C--:B------:R-:W-:Y:S01]  /*98d0*/  FMUL.FTZ R99, R99, R201.reuse ;  /* 0x000000c963637220 */ /* 0x080fe20000410000 */
[----:B------:R-:W-:Y:S01]  /*98e0*/  FADD.FTZ R10, R156, R13 ;  /* 0x0000000d9c0a7221 */ /* 0x000fe20000010000 */
[----:B------:R-:W-:Y:S01]  /*98f0*/  FADD.FTZ R5, R46, R5 ;  /* 0x000000052e057221 */ /* 0x000fe20000010000 */
[C---:B------:R-:W-:Y:S01]  /*9900*/  F2FP.F16.F32.PACK_AB R156, R197.reuse, R156 ;  /* 0x0000009cc59c723e */ /* 0x040fe200000000ff */
[-C--:B------:R-:W-:Y:S01]  /*9910*/  FMUL.FTZ R102, R102, R201.reuse ;  /* 0x000000c966667220 */ /* 0x080fe20000410000 */
[----:B------:R-:W-:Y:S01]  /*9920*/  FADD.FTZ R9, R197, R10 ;  /* 0x0000000ac5097221 */ /* 0x000fe20000010000 */
[----:B------:R-:W-:Y:S01]  /*9930*/  FADD.FTZ R5, R63, R5 ;  /* 0x000000053f057221 */ /* 0x000fe20000010000 */
[----:B0-----:R-:W-:Y:S01]  /*9940*/  F2FP.F16.F32.PACK_AB R161, R75, R44 ;  /* 0x0000002c4ba1723e */ /* 0x001fe200000000ff */
[-C--:B------:R-:W-:Y:S01]  /*9950*/  FMUL.FTZ R103, R103, R201.reuse ;  /* 0x000000c967677220 */ /* 0x080fe20000410000 */
[----:B------:R-:W-:Y:S01]  /*9960*/  FADD.FTZ R10, R158, R9 ;  /* 0x000000099e0a7221 */ /* 0x000fe20000010000 */
[----:B------:R-:W-:Y:S01]  /*9970*/  FADD.FTZ R5, R48, R5 ;  /* 0x0000000530057221 */ /* 0x000fe20000010000 */
[C---:B------:R-:W-:Y:S01]  /*9980*/  F2FP.F16.F32.PACK_AB R158, R69.reuse, R158 ;  /* 0x0000009e459e723e */ /* 0x040fe200000000ff */
[-C--:B------:R-:W-:Y:S01]  /*9990*/  FMUL.FTZ R106, R106, R201.reuse ;  /* 0x000000c96a6a7220 */ /* 0x080fe20000410000 */
[----:B------:R-:W-:Y:S01]  /*99a0*/  FADD.FTZ R9, R69, R10 ;  /* 0x0000000a45097221 */ /* 0x000fe20000010000 */
[----:B------:R-:W-:Y:S01]  /*99b0*/  FADD.FTZ R5, R67, R5 ;  /* 0x0000000543057221 */ /* 0x000fe20000010000 */
[----:B-1----:R-:W-:Y:S01]  /*99c0*/  F2FP.F16.F32.PACK_AB R163, R79, R32 ;  /* 0x000000204fa3723e */ /* 0x002fe200000000ff */
[-C--:B------:R-:W-:Y:S01]  /*99d0*/  FMUL.FTZ R107, R107, R201.reuse ;  /* 0x000000c96b6b7220 */ /* 0x080fe20000410000 */
[----:B------:R-:W-:Y:S01]  /*99e0*/  FADD.FTZ R6, R12, R9 ;  /* 0x000000090c067221 */ /* 0x000fe20000010000 */
[----:B------:R-:W-:Y:S01]  /*99f0*/  FADD.FTZ R5, R44, R5 ;  /* 0x000000052c057221 */ /* 0x000fe20000010000 */
[----:B------:R-:W-:Y:S01]  /*9a00*/  F2FP.F16.F32.PACK_AB R164, R199, R20 ;  /* 0x00000014c7a4723e */ /* 0x000fe200000000ff */
[-C--:B------:R-:W-:Y:S01]  /*9a10*/  FMUL.FTZ R110, R110, R201.reuse ;  /* 0x000000c96e6e7220 */ /* 0x080fe20000410000 */
[----:B------:R-:W-:Y:S01]  /*9a20*/  FADD.FTZ R3, R73, R6 ;  /* 0x0000000649037221 */ /* 0x000fe20000010000 */
[----:B------:R-:W-:Y:S01]  /*9a30*/  FADD.FTZ R5, R75, R5 ;  /* 0x000000054b057221 */ /* 0x000fe20000010000 */
[----:B------:R-:W0:Y:S01]  /*9a40*/  MUFU.EX2 R6, R27 ;  /* 0x0000001b00067308 */ /* 0x000e220000000800 */
[----:B------:R-:W-:Y:S01]  /*9a50*/  F2FP.F16.F32.PACK_AB R165, R83, R26 ;  /* 0x0000001a53a5723e */ /* 0x000fe200000000ff */
        /* <DEDUP_REMOVED lines=15> */
[----:B0-----:R-:W-:Y:S01]  /*9b50*/  F2FP.F16.F32.PACK_AB R167, R40, R6 ;  /* 0x0000000628a7723e */ /* 0x001fe200000000ff */
        /* <DEDUP_REMOVED lines=22> */
.L_x_8968:
[----:B------:R-:W-:Y:S06]  /*9cc0*/  BAR.ARV 0x8, 0x180 ;  /* 0x0206000000007b1d */ /* 0x000fec0000002000 */
[----:B------:R-:W-:Y:S05]  /*9cd0*/  @!P0 BRA `(.L_x_8978) ;  /* 0x0000000000048947 */ /* 0x000fea0003800000 */
[----:B------:R-:W-:Y:S01]  /*9ce0*/  BPT.TRAP 0x1 ;  /* 0x000000040000795c */ /* 0x000fe20000300000 */
.L_x_8978:
[----:B------:R-:W-:Y:S01]  /*9cf0*/  ULEA UR5, UR42, UR41, 0x3 ;  /* 0x000000292a057291 */ /* 0x000fe2000f8e183f */
[----:B------:R-:W-:-:S05]  /*9d00*/  IMAD.U32 R5, RZ, RZ, UR43 ;  /* 0x0000002bff057e24 */ /* 0x000fca000f8e00ff */
[----:B------:R-:W-:-:S04]  /*9d10*/  SHF.L.U32 R5, R5, 0x1f, RZ ;  /* 0x0000001f05057819 */ /* 0x000fc800000006ff */
[----:B------:R0:W1:Y:S01]  /*9d20*/  SYNCS.PHASECHK.TRANS64.TRYWAIT P2, [UR5+0x28850], R5 ;  /* 0x02885005ff0075a7 */ /* 0x0000620008040145 */
[----:B------:R-:W-:Y:S05]  /*9d30*/  @!P0 BRA `(.L_x_8979) ;  /* 0x0000000000048947 */ /* 0x000fea0003800000 */
[----:B------:R-:W-:Y:S01]  /*9d40*/  BPT.TRAP 0x1 ;  /* 0x000000040000795c */ /* 0x000fe20000300000 */
.L_x_8979:
[----:B-1----:R-:W-:Y:S05]  /*9d50*/  @P2 BRA `(.L_x_8980) ;  /* 0x0000000000082947 */ /* 0x002fea0003800000 */
[----:B------:R-:W1:Y:S02]  /*9d60*/  SYNCS.PHASECHK.TRANS64.TRYWAIT P0, [UR5+0x28850], R5 ;  /* 0x02885005ff0075a7 */ /* 0x000e640008000145 */
[----:B-1----:R-:W-:Y:S05]  /*9d70*/  @!P0 BRA `(.L_x_8981) ;  /* 0x0000006c00748947 */ /* 0x002fea0003800000 */
.L_x_8980:
[----:B------:R-:W-:Y:S01]  /*9d80*/  UIADD3 UR41, UR41, 0x400, URZ ;  /* 0x0000040029297890 */ /* 0x000fe2000fffe03f */
[----:B------:R-:W-:Y:S01]  /*9d90*/  WARPGROUP.ARRIVE ;  /* 0x00000000000079c5 */ /* 0x000fe20000000000 */
[----:B------:R-:W-:Y:S01]  /*9da0*/  UMOV UR7, 0x40000040 ;  /* 0x4000004000077882 */ /* 0x000fe20000000000 */
[----:B-1----:R-:W1:Y:S01]  /*9db0*/  SHFL.BFLY PT, R6, R3, 0x2, 0x1f ;  /* 0x0c401f0003067f89 */ /* 0x002e6200000e0000 */
[----:B------:R-:W-:Y:S01]  /*9dc0*/  USHF.R.U32.HI UR41, URZ, 0x4, UR41 ;  /* 0x000000043f297899 */ /* 0x000fe20008011629 */
[----:B------:R-:W-:Y:S01]  /*9dd0*/  IMAD.MOV.U32 R10, RZ, RZ, RZ ;  /* 0x000000ffff0a7224 */ /* 0x000fe200078e00ff */
[----:B------:R-:W-:Y:S01]  /*9de0*/  UIADD3 UR44, UR44, 0x1, URZ ;  /* 0x000000012c2c7890 */ /* 0x000fe2000fffe03f */
[----:B0-----:R-:W0:Y:S01]  /*9df0*/  SHFL.BFLY PT, R5, R0, 0x2, 0x1f ;  /* 0x0c401f0000057f89 */ /* 0x001e2200000e0000 */
        /* <DEDUP_REMOVED lines=8> */
[----:B-1----:R-:W-:Y:S01]  /*9e80*/  FADD.FTZ R6, R6, R3 ;  /* 0x0000000306067221 */ /* 0x002fe20000010000 */
[----:B------:R-:W-:Y:S01]  /*9e90*/  UMOV UR7, 0x40000040 ;  /* 0x4000004000077882 */ /* 0x000fe20000000000 */
[----:B------:R-:W-:Y:S02]  /*9ea0*/  IMAD.MOV.U32 R3, RZ, RZ, -0x800000 ;  /* 0xff800000ff037424 */ /* 0x000fe400078e00ff */
[----:B0-----:R-:W-:Y:S01]  /*9eb0*/  FADD.FTZ R8, R5, R0 ;  /* 0x0000000005087221 */ /* 0x001fe20000010000 */
[----:B------:R-:W-:Y:S01]  /*9ec0*/  IMAD.MOV.U32 R0, RZ, RZ, -0x800000 ;  /* 0xff800000ff007424 */ /* 0x000fe200078e00ff */
[----:B------:R-:W0:Y:S01]  /*9ed0*/  SHFL.BFLY PT, R5, R6, 0x1, 0x1f ;  /* 0x0c201f0006057f89 */ /* 0x000e2200000e0000 */
[----:B------:R-:W-:-:S03]  /*9ee0*/  USEL UR42, UR42, URZ, UP0 ;  /* 0x0000003f2a2a7287 */ /* 0x000fc60008000000 */
[----:B------:R-:W1:Y:S01]  /*9ef0*/  SHFL.BFLY PT, R9, R8, 0x1, 0x1f ;  /* 0x0c201f0008097f89 */ /* 0x000e6200000e0000 */
[----:B0-----:R-:W-:Y:S01]  /*9f00*/  FADD.FTZ R12, R6, R5 ;  /* 0x00000005060c7221 */ /* 0x001fe20000010000 */
[----:B------:R-:W-:Y:S01]  /*9f10*/  MOV R5, RZ ;  /* 0x000000ff00057202 */ /* 0x000fe20000000f00 */
[----:B-1----:R-:W-:-:S03]  /*9f20*/  FADD.FTZ R13, R8, R9 ;  /* 0x00000009080d7221 */ /* 0x002fc60000010000 */
[----:B------:R-:W-:Y:S01]  /*9f30*/  FSETP.NE.FTZ.AND P0, PT, R12, RZ, PT ;  /* 0x000000ff0c00720b */ /* 0x000fe20003f15000 */
[----:B------:R-:W-:Y:S01]  /*9f40*/  IMAD.U32 R8, RZ, RZ, UR5 ;  /* 0x00000005ff087e24 */ /* 0x000fe2000f8e00ff */
[----:B------:R-:W-:-:S03]  /*9f50*/  FSETP.NE.FTZ.AND P2, PT, R13, RZ, PT ;  /* 0x000000ff0d00720b */ /* 0x000fc60003f55000 */
[----:B------:R-:W-:-:S05]  /*9f60*/  @!P1 VIADD R8, R8, 0x28860 ;  /* 0x0002886008089836 */ /* 0x000fca0000000000 */
[----:B------:R-:W-:-:S03]  /*9f70*/  @!P1 PRMT R8, RZ, 0x654, R8 ;  /* 0x00000654ff089816 */ /* 0x000fc60000000008 */
[----:B------:R-:W0:Y:S01]  /*9f80*/  @P0 MUFU.LG2 R9, R12 ;  /* 0x0000000c00090308 */ /* 0x000e220000000c00 */
[C---:B------:R-:W-:Y:S01]  /*9f90*/  @P0 FMUL.FTZ R6, R4.reuse, 0.69314718246459960938 ;  /* 0x3f31721804060820 */ /* 0x040fe20000410000 */
[----:B------:R-:W-:-:S06]  /*9fa0*/  @P2 FMUL.FTZ R15, R4, 0.69314718246459960938 ;  /* 0x3f317218040f2820 */ /* 0x000fcc0000410000 */
        /* <DEDUP_REMOVED lines=110> */
.L_x_8951:
        /* <DEDUP_REMOVED lines=10> */
[----:B------:R-:W1:Y:S01]  /*a730*/  LDC R39, c[0x0][0xbe8] ;  /* 0x0002fa00ff277b82 */ /* 0x000e620000000800 */
[----:B------:R-:W-:Y:S01]  /*a740*/  IMAD R9, R22, 0x40, R2 ;  /* 0x0000004016097824 */ /* 0x000fe200078e0202 */
        /* <DEDUP_REMOVED lines=18> */
[----:B------:R-:W-:Y:S01]  /*a870*/  UIMAD UR8, UR37, UR11, UR8 ;  /* 0x0000000b250872a4 */ /* 0x000fe2000f8e0208 */
[----:B------:R-:W-:Y:S01]  /*a880*/  F2FP.F16.F32.PACK_AB R147, R151, R150 ;  /* 0x000000969793723e */ /* 0x000fe200000000ff */
[----:B------:R-:W-:Y:S01]  /*a890*/  UIMAD.WIDE.U32 UR6, UR37, UR10, UR6 ;  /* 0x0000000a250672a5 */ /* 0x000fe2000f8e0006 */
[----:B------:R-:W-:-:S02]  /*a8a0*/  ULDC UR5, c[0x0][0xa88] ;  /* 0x0002a20000057ab9 */ /* 0x000fc40000000800 */
[----:B------:R-:W-:Y:S01]  /*a8b0*/  ULDC.64 UR10, c[0x0][0xaf0] ;  /* 0x0002bc00000a7ab9 */ /* 0x000fe20000000a00 */
[----:B-1----:R-:W-:Y:S01]  /*a8c0*/  IMAD R64, R39, UR5, RZ ;  /* 0x0000000527407c24 */ /* 0x002fe2000f8e02ff */
[----:B------:R-:W-:Y:S02]  /*a8d0*/  MOV R36, R38 ;  /* 0x0000002600247202 */ /* 0x000fe40000000f00 */
[----:B0-----:R-:W-:-:S03]  /*a8e0*/  MOV R37, R5 ;  /* 0x0000000500257202 */ /* 0x001fc60000000f00 */
[----:B------:R-:W-:-:S04]  /*a8f0*/  IMAD.WIDE R4, R187, 0x2, R36 ;  /* 0x00000002bb047825 */ /* 0x000fc800078e0224 */
[----:B------:R-:W-:Y:S01]  /*a900*/  IMAD.WIDE R36, R9, 0x2, R36 ;  /* 0x0000000209247825 */ /* 0x000fe200078e0224 */
[C---:B------:R-:W-:Y:S02]  /*a910*/  IADD3 R21, P6, R4.reuse, 0x20, RZ ;  /* 0x0000002004157810 */ /* 0x040fe40007fde0ff */
[C---:B------:R-:W-:Y:S02]  /*a920*/  IADD3 R33, P1, R4.reuse, 0x4040, RZ ;  /* 0x0000404004217810 */ /* 0x040fe40007f3e0ff */
[----:B------:R-:W-:Y:S01]  /*a930*/  IADD3 R45, P0, R4, 0x4060, RZ ;  /* 0x00004060042d7810 */ /* 0x000fe20007f1e0ff */
[--C-:B------:R-:W-:Y:S01]  /*a940*/  IMAD.X R13, RZ, RZ, R5.reuse, P6 ;  /* 0x000000ffff0d7224 */ /* 0x100fe200030e0605 */
[----:B------:R-:W-:Y:S01]  /*a950*/  IADD3 R35, P6, R36, 0x1000, RZ ;  /* 0x0000100024237810 */ /* 0x000fe20007fde0ff */
[----:B------:R-:W-:Y:S01]  /*a960*/  IMAD.X R43, RZ, RZ, R5, P1 ;  /* 0x000000ffff2b7224 */ /* 0x000fe200008e0605 */
[----:B------:R-:W-:Y:S02]  /*a970*/  ISETP.NE.AND P1, PT, R39, 0x1, PT ;  /* 0x000000012700780c */ /* 0x000fe40003f25270 */
[----:B------:R-:W-:-:S02]  /*a980*/  LOP3.LUT R34, R35, 0x380, RZ, 0xc0, !PT ;  /* 0x0000038023227812 */ /* 0x000fc400078ec0ff */
[----:B------:R-:W-:Y:S02]  /*a990*/  IADD3 R31, P2, R4, 0x4020, RZ ;  /* 0x00004020041f7810 */ /* 0x000fe40007f5e0ff */
[----:B------:R-:W-:Y:S02]  /*a9a0*/  SHF.R.U64 R34, R34, 0x3, RZ ;  /* 0x0000000322227819 */ /* 0x000fe400000012ff */
[----:B------:R-:W-:Y:S01]  /*a9b0*/  LOP3.LUT R9, R4, 0x380, RZ, 0xc0, !PT ;  /* 0x0000038004097812 */ /* 0x000fe200078ec0ff */
[----:B------:R-:W-:Y:S01]  /*a9c0*/  IMAD.X R41, RZ, RZ, R5, P2 ;  /* 0x000000ffff297224 */ /* 0x000fe200010e0605 */
[----:B------:R-:W-:Y:S01]  /*a9d0*/  LOP3.LUT R34, R34, R35, RZ, 0x3c, !PT ;  /* 0x0000002322227212 */ /* 0x000fe200078e3cff */
[----:B------:R-:W-:Y:S01]  /*a9e0*/  IMAD.X R35, RZ, RZ, R37, P6 ;  /* 0x000000ffff237224 */ /* 0x000fe200030e0625 */
[----:B------:R-:W-:Y:S01]  /*a9f0*/  IADD3 R47, P6, R36, 0x7000, RZ ;  /* 0x00007000242f7810 */ /* 0x000fe20007fde0ff */
[----:B------:R-:W0:Y:S01]  /*aa00*/  @P1 LDC R48, c[0x0][0xbf0] ;  /* 0x0002fc00ff301b82 */ /* 0x000e220000000800 */
[----:B------:R-:W-:-:S02]  /*aa10*/  LOP3.LUT R14, R33, 0x380, RZ, 0xc0, !PT ;  /* 0x00000380210e7812 */ /* 0x000fc400078ec0ff */
[----:B------:R-:W-:Y:S02]  /*aa20*/  LOP3.LUT R20, R47, 0x380, RZ, 0xc0, !PT ;  /* 0x000003802f147812 */ /* 0x000fe400078ec0ff */
[----:B------:R-:W-:Y:S02]  /*aa30*/  LOP3.LUT R44, R45, 0x380, RZ, 0xc0, !PT ;  /* 0x000003802d2c7812 */ /* 0x000fe400078ec0ff */
[----:B------:R-:W-:Y:S02]  /*aa40*/  SHF.R.U64 R20, R20, 0x3, RZ ;  /* 0x0000000314147819 */ /* 0x000fe400000012ff */
[----:B------:R-:W-:Y:S02]  /*aa50*/  LOP3.LUT R12, R31, 0x380, RZ, 0xc0, !PT ;  /* 0x000003801f0c7812 */ /* 0x000fe400078ec0ff */
[----:B------:R-:W-:Y:S02]  /*aa60*/  LOP3.LUT R20, R20, R47, RZ, 0x3c, !PT ;  /* 0x0000002f14147212 */ /* 0x000fe400078e3cff */
[----:B------:R-:W1:Y:S01]  /*aa70*/  @P1 LDC R47, c[0x0][0xbec] ;  /* 0x0002fb00ff2f1b82 */ /* 0x000e620000000800 */
[----:B------:R-:W-:-:S02]  /*aa80*/  SHF.R.U64 R9, R9, 0x3, RZ ;  /* 0x0000000309097819 */ /* 0x000fc400000012ff */
[----:B------:R-:W-:Y:S02]  /*aa90*/  LOP3.LUT R8, R21, 0x380, RZ, 0xc0, !PT ;  /* 0x0000038015087812 */ /* 0x000fe400078ec0ff */
[----:B------:R-:W-:Y:S02]  /*aaa0*/  SHF.R.U64 R14, R14, 0x3, RZ ;  /* 0x000000030e0e7819 */ /* 0x000fe400000012ff */
[----:B------:R-:W-:Y:S02]  /*aab0*/  SHF.R.U64 R44, R44, 0x3, RZ ;  /* 0x000000032c2c7819 */ /* 0x000fe400000012ff */
[C---:B------:R-:W-:Y:S02]  /*aac0*/  IADD3 R29, P3, R4.reuse, 0x4000, RZ ;  /* 0x00004000041d7810 */ /* 0x040fe40007f7e0ff */
[C---:B------:R-:W-:Y:S02]  /*aad0*/  IADD3 R27, P4, R4.reuse, 0x60, RZ ;  /* 0x00000060041b7810 */ /* 0x040fe40007f9e0ff */
[----:B------:R-:W-:Y:S01]  /*aae0*/  IADD3 R25, P5, R4, 0x40, RZ ;  /* 0x0000004004197810 */ /* 0x000fe20007fbe0ff */
[--C-:B------:R-:W-:Y:S01]  /*aaf0*/  IMAD.X R15, RZ, RZ, R5.reuse, P3 ;  /* 0x000000ffff0f7224 */ /* 0x100fe200018e0605 */
[----:B------:R-:W-:Y:S01]  /*ab00*/  SHF.R.U64 R12, R12, 0x3, RZ ;  /* 0x000000030c0c7819 */ /* 0x000fe200000012ff */
[--C-:B------:R-:W-:Y:S01]  /*ab10*/  IMAD.X R11, RZ, RZ, R5.reuse, P4 ;  /* 0x000000ffff0b7224 */ /* 0x100fe200020e0605 */
[----:B------:R-:W-:Y:S01]  /*ab20*/  LOP3.LUT R4, R9, R4, RZ, 0x3c, !PT ;  /* 0x0000000409047212 */ /* 0x000fe200078e3cff */
[----:B------:R-:W-:Y:S01]  /*ab30*/  IMAD.X R9, RZ, RZ, R5, P5 ;  /* 0x000000ffff097224 */ /* 0x000fe200028e0605 */
[----:B------:R-:W-:-:S02]  /*ab40*/  SHF.R.U64 R8, R8, 0x3, RZ ;  /* 0x0000000308087819 */ /* 0x000fc400000012ff */
[----:B------:R-:W-:Y:S02]  /*ab50*/  LOP3.LUT R42, R14, R33, RZ, 0x3c, !PT ;  /* 0x000000210e2a7212 */ /* 0x000fe400078e3cff */
[----:B------:R-:W-:Y:S01]  /*ab60*/  LOP3.LUT R44, R44, R45, RZ, 0x3c, !PT ;  /* 0x0000002d2c2c7212 */ /* 0x000fe200078e3cff */
[----:B------:R-:W-:Y:S01]  /*ab70*/  IMAD.X R45, RZ, RZ, R5, P0 ;  /* 0x000000ffff2d7224 */ /* 0x000fe200000e0605 */
[----:B------:R-:W-:Y:S02]  /*ab80*/  LOP3.LUT R10, R29, 0x380, RZ, 0xc0, !PT ;  /* 0x000003801d0a7812 */ /* 0x000fe400078ec0ff */
[----:B------:R-:W-:Y:S02]  /*ab90*/  LOP3.LUT R40, R12, R31, RZ, 0x3c, !PT ;  /* 0x0000001f0c287212 */ /* 0x000fe400078e3cff */
[----:B------:R-:W-:Y:S02]  /*aba0*/  LOP3.LUT R12, R8, R21, RZ, 0x3c, !PT ;  /* 0x00000015080c7212 */ /* 0x000fe400078e3cff */
[----:B------:R-:W-:-:S02]  /*abb0*/  MOV R46, R4 ;  /* 0x00000004002e7202 */ /* 0x000fc40000000f00 */
[----:B------:R-:W-:Y:S02]  /*abc0*/  LOP3.LUT R8, R25, 0x380, RZ, 0xc0, !PT ;  /* 0x0000038019087812 */ /* 0x000fe400078ec0ff */
[----:B------:R-:W-:Y:S02]  /*abd0*/  F2FP.F16.F32.PACK_AB R4, R89, R88 ;  /* 0x000000585904723e */ /* 0x000fe400000000ff */
[----:B------:R-:W-:Y:S01]  /*abe0*/  F2FP.F16.F32.PACK_AB R5, R91, R90 ;  /* 0x0000005a5b05723e */ /* 0x000fe200000000ff */
[----:B------:R-:W-:Y:S01]  /*abf0*/  BAR.SYNC.DEFER_BLOCKING 0x1, 0x100 ;  /* 0x0044000000007b1d */ /* 0x000fe20000010000 */
[----:B------:R-:W-:Y:S01]  /*ac00*/  MOV R66, R42 ;  /* 0x0000002a00427202 */ /* 0x000fe20000000f00 */
[----:B------:R-:W-:Y:S01]  /*ac10*/  VIADD R42, R17, UR36 ;  /* 0x00000024112a7c36 */ /* 0x000fe20008000000 */
[----:B------:R-:W-:Y:S01]  /*ac20*/  SHF.R.U64 R10, R10, 0x3, RZ ;  /* 0x000000030a0a7819 */ /* 0x000fe200000012ff */
[----:B------:R-:W-:Y:S01]  /*ac30*/  VIADD R43, R186, UR36 ;  /* 0x00000024ba2b7c36 */ /* 0x000fe20008000000 */
[----:B------:R-:W-:-:S02]  /*ac40*/  SHF.R.U64 R8, R8, 0x3, RZ ;  /* 0x0000000308087819 */ /* 0x000fc400000012ff */
[----:B------:R-:W-:Y:S02]  /*ac50*/  LOP3.LUT R14, R10, R29, RZ, 0x3c, !PT ;  /* 0x0000001d0a0e7212 */ /* 0x000fe400078e3cff */
[----:B------:R-:W-:Y:S02]  /*ac60*/  LOP3.LUT R10, R27, 0x380, RZ, 0xc0, !PT ;  /* 0x000003801b0a7812 */ /* 0x000fe400078ec0ff */
[----:B------:R-:W-:Y:S02]  /*ac70*/  LOP3.LUT R8, R8, R25, RZ, 0x3c, !PT ;  /* 0x0000001908087212 */ /* 0x000fe400078e3cff */
[----:B------:R-:W-:Y:S02]  /*ac80*/  IADD3 R25, P0, R36, 0x6000, RZ ;  /* 0x0000600024197810 */ /* 0x000fe40007f1e0ff */
[----:B------:R-:W-:Y:S02]  /*ac90*/  SHF.R.U64 R10, R10, 0x3, RZ ;  /* 0x000000030a0a7819 */ /* 0x000fe400000012ff */
[----:B------:R-:W-:-:S02]  /*aca0*/  LOP3.LUT R24, R25, 0x380, RZ, 0xc0, !PT ;  /* 0x0000038019187812 */ /* 0x000fc400078ec0ff */
[----:B------:R-:W-:Y:S02]  /*acb0*/  LOP3.LUT R10, R10, R27, RZ, 0x3c, !PT ;  /* 0x0000001b0a0a7212 */ /* 0x000fe400078e3cff */
[----:B------:R-:W-:Y:S02]  /*acc0*/  SHF.R.U64 R24, R24, 0x3, RZ ;  /* 0x0000000318187819 */ /* 0x000fe400000012ff */
[----:B------:R-:W-:Y:S01]  /*acd0*/  MOV R54, R10 ;  /* 0x0000000a00367202 */ /* 0x000fe20000000f00 */
[----:B------:R1:W-:Y:S01]  /*ace0*/  STSM.16.M88.4 [R46], R4 ;  /* 0x000000042e007844 */ /* 0x0003e20000000200 */
[----:B------:R-:W-:Y:S01]  /*acf0*/  LOP3.LUT R24, R24, R25, RZ, 0x3c, !PT ;  /* 0x0000001918187212 */ /* 0x000fe200078e3cff */
[----:B------:R-:W-:Y:S01]  /*ad00*/  IMAD.X R25, RZ, RZ, R37, P0 ;  /* 0x000000ffff197224 */ /* 0x000fe200000e0625 */
[----:B------:R-:W-:Y:S01]  /*ad10*/  MOV R53, R14 ;  /* 0x0000000e00357202 */ /* 0x000fe20000000f00 */
[----:B------:R-:W-:Y:S01]  /*ad20*/  IMAD.U32 R14, RZ, RZ, UR8 ;  /* 0x00000008ff0e7e24 */ /* 0x000fe2000f8e00ff */
[----:B------:R-:W-:Y:S01]  /*ad30*/  MOV R15, R12 ;  /* 0x0000000c000f7202 */ /* 0x000fe20000000f00 */
[----:B------:R-:W-:Y:S01]  /*ad40*/  ULDC.64 UR8, c[0x0][0xae8] ;  /* 0x0002ba0000087ab9 */ /* 0x000fe20000000a00 */
[----:B------:R-:W-:-:S02]  /*ad50*/  IADD3 R29, P3, R36, 0x4000, RZ ;  /* 0x00004000241d7810 */ /* 0x000fc40007f7e0ff */
[----:B------:R-:W-:Y:S02]  /*ad60*/  IADD3 R27, P2, R36, 0x5000, RZ ;  /* 0x00005000241b7810 */ /* 0x000fe40007f5e0ff */
[----:B------:R-:W-:Y:S02]  /*ad70*/  LOP3.LUT R28, R29, 0x380, RZ, 0xc0, !PT ;  /* 0x000003801d1c7812 */ /* 0x000fe400078ec0ff */
[----:B------:R-:W-:Y:S02]  /*ad80*/  LOP3.LUT R26, R27, 0x380, RZ, 0xc0, !PT ;  /* 0x000003801b1a7812 */ /* 0x000fe400078ec0ff */
[----:B------:R-:W-:Y:S01]  /*ad90*/  SHF.R.U64 R28, R28, 0x3, RZ ;  /* 0x000000031c1c7819 */ /* 0x000fe200000012ff */
[----:B-1----:R-:W-:Y:S01]  /*ada0*/  @P1 IMAD.HI.U32 R5, R42, R47, RZ ;  /* 0x0000002f2a051227 */ /* 0x002fe200078e00ff */
[----:B------:R-:W-:Y:S02]  /*adb0*/  F2FP.F16.F32.PACK_AB R7, R103, R102 ;  /* 0x000000666707723e */ /* 0x000fe400000000ff */
[----:B------:R-:W-:Y:S01]  /*adc0*/  MOV R52, R40 ;  /* 0x0000002800347202 */ /* 0x000fe20000000f00 */
[----:B------:R-:W-:Y:S01]  /*add0*/  IMAD.MOV.U32 R4, RZ, RZ, R42 ;  /* 0x000000ffff047224 */ /* 0x000fe200078e002a */
[----:B0-----:R-:W-:-:S02]  /*ade0*/  @P1 SHF.R.U32.HI R4, RZ, R48, R5 ;  /* 0x00000030ff041219 */ /* 0x001fc40000011605 */
[----:B------:R-:W-:Y:S02]  /*adf0*/  SHF.R.U64 R26, R26, 0x3, RZ ;  /* 0x000000031a1a7819 */ /* 0x000fe400000012ff */
[--C-:B------:R-:W-:Y:S01]  /*ae00*/  SHF.R.S32.HI R5, RZ, 0x1f, R4.reuse ;  /* 0x0000001fff057819 */ /* 0x100fe20000011404 */
[----:B------:R-:W-:Y:S01]  /*ae10*/  IMAD.MOV R6, RZ, RZ, -R4 ;  /* 0x000000ffff067224 */ /* 0x000fe200078e0a04 */
[----:B------:R-:W-:Y:S02]  /*ae20*/  IADD3 R12, P0, R4, UR6, RZ ;  /* 0x00000006040c7c10 */ /* 0x000fe4000ff1e0ff */
        /* <DEDUP_REMOVED lines=8> */
[----:B------:R-:W-:Y:S01]  /*aeb0*/  LOP3.LUT R28, R28, R29, RZ, 0x3c, !PT ;  /* 0x0000001d1c1c7212 */ /* 0x000fe200078e3cff */
[----:B------:R-:W-:Y:S01]  /*aec0*/  IMAD R10, R10, UR6, RZ ;  /* 0x000000060a0a7c24 */ /* 0x000fe2000f8e02ff */
[----:B------:R-:W-:Y:S01]  /*aed0*/  MOV R14, R8 ;  /* 0x00000008000e7202 */ /* 0x000fe20000000f00 */
[----:B------:R0:W-:Y:S01]  /*aee0*/  STSM.16.M88.4 [R15], R4 ;  /* 0x000000040f007844 */ /* 0x0001e20000000200 */
[----:B------:R-:W-:Y:S01]  /*aef0*/  IMAD.X R29, RZ, RZ, R37, P3 ;  /* 0x000000ffff1d7224 */ /* 0x000fe200018e0625 */
[----:B------:R-:W-:Y:S01]  /*af00*/  LOP3.LUT P0, RZ, R184, 0x3, RZ, 0xc0, !PT ;  /* 0x00000003b8ff7812 */ /* 0x000fe2000780c0ff */
[----:B------:R-:W-:Y:S01]  /*af10*/  IMAD R41, R11, UR7, R10 ;  /* 0x000000070b297c24 */ /* 0x000fe2000f8e020a */
[----:B------:R-:W-:Y:S01]  /*af20*/  ULDC.64 UR6, c[0x0][0xb50] ;  /* 0x0002d40000067ab9 */ /* 0x000fe20000000a00 */
[----:B------:R-:W-:-:S02]  /*af30*/  F2FP.F16.F32.PACK_AB R8, R105, R104 ;  /* 0x000000686908723e */ /* 0x000fc400000000ff */
[----:B------:R-:W-:Y:S02]  /*af40*/  F2FP.F16.F32.PACK_AB R9, R107, R106 ;  /* 0x0000006a6b09723e */ /* 0x000fe400000000ff */
[----:B------:R-:W-:Y:S02]  /*af50*/  F2FP.F16.F32.PACK_AB R10, R109, R108 ;  /* 0x0000006c6d0a723e */ /* 0x000fe400000000ff */
[----:B------:R-:W-:Y:S02]  /*af60*/  F2FP.F16.F32.PACK_AB R11, R111, R110 ;  /* 0x0000006e6f0b723e */ /* 0x000fe400000000ff */
[----:B------:R-:W-:Y:S02]  /*af70*/  LEA R40, P3, R12, UR6, 0x2 ;  /* 0x000000060c287c11 */ /* 0x000fe4000f8610ff */
[----:B------:R-:W-:Y:S01]  /*af80*/  LOP3.LUT R26, R26, R27, RZ, 0x3c, !PT ;  /* 0x0000001b1a1a7212 */ /* 0x000fe200078e3cff */
[----:B0-----:R-:W-:Y:S01]  /*af90*/  VIADD R5, R43, 0x8 ;  /* 0x000000082b057836 */ /* 0x001fe20000000000 */
[----:B------:R0:W-:Y:S01]  /*afa0*/  STSM.16.M88.4 [R14], R8 ;  /* 0x000000080e007844 */ /* 0x0001e20000000200 */
[----:B------:R-:W-:Y:S01]  /*afb0*/  IMAD.IADD R7, R13, 0x1, R41 ;  /* 0x000000010d077824 */ /* 0x000fe200078e0229 */
[----:B------:R-:W-:Y:S01]  /*afc0*/  F2FP.F16.F32.PACK_AB R4, R113, R112 ;  /* 0x000000707104723e */ /* 0x000fe200000000ff */
[----:B------:R-:W-:Y:S01]  /*afd0*/  IMAD.X R27, RZ, RZ, R37, P2 ;  /* 0x000000ffff1b7224 */ /* 0x000fe200010e0625 */
[-C--:B------:R-:W-:Y:S01]  /*afe0*/  ISETP.GE.OR P2, PT, R43, R64.reuse, P0 ;  /* 0x000000402b00720c */ /* 0x080fe20000746670 */
[----:B------:R-:W-:Y:S01]  /*aff0*/  SHFL.IDX PT, R60, R40, RZ, 0x1c1f ;  /* 0x001c1fff283c7589 */ /* 0x000fe200000e0000 */
[----:B------:R-:W-:-:S02]  /*b000*/  ISETP.GE.OR P0, PT, R5, R64, P0 ;  /* 0x000000400500720c */ /* 0x000fc40000706670 */
[----:B------:R-:W-:Y:S01]  /*b010*/  LEA.HI.X R41, R12, UR7, R7, 0x2, P3 ;  /* 0x000000070c297c11 */ /* 0x000fe200098f1407 */
[----:B------:R-:W-:Y:S01]  /*b020*/  SHFL.IDX PT, R62, R40, 0x1, 0x1c1f ;  /* 0x003c1f00283e7f89 */ /* 0x000fe200000e0000 */
[----:B------:R-:W-:Y:S02]  /*b030*/  F2FP.F16.F32.PACK_AB R5, R115, R114 ;  /* 0x000000727305723e */ /* 0x000fe400000000ff */
[----:B------:R-:W-:Y:S01]  /*b040*/  F2FP.F16.F32.PACK_AB R6, R117, R116 ;  /* 0x000000747506723e */ /* 0x000fe200000000ff */
[----:B------:R-:W1:Y:S01]  /*b050*/  SHFL.IDX PT, R61, R41, RZ, 0x1c1f ;  /* 0x001c1fff293d7589 */ /* 0x000e6200000e0000 */
[----:B------:R-:W-:Y:S02]  /*b060*/  F2FP.F16.F32.PACK_AB R7, R119, R118 ;  /* 0x000000767707723e */ /* 0x000fe400000000ff */
[----:B------:R-:W-:Y:S01]  /*b070*/  F2FP.F16.F32.PACK_AB R12, R121, R120 ;  /* 0x00000078790c723e */ /* 0x000fe200000000ff */
[----:B------:R-:W2:Y:S01]  /*b080*/  SHFL.IDX PT, R63, R41, 0x1, 0x1c1f ;  /* 0x003c1f00293f7f89 */ /* 0x000ea200000e0000 */
[----:B------:R-:W-:-:S02]  /*b090*/  F2FP.F16.F32.PACK_AB R13, R123, R122 ;  /* 0x0000007a7b0d723e */ /* 0x000fc400000000ff */
[----:B0-----:R-:W-:Y:S01]  /*b0a0*/  F2FP.F16.F32.PACK_AB R14, R125, R124 ;  /* 0x0000007c7d0e723e */ /* 0x001fe200000000ff */
[----:B------:R-:W-:Y:S01]  /*b0b0*/  STSM.16.M88.4 [R54], R4 ;  /* 0x0000000436007844 */ /* 0x000fe20000000200 */
[----:B------:R-:W-:Y:S02]  /*b0c0*/  F2FP.F16.F32.PACK_AB R15, R127, R126 ;  /* 0x0000007e7f0f723e */ /* 0x000fe400000000ff */
[----:B------:R-:W-:Y:S02]  /*b0d0*/  F2FP.F16.F32.PACK_AB R8, R129, R128 ;  /* 0x000000808108723e */ /* 0x000fe400000000ff */
[----:B------:R-:W-:Y:S01]  /*b0e0*/  F2FP.F16.F32.PACK_AB R9, R131, R130 ;  /* 0x000000828309723e */ /* 0x000fe200000000ff */
[----:B------:R-:W-:Y:S01]  /*b0f0*/  STSM.16.M88.4 [R53], R12 ;  /* 0x0000000c35007844 */ /* 0x000fe20000000200 */
[----:B------:R-:W-:Y:S02]  /*b100*/  F2FP.F16.F32.PACK_AB R10, R133, R132 ;  /* 0x00000084850a723e */ /* 0x000fe400000000ff */
[----:B------:R-:W-:-:S02]  /*b110*/  F2FP.F16.F32.PACK_AB R11, R135, R134 ;  /* 0x00000086870b723e */ /* 0x000fc400000000ff */
[----:B------:R-:W-:Y:S02]  /*b120*/  MOV R65, R44 ;  /* 0x0000002c00417202 */ /* 0x000fe40000000f00 */
[C---:B------:R-:W-:Y:S01]  /*b130*/  IADD3 R33, P5, R36.reuse, 0x2000, RZ ;  /* 0x0000200024217810 */ /* 0x040fe20007fbe0ff */
[----:B------:R-:W-:Y:S01]  /*b140*/  STSM.16.M88.4 [R52], R8 ;  /* 0x0000000834007844 */ /* 0x000fe20000000200 */
[----:B------:R-:W-:Y:S01]  /*b150*/  UIMAD UR5, UR12, UR8, URZ ;  /* 0x000000080c0572a4 */ /* 0x000fe2000f8e023f */
[C---:B------:R-:W-:Y:S02]  /*b160*/  IADD3 R31, P4, R36.reuse, 0x3000, RZ ;  /* 0x00003000241f7810 */ /* 0x040fe40007f9e0ff */
[----:B------:R0:W-:Y:S01]  /*b170*/  STSM.16.M88.4 [R66], R136 ;  /* 0x0000008842007844 */ /* 0x0001e20000000200 */
[----:B------:R-:W-:Y:S01]  /*b180*/  UIMAD.WIDE.U32 UR6, UR39, UR8, URZ ;  /* 0x00000008270672a5 */ /* 0x000fe2000f8e003f */
[----:B------:R-:W-:Y:S02]  /*b190*/  LOP3.LUT R21, R36, 0x380, RZ, 0xc0, !PT ;  /* 0x0000038024157812 */ /* 0x000fe400078ec0ff */
[----:B------:R-:W-:Y:S01]  /*b1a0*/  STSM.16.M88.4 [R65], R144 ;  /* 0x0000009041007844 */ /* 0x000fe20000000200 */
[----:B------:R-:W-:Y:S01]  /*b1b0*/  UIMAD UR5, UR39, UR9, UR5 ;  /* 0x00000009270572a4 */ /* 0x000fe2000f8e0205 */
[----:B------:R-:W-:Y:S01]  /*b1c0*/  LOP3.LUT R32, R33, 0x380, RZ, 0xc0, !PT ;  /* 0x0000038021207812 */ /* 0x000fe200078ec0ff */
[----:B------:R-:W-:Y:S01]  /*b1d0*/  BAR.SYNC.DEFER_BLOCKING 0x1, 0x100 ;  /* 0x0044000000007b1d */ /* 0x000fe20000010000 */
[----:B------:R-:W-:-:S07]  /*b1e0*/  LOP3.LUT R30, R31, 0x380, RZ, 0xc0, !PT ;  /* 0x000003801f1e7812 */ /* 0x000fce00078ec0ff */
[----:B0-----:R-:W0:Y:S01]  /*b1f0*/  @P1 LDC R66, c[0x0][0xbec] ;  /* 0x0002fb00ff421b82 */ /* 0x001e220000000800 */
[----:B------:R-:W-:Y:S01]  /*b200*/  UIMAD UR8, UR13, UR10, URZ ;  /* 0x0000000a0d0872a4 */ /* 0x000fe2000f8e023f */
[----:B------:R-:W-:Y:S01]  /*b210*/  SHF.R.U64 R21, R21, 0x3, RZ ;  /* 0x0000000315157819 */ /* 0x000fe200000012ff */
[----:B------:R-:W-:Y:S01]  /*b220*/  UIADD3 UR7, UR7, UR5, URZ ;  /* 0x0000000507077290 */ /* 0x000fe2000fffe03f */
[----:B------:R-:W-:Y:S01]  /*b230*/  SHF.R.U64 R32, R32, 0x3, RZ ;  /* 0x0000000320207819 */ /* 0x000fe200000012ff */
[----:B-1----:R1:W-:Y:S01]  /*b240*/  @!P2 ST.E desc[UR46][R60.64], R3 ;  /* 0x000000033c00a985 */ /* 0x0023e2000c10192e */
[----:B------:R-:W-:Y:S01]  /*b250*/  UIMAD UR5, UR37, UR11, UR8 ;  /* 0x0000000b250572a4 */ /* 0x000fe2000f8e0208 */
[----:B------:R-:W-:Y:S02]  /*b260*/  SHF.R.U64 R30, R30, 0x3, RZ ;  /* 0x000000031e1e7819 */ /* 0x000fe400000012ff */
[----:B--2---:R2:W-:Y:S01]  /*b270*/  @!P0 ST.E desc[UR46][R62.64], R0 ;  /* 0x000000003e008985 */ /* 0x0045e2000c10192e */
[----:B------:R-:W-:Y:S01]  /*b280*/  UIMAD.WIDE.U32 UR6, UR37, UR10, UR6 ;  /* 0x0000000a250672a5 */ /* 0x000fe2000f8e0006 */
[----:B------:R-:W-:Y:S01]  /*b290*/  LOP3.LUT R36, R21, R36, RZ, 0x3c, !PT ;  /* 0x0000002415247212 */ /* 0x000fe200078e3cff */
[--C-:B------:R-:W-:Y:S01]  /*b2a0*/  IMAD.X R21, RZ, RZ, R37.reuse, P6 ;  /* 0x000000ffff157224 */ /* 0x100fe200030e0625 */
[----:B------:R3:W5:Y:S01]  /*b2b0*/  LD.E.128 R12, desc[UR46][R24.64] ;  /* 0x0000002e180c7980 */ /* 0x000762000c101d00 */
[----:B------:R-:W-:Y:S01]  /*b2c0*/  LOP3.LUT R32, R32, R33, RZ, 0x3c, !PT ;  /* 0x0000002120207212 */ /* 0x000fe200078e3cff */
[----:B------:R-:W-:Y:S01]  /*b2d0*/  ULDC.64 UR8, c[0x0][0xae0] ;  /* 0x0002b80000087ab9 */ /* 0x000fe20000000a00 */
[----:B------:R-:W-:Y:S01]  /*b2e0*/  LOP3.LUT R30, R30, R31, RZ, 0x3c, !PT ;  /* 0x0000001f1e1e7212 */ /* 0x000fe200078e3cff */
[----:B-1----:R-:W1:Y:S01]  /*b2f0*/  @P1 LDC R61, c[0x0][0xbf0] ;  /* 0x0002fc00ff3d1b82 */ /* 0x002e620000000800 */
[----:B--2---:R-:W-:Y:S01]  /*b300*/  IMAD R0, R19, 0x20, R22 ;  /* 0x0000002013007824 */ /* 0x004fe200078e0216 */
[----:B------:R-:W-:Y:S01]  /*b310*/  UIADD3 UR5, UR7, UR5, URZ ;  /* 0x0000000507057290 */ /* 0x000fe2000fffe03f */
[----:B------:R-:W-:Y:S01]  /*b320*/  IMAD.X R33, RZ, RZ, R37, P5 ;  /* 0x000000ffff217224 */ /* 0x000fe200028e0625 */
[----:B------:R2:W5:Y:S01]  /*b330*/  LD.E.128 R8, desc[UR46][R20.64] ;  /* 0x0000002e14087980 */ /* 0x000562000c101d00 */
[----:B---3--:R-:W-:-:S02]  /*b340*/  VIADD R25, R0, UR36 ;  /* 0x0000002400197c36 */ /* 0x008fc40008000000 */
[----:B------:R-:W-:Y:S01]  /*b350*/  IMAD.X R31, RZ, RZ, R37, P4 ;  /* 0x000000ffff1f7224 */ /* 0x000fe200020e0625 */
[----:B------:R-:W5:Y:S01]  /*b360*/  LD.E.128 R48, desc[UR46][R36.64] ;  /* 0x0000002e24307980 */ /* 0x000f62000c101d00 */
[----:B0-----:R-:W-:-:S03]  /*b370*/  @P1 IMAD.HI.U32 R0, R25, R66, RZ ;  /* 0x0000004219001227 */ /* 0x001fc600078e00ff */
[----:B------:R-:W5:Y:S01]  /*b380*/  LD.E.128 R44, desc[UR46][R34.64] ;  /* 0x0000002e222c7980 */ /* 0x000f62000c101d00 */
[----:B------:R-:W-:Y:S02]  /*b390*/  IMAD.MOV.U32 R3, RZ, RZ, R25 ;  /* 0x000000ffff037224 */ /* 0x000fe400078e0019 */
[----:B--2---:R-:W-:Y:S01]  /*b3a0*/  IMAD.U32 R21, RZ, RZ, UR7 ;  /* 0x00000007ff157e24 */ /* 0x004fe2000f8e00ff */
[----:B------:R-:W5:Y:S01]  /*b3b0*/  LD.E.128 R40, desc[UR46][R32.64] ;  /* 0x0000002e20287980 */ /* 0x000f62000c101d00 */
[----:B------:R-:W-:Y:S01]  /*b3c0*/  IMAD.U32 R20, RZ, RZ, UR6 ;  /* 0x00000006ff147e24 */ /* 0x000fe2000f8e00ff */
[----:B------:R-:W-:Y:S02]  /*b3d0*/  ULDC.64 UR6, c[0x0][0xad8] ;  /* 0x0002b60000067ab9 */ /* 0x000fe40000000a00 */
[----:B------:R-:W5:Y:S01]  /*b3e0*/  LD.E.128 R4, desc[UR46][R30.64] ;  /* 0x0000002e1e047980 */ /* 0x000f62000c101d00 */
[----:B-1----:R-:W-:-:S03]  /*b3f0*/  @P1 SHF.R.U32.HI R3, RZ, R61, R0 ;  /* 0x0000003dff031219 */ /* 0x002fc60000011600 */
[----:B------:R-:W5:Y:S01]  /*b400*/  LD.E.128 R56, desc[UR46][R28.64] ;  /* 0x0000002e1c387980 */ /* 0x000f62000c101d00 */
[--C-:B------:R-:W-:Y:S01]  /*b410*/  SHF.R.S32.HI R0, RZ, 0x1f, R3.reuse ;  /* 0x0000001fff007819 */ /* 0x100fe20000011403 */
[----:B------:R-:W-:Y:S02]  /*b420*/  IMAD.MOV R24, RZ, RZ, -R3 ;  /* 0x000000ffff187224 */ /* 0x000fe400078e0a03 */
[----:B------:R-:W-:Y:S01]  /*b430*/  IMAD.U32 R21, RZ, RZ, UR5 ;  /* 0x00000005ff157e24 */ /* 0x000fe2000f8e00ff */
[----:B------:R0:W5:Y:S01]  /*b440*/  LD.E.128 R52, desc[UR46][R26.64] ;  /* 0x0000002e1a347980 */ /* 0x000162000c101d00 */
[----:B------:R-:W-:Y:S02]  /*b450*/  IMAD R0, R0, UR8, RZ ;  /* 0x0000000800007c24 */ /* 0x000fe4000f8e02ff */
[----:B------:R-:W-:Y:S01]  /*b460*/  IMAD R39, R39, R24, R25 ;  /* 0x0000001827277224 */ /* 0x000fe200078e0219 */
[----:B------:R-:W-:Y:S01]  /*b470*/  @!PT LDS RZ, [RZ] ;  /* 0x00000000fffff984 */ /* 0x000fe20000000800 */
[----:B------:R-:W-:Y:S01]  /*b480*/  @!PT LDS RZ, [RZ] ;  /* 0x00000000fffff984 */ /* 0x000fe20000000800 */
[----:B------:R-:W-:Y:S01]  /*b490*/  @!PT LDS RZ, [RZ] ;  /* 0x00000000fffff984 */ /* 0x000fe20000000800 */
[----:B------:R-:W-:Y:S01]  /*b4a0*/  @!PT LDS RZ, [RZ] ;  /* 0x00000000fffff984 */ /* 0x000fe20000000800 */
[----:B------:R1:W-:Y:S06]  /*b4b0*/  MEMBAR.ALL.CTA ;  /* 0x0000000000007992 */ /* 0x0003ec0000008000 */
[----:B-1----:R-:W1:Y:S01]  /*b4c0*/  FENCE.VIEW.ASYNC.S ;  /* 0x00000000000073c6 */ /* 0x002e620000000000 */
[----:B------:R-:W-:-:S02]  /*b4d0*/  IMAD R25, R3, UR9, R0 ;  /* 0x0000000903197c24 */ /* 0x000fc4000f8e0200 */
[----:B------:R-:W-:Y:S01]  /*b4e0*/  IMAD.WIDE.U32 R20, R3, UR8, R20 ;  /* 0x0000000803147c25 */ /* 0x000fe2000f8e0014 */
[----:B------:R-:W-:-:S03]  /*b4f0*/  SHF.R.S32.HI R0, RZ, 0x1f, R39 ;  /* 0x0000001fff007819 */ /* 0x000fc60000011427 */
[----:B------:R-:W-:Y:S02]  /*b500*/  IMAD.IADD R21, R21, 0x1, R25 ;  /* 0x0000000115157824 */ /* 0x000fe400078e0219 */
[----:B------:R-:W-:Y:S02]  /*b510*/  IMAD R0, R0, UR6, RZ ;  /* 0x0000000600007c24 */ /* 0x000fe4000f8e02ff */
[----:B0-----:R-:W-:Y:S02]  /*b520*/  VIADD R27, R22, UR36 ;  /* 0x00000024161b7c36 */ /* 0x001fe40008000000 */
        /* <DEDUP_REMOVED lines=21> */
[-C--:B-1----:R-:W-:Y:S02]  /*b680*/  @!P2 LEA R20, P4, R2, R25.reuse, 0x1 ;  /* 0x000000190214a211 */ /* 0x082fe400078808ff */
[----:B------:R-:W-:Y:S02]  /*b690*/  @!P3 LEA R24, P5, R18, R25, 0x1 ;  /* 0x000000191218b211 */ /* 0x000fe400078a08ff */
[-C--:B--2---:R-:W-:Y:S02]  /*b6a0*/  @!P2 LEA.HI.X R21, R2, R3.reuse, R189, 0x1, P4 ;  /* 0x000000030215a211 */ /* 0x084fe400020f0cbd */
[----:B------:R-:W-:-:S03]  /*b6b0*/  @!P3 LEA.HI.X R25, R18, R3, R188, 0x1, P5 ;  /* 0x000000031219b211 */ /* 0x000fc600028f0cbc */
[----:B-----5:R3:W-:Y:S04]  /*b6c0*/  @!P2 ST.E.128 desc[UR46][R20.64], R48 ;  /* 0x000000301400a985 */ /* 0x0207e8000c101d2e */
[----:B------:R3:W-:Y:S02]  /*b6d0*/  @!P3 ST.E.128 desc[UR46][R24.64], R56 ;  /* 0x000000381800b985 */ /* 0x0007e4000c101d2e */
.L_x_8985:
[----:B------:R-:W-:Y:S05]  /*b6e0*/  BSYNC B1 ;  /* 0x0000000000017941 */ /* 0x000fea0003800000 */
.L_x_8984:
[----:B--2---:R2:W4:Y:S01]  /*b6f0*/  SHFL.IDX PT, R3, R26, 0x1, 0x181f ;  /* 0x00381f001a037f89 */ /* 0x00452200000e0000 */
[----:B------:R-:W-:Y:S03]  /*b700*/  BSSY B1, `(.L_x_8986) ;  /* 0x000000c000017945 */ /* 0x000fe60003800000 */
[----:B-1-3--:R2:W1:Y:S01]  /*b710*/  SHFL.IDX PT, R25, R0, 0x1, 0x181f ;  /* 0x00381f0000197f89 */ /* 0x00a46200000e0000 */
[----:B------:R-:W-:Y:S05]  /*b720*/  @P0 BRA `(.L_x_8987) ;  /* 0x0000000000240947 */ /* 0x000fea0003800000 */
[----:B------:R-:W-:Y:S02]  /*b730*/  ULDC UR5, c[0x0][0xac8] ;  /* 0x0002b20000057ab9 */ /* 0x000fe40000000800 */
[----:B------:R-:W-:Y:S02]  /*b740*/  ISETP.GE.AND P3, PT, R2, UR5, PT ;  /* 0x0000000502007c0c */ /* 0x000fe4000bf66270 */
[----:B------:R-:W-:-:S11]  /*b750*/  ISETP.GE.AND P4, PT, R18, UR5, PT ;  /* 0x0000000512007c0c */ /* 0x000fd6000bf86270 */
[-C--:B-1----:R-:W-:Y:S02]  /*b760*/  @!P3 LEA R20, P0, R2, R25.reuse, 0x1 ;  /* 0x000000190214b211 */ /* 0x082fe400078008ff */
[----:B------:R-:W-:Y:S02]  /*b770*/  @!P4 LEA R24, P2, R18, R25, 0x1 ;  /* 0x000000191218c211 */ /* 0x000fe400078408ff */
[-C--:B----4-:R-:W-:Y:S02]  /*b780*/  @!P3 LEA.HI.X R21, R2, R3.reuse, R189, 0x1, P0 ;  /* 0x000000030215b211 */ /* 0x090fe400000f0cbd */
[----:B------:R-:W-:-:S03]  /*b790*/  @!P4 LEA.HI.X R25, R18, R3, R188, 0x1, P2 ;  /* 0x000000031219c211 */ /* 0x000fc600010f0cbc */
[----:B-----5:R3:W-:Y:S04]  /*b7a0*/  @!P3 ST.E.128 desc[UR46][R20.64], R44 ;  /* 0x0000002c1400b985 */ /* 0x0207e8000c101d2e */
[----:B------:R3:W-:Y:S02]  /*b7b0*/  @!P4 ST.E.128 desc[UR46][R24.64], R52 ;  /* 0x000000341800c985 */ /* 0x0007e4000c101d2e */
.L_x_8987:
[----:B------:R-:W-:Y:S05]  /*b7c0*/  BSYNC B1 ;  /* 0x0000000000017941 */ /* 0x000fea0003800000 */
.L_x_8986:
[----:B----4-:R4:W0:Y:S01]  /*b7d0*/  SHFL.IDX PT, R3, R26, 0x2, 0x181f ;  /* 0x00581f001a037f89 */ /* 0x01082200000e0000 */
        /* <DEDUP_REMOVED lines=8> */
[-C--:B0-----:R-:W-:Y:S02]  /*b860*/  @!P2 LEA.HI.X R21, R2, R3.reuse, R189, 0x1, P0 ;  /* 0x000000030215a211 */ /* 0x081fe400000f0cbd */
[----:B------:R-:W-:-:S03]  /*b870*/  @!P3 LEA.HI.X R25, R18, R3, R188, 0x1, P1 ;  /* 0x000000031219b211 */ /* 0x000fc600008f0cbc */
[----:B-----5:R3:W-:Y:S04]  /*b880*/  @!P2 ST.E.128 desc[UR46][R20.64], R40 ;  /* 0x000000281400a985 */ /* 0x0207e8000c101d2e */
[----:B------:R3:W-:Y:S02]  /*b890*/  @!P3 ST.E.128 desc[UR46][R24.64], R12 ;  /* 0x0000000c1800b985 */ /* 0x0007e4000c101d2e */
.L_x_8989:
[----:B------:R-:W-:Y:S05]  /*b8a0*/  BSYNC B1 ;  /* 0x0000000000017941 */ /* 0x000fea0003800000 */
.L_x_8988:
[----:B0-----:R-:W-:Y:S01]  /*b8b0*/  VIADD R3, R27, 0x60 ;  /* 0x000000601b037836 */ /* 0x001fe20000000000 */
[----:B---3-5:R0:W3:Y:S04]  /*b8c0*/  SHFL.IDX PT, R15, R26, 0x3, 0x181f ;  /* 0x00781f001a0f7f89 */ /* 0x0280e800000e0000 */
[----:B------:R-:W-:Y:S01]  /*b8d0*/  ISETP.GE.AND P0, PT, R3, R64, PT ;  /* 0x000000400300720c */ /* 0x000fe20003f06270 */
[----:B------:R0:W0:-:S12]  /*b8e0*/  SHFL.IDX PT, R21, R0, 0x3, 0x181f ;  /* 0x00781f0000157f89 */ /* 0x00001800000e0000 */
[----:B------:R-:W-:Y:S05]  /*b8f0*/  @P0 BRA `(.L_x_8990) ;  /* 0x0000000800800947 */ /* 0x000fea0003800000 */
[----:B------:R-:W-:Y:S02]  /*b900*/  ULDC UR5, c[0x0][0xac8] ;  /* 0x0002b20000057ab9 */ /* 0x000fe40000000800 */
[----:B------:R-:W-:-:S13]  /*b910*/  ISETP.GE.AND P1, PT, R2, UR5, PT ;  /* 0x0000000502007c0c */ /* 0x000fda000bf26270 */
[----:B0-----:R-:W-:-:S04]  /*b920*/  @!P1 LEA R12, P0, R2, R21, 0x1 ;  /* 0x00000015020c9211 */ /* 0x001fc800078008ff */
[----:B---3--:R-:W-:Y:S02]  /*b930*/  @!P1 LEA.HI.X R13, R2, R15, R189, 0x1, P0 ;  /* 0x0000000f020d9211 */ /* 0x008fe400000f0cbd */
[----:B------:R-:W-:-:S03]  /*b940*/  ISETP.GE.AND P0, PT, R18, UR5, PT ;  /* 0x0000000512007c0c */ /* 0x000fc6000bf06270 */
[----:B------:R0:W-:Y:S10]  /*b950*/  @!P1 ST.E.128 desc[UR46][R12.64], R4 ;  /* 0x000000040c009985 */ /* 0x0001f4000c101d2e */
[----:B------:R-:W-:Y:S05]  /*b960*/  @P0 BRA `(.L_x_8990) ;  /* 0x0000000800640947 */ /* 0x000fea0003800000 */
[----:B0-----:R-:W-:-:S04]  /*b970*/  LEA R4, P0, R18, R21, 0x1 ;  /* 0x0000001512047211 */ /* 0x001fc800078008ff */
[----:B------:R-:W-:-:S05]  /*b980*/  LEA.HI.X R5, R18, R15, R188, 0x1, P0 ;  /* 0x0000000f12057211 */ /* 0x000fca00000f0cbc */
[----:B------:R0:W-:Y:S01]  /*b990*/  ST.E.128 desc[UR46][R4.64], R8 ;  /* 0x0000000804007985 */ /* 0x0001e2000c101d2e */
[----:B------:R-:W-:Y:S05]  /*b9a0*/  BRA `(.L_x_8990) ;  /* 0x0000000800547947 */ /* 0x000fea0003800000 */
.L_x_8983:
        /* <DEDUP_REMOVED lines=50> */
.L_x_8992:
[----:B------:R-:W-:Y:S05]  /*bcd0*/  BSYNC B1 ;  /* 0x0000000000017941 */ /* 0x000fea0003800000 */
.L_x_8991:
        /* <DEDUP_REMOVED lines=37> */
[----:B------:R-:W-:Y:S02]  /*bf30*/  IADD3 R3, R5, R3, RZ ;  /* 0x0000000305037210 */ /* 0x000fe40007ffe0ff */
[----:B------:R-:W-:Y:S02]  /*bf40*/  LEA R6, P3, R4, UR6, 0x1 ;  /* 0x0000000604067c11 */ /* 0x000fe4000f8608ff */
[-C--:B------:R-:W-:Y:S01]  /*bf50*/  ISETP.GE.AND P1, PT, R0, R9.reuse, PT ;  /* 0x000000090000720c */ /* 0x080fe20003f26270 */
[----:B------:R-:W-:Y:S01]  /*bf60*/  VIADD R0, R8, 0x40 ;  /* 0x0000004008007836 */ /* 0x000fe20000000000 */
[----:B------:R-:W-:Y:S01]  /*bf70*/  LEA.HI.X R7, R4, UR7, R3, 0x1, P3 ;  /* 0x0000000704077c11 */ /* 0x000fe200098f0c03 */
[----:B------:R0:W1:Y:S03]  /*bf80*/  SHFL.IDX PT, R5, R6, RZ, 0x181f ;  /* 0x00181fff06057589 */ /* 0x00006600000e0000 */
[----:B------:R-:W-:Y:S01]  /*bf90*/  ISETP.GE.AND P0, PT, R0, R9, PT ;  /* 0x000000090000720c */ /* 0x000fe20003f06270 */
[----:B------:R0:W2:Y:S01]  /*bfa0*/  SHFL.IDX PT, R3, R7, RZ, 0x181f ;  /* 0x00181fff07037589 */ /* 0x0000a200000e0000 */
[----:B------:R-:W-:Y:S11]  /*bfb0*/  @P2 BRA `(.L_x_8994) ;  /* 0x0000000000242947 */ /* 0x000ff60003800000 */
[----:B------:R-:W-:Y:S02]  /*bfc0*/  ULDC UR5, c[0x0][0xac8] ;  /* 0x0002b20000057ab9 */ /* 0x000fe40000000800 */
[----:B------:R-:W-:Y:S02]  /*bfd0*/  ISETP.GE.AND P4, PT, R2, UR5, PT ;  /* 0x0000000502007c0c */ /* 0x000fe4000bf86270 */
[----:B------:R-:W-:-:S11]  /*bfe0*/  ISETP.GE.AND P5, PT, R18, UR5, PT ;  /* 0x0000000512007c0c */ /* 0x000fd6000bfa6270 */
[-C--:B-1----:R-:W-:Y:S02]  /*bff0*/  @!P4 LEA R10, P2, R2, R5.reuse, 0x1 ;  /* 0x00000005020ac211 */ /* 0x082fe400078408ff */
[----:B------:R-:W-:Y:S02]  /*c000*/  @!P5 LEA R4, P3, R18, R5, 0x1 ;  /* 0x000000051204d211 */ /* 0x000fe400078608ff */
[-C--:B--2---:R-:W-:Y:S02]  /*c010*/  @!P4 LEA.HI.X R11, R2, R3.reuse, R189, 0x1, P2 ;  /* 0x00000003020bc211 */ /* 0x084fe400010f0cbd */
[----:B------:R-:W-:-:S03]  /*c020*/  @!P5 LEA.HI.X R5, R18, R3, R188, 0x1, P3 ;  /* 0x000000031205d211 */ /* 0x000fc600018f0cbc */
[----:B------:R3:W-:Y:S04]  /*c030*/  @!P4 ST.E.128 desc[UR46][R10.64], RZ ;  /* 0x000000ff0a00c985 */ /* 0x0007e8000c101d2e */
[----:B------:R3:W-:Y:S02]  /*c040*/  @!P5 ST.E.128 desc[UR46][R4.64], RZ ;  /* 0x000000ff0400d985 */ /* 0x0007e4000c101d2e */
.L_x_8994:
[----:B------:R-:W-:Y:S05]  /*c050*/  BSYNC B1 ;  /* 0x0000000000017941 */ /* 0x000fea0003800000 */
.L_x_8993:
        /* <DEDUP_REMOVED lines=11> */
[----:B------:R3:W-:Y:S04]  /*c110*/  @!P3 ST.E.128 desc[UR46][R10.64], RZ ;  /* 0x000000ff0a00b985 */ /* 0x0007e8000c101d2e */
[----:B------:R3:W-:Y:S02]  /*c120*/  @!P4 ST.E.128 desc[UR46][R4.64], RZ ;  /* 0x000000ff0400c985 */ /* 0x0007e4000c101d2e */
.L_x_8996:
[----:B------:R-:W-:Y:S05]  /*c130*/  BSYNC B1 ;  /* 0x0000000000017941 */ /* 0x000fea0003800000 */
.L_x_8995:
        /* <DEDUP_REMOVED lines=11> */
[----:B------:R3:W-:Y:S04]  /*c1f0*/  @!P2 ST.E.128 desc[UR46][R10.64], RZ ;  /* 0x000000ff0a00a985 */ /* 0x0007e8000c101d2e */
[----:B------:R3:W-:Y:S02]  /*c200*/  @!P3 ST.E.128 desc[UR46][R4.64], RZ ;  /* 0x000000ff0400b985 */ /* 0x0007e4000c101d2e */
.L_x_8998:
[----:B------:R-:W-:Y:S05]  /*c210*/  BSYNC B1 ;  /* 0x0000000000017941 */ /* 0x000fea0003800000 */
.L_x_8997:
[----:B------:R-:W-:Y:S01]  /*c220*/  VIADD R0, R8, 0x60 ;  /* 0x0000006008007836 */ /* 0x000fe20000000000 */
[----:B0-----:R0:W0:Y:S04]  /*c230*/  SHFL.IDX PT, R3, R7, 0x3, 0x181f ;  /* 0x00781f0007037f89 */ /* 0x00102800000e0000 */
[----:B------:R-:W-:Y:S01]  /*c240*/  ISETP.GE.AND P0, PT, R0, R9, PT ;  /* 0x000000090000720c */ /* 0x000fe20003f06270 */
[----:B-1-3--:R1:W3:-:S12]  /*c250*/  SHFL.IDX PT, R5, R6, 0x3, 0x181f ;  /* 0x00781f0006057f89 */ /* 0x00a2d800000e0000 */
[----:B-1----:R-:W-:Y:S05]  /*c260*/  @P0 BRA `(.L_x_8990) ;  /* 0x0000000000240947 */ /* 0x002fea0003800000 */
[----:B------:R-:W-:Y:S02]  /*c270*/  ULDC UR5, c[0x0][0xac8] ;  /* 0x0002b20000057ab9 */ /* 0x000fe40000000800 */
[----:B------:R-:W-:Y:S02]  /*c280*/  ISETP.GE.AND P2, PT, R2, UR5, PT ;  /* 0x0000000502007c0c */ /* 0x000fe4000bf46270 */
[----:B------:R-:W-:-:S11]  /*c290*/  ISETP.GE.AND P3, PT, R18, UR5, PT ;  /* 0x0000000512007c0c */ /* 0x000fd6000bf66270 */
[-C--:B--234-:R-:W-:Y:S02]  /*c2a0*/  @!P2 LEA R6, P0, R2, R5.reuse, 0x1 ;  /* 0x000000050206a211 */ /* 0x09cfe400078008ff */
[----:B------:R-:W-:Y:S02]  /*c2b0*/  @!P3 LEA R4, P1, R18, R5, 0x1 ;  /* 0x000000051204b211 */ /* 0x000fe400078208ff */
[-C--:B0-----:R-:W-:Y:S02]  /*c2c0*/  @!P2 LEA.HI.X R7, R2, R3.reuse, R189, 0x1, P0 ;  /* 0x000000030207a211 */ /* 0x081fe400000f0cbd */
[----:B------:R-:W-:-:S03]  /*c2d0*/  @!P3 LEA.HI.X R5, R18, R3, R188, 0x1, P1 ;  /* 0x000000031205b211 */ /* 0x000fc600008f0cbc */
[----:B------:R0:W-:Y:S04]  /*c2e0*/  @!P2 ST.E.128 desc[UR46][R6.64], RZ ;  /* 0x000000ff0600a985 */ /* 0x0001e8000c101d2e */
[----:B------:R0:W-:Y:S02]  /*c2f0*/  @!P3 ST.E.128 desc[UR46][R4.64], RZ ;  /* 0x000000ff0400b985 */ /* 0x0001e4000c101d2e */
.L_x_8990:
[----:B------:R-:W-:Y:S05]  /*c300*/  BSYNC B0 ;  /* 0x0000000000007941 */ /* 0x000fea0003800000 */
.L_x_8982:
[----:B------:R-:W-:Y:S02]  /*c310*/  ULDC UR5, c[0x0][0xc38] ;  /* 0x00030e0000057ab9 */ /* 0x000fe40000000800 */
[----:B------:R-:W-:-:S06]  /*c320*/  UISETP.GE.AND UP0, UPT, UR4, UR5, UPT ;  /* 0x000000050400728c */ /* 0x000fcc000bf06270 */
[----:B------:R-:W-:-:S13]  /*c330*/  PLOP3.LUT P0, PT, PT, PT, UP0, 0x80, 0x0 ;  /* 0x000000000000781c */ /* 0x000fda0003f0f008 */
[----:B------:R-:W-:Y:S05]  /*c340*/  @!P0 BRA `(.L_x_8999) ;  /* 0xffffff4800948947 */ /* 0x000fea000383ffff */
[----:B------:R-:W-:Y:S05]  /*c350*/  EXIT ;  /* 0x000000000000794d */ /* 0x000fea0003800000 */
.L_x_8947:
[----:B------:R-:W-:-:S08]  /*c360*/  NOP ;  /* 0x0000000000007918 */ /* 0x000fd00000000000 */
[----:B------:R-:W0:-:S00]  /*c370*/  USETMAXREG.DEALLOC.CTAPOOL 0x18 ;  /* 0x00000018000079c8 */ /* 0x000e0000080e0500 */
        /* <DEDUP_REMOVED lines=38> */
[----:B------:R0:W-:Y:S04]  /*c5e0*/  STL [R1+0x4], R2 ;  /* 0x0000040201007387 */ /* 0x0001e80000100800 */
[----:B------:R0:W-:Y:S02]  /*c5f0*/  STL [R1+0x1c], RZ ;  /* 0x00001cff01007387 */ /* 0x0001e40000100800 */
.L_x_9087:
        /* <DEDUP_REMOVED lines=14> */
[----:B-1----:R-:W-:Y:S05]  /*c6e0*/  @!P0 BRA `(.L_x_9001) ;  /* 0x0000000000208947 */ /* 0x002fea0003800000 */
        /* <DEDUP_REMOVED lines=8> */
.L_x_9001:
[----:B------:R-:W-:Y:S01]  /*c770*/  ULDC UR8, c[0x0][0xc54] ;  /* 0x0003150000087ab9 */ /* 0x000fe20000000800 */
[----:B------:R-:W-:Y:S01]  /*c780*/  UMOV UR7, UR9 ;  /* 0x0000000900077c82 */ /* 0x000fe20008000000 */
[----:B------:R-:W-:-:S11]  /*c790*/  UISETP.NE.AND UP0, UPT, UR8, 0x1, UPT ;  /* 0x000000010800788c */ /* 0x000fd6000bf05270 */
[----:B------:R-:W-:Y:S02]  /*c7a0*/  @UP0 ULDC.64 UR10, c[0x0][0xc58] ;  /* 0x00031600000a0ab9 */ /* 0x000fe40000000a00 */
[----:B------:R-:W-:-:S04]  /*c7b0*/  UIMAD.WIDE.U32 UR4, UR9, UR10, URZ ;  /* 0x0000000a090472a5 */ /* 0x000fc8000f8e003f */
[----:B------:R-:W-:-:S04]  /*c7c0*/  @UP0 USHF.R.U32.HI UR7, URZ, UR11, UR5 ;  /* 0x0000000b3f070299 */ /* 0x000fc80008011605 */
[----:B------:R-:W-:-:S12]  /*c7d0*/  UIMAD UR8, UR7, UR8, URZ ;  /* 0x00000008070872a4 */ /* 0x000fd8000f8e023f */
.L_x_9002:
[----:B------:R-:W-:Y:S01]  /*c7e0*/  ULOP3.LUT UR40, URZ, UR7, URZ, 0x33, !UPT ;  /* 0x000000073f287292 */ /* 0x000fe2000f8e333f */
[----:B------:R-:W-:Y:S01]  /*c7f0*/  BSSY B7, `(.L_x_9003) ;  /* 0x00003ba000077945 */ /* 0x000fe20003800000 */
[----:B------:R-:W-:Y:S01]  /*c800*/  ULDC UR5, c[0x0][0x448] ;  /* 0x0001120000057ab9 */ /* 0x000fe20000000800 */
[----:B------:R-:W-:Y:S01]  /*c810*/  ULDC UR4, c[0x0][0xc3c] ;  /* 0x00030f0000047ab9 */ /* 0x000fe20000000800 */
[----:B------:R-:W-:Y:S02]  /*c820*/  UISETP.NE.AND UP1, UPT, UR5, 0x1, UPT ;  /* 0x000000010500788c */ /* 0x000fe4000bf25270 */
[----:B------:R-:W-:Y:S01]  /*c830*/  UIADD3 UR40, UR40, UR4, URZ ;  /* 0x0000000428287290 */ /* 0x000fe2000fffe03f */
[----:B------:R-:W-:Y:S01]  /*c840*/  ULDC.64 UR10, c[0x0][0x418] ;  /* 0x00010600000a7ab9 */ /* 0x000fe20000000a00 */
[----:B------:R-:W-:Y:S01]  /*c850*/  ULDC UR5, c[0x0][0x288] ;  /* 0x0000a20000057ab9 */ /* 0x000fe20000000800 */
[----:B------:R-:W-:Y:S02]  /*c860*/  UISETP.NE.U32.AND UP0, UPT, UR10, URZ, UPT ;  /* 0x0000003f0a00728c */ /* 0x000fe4000bf05070 */
[----:B------:R-:W-:-:S02]  /*c870*/  USHF.L.U32 UR7, UR40, 0x7, URZ ;  /* 0x0000000728077899 */ /* 0x000fc4000800063f */
[----:B------:R-:W-:Y:S02]  /*c880*/  UISETP.NE.AND.EX UP0, UPT, UR11, URZ, UPT, UP0 ;  /* 0x0000003f0b00728c */ /* 0x000fe4000bf05300 */
        /* <DEDUP_REMOVED lines=12> */
[----:B------:R-:W-:Y:S02]  /*c950*/  UIADD3 UR8, UR9, -UR8, URZ ;  /* 0x8000000809087290 */ /* 0x000fe4000fffe03f */
[----:B------:R-:W-:Y:S02]  /*c960*/  USHF.R.S32.HI UR9, URZ, 0x1f, UR11 ;  /* 0x0000001f3f097899 */ /* 0x000fe4000801140b */
[----:B------:R-:W-:-:S02]  /*c970*/  USHF.R.S32.HI UR4, URZ, 0x1f, UR7 ;  /* 0x0000001f3f047899 */ /* 0x000fc40008011407 */
[----:B------:R-:W-:Y:S02]  /*c980*/  ULEA.HI UR9, UR9, UR11, URZ, 0x7 ;  /* 0x0000000b09097291 */ /* 0x000fe4000f8f383f */
[----:B------:R-:W-:Y:S01]  /*c990*/  ULEA.HI UR7, UR4, UR7, URZ, 0x7 ;  /* 0x0000000704077291 */ /* 0x000fe2000f8f383f */
[----:B------:R-:W-:Y:S01]  /*c9a0*/  ULDC UR10, c[0x0][0xc48] ;  /* 0x00031200000a7ab9 */ /* 0x000fe20000000800 */
[----:B------:R-:W-:Y:S02]  /*c9b0*/  USHF.R.S32.HI UR9, URZ, 0x7, UR9 ;  /* 0x000000073f097899 */ /* 0x000fe40008011409 */
[----:B------:R-:W-:Y:S02]  /*c9c0*/  USHF.R.S32.HI UR7, URZ, 0x7, UR7 ;  /* 0x000000073f077899 */ /* 0x000fe40008011407 */
        /* <DEDUP_REMOVED lines=32> */
.L_x_9004:
        /* <DEDUP_REMOVED lines=20> */
.L_x_9007:
[----:B------:R-:W-:Y:S05]  /*cd10*/  BSYNC B6 ;  /* 0x0000000000067941 */ /* 0x000fea0003800000 */
.L_x_9006:
        /* <DEDUP_REMOVED lines=20> */
.L_x_9010:
        /* <DEDUP_REMOVED lines=15> */
.L_x_9009:
[----:B------:R-:W-:Y:S05]  /*cf50*/  BSYNC B6 ;  /* 0x0000000000067941 */ /* 0x000fea0003800000 */
.L_x_9008:
        /* <DEDUP_REMOVED lines=27> */
.L_x_9102:
        /* <DEDUP_REMOVED lines=8> */
.L_x_9105:
[----:B------:R-:W-:Y:S05]  /*d190*/  @!P6 BRA `(.L_x_9012) ;  /* 0x0000000000f0e947 */ /* 0x000fea0003800000 */
[----:B------:R-:W-:Y:S01]  /*d1a0*/  IMAD.MOV.U32 R16, RZ, RZ, R7 ;  /* 0x000000ffff107224 */ /* 0x000fe200078e0007 */
[----:B------:R-:W-:Y:S06]  /*d1b0*/  @!P1 BRA `(.L_x_9014) ;  /* 0x0000000000449947 */ /* 0x000fec0003800000 */
[----:B------:R-:W2:Y:S01]  /*d1c0*/  LDC R6, c[0x0][0x43c] ;  /* 0x00010f00ff067b82 */ /* 0x000ea20000000800 */
        /* <DEDUP_REMOVED lines=16> */
.L_x_9014:
[----:B--2---:R-:W2:Y:S01]  /*d2d0*/  LDL R2, [R1+0x4] ;  /* 0x0000040001027983 */ /* 0x004ea20000100800 */
[----:B-1----:R-:W-:Y:S01]  /*d2e0*/  IMAD R0, R18, 0x8, R17 ;  /* 0x0000000812007824 */ /* 0x002fe200078e0211 */
[----:B--2---:R-:W-:-:S04]  /*d2f0*/  SHF.L.U32 R3, R2, 0x1f, RZ ;  /* 0x0000001f02037819 */ /* 0x004fc800000006ff */
[----:B------:R-:W1:Y:S02]  /*d300*/  SYNCS.PHASECHK.TRANS64.TRYWAIT P0, [R0+URZ+0x28840], R3 ;  /* 0x02884003000075a7 */ /* 0x000e64000800017f */
[----:B-1----:R-:W-:Y:S05]  /*d310*/  @!P0 BRA `(.L_x_9015) ;  /* 0x0000003800648947 */ /* 0x002fea0003800000 */
.L_x_9106:
        /* <DEDUP_REMOVED lines=11> */
.L_x_9016:
        /* <DEDUP_REMOVED lines=14> */
[----:B------:R-:W-:Y:S01]  /*d4b0*/  USHF.L.U32 UR35, UR35, 0x7, URZ ;  /* 0x0000000723237899 */ /* 0x000fe2000800063f */
[----:B------:R-:W-:Y:S01]  /*d4c0*/  UMOV UR12, UR36 ;  /* 0x00000024000c7c82 */ /* 0x000fe20008000000 */
[----:B------:R-:W-:Y:S02]  /*d4d0*/  UMOV UR13, UR37 ;  /* 0x00000025000d7c82 */ /* 0x000fe40008000000 */
[----:B------:R-:W-:Y:S01]  /*d4e0*/  UIADD3 UR32, UR8, 0x18400, URZ ;  /* 0x0001840008207890 */ /* 0x000fe2000fffe03f */
[----:B------:R2:W-:Y:S01]  /*d4f0*/  STL [R1+0xc], R0 ;  /* 0x00000c0001007387 */ /* 0x0005e20000100800 */
[----:B------:R-:W-:Y:S01]  /*d500*/  UIADD3 UR8, UR8, 0x1c400, URZ ;  /* 0x0001c40008087890 */ /* 0x000fe2000fffe03f */
[----:B------:R-:W-:Y:S01]  /*d510*/  UMOV UR9, UR33 ;  /* 0x0000002100097c82 */ /* 0x000fe20008000000 */
[----:B------:R-:W-:-:S05]  /*d520*/  UMOV UR11, UR35 ;  /* 0x00000023000b7c82 */ /* 0x000fca0008000000 */
[----:B------:R2:W-:Y:S02]  /*d530*/  UTMALDG.4D [UR32], [UR4], desc[UR6] ;  /* 0x00000620040075b4 */ /* 0x0005e40008019000 */
[----:B------:R2:W-:Y:S02]  /*d540*/  UTMALDG.4D [UR8], [UR4], desc[UR6] ;  /* 0x00000608040075b4 */ /* 0x0005e40008019000 */
[----:B--2---:R-:W-:Y:S01]  /*d550*/  NOP ;  /* 0x0000000000007918 */ /* 0x004fe20000000000 */
.L_x_9012:
        /* <DEDUP_REMOVED lines=22> */
.L_x_9018:
[----:B------:R-:W-:Y:S05]  /*d6c0*/  BSYNC B6 ;  /* 0x0000000000067941 */ /* 0x000fea0003800000 */
.L_x_9017:
        /* <DEDUP_REMOVED lines=30> */
[----:B------:R-:W-:Y:S01]  /*d8b0*/  LOP3.LUT R9, R9, 0x40, RZ, 0xfc, !PT ;  /* 0x0000004009097812 */ /* 0x000fe200078efcff */
[----:B------:R-:W-:Y:S01]  /*d8c0*/  IMAD.U32 R4, RZ, RZ, UR4 ;  /* 0x00000004ff047e24 */ /* 0x000fe2000f8e00ff */
[----:B------:R-:W-:Y:S01]  /*d8d0*/  ULDC.64 UR4, c[0x0][0x2d0] ;  /* 0x0000b40000047ab9 */ /* 0x000fe20000000a00 */
        /* <DEDUP_REMOVED lines=29> */
[----:B------:R-:W-:Y:S01]  /*dab0*/  IMAD.U32 R2, RZ, RZ, UR40 ;  /* 0x00000028ff027e24 */ /* 0x000fe2000f8e00ff */
[----:B------:R-:W-:Y:S02]  /*dac0*/  ULDC UR4, c[0x0][0x288] ;  /* 0x0000a20000047ab9 */ /* 0x000fe40000000800 */
[----:B------:R-:W-:Y:S01]  /*dad0*/  IMAD R3, R7, UR4, RZ ;  /* 0x0000000407037c24 */ /* 0x000fe2000f8e02ff */
[----:B------:R-:W1:Y:S04]  /*dae0*/  SHFL.IDX PT, R6, R0, RZ, 0x181f ;  /* 0x00181fff00067589 */ /* 0x000e6800000e0000 */
[----:B------:R-:W-:Y:S01]  /*daf0*/  SHFL.IDX PT, R8, R4, 0x1, 0x181f ;  /* 0x00381f0004087f89 */ /* 0x000fe200000e0000 */
[----:B0-----:R-:W-:-:S04]  /*db00*/  LOP3.LUT R5, R5, 0x7f, RZ, 0xc0, !PT ;  /* 0x0000007f05057812 */ /* 0x001fc800078ec0ff */
[----:B------:R-:W-:-:S05]  /*db10*/  SHF.R.U32.HI R5, RZ, 0x3, R5 ;  /* 0x00000003ff057819 */ /* 0x000fca0000011605 */
[----:B------:R-:W-:-:S04]  /*db20*/  IMAD R2, R2, 0x80, R5 ;  /* 0x0000008002027824 */ /* 0x000fc800078e0205 */
[C---:B------:R-:W-:Y:S01]  /*db30*/  VIADD R5, R2.reuse, 0x10 ;  /* 0x0000001002057836 */ /* 0x040fe20000000000 */
[----:B------:R-:W-:-:S04]  /*db40*/  ISETP.GE.AND P3, PT, R2, R3, PT ;  /* 0x000000030200720c */ /* 0x000fc80003f66270 */
[----:B------:R-:W-:Y:S02]  /*db50*/  ISETP.GE.AND P2, PT, R5, R3, PT ;  /* 0x000000030500720c */ /* 0x000fe40003f46270 */
[----:B------:R-:W0:Y:S07]  /*db60*/  SHFL.IDX PT, R5, R4, RZ, 0x181f ;  /* 0x00181fff04057589 */ /* 0x000e2e00000e0000 */
[----:B-1----:R-:W-:-:S05]  /*db70*/  @!P3 LEA R6, P4, R10, R6, 0x1 ;  /* 0x000000060a06b211 */ /* 0x002fca00078808ff */
[----:B0-----:R-:W-:Y:S02]  /*db80*/  @!P3 IMAD.X R7, RZ, RZ, R5, P4 ;  /* 0x000000ffff07b224 */ /* 0x001fe400020e0605 */
[----:B------:R-:W0:Y:S04]  /*db90*/  SHFL.IDX PT, R5, R0, 0x1, 0x181f ;  /* 0x00381f0000057f89 */ /* 0x000e2800000e0000 */
[----:B-----5:R-:W-:Y:S04]  /*dba0*/  @!P3 LDGSTS.E.BYPASS.LTC128B.128 [R9+0x10400], desc[UR46][R6.64], !P1 ;  /* 0x104000000609bfae */ /* 0x020fe8000c901d6e */
[----:B------:R1:W-:Y:S01]  /*dbb0*/  @!P3 LDGSTS.E.BYPASS.LTC128B.128 [R9+0x14400], desc[UR46][R6.64+0x80], !P0 ;  /* 0x144000800609bfae */ /* 0x0003e2000c101d6e */
[----:B0-----:R-:W-:-:S05]  /*dbc0*/  @!P2 LEA R5, P4, R10, R5, 0x1 ;  /* 0x000000050a05a211 */ /* 0x001fca00078808ff */
[----:B------:R-:W-:Y:S02]  /*dbd0*/  @!P2 IMAD.X R8, RZ, RZ, R8, P4 ;  /* 0x000000ffff08a224 */ /* 0x000fe400020e0608 */
[----:B-1----:R-:W-:Y:S02]  /*dbe0*/  @!P2 IMAD.MOV.U32 R6, RZ, RZ, R5 ;  /* 0x000000ffff06a224 */ /* 0x002fe400078e0005 */
        /* <DEDUP_REMOVED lines=50> */
.L_x_9123:
        /* <DEDUP_REMOVED lines=11> */
.L_x_9021:
[----:B------:R-:W-:Y:S05]  /*dfc0*/  BSYNC B0 ;  /* 0x0000000000007941 */ /* 0x000fea0003800000 */
.L_x_9020:
[----:B------:R-:W-:Y:S01]  /*dfd0*/  NOP ;  /* 0x0000000000007918 */ /* 0x000fe20000000000 */
[----:B------:R-:W-:Y:S01]  /*dfe0*/  PLOP3.LUT P0, PT, PT, PT, PT, 0x80, 0x0 ;  /* 0x000000000000781c */ /* 0x000fe20003f0f070 */
[----:B0-----:R-:W-:-:S12]  /*dff0*/  VIADD R6, R17, 0x28800 ;  /* 0x0002880011067836 */ /* 0x001fd80000000000 */
.L_x_9022:
        /* <DEDUP_REMOVED lines=18> */
.L_x_9124:
[----:B------:R-:W-:Y:S05]  /*e120*/  BSYNC B0 ;  /* 0x0000000000007941 */ /* 0x000fea0003800000 */
.L_x_9023:
        /* <DEDUP_REMOVED lines=22> */
[----:B--2---:R-:W-:Y:S01]  /*e290*/  ISETP.NE.AND P1, PT, R2, RZ, PT ;  /* 0x000000ff0200720c */ /* 0x004fe20003f25270 */
[----:B------:R-:W-:-:S12]  /*e2a0*/  IMAD.MOV.U32 R2, RZ, RZ, R16 ;  /* 0x000000ffff027224 */ /* 0x000fd800078e0010 */
[----:B------:R-:W-:Y:S05]  /*e2b0*/  @!P1 BRA `(.L_x_9029) ;  /* 0x0000000000509947 */ /* 0x000fea0003800000 */
[----:B------:R-:W2:Y:S01]  /*e2c0*/  LDL R10, [R1+0x8] ;  /* 0x00000800010a7983 */ /* 0x000ea20000100800 */
[----:B------:R-:W0:Y:S03]  /*e2d0*/  LDC R5, c[0x0][0x43c] ;  /* 0x00010f00ff057b82 */ /* 0x000e260000000800 */
[----:B------:R-:W3:Y:S01]  /*e2e0*/  LDL R11, [R1] ;  /* 0x00000000010b7983 */ /* 0x000ee20000100800 */
[----:B------:R-:W-:Y:S01]  /*e2f0*/  IMAD.MOV.U32 R4, RZ, RZ, R7 ;  /* 0x000000ffff047224 */ /* 0x000fe200078e0007 */
        /* <DEDUP_REMOVED lines=16> */
.L_x_9029:
[----:B------:R-:W-:Y:S01]  /*e400*/  IMAD R4, R0, 0x8, R17 ;  /* 0x0000000800047824 */ /* 0x000fe200078e0211 */
[----:B0-----:R-:W-:Y:S01]  /*e410*/  SHF.L.U32 R3, R9, 0x1f, RZ ;  /* 0x0000001f09037819 */ /* 0x001fe200000006ff */
[----:B------:R-:W-:Y:S03]  /*e420*/  BSSY B1, `(.L_x_9030) ;  /* 0x0000003000017945 */ /* 0x000fe60003800000 */
[----:B------:R-:W0:Y:S02]  /*e430*/  SYNCS.PHASECHK.TRANS64.TRYWAIT P0, [R4+URZ+0x28840], R3 ;  /* 0x02884003040075a7 */ /* 0x000e24000800017f */
[----:B0-----:R-:W-:Y:S05]  /*e440*/  @!P0 BRA `(.L_x_9031) ;  /* 0x0000003000d88947 */ /* 0x001fea0003800000 */
.L_x_9125:
[----:B------:R-:W-:Y:S05]  /*e450*/  BSYNC B1 ;  /* 0x0000000000017941 */ /* 0x000fea0003800000 */
.L_x_9030:
        /* <DEDUP_REMOVED lines=12> */
.L_x_9033:
[----:B------:R-:W-:Y:S05]  /*e520*/  BSYNC B1 ;  /* 0x0000000000017941 */ /* 0x000fea0003800000 */
.L_x_9032:
        /* <DEDUP_REMOVED lines=11> */
[----:B------:R-:W-:-:S12]  /*e5e0*/  USHF.L.U32 UR11, UR11, 0x7, URZ ;  /* 0x000000070b0b7899 */ /* 0x000fd8000800063f */
.L_x_9034:
        /* <DEDUP_REMOVED lines=15> */
.L_x_9035:
        /* <DEDUP_REMOVED lines=15> */
.L_x_9126:
[----:B------:R-:W-:Y:S05]  /*e7d0*/  BSYNC B1 ;  /* 0x0000000000017941 */ /* 0x000fea0003800000 */
.L_x_9036:
        /* <DEDUP_REMOVED lines=12> */
.L_x_9039:
[----:B------:R-:W-:Y:S05]  /*e8a0*/  BSYNC B1 ;  /* 0x0000000000017941 */ /* 0x000fea0003800000 */
.L_x_9038:
[----:B------:R-:W-:Y:S01]  /*e8b0*/  R2UR UR6, R12 ;  /* 0x000000000c0672ca */ /* 0x000fe200000e0000 */
[C-C-:B0-----:R-:W-:Y:S01]  /*e8c0*/  IMAD R3, R18.reuse, 0x8, R17.reuse ;  /* 0x0000000812037824 */ /* 0x141fe200078e0211 */
[----:B------:R-:W-:Y:S01]  /*e8d0*/  R2UR UR7, R13 ;  /* 0x000000000d0772ca */ /* 0x000fe200000e0000 */
[----:B------:R-:W-:Y:S01]  /*e8e0*/  IMAD R4, R18, 0x8000, R17 ;  /* 0x0000800012047824 */ /* 0x000fe200078e0211 */
[----:B------:R-:W-:Y:S01]  /*e8f0*/  R2UR UR10, R10 ;  /* 0x000000000a0a72ca */ /* 0x000fe200000e0000 */
[----:B------:R-:W-:Y:S01]  /*e900*/  UIADD3 UR4, UP0, UR44, 0x470, URZ ;  /* 0x000004702c047890 */ /* 0x000fe2000ff1e03f */
[----:B------:R-:W-:Y:S01]  /*e910*/  PLOP3.LUT P0, PT, PT, PT, PT, 0x80, 0x0 ;  /* 0x000000000000781c */ /* 0x000fe20003f0f070 */
[----:B------:R-:W-:Y:S02]  /*e920*/  IMAD.SHL.U32 R5, R19, 0x80, RZ ;  /* 0x0000008013057824 */ /* 0x000fe400078e00ff */
[----:B------:R-:W-:Y:S01]  /*e930*/  VIADD R3, R3, 0x28850 ;  /* 0x0002885003037836 */ /* 0x000fe20000000000 */
[----:B------:R-:W-:Y:S01]  /*e940*/  UIADD3.X UR5, URZ, UR45, URZ, UP0, !UPT ;  /* 0x0000002d3f057290 */ /* 0x000fe200087fe43f */
[----:B------:R-:W-:-:S11]  /*e950*/  VIADD R10, R4, 0x400 ;  /* 0x00000400040a7836 */ /* 0x000fd60000000000 */
.L_x_9040:
        /* <DEDUP_REMOVED lines=15> */
.L_x_9041:
        /* <DEDUP_REMOVED lines=12> */
.L_x_9028:
[----:B------:R-:W-:Y:S05]  /*eb10*/  BSYNC B0 ;  /* 0x0000000000007941 */ /* 0x000fea0003800000 */
.L_x_9027:
[----:B------:R0:W-:Y:S01]  /*eb20*/  STL [R1+0x4], R9 ;  /* 0x0000040901007387 */ /* 0x0001e20000100800 */
[----:B------:R-:W-:Y:S01]  /*eb30*/  UIADD3 UR4, UR39, -0x3, URZ ;  /* 0xfffffffd27047890 */ /* 0x000fe2000fffe03f */
[----:B------:R-:W-:-:S05]  /*eb40*/  IMAD.MOV.U32 R18, RZ, RZ, R0 ;  /* 0x000000ffff127224 */ /* 0x000fca00078e0000 */
[----:B------:R-:W-:-:S07]  /*eb50*/  IMAD.U32 R0, RZ, RZ, UR4 ;  /* 0x00000004ff007e24 */ /* 0x000fce000f8e00ff */
.L_x_9026:
[----:B------:R-:W-:Y:S01]  /*eb60*/  ISETP.NE.AND P0, PT, R7, RZ, PT ;  /* 0x000000ff0700720c */ /* 0x000fe20003f05270 */
[----:B------:R-:W-:-:S12]  /*eb70*/  BSSY B0, `(.L_x_9025) ;  /* 0x000012d000007945 */ /* 0x000fd80003800000 */
[----:B------:R-:W-:Y:S05]  /*eb80*/  @!P0 BRA `(.L_x_9042) ;  /* 0x0000001000ac8947 */ /* 0x000fea0003800000 */
[----:B------:R-:W-:-:S07]  /*eb90*/  IMAD.MOV.U32 R8, RZ, RZ, R16 ;  /* 0x000000ffff087224 */ /* 0x000fce00078e0010 */
.L_x_9073:
        /* <DEDUP_REMOVED lines=10> */
[----:B-1----:R-:W-:Y:S05]  /*ec40*/  @!P1 BRA `(.L_x_9044) ;  /* 0x0000000800209947 */ /* 0x002fea0003800000 */
        /* <DEDUP_REMOVED lines=24> */
.L_x_9045:
[----:B------:R-:W-:Y:S01]  /*edd0*/  IMAD R3, R4, 0x8, R17 ;  /* 0x0000000804037824 */ /* 0x000fe200078e0211 */
[----:B------:R-:W-:Y:S01]  /*ede0*/  SHF.L.U32 R2, R5, 0x1f, RZ ;  /* 0x0000001f05027819 */ /* 0x000fe200000006ff */
[----:B------:R-:W-:Y:S03]  /*edf0*/  BSSY B2, `(.L_x_9046) ;  /* 0x0000003000027945 */ /* 0x000fe60003800000 */
[----:B------:R-:W2:Y:S02]  /*ee00*/  SYNCS.PHASECHK.TRANS64.TRYWAIT P0, [R3+URZ+0x28840], R2 ;  /* 0x02884002030075a7 */ /* 0x000ea4000800017f */
[----:B--2---:R-:W-:Y:S05]  /*ee10*/  @!P0 BRA `(.L_x_9047) ;  /* 0x00000028008c8947 */ /* 0x004fea0003800000 */
.L_x_9127:
[----:B------:R-:W-:Y:S05]  /*ee20*/  BSYNC B2 ;  /* 0x0000000000027941 */ /* 0x000fea0003800000 */
.L_x_9046:
        /* <DEDUP_REMOVED lines=12> */
.L_x_9049:
[----:B------:R-:W-:Y:S05]  /*eef0*/  BSYNC B2 ;  /* 0x0000000000027941 */ /* 0x000fea0003800000 */
.L_x_9048:
        /* <DEDUP_REMOVED lines=11> */
.L_x_9050:
        /* <DEDUP_REMOVED lines=16> */
.L_x_9051:
        /* <DEDUP_REMOVED lines=16> */
.L_x_9128:
[----:B------:R-:W-:Y:S05]  /*f1b0*/  BSYNC B2 ;  /* 0x0000000000027941 */ /* 0x000fea0003800000 */
.L_x_9052:
        /* <DEDUP_REMOVED lines=11> */
.L_x_9055:
[----:B------:R-:W-:Y:S05]  /*f270*/  BSYNC B2 ;  /* 0x0000000000027941 */ /* 0x000fea0003800000 */
.L_x_9054:
[----:B------:R-:W-:Y:S01]  /*f280*/  R2UR UR10, R12 ;  /* 0x000000000c0a72ca */ /* 0x000fe200000e0000 */
[----:B------:R-:W-:Y:S01]  /*f290*/  IMAD R18, R18, 0x8000, R17 ;  /* 0x0000800012127824 */ /* 0x000fe200078e0211 */
[----:B------:R-:W-:Y:S01]  /*f2a0*/  R2UR UR6, R10 ;  /* 0x000000000a0672ca */ /* 0x000fe200000e0000 */
[----:B------:R-:W-:Y:S01]  /*f2b0*/  UIADD3 UR4, UP0, UR44, 0x470, URZ ;  /* 0x000004702c047890 */ /* 0x000fe2000ff1e03f */
[----:B------:R-:W-:Y:S01]  /*f2c0*/  R2UR UR7, R11 ;  /* 0x000000000b0772ca */ /* 0x000fe200000e0000 */
[----:B0-----:R-:W-:Y:S01]  /*f2d0*/  IMAD.SHL.U32 R3, R19, 0x80, RZ ;  /* 0x0000008013037824 */ /* 0x001fe200078e00ff */
[----:B------:R-:W-:Y:S01]  /*f2e0*/  PLOP3.LUT P0, PT, PT, PT, PT, 0x80, 0x0 ;  /* 0x000000000000781c */ /* 0x000fe20003f0f070 */
[----:B------:R-:W-:Y:S01]  /*f2f0*/  VIADD R2, R2, 0x50 ;  /* 0x0000005002027836 */ /* 0x000fe20000000000 */
[----:B------:R-:W-:Y:S01]  /*f300*/  UIADD3.X UR5, URZ, UR45, URZ, UP0, !UPT ;  /* 0x0000002d3f057290 */ /* 0x000fe200087fe43f */
[----:B------:R-:W-:-:S11]  /*f310*/  VIADD R9, R18, 0x400 ;  /* 0x0000040012097836 */ /* 0x000fd60000000000 */
.L_x_9056:
        /* <DEDUP_REMOVED lines=15> */
.L_x_9057:
        /* <DEDUP_REMOVED lines=12> */
.L_x_9044:
[----:B------:R-:W-:Y:S05]  /*f4d0*/  BSYNC B1 ;  /* 0x0000000000017941 */ /* 0x000fea0003800000 */
.L_x_9043:
        /* <DEDUP_REMOVED lines=34> */
.L_x_9060:
[----:B------:R-:W-:Y:S01]  /*f700*/  IMAD R2, R18, 0x8, R17 ;  /* 0x0000000812027824 */ /* 0x000fe200078e0211 */
[----:B------:R-:W-:Y:S01]  /*f710*/  SHF.L.U32 R3, R10, 0x1f, RZ ;  /* 0x0000001f0a037819 */ /* 0x000fe200000006ff */
[----:B------:R-:W-:Y:S03]  /*f720*/  BSSY B2, `(.L_x_9061) ;  /* 0x0000003000027945 */ /* 0x000fe60003800000 */
[----:B------:R-:W3:Y:S02]  /*f730*/  SYNCS.PHASECHK.TRANS64.TRYWAIT P0, [R2+URZ+0x28840], R3 ;  /* 0x02884003020075a7 */ /* 0x000ee4000800017f */
[----:B---3--:R-:W-:Y:S05]  /*f740*/  @!P0 BRA `(.L_x_9062) ;  /* 0x0000002000688947 */ /* 0x008fea0003800000 */
.L_x_9129:
[----:B------:R-:W-:Y:S05]  /*f750*/  BSYNC B2 ;  /* 0x0000000000027941 */ /* 0x000fea0003800000 */
.L_x_9061:
        /* <DEDUP_REMOVED lines=12> */
.L_x_9064:
[----:B------:R-:W-:Y:S05]  /*f820*/  BSYNC B2 ;  /* 0x0000000000027941 */ /* 0x000fea0003800000 */
.L_x_9063:
        /* <DEDUP_REMOVED lines=8> */
[----:B------:R-:W-:Y:S01]  /*f8b0*/  IMAD.SHL.U32 R9, R7, 0x80, RZ ;  /* 0x0000008007097824 */ /* 0x000fe200078e00ff */
[----:B------:R-:W-:Y:S01]  /*f8c0*/  UMOV UR6, 0x0 ;  /* 0x0000000000067882 */ /* 0x000fe20000000000 */
[----:B-1----:R-:W-:Y:S01]  /*f8d0*/  VIADD R10, R2, 0x18400 ;  /* 0x00018400020a7836 */ /* 0x002fe20000000000 */
[----:B------:R-:W-:-:S09]  /*f8e0*/  UMOV UR7, 0x14f00000 ;  /* 0x14f0000000077882 */ /* 0x000fd20000000000 */
.L_x_9065:
        /* <DEDUP_REMOVED lines=16> */
.L_x_9066:
        /* <DEDUP_REMOVED lines=11> */
[----:B------:R-:W-:Y:S01]  /*faa0*/  BSSY B2, `(.L_x_9067) ;  /* 0x0000004000027945 */ /* 0x000fe20003800000 */
[----:B------:R-:W-:-:S04]  /*fab0*/  LEA R2, R4, R6, 0x3 ;  /* 0x0000000604027211 */ /* 0x000fc800078e18ff */
[----:B------:R-:W0:Y:S02]  /*fac0*/  SYNCS.PHASECHK.TRANS64.TRYWAIT P0, [R2+URZ+0x60], R5 ;  /* 0x00006005020075a7 */ /* 0x000e24000800017f */
[----:B0-----:R-:W-:Y:S05]  /*fad0*/  @!P0 BRA `(.L_x_9068) ;  /* 0x0000001c00988947 */ /* 0x001fea0003800000 */
.L_x_9130:
[----:B------:R-:W-:Y:S05]  /*fae0*/  BSYNC B2 ;  /* 0x0000000000027941 */ /* 0x000fea0003800000 */
.L_x_9067:
        /* <DEDUP_REMOVED lines=11> */
.L_x_9070:
[----:B------:R-:W-:Y:S05]  /*fba0*/  BSYNC B2 ;  /* 0x0000000000027941 */ /* 0x000fea0003800000 */
.L_x_9069:
[----:B------:R-:W-:Y:S01]  /*fbb0*/  R2UR UR10, R12 ;  /* 0x000000000c0a72ca */ /* 0x000fe200000e0000 */
[----:B------:R-:W-:Y:S01]  /*fbc0*/  IMAD R4, R4, 0x8000, R17 ;  /* 0x0000800004047824 */ /* 0x000fe200078e0211 */
[----:B------:R-:W-:Y:S01]  /*fbd0*/  R2UR UR6, R10 ;  /* 0x000000000a0672ca */ /* 0x000fe200000e0000 */
[----:B------:R-:W-:Y:S01]  /*fbe0*/  UIADD3 UR4, UP0, UR44, 0x470, URZ ;  /* 0x000004702c047890 */ /* 0x000fe2000ff1e03f */
[----:B------:R-:W-:Y:S01]  /*fbf0*/  R2UR UR7, R11 ;  /* 0x000000000b0772ca */ /* 0x000fe200000e0000 */
[----:B------:R-:W-:Y:S01]  /*fc00*/  IMAD.SHL.U32 R3, R19, 0x80, RZ ;  /* 0x0000008013037824 */ /* 0x000fe200078e00ff */
[----:B------:R-:W-:Y:S01]  /*fc10*/  PLOP3.LUT P0, PT, PT, PT, PT, 0x80, 0x0 ;  /* 0x000000000000781c */ /* 0x000fe20003f0f070 */
[----:B0-----:R-:W-:Y:S01]  /*fc20*/  VIADD R2, R2, 0x50 ;  /* 0x0000005002027836 */ /* 0x001fe20000000000 */
[----:B------:R-:W-:Y:S01]  /*fc30*/  UIADD3.X UR5, URZ, UR45, URZ, UP0, !UPT ;  /* 0x0000002d3f057290 */ /* 0x000fe200087fe43f */
[----:B------:R-:W-:-:S11]  /*fc40*/  VIADD R5, R4, 0x400 ;  /* 0x0000040004057836 */ /* 0x000fd60000000000 */
.L_x_9071:
        /* <DEDUP_REMOVED lines=15> */
.L_x_9072:
        /* <DEDUP_REMOVED lines=12> */
.L_x_9059:
[----:B------:R-:W-:Y:S05]  /*fe00*/  BSYNC B1 ;  /* 0x0000000000017941 */ /* 0x000fea0003800000 */
.L_x_9058:
[C---:B------:R-:W-:Y:S01]  /*fe10*/  ISETP.GT.AND P0, PT, R0.reuse, 0x1, PT ;  /* 0x000000010000780c */ /* 0x040fe20003f04270 */
[----:B------:R-:W-:-:S12]  /*fe20*/  VIADD R0, R0, 0xfffffffe ;  /* 0xfffffffe00007836 */ /* 0x000fd80000000000 */
[----:B------:R-:W-:Y:S05]  /*fe30*/  @P0 BRA `(.L_x_9073) ;  /* 0xffffffec00580947 */ /* 0x000fea000383ffff */
.L_x_9042:
[----:B------:R-:W-:Y:S05]  /*fe40*/  BSYNC B0 ;  /* 0x0000000000007941 */ /* 0x000fea0003800000 */
.L_x_9025:
[----:B0-----:R-:W0:Y:S01]  /*fe50*/  S2R R0, SR_TID.X ;  /* 0x0000000000007919 */ /* 0x001e220000002100 */
[----:B------:R-:W-:Y:S01]  /*fe60*/  BSSY B0, `(.L_x_9074) ;  /* 0x0000011000007945 */ /* 0x000fe20003800000 */
[----:B0-----:R-:W-:-:S04]  /*fe70*/  LOP3.LUT R6, R0, 0x7f, RZ, 0xc0, !PT ;  /* 0x0000007f00067812 */ /* 0x001fc800078ec0ff */
[----:B------:R-:W-:-:S13]  /*fe80*/  ISETP.NE.AND P1, PT, R6, RZ, PT ;  /* 0x000000ff0600720c */ /* 0x000fda0003f25270 */
[----:B------:R-:W-:Y:S05]  /*fe90*/  @P1 BRA `(.L_x_9075) ;  /* 0x0000000000341947 */ /* 0x000fea0003800000 */
[----:B------:R-:W0:Y:S01]  /*fea0*/  S2R R5, SR_LANEID ;  /* 0x0000000000057919 */ /* 0x000e220000000000 */
[----:B------:R-:W-:Y:S01]  /*feb0*/  VOTEU.ANY UR4, UPT, PT ;  /* 0x0000000000047886 */ /* 0x000fe200038e0100 */
[----:B------:R-:W2:Y:S01]  /*fec0*/  LDC.64 R2, c[0x0][0xc80] ;  /* 0x00032000ff027b82 */ /* 0x000ea20000000a00 */
[----:B------:R-:W0:Y:S02]  /*fed0*/  FLO.U32 R0, UR4 ;  /* 0x0000000400007d00 */ /* 0x000e2400080e0000 */
[----:B0-----:R-:W-:-:S06]  /*fee0*/  ISETP.EQ.U32.AND P0, PT, R0, R5, PT ;  /* 0x000000050000720c */ /* 0x001fcc0003f02070 */
[----:B------:R-:W2:Y:S07]  /*fef0*/  POPC R5, UR4 ;  /* 0x0000000400057d09 */ /* 0x000eae0008000000 */
[----:B--2---:R-:W2:Y:S01]  /*ff00*/  @P0 ATOMG.E.ADD.STRONG.GPU PT, R3, desc[UR46][R2.64], R5 ;  /* 0x00000005020309a8 */ /* 0x004ea200081ee1ee */
[----:B------:R-:W0:Y:S02]  /*ff10*/  S2R R4, SR_LTMASK ;  /* 0x0000000000047919 */ /* 0x000e240000003900 */
[----:B0-----:R-:W-:-:S04]  /*ff20*/  LOP3.LUT R4, R4, UR4, RZ, 0xc0, !PT ;  /* 0x0000000404047c12 */ /* 0x001fc8000f8ec0ff */
[----:B------:R-:W0:Y:S01]  /*ff30*/  POPC R7, R4 ;  /* 0x0000000400077309 */ /* 0x000e220000000000 */
[----:B--2---:R-:W0:Y:S02]  /*ff40*/  SHFL.IDX PT, R0, R3, R0, 0x1f ;  /* 0x00001f0003007589 */ /* 0x004e2400000e0000 */
[----:B0-----:R-:W-:-:S05]  /*ff50*/  IADD3 R0, R0, UR41, R7 ;  /* 0x0000002900007c10 */ /* 0x001fca000fffe007 */
[----:B------:R0:W-:Y:S02]  /*ff60*/  STL [R1+0x18], R0 ;  /* 0x0000180001007387 */ /* 0x0001e40000100800 */
.L_x_9075:
[----:B------:R-:W-:Y:S05]  /*ff70*/  BSYNC B0 ;  /* 0x0000000000007941 */ /* 0x000fea0003800000 */
.L_x_9074:
        /* <DEDUP_REMOVED lines=11> */
.L_x_9131:
[----:B------:R-:W-:Y:S05]  /*10030*/  BSYNC B1 ;  /* 0x0000000000017941 */ /* 0x000fea0003800000 */
.L_x_9078:
        /* <DEDUP_REMOVED lines=9> */
.L_x_9081:
[----:B------:R-:W-:Y:S05]  /*100d0*/  BSYNC B1 ;  /* 0x0000000000017941 */ /* 0x000fea0003800000 */
.L_x_9080:
[----:B0-----:R-:W-:Y:S01]  /*100e0*/  IMAD R0, R18, 0x8000, R17 ;  /* 0x0000800012007824 */ /* 0x001fe200078e0211 */
[----:B------:R-:W-:Y:S01]  /*100f0*/  UIADD3 UR4, UP0, UR44, 0x470, URZ ;  /* 0x000004702c047890 */ /* 0x000fe2000ff1e03f */
[----:B------:R-:W-:Y:S01]  /*10100*/  VIADD R2, R3, 0x28850 ;  /* 0x0002885003027836 */ /* 0x000fe20000000000 */
[----:B------:R-:W-:Y:S01]  /*10110*/  PLOP3.LUT P0, PT, PT, PT, PT, 0x80, 0x0 ;  /* 0x000000000000781c */ /* 0x000fe20003f0f070 */
[----:B------:R-:W-:Y:S01]  /*10120*/  IMAD.SHL.U32 R19, R19, 0x80, RZ ;  /* 0x0000008013137824 */ /* 0x000fe200078e00ff */
[----:B------:R-:W-:Y:S01]  /*10130*/  UIADD3.X UR5, URZ, UR45, URZ, UP0, !UPT ;  /* 0x0000002d3f057290 */ /* 0x000fe200087fe43f */
[----:B------:R-:W-:Y:S01]  /*10140*/  VIADD R3, R0, 0x400 ;  /* 0x0000040000037836 */ /* 0x000fe20000000000 */
[----:B------:R-:W-:Y:S01]  /*10150*/  UMOV UR6, 0x0 ;  /* 0x0000000000067882 */ /* 0x000fe20000000000 */
[----:B------:R-:W-:Y:S01]  /*10160*/  UMOV UR7, 0x14f00000 ;  /* 0x14f0000000077882 */ /* 0x000fe20000000000 */
[----:B------:R-:W-:-:S08]  /*10170*/  UMOV UR10, URZ ;  /* 0x0000003f000a7c82 */ /* 0x000fd00008000000 */
.L_x_9082:
        /* <DEDUP_REMOVED lines=15> */
.L_x_9083:
        /* <DEDUP_REMOVED lines=10> */
.L_x_9077:
[----:B------:R-:W-:Y:S05]  /*10310*/  BSYNC B0 ;  /* 0x0000000000007941 */ /* 0x000fea0003800000 */
.L_x_9076:
[----:B------:R-:W2:Y:S01]  /*10320*/  LDL.LU R3, [R1+0x4] ;  /* 0x0000040001037983 */ /* 0x000ea20000300800 */
[----:B------:R-:W-:-:S05]  /*10330*/  VIADD R18, R18, 0x1 ;  /* 0x0000000112127836 */ /* 0x000fca0000000000 */
[----:B------:R-:W-:-:S04]  /*10340*/  ISETP.NE.AND P0, PT, R18, 0x2, PT ;  /* 0x000000021200780c */ /* 0x000fc80003f05270 */
[----:B------:R-:W-:Y:S02]  /*10350*/  SEL R0, RZ, 0x1, P0 ;  /* 0x00000001ff007807 */ /* 0x000fe40000000000 */
[----:B------:R-:W-:Y:S02]  /*10360*/  SEL R18, R18, RZ, P0 ;  /* 0x000000ff12127207 */ /* 0x000fe40000000000 */
[----:B--2---:R-:W-:-:S05]  /*10370*/  LOP3.LUT R3, R3, R0, RZ, 0x3c, !PT ;  /* 0x0000000003037212 */ /* 0x004fca00078e3cff */
[----:B------:R0:W-:Y:S02]  /*10380*/  STL [R1+0x4], R3 ;  /* 0x0000040301007387 */ /* 0x0001e40000100800 */
.L_x_9005:
[----:B------:R-:W-:Y:S05]  /*10390*/  BSYNC B7 ;  /* 0x0000000000077941 */ /* 0x000fea0003800000 */
.L_x_9003:
[----:B--2---:R-:W2:Y:S04]  /*103a0*/  LDL R0, [R1+0x20] ;  /* 0x0000200001007983 */ /* 0x004ea80000100800 */
[----:B0-----:R0:W5:Y:S01]  /*103b0*/  LDL R2, [R1+0x18] ;  /* 0x0000180001027983 */ /* 0x0011620000100800 */
        /* <DEDUP_REMOVED lines=12> */
.L_x_9084:
[----:B------:R-:W-:-:S03]  /*10480*/  UMOV UR4, 0xffffffff ;  /* 0xffffffff00047882 */ /* 0x000fc60000000000 */
[----:B------:R-:W-:Y:S05]  /*10490*/  BRA.DIV UR4, `(.L_x_9086) ;  /* 0x0000001604507947 */ /* 0x000fea000b800000 */
[----:B-----5:R0:W2:Y:S02]  /*104a0*/  SHFL.IDX PT, R14, R2, RZ, 0x1f ;  /* 0x00001fff020e7589 */ /* 0x0200a400000e0000 */
.L_x_9134:
[----:B------:R-:W3:Y:S01]  /*104b0*/  @!P1 S2R R3, SR_CgaCtaId ;  /* 0x0000000000039919 */ /* 0x000ee20000008800 */
[----:B------:R-:W-:Y:S05]  /*104c0*/  WARPSYNC.ALL ;  /* 0x0000000000007948 */ /* 0x000fea0003800000 */
[----:B------:R-:W-:Y:S01]  /*104d0*/  BAR.SYNC.DEFER_BLOCKING 0x4, 0x180 ;  /* 0x0106000000007b1d */ /* 0x000fe20000010000 */
[----:B------:R-:W-:-:S05]  /*104e0*/  @!P1 MOV R0, 0x400 ;  /* 0x0000040000009802 */ /* 0x000fca0000000f00 */
[----:B--2---:R2:W-:Y:S01]  /*104f0*/  STL [R1+0x18], R14 ;  /* 0x0000180e01007387 */ /* 0x0045e20000100800 */
[----:B---3--:R-:W-:-:S05]  /*10500*/  @!P1 LEA R17, R3, R0, 0x18 ;  /* 0x0000000003119211 */ /* 0x008fca00078ec0ff */
[----:B------:R2:W-:Y:S01]  /*10510*/  @!P1 STS [R17+0x288d0], R2 ;  /* 0x0288d00211009388 */ /* 0x0005e20000000800 */
[----:B------:R-:W-:Y:S06]  /*10520*/  BAR.ARV 0x5, 0x180 ;  /* 0x0146000000007b1d */ /* 0x000fec0000002000 */
.L_x_9085:
[----:B------:R-:W3:Y:S01]  /*10530*/  LDL R0, [R1+0x18] ;  /* 0x0000180001007983 */ /* 0x000ee20000100800 */
[----:B------:R-:W-:Y:S02]  /*10540*/  ULDC UR4, c[0x0][0xc38] ;  /* 0x00030e0000047ab9 */ /* 0x000fe40000000800 */
[----:B---3--:R-:W-:-:S13]  /*10550*/  ISETP.GE.AND P0, PT, R0, UR4, PT ;  /* 0x0000000400007c0c */ /* 0x008fda000bf06270 */
[----:B------:R-:W-:Y:S05]  /*10560*/  @!P0 BRA `(.L_x_9087) ;  /* 0xffffffc000248947 */ /* 0x000fea000383ffff */
.L_x_9000:
[----:B-1----:R-:W3:Y:S01]  /*10570*/  LDL.LU R0, [R1+0x1c] ;  /* 0x00001c0001007983 */ /* 0x002ee20000300800 */
[----:B------:R-:W-:Y:S01]  /*10580*/  BSSY B0, `(.L_x_9088) ;  /* 0x000000b000007945 */ /* 0x000fe20003800000 */
[----:B------:R-:W1:Y:S01]  /*10590*/  S2R R5, SR_CgaCtaId ;  /* 0x0000000000057919 */ /* 0x000e620000008800 */
[----:B---3--:R-:W-:-:S05]  /*105a0*/  VIADD R0, R0, 0x1 ;  /* 0x0000000100007836 */ /* 0x008fca0000000000 */
[----:B0-2---:R-:W-:-:S04]  /*105b0*/  LEA.HI R2, R0, R0, RZ, 0x1 ;  /* 0x0000000000027211 */ /* 0x005fc800078f08ff */
[----:B------:R-:W-:-:S05]  /*105c0*/  LOP3.LUT R3, R2, 0xfffffffe, RZ, 0xc0, !PT ;  /* 0xfffffffe02037812 */ /* 0x000fca00078ec0ff */
[----:B------:R-:W-:Y:S01]  /*105d0*/  IMAD.IADD R3, R0, 0x1, -R3 ;  /* 0x0000000100037824 */ /* 0x000fe200078e0a03 */
[----:B------:R-:W-:-:S04]  /*105e0*/  MOV R0, 0x400 ;  /* 0x0000040000007802 */ /* 0x000fc80000000f00 */
[----:B-1----:R-:W-:Y:S02]  /*105f0*/  LEA R0, R5, R0, 0x18 ;  /* 0x0000000005007211 */ /* 0x002fe400078ec0ff */
[----:B------:R-:W-:-:S04]  /*10600*/  SHF.L.U32 R3, R3, 0x1f, RZ ;  /* 0x0000001f03037819 */ /* 0x000fc800000006ff */
[----:B------:R-:W0:Y:S02]  /*10610*/  SYNCS.PHASECHK.TRANS64.TRYWAIT P0, [R0+URZ+0x28820], R3 ;  /* 0x02882003000075a7 */ /* 0x000e24000800017f */
[----:B0-----:R-:W-:Y:S05]  /*10620*/  @!P0 BRA `(.L_x_9089) ;  /* 0x0000001400148947 */ /* 0x001fea0003800000 */
.L_x_9135:
[----:B------:R-:W-:Y:S05]  /*10630*/  BSYNC B0 ;  /* 0x0000000000007941 */ /* 0x000fea0003800000 */
.L_x_9088:
[----:B------:R-:W-:-:S03]  /*10640*/  UMOV UR4, 0xffffffff ;  /* 0xffffffff00047882 */ /* 0x000fc60000000000 */
[----:B------:R-:W-:Y:S05]  /*10650*/  BRA.DIV UR4, `(.L_x_9090) ;  /* 0x00000016041c7947 */ /* 0x000fea000b800000 */
[----:B------:R-:W1:Y:S02]  /*10660*/  S2R R2, SR_TID.X ;  /* 0x0000000000027919 */ /* 0x000e640000002100 */
[----:B-1----:R-:W-:-:S04]  /*10670*/  SHF.R.U32.HI R2, RZ, 0x5, R2 ;  /* 0x00000005ff027819 */ /* 0x002fc80000011602 */
[----:B------:R-:W-:-:S05]  /*10680*/  LOP3.LUT R2, R2, 0x3, RZ, 0xc0, !PT ;  /* 0x0000000302027812 */ /* 0x000fca00078ec0ff */
[----:B------:R1:W2:Y:S02]  /*10690*/  SHFL.IDX PT, R14, R2, RZ, 0x1f ;  /* 0x00001fff020e7589 */ /* 0x0002a400000e0000 */
.L_x_9138:
[----:B--2---:R-:W-:Y:S01]  /*106a0*/  ISETP.NE.AND P0, PT, R14, RZ, PT ;  /* 0x000000ff0e00720c */ /* 0x004fe20003f05270 */
[----:B------:R-:W-:-:S12]  /*106b0*/  BSSY B0, `(.L_x_9091) ;  /* 0x0000025000007945 */ /* 0x000fd80003800000 */
[----:B------:R-:W-:Y:S05]  /*106c0*/  @P0 BRA `(.L_x_9092) ;  /* 0x00000000008c0947 */ /* 0x000fea0003800000 */
[----:B------:R-:W-:-:S03]  /*106d0*/  UMOV UR4, 0xffffffff ;  /* 0xffffffff00047882 */ /* 0x000fc60000000000 */
[----:B------:R-:W-:Y:S05]  /*106e0*/  BRA.DIV UR4, `(.L_x_9093) ;  /* 0x00000016042c7947 */ /* 0x000fea000b800000 */
[----:B------:R-:W-:-:S13]  /*106f0*/  ELECT P6, URZ, PT ;  /* 0x00000000003f782f */ /* 0x000fda00038c0000 */
.L_x_9141:
[----:B------:R-:W-:Y:S05]  /*10700*/  @!P6 BRA `(.L_x_9092) ;  /* 0x00000000007ce947 */ /* 0x000fea0003800000 */
[----:B------:R-:W-:-:S06]  /*10710*/  ULOP3.LUT UR4, UR38, 0x2, URZ, 0xfc, !UPT ;  /* 0x0000000226047892 */ /* 0x000fcc000f8efc3f */
[----:B-1----:R-:W-:-:S05]  /*10720*/  IMAD.U32 R2, RZ, RZ, UR4 ;  /* 0x00000004ff027e24 */ /* 0x002fca000f8e00ff */
[----:B------:R-:W-:-:S13]  /*10730*/  ISETP.NE.AND P2, PT, R2, 0x3, PT ;  /* 0x000000030200780c */ /* 0x000fda0003f45270 */
[----:B------:R-:W-:Y:S05]  /*10740*/  @!P2 BRA `(.L_x_9094) ;  /* 0x000000000004a947 */ /* 0x000fea0003800000 */
[----:B------:R-:W-:Y:S01]  /*10750*/  BPT.TRAP 0x1 ;  /* 0x000000040000795c */ /* 0x000fe20000300000 */
.L_x_9094:
        /* <DEDUP_REMOVED lines=13> */
.L_x_9142:
[----:B------:R-:W1:Y:S02]  /*10830*/  SYNCS.PHASECHK.TRANS64.TRYWAIT P0, [R3+URZ], R2 ;  /* 0x00000002030075a7 */ /* 0x000e64000800017f */
[----:B-1----:R-:W-:Y:S05]  /*10840*/  @!P0 BRA `(.L_x_9096) ;  /* 0x0000001400088947 */ /* 0x002fea0003800000 */
.L_x_9143:
[----:B------:R-:W-:Y:S05]  /*10850*/  @!P2 BRA `(.L_x_9097) ;  /* 0x000000000004a947 */ /* 0x000fea0003800000 */
[----:B------:R-:W-:Y:S01]  /*10860*/  BPT.TRAP 0x1 ;  /* 0x000000040000795c */ /* 0x000fe20000300000 */
.L_x_9097:
[----:B-1----:R-:W-:-:S04]  /*10870*/  VIADD R3, R0, 0x28860 ;  /* 0x0002886000037836 */ /* 0x002fc80000000000 */
[----:B------:R-:W-:-:S04]  /*10880*/  IMAD R18, R18, 0x8, R3 ;  /* 0x0000000812127824 */ /* 0x000fc800078e0203 */
[----:B------:R-:W1:Y:S02]  /*10890*/  SYNCS.PHASECHK.TRANS64.TRYWAIT P0, [R18+URZ], R5 ;  /* 0x00000005120075a7 */ /* 0x000e64000800017f */
[----:B-1----:R-:W-:Y:S05]  /*108a0*/  @!P0 BRA `(.L_x_9098) ;  /* 0x0000001400048947 */ /* 0x002fea0003800000 */
.L_x_9144:
[----:B------:R-:W-:-:S07]  /*108b0*/  IMAD R3, R4, 0x8, R3 ;  /* 0x0000000804037824 */ /* 0x000fce00078e0203 */
.L_x_9099:
[----:B--2---:R2:W3:Y:S02]  /*108c0*/  SYNCS.PHASECHK.TRANS64.TRYWAIT P0, [R3+URZ], R2 ;  /* 0x00000002030075a7 */ /* 0x0044e4000800017f */
[----:B---3--:R-:W-:Y:S05]  /*108d0*/  @!P0 NANOSLEEP.SYNCS 0x989680 ;  /* 0x009896800000895d */ /* 0x008fea0003900000 */
[----:B------:R-:W3:Y:S02]  /*108e0*/  @!P0 SYNCS.PHASECHK.TRANS64 P0, [R3+URZ], R2 ;  /* 0x00000002030085a7 */ /* 0x000ee4000800007f */
[----:B---3--:R-:W-:Y:S05]  /*108f0*/  @!P0 BRA `(.L_x_9099) ;  /* 0xfffffffc00f08947 */ /* 0x008fea000383ffff */
.L_x_9092:
[----:B------:R-:W-:Y:S05]  /*10900*/  BSYNC B0 ;  /* 0x0000000000007941 */ /* 0x000fea0003800000 */
.L_x_9091:
[----:B------:R-:W-:Y:S05]  /*10910*/  EXIT ;  /* 0x000000000000794d */ /* 0x000fea0003800000 */
.L_x_8953:
[----:B0-----:R-:W-:-:S04]  /*10920*/  IMAD.U32 R3, RZ, RZ, UR41 ;  /* 0x00000029ff037e24 */ /* 0x001fc8000f8e00ff */
[----:B------:R0:W1:Y:S03]  /*10930*/  SYNCS.PHASECHK.TRANS64.TRYWAIT P1, [R3+URZ+0x28800], R0 ;  /* 0x02880000030075a7 */ /* 0x000066000802017f */
[----:B-1----:R-:W-:Y:S05]  /*10940*/  @!P1 NANOSLEEP.SYNCS 0x989680 ;  /* 0x009896800000995d */ /* 0x002fea0003900000 */
[----:B------:R-:W1:Y:S02]  /*10950*/  @!P1 SYNCS.PHASECHK.TRANS64 P1, [R3+URZ+0x28800], R0 ;  /* 0x02880000030095a7 */ /* 0x000e64000802007f */
[----:B-1----:R-:W-:Y:S05]  /*10960*/  @!P1 BRA `(.L_x_8953) ;  /* 0xfffffffc00ec9947 */ /* 0x002fea000383ffff */
[----:B------:R-:W-:Y:S05]  /*10970*/  BRA `(.L_x_9100) ;  /* 0xffffff0c005c7947 */ /* 0x000fea000383ffff */
.L_x_8957:
[----:B-1----:R1:W2:Y:S02]  /*10980*/  SYNCS.PHASECHK.TRANS64.TRYWAIT P2, [R0+URZ+0x28830], R3 ;  /* 0x02883003000075a7 */ /* 0x0022a4000804017f */
[----:B--2---:R-:W-:Y:S05]  /*10990*/  @!P2 NANOSLEEP.SYNCS 0x989680 ;  /* 0x009896800000a95d */ /* 0x004fea0003900000 */
[----:B------:R-:W2:Y:S02]  /*109a0*/  @!P2 SYNCS.PHASECHK.TRANS64 P2, [R0+URZ+0x28830], R3 ;  /* 0x028830030000a5a7 */ /* 0x000ea4000804007f */
[----:B--2---:R-:W-:Y:S05]  /*109b0*/  @!P2 BRA `(.L_x_8957) ;  /* 0xfffffffc00f0a947 */ /* 0x004fea000383ffff */
[----:B------:R-:W-:Y:S05]  /*109c0*/  BRA `(.L_x_8956) ;  /* 0xffffff0c00807947 */ /* 0x000fea000383ffff */
.L_x_8962:
[----:B-1----:R-:W-:-:S04]  /*109d0*/  IMAD.U32 R7, RZ, RZ, UR6 ;  /* 0x00000006ff077e24 */ /* 0x002fc8000f8e00ff */
[----:B------:R1:W2:Y:S03]  /*109e0*/  SYNCS.PHASECHK.TRANS64.TRYWAIT P3, [R7+URZ+0x28830], R4 ;  /* 0x02883004070075a7 */ /* 0x0002a6000806017f */
[----:B--2---:R-:W-:Y:S05]  /*109f0*/  @!P3 NANOSLEEP.SYNCS 0x989680 ;  /* 0x009896800000b95d */ /* 0x004fea0003900000 */
[----:B------:R-:W2:Y:S02]  /*10a00*/  @!P3 SYNCS.PHASECHK.TRANS64 P3, [R7+URZ+0x28830], R4 ;  /* 0x028830040700b5a7 */ /* 0x000ea4000806007f */
[----:B--2---:R-:W-:Y:S05]  /*10a10*/  @!P3 BRA `(.L_x_8962) ;  /* 0xfffffffc00ecb947 */ /* 0x004fea000383ffff */
[----:B------:R-:W-:Y:S05]  /*10a20*/  BRA `(.L_x_8959) ;  /* 0xffffff3800ac7947 */ /* 0x000fea000383ffff */
.L_x_8966:
[----:B-1----:R-:W-:-:S04]  /*10a30*/  IMAD.U32 R7, RZ, RZ, UR6 ;  /* 0x00000006ff077e24 */ /* 0x002fc8000f8e00ff */
[----:B------:R1:W2:Y:S03]  /*10a40*/  SYNCS.PHASECHK.TRANS64.TRYWAIT P3, [R7+URZ+0x28850], R4 ;  /* 0x02885004070075a7 */ /* 0x0002a6000806017f */
[----:B--2---:R-:W-:Y:S05]  /*10a50*/  @!P3 NANOSLEEP.SYNCS 0x989680 ;  /* 0x009896800000b95d */ /* 0x004fea0003900000 */
[----:B------:R-:W2:Y:S02]  /*10a60*/  @!P3 SYNCS.PHASECHK.TRANS64 P3, [R7+URZ+0x28850], R4 ;  /* 0x028850040700b5a7 */ /* 0x000ea4000806007f */
[----:B--2---:R-:W-:Y:S05]  /*10a70*/  @!P3 BRA `(.L_x_8966) ;  /* 0xfffffffc00ecb947 */ /* 0x004fea000383ffff */
[----:B------:R-:W-:Y:S05]  /*10a80*/  BRA `(.L_x_8963) ;  /* 0xffffff3c006c7947 */ /* 0x000fea000383ffff */
.L_x_8972:
[----:B-1----:R-:W-:-:S04]  /*10a90*/  IMAD.U32 R5, RZ, RZ, UR6 ;  /* 0x00000006ff057e24 */ /* 0x002fc8000f8e00ff */
[----:B------:R1:W2:Y:S03]  /*10aa0*/  SYNCS.PHASECHK.TRANS64.TRYWAIT P2, [R5+URZ+0x28830], R4 ;  /* 0x02883004050075a7 */ /* 0x0002a6000804017f */
[----:B--2---:R-:W-:Y:S05]  /*10ab0*/  @!P2 NANOSLEEP.SYNCS 0x989680 ;  /* 0x009896800000a95d */ /* 0x004fea0003900000 */
[----:B------:R-:W2:Y:S02]  /*10ac0*/  @!P2 SYNCS.PHASECHK.TRANS64 P2, [R5+URZ+0x28830], R4 ;  /* 0x028830040500a5a7 */ /* 0x000ea4000804007f */
[----:B--2---:R-:W-:Y:S05]  /*10ad0*/  @!P2 BRA `(.L_x_8972) ;  /* 0xfffffffc00eca947 */ /* 0x004fea000383ffff */
[----:B------:R-:W-:Y:S05]  /*10ae0*/  BRA `(.L_x_8969) ;  /* 0xffffff6800d47947 */ /* 0x000fea000383ffff */
.L_x_8976:
[----:B-1----:R-:W-:-:S04]  /*10af0*/  IMAD.U32 R5, RZ, RZ, UR6 ;  /* 0x00000006ff057e24 */ /* 0x002fc8000f8e00ff */
[----:B------:R1:W2:Y:S03]  /*10b00*/  SYNCS.PHASECHK.TRANS64.TRYWAIT P2, [R5+URZ+0x28850], R4 ;  /* 0x02885004050075a7 */ /* 0x0002a6000804017f */
[----:B--2---:R-:W-:Y:S05]  /*10b10*/  @!P2 NANOSLEEP.SYNCS 0x989680 ;  /* 0x009896800000a95d */ /* 0x004fea0003900000 */
[----:B------:R-:W2:Y:S02]  /*10b20*/  @!P2 SYNCS.PHASECHK.TRANS64 P2, [R5+URZ+0x28850], R4 ;  /* 0x028850040500a5a7 */ /* 0x000ea4000804007f */
[----:B--2---:R-:W-:Y:S05]  /*10b30*/  @!P2 BRA `(.L_x_8976) ;  /* 0xfffffffc00eca947 */ /* 0x004fea000383ffff */
[----:B------:R-:W-:Y:S05]  /*10b40*/  BRA `(.L_x_8973) ;  /* 0xffffff6c00947947 */ /* 0x000fea000383ffff */
.L_x_8981:
[----:B-1----:R-:W-:-:S04]  /*10b50*/  IMAD.U32 R6, RZ, RZ, UR5 ;  /* 0x00000005ff067e24 */ /* 0x002fc8000f8e00ff */
[----:B------:R1:W2:Y:S03]  /*10b60*/  SYNCS.PHASECHK.TRANS64.TRYWAIT P0, [R6+URZ+0x28850], R5 ;  /* 0x02885005060075a7 */ /* 0x0002a6000800017f */
[----:B--2---:R-:W-:Y:S05]  /*10b70*/  @!P0 NANOSLEEP.SYNCS 0x989680 ;  /* 0x009896800000895d */ /* 0x004fea0003900000 */
[----:B------:R-:W2:Y:S02]  /*10b80*/  @!P0 SYNCS.PHASECHK.TRANS64 P0, [R6+URZ+0x28850], R5 ;  /* 0x02885005060085a7 */ /* 0x000ea4000800007f */
[----:B--2---:R-:W-:Y:S05]  /*10b90*/  @!P0 BRA `(.L_x_8981) ;  /* 0xfffffffc00ec8947 */ /* 0x004fea000383ffff */
[----:B------:R-:W-:Y:S05]  /*10ba0*/  BRA `(.L_x_8980) ;  /* 0xffffff9000747947 */ /* 0x000fea000383ffff */
.L_x_9011:
[----:B------:R-:W-:Y:S02]  /*10bb0*/  IMAD.MOV.U32 R13, RZ, RZ, R0 ;  /* 0x000000ffff0d7224 */ /* 0x000fe400078e0000 */
[----:B------:R-:W-:Y:S02]  /*10bc0*/  IMAD.MOV.U32 R12, RZ, RZ, RZ ;  /* 0x000000ffff0c7224 */ /* 0x000fe400078e00ff */
[----:B------:R-:W-:Y:S02]  /*10bd0*/  IMAD.MOV.U32 R11, RZ, RZ, 0x1f ;  /* 0x0000001fff0b7424 */ /* 0x000fe400078e00ff */
[----:B------:R-:W-:-:S07]  /*10be0*/  IMAD.MOV.U32 R15, RZ, RZ, -0x1 ;  /* 0xffffffffff0f7424 */ /* 0x000fce00078e00ff */
[----:B0-----:R-:W-:Y:S05]  /*10bf0*/  WARPSYNC.COLLECTIVE R15, `(.L_x_9101) ;  /* 0x000000000f087348 */ /* 0x001fea0003c00000 */
[----:B------:R1:W2:Y:S02]  /*10c00*/  SHFL.IDX P6, R14, R13, R12, R11 ;  /* 0x0000000c0d0e7389 */ /* 0x0002a400000c000b */
[----:B012---:R-:W-:Y:S01]  /*10c10*/  ENDCOLLECTIVE ;  /* 0x000000000000791b */ /* 0x007fe20003800000 */
.L_x_9101:
[----:B------:R-:W-:Y:S05]  /*10c20*/  BRA `(.L_x_9102) ;  /* 0xffffffc400387947 */ /* 0x000fea000383ffff */
.L_x_9013:
[----:B------:R-:W-:Y:S01]  /*10c30*/  BSSY B0, `(.L_x_9103) ;  /* 0x0000006000007945 */ /* 0x000fe20003800000 */
[----:B------:R-:W-:-:S07]  /*10c40*/  IMAD.MOV.U32 R15, RZ, RZ, -0x1 ;  /* 0xffffffffff0f7424 */ /* 0x000fce00078e00ff */
[----:B01----:R-:W-:Y:S05]  /*10c50*/  WARPSYNC.COLLECTIVE R15, `(.L_x_9104) ;  /* 0x000000000f0c7348 */ /* 0x003fea0003c00000 */
[----:B------:R-:W-:Y:S02]  /*10c60*/  ELECT P6, UR62, PT ;  /* 0x00000000003e782f */ /* 0x000fe400038c0000 */
[----:B------:R-:W-:Y:S01]  /*10c70*/  MOV R14, UR62 ;  /* 0x0000003e000e7c02 */ /* 0x000fe20008000f00 */
[----:B01----:R-:W-:Y:S10]  /*10c80*/  ENDCOLLECTIVE ;  /* 0x000000000000791b */ /* 0x003ff40003800000 */
.L_x_9104:
[----:B------:R-:W-:Y:S05]  /*10c90*/  BSYNC B0 ;  /* 0x0000000000007941 */ /* 0x000fea0003800000 */
.L_x_9103:
[----:B------:R-:W-:Y:S05]  /*10ca0*/  BRA `(.L_x_9105) ;  /* 0xffffffc400387947 */ /* 0x000fea000383ffff */
.L_x_9015:
[----:B-1----:R1:W2:Y:S02]  /*10cb0*/  SYNCS.PHASECHK.TRANS64.TRYWAIT P0, [R0+URZ+0x28840], R3 ;  /* 0x02884003000075a7 */ /* 0x0022a4000800017f */
[----:B--2---:R-:W-:Y:S05]  /*10cc0*/  @!P0 NANOSLEEP.SYNCS 0x989680 ;  /* 0x009896800000895d */ /* 0x004fea0003900000 */
[----:B------:R-:W2:Y:S02]  /*10cd0*/  @!P0 SYNCS.PHASECHK.TRANS64 P0, [R0+URZ+0x28840], R3 ;  /* 0x02884003000085a7 */ /* 0x000ea4000800007f */
[----:B--2---:R-:W-:Y:S05]  /*10ce0*/  @!P0 BRA `(.L_x_9015) ;  /* 0xfffffffc00f08947 */ /* 0x004fea000383ffff */
[----:B------:R-:W-:Y:S05]  /*10cf0*/  BRA `(.L_x_9106) ;  /* 0xffffffc400887947 */ /* 0x000fea000383ffff */
.L_x_9019:
[----:B------:R-:W-:Y:S01]  /*10d00*/  IMAD.MOV.U32 R13, RZ, RZ, R4 ;  /* 0x000000ffff0d7224 */ /* 0x000fe200078e0004 */
[----:B------:R-:W-:Y:S01]  /*10d10*/  LOP3.LUT R8, R8, 0x7f, RZ, 0xc0, !PT ;  /* 0x0000007f08087812 */ /* 0x000fe200078ec0ff */
[----:B------:R-:W-:Y:S02]  /*10d20*/  IMAD.MOV.U32 R12, RZ, RZ, RZ ;  /* 0x000000ffff0c7224 */ /* 0x000fe400078e00ff */
[----:B------:R-:W-:Y:S01]  /*10d30*/  IMAD.MOV.U32 R11, RZ, RZ, 0x181f ;  /* 0x0000181fff0b7424 */ /* 0x000fe200078e00ff */
[----:B------:R-:W-:Y:S01]  /*10d40*/  SHF.R.U32.HI R8, RZ, 0x3, R8 ;  /* 0x00000003ff087819 */ /* 0x000fe20000011608 */
[----:B------:R-:W-:Y:S02]  /*10d50*/  IMAD.MOV.U32 R15, RZ, RZ, -0x1 ;  /* 0xffffffffff0f7424 */ /* 0x000fe400078e00ff */
[----:B------:R-:W-:-:S07]  /*10d60*/  IMAD.U32 R2, RZ, RZ, UR40 ;  /* 0x00000028ff027e24 */ /* 0x000fce000f8e00ff */
[----:B-----5:R-:W-:Y:S05]  /*10d70*/  WARPSYNC.COLLECTIVE R15, `(.L_x_9107) ;  /* 0x000000000f087348 */ /* 0x020fea0003c00000 */
[----:B------:R0:W1:Y:S02]  /*10d80*/  SHFL.IDX P6, R14, R13, R12, R11 ;  /* 0x0000000c0d0e7389 */ /* 0x00006400000c000b */
[----:B01---5:R-:W-:Y:S01]  /*10d90*/  ENDCOLLECTIVE ;  /* 0x000000000000791b */ /* 0x023fe20003800000 */
.L_x_9107:
[----:B------:R-:W-:Y:S02]  /*10da0*/  IMAD R2, R2, 0x80, R8 ;  /* 0x0000008002027824 */ /* 0x000fe400078e0208 */
[----:B------:R-:W-:Y:S02]  /*10db0*/  IMAD.MOV.U32 R13, RZ, RZ, R0 ;  /* 0x000000ffff0d7224 */ /* 0x000fe400078e0000 */
[----:B------:R-:W-:-:S07]  /*10dc0*/  IMAD.MOV.U32 R5, RZ, RZ, R14 ;  /* 0x000000ffff057224 */ /* 0x000fce00078e000e */
[----:B------:R-:W-:Y:S05]  /*10dd0*/  WARPSYNC.COLLECTIVE R15, `(.L_x_9108) ;  /* 0x000000000f087348 */ /* 0x000fea0003c00000 */
[----:B------:R0:W1:Y:S02]  /*10de0*/  SHFL.IDX P6, R14, R13, R12, R11 ;  /* 0x0000000c0d0e7389 */ /* 0x00006400000c000b */
[----:B01----:R-:W-:Y:S01]  /*10df0*/  ENDCOLLECTIVE ;  /* 0x000000000000791b */ /* 0x003fe20003800000 */
.L_x_9108:
        /* <DEDUP_REMOVED lines=9> */
.L_x_9109:
        /* <DEDUP_REMOVED lines=14> */
.L_x_9110:
[----:B------:R-:W-:Y:S02]  /*10f70*/  IMAD.MOV.U32 R13, RZ, RZ, R4 ;  /* 0x000000ffff0d7224 */ /* 0x000fe400078e0004 */
[----:B------:R-:W-:Y:S02]  /*10f80*/  IMAD.MOV.U32 R12, RZ, RZ, 0x2 ;  /* 0x00000002ff0c7424 */ /* 0x000fe400078e00ff */
[----:B------:R-:W-:-:S07]  /*10f90*/  IMAD.MOV.U32 R5, RZ, RZ, R14 ;  /* 0x000000ffff057224 */ /* 0x000fce00078e000e */
[----:B------:R-:W-:Y:S05]  /*10fa0*/  WARPSYNC.COLLECTIVE R15, `(.L_x_9111) ;  /* 0x000000000f087348 */ /* 0x000fea0003c00000 */
[----:B------:R0:W1:Y:S02]  /*10fb0*/  SHFL.IDX P6, R14, R13, R12, R11 ;  /* 0x0000000c0d0e7389 */ /* 0x00006400000c000b */
[----:B01----:R-:W-:Y:S01]  /*10fc0*/  ENDCOLLECTIVE ;  /* 0x000000000000791b */ /* 0x003fe20003800000 */
.L_x_9111:
[----:B------:R-:W-:-:S04]  /*10fd0*/  @!P2 LEA R5, P4, R10, R5, 0x1 ;  /* 0x000000050a05a211 */ /* 0x000fc800078808ff */
[----:B------:R-:W-:Y:S01]  /*10fe0*/  @!P2 IADD3.X R8, RZ, R8, RZ, P4, !PT ;  /* 0x00000008ff08a210 */ /* 0x000fe200027fe4ff */
[----:B------:R-:W-:Y:S02]  /*10ff0*/  @!P2 IMAD.MOV.U32 R6, RZ, RZ, R5 ;  /* 0x000000ffff06a224 */ /* 0x000fe400078e0005 */
[C---:B------:R-:W-:Y:S02]  /*11000*/  VIADD R5, R2.reuse, 0x20 ;  /* 0x0000002002057836 */ /* 0x040fe40000000000 */
[----:B------:R-:W-:Y:S02]  /*11010*/  @!P2 IMAD.MOV.U32 R7, RZ, RZ, R8 ;  /* 0x000000ffff07a224 */ /* 0x000fe400078e0008 */
[----:B------:R-:W-:Y:S02]  /*11020*/  IMAD.MOV.U32 R13, RZ, RZ, R0 ;  /* 0x000000ffff0d7224 */ /* 0x000fe400078e0000 */
[----:B------:R-:W-:Y:S01]  /*11030*/  VIADD R8, R2, 0x60 ;  /* 0x0000006002087836 */ /* 0x000fe20000000000 */
        /* <DEDUP_REMOVED lines=10> */
.L_x_9112:
[----:B------:R-:W-:Y:S02]  /*110e0*/  IMAD.MOV.U32 R13, RZ, RZ, R4 ;  /* 0x000000ffff0d7224 */ /* 0x000fe400078e0004 */
[----:B------:R-:W-:Y:S02]  /*110f0*/  IMAD.MOV.U32 R12, RZ, RZ, 0x3 ;  /* 0x00000003ff0c7424 */ /* 0x000fe400078e00ff */
[----:B------:R-:W-:-:S07]  /*11100*/  IMAD.MOV.U32 R6, RZ, RZ, R14 ;  /* 0x000000ffff067224 */ /* 0x000fce00078e000e */
[----:B------:R-:W-:Y:S05]  /*11110*/  WARPSYNC.COLLECTIVE R15, `(.L_x_9113) ;  /* 0x000000000f087348 */ /* 0x000fea0003c00000 */
[----:B------:R0:W1:Y:S02]  /*11120*/  SHFL.IDX P6, R14, R13, R12, R11 ;  /* 0x0000000c0d0e7389 */ /* 0x00006400000c000b */
[----:B01----:R-:W-:Y:S01]  /*11130*/  ENDCOLLECTIVE ;  /* 0x000000000000791b */ /* 0x003fe20003800000 */
.L_x_9113:
        /* <DEDUP_REMOVED lines=15> */
.L_x_9114:
[----:B------:R-:W-:Y:S02]  /*11230*/  IMAD.MOV.U32 R13, RZ, RZ, R4 ;  /* 0x000000ffff0d7224 */ /* 0x000fe400078e0004 */
[----:B------:R-:W-:Y:S02]  /*11240*/  IMAD.MOV.U32 R12, RZ, RZ, 0x4 ;  /* 0x00000004ff0c7424 */ /* 0x000fe400078e00ff */
[----:B------:R-:W-:-:S07]  /*11250*/  IMAD.MOV.U32 R6, RZ, RZ, R14 ;  /* 0x000000ffff067224 */ /* 0x000fce00078e000e */
[----:B------:R-:W-:Y:S05]  /*11260*/  WARPSYNC.COLLECTIVE R15, `(.L_x_9115) ;  /* 0x000000000f087348 */ /* 0x000fea0003c00000 */
[----:B------:R0:W1:Y:S02]  /*11270*/  SHFL.IDX P6, R14, R13, R12, R11 ;  /* 0x0000000c0d0e7389 */ /* 0x00006400000c000b */
[----:B01----:R-:W-:Y:S01]  /*11280*/  ENDCOLLECTIVE ;  /* 0x000000000000791b */ /* 0x003fe20003800000 */
.L_x_9115:
        /* <DEDUP_REMOVED lines=15> */
.L_x_9116:
[----:B------:R-:W-:Y:S02]  /*11380*/  IMAD.MOV.U32 R13, RZ, RZ, R4 ;  /* 0x000000ffff0d7224 */ /* 0x000fe400078e0004 */
[----:B------:R-:W-:Y:S02]  /*11390*/  IMAD.MOV.U32 R12, RZ, RZ, 0x5 ;  /* 0x00000005ff0c7424 */ /* 0x000fe400078e00ff */
[----:B------:R-:W-:-:S07]  /*113a0*/  IMAD.MOV.U32 R6, RZ, RZ, R14 ;  /* 0x000000ffff067224 */ /* 0x000fce00078e000e */
[----:B------:R-:W-:Y:S05]  /*113b0*/  WARPSYNC.COLLECTIVE R15, `(.L_x_9117) ;  /* 0x000000000f087348 */ /* 0x000fea0003c00000 */
[----:B------:R0:W1:Y:S02]  /*113c0*/  SHFL.IDX P6, R14, R13, R12, R11 ;  /* 0x0000000c0d0e7389 */ /* 0x00006400000c000b */
[----:B01----:R-:W-:Y:S01]  /*113d0*/  ENDCOLLECTIVE ;  /* 0x000000000000791b */ /* 0x003fe20003800000 */
.L_x_9117:
        /* <DEDUP_REMOVED lines=15> */
.L_x_9118:
[----:B------:R-:W-:Y:S02]  /*114d0*/  IMAD.MOV.U32 R13, RZ, RZ, R4 ;  /* 0x000000ffff0d7224 */ /* 0x000fe400078e0004 */
[----:B------:R-:W-:Y:S02]  /*114e0*/  IMAD.MOV.U32 R12, RZ, RZ, 0x6 ;  /* 0x00000006ff0c7424 */ /* 0x000fe400078e00ff */
[----:B------:R-:W-:-:S07]  /*114f0*/  IMAD.MOV.U32 R6, RZ, RZ, R14 ;  /* 0x000000ffff067224 */ /* 0x000fce00078e000e */
[----:B------:R-:W-:Y:S05]  /*11500*/  WARPSYNC.COLLECTIVE R15, `(.L_x_9119) ;  /* 0x000000000f087348 */ /* 0x000fea0003c00000 */
[----:B------:R0:W1:Y:S02]  /*11510*/  SHFL.IDX P6, R14, R13, R12, R11 ;  /* 0x0000000c0d0e7389 */ /* 0x00006400000c000b */
[----:B01----:R-:W-:Y:S01]  /*11520*/  ENDCOLLECTIVE ;  /* 0x000000000000791b */ /* 0x003fe20003800000 */
.L_x_9119:
        /* <DEDUP_REMOVED lines=14> */
.L_x_9120:
[----:B------:R-:W-:Y:S02]  /*11610*/  IMAD.MOV.U32 R13, RZ, RZ, R4 ;  /* 0x000000ffff0d7224 */ /* 0x000fe400078e0004 */
[----:B------:R-:W-:Y:S02]  /*11620*/  IMAD.MOV.U32 R12, RZ, RZ, 0x7 ;  /* 0x00000007ff0c7424 */ /* 0x000fe400078e00ff */
[----:B------:R-:W-:-:S07]  /*11630*/  IMAD.MOV.U32 R6, RZ, RZ, R14 ;  /* 0x000000ffff067224 */ /* 0x000fce00078e000e */
[----:B------:R-:W-:Y:S05]  /*11640*/  WARPSYNC.COLLECTIVE R15, `(.L_x_9121) ;  /* 0x000000000f087348 */ /* 0x000fea0003c00000 */
[----:B------:R0:W1:Y:S02]  /*11650*/  SHFL.IDX P6, R14, R13, R12, R11 ;  /* 0x0000000c0d0e7389 */ /* 0x00006400000c000b */
[----:B01----:R-:W-:Y:S01]  /*11660*/  ENDCOLLECTIVE ;  /* 0x000000000000791b */ /* 0x003fe20003800000 */
.L_x_9121:
        /* <DEDUP_REMOVED lines=13> */
.L_x_9122:
[----:B------:R-:W-:Y:S01]  /*11740*/  IMAD.MOV.U32 R0, RZ, RZ, R14 ;  /* 0x000000ffff007224 */ /* 0x000fe200078e000e */
[----:B------:R-:W-:Y:S06]  /*11750*/  BRA `(.L_x_9123) ;  /* 0xffffffc400ec7947 */ /* 0x000fec000383ffff */
.L_x_9024:
[----:B0-----:R0:W1:Y:S02]  /*11760*/  SYNCS.PHASECHK.TRANS64.TRYWAIT P0, [R17+URZ+0x28820], R0 ;  /* 0x02882000110075a7 */ /* 0x001064000800017f */
[----:B-1----:R-:W-:Y:S05]  /*11770*/  @!P0 NANOSLEEP.SYNCS 0x989680 ;  /* 0x009896800000895d */ /* 0x002fea0003900000 */
[----:B------:R-:W1:Y:S02]  /*11780*/  @!P0 SYNCS.PHASECHK.TRANS64 P0, [R17+URZ+0x28820], R0 ;  /* 0x02882000110085a7 */ /* 0x000e64000800007f */
[----:B-1----:R-:W-:Y:S05]  /*11790*/  @!P0 BRA `(.L_x_9024) ;  /* 0xfffffffc00f08947 */ /* 0x002fea000383ffff */
[----:B------:R-:W-:Y:S05]  /*117a0*/  BRA `(.L_x_9124) ;  /* 0xffffffc8005c7947 */ /* 0x000fea000383ffff */
.L_x_9031:
[----:B0-----:R0:W1:Y:S02]  /*117b0*/  SYNCS.PHASECHK.TRANS64.TRYWAIT P0, [R4+URZ+0x28840], R3 ;  /* 0x02884003040075a7 */ /* 0x001064000800017f */
[----:B-1----:R-:W-:Y:S05]  /*117c0*/  @!P0 NANOSLEEP.SYNCS 0x989680 ;  /* 0x009896800000895d */ /* 0x002fea0003900000 */
[----:B------:R-:W1:Y:S02]  /*117d0*/  @!P0 SYNCS.PHASECHK.TRANS64 P0, [R4+URZ+0x28840], R3 ;  /* 0x02884003040085a7 */ /* 0x000e64000800007f */
[----:B-1----:R-:W-:Y:S05]  /*117e0*/  @!P0 BRA `(.L_x_9031) ;  /* 0xfffffffc00f08947 */ /* 0x002fea000383ffff */
[----:B------:R-:W-:Y:S05]  /*117f0*/  BRA `(.L_x_9125) ;  /* 0xffffffcc00147947 */ /* 0x000fea000383ffff */
.L_x_9037:
[----:B0-----:R0:W1:Y:S02]  /*11800*/  SYNCS.PHASECHK.TRANS64.TRYWAIT P0, [R4+URZ+0x60], R3 ;  /* 0x00006003040075a7 */ /* 0x001064000800017f */
[----:B-1----:R-:W-:Y:S05]  /*11810*/  @!P0 NANOSLEEP.SYNCS 0x989680 ;  /* 0x009896800000895d */ /* 0x002fea0003900000 */
[----:B------:R-:W1:Y:S02]  /*11820*/  @!P0 SYNCS.PHASECHK.TRANS64 P0, [R4+URZ+0x60], R3 ;  /* 0x00006003040085a7 */ /* 0x000e64000800007f */
[----:B-1----:R-:W-:Y:S05]  /*11830*/  @!P0 BRA `(.L_x_9037) ;  /* 0xfffffffc00f08947 */ /* 0x002fea000383ffff */
[----:B------:R-:W-:Y:S05]  /*11840*/  BRA `(.L_x_9126) ;  /* 0xffffffcc00e07947 */ /* 0x000fea000383ffff */
.L_x_9047:
[----:B--2---:R2:W3:Y:S02]  /*11850*/  SYNCS.PHASECHK.TRANS64.TRYWAIT P0, [R3+URZ+0x28840], R2 ;  /* 0x02884002030075a7 */ /* 0x0044e4000800017f */
[----:B---3--:R-:W-:Y:S05]  /*11860*/  @!P0 NANOSLEEP.SYNCS 0x989680 ;  /* 0x009896800000895d */ /* 0x008fea0003900000 */
[----:B------:R-:W3:Y:S02]  /*11870*/  @!P0 SYNCS.PHASECHK.TRANS64 P0, [R3+URZ+0x28840], R2 ;  /* 0x02884002030085a7 */ /* 0x000ee4000800007f */
[----:B---3--:R-:W-:Y:S05]  /*11880*/  @!P0 BRA `(.L_x_9047) ;  /* 0xfffffffc00f08947 */ /* 0x008fea000383ffff */
[----:B------:R-:W-:Y:S05]  /*11890*/  BRA `(.L_x_9127) ;  /* 0xffffffd400607947 */ /* 0x000fea000383ffff */
.L_x_9053:
[----:B0-----:R0:W1:Y:S02]  /*118a0*/  SYNCS.PHASECHK.TRANS64.TRYWAIT P0, [R2+URZ+0x60], R3 ;  /* 0x00006003020075a7 */ /* 0x001064000800017f */
[----:B-1----:R-:W-:Y:S05]  /*118b0*/  @!P0 NANOSLEEP.SYNCS 0x989680 ;  /* 0x009896800000895d */ /* 0x002fea0003900000 */
[----:B------:R-:W1:Y:S02]  /*118c0*/  @!P0 SYNCS.PHASECHK.TRANS64 P0, [R2+URZ+0x60], R3 ;  /* 0x00006003020085a7 */ /* 0x000e64000800007f */
[----:B-1----:R-:W-:Y:S05]  /*118d0*/  @!P0 BRA `(.L_x_9053) ;  /* 0xfffffffc00f08947 */ /* 0x002fea000383ffff */
[----:B------:R-:W-:Y:S05]  /*118e0*/  BRA `(.L_x_9128) ;  /* 0xffffffd800307947 */ /* 0x000fea000383ffff */
.L_x_9062:
[----:B---3--:R3:W4:Y:S02]  /*118f0*/  SYNCS.PHASECHK.TRANS64.TRYWAIT P0, [R2+URZ+0x28840], R3 ;  /* 0x02884003020075a7 */ /* 0x008724000800017f */
[----:B----4-:R-:W-:Y:S05]  /*11900*/  @!P0 NANOSLEEP.SYNCS 0x989680 ;  /* 0x009896800000895d */ /* 0x010fea0003900000 */
[----:B------:R-:W4:Y:S02]  /*11910*/  @!P0 SYNCS.PHASECHK.TRANS64 P0, [R2+URZ+0x28840], R3 ;  /* 0x02884003020085a7 */ /* 0x000f24000800007f */
[----:B----4-:R-:W-:Y:S05]  /*11920*/  @!P0 BRA `(.L_x_9062) ;  /* 0xfffffffc00f08947 */ /* 0x010fea000383ffff */
[----:B------:R-:W-:Y:S05]  /*11930*/  BRA `(.L_x_9129) ;  /* 0xffffffdc00847947 */ /* 0x000fea000383ffff */
.L_x_9068:
[----:B0-----:R0:W1:Y:S02]  /*11940*/  SYNCS.PHASECHK.TRANS64.TRYWAIT P0, [R2+URZ+0x60], R5 ;  /* 0x00006005020075a7 */ /* 0x001064000800017f */
[----:B-1----:R-:W-:Y:S05]  /*11950*/  @!P0 NANOSLEEP.SYNCS 0x989680 ;  /* 0x009896800000895d */ /* 0x002fea0003900000 */
[----:B------:R-:W1:Y:S02]  /*11960*/  @!P0 SYNCS.PHASECHK.TRANS64 P0, [R2+URZ+0x60], R5 ;  /* 0x00006005020085a7 */ /* 0x000e64000800007f */
[----:B-1----:R-:W-:Y:S05]  /*11970*/  @!P0 BRA `(.L_x_9068) ;  /* 0xfffffffc00f08947 */ /* 0x002fea000383ffff */
[----:B------:R-:W-:Y:S05]  /*11980*/  BRA `(.L_x_9130) ;  /* 0xffffffe000547947 */ /* 0x000fea000383ffff */
.L_x_9079:
[----:B0-----:R0:W2:Y:S02]  /*11990*/  SYNCS.PHASECHK.TRANS64.TRYWAIT P0, [R3+URZ+0x28860], R0 ;  /* 0x02886000030075a7 */ /* 0x0010a4000800017f */
[----:B--2---:R-:W-:Y:S05]  /*119a0*/  @!P0 NANOSLEEP.SYNCS 0x989680 ;  /* 0x009896800000895d */ /* 0x004fea0003900000 */
[----:B------:R-:W2:Y:S02]  /*119b0*/  @!P0 SYNCS.PHASECHK.TRANS64 P0, [R3+URZ+0x28860], R0 ;  /* 0x02886000030085a7 */ /* 0x000ea4000800007f */
[----:B--2---:R-:W-:Y:S05]  /*119c0*/  @!P0 BRA `(.L_x_9079) ;  /* 0xfffffffc00f08947 */ /* 0x004fea000383ffff */
[----:B------:R-:W-:Y:S05]  /*119d0*/  BRA `(.L_x_9131) ;  /* 0xffffffe400947947 */ /* 0x000fea000383ffff */
.L_x_9086:
        /* <DEDUP_REMOVED lines=8> */
.L_x_9133:
[----:B------:R-:W-:Y:S05]  /*11a60*/  BSYNC B0 ;  /* 0x0000000000007941 */ /* 0x000fea0003800000 */
.L_x_9132:
[----:B------:R-:W-:Y:S05]  /*11a70*/  BRA `(.L_x_9134) ;  /* 0xffffffe8008c7947 */ /* 0x000fea000383ffff */
.L_x_9089:
[----:B0-----:R0:W1:Y:S02]  /*11a80*/  SYNCS.PHASECHK.TRANS64.TRYWAIT P0, [R0+URZ+0x28820], R3 ;  /* 0x02882003000075a7 */ /* 0x001064000800017f */
[----:B-1----:R-:W-:Y:S05]  /*11a90*/  @!P0 NANOSLEEP.SYNCS 0x989680 ;  /* 0x009896800000895d */ /* 0x002fea0003900000 */
[----:B------:R-:W1:Y:S02]  /*11aa0*/  @!P0 SYNCS.PHASECHK.TRANS64 P0, [R0+URZ+0x28820], R3 ;  /* 0x02882003000085a7 */ /* 0x000e64000800007f */
[----:B-1----:R-:W-:Y:S05]  /*11ab0*/  @!P0 BRA `(.L_x_9089) ;  /* 0xfffffffc00f08947 */ /* 0x002fea000383ffff */
[----:B------:R-:W-:Y:S05]  /*11ac0*/  BRA `(.L_x_9135) ;  /* 0xffffffe800d87947 */ /* 0x000fea000383ffff */
.L_x_9090:
        /* <DEDUP_REMOVED lines=11> */
.L_x_9137:
[----:B------:R-:W-:Y:S05]  /*11b80*/  BSYNC B0 ;  /* 0x0000000000007941 */ /* 0x000fea0003800000 */
.L_x_9136:
[----:B------:R-:W-:Y:S05]  /*11b90*/  BRA `(.L_x_9138) ;  /* 0xffffffe800c07947 */ /* 0x000fea000383ffff */
.L_x_9093:
[----:B------:R-:W-:Y:S01]  /*11ba0*/  BSSY B1, `(.L_x_9139) ;  /* 0x0000006000017945 */ /* 0x000fe20003800000 */
[----:B------:R-:W-:-:S07]  /*11bb0*/  IMAD.MOV.U32 R15, RZ, RZ, -0x1 ;  /* 0xffffffffff0f7424 */ /* 0x000fce00078e00ff */
[----:B01----:R-:W-:Y:S05]  /*11bc0*/  WARPSYNC.COLLECTIVE R15, `(.L_x_9140) ;  /* 0x000000000f0c7348 */ /* 0x003fea0003c00000 */
[----:B------:R-:W-:Y:S02]  /*11bd0*/  ELECT P6, UR62, PT ;  /* 0x00000000003e782f */ /* 0x000fe400038c0000 */
[----:B------:R-:W-:Y:S01]  /*11be0*/  MOV R14, UR62 ;  /* 0x0000003e000e7c02 */ /* 0x000fe20008000f00 */
[----:B01----:R-:W-:Y:S10]  /*11bf0*/  ENDCOLLECTIVE ;  /* 0x000000000000791b */ /* 0x003ff40003800000 */
.L_x_9140:
[----:B------:R-:W-:Y:S05]  /*11c00*/  BSYNC B1 ;  /* 0x0000000000017941 */ /* 0x000fea0003800000 */
.L_x_9139:
[----:B------:R-:W-:Y:S05]  /*11c10*/  BRA `(.L_x_9141) ;  /* 0xffffffe800b87947 */ /* 0x000fea000383ffff */
.L_x_9095:
[----:B0-----:R0:W1:Y:S02]  /*11c20*/  SYNCS.PHASECHK.TRANS64.TRYWAIT P0, [R6+URZ], R5 ;  /* 0x00000005060075a7 */ /* 0x001064000800017f */
[----:B-1----:R-:W-:Y:S05]  /*11c30*/  @!P0 NANOSLEEP.SYNCS 0x989680 ;  /* 0x009896800000895d */ /* 0x002fea0003900000 */
[----:B------:R-:W1:Y:S02]  /*11c40*/  @!P0 SYNCS.PHASECHK.TRANS64 P0, [R6+URZ], R5 ;  /* 0x00000005060085a7 */ /* 0x000e64000800007f */
[----:B-1----:R-:W-:Y:S05]  /*11c50*/  @!P0 BRA `(.L_x_9095) ;  /* 0xfffffffc00f08947 */ /* 0x002fea000383ffff */
[----:B------:R-:W-:Y:S05]  /*11c60*/  BRA `(.L_x_9142) ;  /* 0xffffffe800f07947 */ /* 0x000fea000383ffff */
.L_x_9096:
[----:B-1----:R1:W2:Y:S02]  /*11c70*/  SYNCS.PHASECHK.TRANS64.TRYWAIT P0, [R3+URZ], R2 ;  /* 0x00000002030075a7 */ /* 0x0022a4000800017f */
[----:B--2---:R-:W-:Y:S05]  /*11c80*/  @!P0 NANOSLEEP.SYNCS 0x989680 ;  /* 0x009896800000895d */ /* 0x004fea0003900000 */
[----:B------:R-:W2:Y:S02]  /*11c90*/  @!P0 SYNCS.PHASECHK.TRANS64 P0, [R3+URZ], R2 ;  /* 0x00000002030085a7 */ /* 0x000ea4000800007f */
[----:B--2---:R-:W-:Y:S05]  /*11ca0*/  @!P0 BRA `(.L_x_9096) ;  /* 0xfffffffc00f08947 */ /* 0x004fea000383ffff */
[----:B------:R-:W-:Y:S05]  /*11cb0*/  BRA `(.L_x_9143) ;  /* 0xffffffe800e47947 */ /* 0x000fea000383ffff */
.L_x_9098:
[----:B-1----:R1:W2:Y:S02]  /*11cc0*/  SYNCS.PHASECHK.TRANS64.TRYWAIT P0, [R18+URZ], R5 ;  /* 0x00000005120075a7 */ /* 0x0022a4000800017f */
[----:B--2---:R-:W-:Y:S05]  /*11cd0*/  @!P0 NANOSLEEP.SYNCS 0x989680 ;  /* 0x009896800000895d */ /* 0x004fea0003900000 */
[----:B------:R-:W2:Y:S02]  /*11ce0*/  @!P0 SYNCS.PHASECHK.TRANS64 P0, [R18+URZ], R5 ;  /* 0x00000005120085a7 */ /* 0x000ea4000800007f */
[----:B--2---:R-:W-:Y:S05]  /*11cf0*/  @!P0 BRA `(.L_x_9098) ;  /* 0xfffffffc00f08947 */ /* 0x004fea000383ffff */
[----:B------:R-:W-:Y:S05]  /*11d00*/  BRA `(.L_x_9144) ;  /* 0xffffffe800e87947 */ /* 0x000fea000383ffff */
.L_x_9145:
        /* <DEDUP_REMOVED lines=15> */
.L_x_15320:


//--------------------- .text._ZN7cutlass13device_kernelIN5flash11enable_sm90INS1_16FlashAttnFwdSm90INS1_25CollectiveMainloopFwdSm90ILi2EN4cute5tupleIJNS5_1CILi1EEES8_S8_EEENS6_IJNS7_ILi128EEESA_SA_EEELi128ENS_6half_tEfNS_4arch4Sm90ELb1ELb0ELb1ELb1ELb0ELb0ELb0ELb1ELb1ELb1ELb0ELb0EEENS1_21CollectiveEpilogueFwdISB_S9_SC_SE_Li256ELb1ELb1ELb0ELb0EEENS1_36VarlenDynamicPersistentTileSchedulerILi128ELi128ELi256ELi128ELb0ELb1ELb1ELb1ELb1ELb1EEEEEEEEEvNT_6ParamsE --------------------------
	.section	.text._ZN7cutlass13device_kernelIN5flash11enable_sm90INS1_16FlashAttnFwdSm90INS1_25CollectiveMainloopFwdSm90ILi2EN4cute5tupleIJNS5_1CILi1EEES8_S8_EEENS6_IJNS7_ILi128EEESA_SA_EEELi128ENS_6half_tEfNS_4arch4Sm90ELb1ELb0ELb1ELb1ELb0ELb0ELb0ELb1ELb1ELb1ELb0ELb0EEENS1_21CollectiveEpilogueFwdISB_S9_SC_SE_Li256ELb1ELb1ELb0ELb0EEENS1_36VarlenDynamicPersistentTileSchedulerILi128ELi128ELi256ELi128ELb0ELb1ELb1ELb1ELb1ELb1EEEEEEEEEvNT_6ParamsE,"ax",@progbits
	.align	128
.text._ZN7cutlass13device_kernelIN5flash11enable_sm90INS1_16FlashAttnFwdSm90INS1_25CollectiveMainloopFwdSm90ILi2EN4cute5tupleIJNS5_1CILi1EEES8_S8_EEENS6_IJNS7_ILi128EEESA_SA_EEELi128ENS_6half_tEfNS_4arch4Sm90ELb1ELb0ELb1ELb1ELb0ELb0ELb0ELb1ELb1ELb1ELb0ELb0EEENS1_21CollectiveEpilogueFwdISB_S9_SC_SE_Li256ELb1ELb1ELb0ELb0EEENS1_36VarlenDynamicPersistentTileSchedulerILi128ELi128ELi256ELi128ELb0ELb1ELb1ELb1ELb1ELb1EEEEEEEEEvNT_6ParamsE:
        .type           _ZN7cutlass13device_kernelIN5flash11enable_sm90INS1_16FlashAttnFwdSm90INS1_25CollectiveMainloopFwdSm90ILi2EN4cute5tupleIJNS5_1CILi1EEES8_S8_EEENS6_IJNS7_ILi128EEESA_SA_EEELi128ENS_6half_tEfNS_4arch4Sm90ELb1ELb0ELb1ELb1ELb0ELb0ELb0ELb1ELb1ELb1ELb0ELb0EEENS1_21CollectiveEpilogueFwdISB_S9_SC_SE_Li256ELb1ELb1ELb0ELb0EEENS1_36VarlenDynamicPersistentTileSchedulerILi128ELi128ELi256ELi128ELb0ELb1ELb1ELb1ELb1ELb1EEEEEEEEEvNT_6ParamsE,@function
        .size           _ZN7cutlass13device_kernelIN5flash11enable_sm90INS1_16FlashAttnFwdSm90INS1_25CollectiveMainloopFwdSm90ILi2EN4cute5tupleIJNS5_1CILi1EEES8_S8_EEENS6_IJNS7_ILi128EEESA_SA_EEELi128ENS_6half_tEfNS_4arch4Sm90ELb1ELb0ELb1ELb1ELb0ELb0ELb0ELb1ELb1ELb1ELb0ELb0EEENS1_21CollectiveEpilogueFwdISB_S9_SC_SE_Li256ELb1ELb1ELb0ELb0EEENS1_36VarlenDynamicPersistentTileSchedulerILi128ELi128ELi256ELi128ELb0ELb1ELb1ELb1ELb1ELb1EEEEEEEEEvNT_6ParamsE,(.L_x_15321 - _ZN7cutlass13device_kernelIN5flash11enable_sm90INS1_16FlashAttnFwdSm90INS1_25CollectiveMainloopFwdSm90ILi2EN4cute5tupleIJNS5_1CILi1EEES8_S8_EEENS6_IJNS7_ILi128EEESA_SA_EEELi128ENS_6half_tEfNS_4arch4Sm90ELb1ELb0ELb1ELb1ELb0ELb0ELb0ELb1ELb1ELb1ELb0ELb0EEENS1_21CollectiveEpilogueFwdISB_S9_SC_SE_Li256ELb1ELb1ELb0ELb0EEENS1_36VarlenDynamicPersistentTileSchedulerILi128ELi128ELi256ELi128ELb0ELb1ELb1ELb1ELb1ELb1EEEEEEEEEvNT_6ParamsE)
        .other          _ZN7cutlass13device_kernelIN5flash11enable_sm90INS1_16FlashAttnFwdSm90INS1_25CollectiveMainloopFwdSm90ILi2EN4cute5tupleIJNS5_1CILi1EEES8_S8_EEENS6_IJNS7_ILi128EEESA_SA_EEELi128ENS_6half_tEfNS_4arch4Sm90ELb1ELb0ELb1ELb1ELb0ELb0ELb0ELb1ELb1ELb1ELb0ELb0EEENS1_21CollectiveEpilogueFwdISB_S9_SC_SE_Li256ELb1ELb1ELb0ELb0EEENS1_36VarlenDynamicPersistentTileSchedulerILi128ELi128ELi256ELi128ELb0ELb1ELb1ELb1ELb1ELb1EEEEEEEEEvNT_6ParamsE,@"STO_CUDA_ENTRY STV_DEFAULT"
_ZN7cutlass13device_kernelIN5flash11enable_sm90INS1_16FlashAttnFwdSm90INS1_25CollectiveMainloopFwdSm90ILi2EN4cute5tupleIJNS5_1CILi1EEES8_S8_EEENS6_IJNS7_ILi128EEESA_SA_EEELi128ENS_6half_tEfNS_4arch4Sm90ELb1ELb0ELb1ELb1ELb0ELb0ELb0ELb1ELb1ELb1ELb0ELb0EEENS1_21CollectiveEpilogueFwdISB_S9_SC_SE_Li256ELb1ELb1ELb0ELb0EEENS1_36VarlenDynamicPersistentTileSchedulerILi128ELi128ELi256ELi128ELb0ELb1ELb1ELb1ELb1ELb1EEEEEEEEEvNT_6ParamsE:
        /* <DEDUP_REMOVED lines=17> */
.L_x_9147:
[----:B------:R-:W-:Y:S05]  /*0110*/  BSYNC B0 ;  /* 0x0000000000007941 */ /* 0x000fea0003800000 */
.L_x_9146:
        /* <DEDUP_REMOVED lines=40> */
.L_x_9148:
        /* <DEDUP_REMOVED lines=22> */
.L_x_9149:
        /* <DEDUP_REMOVED lines=18> */
.L_x_9150:
        /* <DEDUP_REMOVED lines=22> */
.L_x_9151:
        /* <DEDUP_REMOVED lines=22> */
.L_x_9152:
[----:B--2---:R-:W-:Y:S01]  /*08e0*/  ISETP.NE.AND P0, PT, R2, RZ, PT ;  /* 0x000000ff0200720c */ /* 0x004fe20003f05270 */
[----:B------:R-:W-:Y:S01]  /*08f0*/  IMAD.MOV.U32 R2, RZ, RZ, 0x1 ;  /* 0x00000001ff027424 */ /* 0x000fe200078e00ff */
[----:B------:R-:W-:Y:S01]  /*0900*/  NOP ;  /* 0x0000000000007918 */ /* 0x000fe20000000000 */
[----:B------:R-:W-:-:S03]  /*0910*/  ULDC.64 UR40, c[0x0][0x208] ;  /* 0x0000820000287ab9 */ /* 0x000fc60000000a00 */
[----:B------:R-:W-:-:S05]  /*0920*/  SEL R2, R2, 0x2, !P0 ;  /* 0x0000000202027807 */ /* 0x000fca0004000000 */
[----:B------:R2:W-:Y:S01]  /*0930*/  STL [R1+0x54], R2 ;  /* 0x0000540201007387 */ /* 0x0005e20000100800 */
[----:B01-34-:R-:W-:Y:S06]  /*0940*/  BAR.SYNC.DEFER_BLOCKING 0x0 ;  /* 0x0000000000007b1d */ /* 0x01bfec0000010000 */
[----:B------:R-:W-:Y:S05]  /*0950*/  @!P0 BRA `(.L_x_9153) ;  /* 0x000000bc00208947 */ /* 0x000fea0003800000 */
.L_x_9154:
        /* <DEDUP_REMOVED lines=24> */
[----:B------:R-:W-:Y:S02]  /*0ae0*/  IMAD.IADD R191, R197, 0x1, -R2 ;  /* 0x00000001c5bf7824 */ /* 0x000fe400078e0a02 */
[----:B------:R-:W-:-:S03]  /*0af0*/  IMAD.SHL.U32 R6, R4, 0x20, RZ ;  /* 0x0000002004067824 */ /* 0x000fc600078e00ff */
[----:B------:R-:W-:Y:S02]  /*0b00*/  SHF.R.S32.HI R8, RZ, 0x1f, R191 ;  /* 0x0000001fff087819 */ /* 0x000fe400000114bf */
[----:B------:R-:W-:Y:S02]  /*0b10*/  LEA.HI R2, R0, R197, RZ, 0x4 ;  /* 0x000000c500027211 */ /* 0x000fe400078f20ff */
[----:B------:R-:W-:Y:S02]  /*0b20*/  LEA.HI R9, R8, R191, RZ, 0x2 ;  /* 0x000000bf08097211 */ /* 0x000fe400078f10ff */
[----:B------:R-:W-:Y:S02]  /*0b30*/  LEA.HI R10, R0, R197, RZ, 0x2 ;  /* 0x000000c5000a7211 */ /* 0x000fe400078f10ff */
[----:B------:R-:W-:Y:S02]  /*0b40*/  LOP3.LUT R7, R6, 0xfffffc00, RZ, 0xc0, !PT ;  /* 0xfffffc0006077812 */ /* 0x000fe400078ec0ff */
[----:B------:R-:W-:-:S02]  /*0b50*/  SHF.R.S32.HI R6, RZ, 0x2, R9 ;  /* 0x00000002ff067819 */ /* 0x000fc40000011409 */
[----:B------:R-:W-:Y:S02]  /*0b60*/  SHF.R.S32.HI R11, RZ, 0x1f, R9 ;  /* 0x0000001fff0b7819 */ /* 0x000fe40000011409 */
[----:B------:R-:W-:Y:S02]  /*0b70*/  SHF.R.S32.HI R5, RZ, 0x4, R2 ;  /* 0x00000004ff057819 */ /* 0x000fe40000011402 */
[----:B------:R-:W-:Y:S02]  /*0b80*/  LOP3.LUT R4, R2, 0x3fffff0, RZ, 0xc0, !PT ;  /* 0x03fffff002047812 */ /* 0x000fe400078ec0ff */
[----:B------:R-:W-:Y:S02]  /*0b90*/  LOP3.LUT R10, R10, 0xfffffffc, RZ, 0xc0, !PT ;  /* 0xfffffffc0a0a7812 */ /* 0x000fe400078ec0ff */
[----:B------:R-:W-:Y:S02]  /*0ba0*/  LEA.HI R0, R0, R197, RZ, 0x3 ;  /* 0x000000c500007211 */ /* 0x000fe400078f18ff */
[----:B------:R-:W-:-:S02]  /*0bb0*/  LEA.HI R11, R11, R6, RZ, 0x3 ;  /* 0x000000060b0b7211 */ /* 0x000fc400078f18ff */
[----:B------:R-:W-:Y:S01]  /*0bc0*/  SHF.R.S32.HI R192, RZ, 0x7, R3 ;  /* 0x00000007ffc07819 */ /* 0x000fe20000011403 */
[C---:B------:R-:W-:Y:S01]  /*0bd0*/  IMAD.IADD R4, R197.reuse, 0x1, -R4 ;  /* 0x00000001c5047824 */ /* 0x040fe200078e0a04 */
[----:B------:R-:W-:Y:S01]  /*0be0*/  LEA.HI R2, R2, R5, RZ, 0x1 ;  /* 0x0000000502027211 */ /* 0x000fe200078f08ff */
[----:B------:R-:W-:Y:S01]  /*0bf0*/  IMAD.IADD R10, R197, 0x1, -R10 ;  /* 0x00000001c50a7824 */ /* 0x000fe200078e0a0a */
[----:B------:R-:W-:Y:S02]  /*0c00*/  LOP3.LUT R186, R0, 0xfffffff8, RZ, 0xc0, !PT ;  /* 0xfffffff800ba7812 */ /* 0x000fe400078ec0ff */
[----:B------:R-:W-:Y:S02]  /*0c10*/  LOP3.LUT R11, R11, 0xfffffff8, RZ, 0xc0, !PT ;  /* 0xfffffff80b0b7812 */ /* 0x000fe400078ec0ff */
[----:B------:R-:W-:Y:S02]  /*0c20*/  LEA.HI R8, R8, R191, RZ, 0x5 ;  /* 0x000000bf08087211 */ /* 0x000fe400078f28ff */
[----:B------:R-:W-:Y:S01]  /*0c30*/  LEA.HI R3, R3, R192, RZ, 0x1 ;  /* 0x000000c003037211 */ /* 0x000fe200078f08ff */
[----:B------:R-:W-:Y:S01]  /*0c40*/  IMAD R7, R4, 0x40, R7 ;  /* 0x0000004004077824 */ /* 0x000fe200078e0207 */
[----:B------:R-:W-:Y:S01]  /*0c50*/  LOP3.LUT R2, R2, 0x1ffffffe, RZ, 0xc0, !PT ;  /* 0x1ffffffe02027812 */ /* 0x000fe200078ec0ff */
[----:B------:R-:W-:Y:S01]  /*0c60*/  IMAD.IADD R186, R197, 0x1, -R186 ;  /* 0x00000001c5ba7824 */ /* 0x000fe200078e0aba */
[----:B------:R-:W-:Y:S01]  /*0c70*/  SHF.R.S32.HI R8, RZ, 0x5, R8 ;  /* 0x00000005ff087819 */ /* 0x000fe20000011408 */
[----:B------:R-:W-:Y:S01]  /*0c80*/  IMAD.IADD R11, R6, 0x1, -R11 ;  /* 0x00000001060b7824 */ /* 0x000fe200078e0a0b */
[----:B------:R-:W-:-:S02]  /*0c90*/  LEA.HI R4, R10, R10, RZ, 0x1 ;  /* 0x0000000a0a047211 */ /* 0x000fc400078f08ff */
[----:B------:R-:W-:Y:S01]  /*0ca0*/  LOP3.LUT R3, R3, 0x3fffffe, RZ, 0xc0, !PT ;  /* 0x03fffffe03037812 */ /* 0x000fe200078ec0ff */
[----:B------:R-:W-:Y:S01]  /*0cb0*/  IMAD.IADD R2, R5, 0x1, -R2 ;  /* 0x0000000105027824 */ /* 0x000fe200078e0a02 */
[----:B------:R-:W-:Y:S01]  /*0cc0*/  LOP3.LUT R5, R4, 0x1ffffffe, RZ, 0xc0, !PT ;  /* 0x1ffffffe04057812 */ /* 0x000fe200078ec0ff */
[----:B------:R-:W-:Y:S02]  /*0cd0*/  IMAD.SHL.U32 R19, R186, 0x8, RZ ;  /* 0x00000008ba137824 */ /* 0x000fe400078e00ff */
[----:B------:R-:W-:Y:S02]  /*0ce0*/  IMAD R8, R8, 0x10, R11 ;  /* 0x0000001008087824 */ /* 0x000fe400078e020b */
[----:B------:R-:W-:Y:S01]  /*0cf0*/  IMAD.IADD R3, R192, 0x1, -R3 ;  /* 0x00000001c0037824 */ /* 0x000fe200078e0a03 */
[----:B------:R-:W-:Y:S01]  /*0d00*/  LOP3.LUT R22, R9, 0x7ffffffc, RZ, 0xc0, !PT ;  /* 0x7ffffffc09167812 */ /* 0x000fe200078ec0ff */
[----:B------:R-:W-:Y:S02]  /*0d10*/  VIADD R185, R19, 0x40 ;  /* 0x0000004013b97836 */ /* 0x000fe40000000000 */
[----:B------:R-:W-:-:S02]  /*0d20*/  IMAD.IADD R10, R10, 0x1, -R5 ;  /* 0x000000010a0a7824 */ /* 0x000fc400078e0a05 */
[----:B------:R-:W-:Y:S01]  /*0d30*/  IMAD R193, R3, 0x40, R8 ;  /* 0x0000004003c17824 */ /* 0x000fe200078e0208 */
[----:B------:R-:W-:Y:S01]  /*0d40*/  SHF.R.S32.HI R189, RZ, 0x3, R0 ;  /* 0x00000003ffbd7819 */ /* 0x000fe20000011400 */
[----:B------:R-:W-:Y:S01]  /*0d50*/  IMAD R194, R2, 0x8, R7 ;  /* 0x0000000802c27824 */ /* 0x000fe200078e0207 */
[----:B------:R-:W-:Y:S01]  /*0d60*/  SHF.R.S32.HI R196, RZ, 0x1f, R19 ;  /* 0x0000001fffc47819 */ /* 0x000fe20000011413 */
[----:B------:R-:W-:Y:S01]  /*0d70*/  IMAD.MOV.U32 R190, RZ, RZ, RZ ;  /* 0x000000ffffbe7224 */ /* 0x000fe200078e00ff */
[----:B------:R-:W-:Y:S01]  /*0d80*/  SHF.R.S32.HI R195, RZ, 0x1f, R185 ;  /* 0x0000001fffc37819 */ /* 0x000fe200000114b9 */
[----:B------:R-:W-:Y:S02]  /*0d90*/  IMAD.IADD R22, R191, 0x1, -R22 ;  /* 0x00000001bf167824 */ /* 0x000fe400078e0a16 */
[----:B------:R-:W-:Y:S01]  /*0da0*/  IMAD R23, R10, 0x8, R193 ;  /* 0x000000080a177824 */ /* 0x000fe200078e02c1 */
[----:B------:R-:W-:Y:S01]  /*0db0*/  UMOV UR36, URZ ;  /* 0x0000003f00247c82 */ /* 0x000fe20008000000 */
[----:B------:R-:W-:Y:S01]  /*0dc0*/  UMOV UR37, URZ ;  /* 0x0000003f00257c82 */ /* 0x000fe20008000000 */
[----:B--2---:R-:W-:-:S07]  /*0dd0*/  LOP3.LUT R18, R12, 0x1, RZ, 0xfc, !PT ;  /* 0x000000010c127812 */ /* 0x004fce00078efcff */
.L_x_9208:
[----:B0-2---:R-:W0:Y:S01]  /*0de0*/  LDC.64 R2, c[0x0][0xc88] ;  /* 0x00032200ff027b82 */ /* 0x005e220000000a00 */
[----:B------:R-:W-:Y:S01]  /*0df0*/  ULDC.64 UR4, c[0x0][0xa28] ;  /* 0x00028a0000047ab9 */ /* 0x000fe20000000a00 */
[----:B------:R-:W-:Y:S01]  /*0e00*/  ULDC.64 UR6, c[0x0][0xa18] ;  /* 0x0002860000067ab9 */ /* 0x000fe20000000a00 */
[----:B------:R-:W-:Y:S01]  /*0e10*/  IMAD.MOV.U32 R7, RZ, RZ, RZ ;  /* 0x000000ffff077224 */ /* 0x000fe200078e00ff */
[----:B------:R-:W-:Y:S01]  /*0e20*/  ULDC.64 UR8, c[0x0][0xa20] ;  /* 0x0002880000087ab9 */ /* 0x000fe20000000a00 */
[----:B0-----:R-:W-:-:S05]  /*0e30*/  IMAD.WIDE R2, R47, 0x4, R2 ;  /* 0x000000042f027825 */ /* 0x001fca00078e0202 */
[----:B------:R-:W2:Y:S01]  /*0e40*/  LDG.E R184, desc[UR40][R2.64] ;  /* 0x0000002802b87981 */ /* 0x000ea2000c1e1900 */
[----:B------:R-:W-:Y:S02]  /*0e50*/  ISETP.NE.U32.AND P0, PT, RZ, UR4, PT ;  /* 0x00000004ff007c0c */ /* 0x000fe4000bf05070 */
[----:B------:R-:W-:Y:S02]  /*0e60*/  ISETP.NE.U32.AND P1, PT, RZ, UR6, PT ;  /* 0x00000006ff007c0c */ /* 0x000fe4000bf25070 */
[----:B------:R-:W-:Y:S02]  /*0e70*/  ISETP.NE.AND.EX P0, PT, RZ, UR5, PT, P0 ;  /* 0x00000005ff007c0c */ /* 0x000fe4000bf05300 */
[----:B------:R-:W-:Y:S02]  /*0e80*/  ISETP.NE.AND.EX P1, PT, RZ, UR7, PT, P1 ;  /* 0x00000007ff007c0c */ /* 0x000fe4000bf25310 */
[----:B--2---:R-:W-:-:S09]  /*0e90*/  SHF.R.S32.HI R188, RZ, 0x1f, R184 ;  /* 0x0000001fffbc7819 */ /* 0x004fd200000114b8 */
[----:B---34-:R-:W-:Y:S01]  /*0ea0*/  @P0 LEA R4, P2, R184, UR4, 0x2 ;  /* 0x00000004b8040c11 */ /* 0x018fe2000f8410ff */
[----:B------:R-:W-:-:S03]  /*0eb0*/  ULDC UR4, c[0x0][0x288] ;  /* 0x0000a20000047ab9 */ /* 0x000fc60000000800 */
[C-C-:B------:R-:W-:Y:S02]  /*0ec0*/  @P0 LEA.HI.X R5, R184.reuse, UR5, R188.reuse, 0x2, P2 ;  /* 0x00000005b8050c11 */ /* 0x140fe400090f14bc */
[C---:B------:R-:W-:Y:S01]  /*0ed0*/  @P1 LEA R2, P2, R184.reuse, UR6, 0x2 ;  /* 0x00000006b8021c11 */ /* 0x040fe2000f8410ff */
[----:B------:R-:W-:Y:S01]  /*0ee0*/  IMAD.U32 R17, RZ, RZ, UR4 ;  /* 0x00000004ff117e24 */ /* 0x000fe2000f8e00ff */
[----:B------:R-:W-:Y:S01]  /*0ef0*/  ULDC.64 UR4, c[0x0][0x418] ;  /* 0x0001060000047ab9 */ /* 0x000fe20000000a00 */
[----:B------:R0:W5:Y:S01]  /*0f00*/  @P0 LDG.E R7, desc[UR40][R4.64] ;  /* 0x0000002804070981 */ /* 0x000162000c1e1900 */
[----:B------:R-:W-:-:S05]  /*0f10*/  @P1 LEA.HI.X R3, R184, UR7, R188, 0x2, P2 ;  /* 0x00000007b8031c11 */ /* 0x000fca00090f14bc */
[----:B------:R0:W5:Y:S01]  /*0f20*/  @P1 LDG.E R17, desc[UR40][R2.64] ;  /* 0x0000002802111981 */ /* 0x000162000c1e1900 */
[----:B------:R-:W-:Y:S01]  /*0f30*/  UISETP.NE.U32.AND UP0, UPT, UR4, URZ, UPT ;  /* 0x0000003f0400728c */ /* 0x000fe2000bf05070 */
[----:B------:R-:W-:Y:S02]  /*0f40*/  ISETP.NE.U32.AND P2, PT, RZ, UR8, PT ;  /* 0x00000008ff007c0c */ /* 0x000fe4000bf45070 */
[----:B------:R-:W-:Y:S01]  /*0f50*/  ULDC UR4, c[0x0][0x424] ;  /* 0x0001090000047ab9 */ /* 0x000fe20000000800 */
[----:B------:R-:W-:Y:S01]  /*0f60*/  UISETP.NE.AND.EX UP0, UPT, UR5, URZ, UPT, UP0 ;  /* 0x0000003f0500728c */ /* 0x000fe2000bf05300 */
[----:B------:R-:W-:Y:S02]  /*0f70*/  ISETP.NE.AND.EX P2, PT, RZ, UR9, PT, P2 ;  /* 0x00000009ff007c0c */ /* 0x000fe4000bf45320 */
[----:B------:R-:W-:Y:S01]  /*0f80*/  ULDC UR5, c[0x0][0x2f0] ;  /* 0x0000bc0000057ab9 */ /* 0x000fe20000000800 */
[----:B------:R-:W-:-:S04]  /*0f90*/  USEL UR4, UR4, 0x1, UP0 ;  /* 0x0000000104047887 */ /* 0x000fc80008000000 */
[----:B------:R-:W-:Y:S01]  /*0fa0*/  UIMAD UR4, UR4, UR5, URZ ;  /* 0x00000005040472a4 */ /* 0x000fe2000f8e023f */
[----:B0-----:R-:W-:Y:S11]  /*0fb0*/  @P1 BRA `(.L_x_9155) ;  /* 0x0000000000241947 */ /* 0x001ff60003800000 */
        /* <DEDUP_REMOVED lines=9> */
.L_x_9155:
[----:B------:R-:W-:Y:S02]  /*1050*/  IMAD.U32 R16, RZ, RZ, UR4 ;  /* 0x00000004ff107e24 */ /* 0x000fe4000f8e00ff */
[----:B------:R-:W-:Y:S01]  /*1060*/  IMAD.MOV.U32 R187, RZ, RZ, R46 ;  /* 0x000000ffffbb7224 */ /* 0x000fe200078e002e */
[----:B------:R-:W-:Y:S06]  /*1070*/  @!P2 BRA `(.L_x_9156) ;  /* 0x000000000010a947 */ /* 0x000fec0003800000 */
[----:B------:R-:W-:-:S04]  /*1080*/  LEA R2, P0, R184, UR8, 0x2 ;  /* 0x00000008b8027c11 */ /* 0x000fc8000f8010ff */
[----:B------:R-:W-:-:S05]  /*1090*/  LEA.HI.X R3, R184, UR9, R188, 0x2, P0 ;  /* 0x00000009b8037c11 */ /* 0x000fca00080f14bc */
[----:B------:R0:W5:Y:S01]  /*10a0*/  LDG.E R16, desc[UR40][R2.64] ;  /* 0x0000002802107981 */ /* 0x000162000c1e1900 */
[----:B------:R-:W-:Y:S05]  /*10b0*/  BRA `(.L_x_9157) ;  /* 0x0000000000247947 */ /* 0x000fea0003800000 */
.L_x_9156:
[----:B------:R-:W-:Y:S02]  /*10c0*/  ULDC.64 UR4, c[0x0][0xa08] ;  /* 0x0002820000047ab9 */ /* 0x000fe40000000a00 */
[----:B------:R-:W-:-:S04]  /*10d0*/  ISETP.NE.U32.AND P0, PT, RZ, UR4, PT ;  /* 0x00000004ff007c0c */ /* 0x000fc8000bf05070 */
[----:B------:R-:W-:-:S13]  /*10e0*/  ISETP.NE.AND.EX P0, PT, RZ, UR5, PT, P0 ;  /* 0x00000005ff007c0c */ /* 0x000fda000bf05300 */
[----:B------:R-:W-:Y:S05]  /*10f0*/  @!P0 BRA `(.L_x_9157) ;  /* 0x0000000000148947 */ /* 0x000fea0003800000 */
[----:B------:R-:W0:Y:S02]  /*1100*/  LDC.64 R2, c[0x0][0xa08] ;  /* 0x00028200ff027b82 */ /* 0x000e240000000a00 */
[----:B0-----:R-:W-:-:S05]  /*1110*/  IMAD.WIDE R2, R184, 0x4, R2 ;  /* 0x00000004b8027825 */ /* 0x001fca00078e0202 */
[----:B------:R-:W2:Y:S04]  /*1120*/  LDG.E R16, desc[UR40][R2.64] ;  /* 0x0000002802107981 */ /* 0x000ea8000c1e1900 */
[----:B------:R-:W2:Y:S02]  /*1130*/  LDG.E R5, desc[UR40][R2.64+0x4] ;  /* 0x0000042802057981 */ /* 0x000ea4000c1e1900 */
[----:B--2---:R-:W-:-:S07]  /*1140*/  IMAD.IADD R16, R5, 0x1, -R16 ;  /* 0x0000000105107824 */ /* 0x004fce00078e0a10 */
.L_x_9157:
[----:B------:R-:W1:Y:S01]  /*1150*/  LDC R0, c[0x0][0x448] ;  /* 0x00011200ff007b82 */ /* 0x000e620000000800 */
[----:B0-----:R-:W-:Y:S01]  /*1160*/  IMAD.SHL.U32 R2, R45, 0x80, RZ ;  /* 0x000000802d027824 */ /* 0x001fe200078e00ff */
[----:B------:R-:W-:Y:S01]  /*1170*/  CS2R R150, SRZ ;  /* 0x0000000000967805 */ /* 0x000fe2000001ff00 */
[----:B-----5:R-:W-:Y:S01]  /*1180*/  IMAD.IADD R16, R16, 0x1, -R7 ;  /* 0x0000000110107824 */ /* 0x020fe200078e0a07 */
[----:B------:R-:W-:Y:S02]  /*1190*/  CS2R R148, SRZ ;  /* 0x0000000000947805 */ /* 0x000fe4000001ff00 */
[----:B------:R-:W-:Y:S02]  /*11a0*/  CS2R R146, SRZ ;  /* 0x0000000000927805 */ /* 0x000fe4000001ff00 */
[----:B------:R-:W-:Y:S02]  /*11b0*/  CS2R R144, SRZ ;  /* 0x0000000000907805 */ /* 0x000fe4000001ff00 */
[----:B------:R-:W-:-:S02]  /*11c0*/  CS2R R142, SRZ ;  /* 0x00000000008e7805 */ /* 0x000fc4000001ff00 */
[----:B------:R-:W-:Y:S02]  /*11d0*/  IADD3 R5, R16, 0x80, -R17 ;  /* 0x0000008010057810 */ /* 0x000fe40007ffe811 */
        /* <DEDUP_REMOVED lines=15> */
[----:B-1----:R-:W-:Y:S01]  /*12d0*/  ISETP.NE.AND P0, PT, R0, 0x1, PT ;  /* 0x000000010000780c */ /* 0x002fe20003f05270 */
[----:B------:R-:W-:Y:S01]  /*12e0*/  VIADD R0, R2, 0x7f ;  /* 0x0000007f02007836 */ /* 0x000fe20000000000 */
        /* <DEDUP_REMOVED lines=10> */
[----:B------:R-:W-:Y:S01]  /*1390*/  CS2R R90, SRZ ;  /* 0x00000000005a7805 */ /* 0x000fe2000001ff00 */
[----:B------:R-:W0:Y:S01]  /*13a0*/  @P0 LDC R3, c[0x0][0x44c] ;  /* 0x00011300ff030b82 */ /* 0x000e220000000800 */
[----:B------:R-:W-:Y:S02]  /*13b0*/  IMAD.MOV.U32 R21, RZ, RZ, RZ ;  /* 0x000000ffff157224 */ /* 0x000fe400078e00ff */
[----:B------:R-:W-:Y:S02]  /*13c0*/  IMAD.MOV.U32 R89, RZ, RZ, RZ ;  /* 0x000000ffff597224 */ /* 0x000fe400078e00ff */
[----:B------:R-:W-:-:S03]  /*13d0*/  IMAD.MOV.U32 R8, RZ, RZ, RZ ;  /* 0x000000ffff087224 */ /* 0x000fc600078e00ff */
[----:B------:R-:W1:Y:S01]  /*13e0*/  @P0 LDC R4, c[0x0][0x450] ;  /* 0x00011400ff040b82 */ /* 0x000e620000000800 */
[----:B0-----:R-:W-:-:S05]  /*13f0*/  @P0 IMAD.HI.U32 R3, R0, R3, RZ ;  /* 0x0000000300030227 */ /* 0x001fca00078e00ff */
[----:B-1----:R-:W-:Y:S01]  /*1400*/  @P0 SHF.R.U32.HI R0, RZ, R4, R3 ;  /* 0x00000004ff000219 */ /* 0x002fe20000011603 */
[----:B------:R-:W-:Y:S01]  /*1410*/  VIADD R3, R16, 0x7f ;  /* 0x0000007f10037836 */ /* 0x000fe20000000000 */
[----:B------:R-:W-:-:S03]  /*1420*/  PLOP3.LUT P0, PT, PT, PT, PT, 0x80, 0x0 ;  /* 0x000000000000781c */ /* 0x000fc60003f0f070 */
[----:B------:R-:W-:Y:S01]  /*1430*/  IMAD.IADD R5, R5, 0x1, R0 ;  /* 0x0000000105057824 */ /* 0x000fe200078e0200 */
[----:B------:R-:W-:-:S04]  /*1440*/  SHF.R.S32.HI R0, RZ, 0x1f, R3 ;  /* 0x0000001fff007819 */ /* 0x000fc80000011403 */
[----:B------:R-:W-:Y:S02]  /*1450*/  SHF.R.S32.HI R4, RZ, 0x1f, R5 ;  /* 0x0000001fff047819 */ /* 0x000fe40000011405 */
[----:B------:R-:W-:Y:S02]  /*1460*/  LEA.HI R0, R0, R3, RZ, 0x7 ;  /* 0x0000000300007211 */ /* 0x000fe400078f38ff */
[----:B------:R-:W-:Y:S02]  /*1470*/  LEA.HI R4, R4, R5, RZ, 0x7 ;  /* 0x0000000504047211 */ /* 0x000fe400078f38ff */
[----:B------:R-:W-:Y:S01]  /*1480*/  SHF.R.S32.HI R88, RZ, 0x7, R0 ;  /* 0x00000007ff587819 */ /* 0x000fe20000011400 */
[----:B------:R-:W-:Y:S01]  /*1490*/  IMAD.MOV.U32 R0, RZ, RZ, RZ ;  /* 0x000000ffff007224 */ /* 0x000fe200078e00ff */
[----:B------:R-:W-:-:S04]  /*14a0*/  SHF.R.S32.HI R3, RZ, 0x7, R4 ;  /* 0x00000007ff037819 */ /* 0x000fc80000011404 */
[----:B------:R-:W-:Y:S01]  /*14b0*/  VIMNMX R88, R88, R3, PT ;  /* 0x0000000358587248 */ /* 0x000fe20003fe0100 */
[----:B------:R-:W-:-:S03]  /*14c0*/  IMAD.MOV.U32 R3, RZ, RZ, RZ ;  /* 0x000000ffff037224 */ /* 0x000fc600078e00ff */
[----:B------:R-:W-:-:S13]  /*14d0*/  ISETP.GE.AND P1, PT, R88, 0x1, PT ;  /* 0x000000015800780c */ /* 0x000fda0003f26270 */
        /* <DEDUP_REMOVED lines=32> */
.L_x_9159:
[----:B------:R-:W-:Y:S02]  /*16e0*/  LEA.HI R0, R190, R190, RZ, 0x1 ;  /* 0x000000bebe007211 */ /* 0x000fe400078f08ff */
[----:B------:R-:W-:Y:S02]  /*16f0*/  ISETP.NE.AND P0, PT, R18, 0x3, PT ;  /* 0x000000031200780c */ /* 0x000fe40003f05270 */
[----:B------:R-:W-:-:S05]  /*1700*/  LOP3.LUT R3, R0, 0xfffffffe, RZ, 0xc0, !PT ;  /* 0xfffffffe00037812 */ /* 0x000fca00078ec0ff */
[----:B------:R-:W-:-:S05]  /*1710*/  IMAD.IADD R0, R190, 0x1, -R3 ;  /* 0x00000001be007824 */ /* 0x000fca00078e0a03 */
[----:B------:R-:W-:-:S04]  /*1720*/  SHF.L.U32 R0, R0, 0x1f, RZ ;  /* 0x0000001f00007819 */ /* 0x000fc800000006ff */
[----:B------:R-:W0:Y:S02]  /*1730*/  SYNCS.PHASECHK.TRANS64.TRYWAIT P1, [UR38+0x28800], R0 ;  /* 0x02880000ff0075a7 */ /* 0x000e240008020166 */
[----:B0-----:R-:W-:Y:S05]  /*1740*/  @!P1 BRA `(.L_x_9160) ;  /* 0x0000011000209947 */ /* 0x001fea0003800000 */
.L_x_9330:
[----:B------:R-:W-:Y:S05]  /*1750*/  @!P0 BRA `(.L_x_9161) ;  /* 0x0000000000048947 */ /* 0x000fea0003800000 */
[----:B------:R-:W-:Y:S01]  /*1760*/  BPT.TRAP 0x1 ;  /* 0x000000040000795c */ /* 0x000fe20000300000 */
.L_x_9161:
[----:B0-----:R-:W-:Y:S02]  /*1770*/  IMAD.U32 R0, RZ, RZ, UR37 ;  /* 0x00000025ff007e24 */ /* 0x001fe4000f8e00ff */
[----:B------:R-:W-:-:S03]  /*1780*/  IMAD.U32 R3, RZ, RZ, UR36 ;  /* 0x00000024ff037e24 */ /* 0x000fc6000f8e00ff */
[----:B------:R-:W-:Y:S02]  /*1790*/  LEA R0, R0, UR38, 0x3 ;  /* 0x0000002600007c11 */ /* 0x000fe4000f8e18ff */
[----:B------:R-:W-:-:S04]  /*17a0*/  SHF.L.U32 R3, R3, 0x1f, RZ ;  /* 0x0000001f03037819 */ /* 0x000fc800000006ff */
[----:B------:R0:W1:Y:S01]  /*17b0*/  SYNCS.PHASECHK.TRANS64.TRYWAIT P2, [R0+URZ+0x28830], R3 ;  /* 0x02883003000075a7 */ /* 0x000062000804017f */
[----:B------:R-:W-:Y:S05]  /*17c0*/  @!P0 BRA `(.L_x_9162) ;  /* 0x0000000000048947 */ /* 0x000fea0003800000 */
[----:B------:R-:W-:Y:S01]  /*17d0*/  BPT.TRAP 0x1 ;  /* 0x000000040000795c */ /* 0x000fe20000300000 */
.L_x_9162:
[----:B------:R-:W2:Y:S02]  /*17e0*/  S2R R4, SR_TID.X ;  /* 0x0000000000047919 */ /* 0x000ea40000002100 */
[----:B--2---:R-:W-:Y:S01]  /*17f0*/  LOP3.LUT P1, RZ, R4, 0x7f, RZ, 0xc0, !PT ;  /* 0x0000007f04ff7812 */ /* 0x004fe2000782c0ff */
[----:B-1----:R-:W-:-:S12]  /*1800*/  @P2 BRA `(.L_x_9163) ;  /* 0x0000000000082947 */ /* 0x002fd80003800000 */
[----:B------:R-:W1:Y:S02]  /*1810*/  SYNCS.PHASECHK.TRANS64.TRYWAIT P2, [R0+URZ+0x28830], R3 ;  /* 0x02883003000075a7 */ /* 0x000e64000804017f */
[----:B-1----:R-:W-:Y:S05]  /*1820*/  @!P2 BRA `(.L_x_9164) ;  /* 0x000001100000a947 */ /* 0x002fea0003800000 */
.L_x_9163:
[----:B------:R-:W-:Y:S05]  /*1830*/  WARPSYNC.ALL ;  /* 0x0000000000007948 */ /* 0x000fea0003800000 */
[----:B------:R-:W-:Y:S01]  /*1840*/  UIADD3 UR4, UR38, 0x18400, URZ ;  /* 0x0001840026047890 */ /* 0x000fe2000fffe03f */
[----:B------:R-:W-:Y:S01]  /*1850*/  WARPGROUP.ARRIVE ;  /* 0x00000000000079c5 */ /* 0x000fe20000000000 */
[----:B------:R-:W-:Y:S01]  /*1860*/  ULOP3.LUT UR32, UR43, 0x10000, URZ, 0xfc, !UPT ;  /* 0x000100002b207892 */ /* 0x000fe2000f8efc3f */
[----:B------:R-:W2:Y:S01]  /*1870*/  LDC R8, c[0x0][0x448] ;  /* 0x00011200ff087b82 */ /* 0x000ea20000000800 */
        /* <DEDUP_REMOVED lines=24> */
[----:B--2---:R-:W-:Y:S01]  /*1a00*/  ISETP.NE.AND P2, PT, R8, 0x1, PT ;  /* 0x000000010800780c */ /* 0x004fe20003f45270 */
[----:B------:R-:W-:Y:S01]  /*1a10*/  UIADD3 UR14, UR34, 0x6, URZ ;  /* 0x00000006220e7890 */ /* 0x000fe2000fffe03f */
[----:B------:R-:W-:Y:S01]  /*1a20*/  IMAD.IADD R8, R23, 0x1, R2 ;  /* 0x0000000117087824 */ /* 0x000fe200078e0202 */
        /* <DEDUP_REMOVED lines=11> */
[----:B------:R-:W0:Y:S01]  /*1ae0*/  @P2 LDC R9, c[0x0][0x44c] ;  /* 0x00011300ff092b82 */ /* 0x000e220000000800 */
        /* <DEDUP_REMOVED lines=17> */
[----:B------:R-:W-:Y:S02]  /*1c00*/  CS2R R118, SRZ ;  /* 0x0000000000767805 */ /* 0x000fe4000001ff00 */
[----:B------:R-:W-:Y:S02]  /*1c10*/  CS2R R116, SRZ ;  /* 0x0000000000747805 */ /* 0x000fe4000001ff00 */
[----:B------:R-:W-:Y:S01]  /*1c20*/  CS2R R114, SRZ ;  /* 0x0000000000727805 */ /* 0x000fe2000001ff00 */
[----:B0-----:R-:W-:Y:S01]  /*1c30*/  @P2 IMAD.HI.U32 R9, R8, R9, RZ ;  /* 0x0000000908092227 */ /* 0x001fe200078e00ff */
[----:B------:R-:W-:-:S02]  /*1c40*/  WARPGROUP.DEPBAR.LE gsb0, 0x0 ;  /* 0x00008000000079c5 */ /* 0x000fc40000010000 */
[----:B------:R-:W-:-:S06]  /*1c50*/  WARPGROUP.ARRIVE ;  /* 0x00000000000079c5 */ /* 0x000fcc0000000000 */
[----:B------:R-:W-:Y:S01]  /*1c60*/  HGMMA.64x128x16.F32 R24, gdesc[UR4], R24, gsb0 ;  /* 0x01e00000041879f0 */ /* 0x000fe20008000818 */
[----:B------:R-:W-:Y:S01]  /*1c70*/  ULDC UR6, c[0x0][0x9d8] ;  /* 0x0002760000067ab9 */ /* 0x000fe20000000800 */
[----:B------:R-:W-:Y:S01]  /*1c80*/  ULDC UR7, c[0x0][0x988] ;  /* 0x0002620000077ab9 */ /* 0x000fe20000000800 */
        /* <DEDUP_REMOVED lines=32> */
[----:B0-----:R-:W0:Y:S01]  /*1e90*/  @P2 LDC R30, c[0x0][0x450] ;  /* 0x00011400ff1e2b82 */ /* 0x001e220000000800 */
[----:B------:R-:W-:Y:S01]  /*1ea0*/  FMUL.FTZ R43, R43, UR6 ;  /* 0x000000062b2b7c20 */ /* 0x000fe20008410000 */
[----:B------:R-:W-:Y:S01]  /*1eb0*/  FMUL.FTZ R46, R46, UR6 ;  /* 0x000000062e2e7c20 */ /* 0x000fe20008410000 */
[----:B------:R-:W-:Y:S01]  /*1ec0*/  FMUL.FTZ R47, R47, UR6 ;  /* 0x000000062f2f7c20 */ /* 0x000fe20008410000 */
[----:B------:R-:W-:Y:S01]  /*1ed0*/  FMUL.FTZ R50, R50, UR6 ;  /* 0x0000000632327c20 */ /* 0x000fe20008410000 */
[----:B------:R-:W-:Y:S01]  /*1ee0*/  FMUL.FTZ R51, R51, UR6 ;  /* 0x0000000633337c20 */ /* 0x000fe20008410000 */
[----:B------:R-:W-:Y:S01]  /*1ef0*/  FMUL.FTZ R54, R54, UR6 ;  /* 0x0000000636367c20 */ /* 0x000fe20008410000 */
[----:B------:R3:W4:Y:S01]  /*1f00*/  MUFU.TANH R32, R27 ;  /* 0x0000001b00207308 */ /* 0x0007220000002400 */
[----:B-1----:R-:W-:-:S02]  /*1f10*/  IMAD.MOV.U32 R26, RZ, RZ, R8 ;  /* 0x000000ffff1a7224 */ /* 0x002fc400078e0008 */
        /* <DEDUP_REMOVED lines=14> */
[----:B------:R-:W5:Y:S01]  /*2000*/  MUFU.TANH R34, R34 ;  /* 0x0000002200227308 */ /* 0x000f620000002400 */
[----:B0-----:R-:W-:Y:S01]  /*2010*/  @P2 SHF.R.U32.HI R26, RZ, R30, R9 ;  /* 0x0000001eff1a2219 */ /* 0x001fe20000011609 */
[----:B------:R-:W-:-:S02]  /*2020*/  IMAD.MOV.U32 R9, RZ, RZ, -0x80 ;  /* 0xffffff80ff097424 */ /* 0x000fc400078e00ff */
[----:B------:R-:W-:Y:S01]  /*2030*/  FMUL.FTZ R74, R74, UR6 ;  /* 0x000000064a4a7c20 */ /* 0x000fe20008410000 */
[----:B------:R-:W-:Y:S01]  /*2040*/  FMUL.FTZ R75, R75, UR6 ;  /* 0x000000064b4b7c20 */ /* 0x000fe20008410000 */
[----:B------:R-:W-:Y:S01]  /*2050*/  FMUL.FTZ R15, R37, UR6 ;  /* 0x00000006250f7c20 */ /* 0x000fe20008410000 */
[----:B------:R-:W0:Y:S01]  /*2060*/  SHFL.IDX PT, R8, R26, 0x1, 0x1c1f ;  /* 0x003c1f001a087f89 */ /* 0x000e2200000e0000 */
[----:B------:R-:W-:Y:S01]  /*2070*/  IMAD R9, R88, R9, 0x80 ;  /* 0x0000008058097424 */ /* 0x000fe200078e0209 */
[----:B------:R-:W5:Y:S01]  /*2080*/  MUFU.TANH R35, R35 ;  /* 0x0000002300237308 */ /* 0x000f620000002400 */
[----:B------:R-:W-:Y:S01]  /*2090*/  FMUL.FTZ R78, R78, UR6 ;  /* 0x000000064e4e7c20 */ /* 0x000fe20008410000 */
[----:B------:R-:W-:Y:S01]  /*20a0*/  FMUL.FTZ R79, R79, UR6 ;  /* 0x000000064f4f7c20 */ /* 0x000fe20008410000 */
[----:B---3--:R-:W-:Y:S02]  /*20b0*/  VIADD R27, R9, 0x1 ;  /* 0x00000001091b7836 */ /* 0x008fe40000000000 */
[----:B------:R-:W-:Y:S01]  /*20c0*/  FMUL.FTZ R11, R45, UR6 ;  /* 0x000000062d0b7c20 */ /* 0x000fe20008410000 */
[----:B------:R-:W-:-:S02]  /*20d0*/  IMAD.IADD R9, R16, 0x1, R9 ;  /* 0x0000000110097824 */ /* 0x000fc400078e0209 */
[----:B------:R-:W-:Y:S01]  /*20e0*/  FMUL.FTZ R14, R41, UR6 ;  /* 0x00000006290e7c20 */ /* 0x000fe20008410000 */
[C---:B------:R-:W-:Y:S01]  /*20f0*/  IMAD R27, R22.reuse, -0x2, R27 ;  /* 0xfffffffe161b7824 */ /* 0x040fe200078e021b */
[----:B------:R-:W3:Y:S01]  /*2100*/  MUFU.TANH R38, R38 ;  /* 0x0000002600267308 */ /* 0x000ee20000002400 */
[----:B------:R-:W-:Y:S02]  /*2110*/  IMAD R30, R22, -0x2, R9 ;  /* 0xfffffffe161e7824 */ /* 0x000fe400078e0209 */
[----:B------:R-:W-:Y:S01]  /*2120*/  FMUL.FTZ R82, R82, UR6 ;  /* 0x0000000652527c20 */ /* 0x000fe20008410000 */
[----:B------:R-:W-:Y:S01]  /*2130*/  FMUL.FTZ R83, R83, UR6 ;  /* 0x0000000653537c20 */ /* 0x000fe20008410000 */
[----:B------:R-:W-:Y:S01]  /*2140*/  IADD3 R97, -R17, R27, R16 ;  /* 0x0000001b11617210 */ /* 0x000fe20007ffe110 */
[----:B------:R-:W-:Y:S01]  /*2150*/  FMUL.FTZ R10, R49, UR6 ;  /* 0x00000006310a7c20 */ /* 0x000fe20008410000 */
[----:B------:R-:W-:Y:S01]  /*2160*/  FMUL.FTZ R86, R86, UR6 ;  /* 0x0000000656567c20 */ /* 0x000fe20008410000 */
[----:B------:R-:W-:Y:S01]  /*2170*/  FMUL.FTZ R5, R53, UR6 ;  /* 0x0000000635057c20 */ /* 0x000fe20008410000 */
[----:B------:R-:W3:Y:S01]  /*2180*/  MUFU.TANH R39, R39 ;  /* 0x0000002700277308 */ /* 0x000ee20000002400 */
[----:B------:R-:W-:Y:S01]  /*2190*/  FMUL.FTZ R87, R87, UR6 ;  /* 0x0000000657577c20 */ /* 0x000fe20008410000 */
[----:B------:R-:W3:Y:S01]  /*21a0*/  SHFL.IDX PT, R26, R26, RZ, 0x1c1f ;  /* 0x001c1fff1a1a7589 */ /* 0x000ee200000e0000 */
[----:B------:R-:W-:Y:S01]  /*21b0*/  FMUL.FTZ R20, R36, UR6 ;  /* 0x0000000624147c20 */ /* 0x000fe20008410000 */
[----:B------:R-:W-:Y:S01]  /*21c0*/  FMUL.FTZ R61, R61, UR6 ;  /* 0x000000063d3d7c20 */ /* 0x000fe20008410000 */
[----:B------:R-:W-:Y:S01]  /*21d0*/  FMUL.FTZ R65, R65, UR6 ;  /* 0x0000000641417c20 */ /* 0x000fe20008410000 */
[----:B0-----:R-:W-:Y:S01]  /*21e0*/  VIADDMNMX R9, R8, R97, R30, PT ;  /* 0x0000006108097246 */ /* 0x001fe2000380011e */
[----:B------:R-:W-:Y:S01]  /*21f0*/  FMUL.FTZ R13, R40, UR6 ;  /* 0x00000006280d7c20 */ /* 0x000fe20008410000 */
[----:B------:R-:W0:Y:S01]  /*2200*/  MUFU.TANH R42, R42 ;  /* 0x0000002a002a7308 */ /* 0x000e220000002400 */
[----:B------:R-:W-:Y:S01]  /*2210*/  FMUL.FTZ R69, R69, UR6 ;  /* 0x0000000645457c20 */ /* 0x000fe20008410000 */
[C---:B------:R-:W-:Y:S01]  /*2220*/  ISETP.GT.AND P3, PT, R9.reuse, RZ, PT ;  /* 0x000000ff0900720c */ /* 0x040fe20003f64270 */
[----:B------:R-:W-:Y:S01]  /*2230*/  FMUL.FTZ R12, R44, UR6 ;  /* 0x000000062c0c7c20 */ /* 0x000fe20008410000 */
[----:B------:R-:W-:Y:S01]  /*2240*/  ISETP.GT.AND P4, PT, R9, 0x1, PT ;  /* 0x000000010900780c */ /* 0x000fe20003f84270 */
[----:B------:R-:W-:Y:S01]  /*2250*/  FMUL.FTZ R73, R73, UR6 ;  /* 0x0000000649497c20 */ /* 0x000fe20008410000 */
[----:B------:R-:W-:Y:S01]  /*2260*/  ISETP.GT.AND P5, PT, R9, 0x8, PT ;  /* 0x000000080900780c */ /* 0x000fe20003fa4270 */
[----:B------:R-:W-:Y:S01]  /*2270*/  FMUL.FTZ R7, R48, UR6 ;  /* 0x0000000630077c20 */ /* 0x000fe20008410000 */
[----:B--2---:R-:W-:Y:S01]  /*2280*/  FSEL R99, R99, -INF , P3 ;  /* 0xff80000063637808 */ /* 0x004fe20001800000 */
[----:B------:R-:W2:Y:S01]  /*2290*/  MUFU.TANH R43, R43 ;  /* 0x0000002b002b7308 */ /* 0x000ea20000002400 */
[----:B----4-:R-:W-:Y:S01]  /*22a0*/  FSEL R32, R32, -INF , P4 ;  /* 0xff80000020207808 */ /* 0x010fe20002000000 */
[----:B------:R-:W-:Y:S01]  /*22b0*/  FMUL.FTZ R6, R52, UR6 ;  /* 0x0000000634067c20 */ /* 0x000fe20008410000 */
[----:B------:R-:W-:Y:S01]  /*22c0*/  ISETP.GT.AND P3, PT, R9, 0x9, PT ;  /* 0x000000090900780c */ /* 0x000fe20003f64270 */
[----:B------:R-:W-:Y:S01]  /*22d0*/  FMUL.FTZ R77, R77, UR6 ;  /* 0x000000064d4d7c20 */ /* 0x000fe20008410000 */
[----:B------:R-:W-:Y:S01]  /*22e0*/  FSEL R101, R101, -INF , P5 ;  /* 0xff80000065657808 */ /* 0x000fe20002800000 */
[----:B------:R-:W-:Y:S01]  /*22f0*/  FMUL.FTZ R3, R56, UR6 ;  /* 0x0000000638037c20 */ /* 0x000fe20008410000 */
[----:B------:R-:W-:Y:S01]  /*2300*/  FMNMX.FTZ R8, R99, R32, !PT ;  /* 0x0000002063087209 */ /* 0x000fe20007810000 */
[----:B------:R-:W4:Y:S01]  /*2310*/  MUFU.TANH R46, R46 ;  /* 0x0000002e002e7308 */ /* 0x000f220000002400 */
[----:B------:R-:W-:Y:S01]  /*2320*/  ISETP.GT.AND P4, PT, R9, 0x10, PT ;  /* 0x000000100900780c */ /* 0x000fe20003f84270 */
[----:B------:R-:W-:Y:S01]  /*2330*/  FMUL.FTZ R81, R81, UR6 ;  /* 0x0000000651517c20 */ /* 0x000fe20008410000 */
[----:B-1----:R-:W-:Y:S01]  /*2340*/  FSEL R103, R31, -INF , P3 ;  /* 0xff8000001f677808 */ /* 0x002fe20001800000 */
[----:B------:R-:W-:Y:S01]  /*2350*/  FMUL.FTZ R60, R60, UR6 ;  /* 0x000000063c3c7c20 */ /* 0x000fe20008410000 */
[----:B------:R-:W-:Y:S01]  /*2360*/  FMNMX.FTZ R8, R101, R8, !PT ;  /* 0x0000000865087209 */ /* 0x000fe20007810000 */
[----:B------:R-:W-:Y:S01]  /*2370*/  FMUL.FTZ R64, R64, UR6 ;  /* 0x0000000640407c20 */ /* 0x000fe20008410000 */
[----:B------:R-:W-:Y:S01]  /*2380*/  ISETP.GT.AND P3, PT, R9, 0x11, PT ;  /* 0x000000110900780c */ /* 0x000fe20003f64270 */
[----:B------:R-:W1:Y:S01]  /*2390*/  MUFU.TANH R47, R47 ;  /* 0x0000002f002f7308 */ /* 0x000e620000002400 */
[----:B-----5:R-:W-:Y:S01]  /*23a0*/  FSEL R105, R34, -INF , P4 ;  /* 0xff80000022697808 */ /* 0x020fe20002000000 */
[----:B------:R-:W-:Y:S01]  /*23b0*/  FMUL.FTZ R85, R85, UR6 ;  /* 0x0000000655557c20 */ /* 0x000fe20008410000 */
[----:B------:R-:W-:Y:S01]  /*23c0*/  FMNMX.FTZ R8, R103, R8, !PT ;  /* 0x0000000867087209 */ /* 0x000fe20007810000 */
[----:B------:R-:W-:Y:S01]  /*23d0*/  FMUL.FTZ R68, R68, UR6 ;  /* 0x0000000644447c20 */ /* 0x000fe20008410000 */
[----:B------:R-:W-:Y:S01]  /*23e0*/  ISETP.GT.AND P4, PT, R9, 0x18, PT ;  /* 0x000000180900780c */ /* 0x000fe20003f84270 */
[----:B------:R-:W-:Y:S01]  /*23f0*/  FMUL.FTZ R72, R72, UR6 ;  /* 0x0000000648487c20 */ /* 0x000fe20008410000 */
[----:B------:R-:W-:Y:S01]  /*2400*/  FSEL R107, R35, -INF , P3 ;  /* 0xff800000236b7808 */ /* 0x000fe20001800000 */
[----:B------:R-:W5:Y:S01]  /*2410*/  MUFU.TANH R50, R50 ;  /* 0x0000003200327308 */ /* 0x000f620000002400 */
[----:B------:R-:W-:Y:S01]  /*2420*/  FMNMX.FTZ R8, R105, R8, !PT ;  /* 0x0000000869087209 */ /* 0x000fe20007810000 */
[----:B------:R-:W-:Y:S01]  /*2430*/  FMUL.FTZ R76, R76, UR6 ;  /* 0x000000064c4c7c20 */ /* 0x000fe20008410000 */
[----:B------:R-:W-:Y:S01]  /*2440*/  ISETP.GT.AND P3, PT, R9, 0x19, PT ;  /* 0x000000190900780c */ /* 0x000fe20003f64270 */
[----:B------:R-:W-:Y:S01]  /*2450*/  FMUL.FTZ R80, R80, UR6 ;  /* 0x0000000650507c20 */ /* 0x000fe20008410000 */
[----:B---3--:R-:W-:Y:S01]  /*2460*/  FSEL R109, R38, -INF , P4 ;  /* 0xff800000266d7808 */ /* 0x008fe20002000000 */
[----:B------:R-:W-:Y:S01]  /*2470*/  FMUL.FTZ R84, R84, UR6 ;  /* 0x0000000654547c20 */ /* 0x000fe20008410000 */
[----:B------:R-:W-:Y:S01]  /*2480*/  FMNMX.FTZ R8, R107, R8, !PT ;  /* 0x000000086b087209 */ /* 0x000fe20007810000 */
[----:B------:R-:W3:Y:S01]  /*2490*/  MUFU.TANH R51, R51 ;  /* 0x0000003300337308 */ /* 0x000ee20000002400 */
[----:B------:R-:W-:Y:S01]  /*24a0*/  ISETP.GT.AND P4, PT, R9, 0x20, PT ;  /* 0x000000200900780c */ /* 0x000fe20003f84270 */
[----:B------:R3:W-:Y:S01]  /*24b0*/  @!P1 SYNCS.ARRIVE.TRANS64.RED.A1T0 RZ, [R0+URZ], RZ ;  /* 0x000000ff00ff99a7 */ /* 0x0007e2000810043f */
[----:B------:R-:W-:-:S02]  /*24c0*/  FSEL R111, R39, -INF , P3 ;  /* 0xff800000276f7808 */ /* 0x000fc40001800000 */
[----:B------:R-:W-:Y:S02]  /*24d0*/  FMNMX.FTZ R8, R109, R8, !PT ;  /* 0x000000086d087209 */ /* 0x000fe40007810000 */
[----:B------:R-:W-:Y:S01]  /*24e0*/  ISETP.GT.AND P3, PT, R9, 0x21, PT ;  /* 0x000000210900780c */ /* 0x000fe20003f64270 */
[----:B------:R-:W-:Y:S01]  /*24f0*/  MUFU.TANH R54, R54 ;  /* 0x0000003600367308 */ /* 0x000fe20000002400 */
[----:B0-----:R-:W-:Y:S02]  /*2500*/  FSEL R113, R42, -INF , P4 ;  /* 0xff8000002a717808 */ /* 0x001fe40002000000 */
[----:B------:R-:W-:Y:S02]  /*2510*/  FMNMX.FTZ R8, R111, R8, !PT ;  /* 0x000000086f087209 */ /* 0x000fe40007810000 */
[----:B------:R-:W-:Y:S02]  /*2520*/  ISETP.GT.AND P4, PT, R9, 0x28, PT ;  /* 0x000000280900780c */ /* 0x000fe40003f84270 */
[----:B--2---:R-:W-:Y:S01]  /*2530*/  FSEL R95, R43, -INF , P3 ;  /* 0xff8000002b5f7808 */ /* 0x004fe20001800000 */
[----:B------:R-:W0:Y:S01]  /*2540*/  MUFU.TANH R55, R55 ;  /* 0x0000003700377308 */ /* 0x000e220000002400 */
[----:B------:R-:W-:Y:S01]  /*2550*/  FMNMX.FTZ R34, R113, R8, !PT ;  /* 0x0000000871227209 */ /* 0x000fe20007810000 */
[----:B------:R-:W-:Y:S01]  /*2560*/  FMUL.FTZ R8, R71, UR6 ;  /* 0x0000000647087c20 */ /* 0x000fe20008410000 */
[----:B------:R-:W-:-:S02]  /*2570*/  ISETP.GT.AND P3, PT, R9, 0x29, PT ;  /* 0x000000290900780c */ /* 0x000fc40003f64270 */
[----:B----4-:R-:W-:Y:S02]  /*2580*/  FSEL R93, R46, -INF , P4 ;  /* 0xff8000002e5d7808 */ /* 0x010fe40002000000 */
[----:B------:R-:W-:Y:S01]  /*2590*/  FMNMX.FTZ R34, R95, R34, !PT ;  /* 0x000000225f227209 */ /* 0x000fe20007810000 */
[----:B------:R-:W-:Y:S01]  /*25a0*/  MUFU.TANH R57, R58 ;  /* 0x0000003a00397308 */ /* 0x000fe20000002400 */
[----:B------:R-:W-:Y:S02]  /*25b0*/  ISETP.GT.AND P4, PT, R9, 0x30, PT ;  /* 0x000000300900780c */ /* 0x000fe40003f84270 */
[----:B-1----:R-:W-:Y:S02]  /*25c0*/  FSEL R91, R47, -INF , P3 ;  /* 0xff8000002f5b7808 */ /* 0x002fe40001800000 */
[----:B------:R-:W-:Y:S02]  /*25d0*/  FMNMX.FTZ R34, R93, R34, !PT ;  /* 0x000000225d227209 */ /* 0x000fe40007810000 */
[----:B------:R-:W-:Y:S01]  /*25e0*/  ISETP.GT.AND P3, PT, R9, 0x31, PT ;  /* 0x000000310900780c */ /* 0x000fe20003f64270 */
[----:B------:R-:W1:Y:S01]  /*25f0*/  MUFU.TANH R27, R59 ;  /* 0x0000003b001b7308 */ /* 0x000e620000002400 */
[----:B-----5:R-:W-:-:S02]  /*2600*/  FSEL R71, R50, -INF , P4 ;  /* 0xff80000032477808 */ /* 0x020fc40002000000 */
[----:B------:R-:W-:Y:S01]  /*2610*/  FMNMX.FTZ R34, R91, R34, !PT ;  /* 0x000000225b227209 */ /* 0x000fe20007810000 */
[----:B------:R-:W2:Y:S01]  /*2620*/  @P2 LDC R50, c[0x0][0x450] ;  /* 0x00011400ff322b82 */ /* 0x000ea20000000800 */
[----:B------:R-:W-:Y:S02]  /*2630*/  ISETP.GT.AND P4, PT, R9, 0x38, PT ;  /* 0x000000380900780c */ /* 0x000fe40003f84270 */
[----:B------:R-:W-:Y:S01]  /*2640*/  FMNMX.FTZ R34, R71, R34, !PT ;  /* 0x0000002247227209 */ /* 0x000fe20007810000 */
[----:B------:R3:W-:Y:S01]  /*2650*/  MUFU.TANH R33, R67 ;  /* 0x0000004300217308 */ /* 0x0007e20000002400 */
[----:B------:R-:W-:-:S04]  /*2660*/  VIADDMNMX R30, R26, R97, R30, PT ;  /* 0x000000611a1e7246 */ /* 0x000fc8000380011e */
[----:B------:R-:W-:-:S03]  /*2670*/  ISETP.GT.AND P5, PT, R30, 0x8, PT ;  /* 0x000000081e00780c */ /* 0x000fc60003fa4270 */
[----:B------:R-:W4:Y:S01]  /*2680*/  MUFU.TANH R62, R62 ;  /* 0x0000003e003e7308 */ /* 0x000f220000002400 */
[----:B---3--:R-:W-:Y:S02]  /*2690*/  FSEL R67, R51, -INF , P3 ;  /* 0xff80000033437808 */ /* 0x008fe40001800000 */
[----:B------:R-:W-:Y:S02]  /*26a0*/  ISETP.GT.AND P3, PT, R9, 0x39, PT ;  /* 0x000000390900780c */ /* 0x000fe40003f64270 */
[----:B------:R-:W-:Y:S02]  /*26b0*/  FMNMX.FTZ R34, R67, R34, !PT ;  /* 0x0000002243227209 */ /* 0x000fe40007810000 */
[----:B0-----:R-:W-:Y:S01]  /*26c0*/  FSEL R59, R55, -INF , P3 ;  /* 0xff800000373b7808 */ /* 0x001fe20001800000 */
[----:B------:R0:W3:Y:S01]  /*26d0*/  MUFU.TANH R29, R63 ;  /* 0x0000003f001d7308 */ /* 0x0000e20000002400 */
[----:B------:R-:W-:-:S04]  /*26e0*/  ISETP.GT.AND P3, PT, R9, 0x41, PT ;  /* 0x000000410900780c */ /* 0x000fc80003f64270 */
[----:B-1----:R-:W-:Y:S02]  /*26f0*/  FSEL R55, R27, -INF , P3 ;  /* 0xff8000001b377808 */ /* 0x002fe40001800000 */
[C---:B------:R-:W-:Y:S01]  /*2700*/  ISETP.GT.AND P3, PT, R9.reuse, 0x49, PT ;  /* 0x000000490900780c */ /* 0x040fe20003f64270 */
[----:B------:R-:W1:Y:S01]  /*2710*/  MUFU.TANH R66, R66 ;  /* 0x0000004200427308 */ /* 0x000e620000002400 */
        /* <DEDUP_REMOVED lines=8> */
[----:B----4-:R-:W-:Y:S01]  /*27a0*/  FSEL R27, R62, -INF , P4 ;  /* 0xff8000003e1b7808 */ /* 0x010fe20002000000 */
[----:B------:R-:W4:Y:S01]  /*27b0*/  MUFU.TANH R8, R8 ;  /* 0x0000000800087308 */ /* 0x000f220000002400 */
[----:B------:R-:W-:Y:S02]  /*27c0*/  FMNMX.FTZ R34, R55, R34, !PT ;  /* 0x0000002237227209 */ /* 0x000fe40007810000 */
[----:B------:R-:W-:Y:S02]  /*27d0*/  ISETP.GT.AND P4, PT, R9, 0x50, PT ;  /* 0x000000500900780c */ /* 0x000fe40003f84270 */
[----:B---3--:R-:W-:-:S02]  /*27e0*/  FSEL R31, R29, -INF , P3 ;  /* 0xff8000001d1f7808 */ /* 0x008fc40001800000 */
[----:B------:R-:W-:Y:S01]  /*27f0*/  FMNMX.FTZ R34, R27, R34, !PT ;  /* 0x000000221b227209 */ /* 0x000fe20007810000 */
[----:B------:R-:W3:Y:S01]  /*2800*/  MUFU.TANH R39, R74 ;  /* 0x0000004a00277308 */ /* 0x000ee20000002400 */
[----:B------:R-:W-:Y:S02]  /*2810*/  ISETP.GT.AND P3, PT, R9, 0x51, PT ;  /* 0x000000510900780c */ /* 0x000fe40003f64270 */
[----:B-1----:R-:W-:Y:S02]  /*2820*/  FSEL R29, R66, -INF , P4 ;  /* 0xff800000421d7808 */ /* 0x002fe40002000000 */
[----:B------:R-:W-:Y:S02]  /*2830*/  FMNMX.FTZ R34, R31, R34, !PT ;  /* 0x000000221f227209 */ /* 0x000fe40007810000 */
[----:B------:R-:W-:Y:S01]  /*2840*/  ISETP.GT.AND P4, PT, R9, 0x58, PT ;  /* 0x000000580900780c */ /* 0x000fe20003f84270 */
[----:B------:R-:W1:Y:S01]  /*2850*/  MUFU.TANH R37, R75 ;  /* 0x0000004b00257308 */ /* 0x000e620000002400 */
[----:B------:R-:W-:-:S02]  /*2860*/  FSEL R33, R33, -INF , P3 ;  /* 0xff80000021217808 */ /* 0x000fc40001800000 */
[----:B------:R-:W-:Y:S02]  /*2870*/  FMNMX.FTZ R34, R29, R34, !PT ;  /* 0x000000221d227209 */ /* 0x000fe40007810000 */
[----:B------:R-:W-:Y:S02]  /*2880*/  ISETP.GT.AND P3, PT, R9, 0x59, PT ;  /* 0x000000590900780c */ /* 0x000fe40003f64270 */
[----:B0-----:R-:W-:Y:S01]  /*2890*/  FSEL R35, R35, -INF , P4 ;  /* 0xff80000023237808 */ /* 0x001fe20002000000 */
[----:B------:R-:W0:Y:S01]  /*28a0*/  MUFU.TANH R43, R78 ;  /* 0x0000004e002b7308 */ /* 0x000e220000002400 */
[----:B------:R-:W-:Y:S02]  /*28b0*/  FMNMX.FTZ R34, R33, R34, !PT ;  /* 0x0000002221227209 */ /* 0x000fe40007810000 */
[----:B------:R-:W-:Y:S02]  /*28c0*/  ISETP.GT.AND P4, PT, R9, 0x60, PT ;  /* 0x000000600900780c */ /* 0x000fe40003f84270 */
[----:B----4-:R-:W-:-:S02]  /*28d0*/  FSEL R41, R8, -INF , P3 ;  /* 0xff80000008297808 */ /* 0x010fc40001800000 */
[----:B------:R-:W-:Y:S01]  /*28e0*/  FMNMX.FTZ R34, R35, R34, !PT ;  /* 0x0000002223227209 */ /* 0x000fe20007810000 */
[----:B------:R-:W4:Y:S01]  /*28f0*/  MUFU.TANH R45, R79 ;  /* 0x0000004f002d7308 */ /* 0x000f220000002400 */
[----:B------:R-:W-:Y:S02]  /*2900*/  ISETP.GT.AND P3, PT, R9, 0x61, PT ;  /* 0x000000610900780c */ /* 0x000fe40003f64270 */
[----:B---3--:R-:W-:Y:S02]  /*2910*/  FSEL R39, R39, -INF , P4 ;  /* 0xff80000027277808 */ /* 0x008fe40002000000 */
[----:B------:R-:W-:Y:S02]  /*2920*/  FMNMX.FTZ R34, R41, R34, !PT ;  /* 0x0000002229227209 */ /* 0x000fe40007810000 */
[----:B------:R-:W-:Y:S01]  /*2930*/  ISETP.GT.AND P4, PT, R9, 0x68, PT ;  /* 0x000000680900780c */ /* 0x000fe20003f84270 */
[----:B------:R-:W3:Y:S01]  /*2940*/  MUFU.TANH R47, R82 ;  /* 0x00000052002f7308 */ /* 0x000ee20000002400 */
[----:B-1----:R-:W-:-:S02]  /*2950*/  FSEL R37, R37, -INF , P3 ;  /* 0xff80000025257808 */ /* 0x002fc40001800000 */
        /* <DEDUP_REMOVED lines=8> */
[----:B------:R-:W1:Y:S01]  /*29e0*/  MUFU.TANH R53, R86 ;  /* 0x0000005600357308 */ /* 0x000e620000002400 */
[----:B------:R-:W-:Y:S02]  /*29f0*/  ISETP.GT.AND P3, PT, R9, 0x71, PT ;  /* 0x000000710900780c */ /* 0x000fe40003f64270 */
[----:B---3--:R-:W-:Y:S02]  /*2a00*/  FSEL R47, R47, -INF , P4 ;  /* 0xff8000002f2f7808 */ /* 0x008fe40002000000 */
[----:B------:R-:W-:Y:S02]  /*2a10*/  FMNMX.FTZ R34, R45, R34, !PT ;  /* 0x000000222d227209 */ /* 0x000fe40007810000 */
[----:B------:R-:W-:Y:S01]  /*2a20*/  ISETP.GT.AND P4, PT, R9, 0x78, PT ;  /* 0x000000780900780c */ /* 0x000fe20003f84270 */
[----:B------:R-:W3:Y:S01]  /*2a30*/  MUFU.TANH R51, R87 ;  /* 0x0000005700337308 */ /* 0x000ee20000002400 */
[----:B0-----:R-:W-:-:S02]  /*2a40*/  FSEL R49, R49, -INF , P3 ;  /* 0xff80000031317808 */ /* 0x001fc40001800000 */
[----:B------:R-:W-:Y:S02]  /*2a50*/  FMNMX.FTZ R34, R47, R34, !PT ;  /* 0x000000222f227209 */ /* 0x000fe40007810000 */
[----:B------:R-:W-:Y:S02]  /*2a60*/  ISETP.GT.AND P3, PT, R9, 0x79, PT ;  /* 0x000000790900780c */ /* 0x000fe40003f64270 */
[----:B------:R-:W-:Y:S01]  /*2a70*/  FMNMX.FTZ R34, R49, R34, !PT ;  /* 0x0000002231227209 */ /* 0x000fe20007810000 */
[----:B------:R-:W-:Y:S01]  /*2a80*/  MUFU.TANH R21, R21 ;  /* 0x0000001500157308 */ /* 0x000fe20000002400 */
[----:B-1----:R-:W-:Y:S02]  /*2a90*/  FSEL R53, R53, -INF , P4 ;  /* 0xff80000035357808 */ /* 0x002fe40002000000 */
[----:B------:R-:W-:Y:S02]  /*2aa0*/  ISETP.GT.AND P4, PT, R30, 0x1, PT ;  /* 0x000000011e00780c */ /* 0x000fe40003f84270 */
[----:B------:R-:W-:-:S03]  /*2ab0*/  FMNMX.FTZ R34, R53, R34, !PT ;  /* 0x0000002235227209 */ /* 0x000fc60007810000 */
[----:B------:R-:W0:Y:S01]  /*2ac0*/  MUFU.TANH R89, R89 ;  /* 0x0000005900597308 */ /* 0x000e220000002400 */
[----:B---3--:R-:W-:-:S04]  /*2ad0*/  FSEL R51, R51, -INF , P3 ;  /* 0xff80000033337808 */ /* 0x008fc80001800000 */
[----:B------:R-:W-:-:S03]  /*2ae0*/  FMNMX.FTZ R34, R51, R34, !PT ;  /* 0x0000002233227209 */ /* 0x000fc60007810000 */
[----:B------:R-:W1:Y:S02]  /*2af0*/  MUFU.TANH R90, R90 ;  /* 0x0000005a005a7308 */ /* 0x000e640000002400 */
[----:B------:R-:W3:Y:S06]  /*2b00*/  SHFL.BFLY PT, R9, R34, 0x2, 0x1f ;  /* 0x0c401f0022097f89 */ /* 0x000eec00000e0000 */
[----:B------:R-:W4:Y:S01]  /*2b10*/  MUFU.TANH R28, R28 ;  /* 0x0000001c001c7308 */ /* 0x000f220000002400 */
[----:B0-----:R-:W-:Y:S02]  /*2b20*/  FSEL R89, R89, -INF , P4 ;  /* 0xff80000059597808 */ /* 0x001fe40002000000 */
[----:B------:R-:W-:-:S05]  /*2b30*/  ISETP.GT.AND P4, PT, R30, 0x10, PT ;  /* 0x000000101e00780c */ /* 0x000fca0003f84270 */
[----:B------:R-:W-:Y:S08]  /*2b40*/  MUFU.TANH R24, R24 ;  /* 0x0000001800187308 */ /* 0x000ff00000002400 */
[----:B------:R-:W0:Y:S01]  /*2b50*/  MUFU.TANH R25, R25 ;  /* 0x0000001900197308 */ /* 0x000e220000002400 */
[----:B---3--:R-:W-:-:S05]  /*2b60*/  FMNMX.FTZ R9, R34, R9, !PT ;  /* 0x0000000922097209 */ /* 0x008fca0007810000 */
[----:B------:R-:W3:Y:S02]  /*2b70*/  SHFL.BFLY PT, R8, R9, 0x1, 0x1f ;  /* 0x0c201f0009087f89 */ /* 0x000ee400000e0000 */
[----:B------:R-:W-:Y:S08]  /*2b80*/  MUFU.TANH R20, R20 ;  /* 0x0000001400147308 */ /* 0x000ff00000002400 */
[----:B------:R1:W-:Y:S08]  /*2b90*/  MUFU.TANH R36, R61 ;  /* 0x0000003d00247308 */ /* 0x0003f00000002400 */
[----:B------:R-:W5:Y:S01]  /*2ba0*/  MUFU.TANH R15, R15 ;  /* 0x0000000f000f7308 */ /* 0x000f620000002400 */
[----:B-1----:R-:W-:-:S02]  /*2bb0*/  FSEL R61, R90, -INF , P5 ;  /* 0xff8000005a3d7808 */ /* 0x002fc40002800000 */
[----:B---3--:R-:W-:Y:S01]  /*2bc0*/  FMNMX.FTZ R9, R9, R8, !PT ;  /* 0x0000000809097209 */ /* 0x008fe20007810000 */
[----:B------:R-:W-:-:S04]  /*2bd0*/  IMAD.U32 R8, RZ, RZ, UR7 ;  /* 0x00000007ff087e24 */ /* 0x000fc8000f8e00ff */
[----:B------:R4:W-:Y:S01]  /*2be0*/  MUFU.TANH R38, R65 ;  /* 0x0000004100267308 */ /* 0x0009e20000002400 */
[C---:B------:R-:W-:Y:S01]  /*2bf0*/  FSETP.NEU.FTZ.AND P3, PT, R9.reuse, -INF , PT ;  /* 0xff8000000900780b */ /* 0x040fe20003f7d000 */
[----:B------:R-:W-:-:S05]  /*2c00*/  FMUL.FTZ R34, R9, R8 ;  /* 0x0000000809227220 */ /* 0x000fca0000410000 */
[----:B------:R-:W-:Y:S01]  /*2c10*/  FSEL R42, R34, RZ, P3 ;  /* 0x000000ff222a7208 */ /* 0x000fe20001800000 */
[----:B------:R-:W-:Y:S01]  /*2c20*/  MUFU.TANH R13, R13 ;  /* 0x0000000d000d7308 */ /* 0x000fe20000002400 */
[----:B------:R-:W-:-:S03]  /*2c30*/  ISETP.GT.AND P3, PT, R30, RZ, PT ;  /* 0x000000ff1e00720c */ /* 0x000fc60003f64270 */
[-CC-:B------:R-:W-:Y:S01]  /*2c40*/  FFMA.FTZ R32, R32, R8.reuse, -R42.reuse ;  /* 0x0000000820207223 */ /* 0x180fe2000001082a */
[----:B------:R-:W-:Y:S01]  /*2c50*/  FSEL R21, R21, -INF , P3 ;  /* 0xff80000015157808 */ /* 0x000fe20001800000 */
[-CC-:B------:R-:W-:Y:S01]  /*2c60*/  FFMA.FTZ R175, R93, R8.reuse, -R42.reuse ;  /* 0x000000085daf7223 */ /* 0x180fe2000001082a */
[----:B------:R-:W-:Y:S01]  /*2c70*/  ISETP.GT.AND P3, PT, R30, 0x9, PT ;  /* 0x000000091e00780c */ /* 0x000fe20003f64270 */
[----:B------:R1:W-:Y:S01]  /*2c80*/  MUFU.EX2 R26, R32 ;  /* 0x00000020001a7308 */ /* 0x0003e20000000800 */
[-CC-:B------:R-:W-:Y:S01]  /*2c90*/  FFMA.FTZ R169, R71, R8.reuse, -R42.reuse ;  /* 0x0000000847a97223 */ /* 0x180fe2000001082a */
[-CC-:B------:R-:W-:Y:S01]  /*2ca0*/  FFMA.FTZ R171, R63, R8.reuse, -R42.reuse ;  /* 0x000000083fab7223 */ /* 0x180fe2000001082a */
[----:B----4-:R-:W-:Y:S01]  /*2cb0*/  FSEL R65, R28, -INF , P3 ;  /* 0xff8000001c417808 */ /* 0x010fe20001800000 */
[-CC-:B------:R-:W-:Y:S01]  /*2cc0*/  FFMA.FTZ R181, R99, R8.reuse, -R42.reuse ;  /* 0x0000000863b57223 */ /* 0x180fe2000001082a */
[C---:B------:R-:W-:Y:S01]  /*2cd0*/  ISETP.GT.AND P3, PT, R30.reuse, 0x11, PT ;  /* 0x000000111e00780c */ /* 0x040fe20003f64270 */
[-CC-:B------:R-:W-:Y:S01]  /*2ce0*/  FFMA.FTZ R183, R101, R8.reuse, -R42.reuse ;  /* 0x0000000865b77223 */ /* 0x180fe2000001082a */
[-CC-:B------:R-:W-:Y:S01]  /*2cf0*/  FFMA.FTZ R103, R103, R8.reuse, -R42.reuse ;  /* 0x0000000867677223 */ /* 0x180fe2000001082a */
[----:B------:R3:W-:Y:S01]  /*2d00*/  MUFU.TANH R40, R69 ;  /* 0x0000004500287308 */ /* 0x0007e20000002400 */
[----:B-1----:R-:W-:Y:S01]  /*2d10*/  FMNMX.FTZ R32, R21, R89, !PT ;  /* 0x0000005915207209 */ /* 0x002fe20007810000 */
[-CC-:B------:R-:W-:Y:S01]  /*2d20*/  FFMA.FTZ R153, R57, R8.reuse, -R42.reuse ;  /* 0x0000000839997223 */ /* 0x180fe2000001082a */
[----:B0-----:R-:W-:Y:S01]  /*2d30*/  FSEL R25, R25, -INF , P3 ;  /* 0xff80000019197808 */ /* 0x001fe20001800000 */
[--C-:B------:R-:W-:Y:S01]  /*2d40*/  FFMA.FTZ R155, R27, R8, -R42.reuse ;  /* 0x000000081b9b7223 */ /* 0x100fe2000001082a */
[----:B------:R-:W-:Y:S01]  /*2d50*/  FMNMX.FTZ R32, R61, R32, !PT ;  /* 0x000000203d207209 */ /* 0x000fe20007810000 */
[-CC-:B------:R-:W-:Y:S01]  /*2d60*/  FFMA.FTZ R177, R105, R8.reuse, -R42.reuse ;  /* 0x0000000869b17223 */ /* 0x180fe2000001082a */
[----:B------:R-:W-:Y:S01]  /*2d70*/  ISETP.GT.AND P3, PT, R30, 0x19, PT ;  /* 0x000000191e00780c */ /* 0x000fe20003f64270 */
[----:B------:R-:W0:Y:S01]  /*2d80*/  MUFU.TANH R14, R14 ;  /* 0x0000000e000e7308 */ /* 0x000e220000002400 */
[----:B---3--:R-:W-:Y:S01]  /*2d90*/  FSEL R69, R24, -INF , P4 ;  /* 0xff80000018457808 */ /* 0x008fe20002000000 */
[--C-:B------:R-:W-:Y:S01]  /*2da0*/  FFMA.FTZ R24, R55, R8, -R42.reuse ;  /* 0x0000000837187223 */ /* 0x100fe2000001082a */
[----:B------:R-:W-:Y:S01]  /*2db0*/  FMNMX.FTZ R32, R65, R32, !PT ;  /* 0x0000002041207209 */ /* 0x000fe20007810000 */
[-CC-:B------:R-:W-:Y:S01]  /*2dc0*/  FFMA.FTZ R179, R109, R8.reuse, -R42.reuse ;  /* 0x000000086db37223 */ /* 0x180fe2000001082a */
[C---:B------:R-:W-:Y:S01]  /*2dd0*/  ISETP.GT.AND P4, PT, R30.reuse, 0x18, PT ;  /* 0x000000181e00780c */ /* 0x040fe20003f84270 */
[--C-:B------:R-:W-:Y:S01]  /*2de0*/  FFMA.FTZ R173, R113, R8, -R42.reuse ;  /* 0x0000000871ad7223 */ /* 0x100fe2000001082a */
[----:B------:R-:W-:Y:S01]  /*2df0*/  FMNMX.FTZ R32, R69, R32, !PT ;  /* 0x0000002045207209 */ /* 0x000fe20007810000 */
[----:B------:R-:W-:Y:S01]  /*2e00*/  MUFU.TANH R12, R12 ;  /* 0x0000000c000c7308 */ /* 0x000fe20000002400 */
[----:B-----5:R-:W-:Y:S01]  /*2e10*/  FSEL R15, R15, -INF , P3 ;  /* 0xff8000000f0f7808 */ /* 0x020fe20001800000 */
[--C-:B------:R-:W-:Y:S01]  /*2e20*/  FFMA.FTZ R157, R29, R8, -R42.reuse ;  /* 0x000000081d9d7223 */ /* 0x100fe2000001082a */
[----:B------:R-:W-:Y:S01]  /*2e30*/  FMNMX.FTZ R32, R25, R32, !PT ;  /* 0x0000002019207209 */ /* 0x000fe20007810000 */
[-CC-:B------:R-:W-:Y:S01]  /*2e40*/  FFMA.FTZ R159, R35, R8.reuse, -R42.reuse ;  /* 0x00000008239f7223 */ /* 0x180fe2000001082a */
[----:B------:R-:W-:Y:S01]  /*2e50*/  ISETP.GT.AND P3, PT, R30, 0x21, PT ;  /* 0x000000211e00780c */ /* 0x000fe20003f64270 */
[-CC-:B------:R-:W-:Y:S01]  /*2e60*/  FFMA.FTZ R161, R39, R8.reuse, -R42.reuse ;  /* 0x0000000827a17223 */ /* 0x180fe2000001082a */
[-CC-:B------:R-:W-:Y:S01]  /*2e70*/  FFMA.FTZ R163, R43, R8.reuse, -R42.reuse ;  /* 0x000000082ba37223 */ /* 0x180fe2000001082a */
[----:B------:R1:W-:Y:S01]  /*2e80*/  MUFU.TANH R44, R73 ;  /* 0x00000049002c7308 */ /* 0x0003e20000002400 */
[----:B0-----:R-:W-:Y:S01]  /*2e90*/  FSEL R75, R14, -INF , P3 ;  /* 0xff8000000e4b7808 */ /* 0x001fe20001800000 */
[-CC-:B------:R-:W-:Y:S01]  /*2ea0*/  FFMA.FTZ R14, R59, R8.reuse, -R42.reuse ;  /* 0x000000083b0e7223 */ /* 0x180fe2000001082a */
[----:B------:R-:W-:Y:S01]  /*2eb0*/  ISETP.GT.AND P3, PT, R30, 0x29, PT ;  /* 0x000000291e00780c */ /* 0x000fe20003f64270 */
[-CC-:B------:R-:W-:Y:S01]  /*2ec0*/  FFMA.FTZ R165, R47, R8.reuse, -R42.reuse ;  /* 0x000000082fa57223 */ /* 0x180fe2000001082a */
[-CC-:B------:R-:W-:Y:S01]  /*2ed0*/  FFMA.FTZ R49, R49, R8.reuse, -R42.reuse ;  /* 0x0000000831317223 */ /* 0x180fe2000001082a */
[-CC-:B------:R-:W-:Y:S01]  /*2ee0*/  FFMA.FTZ R167, R53, R8.reuse, -R42.reuse ;  /* 0x0000000835a77223 */ /* 0x180fe2000001082a */
[-CC-:B------:R-:W-:Y:S01]  /*2ef0*/  FFMA.FTZ R51, R51, R8.reuse, -R42.reuse ;  /* 0x0000000833337223 */ /* 0x180fe2000001082a */
[----:B------:R-:W0:Y:S01]  /*2f00*/  MUFU.TANH R11, R11 ;  /* 0x0000000b000b7308 */ /* 0x000e220000002400 */
[----:B-1----:R-:W-:Y:S01]  /*2f10*/  FSEL R73, R20, -INF , P4 ;  /* 0xff80000014497808 */ /* 0x002fe20002000000 */
[----:B------:R-:W-:Y:S01]  /*2f20*/  FFMA.FTZ R20, R107, R8, -R42 ;  /* 0x000000086b147223 */ /* 0x000fe2000001082a */
[----:B------:R-:W-:-:S02]  /*2f30*/  ISETP.GT.AND P4, PT, R30, 0x20, PT ;  /* 0x000000201e00780c */ /* 0x000fc40003f84270 */
[----:B------:R-:W-:Y:S02]  /*2f40*/  CS2R R112, SRZ ;  /* 0x0000000000707805 */ /* 0x000fe4000001ff00 */
[----:B------:R-:W-:Y:S02]  /*2f50*/  FMNMX.FTZ R32, R73, R32, !PT ;  /* 0x0000002049207209 */ /* 0x000fe40007810000 */
[----:B------:R-:W-:Y:S02]  /*2f60*/  CS2R R108, SRZ ;  /* 0x00000000006c7805 */ /* 0x000fe4000001ff00 */
[----:B------:R-:W-:Y:S01]  /*2f70*/  FSEL R13, R13, -INF , P4 ;  /* 0xff8000000d0d7808 */ /* 0x000fe20002000000 */
[----:B------:R-:W1:Y:S01]  /*2f80*/  MUFU.TANH R7, R7 ;  /* 0x0000000700077308 */ /* 0x000e620000002400 */
[----:B------:R-:W-:Y:S02]  /*2f90*/  FMNMX.FTZ R32, R15, R32, !PT ;  /* 0x000000200f207209 */ /* 0x000fe40007810000 */
[----:B------:R-:W-:-:S02]  /*2fa0*/  CS2R R106, SRZ ;  /* 0x00000000006a7805 */ /* 0x000fc4000001ff00 */
[----:B------:R-:W-:Y:S02]  /*2fb0*/  ISETP.GT.AND P4, PT, R30, 0x28, PT ;  /* 0x000000281e00780c */ /* 0x000fe40003f84270 */
[----:B------:R-:W-:Y:S02]  /*2fc0*/  CS2R R104, SRZ ;  /* 0x0000000000687805 */ /* 0x000fe4000001ff00 */
[----:B------:R-:W-:Y:S01]  /*2fd0*/  FMNMX.FTZ R32, R13, R32, !PT ;  /* 0x000000200d207209 */ /* 0x000fe20007810000 */
[----:B------:R-:W-:Y:S03]  /*2fe0*/  MUFU.TANH R10, R10 ;  /* 0x0000000a000a7308 */ /* 0x000fe60000002400 */
[----:B------:R-:W-:Y:S02]  /*2ff0*/  FMNMX.FTZ R32, R75, R32, !PT ;  /* 0x000000204b207209 */ /* 0x000fe40007810000 */
[----:B0-----:R-:W-:-:S02]  /*3000*/  FSEL R79, R11, -INF , P3 ;  /* 0xff8000000b4f7808 */ /* 0x001fc40001800000 */
[----:B------:R-:W-:Y:S01]  /*3010*/  ISETP.GT.AND P3, PT, R30, 0x31, PT ;  /* 0x000000311e00780c */ /* 0x000fe20003f64270 */
[----:B------:R-:W0:Y:S08]  /*3020*/  MUFU.TANH R6, R6 ;  /* 0x0000000600067308 */ /* 0x000e300000002400 */
[----:B------:R3:W-:Y:S08]  /*3030*/  MUFU.TANH R46, R77 ;  /* 0x0000004d002e7308 */ /* 0x0007f00000002400 */
[----:B------:R-:W-:Y:S01]  /*3040*/  MUFU.TANH R5, R5 ;  /* 0x0000000500057308 */ /* 0x000fe20000002400 */
[----:B---3--:R-:W-:Y:S01]  /*3050*/  FSEL R77, R12, -INF , P4 ;  /* 0xff8000000c4d7808 */ /* 0x008fe20002000000 */
[----:B------:R-:W-:Y:S01]  /*3060*/  FFMA.FTZ R12, R111, R8, -R42 ;  /* 0x000000086f0c7223 */ /* 0x000fe2000001082a */
[----:B------:R-:W-:-:S02]  /*3070*/  ISETP.GT.AND P4, PT, R30, 0x30, PT ;  /* 0x000000301e00780c */ /* 0x000fc40003f84270 */
[----:B------:R-:W-:Y:S02]  /*3080*/  CS2R R110, SRZ ;  /* 0x00000000006e7805 */ /* 0x000fe4000001ff00 */
[----:B------:R-:W-:Y:S02]  /*3090*/  FMNMX.FTZ R32, R77, R32, !PT ;  /* 0x000000204d207209 */ /* 0x000fe40007810000 */
[----:B-1----:R-:W-:Y:S01]  /*30a0*/  FSEL R7, R7, -INF , P4 ;  /* 0xff80000007077808 */ /* 0x002fe20002000000 */
[----:B------:R-:W1:Y:S01]  /*30b0*/  MUFU.TANH R3, R3 ;  /* 0x0000000300037308 */ /* 0x000e620000002400 */
[----:B------:R-:W-:Y:S02]  /*30c0*/  FMNMX.FTZ R32, R79, R32, !PT ;  /* 0x000000204f207209 */ /* 0x000fe40007810000 */
[----:B------:R-:W-:Y:S02]  /*30d0*/  ISETP.GT.AND P4, PT, R30, 0x38, PT ;  /* 0x000000381e00780c */ /* 0x000fe40003f84270 */
[----:B------:R-:W-:-:S02]  /*30e0*/  FMNMX.FTZ R32, R7, R32, !PT ;  /* 0x0000002007207209 */ /* 0x000fc40007810000 */
[----:B0-----:R-:W-:Y:S01]  /*30f0*/  FSEL R83, R6, -INF , P4 ;  /* 0xff80000006537808 */ /* 0x001fe20002000000 */
[----:B------:R-:W-:Y:S01]  /*3100*/  MUFU.TANH R4, R4 ;  /* 0x0000000400047308 */ /* 0x000fe20000002400 */
[----:B------:R-:W-:Y:S01]  /*3110*/  ISETP.GT.AND P4, PT, R30, 0x40, PT ;  /* 0x000000401e00780c */ /* 0x000fe20003f84270 */
[----:B------:R-:W-:-:S06]  /*3120*/  FFMA.FTZ R6, R95, R8, -R42 ;  /* 0x000000085f067223 */ /* 0x000fcc000001082a */
[----:B------:R0:W-:Y:S01]  /*3130*/  MUFU.TANH R48, R81 ;  /* 0x0000005100307308 */ /* 0x0001e20000002400 */
[----:B-1----:R-:W-:Y:S02]  /*3140*/  FSEL R3, R3, -INF , P4 ;  /* 0xff80000003037808 */ /* 0x002fe40002000000 */
[----:B------:R-:W-:-:S05]  /*3150*/  ISETP.GT.AND P4, PT, R30, 0x48, PT ;  /* 0x000000481e00780c */ /* 0x000fca0003f84270 */
[----:B------:R-:W1:Y:S01]  /*3160*/  MUFU.TANH R60, R60 ;  /* 0x0000003c003c7308 */ /* 0x000e620000002400 */
[----:B0-----:R-:W-:Y:S01]  /*3170*/  FSEL R81, R10, -INF , P3 ;  /* 0xff8000000a517808 */ /* 0x001fe20001800000 */
[----:B------:R-:W-:Y:S01]  /*3180*/  FFMA.FTZ R10, R67, R8, -R42 ;  /* 0x00000008430a7223 */ /* 0x000fe2000001082a */
[C---:B------:R-:W-:Y:S02]  /*3190*/  ISETP.GT.AND P3, PT, R30.reuse, 0x39, PT ;  /* 0x000000391e00780c */ /* 0x040fe40003f64270 */
[----:B------:R-:W-:Y:S02]  /*31a0*/  FMNMX.FTZ R32, R81, R32, !PT ;  /* 0x0000002051207209 */ /* 0x000fe40007810000 */
[----:B------:R-:W-:Y:S01]  /*31b0*/  FSEL R5, R5, -INF , P3 ;  /* 0xff80000005057808 */ /* 0x000fe20001800000 */
[----:B------:R-:W0:Y:S01]  /*31c0*/  MUFU.TANH R64, R64 ;  /* 0x0000004000407308 */ /* 0x000e220000002400 */
[----:B------:R-:W-:Y:S02]  /*31d0*/  FMNMX.FTZ R32, R83, R32, !PT ;  /* 0x0000002053207209 */ /* 0x000fe40007810000 */
[----:B------:R-:W-:-:S02]  /*31e0*/  ISETP.GT.AND P3, PT, R30, 0x41, PT ;  /* 0x000000411e00780c */ /* 0x000fc40003f64270 */
[----:B------:R-:W-:-:S03]  /*31f0*/  FMNMX.FTZ R32, R5, R32, !PT ;  /* 0x0000002005207209 */ /* 0x000fc60007810000 */
[----:B------:R3:W-:Y:S01]  /*3200*/  MUFU.TANH R34, R85 ;  /* 0x0000005500227308 */ /* 0x0007e20000002400 */
[----:B------:R-:W-:Y:S02]  /*3210*/  FMNMX.FTZ R32, R3, R32, !PT ;  /* 0x0000002003207209 */ /* 0x000fe40007810000 */
[----:B-1----:R-:W-:Y:S02]  /*3220*/  FSEL R87, R60, -INF , P4 ;  /* 0xff8000003c577808 */ /* 0x002fe40002000000 */
[----:B------:R-:W-:-:S03]  /*3230*/  ISETP.GT.AND P4, PT, R30, 0x50, PT ;  /* 0x000000501e00780c */ /* 0x000fc60003f84270 */
[----:B------:R-:W1:Y:S01]  /*3240*/  MUFU.TANH R68, R68 ;  /* 0x0000004400447308 */ /* 0x000e620000002400 */
[----:B---3--:R-:W-:Y:S01]  /*3250*/  FSEL R85, R4, -INF , P3 ;  /* 0xff80000004557808 */ /* 0x008fe20001800000 */
[----:B------:R-:W-:Y:S01]  /*3260*/  FFMA.FTZ R4, R91, R8, -R42 ;  /* 0x000000085b047223 */ /* 0x000fe2000001082a */
[----:B------:R-:W-:Y:S02]  /*3270*/  ISETP.GT.AND P3, PT, R30, 0x49, PT ;  /* 0x000000491e00780c */ /* 0x000fe40003f64270 */
[----:B------:R-:W-:Y:S02]  /*3280*/  FMNMX.FTZ R32, R85, R32, !PT ;  /* 0x0000002055207209 */ /* 0x000fe40007810000 */
[----:B------:R-:W-:Y:S01]  /*3290*/  FSEL R91, R36, -INF , P3 ;  /* 0xff800000245b7808 */ /* 0x000fe20001800000 */
[----:B------:R-:W3:Y:S01]  /*32a0*/  MUFU.TANH R72, R72 ;  /* 0x0000004800487308 */ /* 0x000ee20000002400 */
[----:B------:R-:W-:Y:S02]  /*32b0*/  FMNMX.FTZ R32, R87, R32, !PT ;  /* 0x0000002057207209 */ /* 0x000fe40007810000 */
[----:B------:R-:W-:-:S02]  /*32c0*/  ISETP.GT.AND P3, PT, R30, 0x51, PT ;  /* 0x000000511e00780c */ /* 0x000fc40003f64270 */
[----:B0-----:R-:W-:Y:S02]  /*32d0*/  FSEL R93, R64, -INF , P4 ;  /* 0xff800000405d7808 */ /* 0x001fe40002000000 */
[----:B------:R-:W-:Y:S01]  /*32e0*/  FMNMX.FTZ R32, R91, R32, !PT ;  /* 0x000000205b207209 */ /* 0x000fe20007810000 */
[----:B------:R-:W0:Y:S01]  /*32f0*/  MUFU.TANH R76, R76 ;  /* 0x0000004c004c7308 */ /* 0x000e220000002400 */
[----:B------:R-:W-:Y:S02]  /*3300*/  ISETP.GT.AND P4, PT, R30, 0x58, PT ;  /* 0x000000581e00780c */ /* 0x000fe40003f84270 */
[----:B------:R-:W-:Y:S01]  /*3310*/  FSEL R71, R38, -INF , P3 ;  /* 0xff80000026477808 */ /* 0x000fe20001800000 */
[----:B------:R-:W-:Y:S01]  /*3320*/  FFMA.FTZ R38, R45, R8, -R42 ;  /* 0x000000082d267223 */ /* 0x000fe2000001082a */
[----:B------:R-:W-:Y:S02]  /*3330*/  FMNMX.FTZ R32, R93, R32, !PT ;  /* 0x000000205d207209 */ /* 0x000fe40007810000 */
[----:B------:R-:W-:Y:S01]  /*3340*/  ISETP.GT.AND P3, PT, R30, 0x59, PT ;  /* 0x000000591e00780c */ /* 0x000fe20003f64270 */
[----:B------:R-:W4:Y:S01]  /*3350*/  MUFU.TANH R80, R80 ;  /* 0x0000005000507308 */ /* 0x000f220000002400 */
[----:B-1----:R-:W-:-:S02]  /*3360*/  FSEL R95, R68, -INF , P4 ;  /* 0xff800000445f7808 */ /* 0x002fc40002000000 */
[----:B------:R-:W-:Y:S02]  /*3370*/  FMNMX.FTZ R32, R71, R32, !PT ;  /* 0x0000002047207209 */ /* 0x000fe40007810000 */
[----:B------:R-:W-:Y:S02]  /*3380*/  ISETP.GT.AND P4, PT, R30, 0x60, PT ;  /* 0x000000601e00780c */ /* 0x000fe40003f84270 */
[----:B------:R-:W-:Y:S01]  /*3390*/  FSEL R67, R40, -INF , P3 ;  /* 0xff80000028437808 */ /* 0x000fe20001800000 */
[----:B------:R-:W-:Y:S01]  /*33a0*/  MUFU.TANH R84, R84 ;  /* 0x0000005400547308 */ /* 0x000fe20000002400 */
        /* <DEDUP_REMOVED lines=9> */
[----:B------:R-:W1:Y:S01]  /*3440*/  MUFU.EX2 R181, R181 ;  /* 0x000000b500b57308 */ /* 0x000e620000000800 */
[----:B0-----:R-:W-:-:S02]  /*3450*/  FSEL R99, R76, -INF , P4 ;  /* 0xff8000004c637808 */ /* 0x001fc40002000000 */
[----:B------:R-:W-:Y:S02]  /*3460*/  FMNMX.FTZ R32, R63, R32, !PT ;  /* 0x000000203f207209 */ /* 0x000fe40007810000 */
[----:B------:R-:W-:Y:S02]  /*3470*/  ISETP.GT.AND P4, PT, R30, 0x70, PT ;  /* 0x000000701e00780c */ /* 0x000fe40003f84270 */
[----:B------:R-:W-:Y:S01]  /*3480*/  FSEL R59, R46, -INF , P3 ;  /* 0xff8000002e3b7808 */ /* 0x000fe20001800000 */
[----:B------:R-:W0:Y:S01]  /*3490*/  MUFU.EX2 R183, R183 ;  /* 0x000000b700b77308 */ /* 0x000e220000000800 */
[----:B------:R-:W-:Y:S02]  /*34a0*/  FMNMX.FTZ R32, R99, R32, !PT ;  /* 0x0000002063207209 */ /* 0x000fe40007810000 */
[----:B------:R-:W-:Y:S02]  /*34b0*/  ISETP.GT.AND P3, PT, R30, 0x71, PT ;  /* 0x000000711e00780c */ /* 0x000fe40003f64270 */
[----:B----4-:R-:W-:-:S02]  /*34c0*/  FSEL R101, R80, -INF , P4 ;  /* 0xff80000050657808 */ /* 0x010fc40002000000 */
[----:B------:R-:W-:Y:S01]  /*34d0*/  FMNMX.FTZ R32, R59, R32, !PT ;  /* 0x000000203b207209 */ /* 0x000fe20007810000 */
[----:B------:R-:W3:Y:S01]  /*34e0*/  MUFU.EX2 R177, R177 ;  /* 0x000000b100b17308 */ /* 0x000ee20000000800 */
[----:B------:R-:W-:Y:S01]  /*34f0*/  ISETP.GT.AND P4, PT, R30, 0x78, PT ;  /* 0x000000781e00780c */ /* 0x000fe20003f84270 */
[----:B-1----:R-:W-:Y:S01]  /*3500*/  FADD.FTZ R46, R181, R26 ;  /* 0x0000001ab52e7221 */ /* 0x002fe20000010000 */
[----:B------:R-:W-:Y:S02]  /*3510*/  FSEL R57, R48, -INF , P3 ;  /* 0xff80000030397808 */ /* 0x000fe40001800000 */
[----:B------:R-:W-:Y:S02]  /*3520*/  FMNMX.FTZ R32, R101, R32, !PT ;  /* 0x0000002065207209 */ /* 0x000fe40007810000 */
[----:B------:R-:W-:Y:S01]  /*3530*/  ISETP.GT.AND P3, PT, R30, 0x79, PT ;  /* 0x000000791e00780c */ /* 0x000fe20003f64270 */
[----:B------:R-:W-:Y:S01]  /*3540*/  FFMA.FTZ R30, R31, R8, -R42 ;  /* 0x000000081f1e7223 */ /* 0x000fe2000001082a */
[----:B------:R-:W-:Y:S01]  /*3550*/  FSEL R103, R84, -INF , P4 ;  /* 0xff80000054677808 */ /* 0x000fe20002000000 */
[----:B------:R-:W1:Y:S01]  /*3560*/  MUFU.EX2 R20, R20 ;  /* 0x0000001400147308 */ /* 0x000e620000000800 */
[----:B------:R-:W-:-:S02]  /*3570*/  FMNMX.FTZ R32, R57, R32, !PT ;  /* 0x0000002039207209 */ /* 0x000fc40007810000 */
[----:B------:R-:W-:Y:S01]  /*3580*/  FSEL R55, R34, -INF , P3 ;  /* 0xff80000022377808 */ /* 0x000fe20001800000 */
[--C-:B------:R-:W-:Y:S01]  /*3590*/  FFMA.FTZ R34, R41, R8, -R42.reuse ;  /* 0x0000000829227223 */ /* 0x100fe2000001082a */
[----:B------:R-:W-:Y:S02]  /*35a0*/  FMNMX.FTZ R32, R103, R32, !PT ;  /* 0x0000002067207209 */ /* 0x000fe40007810000 */
[----:B------:R-:W-:Y:S01]  /*35b0*/  F2FP.F16.F32.PACK_AB R181, R26, R181 ;  /* 0x000000b51ab5723e */ /* 0x000fe200000000ff */
[----:B------:R-:W4:Y:S01]  /*35c0*/  MUFU.EX2 R179, R179 ;  /* 0x000000b300b37308 */ /* 0x000f220000000800 */
[----:B------:R-:W-:Y:S01]  /*35d0*/  FMNMX.FTZ R11, R55, R32, !PT ;  /* 0x00000020370b7209 */ /* 0x000fe20007810000 */
[----:B------:R-:W-:-:S04]  /*35e0*/  FFMA.FTZ R32, R33, R8, -R42 ;  /* 0x0000000821207223 */ /* 0x000fc8000001082a */
[----:B------:R-:W5:Y:S02]  /*35f0*/  SHFL.BFLY PT, R36, R11, 0x2, 0x1f ;  /* 0x0c401f000b247f89 */ /* 0x000f6400000e0000 */
[----:B------:R-:W-:Y:S08]  /*3600*/  MUFU.EX2 R12, R12 ;  /* 0x0000000c000c7308 */ /* 0x000ff00000000800 */
[----:B------:R-:W-:Y:S08]  /*3610*/  MUFU.EX2 R173, R173 ;  /* 0x000000ad00ad7308 */ /* 0x000ff00000000800 */
[----:B------:R-:W-:Y:S01]  /*3620*/  MUFU.EX2 R6, R6 ;  /* 0x0000000600067308 */ /* 0x000fe20000000800 */
[----:B-----5:R-:W-:Y:S01]  /*3630*/  FMNMX.FTZ R27, R11, R36, !PT ;  /* 0x000000240b1b7209 */ /* 0x020fe20007810000 */
[----:B------:R-:W-:-:S06]  /*3640*/  FFMA.FTZ R36, R37, R8, -R42 ;  /* 0x0000000825247223 */ /* 0x000fcc000001082a */
[----:B------:R-:W-:Y:S01]  /*3650*/  MUFU.EX2 R175, R175 ;  /* 0x000000af00af7308 */ /* 0x000fe20000000800 */
[----:B------:R-:W5:Y:S07]  /*3660*/  SHFL.BFLY PT, R40, R27, 0x1, 0x1f ;  /* 0x0c201f001b287f89 */ /* 0x000f6e00000e0000 */
[----:B------:R-:W-:Y:S08]  /*3670*/  MUFU.EX2 R4, R4 ;  /* 0x0000000400047308 */ /* 0x000ff00000000800 */
[----:B------:R-:W-:Y:S08]  /*3680*/  MUFU.EX2 R169, R169 ;  /* 0x000000a900a97308 */ /* 0x000ff00000000800 */
[----:B------:R-:W-:Y:S01]  /*3690*/  MUFU.EX2 R10, R10 ;  /* 0x0000000a000a7308 */ /* 0x000fe20000000800 */
[----:B-----5:R-:W-:-:S04]  /*36a0*/  FMNMX.FTZ R11, R27, R40, !PT ;  /* 0x000000281b0b7209 */ /* 0x020fc80007810000 */
[C---:B------:R-:W-:Y:S01]  /*36b0*/  FSETP.NEU.FTZ.AND P3, PT, R11.reuse, -INF , PT ;  /* 0xff8000000b00780b */ /* 0x040fe20003f7d000 */
[-C--:B------:R-:W-:Y:S02]  /*36c0*/  FMUL.FTZ R27, R11, R8.reuse ;  /* 0x000000080b1b7220 */ /* 0x080fe40000410000 */
[----:B------:R-:W-:Y:S03]  /*36d0*/  MUFU.EX2 R171, R171 ;  /* 0x000000ab00ab7308 */ /* 0x000fe60000000800 */
[----:B------:R-:W-:Y:S02]  /*36e0*/  FSEL R42, R27, RZ, P3 ;  /* 0x000000ff1b2a7208 */ /* 0x000fe40001800000 */
[----:B------:R-:W5:Y:S03]  /*36f0*/  @P2 LDC R27, c[0x0][0x44c] ;  /* 0x00011300ff1b2b82 */ /* 0x000f660000000800 */
        /* <DEDUP_REMOVED lines=17> */
[----:B0-----:R-:W-:Y:S01]  /*3810*/  FADD.FTZ R15, R183, R46 ;  /* 0x0000002eb70f7221 */ /* 0x001fe20000010000 */
[-CC-:B------:R-:W-:Y:S01]  /*3820*/  FFMA.FTZ R81, R81, R8.reuse, -R42.reuse ;  /* 0x0000000851517223 */ /* 0x180fe2000001082a */
[-CC-:B------:R-:W-:Y:S01]  /*3830*/  FFMA.FTZ R83, R83, R8.reuse, -R42.reuse ;  /* 0x0000000853537223 */ /* 0x180fe2000001082a */
[-CC-:B------:R-:W-:Y:S01]  /*3840*/  FFMA.FTZ R3, R3, R8.reuse, -R42.reuse ;  /* 0x0000000803037223 */ /* 0x180fe2000001082a */
[----:B------:R-:W-:Y:S01]  /*3850*/  FADD.FTZ R46, R28, R15 ;  /* 0x0000000f1c2e7221 */ /* 0x000fe20000010000 */
[-CC-:B------:R-:W-:Y:S01]  /*3860*/  FFMA.FTZ R85, R85, R8.reuse, -R42.reuse ;  /* 0x0000000855557223 */ /* 0x180fe2000001082a */
[-C--:B------:R-:W-:Y:S01]  /*3870*/  FFMA.FTZ R87, R87, R8.reuse, -R42 ;  /* 0x0000000857577223 */ /* 0x080fe2000001082a */
[----:B------:R-:W0:Y:S01]  /*3880*/  MUFU.EX2 R180, R89 ;  /* 0x0000005900b47308 */ /* 0x000e220000000800 */
[----:B---3--:R-:W-:Y:S01]  /*3890*/  FADD.FTZ R15, R177, R46 ;  /* 0x0000002eb10f7221 */ /* 0x008fe20000010000 */
[-CC-:B------:R-:W-:Y:S01]  /*38a0*/  FFMA.FTZ R91, R91, R8.reuse, -R42.reuse ;  /* 0x000000085b5b7223 */ /* 0x180fe2000001082a */
[-CC-:B------:R-:W-:Y:S01]  /*38b0*/  FFMA.FTZ R93, R93, R8.reuse, -R42.reuse ;  /* 0x000000085d5d7223 */ /* 0x180fe2000001082a */
[-CC-:B------:R-:W-:Y:S01]  /*38c0*/  FFMA.FTZ R71, R71, R8.reuse, -R42.reuse ;  /* 0x0000000847477223 */ /* 0x180fe2000001082a */
[C---:B-1----:R-:W-:Y:S01]  /*38d0*/  FADD.FTZ R46, R20.reuse, R15 ;  /* 0x0000000f142e7221 */ /* 0x042fe20000010000 */
[-CC-:B------:R-:W-:Y:S01]  /*38e0*/  FFMA.FTZ R95, R95, R8.reuse, -R42.reuse ;  /* 0x000000085f5f7223 */ /* 0x180fe2000001082a */
[----:B------:R-:W-:Y:S01]  /*38f0*/  F2FP.F16.F32.PACK_AB R177, R20, R177 ;  /* 0x000000b114b1723e */ /* 0x000fe200000000ff */
        /* <DEDUP_REMOVED lines=8> */
[----:B------:R-:W3:Y:S01]  /*3980*/  MUFU.EX2 R182, R65 ;  /* 0x0000004100b67308 */ /* 0x000ee20000000800 */
[----:B-----5:R-:W-:-:S04]  /*3990*/  @P2 IMAD.HI.U32 R27, R2, R27, RZ ;  /* 0x0000001b021b2227 */ /* 0x020fc800078e00ff */
[-CC-:B------:R-:W-:Y:S01]  /*39a0*/  FFMA.FTZ R103, R103, R8.reuse, -R42.reuse ;  /* 0x0000000867677223 */ /* 0x180fe2000001082a */
[----:B------:R-:W-:Y:S01]  /*39b0*/  FFMA.FTZ R42, R55, R8, -R42 ;  /* 0x00000008372a7223 */ /* 0x000fe2000001082a */
[----:B------:R-:W-:Y:S01]  /*39c0*/  F2FP.F16.F32.PACK_AB R183, R28, R183 ;  /* 0x000000b71cb7723e */ /* 0x000fe200000000ff */
[----:B------:R-:W5:Y:S08]  /*39d0*/  MUFU.EX2 R69, R69 ;  /* 0x0000004500457308 */ /* 0x000f700000000800 */
[----:B------:R4:W-:Y:S08]  /*39e0*/  MUFU.EX2 R170, R5 ;  /* 0x0000000500aa7308 */ /* 0x0009f00000000800 */
[----:B------:R2:W5:Y:S01]  /*39f0*/  MUFU.EX2 R176, R25 ;  /* 0x0000001900b07308 */ /* 0x0005620000000800 */
[----:B----4-:R-:W-:Y:S01]  /*3a00*/  FADD.FTZ R5, R179, R46 ;  /* 0x0000002eb3057221 */ /* 0x010fe20000010000 */
[----:B0-----:R-:W-:Y:S01]  /*3a10*/  FADD.FTZ R46, R21, R180 ;  /* 0x000000b4152e7221 */ /* 0x001fe20000010000 */
[----:B------:R-:W-:-:S02]  /*3a20*/  F2FP.F16.F32.PACK_AB R179, R12, R179 ;  /* 0x000000b30cb3723e */ /* 0x000fc400000000ff */
[----:B------:R-:W-:Y:S01]  /*3a30*/  FADD.FTZ R48, R12, R5 ;  /* 0x000000050c307221 */ /* 0x000fe20000010000 */
[----:B-1----:R-:W-:Y:S01]  /*3a40*/  FADD.FTZ R5, R61, R46 ;  /* 0x0000002e3d057221 */ /* 0x002fe20000010000 */
[----:B------:R-:W-:Y:S01]  /*3a50*/  F2FP.F16.F32.PACK_AB R180, R180, R21 ;  /* 0x00000015b4b4723e */ /* 0x000fe200000000ff */
[----:B------:R-:W0:Y:S01]  /*3a60*/  MUFU.EX2 R73, R73 ;  /* 0x0000004900497308 */ /* 0x000e220000000800 */
[----:B------:R-:W-:Y:S01]  /*3a70*/  FADD.FTZ R15, R173, R48 ;  /* 0x00000030ad0f7221 */ /* 0x000fe20000010000 */
[----:B---3--:R-:W-:Y:S01]  /*3a80*/  FADD.FTZ R0, R182, R5 ;  /* 0x00000005b6007221 */ /* 0x008fe20000010000 */
[----:B--2---:R-:W-:Y:S01]  /*3a90*/  IMAD.MOV.U32 R25, RZ, RZ, R2 ;  /* 0x000000ffff197224 */ /* 0x004fe200078e0002 */
[----:B------:R-:W-:Y:S01]  /*3aa0*/  @P2 SHF.R.U32.HI R25, RZ, R50, R27 ;  /* 0x00000032ff192219 */ /* 0x000fe2000001161b */
[C---:B------:R-:W-:Y:S01]  /*3ab0*/  FADD.FTZ R46, R6.reuse, R15 ;  /* 0x0000000f062e7221 */ /* 0x040fe20000010000 */
[----:B-----5:R-:W-:Y:S01]  /*3ac0*/  FADD.FTZ R5, R69, R0 ;  /* 0x0000000045057221 */ /* 0x020fe20000010000 */
[----:B------:R-:W-:Y:S01]  /*3ad0*/  F2FP.F16.F32.PACK_AB R173, R6, R173 ;  /* 0x000000ad06ad723e */ /* 0x000fe200000000ff */
[----:B------:R-:W1:Y:S01]  /*3ae0*/  MUFU.EX2 R13, R13 ;  /* 0x0000000d000d7308 */ /* 0x000e620000000800 */
[----:B------:R-:W-:Y:S01]  /*3af0*/  FADD.FTZ R15, R175, R46 ;  /* 0x0000002eaf0f7221 */ /* 0x000fe20000010000 */
[----:B------:R-:W-:Y:S01]  /*3b00*/  FADD.FTZ R0, R176, R5 ;  /* 0x00000005b0007221 */ /* 0x000fe20000010000 */
[----:B------:R-:W-:-:S02]  /*3b10*/  F2FP.F16.F32.PACK_AB R175, R4, R175 ;  /* 0x000000af04af723e */ /* 0x000fc400000000ff */
[----:B------:R-:W-:Y:S01]  /*3b20*/  FADD.FTZ R46, R4, R15 ;  /* 0x0000000f042e7221 */ /* 0x000fe20000010000 */
[----:B------:R-:W-:Y:S02]  /*3b30*/  IADD3 R25, R25, R16, -R17 ;  /* 0x0000001019197210 */ /* 0x000fe40007ffe811 */
[----:B------:R-:W2:Y:S01]  /*3b40*/  MUFU.EX2 R172, R75 ;  /* 0x0000004b00ac7308 */ /* 0x000ea20000000800 */
[----:B0-----:R-:W-:Y:S01]  /*3b50*/  FADD.FTZ R5, R73, R0 ;  /* 0x0000000049057221 */ /* 0x001fe20000010000 */
[----:B------:R-:W-:Y:S01]  /*3b60*/  FADD.FTZ R15, R169, R46 ;  /* 0x0000002ea90f7221 */ /* 0x000fe20000010000 */
[----:B------:R-:W-:Y:S02]  /*3b70*/  SHF.R.S32.HI R48, RZ, 0x1f, R25 ;  /* 0x0000001fff307819 */ /* 0x000fe40000011419 */
[----:B------:R-:W-:Y:S01]  /*3b80*/  FADD.FTZ R0, R178, R5 ;  /* 0x00000005b2007221 */ /* 0x000fe20000010000 */
[----:B------:R-:W-:Y:S01]  /*3b90*/  FADD.FTZ R46, R10, R15 ;  /* 0x0000000f0a2e7221 */ /* 0x000fe20000010000 */
[----:B------:R-:W-:Y:S01]  /*3ba0*/  LEA.HI R48, R48, R25, RZ, 0x7 ;  /* 0x0000001930307211 */ /* 0x000fe200078f38ff */
[----:B------:R-:W0:Y:S01]  /*3bb0*/  MUFU.EX2 R77, R77 ;  /* 0x0000004d004d7308 */ /* 0x000e220000000800 */
[----:B-1----:R-:W-:Y:S01]  /*3bc0*/  FADD.FTZ R5, R13, R0 ;  /* 0x000000000d057221 */ /* 0x002fe20000010000 */
[----:B------:R-:W-:Y:S01]  /*3bd0*/  FADD.FTZ R15, R171, R46 ;  /* 0x0000002eab0f7221 */ /* 0x000fe20000010000 */
[----:B------:R-:W-:-:S02]  /*3be0*/  F2FP.F16.F32.PACK_AB R169, R10, R169 ;  /* 0x000000a90aa9723e */ /* 0x000fc400000000ff */
[C---:B------:R-:W-:Y:S01]  /*3bf0*/  F2FP.F16.F32.PACK_AB R171, R14.reuse, R171 ;  /* 0x000000ab0eab723e */ /* 0x040fe200000000ff */
[----:B------:R-:W-:Y:S01]  /*3c00*/  FADD.FTZ R46, R14, R15 ;  /* 0x0000000f0e2e7221 */ /* 0x000fe20000010000 */
[----:B------:R-:W-:Y:S01]  /*3c10*/  F2FP.F16.F32.PACK_AB R182, R182, R61 ;  /* 0x0000003db6b6723e */ /* 0x000fe200000000ff */
[----:B------:R-:W1:Y:S01]  /*3c20*/  MUFU.EX2 R153, R153 ;  /* 0x0000009900997308 */ /* 0x000e620000000800 */
[----:B--2---:R-:W-:Y:S01]  /*3c30*/  FADD.FTZ R0, R172, R5 ;  /* 0x00000005ac007221 */ /* 0x004fe20000010000 */
[----:B------:R-:W-:Y:S02]  /*3c40*/  F2FP.F16.F32.PACK_AB R176, R176, R69 ;  /* 0x00000045b0b0723e */ /* 0x000fe400000000ff */
[----:B------:R-:W-:Y:S02]  /*3c50*/  F2FP.F16.F32.PACK_AB R178, R178, R73 ;  /* 0x00000049b2b2723e */ /* 0x000fe400000000ff */
[----:B------:R-:W-:Y:S02]  /*3c60*/  F2FP.F16.F32.PACK_AB R172, R172, R13 ;  /* 0x0000000dacac723e */ /* 0x000fe400000000ff */
        /* <DEDUP_REMOVED lines=17> */
[----:B------:R-:W-:-:S04]  /*3d80*/  SHF.R.S32.HI R7, RZ, 0x7, R48 ;  /* 0x00000007ff077819 */ /* 0x000fc80000011430 */
[----:B------:R-:W0:Y:S01]  /*3d90*/  MUFU.EX2 R157, R157 ;  /* 0x0000009d009d7308 */ /* 0x000e220000000800 */
[C---:B-1----:R-:W-:Y:S01]  /*3da0*/  FADD.FTZ R46, R30.reuse, R15 ;  /* 0x0000000f1e2e7221 */ /* 0x042fe20000010000 */
[----:B------:R-:W-:Y:S02]  /*3db0*/  VIMNMX R7, RZ, R7, !PT ;  /* 0x00000007ff077248 */ /* 0x000fe40007fe0100 */
[----:B------:R-:W-:-:S04]  /*3dc0*/  F2FP.F16.F32.PACK_AB R155, R30, R155 ;  /* 0x0000009b1e9b723e */ /* 0x000fc800000000ff */
[----:B------:R-:W1:Y:S01]  /*3dd0*/  MUFU.EX2 R32, R32 ;  /* 0x0000002000207308 */ /* 0x000e620000000800 */
[----:B--2---:R-:W-:-:S04]  /*3de0*/  FADD.FTZ R5, R83, R0 ;  /* 0x0000000053057221 */ /* 0x004fc80000010000 */
[C---:B------:R-:W-:Y:S01]  /*3df0*/  FADD.FTZ R0, R170.reuse, R5 ;  /* 0x00000005aa007221 */ /* 0x040fe20000010000 */
[----:B------:R-:W-:Y:S02]  /*3e00*/  F2FP.F16.F32.PACK_AB R170, R170, R83 ;  /* 0x00000053aaaa723e */ /* 0x000fe400000000ff */
        /* <DEDUP_REMOVED lines=70> */
[----:B------:R-:W-:Y:S01]  /*4270*/  VIADD R4, R88, 0xfffffffe ;  /* 0xfffffffe58047836 */ /* 0x000fe20000000000 */
[----:B------:R-:W-:-:S04]  /*4280*/  CS2R R88, SRZ ;  /* 0x0000000000587805 */ /* 0x000fc8000001ff00 */
[----:B------:R-:W-:Y:S02]  /*4290*/  ISETP.GE.AND P3, PT, R4, R7, PT ;  /* 0x000000070400720c */ /* 0x000fe40003f66270 */
[C---:B--2---:R-:W-:Y:S01]  /*42a0*/  F2FP.F16.F32.PACK_AB R166, R42.reuse, R103 ;  /* 0x000000672aa6723e */ /* 0x044fe200000000ff */
[----:B------:R-:W-:Y:S01]  /*42b0*/  FADD.FTZ R3, R42, R3 ;  /* 0x000000032a037221 */ /* 0x000fe20000010000 */
[----:B------:R-:W-:Y:S01]  /*42c0*/  CS2R R102, SRZ ;  /* 0x0000000000667805 */ /* 0x000fe2000001ff00 */
[C---:B0-----:R-:W-:Y:S01]  /*42d0*/  FADD.FTZ R0, R44.reuse, R15 ;  /* 0x0000000f2c007221 */ /* 0x041fe20000010000 */
[----:B------:R-:W-:-:S07]  /*42e0*/  F2FP.F16.F32.PACK_AB R167, R44, R167 ;  /* 0x000000a72ca7723e */ /* 0x000fce00000000ff */
[----:B------:R-:W-:Y:S05]  /*42f0*/  @!P3 BRA `(.L_x_9165) ;  /* 0x000000300054b947 */ /* 0x000fea0003800000 */
[----:B------:R-:W-:Y:S01]  /*4300*/  IMAD.MOV.U32 R6, RZ, RZ, R9 ;  /* 0x000000ffff067224 */ /* 0x000fe200078e0009 */
[----:B------:R-:W-:Y:S01]  /*4310*/  UMOV UR43, UR36 ;  /* 0x00000024002b7c82 */ /* 0x000fe20008000000 */
[----:B------:R-:W-:Y:S01]  /*4320*/  IMAD.MOV.U32 R5, RZ, RZ, R11 ;  /* 0x000000ffff057224 */ /* 0x000fe200078e000b */
[----:B------:R-:W-:Y:S01]  /*4330*/  UMOV UR44, UR37 ;  /* 0x00000025002c7c82 */ /* 0x000fe20008000000 */
[----:B------:R-:W-:Y:S01]  /*4340*/  IMAD.MOV.U32 R151, RZ, RZ, RZ ;  /* 0x000000ffff977224 */ /* 0x000fe200078e00ff */
[----:B------:R-:W-:-:S06]  /*4350*/  ULDC UR45, c[0x0][0x9d8] ;  /* 0x00027600002d7ab9 */ /* 0x000fcc0000000800 */
.L_x_9174:
        /* <DEDUP_REMOVED lines=9> */
.L_x_9167:
[----:B------:R-:W-:Y:S01]  /*43f0*/  ULEA UR6, UR37, UR38, 0x3 ;  /* 0x0000002625067291 */ /* 0x000fe2000f8e183f */
[----:B------:R-:W-:-:S05]  /*4400*/  IMAD.U32 R8, RZ, RZ, UR36 ;  /* 0x00000024ff087e24 */ /* 0x000fca000f8e00ff */
[----:B------:R-:W-:-:S04]  /*4410*/  SHF.L.U32 R8, R8, 0x1f, RZ ;  /* 0x0000001f08087819 */ /* 0x000fc800000006ff */
[----:B------:R0:W1:Y:S01]  /*4420*/  SYNCS.PHASECHK.TRANS64.TRYWAIT P3, [UR6+0x28830], R8 ;  /* 0x02883008ff0075a7 */ /* 0x0000620008060146 */
[----:B------:R-:W-:Y:S05]  /*4430*/  @!P0 BRA `(.L_x_9168) ;  /* 0x0000000000048947 */ /* 0x000fea0003800000 */
[----:B------:R-:W-:Y:S01]  /*4440*/  BPT.TRAP 0x1 ;  /* 0x000000040000795c */ /* 0x000fe20000300000 */
.L_x_9168:
[----:B-1----:R-:W-:Y:S05]  /*4450*/  @P3 BRA `(.L_x_9166) ;  /* 0x0000000000083947 */ /* 0x002fea0003800000 */
[----:B------:R-:W1:Y:S02]  /*4460*/  SYNCS.PHASECHK.TRANS64.TRYWAIT P3, [UR6+0x28830], R8 ;  /* 0x02883008ff0075a7 */ /* 0x000e640008060146 */
[----:B-1----:R-:W-:Y:S05]  /*4470*/  @!P3 BRA `(.L_x_9169) ;  /* 0x000000e40000b947 */ /* 0x002fea0003800000 */
.L_x_9166:
[----:B-1----:R-:W1:Y:S01]  /*4480*/  S2R R9, SR_TID.X ;  /* 0x0000000000097919 */ /* 0x002e620000002100 */
[----:B------:R-:W-:Y:S01]  /*4490*/  ULEA UR34, UR37, UR42, 0xb ;  /* 0x0000002a25227291 */ /* 0x000fe2000f8e583f */
[----:B------:R-:W-:Y:S01]  /*44a0*/  UMOV UR35, 0x40000040 ;  /* 0x4000004000237882 */ /* 0x000fe20000000000 */
[----:B------:R-:W-:Y:S02]  /*44b0*/  UMOV UR7, 0x40000040 ;  /* 0x4000004000077882 */ /* 0x000fe40000000000 */
        /* <DEDUP_REMOVED lines=13> */
[----:B-1----:R-:W-:-:S05]  /*4590*/  SHF.R.U32.HI R9, RZ, 0x7, R9 ;  /* 0x00000007ff097819 */ /* 0x002fca0000011609 */
[----:B0-----:R-:W-:-:S05]  /*45a0*/  VIADD R8, R9, 0x8 ;  /* 0x0000000809087836 */ /* 0x001fca0000000000 */
[----:B------:R0:W-:Y:S06]  /*45b0*/  BAR.SYNC.DEFER_BLOCKING R8, 0x100 ;  /* 0x000400080000751d */ /* 0x0001ec0000010000 */
        /* <DEDUP_REMOVED lines=27> */
.L_x_9171:
[----:B------:R-:W-:Y:S01]  /*4770*/  ULEA UR6, UR44, UR38, 0x3 ;  /* 0x000000262c067291 */ /* 0x000fe2000f8e183f */
[----:B------:R-:W-:-:S05]  /*4780*/  IMAD.U32 R8, RZ, RZ, UR43 ;  /* 0x0000002bff087e24 */ /* 0x000fca000f8e00ff */
[----:B------:R-:W-:-:S04]  /*4790*/  SHF.L.U32 R8, R8, 0x1f, RZ ;  /* 0x0000001f08087819 */ /* 0x000fc800000006ff */
[----:B------:R0:W1:Y:S01]  /*47a0*/  SYNCS.PHASECHK.TRANS64.TRYWAIT P3, [UR6+0x28850], R8 ;  /* 0x02885008ff0075a7 */ /* 0x0000620008060146 */
[----:B------:R-:W-:Y:S05]  /*47b0*/  @!P0 BRA `(.L_x_9172) ;  /* 0x0000000000048947 */ /* 0x000fea0003800000 */
[----:B------:R-:W-:Y:S01]  /*47c0*/  BPT.TRAP 0x1 ;  /* 0x000000040000795c */ /* 0x000fe20000300000 */
.L_x_9172:
[----:B-1----:R-:W-:Y:S05]  /*47d0*/  @P3 BRA `(.L_x_9170) ;  /* 0x0000000000083947 */ /* 0x002fea0003800000 */
[----:B------:R-:W1:Y:S02]  /*47e0*/  SYNCS.PHASECHK.TRANS64.TRYWAIT P3, [UR6+0x28850], R8 ;  /* 0x02885008ff0075a7 */ /* 0x000e640008060146 */
[----:B-1----:R-:W-:Y:S05]  /*47f0*/  @!P3 BRA `(.L_x_9173) ;  /* 0x000000e00038b947 */ /* 0x002fea0003800000 */
.L_x_9170:
[----:B------:R-:W-:Y:S01]  /*4800*/  UIADD3 UR6, UR38, 0x400, URZ ;  /* 0x0000040026067890 */ /* 0x000fe2000fffe03f */
[----:B------:R-:W-:Y:S01]  /*4810*/  WARPGROUP.ARRIVE ;  /* 0x00000000000079c5 */ /* 0x000fe20000000000 */
[----:B------:R-:W-:Y:S01]  /*4820*/  UMOV UR7, 0x40000040 ;  /* 0x4000004000077882 */ /* 0x000fe20000000000 */
[----:B------:R-:W-:Y:S01]  /*4830*/  UMOV UR11, 0x40000040 ;  /* 0x40000040000b7882 */ /* 0x000fe20000000000 */
[----:B------:R-:W-:Y:S01]  /*4840*/  USHF.R.U32.HI UR6, URZ, 0x4, UR6 ;  /* 0x000000043f067899 */ /* 0x000fe20008011606 */
[----:B------:R-:W-:Y:S01]  /*4850*/  FMUL.FTZ R14, R33, UR45 ;  /* 0x0000002d210e7c20 */ /* 0x000fe20008410000 */
[----:B------:R-:W-:Y:S01]  /*4860*/  FMUL.FTZ R15, R32, UR45 ;  /* 0x0000002d200f7c20 */ /* 0x000fe20008410000 */
[----:B------:R-:W2:Y:S01]  /*4870*/  @P2 LDC R33, c[0x0][0x44c] ;  /* 0x00011300ff212b82 */ /* 0x000ea20000000800 */
[----:B------:R-:W-:Y:S01]  /*4880*/  ULOP3.LUT UR6, UR6, 0x3fff, URZ, 0xc0, !UPT ;  /* 0x00003fff06067892 */ /* 0x000fe2000f8ec03f */
[----:B------:R-:W-:Y:S01]  /*4890*/  FMUL.FTZ R10, R24, UR45 ;  /* 0x0000002d180a7c20 */ /* 0x000fe20008410000 */
[----:B------:R-:W-:Y:S01]  /*48a0*/  FMUL.FTZ R24, R41, UR45 ;  /* 0x0000002d29187c20 */ /* 0x000fe20008410000 */
[----:B------:R-:W-:Y:S01]  /*48b0*/  FMUL.FTZ R199, R39, UR45 ;  /* 0x0000002d27c77c20 */ /* 0x000fe20008410000 */
[----:B------:R-:W-:Y:S01]  /*48c0*/  ULOP3.LUT UR6, UR6, 0x4000000, URZ, 0xfc, !UPT ;  /* 0x0400000006067892 */ /* 0x000fe2000f8efc3f */
[----:B------:R-:W-:-:S02]  /*48d0*/  IMAD.MOV.U32 R39, RZ, RZ, -0x80 ;  /* 0xffffff80ff277424 */ /* 0x000fc400078e00ff */
[----:B01----:R-:W-:Y:S01]  /*48e0*/  FMUL.FTZ R8, R26, UR45 ;  /* 0x0000002d1a087c20 */ /* 0x003fe20008410000 */
[----:B------:R-:W0:Y:S01]  /*48f0*/  @P2 LDC R32, c[0x0][0x450] ;  /* 0x00011400ff202b82 */ /* 0x000e220000000800 */
[----:B------:R-:W-:Y:S01]  /*4900*/  ULEA UR6, UR44, UR6, 0xb ;  /* 0x000000062c067291 */ /* 0x000fe2000f8e583f */
[----:B------:R-:W-:Y:S02]  /*4910*/  IMAD R39, R4, R39, 0x1 ;  /* 0x0000000104277424 */ /* 0x000fe400078e0227 */
[----:B------:R-:W-:Y:S01]  /*4920*/  FMUL.FTZ R21, R36, UR45 ;  /* 0x0000002d24157c20 */ /* 0x000fe20008410000 */
[----:B------:R-:W-:Y:S01]  /*4930*/  FMUL.FTZ R9, R27, UR45 ;  /* 0x0000002d1b097c20 */ /* 0x000fe20008410000 */
[----:B------:R-:W-:Y:S01]  /*4940*/  UIADD3 UR10, UR6, 0x80, URZ ;  /* 0x00000080060a7890 */ /* 0x000fe2000fffe03f */
[----:B------:R-:W-:Y:S01]  /*4950*/  IMAD R36, R22, -0x2, R39 ;  /* 0xfffffffe16247824 */ /* 0x000fe200078e0227 */
[----:B------:R-:W1:Y:S01]  /*4960*/  MUFU.TANH R8, R8 ;  /* 0x0000000800087308 */ /* 0x000e620000002400 */
[----:B------:R-:W-:Y:S01]  /*4970*/  FMUL.FTZ R11, R25, UR45 ;  /* 0x0000002d190b7c20 */ /* 0x000fe20008410000 */
[----:B------:R-:W-:Y:S01]  /*4980*/  FMUL.FTZ R203, R31, UR45 ;  /* 0x0000002d1fcb7c20 */ /* 0x000fe20008410000 */
[----:B------:R-:W-:Y:S01]  /*4990*/  HGMMA.64x128x16.F32 R88, R180, gdesc[UR4].tnspB, R88, gsb0 ;  /* 0x41e00004b4587df0 */ /* 0x000fe20008000858 */
[----:B------:R-:W-:Y:S01]  /*49a0*/  IADD3 R36, -R17, R36, R16 ;  /* 0x0000002411247210 */ /* 0x000fe20007ffe110 */
        /* <DEDUP_REMOVED lines=39> */
[----:B------:R-:W-:Y:S01]  /*4c20*/  UMOV UR7, 0x40000040 ;  /* 0x4000004000077882 */ /* 0x000fe20000000000 */
[----:B------:R-:W1:Y:S01]  /*4c30*/  S2R R198, SR_TID.X ;  /* 0x0000000000c67919 */ /* 0x000e620000002100 */
[----:B------:R-:W-:-:S02]  /*4c40*/  UMOV UR43, UR36 ;  /* 0x00000024002b7c82 */ /* 0x000fc40008000000 */
[----:B------:R-:W-:Y:S08]  /*4c50*/  MUFU.TANH R35, R35 ;  /* 0x0000002300237308 */ /* 0x000ff00000002400 */
[----:B------:R-:W-:Y:S08]  /*4c60*/  MUFU.TANH R54, R54 ;  /* 0x0000003600367308 */ /* 0x000ff00000002400 */
[----:B------:R-:W-:Y:S08]  /*4c70*/  MUFU.TANH R55, R55 ;  /* 0x0000003700377308 */ /* 0x000ff00000002400 */
[----:B------:R3:W-:Y:S01]  /*4c80*/  MUFU.TANH R49, R58 ;  /* 0x0000003a00317308 */ /* 0x0007e20000002400 */
[----:B-1----:R-:W-:-:S07]  /*4c90*/  SHF.R.U32.HI R198, RZ, 0x7, R198 ;  /* 0x00000007ffc67819 */ /* 0x002fce00000116c6 */
[----:B------:R-:W-:Y:S01]  /*4ca0*/  MUFU.TANH R59, R59 ;  /* 0x0000003b003b7308 */ /* 0x000fe20000002400 */
[----:B---3--:R-:W-:-:S07]  /*4cb0*/  FMUL.FTZ R58, R80, UR45 ;  /* 0x0000002d503a7c20 */ /* 0x008fce0008410000 */
        /* <DEDUP_REMOVED lines=34> */
[----:B------:R-:W-:Y:S02]  /*4ee0*/  IMAD.IADD R34, R23, 0x1, R2 ;  /* 0x0000000117227824 */ /* 0x000fe400078e0202 */
[----:B------:R-:W-:Y:S01]  /*4ef0*/  FMUL.FTZ R179, R38, UR45 ;  /* 0x0000002d26b37c20 */ /* 0x000fe20008410000 */
[----:B------:R-:W-:Y:S01]  /*4f00*/  MUFU.TANH R52, R52 ;  /* 0x0000003400347308 */ /* 0x000fe20000002400 */
[----:B------:R-:W-:Y:S01]  /*4f10*/  HGMMA.64x128x16.F32 R88, R172, gdesc[UR8].tnspB, R88, gsb0 ;  /* 0x41e00008ac587df0 */ /* 0x000fe20008000858 */
[----:B------:R-:W-:Y:S01]  /*4f20*/  UIADD3 UR10, UR6, 0x180, URZ ;  /* 0x00000180060a7890 */ /* 0x000fe2000fffe03f */
[----:B--2---:R-:W-:Y:S01]  /*4f30*/  @P2 IMAD.HI.U32 R33, R34, R33, RZ ;  /* 0x0000002122212227 */ /* 0x004fe200078e00ff */
[----:B------:R-:W-:-:S04]  /*4f40*/  UMOV UR11, 0x40000040 ;  /* 0x40000040000b7882 */ /* 0x000fc80000000000 */
[----:B------:R-:W-:Y:S01]  /*4f50*/  MUFU.TANH R177, R177 ;  /* 0x000000b100b17308 */ /* 0x000fe20000002400 */
[----:B0-----:R-:W-:Y:S01]  /*4f60*/  @P2 SHF.R.U32.HI R34, RZ, R32, R33 ;  /* 0x00000020ff222219 */ /* 0x001fe20000011621 */
[----:B------:R-:W-:Y:S01]  /*4f70*/  FMUL.FTZ R33, R57, UR45 ;  /* 0x0000002d39217c20 */ /* 0x000fe20008410000 */
[----:B------:R-:W-:Y:S01]  /*4f80*/  FMUL.FTZ R32, R56, UR45 ;  /* 0x0000002d38207c20 */ /* 0x000fe20008410000 */
[----:B------:R-:W-:Y:S02]  /*4f90*/  FMUL.FTZ R56, R77, UR45 ;  /* 0x0000002d4d387c20 */ /* 0x000fe40008410000 */
[----:B------:R-:W0:Y:S02]  /*4fa0*/  SHFL.IDX PT, R41, R34, 0x1, 0x1c1f ;  /* 0x003c1f0022297f89 */ /* 0x000e2400000e0000 */
[----:B------:R-:W-:Y:S08]  /*4fb0*/  MUFU.TANH R179, R179 ;  /* 0x000000b300b37308 */ /* 0x000ff00000002400 */
[----:B------:R-:W-:Y:S08]  /*4fc0*/  MUFU.TANH R57, R82 ;  /* 0x0000005200397308 */ /* 0x000ff00000002400 */
[----:B------:R-:W-:Y:S01]  /*4fd0*/  MUFU.TANH R32, R32 ;  /* 0x0000002000207308 */ /* 0x000fe20000002400 */
[----:B0-----:R-:W-:-:S07]  /*4fe0*/  IMAD.IADD R40, R36, 0x1, R41 ;  /* 0x0000000124287824 */ /* 0x001fce00078e0229 */
[----:B------:R-:W-:Y:S01]  /*4ff0*/  MUFU.TANH R33, R33 ;  /* 0x0000002100217308 */ /* 0x000fe20000002400 */
[C---:B------:R-:W-:Y:S02]  /*5000*/  ISETP.GT.AND P3, PT, R40.reuse, RZ, PT ;  /* 0x000000ff2800720c */ /* 0x040fe40003f64270 */
[----:B------:R-:W-:Y:S02]  /*5010*/  ISETP.GT.AND P4, PT, R40, 0x1, PT ;  /* 0x000000012800780c */ /* 0x000fe40003f84270 */
[----:B------:R-:W-:-:S03]  /*5020*/  FSEL R181, R8, -INF , P3 ;  /* 0xff80000008b57808 */ /* 0x000fc60001800000 */
[----:B------:R-:W-:Y:S01]  /*5030*/  MUFU.TANH R50, R50 ;  /* 0x0000003200327308 */ /* 0x000fe20000002400 */
[C---:B------:R-:W-:Y:S02]  /*5040*/  ISETP.GT.AND P3, PT, R40.reuse, 0x8, PT ;  /* 0x000000082800780c */ /* 0x040fe40003f64270 */
[----:B------:R-:W-:Y:S02]  /*5050*/  FSEL R205, R9, -INF , P4 ;  /* 0xff80000009cd7808 */ /* 0x000fe40002000000 */
[----:B------:R-:W-:Y:S02]  /*5060*/  FMNMX.FTZ R8, R181, R6, !PT ;  /* 0x00000006b5087209 */ /* 0x000fe40007810000 */
[----:B------:R-:W-:Y:S01]  /*5070*/  ISETP.GT.AND P4, PT, R40, 0x9, PT ;  /* 0x000000092800780c */ /* 0x000fe20003f84270 */
[----:B------:R-:W-:Y:S01]  /*5080*/  MUFU.TANH R56, R56 ;  /* 0x0000003800387308 */ /* 0x000fe20000002400 */
[----:B------:R-:W-:Y:S02]  /*5090*/  FMNMX.FTZ R8, R205, R8, !PT ;  /* 0x00000008cd087209 */ /* 0x000fe40007810000 */
[----:B----4-:R-:W-:-:S02]  /*50a0*/  FSEL R203, R203, -INF , P4 ;  /* 0xff800000cbcb7808 */ /* 0x010fc40002000000 */
[----:B------:R-:W-:-:S03]  /*50b0*/  ISETP.GT.AND P4, PT, R40, 0x11, PT ;  /* 0x000000112800780c */ /* 0x000fc60003f84270 */
[----:B------:R-:W-:Y:S01]  /*50c0*/  MUFU.TANH R58, R58 ;  /* 0x0000003a003a7308 */ /* 0x000fe20000002400 */
[----:B-----5:R-:W-:Y:S02]  /*50d0*/  FSEL R201, R201, -INF , P4 ;  /* 0xff800000c9c97808 */ /* 0x020fe40002000000 */
[----:B------:R-:W-:-:S04]  /*50e0*/  ISETP.GT.AND P4, PT, R40, 0x19, PT ;  /* 0x000000192800780c */ /* 0x000fc80003f84270 */
[----:B------:R-:W-:Y:S01]  /*50f0*/  FSEL R199, R199, -INF , P4 ;  /* 0xff800000c7c77808 */ /* 0x000fe20002000000 */
[----:B------:R-:W-:Y:S01]  /*5100*/  MUFU.TANH R64, R64 ;  /* 0x0000004000407308 */ /* 0x000fe20000002400 */
[----:B------:R-:W-:Y:S01]  /*5110*/  ISETP.GT.AND P4, PT, R40, 0x21, PT ;  /* 0x000000212800780c */ /* 0x000fe20003f84270 */
[----:B------:R-:W-:Y:S02]  /*5120*/  WARPGROUP.DEPBAR.LE gsb0, 0x0 ;  /* 0x00008000000079c5 */ /* 0x000fe40000010000 */
[----:B------:R-:W-:Y:S01]  /*5130*/  WARPGROUP.ARRIVE ;  /* 0x00000000000079c5 */ /* 0x000fe20000000000 */
[----:B------:R-:W-:Y:S01]  /*5140*/  FMUL.FTZ R172, R30, UR45 ;  /* 0x0000002d1eac7c20 */ /* 0x000fe20008410000 */
[----:B------:R-:W-:Y:S01]  /*5150*/  FMUL.FTZ R173, R42, UR45 ;  /* 0x0000002d2aad7c20 */ /* 0x000fe20008410000 */
[----:B------:R-:W-:Y:S01]  /*5160*/  FMUL.FTZ R175, R43, UR45 ;  /* 0x0000002d2baf7c20 */ /* 0x000fe20008410000 */
[----:B------:R-:W-:Y:S01]  /*5170*/  FMUL.FTZ R30, R53, UR45 ;  /* 0x0000002d351e7c20 */ /* 0x000fe20008410000 */
[----:B------:R-:W-:Y:S01]  /*5180*/  MUFU.TANH R43, R70 ;  /* 0x00000046002b7308 */ /* 0x000fe20000002400 */
[----:B------:R-:W-:Y:S01]  /*5190*/  HGMMA.64x128x16.F32 R88, R168, gdesc[UR8].tnspB, R88, gsb0 ;  /* 0x41e00008a8587df0 */ /* 0x000fe20008000858 */
[----:B------:R-:W-:Y:S01]  /*51a0*/  UIADD3 UR10, UR6, 0x200, URZ ;  /* 0x00000200060a7890 */ /* 0x000fe2000fffe03f */
[----:B------:R-:W-:Y:S01]  /*51b0*/  FMUL.FTZ R42, R65, UR45 ;  /* 0x0000002d412a7c20 */ /* 0x000fe20008410000 */
[----:B------:R-:W-:Y:S01]  /*51c0*/  UMOV UR11, 0x40000040 ;  /* 0x40000040000b7882 */ /* 0x000fe20000000000 */
[----:B------:R-:W0:Y:S03]  /*51d0*/  SHFL.IDX PT, R65, R34, RZ, 0x1c1f ;  /* 0x001c1fff22417589 */ /* 0x000e2600000e0000 */
[----:B------:R-:W1:Y:S08]  /*51e0*/  MUFU.TANH R172, R172 ;  /* 0x000000ac00ac7308 */ /* 0x000e700000002400 */
[----:B------:R-:W2:Y:S08]  /*51f0*/  MUFU.TANH R173, R173 ;  /* 0x000000ad00ad7308 */ /* 0x000eb00000002400 */
[----:B------:R-:W3:Y:S01]  /*5200*/  MUFU.TANH R175, R175 ;  /* 0x000000af00af7308 */ /* 0x000ee20000002400 */
[----:B-1----:R-:W-:-:S02]  /*5210*/  FSEL R183, R172, -INF , P3 ;  /* 0xff800000acb77808 */ /* 0x002fc40001800000 */
[C---:B------:R-:W-:Y:S02]  /*5220*/  ISETP.GT.AND P3, PT, R40.reuse, 0x10, PT ;  /* 0x000000102800780c */ /* 0x040fe40003f64270 */
[----:B------:R-:W-:Y:S02]  /*5230*/  FMNMX.FTZ R8, R183, R8, !PT ;  /* 0x00000008b7087209 */ /* 0x000fe40007810000 */
[----:B------:R-:W-:Y:S01]  /*5240*/  FSEL R177, R177, -INF , P3 ;  /* 0xff800000b1b17808 */ /* 0x000fe20001800000 */
[----:B------:R-:W-:Y:S01]  /*5250*/  MUFU.TANH R53, R74 ;  /* 0x0000004a00357308 */ /* 0x000fe20000002400 */
[----:B------:R-:W-:Y:S02]  /*5260*/  FMNMX.FTZ R8, R203, R8, !PT ;  /* 0x00000008cb087209 */ /* 0x000fe40007810000 */
[----:B------:R-:W-:Y:S02]  /*5270*/  ISETP.GT.AND P3, PT, R40, 0x18, PT ;  /* 0x000000182800780c */ /* 0x000fe40003f64270 */
[----:B------:R-:W-:-:S02]  /*5280*/  FMNMX.FTZ R8, R177, R8, !PT ;  /* 0x00000008b1087209 */ /* 0x000fc40007810000 */
[----:B------:R-:W-:Y:S01]  /*5290*/  FSEL R179, R179, -INF , P3 ;  /* 0xff800000b3b37808 */ /* 0x000fe20001800000 */
[----:B------:R-:W-:Y:S01]  /*52a0*/  MUFU.TANH R30, R30 ;  /* 0x0000001e001e7308 */ /* 0x000fe20000002400 */
[----:B------:R-:W-:Y:S02]  /*52b0*/  FMNMX.FTZ R8, R201, R8, !PT ;  /* 0x00000008c9087209 */ /* 0x000fe40007810000 */
[----:B------:R-:W-:Y:S02]  /*52c0*/  ISETP.GT.AND P3, PT, R40, 0x20, PT ;  /* 0x000000202800780c */ /* 0x000fe40003f64270 */
[----:B------:R-:W-:Y:S02]  /*52d0*/  FMNMX.FTZ R8, R179, R8, !PT ;  /* 0x00000008b3087209 */ /* 0x000fe40007810000 */
[----:B--2---:R-:W-:Y:S01]  /*52e0*/  FSEL R173, R173, -INF , P3 ;  /* 0xff800000adad7808 */ /* 0x004fe20001800000 */
[----:B------:R-:W-:Y:S01]  /*52f0*/  MUFU.TANH R42, R42 ;  /* 0x0000002a002a7308 */ /* 0x000fe20000002400 */
[----:B------:R-:W-:-:S02]  /*5300*/  FMNMX.FTZ R8, R199, R8, !PT ;  /* 0x00000008c7087209 */ /* 0x000fc40007810000 */
[C---:B------:R-:W-:Y:S02]  /*5310*/  ISETP.GT.AND P3, PT, R40.reuse, 0x28, PT ;  /* 0x000000282800780c */ /* 0x040fe40003f64270 */
[----:B---3--:R-:W-:Y:S02]  /*5320*/  FSEL R175, R175, -INF , P4 ;  /* 0xff800000afaf7808 */ /* 0x008fe40002000000 */
[----:B------:R-:W-:Y:S02]  /*5330*/  FMNMX.FTZ R8, R173, R8, !PT ;  /* 0x00000008ad087209 */ /* 0x000fe40007810000 */
[----:B------:R-:W-:Y:S02]  /*5340*/  ISETP.GT.AND P4, PT, R40, 0x29, PT ;  /* 0x000000292800780c */ /* 0x000fe40003f84270 */
[----:B------:R-:W-:Y:S01]  /*5350*/  FMNMX.FTZ R8, R175, R8, !PT ;  /* 0x00000008af087209 */ /* 0x000fe20007810000 */
[----:B------:R-:W-:Y:S02]  /*5360*/  WARPGROUP.DEPBAR.LE gsb0, 0x0 ;  /* 0x00008000000079c5 */ /* 0x000fe40000010000 */
[----:B------:R-:W-:Y:S01]  /*5370*/  WARPGROUP.ARRIVE ;  /* 0x00000000000079c5 */ /* 0x000fe20000000000 */
[----:B------:R-:W-:Y:S01]  /*5380*/  FMUL.FTZ R171, R46, UR45 ;  /* 0x0000002d2eab7c20 */ /* 0x000fe20008410000 */
[----:B------:R-:W-:Y:S01]  /*5390*/  FMUL.FTZ R169, R47, UR45 ;  /* 0x0000002d2fa97c20 */ /* 0x000fe20008410000 */
[----:B------:R-:W-:Y:S01]  /*53a0*/  FMUL.FTZ R46, R68, UR45 ;  /* 0x0000002d442e7c20 */ /* 0x000fe20008410000 */
[----:B------:R0:W-:Y:S02]  /*53b0*/  MUFU.TANH R47, R66 ;  /* 0x00000042002f7308 */ /* 0x0001e40000002400 */
[----:B------:R-:W-:Y:S01]  /*53c0*/  HGMMA.64x128x16.F32 R88, R152, gdesc[UR8].tnspB, R88, gsb0 ;  /* 0x41e0000898587df0 */ /* 0x000fe20008000858 */
[----:B------:R-:W-:Y:S01]  /*53d0*/  UIADD3 UR10, UR6, 0x280, URZ ;  /* 0x00000280060a7890 */ /* 0x000fe2000fffe03f */
[----:B------:R-:W-:-:S04]  /*53e0*/  UMOV UR11, 0x40000040 ;  /* 0x40000040000b7882 */ /* 0x000fc80000000000 */
[----:B------:R-:W1:Y:S01]  /*53f0*/  MUFU.TANH R171, R171 ;  /* 0x000000ab00ab7308 */ /* 0x000e620000002400 */
[----:B0-----:R-:W-:-:S05]  /*5400*/  IMAD.IADD R66, R36, 0x1, R65 ;  /* 0x0000000124427824 */ /* 0x001fca00078e0241 */
[C---:B------:R-:W-:Y:S02]  /*5410*/  ISETP.GT.AND P5, PT, R66.reuse, 0x1, PT ;  /* 0x000000014200780c */ /* 0x040fe40003fa4270 */
[----:B------:R-:W0:Y:S02]  /*5420*/  MUFU.TANH R169, R169 ;  /* 0x000000a900a97308 */ /* 0x000e240000002400 */
[----:B------:R-:W-:Y:S02]  /*5430*/  FSEL R65, R11, -INF , P5 ;  /* 0xff8000000b417808 */ /* 0x000fe40002800000 */
[----:B------:R-:W-:-:S04]  /*5440*/  ISETP.GT.AND P5, PT, R66, 0x9, PT ;  /* 0x000000094200780c */ /* 0x000fc80003fa4270 */
[----:B------:R-:W-:Y:S01]  /*5450*/  FSEL R69, R12, -INF , P5 ;  /* 0xff8000000c457808 */ /* 0x000fe20002800000 */
[----:B------:R-:W-:Y:S01]  /*5460*/  MUFU.TANH R46, R46 ;  /* 0x0000002e002e7308 */ /* 0x000fe20000002400 */
[----:B-1----:R-:W-:Y:S02]  /*5470*/  FSEL R171, R171, -INF , P3 ;  /* 0xff800000abab7808 */ /* 0x002fe40001800000 */
[----:B------:R-:W-:Y:S02]  /*5480*/  ISETP.GT.AND P3, PT, R40, 0x30, PT ;  /* 0x000000302800780c */ /* 0x000fe40003f64270 */
[----:B------:R-:W-:Y:S02]  /*5490*/  FMNMX.FTZ R8, R171, R8, !PT ;  /* 0x00000008ab087209 */ /* 0x000fe40007810000 */
[----:B------:R-:W-:Y:S02]  /*54a0*/  ISETP.GT.AND P5, PT, R66, 0x11, PT ;  /* 0x000000114200780c */ /* 0x000fe40003fa4270 */
[----:B0-----:R-:W-:-:S02]  /*54b0*/  FSEL R169, R169, -INF , P4 ;  /* 0xff800000a9a97808 */ /* 0x001fc40002000000 */
[----:B------:R-:W-:Y:S02]  /*54c0*/  ISETP.GT.AND P4, PT, R40, 0x31, PT ;  /* 0x000000312800780c */ /* 0x000fe40003f84270 */
[----:B------:R-:W-:Y:S02]  /*54d0*/  FMNMX.FTZ R8, R169, R8, !PT ;  /* 0x00000008a9087209 */ /* 0x000fe40007810000 */
[----:B------:R-:W-:Y:S02]  /*54e0*/  FSEL R73, R14, -INF , P5 ;  /* 0xff8000000e497808 */ /* 0x000fe40002800000 */
[----:B------:R-:W-:-:S04]  /*54f0*/  ISETP.GT.AND P5, PT, R66, 0x19, PT ;  /* 0x000000194200780c */ /* 0x000fc80003fa4270 */
[----:B------:R-:W-:Y:S02]  /*5500*/  FSEL R77, R20, -INF , P5 ;  /* 0xff800000144d7808 */ /* 0x000fe40002800000 */
[----:B------:R-:W-:Y:S01]  /*5510*/  ISETP.GT.AND P5, PT, R66, 0x21, PT ;  /* 0x000000214200780c */ /* 0x000fe20003fa4270 */
[----:B------:R-:W-:Y:S02]  /*5520*/  WARPGROUP.DEPBAR.LE gsb0, 0x0 ;  /* 0x00008000000079c5 */ /* 0x000fe40000010000 */
[----:B------:R-:W-:Y:S01]  /*5530*/  FSEL R155, R37, -INF , P3 ;  /* 0xff800000259b7808 */ /* 0x000fe20001800000 */
[----:B------:R-:W-:Y:S01]  /*5540*/  WARPGROUP.ARRIVE ;  /* 0x00000000000079c5 */ /* 0x000fe20000000000 */
[C---:B------:R-:W-:Y:S02]  /*5550*/  ISETP.GT.AND P3, PT, R40.reuse, 0x38, PT ;  /* 0x000000382800780c */ /* 0x040fe40003f64270 */
        /* <DEDUP_REMOVED lines=11> */
[----:B------:R-:W-:Y:S01]  /*5610*/  FSEL R41, R55, -INF , P4 ;  /* 0xff80000037297808 */ /* 0x000fe20002000000 */
[----:B------:R-:W-:Y:S01]  /*5620*/  FMUL.FTZ R54, R76, UR45 ;  /* 0x0000002d4c367c20 */ /* 0x000fe20008410000 */
[----:B------:R-:W-:Y:S01]  /*5630*/  FMNMX.FTZ R38, R75, R38, !PT ;  /* 0x000000264b267209 */ /* 0x000fe20007810000 */
[----:B------:R-:W-:Y:S01]  /*5640*/  UIADD3 UR6, UR6, 0x380, URZ ;  /* 0x0000038006067890 */ /* 0x000fe2000fffe03f */
[----:B------:R-:W-:-:S02]  /*5650*/  ISETP.GT.AND P4, PT, R40, 0x41, PT ;  /* 0x000000412800780c */ /* 0x000fc40003f84270 */
[----:B------:R-:W-:Y:S01]  /*5660*/  FSEL R49, R49, -INF , P3 ;  /* 0xff80000031317808 */ /* 0x000fe20001800000 */
[----:B------:R-:W-:Y:S01]  /*5670*/  MUFU.TANH R54, R54 ;  /* 0x0000003600367308 */ /* 0x000fe20000002400 */
        /* <DEDUP_REMOVED lines=26> */
[----:B0-----:R-:W-:Y:S02]  /*5820*/  FSEL R55, R8, -INF , P4 ;  /* 0xff80000008377808 */ /* 0x001fe40002000000 */
[----:B------:R-:W-:Y:S02]  /*5830*/  FMNMX.FTZ R38, R53, R38, !PT ;  /* 0x0000002635267209 */ /* 0x000fe40007810000 */
[----:B------:R-:W-:-:S02]  /*5840*/  ISETP.GT.AND P4, PT, R40, 0x69, PT ;  /* 0x000000692800780c */ /* 0x000fc40003f84270 */
[----:B------:R-:W-:Y:S02]  /*5850*/  FSEL R59, R78, -INF , P3 ;  /* 0xff8000004e3b7808 */ /* 0x000fe40001800000 */
[----:B------:R-:W-:Y:S02]  /*5860*/  FMNMX.FTZ R38, R55, R38, !PT ;  /* 0x0000002637267209 */ /* 0x000fe40007810000 */
[----:B------:R-:W-:Y:S02]  /*5870*/  ISETP.GT.AND P3, PT, R40, 0x70, PT ;  /* 0x000000702800780c */ /* 0x000fe40003f64270 */
[----:B------:R-:W-:Y:S02]  /*5880*/  FSEL R67, R79, -INF , P4 ;  /* 0xff8000004f437808 */ /* 0x000fe40002000000 */
[----:B------:R-:W-:Y:S01]  /*5890*/  FMNMX.FTZ R8, R59, R38, !PT ;  /* 0x000000263b087209 */ /* 0x000fe20007810000 */
[----:B------:R-:W-:Y:S01]  /*58a0*/  FMUL.FTZ R38, R60, UR45 ;  /* 0x0000002d3c267c20 */ /* 0x000fe20008410000 */
[----:B------:R-:W-:Y:S01]  /*58b0*/  ISETP.GT.AND P4, PT, R40, 0x71, PT ;  /* 0x000000712800780c */ /* 0x000fe20003f84270 */
[----:B------:R-:W-:Y:S01]  /*58c0*/  FMUL.FTZ R60, R81, UR45 ;  /* 0x0000002d513c7c20 */ /* 0x000fe20008410000 */
[----:B------:R-:W-:-:S02]  /*58d0*/  FSEL R57, R57, -INF , P3 ;  /* 0xff80000039397808 */ /* 0x000fc40001800000 */
[----:B------:R-:W-:Y:S01]  /*58e0*/  FMNMX.FTZ R8, R67, R8, !PT ;  /* 0x0000000843087209 */ /* 0x000fe20007810000 */
[----:B------:R-:W0:Y:S01]  /*58f0*/  MUFU.TANH R38, R38 ;  /* 0x0000002600267308 */ /* 0x000e220000002400 */
[C---:B------:R-:W-:Y:S02]  /*5900*/  ISETP.GT.AND P3, PT, R40.reuse, 0x78, PT ;  /* 0x000000782800780c */ /* 0x040fe40003f64270 */
[----:B------:R-:W-:Y:S02]  /*5910*/  FSEL R63, R63, -INF , P4 ;  /* 0xff8000003f3f7808 */ /* 0x000fe40002000000 */
[----:B------:R-:W-:Y:S02]  /*5920*/  FMNMX.FTZ R8, R57, R8, !PT ;  /* 0x0000000839087209 */ /* 0x000fe40007810000 */
[----:B------:R-:W-:Y:S01]  /*5930*/  ISETP.GT.AND P4, PT, R40, 0x79, PT ;  /* 0x000000792800780c */ /* 0x000fe20003f84270 */
[----:B------:R-:W-:Y:S01]  /*5940*/  FMUL.FTZ R40, R61, UR45 ;  /* 0x0000002d3d287c20 */ /* 0x000fe20008410000 */
[----:B------:R-:W-:Y:S01]  /*5950*/  FSEL R61, R86, -INF , P3 ;  /* 0xff800000563d7808 */ /* 0x000fe20001800000 */
[----:B------:R-:W-:Y:S01]  /*5960*/  MUFU.TANH R60, R60 ;  /* 0x0000003c003c7308 */ /* 0x000fe20000002400 */
[----:B------:R-:W-:-:S02]  /*5970*/  FMNMX.FTZ R8, R63, R8, !PT ;  /* 0x000000083f087209 */ /* 0x000fc40007810000 */
[----:B------:R-:W-:Y:S02]  /*5980*/  FSEL R71, R71, -INF , P4 ;  /* 0xff80000047477808 */ /* 0x000fe40002000000 */
[----:B------:R-:W-:Y:S02]  /*5990*/  FMNMX.FTZ R8, R61, R8, !PT ;  /* 0x000000083d087209 */ /* 0x000fe40007810000 */
[----:B------:R-:W-:Y:S01]  /*59a0*/  ISETP.GT.AND P4, PT, R66, RZ, PT ;  /* 0x000000ff4200720c */ /* 0x000fe20003f84270 */
[----:B------:R-:W1:Y:S01]  /*59b0*/  MUFU.TANH R40, R40 ;  /* 0x0000002800287308 */ /* 0x000e620000002400 */
[----:B------:R-:W-:Y:S02]  /*59c0*/  FMNMX.FTZ R8, R71, R8, !PT ;  /* 0x0000000847087209 */ /* 0x000fe40007810000 */
[----:B------:R-:W-:Y:S02]  /*59d0*/  FSEL R36, R10, -INF , P4 ;  /* 0xff8000000a247808 */ /* 0x000fe40002000000 */
[----:B------:R-:W-:Y:S01]  /*59e0*/  ISETP.GT.AND P4, PT, R66, 0x8, PT ;  /* 0x000000084200780c */ /* 0x000fe20003f84270 */
[----:B------:R-:W2:Y:S01]  /*59f0*/  SHFL.BFLY PT, R9, R8, 0x2, 0x1f ;  /* 0x0c401f0008097f89 */ /* 0x000ea200000e0000 */
[----:B------:R-:W-:-:S02]  /*5a00*/  FSEL R79, R24, -INF , P5 ;  /* 0xff800000184f7808 */ /* 0x000fc40002800000 */
[----:B------:R-:W-:Y:S02]  /*5a10*/  FSEL R13, R13, -INF , P4 ;  /* 0xff8000000d0d7808 */ /* 0x000fe40002000000 */
[C---:B------:R-:W-:Y:S02]  /*5a20*/  ISETP.GT.AND P4, PT, R66.reuse, 0x10, PT ;  /* 0x000000104200780c */ /* 0x040fe40003f84270 */
[C---:B------:R-:W-:Y:S02]  /*5a30*/  ISETP.GT.AND P5, PT, R66.reuse, 0x29, PT ;  /* 0x000000294200780c */ /* 0x040fe40003fa4270 */
[----:B------:R-:W-:Y:S02]  /*5a40*/  FSEL R15, R15, -INF , P4 ;  /* 0xff8000000f0f7808 */ /* 0x000fe40002000000 */
[----:B------:R-:W-:Y:S02]  /*5a50*/  ISETP.GT.AND P4, PT, R66, 0x18, PT ;  /* 0x000000184200780c */ /* 0x000fe40003f84270 */
[----:B------:R-:W-:-:S02]  /*5a60*/  FSEL R27, R27, -INF , P5 ;  /* 0xff8000001b1b7808 */ /* 0x000fc40002800000 */
[----:B------:R-:W-:Y:S02]  /*5a70*/  FSEL R21, R21, -INF , P4 ;  /* 0xff80000015157808 */ /* 0x000fe40002000000 */
[C---:B------:R-:W-:Y:S02]  /*5a80*/  ISETP.GT.AND P4, PT, R66.reuse, 0x20, PT ;  /* 0x000000204200780c */ /* 0x040fe40003f84270 */
[C---:B------:R-:W-:Y:S02]  /*5a90*/  ISETP.GT.AND P5, PT, R66.reuse, 0x31, PT ;  /* 0x000000314200780c */ /* 0x040fe40003fa4270 */
[----:B------:R-:W-:Y:S02]  /*5aa0*/  FSEL R25, R25, -INF , P4 ;  /* 0xff80000019197808 */ /* 0x000fe40002000000 */
[----:B------:R-:W-:Y:S02]  /*5ab0*/  ISETP.GT.AND P4, PT, R66, 0x28, PT ;  /* 0x000000284200780c */ /* 0x000fe40003f84270 */
[----:B--2---:R-:W-:-:S02]  /*5ac0*/  FMNMX.FTZ R9, R8, R9, !PT ;  /* 0x0000000908097209 */ /* 0x004fc40007810000 */
[----:B------:R-:W2:Y:S01]  /*5ad0*/  LDC R8, c[0x0][0x988] ;  /* 0x00026200ff087b82 */ /* 0x000ea20000000800 */
[----:B------:R-:W-:Y:S02]  /*5ae0*/  FSEL R81, R26, -INF , P4 ;  /* 0xff8000001a517808 */ /* 0x000fe40002000000 */
[----:B------:R-:W3:Y:S01]  /*5af0*/  SHFL.BFLY PT, R62, R9, 0x1, 0x1f ;  /* 0x0c201f00093e7f89 */ /* 0x000ee200000e0000 */
[----:B------:R-:W-:Y:S02]  /*5b00*/  WARPGROUP.DEPBAR.LE gsb0, 0x0 ;  /* 0x00008000000079c5 */ /* 0x000fe40000010000 */
[----:B------:R-:W-:Y:S01]  /*5b10*/  WARPGROUP.ARRIVE ;  /* 0x00000000000079c5 */ /* 0x000fe20000000000 */
[----:B------:R-:W-:Y:S02]  /*5b20*/  ISETP.GT.AND P4, PT, R66, 0x30, PT ;  /* 0x000000304200780c */ /* 0x000fe40003f84270 */
[----:B------:R-:W-:Y:S02]  /*5b30*/  FSEL R83, R28, -INF , P5 ;  /* 0xff8000001c537808 */ /* 0x000fe40002800000 */
[----:B------:R-:W-:Y:S01]  /*5b40*/  FSEL R29, R29, -INF , P4 ;  /* 0xff8000001d1d7808 */ /* 0x000fe20002000000 */
[----:B------:R-:W-:Y:S01]  /*5b50*/  HGMMA.64x128x16.F32 R88, R160, gdesc[UR8].tnspB, R88, gsb0 ;  /* 0x41e00008a0587df0 */ /* 0x000fe20008000858 */
[----:B------:R-:W-:-:S02]  /*5b60*/  ISETP.GT.AND P4, PT, R66, 0x38, PT ;  /* 0x000000384200780c */ /* 0x000fc40003f84270 */
[C---:B------:R-:W-:Y:S02]  /*5b70*/  ISETP.GT.AND P5, PT, R66.reuse, 0x39, PT ;  /* 0x000000394200780c */ /* 0x040fe40003fa4270 */
[----:B------:R-:W-:Y:S02]  /*5b80*/  FSEL R31, R31, -INF , P4 ;  /* 0xff8000001f1f7808 */ /* 0x000fe40002000000 */
[----:B------:R-:W-:Y:S02]  /*5b90*/  ISETP.GT.AND P4, PT, R66, 0x40, PT ;  /* 0x000000404200780c */ /* 0x000fe40003f84270 */
[----:B------:R-:W-:Y:S02]  /*5ba0*/  FSEL R85, R30, -INF , P5 ;  /* 0xff8000001e557808 */ /* 0x000fe40002800000 */
[----:B------:R-:W-:Y:S02]  /*5bb0*/  ISETP.GT.AND P5, PT, R66, 0x41, PT ;  /* 0x000000414200780c */ /* 0x000fe40003fa4270 */
[----:B------:R-:W-:-:S02]  /*5bc0*/  FSEL R159, R32, -INF , P4 ;  /* 0xff800000209f7808 */ /* 0x000fc40002000000 */
[----:B---3--:R-:W-:Y:S01]  /*5bd0*/  FMNMX.FTZ R9, R9, R62, !PT ;  /* 0x0000003e09097209 */ /* 0x008fe20007810000 */
[----:B------:R-:W-:Y:S01]  /*5be0*/  FMUL.FTZ R62, R84, UR45 ;  /* 0x0000002d543e7c20 */ /* 0x000fe20008410000 */
[C---:B------:R-:W-:Y:S02]  /*5bf0*/  ISETP.GT.AND P4, PT, R66.reuse, 0x48, PT ;  /* 0x000000484200780c */ /* 0x040fe40003f84270 */
[C---:B------:R-:W-:Y:S01]  /*5c00*/  FSETP.NEU.FTZ.AND P3, PT, R9.reuse, -INF , PT ;  /* 0xff8000000900780b */ /* 0x040fe20003f7d000 */
[----:B--2---:R-:W-:Y:S01]  /*5c10*/  FMUL.FTZ R68, R9, R8 ;  /* 0x0000000809447220 */ /* 0x004fe20000410000 */
[----:B------:R-:W-:Y:S01]  /*5c20*/  FSEL R33, R33, -INF , P5 ;  /* 0xff80000021217808 */ /* 0x000fe20002800000 */
[----:B------:R-:W2:Y:S01]  /*5c30*/  MUFU.TANH R62, R62 ;  /* 0x0000003e003e7308 */ /* 0x000ea20000002400 */
[----:B------:R-:W-:Y:S02]  /*5c40*/  ISETP.GT.AND P5, PT, R66, 0x49, PT ;  /* 0x000000494200780c */ /* 0x000fe40003fa4270 */
[----:B------:R-:W-:-:S02]  /*5c50*/  FSEL R34, R68, RZ, P3 ;  /* 0x000000ff44227208 */ /* 0x000fc40001800000 */
[----:B------:R-:W-:Y:S02]  /*5c60*/  FMNMX.FTZ R68, R36, R5, !PT ;  /* 0x0000000524447209 */ /* 0x000fe40007810000 */
[----:B0-----:R-:W-:Y:S01]  /*5c70*/  FSEL R87, R38, -INF , P4 ;  /* 0xff80000026577808 */ /* 0x001fe20002000000 */
[--C-:B------:R-:W-:Y:S01]  /*5c80*/  FFMA.FTZ R24, R175, R8, -R34.reuse ;  /* 0x00000008af187223 */ /* 0x100fe20000010822 */
[----:B------:R-:W-:Y:S01]  /*5c90*/  FMNMX.FTZ R68, R65, R68, !PT ;  /* 0x0000004441447209 */ /* 0x000fe20007810000 */
[-CC-:B------:R-:W-:Y:S01]  /*5ca0*/  FFMA.FTZ R175, R171, R8.reuse, -R34.reuse ;  /* 0x00000008abaf7223 */ /* 0x180fe20000010822 */
[----:B------:R-:W-:Y:S01]  /*5cb0*/  ISETP.GT.AND P4, PT, R66, 0x50, PT ;  /* 0x000000504200780c */ /* 0x000fe20003f84270 */
[--C-:B------:R-:W-:Y:S01]  /*5cc0*/  FFMA.FTZ R20, R199, R8, -R34.reuse ;  /* 0x00000008c7147223 */ /* 0x100fe20000010822 */
[----:B------:R-:W-:Y:S01]  /*5cd0*/  FMNMX.FTZ R68, R13, R68, !PT ;  /* 0x000000440d447209 */ /* 0x000fe20007810000 */
[-CC-:B------:R-:W-:Y:S01]  /*5ce0*/  FFMA.FTZ R14, R201, R8.reuse, -R34.reuse ;  /* 0x00000008c90e7223 */ /* 0x180fe20000010822 */
[----:B-1----:R-:W-:Y:S01]  /*5cf0*/  FSEL R157, R40, -INF , P5 ;  /* 0xff800000289d7808 */ /* 0x002fe20002800000 */
        /* <DEDUP_REMOVED lines=40> */
[----:B------:R-:W-:Y:S01]  /*5f80*/  IMAD.U32 R52, RZ, RZ, UR37 ;  /* 0x00000025ff347e24 */ /* 0x000fe2000f8e00ff */
[----:B------:R-:W-:Y:S01]  /*5f90*/  FMNMX.FTZ R68, R83, R68, !PT ;  /* 0x0000004453447209 */ /* 0x000fe20007810000 */
[----:B------:R-:W-:Y:S01]  /*5fa0*/  MUFU.EX2 R183, R183 ;  /* 0x000000b700b77308 */ /* 0x000fe20000000800 */
[----:B------:R-:W-:Y:S01]  /*5fb0*/  ISETP.GT.AND P4, PT, R66, 0x68, PT ;  /* 0x000000684200780c */ /* 0x000fe20003f84270 */
[--C-:B------:R-:W-:Y:S01]  /*5fc0*/  FFMA.FTZ R153, R49, R8, -R34.reuse ;  /* 0x0000000831997223 */ /* 0x100fe20000010822 */
[----:B------:R-:W-:Y:S01]  /*5fd0*/  FMNMX.FTZ R68, R31, R68, !PT ;  /* 0x000000441f447209 */ /* 0x000fe20007810000 */
[-CC-:B------:R-:W-:Y:S01]  /*5fe0*/  FFMA.FTZ R38, R35, R8.reuse, -R34.reuse ;  /* 0x0000000823267223 */ /* 0x180fe20000010822 */
[----:B------:R-:W-:Y:S01]  /*5ff0*/  FSEL R205, R50, -INF , P5 ;  /* 0xff80000032cd7808 */ /* 0x000fe20002800000 */
[--C-:B------:R-:W-:Y:S01]  /*6000*/  FFMA.FTZ R35, R45, R8, -R34.reuse ;  /* 0x000000082d237223 */ /* 0x100fe20000010822 */
        /* <DEDUP_REMOVED lines=11> */
[----:B------:R-:W-:Y:S01]  /*60c0*/  FFMA.FTZ R49, R61, R8, -R34 ;  /* 0x000000083d317223 */ /* 0x000fe20000010822 */
[----:B------:R-:W-:Y:S01]  /*60d0*/  FMNMX.FTZ R68, R87, R68, !PT ;  /* 0x0000004457447209 */ /* 0x000fe20007810000 */
[----:B------:R-:W-:Y:S01]  /*60e0*/  IMAD.U32 R54, RZ, RZ, UR44 ;  /* 0x0000002cff367e24 */ /* 0x000fe2000f8e00ff */
[----:B------:R-:W-:Y:S01]  /*60f0*/  FSEL R209, R56, -INF , P5 ;  /* 0xff80000038d17808 */ /* 0x000fe20002800000 */
[----:B------:R-:W-:Y:S01]  /*6100*/  UMOV UR44, UR37 ;  /* 0x00000025002c7c82 */ /* 0x000fe20008000000 */
[----:B------:R-:W-:Y:S01]  /*6110*/  FMNMX.FTZ R68, R157, R68, !PT ;  /* 0x000000449d447209 */ /* 0x000fe20007810000 */
[----:B------:R-:W-:Y:S01]  /*6120*/  MUFU.EX2 R14, R14 ;  /* 0x0000000e000e7308 */ /* 0x000fe20000000800 */
[----:B------:R-:W-:-:S02]  /*6130*/  ISETP.GT.AND P5, PT, R66, 0x71, PT ;  /* 0x000000714200780c */ /* 0x000fc40003fa4270 */
[----:B------:R-:W-:Y:S02]  /*6140*/  FMNMX.FTZ R68, R171, R68, !PT ;  /* 0x00000044ab447209 */ /* 0x000fe40007810000 */
[----:B------:R-:W-:Y:S02]  /*6150*/  FSEL R75, R58, -INF , P4 ;  /* 0xff8000003a4b7808 */ /* 0x000fe40002000000 */
[----:B------:R-:W-:Y:S01]  /*6160*/  FMNMX.FTZ R68, R199, R68, !PT ;  /* 0x00000044c7447209 */ /* 0x000fe20007810000 */
[----:B------:R-:W-:Y:S01]  /*6170*/  MUFU.EX2 R179, R179 ;  /* 0x000000b300b37308 */ /* 0x000fe20000000800 */
[----:B------:R-:W-:Y:S02]  /*6180*/  ISETP.GT.AND P4, PT, R66, 0x78, PT ;  /* 0x000000784200780c */ /* 0x000fe40003f84270 */
[----:B------:R-:W-:Y:S02]  /*6190*/  FMNMX.FTZ R68, R201, R68, !PT ;  /* 0x00000044c9447209 */ /* 0x000fe40007810000 */
[----:B------:R-:W-:-:S02]  /*61a0*/  FSEL R211, R60, -INF , P5 ;  /* 0xff8000003cd37808 */ /* 0x000fc40002800000 */
[----:B------:R-:W-:Y:S01]  /*61b0*/  FMNMX.FTZ R68, R203, R68, !PT ;  /* 0x00000044cb447209 */ /* 0x000fe20007810000 */
[----:B------:R-:W-:Y:S01]  /*61c0*/  MUFU.EX2 R20, R20 ;  /* 0x0000001400147308 */ /* 0x000fe20000000800 */
[----:B------:R-:W-:Y:S02]  /*61d0*/  ISETP.GT.AND P5, PT, R66, 0x79, PT ;  /* 0x000000794200780c */ /* 0x000fe40003fa4270 */
[----:B------:R-:W-:Y:S02]  /*61e0*/  FMNMX.FTZ R68, R155, R68, !PT ;  /* 0x000000449b447209 */ /* 0x000fe40007810000 */
[----:B--2---:R-:W-:Y:S02]  /*61f0*/  FSEL R213, R62, -INF , P4 ;  /* 0xff8000003ed57808 */ /* 0x004fe40002000000 */
[----:B------:R-:W-:Y:S01]  /*6200*/  FMNMX.FTZ R68, R205, R68, !PT ;  /* 0x00000044cd447209 */ /* 0x000fe20007810000 */
[----:B------:R-:W-:Y:S01]  /*6210*/  MUFU.EX2 R173, R173 ;  /* 0x000000ad00ad7308 */ /* 0x000fe20000000800 */
[----:B------:R-:W-:-:S02]  /*6220*/  FSEL R215, R64, -INF , P5 ;  /* 0xff80000040d77808 */ /* 0x000fc40002800000 */
[----:B------:R-:W-:Y:S02]  /*6230*/  FMNMX.FTZ R68, R207, R68, !PT ;  /* 0x00000044cf447209 */ /* 0x000fe40007810000 */
[----:B------:R-:W-:Y:S02]  /*6240*/  FSEL R53, R9, RZ, P3 ;  /* 0x000000ff09357208 */ /* 0x000fe40001800000 */
[----:B------:R-:W-:Y:S01]  /*6250*/  FMNMX.FTZ R68, R209, R68, !PT ;  /* 0x00000044d1447209 */ /* 0x000fe20007810000 */
[----:B------:R-:W-:Y:S01]  /*6260*/  MUFU.EX2 R24, R24 ;  /* 0x0000001800187308 */ /* 0x000fe20000000800 */
[----:B------:R-:W-:Y:S01]  /*6270*/  @!P1 LEA R52, R52, UR38, 0x3 ;  /* 0x0000002634349c11 */ /* 0x000fe2000f8e18ff */
[----:B------:R-:W-:Y:S01]  /*6280*/  FADD.FTZ R53, -R53, R6 ;  /* 0x0000000635357221 */ /* 0x000fe20000010100 */
[----:B------:R-:W-:Y:S02]  /*6290*/  FMNMX.FTZ R68, R75, R68, !PT ;  /* 0x000000444b447209 */ /* 0x000fe40007810000 */
[----:B------:R-:W-:Y:S01]  /*62a0*/  @!P1 LEA R54, R54, UR38, 0x3 ;  /* 0x0000002636369c11 */ /* 0x000fe2000f8e18ff */
[----:B------:R-:W-:-:S02]  /*62b0*/  WARPGROUP.DEPBAR.LE gsb0, 0x0 ;  /* 0x00008000000079c5 */ /* 0x000fc40000010000 */
[----:B------:R-:W-:Y:S01]  /*62c0*/  WARPGROUP.ARRIVE ;  /* 0x00000000000079c5 */ /* 0x000fe20000000000 */
[----:B------:R-:W-:Y:S01]  /*62d0*/  FMNMX.FTZ R68, R211, R68, !PT ;  /* 0x00000044d3447209 */ /* 0x000fe20007810000 */
[----:B------:R-:W-:Y:S01]  /*62e0*/  FMUL.FTZ R53, R53, R8 ;  /* 0x0000000835357220 */ /* 0x000fe20000410000 */
[----:B------:R-:W-:Y:S01]  /*62f0*/  @!P1 VIADD R52, R52, 0x28840 ;  /* 0x0002884034349836 */ /* 0x000fe20000000000 */
[----:B------:R-:W-:Y:S01]  /*6300*/  MUFU.EX2 R175, R175 ;  /* 0x000000af00af7308 */ /* 0x000fe20000000800 */
[----:B------:R-:W-:Y:S01]  /*6310*/  FMNMX.FTZ R68, R213, R68, !PT ;  /* 0x00000044d5447209 */ /* 0x000fe20007810000 */
[----:B------:R-:W-:Y:S01]  /*6320*/  HGMMA.64x128x16.F32 R88, R164, gdesc[UR4].tnspB, R88, gsb0 ;  /* 0x41e00004a4587df0 */ /* 0x000fe20008000858 */
[C---:B------:R-:W-:Y:S01]  /*6330*/  ISETP.GT.AND P3, PT, R4.reuse, R7, PT ;  /* 0x000000070400720c */ /* 0x040fe20003f64270 */
[----:B------:R-:W-:Y:S01]  /*6340*/  VIADD R4, R4, 0xffffffff ;  /* 0xffffffff04047836 */ /* 0x000fe20000000000 */
[----:B------:R-:W-:Y:S02]  /*6350*/  FMNMX.FTZ R68, R215, R68, !PT ;  /* 0x00000044d7447209 */ /* 0x000fe40007810000 */
[----:B------:R-:W-:Y:S01]  /*6360*/  @!P1 PRMT R52, RZ, 0x654, R52 ;  /* 0x00000654ff349816 */ /* 0x000fe20000000034 */
        /* <DEDUP_REMOVED lines=11> */
[----:B------:R-:W-:-:S06]  /*6420*/  FFMA.FTZ R47, R57, R8, -R34 ;  /* 0x00000008392f7223 */ /* 0x000fcc0000010822 */
[----:B------:R-:W-:Y:S01]  /*6430*/  MUFU.EX2 R35, R35 ;  /* 0x0000002300237308 */ /* 0x000fe20000000800 */
[-CC-:B------:R-:W-:Y:S01]  /*6440*/  FFMA.FTZ R48, R63, R8.reuse, -R34.reuse ;  /* 0x000000083f307223 */ /* 0x180fe20000010822 */
[C---:B------:R-:W-:Y:S01]  /*6450*/  FSETP.NEU.FTZ.AND P4, PT, R11.reuse, -INF , PT ;  /* 0xff8000000b00780b */ /* 0x040fe20003f9d000 */
[-C--:B------:R-:W-:Y:S01]  /*6460*/  FMUL.FTZ R50, R11, R8.reuse ;  /* 0x000000080b327220 */ /* 0x080fe20000410000 */
[----:B------:R-:W-:Y:S02]  /*6470*/  FFMA.FTZ R34, R71, R8, -R34 ;  /* 0x0000000847227223 */ /* 0x000fe40000010822 */
[----:B------:R-:W-:Y:S02]  /*6480*/  FSEL R6, R11, RZ, P4 ;  /* 0x000000ff0b067208 */ /* 0x000fe40002000000 */
[----:B------:R-:W-:Y:S01]  /*6490*/  FSEL R50, R50, RZ, P4 ;  /* 0x000000ff32327208 */ /* 0x000fe20002000000 */
[----:B------:R-:W-:Y:S02]  /*64a0*/  MUFU.EX2 R40, R40 ;  /* 0x0000002800287308 */ /* 0x000fe40000000800 */
[----:B------:R-:W-:-:S02]  /*64b0*/  FADD.FTZ R5, -R6, R5 ;  /* 0x0000000506057221 */ /* 0x000fc40000010100 */
[-CC-:B------:R-:W-:Y:S01]  /*64c0*/  FFMA.FTZ R180, R36, R8.reuse, -R50.reuse ;  /* 0x0000000824b47223 */ /* 0x180fe20000010832 */
[-CC-:B------:R-:W-:Y:S01]  /*64d0*/  FFMA.FTZ R51, R65, R8.reuse, -R50.reuse ;  /* 0x0000000841337223 */ /* 0x180fe20000010832 */
[-C--:B------:R-:W-:Y:S01]  /*64e0*/  FMUL.FTZ R5, R5, R8.reuse ;  /* 0x0000000805057220 */ /* 0x080fe20000410000 */
[-CC-:B------:R-:W-:Y:S01]  /*64f0*/  FFMA.FTZ R182, R13, R8.reuse, -R50.reuse ;  /* 0x000000080db67223 */ /* 0x180fe20000010832 */
[----:B------:R-:W0:Y:S01]  /*6500*/  MUFU.EX2 R6, R53 ;  /* 0x0000003500067308 */ /* 0x000e220000000800 */
[-CC-:B------:R-:W-:Y:S01]  /*6510*/  FFMA.FTZ R13, R69, R8.reuse, -R50.reuse ;  /* 0x00000008450d7223 */ /* 0x180fe20000010832 */
[-CC-:B------:R-:W-:Y:S01]  /*6520*/  FFMA.FTZ R176, R15, R8.reuse, -R50.reuse ;  /* 0x000000080fb07223 */ /* 0x180fe20000010832 */
[----:B------:R-:W-:Y:S01]  /*6530*/  IADD3 R36, -R198, 0xb, RZ ;  /* 0x0000000bc6247810 */ /* 0x000fe20007ffe1ff */
        /* <DEDUP_REMOVED lines=11> */
[--C-:B------:R-:W-:Y:S01]  /*65f0*/  FFMA.FTZ R31, R85, R8, -R50.reuse ;  /* 0x00000008551f7223 */ /* 0x100fe20000010832 */
[----:B------:R-:W1:Y:S01]  /*6600*/  MUFU.EX2 R5, R5 ;  /* 0x0000000500057308 */ /* 0x000e620000000800 */
[----:B0-----:R-:W-:Y:S01]  /*6610*/  FFMA.FTZ R53, R6, R0, R181 ;  /* 0x0000000006357223 */ /* 0x001fe200000100b5 */
[-CC-:B------:R-:W-:Y:S01]  /*6620*/  FFMA.FTZ R152, R159, R8.reuse, -R50.reuse ;  /* 0x000000089f987223 */ /* 0x180fe20000010832 */
[-CC-:B------:R-:W-:Y:S01]  /*6630*/  FFMA.FTZ R33, R33, R8.reuse, -R50.reuse ;  /* 0x0000000821217223 */ /* 0x180fe20000010832 */
[-CC-:B------:R-:W-:Y:S01]  /*6640*/  FFMA.FTZ R154, R87, R8.reuse, -R50.reuse ;  /* 0x00000008579a7223 */ /* 0x180fe20000010832 */
[C---:B------:R-:W-:Y:S01]  /*6650*/  FADD.FTZ R0, R10.reuse, R53 ;  /* 0x000000350a007221 */ /* 0x040fe20000010000 */
[----:B------:R-:W-:Y:S01]  /*6660*/  F2FP.F16.F32.PACK_AB R181, R10, R181 ;  /* 0x000000b50ab5723e */ /* 0x000fe200000000ff */
[-C--:B------:R-:W-:Y:S01]  /*6670*/  FFMA.FTZ R156, R171, R8.reuse, -R50 ;  /* 0x00000008ab9c7223 */ /* 0x080fe20000010832 */
[----:B------:R-:W0:Y:S01]  /*6680*/  MUFU.EX2 R51, R51 ;  /* 0x0000003300337308 */ /* 0x000e220000000800 */
[----:B------:R-:W-:Y:S01]  /*6690*/  FADD.FTZ R53, R183, R0 ;  /* 0x00000000b7357221 */ /* 0x000fe20000010000 */
[-CC-:B------:R-:W-:Y:S01]  /*66a0*/  FFMA.FTZ R158, R201, R8.reuse, -R50.reuse ;  /* 0x00000008c99e7223 */ /* 0x180fe20000010832 */
[-CC-:B------:R-:W-:Y:S01]  /*66b0*/  FFMA.FTZ R203, R203, R8.reuse, -R50.reuse ;  /* 0x00000008cbcb7223 */ /* 0x180fe20000010832 */
[-CC-:B------:R-:W-:Y:S01]  /*66c0*/  FFMA.FTZ R155, R155, R8.reuse, -R50.reuse ;  /* 0x000000089b9b7223 */ /* 0x180fe20000010832 */
[C---:B------:R-:W-:Y:S01]  /*66d0*/  FADD.FTZ R0, R12.reuse, R53 ;  /* 0x000000350c007221 */ /* 0x040fe20000010000 */
[-CC-:B------:R-:W-:Y:S01]  /*66e0*/  FFMA.FTZ R53, R199, R8.reuse, -R50.reuse ;  /* 0x00000008c7357223 */ /* 0x180fe20000010832 */
[-CC-:B------:R-:W-:Y:S01]  /*66f0*/  FFMA.FTZ R205, R205, R8.reuse, -R50.reuse ;  /* 0x00000008cdcd7223 */ /* 0x180fe20000010832 */
[----:B------:R-:W2:Y:S01]  /*6700*/  MUFU.EX2 R182, R182 ;  /* 0x000000b600b67308 */ /* 0x000ea20000000800 */
[-CC-:B------:R-:W-:Y:S01]  /*6710*/  FFMA.FTZ R207, R207, R8.reuse, -R50.reuse ;  /* 0x00000008cfcf7223 */ /* 0x180fe20000010832 */
[-CC-:B------:R-:W-:Y:S01]  /*6720*/  FFMA.FTZ R209, R209, R8.reuse, -R50.reuse ;  /* 0x00000008d1d17223 */ /* 0x180fe20000010832 */
[-CC-:B------:R-:W-:Y:S01]  /*6730*/  FFMA.FTZ R75, R75, R8.reuse, -R50.reuse ;  /* 0x000000084b4b7223 */ /* 0x180fe20000010832 */
[-CC-:B------:R-:W-:Y:S01]  /*6740*/  FFMA.FTZ R211, R211, R8.reuse, -R50.reuse ;  /* 0x00000008d3d37223 */ /* 0x180fe20000010832 */
[----:B------:R-:W-:Y:S01]  /*6750*/  FFMA.FTZ R213, R213, R8, -R50 ;  /* 0x00000008d5d57223 */ /* 0x000fe20000010832 */
[----:B------:R-:W-:-:S02]  /*6760*/  F2FP.F16.F32.PACK_AB R183, R12, R183 ;  /* 0x000000b70cb7723e */ /* 0x000fc400000000ff */
[----:B------:R-:W3:Y:S01]  /*6770*/  MUFU.EX2 R13, R13 ;  /* 0x0000000d000d7308 */ /* 0x000ee20000000800 */
[----:B------:R-:W-:-:S07]  /*6780*/  F2FP.F16.F32.PACK_AB R171, R41, R30 ;  /* 0x0000001e29ab723e */ /* 0x000fce00000000ff */
[----:B------:R-:W4:Y:S08]  /*6790*/  MUFU.EX2 R176, R176 ;  /* 0x000000b000b07308 */ /* 0x000f300000000800 */
[----:B------:R-:W5:Y:S01]  /*67a0*/  MUFU.EX2 R15, R15 ;  /* 0x0000000f000f7308 */ /* 0x000f620000000800 */
[----:B------:R-:W-:Y:S02]  /*67b0*/  WARPGROUP.DEPBAR.LE gsb0, 0x0 ;  /* 0x00008000000079c5 */ /* 0x000fe40000010000 */
[----:B------:R2:W-:Y:S06]  /*67c0*/  BAR.ARV R36, 0x100 ;  /* 0x000400240000751d */ /* 0x0005ec0000002000 */
[----:B------:R0:W-:Y:S01]  /*67d0*/  @!P1 SYNCS.ARRIVE.TRANS64.RED.A1T0 RZ, [R52+URZ], RZ ;  /* 0x000000ff34ff99a7 */ /* 0x0001e2000810043f */
[----:B------:R-:W5:Y:S01]  /*67e0*/  MUFU.EX2 R178, R178 ;  /* 0x000000b200b27308 */ /* 0x000f620000000800 */
[-C--:B-1----:R-:W-:Y:S01]  /*67f0*/  FMUL.FTZ R88, R88, R5.reuse ;  /* 0x0000000558587220 */ /* 0x082fe20000410000 */
[-C--:B------:R-:W-:Y:S01]  /*6800*/  FMUL.FTZ R89, R89, R5.reuse ;  /* 0x0000000559597220 */ /* 0x080fe20000410000 */
[-C--:B------:R-:W-:Y:S01]  /*6810*/  FMUL.FTZ R92, R92, R5.reuse ;  /* 0x000000055c5c7220 */ /* 0x080fe20000410000 */
[-C--:B------:R-:W-:Y:S01]  /*6820*/  FMUL.FTZ R93, R93, R5.reuse ;  /* 0x000000055d5d7220 */ /* 0x080fe20000410000 */
[-C--:B------:R-:W-:Y:S01]  /*6830*/  FMUL.FTZ R96, R96, R5.reuse ;  /* 0x0000000560607220 */ /* 0x080fe20000410000 */
[----:B------:R-:W-:Y:S01]  /*6840*/  FMUL.FTZ R97, R97, R5 ;  /* 0x0000000561617220 */ /* 0x000fe20000410000 */
[----:B0-----:R-:W-:Y:S01]  /*6850*/  FFMA.FTZ R52, R5, R3, R180 ;  /* 0x0000000305347223 */ /* 0x001fe200000100b4 */
[----:B------:R-:W0:Y:S01]  /*6860*/  MUFU.EX2 R21, R21 ;  /* 0x0000001500157308 */ /* 0x000e220000000800 */
[-CC-:B------:R-:W-:Y:S01]  /*6870*/  FFMA.FTZ R3, R157, R8.reuse, -R50.reuse ;  /* 0x000000089d037223 */ /* 0x180fe20000010832 */
[----:B------:R-:W-:Y:S01]  /*6880*/  FFMA.FTZ R50, R215, R8, -R50 ;  /* 0x00000008d7327223 */ /* 0x000fe20000010832 */
[----:B------:R-:W-:Y:S01]  /*6890*/  FADD.FTZ R55, R51, R52 ;  /* 0x0000003433377221 */ /* 0x000fe20000010000 */
[----:B------:R-:W-:-:S02]  /*68a0*/  @!P1 VIADD R52, R54, 0x28860 ;  /* 0x0002886036349836 */ /* 0x000fc40000000000 */
[-C--:B------:R-:W-:Y:S01]  /*68b0*/  FMUL.FTZ R100, R100, R5.reuse ;  /* 0x0000000564647220 */ /* 0x080fe20000410000 */
[-C--:B------:R-:W-:Y:S01]  /*68c0*/  FMUL.FTZ R101, R101, R5.reuse ;  /* 0x0000000565657220 */ /* 0x080fe20000410000 */
[----:B--2---:R-:W-:Y:S01]  /*68d0*/  FADD.FTZ R36, R182, R55 ;  /* 0x00000037b6247221 */ /* 0x004fe20000010000 */
[----:B------:R-:W1:Y:S01]  /*68e0*/  MUFU.EX2 R172, R172 ;  /* 0x000000ac00ac7308 */ /* 0x000e620000000800 */
[C---:B---3--:R-:W-:Y:S01]  /*68f0*/  F2FP.F16.F32.PACK_AB R182, R13.reuse, R182 ;  /* 0x000000b60db6723e */ /* 0x048fe200000000ff */
[-C--:B------:R-:W-:Y:S01]  /*6900*/  FMUL.FTZ R104, R104, R5.reuse ;  /* 0x0000000568687220 */ /* 0x080fe20000410000 */
[----:B------:R-:W-:Y:S01]  /*6910*/  FADD.FTZ R55, R13, R36 ;  /* 0x000000240d377221 */ /* 0x000fe20000010000 */
[----:B------:R-:W-:Y:S01]  /*6920*/  @!P1 PRMT R52, RZ, 0x654, R52 ;  /* 0x00000654ff349816 */ /* 0x000fe20000000034 */
[-C--:B------:R-:W-:Y:S01]  /*6930*/  FMUL.FTZ R105, R105, R5.reuse ;  /* 0x0000000569697220 */ /* 0x080fe20000410000 */
[-C--:B------:R-:W-:Y:S01]  /*6940*/  FMUL.FTZ R108, R108, R5.reuse ;  /* 0x000000056c6c7220 */ /* 0x080fe20000410000 */
[----:B----4-:R-:W-:Y:S01]  /*6950*/  FADD.FTZ R36, R176, R55 ;  /* 0x00000037b0247221 */ /* 0x010fe20000010000 */
[----:B------:R-:W-:Y:S01]  /*6960*/  FADD.FTZ R55, R177, R0 ;  /* 0x00000000b1377221 */ /* 0x000fe20000010000 */
[----:B------:R-:W2:Y:S01]  /*6970*/  MUFU.EX2 R25, R25 ;  /* 0x0000001900197308 */ /* 0x000ea20000000800 */
[C---:B-----5:R-:W-:Y:S01]  /*6980*/  F2FP.F16.F32.PACK_AB R176, R15.reuse, R176 ;  /* 0x000000b00fb0723e */ /* 0x060fe200000000ff */
[----:B------:R-:W-:Y:S01]  /*6990*/  FADD.FTZ R57, R15, R36 ;  /* 0x000000240f397221 */ /* 0x000fe20000010000 */
[----:B------:R-:W-:Y:S01]  /*69a0*/  FADD.FTZ R0, R14, R55 ;  /* 0x000000370e007221 */ /* 0x000fe20000010000 */
[----:B------:R3:W-:Y:S01]  /*69b0*/  @!P1 SYNCS.ARRIVE.TRANS64.RED.A1T0 RZ, [R52+URZ], RZ ;  /* 0x000000ff34ff99a7 */ /* 0x0007e2000810043f */
[-C--:B------:R-:W-:Y:S01]  /*69c0*/  FMUL.FTZ R109, R109, R5.reuse ;  /* 0x000000056d6d7220 */ /* 0x080fe20000410000 */
[----:B------:R-:W-:Y:S01]  /*69d0*/  FADD.FTZ R36, R178, R57 ;  /* 0x00000039b2247221 */ /* 0x000fe20000010000 */
[----:B------:R-:W-:Y:S01]  /*69e0*/  FADD.FTZ R55, R179, R0 ;  /* 0x00000000b3377221 */ /* 0x000fe20000010000 */
[----:B------:R-:W4:Y:S01]  /*69f0*/  MUFU.EX2 R174, R174 ;  /* 0x000000ae00ae7308 */ /* 0x000f220000000800 */
[-C--:B------:R-:W-:Y:S01]  /*6a00*/  FMUL.FTZ R112, R112, R5.reuse ;  /* 0x0000000570707220 */ /* 0x080fe20000410000 */
[----:B0-----:R-:W-:Y:S01]  /*6a10*/  FADD.FTZ R57, R21, R36 ;  /* 0x0000002415397221 */ /* 0x001fe20000010000 */
[----:B------:R-:W-:Y:S01]  /*6a20*/  FADD.FTZ R0, R20, R55 ;  /* 0x0000003714007221 */ /* 0x000fe20000010000 */
[-C--:B------:R-:W-:Y:S01]  /*6a30*/  FMUL.FTZ R113, R113, R5.reuse ;  /* 0x0000000571717220 */ /* 0x080fe20000410000 */
[-C--:B------:R-:W-:Y:S01]  /*6a40*/  FMUL.FTZ R116, R116, R5.reuse ;  /* 0x0000000574747220 */ /* 0x080fe20000410000 */
[----:B-1----:R-:W-:Y:S01]  /*6a50*/  FADD.FTZ R36, R172, R57 ;  /* 0x00000039ac247221 */ /* 0x002fe20000010000 */
[----:B------:R-:W-:Y:S01]  /*6a60*/  FADD.FTZ R55, R173, R0 ;  /* 0x00000000ad377221 */ /* 0x000fe20000010000 */
[----:B------:R-:W0:Y:S01]  /*6a70*/  MUFU.EX2 R27, R27 ;  /* 0x0000001b001b7308 */ /* 0x000e220000000800 */
[-C--:B------:R-:W-:Y:S01]  /*6a80*/  FMUL.FTZ R117, R117, R5.reuse ;  /* 0x0000000575757220 */ /* 0x080fe20000410000 */
[----:B--2---:R-:W-:Y:S01]  /*6a90*/  FADD.FTZ R57, R25, R36 ;  /* 0x0000002419397221 */ /* 0x004fe20000010000 */
[----:B------:R-:W-:Y:S01]  /*6aa0*/  FADD.FTZ R0, R24, R55 ;  /* 0x0000003718007221 */ /* 0x000fe20000010000 */
[-C--:B------:R-:W-:Y:S01]  /*6ab0*/  FMUL.FTZ R120, R120, R5.reuse ;  /* 0x0000000578787220 */ /* 0x080fe20000410000 */
[-C--:B------:R-:W-:Y:S01]  /*6ac0*/  FMUL.FTZ R121, R121, R5.reuse ;  /* 0x0000000579797220 */ /* 0x080fe20000410000 */
[-C--:B------:R-:W-:Y:S01]  /*6ad0*/  FMUL.FTZ R124, R124, R5.reuse ;  /* 0x000000057c7c7220 */ /* 0x080fe20000410000 */
[----:B------:R-:W-:Y:S01]  /*6ae0*/  FADD.FTZ R55, R175, R0 ;  /* 0x00000000af377221 */ /* 0x000fe20000010000 */
[----:B------:R-:W1:Y:S01]  /*6af0*/  MUFU.EX2 R168, R168 ;  /* 0x000000a800a87308 */ /* 0x000e620000000800 */
[----:B----4-:R-:W-:Y:S01]  /*6b00*/  FADD.FTZ R36, R174, R57 ;  /* 0x00000039ae247221 */ /* 0x010fe20000010000 */
[-C--:B------:R-:W-:Y:S01]  /*6b10*/  FMUL.FTZ R125, R125, R5.reuse ;  /* 0x000000057d7d7220 */ /* 0x080fe20000410000 */
[----:B------:R-:W-:Y:S01]  /*6b20*/  FADD.FTZ R0, R26, R55 ;  /* 0x000000371a007221 */ /* 0x000fe20000010000 */
[-C--:B------:R-:W-:Y:S01]  /*6b30*/  FMUL.FTZ R128, R128, R5.reuse ;  /* 0x0000000580807220 */ /* 0x080fe20000410000 */
[-C--:B------:R-:W-:Y:S01]  /*6b40*/  FMUL.FTZ R129, R129, R5.reuse ;  /* 0x0000000581817220 */ /* 0x080fe20000410000 */
[-C--:B------:R-:W-:Y:S01]  /*6b50*/  FMUL.FTZ R132, R132, R5.reuse ;  /* 0x0000000584847220 */ /* 0x080fe20000410000 */
[----:B------:R-:W-:Y:S01]  /*6b60*/  FADD.FTZ R55, R169, R0 ;  /* 0x00000000a9377221 */ /* 0x000fe20000010000 */
[----:B------:R-:W2:Y:S01]  /*6b70*/  MUFU.EX2 R29, R29 ;  /* 0x0000001d001d7308 */ /* 0x000ea20000000800 */
[----:B0-----:R-:W-:Y:S01]  /*6b80*/  FADD.FTZ R57, R27, R36 ;  /* 0x000000241b397221 */ /* 0x001fe20000010000 */
[-C--:B------:R-:W-:Y:S01]  /*6b90*/  FMUL.FTZ R133, R133, R5.reuse ;  /* 0x0000000585857220 */ /* 0x080fe20000410000 */
[----:B------:R-:W-:Y:S01]  /*6ba0*/  FADD.FTZ R55, R28, R55 ;  /* 0x000000371c377221 */ /* 0x000fe20000010000 */
[-C--:B------:R-:W-:Y:S01]  /*6bb0*/  FMUL.FTZ R136, R136, R5.reuse ;  /* 0x0000000588887220 */ /* 0x080fe20000410000 */
[-C--:B------:R-:W-:Y:S01]  /*6bc0*/  FMUL.FTZ R137, R137, R5.reuse ;  /* 0x0000000589897220 */ /* 0x080fe20000410000 */
[-C--:B------:R-:W-:Y:S01]  /*6bd0*/  FMUL.FTZ R140, R140, R5.reuse ;  /* 0x000000058c8c7220 */ /* 0x080fe20000410000 */
[----:B------:R-:W-:Y:S01]  /*6be0*/  FADD.FTZ R10, R30, R55 ;  /* 0x000000371e0a7221 */ /* 0x000fe20000010000 */
[----:B------:R-:W0:Y:S01]  /*6bf0*/  MUFU.EX2 R170, R170 ;  /* 0x000000aa00aa7308 */ /* 0x000e220000000800 */
[----:B-1----:R-:W-:Y:S01]  /*6c00*/  FADD.FTZ R36, R168, R57 ;  /* 0x00000039a8247221 */ /* 0x002fe20000010000 */
[-C--:B------:R-:W-:Y:S01]  /*6c10*/  FMUL.FTZ R141, R141, R5.reuse ;  /* 0x000000058d8d7220 */ /* 0x080fe20000410000 */
[----:B------:R-:W-:Y:S01]  /*6c20*/  FADD.FTZ R10, R41, R10 ;  /* 0x0000000a290a7221 */ /* 0x000fe20000010000 */
[-C--:B------:R-:W-:Y:S01]  /*6c30*/  FMUL.FTZ R144, R144, R5.reuse ;  /* 0x0000000590907220 */ /* 0x080fe20000410000 */
[-C--:B------:R-:W-:Y:S01]  /*6c40*/  FMUL.FTZ R145, R145, R5.reuse ;  /* 0x0000000591917220 */ /* 0x080fe20000410000 */
[-C--:B------:R-:W-:Y:S01]  /*6c50*/  FMUL.FTZ R148, R148, R5.reuse ;  /* 0x0000000594947220 */ /* 0x080fe20000410000 */
[----:B------:R-:W-:Y:S01]  /*6c60*/  FMUL.FTZ R149, R149, R5 ;  /* 0x0000000595957220 */ /* 0x000fe20000410000 */
        /* <DEDUP_REMOVED lines=25> */
[----:B--2---:R-:W-:Y:S01]  /*6e00*/  FADD.FTZ R0, R152, R13 ;  /* 0x0000000d98007221 */ /* 0x004fe20000010000 */
[----:B------:R-:W-:Y:S01]  /*6e10*/  FADD.FTZ R13, R153, R10 ;  /* 0x0000000a990d7221 */ /* 0x000fe20000010000 */
[-C--:B------:R-:W-:Y:S01]  /*6e20*/  FMUL.FTZ R126, R126, R6.reuse ;  /* 0x000000067e7e7220 */ /* 0x080fe20000410000 */
[-C--:B------:R-:W-:Y:S01]  /*6e30*/  FMUL.FTZ R127, R127, R6.reuse ;  /* 0x000000067f7f7220 */ /* 0x080fe20000410000 */
[-C--:B------:R-:W-:Y:S01]  /*6e40*/  FMUL.FTZ R130, R130, R6.reuse ;  /* 0x0000000682827220 */ /* 0x080fe20000410000 */
[-C--:B------:R-:W-:Y:S01]  /*6e50*/  FMUL.FTZ R131, R131, R6.reuse ;  /* 0x0000000683837220 */ /* 0x080fe20000410000 */
[-C--:B------:R-:W-:Y:S01]  /*6e60*/  FMUL.FTZ R134, R134, R6.reuse ;  /* 0x0000000686867220 */ /* 0x080fe20000410000 */
[----:B------:R-:W2:Y:S01]  /*6e70*/  MUFU.EX2 R3, R3 ;  /* 0x0000000300037308 */ /* 0x000ea20000000800 */
        /* <DEDUP_REMOVED lines=8> */
[----:B-1----:R-:W-:Y:S01]  /*6f00*/  FADD.FTZ R10, R154, R15 ;  /* 0x0000000f9a0a7221 */ /* 0x002fe20000010000 */
[----:B------:R-:W-:Y:S01]  /*6f10*/  FADD.FTZ R13, R40, R13 ;  /* 0x0000000d280d7221 */ /* 0x000fe20000010000 */
        /* <DEDUP_REMOVED lines=8> */
[----:B------:R-:W-:Y:S01]  /*6fa0*/  IMAD.MOV.U32 R6, RZ, RZ, R9 ;  /* 0x000000ffff067224 */ /* 0x000fe200078e0009 */
[----:B------:R-:W-:Y:S01]  /*6fb0*/  F2FP.F16.F32.PACK_AB R177, R14, R177 ;  /* 0x000000b10eb1723e */ /* 0x000fe200000000ff */
[----:B------:R-:W-:Y:S01]  /*6fc0*/  IMAD.MOV.U32 R5, RZ, RZ, R11 ;  /* 0x000000ffff057224 */ /* 0x000fe200078e000b */
[----:B------:R-:W-:-:S02]  /*6fd0*/  F2FP.F16.F32.PACK_AB R180, R51, R180 ;  /* 0x000000b433b4723e */ /* 0x000fc400000000ff */
[----:B------:R-:W2:Y:S01]  /*6fe0*/  MUFU.EX2 R37, R37 ;  /* 0x0000002500257308 */ /* 0x000ea20000000800 */
[----:B0-----:R-:W-:Y:S01]  /*6ff0*/  FADD.FTZ R10, R32, R13 ;  /* 0x0000000d200a7221 */ /* 0x001fe20000010000 */
[----:B------:R-:W-:Y:S02]  /*7000*/  F2FP.F16.F32.PACK_AB R178, R21, R178 ;  /* 0x000000b215b2723e */ /* 0x000fe400000000ff */
[----:B------:R-:W-:Y:S02]  /*7010*/  F2FP.F16.F32.PACK_AB R179, R20, R179 ;  /* 0x000000b314b3723e */ /* 0x000fe400000000ff */
[----:B------:R-:W-:Y:S02]  /*7020*/  F2FP.F16.F32.PACK_AB R172, R25, R172 ;  /* 0x000000ac19ac723e */ /* 0x000fe400000000ff */
[----:B------:R-:W0:Y:S01]  /*7030*/  MUFU.EX2 R53, R53 ;  /* 0x0000003500357308 */ /* 0x000e220000000800 */
[----:B-1----:R-:W-:Y:S01]  /*7040*/  FADD.FTZ R0, R156, R15 ;  /* 0x0000000f9c007221 */ /* 0x002fe20000010000 */
[----:B------:R-:W-:-:S02]  /*7050*/  F2FP.F16.F32.PACK_AB R173, R24, R173 ;  /* 0x000000ad18ad723e */ /* 0x000fc400000000ff */
[----:B------:R-:W-:Y:S02]  /*7060*/  F2FP.F16.F32.PACK_AB R174, R27, R174 ;  /* 0x000000ae1bae723e */ /* 0x000fe400000000ff */
[----:B------:R-:W-:Y:S02]  /*7070*/  F2FP.F16.F32.PACK_AB R175, R26, R175 ;  /* 0x000000af1aaf723e */ /* 0x000fe400000000ff */
[----:B------:R-:W1:Y:S01]  /*7080*/  MUFU.EX2 R39, R39 ;  /* 0x0000002700277308 */ /* 0x000e620000000800 */
[----:B--2---:R-:W-:Y:S01]  /*7090*/  FADD.FTZ R10, R37, R10 ;  /* 0x0000000a250a7221 */ /* 0x004fe20000010000 */
[----:B------:R-:W-:Y:S02]  /*70a0*/  F2FP.F16.F32.PACK_AB R168, R29, R168 ;  /* 0x000000a81da8723e */ /* 0x000fe400000000ff */
[----:B------:R-:W-:Y:S02]  /*70b0*/  F2FP.F16.F32.PACK_AB R169, R28, R169 ;  /* 0x000000a91ca9723e */ /* 0x000fe400000000ff */
        /* <DEDUP_REMOVED lines=8> */
[----:B------:R-:W-:-:S06]  /*7140*/  F2FP.F16.F32.PACK_AB R157, R37, R32 ;  /* 0x00000020259d723e */ /* 0x000fcc00000000ff */
[----:B------:R-:W1:Y:S01]  /*7150*/  MUFU.EX2 R203, R203 ;  /* 0x000000cb00cb7308 */ /* 0x000e620000000800 */
[----:B--2---:R-:W-:-:S07]  /*7160*/  FADD.FTZ R13, R158, R13 ;  /* 0x0000000d9e0d7221 */ /* 0x004fce0000010000 */
[----:B------:R-:W2:Y:S01]  /*7170*/  MUFU.EX2 R43, R43 ;  /* 0x0000002b002b7308 */ /* 0x000ea20000000800 */
[C---:B0-----:R-:W-:Y:S01]  /*7180*/  FADD.FTZ R0, R42.reuse, R15 ;  /* 0x0000000f2a007221 */ /* 0x041fe20000010000 */
[----:B------:R-:W-:-:S06]  /*7190*/  F2FP.F16.F32.PACK_AB R159, R42, R39 ;  /* 0x000000272a9f723e */ /* 0x000fcc00000000ff */
[----:B------:R0:W4:Y:S01]  /*71a0*/  MUFU.EX2 R160, R155 ;  /* 0x0000009b00a07308 */ /* 0x0001220000000800 */
[C---:B-1----:R-:W-:Y:S01]  /*71b0*/  FADD.FTZ R13, R203.reuse, R13 ;  /* 0x0000000dcb0d7221 */ /* 0x042fe20000010000 */
[----:B------:R-:W-:-:S06]  /*71c0*/  F2FP.F16.F32.PACK_AB R158, R203, R158 ;  /* 0x0000009ecb9e723e */ /* 0x000fcc00000000ff */
[----:B------:R-:W1:Y:S01]  /*71d0*/  MUFU.EX2 R44, R44 ;  /* 0x0000002c002c7308 */ /* 0x000e620000000800 */
[----:B--2---:R-:W-:Y:S01]  /*71e0*/  FADD.FTZ R3, R43, R0 ;  /* 0x000000002b037221 */ /* 0x004fe20000010000 */
[----:B0-----:R-:W-:-:S06]  /*71f0*/  F2FP.F16.F32.PACK_AB R155, R40, R35 ;  /* 0x00000023289b723e */ /* 0x001fcc00000000ff */
[----:B------:R-:W0:Y:S01]  /*7200*/  MUFU.EX2 R205, R205 ;  /* 0x000000cd00cd7308 */ /* 0x000e220000000800 */
[----:B----4-:R-:W-:-:S07]  /*7210*/  FADD.FTZ R13, R160, R13 ;  /* 0x0000000da00d7221 */ /* 0x010fce0000010000 */
        /* <DEDUP_REMOVED lines=29> */
[----:B--2---:R-:W-:-:S04]  /*73f0*/  FADD.FTZ R13, R166, R13 ;  /* 0x0000000da60d7221 */ /* 0x004fc80000010000 */
[C---:B-1----:R-:W-:Y:S01]  /*7400*/  FADD.FTZ R3, R50.reuse, R13 ;  /* 0x0000000d32037221 */ /* 0x042fe20000010000 */
[----:B------:R-:W-:Y:S01]  /*7410*/  F2FP.F16.F32.PACK_AB R166, R50, R166 ;  /* 0x000000a632a6723e */ /* 0x000fe200000000ff */
[C---:B0-----:R-:W-:Y:S01]  /*7420*/  FADD.FTZ R0, R34.reuse, R0 ;  /* 0x0000000022007221 */ /* 0x041fe20000010000 */
[----:B------:R-:W-:Y:S01]  /*7430*/  F2FP.F16.F32.PACK_AB R167, R34, R49 ;  /* 0x0000003122a7723e */ /* 0x000fe200000000ff */
[----:B---3--:R-:W-:Y:S06]  /*7440*/  @P3 BRA `(.L_x_9174) ;  /* 0xffffffcc00c43947 */ /* 0x008fec000383ffff */
.L_x_9165:
[----:B------:R-:W-:-:S13]  /*7450*/  ISETP.GE.AND P2, PT, R4, RZ, PT ;  /* 0x000000ff0400720c */ /* 0x000fda0003f46270 */
[----:B------:R-:W-:Y:S05]  /*7460*/  @!P2 BRA `(.L_x_9175) ;  /* 0x000000280004a947 */ /* 0x000fea0003800000 */
[----:B------:R-:W-:Y:S01]  /*7470*/  IMAD.MOV.U32 R6, RZ, RZ, R9 ;  /* 0x000000ffff067224 */ /* 0x000fe200078e0009 */
[----:B------:R-:W-:Y:S01]  /*7480*/  UMOV UR43, UR36 ;  /* 0x00000024002b7c82 */ /* 0x000fe20008000000 */
[----:B------:R-:W-:Y:S01]  /*7490*/  IMAD.MOV.U32 R10, RZ, RZ, R11 ;  /* 0x000000ffff0a7224 */ /* 0x000fe200078e000b */
[----:B------:R-:W-:Y:S01]  /*74a0*/  UMOV UR44, UR37 ;  /* 0x00000025002c7c82 */ /* 0x000fe20008000000 */
[----:B------:R-:W-:-:S05]  /*74b0*/  ULDC UR45, c[0x0][0x9d8] ;  /* 0x00027600002d7ab9 */ /* 0x000fca0000000800 */
.L_x_9184:
        /* <DEDUP_REMOVED lines=9> */
.L_x_9177:
[----:B------:R-:W-:Y:S01]  /*7550*/  ULEA UR6, UR37, UR38, 0x3 ;  /* 0x0000002625067291 */ /* 0x000fe2000f8e183f */
[----:B------:R-:W-:-:S05]  /*7560*/  IMAD.U32 R5, RZ, RZ, UR36 ;  /* 0x00000024ff057e24 */ /* 0x000fca000f8e00ff */
[----:B------:R-:W-:-:S04]  /*7570*/  SHF.L.U32 R5, R5, 0x1f, RZ ;  /* 0x0000001f05057819 */ /* 0x000fc800000006ff */
[----:B------:R0:W1:Y:S01]  /*7580*/  SYNCS.PHASECHK.TRANS64.TRYWAIT P2, [UR6+0x28830], R5 ;  /* 0x02883005ff0075a7 */ /* 0x0000620008040146 */
[----:B------:R-:W-:Y:S05]  /*7590*/  @!P0 BRA `(.L_x_9178) ;  /* 0x0000000000048947 */ /* 0x000fea0003800000 */
[----:B------:R-:W-:Y:S01]  /*75a0*/  BPT.TRAP 0x1 ;  /* 0x000000040000795c */ /* 0x000fe20000300000 */
.L_x_9178:
[----:B-1----:R-:W-:Y:S05]  /*75b0*/  @P2 BRA `(.L_x_9176) ;  /* 0x0000000000082947 */ /* 0x002fea0003800000 */
[----:B------:R-:W1:Y:S02]  /*75c0*/  SYNCS.PHASECHK.TRANS64.TRYWAIT P2, [UR6+0x28830], R5 ;  /* 0x02883005ff0075a7 */ /* 0x000e640008040146 */
[----:B-1----:R-:W-:Y:S05]  /*75d0*/  @!P2 BRA `(.L_x_9179) ;  /* 0x000000b000d8a947 */ /* 0x002fea0003800000 */
.L_x_9176:
[----:B------:R-:W2:Y:S01]  /*75e0*/  S2R R7, SR_TID.X ;  /* 0x0000000000077919 */ /* 0x000ea20000002100 */
        /* <DEDUP_REMOVED lines=16> */
[----:B--2---:R-:W-:-:S05]  /*76f0*/  SHF.R.U32.HI R7, RZ, 0x7, R7 ;  /* 0x00000007ff077819 */ /* 0x004fca0000011607 */
[----:B01----:R-:W-:-:S05]  /*7700*/  VIADD R5, R7, 0x8 ;  /* 0x0000000807057836 */ /* 0x003fca0000000000 */
        /* <DEDUP_REMOVED lines=28> */
.L_x_9181:
[----:B------:R-:W-:Y:S01]  /*78d0*/  ULEA UR6, UR44, UR38, 0x3 ;  /* 0x000000262c067291 */ /* 0x000fe2000f8e183f */
[----:B------:R-:W-:-:S05]  /*78e0*/  IMAD.U32 R5, RZ, RZ, UR43 ;  /* 0x0000002bff057e24 */ /* 0x000fca000f8e00ff */
[----:B------:R-:W-:-:S04]  /*78f0*/  SHF.L.U32 R5, R5, 0x1f, RZ ;  /* 0x0000001f05057819 */ /* 0x000fc800000006ff */
[----:B------:R0:W1:Y:S01]  /*7900*/  SYNCS.PHASECHK.TRANS64.TRYWAIT P2, [UR6+0x28850], R5 ;  /* 0x02885005ff0075a7 */ /* 0x0000620008040146 */
[----:B------:R-:W-:Y:S05]  /*7910*/  @!P0 BRA `(.L_x_9182) ;  /* 0x0000000000048947 */ /* 0x000fea0003800000 */
[----:B------:R-:W-:Y:S01]  /*7920*/  BPT.TRAP 0x1 ;  /* 0x000000040000795c */ /* 0x000fe20000300000 */
.L_x_9182:
[----:B-1----:R-:W-:Y:S05]  /*7930*/  @P2 BRA `(.L_x_9180) ;  /* 0x0000000000082947 */ /* 0x002fea0003800000 */
[----:B------:R-:W1:Y:S02]  /*7940*/  SYNCS.PHASECHK.TRANS64.TRYWAIT P2, [UR6+0x28850], R5 ;  /* 0x02885005ff0075a7 */ /* 0x000e640008040146 */
[----:B-1----:R-:W-:Y:S05]  /*7950*/  @!P2 BRA `(.L_x_9183) ;  /* 0x000000b00010a947 */ /* 0x002fea0003800000 */
.L_x_9180:
[----:B------:R-:W-:Y:S01]  /*7960*/  UIADD3 UR6, UR38, 0x400, URZ ;  /* 0x0000040026067890 */ /* 0x000fe2000fffe03f */
[----:B------:R-:W-:Y:S01]  /*7970*/  WARPGROUP.ARRIVE ;  /* 0x00000000000079c5 */ /* 0x000fe20000000000 */
[----:B------:R-:W-:Y:S01]  /*7980*/  UMOV UR7, 0x40000040 ;  /* 0x4000004000077882 */ /* 0x000fe20000000000 */
[----:B------:R-:W-:Y:S01]  /*7990*/  UMOV UR11, 0x40000040 ;  /* 0x40000040000b7882 */ /* 0x000fe20000000000 */
[----:B------:R-:W-:Y:S01]  /*79a0*/  USHF.R.U32.HI UR6, URZ, 0x4, UR6 ;  /* 0x000000043f067899 */ /* 0x000fe20008011606 */
[----:B01----:R-:W-:Y:S01]  /*79b0*/  FMUL.FTZ R5, R24, UR45 ;  /* 0x0000002d18057c20 */ /* 0x003fe20008410000 */
[----:B------:R-:W-:Y:S01]  /*79c0*/  FMUL.FTZ R7, R25, UR45 ;  /* 0x0000002d19077c20 */ /* 0x000fe20008410000 */
[----:B------:R-:W-:Y:S01]  /*79d0*/  FMUL.FTZ R9, R28, UR45 ;  /* 0x0000002d1c097c20 */ /* 0x000fe20008410000 */
[----:B------:R-:W-:Y:S01]  /*79e0*/  ULOP3.LUT UR6, UR6, 0x3fff, URZ, 0xc0, !UPT ;  /* 0x00003fff06067892 */ /* 0x000fe2000f8ec03f */
[----:B------:R-:W-:Y:S01]  /*79f0*/  FMUL.FTZ R21, R29, UR45 ;  /* 0x0000002d1d157c20 */ /* 0x000fe20008410000 */
[----:B------:R-:W-:Y:S01]  /*7a00*/  FMUL.FTZ R15, R27, UR45 ;  /* 0x0000002d1b0f7c20 */ /* 0x000fe20008410000 */
[----:B------:R-:W0:Y:S01]  /*7a10*/  MUFU.TANH R5, R5 ;  /* 0x0000000500057308 */ /* 0x000e220000002400 */
[----:B------:R-:W-:Y:S01]  /*7a20*/  ULOP3.LUT UR6, UR6, 0x4000000, URZ, 0xfc, !UPT ;  /* 0x0400000006067892 */ /* 0x000fe2000f8efc3f */
[----:B------:R-:W-:Y:S01]  /*7a30*/  FMUL.FTZ R27, R32, UR45 ;  /* 0x0000002d201b7c20 */ /* 0x000fe20008410000 */
[----:B------:R-:W-:Y:S01]  /*7a40*/  FMUL.FTZ R29, R33, UR45 ;  /* 0x0000002d211d7c20 */ /* 0x000fe20008410000 */
[----:B------:R-:W-:Y:S01]  /*7a50*/  FMUL.FTZ R33, R35, UR45 ;  /* 0x0000002d23217c20 */ /* 0x000fe20008410000 */
[----:B------:R-:W-:Y:S01]  /*7a60*/  ULEA UR6, UR44, UR6, 0xb ;  /* 0x000000062c067291 */ /* 0x000fe2000f8e583f */
[----:B------:R-:W-:Y:S01]  /*7a70*/  FMUL.FTZ R35, R36, UR45 ;  /* 0x0000002d24237c20 */ /* 0x000fe20008410000 */
[----:B------:R-:W-:Y:S01]  /*7a80*/  FMUL.FTZ R37, R37, UR45 ;  /* 0x0000002d25257c20 */ /* 0x000fe20008410000 */
[----:B------:R-:W1:Y:S01]  /*7a90*/  MUFU.TANH R7, R7 ;  /* 0x0000000700077308 */ /* 0x000e620000002400 */
[----:B------:R-:W-:Y:S01]  /*7aa0*/  UIADD3 UR10, UR6, 0x80, URZ ;  /* 0x00000080060a7890 */ /* 0x000fe2000fffe03f */
[----:B------:R-:W-:Y:S01]  /*7ab0*/  FMUL.FTZ R41, R41, UR45 ;  /* 0x0000002d29297c20 */ /* 0x000fe20008410000 */
[----:B------:R-:W-:Y:S01]  /*7ac0*/  FMUL.FTZ R201, R44, UR45 ;  /* 0x0000002d2cc97c20 */ /* 0x000fe20008410000 */
[----:B------:R-:W-:Y:S01]  /*7ad0*/  FMUL.FTZ R203, R49, UR45 ;  /* 0x0000002d31cb7c20 */ /* 0x000fe20008410000 */
[----:B------:R-:W-:Y:S01]  /*7ae0*/  FMUL.FTZ R205, R52, UR45 ;  /* 0x0000002d34cd7c20 */ /* 0x000fe20008410000 */
[----:B------:R-:W-:Y:S01]  /*7af0*/  HGMMA.64x128x16.F32 R88, R180, gdesc[UR4].tnspB, R88, gsb0 ;  /* 0x41e00004b4587df0 */ /* 0x000fe20008000858 */
        /* <DEDUP_REMOVED lines=55> */
[----:B------:R-:W-:Y:S01]  /*7e70*/  UMOV UR7, 0x40000040 ;  /* 0x4000004000077882 */ /* 0x000fe20000000000 */
[----:B------:R-:W0:Y:S01]  /*7e80*/  S2R R198, SR_TID.X ;  /* 0x0000000000c67919 */ /* 0x000e220000002100 */
[----:B------:R-:W-:Y:S01]  /*7e90*/  MUFU.TANH R201, R201 ;  /* 0x000000c900c97308 */ /* 0x000fe20000002400 */
[----:B-1----:R-:W-:Y:S01]  /*7ea0*/  FMNMX.FTZ R8, R37, R8, !PT ;  /* 0x0000000825087209 */ /* 0x002fe20007810000 */
[----:B------:R-:W-:Y:S01]  /*7eb0*/  UMOV UR43, UR36 ;  /* 0x00000024002b7c82 */ /* 0x000fe20008000000 */
[C---:B------:R-:W-:Y:S01]  /*7ec0*/  ISETP.GT.AND P2, PT, R4.reuse, RZ, PT ;  /* 0x000000ff0400720c */ /* 0x040fe20003f44270 */
[----:B------:R-:W-:-:S04]  /*7ed0*/  VIADD R4, R4, 0xffffffff ;  /* 0xffffffff04047836 */ /* 0x000fc80000000000 */
[----:B------:R-:W-:Y:S08]  /*7ee0*/  MUFU.TANH R203, R203 ;  /* 0x000000cb00cb7308 */ /* 0x000ff00000002400 */
[----:B------:R-:W-:Y:S08]  /*7ef0*/  MUFU.TANH R205, R205 ;  /* 0x000000cd00cd7308 */ /* 0x000ff00000002400 */
[----:B------:R-:W-:Y:S01]  /*7f00*/  MUFU.TANH R207, R207 ;  /* 0x000000cf00cf7308 */ /* 0x000fe20000002400 */
[----:B0-----:R-:W-:-:S07]  /*7f10*/  SHF.R.U32.HI R198, RZ, 0x7, R198 ;  /* 0x00000007ffc67819 */ /* 0x001fce00000116c6 */
        /* <DEDUP_REMOVED lines=8> */
[----:B------:R-:W-:Y:S01]  /*7fa0*/  MUFU.TANH R215, R215 ;  /* 0x000000d700d77308 */ /* 0x000fe20000002400 */
[----:B------:R-:W-:Y:S02]  /*7fb0*/  WARPGROUP.DEPBAR.LE gsb0, 0x0 ;  /* 0x00008000000079c5 */ /* 0x000fe40000010000 */
[----:B------:R-:W-:Y:S01]  /*7fc0*/  WARPGROUP.ARRIVE ;  /* 0x00000000000079c5 */ /* 0x000fe20000000000 */
[----:B------:R-:W-:-:S04]  /*7fd0*/  FMUL.FTZ R183, R40, UR45 ;  /* 0x0000002d28b77c20 */ /* 0x000fc80008410000 */
[----:B------:R-:W1:Y:S01]  /*7fe0*/  MUFU.TANH R25, R25 ;  /* 0x0000001900197308 */ /* 0x000e620000002400 */
[----:B------:R-:W-:Y:S01]  /*7ff0*/  FMUL.FTZ R181, R38, UR45 ;  /* 0x0000002d26b57c20 */ /* 0x000fe20008410000 */
[----:B0-----:R-:W-:Y:S01]  /*8000*/  FMNMX.FTZ R14, R17, R14, !PT ;  /* 0x0000000e110e7209 */ /* 0x001fe20007810000 */
[----:B------:R-:W-:Y:S01]  /*8010*/  HGMMA.64x128x16.F32 R88, R176, gdesc[UR8].tnspB, R88, gsb0 ;  /* 0x41e00008b0587df0 */ /* 0x000fe20008000858 */
[----:B------:R-:W-:Y:S01]  /*8020*/  UIADD3 UR10, UR6, 0x100, URZ ;  /* 0x00000100060a7890 */ /* 0x000fe2000fffe03f */
[----:B------:R-:W-:-:S03]  /*8030*/  UMOV UR11, 0x40000040 ;  /* 0x40000040000b7882 */ /* 0x000fc60000000000 */
[----:B------:R-:W0:Y:S08]  /*8040*/  MUFU.TANH R183, R183 ;  /* 0x000000b700b77308 */ /* 0x000e300000002400 */
[----:B------:R-:W2:Y:S01]  /*8050*/  MUFU.TANH R31, R31 ;  /* 0x0000001f001f7308 */ /* 0x000ea20000002400 */
[----:B-1----:R-:W-:-:S07]  /*8060*/  FMNMX.FTZ R14, R25, R14, !PT ;  /* 0x0000000e190e7209 */ /* 0x002fce0007810000 */
[----:B------:R-:W1:Y:S01]  /*8070*/  MUFU.TANH R33, R33 ;  /* 0x0000002100217308 */ /* 0x000e620000002400 */
[----:B0-----:R-:W-:-:S04]  /*8080*/  FMNMX.FTZ R8, R183, R8, !PT ;  /* 0x00000008b7087209 */ /* 0x001fc80007810000 */
[----:B------:R-:W-:-:S03]  /*8090*/  FMNMX.FTZ R8, R41, R8, !PT ;  /* 0x0000000829087209 */ /* 0x000fc60007810000 */
[----:B------:R-:W-:Y:S01]  /*80a0*/  MUFU.TANH R217, R217 ;  /* 0x000000d900d97308 */ /* 0x000fe20000002400 */
[----:B------:R-:W-:Y:S02]  /*80b0*/  FMNMX.FTZ R8, R201, R8, !PT ;  /* 0x00000008c9087209 */ /* 0x000fe40007810000 */
[----:B--2---:R-:W-:-:S05]  /*80c0*/  FMNMX.FTZ R14, R31, R14, !PT ;  /* 0x0000000e1f0e7209 */ /* 0x004fca0007810000 */
        /* <DEDUP_REMOVED lines=42> */
[----:B------:R-:W-:-:S02]  /*8370*/  FMNMX.FTZ R14, R49, R14, !PT ;  /* 0x0000000e310e7209 */ /* 0x000fc40007810000 */
[----:B------:R-:W-:Y:S02]  /*8380*/  FMNMX.FTZ R8, R211, R8, !PT ;  /* 0x00000008d3087209 */ /* 0x000fe40007810000 */
[----:B------:R-:W-:Y:S01]  /*8390*/  FMNMX.FTZ R14, R51, R14, !PT ;  /* 0x0000000e330e7209 */ /* 0x000fe20007810000 */
[----:B------:R-:W2:Y:S01]  /*83a0*/  MUFU.TANH R57, R57 ;  /* 0x0000003900397308 */ /* 0x000ea20000002400 */
[----:B------:R-:W-:Y:S02]  /*83b0*/  FMNMX.FTZ R8, R213, R8, !PT ;  /* 0x00000008d5087209 */ /* 0x000fe40007810000 */
[----:B0-----:R-:W-:Y:S02]  /*83c0*/  FMNMX.FTZ R14, R53, R14, !PT ;  /* 0x0000000e350e7209 */ /* 0x001fe40007810000 */
[----:B------:R-:W-:-:S03]  /*83d0*/  FMNMX.FTZ R8, R215, R8, !PT ;  /* 0x00000008d7087209 */ /* 0x000fc60007810000 */
[----:B------:R-:W0:Y:S01]  /*83e0*/  MUFU.TANH R59, R59 ;  /* 0x0000003b003b7308 */ /* 0x000e220000002400 */
[----:B-1----:R-:W-:-:S07]  /*83f0*/  FMNMX.FTZ R14, R55, R14, !PT ;  /* 0x0000000e370e7209 */ /* 0x002fce0007810000 */
[----:B------:R-:W1:Y:S01]  /*8400*/  MUFU.TANH R61, R61 ;  /* 0x0000003d003d7308 */ /* 0x000e620000002400 */
[----:B--2---:R-:W-:-:S07]  /*8410*/  FMNMX.FTZ R14, R57, R14, !PT ;  /* 0x0000000e390e7209 */ /* 0x004fce0007810000 */
[----:B------:R-:W2:Y:S01]  /*8420*/  MUFU.TANH R63, R63 ;  /* 0x0000003f003f7308 */ /* 0x000ea20000002400 */
[----:B0-----:R-:W-:-:S07]  /*8430*/  FMNMX.FTZ R14, R59, R14, !PT ;  /* 0x0000000e3b0e7209 */ /* 0x001fce0007810000 */
[----:B------:R-:W-:Y:S01]  /*8440*/  MUFU.TANH R67, R67 ;  /* 0x0000004300437308 */ /* 0x000fe20000002400 */
[----:B-1----:R-:W-:-:S07]  /*8450*/  FMNMX.FTZ R14, R61, R14, !PT ;  /* 0x0000000e3d0e7209 */ /* 0x002fce0007810000 */
[----:B------:R-:W-:Y:S01]  /*8460*/  MUFU.TANH R69, R69 ;  /* 0x0000004500457308 */ /* 0x000fe20000002400 */
[----:B--2---:R-:W-:-:S07]  /*8470*/  FMNMX.FTZ R14, R63, R14, !PT ;  /* 0x0000000e3f0e7209 */ /* 0x004fce0007810000 */
        /* <DEDUP_REMOVED lines=39> */
[----:B------:R-:W-:-:S03]  /*86f0*/  FMNMX.FTZ R14, R85, R14, !PT ;  /* 0x0000000e550e7209 */ /* 0x000fc60007810000 */
[----:B------:R-:W1:Y:S01]  /*8700*/  SHFL.BFLY PT, R11, R8, 0x2, 0x1f ;  /* 0x0c401f00080b7f89 */ /* 0x000e6200000e0000 */
[----:B0-----:R-:W-:Y:S02]  /*8710*/  FMNMX.FTZ R14, R83, R14, !PT ;  /* 0x0000000e530e7209 */ /* 0x001fe40007810000 */
[----:B-1----:R-:W-:Y:S02]  /*8720*/  FMNMX.FTZ R11, R8, R11, !PT ;  /* 0x0000000b080b7209 */ /* 0x002fe40007810000 */
[----:B------:R-:W0:Y:S03]  /*8730*/  LDC R8, c[0x0][0x988] ;  /* 0x00026200ff087b82 */ /* 0x000e260000000800 */
[----:B------:R-:W1:Y:S02]  /*8740*/  SHFL.BFLY PT, R12, R11, 0x1, 0x1f ;  /* 0x0c201f000b0c7f89 */ /* 0x000e6400000e0000 */
[----:B-1----:R-:W-:-:S05]  /*8750*/  FMNMX.FTZ R11, R11, R12, !PT ;  /* 0x0000000c0b0b7209 */ /* 0x002fca0007810000 */
[----:B0-----:R-:W-:-:S04]  /*8760*/  FMUL.FTZ R12, R11, R8 ;  /* 0x000000080b0c7220 */ /* 0x001fc80000410000 */
[-CC-:B------:R-:W-:Y:S01]  /*8770*/  FFMA.FTZ R182, R9, R8.reuse, -R12.reuse ;  /* 0x0000000809b67223 */ /* 0x180fe2000001080c */
[-CC-:B------:R-:W-:Y:S01]  /*8780*/  FFMA.FTZ R180, R7, R8.reuse, -R12.reuse ;  /* 0x0000000807b47223 */ /* 0x180fe2000001080c */
[-CC-:B------:R-:W-:Y:S01]  /*8790*/  FFMA.FTZ R7, R21, R8.reuse, -R12.reuse ;  /* 0x0000000815077223 */ /* 0x180fe2000001080c */
[-CC-:B------:R-:W-:Y:S01]  /*87a0*/  FFMA.FTZ R176, R27, R8.reuse, -R12.reuse ;  /* 0x000000081bb07223 */ /* 0x180fe2000001080c */
[----:B------:R-:W-:Y:S02]  /*87b0*/  WARPGROUP.DEPBAR.LE gsb0, 0x0 ;  /* 0x00008000000079c5 */ /* 0x000fe40000010000 */
[----:B------:R-:W-:Y:S01]  /*87c0*/  WARPGROUP.ARRIVE ;  /* 0x00000000000079c5 */ /* 0x000fe20000000000 */
[----:B------:R-:W-:Y:S01]  /*87d0*/  FMUL.FTZ R169, R86, UR45 ;  /* 0x0000002d56a97c20 */ /* 0x000fe20008410000 */
[-CC-:B------:R-:W-:Y:S01]  /*87e0*/  FFMA.FTZ R21, R29, R8.reuse, -R12.reuse ;  /* 0x000000081d157223 */ /* 0x180fe2000001080c */
        /* <DEDUP_REMOVED lines=21> */
[----:B------:R-:W-:Y:S01]  /*8940*/  FADD.FTZ R171, -R11, R10 ;  /* 0x0000000a0bab7221 */ /* 0x000fe20000010100 */
[----:B0-----:R-:W-:Y:S01]  /*8950*/  FMNMX.FTZ R14, R169, R14, !PT ;  /* 0x0000000ea90e7209 */ /* 0x001fe20007810000 */
[----:B------:R-:W-:Y:S02]  /*8960*/  MUFU.EX2 R5, R5 ;  /* 0x0000000500057308 */ /* 0x000fe40000000800 */
[----:B------:R-:W-:Y:S01]  /*8970*/  FMUL.FTZ R10, R171, R8 ;  /* 0x00000008ab0a7220 */ /* 0x000fe20000410000 */
[----:B------:R-:W-:Y:S01]  /*8980*/  FMNMX.FTZ R9, R87, R14, !PT ;  /* 0x0000000e57097209 */ /* 0x000fe20007810000 */
[----:B------:R-:W-:-:S04]  /*8990*/  FFMA.FTZ R14, R221, R8, -R12 ;  /* 0x00000008dd0e7223 */ /* 0x000fc8000001080c */
[----:B------:R-:W0:Y:S01]  /*89a0*/  SHFL.BFLY PT, R16, R9, 0x2, 0x1f ;  /* 0x0c401f0009107f89 */ /* 0x000e2200000e0000 */
[----:B------:R-:W1:Y:S08]  /*89b0*/  MUFU.EX2 R10, R10 ;  /* 0x0000000a000a7308 */ /* 0x000e700000000800 */
[----:B------:R-:W2:Y:S08]  /*89c0*/  MUFU.EX2 R180, R180 ;  /* 0x000000b400b47308 */ /* 0x000eb00000000800 */
[----:B------:R-:W3:Y:S01]  /*89d0*/  MUFU.EX2 R182, R182 ;  /* 0x000000b600b67308 */ /* 0x000ee20000000800 */
[----:B-1----:R-:W-:Y:S01]  /*89e0*/  FFMA.FTZ R3, R10, R3, R5 ;  /* 0x000000030a037223 */ /* 0x002fe20000010005 */
[----:B0-----:R-:W-:Y:S01]  /*89f0*/  FMNMX.FTZ R24, R9, R16, !PT ;  /* 0x0000001009187209 */ /* 0x001fe20007810000 */
[----:B------:R-:W-:-:S05]  /*8a00*/  FFMA.FTZ R16, R225, R8, -R12 ;  /* 0x00000008e1107223 */ /* 0x000fca000001080c */
[----:B------:R-:W0:Y:S01]  /*8a10*/  MUFU.EX2 R7, R7 ;  /* 0x0000000700077308 */ /* 0x000e220000000800 */
[C---:B--2---:R-:W-:Y:S01]  /*8a20*/  FADD.FTZ R3, R180.reuse, R3 ;  /* 0x00000003b4037221 */ /* 0x044fe20000010000 */
[----:B------:R-:W-:Y:S01]  /*8a30*/  F2FP.F16.F32.PACK_AB R180, R180, R5 ;  /* 0x00000005b4b4723e */ /* 0x000fe200000000ff */
[----:B------:R-:W1:Y:S05]  /*8a40*/  SHFL.BFLY PT, R9, R24, 0x1, 0x1f ;  /* 0x0c201f0018097f89 */ /* 0x000e6a00000e0000 */
[----:B------:R-:W-:Y:S01]  /*8a50*/  MUFU.EX2 R176, R176 ;  /* 0x000000b000b07308 */ /* 0x000fe20000000800 */
[----:B---3--:R-:W-:-:S07]  /*8a60*/  FADD.FTZ R44, R182, R3 ;  /* 0x00000003b62c7221 */ /* 0x008fce0000010000 */
[----:B------:R-:W-:Y:S01]  /*8a70*/  MUFU.EX2 R21, R21 ;  /* 0x0000001500157308 */ /* 0x000fe20000000800 */
[----:B0-----:R-:W-:-:S07]  /*8a80*/  F2FP.F16.F32.PACK_AB R182, R7, R182 ;  /* 0x000000b607b6723e */ /* 0x001fce00000000ff */
[----:B------:R-:W-:Y:S01]  /*8a90*/  MUFU.EX2 R178, R178 ;  /* 0x000000b200b27308 */ /* 0x000fe20000000800 */
[----:B-1----:R-:W-:-:S07]  /*8aa0*/  FMNMX.FTZ R9, R24, R9, !PT ;  /* 0x0000000918097209 */ /* 0x002fce0007810000 */
        /* <DEDUP_REMOVED lines=12> */
[----:B------:R-:W-:Y:S01]  /*8b70*/  FFMA.FTZ R155, R215, R8, -R12 ;  /* 0x00000008d79b7223 */ /* 0x000fe2000001080c */
[----:B------:R-:W-:Y:S01]  /*8b80*/  MUFU.EX2 R170, R170 ;  /* 0x000000aa00aa7308 */ /* 0x000fe20000000800 */
[----:B------:R-:W-:Y:S01]  /*8b90*/  HGMMA.64x128x16.F32 R88, R156, gdesc[UR8].tnspB, R88, gsb0 ;  /* 0x41e000089c587df0 */ /* 0x000fe20008000858 */
[----:B------:R-:W-:Y:S01]  /*8ba0*/  UIADD3 UR10, UR6, 0x300, URZ ;  /* 0x00000300060a7890 */ /* 0x000fe2000fffe03f */
[----:B------:R-:W-:Y:S01]  /*8bb0*/  UMOV UR11, 0x40000040 ;  /* 0x40000040000b7882 */ /* 0x000fe20000000000 */
[----:B------:R-:W-:-:S04]  /*8bc0*/  UIADD3 UR6, UR6, 0x380, URZ ;  /* 0x0000038006067890 */ /* 0x000fc8000fffe03f */
        /* <DEDUP_REMOVED lines=8> */
[----:B------:R-:W1:Y:S08]  /*8c50*/  MUFU.EX2 R203, R203 ;  /* 0x000000cb00cb7308 */ /* 0x000e700000000800 */
        /* <DEDUP_REMOVED lines=10> */
[-C--:B------:R-:W-:Y:S01]  /*8d00*/  FMUL.FTZ R12, R9, R8.reuse ;  /* 0x00000008090c7220 */ /* 0x080fe20000410000 */
[----:B------:R-:W-:Y:S01]  /*8d10*/  HGMMA.64x128x16.F32 R88, R160, gdesc[UR8].tnspB, R88, gsb0 ;  /* 0x41e00008a0587df0 */ /* 0x000fe20008000858 */
[----:B------:R-:W-:Y:S02]  /*8d20*/  MUFU.EX2 R156, R156 ;  /* 0x0000009c009c7308 */ /* 0x000fe40000000800 */
[----:B------:R-:W-:Y:S01]  /*8d30*/  FFMA.FTZ R183, R17, R8, -R12 ;  /* 0x0000000811b77223 */ /* 0x000fe2000001080c */
[----:B------:R-:W-:-:S02]  /*8d40*/  IMAD.U32 R17, RZ, RZ, UR37 ;  /* 0x00000025ff117e24 */ /* 0x000fc4000f8e00ff */
[-CC-:B------:R-:W-:Y:S01]  /*8d50*/  FFMA.FTZ R177, R31, R8.reuse, -R12.reuse ;  /* 0x000000081fb17223 */ /* 0x180fe2000001080c */
[-CC-:B------:R-:W-:Y:S01]  /*8d60*/  FFMA.FTZ R26, R25, R8.reuse, -R12.reuse ;  /* 0x00000008191a7223 */ /* 0x180fe2000001080c */
[----:B------:R-:W-:Y:S01]  /*8d70*/  IADD3 R25, -R198, 0xb, RZ ;  /* 0x0000000bc6197810 */ /* 0x000fe20007ffe1ff */
[-CC-:B------:R-:W-:Y:S01]  /*8d80*/  FFMA.FTZ R28, R33, R8.reuse, -R12.reuse ;  /* 0x00000008211c7223 */ /* 0x180fe2000001080c */
[----:B------:R-:W-:Y:S01]  /*8d90*/  @!P1 LEA R17, R17, UR38, 0x3 ;  /* 0x0000002611119c11 */ /* 0x000fe2000f8e18ff */
[----:B------:R-:W-:Y:S01]  /*8da0*/  MUFU.EX2 R183, R183 ;  /* 0x000000b700b77308 */ /* 0x000fe20000000800 */
[-CC-:B------:R-:W-:Y:S01]  /*8db0*/  FFMA.FTZ R179, R181, R8.reuse, -R12.reuse ;  /* 0x00000008b5b37223 */ /* 0x180fe2000001080c */
[-CC-:B------:R-:W-:Y:S01]  /*8dc0*/  FFMA.FTZ R30, R39, R8.reuse, -R12.reuse ;  /* 0x00000008271e7223 */ /* 0x180fe2000001080c */
[-CC-:B------:R-:W-:Y:S01]  /*8dd0*/  FFMA.FTZ R173, R199, R8.reuse, -R12.reuse ;  /* 0x00000008c7ad7223 */ /* 0x180fe2000001080c */
[----:B------:R-:W-:Y:S02]  /*8de0*/  @!P1 VIADD R31, R17, 0x28840 ;  /* 0x00028840111f9836 */ /* 0x000fe40000000000 */
[-CC-:B------:R-:W-:Y:S01]  /*8df0*/  FFMA.FTZ R32, R43, R8.reuse, -R12.reuse ;  /* 0x000000082b207223 */ /* 0x180fe2000001080c */
[-CC-:B------:R-:W-:Y:S01]  /*8e00*/  FFMA.FTZ R175, R45, R8.reuse, -R12.reuse ;  /* 0x000000082daf7223 */ /* 0x180fe2000001080c */
[-CC-:B------:R-:W-:Y:S01]  /*8e10*/  FFMA.FTZ R34, R47, R8.reuse, -R12.reuse ;  /* 0x000000082f227223 */ /* 0x180fe2000001080c */
[----:B------:R-:W-:Y:S01]  /*8e20*/  MUFU.EX2 R26, R26 ;  /* 0x0000001a001a7308 */ /* 0x000fe20000000800 */
[----:B------:R-:W-:Y:S01]  /*8e30*/  @!P1 PRMT R31, RZ, 0x654, R31 ;  /* 0x00000654ff1f9816 */ /* 0x000fe2000000001f */
        /* <DEDUP_REMOVED lines=33> */
[----:B------:R-:W-:Y:S01]  /*9050*/  FADD.FTZ R161, -R9, R6 ;  /* 0x0000000609a17221 */ /* 0x000fe20000010100 */
[-CC-:B------:R-:W-:Y:S01]  /*9060*/  FFMA.FTZ R6, R13, R8.reuse, -R12.reuse ;  /* 0x000000080d067223 */ /* 0x180fe2000001080c */
[-CC-:B------:R-:W-:Y:S01]  /*9070*/  FFMA.FTZ R13, R15, R8.reuse, -R12.reuse ;  /* 0x000000080f0d7223 */ /* 0x180fe2000001080c */
[-C--:B------:R-:W-:Y:S01]  /*9080*/  FFMA.FTZ R15, R49, R8.reuse, -R12 ;  /* 0x00000008310f7223 */ /* 0x080fe2000001080c */
[----:B------:R-:W-:Y:S01]  /*9090*/  FMUL.FTZ R161, R161, R8 ;  /* 0x00000008a1a17220 */ /* 0x000fe20000410000 */
[----:B------:R-:W-:Y:S01]  /*90a0*/  HGMMA.64x128x16.F32 R88, R164, gdesc[UR4].tnspB, R88, gsb0 ;  /* 0x41e00004a4587df0 */ /* 0x000fe20008000858 */
[----:B------:R-:W-:Y:S01]  /*90b0*/  MUFU.EX2 R67, R67 ;  /* 0x0000004300437308 */ /* 0x000fe20000000800 */
[----:B0-----:R-:W-:Y:S02]  /*90c0*/  F2FP.F16.F32.PACK_AB R160, R201, R14 ;  /* 0x0000000ec9a0723e */ /* 0x001fe400000000ff */
[----:B-1----:R-:W-:-:S05]  /*90d0*/  F2FP.F16.F32.PACK_AB R162, R203, R16 ;  /* 0x00000010cba2723e */ /* 0x002fca00000000ff */
        /* <DEDUP_REMOVED lines=22> */
[----:B------:R1:W-:Y:S01]  /*9240*/  @!P1 SYNCS.ARRIVE.TRANS64.RED.A1T0 RZ, [R31+URZ], RZ ;  /* 0x000000ff1fff99a7 */ /* 0x0003e2000810043f */
[-C--:B------:R-:W-:Y:S01]  /*9250*/  FMUL.FTZ R88, R88, R10.reuse ;  /* 0x0000000a58587220 */ /* 0x080fe20000410000 */
[----:B0-----:R-:W-:Y:S01]  /*9260*/  FADD.FTZ R25, R183, R42 ;  /* 0x0000002ab7197221 */ /* 0x001fe20000010000 */
[----:B------:R-:W-:Y:S01]  /*9270*/  F2FP.F16.F32.PACK_AB R183, R26, R183 ;  /* 0x000000b71ab7723e */ /* 0x000fe200000000ff */
[-C--:B------:R-:W-:Y:S01]  /*9280*/  FMUL.FTZ R89, R89, R10.reuse ;  /* 0x0000000a59597220 */ /* 0x080fe20000410000 */
[----:B------:R-:W-:Y:S01]  /*9290*/  FMUL.FTZ R92, R92, R10 ;  /* 0x0000000a5c5c7220 */ /* 0x000fe20000410000 */
[----:B------:R-:W-:Y:S01]  /*92a0*/  FADD.FTZ R42, R26, R25 ;  /* 0x000000191a2a7221 */ /* 0x000fe20000010000 */
[----:B------:R-:W-:Y:S01]  /*92b0*/  FFMA.FTZ R25, R65, R8, -R12 ;  /* 0x0000000841197223 */ /* 0x000fe2000001080c */
[----:B-1----:R-:W-:Y:S01]  /*92c0*/  IMAD.U32 R31, RZ, RZ, UR44 ;  /* 0x0000002cff1f7e24 */ /* 0x002fe2000f8e00ff */
[----:B------:R-:W-:Y:S01]  /*92d0*/  UMOV UR44, UR37 ;  /* 0x00000025002c7c82 */ /* 0x000fe20008000000 */
[-C--:B------:R-:W-:Y:S01]  /*92e0*/  FMUL.FTZ R93, R93, R10.reuse ;  /* 0x0000000a5d5d7220 */ /* 0x080fe20000410000 */
[-C--:B------:R-:W-:Y:S01]  /*92f0*/  FMUL.FTZ R96, R96, R10.reuse ;  /* 0x0000000a60607220 */ /* 0x080fe20000410000 */
[-C--:B------:R-:W-:Y:S01]  /*9300*/  FMUL.FTZ R97, R97, R10.reuse ;  /* 0x0000000a61617220 */ /* 0x080fe20000410000 */
[----:B------:R-:W-:Y:S01]  /*9310*/  @!P1 LEA R31, R31, UR38, 0x3 ;  /* 0x000000261f1f9c11 */ /* 0x000fe2000f8e18ff */
[----:B------:R-:W0:Y:S01]  /*9320*/  MUFU.EX2 R25, R25 ;  /* 0x0000001900197308 */ /* 0x000e220000000800 */
[-C--:B------:R-:W-:Y:S01]  /*9330*/  FMUL.FTZ R100, R100, R10.reuse ;  /* 0x0000000a64647220 */ /* 0x080fe20000410000 */
[-C--:B------:R-:W-:Y:S01]  /*9340*/  FMUL.FTZ R101, R101, R10.reuse ;  /* 0x0000000a65657220 */ /* 0x080fe20000410000 */
[----:B------:R-:W-:Y:S01]  /*9350*/  FMUL.FTZ R104, R104, R10 ;  /* 0x0000000a68687220 */ /* 0x000fe20000410000 */
[----:B------:R-:W-:-:S02]  /*9360*/  @!P1 VIADD R31, R31, 0x28860 ;  /* 0x000288601f1f9836 */ /* 0x000fc40000000000 */
        /* <DEDUP_REMOVED lines=10> */
[----:B------:R-:W-:Y:S01]  /*9410*/  FADD.FTZ R31, R177, R42 ;  /* 0x0000002ab11f7221 */ /* 0x000fe20000010000 */
[-C--:B------:R-:W-:Y:S01]  /*9420*/  FMUL.FTZ R117, R117, R10.reuse ;  /* 0x0000000a75757220 */ /* 0x080fe20000410000 */
[-C--:B------:R-:W-:Y:S01]  /*9430*/  FMUL.FTZ R120, R120, R10.reuse ;  /* 0x0000000a78787220 */ /* 0x080fe20000410000 */
        /* <DEDUP_REMOVED lines=16> */
[----:B------:R-:W-:Y:S01]  /*9540*/  FMUL.FTZ R137, R137, R10 ;  /* 0x0000000a89897220 */ /* 0x000fe20000410000 */
[----:B------:R-:W-:Y:S01]  /*9550*/  FADD.FTZ R42, R32, R31 ;  /* 0x0000001f202a7221 */ /* 0x000fe20000010000 */
[-C--:B------:R-:W-:Y:S01]  /*9560*/  FFMA.FTZ R31, R169, R8.reuse, -R12 ;  /* 0x00000008a91f7223 */ /* 0x080fe2000001080c */
[----:B------:R-:W-:Y:S01]  /*9570*/  FADD.FTZ R33, R29, R44 ;  /* 0x0000002c1d217221 */ /* 0x000fe20000010000 */
[----:B------:R-:W-:Y:S01]  /*9580*/  FFMA.FTZ R12, R87, R8, -R12 ;  /* 0x00000008570c7223 */ /* 0x000fe2000001080c */
        /* <DEDUP_REMOVED lines=12> */
[----:B------:R-:W2:Y:S01]  /*9650*/  MUFU.EX2 R12, R12 ;  /* 0x0000000c000c7308 */ /* 0x000ea20000000800 */
        /* <DEDUP_REMOVED lines=26> */
[C---:B------:R-:W-:Y:S01]  /*9800*/  FADD.FTZ R26, R3.reuse, R26 ;  /* 0x0000001a031a7221 */ /* 0x040fe20000010000 */
[----:B------:R-:W-:Y:S01]  /*9810*/  F2FP.F16.F32.PACK_AB R155, R3, R0 ;  /* 0x00000000039b723e */ /* 0x000fe200000000ff */
[-C--:B------:R-:W-:Y:S01]  /*9820*/  FMUL.FTZ R102, R102, R207.reuse ;  /* 0x000000cf66667220 */ /* 0x080fe20000410000 */
[----:B------:R-:W-:Y:S01]  /*9830*/  FADD.FTZ R6, R156, R5 ;  /* 0x000000059c067221 */ /* 0x000fe20000010000 */
[----:B0-----:R-:W-:Y:S01]  /*9840*/  FADD.FTZ R26, R25, R26 ;  /* 0x0000001a191a7221 */ /* 0x001fe20000010000 */
        /* <DEDUP_REMOVED lines=39> */
[----:B-1----:R-:W-:Y:S01]  /*9ac0*/  FADD.FTZ R26, R31, R26 ;  /* 0x0000001a1f1a7221 */ /* 0x002fe20000010000 */
[----:B------:R-:W-:Y:S01]  /*9ad0*/  F2FP.F16.F32.PACK_AB R153, R40, R17 ;  /* 0x000000112899723e */ /* 0x000fe200000000ff */
[----:B------:R-:W-:Y:S01]  /*9ae0*/  FMUL.FTZ R123, R123, R207 ;  /* 0x000000cf7b7b7220 */ /* 0x000fe20000410000 */
[----:B------:R-:W-:Y:S01]  /*9af0*/  FADD.FTZ R3, R205, R0 ;  /* 0x00000000cd037221 */ /* 0x000fe20000010000 */
[----:B------:R-:W-:Y:S01]  /*9b00*/  F2FP.F16.F32.PACK_AB R157, R67, R25 ;  /* 0x00000019439d723e */ /* 0x000fe200000000ff */
[----:B--2---:R-:W-:Y:S01]  /*9b10*/  FADD.FTZ R0, R12, R26 ;  /* 0x0000001a0c007221 */ /* 0x004fe20000010000 */
        /* <DEDUP_REMOVED lines=22> */
.L_x_9175:
[----:B------:R-:W-:Y:S06]  /*9c80*/  BAR.ARV 0x8, 0x180 ;  /* 0x0206000000007b1d */ /* 0x000fec0000002000 */
[----:B------:R-:W-:Y:S05]  /*9c90*/  @!P0 BRA `(.L_x_9185) ;  /* 0x0000000000048947 */ /* 0x000fea0003800000 */
[----:B------:R-:W-:Y:S01]  /*9ca0*/  BPT.TRAP 0x1 ;  /* 0x000000040000795c */ /* 0x000fe20000300000 */
.L_x_9185:
[----:B------:R-:W-:Y:S01]  /*9cb0*/  ULEA UR5, UR37, UR38, 0x3 ;  /* 0x0000002625057291 */ /* 0x000fe2000f8e183f */
[----:B------:R-:W-:-:S05]  /*9cc0*/  IMAD.U32 R4, RZ, RZ, UR36 ;  /* 0x00000024ff047e24 */ /* 0x000fca000f8e00ff */
[----:B------:R-:W-:-:S04]  /*9cd0*/  SHF.L.U32 R4, R4, 0x1f, RZ ;  /* 0x0000001f04047819 */ /* 0x000fc800000006ff */
[----:B------:R0:W1:Y:S01]  /*9ce0*/  SYNCS.PHASECHK.TRANS64.TRYWAIT P2, [UR5+0x28850], R4 ;  /* 0x02885004ff0075a7 */ /* 0x0000620008040145 */
[----:B------:R-:W-:Y:S05]  /*9cf0*/  @!P0 BRA `(.L_x_9186) ;  /* 0x0000000000048947 */ /* 0x000fea0003800000 */
[----:B------:R-:W-:Y:S01]  /*9d00*/  BPT.TRAP 0x1 ;  /* 0x000000040000795c */ /* 0x000fe20000300000 */
.L_x_9186:
[----:B-1----:R-:W-:Y:S05]  /*9d10*/  @P2 BRA `(.L_x_9187) ;  /* 0x0000000000082947 */ /* 0x002fea0003800000 */
[----:B------:R-:W1:Y:S02]  /*9d20*/  SYNCS.PHASECHK.TRANS64.TRYWAIT P0, [UR5+0x28850], R4 ;  /* 0x02885004ff0075a7 */ /* 0x000e640008000145 */
[----:B-1----:R-:W-:Y:S05]  /*9d30*/  @!P0 BRA `(.L_x_9188) ;  /* 0x0000008c00308947 */ /* 0x002fea0003800000 */
.L_x_9187:
[----:B------:R-:W-:Y:S01]  /*9d40*/  UIADD3 UR38, UR38, 0x400, URZ ;  /* 0x0000040026267890 */ /* 0x000fe2000fffe03f */
[----:B------:R-:W-:Y:S01]  /*9d50*/  WARPGROUP.ARRIVE ;  /* 0x00000000000079c5 */ /* 0x000fe20000000000 */
[----:B------:R-:W-:Y:S01]  /*9d60*/  UMOV UR7, 0x40000040 ;  /* 0x4000004000077882 */ /* 0x000fe20000000000 */
[----:B01----:R-:W0:Y:S01]  /*9d70*/  SHFL.BFLY PT, R4, R3, 0x2, 0x1f ;  /* 0x0c401f0003047f89 */ /* 0x003e2200000e0000 */
[----:B------:R-:W-:Y:S01]  /*9d80*/  USHF.R.U32.HI UR38, URZ, 0x4, UR38 ;  /* 0x000000043f267899 */ /* 0x000fe20008011626 */
[----:B------:R-:W-:Y:S02]  /*9d90*/  IMAD.MOV.U32 R10, RZ, RZ, RZ ;  /* 0x000000ffff0a7224 */ /* 0x000fe400078e00ff */
[----:B------:R-:W1:Y:S01]  /*9da0*/  SHFL.BFLY PT, R5, R0, 0x2, 0x1f ;  /* 0x0c401f0000057f89 */ /* 0x000e6200000e0000 */
[----:B------:R-:W-:Y:S01]  /*9db0*/  ULOP3.LUT UR38, UR38, 0x3fff, URZ, 0xc0, !UPT ;  /* 0x00003fff26267892 */ /* 0x000fe2000f8ec03f */
[----:B------:R-:W-:-:S03]  /*9dc0*/  VIADD R190, R190, 0x1 ;  /* 0x00000001bebe7836 */ /* 0x000fc60000000000 */
        /* <DEDUP_REMOVED lines=16> */
[----:B------:R-:W-:Y:S02]  /*9ed0*/  IMAD.MOV.U32 R5, RZ, RZ, RZ ;  /* 0x000000ffff057224 */ /* 0x000fe400078e00ff */
[----:B-1----:R-:W-:Y:S02]  /*9ee0*/  FADD.FTZ R14, R6, R7 ;  /* 0x00000007060e7221 */ /* 0x002fe40000010000 */
[----:B------:R-:W-:Y:S01]  /*9ef0*/  FSETP.NE.FTZ.AND P0, PT, R13, RZ, PT ;  /* 0x000000ff0d00720b */ /* 0x000fe20003f15000 */
[----:B------:R-:W-:Y:S02]  /*9f00*/  IMAD.U32 R6, RZ, RZ, UR5 ;  /* 0x00000005ff067e24 */ /* 0x000fe4000f8e00ff */
[----:B------:R-:W-:Y:S02]  /*9f10*/  FSETP.NE.FTZ.AND P2, PT, R14, RZ, PT ;  /* 0x000000ff0e00720b */ /* 0x000fe40003f55000 */
[----:B------:R-:W-:-:S08]  /*9f20*/  @!P1 VIADD R6, R6, 0x28860 ;  /* 0x0002886006069836 */ /* 0x000fd00000000000 */
[----:B------:R-:W0:Y:S01]  /*9f30*/  @P0 MUFU.LG2 R7, R13 ;  /* 0x0000000d00070308 */ /* 0x000e220000000c00 */
[C---:B------:R-:W-:Y:S02]  /*9f40*/  @P0 FMUL.FTZ R4, R8.reuse, 0.69314718246459960938 ;  /* 0x3f31721808040820 */ /* 0x040fe40000410000 */
[----:B------:R-:W-:-:S05]  /*9f50*/  @P2 FMUL.FTZ R15, R8, 0.69314718246459960938 ;  /* 0x3f317218080f2820 */ /* 0x000fca0000410000 */
        /* <DEDUP_REMOVED lines=111> */
.L_x_9158:
        /* <DEDUP_REMOVED lines=12> */
[----:B------:R-:W-:Y:S01]  /*a710*/  IMAD.MOV.U32 R48, RZ, RZ, RZ ;  /* 0x000000ffff307224 */ /* 0x000fe200078e00ff */
[----:B------:R-:W-:Y:S01]  /*a720*/  F2FP.F16.F32.PACK_AB R128, R129, R128 ;  /* 0x000000808180723e */ /* 0x000fe200000000ff */
[----:B-1----:R-:W1:Y:S01]  /*a730*/  LDC R44, c[0x0][0xbe8] ;  /* 0x0002fa00ff2c7b82 */ /* 0x002e620000000800 */
        /* <DEDUP_REMOVED lines=12> */
[----:B--2---:R-:W-:-:S03]  /*a800*/  MOV R17, R5 ;  /* 0x0000000500117202 */ /* 0x004fc60000000f00 */
[----:B------:R-:W-:-:S03]  /*a810*/  IMAD.WIDE R4, R194, 0x2, R16 ;  /* 0x00000002c2047825 */ /* 0x000fc600078e0210 */
[C---:B------:R-:W-:Y:S02]  /*a820*/  LOP3.LUT R9, R4.reuse, 0x380, RZ, 0xc0, !PT ;  /* 0x0000038004097812 */ /* 0x040fe400078ec0ff */
[C---:B------:R-:W-:Y:S02]  /*a830*/  IADD3 R31, P6, R4.reuse, 0x20, RZ ;  /* 0x00000020041f7810 */ /* 0x040fe40007fde0ff */
[C---:B------:R-:W-:Y:S02]  /*a840*/  IADD3 R33, P5, R4.reuse, 0x40, RZ ;  /* 0x0000004004217810 */ /* 0x040fe40007fbe0ff */
[----:B------:R-:W-:Y:S01]  /*a850*/  SHF.R.U64 R9, R9, 0x3, RZ ;  /* 0x0000000309097819 */ /* 0x000fe200000012ff */
[--C-:B------:R-:W-:Y:S01]  /*a860*/  IMAD.X R29, RZ, RZ, R5.reuse, P6 ;  /* 0x000000ffff1d7224 */ /* 0x100fe200030e0605 */
[----:B------:R-:W-:Y:S01]  /*a870*/  LOP3.LUT R10, R31, 0x380, RZ, 0xc0, !PT ;  /* 0x000003801f0a7812 */ /* 0x000fe200078ec0ff */
[----:B------:R-:W-:Y:S01]  /*a880*/  IMAD.X R27, RZ, RZ, R5, P5 ;  /* 0x000000ffff1b7224 */ /* 0x000fe200028e0605 */
[----:B------:R-:W-:Y:S01]  /*a890*/  LOP3.LUT R12, R33, 0x380, RZ, 0xc0, !PT ;  /* 0x00000380210c7812 */ /* 0x000fe200078ec0ff */
[----:B------:R-:W-:Y:S01]  /*a8a0*/  BAR.SYNC.DEFER_BLOCKING 0x1, 0x100 ;  /* 0x0044000000007b1d */ /* 0x000fe20000010000 */
[----:B------:R-:W-:-:S02]  /*a8b0*/  IADD3 R35, P4, R4, 0x60, RZ ;  /* 0x0000006004237810 */ /* 0x000fc40007f9e0ff */
        /* <DEDUP_REMOVED lines=12> */
[----:B------:R-:W-:Y:S02]  /*a980*/  MOV R36, R4 ;  /* 0x0000000400247202 */ /* 0x000fe40000000f00 */
[----:B------:R-:W-:Y:S02]  /*a990*/  F2FP.F16.F32.PACK_AB R4, R89, R8 ;  /* 0x000000085904723e */ /* 0x000fe400000000ff */
[----:B------:R-:W-:Y:S02]  /*a9a0*/  LOP3.LUT R28, R10, R31, RZ, 0x3c, !PT ;  /* 0x0000001f0a1c7212 */ /* 0x000fe400078e3cff */
[----:B------:R-:W-:Y:S02]  /*a9b0*/  LOP3.LUT R26, R12, R33, RZ, 0x3c, !PT ;  /* 0x000000210c1a7212 */ /* 0x000fe400078e3cff */
        /* <DEDUP_REMOVED lines=9> */
[----:B------:R-:W-:Y:S02]  /*aa50*/  SHF.R.U64 R30, R30, 0x3, RZ ;  /* 0x000000031e1e7819 */ /* 0x000fe400000012ff */
[----:B------:R-:W-:Y:S02]  /*aa60*/  LOP3.LUT R12, R8, R39, RZ, 0x3c, !PT ;  /* 0x00000027080c7212 */ /* 0x000fe400078e3cff */
[----:B------:R-:W-:Y:S01]  /*aa70*/  F2FP.F16.F32.PACK_AB R5, R91, R90 ;  /* 0x0000005a5b05723e */ /* 0x000fe200000000ff */
[----:B------:R-:W2:Y:S01]  /*aa80*/  LDC.64 R38, c[0x0][0xc00] ;  /* 0x00030000ff267b82 */ /* 0x000ea20000000a00 */
[----:B------:R-:W-:Y:S02]  /*aa90*/  LOP3.LUT R10, R10, R41, RZ, 0x3c, !PT ;  /* 0x000000290a0a7212 */ /* 0x000fe400078e3cff */
[----:B------:R-:W-:Y:S01]  /*aaa0*/  LOP3.LUT R8, R21, R32, RZ, 0x3c, !PT ;  /* 0x0000002015087212 */ /* 0x000fe200078e3cff */
[----:B------:R3:W-:Y:S01]  /*aab0*/  STSM.16.M88.4 [R36], R4 ;  /* 0x0000000424007844 */ /* 0x0007e20000000200 */
[----:B------:R-:W-:-:S02]  /*aac0*/  LOP3.LUT R24, R14, R35, RZ, 0x3c, !PT ;  /* 0x000000230e187212 */ /* 0x000fc400078e3cff */
[----:B------:R-:W-:Y:S02]  /*aad0*/  LOP3.LUT R14, R30, R37, RZ, 0x3c, !PT ;  /* 0x000000251e0e7212 */ /* 0x000fe400078e3cff */
        /* <DEDUP_REMOVED lines=9> */
[----:B------:R-:W-:Y:S01]  /*ab70*/  MOV R32, R14 ;  /* 0x0000000e00207202 */ /* 0x000fe20000000f00 */
[----:B------:R-:W-:Y:S01]  /*ab80*/  STSM.16.M88.4 [R35], R8 ;  /* 0x0000000823007844 */ /* 0x000fe20000000200 */
[----:B------:R-:W-:Y:S02]  /*ab90*/  MOV R31, R12 ;  /* 0x0000000c001f7202 */ /* 0x000fe40000000f00 */
[----:B---3--:R-:W-:-:S02]  /*aba0*/  F2FP.F16.F32.PACK_AB R4, R105, R104 ;  /* 0x000000686904723e */ /* 0x008fc400000000ff */
[----:B------:R-:W-:Y:S02]  /*abb0*/  F2FP.F16.F32.PACK_AB R5, R107, R106 ;  /* 0x0000006a6b05723e */ /* 0x000fe400000000ff */
[----:B------:R-:W-:Y:S02]  /*abc0*/  F2FP.F16.F32.PACK_AB R6, R109, R108 ;  /* 0x0000006c6d06723e */ /* 0x000fe400000000ff */
[----:B------:R-:W-:Y:S02]  /*abd0*/  F2FP.F16.F32.PACK_AB R7, R111, R110 ;  /* 0x0000006e6f07723e */ /* 0x000fe400000000ff */
[----:B------:R-:W-:Y:S02]  /*abe0*/  MOV R33, R24 ;  /* 0x0000001800217202 */ /* 0x000fe40000000f00 */
[----:B------:R-:W-:Y:S01]  /*abf0*/  F2FP.F16.F32.PACK_AB R12, R113, R112 ;  /* 0x00000070710c723e */ /* 0x000fe200000000ff */
[----:B------:R3:W-:Y:S01]  /*ac00*/  STSM.16.M88.4 [R34], R4 ;  /* 0x0000000422007844 */ /* 0x0007e20000000200 */
[----:B------:R-:W-:Y:S01]  /*ac10*/  F2FP.F16.F32.PACK_AB R13, R115, R114 ;  /* 0x00000072730d723e */ /* 0x000fe200000000ff */
[----:B----4-:R-:W-:Y:S01]  /*ac20*/  IMAD.WIDE R28, R184, 0x4, R28 ;  /* 0x00000004b81c7825 */ /* 0x010fe200078e021c */
[----:B------:R-:W-:-:S02]  /*ac30*/  F2FP.F16.F32.PACK_AB R14, R117, R116 ;  /* 0x00000074750e723e */ /* 0x000fc400000000ff */
[----:B------:R-:W-:Y:S02]  /*ac40*/  F2FP.F16.F32.PACK_AB R15, R119, R118 ;  /* 0x00000076770f723e */ /* 0x000fe400000000ff */
[----:B------:R-:W-:Y:S02]  /*ac50*/  F2FP.F16.F32.PACK_AB R24, R121, R120 ;  /* 0x000000787918723e */ /* 0x000fe400000000ff */
[----:B------:R-:W-:Y:S01]  /*ac60*/  F2FP.F16.F32.PACK_AB R25, R123, R122 ;  /* 0x0000007a7b19723e */ /* 0x000fe200000000ff */
[----:B------:R4:W-:Y:S01]  /*ac70*/  STSM.16.M88.4 [R33], R12 ;  /* 0x0000000c21007844 */ /* 0x0009e20000000200 */
[----:B------:R-:W-:Y:S02]  /*ac80*/  F2FP.F16.F32.PACK_AB R26, R125, R124 ;  /* 0x0000007c7d1a723e */ /* 0x000fe400000000ff */
[----:B------:R-:W-:Y:S02]  /*ac90*/  F2FP.F16.F32.PACK_AB R27, R127, R126 ;  /* 0x0000007e7f1b723e */ /* 0x000fe400000000ff */
[----:B------:R-:W-:-:S02]  /*aca0*/  ISETP.NE.U32.AND P2, PT, RZ, UR4, PT ;  /* 0x00000004ff007c0c */ /* 0x000fc4000bf45070 */
[----:B--2---:R-:W-:Y:S01]  /*acb0*/  ISETP.NE.U32.AND P0, PT, R38, RZ, PT ;  /* 0x000000ff2600720c */ /* 0x004fe20003f05070 */
[----:B------:R4:W-:Y:S01]  /*acc0*/  STSM.16.M88.4 [R32], R24 ;  /* 0x0000001820007844 */ /* 0x0009e20000000200 */
[----:B------:R-:W-:Y:S02]  /*acd0*/  ISETP.NE.AND.EX P2, PT, RZ, UR5, PT, P2 ;  /* 0x00000005ff007c0c */ /* 0x000fe4000bf45320 */
[----:B------:R-:W-:Y:S01]  /*ace0*/  ISETP.NE.AND.EX P0, PT, R39, RZ, PT, P0 ;  /* 0x000000ff2700720c */ /* 0x000fe20003f05300 */
[----:B------:R4:W-:Y:S04]  /*acf0*/  STSM.16.M88.4 [R31], R128 ;  /* 0x000000801f007844 */ /* 0x0009e80000000200 */
[----:B------:R4:W-:Y:S04]  /*ad00*/  STSM.16.M88.4 [R30], R136 ;  /* 0x000000881e007844 */ /* 0x0009e80000000200 */
[----:B------:R4:W-:Y:S01]  /*ad10*/  STSM.16.M88.4 [R21], R144 ;  /* 0x0000009015007844 */ /* 0x0009e20000000200 */
[----:B------:R-:W-:Y:S01]  /*ad20*/  BAR.SYNC.DEFER_BLOCKING 0x1, 0x100 ;  /* 0x0044000000007b1d */ /* 0x000fe20000010000 */
[----:B---3--:R-:W-:-:S05]  /*ad30*/  @P2 LEA R4, P3, R184, UR4, 0x2 ;  /* 0x00000004b8042c11 */ /* 0x008fca000f8610ff */
[----:B------:R-:W-:Y:S01]  /*ad40*/  ULDC UR4, c[0x0][0xa88] ;  /* 0x0002a20000047ab9 */ /* 0x000fe20000000800 */
[----:B------:R-:W-:Y:S01]  /*ad50*/  @P2 LEA.HI.X R5, R184, UR5, R188, 0x2, P3 ;  /* 0x00000005b8052c11 */ /* 0x000fe200098f14bc */
[----:B------:R-:W-:Y:S01]  /*ad60*/  IMAD.U32 R7, RZ, RZ, UR4 ;  /* 0x00000004ff077e24 */ /* 0x000fe2000f8e00ff */
[----:B------:R4:W5:Y:S01]  /*ad70*/  @P0 LDG.E R48, desc[UR40][R28.64] ;  /* 0x000000281c300981 */ /* 0x000962000c1e1900 */
[----:B-1----:R-:W-:-:S04]  /*ad80*/  ISETP.NE.AND P1, PT, R44, 0x1, PT ;  /* 0x000000012c00780c */ /* 0x002fc80003f25270 */
[----:B------:R4:W5:Y:S09]  /*ad90*/  @P2 LDG.E R7, desc[UR40][R4.64] ;  /* 0x0000002804072981 */ /* 0x000972000c1e1900 */
[----:B------:R-:W1:Y:S08]  /*ada0*/  @P1 LDC R6, c[0x0][0xbec] ;  /* 0x0002fb00ff061b82 */ /* 0x000e700000000800 */
[----:B------:R-:W2:Y:S01]  /*adb0*/  @P1 LDC R11, c[0x0][0xbf0] ;  /* 0x0002fc00ff0b1b82 */ /* 0x000ea20000000800 */
[----:B----4-:R-:W-:Y:S05]  /*adc0*/  @P2 BRA `(.L_x_9191) ;  /* 0x0000000000102947 */ /* 0x010fea0003800000 */
[----:B------:R-:W-:Y:S05]  /*add0*/  @!P0 BRA `(.L_x_9191) ;  /* 0x00000000000c8947 */ /* 0x000fea0003800000 */
[----:B------:R-:W3:Y:S04]  /*ade0*/  LDG.E R4, desc[UR40][R28.64] ;  /* 0x000000281c047981 */ /* 0x000ee8000c1e1900 */
[----:B-----5:R-:W3:Y:S02]  /*adf0*/  LDG.E R7, desc[UR40][R28.64+0x4] ;  /* 0x000004281c077981 */ /* 0x020ee4000c1e1900 */
[----:B---3--:R-:W-:-:S07]  /*ae00*/  IMAD.IADD R7, R7, 0x1, -R4 ;  /* 0x0000000107077824 */ /* 0x008fce00078e0a04 */
.L_x_9191:
[----:B------:R-:W-:Y:S01]  /*ae10*/  SHF.R.S32.HI R21, RZ, 0x1f, R187 ;  /* 0x0000001fff157819 */ /* 0x000fe200000114bb */
[----:B------:R-:W-:Y:S01]  /*ae20*/  IMAD.IADD R15, R23, 0x1, R2 ;  /* 0x00000001170f7824 */ /* 0x000fe200078e0202 */
[----:B------:R-:W-:Y:S01]  /*ae30*/  ULDC.64 UR4, c[0x0][0xb90] ;  /* 0x0002e40000047ab9 */ /* 0x000fe20000000a00 */
[----:B-----5:R-:W-:Y:S01]  /*ae40*/  SHF.R.S32.HI R49, RZ, 0x1f, R48 ;  /* 0x0000001fff317819 */ /* 0x020fe20000011430 */
[----:B------:R-:W-:Y:S01]  /*ae50*/  IMAD.IADD R24, R193, 0x1, R2 ;  /* 0x00000001c1187824 */ /* 0x000fe200078e0202 */
[----:B------:R-:W-:Y:S01]  /*ae60*/  SEL R188, R188, RZ, !P0 ;  /* 0x000000ffbcbc7207 */ /* 0x000fe20004000000 */
[----:B------:R-:W-:Y:S01]  /*ae70*/  IMAD R4, R21, UR4, RZ ;  /* 0x0000000415047c24 */ /* 0x000fe2000f8e02ff */
[----:B------:R-:W-:Y:S01]  /*ae80*/  SEL R55, R184, RZ, !P0 ;  /* 0x000000ffb8377207 */ /* 0x000fe20004000000 */
[----:B-1----:R-:W-:-:S04]  /*ae90*/  @P1 IMAD.HI.U32 R6, R15, R6, RZ ;  /* 0x000000060f061227 */ /* 0x002fc800078e00ff */
[----:B------:R-:W-:Y:S01]  /*aea0*/  IMAD.MOV.U32 R9, RZ, RZ, R15 ;  /* 0x000000ffff097224 */ /* 0x000fe200078e000f */
[----:B--2---:R-:W-:Y:S01]  /*aeb0*/  @P1 SHF.R.U32.HI R9, RZ, R11, R6 ;  /* 0x0000000bff091219 */ /* 0x004fe20000011606 */
[C---:B------:R-:W-:Y:S02]  /*aec0*/  IMAD R13, R187.reuse, UR5, R4 ;  /* 0x00000005bb0d7c24 */ /* 0x040fe4000f8e0204 */
        /* <DEDUP_REMOVED lines=21> */
[----:B------:R-:W-:Y:S01]  /*b020*/  IADD3 R15, P0, R16, 0x1000, RZ ;  /* 0x00001000100f7810 */ /* 0x000fe20007f1e0ff */
[----:B------:R-:W-:Y:S01]  /*b030*/  IMAD.WIDE.U32 R4, R11, UR4, R4 ;  /* 0x000000040b047c25 */ /* 0x000fe2000f8e0004 */
[----:B------:R-:W-:Y:S02]  /*b040*/  LOP3.LUT R8, R9, 0x380, RZ, 0xc0, !PT ;  /* 0x0000038009087812 */ /* 0x000fe400078ec0ff */
        /* <DEDUP_REMOVED lines=32> */
[----:B------:R-:W-:Y:S01]  /*b250*/  SHF.R.U64 R32, R32, 0x3, RZ ;  /* 0x0000000320207819 */ /* 0x000fe200000012ff */
[----:B-1----:R1:W-:Y:S01]  /*b260*/  @!P2 ST.E desc[UR40][R50.64], R3 ;  /* 0x000000033200a985 */ /* 0x0023e2000c101928 */
[----:B------:R-:W-:Y:S02]  /*b270*/  LOP3.LUT R16, R11, R16, RZ, 0x3c, !PT ;  /* 0x000000100b107212 */ /* 0x000fe400078e3cff */
[----:B------:R-:W-:Y:S01]  /*b280*/  LOP3.LUT R40, R40, R41, RZ, 0x3c, !PT ;  /* 0x0000002928287212 */ /* 0x000fe200078e3cff */
[----:B--2---:R2:W-:Y:S01]  /*b290*/  @!P0 ST.E desc[UR40][R52.64], R0 ;  /* 0x0000000034008985 */ /* 0x0045e2000c101928 */
[----:B------:R-:W-:Y:S01]  /*b2a0*/  LOP3.LUT R36, R36, R37, RZ, 0x3c, !PT ;  /* 0x0000002524247212 */ /* 0x000fe200078e3cff */
[--C-:B------:R-:W-:Y:S01]  /*b2b0*/  IMAD.X R41, RZ, RZ, R17.reuse, P6 ;  /* 0x000000ffff297224 */ /* 0x100fe200030e0611 */
[----:B------:R-:W-:Y:S01]  /*b2c0*/  LOP3.LUT R32, R32, R33, RZ, 0x3c, !PT ;  /* 0x0000002120207212 */ /* 0x000fe200078e3cff */
[--C-:B------:R-:W-:Y:S01]  /*b2d0*/  IMAD.X R37, RZ, RZ, R17.reuse, P5 ;  /* 0x000000ffff257224 */ /* 0x100fe200028e0611 */
[----:B------:R3:W5:Y:S01]  /*b2e0*/  LD.E.128 R24, desc[UR40][R16.64] ;  /* 0x0000002810187980 */ /* 0x000762000c101d00 */
[----:B------:R-:W-:Y:S01]  /*b2f0*/  IMAD.X R33, RZ, RZ, R17, P4 ;  /* 0x000000ffff217224 */ /* 0x000fe200020e0611 */
[----:B------:R-:W-:Y:S01]  /*b300*/  LOP3.LUT R12, R15, 0x380, RZ, 0xc0, !PT ;  /* 0x000003800f0c7812 */ /* 0x000fe200078ec0ff */
[----:B-1----:R-:W1:Y:S01]  /*b310*/  @P1 LDC R51, c[0x0][0xbec] ;  /* 0x0002fb00ff331b82 */ /* 0x002e620000000800 */
[----:B------:R-:W-:Y:S01]  /*b320*/  IMAD R3, R49, UR4, RZ ;  /* 0x0000000431037c24 */ /* 0x000fe2000f8e02ff */
[----:B------:R-:W-:Y:S01]  /*b330*/  LOP3.LUT R4, R5, 0x380, RZ, 0xc0, !PT ;  /* 0x0000038005047812 */ /* 0x000fe200078ec0ff */
[----:B------:R-:W5:Y:S01]  /*b340*/  LD.E.128 R8, desc[UR40][R8.64] ;  /* 0x0000002808087980 */ /* 0x000f62000c101d00 */
[----:B------:R-:W-:Y:S01]  /*b350*/  SHF.R.U64 R12, R12, 0x3, RZ ;  /* 0x000000030c0c7819 */ /* 0x000fe200000012ff */
[----:B---3--:R-:W-:-:S03]  /*b360*/  IMAD.WIDE.U32 R16, R48, UR4, RZ ;  /* 0x0000000430107c25 */ /* 0x008fc6000f8e00ff */
[----:B------:R-:W3:Y:S01]  /*b370*/  @P1 LDC R49, c[0x0][0xbf0] ;  /* 0x0002fc00ff311b82 */ /* 0x000ee20000000800 */
[----:B------:R-:W-:Y:S01]  /*b380*/  SHF.R.U64 R4, R4, 0x3, RZ ;  /* 0x0000000304047819 */ /* 0x000fe200000012ff */
[----:B------:R-:W5:Y:S01]  /*b390*/  LD.E.128 R40, desc[UR40][R40.64] ;  /* 0x0000002828287980 */ /* 0x000f62000c101d00 */
[----:B------:R-:W-:Y:S01]  /*b3a0*/  IMAD R3, R48, UR5, R3 ;  /* 0x0000000530037c24 */ /* 0x000fe2000f8e0203 */
[----:B------:R-:W-:Y:S01]  /*b3b0*/  ULDC.64 UR4, c[0x0][0xae8] ;  /* 0x0002ba0000047ab9 */ /* 0x000fe20000000a00 */
[----:B------:R-:W-:Y:S01]  /*b3c0*/  LOP3.LUT R12, R12, R15, RZ, 0x3c, !PT ;  /* 0x0000000f0c0c7212 */ /* 0x000fe200078e3cff */
[----:B------:R-:W5:Y:S01]  /*b3d0*/  LD.E.128 R36, desc[UR40][R36.64] ;  /* 0x0000002824247980 */ /* 0x000f62000c101d00 */
[----:B------:R-:W-:Y:S01]  /*b3e0*/  IMAD.IADD R17, R17, 0x1, R3 ;  /* 0x0000000111117824 */ /* 0x000fe200078e0203 */
[----:B------:R-:W-:Y:S01]  /*b3f0*/  LOP3.LUT R28, R4, R5, RZ, 0x3c, !PT ;  /* 0x00000005041c7212 */ /* 0x000fe200078e3cff */
[----:B------:R-:W-:Y:S01]  /*b400*/  IMAD R3, R186, 0x20, R189 ;  /* 0x00000020ba037824 */ /* 0x000fe200078e02bd */
[----:B------:R-:W5:Y:S01]  /*b410*/  LD.E.128 R4, desc[UR40][R6.64] ;  /* 0x0000002806047980 */ /* 0x000f62000c101d00 */
[----:B--2---:R-:W-:-:S02]  /*b420*/  IMAD R0, R21, UR4, RZ ;  /* 0x0000000415007c24 */ /* 0x004fc4000f8e02ff */
[----:B------:R-:W-:Y:S01]  /*b430*/  IMAD.IADD R48, R2, 0x1, R3 ;  /* 0x0000000102307824 */ /* 0x000fe200078e0203 */
[----:B------:R-:W5:Y:S01]  /*b440*/  LD.E.128 R12, desc[UR40][R12.64] ;  /* 0x000000280c0c7980 */ /* 0x000f62000c101d00 */
[C---:B------:R-:W-:Y:S02]  /*b450*/  IMAD R3, R187.reuse, UR5, R0 ;  /* 0x00000005bb037c24 */ /* 0x040fe4000f8e0200 */
[----:B------:R-:W-:Y:S01]  /*b460*/  IMAD.WIDE.U32 R16, R187, UR4, R16 ;  /* 0x00000004bb107c25 */ /* 0x000fe2000f8e0010 */
[----:B------:R-:W-:Y:S01]  /*b470*/  ULDC.64 UR4, c[0x0][0xaf0] ;  /* 0x0002bc0000047ab9 */ /* 0x000fe20000000a00 */
[----:B------:R-:W5:Y:S02]  /*b480*/  LD.E.128 R32, desc[UR40][R32.64] ;  /* 0x0000002820207980 */ /* 0x000f64000c101d00 */
[----:B-1----:R-:W-:Y:S02]  /*b490*/  @P1 IMAD.HI.U32 R0, R48, R51, RZ ;  /* 0x0000003330001227 */ /* 0x002fe400078e00ff */
[----:B------:R-:W5:Y:S02]  /*b4a0*/  LD.E.128 R28, desc[UR40][R28.64] ;  /* 0x000000281c1c7980 */ /* 0x000f64000c101d00 */
[----:B------:R-:W-:-:S02]  /*b4b0*/  IMAD.IADD R17, R17, 0x1, R3 ;  /* 0x0000000111117824 */ /* 0x000fc400078e0203 */
[----:B------:R-:W-:Y:S01]  /*b4c0*/  IMAD.MOV.U32 R3, RZ, RZ, R48 ;  /* 0x000000ffff037224 */ /* 0x000fe200078e0030 */
[----:B---3--:R-:W-:Y:S01]  /*b4d0*/  @P1 SHF.R.U32.HI R3, RZ, R49, R0 ;  /* 0x00000031ff031219 */ /* 0x008fe20000011600 */
[----:B------:R-:W-:Y:S01]  /*b4e0*/  IMAD R21, R188, UR4, RZ ;  /* 0x00000004bc157c24 */ /* 0x000fe2000f8e02ff */
[----:B------:R-:W-:Y:S01]  /*b4f0*/  @!PT LDS RZ, [RZ] ;  /* 0x00000000fffff984 */ /* 0x000fe20000000800 */
[----:B------:R-:W-:Y:S01]  /*b500*/  @!PT LDS RZ, [RZ] ;  /* 0x00000000fffff984 */ /* 0x000fe20000000800 */
[----:B------:R-:W-:Y:S01]  /*b510*/  @!PT LDS RZ, [RZ] ;  /* 0x00000000fffff984 */ /* 0x000fe20000000800 */
[----:B------:R-:W-:Y:S01]  /*b520*/  @!PT LDS RZ, [RZ] ;  /* 0x00000000fffff984 */ /* 0x000fe20000000800 */
[----:B------:R1:W-:Y:S06]  /*b530*/  MEMBAR.ALL.CTA ;  /* 0x0000000000007992 */ /* 0x0003ec0000008000 */
[----:B-1----:R-:W1:Y:S01]  /*b540*/  FENCE.VIEW.ASYNC.S ;  /* 0x00000000000073c6 */ /* 0x002e620000000000 */
        /* <DEDUP_REMOVED lines=8> */
[----:B------:R-:W-:-:S03]  /*b5d0*/  IMAD R49, R3, UR5, R0 ;  /* 0x0000000503317c24 */ /* 0x000fc6000f8e0200 */
[----:B------:R-:W-:Y:S01]  /*b5e0*/  SHF.R.S32.HI R0, RZ, 0x1f, R21 ;  /* 0x0000001fff007819 */ /* 0x000fe20000011415 */
[----:B------:R-:W-:Y:S01]  /*b5f0*/  IMAD.WIDE.U32 R16, R3, UR4, R16 ;  /* 0x0000000403107c25 */ /* 0x000fe2000f8e0010 */
[----:B------:R-:W-:-:S03]  /*b600*/  ULDC.64 UR4, c[0x0][0xad8] ;  /* 0x0002b60000047ab9 */ /* 0x000fc60000000a00 */
[----:B------:R-:W-:Y:S02]  /*b610*/  IMAD.IADD R48, R189, 0x1, R2 ;  /* 0x00000001bd307824 */ /* 0x000fe400078e0202 */
[----:B------:R-:W-:Y:S02]  /*b620*/  IMAD R2, R0, UR4, RZ ;  /* 0x0000000400027c24 */ /* 0x000fe4000f8e02ff */
[----:B------:R-:W-:Y:S02]  /*b630*/  IMAD.IADD R17, R17, 0x1, R49 ;  /* 0x0000000111117824 */ /* 0x000fe400078e0231 */
[C---:B------:R-:W-:Y:S02]  /*b640*/  IMAD R49, R21.reuse, UR5, R2 ;  /* 0x0000000515317c24 */ /* 0x040fe4000f8e0202 */
[----:B------:R-:W-:Y:S01]  /*b650*/  IMAD.WIDE.U32 R2, R21, UR4, R16 ;  /* 0x0000000415027c25 */ /* 0x000fe2000f8e0010 */
[----:B------:R-:W-:Y:S01]  /*b660*/  ISETP.GE.AND P2, PT, R48, R57, PT ;  /* 0x000000393000720c */ /* 0x000fe20003f46270 */
[----:B------:R-:W-:-:S02]  /*b670*/  ULDC.64 UR4, c[0x0][0xa80] ;  /* 0x0002a00000047ab9 */ /* 0x000fc40000000a00 */
[----:B------:R-:W-:Y:S01]  /*b680*/  VIADD R0, R48, 0x20 ;  /* 0x0000002030007836 */ /* 0x000fe20000000000 */
[----:B------:R-:W-:Y:S01]  /*b690*/  LEA R21, P3, R2, UR4, 0x1 ;  /* 0x0000000402157c11 */ /* 0x000fe2000f8608ff */
[----:B------:R-:W-:Y:S02]  /*b6a0*/  IMAD.IADD R3, R3, 0x1, R49 ;  /* 0x0000000103037824 */ /* 0x000fe400078e0231 */
[----:B0-----:R-:W-:Y:S01]  /*b6b0*/  VIADD R20, R20, 0x28820 ;  /* 0x0002882014147836 */ /* 0x001fe20000000000 */
        /* <DEDUP_REMOVED lines=19> */
.L_x_9193:
[----:B------:R-:W-:Y:S05]  /*b7f0*/  BSYNC B1 ;  /* 0x0000000000017941 */ /* 0x000fea0003800000 */
.L_x_9192:
        /* <DEDUP_REMOVED lines=13> */
.L_x_9195:
[----:B------:R-:W-:Y:S05]  /*b8d0*/  BSYNC B1 ;  /* 0x0000000000017941 */ /* 0x000fea0003800000 */
.L_x_9194:
[----:B----4-:R4:W0:Y:S01]  /*b8e0*/  SHFL.IDX PT, R0, R44, 0x2, 0x181f ;  /* 0x00581f002c007f89 */ /* 0x01082200000e0000 */
[----:B------:R-:W-:Y:S03]  /*b8f0*/  BSSY B1, `(.L_x_9196) ;  /* 0x000000c000017945 */ /* 0x000fe60003800000 */
[----:B---3-5:R4:W3:Y:S01]  /*b900*/  SHFL.IDX PT, R12, R21, 0x2, 0x181f ;  /* 0x00581f00150c7f89 */ /* 0x0288e200000e0000 */
[----:B------:R-:W-:Y:S05]  /*b910*/  @P1 BRA `(.L_x_9197) ;  /* 0x0000000000241947 */ /* 0x000fea0003800000 */
[----:B------:R-:W-:Y:S02]  /*b920*/  ULDC UR4, c[0x0][0xac8] ;  /* 0x0002b20000047ab9 */ /* 0x000fe40000000800 */
        /* <DEDUP_REMOVED lines=8> */
.L_x_9197:
[----:B------:R-:W-:Y:S05]  /*b9b0*/  BSYNC B1 ;  /* 0x0000000000017941 */ /* 0x000fea0003800000 */
.L_x_9196:
[----:B0-----:R-:W-:Y:S01]  /*b9c0*/  VIADD R0, R48, 0x60 ;  /* 0x0000006030007836 */ /* 0x001fe20000000000 */
[----:B--2-4-:R-:W0:Y:S04]  /*b9d0*/  SHFL.IDX PT, R44, R44, 0x3, 0x181f ;  /* 0x00781f002c2c7f89 */ /* 0x014e2800000e0000 */
[----:B------:R-:W-:Y:S01]  /*b9e0*/  ISETP.GE.AND P0, PT, R0, R57, PT ;  /* 0x000000390000720c */ /* 0x000fe20003f06270 */
[----:B------:R2:W4:-:S12]  /*b9f0*/  SHFL.IDX PT, R4, R21, 0x3, 0x181f ;  /* 0x00781f0015047f89 */ /* 0x00051800000e0000 */
[----:B--2---:R-:W-:Y:S05]  /*ba00*/  @P0 BRA `(.L_x_9198) ;  /* 0x0000000800e00947 */ /* 0x004fea0003800000 */
[----:B------:R-:W-:Y:S02]  /*ba10*/  ULDC UR4, c[0x0][0xac8] ;  /* 0x0002b20000047ab9 */ /* 0x000fe40000000800 */
[----:B------:R-:W-:-:S13]  /*ba20*/  ISETP.GE.AND P1, PT, R19, UR4, PT ;  /* 0x0000000413007c0c */ /* 0x000fda000bf26270 */
[----:B----4-:R-:W-:-:S04]  /*ba30*/  @!P1 LEA R2, P0, R19, R4, 0x1 ;  /* 0x0000000413029211 */ /* 0x010fc800078008ff */
[----:B0-----:R-:W-:Y:S02]  /*ba40*/  @!P1 LEA.HI.X R3, R19, R44, R196, 0x1, P0 ;  /* 0x0000002c13039211 */ /* 0x001fe400000f0cc4 */
[----:B------:R-:W-:-:S03]  /*ba50*/  ISETP.GE.AND P0, PT, R185, UR4, PT ;  /* 0x00000004b9007c0c */ /* 0x000fc6000bf06270 */
[----:B------:R2:W-:Y:S10]  /*ba60*/  @!P1 ST.E.128 desc[UR40][R2.64], R8 ;  /* 0x0000000802009985 */ /* 0x0005f4000c101d28 */
[----:B------:R-:W-:Y:S05]  /*ba70*/  @P0 BRA `(.L_x_9198) ;  /* 0x0000000800c40947 */ /* 0x000fea0003800000 */
[----:B--2---:R-:W-:-:S04]  /*ba80*/  LEA R2, P0, R185, R4, 0x1 ;  /* 0x00000004b9027211 */ /* 0x004fc800078008ff */
[----:B------:R-:W-:-:S05]  /*ba90*/  LEA.HI.X R3, R185, R44, R195, 0x1, P0 ;  /* 0x0000002cb9037211 */ /* 0x000fca00000f0cc3 */
[----:B------:R0:W-:Y:S01]  /*baa0*/  ST.E.128 desc[UR40][R2.64], R28 ;  /* 0x0000001c02007985 */ /* 0x0001e2000c101d28 */
[----:B------:R-:W-:Y:S05]  /*bab0*/  BRA `(.L_x_9198) ;  /* 0x0000000800b47947 */ /* 0x000fea0003800000 */
.L_x_9190:
        /* <DEDUP_REMOVED lines=27> */
.L_x_9199:
        /* <DEDUP_REMOVED lines=8> */
[----:B-----5:R-:W-:Y:S01]  /*bcf0*/  IMAD R4, R0, R14, RZ ;  /* 0x0000000e00047224 */ /* 0x020fe200078e02ff */
        /* <DEDUP_REMOVED lines=36> */
.L_x_9201:
[----:B------:R-:W-:Y:S05]  /*bf40*/  BSYNC B1 ;  /* 0x0000000000017941 */ /* 0x000fea0003800000 */
.L_x_9200:
[----:B------:R-:W-:Y:S01]  /*bf50*/  ULDC.64 UR4, c[0x0][0xaa0] ;  /* 0x0002a80000047ab9 */ /* 0x000fe20000000a00 */
[----:B------:R-:W-:Y:S01]  /*bf60*/  BSSY B1, `(.L_x_9202) ;  /* 0x0000038000017945 */ /* 0x000fe20003800000 */
[----:B------:R-:W-:-:S04]  /*bf70*/  IMAD R4, R10, UR4, RZ ;  /* 0x000000040a047c24 */ /* 0x000fc8000f8e02ff */
[C---:B--2---:R-:W-:Y:S02]  /*bf80*/  IMAD R7, R3.reuse, UR5, R4 ;  /* 0x0000000503077c24 */ /* 0x044fe4000f8e0204 */
[----:B------:R-:W-:Y:S01]  /*bf90*/  IMAD.WIDE.U32 R4, R3, UR4, RZ ;  /* 0x0000000403047c25 */ /* 0x000fe2000f8e00ff */
[----:B------:R-:W-:-:S03]  /*bfa0*/  ULDC.64 UR4, c[0x0][0xae8] ;  /* 0x0002ba0000047ab9 */ /* 0x000fc60000000a00 */
[----:B------:R-:W-:Y:S02]  /*bfb0*/  IMAD R3, R186, 0x20, R189 ;  /* 0x00000020ba037824 */ /* 0x000fe400078e02bd */
        /* <DEDUP_REMOVED lines=50> */
.L_x_9203:
[----:B------:R-:W-:Y:S05]  /*c2e0*/  BSYNC B1 ;  /* 0x0000000000017941 */ /* 0x000fea0003800000 */
.L_x_9202:
[----:B----4-:R4:W0:Y:S01]  /*c2f0*/  SHFL.IDX PT, R0, R5, 0x1, 0x181f ;  /* 0x00381f0005007f89 */ /* 0x01082200000e0000 */
[----:B------:R-:W-:Y:S03]  /*c300*/  BSSY B1, `(.L_x_9204) ;  /* 0x000000c000017945 */ /* 0x000fe60003800000 */
[----:B---3--:R4:W3:Y:S01]  /*c310*/  SHFL.IDX PT, R2, R4, 0x1, 0x181f ;  /* 0x00381f0004027f89 */ /* 0x0088e200000e0000 */
        /* <DEDUP_REMOVED lines=10> */
.L_x_9205:
[----:B------:R-:W-:Y:S05]  /*c3c0*/  BSYNC B1 ;  /* 0x0000000000017941 */ /* 0x000fea0003800000 */
.L_x_9204:
[----:B0-----:R0:W0:Y:S01]  /*c3d0*/  SHFL.IDX PT, R0, R5, 0x2, 0x181f ;  /* 0x00581f0005007f89 */ /* 0x00102200000e0000 */
[----:B------:R-:W-:Y:S03]  /*c3e0*/  BSSY B1, `(.L_x_9206) ;  /* 0x000000c000017945 */ /* 0x000fe60003800000 */
[----:B---3--:R3:W0:Y:S01]  /*c3f0*/  SHFL.IDX PT, R2, R4, 0x2, 0x181f ;  /* 0x00581f0004027f89 */ /* 0x00862200000e0000 */
        /* <DEDUP_REMOVED lines=10> */
.L_x_9207:
[----:B------:R-:W-:Y:S05]  /*c4a0*/  BSYNC B1 ;  /* 0x0000000000017941 */ /* 0x000fea0003800000 */
.L_x_9206:
[----:B0-----:R-:W-:Y:S01]  /*c4b0*/  VIADD R0, R8, 0x60 ;  /* 0x0000006008007836 */ /* 0x001fe20000000000 */
[----:B------:R0:W0:Y:S04]  /*c4c0*/  SHFL.IDX PT, R6, R5, 0x3, 0x181f ;  /* 0x00781f0005067f89 */ /* 0x00002800000e0000 */
[----:B------:R-:W-:Y:S01]  /*c4d0*/  ISETP.GE.AND P0, PT, R0, R17, PT ;  /* 0x000000110000720c */ /* 0x000fe20003f06270 */
[----:B------:R0:W0:-:S12]  /*c4e0*/  SHFL.IDX PT, R2, R4, 0x3, 0x181f ;  /* 0x00781f0004027f89 */ /* 0x00001800000e0000 */
[----:B------:R-:W-:Y:S05]  /*c4f0*/  @P0 BRA `(.L_x_9198) ;  /* 0x0000000000240947 */ /* 0x000fea0003800000 */
[----:B------:R-:W-:Y:S02]  /*c500*/  ULDC UR4, c[0x0][0xac8] ;  /* 0x0002b20000047ab9 */ /* 0x000fe40000000800 */
        /* <DEDUP_REMOVED lines=8> */
.L_x_9198:
[----:B------:R-:W-:Y:S05]  /*c590*/  BSYNC B0 ;  /* 0x0000000000007941 */ /* 0x000fea0003800000 */
.L_x_9189:
[----:B------:R-:W-:Y:S02]  /*c5a0*/  ULDC UR4, c[0x0][0xc3c] ;  /* 0x00030f0000047ab9 */ /* 0x000fe40000000800 */
[----:B-1----:R-:W-:-:S13]  /*c5b0*/  ISETP.GE.AND P0, PT, R47, UR4, PT ;  /* 0x000000042f007c0c */ /* 0x002fda000bf06270 */
[----:B------:R-:W-:Y:S05]  /*c5c0*/  @!P0 BRA `(.L_x_9208) ;  /* 0xffffff4800048947 */ /* 0x000fea000383ffff */
[----:B------:R-:W-:Y:S05]  /*c5d0*/  EXIT ;  /* 0x000000000000794d */ /* 0x000fea0003800000 */
.L_x_9153:
[----:B------:R-:W-:-:S08]  /*c5e0*/  NOP ;  /* 0x0000000000007918 */ /* 0x000fd00000000000 */
[----:B--2---:R-:W0:-:S00]  /*c5f0*/  USETMAXREG.DEALLOC.CTAPOOL 0x18 ;  /* 0x00000018000079c8 */ /* 0x004e0000080e0500 */
        /* <DEDUP_REMOVED lines=14> */
.L_x_9209:
        /* <DEDUP_REMOVED lines=42> */
.L_x_9215:
        /* <DEDUP_REMOVED lines=12> */
.L_x_9214:
[----:B------:R-:W-:Y:S05]  /*ca40*/  BSYNC B0 ;  /* 0x0000000000007941 */ /* 0x000fea0003800000 */
.L_x_9213:
        /* <DEDUP_REMOVED lines=21> */
.L_x_9211:
        /* <DEDUP_REMOVED lines=20> */
.L_x_9216:
        /* <DEDUP_REMOVED lines=57> */
.L_x_9212:
[----:B------:R-:W-:Y:S02]  /*d070*/  IMAD.MOV.U32 R17, RZ, RZ, RZ ;  /* 0x000000ffff117224 */ /* 0x000fe400078e00ff */
[----:B------:R-:W-:Y:S02]  /*d080*/  IMAD.U32 R16, RZ, RZ, UR6 ;  /* 0x00000006ff107e24 */ /* 0x000fe4000f8e00ff */
[----:B------:R-:W-:-:S07]  /*d090*/  IMAD.MOV.U32 R18, RZ, RZ, RZ ;  /* 0x000000ffff127224 */ /* 0x000fce00078e00ff */
.L_x_9217:
[----:B------:R-:W-:-:S13]  /*d0a0*/  ISETP.NE.AND P0, PT, R0, RZ, PT ;  /* 0x000000ff0000720c */ /* 0x000fda0003f05270 */
[----:B------:R-:W1:Y:S01]  /*d0b0*/  @!P0 S2R R3, SR_CgaCtaId ;  /* 0x0000000000038919 */ /* 0x000e620000008800 */
[----:B------:R-:W-:-:S04]  /*d0c0*/  @!P0 MOV R0, 0x400 ;  /* 0x0000040000008802 */ /* 0x000fc80000000f00 */
[----:B-1----:R-:W-:-:S05]  /*d0d0*/  @!P0 LEA R0, R3, R0, 0x18 ;  /* 0x0000000003008211 */ /* 0x002fca00078ec0ff */
[----:B------:R2:W-:Y:S01]  /*d0e0*/  @!P0 STS.128 [R0+0x288d0], R16 ;  /* 0x0288d01000008388 */ /* 0x0005e20000000c00 */
[----:B------:R-:W-:Y:S06]  /*d0f0*/  BAR.ARV 0x5, 0x180 ;  /* 0x0146000000007b1d */ /* 0x000fec0000002000 */
.L_x_9210:
        /* <DEDUP_REMOVED lines=33> */
.L_x_9317:
[----:B0---4-:R-:W0:Y:S02]  /*d310*/  LDC.64 R2, c[0x0][0xc88] ;  /* 0x00032200ff027b82 */ /* 0x011e240000000a00 */
[----:B0-----:R-:W-:-:S05]  /*d320*/  IMAD.WIDE R2, R19, 0x4, R2 ;  /* 0x0000000413027825 */ /* 0x001fca00078e0202 */
[----:B--2---:R-:W2:Y:S01]  /*d330*/  LDG.E R12, desc[UR40][R2.64] ;  /* 0x00000028020c7981 */ /* 0x004ea2000c1e1900 */
        /* <DEDUP_REMOVED lines=53> */
.L_x_9219:
        /* <DEDUP_REMOVED lines=8> */
[----:B------:R-:W-:-:S04]  /*d710*/  IADD3 R6, P0, R11, UR4, RZ ;  /* 0x000000040b067c10 */ /* 0x000fc8000ff1e0ff */
[----:B------:R-:W-:-:S05]  /*d720*/  IADD3.X R7, R10, UR5, RZ, P0, !PT ;  /* 0x000000050a077c10 */ /* 0x000fca00087fe4ff */
[----:B------:R2:W5:Y:S01]  /*d730*/  LDG.E R6, desc[UR40][R6.64] ;  /* 0x0000002806067981 */ /* 0x000562000c1e1900 */
[----:B------:R-:W-:Y:S05]  /*d740*/  BRA `(.L_x_9221) ;  /* 0x0000000000107947 */ /* 0x000fea0003800000 */
.L_x_9220:
[----:B------:R-:W-:Y:S05]  /*d750*/  @!P0 BRA `(.L_x_9221) ;  /* 0x00000000000c8947 */ /* 0x000fea0003800000 */
[----:B------:R-:W2:Y:S04]  /*d760*/  LDG.E R6, desc[UR40][R4.64] ;  /* 0x0000002804067981 */ /* 0x000ea8000c1e1900 */
[----:B------:R-:W2:Y:S02]  /*d770*/  LDG.E R4, desc[UR40][R4.64+0x4] ;  /* 0x0000042804047981 */ /* 0x000ea4000c1e1900 */
[----:B--2---:R-:W-:-:S07]  /*d780*/  IMAD.IADD R6, R4, 0x1, -R6 ;  /* 0x0000000104067824 */ /* 0x004fce00078e0a06 */
.L_x_9221:
[----:B-----5:R-:W-:Y:S01]  /*d790*/  IMAD.IADD R6, R6, 0x1, -R0 ;  /* 0x0000000106067824 */ /* 0x020fe200078e0a00 */
[----:B------:R-:W-:Y:S01]  /*d7a0*/  BSSY B7, `(.L_x_9222) ;  /* 0x00003ff000077945 */ /* 0x000fe20003800000 */
[----:B------:R-:W3:Y:S02]  /*d7b0*/  LDC R0, c[0x0][0x448] ;  /* 0x00011200ff007b82 */ /* 0x000ee40000000800 */
[----:B---3--:R-:W-:Y:S01]  /*d7c0*/  ISETP.NE.AND P0, PT, R0, 0x1, PT ;  /* 0x000000010000780c */ /* 0x008fe20003f05270 */
[----:B------:R-:W-:-:S04]  /*d7d0*/  IMAD.SHL.U32 R0, R17, 0x80, RZ ;  /* 0x0000008011007824 */ /* 0x000fc800078e00ff */
[----:B------:R-:W-:-:S08]  /*d7e0*/  VIADD R0, R0, 0x7f ;  /* 0x0000007f00007836 */ /* 0x000fd00000000000 */
[----:B------:R-:W3:Y:S08]  /*d7f0*/  @P0 LDC R2, c[0x0][0x44c] ;  /* 0x00011300ff020b82 */ /* 0x000ef00000000800 */
[----:B------:R-:W4:Y:S01]  /*d800*/  @P0 LDC R3, c[0x0][0x450] ;  /* 0x00011400ff030b82 */ /* 0x000f220000000800 */
[----:B---3--:R-:W-:-:S05]  /*d810*/  @P0 IMAD.HI.U32 R2, R0, R2, RZ ;  /* 0x0000000200020227 */ /* 0x008fca00078e00ff */
[----:B----4-:R-:W-:Y:S02]  /*d820*/  @P0 SHF.R.U32.HI R0, RZ, R3, R2 ;  /* 0x00000003ff000219 */ /* 0x010fe40000011602 */
[C---:B------:R-:W-:Y:S01]  /*d830*/  IADD3 R2, R6.reuse, 0x80, -R9 ;  /* 0x0000008006027810 */ /* 0x040fe20007ffe809 */
[----:B------:R-:W-:-:S04]  /*d840*/  VIADD R6, R6, 0x7f ;  /* 0x0000007f06067836 */ /* 0x000fc80000000000 */
[----:B------:R-:W-:Y:S01]  /*d850*/  IMAD.IADD R0, R2, 0x1, R0 ;  /* 0x0000000102007824 */ /* 0x000fe200078e0200 */
[----:B------:R-:W-:-:S04]  /*d860*/  SHF.R.S32.HI R2, RZ, 0x1f, R6 ;  /* 0x0000001fff027819 */ /* 0x000fc80000011406 */
[----:B------:R-:W-:Y:S02]  /*d870*/  SHF.R.S32.HI R3, RZ, 0x1f, R0 ;  /* 0x0000001fff037819 */ /* 0x000fe40000011400 */
[----:B------:R-:W-:Y:S02]  /*d880*/  LEA.HI R2, R2, R6, RZ, 0x7 ;  /* 0x0000000602027211 */ /* 0x000fe400078f38ff */
[----:B------:R-:W-:Y:S02]  /*d890*/  LEA.HI R3, R3, R0, RZ, 0x7 ;  /* 0x0000000003037211 */ /* 0x000fe400078f38ff */
[----:B------:R-:W-:Y:S02]  /*d8a0*/  SHF.R.S32.HI R2, RZ, 0x7, R2 ;  /* 0x00000007ff027819 */ /* 0x000fe40000011402 */
[----:B------:R-:W-:-:S04]  /*d8b0*/  SHF.R.S32.HI R3, RZ, 0x7, R3 ;  /* 0x00000007ff037819 */ /* 0x000fc80000011403 */
[----:B------:R-:W-:-:S04]  /*d8c0*/  VIMNMX R4, R2, R3, PT ;  /* 0x0000000302047248 */ /* 0x000fc80003fe0100 */
[----:B------:R-:W-:Y:S01]  /*d8d0*/  ISETP.GT.AND P0, PT, R4, RZ, PT ;  /* 0x000000ff0400720c */ /* 0x000fe20003f04270 */
        /* <DEDUP_REMOVED lines=19> */
.L_x_9223:
        /* <DEDUP_REMOVED lines=21> */
.L_x_9226:
[----:B------:R-:W-:Y:S05]  /*db60*/  BSYNC B6 ;  /* 0x0000000000067941 */ /* 0x000fea0003800000 */
.L_x_9225:
        /* <DEDUP_REMOVED lines=21> */
.L_x_9229:
        /* <DEDUP_REMOVED lines=16> */
.L_x_9228:
[----:B------:R-:W-:Y:S05]  /*ddc0*/  BSYNC B6 ;  /* 0x0000000000067941 */ /* 0x000fea0003800000 */
.L_x_9227:
[----:B------:R-:W3:Y:S01]  /*ddd0*/  LDL.LU R2, [R1] ;  /* 0x0000000001027983 */ /* 0x000ee20000300800 */
[----:B------:R-:W-:-:S03]  /*dde0*/  ULDC.64 UR4, c[0x0][0x9f8] ;  /* 0x00027e0000047ab9 */ /* 0x000fc60000000a00 */
[----:B------:R-:W4:Y:S04]  /*ddf0*/  LDL.LU R4, [R1+0xc] ;  /* 0x00000c0001047983 */ /* 0x000f280000300800 */
[----:B--2---:R-:W2:Y:S01]  /*de00*/  LDL R7, [R1+0x10] ;  /* 0x0000100001077983 */ /* 0x004ea20000100800 */
[----:B------:R-:W-:-:S03]  /*de10*/  ISETP.NE.U32.AND P0, PT, RZ, UR4, PT ;  /* 0x00000004ff007c0c */ /* 0x000fc6000bf05070 */
[----:B------:R-:W5:Y:S01]  /*de20*/  LDL R0, [R1+0x2c] ;  /* 0x00002c0001007983 */ /* 0x000f620000100800 */
[----:B------:R-:W-:-:S13]  /*de30*/  ISETP.NE.AND.EX P0, PT, RZ, UR5, PT, P0 ;  /* 0x00000005ff007c0c */ /* 0x000fda000bf05300 */
[----:B---3--:R-:W-:-:S04]  /*de40*/  @P0 IADD3 R2, P1, R2, UR4, RZ ;  /* 0x0000000402020c10 */ /* 0x008fc8000ff3e0ff */
[----:B----4-:R-:W-:Y:S01]  /*de50*/  @P0 IADD3.X R3, R4, UR5, RZ, P1, !PT ;  /* 0x0000000504030c10 */ /* 0x010fe20008ffe4ff */
[----:B------:R-:W-:-:S04]  /*de60*/  ULDC.64 UR4, c[0x0][0xa08] ;  /* 0x0002820000047ab9 */ /* 0x000fc80000000a00 */
[----:B--2---:R2:W3:Y:S02]  /*de70*/  @P0 LDG.E R7, desc[UR40][R2.64] ;  /* 0x0000002802070981 */ /* 0x0044e4000c1e1900 */
        /* <DEDUP_REMOVED lines=14> */
.L_x_9333:
        /* <DEDUP_REMOVED lines=10> */
.L_x_9336:
[----:B------:R-:W-:Y:S05]  /*e000*/  @!P6 BRA `(.L_x_9231) ;  /* 0x000000040020e947 */ /* 0x000fea0003800000 */
[----:B------:R-:W-:-:S04]  /*e010*/  ISETP.NE.U32.AND P0, PT, R2, RZ, PT ;  /* 0x000000ff0200720c */ /* 0x000fc80003f05070 */
[----:B------:R-:W-:-:S13]  /*e020*/  ISETP.NE.AND.EX P0, PT, R3, RZ, PT, P0 ;  /* 0x000000ff0300720c */ /* 0x000fda0003f05300 */
[----:B------:R-:W-:Y:S05]  /*e030*/  @!P0 BRA `(.L_x_9233) ;  /* 0x0000000000548947 */ /* 0x000fea0003800000 */
[----:B------:R-:W4:Y:S01]  /*e040*/  LDC R6, c[0x0][0x43c] ;  /* 0x00010f00ff067b82 */ /* 0x000f220000000800 */
[----:B01----:R-:W-:Y:S01]  /*e050*/  IMAD.MOV.U32 R9, RZ, RZ, R4 ;  /* 0x000000ffff097224 */ /* 0x003fe200078e0004 */
[----:B------:R-:W-:-:S03]  /*e060*/  ULDC.64 UR4, c[0x0][0x428] ;  /* 0x00010a0000047ab9 */ /* 0x000fc60000000a00 */
        /* <DEDUP_REMOVED lines=18> */
.L_x_9233:
[----:B------:R-:W5:Y:S04]  /*e190*/  LDL R7, [R1+0x4] ;  /* 0x0000040001077983 */ /* 0x000f680000100800 */
[----:B---34-:R-:W5:Y:S04]  /*e1a0*/  LDL R0, [R1+0x8] ;  /* 0x0000080001007983 */ /* 0x018f680000100800 */
[----:B------:R-:W3:Y:S01]  /*e1b0*/  LDL R2, [R1+0x14] ;  /* 0x0000140001027983 */ /* 0x000ee20000100800 */
[----:B-----5:R-:W-:Y:S01]  /*e1c0*/  IMAD R0, R0, 0x8, R7 ;  /* 0x0000000800007824 */ /* 0x020fe200078e0207 */
[----:B---3--:R-:W-:-:S04]  /*e1d0*/  SHF.L.U32 R2, R2, 0x1f, RZ ;  /* 0x0000001f02027819 */ /* 0x008fc800000006ff */
[----:B------:R-:W3:Y:S02]  /*e1e0*/  SYNCS.PHASECHK.TRANS64.TRYWAIT P0, [R0+URZ+0x28840], R2 ;  /* 0x02884002000075a7 */ /* 0x000ee4000800017f */
[----:B---3--:R-:W-:Y:S05]  /*e1f0*/  @!P0 BRA `(.L_x_9234) ;  /* 0x00000048006c8947 */ /* 0x008fea0003800000 */
.L_x_9337:
        /* <DEDUP_REMOVED lines=11> */
.L_x_9235:
[----:B--2---:R-:W2:Y:S04]  /*e2b0*/  LDL R5, [R1+0x4] ;  /* 0x0000040001057983 */ /* 0x004ea80000100800 */
[----:B------:R-:W2:Y:S04]  /*e2c0*/  LDL R4, [R1+0x8] ;  /* 0x0000080001047983 */ /* 0x000ea80000100800 */
[----:B------:R-:W4:Y:S04]  /*e2d0*/  LDL R6, [R1+0xc] ;  /* 0x00000c0001067983 */ /* 0x000f280000100800 */
[----:B------:R-:W5:Y:S04]  /*e2e0*/  LDL R3, [R1+0x18] ;  /* 0x0000180001037983 */ /* 0x000f680000100800 */
[----:B---3--:R-:W3:Y:S01]  /*e2f0*/  LDL R2, [R1] ;  /* 0x0000000001027983 */ /* 0x008ee20000100800 */
[----:B------:R-:W-:Y:S01]  /*e300*/  R2UR UR9, R0 ;  /* 0x00000000000972ca */ /* 0x000fe200000e0000 */
[----:B------:R-:W-:Y:S01]  /*e310*/  UIADD3 UR4, UP0, UR38, 0x370, URZ ;  /* 0x0000037026047890 */ /* 0x000fe2000ff1e03f */
[----:B------:R-:W-:-:S02]  /*e320*/  R2UR UR12, R18 ;  /* 0x00000000120c72ca */ /* 0x000fc400000e0000 */
[----:B------:R-:W-:Y:S01]  /*e330*/  PLOP3.LUT P0, PT, PT, PT, PT, 0x80, 0x0 ;  /* 0x000000000000781c */ /* 0x000fe20003f0f070 */
[----:B------:R-:W-:Y:S01]  /*e340*/  UMOV UR10, URZ ;  /* 0x0000003f000a7c82 */ /* 0x000fe20008000000 */
[----:B------:R-:W-:-:S07]  /*e350*/  UMOV UR7, 0x14f00000 ;  /* 0x14f0000000077882 */ /* 0x000fce0000000000 */
[----:B------:R-:W-:Y:S01]  /*e360*/  UIADD3 UR9, UR9, 0x28830, URZ ;  /* 0x0002883009097890 */ /* 0x000fe2000fffe03f */
[----:B------:R-:W-:Y:S01]  /*e370*/  UMOV UR15, 0x40 ;  /* 0x00000040000f7882 */ /* 0x000fe20000000000 */
[----:B--2---:R-:W-:Y:S01]  /*e380*/  IMAD R0, R4, 0x8000, R5 ;  /* 0x0000800004007824 */ /* 0x004fe200078e0205 */
[----:B----4-:R-:W-:-:S04]  /*e390*/  R2UR UR11, R6 ;  /* 0x00000000060b72ca */ /* 0x010fc800000e0000 */
[----:B------:R-:W-:Y:S02]  /*e3a0*/  R2UR UR6, R0 ;  /* 0x00000000000672ca */ /* 0x000fe400000e0000 */
[----:B-----5:R-:W-:Y:S02]  /*e3b0*/  R2UR UR5, R3 ;  /* 0x00000000030572ca */ /* 0x020fe400000e0000 */
[----:B---3--:R-:W-:-:S09]  /*e3c0*/  R2UR UR13, R2 ;  /* 0x00000000020d72ca */ /* 0x008fd200000e0000 */
[----:B------:R-:W-:Y:S02]  /*e3d0*/  UIADD3 UR8, UR6, 0x18400, URZ ;  /* 0x0001840006087890 */ /* 0x000fe4000fffe03f */
[----:B------:R-:W-:Y:S02]  /*e3e0*/  ULEA UR11, UR11, UR5, 0x7 ;  /* 0x000000050b0b7291 */ /* 0x000fe4000f8e383f */
[----:B------:R-:W-:Y:S02]  /*e3f0*/  UIADD3.X UR5, URZ, UR39, URZ, UP0, !UPT ;  /* 0x000000273f057290 */ /* 0x000fe400087fe43f */
[----:B------:R-:W-:Y:S01]  /*e400*/  UIADD3 UR14, UR6, 0x1c400, URZ ;  /* 0x0001c400060e7890 */ /* 0x000fe2000fffe03f */
[----:B------:R-:W-:Y:S02]  /*e410*/  P2R R0, PR, RZ, 0x1 ;  /* 0x00000001ff007803 */ /* 0x000fe40000000000 */
[----:B------:R-:W-:-:S04]  /*e420*/  UMOV UR6, 0x0 ;  /* 0x0000000000067882 */ /* 0x000fc80000000000 */
[----:B------:R2:W-:Y:S01]  /*e430*/  UTMALDG.4D [UR8], [UR4], desc[UR6] ;  /* 0x00000608040075b4 */ /* 0x0005e20008019000 */
[----:B------:R4:W-:Y:S01]  /*e440*/  STL [R1+0x20], R0 ;  /* 0x0000200001007387 */ /* 0x0009e20000100800 */
[----:B--2---:R-:W-:Y:S01]  /*e450*/  UMOV UR8, UR14 ;  /* 0x0000000e00087c82 */ /* 0x004fe20008000000 */
[----:B------:R-:W-:Y:S02]  /*e460*/  UMOV UR10, UR15 ;  /* 0x0000000f000a7c82 */ /* 0x000fe40008000000 */
[----:B------:R4:W-:Y:S01]  /*e470*/  UTMALDG.4D [UR8], [UR4], desc[UR6] ;  /* 0x00000608040075b4 */ /* 0x0009e20008019000 */
[----:B------:R-:W-:Y:S02]  /*e480*/  NOP ;  /* 0x0000000000007918 */ /* 0x000fe40000000000 */
.L_x_9231:
[----:B------:R-:W5:Y:S04]  /*e490*/  LDL R2, [R1+0x4] ;  /* 0x0000040001027983 */ /* 0x000f680000100800 */
[----:B------:R-:W5:Y:S04]  /*e4a0*/  LDL.LU R3, [R1+0x30] ;  /* 0x0000300001037983 */ /* 0x000f680000300800 */
[----:B--2---:R-:W2:Y:S04]  /*e4b0*/  LDL.LU R5, [R1+0x28] ;  /* 0x0000280001057983 */ /* 0x004ea80000300800 */
[----:B---3--:R-:W3:Y:S01]  /*e4c0*/  LDL.LU R4, [R1+0x38] ;  /* 0x0000380001047983 */ /* 0x008ee20000300800 */
[----:B------:R-:W-:Y:S05]  /*e4d0*/  WARPSYNC.ALL ;  /* 0x0000000000007948 */ /* 0x000fea0003800000 */
[----:B----4-:R-:W-:Y:S01]  /*e4e0*/  ULDC.64 UR4, c[0x0][0x298] ;  /* 0x0000a60000047ab9 */ /* 0x010fe20000000a00 */
[----:B------:R-:W-:Y:S01]  /*e4f0*/  ULDC.64 UR6, c[0x0][0xa00] ;  /* 0x0002800000067ab9 */ /* 0x000fe20000000a00 */
[----:B------:R-:W-:Y:S01]  /*e500*/  BSSY B6, `(.L_x_9236) ;  /* 0x0000024000067945 */ /* 0x000fe20003800000 */
[----:B------:R-:W-:Y:S01]  /*e510*/  BAR.SYNC.DEFER_BLOCKING 0x8, 0x180 ;  /* 0x0206000000007b1d */ /* 0x000fe20000010000 */
[----:B------:R-:W-:-:S04]  /*e520*/  ISETP.NE.U32.AND P0, PT, RZ, UR6, PT ;  /* 0x00000006ff007c0c */ /* 0x000fc8000bf05070 */
[----:B------:R-:W-:Y:S01]  /*e530*/  ISETP.NE.AND.EX P0, PT, RZ, UR7, PT, P0 ;  /* 0x00000007ff007c0c */ /* 0x000fe2000bf05300 */
[----:B-----5:R-:W-:Y:S01]  /*e540*/  VIADD R2, R2, 0x10400 ;  /* 0x0001040002027836 */ /* 0x020fe20000000000 */
[----:B------:R-:W-:-:S04]  /*e550*/  SHF.R.S32.HI R0, RZ, 0x1f, R3 ;  /* 0x0000001fff007819 */ /* 0x000fc80000011403 */
        /* <DEDUP_REMOVED lines=30> */
.L_x_9237:
[----:B------:R-:W-:Y:S05]  /*e740*/  BSYNC B6 ;  /* 0x0000000000067941 */ /* 0x000fea0003800000 */
.L_x_9236:
        /* <DEDUP_REMOVED lines=8> */
[----:B01----:R-:W0:Y:S03]  /*e7d0*/  S2R R9, SR_TID.X ;  /* 0x0000000000097919 */ /* 0x003e260000002100 */
[----:B------:R1:W5:Y:S01]  /*e7e0*/  LDL R10, [R1+0x34] ;  /* 0x00003400010a7983 */ /* 0x0003620000100800 */
[----:B---3--:R-:W-:Y:S01]  /*e7f0*/  ISETP.NE.AND P0, PT, R7, 0x1, PT ;  /* 0x000000010700780c */ /* 0x008fe20003f05270 */
[----:B0-----:R-:W-:-:S05]  /*e800*/  IMAD.SHL.U32 R8, R9, 0x8, RZ ;  /* 0x0000000809087824 */ /* 0x001fca00078e00ff */
[----:B------:R-:W-:-:S04]  /*e810*/  LOP3.LUT R8, R8, 0x38, RZ, 0xc0, !PT ;  /* 0x0000003808087812 */ /* 0x000fc800078ec0ff */
        /* <DEDUP_REMOVED lines=10> */
[----:B------:R-:W2:Y:S03]  /*e8c0*/  @P0 LDC R6, c[0x0][0x450] ;  /* 0x00011400ff060b82 */ /* 0x000ea60000000800 */
[----:B------:R-:W-:Y:S01]  /*e8d0*/  IMAD R0, R4, UR5, R0 ;  /* 0x0000000504007c24 */ /* 0x000fe2000f8e0200 */
[----:B------:R-:W-:Y:S01]  /*e8e0*/  ULDC.64 UR4, c[0x0][0x2d0] ;  /* 0x0000b40000047ab9 */ /* 0x000fe20000000a00 */
[----:B------:R-:W3:Y:S02]  /*e8f0*/  S2R R4, SR_TID.X ;  /* 0x0000000000047919 */ /* 0x000ee40000002100 */
[----:B------:R-:W-:Y:S01]  /*e900*/  IMAD.IADD R3, R3, 0x1, R0 ;  /* 0x0000000103037824 */ /* 0x000fe200078e0200 */
[----:B0-----:R-:W-:-:S04]  /*e910*/  LOP3.LUT R5, R5, 0x7f, RZ, 0xc0, !PT ;  /* 0x0000007f05057812 */ /* 0x001fc800078ec0ff */
[----:B------:R-:W-:Y:S01]  /*e920*/  SHF.R.U32.HI R5, RZ, 0x3, R5 ;  /* 0x00000003ff057819 */ /* 0x000fe20000011605 */
[----:B---3--:R-:W-:-:S05]  /*e930*/  IMAD.SHL.U32 R4, R4, 0x10, RZ ;  /* 0x0000001004047824 */ /* 0x008fca00078e00ff */
[----:B------:R-:W-:Y:S02]  /*e940*/  LOP3.LUT R4, R5, 0x70, R4, 0xf8, !PT ;  /* 0x0000007005047812 */ /* 0x000fe400078ef804 */
[----:B------:R-:W0:Y:S03]  /*e950*/  @P0 LDC R5, c[0x0][0x44c] ;  /* 0x00011300ff050b82 */ /* 0x000e260000000800 */
[----:B------:R-:W-:-:S04]  /*e960*/  IMAD R0, R17, 0x80, R4 ;  /* 0x0000008011007824 */ /* 0x000fc800078e0204 */
[----:B------:R-:W-:Y:S02]  /*e970*/  IMAD.MOV.U32 R4, RZ, RZ, R0 ;  /* 0x000000ffff047224 */ /* 0x000fe400078e0000 */
[----:B0-----:R-:W-:-:S05]  /*e980*/  @P0 IMAD.HI.U32 R5, R0, R5, RZ ;  /* 0x0000000500050227 */ /* 0x001fca00078e00ff */
[----:B--2---:R-:W-:-:S05]  /*e990*/  @P0 SHF.R.U32.HI R4, RZ, R6, R5 ;  /* 0x00000006ff040219 */ /* 0x004fca0000011605 */
        /* <DEDUP_REMOVED lines=12> */
[----:B------:R-:W-:Y:S02]  /*ea60*/  ISETP.GE.AND P1, PT, R8, UR4, PT ;  /* 0x0000000408007c0c */ /* 0x000fe4000bf26270 */
[----:B------:R1:W5:Y:S01]  /*ea70*/  LDL R8, [R1+0x24] ;  /* 0x0000240001087983 */ /* 0x0003620000100800 */
[----:B------:R-:W-:Y:S02]  /*ea80*/  IMAD.SHL.U32 R9, R9, 0x8, RZ ;  /* 0x0000000809097824 */ /* 0x000fe400078e00ff */
[----:B------:R-:W-:-:S03]  /*ea90*/  IMAD R0, R0, UR5, R6 ;  /* 0x0000000500007c24 */ /* 0x000fc6000f8e0206 */
[----:B------:R-:W-:Y:S01]  /*eaa0*/  LOP3.LUT R9, R9, 0x38, RZ, 0xc0, !PT ;  /* 0x0000003809097812 */ /* 0x000fe200078ec0ff */
[----:B------:R-:W-:Y:S01]  /*eab0*/  IMAD.IADD R0, R5, 0x1, R0 ;  /* 0x0000000105007824 */ /* 0x000fe200078e0200 */
[C---:B------:R-:W-:Y:S02]  /*eac0*/  LEA R3, P2, R4.reuse, UR6, 0x1 ;  /* 0x0000000604037c11 */ /* 0x040fe4000f8408ff */
[----:B------:R-:W-:Y:S01]  /*ead0*/  ISETP.GE.AND P0, PT, R9, UR4, PT ;  /* 0x0000000409007c0c */ /* 0x000fe2000bf06270 */
[----:B------:R-:W-:Y:S01]  /*eae0*/  UMOV UR4, 0xffffffff ;  /* 0xffffffff00047882 */ /* 0x000fe20000000000 */
[----:B------:R-:W-:Y:S02]  /*eaf0*/  LEA.HI.X R0, R4, UR7, R0, 0x1, P2 ;  /* 0x0000000704007c11 */ /* 0x000fe400090f0c00 */
[----:B-1----:R-:W-:Y:S09]  /*eb00*/  BRA.DIV UR4, `(.L_x_9238) ;  /* 0x00000042043c7947 */ /* 0x002ff2000b800000 */
[----:B------:R-:W0:Y:S01]  /*eb10*/  S2R R4, SR_TID.X ;  /* 0x0000000000047919 */ /* 0x000e220000002100 */
[----:B-----5:R-:W-:Y:S01]  /*eb20*/  IMAD R2, R10, R7, RZ ;  /* 0x000000070a027224 */ /* 0x020fe200078e02ff */
[----:B------:R-:W1:Y:S04]  /*eb30*/  SHFL.IDX PT, R5, R3, RZ, 0x181f ;  /* 0x00181fff03057589 */ /* 0x000e6800000e0000 */
[----:B------:R-:W-:Y:S04]  /*eb40*/  SHFL.IDX PT, R6, R3, 0x1, 0x181f ;  /* 0x00381f0003067f89 */ /* 0x000fe800000e0000 */
        /* <DEDUP_REMOVED lines=9> */
[----:B0-----:R-:W-:-:S05]  /*ebe0*/  @!P4 IMAD.X R4, RZ, RZ, R4, P3 ;  /* 0x000000ffff04c224 */ /* 0x001fca00018e0604 */
[----:B------:R-:W-:-:S04]  /*ebf0*/  @!P4 LOP3.LUT R5, R5, R4, RZ, 0x3c, !PT ;  /* 0x000000040505c212 */ /* 0x000fc800078e3cff */
[----:B------:R-:W-:-:S04]  /*ec00*/  @!P4 LOP3.LUT R4, R5, R4, RZ, 0x3c, !PT ;  /* 0x000000040504c212 */ /* 0x000fc800078e3cff */
[----:B------:R-:W-:-:S05]  /*ec10*/  @!P4 LOP3.LUT R5, R5, R4, RZ, 0x3c, !PT ;  /* 0x000000040505c212 */ /* 0x000fca00078e3cff */
[----:B------:R-:W-:Y:S04]  /*ec20*/  @!P4 LDGSTS.E.BYPASS.LTC128B.128 [R8+0x10400], desc[UR40][R4.64], !P0 ;  /* 0x104000000408cfae */ /* 0x000fe8000c101d68 */
[----:B------:R0:W-:Y:S02]  /*ec30*/  @!P4 LDGSTS.E.BYPASS.LTC128B.128 [R8+0x14400], desc[UR40][R4.64+0x80], !P1 ;  /* 0x144000800408cfae */ /* 0x0001e4000c901d68 */
[----:B0-----:R-:W-:-:S05]  /*ec40*/  @!P2 LEA R5, P3, R9, R6, 0x1 ;  /* 0x000000060905a211 */ /* 0x001fca00078608ff */
[----:B------:R-:W-:-:S05]  /*ec50*/  @!P2 IMAD.X R4, RZ, RZ, R7, P3 ;  /* 0x000000ffff04a224 */ /* 0x000fca00018e0607 */
[----:B------:R-:W-:-:S04]  /*ec60*/  @!P2 LOP3.LUT R5, R5, R4, RZ, 0x3c, !PT ;  /* 0x000000040505a212 */ /* 0x000fc800078e3cff */
[----:B------:R-:W-:-:S04]  /*ec70*/  @!P2 LOP3.LUT R4, R5, R4, RZ, 0x3c, !PT ;  /* 0x000000040504a212 */ /* 0x000fc800078e3cff */
[----:B------:R-:W-:-:S05]  /*ec80*/  @!P2 LOP3.LUT R5, R5, R4, RZ, 0x3c, !PT ;  /* 0x000000040505a212 */ /* 0x000fca00078e3cff */
[----:B------:R-:W-:Y:S04]  /*ec90*/  @!P2 LDGSTS.E.BYPASS.LTC128B.128 [R8+0x10c00], desc[UR40][R4.64], !P0 ;  /* 0x10c000000408afae */ /* 0x000fe8000c101d68 */
[----:B------:R0:W-:Y:S02]  /*eca0*/  @!P2 LDGSTS.E.BYPASS.LTC128B.128 [R8+0x14c00], desc[UR40][R4.64+0x80], !P1 ;  /* 0x14c000800408afae */ /* 0x0001e4000c901d68 */
[----:B0-----:R-:W-:Y:S02]  /*ecb0*/  VIADD R4, R17, 0x20 ;  /* 0x0000002011047836 */ /* 0x001fe40000000000 */
[----:B------:R-:W0:Y:S03]  /*ecc0*/  SHFL.IDX PT, R5, R3, 0x2, 0x181f ;  /* 0x00581f0003057f89 */ /* 0x000e2600000e0000 */
[----:B------:R-:W-:-:S02]  /*ecd0*/  ISETP.GE.AND P2, PT, R4, R2, PT ;  /* 0x000000020400720c */ /* 0x000fc40003f46270 */
[----:B------:R-:W1:Y:S11]  /*ece0*/  SHFL.IDX PT, R4, R0, 0x2, 0x181f ;  /* 0x00581f0000047f89 */ /* 0x000e7600000e0000 */
[----:B0-----:R-:W-:-:S05]  /*ecf0*/  @!P2 LEA R5, P3, R9, R5, 0x1 ;  /* 0x000000050905a211 */ /* 0x001fca00078608ff */
[----:B-1----:R-:W-:-:S05]  /*ed00*/  @!P2 IMAD.X R4, RZ, RZ, R4, P3 ;  /* 0x000000ffff04a224 */ /* 0x002fca00018e0604 */
        /* <DEDUP_REMOVED lines=50> */
[----:B--2---:R1:W-:Y:S02]  /*f030*/  @!P2 LDGSTS.E.BYPASS.LTC128B.128 [R8+0x17400], desc[UR40][R4.64+0x80], !P1 ;  /* 0x174000800408afae */ /* 0x0043e4000c901d68 */
.L_x_9354:
        /* <DEDUP_REMOVED lines=11> */
.L_x_9240:
[----:B------:R-:W-:Y:S05]  /*f0f0*/  BSYNC B0 ;  /* 0x0000000000007941 */ /* 0x000fea0003800000 */
.L_x_9239:
[----:B012---:R-:W2:Y:S01]  /*f100*/  LDL R8, [R1+0x4] ;  /* 0x0000040001087983 */ /* 0x007ea20000100800 */
[----:B------:R-:W-:Y:S01]  /*f110*/  PLOP3.LUT P0, PT, PT, PT, PT, 0x80, 0x0 ;  /* 0x000000000000781c */ /* 0x000fe20003f0f070 */
[----:B------:R-:W-:Y:S01]  /*f120*/  NOP ;  /* 0x0000000000007918 */ /* 0x000fe20000000000 */
[----:B--2---:R-:W-:-:S11]  /*f130*/  VIADD R6, R8, 0x28800 ;  /* 0x0002880008067836 */ /* 0x004fd60000000000 */
.L_x_9241:
        /* <DEDUP_REMOVED lines=19> */
.L_x_9355:
[----:B------:R-:W-:Y:S05]  /*f270*/  BSYNC B0 ;  /* 0x0000000000007941 */ /* 0x000fea0003800000 */
.L_x_9242:
        /* <DEDUP_REMOVED lines=47> */
.L_x_9250:
[----:B------:R-:W2:Y:S01]  /*f570*/  LDL R0, [R1+0x4] ;  /* 0x0000040001007983 */ /* 0x000ea20000100800 */
[----:B------:R-:W-:Y:S01]  /*f580*/  BSSY B3, `(.L_x_9251) ;  /* 0x0000005000037945 */ /* 0x000fe20003800000 */
[----:B--2---:R-:W-:Y:S01]  /*f590*/  IMAD R2, R8, 0x8, R0 ;  /* 0x0000000808027824 */ /* 0x004fe200078e0200 */
[----:B------:R-:W-:-:S04]  /*f5a0*/  SHF.L.U32 R0, R12, 0x1f, RZ ;  /* 0x0000001f0c007819 */ /* 0x000fc800000006ff */
[----:B------:R-:W1:Y:S02]  /*f5b0*/  SYNCS.PHASECHK.TRANS64.TRYWAIT P0, [R2+URZ+0x28840], R0 ;  /* 0x02884000020075a7 */ /* 0x000e64000800017f */
[----:B-1----:R-:W-:Y:S05]  /*f5c0*/  @!P0 BRA `(.L_x_9252) ;  /* 0x0000004000708947 */ /* 0x002fea0003800000 */
.L_x_9356:
[----:B------:R-:W-:Y:S05]  /*f5d0*/  BSYNC B3 ;  /* 0x0000000000037941 */ /* 0x000fea0003800000 */
.L_x_9251:
        /* <DEDUP_REMOVED lines=12> */
.L_x_9254:
[----:B------:R-:W-:Y:S05]  /*f6a0*/  BSYNC B3 ;  /* 0x0000000000037941 */ /* 0x000fea0003800000 */
.L_x_9253:
        /* <DEDUP_REMOVED lines=13> */
.L_x_9255:
        /* <DEDUP_REMOVED lines=16> */
.L_x_9256:
        /* <DEDUP_REMOVED lines=17> */
.L_x_9357:
[----:B------:R-:W-:Y:S05]  /*f990*/  BSYNC B3 ;  /* 0x0000000000037941 */ /* 0x000fea0003800000 */
.L_x_9257:
        /* <DEDUP_REMOVED lines=14> */
.L_x_9260:
[----:B------:R-:W-:Y:S05]  /*fa80*/  BSYNC B3 ;  /* 0x0000000000037941 */ /* 0x000fea0003800000 */
.L_x_9259:
        /* <DEDUP_REMOVED lines=8> */
[----:B------:R-:W-:Y:S01]  /*fb10*/  PLOP3.LUT P0, PT, PT, PT, PT, 0x80, 0x0 ;  /* 0x000000000000781c */ /* 0x000fe20003f0f070 */
[----:B------:R-:W-:-:S02]  /*fb20*/  VIADD R5, R5, 0x28850 ;  /* 0x0002885005057836 */ /* 0x000fc40000000000 */
[----:B------:R-:W-:Y:S01]  /*fb30*/  UIADD3.X UR5, URZ, UR39, URZ, UP0, !UPT ;  /* 0x000000273f057290 */ /* 0x000fe200087fe43f */
[----:B--2---:R-:W-:Y:S02]  /*fb40*/  IMAD R2, R2, 0x80, R9 ;  /* 0x0000008002027824 */ /* 0x004fe400078e0209 */
[----:B------:R-:W-:-:S09]  /*fb50*/  VIADD R9, R0, 0x400 ;  /* 0x0000040000097836 */ /* 0x000fd20000000000 */
.L_x_9261:
        /* <DEDUP_REMOVED lines=16> */
.L_x_9262:
        /* <DEDUP_REMOVED lines=13> */
.L_x_9249:
[----:B------:R-:W-:Y:S05]  /*fd30*/  BSYNC B1 ;  /* 0x0000000000017941 */ /* 0x000fea0003800000 */
.L_x_9248:
[----:B------:R-:W2:Y:S04]  /*fd40*/  LDL.LU R0, [R1+0x2c] ;  /* 0x00002c0001007983 */ /* 0x000ea80000300800 */
[----:B------:R3:W-:Y:S04]  /*fd50*/  STL [R1+0x8], R8 ;  /* 0x0000080801007387 */ /* 0x0007e80000100800 */
[----:B------:R3:W-:Y:S02]  /*fd60*/  STL [R1+0x14], R12 ;  /* 0x0000140c01007387 */ /* 0x0007e40000100800 */
[----:B--23--:R-:W-:-:S07]  /*fd70*/  VIADD R0, R0, 0xfffffffd ;  /* 0xfffffffd00007836 */ /* 0x00cfce0000000000 */
.L_x_9247:
[----:B------:R-:W-:Y:S05]  /*fd80*/  BSYNC B2 ;  /* 0x0000000000027941 */ /* 0x000fea0003800000 */
.L_x_9246:
[----:B------:R-:W-:-:S13]  /*fd90*/  ISETP.NE.AND P0, PT, R4, RZ, PT ;  /* 0x000000ff0400720c */ /* 0x000fda0003f05270 */
[----:B------:R-:W-:Y:S05]  /*fda0*/  @!P0 BRA `(.L_x_9245) ;  /* 0x0000001400008947 */ /* 0x000fea0003800000 */
[----:B------:R2:W5:Y:S02]  /*fdb0*/  LDL R8, [R1] ;  /* 0x0000000001087983 */ /* 0x0005640000100800 */
.L_x_9293:
[----:B---3--:R-:W3:Y:S04]  /*fdc0*/  LDL R4, [R1+0x20] ;  /* 0x0000200001047983 */ /* 0x008ee80000100800 */
[----:B0-----:R-:W4:Y:S04]  /*fdd0*/  LDL R3, [R1+0x8] ;  /* 0x0000080001037983 */ /* 0x001f280000100800 */
[----:B--2---:R-:W2:Y:S01]  /*fde0*/  LDL R2, [R1+0x14] ;  /* 0x0000140001027983 */ /* 0x004ea20000100800 */
[----:B------:R-:W-:Y:S05]  /*fdf0*/  YIELD ;  /* 0x0000000000007946 */ /* 0x000fea0003800000 */
[----:B------:R-:W-:Y:S01]  /*fe00*/  BSSY B1, `(.L_x_9263) ;  /* 0x000009a000017945 */ /* 0x000fe20003800000 */
[----:B---3--:R-:W-:Y:S01]  /*fe10*/  ISETP.NE.AND P1, PT, R4, RZ, PT ;  /* 0x000000ff0400720c */ /* 0x008fe20003f25270 */
[----:B----4-:R-:W-:-:S05]  /*fe20*/  VIADD R4, R3, 0x1 ;  /* 0x0000000103047836 */ /* 0x010fca0000000000 */
        /* <DEDUP_REMOVED lines=11> */
[----:B-----5:R-:W0:Y:S01]  /*fee0*/  LDC R8, c[0x0][0x43c] ;  /* 0x00010f00ff087b82 */ /* 0x020e220000000800 */
        /* <DEDUP_REMOVED lines=17> */
.L_x_9265:
[----:B------:R-:W2:Y:S01]  /*10000*/  LDL R2, [R1+0x4] ;  /* 0x0000040001027983 */ /* 0x000ea20000100800 */
[----:B------:R-:W-:Y:S01]  /*10010*/  BSSY B2, `(.L_x_9266) ;  /* 0x0000005000027945 */ /* 0x000fe20003800000 */
[----:B--2---:R-:W-:Y:S01]  /*10020*/  IMAD R3, R4, 0x8, R2 ;  /* 0x0000000804037824 */ /* 0x004fe200078e0202 */
[----:B------:R-:W-:-:S04]  /*10030*/  SHF.L.U32 R2, R5, 0x1f, RZ ;  /* 0x0000001f05027819 */ /* 0x000fc800000006ff */
[----:B------:R-:W2:Y:S02]  /*10040*/  SYNCS.PHASECHK.TRANS64.TRYWAIT P0, [R3+URZ+0x28840], R2 ;  /* 0x02884002030075a7 */ /* 0x000ea4000800017f */
[----:B--2---:R-:W-:Y:S05]  /*10050*/  @!P0 BRA `(.L_x_9267) ;  /* 0x0000003400f48947 */ /* 0x004fea0003800000 */
.L_x_9358:
[----:B------:R-:W-:Y:S05]  /*10060*/  BSYNC B2 ;  /* 0x0000000000027941 */ /* 0x000fea0003800000 */
.L_x_9266:
        /* <DEDUP_REMOVED lines=12> */
.L_x_9269:
[----:B------:R-:W-:Y:S05]  /*10130*/  BSYNC B2 ;  /* 0x0000000000027941 */ /* 0x000fea0003800000 */
.L_x_9268:
[----:B--2---:R-:W2:Y:S04]  /*10140*/  LDL R2, [R1+0x4] ;  /* 0x0000040001027983 */ /* 0x004ea80000100800 */
        /* <DEDUP_REMOVED lines=12> */
.L_x_9270:
        /* <DEDUP_REMOVED lines=16> */
.L_x_9271:
        /* <DEDUP_REMOVED lines=17> */
.L_x_9359:
[----:B------:R-:W-:Y:S05]  /*10420*/  BSYNC B2 ;  /* 0x0000000000027941 */ /* 0x000fea0003800000 */
.L_x_9272:
        /* <DEDUP_REMOVED lines=11> */
.L_x_9275:
[----:B------:R-:W-:Y:S05]  /*104e0*/  BSYNC B2 ;  /* 0x0000000000027941 */ /* 0x000fea0003800000 */
.L_x_9274:
[----:B------:R-:W2:Y:S04]  /*104f0*/  LDL R15, [R1+0x4] ;  /* 0x00000400010f7983 */ /* 0x000ea80000100800 */
        /* <DEDUP_REMOVED lines=13> */
.L_x_9276:
        /* <DEDUP_REMOVED lines=16> */
.L_x_9277:
        /* <DEDUP_REMOVED lines=13> */
.L_x_9264:
[----:B------:R-:W-:Y:S05]  /*107a0*/  BSYNC B1 ;  /* 0x0000000000017941 */ /* 0x000fea0003800000 */
.L_x_9263:
        /* <DEDUP_REMOVED lines=17> */
[----:B------:R-:W0:Y:S01]  /*108c0*/  LDC R9, c[0x0][0x43c] ;  /* 0x00010f00ff097b82 */ /* 0x000e220000000800 */
[----:B------:R-:W-:Y:S02]  /*108d0*/  ULDC.64 UR6, c[0x0][0x428] ;  /* 0x00010a0000067ab9 */ /* 0x000fe40000000a00 */
[----:B------:R-:W4:Y:S01]  /*108e0*/  LDL R12, [R1+0x10] ;  /* 0x00001000010c7983 */ /* 0x000f220000100800 */
        /* <DEDUP_REMOVED lines=15> */
.L_x_9280:
[----:B------:R-:W3:Y:S01]  /*109e0*/  LDL R2, [R1+0x4] ;  /* 0x0000040001027983 */ /* 0x000ee20000100800 */
[----:B------:R-:W-:Y:S01]  /*109f0*/  SHF.L.U32 R3, R10, 0x1f, RZ ;  /* 0x0000001f0a037819 */ /* 0x000fe200000006ff */
[----:B------:R-:W-:Y:S01]  /*10a00*/  BSSY B2, `(.L_x_9281) ;  /* 0x0000004000027945 */ /* 0x000fe20003800000 */
[----:B---3--:R-:W-:-:S04]  /*10a10*/  IMAD R2, R11, 0x8, R2 ;  /* 0x000000080b027824 */ /* 0x008fc800078e0202 */
[----:B------:R-:W3:Y:S02]  /*10a20*/  SYNCS.PHASECHK.TRANS64.TRYWAIT P0, [R2+URZ+0x28840], R3 ;  /* 0x02884003020075a7 */ /* 0x000ee4000800017f */
[----:B---3--:R-:W-:Y:S05]  /*10a30*/  @!P0 BRA `(.L_x_9282) ;  /* 0x0000002c00a48947 */ /* 0x008fea0003800000 */
.L_x_9360:
[----:B------:R-:W-:Y:S05]  /*10a40*/  BSYNC B2 ;  /* 0x0000000000027941 */ /* 0x000fea0003800000 */
.L_x_9281:
[----:B0-----:R-:W0:Y:S01]  /*10a50*/  S2R R9, SR_TID.X ;  /* 0x0000000000097919 */ /* 0x001e220000002100 */
        /* <DEDUP_REMOVED lines=9> */
[----:B----4-:R-:W-:Y:S05]  /*10af0*/  @!P0 BRA `(.L_x_9284) ;  /* 0x0000000000048947 */ /* 0x010fea0003800000 */
[----:B------:R-:W-:Y:S01]  /*10b00*/  BPT.TRAP 0x1 ;  /* 0x000000040000795c */ /* 0x000fe20000300000 */
.L_x_9284:
[----:B------:R-:W-:Y:S05]  /*10b10*/  BSYNC B2 ;  /* 0x0000000000027941 */ /* 0x000fea0003800000 */
.L_x_9283:
[----:B---3--:R-:W3:Y:S04]  /*10b20*/  LDL R2, [R1+0x8] ;  /* 0x0000080001027983 */ /* 0x008ee80000100800 */
[----:B--2---:R-:W2:Y:S04]  /*10b30*/  LDL R10, [R1+0x4] ;  /* 0x00000400010a7983 */ /* 0x004ea80000100800 */
        /* <DEDUP_REMOVED lines=13> */
.L_x_9285:
        /* <DEDUP_REMOVED lines=16> */
.L_x_9286:
        /* <DEDUP_REMOVED lines=15> */
.L_x_9361:
[----:B------:R-:W-:Y:S05]  /*10e00*/  BSYNC B2 ;  /* 0x0000000000027941 */ /* 0x000fea0003800000 */
.L_x_9287:
        /* <DEDUP_REMOVED lines=11> */
.L_x_9290:
[----:B------:R-:W-:Y:S05]  /*10ec0*/  BSYNC B2 ;  /* 0x0000000000027941 */ /* 0x000fea0003800000 */
.L_x_9289:
[----:B------:R-:W2:Y:S04]  /*10ed0*/  LDL R9, [R1+0x4] ;  /* 0x0000040001097983 */ /* 0x000ea80000100800 */
        /* <DEDUP_REMOVED lines=12> */
.L_x_9291:
        /* <DEDUP_REMOVED lines=16> */
.L_x_9292:
        /* <DEDUP_REMOVED lines=13> */
.L_x_9279:
[----:B------:R-:W-:Y:S05]  /*11170*/  BSYNC B1 ;  /* 0x0000000000017941 */ /* 0x000fea0003800000 */
.L_x_9278:
[C---:B------:R-:W-:Y:S01]  /*11180*/  ISETP.GT.AND P0, PT, R0.reuse, 0x1, PT ;  /* 0x000000010000780c */ /* 0x040fe20003f04270 */
[----:B------:R-:W-:-:S12]  /*11190*/  VIADD R0, R0, 0xfffffffe ;  /* 0xfffffffe00007836 */ /* 0x000fd80000000000 */
[----:B------:R-:W-:Y:S05]  /*111a0*/  @P0 BRA `(.L_x_9293) ;  /* 0xffffffec00040947 */ /* 0x000fea000383ffff */
.L_x_9245:
[----:B------:R-:W-:Y:S05]  /*111b0*/  BSYNC B0 ;  /* 0x0000000000007941 */ /* 0x000fea0003800000 */
.L_x_9244:
[----:B------:R-:W0:Y:S01]  /*111c0*/  S2R R2, SR_TID.X ;  /* 0x0000000000027919 */ /* 0x000e220000002100 */
[----:B------:R-:W-:Y:S01]  /*111d0*/  BSSY B0, `(.L_x_9294) ;  /* 0x0000010000007945 */ /* 0x000fe20003800000 */
[----:B0-----:R-:W-:-:S04]  /*111e0*/  LOP3.LUT R3, R2, 0x7f, RZ, 0xc0, !PT ;  /* 0x0000007f02037812 */ /* 0x001fc800078ec0ff */
[----:B------:R-:W-:-:S13]  /*111f0*/  ISETP.NE.AND P0, PT, R3, RZ, PT ;  /* 0x000000ff0300720c */ /* 0x000fda0003f05270 */
[----:B------:R-:W-:Y:S05]  /*11200*/  @P0 BRA `(.L_x_9295) ;  /* 0x0000000000300947 */ /* 0x000fea0003800000 */
[----:B------:R-:W0:Y:S01]  /*11210*/  S2R R2, SR_LANEID ;  /* 0x0000000000027919 */ /* 0x000e220000000000 */
[----:B------:R-:W-:Y:S01]  /*11220*/  VOTEU.ANY UR4, UPT, PT ;  /* 0x0000000000047886 */ /* 0x000fe200038e0100 */
[----:B------:R-:W4:Y:S01]  /*11230*/  LDC.64 R4, c[0x0][0xc60] ;  /* 0x00031800ff047b82 */ /* 0x000f220000000a00 */
[----:B------:R-:W0:Y:S02]  /*11240*/  FLO.U32 R0, UR4 ;  /* 0x0000000400007d00 */ /* 0x000e2400080e0000 */
[----:B0-----:R-:W-:-:S06]  /*11250*/  ISETP.EQ.U32.AND P0, PT, R0, R2, PT ;  /* 0x000000020000720c */ /* 0x001fcc0003f02070 */
[----:B------:R-:W4:Y:S07]  /*11260*/  POPC R2, UR4 ;  /* 0x0000000400027d09 */ /* 0x000f2e0008000000 */
[----:B----4-:R-:W4:Y:S04]  /*11270*/  @P0 ATOMG.E.ADD.STRONG.GPU PT, R2, desc[UR40][R4.64], R2 ;  /* 0x00000002040209a8 */ /* 0x010f2800081ee1e8 */
[----:B----4-:R0:W4:Y:S02]  /*11280*/  SHFL.IDX PT, R2, R2, R0, 0x1f ;  /* 0x00001f0002027589 */ /* 0x01012400000e0000 */
[----:B0-----:R-:W0:Y:S02]  /*11290*/  S2R R0, SR_LTMASK ;  /* 0x0000000000007919 */ /* 0x001e240000003900 */
[----:B0-----:R-:W-:-:S06]  /*112a0*/  LOP3.LUT R0, R0, UR4, RZ, 0xc0, !PT ;  /* 0x0000000400007c12 */ /* 0x001fcc000f8ec0ff */
[----:B------:R-:W4:Y:S02]  /*112b0*/  POPC R0, R0 ;  /* 0x0000000000007309 */ /* 0x000f240000000000 */
[----:B----4-:R-:W-:-:S07]  /*112c0*/  IADD3 R16, R2, UR36, R0 ;  /* 0x0000002402107c10 */ /* 0x010fce000fffe000 */
.L_x_9295:
[----:B------:R-:W-:Y:S05]  /*112d0*/  BSYNC B0 ;  /* 0x0000000000007941 */ /* 0x000fea0003800000 */
.L_x_9294:
        /* <DEDUP_REMOVED lines=11> */
[----:B------:R-:W0:Y:S02]  /*11390*/  SYNCS.PHASECHK.TRANS64.TRYWAIT P0, [R0+URZ+0x28860], R2 ;  /* 0x02886002000075a7 */ /* 0x000e24000800017f */
[----:B0-----:R-:W-:Y:S05]  /*113a0*/  @!P0 BRA `(.L_x_9299) ;  /* 0x0000002400708947 */ /* 0x001fea0003800000 */
.L_x_9362:
[----:B------:R-:W-:Y:S05]  /*113b0*/  BSYNC B1 ;  /* 0x0000000000017941 */ /* 0x000fea0003800000 */
.L_x_9298:
        /* <DEDUP_REMOVED lines=9> */
.L_x_9301:
[----:B------:R-:W-:Y:S05]  /*11450*/  BSYNC B1 ;  /* 0x0000000000017941 */ /* 0x000fea0003800000 */
.L_x_9300:
[----:B------:R-:W2:Y:S04]  /*11460*/  LDL.LU R5, [R1+0x18] ;  /* 0x0000180001057983 */ /* 0x000ea80000300800 */
[----:B------:R-:W2:Y:S04]  /*11470*/  LDL.LU R3, [R1+0xc] ;  /* 0x00000c0001037983 */ /* 0x000ea80000300800 */
[----:B------:R-:W4:Y:S04]  /*11480*/  LDL R4, [R1+0x4] ;  /* 0x0000040001047983 */ /* 0x000f280000100800 */
[----:B0-----:R-:W4:Y:S01]  /*11490*/  LDL R2, [R1+0x8] ;  /* 0x0000080001027983 */ /* 0x001f220000100800 */
        /* <DEDUP_REMOVED lines=10> */
.L_x_9302:
        /* <DEDUP_REMOVED lines=16> */
.L_x_9303:
        /* <DEDUP_REMOVED lines=11> */
.L_x_9297:
[----:B------:R-:W-:Y:S05]  /*116f0*/  BSYNC B0 ;  /* 0x0000000000007941 */ /* 0x000fea0003800000 */
.L_x_9296:
[----:B------:R-:W4:Y:S04]  /*11700*/  LDL.LU R5, [R1+0x8] ;  /* 0x0000080001057983 */ /* 0x000f280000300800 */
        /* <DEDUP_REMOVED lines=8> */
.L_x_9224:
[----:B------:R-:W-:Y:S05]  /*11790*/  BSYNC B7 ;  /* 0x0000000000077941 */ /* 0x000fea0003800000 */
.L_x_9222:
[----:B----4-:R-:W4:Y:S02]  /*117a0*/  LDL R0, [R1+0x50] ;  /* 0x0000500001007983 */ /* 0x010f240000100800 */
[----:B----4-:R-:W-:-:S13]  /*117b0*/  ISETP.NE.AND P0, PT, R0, RZ, PT ;  /* 0x000000ff0000720c */ /* 0x010fda0003f05270 */
[----:B------:R-:W-:Y:S05]  /*117c0*/  @!P0 BRA `(.L_x_9304) ;  /* 0x0000000000288947 */ /* 0x000fea0003800000 */
[----:B------:R-:W-:Y:S05]  /*117d0*/  WARPSYNC.ALL ;  /* 0x0000000000007948 */ /* 0x000fea0003800000 */
[----:B------:R-:W4:Y:S08]  /*117e0*/  S2UR UR5, SR_CgaCtaId ;  /* 0x00000000000579c3 */ /* 0x000f300000008800 */
[----:B------:R-:W-:Y:S06]  /*117f0*/  BAR.SYNC.DEFER_BLOCKING 0x5, 0x180 ;  /* 0x0146000000007b1d */ /* 0x000fec0000010000 */
[----:B------:R-:W-:-:S02]  /*11800*/  UMOV UR4, 0x400 ;  /* 0x0000040000047882 */ /* 0x000fc40000000000 */
[----:B----4-:R-:W-:-:S06]  /*11810*/  ULEA UR4, UR5, UR4, 0x18 ;  /* 0x0000000405047291 */ /* 0x010fcc000f8ec03f */
[----:B------:R-:W-:-:S05]  /*11820*/  IMAD.U32 R0, RZ, RZ, UR4 ;  /* 0x00000004ff007e24 */ /* 0x000fca000f8e00ff */
[----:B------:R4:W0:Y:S04]  /*11830*/  LDS.128 R16, [R0+0x288d0] ;  /* 0x0288d00000107984 */ /* 0x0008280000000c00 */
[----:B------:R4:W-:Y:S01]  /*11840*/  STL [R1+0x4], R0 ;  /* 0x0000040001007387 */ /* 0x0009e20000100800 */
[----:B------:R-:W-:Y:S06]  /*11850*/  BAR.ARV 0x4, 0x180 ;  /* 0x0106000000007b1d */ /* 0x000fec0000002000 */
[----:B------:R-:W-:Y:S05]  /*11860*/  BRA `(.L_x_9305) ;  /* 0x0000000800d47947 */ /* 0x000fea0003800000 */
.L_x_9304:
[----:B------:R-:W4:Y:S01]  /*11870*/  S2R R0, SR_TID.X ;  /* 0x0000000000007919 */ /* 0x000f220000002100 */
[----:B------:R-:W-:Y:S01]  /*11880*/  UMOV UR4, 0xffffffff ;  /* 0xffffffff00047882 */ /* 0x000fe20000000000 */
[----:B----4-:R-:W-:-:S04]  /*11890*/  LOP3.LUT R4, R0, 0x1f, RZ, 0xc0, !PT ;  /* 0x0000001f00047812 */ /* 0x010fc800078ec0ff */
[----:B------:R-:W-:Y:S01]  /*118a0*/  ISETP.NE.AND P0, PT, R4, 0x1f, PT ;  /* 0x0000001f0400780c */ /* 0x000fe20003f05270 */
[----:B------:R-:W-:-:S12]  /*118b0*/  BRA.DIV UR4, `(.L_x_9306) ;  /* 0x0000002204407947 */ /* 0x000fd8000b800000 */
[----:B------:R-:W-:Y:S01]  /*118c0*/  IMAD.IADD R5, R19, 0x1, R4 ;  /* 0x0000000113057824 */ /* 0x000fe200078e0204 */
[----:B------:R-:W-:-:S04]  /*118d0*/  ULDC UR4, c[0x0][0xc3c] ;  /* 0x00030f0000047ab9 */ /* 0x000fc80000000800 */
[----:B------:R-:W-:-:S13]  /*118e0*/  ISETP.GE.OR P1, PT, R5, UR4, !P0 ;  /* 0x0000000405007c0c */ /* 0x000fda000c726670 */
[----:B------:R-:W4:Y:S02]  /*118f0*/  @!P1 LDC.64 R2, c[0x0][0xc80] ;  /* 0x00032000ff029b82 */ /* 0x000f240000000a00 */
[----:B----4-:R-:W-:-:S06]  /*11900*/  @!P1 IMAD.WIDE R2, R5, 0x4, R2 ;  /* 0x0000000405029825 */ /* 0x010fcc00078e0202 */
[----:B------:R4:W2:Y:S01]  /*11910*/  @!P1 LDG.E R3, desc[UR40][R2.64] ;  /* 0x0000002802039981 */ /* 0x0008a2000c1e1900 */
[C---:B------:R-:W-:Y:S02]  /*11920*/  ISETP.GE.U32.AND P2, PT, R4.reuse, 0x2, PT ;  /* 0x000000020400780c */ /* 0x040fe40003f46070 */
[C---:B------:R-:W-:Y:S01]  /*11930*/  ISETP.GE.U32.AND P3, PT, R4.reuse, 0x4, PT ;  /* 0x000000040400780c */ /* 0x040fe20003f66070 */
[----:B------:R-:W-:Y:S01]  /*11940*/  SHFL.IDX PT, R0, R16, RZ, 0x1f ;  /* 0x00001fff10007589 */ /* 0x000fe200000e0000 */
[C---:B------:R-:W-:Y:S02]  /*11950*/  ISETP.GE.U32.AND P4, PT, R4.reuse, 0x8, PT ;  /* 0x000000080400780c */ /* 0x040fe40003f86070 */
[C---:B------:R-:W-:Y:S01]  /*11960*/  ISETP.GE.U32.AND P5, PT, R4.reuse, 0x10, PT ;  /* 0x000000100400780c */ /* 0x040fe20003fa6070 */
[----:B----4-:R-:W-:Y:S02]  /*11970*/  IMAD.MOV.U32 R2, RZ, RZ, RZ ;  /* 0x000000ffff027224 */ /* 0x010fe400078e00ff */
[----:B--2---:R-:W-:Y:S01]  /*11980*/  @!P1 IMAD.MOV.U32 R2, RZ, RZ, R3 ;  /* 0x000000ffff029224 */ /* 0x004fe200078e0003 */
        /* <DEDUP_REMOVED lines=18> */
.L_x_9372:
[----:B------:R-:W-:Y:S02]  /*11ab0*/  ULDC UR4, c[0x0][0xc38] ;  /* 0x00030e0000047ab9 */ /* 0x000fe40000000800 */
[----:B------:R-:W-:-:S04]  /*11ac0*/  IMAD.U32 R4, RZ, RZ, UR4 ;  /* 0x00000004ff047e24 */ /* 0x000fc8000f8e00ff */
[----:B----4-:R-:W-:-:S04]  /*11ad0*/  IMAD R16, R14, R4, RZ ;  /* 0x000000040e107224 */ /* 0x010fc800078e02ff */
[----:B------:R-:W-:-:S05]  /*11ae0*/  IMAD.IADD R5, R5, 0x1, R16 ;  /* 0x0000000105057824 */ /* 0x000fca00078e0210 */
[----:B------:R-:W-:-:S13]  /*11af0*/  ISETP.GT.AND P6, PT, R5, R0, PT ;  /* 0x000000000500720c */ /* 0x000fda0003fc4270 */
[----:B------:R-:W-:Y:S05]  /*11b00*/  @P6 BRA `(.L_x_9307) ;  /* 0x00000000009c6947 */ /* 0x000fea0003800000 */
.L_x_9312:
[----:B------:R-:W4:Y:S01]  /*11b10*/  LDC R2, c[0x0][0xc3c] ;  /* 0x00030f00ff027b82 */ /* 0x000f220000000800 */
[----:B------:R-:W-:-:S05]  /*11b20*/  VIADD R19, R19, 0x1f ;  /* 0x0000001f13137836 */ /* 0x000fca0000000000 */
[----:B----4-:R-:W-:-:S13]  /*11b30*/  ISETP.GE.AND P6, PT, R19, R2, PT ;  /* 0x000000021300720c */ /* 0x010fda0003fc6270 */
[----:B------:R-:W-:Y:S05]  /*11b40*/  @P6 BRA `(.L_x_9308) ;  /* 0x0000000400d06947 */ /* 0x000fea0003800000 */
[----:B--2---:R-:W2:Y:S01]  /*11b50*/  S2R R3, SR_TID.X ;  /* 0x0000000000037919 */ /* 0x004ea20000002100 */
[----:B------:R-:W-:Y:S01]  /*11b60*/  BSSY B0, `(.L_x_9309) ;  /* 0x0000009000007945 */ /* 0x000fe20003800000 */
[----:B--2---:R-:W-:-:S05]  /*11b70*/  LOP3.LUT R3, R3, 0x1f, RZ, 0xc0, !PT ;  /* 0x0000001f03037812 */ /* 0x004fca00078ec0ff */
[----:B---3--:R-:W-:-:S05]  /*11b80*/  IMAD.IADD R7, R19, 0x1, R3 ;  /* 0x0000000113077824 */ /* 0x008fca00078e0203 */
[----:B------:R-:W-:Y:S01]  /*11b90*/  ISETP.GE.OR P6, PT, R7, R2, !P0 ;  /* 0x000000020700720c */ /* 0x000fe200047c6670 */
[----:B------:R-:W-:-:S12]  /*11ba0*/  IMAD.MOV.U32 R2, RZ, RZ, RZ ;  /* 0x000000ffff027224 */ /* 0x000fd800078e00ff */
[----:B------:R-:W-:Y:S05]  /*11bb0*/  @P6 BRA `(.L_x_9310) ;  /* 0x00000000000c6947 */ /* 0x000fea0003800000 */
[----:B------:R-:W2:Y:S02]  /*11bc0*/  LDC.64 R2, c[0x0][0xc80] ;  /* 0x00032000ff027b82 */ /* 0x000ea40000000a00 */
[----:B--2---:R-:W-:-:S06]  /*11bd0*/  IMAD.WIDE R2, R7, 0x4, R2 ;  /* 0x0000000407027825 */ /* 0x004fcc00078e0202 */
[----:B------:R2:W5:Y:S02]  /*11be0*/  LDG.E R2, desc[UR40][R2.64] ;  /* 0x0000002802027981 */ /* 0x000564000c1e1900 */
.L_x_9310:
[----:B------:R-:W-:Y:S05]  /*11bf0*/  BSYNC B0 ;  /* 0x0000000000007941 */ /* 0x000fea0003800000 */
.L_x_9309:
[----:B------:R-:W-:-:S03]  /*11c00*/  UMOV UR4, 0xffffffff ;  /* 0xffffffff00047882 */ /* 0x000fc60000000000 */
[----:B------:R-:W-:Y:S05]  /*11c10*/  BRA.DIV UR4, `(.L_x_9311) ;  /* 0x00000022048c7947 */ /* 0x000fea000b800000 */
[----:B-----5:R-:W2:Y:S02]  /*11c20*/  SHFL.UP PT, R14, R2, 0x1, RZ ;  /* 0x04200000020e7989 */ /* 0x020ea400000e00ff */
        /* <DEDUP_REMOVED lines=15> */
.L_x_9380:
[----:B------:R-:W-:Y:S02]  /*11d20*/  ULDC UR4, c[0x0][0xc38] ;  /* 0x00030e0000047ab9 */ /* 0x000fe40000000800 */
[----:B------:R-:W-:-:S04]  /*11d30*/  IMAD.U32 R4, RZ, RZ, UR4 ;  /* 0x00000004ff047e24 */ /* 0x000fc8000f8e00ff */
[----:B---3--:R-:W-:-:S04]  /*11d40*/  IMAD R16, R14, R4, RZ ;  /* 0x000000040e107224 */ /* 0x008fc800078e02ff */
[----:B------:R-:W-:-:S05]  /*11d50*/  IMAD.IADD R5, R16, 0x1, R5 ;  /* 0x0000000110057824 */ /* 0x000fca00078e0205 */
[----:B------:R-:W-:-:S13]  /*11d60*/  ISETP.GT.AND P6, PT, R5, R0, PT ;  /* 0x000000000500720c */ /* 0x000fda0003fc4270 */
[----:B------:R-:W-:Y:S05]  /*11d70*/  @!P6 BRA `(.L_x_9312) ;  /* 0xfffffffc0064e947 */ /* 0x000fea000383ffff */
.L_x_9307:
        /* <DEDUP_REMOVED lines=8> */
.L_x_9384:
[----:B------:R-:W-:Y:S01]  /*11e00*/  ISETP.NE.AND P0, PT, R5, RZ, PT ;  /* 0x000000ff0500720c */ /* 0x000fe20003f05270 */
[----:B------:R-:W-:-:S12]  /*11e10*/  IMAD.MOV.U32 R5, RZ, RZ, RZ ;  /* 0x000000ffff057224 */ /* 0x000fd800078e00ff */
[----:B------:R-:W-:Y:S05]  /*11e20*/  @!P0 BRA `(.L_x_9314) ;  /* 0x0000000000108947 */ /* 0x000fea0003800000 */
[----:B------:R-:W-:Y:S01]  /*11e30*/  UMOV UR4, 0xffffffff ;  /* 0xffffffff00047882 */ /* 0x000fe20000000000 */
[----:B------:R-:W-:Y:S02]  /*11e40*/  VIADD R12, R6, 0xffffffff ;  /* 0xffffffff060c7836 */ /* 0x000fe40000000000 */
[----:B------:R-:W-:Y:S05]  /*11e50*/  BRA.DIV UR4, `(.L_x_9315) ;  /* 0x0000002604047947 */ /* 0x000fea000b800000 */
[----:B------:R0:W0:Y:S02]  /*11e60*/  SHFL.IDX PT, R5, R3, R12, 0x1f ;  /* 0x00001f0c03057589 */ /* 0x00002400000e0000 */
.L_x_9314:
[----:B0-2-4-:R-:W0:Y:S01]  /*11e70*/  LDC.64 R2, c[0x0][0xc90] ;  /* 0x00032400ff027b82 */ /* 0x015e220000000a00 */
[----:B------:R-:W-:-:S04]  /*11e80*/  IMAD.IADD R19, R6, 0x1, R19 ;  /* 0x0000000106137824 */ /* 0x000fc800078e0213 */
[----:B0-----:R-:W-:-:S05]  /*11e90*/  IMAD.WIDE R2, R19, 0x4, R2 ;  /* 0x0000000413027825 */ /* 0x001fca00078e0202 */
[----:B---3--:R-:W2:Y:S01]  /*11ea0*/  LDG.E R7, desc[UR40][R2.64] ;  /* 0x0000002802077981 */ /* 0x008ea2000c1e1900 */
        /* <DEDUP_REMOVED lines=62> */
.L_x_9308:
[----:B------:R-:W-:Y:S01]  /*12290*/  UMOV UR4, URZ ;  /* 0x0000003f00047c82 */ /* 0x000fe20008000000 */
[----:B------:R-:W-:Y:S01]  /*122a0*/  UMOV UR5, URZ ;  /* 0x0000003f00057c82 */ /* 0x000fe20008000000 */
[----:B------:R-:W-:Y:S01]  /*122b0*/  ULDC UR6, c[0x0][0xc3c] ;  /* 0x00030f0000067ab9 */ /* 0x000fe20000000800 */
[----:B------:R-:W-:Y:S02]  /*122c0*/  IMAD.MOV.U32 R16, RZ, RZ, R0 ;  /* 0x000000ffff107224 */ /* 0x000fe400078e0000 */
[----:B------:R-:W-:Y:S02]  /*122d0*/  IMAD.U32 R17, RZ, RZ, UR4 ;  /* 0x00000004ff117e24 */ /* 0x000fe4000f8e00ff */
[----:B------:R-:W-:Y:S02]  /*122e0*/  IMAD.U32 R18, RZ, RZ, UR5 ;  /* 0x00000005ff127e24 */ /* 0x000fe4000f8e00ff */
[----:B------:R-:W-:-:S07]  /*122f0*/  IMAD.U32 R19, RZ, RZ, UR6 ;  /* 0x00000006ff137e24 */ /* 0x000fce000f8e00ff */
.L_x_9316:
[----:B------:R4:W3:Y:S01]  /*12300*/  LDL R2, [R1+0x4] ;  /* 0x0000040001027983 */ /* 0x0008e20000100800 */
[----:B------:R-:W0:Y:S01]  /*12310*/  S2R R0, SR_TID.X ;  /* 0x0000000000007919 */ /* 0x000e220000002100 */
[----:B------:R-:W-:Y:S05]  /*12320*/  WARPSYNC.ALL ;  /* 0x0000000000007948 */ /* 0x000fea0003800000 */
[----:B0-----:R-:W-:Y:S01]  /*12330*/  LOP3.LUT R0, R0, 0x1f, RZ, 0xc0, !PT ;  /* 0x0000001f00007812 */ /* 0x001fe200078ec0ff */
[----:B------:R-:W-:Y:S03]  /*12340*/  BAR.SYNC.DEFER_BLOCKING 0x4, 0x180 ;  /* 0x0106000000007b1d */ /* 0x000fe60000010000 */
[----:B------:R-:W-:-:S13]  /*12350*/  ISETP.NE.AND P0, PT, R0, RZ, PT ;  /* 0x000000ff0000720c */ /* 0x000fda0003f05270 */
[----:B--2---:R-:W3:Y:S01]  /*12360*/  @!P0 S2R R3, SR_CgaCtaId ;  /* 0x0000000000038919 */ /* 0x004ee20000008800 */
[----:B------:R-:W-:-:S04]  /*12370*/  @!P0 MOV R0, 0x400 ;  /* 0x0000040000008802 */ /* 0x000fc80000000f00 */
[----:B---3--:R-:W-:-:S05]  /*12380*/  @!P0 LEA R2, R3, R0, 0x18 ;  /* 0x0000000003028211 */ /* 0x008fca00078ec0ff */
[----:B------:R4:W-:Y:S04]  /*12390*/  @!P0 STS.128 [R2+0x288d0], R16 ;  /* 0x0288d01002008388 */ /* 0x0009e80000000c00 */
[----:B------:R4:W-:Y:S01]  /*123a0*/  @!P0 STL [R1+0x4], R2 ;  /* 0x0000040201008387 */ /* 0x0009e20000100800 */
[----:B------:R-:W-:Y:S06]  /*123b0*/  BAR.ARV 0x5, 0x180 ;  /* 0x0146000000007b1d */ /* 0x000fec0000002000 */
.L_x_9305:
[----:B------:R-:W-:Y:S02]  /*123c0*/  ULDC UR4, c[0x0][0xc3c] ;  /* 0x00030f0000047ab9 */ /* 0x000fe40000000800 */
[----:B0-----:R-:W-:-:S13]  /*123d0*/  ISETP.GE.AND P0, PT, R19, UR4, PT ;  /* 0x0000000413007c0c */ /* 0x001fda000bf06270 */
[----:B------:R-:W-:Y:S05]  /*123e0*/  @!P0 BRA `(.L_x_9317) ;  /* 0xffffffac00c88947 */ /* 0x000fea000383ffff */
[----:B------:R-:W-:Y:S05]  /*123f0*/  BSYNC B8 ;  /* 0x0000000000087941 */ /* 0x000fea0003800000 */
.L_x_9218:
        /* <DEDUP_REMOVED lines=12> */
.L_x_9387:
[----:B------:R-:W-:Y:S05]  /*124c0*/  BSYNC B0 ;  /* 0x0000000000007941 */ /* 0x000fea0003800000 */
.L_x_9318:
[----:B------:R-:W-:-:S03]  /*124d0*/  UMOV UR4, 0xffffffff ;  /* 0xffffffff00047882 */ /* 0x000fc60000000000 */
[----:B------:R-:W-:Y:S05]  /*124e0*/  BRA.DIV UR4, `(.L_x_9320) ;  /* 0x0000001e049c7947 */ /* 0x000fea000b800000 */
[----:B------:R-:W4:Y:S02]  /*124f0*/  S2R R2, SR_TID.X ;  /* 0x0000000000027919 */ /* 0x000f240000002100 */
[----:B----4-:R-:W-:-:S04]  /*12500*/  SHF.R.U32.HI R2, RZ, 0x5, R2 ;  /* 0x00000005ff027819 */ /* 0x010fc80000011602 */
[----:B------:R-:W-:-:S05]  /*12510*/  LOP3.LUT R2, R2, 0x3, RZ, 0xc0, !PT ;  /* 0x0000000302027812 */ /* 0x000fca00078ec0ff */
[----:B------:R4:W0:Y:S02]  /*12520*/  SHFL.IDX PT, R14, R2, RZ, 0x1f ;  /* 0x00001fff020e7589 */ /* 0x00082400000e0000 */
.L_x_9390:
[----:B0-----:R-:W-:Y:S01]  /*12530*/  ISETP.NE.AND P0, PT, R14, RZ, PT ;  /* 0x000000ff0e00720c */ /* 0x001fe20003f05270 */
[----:B------:R-:W-:-:S12]  /*12540*/  BSSY B0, `(.L_x_9321) ;  /* 0x0000027000007945 */ /* 0x000fd80003800000 */
[----:B------:R-:W-:Y:S05]  /*12550*/  @P0 BRA `(.L_x_9322) ;  /* 0x0000000000940947 */ /* 0x000fea0003800000 */
[----:B------:R-:W-:-:S03]  /*12560*/  UMOV UR4, 0xffffffff ;  /* 0xffffffff00047882 */ /* 0x000fc60000000000 */
[----:B------:R-:W-:Y:S05]  /*12570*/  BRA.DIV UR4, `(.L_x_9323) ;  /* 0x0000001e04ac7947 */ /* 0x000fea000b800000 */
[----:B------:R-:W-:-:S13]  /*12580*/  ELECT P6, URZ, PT ;  /* 0x00000000003f782f */ /* 0x000fda00038c0000 */
.L_x_9393:
[----:B------:R-:W-:Y:S05]  /*12590*/  @!P6 BRA `(.L_x_9322) ;  /* 0x000000000084e947 */ /* 0x000fea0003800000 */
[----:B----4-:R-:W4:Y:S02]  /*125a0*/  LDL.LU R2, [R1+0x54] ;  /* 0x0000540001027983 */ /* 0x010f240000300800 */
[----:B----4-:R-:W-:-:S04]  /*125b0*/  LOP3.LUT R2, R2, 0x2, RZ, 0xfc, !PT ;  /* 0x0000000202027812 */ /* 0x010fc800078efcff */
[----:B------:R-:W-:-:S13]  /*125c0*/  ISETP.NE.AND P2, PT, R2, 0x3, PT ;  /* 0x000000030200780c */ /* 0x000fda0003f45270 */
[----:B------:R-:W-:Y:S05]  /*125d0*/  @!P2 BRA `(.L_x_9324) ;  /* 0x000000000004a947 */ /* 0x000fea0003800000 */
[----:B------:R-:W-:Y:S01]  /*125e0*/  BPT.TRAP 0x1 ;  /* 0x000000040000795c */ /* 0x000fe20000300000 */
.L_x_9324:
[----:B------:R-:W4:Y:S04]  /*125f0*/  LDL R3, [R1+0x8] ;  /* 0x0000080001037983 */ /* 0x000f280000100800 */
[----:B--23--:R-:W2:Y:S01]  /*12600*/  LDL.LU R7, [R1+0x14] ;  /* 0x0000140001077983 */ /* 0x00cea20000300800 */
[----:B------:R-:W-:-:S04]  /*12610*/  VIADD R2, R0, 0x28840 ;  /* 0x0002884000027836 */ /* 0x000fc80000000000 */
[C---:B----4-:R-:W-:Y:S02]  /*12620*/  IMAD R6, R3.reuse, 0x8, R2 ;  /* 0x0000000803067824 */ /* 0x050fe400078e0202 */
        /* <DEDUP_REMOVED lines=10> */
.L_x_9394:
[----:B------:R-:W2:Y:S02]  /*126d0*/  SYNCS.PHASECHK.TRANS64.TRYWAIT P0, [R7+URZ], R2 ;  /* 0x00000002070075a7 */ /* 0x000ea4000800017f */
[----:B--2---:R-:W-:Y:S05]  /*126e0*/  @!P0 BRA `(.L_x_9326) ;  /* 0x0000001c00848947 */ /* 0x004fea0003800000 */
.L_x_9395:
[----:B------:R-:W-:Y:S05]  /*126f0*/  @!P2 BRA `(.L_x_9327) ;  /* 0x000000000004a947 */ /* 0x000fea0003800000 */
[----:B------:R-:W-:Y:S01]  /*12700*/  BPT.TRAP 0x1 ;  /* 0x000000040000795c */ /* 0x000fe20000300000 */
.L_x_9327:
[----:B------:R-:W3:Y:S01]  /*12710*/  LDL.LU R4, [R1+0x8] ;  /* 0x0000080001047983 */ /* 0x000ee20000300800 */
[----:B------:R-:W-:-:S04]  /*12720*/  VIADD R0, R0, 0x28860 ;  /* 0x0002886000007836 */ /* 0x000fc80000000000 */
[----:B---3--:R-:W-:-:S04]  /*12730*/  IMAD R4, R4, 0x8, R0 ;  /* 0x0000000804047824 */ /* 0x008fc800078e0200 */
[----:B------:R-:W3:Y:S02]  /*12740*/  SYNCS.PHASECHK.TRANS64.TRYWAIT P0, [R4+URZ], R5 ;  /* 0x00000005040075a7 */ /* 0x000ee4000800017f */
[----:B---3--:R-:W-:Y:S05]  /*12750*/  @!P0 BRA `(.L_x_9328) ;  /* 0x0000001c007c8947 */ /* 0x008fea0003800000 */
.L_x_9396:
[----:B------:R-:W-:-:S07]  /*12760*/  IMAD R3, R3, 0x8, R0 ;  /* 0x0000000803037824 */ /* 0x000fce00078e0200 */
.L_x_9329:
[----:B----4-:R4:W0:Y:S02]  /*12770*/  SYNCS.PHASECHK.TRANS64.TRYWAIT P0, [R3+URZ], R2 ;  /* 0x00000002030075a7 */ /* 0x010824000800017f */
[----:B0-----:R-:W-:Y:S05]  /*12780*/  @!P0 NANOSLEEP.SYNCS 0x989680 ;  /* 0x009896800000895d */ /* 0x001fea0003900000 */
[----:B------:R-:W0:Y:S02]  /*12790*/  @!P0 SYNCS.PHASECHK.TRANS64 P0, [R3+URZ], R2 ;  /* 0x00000002030085a7 */ /* 0x000e24000800007f */
[----:B0-----:R-:W-:Y:S05]  /*127a0*/  @!P0 BRA `(.L_x_9329) ;  /* 0xfffffffc00f08947 */ /* 0x001fea000383ffff */
.L_x_9322:
[----:B------:R-:W-:Y:S05]  /*127b0*/  BSYNC B0 ;  /* 0x0000000000007941 */ /* 0x000fea0003800000 */
.L_x_9321:
[----:B------:R-:W-:Y:S05]  /*127c0*/  EXIT ;  /* 0x000000000000794d */ /* 0x000fea0003800000 */
.L_x_9160:
[----:B0-----:R-:W-:-:S04]  /*127d0*/  IMAD.U32 R3, RZ, RZ, UR38 ;  /* 0x00000026ff037e24 */ /* 0x001fc8000f8e00ff */
[----:B------:R0:W1:Y:S03]  /*127e0*/  SYNCS.PHASECHK.TRANS64.TRYWAIT P1, [R3+URZ+0x28800], R0 ;  /* 0x02880000030075a7 */ /* 0x000066000802017f */
[----:B-1----:R-:W-:Y:S05]  /*127f0*/  @!P1 NANOSLEEP.SYNCS 0x989680 ;  /* 0x009896800000995d */ /* 0x002fea0003900000 */
[----:B------:R-:W1:Y:S02]  /*12800*/  @!P1 SYNCS.PHASECHK.TRANS64 P1, [R3+URZ+0x28800], R0 ;  /* 0x02880000030095a7 */ /* 0x000e64000802007f */
[----:B-1----:R-:W-:Y:S05]  /*12810*/  @!P1 BRA `(.L_x_9160) ;  /* 0xfffffffc00ec9947 */ /* 0x002fea000383ffff */
[----:B------:R-:W-:Y:S05]  /*12820*/  BRA `(.L_x_9330) ;  /* 0xfffffeec00c87947 */ /* 0x000fea000383ffff */
.L_x_9164:
[----:B-1----:R1:W2:Y:S02]  /*12830*/  SYNCS.PHASECHK.TRANS64.TRYWAIT P2, [R0+URZ+0x28830], R3 ;  /* 0x02883003000075a7 */ /* 0x0022a4000804017f */
[----:B--2---:R-:W-:Y:S05]  /*12840*/  @!P2 NANOSLEEP.SYNCS 0x989680 ;  /* 0x009896800000a95d */ /* 0x004fea0003900000 */
[----:B------:R-:W2:Y:S02]  /*12850*/  @!P2 SYNCS.PHASECHK.TRANS64 P2, [R0+URZ+0x28830], R3 ;  /* 0x028830030000a5a7 */ /* 0x000ea4000804007f */
[----:B--2---:R-:W-:Y:S05]  /*12860*/  @!P2 BRA `(.L_x_9164) ;  /* 0xfffffffc00f0a947 */ /* 0x004fea000383ffff */
[----:B------:R-:W-:Y:S05]  /*12870*/  BRA `(.L_x_9163) ;  /* 0xfffffeec00ec7947 */ /* 0x000fea000383ffff */
.L_x_9169:
[----:B-1----:R-:W-:-:S04]  /*12880*/  IMAD.U32 R9, RZ, RZ, UR6 ;  /* 0x00000006ff097e24 */ /* 0x002fc8000f8e00ff */
[----:B------:R1:W2:Y:S03]  /*12890*/  SYNCS.PHASECHK.TRANS64.TRYWAIT P3, [R9+URZ+0x28830], R8 ;  /* 0x02883008090075a7 */ /* 0x0002a6000806017f */
[----:B--2---:R-:W-:Y:S05]  /*128a0*/  @!P3 NANOSLEEP.SYNCS 0x989680 ;  /* 0x009896800000b95d */ /* 0x004fea0003900000 */
[----:B------:R-:W2:Y:S02]  /*128b0*/  @!P3 SYNCS.PHASECHK.TRANS64 P3, [R9+URZ+0x28830], R8 ;  /* 0x028830080900b5a7 */ /* 0x000ea4000806007f */
[----:B--2---:R-:W-:Y:S05]  /*128c0*/  @!P3 BRA `(.L_x_9169) ;  /* 0xfffffffc00ecb947 */ /* 0x004fea000383ffff */
[----:B------:R-:W-:Y:S05]  /*128d0*/  BRA `(.L_x_9166) ;  /* 0xffffff1800e87947 */ /* 0x000fea000383ffff */
.L_x_9173:
[----:B-1----:R-:W-:-:S04]  /*128e0*/  IMAD.U32 R9, RZ, RZ, UR6 ;  /* 0x00000006ff097e24 */ /* 0x002fc8000f8e00ff */
[----:B------:R1:W2:Y:S03]  /*128f0*/  SYNCS.PHASECHK.TRANS64.TRYWAIT P3, [R9+URZ+0x28850], R8 ;  /* 0x02885008090075a7 */ /* 0x0002a6000806017f */
[----:B--2---:R-:W-:Y:S05]  /*12900*/  @!P3 NANOSLEEP.SYNCS 0x989680 ;  /* 0x009896800000b95d */ /* 0x004fea0003900000 */
[----:B------:R-:W2:Y:S02]  /*12910*/  @!P3 SYNCS.PHASECHK.TRANS64 P3, [R9+URZ+0x28850], R8 ;  /* 0x028850080900b5a7 */ /* 0x000ea4000806007f */
[----:B--2---:R-:W-:Y:S05]  /*12920*/  @!P3 BRA `(.L_x_9173) ;  /* 0xfffffffc00ecb947 */ /* 0x004fea000383ffff */
[----:B------:R-:W-:Y:S05]  /*12930*/  BRA `(.L_x_9170) ;  /* 0xffffff1c00b07947 */ /* 0x000fea000383ffff */
.L_x_9179:
[----:B-1----:R-:W-:-:S04]  /*12940*/  IMAD.U32 R8, RZ, RZ, UR6 ;  /* 0x00000006ff087e24 */ /* 0x002fc8000f8e00ff */
[----:B------:R1:W2:Y:S03]  /*12950*/  SYNCS.PHASECHK.TRANS64.TRYWAIT P2, [R8+URZ+0x28830], R5 ;  /* 0x02883005080075a7 */ /* 0x0002a6000804017f */
[----:B--2---:R-:W-:Y:S05]  /*12960*/  @!P2 NANOSLEEP.SYNCS 0x989680 ;  /* 0x009896800000a95d */ /* 0x004fea0003900000 */
[----:B------:R-:W2:Y:S02]  /*12970*/  @!P2 SYNCS.PHASECHK.TRANS64 P2, [R8+URZ+0x28830], R5 ;  /* 0x028830050800a5a7 */ /* 0x000ea4000804007f */
[----:B--2---:R-:W-:Y:S05]  /*12980*/  @!P2 BRA `(.L_x_9179) ;  /* 0xfffffffc00eca947 */ /* 0x004fea000383ffff */
[----:B------:R-:W-:Y:S05]  /*12990*/  BRA `(.L_x_9176) ;  /* 0xffffff4c00107947 */ /* 0x000fea000383ffff */
.L_x_9183:
[----:B-1----:R-:W-:-:S04]  /*129a0*/  IMAD.U32 R8, RZ, RZ, UR6 ;  /* 0x00000006ff087e24 */ /* 0x002fc8000f8e00ff */
[----:B------:R1:W2:Y:S03]  /*129b0*/  SYNCS.PHASECHK.TRANS64.TRYWAIT P2, [R8+URZ+0x28850], R5 ;  /* 0x02885005080075a7 */ /* 0x0002a6000804017f */
[----:B--2---:R-:W-:Y:S05]  /*129c0*/  @!P2 NANOSLEEP.SYNCS 0x989680 ;  /* 0x009896800000a95d */ /* 0x004fea0003900000 */
[----:B------:R-:W2:Y:S02]  /*129d0*/  @!P2 SYNCS.PHASECHK.TRANS64 P2, [R8+URZ+0x28850], R5 ;  /* 0x028850050800a5a7 */ /* 0x000ea4000804007f */
[----:B--2---:R-:W-:Y:S05]  /*129e0*/  @!P2 BRA `(.L_x_9183) ;  /* 0xfffffffc00eca947 */ /* 0x004fea000383ffff */
[----:B------:R-:W-:Y:S05]  /*129f0*/  BRA `(.L_x_9180) ;  /* 0xffffff4c00d87947 */ /* 0x000fea000383ffff */
.L_x_9188:
[----:B-1----:R-:W-:-:S04]  /*12a00*/  IMAD.U32 R5, RZ, RZ, UR5 ;  /* 0x00000005ff057e24 */ /* 0x002fc8000f8e00ff */
[----:B------:R1:W2:Y:S03]  /*12a10*/  SYNCS.PHASECHK.TRANS64.TRYWAIT P0, [R5+URZ+0x28850], R4 ;  /* 0x02885004050075a7 */ /* 0x0002a6000800017f */
[----:B--2---:R-:W-:Y:S05]  /*12a20*/  @!P0 NANOSLEEP.SYNCS 0x989680 ;  /* 0x009896800000895d */ /* 0x004fea0003900000 */
[----:B------:R-:W2:Y:S02]  /*12a30*/  @!P0 SYNCS.PHASECHK.TRANS64 P0, [R5+URZ+0x28850], R4 ;  /* 0x02885004050085a7 */ /* 0x000ea4000800007f */
[----:B--2---:R-:W-:Y:S05]  /*12a40*/  @!P0 BRA `(.L_x_9188) ;  /* 0xfffffffc00ec8947 */ /* 0x004fea000383ffff */
[----:B------:R-:W-:Y:S05]  /*12a50*/  BRA `(.L_x_9187) ;  /* 0xffffff7000b87947 */ /* 0x000fea000383ffff */
.L_x_9230:
        /* <DEDUP_REMOVED lines=11> */
.L_x_9332:
[----:B------:R-:W-:Y:S05]  /*12b10*/  BSYNC B0 ;  /* 0x0000000000007941 */ /* 0x000fea0003800000 */
.L_x_9331:
[----:B------:R-:W-:Y:S05]  /*12b20*/  BRA `(.L_x_9333) ;  /* 0xffffffb4000c7947 */ /* 0x000fea000383ffff */
.L_x_9232:
[----:B------:R-:W-:Y:S01]  /*12b30*/  BSSY B0, `(.L_x_9334) ;  /* 0x0000006000007945 */ /* 0x000fe20003800000 */
[----:B------:R-:W-:-:S07]  /*12b40*/  IMAD.MOV.U32 R15, RZ, RZ, -0x1 ;  /* 0xffffffffff0f7424 */ /* 0x000fce00078e00ff */
[----:B0123--:R-:W-:Y:S05]  /*12b50*/  WARPSYNC.COLLECTIVE R15, `(.L_x_9335) ;  /* 0x000000000f0c7348 */ /* 0x00ffea0003c00000 */
[----:B------:R-:W-:Y:S02]  /*12b60*/  ELECT P6, UR62, PT ;  /* 0x00000000003e782f */ /* 0x000fe400038c0000 */
[----:B------:R-:W-:Y:S01]  /*12b70*/  MOV R14, UR62 ;  /* 0x0000003e000e7c02 */ /* 0x000fe20008000f00 */
[----:B0123--:R-:W-:Y:S10]  /*12b80*/  ENDCOLLECTIVE ;  /* 0x000000000000791b */ /* 0x00fff40003800000 */
.L_x_9335:
[----:B------:R-:W-:Y:S05]  /*12b90*/  BSYNC B0 ;  /* 0x0000000000007941 */ /* 0x000fea0003800000 */
.L_x_9334:
[----:B------:R-:W-:Y:S05]  /*12ba0*/  BRA `(.L_x_9336) ;  /* 0xffffffb400147947 */ /* 0x000fea000383ffff */
.L_x_9234:
[----:B---3--:R3:W4:Y:S02]  /*12bb0*/  SYNCS.PHASECHK.TRANS64.TRYWAIT P0, [R0+URZ+0x28840], R2 ;  /* 0x02884002000075a7 */ /* 0x008724000800017f */
[----:B----4-:R-:W-:Y:S05]  /*12bc0*/  @!P0 NANOSLEEP.SYNCS 0x989680 ;  /* 0x009896800000895d */ /* 0x010fea0003900000 */
[----:B------:R-:W4:Y:S02]  /*12bd0*/  @!P0 SYNCS.PHASECHK.TRANS64 P0, [R0+URZ+0x28840], R2 ;  /* 0x02884002000085a7 */ /* 0x000f24000800007f */
[----:B----4-:R-:W-:Y:S05]  /*12be0*/  @!P0 BRA `(.L_x_9234) ;  /* 0xfffffffc00f08947 */ /* 0x010fea000383ffff */
[----:B------:R-:W-:Y:S05]  /*12bf0*/  BRA `(.L_x_9337) ;  /* 0xffffffb400807947 */ /* 0x000fea000383ffff */
.L_x_9238:
[----:B------:R-:W-:Y:S01]  /*12c00*/  IMAD.MOV.U32 R13, RZ, RZ, R0 ;  /* 0x000000ffff0d7224 */ /* 0x000fe200078e0000 */
[----:B------:R-:W0:Y:S01]  /*12c10*/  S2R R6, SR_TID.X ;  /* 0x0000000000067919 */ /* 0x000e220000002100 */
[----:B------:R-:W-:Y:S02]  /*12c20*/  IMAD.MOV.U32 R12, RZ, RZ, RZ ;  /* 0x000000ffff0c7224 */ /* 0x000fe400078e00ff */
[----:B------:R-:W-:Y:S02]  /*12c30*/  IMAD.MOV.U32 R11, RZ, RZ, 0x181f ;  /* 0x0000181fff0b7424 */ /* 0x000fe400078e00ff */
[----:B------:R-:W-:Y:S02]  /*12c40*/  IMAD.MOV.U32 R15, RZ, RZ, -0x1 ;  /* 0xffffffffff0f7424 */ /* 0x000fe400078e00ff */
[----:B-----5:R-:W-:-:S07]  /*12c50*/  IMAD R2, R10, R7, RZ ;  /* 0x000000070a027224 */ /* 0x020fce00078e02ff */
[----:B0-----:R-:W-:Y:S05]  /*12c60*/  WARPSYNC.COLLECTIVE R15, `(.L_x_9338) ;  /* 0x000000000f087348 */ /* 0x001fea0003c00000 */
[----:B------:R1:W2:Y:S02]  /*12c70*/  SHFL.IDX P6, R14, R13, R12, R11 ;  /* 0x0000000c0d0e7389 */ /* 0x0002a400000c000b */
[----:B012---:R-:W-:Y:S01]  /*12c80*/  ENDCOLLECTIVE ;  /* 0x000000000000791b */ /* 0x007fe20003800000 */
.L_x_9338:
[----:B------:R-:W-:Y:S01]  /*12c90*/  IMAD.MOV.U32 R13, RZ, RZ, R3 ;  /* 0x000000ffff0d7224 */ /* 0x000fe200078e0003 */
[----:B------:R-:W-:Y:S01]  /*12ca0*/  LOP3.LUT R6, R6, 0x7f, RZ, 0xc0, !PT ;  /* 0x0000007f06067812 */ /* 0x000fe200078ec0ff */
[----:B------:R-:W-:-:S07]  /*12cb0*/  IMAD.MOV.U32 R4, RZ, RZ, R14 ;  /* 0x000000ffff047224 */ /* 0x000fce00078e000e */
[----:B------:R-:W-:Y:S05]  /*12cc0*/  WARPSYNC.COLLECTIVE R15, `(.L_x_9339) ;  /* 0x000000000f087348 */ /* 0x000fea0003c00000 */
[----:B------:R0:W1:Y:S02]  /*12cd0*/  SHFL.IDX P6, R14, R13, R12, R11 ;  /* 0x0000000c0d0e7389 */ /* 0x00006400000c000b */
[----:B01----:R-:W-:Y:S01]  /*12ce0*/  ENDCOLLECTIVE ;  /* 0x000000000000791b */ /* 0x003fe20003800000 */
.L_x_9339:
[----:B------:R-:W-:-:S05]  /*12cf0*/  SHF.R.U32.HI R6, RZ, 0x3, R6 ;  /* 0x00000003ff067819 */ /* 0x000fca0000011606 */
[----:B------:R-:W-:-:S05]  /*12d00*/  IMAD R17, R17, 0x80, R6 ;  /* 0x0000008011117824 */ /* 0x000fca00078e0206 */
[----:B------:R-:W-:Y:S01]  /*12d10*/  ISETP.GE.AND P2, PT, R17, R2, PT ;  /* 0x000000021100720c */ /* 0x000fe20003f46270 */
[----:B------:R-:W-:Y:S02]  /*12d20*/  IMAD.MOV.U32 R13, RZ, RZ, R0 ;  /* 0x000000ffff0d7224 */ /* 0x000fe400078e0000 */
[----:B------:R-:W-:Y:S02]  /*12d30*/  IMAD.MOV.U32 R12, RZ, RZ, 0x1 ;  /* 0x00000001ff0c7424 */ /* 0x000fe400078e00ff */
[----:B------:R-:W-:-:S08]  /*12d40*/  IMAD.MOV.U32 R5, RZ, RZ, R14 ;  /* 0x000000ffff057224 */ /* 0x000fd000078e000e */
[----:B------:R-:W-:Y:S05]  /*12d50*/  WARPSYNC.COLLECTIVE R15, `(.L_x_9340) ;  /* 0x000000000f087348 */ /* 0x000fea0003c00000 */
[----:B------:R0:W1:Y:S02]  /*12d60*/  SHFL.IDX P6, R14, R13, R12, R11 ;  /* 0x0000000c0d0e7389 */ /* 0x00006400000c000b */
[----:B01----:R-:W-:Y:S01]  /*12d70*/  ENDCOLLECTIVE ;  /* 0x000000000000791b */ /* 0x003fe20003800000 */
.L_x_9340:
        /* <DEDUP_REMOVED lines=10> */
.L_x_9341:
[----:B------:R-:W-:Y:S01]  /*12e20*/  @!PT LDS RZ, [RZ] ;  /* 0x00000000fffff984 */ /* 0x000fe20000000800 */
[----:B------:R-:W-:Y:S01]  /*12e30*/  @!PT LDS RZ, [RZ] ;  /* 0x00000000fffff984 */ /* 0x000fe20000000800 */
[----:B------:R-:W-:Y:S01]  /*12e40*/  @!PT LDS RZ, [RZ] ;  /* 0x00000000fffff984 */ /* 0x000fe20000000800 */
[----:B------:R-:W-:Y:S04]  /*12e50*/  @!P2 LDGSTS.E.BYPASS.LTC128B.128 [R8+0x10400], desc[UR40][R4.64], !P0 ;  /* 0x104000000408afae */ /* 0x000fe8000c101d68 */
[----:B------:R0:W-:Y:S01]  /*12e60*/  @!P2 LDGSTS.E.BYPASS.LTC128B.128 [R8+0x14400], desc[UR40][R4.64+0x80], !P1 ;  /* 0x144000800408afae */ /* 0x0001e2000c901d68 */
[----:B------:R-:W-:Y:S02]  /*12e70*/  IMAD.MOV.U32 R13, RZ, RZ, R0 ;  /* 0x000000ffff0d7224 */ /* 0x000fe400078e0000 */
[----:B------:R-:W-:Y:S02]  /*12e80*/  IMAD.MOV.U32 R12, RZ, RZ, 0x2 ;  /* 0x00000002ff0c7424 */ /* 0x000fe400078e00ff */
[----:B0-----:R-:W-:Y:S02]  /*12e90*/  VIADD R4, R17, 0x10 ;  /* 0x0000001011047836 */ /* 0x001fe40000000000 */
[----:B------:R-:W-:-:S03]  /*12ea0*/  IMAD.MOV.U32 R6, RZ, RZ, R14 ;  /* 0x000000ffff067224 */ /* 0x000fc600078e000e */
[----:B------:R-:W-:-:S13]  /*12eb0*/  ISETP.GE.AND P2, PT, R4, R2, PT ;  /* 0x000000020400720c */ /* 0x000fda0003f46270 */
[----:B------:R-:W-:Y:S05]  /*12ec0*/  WARPSYNC.COLLECTIVE R15, `(.L_x_9342) ;  /* 0x000000000f087348 */ /* 0x000fea0003c00000 */
[----:B------:R0:W1:Y:S02]  /*12ed0*/  SHFL.IDX P6, R14, R13, R12, R11 ;  /* 0x0000000c0d0e7389 */ /* 0x00006400000c000b */
[----:B01----:R-:W-:Y:S01]  /*12ee0*/  ENDCOLLECTIVE ;  /* 0x000000000000791b */ /* 0x003fe20003800000 */
.L_x_9342:
[----:B------:R-:W-:Y:S01]  /*12ef0*/  @!P2 LEA R5, P3, R9, R6, 0x1 ;  /* 0x000000060905a211 */ /* 0x000fe200078608ff */
[----:B------:R-:W-:-:S04]  /*12f00*/  IMAD.MOV.U32 R13, RZ, RZ, R3 ;  /* 0x000000ffff0d7224 */ /* 0x000fc800078e0003 */
        /* <DEDUP_REMOVED lines=8> */
[----:B------:R-:W-:Y:S04]  /*12f90*/  @!P2 LDGSTS.E.BYPASS.LTC128B.128 [R8+0x10c00], desc[UR40][R4.64], !P0 ;  /* 0x10c000000408afae */ /* 0x000fe8000c101d68 */
[----:B------:R0:W-:Y:S02]  /*12fa0*/  @!P2 LDGSTS.E.BYPASS.LTC128B.128 [R8+0x14c00], desc[UR40][R4.64+0x80], !P1 ;  /* 0x14c000800408afae */ /* 0x0001e4000c901d68 */
[----:B0-----:R-:W-:-:S05]  /*12fb0*/  VIADD R4, R17, 0x20 ;  /* 0x0000002011047836 */ /* 0x001fca0000000000 */
[----:B------:R-:W-:Y:S01]  /*12fc0*/  ISETP.GE.AND P2, PT, R4, R2, PT ;  /* 0x000000020400720c */ /* 0x000fe20003f46270 */
[----:B------:R-:W-:-:S12]  /*12fd0*/  IMAD.MOV.U32 R4, RZ, RZ, R14 ;  /* 0x000000ffff047224 */ /* 0x000fd800078e000e */
[----:B------:R-:W-:Y:S05]  /*12fe0*/  WARPSYNC.COLLECTIVE R15, `(.L_x_9343) ;  /* 0x000000000f087348 */ /* 0x000fea0003c00000 */
[----:B------:R0:W1:Y:S02]  /*12ff0*/  SHFL.IDX P6, R14, R13, R12, R11 ;  /* 0x0000000c0d0e7389 */ /* 0x00006400000c000b */
[----:B01----:R-:W-:Y:S01]  /*13000*/  ENDCOLLECTIVE ;  /* 0x000000000000791b */ /* 0x003fe20003800000 */
.L_x_9343:
[----:B------:R-:W-:Y:S02]  /*13010*/  IMAD.MOV.U32 R13, RZ, RZ, R0 ;  /* 0x000000ffff0d7224 */ /* 0x000fe400078e0000 */
[----:B------:R-:W-:Y:S02]  /*13020*/  IMAD.MOV.U32 R12, RZ, RZ, 0x3 ;  /* 0x00000003ff0c7424 */ /* 0x000fe400078e00ff */
[----:B------:R-:W-:-:S07]  /*13030*/  IMAD.MOV.U32 R5, RZ, RZ, R14 ;  /* 0x000000ffff057224 */ /* 0x000fce00078e000e */
[----:B------:R-:W-:Y:S05]  /*13040*/  WARPSYNC.COLLECTIVE R15, `(.L_x_9344) ;  /* 0x000000000f087348 */ /* 0x000fea0003c00000 */
[----:B------:R0:W1:Y:S02]  /*13050*/  SHFL.IDX P6, R14, R13, R12, R11 ;  /* 0x0000000c0d0e7389 */ /* 0x00006400000c000b */
[----:B01----:R-:W-:Y:S01]  /*13060*/  ENDCOLLECTIVE ;  /* 0x000000000000791b */ /* 0x003fe20003800000 */
.L_x_9344:
        /* <DEDUP_REMOVED lines=17> */
.L_x_9345:
[----:B------:R-:W-:Y:S02]  /*13180*/  IMAD.MOV.U32 R13, RZ, RZ, R0 ;  /* 0x000000ffff0d7224 */ /* 0x000fe400078e0000 */
[----:B------:R-:W-:Y:S02]  /*13190*/  IMAD.MOV.U32 R12, RZ, RZ, 0x4 ;  /* 0x00000004ff0c7424 */ /* 0x000fe400078e00ff */
[----:B------:R-:W-:-:S07]  /*131a0*/  IMAD.MOV.U32 R5, RZ, RZ, R14 ;  /* 0x000000ffff057224 */ /* 0x000fce00078e000e */
[----:B------:R-:W-:Y:S05]  /*131b0*/  WARPSYNC.COLLECTIVE R15, `(.L_x_9346) ;  /* 0x000000000f087348 */ /* 0x000fea0003c00000 */
[----:B------:R0:W1:Y:S02]  /*131c0*/  SHFL.IDX P6, R14, R13, R12, R11 ;  /* 0x0000000c0d0e7389 */ /* 0x00006400000c000b */
[----:B01----:R-:W-:Y:S01]  /*131d0*/  ENDCOLLECTIVE ;  /* 0x000000000000791b */ /* 0x003fe20003800000 */
.L_x_9346:
        /* <DEDUP_REMOVED lines=17> */
.L_x_9347:
[----:B------:R-:W-:Y:S02]  /*132f0*/  IMAD.MOV.U32 R13, RZ, RZ, R0 ;  /* 0x000000ffff0d7224 */ /* 0x000fe400078e0000 */
[----:B------:R-:W-:Y:S02]  /*13300*/  IMAD.MOV.U32 R12, RZ, RZ, 0x5 ;  /* 0x00000005ff0c7424 */ /* 0x000fe400078e00ff */
[----:B------:R-:W-:-:S07]  /*13310*/  IMAD.MOV.U32 R5, RZ, RZ, R14 ;  /* 0x000000ffff057224 */ /* 0x000fce00078e000e */
[----:B------:R-:W-:Y:S05]  /*13320*/  WARPSYNC.COLLECTIVE R15, `(.L_x_9348) ;  /* 0x000000000f087348 */ /* 0x000fea0003c00000 */
[----:B------:R0:W1:Y:S02]  /*13330*/  SHFL.IDX P6, R14, R13, R12, R11 ;  /* 0x0000000c0d0e7389 */ /* 0x00006400000c000b */
[----:B01----:R-:W-:Y:S01]  /*13340*/  ENDCOLLECTIVE ;  /* 0x000000000000791b */ /* 0x003fe20003800000 */
.L_x_9348:
        /* <DEDUP_REMOVED lines=17> */
.L_x_9349:
[----:B------:R-:W-:Y:S02]  /*13460*/  IMAD.MOV.U32 R13, RZ, RZ, R0 ;  /* 0x000000ffff0d7224 */ /* 0x000fe400078e0000 */
[----:B------:R-:W-:Y:S02]  /*13470*/  IMAD.MOV.U32 R12, RZ, RZ, 0x6 ;  /* 0x00000006ff0c7424 */ /* 0x000fe400078e00ff */
[----:B------:R-:W-:-:S07]  /*13480*/  IMAD.MOV.U32 R5, RZ, RZ, R14 ;  /* 0x000000ffff057224 */ /* 0x000fce00078e000e */
[----:B------:R-:W-:Y:S05]  /*13490*/  WARPSYNC.COLLECTIVE R15, `(.L_x_9350) ;  /* 0x000000000f087348 */ /* 0x000fea0003c00000 */
[----:B------:R0:W1:Y:S02]  /*134a0*/  SHFL.IDX P6, R14, R13, R12, R11 ;  /* 0x0000000c0d0e7389 */ /* 0x00006400000c000b */
[----:B01----:R-:W-:Y:S01]  /*134b0*/  ENDCOLLECTIVE ;  /* 0x000000000000791b */ /* 0x003fe20003800000 */
.L_x_9350:
        /* <DEDUP_REMOVED lines=16> */
.L_x_9351:
[----:B------:R-:W-:Y:S02]  /*135c0*/  IMAD.MOV.U32 R13, RZ, RZ, R0 ;  /* 0x000000ffff0d7224 */ /* 0x000fe400078e0000 */
[----:B------:R-:W-:Y:S02]  /*135d0*/  IMAD.MOV.U32 R12, RZ, RZ, 0x7 ;  /* 0x00000007ff0c7424 */ /* 0x000fe400078e00ff */
[----:B------:R-:W-:-:S07]  /*135e0*/  IMAD.MOV.U32 R5, RZ, RZ, R14 ;  /* 0x000000ffff057224 */ /* 0x000fce00078e000e */
[----:B------:R-:W-:Y:S05]  /*135f0*/  WARPSYNC.COLLECTIVE R15, `(.L_x_9352) ;  /* 0x000000000f087348 */ /* 0x000fea0003c00000 */
[----:B------:R0:W1:Y:S02]  /*13600*/  SHFL.IDX P6, R14, R13, R12, R11 ;  /* 0x0000000c0d0e7389 */ /* 0x00006400000c000b */
[----:B01----:R-:W-:Y:S01]  /*13610*/  ENDCOLLECTIVE ;  /* 0x000000000000791b */ /* 0x003fe20003800000 */
.L_x_9352:
        /* <DEDUP_REMOVED lines=10> */
.L_x_9353:
[----:B------:R-:W-:Y:S01]  /*136c0*/  @!PT LDS RZ, [RZ] ;  /* 0x00000000fffff984 */ /* 0x000fe20000000800 */
[----:B------:R-:W-:Y:S01]  /*136d0*/  @!PT LDS RZ, [RZ] ;  /* 0x00000000fffff984 */ /* 0x000fe20000000800 */
[----:B------:R-:W-:Y:S01]  /*136e0*/  @!PT LDS RZ, [RZ] ;  /* 0x00000000fffff984 */ /* 0x000fe20000000800 */
[----:B------:R0:W-:Y:S04]  /*136f0*/  @!P2 LDGSTS.E.BYPASS.LTC128B.128 [R8+0x13400], desc[UR40][R4.64], !P0 ;  /* 0x134000000408afae */ /* 0x0001e8000c101d68 */
[----:B------:R0:W-:Y:S01]  /*13700*/  @!P2 LDGSTS.E.BYPASS.LTC128B.128 [R8+0x17400], desc[UR40][R4.64+0x80], !P1 ;  /* 0x174000800408afae */ /* 0x0001e2000c901d68 */
[----:B------:R-:W-:Y:S01]  /*13710*/  IMAD.MOV.U32 R3, RZ, RZ, R14 ;  /* 0x000000ffff037224 */ /* 0x000fe200078e000e */
[----:B------:R-:W-:Y:S06]  /*13720*/  BRA `(.L_x_9354) ;  /* 0xffffffb800447947 */ /* 0x000fec000383ffff */
.L_x_9243:
[----:B0-----:R-:W2:Y:S02]  /*13730*/  LDL R2, [R1+0x4] ;  /* 0x0000040001027983 */ /* 0x001ea40000100800 */
[----:B--2---:R0:W1:Y:S02]  /*13740*/  SYNCS.PHASECHK.TRANS64.TRYWAIT P0, [R2+URZ+0x28820], R0 ;  /* 0x02882000020075a7 */ /* 0x004064000800017f */
[----:B-1----:R-:W-:Y:S05]  /*13750*/  @!P0 NANOSLEEP.SYNCS 0x989680 ;  /* 0x009896800000895d */ /* 0x002fea0003900000 */
[----:B------:R-:W1:Y:S02]  /*13760*/  @!P0 SYNCS.PHASECHK.TRANS64 P0, [R2+URZ+0x28820], R0 ;  /* 0x02882000020085a7 */ /* 0x000e64000800007f */
[----:B-1----:R-:W-:Y:S05]  /*13770*/  @!P0 BRA `(.L_x_9243) ;  /* 0xfffffffc00ec8947 */ /* 0x002fea000383ffff */
[----:B------:R-:W-:Y:S05]  /*13780*/  BRA `(.L_x_9355) ;  /* 0xffffffb800b87947 */ /* 0x000fea000383ffff */
.L_x_9252:
[----:B-1----:R1:W2:Y:S02]  /*13790*/  SYNCS.PHASECHK.TRANS64.TRYWAIT P0, [R2+URZ+0x28840], R0 ;  /* 0x02884000020075a7 */ /* 0x0022a4000800017f */
[----:B--2---:R-:W-:Y:S05]  /*137a0*/  @!P0 NANOSLEEP.SYNCS 0x989680 ;  /* 0x009896800000895d */ /* 0x004fea0003900000 */
[----:B------:R-:W2:Y:S02]  /*137b0*/  @!P0 SYNCS.PHASECHK.TRANS64 P0, [R2+URZ+0x28840], R0 ;  /* 0x02884000020085a7 */ /* 0x000ea4000800007f */
[----:B--2---:R-:W-:Y:S05]  /*137c0*/  @!P0 BRA `(.L_x_9252) ;  /* 0xfffffffc00f08947 */ /* 0x004fea000383ffff */
[----:B------:R-:W-:Y:S05]  /*137d0*/  BRA `(.L_x_9356) ;  /* 0xffffffbc007c7947 */ /* 0x000fea000383ffff */
.L_x_9258:
[----:B0-----:R0:W1:Y:S02]  /*137e0*/  SYNCS.PHASECHK.TRANS64.TRYWAIT P0, [R2+URZ+0x60], R0 ;  /* 0x00006000020075a7 */ /* 0x001064000800017f */
[----:B-1----:R-:W-:Y:S05]  /*137f0*/  @!P0 NANOSLEEP.SYNCS 0x989680 ;  /* 0x009896800000895d */ /* 0x002fea0003900000 */
[----:B------:R-:W1:Y:S02]  /*13800*/  @!P0 SYNCS.PHASECHK.TRANS64 P0, [R2+URZ+0x60], R0 ;  /* 0x00006000020085a7 */ /* 0x000e64000800007f */
[----:B-1----:R-:W-:Y:S05]  /*13810*/  @!P0 BRA `(.L_x_9258) ;  /* 0xfffffffc00f08947 */ /* 0x002fea000383ffff */
[----:B------:R-:W-:Y:S05]  /*13820*/  BRA `(.L_x_9357) ;  /* 0xffffffc000587947 */ /* 0x000fea000383ffff */
.L_x_9267:
[----:B--2---:R2:W3:Y:S02]  /*13830*/  SYNCS.PHASECHK.TRANS64.TRYWAIT P0, [R3+URZ+0x28840], R2 ;  /* 0x02884002030075a7 */ /* 0x0044e4000800017f */
[----:B---3--:R-:W-:Y:S05]  /*13840*/  @!P0 NANOSLEEP.SYNCS 0x989680 ;  /* 0x009896800000895d */ /* 0x008fea0003900000 */
[----:B------:R-:W3:Y:S02]  /*13850*/  @!P0 SYNCS.PHASECHK.TRANS64 P0, [R3+URZ+0x28840], R2 ;  /* 0x02884002030085a7 */ /* 0x000ee4000800007f */
[----:B---3--:R-:W-:Y:S05]  /*13860*/  @!P0 BRA `(.L_x_9267) ;  /* 0xfffffffc00f08947 */ /* 0x008fea000383ffff */
[----:B------:R-:W-:Y:S05]  /*13870*/  BRA `(.L_x_9358) ;  /* 0xffffffc400f87947 */ /* 0x000fea000383ffff */
.L_x_9273:
[----:B0-----:R0:W2:Y:S02]  /*13880*/  SYNCS.PHASECHK.TRANS64.TRYWAIT P0, [R2+URZ+0x60], R3 ;  /* 0x00006003020075a7 */ /* 0x0010a4000800017f */
[----:B--2---:R-:W-:Y:S05]  /*13890*/  @!P0 NANOSLEEP.SYNCS 0x989680 ;  /* 0x009896800000895d */ /* 0x004fea0003900000 */
[----:B------:R-:W2:Y:S02]  /*138a0*/  @!P0 SYNCS.PHASECHK.TRANS64 P0, [R2+URZ+0x60], R3 ;  /* 0x00006003020085a7 */ /* 0x000ea4000800007f */
[----:B--2---:R-:W-:Y:S05]  /*138b0*/  @!P0 BRA `(.L_x_9273) ;  /* 0xfffffffc00f08947 */ /* 0x004fea000383ffff */
[----:B------:R-:W-:Y:S05]  /*138c0*/  BRA `(.L_x_9359) ;  /* 0xffffffc800d47947 */ /* 0x000fea000383ffff */
.L_x_9282:
[----:B---3--:R3:W4:Y:S02]  /*138d0*/  SYNCS.PHASECHK.TRANS64.TRYWAIT P0, [R2+URZ+0x28840], R3 ;  /* 0x02884003020075a7 */ /* 0x008724000800017f */
[----:B----4-:R-:W-:Y:S05]  /*138e0*/  @!P0 NANOSLEEP.SYNCS 0x989680 ;  /* 0x009896800000895d */ /* 0x010fea0003900000 */
[----:B------:R-:W4:Y:S02]  /*138f0*/  @!P0 SYNCS.PHASECHK.TRANS64 P0, [R2+URZ+0x28840], R3 ;  /* 0x02884003020085a7 */ /* 0x000f24000800007f */
[----:B----4-:R-:W-:Y:S05]  /*13900*/  @!P0 BRA `(.L_x_9282) ;  /* 0xfffffffc00f08947 */ /* 0x010fea000383ffff */
[----:B------:R-:W-:Y:S05]  /*13910*/  BRA `(.L_x_9360) ;  /* 0xffffffd000487947 */ /* 0x000fea000383ffff */
.L_x_9288:
[----:B0-----:R0:W2:Y:S02]  /*13920*/  SYNCS.PHASECHK.TRANS64.TRYWAIT P0, [R2+URZ+0x60], R5 ;  /* 0x00006005020075a7 */ /* 0x0010a4000800017f */
[----:B--2---:R-:W-:Y:S05]  /*13930*/  @!P0 NANOSLEEP.SYNCS 0x989680 ;  /* 0x009896800000895d */ /* 0x004fea0003900000 */
[----:B------:R-:W2:Y:S02]  /*13940*/  @!P0 SYNCS.PHASECHK.TRANS64 P0, [R2+URZ+0x60], R5 ;  /* 0x00006005020085a7 */ /* 0x000ea4000800007f */
[----:B--2---:R-:W-:Y:S05]  /*13950*/  @!P0 BRA `(.L_x_9288) ;  /* 0xfffffffc00f08947 */ /* 0x004fea000383ffff */
[----:B------:R-:W-:Y:S05]  /*13960*/  BRA `(.L_x_9361) ;  /* 0xffffffd400247947 */ /* 0x000fea000383ffff */
.L_x_9299:
[----:B0-----:R0:W2:Y:S02]  /*13970*/  SYNCS.PHASECHK.TRANS64.TRYWAIT P0, [R0+URZ+0x28860], R2 ;  /* 0x02886002000075a7 */ /* 0x0010a4000800017f */
[----:B--2---:R-:W-:Y:S05]  /*13980*/  @!P0 NANOSLEEP.SYNCS 0x989680 ;  /* 0x009896800000895d */ /* 0x004fea0003900000 */
[----:B------:R-:W2:Y:S02]  /*13990*/  @!P0 SYNCS.PHASECHK.TRANS64 P0, [R0+URZ+0x28860], R2 ;  /* 0x02886002000085a7 */ /* 0x000ea4000800007f */
[----:B--2---:R-:W-:Y:S05]  /*139a0*/  @!P0 BRA `(.L_x_9299) ;  /* 0xfffffffc00f08947 */ /* 0x004fea000383ffff */
[----:B------:R-:W-:Y:S05]  /*139b0*/  BRA `(.L_x_9362) ;  /* 0xffffffd8007c7947 */ /* 0x000fea000383ffff */
.L_x_9306:
[----:B------:R-:W-:Y:S01]  /*139c0*/  BSSY B0, `(.L_x_9363) ;  /* 0x0000008000007945 */ /* 0x000fe20003800000 */
[----:B------:R-:W-:Y:S02]  /*139d0*/  IMAD.MOV.U32 R13, RZ, RZ, R16 ;  /* 0x000000ffff0d7224 */ /* 0x000fe400078e0010 */
[----:B------:R-:W-:Y:S02]  /*139e0*/  IMAD.MOV.U32 R12, RZ, RZ, RZ ;  /* 0x000000ffff0c7224 */ /* 0x000fe400078e00ff */
[----:B------:R-:W-:Y:S02]  /*139f0*/  IMAD.MOV.U32 R11, RZ, RZ, 0x1f ;  /* 0x0000001fff0b7424 */ /* 0x000fe400078e00ff */
[----:B------:R-:W-:-:S07]  /*13a00*/  IMAD.MOV.U32 R15, RZ, RZ, -0x1 ;  /* 0xffffffffff0f7424 */ /* 0x000fce00078e00ff */
[----:B0123-5:R-:W-:Y:S05]  /*13a10*/  WARPSYNC.COLLECTIVE R15, `(.L_x_9364) ;  /* 0x000000000f087348 */ /* 0x02ffea0003c00000 */
[----:B------:R4:W0:Y:S02]  /*13a20*/  SHFL.IDX P6, R14, R13, R12, R11 ;  /* 0x0000000c0d0e7389 */ /* 0x00082400000c000b */
[----:B012345:R-:W-:Y:S01]  /*13a30*/  ENDCOLLECTIVE ;  /* 0x000000000000791b */ /* 0x03ffe20003800000 */
.L_x_9364:
[----:B------:R-:W-:Y:S05]  /*13a40*/  BSYNC B0 ;  /* 0x0000000000007941 */ /* 0x000fea0003800000 */
.L_x_9363:
        /* <DEDUP_REMOVED lines=9> */
.L_x_9365:
        /* <DEDUP_REMOVED lines=18> */
.L_x_9366:
[----:B------:R-:W-:Y:S01]  /*13c00*/  IMAD.MOV.U32 R12, RZ, RZ, 0x2 ;  /* 0x00000002ff0c7424 */ /* 0x000fe200078e00ff */
[----:B------:R-:W-:-:S05]  /*13c10*/  SEL R7, R14, RZ, P1 ;  /* 0x000000ff0e077207 */ /* 0x000fca0000800000 */
[----:B------:R-:W-:-:S04]  /*13c20*/  IMAD.IADD R3, R2, 0x1, R7 ;  /* 0x0000000102037824 */ /* 0x000fc800078e0207 */
[----:B------:R-:W-:-:S07]  /*13c30*/  IMAD.MOV.U32 R13, RZ, RZ, R3 ;  /* 0x000000ffff0d7224 */ /* 0x000fce00078e0003 */
[----:B------:R-:W-:Y:S05]  /*13c40*/  WARPSYNC.COLLECTIVE R15, `(.L_x_9367) ;  /* 0x000000000f087348 */ /* 0x000fea0003c00000 */
[----:B------:R0:W1:Y:S02]  /*13c50*/  SHFL.UP P6, R14, R13, R12, R11 ;  /* 0x0400000c0d0e7389 */ /* 0x00006400000c000b */
[----:B01----:R-:W-:Y:S01]  /*13c60*/  ENDCOLLECTIVE ;  /* 0x000000000000791b */ /* 0x003fe20003800000 */
.L_x_9367:
[----:B------:R-:W-:Y:S01]  /*13c70*/  IMAD.MOV.U32 R12, RZ, RZ, 0x4 ;  /* 0x00000004ff0c7424 */ /* 0x000fe200078e00ff */
[----:B------:R-:W-:-:S05]  /*13c80*/  SEL R14, R14, RZ, P2 ;  /* 0x000000ff0e0e7207 */ /* 0x000fca0001000000 */
[----:B------:R-:W-:-:S04]  /*13c90*/  IMAD.IADD R3, R3, 0x1, R14 ;  /* 0x0000000103037824 */ /* 0x000fc800078e020e */
[----:B------:R-:W-:-:S07]  /*13ca0*/  IMAD.MOV.U32 R13, RZ, RZ, R3 ;  /* 0x000000ffff0d7224 */ /* 0x000fce00078e0003 */
[----:B------:R-:W-:Y:S05]  /*13cb0*/  WARPSYNC.COLLECTIVE R15, `(.L_x_9368) ;  /* 0x000000000f087348 */ /* 0x000fea0003c00000 */
[----:B------:R0:W1:Y:S02]  /*13cc0*/  SHFL.UP P6, R14, R13, R12, R11 ;  /* 0x0400000c0d0e7389 */ /* 0x00006400000c000b */
[----:B01----:R-:W-:Y:S01]  /*13cd0*/  ENDCOLLECTIVE ;  /* 0x000000000000791b */ /* 0x003fe20003800000 */
.L_x_9368:
[----:B------:R-:W-:Y:S01]  /*13ce0*/  IMAD.MOV.U32 R12, RZ, RZ, 0x8 ;  /* 0x00000008ff0c7424 */ /* 0x000fe200078e00ff */
[----:B------:R-:W-:-:S05]  /*13cf0*/  SEL R14, R14, RZ, P3 ;  /* 0x000000ff0e0e7207 */ /* 0x000fca0001800000 */
[----:B------:R-:W-:-:S04]  /*13d00*/  IMAD.IADD R3, R3, 0x1, R14 ;  /* 0x0000000103037824 */ /* 0x000fc800078e020e */
[----:B------:R-:W-:-:S07]  /*13d10*/  IMAD.MOV.U32 R13, RZ, RZ, R3 ;  /* 0x000000ffff0d7224 */ /* 0x000fce00078e0003 */
[----:B------:R-:W-:Y:S05]  /*13d20*/  WARPSYNC.COLLECTIVE R15, `(.L_x_9369) ;  /* 0x000000000f087348 */ /* 0x000fea0003c00000 */
[----:B------:R0:W1:Y:S02]  /*13d30*/  SHFL.UP P6, R14, R13, R12, R11 ;  /* 0x0400000c0d0e7389 */ /* 0x00006400000c000b */
[----:B01----:R-:W-:Y:S01]  /*13d40*/  ENDCOLLECTIVE ;  /* 0x000000000000791b */ /* 0x003fe20003800000 */
.L_x_9369:
[----:B------:R-:W-:Y:S01]  /*13d50*/  IMAD.MOV.U32 R12, RZ, RZ, 0x10 ;  /* 0x00000010ff0c7424 */ /* 0x000fe200078e00ff */
[----:B------:R-:W-:-:S05]  /*13d60*/  SEL R14, R14, RZ, P4 ;  /* 0x000000ff0e0e7207 */ /* 0x000fca0002000000 */
[----:B------:R-:W-:-:S04]  /*13d70*/  IMAD.IADD R3, R3, 0x1, R14 ;  /* 0x0000000103037824 */ /* 0x000fc800078e020e */
[----:B------:R-:W-:-:S07]  /*13d80*/  IMAD.MOV.U32 R13, RZ, RZ, R3 ;  /* 0x000000ffff0d7224 */ /* 0x000fce00078e0003 */
[----:B------:R-:W-:Y:S05]  /*13d90*/  WARPSYNC.COLLECTIVE R15, `(.L_x_9370) ;  /* 0x000000000f087348 */ /* 0x000fea0003c00000 */
[----:B------:R0:W1:Y:S02]  /*13da0*/  SHFL.UP P6, R14, R13, R12, R11 ;  /* 0x0400000c0d0e7389 */ /* 0x00006400000c000b */
[----:B01----:R-:W-:Y:S01]  /*13db0*/  ENDCOLLECTIVE ;  /* 0x000000000000791b */ /* 0x003fe20003800000 */
.L_x_9370:
        /* <DEDUP_REMOVED lines=8> */
.L_x_9371:
[----:B------:R-:W-:Y:S05]  /*13e40*/  BRA `(.L_x_9372) ;  /* 0xffffffdc00187947 */ /* 0x000fea000383ffff */
.L_x_9311:
[----:B------:R-:W-:Y:S01]  /*13e50*/  BSSY B0, `(.L_x_9373) ;  /* 0x0000008000007945 */ /* 0x000fe20003800000 */
[----:B-----5:R-:W-:Y:S02]  /*13e60*/  IMAD.MOV.U32 R13, RZ, RZ, R2 ;  /* 0x000000ffff0d7224 */ /* 0x020fe400078e0002 */
[----:B------:R-:W-:Y:S02]  /*13e70*/  IMAD.MOV.U32 R12, RZ, RZ, 0x1 ;  /* 0x00000001ff0c7424 */ /* 0x000fe400078e00ff */
[----:B------:R-:W-:Y:S02]  /*13e80*/  IMAD.MOV.U32 R11, RZ, RZ, RZ ;  /* 0x000000ffff0b7224 */ /* 0x000fe400078e00ff */
[----:B------:R-:W-:-:S07]  /*13e90*/  IMAD.MOV.U32 R15, RZ, RZ, -0x1 ;  /* 0xffffffffff0f7424 */ /* 0x000fce00078e00ff */
[----:B012---:R-:W-:Y:S05]  /*13ea0*/  WARPSYNC.COLLECTIVE R15, `(.L_x_9374) ;  /* 0x000000000f087348 */ /* 0x007fea0003c00000 */
[----:B------:R3:W4:Y:S02]  /*13eb0*/  SHFL.UP P6, R14, R13, R12, R11 ;  /* 0x0400000c0d0e7389 */ /* 0x00072400000c000b */
[----:B01234-:R-:W-:Y:S01]  /*13ec0*/  ENDCOLLECTIVE ;  /* 0x000000000000791b */ /* 0x01ffe20003800000 */
.L_x_9374:
[----:B------:R-:W-:Y:S05]  /*13ed0*/  BSYNC B0 ;  /* 0x0000000000007941 */ /* 0x000fea0003800000 */
.L_x_9373:
        /* <DEDUP_REMOVED lines=9> */
.L_x_9375:
[----:B------:R-:W-:Y:S01]  /*13f70*/  IMAD.MOV.U32 R12, RZ, RZ, 0x4 ;  /* 0x00000004ff0c7424 */ /* 0x000fe200078e00ff */
[----:B------:R-:W-:-:S05]  /*13f80*/  SEL R14, R14, RZ, P2 ;  /* 0x000000ff0e0e7207 */ /* 0x000fca0001000000 */
[----:B------:R-:W-:-:S04]  /*13f90*/  IMAD.IADD R3, R3, 0x1, R14 ;  /* 0x0000000103037824 */ /* 0x000fc800078e020e */
[----:B------:R-:W-:-:S07]  /*13fa0*/  IMAD.MOV.U32 R13, RZ, RZ, R3 ;  /* 0x000000ffff0d7224 */ /* 0x000fce00078e0003 */
[----:B------:R-:W-:Y:S05]  /*13fb0*/  WARPSYNC.COLLECTIVE R15, `(.L_x_9376) ;  /* 0x000000000f087348 */ /* 0x000fea0003c00000 */
[----:B------:R0:W1:Y:S02]  /*13fc0*/  SHFL.UP P6, R14, R13, R12, R11 ;  /* 0x0400000c0d0e7389 */ /* 0x00006400000c000b */
[----:B01----:R-:W-:Y:S01]  /*13fd0*/  ENDCOLLECTIVE ;  /* 0x000000000000791b */ /* 0x003fe20003800000 */
.L_x_9376:
[----:B------:R-:W-:Y:S01]  /*13fe0*/  IMAD.MOV.U32 R12, RZ, RZ, 0x8 ;  /* 0x00000008ff0c7424 */ /* 0x000fe200078e00ff */
[----:B------:R-:W-:-:S05]  /*13ff0*/  SEL R14, R14, RZ, P3 ;  /* 0x000000ff0e0e7207 */ /* 0x000fca0001800000 */
[----:B------:R-:W-:-:S04]  /*14000*/  IMAD.IADD R3, R3, 0x1, R14 ;  /* 0x0000000103037824 */ /* 0x000fc800078e020e */
[----:B------:R-:W-:-:S07]  /*14010*/  IMAD.MOV.U32 R13, RZ, RZ, R3 ;  /* 0x000000ffff0d7224 */ /* 0x000fce00078e0003 */
[----:B------:R-:W-:Y:S05]  /*14020*/  WARPSYNC.COLLECTIVE R15, `(.L_x_9377) ;  /* 0x000000000f087348 */ /* 0x000fea0003c00000 */
[----:B------:R0:W1:Y:S02]  /*14030*/  SHFL.UP P6, R14, R13, R12, R11 ;  /* 0x0400000c0d0e7389 */ /* 0x00006400000c000b */
[----:B01----:R-:W-:Y:S01]  /*14040*/  ENDCOLLECTIVE ;  /* 0x000000000000791b */ /* 0x003fe20003800000 */
.L_x_9377:
[----:B------:R-:W-:Y:S01]  /*14050*/  IMAD.MOV.U32 R12, RZ, RZ, 0x10 ;  /* 0x00000010ff0c7424 */ /* 0x000fe200078e00ff */
[----:B------:R-:W-:-:S05]  /*14060*/  SEL R14, R14, RZ, P4 ;  /* 0x000000ff0e0e7207 */ /* 0x000fca0002000000 */
[----:B------:R-:W-:-:S04]  /*14070*/  IMAD.IADD R3, R3, 0x1, R14 ;  /* 0x0000000103037824 */ /* 0x000fc800078e020e */
[----:B------:R-:W-:-:S07]  /*14080*/  IMAD.MOV.U32 R13, RZ, RZ, R3 ;  /* 0x000000ffff0d7224 */ /* 0x000fce00078e0003 */
[----:B------:R-:W-:Y:S05]  /*14090*/  WARPSYNC.COLLECTIVE R15, `(.L_x_9378) ;  /* 0x000000000f087348 */ /* 0x000fea0003c00000 */
[----:B------:R0:W1:Y:S02]  /*140a0*/  SHFL.UP P6, R14, R13, R12, R11 ;  /* 0x0400000c0d0e7389 */ /* 0x00006400000c000b */
[----:B01----:R-:W-:Y:S01]  /*140b0*/  ENDCOLLECTIVE ;  /* 0x000000000000791b */ /* 0x003fe20003800000 */
.L_x_9378:
        /* <DEDUP_REMOVED lines=8> */
.L_x_9379:
[----:B------:R-:W-:Y:S05]  /*14140*/  BRA `(.L_x_9380) ;  /* 0xffffffd800f47947 */ /* 0x000fea000383ffff */
.L_x_9313:
[----:B------:R-:W-:Y:S01]  /*14150*/  BSSY B0, `(.L_x_9381) ;  /* 0x0000006000007945 */ /* 0x000fe20003800000 */
[----:B------:R-:W-:Y:S01]  /*14160*/  PLOP3.LUT P6, PT, P6, PT, PT, 0x8, 0x0 ;  /* 0x000000000000781c */ /* 0x000fe200037ce170 */
[----:B------:R-:W-:-:S12]  /*14170*/  IMAD.MOV.U32 R15, RZ, RZ, -0x1 ;  /* 0xffffffffff0f7424 */ /* 0x000fd800078e00ff */
[----:B0123-5:R-:W-:Y:S05]  /*14180*/  WARPSYNC.COLLECTIVE R15, `(.L_x_9382) ;  /* 0x000000000f087348 */ /* 0x02ffea0003c00000 */
[----:B------:R-:W-:Y:S01]  /*14190*/  VOTE.ANY R14, PT, P6 ;  /* 0x00000000000e7806 */ /* 0x000fe200030e0100 */
[----:B0123-5:R-:W-:Y:S06]  /*141a0*/  ENDCOLLECTIVE ;  /* 0x000000000000791b */ /* 0x02ffec0003800000 */
.L_x_9382:
[----:B------:R-:W-:Y:S05]  /*141b0*/  BSYNC B0 ;  /* 0x0000000000007941 */ /* 0x000fea0003800000 */
.L_x_9381:
        /* <DEDUP_REMOVED lines=9> */
.L_x_9383:
[----:B------:R-:W-:Y:S01]  /*14250*/  IMAD.MOV.U32 R17, RZ, RZ, R14 ;  /* 0x000000ffff117224 */ /* 0x000fe200078e000e */
[----:B------:R-:W-:Y:S06]  /*14260*/  BRA `(.L_x_9384) ;  /* 0xffffffd800e47947 */ /* 0x000fec000383ffff */
.L_x_9315:
[----:B------:R-:W-:Y:S01]  /*14270*/  BSSY B0, `(.L_x_9385) ;  /* 0x0000007000007945 */ /* 0x000fe20003800000 */
[----:B------:R-:W-:Y:S02]  /*14280*/  IMAD.MOV.U32 R13, RZ, RZ, R3 ;  /* 0x000000ffff0d7224 */ /* 0x000fe400078e0003 */
[----:B------:R-:W-:Y:S02]  /*14290*/  IMAD.MOV.U32 R11, RZ, RZ, 0x1f ;  /* 0x0000001fff0b7424 */ /* 0x000fe400078e00ff */
[----:B------:R-:W-:-:S07]  /*142a0*/  IMAD.MOV.U32 R15, RZ, RZ, -0x1 ;  /* 0xffffffffff0f7424 */ /* 0x000fce00078e00ff */
[----:B012345:R-:W-:Y:S05]  /*142b0*/  WARPSYNC.COLLECTIVE R15, `(.L_x_9386) ;  /* 0x000000000f087348 */ /* 0x03ffea0003c00000 */
[----:B------:R0:W0:Y:S02]  /*142c0*/  SHFL.IDX P6, R14, R13, R12, R11 ;  /* 0x0000000c0d0e7389 */ /* 0x00002400000c000b */
[----:B012345:R-:W-:Y:S01]  /*142d0*/  ENDCOLLECTIVE ;  /* 0x000000000000791b */ /* 0x03ffe20003800000 */
.L_x_9386:
[----:B------:R-:W-:Y:S05]  /*142e0*/  BSYNC B0 ;  /* 0x0000000000007941 */ /* 0x000fea0003800000 */
.L_x_9385:
[----:B------:R-:W-:Y:S01]  /*142f0*/  IMAD.MOV.U32 R5, RZ, RZ, R14 ;  /* 0x000000ffff057224 */ /* 0x000fe200078e000e */
[----:B------:R-:W-:Y:S06]  /*14300*/  BRA `(.L_x_9314) ;  /* 0xffffffd800d87947 */ /* 0x000fec000383ffff */
.L_x_9319:
[----:B0-----:R0:W4:Y:S02]  /*14310*/  SYNCS.PHASECHK.TRANS64.TRYWAIT P0, [R0+URZ+0x28820], R3 ;  /* 0x02882003000075a7 */ /* 0x001124000800017f */
[----:B----4-:R-:W-:Y:S05]  /*14320*/  @!P0 NANOSLEEP.SYNCS 0x989680 ;  /* 0x009896800000895d */ /* 0x010fea0003900000 */
[----:B------:R-:W4:Y:S02]  /*14330*/  @!P0 SYNCS.PHASECHK.TRANS64 P0, [R0+URZ+0x28820], R3 ;  /* 0x02882003000085a7 */ /* 0x000f24000800007f */
[----:B----4-:R-:W-:Y:S05]  /*14340*/  @!P0 BRA `(.L_x_9319) ;  /* 0xfffffffc00f08947 */ /* 0x010fea000383ffff */
[----:B------:R-:W-:Y:S05]  /*14350*/  BRA `(.L_x_9387) ;  /* 0xffffffe000587947 */ /* 0x000fea000383ffff */
.L_x_9320:
        /* <DEDUP_REMOVED lines=11> */
.L_x_9389:
[----:B------:R-:W-:Y:S05]  /*14410*/  BSYNC B0 ;  /* 0x0000000000007941 */ /* 0x000fea0003800000 */
.L_x_9388:
[----:B------:R-:W-:Y:S05]  /*14420*/  BRA `(.L_x_9390) ;  /* 0xffffffe000407947 */ /* 0x000fea000383ffff */
.L_x_9323:
[----:B------:R-:W-:Y:S01]  /*14430*/  BSSY B1, `(.L_x_9391) ;  /* 0x0000006000017945 */ /* 0x000fe20003800000 */
[----:B------:R-:W-:-:S07]  /*14440*/  IMAD.MOV.U32 R15, RZ, RZ, -0x1 ;  /* 0xffffffffff0f7424 */ /* 0x000fce00078e00ff */
[----:B-12345:R-:W-:Y:S05]  /*14450*/  WARPSYNC.COLLECTIVE R15, `(.L_x_9392) ;  /* 0x000000000f0c7348 */ /* 0x03efea0003c00000 */
[----:B------:R-:W-:Y:S02]  /*14460*/  ELECT P6, UR62, PT ;  /* 0x00000000003e782f */ /* 0x000fe400038c0000 */
[----:B------:R-:W-:Y:S01]  /*14470*/  MOV R14, UR62 ;  /* 0x0000003e000e7c02 */ /* 0x000fe20008000f00 */
[----:B-12345:R-:W-:Y:S10]  /*14480*/  ENDCOLLECTIVE ;  /* 0x000000000000791b */ /* 0x03eff40003800000 */
.L_x_9392:
[----:B------:R-:W-:Y:S05]  /*14490*/  BSYNC B1 ;  /* 0x0000000000017941 */ /* 0x000fea0003800000 */
.L_x_9391:
[----:B------:R-:W-:Y:S05]  /*144a0*/  BRA `(.L_x_9393) ;  /* 0xffffffe000387947 */ /* 0x000fea000383ffff */
.L_x_9325:
[----:B0-----:R0:W2:Y:S02]  /*144b0*/  SYNCS.PHASECHK.TRANS64.TRYWAIT P0, [R6+URZ], R5 ;  /* 0x00000005060075a7 */ /* 0x0010a4000800017f */
[----:B--2---:R-:W-:Y:S05]  /*144c0*/  @!P0 NANOSLEEP.SYNCS 0x989680 ;  /* 0x009896800000895d */ /* 0x004fea0003900000 */
[----:B------:R-:W2:Y:S02]  /*144d0*/  @!P0 SYNCS.PHASECHK.TRANS64 P0, [R6+URZ], R5 ;  /* 0x00000005060085a7 */ /* 0x000ea4000800007f */
[----:B--2---:R-:W-:Y:S05]  /*144e0*/  @!P0 BRA `(.L_x_9325) ;  /* 0xfffffffc00f08947 */ /* 0x004fea000383ffff */
[----:B------:R-:W-:Y:S05]  /*144f0*/  BRA `(.L_x_9394) ;  /* 0xffffffe000747947 */ /* 0x000fea000383ffff */
.L_x_9326:
[----:B--2---:R2:W3:Y:S02]  /*14500*/  SYNCS.PHASECHK.TRANS64.TRYWAIT P0, [R7+URZ], R2 ;  /* 0x00000002070075a7 */ /* 0x0044e4000800017f */
[----:B---3--:R-:W-:Y:S05]  /*14510*/  @!P0 NANOSLEEP.SYNCS 0x989680 ;  /* 0x009896800000895d */ /* 0x008fea0003900000 */
[----:B------:R-:W3:Y:S02]  /*14520*/  @!P0 SYNCS.PHASECHK.TRANS64 P0, [R7+URZ], R2 ;  /* 0x00000002070085a7 */ /* 0x000ee4000800007f */
[----:B---3--:R-:W-:Y:S05]  /*14530*/  @!P0 BRA `(.L_x_9326) ;  /* 0xfffffffc00f08947 */ /* 0x008fea000383ffff */
[----:B------:R-:W-:Y:S05]  /*14540*/  BRA `(.L_x_9395) ;  /* 0xffffffe000687947 */ /* 0x000fea000383ffff */
.L_x_9328:
[----:B---3--:R3:W4:Y:S02]  /*14550*/  SYNCS.PHASECHK.TRANS64.TRYWAIT P0, [R4+URZ], R5 ;  /* 0x00000005040075a7 */ /* 0x008724000800017f */
[----:B----4-:R-:W-:Y:S05]  /*14560*/  @!P0 NANOSLEEP.SYNCS 0x989680 ;  /* 0x009896800000895d */ /* 0x010fea0003900000 */
[----:B------:R-:W4:Y:S02]  /*14570*/  @!P0 SYNCS.PHASECHK.TRANS64 P0, [R4+URZ], R5 ;  /* 0x00000005040085a7 */ /* 0x000f24000800007f */
[----:B----4-:R-:W-:Y:S05]  /*14580*/  @!P0 BRA `(.L_x_9328) ;  /* 0xfffffffc00f08947 */ /* 0x010fea000383ffff */
[----:B------:R-:W-:Y:S05]  /*14590*/  BRA `(.L_x_9396) ;  /* 0xffffffe000707947 */ /* 0x000fea000383ffff */
.L_x_9397:
        /* <DEDUP_REMOVED lines=14> */
.L_x_15321:


//--------------------- .text._ZN7cutlass13device_kernelIN5flash11enable_sm90INS1_16FlashAttnFwdSm90INS1_25CollectiveMainloopFwdSm90ILi2EN4cute5tupleIJNS5_1CILi1EEES8_S8_EEENS6_IJNS7_ILi128EEESA_SA_EEELi128ENS_6half_tEfNS_4arch4Sm90ELb1ELb0ELb1ELb1ELb0ELb1ELb0ELb1ELb1ELb1ELb0ELb0EEENS1_21CollectiveEpilogueFwdISB_S9_SC_SE_Li256ELb1ELb1ELb0ELb0EEENS1_36VarlenDynamicPersistentTileSchedulerILi128ELi128ELi256ELi128ELb0ELb1ELb1ELb1ELb1ELb1EEEEEEEEEvNT_6ParamsE --------------------------
	.section	.text._ZN7cutlass13device_kernelIN5flash11enable_sm90INS1_16FlashAttnFwdSm90INS1_25CollectiveMainloopFwdSm90ILi2EN4cute5tupleIJNS5_1CILi1EEES8_S8_EEENS6_IJNS7_ILi128EEESA_SA_EEELi128ENS_6half_tEfNS_4arch4Sm90ELb1ELb0ELb1ELb1ELb0ELb1ELb0ELb1ELb1ELb1ELb0ELb0EEENS1_21CollectiveEpilogueFwdISB_S9_SC_SE_Li256ELb1ELb1ELb0ELb0EEENS1_36VarlenDynamicPersistentTileSchedulerILi128ELi128ELi256ELi128ELb0ELb1ELb1ELb1ELb1ELb1EEEEEEEEEvNT_6ParamsE,"ax",@progbits
	.align	128
.text._ZN7cutlass13device_kernelIN5flash11enable_sm90INS1_16FlashAttnFwdSm90INS1_25CollectiveMainloopFwdSm90ILi2EN4cute5tupleIJNS5_1CILi1EEES8_S8_EEENS6_IJNS7_ILi128EEESA_SA_EEELi128ENS_6half_tEfNS_4arch4Sm90ELb1ELb0ELb1ELb1ELb0ELb1ELb0ELb1ELb1ELb1ELb0ELb0EEENS1_21CollectiveEpilogueFwdISB_S9_SC_SE_Li256ELb1ELb1ELb0ELb0EEENS1_36VarlenDynamicPersistentTileSchedulerILi128ELi128ELi256ELi128ELb0ELb1ELb1ELb1ELb1ELb1EEEEEEEEEvNT_6ParamsE:
        .type           _ZN7cutlass13device_kernelIN5flash11enable_sm90INS1_16FlashAttnFwdSm90INS1_25CollectiveMainloopFwdSm90ILi2EN4cute5tupleIJNS5_1CILi1EEES8_S8_EEENS6_IJNS7_ILi128EEESA_SA_EEELi128ENS_6half_tEfNS_4arch4Sm90ELb1ELb0ELb1ELb1ELb0ELb1ELb0ELb1ELb1ELb1ELb0ELb0EEENS1_21CollectiveEpilogueFwdISB_S9_SC_SE_Li256ELb1ELb1ELb0ELb0EEENS1_36VarlenDynamicPersistentTileSchedulerILi128ELi128ELi256ELi128ELb0ELb1ELb1ELb1ELb1ELb1EEEEEEEEEvNT_6ParamsE,@function
        .size           _ZN7cutlass13device_kernelIN5flash11enable_sm90INS1_16FlashAttnFwdSm90INS1_25CollectiveMainloopFwdSm90ILi2EN4cute5tupleIJNS5_1CILi1EEES8_S8_EEENS6_IJNS7_ILi128EEESA_SA_EEELi128ENS_6half_tEfNS_4arch4Sm90ELb1ELb0ELb1ELb1ELb0ELb1ELb0ELb1ELb1ELb1ELb0ELb0EEENS1_21CollectiveEpilogueFwdISB_S9_SC_SE_Li256ELb1ELb1ELb0ELb0EEENS1_36VarlenDynamicPersistentTileSchedulerILi128ELi128ELi256ELi128ELb0ELb1ELb1ELb1ELb1ELb1EEEEEEEEEvNT_6ParamsE,(.L_x_15322 - _ZN7cutlass13device_kernelIN5flash11enable_sm90INS1_16FlashAttnFwdSm90INS1_25CollectiveMainloopFwdSm90ILi2EN4cute5tupleIJNS5_1CILi1EEES8_S8_EEENS6_IJNS7_ILi128EEESA_SA_EEELi128ENS_6half_tEfNS_4arch4Sm90ELb1ELb0ELb1ELb1ELb0ELb1ELb0ELb1ELb1ELb1ELb0ELb0EEENS1_21CollectiveEpilogueFwdISB_S9_SC_SE_Li256ELb1ELb1ELb0ELb0EEENS1_36VarlenDynamicPersistentTileSchedulerILi128ELi128ELi256ELi128ELb0ELb1ELb1ELb1ELb1ELb1EEEEEEEEEvNT_6ParamsE)
        .other          _ZN7cutlass13device_kernelIN5flash11enable_sm90INS1_16FlashAttnFwdSm90INS1_25CollectiveMainloopFwdSm90ILi2EN4cute5tupleIJNS5_1CILi1EEES8_S8_EEENS6_IJNS7_ILi128EEESA_SA_EEELi128ENS_6half_tEfNS_4arch4Sm90ELb1ELb0ELb1ELb1ELb0ELb1ELb0ELb1ELb1ELb1ELb0ELb0EEENS1_21CollectiveEpilogueFwdISB_S9_SC_SE_Li256ELb1ELb1ELb0ELb0EEENS1_36VarlenDynamicPersistentTileSchedulerILi128ELi128ELi256ELi128ELb0ELb1ELb1ELb1ELb1ELb1EEEEEEEEEvNT_6ParamsE,@"STO_CUDA_ENTRY STV_DEFAULT"
_ZN7cutlass13device_kernelIN5flash11enable_sm90INS1_16FlashAttnFwdSm90INS1_25CollectiveMainloopFwdSm90ILi2EN4cute5tupleIJNS5_1CILi1EEES8_S8_EEENS6_IJNS7_ILi128EEESA_SA_EEELi128ENS_6half_tEfNS_4arch4Sm90ELb1ELb0ELb1ELb1ELb0ELb1ELb0ELb1ELb1ELb1ELb0ELb0EEENS1_21CollectiveEpilogueFwdISB_S9_SC_SE_Li256ELb1ELb1ELb0ELb0EEENS1_36VarlenDynamicPersistentTileSchedulerILi128ELi128ELi256ELi128ELb0ELb1ELb1ELb1ELb1ELb1EEEEEEEEEvNT_6ParamsE:
        /* <DEDUP_REMOVED lines=23> */
.L_x_9399:
[----:B------:R-:W-:Y:S05]  /*0170*/  BSYNC B0 ;  /* 0x0000000000007941 */ /* 0x000fea0003800000 */
.L_x_9398:
        /* <DEDUP_REMOVED lines=40> */
.L_x_9400:
        /* <DEDUP_REMOVED lines=22> */
.L_x_9401:
        /* <DEDUP_REMOVED lines=18> */
.L_x_9402:
        /* <DEDUP_REMOVED lines=22> */
.L_x_9403:
        /* <DEDUP_REMOVED lines=22> */
.L_x_9404:
        /* <DEDUP_REMOVED lines=9> */
.L_x_9407:
        /* <DEDUP_REMOVED lines=32> */
[----:B------:R-:W-:Y:S02]  /*0bd0*/  IADD3 R220, R231, -R220, RZ ;  /* 0x800000dce7dc7210 */ /* 0x000fe40007ffe0ff */
[----:B------:R-:W-:Y:S02]  /*0be0*/  LOP3.LUT R6, R4, 0x3fffff0, RZ, 0xc0, !PT ;  /* 0x03fffff004067812 */ /* 0x000fe400078ec0ff */
[----:B------:R-:W-:Y:S02]  /*0bf0*/  SHF.R.S32.HI R9, RZ, 0x1f, R220 ;  /* 0x0000001fff097819 */ /* 0x000fe400000114dc */
[----:B------:R-:W-:Y:S01]  /*0c00*/  LOP3.LUT R5, R5, 0xfffffc00, RZ, 0xc0, !PT ;  /* 0xfffffc0005057812 */ /* 0x000fe200078ec0ff */
[----:B------:R-:W-:Y:S01]  /*0c10*/  IMAD.IADD R6, R231, 0x1, -R6 ;  /* 0x00000001e7067824 */ /* 0x000fe200078e0a06 */
[----:B------:R-:W-:-:S02]  /*0c20*/  LEA.HI R8, R9, R220, RZ, 0x2 ;  /* 0x000000dc09087211 */ /* 0x000fc400078f10ff */
[-C--:B------:R-:W-:Y:S02]  /*0c30*/  LEA.HI R12, R0, R231.reuse, RZ, 0x2 ;  /* 0x000000e7000c7211 */ /* 0x080fe400078f10ff */
[--C-:B------:R-:W-:Y:S02]  /*0c40*/  SHF.R.S32.HI R10, RZ, 0x2, R8.reuse ;  /* 0x00000002ff0a7819 */ /* 0x100fe40000011408 */
[----:B------:R-:W-:Y:S02]  /*0c50*/  SHF.R.S32.HI R7, RZ, 0x1f, R8 ;  /* 0x0000001fff077819 */ /* 0x000fe40000011408 */
[----:B------:R-:W-:Y:S02]  /*0c60*/  LOP3.LUT R12, R12, 0xfffffffc, RZ, 0xc0, !PT ;  /* 0xfffffffc0c0c7812 */ /* 0x000fe400078ec0ff */
[----:B------:R-:W-:Y:S02]  /*0c70*/  LEA.HI R7, R7, R10, RZ, 0x3 ;  /* 0x0000000a07077211 */ /* 0x000fe400078f18ff */
[----:B------:R-:W-:-:S02]  /*0c80*/  LEA.HI R22, R0, R231, RZ, 0x3 ;  /* 0x000000e700167211 */ /* 0x000fc400078f18ff */
[----:B------:R-:W-:Y:S01]  /*0c90*/  LOP3.LUT R11, R7, 0xfffffff8, RZ, 0xc0, !PT ;  /* 0xfffffff8070b7812 */ /* 0x000fe200078ec0ff */
[----:B------:R-:W-:Y:S01]  /*0ca0*/  IMAD R7, R6, 0x40, R5 ;  /* 0x0000004006077824 */ /* 0x000fe200078e0205 */
[----:B------:R-:W-:Y:S02]  /*0cb0*/  SHF.R.S32.HI R5, RZ, 0x4, R4 ;  /* 0x00000004ff057819 */ /* 0x000fe40000011404 */
[----:B------:R-:W-:Y:S01]  /*0cc0*/  IADD3 R12, R231, -R12, RZ ;  /* 0x8000000ce70c7210 */ /* 0x000fe20007ffe0ff */
[----:B------:R-:W-:Y:S01]  /*0cd0*/  IMAD.IADD R10, R10, 0x1, -R11 ;  /* 0x000000010a0a7824 */ /* 0x000fe200078e0a0b */
[----:B------:R-:W-:Y:S02]  /*0ce0*/  LEA.HI R4, R4, R5, RZ, 0x1 ;  /* 0x0000000504047211 */ /* 0x000fe400078f08ff */
[----:B------:R-:W-:Y:S02]  /*0cf0*/  LEA.HI R0, R0, R231, RZ, 0x6 ;  /* 0x000000e700007211 */ /* 0x000fe400078f30ff */
[----:B------:R-:W-:-:S02]  /*0d00*/  LOP3.LUT R4, R4, 0x1ffffffe, RZ, 0xc0, !PT ;  /* 0x1ffffffe04047812 */ /* 0x000fc400078ec0ff */
[----:B------:R-:W-:Y:S01]  /*0d10*/  LOP3.LUT R206, R22, 0xfffffff8, RZ, 0xc0, !PT ;  /* 0xfffffff816ce7812 */ /* 0x000fe200078ec0ff */
[----:B------:R-:W-:Y:S01]  /*0d20*/  IMAD.SHL.U32 R0, R0, 0x8, RZ ;  /* 0x0000000800007824 */ /* 0x000fe200078e00ff */
[----:B------:R-:W-:Y:S01]  /*0d30*/  SHF.R.S32.HI R22, RZ, 0x3, R22 ;  /* 0x00000003ff167819 */ /* 0x000fe20000011416 */
[----:B------:R-:W-:Y:S01]  /*0d40*/  IMAD.IADD R4, R5, 0x1, -R4 ;  /* 0x0000000105047824 */ /* 0x000fe200078e0a04 */
[----:B------:R-:W-:Y:S01]  /*0d50*/  SHF.R.S32.HI R224, RZ, 0x7, R3 ;  /* 0x00000007ffe07819 */ /* 0x000fe20000011403 */
[----:B------:R-:W-:Y:S01]  /*0d60*/  IMAD.IADD R206, R231, 0x1, -R206 ;  /* 0x00000001e7ce7824 */ /* 0x000fe200078e0ace */
[----:B------:R-:W-:Y:S01]  /*0d70*/  LEA.HI R6, R12, R12, RZ, 0x1 ;  /* 0x0000000c0c067211 */ /* 0x000fe200078f08ff */
[C---:B------:R-:W-:Y:S01]  /*0d80*/  VIADD R213, R22.reuse, 0x20 ;  /* 0x0000002016d57836 */ /* 0x040fe20000000000 */
[----:B------:R-:W-:Y:S01]  /*0d90*/  LEA.HI R9, R9, R220, RZ, 0x5 ;  /* 0x000000dc09097211 */ /* 0x000fe200078f28ff */
[C---:B------:R-:W-:Y:S01]  /*0da0*/  VIADD R212, R22.reuse, 0x40 ;  /* 0x0000004016d47836 */ /* 0x040fe20000000000 */
[----:B------:R-:W-:Y:S01]  /*0db0*/  LEA.HI R3, R3, R224, RZ, 0x1 ;  /* 0x000000e003037211 */ /* 0x000fe200078f08ff */
[----:B------:R-:W-:Y:S01]  /*0dc0*/  VIADD R211, R22, 0x60 ;  /* 0x0000006016d37836 */ /* 0x000fe20000000000 */
[----:B------:R-:W-:Y:S01]  /*0dd0*/  LOP3.LUT R5, R6, 0x1ffffffe, RZ, 0xc0, !PT ;  /* 0x1ffffffe06057812 */ /* 0x000fe200078ec0ff */
[----:B------:R-:W-:Y:S01]  /*0de0*/  IMAD R226, R4, 0x8, R7 ;  /* 0x0000000804e27824 */ /* 0x000fe200078e0207 */
[----:B------:R-:W-:Y:S01]  /*0df0*/  SHF.R.S32.HI R9, RZ, 0x5, R9 ;  /* 0x00000005ff097819 */ /* 0x000fe20000011409 */
[----:B------:R-:W-:Y:S01]  /*0e00*/  IMAD.SHL.U32 R195, R212, 0x40, RZ ;  /* 0x00000040d4c37824 */ /* 0x000fe200078e00ff */
[----:B------:R-:W-:Y:S01]  /*0e10*/  LOP3.LUT R3, R3, 0x3fffffe, RZ, 0xc0, !PT ;  /* 0x03fffffe03037812 */ /* 0x000fe200078ec0ff */
[----:B------:R-:W-:Y:S01]  /*0e20*/  IMAD.SHL.U32 R194, R211, 0x40, RZ ;  /* 0x00000040d3c27824 */ /* 0x000fe200078e00ff */
[----:B------:R-:W-:Y:S01]  /*0e30*/  IADD3 R204, R12, -R5, RZ ;  /* 0x800000050ccc7210 */ /* 0x000fe20007ffe0ff */
[----:B------:R-:W-:Y:S01]  /*0e40*/  IMAD R10, R9, 0x10, R10 ;  /* 0x00000010090a7824 */ /* 0x000fe200078e020a */
[----:B------:R-:W-:Y:S01]  /*0e50*/  LOP3.LUT R201, R0, 0xfffffe00, RZ, 0xc0, !PT ;  /* 0xfffffe0000c97812 */ /* 0x000fe200078ec0ff */
[----:B------:R-:W-:Y:S01]  /*0e60*/  IMAD.IADD R3, R224, 0x1, -R3 ;  /* 0x00000001e0037824 */ /* 0x000fe200078e0a03 */
[----:B------:R-:W-:Y:S01]  /*0e70*/  SHF.R.S32.HI R0, RZ, 0x1f, R213 ;  /* 0x0000001fff007819 */ /* 0x000fe200000114d5 */
[C---:B------:R-:W-:Y:S01]  /*0e80*/  IMAD.SHL.U32 R16, R206.reuse, 0x8, RZ ;  /* 0x00000008ce107824 */ /* 0x040fe200078e00ff */
[----:B------:R-:W-:Y:S01]  /*0e90*/  SHF.R.S32.HI R5, RZ, 0x1f, R212 ;  /* 0x0000001fff057819 */ /* 0x000fe200000114d4 */
[----:B------:R-:W-:Y:S01]  /*0ea0*/  IMAD R225, R3, 0x40, R10 ;  /* 0x0000004003e17824 */ /* 0x000fe200078e020a */
[----:B------:R-:W-:Y:S01]  /*0eb0*/  SHF.R.S32.HI R4, RZ, 0x1f, R211 ;  /* 0x0000001fff047819 */ /* 0x000fe200000114d3 */
[----:B------:R-:W-:Y:S01]  /*0ec0*/  IMAD.SHL.U32 R18, R206, 0x4, RZ ;  /* 0x00000004ce127824 */ /* 0x000fe200078e00ff */
[----:B------:R-:W-:Y:S01]  /*0ed0*/  LEA.HI R0, R0, R213, RZ, 0x3 ;  /* 0x000000d500007211 */ /* 0x000fe200078f18ff */
[----:B------:R-:W-:Y:S01]  /*0ee0*/  IMAD R204, R204, 0x8, R225 ;  /* 0x00000008cccc7824 */ /* 0x000fe200078e02e1 */
[----:B------:R-:W-:Y:S01]  /*0ef0*/  LEA.HI R5, R5, R212, RZ, 0x3 ;  /* 0x000000d405057211 */ /* 0x000fe200078f18ff */
[----:B------:R-:W-:Y:S01]  /*0f00*/  VIADD R185, R18, 0x20 ;  /* 0x0000002012b97836 */ /* 0x000fe20000000000 */
[----:B------:R-:W-:Y:S01]  /*0f10*/  LEA.HI R4, R4, R211, RZ, 0x3 ;  /* 0x000000d304047211 */ /* 0x000fe200078f18ff */
[----:B------:R-:W-:Y:S01]  /*0f20*/  IMAD.SHL.U32 R0, R0, 0x40, RZ ;  /* 0x0000004000007824 */ /* 0x000fe200078e00ff */
[----:B------:R-:W-:Y:S01]  /*0f30*/  SHF.L.U32 R227, R22, 0x6, RZ ;  /* 0x0000000616e37819 */ /* 0x000fe200000006ff */
[----:B------:R-:W-:Y:S01]  /*0f40*/  IMAD.SHL.U32 R5, R5, 0x40, RZ ;  /* 0x0000004005057824 */ /* 0x000fe200078e00ff */
[----:B------:R-:W-:Y:S01]  /*0f50*/  SHF.L.U32 R196, R213, 0x6, RZ ;  /* 0x00000006d5c47819 */ /* 0x000fe200000006ff */
[----:B------:R-:W-:Y:S01]  /*0f60*/  IMAD.SHL.U32 R4, R4, 0x40, RZ ;  /* 0x0000004004047824 */ /* 0x000fe200078e00ff */
[----:B------:R-:W-:-:S02]  /*0f70*/  LOP3.LUT R3, R227, 0x1c0, RZ, 0xc0, !PT ;  /* 0x000001c0e3037812 */ /* 0x000fc400078ec0ff */
[----:B------:R-:W-:Y:S02]  /*0f80*/  LOP3.LUT R196, R196, 0x1c0, RZ, 0xc0, !PT ;  /* 0x000001c0c4c47812 */ /* 0x000fe400078ec0ff */
[----:B------:R-:W-:Y:S02]  /*0f90*/  LOP3.LUT R195, R195, 0x1c0, RZ, 0xc0, !PT ;  /* 0x000001c0c3c37812 */ /* 0x000fe400078ec0ff */
[----:B------:R-:W-:Y:S02]  /*0fa0*/  LOP3.LUT R194, R194, 0x1c0, RZ, 0xc0, !PT ;  /* 0x000001c0c2c27812 */ /* 0x000fe400078ec0ff */
[----:B------:R-:W-:Y:S02]  /*0fb0*/  SHF.R.U32.HI R200, RZ, 0x3, R3 ;  /* 0x00000003ffc87819 */ /* 0x000fe40000011603 */
[----:B------:R-:W-:Y:S02]  /*0fc0*/  LOP3.LUT R205, R3, 0x38, R16, 0xf8, !PT ;  /* 0x0000003803cd7812 */ /* 0x000fe400078ef810 */
[----:B------:R-:W-:-:S02]  /*0fd0*/  SHF.R.U32.HI R230, RZ, 0x3, R196 ;  /* 0x00000003ffe67819 */ /* 0x000fc400000116c4 */
[--C-:B------:R-:W-:Y:S02]  /*0fe0*/  LOP3.LUT R3, R196, 0x38, R16.reuse, 0xf8, !PT ;  /* 0x00000038c4037812 */ /* 0x100fe400078ef810 */
[----:B------:R-:W-:Y:S02]  /*0ff0*/  SHF.R.U32.HI R229, RZ, 0x3, R195 ;  /* 0x00000003ffe57819 */ /* 0x000fe400000116c3 */
[----:B------:R-:W-:Y:S02]  /*1000*/  LOP3.LUT R6, R195, 0x38, R16, 0xf8, !PT ;  /* 0x00000038c3067812 */ /* 0x000fe400078ef810 */
[----:B------:R-:W-:Y:S02]  /*1010*/  SHF.R.U32.HI R228, RZ, 0x3, R194 ;  /* 0x00000003ffe47819 */ /* 0x000fe400000116c2 */
[----:B------:R-:W-:Y:S02]  /*1020*/  LOP3.LUT R7, R194, 0x38, R16, 0xf8, !PT ;  /* 0x00000038c2077812 */ /* 0x000fe400078ef810 */
[----:B------:R-:W-:-:S02]  /*1030*/  LOP3.LUT R199, R0, 0xfffffe00, RZ, 0xc0, !PT ;  /* 0xfffffe0000c77812 */ /* 0x000fc400078ec0ff */
[----:B------:R-:W-:Y:S02]  /*1040*/  LOP3.LUT R198, R5, 0xfffffe00, RZ, 0xc0, !PT ;  /* 0xfffffe0005c67812 */ /* 0x000fe400078ec0ff */
        /* <DEDUP_REMOVED lines=8> */
[--C-:B------:R-:W-:Y:S01]  /*10d0*/  IMAD R222, R6, 0x2, R219.reuse ;  /* 0x0000000206de7824 */ /* 0x100fe200078e02db */
        /* <DEDUP_REMOVED lines=9> */
.L_x_9611:
[----:B0---4-:R-:W0:Y:S02]  /*1170*/  LDC.64 R4, c[0x0][0xc88] ;  /* 0x00032200ff047b82 */ /* 0x011e240000000a00 */
[----:B0-----:R-:W-:-:S05]  /*1180*/  IMAD.WIDE R4, R31, 0x4, R4 ;  /* 0x000000041f047825 */ /* 0x001fca00078e0204 */
[----:B--2---:R-:W2:Y:S01]  /*1190*/  LDG.E R210, desc[UR40][R4.64] ;  /* 0x0000002804d27981 */ /* 0x004ea2000c1e1900 */
[----:B------:R-:W-:Y:S05]  /*11a0*/  YIELD ;  /* 0x0000000000007946 */ /* 0x000fea0003800000 */
[----:B------:R-:W-:Y:S01]  /*11b0*/  ULDC.64 UR4, c[0x0][0xa28] ;  /* 0x00028a0000047ab9 */ /* 0x000fe20000000a00 */
[----:B------:R-:W-:Y:S01]  /*11c0*/  ULDC.64 UR8, c[0x0][0xa18] ;  /* 0x0002860000087ab9 */ /* 0x000fe20000000a00 */
[----:B------:R-:W-:Y:S01]  /*11d0*/  ISETP.NE.U32.AND P1, PT, RZ, UR4, PT ;  /* 0x00000004ff007c0c */ /* 0x000fe2000bf25070 */
[----:B------:R-:W-:Y:S01]  /*11e0*/  ULDC.64 UR6, c[0x0][0xa08] ;  /* 0x0002820000067ab9 */ /* 0x000fe20000000a00 */
[----:B------:R-:W-:Y:S01]  /*11f0*/  IMAD.MOV.U32 R3, RZ, RZ, RZ ;  /* 0x000000ffff037224 */ /* 0x000fe200078e00ff */
[----:B------:R-:W-:Y:S01]  /*1200*/  ISETP.NE.U32.AND P0, PT, RZ, UR6, PT ;  /* 0x00000006ff007c0c */ /* 0x000fe2000bf05070 */
[----:B------:R-:W-:Y:S01]  /*1210*/  IMAD.MOV.U32 R31, RZ, RZ, RZ ;  /* 0x000000ffff1f7224 */ /* 0x000fe200078e00ff */
[----:B------:R-:W-:-:S02]  /*1220*/  ISETP.NE.AND.EX P1, PT, RZ, UR5, PT, P1 ;  /* 0x00000005ff007c0c */ /* 0x000fc4000bf25310 */
[----:B------:R-:W-:Y:S02]  /*1230*/  ISETP.NE.AND.EX P0, PT, RZ, UR7, PT, P0 ;  /* 0x00000007ff007c0c */ /* 0x000fe4000bf05300 */
[----:B--2---:R-:W-:-:S09]  /*1240*/  SHF.R.S32.HI R217, RZ, 0x1f, R210 ;  /* 0x0000001fffd97819 */ /* 0x004fd200000114d2 */
[C---:B------:R-:W-:Y:S02]  /*1250*/  @P1 LEA R6, P2, R210.reuse, UR4, 0x2 ;  /* 0x00000004d2061c11 */ /* 0x040fe4000f8410ff */
[C---:B------:R-:W-:Y:S02]  /*1260*/  SHF.L.U32 R208, R210.reuse, 0x2, RZ ;  /* 0x00000002d2d07819 */ /* 0x040fe400000006ff */
[C-C-:B------:R-:W-:Y:S02]  /*1270*/  @P1 LEA.HI.X R7, R210.reuse, UR5, R217.reuse, 0x2, P2 ;  /* 0x00000005d2071c11 */ /* 0x140fe400090f14d9 */
[----:B------:R-:W-:Y:S01]  /*1280*/  ISETP.NE.U32.AND P2, PT, RZ, UR8, PT ;  /* 0x00000008ff007c0c */ /* 0x000fe2000bf45070 */
[----:B------:R-:W-:Y:S01]  /*1290*/  ULDC UR4, c[0x0][0x288] ;  /* 0x0000a20000047ab9 */ /* 0x000fe20000000800 */
[----:B------:R-:W-:Y:S01]  /*12a0*/  SHF.L.U64.HI R209, R210, 0x2, R217 ;  /* 0x00000002d2d17819 */ /* 0x000fe200000102d9 */
[----:B------:R0:W5:Y:S01]  /*12b0*/  @P1 LDG.E R3, desc[UR40][R6.64] ;  /* 0x0000002806031981 */ /* 0x000162000c1e1900 */
[----:B------:R-:W-:-:S02]  /*12c0*/  ISETP.NE.AND.EX P2, PT, RZ, UR9, PT, P2 ;  /* 0x00000009ff007c0c */ /* 0x000fc4000bf45320 */
[----:B------:R-:W-:Y:S01]  /*12d0*/  IADD3 R8, P3, R208, UR6, RZ ;  /* 0x00000006d0087c10 */ /* 0x000fe2000ff7e0ff */
[----:B------:R-:W-:Y:S01]  /*12e0*/  IMAD.U32 R192, RZ, RZ, UR4 ;  /* 0x00000004ffc07e24 */ /* 0x000fe2000f8e00ff */
[----:B------:R-:W-:Y:S02]  /*12f0*/  ULDC.64 UR4, c[0x0][0x418] ;  /* 0x0001060000047ab9 */ /* 0x000fe40000000a00 */
[----:B------:R-:W-:-:S05]  /*1300*/  IADD3.X R9, R209, UR7, RZ, P3, !PT ;  /* 0x00000007d1097c10 */ /* 0x000fca0009ffe4ff */
[----:B------:R0:W5:Y:S02]  /*1310*/  @P0 LDG.E R31, desc[UR40][R8.64] ;  /* 0x00000028081f0981 */ /* 0x000164000c1e1900 */
[----:B------:R-:W-:-:S04]  /*1320*/  @P2 IADD3 R4, P1, R208, UR8, RZ ;  /* 0x00000008d0042c10 */ /* 0x000fc8000ff3e0ff */
[----:B------:R-:W-:-:S05]  /*1330*/  @P2 IADD3.X R5, R209, UR9, RZ, P1, !PT ;  /* 0x00000009d1052c10 */ /* 0x000fca0008ffe4ff */
        /* <DEDUP_REMOVED lines=8> */
[----:B------:R-:W-:Y:S02]  /*13c0*/  IMAD.U32 R24, RZ, RZ, UR5 ;  /* 0x00000005ff187e24 */ /* 0x000fe4000f8e00ff */
[----:B------:R-:W-:Y:S01]  /*13d0*/  IMAD.U32 R28, RZ, RZ, UR4 ;  /* 0x00000004ff1c7e24 */ /* 0x000fe2000f8e00ff */
[----:B------:R-:W-:Y:S01]  /*13e0*/  MOV R27, R210 ;  /* 0x000000d2001b7202 */ /* 0x000fe20000000f00 */
[----:B0--3--:R-:W-:Y:S06]  /*13f0*/  @P2 BRA `(.L_x_9409) ;  /* 0x0000000000242947 */ /* 0x009fec0003800000 */
        /* <DEDUP_REMOVED lines=9> */
.L_x_9409:
[----:B------:R-:W-:Y:S01]  /*1490*/  ULDC.64 UR4, c[0x0][0xa20] ;  /* 0x0002880000047ab9 */ /* 0x000fe20000000a00 */
[----:B------:R-:W-:Y:S01]  /*14a0*/  IMAD.MOV.U32 R207, RZ, RZ, R30 ;  /* 0x000000ffffcf7224 */ /* 0x000fe200078e001e */
[----:B------:R-:W-:-:S04]  /*14b0*/  ISETP.NE.U32.AND P1, PT, RZ, UR4, PT ;  /* 0x00000004ff007c0c */ /* 0x000fc8000bf25070 */
[----:B------:R-:W-:-:S13]  /*14c0*/  ISETP.NE.AND.EX P1, PT, RZ, UR5, PT, P1 ;  /* 0x00000005ff007c0c */ /* 0x000fda000bf25310 */
[----:B------:R-:W-:Y:S05]  /*14d0*/  @!P1 BRA `(.L_x_9410) ;  /* 0x0000000000109947 */ /* 0x000fea0003800000 */
[----:B------:R-:W-:-:S04]  /*14e0*/  IADD3 R4, P0, R208, UR4, RZ ;  /* 0x00000004d0047c10 */ /* 0x000fc8000ff1e0ff */
[----:B------:R-:W-:-:S05]  /*14f0*/  IADD3.X R5, R209, UR5, RZ, P0, !PT ;  /* 0x00000005d1057c10 */ /* 0x000fca00087fe4ff */
[----:B------:R0:W5:Y:S01]  /*1500*/  LDG.E R28, desc[UR40][R4.64] ;  /* 0x00000028041c7981 */ /* 0x000162000c1e1900 */
[----:B------:R-:W-:Y:S05]  /*1510*/  BRA `(.L_x_9411) ;  /* 0x0000000000107947 */ /* 0x000fea0003800000 */
.L_x_9410:
[----:B------:R-:W-:Y:S05]  /*1520*/  @!P0 BRA `(.L_x_9411) ;  /* 0x00000000000c8947 */ /* 0x000fea0003800000 */
[----:B------:R-:W2:Y:S04]  /*1530*/  LDG.E R5, desc[UR40][R8.64] ;  /* 0x0000002808057981 */ /* 0x000ea8000c1e1900 */
[----:B------:R-:W2:Y:S02]  /*1540*/  LDG.E R28, desc[UR40][R8.64+0x4] ;  /* 0x00000428081c7981 */ /* 0x000ea4000c1e1900 */
[----:B--2---:R-:W-:-:S07]  /*1550*/  IMAD.IADD R28, R28, 0x1, -R5 ;  /* 0x000000011c1c7824 */ /* 0x004fce00078e0a05 */
.L_x_9411:
        /* <DEDUP_REMOVED lines=15> */
[----:B-1----:R-:W-:Y:S01]  /*1650*/  ISETP.NE.AND P1, PT, R8, 0x1, PT ;  /* 0x000000010800780c */ /* 0x002fe20003f25270 */
[----:B------:R-:W-:-:S04]  /*1660*/  IMAD.SHL.U32 R191, R29, 0x80, RZ ;  /* 0x000000801dbf7824 */ /* 0x000fc800078e00ff */
[----:B0-----:R-:W-:-:S08]  /*1670*/  VIADD R4, R191, 0x7f ;  /* 0x0000007fbf047836 */ /* 0x001fd00000000000 */
[----:B------:R-:W0:Y:S08]  /*1680*/  @P1 LDC R11, c[0x0][0x44c] ;  /* 0x00011300ff0b1b82 */ /* 0x000e300000000800 */
[----:B------:R-:W1:Y:S01]  /*1690*/  @P1 LDC R5, c[0x0][0x450] ;  /* 0x00011400ff051b82 */ /* 0x000e620000000800 */
[----:B--2---:R-:W-:Y:S02]  /*16a0*/  @P0 IMAD.IADD R24, R9, 0x1, -R0 ;  /* 0x0000000109180824 */ /* 0x004fe400078e0a00 */
[----:B------:R-:W-:-:S02]  /*16b0*/  IMAD.IADD R9, R28, 0x1, -R3 ;  /* 0x000000011c097824 */ /* 0x000fc400078e0a03 */
[----:B0-----:R-:W-:-:S03]  /*16c0*/  @P1 IMAD.HI.U32 R0, R4, R11, RZ ;  /* 0x0000000b04001227 */ /* 0x001fc600078e00ff */
[----:B------:R-:W-:Y:S01]  /*16d0*/  IADD3 R193, R9, R24, RZ ;  /* 0x0000001809c17210 */ /* 0x000fe20007ffe0ff */
[----:B------:R-:W-:Y:S01]  /*16e0*/  IMAD.MOV R25, RZ, RZ, -R9 ;  /* 0x000000ffff197224 */ /* 0x000fe200078e0a09 */
[----:B-1----:R-:W-:Y:S02]  /*16f0*/  @P1 SHF.R.U32.HI R4, RZ, R5, R0 ;  /* 0x00000005ff041219 */ /* 0x002fe40000011600 */
[C---:B------:R-:W-:Y:S01]  /*1700*/  IADD3 R128, R193.reuse, 0x80, -R192 ;  /* 0x00000080c1807810 */ /* 0x040fe20007ffe8c0 */
[----:B------:R-:W-:Y:S01]  /*1710*/  VIADD R0, R193, 0x7f ;  /* 0x0000007fc1007836 */ /* 0x000fe20000000000 */
[----:B------:R-:W-:-:S03]  /*1720*/  VIMNMX R25, RZ, R25, !PT ;  /* 0x00000019ff197248 */ /* 0x000fc60007fe0100 */
[----:B------:R-:W-:Y:S01]  /*1730*/  IMAD.IADD R4, R128, 0x1, R4 ;  /* 0x0000000180047824 */ /* 0x000fe200078e0204 */
[----:B------:R-:W-:-:S04]  /*1740*/  SHF.R.S32.HI R3, RZ, 0x1f, R0 ;  /* 0x0000001fff037819 */ /* 0x000fc80000011400 */
[----:B------:R-:W-:Y:S02]  /*1750*/  SHF.R.S32.HI R5, RZ, 0x1f, R4 ;  /* 0x0000001fff057819 */ /* 0x000fe40000011404 */
[----:B------:R-:W-:Y:S02]  /*1760*/  LEA.HI R3, R3, R0, RZ, 0x7 ;  /* 0x0000000003037211 */ /* 0x000fe400078f38ff */
[----:B------:R-:W-:Y:S02]  /*1770*/  LEA.HI R5, R5, R4, RZ, 0x7 ;  /* 0x0000000405057211 */ /* 0x000fe400078f38ff */
[----:B------:R-:W-:Y:S02]  /*1780*/  SHF.R.S32.HI R129, RZ, 0x7, R3 ;  /* 0x00000007ff817819 */ /* 0x000fe40000011403 */
[----:B------:R-:W-:-:S04]  /*1790*/  SHF.R.S32.HI R0, RZ, 0x7, R5 ;  /* 0x00000007ff007819 */ /* 0x000fc80000011405 */
[----:B------:R-:W-:-:S05]  /*17a0*/  VIMNMX R0, R129, R0, PT ;  /* 0x0000000081007248 */ /* 0x000fca0003fe0100 */
[----:B------:R-:W-:-:S05]  /*17b0*/  IMAD R3, R0, 0x80, -R9 ;  /* 0x0000008000037824 */ /* 0x000fca00078e0a09 */
[----:B------:R-:W-:-:S04]  /*17c0*/  VIMNMX R0, R3, R24, PT ;  /* 0x0000001803007248 */ /* 0x000fc80003fe0100 */
[----:B------:R-:W-:Y:S02]  /*17d0*/  ISETP.GT.AND P0, PT, R0, R25, PT ;  /* 0x000000190000720c */ /* 0x000fe40003f04270 */
[----:B------:R-:W-:-:S05]  /*17e0*/  SHF.R.U32.HI R25, RZ, 0x7, R25 ;  /* 0x00000007ff197819 */ /* 0x000fca0000011619 */
[----:B------:R-:W-:-:S06]  /*17f0*/  IMAD.MOV.U32 R26, RZ, RZ, R25 ;  /* 0x000000ffff1a7224 */ /* 0x000fcc00078e0019 */
[----:B------:R-:W-:-:S04]  /*1800*/  @P0 IADD3 R0, R0, 0x7f, RZ ;  /* 0x0000007f00000810 */ /* 0x000fc80007ffe0ff */
[----:B------:R-:W-:-:S04]  /*1810*/  @P0 SHF.R.S32.HI R3, RZ, 0x1f, R0 ;  /* 0x0000001fff030819 */ /* 0x000fc80000011400 */
[----:B------:R-:W-:-:S04]  /*1820*/  @P0 LEA.HI R3, R3, R0, RZ, 0x7 ;  /* 0x0000000003030211 */ /* 0x000fc800078f38ff */
[----:B------:R-:W-:Y:S02]  /*1830*/  @P0 SHF.R.S32.HI R26, RZ, 0x7, R3 ;  /* 0x00000007ff1a0819 */ /* 0x000fe40000011403 */
[----:B------:R-:W-:Y:S02]  /*1840*/  PLOP3.LUT P0, PT, PT, PT, PT, 0x80, 0x0 ;  /* 0x000000000000781c */ /* 0x000fe40003f0f070 */
        /* <DEDUP_REMOVED lines=22> */
.L_x_9414:
[----:B------:R-:W-:Y:S05]  /*19b0*/  BSYNC B6 ;  /* 0x0000000000067941 */ /* 0x000fea0003800000 */
.L_x_9413:
        /* <DEDUP_REMOVED lines=20> */
.L_x_9416:
[----:B------:R-:W-:Y:S05]  /*1b00*/  BSYNC B6 ;  /* 0x0000000000067941 */ /* 0x000fea0003800000 */
.L_x_9415:
[----:B------:R-:W-:Y:S01]  /*1b10*/  ULDC.64 UR4, c[0x0][0x9f8] ;  /* 0x00027e0000047ab9 */ /* 0x000fe20000000a00 */
[----:B------:R-:W0:Y:S01]  /*1b20*/  S2R R33, SR_TID.X ;  /* 0x0000000000217919 */ /* 0x000e220000002100 */
[----:B------:R-:W-:Y:S01]  /*1b30*/  ISETP.NE.U32.AND P0, PT, RZ, UR4, PT ;  /* 0x00000004ff007c0c */ /* 0x000fe2000bf05070 */
[----:B------:R-:W1:Y:S01]  /*1b40*/  LDC.64 R102, c[0x0][0x300] ;  /* 0x0000c000ff667b82 */ /* 0x000e620000000a00 */
[----:B------:R-:W-:Y:S01]  /*1b50*/  IMAD.IADD R47, R31, 0x1, R28 ;  /* 0x000000011f2f7824 */ /* 0x000fe200078e021c */
[----:B------:R-:W-:Y:S01]  /*1b60*/  ULDC.64 UR6, c[0x0][0xa08] ;  /* 0x0002820000067ab9 */ /* 0x000fe20000000a00 */
[----:B------:R-:W-:Y:S02]  /*1b70*/  ISETP.NE.AND.EX P0, PT, RZ, UR5, PT, P0 ;  /* 0x00000005ff007c0c */ /* 0x000fe4000bf05300 */
[----:B------:R-:W-:-:S03]  /*1b80*/  SHF.R.S32.HI R8, RZ, 0x1f, R30 ;  /* 0x0000001fff087819 */ /* 0x000fc6000001141e */
[----:B------:R-:W2:Y:S08]  /*1b90*/  LDC R39, c[0x0][0x3f4] ;  /* 0x0000fd00ff277b82 */ /* 0x000eb00000000800 */
[----:B------:R-:W-:Y:S01]  /*1ba0*/  @P0 IADD3 R4, P1, R208, UR4, RZ ;  /* 0x00000004d0040c10 */ /* 0x000fe2000ff3e0ff */
[----:B------:R-:W3:Y:S03]  /*1bb0*/  LDC.64 R12, c[0x0][0x3f8] ;  /* 0x0000fe00ff0c7b82 */ /* 0x000ee60000000a00 */
[----:B------:R-:W-:Y:S01]  /*1bc0*/  @P0 IADD3.X R5, R209, UR5, RZ, P1, !PT ;  /* 0x00000005d1050c10 */ /* 0x000fe20008ffe4ff */
[----:B------:R-:W-:-:S04]  /*1bd0*/  ULDC.64 UR4, c[0x0][0x308] ;  /* 0x0000c20000047ab9 */ /* 0x000fc80000000a00 */
[----:B------:R4:W4:Y:S01]  /*1be0*/  @P0 LDG.E R27, desc[UR40][R4.64] ;  /* 0x00000028041b0981 */ /* 0x000922000c1e1900 */
[----:B------:R-:W-:Y:S01]  /*1bf0*/  SHF.R.S32.HI R43, RZ, 0x1f, R47 ;  /* 0x0000001fff2b7819 */ /* 0x000fe2000001142f */
[-C--:B-1----:R-:W-:Y:S01]  /*1c00*/  IMAD.WIDE.U32 R6, R47, R102.reuse, RZ ;  /* 0x000000662f067225 */ /* 0x082fe200078e00ff */
[----:B------:R-:W-:Y:S02]  /*1c10*/  ISETP.NE.U32.AND P0, PT, RZ, UR6, PT ;  /* 0x00000006ff007c0c */ /* 0x000fe4000bf05070 */
[----:B0-----:R-:W-:Y:S01]  /*1c20*/  SHF.R.U32.HI R33, RZ, 0x7, R33 ;  /* 0x00000007ff217819 */ /* 0x001fe20000011621 */
[-C--:B------:R-:W-:Y:S01]  /*1c30*/  IMAD R0, R43, R102.reuse, RZ ;  /* 0x000000662b007224 */ /* 0x080fe200078e02ff */
[----:B------:R-:W-:Y:S01]  /*1c40*/  ISETP.NE.AND.EX P0, PT, RZ, UR7, PT, P0 ;  /* 0x00000007ff007c0c */ /* 0x000fe2000bf05300 */
[----:B------:R-:W-:Y:S01]  /*1c50*/  IMAD.SHL.U32 R92, R102, 0x20, RZ ;  /* 0x00000020665c7824 */ /* 0x000fe200078e00ff */
[----:B------:R-:W-:Y:S01]  /*1c60*/  ISETP.NE.AND P6, PT, R33, 0x1, PT ;  /* 0x000000012100780c */ /* 0x000fe20003fc5270 */
[----:B------:R-:W-:Y:S01]  /*1c70*/  IMAD R3, R47, R103, R0 ;  /* 0x000000672f037224 */ /* 0x000fe200078e0200 */
[----:B--2---:R-:W-:Y:S01]  /*1c80*/  ISETP.GE.AND P2, PT, R16, R39, PT ;  /* 0x000000271000720c */ /* 0x004fe20003f46270 */
[----:B------:R-:W-:Y:S01]  /*1c90*/  IMAD.WIDE.U32 R44, R22, R102, R16 ;  /* 0x00000066162c7225 */ /* 0x000fe200078e0010 */
[----:B-----5:R-:W-:-:S02]  /*1ca0*/  SHF.R.S32.HI R31, RZ, 0x1f, R113 ;  /* 0x0000001fff1f7819 */ /* 0x020fc40000011471 */
[----:B------:R-:W-:Y:S01]  /*1cb0*/  SHF.L.U64.HI R93, R102, 0x5, R103 ;  /* 0x00000005665d7819 */ /* 0x000fe20000010267 */
[----:B------:R-:W-:Y:S01]  /*1cc0*/  IMAD.IADD R7, R7, 0x1, R3 ;  /* 0x0000000107077824 */ /* 0x000fe200078e0203 */
[----:B------:R-:W-:Y:S01]  /*1cd0*/  SHF.L.U32 R112, R39, 0x1, RZ ;  /* 0x0000000127707819 */ /* 0x000fe200000006ff */
[----:B------:R-:W-:Y:S01]  /*1ce0*/  IMAD R3, R8, UR4, RZ ;  /* 0x0000000408037c24 */ /* 0x000fe2000f8e02ff */
[----:B---3--:R-:W-:Y:S01]  /*1cf0*/  SHF.L.U64.HI R21, R12, 0x5, R13 ;  /* 0x000000050c157819 */ /* 0x008fe2000001020d */
[C---:B----4-:R-:W-:Y:S01]  /*1d00*/  IMAD.WIDE.U32 R4, R30.reuse, UR4, R6 ;  /* 0x000000041e047c25 */ /* 0x050fe2000f8e0006 */
[----:B------:R-:W-:Y:S01]  /*1d10*/  SHF.R.S32.HI R118, RZ, 0x1f, R213 ;  /* 0x0000001fff767819 */ /* 0x000fe200000114d5 */
[----:B------:R-:W0:Y:S01]  /*1d20*/  LDC.64 R6, c[0x0][0x408] ;  /* 0x00010200ff067b82 */ /* 0x000e220000000a00 */
[----:B------:R-:W-:Y:S01]  /*1d30*/  SHF.R.S32.HI R117, RZ, 0x1f, R212 ;  /* 0x0000001fff757819 */ /* 0x000fe200000114d4 */
[----:B------:R-:W-:Y:S01]  /*1d40*/  IMAD R3, R30, UR5, R3 ;  /* 0x000000051e037c24 */ /* 0x000fe2000f8e0203 */
[----:B------:R-:W-:Y:S01]  /*1d50*/  ULDC.64 UR4, c[0x0][0x310] ;  /* 0x0000c40000047ab9 */ /* 0x000fe20000000a00 */
[----:B------:R-:W-:Y:S01]  /*1d60*/  IMAD.WIDE.U32 R10, R22, R12, R16 ;  /* 0x0000000c160a7225 */ /* 0x000fe200078e0010 */
[----:B------:R-:W-:-:S03]  /*1d70*/  SHF.R.S32.HI R116, RZ, 0x1f, R211 ;  /* 0x0000001fff747819 */ /* 0x000fc600000114d3 */
[----:B------:R-:W-:Y:S02]  /*1d80*/  IMAD.IADD R5, R5, 0x1, R3 ;  /* 0x0000000105057824 */ /* 0x000fe400078e0203 */
[----:B------:R-:W-:-:S04]  /*1d90*/  IMAD.WIDE.U32 R130, R22, R102, R92 ;  /* 0x0000006616827225 */ /* 0x000fc800078e005c */
[----:B------:R-:W-:Y:S02]  /*1da0*/  IMAD R32, R31, R12, RZ ;  /* 0x0000000c1f207224 */ /* 0x000fe400078e02ff */
[----:B------:R-:W-:Y:S02]  /*1db0*/  VIADD R126, R33, 0x8 ;  /* 0x00000008217e7836 */ /* 0x000fe40000000000 */
[----:B------:R-:W-:Y:S02]  /*1dc0*/  IMAD R37, R113, R13, R32 ;  /* 0x0000000d71257224 */ /* 0x000fe400078e0220 */
[----:B------:R-:W-:Y:S02]  /*1dd0*/  IMAD.SHL.U32 R127, R102, 0x80, RZ ;  /* 0x00000080667f7824 */ /* 0x000fe400078e00ff */
[----:B0-----:R-:W-:-:S04]  /*1de0*/  IMAD R14, R216, R6, RZ ;  /* 0x00000006d80e7224 */ /* 0x001fc800078e02ff */
[----:B------:R-:W-:Y:S01]  /*1df0*/  IMAD R89, R22, R7, R14 ;  /* 0x0000000716597224 */ /* 0x000fe200078e020e */
[----:B------:R-:W-:Y:S02]  /*1e00*/  SHF.R.S32.HI R0, RZ, 0x1f, R27 ;  /* 0x0000001fff007819 */ /* 0x000fe4000001141b */
[----:B------:R-:W-:Y:S02]  /*1e10*/  SEL R99, R27, RZ, !P0 ;  /* 0x000000ff1b637207 */ /* 0x000fe40004000000 */
[----:B------:R-:W-:Y:S02]  /*1e20*/  SEL R9, R0, RZ, !P0 ;  /* 0x000000ff00097207 */ /* 0x000fe40004000000 */
[----:B------:R-:W-:Y:S01]  /*1e30*/  IADD3 R46, P0, R22, R47, RZ ;  /* 0x0000002f162e7210 */ /* 0x000fe20007f1e0ff */
[----:B------:R-:W-:-:S04]  /*1e40*/  IMAD.WIDE.U32 R100, R99, UR4, R4 ;  /* 0x0000000463647c25 */ /* 0x000fc8000f8e0004 */
[----:B------:R-:W-:Y:S01]  /*1e50*/  IMAD R0, R9, UR4, RZ ;  /* 0x0000000409007c24 */ /* 0x000fe2000f8e02ff */
[----:B------:R-:W-:Y:S01]  /*1e60*/  IADD3 R42, P4, R100, 0x40, RZ ;  /* 0x00000040642a7810 */ /* 0x000fe20007f9e0ff */
[----:B------:R-:W-:Y:S02]  /*1e70*/  IMAD.X R47, R216, 0x1, R43, P0 ;  /* 0x00000001d82f7824 */ /* 0x000fe400000e062b */
[----:B------:R-:W-:Y:S01]  /*1e80*/  IMAD R41, R99, UR5, R0 ;  /* 0x0000000563297c24 */ /* 0x000fe2000f8e0200 */
[----:B------:R-:W-:Y:S05]  /*1e90*/  @!P6 WARPSYNC.ALL ;  /* 0x000000000000e948 */ /* 0x000fea0003800000 */
[----:B------:R-:W-:Y:S01]  /*1ea0*/  ULDC.64 UR4, c[0x0][0x330] ;  /* 0x0000cc0000047ab9 */ /* 0x000fe20000000a00 */
[----:B------:R-:W-:-:S02]  /*1eb0*/  IMAD.IADD R41, R101, 0x1, R41 ;  /* 0x0000000165297824 */ /* 0x000fc400078e0229 */
[----:B------:R-:W-:Y:S02]  /*1ec0*/  IMAD R3, R8, UR4, RZ ;  /* 0x0000000408037c24 */ /* 0x000fe4000f8e02ff */
[----:B------:R-:W-:Y:S01]  /*1ed0*/  IMAD.WIDE.U32 R4, R30, UR4, R16 ;  /* 0x000000041e047c25 */ /* 0x000fe2000f8e0010 */
[----:B------:R-:W-:-:S03]  /*1ee0*/  IADD3.X R107, RZ, R41, RZ, P4, !PT ;  /* 0x00000029ff6b7210 */ /* 0x000fc600027fe4ff */
[----:B------:R-:W-:Y:S01]  /*1ef0*/  IMAD R3, R30, UR5, R3 ;  /* 0x000000051e037c24 */ /* 0x000fe2000f8e0203 */
[----:B------:R-:W-:Y:S02]  /*1f00*/  ULDC.64 UR4, c[0x0][0x338] ;  /* 0x0000ce0000047ab9 */ /* 0x000fe40000000a00 */
[----:B------:R-:W-:Y:S02]  /*1f10*/  IMAD R0, R9, UR4, RZ ;  /* 0x0000000409007c24 */ /* 0x000fe4000f8e02ff */
[----:B------:R-:W-:Y:S01]  /*1f20*/  IADD3 R5, R5, R3, RZ ;  /* 0x0000000305057210 */ /* 0x000fe20007ffe0ff */
[----:B------:R-:W-:Y:S01]  /*1f30*/  IMAD.WIDE.U32 R8, R22, R6, R18 ;  /* 0x0000000616087225 */ /* 0x000fe200078e0012 */
[----:B------:R-:W-:Y:S01]  /*1f40*/  SEL R3, R39, RZ, P2 ;  /* 0x000000ff27037207 */ /* 0x000fe20001000000 */
[----:B------:R-:W-:Y:S01]  /*1f50*/  @!P6 BAR.SYNC.DEFER_BLOCKING 0x9, 0x100 ;  /* 0x024400000000eb1d */ /* 0x000fe20000010000 */
[----:B------:R-:W-:Y:S01]  /*1f60*/  IADD3 R39, P0, R100, R44, RZ ;  /* 0x0000002c64277210 */ /* 0x000fe20007f1e0ff */
[----:B------:R-:W-:-:S02]  /*1f70*/  IMAD R109, R99, UR5, R0 ;  /* 0x00000005636d7c24 */ /* 0x000fc4000f8e0200 */
[----:B------:R-:W-:Y:S01]  /*1f80*/  IMAD.IADD R3, R16, 0x1, R3 ;  /* 0x0000000110037824 */ /* 0x000fe200078e0203 */
[----:B------:R-:W-:Y:S01]  /*1f90*/  IADD3 R43, P3, R39, 0x40, RZ ;  /* 0x00000040272b7810 */ /* 0x000fe20007f7e0ff */
[-C--:B------:R-:W-:Y:S02]  /*1fa0*/  IMAD R0, R216, R12.reuse, RZ ;  /* 0x0000000cd8007224 */ /* 0x080fe400078e02ff */
[----:B------:R-:W-:Y:S01]  /*1fb0*/  IMAD.WIDE.U32 R98, R99, UR4, R4 ;  /* 0x0000000463627c25 */ /* 0x000fe2000f8e0004 */
[----:B------:R-:W-:Y:S01]  /*1fc0*/  SHF.R.S32.HI R20, RZ, 0x1f, R3 ;  /* 0x0000001fff147819 */ /* 0x000fe20000011403 */
[----:B------:R-:W-:Y:S02]  /*1fd0*/  ULDC UR4, c[0x0][0x2f4] ;  /* 0x0000bd0000047ab9 */ /* 0x000fe40000000800 */
[----:B------:R-:W-:Y:S01]  /*1fe0*/  IMAD.MOV.U32 R90, RZ, RZ, R8 ;  /* 0x000000ffff5a7224 */ /* 0x000fe200078e0008 */
[-C--:B------:R-:W-:Y:S01]  /*1ff0*/  LEA.HI R8, R20, R3.reuse, RZ, 0x6 ;  /* 0x0000000314087211 */ /* 0x080fe200078f30ff */
[----:B------:R-:W-:Y:S01]  /*2000*/  IMAD.WIDE.U32 R4, R22, R12, R18 ;  /* 0x0000000c16047225 */ /* 0x000fe200078e0012 */
[----:B------:R-:W-:-:S03]  /*2010*/  LEA.HI R105, R20, R3, RZ, 0x3 ;  /* 0x0000000314697211 */ /* 0x000fc600078f18ff */
[----:B------:R-:W-:Y:S01]  /*2020*/  IMAD R15, R22, R13, R0 ;  /* 0x0000000d160f7224 */ /* 0x000fe200078e0200 */
[----:B------:R-:W-:Y:S01]  /*2030*/  LOP3.LUT R20, R195, 0x38, R105, 0xf8, !PT ;  /* 0x00000038c3147812 */ /* 0x000fe200078ef869 */
[----:B------:R-:W-:Y:S01]  /*2040*/  IMAD.SHL.U32 R3, R8, 0x80, RZ ;  /* 0x0000008008037824 */ /* 0x000fe200078e00ff */
[----:B------:R-:W-:Y:S01]  /*2050*/  LOP3.LUT R8, R105, 0x38, RZ, 0xc0, !PT ;  /* 0x0000003869087812 */ /* 0x000fe200078ec0ff */
[----:B------:R-:W-:Y:S01]  /*2060*/  IMAD.IADD R5, R5, 0x1, R15 ;  /* 0x0000000105057824 */ /* 0x000fe200078e020f */
[----:B------:R-:W-:Y:S01]  /*2070*/  LOP3.LUT R29, R20, R229, RZ, 0x3c, !PT ;  /* 0x000000e5141d7212 */ /* 0x000fe200078e3cff */
[----:B------:R-:W-:Y:S01]  /*2080*/  IMAD.IADD R11, R15, 0x1, R11 ;  /* 0x000000010f0b7824 */ /* 0x000fe200078e020b */
[----:B------:R-:W-:Y:S01]  /*2090*/  LOP3.LUT R40, R105, 0xfffffff8, RZ, 0xc0, !PT ;  /* 0xfffffff869287812 */ /* 0x000fe200078ec0ff */
[----:B------:R-:W-:Y:S01]  /*20a0*/  IMAD.WIDE.U32 R14, R22, R6, R16 ;  /* 0x00000006160e7225 */ /* 0x000fe200078e0010 */
[----:B------:R-:W-:Y:S02]  /*20b0*/  SHF.L.U64.HI R20, R12, 0x6, R13 ;  /* 0x000000060c147819 */ /* 0x000fe4000001020d */
[----:B------:R-:W-:Y:S01]  /*20c0*/  P2R R0, PR, RZ, 0x4 ;  /* 0x00000004ff007803 */ /* 0x000fe20000000000 */
[----:B------:R-:W-:Y:S01]  /*20d0*/  IMAD.MOV.U32 R88, RZ, RZ, R14 ;  /* 0x000000ffff587224 */ /* 0x000fe200078e000e */
[----:B------:R-:W-:Y:S01]  /*20e0*/  LOP3.LUT R14, R3, 0xffffe000, RZ, 0xc0, !PT ;  /* 0xffffe000030e7812 */ /* 0x000fe200078ec0ff */
[----:B------:R-:W-:Y:S01]  /*20f0*/  IMAD.WIDE.U32 R96, R113, R12, R4 ;  /* 0x0000000c71607225 */ /* 0x000fe200078e0004 */
[----:B------:R-:W-:-:S02]  /*2100*/  LOP3.LUT R3, R8, 0x1c0, R227, 0xf8, !PT ;  /* 0x000001c008037812 */ /* 0x000fc400078ef8e3 */
[----:B------:R-:W-:Y:S01]  /*2110*/  IADD3 R29, R29, R14, R198 ;  /* 0x0000000e1d1d7210 */ /* 0x000fe20007ffe0c6 */
[----:B------:R-:W-:Y:S01]  /*2120*/  IMAD R4, R31, R6, RZ ;  /* 0x000000061f047224 */ /* 0x000fe200078e02ff */
[----:B------:R-:W-:Y:S01]  /*2130*/  LOP3.LUT R3, R3, R200, RZ, 0x3c, !PT ;  /* 0x000000c803037212 */ /* 0x000fe200078e3cff */
[----:B------:R-:W-:Y:S01]  /*2140*/  IMAD.IADD R91, R9, 0x1, R89 ;  /* 0x00000001095b7824 */ /* 0x000fe200078e0259 */
[----:B------:R-:W-:Y:S01]  /*2150*/  IADD3 R89, R89, R15, RZ ;  /* 0x0000000f59597210 */ /* 0x000fe20007ffe0ff */
[----:B------:R-:W-:Y:S01]  /*2160*/  IMAD R49, R113, R7, R4 ;  /* 0x0000000771317224 */ /* 0x000fe200078e0204 */
[----:B------:R-:W-:Y:S01]  /*2170*/  IADD3 R27, R3, R14, R201 ;  /* 0x0000000e031b7210 */ /* 0x000fe20007ffe0c9 */
[----:B------:R-:W-:Y:S01]  /*2180*/  IMAD R3, R216, R102, RZ ;  /* 0x00000066d8037224 */ /* 0x000fe200078e02ff */
[----:B------:R-:W-:Y:S01]  /*2190*/  IADD3 R4, P1, R92, R130, RZ ;  /* 0x000000825c047210 */ /* 0x000fe20007f3e0ff */
[----:B------:R-:W-:Y:S01]  /*21a0*/  IMAD.WIDE.U32 R94, R113, R12, R10 ;  /* 0x0000000c715e7225 */ /* 0x000fe200078e000a */
[----:B------:R-:W-:-:S02]  /*21b0*/  LOP3.LUT R9, R196, 0x38, R105, 0xf8, !PT ;  /* 0x00000038c4097812 */ /* 0x000fc400078ef869 */
[----:B------:R-:W-:Y:S01]  /*21c0*/  LOP3.LUT R15, R194, 0x38, R105, 0xf8, !PT ;  /* 0x00000038c20f7812 */ /* 0x000fe200078ef869 */
[----:B------:R-:W-:Y:S01]  /*21d0*/  IMAD R35, R22, R103, R3 ;  /* 0x0000006716237224 */ /* 0x000fe200078e0203 */
[----:B------:R-:W-:Y:S01]  /*21e0*/  LOP3.LUT R9, R9, R230, RZ, 0x3c, !PT ;  /* 0x000000e609097212 */ /* 0x000fe200078e3cff */
[----:B------:R-:W-:Y:S01]  /*21f0*/  IMAD.WIDE.U32 R90, R113, R6, R90 ;  /* 0x00000006715a7225 */ /* 0x000fe200078e005a */
[----:B------:R-:W-:Y:S02]  /*2200*/  LOP3.LUT R15, R15, R228, RZ, 0x3c, !PT ;  /* 0x000000e40f0f7212 */ /* 0x000fe400078e3cff */
[C---:B------:R-:W-:Y:S01]  /*2210*/  SHF.L.U64.HI R3, R102.reuse, 0x7, R103 ;  /* 0x0000000766037819 */ /* 0x040fe20000010267 */
[----:B------:R-:W-:Y:S01]  /*2220*/  IMAD.IADD R5, R35, 0x1, R131 ;  /* 0x0000000123057824 */ /* 0x000fe200078e0283 */
[----:B------:R-:W-:Y:S01]  /*2230*/  SHF.L.U64.HI R31, R102, 0x6, R103 ;  /* 0x00000006661f7819 */ /* 0x000fe20000010267 */
[----:B------:R-:W-:Y:S01]  /*2240*/  IMAD.IADD R34, R45, 0x1, R35 ;  /* 0x000000012d227824 */ /* 0x000fe200078e0223 */
[----:B------:R-:W-:Y:S01]  /*2250*/  IADD3 R30, R9, R14, R199 ;  /* 0x0000000e091e7210 */ /* 0x000fe20007ffe0c7 */
[----:B------:R-:W-:Y:S01]  /*2260*/  IMAD.X R32, R5, 0x1, R93, P1 ;  /* 0x0000000105207824 */ /* 0x000fe200008e065d */
[----:B------:R-:W-:Y:S01]  /*2270*/  IADD3 R33, P1, R4, R92, RZ ;  /* 0x0000005c04217210 */ /* 0x000fe20007f3e0ff */
[----:B------:R-:W-:Y:S01]  /*2280*/  IMAD.WIDE.U32 R88, R113, R6, R88 ;  /* 0x0000000671587225 */ /* 0x000fe200078e0058 */
[----:B------:R-:W-:-:S02]  /*2290*/  IADD3 R28, R15, R14, R197 ;  /* 0x0000000e0f1c7210 */ /* 0x000fc40007ffe0c5 */
[----:B------:R-:W-:Y:S01]  /*22a0*/  SHF.L.U64.HI R15, R12, 0x7, R13 ;  /* 0x000000070c0f7819 */ /* 0x000fe2000001020d */
[----:B------:R-:W-:Y:S01]  /*22b0*/  IMAD.X R103, R34, 0x1, R41, P0 ;  /* 0x0000000122677824 */ /* 0x000fe200000e0629 */
[--C-:B------:R-:W-:Y:S01]  /*22c0*/  SHF.L.U64.HI R11, R6, 0x5, R7.reuse ;  /* 0x00000005060b7819 */ /* 0x100fe20000010207 */
[----:B------:R-:W-:Y:S01]  /*22d0*/  IMAD.SHL.U32 R14, R12, 0x20, RZ ;  /* 0x000000200c0e7824 */ /* 0x000fe200078e00ff */
[C-C-:B------:R-:W-:Y:S01]  /*22e0*/  SHF.L.U64.HI R10, R6.reuse, 0x6, R7.reuse ;  /* 0x00000006060a7819 */ /* 0x140fe20000010207 */
[C---:B------:R-:W-:Y:S01]  /*22f0*/  IMAD.SHL.U32 R8, R6.reuse, 0x20, RZ ;  /* 0x0000002006087824 */ /* 0x040fe200078e00ff */
[C---:B------:R-:W-:Y:S01]  /*2300*/  SHF.L.U64.HI R9, R6.reuse, 0x7, R7 ;  /* 0x0000000706097819 */ /* 0x040fe20000010207 */
[----:B------:R-:W-:Y:S01]  /*2310*/  IMAD.SHL.U32 R7, R6, 0x40, RZ ;  /* 0x0000004006077824 */ /* 0x000fe200078e00ff */
[----:B------:R-:W-:Y:S01]  /*2320*/  SHF.L.U32 R13, R12, 0x6, RZ ;  /* 0x000000060c0d7819 */ /* 0x000fe200000006ff */
[----:B------:R-:W-:Y:S01]  /*2330*/  IMAD.X R35, R32, 0x1, R93, P1 ;  /* 0x0000000120237824 */ /* 0x000fe200008e065d */
[----:B------:R-:W-:Y:S01]  /*2340*/  SHF.L.U32 R6, R6, 0x7, RZ ;  /* 0x0000000706067819 */ /* 0x000fe200000006ff */
[----:B------:R-:W-:Y:S01]  /*2350*/  IMAD.IADD R36, R97, 0x1, R37 ;  /* 0x0000000161247824 */ /* 0x000fe200078e0225 */
[----:B------:R-:W-:Y:S01]  /*2360*/  IADD3 R37, R37, R95, RZ ;  /* 0x0000005f25257210 */ /* 0x000fe20007ffe0ff */
[----:B------:R-:W-:Y:S01]  /*2370*/  IMAD.SHL.U32 R12, R12, 0x80, RZ ;  /* 0x000000800c0c7824 */ /* 0x000fe200078e00ff */
[----:B------:R-:W-:Y:S01]  /*2380*/  ISETP.GE.AND P2, PT, R16, UR4, PT ;  /* 0x0000000410007c0c */ /* 0x000fe2000bf46270 */
[----:B------:R-:W-:Y:S01]  /*2390*/  IMAD.IADD R38, R91, 0x1, R49 ;  /* 0x000000015b267824 */ /* 0x000fe200078e0231 */
[----:B------:R-:W-:Y:S01]  /*23a0*/  ISETP.GE.AND P1, PT, R187, UR4, PT ;  /* 0x00000004bb007c0c */ /* 0x000fe2000bf26270 */
[----:B------:R-:W-:Y:S01]  /*23b0*/  IMAD.IADD R104, R49, 0x1, R89 ;  /* 0x0000000131687824 */ /* 0x000fe200078e0259 */
[----:B------:R-:W-:Y:S01]  /*23c0*/  SHF.R.S32.HI R105, RZ, 0x3, R105 ;  /* 0x00000003ff697819 */ /* 0x000fe20000011469 */
[----:B------:R-:W-:Y:S01]  /*23d0*/  IMAD.X R108, RZ, RZ, R103, P3 ;  /* 0x000000ffff6c7224 */ /* 0x000fe200018e0667 */
[----:B------:R-:W-:Y:S01]  /*23e0*/  SHF.R.S32.HI R106, RZ, 0x1f, R40 ;  /* 0x0000001fff6a7819 */ /* 0x000fe20000011428 */
[----:B------:R-:W-:-:S08]  /*23f0*/  IMAD.IADD R109, R99, 0x1, R109 ;  /* 0x00000001636d7824 */ /* 0x000fd000078e026d */
.L_x_9502:
        /* <DEDUP_REMOVED lines=56> */
.L_x_9421:
[----:B------:R-:W-:Y:S05]  /*2780*/  BSYNC B1 ;  /* 0x0000000000017941 */ /* 0x000fea0003800000 */
.L_x_9420:
[----:B------:R-:W-:Y:S01]  /*2790*/  ISETP.GE.AND P4, PT, R213, R115, PT ;  /* 0x00000073d500720c */ /* 0x000fe20003f86270 */
[----:B0----5:R-:W-:Y:S01]  /*27a0*/  IMAD.MOV.U32 R48, RZ, RZ, R76 ;  /* 0x000000ffff307224 */ /* 0x021fe200078e004c */
[----:B------:R-:W-:Y:S01]  /*27b0*/  BSSY B1, `(.L_x_9422) ;  /* 0x0000026000017945 */ /* 0x000fe20003800000 */
[----:B------:R-:W-:Y:S01]  /*27c0*/  IMAD.MOV.U32 R49, RZ, RZ, R77 ;  /* 0x000000ffff317224 */ /* 0x000fe200078e004d */
[----:B------:R-:W-:Y:S01]  /*27d0*/  CS2R R72, SRZ ;  /* 0x0000000000487805 */ /* 0x000fe2000001ff00 */
[----:B------:R-:W-:Y:S01]  /*27e0*/  IMAD.MOV.U32 R50, RZ, RZ, R84 ;  /* 0x000000ffff327224 */ /* 0x000fe200078e0054 */
[----:B------:R-:W-:Y:S01]  /*27f0*/  CS2R R70, SRZ ;  /* 0x0000000000467805 */ /* 0x000fe2000001ff00 */
        /* <DEDUP_REMOVED lines=8> */
[----:B------:R-:W-:Y:S02]  /*2880*/  CS2R R74, SRZ ;  /* 0x00000000004a7805 */ /* 0x000fe4000001ff00 */
[----:B------:R-:W-:Y:S02]  /*2890*/  PRMT R147, R50, 0x7610, R147 ;  /* 0x0000761032937816 */ /* 0x000fe40000000093 */
[----:B------:R-:W-:Y:S02]  /*28a0*/  PRMT R138, R48, 0x5410, R49 ;  /* 0x00005410308a7816 */ /* 0x000fe40000000031 */
        /* <DEDUP_REMOVED lines=22> */
.L_x_9423:
[----:B------:R-:W-:Y:S05]  /*2a10*/  BSYNC B1 ;  /* 0x0000000000017941 */ /* 0x000fea0003800000 */
.L_x_9422:
        /* <DEDUP_REMOVED lines=44> */
.L_x_9425:
[----:B------:R-:W-:Y:S05]  /*2ce0*/  BSYNC B1 ;  /* 0x0000000000017941 */ /* 0x000fea0003800000 */
.L_x_9424:
        /* <DEDUP_REMOVED lines=31> */
.L_x_9427:
[----:B------:R-:W-:Y:S05]  /*2ee0*/  BSYNC B1 ;  /* 0x0000000000017941 */ /* 0x000fea0003800000 */
.L_x_9426:
[----:B01---5:R-:W-:Y:S01]  /*2ef0*/  IMAD.MOV.U32 R48, RZ, RZ, R60 ;  /* 0x000000ffff307224 */ /* 0x023fe200078e003c */
        /* <DEDUP_REMOVED lines=26> */
.L_x_9428:
[----:B------:R-:W-:Y:S01]  /*30a0*/  LEA R110, R23, R2, 0x3 ;  /* 0x00000002176e7211 */ /* 0x000fe200078e18ff */
[----:B------:R-:W-:Y:S01]  /*30b0*/  BSSY B1, `(.L_x_9429) ;  /* 0x0000004000017945 */ /* 0x000fe20003800000 */
[----:B------:R-:W-:-:S04]  /*30c0*/  SHF.L.U32 R119, R188, 0x1f, RZ ;  /* 0x0000001fbc777819 */ /* 0x000fc800000006ff */
[----:B------:R-:W0:Y:S02]  /*30d0*/  SYNCS.PHASECHK.TRANS64.TRYWAIT P6, [R110+URZ+0x28890], R119 ;  /* 0x028890776e0075a7 */ /* 0x000e2400080c017f */
[----:B0-----:R-:W-:Y:S05]  /*30e0*/  @!P6 BRA `(.L_x_9430) ;  /* 0x000001d40064e947 */ /* 0x001fea0003800000 */
.L_x_9771:
[----:B------:R-:W-:Y:S05]  /*30f0*/  BSYNC B1 ;  /* 0x0000000000017941 */ /* 0x000fea0003800000 */
.L_x_9429:
        /* <DEDUP_REMOVED lines=8> */
[----:B------:R-:W-:Y:S04]  /*3180*/  BSSY B3, `(.L_x_9435) ;  /* 0x000002d000037945 */ /* 0x000fe80003800000 */
[----:B------:R-:W-:Y:S01]  /*3190*/  IMAD.X R146, R144, 0x1, R41, P3 ;  /* 0x0000000190927824 */ /* 0x000fe200018e0629 */
        /* <DEDUP_REMOVED lines=43> */
.L_x_9436:
[----:B------:R-:W-:Y:S05]  /*3450*/  BSYNC B3 ;  /* 0x0000000000037941 */ /* 0x000fea0003800000 */
.L_x_9435:
[----:B------:R-:W-:Y:S02]  /*3460*/  ULDC.64 UR4, c[0x0][0x2e8] ;  /* 0x0000ba0000047ab9 */ /* 0x000fe40000000a00 */
[----:B------:R-:W-:-:S04]  /*3470*/  LEA R80, P3, R81, UR4, 0x1 ;  /* 0x0000000451507c11 */ /* 0x000fc8000f8608ff */
[----:B------:R-:W-:-:S05]  /*3480*/  LEA.HI.X R81, R81, UR5, R146, 0x1, P3 ;  /* 0x0000000551517c11 */ /* 0x000fca00098f0c92 */
[----:B--2---:R1:W-:Y:S04]  /*3490*/  STG.E.128 desc[UR40][R80.64], R48 ;  /* 0x0000003050007986 */ /* 0x0043e8000c101d28 */
.L_x_9434:
[----:B------:R-:W-:Y:S05]  /*34a0*/  BSYNC B2 ;  /* 0x0000000000027941 */ /* 0x000fea0003800000 */
.L_x_9433:
[----:B------:R-:W-:Y:S05]  /*34b0*/  @P1 BRA `(.L_x_9432) ;  /* 0x0000000000d01947 */ /* 0x000fea0003800000 */
[----:B-1----:R1:W2:Y:S01]  /*34c0*/  LDS.128 R48, [R114+0x1c400] ;  /* 0x01c4000072307984 */ /* 0x0022a20000000c00 */
        /* <DEDUP_REMOVED lines=46> */
.L_x_9438:
[----:B------:R-:W-:Y:S05]  /*37b0*/  BSYNC B2 ;  /* 0x0000000000027941 */ /* 0x000fea0003800000 */
.L_x_9437:
[----:B------:R-:W-:Y:S02]  /*37c0*/  ULDC.64 UR4, c[0x0][0x2e8] ;  /* 0x0000ba0000047ab9 */ /* 0x000fe40000000a00 */
[----:B------:R-:W-:-:S04]  /*37d0*/  LEA R76, P3, R143, UR4, 0x1 ;  /* 0x000000048f4c7c11 */ /* 0x000fc8000f8608ff */
[----:B------:R-:W-:-:S05]  /*37e0*/  LEA.HI.X R77, R143, UR5, R144, 0x1, P3 ;  /* 0x000000058f4d7c11 */ /* 0x000fca00098f0c90 */
[----:B--2---:R2:W-:Y:S04]  /*37f0*/  STG.E.128 desc[UR40][R76.64], R48 ;  /* 0x000000304c007986 */ /* 0x0045e8000c101d28 */
.L_x_9432:
[----:B------:R-:W-:Y:S05]  /*3800*/  BSYNC B1 ;  /* 0x0000000000017941 */ /* 0x000fea0003800000 */
.L_x_9431:
        /* <DEDUP_REMOVED lines=53> */
.L_x_9444:
[----:B------:R-:W-:Y:S05]  /*3b60*/  BSYNC B3 ;  /* 0x0000000000037941 */ /* 0x000fea0003800000 */
.L_x_9443:
[----:B------:R-:W-:Y:S02]  /*3b70*/  ULDC.64 UR4, c[0x0][0x2e8] ;  /* 0x0000ba0000047ab9 */ /* 0x000fe40000000a00 */
[----:B------:R-:W-:-:S04]  /*3b80*/  LEA R72, P3, R78, UR4, 0x1 ;  /* 0x000000044e487c11 */ /* 0x000fc8000f8608ff */
[----:B------:R-:W-:-:S05]  /*3b90*/  LEA.HI.X R73, R78, UR5, R79, 0x1, P3 ;  /* 0x000000054e497c11 */ /* 0x000fca00098f0c4f */
[----:B--2---:R2:W-:Y:S04]  /*3ba0*/  STG.E.128 desc[UR40][R72.64], R48 ;  /* 0x0000003048007986 */ /* 0x0045e8000c101d28 */
.L_x_9442:
[----:B------:R-:W-:Y:S05]  /*3bb0*/  BSYNC B2 ;  /* 0x0000000000027941 */ /* 0x000fea0003800000 */
.L_x_9441:
        /* <DEDUP_REMOVED lines=48> */
.L_x_9446:
[----:B------:R-:W-:Y:S05]  /*3ec0*/  BSYNC B2 ;  /* 0x0000000000027941 */ /* 0x000fea0003800000 */
.L_x_9445:
[----:B------:R-:W-:Y:S02]  /*3ed0*/  ULDC.64 UR4, c[0x0][0x2e8] ;  /* 0x0000ba0000047ab9 */ /* 0x000fe40000000a00 */
[----:B------:R-:W-:-:S04]  /*3ee0*/  LEA R68, P3, R79, UR4, 0x1 ;  /* 0x000000044f447c11 */ /* 0x000fc8000f8608ff */
[----:B------:R-:W-:-:S05]  /*3ef0*/  LEA.HI.X R69, R79, UR5, R80, 0x1, P3 ;  /* 0x000000054f457c11 */ /* 0x000fca00098f0c50 */
[----:B--2---:R3:W-:Y:S04]  /*3f00*/  STG.E.128 desc[UR40][R68.64], R48 ;  /* 0x0000003044007986 */ /* 0x0047e8000c101d28 */
.L_x_9440:
[----:B------:R-:W-:Y:S05]  /*3f10*/  BSYNC B1 ;  /* 0x0000000000017941 */ /* 0x000fea0003800000 */
.L_x_9439:
        /* <DEDUP_REMOVED lines=54> */
.L_x_9452:
[----:B------:R-:W-:Y:S05]  /*4280*/  BSYNC B3 ;  /* 0x0000000000037941 */ /* 0x000fea0003800000 */
.L_x_9451:
[----:B------:R-:W-:Y:S02]  /*4290*/  ULDC.64 UR4, c[0x0][0x2e8] ;  /* 0x0000ba0000047ab9 */ /* 0x000fe40000000a00 */
[----:B------:R-:W-:-:S04]  /*42a0*/  LEA R64, P3, R75, UR4, 0x1 ;  /* 0x000000044b407c11 */ /* 0x000fc8000f8608ff */
[----:B------:R-:W-:-:S05]  /*42b0*/  LEA.HI.X R65, R75, UR5, R76, 0x1, P3 ;  /* 0x000000054b417c11 */ /* 0x000fca00098f0c4c */
[----:B--2---:R2:W-:Y:S04]  /*42c0*/  STG.E.128 desc[UR40][R64.64], R48 ;  /* 0x0000003040007986 */ /* 0x0045e8000c101d28 */
.L_x_9450:
[----:B------:R-:W-:Y:S05]  /*42d0*/  BSYNC B2 ;  /* 0x0000000000027941 */ /* 0x000fea0003800000 */
.L_x_9449:
        /* <DEDUP_REMOVED lines=48> */
.L_x_9454:
[----:B------:R-:W-:Y:S05]  /*45e0*/  BSYNC B2 ;  /* 0x0000000000027941 */ /* 0x000fea0003800000 */
.L_x_9453:
[----:B------:R-:W-:Y:S02]  /*45f0*/  ULDC.64 UR4, c[0x0][0x2e8] ;  /* 0x0000ba0000047ab9 */ /* 0x000fe40000000a00 */
[----:B------:R-:W-:-:S04]  /*4600*/  LEA R60, P3, R71, UR4, 0x1 ;  /* 0x00000004473c7c11 */ /* 0x000fc8000f8608ff */
[----:B------:R-:W-:-:S05]  /*4610*/  LEA.HI.X R61, R71, UR5, R72, 0x1, P3 ;  /* 0x00000005473d7c11 */ /* 0x000fca00098f0c48 */
[----:B--2---:R4:W-:Y:S04]  /*4620*/  STG.E.128 desc[UR40][R60.64], R48 ;  /* 0x000000303c007986 */ /* 0x0049e8000c101d28 */
.L_x_9448:
[----:B------:R-:W-:Y:S05]  /*4630*/  BSYNC B1 ;  /* 0x0000000000017941 */ /* 0x000fea0003800000 */
.L_x_9447:
        /* <DEDUP_REMOVED lines=51> */
.L_x_9459:
[----:B------:R-:W-:Y:S05]  /*4970*/  BSYNC B2 ;  /* 0x0000000000027941 */ /* 0x000fea0003800000 */
.L_x_9458:
[----:B------:R-:W-:Y:S01]  /*4980*/  ULDC.64 UR4, c[0x0][0x2e8] ;  /* 0x0000ba0000047ab9 */ /* 0x000fe20000000a00 */
[----:B------:R-:W-:Y:S02]  /*4990*/  IADD3.X R58, R122, R41, RZ, P3, !PT ;  /* 0x000000297a3a7210 */ /* 0x000fe40001ffe4ff */
[----:B------:R-:W-:-:S04]  /*49a0*/  LEA R56, P3, R67, UR4, 0x1 ;  /* 0x0000000443387c11 */ /* 0x000fc8000f8608ff */
[----:B------:R-:W-:-:S05]  /*49b0*/  LEA.HI.X R57, R67, UR5, R58, 0x1, P3 ;  /* 0x0000000543397c11 */ /* 0x000fca00098f0c3a */
[----:B--2---:R1:W-:Y:S04]  /*49c0*/  STG.E.128 desc[UR40][R56.64], R48 ;  /* 0x0000003038007986 */ /* 0x0043e8000c101d28 */
.L_x_9457:
[----:B------:R-:W-:Y:S05]  /*49d0*/  BSYNC B1 ;  /* 0x0000000000017941 */ /* 0x000fea0003800000 */
.L_x_9456:
        /* <DEDUP_REMOVED lines=47> */
.L_x_9461:
[----:B------:R-:W-:Y:S05]  /*4cd0*/  BSYNC B1 ;  /* 0x0000000000017941 */ /* 0x000fea0003800000 */
.L_x_9460:
[----:B------:R-:W-:Y:S01]  /*4ce0*/  ULDC.64 UR4, c[0x0][0x2e8] ;  /* 0x0000ba0000047ab9 */ /* 0x000fe20000000a00 */
[----:B------:R-:W-:Y:S01]  /*4cf0*/  IMAD.X R122, R122, 0x1, R107, P3 ;  /* 0x000000017a7a7824 */ /* 0x000fe200018e066b */
[----:B------:R-:W-:-:S04]  /*4d00*/  LEA R52, P3, R63, UR4, 0x1 ;  /* 0x000000043f347c11 */ /* 0x000fc8000f8608ff */
[----:B------:R-:W-:-:S05]  /*4d10*/  LEA.HI.X R53, R63, UR5, R122, 0x1, P3 ;  /* 0x000000053f357c11 */ /* 0x000fca00098f0c7a */
[----:B--2---:R1:W-:Y:S01]  /*4d20*/  STG.E.128 desc[UR40][R52.64], R48 ;  /* 0x0000003034007986 */ /* 0x0043e2000c101d28 */
[----:B------:R-:W-:Y:S05]  /*4d30*/  BRA `(.L_x_9455) ;  /* 0x0000002c00e07947 */ /* 0x000fea0003800000 */
.L_x_9419:
        /* <DEDUP_REMOVED lines=64> */
[----:B------:R-:W-:Y:S01]  /*5140*/  MOV R76, R82 ;  /* 0x00000052004c7202 */ /* 0x000fe20000000f00 */
[----:B------:R-:W-:Y:S01]  /*5150*/  IMAD.MOV.U32 R77, RZ, RZ, R119 ;  /* 0x000000ffff4d7224 */ /* 0x000fe200078e0077 */
[----:B------:R-:W-:Y:S01]  /*5160*/  ULDC.64 UR4, c[0x0][0x3e8] ;  /* 0x0000fa0000047ab9 */ /* 0x000fe20000000a00 */
[----:B------:R-:W-:Y:S01]  /*5170*/  IMAD.MOV.U32 R81, RZ, RZ, R110 ;  /* 0x000000ffff517224 */ /* 0x000fe200078e006e */
        /* <DEDUP_REMOVED lines=16> */
.L_x_9463:
[----:B------:R-:W-:Y:S05]  /*5280*/  BSYNC B1 ;  /* 0x0000000000017941 */ /* 0x000fea0003800000 */
.L_x_9462:
[----:B-----5:R-:W-:Y:S01]  /*5290*/  IMAD.MOV.U32 R83, RZ, RZ, R73 ;  /* 0x000000ffff537224 */ /* 0x020fe200078e0049 */
[----:B------:R-:W-:Y:S01]  /*52a0*/  MOV R82, R72 ;  /* 0x0000004800527202 */ /* 0x000fe20000000f00 */
[----:B------:R-:W-:Y:S01]  /*52b0*/  IMAD.MOV.U32 R80, RZ, RZ, R74 ;  /* 0x000000ffff507224 */ /* 0x000fe200078e004a */
[----:B------:R-:W-:Y:S01]  /*52c0*/  ISETP.NE.AND P0, PT, R189, 0x3, PT ;  /* 0x00000003bd00780c */ /* 0x000fe20003f05270 */
        /* <DEDUP_REMOVED lines=53> */
.L_x_9464:
[----:B------:R-:W-:Y:S01]  /*5620*/  LEA R110, R23, R2, 0x3 ;  /* 0x00000002176e7211 */ /* 0x000fe200078e18ff */
[----:B------:R-:W0:Y:S01]  /*5630*/  LDC R133, c[0x0][0x2f4] ;  /* 0x0000bd00ff857b82 */ /* 0x000e220000000800 */
[----:B------:R-:W-:Y:S01]  /*5640*/  SHF.L.U32 R119, R188, 0x1f, RZ ;  /* 0x0000001fbc777819 */ /* 0x000fe200000006ff */
[----:B------:R-:W-:Y:S01]  /*5650*/  IMAD.MOV.U32 R121, RZ, RZ, R122 ;  /* 0x000000ffff797224 */ /* 0x000fe200078e007a */
[----:B------:R-:W-:Y:S02]  /*5660*/  BSSY B1, `(.L_x_9465) ;  /* 0x0000005000017945 */ /* 0x000fe40003800000 */
[----:B------:R-:W1:Y:S03]  /*5670*/  SYNCS.PHASECHK.TRANS64.TRYWAIT P4, [R110+URZ+0x28890], R119 ;  /* 0x028890776e0075a7 */ /* 0x000e66000808017f */
[----:B------:R-:W2:Y:S01]  /*5680*/  LDC.64 R122, c[0x0][0x300] ;  /* 0x0000c000ff7a7b82 */ /* 0x000ea20000000a00 */
[----:B0-----:R-:W-:Y:S01]  /*5690*/  IMAD.IADD R135, R133, 0x1, -R112 ;  /* 0x0000000185877824 */ /* 0x001fe200078e0a70 */
[----:B-1----:R-:W-:Y:S06]  /*56a0*/  @!P4 BRA `(.L_x_9466) ;  /* 0x000001b00008c947 */ /* 0x002fec0003800000 */
.L_x_9772:
[----:B------:R-:W-:Y:S05]  /*56b0*/  BSYNC B1 ;  /* 0x0000000000017941 */ /* 0x000fea0003800000 */
.L_x_9465:
        /* <DEDUP_REMOVED lines=18> */
[----:B------:R-:W-:Y:S02]  /*57e0*/  LOP3.LUT R80, R145, 0x38, RZ, 0xc0, !PT ;  /* 0x0000003891507812 */ /* 0x000fe400078ec0ff */
[----:B------:R-:W-:Y:S02]  /*57f0*/  SHF.L.U32 R82, R81, 0xa, RZ ;  /* 0x0000000a51527819 */ /* 0x000fe400000006ff */
[----:B------:R-:W-:Y:S02]  /*5800*/  LOP3.LUT R81, R80, 0x1c0, R227, 0xf8, !PT ;  /* 0x000001c050517812 */ /* 0x000fe400078ef8e3 */
        /* <DEDUP_REMOVED lines=10> */
[--C-:B------:R-:W-:Y:S01]  /*58b0*/  SHF.R.U64 R48, R48, 0x10, R49.reuse ;  /* 0x0000001030307819 */ /* 0x100fe20000001231 */
[--C-:B------:R-:W-:Y:S01]  /*58c0*/  HADD2.F32 R156, -RZ, R154.reuse.H1_H1 ;  /* 0x3000009aff9c7230 */ /* 0x100fe20000004100 */
[----:B------:R-:W-:Y:S01]  /*58d0*/  SHF.R.U32.HI R152, RZ, 0x10, R49 ;  /* 0x00000010ff987819 */ /* 0x000fe20000011631 */
[----:B------:R-:W-:Y:S01]  /*58e0*/  HADD2.F32 R155, -RZ, R154.H0_H0 ;  /* 0x2000009aff9b7230 */ /* 0x000fe20000004100 */
[--C-:B------:R-:W-:Y:S02]  /*58f0*/  SHF.R.U32.HI R158, RZ, 0x10, R53.reuse ;  /* 0x00000010ff9e7819 */ /* 0x100fe40000011635 */
[----:B------:R-:W-:Y:S01]  /*5900*/  SHF.R.U64 R49, R52, 0x10, R53 ;  /* 0x0000001034317819 */ /* 0x000fe20000001235 */
[--C-:B-1----:R-:W-:Y:S01]  /*5910*/  HADD2.F32 R53, -RZ, R81.reuse.H0_H0 ;  /* 0x20000051ff357230 */ /* 0x102fe20000004100 */
[--C-:B------:R-:W-:Y:S01]  /*5920*/  SHF.R.U64 R50, R50, 0x10, R51.reuse ;  /* 0x0000001032327819 */ /* 0x100fe20000001233 */
[----:B------:R-:W-:Y:S01]  /*5930*/  HADD2.F32 R158, -RZ, R158.H0_H0 ;  /* 0x2000009eff9e7230 */ /* 0x000fe20000004100 */
[----:B------:R-:W-:Y:S01]  /*5940*/  SHF.R.U32.HI R52, RZ, 0x10, R51 ;  /* 0x00000010ff347819 */ /* 0x000fe20000011633 */
[----:B------:R-:W-:Y:S01]  /*5950*/  HADD2.F32 R81, -RZ, R81.H1_H1 ;  /* 0x30000051ff517230 */ /* 0x000fe20000004100 */
[----:B------:R-:W-:Y:S01]  /*5960*/  SHF.R.U64 R51, R54, 0x10, R55 ;  /* 0x0000001036337819 */ /* 0x000fe20000001237 */
[----:B--2---:R-:W-:-:S02]  /*5970*/  HADD2.F32 R54, -RZ, R85.H0_H0 ;  /* 0x20000055ff367230 */ /* 0x004fc40000004100 */
[-C--:B------:R-:W-:Y:S01]  /*5980*/  FMUL.FTZ R157, R53, R156.reuse ;  /* 0x0000009c359d7220 */ /* 0x080fe20000410000 */
[----:B------:R-:W-:Y:S01]  /*5990*/  HADD2.F32 R85, -RZ, R85.H1_H1 ;  /* 0x30000055ff557230 */ /* 0x000fe20000004100 */
[----:B------:R-:W-:Y:S01]  /*59a0*/  SHF.R.U32.HI R55, RZ, 0x10, R55 ;  /* 0x00000010ff377819 */ /* 0x000fe20000011637 */
[----:B------:R-:W-:Y:S02]  /*59b0*/  HADD2.F32 R154, -RZ, R152.H0_H0 ;  /* 0x20000098ff9a7230 */ /* 0x000fe40000004100 */
[C---:B------:R-:W-:Y:S01]  /*59c0*/  FMUL.FTZ R152, R54.reuse, R156 ;  /* 0x0000009c36987220 */ /* 0x040fe20000410000 */
[-C--:B------:R-:W-:Y:S01]  /*59d0*/  FFMA.FTZ R54, R54, R155.reuse, R157 ;  /* 0x0000009b36367223 */ /* 0x080fe2000001009d */
[-C--:B------:R-:W-:Y:S01]  /*59e0*/  FMUL.FTZ R156, R85, R158.reuse ;  /* 0x0000009e559c7220 */ /* 0x080fe20000410000 */
[----:B------:R-:W-:Y:S01]  /*59f0*/  FMUL.FTZ R158, R81, R158 ;  /* 0x0000009e519e7220 */ /* 0x000fe20000410000 */
[----:B------:R-:W-:Y:S01]  /*5a00*/  FFMA.FTZ R53, R53, R155, -R152 ;  /* 0x0000009b35357223 */ /* 0x000fe20000010898 */
[----:B------:R-:W-:-:S02]  /*5a10*/  HADD2.F32 R160, -RZ, R55.H0_H0 ;  /* 0x20000037ffa07230 */ /* 0x000fc40000004100 */
[-C--:B------:R-:W-:Y:S01]  /*5a20*/  FFMA.FTZ R152, R81, R154.reuse, -R156 ;  /* 0x0000009a51987223 */ /* 0x080fe2000001089c */
[----:B------:R-:W-:Y:S01]  /*5a30*/  FFMA.FTZ R81, R85, R154, R158 ;  /* 0x0000009a55517223 */ /* 0x000fe2000001009e */
[--C-:B------:R-:W-:Y:S02]  /*5a40*/  HADD2.F32 R154, -RZ, R153.reuse.H1_H1 ;  /* 0x30000099ff9a7230 */ /* 0x100fe40000004100 */
[----:B------:R-:W-:Y:S01]  /*5a50*/  HADD2.F32 R158, -RZ, R153.H0_H0 ;  /* 0x20000099ff9e7230 */ /* 0x000fe20000004100 */
[----:B------:R-:W-:Y:S01]  /*5a60*/  F2FP.F16.F32.PACK_AB R53, R152, R53 ;  /* 0x000000359835723e */ /* 0x000fe200000000ff */
[--C-:B------:R-:W-:Y:S02]  /*5a70*/  HADD2.F32 R153, -RZ, R87.reuse.H0_H0 ;  /* 0x20000057ff997230 */ /* 0x100fe40000004100 */
[----:B------:R-:W-:Y:S02]  /*5a80*/  HADD2.F32 R87, -RZ, R87.H1_H1 ;  /* 0x30000057ff577230 */ /* 0x000fe40000004100 */
[----:B------:R-:W-:-:S02]  /*5a90*/  HADD2.F32 R85, -RZ, R83.H0_H0 ;  /* 0x20000053ff557230 */ /* 0x000fc40000004100 */
[----:B------:R-:W-:Y:S02]  /*5aa0*/  HADD2.F32 R83, -RZ, R83.H1_H1 ;  /* 0x30000053ff537230 */ /* 0x000fe40000004100 */
[----:B------:R-:W-:Y:S01]  /*5ab0*/  FMUL.FTZ R162, R87, R160 ;  /* 0x000000a057a27220 */ /* 0x000fe20000410000 */
[----:B------:R-:W-:Y:S02]  /*5ac0*/  HADD2.F32 R156, -RZ, R52.H0_H0 ;  /* 0x20000034ff9c7230 */ /* 0x000fe40000004100 */
[-C--:B------:R-:W-:Y:S01]  /*5ad0*/  FMUL.FTZ R52, R153, R158.reuse ;  /* 0x0000009e99347220 */ /* 0x080fe20000410000 */
[----:B------:R-:W-:Y:S01]  /*5ae0*/  FMUL.FTZ R158, R85, R158 ;  /* 0x0000009e559e7220 */ /* 0x000fe20000410000 */
[----:B------:R-:W-:Y:S02]  /*5af0*/  FMUL.FTZ R160, R83, R160 ;  /* 0x000000a053a07220 */ /* 0x000fe40000410000 */
        /* <DEDUP_REMOVED lines=8> */
[----:B------:R-:W-:Y:S02]  /*5b80*/  HADD2.F32 R85, -RZ, R84.H0_H0 ;  /* 0x20000054ff557230 */ /* 0x000fe40000004100 */
[----:B------:R-:W-:Y:S02]  /*5b90*/  HADD2.F32 R49, -RZ, R80.H0_H0 ;  /* 0x20000050ff317230 */ /* 0x000fe40000004100 */
[----:B------:R-:W-:Y:S02]  /*5ba0*/  HADD2.F32 R84, -RZ, R84.H1_H1 ;  /* 0x30000054ff547230 */ /* 0x000fe40000004100 */
[----:B------:R-:W-:-:S02]  /*5bb0*/  HADD2.F32 R80, -RZ, R80.H1_H1 ;  /* 0x30000050ff507230 */ /* 0x000fc40000004100 */
[----:B------:R-:W-:Y:S02]  /*5bc0*/  HADD2.F32 R87, -RZ, R48.H0_H0 ;  /* 0x20000030ff577230 */ /* 0x000fe40000004100 */
[-C--:B------:R-:W-:Y:S01]  /*5bd0*/  FMUL.FTZ R48, R85, R158.reuse ;  /* 0x0000009e55307220 */ /* 0x080fe20000410000 */
[C---:B------:R-:W-:Y:S01]  /*5be0*/  FMUL.FTZ R158, R49.reuse, R158 ;  /* 0x0000009e319e7220 */ /* 0x040fe20000410000 */
[-C--:B------:R-:W-:Y:S01]  /*5bf0*/  FMUL.FTZ R153, R84, R151.reuse ;  /* 0x0000009754997220 */ /* 0x080fe20000410000 */
[C---:B------:R-:W-:Y:S01]  /*5c00*/  FMUL.FTZ R151, R80.reuse, R151 ;  /* 0x0000009750977220 */ /* 0x040fe20000410000 */
[-C--:B------:R-:W-:Y:S01]  /*5c10*/  FFMA.FTZ R48, R49, R156.reuse, -R48 ;  /* 0x0000009c31307223 */ /* 0x080fe20000010830 */
[----:B------:R-:W-:Y:S01]  /*5c20*/  FFMA.FTZ R49, R85, R156, R158 ;  /* 0x0000009c55317223 */ /* 0x000fe2000001009e */
[-C--:B------:R-:W-:Y:S01]  /*5c30*/  FFMA.FTZ R153, R80, R87.reuse, -R153 ;  /* 0x0000005750997223 */ /* 0x080fe20000010899 */
[----:B------:R-:W-:Y:S01]  /*5c40*/  FFMA.FTZ R156, R84, R87, R151 ;  /* 0x00000057549c7223 */ /* 0x000fe20000010097 */
[----:B------:R-:W-:-:S02]  /*5c50*/  HADD2.F32 R87, -RZ, R51.H0_H0 ;  /* 0x20000033ff577230 */ /* 0x000fc40000004100 */
[----:B------:R-:W-:Y:S02]  /*5c60*/  HADD2.F32 R80, -RZ, R86.H0_H0 ;  /* 0x20000056ff507230 */ /* 0x000fe40000004100 */
[----:B------:R-:W-:Y:S02]  /*5c70*/  HADD2.F32 R84, -RZ, R150.H0_H0 ;  /* 0x20000096ff547230 */ /* 0x000fe40000004100 */
[----:B------:R-:W-:Y:S02]  /*5c80*/  HADD2.F32 R51, -RZ, R82.H0_H0 ;  /* 0x20000052ff337230 */ /* 0x000fe40000004100 */
[----:B------:R-:W-:Y:S02]  /*5c90*/  HADD2.F32 R86, -RZ, R86.H1_H1 ;  /* 0x30000056ff567230 */ /* 0x000fe40000004100 */
[----:B------:R-:W-:Y:S02]  /*5ca0*/  HADD2.F32 R150, -RZ, R150.H1_H1 ;  /* 0x30000096ff967230 */ /* 0x000fe40000004100 */
[----:B------:R-:W-:-:S02]  /*5cb0*/  HADD2.F32 R82, -RZ, R82.H1_H1 ;  /* 0x30000052ff527230 */ /* 0x000fc40000004100 */
[-C--:B------:R-:W-:Y:S01]  /*5cc0*/  FMUL.FTZ R155, R86, R87.reuse ;  /* 0x00000057569b7220 */ /* 0x080fe20000410000 */
[----:B------:R-:W-:Y:S02]  /*5cd0*/  HADD2.F32 R85, -RZ, R50.H0_H0 ;  /* 0x20000032ff557230 */ /* 0x000fe40000004100 */
[-C--:B------:R-:W-:Y:S01]  /*5ce0*/  FMUL.FTZ R50, R80, R150.reuse ;  /* 0x0000009650327220 */ /* 0x080fe20000410000 */
[C---:B------:R-:W-:Y:S01]  /*5cf0*/  FMUL.FTZ R151, R51.reuse, R150 ;  /* 0x0000009633977220 */ /* 0x040fe20000410000 */
[----:B------:R-:W-:Y:S02]  /*5d00*/  FMUL.FTZ R87, R82, R87 ;  /* 0x0000005752577220 */ /* 0x000fe40000410000 */
        /* <DEDUP_REMOVED lines=9> */
[----:B------:R-:W-:Y:S02]  /*5da0*/  F2FP.F16.F32.PACK_AB R86, R86, R151 ;  /* 0x000000975656723e */ /* 0x000fe400000000ff */
[----:B------:R-:W-:-:S07]  /*5db0*/  MOV R81, R53 ;  /* 0x0000003500517202 */ /* 0x000fce0000000f00 */
.L_x_9470:
[----:B------:R-:W-:Y:S05]  /*5dc0*/  BSYNC B2 ;  /* 0x0000000000027941 */ /* 0x000fea0003800000 */
.L_x_9469:
        /* <DEDUP_REMOVED lines=11> */
.L_x_9468:
[----:B------:R-:W-:Y:S05]  /*5e80*/  BSYNC B1 ;  /* 0x0000000000017941 */ /* 0x000fea0003800000 */
.L_x_9467:
        /* <DEDUP_REMOVED lines=20> */
[----:B------:R-:W-:Y:S01]  /*5fd0*/  LOP3.LUT R48, R49, R230, RZ, 0x3c, !PT ;  /* 0x000000e631307212 */ /* 0x000fe200078e3cff */
[----:B------:R-:W-:-:S03]  /*5fe0*/  IMAD R49, R23, 0x4000, R30 ;  /* 0x0000400017317824 */ /* 0x000fc600078e021e */
[----:B------:R-:W-:Y:S01]  /*5ff0*/  LOP3.LUT R50, R50, 0x7fffe000, RZ, 0xc0, !PT ;  /* 0x7fffe00032327812 */ /* 0x000fe200078ec0ff */
[----:B------:R-:W-:-:S03]  /*6000*/  IMAD R49, R49, 0x2, R2 ;  /* 0x0000000231317824 */ /* 0x000fc600078e0202 */
[----:B------:R-:W-:-:S04]  /*6010*/  IADD3 R48, R48, R50, R199 ;  /* 0x0000003230307210 */ /* 0x000fc80007ffe0c7 */
[----:B------:R-:W-:-:S05]  /*6020*/  LEA R51, R23, R48, 0xe ;  /* 0x0000003017337211 */ /* 0x000fca00078e70ff */
[----:B------:R-:W-:Y:S02]  /*6030*/  IMAD R52, R51, 0x2, R2 ;  /* 0x0000000233347824 */ /* 0x000fe400078e0202 */
[----:B------:R-:W1:Y:S04]  /*6040*/  LDS.128 R48, [R49+0x18400] ;  /* 0x0184000031307984 */ /* 0x000e680000000c00 */
[----:B------:R-:W2:Y:S01]  /*6050*/  LDS.128 R52, [R52+0x18400] ;  /* 0x0184000034347984 */ /* 0x000ea20000000c00 */
[----:B------:R-:W-:Y:S05]  /*6060*/  @P3 BRA `(.L_x_9474) ;  /* 0x00000004005c3947 */ /* 0x000fea0003800000 */
[----:B------:R-:W-:Y:S01]  /*6070*/  SHF.R.U64 R86, R56, 0x10, R57 ;  /* 0x0000001038567819 */ /* 0x000fe20000001239 */
[----:B------:R-:W-:Y:S01]  /*6080*/  HADD2.F32 R125, -RZ, R148.H1_H1 ;  /* 0x30000094ff7d7230 */ /* 0x000fe20000004100 */
        /* <DEDUP_REMOVED lines=9> */
[----:B------:R-:W-:Y:S01]  /*6120*/  HADD2.F32 R55, -RZ, R48.H1_H1 ;  /* 0x30000030ff377230 */ /* 0x000fe20000004100 */
[--C-:B------:R-:W-:Y:S01]  /*6130*/  SHF.R.U64 R57, R62, 0x10, R63.reuse ;  /* 0x000000103e397819 */ /* 0x100fe2000000123f */
[----:B------:R-:W-:Y:S01]  /*6140*/  HADD2.F32 R124, -RZ, R124.H0_H0 ;  /* 0x2000007cff7c7230 */ /* 0x000fe20000004100 */
[----:B------:R-:W-:Y:S01]  /*6150*/  SHF.R.U32.HI R143, RZ, 0x10, R63 ;  /* 0x00000010ff8f7819 */ /* 0x000fe2000001163f */
[--C-:B------:R-:W-:Y:S01]  /*6160*/  HADD2.F32 R63, -RZ, R149.reuse.H1_H1 ;  /* 0x30000095ff3f7230 */ /* 0x100fe20000004100 */
[----:B------:R-:W-:Y:S01]  /*6170*/  MOV R59, R52 ;  /* 0x00000034003b7202 */ /* 0x000fe20000000f00 */
[----:B------:R-:W-:-:S02]  /*6180*/  HADD2.F32 R149, -RZ, R149.H0_H0 ;  /* 0x20000095ff957230 */ /* 0x000fc40000004100 */
[----:B------:R-:W-:Y:S01]  /*6190*/  FMUL.FTZ R142, R55, R124 ;  /* 0x0000007c378e7220 */ /* 0x000fe20000410000 */
[----:B------:R-:W-:Y:S02]  /*61a0*/  HADD2.F32 R52, -RZ, R48.H0_H0 ;  /* 0x20000030ff347230 */ /* 0x000fe40000004100 */
[--C-:B------:R-:W-:Y:S02]  /*61b0*/  HADD2.F32 R48, -RZ, R49.reuse.H0_H0 ;  /* 0x20000031ff307230 */ /* 0x100fe40000004100 */
[----:B------:R-:W-:Y:S02]  /*61c0*/  HADD2.F32 R51, -RZ, R49.H1_H1 ;  /* 0x30000031ff337230 */ /* 0x000fe40000004100 */
[-C--:B------:R-:W-:Y:S01]  /*61d0*/  FMUL.FTZ R49, R52, R149.reuse ;  /* 0x0000009534317220 */ /* 0x080fe20000410000 */
[----:B------:R-:W-:Y:S02]  /*61e0*/  HADD2.F32 R62, -RZ, R87.H0_H0 ;  /* 0x20000057ff3e7230 */ /* 0x000fe40000004100 */
[----:B------:R-:W-:Y:S01]  /*61f0*/  FMUL.FTZ R149, R48, R149 ;  /* 0x0000009530957220 */ /* 0x000fe20000410000 */
[----:B------:R-:W-:-:S02]  /*6200*/  HADD2.F32 R87, -RZ, R146.H1_H1 ;  /* 0x30000092ff577230 */ /* 0x000fc40000004100 */
[C---:B------:R-:W-:Y:S01]  /*6210*/  FMUL.FTZ R124, R51.reuse, R124 ;  /* 0x0000007c337c7220 */ /* 0x040fe20000410000 */
[-C--:B------:R-:W-:Y:S01]  /*6220*/  FFMA.FTZ R48, R48, R63.reuse, -R49 ;  /* 0x0000003f30307223 */ /* 0x080fe20000010831 */
[----:B------:R-:W-:Y:S01]  /*6230*/  FFMA.FTZ R49, R52, R63, R149 ;  /* 0x0000003f34317223 */ /* 0x000fe20000010095 */
[-C--:B------:R-:W-:Y:S01]  /*6240*/  FFMA.FTZ R51, R51, R62.reuse, -R142 ;  /* 0x0000003e33337223 */ /* 0x080fe2000001088e */
[----:B------:R-:W-:Y:S01]  /*6250*/  FFMA.FTZ R52, R55, R62, R124 ;  /* 0x0000003e37347223 */ /* 0x000fe2000001007c */
[--C-:B------:R-:W-:Y:S02]  /*6260*/  HADD2.F32 R62, -RZ, R61.reuse.H0_H0 ;  /* 0x2000003dff3e7230 */ /* 0x100fe40000004100 */
[----:B------:R-:W-:Y:S01]  /*6270*/  HADD2.F32 R63, -RZ, R61.H1_H1 ;  /* 0x3000003dff3f7230 */ /* 0x000fe20000004100 */
[----:B------:R-:W-:Y:S01]  /*6280*/  F2FP.F16.F32.PACK_AB R51, R51, R48 ;  /* 0x000000303333723e */ /* 0x000fe200000000ff */
[----:B------:R-:W-:Y:S02]  /*6290*/  HADD2.F32 R55, -RZ, R53.H0_H0 ;  /* 0x20000035ff377230 */ /* 0x000fe40000004100 */
[----:B------:R-:W-:-:S02]  /*62a0*/  HADD2.F32 R142, -RZ, R143.H0_H0 ;  /* 0x2000008fff8e7230 */ /* 0x000fc40000004100 */
[----:B------:R-:W-:Y:S02]  /*62b0*/  HADD2.F32 R124, -RZ, R144.H0_H0 ;  /* 0x20000090ff7c7230 */ /* 0x000fe40000004100 */
[CC--:B------:R-:W-:Y:S01]  /*62c0*/  FMUL.FTZ R144, R62.reuse, R125.reuse ;  /* 0x0000007d3e907220 */ /* 0x0c0fe20000410000 */
[----:B------:R-:W-:Y:S02]  /*62d0*/  HADD2.F32 R61, -RZ, R53.H1_H1 ;  /* 0x30000035ff3d7230 */ /* 0x000fe40000004100 */
[----:B------:R-:W-:Y:S01]  /*62e0*/  FMUL.FTZ R125, R55, R125 ;  /* 0x0000007d377d7220 */ /* 0x000fe20000410000 */
[-C--:B------:R-:W-:Y:S01]  /*62f0*/  FMUL.FTZ R150, R63, R142.reuse ;  /* 0x0000008e3f967220 */ /* 0x080fe20000410000 */
[-C--:B------:R-:W-:Y:S01]  /*6300*/  FFMA.FTZ R53, R55, R87.reuse, -R144 ;  /* 0x0000005737357223 */ /* 0x080fe20000010890 */
[----:B------:R-:W-:Y:S02]  /*6310*/  HADD2.F32 R148, -RZ, R148.H0_H0 ;  /* 0x20000094ff947230 */ /* 0x000fe40000004100 */
[C---:B------:R-:W-:Y:S01]  /*6320*/  FMUL.FTZ R142, R61.reuse, R142 ;  /* 0x0000008e3d8e7220 */ /* 0x040fe20000410000 */
[----:B------:R-:W-:Y:S01]  /*6330*/  FFMA.FTZ R55, R62, R87, R125 ;  /* 0x000000573e377223 */ /* 0x000fe2000001007d */
[----:B------:R-:W-:Y:S01]  /*6340*/  FFMA.FTZ R150, R61, R124, -R150 ;  /* 0x0000007c3d967223 */ /* 0x000fe20000010896 */
[----:B------:R-:W-:-:S02]  /*6350*/  HADD2.F32 R62, -RZ, R60.H0_H0 ;  /* 0x2000003cff3e7230 */ /* 0x000fc40000004100 */
[----:B------:R-:W-:Y:S01]  /*6360*/  FFMA.FTZ R142, R63, R124, R142 ;  /* 0x0000007c3f8e7223 */ /* 0x000fe2000001008e */
[--C-:B------:R-:W-:Y:S02]  /*6370*/  HADD2.F32 R61, -RZ, R59.reuse.H0_H0 ;  /* 0x2000003bff3d7230 */ /* 0x100fe40000004100 */
        /* <DEDUP_REMOVED lines=10> */
[----:B------:R-:W-:Y:S01]  /*6420*/  F2FP.F16.F32.PACK_AB R53, R52, R49 ;  /* 0x000000313435723e */ /* 0x000fe200000000ff */
        /* <DEDUP_REMOVED lines=8> */
[----:B------:R-:W-:Y:S01]  /*64b0*/  HADD2.F32 R147, -RZ, R147.H1_H1 ;  /* 0x30000093ff937230 */ /* 0x000fe20000004100 */
[----:B------:R-:W-:Y:S01]  /*64c0*/  F2FP.F16.F32.PACK_AB R48, R87, R60 ;  /* 0x0000003c5730723e */ /* 0x000fe200000000ff */
[----:B------:R-:W-:Y:S01]  /*64d0*/  HADD2.F32 R57, -RZ, R50.H0_H0 ;  /* 0x20000032ff397230 */ /* 0x000fe20000004100 */
[----:B------:R-:W-:Y:S01]  /*64e0*/  F2FP.F16.F32.PACK_AB R52, R125, R148 ;  /* 0x000000947d34723e */ /* 0x000fe200000000ff */
[----:B------:R-:W-:Y:S02]  /*64f0*/  HADD2.F32 R54, -RZ, R54.H1_H1 ;  /* 0x30000036ff367230 */ /* 0x000fe40000004100 */
[----:B------:R-:W-:Y:S02]  /*6500*/  HADD2.F32 R50, -RZ, R50.H1_H1 ;  /* 0x30000032ff327230 */ /* 0x000fe40000004100 */
[----:B------:R-:W-:-:S02]  /*6510*/  HADD2.F32 R61, -RZ, R56.H0_H0 ;  /* 0x20000038ff3d7230 */ /* 0x000fc40000004100 */
[----:B------:R-:W-:Y:S01]  /*6520*/  FMUL.FTZ R56, R58, R147 ;  /* 0x000000933a387220 */ /* 0x000fe20000410000 */
[----:B------:R-:W-:Y:S01]  /*6530*/  FMUL.FTZ R143, R54, R63 ;  /* 0x0000003f368f7220 */ /* 0x000fe20000410000 */
[C---:B------:R-:W-:Y:S01]  /*6540*/  FMUL.FTZ R147, R57.reuse, R147 ;  /* 0x0000009339937220 */ /* 0x040fe20000410000 */
[C---:B------:R-:W-:Y:S01]  /*6550*/  FMUL.FTZ R63, R50.reuse, R63 ;  /* 0x0000003f323f7220 */ /* 0x040fe20000410000 */
[----:B------:R-:W-:Y:S01]  /*6560*/  FFMA.FTZ R56, R57, R59, -R56 ;  /* 0x0000003b39387223 */ /* 0x000fe20000010838 */
[----:B------:R-:W-:Y:S01]  /*6570*/  FFMA.FTZ R143, R50, R61, -R143 ;  /* 0x0000003d328f7223 */ /* 0x000fe2000001088f */
[----:B------:R-:W-:Y:S01]  /*6580*/  FFMA.FTZ R147, R58, R59, R147 ;  /* 0x0000003b3a937223 */ /* 0x000fe20000010093 */
[----:B------:R-:W-:Y:S01]  /*6590*/  FFMA.FTZ R54, R54, R61, R63 ;  /* 0x0000003d36367223 */ /* 0x000fe2000001003f */
[----:B------:R-:W-:Y:S02]  /*65a0*/  IMAD.MOV.U32 R49, RZ, RZ, R51 ;  /* 0x000000ffff317224 */ /* 0x000fe400078e0033 */
[----:B------:R-:W-:Y:S01]  /*65b0*/  F2FP.F16.F32.PACK_AB R50, R143, R56 ;  /* 0x000000388f32723e */ /* 0x000fe200000000ff */
[----:B------:R-:W-:Y:S01]  /*65c0*/  IMAD.MOV.U32 R51, RZ, RZ, R150 ;  /* 0x000000ffff337224 */ /* 0x000fe200078e0096 */
[----:B------:R-:W-:-:S07]  /*65d0*/  F2FP.F16.F32.PACK_AB R54, R54, R147 ;  /* 0x000000933636723e */ /* 0x000fce00000000ff */
.L_x_9474:
[----:B------:R-:W-:Y:S05]  /*65e0*/  BSYNC B2 ;  /* 0x0000000000027941 */ /* 0x000fea0003800000 */
.L_x_9473:
        /* <DEDUP_REMOVED lines=11> */
.L_x_9472:
[----:B------:R-:W-:Y:S05]  /*66a0*/  BSYNC B1 ;  /* 0x0000000000017941 */ /* 0x000fea0003800000 */
.L_x_9471:
        /* <DEDUP_REMOVED lines=30> */
[----:B------:R-:W-:Y:S02]  /*6890*/  SHF.R.U32.HI R80, RZ, 0x10, R69 ;  /* 0x00000010ff507819 */ /* 0x000fe40000011645 */
[--C-:B------:R-:W-:Y:S01]  /*68a0*/  SHF.R.U64 R62, R66, 0x10, R67.reuse ;  /* 0x00000010423e7819 */ /* 0x100fe20000001243 */
[----:B--2---:R-:W-:Y:S01]  /*68b0*/  IMAD.MOV.U32 R66, RZ, RZ, R52 ;  /* 0x000000ffff427224 */ /* 0x004fe200078e0034 */
[----:B------:R-:W-:Y:S01]  /*68c0*/  SHF.R.U32.HI R85, RZ, 0x10, R67 ;  /* 0x00000010ff557819 */ /* 0x000fe20000011643 */
[----:B-1----:R-:W-:Y:S01]  /*68d0*/  IMAD.MOV.U32 R52, RZ, RZ, R51 ;  /* 0x000000ffff347224 */ /* 0x002fe200078e0033 */
[----:B------:R-:W-:Y:S01]  /*68e0*/  MOV R67, R55 ;  /* 0x0000003700437202 */ /* 0x000fe20000000f00 */
[--C-:B------:R-:W-:Y:S01]  /*68f0*/  HADD2.F32 R55, -RZ, R53.reuse.H0_H0 ;  /* 0x20000035ff377230 */ /* 0x100fe20000004100 */
[--C-:B------:R-:W-:Y:S01]  /*6900*/  SHF.R.U32.HI R82, RZ, 0x10, R65.reuse ;  /* 0x00000010ff527819 */ /* 0x100fe20000011641 */
[----:B------:R-:W-:Y:S01]  /*6910*/  HADD2.F32 R53, -RZ, R53.H1_H1 ;  /* 0x30000035ff357230 */ /* 0x000fe20000004100 */
[----:B------:R-:W-:Y:S01]  /*6920*/  SHF.R.U64 R64, R64, 0x10, R65 ;  /* 0x0000001040407819 */ /* 0x000fe20000001241 */
[----:B------:R-:W-:Y:S01]  /*6930*/  HADD2.F32 R80, -RZ, R80.H0_H0 ;  /* 0x20000050ff507230 */ /* 0x000fe20000004100 */
[----:B------:R-:W-:Y:S01]  /*6940*/  SHF.R.U64 R83, R68, 0x10, R69 ;  /* 0x0000001044537819 */ /* 0x000fe20000001245 */
[----:B------:R-:W-:Y:S01]  /*6950*/  HADD2.F32 R51, -RZ, R49.H1_H1 ;  /* 0x30000031ff337230 */ /* 0x000fe20000004100 */
[----:B------:R-:W-:Y:S01]  /*6960*/  SHF.R.U64 R63, R70, 0x10, R71 ;  /* 0x00000010463f7819 */ /* 0x000fe20000001247 */
[----:B------:R-:W-:-:S02]  /*6970*/  IMAD.MOV.U32 R65, RZ, RZ, R48 ;  /* 0x000000ffff417224 */ /* 0x000fc400078e0030 */
[-C--:B------:R-:W-:Y:S01]  /*6980*/  FMUL.FTZ R84, R53, R80.reuse ;  /* 0x0000005035547220 */ /* 0x080fe20000410000 */
[----:B------:R-:W-:Y:S02]  /*6990*/  HADD2.F32 R69, -RZ, R141.H1_H1 ;  /* 0x3000008dff457230 */ /* 0x000fe40000004100 */
[----:B------:R-:W-:Y:S01]  /*69a0*/  FMUL.FTZ R80, R51, R80 ;  /* 0x0000005033507220 */ /* 0x000fe20000410000 */
[----:B------:R-:W-:Y:S01]  /*69b0*/  HADD2.F32 R70, -RZ, R82.H0_H0 ;  /* 0x20000052ff467230 */ /* 0x000fe20000004100 */
[----:B------:R-:W-:Y:S01]  /*69c0*/  SHF.R.U32.HI R81, RZ, 0x10, R71 ;  /* 0x00000010ff517819 */ /* 0x000fe20000011647 */
        /* <DEDUP_REMOVED lines=11> */
[----:B------:R-:W-:Y:S02]  /*6a80*/  HADD2.F32 R70, -RZ, R140.H1_H1 ;  /* 0x3000008cff467230 */ /* 0x000fe40000004100 */
        /* <DEDUP_REMOVED lines=30> */
[----:B------:R-:W-:Y:S02]  /*6c70*/  HADD2.F32 R54, -RZ, R54.H1_H1 ;  /* 0x30000036ff367230 */ /* 0x000fe40000004100 */
[----:B------:R-:W-:Y:S01]  /*6c80*/  FFMA.FTZ R64, R66, R64, R53 ;  /* 0x0000004042407223 */ /* 0x000fe20000010035 */
        /* <DEDUP_REMOVED lines=8> */
[C---:B------:R-:W-:Y:S01]  /*6d10*/  FMUL.FTZ R62, R52.reuse, R140 ;  /* 0x0000008c343e7220 */ /* 0x040fe20000410000 */
[-C--:B------:R-:W-:Y:S01]  /*6d20*/  FFMA.FTZ R55, R52, R138.reuse, R55 ;  /* 0x0000008a34377223 */ /* 0x080fe20000010037 */
[----:B------:R-:W-:Y:S01]  /*6d30*/  F2FP.F16.F32.PACK_AB R69, R84, R69 ;  /* 0x000000455445723e */ /* 0x000fe200000000ff */
[-C--:B------:R-:W-:Y:S01]  /*6d40*/  FFMA.FTZ R54, R54, R53.reuse, R63 ;  /* 0x0000003536367223 */ /* 0x080fe2000001003f */
[----:B------:R-:W-:Y:S01]  /*6d50*/  FFMA.FTZ R62, R51, R138, -R62 ;  /* 0x0000008a333e7223 */ /* 0x000fe2000001083e */
[----:B------:R-:W-:Y:S01]  /*6d60*/  FFMA.FTZ R67, R50, R53, -R67 ;  /* 0x0000003532437223 */ /* 0x000fe20000010843 */
[----:B------:R-:W-:Y:S01]  /*6d70*/  F2FP.F16.F32.PACK_AB R53, R80, R49 ;  /* 0x000000315035723e */ /* 0x000fe200000000ff */
[----:B------:R-:W-:Y:S01]  /*6d80*/  IMAD.MOV.U32 R49, RZ, RZ, R71 ;  /* 0x000000ffff317224 */ /* 0x000fe200078e0047 */
[----:B------:R-:W-:Y:S01]  /*6d90*/  F2FP.F16.F32.PACK_AB R54, R54, R55 ;  /* 0x000000373636723e */ /* 0x000fe200000000ff */
[----:B------:R-:W-:Y:S01]  /*6da0*/  IMAD.MOV.U32 R55, RZ, RZ, R69 ;  /* 0x000000ffff377224 */ /* 0x000fe200078e0045 */
[----:B------:R-:W-:-:S02]  /*6db0*/  F2FP.F16.F32.PACK_AB R51, R81, R82 ;  /* 0x000000525133723e */ /* 0x000fc400000000ff */
[----:B------:R-:W-:Y:S02]  /*6dc0*/  F2FP.F16.F32.PACK_AB R48, R65, R68 ;  /* 0x000000444130723e */ /* 0x000fe400000000ff */
[----:B------:R-:W-:Y:S02]  /*6dd0*/  F2FP.F16.F32.PACK_AB R52, R64, R141 ;  /* 0x0000008d4034723e */ /* 0x000fe400000000ff */
[----:B------:R-:W-:-:S07]  /*6de0*/  F2FP.F16.F32.PACK_AB R50, R67, R62 ;  /* 0x0000003e4332723e */ /* 0x000fce00000000ff */
.L_x_9478:
[----:B------:R-:W-:Y:S05]  /*6df0*/  BSYNC B2 ;  /* 0x0000000000027941 */ /* 0x000fea0003800000 */
.L_x_9477:
        /* <DEDUP_REMOVED lines=11> */
.L_x_9476:
[----:B------:R-:W-:Y:S05]  /*6eb0*/  BSYNC B1 ;  /* 0x0000000000017941 */ /* 0x000fea0003800000 */
.L_x_9475:
[C---:B------:R-:W-:Y:S01]  /*6ec0*/  ISETP.GE.OR P4, PT, R211.reuse, R115, P2 ;  /* 0x00000073d300720c */ /* 0x040fe20001786670 */
        /* <DEDUP_REMOVED lines=19> */
[----:B------:R-:W-:Y:S02]  /*7000*/  LOP3.LUT R49, R194, 0x38, R61, 0xf8, !PT ;  /* 0x00000038c2317812 */ /* 0x000fe400078ef83d */
[----:B------:R-:W-:Y:S02]  /*7010*/  SHF.L.U32 R50, R48, 0xa, RZ ;  /* 0x0000000a30327819 */ /* 0x000fe400000006ff */
[----:B------:R-:W-:Y:S01]  /*7020*/  LOP3.LUT R48, R49, R228, RZ, 0x3c, !PT ;  /* 0x000000e431307212 */ /* 0x000fe200078e3cff */
[----:B------:R-:W-:Y:S01]  /*7030*/  IMAD R49, R23, 0x4000, R28 ;  /* 0x0000400017317824 */ /* 0x000fe200078e021c */
[----:B------:R-:W-:-:S03]  /*7040*/  LOP3.LUT R50, R50, 0x7fffe000, RZ, 0xc0, !PT ;  /* 0x7fffe00032327812 */ /* 0x000fc600078ec0ff */
[----:B------:R-:W-:Y:S01]  /*7050*/  IMAD R49, R49, 0x2, R2 ;  /* 0x0000000231317824 */ /* 0x000fe200078e0202 */
[----:B------:R-:W-:-:S05]  /*7060*/  IADD3 R48, R48, R50, R197 ;  /* 0x0000003230307210 */ /* 0x000fca0007ffe0c5 */
[----:B------:R-:W-:-:S04]  /*7070*/  IMAD R51, R23, 0x4000, R48 ;  /* 0x0000400017337824 */ /* 0x000fc800078e0230 */
[----:B------:R-:W-:Y:S02]  /*7080*/  IMAD R52, R51, 0x2, R2 ;  /* 0x0000000233347824 */ /* 0x000fe400078e0202 */
[----:B------:R-:W1:Y:S04]  /*7090*/  LDS.128 R48, [R49+0x18400] ;  /* 0x0184000031307984 */ /* 0x000e680000000c00 */
[----:B------:R-:W2:Y:S01]  /*70a0*/  LDS.128 R52, [R52+0x18400] ;  /* 0x0184000034347984 */ /* 0x000ea20000000c00 */
[----:B------:R-:W-:Y:S05]  /*70b0*/  @P3 BRA `(.L_x_9480) ;  /* 0x0000000400583947 */ /* 0x000fea0003800000 */
[----:B------:R-:W-:Y:S01]  /*70c0*/  SHF.R.U32.HI R66, RZ, 0x10, R77 ;  /* 0x00000010ff427819 */ /* 0x000fe2000001164d */
[----:B--2---:R-:W-:Y:S01]  /*70d0*/  IMAD.MOV.U32 R63, RZ, RZ, R54 ;  /* 0x000000ffff3f7224 */ /* 0x004fe200078e0036 */
[----:B------:R-:W-:Y:S01]  /*70e0*/  MOV R62, R52 ;  /* 0x00000034003e7202 */ /* 0x000fe20000000f00 */
[----:B-1----:R-:W-:Y:S01]  /*70f0*/  IMAD.MOV.U32 R52, RZ, RZ, R50 ;  /* 0x000000ffff347224 */ /* 0x002fe200078e0032 */
        /* <DEDUP_REMOVED lines=8> */
[--C-:B------:R-:W-:Y:S01]  /*7180*/  SHF.R.U64 R77, R74, 0x10, R75.reuse ;  /* 0x000000104a4d7819 */ /* 0x100fe2000000124b */
[----:B------:R-:W-:Y:S01]  /*7190*/  HADD2.F32 R49, -RZ, R49.H1_H1 ;  /* 0x30000031ff317230 */ /* 0x000fe20000004100 */
[----:B------:R-:W-:Y:S01]  /*71a0*/  SHF.R.U32.HI R74, RZ, 0x10, R75 ;  /* 0x00000010ff4a7819 */ /* 0x000fe2000001164b */
[----:B------:R-:W-:-:S02]  /*71b0*/  HADD2.F32 R67, -RZ, R132.H0_H0 ;  /* 0x20000084ff437230 */ /* 0x000fc40000004100 */
        /* <DEDUP_REMOVED lines=8> */
[----:B------:R-:W-:Y:S01]  /*7240*/  FFMA.FTZ R69, R50, R65, -R69 ;  /* 0x0000004132457223 */ /* 0x000fe20000010845 */
[----:B------:R-:W-:-:S02]  /*7250*/  HADD2.F32 R64, -RZ, R134.H0_H0 ;  /* 0x20000086ff407230 */ /* 0x000fc40000004100 */
[----:B------:R-:W-:Y:S01]  /*7260*/  FFMA.FTZ R67, R54, R65, R67 ;  /* 0x0000004136437223 */ /* 0x000fe20000010043 */
[----:B------:R-:W-:Y:S01]  /*7270*/  HADD2.F32 R49, -RZ, R51.H0_H0 ;  /* 0x20000033ff317230 */ /* 0x000fe20000004100 */
[----:B------:R-:W-:Y:S01]  /*7280*/  SHF.R.U64 R80, R72, 0x10, R73 ;  /* 0x0000001048507819 */ /* 0x000fe20000001249 */
[--C-:B------:R-:W-:Y:S02]  /*7290*/  HADD2.F32 R50, -RZ, R55.reuse.H0_H0 ;  /* 0x20000037ff327230 */ /* 0x100fe40000004100 */
[----:B------:R-:W-:Y:S02]  /*72a0*/  HADD2.F32 R55, -RZ, R55.H1_H1 ;  /* 0x30000037ff377230 */ /* 0x000fe40000004100 */
[-C--:B------:R-:W-:Y:S01]  /*72b0*/  FMUL.FTZ R65, R49, R64.reuse ;  /* 0x0000004031417220 */ /* 0x080fe20000410000 */
[----:B------:R-:W-:Y:S02]  /*72c0*/  HADD2.F32 R66, -RZ, R78.H0_H0 ;  /* 0x2000004eff427230 */ /* 0x000fe40000004100 */
[----:B------:R-:W-:Y:S01]  /*72d0*/  FMUL.FTZ R72, R50, R64 ;  /* 0x0000004032487220 */ /* 0x000fe20000410000 */
[----:B------:R-:W-:Y:S01]  /*72e0*/  HADD2.F32 R51, -RZ, R51.H1_H1 ;  /* 0x30000033ff337230 */ /* 0x000fe20000004100 */
[----:B------:R-:W-:Y:S01]  /*72f0*/  F2FP.F16.F32.PACK_AB R67, R70, R67 ;  /* 0x000000434643723e */ /* 0x000fe200000000ff */
[----:B------:R-:W-:-:S02]  /*7300*/  HADD2.F32 R53, -RZ, R137.H0_H0 ;  /* 0x20000089ff357230 */ /* 0x000fc40000004100 */
[-C--:B------:R-:W-:Y:S01]  /*7310*/  FMUL.FTZ R64, R55, R66.reuse ;  /* 0x0000004237407220 */ /* 0x080fe20000410000 */
[----:B------:R-:W-:Y:S02]  /*7320*/  HADD2.F32 R54, -RZ, R74.H0_H0 ;  /* 0x2000004aff367230 */ /* 0x000fe40000004100 */
[----:B------:R-:W-:Y:S01]  /*7330*/  FMUL.FTZ R74, R51, R66 ;  /* 0x00000042334a7220 */ /* 0x000fe20000410000 */
[----:B------:R-:W-:Y:S02]  /*7340*/  HADD2.F32 R132, -RZ, R132.H1_H1 ;  /* 0x30000084ff847230 */ /* 0x000fe40000004100 */
        /* <DEDUP_REMOVED lines=11> */
[----:B------:R-:W-:Y:S02]  /*7400*/  HADD2.F32 R136, -RZ, R136.H1_H1 ;  /* 0x30000088ff887230 */ /* 0x000fe40000004100 */
[----:B------:R-:W-:Y:S01]  /*7410*/  FMUL.FTZ R65, R62, R53 ;  /* 0x000000353e417220 */ /* 0x000fe20000410000 */
[----:B------:R-:W-:-:S02]  /*7420*/  HADD2.F32 R51, -RZ, R80.H0_H0 ;  /* 0x20000050ff337230 */ /* 0x000fc40000004100 */
[C---:B------:R-:W-:Y:S01]  /*7430*/  FMUL.FTZ R53, R48.reuse, R53 ;  /* 0x0000003530357220 */ /* 0x040fe20000410000 */
[----:B------:R-:W-:Y:S02]  /*7440*/  HADD2.F32 R134, -RZ, R134.H1_H1 ;  /* 0x30000086ff867230 */ /* 0x000fe40000004100 */
[-C--:B------:R-:W-:Y:S01]  /*7450*/  FFMA.FTZ R54, R49, R136.reuse, -R54 ;  /* 0x0000008831367223 */ /* 0x080fe20000010836 */
        /* <DEDUP_REMOVED lines=11> */
[----:B------:R-:W-:Y:S02]  /*7510*/  HADD2.F32 R137, -RZ, R137.H1_H1 ;  /* 0x30000089ff897230 */ /* 0x000fe40000004100 */
        /* <DEDUP_REMOVED lines=8> */
[----:B------:R-:W-:-:S02]  /*75a0*/  F2FP.F16.F32.PACK_AB R48, R65, R54 ;  /* 0x000000364130723e */ /* 0x000fc400000000ff */
[----:B------:R-:W-:Y:S02]  /*75b0*/  F2FP.F16.F32.PACK_AB R49, R68, R69 ;  /* 0x000000454431723e */ /* 0x000fe400000000ff */
[----:B------:R-:W-:Y:S01]  /*75c0*/  F2FP.F16.F32.PACK_AB R50, R52, R53 ;  /* 0x000000353432723e */ /* 0x000fe200000000ff */
[----:B------:R-:W-:Y:S01]  /*75d0*/  IMAD.MOV.U32 R52, RZ, RZ, R66 ;  /* 0x000000ffff347224 */ /* 0x000fe200078e0042 */
[----:B------:R-:W-:Y:S01]  /*75e0*/  F2FP.F16.F32.PACK_AB R51, R73, R72 ;  /* 0x000000484933723e */ /* 0x000fe200000000ff */
[----:B------:R-:W-:Y:S01]  /*75f0*/  IMAD.MOV.U32 R53, RZ, RZ, R67 ;  /* 0x000000ffff357224 */ /* 0x000fe200078e0043 */
[----:B------:R-:W-:Y:S02]  /*7600*/  F2FP.F16.F32.PACK_AB R54, R63, R134 ;  /* 0x000000863f36723e */ /* 0x000fe400000000ff */
[----:B------:R-:W-:-:S07]  /*7610*/  MOV R55, R75 ;  /* 0x0000004b00377202 */ /* 0x000fce0000000f00 */
.L_x_9480:
[----:B------:R-:W-:Y:S05]  /*7620*/  BSYNC B1 ;  /* 0x0000000000017941 */ /* 0x000fea0003800000 */
.L_x_9479:
        /* <DEDUP_REMOVED lines=10> */
.L_x_9418:
[----:B------:R-:W-:-:S13]  /*76d0*/  ISETP.NE.AND P0, PT, R189, 0x3, PT ;  /* 0x00000003bd00780c */ /* 0x000fda0003f05270 */
[----:B------:R-:W-:Y:S05]  /*76e0*/  @!P0 BRA `(.L_x_9481) ;  /* 0x0000000000048947 */ /* 0x000fea0003800000 */
[----:B------:R-:W-:Y:S01]  /*76f0*/  BPT.TRAP 0x1 ;  /* 0x000000040000795c */ /* 0x000fe20000300000 */
.L_x_9481:
[----:B------:R-:W-:Y:S01]  /*7700*/  IMAD R110, R23, 0x8, R2 ;  /* 0x00000008176e7824 */ /* 0x000fe200078e0202 */
[----:B------:R-:W-:Y:S01]  /*7710*/  SHF.L.U32 R119, R188, 0x1f, RZ ;  /* 0x0000001fbc777819 */ /* 0x000fe200000006ff */
[----:B------:R-:W-:Y:S01]  /*7720*/  IMAD R115, R26, -0x80, R24 ;  /* 0xffffff801a737824 */ /* 0x000fe200078e0218 */
[----:B------:R-:W-:Y:S01]  /*7730*/  BSSY B1, `(.L_x_9482) ;  /* 0x0000006000017945 */ /* 0x000fe20003800000 */
[----:B------:R-:W-:Y:S01]  /*7740*/  SHF.R.S32.HI R48, RZ, 0x1f, R26 ;  /* 0x0000001fff307819 */ /* 0x000fe2000001141a */
[----:B------:R-:W0:Y:S01]  /*7750*/  SYNCS.PHASECHK.TRANS64.TRYWAIT P3, [R110+URZ+0x28890], R119 ;  /* 0x028890776e0075a7 */ /* 0x000e22000806017f */
[----:B------:R-:W-:Y:S01]  /*7760*/  IMAD R49, R3, R26, RZ ;  /* 0x0000001a03317224 */ /* 0x000fe200078e02ff */
[----:B------:R-:W-:Y:S01]  /*7770*/  VIMNMX R115, R115, 0x80, PT ;  /* 0x0000008073737848 */ /* 0x000fe20003fe0100 */
[----:B0-----:R-:W-:Y:S06]  /*7780*/  @!P3 BRA `(.L_x_9483) ;  /* 0x0000018c00e4b947 */ /* 0x001fec0003800000 */
.L_x_9773:
[----:B------:R-:W-:Y:S05]  /*7790*/  BSYNC B1 ;  /* 0x0000000000017941 */ /* 0x000fea0003800000 */
.L_x_9482:
        /* <DEDUP_REMOVED lines=20> */
.L_x_9485:
[----:B------:R-:W-:Y:S05]  /*78e0*/  BSYNC B1 ;  /* 0x0000000000017941 */ /* 0x000fea0003800000 */
.L_x_9484:
[----:B------:R-:W-:Y:S01]  /*78f0*/  ISETP.GE.AND P3, PT, R213, R115, PT ;  /* 0x00000073d500720c */ /* 0x000fe20003f66270 */
[----:B------:R-:W-:-:S12]  /*7900*/  BSSY B1, `(.L_x_9486) ;  /* 0x0000012000017945 */ /* 0x000fd80003800000 */
[----:B------:R-:W-:Y:S05]  /*7910*/  @P3 BRA `(.L_x_9487) ;  /* 0x0000000000403947 */ /* 0x000fea0003800000 */
[----:B-1----:R-:W1:Y:S01]  /*7920*/  @!P2 LDC.64 R58, c[0x0][0x2e8] ;  /* 0x0000ba00ff3aab82 */ /* 0x002e620000000a00 */
[----:B------:R-:W2:Y:S01]  /*7930*/  @!P2 LDS.128 R48, [R114+0x19400] ;  /* 0x019400007230a984 */ /* 0x000ea20000000c00 */
[----:B------:R-:W-:-:S03]  /*7940*/  IADD3 R64, P3, R92, R56, RZ ;  /* 0x000000385c407210 */ /* 0x000fc60007f7e0ff */
        /* <DEDUP_REMOVED lines=13> */
.L_x_9487:
[----:B------:R-:W-:Y:S05]  /*7a20*/  BSYNC B1 ;  /* 0x0000000000017941 */ /* 0x000fea0003800000 */
.L_x_9486:
[----:B------:R-:W-:Y:S01]  /*7a30*/  ISETP.GE.AND P3, PT, R212, R115, PT ;  /* 0x00000073d400720c */ /* 0x000fe20003f66270 */
[----:B------:R-:W-:-:S12]  /*7a40*/  BSSY B1, `(.L_x_9488) ;  /* 0x0000012000017945 */ /* 0x000fd80003800000 */
[----:B------:R-:W-:Y:S05]  /*7a50*/  @P3 BRA `(.L_x_9489) ;  /* 0x0000000000403947 */ /* 0x000fea0003800000 */
[----:B-12---:R-:W1:Y:S01]  /*7a60*/  @!P2 LDC.64 R58, c[0x0][0x2e8] ;  /* 0x0000ba00ff3aab82 */ /* 0x006e620000000a00 */
[----:B------:R-:W2:Y:S01]  /*7a70*/  @!P2 LDS.128 R48, [R114+0x1a400] ;  /* 0x01a400007230a984 */ /* 0x000ea20000000c00 */
[----:B------:R-:W-:-:S03]  /*7a80*/  LEA R64, P3, R102, R56, 0x6 ;  /* 0x0000003866407211 */ /* 0x000fc600078630ff */
[----:B------:R-:W3:Y:S02]  /*7a90*/  @!P1 LDS.128 R52, [R114+0x1e400] ;  /* 0x01e4000072349984 */ /* 0x000ee40000000c00 */
[----:B------:R-:W-:Y:S01]  /*7aa0*/  IMAD.X R66, R65, 0x1, R31, P3 ;  /* 0x0000000141427824 */ /* 0x000fe200018e061f */
[----:B------:R-:W4:Y:S01]  /*7ab0*/  @!P1 LDC.64 R60, c[0x0][0x2e8] ;  /* 0x0000ba00ff3c9b82 */ /* 0x000f220000000a00 */
[----:B------:R-:W-:-:S05]  /*7ac0*/  @!P2 IADD3 R62, P3, R64, R39, RZ ;  /* 0x00000027403ea210 */ /* 0x000fca0007f7e0ff */
[----:B------:R-:W-:Y:S01]  /*7ad0*/  @!P2 IMAD.X R63, R66, 0x1, R103, P3 ;  /* 0x00000001423fa824 */ /* 0x000fe200018e0667 */
[----:B-1----:R-:W-:-:S04]  /*7ae0*/  @!P2 LEA R58, P3, R62, R58, 0x1 ;  /* 0x0000003a3e3aa211 */ /* 0x002fc800078608ff */
[----:B------:R-:W-:Y:S02]  /*7af0*/  @!P2 LEA.HI.X R59, R62, R59, R63, 0x1, P3 ;  /* 0x0000003b3e3ba211 */ /* 0x000fe400018f0c3f */
[----:B------:R-:W-:-:S04]  /*7b00*/  @!P1 IADD3 R62, P3, R64, R43, RZ ;  /* 0x0000002b403e9210 */ /* 0x000fc80007f7e0ff */
[----:B------:R-:W-:Y:S02]  /*7b10*/  @!P1 IADD3.X R63, R66, R108, RZ, P3, !PT ;  /* 0x0000006c423f9210 */ /* 0x000fe40001ffe4ff */
[----:B----4-:R-:W-:-:S04]  /*7b20*/  @!P1 LEA R60, P3, R62, R60, 0x1 ;  /* 0x0000003c3e3c9211 */ /* 0x010fc800078608ff */
[----:B------:R-:W-:Y:S01]  /*7b30*/  @!P1 LEA.HI.X R61, R62, R61, R63, 0x1, P3 ;  /* 0x0000003d3e3d9211 */ /* 0x000fe200018f0c3f */
[----:B--2---:R4:W-:Y:S04]  /*7b40*/  @!P2 STG.E.128 desc[UR40][R58.64], R48 ;  /* 0x000000303a00a986 */ /* 0x0049e8000c101d28 */
[----:B---3--:R4:W-:Y:S04]  /*7b50*/  @!P1 STG.E.128 desc[UR40][R60.64], R52 ;  /* 0x000000343c009986 */ /* 0x0089e8000c101d28 */
.L_x_9489:
[----:B------:R-:W-:Y:S05]  /*7b60*/  BSYNC B1 ;  /* 0x0000000000017941 */ /* 0x000fea0003800000 */
.L_x_9488:
        /* <DEDUP_REMOVED lines=21> */
.L_x_9455:
[----:B------:R-:W-:Y:S05]  /*7cc0*/  BSYNC B0 ;  /* 0x0000000000007941 */ /* 0x000fea0003800000 */
.L_x_9417:
        /* <DEDUP_REMOVED lines=17> */
.L_x_9491:
[----:B------:R-:W-:Y:S05]  /*7de0*/  BSYNC B0 ;  /* 0x0000000000007941 */ /* 0x000fea0003800000 */
.L_x_9490:
[----:B------:R-:W2:Y:S01]  /*7df0*/  SYNCS.PHASECHK.TRANS64.TRYWAIT P0, [R110+URZ+0x288b0], R119 ;  /* 0x0288b0776e0075a7 */ /* 0x000ea2000800017f */
[----:B------:R-:W-:Y:S01]  /*7e00*/  ULDC UR36, c[0x0][0x2f4] ;  /* 0x0000bd0000247ab9 */ /* 0x000fe20000000800 */
[----:B------:R-:W-:Y:S01]  /*7e10*/  ULDC.64 UR38, c[0x0][0x328] ;  /* 0x0000ca0000267ab9 */ /* 0x000fe20000000a00 */
[----:B------:R-:W-:Y:S01]  /*7e20*/  ULDC.64 UR42, c[0x0][0x318] ;  /* 0x0000c600002a7ab9 */ /* 0x000fe20000000a00 */
[----:B------:R-:W-:Y:S04]  /*7e30*/  BSSY B0, `(.L_x_9492) ;  /* 0x0000002000007945 */ /* 0x000fe80003800000 */
[----:B--2---:R-:W-:Y:S05]  /*7e40*/  @!P0 BRA `(.L_x_9493) ;  /* 0x0000018800488947 */ /* 0x004fea0003800000 */
.L_x_9774:
[----:B------:R-:W-:Y:S05]  /*7e50*/  BSYNC B0 ;  /* 0x0000000000007941 */ /* 0x000fea0003800000 */
.L_x_9492:
        /* <DEDUP_REMOVED lines=18> */
.L_x_9495:
[----:B------:R-:W-:Y:S05]  /*7f80*/  BSYNC B0 ;  /* 0x0000000000007941 */ /* 0x000fea0003800000 */
.L_x_9494:
[----:B------:R-:W-:Y:S01]  /*7f90*/  ISETP.GE.AND P0, PT, R213, R115, PT ;  /* 0x00000073d500720c */ /* 0x000fe20003f06270 */
[----:B------:R-:W-:-:S12]  /*7fa0*/  BSSY B0, `(.L_x_9496) ;  /* 0x0000012000007945 */ /* 0x000fd80003800000 */
[----:B------:R-:W-:Y:S05]  /*7fb0*/  @P0 BRA `(.L_x_9497) ;  /* 0x0000000000400947 */ /* 0x000fea0003800000 */
[----:B---3--:R-:W-:Y:S01]  /*7fc0*/  IADD3 R51, P0, R52, 0x20, RZ ;  /* 0x0000002034337810 */ /* 0x008fe20007f1e0ff */
[----:B------:R-:W-:-:S04]  /*7fd0*/  IMAD.MOV.U32 R49, RZ, RZ, R109 ;  /* 0x000000ffff317224 */ /* 0x000fc800078e006d */
[----:B-1----:R-:W-:-:S04]  /*7fe0*/  IMAD.X R48, RZ, RZ, R53, P0 ;  /* 0x000000ffff307224 */ /* 0x002fc800000e0635 */
[----:B------:R-:W-:Y:S01]  /*7ff0*/  IMAD R50, R48, UR38, RZ ;  /* 0x0000002630327c24 */ /* 0x000fe2000f8e02ff */
[----:B------:R-:W-:-:S05]  /*8000*/  MOV R48, R98 ;  /* 0x0000006200307202 */ /* 0x000fca0000000f00 */
        /* <DEDUP_REMOVED lines=11> */
.L_x_9497:
[----:B------:R-:W-:Y:S05]  /*80c0*/  BSYNC B0 ;  /* 0x0000000000007941 */ /* 0x000fea0003800000 */
.L_x_9496:
[----:B------:R-:W-:Y:S01]  /*80d0*/  ISETP.GE.AND P0, PT, R212, R115, PT ;  /* 0x00000073d400720c */ /* 0x000fe20003f06270 */
[----:B------:R-:W-:-:S12]  /*80e0*/  BSSY B0, `(.L_x_9498) ;  /* 0x0000012000007945 */ /* 0x000fd80003800000 */
[----:B------:R-:W-:Y:S05]  /*80f0*/  @P0 BRA `(.L_x_9499) ;  /* 0x0000000000400947 */ /* 0x000fea0003800000 */
[----:B---34-:R-:W-:Y:S02]  /*8100*/  IADD3 R51, P0, R52, 0x40, RZ ;  /* 0x0000004034337810 */ /* 0x018fe40007f1e0ff */
[----:B------:R-:W-:-:S03]  /*8110*/  MOV R49, R109 ;  /* 0x0000006d00317202 */ /* 0x000fc60000000f00 */
        /* <DEDUP_REMOVED lines=14> */
.L_x_9499:
[----:B------:R-:W-:Y:S05]  /*8200*/  BSYNC B0 ;  /* 0x0000000000007941 */ /* 0x000fea0003800000 */
.L_x_9498:
[----:B------:R-:W-:Y:S01]  /*8210*/  ISETP.GE.AND P0, PT, R211, R115, PT ;  /* 0x00000073d300720c */ /* 0x000fe20003f06270 */
[----:B------:R-:W-:-:S12]  /*8220*/  BSSY B0, `(.L_x_9500) ;  /* 0x0000012000007945 */ /* 0x000fd80003800000 */
[----:B------:R-:W-:Y:S05]  /*8230*/  @P0 BRA `(.L_x_9501) ;  /* 0x0000000000400947 */ /* 0x000fea0003800000 */
[----:B-1-34-:R-:W-:Y:S01]  /*8240*/  IADD3 R51, P0, R52, 0x60, RZ ;  /* 0x0000006034337810 */ /* 0x01afe20007f1e0ff */
[----:B------:R-:W-:Y:S02]  /*8250*/  IMAD.MOV.U32 R48, RZ, RZ, R98 ;  /* 0x000000ffff307224 */ /* 0x000fe400078e0062 */
[----:B------:R-:W-:Y:S02]  /*8260*/  IMAD.MOV.U32 R49, RZ, RZ, R109 ;  /* 0x000000ffff317224 */ /* 0x000fe400078e006d */
[----:B------:R-:W-:Y:S02]  /*8270*/  IMAD.X R52, RZ, RZ, R53, P0 ;  /* 0x000000ffff347224 */ /* 0x000fe400000e0635 */
[----:B------:R-:W-:-:S04]  /*8280*/  IMAD.WIDE.U32 R48, R51, UR38, R48 ;  /* 0x0000002633307c25 */ /* 0x000fc8000f8e0030 */
[----:B------:R-:W-:-:S04]  /*8290*/  IMAD R52, R52, UR38, RZ ;  /* 0x0000002634347c24 */ /* 0x000fc8000f8e02ff */
        /* <DEDUP_REMOVED lines=10> */
.L_x_9501:
[----:B------:R-:W-:Y:S05]  /*8340*/  BSYNC B0 ;  /* 0x0000000000007941 */ /* 0x000fea0003800000 */
.L_x_9500:
        /* <DEDUP_REMOVED lines=22> */
.L_x_9412:
[----:B------:R-:W1:Y:S01]  /*84b0*/  LDC R0, c[0x0][0x448] ;  /* 0x00011200ff007b82 */ /* 0x000e620000000800 */
[----:B------:R-:W-:Y:S01]  /*84c0*/  VIADD R3, R191, 0x7f ;  /* 0x0000007fbf037836 */ /* 0x000fe20000000000 */
        /* <DEDUP_REMOVED lines=22> */
[----:B-1----:R-:W-:Y:S02]  /*8630*/  ISETP.NE.AND P1, PT, R0, 0x1, PT ;  /* 0x000000010000780c */ /* 0x002fe40003f25270 */
[----:B0-----:R-:W-:-:S02]  /*8640*/  CS2R R110, SRZ ;  /* 0x00000000006e7805 */ /* 0x001fc4000001ff00 */
        /* <DEDUP_REMOVED lines=10> */
[----:B------:R-:W-:Y:S01]  /*86f0*/  IMAD.MOV.U32 R93, RZ, RZ, RZ ;  /* 0x000000ffff5d7224 */ /* 0x000fe200078e00ff */
[----:B------:R-:W0:Y:S08]  /*8700*/  @P1 LDC R0, c[0x0][0x44c] ;  /* 0x00011300ff001b82 */ /* 0x000e300000000800 */
[----:B------:R-:W1:Y:S01]  /*8710*/  @P1 LDC R5, c[0x0][0x450] ;  /* 0x00011400ff051b82 */ /* 0x000e620000000800 */
[----:B0-----:R-:W-:-:S05]  /*8720*/  @P1 IMAD.HI.U32 R0, R3, R0, RZ ;  /* 0x0000000003001227 */ /* 0x001fca00078e00ff */
[----:B-1----:R-:W-:Y:S02]  /*8730*/  @P1 SHF.R.U32.HI R3, RZ, R5, R0 ;  /* 0x00000005ff031219 */ /* 0x002fe40000011600 */
[----:B------:R-:W-:-:S03]  /*8740*/  PLOP3.LUT P1, PT, PT, PT, PT, 0x80, 0x0 ;  /* 0x000000000000781c */ /* 0x000fc60003f2f070 */
[----:B------:R-:W-:Y:S02]  /*8750*/  IMAD.IADD R3, R128, 0x1, R3 ;  /* 0x0000000180037824 */ /* 0x000fe400078e0203 */
[----:B------:R-:W-:-:S03]  /*8760*/  IMAD.MOV.U32 R128, RZ, RZ, RZ ;  /* 0x000000ffff807224 */ /* 0x000fc600078e00ff */
[----:B------:R-:W-:-:S04]  /*8770*/  SHF.R.S32.HI R0, RZ, 0x1f, R3 ;  /* 0x0000001fff007819 */ /* 0x000fc80000011403 */
[----:B------:R-:W-:Y:S01]  /*8780*/  LEA.HI R0, R0, R3, RZ, 0x7 ;  /* 0x0000000300007211 */ /* 0x000fe200078f38ff */
[----:B------:R-:W-:-:S03]  /*8790*/  IMAD.MOV.U32 R3, RZ, RZ, RZ ;  /* 0x000000ffff037224 */ /* 0x000fc600078e00ff */
[----:B------:R-:W-:Y:S02]  /*87a0*/  SHF.R.S32.HI R4, RZ, 0x7, R0 ;  /* 0x00000007ff047819 */ /* 0x000fe40000011400 */
[----:B------:R-:W-:Y:S02]  /*87b0*/  MOV R0, RZ ;  /* 0x000000ff00007202 */ /* 0x000fe40000000f00 */
[----:B------:R-:W-:-:S04]  /*87c0*/  VIMNMX R129, R129, R4, PT ;  /* 0x0000000481817248 */ /* 0x000fc80003fe0100 */
[----:B------:R-:W-:Y:S01]  /*87d0*/  ISETP.GE.AND P2, PT, R129, 0x1, PT ;  /* 0x000000018100780c */ /* 0x000fe20003f46270 */
[----:B------:R-:W-:-:S12]  /*87e0*/  @P0 BRA `(.L_x_9503) ;  /* 0x00000000000c0947 */ /* 0x000fd80003800000 */
[----:B------:R-:W0:Y:S01]  /*87f0*/  FENCE.VIEW.ASYNC.G ;  /* 0x00000000000073c6 */ /* 0x000e220000000100 */
[----:B------:R-:W-:Y:S05]  /*8800*/  WARPSYNC.ALL ;  /* 0x0000000000007948 */ /* 0x000fea0003800000 */
[----:B0-----:R-:W-:Y:S06]  /*8810*/  BAR.ARV 0xc, 0x180 ;  /* 0x0306000000007b1d */ /* 0x001fec0000002000 */
.L_x_9503:
[----:B------:R-:W-:Y:S01]  /*8820*/  CS2R R88, SRZ ;  /* 0x0000000000587805 */ /* 0x000fe2000001ff00 */
[----:B------:R-:W-:Y:S06]  /*8830*/  @!P2 BRA `(.L_x_9504) ;  /* 0x000000e4008ca947 */ /* 0x000fec0003800000 */
[----:B------:R-:W-:-:S03]  /*8840*/  UMOV UR4, 0xffffffff ;  /* 0xffffffff00047882 */ /* 0x000fc60000000000 */
[----:B------:R-:W-:Y:S05]  /*8850*/  BRA.DIV UR4, `(.L_x_9505) ;  /* 0x0000017e04d87947 */ /* 0x000fea000b800000 */
[----:B------:R0:W1:Y:S02]  /*8860*/  SHFL.IDX PT, R190, R224, RZ, 0x1f ;  /* 0x00001fffe0be7589 */ /* 0x00006400000e0000 */
.L_x_9777:
[----:B-1----:R-:W-:Y:S02]  /*8870*/  LEA.HI R0, R190, R190, RZ, 0x1 ;  /* 0x000000bebe007211 */ /* 0x002fe400078f08ff */
[----:B------:R-:W-:Y:S02]  /*8880*/  LOP3.LUT P0, RZ, R219, 0x3ff, RZ, 0xc0, !PT ;  /* 0x000003ffdbff7812 */ /* 0x000fe4000780c0ff */
[----:B------:R-:W-:Y:S02]  /*8890*/  LOP3.LUT R3, R0, 0x1e, RZ, 0xc0, !PT ;  /* 0x0000001e00037812 */ /* 0x000fe400078ec0ff */
[----:B------:R-:W-:Y:S02]  /*88a0*/  P2R R24, PR, RZ, 0x1 ;  /* 0x00000001ff187803 */ /* 0x000fe40000000000 */
[----:B------:R-:W-:-:S05]  /*88b0*/  IADD3 R0, R190, -R3, RZ ;  /* 0x80000003be007210 */ /* 0x000fca0007ffe0ff */
        /* <DEDUP_REMOVED lines=17> */
[----:B-1----:R-:W-:-:S07]  /*89d0*/  IMAD.MOV.U32 R12, RZ, RZ, 0x1 ;  /* 0x00000001ff0c7424 */ /* 0x002fce00078e00ff */
[----:B------:R-:W-:-:S07]  /*89e0*/  LEPC R20, `(.L_x_9506) ;  /* 0x000000001014794e */ /* 0x000fce0000000000 */
[----:B0-2--5:R-:W-:Y:S05]  /*89f0*/  CALL.ABS.NOINC R14 ;  /* 0x000000000e007343 */ /* 0x025fea0003c00000 */
.L_x_9506:
        /* <DEDUP_REMOVED lines=12> */
.L_x_9510:
[----:B--2---:R2:W3:Y:S02]  /*8ac0*/  SYNCS.PHASECHK.TRANS64.TRYWAIT P0, [R2+URZ+0x28800], R3 ;  /* 0x02880003020075a7 */ /* 0x0044e4000800017f */
[----:B---3--:R-:W-:Y:S05]  /*8ad0*/  @!P0 NANOSLEEP.SYNCS 0x989680 ;  /* 0x009896800000895d */ /* 0x008fea0003900000 */
[----:B------:R-:W3:Y:S02]  /*8ae0*/  @!P0 SYNCS.PHASECHK.TRANS64 P0, [R2+URZ+0x28800], R3 ;  /* 0x02880003020085a7 */ /* 0x000ee4000800007f */
[----:B---3--:R-:W-:Y:S05]  /*8af0*/  @!P0 BRA `(.L_x_9510) ;  /* 0xfffffffc00f08947 */ /* 0x008fea000383ffff */
.L_x_9509:
[----:B------:R-:W-:Y:S05]  /*8b00*/  BSYNC B0 ;  /* 0x0000000000007941 */ /* 0x000fea0003800000 */
.L_x_9508:
[----:B------:R-:W-:Y:S05]  /*8b10*/  BRA `(.L_x_9511) ;  /* 0x0000004c00907947 */ /* 0x000fea0003800000 */
.L_x_9507:
        /* <DEDUP_REMOVED lines=17> */
[----:B------:R1:W2:Y:S01]  /*8c30*/  LDC.64 R14, c[0x4][R0] ;  /* 0x01000000000e7b82 */ /* 0x0002a20000000a00 */
        /* <DEDUP_REMOVED lines=8> */
[----:B-1----:R-:W-:-:S07]  /*8cc0*/  IMAD.MOV.U32 R13, RZ, RZ, RZ ;  /* 0x000000ffff0d7224 */ /* 0x002fce00078e00ff */
[----:B------:R-:W-:-:S07]  /*8cd0*/  LEPC R20, `(.L_x_9512) ;  /* 0x000000001014794e */ /* 0x000fce0000000000 */
[----:B0-2---:R-:W-:Y:S05]  /*8ce0*/  CALL.ABS.NOINC R14 ;  /* 0x000000000e007343 */ /* 0x005fea0003c00000 */
.L_x_9512:
        /* <DEDUP_REMOVED lines=35> */
[----:B------:R1:W2:Y:S04]  /*8f20*/  SHFL.IDX PT, R0, R6, RZ, 0x181f ;  /* 0x00181fff06007589 */ /* 0x0002a800000e0000 */
[----:B------:R1:W3:Y:S04]  /*8f30*/  SHFL.IDX PT, R3, R5, RZ, 0x181f ;  /* 0x00181fff05037589 */ /* 0x0002e800000e0000 */
[----:B------:R1:W4:Y:S04]  /*8f40*/  SHFL.IDX PT, R4, R8, RZ, 0x181f ;  /* 0x00181fff08047589 */ /* 0x00032800000e0000 */
[----:B------:R1:W0:Y:S02]  /*8f50*/  SHFL.IDX PT, R14, R7, RZ, 0x181f ;  /* 0x00181fff070e7589 */ /* 0x00022400000e0000 */
.L_x_9783:
        /* <DEDUP_REMOVED lines=18> */
[----:B0-----:R-:W-:Y:S02]  /*9080*/  @!P4 IADD3 R12, P1, R14, R12, RZ ;  /* 0x0000000c0e0cc210 */ /* 0x001fe40007f3e0ff */
[-C--:B------:R-:W-:Y:S01]  /*9090*/  @!P5 IADD3 R20, P2, R3, R15.reuse, RZ ;  /* 0x0000000f0314d210 */ /* 0x080fe20007f5e0ff */
[----:B--2---:R-:W-:Y:S01]  /*90a0*/  @!P4 IMAD.X R11, R0, 0x1, R13, P0 ;  /* 0x00000001000bc824 */ /* 0x004fe200000e060d */
[----:B------:R-:W-:Y:S02]  /*90b0*/  @!P5 IADD3 R14, P3, R14, R15, RZ ;  /* 0x0000000f0e0ed210 */ /* 0x000fe40007f7e0ff */
[----:B------:R-:W-:-:S02]  /*90c0*/  CS2R R46, SRZ ;  /* 0x00000000002e7805 */ /* 0x000fc4000001ff00 */
[----:B------:R-:W-:Y:S01]  /*90d0*/  CS2R R48, SRZ ;  /* 0x0000000000307805 */ /* 0x000fe2000001ff00 */
[--C-:B------:R-:W-:Y:S01]  /*90e0*/  @!P5 IMAD.X R21, R0, 0x1, R9.reuse, P2 ;  /* 0x000000010015d824 */ /* 0x100fe200010e0609 */
[C---:B----4-:R-:W-:Y:S01]  /*90f0*/  @!P4 IADD3.X R13, R4.reuse, R13, RZ, P1, !PT ;  /* 0x0000000d040dc210 */ /* 0x050fe20000ffe4ff */
[----:B------:R-:W-:Y:S01]  /*9100*/  @!P5 IMAD.X R15, R4, 0x1, R9, P3 ;  /* 0x00000001040fd824 */ /* 0x000fe200018e0609 */
[----:B------:R0:W5:Y:S04]  /*9110*/  @!P4 LD.E.64 R46, desc[UR40][R10.64] ;  /* 0x000000280a2ec980 */ /* 0x000168000c101b00 */
[----:B------:R0:W5:Y:S04]  /*9120*/  @!P5 LD.E.64 R40, desc[UR40][R20.64] ;  /* 0x000000281428d980 */ /* 0x000168000c101b00 */
[----:B------:R0:W5:Y:S04]  /*9130*/  @!P5 LD.E.64 R44, desc[UR40][R14.64] ;  /* 0x000000280e2cd980 */ /* 0x000168000c101b00 */
[----:B------:R0:W5:Y:S02]  /*9140*/  @!P4 LD.E.64 R48, desc[UR40][R12.64] ;  /* 0x000000280c30c980 */ /* 0x000164000c101b00 */
.L_x_9517:
[----:B------:R-:W-:Y:S05]  /*9150*/  BSYNC B1 ;  /* 0x0000000000017941 */ /* 0x000fea0003800000 */
.L_x_9516:
        /* <DEDUP_REMOVED lines=23> */
.L_x_9789:
[----:B------:R-:W-:Y:S01]  /*92d0*/  IADD3 R9, R55, 0x20, RZ ;  /* 0x0000002037097810 */ /* 0x000fe20007ffe0ff */
[----:B------:R-:W-:Y:S01]  /*92e0*/  BSSY B1, `(.L_x_9519) ;  /* 0x000001d000017945 */ /* 0x000fe20003800000 */
        /* <DEDUP_REMOVED lines=14> */
[CC--:B----4-:R-:W-:Y:S02]  /*93d0*/  @!P4 IADD3 R10, P0, R3.reuse, R12.reuse, RZ ;  /* 0x0000000c030ac210 */ /* 0x0d0fe40007f1e0ff */
[-C--:B------:R-:W-:Y:S02]  /*93e0*/  @!P5 IADD3 R20, P2, R3, R11.reuse, RZ ;  /* 0x0000000b0314d210 */ /* 0x080fe40007f5e0ff */
[C---:B0-----:R-:W-:Y:S02]  /*93f0*/  @!P4 IADD3 R12, P1, R14.reuse, R12, RZ ;  /* 0x0000000c0e0cc210 */ /* 0x041fe40007f3e0ff */
[----:B------:R-:W-:Y:S01]  /*9400*/  @!P5 IADD3 R14, P3, R14, R11, RZ ;  /* 0x0000000b0e0ed210 */ /* 0x000fe20007f7e0ff */
[----:B---3--:R-:W-:Y:S01]  /*9410*/  @!P5 IMAD.X R21, R0, 0x1, R15, P2 ;  /* 0x000000010015d824 */ /* 0x008fe200010e060f */
[----:B------:R-:W-:-:S02]  /*9420*/  CS2R R36, SRZ ;  /* 0x0000000000247805 */ /* 0x000fc4000001ff00 */
[----:B------:R-:W-:Y:S01]  /*9430*/  CS2R R38, SRZ ;  /* 0x0000000000267805 */ /* 0x000fe2000001ff00 */
[----:B------:R-:W-:Y:S01]  /*9440*/  @!P4 IMAD.X R11, R0, 0x1, R9, P0 ;  /* 0x00000001000bc824 */ /* 0x000fe200000e0609 */
[C---:B-1----:R-:W-:Y:S01]  /*9450*/  @!P4 IADD3.X R13, R4.reuse, R9, RZ, P1, !PT ;  /* 0x00000009040dc210 */ /* 0x042fe20000ffe4ff */
[----:B------:R-:W-:Y:S01]  /*9460*/  @!P5 IMAD.X R15, R4, 0x1, R15, P3 ;  /* 0x00000001040fd824 */ /* 0x000fe200018e060f */
[----:B------:R0:W5:Y:S04]  /*9470*/  @!P5 LD.E.64 R32, desc[UR40][R20.64] ;  /* 0x000000281420d980 */ /* 0x000168000c101b00 */
[----:B------:R0:W5:Y:S04]  /*9480*/  @!P5 LD.E.64 R34, desc[UR40][R14.64] ;  /* 0x000000280e22d980 */ /* 0x000168000c101b00 */
[----:B------:R0:W5:Y:S04]  /*9490*/  @!P4 LD.E.64 R36, desc[UR40][R10.64] ;  /* 0x000000280a24c980 */ /* 0x000168000c101b00 */
[----:B------:R0:W5:Y:S02]  /*94a0*/  @!P4 LD.E.64 R38, desc[UR40][R12.64] ;  /* 0x000000280c26c980 */ /* 0x000164000c101b00 */
.L_x_9520:
[----:B------:R-:W-:Y:S05]  /*94b0*/  BSYNC B1 ;  /* 0x0000000000017941 */ /* 0x000fea0003800000 */
.L_x_9519:
[----:B---3-5:R-:W-:Y:S01]  /*94c0*/  IMAD.MOV.U32 R0, RZ, RZ, R38 ;  /* 0x000000ffff007224 */ /* 0x028fe200078e0026 */
[----:B------:R-:W-:Y:S01]  /*94d0*/  MOV R9, R35 ;  /* 0x0000002300097202 */ /* 0x000fe20000000f00 */
[----:B----4-:R-:W-:Y:S01]  /*94e0*/  IMAD.MOV.U32 R3, RZ, RZ, R39 ;  /* 0x000000ffff037224 */ /* 0x010fe200078e0027 */
[----:B------:R-:W-:Y:S01]  /*94f0*/  UMOV UR4, 0xffffffff ;  /* 0xffffffff00047882 */ /* 0x000fe20000000000 */
        /* <DEDUP_REMOVED lines=16> */
.L_x_9795:
[----:B------:R-:W-:Y:S01]  /*9600*/  IADD3 R9, R55, 0x40, RZ ;  /* 0x0000004037097810 */ /* 0x000fe20007ffe0ff */
[----:B------:R-:W-:Y:S01]  /*9610*/  BSSY B1, `(.L_x_9522) ;  /* 0x000001e000017945 */ /* 0x000fe20003800000 */
[----:B------:R-:W-:Y:S02]  /*9620*/  CS2R R30, SRZ ;  /* 0x00000000001e7805 */ /* 0x000fe4000001ff00 */
[----:B------:R-:W-:Y:S02]  /*9630*/  CS2R R20, SRZ ;  /* 0x0000000000147805 */ /* 0x000fe4000001ff00 */
[----:B------:R-:W-:Y:S02]  /*9640*/  ISETP.GE.AND P0, PT, R9, R64, PT ;  /* 0x000000400900720c */ /* 0x000fe40003f06270 */
[----:B------:R-:W-:Y:S02]  /*9650*/  CS2R R28, SRZ ;  /* 0x00000000001c7805 */ /* 0x000fe4000001ff00 */
[----:B------:R-:W-:-:S09]  /*9660*/  CS2R R24, SRZ ;  /* 0x0000000000187805 */ /* 0x000fd2000001ff00 */
        /* <DEDUP_REMOVED lines=24> */
.L_x_9523:
[----:B------:R-:W-:Y:S05]  /*97f0*/  BSYNC B1 ;  /* 0x0000000000017941 */ /* 0x000fea0003800000 */
.L_x_9522:
[----:B---3-5:R-:W-:Y:S01]  /*9800*/  IMAD.MOV.U32 R0, RZ, RZ, R30 ;  /* 0x000000ffff007224 */ /* 0x028fe200078e001e */
[----:B------:R-:W-:Y:S01]  /*9810*/  MOV R9, R21 ;  /* 0x0000001500097202 */ /* 0x000fe20000000f00 */
[----:B----4-:R-:W-:Y:S01]  /*9820*/  IMAD.MOV.U32 R3, RZ, RZ, R31 ;  /* 0x000000ffff037224 */ /* 0x010fe200078e001f */
[----:B------:R-:W-:Y:S01]  /*9830*/  UMOV UR4, 0xffffffff ;  /* 0xffffffff00047882 */ /* 0x000fe20000000000 */
[----:B-1----:R-:W-:Y:S01]  /*9840*/  IMAD.MOV.U32 R4, RZ, RZ, R20 ;  /* 0x000000ffff047224 */ /* 0x002fe200078e0014 */
[----:B0-----:R-:W-:Y:S02]  /*9850*/  CS2R R26, SRZ ;  /* 0x00000000001a7805 */ /* 0x001fe4000001ff00 */
        /* <DEDUP_REMOVED lines=13> */
.L_x_9801:
        /* <DEDUP_REMOVED lines=20> */
[C---:B------:R-:W-:Y:S02]  /*9a70*/  @!P4 IADD3 R60, P1, R14.reuse, R60, RZ ;  /* 0x0000003c0e3cc210 */ /* 0x040fe40007f3e0ff */
[-C--:B------:R-:W-:Y:S02]  /*9a80*/  @!P5 IADD3 R62, P2, R3, R15.reuse, RZ ;  /* 0x0000000f033ed210 */ /* 0x080fe40007f5e0ff */
[----:B------:R-:W-:Y:S01]  /*9a90*/  @!P5 IADD3 R14, P3, R14, R15, RZ ;  /* 0x0000000f0e0ed210 */ /* 0x000fe20007f7e0ff */
[----:B----4-:R-:W-:Y:S01]  /*9aa0*/  @!P4 IMAD.X R61, R4, 0x1, R11, P1 ;  /* 0x00000001043dc824 */ /* 0x010fe200008e060b */
[C---:B-1----:R-:W-:Y:S01]  /*9ab0*/  @!P4 IADD3.X R7, R0.reuse, R11, RZ, P0, !PT ;  /* 0x0000000b0007c210 */ /* 0x042fe200007fe4ff */
[--C-:B------:R-:W-:Y:S01]  /*9ac0*/  @!P5 IMAD.X R63, R0, 0x1, R13.reuse, P2 ;  /* 0x00000001003fd824 */ /* 0x100fe200010e060d */
[----:B------:R-:W-:Y:S01]  /*9ad0*/  CS2R R10, SRZ ;  /* 0x00000000000a7805 */ /* 0x000fe2000001ff00 */
[----:B------:R-:W-:Y:S01]  /*9ae0*/  @!P5 IMAD.X R15, R4, 0x1, R13, P3 ;  /* 0x00000001040fd824 */ /* 0x000fe200018e060d */
[----:B------:R-:W-:-:S02]  /*9af0*/  CS2R R12, SRZ ;  /* 0x00000000000c7805 */ /* 0x000fc4000001ff00 */
[----:B------:R-:W-:Y:S01]  /*9b00*/  CS2R R26, SRZ ;  /* 0x00000000001a7805 */ /* 0x000fe2000001ff00 */
[----:B------:R0:W5:Y:S04]  /*9b10*/  @!P5 LD.E.64 R8, desc[UR40][R62.64] ;  /* 0x000000283e08d980 */ /* 0x000168000c101b00 */
[----:B------:R0:W5:Y:S04]  /*9b20*/  @!P5 LD.E.64 R10, desc[UR40][R14.64] ;  /* 0x000000280e0ad980 */ /* 0x000168000c101b00 */
[----:B------:R0:W5:Y:S04]  /*9b30*/  @!P4 LD.E.64 R12, desc[UR40][R6.64] ;  /* 0x00000028060cc980 */ /* 0x000168000c101b00 */
[----:B------:R0:W5:Y:S02]  /*9b40*/  @!P4 LD.E.64 R26, desc[UR40][R60.64] ;  /* 0x000000283c1ac980 */ /* 0x000164000c101b00 */
.L_x_9526:
[----:B------:R-:W-:Y:S05]  /*9b50*/  BSYNC B1 ;  /* 0x0000000000017941 */ /* 0x000fea0003800000 */
.L_x_9525:
        /* <DEDUP_REMOVED lines=9> */
[----:B------:R-:W-:Y:S01]  /*9bf0*/  IMAD.MOV.U32 R4, RZ, RZ, R11 ;  /* 0x000000ffff047224 */ /* 0x000fe200078e000b */
[----:B------:R-:W-:-:S02]  /*9c00*/  MOV R3, R10 ;  /* 0x0000000a00037202 */ /* 0x000fc40000000f00 */
[----:B------:R-:W-:Y:S02]  /*9c10*/  PRMT R55, R6, 0x5410, R7 ;  /* 0x0000541006377816 */ /* 0x000fe40000000007 */
[----:B------:R-:W-:Y:S01]  /*9c20*/  PRMT R3, R3, 0x5410, R4 ;  /* 0x0000541003037816 */ /* 0x000fe20000000004 */
[----:B------:R-:W-:Y:S01]  /*9c30*/  IMAD.MOV.U32 R4, RZ, RZ, R8 ;  /* 0x000000ffff047224 */ /* 0x000fe200078e0008 */
[----:B------:R-:W-:Y:S01]  /*9c40*/  MOV R6, R9 ;  /* 0x0000000900067202 */ /* 0x000fe20000000f00 */
[----:B--2---:R-:W-:Y:S06]  /*9c50*/  @!P0 BRA `(.L_x_9528) ;  /* 0x0000017000c48947 */ /* 0x004fec0003800000 */
.L_x_9802:
[----:B------:R-:W-:Y:S05]  /*9c60*/  BSYNC B1 ;  /* 0x0000000000017941 */ /* 0x000fea0003800000 */
.L_x_9527:
        /* <DEDUP_REMOVED lines=50> */
.L_x_9532:
[----:B------:R-:W-:Y:S05]  /*9f90*/  BSYNC B2 ;  /* 0x0000000000027941 */ /* 0x000fea0003800000 */
.L_x_9531:
        /* <DEDUP_REMOVED lines=43> */
.L_x_9530:
[----:B------:R-:W-:Y:S05]  /*a250*/  BSYNC B1 ;  /* 0x0000000000017941 */ /* 0x000fea0003800000 */
.L_x_9529:
        /* <DEDUP_REMOVED lines=50> */
.L_x_9536:
[----:B------:R-:W-:Y:S05]  /*a580*/  BSYNC B2 ;  /* 0x0000000000027941 */ /* 0x000fea0003800000 */
.L_x_9535:
        /* <DEDUP_REMOVED lines=43> */
.L_x_9534:
[----:B------:R-:W-:Y:S05]  /*a840*/  BSYNC B1 ;  /* 0x0000000000017941 */ /* 0x000fea0003800000 */
.L_x_9533:
        /* <DEDUP_REMOVED lines=50> */
.L_x_9540:
[----:B------:R-:W-:Y:S05]  /*ab70*/  BSYNC B2 ;  /* 0x0000000000027941 */ /* 0x000fea0003800000 */
.L_x_9539:
        /* <DEDUP_REMOVED lines=43> */
.L_x_9538:
[----:B------:R-:W-:Y:S05]  /*ae30*/  BSYNC B1 ;  /* 0x0000000000017941 */ /* 0x000fea0003800000 */
.L_x_9537:
        /* <DEDUP_REMOVED lines=49> */
.L_x_9543:
[----:B------:R-:W-:Y:S05]  /*b150*/  BSYNC B1 ;  /* 0x0000000000017941 */ /* 0x000fea0003800000 */
.L_x_9542:
        /* <DEDUP_REMOVED lines=44> */
.L_x_9514:
        /* <DEDUP_REMOVED lines=35> */
[C---:B------:R-:W-:Y:S02]  /*b650*/  @!P1 SHF.L.U32 R7, R16.reuse, 0x1, RZ ;  /* 0x0000000110079819 */ /* 0x040fe400000006ff */
[----:B------:R-:W-:Y:S02]  /*b660*/  @!P1 SHF.L.U64.HI R6, R16, 0x1, R17 ;  /* 0x0000000110069819 */ /* 0x000fe40000010211 */
[----:B--2---:R-:W-:-:S05]  /*b670*/  @!P1 IADD3 R4, P2, R4, R7, RZ ;  /* 0x0000000704049210 */ /* 0x004fca0007f5e0ff */
[----:B---3--:R-:W-:Y:S02]  /*b680*/  @!P1 IMAD.X R3, R3, 0x1, R6, P2 ;  /* 0x0000000103039824 */ /* 0x008fe400010e0606 */
[----:B------:R-:W-:Y:S02]  /*b690*/  @!P1 IMAD.MOV.U32 R24, RZ, RZ, R4 ;  /* 0x000000ffff189224 */ /* 0x000fe400078e0004 */
[----:B------:R-:W-:-:S06]  /*b6a0*/  @!P1 IMAD.MOV.U32 R25, RZ, RZ, R3 ;  /* 0x000000ffff199224 */ /* 0x000fcc00078e0003 */
[----:B------:R-:W2:Y:S01]  /*b6b0*/  @!P1 LD.E.128 R24, desc[UR40][R24.64] ;  /* 0x0000002818189980 */ /* 0x000ea2000c101d00 */
[----:B----4-:R-:W-:-:S04]  /*b6c0*/  @!P1 IADD3 R14, P2, R14, R7, RZ ;  /* 0x000000070e0e9210 */ /* 0x010fc80007f5e0ff */
[----:B------:R-:W-:Y:S01]  /*b6d0*/  @!P1 MOV R4, R14 ;  /* 0x0000000e00049202 */ /* 0x000fe20000000f00 */
[----:B-----5:R-:W-:-:S06]  /*b6e0*/  @!P1 IMAD.X R5, R5, 0x1, R6, P2 ;  /* 0x0000000105059824 */ /* 0x020fcc00010e0606 */
[----:B------:R-:W3:Y:S01]  /*b6f0*/  @!P1 LD.E.128 R4, desc[UR40][R4.64] ;  /* 0x0000002804049980 */ /* 0x000ee2000c101d00 */
[----:B------:R-:W-:Y:S02]  /*b700*/  CS2R R46, SRZ ;  /* 0x00000000002e7805 */ /* 0x000fe4000001ff00 */
[----:B------:R-:W-:Y:S02]  /*b710*/  CS2R R48, SRZ ;  /* 0x0000000000307805 */ /* 0x000fe4000001ff00 */
[----:B------:R-:W-:Y:S01]  /*b720*/  CS2R R20, SRZ ;  /* 0x0000000000147805 */ /* 0x000fe2000001ff00 */
[----:B------:R1:W4:Y:S01]  /*b730*/  SHFL.IDX PT, R9, R33, 0x1, 0x181f ;  /* 0x00381f0021097f89 */ /* 0x00032200000e0000 */
[----:B------:R-:W-:-:S03]  /*b740*/  CS2R R36, SRZ ;  /* 0x0000000000247805 */ /* 0x000fc6000001ff00 */
[----:B------:R1:W0:Y:S01]  /*b750*/  SHFL.IDX PT, R14, R34, 0x1, 0x181f ;  /* 0x00381f00220e7f89 */ /* 0x00022200000e0000 */
[----:B--2---:R-:W-:Y:S01]  /*b760*/  @!P1 IMAD.MOV.U32 R46, RZ, RZ, R24 ;  /* 0x000000ffff2e9224 */ /* 0x004fe200078e0018 */
[----:B------:R-:W-:Y:S01]  /*b770*/  @!P1 MOV R48, R26 ;  /* 0x0000001a00309202 */ /* 0x000fe20000000f00 */
[----:B------:R-:W-:Y:S01]  /*b780*/  @!P1 IMAD.MOV.U32 R47, RZ, RZ, R25 ;  /* 0x000000ffff2f9224 */ /* 0x000fe200078e0019 */
[----:B------:R-:W-:Y:S01]  /*b790*/  CS2R R24, SRZ ;  /* 0x0000000000187805 */ /* 0x000fe2000001ff00 */
[----:B------:R-:W-:Y:S02]  /*b7a0*/  IMAD.MOV.U32 R3, RZ, RZ, R46 ;  /* 0x000000ffff037224 */ /* 0x000fe400078e002e */
[----:B------:R-:W-:Y:S02]  /*b7b0*/  IMAD.MOV.U32 R8, RZ, RZ, R47 ;  /* 0x000000ffff087224 */ /* 0x000fe400078e002f */
[----:B------:R-:W-:Y:S01]  /*b7c0*/  @!P1 IMAD.MOV.U32 R49, RZ, RZ, R27 ;  /* 0x000000ffff319224 */ /* 0x000fe200078e001b */
[----:B------:R-:W-:Y:S01]  /*b7d0*/  PRMT R64, R3, 0x7610, R64 ;  /* 0x0000761003407816 */ /* 0x000fe20000000040 */
[----:B------:R-:W-:Y:S01]  /*b7e0*/  IMAD.MOV.U32 R10, RZ, RZ, R48 ;  /* 0x000000ffff0a7224 */ /* 0x000fe200078e0030 */
[----:B------:R-:W-:Y:S01]  /*b7f0*/  PRMT R66, R8, 0x7610, R66 ;  /* 0x0000761008427816 */ /* 0x000fe20000000042 */
[----:B------:R1:W2:Y:S01]  /*b800*/  SHFL.IDX PT, R3, R35, 0x1, 0x181f ;  /* 0x00381f0023037f89 */ /* 0x0002a200000e0000 */
[----:B---3--:R-:W-:Y:S01]  /*b810*/  @!P1 MOV R21, R5 ;  /* 0x0000000500159202 */ /* 0x008fe20000000f00 */
[----:B------:R-:W-:-:S02]  /*b820*/  @!P1 IMAD.MOV.U32 R20, RZ, RZ, R4 ;  /* 0x000000ffff149224 */ /* 0x000fc400078e0004 */
[----:B------:R1:W3:Y:S01]  /*b830*/  SHFL.IDX PT, R8, R32, 0x1, 0x181f ;  /* 0x00381f0020087f89 */ /* 0x0002e200000e0000 */
[----:B------:R-:W-:Y:S02]  /*b840*/  @!P1 IMAD.MOV.U32 R36, RZ, RZ, R6 ;  /* 0x000000ffff249224 */ /* 0x000fe400078e0006 */
[----:B------:R-:W-:Y:S02]  /*b850*/  @!P1 IMAD.MOV.U32 R37, RZ, RZ, R7 ;  /* 0x000000ffff259224 */ /* 0x000fe400078e0007 */
[----:B------:R-:W-:Y:S01]  /*b860*/  IMAD.MOV.U32 R11, RZ, RZ, R49 ;  /* 0x000000ffff0b7224 */ /* 0x000fe200078e0031 */
[----:B------:R-:W-:Y:S01]  /*b870*/  MOV R6, R36 ;  /* 0x0000002400067202 */ /* 0x000fe20000000f00 */
[----:B------:R-:W-:Y:S02]  /*b880*/  IMAD.MOV.U32 R4, RZ, RZ, R20 ;  /* 0x000000ffff047224 */ /* 0x000fe400078e0014 */
[----:B------:R-:W-:Y:S01]  /*b890*/  IMAD.MOV.U32 R5, RZ, RZ, R21 ;  /* 0x000000ffff057224 */ /* 0x000fe200078e0015 */
[----:B------:R-:W-:Y:S01]  /*b8a0*/  PRMT R43, R10, 0x5410, R11 ;  /* 0x000054100a2b7816 */ /* 0x000fe2000000000b */
[----:B------:R-:W-:Y:S01]  /*b8b0*/  IMAD.MOV.U32 R7, RZ, RZ, R37 ;  /* 0x000000ffff077224 */ /* 0x000fe200078e0025 */
[----:B------:R-:W-:-:S02]  /*b8c0*/  PRMT R65, R6, 0x5410, R4 ;  /* 0x0000541006417816 */ /* 0x000fc40000000004 */
[----:B------:R-:W-:Y:S02]  /*b8d0*/  PRMT R68, R5, 0x7610, R68 ;  /* 0x0000761005447816 */ /* 0x000fe40000000044 */
[----:B01--4-:R-:W-:-:S07]  /*b8e0*/  PRMT R64, R64, 0x5410, R7 ;  /* 0x0000541040407816 */ /* 0x013fce0000000007 */
.L_x_9812:
[----:B------:R-:W-:Y:S01]  /*b8f0*/  VIADD R5, R55, 0x20 ;  /* 0x0000002037057836 */ /* 0x000fe20000000000 */
        /* <DEDUP_REMOVED lines=14> */
[----:B--2---:R-:W-:Y:S01]  /*b9e0*/  IMAD.X R5, R3, 0x1, R6, P1 ;  /* 0x0000000103057824 */ /* 0x004fe200008e0606 */
[----:B------:R-:W-:-:S05]  /*b9f0*/  IADD3.X R15, R9, R6, RZ, P2, !PT ;  /* 0x00000006090f7210 */ /* 0x000fca00017fe4ff */
[----:B------:R-:W5:Y:S04]  /*ba00*/  LD.E.128 R4, desc[UR40][R4.64] ;  /* 0x0000002804047980 */ /* 0x000f68000c101d00 */
[----:B------:R0:W5:Y:S02]  /*ba10*/  LD.E.128 R24, desc[UR40][R14.64] ;  /* 0x000000280e187980 */ /* 0x000164000c101d00 */
.L_x_9546:
[----:B------:R-:W-:Y:S05]  /*ba20*/  BSYNC B1 ;  /* 0x0000000000017941 */ /* 0x000fea0003800000 */
.L_x_9545:
[----:B--2--5:R-:W-:Y:S01]  /*ba30*/  IMAD.MOV.U32 R3, RZ, RZ, R24 ;  /* 0x000000ffff037224 */ /* 0x024fe200078e0018 */
[----:B------:R-:W-:Y:S01]  /*ba40*/  UMOV UR4, 0xffffffff ;  /* 0xffffffff00047882 */ /* 0x000fe20000000000 */
[----:B---3--:R-:W-:Y:S02]  /*ba50*/  IMAD.MOV.U32 R8, RZ, RZ, R25 ;  /* 0x000000ffff087224 */ /* 0x008fe400078e0019 */
        /* <DEDUP_REMOVED lines=8> */
[----:B------:R-:W-:-:S05]  /*bae0*/  IMAD.MOV.U32 R10, RZ, RZ, R7 ;  /* 0x000000ffff0a7224 */ /* 0x000fca00078e0007 */
        /* <DEDUP_REMOVED lines=8> */
[----:B------:R-:W-:-:S02]  /*bb70*/  @!P1 SHF.L.U32 R31, R16, 0x1, RZ ;  /* 0x00000001101f9819 */ /* 0x000fc400000006ff */
[----:B------:R-:W-:Y:S02]  /*bb80*/  @!P1 SHF.L.U64.HI R29, R16, 0x1, R17 ;  /* 0x00000001101d9819 */ /* 0x000fe40000010211 */
[----:B-1----:R-:W-:-:S05]  /*bb90*/  @!P1 IADD3 R8, P2, R8, R31, RZ ;  /* 0x0000001f08089210 */ /* 0x002fca0007f5e0ff */
[----:B--2---:R-:W-:-:S06]  /*bba0*/  @!P1 IMAD.X R9, R3, 0x1, R29, P2 ;  /* 0x0000000103099824 */ /* 0x004fcc00010e061d */
        /* <DEDUP_REMOVED lines=12> */
[----:B--2---:R-:W-:Y:S01]  /*bc70*/  @!P1 MOV R51, R9 ;  /* 0x0000000900339202 */ /* 0x004fe20000000f00 */
[----:B------:R-:W-:Y:S02]  /*bc80*/  @!P1 IMAD.MOV.U32 R50, RZ, RZ, R8 ;  /* 0x000000ffff329224 */ /* 0x000fe400078e0008 */
[----:B------:R-:W-:Y:S02]  /*bc90*/  @!P1 IMAD.MOV.U32 R52, RZ, RZ, R10 ;  /* 0x000000ffff349224 */ /* 0x000fe400078e000a */
[----:B------:R-:W-:-:S02]  /*bca0*/  IMAD.MOV.U32 R3, RZ, RZ, R50 ;  /* 0x000000ffff037224 */ /* 0x000fc400078e0032 */
[----:B------:R-:W-:Y:S01]  /*bcb0*/  IMAD.MOV.U32 R12, RZ, RZ, R51 ;  /* 0x000000ffff0c7224 */ /* 0x000fe200078e0033 */
[----:B------:R-:W-:Y:S01]  /*bcc0*/  MOV R8, R52 ;  /* 0x0000003400087202 */ /* 0x000fe20000000f00 */
[----:B------:R-:W-:-:S03]  /*bcd0*/  @!P1 IMAD.MOV.U32 R53, RZ, RZ, R11 ;  /* 0x000000ffff359224 */ /* 0x000fc600078e000b */
[----:B------:R-:W-:Y:S01]  /*bce0*/  PRMT R59, R3, 0x5410, R12 ;  /* 0x00005410033b7816 */ /* 0x000fe2000000000c */
[----:B------:R-:W-:Y:S01]  /*bcf0*/  IMAD.MOV.U32 R9, RZ, RZ, R53 ;  /* 0x000000ffff097224 */ /* 0x000fe200078e0035 */
[----:B------:R2:W0:Y:S01]  /*bd00*/  SHFL.IDX PT, R3, R35, 0x3, 0x181f ;  /* 0x00781f0023037f89 */ /* 0x00042200000e0000 */
[----:B---3--:R-:W-:Y:S01]  /*bd10*/  @!P1 IMAD.MOV.U32 R38, RZ, RZ, R28 ;  /* 0x000000ffff269224 */ /* 0x008fe200078e001c */
[----:B------:R-:W-:Y:S01]  /*bd20*/  @!P1 MOV R41, R31 ;  /* 0x0000001f00299202 */ /* 0x000fe20000000f00 */
[----:B------:R-:W-:Y:S01]  /*bd30*/  @!P1 IMAD.MOV.U32 R39, RZ, RZ, R29 ;  /* 0x000000ffff279224 */ /* 0x000fe200078e001d */
[----:B------:R-:W-:Y:S01]  /*bd40*/  PRMT R44, R8, 0x5410, R9 ;  /* 0x00005410082c7816 */ /* 0x000fe20000000009 */
[----:B------:R-:W-:Y:S02]  /*bd50*/  @!P1 IMAD.MOV.U32 R40, RZ, RZ, R30 ;  /* 0x000000ffff289224 */ /* 0x000fe400078e001e */
[----:B------:R-:W-:Y:S02]  /*bd60*/  IMAD.MOV.U32 R8, RZ, RZ, R38 ;  /* 0x000000ffff087224 */ /* 0x000fe400078e0026 */
[----:B------:R-:W-:-:S02]  /*bd70*/  IMAD.MOV.U32 R9, RZ, RZ, R39 ;  /* 0x000000ffff097224 */ /* 0x000fc400078e0027 */
[----:B------:R-:W-:Y:S02]  /*bd80*/  IMAD.MOV.U32 R10, RZ, RZ, R40 ;  /* 0x000000ffff0a7224 */ /* 0x000fe400078e0028 */
[----:B------:R-:W-:Y:S01]  /*bd90*/  IMAD.MOV.U32 R11, RZ, RZ, R41 ;  /* 0x000000ffff0b7224 */ /* 0x000fe200078e0029 */
[----:B------:R-:W-:Y:S02]  /*bda0*/  PRMT R62, R8, 0x5410, R9 ;  /* 0x00005410083e7816 */ /* 0x000fe40000000009 */
[----:B------:R-:W-:Y:S02]  /*bdb0*/  CS2R R8, SRZ ;  /* 0x0000000000087805 */ /* 0x000fe4000001ff00 */
[----:B-12-4-:R-:W-:-:S07]  /*bdc0*/  PRMT R63, R10, 0x5410, R11 ;  /* 0x000054100a3f7816 */ /* 0x016fce000000000b */
.L_x_9822:
[----:B------:R-:W-:Y:S01]  /*bdd0*/  IADD3 R55, R55, 0x60, RZ ;  /* 0x0000006037377810 */ /* 0x000fe20007ffe0ff */
[----:B------:R-:W-:Y:S01]  /*bde0*/  BSSY B1, `(.L_x_9548) ;  /* 0x0000016000017945 */ /* 0x000fe20003800000 */
[----:B------:R-:W-:Y:S02]  /*bdf0*/  LEA.HI R10, R214, R214, RZ, 0x1 ;  /* 0x000000d6d60a7211 */ /* 0x000fe400078f08ff */
[----:B------:R-:W-:Y:S02]  /*be00*/  CS2R R12, SRZ ;  /* 0x00000000000c7805 */ /* 0x000fe4000001ff00 */
[----:B------:R-:W-:Y:S02]  /*be10*/  ISETP.GE.AND P1, PT, R55, R0, PT ;  /* 0x000000003700720c */ /* 0x000fe40003f26270 */
[----:B------:R-:W-:Y:S02]  /*be20*/  CS2R R14, SRZ ;  /* 0x00000000000e7805 */ /* 0x000fe4000001ff00 */
        /* <DEDUP_REMOVED lines=9> */
[C---:B------:R-:W-:Y:S01]  /*bec0*/  IMAD.SHL.U32 R9, R16.reuse, 0x2, RZ ;  /* 0x0000000210097824 */ /* 0x040fe200078e00ff */
[----:B------:R-:W-:-:S04]  /*bed0*/  SHF.L.U64.HI R10, R16, 0x1, R17 ;  /* 0x00000001100a7819 */ /* 0x000fc80000010211 */
[-C--:B0-----:R-:W-:Y:S02]  /*bee0*/  IADD3 R12, P1, R32, R9.reuse, RZ ;  /* 0x00000009200c7210 */ /* 0x081fe40007f3e0ff */
[----:B------:R-:W-:-:S03]  /*bef0*/  IADD3 R8, P2, R34, R9, RZ ;  /* 0x0000000922087210 */ /* 0x000fc60007f5e0ff */
[--C-:B------:R-:W-:Y:S02]  /*bf00*/  IMAD.X R13, R3, 0x1, R10.reuse, P1 ;  /* 0x00000001030d7824 */ /* 0x100fe400008e060a */
[----:B------:R-:W-:-:S04]  /*bf10*/  IMAD.X R9, R33, 0x1, R10, P2 ;  /* 0x0000000121097824 */ /* 0x000fc800010e060a */
[----:B------:R-:W5:Y:S04]  /*bf20*/  LD.E.128 R12, desc[UR40][R12.64] ;  /* 0x000000280c0c7980 */ /* 0x000f68000c101d00 */
[----:B------:R-:W5:Y:S02]  /*bf30*/  LD.E.128 R8, desc[UR40][R8.64] ;  /* 0x0000002808087980 */ /* 0x000f64000c101d00 */
.L_x_9549:
[----:B------:R-:W-:Y:S05]  /*bf40*/  BSYNC B1 ;  /* 0x0000000000017941 */ /* 0x000fea0003800000 */
.L_x_9548:
[----:B------:R-:W1:Y:S01]  /*bf50*/  SYNCS.PHASECHK.TRANS64.TRYWAIT P4, [R2+URZ+0x28800], R29 ;  /* 0x0288001d020075a7 */ /* 0x000e62000808017f */
[----:B------:R-:W-:Y:S01]  /*bf60*/  VIADDMNMX R0, R0, -R191, 0x80, PT ;  /* 0x0000008000007446 */ /* 0x000fe200038009bf */
[----:B-----5:R-:W-:Y:S01]  /*bf70*/  IMAD.MOV.U32 R28, RZ, RZ, R9 ;  /* 0x000000ffff1c7224 */ /* 0x020fe200078e0009 */
[----:B0-----:R-:W-:Y:S01]  /*bf80*/  MOV R3, R8 ;  /* 0x0000000800037202 */ /* 0x001fe20000000f00 */
[----:B------:R-:W-:Y:S01]  /*bf90*/  BSSY B1, `(.L_x_9550) ;  /* 0x000000f000017945 */ /* 0x000fe20003800000 */
[-C--:B------:R-:W-:Y:S02]  /*bfa0*/  ISETP.GE.OR P3, PT, R22, R0.reuse, P0 ;  /* 0x000000001600720c */ /* 0x080fe40000766670 */
[-C--:B------:R-:W-:Y:S02]  /*bfb0*/  ISETP.GE.OR P2, PT, R213, R0.reuse, P0 ;  /* 0x00000000d500720c */ /* 0x080fe40000746670 */
[-C--:B------:R-:W-:Y:S02]  /*bfc0*/  ISETP.GE.OR P1, PT, R212, R0.reuse, P0 ;  /* 0x00000000d400720c */ /* 0x080fe40000726670 */
[----:B------:R-:W-:Y:S01]  /*bfd0*/  ISETP.GE.OR P0, PT, R211, R0, P0 ;  /* 0x00000000d300720c */ /* 0x000fe20000706670 */
        /* <DEDUP_REMOVED lines=9> */
[----:B-1----:R-:W-:Y:S06]  /*c070*/  @!P4 BRA `(.L_x_9551) ;  /* 0x000001580094c947 */ /* 0x002fec0003800000 */
.L_x_9823:
[----:B------:R-:W-:Y:S05]  /*c080*/  BSYNC B1 ;  /* 0x0000000000017941 */ /* 0x000fea0003800000 */
.L_x_9550:
        /* <DEDUP_REMOVED lines=22> */
[----:B------:R-:W-:Y:S02]  /*c1f0*/  LEA R67, R33, R2, 0x1 ;  /* 0x0000000221437211 */ /* 0x000fe400078e08ff */
[--C-:B------:R-:W-:Y:S02]  /*c200*/  SHF.R.U32.HI R73, RZ, 0x10, R37.reuse ;  /* 0x00000010ff497819 */ /* 0x100fe40000011625 */
[----:B------:R-:W-:Y:S01]  /*c210*/  SHF.R.U64 R75, R36, 0x10, R37 ;  /* 0x00000010244b7819 */ /* 0x000fe20000001225 */
[----:B------:R-:W1:Y:S01]  /*c220*/  LDS.128 R32, [R67+0x10400] ;  /* 0x0104000043207984 */ /* 0x000e620000000c00 */
[----:B0-----:R-:W-:-:S02]  /*c230*/  HADD2.F32 R21, -RZ, R29.H0_H0 ;  /* 0x2000001dff157230 */ /* 0x001fc40000004100 */
[----:B------:R-:W-:Y:S02]  /*c240*/  HADD2.F32 R20, -RZ, R28.H0_H0 ;  /* 0x2000001cff147230 */ /* 0x000fe40000004100 */
[----:B------:R-:W-:Y:S02]  /*c250*/  HADD2.F32 R29, -RZ, R29.H1_H1 ;  /* 0x3000001dff1d7230 */ /* 0x000fe40000004100 */
[----:B------:R-:W-:Y:S02]  /*c260*/  HADD2.F32 R36, -RZ, R30.H0_H0 ;  /* 0x2000001eff247230 */ /* 0x000fe40000004100 */
[--C-:B------:R-:W-:Y:S02]  /*c270*/  HADD2.F32 R37, -RZ, R31.reuse.H0_H0 ;  /* 0x2000001fff257230 */ /* 0x100fe40000004100 */
[----:B------:R-:W-:Y:S02]  /*c280*/  HADD2.F32 R31, -RZ, R31.H1_H1 ;  /* 0x3000001fff1f7230 */ /* 0x000fe40000004100 */
[----:B-1----:R-:W-:-:S02]  /*c290*/  HADD2.F32 R46, -RZ, R33.H0_H0 ;  /* 0x20000021ff2e7230 */ /* 0x002fc40000004100 */
[----:B------:R-:W-:Y:S02]  /*c2a0*/  HADD2.F32 R47, -RZ, R33.H1_H1 ;  /* 0x30000021ff2f7230 */ /* 0x000fe40000004100 */
[----:B------:R-:W-:Y:S02]  /*c2b0*/  HADD2.F32 R33, -RZ, R32.H0_H0 ;  /* 0x20000020ff217230 */ /* 0x000fe40000004100 */
[C---:B------:R-:W-:Y:S01]  /*c2c0*/  FMUL.FTZ R72, R46.reuse, R68 ;  /* 0x000000442e487220 */ /* 0x040fe20000410000 */
[----:B------:R-:W-:Y:S01]  /*c2d0*/  FMUL.FTZ R74, R46, R66 ;  /* 0x000000422e4a7220 */ /* 0x000fe20000410000 */
[----:B------:R-:W-:Y:S02]  /*c2e0*/  HADD2.F32 R46, -RZ, R69.H0_H0 ;  /* 0x20000045ff2e7230 */ /* 0x000fe40000004100 */
[----:B------:R-:W-:Y:S01]  /*c2f0*/  FMUL.FTZ R76, R47, R70 ;  /* 0x000000462f4c7220 */ /* 0x000fe20000410000 */
[----:B------:R-:W-:Y:S01]  /*c300*/  FFMA.FTZ R72, R21, R66, -R72 ;  /* 0x0000004215487223 */ /* 0x000fe20000010848 */
[----:B------:R-:W-:-:S02]  /*c310*/  HADD2.F32 R66, -RZ, R65.H1_H1 ;  /* 0x30000041ff427230 */ /* 0x000fc40000004100 */
[----:B------:R-:W-:Y:S01]  /*c320*/  FFMA.FTZ R74, R21, R68, R74 ;  /* 0x00000044154a7223 */ /* 0x000fe2000001004a */
[----:B------:R-:W-:Y:S02]  /*c330*/  HADD2.F32 R21, -RZ, R64.H0_H0 ;  /* 0x20000040ff157230 */ /* 0x000fe40000004100 */
[----:B------:R-:W-:Y:S01]  /*c340*/  FMUL.FTZ R68, R47, R46 ;  /* 0x0000002e2f447220 */ /* 0x000fe20000410000 */
[----:B------:R-:W-:Y:S02]  /*c350*/  HADD2.F32 R48, -RZ, R34.H0_H0 ;  /* 0x20000022ff307230 */ /* 0x000fe40000004100 */
[C---:B------:R-:W-:Y:S01]  /*c360*/  FMUL.FTZ R47, R33.reuse, R66 ;  /* 0x00000042212f7220 */ /* 0x040fe20000410000 */
[----:B------:R-:W-:Y:S02]  /*c370*/  HADD2.F32 R65, -RZ, R65.H0_H0 ;  /* 0x20000041ff417230 */ /* 0x000fe40000004100 */
[----:B------:R-:W-:Y:S01]  /*c380*/  FMUL.FTZ R33, R33, R21 ;  /* 0x0000001521217220 */ /* 0x000fe20000410000 */
[----:B------:R-:W-:-:S02]  /*c390*/  HADD2.F32 R49, -RZ, R35.H0_H0 ;  /* 0x20000023ff317230 */ /* 0x000fc40000004100 */
[C---:B------:R-:W-:Y:S01]  /*c3a0*/  FFMA.FTZ R47, R20.reuse, R21, -R47 ;  /* 0x00000015142f7223 */ /* 0x040fe2000001082f */
[--C-:B------:R-:W-:Y:S02]  /*c3b0*/  HADD2.F32 R21, -RZ, R43.reuse.H0_H0 ;  /* 0x2000002bff157230 */ /* 0x100fe40000004100 */
[C---:B------:R-:W-:Y:S01]  /*c3c0*/  FFMA.FTZ R69, R29.reuse, R46, -R76 ;  /* 0x0000002e1d457223 */ /* 0x040fe2000001084c */
[----:B------:R-:W-:Y:S02]  /*c3d0*/  HADD2.F32 R64, -RZ, R64.H1_H1 ;  /* 0x30000040ff407230 */ /* 0x000fe40000004100 */
[----:B------:R-:W-:Y:S01]  /*c3e0*/  FFMA.FTZ R71, R29, R70, R68 ;  /* 0x000000461d477223 */ /* 0x000fe20000010044 */
[----:B------:R-:W-:Y:S01]  /*c3f0*/  FFMA.FTZ R66, R20, R66, R33 ;  /* 0x0000004214427223 */ /* 0x000fe20000010021 */
[C---:B------:R-:W-:Y:S01]  /*c400*/  FMUL.FTZ R29, R48.reuse, R65 ;  /* 0x00000041301d7220 */ /* 0x040fe20000410000 */
[----:B------:R-:W-:Y:S02]  /*c410*/  HADD2.F32 R20, -RZ, R43.H1_H1 ;  /* 0x3000002bff147230 */ /* 0x000fe40000004100 */
[----:B------:R-:W-:Y:S01]  /*c420*/  FMUL.FTZ R33, R48, R21 ;  /* 0x0000001530217220 */ /* 0x000fe20000410000 */
[----:B------:R-:W-:-:S02]  /*c430*/  HADD2.F32 R35, -RZ, R35.H1_H1 ;  /* 0x30000023ff237230 */ /* 0x000fc40000004100 */
        /* <DEDUP_REMOVED lines=38> */
.L_x_9553:
[----:B------:R-:W-:Y:S05]  /*c6a0*/  BSYNC B1 ;  /* 0x0000000000017941 */ /* 0x000fea0003800000 */
.L_x_9552:
[----:B------:R-:W-:Y:S04]  /*c6b0*/  BSSY B1, `(.L_x_9554) ;  /* 0x0000060000017945 */ /* 0x000fe80003800000 */
[----:B------:R-:W-:Y:S05]  /*c6c0*/  @P2 BRA `(.L_x_9555) ;  /* 0x0000000400782947 */ /* 0x000fea0003800000 */
[----:B------:R-:W-:Y:S01]  /*c6d0*/  LEA.HI R20, R45, R206, RZ, 0x1d ;  /* 0x000000ce2d147211 */ /* 0x000fe200078fe8ff */
[----:B------:R-:W-:Y:S01]  /*c6e0*/  HADD2.F32 R36, -RZ, R54.H1_H1 ;  /* 0x30000036ff247230 */ /* 0x000fe20000004100 */
[--C-:B------:R-:W-:Y:S02]  /*c6f0*/  SHF.R.U64 R49, R24, 0x10, R25.reuse ;  /* 0x0000001018317819 */ /* 0x100fe40000001219 */
[----:B01----:R-:W-:Y:S01]  /*c700*/  SHF.R.S32.HI R29, RZ, 0x1f, R20 ;  /* 0x0000001fff1d7819 */ /* 0x003fe20000011414 */
[----:B------:R-:W-:Y:S01]  /*c710*/  IMAD.SHL.U32 R21, R20, 0x8, RZ ;  /* 0x0000000814157824 */ /* 0x000fe200078e00ff */
[----:B------:R-:W-:Y:S02]  /*c720*/  SHF.R.U32.HI R46, RZ, 0x10, R25 ;  /* 0x00000010ff2e7819 */ /* 0x000fe40000011619 */
[----:B------:R-:W-:Y:S02]  /*c730*/  LEA.HI R29, R29, R20, RZ, 0x3 ;  /* 0x000000141d1d7211 */ /* 0x000fe400078f18ff */
[----:B------:R-:W-:Y:S01]  /*c740*/  LOP3.LUT R21, R196, 0x38, R21, 0xf8, !PT ;  /* 0x00000038c4157812 */ /* 0x000fe200078ef815 */
[----:B------:R-:W-:Y:S01]  /*c750*/  HADD2.F32 R46, -RZ, R46.H0_H0 ;  /* 0x2000002eff2e7230 */ /* 0x000fe20000004100 */
[----:B------:R-:W-:Y:S01]  /*c760*/  SHF.R.U64 R47, R26, 0x10, R27 ;  /* 0x000000101a2f7819 */ /* 0x000fe2000000121b */
[----:B------:R-:W-:Y:S01]  /*c770*/  IMAD.SHL.U32 R29, R29, 0x400, RZ ;  /* 0x000004001d1d7824 */ /* 0x000fe200078e00ff */
[----:B------:R-:W-:-:S02]  /*c780*/  LOP3.LUT R20, R21, R230, RZ, 0x3c, !PT ;  /* 0x000000e615147212 */ /* 0x000fc400078e3cff */
[----:B------:R-:W-:Y:S01]  /*c790*/  SHF.R.U32.HI R43, RZ, 0x10, R27 ;  /* 0x00000010ff2b7819 */ /* 0x000fe2000001161b */
[--C-:B------:R-:W-:Y:S01]  /*c7a0*/  HADD2.F32 R27, -RZ, R57.reuse.H1_H1 ;  /* 0x30000039ff1b7230 */ /* 0x100fe20000004100 */
[----:B------:R-:W-:Y:S01]  /*c7b0*/  LOP3.LUT R21, R29, 0x7fffe000, RZ, 0xc0, !PT ;  /* 0x7fffe0001d157812 */ /* 0x000fe200078ec0ff */
[----:B------:R-:W-:Y:S01]  /*c7c0*/  HADD2.F32 R57, -RZ, R57.H0_H0 ;  /* 0x20000039ff397230 */ /* 0x000fe20000004100 */
[----:B------:R-:W0:Y:S01]  /*c7d0*/  LDS.128 R28, [R223] ;  /* 0x00000000df1c7984 */ /* 0x000e220000000c00 */
[----:B------:R-:W-:Y:S02]  /*c7e0*/  SHF.R.U64 R67, R4, 0x10, R5 ;  /* 0x0000001004437819 */ /* 0x000fe40000001205 */
[----:B------:R-:W-:Y:S02]  /*c7f0*/  IADD3 R21, R20, R21, R199 ;  /* 0x0000001514157210 */ /* 0x000fe40007ffe0c7 */
[----:B------:R-:W-:Y:S02]  /*c800*/  SHF.R.U32.HI R37, RZ, 0x10, R5 ;  /* 0x00000010ff257819 */ /* 0x000fe40000011605 */
[--C-:B------:R-:W-:Y:S01]  /*c810*/  SHF.R.U64 R66, R6, 0x10, R7.reuse ;  /* 0x0000001006427819 */ /* 0x100fe20000001207 */
[----:B------:R-:W-:Y:S01]  /*c820*/  IMAD R21, R21, 0x2, R2 ;  /* 0x0000000215157824 */ /* 0x000fe200078e0202 */
[----:B------:R-:W-:-:S04]  /*c830*/  SHF.R.U32.HI R65, RZ, 0x10, R7 ;  /* 0x00000010ff417819 */ /* 0x000fc80000011607 */
        /* <DEDUP_REMOVED lines=14> */
[----:B------:R-:W-:Y:S01]  /*c920*/  FFMA.FTZ R48, R5, R27, -R48 ;  /* 0x0000001b05307223 */ /* 0x000fe20000010830 */
[----:B------:R-:W-:Y:S02]  /*c930*/  HADD2.F32 R27, -RZ, R54.H0_H0 ;  /* 0x20000036ff1b7230 */ /* 0x000fe40000004100 */
[----:B------:R-:W-:Y:S01]  /*c940*/  FMUL.FTZ R54, R33, R46 ;  /* 0x0000002e21367220 */ /* 0x000fe20000410000 */
[----:B------:R-:W-:Y:S01]  /*c950*/  FFMA.FTZ R64, R5, R36, R64 ;  /* 0x0000002405407223 */ /* 0x000fe20000010040 */
[-C--:B------:R-:W-:Y:S01]  /*c960*/  FMUL.FTZ R36, R33, R24.reuse ;  /* 0x0000001821247220 */ /* 0x080fe20000410000 */
[----:B------:R-:W-:Y:S02]  /*c970*/  HADD2.F32 R25, -RZ, R34.H0_H0 ;  /* 0x20000022ff197230 */ /* 0x000fe40000004100 */
[----:B------:R-:W-:Y:S01]  /*c980*/  FFMA.FTZ R33, R29, R24, -R54 ;  /* 0x000000181d217223 */ /* 0x000fe20000010836 */
[----:B------:R-:W-:Y:S01]  /*c990*/  FMUL.FTZ R5, R20, R27 ;  /* 0x0000001b14057220 */ /* 0x000fe20000410000 */
[----:B------:R-:W-:-:S02]  /*c9a0*/  HADD2.F32 R24, -RZ, R56.H0_H0 ;  /* 0x20000038ff187230 */ /* 0x000fc40000004100 */
[-C--:B------:R-:W-:Y:S01]  /*c9b0*/  FMUL.FTZ R20, R20, R57.reuse ;  /* 0x0000003914147220 */ /* 0x080fe20000410000 */
[----:B------:R-:W-:Y:S01]  /*c9c0*/  FFMA.FTZ R37, R29, R46, R36 ;  /* 0x0000002e1d257223 */ /* 0x000fe20000010024 */
[C---:B------:R-:W-:Y:S01]  /*c9d0*/  FFMA.FTZ R57, R4.reuse, R57, -R5 ;  /* 0x0000003904397223 */ /* 0x040fe20000010805 */
[--C-:B------:R-:W-:Y:S02]  /*c9e0*/  HADD2.F32 R5, -RZ, R58.reuse.H0_H0 ;  /* 0x2000003aff057230 */ /* 0x100fe40000004100 */
[----:B------:R-:W-:Y:S01]  /*c9f0*/  FFMA.FTZ R29, R4, R27, R20 ;  /* 0x0000001b041d7223 */ /* 0x000fe20000010014 */
[----:B------:R-:W-:Y:S02]  /*ca00*/  HADD2.F32 R26, -RZ, R35.H0_H0 ;  /* 0x20000023ff1a7230 */ /* 0x000fe40000004100 */
[C---:B------:R-:W-:Y:S01]  /*ca10*/  FMUL.FTZ R27, R25.reuse, R24 ;  /* 0x00000018191b7220 */ /* 0x040fe20000410000 */
[----:B------:R-:W-:Y:S02]  /*ca20*/  HADD2.F32 R58, -RZ, R58.H1_H1 ;  /* 0x3000003aff3a7230 */ /* 0x000fe40000004100 */
[----:B------:R-:W-:Y:S01]  /*ca30*/  FMUL.FTZ R25, R25, R5 ;  /* 0x0000000519197220 */ /* 0x000fe20000410000 */
[----:B------:R-:W-:-:S02]  /*ca40*/  HADD2.F32 R56, -RZ, R56.H1_H1 ;  /* 0x30000038ff387230 */ /* 0x000fc40000004100 */
[----:B------:R-:W-:Y:S01]  /*ca50*/  FFMA.FTZ R36, R6, R5, -R27 ;  /* 0x0000000506247223 */ /* 0x000fe2000001081b */
[----:B------:R-:W-:Y:S02]  /*ca60*/  HADD2.F32 R35, -RZ, R35.H1_H1 ;  /* 0x30000023ff237230 */ /* 0x000fe40000004100 */
[C---:B------:R-:W-:Y:S01]  /*ca70*/  FMUL.FTZ R5, R26.reuse, R58 ;  /* 0x0000003a1a057220 */ /* 0x040fe20000410000 */
[----:B------:R-:W-:Y:S02]  /*ca80*/  HADD2.F32 R20, -RZ, R43.H0_H0 ;  /* 0x2000002bff147230 */ /* 0x000fe40000004100 */
[----:B------:R-:W-:Y:S01]  /*ca90*/  FMUL.FTZ R46, R26, R56 ;  /* 0x000000381a2e7220 */ /* 0x000fe20000410000 */
[----:B------:R-:W-:Y:S02]  /*caa0*/  HADD2.F32 R4, -RZ, R65.H0_H0 ;  /* 0x20000041ff047230 */ /* 0x000fe40000004100 */
        /* <DEDUP_REMOVED lines=32> */
.L_x_9555:
[----:B------:R-:W-:Y:S05]  /*ccb0*/  BSYNC B1 ;  /* 0x0000000000017941 */ /* 0x000fea0003800000 */
.L_x_9554:
        /* <DEDUP_REMOVED lines=12> */
[----:B------:R-:W-:Y:S02]  /*cd80*/  SHF.L.U32 R5, R5, 0xa, RZ ;  /* 0x0000000a05057819 */ /* 0x000fe400000006ff */
[----:B------:R-:W-:Y:S02]  /*cd90*/  LOP3.LUT R21, R4, R229, RZ, 0x3c, !PT ;  /* 0x000000e504157212 */ /* 0x000fe400078e3cff */
[----:B------:R-:W-:Y:S02]  /*cda0*/  LOP3.LUT R20, R5, 0x7fffe000, RZ, 0xc0, !PT ;  /* 0x7fffe00005147812 */ /* 0x000fe400078ec0ff */
[----:B------:R-:W1:Y:S01]  /*cdb0*/  LDS.128 R4, [R222] ;  /* 0x00000000de047984 */ /* 0x000e620000000c00 */
[--C-:B------:R-:W-:Y:S02]  /*cdc0*/  SHF.R.U64 R48, R38, 0x10, R39.reuse ;  /* 0x0000001026307819 */ /* 0x100fe40000001227 */
[----:B------:R-:W-:Y:S02]  /*cdd0*/  IADD3 R21, R21, R20, R198 ;  /* 0x0000001415157210 */ /* 0x000fe40007ffe0c6 */
[----:B------:R-:W-:-:S02]  /*cde0*/  SHF.R.U32.HI R37, RZ, 0x10, R39 ;  /* 0x00000010ff257819 */ /* 0x000fc40000011627 */
[--C-:B------:R-:W-:Y:S01]  /*cdf0*/  SHF.R.U64 R47, R40, 0x10, R41.reuse ;  /* 0x00000010282f7819 */ /* 0x100fe20000001229 */
[----:B------:R-:W-:Y:S01]  /*ce00*/  IMAD R21, R21, 0x2, R2 ;  /* 0x0000000215157824 */ /* 0x000fe200078e0202 */
[----:B------:R-:W-:Y:S01]  /*ce10*/  SHF.R.U32.HI R46, RZ, 0x10, R41 ;  /* 0x00000010ff2e7819 */ /* 0x000fe20000011629 */
[----:B------:R-:W-:Y:S01]  /*ce20*/  HADD2.F32 R37, -RZ, R37.H0_H0 ;  /* 0x20000025ff257230 */ /* 0x000fe20000004100 */
[--C-:B------:R-:W-:Y:S02]  /*ce30*/  SHF.R.U64 R49, R52, 0x10, R53.reuse ;  /* 0x0000001034317819 */ /* 0x100fe40000001235 */
[----:B------:R-:W2:Y:S01]  /*ce40*/  LDS.128 R24, [R21+0x10400] ;  /* 0x0104000015187984 */ /* 0x000ea20000000c00 */
[----:B------:R-:W-:Y:S01]  /*ce50*/  SHF.R.U32.HI R52, RZ, 0x10, R53 ;  /* 0x00000010ff347819 */ /* 0x000fe20000011635 */
[--C-:B-1----:R-:W-:Y:S02]  /*ce60*/  HADD2.F32 R20, -RZ, R5.reuse.H0_H0 ;  /* 0x20000005ff147230 */ /* 0x102fe40000004100 */
[----:B------:R-:W-:-:S02]  /*ce70*/  HADD2.F32 R28, -RZ, R5.H1_H1 ;  /* 0x30000005ff1c7230 */ /* 0x000fc40000004100 */
[----:B------:R-:W-:Y:S02]  /*ce80*/  HADD2.F32 R5, -RZ, R4.H0_H0 ;  /* 0x20000004ff057230 */ /* 0x000fe40000004100 */
[----:B0-----:R-:W-:Y:S02]  /*ce90*/  HADD2.F32 R29, -RZ, R6.H0_H0 ;  /* 0x20000006ff1d7230 */ /* 0x001fe40000004100 */
[--C-:B------:R-:W-:Y:S02]  /*cea0*/  HADD2.F32 R30, -RZ, R7.reuse.H0_H0 ;  /* 0x20000007ff1e7230 */ /* 0x100fe40000004100 */
[----:B------:R-:W-:Y:S02]  /*ceb0*/  HADD2.F32 R7, -RZ, R7.H1_H1 ;  /* 0x30000007ff077230 */ /* 0x000fe40000004100 */
[----:B------:R-:W-:Y:S02]  /*cec0*/  HADD2.F32 R4, -RZ, R4.H1_H1 ;  /* 0x30000004ff047230 */ /* 0x000fe40000004100 */
[----:B--2---:R-:W-:-:S02]  /*ced0*/  HADD2.F32 R31, -RZ, R25.H0_H0 ;  /* 0x20000019ff1f7230 */ /* 0x004fc40000004100 */
[----:B------:R-:W-:Y:S02]  /*cee0*/  HADD2.F32 R32, -RZ, R25.H1_H1 ;  /* 0x30000019ff207230 */ /* 0x000fe40000004100 */
[----:B------:R-:W-:Y:S02]  /*cef0*/  HADD2.F32 R25, -RZ, R24.H0_H0 ;  /* 0x20000018ff197230 */ /* 0x000fe40000004100 */
[CC--:B------:R-:W-:Y:S01]  /*cf00*/  FMUL.FTZ R39, R31.reuse, R36.reuse ;  /* 0x000000241f277220 */ /* 0x0c0fe20000410000 */
[-C--:B------:R-:W-:Y:S01]  /*cf10*/  FMUL.FTZ R41, R31, R35.reuse ;  /* 0x000000231f297220 */ /* 0x080fe20000410000 */
[----:B------:R-:W-:Y:S02]  /*cf20*/  HADD2.F32 R31, -RZ, R50.H0_H0 ;  /* 0x20000032ff1f7230 */ /* 0x000fe40000004100 */
[C---:B------:R-:W-:Y:S01]  /*cf30*/  FFMA.FTZ R39, R20.reuse, R35, -R39 ;  /* 0x0000002314277223 */ /* 0x040fe20000010827 */
[----:B------:R-:W-:Y:S01]  /*cf40*/  FFMA.FTZ R41, R20, R36, R41 ;  /* 0x0000002414297223 */ /* 0x000fe20000010029 */
[----:B------:R-:W-:-:S02]  /*cf50*/  HADD2.F32 R20, -RZ, R59.H0_H0 ;  /* 0x2000003bff147230 */ /* 0x000fc40000004100 */
[C---:B------:R-:W-:Y:S01]  /*cf60*/  FMUL.FTZ R35, R32.reuse, R37 ;  /* 0x0000002520237220 */ /* 0x040fe20000410000 */
[-C--:B------:R-:W-:Y:S01]  /*cf70*/  FMUL.FTZ R43, R32, R31.reuse ;  /* 0x0000001f202b7220 */ /* 0x080fe20000410000 */
[C---:B------:R-:W-:Y:S01]  /*cf80*/  FMUL.FTZ R36, R25.reuse, R62 ;  /* 0x0000003e19247220 */ /* 0x040fe20000410000 */
[----:B------:R-:W-:Y:S02]  /*cf90*/  HADD2.F32 R33, -RZ, R26.H0_H0 ;  /* 0x2000001aff217230 */ /* 0x000fe40000004100 */
[-C--:B------:R-:W-:Y:S01]  /*cfa0*/  FMUL.FTZ R25, R25, R20.reuse ;  /* 0x0000001419197220 */ /* 0x080fe20000410000 */
[----:B------:R-:W-:Y:S02]  /*cfb0*/  HADD2.F32 R32, -RZ, R63.H0_H0 ;  /* 0x2000003fff207230 */ /* 0x000fe40000004100 */
[----:B------:R-:W-:Y:S01]  /*cfc0*/  FFMA.FTZ R36, R5, R20, -R36 ;  /* 0x0000001405247223 */ /* 0x000fe20000010824 */
[----:B------:R-:W-:Y:S02]  /*cfd0*/  HADD2.F32 R34, -RZ, R27.H0_H0 ;  /* 0x2000001bff227230 */ /* 0x000fe40000004100 */
[C---:B------:R-:W-:Y:S01]  /*cfe0*/  FFMA.FTZ R38, R28.reuse, R31, -R35 ;  /* 0x0000001f1c267223 */ /* 0x040fe20000010823 */
[----:B------:R-:W-:Y:S01]  /*cff0*/  FFMA.FTZ R40, R28, R37, R43 ;  /* 0x000000251c287223 */ /* 0x000fe2000001002b */
[----:B------:R-:W-:-:S02]  /*d000*/  HADD2.F32 R20, -RZ, R44.H0_H0 ;  /* 0x2000002cff147230 */ /* 0x000fc40000004100 */
[----:B------:R-:W-:Y:S01]  /*d010*/  FFMA.FTZ R62, R5, R62, R25 ;  /* 0x0000003e053e7223 */ /* 0x000fe20000010019 */
[----:B------:R-:W-:Y:S02]  /*d020*/  HADD2.F32 R63, -RZ, R63.H1_H1 ;  /* 0x3000003fff3f7230 */ /* 0x000fe40000004100 */
[C---:B------:R-:W-:Y:S01]  /*d030*/  FMUL.FTZ R28, R33.reuse, R32 ;  /* 0x00000020211c7220 */ /* 0x040fe20000410000 */
[----:B------:R-:W-:Y:S02]  /*d040*/  HADD2.F32 R5, -RZ, R44.H1_H1 ;  /* 0x3000002cff057230 */ /* 0x000fe40000004100 */
[-C--:B------:R-:W-:Y:S01]  /*d050*/  FMUL.FTZ R44, R33, R20.reuse ;  /* 0x00000014212c7220 */ /* 0x080fe20000410000 */
[----:B------:R-:W-:Y:S02]  /*d060*/  HADD2.F32 R27, -RZ, R27.H1_H1 ;  /* 0x3000001bff1b7230 */ /* 0x000fe40000004100 */
[----:B------:R-:W-:Y:S01]  /*d070*/  FFMA.FTZ R35, R29, R20, -R28 ;  /* 0x000000141d237223 */ /* 0x000fe2000001081c */
[----:B------:R-:W-:Y:S01]  /*d080*/  FMUL.FTZ R25, R34, R63 ;  /* 0x0000003f22197220 */ /* 0x000fe20000410000 */
[----:B------:R-:W-:-:S02]  /*d090*/  HADD2.F32 R28, -RZ, R46.H0_H0 ;  /* 0x2000002eff1c7230 */ /* 0x000fc40000004100 */
[-C--:B------:R-:W-:Y:S01]  /*d0a0*/  FMUL.FTZ R34, R34, R5.reuse ;  /* 0x0000000522227220 */ /* 0x080fe20000410000 */
[----:B------:R-:W-:Y:S02]  /*d0b0*/  HADD2.F32 R20, -RZ, R52.H0_H0 ;  /* 0x20000034ff147230 */ /* 0x000fe40000004100 */
[----:B------:R-:W-:Y:S01]  /*d0c0*/  FFMA.FTZ R44, R29, R32, R44 ;  /* 0x000000201d2c7223 */ /* 0x000fe2000001002c */
[C---:B------:R-:W-:Y:S01]  /*d0d0*/  FFMA.FTZ R32, R30.reuse, R5, -R25 ;  /* 0x000000051e207223 */ /* 0x040fe20000010819 */
[----:B------:R-:W-:Y:S01]  /*d0e0*/  FFMA.FTZ R34, R30, R63, R34 ;  /* 0x0000003f1e227223 */ /* 0x000fe20000010022 */
[C---:B------:R-:W-:Y:S01]  /*d0f0*/  FMUL.FTZ R46, R27.reuse, R28 ;  /* 0x0000001c1b2e7220 */ /* 0x040fe20000410000 */
[----:B------:R-:W-:Y:S01]  /*d100*/  FMUL.FTZ R30, R27, R20 ;  /* 0x000000141b1e7220 */ /* 0x000fe20000410000 */
[----:B------:R-:W-:Y:S02]  /*d110*/  HADD2.F32 R24, -RZ, R24.H1_H1 ;  /* 0x30000018ff187230 */ /* 0x000fe40000004100 */
[----:B------:R-:W-:-:S02]  /*d120*/  HADD2.F32 R26, -RZ, R26.H1_H1 ;  /* 0x3000001aff1a7230 */ /* 0x000fc40000004100 */
[C---:B------:R-:W-:Y:S01]  /*d130*/  FFMA.FTZ R43, R7.reuse, R20, -R46 ;  /* 0x00000014072b7223 */ /* 0x040fe2000001082e */
[----:B------:R-:W-:Y:S02]  /*d140*/  HADD2.F32 R27, -RZ, R48.H0_H0 ;  /* 0x20000030ff1b7230 */ /* 0x000fe40000004100 */
[----:B------:R-:W-:Y:S02]  /*d150*/  HADD2.F32 R29, -RZ, R47.H0_H0 ;  /* 0x2000002fff1d7230 */ /* 0x000fe40000004100 */
[----:B------:R-:W-:Y:S01]  /*d160*/  FFMA.FTZ R47, R7, R28, R30 ;  /* 0x0000001c072f7223 */ /* 0x000fe2000001001e */
[----:B------:R-:W-:Y:S02]  /*d170*/  HADD2.F32 R5, -RZ, R54.H0_H0 ;  /* 0x20000036ff057230 */ /* 0x000fe40000004100 */
[----:B------:R-:W-:Y:S01]  /*d180*/  FMUL.FTZ R7, R24, R27 ;  /* 0x0000001b18077220 */ /* 0x000fe20000410000 */
[----:B------:R-:W-:Y:S02]  /*d190*/  HADD2.F32 R25, -RZ, R49.H0_H0 ;  /* 0x20000031ff197230 */ /* 0x000fe40000004100 */
[----:B------:R-:W-:Y:S01]  /*d1a0*/  FMUL.FTZ R37, R26, R29 ;  /* 0x0000001d1a257220 */ /* 0x000fe20000410000 */
[----:B------:R-:W-:-:S02]  /*d1b0*/  HADD2.F32 R6, -RZ, R6.H1_H1 ;  /* 0x30000006ff067230 */ /* 0x000fc40000004100 */
[-C--:B------:R-:W-:Y:S01]  /*d1c0*/  FMUL.FTZ R24, R24, R5.reuse ;  /* 0x0000000518187220 */ /* 0x080fe20000410000 */
[----:B------:R-:W-:Y:S01]  /*d1d0*/  FFMA.FTZ R31, R4, R5, -R7 ;  /* 0x00000005041f7223 */ /* 0x000fe20000010807 */
[-C--:B------:R-:W-:Y:S01]  /*d1e0*/  FMUL.FTZ R26, R26, R25.reuse ;  /* 0x000000191a1a7220 */ /* 0x080fe20000410000 */
        /* <DEDUP_REMOVED lines=13> */
.L_x_9557:
[----:B------:R-:W-:Y:S05]  /*d2c0*/  BSYNC B1 ;  /* 0x0000000000017941 */ /* 0x000fea0003800000 */
.L_x_9556:
[----:B-1----:R-:W-:Y:S01]  /*d2d0*/  PRMT R32, R0, 0x5410, R3 ;  /* 0x0000541000207816 */ /* 0x002fe20000000003 */
[----:B------:R-:W-:Y:S06]  /*d2e0*/  @P0 BRA `(.L_x_9541) ;  /* 0x0000000400780947 */ /* 0x000fec0003800000 */
[----:B------:R-:W-:Y:S01]  /*d2f0*/  LEA.HI R45, R45, R206, RZ, 0x1d ;  /* 0x000000ce2d2d7211 */ /* 0x000fe200078fe8ff */
[--C-:B--23--:R-:W-:Y:S01]  /*d300*/  HADD2.F32 R21, -RZ, R55.reuse.H1_H1 ;  /* 0x30000037ff157230 */ /* 0x10cfe20000004100 */
[----:B------:R-:W-:Y:S01]  /*d310*/  SHF.R.U32.HI R20, RZ, 0x10, R9 ;  /* 0x00000010ff147819 */ /* 0x000fe20000011609 */
[----:B------:R-:W-:Y:S01]  /*d320*/  HADD2.F32 R55, -RZ, R55.H0_H0 ;  /* 0x20000037ff377230 */ /* 0x000fe20000004100 */
[----:B------:R-:W-:Y:S01]  /*d330*/  SHF.R.S32.HI R0, RZ, 0x1f, R45 ;  /* 0x0000001fff007819 */ /* 0x000fe2000001142d */
[----:B------:R-:W-:Y:S01]  /*d340*/  IMAD.SHL.U32 R3, R45, 0x8, RZ ;  /* 0x000000082d037824 */ /* 0x000fe200078e00ff */
[----:B------:R-:W-:Y:S01]  /*d350*/  SHF.R.U64 R38, R12, 0x10, R13 ;  /* 0x000000100c267819 */ /* 0x000fe2000000120d */
[----:B------:R-:W-:Y:S01]  /*d360*/  HADD2.F32 R20, -RZ, R20.H0_H0 ;  /* 0x20000014ff147230 */ /* 0x000fe20000004100 */
[----:B------:R-:W-:Y:S02]  /*d370*/  LEA.HI R0, R0, R45, RZ, 0x3 ;  /* 0x0000002d00007211 */ /* 0x000fe400078f18ff */
[----:B------:R-:W-:-:S02]  /*d380*/  LOP3.LUT R3, R194, 0x38, R3, 0xf8, !PT ;  /* 0x00000038c2037812 */ /* 0x000fc400078ef803 */
[--C-:B------:R-:W-:Y:S01]  /*d390*/  SHF.R.U64 R37, R14, 0x10, R15.reuse ;  /* 0x000000100e257819 */ /* 0x100fe2000000120f */
[----:B------:R-:W-:Y:S01]  /*d3a0*/  IMAD.SHL.U32 R4, R0, 0x400, RZ ;  /* 0x0000040000047824 */ /* 0x000fe200078e00ff */
[----:B------:R-:W-:Y:S02]  /*d3b0*/  LOP3.LUT R0, R3, R228, RZ, 0x3c, !PT ;  /* 0x000000e403007212 */ /* 0x000fe400078e3cff */
[----:B------:R-:W-:Y:S01]  /*d3c0*/  SHF.R.U32.HI R34, RZ, 0x10, R15 ;  /* 0x00000010ff227819 */ /* 0x000fe2000001160f */
[--C-:B------:R-:W-:Y:S01]  /*d3d0*/  HADD2.F32 R15, -RZ, R61.reuse.H1_H1 ;  /* 0x3000003dff0f7230 */ /* 0x100fe20000004100 */
[----:B------:R-:W-:Y:S01]  /*d3e0*/  LOP3.LUT R3, R4, 0x7fffe000, RZ, 0xc0, !PT ;  /* 0x7fffe00004037812 */ /* 0x000fe200078ec0ff */
[----:B------:R-:W-:Y:S01]  /*d3f0*/  HADD2.F32 R61, -RZ, R61.H0_H0 ;  /* 0x2000003dff3d7230 */ /* 0x000fe20000004100 */
[----:B------:R-:W1:Y:S01]  /*d400*/  LDS.128 R4, [R221] ;  /* 0x00000000dd047984 */ /* 0x000e620000000c00 */
[----:B------:R-:W-:Y:S02]  /*d410*/  SHF.R.U32.HI R28, RZ, 0x10, R13 ;  /* 0x00000010ff1c7819 */ /* 0x000fe4000001160d */
[----:B------:R-:W-:-:S02]  /*d420*/  IADD3 R3, R0, R3, R197 ;  /* 0x0000000300037210 */ /* 0x000fc40007ffe0c5 */
[----:B------:R-:W-:Y:S02]  /*d430*/  SHF.R.U64 R36, R8, 0x10, R9 ;  /* 0x0000001008247819 */ /* 0x000fe40000001209 */
[--C-:B------:R-:W-:Y:S01]  /*d440*/  SHF.R.U64 R35, R10, 0x10, R11.reuse ;  /* 0x000000100a237819 */ /* 0x100fe2000000120b */
[----:B------:R-:W-:Y:S01]  /*d450*/  IMAD R3, R3, 0x2, R2 ;  /* 0x0000000203037824 */ /* 0x000fe200078e0202 */
[----:B------:R-:W-:-:S04]  /*d460*/  SHF.R.U32.HI R33, RZ, 0x10, R11 ;  /* 0x00000010ff217819 */ /* 0x000fc8000001160b */
        /* <DEDUP_REMOVED lines=8> */
[--C-:B--2---:R-:W-:Y:S02]  /*d4f0*/  HADD2.F32 R12, -RZ, R25.reuse.H0_H0 ;  /* 0x20000019ff0c7230 */ /* 0x104fe40000004100 */
[----:B------:R-:W-:Y:S02]  /*d500*/  HADD2.F32 R25, -RZ, R25.H1_H1 ;  /* 0x30000019ff197230 */ /* 0x000fe40000004100 */
[----:B------:R-:W-:Y:S02]  /*d510*/  HADD2.F32 R11, -RZ, R24.H0_H0 ;  /* 0x20000018ff0b7230 */ /* 0x000fe40000004100 */
[C---:B0-----:R-:W-:Y:S01]  /*d520*/  FMUL.FTZ R29, R12.reuse, R21 ;  /* 0x000000150c1d7220 */ /* 0x041fe20000410000 */
        /* <DEDUP_REMOVED lines=14> */
[--C-:B------:R-:W-:Y:S02]  /*d610*/  HADD2.F32 R14, -RZ, R27.reuse.H0_H0 ;  /* 0x2000001bff0e7230 */ /* 0x100fe40000004100 */
        /* <DEDUP_REMOVED lines=43> */
.L_x_9541:
[----:B------:R-:W-:Y:S05]  /*d8d0*/  BSYNC B0 ;  /* 0x0000000000007941 */ /* 0x000fea0003800000 */
.L_x_9513:
        /* <DEDUP_REMOVED lines=8> */
.L_x_9511:
[----:B------:R-:W-:-:S13]  /*d960*/  ISETP.NE.AND P0, PT, R189, 0x3, PT ;  /* 0x00000003bd00780c */ /* 0x000fda0003f05270 */
[----:B------:R-:W-:Y:S05]  /*d970*/  @!P0 BRA `(.L_x_9558) ;  /* 0x0000000000048947 */ /* 0x000fea0003800000 */
[----:B------:R-:W-:Y:S01]  /*d980*/  BPT.TRAP 0x1 ;  /* 0x000000040000795c */ /* 0x000fe20000300000 */
.L_x_9558:
[----:B------:R-:W-:Y:S02]  /*d990*/  LEA R0, R184, R2, 0x3 ;  /* 0x00000002b8007211 */ /* 0x000fe400078e18ff */
[----:B012---:R-:W-:-:S04]  /*d9a0*/  SHF.L.U32 R3, R186, 0x1f, RZ ;  /* 0x0000001fba037819 */ /* 0x007fc800000006ff */
[----:B------:R0:W1:Y:S01]  /*d9b0*/  SYNCS.PHASECHK.TRANS64.TRYWAIT P2, [R0+URZ+0x28830], R3 ;  /* 0x02883003000075a7 */ /* 0x000062000804017f */
[----:B------:R-:W-:Y:S05]  /*d9c0*/  @!P0 BRA `(.L_x_9559) ;  /* 0x0000000000048947 */ /* 0x000fea0003800000 */
[----:B------:R-:W-:Y:S01]  /*d9d0*/  BPT.TRAP 0x1 ;  /* 0x000000040000795c */ /* 0x000fe20000300000 */
.L_x_9559:
[----:B---34-:R-:W2:Y:S02]  /*d9e0*/  S2R R4, SR_TID.X ;  /* 0x0000000000047919 */ /* 0x018ea40000002100 */
[----:B--2---:R-:W-:-:S04]  /*d9f0*/  LOP3.LUT R4, R4, 0x7f, RZ, 0xc0, !PT ;  /* 0x0000007f04047812 */ /* 0x004fc800078ec0ff */
[----:B------:R-:W-:Y:S01]  /*da00*/  ISETP.NE.AND P1, PT, R4, RZ, PT ;  /* 0x000000ff0400720c */ /* 0x000fe20003f25270 */
[----:B-1----:R-:W-:-:S12]  /*da10*/  @P2 BRA `(.L_x_9560) ;  /* 0x0000000000082947 */ /* 0x002fd80003800000 */
[----:B------:R-:W1:Y:S02]  /*da20*/  SYNCS.PHASECHK.TRANS64.TRYWAIT P2, [R0+URZ+0x28830], R3 ;  /* 0x02883003000075a7 */ /* 0x000e64000804017f */
[----:B-1----:R-:W-:Y:S05]  /*da30*/  @!P2 BRA `(.L_x_9561) ;  /* 0x000001400038a947 */ /* 0x002fea0003800000 */
.L_x_9560:
[----:B------:R-:W-:Y:S05]  /*da40*/  WARPSYNC.ALL ;  /* 0x0000000000007948 */ /* 0x000fea0003800000 */
[----:B01----:R-:W-:Y:S01]  /*da50*/  VIADD R3, R2, 0x18400 ;  /* 0x0001840002037836 */ /* 0x003fe20000000000 */
[----:B------:R-:W-:Y:S01]  /*da60*/  R2UR UR44, R42 ;  /* 0x000000002a2c72ca */ /* 0x000fe200000e0000 */
[----:B------:R-:W-:Y:S01]  /*da70*/  IMAD.MOV.U32 R7, RZ, RZ, 0x40000040 ;  /* 0x40000040ff077424 */ /* 0x000fe200078e00ff */
        /* <DEDUP_REMOVED lines=37> */
[----:B------:R-:W-:Y:S01]  /*dcd0*/  UMOV UR29, 0x40000040 ;  /* 0x40000040001d7882 */ /* 0x000fe20000000000 */
[----:B------:R-:W-:Y:S01]  /*dce0*/  IADD3 R8, R6, 0x400, RZ ;  /* 0x0000040006087810 */ /* 0x000fe20007ffe0ff */
[----:B------:R-:W-:Y:S01]  /*dcf0*/  UIADD3 UR32, UR44, 0x406, URZ ;  /* 0x000004062c207890 */ /* 0x000fe2000fffe03f */
[----:B------:R-:W-:Y:S01]  /*dd00*/  R2UR UR27, R9 ;  /* 0x00000000091b72ca */ /* 0x000fe200000e0000 */
[----:B------:R-:W-:Y:S01]  /*dd10*/  UMOV UR33, 0x40000040 ;  /* 0x4000004000217882 */ /* 0x000fe20000000000 */
[----:B------:R-:W-:Y:S01]  /*dd20*/  R2UR UR22, R8 ;  /* 0x00000000081672ca */ /* 0x000fe200000e0000 */
[----:B------:R-:W-:Y:S01]  /*dd30*/  VIADD R8, R6, 0x402 ;  /* 0x0000040206087836 */ /* 0x000fe20000000000 */
[----:B------:R-:W-:Y:S01]  /*dd40*/  MOV R9, 0x40000040 ;  /* 0x4000004000097802 */ /* 0x000fe20000000f00 */
[----:B------:R-:W-:Y:S01]  /*dd50*/  ULDC UR4, c[0x0][0x9d8] ;  /* 0x0002760000047ab9 */ /* 0x000fe20000000800 */
[----:B------:R-:W-:Y:S01]  /*dd60*/  R2UR UR35, R7 ;  /* 0x00000000072372ca */ /* 0x000fe200000e0000 */
[----:B------:R-:W-:Y:S01]  /*dd70*/  ULDC UR5, c[0x0][0x988] ;  /* 0x0002620000057ab9 */ /* 0x000fe20000000800 */
[----:B------:R-:W-:Y:S01]  /*dd80*/  R2UR UR26, R8 ;  /* 0x00000000081a72ca */ /* 0x000fe200000e0000 */
[C---:B------:R-:W-:Y:S01]  /*dd90*/  VIADD R8, R6.reuse, 0x404 ;  /* 0x0000040406087836 */ /* 0x040fe20000000000 */
[----:B------:R-:W-:Y:S01]  /*dda0*/  R2UR UR31, R9 ;  /* 0x00000000091f72ca */ /* 0x000fe200000e0000 */
[----:B------:R-:W-:Y:S01]  /*ddb0*/  VIADD R6, R6, 0x406 ;  /* 0x0000040606067836 */ /* 0x000fe20000000000 */
[----:B------:R-:W0:Y:S01]  /*ddc0*/  LDC R7, c[0x0][0x448] ;  /* 0x00011200ff077b82 */ /* 0x000e220000000800 */
[----:B------:R-:W-:Y:S01]  /*ddd0*/  @!P1 VIADD R0, R0, 0x28840 ;  /* 0x0002884000009836 */ /* 0x000fe20000000000 */
[----:B------:R-:W-:Y:S01]  /*dde0*/  R2UR UR30, R8 ;  /* 0x00000000081e72ca */ /* 0x000fe200000e0000 */
[----:B------:R-:W-:Y:S01]  /*ddf0*/  ULDC UR6, c[0x0][0x9d8] ;  /* 0x0002760000067ab9 */ /* 0x000fe20000000800 */
[----:B------:R-:W-:Y:S01]  /*de00*/  R2UR UR34, R6 ;  /* 0x00000000062272ca */ /* 0x000fe200000e0000 */
[----:B------:R-:W-:Y:S01]  /*de10*/  ULDC UR7, c[0x0][0x9d8] ;  /* 0x0002760000077ab9 */ /* 0x000fe20000000800 */
[----:B------:R-:W-:-:S02]  /*de20*/  @!P1 PRMT R0, RZ, 0x654, R0 ;  /* 0x00000654ff009816 */ /* 0x000fc40000000000 */
        /* <DEDUP_REMOVED lines=17> */
[----:B0-----:R-:W-:-:S02]  /*df40*/  ISETP.NE.AND P2, PT, R7, 0x1, PT ;  /* 0x000000010700780c */ /* 0x001fc40003f45270 */
[----:B------:R-:W-:-:S11]  /*df50*/  CS2R R114, SRZ ;  /* 0x0000000000727805 */ /* 0x000fd6000001ff00 */
[----:B------:R-:W0:Y:S01]  /*df60*/  @P2 LDC R7, c[0x0][0x44c] ;  /* 0x00011300ff072b82 */ /* 0x000e220000000800 */
        /* <DEDUP_REMOVED lines=34> */
[----:B-----5:R2:W3:Y:S01]  /*e190*/  MUFU.TANH R113, R26 ;  /* 0x0000001a00717308 */ /* 0x0204e20000002400 */
[----:B-1----:R-:W1:Y:S01]  /*e1a0*/  @P2 LDC R30, c[0x0][0x450] ;  /* 0x00011400ff1e2b82 */ /* 0x002e620000000800 */
[----:B------:R-:W-:Y:S01]  /*e1b0*/  FMUL.FTZ R46, R46, UR4 ;  /* 0x000000042e2e7c20 */ /* 0x000fe20008410000 */
[----:B------:R-:W-:Y:S01]  /*e1c0*/  FMUL.FTZ R47, R47, UR4 ;  /* 0x000000042f2f7c20 */ /* 0x000fe20008410000 */
[----:B------:R-:W-:Y:S01]  /*e1d0*/  FMUL.FTZ R50, R50, UR4 ;  /* 0x0000000432327c20 */ /* 0x000fe20008410000 */
[----:B------:R-:W-:Y:S01]  /*e1e0*/  FMUL.FTZ R51, R51, UR4 ;  /* 0x0000000433337c20 */ /* 0x000fe20008410000 */
[----:B------:R-:W-:Y:S01]  /*e1f0*/  FMUL.FTZ R54, R54, UR4 ;  /* 0x0000000436367c20 */ /* 0x000fe20008410000 */
[----:B------:R-:W-:Y:S01]  /*e200*/  FMUL.FTZ R6, R28, UR4 ;  /* 0x000000041c067c20 */ /* 0x000fe20008410000 */
[----:B------:R4:W-:Y:S01]  /*e210*/  MUFU.TANH R103, R34 ;  /* 0x0000002200677308 */ /* 0x0009e20000002400 */
[----:B--2---:R-:W-:-:S02]  /*e220*/  IMAD.IADD R26, R204, 0x1, R191 ;  /* 0x00000001cc1a7824 */ /* 0x004fc400078e02bf */
[----:B------:R-:W-:Y:S01]  /*e230*/  FMUL.FTZ R55, R55, UR4 ;  /* 0x0000000437377c20 */ /* 0x000fe20008410000 */
[----:B------:R-:W-:Y:S01]  /*e240*/  FMUL.FTZ R28, R53, UR4 ;  /* 0x00000004351c7c20 */ /* 0x000fe20008410000 */
[----:B------:R-:W-:Y:S01]  /*e250*/  FMUL.FTZ R58, R58, UR4 ;  /* 0x000000043a3a7c20 */ /* 0x000fe20008410000 */
[----:B0-----:R-:W-:-:S04]  /*e260*/  @P2 IMAD.HI.U32 R7, R26, R7, RZ ;  /* 0x000000071a072227 */ /* 0x001fc800078e00ff */
        /* <DEDUP_REMOVED lines=11> */
[----:B-1----:R-:W-:Y:S01]  /*e320*/  @P2 SHF.R.U32.HI R26, RZ, R30, R7 ;  /* 0x0000001eff1a2219 */ /* 0x002fe20000011607 */
[----:B------:R-:W-:-:S02]  /*e330*/  IMAD.MOV.U32 R30, RZ, RZ, -0x80 ;  /* 0xffffff80ff1e7424 */ /* 0x000fc400078e00ff */
[----:B------:R-:W-:Y:S01]  /*e340*/  FMUL.FTZ R74, R74, UR4 ;  /* 0x000000044a4a7c20 */ /* 0x000fe20008410000 */
[----:B------:R-:W-:Y:S01]  /*e350*/  FMUL.FTZ R75, R75, UR4 ;  /* 0x000000044b4b7c20 */ /* 0x000fe20008410000 */
[----:B------:R-:W-:Y:S01]  /*e360*/  FMUL.FTZ R5, R25, UR4 ;  /* 0x0000000419057c20 */ /* 0x000fe20008410000 */
[----:B------:R-:W1:Y:S01]  /*e370*/  SHFL.IDX PT, R7, R26, 0x1, 0x1c1f ;  /* 0x003c1f001a077f89 */ /* 0x000e6200000e0000 */
[----:B------:R-:W-:Y:S01]  /*e380*/  IMAD R30, R129, R30, 0x80 ;  /* 0x00000080811e7424 */ /* 0x000fe200078e021e */
[----:B------:R-:W2:Y:S01]  /*e390*/  MUFU.TANH R35, R35 ;  /* 0x0000002300237308 */ /* 0x000ea20000002400 */
[----:B------:R-:W-:Y:S01]  /*e3a0*/  FMUL.FTZ R25, R49, UR4 ;  /* 0x0000000431197c20 */ /* 0x000fe20008410000 */
[----:B------:R-:W-:Y:S01]  /*e3b0*/  FMUL.FTZ R78, R78, UR4 ;  /* 0x000000044e4e7c20 */ /* 0x000fe20008410000 */
[----:B------:R-:W-:Y:S01]  /*e3c0*/  IMAD.IADD R36, R193, 0x1, R30 ;  /* 0x00000001c1247824 */ /* 0x000fe200078e021e */
[----:B----4-:R-:W-:Y:S01]  /*e3d0*/  IADD3 R34, R30, 0x1, RZ ;  /* 0x000000011e227810 */ /* 0x010fe20007ffe0ff */
[----:B------:R-:W-:Y:S01]  /*e3e0*/  FMUL.FTZ R79, R79, UR4 ;  /* 0x000000044f4f7c20 */ /* 0x000fe20008410000 */
[----:B------:R-:W-:Y:S01]  /*e3f0*/  FMUL.FTZ R20, R45, UR4 ;  /* 0x000000042d147c20 */ /* 0x000fe20008410000 */
[C---:B------:R-:W-:Y:S01]  /*e400*/  IMAD R36, R203.reuse, -0x2, R36 ;  /* 0xfffffffecb247824 */ /* 0x040fe200078e0224 */
[----:B------:R-:W4:Y:S01]  /*e410*/  MUFU.TANH R38, R38 ;  /* 0x0000002600267308 */ /* 0x000f220000002400 */
[----:B------:R-:W-:-:S02]  /*e420*/  IMAD R34, R203, -0x2, R34 ;  /* 0xfffffffecb227824 */ /* 0x000fc400078e0222 */
[----:B------:R-:W-:Y:S01]  /*e430*/  FMUL.FTZ R82, R82, UR4 ;  /* 0x0000000452527c20 */ /* 0x000fe20008410000 */
[----:B------:R-:W-:Y:S01]  /*e440*/  FMUL.FTZ R9, R32, UR4 ;  /* 0x0000000420097c20 */ /* 0x000fe20008410000 */
[----:B------:R-:W-:Y:S01]  /*e450*/  FMUL.FTZ R32, R57, UR4 ;  /* 0x0000000439207c20 */ /* 0x000fe20008410000 */
[----:B------:R-:W-:Y:S01]  /*e460*/  FMUL.FTZ R83, R83, UR4 ;  /* 0x0000000453537c20 */ /* 0x000fe20008410000 */
[----:B------:R-:W-:Y:S01]  /*e470*/  IADD3 R105, -R192, R34, R193 ;  /* 0x00000022c0697210 */ /* 0x000fe20007ffe1c1 */
[----:B------:R-:W-:Y:S01]  /*e480*/  FMUL.FTZ R86, R86, UR4 ;  /* 0x0000000456567c20 */ /* 0x000fe20008410000 */
[----:B------:R-:W4:Y:S01]  /*e490*/  MUFU.TANH R39, R39 ;  /* 0x0000002700277308 */ /* 0x000f220000002400 */
[----:B------:R-:W-:Y:S01]  /*e4a0*/  FMUL.FTZ R87, R87, UR4 ;  /* 0x0000000457577c20 */ /* 0x000fe20008410000 */
[----:B------:R-:W4:Y:S01]  /*e4b0*/  SHFL.IDX PT, R26, R26, RZ, 0x1c1f ;  /* 0x001c1fff1a1a7589 */ /* 0x000f2200000e0000 */
[----:B------:R-:W-:Y:S01]  /*e4c0*/  FMUL.FTZ R3, R24, UR4 ;  /* 0x0000000418037c20 */ /* 0x000fe20008410000 */
[----:B------:R-:W-:Y:S01]  /*e4d0*/  FMUL.FTZ R8, R29, UR4 ;  /* 0x000000041d087c20 */ /* 0x000fe20008410000 */
[----:B------:R-:W-:Y:S01]  /*e4e0*/  FMUL.FTZ R13, R40, UR4 ;  /* 0x00000004280d7c20 */ /* 0x000fe20008410000 */
[----:B-1----:R-:W-:Y:S01]  /*e4f0*/  VIADDMNMX R30, R7, R105, R36, PT ;  /* 0x00000069071e7246 */ /* 0x002fe20003800124 */
[----:B------:R-:W-:Y:S01]  /*e500*/  FMUL.FTZ R7, R71, UR4 ;  /* 0x0000000447077c20 */ /* 0x000fe20008410000 */
[----:B------:R-:W1:Y:S01]  /*e510*/  MUFU.TANH R42, R42 ;  /* 0x0000002a002a7308 */ /* 0x000e620000002400 */
[----:B------:R-:W-:Y:S01]  /*e520*/  FMUL.FTZ R65, R65, UR4 ;  /* 0x0000000441417c20 */ /* 0x000fe20008410000 */
[----:B------:R-:W-:Y:S01]  /*e530*/  ISETP.GT.AND P4, PT, R30, RZ, PT ;  /* 0x000000ff1e00720c */ /* 0x000fe20003f84270 */
[----:B------:R-:W-:Y:S01]  /*e540*/  FMUL.FTZ R14, R44, UR4 ;  /* 0x000000042c0e7c20 */ /* 0x000fe20008410000 */
[C---:B------:R-:W-:Y:S01]  /*e550*/  ISETP.GT.AND P5, PT, R30.reuse, 0x1, PT ;  /* 0x000000011e00780c */ /* 0x040fe20003fa4270 */
[----:B------:R-:W-:Y:S01]  /*e560*/  FMUL.FTZ R69, R69, UR4 ;  /* 0x0000000445457c20 */ /* 0x000fe20008410000 */
[----:B------:R-:W-:Y:S01]  /*e570*/  ISETP.GT.AND P3, PT, R30, 0x8, PT ;  /* 0x000000081e00780c */ /* 0x000fe20003f64270 */
[----:B------:R-:W-:Y:S01]  /*e580*/  FMUL.FTZ R73, R73, UR4 ;  /* 0x0000000449497c20 */ /* 0x000fe20008410000 */
[----:B---3--:R-:W-:Y:S01]  /*e590*/  FSEL R113, R113, -INF , P4 ;  /* 0xff80000071717808 */ /* 0x008fe20002000000 */
[----:B------:R-:W3:Y:S01]  /*e5a0*/  MUFU.TANH R43, R43 ;  /* 0x0000002b002b7308 */ /* 0x000ee20000002400 */
[----:B0-----:R-:W-:Y:S01]  /*e5b0*/  FSEL R111, R27, -INF , P5 ;  /* 0xff8000001b6f7808 */ /* 0x001fe20002800000 */
[----:B------:R-:W-:Y:S01]  /*e5c0*/  FMUL.FTZ R21, R48, UR4 ;  /* 0x0000000430157c20 */ /* 0x000fe20008410000 */
[----:B------:R-:W-:Y:S01]  /*e5d0*/  ISETP.GT.AND P4, PT, R30, 0x9, PT ;  /* 0x000000091e00780c */ /* 0x000fe20003f84270 */
[----:B------:R-:W-:Y:S01]  /*e5e0*/  FMUL.FTZ R81, R81, UR4 ;  /* 0x0000000451517c20 */ /* 0x000fe20008410000 */
[----:B------:R-:W-:Y:S01]  /*e5f0*/  FSEL R109, R109, -INF , P3 ;  /* 0xff8000006d6d7808 */ /* 0x000fe20001800000 */
[----:B------:R-:W-:Y:S01]  /*e600*/  FMUL.FTZ R24, R52, UR4 ;  /* 0x0000000434187c20 */ /* 0x000fe20008410000 */
[----:B------:R-:W-:Y:S01]  /*e610*/  FMNMX.FTZ R34, R113, R111, !PT ;  /* 0x0000006f71227209 */ /* 0x000fe20007810000 */
[----:B------:R-:W0:Y:S01]  /*e620*/  MUFU.TANH R46, R46 ;  /* 0x0000002e002e7308 */ /* 0x000e220000002400 */
[----:B------:R-:W-:Y:S01]  /*e630*/  ISETP.GT.AND P3, PT, R30, 0x10, PT ;  /* 0x000000101e00780c */ /* 0x000fe20003f64270 */
[----:B------:R-:W-:Y:S01]  /*e640*/  FMUL.FTZ R85, R85, UR4 ;  /* 0x0000000455557c20 */ /* 0x000fe20008410000 */
[----:B--2---:R-:W-:Y:S01]  /*e650*/  FSEL R107, R31, -INF , P4 ;  /* 0xff8000001f6b7808 */ /* 0x004fe20002000000 */
[----:B------:R-:W-:Y:S01]  /*e660*/  FMUL.FTZ R29, R56, UR4 ;  /* 0x00000004381d7c20 */ /* 0x000fe20008410000 */
[----:B------:R-:W-:Y:S01]  /*e670*/  FMNMX.FTZ R34, R109, R34, !PT ;  /* 0x000000226d227209 */ /* 0x000fe20007810000 */
[----:B------:R-:W-:Y:S01]  /*e680*/  FMUL.FTZ R60, R60, UR4 ;  /* 0x000000043c3c7c20 */ /* 0x000fe20008410000 */
[----:B------:R-:W-:Y:S01]  /*e690*/  ISETP.GT.AND P4, PT, R30, 0x11, PT ;  /* 0x000000111e00780c */ /* 0x000fe20003f84270 */
[----:B------:R-:W2:Y:S01]  /*e6a0*/  MUFU.TANH R47, R47 ;  /* 0x0000002f002f7308 */ /* 0x000ea20000002400 */
[----:B------:R-:W-:Y:S01]  /*e6b0*/  FSEL R103, R103, -INF , P3 ;  /* 0xff80000067677808 */ /* 0x000fe20001800000 */
[----:B------:R-:W-:Y:S01]  /*e6c0*/  FMUL.FTZ R64, R64, UR4 ;  /* 0x0000000440407c20 */ /* 0x000fe20008410000 */
[----:B------:R-:W-:Y:S01]  /*e6d0*/  FMNMX.FTZ R34, R107, R34, !PT ;  /* 0x000000226b227209 */ /* 0x000fe20007810000 */
[----:B------:R-:W-:Y:S01]  /*e6e0*/  FMUL.FTZ R68, R68, UR4 ;  /* 0x0000000444447c20 */ /* 0x000fe20008410000 */
[----:B------:R-:W-:Y:S01]  /*e6f0*/  ISETP.GT.AND P3, PT, R30, 0x18, PT ;  /* 0x000000181e00780c */ /* 0x000fe20003f64270 */
[----:B------:R-:W-:Y:S01]  /*e700*/  FMUL.FTZ R72, R72, UR4 ;  /* 0x0000000448487c20 */ /* 0x000fe20008410000 */
[----:B------:R-:W-:Y:S01]  /*e710*/  FSEL R101, R35, -INF , P4 ;  /* 0xff80000023657808 */ /* 0x000fe20002000000 */
[----:B------:R-:W2:Y:S01]  /*e720*/  MUFU.TANH R50, R50 ;  /* 0x0000003200327308 */ /* 0x000ea20000002400 */
[----:B------:R-:W-:Y:S01]  /*e730*/  FMNMX.FTZ R34, R103, R34, !PT ;  /* 0x0000002267227209 */ /* 0x000fe20007810000 */
[----:B------:R-:W-:Y:S01]  /*e740*/  FMUL.FTZ R76, R76, UR4 ;  /* 0x000000044c4c7c20 */ /* 0x000fe20008410000 */
[----:B------:R-:W-:Y:S01]  /*e750*/  ISETP.GT.AND P4, PT, R30, 0x19, PT ;  /* 0x000000191e00780c */ /* 0x000fe20003f84270 */
[----:B------:R-:W-:Y:S01]  /*e760*/  FMUL.FTZ R77, R77, UR4 ;  /* 0x000000044d4d7c20 */ /* 0x000fe20008410000 */
[----:B----4-:R-:W-:Y:S01]  /*e770*/  FSEL R99, R38, -INF , P3 ;  /* 0xff80000026637808 */ /* 0x010fe20001800000 */
[----:B------:R-:W-:Y:S01]  /*e780*/  FMUL.FTZ R80, R80, UR4 ;  /* 0x0000000450507c20 */ /* 0x000fe20008410000 */
[----:B------:R-:W-:Y:S01]  /*e790*/  FMNMX.FTZ R34, R101, R34, !PT ;  /* 0x0000002265227209 */ /* 0x000fe20007810000 */
[----:B------:R-:W-:Y:S01]  /*e7a0*/  MUFU.TANH R51, R51 ;  /* 0x0000003300337308 */ /* 0x000fe20000002400 */
[----:B------:R-:W-:Y:S01]  /*e7b0*/  ISETP.GT.AND P3, PT, R30, 0x20, PT ;  /* 0x000000201e00780c */ /* 0x000fe20003f64270 */
[----:B------:R-:W-:Y:S01]  /*e7c0*/  FMUL.FTZ R84, R84, UR4 ;  /* 0x0000000454547c20 */ /* 0x000fe20008410000 */
[----:B------:R-:W-:Y:S01]  /*e7d0*/  FSEL R97, R39, -INF , P4 ;  /* 0xff80000027617808 */ /* 0x000fe20002000000 */
[----:B------:R4:W-:Y:S01]  /*e7e0*/  @!P1 SYNCS.ARRIVE.TRANS64.RED.A1T0 RZ, [R0+URZ], RZ ;  /* 0x000000ff00ff99a7 */ /* 0x0009e2000810043f */
[----:B------:R-:W-:-:S02]  /*e7f0*/  FMNMX.FTZ R34, R99, R34, !PT ;  /* 0x0000002263227209 */ /* 0x000fc40007810000 */
[----:B------:R-:W-:Y:S01]  /*e800*/  ISETP.GT.AND P4, PT, R30, 0x21, PT ;  /* 0x000000211e00780c */ /* 0x000fe20003f84270 */
[----:B------:R0:W4:Y:S01]  /*e810*/  MUFU.TANH R53, R54 ;  /* 0x0000003600357308 */ /* 0x0001220000002400 */
[----:B-1----:R-:W-:Y:S02]  /*e820*/  FSEL R95, R42, -INF , P3 ;  /* 0xff8000002a5f7808 */ /* 0x002fe40001800000 */
[----:B------:R-:W-:Y:S01]  /*e830*/  FMNMX.FTZ R34, R97, R34, !PT ;  /* 0x0000002261227209 */ /* 0x000fe20007810000 */
[----:B------:R-:W1:Y:S01]  /*e840*/  @P2 LDC R52, c[0x0][0x44c] ;  /* 0x00011300ff342b82 */ /* 0x000e620000000800 */
[----:B------:R-:W-:Y:S02]  /*e850*/  ISETP.GT.AND P3, PT, R30, 0x28, PT ;  /* 0x000000281e00780c */ /* 0x000fe40003f64270 */
[----:B---3--:R-:W-:Y:S01]  /*e860*/  FSEL R93, R43, -INF , P4 ;  /* 0xff8000002b5d7808 */ /* 0x008fe20002000000 */
[----:B------:R-:W-:Y:S01]  /*e870*/  MUFU.TANH R55, R55 ;  /* 0x0000003700377308 */ /* 0x000fe20000002400 */
[----:B------:R-:W-:-:S02]  /*e880*/  FMNMX.FTZ R34, R95, R34, !PT ;  /* 0x000000225f227209 */ /* 0x000fc40007810000 */
[----:B------:R-:W-:Y:S01]  /*e890*/  ISETP.GT.AND P4, PT, R30, 0x29, PT ;  /* 0x000000291e00780c */ /* 0x000fe20003f84270 */
[----:B0-----:R-:W0:Y:S01]  /*e8a0*/  @P2 LDC R54, c[0x0][0x450] ;  /* 0x00011400ff362b82 */ /* 0x001e220000000800 */
[----:B------:R-:W-:Y:S02]  /*e8b0*/  FSEL R91, R46, -INF , P3 ;  /* 0xff8000002e5b7808 */ /* 0x000fe40001800000 */
[----:B------:R-:W-:Y:S01]  /*e8c0*/  FMNMX.FTZ R34, R93, R34, !PT ;  /* 0x000000225d227209 */ /* 0x000fe20007810000 */
[----:B------:R-:W3:Y:S01]  /*e8d0*/  MUFU.TANH R33, R58 ;  /* 0x0000003a00217308 */ /* 0x000ee20000002400 */
[----:B------:R-:W-:Y:S02]  /*e8e0*/  ISETP.GT.AND P3, PT, R30, 0x30, PT ;  /* 0x000000301e00780c */ /* 0x000fe40003f64270 */
[----:B--2---:R-:W-:Y:S02]  /*e8f0*/  FSEL R89, R47, -INF , P4 ;  /* 0xff8000002f597808 */ /* 0x004fe40002000000 */
[----:B------:R-:W-:-:S02]  /*e900*/  FMNMX.FTZ R34, R91, R34, !PT ;  /* 0x000000225b227209 */ /* 0x000fc40007810000 */
[----:B------:R-:W-:Y:S01]  /*e910*/  ISETP.GT.AND P4, PT, R30, 0x31, PT ;  /* 0x000000311e00780c */ /* 0x000fe20003f84270 */
[----:B------:R-:W2:Y:S01]  /*e920*/  MUFU.TANH R59, R59 ;  /* 0x0000003b003b7308 */ /* 0x000ea20000002400 */
[----:B------:R-:W-:Y:S02]  /*e930*/  FSEL R71, R50, -INF , P3 ;  /* 0xff80000032477808 */ /* 0x000fe40001800000 */
[----:B------:R-:W-:Y:S02]  /*e940*/  FMNMX.FTZ R34, R89, R34, !PT ;  /* 0x0000002259227209 */ /* 0x000fe40007810000 */
[----:B------:R-:W-:Y:S02]  /*e950*/  ISETP.GT.AND P3, PT, R30, 0x38, PT ;  /* 0x000000381e00780c */ /* 0x000fe40003f64270 */
[----:B------:R-:W-:Y:S01]  /*e960*/  FMNMX.FTZ R34, R71, R34, !PT ;  /* 0x0000002247227209 */ /* 0x000fe20007810000 */
[----:B------:R2:W-:Y:S01]  /*e970*/  MUFU.TANH R41, R67 ;  /* 0x0000004300297308 */ /* 0x0005e20000002400 */
[----:B----4-:R-:W-:-:S02]  /*e980*/  FSEL R53, R53, -INF , P3 ;  /* 0xff80000035357808 */ /* 0x010fc40001800000 */
[----:B------:R-:W-:Y:S02]  /*e990*/  ISETP.GT.AND P3, PT, R30, 0x40, PT ;  /* 0x000000401e00780c */ /* 0x000fe40003f64270 */
[----:B------:R-:W-:Y:S02]  /*e9a0*/  VIADDMNMX R105, R26, R105, R36, PT ;  /* 0x000000691a697246 */ /* 0x000fe40003800124 */
[----:B---3--:R-:W-:Y:S01]  /*e9b0*/  FSEL R33, R33, -INF , P3 ;  /* 0xff80000021217808 */ /* 0x008fe20001800000 */
[----:B------:R-:W3:Y:S01]  /*e9c0*/  MUFU.TANH R62, R62 ;  /* 0x0000003e003e7308 */ /* 0x000ee20000002400 */
[----:B--2---:R-:W-:Y:S02]  /*e9d0*/  FSEL R67, R51, -INF , P4 ;  /* 0xff80000033437808 */ /* 0x004fe40002000000 */
[----:B------:R-:W-:Y:S02]  /*e9e0*/  ISETP.GT.AND P4, PT, R30, 0x39, PT ;  /* 0x000000391e00780c */ /* 0x000fe40003f84270 */
[----:B------:R-:W-:-:S02]  /*e9f0*/  FMNMX.FTZ R34, R67, R34, !PT ;  /* 0x0000002243227209 */ /* 0x000fc40007810000 */
[----:B------:R-:W-:Y:S01]  /*ea00*/  FSEL R39, R55, -INF , P4 ;  /* 0xff80000037277808 */ /* 0x000fe20002000000 */
[----:B------:R-:W2:Y:S01]  /*ea10*/  MUFU.TANH R63, R63 ;  /* 0x0000003f003f7308 */ /* 0x000ea20000002400 */
[----:B------:R-:W-:Y:S02]  /*ea20*/  FMNMX.FTZ R34, R53, R34, !PT ;  /* 0x0000002235227209 */ /* 0x000fe40007810000 */
[C---:B------:R-:W-:Y:S02]  /*ea30*/  ISETP.GT.AND P4, PT, R30.reuse, 0x41, PT ;  /* 0x000000411e00780c */ /* 0x040fe40003f84270 */
[----:B------:R-:W-:Y:S02]  /*ea40*/  FMNMX.FTZ R34, R39, R34, !PT ;  /* 0x0000002227227209 */ /* 0x000fe40007810000 */
[----:B------:R-:W-:Y:S01]  /*ea50*/  ISETP.GT.AND P3, PT, R30, 0x48, PT ;  /* 0x000000481e00780c */ /* 0x000fe20003f64270 */
[----:B------:R-:W4:Y:S01]  /*ea60*/  MUFU.TANH R37, R66 ;  /* 0x0000004200257308 */ /* 0x000f220000002400 */
[----:B------:R-:W-:-:S02]  /*ea70*/  FSEL R31, R59, -INF , P4 ;  /* 0xff8000003b1f7808 */ /* 0x000fc40002000000 */
[----:B------:R-:W-:Y:S02]  /*ea80*/  FMNMX.FTZ R34, R33, R34, !PT ;  /* 0x0000002221227209 */ /* 0x000fe40007810000 */
[----:B------:R-:W-:Y:S02]  /*ea90*/  ISETP.GT.AND P4, PT, R30, 0x49, PT ;  /* 0x000000491e00780c */ /* 0x000fe40003f84270 */
[----:B---3--:R-:W-:Y:S01]  /*eaa0*/  FSEL R27, R62, -INF , P3 ;  /* 0xff8000003e1b7808 */ /* 0x008fe20001800000 */
[----:B------:R-:W3:Y:S01]  /*eab0*/  MUFU.TANH R70, R70 ;  /* 0x0000004600467308 */ /* 0x000ee20000002400 */
[----:B------:R-:W-:Y:S02]  /*eac0*/  FMNMX.FTZ R34, R31, R34, !PT ;  /* 0x000000221f227209 */ /* 0x000fe40007810000 */
[----:B------:R-:W-:Y:S02]  /*ead0*/  ISETP.GT.AND P3, PT, R30, 0x50, PT ;  /* 0x000000501e00780c */ /* 0x000fe40003f64270 */
[----:B--2---:R-:W-:-:S02]  /*eae0*/  FSEL R35, R63, -INF , P4 ;  /* 0xff8000003f237808 */ /* 0x004fc40002000000 */
[----:B------:R-:W-:Y:S01]  /*eaf0*/  FMNMX.FTZ R34, R27, R34, !PT ;  /* 0x000000221b227209 */ /* 0x000fe20007810000 */
[----:B------:R-:W2:Y:S01]  /*eb00*/  MUFU.TANH R7, R7 ;  /* 0x0000000700077308 */ /* 0x000ea20000002400 */
[C---:B------:R-:W-:Y:S02]  /*eb10*/  ISETP.GT.AND P4, PT, R30.reuse, 0x51, PT ;  /* 0x000000511e00780c */ /* 0x040fe40003f84270 */
[----:B----4-:R-:W-:Y:S02]  /*eb20*/  FSEL R37, R37, -INF , P3 ;  /* 0xff80000025257808 */ /* 0x010fe40001800000 */
        /* <DEDUP_REMOVED lines=9> */
[C---:B------:R-:W-:Y:S02]  /*ebc0*/  ISETP.GT.AND P3, PT, R30.reuse, 0x60, PT ;  /* 0x000000601e00780c */ /* 0x040fe40003f64270 */
[----:B--2---:R-:W-:Y:S01]  /*ebd0*/  FSEL R45, R7, -INF , P4 ;  /* 0xff800000072d7808 */ /* 0x004fe20002000000 */
[----:B------:R-:W-:Y:S01]  /*ebe0*/  FMUL.FTZ R7, R61, UR4 ;  /* 0x000000043d077c20 */ /* 0x000fe20008410000 */
[----:B------:R-:W-:Y:S01]  /*ebf0*/  FMNMX.FTZ R34, R43, R34, !PT ;  /* 0x000000222b227209 */ /* 0x000fe20007810000 */
[----:B------:R-:W2:Y:S01]  /*ec00*/  MUFU.TANH R51, R78 ;  /* 0x0000004e00337308 */ /* 0x000ea20000002400 */
[----:B------:R-:W-:Y:S01]  /*ec10*/  ISETP.GT.AND P4, PT, R30, 0x61, PT ;  /* 0x000000611e00780c */ /* 0x000fe20003f84270 */
[----:B------:R-:W-:Y:S01]  /*ec20*/  ULDC UR4, c[0x0][0x988] ;  /* 0x0002620000047ab9 */ /* 0x000fe20000000800 */
[----:B----4-:R-:W-:-:S02]  /*ec30*/  FSEL R47, R47, -INF , P3 ;  /* 0xff8000002f2f7808 */ /* 0x010fc40001800000 */
[----:B------:R-:W-:Y:S02]  /*ec40*/  FMNMX.FTZ R34, R45, R34, !PT ;  /* 0x000000222d227209 */ /* 0x000fe40007810000 */
[C---:B------:R-:W-:Y:S01]  /*ec50*/  ISETP.GT.AND P3, PT, R30.reuse, 0x68, PT ;  /* 0x000000681e00780c */ /* 0x040fe20003f64270 */
[----:B------:R-:W4:Y:S01]  /*ec60*/  MUFU.TANH R55, R79 ;  /* 0x0000004f00377308 */ /* 0x000f220000002400 */
[----:B---3--:R-:W-:Y:S02]  /*ec70*/  FSEL R49, R49, -INF , P4 ;  /* 0xff80000031317808 */ /* 0x008fe40002000000 */
[----:B------:R-:W-:Y:S02]  /*ec80*/  FMNMX.FTZ R34, R47, R34, !PT ;  /* 0x000000222f227209 */ /* 0x000fe40007810000 */
[----:B------:R-:W-:Y:S02]  /*ec90*/  ISETP.GT.AND P4, PT, R30, 0x69, PT ;  /* 0x000000691e00780c */ /* 0x000fe40003f84270 */
[----:B------:R-:W-:Y:S01]  /*eca0*/  FMNMX.FTZ R34, R49, R34, !PT ;  /* 0x0000002231227209 */ /* 0x000fe20007810000 */
[----:B------:R-:W3:Y:S01]  /*ecb0*/  MUFU.TANH R57, R82 ;  /* 0x0000005200397308 */ /* 0x000ee20000002400 */
[----:B--2---:R-:W-:-:S02]  /*ecc0*/  FSEL R51, R51, -INF , P3 ;  /* 0xff80000033337808 */ /* 0x004fc40001800000 */
[C---:B------:R-:W-:Y:S02]  /*ecd0*/  ISETP.GT.AND P3, PT, R30.reuse, 0x70, PT ;  /* 0x000000701e00780c */ /* 0x040fe40003f64270 */
[----:B------:R-:W-:Y:S02]  /*ece0*/  FMNMX.FTZ R34, R51, R34, !PT ;  /* 0x0000002233227209 */ /* 0x000fe40007810000 */
[----:B------:R-:W-:Y:S01]  /*ecf0*/  ISETP.GT.AND P5, PT, R105, 0x1, PT ;  /* 0x000000016900780c */ /* 0x000fe20003fa4270 */
[----:B------:R-:W2:Y:S01]  /*ed00*/  MUFU.TANH R59, R83 ;  /* 0x00000053003b7308 */ /* 0x000ea20000002400 */
[----:B----4-:R-:W-:Y:S02]  /*ed10*/  FSEL R55, R55, -INF , P4 ;  /* 0xff80000037377808 */ /* 0x010fe40002000000 */
[----:B------:R-:W-:Y:S02]  /*ed20*/  ISETP.GT.AND P4, PT, R30, 0x71, PT ;  /* 0x000000711e00780c */ /* 0x000fe40003f84270 */
[----:B------:R-:W-:-:S03]  /*ed30*/  FMNMX.FTZ R34, R55, R34, !PT ;  /* 0x0000002237227209 */ /* 0x000fc60007810000 */
[----:B------:R-:W4:Y:S01]  /*ed40*/  MUFU.TANH R86, R86 ;  /* 0x0000005600567308 */ /* 0x000f220000002400 */
[----:B---3--:R-:W-:Y:S02]  /*ed50*/  FSEL R57, R57, -INF , P3 ;  /* 0xff80000039397808 */ /* 0x008fe40001800000 */
[----:B------:R-:W-:Y:S02]  /*ed60*/  ISETP.GT.AND P3, PT, R30, 0x78, PT ;  /* 0x000000781e00780c */ /* 0x000fe40003f64270 */
[----:B------:R-:W-:-:S03]  /*ed70*/  FMNMX.FTZ R34, R57, R34, !PT ;  /* 0x0000002239227209 */ /* 0x000fc60007810000 */
[----:B------:R-:W3:Y:S01]  /*ed80*/  MUFU.TANH R63, R87 ;  /* 0x00000057003f7308 */ /* 0x000ee20000002400 */
[----:B--2---:R-:W-:Y:S02]  /*ed90*/  FSEL R59, R59, -INF , P4 ;  /* 0xff8000003b3b7808 */ /* 0x004fe40002000000 */
[----:B------:R-:W-:Y:S02]  /*eda0*/  ISETP.GT.AND P4, PT, R30, 0x79, PT ;  /* 0x000000791e00780c */ /* 0x000fe40003f84270 */
[----:B------:R-:W-:-:S03]  /*edb0*/  FMNMX.FTZ R34, R59, R34, !PT ;  /* 0x000000223b227209 */ /* 0x000fc60007810000 */
[----:B------:R-:W-:Y:S01]  /*edc0*/  MUFU.TANH R3, R3 ;  /* 0x0000000300037308 */ /* 0x000fe20000002400 */
[----:B----4-:R-:W-:-:S04]  /*edd0*/  FSEL R61, R86, -INF , P3 ;  /* 0xff800000563d7808 */ /* 0x010fc80001800000 */
[----:B------:R-:W-:-:S03]  /*ede0*/  FMNMX.FTZ R34, R61, R34, !PT ;  /* 0x000000223d227209 */ /* 0x000fc60007810000 */
[----:B------:R-:W2:Y:S01]  /*edf0*/  MUFU.TANH R5, R5 ;  /* 0x0000000500057308 */ /* 0x000ea20000002400 */
[----:B---3--:R-:W-:Y:S02]  /*ee00*/  FSEL R63, R63, -INF , P4 ;  /* 0xff8000003f3f7808 */ /* 0x008fe40002000000 */
[----:B------:R-:W-:Y:S02]  /*ee10*/  ISETP.GT.AND P4, PT, R105, RZ, PT ;  /* 0x000000ff6900720c */ /* 0x000fe40003f84270 */
[----:B------:R-:W-:-:S03]  /*ee20*/  FMNMX.FTZ R34, R63, R34, !PT ;  /* 0x000000223f227209 */ /* 0x000fc60007810000 */
[----:B------:R-:W-:Y:S02]  /*ee30*/  MUFU.TANH R6, R6 ;  /* 0x0000000600067308 */ /* 0x000fe40000002400 */
[----:B------:R-:W3:Y:S06]  /*ee40*/  SHFL.BFLY PT, R75, R34, 0x2, 0x1f ;  /* 0x0c401f00224b7f89 */ /* 0x000eec00000e0000 */
[----:B------:R-:W-:Y:S01]  /*ee50*/  MUFU.TANH R40, R7 ;  /* 0x0000000700287308 */ /* 0x000fe20000002400 */
[----:B--2---:R-:W-:-:S07]  /*ee60*/  FSEL R36, R5, -INF , P5 ;  /* 0xff80000005247808 */ /* 0x004fce0002800000 */
[----:B------:R-:W2:Y:S08]  /*ee70*/  MUFU.TANH R8, R8 ;  /* 0x0000000800087308 */ /* 0x000eb00000002400 */
[----:B------:R-:W-:Y:S01]  /*ee80*/  MUFU.TANH R9, R9 ;  /* 0x0000000900097308 */ /* 0x000fe20000002400 */
[----:B---3--:R-:W-:Y:S01]  /*ee90*/  FMNMX.FTZ R75, R34, R75, !PT ;  /* 0x0000004b224b7209 */ /* 0x008fe20007810000 */
[----:B------:R-:W-:Y:S01]  /*eea0*/  IMAD.U32 R34, RZ, RZ, UR5 ;  /* 0x00000005ff227e24 */ /* 0x000fe2000f8e00ff */
[----:B------:R-:W-:-:S03]  /*eeb0*/  ULDC UR5, c[0x0][0x988] ;  /* 0x0002620000057ab9 */ /* 0x000fc60000000800 */
[----:B------:R-:W3:Y:S02]  /*eec0*/  SHFL.BFLY PT, R30, R75, 0x1, 0x1f ;  /* 0x0c201f004b1e7f89 */ /* 0x000ee400000e0000 */
[----:B------:R-:W4:Y:S08]  /*eed0*/  MUFU.TANH R11, R11 ;  /* 0x0000000b000b7308 */ /* 0x000f300000002400 */
[----:B------:R1:W-:Y:S08]  /*eee0*/  MUFU.TANH R42, R65 ;  /* 0x00000041002a7308 */ /* 0x0003f00000002400 */
[----:B------:R-:W0:Y:S01]  /*eef0*/  MUFU.TANH R10, R10 ;  /* 0x0000000a000a7308 */ /* 0x000e220000002400 */
[----:B-1----:R-:W-:-:S02]  /*ef00*/  FSEL R65, R3, -INF , P4 ;  /* 0xff80000003417808 */ /* 0x002fc40002000000 */
[----:B------:R-:W-:Y:S02]  /*ef10*/  ISETP.GT.AND P4, PT, R105, 0x9, PT ;  /* 0x000000096900780c */ /* 0x000fe40003f84270 */
[----:B------:R-:W-:Y:S02]  /*ef20*/  FMNMX.FTZ R38, R65, R36, !PT ;  /* 0x0000002441267209 */ /* 0x000fe40007810000 */
[----:B---3--:R-:W-:Y:S01]  /*ef30*/  FMNMX.FTZ R7, R75, R30, !PT ;  /* 0x0000001e4b077209 */ /* 0x008fe20007810000 */
[----:B------:R-:W-:Y:S01]  /*ef40*/  MUFU.TANH R12, R12 ;  /* 0x0000000c000c7308 */ /* 0x000fe20000002400 */
[----:B--2---:R-:W-:Y:S02]  /*ef50*/  FSEL R5, R8, -INF , P4 ;  /* 0xff80000008057808 */ /* 0x004fe40002000000 */
[C---:B------:R-:W-:Y:S01]  /*ef60*/  FSETP.NEU.FTZ.AND P3, PT, R7.reuse, -INF , PT ;  /* 0xff8000000700780b */ /* 0x040fe20003f7d000 */
[----:B------:R-:W-:Y:S01]  /*ef70*/  FMUL.FTZ R30, R7, R34 ;  /* 0x00000022071e7220 */ /* 0x000fe20000410000 */
[----:B------:R-:W-:-:S03]  /*ef80*/  ISETP.GT.AND P4, PT, R105, 0x11, PT ;  /* 0x000000116900780c */ /* 0x000fc60003f84270 */
[----:B------:R-:W1:Y:S01]  /*ef90*/  MUFU.TANH R13, R13 ;  /* 0x0000000d000d7308 */ /* 0x000e620000002400 */
[----:B------:R-:W-:Y:S02]  /*efa0*/  FSEL R30, R30, RZ, P3 ;  /* 0x000000ff1e1e7208 */ /* 0x000fe40001800000 */
[----:B------:R-:W-:Y:S02]  /*efb0*/  ISETP.GT.AND P3, PT, R105, 0x8, PT ;  /* 0x000000086900780c */ /* 0x000fe40003f64270 */
[----:B----4-:R-:W-:Y:S01]  /*efc0*/  FSEL R11, R11, -INF , P4 ;  /* 0xff8000000b0b7808 */ /* 0x010fe20002000000 */
[-CC-:B------:R-:W-:Y:S01]  /*efd0*/  FFMA.FTZ R173, R95, R34.reuse, -R30.reuse ;  /* 0x000000225fad7223 */ /* 0x180fe2000001081e */
[----:B------:R-:W-:Y:S01]  /*efe0*/  FSEL R3, R6, -INF , P3 ;  /* 0xff80000006037808 */ /* 0x000fe20001800000 */
[----:B------:R-:W-:Y:S01]  /*eff0*/  MUFU.TANH R15, R15 ;  /* 0x0000000f000f7308 */ /* 0x000fe20000002400 */
[----:B------:R-:W-:Y:S01]  /*f000*/  ISETP.GT.AND P3, PT, R105, 0x10, PT ;  /* 0x000000106900780c */ /* 0x000fe20003f64270 */
[--C-:B------:R-:W-:Y:S01]  /*f010*/  FFMA.FTZ R179, R99, R34, -R30.reuse ;  /* 0x0000002263b37223 */ /* 0x100fe2000001081e */
[----:B------:R-:W-:Y:S01]  /*f020*/  FMNMX.FTZ R38, R3, R38, !PT ;  /* 0x0000002603267209 */ /* 0x000fe20007810000 */
[-CC-:B------:R-:W-:Y:S01]  /*f030*/  FFMA.FTZ R8, R101, R34.reuse, -R30.reuse ;  /* 0x0000002265087223 */ /* 0x180fe2000001081e */
[----:B------:R-:W-:Y:S01]  /*f040*/  FSEL R9, R9, -INF , P3 ;  /* 0xff80000009097808 */ /* 0x000fe20001800000 */
[--C-:B------:R-:W-:Y:S01]  /*f050*/  FFMA.FTZ R175, R91, R34, -R30.reuse ;  /* 0x000000225baf7223 */ /* 0x100fe2000001081e */
[----:B------:R-:W-:Y:S01]  /*f060*/  FMNMX.FTZ R38, R5, R38, !PT ;  /* 0x0000002605267209 */ /* 0x000fe20007810000 */
[----:B------:R-:W2:Y:S01]  /*f070*/  MUFU.TANH R14, R14 ;  /* 0x0000000e000e7308 */ /* 0x000ea20000002400 */
[----:B------:R-:W-:Y:S01]  /*f080*/  ISETP.GT.AND P3, PT, R105, 0x18, PT ;  /* 0x000000186900780c */ /* 0x000fe20003f64270 */
[--C-:B------:R-:W-:Y:S01]  /*f090*/  FFMA.FTZ R171, R53, R34, -R30.reuse ;  /* 0x0000002235ab7223 */ /* 0x100fe2000001081e */
[----:B------:R-:W-:Y:S01]  /*f0a0*/  FMNMX.FTZ R38, R9, R38, !PT ;  /* 0x0000002609267209 */ /* 0x000fe20007810000 */
[-CC-:B------:R-:W-:Y:S01]  /*f0b0*/  FFMA.FTZ R169, R71, R34.reuse, -R30.reuse ;  /* 0x0000002247a97223 */ /* 0x180fe2000001081e */
[----:B------:R-:W-:Y:S01]  /*f0c0*/  ISETP.GT.AND P4, PT, R105, 0x19, PT ;  /* 0x000000196900780c */ /* 0x000fe20003f84270 */
[--C-:B------:R-:W-:Y:S01]  /*f0d0*/  FFMA.FTZ R153, R33, R34, -R30.reuse ;  /* 0x0000002221997223 */ /* 0x100fe2000001081e */
[----:B------:R-:W-:Y:S01]  /*f0e0*/  FMNMX.FTZ R38, R11, R38, !PT ;  /* 0x000000260b267209 */ /* 0x000fe20007810000 */
[----:B------:R0:W-:Y:S01]  /*f0f0*/  MUFU.TANH R44, R69 ;  /* 0x00000045002c7308 */ /* 0x0001e20000002400 */
        /* <DEDUP_REMOVED lines=8> */
[----:B0-----:R-:W-:Y:S01]  /*f180*/  FSEL R69, R10, -INF , P3 ;  /* 0xff8000000a457808 */ /* 0x001fe20001800000 */
[-CC-:B------:R-:W-:Y:S01]  /*f190*/  FFMA.FTZ R10, R97, R34.reuse, -R30.reuse ;  /* 0x00000022610a7223 */ /* 0x180fe2000001081e */
[----:B------:R-:W-:Y:S01]  /*f1a0*/  ISETP.GT.AND P3, PT, R105, 0x20, PT ;  /* 0x000000206900780c */ /* 0x000fe20003f64270 */
[--C-:B------:R-:W-:Y:S01]  /*f1b0*/  FFMA.FTZ R161, R47, R34, -R30.reuse ;  /* 0x000000222fa17223 */ /* 0x100fe2000001081e */
[----:B------:R-:W-:Y:S01]  /*f1c0*/  FMNMX.FTZ R38, R69, R38, !PT ;  /* 0x0000002645267209 */ /* 0x000fe20007810000 */
[-CC-:B------:R-:W-:Y:S01]  /*f1d0*/  FFMA.FTZ R159, R43, R34.reuse, -R30.reuse ;  /* 0x000000222b9f7223 */ /* 0x180fe2000001081e */
[----:B-1----:R-:W-:Y:S01]  /*f1e0*/  FSEL R79, R13, -INF , P3 ;  /* 0xff8000000d4f7808 */ /* 0x002fe20001800000 */
[----:B------:R0:W-:Y:S01]  /*f1f0*/  MUFU.TANH R46, R73 ;  /* 0x00000049002e7308 */ /* 0x0001e20000002400 */
[----:B------:R-:W-:Y:S01]  /*f200*/  ISETP.GT.AND P3, PT, R105, 0x28, PT ;  /* 0x000000286900780c */ /* 0x000fe20003f64270 */
[-CC-:B------:R-:W-:Y:S01]  /*f210*/  FFMA.FTZ R163, R51, R34.reuse, -R30.reuse ;  /* 0x0000002233a37223 */ /* 0x180fe2000001081e */
[-CC-:B------:R-:W-:Y:S01]  /*f220*/  FFMA.FTZ R165, R57, R34.reuse, -R30.reuse ;  /* 0x0000002239a57223 */ /* 0x180fe2000001081e */
[-CC-:B------:R-:W-:Y:S01]  /*f230*/  FFMA.FTZ R59, R59, R34.reuse, -R30.reuse ;  /* 0x000000223b3b7223 */ /* 0x180fe2000001081e */
[----:B--2---:R-:W-:Y:S01]  /*f240*/  FSEL R83, R14, -INF , P3 ;  /* 0xff8000000e537808 */ /* 0x004fe20001800000 */
[-CC-:B------:R-:W-:Y:S01]  /*f250*/  FFMA.FTZ R14, R89, R34.reuse, -R30.reuse ;  /* 0x00000022590e7223 */ /* 0x180fe2000001081e */
[----:B------:R-:W-:Y:S01]  /*f260*/  ISETP.GT.AND P3, PT, R105, 0x30, PT ;  /* 0x000000306900780c */ /* 0x000fe20003f64270 */
[----:B------:R-:W1:Y:S01]  /*f270*/  MUFU.TANH R21, R21 ;  /* 0x0000001500157308 */ /* 0x000e620000002400 */
[----:B0-----:R-:W-:Y:S01]  /*f280*/  FSEL R73, R12, -INF , P4 ;  /* 0xff8000000c497808 */ /* 0x001fe20002000000 */
[-CC-:B------:R-:W-:Y:S01]  /*f290*/  FFMA.FTZ R12, R93, R34.reuse, -R30.reuse ;  /* 0x000000225d0c7223 */ /* 0x180fe2000001081e */
[----:B------:R-:W-:Y:S01]  /*f2a0*/  ISETP.GT.AND P4, PT, R105, 0x21, PT ;  /* 0x000000216900780c */ /* 0x000fe20003f84270 */
[----:B------:R-:W-:Y:S01]  /*f2b0*/  FFMA.FTZ R167, R61, R34, -R30 ;  /* 0x000000223da77223 */ /* 0x000fe2000001081e */
[----:B------:R-:W-:Y:S01]  /*f2c0*/  FMNMX.FTZ R38, R73, R38, !PT ;  /* 0x0000002649267209 */ /* 0x000fe20007810000 */
[----:B------:R-:W-:Y:S01]  /*f2d0*/  @P2 IMAD.HI.U32 R51, R191, R52, RZ ;  /* 0x00000034bf332227 */ /* 0x000fe200078e00ff */
[----:B------:R-:W-:Y:S01]  /*f2e0*/  CS2R R112, SRZ ;  /* 0x0000000000707805 */ /* 0x000fe2000001ff00 */
[----:B------:R-:W-:Y:S01]  /*f2f0*/  MUFU.TANH R25, R25 ;  /* 0x0000001900197308 */ /* 0x000fe20000002400 */
[----:B------:R-:W-:-:S02]  /*f300*/  FMNMX.FTZ R38, R79, R38, !PT ;  /* 0x000000264f267209 */ /* 0x000fc40007810000 */
[----:B------:R-:W-:Y:S02]  /*f310*/  CS2R R108, SRZ ;  /* 0x00000000006c7805 */ /* 0x000fe4000001ff00 */
[----:B------:R-:W-:Y:S02]  /*f320*/  CS2R R106, SRZ ;  /* 0x00000000006a7805 */ /* 0x000fe4000001ff00 */
[----:B------:R-:W-:Y:S02]  /*f330*/  CS2R R102, SRZ ;  /* 0x0000000000667805 */ /* 0x000fe4000001ff00 */
[----:B------:R-:W-:Y:S01]  /*f340*/  CS2R R88, SRZ ;  /* 0x0000000000587805 */ /* 0x000fe2000001ff00 */
[----:B------:R0:W-:Y:S01]  /*f350*/  MUFU.TANH R48, R81 ;  /* 0x0000005100307308 */ /* 0x0001e20000002400 */
[----:B-1----:R-:W-:Y:S02]  /*f360*/  FSEL R87, R21, -INF , P3 ;  /* 0xff80000015577808 */ /* 0x002fe40001800000 */
[----:B------:R-:W-:-:S05]  /*f370*/  ISETP.GT.AND P3, PT, R105, 0x38, PT ;  /* 0x000000386900780c */ /* 0x000fca0003f64270 */
[----:B------:R-:W1:Y:S01]  /*f380*/  MUFU.TANH R24, R24 ;  /* 0x0000001800187308 */ /* 0x000e620000002400 */
[----:B0-----:R-:W-:Y:S02]  /*f390*/  FSEL R81, R15, -INF , P4 ;  /* 0xff8000000f517808 */ /* 0x001fe40002000000 */
[----:B------:R-:W-:Y:S02]  /*f3a0*/  ISETP.GT.AND P4, PT, R105, 0x29, PT ;  /* 0x000000296900780c */ /* 0x000fe40003f84270 */
[----:B------:R-:W-:-:S03]  /*f3b0*/  FMNMX.FTZ R38, R81, R38, !PT ;  /* 0x0000002651267209 */ /* 0x000fc60007810000 */
[----:B------:R-:W0:Y:S01]  /*f3c0*/  MUFU.TANH R28, R28 ;  /* 0x0000001c001c7308 */ /* 0x000e220000002400 */
[----:B------:R-:W-:-:S07]  /*f3d0*/  FMNMX.FTZ R38, R83, R38, !PT ;  /* 0x0000002653267209 */ /* 0x000fce0007810000 */
[----:B------:R2:W-:Y:S01]  /*f3e0*/  MUFU.TANH R50, R85 ;  /* 0x0000005500327308 */ /* 0x0005e20000002400 */
[----:B-1----:R-:W-:Y:S01]  /*f3f0*/  FSEL R97, R24, -INF , P3 ;  /* 0xff80000018617808 */ /* 0x002fe20001800000 */
[----:B------:R-:W-:Y:S01]  /*f400*/  FFMA.FTZ R24, R39, R34, -R30 ;  /* 0x0000002227187223 */ /* 0x000fe2000001081e */
[----:B------:R-:W-:-:S05]  /*f410*/  ISETP.GT.AND P3, PT, R105, 0x40, PT ;  /* 0x000000406900780c */ /* 0x000fca0003f64270 */
[----:B------:R-:W1:Y:S01]  /*f420*/  MUFU.TANH R29, R29 ;  /* 0x0000001d001d7308 */ /* 0x000e620000002400 */
[----:B--2---:R-:W-:Y:S01]  /*f430*/  FSEL R85, R20, -INF , P4 ;  /* 0xff80000014557808 */ /* 0x004fe20002000000 */
[----:B------:R-:W-:Y:S01]  /*f440*/  FFMA.FTZ R20, R67, R34, -R30 ;  /* 0x0000002243147223 */ /* 0x000fe2000001081e */
[----:B------:R-:W-:Y:S02]  /*f450*/  ISETP.GT.AND P4, PT, R105, 0x31, PT ;  /* 0x000000316900780c */ /* 0x000fe40003f84270 */
[----:B------:R-:W-:Y:S02]  /*f460*/  FMNMX.FTZ R38, R85, R38, !PT ;  /* 0x0000002655267209 */ /* 0x000fe40007810000 */
[----:B------:R-:W-:Y:S01]  /*f470*/  FSEL R95, R25, -INF , P4 ;  /* 0xff800000195f7808 */ /* 0x000fe20002000000 */
[----:B------:R-:W2:Y:S01]  /*f480*/  MUFU.TANH R32, R32 ;  /* 0x0000002000207308 */ /* 0x000ea20000002400 */
[----:B------:R-:W-:Y:S02]  /*f490*/  FMNMX.FTZ R38, R87, R38, !PT ;  /* 0x0000002657267209 */ /* 0x000fe40007810000 */
[----:B------:R-:W-:-:S02]  /*f4a0*/  ISETP.GT.AND P4, PT, R105, 0x39, PT ;  /* 0x000000396900780c */ /* 0x000fc40003f84270 */
[----:B------:R-:W-:Y:S02]  /*f4b0*/  FMNMX.FTZ R38, R95, R38, !PT ;  /* 0x000000265f267209 */ /* 0x000fe40007810000 */
[----:B0-----:R-:W-:Y:S01]  /*f4c0*/  FSEL R99, R28, -INF , P4 ;  /* 0xff8000001c637808 */ /* 0x001fe20002000000 */
[----:B------:R-:W0:Y:S01]  /*f4d0*/  MUFU.TANH R60, R60 ;  /* 0x0000003c003c7308 */ /* 0x000e220000002400 */
[----:B------:R-:W-:Y:S01]  /*f4e0*/  FMNMX.FTZ R38, R97, R38, !PT ;  /* 0x0000002661267209 */ /* 0x000fe20007810000 */
[----:B------:R-:W-:Y:S01]  /*f4f0*/  FFMA.FTZ R28, R31, R34, -R30 ;  /* 0x000000221f1c7223 */ /* 0x000fe2000001081e */
[----:B------:R-:W-:Y:S02]  /*f500*/  ISETP.GT.AND P4, PT, R105, 0x41, PT ;  /* 0x000000416900780c */ /* 0x000fe40003f84270 */
[----:B-1----:R-:W-:Y:S02]  /*f510*/  FSEL R101, R29, -INF , P3 ;  /* 0xff8000001d657808 */ /* 0x002fe40001800000 */
[----:B------:R-:W-:Y:S01]  /*f520*/  FMNMX.FTZ R38, R99, R38, !PT ;  /* 0x0000002663267209 */ /* 0x000fe20007810000 */
[----:B------:R-:W1:Y:S01]  /*f530*/  MUFU.TANH R64, R64 ;  /* 0x0000004000407308 */ /* 0x000e620000002400 */
[----:B------:R-:W-:-:S02]  /*f540*/  ISETP.GT.AND P3, PT, R105, 0x48, PT ;  /* 0x000000486900780c */ /* 0x000fc40003f64270 */
[----:B--2---:R-:W-:Y:S01]  /*f550*/  FSEL R93, R32, -INF , P4 ;  /* 0xff800000205d7808 */ /* 0x004fe20002000000 */
[----:B------:R-:W-:Y:S01]  /*f560*/  FFMA.FTZ R32, R35, R34, -R30 ;  /* 0x0000002223207223 */ /* 0x000fe2000001081e */
[----:B------:R-:W-:Y:S02]  /*f570*/  FMNMX.FTZ R38, R101, R38, !PT ;  /* 0x0000002665267209 */ /* 0x000fe40007810000 */
[----:B------:R-:W-:Y:S01]  /*f580*/  ISETP.GT.AND P4, PT, R105, 0x49, PT ;  /* 0x000000496900780c */ /* 0x000fe20003f84270 */
[----:B------:R-:W2:Y:S01]  /*f590*/  MUFU.TANH R68, R68 ;  /* 0x0000004400447308 */ /* 0x000ea20000002400 */
[----:B0-----:R-:W-:Y:S02]  /*f5a0*/  FSEL R91, R60, -INF , P3 ;  /* 0xff8000003c5b7808 */ /* 0x001fe40001800000 */
[----:B------:R-:W-:Y:S02]  /*f5b0*/  FMNMX.FTZ R38, R93, R38, !PT ;  /* 0x000000265d267209 */ /* 0x000fe40007810000 */
[----:B------:R-:W-:-:S02]  /*f5c0*/  ISETP.GT.AND P3, PT, R105, 0x50, PT ;  /* 0x000000506900780c */ /* 0x000fc40003f64270 */
[----:B------:R-:W-:Y:S01]  /*f5d0*/  FSEL R75, R40, -INF , P4 ;  /* 0xff800000284b7808 */ /* 0x000fe20002000000 */
        /* <DEDUP_REMOVED lines=8> */
[----:B------:R-:W-:Y:S02]  /*f660*/  FSEL R13, R42, -INF , P4 ;  /* 0xff8000002a0d7808 */ /* 0x000fe40002000000 */
[----:B------:R-:W-:Y:S02]  /*f670*/  FMNMX.FTZ R38, R29, R38, !PT ;  /* 0x000000261d267209 */ /* 0x000fe40007810000 */
[----:B------:R-:W-:Y:S01]  /*f680*/  ISETP.GT.AND P4, PT, R105, 0x59, PT ;  /* 0x000000596900780c */ /* 0x000fe20003f84270 */
[----:B------:R-:W3:Y:S01]  /*f690*/  MUFU.TANH R77, R77 ;  /* 0x0000004d004d7308 */ /* 0x000ee20000002400 */
[----:B--2---:R-:W-:Y:S02]  /*f6a0*/  FSEL R15, R68, -INF , P3 ;  /* 0xff800000440f7808 */ /* 0x004fe40001800000 */
[----:B------:R-:W-:Y:S02]  /*f6b0*/  FMNMX.FTZ R38, R13, R38, !PT ;  /* 0x000000260d267209 */ /* 0x000fe40007810000 */
[----:B------:R-:W-:-:S02]  /*f6c0*/  ISETP.GT.AND P3, PT, R105, 0x60, PT ;  /* 0x000000606900780c */ /* 0x000fc40003f64270 */
[----:B------:R-:W-:Y:S01]  /*f6d0*/  FSEL R25, R44, -INF , P4 ;  /* 0xff8000002c197808 */ /* 0x000fe20002000000 */
[----:B------:R-:W2:Y:S01]  /*f6e0*/  MUFU.TANH R80, R80 ;  /* 0x0000005000507308 */ /* 0x000ea20000002400 */
[----:B------:R-:W-:Y:S01]  /*f6f0*/  FMNMX.FTZ R38, R15, R38, !PT ;  /* 0x000000260f267209 */ /* 0x000fe20007810000 */
[----:B------:R-:W-:Y:S01]  /*f700*/  FFMA.FTZ R44, R55, R34, -R30 ;  /* 0x00000022372c7223 */ /* 0x000fe2000001081e */
[----:B------:R-:W-:Y:S02]  /*f710*/  ISETP.GT.AND P4, PT, R105, 0x61, PT ;  /* 0x000000616900780c */ /* 0x000fe40003f84270 */
[----:B0-----:R-:W-:Y:S02]  /*f720*/  FSEL R21, R72, -INF , P3 ;  /* 0xff80000048157808 */ /* 0x001fe40001800000 */
[----:B------:R-:W-:Y:S01]  /*f730*/  FMNMX.FTZ R38, R25, R38, !PT ;  /* 0x0000002619267209 */ /* 0x000fe20007810000 */
[----:B------:R-:W0:Y:S01]  /*f740*/  MUFU.TANH R84, R84 ;  /* 0x0000005400547308 */ /* 0x000e220000002400 */
[----:B------:R-:W-:-:S02]  /*f750*/  ISETP.GT.AND P3, PT, R105, 0x68, PT ;  /* 0x000000686900780c */ /* 0x000fc40003f64270 */
[----:B------:R-:W-:Y:S02]  /*f760*/  FSEL R53, R46, -INF , P4 ;  /* 0xff8000002e357808 */ /* 0x000fe40002000000 */
[----:B------:R-:W-:Y:S02]  /*f770*/  FMNMX.FTZ R38, R21, R38, !PT ;  /* 0x0000002615267209 */ /* 0x000fe40007810000 */
[----:B------:R-:W-:Y:S01]  /*f780*/  ISETP.GT.AND P4, PT, R105, 0x69, PT ;  /* 0x000000696900780c */ /* 0x000fe20003f84270 */
[----:B------:R-:W-:Y:S01]  /*f790*/  MUFU.EX2 R181, R181 ;  /* 0x000000b500b57308 */ /* 0x000fe20000000800 */
[----:B-1----:R-:W-:Y:S02]  /*f7a0*/  FSEL R67, R76, -INF , P3 ;  /* 0xff8000004c437808 */ /* 0x002fe40001800000 */
[----:B------:R-:W-:Y:S02]  /*f7b0*/  FMNMX.FTZ R38, R53, R38, !PT ;  /* 0x0000002635267209 */ /* 0x000fe40007810000 */
[----:B------:R-:W-:-:S02]  /*f7c0*/  ISETP.GT.AND P3, PT, R105, 0x70, PT ;  /* 0x000000706900780c */ /* 0x000fc40003f64270 */
[----:B---3--:R-:W-:Y:S01]  /*f7d0*/  FSEL R39, R77, -INF , P4 ;  /* 0xff8000004d277808 */ /* 0x008fe20002000000 */
[----:B------:R1:W3:Y:S01]  /*f7e0*/  MUFU.EX2 R26, R111 ;  /* 0x0000006f001a7308 */ /* 0x0002e20000000800 */
[----:B------:R-:W-:Y:S02]  /*f7f0*/  FMNMX.FTZ R38, R67, R38, !PT ;  /* 0x0000002643267209 */ /* 0x000fe40007810000 */
[----:B------:R-:W-:Y:S02]  /*f800*/  ISETP.GT.AND P4, PT, R105, 0x71, PT ;  /* 0x000000716900780c */ /* 0x000fe40003f84270 */
[----:B--2---:R-:W-:Y:S02]  /*f810*/  FSEL R71, R80, -INF , P3 ;  /* 0xff80000050477808 */ /* 0x004fe40001800000 */
[----:B------:R-:W-:Y:S01]  /*f820*/  FMNMX.FTZ R38, R39, R38, !PT ;  /* 0x0000002627267209 */ /* 0x000fe20007810000 */
[----:B------:R-:W2:Y:S01]  /*f830*/  MUFU.EX2 R183, R183 ;  /* 0x000000b700b77308 */ /* 0x000ea20000000800 */
[----:B------:R-:W-:-:S02]  /*f840*/  ISETP.GT.AND P3, PT, R105, 0x78, PT ;  /* 0x000000786900780c */ /* 0x000fc40003f64270 */
[----:B-1----:R-:W-:Y:S02]  /*f850*/  CS2R R110, SRZ ;  /* 0x00000000006e7805 */ /* 0x002fe4000001ff00 */
[----:B------:R-:W-:Y:S02]  /*f860*/  FSEL R33, R48, -INF , P4 ;  /* 0xff80000030217808 */ /* 0x000fe40002000000 */
[----:B------:R-:W-:Y:S02]  /*f870*/  FMNMX.FTZ R38, R71, R38, !PT ;  /* 0x0000002647267209 */ /* 0x000fe40007810000 */
[----:B------:R-:W-:Y:S01]  /*f880*/  ISETP.GT.AND P4, PT, R105, 0x79, PT ;  /* 0x000000796900780c */ /* 0x000fe20003f84270 */
[----:B------:R-:W1:Y:S01]  /*f890*/  MUFU.EX2 R6, R6 ;  /* 0x0000000600067308 */ /* 0x000e620000000800 */
[----:B0-----:R-:W-:Y:S02]  /*f8a0*/  FSEL R77, R84, -INF , P3 ;  /* 0xff800000544d7808 */ /* 0x001fe40001800000 */
[----:B------:R-:W-:-:S02]  /*f8b0*/  CS2R R104, SRZ ;  /* 0x0000000000687805 */ /* 0x000fc4000001ff00 */
[----:B------:R-:W-:Y:S02]  /*f8c0*/  FMNMX.FTZ R38, R33, R38, !PT ;  /* 0x0000002621267209 */ /* 0x000fe40007810000 */
[----:B------:R-:W-:Y:S02]  /*f8d0*/  FSEL R31, R50, -INF , P4 ;  /* 0xff800000321f7808 */ /* 0x000fe40002000000 */
[----:B------:R-:W-:Y:S01]  /*f8e0*/  FMNMX.FTZ R38, R77, R38, !PT ;  /* 0x000000264d267209 */ /* 0x000fe20007810000 */
[----:B------:R-:W0:Y:S03]  /*f8f0*/  MUFU.EX2 R177, R177 ;  /* 0x000000b100b17308 */ /* 0x000e260000000800 */
[----:B------:R-:W-:Y:S01]  /*f900*/  FMNMX.FTZ R27, R31, R38, !PT ;  /* 0x000000261f1b7209 */ /* 0x000fe20007810000 */
[----:B------:R-:W-:-:S04]  /*f910*/  FFMA.FTZ R38, R41, R34, -R30 ;  /* 0x0000002229267223 */ /* 0x000fc8000001081e */
[----:B------:R-:W4:Y:S01]  /*f920*/  SHFL.BFLY PT, R42, R27, 0x2, 0x1f ;  /* 0x0c401f001b2a7f89 */ /* 0x000f2200000e0000 */
[----:B------:R-:W0:Y:S08]  /*f930*/  MUFU.EX2 R8, R8 ;  /* 0x0000000800087308 */ /* 0x000e300000000800 */
[----:B------:R-:W0:Y:S08]  /*f940*/  MUFU.EX2 R179, R179 ;  /* 0x000000b300b37308 */ /* 0x000e300000000800 */
[----:B------:R-:W0:Y:S01]  /*f950*/  MUFU.EX2 R10, R10 ;  /* 0x0000000a000a7308 */ /* 0x000e220000000800 */
[----:B----4-:R-:W-:-:S07]  /*f960*/  FMNMX.FTZ R37, R27, R42, !PT ;  /* 0x0000002a1b257209 */ /* 0x010fce0007810000 */
[----:B------:R-:W4:Y:S01]  /*f970*/  MUFU.EX2 R173, R173 ;  /* 0x000000ad00ad7308 */ /* 0x000f220000000800 */
[-CC-:B------:R-:W-:Y:S01]  /*f980*/  FFMA.FTZ R42, R49, R34.reuse, -R30.reuse ;  /* 0x00000022312a7223 */ /* 0x180fe2000001081e */
[----:B------:R-:W-:Y:S01]  /*f990*/  FFMA.FTZ R30, R63, R34, -R30 ;  /* 0x000000223f1e7223 */ /* 0x000fe2000001081e */
[----:B------:R-:W3:Y:S05]  /*f9a0*/  SHFL.BFLY PT, R46, R37, 0x1, 0x1f ;  /* 0x0c201f00252e7f89 */ /* 0x000eea00000e0000 */
[----:B------:R-:W-:Y:S08]  /*f9b0*/  MUFU.EX2 R12, R12 ;  /* 0x0000000c000c7308 */ /* 0x000ff00000000800 */
[----:B------:R-:W-:Y:S08]  /*f9c0*/  MUFU.EX2 R175, R175 ;  /* 0x000000af00af7308 */ /* 0x000ff00000000800 */
[----:B------:R-:W-:Y:S01]  /*f9d0*/  MUFU.EX2 R14, R14 ;  /* 0x0000000e000e7308 */ /* 0x000fe20000000800 */
[----:B---3--:R-:W-:-:S04]  /*f9e0*/  FMNMX.FTZ R35, R37, R46, !PT ;  /* 0x0000002e25237209 */ /* 0x008fc80007810000 */
        /* <DEDUP_REMOVED lines=15> */
[----:B-1----:R-:W-:Y:S01]  /*fae0*/  FADD.FTZ R36, R6, R45 ;  /* 0x0000002d06247221 */ /* 0x002fe20000010000 */
[-CC-:B------:R-:W-:Y:S01]  /*faf0*/  FFMA.FTZ R9, R73, R34.reuse, -R48.reuse ;  /* 0x0000002249097223 */ /* 0x180fe20000010830 */
[-CC-:B------:R-:W-:Y:S01]  /*fb00*/  FFMA.FTZ R172, R79, R34.reuse, -R48.reuse ;  /* 0x000000224fac7223 */ /* 0x180fe20000010830 */
[-C--:B------:R-:W-:Y:S01]  /*fb10*/  FFMA.FTZ R11, R81, R34.reuse, -R48 ;  /* 0x00000022510b7223 */ /* 0x080fe20000010830 */
[----:B0-----:R-:W-:Y:S01]  /*fb20*/  FADD.FTZ R47, R177, R36 ;  /* 0x00000024b12f7221 */ /* 0x001fe20000010000 */
[----:B------:R-:W0:Y:S01]  /*fb30*/  MUFU.EX2 R27, R27 ;  /* 0x0000001b001b7308 */ /* 0x000e220000000800 */
[-CC-:B------:R-:W-:Y:S01]  /*fb40*/  FFMA.FTZ R174, R83, R34.reuse, -R48.reuse ;  /* 0x0000002253ae7223 */ /* 0x180fe20000010830 */
[-CC-:B------:R-:W-:Y:S01]  /*fb50*/  FFMA.FTZ R37, R85, R34.reuse, -R48.reuse ;  /* 0x0000002255257223 */ /* 0x180fe20000010830 */
[----:B------:R-:W-:Y:S01]  /*fb60*/  FADD.FTZ R36, R8, R47 ;  /* 0x0000002f08247221 */ /* 0x000fe20000010000 */
[-CC-:B------:R-:W-:Y:S01]  /*fb70*/  FFMA.FTZ R168, R87, R34.reuse, -R48.reuse ;  /* 0x0000002257a87223 */ /* 0x180fe20000010830 */
[-CC-:B------:R-:W-:Y:S01]  /*fb80*/  FFMA.FTZ R41, R95, R34.reuse, -R48.reuse ;  /* 0x000000225f297223 */ /* 0x180fe20000010830 */
[-C--:B------:R-:W-:Y:S01]  /*fb90*/  FFMA.FTZ R170, R97, R34.reuse, -R48 ;  /* 0x0000002261aa7223 */ /* 0x080fe20000010830 */
[----:B------:R-:W-:Y:S01]  /*fba0*/  FADD.FTZ R49, R179, R36 ;  /* 0x00000024b3317221 */ /* 0x000fe20000010000 */
[----:B------:R-:W1:Y:S01]  /*fbb0*/  MUFU.EX2 R182, R182 ;  /* 0x000000b600b67308 */ /* 0x000e620000000800 */
[-CC-:B------:R-:W-:Y:S01]  /*fbc0*/  FFMA.FTZ R43, R99, R34.reuse, -R48.reuse ;  /* 0x00000022632b7223 */ /* 0x180fe20000010830 */
[-CC-:B------:R-:W-:Y:S01]  /*fbd0*/  FFMA.FTZ R13, R13, R34.reuse, -R48.reuse ;  /* 0x000000220d0d7223 */ /* 0x180fe20000010830 */
[----:B------:R-:W-:Y:S01]  /*fbe0*/  FADD.FTZ R50, R10, R49 ;  /* 0x000000310a327221 */ /* 0x000fe20000010000 */
[-CC-:B------:R-:W-:Y:S01]  /*fbf0*/  FFMA.FTZ R152, R101, R34.reuse, -R48.reuse ;  /* 0x0000002265987223 */ /* 0x180fe20000010830 */
[-CC-:B------:R-:W-:Y:S01]  /*fc00*/  FFMA.FTZ R45, R93, R34.reuse, -R48.reuse ;  /* 0x000000225d2d7223 */ /* 0x180fe20000010830 */
[-C--:B------:R-:W-:Y:S01]  /*fc10*/  FFMA.FTZ R154, R91, R34.reuse, -R48 ;  /* 0x000000225b9a7223 */ /* 0x080fe20000010830 */
[----:B----4-:R-:W-:Y:S01]  /*fc20*/  FADD.FTZ R49, R173, R50 ;  /* 0x00000032ad317221 */ /* 0x010fe20000010000 */
[----:B------:R-:W2:Y:S01]  /*fc30*/  MUFU.EX2 R3, R3 ;  /* 0x0000000300037308 */ /* 0x000ea20000000800 */
[----:B0-----:R-:W-:Y:S01]  /*fc40*/  FADD.FTZ R47, R180, R27 ;  /* 0x0000001bb42f7221 */ /* 0x001fe20000010000 */
[-CC-:B------:R-:W-:Y:S01]  /*fc50*/  FFMA.FTZ R75, R75, R34.reuse, -R48.reuse ;  /* 0x000000224b4b7223 */ /* 0x180fe20000010830 */
[-CC-:B------:R-:W-:Y:S01]  /*fc60*/  FFMA.FTZ R25, R25, R34.reuse, -R48.reuse ;  /* 0x0000002219197223 */ /* 0x180fe20000010830 */
[-CC-:B------:R-:W-:Y:S01]  /*fc70*/  FFMA.FTZ R29, R29, R34.reuse, -R48.reuse ;  /* 0x000000221d1d7223 */ /* 0x180fe20000010830 */
[-CC-:B------:R-:W-:Y:S01]  /*fc80*/  FFMA.FTZ R15, R15, R34.reuse, -R48.reuse ;  /* 0x000000220f0f7223 */ /* 0x180fe20000010830 */
[----:B------:R-:W-:Y:S01]  /*fc90*/  F2FP.F16.F32.PACK_AB R183, R6, R183 ;  /* 0x000000b706b7723e */ /* 0x000fe200000000ff */
[-CC-:B------:R-:W-:Y:S01]  /*fca0*/  FFMA.FTZ R21, R21, R34.reuse, -R48.reuse ;  /* 0x0000002215157223 */ /* 0x180fe20000010830 */
[----:B------:R-:W0:Y:S01]  /*fcb0*/  MUFU.EX2 R176, R176 ;  /* 0x000000b000b07308 */ /* 0x000e220000000800 */
[----:B-1----:R-:W-:Y:S01]  /*fcc0*/  FADD.FTZ R36, R182, R47 ;  /* 0x0000002fb6247221 */ /* 0x002fe20000010000 */
[-CC-:B------:R-:W-:Y:S01]  /*fcd0*/  FFMA.FTZ R53, R53, R34.reuse, -R48.reuse ;  /* 0x0000002235357223 */ /* 0x180fe20000010830 */
[--C-:B------:R-:W-:Y:S01]  /*fce0*/  FFMA.FTZ R67, R67, R34, -R48.reuse ;  /* 0x0000002243437223 */ /* 0x100fe20000010830 */
[----:B------:R-:W-:Y:S01]  /*fcf0*/  IMAD.MOV.U32 R50, RZ, RZ, R191 ;  /* 0x000000ffff327224 */ /* 0x000fe200078e00bf */
[----:B------:R-:W-:Y:S01]  /*fd00*/  @P2 SHF.R.U32.HI R50, RZ, R54, R51 ;  /* 0x00000036ff322219 */ /* 0x000fe20000011633 */
[-CC-:B------:R-:W-:Y:S01]  /*fd10*/  FFMA.FTZ R39, R39, R34.reuse, -R48.reuse ;  /* 0x0000002227277223 */ /* 0x180fe20000010830 */
[-C--:B------:R-:W-:Y:S01]  /*fd20*/  FFMA.FTZ R71, R71, R34.reuse, -R48 ;  /* 0x0000002247477223 */ /* 0x080fe20000010830 */
[----:B------:R-:W1:Y:S01]  /*fd30*/  MUFU.EX2 R5, R5 ;  /* 0x0000000500057308 */ /* 0x000e620000000800 */
[----:B--2---:R-:W-:Y:S01]  /*fd40*/  FADD.FTZ R47, R3, R36 ;  /* 0x00000024032f7221 */ /* 0x004fe20000010000 */
[----:B------:R-:W-:Y:S01]  /*fd50*/  FADD.FTZ R36, R12, R49 ;  /* 0x000000310c247221 */ /* 0x000fe20000010000 */
[----:B------:R-:W-:Y:S01]  /*fd60*/  IADD3 R50, R50, R193, -R192 ;  /* 0x000000c132327210 */ /* 0x000fe20007ffe8c0 */
[-CC-:B------:R-:W-:Y:S01]  /*fd70*/  FFMA.FTZ R33, R33, R34.reuse, -R48.reuse ;  /* 0x0000002221217223 */ /* 0x180fe20000010830 */
[-C--:B------:R-:W-:Y:S01]  /*fd80*/  FFMA.FTZ R77, R77, R34.reuse, -R48 ;  /* 0x000000224d4d7223 */ /* 0x080fe20000010830 */
[----:B------:R-:W-:Y:S01]  /*fd90*/  FADD.FTZ R49, R175, R36 ;  /* 0x00000024af317221 */ /* 0x000fe20000010000 */
[----:B------:R-:W-:Y:S01]  /*fda0*/  SHF.R.S32.HI R51, RZ, 0x1f, R50 ;  /* 0x0000001fff337819 */ /* 0x000fe20000011432 */
[----:B------:R-:W2:Y:S01]  /*fdb0*/  MUFU.EX2 R178, R178 ;  /* 0x000000b200b27308 */ /* 0x000ea20000000800 */
[----:B0-----:R-:W-:Y:S01]  /*fdc0*/  FADD.FTZ R0, R176, R47 ;  /* 0x0000002fb0007221 */ /* 0x001fe20000010000 */
[----:B------:R-:W-:Y:S01]  /*fdd0*/  FADD.FTZ R36, R14, R49 ;  /* 0x000000310e247221 */ /* 0x000fe20000010000 */
[----:B------:R-:W-:Y:S01]  /*fde0*/  FFMA.FTZ R31, R31, R34, -R48 ;  /* 0x000000221f1f7223 */ /* 0x000fe20000010830 */
[----:B------:R-:W-:-:S02]  /*fdf0*/  F2FP.F16.F32.PACK_AB R173, R12, R173 ;  /* 0x000000ad0cad723e */ /* 0x000fc400000000ff */
[----:B------:R-:W-:Y:S01]  /*fe00*/  CS2R R100, SRZ ;  /* 0x0000000000647805 */ /* 0x000fe2000001ff00 */
[----:B------:R-:W-:Y:S01]  /*fe10*/  FADD.FTZ R49, R169, R36 ;  /* 0x00000024a9317221 */ /* 0x000fe20000010000 */
[----:B------:R-:W-:Y:S01]  /*fe20*/  IADD3 R12, R129, -0x2, RZ ;  /* 0xfffffffe810c7810 */ /* 0x000fe20007ffe0ff */
[----:B------:R-:W0:Y:S01]  /*fe30*/  MUFU.EX2 R9, R9 ;  /* 0x0000000900097308 */ /* 0x000e220000000800 */
[C---:B-1----:R-:W-:Y:S01]  /*fe40*/  FADD.FTZ R47, R5.reuse, R0 ;  /* 0x00000000052f7221 */ /* 0x042fe20000010000 */
[----:B------:R-:W-:Y:S01]  /*fe50*/  FADD.FTZ R36, R20, R49 ;  /* 0x0000003114247221 */ /* 0x000fe20000010000 */
[----:B------:R-:W-:Y:S02]  /*fe60*/  F2FP.F16.F32.PACK_AB R176, R5, R176 ;  /* 0x000000b005b0723e */ /* 0x000fe400000000ff */
[----:B------:R-:W-:Y:S02]  /*fe70*/  CS2R R128, SRZ ;  /* 0x0000000000807805 */ /* 0x000fe4000001ff00 */
[----:B------:R-:W-:-:S02]  /*fe80*/  F2FP.F16.F32.PACK_AB R182, R3, R182 ;  /* 0x000000b603b6723e */ /* 0x000fc400000000ff */
[----:B------:R-:W-:Y:S02]  /*fe90*/  CS2R R98, SRZ ;  /* 0x0000000000627805 */ /* 0x000fe4000001ff00 */
[----:B------:R-:W-:Y:S01]  /*fea0*/  F2FP.F16.F32.PACK_AB R181, R26, R181 ;  /* 0x000000b51ab5723e */ /* 0x000fe200000000ff */
[----:B------:R-:W1:Y:S01]  /*feb0*/  MUFU.EX2 R172, R172 ;  /* 0x000000ac00ac7308 */ /* 0x000e620000000800 */
[----:B--2---:R-:W-:Y:S01]  /*fec0*/  FADD.FTZ R0, R178, R47 ;  /* 0x0000002fb2007221 */ /* 0x004fe20000010000 */
[----:B------:R-:W-:Y:S02]  /*fed0*/  F2FP.F16.F32.PACK_AB R177, R8, R177 ;  /* 0x000000b108b1723e */ /* 0x000fe400000000ff */
[----:B------:R-:W-:Y:S02]  /*fee0*/  CS2R R96, SRZ ;  /* 0x0000000000607805 */ /* 0x000fe4000001ff00 */
[----:B------:R-:W-:Y:S02]  /*fef0*/  F2FP.F16.F32.PACK_AB R179, R10, R179 ;  /* 0x000000b30ab3723e */ /* 0x000fe400000000ff */
[----:B------:R-:W-:-:S02]  /*ff00*/  CS2R R94, SRZ ;  /* 0x00000000005e7805 */ /* 0x000fc4000001ff00 */
[----:B------:R-:W-:Y:S02]  /*ff10*/  F2FP.F16.F32.PACK_AB R175, R14, R175 ;  /* 0x000000af0eaf723e */ /* 0x000fe400000000ff */
[----:B------:R-:W-:Y:S01]  /*ff20*/  CS2R R92, SRZ ;  /* 0x00000000005c7805 */ /* 0x000fe2000001ff00 */
[----:B------:R-:W2:Y:S01]  /*ff30*/  MUFU.EX2 R171, R171 ;  /* 0x000000ab00ab7308 */ /* 0x000ea20000000800 */
[----:B0-----:R-:W-:Y:S01]  /*ff40*/  FADD.FTZ R47, R9, R0 ;  /* 0x00000000092f7221 */ /* 0x001fe20000010000 */
[----:B------:R-:W-:Y:S02]  /*ff50*/  F2FP.F16.F32.PACK_AB R169, R20, R169 ;  /* 0x000000a914a9723e */ /* 0x000fe400000000ff */
[----:B------:R-:W-:Y:S02]  /*ff60*/  CS2R R90, SRZ ;  /* 0x00000000005a7805 */ /* 0x000fe4000001ff00 */
[----:B------:R-:W-:Y:S02]  /*ff70*/  F2FP.F16.F32.PACK_AB R180, R27, R180 ;  /* 0x000000b41bb4723e */ /* 0x000fe400000000ff */
[----:B------:R-:W-:Y:S01]  /*ff80*/  F2FP.F16.F32.PACK_AB R178, R9, R178 ;  /* 0x000000b209b2723e */ /* 0x000fe200000000ff */
        /* <DEDUP_REMOVED lines=14> */
[----:B------:R-:W-:Y:S01]  /*10070*/  MUFU.EX2 R168, R168 ;  /* 0x000000a800a87308 */ /* 0x000fe20000000800 */
[----:B-1----:R-:W-:-:S07]  /*10080*/  F2FP.F16.F32.PACK_AB R174, R37, R174 ;  /* 0x000000ae25ae723e */ /* 0x002fce00000000ff */
[----:B------:R-:W0:Y:S01]  /*10090*/  MUFU.EX2 R155, R155 ;  /* 0x0000009b009b7308 */ /* 0x000e220000000800 */
[C---:B--2---:R-:W-:Y:S01]  /*100a0*/  FADD.FTZ R36, R28.reuse, R47 ;  /* 0x0000002f1c247221 */ /* 0x044fe20000010000 */
[----:B------:R-:W-:-:S06]  /*100b0*/  F2FP.F16.F32.PACK_AB R153, R28, R153 ;  /* 0x000000991c99723e */ /* 0x000fcc00000000ff */
[----:B------:R-:W-:Y:S08]  /*100c0*/  MUFU.EX2 R41, R41 ;  /* 0x0000002900297308 */ /* 0x000ff00000000800 */
[----:B------:R-:W1:Y:S01]  /*100d0*/  MUFU.EX2 R32, R32 ;  /* 0x0000002000207308 */ /* 0x000e620000000800 */
[----:B0-----:R-:W-:-:S07]  /*100e0*/  FADD.FTZ R47, R155, R36 ;  /* 0x000000249b2f7221 */ /* 0x001fce0000010000 */
[----:B------:R-:W-:Y:S08]  /*100f0*/  MUFU.EX2 R170, R170 ;  /* 0x000000aa00aa7308 */ /* 0x000ff00000000800 */
[----:B------:R-:W0:Y:S01]  /*10100*/  MUFU.EX2 R157, R157 ;  /* 0x0000009d009d7308 */ /* 0x000e220000000800 */
[C---:B-1----:R-:W-:Y:S01]  /*10110*/  FADD.FTZ R36, R32.reuse, R47 ;  /* 0x0000002f20247221 */ /* 0x042fe20000010000 */
[----:B------:R-:W-:-:S06]  /*10120*/  F2FP.F16.F32.PACK_AB R155, R32, R155 ;  /* 0x0000009b209b723e */ /* 0x000fcc00000000ff */
[----:B------:R-:W-:Y:S08]  /*10130*/  MUFU.EX2 R43, R43 ;  /* 0x0000002b002b7308 */ /* 0x000ff00000000800 */
[----:B------:R1:W-:Y:S01]  /*10140*/  MUFU.EX2 R156, R13 ;  /* 0x0000000d009c7308 */ /* 0x0003e20000000800 */
[----:B0-----:R-:W-:-:S07]  /*10150*/  FADD.FTZ R47, R157, R36 ;  /* 0x000000249d2f7221 */ /* 0x001fce0000010000 */
[----:B------:R-:W0:Y:S01]  /*10160*/  MUFU.EX2 R38, R38 ;  /* 0x0000002600267308 */ /* 0x000e220000000800 */
[----:B-1----:R-:W-:-:S04]  /*10170*/  FADD.FTZ R13, R37, R0 ;  /* 0x00000000250d7221 */ /* 0x002fc80000010000 */
[----:B------:R-:W-:Y:S01]  /*10180*/  FADD.FTZ R0, R168, R13 ;  /* 0x0000000da8007221 */ /* 0x000fe20000010000 */
[C---:B------:R-:W-:Y:S02]  /*10190*/  F2FP.F16.F32.PACK_AB R168, R41.reuse, R168 ;  /* 0x000000a829a8723e */ /* 0x040fe400000000ff */
[----:B------:R-:W-:Y:S01]  /*101a0*/  MUFU.EX2 R152, R152 ;  /* 0x0000009800987308 */ /* 0x000fe20000000800 */
[----:B------:R-:W-:-:S04]  /*101b0*/  FADD.FTZ R13, R41, R0 ;  /* 0x00000000290d7221 */ /* 0x000fc80000010000 */
[----:B------:R-:W-:Y:S01]  /*101c0*/  FADD.FTZ R0, R170, R13 ;  /* 0x0000000daa007221 */ /* 0x000fe20000010000 */
[----:B------:R-:W-:Y:S02]  /*101d0*/  LEA.HI R13, R51, R50, RZ, 0x7 ;  /* 0x00000032330d7211 */ /* 0x000fe400078f38ff */
[----:B------:R-:W1:Y:S01]  /*101e0*/  MUFU.EX2 R159, R159 ;  /* 0x0000009f009f7308 */ /* 0x000e620000000800 */
[C---:B0-----:R-:W-:Y:S01]  /*101f0*/  FADD.FTZ R36, R38.reuse, R47 ;  /* 0x0000002f26247221 */ /* 0x041fe20000010000 */
[----:B------:R-:W-:Y:S02]  /*10200*/  SHF.R.S32.HI R5, RZ, 0x7, R13 ;  /* 0x00000007ff057819 */ /* 0x000fe4000001140d */
[----:B------:R-:W-:Y:S02]  /*10210*/  F2FP.F16.F32.PACK_AB R157, R38, R157 ;  /* 0x0000009d269d723e */ /* 0x000fe400000000ff */
[----:B------:R-:W-:Y:S02]  /*10220*/  VIMNMX R5, RZ, R5, !PT ;  /* 0x00000005ff057248 */ /* 0x000fe40007fe0100 */
[----:B------:R-:W-:Y:S01]  /*10230*/  MUFU.EX2 R45, R45 ;  /* 0x0000002d002d7308 */ /* 0x000fe20000000800 */
[----:B------:R-:W-:-:S02]  /*10240*/  F2FP.F16.F32.PACK_AB R170, R43, R170 ;  /* 0x000000aa2baa723e */ /* 0x000fc400000000ff */
[----:B------:R-:W-:-:S05]  /*10250*/  ISETP.GE.AND P3, PT, R12, R5, PT ;  /* 0x000000050c00720c */ /* 0x000fca0003f66270 */
[----:B------:R-:W0:Y:S01]  /*10260*/  MUFU.EX2 R40, R40 ;  /* 0x0000002800287308 */ /* 0x000e220000000800 */
[----:B-1----:R-:W-:-:S07]  /*10270*/  FADD.FTZ R47, R159, R36 ;  /* 0x000000249f2f7221 */ /* 0x002fce0000010000 */
[----:B------:R-:W1:Y:S08]  /*10280*/  MUFU.EX2 R154, R154 ;  /* 0x0000009a009a7308 */ /* 0x000e700000000800 */
[----:B------:R-:W2:Y:S01]  /*10290*/  MUFU.EX2 R161, R161 ;  /* 0x000000a100a17308 */ /* 0x000ea20000000800 */
[C---:B0-----:R-:W-:Y:S01]  /*102a0*/  FADD.FTZ R6, R40.reuse, R47 ;  /* 0x0000002f28067221 */ /* 0x041fe20000010000 */
[----:B------:R-:W-:-:S06]  /*102b0*/  F2FP.F16.F32.PACK_AB R159, R40, R159 ;  /* 0x0000009f289f723e */ /* 0x000fcc00000000ff */
[----:B------:R-:W0:Y:S08]  /*102c0*/  MUFU.EX2 R75, R75 ;  /* 0x0000004b004b7308 */ /* 0x000e300000000800 */
[----:B------:R3:W-:Y:S08]  /*102d0*/  MUFU.EX2 R158, R25 ;  /* 0x00000019009e7308 */ /* 0x0007f00000000800 */
[----:B------:R-:W4:Y:S01]  /*102e0*/  MUFU.EX2 R42, R42 ;  /* 0x0000002a002a7308 */ /* 0x000f220000000800 */
[----:B---3--:R-:W-:-:S04]  /*102f0*/  FADD.FTZ R25, R43, R0 ;  /* 0x000000002b197221 */ /* 0x008fc80000010000 */
[----:B------:R-:W-:Y:S01]  /*10300*/  FADD.FTZ R0, R152, R25 ;  /* 0x0000001998007221 */ /* 0x000fe20000010000 */
[C---:B------:R-:W-:Y:S02]  /*10310*/  F2FP.F16.F32.PACK_AB R152, R45.reuse, R152 ;  /* 0x000000982d98723e */ /* 0x040fe400000000ff */
[----:B------:R-:W3:Y:S01]  /*10320*/  MUFU.EX2 R29, R29 ;  /* 0x0000001d001d7308 */ /* 0x000ee20000000800 */
[----:B------:R-:W-:-:S04]  /*10330*/  FADD.FTZ R25, R45, R0 ;  /* 0x000000002d197221 */ /* 0x000fc80000010000 */
[----:B-1----:R-:W-:Y:S01]  /*10340*/  FADD.FTZ R0, R154, R25 ;  /* 0x000000199a007221 */ /* 0x002fe20000010000 */
[----:B--2---:R-:W-:Y:S01]  /*10350*/  FADD.FTZ R25, R161, R6 ;  /* 0x00000006a1197221 */ /* 0x004fe20000010000 */
[C---:B0-----:R-:W-:Y:S01]  /*10360*/  F2FP.F16.F32.PACK_AB R154, R75.reuse, R154 ;  /* 0x0000009a4b9a723e */ /* 0x041fe200000000ff */
[----:B------:R-:W0:Y:S01]  /*10370*/  MUFU.EX2 R163, R163 ;  /* 0x000000a300a37308 */ /* 0x000e220000000800 */
[----:B------:R-:W-:Y:S01]  /*10380*/  FADD.FTZ R0, R75, R0 ;  /* 0x000000004b007221 */ /* 0x000fe20000010000 */
[C---:B----4-:R-:W-:Y:S01]  /*10390*/  FADD.FTZ R6, R42.reuse, R25 ;  /* 0x000000192a067221 */ /* 0x050fe20000010000 */
[----:B------:R-:W-:-:S05]  /*103a0*/  F2FP.F16.F32.PACK_AB R161, R42, R161 ;  /* 0x000000a12aa1723e */ /* 0x000fca00000000ff */
[----:B------:R-:W1:Y:S01]  /*103b0*/  MUFU.EX2 R44, R44 ;  /* 0x0000002c002c7308 */ /* 0x000e620000000800 */
[----:B---3--:R-:W-:-:S04]  /*103c0*/  FADD.FTZ R25, R29, R0 ;  /* 0x000000001d197221 */ /* 0x008fc80000010000 */
[C---:B------:R-:W-:Y:S01]  /*103d0*/  FADD.FTZ R0, R156.reuse, R25 ;  /* 0x000000199c007221 */ /* 0x040fe20000010000 */
[----:B------:R-:W-:Y:S02]  /*103e0*/  F2FP.F16.F32.PACK_AB R156, R156, R29 ;  /* 0x0000001d9c9c723e */ /* 0x000fe400000000ff */
[----:B------:R-:W2:Y:S01]  /*103f0*/  MUFU.EX2 R15, R15 ;  /* 0x0000000f000f7308 */ /* 0x000ea20000000800 */
[----:B0-----:R-:W-:-:S07]  /*10400*/  FADD.FTZ R47, R163, R6 ;  /* 0x00000006a32f7221 */ /* 0x001fce0000010000 */
[----:B------:R-:W-:Y:S01]  /*10410*/  MUFU.EX2 R165, R165 ;  /* 0x000000a500a57308 */ /* 0x000fe20000000800 */
[C---:B-1----:R-:W-:Y:S01]  /*10420*/  FADD.FTZ R6, R44.reuse, R47 ;  /* 0x0000002f2c067221 */ /* 0x042fe20000010000 */
[----:B------:R-:W-:-:S06]  /*10430*/  F2FP.F16.F32.PACK_AB R163, R44, R163 ;  /* 0x000000a32ca3723e */ /* 0x000fcc00000000ff */
[----:B------:R-:W-:Y:S01]  /*10440*/  MUFU.EX2 R46, R59 ;  /* 0x0000003b002e7308 */ /* 0x000fe20000000800 */
[----:B--2---:R-:W-:-:S04]  /*10450*/  FADD.FTZ R25, R15, R0 ;  /* 0x000000000f197221 */ /* 0x004fc80000010000 */
[C---:B------:R-:W-:Y:S01]  /*10460*/  FADD.FTZ R0, R158.reuse, R25 ;  /* 0x000000199e007221 */ /* 0x040fe20000010000 */
[----:B------:R-:W-:Y:S02]  /*10470*/  F2FP.F16.F32.PACK_AB R158, R158, R15 ;  /* 0x0000000f9e9e723e */ /* 0x000fe400000000ff */
[----:B------:R-:W0:Y:S08]  /*10480*/  MUFU.EX2 R21, R21 ;  /* 0x0000001500157308 */ /* 0x000e300000000800 */
[----:B------:R-:W1:Y:S08]  /*10490*/  MUFU.EX2 R167, R167 ;  /* 0x000000a700a77308 */ /* 0x000e700000000800 */
[----:B------:R-:W2:Y:S01]  /*104a0*/  MUFU.EX2 R160, R53 ;  /* 0x0000003500a07308 */ /* 0x000ea20000000800 */
[----:B0-----:R-:W-:-:S07]  /*104b0*/  FADD.FTZ R25, R21, R0 ;  /* 0x0000000015197221 */ /* 0x001fce0000010000 */
[----:B------:R-:W0:Y:S08]  /*104c0*/  MUFU.EX2 R67, R67 ;  /* 0x0000004300437308 */ /* 0x000e300000000800 */
[----:B------:R3:W4:Y:S08]  /*104d0*/  MUFU.EX2 R162, R39 ;  /* 0x0000002700a27308 */ /* 0x0007300000000800 */
[----:B------:R-:W4:Y:S01]  /*104e0*/  MUFU.EX2 R71, R71 ;  /* 0x0000004700477308 */ /* 0x000f220000000800 */
[----:B---3--:R-:W-:Y:S01]  /*104f0*/  FADD.FTZ R39, R165, R6 ;  /* 0x00000006a5277221 */ /* 0x008fe20000010000 */
[----:B------:R-:W-:-:S03]  /*10500*/  F2FP.F16.F32.PACK_AB R165, R46, R165 ;  /* 0x000000a52ea5723e */ /* 0x000fc600000000ff */
[----:B------:R-:W-:-:S03]  /*10510*/  FADD.FTZ R6, R46, R39 ;  /* 0x000000272e067221 */ /* 0x000fc60000010000 */
[----:B------:R-:W3:Y:S01]  /*10520*/  MUFU.EX2 R164, R33 ;  /* 0x0000002100a47308 */ /* 0x000ee20000000800 */
[----:B-1----:R-:W-:Y:S01]  /*10530*/  FADD.FTZ R39, R167, R6 ;  /* 0x00000006a7277221 */ /* 0x002fe20000010000 */
[C---:B--2---:R-:W-:Y:S01]  /*10540*/  FADD.FTZ R6, R160.reuse, R25 ;  /* 0x00000019a0067221 */ /* 0x044fe20000010000 */
[----:B------:R-:W-:-:S03]  /*10550*/  F2FP.F16.F32.PACK_AB R160, R160, R21 ;  /* 0x00000015a0a0723e */ /* 0x000fc600000000ff */
[----:B0-----:R-:W-:Y:S02]  /*10560*/  FADD.FTZ R25, R67, R6 ;  /* 0x0000000643197221 */ /* 0x001fe40000010000 */
[----:B------:R-:W0:Y:S02]  /*10570*/  MUFU.EX2 R77, R77 ;  /* 0x0000004d004d7308 */ /* 0x000e240000000800 */
[C---:B----4-:R-:W-:Y:S01]  /*10580*/  FADD.FTZ R6, R162.reuse, R25 ;  /* 0x00000019a2067221 */ /* 0x050fe20000010000 */
[----:B------:R-:W-:-:S03]  /*10590*/  F2FP.F16.F32.PACK_AB R162, R162, R67 ;  /* 0x00000043a2a2723e */ /* 0x000fc600000000ff */
[----:B------:R-:W-:Y:S02]  /*105a0*/  FADD.FTZ R3, R71, R6 ;  /* 0x0000000647037221 */ /* 0x000fe40000010000 */
[----:B------:R-:W1:Y:S02]  /*105b0*/  MUFU.EX2 R166, R31 ;  /* 0x0000001f00a67308 */ /* 0x000e640000000800 */
[C---:B---3--:R-:W-:Y:S01]  /*105c0*/  FADD.FTZ R6, R164.reuse, R3 ;  /* 0x00000003a4067221 */ /* 0x048fe20000010000 */
[----:B------:R-:W-:-:S05]  /*105d0*/  F2FP.F16.F32.PACK_AB R164, R164, R71 ;  /* 0x00000047a4a4723e */ /* 0x000fca00000000ff */
[----:B------:R-:W2:Y:S01]  /*105e0*/  MUFU.EX2 R30, R30 ;  /* 0x0000001e001e7308 */ /* 0x000ea20000000800 */
[----:B0-----:R-:W-:-:S04]  /*105f0*/  FADD.FTZ R3, R77, R6 ;  /* 0x000000064d037221 */ /* 0x001fc80000010000 */
[C---:B-1----:R-:W-:Y:S01]  /*10600*/  FADD.FTZ R3, R166.reuse, R3 ;  /* 0x00000003a6037221 */ /* 0x042fe20000010000 */
[----:B------:R-:W-:Y:S01]  /*10610*/  F2FP.F16.F32.PACK_AB R166, R166, R77 ;  /* 0x0000004da6a6723e */ /* 0x000fe200000000ff */
[C---:B--2---:R-:W-:Y:S01]  /*10620*/  FADD.FTZ R0, R30.reuse, R39 ;  /* 0x000000271e007221 */ /* 0x044fe20000010000 */
[----:B------:R-:W-:Y:S01]  /*10630*/  F2FP.F16.F32.PACK_AB R167, R30, R167 ;  /* 0x000000a71ea7723e */ /* 0x000fe200000000ff */
[----:B------:R-:W-:Y:S06]  /*10640*/  @!P3 BRA `(.L_x_9562) ;  /* 0x0000003000d4b947 */ /* 0x000fec0003800000 */
[----:B------:R-:W-:Y:S01]  /*10650*/  IMAD.MOV.U32 R10, RZ, RZ, R7 ;  /* 0x000000ffff0a7224 */ /* 0x000fe200078e0007 */
[----:B------:R-:W-:Y:S01]  /*10660*/  MOV R151, RZ ;  /* 0x000000ff00977202 */ /* 0x000fe20000000f00 */
[----:B------:R-:W-:Y:S02]  /*10670*/  IMAD.MOV.U32 R11, RZ, RZ, R35 ;  /* 0x000000ffff0b7224 */ /* 0x000fe400078e0023 */
[----:B------:R-:W-:Y:S02]  /*10680*/  IMAD.MOV.U32 R14, RZ, RZ, R186 ;  /* 0x000000ffff0e7224 */ /* 0x000fe400078e00ba */
[----:B------:R-:W-:-:S07]  /*10690*/  IMAD.MOV.U32 R13, RZ, RZ, R184 ;  /* 0x000000ffff0d7224 */ /* 0x000fce00078e00b8 */
.L_x_9572:
[----:B------:R-:W-:Y:S01]  /*106a0*/  ISETP.NE.AND P3, PT, R190, RZ, PT ;  /* 0x000000ffbe00720c */ /* 0x000fe20003f65270 */
[----:B------:R-:W-:Y:S01]  /*106b0*/  VIADD R184, R13, 0x1 ;  /* 0x000000010db87836 */ /* 0x000fe20000000000 */
[----:B------:R-:W-:Y:S05]  /*106c0*/  YIELD ;  /* 0x0000000000007946 */ /* 0x000fea0003800000 */
[----:B------:R-:W-:-:S04]  /*106d0*/  ISETP.NE.AND P4, PT, R184, 0x2, PT ;  /* 0x00000002b800780c */ /* 0x000fc80003f85270 */
[----:B------:R-:W-:Y:S02]  /*106e0*/  SEL R7, RZ, 0x1, P4 ;  /* 0x00000001ff077807 */ /* 0x000fe40002000000 */
[----:B------:R-:W-:Y:S02]  /*106f0*/  SEL R184, R184, RZ, P4 ;  /* 0x000000ffb8b87207 */ /* 0x000fe40002000000 */
[----:B------:R-:W-:Y:S01]  /*10700*/  LOP3.LUT R186, R14, R7, RZ, 0x3c, !PT ;  /* 0x000000070eba7212 */ /* 0x000fe200078e3cff */
[----:B------:R-:W-:Y:S06]  /*10710*/  @P3 BRA `(.L_x_9563) ;  /* 0x0000000000303947 */ /* 0x000fec0003800000 */
[----:B------:R-:W-:Y:S05]  /*10720*/  @!P0 BRA `(.L_x_9564) ;  /* 0x0000000000048947 */ /* 0x000fea0003800000 */
[----:B------:R-:W-:Y:S01]  /*10730*/  BPT.TRAP 0x1 ;  /* 0x000000040000795c */ /* 0x000fe20000300000 */
.L_x_9564:
[----:B------:R-:W-:Y:S01]  /*10740*/  IMAD R6, R184, 0x8, R2 ;  /* 0x00000008b8067824 */ /* 0x000fe200078e0202 */
[----:B------:R-:W-:-:S04]  /*10750*/  SHF.L.U32 R7, R186, 0x1f, RZ ;  /* 0x0000001fba077819 */ /* 0x000fc800000006ff */
[----:B------:R0:W1:Y:S01]  /*10760*/  SYNCS.PHASECHK.TRANS64.TRYWAIT P4, [R6+URZ+0x28830], R7 ;  /* 0x02883007060075a7 */ /* 0x000062000808017f */
[----:B------:R-:W-:Y:S05]  /*10770*/  @!P0 BRA `(.L_x_9565) ;  /* 0x0000000000048947 */ /* 0x000fea0003800000 */
[----:B------:R-:W-:Y:S01]  /*10780*/  BPT.TRAP 0x1 ;  /* 0x000000040000795c */ /* 0x000fe20000300000 */
.L_x_9565:
[----:B------:R-:W-:Y:S04]  /*10790*/  BSSY B0, `(.L_x_9563) ;  /* 0x0000004000007945 */ /* 0x000fe80003800000 */
[----:B-1----:R-:W-:Y:S05]  /*107a0*/  @P4 BRA `(.L_x_9566) ;  /* 0x0000000000084947 */ /* 0x002fea0003800000 */
[----:B------:R-:W1:Y:S02]  /*107b0*/  SYNCS.PHASECHK.TRANS64.TRYWAIT P4, [R6+URZ+0x28830], R7 ;  /* 0x02883007060075a7 */ /* 0x000e64000808017f */
[----:B-1----:R-:W-:Y:S05]  /*107c0*/  @!P4 BRA `(.L_x_9567) ;  /* 0x0000011000e8c947 */ /* 0x002fea0003800000 */
.L_x_9566:
[----:B------:R-:W-:Y:S05]  /*107d0*/  BSYNC B0 ;  /* 0x0000000000007941 */ /* 0x000fea0003800000 */
.L_x_9563:
        /* <DEDUP_REMOVED lines=14> */
[----:B------:R-:W-:Y:S02]  /*108c0*/  R2UR UR23, R9 ;  /* 0x00000000091772ca */ /* 0x000fe400000e0000 */
[----:B------:R-:W-:Y:S01]  /*108d0*/  IADD3 R7, R8, 0x8, RZ ;  /* 0x0000000808077810 */ /* 0x000fe20007ffe0ff */
[----:B------:R-:W-:Y:S01]  /*108e0*/  VIADD R8, R6, 0x2 ;  /* 0x0000000206087836 */ /* 0x000fe20000000000 */
[----:B------:R-:W-:-:S03]  /*108f0*/  MOV R9, 0x40000040 ;  /* 0x4000004000097802 */ /* 0x000fc60000000f00 */
[----:B------:R0:W-:Y:S01]  /*10900*/  BAR.SYNC.DEFER_BLOCKING R7, 0x100 ;  /* 0x000400070000751d */ /* 0x0001e20000010000 */
[----:B------:R-:W-:Y:S01]  /*10910*/  R2UR UR10, R8 ;  /* 0x00000000080a72ca */ /* 0x000fe200000e0000 */
[----:B------:R-:W-:Y:S01]  /*10920*/  VIADD R8, R6, 0x4 ;  /* 0x0000000406087836 */ /* 0x000fe20000000000 */
[----:B------:R-:W-:Y:S01]  /*10930*/  R2UR UR27, R9 ;  /* 0x00000000091b72ca */ /* 0x000fe200000e0000 */
[----:B------:R-:W-:-:S03]  /*10940*/  IMAD.MOV.U32 R9, RZ, RZ, 0x40000040 ;  /* 0x40000040ff097424 */ /* 0x000fc600078e00ff */
[----:B------:R-:W-:Y:S01]  /*10950*/  R2UR UR14, R8 ;  /* 0x00000000080e72ca */ /* 0x000fe200000e0000 */
[----:B0-----:R-:W-:Y:S01]  /*10960*/  IMAD.MOV.U32 R7, RZ, RZ, 0x40000040 ;  /* 0x40000040ff077424 */ /* 0x001fe200078e00ff */
[----:B------:R-:W-:Y:S02]  /*10970*/  IADD3 R8, R6, 0x6, RZ ;  /* 0x0000000606087810 */ /* 0x000fe40007ffe0ff */
[----:B------:R-:W-:Y:S02]  /*10980*/  R2UR UR31, R9 ;  /* 0x00000000091f72ca */ /* 0x000fe400000e0000 */
[----:B------:R-:W-:Y:S01]  /*10990*/  R2UR UR18, R8 ;  /* 0x00000000081272ca */ /* 0x000fe200000e0000 */
[----:B------:R-:W-:Y:S01]  /*109a0*/  VIADD R8, R6, 0x400 ;  /* 0x0000040006087836 */ /* 0x000fe20000000000 */
[----:B------:R-:W-:-:S04]  /*109b0*/  R2UR UR35, R7 ;  /* 0x00000000072372ca */ /* 0x000fc800000e0000 */
        /* <DEDUP_REMOVED lines=34> */
.L_x_9569:
[----:B------:R-:W-:Y:S02]  /*10be0*/  SHF.L.U32 R6, R14, 0x1f, RZ ;  /* 0x0000001f0e067819 */ /* 0x000fe400000006ff */
[----:B------:R-:W-:-:S04]  /*10bf0*/  LEA R7, R13, R2, 0x3 ;  /* 0x000000020d077211 */ /* 0x000fc800078e18ff */
[----:B------:R0:W1:Y:S01]  /*10c00*/  SYNCS.PHASECHK.TRANS64.TRYWAIT P3, [R7+URZ+0x28850], R6 ;  /* 0x02885006070075a7 */ /* 0x000062000806017f */
[----:B------:R-:W-:Y:S05]  /*10c10*/  @!P0 BRA `(.L_x_9570) ;  /* 0x0000000000048947 */ /* 0x000fea0003800000 */
[----:B------:R-:W-:Y:S01]  /*10c20*/  BPT.TRAP 0x1 ;  /* 0x000000040000795c */ /* 0x000fe20000300000 */
.L_x_9570:
[----:B-1----:R-:W-:Y:S05]  /*10c30*/  @P3 BRA `(.L_x_9568) ;  /* 0x0000000000083947 */ /* 0x002fea0003800000 */
[----:B------:R-:W1:Y:S02]  /*10c40*/  SYNCS.PHASECHK.TRANS64.TRYWAIT P3, [R7+URZ+0x28850], R6 ;  /* 0x02885006070075a7 */ /* 0x000e64000806017f */
[----:B-1----:R-:W-:Y:S05]  /*10c50*/  @!P3 BRA `(.L_x_9571) ;  /* 0x0000010c00d8b947 */ /* 0x002fea0003800000 */
.L_x_9568:
[----:B01----:R-:W-:Y:S01]  /*10c60*/  VIADD R6, R2, 0x400 ;  /* 0x0000040002067836 */ /* 0x003fe20000000000 */
[----:B------:R-:W-:Y:S05]  /*10c70*/  WARPSYNC.ALL ;  /* 0x0000000000007948 */ /* 0x000fea0003800000 */
[----:B------:R-:W-:Y:S01]  /*10c80*/  SHF.R.U32.HI R6, RZ, 0x4, R6 ;  /* 0x00000004ff067819 */ /* 0x000fe20000011606 */
[----:B------:R-:W-:Y:S01]  /*10c90*/  IMAD.MOV.U32 R7, RZ, RZ, 0x40000040 ;  /* 0x40000040ff077424 */ /* 0x000fe200078e00ff */
[----:B------:R-:W-:Y:S01]  /*10ca0*/  WARPGROUP.ARRIVE ;  /* 0x00000000000079c5 */ /* 0x000fe20000000000 */
[----:B------:R-:W-:Y:S01]  /*10cb0*/  MOV R9, 0x40000040 ;  /* 0x4000004000097802 */ /* 0x000fe20000000f00 */
[----:B------:R-:W-:Y:S01]  /*10cc0*/  FMUL.FTZ R14, R25, UR7 ;  /* 0x00000007190e7c20 */ /* 0x000fe20008410000 */
[----:B------:R-:W-:Y:S01]  /*10cd0*/  LOP3.LUT R6, R6, 0x3fff, RZ, 0xc0, !PT ;  /* 0x00003fff06067812 */ /* 0x000fe200078ec0ff */
[----:B------:R-:W-:Y:S01]  /*10ce0*/  FMUL.FTZ R25, R29, UR7 ;  /* 0x000000071d197c20 */ /* 0x000fe20008410000 */
[----:B------:R-:W-:Y:S01]  /*10cf0*/  R2UR UR11, R7 ;  /* 0x00000000070b72ca */ /* 0x000fe200000e0000 */
[----:B------:R-:W-:Y:S01]  /*10d00*/  FMUL.FTZ R29, R35, UR7 ;  /* 0x00000007231d7c20 */ /* 0x000fe20008410000 */
[----:B------:R-:W-:Y:S01]  /*10d10*/  LOP3.LUT R6, R6, 0x4000000, RZ, 0xfc, !PT ;  /* 0x0400000006067812 */ /* 0x000fe200078efcff */
[----:B------:R-:W-:Y:S01]  /*10d20*/  FMUL.FTZ R35, R40, UR7 ;  /* 0x0000000728237c20 */ /* 0x000fe20008410000 */
[----:B------:R-:W-:Y:S01]  /*10d30*/  FMUL.FTZ R40, R46, UR7 ;  /* 0x000000072e287c20 */ /* 0x000fe20008410000 */
[----:B------:R-:W-:Y:S01]  /*10d40*/  FMUL.FTZ R46, R49, UR7 ;  /* 0x00000007312e7c20 */ /* 0x000fe20008410000 */
[----:B------:R-:W-:-:S02]  /*10d50*/  IMAD.IADD R49, R204, 0x1, R191 ;  /* 0x00000001cc317824 */ /* 0x000fc400078e02bf */
[----:B------:R-:W-:Y:S01]  /*10d60*/  FMUL.FTZ R20, R27, UR7 ;  /* 0x000000071b147c20 */ /* 0x000fe20008410000 */
[----:B------:R-:W-:Y:S02]  /*10d70*/  IMAD R6, R13, 0x800, R6 ;  /* 0x000008000d067824 */ /* 0x000fe400078e0206 */
[----:B------:R-:W-:Y:S01]  /*10d80*/  FMUL.FTZ R27, R32, UR7 ;  /* 0x00000007201b7c20 */ /* 0x000fe20008410000 */
[----:B------:R-:W-:Y:S01]  /*10d90*/  FMUL.FTZ R32, R36, UR7 ;  /* 0x0000000724207c20 */ /* 0x000fe20008410000 */
[----:B------:R-:W-:Y:S01]  /*10da0*/  FMUL.FTZ R36, R41, UR7 ;  /* 0x0000000729247c20 */ /* 0x000fe20008410000 */
[C---:B------:R-:W-:Y:S01]  /*10db0*/  VIADD R8, R6.reuse, 0x80 ;  /* 0x0000008006087836 */ /* 0x040fe20000000000 */
[----:B------:R-:W-:Y:S01]  /*10dc0*/  R2UR UR10, R6 ;  /* 0x00000000060a72ca */ /* 0x000fe200000e0000 */
        /* <DEDUP_REMOVED lines=44> */
[----:B------:R-:W4:Y:S01]  /*11090*/  S2R R232, SR_TID.X ;  /* 0x0000000000e87919 */ /* 0x000f220000002100 */
[----:B------:R-:W-:-:S04]  /*110a0*/  @!P1 LEA R13, R13, R2, 0x3 ;  /* 0x000000020d0d9211 */ /* 0x000fc800078e18ff */
[----:B------:R-:W5:Y:S01]  /*110b0*/  MUFU.TANH R30, R30 ;  /* 0x0000001e001e7308 */ /* 0x000f620000002400 */
[----:B------:R-:W-:-:S07]  /*110c0*/  @!P1 VIADD R13, R13, 0x28860 ;  /* 0x000288600d0d9836 */ /* 0x000fce0000000000 */
[----:B------:R-:W5:Y:S08]  /*110d0*/  MUFU.TANH R32, R32 ;  /* 0x0000002000207308 */ /* 0x000f700000002400 */
[----:B------:R-:W5:Y:S08]  /*110e0*/  MUFU.TANH R34, R34 ;  /* 0x0000002200227308 */ /* 0x000f700000002400 */
[----:B------:R-:W5:Y:S01]  /*110f0*/  MUFU.TANH R35, R35 ;  /* 0x0000002300237308 */ /* 0x000f620000002400 */
[----:B----4-:R-:W-:-:S07]  /*11100*/  SHF.R.U32.HI R232, RZ, 0x7, R232 ;  /* 0x00000007ffe87819 */ /* 0x010fce00000116e8 */
[----:B------:R-:W4:Y:S08]  /*11110*/  MUFU.TANH R36, R36 ;  /* 0x0000002400247308 */ /* 0x000f300000002400 */
        /* <DEDUP_REMOVED lines=17> */
[----:B------:R-:W-:Y:S02]  /*11230*/  R2UR UR10, R8 ;  /* 0x00000000080a72ca */ /* 0x000fe400000e0000 */
[----:B------:R-:W-:Y:S01]  /*11240*/  R2UR UR11, R9 ;  /* 0x00000000090b72ca */ /* 0x000fe200000e0000 */
[----:B------:R-:W0:Y:S03]  /*11250*/  @P2 LDC R8, c[0x0][0x44c] ;  /* 0x00011300ff082b82 */ /* 0x000e260000000800 */
[----:B------:R-:W4:Y:S05]  /*11260*/  MUFU.TANH R181, R181 ;  /* 0x000000b500b57308 */ /* 0x000f2a0000002400 */
[----:B------:R-:W1:Y:S03]  /*11270*/  @P2 LDC R9, c[0x0][0x450] ;  /* 0x00011400ff092b82 */ /* 0x000e660000000800 */
[----:B------:R-:W-:Y:S08]  /*11280*/  MUFU.TANH R183, R183 ;  /* 0x000000b700b77308 */ /* 0x000ff00000002400 */
[----:B------:R-:W-:Y:S01]  /*11290*/  MUFU.TANH R237, R237 ;  /* 0x000000ed00ed7308 */ /* 0x000fe20000002400 */
[----:B0-----:R-:W-:-:S07]  /*112a0*/  @P2 IMAD.HI.U32 R8, R49, R8, RZ ;  /* 0x0000000831082227 */ /* 0x001fce00078e00ff */
[----:B------:R-:W-:Y:S01]  /*112b0*/  MUFU.TANH R80, R80 ;  /* 0x0000005000507308 */ /* 0x000fe20000002400 */
[----:B-1----:R-:W-:Y:S01]  /*112c0*/  @P2 SHF.R.U32.HI R49, RZ, R9, R8 ;  /* 0x00000009ff312219 */ /* 0x002fe20000011608 */
[----:B------:R-:W-:Y:S01]  /*112d0*/  VIADD R8, R6, 0x180 ;  /* 0x0000018006087836 */ /* 0x000fe20000000000 */
[----:B------:R-:W-:-:S05]  /*112e0*/  MOV R9, 0xffffff80 ;  /* 0xffffff8000097802 */ /* 0x000fca0000000f00 */
[----:B------:R-:W-:Y:S01]  /*112f0*/  MUFU.TANH R84, R84 ;  /* 0x0000005400547308 */ /* 0x000fe20000002400 */
[----:B------:R-:W-:Y:S02]  /*11300*/  IMAD R54, R12, R9, 0x1 ;  /* 0x000000010c367424 */ /* 0x000fe400078e0209 */
[----:B------:R-:W-:Y:S02]  /*11310*/  IMAD.MOV.U32 R9, RZ, RZ, 0x40000040 ;  /* 0x40000040ff097424 */ /* 0x000fe400078e00ff */
[----:B------:R-:W-:-:S03]  /*11320*/  IMAD R54, R203, -0x2, R54 ;  /* 0xfffffffecb367824 */ /* 0x000fc600078e0236 */
[----:B------:R-:W-:Y:S02]  /*11330*/  MUFU.TANH R15, R15 ;  /* 0x0000000f000f7308 */ /* 0x000fe40000002400 */
[----:B------:R-:W-:-:S06]  /*11340*/  IADD3 R54, -R192, R54, R193 ;  /* 0x00000036c0367210 */ /* 0x000fcc0007ffe1c1 */
        /* <DEDUP_REMOVED lines=16> */
[----:B------:R-:W-:Y:S01]  /*11450*/  VIADD R8, R6, 0x200 ;  /* 0x0000020006087836 */ /* 0x000fe20000000000 */
[----:B------:R-:W-:Y:S01]  /*11460*/  R2UR UR11, R9 ;  /* 0x00000000090b72ca */ /* 0x000fe200000e0000 */
[----:B------:R-:W-:-:S03]  /*11470*/  IMAD.MOV.U32 R9, RZ, RZ, 0x40000040 ;  /* 0x40000040ff097424 */ /* 0x000fc600078e00ff */
[----:B------:R-:W-:Y:S01]  /*11480*/  MUFU.TANH R44, R44 ;  /* 0x0000002c002c7308 */ /* 0x000fe20000002400 */
[----:B------:R-:W-:Y:S01]  /*11490*/  R2UR UR14, R8 ;  /* 0x00000000080e72ca */ /* 0x000fe200000e0000 */
[----:B------:R-:W-:Y:S01]  /*114a0*/  FMUL.FTZ R8, R61, UR7 ;  /* 0x000000073d087c20 */ /* 0x000fe20008410000 */
[----:B------:R-:W-:Y:S01]  /*114b0*/  R2UR UR15, R9 ;  /* 0x00000000090f72ca */ /* 0x000fe200000e0000 */
[----:B------:R-:W-:Y:S01]  /*114c0*/  FMUL.FTZ R9, R68, UR7 ;  /* 0x0000000744097c20 */ /* 0x000fe20008410000 */
[----:B------:R-:W-:-:S03]  /*114d0*/  FMUL.FTZ R68, R83, UR7 ;  /* 0x0000000753447c20 */ /* 0x000fc60008410000 */
[----:B------:R-:W-:Y:S08]  /*114e0*/  MUFU.TANH R47, R47 ;  /* 0x0000002f002f7308 */ /* 0x000ff00000002400 */
        /* <DEDUP_REMOVED lines=13> */
[----:B------:R-:W2:Y:S05]  /*115c0*/  SHFL.IDX PT, R173, R49, RZ, 0x1c1f ;  /* 0x001c1fff31ad7589 */ /* 0x000eaa00000e0000 */
[----:B------:R-:W-:Y:S01]  /*115d0*/  HGMMA.64x128x16.F32 R88, R168, gdesc[UR8].tnspB, R88, gsb0 ;  /* 0x41e00008a8587df0 */ /* 0x000fe20008000858 */
[----:B--2---:R-:W-:-:S04]  /*115e0*/  IADD3 R57, R54, R173, RZ ;  /* 0x000000ad36397210 */ /* 0x004fc80007ffe0ff */
[C---:B------:R-:W-:Y:S02]  /*115f0*/  ISETP.GT.AND P3, PT, R57.reuse, RZ, PT ;  /* 0x000000ff3900720c */ /* 0x040fe40003f64270 */
[----:B------:R-:W-:Y:S02]  /*11600*/  ISETP.GT.AND P4, PT, R57, 0x1, PT ;  /* 0x000000013900780c */ /* 0x000fe40003f84270 */
[----:B------:R-:W-:Y:S02]  /*11610*/  FSEL R7, R7, -INF , P3 ;  /* 0xff80000007077808 */ /* 0x000fe40001800000 */
[----:B------:R-:W-:Y:S02]  /*11620*/  FSEL R59, R14, -INF , P4 ;  /* 0xff8000000e3b7808 */ /* 0x000fe40002000000 */
[----:B------:R-:W-:Y:S02]  /*11630*/  ISETP.GT.AND P3, PT, R57, 0x8, PT ;  /* 0x000000083900780c */ /* 0x000fe40003f64270 */
[----:B------:R-:W-:-:S02]  /*11640*/  FMNMX.FTZ R14, R7, R11, !PT ;  /* 0x0000000b070e7209 */ /* 0x000fc40007810000 */
[----:B------:R-:W-:Y:S02]  /*11650*/  ISETP.GT.AND P4, PT, R57, 0x9, PT ;  /* 0x000000093900780c */ /* 0x000fe40003f84270 */
[----:B------:R-:W-:Y:S02]  /*11660*/  FSEL R21, R21, -INF , P3 ;  /* 0xff80000015157808 */ /* 0x000fe40001800000 */
[----:B------:R-:W-:Y:S02]  /*11670*/  FMNMX.FTZ R14, R59, R14, !PT ;  /* 0x0000000e3b0e7209 */ /* 0x000fe40007810000 */
[----:B------:R-:W-:Y:S02]  /*11680*/  ISETP.GT.AND P3, PT, R57, 0x10, PT ;  /* 0x000000103900780c */ /* 0x000fe40003f64270 */
[----:B------:R-:W-:Y:S02]  /*11690*/  FSEL R25, R25, -INF , P4 ;  /* 0xff80000019197808 */ /* 0x000fe40002000000 */
[----:B------:R-:W-:-:S02]  /*116a0*/  FMNMX.FTZ R14, R21, R14, !PT ;  /* 0x0000000e150e7209 */ /* 0x000fc40007810000 */
[----:B------:R-:W-:Y:S02]  /*116b0*/  ISETP.GT.AND P4, PT, R57, 0x11, PT ;  /* 0x000000113900780c */ /* 0x000fe40003f84270 */
[----:B---3--:R-:W-:Y:S02]  /*116c0*/  FSEL R27, R27, -INF , P3 ;  /* 0xff8000001b1b7808 */ /* 0x008fe40001800000 */
[----:B------:R-:W-:Y:S02]  /*116d0*/  FMNMX.FTZ R14, R25, R14, !PT ;  /* 0x0000000e190e7209 */ /* 0x000fe40007810000 */
[----:B------:R-:W-:Y:S02]  /*116e0*/  ISETP.GT.AND P3, PT, R57, 0x18, PT ;  /* 0x000000183900780c */ /* 0x000fe40003f64270 */
[----:B-----5:R-:W-:Y:S02]  /*116f0*/  FSEL R61, R30, -INF , P4 ;  /* 0xff8000001e3d7808 */ /* 0x020fe40002000000 */
[----:B------:R-:W-:-:S02]  /*11700*/  FMNMX.FTZ R14, R27, R14, !PT ;  /* 0x0000000e1b0e7209 */ /* 0x000fc40007810000 */
[----:B------:R-:W-:Y:S02]  /*11710*/  ISETP.GT.AND P4, PT, R57, 0x19, PT ;  /* 0x000000193900780c */ /* 0x000fe40003f84270 */
[----:B------:R-:W-:Y:S02]  /*11720*/  FSEL R65, R32, -INF , P3 ;  /* 0xff80000020417808 */ /* 0x000fe40001800000 */
[----:B------:R-:W-:Y:S02]  /*11730*/  FMNMX.FTZ R14, R61, R14, !PT ;  /* 0x0000000e3d0e7209 */ /* 0x000fe40007810000 */
[----:B------:R-:W-:Y:S02]  /*11740*/  ISETP.GT.AND P3, PT, R57, 0x20, PT ;  /* 0x000000203900780c */ /* 0x000fe40003f64270 */
[----:B------:R-:W-:Y:S01]  /*11750*/  FMNMX.FTZ R14, R65, R14, !PT ;  /* 0x0000000e410e7209 */ /* 0x000fe20007810000 */
[----:B------:R-:W-:Y:S02]  /*11760*/  WARPGROUP.DEPBAR.LE gsb0, 0x0 ;  /* 0x00008000000079c5 */ /* 0x000fe40000010000 */
[----:B------:R-:W-:Y:S01]  /*11770*/  FSEL R169, R34, -INF , P4 ;  /* 0xff80000022a97808 */ /* 0x000fe20002000000 */
[----:B------:R-:W-:Y:S01]  /*11780*/  WARPGROUP.ARRIVE ;  /* 0x00000000000079c5 */ /* 0x000fe20000000000 */
[----:B------:R-:W-:-:S02]  /*11790*/  ISETP.GT.AND P4, PT, R57, 0x21, PT ;  /* 0x000000213900780c */ /* 0x000fc40003f84270 */
[----:B------:R-:W-:Y:S02]  /*117a0*/  FSEL R171, R35, -INF , P3 ;  /* 0xff80000023ab7808 */ /* 0x000fe40001800000 */
[----:B------:R-:W-:Y:S01]  /*117b0*/  FMNMX.FTZ R14, R169, R14, !PT ;  /* 0x0000000ea90e7209 */ /* 0x000fe20007810000 */
[----:B------:R-:W-:Y:S01]  /*117c0*/  HGMMA.64x128x16.F32 R88, R152, gdesc[UR12].tnspB, R88, gsb0 ;  /* 0x41e0000c98587df0 */ /* 0x000fe20008000858 */
[----:B------:R-:W-:Y:S02]  /*117d0*/  ISETP.GT.AND P3, PT, R57, 0x28, PT ;  /* 0x000000283900780c */ /* 0x000fe40003f64270 */
[----:B----4-:R-:W-:Y:S01]  /*117e0*/  FSEL R173, R36, -INF , P4 ;  /* 0xff80000024ad7808 */ /* 0x010fe20002000000 */
[----:B------:R-:W-:Y:S01]  /*117f0*/  FMUL.FTZ R36, R62, UR7 ;  /* 0x000000073e247c20 */ /* 0x000fe20008410000 */
[----:B------:R-:W-:Y:S01]  /*11800*/  FMNMX.FTZ R14, R171, R14, !PT ;  /* 0x0000000eab0e7209 */ /* 0x000fe20007810000 */
[----:B------:R-:W-:Y:S01]  /*11810*/  FMUL.FTZ R62, R75, UR7 ;  /* 0x000000074b3e7c20 */ /* 0x000fe20008410000 */
[----:B------:R-:W-:Y:S01]  /*11820*/  ISETP.GT.AND P4, PT, R57, 0x29, PT ;  /* 0x000000293900780c */ /* 0x000fe20003f84270 */
[----:B------:R-:W2:Y:S01]  /*11830*/  SHFL.IDX PT, R75, R49, 0x1, 0x1c1f ;  /* 0x003c1f00314b7f89 */ /* 0x000ea200000e0000 */
[----:B------:R-:W-:Y:S01]  /*11840*/  FSEL R39, R39, -INF , P3 ;  /* 0xff80000027277808 */ /* 0x000fe20001800000 */
[----:B------:R-:W-:Y:S01]  /*11850*/  MUFU.TANH R36, R36 ;  /* 0x0000002400247308 */ /* 0x000fe20000002400 */
[----:B------:R-:W-:-:S02]  /*11860*/  FMNMX.FTZ R14, R173, R14, !PT ;  /* 0x0000000ead0e7209 */ /* 0x000fc40007810000 */
[----:B------:R-:W-:Y:S02]  /*11870*/  ISETP.GT.AND P3, PT, R57, 0x30, PT ;  /* 0x000000303900780c */ /* 0x000fe40003f64270 */
[----:B------:R-:W-:Y:S02]  /*11880*/  FSEL R69, R42, -INF , P4 ;  /* 0xff8000002a457808 */ /* 0x000fe40002000000 */
[----:B------:R-:W-:Y:S01]  /*11890*/  FMNMX.FTZ R14, R39, R14, !PT ;  /* 0x0000000e270e7209 */ /* 0x000fe20007810000 */
[----:B------:R-:W-:Y:S01]  /*118a0*/  MUFU.TANH R62, R62 ;  /* 0x0000003e003e7308 */ /* 0x000fe20000002400 */
[----:B------:R-:W-:Y:S02]  /*118b0*/  ISETP.GT.AND P4, PT, R57, 0x31, PT ;  /* 0x000000313900780c */ /* 0x000fe40003f84270 */
[----:B------:R-:W-:Y:S02]  /*118c0*/  FSEL R45, R45, -INF , P3 ;  /* 0xff8000002d2d7808 */ /* 0x000fe40001800000 */
[----:B------:R-:W-:-:S02]  /*118d0*/  FMNMX.FTZ R14, R69, R14, !PT ;  /* 0x0000000e450e7209 */ /* 0x000fc40007810000 */
[----:B------:R-:W-:Y:S02]  /*118e0*/  ISETP.GT.AND P3, PT, R57, 0x38, PT ;  /* 0x000000383900780c */ /* 0x000fe40003f64270 */
[----:B------:R-:W-:Y:S01]  /*118f0*/  FSEL R175, R46, -INF , P4 ;  /* 0xff8000002eaf7808 */ /* 0x000fe20002000000 */
[----:B------:R-:W-:Y:S01]  /*11900*/  FMUL.FTZ R46, R63, UR7 ;  /* 0x000000073f2e7c20 */ /* 0x000fe20008410000 */
[----:B------:R-:W-:Y:S01]  /*11910*/  FMNMX.FTZ R30, R45, R14, !PT ;  /* 0x0000000e2d1e7209 */ /* 0x000fe20007810000 */
[----:B------:R-:W-:Y:S01]  /*11920*/  FMUL.FTZ R14, R73, UR7 ;  /* 0x00000007490e7c20 */ /* 0x000fe20008410000 */
[----:B------:R-:W-:Y:S01]  /*11930*/  ISETP.GT.AND P4, PT, R57, 0x39, PT ;  /* 0x000000393900780c */ /* 0x000fe20003f84270 */
[----:B--2---:R-:W-:Y:S01]  /*11940*/  IMAD.IADD R54, R54, 0x1, R75 ;  /* 0x0000000136367824 */ /* 0x004fe200078e024b */
[----:B------:R-:W-:Y:S01]  /*11950*/  FSEL R73, R50, -INF , P3 ;  /* 0xff80000032497808 */ /* 0x000fe20001800000 */
[----:B------:R-:W-:Y:S01]  /*11960*/  FMUL.FTZ R50, R66, UR7 ;  /* 0x0000000742327c20 */ /* 0x000fe20008410000 */
[----:B------:R-:W-:Y:S01]  /*11970*/  FMNMX.FTZ R30, R175, R30, !PT ;  /* 0x0000001eaf1e7209 */ /* 0x000fe20007810000 */
[----:B------:R-:W2:Y:S01]  /*11980*/  MUFU.TANH R14, R14 ;  /* 0x0000000e000e7308 */ /* 0x000ea20000002400 */
[----:B------:R-:W-:Y:S01]  /*11990*/  ISETP.GT.AND P3, PT, R57, 0x40, PT ;  /* 0x000000403900780c */ /* 0x000fe20003f64270 */
[----:B------:R-:W-:Y:S01]  /*119a0*/  FMUL.FTZ R66, R79, UR7 ;  /* 0x000000074f427c20 */ /* 0x000fe20008410000 */
[----:B------:R-:W-:-:S02]  /*119b0*/  FSEL R51, R51, -INF , P4 ;  /* 0xff80000033337808 */ /* 0x000fc40002000000 */
[----:B------:R-:W-:Y:S01]  /*119c0*/  FMNMX.FTZ R32, R73, R30, !PT ;  /* 0x0000001e49207209 */ /* 0x000fe20007810000 */
[----:B------:R-:W-:Y:S01]  /*119d0*/  FMUL.FTZ R30, R76, UR7 ;  /* 0x000000074c1e7c20 */ /* 0x000fe20008410000 */
[----:B------:R-:W-:Y:S01]  /*119e0*/  ISETP.GT.AND P4, PT, R57, 0x41, PT ;  /* 0x000000413900780c */ /* 0x000fe20003f84270 */
[----:B------:R-:W-:Y:S01]  /*119f0*/  MUFU.TANH R46, R46 ;  /* 0x0000002e002e7308 */ /* 0x000fe20000002400 */
[----:B------:R-:W-:Y:S01]  /*11a00*/  FSEL R177, R52, -INF , P3 ;  /* 0xff80000034b17808 */ /* 0x000fe20001800000 */
[----:B------:R-:W-:Y:S01]  /*11a10*/  FMUL.FTZ R52, R67, UR7 ;  /* 0x0000000743347c20 */ /* 0x000fe20008410000 */
[----:B------:R-:W-:Y:S01]  /*11a20*/  FMNMX.FTZ R32, R51, R32, !PT ;  /* 0x0000002033207209 */ /* 0x000fe20007810000 */
[----:B------:R-:W-:Y:S01]  /*11a30*/  FMUL.FTZ R67, R82, UR7 ;  /* 0x0000000752437c20 */ /* 0x000fe20008410000 */
[----:B------:R-:W-:Y:S02]  /*11a40*/  ISETP.GT.AND P3, PT, R57, 0x48, PT ;  /* 0x000000483900780c */ /* 0x000fe40003f64270 */
[----:B------:R-:W-:Y:S01]  /*11a50*/  FSEL R179, R56, -INF , P4 ;  /* 0xff80000038b37808 */ /* 0x000fe20002000000 */
[----:B------:R-:W3:Y:S01]  /*11a60*/  MUFU.TANH R30, R30 ;  /* 0x0000001e001e7308 */ /* 0x000ee20000002400 */
[----:B------:R-:W-:Y:S01]  /*11a70*/  FMNMX.FTZ R34, R177, R32, !PT ;  /* 0x00000020b1227209 */ /* 0x000fe20007810000 */
[----:B------:R-:W-:Y:S01]  /*11a80*/  FMUL.FTZ R32, R77, UR7 ;  /* 0x000000074d207c20 */ /* 0x000fe20008410000 */
[----:B------:R-:W-:Y:S01]  /*11a90*/  ISETP.GT.AND P4, PT, R57, 0x49, PT ;  /* 0x000000493900780c */ /* 0x000fe20003f84270 */
[----:B------:R-:W-:Y:S01]  /*11aa0*/  FMUL.FTZ R56, R70, UR7 ;  /* 0x0000000746387c20 */ /* 0x000fe20008410000 */
[----:B------:R-:W-:-:S02]  /*11ab0*/  FSEL R181, R181, -INF , P3 ;  /* 0xff800000b5b57808 */ /* 0x000fc40001800000 */
[----:B------:R-:W-:Y:S01]  /*11ac0*/  FMNMX.FTZ R34, R179, R34, !PT ;  /* 0x00000022b3227209 */ /* 0x000fe20007810000 */
[----:B------:R-:W4:Y:S01]  /*11ad0*/  MUFU.TANH R32, R32 ;  /* 0x0000002000207308 */ /* 0x000f220000002400 */
[----:B------:R-:W-:Y:S02]  /*11ae0*/  ISETP.GT.AND P3, PT, R57, 0x50, PT ;  /* 0x000000503900780c */ /* 0x000fe40003f64270 */
[----:B0-----:R-:W-:Y:S01]  /*11af0*/  FSEL R77, R8, -INF , P4 ;  /* 0xff800000084d7808 */ /* 0x001fe20002000000 */
[----:B------:R-:W-:Y:S01]  /*11b00*/  FMUL.FTZ R8, R81, UR7 ;  /* 0x0000000751087c20 */ /* 0x000fe20008410000 */
[----:B------:R-:W-:Y:S02]  /*11b10*/  FMNMX.FTZ R34, R181, R34, !PT ;  /* 0x00000022b5227209 */ /* 0x000fe40007810000 */
[----:B------:R-:W-:Y:S01]  /*11b20*/  ISETP.GT.AND P4, PT, R57, 0x51, PT ;  /* 0x000000513900780c */ /* 0x000fe20003f84270 */
[----:B------:R0:W5:Y:S01]  /*11b30*/  MUFU.TANH R42, R8 ;  /* 0x00000008002a7308 */ /* 0x0001620000002400 */
[----:B------:R-:W-:-:S02]  /*11b40*/  FSEL R183, R183, -INF , P3 ;  /* 0xff800000b7b77808 */ /* 0x000fc40001800000 */
[----:B------:R-:W-:Y:S02]  /*11b50*/  FMNMX.FTZ R34, R77, R34, !PT ;  /* 0x000000224d227209 */ /* 0x000fe40007810000 */
[----:B------:R-:W-:Y:S02]  /*11b60*/  ISETP.GT.AND P3, PT, R57, 0x58, PT ;  /* 0x000000583900780c */ /* 0x000fe40003f64270 */
[----:B------:R-:W-:Y:S01]  /*11b70*/  FSEL R233, R233, -INF , P4 ;  /* 0xff800000e9e97808 */ /* 0x000fe20002000000 */
[----:B------:R-:W-:Y:S01]  /*11b80*/  MUFU.TANH R50, R50 ;  /* 0x0000003200327308 */ /* 0x000fe20000002400 */
[----:B------:R-:W-:Y:S01]  /*11b90*/  FMNMX.FTZ R34, R183, R34, !PT ;  /* 0x00000022b7227209 */ /* 0x000fe20007810000 */
[----:B0-----:R-:W-:Y:S01]  /*11ba0*/  FMUL.FTZ R8, R85, UR7 ;  /* 0x0000000755087c20 */ /* 0x001fe20008410000 */
[----:B------:R-:W-:Y:S02]  /*11bb0*/  ISETP.GT.AND P4, PT, R57, 0x59, PT ;  /* 0x000000593900780c */ /* 0x000fe40003f84270 */
[----:B-1----:R-:W-:-:S02]  /*11bc0*/  FSEL R81, R9, -INF , P3 ;  /* 0xff80000009517808 */ /* 0x002fc40001800000 */
[----:B------:R-:W-:Y:S01]  /*11bd0*/  FMNMX.FTZ R34, R233, R34, !PT ;  /* 0x00000022e9227209 */ /* 0x000fe20007810000 */
[----:B------:R0:W1:Y:S01]  /*11be0*/  MUFU.TANH R35, R8 ;  /* 0x0000000800237308 */ /* 0x0000620000002400 */
[----:B------:R-:W-:Y:S02]  /*11bf0*/  ISETP.GT.AND P3, PT, R57, 0x60, PT ;  /* 0x000000603900780c */ /* 0x000fe40003f64270 */
[----:B------:R-:W-:Y:S02]  /*11c00*/  FSEL R235, R235, -INF , P4 ;  /* 0xff800000ebeb7808 */ /* 0x000fe40002000000 */
[----:B------:R-:W-:Y:S02]  /*11c10*/  FMNMX.FTZ R34, R81, R34, !PT ;  /* 0x0000002251227209 */ /* 0x000fe40007810000 */
[----:B------:R-:W-:Y:S01]  /*11c20*/  ISETP.GT.AND P4, PT, R57, 0x61, PT ;  /* 0x000000613900780c */ /* 0x000fe20003f84270 */
[----:B------:R-:W1:Y:S01]  /*11c30*/  MUFU.TANH R52, R52 ;  /* 0x0000003400347308 */ /* 0x000e620000002400 */
[----:B------:R-:W-:-:S02]  /*11c40*/  FSEL R237, R237, -INF , P3 ;  /* 0xff800000eded7808 */ /* 0x000fc40001800000 */
[----:B------:R-:W-:Y:S02]  /*11c50*/  FMNMX.FTZ R34, R235, R34, !PT ;  /* 0x00000022eb227209 */ /* 0x000fe40007810000 */
[----:B------:R-:W-:Y:S02]  /*11c60*/  ISETP.GT.AND P3, PT, R57, 0x68, PT ;  /* 0x000000683900780c */ /* 0x000fe40003f64270 */
[----:B--2---:R-:W-:Y:S01]  /*11c70*/  FSEL R14, R14, -INF , P4 ;  /* 0xff8000000e0e7808 */ /* 0x004fe20002000000 */
[----:B------:R-:W2:Y:S01]  /*11c80*/  MUFU.TANH R56, R56 ;  /* 0x0000003800387308 */ /* 0x000ea20000002400 */
[----:B------:R-:W-:Y:S02]  /*11c90*/  FMNMX.FTZ R9, R237, R34, !PT ;  /* 0x00000022ed097209 */ /* 0x000fe40007810000 */
[----:B------:R-:W-:Y:S02]  /*11ca0*/  ISETP.GT.AND P4, PT, R57, 0x69, PT ;  /* 0x000000693900780c */ /* 0x000fe40003f84270 */
[----:B---3--:R-:W-:-:S02]  /*11cb0*/  FSEL R85, R30, -INF , P3 ;  /* 0xff8000001e557808 */ /* 0x008fc40001800000 */
[----:B------:R-:W-:Y:S01]  /*11cc0*/  FMNMX.FTZ R34, R14, R9, !PT ;  /* 0x000000090e227209 */ /* 0x000fe20007810000 */
[----:B------:R-:W3:Y:S01]  /*11cd0*/  MUFU.TANH R66, R66 ;  /* 0x0000004200427308 */ /* 0x000ee20000002400 */
[----:B------:R-:W-:Y:S02]  /*11ce0*/  ISETP.GT.AND P3, PT, R57, 0x70, PT ;  /* 0x000000703900780c */ /* 0x000fe40003f64270 */
[----:B----4-:R-:W-:Y:S02]  /*11cf0*/  FSEL R30, R32, -INF , P4 ;  /* 0xff800000201e7808 */ /* 0x010fe40002000000 */
[----:B------:R-:W-:Y:S01]  /*11d00*/  FMNMX.FTZ R9, R85, R34, !PT ;  /* 0x0000002255097209 */ /* 0x000fe20007810000 */
[----:B------:R-:W-:Y:S01]  /*11d10*/  IMAD.U32 R34, RZ, RZ, UR5 ;  /* 0x00000005ff227e24 */ /* 0x000fe2000f8e00ff */
[----:B------:R-:W-:Y:S01]  /*11d20*/  ISETP.GT.AND P4, PT, R57, 0x71, PT ;  /* 0x000000713900780c */ /* 0x000fe20003f84270 */
[----:B------:R-:W4:Y:S01]  /*11d30*/  MUFU.TANH R67, R67 ;  /* 0x0000004300437308 */ /* 0x000f220000002400 */
[----:B------:R-:W-:-:S02]  /*11d40*/  FSEL R32, R80, -INF , P3 ;  /* 0xff80000050207808 */ /* 0x000fc40001800000 */
[----:B------:R-:W-:Y:S02]  /*11d50*/  FMNMX.FTZ R9, R30, R9, !PT ;  /* 0x000000091e097209 */ /* 0x000fe40007810000 */
[C---:B------:R-:W-:Y:S02]  /*11d60*/  ISETP.GT.AND P3, PT, R57.reuse, 0x78, PT ;  /* 0x000000783900780c */ /* 0x040fe40003f64270 */
[----:B-----5:R-:W-:Y:S02]  /*11d70*/  FSEL R42, R42, -INF , P4 ;  /* 0xff8000002a2a7808 */ /* 0x020fe40002000000 */
[----:B------:R-:W-:Y:S02]  /*11d80*/  FMNMX.FTZ R9, R32, R9, !PT ;  /* 0x0000000920097209 */ /* 0x000fe40007810000 */
[----:B------:R-:W-:Y:S02]  /*11d90*/  ISETP.GT.AND P4, PT, R57, 0x79, PT ;  /* 0x000000793900780c */ /* 0x000fe40003f84270 */
[----:B------:R-:W-:-:S02]  /*11da0*/  FSEL R57, R84, -INF , P3 ;  /* 0xff80000054397808 */ /* 0x000fc40001800000 */
[----:B0-----:R-:W-:Y:S02]  /*11db0*/  FMNMX.FTZ R8, R42, R9, !PT ;  /* 0x000000092a087209 */ /* 0x001fe40007810000 */
[----:B-1----:R-:W-:Y:S02]  /*11dc0*/  FSEL R63, R35, -INF , P4 ;  /* 0xff800000233f7808 */ /* 0x002fe40002000000 */
[----:B------:R-:W-:Y:S02]  /*11dd0*/  FMNMX.FTZ R8, R57, R8, !PT ;  /* 0x0000000839087209 */ /* 0x000fe40007810000 */
[C---:B------:R-:W-:Y:S02]  /*11de0*/  ISETP.GT.AND P5, PT, R54.reuse, RZ, PT ;  /* 0x000000ff3600720c */ /* 0x040fe40003fa4270 */
[----:B------:R-:W-:Y:S02]  /*11df0*/  FMNMX.FTZ R8, R63, R8, !PT ;  /* 0x000000083f087209 */ /* 0x000fe40007810000 */
[----:B------:R-:W-:Y:S01]  /*11e00*/  ISETP.GT.AND P4, PT, R54, 0x1, PT ;  /* 0x000000013600780c */ /* 0x000fe20003f84270 */
[----:B------:R-:W-:-:S02]  /*11e10*/  WARPGROUP.DEPBAR.LE gsb0, 0x0 ;  /* 0x00008000000079c5 */ /* 0x000fc40000010000 */
[----:B------:R-:W0:Y:S01]  /*11e20*/  SHFL.BFLY PT, R9, R8, 0x2, 0x1f ;  /* 0x0c401f0008097f89 */ /* 0x000e2200000e0000 */
[----:B------:R-:W-:Y:S01]  /*11e30*/  WARPGROUP.ARRIVE ;  /* 0x00000000000079c5 */ /* 0x000fe20000000000 */
[----:B------:R-:W-:Y:S02]  /*11e40*/  FSEL R15, R15, -INF , P5 ;  /* 0xff8000000f0f7808 */ /* 0x000fe40002800000 */
[----:B------:R-:W-:Y:S02]  /*11e50*/  ISETP.GT.AND P5, PT, R54, 0x8, PT ;  /* 0x000000083600780c */ /* 0x000fe40003fa4270 */
[----:B0-----:R-:W-:-:S05]  /*11e60*/  FMNMX.FTZ R9, R8, R9, !PT ;  /* 0x0000000908097209 */ /* 0x001fca0007810000 */
[----:B------:R-:W0:Y:S02]  /*11e70*/  SHFL.BFLY PT, R8, R9, 0x1, 0x1f ;  /* 0x0c201f0009087f89 */ /* 0x000e2400000e0000 */
[----:B0-----:R-:W-:Y:S01]  /*11e80*/  FMNMX.FTZ R35, R9, R8, !PT ;  /* 0x0000000809237209 */ /* 0x001fe20007810000 */
[----:B------:R-:W-:Y:S01]  /*11e90*/  VIADD R8, R6, 0x280 ;  /* 0x0000028006087836 */ /* 0x000fe20000000000 */
[----:B------:R-:W-:Y:S02]  /*11ea0*/  MOV R9, 0x40000040 ;  /* 0x4000004000097802 */ /* 0x000fe40000000f00 */
[C---:B------:R-:W-:Y:S01]  /*11eb0*/  FSETP.NEU.FTZ.AND P3, PT, R35.reuse, -INF , PT ;  /* 0xff8000002300780b */ /* 0x040fe20003f7d000 */
[----:B------:R-:W-:Y:S01]  /*11ec0*/  FMUL.FTZ R70, R35, R34 ;  /* 0x0000002223467220 */ /* 0x000fe20000410000 */
[----:B------:R-:W-:Y:S02]  /*11ed0*/  R2UR UR10, R8 ;  /* 0x00000000080a72ca */ /* 0x000fe400000e0000 */
[----:B------:R-:W-:Y:S01]  /*11ee0*/  R2UR UR11, R9 ;  /* 0x00000000090b72ca */ /* 0x000fe200000e0000 */
[----:B------:R-:W-:Y:S01]  /*11ef0*/  IMAD.MOV.U32 R9, RZ, RZ, 0x40000040 ;  /* 0x40000040ff097424 */ /* 0x000fe200078e00ff */
[----:B------:R-:W-:-:S02]  /*11f00*/  FSEL R70, R70, RZ, P3 ;  /* 0x000000ff46467208 */ /* 0x000fc40001800000 */
[----:B------:R-:W-:-:S03]  /*11f10*/  FMNMX.FTZ R8, R15, R10, !PT ;  /* 0x0000000a0f087209 */ /* 0x000fc60007810000 */
[-CC-:B------:R-:W-:Y:S01]  /*11f20*/  FFMA.FTZ R49, R59, R34.reuse, -R70.reuse ;  /* 0x000000223b317223 */ /* 0x180fe20000010846 */
[----:B------:R-:W-:Y:S01]  /*11f30*/  FSEL R59, R20, -INF , P4 ;  /* 0xff800000143b7808 */ /* 0x000fe20002000000 */
[-CC-:B------:R-:W-:Y:S01]  /*11f40*/  FFMA.FTZ R182, R21, R34.reuse, -R70.reuse ;  /* 0x0000002215b67223 */ /* 0x180fe20000010846 */
[-CC-:B------:R-:W-:Y:S01]  /*11f50*/  FFMA.FTZ R21, R25, R34.reuse, -R70.reuse ;  /* 0x0000002219157223 */ /* 0x180fe20000010846 */
[----:B------:R-:W-:Y:S01]  /*11f60*/  ISETP.GT.AND P4, PT, R54, 0x9, PT ;  /* 0x000000093600780c */ /* 0x000fe20003f84270 */
[-CC-:B------:R-:W-:Y:S01]  /*11f70*/  FFMA.FTZ R176, R27, R34.reuse, -R70.reuse ;  /* 0x000000221bb07223 */ /* 0x180fe20000010846 */
[----:B------:R-:W-:Y:S01]  /*11f80*/  HGMMA.64x128x16.F32 R88, R156, gdesc[UR8].tnspB, R88, gsb0 ;  /* 0x41e000089c587df0 */ /* 0x000fe20008000858 */
[----:B------:R-:W-:Y:S01]  /*11f90*/  FSEL R25, R24, -INF , P5 ;  /* 0xff80000018197808 */ /* 0x000fe20002800000 */
[--C-:B------:R-:W-:Y:S01]  /*11fa0*/  FFMA.FTZ R27, R61, R34, -R70.reuse ;  /* 0x000000223d1b7223 */ /* 0x100fe20000010846 */
[----:B------:R-:W-:Y:S01]  /*11fb0*/  FMNMX.FTZ R8, R59, R8, !PT ;  /* 0x000000083b087209 */ /* 0x000fe20007810000 */
[-CC-:B------:R-:W-:Y:S01]  /*11fc0*/  FFMA.FTZ R178, R65, R34.reuse, -R70.reuse ;  /* 0x0000002241b27223 */ /* 0x180fe20000010846 */
[----:B------:R-:W-:Y:S01]  /*11fd0*/  ISETP.GT.AND P5, PT, R54, 0x10, PT ;  /* 0x000000103600780c */ /* 0x000fe20003fa4270 */
[-CC-:B------:R-:W-:Y:S01]  /*11fe0*/  FFMA.FTZ R174, R39, R34.reuse, -R70.reuse ;  /* 0x0000002227ae7223 */ /* 0x180fe20000010846 */
        /* <DEDUP_REMOVED lines=22> */
[C---:B------:R-:W-:Y:S01]  /*12150*/  ISETP.GT.AND P5, PT, R54.reuse, 0x20, PT ;  /* 0x000000203600780c */ /* 0x040fe20003fa4270 */
        /* <DEDUP_REMOVED lines=12> */
[----:B------:R-:W-:Y:S01]  /*12220*/  FFMA.FTZ R20, R237, R34, -R70 ;  /* 0x00000022ed147223 */ /* 0x000fe20000010846 */
[----:B------:R-:W-:-:S02]  /*12230*/  FSEL R65, R38, -INF , P4 ;  /* 0xff80000026417808 */ /* 0x000fc40002000000 */
[----:B------:R-:W-:Y:S02]  /*12240*/  FMNMX.FTZ R8, R61, R8, !PT ;  /* 0x000000083d087209 */ /* 0x000fe40007810000 */
[----:B------:R-:W-:Y:S01]  /*12250*/  ISETP.GT.AND P4, PT, R54, 0x29, PT ;  /* 0x000000293600780c */ /* 0x000fe20003f84270 */
[----:B------:R-:W-:Y:S01]  /*12260*/  MUFU.EX2 R21, R21 ;  /* 0x0000001500157308 */ /* 0x000fe20000000800 */
[----:B------:R-:W-:Y:S02]  /*12270*/  FSEL R87, R40, -INF , P5 ;  /* 0xff80000028577808 */ /* 0x000fe40002800000 */
[----:B------:R-:W-:Y:S02]  /*12280*/  FMNMX.FTZ R8, R65, R8, !PT ;  /* 0x0000000841087209 */ /* 0x000fe40007810000 */
[----:B------:R-:W-:Y:S02]  /*12290*/  ISETP.GT.AND P5, PT, R54, 0x30, PT ;  /* 0x000000303600780c */ /* 0x000fe40003fa4270 */
[----:B------:R-:W-:Y:S01]  /*122a0*/  FSEL R41, R41, -INF , P4 ;  /* 0xff80000029297808 */ /* 0x000fe20002000000 */
[----:B------:R-:W-:Y:S01]  /*122b0*/  MUFU.EX2 R176, R176 ;  /* 0x000000b000b07308 */ /* 0x000fe20000000800 */
[----:B------:R-:W-:-:S02]  /*122c0*/  FMNMX.FTZ R8, R87, R8, !PT ;  /* 0x0000000857087209 */ /* 0x000fc40007810000 */
[C---:B------:R-:W-:Y:S02]  /*122d0*/  ISETP.GT.AND P4, PT, R54.reuse, 0x31, PT ;  /* 0x000000313600780c */ /* 0x040fe40003f84270 */
[----:B------:R-:W-:Y:S02]  /*122e0*/  FSEL R43, R43, -INF , P5 ;  /* 0xff8000002b2b7808 */ /* 0x000fe40002800000 */
[----:B------:R-:W-:Y:S01]  /*122f0*/  FMNMX.FTZ R8, R41, R8, !PT ;  /* 0x0000000829087209 */ /* 0x000fe20007810000 */
[----:B------:R-:W-:Y:S01]  /*12300*/  MUFU.EX2 R27, R27 ;  /* 0x0000001b001b7308 */ /* 0x000fe20000000800 */
[----:B------:R-:W-:Y:S02]  /*12310*/  ISETP.GT.AND P5, PT, R54, 0x38, PT ;  /* 0x000000383600780c */ /* 0x000fe40003fa4270 */
[----:B------:R-:W-:Y:S02]  /*12320*/  FSEL R153, R44, -INF , P4 ;  /* 0xff8000002c997808 */ /* 0x000fe40002000000 */
[----:B------:R-:W-:-:S02]  /*12330*/  FMNMX.FTZ R8, R43, R8, !PT ;  /* 0x000000082b087209 */ /* 0x000fc40007810000 */
[C---:B------:R-:W-:Y:S01]  /*12340*/  ISETP.GT.AND P4, PT, R54.reuse, 0x39, PT ;  /* 0x000000393600780c */ /* 0x040fe20003f84270 */
        /* <DEDUP_REMOVED lines=14> */
[----:B------:R-:W-:Y:S01]  /*12430*/  ISETP.GT.AND P4, PT, R54, 0x49, PT ;  /* 0x000000493600780c */ /* 0x000fe20003f84270 */
[----:B------:R-:W-:Y:S01]  /*12440*/  MUFU.EX2 R37, R37 ;  /* 0x0000002500257308 */ /* 0x000fe20000000800 */
[----:B------:R-:W-:Y:S02]  /*12450*/  FSEL R69, R36, -INF , P5 ;  /* 0xff80000024457808 */ /* 0x000fe40002800000 */
[----:B------:R-:W-:Y:S02]  /*12460*/  FMNMX.FTZ R8, R55, R8, !PT ;  /* 0x0000000837087209 */ /* 0x000fe40007810000 */
[----:B------:R-:W-:Y:S02]  /*12470*/  ISETP.GT.AND P5, PT, R54, 0x50, PT ;  /* 0x000000503600780c */ /* 0x000fe40003fa4270 */
[----:B------:R-:W-:Y:S01]  /*12480*/  FMNMX.FTZ R8, R69, R8, !PT ;  /* 0x0000000845087209 */ /* 0x000fe20007810000 */
[----:B------:R-:W-:Y:S01]  /*12490*/  MUFU.EX2 R174, R174 ;  /* 0x000000ae00ae7308 */ /* 0x000fe20000000800 */
[----:B------:R-:W-:Y:S01]  /*124a0*/  R2UR UR11, R9 ;  /* 0x00000000090b72ca */ /* 0x000fe200000e0000 */
[----:B------:R-:W-:Y:S01]  /*124b0*/  IMAD.MOV.U32 R9, RZ, RZ, 0x40000040 ;  /* 0x40000040ff097424 */ /* 0x000fe200078e00ff */
[----:B------:R-:W-:-:S02]  /*124c0*/  FSEL R48, R35, RZ, P3 ;  /* 0x000000ff23307208 */ /* 0x000fc40001800000 */
[C---:B------:R-:W-:Y:S01]  /*124d0*/  ISETP.GT.AND P3, PT, R12.reuse, R5, PT ;  /* 0x000000050c00720c */ /* 0x040fe20003f64270 */
[----:B------:R-:W-:Y:S02]  /*124e0*/  VIADD R12, R12, 0xffffffff ;  /* 0xffffffff0c0c7836 */ /* 0x000fe40000000000 */
[----:B------:R-:W-:Y:S01]  /*124f0*/  FADD.FTZ R11, -R48, R11 ;  /* 0x0000000b300b7221 */ /* 0x000fe20000010100 */
[----:B------:R-:W-:Y:S03]  /*12500*/  MUFU.EX2 R39, R39 ;  /* 0x0000002700277308 */ /* 0x000fe60000000800 */
[----:B------:R-:W-:-:S05]  /*12510*/  FMUL.FTZ R11, R11, R34 ;  /* 0x000000220b0b7220 */ /* 0x000fca0000410000 */
[----:B------:R-:W-:Y:S08]  /*12520*/  MUFU.EX2 R168, R168 ;  /* 0x000000a800a87308 */ /* 0x000ff00000000800 */
[----:B------:R-:W-:Y:S08]  /*12530*/  MUFU.EX2 R11, R11 ;  /* 0x0000000b000b7308 */ /* 0x000ff00000000800 */
[----:B------:R-:W-:Y:S01]  /*12540*/  MUFU.EX2 R45, R45 ;  /* 0x0000002d002d7308 */ /* 0x000fe20000000800 */
[----:B------:R-:W-:-:S02]  /*12550*/  WARPGROUP.DEPBAR.LE gsb0, 0x0 ;  /* 0x00008000000079c5 */ /* 0x000fc40000010000 */
[----:B------:R-:W-:Y:S01]  /*12560*/  FSEL R157, R46, -INF , P4 ;  /* 0xff8000002e9d7808 */ /* 0x000fe20002000000 */
[----:B------:R-:W-:Y:S01]  /*12570*/  WARPGROUP.ARRIVE ;  /* 0x00000000000079c5 */ /* 0x000fe20000000000 */
        /* <DEDUP_REMOVED lines=9> */
[----:B------:R-:W-:Y:S01]  /*12610*/  FFMA.FTZ R156, R183, R34, -R70 ;  /* 0x00000022b79c7223 */ /* 0x000fe20000010846 */
[----:B------:R-:W-:Y:S01]  /*12620*/  FMNMX.FTZ R8, R159, R8, !PT ;  /* 0x000000089f087209 */ /* 0x000fe20007810000 */
[----:B------:R-:W-:Y:S01]  /*12630*/  MUFU.EX2 R170, R170 ;  /* 0x000000aa00aa7308 */ /* 0x000fe20000000800 */
[----:B------:R-:W-:-:S02]  /*12640*/  ISETP.GT.AND P4, PT, R54, 0x59, PT ;  /* 0x000000593600780c */ /* 0x000fc40003f84270 */
[----:B--2---:R-:W-:Y:S02]  /*12650*/  FSEL R171, R56, -INF , P5 ;  /* 0xff80000038ab7808 */ /* 0x004fe40002800000 */
[----:B------:R-:W-:Y:S02]  /*12660*/  FMNMX.FTZ R8, R169, R8, !PT ;  /* 0x00000008a9087209 */ /* 0x000fe40007810000 */
[----:B------:R-:W-:Y:S01]  /*12670*/  ISETP.GT.AND P5, PT, R54, 0x60, PT ;  /* 0x000000603600780c */ /* 0x000fe20003fa4270 */
[----:B------:R-:W-:Y:S01]  /*12680*/  MUFU.EX2 R51, R51 ;  /* 0x0000003300337308 */ /* 0x000fe20000000800 */
[----:B------:R-:W-:Y:S02]  /*12690*/  FSEL R173, R58, -INF , P4 ;  /* 0xff8000003aad7808 */ /* 0x000fe40002000000 */
        /* <DEDUP_REMOVED lines=14> */
[----:B---3--:R-:W-:Y:S02]  /*12780*/  FSEL R66, R66, -INF , P4 ;  /* 0xff80000042427808 */ /* 0x008fe40002000000 */
[----:B------:R-:W-:Y:S02]  /*12790*/  FMNMX.FTZ R7, R64, R7, !PT ;  /* 0x0000000740077209 */ /* 0x000fe40007810000 */
[----:B------:R-:W-:-:S02]  /*127a0*/  ISETP.GT.AND P4, PT, R54, 0x71, PT ;  /* 0x000000713600780c */ /* 0x000fc40003f84270 */
[----:B----4-:R-:W-:Y:S01]  /*127b0*/  FSEL R177, R67, -INF , P5 ;  /* 0xff80000043b17808 */ /* 0x010fe20002800000 */
[--C-:B------:R-:W-:Y:S01]  /*127c0*/  FFMA.FTZ R67, R179, R34, -R70.reuse ;  /* 0x00000022b3437223 */ /* 0x100fe20000010846 */
[----:B------:R-:W-:Y:S01]  /*127d0*/  FMNMX.FTZ R8, R66, R7, !PT ;  /* 0x0000000742087209 */ /* 0x000fe20007810000 */
[----:B------:R-:W-:Y:S01]  /*127e0*/  MUFU.EX2 R73, R73 ;  /* 0x0000004900497308 */ /* 0x000fe20000000800 */
[----:B------:R-:W-:Y:S02]  /*127f0*/  ISETP.GT.AND P5, PT, R54, 0x78, PT ;  /* 0x000000783600780c */ /* 0x000fe40003fa4270 */
[----:B------:R-:W-:Y:S02]  /*12800*/  FSEL R68, R68, -INF , P4 ;  /* 0xff80000044447808 */ /* 0x000fe40002000000 */
[----:B------:R-:W-:Y:S02]  /*12810*/  FMNMX.FTZ R7, R177, R8, !PT ;  /* 0x00000008b1077209 */ /* 0x000fe40007810000 */
[----:B------:R-:W-:Y:S01]  /*12820*/  ISETP.GT.AND P4, PT, R54, 0x79, PT ;  /* 0x000000793600780c */ /* 0x000fe20003f84270 */
[----:B------:R-:W-:Y:S01]  /*12830*/  MUFU.EX2 R67, R67 ;  /* 0x0000004300437308 */ /* 0x000fe20000000800 */
[----:B------:R-:W-:Y:S01]  /*12840*/  FSEL R179, R71, -INF , P5 ;  /* 0xff80000047b37808 */ /* 0x000fe20002800000 */
[-CC-:B------:R-:W-:Y:S01]  /*12850*/  FFMA.FTZ R71, R77, R34.reuse, -R70.reuse ;  /* 0x000000224d477223 */ /* 0x180fe20000010846 */
[----:B------:R-:W-:Y:S01]  /*12860*/  FMNMX.FTZ R8, R68, R7, !PT ;  /* 0x0000000744087209 */ /* 0x000fe20007810000 */
[----:B------:R-:W-:Y:S01]  /*12870*/  FFMA.FTZ R77, R235, R34, -R70 ;  /* 0x00000022eb4d7223 */ /* 0x000fe20000010846 */
[----:B------:R-:W-:-:S02]  /*12880*/  FSEL R72, R72, -INF , P4 ;  /* 0xff80000048487808 */ /* 0x000fc40002000000 */
[----:B------:R-:W-:Y:S01]  /*12890*/  FMNMX.FTZ R7, R179, R8, !PT ;  /* 0x00000008b3077209 */ /* 0x000fe20007810000 */
[----:B------:R-:W-:Y:S03]  /*128a0*/  MUFU.EX2 R71, R71 ;  /* 0x0000004700477308 */ /* 0x000fe60000000800 */
[----:B------:R-:W-:-:S05]  /*128b0*/  FMNMX.FTZ R7, R72, R7, !PT ;  /* 0x0000000748077209 */ /* 0x000fca0007810000 */
[----:B------:R-:W0:Y:S01]  /*128c0*/  SHFL.BFLY PT, R8, R7, 0x2, 0x1f ;  /* 0x0c401f0007087f89 */ /* 0x000e2200000e0000 */
[----:B------:R-:W-:Y:S08]  /*128d0*/  MUFU.EX2 R158, R158 ;  /* 0x0000009e009e7308 */ /* 0x000ff00000000800 */
[----:B------:R-:W-:Y:S08]  /*128e0*/  MUFU.EX2 R77, R77 ;  /* 0x0000004d004d7308 */ /* 0x000ff00000000800 */
[----:B------:R-:W-:Y:S01]  /*128f0*/  MUFU.EX2 R20, R20 ;  /* 0x0000001400147308 */ /* 0x000fe20000000800 */
[----:B0-----:R-:W-:Y:S01]  /*12900*/  FMNMX.FTZ R26, R7, R8, !PT ;  /* 0x00000008071a7209 */ /* 0x001fe20007810000 */
[----:B------:R-:W-:-:S06]  /*12910*/  VIADD R8, R6, 0x300 ;  /* 0x0000030006087836 */ /* 0x000fcc0000000000 */
[----:B------:R-:W-:Y:S01]  /*12920*/  MUFU.EX2 R81, R81 ;  /* 0x0000005100517308 */ /* 0x000fe20000000800 */
[----:B------:R-:W0:Y:S01]  /*12930*/  SHFL.BFLY PT, R7, R26, 0x1, 0x1f ;  /* 0x0c201f001a077f89 */ /* 0x000e2200000e0000 */
[----:B------:R-:W-:Y:S02]  /*12940*/  R2UR UR10, R8 ;  /* 0x00000000080a72ca */ /* 0x000fe400000e0000 */
[----:B------:R-:W-:Y:S01]  /*12950*/  IADD3 R8, R6, 0x380, RZ ;  /* 0x0000038006087810 */ /* 0x000fe20007ffe0ff */
[----:B------:R-:W-:-:S03]  /*12960*/  @!P1 IMAD R6, R184, 0x8, R2 ;  /* 0x00000008b8069824 */ /* 0x000fc600078e0202 */
[----:B------:R-:W-:Y:S01]  /*12970*/  MUFU.EX2 R14, R14 ;  /* 0x0000000e000e7308 */ /* 0x000fe20000000800 */
[----:B------:R-:W-:-:S07]  /*12980*/  @!P1 VIADD R6, R6, 0x28840 ;  /* 0x0002884006069836 */ /* 0x000fce0000000000 */
[----:B------:R-:W-:Y:S01]  /*12990*/  MUFU.EX2 R85, R85 ;  /* 0x0000005500557308 */ /* 0x000fe20000000800 */
[----:B------:R-:W-:Y:S01]  /*129a0*/  HGMMA.64x128x16.F32 R88, R160, gdesc[UR8].tnspB, R88, gsb0 ;  /* 0x41e00008a0587df0 */ /* 0x000fe20008000858 */
[----:B------:R-:W-:Y:S02]  /*129b0*/  R2UR UR10, R8 ;  /* 0x00000000080a72ca */ /* 0x000fe400000e0000 */
[----:B------:R-:W-:Y:S02]  /*129c0*/  R2UR UR11, R9 ;  /* 0x00000000090b72ca */ /* 0x000fe400000e0000 */
[----:B------:R-:W-:Y:S02]  /*129d0*/  IADD3 R8, -R232, 0xb, RZ ;  /* 0x0000000be8087810 */ /* 0x000fe40007ffe1ff */
[----:B------:R-:W-:Y:S01]  /*129e0*/  MUFU.EX2 R24, R24 ;  /* 0x0000001800187308 */ /* 0x000fe20000000800 */
[----:B0-----:R-:W-:Y:S01]  /*129f0*/  FMNMX.FTZ R7, R26, R7, !PT ;  /* 0x000000071a077209 */ /* 0x001fe20007810000 */
[-CC-:B------:R-:W-:Y:S01]  /*12a00*/  FFMA.FTZ R26, R57, R34.reuse, -R70.reuse ;  /* 0x00000022391a7223 */ /* 0x180fe20000010846 */
[----:B------:R-:W-:-:S02]  /*12a10*/  FFMA.FTZ R57, R63, R34, -R70 ;  /* 0x000000223f397223 */ /* 0x000fc40000010846 */
        /* <DEDUP_REMOVED lines=12> */
[-C--:B------:R-:W-:Y:S01]  /*12ae0*/  FFMA.FTZ R38, R79, R34.reuse, -R30 ;  /* 0x000000224f267223 */ /* 0x080fe2000001081e */
[----:B------:R-:W-:Y:S01]  /*12af0*/  MUFU.EX2 R28, R28 ;  /* 0x0000001c001c7308 */ /* 0x000fe20000000800 */
[----:B------:R-:W-:Y:S01]  /*12b00*/  @!P1 PRMT R10, RZ, 0x654, R6 ;  /* 0x00000654ff0a9816 */ /* 0x000fe20000000006 */
[-C--:B------:R-:W-:Y:S01]  /*12b10*/  FMUL.FTZ R9, R41, R34.reuse ;  /* 0x0000002229097220 */ /* 0x080fe20000410000 */
        /* <DEDUP_REMOVED lines=18> */
[----:B------:R-:W-:-:S03]  /*12c40*/  FFMA.FTZ R68, R68, R34, -R30 ;  /* 0x0000002244447223 */ /* 0x000fc6000001081e */
[----:B------:R-:W-:Y:S01]  /*12c50*/  MUFU.EX2 R183, R183 ;  /* 0x000000b700b77308 */ /* 0x000fe20000000800 */
[----:B0-----:R-:W-:-:S07]  /*12c60*/  FFMA.FTZ R0, R9, R0, R28 ;  /* 0x0000000009007223 */ /* 0x001fce000001001c */
        /* <DEDUP_REMOVED lines=11> */
[----:B------:R-:W-:-:S05]  /*12d20*/  WARPGROUP.ARRIVE ;  /* 0x00000000000079c5 */ /* 0x000fca0000000000 */
[----:B------:R-:W-:Y:S01]  /*12d30*/  MUFU.EX2 R44, R44 ;  /* 0x0000002c002c7308 */ /* 0x000fe20000000800 */
[----:B------:R-:W-:Y:S01]  /*12d40*/  FFMA.FTZ R161, R175, R34, -R30 ;  /* 0x00000022afa17223 */ /* 0x000fe2000001081e */
[----:B------:R-:W-:Y:S02]  /*12d50*/  F2FP.F16.F32.PACK_AB R162, R85, R14 ;  /* 0x0000000e55a2723e */ /* 0x000fe400000000ff */
[----:B0-----:R-:W-:Y:S01]  /*12d60*/  F2FP.F16.F32.PACK_AB R175, R40, R31 ;  /* 0x0000001f28af723e */ /* 0x001fe200000000ff */
[----:B------:R-:W-:Y:S01]  /*12d70*/  HGMMA.64x128x16.F32 R88, R164, gdesc[UR8].tnspB, R88, gsb0 ;  /* 0x41e00008a4587df0 */ /* 0x000fe20008000858 */
[----:B------:R-:W-:Y:S02]  /*12d80*/  F2FP.F16.F32.PACK_AB R160, R81, R20 ;  /* 0x0000001451a0723e */ /* 0x000fe400000000ff */
        /* <DEDUP_REMOVED lines=10> */
[----:B0-----:R-:W-:Y:S01]  /*12e30*/  F2FP.F16.F32.PACK_AB R163, R66, R64 ;  /* 0x0000004042a3723e */ /* 0x001fe200000000ff */
[----:B------:R-:W-:-:S02]  /*12e40*/  WARPGROUP.DEPBAR.LE gsb0, 0x0 ;  /* 0x00008000000079c5 */ /* 0x000fc40000010000 */
[----:B------:R0:W-:Y:S06]  /*12e50*/  BAR.ARV R8, 0x100 ;  /* 0x000400080000751d */ /* 0x0001ec0000002000 */
[----:B------:R1:W-:Y:S01]  /*12e60*/  @!P1 SYNCS.ARRIVE.TRANS64.RED.A1T0 RZ, [R10+URZ], RZ ;  /* 0x000000ff0aff99a7 */ /* 0x0003e2000810043f */
[-C--:B------:R-:W-:Y:S01]  /*12e70*/  FMUL.FTZ R88, R88, R11.reuse ;  /* 0x0000000b58587220 */ /* 0x080fe20000410000 */
[----:B0-----:R-:W-:Y:S01]  /*12e80*/  @!P1 PRMT R8, RZ, 0x654, R13 ;  /* 0x00000654ff089816 */ /* 0x001fe2000000000d */
[-C--:B------:R-:W-:Y:S01]  /*12e90*/  FMUL.FTZ R89, R89, R11.reuse ;  /* 0x0000000b59597220 */ /* 0x080fe20000410000 */
[-C--:B------:R-:W-:Y:S01]  /*12ea0*/  FMUL.FTZ R92, R92, R11.reuse ;  /* 0x0000000b5c5c7220 */ /* 0x080fe20000410000 */
[-C--:B------:R-:W-:Y:S01]  /*12eb0*/  FMUL.FTZ R93, R93, R11.reuse ;  /* 0x0000000b5d5d7220 */ /* 0x080fe20000410000 */
[-C--:B------:R-:W-:Y:S01]  /*12ec0*/  FMUL.FTZ R96, R96, R11.reuse ;  /* 0x0000000b60607220 */ /* 0x080fe20000410000 */
[----:B------:R-:W-:Y:S01]  /*12ed0*/  FMUL.FTZ R97, R97, R11 ;  /* 0x0000000b61617220 */ /* 0x000fe20000410000 */
[----:B-1----:R-:W-:Y:S01]  /*12ee0*/  FFMA.FTZ R10, R11, R3, R180 ;  /* 0x000000030b0a7223 */ /* 0x002fe200000100b4 */
[----:B------:R0:W-:Y:S01]  /*12ef0*/  @!P1 SYNCS.ARRIVE.TRANS64.RED.A1T0 RZ, [R8+URZ], RZ ;  /* 0x000000ff08ff99a7 */ /* 0x0001e2000810043f */
        /* <DEDUP_REMOVED lines=8> */
[----:B------:R-:W-:Y:S01]  /*12f80*/  F2FP.F16.F32.PACK_AB R182, R21, R182 ;  /* 0x000000b615b6723e */ /* 0x000fe200000000ff */
[----:B------:R-:W-:Y:S01]  /*12f90*/  FFMA.FTZ R157, R159, R34, -R30 ;  /* 0x000000229f9d7223 */ /* 0x000fe2000001081e */
[----:B------:R-:W-:Y:S01]  /*12fa0*/  FADD.FTZ R13, R21, R48 ;  /* 0x00000030150d7221 */ /* 0x000fe20000010000 */
[C---:B------:R-:W-:Y:S01]  /*12fb0*/  FADD.FTZ R3, R46.reuse, R3 ;  /* 0x000000032e037221 */ /* 0x040fe20000010000 */
[----:B------:R-:W1:Y:S01]  /*12fc0*/  MUFU.EX2 R0, R0 ;  /* 0x0000000000007308 */ /* 0x000e620000000800 */
[----:B------:R-:W-:Y:S01]  /*12fd0*/  F2FP.F16.F32.PACK_AB R183, R46, R183 ;  /* 0x000000b72eb7723e */ /* 0x000fe200000000ff */
[----:B------:R-:W-:Y:S01]  /*12fe0*/  FADD.FTZ R10, R176, R13 ;  /* 0x0000000db00a7221 */ /* 0x000fe20000010000 */
[----:B------:R-:W-:Y:S01]  /*12ff0*/  FADD.FTZ R48, R38, R3 ;  /* 0x0000000326307221 */ /* 0x000fe20000010000 */
[----:B------:R-:W-:Y:S01]  /*13000*/  F2FP.F16.F32.PACK_AB R176, R27, R176 ;  /* 0x000000b01bb0723e */ /* 0x000fe200000000ff */
[-C--:B0-----:R-:W-:Y:S01]  /*13010*/  FFMA.FTZ R8, R169, R34.reuse, -R30 ;  /* 0x00000022a9087223 */ /* 0x081fe2000001081e */
[----:B------:R-:W-:Y:S01]  /*13020*/  FADD.FTZ R3, R27, R10 ;  /* 0x0000000a1b037221 */ /* 0x000fe20000010000 */
[----:B------:R-:W-:Y:S01]  /*13030*/  FADD.FTZ R13, R59, R48 ;  /* 0x000000303b0d7221 */ /* 0x000fe20000010000 */
[----:B------:R-:W0:Y:S01]  /*13040*/  MUFU.EX2 R157, R157 ;  /* 0x0000009d009d7308 */ /* 0x000e220000000800 */
[-CC-:B------:R-:W-:Y:S01]  /*13050*/  FFMA.FTZ R159, R171, R34.reuse, -R30.reuse ;  /* 0x00000022ab9f7223 */ /* 0x180fe2000001081e */
[----:B------:R-:W-:Y:S01]  /*13060*/  FADD.FTZ R48, R178, R3 ;  /* 0x00000003b2307221 */ /* 0x000fe20000010000 */
[----:B------:R-:W-:Y:S01]  /*13070*/  FADD.FTZ R50, R36, R13 ;  /* 0x0000000d24327221 */ /* 0x000fe20000010000 */
[----:B------:R-:W-:Y:S01]  /*13080*/  FFMA.FTZ R10, R173, R34, -R30 ;  /* 0x00000022ad0a7223 */ /* 0x000fe2000001081e */
[----:B------:R-:W-:Y:S01]  /*13090*/  F2FP.F16.F32.PACK_AB R173, R33, R32 ;  /* 0x0000002021ad723e */ /* 0x000fe200000000ff */
[----:B------:R-:W-:Y:S01]  /*130a0*/  FADD.FTZ R3, R29, R48 ;  /* 0x000000301d037221 */ /* 0x000fe20000010000 */
[----:B------:R-:W-:Y:S01]  /*130b0*/  FADD.FTZ R13, R63, R50 ;  /* 0x000000323f0d7221 */ /* 0x000fe20000010000 */
[----:B------:R-:W2:Y:S01]  /*130c0*/  MUFU.EX2 R8, R8 ;  /* 0x0000000800087308 */ /* 0x000ea20000000800 */
[----:B------:R-:W-:Y:S01]  /*130d0*/  F2FP.F16.F32.PACK_AB R169, R44, R25 ;  /* 0x000000192ca9723e */ /* 0x000fe200000000ff */
[----:B------:R-:W-:Y:S01]  /*130e0*/  FADD.FTZ R48, R172, R3 ;  /* 0x00000003ac307221 */ /* 0x000fe20000010000 */
[----:B------:R-:W-:Y:S01]  /*130f0*/  FADD.FTZ R50, R32, R13 ;  /* 0x0000000d20327221 */ /* 0x000fe20000010000 */
[----:B------:R-:W-:Y:S01]  /*13100*/  FFMA.FTZ R13, R177, R34, -R30 ;  /* 0x00000022b10d7223 */ /* 0x000fe2000001081e */
[----:B------:R-:W-:Y:S01]  /*13110*/  F2FP.F16.F32.PACK_AB R177, R59, R38 ;  /* 0x000000263bb1723e */ /* 0x000fe200000000ff */
[----:B------:R-:W-:Y:S01]  /*13120*/  FADD.FTZ R3, R37, R48 ;  /* 0x0000003025037221 */ /* 0x000fe20000010000 */
[----:B------:R-:W-:Y:S01]  /*13130*/  FADD.FTZ R50, R33, R50 ;  /* 0x0000003221327221 */ /* 0x000fe20000010000 */
[----:B------:R-:W3:Y:S01]  /*13140*/  MUFU.EX2 R159, R159 ;  /* 0x0000009f009f7308 */ /* 0x000ee20000000800 */
[----:B------:R-:W-:Y:S01]  /*13150*/  F2FP.F16.F32.PACK_AB R171, R42, R15 ;  /* 0x0000000f2aab723e */ /* 0x000fe200000000ff */
[----:B------:R-:W-:Y:S01]  /*13160*/  FADD.FTZ R48, R174, R3 ;  /* 0x00000003ae307221 */ /* 0x000fe20000010000 */
[----:B------:R-:W-:Y:S01]  /*13170*/  FADD.FTZ R41, R31, R50 ;  /* 0x000000321f297221 */ /* 0x000fe20000010000 */
[----:B------:R-:W-:Y:S01]  /*13180*/  FFMA.FTZ R3, R179, R34, -R30 ;  /* 0x00000022b3037223 */ /* 0x000fe2000001081e */
[----:B------:R-:W-:Y:S01]  /*13190*/  F2FP.F16.F32.PACK_AB R179, R63, R36 ;  /* 0x000000243fb3723e */ /* 0x000fe200000000ff */
[----:B------:R-:W-:Y:S01]  /*131a0*/  FADD.FTZ R43, R39, R48 ;  /* 0x00000030272b7221 */ /* 0x000fe20000010000 */
[----:B------:R-:W-:Y:S01]  /*131b0*/  FADD.FTZ R48, R40, R41 ;  /* 0x0000002928307221 */ /* 0x000fe20000010000 */
[----:B------:R-:W4:Y:S01]  /*131c0*/  MUFU.EX2 R10, R10 ;  /* 0x0000000a000a7308 */ /* 0x000f220000000800 */
        /* <DEDUP_REMOVED lines=15> */
[----:B------:R-:W5:Y:S01]  /*132c0*/  MUFU.EX2 R28, R62 ;  /* 0x0000003e001c7308 */ /* 0x000f620000000800 */
[----:B------:R-:W-:Y:S01]  /*132d0*/  FMUL.FTZ R113, R113, R11 ;  /* 0x0000000b71717220 */ /* 0x000fe20000410000 */
[----:B------:R-:W-:Y:S01]  /*132e0*/  FADD.FTZ R38, R152, R27 ;  /* 0x0000001b98267221 */ /* 0x000fe20000010000 */
[----:B------:R-:W-:Y:S01]  /*132f0*/  FADD.FTZ R21, R153, R46 ;  /* 0x0000002e99157221 */ /* 0x000fe20000010000 */
[----:B------:R-:W-:Y:S01]  /*13300*/  F2FP.F16.F32.PACK_AB R153, R6, R153 ;  /* 0x000000990699723e */ /* 0x000fe200000000ff */
[-C--:B------:R-:W-:Y:S01]  /*13310*/  FMUL.FTZ R116, R116, R11.reuse ;  /* 0x0000000b74747220 */ /* 0x080fe20000410000 */
[----:B------:R-:W-:Y:S01]  /*13320*/  FADD.FTZ R27, R67, R38 ;  /* 0x00000026431b7221 */ /* 0x000fe20000010000 */
[----:B------:R-:W-:Y:S01]  /*13330*/  FADD.FTZ R36, R6, R21 ;  /* 0x0000001506247221 */ /* 0x000fe20000010000 */
[-C--:B------:R-:W-:Y:S01]  /*13340*/  FMUL.FTZ R117, R117, R11.reuse ;  /* 0x0000000b75757220 */ /* 0x080fe20000410000 */
[----:B------:R-:W-:Y:S01]  /*13350*/  FMUL.FTZ R120, R120, R11 ;  /* 0x0000000b78787220 */ /* 0x000fe20000410000 */
[----:B------:R-:W-:Y:S01]  /*13360*/  FADD.FTZ R38, R154, R27 ;  /* 0x0000001b9a267221 */ /* 0x000fe20000010000 */
[----:B------:R-:W-:Y:S01]  /*13370*/  FADD.FTZ R21, R155, R36 ;  /* 0x000000249b157221 */ /* 0x000fe20000010000 */
[C---:B-1----:R-:W-:Y:S01]  /*13380*/  F2FP.F16.F32.PACK_AB R155, R0.reuse, R155 ;  /* 0x0000009b009b723e */ /* 0x042fe200000000ff */
[-C--:B------:R-:W-:Y:S01]  /*13390*/  FMUL.FTZ R121, R121, R11.reuse ;  /* 0x0000000b79797220 */ /* 0x080fe20000410000 */
[----:B------:R-:W-:Y:S01]  /*133a0*/  FADD.FTZ R27, R71, R38 ;  /* 0x00000026471b7221 */ /* 0x000fe20000010000 */
[----:B------:R-:W-:Y:S01]  /*133b0*/  FADD.FTZ R32, R0, R21 ;  /* 0x0000001500207221 */ /* 0x000fe20000010000 */
[----:B------:R1:W5:Y:S01]  /*133c0*/  MUFU.EX2 R38, R13 ;  /* 0x0000000d00267308 */ /* 0x0003620000000800 */
[-C--:B------:R-:W-:Y:S01]  /*133d0*/  FMUL.FTZ R124, R124, R11.reuse ;  /* 0x0000000b7c7c7220 */ /* 0x080fe20000410000 */
[----:B------:R-:W-:Y:S01]  /*133e0*/  FADD.FTZ R36, R156, R27 ;  /* 0x0000001b9c247221 */ /* 0x000fe20000010000 */
[----:B0-----:R-:W-:Y:S01]  /*133f0*/  FADD.FTZ R21, R157, R32 ;  /* 0x000000209d157221 */ /* 0x001fe20000010000 */
[-C--:B------:R-:W-:Y:S01]  /*13400*/  FMUL.FTZ R125, R125, R11.reuse ;  /* 0x0000000b7d7d7220 */ /* 0x080fe20000410000 */
[-C--:B------:R-:W-:Y:S01]  /*13410*/  FMUL.FTZ R128, R128, R11.reuse ;  /* 0x0000000b80807220 */ /* 0x080fe20000410000 */
[----:B------:R-:W-:Y:S01]  /*13420*/  FADD.FTZ R25, R73, R36 ;  /* 0x0000002449197221 */ /* 0x000fe20000010000 */
[----:B--2---:R-:W-:Y:S01]  /*13430*/  FADD.FTZ R32, R8, R21 ;  /* 0x0000001508207221 */ /* 0x004fe20000010000 */
[-C--:B------:R-:W-:Y:S01]  /*13440*/  FMUL.FTZ R129, R129, R11.reuse ;  /* 0x0000000b81817220 */ /* 0x080fe20000410000 */
[----:B------:R-:W-:Y:S01]  /*13450*/  FMUL.FTZ R132, R132, R11 ;  /* 0x0000000b84847220 */ /* 0x000fe20000410000 */
[----:B------:R-:W-:Y:S01]  /*13460*/  FADD.FTZ R36, R158, R25 ;  /* 0x000000199e247221 */ /* 0x000fe20000010000 */
[----:B---3--:R-:W-:Y:S01]  /*13470*/  FADD.FTZ R15, R159, R32 ;  /* 0x000000209f0f7221 */ /* 0x008fe20000010000 */
[C---:B----4-:R-:W-:Y:S01]  /*13480*/  F2FP.F16.F32.PACK_AB R159, R10.reuse, R159 ;  /* 0x0000009f0a9f723e */ /* 0x050fe200000000ff */
[-C--:B------:R-:W-:Y:S01]  /*13490*/  FMUL.FTZ R133, R133, R11.reuse ;  /* 0x0000000b85857220 */ /* 0x080fe20000410000 */
[----:B------:R-:W-:Y:S01]  /*134a0*/  FADD.FTZ R21, R77, R36 ;  /* 0x000000244d157221 */ /* 0x000fe20000010000 */
[----:B------:R-:W-:Y:S01]  /*134b0*/  FADD.FTZ R32, R10, R15 ;  /* 0x0000000f0a207221 */ /* 0x000fe20000010000 */
[-C--:B------:R-:W-:Y:S01]  /*134c0*/  FMUL.FTZ R136, R136, R11.reuse ;  /* 0x0000000b88887220 */ /* 0x080fe20000410000 */
[-C--:B------:R-:W-:Y:S01]  /*134d0*/  FMUL.FTZ R137, R137, R11.reuse ;  /* 0x0000000b89897220 */ /* 0x080fe20000410000 */
[----:B------:R-:W-:Y:S01]  /*134e0*/  FADD.FTZ R6, R20, R21 ;  /* 0x0000001514067221 */ /* 0x000fe20000010000 */
[----:B-1----:R-:W-:Y:S01]  /*134f0*/  FADD.FTZ R13, R161, R32 ;  /* 0x00000020a10d7221 */ /* 0x002fe20000010000 */
[-C--:B------:R-:W-:Y:S01]  /*13500*/  FMUL.FTZ R140, R140, R11.reuse ;  /* 0x0000000b8c8c7220 */ /* 0x080fe20000410000 */
[-C--:B------:R-:W-:Y:S01]  /*13510*/  FMUL.FTZ R141, R141, R11.reuse ;  /* 0x0000000b8d8d7220 */ /* 0x080fe20000410000 */
[----:B------:R-:W-:Y:S01]  /*13520*/  FADD.FTZ R15, R81, R6 ;  /* 0x00000006510f7221 */ /* 0x000fe20000010000 */
[----:B-----5:R-:W-:Y:S01]  /*13530*/  FADD.FTZ R13, R28, R13 ;  /* 0x0000000d1c0d7221 */ /* 0x020fe20000010000 */
[----:B------:R0:W1:Y:S01]  /*13540*/  MUFU.EX2 R6, R3 ;  /* 0x0000000300067308 */ /* 0x0000620000000800 */
        /* <DEDUP_REMOVED lines=13> */
[----:B0-----:R-:W-:Y:S01]  /*13620*/  FADD.FTZ R3, R233, R0 ;  /* 0x00000000e9037221 */ /* 0x001fe20000010000 */
[----:B------:R-:W-:Y:S01]  /*13630*/  FADD.FTZ R13, R68, R13 ;  /* 0x0000000d440d7221 */ /* 0x000fe20000010000 */
[----:B------:R-:W-:Y:S01]  /*13640*/  F2FP.F16.F32.PACK_AB R172, R37, R172 ;  /* 0x000000ac25ac723e */ /* 0x000fe200000000ff */
[-C--:B------:R-:W-:Y:S01]  /*13650*/  FMUL.FTZ R91, R91, R9.reuse ;  /* 0x000000095b5b7220 */ /* 0x080fe20000410000 */
[----:B------:R-:W-:Y:S01]  /*13660*/  FADD.FTZ R0, R26, R3 ;  /* 0x000000031a007221 */ /* 0x000fe20000010000 */
[----:B-1----:R-:W-:Y:S01]  /*13670*/  FADD.FTZ R13, R6, R13 ;  /* 0x0000000d060d7221 */ /* 0x002fe20000010000 */
[----:B------:R-:W-:Y:S01]  /*13680*/  F2FP.F16.F32.PACK_AB R174, R39, R174 ;  /* 0x000000ae27ae723e */ /* 0x000fe200000000ff */
[-C--:B------:R-:W-:Y:S01]  /*13690*/  FMUL.FTZ R94, R94, R9.reuse ;  /* 0x000000095e5e7220 */ /* 0x080fe20000410000 */
[----:B------:R-:W-:Y:S01]  /*136a0*/  FADD.FTZ R3, R57, R0 ;  /* 0x0000000039037221 */ /* 0x000fe20000010000 */
        /* <DEDUP_REMOVED lines=44> */
[----:B------:R-:W-:-:S02]  /*13970*/  IMAD.MOV.U32 R10, RZ, RZ, R7 ;  /* 0x000000ffff0a7224 */ /* 0x000fc400078e0007 */
[----:B------:R-:W-:Y:S01]  /*13980*/  IMAD.MOV.U32 R11, RZ, RZ, R35 ;  /* 0x000000ffff0b7224 */ /* 0x000fe200078e0023 */
[----:B------:R-:W-:Y:S06]  /*13990*/  @P3 BRA `(.L_x_9572) ;  /* 0xffffffcc00403947 */ /* 0x000fec000383ffff */
.L_x_9562:
[----:B------:R-:W-:-:S13]  /*139a0*/  ISETP.GE.AND P2, PT, R12, RZ, PT ;  /* 0x000000ff0c00720c */ /* 0x000fda0003f46270 */
[----:B------:R-:W-:Y:S05]  /*139b0*/  @!P2 BRA `(.L_x_9573) ;  /* 0x000000280084a947 */ /* 0x000fea0003800000 */
[----:B------:R-:W-:Y:S01]  /*139c0*/  IMAD.MOV.U32 R5, RZ, RZ, R7 ;  /* 0x000000ffff057224 */ /* 0x000fe200078e0007 */
[----:B------:R-:W-:Y:S01]  /*139d0*/  MOV R10, R35 ;  /* 0x00000023000a7202 */ /* 0x000fe20000000f00 */
[----:B------:R-:W-:Y:S02]  /*139e0*/  IMAD.MOV.U32 R13, RZ, RZ, R186 ;  /* 0x000000ffff0d7224 */ /* 0x000fe400078e00ba */
[----:B------:R-:W-:-:S07]  /*139f0*/  IMAD.MOV.U32 R11, RZ, RZ, R184 ;  /* 0x000000ffff0b7224 */ /* 0x000fce00078e00b8 */
.L_x_9583:
        /* <DEDUP_REMOVED lines=10> */
.L_x_9575:
[----:B------:R-:W-:Y:S02]  /*13aa0*/  LEA R6, R184, R2, 0x3 ;  /* 0x00000002b8067211 */ /* 0x000fe400078e18ff */
[----:B------:R-:W-:-:S04]  /*13ab0*/  SHF.L.U32 R7, R186, 0x1f, RZ ;  /* 0x0000001fba077819 */ /* 0x000fc800000006ff */
[----:B------:R0:W1:Y:S01]  /*13ac0*/  SYNCS.PHASECHK.TRANS64.TRYWAIT P3, [R6+URZ+0x28830], R7 ;  /* 0x02883007060075a7 */ /* 0x000062000806017f */
[----:B------:R-:W-:Y:S05]  /*13ad0*/  @!P0 BRA `(.L_x_9576) ;  /* 0x0000000000048947 */ /* 0x000fea0003800000 */
[----:B------:R-:W-:Y:S01]  /*13ae0*/  BPT.TRAP 0x1 ;  /* 0x000000040000795c */ /* 0x000fe20000300000 */
.L_x_9576:
[----:B------:R-:W-:Y:S04]  /*13af0*/  BSSY B0, `(.L_x_9574) ;  /* 0x0000004000007945 */ /* 0x000fe80003800000 */
[----:B-1----:R-:W-:Y:S05]  /*13b00*/  @P3 BRA `(.L_x_9577) ;  /* 0x0000000000083947 */ /* 0x002fea0003800000 */
[----:B------:R-:W1:Y:S02]  /*13b10*/  SYNCS.PHASECHK.TRANS64.TRYWAIT P3, [R6+URZ+0x28830], R7 ;  /* 0x02883007060075a7 */ /* 0x000e64000806017f */
[----:B-1----:R-:W-:Y:S05]  /*13b20*/  @!P3 BRA `(.L_x_9578) ;  /* 0x000000e00038b947 */ /* 0x002fea0003800000 */
.L_x_9577:
[----:B------:R-:W-:Y:S05]  /*13b30*/  BSYNC B0 ;  /* 0x0000000000007941 */ /* 0x000fea0003800000 */
.L_x_9574:
        /* <DEDUP_REMOVED lines=15> */
[----:B------:R-:W-:Y:S02]  /*13c30*/  IMAD.MOV.U32 R9, RZ, RZ, 0x40000040 ;  /* 0x40000040ff097424 */ /* 0x000fe400078e00ff */
[----:B------:R-:W-:Y:S01]  /*13c40*/  VIADD R7, R8, 0x8 ;  /* 0x0000000808077836 */ /* 0x000fe20000000000 */
[----:B------:R-:W-:Y:S02]  /*13c50*/  IADD3 R8, R6, 0x2, RZ ;  /* 0x0000000206087810 */ /* 0x000fe40007ffe0ff */
[----:B------:R-:W-:Y:S01]  /*13c60*/  R2UR UR27, R9 ;  /* 0x00000000091b72ca */ /* 0x000fe200000e0000 */
[----:B------:R-:W-:Y:S01]  /*13c70*/  IMAD.MOV.U32 R9, RZ, RZ, 0x40000040 ;  /* 0x40000040ff097424 */ /* 0x000fe200078e00ff */
[----:B------:R0:W-:Y:S01]  /*13c80*/  BAR.SYNC.DEFER_BLOCKING R7, 0x100 ;  /* 0x000400070000751d */ /* 0x0001e20000010000 */
[----:B------:R-:W-:Y:S01]  /*13c90*/  R2UR UR10, R8 ;  /* 0x00000000080a72ca */ /* 0x000fe200000e0000 */
[----:B------:R-:W-:-:S02]  /*13ca0*/  VIADD R8, R6, 0x4 ;  /* 0x0000000406087836 */ /* 0x000fc40000000000 */
[----:B------:R-:W-:-:S03]  /*13cb0*/  R2UR UR31, R9 ;  /* 0x00000000091f72ca */ /* 0x000fc600000e0000 */
[----:B------:R-:W-:Y:S01]  /*13cc0*/  R2UR UR14, R8 ;  /* 0x00000000080e72ca */ /* 0x000fe200000e0000 */
[----:B0-----:R-:W-:Y:S01]  /*13cd0*/  IMAD.MOV.U32 R7, RZ, RZ, 0x40000040 ;  /* 0x40000040ff077424 */ /* 0x001fe200078e00ff */
[----:B------:R-:W-:-:S04]  /*13ce0*/  IADD3 R8, R6, 0x6, RZ ;  /* 0x0000000606087810 */ /* 0x000fc80007ffe0ff */
[----:B------:R-:W-:Y:S01]  /*13cf0*/  R2UR UR18, R8 ;  /* 0x00000000081272ca */ /* 0x000fe200000e0000 */
[----:B------:R-:W-:Y:S01]  /*13d00*/  VIADD R8, R6, 0x400 ;  /* 0x0000040006087836 */ /* 0x000fe20000000000 */
[----:B------:R-:W-:-:S04]  /*13d10*/  R2UR UR35, R7 ;  /* 0x00000000072372ca */ /* 0x000fc800000e0000 */
[----:B------:R-:W-:Y:S02]  /*13d20*/  R2UR UR22, R8 ;  /* 0x00000000081672ca */ /* 0x000fe400000e0000 */
[----:B------:R-:W-:Y:S01]  /*13d30*/  IADD3 R8, R6, 0x402, RZ ;  /* 0x0000040206087810 */ /* 0x000fe20007ffe0ff */
[----:B------:R-:W-:-:S03]  /*13d40*/  WARPGROUP.ARRIVE ;  /* 0x00000000000079c5 */ /* 0x000fc60000000000 */
        /* <DEDUP_REMOVED lines=31> */
.L_x_9580:
[----:B------:R-:W-:Y:S01]  /*13f40*/  SHF.L.U32 R6, R13, 0x1f, RZ ;  /* 0x0000001f0d067819 */ /* 0x000fe200000006ff */
[----:B------:R-:W-:-:S04]  /*13f50*/  IMAD R7, R11, 0x8, R2 ;  /* 0x000000080b077824 */ /* 0x000fc800078e0202 */
[----:B------:R0:W1:Y:S01]  /*13f60*/  SYNCS.PHASECHK.TRANS64.TRYWAIT P2, [R7+URZ+0x28850], R6 ;  /* 0x02885006070075a7 */ /* 0x000062000804017f */
[----:B------:R-:W-:Y:S05]  /*13f70*/  @!P0 BRA `(.L_x_9581) ;  /* 0x0000000000048947 */ /* 0x000fea0003800000 */
[----:B------:R-:W-:Y:S01]  /*13f80*/  BPT.TRAP 0x1 ;  /* 0x000000040000795c */ /* 0x000fe20000300000 */
.L_x_9581:
[----:B-1----:R-:W-:Y:S05]  /*13f90*/  @P2 BRA `(.L_x_9579) ;  /* 0x0000000000082947 */ /* 0x002fea0003800000 */
[----:B------:R-:W1:Y:S02]  /*13fa0*/  SYNCS.PHASECHK.TRANS64.TRYWAIT P2, [R7+URZ+0x28850], R6 ;  /* 0x02885006070075a7 */ /* 0x000e64000804017f */
[----:B-1----:R-:W-:Y:S05]  /*13fb0*/  @!P2 BRA `(.L_x_9582) ;  /* 0x000000dc0028a947 */ /* 0x002fea0003800000 */
.L_x_9579:
[----:B01----:R-:W-:Y:S01]  /*13fc0*/  VIADD R6, R2, 0x400 ;  /* 0x0000040002067836 */ /* 0x003fe20000000000 */
[----:B------:R-:W-:Y:S05]  /*13fd0*/  WARPSYNC.ALL ;  /* 0x0000000000007948 */ /* 0x000fea0003800000 */
[----:B------:R-:W-:Y:S01]  /*13fe0*/  SHF.R.U32.HI R6, RZ, 0x4, R6 ;  /* 0x00000004ff067819 */ /* 0x000fe20000011606 */
[----:B------:R-:W-:Y:S01]  /*13ff0*/  IMAD.MOV.U32 R7, RZ, RZ, 0x40000040 ;  /* 0x40000040ff077424 */ /* 0x000fe200078e00ff */
[----:B------:R-:W-:Y:S01]  /*14000*/  WARPGROUP.ARRIVE ;  /* 0x00000000000079c5 */ /* 0x000fe20000000000 */
[----:B------:R-:W-:Y:S01]  /*14010*/  IMAD.MOV.U32 R9, RZ, RZ, 0x40000040 ;  /* 0x40000040ff097424 */ /* 0x000fe200078e00ff */
[----:B------:R-:W-:Y:S01]  /*14020*/  LOP3.LUT R6, R6, 0x3fff, RZ, 0xc0, !PT ;  /* 0x00003fff06067812 */ /* 0x000fe200078ec0ff */
[----:B------:R-:W-:Y:S01]  /*14030*/  FMUL.FTZ R13, R24, UR6 ;  /* 0x00000006180d7c20 */ /* 0x000fe20008410000 */
[----:B------:R-:W-:Y:S01]  /*14040*/  R2UR UR11, R7 ;  /* 0x00000000070b72ca */ /* 0x000fe200000e0000 */
[----:B------:R-:W-:Y:S01]  /*14050*/  FMUL.FTZ R7, R25, UR6 ;  /* 0x0000000619077c20 */ /* 0x000fe20008410000 */
[----:B------:R-:W-:Y:S01]  /*14060*/  LOP3.LUT R6, R6, 0x4000000, RZ, 0xfc, !PT ;  /* 0x0400000006067812 */ /* 0x000fe200078efcff */
[----:B------:R-:W-:Y:S01]  /*14070*/  FMUL.FTZ R20, R28, UR6 ;  /* 0x000000061c147c20 */ /* 0x000fe20008410000 */
[----:B------:R-:W-:Y:S01]  /*14080*/  FMUL.FTZ R28, R34, UR6 ;  /* 0x00000006221c7c20 */ /* 0x000fe20008410000 */
[----:B------:R-:W0:Y:S01]  /*14090*/  MUFU.TANH R13, R13 ;  /* 0x0000000d000d7308 */ /* 0x000e220000002400 */
[----:B------:R-:W-:Y:S01]  /*140a0*/  LEA R6, R11, R6, 0xb ;  /* 0x000000060b067211 */ /* 0x000fe200078e58ff */
[----:B------:R-:W-:Y:S01]  /*140b0*/  FMUL.FTZ R21, R29, UR6 ;  /* 0x000000061d157c20 */ /* 0x000fe20008410000 */
[----:B------:R-:W-:Y:S01]  /*140c0*/  FMUL.FTZ R14, R26, UR6 ;  /* 0x000000061a0e7c20 */ /* 0x000fe20008410000 */
[----:B------:R-:W-:Y:S01]  /*140d0*/  FMUL.FTZ R26, R32, UR6 ;  /* 0x00000006201a7c20 */ /* 0x000fe20008410000 */
[C---:B------:R-:W-:Y:S01]  /*140e0*/  R2UR UR10, R6.reuse ;  /* 0x00000000060a72ca */ /* 0x040fe200000e0000 */
[----:B------:R-:W-:-:S02]  /*140f0*/  VIADD R8, R6, 0x80 ;  /* 0x0000008006087836 */ /* 0x000fc40000000000 */
        /* <DEDUP_REMOVED lines=11> */
[----:B------:R-:W-:Y:S01]  /*141b0*/  HGMMA.64x128x16.F32 R88, R180, gdesc[UR8].tnspB, R88, gsb0 ;  /* 0x41e00008b4587df0 */ /* 0x000fe20008000858 */
[----:B------:R-:W-:Y:S01]  /*141c0*/  R2UR UR10, R8 ;  /* 0x00000000080a72ca */ /* 0x000fe200000e0000 */
[----:B------:R-:W-:Y:S01]  /*141d0*/  FMUL.FTZ R235, R56, UR6 ;  /* 0x0000000638eb7c20 */ /* 0x000fe20008410000 */
[----:B------:R-:W-:Y:S01]  /*141e0*/  R2UR UR11, R9 ;  /* 0x00000000090b72ca */ /* 0x000fe200000e0000 */
[----:B------:R-:W-:Y:S01]  /*141f0*/  FMUL.FTZ R237, R57, UR6 ;  /* 0x0000000639ed7c20 */ /* 0x000fe20008410000 */
[----:B0-----:R-:W-:Y:S01]  /*14200*/  FMNMX.FTZ R8, R13, R10, !PT ;  /* 0x0000000a0d087209 */ /* 0x001fe20007810000 */
[----:B------:R-:W0:Y:S01]  /*14210*/  MUFU.TANH R21, R21 ;  /* 0x0000001500157308 */ /* 0x000e220000002400 */
[----:B------:R-:W-:Y:S01]  /*14220*/  FMUL.FTZ R36, R60, UR6 ;  /* 0x000000063c247c20 */ /* 0x000fe20008410000 */
[----:B------:R-:W-:Y:S01]  /*14230*/  FMUL.FTZ R25, R31, UR6 ;  /* 0x000000061f197c20 */ /* 0x000fe20008410000 */
[----:B-1----:R-:W-:Y:S01]  /*14240*/  FMNMX.FTZ R9, R7, R8, !PT ;  /* 0x0000000807097209 */ /* 0x002fe20007810000 */
[----:B------:R-:W-:Y:S01]  /*14250*/  FMUL.FTZ R31, R38, UR6 ;  /* 0x00000006261f7c20 */ /* 0x000fe20008410000 */
[----:B------:R-:W-:Y:S01]  /*14260*/  IADD3 R8, R6, 0x100, RZ ;  /* 0x0000010006087810 */ /* 0x000fe20007ffe0ff */
[----:B------:R-:W-:Y:S01]  /*14270*/  FMUL.FTZ R38, R61, UR6 ;  /* 0x000000063d267c20 */ /* 0x000fe20008410000 */
[----:B------:R-:W-:Y:S01]  /*14280*/  FMUL.FTZ R40, R64, UR6 ;  /* 0x0000000640287c20 */ /* 0x000fe20008410000 */
[----:B------:R-:W1:Y:S01]  /*14290*/  MUFU.TANH R26, R26 ;  /* 0x0000001a001a7308 */ /* 0x000e620000002400 */
[----:B--2---:R-:W-:Y:S01]  /*142a0*/  FMNMX.FTZ R34, R20, R9, !PT ;  /* 0x0000000914227209 */ /* 0x004fe20007810000 */
[----:B------:R-:W-:-:S02]  /*142b0*/  IMAD.MOV.U32 R9, RZ, RZ, 0x40000040 ;  /* 0x40000040ff097424 */ /* 0x000fc400078e00ff */
        /* <DEDUP_REMOVED lines=27> */
[----:B------:R-:W5:Y:S01]  /*14470*/  S2R R192, SR_TID.X ;  /* 0x0000000000c07919 */ /* 0x000f620000002100 */
[C---:B------:R-:W-:Y:S01]  /*14480*/  ISETP.GT.AND P2, PT, R12.reuse, RZ, PT ;  /* 0x000000ff0c00720c */ /* 0x040fe20003f44270 */
[----:B------:R-:W4:Y:S01]  /*14490*/  MUFU.TANH R37, R37 ;  /* 0x0000002500257308 */ /* 0x000f220000002400 */
[----:B------:R-:W-:-:S07]  /*144a0*/  VIADD R12, R12, 0xffffffff ;  /* 0xffffffff0c0c7836 */ /* 0x000fce0000000000 */
[----:B------:R-:W4:Y:S08]  /*144b0*/  MUFU.TANH R41, R41 ;  /* 0x0000002900297308 */ /* 0x000f300000002400 */
[----:B------:R-:W-:Y:S08]  /*144c0*/  MUFU.TANH R193, R193 ;  /* 0x000000c100c17308 */ /* 0x000ff00000002400 */
[----:B------:R-:W-:Y:S01]  /*144d0*/  MUFU.TANH R233, R233 ;  /* 0x000000e900e97308 */ /* 0x000fe20000002400 */
[----:B-----5:R-:W-:-:S07]  /*144e0*/  SHF.R.U32.HI R192, RZ, 0x7, R192 ;  /* 0x00000007ffc07819 */ /* 0x020fce00000116c0 */
        /* <DEDUP_REMOVED lines=13> */
[----:B------:R-:W-:Y:S01]  /*145c0*/  FMUL.FTZ R44, R77, UR6 ;  /* 0x000000064d2c7c20 */ /* 0x000fe20008410000 */
        /* <DEDUP_REMOVED lines=9> */
[----:B------:R-:W-:Y:S01]  /*14660*/  MOV R34, UR4 ;  /* 0x0000000400227c02 */ /* 0x000fe20008000f00 */
[----:B------:R-:W-:Y:S01]  /*14670*/  FMUL.FTZ R85, R66, UR6 ;  /* 0x0000000642557c20 */ /* 0x000fe20008410000 */
[----:B-1----:R-:W-:-:S04]  /*14680*/  FMNMX.FTZ R8, R26, R9, !PT ;  /* 0x000000091a087209 */ /* 0x002fc80007810000 */
[----:B--2---:R-:W-:Y:S01]  /*14690*/  FMNMX.FTZ R9, R27, R8, !PT ;  /* 0x000000081b097209 */ /* 0x004fe20007810000 */
[----:B------:R-:W1:Y:S03]  /*146a0*/  MUFU.TANH R183, R183 ;  /* 0x000000b700b77308 */ /* 0x000e660000002400 */
[----:B---3--:R-:W-:-:S04]  /*146b0*/  FMNMX.FTZ R9, R30, R9, !PT ;  /* 0x000000091e097209 */ /* 0x008fc80007810000 */
[----:B----4-:R-:W-:Y:S01]  /*146c0*/  FMNMX.FTZ R8, R32, R9, !PT ;  /* 0x0000000920087209 */ /* 0x010fe20007810000 */
[----:B------:R-:W-:Y:S03]  /*146d0*/  MUFU.TANH R44, R44 ;  /* 0x0000002c002c7308 */ /* 0x000fe60000002400 */
[----:B------:R-:W-:-:S04]  /*146e0*/  FMNMX.FTZ R8, R37, R8, !PT ;  /* 0x0000000825087209 */ /* 0x000fc80007810000 */
[----:B------:R-:W-:Y:S01]  /*146f0*/  FMNMX.FTZ R8, R41, R8, !PT ;  /* 0x0000000829087209 */ /* 0x000fe20007810000 */
[----:B------:R-:W-:Y:S03]  /*14700*/  MUFU.TANH R46, R46 ;  /* 0x0000002e002e7308 */ /* 0x000fe60000002400 */
[----:B0-----:R-:W-:-:S04]  /*14710*/  FMNMX.FTZ R8, R181, R8, !PT ;  /* 0x00000008b5087209 */ /* 0x001fc80007810000 */
[----:B-1----:R-:W-:Y:S01]  /*14720*/  FMNMX.FTZ R8, R183, R8, !PT ;  /* 0x00000008b7087209 */ /* 0x002fe20007810000 */
        /* <DEDUP_REMOVED lines=21> */
[----:B------:R-:W-:-:S06]  /*14880*/  FMUL.FTZ R50, R78, UR6 ;  /* 0x000000064e327c20 */ /* 0x000fcc0008410000 */
[----:B------:R-:W0:Y:S08]  /*14890*/  MUFU.TANH R177, R177 ;  /* 0x000000b100b17308 */ /* 0x000e300000002400 */
[----:B------:R-:W1:Y:S08]  /*148a0*/  MUFU.TANH R179, R179 ;  /* 0x000000b300b37308 */ /* 0x000e700000002400 */
[----:B------:R-:W-:Y:S01]  /*148b0*/  MUFU.TANH R48, R48 ;  /* 0x0000003000307308 */ /* 0x000fe20000002400 */
[----:B0-----:R-:W-:-:S07]  /*148c0*/  FMNMX.FTZ R8, R177, R8, !PT ;  /* 0x00000008b1087209 */ /* 0x001fce0007810000 */
[----:B------:R-:W-:Y:S01]  /*148d0*/  MUFU.TANH R49, R49 ;  /* 0x0000003100317308 */ /* 0x000fe20000002400 */
[----:B-1----:R-:W-:-:S04]  /*148e0*/  FMNMX.FTZ R8, R179, R8, !PT ;  /* 0x00000008b3087209 */ /* 0x002fc80007810000 */
[----:B------:R-:W-:-:S03]  /*148f0*/  FMNMX.FTZ R8, R193, R8, !PT ;  /* 0x00000008c1087209 */ /* 0x000fc60007810000 */
[----:B------:R-:W-:Y:S01]  /*14900*/  MUFU.TANH R51, R51 ;  /* 0x0000003300337308 */ /* 0x000fe20000002400 */
[----:B------:R-:W-:-:S04]  /*14910*/  FMNMX.FTZ R8, R233, R8, !PT ;  /* 0x00000008e9087209 */ /* 0x000fc80007810000 */
        /* <DEDUP_REMOVED lines=8> */
[----:B------:R-:W-:-:S07]  /*149a0*/  FMNMX.FTZ R8, R65, R8, !PT ;  /* 0x0000000841087209 */ /* 0x000fce0007810000 */
        /* <DEDUP_REMOVED lines=18> */
[----:B------:R-:W-:-:S03]  /*14ad0*/  FMNMX.FTZ R8, R69, R8, !PT ;  /* 0x0000000845087209 */ /* 0x000fc60007810000 */
[----:B------:R-:W-:Y:S01]  /*14ae0*/  MUFU.TANH R54, R54 ;  /* 0x0000003600367308 */ /* 0x000fe20000002400 */
[----:B-1----:R-:W-:-:S04]  /*14af0*/  FMNMX.FTZ R8, R175, R8, !PT ;  /* 0x00000008af087209 */ /* 0x002fc80007810000 */
[----:B------:R-:W-:Y:S01]  /*14b00*/  FMNMX.FTZ R9, R73, R8, !PT ;  /* 0x0000000849097209 */ /* 0x000fe20007810000 */
[----:B------:R-:W-:Y:S02]  /*14b10*/  VIADD R8, R6, 0x180 ;  /* 0x0000018006087836 */ /* 0x000fe40000000000 */
[----:B------:R-:W-:Y:S01]  /*14b20*/  MUFU.TANH R87, R87 ;  /* 0x0000005700577308 */ /* 0x000fe20000002400 */
[----:B------:R-:W-:Y:S01]  /*14b30*/  FMNMX.FTZ R35, R42, R9, !PT ;  /* 0x000000092a237209 */ /* 0x000fe20007810000 */
[----:B------:R-:W-:Y:S01]  /*14b40*/  IMAD.MOV.U32 R9, RZ, RZ, 0x40000040 ;  /* 0x40000040ff097424 */ /* 0x000fe200078e00ff */
[----:B------:R-:W-:Y:S02]  /*14b50*/  R2UR UR10, R8 ;  /* 0x00000000080a72ca */ /* 0x000fe400000e0000 */
[----:B------:R-:W-:Y:S02]  /*14b60*/  FMNMX.FTZ R35, R44, R35, !PT ;  /* 0x000000232c237209 */ /* 0x000fe40007810000 */
[----:B------:R-:W-:-:S02]  /*14b70*/  R2UR UR11, R9 ;  /* 0x00000000090b72ca */ /* 0x000fc400000e0000 */
[----:B------:R-:W-:-:S04]  /*14b80*/  FMNMX.FTZ R8, R46, R35, !PT ;  /* 0x000000232e087209 */ /* 0x000fc80007810000 */
[----:B------:R-:W-:-:S04]  /*14b90*/  FMNMX.FTZ R9, R77, R8, !PT ;  /* 0x000000084d097209 */ /* 0x000fc80007810000 */
[----:B------:R-:W-:-:S03]  /*14ba0*/  FMNMX.FTZ R8, R48, R9, !PT ;  /* 0x0000000930087209 */ /* 0x000fc60007810000 */
[----:B------:R-:W-:Y:S01]  /*14bb0*/  HGMMA.64x128x16.F32 R88, R168, gdesc[UR8].tnspB, R88, gsb0 ;  /* 0x41e00008a8587df0 */ /* 0x000fe20008000858 */
[----:B------:R-:W-:-:S05]  /*14bc0*/  FMNMX.FTZ R8, R81, R8, !PT ;  /* 0x0000000851087209 */ /* 0x000fca0007810000 */
[----:B------:R-:W0:Y:S02]  /*14bd0*/  SHFL.BFLY PT, R9, R8, 0x2, 0x1f ;  /* 0x0c401f0008097f89 */ /* 0x000e2400000e0000 */
[----:B0-----:R-:W-:-:S05]  /*14be0*/  FMNMX.FTZ R9, R8, R9, !PT ;  /* 0x0000000908097209 */ /* 0x001fca0007810000 */
[----:B------:R-:W0:Y:S02]  /*14bf0*/  SHFL.BFLY PT, R8, R9, 0x1, 0x1f ;  /* 0x0c201f0009087f89 */ /* 0x000e2400000e0000 */
[----:B0-----:R-:W-:Y:S01]  /*14c00*/  FMNMX.FTZ R35, R9, R8, !PT ;  /* 0x0000000809237209 */ /* 0x001fe20007810000 */
[----:B------:R-:W-:-:S04]  /*14c10*/  VIADD R8, R6, 0x200 ;  /* 0x0000020006087836 */ /* 0x000fc80000000000 */
[C---:B------:R-:W-:Y:S01]  /*14c20*/  FADD.FTZ R9, -R35.reuse, R10 ;  /* 0x0000000a23097221 */ /* 0x040fe20000010100 */
[----:B------:R-:W-:Y:S01]  /*14c30*/  R2UR UR10, R8 ;  /* 0x00000000080a72ca */ /* 0x000fe200000e0000 */
[-C--:B------:R-:W-:Y:S01]  /*14c40*/  FMUL.FTZ R56, R35, R34.reuse ;  /* 0x0000002223387220 */ /* 0x080fe20000410000 */
[----:B------:R-:W-:Y:S01]  /*14c50*/  FMNMX.FTZ R8, R14, R5, !PT ;  /* 0x000000050e087209 */ /* 0x000fe20007810000 */
[-C--:B------:R-:W-:Y:S01]  /*14c60*/  FMUL.FTZ R10, R9, R34.reuse ;  /* 0x00000022090a7220 */ /* 0x080fe20000410000 */
[----:B------:R-:W-:Y:S02]  /*14c70*/  IMAD.MOV.U32 R9, RZ, RZ, 0x40000040 ;  /* 0x40000040ff097424 */ /* 0x000fe400078e00ff */
[--C-:B------:R-:W-:Y:S01]  /*14c80*/  FFMA.FTZ R180, R7, R34, -R56.reuse ;  /* 0x0000002207b47223 */ /* 0x100fe20000010838 */
[----:B------:R-:W-:Y:S01]  /*14c90*/  FMNMX.FTZ R7, R15, R8, !PT ;  /* 0x000000080f077209 */ /* 0x000fe20007810000 */
[-CC-:B------:R-:W-:Y:S01]  /*14ca0*/  FFMA.FTZ R182, R20, R34.reuse, -R56.reuse ;  /* 0x0000002214b67223 */ /* 0x180fe20000010838 */
[-CC-:B------:R-:W-:Y:S01]  /*14cb0*/  FFMA.FTZ R172, R37, R34.reuse, -R56.reuse ;  /* 0x0000002225ac7223 */ /* 0x180fe20000010838 */
[----:B------:R-:W-:Y:S01]  /*14cc0*/  R2UR UR11, R9 ;  /* 0x00000000090b72ca */ /* 0x000fe200000e0000 */
[-CC-:B------:R-:W-:Y:S01]  /*14cd0*/  FFMA.FTZ R176, R26, R34.reuse, -R56.reuse ;  /* 0x000000221ab07223 */ /* 0x180fe20000010838 */
[----:B------:R-:W-:Y:S01]  /*14ce0*/  FMNMX.FTZ R8, R24, R7, !PT ;  /* 0x0000000718087209 */ /* 0x000fe20007810000 */
[-CC-:B------:R-:W-:Y:S01]  /*14cf0*/  FFMA.FTZ R178, R30, R34.reuse, -R56.reuse ;  /* 0x000000221eb27223 */ /* 0x180fe20000010838 */
[----:B------:R-:W-:Y:S01]  /*14d00*/  MOV R9, 0x40000040 ;  /* 0x4000004000097802 */ /* 0x000fe20000000f00 */
        /* <DEDUP_REMOVED lines=21> */
[----:B------:R-:W-:Y:S01]  /*14e60*/  MUFU.EX2 R182, R182 ;  /* 0x000000b600b67308 */ /* 0x000fe20000000800 */
[----:B------:R-:W-:Y:S01]  /*14e70*/  FMNMX.FTZ R8, R49, R8, !PT ;  /* 0x0000000831087209 */ /* 0x000fe20007810000 */
[----:B0-----:R-:W-:-:S03]  /*14e80*/  FFMA.FTZ R3, R10, R3, R13 ;  /* 0x000000030a037223 */ /* 0x001fc6000001000d */
[----:B------:R-:W-:-:S03]  /*14e90*/  FMNMX.FTZ R8, R51, R8, !PT ;  /* 0x0000000833087209 */ /* 0x000fc60007810000 */
[----:B------:R-:W-:Y:S01]  /*14ea0*/  MUFU.EX2 R21, R21 ;  /* 0x0000001500157308 */ /* 0x000fe20000000800 */
[----:B------:R-:W-:Y:S01]  /*14eb0*/  FMNMX.FTZ R8, R53, R8, !PT ;  /* 0x0000000835087209 */ /* 0x000fe20007810000 */
[C---:B-1----:R-:W-:Y:S01]  /*14ec0*/  FADD.FTZ R3, R180.reuse, R3 ;  /* 0x00000003b4037221 */ /* 0x042fe20000010000 */
[----:B------:R-:W-:Y:S02]  /*14ed0*/  F2FP.F16.F32.PACK_AB R180, R180, R13 ;  /* 0x0000000db4b4723e */ /* 0x000fe400000000ff */
[----:B------:R-:W-:-:S03]  /*14ee0*/  FMNMX.FTZ R8, R55, R8, !PT ;  /* 0x0000000837087209 */ /* 0x000fc60007810000 */
[----:B------:R-:W-:Y:S01]  /*14ef0*/  MUFU.EX2 R176, R176 ;  /* 0x000000b000b07308 */ /* 0x000fe20000000800 */
[----:B------:R-:W-:-:S04]  /*14f00*/  FMNMX.FTZ R8, R57, R8, !PT ;  /* 0x0000000839087209 */ /* 0x000fc80007810000 */
[----:B------:R-:W-:Y:S01]  /*14f10*/  FMNMX.FTZ R20, R59, R8, !PT ;  /* 0x000000083b147209 */ /* 0x000fe20007810000 */
[----:B------:R-:W-:Y:S02]  /*14f20*/  VIADD R8, R6, 0x280 ;  /* 0x0000028006087836 */ /* 0x000fe40000000000 */
[----:B------:R-:W-:Y:S01]  /*14f30*/  MUFU.EX2 R178, R178 ;  /* 0x000000b200b27308 */ /* 0x000fe20000000800 */
[----:B------:R-:W-:Y:S01]  /*14f40*/  FMNMX.FTZ R20, R61, R20, !PT ;  /* 0x000000143d147209 */ /* 0x000fe20007810000 */
        /* <DEDUP_REMOVED lines=14> */
[----:B------:R-:W-:-:S02]  /*15030*/  FFMA.FTZ R233, R237, R34, -R56 ;  /* 0x00000022ede97223 */ /* 0x000fc40000010838 */
[----:B------:R-:W-:Y:S01]  /*15040*/  FMNMX.FTZ R20, R67, R20, !PT ;  /* 0x0000001443147209 */ /* 0x000fe20007810000 */
[----:B------:R-:W1:Y:S08]  /*15050*/  MUFU.TANH R171, R171 ;  /* 0x000000ab00ab7308 */ /* 0x000e700000002400 */
[----:B------:R-:W-:Y:S01]  /*15060*/  MUFU.EX2 R172, R172 ;  /* 0x000000ac00ac7308 */ /* 0x000fe20000000800 */
[----:B0-----:R-:W-:-:S04]  /*15070*/  FMNMX.FTZ R20, R169, R20, !PT ;  /* 0x00000014a9147209 */ /* 0x001fc80007810000 */
[----:B------:R-:W-:-:S03]  /*15080*/  FMNMX.FTZ R20, R71, R20, !PT ;  /* 0x0000001447147209 */ /* 0x000fc60007810000 */
[----:B------:R-:W-:Y:S01]  /*15090*/  MUFU.EX2 R37, R37 ;  /* 0x0000002500257308 */ /* 0x000fe20000000800 */
[----:B-1----:R-:W-:-:S04]  /*150a0*/  FMNMX.FTZ R20, R171, R20, !PT ;  /* 0x00000014ab147209 */ /* 0x002fc80007810000 */
[----:B------:R-:W-:Y:S01]  /*150b0*/  FMNMX.FTZ R7, R75, R20, !PT ;  /* 0x000000144b077209 */ /* 0x000fe20007810000 */
[----:B------:R-:W-:Y:S02]  /*150c0*/  FFMA.FTZ R20, R175, R34, -R56 ;  /* 0x00000022af147223 */ /* 0x000fe40000010838 */
        /* <DEDUP_REMOVED lines=14> */
[----:B0-----:R-:W-:Y:S01]  /*151b0*/  FMNMX.FTZ R7, R8, R7, !PT ;  /* 0x0000000708077209 */ /* 0x001fe20007810000 */
[----:B------:R-:W-:-:S06]  /*151c0*/  VIADD R8, R6, 0x300 ;  /* 0x0000030006087836 */ /* 0x000fcc0000000000 */
        /* <DEDUP_REMOVED lines=8> */
[----:B------:R-:W0:Y:S01]  /*15250*/  SHFL.BFLY PT, R36, R7, 0x1, 0x1f ;  /* 0x0c201f0007247f89 */ /* 0x000e2200000e0000 */
[-CC-:B------:R-:W-:Y:S01]  /*15260*/  FFMA.FTZ R27, R32, R34.reuse, -R56.reuse ;  /* 0x00000022201b7223 */ /* 0x180fe20000010838 */
[-CC-:B------:R-:W-:Y:S01]  /*15270*/  FFMA.FTZ R155, R183, R34.reuse, -R56.reuse ;  /* 0x00000022b79b7223 */ /* 0x180fe20000010838 */
[----:B------:R-:W-:Y:S01]  /*15280*/  HGMMA.64x128x16.F32 R88, R156, gdesc[UR8].tnspB, R88, gsb0 ;  /* 0x41e000089c587df0 */ /* 0x000fe20008000858 */
[----:B------:R-:W-:Y:S01]  /*15290*/  R2UR UR10, R8 ;  /* 0x00000000080a72ca */ /* 0x000fe200000e0000 */
[-CC-:B------:R-:W-:Y:S01]  /*152a0*/  FFMA.FTZ R152, R235, R34.reuse, -R56.reuse ;  /* 0x00000022eb987223 */ /* 0x180fe20000010838 */
[----:B------:R-:W-:Y:S01]  /*152b0*/  R2UR UR11, R9 ;  /* 0x00000000090b72ca */ /* 0x000fe200000e0000 */
[----:B------:R-:W-:Y:S01]  /*152c0*/  FFMA.FTZ R32, R48, R34, -R56 ;  /* 0x0000002230207223 */ /* 0x000fe20000010838 */
[----:B------:R-:W-:Y:S01]  /*152d0*/  VIADD R8, R6, 0x380 ;  /* 0x0000038006087836 */ /* 0x000fe20000000000 */
[----:B------:R-:W-:Y:S01]  /*152e0*/  MUFU.EX2 R153, R153 ;  /* 0x0000009900997308 */ /* 0x000fe20000000800 */
[----:B------:R-:W-:Y:S01]  /*152f0*/  FADD.FTZ R48, R182, R3 ;  /* 0x00000003b6307221 */ /* 0x000fe20000010000 */
[----:B------:R-:W-:-:S06]  /*15300*/  F2FP.F16.F32.PACK_AB R182, R21, R182 ;  /* 0x000000b615b6723e */ /* 0x000fcc00000000ff */
[----:B------:R-:W-:Y:S01]  /*15310*/  MUFU.EX2 R27, R27 ;  /* 0x0000001b001b7308 */ /* 0x000fe20000000800 */
[----:B0-----:R-:W-:-:S07]  /*15320*/  FMNMX.FTZ R7, R7, R36, !PT ;  /* 0x0000002407077209 */ /* 0x001fce0007810000 */
[----:B------:R-:W-:Y:S01]  /*15330*/  MUFU.EX2 R155, R155 ;  /* 0x0000009b009b7308 */ /* 0x000fe20000000800 */
[C---:B------:R-:W-:Y:S01]  /*15340*/  FADD.FTZ R9, -R7.reuse, R5 ;  /* 0x0000000507097221 */ /* 0x040fe20000010100 */
[----:B------:R-:W-:-:S03]  /*15350*/  FMUL.FTZ R36, R7, R34 ;  /* 0x0000002207247220 */ /* 0x000fc60000410000 */
[-C--:B------:R-:W-:Y:S01]  /*15360*/  FMUL.FTZ R9, R9, R34.reuse ;  /* 0x0000002209097220 */ /* 0x080fe20000410000 */
[-CC-:B------:R-:W-:Y:S01]  /*15370*/  FFMA.FTZ R14, R14, R34.reuse, -R36.reuse ;  /* 0x000000220e0e7223 */ /* 0x180fe20000010824 */
[-CC-:B------:R-:W-:Y:S01]  /*15380*/  FFMA.FTZ R181, R15, R34.reuse, -R36.reuse ;  /* 0x000000220fb57223 */ /* 0x180fe20000010824 */
[-CC-:B------:R-:W-:Y:S01]  /*15390*/  FFMA.FTZ R183, R24, R34.reuse, -R36.reuse ;  /* 0x0000002218b77223 */ /* 0x180fe20000010824 */
[-C--:B------:R-:W-:Y:S01]  /*153a0*/  FFMA.FTZ R24, R25, R34.reuse, -R36 ;  /* 0x0000002219187223 */ /* 0x080fe20000010824 */
[----:B------:R-:W-:Y:S02]  /*153b0*/  @!P1 IMAD R25, R184, 0x8, R2 ;  /* 0x00000008b8199824 */ /* 0x000fe400078e0202 */
[-CC-:B------:R-:W-:Y:S01]  /*153c0*/  FFMA.FTZ R177, R28, R34.reuse, -R36.reuse ;  /* 0x000000221cb17223 */ /* 0x180fe20000010824 */
[----:B------:R-:W-:Y:S01]  /*153d0*/  MUFU.EX2 R14, R14 ;  /* 0x0000000e000e7308 */ /* 0x000fe20000000800 */
[----:B------:R-:W-:Y:S01]  /*153e0*/  FFMA.FTZ R28, R29, R34, -R36 ;  /* 0x000000221d1c7223 */ /* 0x000fe20000010824 */
[----:B------:R-:W-:-:S02]  /*153f0*/  @!P1 VIADD R29, R25, 0x28840 ;  /* 0x00028840191d9836 */ /* 0x000fc40000000000 */
[-CC-:B------:R-:W-:Y:S01]  /*15400*/  FFMA.FTZ R179, R31, R34.reuse, -R36.reuse ;  /* 0x000000221fb37223 */ /* 0x180fe20000010824 */
[----:B------:R-:W-:Y:S01]  /*15410*/  IADD3 R31, -R192, 0xb, RZ ;  /* 0x0000000bc01f7810 */ /* 0x000fe20007ffe1ff */
[-CC-:B------:R-:W-:Y:S01]  /*15420*/  FFMA.FTZ R175, R45, R34.reuse, -R36.reuse ;  /* 0x000000222daf7223 */ /* 0x180fe20000010824 */
[-CC-:B------:R-:W-:Y:S01]  /*15430*/  FFMA.FTZ R42, R47, R34.reuse, -R36.reuse ;  /* 0x000000222f2a7223 */ /* 0x180fe20000010824 */
[----:B------:R-:W-:Y:S01]  /*15440*/  @!P1 PRMT R29, RZ, 0x654, R29 ;  /* 0x00000654ff1d9816 */ /* 0x000fe2000000001d */
        /* <DEDUP_REMOVED lines=12> */
[----:B------:R-:W-:-:S04]  /*15510*/  FFMA.FTZ R54, R54, R34, -R36 ;  /* 0x0000002236367223 */ /* 0x000fc80000010824 */
        /* <DEDUP_REMOVED lines=19> */
[-CC-:B------:R-:W-:Y:S01]  /*15650*/  FFMA.FTZ R73, R44, R34.reuse, -R56.reuse ;  /* 0x000000222c497223 */ /* 0x180fe20000010838 */
[-C--:B------:R-:W-:Y:S01]  /*15660*/  FFMA.FTZ R56, R81, R34.reuse, -R56 ;  /* 0x0000002251387223 */ /* 0x080fe20000010838 */
[----:B------:R-:W-:Y:S01]  /*15670*/  R2UR UR10, R8 ;  /* 0x00000000080a72ca */ /* 0x000fe200000e0000 */
[----:B------:R0:W1:Y:S01]  /*15680*/  MUFU.EX2 R81, R9 ;  /* 0x0000000900517308 */ /* 0x0000620000000800 */
[-CC-:B------:R-:W-:Y:S01]  /*15690*/  FFMA.FTZ R38, R33, R34.reuse, -R36.reuse ;  /* 0x0000002221267223 */ /* 0x180fe20000010824 */
[-CC-:B------:R-:W-:Y:S01]  /*156a0*/  FFMA.FTZ R173, R39, R34.reuse, -R36.reuse ;  /* 0x0000002227ad7223 */ /* 0x180fe20000010824 */
[-CC-:B------:R-:W-:Y:S01]  /*156b0*/  FFMA.FTZ R40, R43, R34.reuse, -R36.reuse ;  /* 0x000000222b287223 */ /* 0x180fe20000010824 */
[-CC-:B------:R-:W-:Y:S01]  /*156c0*/  FFMA.FTZ R44, R51, R34.reuse, -R36.reuse ;  /* 0x00000022332c7223 */ /* 0x180fe20000010824 */
[----:B------:R-:W-:-:S03]  /*156d0*/  FFMA.FTZ R8, R57, R34, -R36 ;  /* 0x0000002239087223 */ /* 0x000fc60000010824 */
[----:B------:R-:W-:Y:S01]  /*156e0*/  MUFU.EX2 R38, R38 ;  /* 0x0000002600267308 */ /* 0x000fe20000000800 */
[----:B0-----:R-:W-:-:S04]  /*156f0*/  MOV R9, 0x40000040 ;  /* 0x4000004000097802 */ /* 0x001fc80000000f00 */
[----:B------:R-:W-:Y:S01]  /*15700*/  R2UR UR11, R9 ;  /* 0x00000000090b72ca */ /* 0x000fe200000e0000 */
[----:B------:R-:W-:Y:S02]  /*15710*/  FFMA.FTZ R9, R55, R34, -R36 ;  /* 0x0000002237097223 */ /* 0x000fe40000010824 */
[----:B------:R-:W-:Y:S01]  /*15720*/  MUFU.EX2 R173, R173 ;  /* 0x000000ad00ad7308 */ /* 0x000fe20000000800 */
[----:B-1----:R-:W-:-:S04]  /*15730*/  FFMA.FTZ R46, R81, R0, R14 ;  /* 0x00000000512e7223 */ /* 0x002fc8000001000e */
[C---:B------:R-:W-:Y:S01]  /*15740*/  FADD.FTZ R46, R181.reuse, R46 ;  /* 0x0000002eb52e7221 */ /* 0x040fe20000010000 */
[----:B------:R-:W-:Y:S02]  /*15750*/  F2FP.F16.F32.PACK_AB R181, R181, R14 ;  /* 0x0000000eb5b5723e */ /* 0x000fe400000000ff */
[----:B------:R-:W-:Y:S08]  /*15760*/  MUFU.EX2 R5, R56 ;  /* 0x0000003800057308 */ /* 0x000ff00000000800 */
[----:B------:R-:W-:Y:S08]  /*15770*/  MUFU.EX2 R40, R40 ;  /* 0x0000002800287308 */ /* 0x000ff00000000800 */
[----:B------:R-:W-:Y:S08]  /*15780*/  MUFU.EX2 R44, R44 ;  /* 0x0000002c002c7308 */ /* 0x000ff00000000800 */
[----:B------:R-:W0:Y:S08]  /*15790*/  MUFU.EX2 R9, R9 ;  /* 0x0000000900097308 */ /* 0x000e300000000800 */
[----:B------:R-:W-:Y:S08]  /*157a0*/  MUFU.EX2 R8, R8 ;  /* 0x0000000800087308 */ /* 0x000ff00000000800 */
[----:B------:R-:W-:Y:S08]  /*157b0*/  MUFU.EX2 R0, R61 ;  /* 0x0000003d00007308 */ /* 0x000ff00000000800 */
[----:B------:R-:W-:Y:S08]  /*157c0*/  MUFU.EX2 R157, R157 ;  /* 0x0000009d009d7308 */ /* 0x000ff00000000800 */
[----:B------:R-:W-:Y:S08]  /*157d0*/  MUFU.EX2 R3, R3 ;  /* 0x0000000300037308 */ /* 0x000ff00000000800 */
[----:B------:R-:W-:Y:S08]  /*157e0*/  MUFU.EX2 R156, R156 ;  /* 0x0000009c009c7308 */ /* 0x000ff00000000800 */
[----:B------:R-:W-:Y:S08]  /*157f0*/  MUFU.EX2 R158, R158 ;  /* 0x0000009e009e7308 */ /* 0x000ff00000000800 */
[----:B------:R-:W-:Y:S08]  /*15800*/  MUFU.EX2 R159, R159 ;  /* 0x0000009f009f7308 */ /* 0x000ff00000000800 */
[----:B------:R-:W1:Y:S08]  /*15810*/  MUFU.EX2 R69, R69 ;  /* 0x0000004500457308 */ /* 0x000e700000000800 */
[----:B------:R-:W-:Y:S08]  /*15820*/  MUFU.EX2 R50, R50 ;  /* 0x0000003200327308 */ /* 0x000ff00000000800 */
[----:B------:R-:W2:Y:S08]  /*15830*/  MUFU.EX2 R73, R73 ;  /* 0x0000004900497308 */ /* 0x000eb00000000800 */
[----:B------:R-:W3:Y:S01]  /*15840*/  MUFU.EX2 R79, R79 ;  /* 0x0000004f004f7308 */ /* 0x000ee20000000800 */
[----:B------:R-:W-:-:S02]  /*15850*/  WARPGROUP.DEPBAR.LE gsb0, 0x0 ;  /* 0x00008000000079c5 */ /* 0x000fc40000010000 */
[----:B------:R-:W-:Y:S01]  /*15860*/  WARPGROUP.ARRIVE ;  /* 0x00000000000079c5 */ /* 0x000fe20000000000 */
[----:B------:R-:W-:Y:S01]  /*15870*/  FFMA.FTZ R161, R171, R34, -R36 ;  /* 0x00000022aba17223 */ /* 0x000fe20000010824 */
[----:B0-----:R-:W-:-:S03]  /*15880*/  F2FP.F16.F32.PACK_AB R171, R9, R6 ;  /* 0x0000000609ab723e */ /* 0x001fc600000000ff */
[----:B------:R-:W-:Y:S01]  /*15890*/  MUFU.EX2 R52, R52 ;  /* 0x0000003400347308 */ /* 0x000fe20000000800 */
[----:B-1----:R-:W-:Y:S01]  /*158a0*/  F2FP.F16.F32.PACK_AB R160, R69, R20 ;  /* 0x0000001445a0723e */ /* 0x002fe200000000ff */
[----:B------:R-:W-:Y:S01]  /*158b0*/  HGMMA.64x128x16.F32 R88, R164, gdesc[UR8].tnspB, R88, gsb0 ;  /* 0x41e00008a4587df0 */ /* 0x000fe20008000858 */
[----:B--2---:R-:W-:-:S05]  /*158c0*/  F2FP.F16.F32.PACK_AB R162, R73, R26 ;  /* 0x0000001a49a2723e */ /* 0x004fca00000000ff */
[----:B------:R-:W-:Y:S01]  /*158d0*/  MUFU.EX2 R161, R161 ;  /* 0x000000a100a17308 */ /* 0x000fe20000000800 */
[----:B---3--:R-:W-:-:S07]  /*158e0*/  F2FP.F16.F32.PACK_AB R163, R79, R50 ;  /* 0x000000324fa3723e */ /* 0x008fce00000000ff */
[----:B------:R-:W-:Y:S08]  /*158f0*/  MUFU.EX2 R83, R83 ;  /* 0x0000005300537308 */ /* 0x000ff00000000800 */
[----:B------:R-:W0:Y:S08]  /*15900*/  MUFU.EX2 R32, R32 ;  /* 0x0000002000207308 */ /* 0x000e300000000800 */
[----:B------:R-:W-:Y:S01]  /*15910*/  MUFU.EX2 R54, R54 ;  /* 0x0000003600367308 */ /* 0x000fe20000000800 */
[----:B------:R-:W-:-:S02]  /*15920*/  WARPGROUP.DEPBAR.LE gsb0, 0x0 ;  /* 0x00008000000079c5 */ /* 0x000fc40000010000 */
[----:B------:R1:W-:Y:S06]  /*15930*/  BAR.ARV R31, 0x100 ;  /* 0x0004001f0000751d */ /* 0x0003ec0000002000 */
[----:B------:R2:W-:Y:S01]  /*15940*/  @!P1 SYNCS.ARRIVE.TRANS64.RED.A1T0 RZ, [R29+URZ], RZ ;  /* 0x000000ff1dff99a7 */ /* 0x0005e2000810043f */
[----:B0-----:R-:W-:Y:S01]  /*15950*/  F2FP.F16.F32.PACK_AB R166, R5, R32 ;  /* 0x0000002005a6723e */ /* 0x001fe200000000ff */
[-C--:B------:R-:W-:Y:S01]  /*15960*/  FMUL.FTZ R88, R88, R10.reuse ;  /* 0x0000000a58587220 */ /* 0x080fe20000410000 */
[-C--:B------:R-:W-:Y:S01]  /*15970*/  FMUL.FTZ R89, R89, R10.reuse ;  /* 0x0000000a59597220 */ /* 0x080fe20000410000 */
[-C--:B------:R-:W-:Y:S01]  /*15980*/  FMUL.FTZ R92, R92, R10.reuse ;  /* 0x0000000a5c5c7220 */ /* 0x080fe20000410000 */
[-C--:B------:R-:W-:Y:S01]  /*15990*/  FMUL.FTZ R93, R93, R10.reuse ;  /* 0x0000000a5d5d7220 */ /* 0x080fe20000410000 */
[-C--:B------:R-:W-:Y:S01]  /*159a0*/  FMUL.FTZ R96, R96, R10.reuse ;  /* 0x0000000a60607220 */ /* 0x080fe20000410000 */
[----:B------:R-:W-:Y:S01]  /*159b0*/  FMUL.FTZ R97, R97, R10 ;  /* 0x0000000a61617220 */ /* 0x000fe20000410000 */
[----:B--2---:R-:W-:-:S02]  /*159c0*/  @!P1 IMAD R29, R11, 0x8, R2 ;  /* 0x000000080b1d9824 */ /* 0x004fc400078e0202 */
[----:B------:R-:W-:Y:S01]  /*159d0*/  FADD.FTZ R11, R183, R46 ;  /* 0x0000002eb70b7221 */ /* 0x000fe20000010000 */
[----:B------:R-:W-:Y:S01]  /*159e0*/  F2FP.F16.F32.PACK_AB R183, R24, R183 ;  /* 0x000000b718b7723e */ /* 0x000fe200000000ff */
[-C--:B------:R-:W-:Y:S01]  /*159f0*/  FMUL.FTZ R100, R100, R10.reuse ;  /* 0x0000000a64647220 */ /* 0x080fe20000410000 */
[----:B------:R-:W-:Y:S01]  /*15a00*/  FMUL.FTZ R101, R101, R10 ;  /* 0x0000000a65657220 */ /* 0x000fe20000410000 */
[----:B------:R-:W-:Y:S01]  /*15a10*/  @!P1 IADD3 R29, R29, 0x28860, RZ ;  /* 0x000288601d1d9810 */ /* 0x000fe20007ffe0ff */
[----:B------:R-:W-:Y:S01]  /*15a20*/  FADD.FTZ R46, R24, R11 ;  /* 0x0000000b182e7221 */ /* 0x000fe20000010000 */
[----:B------:R-:W-:Y:S01]  /*15a30*/  FFMA.FTZ R11, R85, R34, -R36 ;  /* 0x00000022550b7223 */ /* 0x000fe20000010824 */
[-C--:B------:R-:W-:Y:S01]  /*15a40*/  FMUL.FTZ R104, R104, R10.reuse ;  /* 0x0000000a68687220 */ /* 0x080fe20000410000 */
[----:B-1----:R-:W-:Y:S01]  /*15a50*/  @!P1 PRMT R31, RZ, 0x654, R29 ;  /* 0x00000654ff1f9816 */ /* 0x002fe2000000001d */
[----:B------:R-:W-:Y:S01]  /*15a60*/  FADD.FTZ R29, R21, R48 ;  /* 0x00000030151d7221 */ /* 0x000fe20000010000 */
[-C--:B------:R-:W-:Y:S01]  /*15a70*/  FMUL.FTZ R105, R105, R10.reuse ;  /* 0x0000000a69697220 */ /* 0x080fe20000410000 */
[----:B------:R-:W-:Y:S01]  /*15a80*/  FMUL.FTZ R108, R108, R10 ;  /* 0x0000000a6c6c7220 */ /* 0x000fe20000410000 */
[----:B------:R0:W-:Y:S01]  /*15a90*/  @!P1 SYNCS.ARRIVE.TRANS64.RED.A1T0 RZ, [R31+URZ], RZ ;  /* 0x000000ff1fff99a7 */ /* 0x0001e2000810043f */
[----:B------:R-:W-:Y:S01]  /*15aa0*/  FADD.FTZ R48, R176, R29 ;  /* 0x0000001db0307221 */ /* 0x000fe20000010000 */
[----:B------:R-:W-:Y:S01]  /*15ab0*/  FADD.FTZ R29, R177, R46 ;  /* 0x0000002eb11d7221 */ /* 0x000fe20000010000 */
[-CC-:B------:R-:W-:Y:S01]  /*15ac0*/  FFMA.FTZ R46, R67, R34.reuse, -R36.reuse ;  /* 0x00000022432e7223 */ /* 0x180fe20000010824 */
[----:B------:R-:W-:Y:S01]  /*15ad0*/  MUFU.EX2 R11, R11 ;  /* 0x0000000b000b7308 */ /* 0x000fe20000000800 */
[C---:B------:R-:W-:Y:S01]  /*15ae0*/  F2FP.F16.F32.PACK_AB R177, R28.reuse, R177 ;  /* 0x000000b11cb1723e */ /* 0x040fe200000000ff */
[----:B------:R-:W-:Y:S01]  /*15af0*/  FADD.FTZ R56, R28, R29 ;  /* 0x0000001d1c387221 */ /* 0x000fe20000010000 */
[-C--:B------:R-:W-:Y:S01]  /*15b00*/  FFMA.FTZ R29, R169, R34.reuse, -R36 ;  /* 0x00000022a91d7223 */ /* 0x080fe20000010824 */
[----:B0-----:R-:W-:Y:S01]  /*15b10*/  FADD.FTZ R31, R153, R48 ;  /* 0x00000030991f7221 */ /* 0x001fe20000010000 */
[-CC-:B------:R-:W-:Y:S01]  /*15b20*/  FFMA.FTZ R48, R71, R34.reuse, -R36.reuse ;  /* 0x0000002247307223 */ /* 0x180fe20000010824 */
[----:B------:R-:W-:Y:S01]  /*15b30*/  F2FP.F16.F32.PACK_AB R169, R44, R15 ;  /* 0x0000000f2ca9723e */ /* 0x000fe200000000ff */
[----:B------:R-:W-:Y:S01]  /*15b40*/  FFMA.FTZ R36, R87, R34, -R36 ;  /* 0x0000002257247223 */ /* 0x000fe20000010824 */
        /* <DEDUP_REMOVED lines=15> */
[----:B------:R-:W-:Y:S01]  /*15c40*/  FMUL.FTZ R116, R116, R10 ;  /* 0x0000000a74747220 */ /* 0x000fe20000410000 */
[----:B------:R-:W-:Y:S01]  /*15c50*/  FADD.FTZ R58, R174, R33 ;  /* 0x00000021ae3a7221 */ /* 0x000fe20000010000 */
[----:B------:R-:W-:Y:S01]  /*15c60*/  FADD.FTZ R31, R175, R56 ;  /* 0x00000038af1f7221 */ /* 0x000fe20000010000 */
[----:B------:R-:W2:Y:S01]  /*15c70*/  MUFU.EX2 R48, R48 ;  /* 0x0000003000307308 */ /* 0x000ea20000000800 */
[C---:B------:R-:W-:Y:S01]  /*15c80*/  F2FP.F16.F32.PACK_AB R174, R155.reuse, R174 ;  /* 0x000000ae9bae723e */ /* 0x040fe200000000ff */
[----:B------:R-:W-:Y:S01]  /*15c90*/  FADD.FTZ R33, R155, R58 ;  /* 0x0000003a9b217221 */ /* 0x000fe20000010000 */
[----:B------:R-:W-:Y:S01]  /*15ca0*/  FADD.FTZ R56, R42, R31 ;  /* 0x0000001f2a387221 */ /* 0x000fe20000010000 */
[----:B------:R-:W-:Y:S01]  /*15cb0*/  F2FP.F16.F32.PACK_AB R155, R3, R0 ;  /* 0x00000000039b723e */ /* 0x000fe200000000ff */
        /* <DEDUP_REMOVED lines=42> */
[----:B-1----:R-:W-:Y:S01]  /*15f60*/  FADD.FTZ R9, R29, R24 ;  /* 0x000000181d097221 */ /* 0x002fe20000010000 */
[C---:B------:R-:W-:Y:S01]  /*15f70*/  F2FP.F16.F32.PACK_AB R158, R159.reuse, R158 ;  /* 0x0000009e9f9e723e */ /* 0x040fe200000000ff */
[-C--:B------:R-:W-:Y:S01]  /*15f80*/  FMUL.FTZ R90, R90, R81.reuse ;  /* 0x000000515a5a7220 */ /* 0x080fe20000410000 */
[----:B------:R-:W-:Y:S01]  /*15f90*/  FADD.FTZ R13, R159, R28 ;  /* 0x0000001c9f0d7221 */ /* 0x000fe20000010000 */
[----:B--2---:R-:W-:Y:S01]  /*15fa0*/  FADD.FTZ R6, R48, R9 ;  /* 0x0000000930067221 */ /* 0x004fe20000010000 */
[----:B------:R-:W-:Y:S01]  /*15fb0*/  F2FP.F16.F32.PACK_AB R178, R27, R178 ;  /* 0x000000b21bb2723e */ /* 0x000fe200000000ff */
[----:B------:R-:W-:Y:S01]  /*15fc0*/  FMUL.FTZ R91, R91, R81 ;  /* 0x000000515b5b7220 */ /* 0x000fe20000410000 */
[----:B------:R-:W-:Y:S01]  /*15fd0*/  FADD.FTZ R8, R20, R13 ;  /* 0x0000000d14087221 */ /* 0x000fe20000010000 */
[----:B------:R-:W-:Y:S01]  /*15fe0*/  FADD.FTZ R9, R161, R6 ;  /* 0x00000006a1097221 */ /* 0x000fe20000010000 */
[----:B------:R-:W-:Y:S01]  /*15ff0*/  F2FP.F16.F32.PACK_AB R179, R38, R179 ;  /* 0x000000b326b3723e */ /* 0x000fe200000000ff */
[-C--:B------:R-:W-:Y:S01]  /*16000*/  FMUL.FTZ R94, R94, R81.reuse ;  /* 0x000000515e5e7220 */ /* 0x080fe20000410000 */
[----:B------:R-:W-:Y:S01]  /*16010*/  FADD.FTZ R3, R69, R8 ;  /* 0x0000000845037221 */ /* 0x000fe20000010000 */
[----:B---3--:R-:W-:Y:S01]  /*16020*/  FADD.FTZ R9, R14, R9 ;  /* 0x000000090e097221 */ /* 0x008fe20000010000 */
        /* <DEDUP_REMOVED lines=24> */
[----:B------:R-:W-:Y:S01]  /*161b0*/  FADD.FTZ R0, R36, R9 ;  /* 0x0000000924007221 */ /* 0x000fe20000010000 */
        /* <DEDUP_REMOVED lines=33> */
.L_x_9573:
[----:B------:R-:W-:Y:S05]  /*163d0*/  WARPSYNC.ALL ;  /* 0x0000000000007948 */ /* 0x000fea0003800000 */
[----:B------:R-:W-:Y:S06]  /*163e0*/  BAR.ARV 0x8, 0x180 ;  /* 0x0206000000007b1d */ /* 0x000fec0000002000 */
[----:B------:R-:W-:Y:S05]  /*163f0*/  @!P0 BRA `(.L_x_9584) ;  /* 0x0000000000048947 */ /* 0x000fea0003800000 */
[----:B------:R-:W-:Y:S01]  /*16400*/  BPT.TRAP 0x1 ;  /* 0x000000040000795c */ /* 0x000fe20000300000 */
.L_x_9584:
[----:B------:R-:W-:Y:S01]  /*16410*/  IMAD R11, R184, 0x8, R2 ;  /* 0x00000008b80b7824 */ /* 0x000fe200078e0202 */
[----:B------:R-:W-:-:S04]  /*16420*/  SHF.L.U32 R4, R186, 0x1f, RZ ;  /* 0x0000001fba047819 */ /* 0x000fc800000006ff */
[----:B------:R0:W1:Y:S01]  /*16430*/  SYNCS.PHASECHK.TRANS64.TRYWAIT P2, [R11+URZ+0x28850], R4 ;  /* 0x028850040b0075a7 */ /* 0x000062000804017f */
[----:B------:R-:W-:Y:S05]  /*16440*/  @!P0 BRA `(.L_x_9585) ;  /* 0x0000000000048947 */ /* 0x000fea0003800000 */
[----:B------:R-:W-:Y:S01]  /*16450*/  BPT.TRAP 0x1 ;  /* 0x000000040000795c */ /* 0x000fe20000300000 */
.L_x_9585:
[----:B------:R-:W-:-:S05]  /*16460*/  VIADD R2, R2, 0x400 ;  /* 0x0000040002027836 */ /* 0x000fca0000000000 */
[----:B------:R-:W-:-:S04]  /*16470*/  SHF.R.U32.HI R2, RZ, 0x4, R2 ;  /* 0x00000004ff027819 */ /* 0x000fc80000011602 */
[----:B------:R-:W-:-:S04]  /*16480*/  LOP3.LUT R2, R2, 0x3fff, RZ, 0xc0, !PT ;  /* 0x00003fff02027812 */ /* 0x000fc800078ec0ff */
[----:B------:R-:W-:Y:S01]  /*16490*/  LOP3.LUT R5, R2, 0x4000000, RZ, 0xfc, !PT ;  /* 0x0400000002057812 */ /* 0x000fe200078efcff */
[----:B-1----:R-:W-:Y:S06]  /*164a0*/  @P2 BRA `(.L_x_9586) ;  /* 0x0000000000082947 */ /* 0x002fec0003800000 */
[----:B------:R-:W1:Y:S02]  /*164b0*/  SYNCS.PHASECHK.TRANS64.TRYWAIT P0, [R11+URZ+0x28850], R4 ;  /* 0x028850040b0075a7 */ /* 0x000e64000800017f */
[----:B-1----:R-:W-:Y:S05]  /*164c0*/  @!P0 BRA `(.L_x_9587) ;  /* 0x000000b400f88947 */ /* 0x002fea0003800000 */
.L_x_9586:
[----:B01----:R-:W-:Y:S01]  /*164d0*/  LEA R4, R184, R5, 0xb ;  /* 0x00000005b8047211 */ /* 0x003fe200078e58ff */
[----:B------:R-:W-:Y:S01]  /*164e0*/  IMAD.MOV.U32 R5, RZ, RZ, 0x40000040 ;  /* 0x40000040ff057424 */ /* 0x000fe200078e00ff */
[----:B------:R-:W-:Y:S05]  /*164f0*/  WARPSYNC.ALL ;  /* 0x0000000000007948 */ /* 0x000fea0003800000 */
[C---:B------:R-:W-:Y:S01]  /*16500*/  R2UR UR6, R4.reuse ;  /* 0x00000000040672ca */ /* 0x040fe200000e0000 */
[----:B------:R-:W-:Y:S01]  /*16510*/  WARPGROUP.ARRIVE ;  /* 0x00000000000079c5 */ /* 0x000fe20000000000 */
[----:B------:R-:W-:Y:S01]  /*16520*/  R2UR UR7, R5 ;  /* 0x00000000050772ca */ /* 0x000fe200000e0000 */
[----:B------:R-:W-:Y:S01]  /*16530*/  VIADD R8, R4, 0x80 ;  /* 0x0000008004087836 */ /* 0x000fe20000000000 */
[----:B------:R-:W0:Y:S01]  /*16540*/  SHFL.BFLY PT, R2, R3, 0x2, 0x1f ;  /* 0x0c401f0003027f89 */ /* 0x000e2200000e0000 */
[----:B------:R-:W-:Y:S01]  /*16550*/  IMAD.MOV.U32 R9, RZ, RZ, 0x40000040 ;  /* 0x40000040ff097424 */ /* 0x000fe200078e00ff */
[----:B------:R-:W-:Y:S01]  /*16560*/  IADD3 R184, R184, 0x1, RZ ;  /* 0x00000001b8b87810 */ /* 0x000fe20007ffe0ff */
[----:B------:R-:W-:Y:S01]  /*16570*/  IMAD.MOV.U32 R5, RZ, RZ, 0x40000040 ;  /* 0x40000040ff057424 */ /* 0x000fe200078e00ff */
[----:B------:R-:W-:Y:S01]  /*16580*/  IADD3 R214, R214, 0x1, RZ ;  /* 0x00000001d6d67810 */ /* 0x000fe20007ffe0ff */
[----:B------:R-:W-:Y:S01]  /*16590*/  @!P1 VIADD R10, R11, 0x28860 ;  /* 0x000288600b0a9836 */ /* 0x000fe20000000000 */
[----:B------:R-:W-:-:S04]  /*165a0*/  ISETP.NE.AND P0, PT, R184, 0x2, PT ;  /* 0x00000002b800780c */ /* 0x000fc80003f05270 */
[----:B------:R-:W-:Y:S01]  /*165b0*/  @!P1 PRMT R10, RZ, 0x654, R10 ;  /* 0x00000654ff0a9816 */ /* 0x000fe2000000000a */
[----:B------:R-:W-:Y:S01]  /*165c0*/  HGMMA.64x128x16.F32 R88, R180, gdesc[UR4].tnspB, R88, gsb0 ;  /* 0x41e00004b4587df0 */ /* 0x000fe20008000858 */
[----:B------:R-:W-:Y:S02]  /*165d0*/  R2UR UR6, R8 ;  /* 0x00000000080672ca */ /* 0x000fe400000e0000 */
[----:B------:R-:W-:Y:S01]  /*165e0*/  R2UR UR7, R9 ;  /* 0x00000000090772ca */ /* 0x000fe200000e0000 */
[----:B------:R-:W-:Y:S01]  /*165f0*/  IMAD.MOV.U32 R9, RZ, RZ, 0x40000040 ;  /* 0x40000040ff097424 */ /* 0x000fe200078e00ff */
[----:B------:R-:W-:Y:S02]  /*16600*/  IADD3 R8, R4, 0x100, RZ ;  /* 0x0000010004087810 */ /* 0x000fe40007ffe0ff */
        /* <DEDUP_REMOVED lines=101> */
[----:B------:R-:W-:Y:S01]  /*16c60*/  PLOP3.LUT P1, PT, PT, PT, PT, 0x8, 0x0 ;  /* 0x000000000000781c */ /* 0x000fe20003f2e170 */
        /* <DEDUP_REMOVED lines=32> */
.L_x_9504:
        /* <DEDUP_REMOVED lines=13> */
[----:B------:R-:W-:Y:S01]  /*16f40*/  F2FP.F16.F32.PACK_AB R10, R93, R10 ;  /* 0x0000000a5d0a723e */ /* 0x000fe200000000ff */
[----:B------:R-:W-:Y:S01]  /*16f50*/  IMAD.MOV.U32 R48, RZ, RZ, RZ ;  /* 0x000000ffff307224 */ /* 0x000fe200078e00ff */
[----:B------:R-:W-:Y:S02]  /*16f60*/  F2FP.F16.F32.PACK_AB R11, R11, R94 ;  /* 0x0000005e0b0b723e */ /* 0x000fe400000000ff */
[----:B------:R-:W-:Y:S01]  /*16f70*/  F2FP.F16.F32.PACK_AB R34, R133, R34 ;  /* 0x000000228522723e */ /* 0x000fe200000000ff */
[----:B------:R-:W-:Y:S01]  /*16f80*/  ULDC.64 UR4, c[0x0][0xc00] ;  /* 0x0003000000047ab9 */ /* 0x000fe20000000a00 */
[----:B------:R-:W-:Y:S01]  /*16f90*/  F2FP.F16.F32.PACK_AB R36, R137, R36 ;  /* 0x000000248924723e */ /* 0x000fe200000000ff */
[----:B------:R-:W3:Y:S01]  /*16fa0*/  LDC R55, c[0x0][0xbe8] ;  /* 0x0002fa00ff377b82 */ /* 0x000ee20000000800 */
[----:B------:R-:W-:-:S02]  /*16fb0*/  F2FP.F16.F32.PACK_AB R38, R141, R38 ;  /* 0x000000268d26723e */ /* 0x000fc400000000ff */
[----:B------:R-:W-:Y:S02]  /*16fc0*/  F2FP.F16.F32.PACK_AB R39, R39, R142 ;  /* 0x0000008e2727723e */ /* 0x000fe400000000ff */
[----:B------:R-:W-:Y:S02]  /*16fd0*/  MOV R20, R2 ;  /* 0x0000000200147202 */ /* 0x000fe40000000f00 */
[----:B--2---:R-:W-:-:S03]  /*16fe0*/  MOV R21, R5 ;  /* 0x0000000500157202 */ /* 0x004fc60000000f00 */
[----:B------:R-:W-:-:S03]  /*16ff0*/  IMAD.WIDE R8, R226, 0x2, R20 ;  /* 0x00000002e2087825 */ /* 0x000fc600078e0214 */
[C---:B------:R-:W-:Y:S02]  /*17000*/  IADD3 R41, P5, R8.reuse, 0x20, RZ ;  /* 0x0000002008297810 */ /* 0x040fe40007fbe0ff */
[C---:B------:R-:W-:Y:S02]  /*17010*/  LOP3.LUT R33, R8.reuse, 0x380, RZ, 0xc0, !PT ;  /* 0x0000038008217812 */ /* 0x040fe400078ec0ff */
[C---:B------:R-:W-:Y:S01]  /*17020*/  IADD3 R43, P0, R8.reuse, 0x40, RZ ;  /* 0x00000040082b7810 */ /* 0x040fe20007f1e0ff */
[--C-:B------:R-:W-:Y:S01]  /*17030*/  IMAD.X R5, RZ, RZ, R9.reuse, P5 ;  /* 0x000000ffff057224 */ /* 0x100fe200028e0609 */
[C---:B------:R-:W-:Y:S02]  /*17040*/  IADD3 R53, P5, R8.reuse, 0x4060, RZ ;  /* 0x0000406008357810 */ /* 0x040fe40007fbe0ff */
[----:B------:R-:W-:Y:S01]  /*17050*/  IADD3 R45, P1, R8, 0x60, RZ ;  /* 0x00000060082d7810 */ /* 0x000fe20007f3e0ff */
[----:B------:R-:W-:Y:S01]  /*17060*/  IMAD.X R7, RZ, RZ, R9, P0 ;  /* 0x000000ffff077224 */ /* 0x000fe200000e0609 */
[----:B-1----:R-:W-:-:S02]  /*17070*/  LOP3.LUT R28, R53, 0x380, RZ, 0xc0, !PT ;  /* 0x00000380351c7812 */ /* 0x002fc400078ec0ff */
[----:B------:R-:W-:Y:S02]  /*17080*/  SHF.R.U64 R33, R33, 0x3, RZ ;  /* 0x0000000321217819 */ /* 0x000fe400000012ff */
[----:B------:R-:W-:Y:S02]  /*17090*/  LOP3.LUT R4, R41, 0x380, RZ, 0xc0, !PT ;  /* 0x0000038029047812 */ /* 0x000fe400078ec0ff */
[----:B------:R-:W-:Y:S02]  /*170a0*/  LOP3.LUT R6, R43, 0x380, RZ, 0xc0, !PT ;  /* 0x000003802b067812 */ /* 0x000fe400078ec0ff */
[C---:B------:R-:W-:Y:S02]  /*170b0*/  IADD3 R47, P2, R8.reuse, 0x4000, RZ ;  /* 0x00004000082f7810 */ /* 0x040fe40007f5e0ff */
[C---:B------:R-:W-:Y:S02]  /*170c0*/  IADD3 R49, P3, R8.reuse, 0x4020, RZ ;  /* 0x0000402008317810 */ /* 0x040fe40007f7e0ff */
[----:B------:R-:W-:Y:S01]  /*170d0*/  IADD3 R51, P4, R8, 0x4040, RZ ;  /* 0x0000404008337810 */ /* 0x000fe20007f9e0ff */
[--C-:B------:R-:W-:Y:S01]  /*170e0*/  IMAD.X R15, RZ, RZ, R9.reuse, P2 ;  /* 0x000000ffff0f7224 */ /* 0x100fe200010e0609 */
[----:B------:R-:W-:Y:S01]  /*170f0*/  SHF.R.U64 R28, R28, 0x3, RZ ;  /* 0x000000031c1c7819 */ /* 0x000fe200000012ff */
[--C-:B------:R-:W-:Y:S01]  /*17100*/  IMAD.X R25, RZ, RZ, R9.reuse, P3 ;  /* 0x000000ffff197224 */ /* 0x100fe200018e0609 */
[----:B------:R-:W-:Y:S01]  /*17110*/  LOP3.LUT R12, R45, 0x380, RZ, 0xc0, !PT ;  /* 0x000003802d0c7812 */ /* 0x000fe200078ec0ff */
[----:B------:R-:W-:Y:S01]  /*17120*/  IMAD.X R27, RZ, RZ, R9, P4 ;  /* 0x000000ffff1b7224 */ /* 0x000fe200020e0609 */
[----:B------:R-:W-:-:S02]  /*17130*/  LOP3.LUT R8, R33, R8, RZ, 0x3c, !PT ;  /* 0x0000000821087212 */ /* 0x000fc400078e3cff */
[----:B------:R-:W-:Y:S02]  /*17140*/  SHF.R.U64 R4, R4, 0x3, RZ ;  /* 0x0000000304047819 */ /* 0x000fe400000012ff */
[----:B------:R-:W-:Y:S02]  /*17150*/  SHF.R.U64 R6, R6, 0x3, RZ ;  /* 0x0000000306067819 */ /* 0x000fe400000012ff */
[----:B------:R-:W-:Y:S02]  /*17160*/  LOP3.LUT R14, R47, 0x380, RZ, 0xc0, !PT ;  /* 0x000003802f0e7812 */ /* 0x000fe400078ec0ff */
[----:B------:R-:W-:Y:S02]  /*17170*/  LOP3.LUT R32, R28, R53, RZ, 0x3c, !PT ;  /* 0x000000351c207212 */ /* 0x000fe400078e3cff */
[-C--:B------:R-:W-:Y:S02]  /*17180*/  IADD3.X R13, RZ, R9.reuse, RZ, P1, !PT ;  /* 0x00000009ff0d7210 */ /* 0x080fe40000ffe4ff */
[----:B------:R-:W-:-:S02]  /*17190*/  IADD3.X R33, RZ, R9, RZ, P5, !PT ;  /* 0x00000009ff217210 */ /* 0x000fc40002ffe4ff */
[----:B------:R-:W-:Y:S02]  /*171a0*/  SHF.R.U64 R12, R12, 0x3, RZ ;  /* 0x000000030c0c7819 */ /* 0x000fe400000012ff */
[----:B------:R-:W-:Y:S02]  /*171b0*/  LOP3.LUT R24, R49, 0x380, RZ, 0xc0, !PT ;  /* 0x0000038031187812 */ /* 0x000fe400078ec0ff */
[----:B------:R-:W-:Y:S02]  /*171c0*/  LOP3.LUT R26, R51, 0x380, RZ, 0xc0, !PT ;  /* 0x00000380331a7812 */ /* 0x000fe400078ec0ff */
[----:B------:R-:W-:Y:S02]  /*171d0*/  MOV R28, R8 ;  /* 0x00000008001c7202 */ /* 0x000fe40000000f00 */
[----:B------:R-:W-:Y:S02]  /*171e0*/  LOP3.LUT R4, R4, R41, RZ, 0x3c, !PT ;  /* 0x0000002904047212 */ /* 0x000fe400078e3cff */
[----:B------:R-:W-:-:S02]  /*171f0*/  LOP3.LUT R6, R6, R43, RZ, 0x3c, !PT ;  /* 0x0000002b06067212 */ /* 0x000fc400078e3cff */
[----:B------:R-:W-:Y:S02]  /*17200*/  F2FP.F16.F32.PACK_AB R8, R89, R88 ;  /* 0x000000585908723e */ /* 0x000fe400000000ff */
[----:B------:R-:W-:Y:S02]  /*17210*/  F2FP.F16.F32.PACK_AB R9, R91, R90 ;  /* 0x0000005a5b09723e */ /* 0x000fe400000000ff */
[----:B------:R-:W-:Y:S02]  /*17220*/  SHF.R.U64 R14, R14, 0x3, RZ ;  /* 0x000000030e0e7819 */ /* 0x000fe400000012ff */
[----:B------:R-:W-:Y:S01]  /*17230*/  LOP3.LUT R12, R12, R45, RZ, 0x3c, !PT ;  /* 0x0000002d0c0c7212 */ /* 0x000fe200078e3cff */
[----:B------:R1:W-:Y:S01]  /*17240*/  STSM.16.M88.4 [R28], R8 ;  /* 0x000000081c007844 */ /* 0x0003e20000000200 */
[----:B------:R-:W-:Y:S02]  /*17250*/  SHF.R.U64 R24, R24, 0x3, RZ ;  /* 0x0000000318187819 */ /* 0x000fe400000012ff */
[----:B------:R-:W-:-:S02]  /*17260*/  SHF.R.U64 R26, R26, 0x3, RZ ;  /* 0x000000031a1a7819 */ /* 0x000fc400000012ff */
[----:B------:R-:W-:Y:S02]  /*17270*/  MOV R45, R4 ;  /* 0x00000004002d7202 */ /* 0x000fe40000000f00 */
[----:B------:R-:W-:Y:S02]  /*17280*/  MOV R44, R6 ;  /* 0x00000006002c7202 */ /* 0x000fe40000000f00 */
[----:B------:R-:W-:Y:S02]  /*17290*/  F2FP.F16.F32.PACK_AB R4, R97, R96 ;  /* 0x000000606104723e */ /* 0x000fe400000000ff */
[----:B------:R-:W-:Y:S02]  /*172a0*/  F2FP.F16.F32.PACK_AB R5, R99, R98 ;  /* 0x000000626305723e */ /* 0x000fe400000000ff */
[----:B------:R-:W-:Y:S02]  /*172b0*/  F2FP.F16.F32.PACK_AB R6, R101, R100 ;  /* 0x000000646506723e */ /* 0x000fe400000000ff */
[----:B------:R-:W-:-:S02]  /*172c0*/  F2FP.F16.F32.PACK_AB R7, R103, R102 ;  /* 0x000000666707723e */ /* 0x000fc400000000ff */
[----:B------:R-:W-:Y:S02]  /*172d0*/  LOP3.LUT R14, R14, R47, RZ, 0x3c, !PT ;  /* 0x0000002f0e0e7212 */ /* 0x000fe400078e3cff */
[----:B-1----:R-:W-:Y:S01]  /*172e0*/  F2FP.F16.F32.PACK_AB R8, R105, R104 ;  /* 0x000000686908723e */ /* 0x002fe200000000ff */
[----:B------:R-:W-:Y:S01]  /*172f0*/  STSM.16.M88.4 [R45], R4 ;  /* 0x000000042d007844 */ /* 0x000fe20000000200 */
[----:B------:R-:W-:Y:S02]  /*17300*/  F2FP.F16.F32.PACK_AB R9, R107, R106 ;  /* 0x0000006a6b09723e */ /* 0x000fe400000000ff */
[----:B------:R-:W-:Y:S02]  /*17310*/  F2FP.F16.F32.PACK_AB R10, R109, R108 ;  /* 0x0000006c6d0a723e */ /* 0x000fe400000000ff */
[----:B------:R-:W-:Y:S02]  /*17320*/  F2FP.F16.F32.PACK_AB R11, R111, R110 ;  /* 0x0000006e6f0b723e */ /* 0x000fe400000000ff */
[----:B------:R-:W-:-:S02]  /*17330*/  LOP3.LUT R24, R24, R49, RZ, 0x3c, !PT ;  /* 0x0000003118187212 */ /* 0x000fc400078e3cff */
[----:B------:R-:W-:Y:S01]  /*17340*/  LOP3.LUT R26, R26, R51, RZ, 0x3c, !PT ;  /* 0x000000331a1a7212 */ /* 0x000fe200078e3cff */
[----:B------:R1:W-:Y:S01]  /*17350*/  STSM.16.M88.4 [R44], R8 ;  /* 0x000000082c007844 */ /* 0x0003e20000000200 */
[----:B------:R-:W-:Y:S02]  /*17360*/  MOV R43, R12 ;  /* 0x0000000c002b7202 */ /* 0x000fe40000000f00 */
[----:B------:R-:W-:Y:S02]  /*17370*/  MOV R42, R14 ;  /* 0x0000000e002a7202 */ /* 0x000fe40000000f00 */
[----:B------:R-:W-:Y:S02]  /*17380*/  MOV R41, R24 ;  /* 0x0000001800297202 */ /* 0x000fe40000000f00 */
[----:B------:R-:W-:Y:S02]  /*17390*/  MOV R40, R26 ;  /* 0x0000001a00287202 */ /* 0x000fe40000000f00 */
[----:B------:R-:W-:-:S02]  /*173a0*/  F2FP.F16.F32.PACK_AB R12, R37, R112 ;  /* 0x00000070250c723e */ /* 0x000fc400000000ff */
[----:B------:R-:W-:Y:S02]  /*173b0*/  F2FP.F16.F32.PACK_AB R13, R115, R114 ;  /* 0x00000072730d723e */ /* 0x000fe400000000ff */
[----:B------:R-:W-:Y:S02]  /*173c0*/  F2FP.F16.F32.PACK_AB R14, R117, R116 ;  /* 0x00000074750e723e */ /* 0x000fe400000000ff */
[----:B------:R-:W-:Y:S02]  /*173d0*/  F2FP.F16.F32.PACK_AB R15, R119, R118 ;  /* 0x00000076770f723e */ /* 0x000fe400000000ff */
[----:B------:R-:W-:Y:S02]  /*173e0*/  MOV R28, R32 ;  /* 0x00000020001c7202 */ /* 0x000fe40000000f00 */
[----:B------:R-:W-:Y:S01]  /*173f0*/  F2FP.F16.F32.PACK_AB R24, R121, R120 ;  /* 0x000000787918723e */ /* 0x000fe200000000ff */
[----:B------:R-:W-:Y:S01]  /*17400*/  STSM.16.M88.4 [R43], R12 ;  /* 0x0000000c2b007844 */ /* 0x000fe20000000200 */
[----:B------:R-:W-:-:S02]  /*17410*/  F2FP.F16.F32.PACK_AB R25, R123, R122 ;  /* 0x0000007a7b19723e */ /* 0x000fc400000000ff */
[----:B------:R-:W-:Y:S02]  /*17420*/  F2FP.F16.F32.PACK_AB R26, R125, R124 ;  /* 0x0000007c7d1a723e */ /* 0x000fe400000000ff */
[----:B------:R-:W-:Y:S02]  /*17430*/  F2FP.F16.F32.PACK_AB R27, R127, R126 ;  /* 0x0000007e7f1b723e */ /* 0x000fe400000000ff */
[----:B------:R-:W-:Y:S02]  /*17440*/  F2FP.F16.F32.PACK_AB R32, R35, R128 ;  /* 0x000000802320723e */ /* 0x000fe400000000ff */
[----:B------:R-:W-:Y:S01]  /*17450*/  ISETP.NE.U32.AND P0, PT, RZ, UR4, PT ;  /* 0x00000004ff007c0c */ /* 0x000fe2000bf05070 */
[----:B------:R-:W-:Y:S01]  /*17460*/  STSM.16.M88.4 [R42], R24 ;  /* 0x000000182a007844 */ /* 0x000fe20000000200 */
[----:B-1----:R-:W-:Y:S02]  /*17470*/  IADD3 R8, P1, R208, UR4, RZ ;  /* 0x00000004d0087c10 */ /* 0x002fe4000ff3e0ff */
[----:B------:R-:W-:-:S02]  /*17480*/  F2FP.F16.F32.PACK_AB R33, R131, R130 ;  /* 0x000000828321723e */ /* 0x000fc400000000ff */
[----:B------:R-:W-:Y:S02]  /*17490*/  F2FP.F16.F32.PACK_AB R35, R135, R134 ;  /* 0x000000868723723e */ /* 0x000fe400000000ff */
[----:B------:R-:W-:Y:S02]  /*174a0*/  F2FP.F16.F32.PACK_AB R37, R139, R138 ;  /* 0x0000008a8b25723e */ /* 0x000fe400000000ff */
[----:B------:R-:W-:Y:S01]  /*174b0*/  F2FP.F16.F32.PACK_AB R4, R145, R144 ;  /* 0x000000909104723e */ /* 0x000fe200000000ff */
[----:B------:R-:W-:Y:S01]  /*174c0*/  STSM.16.M88.4 [R41], R32 ;  /* 0x0000002029007844 */ /* 0x000fe20000000200 */
[----:B------:R-:W-:Y:S02]  /*174d0*/  F2FP.F16.F32.PACK_AB R5, R147, R146 ;  /* 0x000000929305723e */ /* 0x000fe400000000ff */
[----:B------:R-:W-:Y:S01]  /*174e0*/  F2FP.F16.F32.PACK_AB R6, R149, R148 ;  /* 0x000000949506723e */ /* 0x000fe200000000ff */
[----:B------:R-:W-:Y:S01]  /*174f0*/  STSM.16.M88.4 [R40], R36 ;  /* 0x0000002428007844 */ /* 0x000fe20000000200 */
[----:B------:R-:W-:-:S02]  /*17500*/  F2FP.F16.F32.PACK_AB R7, R151, R150 ;  /* 0x000000969707723e */ /* 0x000fc400000000ff */
[----:B------:R-:W-:Y:S02]  /*17510*/  ISETP.NE.AND.EX P0, PT, RZ, UR5, PT, P0 ;  /* 0x00000005ff007c0c */ /* 0x000fe4000bf05300 */
[----:B------:R-:W-:Y:S01]  /*17520*/  IADD3.X R9, R209, UR5, RZ, P1, !PT ;  /* 0x00000005d1097c10 */ /* 0x000fe20008ffe4ff */
[----:B------:R-:W-:Y:S01]  /*17530*/  ULDC.64 UR4, c[0x0][0xc08] ;  /* 0x0003020000047ab9 */ /* 0x000fe20000000a00 */
[----:B------:R1:W-:Y:S01]  /*17540*/  STSM.16.M88.4 [R28], R4 ;  /* 0x000000041c007844 */ /* 0x0003e20000000200 */
[----:B------:R-:W-:Y:S01]  /*17550*/  BAR.SYNC.DEFER_BLOCKING 0x1, 0x100 ;  /* 0x0044000000007b1d */ /* 0x000fe20000010000 */
[----:B------:R-:W-:-:S04]  /*17560*/  ISETP.NE.U32.AND P2, PT, RZ, UR4, PT ;  /* 0x00000004ff007c0c */ /* 0x000fc8000bf45070 */
[----:B------:R-:W-:-:S13]  /*17570*/  ISETP.NE.AND.EX P2, PT, RZ, UR5, PT, P2 ;  /* 0x00000005ff007c0c */ /* 0x000fda000bf45320 */
[----:B------:R-:W-:Y:S01]  /*17580*/  @P2 IADD3 R208, P3, R208, UR4, RZ ;  /* 0x00000004d0d02c10 */ /* 0x000fe2000ff7e0ff */
[----:B------:R-:W-:Y:S02]  /*17590*/  ULDC UR4, c[0x0][0xa88] ;  /* 0x0002a20000047ab9 */ /* 0x000fe40000000800 */
[----:B-1----:R-:W-:Y:S01]  /*175a0*/  IMAD.U32 R6, RZ, RZ, UR4 ;  /* 0x00000004ff067e24 */ /* 0x002fe2000f8e00ff */
[----:B------:R-:W-:Y:S01]  /*175b0*/  @P2 IADD3.X R209, R209, UR5, RZ, P3, !PT ;  /* 0x00000005d1d12c10 */ /* 0x000fe20009ffe4ff */
[----:B------:R1:W5:Y:S01]  /*175c0*/  @P0 LDG.E R48, desc[UR40][R8.64] ;  /* 0x0000002808300981 */ /* 0x000362000c1e1900 */
[----:B---3--:R-:W-:Y:S01]  /*175d0*/  ISETP.NE.AND P1, PT, R55, 0x1, PT ;  /* 0x000000013700780c */ /* 0x008fe20003f25270 */
[----:B------:R-:W-:Y:S02]  /*175e0*/  IMAD.IADD R13, R204, 0x1, R191 ;  /* 0x00000001cc0d7824 */ /* 0x000fe400078e02bf */
[----:B------:R1:W5:Y:S10]  /*175f0*/  @P2 LDG.E R6, desc[UR40][R208.64] ;  /* 0x00000028d0062981 */ /* 0x000374000c1e1900 */
[----:B------:R-:W2:Y:S08]  /*17600*/  @P1 LDC R10, c[0x0][0xbec] ;  /* 0x0002fb00ff0a1b82 */ /* 0x000eb00000000800 */
[----:B------:R-:W3:Y:S01]  /*17610*/  @P1 LDC R11, c[0x0][0xbf0] ;  /* 0x0002fc00ff0b1b82 */ /* 0x000ee20000000800 */
[----:B-1----:R-:W-:Y:S05]  /*17620*/  @P2 BRA `(.L_x_9590) ;  /* 0x0000000000102947 */ /* 0x002fea0003800000 */
[----:B------:R-:W-:Y:S05]  /*17630*/  @!P0 BRA `(.L_x_9590) ;  /* 0x00000000000c8947 */ /* 0x000fea0003800000 */
[----:B------:R-:W4:Y:S04]  /*17640*/  LDG.E R5, desc[UR40][R8.64] ;  /* 0x0000002808057981 */ /* 0x000f28000c1e1900 */
[----:B-----5:R-:W4:Y:S02]  /*17650*/  LDG.E R6, desc[UR40][R8.64+0x4] ;  /* 0x0000042808067981 */ /* 0x020f24000c1e1900 */
[----:B----4-:R-:W-:-:S07]  /*17660*/  IADD3 R6, -R5, R6, RZ ;  /* 0x0000000605067210 */ /* 0x010fce0007ffe1ff */
.L_x_9590:
[----:B------:R-:W-:Y:S01]  /*17670*/  SHF.R.S32.HI R28, RZ, 0x1f, R207 ;  /* 0x0000001fff1c7819 */ /* 0x000fe200000114cf */
[----:B--2---:R-:W-:Y:S01]  /*17680*/  @P1 IMAD.HI.U32 R4, R13, R10, RZ ;  /* 0x0000000a0d041227 */ /* 0x004fe200078e00ff */
[----:B------:R-:W-:Y:S01]  /*17690*/  ULDC.64 UR4, c[0x0][0xb90] ;  /* 0x0002e40000047ab9 */ /* 0x000fe20000000a00 */
[----:B-----5:R-:W-:Y:S02]  /*176a0*/  SHF.R.S32.HI R49, RZ, 0x1f, R48 ;  /* 0x0000001fff317819 */ /* 0x020fe40000011430 */
[----:B------:R-:W-:Y:S01]  /*176b0*/  IMAD R8, R28, UR4, RZ ;  /* 0x000000041c087c24 */ /* 0x000fe2000f8e02ff */
[----:B------:R-:W-:Y:S01]  /*176c0*/  SEL R217, R217, RZ, !P0 ;  /* 0x000000ffd9d97207 */ /* 0x000fe20004000000 */
[----:B------:R-:W-:Y:S01]  /*176d0*/  IMAD.MOV.U32 R7, RZ, RZ, R13 ;  /* 0x000000ffff077224 */ /* 0x000fe200078e000d */
[----:B---3--:R-:W-:Y:S01]  /*176e0*/  @P1 SHF.R.U32.HI R7, RZ, R11, R4 ;  /* 0x0000000bff071219 */ /* 0x008fe20000011604 */
[----:B------:R-:W-:Y:S01]  /*176f0*/  IMAD.WIDE.U32 R4, R207, UR4, R48 ;  /* 0x00000004cf047c25 */ /* 0x000fe2000f8e0030 */
[----:B------:R-:W-:-:S03]  /*17700*/  SEL R57, R210, RZ, !P0 ;  /* 0x000000ffd2397207 */ /* 0x000fc60004000000 */
[----:B------:R-:W-:Y:S01]  /*17710*/  IMAD R9, R207, UR5, R8 ;  /* 0x00000005cf097c24 */ /* 0x000fe2000f8e0208 */
[----:B------:R-:W-:Y:S01]  /*17720*/  ULDC.64 UR4, c[0x0][0xb98] ;  /* 0x0002e60000047ab9 */ /* 0x000fe20000000a00 */
[----:B------:R-:W-:Y:S02]  /*17730*/  IMAD.MOV R8, RZ, RZ, -R7 ;  /* 0x000000ffff087224 */ /* 0x000fe400078e0a07 */
[----:B------:R-:W-:Y:S01]  /*17740*/  IMAD.IADD R11, R16, 0x1, R227 ;  /* 0x00000001100b7824 */ /* 0x000fe200078e02e3 */
[----:B------:R-:W-:Y:S01]  /*17750*/  IADD3 R5, R5, R9, RZ ;  /* 0x0000000905057210 */ /* 0x000fe20007ffe0ff */
        /* <DEDUP_REMOVED lines=37> */
[----:B------:R-:W-:Y:S01]  /*179b0*/  LOP3.LUT R24, R24, R25, RZ, 0x3c, !PT ;  /* 0x0000001918187212 */ /* 0x000fe200078e3cff */
[--C-:B------:R-:W-:Y:S01]  /*179c0*/  IMAD.X R25, RZ, RZ, R21.reuse, P2 ;  /* 0x000000ffff197224 */ /* 0x100fe200010e0615 */
[C---:B------:R-:W-:Y:S01]  /*179d0*/  ISETP.GE.OR P2, PT, R4.reuse, R59, P0 ;  /* 0x0000003b0400720c */ /* 0x040fe20000746670 */
[----:B------:R-:W-:Y:S01]  /*179e0*/  VIADD R4, R4, 0x8 ;  /* 0x0000000804047836 */ /* 0x000fe20000000000 */
[----:B------:R-:W-:Y:S02]  /*179f0*/  SHF.R.U64 R8, R8, 0x3, RZ ;  /* 0x0000000308087819 */ /* 0x000fe400000012ff */
[----:B------:R-:W-:Y:S01]  /*17a00*/  LOP3.LUT R32, R32, R33, RZ, 0x3c, !PT ;  /* 0x0000002120207212 */ /* 0x000fe200078e3cff */
[----:B------:R-:W-:Y:S01]  /*17a10*/  IMAD.X R33, RZ, RZ, R21, P3 ;  /* 0x000000ffff217224 */ /* 0x000fe200018e0615 */
[----:B------:R-:W-:-:S02]  /*17a20*/  LOP3.LUT R12, R12, R13, RZ, 0x3c, !PT ;  /* 0x0000000d0c0c7212 */ /* 0x000fc400078e3cff */
[----:B------:R-:W-:Y:S02]  /*17a30*/  LOP3.LUT R8, R8, R7, RZ, 0x3c, !PT ;  /* 0x0000000708087212 */ /* 0x000fe400078e3cff */
[----:B------:R-:W-:Y:S02]  /*17a40*/  IADD3.X R13, RZ, R21, RZ, P4, !PT ;  /* 0x00000015ff0d7210 */ /* 0x000fe400027fe4ff */
[----:B------:R-:W-:Y:S01]  /*17a50*/  IADD3 R5, P3, R20, 0x7000, RZ ;  /* 0x0000700014057810 */ /* 0x000fe20007f7e0ff */
[----:B-1----:R1:W-:Y:S01]  /*17a60*/  @!P2 ST.E desc[UR40][R50.64], R3 ;  /* 0x000000033200a985 */ /* 0x0023e2000c101928 */
[----:B------:R-:W-:Y:S02]  /*17a70*/  ISETP.GE.OR P0, PT, R4, R59, P0 ;  /* 0x0000003b0400720c */ /* 0x000fe40000706670 */
[C---:B------:R-:W-:Y:S01]  /*17a80*/  IADD3 R37, P5, R20.reuse, 0x5000, RZ ;  /* 0x0000500014257810 */ /* 0x040fe20007fbe0ff */
[----:B------:R-:W-:Y:S01]  /*17a90*/  IMAD.X R45, RZ, RZ, R21, P3 ;  /* 0x000000ffff2d7224 */ /* 0x000fe200018e0615 */
[----:B------:R-:W-:-:S02]  /*17aa0*/  IADD3 R41, P4, R20, 0x6000, RZ ;  /* 0x0000600014297810 */ /* 0x000fc40007f9e0ff */
[----:B------:R-:W-:Y:S02]  /*17ab0*/  LOP3.LUT R7, R20, 0x380, RZ, 0xc0, !PT ;  /* 0x0000038014077812 */ /* 0x000fe400078ec0ff */
[----:B------:R-:W-:Y:S02]  /*17ac0*/  LOP3.LUT R4, R5, 0x380, RZ, 0xc0, !PT ;  /* 0x0000038005047812 */ /* 0x000fe400078ec0ff */
[----:B------:R-:W-:Y:S01]  /*17ad0*/  LOP3.LUT R36, R37, 0x380, RZ, 0xc0, !PT ;  /* 0x0000038025247812 */ /* 0x000fe200078ec0ff */
[----:B-1----:R-:W1:Y:S01]  /*17ae0*/  @P1 LDC R51, c[0x0][0xbec] ;  /* 0x0002fb00ff331b82 */ /* 0x002e620000000800 */
[----:B------:R-:W-:Y:S01]  /*17af0*/  IMAD R3, R49, UR4, RZ ;  /* 0x0000000431037c24 */ /* 0x000fe2000f8e02ff */
[----:B------:R-:W-:Y:S01]  /*17b00*/  LOP3.LUT R40, R41, 0x380, RZ, 0xc0, !PT ;  /* 0x0000038029287812 */ /* 0x000fe200078ec0ff */
[----:B--2---:R2:W-:Y:S01]  /*17b10*/  @!P0 ST.E desc[UR40][R52.64], R0 ;  /* 0x0000000034008985 */ /* 0x0045e2000c101928 */
[----:B------:R-:W-:Y:S02]  /*17b20*/  SHF.R.U64 R7, R7, 0x3, RZ ;  /* 0x0000000307077819 */ /* 0x000fe400000012ff */
[----:B------:R-:W-:-:S02]  /*17b30*/  SHF.R.U64 R4, R4, 0x3, RZ ;  /* 0x0000000304047819 */ /* 0x000fc400000012ff */
[----:B------:R-:W3:Y:S01]  /*17b40*/  @P1 LDC R49, c[0x0][0xbf0] ;  /* 0x0002fc00ff311b82 */ /* 0x000ee20000000800 */
[----:B------:R-:W-:Y:S01]  /*17b50*/  SHF.R.U64 R36, R36, 0x3, RZ ;  /* 0x0000000324247819 */ /* 0x000fe200000012ff */
[----:B------:R-:W-:Y:S01]  /*17b60*/  IMAD R3, R48, UR5, R3 ;  /* 0x0000000530037c24 */ /* 0x000fe2000f8e0203 */
[----:B------:R-:W-:Y:S01]  /*17b70*/  SHF.R.U64 R40, R40, 0x3, RZ ;  /* 0x0000000328287819 */ /* 0x000fe200000012ff */
[----:B------:R-:W5:Y:S01]  /*17b80*/  LD.E.128 R8, desc[UR40][R8.64] ;  /* 0x0000002808087980 */ /* 0x000f62000c101d00 */
[----:B------:R-:W-:Y:S02]  /*17b90*/  LOP3.LUT R20, R7, R20, RZ, 0x3c, !PT ;  /* 0x0000001407147212 */ /* 0x000fe400078e3cff */
[----:B------:R-:W-:Y:S01]  /*17ba0*/  LOP3.LUT R36, R36, R37, RZ, 0x3c, !PT ;  /* 0x0000002524247212 */ /* 0x000fe200078e3cff */
[----:B------:R-:W5:Y:S01]  /*17bb0*/  LD.E.128 R12, desc[UR40][R12.64] ;  /* 0x000000280c0c7980 */ /* 0x000f62000c101d00 */
[----:B------:R-:W-:Y:S01]  /*17bc0*/  LOP3.LUT R40, R40, R41, RZ, 0x3c, !PT ;  /* 0x0000002928287212 */ /* 0x000fe200078e3cff */
[----:B------:R-:W-:Y:S01]  /*17bd0*/  IMAD.X R41, RZ, RZ, R21, P4 ;  /* 0x000000ffff297224 */ /* 0x000fe200020e0615 */
[----:B------:R-:W-:Y:S01]  /*17be0*/  LOP3.LUT R44, R4, R5, RZ, 0x3c, !PT ;  /* 0x00000005042c7212 */ /* 0x000fe200078e3cff */
[----:B------:R-:W5:Y:S01]  /*17bf0*/  LD.E.128 R24, desc[UR40][R24.64] ;  /* 0x0000002818187980 */ /* 0x000f62000c101d00 */
[----:B------:R-:W-:-:S02]  /*17c00*/  IADD3.X R37, RZ, R21, RZ, P5, !PT ;  /* 0x00000015ff257210 */ /* 0x000fc40002ffe4ff */
[----:B--2---:R-:W-:Y:S01]  /*17c10*/  LEA R0, R206, R22, 0x5 ;  /* 0x00000016ce007211 */ /* 0x004fe200078e28ff */
        /* <DEDUP_REMOVED lines=16> */
[----:B--2---:R-:W2:Y:S01]  /*17d20*/  FENCE.VIEW.ASYNC.S ;  /* 0x00000000000073c6 */ /* 0x004ea20000000000 */
[----:B------:R-:W-:Y:S01]  /*17d30*/  IMAD.WIDE.U32 R20, R207, UR4, R20 ;  /* 0x00000004cf147c25 */ /* 0x000fe2000f8e0014 */
[----:B------:R-:W-:-:S03]  /*17d40*/  ULDC.64 UR4, c[0x0][0xaf0] ;  /* 0x0002bc0000047ab9 */ /* 0x000fc60000000a00 */
[----:B-1----:R-:W-:-:S04]  /*17d50*/  @P1 IMAD.HI.U32 R0, R48, R51, RZ ;  /* 0x0000003330001227 */ /* 0x002fc800078e00ff */
[----:B------:R-:W-:Y:S02]  /*17d60*/  IMAD.IADD R21, R21, 0x1, R3 ;  /* 0x0000000115157824 */ /* 0x000fe400078e0203 */
[----:B------:R-:W-:Y:S01]  /*17d70*/  IMAD.MOV.U32 R3, RZ, RZ, R48 ;  /* 0x000000ffff037224 */ /* 0x000fe200078e0030 */
[----:B---3--:R-:W-:Y:S01]  /*17d80*/  @P1 SHF.R.U32.HI R3, RZ, R49, R0 ;  /* 0x00000031ff031219 */ /* 0x008fe20000011600 */
[----:B------:R-:W-:Y:S02]  /*17d90*/  IMAD R28, R217, UR4, RZ ;  /* 0x00000004d91c7c24 */ /* 0x000fe4000f8e02ff */
[----:B------:R-:W-:Y:S01]  /*17da0*/  IMAD.WIDE.U32 R20, R57, UR4, R20 ;  /* 0x0000000439147c25 */ /* 0x000fe2000f8e0014 */
[----:B------:R-:W-:-:S03]  /*17db0*/  SHF.R.S32.HI R0, RZ, 0x1f, R3 ;  /* 0x0000001fff007819 */ /* 0x000fc60000011403 */
[----:B------:R-:W-:Y:S01]  /*17dc0*/  IMAD R49, R57, UR5, R28 ;  /* 0x0000000539317c24 */ /* 0x000fe2000f8e021c */
[----:B------:R-:W-:Y:S01]  /*17dd0*/  IADD3 R28, -R3, RZ, RZ ;  /* 0x000000ff031c7210 */ /* 0x000fe20007ffe1ff */
[----:B------:R-:W-:Y:S02]  /*17de0*/  ULDC.64 UR4, c[0x0][0xae0] ;  /* 0x0002b80000047ab9 */ /* 0x000fe40000000a00 */
        /* <DEDUP_REMOVED lines=17> */
[----:B------:R-:W-:Y:S01]  /*17f00*/  VIADD R3, R50, 0x40 ;  /* 0x0000004032037836 */ /* 0x000fe20000000000 */
[C---:B------:R-:W-:Y:S01]  /*17f10*/  LEA R28, P3, R20.reuse, UR4, 0x1 ;  /* 0x00000004141c7c11 */ /* 0x040fe2000f8608ff */
[----:B------:R-:W-:Y:S01]  /*17f20*/  IMAD.IADD R21, R21, 0x1, R51 ;  /* 0x0000000115157824 */ /* 0x000fe200078e0233 */
[----:B------:R-:W-:Y:S02]  /*17f30*/  PRMT R0, RZ, 0x654, R0 ;  /* 0x00000654ff007816 */ /* 0x000fe40000000000 */
[----:B------:R-:W-:Y:S02]  /*17f40*/  ISETP.GE.AND P1, PT, R3, R59, PT ;  /* 0x0000003b0300720c */ /* 0x000fe40003f26270 */
[----:B------:R-:W-:Y:S01]  /*17f50*/  LEA.HI.X R3, R20, UR5, R21, 0x1, P3 ;  /* 0x0000000514037c11 */ /* 0x000fe200098f0c15 */
[----:B--2---:R1:W-:Y:S01]  /*17f60*/  SYNCS.ARRIVE.TRANS64.RED.A1T0 RZ, [R0+URZ], RZ ;  /* 0x000000ff00ff79a7 */ /* 0x0043e2000810043f */
[----:B------:R2:W3:Y:S01]  /*17f70*/  SHFL.IDX PT, R48, R28, RZ, 0x181f ;  /* 0x00181fff1c307589 */ /* 0x0004e200000e0000 */
[----:B------:R-:W-:Y:S03]  /*17f80*/  BSSY B1, `(.L_x_9591) ;  /* 0x000000c000017945 */ /* 0x000fe60003800000 */
[----:B-1----:R2:W1:Y:S01]  /*17f90*/  SHFL.IDX PT, R0, R3, RZ, 0x181f ;  /* 0x00181fff03007589 */ /* 0x00246200000e0000 */
[----:B------:R-:W-:Y:S05]  /*17fa0*/  @P2 BRA `(.L_x_9592) ;  /* 0x0000000000242947 */ /* 0x000fea0003800000 */
[----:B------:R-:W-:Y:S02]  /*17fb0*/  ULDC UR4, c[0x0][0xac8] ;  /* 0x0002b20000047ab9 */ /* 0x000fe40000000800 */
[----:B------:R-:W-:Y:S02]  /*17fc0*/  ISETP.GE.AND P2, PT, R16, UR4, PT ;  /* 0x0000000410007c0c */ /* 0x000fe4000bf46270 */
[----:B------:R-:W-:-:S11]  /*17fd0*/  ISETP.GE.AND P3, PT, R187, UR4, PT ;  /* 0x00000004bb007c0c */ /* 0x000fd6000bf66270 */
[CC--:B---3--:R-:W-:Y:S02]  /*17fe0*/  @!P2 LEA R20, P4, R16.reuse, R48.reuse, 0x1 ;  /* 0x000000301014a211 */ /* 0x0c8fe400078808ff */
[C---:B------:R-:W-:Y:S02]  /*17ff0*/  @!P3 LEA R48, P5, R187.reuse, R48, 0x1 ;  /* 0x00000030bb30b211 */ /* 0x040fe400078a08ff */
[-C--:B-1----:R-:W-:Y:S02]  /*18000*/  @!P2 LEA.HI.X R21, R16, R0.reuse, R17, 0x1, P4 ;  /* 0x000000001015a211 */ /* 0x082fe400020f0c11 */
[----:B------:R-:W-:-:S03]  /*18010*/  @!P3 LEA.HI.X R49, R187, R0, R215, 0x1, P5 ;  /* 0x00000000bb31b211 */ /* 0x000fc600028f0cd7 */
[----:B-----5:R4:W-:Y:S04]  /*18020*/  @!P2 ST.E.128 desc[UR40][R20.64], R4 ;  /* 0x000000041400a985 */ /* 0x0209e8000c101d28 */
[----:B------:R4:W-:Y:S02]  /*18030*/  @!P3 ST.E.128 desc[UR40][R48.64], R32 ;  /* 0x000000203000b985 */ /* 0x0009e4000c101d28 */
.L_x_9592:
[----:B------:R-:W-:Y:S05]  /*18040*/  BSYNC B1 ;  /* 0x0000000000017941 */ /* 0x000fea0003800000 */
.L_x_9591:
[----:B-1----:R1:W0:Y:S01]  /*18050*/  SHFL.IDX PT, R0, R3, 0x1, 0x181f ;  /* 0x00381f0003007f89 */ /* 0x00222200000e0000 */
[----:B------:R-:W-:Y:S03]  /*18060*/  BSSY B1, `(.L_x_9593) ;  /* 0x000000c000017945 */ /* 0x000fe60003800000 */
[----:B----45:R1:W4:Y:S01]  /*18070*/  SHFL.IDX PT, R6, R28, 0x1, 0x181f ;  /* 0x00381f001c067f89 */ /* 0x03032200000e0000 */
[----:B------:R-:W-:Y:S05]  /*18080*/  @P0 BRA `(.L_x_9594) ;  /* 0x0000000000240947 */ /* 0x000fea0003800000 */
[----:B------:R-:W-:Y:S02]  /*18090*/  ULDC UR4, c[0x0][0xac8] ;  /* 0x0002b20000047ab9 */ /* 0x000fe40000000800 */
[----:B------:R-:W-:Y:S02]  /*180a0*/  ISETP.GE.AND P3, PT, R16, UR4, PT ;  /* 0x0000000410007c0c */ /* 0x000fe4000bf66270 */
[----:B------:R-:W-:-:S11]  /*180b0*/  ISETP.GE.AND P4, PT, R187, UR4, PT ;  /* 0x00000004bb007c0c */ /* 0x000fd6000bf86270 */
[CC--:B----4-:R-:W-:Y:S02]  /*180c0*/  @!P3 LEA R4, P0, R16.reuse, R6.reuse, 0x1 ;  /* 0x000000061004b211 */ /* 0x0d0fe400078008ff */
[C---:B------:R-:W-:Y:S02]  /*180d0*/  @!P4 LEA R6, P2, R187.reuse, R6, 0x1 ;  /* 0x00000006bb06c211 */ /* 0x040fe400078408ff */
[-C--:B0-----:R-:W-:Y:S02]  /*180e0*/  @!P3 LEA.HI.X R5, R16, R0.reuse, R17, 0x1, P0 ;  /* 0x000000001005b211 */ /* 0x081fe400000f0c11 */
[----:B------:R-:W-:-:S03]  /*180f0*/  @!P4 LEA.HI.X R7, R187, R0, R215, 0x1, P2 ;  /* 0x00000000bb07c211 */ /* 0x000fc600010f0cd7 */
[----:B------:R0:W-:Y:S04]  /*18100*/  @!P3 ST.E.128 desc[UR40][R4.64], R8 ;  /* 0x000000080400b985 */ /* 0x0001e8000c101d28 */
[----:B------:R0:W-:Y:S02]  /*18110*/  @!P4 ST.E.128 desc[UR40][R6.64], R36 ;  /* 0x000000240600c985 */ /* 0x0001e4000c101d28 */
.L_x_9594:
[----:B------:R-:W-:Y:S05]  /*18120*/  BSYNC B1 ;  /* 0x0000000000017941 */ /* 0x000fea0003800000 */
.L_x_9593:
[----:B0-----:R0:W0:Y:S01]  /*18130*/  SHFL.IDX PT, R0, R3, 0x2, 0x181f ;  /* 0x00581f0003007f89 */ /* 0x00102200000e0000 */
[----:B------:R-:W-:Y:S03]  /*18140*/  BSSY B1, `(.L_x_9595) ;  /* 0x000000c000017945 */ /* 0x000fe60003800000 */
[----:B----4-:R4:W0:Y:S01]  /*18150*/  SHFL.IDX PT, R6, R28, 0x2, 0x181f ;  /* 0x00581f001c067f89 */ /* 0x01082200000e0000 */
[----:B------:R-:W-:Y:S05]  /*18160*/  @P1 BRA `(.L_x_9596) ;  /* 0x0000000000241947 */ /* 0x000fea0003800000 */
[----:B------:R-:W-:Y:S02]  /*18170*/  ULDC UR4, c[0x0][0xac8] ;  /* 0x0002b20000047ab9 */ /* 0x000fe40000000800 */
[----:B------:R-:W-:Y:S02]  /*18180*/  ISETP.GE.AND P2, PT, R16, UR4, PT ;  /* 0x0000000410007c0c */ /* 0x000fe4000bf46270 */
[----:B------:R-:W-:-:S11]  /*18190*/  ISETP.GE.AND P3, PT, R187, UR4, PT ;  /* 0x00000004bb007c0c */ /* 0x000fd6000bf66270 */
[CC--:B0-----:R-:W-:Y:S02]  /*181a0*/  @!P2 LEA R4, P0, R16.reuse, R6.reuse, 0x1 ;  /* 0x000000061004a211 */ /* 0x0c1fe400078008ff */
[C---:B------:R-:W-:Y:S02]  /*181b0*/  @!P3 LEA R6, P1, R187.reuse, R6, 0x1 ;  /* 0x00000006bb06b211 */ /* 0x040fe400078208ff */
[-C--:B------:R-:W-:Y:S02]  /*181c0*/  @!P2 LEA.HI.X R5, R16, R0.reuse, R17, 0x1, P0 ;  /* 0x000000001005a211 */ /* 0x080fe400000f0c11 */
[----:B------:R-:W-:-:S03]  /*181d0*/  @!P3 LEA.HI.X R7, R187, R0, R215, 0x1, P1 ;  /* 0x00000000bb07b211 */ /* 0x000fc600008f0cd7 */
[----:B------:R0:W-:Y:S04]  /*181e0*/  @!P2 ST.E.128 desc[UR40][R4.64], R12 ;  /* 0x0000000c0400a985 */ /* 0x0001e8000c101d28 */
[----:B------:R0:W-:Y:S02]  /*181f0*/  @!P3 ST.E.128 desc[UR40][R6.64], R40 ;  /* 0x000000280600b985 */ /* 0x0001e4000c101d28 */
.L_x_9596:
[----:B------:R-:W-:Y:S05]  /*18200*/  BSYNC B1 ;  /* 0x0000000000017941 */ /* 0x000fea0003800000 */
.L_x_9595:
[----:B0-----:R-:W-:Y:S01]  /*18210*/  IADD3 R0, R50, 0x60, RZ ;  /* 0x0000006032007810 */ /* 0x001fe20007ffe0ff */
[----:B------:R0:W0:Y:S03]  /*18220*/  SHFL.IDX PT, R6, R3, 0x3, 0x181f ;  /* 0x00781f0003067f89 */ /* 0x00002600000e0000 */
[----:B------:R-:W-:Y:S01]  /*18230*/  ISETP.GE.AND P0, PT, R0, R59, PT ;  /* 0x0000003b0000720c */ /* 0x000fe20003f06270 */
[----:B-12-4-:R-:W2:-:S12]  /*18240*/  SHFL.IDX PT, R28, R28, 0x3, 0x181f ;  /* 0x00781f001c1c7f89 */ /* 0x016e9800000e0000 */
        /* <DEDUP_REMOVED lines=12> */
.L_x_9589:
        /* <DEDUP_REMOVED lines=16> */
[----:B--2---:R-:W-:Y:S02]  /*18410*/  ISETP.NE.AND P2, PT, R25, 0x1, PT ;  /* 0x000000011900780c */ /* 0x004fe40003f45270 */
[----:B------:R-:W-:-:S11]  /*18420*/  ISETP.GE.AND P3, PT, R231, 0x80, PT ;  /* 0x00000080e700780c */ /* 0x000fd60003f66270 */
[----:B------:R-:W2:Y:S01]  /*18430*/  @P2 LDC R27, c[0x0][0xbec] ;  /* 0x0002fb00ff1b2b82 */ /* 0x000ea20000000800 */
[----:B---3--:R-:W-:Y:S05]  /*18440*/  @P1 BRA `(.L_x_9598) ;  /* 0x0000000000101947 */ /* 0x008fea0003800000 */
[----:B------:R-:W-:Y:S05]  /*18450*/  @!P0 BRA `(.L_x_9598) ;  /* 0x00000000000c8947 */ /* 0x000fea0003800000 */
[----:B------:R-:W3:Y:S04]  /*18460*/  LDG.E R3, desc[UR40][R4.64] ;  /* 0x0000002804037981 */ /* 0x000ee8000c1e1900 */
[----:B-----5:R-:W3:Y:S02]  /*18470*/  LDG.E R8, desc[UR40][R4.64+0x4] ;  /* 0x0000042804087981 */ /* 0x020ee4000c1e1900 */
[----:B---3--:R-:W-:-:S07]  /*18480*/  IMAD.IADD R8, R8, 0x1, -R3 ;  /* 0x0000000108087824 */ /* 0x008fce00078e0a03 */
.L_x_9598:
        /* <DEDUP_REMOVED lines=14> */
[----:B------:R-:W-:Y:S01]  /*18570*/  IMAD.MOV.U32 R4, RZ, RZ, R0 ;  /* 0x000000ffff047224 */ /* 0x000fe200078e0000 */
[----:B------:R-:W-:Y:S01]  /*18580*/  MOV R3, R12 ;  /* 0x0000000c00037202 */ /* 0x000fe20000000f00 */
[----:B------:R-:W-:Y:S02]  /*18590*/  IMAD R10, R13, UR4, RZ ;  /* 0x000000040d0a7c24 */ /* 0x000fe4000f8e02ff */
[----:B------:R-:W-:Y:S02]  /*185a0*/  IMAD.MOV.U32 R5, RZ, RZ, R11 ;  /* 0x000000ffff057224 */ /* 0x000fe400078e000b */
[----:B------:R-:W-:-:S05]  /*185b0*/  IMAD.WIDE.U32 R4, R207, UR4, R4 ;  /* 0x00000004cf047c25 */ /* 0x000fca000f8e0004 */
[----:B------:R-:W3:Y:S08]  /*185c0*/  @P0 LDC R7, c[0x0][0xbec] ;  /* 0x0002fb00ff070b82 */ /* 0x000ef00000000800 */
[----:B------:R-:W4:Y:S01]  /*185d0*/  @P0 LDC R21, c[0x0][0xbf0] ;  /* 0x0002fc00ff150b82 */ /* 0x000f220000000800 */
[----:B---3--:R-:W-:-:S04]  /*185e0*/  @P0 IMAD.HI.U32 R6, R12, R7, RZ ;  /* 0x000000070c060227 */ /* 0x008fc800078e00ff */
[----:B------:R-:W-:Y:S01]  /*185f0*/  IMAD R7, R207, UR5, R10 ;  /* 0x00000005cf077c24 */ /* 0x000fe2000f8e020a */
[----:B------:R-:W-:Y:S01]  /*18600*/  ULDC.64 UR4, c[0x0][0xb98] ;  /* 0x0002e60000047ab9 */ /* 0x000fe20000000a00 */
[----:B----4-:R-:W-:Y:S02]  /*18610*/  @P0 SHF.R.U32.HI R3, RZ, R21, R6 ;  /* 0x00000015ff030219 */ /* 0x010fe40000011606 */
        /* <DEDUP_REMOVED lines=20> */
.L_x_9600:
[----:B------:R-:W-:Y:S05]  /*18760*/  BSYNC B1 ;  /* 0x0000000000017941 */ /* 0x000fea0003800000 */
.L_x_9599:
[----:B------:R-:W4:Y:S01]  /*18770*/  @P2 LDC R9, c[0x0][0xbf0] ;  /* 0x0002fc00ff092b82 */ /* 0x000f220000000800 */
[----:B------:R-:W-:Y:S01]  /*18780*/  ULDC.64 UR4, c[0x0][0xaa0] ;  /* 0x0002a80000047ab9 */ /* 0x000fe20000000a00 */
[----:B---3--:R-:W-:Y:S02]  /*18790*/  IMAD R6, R206, 0x20, R22 ;  /* 0x00000020ce067824 */ /* 0x008fe400078e0216 */
[----:B------:R-:W-:Y:S02]  /*187a0*/  IMAD R3, R11, UR4, RZ ;  /* 0x000000040b037c24 */ /* 0x000fe4000f8e02ff */
[----:B------:R-:W-:-:S04]  /*187b0*/  IMAD.WIDE.U32 R4, R0, UR4, RZ ;  /* 0x0000000400047c25 */ /* 0x000fc8000f8e00ff */
[----:B------:R-:W-:Y:S01]  /*187c0*/  IMAD R3, R0, UR5, R3 ;  /* 0x0000000500037c24 */ /* 0x000fe2000f8e0203 */
[----:B------:R-:W-:Y:S01]  /*187d0*/  ULDC.64 UR4, c[0x0][0xae8] ;  /* 0x0002ba0000047ab9 */ /* 0x000fe20000000a00 */
[----:B------:R-:W-:Y:S01]  /*187e0*/  IMAD.IADD R10, R191, 0x1, R6 ;  /* 0x00000001bf0a7824 */ /* 0x000fe200078e0206 */
[----:B------:R-:W-:Y:S01]  /*187f0*/  IADD3 R191, R22, R191, RZ ;  /* 0x000000bf16bf7210 */ /* 0x000fe20007ffe0ff */
[----:B------:R-:W-:Y:S01]  /*18800*/  IMAD R0, R13, UR4, RZ ;  /* 0x000000040d007c24 */ /* 0x000fe2000f8e02ff */
[----:B------:R-:W-:Y:S01]  /*18810*/  IADD3 R5, R5, R3, RZ ;  /* 0x0000000305057210 */ /* 0x000fe20007ffe0ff */
[----:B------:R-:W-:Y:S02]  /*18820*/  IMAD.MOV.U32 R3, RZ, RZ, R10 ;  /* 0x000000ffff037224 */ /* 0x000fe400078e000a */
[----:B------:R-:W-:Y:S02]  /*18830*/  IMAD R7, R207, UR5, R0 ;  /* 0x00000005cf077c24 */ /* 0x000fe4000f8e0200 */
[----:B--2---:R-:W-:-:S04]  /*18840*/  @P2 IMAD.HI.U32 R0, R10, R27, RZ ;  /* 0x0000001b0a002227 */ /* 0x004fc800078e00ff */
[----:B------:R-:W-:Y:S01]  /*18850*/  IMAD.WIDE.U32 R4, R207, UR4, R4 ;  /* 0x00000004cf047c25 */ /* 0x000fe2000f8e0004 */
[----:B----4-:R-:W-:Y:S01]  /*18860*/  @P2 SHF.R.U32.HI R3, RZ, R9, R0 ;  /* 0x00000009ff032219 */ /* 0x010fe20000011600 */
[----:B------:R-:W-:Y:S02]  /*18870*/  ULDC.64 UR4, c[0x0][0xaf0] ;  /* 0x0002bc0000047ab9 */ /* 0x000fe40000000a00 */
[----:B------:R-:W-:Y:S01]  /*18880*/  IMAD.IADD R5, R5, 0x1, R7 ;  /* 0x0000000105057824 */ /* 0x000fe200078e0207 */
[----:B------:R-:W-:Y:S01]  /*18890*/  IADD3 R7, -R3, RZ, RZ ;  /* 0x000000ff03077210 */ /* 0x000fe20007ffe1ff */
[----:B------:R-:W-:Y:S01]  /*188a0*/  IMAD R6, R217, UR4, RZ ;  /* 0x00000004d9067c24 */ /* 0x000fe2000f8e02ff */
[----:B------:R-:W-:Y:S01]  /*188b0*/  SHF.R.S32.HI R0, RZ, 0x1f, R3 ;  /* 0x0000001fff007819 */ /* 0x000fe20000011403 */
[----:B------:R-:W-:-:S04]  /*188c0*/  IMAD.WIDE.U32 R4, R15, UR4, R4 ;  /* 0x000000040f047c25 */ /* 0x000fc8000f8e0004 */
        /* <DEDUP_REMOVED lines=16> */
[----:B------:R-:W-:-:S03]  /*189d0*/  UMOV UR4, 0xffffffff ;  /* 0xffffffff00047882 */ /* 0x000fc60000000000 */
[----:B------:R-:W-:Y:S01]  /*189e0*/  LEA.HI.X R4, R4, UR5, R5, 0x1, P0 ;  /* 0x0000000504047c11 */ /* 0x000fe200080f0c05 */
[----:B------:R-:W-:Y:S08]  /*189f0*/  BRA.DIV UR4, `(.L_x_9601) ;  /* 0x0000009204c07947 */ /* 0x000ff0000b800000 */
[----:B------:R2:W3:Y:S04]  /*18a00*/  SHFL.IDX PT, R0, R4, RZ, 0x181f ;  /* 0x00181fff04007589 */ /* 0x0004e800000e0000 */
[----:B------:R2:W4:Y:S02]  /*18a10*/  SHFL.IDX PT, R14, R3, RZ, 0x181f ;  /* 0x00181fff030e7589 */ /* 0x00052400000e0000 */
.L_x_9826:
[----:B------:R-:W-:Y:S01]  /*18a20*/  IMAD R8, R8, R25, RZ ;  /* 0x0000001908087224 */ /* 0x000fe200078e02ff */
[----:B------:R-:W-:Y:S04]  /*18a30*/  BSSY B1, `(.L_x_9602) ;  /* 0x000000c000017945 */ /* 0x000fe80003800000 */
[----:B------:R-:W-:-:S13]  /*18a40*/  ISETP.GE.AND P0, PT, R191, R8, PT ;  /* 0x00000008bf00720c */ /* 0x000fda0003f06270 */
[----:B------:R-:W-:Y:S05]  /*18a50*/  @P0 BRA `(.L_x_9603) ;  /* 0x0000000000240947 */ /* 0x000fea0003800000 */
[----:B------:R-:W-:Y:S02]  /*18a60*/  ULDC UR4, c[0x0][0xac8] ;  /* 0x0002b20000047ab9 */ /* 0x000fe40000000800 */
[----:B------:R-:W-:Y:S02]  /*18a70*/  ISETP.GE.AND P2, PT, R16, UR4, PT ;  /* 0x0000000410007c0c */ /* 0x000fe4000bf46270 */
[----:B------:R-:W-:-:S11]  /*18a80*/  ISETP.GE.AND P3, PT, R187, UR4, PT ;  /* 0x00000004bb007c0c */ /* 0x000fd6000bf66270 */
[CC--:B----4-:R-:W-:Y:S02]  /*18a90*/  @!P2 LEA R6, P0, R16.reuse, R14.reuse, 0x1 ;  /* 0x0000000e1006a211 */ /* 0x0d0fe400078008ff */
[C---:B------:R-:W-:Y:S02]  /*18aa0*/  @!P3 LEA R14, P1, R187.reuse, R14, 0x1 ;  /* 0x0000000ebb0eb211 */ /* 0x040fe400078208ff */
[-C--:B---3--:R-:W-:Y:S02]  /*18ab0*/  @!P2 LEA.HI.X R7, R16, R0.reuse, R17, 0x1, P0 ;  /* 0x000000001007a211 */ /* 0x088fe400000f0c11 */
[----:B------:R-:W-:-:S03]  /*18ac0*/  @!P3 LEA.HI.X R15, R187, R0, R215, 0x1, P1 ;  /* 0x00000000bb0fb211 */ /* 0x000fc600008f0cd7 */
[----:B------:R3:W-:Y:S04]  /*18ad0*/  @!P2 ST.E.128 desc[UR40][R6.64], RZ ;  /* 0x000000ff0600a985 */ /* 0x0007e8000c101d28 */
[----:B------:R3:W-:Y:S02]  /*18ae0*/  @!P3 ST.E.128 desc[UR40][R14.64], RZ ;  /* 0x000000ff0e00b985 */ /* 0x0007e4000c101d28 */
.L_x_9603:
[----:B------:R-:W-:Y:S05]  /*18af0*/  BSYNC B1 ;  /* 0x0000000000017941 */ /* 0x000fea0003800000 */
.L_x_9602:
[----:B------:R-:W-:-:S03]  /*18b00*/  UMOV UR4, 0xffffffff ;  /* 0xffffffff00047882 */ /* 0x000fc60000000000 */
[----:B------:R-:W-:Y:S05]  /*18b10*/  BRA.DIV UR4, `(.L_x_9604) ;  /* 0x0000009204ac7947 */ /* 0x000fea000b800000 */
[----:B---3--:R3:W0:Y:S04]  /*18b20*/  SHFL.IDX PT, R0, R4, 0x1, 0x181f ;  /* 0x00381f0004007f89 */ /* 0x00862800000e0000 */
[----:B----4-:R3:W4:Y:S02]  /*18b30*/  SHFL.IDX PT, R14, R3, 0x1, 0x181f ;  /* 0x00381f00030e7f89 */ /* 0x01072400000e0000 */
.L_x_9830:
[----:B------:R-:W-:Y:S01]  /*18b40*/  VIADD R5, R191, 0x20 ;  /* 0x00000020bf057836 */ /* 0x000fe20000000000 */
        /* <DEDUP_REMOVED lines=10> */
[----:B------:R0:W-:Y:S04]  /*18bf0*/  @!P2 ST.E.128 desc[UR40][R6.64], RZ ;  /* 0x000000ff0600a985 */ /* 0x0001e8000c101d28 */
[----:B------:R0:W-:Y:S02]  /*18c00*/  @!P3 ST.E.128 desc[UR40][R14.64], RZ ;  /* 0x000000ff0e00b985 */ /* 0x0001e4000c101d28 */
.L_x_9606:
[----:B------:R-:W-:Y:S05]  /*18c10*/  BSYNC B1 ;  /* 0x0000000000017941 */ /* 0x000fea0003800000 */
.L_x_9605:
[----:B------:R-:W-:-:S03]  /*18c20*/  UMOV UR4, 0xffffffff ;  /* 0xffffffff00047882 */ /* 0x000fc60000000000 */
[----:B------:R-:W-:Y:S05]  /*18c30*/  BRA.DIV UR4, `(.L_x_9607) ;  /* 0x0000009204ac7947 */ /* 0x000fea000b800000 */
[----:B0-----:R0:W0:Y:S04]  /*18c40*/  SHFL.IDX PT, R0, R4, 0x2, 0x181f ;  /* 0x00581f0004007f89 */ /* 0x00102800000e0000 */
[----:B----4-:R4:W0:Y:S02]  /*18c50*/  SHFL.IDX PT, R14, R3, 0x2, 0x181f ;  /* 0x00581f00030e7f89 */ /* 0x01082400000e0000 */
.L_x_9834:
[----:B------:R-:W-:Y:S01]  /*18c60*/  VIADD R5, R191, 0x40 ;  /* 0x00000040bf057836 */ /* 0x000fe20000000000 */
[----:B------:R-:W-:Y:S04]  /*18c70*/  BSSY B1, `(.L_x_9608) ;  /* 0x000000c000017945 */ /* 0x000fe80003800000 */
[----:B------:R-:W-:-:S13]  /*18c80*/  ISETP.GE.AND P0, PT, R5, R8, PT ;  /* 0x000000080500720c */ /* 0x000fda0003f06270 */
        /* <DEDUP_REMOVED lines=8> */
[----:B------:R0:W-:Y:S04]  /*18d10*/  @!P2 ST.E.128 desc[UR40][R6.64], RZ ;  /* 0x000000ff0600a985 */ /* 0x0001e8000c101d28 */
[----:B------:R0:W-:Y:S02]  /*18d20*/  @!P3 ST.E.128 desc[UR40][R14.64], RZ ;  /* 0x000000ff0e00b985 */ /* 0x0001e4000c101d28 */
.L_x_9609:
[----:B------:R-:W-:Y:S05]  /*18d30*/  BSYNC B1 ;  /* 0x0000000000017941 */ /* 0x000fea0003800000 */
.L_x_9608:
[----:B------:R-:W-:-:S03]  /*18d40*/  UMOV UR4, 0xffffffff ;  /* 0xffffffff00047882 */ /* 0x000fc60000000000 */
[----:B------:R-:W-:Y:S05]  /*18d50*/  BRA.DIV UR4, `(.L_x_9610) ;  /* 0x0000009204ac7947 */ /* 0x000fea000b800000 */
[----:B0-----:R0:W0:Y:S04]  /*18d60*/  SHFL.IDX PT, R0, R4, 0x3, 0x181f ;  /* 0x00781f0004007f89 */ /* 0x00102800000e0000 */
[----:B------:R0:W0:Y:S02]  /*18d70*/  SHFL.IDX PT, R14, R3, 0x3, 0x181f ;  /* 0x00781f00030e7f89 */ /* 0x00002400000e0000 */
.L_x_9838:
[----:B0-234-:R-:W-:-:S05]  /*18d80*/  VIADD R3, R191, 0x60 ;  /* 0x00000060bf037836 */ /* 0x01dfca0000000000 */
[----:B------:R-:W-:-:S13]  /*18d90*/  ISETP.GE.AND P0, PT, R3, R8, PT ;  /* 0x000000080300720c */ /* 0x000fda0003f06270 */
[----:B------:R-:W-:Y:S05]  /*18da0*/  @P0 BRA `(.L_x_9597) ;  /* 0x0000000000240947 */ /* 0x000fea0003800000 */
[----:B------:R-:W-:Y:S02]  /*18db0*/  ULDC UR4, c[0x0][0xac8] ;  /* 0x0002b20000047ab9 */ /* 0x000fe40000000800 */
[----:B------:R-:W-:Y:S02]  /*18dc0*/  ISETP.GE.AND P2, PT, R16, UR4, PT ;  /* 0x0000000410007c0c */ /* 0x000fe4000bf46270 */
[----:B------:R-:W-:-:S11]  /*18dd0*/  ISETP.GE.AND P3, PT, R187, UR4, PT ;  /* 0x00000004bb007c0c */ /* 0x000fd6000bf66270 */
[CC--:B------:R-:W-:Y:S02]  /*18de0*/  @!P2 LEA R4, P0, R16.reuse, R14.reuse, 0x1 ;  /* 0x0000000e1004a211 */ /* 0x0c0fe400078008ff */
[C---:B------:R-:W-:Y:S02]  /*18df0*/  @!P3 LEA R14, P1, R187.reuse, R14, 0x1 ;  /* 0x0000000ebb0eb211 */ /* 0x040fe400078208ff */
[-C--:B------:R-:W-:Y:S02]  /*18e00*/  @!P2 LEA.HI.X R5, R16, R0.reuse, R17, 0x1, P0 ;  /* 0x000000001005a211 */ /* 0x080fe400000f0c11 */
[----:B------:R-:W-:-:S03]  /*18e10*/  @!P3 LEA.HI.X R15, R187, R0, R215, 0x1, P1 ;  /* 0x00000000bb0fb211 */ /* 0x000fc600008f0cd7 */
[----:B------:R0:W-:Y:S04]  /*18e20*/  @!P2 ST.E.128 desc[UR40][R4.64], RZ ;  /* 0x000000ff0400a985 */ /* 0x0001e8000c101d28 */
[----:B------:R0:W-:Y:S02]  /*18e30*/  @!P3 ST.E.128 desc[UR40][R14.64], RZ ;  /* 0x000000ff0e00b985 */ /* 0x0001e4000c101d28 */
.L_x_9597:
[----:B------:R-:W-:Y:S05]  /*18e40*/  BSYNC B0 ;  /* 0x0000000000007941 */ /* 0x000fea0003800000 */
.L_x_9588:
[----:B------:R-:W-:Y:S02]  /*18e50*/  ULDC UR4, c[0x0][0xc3c] ;  /* 0x00030f0000047ab9 */ /* 0x000fe40000000800 */
[----:B-1----:R-:W-:-:S13]  /*18e60*/  ISETP.GE.AND P0, PT, R31, UR4, PT ;  /* 0x000000041f007c0c */ /* 0x002fda000bf06270 */
[----:B------:R-:W-:Y:S05]  /*18e70*/  @!P0 BRA `(.L_x_9611) ;  /* 0xfffffe8000bc8947 */ /* 0x000fea000383ffff */
[----:B------:R-:W-:Y:S05]  /*18e80*/  BRA `(.L_x_9408) ;  /* 0x0000007400f47947 */ /* 0x000fea0003800000 */
.L_x_9406:
[----:B------:R-:W-:-:S08]  /*18e90*/  NOP ;  /* 0x0000000000007918 */ /* 0x000fd00000000000 */
[----:B--2---:R-:W0:-:S00]  /*18ea0*/  USETMAXREG.DEALLOC.CTAPOOL 0x18 ;  /* 0x00000018000079c8 */ /* 0x004e0000080e0500 */
[----:B0-----:R-:W2:Y:S01]  /*18eb0*/  LDL.LU R2, [R1+0x8] ;  /* 0x0000080001027983 */ /* 0x001ea20000300800 */
[----:B------:R-:W-:Y:S02]  /*18ec0*/  LOP3.LUT R0, R0, 0x3, RZ, 0xc0, !PT ;  /* 0x0000000300007812 */ /* 0x000fe400078ec0ff */
[----:B------:R-:W-:-:S04]  /*18ed0*/  MOV R6, RZ ;  /* 0x000000ff00067202 */ /* 0x000fc80000000f00 */
        /* <DEDUP_REMOVED lines=13> */
.L_x_9612:
        /* <DEDUP_REMOVED lines=41> */
.L_x_9618:
        /* <DEDUP_REMOVED lines=12> */
.L_x_9617:
[----:B------:R-:W-:Y:S05]  /*19300*/  BSYNC B0 ;  /* 0x0000000000007941 */ /* 0x000fea0003800000 */
.L_x_9616:
        /* <DEDUP_REMOVED lines=17> */
[----:B------:R-:W-:-:S05]  /*19420*/  IMAD.IADD R7, R8, 0x1, R7 ;  /* 0x0000000108077824 */ /* 0x000fca00078e0207 */
[----:B------:R-:W-:-:S13]  /*19430*/  ISETP.GT.AND P6, PT, R7, UR6, PT ;  /* 0x0000000607007c0c */ /* 0x000fda000bfc4270 */
[----:B------:R-:W-:Y:S05]  /*19440*/  @!P6 BRA `(.L_x_9618) ;  /* 0xfffffffc007ce947 */ /* 0x000fea000383ffff */
[----:B------:R-:W-:-:S07]  /*19450*/  IMAD.MOV.U32 R5, RZ, RZ, R11 ;  /* 0x000000ffff057224 */ /* 0x000fce00078e000b */
.L_x_9614:
        /* <DEDUP_REMOVED lines=20> */
.L_x_9619:
        /* <DEDUP_REMOVED lines=21> */
[----:B------:R-:W-:Y:S01]  /*196f0*/  IMAD R5, R11, R8, RZ ;  /* 0x000000080b057224 */ /* 0x000fe200078e02ff */
[----:B------:R-:W-:-:S03]  /*19700*/  IADD3 R8, -R8, RZ, RZ ;  /* 0x000000ff08087210 */ /* 0x000fc60007ffe1ff */
[----:B------:R-:W-:Y:S02]  /*19710*/  IMAD.MOV R10, RZ, RZ, -R5 ;  /* 0x000000ffff0a7224 */ /* 0x000fe400078e0a05 */
[----:B------:R-:W-:-:S03]  /*19720*/  IMAD R8, R9, R8, R2 ;  /* 0x0000000809087224 */ /* 0x000fc600078e0202 */
[----:B------:R-:W-:Y:S02]  /*19730*/  VIADDMNMX R11, R10, UR5, R11, PT ;  /* 0x000000050a0b7c46 */ /* 0x000fe4000b80010b */
[----:B------:R-:W-:Y:S02]  /*19740*/  IADD3 R5, R8, R5, RZ ;  /* 0x0000000508057210 */ /* 0x000fe40007ffe0ff */
        /* <DEDUP_REMOVED lines=17> */
[-C--:B------:R-:W-:Y:S01]  /*19860*/  @!P1 IADD3 R10, R10, -R7.reuse, RZ ;  /* 0x800000070a0a9210 */ /* 0x080fe20007ffe0ff */
        /* <DEDUP_REMOVED lines=11> */
.L_x_9615:
[----:B------:R-:W-:Y:S01]  /*19920*/  IMAD.MOV.U32 R17, RZ, RZ, RZ ;  /* 0x000000ffff117224 */ /* 0x000fe200078e00ff */
[----:B------:R-:W-:Y:S01]  /*19930*/  MOV R16, UR6 ;  /* 0x0000000600107c02 */ /* 0x000fe20008000f00 */
[----:B------:R-:W-:-:S07]  /*19940*/  IMAD.MOV.U32 R18, RZ, RZ, RZ ;  /* 0x000000ffff127224 */ /* 0x000fce00078e00ff */
.L_x_9620:
[----:B------:R-:W-:-:S13]  /*19950*/  ISETP.NE.AND P0, PT, R0, RZ, PT ;  /* 0x000000ff0000720c */ /* 0x000fda0003f05270 */
[----:B------:R-:W1:Y:S01]  /*19960*/  @!P0 S2R R3, SR_CgaCtaId ;  /* 0x0000000000038919 */ /* 0x000e620000008800 */
[----:B------:R-:W-:-:S04]  /*19970*/  @!P0 MOV R0, 0x400 ;  /* 0x0000040000008802 */ /* 0x000fc80000000f00 */
[----:B-1----:R-:W-:-:S05]  /*19980*/  @!P0 LEA R0, R3, R0, 0x18 ;  /* 0x0000000003008211 */ /* 0x002fca00078ec0ff */
[----:B------:R1:W-:Y:S01]  /*19990*/  @!P0 STS.128 [R0+0x288d0], R16 ;  /* 0x0288d01000008388 */ /* 0x0003e20000000c00 */
[----:B------:R-:W-:Y:S06]  /*199a0*/  BAR.ARV 0x5, 0x180 ;  /* 0x0146000000007b1d */ /* 0x000fec0000002000 */
.L_x_9613:
        /* <DEDUP_REMOVED lines=31> */
[----:B------:R-:W-:Y:S04]  /*19ba0*/  STL [R1+0x4], R3 ;  /* 0x0000040301007387 */ /* 0x000fe80000100800 */
[----:B------:R0:W-:Y:S02]  /*19bb0*/  STL [R1+0x30], R2 ;  /* 0x0000300201007387 */ /* 0x0001e40000100800 */
[----:B0-----:R-:W-:Y:S02]  /*19bc0*/  MOV R2, 0x1 ;  /* 0x0000000100027802 */ /* 0x001fe40000000f00 */
        /* <DEDUP_REMOVED lines=15> */
.L_x_9760:
        /* <DEDUP_REMOVED lines=9> */
[----:B-1----:R-:W-:Y:S01]  /*19d50*/  IMAD.MOV.U32 R0, RZ, RZ, RZ ;  /* 0x000000ffff007224 */ /* 0x002fe200078e00ff */
[----:B------:R-:W-:Y:S01]  /*19d60*/  ISETP.NE.AND.EX P0, PT, RZ, UR5, PT, P0 ;  /* 0x00000005ff007c0c */ /* 0x000fe2000bf05300 */
[----:B------:R-:W-:Y:S01]  /*19d70*/  IMAD.MOV.U32 R12, RZ, RZ, RZ ;  /* 0x000000ffff0c7224 */ /* 0x000fe200078e00ff */
[----:B------:R-:W-:Y:S01]  /*19d80*/  ISETP.NE.AND.EX P3, PT, RZ, UR11, PT, P3 ;  /* 0x0000000bff007c0c */ /* 0x000fe2000bf65330 */
[----:B------:R-:W-:Y:S01]  /*19d90*/  ULDC.64 UR8, c[0x0][0xa10] ;  /* 0x0002840000087ab9 */ /* 0x000fe20000000a00 */
[----:B--2---:R-:W-:Y:S01]  /*19da0*/  SHF.R.S32.HI R5, RZ, 0x1f, R4 ;  /* 0x0000001fff057819 */ /* 0x004fe20000011404 */
[----:B------:R-:W-:-:S08]  /*19db0*/  IMAD.SHL.U32 R15, R4, 0x4, RZ ;  /* 0x00000004040f7824 */ /* 0x000fd000078e00ff */
        /* <DEDUP_REMOVED lines=29> */
[----:B-1----:R-:W-:Y:S01]  /*19f90*/  MOV R12, UR4 ;  /* 0x00000004000c7c02 */ /* 0x002fe20008000f00 */
        /* <DEDUP_REMOVED lines=11> */
[----:B------:R-:W-:Y:S02]  /*1a050*/  IMAD.U32 R8, RZ, RZ, UR5 ;  /* 0x00000005ff087e24 */ /* 0x000fe4000f8e00ff */
[----:B------:R-:W-:Y:S01]  /*1a060*/  IMAD.U32 R9, RZ, RZ, UR4 ;  /* 0x00000004ff097e24 */ /* 0x000fe2000f8e00ff */
[----:B0-----:R-:W-:Y:S06]  /*1a070*/  @P3 BRA `(.L_x_9622) ;  /* 0x0000000000143947 */ /* 0x001fec0003800000 */
[----:B------:R-:W-:Y:S05]  /*1a080*/  @!P1 BRA `(.L_x_9622) ;  /* 0x0000000000109947 */ /* 0x000fea0003800000 */
[----:B------:R-:W2:Y:S04]  /*1a090*/  LDG.E R12, desc[UR40][R2.64] ;  /* 0x00000028020c7981 */ /* 0x000ea8000c1e1900 */
[----:B------:R-:W2:Y:S02]  /*1a0a0*/  LDG.E R2, desc[UR40][R2.64+0x4] ;  /* 0x0000042802027981 */ /* 0x000ea4000c1e1900 */
[----:B--2--5:R-:W-:-:S05]  /*1a0b0*/  IMAD.IADD R13, R2, 0x1, -R12 ;  /* 0x00000001020d7824 */ /* 0x024fca00078e0a0c */
[----:B------:R0:W-:Y:S02]  /*1a0c0*/  STL [R1+0x44], R13 ;  /* 0x0000440d01007387 */ /* 0x0001e40000100800 */
.L_x_9622:
[----:B------:R-:W2:Y:S01]  /*1a0d0*/  LDL R12, [R1+0x34] ;  /* 0x00003400010c7983 */ /* 0x000ea20000100800 */
[----:B-----5:R-:W-:Y:S01]  /*1a0e0*/  IADD3 R2, R11, R0, RZ ;  /* 0x000000000b027210 */ /* 0x020fe20007ffe0ff */
        /* <DEDUP_REMOVED lines=10> */
.L_x_9623:
[----:B------:R-:W-:Y:S05]  /*1a190*/  @!P2 BRA `(.L_x_9624) ;  /* 0x00000000000ca947 */ /* 0x000fea0003800000 */
[----:B------:R-:W2:Y:S04]  /*1a1a0*/  LDG.E R9, desc[UR40][R6.64] ;  /* 0x0000002806097981 */ /* 0x000ea8000c1e1900 */
[----:B------:R-:W2:Y:S02]  /*1a1b0*/  LDG.E R6, desc[UR40][R6.64+0x4] ;  /* 0x0000042806067981 */ /* 0x000ea4000c1e1900 */
[----:B--2---:R-:W-:-:S07]  /*1a1c0*/  IMAD.IADD R9, R6, 0x1, -R9 ;  /* 0x0000000106097824 */ /* 0x004fce00078e0a09 */
.L_x_9624:
[----:B-1----:R-:W2:Y:S01]  /*1a1d0*/  @P0 LDG.E R2, desc[UR40][R4.64] ;  /* 0x0000002804020981 */ /* 0x002ea2000c1e1900 */
[----:B------:R-:W1:Y:S01]  /*1a1e0*/  LDC R3, c[0x0][0x448] ;  /* 0x00011200ff037b82 */ /* 0x000e620000000800 */
[----:B-----5:R-:W-:Y:S02]  /*1a1f0*/  IMAD.IADD R0, R9, 0x1, -R0 ;  /* 0x0000000109007824 */ /* 0x020fe400078e0a00 */
[----:B------:R3:W2:Y:S01]  /*1a200*/  @P0 LDG.E R4, desc[UR40][R4.64+0x4] ;  /* 0x0000042804040981 */ /* 0x0006a2000c1e1900 */
[----:B-1----:R-:W-:-:S13]  /*1a210*/  ISETP.NE.AND P1, PT, R3, 0x1, PT ;  /* 0x000000010300780c */ /* 0x002fda0003f25270 */
[----:B---3--:R-:W1:Y:S01]  /*1a220*/  @P1 LDC R5, c[0x0][0x450] ;  /* 0x00011400ff051b82 */ /* 0x008e620000000800 */
[----:B------:R-:W-:-:S05]  /*1a230*/  IMAD.MOV R9, RZ, RZ, -R0 ;  /* 0x000000ffff097224 */ /* 0x000fca00078e0a00 */
[----:B------:R-:W-:Y:S01]  /*1a240*/  VIMNMX R9, RZ, R9, !PT ;  /* 0x00000009ff097248 */ /* 0x000fe20007fe0100 */
[----:B------:R-:W-:Y:S01]  /*1a250*/  BSSY B0, `(.L_x_9625) ;  /* 0x0000133000007945 */ /* 0x000fe20003800000 */
[----:B------:R-:W-:Y:S01]  /*1a260*/  PLOP3.LUT P5, PT, PT, PT, PT, 0x80, 0x0 ;  /* 0x000000000000781c */ /* 0x000fe20003faf070 */
[----:B--2---:R-:W-:Y:S02]  /*1a270*/  @P0 IMAD.IADD R8, R4, 0x1, -R2 ;  /* 0x0000000104080824 */ /* 0x004fe400078e0a02 */
[----:B------:R-:W2:Y:S01]  /*1a280*/  @P1 LDC R4, c[0x0][0x44c] ;  /* 0x00011300ff041b82 */ /* 0x000ea20000000800 */
[----:B------:R-:W-:-:S05]  /*1a290*/  SHF.L.U32 R2, R17, 0x7, RZ ;  /* 0x0000000711027819 */ /* 0x000fca00000006ff */
[----:B------:R-:W-:-:S04]  /*1a2a0*/  VIADD R2, R2, 0x7f ;  /* 0x0000007f02027836 */ /* 0x000fc80000000000 */
[----:B------:R-:W-:Y:S02]  /*1a2b0*/  IMAD.MOV.U32 R3, RZ, RZ, R2 ;  /* 0x000000ffff037224 */ /* 0x000fe400078e0002 */
[----:B--2---:R-:W-:-:S04]  /*1a2c0*/  @P1 IMAD.HI.U32 R4, R2, R4, RZ ;  /* 0x0000000402041227 */ /* 0x004fc800078e00ff */
[----:B------:R-:W-:Y:S01]  /*1a2d0*/  IMAD.IADD R2, R0, 0x1, R8 ;  /* 0x0000000100027824 */ /* 0x000fe200078e0208 */
[----:B-1----:R-:W-:-:S04]  /*1a2e0*/  @P1 SHF.R.U32.HI R3, RZ, R5, R4 ;  /* 0x00000005ff031219 */ /* 0x002fc80000011604 */
[C---:B------:R-:W-:Y:S02]  /*1a2f0*/  IADD3 R21, R2.reuse, 0x80, -R13 ;  /* 0x0000008002157810 */ /* 0x040fe40007ffe80d */
[----:B------:R-:W-:-:S03]  /*1a300*/  IADD3 R4, R2, 0x7f, RZ ;  /* 0x0000007f02047810 */ /* 0x000fc60007ffe0ff */
[----:B------:R-:W-:Y:S01]  /*1a310*/  IMAD.IADD R2, R21, 0x1, R3 ;  /* 0x0000000115027824 */ /* 0x000fe200078e0203 */
[----:B------:R-:W-:-:S04]  /*1a320*/  SHF.R.S32.HI R3, RZ, 0x1f, R4 ;  /* 0x0000001fff037819 */ /* 0x000fc80000011404 */
[----:B------:R-:W-:Y:S02]  /*1a330*/  LEA.HI R20, R3, R4, RZ, 0x7 ;  /* 0x0000000403147211 */ /* 0x000fe400078f38ff */
[----:B------:R-:W-:-:S04]  /*1a340*/  SHF.R.S32.HI R3, RZ, 0x1f, R2 ;  /* 0x0000001fff037819 */ /* 0x000fc80000011402 */
[----:B------:R-:W-:Y:S02]  /*1a350*/  LEA.HI R2, R3, R2, RZ, 0x7 ;  /* 0x0000000203027211 */ /* 0x000fe400078f38ff */
[----:B------:R-:W-:Y:S02]  /*1a360*/  SHF.R.S32.HI R20, RZ, 0x7, R20 ;  /* 0x00000007ff147819 */ /* 0x000fe40000011414 */
[----:B------:R-:W-:-:S04]  /*1a370*/  SHF.R.S32.HI R2, RZ, 0x7, R2 ;  /* 0x00000007ff027819 */ /* 0x000fc80000011402 */
[----:B------:R-:W-:-:S05]  /*1a380*/  VIMNMX R2, R20, R2, PT ;  /* 0x0000000214027248 */ /* 0x000fca0003fe0100 */
[----:B------:R-:W-:-:S05]  /*1a390*/  IMAD R2, R2, 0x80, -R0 ;  /* 0x0000008002027824 */ /* 0x000fca00078e0a00 */
[----:B------:R-:W-:-:S04]  /*1a3a0*/  VIMNMX R8, R2, R8, PT ;  /* 0x0000000802087248 */ /* 0x000fc80003fe0100 */
[----:B------:R-:W-:Y:S02]  /*1a3b0*/  ISETP.GT.AND P1, PT, R8, R9, PT ;  /* 0x000000090800720c */ /* 0x000fe40003f24270 */
[----:B------:R-:W-:-:S11]  /*1a3c0*/  SHF.R.U32.HI R9, RZ, 0x7, R9 ;  /* 0x00000007ff097819 */ /* 0x000fd60000011609 */
[----:B------:R-:W-:-:S04]  /*1a3d0*/  @P1 IADD3 R8, R8, 0x7f, RZ ;  /* 0x0000007f08081810 */ /* 0x000fc80007ffe0ff */
[----:B------:R-:W-:Y:S01]  /*1a3e0*/  @P1 SHF.R.S32.HI R0, RZ, 0x1f, R8 ;  /* 0x0000001fff001819 */ /* 0x000fe20000011408 */
[----:B------:R-:W-:-:S03]  /*1a3f0*/  IMAD.MOV.U32 R6, RZ, RZ, R9 ;  /* 0x000000ffff067224 */ /* 0x000fc600078e0009 */
[----:B------:R-:W-:-:S04]  /*1a400*/  @P1 LEA.HI R8, R0, R8, RZ, 0x7 ;  /* 0x0000000800081211 */ /* 0x000fc800078f38ff */
        /* <DEDUP_REMOVED lines=10> */
.L_x_9841:
[----:B--2---:R-:W-:Y:S02]  /*1a4b0*/  ISETP.NE.AND P0, PT, R14, RZ, PT ;  /* 0x000000ff0e00720c */ /* 0x004fe40003f05270 */
[----:B------:R-:W-:-:S11]  /*1a4c0*/  PLOP3.LUT P1, PT, PT, PT, PT, 0x8, 0x0 ;  /* 0x000000000000781c */ /* 0x000fd60003f2e170 */
[----:B------:R-:W-:Y:S05]  /*1a4d0*/  @P0 BRA `(.L_x_9628) ;  /* 0x00000000000c0947 */ /* 0x000fea0003800000 */
[----:B------:R-:W-:-:S03]  /*1a4e0*/  UMOV UR4, 0xffffffff ;  /* 0xffffffff00047882 */ /* 0x000fc60000000000 */
[----:B------:R-:W-:Y:S05]  /*1a4f0*/  BRA.DIV UR4, `(.L_x_9629) ;  /* 0x0000007e04407947 */ /* 0x000fea000b800000 */
[----:B------:R-:W-:-:S13]  /*1a500*/  ELECT P1, URZ, PT ;  /* 0x00000000003f782f */ /* 0x000fda0003820000 */
.L_x_9628:
        /* <DEDUP_REMOVED lines=10> */
.L_x_9844:
[----:B------:R-:W-:Y:S05]  /*1a5b0*/  BSYNC B1 ;  /* 0x0000000000017941 */ /* 0x000fea0003800000 */
.L_x_9630:
        /* <DEDUP_REMOVED lines=13> */
.L_x_9845:
[----:B------:R-:W-:Y:S05]  /*1a690*/  BSYNC B2 ;  /* 0x0000000000027941 */ /* 0x000fea0003800000 */
.L_x_9634:
        /* <DEDUP_REMOVED lines=8> */
.L_x_9637:
[----:B------:R-:W-:Y:S05]  /*1a720*/  BSYNC B2 ;  /* 0x0000000000027941 */ /* 0x000fea0003800000 */
.L_x_9636:
        /* <DEDUP_REMOVED lines=8> */
[----:B------:R-:W-:Y:S01]  /*1a7b0*/  UIADD3.X UR5, URZ, UR39, URZ, UP0, !UPT ;  /* 0x000000273f057290 */ /* 0x000fe200087fe43f */
[----:B------:R-:W-:Y:S01]  /*1a7c0*/  IADD3 R3, R3, -0x80, RZ ;  /* 0xffffff8003037810 */ /* 0x000fe20007ffe0ff */
[----:B------:R-:W-:Y:S01]  /*1a7d0*/  UMOV UR7, 0x12f00000 ;  /* 0x12f0000000077882 */ /* 0x000fe20000000000 */
[----:B---3--:R-:W-:-:S02]  /*1a7e0*/  IMAD R7, R2, 0x8000, R5 ;  /* 0x0000800002077824 */ /* 0x008fc400078e0205 */
[----:B------:R-:W-:Y:S02]  /*1a7f0*/  IMAD.SHL.U32 R11, R2, 0x4000, RZ ;  /* 0x00004000020b7824 */ /* 0x000fe400078e00ff */
[----:B------:R-:W-:Y:S01]  /*1a800*/  VIADD R2, R4, 0x28890 ;  /* 0x0002889004027836 */ /* 0x000fe20000000000 */
[----:B------:R-:W-:-:S07]  /*1a810*/  IADD3 R5, R7, 0x18400, RZ ;  /* 0x0001840007057810 */ /* 0x000fce0007ffe0ff */
.L_x_9638:
        /* <DEDUP_REMOVED lines=16> */
.L_x_9639:
        /* <DEDUP_REMOVED lines=13> */
.L_x_9846:
[----:B------:R-:W-:Y:S05]  /*1a9f0*/  BSYNC B2 ;  /* 0x0000000000027941 */ /* 0x000fea0003800000 */
.L_x_9640:
[----:B------:R-:W-:Y:S01]  /*1aa00*/  BSSY B2, `(.L_x_9642) ;  /* 0x000000a000027945 */ /* 0x000fe20003800000 */
[----:B------:R-:W-:Y:S01]  /*1aa10*/  IMAD.MOV.U32 R12, RZ, RZ, 0x0 ;  /* 0x00000000ff0c7424 */ /* 0x000fe200078e00ff */
[----:B0-----:R-:W-:Y:S02]  /*1aa20*/  MOV R13, 0x12f00000 ;  /* 0x12f00000000d7802 */ /* 0x001fe40000000f00 */
[----:B------:R-:W-:Y:S05]  /*1aa30*/  @P4 BRA `(.L_x_9643) ;  /* 0x0000000000184947 */ /* 0x000fea0003800000 */
[----:B------:R-:W3:Y:S02]  /*1aa40*/  LDL R2, [R1+0x8] ;  /* 0x0000080001027983 */ /* 0x000ee40000100800 */
[----:B---3--:R-:W-:Y:S01]  /*1aa50*/  LOP3.LUT P0, RZ, R2, 0x1, RZ, 0xc0, !PT ;  /* 0x0000000102ff7812 */ /* 0x008fe2000780c0ff */
[----:B------:R-:W-:-:S04]  /*1aa60*/  IMAD.MOV.U32 R2, RZ, RZ, 0x8000 ;  /* 0x00008000ff027424 */ /* 0x000fc800078e00ff */
[----:B------:R0:W-:Y:S08]  /*1aa70*/  SYNCS.ARRIVE.TRANS64 RZ, [R4+URZ+0x288b0], R2 ;  /* 0x0288b00204ff79a7 */ /* 0x0001f0000800003f */
[----:B------:R-:W-:Y:S05]  /*1aa80*/  @!P0 BRA `(.L_x_9643) ;  /* 0x0000000000048947 */ /* 0x000fea0003800000 */
[----:B------:R-:W-:Y:S01]  /*1aa90*/  BPT.TRAP 0x1 ;  /* 0x000000040000795c */ /* 0x000fe20000300000 */
.L_x_9643:
[----:B------:R-:W-:Y:S05]  /*1aaa0*/  BSYNC B2 ;  /* 0x0000000000027941 */ /* 0x000fea0003800000 */
.L_x_9642:
[----:B0-----:R-:W3:Y:S01]  /*1aab0*/  LDL R2, [R1+0x4] ;  /* 0x0000040001027983 */ /* 0x001ee20000100800 */
[----:B------:R-:W-:Y:S01]  /*1aac0*/  R2UR UR10, R14 ;  /* 0x000000000e0a72ca */ /* 0x000fe200000e0000 */
[----:B------:R-:W-:Y:S01]  /*1aad0*/  UIADD3 UR4, UP0, UR38, 0x670, URZ ;  /* 0x0000067026047890 */ /* 0x000fe2000ff1e03f */
[----:B------:R-:W-:Y:S01]  /*1aae0*/  R2UR UR6, R12 ;  /* 0x000000000c0672ca */ /* 0x000fe200000e0000 */
[----:B-12---:R-:W-:Y:S01]  /*1aaf0*/  VIADD R4, R4, 0x288b0 ;  /* 0x000288b004047836 */ /* 0x006fe20000000000 */
[----:B------:R-:W-:Y:S01]  /*1ab00*/  R2UR UR7, R13 ;  /* 0x000000000d0772ca */ /* 0x000fe200000e0000 */
[----:B------:R-:W-:Y:S01]  /*1ab10*/  UIADD3.X UR5, URZ, UR39, URZ, UP0, !UPT ;  /* 0x000000273f057290 */ /* 0x000fe200087fe43f */
[----:B------:R-:W-:Y:S01]  /*1ab20*/  PLOP3.LUT P0, PT, PT, PT, PT, 0x80, 0x0 ;  /* 0x000000000000781c */ /* 0x000fe20003f0f070 */
[----:B---3--:R-:W-:-:S05]  /*1ab30*/  IMAD R5, R11, 0x2, R2 ;  /* 0x000000020b057824 */ /* 0x008fca00078e0202 */
[----:B------:R-:W-:-:S07]  /*1ab40*/  IADD3 R2, R5, 0x400, RZ ;  /* 0x0000040005027810 */ /* 0x000fce0007ffe0ff */
.L_x_9644:
        /* <DEDUP_REMOVED lines=15> */
.L_x_9645:
        /* <DEDUP_REMOVED lines=10> */
.L_x_9633:
[----:B------:R-:W-:Y:S05]  /*1ace0*/  BSYNC B1 ;  /* 0x0000000000017941 */ /* 0x000fea0003800000 */
.L_x_9632:
[----:B------:R-:W1:Y:S04]  /*1acf0*/  LDL.LU R7, [R1+0x20] ;  /* 0x0000200001077983 */ /* 0x000e680000300800 */
[----:B------:R-:W2:Y:S01]  /*1ad00*/  LDL.LU R5, [R1+0x24] ;  /* 0x0000240001057983 */ /* 0x000ea20000300800 */
[----:B------:R-:W-:Y:S01]  /*1ad10*/  PLOP3.LUT P5, PT, PT, PT, PT, 0x8, 0x0 ;  /* 0x000000000000781c */ /* 0x000fe20003fae170 */
[----:B-1----:R-:W-:Y:S02]  /*1ad20*/  VIADD R2, R7, 0x1 ;  /* 0x0000000107027836 */ /* 0x002fe40000000000 */
        /* <DEDUP_REMOVED lines=9> */
.L_x_9660:
        /* <DEDUP_REMOVED lines=9> */
[----:B------:R-:W-:Y:S02]  /*1ae50*/  ISETP.NE.AND P2, PT, R2, RZ, PT ;  /* 0x000000ff0200720c */ /* 0x000fe40003f45270 */
[----:B--2---:R-:W-:Y:S02]  /*1ae60*/  LEA R6, R4, R5, 0x3 ;  /* 0x0000000504067211 */ /* 0x004fe400078e18ff */
[----:B---3--:R-:W-:-:S04]  /*1ae70*/  SHF.L.U32 R5, R3, 0x1f, RZ ;  /* 0x0000001f03057819 */ /* 0x008fc800000006ff */
[----:B------:R-:W1:Y:S02]  /*1ae80*/  SYNCS.PHASECHK.TRANS64.TRYWAIT P0, [R6+URZ+0x288a0], R5 ;  /* 0x0288a005060075a7 */ /* 0x000e64000800017f */
[----:B-1----:R-:W-:Y:S05]  /*1ae90*/  @!P0 BRA `(.L_x_9649) ;  /* 0x00000074003c8947 */ /* 0x002fea0003800000 */
.L_x_9847:
[----:B------:R-:W-:Y:S05]  /*1aea0*/  BSYNC B2 ;  /* 0x0000000000027941 */ /* 0x000fea0003800000 */
.L_x_9648:
        /* <DEDUP_REMOVED lines=8> */
.L_x_9651:
[----:B------:R-:W-:Y:S05]  /*1af30*/  BSYNC B2 ;  /* 0x0000000000027941 */ /* 0x000fea0003800000 */
.L_x_9650:
        /* <DEDUP_REMOVED lines=10> */
[----:B------:R-:W-:Y:S01]  /*1afe0*/  LEA R3, R7, R10, 0x7 ;  /* 0x0000000a07037211 */ /* 0x000fe200078e38ff */
[----:B------:R-:W-:-:S02]  /*1aff0*/  VIADD R2, R6, 0x28890 ;  /* 0x0002889006027836 */ /* 0x000fc40000000000 */
[----:B------:R-:W-:-:S09]  /*1b000*/  VIADD R8, R4, 0x18400 ;  /* 0x0001840004087836 */ /* 0x000fd20000000000 */
.L_x_9652:
        /* <DEDUP_REMOVED lines=16> */
.L_x_9653:
        /* <DEDUP_REMOVED lines=13> */
.L_x_9848:
[----:B------:R-:W-:Y:S05]  /*1b1e0*/  BSYNC B2 ;  /* 0x0000000000027941 */ /* 0x000fea0003800000 */
.L_x_9654:
        /* <DEDUP_REMOVED lines=10> */
.L_x_9657:
[----:B------:R-:W-:Y:S05]  /*1b290*/  BSYNC B2 ;  /* 0x0000000000027941 */ /* 0x000fea0003800000 */
.L_x_9656:
[----:B------:R-:W-:Y:S01]  /*1b2a0*/  R2UR UR10, R11 ;  /* 0x000000000b0a72ca */ /* 0x000fe200000e0000 */
[----:B------:R-:W-:Y:S01]  /*1b2b0*/  UIADD3 UR4, UP0, UR38, 0x670, URZ ;  /* 0x0000067026047890 */ /* 0x000fe2000ff1e03f */
[----:B------:R-:W-:Y:S01]  /*1b2c0*/  R2UR UR6, R12 ;  /* 0x000000000c0672ca */ /* 0x000fe200000e0000 */
[----:B0-----:R-:W-:Y:S01]  /*1b2d0*/  VIADD R2, R4, 0x400 ;  /* 0x0000040004027836 */ /* 0x001fe20000000000 */
[----:B------:R-:W-:Y:S01]  /*1b2e0*/  R2UR UR7, R13 ;  /* 0x000000000d0772ca */ /* 0x000fe200000e0000 */
[----:B------:R-:W-:Y:S01]  /*1b2f0*/  UIADD3.X UR5, URZ, UR39, URZ, UP0, !UPT ;  /* 0x000000273f057290 */ /* 0x000fe200087fe43f */
[----:B------:R-:W-:Y:S02]  /*1b300*/  PLOP3.LUT P0, PT, PT, PT, PT, 0x80, 0x0 ;  /* 0x000000000000781c */ /* 0x000fe40003f0f070 */
[----:B-12---:R-:W-:-:S11]  /*1b310*/  IADD3 R6, R6, 0x288b0, RZ ;  /* 0x000288b006067810 */ /* 0x006fd60007ffe0ff */
.L_x_9658:
        /* <DEDUP_REMOVED lines=15> */
.L_x_9659:
        /* <DEDUP_REMOVED lines=10> */
.L_x_9647:
[----:B------:R-:W-:Y:S05]  /*1b4b0*/  BSYNC B1 ;  /* 0x0000000000017941 */ /* 0x000fea0003800000 */
.L_x_9646:
        /* <DEDUP_REMOVED lines=12> */
.L_x_9626:
[----:B------:R-:W-:Y:S05]  /*1b580*/  BSYNC B0 ;  /* 0x0000000000007941 */ /* 0x000fea0003800000 */
.L_x_9625:
        /* <DEDUP_REMOVED lines=10> */
[----:B------:R-:W-:-:S05]  /*1b630*/  IMAD.IADD R0, R21, 0x1, R0 ;  /* 0x0000000115007824 */ /* 0x000fca00078e0200 */
[----:B------:R-:W-:-:S04]  /*1b640*/  SHF.R.S32.HI R2, RZ, 0x1f, R0 ;  /* 0x0000001fff027819 */ /* 0x000fc80000011400 */
[----:B------:R-:W-:-:S04]  /*1b650*/  LEA.HI R0, R2, R0, RZ, 0x7 ;  /* 0x0000000002007211 */ /* 0x000fc800078f38ff */
[----:B------:R-:W-:-:S04]  /*1b660*/  SHF.R.S32.HI R0, RZ, 0x7, R0 ;  /* 0x00000007ff007819 */ /* 0x000fc80000011400 */
        /* <DEDUP_REMOVED lines=21> */
.L_x_9662:
        /* <DEDUP_REMOVED lines=21> */
.L_x_9665:
[----:B------:R-:W-:Y:S05]  /*1b910*/  BSYNC B6 ;  /* 0x0000000000067941 */ /* 0x000fea0003800000 */
.L_x_9664:
        /* <DEDUP_REMOVED lines=21> */
.L_x_9668:
        /* <DEDUP_REMOVED lines=16> */
.L_x_9667:
[----:B------:R-:W-:Y:S05]  /*1bb70*/  BSYNC B6 ;  /* 0x0000000000067941 */ /* 0x000fea0003800000 */
.L_x_9666:
        /* <DEDUP_REMOVED lines=25> */
.L_x_9851:
        /* <DEDUP_REMOVED lines=12> */
.L_x_9854:
        /* <DEDUP_REMOVED lines=19> */
[----:B------:R-:W-:-:S03]  /*1bf00*/  IMAD.WIDE.U32 R4, R7, UR4, R4 ;  /* 0x0000000407047c25 */ /* 0x000fc6000f8e0004 */
[----:B------:R-:W-:Y:S02]  /*1bf10*/  LEA R2, P0, R4, R2, 0x2 ;  /* 0x0000000204027211 */ /* 0x000fe400078010ff */
[----:B------:R-:W-:-:S04]  /*1bf20*/  IADD3 R0, R5, R0, RZ ;  /* 0x0000000005007210 */ /* 0x000fc80007ffe0ff */
[----:B------:R-:W-:-:S05]  /*1bf30*/  LEA.HI.X R3, R4, R3, R0, 0x2, P0 ;  /* 0x0000000304037211 */ /* 0x000fca00000f1400 */
[----:B------:R-:W3:Y:S04]  /*1bf40*/  LDG.E R0, desc[UR40][R2.64] ;  /* 0x0000002802007981 */ /* 0x000ee8000c1e1900 */
[----:B---3--:R2:W-:Y:S02]  /*1bf50*/  STL [R1], R0 ;  /* 0x0000000001007387 */ /* 0x0085e40000100800 */
.L_x_9672:
[----:B------:R-:W3:Y:S04]  /*1bf60*/  LDL R7, [R1+0x4] ;  /* 0x0000040001077983 */ /* 0x000ee80000100800 */
[----:B-12---:R-:W3:Y:S04]  /*1bf70*/  LDL R0, [R1+0xc] ;  /* 0x00000c0001007983 */ /* 0x006ee80000100800 */
[----:B------:R-:W2:Y:S01]  /*1bf80*/  LDL R2, [R1+0x18] ;  /* 0x0000180001027983 */ /* 0x000ea20000100800 */
[----:B---3--:R-:W-:Y:S01]  /*1bf90*/  IMAD R0, R0, 0x8, R7 ;  /* 0x0000000800007824 */ /* 0x008fe200078e0207 */
[----:B--2---:R-:W-:-:S04]  /*1bfa0*/  SHF.L.U32 R2, R2, 0x1f, RZ ;  /* 0x0000001f02027819 */ /* 0x004fc800000006ff */
[----:B------:R-:W1:Y:S02]  /*1bfb0*/  SYNCS.PHASECHK.TRANS64.TRYWAIT P0, [R0+URZ+0x28840], R2 ;  /* 0x02884002000075a7 */ /* 0x000e64000800017f */
[----:B-1----:R-:W-:Y:S05]  /*1bfc0*/  @!P0 BRA `(.L_x_9673) ;  /* 0x00000064006c8947 */ /* 0x002fea0003800000 */
.L_x_9855:
        /* <DEDUP_REMOVED lines=10> */
.L_x_9674:
[----:B------:R-:W3:Y:S04]  /*1c070*/  LDL R6, [R1+0x4] ;  /* 0x0000040001067983 */ /* 0x000ee80000100800 */
[----:B------:R-:W3:Y:S04]  /*1c080*/  LDL R5, [R1+0xc] ;  /* 0x00000c0001057983 */ /* 0x000ee80000100800 */
[----:B------:R-:W4:Y:S04]  /*1c090*/  LDL R7, [R1+0x10] ;  /* 0x0000100001077983 */ /* 0x000f280000100800 */
[----:B------:R-:W4:Y:S04]  /*1c0a0*/  LDL R4, [R1+0x1c] ;  /* 0x00001c0001047983 */ /* 0x000f280000100800 */
[----:B-12---:R-:W2:Y:S01]  /*1c0b0*/  LDL R2, [R1] ;  /* 0x0000000001027983 */ /* 0x006ea20000100800 */
[----:B------:R-:W-:-:S02]  /*1c0c0*/  R2UR UR9, R0 ;  /* 0x00000000000972ca */ /* 0x000fc400000e0000 */
[----:B------:R-:W-:Y:S01]  /*1c0d0*/  PLOP3.LUT P0, PT, PT, PT, PT, 0x80, 0x0 ;  /* 0x000000000000781c */ /* 0x000fe20003f0f070 */
[----:B------:R-:W-:Y:S01]  /*1c0e0*/  UIADD3 UR4, UP0, UR38, 0x370, URZ ;  /* 0x0000037026047890 */ /* 0x000fe2000ff1e03f */
[----:B------:R-:W-:Y:S02]  /*1c0f0*/  R2UR UR12, R18 ;  /* 0x00000000120c72ca */ /* 0x000fe400000e0000 */
[----:B-----5:R-:W-:-:S07]  /*1c100*/  LOP3.LUT R3, R3, 0xfffffffb, RZ, 0xc0, !PT ;  /* 0xfffffffb03037812 */ /* 0x020fce00078ec0ff */
[----:B------:R-:W-:Y:S01]  /*1c110*/  UIADD3 UR9, UR9, 0x28830, URZ ;  /* 0x0002883009097890 */ /* 0x000fe2000fffe03f */
[----:B------:R-:W-:Y:S01]  /*1c120*/  UMOV UR10, URZ ;  /* 0x0000003f000a7c82 */ /* 0x000fe20008000000 */
[----:B------:R-:W-:Y:S01]  /*1c130*/  UMOV UR7, 0x14f00000 ;  /* 0x14f0000000077882 */ /* 0x000fe20000000000 */
[----:B------:R-:W-:Y:S01]  /*1c140*/  @P0 LOP3.LUT R3, R3, 0x4, RZ, 0xfc, !PT ;  /* 0x0000000403030812 */ /* 0x000fe200078efcff */
[----:B------:R-:W-:-:S04]  /*1c150*/  UMOV UR15, 0x40 ;  /* 0x00000040000f7882 */ /* 0x000fc80000000000 */
[----:B------:R1:W-:Y:S01]  /*1c160*/  STL [R1+0x8], R3 ;  /* 0x0000080301007387 */ /* 0x0003e20000100800 */
[----:B---3--:R-:W-:Y:S01]  /*1c170*/  IMAD R0, R5, 0x8000, R6 ;  /* 0x0000800005007824 */ /* 0x008fe200078e0206 */
[----:B----4-:R-:W-:-:S04]  /*1c180*/  R2UR UR11, R7 ;  /* 0x00000000070b72ca */ /* 0x010fc800000e0000 */
[----:B------:R-:W-:Y:S02]  /*1c190*/  R2UR UR6, R0 ;  /* 0x00000000000672ca */ /* 0x000fe400000e0000 */
[----:B------:R-:W-:Y:S02]  /*1c1a0*/  R2UR UR5, R4 ;  /* 0x00000000040572ca */ /* 0x000fe400000e0000 */
[----:B--2---:R-:W-:-:S09]  /*1c1b0*/  R2UR UR13, R2 ;  /* 0x00000000020d72ca */ /* 0x004fd200000e0000 */
        /* <DEDUP_REMOVED lines=10> */
.L_x_9670:
        /* <DEDUP_REMOVED lines=43> */
.L_x_9676:
[----:B------:R-:W-:Y:S05]  /*1c510*/  BSYNC B6 ;  /* 0x0000000000067941 */ /* 0x000fea0003800000 */
.L_x_9675:
[----:B------:R-:W3:Y:S01]  /*1c520*/  LDL.LU R6, [R1+0x40] ;  /* 0x0000400001067983 */ /* 0x000ee20000300800 */
[----:B------:R-:W-:Y:S01]  /*1c530*/  ULDC.64 UR4, c[0x0][0x2d8] ;  /* 0x0000b60000047ab9 */ /* 0x000fe20000000a00 */
[----:B------:R-:W1:Y:S02]  /*1c540*/  LDC R7, c[0x0][0x448] ;  /* 0x00011200ff077b82 */ /* 0x000e640000000800 */
[----:B--2---:R-:W3:Y:S04]  /*1c550*/  LDL.LU.64 R2, [R1+0x50] ;  /* 0x0000500001027983 */ /* 0x004ee80000300a00 */
[----:B------:R-:W2:Y:S04]  /*1c560*/  LDL.LU R0, [R1+0x4c] ;  /* 0x00004c0001007983 */ /* 0x000ea80000300800 */
[----:B------:R-:W4:Y:S04]  /*1c570*/  LDL.LU R4, [R1+0x5c] ;  /* 0x00005c0001047983 */ /* 0x000f280000300800 */
[----:B------:R-:W4:Y:S01]  /*1c580*/  LDL.LU R5, [R1+0x34] ;  /* 0x0000340001057983 */ /* 0x000f220000300800 */
        /* <DEDUP_REMOVED lines=8> */
[----:B------:R-:W-:Y:S02]  /*1c610*/  LOP3.LUT R8, R8, 0x40, RZ, 0xfc, !PT ;  /* 0x0000004008087812 */ /* 0x000fe400078efcff */
[----:B-1----:R-:W-:Y:S01]  /*1c620*/  LOP3.LUT R10, R10, 0x7f, RZ, 0xc0, !PT ;  /* 0x0000007f0a0a7812 */ /* 0x002fe200078ec0ff */
[----:B---3--:R-:W-:Y:S02]  /*1c630*/  IMAD.MOV.U32 R3, RZ, RZ, R6 ;  /* 0x000000ffff037224 */ /* 0x008fe400078e0006 */
[----:B------:R-:W0:Y:S01]  /*1c640*/  @P0 LDC R6, c[0x0][0x450] ;  /* 0x00011400ff060b82 */ /* 0x000e220000000800 */
[----:B--2---:R-:W-:-:S02]  /*1c650*/  IMAD R0, R0, UR4, RZ ;  /* 0x0000000400007c24 */ /* 0x004fc4000f8e02ff */
[----:B------:R-:W-:-:S04]  /*1c660*/  IMAD.WIDE.U32 R2, R18, UR4, R2 ;  /* 0x0000000412027c25 */ /* 0x000fc8000f8e0002 */
[----:B------:R-:W-:Y:S01]  /*1c670*/  IMAD R0, R18, UR5, R0 ;  /* 0x0000000512007c24 */ /* 0x000fe2000f8e0200 */
[----:B------:R-:W-:-:S04]  /*1c680*/  ULDC.64 UR4, c[0x0][0x2e0] ;  /* 0x0000b80000047ab9 */ /* 0x000fc80000000a00 */
[----:B------:R-:W-:Y:S01]  /*1c690*/  IADD3 R3, R3, R0, RZ ;  /* 0x0000000003037210 */ /* 0x000fe20007ffe0ff */
[----:B----4-:R-:W-:Y:S02]  /*1c6a0*/  IMAD R0, R4, UR4, RZ ;  /* 0x0000000404007c24 */ /* 0x010fe4000f8e02ff */
[----:B------:R-:W1:Y:S02]  /*1c6b0*/  S2R R4, SR_TID.X ;  /* 0x0000000000047919 */ /* 0x000e640000002100 */
[C---:B------:R-:W-:Y:S02]  /*1c6c0*/  IMAD R0, R5.reuse, UR5, R0 ;  /* 0x0000000505007c24 */ /* 0x040fe4000f8e0200 */
        /* <DEDUP_REMOVED lines=37> */
[----:B------:R-:W-:-:S03]  /*1c920*/  IMAD R17, R17, 0x80, R10 ;  /* 0x0000008011117824 */ /* 0x000fc600078e020a */
[----:B------:R-:W-:Y:S04]  /*1c930*/  SHFL.IDX PT, R4, R2, RZ, 0x181f ;  /* 0x00181fff02047589 */ /* 0x000fe800000e0000 */
[----:B------:R-:W-:Y:S01]  /*1c940*/  SHFL.IDX PT, R6, R2, 0x1, 0x181f ;  /* 0x00381f0002067f89 */ /* 0x000fe200000e0000 */
[----:B--2---:R-:W-:-:S03]  /*1c950*/  IMAD R0, R5, R7, RZ ;  /* 0x0000000705007224 */ /* 0x004fc600078e02ff */
[----:B------:R-:W1:Y:S02]  /*1c960*/  SHFL.IDX PT, R5, R3, RZ, 0x181f ;  /* 0x00181fff03057589 */ /* 0x000e6400000e0000 */
[----:B------:R-:W-:-:S13]  /*1c970*/  ISETP.GE.AND P2, PT, R17, R0, PT ;  /* 0x000000001100720c */ /* 0x000fda0003f46270 */
[----:B-1----:R-:W-:-:S05]  /*1c980*/  @!P2 LEA R5, P3, R9, R5, 0x1 ;  /* 0x000000050905a211 */ /* 0x002fca00078608ff */
[----:B------:R-:W-:-:S05]  /*1c990*/  @!P2 IMAD.X R4, RZ, RZ, R4, P3 ;  /* 0x000000ffff04a224 */ /* 0x000fca00018e0604 */
[----:B------:R-:W-:-:S04]  /*1c9a0*/  @!P2 LOP3.LUT R5, R5, R4, RZ, 0x3c, !PT ;  /* 0x000000040505a212 */ /* 0x000fc800078e3cff */
[----:B------:R-:W-:-:S04]  /*1c9b0*/  @!P2 LOP3.LUT R4, R5, R4, RZ, 0x3c, !PT ;  /* 0x000000040504a212 */ /* 0x000fc800078e3cff */
[----:B------:R-:W-:-:S05]  /*1c9c0*/  @!P2 LOP3.LUT R5, R5, R4, RZ, 0x3c, !PT ;  /* 0x000000040505a212 */ /* 0x000fca00078e3cff */
[----:B-----5:R-:W-:Y:S04]  /*1c9d0*/  @!P2 LDGSTS.E.BYPASS.LTC128B.128 [R8+0x10400], desc[UR40][R4.64], !P0 ;  /* 0x104000000408afae */ /* 0x020fe8000c101d68 */
[----:B------:R1:W-:Y:S02]  /*1c9e0*/  @!P2 LDGSTS.E.BYPASS.LTC128B.128 [R8+0x14400], desc[UR40][R4.64+0x80], !P1 ;  /* 0x144000800408afae */ /* 0x0003e4000c901d68 */
[----:B-1----:R-:W-:-:S04]  /*1c9f0*/  IADD3 R4, R17, 0x10, RZ ;  /* 0x0000001011047810 */ /* 0x002fc80007ffe0ff */
[----:B------:R-:W-:Y:S02]  /*1ca00*/  ISETP.GE.AND P2, PT, R4, R0, PT ;  /* 0x000000000400720c */ /* 0x000fe40003f46270 */
[----:B------:R-:W1:Y:S11]  /*1ca10*/  SHFL.IDX PT, R4, R3, 0x1, 0x181f ;  /* 0x00381f0003047f89 */ /* 0x000e7600000e0000 */
[----:B-1----:R-:W-:-:S05]  /*1ca20*/  @!P2 LEA R5, P3, R9, R4, 0x1 ;  /* 0x000000040905a211 */ /* 0x002fca00078608ff */
[----:B------:R-:W-:Y:S02]  /*1ca30*/  @!P2 IMAD.X R4, RZ, RZ, R6, P3 ;  /* 0x000000ffff04a224 */ /* 0x000fe400018e0606 */
[----:B------:R-:W-:Y:S03]  /*1ca40*/  SHFL.IDX PT, R6, R2, 0x2, 0x181f ;  /* 0x00581f0002067f89 */ /* 0x000fe600000e0000 */
[----:B------:R-:W-:-:S04]  /*1ca50*/  @!P2 LOP3.LUT R5, R5, R4, RZ, 0x3c, !PT ;  /* 0x000000040505a212 */ /* 0x000fc800078e3cff */
[----:B------:R-:W-:-:S04]  /*1ca60*/  @!P2 LOP3.LUT R4, R5, R4, RZ, 0x3c, !PT ;  /* 0x000000040504a212 */ /* 0x000fc800078e3cff */
[----:B------:R-:W-:-:S05]  /*1ca70*/  @!P2 LOP3.LUT R5, R5, R4, RZ, 0x3c, !PT ;  /* 0x000000040505a212 */ /* 0x000fca00078e3cff */
[----:B------:R-:W-:Y:S04]  /*1ca80*/  @!P2 LDGSTS.E.BYPASS.LTC128B.128 [R8+0x10c00], desc[UR40][R4.64], !P0 ;  /* 0x10c000000408afae */ /* 0x000fe8000c101d68 */
[----:B------:R1:W-:Y:S02]  /*1ca90*/  @!P2 LDGSTS.E.BYPASS.LTC128B.128 [R8+0x14c00], desc[UR40][R4.64+0x80], !P1 ;  /* 0x14c000800408afae */ /* 0x0003e4000c901d68 */
[----:B-1----:R-:W-:-:S05]  /*1caa0*/  VIADD R4, R17, 0x20 ;  /* 0x0000002011047836 */ /* 0x002fca0000000000 */
        /* <DEDUP_REMOVED lines=45> */
[----:B------:R-:W1:Y:S04]  /*1cd80*/  SHFL.IDX PT, R4, R3, 0x6, 0x181f ;  /* 0x00d81f0003047f89 */ /* 0x000e6800000e0000 */
[----:B------:R-:W2:Y:S07]  /*1cd90*/  SHFL.IDX PT, R3, R3, 0x7, 0x181f ;  /* 0x00f81f0003037f89 */ /* 0x000eae00000e0000 */
[----:B-1----:R-:W-:-:S05]  /*1cda0*/  @!P2 LEA R5, P3, R9, R4, 0x1 ;  /* 0x000000040905a211 */ /* 0x002fca00078608ff */
[----:B------:R-:W-:-:S05]  /*1cdb0*/  @!P2 IMAD.X R4, RZ, RZ, R6, P3 ;  /* 0x000000ffff04a224 */ /* 0x000fca00018e0606 */
[----:B------:R-:W-:-:S04]  /*1cdc0*/  @!P2 LOP3.LUT R5, R5, R4, RZ, 0x3c, !PT ;  /* 0x000000040505a212 */ /* 0x000fc800078e3cff */
[----:B------:R-:W-:-:S04]  /*1cdd0*/  @!P2 LOP3.LUT R4, R5, R4, RZ, 0x3c, !PT ;  /* 0x000000040504a212 */ /* 0x000fc800078e3cff */
[----:B------:R-:W-:-:S05]  /*1cde0*/  @!P2 LOP3.LUT R5, R5, R4, RZ, 0x3c, !PT ;  /* 0x000000040505a212 */ /* 0x000fca00078e3cff */
[----:B------:R-:W-:Y:S04]  /*1cdf0*/  @!P2 LDGSTS.E.BYPASS.LTC128B.128 [R8+0x13400], desc[UR40][R4.64], !P0 ;  /* 0x134000000408afae */ /* 0x000fe8000c101d68 */
[----:B------:R1:W-:Y:S04]  /*1ce00*/  @!P2 LDGSTS.E.BYPASS.LTC128B.128 [R8+0x17400], desc[UR40][R4.64+0x80], !P1 ;  /* 0x174000800408afae */ /* 0x0003e8000c901d68 */
[----:B-12---:R1:W3:Y:S02]  /*1ce10*/  SHFL.IDX PT, R4, R2, 0x7, 0x181f ;  /* 0x00f81f0002047f89 */ /* 0x0062e400000e0000 */
.L_x_9872:
[----:B------:R-:W-:Y:S01]  /*1ce20*/  IADD3 R17, R17, 0x70, RZ ;  /* 0x0000007011117810 */ /* 0x000fe20007ffe0ff */
[----:B------:R-:W-:Y:S03]  /*1ce30*/  BSSY B0, `(.L_x_9678) ;  /* 0x000000a000007945 */ /* 0x000fe60003800000 */
[----:B------:R-:W-:-:S13]  /*1ce40*/  ISETP.GE.AND P2, PT, R17, R0, PT ;  /* 0x000000001100720c */ /* 0x000fda0003f46270 */
[----:B------:R-:W-:Y:S05]  /*1ce50*/  @P2 BRA `(.L_x_9679) ;  /* 0x00000000001c2947 */ /* 0x000fea0003800000 */
[----:B-1----:R-:W-:-:S05]  /*1ce60*/  LEA R2, P2, R9, R3, 0x1 ;  /* 0x0000000309027211 */ /* 0x002fca00078408ff */
[----:B---3--:R-:W-:-:S05]  /*1ce70*/  IMAD.X R3, RZ, RZ, R4, P2 ;  /* 0x000000ffff037224 */ /* 0x008fca00010e0604 */
[----:B------:R-:W-:Y:S01]  /*1ce80*/  @!PT LDS RZ, [RZ] ;  /* 0x00000000fffff984 */ /* 0x000fe20000000800 */
[----:B------:R-:W-:Y:S01]  /*1ce90*/  @!PT LDS RZ, [RZ] ;  /* 0x00000000fffff984 */ /* 0x000fe20000000800 */
[----:B------:R-:W-:Y:S01]  /*1cea0*/  @!PT LDS RZ, [RZ] ;  /* 0x00000000fffff984 */ /* 0x000fe20000000800 */
[----:B------:R2:W-:Y:S04]  /*1ceb0*/  LDGSTS.E.BYPASS.LTC128B.128 [R8+0x13c00], desc[UR40][R2.64], !P0 ;  /* 0x13c0000002087fae */ /* 0x0005e8000c101d68 */
[----:B------:R2:W-:Y:S02]  /*1cec0*/  LDGSTS.E.BYPASS.LTC128B.128 [R8+0x17c00], desc[UR40][R2.64+0x80], !P1 ;  /* 0x17c0008002087fae */ /* 0x0005e4000c901d68 */
.L_x_9679:
[----:B------:R-:W-:Y:S05]  /*1ced0*/  BSYNC B0 ;  /* 0x0000000000007941 */ /* 0x000fea0003800000 */
.L_x_9678:
[----:B--2---:R2:W5:Y:S01]  /*1cee0*/  LDL R8, [R1+0x4] ;  /* 0x0000040001087983 */ /* 0x0045620000100800 */
[----:B------:R-:W-:Y:S01]  /*1cef0*/  PLOP3.LUT P0, PT, PT, PT, PT, 0x80, 0x0 ;  /* 0x000000000000781c */ /* 0x000fe20003f0f070 */
[----:B------:R-:W-:-:S12]  /*1cf00*/  NOP ;  /* 0x0000000000007918 */ /* 0x000fd80000000000 */
.L_x_9680:
[----:B-1----:R-:W4:Y:S01]  /*1cf10*/  LDL R2, [R1+0x4] ;  /* 0x0000040001027983 */ /* 0x002f220000100800 */
        /* <DEDUP_REMOVED lines=17> */
[----:B-1--4-:R-:W-:Y:S05]  /*1d030*/  @!P0 BRA `(.L_x_9682) ;  /* 0x0000006000408947 */ /* 0x012fea0003800000 */
.L_x_9873:
[----:B------:R-:W-:Y:S05]  /*1d040*/  BSYNC B0 ;  /* 0x0000000000007941 */ /* 0x000fea0003800000 */
.L_x_9681:
[----:B-1----:R-:W4:Y:S01]  /*1d050*/  LDL R2, [R1+0x38] ;  /* 0x0000380001027983 */ /* 0x002f220000100800 */
        /* <DEDUP_REMOVED lines=10> */
[----:B---3--:R-:W3:Y:S04]  /*1d100*/  LDL R4, [R1+0xc] ;  /* 0x00000c0001047983 */ /* 0x008ee80000100800 */
[----:B------:R-:W2:Y:S01]  /*1d110*/  LDL R3, [R1+0x18] ;  /* 0x0000180001037983 */ /* 0x000ea20000100800 */
[----:B------:R-:W-:Y:S01]  /*1d120*/  BSSY B1, `(.L_x_9687) ;  /* 0x00000a0000017945 */ /* 0x000fe20003800000 */
[----:B----4-:R-:W-:Y:S01]  /*1d130*/  LOP3.LUT P1, RZ, R5, 0x4, RZ, 0xc0, !PT ;  /* 0x0000000405ff7812 */ /* 0x010fe2000782c0ff */
[----:B---3--:R-:W-:-:S05]  /*1d140*/  VIADD R7, R4, 0x1 ;  /* 0x0000000104077836 */ /* 0x008fca0000000000 */
[----:B------:R-:W-:-:S04]  /*1d150*/  ISETP.NE.AND P0, PT, R7, 0x2, PT ;  /* 0x000000020700780c */ /* 0x000fc80003f05270 */
[----:B------:R-:W-:Y:S02]  /*1d160*/  SEL R10, RZ, 0x1, P0 ;  /* 0x00000001ff0a7807 */ /* 0x000fe40000000000 */
[----:B------:R-:W-:Y:S02]  /*1d170*/  SEL R7, R7, RZ, P0 ;  /* 0x000000ff07077207 */ /* 0x000fe40000000000 */
[----:B--2---:R-:W-:Y:S01]  /*1d180*/  LOP3.LUT R10, R3, R10, RZ, 0x3c, !PT ;  /* 0x0000000a030a7212 */ /* 0x004fe200078e3cff */
[----:B------:R-:W-:Y:S06]  /*1d190*/  @!P1 BRA `(.L_x_9688) ;  /* 0x0000000800609947 */ /* 0x000fec0003800000 */
[----:B------:R1:W5:Y:S01]  /*1d1a0*/  LDL R4, [R1] ;  /* 0x0000000001047983 */ /* 0x0003620000100800 */
[----:B------:R-:W-:Y:S01]  /*1d1b0*/  ULDC.64 UR4, c[0x0][0x418] ;  /* 0x0001060000047ab9 */ /* 0x000fe20000000a00 */
[----:B------:R-:W-:Y:S01]  /*1d1c0*/  IMAD.MOV.U32 R6, RZ, RZ, R2 ;  /* 0x000000ffff067224 */ /* 0x000fe200078e0002 */
[----:B------:R-:W-:-:S04]  /*1d1d0*/  ISETP.NE.U32.AND P0, PT, RZ, UR4, PT ;  /* 0x00000004ff007c0c */ /* 0x000fc8000bf05070 */
[----:B------:R-:W-:-:S13]  /*1d1e0*/  ISETP.NE.AND.EX P0, PT, RZ, UR5, PT, P0 ;  /* 0x00000005ff007c0c */ /* 0x000fda000bf05300 */
[----:B-1----:R-:W-:Y:S05]  /*1d1f0*/  @!P0 BRA `(.L_x_9689) ;  /* 0x0000000000508947 */ /* 0x002fea0003800000 */
[----:B------:R-:W2:Y:S01]  /*1d200*/  LDL R9, [R1+0x28] ;  /* 0x0000280001097983 */ /* 0x000ea20000100800 */
[----:B------:R-:W1:Y:S03]  /*1d210*/  LDC R3, c[0x0][0x43c] ;  /* 0x00010f00ff037b82 */ /* 0x000e660000000800 */
[----:B-----5:R-:W3:Y:S01]  /*1d220*/  LDL R8, [R1+0x14] ;  /* 0x0000140001087983 */ /* 0x020ee20000100800 */
[----:B------:R-:W-:Y:S01]  /*1d230*/  MOV R0, R2 ;  /* 0x0000000200007202 */ /* 0x000fe20000000f00 */
[----:B------:R-:W-:Y:S01]  /*1d240*/  ULDC.64 UR6, c[0x0][0x428] ;  /* 0x00010a0000067ab9 */ /* 0x000fe20000000a00 */
[----:B-1----:R-:W-:-:S13]  /*1d250*/  ISETP.NE.AND P0, PT, R3, 0x1, PT ;  /* 0x000000010300780c */ /* 0x002fda0003f05270 */
[----:B------:R-:W1:Y:S02]  /*1d260*/  @P0 LDC.64 R4, c[0x0][0x440] ;  /* 0x00011000ff040b82 */ /* 0x000e640000000a00 */
[----:B-1----:R-:W-:-:S05]  /*1d270*/  @P0 IMAD.HI.U32 R4, R2, R4, RZ ;  /* 0x0000000402040227 */ /* 0x002fca00078e00ff */
        /* <DEDUP_REMOVED lines=12> */
.L_x_9689:
[----:B------:R-:W2:Y:S01]  /*1d340*/  LDL R0, [R1+0x4] ;  /* 0x0000040001007983 */ /* 0x000ea20000100800 */
[----:B------:R-:W-:Y:S01]  /*1d350*/  BSSY B3, `(.L_x_9690) ;  /* 0x0000005000037945 */ /* 0x000fe20003800000 */
[----:B--2---:R-:W-:Y:S02]  /*1d360*/  LEA R3, R7, R0, 0x3 ;  /* 0x0000000007037211 */ /* 0x004fe400078e18ff */
[----:B------:R-:W-:-:S04]  /*1d370*/  SHF.L.U32 R0, R10, 0x1f, RZ ;  /* 0x0000001f0a007819 */ /* 0x000fc800000006ff */
[----:B------:R-:W2:Y:S02]  /*1d380*/  SYNCS.PHASECHK.TRANS64.TRYWAIT P0, [R3+URZ+0x28840], R0 ;  /* 0x02884000030075a7 */ /* 0x000ea4000800017f */
[----:B--2---:R-:W-:Y:S05]  /*1d390*/  @!P0 BRA `(.L_x_9691) ;  /* 0x0000005c00808947 */ /* 0x004fea0003800000 */
.L_x_9874:
[----:B------:R-:W-:Y:S05]  /*1d3a0*/  BSYNC B3 ;  /* 0x0000000000037941 */ /* 0x000fea0003800000 */
.L_x_9690:
        /* <DEDUP_REMOVED lines=11> */
.L_x_9693:
[----:B------:R-:W-:Y:S05]  /*1d460*/  BSYNC B3 ;  /* 0x0000000000037941 */ /* 0x000fea0003800000 */
.L_x_9692:
[----:B------:R-:W3:Y:S04]  /*1d470*/  LDL R5, [R1+0x4] ;  /* 0x0000040001057983 */ /* 0x000ee80000100800 */
[----:B--2---:R-:W2:Y:S01]  /*1d480*/  LDL R0, [R1+0x1c] ;  /* 0x00001c0001007983 */ /* 0x004ea20000100800 */
[----:B-1----:R-:W-:Y:S01]  /*1d490*/  IMAD.MOV.U32 R9, RZ, RZ, RZ ;  /* 0x000000ffff097224 */ /* 0x002fe200078e00ff */
[----:B------:R-:W-:Y:S01]  /*1d4a0*/  UIADD3 UR4, UP0, UR38, 0x370, URZ ;  /* 0x0000037026047890 */ /* 0x000fe2000ff1e03f */
[----:B------:R-:W-:Y:S01]  /*1d4b0*/  PLOP3.LUT P0, PT, PT, PT, PT, 0x80, 0x0 ;  /* 0x000000000000781c */ /* 0x000fe20003f0f070 */
[----:B------:R-:W-:Y:S01]  /*1d4c0*/  UMOV UR6, 0x0 ;  /* 0x0000000000067882 */ /* 0x000fe20000000000 */
[----:B------:R-:W-:Y:S01]  /*1d4d0*/  IADD3 R3, R3, 0x28830, RZ ;  /* 0x0002883003037810 */ /* 0x000fe20007ffe0ff */
[----:B------:R-:W-:Y:S01]  /*1d4e0*/  UIADD3.X UR5, URZ, UR39, URZ, UP0, !UPT ;  /* 0x000000273f057290 */ /* 0x000fe200087fe43f */
[----:B------:R-:W-:Y:S01]  /*1d4f0*/  R2UR UR10, R9 ;  /* 0x00000000090a72ca */ /* 0x000fe200000e0000 */
[----:B------:R-:W-:Y:S01]  /*1d500*/  UMOV UR7, 0x14f00000 ;  /* 0x14f0000000077882 */ /* 0x000fe20000000000 */
[----:B---3-5:R-:W-:-:S02]  /*1d510*/  IMAD R8, R7, 0x8000, R5 ;  /* 0x0000800007087824 */ /* 0x028fc400078e0205 */
[----:B--2---:R-:W-:Y:S02]  /*1d520*/  IMAD R0, R6, 0x80, R0 ;  /* 0x0000008006007824 */ /* 0x004fe400078e0200 */
[----:B------:R-:W-:-:S09]  /*1d530*/  VIADD R5, R8, 0x18400 ;  /* 0x0001840008057836 */ /* 0x000fd20000000000 */
.L_x_9694:
        /* <DEDUP_REMOVED lines=16> */
.L_x_9695:
        /* <DEDUP_REMOVED lines=18> */
.L_x_9875:
[----:B------:R-:W-:Y:S05]  /*1d760*/  BSYNC B3 ;  /* 0x0000000000037941 */ /* 0x000fea0003800000 */
.L_x_9696:
        /* <DEDUP_REMOVED lines=10> */
.L_x_9698:
[----:B------:R-:W2:Y:S01]  /*1d810*/  LDL R3, [R1+0x8] ;  /* 0x0000080001037983 */ /* 0x000ea20000100800 */
[----:B------:R-:W-:Y:S01]  /*1d820*/  BSSY B3, `(.L_x_9699) ;  /* 0x0000004000037945 */ /* 0x000fe20003800000 */
[----:B--2---:R-:W-:-:S13]  /*1d830*/  LOP3.LUT P0, RZ, R3, 0x8, RZ, 0xc0, !PT ;  /* 0x0000000803ff7812 */ /* 0x004fda000780c0ff */
[----:B------:R-:W-:Y:S05]  /*1d840*/  @P0 BRA `(.L_x_9700) ;  /* 0x0000000000040947 */ /* 0x000fea0003800000 */
[----:B------:R-:W-:Y:S01]  /*1d850*/  BPT.TRAP 0x1 ;  /* 0x000000040000795c */ /* 0x000fe20000300000 */
.L_x_9700:
[----:B------:R-:W-:Y:S05]  /*1d860*/  BSYNC B3 ;  /* 0x0000000000037941 */ /* 0x000fea0003800000 */
.L_x_9699:
        /* <DEDUP_REMOVED lines=14> */
.L_x_9701:
        /* <DEDUP_REMOVED lines=16> */
.L_x_9702:
        /* <DEDUP_REMOVED lines=11> */
[----:B------:R1:W-:Y:S04]  /*1db00*/  STL [R1], R4 ;  /* 0x0000000401007387 */ /* 0x0003e80000100800 */
[----:B------:R1:W-:Y:S02]  /*1db10*/  STL [R1+0x10], R6 ;  /* 0x0000100601007387 */ /* 0x0003e40000100800 */
.L_x_9688:
[----:B------:R-:W-:Y:S05]  /*1db20*/  BSYNC B1 ;  /* 0x0000000000017941 */ /* 0x000fea0003800000 */
.L_x_9687:
[----:B------:R-:W2:Y:S04]  /*1db30*/  LDL.LU R0, [R1+0x38] ;  /* 0x0000380001007983 */ /* 0x000ea80000300800 */
[----:B------:R4:W-:Y:S04]  /*1db40*/  STL [R1+0x18], R10 ;  /* 0x0000180a01007387 */ /* 0x0009e80000100800 */
[----:B------:R4:W-:Y:S02]  /*1db50*/  STL [R1+0xc], R7 ;  /* 0x00000c0701007387 */ /* 0x0009e40000100800 */
[----:B--2-4-:R-:W-:-:S07]  /*1db60*/  IADD3 R0, R0, -0x3, RZ ;  /* 0xfffffffd00007810 */ /* 0x014fce0007ffe0ff */
.L_x_9686:
[----:B------:R-:W-:Y:S05]  /*1db70*/  BSYNC B2 ;  /* 0x0000000000027941 */ /* 0x000fea0003800000 */
.L_x_9685:
[----:B------:R-:W-:-:S13]  /*1db80*/  ISETP.NE.AND P0, PT, R2, RZ, PT ;  /* 0x000000ff0200720c */ /* 0x000fda0003f05270 */
[----:B------:R-:W-:Y:S05]  /*1db90*/  @!P0 BRA `(.L_x_9684) ;  /* 0x00000014001c8947 */ /* 0x000fea0003800000 */
[----:B-----5:R4:W5:Y:S02]  /*1dba0*/  LDL R8, [R1] ;  /* 0x0000000001087983 */ /* 0x0209640000100800 */
.L_x_9735:
[----:B-1-3--:R-:W3:Y:S04]  /*1dbb0*/  LDL R4, [R1+0x8] ;  /* 0x0000080001047983 */ /* 0x00aee80000100800 */
[----:B--2---:R-:W2:Y:S04]  /*1dbc0*/  LDL R3, [R1+0xc] ;  /* 0x00000c0001037983 */ /* 0x004ea80000100800 */
[----:B------:R-:W4:Y:S01]  /*1dbd0*/  LDL R2, [R1+0x18] ;  /* 0x0000180001027983 */ /* 0x000f220000100800 */
[----:B------:R-:W-:Y:S05]  /*1dbe0*/  YIELD ;  /* 0x0000000000007946 */ /* 0x000fea0003800000 */
        /* <DEDUP_REMOVED lines=29> */
[----:B-----5:R-:W-:-:S04]  /*1ddc0*/  LEA R8, P0, R2, UR4, 0x2 ;  /* 0x0000000402087c11 */ /* 0x020fc8000f8010ff */
[----:B------:R-:W-:-:S05]  /*1ddd0*/  LEA.HI.X R9, R2, UR5, R3, 0x2, P0 ;  /* 0x0000000502097c11 */ /* 0x000fca00080f1403 */
[----:B------:R1:W5:Y:S04]  /*1dde0*/  LDG.E R8, desc[UR40][R8.64] ;  /* 0x0000002808087981 */ /* 0x000368000c1e1900 */
.L_x_9705:
[----:B------:R-:W2:Y:S01]  /*1ddf0*/  LDL R2, [R1+0x4] ;  /* 0x0000040001027983 */ /* 0x000ea20000100800 */
[----:B------:R-:W-:Y:S01]  /*1de00*/  BSSY B2, `(.L_x_9706) ;  /* 0x0000005000027945 */ /* 0x000fe20003800000 */
[----:B--2---:R-:W-:Y:S01]  /*1de10*/  IMAD R3, R4, 0x8, R2 ;  /* 0x0000000804037824 */ /* 0x004fe200078e0202 */
[----:B------:R-:W-:-:S04]  /*1de20*/  SHF.L.U32 R2, R5, 0x1f, RZ ;  /* 0x0000001f05027819 */ /* 0x000fc800000006ff */
[----:B------:R-:W2:Y:S02]  /*1de30*/  SYNCS.PHASECHK.TRANS64.TRYWAIT P0, [R3+URZ+0x28840], R2 ;  /* 0x02884002030075a7 */ /* 0x000ea4000800017f */
[----:B--2---:R-:W-:Y:S05]  /*1de40*/  @!P0 BRA `(.L_x_9707) ;  /* 0x0000005000fc8947 */ /* 0x004fea0003800000 */
.L_x_9876:
[----:B------:R-:W-:Y:S05]  /*1de50*/  BSYNC B2 ;  /* 0x0000000000027941 */ /* 0x000fea0003800000 */
.L_x_9706:
        /* <DEDUP_REMOVED lines=11> */
.L_x_9709:
[----:B------:R-:W-:Y:S05]  /*1df10*/  BSYNC B2 ;  /* 0x0000000000027941 */ /* 0x000fea0003800000 */
.L_x_9708:
[----:B--2---:R-:W2:Y:S04]  /*1df20*/  LDL R2, [R1+0x4] ;  /* 0x0000040001027983 */ /* 0x004ea80000100800 */
[----:B------:R-:W3:Y:S01]  /*1df30*/  LDL R7, [R1+0x1c] ;  /* 0x00001c0001077983 */ /* 0x000ee20000100800 */
        /* <DEDUP_REMOVED lines=9> */
[----:B---3--:R-:W-:-:S03]  /*1dfd0*/  IMAD R7, R6, 0x80, R7 ;  /* 0x0000008006077824 */ /* 0x008fc600078e0207 */
[----:B-1----:R-:W-:-:S07]  /*1dfe0*/  IADD3 R9, R2, 0x18400, RZ ;  /* 0x0001840002097810 */ /* 0x002fce0007ffe0ff */
.L_x_9710:
        /* <DEDUP_REMOVED lines=16> */
.L_x_9711:
        /* <DEDUP_REMOVED lines=18> */
.L_x_9877:
[----:B------:R-:W-:Y:S05]  /*1e210*/  BSYNC B2 ;  /* 0x0000000000027941 */ /* 0x000fea0003800000 */
.L_x_9712:
[----:B------:R-:W2:Y:S01]  /*1e220*/  LDL R7, [R1+0x3c] ;  /* 0x00003c0001077983 */ /* 0x000ea20000100800 */
[----:B------:R-:W3:Y:S02]  /*1e230*/  S2R R9, SR_TID.X ;  /* 0x0000000000097919 */ /* 0x000ee40000002100 */
[----:B---3--:R-:W-:-:S04]  /*1e240*/  LOP3.LUT R9, R9, 0x7f, RZ, 0xc0, !PT ;  /* 0x0000007f09097812 */ /* 0x008fc800078ec0ff */
[----:B------:R-:W-:-:S13]  /*1e250*/  ISETP.NE.AND P0, PT, R9, RZ, PT ;  /* 0x000000ff0900720c */ /* 0x000fda0003f05270 */
[----:B-1----:R-:W-:-:S04]  /*1e260*/  @!P0 MOV R3, 0x8000 ;  /* 0x0000800000038802 */ /* 0x002fc80000000f00 */
[----:B------:R2:W-:Y:S02]  /*1e270*/  @!P0 SYNCS.ARRIVE.TRANS64 RZ, [R2+URZ+0x28850], R3 ;  /* 0x0288500302ff89a7 */ /* 0x0005e4000800003f */
[----:B--2---:R-:W-:-:S04]  /*1e280*/  PRMT R3, R7, 0x9910, RZ ;  /* 0x0000991007037816 */ /* 0x004fc800000000ff */
[----:B------:R-:W-:-:S13]  /*1e290*/  ISETP.NE.AND P0, PT, R3, 0x2, PT ;  /* 0x000000020300780c */ /* 0x000fda0003f05270 */
[----:B------:R-:W-:Y:S05]  /*1e2a0*/  @P0 BRA `(.L_x_9714) ;  /* 0x0000000000040947 */ /* 0x000fea0003800000 */
[----:B------:R-:W-:Y:S01]  /*1e2b0*/  BPT.TRAP 0x1 ;  /* 0x000000040000795c */ /* 0x000fe20000300000 */
.L_x_9714:
[----:B------:R-:W2:Y:S01]  /*1e2c0*/  LDL R3, [R1+0x8] ;  /* 0x0000080001037983 */ /* 0x000ea20000100800 */
[----:B------:R-:W-:Y:S01]  /*1e2d0*/  BSSY B2, `(.L_x_9715) ;  /* 0x0000004000027945 */ /* 0x000fe20003800000 */
[----:B--2---:R-:W-:-:S13]  /*1e2e0*/  LOP3.LUT P0, RZ, R3, 0x8, RZ, 0xc0, !PT ;  /* 0x0000000803ff7812 */ /* 0x004fda000780c0ff */
[----:B------:R-:W-:Y:S05]  /*1e2f0*/  @P0 BRA `(.L_x_9716) ;  /* 0x0000000000040947 */ /* 0x000fea0003800000 */
[----:B------:R-:W-:Y:S01]  /*1e300*/  BPT.TRAP 0x1 ;  /* 0x000000040000795c */ /* 0x000fe20000300000 */
.L_x_9716:
[----:B------:R-:W-:Y:S05]  /*1e310*/  BSYNC B2 ;  /* 0x0000000000027941 */ /* 0x000fea0003800000 */
.L_x_9715:
        /* <DEDUP_REMOVED lines=14> */
.L_x_9717:
        /* <DEDUP_REMOVED lines=16> */
.L_x_9718:
        /* <DEDUP_REMOVED lines=13> */
.L_x_9704:
[----:B------:R-:W-:Y:S05]  /*1e5d0*/  BSYNC B1 ;  /* 0x0000000000017941 */ /* 0x000fea0003800000 */
.L_x_9703:
        /* <DEDUP_REMOVED lines=35> */
.L_x_9721:
[----:B------:R-:W3:Y:S01]  /*1e810*/  LDL R2, [R1+0x4] ;  /* 0x0000040001027983 */ /* 0x000ee20000100800 */
[----:B------:R-:W-:Y:S01]  /*1e820*/  BSSY B2, `(.L_x_9722) ;  /* 0x0000005000027945 */ /* 0x000fe20003800000 */
[----:B---3--:R-:W-:Y:S01]  /*1e830*/  IMAD R3, R11, 0x8, R2 ;  /* 0x000000080b037824 */ /* 0x008fe200078e0202 */
[----:B------:R-:W-:-:S04]  /*1e840*/  SHF.L.U32 R2, R10, 0x1f, RZ ;  /* 0x0000001f0a027819 */ /* 0x000fc800000006ff */
[----:B------:R-:W3:Y:S02]  /*1e850*/  SYNCS.PHASECHK.TRANS64.TRYWAIT P0, [R3+URZ+0x28840], R2 ;  /* 0x02884002030075a7 */ /* 0x000ee4000800017f */
[----:B---3--:R-:W-:Y:S05]  /*1e860*/  @!P0 BRA `(.L_x_9723) ;  /* 0x00000048009c8947 */ /* 0x008fea0003800000 */
.L_x_9878:
[----:B------:R-:W-:Y:S05]  /*1e870*/  BSYNC B2 ;  /* 0x0000000000027941 */ /* 0x000fea0003800000 */
.L_x_9722:
[----:B------:R-:W4:Y:S01]  /*1e880*/  S2R R7, SR_TID.X ;  /* 0x0000000000077919 */ /* 0x000f220000002100 */
[----:B------:R-:W-:Y:S01]  /*1e890*/  BSSY B2, `(.L_x_9724) ;  /* 0x000000a000027945 */ /* 0x000fe20003800000 */
[----:B----4-:R-:W-:-:S04]  /*1e8a0*/  LOP3.LUT R7, R7, 0x7f, RZ, 0xc0, !PT ;  /* 0x0000007f07077812 */ /* 0x010fc800078ec0ff */
[----:B------:R-:W-:-:S13]  /*1e8b0*/  ISETP.NE.AND P0, PT, R7, RZ, PT ;  /* 0x000000ff0700720c */ /* 0x000fda0003f05270 */
[----:B------:R-:W-:Y:S05]  /*1e8c0*/  @P0 BRA `(.L_x_9725) ;  /* 0x0000000000180947 */ /* 0x000fea0003800000 */
[----:B------:R-:W4:Y:S01]  /*1e8d0*/  LDL R7, [R1+0x8] ;  /* 0x0000080001077983 */ /* 0x000f220000100800 */
[----:B---3--:R-:W-:-:S04]  /*1e8e0*/  MOV R2, 0x8000 ;  /* 0x0000800000027802 */ /* 0x008fc80000000f00 */
[----:B------:R3:W-:Y:S01]  /*1e8f0*/  SYNCS.ARRIVE.TRANS64 RZ, [R3+URZ+0x28830], R2 ;  /* 0x0288300203ff79a7 */ /* 0x0007e2000800003f */
[----:B----4-:R-:W-:-:S13]  /*1e900*/  LOP3.LUT P1, RZ, R7, 0x1, RZ, 0xc0, !PT ;  /* 0x0000000107ff7812 */ /* 0x010fda000782c0ff */
[----:B---3--:R-:W-:Y:S05]  /*1e910*/  @!P1 BRA `(.L_x_9725) ;  /* 0x0000000000049947 */ /* 0x008fea0003800000 */
[----:B------:R-:W-:Y:S01]  /*1e920*/  BPT.TRAP 0x1 ;  /* 0x000000040000795c */ /* 0x000fe20000300000 */
.L_x_9725:
[----:B------:R-:W-:Y:S05]  /*1e930*/  BSYNC B2 ;  /* 0x0000000000027941 */ /* 0x000fea0003800000 */
.L_x_9724:
[----:B-1----:R-:W4:Y:S04]  /*1e940*/  LDL R9, [R1+0x4] ;  /* 0x0000040001097983 */ /* 0x002f280000100800 */
[----:B---3--:R-:W4:Y:S04]  /*1e950*/  LDL R2, [R1+0xc] ;  /* 0x00000c0001027983 */ /* 0x008f280000100800 */
[----:B------:R-:W3:Y:S01]  /*1e960*/  LDL R7, [R1+0x1c] ;  /* 0x00001c0001077983 */ /* 0x000ee20000100800 */
        /* <DEDUP_REMOVED lines=8> */
[----:B----4-:R-:W-:Y:S01]  /*1e9f0*/  IMAD R2, R2, 0x8000, R9 ;  /* 0x0000800002027824 */ /* 0x010fe200078e0209 */
[----:B---3--:R-:W-:-:S03]  /*1ea00*/  LEA R7, R6, R7, 0x7 ;  /* 0x0000000706077211 */ /* 0x008fc600078e38ff */
[----:B------:R-:W-:-:S08]  /*1ea10*/  VIADD R9, R2, 0x18400 ;  /* 0x0001840002097836 */ /* 0x000fd00000000000 */
.L_x_9726:
        /* <DEDUP_REMOVED lines=16> */
.L_x_9727:
        /* <DEDUP_REMOVED lines=16> */
.L_x_9879:
[----:B------:R-:W-:Y:S05]  /*1ec20*/  BSYNC B2 ;  /* 0x0000000000027941 */ /* 0x000fea0003800000 */
.L_x_9728:
[----:B------:R-:W2:Y:S01]  /*1ec30*/  LDL R7, [R1+0x3c] ;  /* 0x00003c0001077983 */ /* 0x000ea20000100800 */
[----:B------:R-:W3:Y:S02]  /*1ec40*/  S2R R3, SR_TID.X ;  /* 0x0000000000037919 */ /* 0x000ee40000002100 */
[----:B---3--:R-:W-:-:S04]  /*1ec50*/  LOP3.LUT R3, R3, 0x7f, RZ, 0xc0, !PT ;  /* 0x0000007f03037812 */ /* 0x008fc800078ec0ff */
[----:B------:R-:W-:-:S13]  /*1ec60*/  ISETP.NE.AND P0, PT, R3, RZ, PT ;  /* 0x000000ff0300720c */ /* 0x000fda0003f05270 */
[----:B------:R-:W-:-:S04]  /*1ec70*/  @!P0 IMAD.MOV.U32 R3, RZ, RZ, 0x8000 ;  /* 0x00008000ff038424 */ /* 0x000fc800078e00ff */
[----:B------:R2:W-:Y:S02]  /*1ec80*/  @!P0 SYNCS.ARRIVE.TRANS64 RZ, [R2+URZ+0x28850], R3 ;  /* 0x0288500302ff89a7 */ /* 0x0005e4000800003f */
[----:B--2---:R-:W-:-:S04]  /*1ec90*/  PRMT R3, R7, 0x9910, RZ ;  /* 0x0000991007037816 */ /* 0x004fc800000000ff */
[----:B------:R-:W-:-:S13]  /*1eca0*/  ISETP.NE.AND P0, PT, R3, 0x2, PT ;  /* 0x000000020300780c */ /* 0x000fda0003f05270 */
[----:B------:R-:W-:Y:S05]  /*1ecb0*/  @P0 BRA `(.L_x_9730) ;  /* 0x0000000000040947 */ /* 0x000fea0003800000 */
[----:B------:R-:W-:Y:S01]  /*1ecc0*/  BPT.TRAP 0x1 ;  /* 0x000000040000795c */ /* 0x000fe20000300000 */
.L_x_9730:
[----:B------:R-:W2:Y:S01]  /*1ecd0*/  LDL R3, [R1+0x8] ;  /* 0x0000080001037983 */ /* 0x000ea20000100800 */
[----:B------:R-:W-:Y:S01]  /*1ece0*/  BSSY B2, `(.L_x_9731) ;  /* 0x0000004000027945 */ /* 0x000fe20003800000 */
[----:B--2---:R-:W-:-:S13]  /*1ecf0*/  LOP3.LUT P0, RZ, R3, 0x8, RZ, 0xc0, !PT ;  /* 0x0000000803ff7812 */ /* 0x004fda000780c0ff */
[----:B------:R-:W-:Y:S05]  /*1ed00*/  @P0 BRA `(.L_x_9732) ;  /* 0x0000000000040947 */ /* 0x000fea0003800000 */
[----:B------:R-:W-:Y:S01]  /*1ed10*/  BPT.TRAP 0x1 ;  /* 0x000000040000795c */ /* 0x000fe20000300000 */
.L_x_9732:
[----:B------:R-:W-:Y:S05]  /*1ed20*/  BSYNC B2 ;  /* 0x0000000000027941 */ /* 0x000fea0003800000 */
.L_x_9731:
[----:B------:R-:W2:Y:S04]  /*1ed30*/  LDL R7, [R1+0x4] ;  /* 0x0000040001077983 */ /* 0x000ea80000100800 */
[----:B-1----:R-:W3:Y:S04]  /*1ed40*/  LDL R5, [R1+0x1c] ;  /* 0x00001c0001057983 */ /* 0x002ee80000100800 */
        /* <DEDUP_REMOVED lines=11> */
.L_x_9733:
        /* <DEDUP_REMOVED lines=16> */
.L_x_9734:
        /* <DEDUP_REMOVED lines=13> */
.L_x_9720:
[----:B------:R-:W-:Y:S05]  /*1efd0*/  BSYNC B1 ;  /* 0x0000000000017941 */ /* 0x000fea0003800000 */
.L_x_9719:
[C---:B------:R-:W-:Y:S01]  /*1efe0*/  ISETP.GT.AND P0, PT, R0.reuse, 0x1, PT ;  /* 0x000000010000780c */ /* 0x040fe20003f04270 */
[----:B------:R-:W-:-:S12]  /*1eff0*/  VIADD R0, R0, 0xfffffffe ;  /* 0xfffffffe00007836 */ /* 0x000fd80000000000 */
[----:B------:R-:W-:Y:S05]  /*1f000*/  @P0 BRA `(.L_x_9735) ;  /* 0xffffffe800e80947 */ /* 0x000fea000383ffff */
.L_x_9684:
[----:B------:R-:W-:Y:S05]  /*1f010*/  BSYNC B0 ;  /* 0x0000000000007941 */ /* 0x000fea0003800000 */
.L_x_9683:
[----:B------:R-:W4:Y:S01]  /*1f020*/  S2R R2, SR_TID.X ;  /* 0x0000000000027919 */ /* 0x000f220000002100 */
[----:B------:R-:W-:Y:S01]  /*1f030*/  BSSY B0, `(.L_x_9736) ;  /* 0x0000010000007945 */ /* 0x000fe20003800000 */
[----:B----4-:R-:W-:-:S04]  /*1f040*/  LOP3.LUT R2, R2, 0x7f, RZ, 0xc0, !PT ;  /* 0x0000007f02027812 */ /* 0x010fc800078ec0ff */
[----:B------:R-:W-:-:S13]  /*1f050*/  ISETP.NE.AND P0, PT, R2, RZ, PT ;  /* 0x000000ff0200720c */ /* 0x000fda0003f05270 */
[----:B------:R-:W-:Y:S05]  /*1f060*/  @P0 BRA `(.L_x_9737) ;  /* 0x0000000000300947 */ /* 0x000fea0003800000 */
[----:B------:R-:W4:Y:S01]  /*1f070*/  S2R R2, SR_LANEID ;  /* 0x0000000000027919 */ /* 0x000f220000000000 */
[----:B------:R-:W-:Y:S01]  /*1f080*/  VOTEU.ANY UR4, UPT, PT ;  /* 0x0000000000047886 */ /* 0x000fe200038e0100 */
[----:B-1-3--:R-:W1:Y:S01]  /*1f090*/  LDC.64 R4, c[0x0][0xc60] ;  /* 0x00031800ff047b82 */ /* 0x00ae620000000a00 */
[----:B------:R-:W4:Y:S02]  /*1f0a0*/  FLO.U32 R0, UR4 ;  /* 0x0000000400007d00 */ /* 0x000f2400080e0000 */
[----:B----4-:R-:W-:-:S06]  /*1f0b0*/  ISETP.EQ.U32.AND P0, PT, R0, R2, PT ;  /* 0x000000020000720c */ /* 0x010fcc0003f02070 */
[----:B------:R-:W1:Y:S07]  /*1f0c0*/  POPC R2, UR4 ;  /* 0x0000000400027d09 */ /* 0x000e6e0008000000 */
[----:B-1----:R-:W3:Y:S04]  /*1f0d0*/  @P0 ATOMG.E.ADD.STRONG.GPU PT, R2, desc[UR40][R4.64], R2 ;  /* 0x00000002040209a8 */ /* 0x002ee800081ee1e8 */
[----:B---3--:R1:W3:Y:S02]  /*1f0e0*/  SHFL.IDX PT, R2, R2, R0, 0x1f ;  /* 0x00001f0002027589 */ /* 0x0082e400000e0000 */
[----:B-1----:R-:W1:Y:S02]  /*1f0f0*/  S2R R0, SR_LTMASK ;  /* 0x0000000000007919 */ /* 0x002e640000003900 */
[----:B-1----:R-:W-:-:S06]  /*1f100*/  LOP3.LUT R0, R0, UR4, RZ, 0xc0, !PT ;  /* 0x0000000400007c12 */ /* 0x002fcc000f8ec0ff */
[----:B------:R-:W3:Y:S02]  /*1f110*/  POPC R0, R0 ;  /* 0x0000000000007309 */ /* 0x000ee40000000000 */
[----:B---3--:R-:W-:-:S07]  /*1f120*/  IADD3 R16, R2, UR36, R0 ;  /* 0x0000002402107c10 */ /* 0x008fce000fffe000 */
.L_x_9737:
[----:B------:R-:W-:Y:S05]  /*1f130*/  BSYNC B0 ;  /* 0x0000000000007941 */ /* 0x000fea0003800000 */
.L_x_9736:
        /* <DEDUP_REMOVED lines=8> */
[----:B----4-:R-:W-:-:S02]  /*1f1c0*/  LEA R0, R0, R3, 0x3 ;  /* 0x0000000300007211 */ /* 0x010fc400078e18ff */
[----:B--2---:R-:W-:-:S04]  /*1f1d0*/  SHF.L.U32 R2, R2, 0x1f, RZ ;  /* 0x0000001f02027819 */ /* 0x004fc800000006ff */
[----:B------:R-:W2:Y:S02]  /*1f1e0*/  SYNCS.PHASECHK.TRANS64.TRYWAIT P0, [R0+URZ+0x28860], R2 ;  /* 0x02886002000075a7 */ /* 0x000ea4000800017f */
[----:B--2---:R-:W-:Y:S05]  /*1f1f0*/  @!P0 BRA `(.L_x_9741) ;  /* 0x0000004000608947 */ /* 0x004fea0003800000 */
.L_x_9880:
[----:B------:R-:W-:Y:S05]  /*1f200*/  BSYNC B1 ;  /* 0x0000000000017941 */ /* 0x000fea0003800000 */
.L_x_9740:
[----:B------:R-:W4:Y:S01]  /*1f210*/  LDL R3, [R1+0x3c] ;  /* 0x00003c0001037983 */ /* 0x000f220000100800 */
[----:B-1-3--:R-:W1:Y:S02]  /*1f220*/  S2R R4, SR_TID.X ;  /* 0x0000000000047919 */ /* 0x00ae640000002100 */
[----:B-1----:R-:W-:-:S04]  /*1f230*/  LOP3.LUT R4, R4, 0x7f, RZ, 0xc0, !PT ;  /* 0x0000007f04047812 */ /* 0x002fc800078ec0ff */
[----:B------:R-:W-:-:S13]  /*1f240*/  ISETP.NE.AND P0, PT, R4, RZ, PT ;  /* 0x000000ff0400720c */ /* 0x000fda0003f05270 */
[----:B--2---:R-:W-:-:S04]  /*1f250*/  @!P0 IMAD.MOV.U32 R2, RZ, RZ, 0x8000 ;  /* 0x00008000ff028424 */ /* 0x004fc800078e00ff */
[----:B------:R4:W-:Y:S02]  /*1f260*/  @!P0 SYNCS.ARRIVE.TRANS64 RZ, [R0+URZ+0x28850], R2 ;  /* 0x0288500200ff89a7 */ /* 0x0009e4000800003f */
[----:B----4-:R-:W-:-:S04]  /*1f270*/  PRMT R2, R3, 0x9910, RZ ;  /* 0x0000991003027816 */ /* 0x010fc800000000ff */
[----:B------:R-:W-:-:S13]  /*1f280*/  ISETP.NE.AND P0, PT, R2, 0x2, PT ;  /* 0x000000020200780c */ /* 0x000fda0003f05270 */
[----:B------:R-:W-:Y:S05]  /*1f290*/  @P0 BRA `(.L_x_9742) ;  /* 0x0000000000040947 */ /* 0x000fea0003800000 */
[----:B------:R-:W-:Y:S01]  /*1f2a0*/  BPT.TRAP 0x1 ;  /* 0x000000040000795c */ /* 0x000fe20000300000 */
.L_x_9742:
[----:B------:R-:W2:Y:S01]  /*1f2b0*/  LDL R2, [R1+0x8] ;  /* 0x0000080001027983 */ /* 0x000ea20000100800 */
[----:B------:R-:W-:Y:S01]  /*1f2c0*/  BSSY B1, `(.L_x_9743) ;  /* 0x0000004000017945 */ /* 0x000fe20003800000 */
[----:B--2---:R-:W-:-:S13]  /*1f2d0*/  LOP3.LUT P0, RZ, R2, 0x8, RZ, 0xc0, !PT ;  /* 0x0000000802ff7812 */ /* 0x004fda000780c0ff */
[----:B------:R-:W-:Y:S05]  /*1f2e0*/  @P0 BRA `(.L_x_9744) ;  /* 0x0000000000040947 */ /* 0x000fea0003800000 */
[----:B------:R-:W-:Y:S01]  /*1f2f0*/  BPT.TRAP 0x1 ;  /* 0x000000040000795c */ /* 0x000fe20000300000 */
.L_x_9744:
[----:B------:R-:W-:Y:S05]  /*1f300*/  BSYNC B1 ;  /* 0x0000000000017941 */ /* 0x000fea0003800000 */
.L_x_9743:
[----:B------:R-:W2:Y:S04]  /*1f310*/  LDL.LU R5, [R1+0x1c] ;  /* 0x00001c0001057983 */ /* 0x000ea80000300800 */
[----:B------:R-:W2:Y:S04]  /*1f320*/  LDL.LU R3, [R1+0x10] ;  /* 0x0000100001037983 */ /* 0x000ea80000300800 */
[----:B------:R-:W3:Y:S04]  /*1f330*/  LDL R4, [R1+0x4] ;  /* 0x0000040001047983 */ /* 0x000ee80000100800 */
        /* <DEDUP_REMOVED lines=9> */
[----:B---3--:R-:W-:-:S04]  /*1f3d0*/  IMAD R2, R2, 0x8000, R4 ;  /* 0x0000800002027824 */ /* 0x008fc800078e0204 */
[----:B------:R-:W-:-:S07]  /*1f3e0*/  VIADD R4, R2, 0x400 ;  /* 0x0000040002047836 */ /* 0x000fce0000000000 */
.L_x_9745:
        /* <DEDUP_REMOVED lines=16> */
.L_x_9746:
        /* <DEDUP_REMOVED lines=11> */
.L_x_9739:
[----:B------:R-:W-:Y:S05]  /*1f5a0*/  BSYNC B0 ;  /* 0x0000000000007941 */ /* 0x000fea0003800000 */
.L_x_9738:
[----:B------:R-:W4:Y:S04]  /*1f5b0*/  LDL.LU R5, [R1+0xc] ;  /* 0x00000c0001057983 */ /* 0x000f280000300800 */
[----:B-1-3--:R-:W3:Y:S01]  /*1f5c0*/  LDL.LU R4, [R1+0x18] ;  /* 0x0000180001047983 */ /* 0x00aee20000300800 */
[----:B----4-:R-:W-:-:S05]  /*1f5d0*/  VIADD R0, R5, 0x1 ;  /* 0x0000000105007836 */ /* 0x010fca0000000000 */
[----:B------:R-:W-:-:S04]  /*1f5e0*/  ISETP.NE.AND P0, PT, R0, 0x2, PT ;  /* 0x000000020000780c */ /* 0x000fc80003f05270 */
[----:B------:R-:W-:Y:S02]  /*1f5f0*/  SEL R2, RZ, 0x1, P0 ;  /* 0x00000001ff027807 */ /* 0x000fe40000000000 */
[----:B------:R-:W-:Y:S02]  /*1f600*/  SEL R0, R0, RZ, P0 ;  /* 0x000000ff00007207 */ /* 0x000fe40000000000 */
[----:B---3--:R-:W-:-:S03]  /*1f610*/  LOP3.LUT R4, R4, R2, RZ, 0x3c, !PT ;  /* 0x0000000204047212 */ /* 0x008fc600078e3cff */
[----:B------:R1:W-:Y:S04]  /*1f620*/  STL [R1+0xc], R0 ;  /* 0x00000c0001007387 */ /* 0x0003e80000100800 */
[----:B------:R1:W-:Y:S02]  /*1f630*/  STL [R1+0x18], R4 ;  /* 0x0000180401007387 */ /* 0x0003e40000100800 */
.L_x_9663:
[----:B------:R-:W-:Y:S05]  /*1f640*/  BSYNC B7 ;  /* 0x0000000000077941 */ /* 0x000fea0003800000 */
.L_x_9661:
[----:B------:R-:W3:Y:S02]  /*1f650*/  LDL R7, [R1+0x8] ;  /* 0x0000080001077983 */ /* 0x000ee40000100800 */
[----:B---3--:R-:W-:-:S13]  /*1f660*/  LOP3.LUT P0, RZ, R7, 0x10, RZ, 0xc0, !PT ;  /* 0x0000001007ff7812 */ /* 0x008fda000780c0ff */
[----:B------:R-:W-:Y:S05]  /*1f670*/  @!P0 BRA `(.L_x_9747) ;  /* 0x0000000000288947 */ /* 0x000fea0003800000 */
[----:B------:R-:W-:Y:S05]  /*1f680*/  WARPSYNC.ALL ;  /* 0x0000000000007948 */ /* 0x000fea0003800000 */
[----:B------:R-:W3:Y:S08]  /*1f690*/  S2UR UR5, SR_CgaCtaId ;  /* 0x00000000000579c3 */ /* 0x000ef00000008800 */
[----:B------:R-:W-:Y:S06]  /*1f6a0*/  BAR.SYNC.DEFER_BLOCKING 0x5, 0x180 ;  /* 0x0146000000007b1d */ /* 0x000fec0000010000 */
[----:B------:R-:W-:-:S02]  /*1f6b0*/  UMOV UR4, 0x400 ;  /* 0x0000040000047882 */ /* 0x000fc40000000000 */
[----:B---3--:R-:W-:-:S06]  /*1f6c0*/  ULEA UR4, UR5, UR4, 0x18 ;  /* 0x0000000405047291 */ /* 0x008fcc000f8ec03f */
[----:B-1----:R-:W-:-:S05]  /*1f6d0*/  MOV R0, UR4 ;  /* 0x0000000400007c02 */ /* 0x002fca0008000f00 */
[----:B------:R1:W3:Y:S04]  /*1f6e0*/  LDS.128 R16, [R0+0x288d0] ;  /* 0x0288d00000107984 */ /* 0x0002e80000000c00 */
[----:B------:R1:W-:Y:S01]  /*1f6f0*/  STL [R1+0x4], R0 ;  /* 0x0000040001007387 */ /* 0x0003e20000100800 */
[----:B------:R-:W-:Y:S06]  /*1f700*/  BAR.ARV 0x4, 0x180 ;  /* 0x0106000000007b1d */ /* 0x000fec0000002000 */
[----:B------:R-:W-:Y:S05]  /*1f710*/  BRA `(.L_x_9748) ;  /* 0x0000000800d87947 */ /* 0x000fea0003800000 */
.L_x_9747:
[----:B------:R-:W3:Y:S01]  /*1f720*/  LDL R6, [R1+0x2c] ;  /* 0x00002c0001067983 */ /* 0x000ee20000100800 */
[----:B------:R-:W-:Y:S01]  /*1f730*/  UMOV UR4, 0xffffffff ;  /* 0xffffffff00047882 */ /* 0x000fe20000000000 */
[----:B---3--:R-:W-:Y:S02]  /*1f740*/  ISETP.NE.AND P5, PT, R6, 0x1f, PT ;  /* 0x0000001f0600780c */ /* 0x008fe40003fa5270 */
[----:B------:R-:W-:Y:S11]  /*1f750*/  BRA.DIV UR4, `(.L_x_9749) ;  /* 0x0000003e041c7947 */ /* 0x000ff6000b800000 */
[----:B-1----:R-:W-:Y:S01]  /*1f760*/  IMAD.IADD R0, R19, 0x1, R6 ;  /* 0x0000000113007824 */ /* 0x002fe200078e0206 */
[----:B------:R-:W-:Y:S01]  /*1f770*/  ULDC UR4, c[0x0][0xc3c] ;  /* 0x00030f0000047ab9 */ /* 0x000fe20000000800 */
[----:B------:R-:W-:-:S03]  /*1f780*/  LOP3.LUT P4, RZ, R7, 0x1, RZ, 0xc0, !PT ;  /* 0x0000000107ff7812 */ /* 0x000fc6000788c0ff */
[----:B------:R-:W-:-:S13]  /*1f790*/  ISETP.GE.OR P0, PT, R0, UR4, !P5 ;  /* 0x0000000400007c0c */ /* 0x000fda000ef06670 */
[----:B------:R-:W1:Y:S02]  /*1f7a0*/  @!P0 LDC.64 R2, c[0x0][0xc80] ;  /* 0x00032000ff028b82 */ /* 0x000e640000000a00 */
[----:B-1----:R-:W-:-:S06]  /*1f7b0*/  @!P0 IMAD.WIDE R2, R0, 0x4, R2 ;  /* 0x0000000400028825 */ /* 0x002fcc00078e0202 */
[----:B------:R1:W3:Y:S01]  /*1f7c0*/  @!P0 LDG.E R3, desc[UR40][R2.64] ;  /* 0x0000002802038981 */ /* 0x0002e2000c1e1900 */
[C---:B------:R-:W-:Y:S02]  /*1f7d0*/  ISETP.GE.U32.AND P1, PT, R6.reuse, 0x4, PT ;  /* 0x000000040600780c */ /* 0x040fe40003f26070 */
[C---:B------:R-:W-:Y:S01]  /*1f7e0*/  ISETP.GE.U32.AND P2, PT, R6.reuse, 0x8, PT ;  /* 0x000000080600780c */ /* 0x040fe20003f46070 */
[----:B------:R-:W-:Y:S01]  /*1f7f0*/  SHFL.IDX PT, R0, R16, RZ, 0x1f ;  /* 0x00001fff10007589 */ /* 0x000fe200000e0000 */
[C---:B------:R-:W-:Y:S01]  /*1f800*/  ISETP.GE.U32.AND P3, PT, R6.reuse, 0x10, PT ;  /* 0x000000100600780c */ /* 0x040fe20003f66070 */
[----:B-1----:R-:W-:Y:S02]  /*1f810*/  IMAD.MOV.U32 R2, RZ, RZ, RZ ;  /* 0x000000ffff027224 */ /* 0x002fe400078e00ff */
[----:B---3--:R-:W-:Y:S01]  /*1f820*/  @!P0 IMAD.MOV.U32 R2, RZ, RZ, R3 ;  /* 0x000000ffff028224 */ /* 0x008fe200078e0003 */
[----:B------:R-:W-:-:S04]  /*1f830*/  ISETP.GE.U32.AND P0, PT, R6, 0x2, PT ;  /* 0x000000020600780c */ /* 0x000fc80003f06070 */
[----:B------:R-:W1:Y:S02]  /*1f840*/  SHFL.UP PT, R3, R2, 0x1, RZ ;  /* 0x0420000002037989 */ /* 0x000e6400000e00ff */
[----:B-1----:R-:W-:-:S04]  /*1f850*/  SEL R5, R3, RZ, P4 ;  /* 0x000000ff03057207 */ /* 0x002fc80002000000 */
[----:B------:R-:W-:Y:S02]  /*1f860*/  IADD3 R3, R2, R5, RZ ;  /* 0x0000000502037210 */ /* 0x000fe40007ffe0ff */
[----:B------:R-:W-:Y:S04]  /*1f870*/  SHFL.IDX PT, R5, R16, 0x1, 0x1f ;  /* 0x00201f0010057f89 */ /* 0x000fe800000e0000 */
        /* <DEDUP_REMOVED lines=12> */
[----:B------:R1:W3:Y:S02]  /*1f940*/  SHFL.IDX PT, R16, R3, 0x1f, 0x1f ;  /* 0x03e01f0003107f89 */ /* 0x0002e400000e0000 */
.L_x_9890:
[----:B------:R-:W-:Y:S02]  /*1f950*/  ULDC UR4, c[0x0][0xc38] ;  /* 0x00030e0000047ab9 */ /* 0x000fe40000000800 */
[----:B------:R-:W-:-:S04]  /*1f960*/  IMAD.U32 R4, RZ, RZ, UR4 ;  /* 0x00000004ff047e24 */ /* 0x000fc8000f8e00ff */
[----:B---3--:R-:W-:-:S04]  /*1f970*/  IMAD R16, R16, R4, RZ ;  /* 0x0000000410107224 */ /* 0x008fc800078e02ff */
[----:B------:R-:W-:-:S05]  /*1f980*/  IMAD.IADD R5, R5, 0x1, R16 ;  /* 0x0000000105057824 */ /* 0x000fca00078e0210 */
[----:B------:R-:W-:-:S13]  /*1f990*/  ISETP.GT.AND P4, PT, R5, R0, PT ;  /* 0x000000000500720c */ /* 0x000fda0003f84270 */
[----:B------:R-:W-:Y:S05]  /*1f9a0*/  @P4 BRA `(.L_x_9750) ;  /* 0x0000000000a04947 */ /* 0x000fea0003800000 */
.L_x_9755:
[----:B------:R-:W3:Y:S01]  /*1f9b0*/  LDC R2, c[0x0][0xc3c] ;  /* 0x00030f00ff027b82 */ /* 0x000ee20000000800 */
[----:B------:R-:W-:-:S05]  /*1f9c0*/  VIADD R19, R19, 0x1f ;  /* 0x0000001f13137836 */ /* 0x000fca0000000000 */
[----:B---3--:R-:W-:-:S13]  /*1f9d0*/  ISETP.GE.AND P4, PT, R19, R2, PT ;  /* 0x000000021300720c */ /* 0x008fda0003f86270 */
[----:B------:R-:W-:Y:S05]  /*1f9e0*/  @P4 BRA `(.L_x_9751) ;  /* 0x0000000400dc4947 */ /* 0x000fea0003800000 */
[----:B-1----:R-:W3:Y:S01]  /*1f9f0*/  LDL R3, [R1+0x2c] ;  /* 0x00002c0001037983 */ /* 0x002ee20000100800 */
[----:B------:R-:W-:Y:S01]  /*1fa00*/  BSSY B0, `(.L_x_9752) ;  /* 0x0000008000007945 */ /* 0x000fe20003800000 */
[----:B---3--:R-:W-:-:S04]  /*1fa10*/  IADD3 R4, R19, R3, RZ ;  /* 0x0000000313047210 */ /* 0x008fc80007ffe0ff */
[----:B------:R-:W-:Y:S01]  /*1fa20*/  ISETP.GE.OR P4, PT, R4, R2, !P5 ;  /* 0x000000020400720c */ /* 0x000fe20006f86670 */
[----:B------:R-:W-:-:S12]  /*1fa30*/  IMAD.MOV.U32 R2, RZ, RZ, RZ ;  /* 0x000000ffff027224 */ /* 0x000fd800078e00ff */
[----:B------:R-:W-:Y:S05]  /*1fa40*/  @P4 BRA `(.L_x_9753) ;  /* 0x00000000000c4947 */ /* 0x000fea0003800000 */
[----:B------:R-:W1:Y:S02]  /*1fa50*/  LDC.64 R2, c[0x0][0xc80] ;  /* 0x00032000ff027b82 */ /* 0x000e640000000a00 */
[----:B-1----:R-:W-:-:S06]  /*1fa60*/  IMAD.WIDE R2, R4, 0x4, R2 ;  /* 0x0000000404027825 */ /* 0x002fcc00078e0202 */
[----:B------:R1:W5:Y:S02]  /*1fa70*/  LDG.E R2, desc[UR40][R2.64] ;  /* 0x0000002802027981 */ /* 0x000364000c1e1900 */
.L_x_9753:
[----:B------:R-:W-:Y:S05]  /*1fa80*/  BSYNC B0 ;  /* 0x0000000000007941 */ /* 0x000fea0003800000 */
.L_x_9752:
[----:B------:R-:W-:-:S03]  /*1fa90*/  UMOV UR4, 0xffffffff ;  /* 0xffffffff00047882 */ /* 0x000fc60000000000 */
[----:B------:R-:W-:Y:S05]  /*1faa0*/  BRA.DIV UR4, `(.L_x_9754) ;  /* 0x0000003e04847947 */ /* 0x000fea000b800000 */
[----:B------:R-:W3:Y:S04]  /*1fab0*/  LDL R4, [R1+0x8] ;  /* 0x0000080001047983 */ /* 0x000ee80000100800 */
[----:B-1---5:R-:W1:Y:S01]  /*1fac0*/  SHFL.UP PT, R3, R2, 0x1, RZ ;  /* 0x0420000002037989 */ /* 0x022e6200000e00ff */
[----:B---3--:R-:W-:-:S04]  /*1fad0*/  LOP3.LUT P4, RZ, R4, 0x1, RZ, 0xc0, !PT ;  /* 0x0000000104ff7812 */ /* 0x008fc8000788c0ff */
        /* <DEDUP_REMOVED lines=14> */
[----:B------:R1:W3:Y:S02]  /*1fbc0*/  SHFL.IDX PT, R16, R3, 0x1f, 0x1f ;  /* 0x03e01f0003107f89 */ /* 0x0002e400000e0000 */
.L_x_9898:
[----:B------:R-:W-:Y:S02]  /*1fbd0*/  ULDC UR4, c[0x0][0xc38] ;  /* 0x00030e0000047ab9 */ /* 0x000fe40000000800 */
[----:B------:R-:W-:-:S04]  /*1fbe0*/  IMAD.U32 R4, RZ, RZ, UR4 ;  /* 0x00000004ff047e24 */ /* 0x000fc8000f8e00ff */
[----:B---3--:R-:W-:-:S05]  /*1fbf0*/  IMAD R16, R16, R4, RZ ;  /* 0x0000000410107224 */ /* 0x008fca00078e02ff */
[----:B------:R-:W-:-:S04]  /*1fc00*/  IADD3 R5, R16, R5, RZ ;  /* 0x0000000510057210 */ /* 0x000fc80007ffe0ff */
[----:B------:R-:W-:-:S13]  /*1fc10*/  ISETP.GT.AND P4, PT, R5, R0, PT ;  /* 0x000000000500720c */ /* 0x000fda0003f84270 */
[----:B------:R-:W-:Y:S05]  /*1fc20*/  @!P4 BRA `(.L_x_9755) ;  /* 0xfffffffc0060c947 */ /* 0x000fea000383ffff */
.L_x_9750:
[----:B------:R-:W-:Y:S01]  /*1fc30*/  IMAD.IADD R16, R5, 0x1, -R16 ;  /* 0x0000000105107824 */ /* 0x000fe200078e0a10 */
[----:B------:R-:W-:-:S03]  /*1fc40*/  UMOV UR4, 0xffffffff ;  /* 0xffffffff00047882 */ /* 0x000fc60000000000 */
[----:B------:R-:W-:-:S05]  /*1fc50*/  IMAD R5, R3, R4, R16 ;  /* 0x0000000403057224 */ /* 0x000fca00078e0210 */
[----:B------:R-:W-:Y:S01]  /*1fc60*/  ISETP.GT.AND P6, PT, R5, R0, PT ;  /* 0x000000000500720c */ /* 0x000fe20003fc4270 */
[----:B------:R-:W-:-:S12]  /*1fc70*/  BRA.DIV UR4, `(.L_x_9756) ;  /* 0x0000003e04f07947 */ /* 0x000fd8000b800000 */
[----:B------:R-:W-:-:S04]  /*1fc80*/  VOTE.ANY R6, PT, !P6 ;  /* 0x0000000000067806 */ /* 0x000fc800070e0100 */
[----:B------:R-:W3:Y:S02]  /*1fc90*/  POPC R5, R6 ;  /* 0x0000000600057309 */ /* 0x000ee40000000000 */
[----:B---3--:R3:W4:Y:S02]  /*1fca0*/  SHFL.IDX PT, R17, R2, R5, 0x1f ;  /* 0x00001f0502117589 */ /* 0x00872400000e0000 */
.L_x_9902:
[----:B------:R-:W-:Y:S01]  /*1fcb0*/  ISETP.NE.AND P0, PT, R6, RZ, PT ;  /* 0x000000ff0600720c */ /* 0x000fe20003f05270 */
[----:B------:R-:W-:-:S12]  /*1fcc0*/  IMAD.MOV.U32 R6, RZ, RZ, RZ ;  /* 0x000000ffff067224 */ /* 0x000fd800078e00ff */
[----:B------:R-:W-:Y:S05]  /*1fcd0*/  @!P0 BRA `(.L_x_9757) ;  /* 0x0000000000148947 */ /* 0x000fea0003800000 */
[----:B------:R-:W-:Y:S01]  /*1fce0*/  UMOV UR4, 0xffffffff ;  /* 0xffffffff00047882 */ /* 0x000fe20000000000 */
[----:B------:R-:W-:Y:S02]  /*1fcf0*/  VIADD R12, R5, 0xffffffff ;  /* 0xffffffff050c7836 */ /* 0x000fe40000000000 */
[----:B------:R-:W-:Y:S05]  /*1fd00*/  BRA.DIV UR4, `(.L_x_9758) ;  /* 0x0000004204147947 */ /* 0x000fea000b800000 */
[----:B-1----:R1:W0:Y:S02]  /*1fd10*/  SHFL.IDX PT, R3, R3, R12, 0x1f ;  /* 0x00001f0c03037589 */ /* 0x00222400000e0000 */
.L_x_9905:
[----:B0-----:R-:W-:-:S07]  /*1fd20*/  MOV R6, R3 ;  /* 0x0000000300067202 */ /* 0x001fce0000000f00 */
.L_x_9757:
[----:B-1-3--:R-:W1:Y:S01]  /*1fd30*/  LDC.64 R2, c[0x0][0xc90] ;  /* 0x00032400ff027b82 */ /* 0x00ae620000000a00 */
[----:B------:R-:W-:-:S04]  /*1fd40*/  IMAD.IADD R19, R5, 0x1, R19 ;  /* 0x0000000105137824 */ /* 0x000fc800078e0213 */
[----:B-1----:R-:W-:-:S05]  /*1fd50*/  IMAD.WIDE R2, R19, 0x4, R2 ;  /* 0x0000000413027825 */ /* 0x002fca00078e0202 */
[----:B------:R-:W4:Y:S01]  /*1fd60*/  LDG.E R7, desc[UR40][R2.64] ;  /* 0x0000002802077981 */ /* 0x000f22000c1e1900 */
[----:B------:R-:W-:-:S04]  /*1fd70*/  IMAD R16, R6, R4, R16 ;  /* 0x0000000406107224 */ /* 0x000fc800078e0210 */
[----:B------:R-:W-:Y:S02]  /*1fd80*/  IMAD.IADD R0, R0, 0x1, -R16 ;  /* 0x0000000100007824 */ /* 0x000fe400078e0a10 */
[----:B----4-:R-:W-:-:S05]  /*1fd90*/  IMAD R5, R17, R7, RZ ;  /* 0x0000000711057224 */ /* 0x010fca00078e02ff */
[----:B-----5:R-:W-:-:S04]  /*1fda0*/  IABS R8, R5 ;  /* 0x0000000500087213 */ /* 0x020fc80000000000 */
        /* <DEDUP_REMOVED lines=59> */
.L_x_9751:
[----:B------:R-:W-:Y:S01]  /*20160*/  UMOV UR4, URZ ;  /* 0x0000003f00047c82 */ /* 0x000fe20008000000 */
[----:B------:R-:W-:Y:S01]  /*20170*/  UMOV UR5, URZ ;  /* 0x0000003f00057c82 */ /* 0x000fe20008000000 */
[----:B------:R-:W-:Y:S01]  /*20180*/  ULDC UR6, c[0x0][0xc3c] ;  /* 0x00030f0000067ab9 */ /* 0x000fe20000000800 */
[----:B------:R-:W-:Y:S01]  /*20190*/  IMAD.MOV.U32 R16, RZ, RZ, R0 ;  /* 0x000000ffff107224 */ /* 0x000fe200078e0000 */
[----:B------:R-:W-:Y:S01]  /*201a0*/  MOV R19, UR6 ;  /* 0x0000000600137c02 */ /* 0x000fe20008000f00 */
[----:B------:R-:W-:Y:S02]  /*201b0*/  IMAD.U32 R17, RZ, RZ, UR4 ;  /* 0x00000004ff117e24 */ /* 0x000fe4000f8e00ff */
[----:B------:R-:W-:-:S07]  /*201c0*/  IMAD.U32 R18, RZ, RZ, UR5 ;  /* 0x00000005ff127e24 */ /* 0x000fce000f8e00ff */
.L_x_9759:
[----:B------:R-:W3:Y:S04]  /*201d0*/  LDL R0, [R1+0x2c] ;  /* 0x00002c0001007983 */ /* 0x000ee80000100800 */
[----:B-1----:R4:W2:Y:S01]  /*201e0*/  LDL R3, [R1+0x4] ;  /* 0x0000040001037983 */ /* 0x0028a20000100800 */
[----:B------:R-:W-:Y:S05]  /*201f0*/  WARPSYNC.ALL ;  /* 0x0000000000007948 */ /* 0x000fea0003800000 */
[----:B------:R-:W-:Y:S01]  /*20200*/  BAR.SYNC.DEFER_BLOCKING 0x4, 0x180 ;  /* 0x0106000000007b1d */ /* 0x000fe20000010000 */
[----:B---3--:R-:W-:-:S13]  /*20210*/  ISETP.NE.AND P0, PT, R0, RZ, PT ;  /* 0x000000ff0000720c */ /* 0x008fda0003f05270 */
[----:B------:R-:W2:Y:S01]  /*20220*/  @!P0 S2R R0, SR_CgaCtaId ;  /* 0x0000000000008919 */ /* 0x000ea20000008800 */
[----:B------:R-:W-:-:S04]  /*20230*/  @!P0 MOV R2, 0x400 ;  /* 0x0000040000028802 */ /* 0x000fc80000000f00 */
[----:B--2---:R-:W-:-:S05]  /*20240*/  @!P0 LEA R3, R0, R2, 0x18 ;  /* 0x0000000200038211 */ /* 0x004fca00078ec0ff */
[----:B------:R4:W-:Y:S04]  /*20250*/  @!P0 STS.128 [R3+0x288d0], R16 ;  /* 0x0288d01003008388 */ /* 0x0009e80000000c00 */
[----:B------:R4:W-:Y:S01]  /*20260*/  @!P0 STL [R1+0x4], R3 ;  /* 0x0000040301008387 */ /* 0x0009e20000100800 */
[----:B------:R-:W-:Y:S06]  /*20270*/  BAR.ARV 0x5, 0x180 ;  /* 0x0146000000007b1d */ /* 0x000fec0000002000 */
.L_x_9748:
[----:B------:R-:W-:Y:S02]  /*20280*/  ULDC UR4, c[0x0][0xc3c] ;  /* 0x00030f0000047ab9 */ /* 0x000fe40000000800 */
[----:B---3--:R-:W-:-:S13]  /*20290*/  ISETP.GE.AND P0, PT, R19, UR4, PT ;  /* 0x0000000413007c0c */ /* 0x008fda000bf06270 */
[----:B------:R-:W-:Y:S05]  /*202a0*/  @!P0 BRA `(.L_x_9760) ;  /* 0xffffff9800848947 */ /* 0x000fea000383ffff */
[----:B------:R-:W-:Y:S05]  /*202b0*/  BSYNC B8 ;  /* 0x0000000000087941 */ /* 0x000fea0003800000 */
.L_x_9621:
[----:B-1----:R-:W3:Y:S01]  /*202c0*/  LDL.LU R0, [R1+0x58] ;  /* 0x0000580001007983 */ /* 0x002ee20000300800 */
[----:B------:R-:W-:Y:S01]  /*202d0*/  BSSY B0, `(.L_x_9761) ;  /* 0x000000b000007945 */ /* 0x000fe20003800000 */
[----:B------:R-:W1:Y:S01]  /*202e0*/  S2R R5, SR_CgaCtaId ;  /* 0x0000000000057919 */ /* 0x000e620000008800 */
[----:B---3--:R-:W-:-:S05]  /*202f0*/  VIADD R0, R0, 0x1 ;  /* 0x0000000100007836 */ /* 0x008fca0000000000 */
[----:B0-----:R-:W-:-:S04]  /*20300*/  LEA.HI R2, R0, R0, RZ, 0x1 ;  /* 0x0000000000027211 */ /* 0x001fc800078f08ff */
[----:B----4-:R-:W-:-:S05]  /*20310*/  LOP3.LUT R3, R2, 0xfffffffe, RZ, 0xc0, !PT ;  /* 0xfffffffe02037812 */ /* 0x010fca00078ec0ff */
[----:B------:R-:W-:Y:S01]  /*20320*/  IMAD.IADD R3, R0, 0x1, -R3 ;  /* 0x0000000100037824 */ /* 0x000fe200078e0a03 */
[----:B------:R-:W-:-:S04]  /*20330*/  MOV R0, 0x400 ;  /* 0x0000040000007802 */ /* 0x000fc80000000f00 */
[----:B-1----:R-:W-:Y:S02]  /*20340*/  LEA R0, R5, R0, 0x18 ;  /* 0x0000000005007211 */ /* 0x002fe400078ec0ff */
[----:B------:R-:W-:-:S04]  /*20350*/  SHF.L.U32 R3, R3, 0x1f, RZ ;  /* 0x0000001f03037819 */ /* 0x000fc800000006ff */
[----:B------:R-:W0:Y:S02]  /*20360*/  SYNCS.PHASECHK.TRANS64.TRYWAIT P0, [R0+URZ+0x28820], R3 ;  /* 0x02882003000075a7 */ /* 0x000e24000800017f */
[----:B0-----:R-:W-:Y:S05]  /*20370*/  @!P0 BRA `(.L_x_9762) ;  /* 0x0000003800a08947 */ /* 0x001fea0003800000 */
.L_x_9906:
[----:B------:R-:W-:Y:S05]  /*20380*/  BSYNC B0 ;  /* 0x0000000000007941 */ /* 0x000fea0003800000 */
.L_x_9761:
[----:B------:R-:W-:-:S03]  /*20390*/  UMOV UR4, 0xffffffff ;  /* 0xffffffff00047882 */ /* 0x000fc60000000000 */
[----:B------:R-:W-:Y:S05]  /*203a0*/  BRA.DIV UR4, `(.L_x_9763) ;  /* 0x0000003a04a87947 */ /* 0x000fea000b800000 */
[----:B------:R-:W1:Y:S02]  /*203b0*/  S2R R2, SR_TID.X ;  /* 0x0000000000027919 */ /* 0x000e640000002100 */
[----:B-1----:R-:W-:-:S04]  /*203c0*/  SHF.R.U32.HI R2, RZ, 0x5, R2 ;  /* 0x00000005ff027819 */ /* 0x002fc80000011602 */
[----:B------:R-:W-:-:S05]  /*203d0*/  LOP3.LUT R2, R2, 0x3, RZ, 0xc0, !PT ;  /* 0x0000000302027812 */ /* 0x000fca00078ec0ff */
[----:B------:R1:W3:Y:S02]  /*203e0*/  SHFL.IDX PT, R14, R2, RZ, 0x1f ;  /* 0x00001fff020e7589 */ /* 0x0002e400000e0000 */
.L_x_9909:
[----:B---3--:R-:W-:-:S13]  /*203f0*/  ISETP.NE.AND P0, PT, R14, RZ, PT ;  /* 0x000000ff0e00720c */ /* 0x008fda0003f05270 */
[----:B------:R-:W-:Y:S05]  /*20400*/  @P0 BRA `(.L_x_9408) ;  /* 0x0000000000940947 */ /* 0x000fea0003800000 */
[----:B------:R-:W-:-:S03]  /*20410*/  UMOV UR4, 0xffffffff ;  /* 0xffffffff00047882 */ /* 0x000fc60000000000 */
[----:B------:R-:W-:Y:S05]  /*20420*/  BRA.DIV UR4, `(.L_x_9764) ;  /* 0x0000003a04bc7947 */ /* 0x000fea000b800000 */
[----:B------:R-:W-:-:S13]  /*20430*/  ELECT P6, URZ, PT ;  /* 0x00000000003f782f */ /* 0x000fda00038c0000 */
.L_x_9912:
[----:B------:R-:W-:Y:S05]  /*20440*/  @!P6 BRA `(.L_x_9408) ;  /* 0x000000000084e947 */ /* 0x000fea0003800000 */
[----:B-1----:R-:W3:Y:S02]  /*20450*/  LDL.LU R2, [R1+0x48] ;  /* 0x0000480001027983 */ /* 0x002ee40000300800 */
[----:B---3--:R-:W-:-:S04]  /*20460*/  LOP3.LUT R2, R2, 0x2, RZ, 0xfc, !PT ;  /* 0x0000000202027812 */ /* 0x008fc800078efcff */
[----:B------:R-:W-:-:S13]  /*20470*/  ISETP.NE.AND P2, PT, R2, 0x3, PT ;  /* 0x000000030200780c */ /* 0x000fda0003f45270 */
[----:B------:R-:W-:Y:S05]  /*20480*/  @!P2 BRA `(.L_x_9765) ;  /* 0x000000000004a947 */ /* 0x000fea0003800000 */
[----:B------:R-:W-:Y:S01]  /*20490*/  BPT.TRAP 0x1 ;  /* 0x000000040000795c */ /* 0x000fe20000300000 */
.L_x_9765:
[----:B0-----:R-:W3:Y:S04]  /*204a0*/  LDL R3, [R1+0xc] ;  /* 0x00000c0001037983 */ /* 0x001ee80000100800 */
[----:B------:R-:W4:Y:S01]  /*204b0*/  LDL.LU R7, [R1+0x18] ;  /* 0x0000180001077983 */ /* 0x000f220000300800 */
[----:B------:R-:W-:-:S05]  /*204c0*/  VIADD R2, R0, 0x28840 ;  /* 0x0002884000027836 */ /* 0x000fca0000000000 */
[C---:B---3--:R-:W-:Y:S01]  /*204d0*/  LEA R6, R3.reuse, R2, 0x3 ;  /* 0x0000000203067211 */ /* 0x048fe200078e18ff */
[----:B------:R-:W-:Y:S01]  /*204e0*/  VIADD R3, R3, 0x1 ;  /* 0x0000000103037836 */ /* 0x000fe20000000000 */
[----:B----4-:R-:W-:-:S04]  /*204f0*/  SHF.L.U32 R5, R7, 0x1f, RZ ;  /* 0x0000001f07057819 */ /* 0x010fc800000006ff */
        /* <DEDUP_REMOVED lines=8> */
.L_x_9913:
[----:B------:R-:W1:Y:S02]  /*20580*/  SYNCS.PHASECHK.TRANS64.TRYWAIT P0, [R7+URZ], R2 ;  /* 0x00000002070075a7 */ /* 0x000e64000800017f */
[----:B-1----:R-:W-:Y:S05]  /*20590*/  @!P0 BRA `(.L_x_9767) ;  /* 0x0000003800948947 */ /* 0x002fea0003800000 */
.L_x_9914:
[----:B------:R-:W-:Y:S05]  /*205a0*/  @!P2 BRA `(.L_x_9768) ;  /* 0x000000000004a947 */ /* 0x000fea0003800000 */
[----:B------:R-:W-:Y:S01]  /*205b0*/  BPT.TRAP 0x1 ;  /* 0x000000040000795c */ /* 0x000fe20000300000 */
.L_x_9768:
[----:B------:R-:W3:Y:S01]  /*205c0*/  LDL.LU R4, [R1+0xc] ;  /* 0x00000c0001047983 */ /* 0x000ee20000300800 */
[----:B------:R-:W-:-:S05]  /*205d0*/  VIADD R0, R0, 0x28860 ;  /* 0x0002886000007836 */ /* 0x000fca0000000000 */
[----:B---3--:R-:W-:-:S04]  /*205e0*/  LEA R4, R4, R0, 0x3 ;  /* 0x0000000004047211 */ /* 0x008fc800078e18ff */
[----:B------:R-:W3:Y:S02]  /*205f0*/  SYNCS.PHASECHK.TRANS64.TRYWAIT P0, [R4+URZ], R5 ;  /* 0x00000005040075a7 */ /* 0x000ee4000800017f */
[----:B---3--:R-:W-:Y:S05]  /*20600*/  @!P0 BRA `(.L_x_9769) ;  /* 0x00000038008c8947 */ /* 0x008fea0003800000 */
.L_x_9915:
[----:B------:R-:W-:-:S07]  /*20610*/  IMAD R3, R3, 0x8, R0 ;  /* 0x0000000803037824 */ /* 0x000fce00078e0200 */
.L_x_9770:
[----:B----4-:R4:W0:Y:S02]  /*20620*/  SYNCS.PHASECHK.TRANS64.TRYWAIT P0, [R3+URZ], R2 ;  /* 0x00000002030075a7 */ /* 0x010824000800017f */
[----:B0-----:R-:W-:Y:S05]  /*20630*/  @!P0 NANOSLEEP.SYNCS 0x989680 ;  /* 0x009896800000895d */ /* 0x001fea0003900000 */
[----:B------:R-:W0:Y:S02]  /*20640*/  @!P0 SYNCS.PHASECHK.TRANS64 P0, [R3+URZ], R2 ;  /* 0x00000002030085a7 */ /* 0x000e24000800007f */
[----:B0-----:R-:W-:Y:S05]  /*20650*/  @!P0 BRA `(.L_x_9770) ;  /* 0xfffffffc00f08947 */ /* 0x001fea000383ffff */
.L_x_9408:
[----:B------:R-:W-:Y:S05]  /*20660*/  BSYNC B9 ;  /* 0x0000000000097941 */ /* 0x000fea0003800000 */
.L_x_9405:
[----:B------:R-:W-:Y:S05]  /*20670*/  EXIT ;  /* 0x000000000000794d */ /* 0x000fea0003800000 */
.L_x_9430:
[----:B0-----:R0:W1:Y:S02]  /*20680*/  SYNCS.PHASECHK.TRANS64.TRYWAIT P6, [R110+URZ+0x28890], R119 ;  /* 0x028890776e0075a7 */ /* 0x00106400080c017f */
[----:B-1----:R-:W-:Y:S05]  /*20690*/  @!P6 NANOSLEEP.SYNCS 0x989680 ;  /* 0x009896800000e95d */ /* 0x002fea0003900000 */
[----:B------:R-:W1:Y:S02]  /*206a0*/  @!P6 SYNCS.PHASECHK.TRANS64 P6, [R110+URZ+0x28890], R119 ;  /* 0x028890776e00e5a7 */ /* 0x000e6400080c007f */
[----:B-1----:R-:W-:Y:S05]  /*206b0*/  @!P6 BRA `(.L_x_9430) ;  /* 0xfffffffc00f0e947 */ /* 0x002fea000383ffff */
[----:B------:R-:W-:Y:S05]  /*206c0*/  BRA `(.L_x_9771) ;  /* 0xfffffe2800887947 */ /* 0x000fea000383ffff */
.L_x_9466:
[----:B0-----:R0:W1:Y:S02]  /*206d0*/  SYNCS.PHASECHK.TRANS64.TRYWAIT P4, [R110+URZ+0x28890], R119 ;  /* 0x028890776e0075a7 */ /* 0x001064000808017f */
[----:B-1----:R-:W-:Y:S05]  /*206e0*/  @!P4 NANOSLEEP.SYNCS 0x989680 ;  /* 0x009896800000c95d */ /* 0x002fea0003900000 */
[----:B------:R-:W1:Y:S02]  /*206f0*/  @!P4 SYNCS.PHASECHK.TRANS64 P4, [R110+URZ+0x28890], R119 ;  /* 0x028890776e00c5a7 */ /* 0x000e64000808007f */
[----:B-1----:R-:W-:Y:S05]  /*20700*/  @!P4 BRA `(.L_x_9466) ;  /* 0xfffffffc00f0c947 */ /* 0x002fea000383ffff */
[----:B------:R-:W-:Y:S05]  /*20710*/  BRA `(.L_x_9772) ;  /* 0xfffffe4c00e47947 */ /* 0x000fea000383ffff */
.L_x_9483:
[----:B0-----:R0:W1:Y:S02]  /*20720*/  SYNCS.PHASECHK.TRANS64.TRYWAIT P3, [R110+URZ+0x28890], R119 ;  /* 0x028890776e0075a7 */ /* 0x001064000806017f */
[----:B-1----:R-:W-:Y:S05]  /*20730*/  @!P3 NANOSLEEP.SYNCS 0x989680 ;  /* 0x009896800000b95d */ /* 0x002fea0003900000 */
[----:B------:R-:W1:Y:S02]  /*20740*/  @!P3 SYNCS.PHASECHK.TRANS64 P3, [R110+URZ+0x28890], R119 ;  /* 0x028890776e00b5a7 */ /* 0x000e64000806007f */
[----:B-1----:R-:W-:Y:S05]  /*20750*/  @!P3 BRA `(.L_x_9483) ;  /* 0xfffffffc00f0b947 */ /* 0x002fea000383ffff */
[----:B------:R-:W-:Y:S05]  /*20760*/  BRA `(.L_x_9773) ;  /* 0xfffffe7000087947 */ /* 0x000fea000383ffff */
.L_x_9493:
[----:B--2---:R2:W3:Y:S02]  /*20770*/  SYNCS.PHASECHK.TRANS64.TRYWAIT P0, [R110+URZ+0x288b0], R119 ;  /* 0x0288b0776e0075a7 */ /* 0x0044e4000800017f */
[----:B---3--:R-:W-:Y:S05]  /*20780*/  @!P0 NANOSLEEP.SYNCS 0x989680 ;  /* 0x009896800000895d */ /* 0x008fea0003900000 */
[----:B------:R-:W3:Y:S02]  /*20790*/  @!P0 SYNCS.PHASECHK.TRANS64 P0, [R110+URZ+0x288b0], R119 ;  /* 0x0288b0776e0085a7 */ /* 0x000ee4000800007f */
[----:B---3--:R-:W-:Y:S05]  /*207a0*/  @!P0 BRA `(.L_x_9493) ;  /* 0xfffffffc00f08947 */ /* 0x008fea000383ffff */
[----:B------:R-:W-:Y:S05]  /*207b0*/  BRA `(.L_x_9774) ;  /* 0xfffffe7400a47947 */ /* 0x000fea000383ffff */
.L_x_9505:
[----:B------:R-:W-:Y:S01]  /*207c0*/  BSSY B0, `(.L_x_9775) ;  /* 0x0000008000007945 */ /* 0x000fe20003800000 */
[----:B------:R-:W-:Y:S01]  /*207d0*/  IMAD.MOV.U32 R13, RZ, RZ, R224 ;  /* 0x000000ffff0d7224 */ /* 0x000fe200078e00e0 */
[----:B------:R-:W-:Y:S01]  /*207e0*/  MOV R11, 0x1f ;  /* 0x0000001f000b7802 */ /* 0x000fe20000000f00 */
[----:B------:R-:W-:Y:S02]  /*207f0*/  IMAD.MOV.U32 R12, RZ, RZ, RZ ;  /* 0x000000ffff0c7224 */ /* 0x000fe400078e00ff */
[----:B------:R-:W-:-:S07]  /*20800*/  IMAD.MOV.U32 R15, RZ, RZ, -0x1 ;  /* 0xffffffffff0f7424 */ /* 0x000fce00078e00ff */
[----:B-----5:R-:W-:Y:S05]  /*20810*/  WARPSYNC.COLLECTIVE R15, `(.L_x_9776) ;  /* 0x000000000f087348 */ /* 0x020fea0003c00000 */
[----:B------:R0:W1:Y:S02]  /*20820*/  SHFL.IDX P6, R14, R13, R12, R11 ;  /* 0x0000000c0d0e7389 */ /* 0x00006400000c000b */
[----:B01---5:R-:W-:Y:S01]  /*20830*/  ENDCOLLECTIVE ;  /* 0x000000000000791b */ /* 0x023fe20003800000 */
.L_x_9776:
[----:B------:R-:W-:Y:S05]  /*20840*/  BSYNC B0 ;  /* 0x0000000000007941 */ /* 0x000fea0003800000 */
.L_x_9775:
[----:B------:R-:W-:Y:S01]  /*20850*/  IMAD.MOV.U32 R190, RZ, RZ, R14 ;  /* 0x000000ffffbe7224 */ /* 0x000fe200078e000e */
[----:B------:R-:W-:Y:S06]  /*20860*/  BRA `(.L_x_9777) ;  /* 0xfffffe8000007947 */ /* 0x000fec000383ffff */
.L_x_9515:
        /* <DEDUP_REMOVED lines=8> */
.L_x_9779:
[----:B------:R-:W-:Y:S05]  /*208f0*/  BSYNC B1 ;  /* 0x0000000000017941 */ /* 0x000fea0003800000 */
.L_x_9778:
        /* <DEDUP_REMOVED lines=8> */
.L_x_9780:
[----:B------:R-:W-:Y:S01]  /*20980*/  IMAD.MOV.U32 R13, RZ, RZ, R8 ;  /* 0x000000ffff0d7224 */ /* 0x000fe200078e0008 */
[----:B------:R-:W-:-:S07]  /*20990*/  MOV R3, R14 ;  /* 0x0000000e00037202 */ /* 0x000fce0000000f00 */
[----:B------:R-:W-:Y:S05]  /*209a0*/  WARPSYNC.COLLECTIVE R15, `(.L_x_9781) ;  /* 0x000000000f087348 */ /* 0x000fea0003c00000 */
[----:B------:R0:W1:Y:S02]  /*209b0*/  SHFL.IDX P6, R14, R13, R12, R11 ;  /* 0x0000000c0d0e7389 */ /* 0x00006400000c000b */
[----:B01----:R-:W-:Y:S01]  /*209c0*/  ENDCOLLECTIVE ;  /* 0x000000000000791b */ /* 0x003fe20003800000 */
.L_x_9781:
[----:B------:R-:W-:Y:S02]  /*209d0*/  IMAD.MOV.U32 R13, RZ, RZ, R7 ;  /* 0x000000ffff0d7224 */ /* 0x000fe400078e0007 */
[----:B------:R-:W-:-:S07]  /*209e0*/  IMAD.MOV.U32 R4, RZ, RZ, R14 ;  /* 0x000000ffff047224 */ /* 0x000fce00078e000e */
[----:B------:R-:W-:Y:S05]  /*209f0*/  WARPSYNC.COLLECTIVE R15, `(.L_x_9782) ;  /* 0x000000000f087348 */ /* 0x000fea0003c00000 */
[----:B------:R0:W1:Y:S02]  /*20a00*/  SHFL.IDX P6, R14, R13, R12, R11 ;  /* 0x0000000c0d0e7389 */ /* 0x00006400000c000b */
[----:B01----:R-:W-:Y:S01]  /*20a10*/  ENDCOLLECTIVE ;  /* 0x000000000000791b */ /* 0x003fe20003800000 */
.L_x_9782:
[----:B------:R-:W-:Y:S05]  /*20a20*/  BRA `(.L_x_9783) ;  /* 0xfffffe84004c7947 */ /* 0x000fea000383ffff */
.L_x_9518:
[----:B------:R-:W-:Y:S01]  /*20a30*/  BSSY B1, `(.L_x_9784) ;  /* 0x0000008000017945 */ /* 0x000fe20003800000 */
[----:B0-----:R-:W-:Y:S01]  /*20a40*/  MOV R13, R6 ;  /* 0x00000006000d7202 */ /* 0x001fe20000000f00 */
[----:B------:R-:W-:Y:S02]  /*20a50*/  IMAD.MOV.U32 R12, RZ, RZ, 0x1 ;  /* 0x00000001ff0c7424 */ /* 0x000fe400078e00ff */
[----:B------:R-:W-:Y:S02]  /*20a60*/  IMAD.MOV.U32 R11, RZ, RZ, 0x181f ;  /* 0x0000181fff0b7424 */ /* 0x000fe400078e00ff */
[----:B------:R-:W-:-:S07]  /*20a70*/  IMAD.MOV.U32 R15, RZ, RZ, -0x1 ;  /* 0xffffffffff0f7424 */ /* 0x000fce00078e00ff */
[----:B-1----:R-:W-:Y:S05]  /*20a80*/  WARPSYNC.COLLECTIVE R15, `(.L_x_9785) ;  /* 0x000000000f087348 */ /* 0x002fea0003c00000 */
[----:B------:R0:W2:Y:S02]  /*20a90*/  SHFL.IDX P6, R14, R13, R12, R11 ;  /* 0x0000000c0d0e7389 */ /* 0x0000a400000c000b */
[----:B012---:R-:W-:Y:S01]  /*20aa0*/  ENDCOLLECTIVE ;  /* 0x000000000000791b */ /* 0x007fe20003800000 */
.L_x_9785:
[----:B------:R-:W-:Y:S05]  /*20ab0*/  BSYNC B1 ;  /* 0x0000000000017941 */ /* 0x000fea0003800000 */
.L_x_9784:
        /* <DEDUP_REMOVED lines=8> */
.L_x_9786:
[----:B------:R-:W-:Y:S02]  /*20b40*/  IMAD.MOV.U32 R13, RZ, RZ, R8 ;  /* 0x000000ffff0d7224 */ /* 0x000fe400078e0008 */
[----:B------:R-:W-:-:S07]  /*20b50*/  IMAD.MOV.U32 R3, RZ, RZ, R14 ;  /* 0x000000ffff037224 */ /* 0x000fce00078e000e */
[----:B------:R-:W-:Y:S05]  /*20b60*/  WARPSYNC.COLLECTIVE R15, `(.L_x_9787) ;  /* 0x000000000f087348 */ /* 0x000fea0003c00000 */
[----:B------:R0:W1:Y:S02]  /*20b70*/  SHFL.IDX P6, R14, R13, R12, R11 ;  /* 0x0000000c0d0e7389 */ /* 0x00006400000c000b */
[----:B01----:R-:W-:Y:S01]  /*20b80*/  ENDCOLLECTIVE ;  /* 0x000000000000791b */ /* 0x003fe20003800000 */
.L_x_9787:
[----:B------:R-:W-:Y:S01]  /*20b90*/  MOV R13, R7 ;  /* 0x00000007000d7202 */ /* 0x000fe20000000f00 */
[----:B------:R-:W-:-:S07]  /*20ba0*/  IMAD.MOV.U32 R4, RZ, RZ, R14 ;  /* 0x000000ffff047224 */ /* 0x000fce00078e000e */
[----:B------:R-:W-:Y:S05]  /*20bb0*/  WARPSYNC.COLLECTIVE R15, `(.L_x_9788) ;  /* 0x000000000f087348 */ /* 0x000fea0003c00000 */
[----:B------:R0:W1:Y:S02]  /*20bc0*/  SHFL.IDX P6, R14, R13, R12, R11 ;  /* 0x0000000c0d0e7389 */ /* 0x00006400000c000b */
[----:B01----:R-:W-:Y:S01]  /*20bd0*/  ENDCOLLECTIVE ;  /* 0x000000000000791b */ /* 0x003fe20003800000 */
.L_x_9788:
[----:B------:R-:W-:Y:S05]  /*20be0*/  BRA `(.L_x_9789) ;  /* 0xfffffe8400b87947 */ /* 0x000fea000383ffff */
.L_x_9521:
        /* <DEDUP_REMOVED lines=8> */
.L_x_9791:
[----:B------:R-:W-:Y:S05]  /*20c70*/  BSYNC B1 ;  /* 0x0000000000017941 */ /* 0x000fea0003800000 */
.L_x_9790:
        /* <DEDUP_REMOVED lines=8> */
.L_x_9792:
[----:B------:R-:W-:Y:S02]  /*20d00*/  IMAD.MOV.U32 R13, RZ, RZ, R8 ;  /* 0x000000ffff0d7224 */ /* 0x000fe400078e0008 */
[----:B------:R-:W-:-:S07]  /*20d10*/  IMAD.MOV.U32 R3, RZ, RZ, R14 ;  /* 0x000000ffff037224 */ /* 0x000fce00078e000e */
[----:B------:R-:W-:Y:S05]  /*20d20*/  WARPSYNC.COLLECTIVE R15, `(.L_x_9793) ;  /* 0x000000000f087348 */ /* 0x000fea0003c00000 */
[----:B------:R0:W1:Y:S02]  /*20d30*/  SHFL.IDX P6, R14, R13, R12, R11 ;  /* 0x0000000c0d0e7389 */ /* 0x00006400000c000b */
[----:B01----:R-:W-:Y:S01]  /*20d40*/  ENDCOLLECTIVE ;  /* 0x000000000000791b */ /* 0x003fe20003800000 */
.L_x_9793:
[----:B------:R-:W-:Y:S01]  /*20d50*/  IMAD.MOV.U32 R13, RZ, RZ, R7 ;  /* 0x000000ffff0d7224 */ /* 0x000fe200078e0007 */
[----:B------:R-:W-:-:S07]  /*20d60*/  MOV R4, R14 ;  /* 0x0000000e00047202 */ /* 0x000fce0000000f00 */
[----:B------:R-:W-:Y:S05]  /*20d70*/  WARPSYNC.COLLECTIVE R15, `(.L_x_9794) ;  /* 0x000000000f087348 */ /* 0x000fea0003c00000 */
[----:B------:R0:W1:Y:S02]  /*20d80*/  SHFL.IDX P6, R14, R13, R12, R11 ;  /* 0x0000000c0d0e7389 */ /* 0x00006400000c000b */
[----:B01----:R-:W-:Y:S01]  /*20d90*/  ENDCOLLECTIVE ;  /* 0x000000000000791b */ /* 0x003fe20003800000 */
.L_x_9794:
[----:B------:R-:W-:Y:S05]  /*20da0*/  BRA `(.L_x_9795) ;  /* 0xfffffe8800147947 */ /* 0x000fea000383ffff */
.L_x_9524:
[----:B------:R-:W-:Y:S01]  /*20db0*/  BSSY B1, `(.L_x_9796) ;  /* 0x0000008000017945 */ /* 0x000fe20003800000 */
[----:B------:R-:W-:Y:S01]  /*20dc0*/  IMAD.MOV.U32 R13, RZ, RZ, R6 ;  /* 0x000000ffff0d7224 */ /* 0x000fe200078e0006 */
[----:B------:R-:W-:Y:S01]  /*20dd0*/  MOV R11, 0x181f ;  /* 0x0000181f000b7802 */ /* 0x000fe20000000f00 */
[----:B------:R-:W-:Y:S02]  /*20de0*/  IMAD.MOV.U32 R12, RZ, RZ, 0x3 ;  /* 0x00000003ff0c7424 */ /* 0x000fe400078e00ff */
[----:B------:R-:W-:-:S07]  /*20df0*/  IMAD.MOV.U32 R15, RZ, RZ, -0x1 ;  /* 0xffffffffff0f7424 */ /* 0x000fce00078e00ff */
[----:B--2---:R-:W-:Y:S05]  /*20e00*/  WARPSYNC.COLLECTIVE R15, `(.L_x_9797) ;  /* 0x000000000f087348 */ /* 0x004fea0003c00000 */
[----:B------:R0:W1:Y:S02]  /*20e10*/  SHFL.IDX P6, R14, R13, R12, R11 ;  /* 0x0000000c0d0e7389 */ /* 0x00006400000c000b */
[----:B012---:R-:W-:Y:S01]  /*20e20*/  ENDCOLLECTIVE ;  /* 0x000000000000791b */ /* 0x007fe20003800000 */
.L_x_9797:
[----:B------:R-:W-:Y:S05]  /*20e30*/  BSYNC B1 ;  /* 0x0000000000017941 */ /* 0x000fea0003800000 */
.L_x_9796:
        /* <DEDUP_REMOVED lines=8> */
.L_x_9798:
[----:B------:R-:W-:Y:S01]  /*20ec0*/  MOV R13, R8 ;  /* 0x00000008000d7202 */ /* 0x000fe20000000f00 */
[----:B------:R-:W-:-:S07]  /*20ed0*/  IMAD.MOV.U32 R3, RZ, RZ, R14 ;  /* 0x000000ffff037224 */ /* 0x000fce00078e000e */
[----:B------:R-:W-:Y:S05]  /*20ee0*/  WARPSYNC.COLLECTIVE R15, `(.L_x_9799) ;  /* 0x000000000f087348 */ /* 0x000fea0003c00000 */
[----:B------:R0:W1:Y:S02]  /*20ef0*/  SHFL.IDX P6, R14, R13, R12, R11 ;  /* 0x0000000c0d0e7389 */ /* 0x00006400000c000b */
[----:B01----:R-:W-:Y:S01]  /*20f00*/  ENDCOLLECTIVE ;  /* 0x000000000000791b */ /* 0x003fe20003800000 */
.L_x_9799:
[----:B------:R-:W-:Y:S02]  /*20f10*/  IMAD.MOV.U32 R13, RZ, RZ, R7 ;  /* 0x000000ffff0d7224 */ /* 0x000fe400078e0007 */
[----:B------:R-:W-:-:S07]  /*20f20*/  IMAD.MOV.U32 R4, RZ, RZ, R14 ;  /* 0x000000ffff047224 */ /* 0x000fce00078e000e */
[----:B------:R-:W-:Y:S05]  /*20f30*/  WARPSYNC.COLLECTIVE R15, `(.L_x_9800) ;  /* 0x000000000f087348 */ /* 0x000fea0003c00000 */
[----:B------:R0:W1:Y:S02]  /*20f40*/  SHFL.IDX P6, R14, R13, R12, R11 ;  /* 0x0000000c0d0e7389 */ /* 0x00006400000c000b */
[----:B01----:R-:W-:Y:S01]  /*20f50*/  ENDCOLLECTIVE ;  /* 0x000000000000791b */ /* 0x003fe20003800000 */
.L_x_9800:
[----:B------:R-:W-:Y:S05]  /*20f60*/  BRA `(.L_x_9801) ;  /* 0xfffffe8800707947 */ /* 0x000fea000383ffff */
.L_x_9528:
[----:B0-----:R0:W1:Y:S02]  /*20f70*/  SYNCS.PHASECHK.TRANS64.TRYWAIT P0, [R2+URZ+0x28800], R5 ;  /* 0x02880005020075a7 */ /* 0x001064000800017f */
[----:B-1----:R-:W-:Y:S05]  /*20f80*/  @!P0 NANOSLEEP.SYNCS 0x989680 ;  /* 0x009896800000895d */ /* 0x002fea0003900000 */
[----:B------:R-:W1:Y:S02]  /*20f90*/  @!P0 SYNCS.PHASECHK.TRANS64 P0, [R2+URZ+0x28800], R5 ;  /* 0x02880005020085a7 */ /* 0x000e64000800007f */
[----:B-1----:R-:W-:Y:S05]  /*20fa0*/  @!P0 BRA `(.L_x_9528) ;  /* 0xfffffffc00f08947 */ /* 0x002fea000383ffff */
[----:B------:R-:W-:Y:S05]  /*20fb0*/  BRA `(.L_x_9802) ;  /* 0xfffffe8c00287947 */ /* 0x000fea000383ffff */
.L_x_9544:
[----:B------:R-:W1:Y:S01]  /*20fc0*/  LDC R45, c[0x0][0x3f4] ;  /* 0x0000fd00ff2d7b82 */ /* 0x000e620000000800 */
        /* <DEDUP_REMOVED lines=8> */
.L_x_9804:
[----:B------:R-:W-:Y:S05]  /*21050*/  BSYNC B1 ;  /* 0x0000000000017941 */ /* 0x000fea0003800000 */
.L_x_9803:
        /* <DEDUP_REMOVED lines=10> */
.L_x_9805:
[----:B------:R-:W-:Y:S01]  /*21100*/  ISETP.GE.OR P1, PT, R55, R0, P0 ;  /* 0x000000003700720c */ /* 0x000fe20000726670 */
[----:B------:R-:W-:-:S12]  /*21110*/  IMAD.MOV.U32 R13, RZ, RZ, R33 ;  /* 0x000000ffff0d7224 */ /* 0x000fd800078e0021 */
[C---:B------:R-:W-:Y:S02]  /*21120*/  @!P1 SHF.L.U32 R7, R16.reuse, 0x1, RZ ;  /* 0x0000000110079819 */ /* 0x040fe400000006ff */
[----:B------:R-:W-:Y:S02]  /*21130*/  @!P1 SHF.L.U64.HI R6, R16, 0x1, R17 ;  /* 0x0000000110069819 */ /* 0x000fe40000010211 */
[----:B------:R-:W-:-:S07]  /*21140*/  MOV R4, R14 ;  /* 0x0000000e00047202 */ /* 0x000fce0000000f00 */
[----:B------:R-:W-:Y:S05]  /*21150*/  WARPSYNC.COLLECTIVE R15, `(.L_x_9806) ;  /* 0x000000000f087348 */ /* 0x000fea0003c00000 */
[----:B------:R0:W1:Y:S02]  /*21160*/  SHFL.IDX P6, R14, R13, R12, R11 ;  /* 0x0000000c0d0e7389 */ /* 0x00006400000c000b */
[----:B01----:R-:W-:Y:S01]  /*21170*/  ENDCOLLECTIVE ;  /* 0x000000000000791b */ /* 0x003fe20003800000 */
.L_x_9806:
[----:B------:R-:W-:-:S05]  /*21180*/  @!P1 IADD3 R4, P2, R4, R7, RZ ;  /* 0x0000000704049210 */ /* 0x000fca0007f5e0ff */
[----:B------:R-:W-:Y:S02]  /*21190*/  @!P1 IMAD.X R3, R3, 0x1, R6, P2 ;  /* 0x0000000103039824 */ /* 0x000fe400010e0606 */
[----:B------:R-:W-:Y:S02]  /*211a0*/  @!P1 IMAD.MOV.U32 R24, RZ, RZ, R4 ;  /* 0x000000ffff189224 */ /* 0x000fe400078e0004 */
[----:B------:R-:W-:Y:S02]  /*211b0*/  @!P1 IMAD.MOV.U32 R25, RZ, RZ, R3 ;  /* 0x000000ffff199224 */ /* 0x000fe400078e0003 */
[----:B------:R-:W-:-:S04]  /*211c0*/  IMAD.MOV.U32 R13, RZ, RZ, R34 ;  /* 0x000000ffff0d7224 */ /* 0x000fc800078e0022 */
[----:B------:R-:W5:Y:S01]  /*211d0*/  @!P1 LD.E.128 R24, desc[UR40][R24.64] ;  /* 0x0000002818189980 */ /* 0x000f62000c101d00 */
[----:B------:R-:W-:-:S07]  /*211e0*/  IMAD.MOV.U32 R5, RZ, RZ, R14 ;  /* 0x000000ffff057224 */ /* 0x000fce00078e000e */
[----:B-----5:R-:W-:Y:S05]  /*211f0*/  WARPSYNC.COLLECTIVE R15, `(.L_x_9807) ;  /* 0x000000000f087348 */ /* 0x020fea0003c00000 */
[----:B------:R0:W1:Y:S02]  /*21200*/  SHFL.IDX P6, R14, R13, R12, R11 ;  /* 0x0000000c0d0e7389 */ /* 0x00006400000c000b */
[----:B01---5:R-:W-:Y:S01]  /*21210*/  ENDCOLLECTIVE ;  /* 0x000000000000791b */ /* 0x023fe20003800000 */
.L_x_9807:
[----:B------:R-:W-:-:S04]  /*21220*/  @!P1 IADD3 R14, P2, R14, R7, RZ ;  /* 0x000000070e0e9210 */ /* 0x000fc80007f5e0ff */
[----:B------:R-:W-:Y:S01]  /*21230*/  @!P1 IADD3.X R5, R5, R6, RZ, P2, !PT ;  /* 0x0000000605059210 */ /* 0x000fe200017fe4ff */
[----:B------:R-:W-:-:S06]  /*21240*/  @!P1 IMAD.MOV.U32 R4, RZ, RZ, R14 ;  /* 0x000000ffff049224 */ /* 0x000fcc00078e000e */
[----:B------:R-:W5:Y:S01]  /*21250*/  @!P1 LD.E.128 R4, desc[UR40][R4.64] ;  /* 0x0000002804049980 */ /* 0x000f62000c101d00 */
[----:B------:R-:W-:Y:S01]  /*21260*/  MOV R13, R35 ;  /* 0x00000023000d7202 */ /* 0x000fe20000000f00 */
[----:B------:R-:W-:-:S07]  /*21270*/  IMAD.MOV.U32 R12, RZ, RZ, 0x1 ;  /* 0x00000001ff0c7424 */ /* 0x000fce00078e00ff */
[----:B-----5:R-:W-:Y:S05]  /*21280*/  WARPSYNC.COLLECTIVE R15, `(.L_x_9808) ;  /* 0x000000000f087348 */ /* 0x020fea0003c00000 */
[----:B------:R0:W1:Y:S02]  /*21290*/  SHFL.IDX P6, R14, R13, R12, R11 ;  /* 0x0000000c0d0e7389 */ /* 0x00006400000c000b */
[----:B01---5:R-:W-:Y:S01]  /*212a0*/  ENDCOLLECTIVE ;  /* 0x000000000000791b */ /* 0x023fe20003800000 */
.L_x_9808:
[----:B------:R-:W-:Y:S01]  /*212b0*/  CS2R R46, SRZ ;  /* 0x00000000002e7805 */ /* 0x000fe2000001ff00 */
[----:B------:R-:W-:Y:S01]  /*212c0*/  IMAD.MOV.U32 R13, RZ, RZ, R32 ;  /* 0x000000ffff0d7224 */ /* 0x000fe200078e0020 */
[----:B------:R-:W-:Y:S02]  /*212d0*/  CS2R R48, SRZ ;  /* 0x0000000000307805 */ /* 0x000fe4000001ff00 */
[----:B------:R-:W-:Y:S02]  /*212e0*/  CS2R R20, SRZ ;  /* 0x0000000000147805 */ /* 0x000fe4000001ff00 */
[----:B------:R-:W-:Y:S01]  /*212f0*/  CS2R R36, SRZ ;  /* 0x0000000000247805 */ /* 0x000fe2000001ff00 */
[----:B------:R-:W-:-:S05]  /*21300*/  @!P1 IMAD.MOV.U32 R46, RZ, RZ, R24 ;  /* 0x000000ffff2e9224 */ /* 0x000fca00078e0018 */
[----:B------:R-:W-:-:S04]  /*21310*/  MOV R3, R46 ;  /* 0x0000002e00037202 */ /* 0x000fc80000000f00 */
[----:B------:R-:W-:Y:S01]  /*21320*/  PRMT R64, R3, 0x7610, R64 ;  /* 0x0000761003407816 */ /* 0x000fe20000000040 */
[----:B------:R-:W-:-:S07]  /*21330*/  IMAD.MOV.U32 R3, RZ, RZ, R14 ;  /* 0x000000ffff037224 */ /* 0x000fce00078e000e */
[----:B------:R-:W-:Y:S05]  /*21340*/  WARPSYNC.COLLECTIVE R15, `(.L_x_9809) ;  /* 0x000000000f087348 */ /* 0x000fea0003c00000 */
[----:B------:R0:W1:Y:S02]  /*21350*/  SHFL.IDX P6, R14, R13, R12, R11 ;  /* 0x0000000c0d0e7389 */ /* 0x00006400000c000b */
[----:B01----:R-:W-:Y:S01]  /*21360*/  ENDCOLLECTIVE ;  /* 0x000000000000791b */ /* 0x003fe20003800000 */
.L_x_9809:
[----:B------:R-:W-:-:S04]  /*21370*/  @!P1 IMAD.MOV.U32 R47, RZ, RZ, R25 ;  /* 0x000000ffff2f9224 */ /* 0x000fc800078e0019 */
[----:B------:R-:W-:-:S05]  /*21380*/  IMAD.MOV.U32 R8, RZ, RZ, R47 ;  /* 0x000000ffff087224 */ /* 0x000fca00078e002f */
[----:B------:R-:W-:Y:S01]  /*21390*/  PRMT R66, R8, 0x7610, R66 ;  /* 0x0000761008427816 */ /* 0x000fe20000000042 */
[----:B------:R-:W-:Y:S01]  /*213a0*/  IMAD.MOV.U32 R13, RZ, RZ, R33 ;  /* 0x000000ffff0d7224 */ /* 0x000fe200078e0021 */
[----:B------:R-:W-:-:S07]  /*213b0*/  MOV R8, R14 ;  /* 0x0000000e00087202 */ /* 0x000fce0000000f00 */
[----:B------:R-:W-:Y:S05]  /*213c0*/  WARPSYNC.COLLECTIVE R15, `(.L_x_9810) ;  /* 0x000000000f087348 */ /* 0x000fea0003c00000 */
[----:B------:R0:W1:Y:S02]  /*213d0*/  SHFL.IDX P6, R14, R13, R12, R11 ;  /* 0x0000000c0d0e7389 */ /* 0x00006400000c000b */
[----:B01----:R-:W-:Y:S01]  /*213e0*/  ENDCOLLECTIVE ;  /* 0x000000000000791b */ /* 0x003fe20003800000 */
.L_x_9810:
[----:B------:R-:W-:Y:S02]  /*213f0*/  IMAD.MOV.U32 R13, RZ, RZ, R34 ;  /* 0x000000ffff0d7224 */ /* 0x000fe400078e0022 */
[----:B------:R-:W-:-:S07]  /*21400*/  IMAD.MOV.U32 R9, RZ, RZ, R14 ;  /* 0x000000ffff097224 */ /* 0x000fce00078e000e */
[----:B------:R-:W-:Y:S05]  /*21410*/  WARPSYNC.COLLECTIVE R15, `(.L_x_9811) ;  /* 0x000000000f087348 */ /* 0x000fea0003c00000 */
[----:B------:R0:W1:Y:S02]  /*21420*/  SHFL.IDX P6, R14, R13, R12, R11 ;  /* 0x0000000c0d0e7389 */ /* 0x00006400000c000b */
[----:B01----:R-:W-:Y:S01]  /*21430*/  ENDCOLLECTIVE ;  /* 0x000000000000791b */ /* 0x003fe20003800000 */
.L_x_9811:
[----:B------:R-:W-:Y:S02]  /*21440*/  @!P1 IMAD.MOV.U32 R48, RZ, RZ, R26 ;  /* 0x000000ffff309224 */ /* 0x000fe400078e001a */
[----:B------:R-:W-:Y:S01]  /*21450*/  @!P1 IMAD.MOV.U32 R49, RZ, RZ, R27 ;  /* 0x000000ffff319224 */ /* 0x000fe200078e001b */
[----:B------:R-:W-:Y:S01]  /*21460*/  @!P1 MOV R36, R6 ;  /* 0x0000000600249202 */ /* 0x000fe20000000f00 */
        /* <DEDUP_REMOVED lines=15> */
.L_x_9547:
[----:B------:R-:W-:Y:S01]  /*21560*/  BSSY B1, `(.L_x_9813) ;  /* 0x0000008000017945 */ /* 0x000fe20003800000 */
[----:B------:R-:W-:Y:S01]  /*21570*/  IMAD.MOV.U32 R13, RZ, RZ, R35 ;  /* 0x000000ffff0d7224 */ /* 0x000fe200078e0023 */
[----:B------:R-:W-:Y:S01]  /*21580*/  MOV R11, 0x181f ;  /* 0x0000181f000b7802 */ /* 0x000fe20000000f00 */
[----:B------:R-:W-:Y:S02]  /*21590*/  IMAD.MOV.U32 R12, RZ, RZ, 0x2 ;  /* 0x00000002ff0c7424 */ /* 0x000fe400078e00ff */
[----:B0-----:R-:W-:-:S07]  /*215a0*/  IMAD.MOV.U32 R15, RZ, RZ, -0x1 ;  /* 0xffffffffff0f7424 */ /* 0x001fce00078e00ff */
[----:B------:R-:W-:Y:S05]  /*215b0*/  WARPSYNC.COLLECTIVE R15, `(.L_x_9814) ;  /* 0x000000000f087348 */ /* 0x000fea0003c00000 */
[----:B------:R0:W1:Y:S02]  /*215c0*/  SHFL.IDX P6, R14, R13, R12, R11 ;  /* 0x0000000c0d0e7389 */ /* 0x00006400000c000b */
[----:B01----:R-:W-:Y:S01]  /*215d0*/  ENDCOLLECTIVE ;  /* 0x000000000000791b */ /* 0x003fe20003800000 */
.L_x_9814:
[----:B------:R-:W-:Y:S05]  /*215e0*/  BSYNC B1 ;  /* 0x0000000000017941 */ /* 0x000fea0003800000 */
.L_x_9813:
[----:B------:R-:W-:Y:S01]  /*215f0*/  IMAD.MOV.U32 R13, RZ, RZ, R32 ;  /* 0x000000ffff0d7224 */ /* 0x000fe200078e0020 */
[----:B------:R-:W-:Y:S01]  /*21600*/  MOV R12, 0x2 ;  /* 0x00000002000c7802 */ /* 0x000fe20000000f00 */
[----:B------:R-:W-:Y:S01]  /*21610*/  IMAD.MOV.U32 R11, RZ, RZ, 0x181f ;  /* 0x0000181fff0b7424 */ /* 0x000fe200078e00ff */
[----:B------:R-:W-:Y:S01]  /*21620*/  IADD3 R9, R55, 0x40, RZ ;  /* 0x0000004037097810 */ /* 0x000fe20007ffe0ff */
[----:B------:R-:W-:Y:S02]  /*21630*/  IMAD.MOV.U32 R15, RZ, RZ, -0x1 ;  /* 0xffffffffff0f7424 */ /* 0x000fe400078e00ff */
[----:B------:R-:W-:Y:S01]  /*21640*/  IMAD.MOV.U32 R3, RZ, RZ, R14 ;  /* 0x000000ffff037224 */ /* 0x000fe200078e000e */
[----:B------:R-:W-:-:S13]  /*21650*/  ISETP.GE.OR P1, PT, R9, R0, P0 ;  /* 0x000000000900720c */ /* 0x000fda0000726670 */
[----:B------:R-:W-:Y:S05]  /*21660*/  WARPSYNC.COLLECTIVE R15, `(.L_x_9815) ;  /* 0x000000000f087348 */ /* 0x000fea0003c00000 */
[----:B------:R0:W1:Y:S02]  /*21670*/  SHFL.IDX P6, R14, R13, R12, R11 ;  /* 0x0000000c0d0e7389 */ /* 0x00006400000c000b */
[----:B01----:R-:W-:Y:S01]  /*21680*/  ENDCOLLECTIVE ;  /* 0x000000000000791b */ /* 0x003fe20003800000 */
.L_x_9815:
[C---:B------:R-:W-:Y:S02]  /*21690*/  @!P1 SHF.L.U32 R31, R16.reuse, 0x1, RZ ;  /* 0x00000001101f9819 */ /* 0x040fe400000006ff */
[----:B------:R-:W-:Y:S01]  /*216a0*/  @!P1 SHF.L.U64.HI R29, R16, 0x1, R17 ;  /* 0x00000001101d9819 */ /* 0x000fe20000010211 */
[----:B------:R-:W-:Y:S02]  /*216b0*/  IMAD.MOV.U32 R13, RZ, RZ, R33 ;  /* 0x000000ffff0d7224 */ /* 0x000fe400078e0021 */
[----:B------:R-:W-:-:S07]  /*216c0*/  IMAD.MOV.U32 R8, RZ, RZ, R14 ;  /* 0x000000ffff087224 */ /* 0x000fce00078e000e */
[----:B------:R-:W-:Y:S05]  /*216d0*/  WARPSYNC.COLLECTIVE R15, `(.L_x_9816) ;  /* 0x000000000f087348 */ /* 0x000fea0003c00000 */
[----:B------:R0:W1:Y:S02]  /*216e0*/  SHFL.IDX P6, R14, R13, R12, R11 ;  /* 0x0000000c0d0e7389 */ /* 0x00006400000c000b */
[----:B01----:R-:W-:Y:S01]  /*216f0*/  ENDCOLLECTIVE ;  /* 0x000000000000791b */ /* 0x003fe20003800000 */
.L_x_9816:
[----:B------:R-:W-:-:S05]  /*21700*/  @!P1 IADD3 R8, P2, R8, R31, RZ ;  /* 0x0000001f08089210 */ /* 0x000fca0007f5e0ff */
[----:B------:R-:W-:Y:S02]  /*21710*/  @!P1 IMAD.X R9, R3, 0x1, R29, P2 ;  /* 0x0000000103099824 */ /* 0x000fe400010e061d */
[----:B------:R-:W-:Y:S02]  /*21720*/  IMAD.MOV.U32 R13, RZ, RZ, R34 ;  /* 0x000000ffff0d7224 */ /* 0x000fe400078e0022 */
[----:B------:R-:W-:-:S07]  /*21730*/  IMAD.MOV.U32 R28, RZ, RZ, R14 ;  /* 0x000000ffff1c7224 */ /* 0x000fce00078e000e */
[----:B------:R-:W-:Y:S05]  /*21740*/  WARPSYNC.COLLECTIVE R15, `(.L_x_9817) ;  /* 0x000000000f087348 */ /* 0x000fea0003c00000 */
[----:B------:R0:W1:Y:S02]  /*21750*/  SHFL.IDX P6, R14, R13, R12, R11 ;  /* 0x0000000c0d0e7389 */ /* 0x00006400000c000b */
[----:B01----:R-:W-:Y:S01]  /*21760*/  ENDCOLLECTIVE ;  /* 0x000000000000791b */ /* 0x003fe20003800000 */
.L_x_9817:
        /* <DEDUP_REMOVED lines=12> */
[----:B------:R-:W-:Y:S01]  /*21830*/  @!P1 IMAD.MOV.U32 R51, RZ, RZ, R9 ;  /* 0x000000ffff339224 */ /* 0x000fe200078e0009 */
[----:B------:R-:W-:Y:S01]  /*21840*/  @!P1 MOV R52, R10 ;  /* 0x0000000a00349202 */ /* 0x000fe20000000f00 */
[----:B------:R-:W-:Y:S01]  /*21850*/  @!P1 IMAD.MOV.U32 R53, RZ, RZ, R11 ;  /* 0x000000ffff359224 */ /* 0x000fe200078e000b */
[----:B------:R-:W-:Y:S01]  /*21860*/  MOV R11, 0x181f ;  /* 0x0000181f000b7802 */ /* 0x000fe20000000f00 */
[----:B------:R-:W-:-:S02]  /*21870*/  IMAD.MOV.U32 R3, RZ, RZ, R50 ;  /* 0x000000ffff037224 */ /* 0x000fc400078e0032 */
[----:B------:R-:W-:Y:S02]  /*21880*/  IMAD.MOV.U32 R12, RZ, RZ, R51 ;  /* 0x000000ffff0c7224 */ /* 0x000fe400078e0033 */
[----:B------:R-:W-:Y:S02]  /*21890*/  IMAD.MOV.U32 R8, RZ, RZ, R52 ;  /* 0x000000ffff087224 */ /* 0x000fe400078e0034 */
[----:B------:R-:W-:Y:S01]  /*218a0*/  IMAD.MOV.U32 R9, RZ, RZ, R53 ;  /* 0x000000ffff097224 */ /* 0x000fe200078e0035 */
[----:B------:R-:W-:Y:S01]  /*218b0*/  PRMT R59, R3, 0x5410, R12 ;  /* 0x00005410033b7816 */ /* 0x000fe2000000000c */
[----:B------:R-:W-:-:S03]  /*218c0*/  IMAD.MOV.U32 R12, RZ, RZ, 0x3 ;  /* 0x00000003ff0c7424 */ /* 0x000fc600078e00ff */
[----:B------:R-:W-:-:S07]  /*218d0*/  PRMT R44, R8, 0x5410, R9 ;  /* 0x00005410082c7816 */ /* 0x000fce0000000009 */
[----:B-----5:R-:W-:Y:S05]  /*218e0*/  WARPSYNC.COLLECTIVE R15, `(.L_x_9818) ;  /* 0x000000000f087348 */ /* 0x020fea0003c00000 */
[----:B------:R0:W1:Y:S02]  /*218f0*/  SHFL.IDX P6, R14, R13, R12, R11 ;  /* 0x0000000c0d0e7389 */ /* 0x00006400000c000b */
[----:B01---5:R-:W-:Y:S01]  /*21900*/  ENDCOLLECTIVE ;  /* 0x000000000000791b */ /* 0x023fe20003800000 */
.L_x_9818:
[----:B------:R-:W-:Y:S01]  /*21910*/  @!P1 IMAD.MOV.U32 R38, RZ, RZ, R28 ;  /* 0x000000ffff269224 */ /* 0x000fe200078e001c */
[----:B------:R-:W-:Y:S01]  /*21920*/  @!P1 MOV R39, R29 ;  /* 0x0000001d00279202 */ /* 0x000fe20000000f00 */
[----:B------:R-:W-:Y:S02]  /*21930*/  @!P1 IMAD.MOV.U32 R40, RZ, RZ, R30 ;  /* 0x000000ffff289224 */ /* 0x000fe400078e001e */
[----:B------:R-:W-:Y:S01]  /*21940*/  @!P1 IMAD.MOV.U32 R41, RZ, RZ, R31 ;  /* 0x000000ffff299224 */ /* 0x000fe200078e001f */
[----:B------:R-:W-:Y:S01]  /*21950*/  MOV R9, R39 ;  /* 0x0000002700097202 */ /* 0x000fe20000000f00 */
[----:B------:R-:W-:Y:S02]  /*21960*/  IMAD.MOV.U32 R8, RZ, RZ, R38 ;  /* 0x000000ffff087224 */ /* 0x000fe400078e0026 */
[----:B------:R-:W-:Y:S02]  /*21970*/  IMAD.MOV.U32 R13, RZ, RZ, R32 ;  /* 0x000000ffff0d7224 */ /* 0x000fe400078e0020 */
[----:B------:R-:W-:Y:S01]  /*21980*/  IMAD.MOV.U32 R10, RZ, RZ, R40 ;  /* 0x000000ffff0a7224 */ /* 0x000fe200078e0028 */
[----:B------:R-:W-:-:S02]  /*21990*/  PRMT R62, R8, 0x5410, R9 ;  /* 0x00005410083e7816 */ /* 0x000fc40000000009 */
[----:B------:R-:W-:Y:S01]  /*219a0*/  CS2R R8, SRZ ;  /* 0x0000000000087805 */ /* 0x000fe2000001ff00 */
[----:B------:R-:W-:-:S07]  /*219b0*/  IMAD.MOV.U32 R3, RZ, RZ, R14 ;  /* 0x000000ffff037224 */ /* 0x000fce00078e000e */
[----:B------:R-:W-:Y:S05]  /*219c0*/  WARPSYNC.COLLECTIVE R15, `(.L_x_9819) ;  /* 0x000000000f087348 */ /* 0x000fea0003c00000 */
[----:B------:R0:W1:Y:S02]  /*219d0*/  SHFL.IDX P6, R14, R13, R12, R11 ;  /* 0x0000000c0d0e7389 */ /* 0x00006400000c000b */
[----:B01----:R-:W-:Y:S01]  /*219e0*/  ENDCOLLECTIVE ;  /* 0x000000000000791b */ /* 0x003fe20003800000 */
.L_x_9819:
[----:B------:R-:W-:Y:S01]  /*219f0*/  IMAD.MOV.U32 R13, RZ, RZ, R33 ;  /* 0x000000ffff0d7224 */ /* 0x000fe200078e0021 */
[----:B------:R-:W-:-:S07]  /*21a00*/  MOV R32, R14 ;  /* 0x0000000e00207202 */ /* 0x000fce0000000f00 */
[----:B------:R-:W-:Y:S05]  /*21a10*/  WARPSYNC.COLLECTIVE R15, `(.L_x_9820) ;  /* 0x000000000f087348 */ /* 0x000fea0003c00000 */
[----:B------:R0:W1:Y:S02]  /*21a20*/  SHFL.IDX P6, R14, R13, R12, R11 ;  /* 0x0000000c0d0e7389 */ /* 0x00006400000c000b */
[----:B01----:R-:W-:Y:S01]  /*21a30*/  ENDCOLLECTIVE ;  /* 0x000000000000791b */ /* 0x003fe20003800000 */
.L_x_9820:
[----:B------:R-:W-:Y:S02]  /*21a40*/  IMAD.MOV.U32 R13, RZ, RZ, R34 ;  /* 0x000000ffff0d7224 */ /* 0x000fe400078e0022 */
[----:B------:R-:W-:-:S07]  /*21a50*/  IMAD.MOV.U32 R33, RZ, RZ, R14 ;  /* 0x000000ffff217224 */ /* 0x000fce00078e000e */
[----:B------:R-:W-:Y:S05]  /*21a60*/  WARPSYNC.COLLECTIVE R15, `(.L_x_9821) ;  /* 0x000000000f087348 */ /* 0x000fea0003c00000 */
[----:B------:R0:W1:Y:S02]  /*21a70*/  SHFL.IDX P6, R14, R13, R12, R11 ;  /* 0x0000000c0d0e7389 */ /* 0x00006400000c000b */
[----:B01----:R-:W-:Y:S01]  /*21a80*/  ENDCOLLECTIVE ;  /* 0x000000000000791b */ /* 0x003fe20003800000 */
.L_x_9821:
[----:B------:R-:W-:-:S05]  /*21a90*/  IMAD.MOV.U32 R11, RZ, RZ, R41 ;  /* 0x000000ffff0b7224 */ /* 0x000fca00078e0029 */
[----:B------:R-:W-:Y:S02]  /*21aa0*/  PRMT R63, R10, 0x5410, R11 ;  /* 0x000054100a3f7816 */ /* 0x000fe4000000000b */
[----:B------:R-:W-:Y:S01]  /*21ab0*/  MOV R34, R14 ;  /* 0x0000000e00227202 */ /* 0x000fe20000000f00 */
[----:B------:R-:W-:Y:S06]  /*21ac0*/  BRA `(.L_x_9822) ;  /* 0xfffffea000c07947 */ /* 0x000fec000383ffff */
.L_x_9551:
[----:B0-----:R0:W1:Y:S02]  /*21ad0*/  SYNCS.PHASECHK.TRANS64.TRYWAIT P4, [R2+URZ+0x28800], R29 ;  /* 0x0288001d020075a7 */ /* 0x001064000808017f */
[----:B-1----:R-:W-:Y:S05]  /*21ae0*/  @!P4 NANOSLEEP.SYNCS 0x989680 ;  /* 0x009896800000c95d */ /* 0x002fea0003900000 */
[----:B------:R-:W1:Y:S02]  /*21af0*/  @!P4 SYNCS.PHASECHK.TRANS64 P4, [R2+URZ+0x28800], R29 ;  /* 0x0288001d0200c5a7 */ /* 0x000e64000808007f */
[----:B-1----:R-:W-:Y:S05]  /*21b00*/  @!P4 BRA `(.L_x_9551) ;  /* 0xfffffffc00f0c947 */ /* 0x002fea000383ffff */
[----:B------:R-:W-:Y:S05]  /*21b10*/  BRA `(.L_x_9823) ;  /* 0xfffffea400587947 */ /* 0x000fea000383ffff */
.L_x_9561:
[----:B-1----:R1:W2:Y:S02]  /*21b20*/  SYNCS.PHASECHK.TRANS64.TRYWAIT P2, [R0+URZ+0x28830], R3 ;  /* 0x02883003000075a7 */ /* 0x0022a4000804017f */
[----:B--2---:R-:W-:Y:S05]  /*21b30*/  @!P2 NANOSLEEP.SYNCS 0x989680 ;  /* 0x009896800000a95d */ /* 0x004fea0003900000 */
[----:B------:R-:W2:Y:S02]  /*21b40*/  @!P2 SYNCS.PHASECHK.TRANS64 P2, [R0+URZ+0x28830], R3 ;  /* 0x028830030000a5a7 */ /* 0x000ea4000804007f */
[----:B--2---:R-:W-:Y:S05]  /*21b50*/  @!P2 BRA `(.L_x_9561) ;  /* 0xfffffffc00f0a947 */ /* 0x004fea000383ffff */
[----:B------:R-:W-:Y:S05]  /*21b60*/  BRA `(.L_x_9560) ;  /* 0xfffffebc00b47947 */ /* 0x000fea000383ffff */
.L_x_9567:
[----:B-1----:R1:W2:Y:S02]  /*21b70*/  SYNCS.PHASECHK.TRANS64.TRYWAIT P4, [R6+URZ+0x28830], R7 ;  /* 0x02883007060075a7 */ /* 0x0022a4000808017f */
[----:B--2---:R-:W-:Y:S05]  /*21b80*/  @!P4 NANOSLEEP.SYNCS 0x989680 ;  /* 0x009896800000c95d */ /* 0x004fea0003900000 */
[----:B------:R-:W2:Y:S02]  /*21b90*/  @!P4 SYNCS.PHASECHK.TRANS64 P4, [R6+URZ+0x28830], R7 ;  /* 0x028830070600c5a7 */ /* 0x000ea4000808007f */
[----:B--2---:R-:W-:Y:S05]  /*21ba0*/  @!P4 BRA `(.L_x_9567) ;  /* 0xfffffffc00f0c947 */ /* 0x004fea000383ffff */
[----:B------:R-:W-:Y:S05]  /*21bb0*/  BRA `(.L_x_9566) ;  /* 0xfffffeec00047947 */ /* 0x000fea000383ffff */
.L_x_9571:
[----:B-1----:R1:W2:Y:S02]  /*21bc0*/  SYNCS.PHASECHK.TRANS64.TRYWAIT P3, [R7+URZ+0x28850], R6 ;  /* 0x02885006070075a7 */ /* 0x0022a4000806017f */
[----:B--2---:R-:W-:Y:S05]  /*21bd0*/  @!P3 NANOSLEEP.SYNCS 0x989680 ;  /* 0x009896800000b95d */ /* 0x004fea0003900000 */
[----:B------:R-:W2:Y:S02]  /*21be0*/  @!P3 SYNCS.PHASECHK.TRANS64 P3, [R7+URZ+0x28850], R6 ;  /* 0x028850060700b5a7 */ /* 0x000ea4000806007f */
[----:B--2---:R-:W-:Y:S05]  /*21bf0*/  @!P3 BRA `(.L_x_9571) ;  /* 0xfffffffc00f0b947 */ /* 0x004fea000383ffff */
[----:B------:R-:W-:Y:S05]  /*21c00*/  BRA `(.L_x_9568) ;  /* 0xfffffef000147947 */ /* 0x000fea000383ffff */
.L_x_9578:
[----:B-1----:R1:W2:Y:S02]  /*21c10*/  SYNCS.PHASECHK.TRANS64.TRYWAIT P3, [R6+URZ+0x28830], R7 ;  /* 0x02883007060075a7 */ /* 0x0022a4000806017f */
[----:B--2---:R-:W-:Y:S05]  /*21c20*/  @!P3 NANOSLEEP.SYNCS 0x989680 ;  /* 0x009896800000b95d */ /* 0x004fea0003900000 */
[----:B------:R-:W2:Y:S02]  /*21c30*/  @!P3 SYNCS.PHASECHK.TRANS64 P3, [R6+URZ+0x28830], R7 ;  /* 0x028830070600b5a7 */ /* 0x000ea4000806007f */
[----:B--2---:R-:W-:Y:S05]  /*21c40*/  @!P3 BRA `(.L_x_9578) ;  /* 0xfffffffc00f0b947 */ /* 0x004fea000383ffff */
[----:B------:R-:W-:Y:S05]  /*21c50*/  BRA `(.L_x_9577) ;  /* 0xffffff1c00b47947 */ /* 0x000fea000383ffff */
.L_x_9582:
[----:B-1----:R1:W2:Y:S02]  /*21c60*/  SYNCS.PHASECHK.TRANS64.TRYWAIT P2, [R7+URZ+0x28850], R6 ;  /* 0x02885006070075a7 */ /* 0x0022a4000804017f */
[----:B--2---:R-:W-:Y:S05]  /*21c70*/  @!P2 NANOSLEEP.SYNCS 0x989680 ;  /* 0x009896800000a95d */ /* 0x004fea0003900000 */
[----:B------:R-:W2:Y:S02]  /*21c80*/  @!P2 SYNCS.PHASECHK.TRANS64 P2, [R7+URZ+0x28850], R6 ;  /* 0x028850060700a5a7 */ /* 0x000ea4000804007f */
[----:B--2---:R-:W-:Y:S05]  /*21c90*/  @!P2 BRA `(.L_x_9582) ;  /* 0xfffffffc00f0a947 */ /* 0x004fea000383ffff */
[----:B------:R-:W-:Y:S05]  /*21ca0*/  BRA `(.L_x_9579) ;  /* 0xffffff2000c47947 */ /* 0x000fea000383ffff */
.L_x_9587:
[----:B-1----:R1:W2:Y:S02]  /*21cb0*/  SYNCS.PHASECHK.TRANS64.TRYWAIT P0, [R11+URZ+0x28850], R4 ;  /* 0x028850040b0075a7 */ /* 0x0022a4000800017f */
[----:B--2---:R-:W-:Y:S05]  /*21cc0*/  @!P0 NANOSLEEP.SYNCS 0x989680 ;  /* 0x009896800000895d */ /* 0x004fea0003900000 */
[----:B------:R-:W2:Y:S02]  /*21cd0*/  @!P0 SYNCS.PHASECHK.TRANS64 P0, [R11+URZ+0x28850], R4 ;  /* 0x028850040b0085a7 */ /* 0x000ea4000800007f */
[----:B--2---:R-:W-:Y:S05]  /*21ce0*/  @!P0 BRA `(.L_x_9587) ;  /* 0xfffffffc00f08947 */ /* 0x004fea000383ffff */
[----:B------:R-:W-:Y:S05]  /*21cf0*/  BRA `(.L_x_9586) ;  /* 0xffffff4400f47947 */ /* 0x000fea000383ffff */
.L_x_9601:
[----:B------:R-:W-:Y:S01]  /*21d00*/  IMAD.MOV.U32 R13, RZ, RZ, R4 ;  /* 0x000000ffff0d7224 */ /* 0x000fe200078e0004 */
[----:B------:R-:W-:Y:S01]  /*21d10*/  MOV R12, RZ ;  /* 0x000000ff000c7202 */ /* 0x000fe20000000f00 */
[----:B------:R-:W-:Y:S02]  /*21d20*/  IMAD.MOV.U32 R11, RZ, RZ, 0x181f ;  /* 0x0000181fff0b7424 */ /* 0x000fe400078e00ff */
[----:B------:R-:W-:-:S07]  /*21d30*/  IMAD.MOV.U32 R15, RZ, RZ, -0x1 ;  /* 0xffffffffff0f7424 */ /* 0x000fce00078e00ff */
[----:B01----:R-:W-:Y:S05]  /*21d40*/  WARPSYNC.COLLECTIVE R15, `(.L_x_9824) ;  /* 0x000000000f087348 */ /* 0x003fea0003c00000 */
[----:B------:R2:W3:Y:S02]  /*21d50*/  SHFL.IDX P6, R14, R13, R12, R11 ;  /* 0x0000000c0d0e7389 */ /* 0x0004e400000c000b */
[----:B0123--:R-:W-:Y:S01]  /*21d60*/  ENDCOLLECTIVE ;  /* 0x000000000000791b */ /* 0x00ffe20003800000 */
.L_x_9824:
[----:B------:R-:W-:Y:S01]  /*21d70*/  MOV R13, R3 ;  /* 0x00000003000d7202 */ /* 0x000fe20000000f00 */
[----:B------:R-:W-:-:S07]  /*21d80*/  IMAD.MOV.U32 R0, RZ, RZ, R14 ;  /* 0x000000ffff007224 */ /* 0x000fce00078e000e */
[----:B------:R-:W-:Y:S05]  /*21d90*/  WARPSYNC.COLLECTIVE R15, `(.L_x_9825) ;  /* 0x000000000f087348 */ /* 0x000fea0003c00000 */
[----:B------:R0:W1:Y:S02]  /*21da0*/  SHFL.IDX P6, R14, R13, R12, R11 ;  /* 0x0000000c0d0e7389 */ /* 0x00006400000c000b */
[----:B01----:R-:W-:Y:S01]  /*21db0*/  ENDCOLLECTIVE ;  /* 0x000000000000791b */ /* 0x003fe20003800000 */
.L_x_9825:
[----:B------:R-:W-:Y:S05]  /*21dc0*/  BRA `(.L_x_9826) ;  /* 0xffffff6c00147947 */ /* 0x000fea000383ffff */
.L_x_9604:
[----:B------:R-:W-:Y:S01]  /*21dd0*/  BSSY B1, `(.L_x_9827) ;  /* 0x0000008000017945 */ /* 0x000fe20003800000 */
[----:B------:R-:W-:Y:S01]  /*21de0*/  IMAD.MOV.U32 R13, RZ, RZ, R4 ;  /* 0x000000ffff0d7224 */ /* 0x000fe200078e0004 */
[----:B---3--:R-:W-:Y:S01]  /*21df0*/  MOV R15, 0xffffffff ;  /* 0xffffffff000f7802 */ /* 0x008fe20000000f00 */
[----:B------:R-:W-:Y:S02]  /*21e00*/  IMAD.MOV.U32 R12, RZ, RZ, 0x1 ;  /* 0x00000001ff0c7424 */ /* 0x000fe400078e00ff */
[----:B------:R-:W-:-:S07]  /*21e10*/  IMAD.MOV.U32 R11, RZ, RZ, 0x181f ;  /* 0x0000181fff0b7424 */ /* 0x000fce00078e00ff */
[----:B012-4-:R-:W-:Y:S05]  /*21e20*/  WARPSYNC.COLLECTIVE R15, `(.L_x_9828) ;  /* 0x000000000f087348 */ /* 0x017fea0003c00000 */
[----:B----4-:R3:W4:Y:S02]  /*21e30*/  SHFL.IDX P6, R14, R13, R12, R11 ;  /* 0x0000000c0d0e7389 */ /* 0x01072400000c000b */
[----:B01234-:R-:W-:Y:S01]  /*21e40*/  ENDCOLLECTIVE ;  /* 0x000000000000791b */ /* 0x01ffe20003800000 */
.L_x_9828:
[----:B------:R-:W-:Y:S05]  /*21e50*/  BSYNC B1 ;  /* 0x0000000000017941 */ /* 0x000fea0003800000 */
.L_x_9827:
        /* <DEDUP_REMOVED lines=8> */
.L_x_9829:
[----:B------:R-:W-:Y:S05]  /*21ee0*/  BRA `(.L_x_9830) ;  /* 0xffffff6c00147947 */ /* 0x000fea000383ffff */
.L_x_9607:
[----:B------:R-:W-:Y:S01]  /*21ef0*/  BSSY B1, `(.L_x_9831) ;  /* 0x0000008000017945 */ /* 0x000fe20003800000 */
[----:B------:R-:W-:Y:S01]  /*21f00*/  IMAD.MOV.U32 R13, RZ, RZ, R4 ;  /* 0x000000ffff0d7224 */ /* 0x000fe200078e0004 */
[----:B------:R-:W-:Y:S01]  /*21f10*/  MOV R11, 0x181f ;  /* 0x0000181f000b7802 */ /* 0x000fe20000000f00 */
[----:B------:R-:W-:Y:S02]  /*21f20*/  IMAD.MOV.U32 R12, RZ, RZ, 0x2 ;  /* 0x00000002ff0c7424 */ /* 0x000fe400078e00ff */
[----:B0-----:R-:W-:-:S07]  /*21f30*/  IMAD.MOV.U32 R15, RZ, RZ, -0x1 ;  /* 0xffffffffff0f7424 */ /* 0x001fce00078e00ff */
[----:B-1234-:R-:W-:Y:S05]  /*21f40*/  WARPSYNC.COLLECTIVE R15, `(.L_x_9832) ;  /* 0x000000000f087348 */ /* 0x01efea0003c00000 */
[----:B----4-:R0:W4:Y:S02]  /*21f50*/  SHFL.IDX P6, R14, R13, R12, R11 ;  /* 0x0000000c0d0e7389 */ /* 0x01012400000c000b */
[----:B01234-:R-:W-:Y:S01]  /*21f60*/  ENDCOLLECTIVE ;  /* 0x000000000000791b */ /* 0x01ffe20003800000 */
.L_x_9832:
[----:B------:R-:W-:Y:S05]  /*21f70*/  BSYNC B1 ;  /* 0x0000000000017941 */ /* 0x000fea0003800000 */
.L_x_9831:
        /* <DEDUP_REMOVED lines=8> */
.L_x_9833:
[----:B------:R-:W-:Y:S05]  /*22000*/  BRA `(.L_x_9834) ;  /* 0xffffff6c00147947 */ /* 0x000fea000383ffff */
.L_x_9610:
[----:B------:R-:W-:Y:S01]  /*22010*/  BSSY B1, `(.L_x_9835) ;  /* 0x0000008000017945 */ /* 0x000fe20003800000 */
[----:B------:R-:W-:Y:S01]  /*22020*/  IMAD.MOV.U32 R13, RZ, RZ, R4 ;  /* 0x000000ffff0d7224 */ /* 0x000fe200078e0004 */
[----:B------:R-:W-:Y:S01]  /*22030*/  MOV R12, 0x3 ;  /* 0x00000003000c7802 */ /* 0x000fe20000000f00 */
[----:B------:R-:W-:Y:S02]  /*22040*/  IMAD.MOV.U32 R11, RZ, RZ, 0x181f ;  /* 0x0000181fff0b7424 */ /* 0x000fe400078e00ff */
[----:B0-----:R-:W-:-:S07]  /*22050*/  IMAD.MOV.U32 R15, RZ, RZ, -0x1 ;  /* 0xffffffffff0f7424 */ /* 0x001fce00078e00ff */
[----:B-1234-:R-:W-:Y:S05]  /*22060*/  WARPSYNC.COLLECTIVE R15, `(.L_x_9836) ;  /* 0x000000000f087348 */ /* 0x01efea0003c00000 */
[----:B------:R0:W0:Y:S02]  /*22070*/  SHFL.IDX P6, R14, R13, R12, R11 ;  /* 0x0000000c0d0e7389 */ /* 0x00002400000c000b */
[----:B01234-:R-:W-:Y:S01]  /*22080*/  ENDCOLLECTIVE ;  /* 0x000000000000791b */ /* 0x01ffe20003800000 */
.L_x_9836:
[----:B------:R-:W-:Y:S05]  /*22090*/  BSYNC B1 ;  /* 0x0000000000017941 */ /* 0x000fea0003800000 */
.L_x_9835:
        /* <DEDUP_REMOVED lines=8> */
.L_x_9837:
[----:B------:R-:W-:Y:S05]  /*22120*/  BRA `(.L_x_9838) ;  /* 0xffffff6c00147947 */ /* 0x000fea000383ffff */
.L_x_9627:
        /* <DEDUP_REMOVED lines=11> */
.L_x_9840:
[----:B------:R-:W-:Y:S05]  /*221e0*/  BSYNC B1 ;  /* 0x0000000000017941 */ /* 0x000fea0003800000 */
.L_x_9839:
[----:B------:R-:W-:Y:S05]  /*221f0*/  BRA `(.L_x_9841) ;  /* 0xffffff8000ac7947 */ /* 0x000fea000383ffff */
.L_x_9629:
[----:B------:R-:W-:Y:S01]  /*22200*/  BSSY B1, `(.L_x_9842) ;  /* 0x0000006000017945 */ /* 0x000fe20003800000 */
[----:B------:R-:W-:-:S07]  /*22210*/  MOV R15, 0xffffffff ;  /* 0xffffffff000f7802 */ /* 0x000fce0000000f00 */
[----:B01----:R-:W-:Y:S05]  /*22220*/  WARPSYNC.COLLECTIVE R15, `(.L_x_9843) ;  /* 0x000000000f0c7348 */ /* 0x003fea0003c00000 */
[----:B------:R-:W-:Y:S02]  /*22230*/  ELECT P6, UR62, PT ;  /* 0x00000000003e782f */ /* 0x000fe400038c0000 */
[----:B------:R-:W-:Y:S01]  /*22240*/  MOV R14, UR62 ;  /* 0x0000003e000e7c02 */ /* 0x000fe20008000f00 */
[----:B01----:R-:W-:Y:S10]  /*22250*/  ENDCOLLECTIVE ;  /* 0x000000000000791b */ /* 0x003ff40003800000 */
.L_x_9843:
[----:B------:R-:W-:Y:S05]  /*22260*/  BSYNC B1 ;  /* 0x0000000000017941 */ /* 0x000fea0003800000 */
.L_x_9842:
[----:B------:R-:W-:Y:S01]  /*22270*/  PLOP3.LUT P1, PT, P6, PT, PT, 0x80, 0x0 ;  /* 0x000000000000781c */ /* 0x000fe2000372f070 */
[----:B------:R-:W-:-:S12]  /*22280*/  BRA `(.L_x_9628) ;  /* 0xffffff8000a07947 */ /* 0x000fd8000383ffff */
.L_x_9631:
[----:B-1----:R-:W2:Y:S02]  /*22290*/  LDL R3, [R1+0x4] ;  /* 0x0000040001037983 */ /* 0x002ea40000100800 */
[----:B--2---:R1:W2:Y:S02]  /*222a0*/  SYNCS.PHASECHK.TRANS64.TRYWAIT P0, [R3+URZ+0x28820], R2 ;  /* 0x02882002030075a7 */ /* 0x0042a4000800017f */
[----:B--2---:R-:W-:Y:S05]  /*222b0*/  @!P0 NANOSLEEP.SYNCS 0x989680 ;  /* 0x009896800000895d */ /* 0x004fea0003900000 */
[----:B------:R-:W2:Y:S02]  /*222c0*/  @!P0 SYNCS.PHASECHK.TRANS64 P0, [R3+URZ+0x28820], R2 ;  /* 0x02882002030085a7 */ /* 0x000ea4000800007f */
[----:B--2---:R-:W-:Y:S05]  /*222d0*/  @!P0 BRA `(.L_x_9631) ;  /* 0xfffffffc00ec8947 */ /* 0x004fea000383ffff */
[----:B------:R-:W-:Y:S05]  /*222e0*/  BRA `(.L_x_9844) ;  /* 0xffffff8000b07947 */ /* 0x000fea000383ffff */
.L_x_9635:
[----:B-1----:R1:W2:Y:S02]  /*222f0*/  SYNCS.PHASECHK.TRANS64.TRYWAIT P0, [R4+URZ+0x288a0], R8 ;  /* 0x0288a008040075a7 */ /* 0x0022a4000800017f */
[----:B--2---:R-:W-:Y:S05]  /*22300*/  @!P0 NANOSLEEP.SYNCS 0x989680 ;  /* 0x009896800000895d */ /* 0x004fea0003900000 */
[----:B------:R-:W2:Y:S02]  /*22310*/  @!P0 SYNCS.PHASECHK.TRANS64 P0, [R4+URZ+0x288a0], R8 ;  /* 0x0288a008040085a7 */ /* 0x000ea4000800007f */
[----:B--2---:R-:W-:Y:S05]  /*22320*/  @!P0 BRA `(.L_x_9635) ;  /* 0xfffffffc00f08947 */ /* 0x004fea000383ffff */
[----:B------:R-:W-:Y:S05]  /*22330*/  BRA `(.L_x_9845) ;  /* 0xffffff8000d47947 */ /* 0x000fea000383ffff */
.L_x_9641:
[----:B--2---:R2:W3:Y:S02]  /*22340*/  SYNCS.PHASECHK.TRANS64.TRYWAIT P0, [R4+URZ+0x288c0], R8 ;  /* 0x0288c008040075a7 */ /* 0x0044e4000800017f */
[----:B---3--:R-:W-:Y:S05]  /*22350*/  @!P0 NANOSLEEP.SYNCS 0x989680 ;  /* 0x009896800000895d */ /* 0x008fea0003900000 */
[----:B------:R-:W3:Y:S02]  /*22360*/  @!P0 SYNCS.PHASECHK.TRANS64 P0, [R4+URZ+0x288c0], R8 ;  /* 0x0288c008040085a7 */ /* 0x000ee4000800007f */
[----:B---3--:R-:W-:Y:S05]  /*22370*/  @!P0 BRA `(.L_x_9641) ;  /* 0xfffffffc00f08947 */ /* 0x008fea000383ffff */
[----:B------:R-:W-:Y:S05]  /*22380*/  BRA `(.L_x_9846) ;  /* 0xffffff8400987947 */ /* 0x000fea000383ffff */
.L_x_9649:
[----:B-1----:R1:W2:Y:S02]  /*22390*/  SYNCS.PHASECHK.TRANS64.TRYWAIT P0, [R6+URZ+0x288a0], R5 ;  /* 0x0288a005060075a7 */ /* 0x0022a4000800017f */
[----:B--2---:R-:W-:Y:S05]  /*223a0*/  @!P0 NANOSLEEP.SYNCS 0x989680 ;  /* 0x009896800000895d */ /* 0x004fea0003900000 */
[----:B------:R-:W2:Y:S02]  /*223b0*/  @!P0 SYNCS.PHASECHK.TRANS64 P0, [R6+URZ+0x288a0], R5 ;  /* 0x0288a005060085a7 */ /* 0x000ea4000800007f */
[----:B--2---:R-:W-:Y:S05]  /*223c0*/  @!P0 BRA `(.L_x_9649) ;  /* 0xfffffffc00f08947 */ /* 0x004fea000383ffff */
[----:B------:R-:W-:Y:S05]  /*223d0*/  BRA `(.L_x_9847) ;  /* 0xffffff8800b07947 */ /* 0x000fea000383ffff */
.L_x_9655:
[----:B--2---:R2:W3:Y:S02]  /*223e0*/  SYNCS.PHASECHK.TRANS64.TRYWAIT P0, [R6+URZ+0x288c0], R5 ;  /* 0x0288c005060075a7 */ /* 0x0044e4000800017f */
[----:B---3--:R-:W-:Y:S05]  /*223f0*/  @!P0 NANOSLEEP.SYNCS 0x989680 ;  /* 0x009896800000895d */ /* 0x008fea0003900000 */
[----:B------:R-:W3:Y:S02]  /*22400*/  @!P0 SYNCS.PHASECHK.TRANS64 P0, [R6+URZ+0x288c0], R5 ;  /* 0x0288c005060085a7 */ /* 0x000ee4000800007f */
[----:B---3--:R-:W-:Y:S05]  /*22410*/  @!P0 BRA `(.L_x_9655) ;  /* 0xfffffffc00f08947 */ /* 0x008fea000383ffff */
[----:B------:R-:W-:Y:S05]  /*22420*/  BRA `(.L_x_9848) ;  /* 0xffffff8c006c7947 */ /* 0x000fea000383ffff */
.L_x_9669:
        /* <DEDUP_REMOVED lines=11> */
.L_x_9850:
[----:B------:R-:W-:Y:S05]  /*224e0*/  BSYNC B0 ;  /* 0x0000000000007941 */ /* 0x000fea0003800000 */
.L_x_9849:
[----:B------:R-:W-:Y:S05]  /*224f0*/  BRA `(.L_x_9851) ;  /* 0xffffff9800047947 */ /* 0x000fea000383ffff */
.L_x_9671:
[----:B------:R-:W-:Y:S01]  /*22500*/  BSSY B0, `(.L_x_9852) ;  /* 0x0000006000007945 */ /* 0x000fe20003800000 */
[----:B------:R-:W-:-:S07]  /*22510*/  IMAD.MOV.U32 R15, RZ, RZ, -0x1 ;  /* 0xffffffffff0f7424 */ /* 0x000fce00078e00ff */
[----:B01----:R-:W-:Y:S05]  /*22520*/  WARPSYNC.COLLECTIVE R15, `(.L_x_9853) ;  /* 0x000000000f0c7348 */ /* 0x003fea0003c00000 */
[----:B------:R-:W-:Y:S02]  /*22530*/  ELECT P6, UR62, PT ;  /* 0x00000000003e782f */ /* 0x000fe400038c0000 */
[----:B------:R-:W-:Y:S01]  /*22540*/  MOV R14, UR62 ;  /* 0x0000003e000e7c02 */ /* 0x000fe20008000f00 */
[----:B01----:R-:W-:Y:S10]  /*22550*/  ENDCOLLECTIVE ;  /* 0x000000000000791b */ /* 0x003ff40003800000 */
.L_x_9853:
[----:B------:R-:W-:Y:S05]  /*22560*/  BSYNC B0 ;  /* 0x0000000000007941 */ /* 0x000fea0003800000 */
.L_x_9852:
[----:B------:R-:W-:Y:S05]  /*22570*/  BRA `(.L_x_9854) ;  /* 0xffffff9800147947 */ /* 0x000fea000383ffff */
.L_x_9673:
[----:B-1----:R1:W2:Y:S02]  /*22580*/  SYNCS.PHASECHK.TRANS64.TRYWAIT P0, [R0+URZ+0x28840], R2 ;  /* 0x02884002000075a7 */ /* 0x0022a4000800017f */
[----:B--2---:R-:W-:Y:S05]  /*22590*/  @!P0 NANOSLEEP.SYNCS 0x989680 ;  /* 0x009896800000895d */ /* 0x004fea0003900000 */
[----:B------:R-:W2:Y:S02]  /*225a0*/  @!P0 SYNCS.PHASECHK.TRANS64 P0, [R0+URZ+0x28840], R2 ;  /* 0x02884002000085a7 */ /* 0x000ea4000800007f */
[----:B--2---:R-:W-:Y:S05]  /*225b0*/  @!P0 BRA `(.L_x_9673) ;  /* 0xfffffffc00f08947 */ /* 0x004fea000383ffff */
[----:B------:R-:W-:Y:S05]  /*225c0*/  BRA `(.L_x_9855) ;  /* 0xffffff9800807947 */ /* 0x000fea000383ffff */
.L_x_9677:
[----:B------:R-:W2:Y:S01]  /*225d0*/  LDL.LU R11, [R1+0x44] ;  /* 0x00004400010b7983 */ /* 0x000ea20000300800 */
[----:B------:R-:W-:Y:S02]  /*225e0*/  IMAD.MOV.U32 R13, RZ, RZ, R2 ;  /* 0x000000ffff0d7224 */ /* 0x000fe400078e0002 */
[----:B------:R-:W-:Y:S02]  /*225f0*/  IMAD.MOV.U32 R12, RZ, RZ, RZ ;  /* 0x000000ffff0c7224 */ /* 0x000fe400078e00ff */
[----:B------:R-:W-:Y:S02]  /*22600*/  IMAD.MOV.U32 R15, RZ, RZ, -0x1 ;  /* 0xffffffffff0f7424 */ /* 0x000fe400078e00ff */
[----:B------:R-:W-:Y:S02]  /*22610*/  IMAD R17, R17, 0x80, R10 ;  /* 0x0000008011117824 */ /* 0x000fe400078e020a */
[----:B--2---:R-:W-:Y:S01]  /*22620*/  IMAD R0, R11, R7, RZ ;  /* 0x000000070b007224 */ /* 0x004fe200078e02ff */
[----:B------:R-:W-:Y:S01]  /*22630*/  MOV R11, 0x181f ;  /* 0x0000181f000b7802 */ /* 0x000fe20000000f00 */
[----:B------:R-:W-:-:S03]  /*22640*/  VIADD R7, R17, 0x10 ;  /* 0x0000001011077836 */ /* 0x000fc60000000000 */
[----:B------:R-:W-:-:S13]  /*22650*/  ISETP.GE.AND P2, PT, R17, R0, PT ;  /* 0x000000001100720c */ /* 0x000fda0003f46270 */
[----:B0----5:R-:W-:Y:S05]  /*22660*/  WARPSYNC.COLLECTIVE R15, `(.L_x_9856) ;  /* 0x000000000f087348 */ /* 0x021fea0003c00000 */
[----:B------:R1:W2:Y:S02]  /*22670*/  SHFL.IDX P6, R14, R13, R12, R11 ;  /* 0x0000000c0d0e7389 */ /* 0x0002a400000c000b */
[----:B012--5:R-:W-:Y:S01]  /*22680*/  ENDCOLLECTIVE ;  /* 0x000000000000791b */ /* 0x027fe20003800000 */
.L_x_9856:
[----:B------:R-:W-:Y:S02]  /*22690*/  IMAD.MOV.U32 R13, RZ, RZ, R3 ;  /* 0x000000ffff0d7224 */ /* 0x000fe400078e0003 */
[----:B------:R-:W-:-:S07]  /*226a0*/  IMAD.MOV.U32 R4, RZ, RZ, R14 ;  /* 0x000000ffff047224 */ /* 0x000fce00078e000e */
[----:B------:R-:W-:Y:S05]  /*226b0*/  WARPSYNC.COLLECTIVE R15, `(.L_x_9857) ;  /* 0x000000000f087348 */ /* 0x000fea0003c00000 */
[----:B------:R0:W1:Y:S02]  /*226c0*/  SHFL.IDX P6, R14, R13, R12, R11 ;  /* 0x0000000c0d0e7389 */ /* 0x00006400000c000b */
[----:B01----:R-:W-:Y:S01]  /*226d0*/  ENDCOLLECTIVE ;  /* 0x000000000000791b */ /* 0x003fe20003800000 */
.L_x_9857:
[----:B------:R-:W-:Y:S01]  /*226e0*/  MOV R13, R2 ;  /* 0x00000002000d7202 */ /* 0x000fe20000000f00 */
[----:B------:R-:W-:Y:S01]  /*226f0*/  IMAD.MOV.U32 R12, RZ, RZ, 0x1 ;  /* 0x00000001ff0c7424 */ /* 0x000fe200078e00ff */
[----:B------:R-:W-:-:S07]  /*22700*/  MOV R5, R14 ;  /* 0x0000000e00057202 */ /* 0x000fce0000000f00 */
[----:B------:R-:W-:Y:S05]  /*22710*/  WARPSYNC.COLLECTIVE R15, `(.L_x_9858) ;  /* 0x000000000f087348 */ /* 0x000fea0003c00000 */
[----:B------:R0:W1:Y:S02]  /*22720*/  SHFL.IDX P6, R14, R13, R12, R11 ;  /* 0x0000000c0d0e7389 */ /* 0x00006400000c000b */
[----:B01----:R-:W-:Y:S01]  /*22730*/  ENDCOLLECTIVE ;  /* 0x000000000000791b */ /* 0x003fe20003800000 */
.L_x_9858:
        /* <DEDUP_REMOVED lines=14> */
.L_x_9859:
[----:B------:R-:W-:Y:S01]  /*22820*/  @!PT LDS RZ, [RZ] ;  /* 0x00000000fffff984 */ /* 0x000fe20000000800 */
[----:B------:R-:W-:Y:S01]  /*22830*/  @!PT LDS RZ, [RZ] ;  /* 0x00000000fffff984 */ /* 0x000fe20000000800 */
[----:B------:R-:W-:Y:S01]  /*22840*/  @!PT LDS RZ, [RZ] ;  /* 0x00000000fffff984 */ /* 0x000fe20000000800 */
[----:B------:R0:W-:Y:S01]  /*22850*/  @!P2 LDGSTS.E.BYPASS.LTC128B.128 [R8+0x14400], desc[UR40][R4.64+0x80], !P1 ;  /* 0x144000800408afae */ /* 0x0001e2000c901d68 */
[----:B------:R-:W-:Y:S01]  /*22860*/  ISETP.GE.AND P2, PT, R7, R0, PT ;  /* 0x000000000700720c */ /* 0x000fe20003f46270 */
[----:B------:R-:W-:Y:S01]  /*22870*/  IMAD.MOV.U32 R13, RZ, RZ, R2 ;  /* 0x000000ffff0d7224 */ /* 0x000fe200078e0002 */
[----:B------:R-:W-:Y:S02]  /*22880*/  MOV R12, 0x2 ;  /* 0x00000002000c7802 */ /* 0x000fe40000000f00 */
[----:B0-----:R-:W-:-:S09]  /*22890*/  MOV R4, R14 ;  /* 0x0000000e00047202 */ /* 0x001fd20000000f00 */
[----:B------:R-:W-:Y:S05]  /*228a0*/  WARPSYNC.COLLECTIVE R15, `(.L_x_9860) ;  /* 0x000000000f087348 */ /* 0x000fea0003c00000 */
[----:B------:R0:W1:Y:S02]  /*228b0*/  SHFL.IDX P6, R14, R13, R12, R11 ;  /* 0x0000000c0d0e7389 */ /* 0x00006400000c000b */
[----:B01----:R-:W-:Y:S01]  /*228c0*/  ENDCOLLECTIVE ;  /* 0x000000000000791b */ /* 0x003fe20003800000 */
.L_x_9860:
        /* <DEDUP_REMOVED lines=14> */
.L_x_9861:
[----:B------:R-:W-:Y:S01]  /*229b0*/  @!PT LDS RZ, [RZ] ;  /* 0x00000000fffff984 */ /* 0x000fe20000000800 */
[----:B------:R-:W-:Y:S01]  /*229c0*/  @!PT LDS RZ, [RZ] ;  /* 0x00000000fffff984 */ /* 0x000fe20000000800 */
[----:B------:R-:W-:Y:S01]  /*229d0*/  @!PT LDS RZ, [RZ] ;  /* 0x00000000fffff984 */ /* 0x000fe20000000800 */
[----:B------:R0:W-:Y:S01]  /*229e0*/  @!P2 LDGSTS.E.BYPASS.LTC128B.128 [R8+0x14c00], desc[UR40][R4.64+0x80], !P1 ;  /* 0x14c000800408afae */ /* 0x0001e2000c901d68 */
[----:B------:R-:W-:Y:S02]  /*229f0*/  IMAD.MOV.U32 R13, RZ, RZ, R2 ;  /* 0x000000ffff0d7224 */ /* 0x000fe400078e0002 */
[----:B0-----:R-:W-:Y:S02]  /*22a00*/  VIADD R4, R17, 0x20 ;  /* 0x0000002011047836 */ /* 0x001fe40000000000 */
[----:B------:R-:W-:-:S03]  /*22a10*/  IMAD.MOV.U32 R12, RZ, RZ, 0x3 ;  /* 0x00000003ff0c7424 */ /* 0x000fc600078e00ff */
[----:B------:R-:W-:Y:S01]  /*22a20*/  ISETP.GE.AND P2, PT, R4, R0, PT ;  /* 0x000000000400720c */ /* 0x000fe20003f46270 */
[----:B------:R-:W-:-:S12]  /*22a30*/  IMAD.MOV.U32 R4, RZ, RZ, R14 ;  /* 0x000000ffff047224 */ /* 0x000fd800078e000e */
[----:B------:R-:W-:Y:S05]  /*22a40*/  WARPSYNC.COLLECTIVE R15, `(.L_x_9862) ;  /* 0x000000000f087348 */ /* 0x000fea0003c00000 */
[----:B------:R0:W1:Y:S02]  /*22a50*/  SHFL.IDX P6, R14, R13, R12, R11 ;  /* 0x0000000c0d0e7389 */ /* 0x00006400000c000b */
[----:B01----:R-:W-:Y:S01]  /*22a60*/  ENDCOLLECTIVE ;  /* 0x000000000000791b */ /* 0x003fe20003800000 */
.L_x_9862:
[----:B------:R-:W-:-:S04]  /*22a70*/  @!P2 LEA R5, P3, R9, R4, 0x1 ;  /* 0x000000040905a211 */ /* 0x000fc800078608ff */
[----:B------:R-:W-:Y:S01]  /*22a80*/  @!P2 IADD3.X R4, RZ, R6, RZ, P3, !PT ;  /* 0x00000006ff04a210 */ /* 0x000fe20001ffe4ff */
[----:B------:R-:W-:-:S03]  /*22a90*/  IMAD.MOV.U32 R13, RZ, RZ, R3 ;  /* 0x000000ffff0d7224 */ /* 0x000fc600078e0003 */
[----:B------:R-:W-:-:S04]  /*22aa0*/  @!P2 LOP3.LUT R5, R5, R4, RZ, 0x3c, !PT ;  /* 0x000000040505a212 */ /* 0x000fc800078e3cff */
[----:B------:R-:W-:Y:S02]  /*22ab0*/  @!P2 LOP3.LUT R4, R5, R4, RZ, 0x3c, !PT ;  /* 0x000000040504a212 */ /* 0x000fe400078e3cff */
[----:B------:R-:W-:-:S07]  /*22ac0*/  MOV R6, R14 ;  /* 0x0000000e00067202 */ /* 0x000fce0000000f00 */
[----:B------:R-:W-:Y:S05]  /*22ad0*/  WARPSYNC.COLLECTIVE R15, `(.L_x_9863) ;  /* 0x000000000f087348 */ /* 0x000fea0003c00000 */
[----:B------:R0:W1:Y:S02]  /*22ae0*/  SHFL.IDX P6, R14, R13, R12, R11 ;  /* 0x0000000c0d0e7389 */ /* 0x00006400000c000b */
[----:B01----:R-:W-:Y:S01]  /*22af0*/  ENDCOLLECTIVE ;  /* 0x000000000000791b */ /* 0x003fe20003800000 */
.L_x_9863:
[----:B------:R-:W-:-:S05]  /*22b00*/  @!P2 LOP3.LUT R5, R5, R4, RZ, 0x3c, !PT ;  /* 0x000000040505a212 */ /* 0x000fca00078e3cff */
        /* <DEDUP_REMOVED lines=13> */
.L_x_9864:
        /* <DEDUP_REMOVED lines=9> */
.L_x_9865:
[----:B------:R-:W-:-:S05]  /*22c70*/  @!P2 LOP3.LUT R5, R5, R4, RZ, 0x3c, !PT ;  /* 0x000000040505a212 */ /* 0x000fca00078e3cff */
[----:B------:R-:W-:Y:S01]  /*22c80*/  @!PT LDS RZ, [RZ] ;  /* 0x00000000fffff984 */ /* 0x000fe20000000800 */
[----:B------:R-:W-:Y:S01]  /*22c90*/  @!PT LDS RZ, [RZ] ;  /* 0x00000000fffff984 */ /* 0x000fe20000000800 */
[----:B------:R-:W-:Y:S01]  /*22ca0*/  @!PT LDS RZ, [RZ] ;  /* 0x00000000fffff984 */ /* 0x000fe20000000800 */
[----:B------:R-:W-:Y:S04]  /*22cb0*/  @!P2 LDGSTS.E.BYPASS.LTC128B.128 [R8+0x11c00], desc[UR40][R4.64], !P0 ;  /* 0x11c000000408afae */ /* 0x000fe8000c101d68 */
[----:B------:R0:W-:Y:S01]  /*22cc0*/  @!P2 LDGSTS.E.BYPASS.LTC128B.128 [R8+0x15c00], desc[UR40][R4.64+0x80], !P1 ;  /* 0x15c000800408afae */ /* 0x0001e2000c901d68 */
[----:B------:R-:W-:Y:S01]  /*22cd0*/  MOV R13, R2 ;  /* 0x00000002000d7202 */ /* 0x000fe20000000f00 */
[----:B------:R-:W-:Y:S01]  /*22ce0*/  IMAD.MOV.U32 R12, RZ, RZ, 0x5 ;  /* 0x00000005ff0c7424 */ /* 0x000fe200078e00ff */
[----:B0-----:R-:W-:-:S04]  /*22cf0*/  IADD3 R4, R17, 0x40, RZ ;  /* 0x0000004011047810 */ /* 0x001fc80007ffe0ff */
[----:B------:R-:W-:Y:S01]  /*22d00*/  ISETP.GE.AND P2, PT, R4, R0, PT ;  /* 0x000000000400720c */ /* 0x000fe20003f46270 */
[----:B------:R-:W-:-:S12]  /*22d10*/  IMAD.MOV.U32 R4, RZ, RZ, R14 ;  /* 0x000000ffff047224 */ /* 0x000fd800078e000e */
[----:B------:R-:W-:Y:S05]  /*22d20*/  WARPSYNC.COLLECTIVE R15, `(.L_x_9866) ;  /* 0x000000000f087348 */ /* 0x000fea0003c00000 */
[----:B------:R0:W1:Y:S02]  /*22d30*/  SHFL.IDX P6, R14, R13, R12, R11 ;  /* 0x0000000c0d0e7389 */ /* 0x00006400000c000b */
[----:B01----:R-:W-:Y:S01]  /*22d40*/  ENDCOLLECTIVE ;  /* 0x000000000000791b */ /* 0x003fe20003800000 */
.L_x_9866:
        /* <DEDUP_REMOVED lines=9> */
.L_x_9867:
[----:B------:R-:W-:-:S05]  /*22de0*/  @!P2 LOP3.LUT R5, R5, R4, RZ, 0x3c, !PT ;  /* 0x000000040505a212 */ /* 0x000fca00078e3cff */
[----:B------:R-:W-:Y:S01]  /*22df0*/  @!PT LDS RZ, [RZ] ;  /* 0x00000000fffff984 */ /* 0x000fe20000000800 */
[----:B------:R-:W-:Y:S01]  /*22e00*/  @!PT LDS RZ, [RZ] ;  /* 0x00000000fffff984 */ /* 0x000fe20000000800 */
[----:B------:R-:W-:Y:S01]  /*22e10*/  @!PT LDS RZ, [RZ] ;  /* 0x00000000fffff984 */ /* 0x000fe20000000800 */
[----:B------:R-:W-:Y:S04]  /*22e20*/  @!P2 LDGSTS.E.BYPASS.LTC128B.128 [R8+0x12400], desc[UR40][R4.64], !P0 ;  /* 0x124000000408afae */ /* 0x000fe8000c101d68 */
[----:B------:R0:W-:Y:S01]  /*22e30*/  @!P2 LDGSTS.E.BYPASS.LTC128B.128 [R8+0x16400], desc[UR40][R4.64+0x80], !P1 ;  /* 0x164000800408afae */ /* 0x0001e2000c901d68 */
[----:B------:R-:W-:Y:S01]  /*22e40*/  IMAD.MOV.U32 R13, RZ, RZ, R2 ;  /* 0x000000ffff0d7224 */ /* 0x000fe200078e0002 */
[----:B------:R-:W-:Y:S01]  /*22e50*/  MOV R12, 0x6 ;  /* 0x00000006000c7802 */ /* 0x000fe20000000f00 */
[----:B0-----:R-:W-:-:S05]  /*22e60*/  VIADD R4, R17, 0x50 ;  /* 0x0000005011047836 */ /* 0x001fca0000000000 */
[----:B------:R-:W-:Y:S02]  /*22e70*/  ISETP.GE.AND P2, PT, R4, R0, PT ;  /* 0x000000000400720c */ /* 0x000fe40003f46270 */
[----:B------:R-:W-:-:S11]  /*22e80*/  MOV R4, R14 ;  /* 0x0000000e00047202 */ /* 0x000fd60000000f00 */
[----:B------:R-:W-:Y:S05]  /*22e90*/  WARPSYNC.COLLECTIVE R15, `(.L_x_9868) ;  /* 0x000000000f087348 */ /* 0x000fea0003c00000 */
[----:B------:R0:W1:Y:S02]  /*22ea0*/  SHFL.IDX P6, R14, R13, R12, R11 ;  /* 0x0000000c0d0e7389 */ /* 0x00006400000c000b */
[----:B01----:R-:W-:Y:S01]  /*22eb0*/  ENDCOLLECTIVE ;  /* 0x000000000000791b */ /* 0x003fe20003800000 */
.L_x_9868:
        /* <DEDUP_REMOVED lines=9> */
.L_x_9869:
        /* <DEDUP_REMOVED lines=14> */
.L_x_9870:
        /* <DEDUP_REMOVED lines=15> */
.L_x_9871:
[----:B------:R-:W-:Y:S01]  /*23120*/  IMAD.MOV.U32 R3, RZ, RZ, R14 ;  /* 0x000000ffff037224 */ /* 0x000fe200078e000e */
[----:B------:R-:W-:Y:S06]  /*23130*/  BRA `(.L_x_9872) ;  /* 0xffffff9c00387947 */ /* 0x000fec000383ffff */
.L_x_9682:
[----:B-1----:R-:W4:Y:S02]  /*23140*/  LDL R2, [R1+0x4] ;  /* 0x0000040001027983 */ /* 0x002f240000100800 */
[----:B----4-:R1:W4:Y:S02]  /*23150*/  SYNCS.PHASECHK.TRANS64.TRYWAIT P0, [R2+URZ+0x28820], R0 ;  /* 0x02882000020075a7 */ /* 0x010324000800017f */
[----:B----4-:R-:W-:Y:S05]  /*23160*/  @!P0 NANOSLEEP.SYNCS 0x989680 ;  /* 0x009896800000895d */ /* 0x010fea0003900000 */
[----:B------:R-:W4:Y:S02]  /*23170*/  @!P0 SYNCS.PHASECHK.TRANS64 P0, [R2+URZ+0x28820], R0 ;  /* 0x02882000020085a7 */ /* 0x000f24000800007f */
[----:B----4-:R-:W-:Y:S05]  /*23180*/  @!P0 BRA `(.L_x_9682) ;  /* 0xfffffffc00ec8947 */ /* 0x010fea000383ffff */
[----:B------:R-:W-:Y:S05]  /*23190*/  BRA `(.L_x_9873) ;  /* 0xffffff9c00a87947 */ /* 0x000fea000383ffff */
.L_x_9691:
[----:B--2---:R2:W3:Y:S02]  /*231a0*/  SYNCS.PHASECHK.TRANS64.TRYWAIT P0, [R3+URZ+0x28840], R0 ;  /* 0x02884000030075a7 */ /* 0x0044e4000800017f */
[----:B---3--:R-:W-:Y:S05]  /*231b0*/  @!P0 NANOSLEEP.SYNCS 0x989680 ;  /* 0x009896800000895d */ /* 0x008fea0003900000 */
[----:B------:R-:W3:Y:S02]  /*231c0*/  @!P0 SYNCS.PHASECHK.TRANS64 P0, [R3+URZ+0x28840], R0 ;  /* 0x02884000030085a7 */ /* 0x000ee4000800007f */
[----:B---3--:R-:W-:Y:S05]  /*231d0*/  @!P0 BRA `(.L_x_9691) ;  /* 0xfffffffc00f08947 */ /* 0x008fea000383ffff */
[----:B------:R-:W-:Y:S05]  /*231e0*/  BRA `(.L_x_9874) ;  /* 0xffffffa0006c7947 */ /* 0x000fea000383ffff */
.L_x_9697:
[----:B-1----:R1:W2:Y:S02]  /*231f0*/  SYNCS.PHASECHK.TRANS64.TRYWAIT P0, [R0+URZ+0x28860], R3 ;  /* 0x02886003000075a7 */ /* 0x0022a4000800017f */
[----:B--2---:R-:W-:Y:S05]  /*23200*/  @!P0 NANOSLEEP.SYNCS 0x989680 ;  /* 0x009896800000895d */ /* 0x004fea0003900000 */
[----:B------:R-:W2:Y:S02]  /*23210*/  @!P0 SYNCS.PHASECHK.TRANS64 P0, [R0+URZ+0x28860], R3 ;  /* 0x02886003000085a7 */ /* 0x000ea4000800007f */
[----:B--2---:R-:W-:Y:S05]  /*23220*/  @!P0 BRA `(.L_x_9697) ;  /* 0xfffffffc00f08947 */ /* 0x004fea000383ffff */
[----:B------:R-:W-:Y:S05]  /*23230*/  BRA `(.L_x_9875) ;  /* 0xffffffa400487947 */ /* 0x000fea000383ffff */
.L_x_9707:
[----:B--2---:R2:W3:Y:S02]  /*23240*/  SYNCS.PHASECHK.TRANS64.TRYWAIT P0, [R3+URZ+0x28840], R2 ;  /* 0x02884002030075a7 */ /* 0x0044e4000800017f */
[----:B---3--:R-:W-:Y:S05]  /*23250*/  @!P0 NANOSLEEP.SYNCS 0x989680 ;  /* 0x009896800000895d */ /* 0x008fea0003900000 */
[----:B------:R-:W3:Y:S02]  /*23260*/  @!P0 SYNCS.PHASECHK.TRANS64 P0, [R3+URZ+0x28840], R2 ;  /* 0x02884002030085a7 */ /* 0x000ee4000800007f */
[----:B---3--:R-:W-:Y:S05]  /*23270*/  @!P0 BRA `(.L_x_9707) ;  /* 0xfffffffc00f08947 */ /* 0x008fea000383ffff */
[----:B------:R-:W-:Y:S05]  /*23280*/  BRA `(.L_x_9876) ;  /* 0xffffffa800f07947 */ /* 0x000fea000383ffff */
.L_x_9713:
[----:B-1----:R1:W2:Y:S02]  /*23290*/  SYNCS.PHASECHK.TRANS64.TRYWAIT P0, [R2+URZ+0x28860], R3 ;  /* 0x02886003020075a7 */ /* 0x0022a4000800017f */
[----:B--2---:R-:W-:Y:S05]  /*232a0*/  @!P0 NANOSLEEP.SYNCS 0x989680 ;  /* 0x009896800000895d */ /* 0x004fea0003900000 */
[----:B------:R-:W2:Y:S02]  /*232b0*/  @!P0 SYNCS.PHASECHK.TRANS64 P0, [R2+URZ+0x28860], R3 ;  /* 0x02886003020085a7 */ /* 0x000ea4000800007f */
[----:B--2---:R-:W-:Y:S05]  /*232c0*/  @!P0 BRA `(.L_x_9713) ;  /* 0xfffffffc00f08947 */ /* 0x004fea000383ffff */
[----:B------:R-:W-:Y:S05]  /*232d0*/  BRA `(.L_x_9877) ;  /* 0xffffffac00cc7947 */ /* 0x000fea000383ffff */
.L_x_9723:
[----:B---3--:R3:W4:Y:S02]  /*232e0*/  SYNCS.PHASECHK.TRANS64.TRYWAIT P0, [R3+URZ+0x28840], R2 ;  /* 0x02884002030075a7 */ /* 0x008724000800017f */
[----:B----4-:R-:W-:Y:S05]  /*232f0*/  @!P0 NANOSLEEP.SYNCS 0x989680 ;  /* 0x009896800000895d */ /* 0x010fea0003900000 */
[----:B------:R-:W4:Y:S02]  /*23300*/  @!P0 SYNCS.PHASECHK.TRANS64 P0, [R3+URZ+0x28840], R2 ;  /* 0x02884002030085a7 */ /* 0x000f24000800007f */
[----:B----4-:R-:W-:Y:S05]  /*23310*/  @!P0 BRA `(.L_x_9723) ;  /* 0xfffffffc00f08947 */ /* 0x010fea000383ffff */
[----:B------:R-:W-:Y:S05]  /*23320*/  BRA `(.L_x_9878) ;  /* 0xffffffb400507947 */ /* 0x000fea000383ffff */
.L_x_9729:
[----:B-1----:R1:W2:Y:S02]  /*23330*/  SYNCS.PHASECHK.TRANS64.TRYWAIT P0, [R2+URZ+0x28860], R5 ;  /* 0x02886005020075a7 */ /* 0x0022a4000800017f */
[----:B--2---:R-:W-:Y:S05]  /*23340*/  @!P0 NANOSLEEP.SYNCS 0x989680 ;  /* 0x009896800000895d */ /* 0x004fea0003900000 */
[----:B------:R-:W2:Y:S02]  /*23350*/  @!P0 SYNCS.PHASECHK.TRANS64 P0, [R2+URZ+0x28860], R5 ;  /* 0x02886005020085a7 */ /* 0x000ea4000800007f */
[----:B--2---:R-:W-:Y:S05]  /*23360*/  @!P0 BRA `(.L_x_9729) ;  /* 0xfffffffc00f08947 */ /* 0x004fea000383ffff */
[----:B------:R-:W-:Y:S05]  /*23370*/  BRA `(.L_x_9879) ;  /* 0xffffffb800287947 */ /* 0x000fea000383ffff */
.L_x_9741:
[----:B--2---:R2:W4:Y:S02]  /*23380*/  SYNCS.PHASECHK.TRANS64.TRYWAIT P0, [R0+URZ+0x28860], R2 ;  /* 0x02886002000075a7 */ /* 0x004524000800017f */
[----:B----4-:R-:W-:Y:S05]  /*23390*/  @!P0 NANOSLEEP.SYNCS 0x989680 ;  /* 0x009896800000895d */ /* 0x010fea0003900000 */
[----:B------:R-:W4:Y:S02]  /*233a0*/  @!P0 SYNCS.PHASECHK.TRANS64 P0, [R0+URZ+0x28860], R2 ;  /* 0x02886002000085a7 */ /* 0x000f24000800007f */
[----:B----4-:R-:W-:Y:S05]  /*233b0*/  @!P0 BRA `(.L_x_9741) ;  /* 0xfffffffc00f08947 */ /* 0x010fea000383ffff */
[----:B------:R-:W-:Y:S05]  /*233c0*/  BRA `(.L_x_9880) ;  /* 0xffffffbc008c7947 */ /* 0x000fea000383ffff */
.L_x_9749:
[----:B------:R-:W-:Y:S01]  /*233d0*/  BSSY B0, `(.L_x_9881) ;  /* 0x0000008000007945 */ /* 0x000fe20003800000 */
[----:B0-----:R-:W-:Y:S01]  /*233e0*/  IMAD.MOV.U32 R13, RZ, RZ, R16 ;  /* 0x000000ffff0d7224 */ /* 0x001fe200078e0010 */
[----:B--2---:R-:W-:Y:S01]  /*233f0*/  MOV R11, 0x1f ;  /* 0x0000001f000b7802 */ /* 0x004fe20000000f00 */
[----:B------:R-:W-:Y:S02]  /*23400*/  IMAD.MOV.U32 R12, RZ, RZ, RZ ;  /* 0x000000ffff0c7224 */ /* 0x000fe400078e00ff */
[----:B------:R-:W-:-:S07]  /*23410*/  IMAD.MOV.U32 R15, RZ, RZ, -0x1 ;  /* 0xffffffffff0f7424 */ /* 0x000fce00078e00ff */
[----:B-1---5:R-:W-:Y:S05]  /*23420*/  WARPSYNC.COLLECTIVE R15, `(.L_x_9882) ;  /* 0x000000000f087348 */ /* 0x022fea0003c00000 */
[----:B------:R0:W2:Y:S02]  /*23430*/  SHFL.IDX P6, R14, R13, R12, R11 ;  /* 0x0000000c0d0e7389 */ /* 0x0000a400000c000b */
[----:B012--5:R-:W-:Y:S01]  /*23440*/  ENDCOLLECTIVE ;  /* 0x000000000000791b */ /* 0x027fe20003800000 */
.L_x_9882:
[----:B------:R-:W-:Y:S05]  /*23450*/  BSYNC B0 ;  /* 0x0000000000007941 */ /* 0x000fea0003800000 */
.L_x_9881:
        /* <DEDUP_REMOVED lines=10> */
.L_x_9883:
        /* <DEDUP_REMOVED lines=16> */
.L_x_9884:
        /* <DEDUP_REMOVED lines=9> */
.L_x_9885:
        /* <DEDUP_REMOVED lines=8> */
.L_x_9886:
        /* <DEDUP_REMOVED lines=8> */
.L_x_9887:
        /* <DEDUP_REMOVED lines=8> */
.L_x_9888:
        /* <DEDUP_REMOVED lines=9> */
.L_x_9889:
[----:B------:R-:W-:Y:S01]  /*238a0*/  IMAD.MOV.U32 R16, RZ, RZ, R14 ;  /* 0x000000ffff107224 */ /* 0x000fe200078e000e */
[----:B------:R-:W-:Y:S06]  /*238b0*/  BRA `(.L_x_9890) ;  /* 0xffffffc000247947 */ /* 0x000fec000383ffff */
.L_x_9754:
[----:B------:R-:W-:Y:S01]  /*238c0*/  BSSY B0, `(.L_x_9891) ;  /* 0x0000008000007945 */ /* 0x000fe20003800000 */
[----:B0----5:R-:W-:Y:S01]  /*238d0*/  IMAD.MOV.U32 R13, RZ, RZ, R2 ;  /* 0x000000ffff0d7224 */ /* 0x021fe200078e0002 */
[----:B------:R-:W-:Y:S01]  /*238e0*/  MOV R12, 0x1 ;  /* 0x00000001000c7802 */ /* 0x000fe20000000f00 */
[----:B--2---:R-:W-:Y:S02]  /*238f0*/  IMAD.MOV.U32 R11, RZ, RZ, RZ ;  /* 0x000000ffff0b7224 */ /* 0x004fe400078e00ff */
[----:B------:R-:W-:-:S07]  /*23900*/  IMAD.MOV.U32 R15, RZ, RZ, -0x1 ;  /* 0xffffffffff0f7424 */ /* 0x000fce00078e00ff */
[----:B-1----:R-:W-:Y:S05]  /*23910*/  WARPSYNC.COLLECTIVE R15, `(.L_x_9892) ;  /* 0x000000000f087348 */ /* 0x002fea0003c00000 */
[----:B------:R0:W2:Y:S02]  /*23920*/  SHFL.UP P6, R14, R13, R12, R11 ;  /* 0x0400000c0d0e7389 */ /* 0x0000a400000c000b */
[----:B012---:R-:W-:Y:S01]  /*23930*/  ENDCOLLECTIVE ;  /* 0x000000000000791b */ /* 0x007fe20003800000 */
.L_x_9892:
[----:B------:R-:W-:Y:S05]  /*23940*/  BSYNC B0 ;  /* 0x0000000000007941 */ /* 0x000fea0003800000 */
.L_x_9891:
        /* <DEDUP_REMOVED lines=12> */
.L_x_9893:
        /* <DEDUP_REMOVED lines=8> */
.L_x_9894:
        /* <DEDUP_REMOVED lines=8> */
.L_x_9895:
        /* <DEDUP_REMOVED lines=8> */
.L_x_9896:
        /* <DEDUP_REMOVED lines=9> */
.L_x_9897:
[----:B------:R-:W-:Y:S01]  /*23c20*/  IMAD.MOV.U32 R16, RZ, RZ, R14 ;  /* 0x000000ffff107224 */ /* 0x000fe200078e000e */
[----:B------:R-:W-:Y:S06]  /*23c30*/  BRA `(.L_x_9898) ;  /* 0xffffffbc00e47947 */ /* 0x000fec000383ffff */
.L_x_9756:
[----:B------:R-:W-:Y:S01]  /*23c40*/  BSSY B0, `(.L_x_9899) ;  /* 0x0000006000007945 */ /* 0x000fe20003800000 */
[----:B------:R-:W-:Y:S01]  /*23c50*/  PLOP3.LUT P6, PT, P6, PT, PT, 0x8, 0x0 ;  /* 0x000000000000781c */ /* 0x000fe200037ce170 */
[----:B------:R-:W-:-:S12]  /*23c60*/  IMAD.MOV.U32 R15, RZ, RZ, -0x1 ;  /* 0xffffffffff0f7424 */ /* 0x000fd800078e00ff */
[----:B012--5:R-:W-:Y:S05]  /*23c70*/  WARPSYNC.COLLECTIVE R15, `(.L_x_9900) ;  /* 0x000000000f087348 */ /* 0x027fea0003c00000 */
[----:B------:R-:W-:Y:S01]  /*23c80*/  VOTE.ANY R14, PT, P6 ;  /* 0x00000000000e7806 */ /* 0x000fe200030e0100 */
[----:B012--5:R-:W-:Y:S06]  /*23c90*/  ENDCOLLECTIVE ;  /* 0x000000000000791b */ /* 0x027fec0003800000 */
.L_x_9900:
[----:B------:R-:W-:Y:S05]  /*23ca0*/  BSYNC B0 ;  /* 0x0000000000007941 */ /* 0x000fea0003800000 */
.L_x_9899:
        /* <DEDUP_REMOVED lines=9> */
.L_x_9901:
[----:B------:R-:W-:Y:S01]  /*23d40*/  IMAD.MOV.U32 R17, RZ, RZ, R14 ;  /* 0x000000ffff117224 */ /* 0x000fe200078e000e */
[----:B------:R-:W-:Y:S06]  /*23d50*/  BRA `(.L_x_9902) ;  /* 0xffffffbc00d47947 */ /* 0x000fec000383ffff */
.L_x_9758:
[----:B------:R-:W-:Y:S01]  /*23d60*/  BSSY B0, `(.L_x_9903) ;  /* 0x0000007000007945 */ /* 0x000fe20003800000 */
[----:B0-----:R-:W-:Y:S01]  /*23d70*/  IMAD.MOV.U32 R13, RZ, RZ, R3 ;  /* 0x000000ffff0d7224 */ /* 0x001fe200078e0003 */
[----:B------:R-:W-:Y:S01]  /*23d80*/  MOV R15, 0xffffffff ;  /* 0xffffffff000f7802 */ /* 0x000fe20000000f00 */
[----:B--2---:R-:W-:-:S07]  /*23d90*/  IMAD.MOV.U32 R11, RZ, RZ, 0x1f ;  /* 0x0000001fff0b7424 */ /* 0x004fce00078e00ff */
[----:B-1-345:R-:W-:Y:S05]  /*23da0*/  WARPSYNC.COLLECTIVE R15, `(.L_x_9904) ;  /* 0x000000000f087348 */ /* 0x03afea0003c00000 */
[----:B------:R0:W2:Y:S02]  /*23db0*/  SHFL.IDX P6, R14, R13, R12, R11 ;  /* 0x0000000c0d0e7389 */ /* 0x0000a400000c000b */
[----:B012345:R-:W-:Y:S01]  /*23dc0*/  ENDCOLLECTIVE ;  /* 0x000000000000791b */ /* 0x03ffe20003800000 */
.L_x_9904:
[----:B------:R-:W-:Y:S05]  /*23dd0*/  BSYNC B0 ;  /* 0x0000000000007941 */ /* 0x000fea0003800000 */
.L_x_9903:
[----:B------:R-:W-:Y:S01]  /*23de0*/  IMAD.MOV.U32 R3, RZ, RZ, R14 ;  /* 0x000000ffff037224 */ /* 0x000fe200078e000e */
[----:B------:R-:W-:Y:S06]  /*23df0*/  BRA `(.L_x_9905) ;  /* 0xffffffbc00c87947 */ /* 0x000fec000383ffff */
.L_x_9762:
[----:B0-----:R0:W1:Y:S02]  /*23e00*/  SYNCS.PHASECHK.TRANS64.TRYWAIT P0, [R0+URZ+0x28820], R3 ;  /* 0x02882003000075a7 */ /* 0x001064000800017f */
[----:B-1----:R-:W-:Y:S05]  /*23e10*/  @!P0 NANOSLEEP.SYNCS 0x989680 ;  /* 0x009896800000895d */ /* 0x002fea0003900000 */
[----:B------:R-:W1:Y:S02]  /*23e20*/  @!P0 SYNCS.PHASECHK.TRANS64 P0, [R0+URZ+0x28820], R3 ;  /* 0x02882003000085a7 */ /* 0x000e64000800007f */
[----:B-1----:R-:W-:Y:S05]  /*23e30*/  @!P0 BRA `(.L_x_9762) ;  /* 0xfffffffc00f08947 */ /* 0x002fea000383ffff */
[----:B------:R-:W-:Y:S05]  /*23e40*/  BRA `(.L_x_9906) ;  /* 0xffffffc4004c7947 */ /* 0x000fea000383ffff */
.L_x_9763:
[----:B------:R-:W1:Y:S01]  /*23e50*/  S2R R2, SR_TID.X ;  /* 0x0000000000027919 */ /* 0x000e620000002100 */
[----:B------:R-:W-:Y:S01]  /*23e60*/  BSSY B0, `(.L_x_9907) ;  /* 0x000000a000007945 */ /* 0x000fe20003800000 */
[----:B------:R-:W-:Y:S01]  /*23e70*/  IMAD.MOV.U32 R12, RZ, RZ, RZ ;  /* 0x000000ffff0c7224 */ /* 0x000fe200078e00ff */
[----:B--2---:R-:W-:Y:S01]  /*23e80*/  MOV R11, 0x1f ;  /* 0x0000001f000b7802 */ /* 0x004fe20000000f00 */
[----:B------:R-:W-:Y:S01]  /*23e90*/  IMAD.MOV.U32 R15, RZ, RZ, -0x1 ;  /* 0xffffffffff0f7424 */ /* 0x000fe200078e00ff */
[----:B-1----:R-:W-:-:S04]  /*23ea0*/  SHF.R.U32.HI R2, RZ, 0x5, R2 ;  /* 0x00000005ff027819 */ /* 0x002fc80000011602 */
[----:B------:R-:W-:-:S05]  /*23eb0*/  LOP3.LUT R2, R2, 0x3, RZ, 0xc0, !PT ;  /* 0x0000000302027812 */ /* 0x000fca00078ec0ff */
[----:B------:R-:W-:-:S07]  /*23ec0*/  IMAD.MOV.U32 R13, RZ, RZ, R2 ;  /* 0x000000ffff0d7224 */ /* 0x000fce00078e0002 */
[----:B0----5:R-:W-:Y:S05]  /*23ed0*/  WARPSYNC.COLLECTIVE R15, `(.L_x_9908) ;  /* 0x000000000f087348 */ /* 0x021fea0003c00000 */
[----:B------:R1:W2:Y:S02]  /*23ee0*/  SHFL.IDX P6, R14, R13, R12, R11 ;  /* 0x0000000c0d0e7389 */ /* 0x0002a400000c000b */
[----:B012--5:R-:W-:Y:S01]  /*23ef0*/  ENDCOLLECTIVE ;  /* 0x000000000000791b */ /* 0x027fe20003800000 */
.L_x_9908:
[----:B------:R-:W-:Y:S05]  /*23f00*/  BSYNC B0 ;  /* 0x0000000000007941 */ /* 0x000fea0003800000 */
.L_x_9907:
[----:B------:R-:W-:Y:S05]  /*23f10*/  BRA `(.L_x_9909) ;  /* 0xffffffc400347947 */ /* 0x000fea000383ffff */
.L_x_9764:
[----:B------:R-:W-:Y:S01]  /*23f20*/  BSSY B0, `(.L_x_9910) ;  /* 0x0000006000007945 */ /* 0x000fe20003800000 */
[----:B------:R-:W-:-:S07]  /*23f30*/  IMAD.MOV.U32 R15, RZ, RZ, -0x1 ;  /* 0xffffffffff0f7424 */ /* 0x000fce00078e00ff */
[----:B012--5:R-:W-:Y:S05]  /*23f40*/  WARPSYNC.COLLECTIVE R15, `(.L_x_9911) ;  /* 0x000000000f0c7348 */ /* 0x027fea0003c00000 */
[----:B------:R-:W-:Y:S02]  /*23f50*/  ELECT P6, UR62, PT ;  /* 0x00000000003e782f */ /* 0x000fe400038c0000 */
[----:B------:R-:W-:Y:S01]  /*23f60*/  MOV R14, UR62 ;  /* 0x0000003e000e7c02 */ /* 0x000fe20008000f00 */
[----:B012--5:R-:W-:Y:S10]  /*23f70*/  ENDCOLLECTIVE ;  /* 0x000000000000791b */ /* 0x027ff40003800000 */
.L_x_9911:
[----:B------:R-:W-:Y:S05]  /*23f80*/  BSYNC B0 ;  /* 0x0000000000007941 */ /* 0x000fea0003800000 */
.L_x_9910:
[----:B------:R-:W-:Y:S05]  /*23f90*/  BRA `(.L_x_9912) ;  /* 0xffffffc400287947 */ /* 0x000fea000383ffff */
.L_x_9766:
[----:B0-----:R0:W1:Y:S02]  /*23fa0*/  SYNCS.PHASECHK.TRANS64.TRYWAIT P0, [R6+URZ], R5 ;  /* 0x00000005060075a7 */ /* 0x001064000800017f */
[----:B-1----:R-:W-:Y:S05]  /*23fb0*/  @!P0 NANOSLEEP.SYNCS 0x989680 ;  /* 0x009896800000895d */ /* 0x002fea0003900000 */
[----:B------:R-:W1:Y:S02]  /*23fc0*/  @!P0 SYNCS.PHASECHK.TRANS64 P0, [R6+URZ], R5 ;  /* 0x00000005060085a7 */ /* 0x000e64000800007f */
[----:B-1----:R-:W-:Y:S05]  /*23fd0*/  @!P0 BRA `(.L_x_9766) ;  /* 0xfffffffc00f08947 */ /* 0x002fea000383ffff */
[----:B------:R-:W-:Y:S05]  /*23fe0*/  BRA `(.L_x_9913) ;  /* 0xffffffc400647947 */ /* 0x000fea000383ffff */
.L_x_9767:
[----:B-1----:R1:W3:Y:S02]  /*23ff0*/  SYNCS.PHASECHK.TRANS64.TRYWAIT P0, [R7+URZ], R2 ;  /* 0x00000002070075a7 */ /* 0x0022e4000800017f */
[----:B---3--:R-:W-:Y:S05]  /*24000*/  @!P0 NANOSLEEP.SYNCS 0x989680 ;  /* 0x009896800000895d */ /* 0x008fea0003900000 */
[----:B------:R-:W3:Y:S02]  /*24010*/  @!P0 SYNCS.PHASECHK.TRANS64 P0, [R7+URZ], R2 ;  /* 0x00000002070085a7 */ /* 0x000ee4000800007f */
[----:B---3--:R-:W-:Y:S05]  /*24020*/  @!P0 BRA `(.L_x_9767) ;  /* 0xfffffffc00f08947 */ /* 0x008fea000383ffff */
[----:B------:R-:W-:Y:S05]  /*24030*/  BRA `(.L_x_9914) ;  /* 0xffffffc400587947 */ /* 0x000fea000383ffff */
.L_x_9769:
[----:B---3--:R3:W4:Y:S02]  /*24040*/  SYNCS.PHASECHK.TRANS64.TRYWAIT P0, [R4+URZ], R5 ;  /* 0x00000005040075a7 */ /* 0x008724000800017f */
[----:B----4-:R-:W-:Y:S05]  /*24050*/  @!P0 NANOSLEEP.SYNCS 0x989680 ;  /* 0x009896800000895d */ /* 0x010fea0003900000 */
[----:B------:R-:W4:Y:S02]  /*24060*/  @!P0 SYNCS.PHASECHK.TRANS64 P0, [R4+URZ], R5 ;  /* 0x00000005040085a7 */ /* 0x000f24000800007f */
[----:B----4-:R-:W-:Y:S05]  /*24070*/  @!P0 BRA `(.L_x_9769) ;  /* 0xfffffffc00f08947 */ /* 0x010fea000383ffff */
[----:B------:R-:W-:Y:S05]  /*24080*/  BRA `(.L_x_9915) ;  /* 0xffffffc400607947 */ /* 0x000fea000383ffff */
.L_x_9916:
        /* <DEDUP_REMOVED lines=15> */
.L_x_15322:


//--------------------- .text._ZN7cutlass13device_kernelIN5flash11enable_sm90INS1_16FlashAttnFwdSm90INS1_25CollectiveMainloopFwdSm90ILi2EN4cute5tupleIJNS5_1CILi1EEES8_S8_EEENS6_IJNS7_ILi192EEENS7_ILi144EEENS7_ILi96EEEEEELi96ENS_6half_tEfNS_4arch4Sm90ELb0ELb0ELb1ELb0ELb0ELb0ELb0ELb0ELb1ELb1ELb0ELb0EEENS1_21CollectiveEpilogueFwdINS6_IJSA_SC_SB_EEES9_SE_SG_Li384ELb0ELb1ELb0ELb0EEENS1_29StaticPersistentTileSchedulerILb0EEEEEEEEEvNT_6ParamsE --------------------------
	.section	.text._ZN7cutlass13device_kernelIN5flash11enable_sm90INS1_16FlashAttnFwdSm90INS1_25CollectiveMainloopFwdSm90ILi2EN4cute5tupleIJNS5_1CILi1EEES8_S8_EEENS6_IJNS7_ILi192EEENS7_ILi144EEENS7_ILi96EEEEEELi96ENS_6half_tEfNS_4arch4Sm90ELb0ELb0ELb1ELb0ELb0ELb0ELb0ELb0ELb1ELb1ELb0ELb0EEENS1_21CollectiveEpilogueFwdINS6_IJSA_SC_SB_EEES9_SE_SG_Li384ELb0ELb1ELb0ELb0EEENS1_29StaticPersistentTileSchedulerILb0EEEEEEEEEvNT_6ParamsE,"ax",@progbits
	.align	128
.text._ZN7cutlass13device_kernelIN5flash11enable_sm90INS1_16FlashAttnFwdSm90INS1_25CollectiveMainloopFwdSm90ILi2EN4cute5tupleIJNS5_1CILi1EEES8_S8_EEENS6_IJNS7_ILi192EEENS7_ILi144EEENS7_ILi96EEEEEELi96ENS_6half_tEfNS_4arch4Sm90ELb0ELb0ELb1ELb0ELb0ELb0ELb0ELb0ELb1ELb1ELb0ELb0EEENS1_21CollectiveEpilogueFwdINS6_IJSA_SC_SB_EEES9_SE_SG_Li384ELb0ELb1ELb0ELb0EEENS1_29StaticPersistentTileSchedulerILb0EEEEEEEEEvNT_6ParamsE:
        .type           _ZN7cutlass13device_kernelIN5flash11enable_sm90INS1_16FlashAttnFwdSm90INS1_25CollectiveMainloopFwdSm90ILi2EN4cute5tupleIJNS5_1CILi1EEES8_S8_EEENS6_IJNS7_ILi192EEENS7_ILi144EEENS7_ILi96EEEEEELi96ENS_6half_tEfNS_4arch4Sm90ELb0ELb0ELb1ELb0ELb0ELb0ELb0ELb0ELb1ELb1ELb0ELb0EEENS1_21CollectiveEpilogueFwdINS6_IJSA_SC_SB_EEES9_SE_SG_Li384ELb0ELb1ELb0ELb0EEENS1_29StaticPersistentTileSchedulerILb0EEEEEEEEEvNT_6ParamsE,@function
        .size           _ZN7cutlass13device_kernelIN5flash11enable_sm90INS1_16FlashAttnFwdSm90INS1_25CollectiveMainloopFwdSm90ILi2EN4cute5tupleIJNS5_1CILi1EEES8_S8_EEENS6_IJNS7_ILi192EEENS7_ILi144EEENS7_ILi96EEEEEELi96ENS_6half_tEfNS_4arch4Sm90ELb0ELb0ELb1ELb0ELb0ELb0ELb0ELb0ELb1ELb1ELb0ELb0EEENS1_21CollectiveEpilogueFwdINS6_IJSA_SC_SB_EEES9_SE_SG_Li384ELb0ELb1ELb0ELb0EEENS1_29StaticPersistentTileSchedulerILb0EEEEEEEEEvNT_6ParamsE,(.L_x_15323 - _ZN7cutlass13device_kernelIN5flash11enable_sm90INS1_16FlashAttnFwdSm90INS1_25CollectiveMainloopFwdSm90ILi2EN4cute5tupleIJNS5_1CILi1EEES8_S8_EEENS6_IJNS7_ILi192EEENS7_ILi144EEENS7_ILi96EEEEEELi96ENS_6half_tEfNS_4arch4Sm90ELb0ELb0ELb1ELb0ELb0ELb0ELb0ELb0ELb1ELb1ELb0ELb0EEENS1_21CollectiveEpilogueFwdINS6_IJSA_SC_SB_EEES9_SE_SG_Li384ELb0ELb1ELb0ELb0EEENS1_29StaticPersistentTileSchedulerILb0EEEEEEEEEvNT_6ParamsE)
        .other          _ZN7cutlass13device_kernelIN5flash11enable_sm90INS1_16FlashAttnFwdSm90INS1_25CollectiveMainloopFwdSm90ILi2EN4cute5tupleIJNS5_1CILi1EEES8_S8_EEENS6_IJNS7_ILi192EEENS7_ILi144EEENS7_ILi96EEEEEELi96ENS_6half_tEfNS_4arch4Sm90ELb0ELb0ELb1ELb0ELb0ELb0ELb0ELb0ELb1ELb1ELb0ELb0EEENS1_21CollectiveEpilogueFwdINS6_IJSA_SC_SB_EEES9_SE_SG_Li384ELb0ELb1ELb0ELb0EEENS1_29StaticPersistentTileSchedulerILb0EEEEEEEEEvNT_6ParamsE,@"STO_CUDA_ENTRY STV_DEFAULT"
_ZN7cutlass13device_kernelIN5flash11enable_sm90INS1_16FlashAttnFwdSm90INS1_25CollectiveMainloopFwdSm90ILi2EN4cute5tupleIJNS5_1CILi1EEES8_S8_EEENS6_IJNS7_ILi192EEENS7_ILi144EEENS7_ILi96EEEEEELi96ENS_6half_tEfNS_4arch4Sm90ELb0ELb0ELb1ELb0ELb0ELb0ELb0ELb0ELb1ELb1ELb0ELb0EEENS1_21CollectiveEpilogueFwdINS6_IJSA_SC_SB_EEES9_SE_SG_Li384ELb0ELb1ELb0ELb0EEENS1_29StaticPersistentTileSchedulerILb0EEEEEEEEEvNT_6ParamsE:
        /* <DEDUP_REMOVED lines=17> */
.L_x_9918:
[----:B------:R-:W-:Y:S05]  /*0110*/  BSYNC B0 ;  /* 0x0000000000007941 */ /* 0x000fea0003800000 */
.L_x_9917:
        /* <DEDUP_REMOVED lines=40> */
.L_x_9919:
        /* <DEDUP_REMOVED lines=22> */
.L_x_9920:
        /* <DEDUP_REMOVED lines=18> */
.L_x_9921:
        /* <DEDUP_REMOVED lines=22> */
.L_x_9922:
        /* <DEDUP_REMOVED lines=22> */
.L_x_9923:
        /* <DEDUP_REMOVED lines=8> */
.L_x_9925:
[----:B------:R-:W-:-:S08]  /*0960*/  NOP ;  /* 0x0000000000007918 */ /* 0x000fd00000000000 */
[----:B------:R-:W0:Y:S02]  /*0970*/  USETMAXREG.TRY_ALLOC.CTAPOOL UP0, 0xa0 ;  /* 0x000000a0000079c8 */ /* 0x000e240008000600 */
[----:B0-----:R-:W-:-:S13]  /*0980*/  PLOP3.LUT P0, PT, PT, PT, UP0, 0x80, 0x0 ;  /* 0x000000000000781c */ /* 0x001fda0003f0f008 */
[----:B------:R-:W-:Y:S05]  /*0990*/  @!P0 BRA `(.L_x_9925) ;  /* 0xfffffffc00f08947 */ /* 0x000fea000383ffff */
[----:B--2---:R-:W0:Y:S01]  /*09a0*/  S2R R2, SR_TID.X ;  /* 0x0000000000027919 */ /* 0x004e220000002100 */
[----:B------:R-:W1:Y:S08]  /*09b0*/  S2UR UR4, SR_CTAID.X ;  /* 0x00000000000479c3 */ /* 0x000e700000002500 */
[----:B------:R-:W-:Y:S06]  /*09c0*/  BAR.ARV 0x8, 0x200 ;  /* 0x0208000000007b1d */ /* 0x000fec0000002000 */
[----:B0-----:R-:W-:-:S04]  /*09d0*/  LOP3.LUT R0, R2, 0xffffff80, RZ, 0xc0, !PT ;  /* 0xffffff8002007812 */ /* 0x001fc800078ec0ff */
[----:B------:R-:W-:Y:S02]  /*09e0*/  ISETP.NE.AND P0, PT, R0, 0x80, PT ;  /* 0x000000800000780c */ /* 0x000fe40003f05270 */
[----:B------:R-:W1:Y:S11]  /*09f0*/  LDC R0, c[0x0][0xc34] ;  /* 0x00030d00ff007b82 */ /* 0x000e760000000800 */
[----:B------:R-:W-:Y:S06]  /*0a00*/  @!P0 BAR.ARV 0x9, 0x100 ;  /* 0x0244000000008b1d */ /* 0x000fec0000002000 */
[----:B-1----:R-:W-:-:S13]  /*0a10*/  ISETP.LE.AND P0, PT, R0, UR4, PT ;  /* 0x0000000400007c0c */ /* 0x002fda000bf03270 */
        /* <DEDUP_REMOVED lines=8> */
[CC--:B------:R-:W-:Y:S02]  /*0aa0*/  LEA.HI R148, R0.reuse, R147.reuse, RZ, 0x2 ;  /* 0x0000009300947211 */ /* 0x0c0fe400078f10ff */
[----:B------:R-:W-:Y:S02]  /*0ab0*/  LEA.HI R0, R0, R147, RZ, 0x5 ;  /* 0x0000009300007211 */ /* 0x000fe400078f28ff */
[----:B------:R-:W-:Y:S02]  /*0ac0*/  SHF.R.S32.HI R3, RZ, 0x1f, R4 ;  /* 0x0000001fff037819 */ /* 0x000fe40000011404 */
[----:B------:R-:W-:Y:S02]  /*0ad0*/  LOP3.LUT R6, R153, 0xffffff80, RZ, 0xc0, !PT ;  /* 0xffffff8099067812 */ /* 0x000fe400078ec0ff */
[----:B------:R-:W-:Y:S02]  /*0ae0*/  SHF.R.S32.HI R9, RZ, 0x5, R0 ;  /* 0x00000005ff097819 */ /* 0x000fe40000011400 */
[----:B------:R-:W-:Y:S01]  /*0af0*/  LEA.HI R0, R3, R4, RZ, 0x3 ;  /* 0x0000000403007211 */ /* 0x000fe200078f18ff */
[----:B------:R-:W-:Y:S01]  /*0b00*/  IMAD.IADD R149, R147, 0x1, -R6 ;  /* 0x0000000193957824 */ /* 0x000fe200078e0a06 */
[----:B------:R-:W-:-:S02]  /*0b10*/  SHF.R.S32.HI R5, RZ, 0x4, R2 ;  /* 0x00000004ff057819 */ /* 0x000fc40000011402 */
[----:B------:R-:W-:Y:S01]  /*0b20*/  LOP3.LUT R8, R148, 0xfffffffc, RZ, 0xc0, !PT ;  /* 0xfffffffc94087812 */ /* 0x000fe200078ec0ff */
[----:B------:R-:W-:Y:S01]  /*0b30*/  IMAD.SHL.U32 R0, R0, 0x10, RZ ;  /* 0x0000001000007824 */ /* 0x000fe200078e00ff */
[----:B------:R-:W-:Y:S02]  /*0b40*/  LEA.HI R3, R3, R4, RZ, 0x2 ;  /* 0x0000000403037211 */ /* 0x000fe400078f10ff */
[----:B------:R-:W-:Y:S02]  /*0b50*/  SHF.R.S32.HI R6, RZ, 0x1f, R149 ;  /* 0x0000001fff067819 */ /* 0x000fe40000011495 */
[----:B------:R-:W-:Y:S01]  /*0b60*/  LEA.HI R2, R2, R5, RZ, 0x1 ;  /* 0x0000000502027211 */ /* 0x000fe200078f08ff */
[----:B------:R-:W-:Y:S01]  /*0b70*/  IMAD.IADD R147, R147, 0x1, -R8 ;  /* 0x0000000193937824 */ /* 0x000fe200078e0a08 */
[----:B------:R-:W-:Y:S01]  /*0b80*/  LOP3.LUT R7, R3, 0x7fffffc, RZ, 0xc0, !PT ;  /* 0x07fffffc03077812 */ /* 0x000fe200078ec0ff */
[----:B------:R-:W0:Y:S01]  /*0b90*/  S2UR UR5, SR_CgaCtaId ;  /* 0x00000000000579c3 */ /* 0x000e220000008800 */
[----:B------:R-:W-:-:S02]  /*0ba0*/  LOP3.LUT R0, R0, 0x7fffff80, RZ, 0xc0, !PT ;  /* 0x7fffff8000007812 */ /* 0x000fc400078ec0ff */
[----:B------:R-:W-:Y:S02]  /*0bb0*/  LEA.HI R8, R6, R149, RZ, 0x2 ;  /* 0x0000009506087211 */ /* 0x000fe400078f10ff */
[----:B------:R-:W-:Y:S02]  /*0bc0*/  LOP3.LUT R2, R2, 0x1ffffffe, RZ, 0xc0, !PT ;  /* 0x1ffffffe02027812 */ /* 0x000fe400078ec0ff */
[----:B------:R-:W-:Y:S01]  /*0bd0*/  SHF.R.S32.HI R3, RZ, 0x2, R3 ;  /* 0x00000002ff037819 */ /* 0x000fe20000011403 */
[----:B------:R-:W-:Y:S01]  /*0be0*/  IMAD.IADD R7, R4, 0x1, -R7 ;  /* 0x0000000104077824 */ /* 0x000fe200078e0a07 */
[----:B------:R-:W-:Y:S01]  /*0bf0*/  SHF.R.S32.HI R153, RZ, 0x7, R153 ;  /* 0x00000007ff997819 */ /* 0x000fe20000011499 */
[----:B------:R-:W-:Y:S01]  /*0c00*/  IMAD R0, R9, 0x100, R0 ;  /* 0x0000010009007824 */ /* 0x000fe200078e0200 */
[----:B------:R-:W-:Y:S01]  /*0c10*/  SHF.R.S32.HI R10, RZ, 0x2, R8 ;  /* 0x00000002ff0a7819 */ /* 0x000fe20000011408 */
[----:B------:R-:W-:Y:S01]  /*0c20*/  IMAD.IADD R2, R5, 0x1, -R2 ;  /* 0x0000000105027824 */ /* 0x000fe200078e0a02 */
[----:B------:R-:W-:Y:S01]  /*0c30*/  SHF.R.S32.HI R11, RZ, 0x1f, R8 ;  /* 0x0000001fff0b7819 */ /* 0x000fe20000011408 */
[----:B------:R-:W-:-:S02]  /*0c40*/  IMAD.SHL.U32 R3, R3, 0x40, RZ ;  /* 0x0000004003037824 */ /* 0x000fc400078e00ff */
[----:B------:R-:W-:Y:S01]  /*0c50*/  IMAD R7, R7, 0x10, R0 ;  /* 0x0000001007077824 */ /* 0x000fe200078e0200 */
[----:B------:R-:W-:Y:S01]  /*0c60*/  LEA.HI R11, R11, R10, RZ, 0x3 ;  /* 0x0000000a0b0b7211 */ /* 0x000fe200078f18ff */
[----:B------:R-:W-:Y:S01]  /*0c70*/  IMAD.HI R0, R153, 0x55555556, RZ ;  /* 0x5555555699007827 */ /* 0x000fe200078e02ff */
[----:B------:R-:W-:-:S03]  /*0c80*/  LOP3.LUT R3, R3, 0x40, RZ, 0xc0, !PT ;  /* 0x0000004003037812 */ /* 0x000fc600078ec0ff */
[----:B------:R-:W-:Y:S01]  /*0c90*/  IMAD.SHL.U32 R2, R2, 0x8, RZ ;  /* 0x0000000802027824 */ /* 0x000fe200078e00ff */
[----:B------:R-:W-:Y:S01]  /*0ca0*/  LOP3.LUT R11, R11, 0xfffffff8, RZ, 0xc0, !PT ;  /* 0xfffffff80b0b7812 */ /* 0x000fe200078ec0ff */
[----:B------:R-:W-:Y:S01]  /*0cb0*/  IMAD R13, R9, 0x10, R4 ;  /* 0x00000010090d7824 */ /* 0x000fe200078e0204 */
[----:B------:R-:W-:Y:S02]  /*0cc0*/  LEA.HI R6, R6, R149, RZ, 0x5 ;  /* 0x0000009506067211 */ /* 0x000fe400078f28ff */
[----:B------:R-:W-:Y:S01]  /*0cd0*/  LEA.HI R4, R0, R0, RZ, 0x1 ;  /* 0x0000000000047211 */ /* 0x000fe200078f08ff */
[--C-:B------:R-:W-:Y:S01]  /*0ce0*/  IMAD.U32 R156, R13, 0x20, R2.reuse ;  /* 0x000000200d9c7824 */ /* 0x100fe200078e0002 */
[----:B------:R-:W-:Y:S02]  /*0cf0*/  LOP3.LUT R0, R3, 0x8, R2, 0xf8, !PT ;  /* 0x0000000803007812 */ /* 0x000fe400078ef802 */
[----:B------:R-:W-:Y:S01]  /*0d00*/  SHF.R.U32.HI R3, RZ, 0x3, R3 ;  /* 0x00000003ff037819 */ /* 0x000fe20000011603 */
[----:B------:R-:W-:Y:S01]  /*0d10*/  IMAD.IADD R11, R10, 0x1, -R11 ;  /* 0x000000010a0b7824 */ /* 0x000fe200078e0a0b */
[----:B------:R-:W-:-:S02]  /*0d20*/  SHF.R.S32.HI R6, RZ, 0x5, R6 ;  /* 0x00000005ff067819 */ /* 0x000fc40000011406 */
[C---:B------:R-:W-:Y:S01]  /*0d30*/  LEA.HI R2, R147.reuse, R147, RZ, 0x1 ;  /* 0x0000009393027211 */ /* 0x040fe200078f08ff */
[----:B------:R-:W-:Y:S01]  /*0d40*/  IMAD.SHL.U32 R18, R147, 0x8, RZ ;  /* 0x0000000893127824 */ /* 0x000fe200078e00ff */
[----:B------:R-:W-:Y:S01]  /*0d50*/  LOP3.LUT R0, R0, R3, RZ, 0x3c, !PT ;  /* 0x0000000300007212 */ /* 0x000fe200078e3cff */
[----:B------:R-:W-:Y:S01]  /*0d60*/  IMAD R4, R4, -0x3, R153 ;  /* 0xfffffffd04047824 */ /* 0x000fe200078e0299 */
[----:B------:R-:W-:Y:S01]  /*0d70*/  LOP3.LUT R8, R8, 0x7ffffffc, RZ, 0xc0, !PT ;  /* 0x7ffffffc08087812 */ /* 0x000fe200078ec0ff */
[----:B------:R-:W-:Y:S01]  /*0d80*/  IMAD R11, R6, 0x10, R11 ;  /* 0x00000010060b7824 */ /* 0x000fe200078e020b */
[----:B------:R-:W-:Y:S01]  /*0d90*/  LOP3.LUT R2, R2, 0x1ffffffe, RZ, 0xc0, !PT ;  /* 0x1ffffffe02027812 */ /* 0x000fe200078ec0ff */
[----:B------:R-:W-:Y:S01]  /*0da0*/  UMOV UR37, 0x400 ;  /* 0x0000040000257882 */ /* 0x000fe20000000000 */
[----:B------:R-:W-:Y:S01]  /*0db0*/  IMAD.IADD R0, R0, 0x1, R7 ;  /* 0x0000000100007824 */ /* 0x000fe200078e0207 */
[----:B0-----:R-:W-:Y:S01]  /*0dc0*/  ULEA UR37, UR5, UR37, 0x18 ;  /* 0x0000002505257291 */ /* 0x001fe2000f8ec03f */
[----:B------:R-:W-:-:S02]  /*0dd0*/  VIADD R145, R18, 0x20 ;  /* 0x0000002012917836 */ /* 0x000fc40000000000 */
[----:B------:R-:W-:Y:S02]  /*0de0*/  VIADD R144, R18, 0x40 ;  /* 0x0000004012907836 */ /* 0x000fe40000000000 */
[----:B------:R-:W-:Y:S02]  /*0df0*/  IMAD.MOV.U32 R157, RZ, RZ, -0x2 ;  /* 0xfffffffeff9d7424 */ /* 0x000fe400078e00ff */
[----:B------:R-:W-:Y:S02]  /*0e00*/  IMAD.IADD R8, R149, 0x1, -R8 ;  /* 0x0000000195087824 */ /* 0x000fe400078e0a08 */
[----:B------:R-:W-:Y:S02]  /*0e10*/  IMAD R154, R4, 0x40, R11 ;  /* 0x00000040049a7824 */ /* 0x000fe400078e020b */
[----:B------:R-:W-:Y:S01]  /*0e20*/  IMAD.IADD R155, R147, 0x1, -R2 ;  /* 0x00000001939b7824 */ /* 0x000fe200078e0a02 */
[----:B------:R-:W-:Y:S01]  /*0e30*/  SHF.R.S32.HI R148, RZ, 0x2, R148 ;  /* 0x00000002ff947819 */ /* 0x000fe20000011494 */
[----:B------:R-:W-:Y:S01]  /*0e40*/  IMAD R157, R8, R157, 0x90 ;  /* 0x00000090089d7424 */ /* 0x000fe200078e029d */
[----:B------:R-:W-:Y:S01]  /*0e50*/  SHF.R.S32.HI R4, RZ, 0x1f, R145 ;  /* 0x0000001fff047819 */ /* 0x000fe20000011491 */
[----:B------:R-:W-:Y:S01]  /*0e60*/  IMAD.MOV.U32 R146, RZ, RZ, RZ ;  /* 0x000000ffff927224 */ /* 0x000fe200078e00ff */
[----:B------:R-:W-:Y:S01]  /*0e70*/  SHF.R.S32.HI R3, RZ, 0x1f, R144 ;  /* 0x0000001fff037819 */ /* 0x000fe20000011490 */
[----:B------:R-:W-:Y:S01]  /*0e80*/  IMAD.MOV.U32 R16, RZ, RZ, RZ ;  /* 0x000000ffff107224 */ /* 0x000fe200078e00ff */
[----:B------:R-:W-:Y:S01]  /*0e90*/  LEA R2, R0, UR37, 0x1 ;  /* 0x0000002500027c11 */ /* 0x000fe2000f8e08ff */
[----:B------:R-:W-:-:S02]  /*0ea0*/  IMAD R155, R155, 0x8, R154 ;  /* 0x000000089b9b7824 */ /* 0x000fc400078e029a */
[----:B------:R-:W-:Y:S01]  /*0eb0*/  IMAD.U32 R19, RZ, RZ, UR4 ;  /* 0x00000004ff137e24 */ /* 0x000fe2000f8e00ff */
[----:B------:R-:W-:Y:S01]  /*0ec0*/  UMOV UR36, URZ ;  /* 0x0000003f00247c82 */ /* 0x000fe20008000000 */
[----:B--2---:R-:W-:-:S07]  /*0ed0*/  LOP3.LUT R17, R12, 0x1, RZ, 0xfc, !PT ;  /* 0x000000010c117812 */ /* 0x004fce00078efcff */
.L_x_9950:
[----:B0-----:R-:W0:Y:S01]  /*0ee0*/  SHFL.IDX PT, R0, R153, RZ, 0x1f ;  /* 0x00001fff99007589 */ /* 0x001e2200000e0000 */
[----:B-1----:R-:W1:Y:S01]  /*0ef0*/  LDC R64, c[0x0][0x2f0] ;  /* 0x0000bc00ff407b82 */ /* 0x002e620000000800 */
[----:B------:R-:W-:Y:S01]  /*0f00*/  ULDC UR4, c[0x0][0xc38] ;  /* 0x00030e0000047ab9 */ /* 0x000fe20000000800 */
[----:B------:R-:W-:Y:S01]  /*0f10*/  R2UR UR11, R19 ;  /* 0x00000000130b72ca */ /* 0x000fe200000e0000 */
[----:B------:R-:W-:Y:S01]  /*0f20*/  UISETP.NE.AND UP1, UPT, UR4, 0x1, UPT ;  /* 0x000000010400788c */ /* 0x000fe2000bf25270 */
[----:B------:R-:W-:Y:S02]  /*0f30*/  ULDC.64 UR6, c[0x0][0x418] ;  /* 0x0001060000067ab9 */ /* 0x000fe40000000a00 */
[----:B------:R-:W-:Y:S01]  /*0f40*/  ULDC UR4, c[0x0][0xc44] ;  /* 0x0003110000047ab9 */ /* 0x000fe20000000800 */
[----:B------:R-:W-:Y:S02]  /*0f50*/  UISETP.NE.U32.AND UP0, UPT, UR6, URZ, UPT ;  /* 0x0000003f0600728c */ /* 0x000fe4000bf05070 */
[----:B------:R-:W-:-:S02]  /*0f60*/  UISETP.NE.AND UP2, UPT, UR4, 0x1, UPT ;  /* 0x000000010400788c */ /* 0x000fc4000bf45270 */
[----:B------:R-:W-:Y:S01]  /*0f70*/  UISETP.NE.AND.EX UP0, UPT, UR7, URZ, UPT, UP0 ;  /* 0x0000003f0700728c */ /* 0x000fe2000bf05300 */
[----:B------:R-:W-:Y:S01]  /*0f80*/  ULDC UR8, c[0x0][0x424] ;  /* 0x0001090000087ab9 */ /* 0x000fe20000000800 */
[----:B------:R-:W-:Y:S01]  /*0f90*/  UIADD3 UR9, UR37, 0x24300, URZ ;  /* 0x0002430025097890 */ /* 0x000fe2000fffe03f */
[----:B------:R-:W-:Y:S01]  /*0fa0*/  @UP1 ULDC UR4, c[0x0][0xc3c] ;  /* 0x00030f0000041ab9 */ /* 0x000fe20000000800 */
[----:B------:R-:W-:Y:S02]  /*0fb0*/  USEL UR8, UR8, 0x1, UP0 ;  /* 0x0000000108087887 */ /* 0x000fe40008000000 */
[----:B------:R-:W-:Y:S02]  /*0fc0*/  UIMAD.WIDE.U32 UR4, UR11, UR4, URZ ;  /* 0x000000040b0472a5 */ /* 0x000fe4000f8e003f */
[----:B------:R-:W-:Y:S01]  /*0fd0*/  ULOP3.LUT UP0, URZ, UR9, 0x9f, URZ, 0xc0, !UPT ;  /* 0x0000009f093f7892 */ /* 0x000fe2000f80c03f */
[----:B0-----:R-:W-:Y:S01]  /*0fe0*/  R2UR UR38, R0 ;  /* 0x00000000002672ca */ /* 0x001fe200000e0000 */
[----:B------:R-:W-:Y:S01]  /*0ff0*/  @UP1 ULDC UR10, c[0x0][0xc40] ;  /* 0x00031000000a1ab9 */ /* 0x000fe20000000800 */
[----:B------:R-:W-:Y:S01]  /*1000*/  UMOV UR12, UR11 ;  /* 0x0000000b000c7c82 */ /* 0x000fe20008000000 */
[----:B-1----:R-:W-:Y:S01]  /*1010*/  IMAD R64, R64, UR8, RZ ;  /* 0x0000000840407c24 */ /* 0x002fe2000f8e02ff */
[----:B------:R-:W-:Y:S01]  /*1020*/  @UP1 USHF.R.U32.HI UR12, URZ, UR10, UR5 ;  /* 0x0000000a3f0c1299 */ /* 0x000fe20008011605 */
[----:B------:R-:W-:-:S02]  /*1030*/  PLOP3.LUT P0, PT, PT, PT, UP0, 0x80, 0x0 ;  /* 0x000000000000781c */ /* 0x000fc40003f0f008 */
[----:B------:R-:W-:-:S03]  /*1040*/  VIADD R0, R64, 0x8f ;  /* 0x0000008f40007836 */ /* 0x000fc60000000000 */
[----:B------:R-:W-:Y:S01]  /*1050*/  IMAD.U32 R152, RZ, RZ, UR12 ;  /* 0x0000000cff987e24 */ /* 0x000fe2000f8e00ff */
[----:B------:R-:W-:Y:S01]  /*1060*/  UMOV UR8, UR12 ;  /* 0x0000000c00087c82 */ /* 0x000fe20008000000 */
[----:B------:R-:W-:Y:S01]  /*1070*/  IMAD.HI R0, R0, 0x38e38e39, RZ ;  /* 0x38e38e3900007827 */ /* 0x000fe200078e02ff */
[----:B------:R-:W-:-:S04]  /*1080*/  UIMAD.WIDE UR6, UR38, 0x55555556, URZ ;  /* 0x55555556260678a5 */ /* 0x000fc8000f8e023f */
[----:B------:R-:W-:Y:S01]  /*1090*/  ULEA.HI UR7, UR7, UR7, URZ, 0x1 ;  /* 0x0000000707077291 */ /* 0x000fe2000f8f083f */
[----:B------:R-:W-:-:S03]  /*10a0*/  SHF.R.U32.HI R3, RZ, 0x1f, R0 ;  /* 0x0000001fff037819 */ /* 0x000fc60000011600 */
[----:B------:R-:W-:Y:S01]  /*10b0*/  UIMAD UR40, UR7, -0x3, UR38 ;  /* 0xfffffffd072878a4 */ /* 0x000fe2000f8e0226 */
[----:B-----5:R-:W-:Y:S02]  /*10c0*/  LEA.HI.SX32 R22, R0, R3, 0x1b ;  /* 0x0000000300167211 */ /* 0x020fe400078fdaff */
[----:B------:R-:W-:Y:S02]  /*10d0*/  @UP2 ULDC.64 UR6, c[0x0][0xc48] ;  /* 0x0003120000062ab9 */ /* 0x000fe40000000a00 */
[----:B------:R-:W-:Y:S02]  /*10e0*/  UIMAD.WIDE.U32 UR4, UR12, UR6, URZ ;  /* 0x000000060c0472a5 */ /* 0x000fe4000f8e003f */
[----:B------:R-:W-:Y:S02]  /*10f0*/  ULEA UR6, UR40, UR9, 0xb ;  /* 0x0000000928067291 */ /* 0x000fe4000f8e583f */
[----:B------:R-:W-:Y:S02]  /*1100*/  @UP2 USHF.R.U32.HI UR8, URZ, UR7, UR5 ;  /* 0x000000073f082299 */ /* 0x000fe40008011605 */
[----:B------:R-:W-:Y:S01]  /*1110*/  USHF.R.U32.HI UR6, URZ, 0x4, UR6 ;  /* 0x000000043f067899 */ /* 0x000fe20008011606 */
[----:B------:R-:W-:-:S03]  /*1120*/  UMOV UR4, UR11 ;  /* 0x0000000b00047c82 */ /* 0x000fc60008000000 */
[----:B------:R-:W-:Y:S01]  /*1130*/  ULOP3.LUT UR39, UR6, 0x3fff, URZ, 0xc0, !UPT ;  /* 0x00003fff06277892 */ /* 0x000fe2000f8ec03f */
[----:B------:R-:W-:Y:S02]  /*1140*/  IMAD.U32 R151, RZ, RZ, UR8 ;  /* 0x00000008ff977e24 */ /* 0x000fe4000f8e00ff */
[----:B------:R-:W-:Y:S01]  /*1150*/  IMAD.U32 R150, RZ, RZ, UR4 ;  /* 0x00000004ff967e24 */ /* 0x000fe2000f8e00ff */
[----:B---34-:R-:W-:Y:S08]  /*1160*/  @!P0 BRA `(.L_x_9926) ;  /* 0x0000000000408947 */ /* 0x018ff00003800000 */
        /* <DEDUP_REMOVED lines=16> */
.L_x_9926:
[----:B------:R-:W-:Y:S02]  /*1270*/  LOP3.LUT R0, R146, 0x1, RZ, 0xc0, !PT ;  /* 0x0000000192007812 */ /* 0x000fe400078ec0ff */
[----:B------:R-:W-:Y:S02]  /*1280*/  ISETP.NE.AND P0, PT, R17, 0x3, PT ;  /* 0x000000031100780c */ /* 0x000fe40003f05270 */
[----:B------:R-:W-:-:S04]  /*1290*/  SHF.L.U32 R0, R0, 0x1f, RZ ;  /* 0x0000001f00007819 */ /* 0x000fc800000006ff */
[----:B------:R-:W0:Y:S02]  /*12a0*/  SYNCS.PHASECHK.TRANS64.TRYWAIT P1, [UR37+0x31c00], R0 ;  /* 0x031c0000ff0075a7 */ /* 0x000e240008020165 */
[----:B0-----:R-:W-:Y:S05]  /*12b0*/  @!P1 BRA `(.L_x_9927) ;  /* 0x000000dc00c49947 */ /* 0x001fea0003800000 */
.L_x_10042:
[----:B------:R-:W-:Y:S05]  /*12c0*/  @!P0 BRA `(.L_x_9928) ;  /* 0x0000000000048947 */ /* 0x000fea0003800000 */
[----:B------:R-:W-:Y:S01]  /*12d0*/  BPT.TRAP 0x1 ;  /* 0x000000040000795c */ /* 0x000fe20000300000 */
.L_x_9928:
[----:B0-----:R-:W-:Y:S01]  /*12e0*/  IMAD.U32 R0, RZ, RZ, UR36 ;  /* 0x00000024ff007e24 */ /* 0x001fe2000f8e00ff */
[----:B------:R-:W-:-:S04]  /*12f0*/  SHF.L.U32 R3, R16, 0x1f, RZ ;  /* 0x0000001f10037819 */ /* 0x000fc800000006ff */
[----:B------:R-:W-:-:S04]  /*1300*/  LEA R0, R0, UR37, 0x3 ;  /* 0x0000002500007c11 */ /* 0x000fc8000f8e18ff */
[----:B------:R0:W1:Y:S01]  /*1310*/  SYNCS.PHASECHK.TRANS64.TRYWAIT P2, [R0+URZ+0x31c30], R3 ;  /* 0x031c3003000075a7 */ /* 0x000062000804017f */
[----:B------:R-:W-:Y:S05]  /*1320*/  @!P0 BRA `(.L_x_9929) ;  /* 0x0000000000048947 */ /* 0x000fea0003800000 */
[----:B------:R-:W-:Y:S01]  /*1330*/  BPT.TRAP 0x1 ;  /* 0x000000040000795c */ /* 0x000fe20000300000 */
.L_x_9929:
[----:B------:R-:W2:Y:S01]  /*1340*/  S2R R4, SR_TID.X ;  /* 0x0000000000047919 */ /* 0x000ea20000002100 */
[----:B------:R-:W-:Y:S01]  /*1350*/  IMAD.MOV.U32 R71, RZ, RZ, RZ ;  /* 0x000000ffff477224 */ /* 0x000fe200078e00ff */
[----:B--2---:R-:W-:Y:S01]  /*1360*/  LOP3.LUT P1, RZ, R4, 0x7f, RZ, 0xc0, !PT ;  /* 0x0000007f04ff7812 */ /* 0x004fe2000782c0ff */
[----:B-1----:R-:W-:-:S12]  /*1370*/  @P2 BRA `(.L_x_9930) ;  /* 0x0000000000082947 */ /* 0x002fd80003800000 */
[----:B------:R-:W1:Y:S02]  /*1380*/  SYNCS.PHASECHK.TRANS64.TRYWAIT P2, [R0+URZ+0x31c30], R3 ;  /* 0x031c3003000075a7 */ /* 0x000e64000804017f */
[----:B-1----:R-:W-:Y:S05]  /*1390*/  @!P2 BRA `(.L_x_9931) ;  /* 0x000000dc00a4a947 */ /* 0x002fea0003800000 */
.L_x_9930:
[----:B------:R-:W-:Y:S05]  /*13a0*/  WARPSYNC.ALL ;  /* 0x0000000000007948 */ /* 0x000fea0003800000 */
[----:B------:R-:W-:Y:S01]  /*13b0*/  UIADD3 UR4, UR37, 0x16a00, URZ ;  /* 0x00016a0025047890 */ /* 0x000fe2000fffe03f */
[----:B------:R-:W-:Y:S01]  /*13c0*/  WARPGROUP.ARRIVE ;  /* 0x00000000000079c5 */ /* 0x000fe20000000000 */
[----:B------:R-:W-:Y:S01]  /*13d0*/  ULEA UR40, UR40, UR37, 0xc ;  /* 0x0000002528287291 */ /* 0x000fe2000f8e603f */
[----:B------:R-:W-:Y:S01]  /*13e0*/  P2R R68, PR, RZ, 0x1 ;  /* 0x00000001ff447803 */ /* 0x000fe20000000000 */
[----:B------:R-:W-:Y:S01]  /*13f0*/  USHF.R.U32.HI UR4, URZ, 0x4, UR4 ;  /* 0x000000043f047899 */ /* 0x000fe20008011604 */
[----:B01----:R-:W-:Y:S01]  /*1400*/  @!P1 VIADD R0, R0, 0x31c40 ;  /* 0x00031c4000009836 */ /* 0x003fe20000000000 */
[----:B------:R-:W-:-:S02]  /*1410*/  UIADD3 UR40, UR40, 0xda00, URZ ;  /* 0x0000da0028287890 */ /* 0x000fc4000fffe03f */
[----:B------:R-:W-:Y:S02]  /*1420*/  ULOP3.LUT UR4, UR4, 0x3fff, URZ, 0xc0, !UPT ;  /* 0x00003fff04047892 */ /* 0x000fe4000f8ec03f */
[----:B------:R-:W-:Y:S02]  /*1430*/  USHF.R.U32.HI UR40, URZ, 0x4, UR40 ;  /* 0x000000043f287899 */ /* 0x000fe40008011628 */
[----:B------:R-:W-:Y:S02]  /*1440*/  ULOP3.LUT UR7, UR4, 0x10000, URZ, 0xfc, !UPT ;  /* 0x0001000004077892 */ /* 0x000fe4000f8efc3f */
[----:B------:R-:W-:Y:S02]  /*1450*/  ULOP3.LUT UR5, UR40, 0x3fff, URZ, 0xc0, !UPT ;  /* 0x00003fff28057892 */ /* 0x000fe4000f8ec03f */
[----:B------:R-:W-:Y:S02]  /*1460*/  UIMAD UR4, UR36, 0x6c0, UR7 ;  /* 0x000006c0240478a4 */ /* 0x000fe4000f8e0207 */
[----:B------:R-:W-:Y:S01]  /*1470*/  ULOP3.LUT UR5, UR5, 0x10000, URZ, 0xfc, !UPT ;  /* 0x0001000005057892 */ /* 0x000fe2000f8efc3f */
[----:B------:R-:W-:Y:S01]  /*1480*/  UMOV UR31, 0x80000020 ;  /* 0x80000020001f7882 */ /* 0x000fe20000000000 */
[----:B------:R-:W-:Y:S01]  /*1490*/  UMOV UR29, 0x80000020 ;  /* 0x80000020001d7882 */ /* 0x000fe20000000000 */
[----:B------:R-:W-:-:S02]  /*14a0*/  UIADD3 UR6, UR4, 0x80, URZ ;  /* 0x0000008004067890 */ /* 0x000fc4000fffe03f */
[----:B------:R-:W-:Y:S02]  /*14b0*/  UMOV UR30, UR4 ;  /* 0x00000004001e7c82 */ /* 0x000fe40008000000 */
        /* <DEDUP_REMOVED lines=8> */
[----:B------:R-:W-:-:S02]  /*1540*/  UIADD3 UR12, UR4, 0xc2, URZ ;  /* 0x000000c2040c7890 */ /* 0x000fc4000fffe03f */
[----:B------:R-:W-:Y:S02]  /*1550*/  UIADD3 UR13, UR4, 0x102, URZ ;  /* 0x00000102040d7890 */ /* 0x000fe4000fffe03f */
[----:B------:R-:W-:Y:S01]  /*1560*/  UIADD3 UR14, UR4, 0x142, URZ ;  /* 0x00000142040e7890 */ /* 0x000fe2000fffe03f */
        /* <DEDUP_REMOVED lines=49> */
[----:B------:R-:W-:Y:S01]  /*1880*/  UMOV UR10, UR6 ;  /* 0x00000006000a7c82 */ /* 0x000fe20008000000 */
        /* <DEDUP_REMOVED lines=51> */
[----:B------:R-:W-:Y:S01]  /*1bc0*/  UMOV UR14, UR6 ;  /* 0x00000006000e7c82 */ /* 0x000fe20008000000 */
        /* <DEDUP_REMOVED lines=214> */
[----:B------:R-:W2:Y:S01]  /*2930*/  MUFU.TANH R70, R70 ;  /* 0x0000004600467308 */ /* 0x000ea20000002400 */
[----:B------:R-:W-:Y:S01]  /*2940*/  UMOV UR27, 0x80000020 ;  /* 0x80000020001b7882 */ /* 0x000fe20000000000 */
[----:B------:R-:W-:Y:S01]  /*2950*/  FMUL.FTZ R81, R84, UR5 ;  /* 0x0000000554517c20 */ /* 0x000fe20008410000 */
[----:B------:R-:W-:Y:S01]  /*2960*/  FMUL.FTZ R85, R85, UR5 ;  /* 0x0000000555557c20 */ /* 0x000fe20008410000 */
[----:B------:R-:W-:-:S04]  /*2970*/  FMUL.FTZ R84, R86, UR5 ;  /* 0x0000000556547c20 */ /* 0x000fc80008410000 */
[----:B------:R-:W-:Y:S08]  /*2980*/  MUFU.TANH R80, R80 ;  /* 0x0000005000507308 */ /* 0x000ff00000002400 */
[----:B------:R-:W3:Y:S08]  /*2990*/  MUFU.TANH R90, R90 ;  /* 0x0000005a005a7308 */ /* 0x000ef00000002400 */
        /* <DEDUP_REMOVED lines=50> */
[----:B------:R-:W-:Y:S01]  /*2cc0*/  UIADD3 UR26, UR4, 0x642, URZ ;  /* 0x00000642041a7890 */ /* 0x000fe2000fffe03f */
[----:B------:R-:W-:Y:S01]  /*2cd0*/  IMAD R6, R22, -0x90, R51 ;  /* 0xffffff7016067824 */ /* 0x000fe200078e0233 */
[----:B------:R-:W-:Y:S01]  /*2ce0*/  UMOV UR27, 0x80000020 ;  /* 0x80000020001b7882 */ /* 0x000fe20000000000 */
[----:B------:R-:W-:Y:S01]  /*2cf0*/  FMUL.FTZ R54, R54, UR5 ;  /* 0x0000000536367c20 */ /* 0x000fe20008410000 */
[----:B------:R-:W-:Y:S01]  /*2d00*/  FMUL.FTZ R50, R52, UR5 ;  /* 0x0000000534327c20 */ /* 0x000fe20008410000 */
[----:B------:R-:W5:Y:S01]  /*2d10*/  MUFU.TANH R56, R56 ;  /* 0x0000003800387308 */ /* 0x000f620000002400 */
[----:B------:R-:W-:Y:S01]  /*2d20*/  ISETP.GT.AND P4, PT, R6, 0x9, PT ;  /* 0x000000090600780c */ /* 0x000fe20003f84270 */
[----:B------:R-:W-:Y:S01]  /*2d30*/  FMUL.FTZ R48, R48, UR5 ;  /* 0x0000000530307c20 */ /* 0x000fe20008410000 */
[C---:B------:R-:W-:Y:S01]  /*2d40*/  ISETP.GT.AND P3, PT, R6.reuse, 0x10, PT ;  /* 0x000000100600780c */ /* 0x040fe20003f64270 */
[----:B------:R-:W-:Y:S01]  /*2d50*/  FMUL.FTZ R53, R53, UR5 ;  /* 0x0000000535357c20 */ /* 0x000fe20008410000 */
[----:B------:R-:W-:-:S02]  /*2d60*/  ISETP.GT.AND P2, PT, R6, RZ, PT ;  /* 0x000000ff0600720c */ /* 0x000fc40003f44270 */
[C---:B------:R-:W-:Y:S01]  /*2d70*/  ISETP.GT.AND P6, PT, R6.reuse, 0x1, PT ;  /* 0x000000010600780c */ /* 0x040fe20003fc4270 */
[----:B------:R-:W5:Y:S01]  /*2d80*/  MUFU.TANH R75, R75 ;  /* 0x0000004b004b7308 */ /* 0x000f620000002400 */
[----:B0-----:R-:W-:Y:S02]  /*2d90*/  FSEL R61, R9, -INF , P4 ;  /* 0xff800000093d7808 */ /* 0x001fe40002000000 */
[----:B-1----:R-:W-:Y:S02]  /*2da0*/  FSEL R9, R69, -INF , P3 ;  /* 0xff80000045097808 */ /* 0x002fe40001800000 */
[----:B------:R-:W-:Y:S02]  /*2db0*/  FSEL R63, R11, -INF , P3 ;  /* 0xff8000000b3f7808 */ /* 0x000fe40001800000 */
[C---:B------:R-:W-:Y:S01]  /*2dc0*/  ISETP.GT.AND P3, PT, R6.reuse, 0x21, PT ;  /* 0x000000210600780c */ /* 0x040fe20003f64270 */
[----:B------:R-:W0:Y:S01]  /*2dd0*/  MUFU.TANH R10, R10 ;  /* 0x0000000a000a7308 */ /* 0x000e220000002400 */
[----:B------:R-:W-:-:S02]  /*2de0*/  ISETP.GT.AND P5, PT, R6, 0x8, PT ;  /* 0x000000080600780c */ /* 0x000fc40003fa4270 */
[----:B------:R-:W-:Y:S02]  /*2df0*/  FSEL R55, R4, -INF , P2 ;  /* 0xff80000004377808 */ /* 0x000fe40001000000 */
[----:B------:R-:W-:Y:S02]  /*2e00*/  FSEL R8, R8, -INF , P6 ;  /* 0xff80000008087808 */ /* 0x000fe40003000000 */
[----:B--2---:R-:W-:Y:S01]  /*2e10*/  FSEL R79, R70, -INF , P3 ;  /* 0xff800000464f7808 */ /* 0x004fe20001800000 */
[----:B------:R-:W1:Y:S01]  /*2e20*/  MUFU.TANH R58, R58 ;  /* 0x0000003a003a7308 */ /* 0x000e620000002400 */
[----:B------:R-:W-:Y:S02]  /*2e30*/  FSEL R59, R7, -INF , P5 ;  /* 0xff800000073b7808 */ /* 0x000fe40002800000 */
[----:B------:R-:W-:Y:S02]  /*2e40*/  FMNMX.FTZ R70, R55, R8, !PT ;  /* 0x0000000837467209 */ /* 0x000fe40007810000 */
[----:B------:R-:W-:-:S02]  /*2e50*/  FSEL R3, R3, -INF , P2 ;  /* 0xff80000003037808 */ /* 0x000fc40001000000 */
[----:B------:R-:W-:Y:S01]  /*2e60*/  FMNMX.FTZ R70, R59, R70, !PT ;  /* 0x000000463b467209 */ /* 0x000fe20007810000 */
[----:B------:R-:W2:Y:S01]  /*2e70*/  MUFU.TANH R48, R48 ;  /* 0x0000003000307308 */ /* 0x000ea20000002400 */
[C---:B------:R-:W-:Y:S02]  /*2e80*/  ISETP.GT.AND P2, PT, R6.reuse, 0x11, PT ;  /* 0x000000110600780c */ /* 0x040fe40003f44270 */
[----:B------:R-:W-:Y:S02]  /*2e90*/  FMNMX.FTZ R70, R61, R70, !PT ;  /* 0x000000463d467209 */ /* 0x000fe40007810000 */
[----:B------:R-:W-:Y:S02]  /*2ea0*/  FSEL R4, R5, -INF , P6 ;  /* 0xff80000005047808 */ /* 0x000fe40003000000 */
[----:B------:R-:W-:Y:S01]  /*2eb0*/  ISETP.GT.AND P6, PT, R6, 0x18, PT ;  /* 0x000000180600780c */ /* 0x000fe20003fc4270 */
[----:B------:R-:W2:Y:S01]  /*2ec0*/  MUFU.TANH R57, R57 ;  /* 0x0000003900397308 */ /* 0x000ea20000002400 */
[----:B------:R-:W-:-:S02]  /*2ed0*/  FSEL R5, R15, -INF , P5 ;  /* 0xff8000000f057808 */ /* 0x000fc40002800000 */
[----:B------:R-:W-:Y:S02]  /*2ee0*/  FSEL R65, R65, -INF , P2 ;  /* 0xff80000041417808 */ /* 0x000fe40001000000 */
[----:B------:R-:W-:Y:S01]  /*2ef0*/  FMNMX.FTZ R70, R63, R70, !PT ;  /* 0x000000463f467209 */ /* 0x000fe20007810000 */
[----:B------:R-:W-:Y:S02]  /*2f00*/  WARPGROUP.DEPBAR.LE gsb0, 0x0 ;  /* 0x00008000000079c5 */ /* 0x000fe40000010000 */
[----:B------:R-:W-:Y:S01]  /*2f10*/  WARPGROUP.ARRIVE ;  /* 0x00000000000079c5 */ /* 0x000fe20000000000 */
[C---:B------:R-:W-:Y:S01]  /*2f20*/  ISETP.GT.AND P5, PT, R6.reuse, 0x19, PT ;  /* 0x000000190600780c */ /* 0x040fe20003fa4270 */
[----:B------:R-:W-:Y:S01]  /*2f30*/  FMUL.FTZ R92, R47, UR5 ;  /* 0x000000052f5c7c20 */ /* 0x000fe20008410000 */
[----:B------:R-:W-:Y:S01]  /*2f40*/  FSEL R7, R13, -INF , P4 ;  /* 0xff8000000d077808 */ /* 0x000fe20002000000 */
[----:B------:R-:W-:Y:S01]  /*2f50*/  FMUL.FTZ R52, R41, UR5 ;  /* 0x0000000529347c20 */ /* 0x000fe20008410000 */
[----:B------:R-:W-:Y:S01]  /*2f60*/  ISETP.GT.AND P4, PT, R6, 0x20, PT ;  /* 0x000000200600780c */ /* 0x000fe20003f84270 */
[----:B------:R-:W-:Y:S01]  /*2f70*/  HGMMA.64x16x16.F32 R32, gdesc[UR24], R32, gsb0 ;  /* 0x00200000182079f0 */ /* 0x000fe20008000820 */
[----:B------:R-:W-:Y:S01]  /*2f80*/  FSEL R67, R67, -INF , P6 ;  /* 0xff80000043437808 */ /* 0x000fe20003000000 */
[----:B------:R-:W-:Y:S01]  /*2f90*/  UIADD3 UR26, UR4, 0x682, URZ ;  /* 0x00000682041a7890 */ /* 0x000fe2000fffe03f */
[----:B------:R-:W-:Y:S01]  /*2fa0*/  FMNMX.FTZ R70, R65, R70, !PT ;  /* 0x0000004641467209 */ /* 0x000fe20007810000 */
[----:B------:R-:W-:Y:S01]  /*2fb0*/  UMOV UR27, 0x80000020 ;  /* 0x80000020001b7882 */ /* 0x000fe20000000000 */
[----:B------:R-:W-:Y:S01]  /*2fc0*/  FSEL R73, R21, -INF , P5 ;  /* 0xff80000015497808 */ /* 0x000fe20002800000 */
[----:B------:R-:W-:Y:S01]  /*2fd0*/  FMUL.FTZ R43, R43, UR5 ;  /* 0x000000052b2b7c20 */ /* 0x000fe20008410000 */
[----:B---3--:R-:W-:Y:S01]  /*2fe0*/  FSEL R21, R90, -INF , P4 ;  /* 0xff8000005a157808 */ /* 0x008fe20002000000 */
[----:B------:R-:W-:Y:S01]  /*2ff0*/  FMUL.FTZ R95, R42, UR5 ;  /* 0x000000052a5f7c20 */ /* 0x000fe20008410000 */
[----:B------:R-:W-:Y:S01]  /*3000*/  FSEL R77, R80, -INF , P4 ;  /* 0xff800000504d7808 */ /* 0x000fe20002000000 */
[----:B------:R-:W-:Y:S01]  /*3010*/  MUFU.TANH R42, R54 ;  /* 0x00000036002a7308 */ /* 0x000fe20000002400 */
[----:B------:R-:W-:Y:S01]  /*3020*/  ISETP.GT.AND P4, PT, R6, 0x31, PT ;  /* 0x000000310600780c */ /* 0x000fe20003f84270 */
[----:B------:R-:W-:Y:S01]  /*3030*/  FMUL.FTZ R133, R45, UR5 ;  /* 0x000000052d857c20 */ /* 0x000fe20008410000 */
[----:B------:R-:W-:Y:S01]  /*3040*/  FMNMX.FTZ R70, R67, R70, !PT ;  /* 0x0000004643467209 */ /* 0x000fe20007810000 */
[----:B------:R-:W-:Y:S01]  /*3050*/  FMUL.FTZ R131, R44, UR5 ;  /* 0x000000052c837c20 */ /* 0x000fe20008410000 */
[----:B----4-:R-:W-:Y:S01]  /*3060*/  FSEL R47, R72, -INF , P4 ;  /* 0xff800000482f7808 */ /* 0x010fe20002000000 */
[----:B------:R-:W-:Y:S01]  /*3070*/  FMUL.FTZ R51, R40, UR5 ;  /* 0x0000000528337c20 */ /* 0x000fe20008410000 */
[----:B------:R-:W-:Y:S01]  /*3080*/  FMNMX.FTZ R72, R73, R70, !PT ;  /* 0x0000004649487209 */ /* 0x000fe20007810000 */
[----:B------:R3:W-:Y:S01]  /*3090*/  MUFU.TANH R54, R43 ;  /* 0x0000002b00367308 */ /* 0x0007e20000002400 */
[----:B------:R-:W-:Y:S01]  /*30a0*/  FSEL R11, R23, -INF , P2 ;  /* 0xff800000170b7808 */ /* 0x000fe20001000000 */
[----:B------:R-:W-:Y:S01]  /*30b0*/  FMUL.FTZ R101, R46, UR5 ;  /* 0x000000052e657c20 */ /* 0x000fe20008410000 */
[----:B------:R-:W-:Y:S01]  /*30c0*/  ISETP.GT.AND P2, PT, R6, 0x28, PT ;  /* 0x000000280600780c */ /* 0x000fe20003f44270 */
[----:B------:R-:W-:Y:S01]  /*30d0*/  ULDC UR4, c[0x0][0x988] ;  /* 0x0002620000047ab9 */ /* 0x000fe20000000800 */
[----:B------:R-:W-:-:S02]  /*30e0*/  FMNMX.FTZ R72, R77, R72, !PT ;  /* 0x000000484d487209 */ /* 0x000fc40007810000 */
[----:B------:R-:W-:Y:S01]  /*30f0*/  FSEL R13, R89, -INF , P6 ;  /* 0xff800000590d7808 */ /* 0x000fe20003000000 */
[----:B------:R-:W4:Y:S01]  /*3100*/  MUFU.TANH R20, R20 ;  /* 0x0000001400147308 */ /* 0x000f220000002400 */
[----:B------:R-:W-:Y:S02]  /*3110*/  ISETP.GT.AND P6, PT, R6, 0x29, PT ;  /* 0x000000290600780c */ /* 0x000fe40003fc4270 */
[----:B------:R-:W-:Y:S02]  /*3120*/  FSEL R81, R81, -INF , P2 ;  /* 0xff80000051517808 */ /* 0x000fe40001000000 */
[----:B------:R-:W-:Y:S02]  /*3130*/  FMNMX.FTZ R72, R79, R72, !PT ;  /* 0x000000484f487209 */ /* 0x000fe40007810000 */
[----:B------:R-:W-:Y:S01]  /*3140*/  FSEL R15, R88, -INF , P5 ;  /* 0xff800000580f7808 */ /* 0x000fe20002800000 */
[----:B------:R-:W4:Y:S01]  /*3150*/  MUFU.TANH R62, R62 ;  /* 0x0000003e003e7308 */ /* 0x000f220000002400 */
[----:B------:R-:W-:-:S02]  /*3160*/  ISETP.GT.AND P5, PT, R6, 0x30, PT ;  /* 0x000000300600780c */ /* 0x000fc40003fa4270 */
[----:B------:R-:W-:Y:S02]  /*3170*/  FSEL R85, R85, -INF , P6 ;  /* 0xff80000055557808 */ /* 0x000fe40003000000 */
[----:B------:R-:W-:Y:S02]  /*3180*/  FMNMX.FTZ R72, R81, R72, !PT ;  /* 0x0000004851487209 */ /* 0x000fe40007810000 */
[----:B-----5:R-:W-:Y:S01]  /*3190*/  FSEL R87, R87, -INF , P5 ;  /* 0xff80000057577808 */ /* 0x020fe20002800000 */
[----:B------:R5:W-:Y:S01]  /*31a0*/  MUFU.TANH R44, R49 ;  /* 0x00000031002c7308 */ /* 0x000be20000002400 */
[----:B------:R-:W-:Y:S02]  /*31b0*/  FMNMX.FTZ R72, R85, R72, !PT ;  /* 0x0000004855487209 */ /* 0x000fe40007810000 */
[----:B------:R-:W-:Y:S02]  /*31c0*/  FSEL R23, R82, -INF , P3 ;  /* 0xff80000052177808 */ /* 0x000fe40001800000 */
[----:B------:R-:W-:-:S02]  /*31d0*/  ISETP.GT.AND P3, PT, R6, 0x38, PT ;  /* 0x000000380600780c */ /* 0x000fc40003f64270 */
[----:B------:R-:W-:Y:S01]  /*31e0*/  FSEL R91, R91, -INF , P4 ;  /* 0xff8000005b5b7808 */ /* 0x000fe20002000000 */
[----:B------:R-:W4:Y:S01]  /*31f0*/  MUFU.TANH R50, R50 ;  /* 0x0000003200327308 */ /* 0x000f220000002400 */
[----:B------:R-:W-:Y:S01]  /*3200*/  FMNMX.FTZ R72, R87, R72, !PT ;  /* 0x0000004857487209 */ /* 0x000fe20007810000 */
[----:B------:R-:W-:Y:S02]  /*3210*/  WARPGROUP.DEPBAR.LE gsb0, 0x0 ;  /* 0x00008000000079c5 */ /* 0x000fe40000010000 */
[----:B------:R-:W-:Y:S01]  /*3220*/  WARPGROUP.ARRIVE ;  /* 0x00000000000079c5 */ /* 0x000fe20000000000 */
[----:B------:R-:W-:Y:S01]  /*3230*/  FSEL R41, R84, -INF , P2 ;  /* 0xff80000054297808 */ /* 0x000fe20001000000 */
[----:B------:R-:W-:Y:S01]  /*3240*/  FMUL.FTZ R135, R32, UR5 ;  /* 0x0000000520877c20 */ /* 0x000fe20008410000 */
[----:B------:R-:W-:Y:S01]  /*3250*/  ISETP.GT.AND P2, PT, R6, 0x39, PT ;  /* 0x000000390600780c */ /* 0x000fe20003f44270 */
[----:B------:R-:W4:Y:S01]  /*3260*/  MUFU.TANH R60, R60 ;  /* 0x0000003c003c7308 */ /* 0x000f220000002400 */
[----:B------:R-:W-:Y:S01]  /*3270*/  FSEL R93, R93, -INF , P3 ;  /* 0xff8000005d5d7808 */ /* 0x000fe20001800000 */
[----:B------:R-:W-:Y:S01]  /*3280*/  HGMMA.64x16x16.F32 R24, gdesc[UR24], R24, gsb0 ;  /* 0x00200000181879f0 */ /* 0x000fe20008000818 */
[----:B------:R-:W-:Y:S01]  /*3290*/  FMNMX.FTZ R72, R91, R72, !PT ;  /* 0x000000485b487209 */ /* 0x000fe20007810000 */
[----:B------:R-:W-:Y:S01]  /*32a0*/  FMUL.FTZ R36, R36, UR5 ;  /* 0x0000000524247c20 */ /* 0x000fe20008410000 */
[----:B---3--:R-:W-:Y:S01]  /*32b0*/  FSEL R43, R83, -INF , P6 ;  /* 0xff800000532b7808 */ /* 0x008fe20003000000 */
[----:B------:R-:W-:Y:S01]  /*32c0*/  FMUL.FTZ R105, R34, UR5 ;  /* 0x0000000522697c20 */ /* 0x000fe20008410000 */
[----:B------:R-:W-:Y:S01]  /*32d0*/  ISETP.GT.AND P6, PT, R6, 0x40, PT ;  /* 0x000000400600780c */ /* 0x000fe20003fc4270 */
[----:B------:R3:W-:Y:S01]  /*32e0*/  MUFU.TANH R46, R51 ;  /* 0x00000033002e7308 */ /* 0x0007e20000002400 */
[----:B------:R-:W-:Y:S01]  /*32f0*/  FSEL R97, R14, -INF , P2 ;  /* 0xff8000000e617808 */ /* 0x000fe20001000000 */
[----:B------:R-:W-:Y:S01]  /*3300*/  FMUL.FTZ R14, R33, UR5 ;  /* 0x00000005210e7c20 */ /* 0x000fe20008410000 */
[----:B------:R-:W-:Y:S01]  /*3310*/  FMNMX.FTZ R72, R93, R72, !PT ;  /* 0x000000485d487209 */ /* 0x000fe20007810000 */
[----:B------:R-:W-:Y:S01]  /*3320*/  FMUL.FTZ R38, R38, UR5 ;  /* 0x0000000526267c20 */ /* 0x000fe20008410000 */
[----:B------:R-:W-:Y:S01]  /*3330*/  FSEL R45, R74, -INF , P5 ;  /* 0xff8000004a2d7808 */ /* 0x000fe20002800000 */
[----:B------:R-:W-:Y:S01]  /*3340*/  FMUL.FTZ R34, R39, UR5 ;  /* 0x0000000527227c20 */ /* 0x000fe20008410000 */
[----:B------:R-:W-:Y:S01]  /*3350*/  ISETP.GT.AND P5, PT, R6, 0x41, PT ;  /* 0x000000410600780c */ /* 0x000fe20003fa4270 */
[----:B------:R1:W4:Y:S01]  /*3360*/  MUFU.TANH R40, R53 ;  /* 0x0000003500287308 */ /* 0x0003220000002400 */
[----:B------:R-:W-:Y:S01]  /*3370*/  FSEL R99, R66, -INF , P6 ;  /* 0xff80000042637808 */ /* 0x000fe20003000000 */
[----:B------:R-:W-:Y:S01]  /*3380*/  IMAD.U32 R74, RZ, RZ, UR4 ;  /* 0x00000004ff4a7e24 */ /* 0x000fe2000f8e00ff */
[----:B------:R-:W-:-:S02]  /*3390*/  FMNMX.FTZ R72, R97, R72, !PT ;  /* 0x0000004861487209 */ /* 0x000fc40007810000 */
[----:B------:R-:W-:Y:S02]  /*33a0*/  ISETP.GT.AND P4, PT, R6, 0x48, PT ;  /* 0x000000480600780c */ /* 0x000fe40003f84270 */
[----:B------:R-:W-:Y:S01]  /*33b0*/  FSEL R113, R12, -INF , P5 ;  /* 0xff8000000c717808 */ /* 0x000fe20002800000 */
[----:B------:R-:W4:Y:S01]  /*33c0*/  MUFU.TANH R86, R86 ;  /* 0x0000005600567308 */ /* 0x000f220000002400 */
[----:B------:R-:W-:Y:S01]  /*33d0*/  FMNMX.FTZ R72, R99, R72, !PT ;  /* 0x0000004863487209 */ /* 0x000fe20007810000 */
[----:B------:R-:W-:Y:S01]  /*33e0*/  FMUL.FTZ R12, R35, UR5 ;  /* 0x00000005230c7c20 */ /* 0x000fe20008410000 */
[----:B-----5:R-:W-:Y:S02]  /*33f0*/  FSEL R49, R76, -INF , P3 ;  /* 0xff8000004c317808 */ /* 0x020fe40001800000 */
[----:B------:R-:W-:Y:S02]  /*3400*/  ISETP.GT.AND P3, PT, R6, 0x49, PT ;  /* 0x000000490600780c */ /* 0x000fe40003f64270 */
[----:B------:R-:W-:Y:S01]  /*3410*/  FSEL R115, R56, -INF , P4 ;  /* 0xff80000038737808 */ /* 0x000fe20002000000 */
[----:B------:R-:W5:Y:S01]  /*3420*/  MUFU.TANH R78, R78 ;  /* 0x0000004e004e7308 */ /* 0x000f620000002400 */
[----:B------:R-:W-:-:S02]  /*3430*/  FMNMX.FTZ R72, R113, R72, !PT ;  /* 0x0000004871487209 */ /* 0x000fc40007810000 */
[----:B---3--:R-:W-:Y:S02]  /*3440*/  FSEL R51, R75, -INF , P2 ;  /* 0xff8000004b337808 */ /* 0x008fe40001000000 */
[----:B------:R-:W-:Y:S02]  /*3450*/  ISETP.GT.AND P2, PT, R6, 0x50, PT ;  /* 0x000000500600780c */ /* 0x000fe40003f44270 */
[----:B0-----:R-:W-:Y:S01]  /*3460*/  FSEL R117, R10, -INF , P3 ;  /* 0xff8000000a757808 */ /* 0x001fe20001800000 */
[----:B------:R-:W0:Y:S01]  /*3470*/  MUFU.TANH R52, R52 ;  /* 0x0000003400347308 */ /* 0x000e220000002400 */
[----:B------:R-:W-:Y:S01]  /*3480*/  FMNMX.FTZ R72, R115, R72, !PT ;  /* 0x0000004873487209 */ /* 0x000fe20007810000 */
[----:B------:R-:W-:Y:S01]  /*3490*/  FMUL.FTZ R10, R37, UR5 ;  /* 0x00000005250a7c20 */ /* 0x000fe20008410000 */
[----:B-1----:R-:W-:Y:S02]  /*34a0*/  FSEL R53, R58, -INF , P6 ;  /* 0xff8000003a357808 */ /* 0x002fe40003000000 */
[----:B------:R-:W-:-:S02]  /*34b0*/  ISETP.GT.AND P6, PT, R6, 0x51, PT ;  /* 0x000000510600780c */ /* 0x000fc40003fc4270 */
[----:B--2---:R-:W-:Y:S01]  /*34c0*/  FSEL R119, R48, -INF , P2 ;  /* 0xff80000030777808 */ /* 0x004fe20001000000 */
[----:B------:R-:W1:Y:S01]  /*34d0*/  MUFU.TANH R131, R131 ;  /* 0x0000008300837308 */ /* 0x000e620000002400 */
[----:B------:R-:W-:Y:S02]  /*34e0*/  FMNMX.FTZ R72, R117, R72, !PT ;  /* 0x0000004875487209 */ /* 0x000fe40007810000 */
[----:B------:R-:W-:Y:S02]  /*34f0*/  FSEL R33, R57, -INF , P5 ;  /* 0xff80000039217808 */ /* 0x000fe40002800000 */
[----:B------:R-:W-:Y:S01]  /*3500*/  ISETP.GT.AND P5, PT, R6, 0x58, PT ;  /* 0x000000580600780c */ /* 0x000fe20003fa4270 */
[----:B------:R-:W-:Y:S02]  /*3510*/  WARPGROUP.DEPBAR.LE gsb0, 0x0 ;  /* 0x00008000000079c5 */ /* 0x000fe40000010000 */
[----:B----4-:R-:W-:Y:S01]  /*3520*/  FSEL R121, R20, -INF , P6 ;  /* 0xff80000014797808 */ /* 0x010fe20003000000 */
[----:B------:R-:W2:Y:S01]  /*3530*/  MUFU.TANH R133, R133 ;  /* 0x0000008500857308 */ /* 0x000ea20000002400 */
[----:B------:R-:W-:Y:S01]  /*3540*/  FMNMX.FTZ R72, R119, R72, !PT ;  /* 0x0000004877487209 */ /* 0x000fe20007810000 */
[----:B------:R-:W-:Y:S01]  /*3550*/  FMUL.FTZ R24, R24, UR5 ;  /* 0x0000000518187c20 */ /* 0x000fe20008410000 */
[----:B------:R-:W-:Y:S01]  /*3560*/  FSEL R57, R62, -INF , P4 ;  /* 0xff8000003e397808 */ /* 0x000fe20002000000 */
[----:B------:R-:W-:Y:S01]  /*3570*/  FMUL.FTZ R20, R25, UR5 ;  /* 0x0000000519147c20 */ /* 0x000fe20008410000 */
[----:B------:R-:W-:Y:S01]  /*3580*/  ISETP.GT.AND P4, PT, R6, 0x59, PT ;  /* 0x000000590600780c */ /* 0x000fe20003f84270 */
[----:B------:R-:W-:Y:S01]  /*3590*/  FMUL.FTZ R28, R28, UR5 ;  /* 0x000000051c1c7c20 */ /* 0x000fe20008410000 */
[----:B------:R-:W-:Y:S01]  /*35a0*/  FSEL R123, R50, -INF , P5 ;  /* 0xff800000327b7808 */ /* 0x000fe20002800000 */
[----:B------:R-:W3:Y:S01]  /*35b0*/  MUFU.TANH R95, R95 ;  /* 0x0000005f005f7308 */ /* 0x000ee20000002400 */
[----:B------:R-:W-:Y:S01]  /*35c0*/  FMNMX.FTZ R72, R121, R72, !PT ;  /* 0x0000004879487209 */ /* 0x000fe20007810000 */
[----:B------:R-:W-:Y:S01]  /*35d0*/  FMUL.FTZ R32, R26, UR5 ;  /* 0x000000051a207c20 */ /* 0x000fe20008410000 */
[----:B------:R-:W-:-:S02]  /*35e0*/  FSEL R35, R60, -INF , P3 ;  /* 0xff8000003c237808 */ /* 0x000fc40001800000 */
[----:B------:R-:W-:Y:S02]  /*35f0*/  ISETP.GT.AND P3, PT, R6, 0x60, PT ;  /* 0x000000600600780c */ /* 0x000fe40003f64270 */
[----:B------:R-:W-:Y:S01]  /*3600*/  FSEL R125, R40, -INF , P4 ;  /* 0xff800000287d7808 */ /* 0x000fe20002000000 */
[----:B------:R-:W4:Y:S01]  /*3610*/  MUFU.TANH R135, R135 ;  /* 0x0000008700877308 */ /* 0x000f220000002400 */
[----:B------:R-:W-:Y:S01]  /*3620*/  FMNMX.FTZ R72, R123, R72, !PT ;  /* 0x000000487b487209 */ /* 0x000fe20007810000 */
[----:B------:R-:W-:Y:S01]  /*3630*/  FMUL.FTZ R40, R31, UR5 ;  /* 0x000000051f287c20 */ /* 0x000fe20008410000 */
[----:B------:R-:W-:Y:S02]  /*3640*/  FSEL R69, R86, -INF , P2 ;  /* 0xff80000056457808 */ /* 0x000fe40001000000 */
[----:B------:R-:W-:Y:S02]  /*3650*/  ISETP.GT.AND P2, PT, R6, 0x61, PT ;  /* 0x000000610600780c */ /* 0x000fe40003f44270 */
[----:B------:R-:W-:Y:S01]  /*3660*/  FSEL R127, R46, -INF , P3 ;  /* 0xff8000002e7f7808 */ /* 0x000fe20001800000 */
[----:B------:R-:W4:Y:S01]  /*3670*/  MUFU.TANH R14, R14 ;  /* 0x0000000e000e7308 */ /* 0x000f220000002400 */
[----:B------:R-:W-:-:S02]  /*3680*/  FMNMX.FTZ R72, R125, R72, !PT ;  /* 0x000000487d487209 */ /* 0x000fc40007810000 */
[----:B-----5:R-:W-:Y:S02]  /*3690*/  FSEL R83, R78, -INF , P6 ;  /* 0xff8000004e537808 */ /* 0x020fe40003000000 */
[----:B------:R-:W-:Y:S02]  /*36a0*/  ISETP.GT.AND P6, PT, R6, 0x68, PT ;  /* 0x000000680600780c */ /* 0x000fe40003fc4270 */
[----:B0-----:R-:W-:Y:S01]  /*36b0*/  FSEL R129, R52, -INF , P2 ;  /* 0xff80000034817808 */ /* 0x001fe20001000000 */
[----:B------:R-:W0:Y:S01]  /*36c0*/  MUFU.TANH R101, R101 ;  /* 0x0000006500657308 */ /* 0x000e220000002400 */
[----:B------:R-:W-:Y:S02]  /*36d0*/  FMNMX.FTZ R72, R127, R72, !PT ;  /* 0x000000487f487209 */ /* 0x000fe40007810000 */
[----:B------:R-:W-:Y:S02]  /*36e0*/  FSEL R37, R42, -INF , P5 ;  /* 0xff8000002a257808 */ /* 0x000fe40002800000 */
[----:B------:R-:W-:-:S02]  /*36f0*/  ISETP.GT.AND P5, PT, R6, 0x69, PT ;  /* 0x000000690600780c */ /* 0x000fc40003fa4270 */
[----:B-1----:R-:W-:Y:S01]  /*3700*/  FSEL R131, R131, -INF , P6 ;  /* 0xff80000083837808 */ /* 0x002fe20003000000 */
[----:B------:R-:W1:Y:S01]  /*3710*/  MUFU.TANH R36, R36 ;  /* 0x0000002400247308 */ /* 0x000e620000002400 */
[----:B------:R-:W-:Y:S02]  /*3720*/  FMNMX.FTZ R72, R129, R72, !PT ;  /* 0x0000004881487209 */ /* 0x000fe40007810000 */
[----:B------:R-:W-:Y:S02]  /*3730*/  FSEL R89, R44, -INF , P4 ;  /* 0xff8000002c597808 */ /* 0x000fe40002000000 */
[----:B------:R-:W-:Y:S02]  /*3740*/  ISETP.GT.AND P4, PT, R6, 0x70, PT ;  /* 0x000000700600780c */ /* 0x000fe40003f84270 */
[----:B--2---:R-:W-:Y:S01]  /*3750*/  FSEL R133, R133, -INF , P5 ;  /* 0xff80000085857808 */ /* 0x004fe20002800000 */
[----:B------:R-:W2:Y:S01]  /*3760*/  MUFU.TANH R70, R92 ;  /* 0x0000005c00467308 */ /* 0x000ea20000002400 */
[----:B------:R-:W-:-:S02]  /*3770*/  FMNMX.FTZ R72, R131, R72, !PT ;  /* 0x0000004883487209 */ /* 0x000fc40007810000 */
[----:B---3--:R-:W-:Y:S02]  /*3780*/  FSEL R95, R95, -INF , P3 ;  /* 0xff8000005f5f7808 */ /* 0x008fe40001800000 */
[----:B------:R-:W-:Y:S02]  /*3790*/  ISETP.GT.AND P3, PT, R6, 0x71, PT ;  /* 0x000000710600780c */ /* 0x000fe40003f64270 */
[----:B----4-:R-:W-:Y:S01]  /*37a0*/  FSEL R135, R135, -INF , P4 ;  /* 0xff80000087877808 */ /* 0x010fe20002000000 */
[----:B------:R-:W3:Y:S01]  /*37b0*/  MUFU.TANH R10, R10 ;  /* 0x0000000a000a7308 */ /* 0x000ee20000002400 */
[----:B------:R-:W-:Y:S02]  /*37c0*/  FMNMX.FTZ R72, R133, R72, !PT ;  /* 0x0000004885487209 */ /* 0x000fe40007810000 */
[----:B------:R-:W-:Y:S02]  /*37d0*/  FSEL R25, R54, -INF , P2 ;  /* 0xff80000036197808 */ /* 0x000fe40001000000 */
[----:B------:R-:W-:-:S02]  /*37e0*/  ISETP.GT.AND P2, PT, R6, 0x78, PT ;  /* 0x000000780600780c */ /* 0x000fc40003f44270 */
[----:B------:R-:W-:Y:S01]  /*37f0*/  FSEL R137, R14, -INF , P3 ;  /* 0xff8000000e897808 */ /* 0x000fe20001800000 */
[----:B------:R-:W4:Y:S01]  /*3800*/  MUFU.TANH R105, R105 ;  /* 0x0000006900697308 */ /* 0x000f220000002400 */
[----:B------:R-:W-:Y:S01]  /*3810*/  FMNMX.FTZ R72, R135, R72, !PT ;  /* 0x0000004887487209 */ /* 0x000fe20007810000 */
[----:B------:R-:W-:Y:S01]  /*3820*/  FMUL.FTZ R14, R29, UR5 ;  /* 0x000000051d0e7c20 */ /* 0x000fe20008410000 */
[----:B0-----:R-:W-:Y:S02]  /*3830*/  FSEL R101, R101, -INF , P6 ;  /* 0xff80000065657808 */ /* 0x001fe40003000000 */
[----:B------:R-:W-:Y:S02]  /*3840*/  ISETP.GT.AND P6, PT, R6, 0x79, PT ;  /* 0x000000790600780c */ /* 0x000fe40003fc4270 */
[----:B-1----:R-:W-:Y:S01]  /*3850*/  FSEL R139, R36, -INF , P2 ;  /* 0xff800000248b7808 */ /* 0x002fe20001000000 */
[----:B------:R-:W0:Y:S01]  /*3860*/  MUFU.TANH R24, R24 ;  /* 0x0000001800187308 */ /* 0x000e220000002400 */
[----:B------:R-:W-:Y:S01]  /*3870*/  FMNMX.FTZ R72, R137, R72, !PT ;  /* 0x0000004889487209 */ /* 0x000fe20007810000 */
[----:B------:R-:W-:Y:S01]  /*3880*/  FMUL.FTZ R36, R27, UR5 ;  /* 0x000000051b247c20 */ /* 0x000fe20008410000 */
[----:B--2---:R-:W-:-:S02]  /*3890*/  FSEL R29, R70, -INF , P5 ;  /* 0xff800000461d7808 */ /* 0x004fc40002800000 */
[----:B------:R-:W-:Y:S02]  /*38a0*/  ISETP.GT.AND P5, PT, R6, 0x80, PT ;  /* 0x000000800600780c */ /* 0x000fe40003fa4270 */
[----:B---3--:R-:W-:Y:S01]  /*38b0*/  FSEL R141, R10, -INF , P6 ;  /* 0xff8000000a8d7808 */ /* 0x008fe20003000000 */
[----:B------:R-:W1:Y:S01]  /*38c0*/  MUFU.TANH R12, R12 ;  /* 0x0000000c000c7308 */ /* 0x000e620000002400 */
[----:B------:R-:W-:Y:S02]  /*38d0*/  FMNMX.FTZ R72, R139, R72, !PT ;  /* 0x000000488b487209 */ /* 0x000fe40007810000 */
[----:B----4-:R-:W-:Y:S02]  /*38e0*/  FSEL R105, R105, -INF , P4 ;  /* 0xff80000069697808 */ /* 0x010fe40002000000 */
[----:B------:R-:W-:Y:S02]  /*38f0*/  ISETP.GT.AND P4, PT, R6, 0x81, PT ;  /* 0x000000810600780c */ /* 0x000fe40003f84270 */
[----:B------:R-:W-:Y:S01]  /*3900*/  FMNMX.FTZ R72, R141, R72, !PT ;  /* 0x000000488d487209 */ /* 0x000fe20007810000 */
        /* <DEDUP_REMOVED lines=10> */
[----:B0-----:R-:W-:Y:S01]  /*39b0*/  FSEL R103, R38, -INF , P2 ;  /* 0xff80000026677808 */ /* 0x001fe20001000000 */
[----:B------:R-:W-:Y:S01]  /*39c0*/  FMUL.FTZ R38, R30, UR5 ;  /* 0x000000051e267c20 */ /* 0x000fe20008410000 */
[----:B------:R-:W-:-:S05]  /*39d0*/  ISETP.GT.AND P2, PT, R6, 0x89, PT ;  /* 0x000000890600780c */ /* 0x000fca0003f44270 */
[----:B------:R-:W-:Y:S01]  /*39e0*/  MUFU.TANH R34, R34 ;  /* 0x0000002200227308 */ /* 0x000fe20000002400 */
[----:B-1----:R-:W-:-:S04]  /*39f0*/  FSEL R50, R28, -INF , P3 ;  /* 0xff8000001c327808 */ /* 0x002fc80001800000 */
[----:B------:R-:W-:-:S03]  /*3a00*/  FMNMX.FTZ R75, R50, R75, !PT ;  /* 0x0000004b324b7209 */ /* 0x000fc60007810000 */
[----:B------:R-:W0:Y:S01]  /*3a10*/  MUFU.TANH R32, R32 ;  /* 0x0000002000207308 */ /* 0x000e220000002400 */
[----:B--2---:R-:W-:-:S04]  /*3a20*/  FSEL R52, R14, -INF , P2 ;  /* 0xff8000000e347808 */ /* 0x004fc80001000000 */
[----:B------:R-:W-:-:S03]  /*3a30*/  FMNMX.FTZ R6, R52, R75, !PT ;  /* 0x0000004b34067209 */ /* 0x000fc60007810000 */
[----:B------:R-:W-:Y:S02]  /*3a40*/  MUFU.TANH R36, R36 ;  /* 0x0000002400247308 */ /* 0x000fe40000002400 */
[----:B------:R-:W1:Y:S06]  /*3a50*/  SHFL.BFLY PT, R75, R6, 0x2, 0x1f ;  /* 0x0c401f00064b7f89 */ /* 0x000e6c00000e0000 */
[----:B------:R-:W2:Y:S08]  /*3a60*/  MUFU.TANH R38, R38 ;  /* 0x0000002600267308 */ /* 0x000eb00000002400 */
[----:B------:R-:W3:Y:S01]  /*3a70*/  MUFU.TANH R40, R40 ;  /* 0x0000002800287308 */ /* 0x000ee20000002400 */
[----:B-1----:R-:W-:-:S05]  /*3a80*/  FMNMX.FTZ R10, R6, R75, !PT ;  /* 0x0000004b060a7209 */ /* 0x002fca0007810000 */
[----:B------:R-:W1:Y:S02]  /*3a90*/  SHFL.BFLY PT, R75, R10, 0x1, 0x1f ;  /* 0x0c201f000a4b7f89 */ /* 0x000e6400000e0000 */
[----:B-1----:R-:W-:Y:S02]  /*3aa0*/  FMNMX.FTZ R75, R10, R75, !PT ;  /* 0x0000004b0a4b7209 */ /* 0x002fe40007810000 */
        /* <DEDUP_REMOVED lines=16> */
[-CC-:B------:R-:W-:Y:S01]  /*3bb0*/  FFMA.FTZ R115, R115, R74.reuse, -R48.reuse ;  /* 0x0000004a73737223 */ /* 0x180fe20000010830 */
[----:B--2---:R-:W-:Y:S01]  /*3bc0*/  FSEL R113, R38, -INF , P3 ;  /* 0xff80000026717808 */ /* 0x004fe20001800000 */
        /* <DEDUP_REMOVED lines=37> */
[----:B------:R0:W-:Y:S03]  /*3e20*/  MUFU.EX2 R12, R87 ;  /* 0x00000057000c7308 */ /* 0x0001e60000000800 */
[----:B------:R-:W-:-:S04]  /*3e30*/  FMNMX.FTZ R14, R57, R14, !PT ;  /* 0x0000000e390e7209 */ /* 0x000fc80007810000 */
[----:B------:R-:W-:Y:S01]  /*3e40*/  FMNMX.FTZ R24, R35, R14, !PT ;  /* 0x0000000e23187209 */ /* 0x000fe20007810000 */
[----:B------:R-:W1:Y:S01]  /*3e50*/  MUFU.EX2 R109, R109 ;  /* 0x0000006d006d7308 */ /* 0x000e620000000800 */
[----:B0-----:R-:W-:Y:S02]  /*3e60*/  FFMA.FTZ R87, R121, R74, -R48 ;  /* 0x0000004a79577223 */ /* 0x001fe40000010830 */
[----:B------:R-:W-:-:S04]  /*3e70*/  FMNMX.FTZ R24, R69, R24, !PT ;  /* 0x0000001845187209 */ /* 0x000fc80007810000 */
[----:B------:R-:W-:Y:S01]  /*3e80*/  FMNMX.FTZ R24, R83, R24, !PT ;  /* 0x0000001853187209 */ /* 0x000fe20007810000 */
[----:B------:R0:W-:Y:S03]  /*3e90*/  MUFU.EX2 R14, R93 ;  /* 0x0000005d000e7308 */ /* 0x0001e60000000800 */
[----:B------:R-:W-:-:S04]  /*3ea0*/  FMNMX.FTZ R24, R37, R24, !PT ;  /* 0x0000001825187209 */ /* 0x000fc80007810000 */
[----:B------:R-:W-:Y:S01]  /*3eb0*/  FMNMX.FTZ R26, R89, R24, !PT ;  /* 0x00000018591a7209 */ /* 0x000fe20007810000 */
[----:B------:R-:W-:Y:S01]  /*3ec0*/  MUFU.EX2 R30, R30 ;  /* 0x0000001e001e7308 */ /* 0x000fe20000000800 */
[----:B0-----:R-:W-:Y:S02]  /*3ed0*/  FSEL R93, R34, -INF , P6 ;  /* 0xff800000225d7808 */ /* 0x001fe40003000000 */
[----:B------:R-:W-:-:S04]  /*3ee0*/  FMNMX.FTZ R26, R95, R26, !PT ;  /* 0x0000001a5f1a7209 */ /* 0x000fc80007810000 */
[----:B------:R-:W-:Y:S01]  /*3ef0*/  FMNMX.FTZ R26, R25, R26, !PT ;  /* 0x0000001a191a7209 */ /* 0x000fe20007810000 */
[----:B------:R0:W-:Y:S03]  /*3f00*/  MUFU.EX2 R24, R99 ;  /* 0x0000006300187308 */ /* 0x0001e60000000800 */
[----:B------:R-:W-:-:S04]  /*3f10*/  FMNMX.FTZ R26, R101, R26, !PT ;  /* 0x0000001a651a7209 */ /* 0x000fc80007810000 */
[----:B------:R-:W-:Y:S01]  /*3f20*/  FMNMX.FTZ R42, R29, R26, !PT ;  /* 0x0000001a1d2a7209 */ /* 0x000fe20007810000 */
[----:B------:R-:W-:Y:S01]  /*3f30*/  MUFU.EX2 R111, R111 ;  /* 0x0000006f006f7308 */ /* 0x000fe20000000800 */
[----:B0-----:R-:W-:Y:S01]  /*3f40*/  FSEL R99, R36, -INF , P4 ;  /* 0xff80000024637808 */ /* 0x001fe20002000000 */
[----:B------:R-:W-:Y:S01]  /*3f50*/  FFMA.FTZ R36, R139, R74, -R48 ;  /* 0x0000004a8b247223 */ /* 0x000fe20000010830 */
[----:B------:R-:W-:-:S04]  /*3f60*/  FMNMX.FTZ R42, R105, R42, !PT ;  /* 0x0000002a692a7209 */ /* 0x000fc80007810000 */
[----:B------:R-:W-:Y:S01]  /*3f70*/  FMNMX.FTZ R42, R107, R42, !PT ;  /* 0x0000002a6b2a7209 */ /* 0x000fe20007810000 */
[----:B------:R3:W-:Y:S03]  /*3f80*/  MUFU.EX2 R26, R115 ;  /* 0x00000073001a7308 */ /* 0x0007e60000000800 */
[----:B------:R-:W-:-:S04]  /*3f90*/  FMNMX.FTZ R42, R103, R42, !PT ;  /* 0x0000002a672a7209 */ /* 0x000fc80007810000 */
[----:B------:R-:W-:Y:S01]  /*3fa0*/  FMNMX.FTZ R42, R93, R42, !PT ;  /* 0x0000002a5d2a7209 */ /* 0x000fe20007810000 */
[----:B------:R-:W-:Y:S01]  /*3fb0*/  MUFU.EX2 R8, R8 ;  /* 0x0000000800087308 */ /* 0x000fe20000000800 */
[----:B---3--:R-:W-:Y:S01]  /*3fc0*/  FSEL R115, R40, -INF , P2 ;  /* 0xff80000028737808 */ /* 0x008fe20001000000 */
[----:B------:R-:W-:Y:S01]  /*3fd0*/  FFMA.FTZ R40, R131, R74, -R48 ;  /* 0x0000004a83287223 */ /* 0x000fe20000010830 */
[----:B------:R-:W-:-:S04]  /*3fe0*/  FMNMX.FTZ R42, R97, R42, !PT ;  /* 0x0000002a612a7209 */ /* 0x000fc80007810000 */
[----:B------:R-:W-:Y:S01]  /*3ff0*/  FMNMX.FTZ R42, R99, R42, !PT ;  /* 0x0000002a632a7209 */ /* 0x000fe20007810000 */
[----:B------:R-:W-:Y:S03]  /*4000*/  MUFU.EX2 R63, R63 ;  /* 0x0000003f003f7308 */ /* 0x000fe60000000800 */
[----:B------:R-:W-:-:S04]  /*4010*/  FMNMX.FTZ R42, R113, R42, !PT ;  /* 0x0000002a712a7209 */ /* 0x000fc80007810000 */
[----:B------:R-:W-:Y:S01]  /*4020*/  FMNMX.FTZ R34, R115, R42, !PT ;  /* 0x0000002a73227209 */ /* 0x000fe20007810000 */
[-CC-:B------:R-:W-:Y:S01]  /*4030*/  FFMA.FTZ R42, R127, R74.reuse, -R48.reuse ;  /* 0x0000004a7f2a7223 */ /* 0x180fe20000010830 */
[----:B------:R-:W-:Y:S03]  /*4040*/  MUFU.EX2 R39, R39 ;  /* 0x0000002700277308 */ /* 0x000fe60000000800 */
[----:B------:R-:W0:Y:S05]  /*4050*/  SHFL.BFLY PT, R67, R34, 0x2, 0x1f ;  /* 0x0c401f0022437f89 */ /* 0x000e2a00000e0000 */
[----:B------:R-:W-:Y:S08]  /*4060*/  MUFU.EX2 R27, R27 ;  /* 0x0000001b001b7308 */ /* 0x000ff00000000800 */
[----:B------:R-:W-:Y:S08]  /*4070*/  MUFU.EX2 R28, R28 ;  /* 0x0000001c001c7308 */ /* 0x000ff00000000800 */
[----:B------:R-:W-:Y:S01]  /*4080*/  MUFU.EX2 R20, R20 ;  /* 0x0000001400147308 */ /* 0x000fe20000000800 */
[----:B0-----:R-:W-:Y:S01]  /*4090*/  FMNMX.FTZ R54, R34, R67, !PT ;  /* 0x0000004322367209 */ /* 0x001fe20007810000 */
[-CC-:B------:R-:W-:Y:S01]  /*40a0*/  FFMA.FTZ R67, R141, R74.reuse, -R48.reuse ;  /* 0x0000004a8d437223 */ /* 0x180fe20000010830 */
[----:B------:R-:W-:-:S03]  /*40b0*/  FFMA.FTZ R34, R143, R74, -R48 ;  /* 0x0000004a8f227223 */ /* 0x000fc60000010830 */
        /* <DEDUP_REMOVED lines=8> */
[----:B------:R0:W-:Y:S01]  /*4140*/  MUFU.EX2 R81, R56 ;  /* 0x0000003800517308 */ /* 0x0001e20000000800 */
[----:B------:R-:W-:Y:S02]  /*4150*/  FSEL R48, R50, RZ, P2 ;  /* 0x000000ff32307208 */ /* 0x000fe40001000000 */
[----:B------:R-:W-:-:S03]  /*4160*/  ISETP.GE.AND P2, PT, R64, 0x91, PT ;  /* 0x000000914000780c */ /* 0x000fc60003f46270 */
        /* <DEDUP_REMOVED lines=11> */
[-CC-:B0-----:R-:W-:Y:S01]  /*4220*/  FFMA.FTZ R56, R43, R74.reuse, -R48.reuse ;  /* 0x0000004a2b387223 */ /* 0x181fe20000010830 */
[----:B------:R0:W3:Y:S01]  /*4230*/  MUFU.EX2 R117, R4 ;  /* 0x0000000400757308 */ /* 0x0000e20000000800 */
[-CC-:B--2---:R-:W-:Y:S01]  /*4240*/  FFMA.FTZ R3, R21, R74.reuse, -R48.reuse ;  /* 0x0000004a15037223 */ /* 0x184fe20000010830 */
[-CC-:B------:R-:W-:Y:S01]  /*4250*/  FFMA.FTZ R15, R45, R74.reuse, -R48.reuse ;  /* 0x0000004a2d0f7223 */ /* 0x180fe20000010830 */
[-CC-:B------:R-:W-:Y:S01]  /*4260*/  FFMA.FTZ R58, R47, R74.reuse, -R48.reuse ;  /* 0x0000004a2f3a7223 */ /* 0x180fe20000010830 */
[-CC-:B------:R-:W-:Y:S01]  /*4270*/  FFMA.FTZ R23, R49, R74.reuse, -R48.reuse ;  /* 0x0000004a31177223 */ /* 0x180fe20000010830 */
[-CC-:B------:R-:W-:Y:S01]  /*4280*/  FFMA.FTZ R60, R51, R74.reuse, -R48.reuse ;  /* 0x0000004a333c7223 */ /* 0x180fe20000010830 */
[-CC-:B------:R-:W-:Y:S01]  /*4290*/  FFMA.FTZ R21, R53, R74.reuse, -R48.reuse ;  /* 0x0000004a35157223 */ /* 0x180fe20000010830 */
[-C--:B------:R-:W-:Y:S01]  /*42a0*/  FFMA.FTZ R62, R33, R74.reuse, -R48 ;  /* 0x0000004a213e7223 */ /* 0x080fe20000010830 */
[----:B------:R1:W2:Y:S01]  /*42b0*/  MUFU.EX2 R70, R5 ;  /* 0x0000000500467308 */ /* 0x0002a20000000800 */
[----:B0-----:R-:W-:Y:S01]  /*42c0*/  @!P1 PRMT R4, RZ, 0x654, R0 ;  /* 0x00000654ff049816 */ /* 0x001fe20000000000 */
[-CC-:B------:R-:W-:Y:S01]  /*42d0*/  FFMA.FTZ R33, R57, R74.reuse, -R48.reuse ;  /* 0x0000004a39217223 */ /* 0x180fe20000010830 */
[-CC-:B------:R-:W-:Y:S01]  /*42e0*/  FFMA.FTZ R66, R35, R74.reuse, -R48.reuse ;  /* 0x0000004a23427223 */ /* 0x180fe20000010830 */
[-CC-:B------:R-:W-:Y:S01]  /*42f0*/  FFMA.FTZ R69, R69, R74.reuse, -R48.reuse ;  /* 0x0000004a45457223 */ /* 0x180fe20000010830 */
[----:B------:R0:W-:Y:S01]  /*4300*/  @!P1 SYNCS.ARRIVE.TRANS64.RED.A1T0 RZ, [R4+URZ], RZ ;  /* 0x000000ff04ff99a7 */ /* 0x0001e2000810043f */
[-CC-:B------:R-:W-:Y:S01]  /*4310*/  FFMA.FTZ R35, R83, R74.reuse, -R48.reuse ;  /* 0x0000004a53237223 */ /* 0x180fe20000010830 */
[-CC-:B------:R-:W-:Y:S01]  /*4320*/  FFMA.FTZ R89, R89, R74.reuse, -R48.reuse ;  /* 0x0000004a59597223 */ /* 0x180fe20000010830 */
[----:B------:R-:W4:Y:S01]  /*4330*/  MUFU.EX2 R7, R7 ;  /* 0x0000000700077308 */ /* 0x000f220000000800 */
[----:B-1----:R-:W-:Y:S01]  /*4340*/  FADD.FTZ R5, R6, R109 ;  /* 0x0000006d06057221 */ /* 0x002fe20000010000 */
[----:B---3--:R-:W-:Y:S01]  /*4350*/  FADD.FTZ R41, R68, R117 ;  /* 0x0000007544297221 */ /* 0x008fe20000010000 */
[-CC-:B------:R-:W-:Y:S01]  /*4360*/  FFMA.FTZ R105, R105, R74.reuse, -R48.reuse ;  /* 0x0000004a69697223 */ /* 0x180fe20000010830 */
[--C-:B------:R-:W-:Y:S01]  /*4370*/  FFMA.FTZ R107, R107, R74, -R48.reuse ;  /* 0x0000004a6b6b7223 */ /* 0x100fe20000010830 */
[----:B------:R-:W-:Y:S01]  /*4380*/  FADD.FTZ R64, R30, R5 ;  /* 0x000000051e407221 */ /* 0x000fe20000010000 */
[----:B------:R-:W-:Y:S01]  /*4390*/  F2FP.F16.F32.PACK_AB R5, R117, R68 ;  /* 0x000000447505723e */ /* 0x000fe200000000ff */
[----:B------:R-:W-:Y:S01]  /*43a0*/  FFMA.FTZ R103, R103, R74, -R48 ;  /* 0x0000004a67677223 */ /* 0x000fe20000010830 */
[----:B------:R-:W1:Y:S01]  /*43b0*/  MUFU.EX2 R9, R9 ;  /* 0x0000000900097308 */ /* 0x000e620000000800 */
[----:B--2---:R-:W-:Y:S01]  /*43c0*/  FADD.FTZ R76, R70, R41 ;  /* 0x00000029464c7221 */ /* 0x004fe20000010000 */
[----:B------:R-:W-:Y:S01]  /*43d0*/  FADD.FTZ R41, R111, R64 ;  /* 0x000000406f297221 */ /* 0x000fe20000010000 */
[----:B0-----:R-:W-:Y:S01]  /*43e0*/  F2FP.F16.F32.PACK_AB R4, R109, R6 ;  /* 0x000000066d04723e */ /* 0x001fe200000000ff */
[--C-:B------:R-:W-:Y:S01]  /*43f0*/  FFMA.FTZ R64, R25, R74, -R48.reuse ;  /* 0x0000004a19407223 */ /* 0x100fe20000010830 */
[----:B------:R-:W-:Y:S01]  /*4400*/  F2FP.F16.F32.PACK_AB R6, R111, R30 ;  /* 0x0000001e6f06723e */ /* 0x000fe200000000ff */
[----:B------:R-:W-:Y:S01]  /*4410*/  FADD.FTZ R68, R8, R41 ;  /* 0x0000002908447221 */ /* 0x000fe20000010000 */
[----:B------:R-:W-:Y:S01]  /*4420*/  FFMA.FTZ R30, R37, R74, -R48 ;  /* 0x0000004a251e7223 */ /* 0x000fe20000010830 */
[----:B------:R-:W0:Y:S01]  /*4430*/  MUFU.EX2 R50, R50 ;  /* 0x0000003200327308 */ /* 0x000e220000000800 */
[----:B----4-:R-:W-:Y:S01]  /*4440*/  FADD.FTZ R76, R7, R76 ;  /* 0x0000004c074c7221 */ /* 0x010fe20000010000 */
[----:B------:R-:W-:Y:S01]  /*4450*/  FADD.FTZ R45, R63, R68 ;  /* 0x000000443f2d7221 */ /* 0x000fe20000010000 */
[----:B------:R-:W-:Y:S01]  /*4460*/  F2FP.F16.F32.PACK_AB R7, R7, R70 ;  /* 0x000000460707723e */ /* 0x000fe200000000ff */
[-CC-:B------:R-:W-:Y:S01]  /*4470*/  FFMA.FTZ R25, R29, R74.reuse, -R48.reuse ;  /* 0x0000004a1d197223 */ /* 0x180fe20000010830 */
[-CC-:B------:R-:W-:Y:S01]  /*4480*/  FFMA.FTZ R37, R95, R74.reuse, -R48.reuse ;  /* 0x0000004a5f257223 */ /* 0x180fe20000010830 */
[----:B------:R-:W-:Y:S01]  /*4490*/  FADD.FTZ R70, R10, R45 ;  /* 0x0000002d0a467221 */ /* 0x000fe20000010000 */
[----:B------:R-:W-:Y:S01]  /*44a0*/  FFMA.FTZ R41, R101, R74, -R48 ;  /* 0x0000004a65297223 */ /* 0x000fe20000010830 */
[----:B------:R-:W2:Y:S01]  /*44b0*/  MUFU.EX2 R11, R11 ;  /* 0x0000000b000b7308 */ /* 0x000ea20000000800 */
[----:B-1----:R-:W-:Y:S01]  /*44c0*/  FADD.FTZ R43, R9, R76 ;  /* 0x0000004c092b7221 */ /* 0x002fe20000010000 */
[----:B------:R-:W-:Y:S01]  /*44d0*/  FADD.FTZ R70, R39, R70 ;  /* 0x0000004627467221 */ /* 0x000fe20000010000 */
[----:B------:R1:W-:Y:S01]  /*44e0*/  STSM.16.M88.4 [R2+0x24300], R4 ;  /* 0x0243000402007844 */ /* 0x0003e20000000200 */
[----:B------:R-:W-:Y:S01]  /*44f0*/  F2FP.F16.F32.PACK_AB R8, R63, R8 ;  /* 0x000000083f08723e */ /* 0x000fe200000000ff */
[--C-:B------:R-:W-:Y:S01]  /*4500*/  FFMA.FTZ R93, R93, R74, -R48.reuse ;  /* 0x0000004a5d5d7223 */ /* 0x100fe20000010830 */
[----:B------:R-:W-:Y:S01]  /*4510*/  F2FP.F16.F32.PACK_AB R10, R39, R10 ;  /* 0x0000000a270a723e */ /* 0x000fe200000000ff */
[-CC-:B------:R-:W-:Y:S01]  /*4520*/  FFMA.FTZ R97, R97, R74.reuse, -R48.reuse ;  /* 0x0000004a61617223 */ /* 0x180fe20000010830 */
[----:B------:R-:W3:Y:S01]  /*4530*/  MUFU.EX2 R52, R52 ;  /* 0x0000003400347308 */ /* 0x000ee20000000800 */
[C---:B0-----:R-:W-:Y:S01]  /*4540*/  FADD.FTZ R68, R50.reuse, R43 ;  /* 0x0000002b32447221 */ /* 0x041fe20000010000 */
[----:B------:R-:W-:Y:S01]  /*4550*/  F2FP.F16.F32.PACK_AB R9, R50, R9 ;  /* 0x000000093209723e */ /* 0x000fe200000000ff */
[-CC-:B------:R-:W-:Y:S01]  /*4560*/  FFMA.FTZ R99, R99, R74.reuse, -R48.reuse ;  /* 0x0000004a63637223 */ /* 0x180fe20000010830 */
[-CC-:B------:R-:W-:Y:S01]  /*4570*/  FFMA.FTZ R113, R113, R74.reuse, -R48.reuse ;  /* 0x0000004a71717223 */ /* 0x180fe20000010830 */
[----:B------:R-:W-:Y:S01]  /*4580*/  FFMA.FTZ R48, R115, R74, -R48 ;  /* 0x0000004a73307223 */ /* 0x000fe20000010830 */
[----:B------:R-:W-:-:S02]  /*4590*/  IMAD.MOV.U32 R63, RZ, RZ, R71 ;  /* 0x000000ffff3f7224 */ /* 0x000fc400078e0047 */
[----:B------:R-:W0:Y:S01]  /*45a0*/  MUFU.EX2 R3, R3 ;  /* 0x0000000300037308 */ /* 0x000e220000000800 */
[----:B--2---:R-:W-:Y:S01]  /*45b0*/  FADD.FTZ R43, R11, R68 ;  /* 0x000000440b2b7221 */ /* 0x004fe20000010000 */
[--C-:B------:R-:W-:Y:S01]  /*45c0*/  IMAD.MOV.U32 R57, RZ, RZ, R71.reuse ;  /* 0x000000ffff397224 */ /* 0x100fe200078e0047 */
[----:B-1----:R-:W-:Y:S01]  /*45d0*/  F2FP.F16.F32.PACK_AB R4, R28, R27 ;  /* 0x0000001b1c04723e */ /* 0x002fe200000000ff */
[--C-:B------:R-:W-:Y:S02]  /*45e0*/  IMAD.MOV.U32 R53, RZ, RZ, R71.reuse ;  /* 0x000000ffff357224 */ /* 0x100fe400078e0047 */
[----:B------:R-:W-:Y:S02]  /*45f0*/  IMAD.MOV.U32 R51, RZ, RZ, R71 ;  /* 0x000000ffff337224 */ /* 0x000fe400078e0047 */
[----:B------:R-:W1:Y:S01]  /*4600*/  MUFU.EX2 R54, R54 ;  /* 0x0000003600367308 */ /* 0x000e620000000800 */
[C---:B---3--:R-:W-:Y:S01]  /*4610*/  FADD.FTZ R68, R52.reuse, R43 ;  /* 0x0000002b34447221 */ /* 0x048fe20000010000 */
[----:B------:R-:W-:Y:S01]  /*4620*/  FADD.FTZ R43, R27, R70 ;  /* 0x000000461b2b7221 */ /* 0x000fe20000010000 */
[----:B------:R-:W-:Y:S01]  /*4630*/  F2FP.F16.F32.PACK_AB R11, R52, R11 ;  /* 0x0000000b340b723e */ /* 0x000fe200000000ff */
[----:B------:R-:W-:-:S02]  /*4640*/  IMAD.MOV.U32 R49, RZ, RZ, R71 ;  /* 0x000000ffff317224 */ /* 0x000fc400078e0047 */
[----:B------:R-:W-:Y:S01]  /*4650*/  FADD.FTZ R43, R28, R43 ;  /* 0x0000002b1c2b7221 */ /* 0x000fe20000010000 */
[----:B------:R-:W-:Y:S01]  /*4660*/  IMAD.MOV.U32 R47, RZ, RZ, R71 ;  /* 0x000000ffff2f7224 */ /* 0x000fe200078e0047 */
[----:B------:R-:W2:Y:S01]  /*4670*/  MUFU.EX2 R13, R13 ;  /* 0x0000000d000d7308 */ /* 0x000ea20000000800 */
[----:B0-----:R-:W-:Y:S01]  /*4680*/  FADD.FTZ R45, R3, R68 ;  /* 0x00000044032d7221 */ /* 0x001fe20000010000 */
[----:B------:R-:W-:Y:S01]  /*4690*/  FADD.FTZ R70, R20, R43 ;  /* 0x0000002b14467221 */ /* 0x000fe20000010000 */
[----:B------:R-:W-:Y:S01]  /*46a0*/  STSM.16.M88.4 [R2+0x25b00], R8 ;  /* 0x025b000802007844 */ /* 0x000fe20000000200 */
[----:B------:R-:W-:-:S04]  /*46b0*/  IMAD.MOV.U32 R39, RZ, RZ, R71 ;  /* 0x000000ffff277224 */ /* 0x000fc800078e0047 */
[----:B------:R-:W0:Y:S01]  /*46c0*/  MUFU.EX2 R56, R56 ;  /* 0x0000003800387308 */ /* 0x000e220000000800 */
[C---:B-1----:R-:W-:Y:S01]  /*46d0*/  FADD.FTZ R68, R54.reuse, R45 ;  /* 0x0000002d36447221 */ /* 0x042fe20000010000 */
[----:B------:R-:W-:Y:S01]  /*46e0*/  FADD.FTZ R45, R61, R70 ;  /* 0x000000463d2d7221 */ /* 0x000fe20000010000 */
[----:B------:R-:W-:-:S03]  /*46f0*/  F2FP.F16.F32.PACK_AB R5, R54, R3 ;  /* 0x000000033605723e */ /* 0x000fc600000000ff */
[----:B------:R-:W-:Y:S01]  /*4700*/  FADD.FTZ R70, R12, R45 ;  /* 0x0000002d0c467221 */ /* 0x000fe20000010000 */
[----:B------:R-:W-:Y:S01]  /*4710*/  F2FP.F16.F32.PACK_AB R12, R55, R12 ;  /* 0x0000000c370c723e */ /* 0x000fe200000000ff */
[----:B------:R-:W1:Y:S01]  /*4720*/  MUFU.EX2 R15, R15 ;  /* 0x0000000f000f7308 */ /* 0x000e620000000800 */
[----:B--2---:R-:W-:Y:S01]  /*4730*/  FADD.FTZ R43, R13, R68 ;  /* 0x000000440d2b7221 */ /* 0x004fe20000010000 */
[----:B------:R-:W-:Y:S01]  /*4740*/  FADD.FTZ R45, R55, R70 ;  /* 0x00000046372d7221 */ /* 0x000fe20000010000 */
[--C-:B------:R-:W-:Y:S02]  /*4750*/  IMAD.MOV.U32 R70, RZ, RZ, R71.reuse ;  /* 0x000000ffff467224 */ /* 0x100fe400078e0047 */
[----:B------:R-:W-:Y:S02]  /*4760*/  IMAD.MOV.U32 R55, RZ, RZ, R71 ;  /* 0x000000ffff377224 */ /* 0x000fe400078e0047 */
[----:B------:R-:W-:Y:S01]  /*4770*/  FADD.FTZ R6, R14, R45 ;  /* 0x0000002d0e067221 */ /* 0x000fe20000010000 */
[C---:B------:R-:W-:Y:S01]  /*4780*/  F2FP.F16.F32.PACK_AB R14, R31.reuse, R14 ;  /* 0x0000000e1f0e723e */ /* 0x040fe200000000ff */
[----:B------:R-:W2:Y:S01]  /*4790*/  MUFU.EX2 R58, R58 ;  /* 0x0000003a003a7308 */ /* 0x000ea20000000800 */
[----:B0-----:R-:W-:Y:S01]  /*47a0*/  FADD.FTZ R68, R56, R43 ;  /* 0x0000002b38447221 */ /* 0x001fe20000010000 */
[----:B------:R-:W-:Y:S01]  /*47b0*/  FADD.FTZ R27, R31, R6 ;  /* 0x000000061f1b7221 */ /* 0x000fe20000010000 */
[----:B------:R-:W-:Y:S01]  /*47c0*/  F2FP.F16.F32.PACK_AB R6, R61, R20 ;  /* 0x000000143d06723e */ /* 0x000fe200000000ff */
[----:B------:R-:W-:-:S02]  /*47d0*/  IMAD.MOV.U32 R61, RZ, RZ, R71 ;  /* 0x000000ffff3d7224 */ /* 0x000fc400078e0047 */
[----:B------:R-:W-:Y:S01]  /*47e0*/  FADD.FTZ R52, R24, R27 ;  /* 0x0000001b18347221 */ /* 0x000fe20000010000 */
[----:B------:R-:W-:Y:S01]  /*47f0*/  F2FP.F16.F32.PACK_AB R24, R59, R24 ;  /* 0x000000183b18723e */ /* 0x000fe200000000ff */
[----:B------:R-:W0:Y:S01]  /*4800*/  MUFU.EX2 R23, R23 ;  /* 0x0000001700177308 */ /* 0x000e220000000800 */
[----:B-1----:R-:W-:Y:S01]  /*4810*/  FADD.FTZ R43, R15, R68 ;  /* 0x000000440f2b7221 */ /* 0x002fe20000010000 */
[--C-:B------:R-:W-:Y:S02]  /*4820*/  IMAD.MOV.U32 R45, RZ, RZ, R71.reuse ;  /* 0x000000ffff2d7224 */ /* 0x100fe400078e0047 */
[----:B------:R-:W-:-:S04]  /*4830*/  IMAD.MOV.U32 R31, RZ, RZ, R71 ;  /* 0x000000ffff1f7224 */ /* 0x000fc800078e0047 */
[----:B------:R-:W1:Y:S01]  /*4840*/  MUFU.EX2 R60, R60 ;  /* 0x0000003c003c7308 */ /* 0x000e620000000800 */
[----:B--2---:R-:W-:Y:S01]  /*4850*/  FADD.FTZ R68, R58, R43 ;  /* 0x0000002b3a447221 */ /* 0x004fe20000010000 */
[----:B------:R-:W-:-:S06]  /*4860*/  IMAD.MOV.U32 R43, RZ, RZ, R71 ;  /* 0x000000ffff2b7224 */ /* 0x000fcc00078e0047 */
[----:B------:R-:W2:Y:S01]  /*4870*/  MUFU.EX2 R21, R21 ;  /* 0x0000001500157308 */ /* 0x000ea20000000800 */
[----:B0-----:R-:W-:Y:S01]  /*4880*/  FADD.FTZ R7, R23, R68 ;  /* 0x0000004417077221 */ /* 0x001fe20000010000 */
[----:B------:R-:W-:-:S06]  /*4890*/  IMAD.MOV.U32 R68, RZ, RZ, R71 ;  /* 0x000000ffff447224 */ /* 0x000fcc00078e0047 */
[----:B------:R-:W0:Y:S01]  /*48a0*/  MUFU.EX2 R62, R62 ;  /* 0x0000003e003e7308 */ /* 0x000e220000000800 */
[----:B-1----:R-:W-:Y:S01]  /*48b0*/  FADD.FTZ R28, R60, R7 ;  /* 0x000000073c1c7221 */ /* 0x002fe20000010000 */
[----:B------:R-:W-:Y:S01]  /*48c0*/  F2FP.F16.F32.PACK_AB R7, R56, R13 ;  /* 0x0000000d3807723e */ /* 0x000fe200000000ff */
[----:B------:R-:W-:Y:S01]  /*48d0*/  FADD.FTZ R13, R59, R52 ;  /* 0x000000343b0d7221 */ /* 0x000fe20000010000 */
[--C-:B------:R-:W-:Y:S02]  /*48e0*/  IMAD.MOV.U32 R59, RZ, RZ, R71.reuse ;  /* 0x000000ffff3b7224 */ /* 0x100fe400078e0047 */
[----:B------:R-:W-:Y:S02]  /*48f0*/  IMAD.MOV.U32 R56, RZ, RZ, R71 ;  /* 0x000000ffff387224 */ /* 0x000fe400078e0047 */
[----:B------:R-:W-:Y:S01]  /*4900*/  FADD.FTZ R52, R26, R13 ;  /* 0x0000000d1a347221 */ /* 0x000fe20000010000 */
[----:B------:R-:W1:Y:S01]  /*4910*/  MUFU.EX2 R33, R33 ;  /* 0x0000002100217308 */ /* 0x000e620000000800 */
[----:B--2---:R-:W-:Y:S01]  /*4920*/  FADD.FTZ R3, R21, R28 ;  /* 0x0000001c15037221 */ /* 0x004fe20000010000 */
[----:B------:R-:W-:Y:S01]  /*4930*/  F2FP.F16.F32.PACK_AB R13, R58, R15 ;  /* 0x0000000f3a0d723e */ /* 0x000fe200000000ff */
[----:B------:R2:W-:Y:S01]  /*4940*/  STSM.16.M88.4 [R2+0x27300], R4 ;  /* 0x0273000402007844 */ /* 0x0005e20000000200 */
[----:B------:R-:W-:Y:S01]  /*4950*/  F2FP.F16.F32.PACK_AB R15, R60, R23 ;  /* 0x000000173c0f723e */ /* 0x000fe200000000ff */
[----:B------:R-:W-:-:S02]  /*4960*/  IMAD.MOV.U32 R60, RZ, RZ, R71 ;  /* 0x000000ffff3c7224 */ /* 0x000fc400078e0047 */
[----:B------:R-:W-:Y:S01]  /*4970*/  IMAD.MOV.U32 R58, RZ, RZ, R71 ;  /* 0x000000ffff3a7224 */ /* 0x000fe200078e0047 */
[----:B------:R-:W3:Y:S01]  /*4980*/  MUFU.EX2 R65, R65 ;  /* 0x0000004100417308 */ /* 0x000ee20000000800 */
[----:B0-----:R-:W-:Y:S01]  /*4990*/  FADD.FTZ R28, R62, R3 ;  /* 0x000000033e1c7221 */ /* 0x001fe20000010000 */
[----:B------:R0:W-:Y:S06]  /*49a0*/  STSM.16.M88.4 [R2+0x28b00], R12 ;  /* 0x028b000c02007844 */ /* 0x0001ec0000000200 */
[----:B------:R-:W4:Y:S01]  /*49b0*/  MUFU.EX2 R66, R66 ;  /* 0x0000004200427308 */ /* 0x000f220000000800 */
[----:B-1----:R-:W-:-:S07]  /*49c0*/  FADD.FTZ R3, R33, R28 ;  /* 0x0000001c21037221 */ /* 0x002fce0000010000 */
[----:B------:R-:W-:Y:S01]  /*49d0*/  MUFU.EX2 R32, R32 ;  /* 0x0000002000207308 */ /* 0x000fe20000000800 */
[----:B---3--:R-:W-:-:S07]  /*49e0*/  F2FP.F16.F32.PACK_AB R26, R65, R26 ;  /* 0x0000001a411a723e */ /* 0x008fce00000000ff */
[----:B------:R1:W-:Y:S01]  /*49f0*/  MUFU.EX2 R0, R69 ;  /* 0x0000004500007308 */ /* 0x0003e20000000800 */
[C---:B----4-:R-:W-:Y:S01]  /*4a00*/  FADD.FTZ R3, R66.reuse, R3 ;  /* 0x0000000342037221 */ /* 0x050fe20000010000 */
[----:B------:R-:W-:Y:S01]  /*4a10*/  F2FP.F16.F32.PACK_AB R27, R66, R33 ;  /* 0x00000021421b723e */ /* 0x000fe200000000ff */
[--C-:B------:R-:W-:Y:S02]  /*4a20*/  IMAD.MOV.U32 R66, RZ, RZ, R71.reuse ;  /* 0x000000ffff427224 */ /* 0x100fe400078e0047 */
[----:B------:R-:W-:-:S03]  /*4a30*/  IMAD.MOV.U32 R33, RZ, RZ, R71 ;  /* 0x000000ffff217224 */ /* 0x000fc600078e0047 */
[----:B------:R-:W2:Y:S01]  /*4a40*/  MUFU.EX2 R87, R87 ;  /* 0x0000005700577308 */ /* 0x000ea20000000800 */
[----:B-1----:R-:W-:-:S07]  /*4a50*/  IMAD.MOV.U32 R69, RZ, RZ, R71 ;  /* 0x000000ffff457224 */ /* 0x002fce00078e0047 */
[----:B------:R-:W1:Y:S08]  /*4a60*/  MUFU.EX2 R35, R35 ;  /* 0x0000002300237308 */ /* 0x000e700000000800 */
[----:B------:R-:W-:Y:S01]  /*4a70*/  MUFU.EX2 R44, R44 ;  /* 0x0000002c002c7308 */ /* 0x000fe20000000800 */
[----:B--2---:R-:W-:-:S07]  /*4a80*/  F2FP.F16.F32.PACK_AB R4, R87, R32 ;  /* 0x000000205704723e */ /* 0x004fce00000000ff */
[----:B------:R-:W-:Y:S01]  /*4a90*/  MUFU.EX2 R85, R85 ;  /* 0x0000005500557308 */ /* 0x000fe20000000800 */
[----:B-1----:R-:W-:-:S07]  /*4aa0*/  F2FP.F16.F32.PACK_AB R5, R35, R0 ;  /* 0x000000002305723e */ /* 0x002fce00000000ff */
[----:B------:R-:W1:Y:S08]  /*4ab0*/  MUFU.EX2 R30, R30 ;  /* 0x0000001e001e7308 */ /* 0x000e700000000800 */
[----:B------:R2:W-:Y:S08]  /*4ac0*/  MUFU.EX2 R50, R25 ;  /* 0x0000001900327308 */ /* 0x0005f00000000800 */
[----:B------:R-:W3:Y:S01]  /*4ad0*/  MUFU.EX2 R42, R42 ;  /* 0x0000002a002a7308 */ /* 0x000ee20000000800 */
[----:B--2---:R-:W-:Y:S01]  /*4ae0*/  FADD.FTZ R25, R65, R52 ;  /* 0x0000003441197221 */ /* 0x004fe20000010000 */
[----:B------:R-:W-:Y:S01]  /*4af0*/  FADD.FTZ R52, R0, R3 ;  /* 0x0000000300347221 */ /* 0x000fe20000010000 */
[----:B------:R-:W-:-:S02]  /*4b00*/  IMAD.MOV.U32 R65, RZ, RZ, R71 ;  /* 0x000000ffff417224 */ /* 0x000fc400078e0047 */
[----:B------:R-:W-:Y:S01]  /*4b10*/  FADD.FTZ R28, R32, R25 ;  /* 0x00000019201c7221 */ /* 0x000fe20000010000 */
[----:B------:R-:W-:Y:S01]  /*4b20*/  FADD.FTZ R23, R35, R52 ;  /* 0x0000003423177221 */ /* 0x000fe20000010000 */
[----:B------:R-:W-:Y:S01]  /*4b30*/  F2FP.F16.F32.PACK_AB R25, R62, R21 ;  /* 0x000000153e19723e */ /* 0x000fe200000000ff */
[----:B------:R-:W2:Y:S01]  /*4b40*/  MUFU.EX2 R29, R89 ;  /* 0x00000059001d7308 */ /* 0x000ea20000000800 */
[----:B------:R-:W-:Y:S01]  /*4b50*/  FADD.FTZ R3, R87, R28 ;  /* 0x0000001c57037221 */ /* 0x000fe20000010000 */
[----:B-1----:R-:W-:Y:S01]  /*4b60*/  FADD.FTZ R54, R30, R23 ;  /* 0x000000171e367221 */ /* 0x002fe20000010000 */
[----:B------:R-:W-:Y:S01]  /*4b70*/  IMAD.MOV.U32 R62, RZ, RZ, R71 ;  /* 0x000000ffff3e7224 */ /* 0x000fe200078e0047 */
[----:B------:R-:W-:Y:S01]  /*4b80*/  STSM.16.M88.4 [R2+0x2a300], R24 ;  /* 0x02a3001802007844 */ /* 0x000fe20000000200 */
[----:B------:R-:W-:Y:S01]  /*4b90*/  FADD.FTZ R52, R44, R3 ;  /* 0x000000032c347221 */ /* 0x000fe20000010000 */
[--C-:B------:R-:W-:Y:S02]  /*4ba0*/  IMAD.MOV.U32 R35, RZ, RZ, R71.reuse ;  /* 0x000000ffff237224 */ /* 0x100fe400078e0047 */
[----:B------:R-:W1:Y:S01]  /*4bb0*/  MUFU.EX2 R73, R73 ;  /* 0x0000004900497308 */ /* 0x000e620000000800 */
[----:B------:R-:W-:Y:S01]  /*4bc0*/  FADD.FTZ R3, R85, R52 ;  /* 0x0000003455037221 */ /* 0x000fe20000010000 */
[----:B------:R-:W-:-:S02]  /*4bd0*/  IMAD.MOV.U32 R52, RZ, RZ, R71 ;  /* 0x000000ffff347224 */ /* 0x000fc400078e0047 */
[----:B------:R-:W-:Y:S02]  /*4be0*/  IMAD.MOV.U32 R32, RZ, RZ, R71 ;  /* 0x000000ffff207224 */ /* 0x000fe400078e0047 */
[----:B---3--:R-:W-:Y:S02]  /*4bf0*/  FADD.FTZ R6, R42, R3 ;  /* 0x000000032a067221 */ /* 0x008fe40000010000 */
[----:B------:R-:W3:Y:S01]  /*4c00*/  MUFU.EX2 R37, R37 ;  /* 0x0000002500257308 */ /* 0x000ee20000000800 */
[----:B--2---:R-:W-:-:S07]  /*4c10*/  FADD.FTZ R54, R29, R54 ;  /* 0x000000361d367221 */ /* 0x004fce0000010000 */
[----:B------:R-:W2:Y:S01]  /*4c20*/  MUFU.EX2 R40, R40 ;  /* 0x0000002800287308 */ /* 0x000ea20000000800 */
[----:B-1----:R-:W-:Y:S01]  /*4c30*/  FADD.FTZ R7, R73, R6 ;  /* 0x0000000649077221 */ /* 0x002fe20000010000 */
[----:B------:R-:W-:Y:S01]  /*4c40*/  F2FP.F16.F32.PACK_AB R6, R85, R44 ;  /* 0x0000002c5506723e */ /* 0x000fe200000000ff */
[----:B------:R-:W-:-:S05]  /*4c50*/  IMAD.MOV.U32 R44, RZ, RZ, R71 ;  /* 0x000000ffff2c7224 */ /* 0x000fca00078e0047 */
[----:B------:R-:W1:Y:S01]  /*4c60*/  MUFU.EX2 R64, R64 ;  /* 0x0000004000407308 */ /* 0x000e620000000800 */
[----:B---3--:R-:W-:Y:S01]  /*4c70*/  FADD.FTZ R3, R37, R54 ;  /* 0x0000003625037221 */ /* 0x008fe20000010000 */
[----:B------:R-:W-:-:S06]  /*4c80*/  IMAD.MOV.U32 R54, RZ, RZ, R71 ;  /* 0x000000ffff367224 */ /* 0x000fcc00078e0047 */
[----:B------:R-:W3:Y:S01]  /*4c90*/  MUFU.EX2 R77, R77 ;  /* 0x0000004d004d7308 */ /* 0x000ee20000000800 */
[----:B--2---:R-:W-:Y:S01]  /*4ca0*/  FADD.FTZ R10, R40, R7 ;  /* 0x00000007280a7221 */ /* 0x004fe20000010000 */
[----:B------:R-:W-:Y:S01]  /*4cb0*/  F2FP.F16.F32.PACK_AB R7, R29, R30 ;  /* 0x0000001e1d07723e */ /* 0x000fe200000000ff */
[--C-:B------:R-:W-:Y:S02]  /*4cc0*/  IMAD.MOV.U32 R30, RZ, RZ, R71.reuse ;  /* 0x000000ffff1e7224 */ /* 0x100fe400078e0047 */
[----:B------:R-:W-:Y:S02]  /*4cd0*/  IMAD.MOV.U32 R29, RZ, RZ, R71 ;  /* 0x000000ffff1d7224 */ /* 0x000fe400078e0047 */
[----:B------:R2:W-:Y:S01]  /*4ce0*/  STSM.16.M88.4 [R2+0x2bb00], R4 ;  /* 0x02bb000402007844 */ /* 0x0005e20000000200 */
[----:B------:R-:W4:Y:S01]  /*4cf0*/  MUFU.EX2 R41, R41 ;  /* 0x0000002900297308 */ /* 0x000f220000000800 */
[----:B-1----:R-:W-:-:S07]  /*4d00*/  FADD.FTZ R8, R64, R3 ;  /* 0x0000000340087221 */ /* 0x002fce0000010000 */
[----:B------:R-:W1:Y:S01]  /*4d10*/  MUFU.EX2 R38, R38 ;  /* 0x0000002600267308 */ /* 0x000e620000000800 */
[----:B---3--:R-:W-:-:S07]  /*4d20*/  FADD.FTZ R9, R77, R10 ;  /* 0x0000000a4d097221 */ /* 0x008fce0000010000 */
[----:B------:R-:W3:Y:S01]  /*4d30*/  MUFU.EX2 R79, R79 ;  /* 0x0000004f004f7308 */ /* 0x000ee20000000800 */
[----:B----4-:R-:W-:-:S04]  /*4d40*/  FADD.FTZ R3, R41, R8 ;  /* 0x0000000829037221 */ /* 0x010fc80000010000 */
[----:B------:R-:W-:-:S03]  /*4d50*/  FADD.FTZ R8, R50, R3 ;  /* 0x0000000332087221 */ /* 0x000fc60000010000 */
[----:B------:R-:W4:Y:S01]  /*4d60*/  MUFU.EX2 R105, R105 ;  /* 0x0000006900697308 */ /* 0x000f220000000800 */
[----:B-1----:R-:W-:Y:S01]  /*4d70*/  FADD.FTZ R10, R38, R9 ;  /* 0x00000009260a7221 */ /* 0x002fe20000010000 */
[----:B------:R-:W-:Y:S01]  /*4d80*/  F2FP.F16.F32.PACK_AB R9, R64, R37 ;  /* 0x000000254009723e */ /* 0x000fe200000000ff */
[--C-:B------:R-:W-:Y:S02]  /*4d90*/  IMAD.MOV.U32 R64, RZ, RZ, R71.reuse ;  /* 0x000000ffff407224 */ /* 0x100fe400078e0047 */
[----:B------:R-:W-:-:S03]  /*4da0*/  IMAD.MOV.U32 R37, RZ, RZ, R71 ;  /* 0x000000ffff257224 */ /* 0x000fc600078e0047 */
[----:B------:R-:W0:Y:S01]  /*4db0*/  MUFU.EX2 R36, R36 ;  /* 0x0000002400247308 */ /* 0x000e220000000800 */
[----:B---3--:R-:W-:Y:S01]  /*4dc0*/  FADD.FTZ R11, R79, R10 ;  /* 0x0000000a4f0b7221 */ /* 0x008fe20000010000 */
[----:B------:R-:W-:Y:S01]  /*4dd0*/  F2FP.F16.F32.PACK_AB R10, R77, R40 ;  /* 0x000000284d0a723e */ /* 0x000fe200000000ff */
[----:B------:R-:W-:-:S05]  /*4de0*/  IMAD.MOV.U32 R40, RZ, RZ, R71 ;  /* 0x000000ffff287224 */ /* 0x000fca00078e0047 */
[----:B------:R-:W1:Y:S01]  /*4df0*/  MUFU.EX2 R20, R107 ;  /* 0x0000006b00147308 */ /* 0x000e620000000800 */
[----:B----4-:R-:W-:Y:S01]  /*4e00*/  FADD.FTZ R3, R105, R8 ;  /* 0x0000000869037221 */ /* 0x010fe20000010000 */
[----:B------:R-:W-:Y:S01]  /*4e10*/  F2FP.F16.F32.PACK_AB R8, R73, R42 ;  /* 0x0000002a4908723e */ /* 0x000fe200000000ff */
[----:B------:R-:W-:-:S05]  /*4e20*/  IMAD.MOV.U32 R42, RZ, RZ, R71 ;  /* 0x000000ffff2a7224 */ /* 0x000fca00078e0047 */
[----:B------:R-:W2:Y:S01]  /*4e30*/  MUFU.EX2 R67, R67 ;  /* 0x0000004300437308 */ /* 0x000ea20000000800 */
[----:B0-----:R-:W-:Y:S01]  /*4e40*/  FADD.FTZ R14, R36, R11 ;  /* 0x0000000b240e7221 */ /* 0x001fe20000010000 */
[----:B------:R-:W-:Y:S01]  /*4e50*/  F2FP.F16.F32.PACK_AB R11, R50, R41 ;  /* 0x00000029320b723e */ /* 0x000fe200000000ff */
[--C-:B------:R-:W-:Y:S02]  /*4e60*/  IMAD.MOV.U32 R50, RZ, RZ, R71.reuse ;  /* 0x000000ffff327224 */ /* 0x100fe400078e0047 */
[----:B------:R-:W-:Y:S02]  /*4e70*/  IMAD.MOV.U32 R41, RZ, RZ, R71 ;  /* 0x000000ffff297224 */ /* 0x000fe400078e0047 */
[----:B------:R-:W-:Y:S01]  /*4e80*/  STSM.16.M88.4 [R2+0x2d300], R8 ;  /* 0x02d3000802007844 */ /* 0x000fe20000000200 */
[----:B------:R-:W0:Y:S01]  /*4e90*/  MUFU.EX2 R103, R103 ;  /* 0x0000006700677308 */ /* 0x000e220000000800 */
[C---:B-1----:R-:W-:Y:S01]  /*4ea0*/  FADD.FTZ R12, R20.reuse, R3 ;  /* 0x00000003140c7221 */ /* 0x042fe20000010000 */
[----:B------:R-:W-:-:S06]  /*4eb0*/  F2FP.F16.F32.PACK_AB R13, R20, R105 ;  /* 0x00000069140d723e */ /* 0x000fcc00000000ff */
[----:B------:R-:W1:Y:S01]  /*4ec0*/  MUFU.EX2 R28, R93 ;  /* 0x0000005d001c7308 */ /* 0x000e620000000800 */
[C---:B--2---:R-:W-:Y:S01]  /*4ed0*/  FADD.FTZ R5, R67.reuse, R14 ;  /* 0x0000000e43057221 */ /* 0x044fe20000010000 */
[----:B------:R-:W-:Y:S01]  /*4ee0*/  F2FP.F16.F32.PACK_AB R14, R67, R36 ;  /* 0x00000024430e723e */ /* 0x000fe200000000ff */
[--C-:B------:R-:W-:Y:S02]  /*4ef0*/  IMAD.MOV.U32 R67, RZ, RZ, R71.reuse ;  /* 0x000000ffff437224 */ /* 0x100fe400078e0047 */
[----:B------:R-:W-:-:S03]  /*4f00*/  IMAD.MOV.U32 R36, RZ, RZ, R71 ;  /* 0x000000ffff247224 */ /* 0x000fc600078e0047 */
[----:B------:R-:W2:Y:S01]  /*4f10*/  MUFU.EX2 R34, R34 ;  /* 0x0000002200227308 */ /* 0x000ea20000000800 */
[----:B0-----:R-:W-:Y:S01]  /*4f20*/  FADD.FTZ R3, R103, R12 ;  /* 0x0000000c67037221 */ /* 0x001fe20000010000 */
[----:B------:R-:W-:Y:S01]  /*4f30*/  F2FP.F16.F32.PACK_AB R12, R79, R38 ;  /* 0x000000264f0c723e */ /* 0x000fe200000000ff */
[----:B------:R-:W-:-:S05]  /*4f40*/  IMAD.MOV.U32 R38, RZ, RZ, R71 ;  /* 0x000000ffff267224 */ /* 0x000fca00078e0047 */
[----:B------:R-:W-:Y:S01]  /*4f50*/  MUFU.EX2 R46, R46 ;  /* 0x0000002e002e7308 */ /* 0x000fe20000000800 */
[C---:B-1----:R-:W-:Y:S01]  /*4f60*/  F2FP.F16.F32.PACK_AB R15, R28.reuse, R103 ;  /* 0x000000671c0f723e */ /* 0x042fe200000000ff */
[----:B------:R-:W-:Y:S01]  /*4f70*/  FADD.FTZ R4, R28, R3 ;  /* 0x000000031c047221 */ /* 0x000fe20000010000 */
[----:B------:R-:W-:-:S03]  /*4f80*/  IMAD.MOV.U32 R28, RZ, RZ, R71 ;  /* 0x000000ffff1c7224 */ /* 0x000fc600078e0047 */
[----:B------:R-:W-:Y:S02]  /*4f90*/  STSM.16.M88.4 [R2+0x2eb00], R12 ;  /* 0x02eb000c02007844 */ /* 0x000fe40000000200 */
[----:B------:R-:W0:Y:S01]  /*4fa0*/  MUFU.EX2 R91, R91 ;  /* 0x0000005b005b7308 */ /* 0x000e220000000800 */
[----:B--2---:R-:W-:Y:S01]  /*4fb0*/  F2FP.F16.F32.PACK_AB R24, R81, R34 ;  /* 0x000000225118723e */ /* 0x004fe200000000ff */
[----:B------:R-:W-:Y:S01]  /*4fc0*/  FADD.FTZ R6, R34, R5 ;  /* 0x0000000522067221 */ /* 0x000fe20000010000 */
[----:B------:R-:W-:-:S03]  /*4fd0*/  IMAD.MOV.U32 R34, RZ, RZ, R71 ;  /* 0x000000ffff227224 */ /* 0x000fc600078e0047 */
[----:B------:R-:W-:Y:S02]  /*4fe0*/  FADD.FTZ R5, R81, R6 ;  /* 0x0000000651057221 */ /* 0x000fe40000010000 */
[----:B------:R-:W1:Y:S08]  /*4ff0*/  MUFU.EX2 R97, R97 ;  /* 0x0000006100617308 */ /* 0x000e700000000800 */
[----:B------:R-:W2:Y:S01]  /*5000*/  MUFU.EX2 R0, R99 ;  /* 0x0000006300007308 */ /* 0x000ea20000000800 */
[----:B0-----:R-:W-:Y:S01]  /*5010*/  F2FP.F16.F32.PACK_AB R26, R91, R46 ;  /* 0x0000002e5b1a723e */ /* 0x001fe200000000ff */
[----:B------:R-:W-:-:S06]  /*5020*/  FADD.FTZ R46, R46, R5 ;  /* 0x000000052e2e7221 */ /* 0x000fcc0000010000 */
[----:B------:R-:W0:Y:S01]  /*5030*/  MUFU.EX2 R113, R113 ;  /* 0x0000007100717308 */ /* 0x000e220000000800 */
[----:B-1----:R-:W-:-:S07]  /*5040*/  FADD.FTZ R3, R97, R4 ;  /* 0x0000000461037221 */ /* 0x002fce0000010000 */
[----:B------:R-:W1:Y:S01]  /*5050*/  MUFU.EX2 R48, R48 ;  /* 0x0000003000307308 */ /* 0x000e620000000800 */
[C---:B--2---:R-:W-:Y:S01]  /*5060*/  F2FP.F16.F32.PACK_AB R25, R0.reuse, R97 ;  /* 0x000000610019723e */ /* 0x044fe200000000ff */
[----:B------:R-:W-:-:S04]  /*5070*/  FADD.FTZ R4, R0, R3 ;  /* 0x0000000300047221 */ /* 0x000fc80000010000 */
[----:B0-----:R-:W-:Y:S01]  /*5080*/  FADD.FTZ R3, R113, R4 ;  /* 0x0000000471037221 */ /* 0x001fe20000010000 */
[----:B------:R-:W-:Y:S01]  /*5090*/  FADD.FTZ R4, R91, R46 ;  /* 0x0000002e5b047221 */ /* 0x000fe20000010000 */
[----:B------:R-:W-:Y:S01]  /*50a0*/  IMAD.MOV.U32 R46, RZ, RZ, R71 ;  /* 0x000000ffff2e7224 */ /* 0x000fe200078e0047 */
[C---:B-1----:R-:W-:Y:S01]  /*50b0*/  F2FP.F16.F32.PACK_AB R27, R48.reuse, R113 ;  /* 0x00000071301b723e */ /* 0x042fe200000000ff */
[----:B------:R-:W-:Y:S01]  /*50c0*/  FADD.FTZ R3, R48, R3 ;  /* 0x0000000330037221 */ /* 0x000fe20000010000 */
[----:B------:R-:W-:-:S03]  /*50d0*/  IMAD.MOV.U32 R48, RZ, RZ, R71 ;  /* 0x000000ffff307224 */ /* 0x000fc600078e0047 */
[----:B------:R0:W-:Y:S01]  /*50e0*/  STSM.16.M88.4 [R2+0x30300], R24 ;  /* 0x0303001802007844 */ /* 0x0001e20000000200 */
[----:B------:R1:W-:Y:S06]  /*50f0*/  MEMBAR.ALL.CTA ;  /* 0x0000000000007992 */ /* 0x0003ec0000008000 */
[----:B-1----:R-:W1:Y:S01]  /*5100*/  FENCE.VIEW.ASYNC.S ;  /* 0x00000000000073c6 */ /* 0x002e620000000000 */
[--C-:B0-----:R-:W-:Y:S02]  /*5110*/  IMAD.MOV.U32 R27, RZ, RZ, R71.reuse ;  /* 0x000000ffff1b7224 */ /* 0x101fe400078e0047 */
[----:B------:R-:W-:-:S02]  /*5120*/  IMAD.MOV.U32 R26, RZ, RZ, R71 ;  /* 0x000000ffff1a7224 */ /* 0x000fc400078e0047 */
[--C-:B------:R-:W-:Y:S02]  /*5130*/  IMAD.MOV.U32 R25, RZ, RZ, R71.reuse ;  /* 0x000000ffff197224 */ /* 0x100fe400078e0047 */
[----:B------:R-:W-:Y:S01]  /*5140*/  IMAD.MOV.U32 R24, RZ, RZ, R71 ;  /* 0x000000ffff187224 */ /* 0x000fe200078e0047 */
[----:B-1----:R-:W-:Y:S01]  /*5150*/  NOP ;  /* 0x0000000000007918 */ /* 0x002fe20000000000 */
[----:B------:R-:W-:Y:S05]  /*5160*/  @!P2 BRA `(.L_x_9932) ;  /* 0x000000400070a947 */ /* 0x000fea0003800000 */
        /* <DEDUP_REMOVED lines=29> */
[----:B------:R-:W-:-:S05]  /*5340*/  ULDC UR5, c[0x0][0x9d8] ;  /* 0x0002760000057ab9 */ /* 0x000fca0000000800 */
.L_x_9941:
[----:B------:R-:W-:Y:S01]  /*5350*/  UIADD3 UR36, UR6, 0x1, URZ ;  /* 0x0000000106247890 */ /* 0x000fe2000fffe03f */
[----:B------:R-:W-:-:S03]  /*5360*/  ISETP.NE.AND P3, PT, RZ, UR38, PT ;  /* 0x00000026ff007c0c */ /* 0x000fc6000bf65270 */
[----:B------:R-:W-:-:S04]  /*5370*/  UISETP.NE.AND UP0, UPT, UR36, 0x2, UPT ;  /* 0x000000022400788c */ /* 0x000fc8000bf05270 */
[----:B------:R-:W-:Y:S02]  /*5380*/  USEL UR4, URZ, 0x1, UP0 ;  /* 0x000000013f047887 */ /* 0x000fe40008000000 */
[----:B------:R-:W-:-:S04]  /*5390*/  USEL UR36, UR36, URZ, UP0 ;  /* 0x0000003f24247287 */ /* 0x000fc80008000000 */
[----:B------:R-:W-:Y:S01]  /*53a0*/  LOP3.LUT R16, R7, UR4, RZ, 0x3c, !PT ;  /* 0x0000000407107c12 */ /* 0x000fe2000f8e3cff */
[----:B------:R-:W-:Y:S07]  /*53b0*/  @P3 BRA `(.L_x_9933) ;  /* 0x0000000000283947 */ /* 0x000fee0003800000 */
[----:B------:R-:W-:Y:S05]  /*53c0*/  @!P0 BRA `(.L_x_9934) ;  /* 0x0000000000048947 */ /* 0x000fea0003800000 */
[----:B------:R-:W-:Y:S01]  /*53d0*/  BPT.TRAP 0x1 ;  /* 0x000000040000795c */ /* 0x000fe20000300000 */
.L_x_9934:
[----:B------:R-:W-:Y:S01]  /*53e0*/  ULEA UR4, UR36, UR37, 0x3 ;  /* 0x0000002524047291 */ /* 0x000fe2000f8e183f */
[----:B------:R-:W-:-:S08]  /*53f0*/  SHF.L.U32 R8, R16, 0x1f, RZ ;  /* 0x0000001f10087819 */ /* 0x000fd000000006ff */
[----:B------:R0:W1:Y:S01]  /*5400*/  SYNCS.PHASECHK.TRANS64.TRYWAIT P2, [UR4+0x31c30], R8 ;  /* 0x031c3008ff0075a7 */ /* 0x0000620008040144 */
[----:B------:R-:W-:Y:S05]  /*5410*/  @!P0 BRA `(.L_x_9935) ;  /* 0x0000000000048947 */ /* 0x000fea0003800000 */
[----:B------:R-:W-:Y:S01]  /*5420*/  BPT.TRAP 0x1 ;  /* 0x000000040000795c */ /* 0x000fe20000300000 */
.L_x_9935:
[----:B-1----:R-:W-:Y:S05]  /*5430*/  @P2 BRA `(.L_x_9933) ;  /* 0x0000000000082947 */ /* 0x002fea0003800000 */
[----:B------:R-:W1:Y:S02]  /*5440*/  SYNCS.PHASECHK.TRANS64.TRYWAIT P2, [UR4+0x31c30], R8 ;  /* 0x031c3008ff0075a7 */ /* 0x000e640008040144 */
[----:B-1----:R-:W-:Y:S05]  /*5450*/  @!P2 BRA `(.L_x_9936) ;  /* 0x0000009c0088a947 */ /* 0x002fea0003800000 */
.L_x_9933:
[----:B-1----:R-:W1:Y:S01]  /*5460*/  S2R R9, SR_TID.X ;  /* 0x0000000000097919 */ /* 0x002e620000002100 */
[----:B------:R-:W-:Y:S01]  /*5470*/  UIMAD UR4, UR36, 0x6c0, UR7 ;  /* 0x000006c0240478a4 */ /* 0x000fe2000f8e0207 */
[----:B------:R-:W-:Y:S01]  /*5480*/  UMOV UR31, 0x80000020 ;  /* 0x80000020001f7882 */ /* 0x000fe20000000000 */
[----:B------:R-:W-:Y:S02]  /*5490*/  UMOV UR32, UR28 ;  /* 0x0000001c00207c82 */ /* 0x000fe40008000000 */
[----:B------:R-:W-:Y:S01]  /*54a0*/  UIADD3 UR34, UR4, 0x40, URZ ;  /* 0x0000004004227890 */ /* 0x000fe2000fffe03f */
[----:B------:R-:W-:Y:S02]  /*54b0*/  UMOV UR33, UR29 ;  /* 0x0000001d00217c82 */ /* 0x000fe40008000000 */
        /* <DEDUP_REMOVED lines=19> */
[----:B-1----:R-:W-:Y:S01]  /*55f0*/  SHF.R.U32.HI R9, RZ, 0x7, R9 ;  /* 0x00000007ff097819 */ /* 0x002fe20000011609 */
[----:B------:R-:W-:Y:S01]  /*5600*/  UMOV UR56, UR28 ;  /* 0x0000001c00387c82 */ /* 0x000fe20008000000 */
[----:B------:R-:W-:Y:S01]  /*5610*/  UMOV UR57, UR29 ;  /* 0x0000001d00397c82 */ /* 0x000fe20008000000 */
[----:B------:R-:W-:Y:S01]  /*5620*/  UMOV UR59, 0x80000020 ;  /* 0x80000020003b7882 */ /* 0x000fe20000000000 */
[----:B------:R-:W-:Y:S01]  /*5630*/  UIADD3 UR10, UR4, 0x200, URZ ;  /* 0x00000200040a7890 */ /* 0x000fe2000fffe03f */
[----:B0-----:R-:W-:Y:S01]  /*5640*/  VIADD R8, R9, 0x8 ;  /* 0x0000000809087836 */ /* 0x001fe20000000000 */
[----:B------:R-:W-:Y:S01]  /*5650*/  UMOV UR11, 0x80000020 ;  /* 0x80000020000b7882 */ /* 0x000fe20000000000 */
[----:B------:R-:W-:Y:S01]  /*5660*/  UIADD3 UR14, UR4, 0x202, URZ ;  /* 0x00000202040e7890 */ /* 0x000fe2000fffe03f */
[----:B------:R-:W-:-:S02]  /*5670*/  UMOV UR15, 0x80000020 ;  /* 0x80000020000f7882 */ /* 0x000fc40000000000 */
[----:B------:R0:W-:Y:S01]  /*5680*/  BAR.SYNC.DEFER_BLOCKING R8, 0x100 ;  /* 0x000400080000751d */ /* 0x0001e20000010000 */
[----:B------:R-:W-:Y:S02]  /*5690*/  UIADD3 UR18, UR4, 0x242, URZ ;  /* 0x0000024204127890 */ /* 0x000fe4000fffe03f */
[----:B------:R-:W-:Y:S02]  /*56a0*/  UIADD3 UR22, UR4, 0x480, URZ ;  /* 0x0000048004167890 */ /* 0x000fe4000fffe03f */
[----:B------:R-:W-:Y:S01]  /*56b0*/  UIADD3 UR26, UR4, 0x482, URZ ;  /* 0x00000482041a7890 */ /* 0x000fe2000fffe03f */
[----:B------:R-:W-:Y:S01]  /*56c0*/  UMOV UR19, 0x80000020 ;  /* 0x8000002000137882 */ /* 0x000fe20000000000 */
[----:B------:R-:W-:Y:S01]  /*56d0*/  UMOV UR23, 0x80000020 ;  /* 0x8000002000177882 */ /* 0x000fe20000000000 */
[----:B------:R-:W-:Y:S01]  /*56e0*/  UMOV UR27, 0x80000020 ;  /* 0x80000020001b7882 */ /* 0x000fe20000000000 */
        /* <DEDUP_REMOVED lines=315> */
.L_x_9938:
[----:B------:R-:W-:Y:S01]  /*6aa0*/  ULEA UR4, UR6, UR37, 0x3 ;  /* 0x0000002506047291 */ /* 0x000fe2000f8e183f */
[----:B------:R-:W-:-:S08]  /*6ab0*/  SHF.L.U32 R7, R7, 0x1f, RZ ;  /* 0x0000001f07077819 */ /* 0x000fd000000006ff */
[----:B------:R0:W1:Y:S01]  /*6ac0*/  SYNCS.PHASECHK.TRANS64.TRYWAIT P2, [UR4+0x31c50], R7 ;  /* 0x031c5007ff0075a7 */ /* 0x0000620008040144 */
[----:B------:R-:W-:Y:S05]  /*6ad0*/  @!P0 BRA `(.L_x_9939) ;  /* 0x0000000000048947 */ /* 0x000fea0003800000 */
[----:B------:R-:W-:Y:S01]  /*6ae0*/  BPT.TRAP 0x1 ;  /* 0x000000040000795c */ /* 0x000fe20000300000 */
.L_x_9939:
[----:B-1----:R-:W-:Y:S05]  /*6af0*/  @P2 BRA `(.L_x_9937) ;  /* 0x0000000000082947 */ /* 0x002fea0003800000 */
[----:B------:R-:W1:Y:S02]  /*6b00*/  SYNCS.PHASECHK.TRANS64.TRYWAIT P2, [UR4+0x31c50], R7 ;  /* 0x031c5007ff0075a7 */ /* 0x000e640008040144 */
[----:B-1----:R-:W-:Y:S05]  /*6b10*/  @!P2 BRA `(.L_x_9940) ;  /* 0x0000008400f0a947 */ /* 0x002fea0003800000 */
.L_x_9937:
        /* <DEDUP_REMOVED lines=14> */
[----:B------:R-:W-:Y:S01]  /*6c00*/  ULOP3.LUT UR4, UR39, 0x10000, URZ, 0xfc, !UPT ;  /* 0x0001000027047892 */ /* 0x000fe2000f8efc3f */
[----:B------:R-:W-:Y:S01]  /*6c10*/  FMUL.FTZ R22, R131, UR5 ;  /* 0x0000000583167c20 */ /* 0x000fe20008410000 */
[----:B------:R-:W-:Y:S01]  /*6c20*/  UIMAD UR10, UR6, 0x6c0, UR10 ;  /* 0x000006c0060a78a4 */ /* 0x000fe2000f8e020a */
[----:B------:R-:W-:Y:S01]  /*6c30*/  FMUL.FTZ R23, R132, UR5 ;  /* 0x0000000584177c20 */ /* 0x000fe20008410000 */
[----:B------:R-:W-:Y:S01]  /*6c40*/  FMUL.FTZ R128, R133, UR5 ;  /* 0x0000000585807c20 */ /* 0x000fe20008410000 */
[----:B------:R-:W1:Y:S01]  /*6c50*/  MUFU.TANH R8, R8 ;  /* 0x0000000800087308 */ /* 0x000e620000002400 */
[----:B------:R-:W-:Y:S01]  /*6c60*/  FMUL.FTZ R120, R120, UR5 ;  /* 0x0000000578787c20 */ /* 0x000fe20008410000 */
[----:B------:R-:W-:Y:S01]  /*6c70*/  UMOV UR32, UR4 ;  /* 0x0000000400207c82 */ /* 0x000fe20008000000 */
[----:B------:R-:W-:Y:S01]  /*6c80*/  FMUL.FTZ R121, R121, UR5 ;  /* 0x0000000579797c20 */ /* 0x000fe20008410000 */
[----:B------:R-:W-:Y:S01]  /*6c90*/  UMOV UR34, UR10 ;  /* 0x0000000a00227c82 */ /* 0x000fe20008000000 */
[----:B------:R-:W-:Y:S01]  /*6ca0*/  FMUL.FTZ R124, R124, UR5 ;  /* 0x000000057c7c7c20 */ /* 0x000fe20008410000 */
[----:B------:R-:W-:Y:S01]  /*6cb0*/  HGMMA.64x96x16.F32 R24, gdesc[UR32].tnspB, R24, gsb0 ;  /* 0x41600000201879f0 */ /* 0x000fe20008000818 */
[----:B------:R-:W-:Y:S01]  /*6cc0*/  UIADD3 UR32, UR4, 0x180, URZ ;  /* 0x0000018004207890 */ /* 0x000fe2000fffe03f */
[----:B------:R-:W2:Y:S01]  /*6cd0*/  MUFU.TANH R11, R11 ;  /* 0x0000000b000b7308 */ /* 0x000ea20000002400 */
[----:B------:R-:W-:Y:S01]  /*6ce0*/  UIADD3 UR34, UR10, 0x40, URZ ;  /* 0x000000400a227890 */ /* 0x000fe2000fffe03f */
[----:B0-----:R-:W-:Y:S01]  /*6cf0*/  FMNMX.FTZ R131, R7, R5, !PT ;  /* 0x0000000507837209 */ /* 0x001fe20007810000 */
[----:B------:R-:W-:Y:S01]  /*6d00*/  UMOV UR33, 0xc0000010 ;  /* 0xc000001000217882 */ /* 0x000fe20000000000 */
[----:B------:R-:W-:Y:S01]  /*6d10*/  UMOV UR35, 0x80000020 ;  /* 0x8000002000237882 */ /* 0x000fe20000000000 */
        /* <DEDUP_REMOVED lines=78> */
[----:B------:R-:W1:Y:S05]  /*7200*/  S2R R141, SR_TID.X ;  /* 0x00000000008d7919 */ /* 0x000e6a0000002100 */
[----:B------:R-:W3:Y:S01]  /*7210*/  MUFU.TANH R113, R113 ;  /* 0x0000007100717308 */ /* 0x000ee20000002400 */
[----:B--2---:R-:W-:-:S07]  /*7220*/  FMNMX.FTZ R131, R125, R132, !PT ;  /* 0x000000847d837209 */ /* 0x004fce0007810000 */
[----:B------:R-:W2:Y:S01]  /*7230*/  MUFU.TANH R116, R116 ;  /* 0x0000007400747308 */ /* 0x000ea20000002400 */
[----:B0-----:R-:W-:Y:S01]  /*7240*/  FMNMX.FTZ R132, R112, R131, !PT ;  /* 0x0000008370847209 */ /* 0x001fe20007810000 */
[----:B------:R-:W-:Y:S02]  /*7250*/  WARPGROUP.DEPBAR.LE gsb0, 0x0 ;  /* 0x00008000000079c5 */ /* 0x000fe40000010000 */
[----:B------:R-:W-:-:S04]  /*7260*/  WARPGROUP.ARRIVE ;  /* 0x00000000000079c5 */ /* 0x000fc80000000000 */
[----:B------:R-:W0:Y:S01]  /*7270*/  MUFU.TANH R117, R117 ;  /* 0x0000007500757308 */ /* 0x000e220000002400 */
[----:B---3--:R-:W-:Y:S01]  /*7280*/  FMNMX.FTZ R131, R113, R132, !PT ;  /* 0x0000008471837209 */ /* 0x008fe20007810000 */
[----:B------:R-:W-:Y:S01]  /*7290*/  HGMMA.64x96x16.F32 R24, gdesc[UR32].tnspB, R24, gsb0 ;  /* 0x41600000201879f0 */ /* 0x000fe20008000818 */
[----:B------:R-:W-:Y:S02]  /*72a0*/  UIADD3 UR32, UR4, 0x300, URZ ;  /* 0x0000030004207890 */ /* 0x000fe4000fffe03f */
[----:B------:R-:W-:-:S03]  /*72b0*/  UIADD3 UR34, UR10, 0x80, URZ ;  /* 0x000000800a227890 */ /* 0x000fc6000fffe03f */
[----:B------:R-:W3:Y:S01]  /*72c0*/  MUFU.TANH R104, R104 ;  /* 0x0000006800687308 */ /* 0x000ee20000002400 */
[----:B------:R-:W-:Y:S01]  /*72d0*/  UMOV UR33, 0xc0000010 ;  /* 0xc000001000217882 */ /* 0x000fe20000000000 */
[----:B------:R-:W-:Y:S01]  /*72e0*/  UMOV UR35, 0x80000020 ;  /* 0x8000002000237882 */ /* 0x000fe20000000000 */
[----:B--2---:R-:W-:Y:S02]  /*72f0*/  FMNMX.FTZ R132, R116, R131, !PT ;  /* 0x0000008374847209 */ /* 0x004fe40007810000 */
[----:B-1----:R-:W-:Y:S02]  /*7300*/  SHF.R.U32.HI R140, RZ, 0x7, R141 ;  /* 0x00000007ff8c7819 */ /* 0x002fe4000001168d */
[----:B------:R-:W-:Y:S01]  /*7310*/  ISETP.GE.U32.AND P2, PT, R141, 0x180, PT ;  /* 0x000001808d00780c */ /* 0x000fe20003f46070 */
[----:B------:R-:W1:Y:S01]  /*7320*/  MUFU.TANH R105, R105 ;  /* 0x0000006900697308 */ /* 0x000e620000002400 */
[----:B0-----:R-:W-:-:S07]  /*7330*/  FMNMX.FTZ R131, R117, R132, !PT ;  /* 0x0000008475837209 */ /* 0x001fce0007810000 */
[----:B------:R-:W0:Y:S01]  /*7340*/  MUFU.TANH R108, R108 ;  /* 0x0000006c006c7308 */ /* 0x000e220000002400 */
[----:B---3--:R-:W-:-:S07]  /*7350*/  FMNMX.FTZ R132, R104, R131, !PT ;  /* 0x0000008368847209 */ /* 0x008fce0007810000 */
        /* <DEDUP_REMOVED lines=19> */
[----:B-1----:R-:W-:Y:S01]  /*7490*/  FMNMX.FTZ R132, R92, R131, !PT ;  /* 0x000000835c847209 */ /* 0x002fe20007810000 */
[----:B------:R-:W-:Y:S02]  /*74a0*/  WARPGROUP.DEPBAR.LE gsb0, 0x0 ;  /* 0x00008000000079c5 */ /* 0x000fe40000010000 */
[----:B------:R-:W-:-:S04]  /*74b0*/  WARPGROUP.ARRIVE ;  /* 0x00000000000079c5 */ /* 0x000fc80000000000 */
[----:B------:R-:W1:Y:S01]  /*74c0*/  MUFU.TANH R81, R81 ;  /* 0x0000005100517308 */ /* 0x000e620000002400 */
[----:B0-----:R-:W-:Y:S01]  /*74d0*/  FMNMX.FTZ R131, R93, R132, !PT ;  /* 0x000000845d837209 */ /* 0x001fe20007810000 */
[----:B------:R-:W-:Y:S01]  /*74e0*/  HGMMA.64x96x16.F32 R24, gdesc[UR32].tnspB, R24, gsb0 ;  /* 0x41600000201879f0 */ /* 0x000fe20008000818 */
[----:B------:R-:W-:Y:S02]  /*74f0*/  UIADD3 UR32, UR4, 0x480, URZ ;  /* 0x0000048004207890 */ /* 0x000fe4000fffe03f */
[----:B------:R-:W-:Y:S01]  /*7500*/  UIADD3 UR34, UR10, 0xc0, URZ ;  /* 0x000000c00a227890 */ /* 0x000fe2000fffe03f */
[----:B------:R-:W-:Y:S01]  /*7510*/  UMOV UR33, 0xc0000010 ;  /* 0xc000001000217882 */ /* 0x000fe20000000000 */
[----:B------:R-:W-:Y:S01]  /*7520*/  UMOV UR35, 0x80000020 ;  /* 0x8000002000237882 */ /* 0x000fe20000000000 */
        /* <DEDUP_REMOVED lines=15> */
[----:B-1----:R-:W-:-:S05]  /*7620*/  FMNMX.FTZ R131, R77, R132, !PT ;  /* 0x000000844d837209 */ /* 0x002fca0007810000 */
[----:B------:R-:W1:Y:S02]  /*7630*/  SHFL.BFLY PT, R132, R131, 0x2, 0x1f ;  /* 0x0c401f0083847f89 */ /* 0x000e6400000e0000 */
[----:B------:R-:W3:Y:S08]  /*7640*/  MUFU.TANH R13, R13 ;  /* 0x0000000d000d7308 */ /* 0x000ef00000002400 */
[----:B------:R-:W4:Y:S08]  /*7650*/  MUFU.TANH R14, R14 ;  /* 0x0000000e000e7308 */ /* 0x000f300000002400 */
[----:B------:R-:W5:Y:S01]  /*7660*/  MUFU.TANH R21, R21 ;  /* 0x0000001500157308 */ /* 0x000f620000002400 */
[----:B-1----:R-:W-:Y:S01]  /*7670*/  FMNMX.FTZ R133, R131, R132, !PT ;  /* 0x0000008483857209 */ /* 0x002fe20007810000 */
[----:B------:R-:W-:Y:S01]  /*7680*/  FMUL.FTZ R131, R74, UR5 ;  /* 0x000000054a837c20 */ /* 0x000fe20008410000 */
[----:B------:R-:W-:Y:S01]  /*7690*/  FMUL.FTZ R132, R75, UR5 ;  /* 0x000000054b847c20 */ /* 0x000fe20008410000 */
[----:B------:R-:W1:Y:S04]  /*76a0*/  LDC R74, c[0x0][0x988] ;  /* 0x00026200ff4a7b82 */ /* 0x000e680000000800 */
[----:B------:R-:W5:Y:S01]  /*76b0*/  MUFU.TANH R22, R22 ;  /* 0x0000001600167308 */ /* 0x000f620000002400 */
[----:B------:R-:W0:Y:S01]  /*76c0*/  SHFL.BFLY PT, R134, R133, 0x1, 0x1f ;  /* 0x0c201f0085867f89 */ /* 0x000e2200000e0000 */
[----:B------:R-:W-:-:S02]  /*76d0*/  WARPGROUP.DEPBAR.LE gsb0, 0x0 ;  /* 0x00008000000079c5 */ /* 0x000fc40000010000 */
[----:B------:R-:W-:-:S04]  /*76e0*/  WARPGROUP.ARRIVE ;  /* 0x00000000000079c5 */ /* 0x000fc80000000000 */
[----:B------:R-:W5:Y:S02]  /*76f0*/  MUFU.TANH R129, R129 ;  /* 0x0000008100817308 */ /* 0x000f640000002400 */
[----:B------:R-:W-:Y:S01]  /*7700*/  HGMMA.64x96x16.F32 R24, gdesc[UR32].tnspB, R24, gsb0 ;  /* 0x41600000201879f0 */ /* 0x000fe20008000818 */
[----:B------:R-:W-:Y:S02]  /*7710*/  UIADD3 UR32, UR4, 0x600, URZ ;  /* 0x0000060004207890 */ /* 0x000fe4000fffe03f */
[----:B------:R-:W-:-:S03]  /*7720*/  UIADD3 UR34, UR10, 0x100, URZ ;  /* 0x000001000a227890 */ /* 0x000fc6000fffe03f */
[----:B------:R-:W5:Y:S01]  /*7730*/  MUFU.TANH R130, R130 ;  /* 0x0000008200827308 */ /* 0x000f620000002400 */
[----:B------:R-:W-:Y:S01]  /*7740*/  UMOV UR33, 0xc0000010 ;  /* 0xc000001000217882 */ /* 0x000fe20000000000 */
[----:B------:R-:W-:Y:S01]  /*7750*/  UMOV UR35, 0x80000020 ;  /* 0x8000002000237882 */ /* 0x000fe20000000000 */
[----:B0-----:R-:W-:-:S05]  /*7760*/  FMNMX.FTZ R75, R133, R134, !PT ;  /* 0x00000086854b7209 */ /* 0x001fca0007810000 */
[----:B------:R-:W0:Y:S01]  /*7770*/  MUFU.TANH R122, R122 ;  /* 0x0000007a007a7308 */ /* 0x000e220000002400 */
[----:B------:R-:W-:-:S04]  /*7780*/  FADD.FTZ R5, -R75, R5 ;  /* 0x000000054b057221 */ /* 0x000fc80000010100 */
[-C--:B-1----:R-:W-:Y:S01]  /*7790*/  FMUL.FTZ R133, R5, R74.reuse ;  /* 0x0000004a05857220 */ /* 0x082fe20000410000 */
[-C--:B------:R-:W-:Y:S02]  /*77a0*/  FMUL.FTZ R5, R75, R74.reuse ;  /* 0x0000004a4b057220 */ /* 0x080fe40000410000 */
[----:B------:R-:W1:Y:S02]  /*77b0*/  MUFU.TANH R123, R123 ;  /* 0x0000007b007b7308 */ /* 0x000e640000002400 */
[-CC-:B------:R-:W-:Y:S01]  /*77c0*/  FFMA.FTZ R136, R12, R74.reuse, -R5.reuse ;  /* 0x0000004a0c887223 */ /* 0x180fe20000010805 */
[--C-:B------:R-:W-:Y:S01]  /*77d0*/  FFMA.FTZ R12, R23, R74, -R5.reuse ;  /* 0x0000004a170c7223 */ /* 0x100fe20000010805 */
[----:B------:R-:W-:Y:S01]  /*77e0*/  FMNMX.FTZ R23, R9, R6, !PT ;  /* 0x0000000609177209 */ /* 0x000fe20007810000 */
[-CC-:B------:R-:W-:Y:S01]  /*77f0*/  FFMA.FTZ R134, R11, R74.reuse, -R5.reuse ;  /* 0x0000004a0b867223 */ /* 0x180fe20000010805 */
[-CC-:B------:R-:W-:Y:S01]  /*7800*/  FFMA.FTZ R11, R20, R74.reuse, -R5.reuse ;  /* 0x0000004a140b7223 */ /* 0x180fe20000010805 */
[-CC-:B------:R-:W-:Y:S01]  /*7810*/  FFMA.FTZ R135, R8, R74.reuse, -R5.reuse ;  /* 0x0000004a08877223 */ /* 0x180fe20000010805 */
[----:B--2---:R-:W-:Y:S01]  /*7820*/  FMNMX.FTZ R20, R10, R23, !PT ;  /* 0x000000170a147209 */ /* 0x004fe20007810000 */
[-CC-:B------:R-:W-:Y:S01]  /*7830*/  FFMA.FTZ R8, R15, R74.reuse, -R5.reuse ;  /* 0x0000004a0f087223 */ /* 0x180fe20000010805 */
[-CC-:B------:R-:W-:Y:S01]  /*7840*/  FFMA.FTZ R15, R128, R74.reuse, -R5.reuse ;  /* 0x0000004a800f7223 */ /* 0x180fe20000010805 */
[--C-:B------:R-:W-:Y:S01]  /*7850*/  FFMA.FTZ R128, R120, R74, -R5.reuse ;  /* 0x0000004a78807223 */ /* 0x100fe20000010805 */
[----:B---3--:R-:W-:Y:S01]  /*7860*/  FMNMX.FTZ R23, R13, R20, !PT ;  /* 0x000000140d177209 */ /* 0x008fe20007810000 */
[----:B------:R-:W2:Y:S01]  /*7870*/  MUFU.TANH R126, R126 ;  /* 0x0000007e007e7308 */ /* 0x000ea20000002400 */
[-CC-:B------:R-:W-:Y:S01]  /*7880*/  FFMA.FTZ R137, R124, R74.reuse, -R5.reuse ;  /* 0x0000004a7c897223 */ /* 0x180fe20000010805 */
[-CC-:B------:R-:W-:Y:S01]  /*7890*/  FFMA.FTZ R138, R125, R74.reuse, -R5.reuse ;  /* 0x0000004a7d8a7223 */ /* 0x180fe20000010805 */
[----:B----4-:R-:W-:Y:S01]  /*78a0*/  FMNMX.FTZ R120, R14, R23, !PT ;  /* 0x000000170e787209 */ /* 0x010fe20007810000 */
[-CC-:B------:R-:W-:Y:S01]  /*78b0*/  FFMA.FTZ R23, R121, R74.reuse, -R5.reuse ;  /* 0x0000004a79177223 */ /* 0x180fe20000010805 */
[-CC-:B------:R-:W-:Y:S01]  /*78c0*/  FFMA.FTZ R7, R7, R74.reuse, -R5.reuse ;  /* 0x0000004a07077223 */ /* 0x180fe20000010805 */
[--C-:B------:R-:W-:Y:S01]  /*78d0*/  FFMA.FTZ R112, R112, R74, -R5.reuse ;  /* 0x0000004a70707223 */ /* 0x100fe20000010805 */
[----:B-----5:R-:W-:Y:S01]  /*78e0*/  FMNMX.FTZ R121, R21, R120, !PT ;  /* 0x0000007815797209 */ /* 0x020fe20007810000 */
[----:B------:R-:W3:Y:S01]  /*78f0*/  MUFU.TANH R127, R127 ;  /* 0x0000007f007f7308 */ /* 0x000ee20000002400 */
[-CC-:B------:R-:W-:Y:S01]  /*7900*/  FFMA.FTZ R113, R113, R74.reuse, -R5.reuse ;  /* 0x0000004a71717223 */ /* 0x180fe20000010805 */
[-CC-:B------:R-:W-:Y:S01]  /*7910*/  FFMA.FTZ R116, R116, R74.reuse, -R5.reuse ;  /* 0x0000004a74747223 */ /* 0x180fe20000010805 */
[----:B------:R-:W-:Y:S01]  /*7920*/  FMNMX.FTZ R120, R22, R121, !PT ;  /* 0x0000007916787209 */ /* 0x000fe20007810000 */
[-CC-:B------:R-:W-:Y:S01]  /*7930*/  FFMA.FTZ R117, R117, R74.reuse, -R5.reuse ;  /* 0x0000004a75757223 */ /* 0x180fe20000010805 */
[-CC-:B------:R-:W-:Y:S01]  /*7940*/  FFMA.FTZ R104, R104, R74.reuse, -R5.reuse ;  /* 0x0000004a68687223 */ /* 0x180fe20000010805 */
[--C-:B------:R-:W-:Y:S01]  /*7950*/  FFMA.FTZ R105, R105, R74, -R5.reuse ;  /* 0x0000004a69697223 */ /* 0x100fe20000010805 */
[----:B------:R-:W-:Y:S01]  /*7960*/  FMNMX.FTZ R121, R129, R120, !PT ;  /* 0x0000007881797209 */ /* 0x000fe20007810000 */
[----:B------:R-:W4:Y:S01]  /*7970*/  MUFU.TANH R114, R114 ;  /* 0x0000007200727308 */ /* 0x000f220000002400 */
[-CC-:B------:R-:W-:Y:S01]  /*7980*/  FFMA.FTZ R108, R108, R74.reuse, -R5.reuse ;  /* 0x0000004a6c6c7223 */ /* 0x180fe20000010805 */
[-CC-:B------:R-:W-:Y:S01]  /*7990*/  FFMA.FTZ R109, R109, R74.reuse, -R5.reuse ;  /* 0x0000004a6d6d7223 */ /* 0x180fe20000010805 */
[----:B------:R-:W-:Y:S01]  /*79a0*/  FMNMX.FTZ R121, R130, R121, !PT ;  /* 0x0000007982797209 */ /* 0x000fe20007810000 */
[-CC-:B------:R-:W-:Y:S01]  /*79b0*/  FFMA.FTZ R96, R96, R74.reuse, -R5.reuse ;  /* 0x0000004a60607223 */ /* 0x180fe20000010805 */
[-CC-:B------:R-:W-:Y:S01]  /*79c0*/  FFMA.FTZ R97, R97, R74.reuse, -R5.reuse ;  /* 0x0000004a61617223 */ /* 0x180fe20000010805 */
[-CC-:B------:R-:W-:Y:S01]  /*79d0*/  FFMA.FTZ R100, R100, R74.reuse, -R5.reuse ;  /* 0x0000004a64647223 */ /* 0x180fe20000010805 */
[----:B0-----:R-:W-:Y:S01]  /*79e0*/  FMNMX.FTZ R124, R122, R121, !PT ;  /* 0x000000797a7c7209 */ /* 0x001fe20007810000 */
[----:B------:R-:W0:Y:S01]  /*79f0*/  MUFU.TANH R115, R115 ;  /* 0x0000007300737308 */ /* 0x000e220000002400 */
[-CC-:B------:R-:W-:Y:S01]  /*7a00*/  FFMA.FTZ R101, R101, R74.reuse, -R5.reuse ;  /* 0x0000004a65657223 */ /* 0x180fe20000010805 */
[--C-:B------:R-:W-:Y:S01]  /*7a10*/  FFMA.FTZ R88, R88, R74, -R5.reuse ;  /* 0x0000004a58587223 */ /* 0x100fe20000010805 */
[----:B-1----:R-:W-:Y:S01]  /*7a20*/  FMNMX.FTZ R125, R123, R124, !PT ;  /* 0x0000007c7b7d7209 */ /* 0x002fe20007810000 */
[-CC-:B------:R-:W-:Y:S01]  /*7a30*/  FFMA.FTZ R89, R89, R74.reuse, -R5.reuse ;  /* 0x0000004a59597223 */ /* 0x180fe20000010805 */
[-CC-:B------:R-:W-:Y:S01]  /*7a40*/  FFMA.FTZ R92, R92, R74.reuse, -R5.reuse ;  /* 0x0000004a5c5c7223 */ /* 0x180fe20000010805 */
[-CC-:B------:R-:W-:Y:S01]  /*7a50*/  FFMA.FTZ R93, R93, R74.reuse, -R5.reuse ;  /* 0x0000004a5d5d7223 */ /* 0x180fe20000010805 */
[----:B--2---:R-:W-:Y:S01]  /*7a60*/  FMNMX.FTZ R124, R126, R125, !PT ;  /* 0x0000007d7e7c7209 */ /* 0x004fe20007810000 */
[----:B------:R-:W1:Y:S01]  /*7a70*/  MUFU.TANH R118, R118 ;  /* 0x0000007600767308 */ /* 0x000e620000002400 */
[-CC-:B------:R-:W-:Y:S01]  /*7a80*/  FFMA.FTZ R80, R80, R74.reuse, -R5.reuse ;  /* 0x0000004a50507223 */ /* 0x180fe20000010805 */
[--C-:B------:R-:W-:Y:S01]  /*7a90*/  FFMA.FTZ R81, R81, R74, -R5.reuse ;  /* 0x0000004a51517223 */ /* 0x100fe20000010805 */
[----:B---3--:R-:W-:Y:S01]  /*7aa0*/  FMNMX.FTZ R125, R127, R124, !PT ;  /* 0x0000007c7f7d7209 */ /* 0x008fe20007810000 */
[-CC-:B------:R-:W-:Y:S01]  /*7ab0*/  FFMA.FTZ R84, R84, R74.reuse, -R5.reuse ;  /* 0x0000004a54547223 */ /* 0x180fe20000010805 */
[-CC-:B------:R-:W-:Y:S01]  /*7ac0*/  FFMA.FTZ R85, R85, R74.reuse, -R5.reuse ;  /* 0x0000004a55557223 */ /* 0x180fe20000010805 */
[-CC-:B------:R-:W-:Y:S01]  /*7ad0*/  FFMA.FTZ R73, R73, R74.reuse, -R5.reuse ;  /* 0x0000004a49497223 */ /* 0x180fe20000010805 */
[----:B----4-:R-:W-:Y:S01]  /*7ae0*/  FMNMX.FTZ R124, R114, R125, !PT ;  /* 0x0000007d727c7209 */ /* 0x010fe20007810000 */
[----:B------:R-:W2:Y:S01]  /*7af0*/  MUFU.TANH R119, R119 ;  /* 0x0000007700777308 */ /* 0x000ea20000002400 */
[-CC-:B------:R-:W-:Y:S01]  /*7b00*/  FFMA.FTZ R76, R76, R74.reuse, -R5.reuse ;  /* 0x0000004a4c4c7223 */ /* 0x180fe20000010805 */
[----:B------:R-:W-:Y:S01]  /*7b10*/  FFMA.FTZ R77, R77, R74, -R5 ;  /* 0x0000004a4d4d7223 */ /* 0x000fe20000010805 */
[----:B0-----:R-:W-:-:S05]  /*7b20*/  FMNMX.FTZ R125, R115, R124, !PT ;  /* 0x0000007c737d7209 */ /* 0x001fca0007810000 */
[----:B------:R-:W0:Y:S01]  /*7b30*/  MUFU.TANH R106, R106 ;  /* 0x0000006a006a7308 */ /* 0x000e220000002400 */
[----:B-1----:R-:W-:-:S07]  /*7b40*/  FMNMX.FTZ R124, R118, R125, !PT ;  /* 0x0000007d767c7209 */ /* 0x002fce0007810000 */
[----:B------:R-:W1:Y:S01]  /*7b50*/  MUFU.TANH R107, R107 ;  /* 0x0000006b006b7308 */ /* 0x000e620000002400 */
[----:B--2---:R-:W-:-:S07]  /*7b60*/  FMNMX.FTZ R125, R119, R124, !PT ;  /* 0x0000007c777d7209 */ /* 0x004fce0007810000 */
[----:B------:R-:W2:Y:S01]  /*7b70*/  MUFU.TANH R110, R110 ;  /* 0x0000006e006e7308 */ /* 0x000ea20000002400 */
[----:B------:R-:W-:Y:S02]  /*7b80*/  WARPGROUP.DEPBAR.LE gsb0, 0x0 ;  /* 0x00008000000079c5 */ /* 0x000fe40000010000 */
[----:B------:R-:W-:Y:S01]  /*7b90*/  WARPGROUP.ARRIVE ;  /* 0x00000000000079c5 */ /* 0x000fe20000000000 */
[----:B0-----:R-:W-:-:S04]  /*7ba0*/  FMNMX.FTZ R124, R106, R125, !PT ;  /* 0x0000007d6a7c7209 */ /* 0x001fc80007810000 */
[----:B------:R-:W0:Y:S01]  /*7bb0*/  MUFU.TANH R111, R111 ;  /* 0x0000006f006f7308 */ /* 0x000e220000002400 */
[----:B------:R-:W-:Y:S01]  /*7bc0*/  HGMMA.64x96x16.F32 R24, gdesc[UR32].tnspB, R24, gsb0 ;  /* 0x41600000201879f0 */ /* 0x000fe20008000818 */
[----:B------:R-:W-:Y:S01]  /*7bd0*/  UIADD3 UR32, UR4, 0x780, URZ ;  /* 0x0000078004207890 */ /* 0x000fe2000fffe03f */
[----:B-1----:R-:W-:Y:S01]  /*7be0*/  FMNMX.FTZ R125, R107, R124, !PT ;  /* 0x0000007c6b7d7209 */ /* 0x002fe20007810000 */
[----:B------:R-:W-:Y:S01]  /*7bf0*/  UIADD3 UR34, UR10, 0x140, URZ ;  /* 0x000001400a227890 */ /* 0x000fe2000fffe03f */
[----:B------:R-:W-:Y:S01]  /*7c00*/  UMOV UR33, 0xc0000010 ;  /* 0xc000001000217882 */ /* 0x000fe20000000000 */
[----:B------:R-:W-:Y:S02]  /*7c10*/  UMOV UR35, 0x80000020 ;  /* 0x8000002000237882 */ /* 0x000fe40000000000 */
        /* <DEDUP_REMOVED lines=24> */
[----:B------:R-:W-:Y:S02]  /*7da0*/  WARPGROUP.DEPBAR.LE gsb0, 0x0 ;  /* 0x00008000000079c5 */ /* 0x000fe40000010000 */
[----:B------:R-:W-:-:S04]  /*7db0*/  WARPGROUP.ARRIVE ;  /* 0x00000000000079c5 */ /* 0x000fc80000000000 */
[----:B------:R-:W1:Y:S01]  /*7dc0*/  MUFU.TANH R131, R131 ;  /* 0x0000008300837308 */ /* 0x000e620000002400 */
[----:B--2---:R-:W-:Y:S01]  /*7dd0*/  FMNMX.FTZ R124, R86, R125, !PT ;  /* 0x0000007d567c7209 */ /* 0x004fe20007810000 */
[----:B------:R-:W-:Y:S01]  /*7de0*/  HGMMA.64x96x16.F32 R24, gdesc[UR32].tnspB, R24, gsb0 ;  /* 0x41600000201879f0 */ /* 0x000fe20008000818 */
[----:B------:R-:W-:Y:S02]  /*7df0*/  UIADD3 UR32, UR4, 0x900, URZ ;  /* 0x0000090004207890 */ /* 0x000fe4000fffe03f */
[----:B0-----:R-:W-:Y:S01]  /*7e00*/  FMNMX.FTZ R124, R87, R124, !PT ;  /* 0x0000007c577c7209 */ /* 0x001fe20007810000 */
[----:B------:R-:W-:Y:S02]  /*7e10*/  UIADD3 UR34, UR10, 0x180, URZ ;  /* 0x000001800a227890 */ /* 0x000fe4000fffe03f */
[----:B------:R-:W0:Y:S01]  /*7e20*/  MUFU.TANH R132, R132 ;  /* 0x0000008400847308 */ /* 0x000e220000002400 */
[----:B------:R-:W-:Y:S01]  /*7e30*/  UMOV UR33, 0xc0000010 ;  /* 0xc000001000217882 */ /* 0x000fe20000000000 */
[----:B------:R-:W-:-:S06]  /*7e40*/  UMOV UR35, 0x80000020 ;  /* 0x8000002000237882 */ /* 0x000fcc0000000000 */
[----:B------:R-:W2:Y:S01]  /*7e50*/  MUFU.TANH R78, R78 ;  /* 0x0000004e004e7308 */ /* 0x000ea20000002400 */
[----:B-1----:R-:W-:-:S07]  /*7e60*/  FMNMX.FTZ R125, R131, R124, !PT ;  /* 0x0000007c837d7209 */ /* 0x002fce0007810000 */
[----:B------:R-:W1:Y:S01]  /*7e70*/  MUFU.TANH R79, R79 ;  /* 0x0000004f004f7308 */ /* 0x000e620000002400 */
[----:B0-----:R-:W-:-:S07]  /*7e80*/  FMNMX.FTZ R125, R132, R125, !PT ;  /* 0x0000007d847d7209 */ /* 0x001fce0007810000 */
[----:B------:R-:W-:Y:S01]  /*7e90*/  MUFU.EX2 R20, R128 ;  /* 0x0000008000147308 */ /* 0x000fe20000000800 */
[----:B--2---:R-:W-:-:S07]  /*7ea0*/  FMNMX.FTZ R124, R78, R125, !PT ;  /* 0x0000007d4e7c7209 */ /* 0x004fce0007810000 */
[----:B------:R-:W-:Y:S01]  /*7eb0*/  MUFU.EX2 R120, R137 ;  /* 0x0000008900787308 */ /* 0x000fe20000000800 */
[----:B-1----:R-:W-:-:S05]  /*7ec0*/  FMNMX.FTZ R124, R79, R124, !PT ;  /* 0x0000007c4f7c7209 */ /* 0x002fca0007810000 */
[----:B------:R-:W0:Y:S02]  /*7ed0*/  SHFL.BFLY PT, R125, R124, 0x2, 0x1f ;  /* 0x0c401f007c7d7f89 */ /* 0x000e2400000e0000 */
[----:B------:R-:W-:Y:S08]  /*7ee0*/  MUFU.EX2 R133, R133 ;  /* 0x0000008500857308 */ /* 0x000ff00000000800 */
[----:B------:R-:W1:Y:S08]  /*7ef0*/  MUFU.EX2 R7, R7 ;  /* 0x0000000700077308 */ /* 0x000e700000000800 */
[----:B------:R-:W2:Y:S01]  /*7f00*/  MUFU.EX2 R135, R135 ;  /* 0x0000008700877308 */ /* 0x000ea20000000800 */
[----:B0-----:R-:W-:Y:S01]  /*7f10*/  FMNMX.FTZ R125, R124, R125, !PT ;  /* 0x0000007d7c7d7209 */ /* 0x001fe20007810000 */
[----:B------:R-:W-:-:S06]  /*7f20*/  FFMA.FTZ R124, R72, R74, -R5 ;  /* 0x0000004a487c7223 */ /* 0x000fcc0000010805 */
[----:B------:R-:W0:Y:S01]  /*7f30*/  MUFU.EX2 R134, R134 ;  /* 0x0000008600867308 */ /* 0x000e220000000800 */
[----:B-1----:R-:W-:Y:S01]  /*7f40*/  FFMA.FTZ R4, R133, R4, R7 ;  /* 0x0000000485047223 */ /* 0x002fe20000010007 */
[----:B------:R-:W1:Y:S06]  /*7f50*/  SHFL.BFLY PT, R128, R125, 0x1, 0x1f ;  /* 0x0c201f007d807f89 */ /* 0x000e6c00000e0000 */
[----:B------:R3:W-:Y:S08]  /*7f60*/  MUFU.EX2 R121, R138 ;  /* 0x0000008a00797308 */ /* 0x0007f00000000800 */
[----:B------:R-:W-:Y:S08]  /*7f70*/  MUFU.EX2 R136, R136 ;  /* 0x0000008800887308 */ /* 0x000ff00000000800 */
[----:B------:R-:W-:Y:S01]  /*7f80*/  MUFU.EX2 R8, R8 ;  /* 0x0000000800087308 */ /* 0x000fe20000000800 */
[----:B-1----:R-:W-:-:S05]  /*7f90*/  FMNMX.FTZ R72, R125, R128, !PT ;  /* 0x000000807d487209 */ /* 0x002fca0007810000 */
[CC--:B------:R-:W-:Y:S01]  /*7fa0*/  FMUL.FTZ R137, R72.reuse, R74.reuse ;  /* 0x0000004a48897220 */ /* 0x0c0fe20000410000 */
[----:B------:R-:W-:Y:S01]  /*7fb0*/  FADD.FTZ R5, -R72, R6 ;  /* 0x0000000648057221 */ /* 0x000fe20000010100 */
[----:B------:R-:W-:Y:S02]  /*7fc0*/  WARPGROUP.DEPBAR.LE gsb0, 0x0 ;  /* 0x00008000000079c5 */ /* 0x000fe40000010000 */
[----:B------:R-:W-:Y:S01]  /*7fd0*/  WARPGROUP.ARRIVE ;  /* 0x00000000000079c5 */ /* 0x000fe20000000000 */
[-CC-:B------:R-:W-:Y:S01]  /*7fe0*/  FFMA.FTZ R128, R13, R74.reuse, -R137.reuse ;  /* 0x0000004a0d807223 */ /* 0x180fe20000010889 */
[----:B------:R-:W-:Y:S02]  /*7ff0*/  IMAD.U32 R13, RZ, RZ, UR36 ;  /* 0x00000024ff0d7e24 */ /* 0x000fe4000f8e00ff */
[-C--:B------:R-:W-:Y:S01]  /*8000*/  FMUL.FTZ R125, R5, R74.reuse ;  /* 0x0000004a057d7220 */ /* 0x080fe20000410000 */
[-CC-:B------:R-:W-:Y:S01]  /*8010*/  FFMA.FTZ R5, R9, R74.reuse, -R137.reuse ;  /* 0x0000004a09057223 */ /* 0x180fe20000010889 */
[-CC-:B------:R-:W-:Y:S01]  /*8020*/  FFMA.FTZ R9, R10, R74.reuse, -R137.reuse ;  /* 0x0000004a0a097223 */ /* 0x180fe20000010889 */
[----:B------:R-:W-:Y:S01]  /*8030*/  HGMMA.64x96x16.F32 R24, gdesc[UR32].tnspB, R24, gsb0 ;  /* 0x41600000201879f0 */ /* 0x000fe20008000818 */
[----:B------:R-:W-:Y:S01]  /*8040*/  UIADD3 UR32, UR4, 0xa80, URZ ;  /* 0x00000a8004207890 */ /* 0x000fe2000fffe03f */
[----:B------:R-:W-:Y:S01]  /*8050*/  @!P1 LEA R13, R13, UR37, 0x3 ;  /* 0x000000250d0d9c11 */ /* 0x000fe2000f8e18ff */
[----:B------:R-:W-:Y:S01]  /*8060*/  UIADD3 UR34, UR10, 0x1c0, URZ ;  /* 0x000001c00a227890 */ /* 0x000fe2000fffe03f */
[----:B------:R-:W-:Y:S01]  /*8070*/  VIADD R6, R140, 0x9 ;  /* 0x000000098c067836 */ /* 0x000fe20000000000 */
[----:B------:R-:W-:Y:S01]  /*8080*/  UMOV UR33, 0xc0000010 ;  /* 0xc000001000217882 */ /* 0x000fe20000000000 */
[----:B------:R-:W-:Y:S01]  /*8090*/  UMOV UR35, 0x80000020 ;  /* 0x8000002000237882 */ /* 0x000fe20000000000 */
[----:B------:R-:W-:Y:S01]  /*80a0*/  MUFU.EX2 R125, R125 ;  /* 0x0000007d007d7308 */ /* 0x000fe20000000800 */
[----:B------:R-:W-:Y:S01]  /*80b0*/  @!P1 VIADD R13, R13, 0x31c40 ;  /* 0x00031c400d0d9836 */ /* 0x000fe20000000000 */
[----:B------:R-:W-:Y:S01]  /*80c0*/  SEL R6, R6, 0x9, !P2 ;  /* 0x0000000906067807 */ /* 0x000fe20005000000 */
[-CC-:B---3--:R-:W-:Y:S01]  /*80d0*/  FFMA.FTZ R138, R14, R74.reuse, -R137.reuse ;  /* 0x0000004a0e8a7223 */ /* 0x188fe20000010889 */
[-CC-:B------:R-:W-:Y:S01]  /*80e0*/  FFMA.FTZ R14, R114, R74.reuse, -R137.reuse ;  /* 0x0000004a720e7223 */ /* 0x180fe20000010889 */
[-C--:B------:R-:W-:Y:S01]  /*80f0*/  FFMA.FTZ R114, R115, R74.reuse, -R137 ;  /* 0x0000004a73727223 */ /* 0x080fe20000010889 */
[----:B------:R-:W-:Y:S01]  /*8100*/  @!P1 PRMT R13, RZ, 0x654, R13 ;  /* 0x00000654ff0d9816 */ /* 0x000fe2000000000d */
[-CC-:B------:R-:W-:Y:S01]  /*8110*/  FFMA.FTZ R115, R118, R74.reuse, -R137.reuse ;  /* 0x0000004a76737223 */ /* 0x180fe20000010889 */
[----:B------:R-:W1:Y:S01]  /*8120*/  MUFU.EX2 R5, R5 ;  /* 0x0000000500057308 */ /* 0x000e620000000800 */
[-CC-:B------:R-:W-:Y:S01]  /*8130*/  FFMA.FTZ R10, R21, R74.reuse, -R137.reuse ;  /* 0x0000004a150a7223 */ /* 0x180fe20000010889 */
[-CC-:B------:R-:W-:Y:S01]  /*8140*/  FFMA.FTZ R118, R119, R74.reuse, -R137.reuse ;  /* 0x0000004a77767223 */ /* 0x180fe20000010889 */
[----:B--2---:R-:W-:Y:S01]  /*8150*/  FADD.FTZ R119, R135, R4 ;  /* 0x0000000487777221 */ /* 0x004fe20000010000 */
[-CC-:B------:R-:W-:Y:S01]  /*8160*/  FFMA.FTZ R139, R22, R74.reuse, -R137.reuse ;  /* 0x0000004a168b7223 */ /* 0x180fe20000010889 */
[-CC-:B------:R-:W-:Y:S01]  /*8170*/  FFMA.FTZ R22, R129, R74.reuse, -R137.reuse ;  /* 0x0000004a81167223 */ /* 0x180fe20000010889 */
[----:B------:R-:W-:Y:S01]  /*8180*/  F2FP.F16.F32.PACK_AB R4, R135, R7 ;  /* 0x000000078704723e */ /* 0x000fe200000000ff */
        /* <DEDUP_REMOVED lines=14> */
[----:B------:R-:W-:Y:S01]  /*8270*/  FFMA.FTZ R78, R78, R74, -R137 ;  /* 0x0000004a4e4e7223 */ /* 0x000fe20000010889 */
[C---:B------:R-:W-:Y:S01]  /*8280*/  ISETP.GT.AND P2, PT, R0.reuse, RZ, PT ;  /* 0x000000ff0000720c */ /* 0x040fe20003f44270 */
[----:B------:R-:W-:Y:S01]  /*8290*/  VIADD R0, R0, 0xffffffff ;  /* 0xffffffff00007836 */ /* 0x000fe20000000000 */
[----:B------:R-:W-:Y:S08]  /*82a0*/  MUFU.EX2 R138, R138 ;  /* 0x0000008a008a7308 */ /* 0x000ff00000000800 */
[----:B------:R-:W-:Y:S08]  /*82b0*/  MUFU.EX2 R10, R10 ;  /* 0x0000000a000a7308 */ /* 0x000ff00000000800 */
[----:B------:R-:W4:Y:S08]  /*82c0*/  MUFU.EX2 R11, R11 ;  /* 0x0000000b000b7308 */ /* 0x000f300000000800 */
[----:B------:R-:W5:Y:S08]  /*82d0*/  MUFU.EX2 R139, R139 ;  /* 0x0000008b008b7308 */ /* 0x000f700000000800 */
[----:B------:R-:W5:Y:S08]  /*82e0*/  MUFU.EX2 R12, R12 ;  /* 0x0000000c000c7308 */ /* 0x000f700000000800 */
[----:B------:R-:W5:Y:S08]  /*82f0*/  MUFU.EX2 R22, R22 ;  /* 0x0000001600167308 */ /* 0x000f700000000800 */
[----:B------:R-:W5:Y:S08]  /*8300*/  MUFU.EX2 R15, R15 ;  /* 0x0000000f000f7308 */ /* 0x000f700000000800 */
[----:B------:R-:W5:Y:S01]  /*8310*/  MUFU.EX2 R129, R129 ;  /* 0x0000008100817308 */ /* 0x000f620000000800 */
[----:B------:R-:W-:-:S02]  /*8320*/  WARPGROUP.DEPBAR.LE gsb0, 0x0 ;  /* 0x00008000000079c5 */ /* 0x000fc40000010000 */
[----:B------:R-:W-:-:S05]  /*8330*/  WARPGROUP.ARRIVE ;  /* 0x00000000000079c5 */ /* 0x000fca0000000000 */
[----:B------:R-:W-:Y:S01]  /*8340*/  MUFU.EX2 R21, R21 ;  /* 0x0000001500157308 */ /* 0x000fe20000000800 */
[----:B------:R-:W-:Y:S01]  /*8350*/  HGMMA.64x96x16.F32 R24, gdesc[UR32].tnspB, R24, gsb0 ;  /* 0x41600000201879f0 */ /* 0x000fe20008000818 */
[----:B------:R-:W-:Y:S02]  /*8360*/  UIADD3 UR32, UR4, 0xc00, URZ ;  /* 0x00000c0004207890 */ /* 0x000fe4000fffe03f */
[----:B------:R-:W-:-:S04]  /*8370*/  UIADD3 UR34, UR10, 0x200, URZ ;  /* 0x000002000a227890 */ /* 0x000fc8000fffe03f */
[----:B------:R-:W5:Y:S01]  /*8380*/  MUFU.EX2 R23, R23 ;  /* 0x0000001700177308 */ /* 0x000f620000000800 */
[----:B------:R-:W-:Y:S01]  /*8390*/  UMOV UR33, 0xc0000010 ;  /* 0xc000001000217882 */ /* 0x000fe20000000000 */
[----:B------:R-:W-:-:S06]  /*83a0*/  UMOV UR35, 0x80000020 ;  /* 0x8000002000237882 */ /* 0x000fcc0000000000 */
        /* <DEDUP_REMOVED lines=9> */
[----:B------:R-:W5:Y:S08]  /*8440*/  MUFU.EX2 R117, R117 ;  /* 0x0000007500757308 */ /* 0x000f700000000800 */
[----:B------:R-:W5:Y:S08]  /*8450*/  MUFU.EX2 R118, R118 ;  /* 0x0000007600767308 */ /* 0x000f700000000800 */
[----:B------:R-:W5:Y:S01]  /*8460*/  MUFU.EX2 R104, R104 ;  /* 0x0000006800687308 */ /* 0x000f620000000800 */
[----:B------:R-:W-:-:S02]  /*8470*/  WARPGROUP.DEPBAR.LE gsb0, 0x0 ;  /* 0x00008000000079c5 */ /* 0x000fc40000010000 */
[----:B------:R-:W-:-:S05]  /*8480*/  WARPGROUP.ARRIVE ;  /* 0x00000000000079c5 */ /* 0x000fca0000000000 */
[----:B------:R-:W-:Y:S01]  /*8490*/  MUFU.EX2 R105, R105 ;  /* 0x0000006900697308 */ /* 0x000fe20000000800 */
[----:B------:R-:W-:Y:S07]  /*84a0*/  HGMMA.64x96x16.F32 R24, gdesc[UR32].tnspB, R24, gsb0 ;  /* 0x41600000201879f0 */ /* 0x000fee0008000818 */
        /* <DEDUP_REMOVED lines=16> */
[----:B0-----:R-:W-:Y:S01]  /*85b0*/  IMAD.U32 R6, RZ, RZ, UR6 ;  /* 0x00000006ff067e24 */ /* 0x001fe2000f8e00ff */
[----:B------:R-:W-:Y:S01]  /*85c0*/  UMOV UR6, UR36 ;  /* 0x0000002400067c82 */ /* 0x000fe20008000000 */
[-C--:B------:R-:W-:Y:S01]  /*85d0*/  FMUL.FTZ R24, R24, R133.reuse ;  /* 0x0000008518187220 */ /* 0x080fe20000410000 */
[-C--:B------:R-:W-:Y:S01]  /*85e0*/  FMUL.FTZ R25, R25, R133.reuse ;  /* 0x0000008519197220 */ /* 0x080fe20000410000 */
[----:B------:R-:W-:Y:S01]  /*85f0*/  FMUL.FTZ R28, R28, R133 ;  /* 0x000000851c1c7220 */ /* 0x000fe20000410000 */
[----:B------:R-:W-:Y:S01]  /*8600*/  @!P1 LEA R6, R6, UR37, 0x3 ;  /* 0x0000002506069c11 */ /* 0x000fe2000f8e18ff */
[-CC-:B-1----:R-:W-:Y:S01]  /*8610*/  FFMA.FTZ R13, R106, R74.reuse, -R137.reuse ;  /* 0x0000004a6a0d7223 */ /* 0x182fe20000010889 */
[-CC-:B------:R-:W-:Y:S01]  /*8620*/  FFMA.FTZ R106, R107, R74.reuse, -R137.reuse ;  /* 0x0000004a6b6a7223 */ /* 0x180fe20000010889 */
[-CC-:B------:R-:W-:Y:S01]  /*8630*/  FFMA.FTZ R107, R110, R74.reuse, -R137.reuse ;  /* 0x0000004a6e6b7223 */ /* 0x180fe20000010889 */
[-C--:B------:R-:W-:Y:S01]  /*8640*/  FFMA.FTZ R110, R111, R74.reuse, -R137 ;  /* 0x0000004a6f6e7223 */ /* 0x080fe20000010889 */
[----:B------:R-:W-:Y:S01]  /*8650*/  FADD.FTZ R111, R134, R119 ;  /* 0x00000077866f7221 */ /* 0x000fe20000010000 */
[-C--:B------:R-:W-:Y:S01]  /*8660*/  FFMA.FTZ R119, R98, R74.reuse, -R137 ;  /* 0x0000004a62777223 */ /* 0x080fe20000010889 */
[----:B------:R-:W-:Y:S01]  /*8670*/  FFMA.FTZ R98, R125, R3, R5 ;  /* 0x000000037d627223 */ /* 0x000fe20000010005 */
[C---:B--2---:R-:W-:Y:S01]  /*8680*/  F2FP.F16.F32.PACK_AB R5, R9.reuse, R5 ;  /* 0x000000050905723e */ /* 0x044fe200000000ff */
[----:B------:R-:W-:Y:S01]  /*8690*/  FADD.FTZ R111, R136, R111 ;  /* 0x0000006f886f7221 */ /* 0x000fe20000010000 */
[----:B------:R5:W-:Y:S01]  /*86a0*/  MUFU.EX2 R3, R119 ;  /* 0x0000007700037308 */ /* 0x000be20000000800 */
[----:B------:R-:W-:Y:S01]  /*86b0*/  FADD.FTZ R7, R9, R98 ;  /* 0x0000006209077221 */ /* 0x000fe20000010000 */
[-C--:B------:R-:W-:Y:S01]  /*86c0*/  FFMA.FTZ R98, R99, R74.reuse, -R137 ;  /* 0x0000004a63627223 */ /* 0x080fe20000010889 */
[----:B------:R-:W-:Y:S01]  /*86d0*/  FADD.FTZ R90, R8, R111 ;  /* 0x0000006f085a7221 */ /* 0x000fe20000010000 */
[-C--:B------:R-:W-:Y:S01]  /*86e0*/  FFMA.FTZ R99, R102, R74.reuse, -R137 ;  /* 0x0000004a66637223 */ /* 0x080fe20000010889 */
[----:B---3--:R-:W-:Y:S01]  /*86f0*/  FADD.FTZ R7, R128, R7 ;  /* 0x0000000780077221 */ /* 0x008fe20000010000 */
[-CC-:B------:R-:W-:Y:S01]  /*8700*/  FFMA.FTZ R9, R91, R74.reuse, -R137.reuse ;  /* 0x0000004a5b097223 */ /* 0x180fe20000010889 */
[----:B----4-:R-:W-:Y:S01]  /*8710*/  FADD.FTZ R111, R11, R90 ;  /* 0x0000005a0b6f7221 */ /* 0x010fe20000010000 */
[----:B------:R-:W-:Y:S01]  /*8720*/  FFMA.FTZ R102, R95, R74, -R137 ;  /* 0x0000004a5f667223 */ /* 0x000fe20000010889 */
[C---:B------:R-:W-:Y:S01]  /*8730*/  FADD.FTZ R135, R138.reuse, R7 ;  /* 0x000000078a877221 */ /* 0x040fe20000010000 */
[----:B------:R-:W-:Y:S01]  /*8740*/  F2FP.F16.F32.PACK_AB R7, R138, R128 ;  /* 0x000000808a07723e */ /* 0x000fe200000000ff */
[-CC-:B------:R-:W-:Y:S01]  /*8750*/  FFMA.FTZ R91, R94, R74.reuse, -R137.reuse ;  /* 0x0000004a5e5b7223 */ /* 0x180fe20000010889 */
[-C--:B------:R-:W-:Y:S01]  /*8760*/  FFMA.FTZ R95, R82, R74.reuse, -R137 ;  /* 0x0000004a525f7223 */ /* 0x080fe20000010889 */
[----:B------:R-:W-:Y:S01]  /*8770*/  FADD.FTZ R128, R10, R135 ;  /* 0x000000870a807221 */ /* 0x000fe20000010000 */
[----:B------:R-:W-:Y:S01]  /*8780*/  FFMA.FTZ R94, R83, R74, -R137 ;  /* 0x0000004a535e7223 */ /* 0x000fe20000010889 */
[----:B------:R-:W-:Y:S01]  /*8790*/  @!P1 VIADD R6, R6, 0x31c60 ;  /* 0x00031c6006069836 */ /* 0x000fe20000000000 */
[----:B------:R-:W0:Y:S01]  /*87a0*/  MUFU.EX2 R13, R13 ;  /* 0x0000000d000d7308 */ /* 0x000e220000000800 */
[----:B-----5:R-:W-:Y:S01]  /*87b0*/  FADD.FTZ R119, R139, R128 ;  /* 0x000000808b777221 */ /* 0x020fe20000010000 */
[----:B------:R-:W-:Y:S01]  /*87c0*/  FADD.FTZ R128, R12, R111 ;  /* 0x0000006f0c807221 */ /* 0x000fe20000010000 */
[----:B------:R-:W-:Y:S01]  /*87d0*/  F2FP.F16.F32.PACK_AB R8, R11, R8 ;  /* 0x000000080b08723e */ /* 0x000fe200000000ff */
[----:B------:R-:W-:Y:S01]  /*87e0*/  FMUL.FTZ R29, R29, R133 ;  /* 0x000000851d1d7220 */ /* 0x000fe20000410000 */
[----:B------:R-:W-:Y:S01]  /*87f0*/  FADD.FTZ R82, R22, R119 ;  /* 0x0000007716527221 */ /* 0x000fe20000010000 */
[----:B------:R-:W-:Y:S01]  /*8800*/  FADD.FTZ R83, R15, R128 ;  /* 0x000000800f537221 */ /* 0x000fe20000010000 */
[----:B------:R-:W-:Y:S01]  /*8810*/  @!P1 PRMT R6, RZ, 0x654, R6 ;  /* 0x00000654ff069816 */ /* 0x000fe20000000006 */
[----:B------:R-:W1:Y:S01]  /*8820*/  MUFU.EX2 R106, R106 ;  /* 0x0000006a006a7308 */ /* 0x000e620000000800 */
[----:B------:R-:W-:Y:S01]  /*8830*/  FADD.FTZ R128, R129, R82 ;  /* 0x0000005281807221 */ /* 0x000fe20000010000 */
[----:B------:R-:W-:Y:S01]  /*8840*/  FADD.FTZ R130, R20, R83 ;  /* 0x0000005314827221 */ /* 0x000fe20000010000 */
[----:B------:R2:W-:Y:S01]  /*8850*/  @!P1 SYNCS.ARRIVE.TRANS64.RED.A1T0 RZ, [R6+URZ], RZ ;  /* 0x000000ff06ff99a7 */ /* 0x0005e2000810043f */
[----:B------:R-:W-:Y:S01]  /*8860*/  F2FP.F16.F32.PACK_AB R20, R23, R20 ;  /* 0x000000141714723e */ /* 0x000fe200000000ff */
[----:B------:R-:W-:Y:S01]  /*8870*/  FADD.FTZ R128, R21, R128 ;  /* 0x0000008015807221 */ /* 0x000fe20000010000 */
[----:B------:R-:W-:Y:S01]  /*8880*/  FADD.FTZ R111, R23, R130 ;  /* 0x00000082176f7221 */ /* 0x000fe20000010000 */
[C---:B------:R-:W-:Y:S01]  /*8890*/  F2FP.F16.F32.PACK_AB R21, R123.reuse, R21 ;  /* 0x000000157b15723e */ /* 0x040fe200000000ff */
[----:B------:R3:W-:Y:S01]  /*88a0*/  MUFU.EX2 R82, R103 ;  /* 0x0000006700527308 */ /* 0x0007e20000000800 */
[----:B------:R-:W-:Y:S01]  /*88b0*/  FADD.FTZ R119, R123, R128 ;  /* 0x000000807b777221 */ /* 0x000fe20000010000 */
[----:B------:R-:W-:Y:S01]  /*88c0*/  FADD.FTZ R128, R120, R111 ;  /* 0x0000006f78807221 */ /* 0x000fe20000010000 */
[----:B--2---:R-:W-:Y:S01]  /*88d0*/  F2FP.F16.F32.PACK_AB R6, R136, R134 ;  /* 0x000000868806723e */ /* 0x004fe200000000ff */
[-C--:B------:R-:W-:Y:S01]  /*88e0*/  FMUL.FTZ R32, R32, R133.reuse ;  /* 0x0000008520207220 */ /* 0x080fe20000410000 */
[----:B------:R-:W-:Y:S01]  /*88f0*/  FADD.FTZ R119, R122, R119 ;  /* 0x000000777a777221 */ /* 0x000fe20000010000 */
[C---:B------:R-:W-:Y:S01]  /*8900*/  F2FP.F16.F32.PACK_AB R23, R126.reuse, R122 ;  /* 0x0000007a7e17723e */ /* 0x040fe200000000ff */
[-C--:B------:R-:W-:Y:S01]  /*8910*/  FMUL.FTZ R33, R33, R133.reuse ;  /* 0x0000008521217220 */ /* 0x080fe20000410000 */
[----:B------:R2:W-:Y:S01]  /*8920*/  MUFU.EX2 R83, R9 ;  /* 0x0000000900537308 */ /* 0x0005e20000000800 */
[----:B---3--:R-:W-:Y:S01]  /*8930*/  FADD.FTZ R103, R121, R128 ;  /* 0x0000008079677221 */ /* 0x008fe20000010000 */
[----:B------:R-:W-:Y:S01]  /*8940*/  FADD.FTZ R119, R126, R119 ;  /* 0x000000777e777221 */ /* 0x000fe20000010000 */
[----:B------:R3:W-:Y:S01]  /*8950*/  STSM.16.M88.4 [R2+0x24300], R4 ;  /* 0x0243000402007844 */ /* 0x0007e20000000200 */
[-C--:B------:R-:W-:Y:S01]  /*8960*/  FMUL.FTZ R36, R36, R133.reuse ;  /* 0x0000008524247220 */ /* 0x080fe20000410000 */
[----:B------:R-:W-:Y:S01]  /*8970*/  FADD.FTZ R128, R112, R103 ;  /* 0x0000006770807221 */ /* 0x000fe20000010000 */
[----:B------:R-:W-:Y:S01]  /*8980*/  FADD.FTZ R119, R14, R119 ;  /* 0x000000770e777221 */ /* 0x000fe20000010000 */
[C---:B------:R-:W-:Y:S01]  /*8990*/  F2FP.F16.F32.PACK_AB R112, R113.reuse, R112 ;  /* 0x000000707170723e */ /* 0x040fe200000000ff */
[----:B------:R-:W4:Y:S01]  /*89a0*/  MUFU.EX2 R107, R107 ;  /* 0x0000006b006b7308 */ /* 0x000f220000000800 */
[----:B------:R-:W-:Y:S01]  /*89b0*/  FADD.FTZ R11, R113, R128 ;  /* 0x00000080710b7221 */ /* 0x000fe20000010000 */
[----:B--2---:R-:W-:Y:S01]  /*89c0*/  F2FP.F16.F32.PACK_AB R9, R139, R10 ;  /* 0x0000000a8b09723e */ /* 0x004fe200000000ff */
[-C--:B------:R-:W-:Y:S01]  /*89d0*/  FMUL.FTZ R37, R37, R133.reuse ;  /* 0x0000008525257220 */ /* 0x080fe20000410000 */
[----:B------:R-:W-:Y:S01]  /*89e0*/  F2FP.F16.F32.PACK_AB R10, R15, R12 ;  /* 0x0000000c0f0a723e */ /* 0x000fe200000000ff */
[C---:B------:R-:W-:Y:S01]  /*89f0*/  FADD.FTZ R12, R114.reuse, R119 ;  /* 0x00000077720c7221 */ /* 0x040fe20000010000 */
[----:B------:R-:W-:Y:S01]  /*8a00*/  F2FP.F16.F32.PACK_AB R113, R114, R14 ;  /* 0x0000000e7271723e */ /* 0x000fe200000000ff */
[-C--:B------:R-:W-:Y:S01]  /*8a10*/  FMUL.FTZ R40, R40, R133.reuse ;  /* 0x0000008528287220 */ /* 0x080fe20000410000 */
[----:B------:R-:W2:Y:S01]  /*8a20*/  MUFU.EX2 R110, R110 ;  /* 0x0000006e006e7308 */ /* 0x000ea20000000800 */
[----:B------:R-:W-:Y:S01]  /*8a30*/  F2FP.F16.F32.PACK_AB R114, R117, R116 ;  /* 0x000000747572723e */ /* 0x000fe200000000ff */
[-C--:B------:R-:W-:Y:S01]  /*8a40*/  FMUL.FTZ R41, R41, R133.reuse ;  /* 0x0000008529297220 */ /* 0x080fe20000410000 */
[----:B---3--:R-:W-:Y:S01]  /*8a50*/  FADD.FTZ R6, R116, R11 ;  /* 0x0000000b74067221 */ /* 0x008fe20000010000 */
[----:B------:R-:W-:Y:S01]  /*8a60*/  FADD.FTZ R5, R115, R12 ;  /* 0x0000000c73057221 */ /* 0x000fe20000010000 */
[----:B------:R-:W-:Y:S01]  /*8a70*/  F2FP.F16.F32.PACK_AB R11, R129, R22 ;  /* 0x00000016810b723e */ /* 0x000fe200000000ff */
[-C--:B------:R-:W-:Y:S01]  /*8a80*/  FMUL.FTZ R44, R44, R133.reuse ;  /* 0x000000852c2c7220 */ /* 0x080fe20000410000 */
[----:B------:R-:W-:Y:S01]  /*8a90*/  FADD.FTZ R7, R117, R6 ;  /* 0x0000000675077221 */ /* 0x000fe20000010000 */
[----:B------:R-:W-:Y:S01]  /*8aa0*/  FADD.FTZ R6, R118, R5 ;  /* 0x0000000576067221 */ /* 0x000fe20000010000 */
[----:B------:R-:W3:Y:S01]  /*8ab0*/  MUFU.EX2 R98, R98 ;  /* 0x0000006200627308 */ /* 0x000ee20000000800 */
[----:B------:R5:W-:Y:S01]  /*8ac0*/  STSM.16.M88.4 [R2+0x25b00], R8 ;  /* 0x025b000802007844 */ /* 0x000be20000000200 */
[----:B------:R-:W-:Y:S01]  /*8ad0*/  FADD.FTZ R12, R104, R7 ;  /* 0x00000007680c7221 */ /* 0x000fe20000010000 */
[----:B0-----:R-:W-:Y:S01]  /*8ae0*/  FADD.FTZ R5, R13, R6 ;  /* 0x000000060d057221 */ /* 0x001fe20000010000 */
[----:B------:R-:W-:Y:S01]  /*8af0*/  F2FP.F16.F32.PACK_AB R22, R121, R120 ;  /* 0x000000787916723e */ /* 0x000fe200000000ff */
[----:B------:R-:W-:Y:S01]  /*8b00*/  FMUL.FTZ R45, R45, R133 ;  /* 0x000000852d2d7220 */ /* 0x000fe20000410000 */
[C---:B------:R-:W-:Y:S01]  /*8b10*/  FADD.FTZ R7, R105.reuse, R12 ;  /* 0x0000000c69077221 */ /* 0x040fe20000010000 */
[----:B-1----:R-:W-:Y:S01]  /*8b20*/  FADD.FTZ R6, R106, R5 ;  /* 0x000000056a067221 */ /* 0x002fe20000010000 */
[----:B------:R-:W0:Y:S01]  /*8b30*/  MUFU.EX2 R99, R99 ;  /* 0x0000006300637308 */ /* 0x000e220000000800 */
[----:B------:R-:W-:Y:S01]  /*8b40*/  F2FP.F16.F32.PACK_AB R104, R105, R104 ;  /* 0x000000686968723e */ /* 0x000fe200000000ff */
[----:B------:R-:W-:Y:S01]  /*8b50*/  FADD.FTZ R12, R108, R7 ;  /* 0x000000076c0c7221 */ /* 0x000fe20000010000 */
[----:B----4-:R-:W-:Y:S01]  /*8b60*/  FADD.FTZ R5, R107, R6 ;  /* 0x000000066b057221 */ /* 0x010fe20000010000 */
[----:B------:R-:W-:Y:S01]  /*8b70*/  F2FP.F16.F32.PACK_AB R115, R118, R115 ;  /* 0x000000737673723e */ /* 0x000fe200000000ff */
[----:B------:R-:W-:Y:S01]  /*8b80*/  STSM.16.M88.4 [R2+0x27300], R20 ;  /* 0x0273001402007844 */ /* 0x000fe20000000200 */
[----:B------:R-:W-:Y:S01]  /*8b90*/  FADD.FTZ R7, R109, R12 ;  /* 0x0000000c6d077221 */ /* 0x000fe20000010000 */
[----:B--2---:R-:W-:Y:S01]  /*8ba0*/  FADD.FTZ R6, R110, R5 ;  /* 0x000000056e067221 */ /* 0x004fe20000010000 */
[----:B------:R-:W1:Y:S01]  /*8bb0*/  MUFU.EX2 R90, R127 ;  /* 0x0000007f005a7308 */ /* 0x000e620000000800 */
[----:B------:R-:W-:Y:S01]  /*8bc0*/  F2FP.F16.F32.PACK_AB R105, R106, R13 ;  /* 0x0000000d6a69723e */ /* 0x000fe200000000ff */
[----:B------:R-:W-:Y:S01]  /*8bd0*/  FADD.FTZ R12, R96, R7 ;  /* 0x00000007600c7221 */ /* 0x000fe20000010000 */
[----:B------:R-:W-:Y:S01]  /*8be0*/  FADD.FTZ R5, R3, R6 ;  /* 0x0000000603057221 */ /* 0x000fe20000010000 */
[C---:B------:R-:W-:Y:S01]  /*8bf0*/  F2FP.F16.F32.PACK_AB R96, R97.reuse, R96 ;  /* 0x000000606160723e */ /* 0x040fe200000000ff */
[----:B------:R-:W-:Y:S01]  /*8c00*/  STSM.16.M88.4 [R2+0x28b00], R112 ;  /* 0x028b007002007844 */ /* 0x000fe20000000200 */
[----:B------:R-:W-:Y:S01]  /*8c10*/  FADD.FTZ R7, R97, R12 ;  /* 0x0000000c61077221 */ /* 0x000fe20000010000 */
[C---:B---3--:R-:W-:Y:S01]  /*8c20*/  FADD.FTZ R6, R98.reuse, R5 ;  /* 0x0000000562067221 */ /* 0x048fe20000010000 */
[----:B------:R-:W2:Y:S01]  /*8c30*/  MUFU.EX2 R91, R91 ;  /* 0x0000005b005b7308 */ /* 0x000ea20000000800 */
[----:B------:R-:W-:Y:S01]  /*8c40*/  F2FP.F16.F32.PACK_AB R97, R98, R3 ;  /* 0x000000036261723e */ /* 0x000fe200000000ff */
[----:B------:R-:W-:Y:S01]  /*8c50*/  FADD.FTZ R12, R100, R7 ;  /* 0x00000007640c7221 */ /* 0x000fe20000010000 */
[----:B0-----:R-:W-:Y:S01]  /*8c60*/  FADD.FTZ R5, R99, R6 ;  /* 0x0000000663057221 */ /* 0x001fe20000010000 */
[----:B------:R-:W-:Y:S01]  /*8c70*/  F2FP.F16.F32.PACK_AB R106, R109, R108 ;  /* 0x0000006c6d6a723e */ /* 0x000fe200000000ff */
[----:B------:R-:W-:Y:S01]  /*8c80*/  FMUL.FTZ R48, R48, R133 ;  /* 0x0000008530307220 */ /* 0x000fe20000410000 */
[C---:B------:R-:W-:Y:S01]  /*8c90*/  FADD.FTZ R7, R101.reuse, R12 ;  /* 0x0000000c65077221 */ /* 0x040fe20000010000 */
[----:B------:R-:W-:Y:S01]  /*8ca0*/  F2FP.F16.F32.PACK_AB R107, R110, R107 ;  /* 0x0000006b6e6b723e */ /* 0x000fe200000000ff */
[----:B------:R-:W0:Y:S01]  /*8cb0*/  MUFU.EX2 R4, R102 ;  /* 0x0000006600047308 */ /* 0x000e220000000800 */
[----:B-1----:R-:W-:Y:S01]  /*8cc0*/  FADD.FTZ R5, R90, R5 ;  /* 0x000000055a057221 */ /* 0x002fe20000010000 */
[----:B------:R-:W-:Y:S01]  /*8cd0*/  FADD.FTZ R6, R88, R7 ;  /* 0x0000000758067221 */ /* 0x000fe20000010000 */
[----:B------:R-:W-:Y:S01]  /*8ce0*/  F2FP.F16.F32.PACK_AB R98, R101, R100 ;  /* 0x000000646562723e */ /* 0x000fe200000000ff */
[----:B------:R-:W-:Y:S01]  /*8cf0*/  STSM.16.M88.4 [R2+0x2a300], R104 ;  /* 0x02a3006802007844 */ /* 0x000fe20000000200 */
[----:B-----5:R-:W-:Y:S01]  /*8d00*/  FADD.FTZ R8, R82, R5 ;  /* 0x0000000552087221 */ /* 0x020fe20000010000 */
[----:B------:R-:W-:Y:S01]  /*8d10*/  FADD.FTZ R5, R89, R6 ;  /* 0x0000000659057221 */ /* 0x000fe20000010000 */
[----:B------:R-:W-:Y:S01]  /*8d20*/  F2FP.F16.F32.PACK_AB R99, R90, R99 ;  /* 0x000000635a63723e */ /* 0x000fe200000000ff */
[----:B------:R-:W1:Y:S01]  /*8d30*/  MUFU.EX2 R95, R95 ;  /* 0x0000005f005f7308 */ /* 0x000e620000000800 */
[----:B------:R-:W-:Y:S01]  /*8d40*/  FADD.FTZ R8, R83, R8 ;  /* 0x0000000853087221 */ /* 0x000fe20000010000 */
[----:B------:R-:W-:Y:S01]  /*8d50*/  FADD.FTZ R6, R92, R5 ;  /* 0x000000055c067221 */ /* 0x000fe20000010000 */
[----:B------:R-:W-:Y:S01]  /*8d60*/  F2FP.F16.F32.PACK_AB R88, R89, R88 ;  /* 0x000000585958723e */ /* 0x000fe200000000ff */
[----:B------:R-:W-:Y:S01]  /*8d70*/  STSM.16.M88.4 [R2+0x2bb00], R96 ;  /* 0x02bb006002007844 */ /* 0x000fe20000000200 */
[----:B--2---:R-:W-:Y:S01]  /*8d80*/  FADD.FTZ R3, R91, R8 ;  /* 0x000000085b037221 */ /* 0x004fe20000010000 */
[----:B------:R-:W-:Y:S01]  /*8d90*/  FADD.FTZ R5, R93, R6 ;  /* 0x000000065d057221 */ /* 0x000fe20000010000 */
[----:B------:R-:W-:Y:S01]  /*8da0*/  F2FP.F16.F32.PACK_AB R89, R83, R82 ;  /* 0x000000525359723e */ /* 0x000fe200000000ff */
[----:B------:R-:W2:Y:S01]  /*8db0*/  MUFU.EX2 R94, R94 ;  /* 0x0000005e005e7308 */ /* 0x000ea20000000800 */
[----:B0-----:R-:W-:Y:S01]  /*8dc0*/  FADD.FTZ R6, R4, R3 ;  /* 0x0000000304067221 */ /* 0x001fe20000010000 */
[----:B------:R-:W-:Y:S01]  /*8dd0*/  FADD.FTZ R8, R80, R5 ;  /* 0x0000000550087221 */ /* 0x000fe20000010000 */
[----:B------:R-:W-:Y:S01]  /*8de0*/  F2FP.F16.F32.PACK_AB R91, R4, R91 ;  /* 0x0000005b045b723e */ /* 0x000fe200000000ff */
[-C--:B------:R-:W-:Y:S01]  /*8df0*/  FMUL.FTZ R49, R49, R133.reuse ;  /* 0x0000008531317220 */ /* 0x080fe20000410000 */
[----:B------:R-:W-:Y:S01]  /*8e00*/  F2FP.F16.F32.PACK_AB R90, R93, R92 ;  /* 0x0000005c5d5a723e */ /* 0x000fe200000000ff */
[C---:B------:R-:W-:Y:S01]  /*8e10*/  FADD.FTZ R5, R81.reuse, R8 ;  /* 0x0000000851057221 */ /* 0x040fe20000010000 */
[----:B------:R-:W-:Y:S01]  /*8e20*/  F2FP.F16.F32.PACK_AB R80, R81, R80 ;  /* 0x000000505150723e */ /* 0x000fe200000000ff */
[----:B------:R-:W0:Y:S01]  /*8e30*/  MUFU.EX2 R86, R86 ;  /* 0x0000005600567308 */ /* 0x000e220000000800 */
[----:B-1----:R-:W-:Y:S01]  /*8e40*/  FADD.FTZ R3, R95, R6 ;  /* 0x000000065f037221 */ /* 0x002fe20000010000 */
[----:B------:R-:W-:Y:S01]  /*8e50*/  FADD.FTZ R6, R84, R5 ;  /* 0x0000000554067221 */ /* 0x000fe20000010000 */
[----:B------:R-:W-:Y:S01]  /*8e60*/  STSM.16.M88.4 [R2+0x2d300], R88 ;  /* 0x02d3005802007844 */ /* 0x000fe20000000200 */
[-C--:B------:R-:W-:Y:S01]  /*8e70*/  FMUL.FTZ R52, R52, R133.reuse ;  /* 0x0000008534347220 */ /* 0x080fe20000410000 */
[-C--:B------:R-:W-:Y:S01]  /*8e80*/  FMUL.FTZ R53, R53, R133.reuse ;  /* 0x0000008535357220 */ /* 0x080fe20000410000 */
[-C--:B------:R-:W-:Y:S01]  /*8e90*/  FMUL.FTZ R56, R56, R133.reuse ;  /* 0x0000008538387220 */ /* 0x080fe20000410000 */
[----:B------:R-:W-:Y:S01]  /*8ea0*/  FMUL.FTZ R57, R57, R133 ;  /* 0x0000008539397220 */ /* 0x000fe20000410000 */
[----:B------:R-:W1:Y:S01]  /*8eb0*/  MUFU.EX2 R85, R85 ;  /* 0x0000005500557308 */ /* 0x000e620000000800 */
        /* <DEDUP_REMOVED lines=8> */
[----:B0-----:R-:W-:Y:S01]  /*8f40*/  FADD.FTZ R8, R86, R3 ;  /* 0x0000000356087221 */ /* 0x001fe20000010000 */
[----:B------:R-:W-:Y:S01]  /*8f50*/  FMUL.FTZ R69, R69, R133 ;  /* 0x0000008545457220 */ /* 0x000fe20000410000 */
[-C--:B------:R-:W-:Y:S01]  /*8f60*/  FMUL.FTZ R26, R26, R125.reuse ;  /* 0x0000007d1a1a7220 */ /* 0x080fe20000410000 */
[-C--:B------:R-:W-:Y:S01]  /*8f70*/  FMUL.FTZ R27, R27, R125.reuse ;  /* 0x0000007d1b1b7220 */ /* 0x080fe20000410000 */
[-C--:B------:R-:W-:Y:S01]  /*8f80*/  FMUL.FTZ R30, R30, R125.reuse ;  /* 0x0000007d1e1e7220 */ /* 0x080fe20000410000 */
[-C--:B------:R-:W-:Y:S01]  /*8f90*/  FMUL.FTZ R31, R31, R125.reuse ;  /* 0x0000007d1f1f7220 */ /* 0x080fe20000410000 */
[-C--:B------:R-:W-:Y:S01]  /*8fa0*/  FMUL.FTZ R34, R34, R125.reuse ;  /* 0x0000007d22227220 */ /* 0x080fe20000410000 */
        /* <DEDUP_REMOVED lines=16> */
[----:B------:R-:W-:Y:S01]  /*90b0*/  MUFU.EX2 R76, R76 ;  /* 0x0000004c004c7308 */ /* 0x000fe20000000800 */
[C---:B0-----:R-:W-:Y:S01]  /*90c0*/  FADD.FTZ R3, R73.reuse, R4 ;  /* 0x0000000449037221 */ /* 0x041fe20000010000 */
[----:B------:R-:W-:Y:S01]  /*90d0*/  F2FP.F16.F32.PACK_AB R4, R73, R124 ;  /* 0x0000007c4904723e */ /* 0x000fe200000000ff */
[-C--:B------:R-:W-:Y:S01]  /*90e0*/  FMUL.FTZ R58, R58, R125.reuse ;  /* 0x0000007d3a3a7220 */ /* 0x080fe20000410000 */
[-C--:B------:R-:W-:Y:S01]  /*90f0*/  FMUL.FTZ R59, R59, R125.reuse ;  /* 0x0000007d3b3b7220 */ /* 0x080fe20000410000 */
[-C--:B------:R-:W-:Y:S01]  /*9100*/  FMUL.FTZ R62, R62, R125.reuse ;  /* 0x0000007d3e3e7220 */ /* 0x080fe20000410000 */
[-C--:B------:R-:W-:Y:S01]  /*9110*/  FMUL.FTZ R63, R63, R125.reuse ;  /* 0x0000007d3f3f7220 */ /* 0x080fe20000410000 */
[-C--:B------:R-:W-:Y:S01]  /*9120*/  FMUL.FTZ R66, R66, R125.reuse ;  /* 0x0000007d42427220 */ /* 0x080fe20000410000 */
[----:B------:R-:W0:Y:S01]  /*9130*/  MUFU.EX2 R77, R77 ;  /* 0x0000004d004d7308 */ /* 0x000e220000000800 */
[C---:B-1----:R-:W-:Y:S01]  /*9140*/  F2FP.F16.F32.PACK_AB R83, R87.reuse, R86 ;  /* 0x000000565753723e */ /* 0x042fe200000000ff */
[----:B------:R-:W-:Y:S01]  /*9150*/  FADD.FTZ R8, R87, R8 ;  /* 0x0000000857087221 */ /* 0x000fe20000010000 */
[-C--:B------:R-:W-:Y:S01]  /*9160*/  FMUL.FTZ R67, R67, R125.reuse ;  /* 0x0000007d43437220 */ /* 0x080fe20000410000 */
[-C--:B------:R-:W-:Y:S01]  /*9170*/  FMUL.FTZ R70, R70, R125.reuse ;  /* 0x0000007d46467220 */ /* 0x080fe20000410000 */
[----:B------:R-:W-:Y:S01]  /*9180*/  FMUL.FTZ R71, R71, R125 ;  /* 0x0000007d47477220 */ /* 0x000fe20000410000 */
[----:B------:R-:W-:Y:S02]  /*9190*/  STSM.16.M88.4 [R2+0x2eb00], R80 ;  /* 0x02eb005002007844 */ /* 0x000fe40000000200 */
        /* <DEDUP_REMOVED lines=10> */
[----:B-1----:R-:W-:-:S03]  /*9240*/  F2FP.F16.F32.PACK_AB R7, R79, R9 ;  /* 0x000000094f07723e */ /* 0x002fc600000000ff */
[----:B------:R-:W-:Y:S02]  /*9250*/  FADD.FTZ R3, R79, R8 ;  /* 0x000000084f037221 */ /* 0x000fe40000010000 */
[----:B------:R0:W-:Y:S01]  /*9260*/  STSM.16.M88.4 [R2+0x30300], R4 ;  /* 0x0303000402007844 */ /* 0x0001e20000000200 */
[----:B------:R-:W-:Y:S01]  /*9270*/  @!PT LDS RZ, [RZ] ;  /* 0x00000000fffff984 */ /* 0x000fe20000000800 */
[----:B------:R-:W-:Y:S01]  /*9280*/  @!PT LDS RZ, [RZ] ;  /* 0x00000000fffff984 */ /* 0x000fe20000000800 */
[----:B------:R-:W-:Y:S01]  /*9290*/  @!PT LDS RZ, [RZ] ;  /* 0x00000000fffff984 */ /* 0x000fe20000000800 */
[----:B------:R-:W-:Y:S01]  /*92a0*/  @!PT LDS RZ, [RZ] ;  /* 0x00000000fffff984 */ /* 0x000fe20000000800 */
[----:B------:R1:W-:Y:S06]  /*92b0*/  MEMBAR.ALL.CTA ;  /* 0x0000000000007992 */ /* 0x0003ec0000008000 */
[----:B-1----:R-:W1:Y:S01]  /*92c0*/  FENCE.VIEW.ASYNC.S ;  /* 0x00000000000073c6 */ /* 0x002e620000000000 */
[----:B0-----:R-:W-:Y:S01]  /*92d0*/  FADD.FTZ R4, R77, R76 ;  /* 0x0000004c4d047221 */ /* 0x001fe20000010000 */
[----:B------:R-:W-:-:S02]  /*92e0*/  IMAD.MOV.U32 R7, RZ, RZ, R16 ;  /* 0x000000ffff077224 */ /* 0x000fc400078e0010 */
[----:B------:R-:W-:Y:S02]  /*92f0*/  IMAD.MOV.U32 R6, RZ, RZ, R72 ;  /* 0x000000ffff067224 */ /* 0x000fe400078e0048 */
[----:B------:R-:W-:Y:S01]  /*9300*/  IMAD.MOV.U32 R5, RZ, RZ, R75 ;  /* 0x000000ffff057224 */ /* 0x000fe200078e004b */
[----:B-1----:R-:W-:Y:S01]  /*9310*/  NOP ;  /* 0x0000000000007918 */ /* 0x002fe20000000000 */
[----:B------:R-:W-:Y:S05]  /*9320*/  @P2 BRA `(.L_x_9941) ;  /* 0xffffffc000082947 */ /* 0x000fea000383ffff */
.L_x_9932:
[----:B------:R-:W-:Y:S06]  /*9330*/  BAR.ARV 0x8, 0x200 ;  /* 0x0208000000007b1d */ /* 0x000fec0000002000 */
[----:B------:R-:W-:Y:S05]  /*9340*/  @!P0 BRA `(.L_x_9942) ;  /* 0x0000000000048947 */ /* 0x000fea0003800000 */
[----:B------:R-:W-:Y:S01]  /*9350*/  BPT.TRAP 0x1 ;  /* 0x000000040000795c */ /* 0x000fe20000300000 */
.L_x_9942:
[----:B------:R-:W-:Y:S01]  /*9360*/  ULEA UR12, UR36, UR37, 0x3 ;  /* 0x00000025240c7291 */ /* 0x000fe2000f8e183f */
[----:B------:R-:W-:-:S08]  /*9370*/  SHF.L.U32 R0, R16, 0x1f, RZ ;  /* 0x0000001f10007819 */ /* 0x000fd000000006ff */
[----:B------:R0:W1:Y:S01]  /*9380*/  SYNCS.PHASECHK.TRANS64.TRYWAIT P2, [UR12+0x31c50], R0 ;  /* 0x031c5000ff0075a7 */ /* 0x000062000804014c */
[----:B------:R-:W-:Y:S05]  /*9390*/  @!P0 BRA `(.L_x_9943) ;  /* 0x0000000000048947 */ /* 0x000fea0003800000 */
[----:B------:R-:W-:Y:S01]  /*93a0*/  BPT.TRAP 0x1 ;  /* 0x000000040000795c */ /* 0x000fe20000300000 */
.L_x_9943:
[----:B-1----:R-:W-:Y:S05]  /*93b0*/  @P2 BRA `(.L_x_9944) ;  /* 0x0000000000082947 */ /* 0x002fea0003800000 */
[----:B------:R-:W1:Y:S02]  /*93c0*/  SYNCS.PHASECHK.TRANS64.TRYWAIT P0, [UR12+0x31c50], R0 ;  /* 0x031c5000ff0075a7 */ /* 0x000e64000800014c */
[----:B-1----:R-:W-:Y:S05]  /*93d0*/  @!P0 BRA `(.L_x_9945) ;  /* 0x0000005c00d88947 */ /* 0x002fea0003800000 */
.L_x_9944:
[----:B------:R-:W-:Y:S01]  /*93e0*/  UIADD3 UR4, UR37, 0x200, URZ ;  /* 0x0000020025047890 */ /* 0x000fe2000fffe03f */
[----:B------:R-:W-:Y:S01]  /*93f0*/  WARPGROUP.ARRIVE ;  /* 0x00000000000079c5 */ /* 0x000fe20000000000 */
[----:B------:R-:W-:Y:S01]  /*9400*/  ULOP3.LUT UR6, UR39, 0x10000, URZ, 0xfc, !UPT ;  /* 0x0001000027067892 */ /* 0x000fe2000f8efc3f */
[----:B-1----:R-:W1:Y:S01]  /*9410*/  SHFL.BFLY PT, R5, R4, 0x2, 0x1f ;  /* 0x0c401f0004057f89 */ /* 0x002e6200000e0000 */
[----:B------:R-:W-:-:S03]  /*9420*/  USHF.R.U32.HI UR4, URZ, 0x4, UR4 ;  /* 0x000000043f047899 */ /* 0x000fc60008011604 */
[----:B------:R-:W2:Y:S01]  /*9430*/  S2UR UR5, SR_SWINHI ;  /* 0x00000000000579c3 */ /* 0x000ea20000002f00 */
[----:B------:R-:W-:Y:S01]  /*9440*/  UMOV UR9, 0xc0000010 ;  /* 0xc000001000097882 */ /* 0x000fe20000000000 */
[----:B------:R-:W-:Y:S01]  /*9450*/  UMOV UR11, 0x80000020 ;  /* 0x80000020000b7882 */ /* 0x000fe20000000000 */
[----:B------:R-:W-:Y:S01]  /*9460*/  ULOP3.LUT UR4, UR4, 0x3fff, URZ, 0xc0, !UPT ;  /* 0x00003fff04047892 */ /* 0x000fe2000f8ec03f */
[----:B------:R-:W3:Y:S01]  /*9470*/  SHFL.BFLY PT, R6, R3, 0x2, 0x1f ;  /* 0x0c401f0003067f89 */ /* 0x000ee200000e0000 */
[----:B------:R-:W-:Y:S01]  /*9480*/  UMOV UR8, UR6 ;  /* 0x0000000600087c82 */ /* 0x000fe20008000000 */
[----:B------:R-:W-:Y:S01]  /*9490*/  R2UR UR15, R151 ;  /* 0x00000000970f72ca */ /* 0x000fe200000e0000 */
[----:B------:R-:W-:Y:S01]  /*94a0*/  ULOP3.LUT UR4, UR4, 0x2400000, URZ, 0xfc, !UPT ;  /* 0x0240000004047892 */ /* 0x000fe2000f8efc3f */
[----:B------:R-:W-:Y:S01]  /*94b0*/  R2UR UR17, R152 ;  /* 0x00000000981172ca */ /* 0x000fe200000e0000 */
[----:B------:R-:W-:Y:S01]  /*94c0*/  UIADD3 UR7, UR6, 0xc00, URZ ;  /* 0x00000c0006077890 */ /* 0x000fe2000fffe03f */
[----:B------:R-:W-:Y:S01]  /*94d0*/  IMAD.MOV.U32 R76, RZ, RZ, -0x800000 ;  /* 0xff800000ff4c7424 */ /* 0x000fe200078e00ff */
[----:B------:R-:W-:Y:S01]  /*94e0*/  UIMAD UR4, UR36, 0x6c0, UR4 ;  /* 0x000006c0240478a4 */ /* 0x000fe2000f8e0204 */
[----:B------:R-:W-:Y:S01]  /*94f0*/  CS2R R14, SRZ ;  /* 0x00000000000e7805 */ /* 0x000fe2000001ff00 */
[----:B------:R-:W-:Y:S01]  /*9500*/  ULDC UR13, c[0x0][0xc44] ;  /* 0x00031100000d7ab9 */ /* 0x000fe20000000800 */
[----:B------:R-:W-:Y:S01]  /*9510*/  IMAD.MOV.U32 R77, RZ, RZ, -0x800000 ;  /* 0xff800000ff4d7424 */ /* 0x000fe200078e00ff */
[----:B------:R-:W4:Y:S01]  /*9520*/  LDC R22, c[0x0][0xc38] ;  /* 0x00030e00ff167b82 */ /* 0x000f220000000800 */
[----:B------:R-:W-:-:S02]  /*9530*/  R2UR UR16, R150 ;  /* 0x00000000961072ca */ /* 0x000fc400000e0000 */
[----:B------:R-:W-:Y:S02]  /*9540*/  UMOV UR10, UR4 ;  /* 0x00000004000a7c82 */ /* 0x000fe40008000000 */
[----:B------:R-:W-:Y:S01]  /*9550*/  HGMMA.64x96x16.F32 R24, gdesc[UR8].tnspB, R24, gsb0 ;  /* 0x41600000081879f0 */ /* 0x000fe20008000818 */
[----:B------:R-:W-:Y:S01]  /*9560*/  UIADD3 UR8, UR6, 0x180, URZ ;  /* 0x0000018006087890 */ /* 0x000fe2000fffe03f */
[----:B-1----:R-:W-:Y:S01]  /*9570*/  FADD.FTZ R5, R5, R4 ;  /* 0x0000000405057221 */ /* 0x002fe20000010000 */
[----:B------:R-:W-:Y:S01]  /*9580*/  UIADD3 UR10, UR4, 0x40, URZ ;  /* 0x00000040040a7890 */ /* 0x000fe2000fffe03f */
[----:B------:R-:W-:Y:S01]  /*9590*/  UMOV UR9, 0xc0000010 ;  /* 0xc000001000097882 */ /* 0x000fe20000000000 */
[----:B------:R-:W-:Y:S02]  /*95a0*/  UMOV UR11, 0x80000020 ;  /* 0x80000020000b7882 */ /* 0x000fe40000000000 */
[----:B0-----:R-:W0:Y:S01]  /*95b0*/  SHFL.BFLY PT, R0, R5, 0x1, 0x1f ;  /* 0x0c201f0005007f89 */ /* 0x001e2200000e0000 */
[----:B---3--:R-:W-:-:S05]  /*95c0*/  FADD.FTZ R6, R6, R3 ;  /* 0x0000000306067221 */ /* 0x008fca0000010000 */
[----:B------:R-:W1:Y:S01]  /*95d0*/  SHFL.BFLY PT, R7, R6, 0x1, 0x1f ;  /* 0x0c201f0006077f89 */ /* 0x000e6200000e0000 */
[----:B0-----:R-:W-:Y:S01]  /*95e0*/  FADD.FTZ R8, R5, R0 ;  /* 0x0000000005087221 */ /* 0x001fe20000010000 */
[----:B------:R-:W-:-:S04]  /*95f0*/  IMAD R5, R148, 0x20, R18 ;  /* 0x0000002094057824 */ /* 0x000fc800078e0212 */
[----:B------:R-:W-:Y:S01]  /*9600*/  FSETP.NE.FTZ.AND P0, PT, R8, RZ, PT ;  /* 0x000000ff0800720b */ /* 0x000fe20003f15000 */
[----:B-1----:R-:W-:-:S05]  /*9610*/  FADD.FTZ R7, R6, R7 ;  /* 0x0000000706077221 */ /* 0x002fca0000010000 */
[----:B------:R-:W-:-:S07]  /*9620*/  FSETP.NE.FTZ.AND P2, PT, R7, RZ, PT ;  /* 0x000000ff0700720b */ /* 0x000fce0003f55000 */
[----:B------:R-:W0:Y:S01]  /*9630*/  @P0 MUFU.LG2 R3, R8 ;  /* 0x0000000800030308 */ /* 0x000e220000000c00 */
[----:B------:R-:W-:-:S05]  /*9640*/  @P0 FMUL.FTZ R0, R74, 0.69314718246459960938 ;  /* 0x3f3172184a000820 */ /* 0x000fca0000410000 */
[----:B------:R-:W-:Y:S02]  /*9650*/  @P2 FMUL.FTZ R74, R74, 0.69314718246459960938 ;  /* 0x3f3172184a4a2820 */ /* 0x000fe40000410000 */
[----:B------:R-:W1:Y:S08]  /*9660*/  @P2 MUFU.LG2 R4, R7 ;  /* 0x0000000700042308 */ /* 0x000e700000000c00 */
[----:B------:R-:W-:Y:S01]  /*9670*/  @P2 MUFU.RCP R14, R7 ;  /* 0x00000007000e2308 */ /* 0x000fe20000001000 */
[----:B0-----:R-:W-:-:S04]  /*9680*/  @P0 FMUL.FTZ R3, R3, 0.69314718246459960938 ;  /* 0x3f31721803030820 */ /* 0x001fc80000410000 */
[----:B------:R-:W-:Y:S02]  /*9690*/  @P0 FFMA.FTZ R76, R0, R75, R3 ;  /* 0x0000004b004c0223 */ /* 0x000fe40000010003 */
[----:B------:R-:W0:Y:S01]  /*96a0*/  LDC R0, c[0x0][0xbe8] ;  /* 0x0002fa00ff007b82 */ /* 0x000e220000000800 */
[----:B------:R3:W4:Y:S01]  /*96b0*/  @P0 MUFU.RCP R15, R8 ;  /* 0x00000008000f0308 */ /* 0x0007220000001000 */
[----:B-1----:R-:W-:-:S04]  /*96c0*/  @P2 FMUL.FTZ R3, R4, 0.69314718246459960938 ;  /* 0x3f31721804032820 */ /* 0x002fc80000410000 */
[----:B------:R-:W-:Y:S01]  /*96d0*/  @P2 FFMA.FTZ R77, R74, R72, R3 ;  /* 0x000000484a4d2223 */ /* 0x000fe20000010003 */
[----:B------:R-:W-:Y:S02]  /*96e0*/  WARPGROUP.DEPBAR.LE gsb0, 0x0 ;  /* 0x00008000000079c5 */ /* 0x000fe40000010000 */
[----:B------:R-:W-:-:S06]  /*96f0*/  WARPGROUP.ARRIVE ;  /* 0x00000000000079c5 */ /* 0x000fcc0000000000 */
[----:B------:R-:W-:Y:S01]  /*9700*/  HGMMA.64x96x16.F32 R24, gdesc[UR8].tnspB, R24, gsb0 ;  /* 0x41600000081879f0 */ /* 0x000fe20008000818 */
[----:B------:R-:W-:Y:S02]  /*9710*/  UIADD3 UR8, UR6, 0x300, URZ ;  /* 0x0000030006087890 */ /* 0x000fe4000fffe03f */
[----:B------:R-:W-:Y:S01]  /*9720*/  UIADD3 UR10, UR4, 0x80, URZ ;  /* 0x00000080040a7890 */ /* 0x000fe2000fffe03f */
[----:B------:R-:W-:Y:S01]  /*9730*/  UMOV UR9, 0xc0000010 ;  /* 0xc000001000097882 */ /* 0x000fe20000000000 */
[----:B------:R-:W-:Y:S01]  /*9740*/  UMOV UR11, 0x80000020 ;  /* 0x80000020000b7882 */ /* 0x000fe20000000000 */
        /* <DEDUP_REMOVED lines=35> */
[----:B------:R-:W-:-:S03]  /*9980*/  UIADD3 UR6, UR4, 0x200, URZ ;  /* 0x0000020004067890 */ /* 0x000fc6000fffe03f */
[----:B------:R-:W-:Y:S01]  /*9990*/  UMOV UR4, UR7 ;  /* 0x0000000700047c82 */ /* 0x000fe20008000000 */
[----:B------:R-:W-:Y:S01]  /*99a0*/  UMOV UR7, 0x80000020 ;  /* 0x8000002000077882 */ /* 0x000fe20000000000 */
[----:B------:R-:W-:Y:S02]  /*99b0*/  WARPGROUP.DEPBAR.LE gsb0, 0x0 ;  /* 0x00008000000079c5 */ /* 0x000fe40000010000 */
[----:B------:R-:W-:-:S06]  /*99c0*/  WARPGROUP.ARRIVE ;  /* 0x00000000000079c5 */ /* 0x000fcc0000000000 */
[----:B------:R-:W-:Y:S01]  /*99d0*/  HGMMA.64x96x16.F32 R24, gdesc[UR8].tnspB, R24, gsb0 ;  /* 0x41600000081879f0 */ /* 0x000fe20008000818 */
[----:B------:R-:W-:Y:S01]  /*99e0*/  UMOV UR8, UR37 ;  /* 0x0000002500087c82 */ /* 0x000fe20008000000 */
[----:B--2---:R-:W-:Y:S01]  /*99f0*/  UMOV UR9, UR5 ;  /* 0x0000000500097c82 */ /* 0x004fe20008000000 */
[----:B------:R-:W-:Y:S01]  /*9a00*/  UIADD3 UR5, -UR15, URZ, URZ ;  /* 0x0000003f0f057290 */ /* 0x000fe2000fffe13f */
[----:B------:R-:W-:Y:S01]  /*9a10*/  IMAD.U32 R20, RZ, RZ, UR8 ;  /* 0x00000008ff147e24 */ /* 0x000fe2000f8e00ff */
[----:B------:R-:W-:Y:S01]  /*9a20*/  ULDC.64 UR10, c[0x0][0xb90] ;  /* 0x0002e400000a7ab9 */ /* 0x000fe20000000a00 */
[----:B------:R-:W-:Y:S01]  /*9a30*/  IMAD.U32 R21, RZ, RZ, UR9 ;  /* 0x00000009ff157e24 */ /* 0x000fe2000f8e00ff */
[----:B------:R-:W-:-:S03]  /*9a40*/  UIMAD UR13, UR13, UR5, UR17 ;  /* 0x000000050d0d72a4 */ /* 0x000fc6000f8e0211 */
[----:B------:R-:W-:Y:S01]  /*9a50*/  UMOV UR5, 0xc0000010 ;  /* 0xc000001000057882 */ /* 0x000fe20000000000 */
[--C-:B------:R-:W-:Y:S01]  /*9a60*/  IMAD.WIDE R88, R156, 0x2, R20.reuse ;  /* 0x000000029c587825 */ /* 0x100fe200078e0214 */
[----:B------:R-:W-:Y:S02]  /*9a70*/  USHF.R.S32.HI UR14, URZ, 0x1f, UR13 ;  /* 0x0000001f3f0e7899 */ /* 0x000fe4000801140d */
[----:B------:R-:W-:Y:S01]  /*9a80*/  UIMAD.WIDE.U32 UR8, UR13, UR10, URZ ;  /* 0x0000000a0d0872a5 */ /* 0x000fe2000f8e003f */
[----:B------:R-:W-:Y:S01]  /*9a90*/  IMAD.WIDE R20, R5, 0x2, R20 ;  /* 0x0000000205147825 */ /* 0x000fe200078e0214 */
[C---:B------:R-:W-:Y:S01]  /*9aa0*/  IADD3 R10, P2, R88.reuse, 0x6000, RZ ;  /* 0x00006000580a7810 */ /* 0x040fe20007f5e0ff */
[----:B------:R-:W-:Y:S01]  /*9ab0*/  UIMAD UR10, UR14, UR10, URZ ;  /* 0x0000000a0e0a72a4 */ /* 0x000fe2000f8e023f */
[----:B------:R-:W-:Y:S02]  /*9ac0*/  LOP3.LUT R3, R88, 0x180, RZ, 0xc0, !PT ;  /* 0x0000018058037812 */ /* 0x000fe400078ec0ff */
[----:B------:R-:W-:Y:S01]  /*9ad0*/  LOP3.LUT R5, R10, 0x180, RZ, 0xc0, !PT ;  /* 0x000001800a057812 */ /* 0x000fe200078ec0ff */
[----:B------:R-:W-:Y:S01]  /*9ae0*/  IMAD.X R79, RZ, RZ, R89, P2 ;  /* 0x000000ffff4f7224 */ /* 0x000fe200010e0659 */
[----:B0-----:R-:W-:Y:S01]  /*9af0*/  ISETP.NE.AND P2, PT, R0, 0x1, PT ;  /* 0x000000010000780c */ /* 0x001fe20003f45270 */
[----:B------:R-:W-:Y:S01]  /*9b00*/  UIMAD UR10, UR13, UR11, UR10 ;  /* 0x0000000b0d0a72a4 */ /* 0x000fe2000f8e020a */
[----:B------:R-:W-:Y:S01]  /*9b10*/  SHF.R.U64 R3, R3, 0x3, RZ ;  /* 0x0000000303037819 */ /* 0x000fe200000012ff */
[----:B------:R-:W-:Y:S01]  /*9b20*/  IMAD.U32 R12, RZ, RZ, UR8 ;  /* 0x00000008ff0c7e24 */ /* 0x000fe2000f8e00ff */
[C---:B------:R-:W-:Y:S01]  /*9b30*/  IADD3 R87, P0, R88.reuse, 0x6020, RZ ;  /* 0x0000602058577810 */ /* 0x040fe20007f1e0ff */
[----:B------:R-:W-:Y:S01]  /*9b40*/  UIADD3 UR8, UR9, UR10, URZ ;  /* 0x0000000a09087290 */ /* 0x000fe2000fffe03f */
[C---:B---3--:R-:W-:Y:S01]  /*9b50*/  IADD3 R8, P3, R88.reuse, 0x3020, RZ ;  /* 0x0000302058087810 */ /* 0x048fe20007f7e0ff */
[----:B------:R-:W-:Y:S01]  /*9b60*/  IMAD.U32 R13, RZ, RZ, UR9 ;  /* 0x00000009ff0d7e24 */ /* 0x000fe2000f8e00ff */
[----:B------:R-:W-:-:S02]  /*9b70*/  IADD3 R6, P4, R88, 0x3000, RZ ;  /* 0x0000300058067810 */ /* 0x000fc40007f9e0ff */
[----:B------:R-:W-:Y:S01]  /*9b80*/  IADD3 R4, P5, R88, 0x20, RZ ;  /* 0x0000002058047810 */ /* 0x000fe20007fbe0ff */
[--C-:B------:R-:W-:Y:S01]  /*9b90*/  IMAD.X R85, RZ, RZ, R89.reuse, P3 ;  /* 0x000000ffff557224 */ /* 0x100fe200018e0659 */
[----:B------:R-:W-:Y:S01]  /*9ba0*/  LOP3.LUT R88, R3, R88, RZ, 0x3c, !PT ;  /* 0x0000005803587212 */ /* 0x000fe200078e3cff */
[----:B------:R-:W0:Y:S01]  /*9bb0*/  @P2 LDC R90, c[0x0][0xbec] ;  /* 0x0002fb00ff5a2b82 */ /* 0x000e220000000800 */
[----:B------:R-:W-:Y:S01]  /*9bc0*/  SHF.R.U64 R3, R5, 0x3, RZ ;  /* 0x0000000305037819 */ /* 0x000fe200000012ff */
[--C-:B------:R-:W-:Y:S01]  /*9bd0*/  IMAD.X R81, RZ, RZ, R89.reuse, P4 ;  /* 0x000000ffff517224 */ /* 0x100fe200020e0659 */
[----:B------:R-:W-:Y:S01]  /*9be0*/  LOP3.LUT R5, R6, 0x180, RZ, 0xc0, !PT ;  /* 0x0000018006057812 */ /* 0x000fe200078ec0ff */
[----:B------:R-:W-:Y:S01]  /*9bf0*/  IMAD.X R83, RZ, RZ, R89, P5 ;  /* 0x000000ffff537224 */ /* 0x000fe200028e0659 */
[----:B------:R-:W-:Y:S01]  /*9c00*/  LOP3.LUT R78, R3, R10, RZ, 0x3c, !PT ;  /* 0x0000000a034e7212 */ /* 0x000fe200078e3cff */
[----:B------:R-:W-:Y:S01]  /*9c10*/  IMAD.U32 R13, RZ, RZ, UR8 ;  /* 0x00000008ff0d7e24 */ /* 0x000fe2000f8e00ff */
[----:B------:R-:W-:Y:S01]  /*9c20*/  LOP3.LUT R3, R4, 0x180, RZ, 0xc0, !PT ;  /* 0x0000018004037812 */ /* 0x000fe200078ec0ff */
[----:B------:R-:W1:Y:S01]  /*9c30*/  @P2 LDC R91, c[0x0][0xbf0] ;  /* 0x0002fc00ff5b2b82 */ /* 0x000e620000000800 */
[----:B------:R-:W-:Y:S01]  /*9c40*/  LOP3.LUT R86, R87, 0x180, RZ, 0xc0, !PT ;  /* 0x0000018057567812 */ /* 0x000fe200078ec0ff */
[----:B------:R-:W-:Y:S01]  /*9c50*/  ULDC.64 UR8, c[0x0][0xae8] ;  /* 0x0002ba0000087ab9 */ /* 0x000fe20000000a00 */
[----:B------:R-:W-:-:S02]  /*9c60*/  SHF.R.U64 R3, R3, 0x3, RZ ;  /* 0x0000000303037819 */ /* 0x000fc400000012ff */
[----:B------:R-:W-:Y:S02]  /*9c70*/  SHF.R.U64 R5, R5, 0x3, RZ ;  /* 0x0000000305057819 */ /* 0x000fe400000012ff */
[----:B------:R-:W-:Y:S01]  /*9c80*/  LOP3.LUT R82, R3, R4, RZ, 0x3c, !PT ;  /* 0x0000000403527212 */ /* 0x000fe200078e3cff */
[----:B------:R-:W-:Y:S01]  /*9c90*/  IMAD R3, RZ, RZ, -UR17 ;  /* 0x80000011ff037e24 */ /* 0x000fe2000f8e02ff */
[----:B------:R-:W-:Y:S02]  /*9ca0*/  R2UR UR10, R19 ;  /* 0x00000000130a72ca */ /* 0x000fe400000e0000 */
[----:B------:R-:W-:Y:S01]  /*9cb0*/  IADD3 R19, P6, R20, 0x7800, RZ ;  /* 0x0000780014137810 */ /* 0x000fe20007fde0ff */
[----:B----4-:R-:W-:Y:S01]  /*9cc0*/  IMAD R3, R22, R3, UR16 ;  /* 0x0000001016037e24 */ /* 0x010fe2000f8e0203 */
[----:B------:R-:W-:Y:S01]  /*9cd0*/  LOP3.LUT R75, R20, 0x180, RZ, 0xc0, !PT ;  /* 0x00000180144b7812 */ /* 0x000fe200078ec0ff */
[----:B------:R-:W2:Y:S01]  /*9ce0*/  LDC.64 R22, c[0x0][0xb98] ;  /* 0x0002e600ff167b82 */ /* 0x000ea20000000a00 */
[----:B------:R-:W-:Y:S01]  /*9cf0*/  SHF.R.U64 R86, R86, 0x3, RZ ;  /* 0x0000000356567819 */ /* 0x000fe200000012ff */
[----:B------:R-:W-:Y:S01]  /*9d00*/  IMAD R93, R3, 0xc0, R155 ;  /* 0x000000c0035d7824 */ /* 0x000fe200078e029b */
[----:B------:R-:W-:-:S02]  /*9d10*/  LOP3.LUT R80, R5, R6, RZ, 0x3c, !PT ;  /* 0x0000000605507212 */ /* 0x000fc400078e3cff */
[----:B------:R-:W-:Y:S02]  /*9d20*/  LOP3.LUT R6, R19, 0x180, RZ, 0xc0, !PT ;  /* 0x0000018013067812 */ /* 0x000fe400078ec0ff */
[----:B------:R-:W-:Y:S02]  /*9d30*/  SHF.R.U64 R75, R75, 0x3, RZ ;  /* 0x000000034b4b7819 */ /* 0x000fe400000012ff */
[----:B------:R-:W-:Y:S01]  /*9d40*/  LOP3.LUT R86, R86, R87, RZ, 0x3c, !PT ;  /* 0x0000005756567212 */ /* 0x000fe200078e3cff */
[----:B------:R-:W-:Y:S01]  /*9d50*/  IMAD.X R87, RZ, RZ, R89, P0 ;  /* 0x000000ffff577224 */ /* 0x000fe200000e0659 */
[----:B------:R-:W-:Y:S02]  /*9d60*/  SHF.R.U64 R6, R6, 0x3, RZ ;  /* 0x0000000306067819 */ /* 0x000fe400000012ff */
[C---:B------:R-:W-:Y:S02]  /*9d70*/  IADD3 R73, P0, R20.reuse, 0x1800, RZ ;  /* 0x0000180014497810 */ /* 0x040fe40007f1e0ff */
[----:B------:R-:W-:-:S02]  /*9d80*/  IADD3 R11, P3, R20, 0x3000, RZ ;  /* 0x00003000140b7810 */ /* 0x000fc40007f7e0ff */
[C---:B------:R-:W-:Y:S02]  /*9d90*/  IADD3 R9, P4, R20.reuse, 0x4800, RZ ;  /* 0x0000480014097810 */ /* 0x040fe40007f9e0ff */
[----:B------:R-:W-:Y:S02]  /*9da0*/  IADD3 R5, P5, R20, 0x6000, RZ ;  /* 0x0000600014057810 */ /* 0x000fe40007fbe0ff */
[----:B------:R-:W-:Y:S01]  /*9db0*/  LOP3.LUT R74, R75, R20, RZ, 0x3c, !PT ;  /* 0x000000144b4a7212 */ /* 0x000fe200078e3cff */
[----:B0-----:R-:W-:Y:S01]  /*9dc0*/  @P2 IMAD.HI.U32 R20, R93, R90, RZ ;  /* 0x0000005a5d142227 */ /* 0x001fe200078e00ff */
[----:B------:R-:W-:Y:S02]  /*9dd0*/  LOP3.LUT R6, R6, R19, RZ, 0x3c, !PT ;  /* 0x0000001306067212 */ /* 0x000fe400078e3cff */
[----:B------:R-:W-:Y:S01]  /*9de0*/  MOV R19, R86 ;  /* 0x0000005600137202 */ /* 0x000fe20000000f00 */
[----:B------:R-:W-:Y:S01]  /*9df0*/  IMAD.MOV.U32 R87, RZ, RZ, R93 ;  /* 0x000000ffff577224 */ /* 0x000fe200078e005d */
[----:B-1----:R-:W-:Y:S01]  /*9e00*/  @P2 SHF.R.U32.HI R87, RZ, R91, R20 ;  /* 0x0000005bff572219 */ /* 0x002fe20000011614 */
[----:B------:R-:W-:Y:S01]  /*9e10*/  IMAD.U32 R20, RZ, RZ, UR12 ;  /* 0x0000000cff147e24 */ /* 0x000fe2000f8e00ff */
[----:B------:R-:W-:Y:S01]  /*9e20*/  LOP3.LUT R7, R8, 0x180, RZ, 0xc0, !PT ;  /* 0x0000018008077812 */ /* 0x000fe200078ec0ff */
[----:B--2---:R-:W-:Y:S01]  /*9e30*/  IMAD.WIDE.U32 R12, R22, UR15, R12 ;  /* 0x0000000f160c7c25 */ /* 0x004fe2000f8e000c */
[----:B------:R-:W-:-:S02]  /*9e40*/  LOP3.LUT R72, R73, 0x180, RZ, 0xc0, !PT ;  /* 0x0000018049487812 */ /* 0x000fc400078ec0ff */
[----:B------:R-:W-:Y:S01]  /*9e50*/  SHF.R.U64 R7, R7, 0x3, RZ ;  /* 0x0000000307077819 */ /* 0x000fe200000012ff */
[----:B------:R-:W-:Y:S01]  /*9e60*/  @!P1 VIADD R20, R20, 0x31c60 ;  /* 0x00031c6014149836 */ /* 0x000fe20000000000 */
[----:B------:R-:W-:Y:S01]  /*9e70*/  MOV R80, R80 ;  /* 0x0000005000507202 */ /* 0x000fe20000000f00 */
[----:B------:R-:W-:Y:S01]  /*9e80*/  IMAD.MOV R91, RZ, RZ, -R87 ;  /* 0x000000ffff5b7224 */ /* 0x000fe200078e0a57 */
[----:B------:R-:W-:Y:S01]  /*9e90*/  LOP3.LUT R84, R7, R8, RZ, 0x3c, !PT ;  /* 0x0000000807547212 */ /* 0x000fe200078e3cff */
[----:B------:R-:W-:Y:S01]  /*9ea0*/  IMAD.X R7, RZ, RZ, R21, P6 ;  /* 0x000000ffff077224 */ /* 0x000fe200030e0615 */
[----:B------:R-:W-:Y:S01]  /*9eb0*/  @!P1 PRMT R20, RZ, 0x654, R20 ;  /* 0x00000654ff149816 */ /* 0x000fe20000000014 */
[----:B------:R-:W-:Y:S01]  /*9ec0*/  IMAD R91, R0, R91, R93 ;  /* 0x0000005b005b7224 */ /* 0x000fe200078e025d */
[----:B------:R-:W-:Y:S01]  /*9ed0*/  SHF.R.U64 R72, R72, 0x3, RZ ;  /* 0x0000000348487819 */ /* 0x000fe200000012ff */
[----:B------:R-:W-:Y:S01]  /*9ee0*/  IMAD.MOV.U32 R75, RZ, RZ, R21 ;  /* 0x000000ffff4b7224 */ /* 0x000fe200078e0015 */
[----:B------:R-:W-:-:S02]  /*9ef0*/  LOP3.LUT R10, R11, 0x180, RZ, 0xc0, !PT ;  /* 0x000001800b0a7812 */ /* 0x000fc400078ec0ff */
[----:B------:R-:W-:Y:S01]  /*9f00*/  LOP3.LUT R8, R9, 0x180, RZ, 0xc0, !PT ;  /* 0x0000018009087812 */ /* 0x000fe200078ec0ff */
[----:B------:R-:W-:Y:S02]  /*9f10*/  WARPGROUP.DEPBAR.LE gsb0, 0x0 ;  /* 0x00008000000079c5 */ /* 0x000fe40000010000 */
[----:B------:R-:W-:Y:S01]  /*9f20*/  WARPGROUP.ARRIVE ;  /* 0x00000000000079c5 */ /* 0x000fe20000000000 */
[----:B------:R-:W-:Y:S02]  /*9f30*/  LOP3.LUT R4, R5, 0x180, RZ, 0xc0, !PT ;  /* 0x0000018005047812 */ /* 0x000fe400078ec0ff */
[----:B------:R-:W-:Y:S02]  /*9f40*/  MOV R81, R82 ;  /* 0x0000005200517202 */ /* 0x000fe40000000f00 */
[----:B------:R-:W-:Y:S01]  /*9f50*/  LOP3.LUT R72, R72, R73, RZ, 0x3c, !PT ;  /* 0x0000004948487212 */ /* 0x000fe200078e3cff */
[----:B------:R-:W-:Y:S01]  /*9f60*/  HGMMA.64x96x16.F32 R24, gdesc[UR4].tnspB, R24, gsb0 ;  /* 0x41600000041879f0 */ /* 0x000fe20008000818 */
[----:B------:R-:W-:Y:S01]  /*9f70*/  USHF.R.S32.HI UR7, URZ, 0x1f, UR15 ;  /* 0x0000001f3f077899 */ /* 0x000fe2000801140f */
[----:B------:R-:W-:Y:S01]  /*9f80*/  SHF.R.U64 R10, R10, 0x3, RZ ;  /* 0x000000030a0a7819 */ /* 0x000fe200000012ff */
[----:B------:R-:W-:Y:S01]  /*9f90*/  IMAD.X R73, RZ, RZ, R21, P0 ;  /* 0x000000ffff497224 */ /* 0x000fe200000e0615 */
[----:B------:R-:W-:Y:S01]  /*9fa0*/  SHF.R.U64 R8, R8, 0x3, RZ ;  /* 0x0000000308087819 */ /* 0x000fe200000012ff */
[----:B------:R-:W-:Y:S01]  /*9fb0*/  ULDC.64 UR4, c[0x0][0xb88] ;  /* 0x0002e20000047ab9 */ /* 0x000fe20000000a00 */
[----:B------:R-:W-:Y:S01]  /*9fc0*/  SHF.R.U64 R4, R4, 0x3, RZ ;  /* 0x0000000304047819 */ /* 0x000fe200000012ff */
[----:B------:R-:W-:Y:S01]  /*9fd0*/  IMAD R82, R22, UR7, RZ ;  /* 0x0000000716527c24 */ /* 0x000fe2000f8e02ff */
[----:B------:R-:W-:Y:S01]  /*9fe0*/  SHF.R.S32.HI R93, RZ, 0x1f, R87 ;  /* 0x0000001fff5d7819 */ /* 0x000fe20000011457 */
[----:B------:R-:W-:Y:S01]  /*9ff0*/  ULDC UR6, c[0x0][0xa88] ;  /* 0x0002a20000067ab9 */ /* 0x000fe20000000800 */
[----:B------:R-:W-:Y:S01]  /*a000*/  SHF.R.S32.HI R90, RZ, 0x1f, R91 ;  /* 0x0000001fff5a7819 */ /* 0x000fe2000001145b */
[----:B------:R-:W-:Y:S01]  /*a010*/  IMAD R92, R23, UR15, R82 ;  /* 0x0000000f175c7c24 */ /* 0x000fe2000f8e0252 */
[----:B------:R-:W-:-:S02]  /*a020*/  IADD3 R12, P0, R87, R12, RZ ;  /* 0x0000000c570c7210 */ /* 0x000fc40007f1e0ff */
[----:B------:R-:W-:Y:S01]  /*a030*/  LOP3.LUT R10, R10, R11, RZ, 0x3c, !PT ;  /* 0x0000000b0a0a7212 */ /* 0x000fe200078e3cff */
[--C-:B------:R-:W-:Y:S01]  /*a040*/  IMAD.X R11, RZ, RZ, R21.reuse, P3 ;  /* 0x000000ffff0b7224 */ /* 0x100fe200018e0615 */
[----:B------:R-:W-:Y:S01]  /*a050*/  LOP3.LUT R8, R8, R9, RZ, 0x3c, !PT ;  /* 0x0000000908087212 */ /* 0x000fe200078e3cff */
[--C-:B------:R-:W-:Y:S01]  /*a060*/  IMAD.X R9, RZ, RZ, R21.reuse, P4 ;  /* 0x000000ffff097224 */ /* 0x100fe200020e0615 */
[----:B------:R-:W-:Y:S01]  /*a070*/  LOP3.LUT R4, R4, R5, RZ, 0x3c, !PT ;  /* 0x0000000504047212 */ /* 0x000fe200078e3cff */
[----:B------:R-:W-:Y:S01]  /*a080*/  IMAD.X R5, RZ, RZ, R21, P5 ;  /* 0x000000ffff057224 */ /* 0x000fe200028e0615 */
[----:B------:R-:W-:Y:S01]  /*a090*/  MOV R78, R78 ;  /* 0x0000004e004e7202 */ /* 0x000fe20000000f00 */
[----:B------:R-:W-:Y:S01]  /*a0a0*/  IMAD R90, R90, UR4, RZ ;  /* 0x000000045a5a7c24 */ /* 0x000fe2000f8e02ff */
[----:B------:R-:W-:Y:S02]  /*a0b0*/  MOV R79, R84 ;  /* 0x00000054004f7202 */ /* 0x000fe40000000f00 */
[----:B------:R-:W-:-:S02]  /*a0c0*/  MOV R21, R88 ;  /* 0x0000005800157202 */ /* 0x000fc40000000f00 */
[----:B------:R-:W-:Y:S02]  /*a0d0*/  IADD3.X R13, R93, R13, R92, P0, !PT ;  /* 0x0000000d5d0d7210 */ /* 0x000fe400007fe45c */
[----:B------:R-:W-:Y:S01]  /*a0e0*/  LOP3.LUT P0, RZ, R149, 0x3, RZ, 0xc0, !PT ;  /* 0x0000000395ff7812 */ /* 0x000fe2000780c0ff */
[----:B------:R-:W-:Y:S01]  /*a0f0*/  IMAD.WIDE.U32 R12, R91, UR4, R12 ;  /* 0x000000045b0c7c25 */ /* 0x000fe2000f8e000c */
        /* <DEDUP_REMOVED lines=29> */
[----:B------:R-:W-:Y:S01]  /*a2d0*/  FMUL.FTZ R30, R30, R14 ;  /* 0x0000000e1e1e7220 */ /* 0x000fe20000410000 */
[----:B------:R-:W-:-:S02]  /*a2e0*/  IMAD R49, R91, UR5, R90 ;  /* 0x000000055b317c24 */ /* 0x000fc4000f8e025a */
[-C--:B------:R-:W-:Y:S01]  /*a2f0*/  FMUL.FTZ R31, R35, R14.reuse ;  /* 0x0000000e231f7220 */ /* 0x080fe20000410000 */
[----:B------:R-:W-:Y:S02]  /*a300*/  IMAD R57, R3, 0xc0, R154 ;  /* 0x000000c003397824 */ /* 0x000fe400078e029a */
[-C--:B------:R-:W-:Y:S01]  /*a310*/  FMUL.FTZ R35, R39, R14.reuse ;  /* 0x0000000e27237220 */ /* 0x080fe20000410000 */
[----:B------:R-:W-:Y:S01]  /*a320*/  FMUL.FTZ R52, R50, R14 ;  /* 0x0000000e32347220 */ /* 0x000fe20000410000 */
[----:B------:R-:W-:Y:S01]  /*a330*/  F2FP.F16.F32.PACK_AB R24, R25, R24 ;  /* 0x000000181918723e */ /* 0x000fe200000000ff */
[----:B------:R-:W-:Y:S01]  /*a340*/  FMUL.FTZ R39, R43, R14 ;  /* 0x0000000e2b277220 */ /* 0x000fe20000410000 */
[----:B------:R-:W-:Y:S01]  /*a350*/  F2FP.F16.F32.PACK_AB R25, R15, R26 ;  /* 0x0000001a0f19723e */ /* 0x000fe200000000ff */
[----:B------:R-:W-:Y:S01]  /*a360*/  ULDC.64 UR4, c[0x0][0xb50] ;  /* 0x0002d40000047ab9 */ /* 0x000fe20000000a00 */
[----:B------:R-:W-:Y:S02]  /*a370*/  IMAD R50, R0, UR6, RZ ;  /* 0x0000000600327c24 */ /* 0x000fe4000f8e02ff */
[----:B------:R-:W-:Y:S01]  /*a380*/  FMUL.FTZ R43, R47, R14 ;  /* 0x0000000e2f2b7220 */ /* 0x000fe20000410000 */
[----:B------:R-:W-:Y:S01]  /*a390*/  F2FP.F16.F32.PACK_AB R27, R27, R30 ;  /* 0x0000001e1b1b723e */ /* 0x000fe200000000ff */
[----:B------:R-:W-:-:S02]  /*a3a0*/  VIADD R15, R57, 0x8 ;  /* 0x00000008390f7836 */ /* 0x000fc40000000000 */
[-C--:B------:R-:W-:Y:S01]  /*a3b0*/  FMUL.FTZ R34, R34, R14.reuse ;  /* 0x0000000e22227220 */ /* 0x080fe20000410000 */
[----:B------:R-:W-:Y:S02]  /*a3c0*/  IMAD.IADD R13, R13, 0x1, R49 ;  /* 0x000000010d0d7824 */ /* 0x000fe400078e0231 */
[-C--:B------:R-:W-:Y:S01]  /*a3d0*/  FMUL.FTZ R38, R38, R14.reuse ;  /* 0x0000000e26267220 */ /* 0x080fe20000410000 */
[----:B------:R-:W-:Y:S01]  /*a3e0*/  FMUL.FTZ R47, R51, R14 ;  /* 0x0000000e332f7220 */ /* 0x000fe20000410000 */
[----:B------:R-:W-:Y:S01]  /*a3f0*/  F2FP.F16.F32.PACK_AB R26, R83, R84 ;  /* 0x00000054531a723e */ /* 0x000fe200000000ff */
[----:B------:R-:W-:Y:S01]  /*a400*/  BAR.SYNC.DEFER_BLOCKING 0x1, 0x180 ;  /* 0x0046000000007b1d */ /* 0x000fe20000010000 */
[----:B------:R-:W-:Y:S01]  /*a410*/  LEA R30, P3, R12, UR4, 0x2 ;  /* 0x000000040c1e7c11 */ /* 0x000fe2000f8610ff */
        /* <DEDUP_REMOVED lines=8> */
[----:B------:R-:W-:Y:S01]  /*a4a0*/  ISETP.GE.OR P1, PT, R57, R50, P0 ;  /* 0x000000323900720c */ /* 0x000fe20000726670 */
[-C--:B------:R-:W-:Y:S01]  /*a4b0*/  FMUL.FTZ R61, R67, R14.reuse ;  /* 0x0000000e433d7220 */ /* 0x080fe20000410000 */
[-C--:B------:R-:W-:Y:S01]  /*a4c0*/  FMUL.FTZ R62, R66, R14.reuse ;  /* 0x0000000e423e7220 */ /* 0x080fe20000410000 */
[-C--:B------:R-:W-:Y:S01]  /*a4d0*/  FMUL.FTZ R63, R71, R14.reuse ;  /* 0x0000000e473f7220 */ /* 0x080fe20000410000 */
[----:B------:R-:W-:Y:S01]  /*a4e0*/  FMUL.FTZ R70, R70, R14 ;  /* 0x0000000e46467220 */ /* 0x000fe20000410000 */
[----:B------:R-:W-:Y:S01]  /*a4f0*/  ISETP.GE.OR P0, PT, R15, R50, P0 ;  /* 0x000000320f00720c */ /* 0x000fe20000706670 */
[----:B------:R-:W-:Y:S01]  /*a500*/  SHFL.IDX PT, R48, R30, RZ, 0x1c1f ;  /* 0x001c1fff1e307589 */ /* 0x000fe200000e0000 */
[----:B------:R-:W-:-:S02]  /*a510*/  LEA.HI.X R64, R12, UR5, R13, 0x2, P3 ;  /* 0x000000050c407c11 */ /* 0x000fc400098f140d */
[----:B------:R-:W-:Y:S01]  /*a520*/  F2FP.F16.F32.PACK_AB R12, R85, R86 ;  /* 0x00000056550c723e */ /* 0x000fe200000000ff */
[----:B------:R0:W-:Y:S01]  /*a530*/  SHFL.IDX PT, R56, R30, 0x1, 0x1c1f ;  /* 0x003c1f001e387f89 */ /* 0x0001e200000e0000 */
[----:B------:R-:W-:Y:S02]  /*a540*/  F2FP.F16.F32.PACK_AB R13, R31, R34 ;  /* 0x000000221f0d723e */ /* 0x000fe400000000ff */
[----:B------:R-:W-:Y:S01]  /*a550*/  F2FP.F16.F32.PACK_AB R14, R87, R88 ;  /* 0x00000058570e723e */ /* 0x000fe200000000ff */
[----:B------:R1:W-:Y:S01]  /*a560*/  STSM.16.M88.4 [R21], R24 ;  /* 0x0000001815007844 */ /* 0x0003e20000000200 */
[----:B------:R-:W-:Y:S02]  /*a570*/  F2FP.F16.F32.PACK_AB R15, R35, R38 ;  /* 0x00000026230f723e */ /* 0x000fe400000000ff */
[----:B------:R-:W-:Y:S01]  /*a580*/  F2FP.F16.F32.PACK_AB R22, R22, R23 ;  /* 0x000000171616723e */ /* 0x000fe200000000ff */
[----:B------:R-:W2:Y:S01]  /*a590*/  SHFL.IDX PT, R49, R64, RZ, 0x1c1f ;  /* 0x001c1fff40317589 */ /* 0x000ea200000e0000 */
[----:B------:R-:W-:-:S02]  /*a5a0*/  F2FP.F16.F32.PACK_AB R20, R20, R89 ;  /* 0x000000591414723e */ /* 0x000fc400000000ff */
[----:B------:R-:W-:Y:S01]  /*a5b0*/  F2FP.F16.F32.PACK_AB R23, R43, R46 ;  /* 0x0000002e2b17723e */ /* 0x000fe200000000ff */
[----:B------:R-:W-:Y:S01]  /*a5c0*/  STSM.16.M88.4 [R81], R12 ;  /* 0x0000000c51007844 */ /* 0x000fe20000000200 */
[----:B0-----:R-:W-:Y:S02]  /*a5d0*/  F2FP.F16.F32.PACK_AB R30, R32, R41 ;  /* 0x00000029201e723e */ /* 0x001fe400000000ff */
[----:B------:R-:W-:Y:S01]  /*a5e0*/  F2FP.F16.F32.PACK_AB R31, R59, R60 ;  /* 0x0000003c3b1f723e */ /* 0x000fe200000000ff */
[----:B------:R-:W0:Y:S01]  /*a5f0*/  SHFL.IDX PT, R57, R64, 0x1, 0x1c1f ;  /* 0x003c1f0040397f89 */ /* 0x000e2200000e0000 */
[----:B------:R-:W-:Y:S02]  /*a600*/  F2FP.F16.F32.PACK_AB R32, R33, R40 ;  /* 0x000000282120723e */ /* 0x000fe400000000ff */
[----:B------:R-:W-:Y:S02]  /*a610*/  F2FP.F16.F32.PACK_AB R33, R61, R62 ;  /* 0x0000003e3d21723e */ /* 0x000fe400000000ff */
[----:B-1----:R-:W-:-:S02]  /*a620*/  F2FP.F16.F32.PACK_AB R21, R39, R42 ;  /* 0x0000002a2715723e */ /* 0x002fc400000000ff */
[----:B------:R-:W-:Y:S02]  /*a630*/  F2FP.F16.F32.PACK_AB R26, R28, R45 ;  /* 0x0000002d1c1a723e */ /* 0x000fe400000000ff */
        /* <DEDUP_REMOVED lines=8> */
[----:B------:R-:W-:Y:S01]  /*a6c0*/  F2FP.F16.F32.PACK_AB R35, R63, R70 ;  /* 0x000000463f23723e */ /* 0x000fe200000000ff */
[----:B------:R3:W-:Y:S04]  /*a6d0*/  STSM.16.M88.4 [R78], R28 ;  /* 0x0000001c4e007844 */ /* 0x0007e80000000200 */
[----:B------:R4:W-:Y:S01]  /*a6e0*/  STSM.16.M88.4 [R19], R32 ;  /* 0x0000002013007844 */ /* 0x0009e20000000200 */
[----:B------:R-:W-:Y:S08]  /*a6f0*/  BAR.SYNC.DEFER_BLOCKING 0x1, 0x180 ;  /* 0x0046000000007b1d */ /* 0x000ff00000010000 */
[----:B-1----:R-:W1:Y:S08]  /*a700*/  @P2 LDC R25, c[0x0][0xbec] ;  /* 0x0002fb00ff192b82 */ /* 0x002e700000000800 */
[----:B---3--:R-:W3:Y:S01]  /*a710*/  @P2 LDC R28, c[0x0][0xbf0] ;  /* 0x0002fc00ff1c2b82 */ /* 0x008ee20000000800 */
[----:B------:R-:W-:Y:S01]  /*a720*/  IMAD R24, R147, 0x60, R148 ;  /* 0x0000006093187824 */ /* 0x000fe200078e0294 */
[----:B------:R-:W-:-:S06]  /*a730*/  UIMAD UR6, UR14, UR8, URZ ;  /* 0x000000080e0672a4 */ /* 0x000fcc000f8e023f */
[----:B------:R-:W4:Y:S01]  /*a740*/  LDC.64 R26, c[0x0][0xae0] ;  /* 0x0002b800ff1a7b82 */ /* 0x000f220000000a00 */
[----:B------:R-:W-:Y:S01]  /*a750*/  IMAD R24, R3, 0xc0, R24 ;  /* 0x000000c003187824 */ /* 0x000fe200078e0218 */
[----:B--2---:R2:W-:Y:S01]  /*a760*/  @!P1 ST.E desc[UR60][R48.64], R76 ;  /* 0x0000004c30009985 */ /* 0x0045e2000c10193c */
[----:B------:R-:W-:-:S03]  /*a770*/  UIMAD.WIDE.U32 UR4, UR13, UR8, URZ ;  /* 0x000000080d0472a5 */ /* 0x000fc6000f8e003f */
[----:B0-----:R2:W-:Y:S01]  /*a780*/  @!P0 ST.E desc[UR60][R56.64], R77 ;  /* 0x0000004d38008985 */ /* 0x0015e2000c10193c */
[----:B------:R-:W-:-:S03]  /*a790*/  UIMAD UR6, UR13, UR9, UR6 ;  /* 0x000000090d0672a4 */ /* 0x000fc6000f8e0206 */
[----:B------:R1:W5:Y:S01]  /*a7a0*/  LD.E.128 R52, desc[UR60][R4.64] ;  /* 0x0000003c04347980 */ /* 0x000362000c101d00 */
[----:B------:R-:W-:Y:S01]  /*a7b0*/  ULDC.64 UR8, c[0x0][0xaf0] ;  /* 0x0002bc0000087ab9 */ /* 0x000fe20000000a00 */
[----:B------:R-:W-:Y:S02]  /*a7c0*/  UIADD3 UR5, UR5, UR6, URZ ;  /* 0x0000000605057290 */ /* 0x000fe4000fffe03f */
[----:B------:R-:W-:Y:S01]  /*a7d0*/  UIMAD UR6, UR7, UR8, URZ ;  /* 0x00000008070672a4 */ /* 0x000fe2000f8e023f */
[----:B------:R0:W5:Y:S04]  /*a7e0*/  LD.E.128 R20, desc[UR60][R6.64] ;  /* 0x0000003c06147980 */ /* 0x000168000c101d00 */
[----:B------:R-:W5:Y:S01]  /*a7f0*/  LD.E.128 R40, desc[UR60][R74.64] ;  /* 0x0000003c4a287980 */ /* 0x000f62000c101d00 */
[----:B-1----:R-:W-:-:S03]  /*a800*/  @P2 IMAD.HI.U32 R5, R24, R25, RZ ;  /* 0x0000001918052227 */ /* 0x002fc600078e00ff */
[----:B------:R-:W5:Y:S01]  /*a810*/  LD.E.128 R36, desc[UR60][R72.64] ;  /* 0x0000003c48247980 */ /* 0x000f62000c101d00 */
[----:B------:R-:W-:Y:S01]  /*a820*/  IMAD.MOV.U32 R4, RZ, RZ, R24 ;  /* 0x000000ffff047224 */ /* 0x000fe200078e0018 */
[----:B---3--:R-:W-:Y:S01]  /*a830*/  @P2 SHF.R.U32.HI R4, RZ, R28, R5 ;  /* 0x0000001cff042219 */ /* 0x008fe20000011605 */
[----:B------:R-:W-:Y:S01]  /*a840*/  UIMAD UR6, UR15, UR9, UR6 ;  /* 0x000000090f0672a4 */ /* 0x000fe2000f8e0206 */
[----:B------:R-:W5:Y:S01]  /*a850*/  LD.E.128 R44, desc[UR60][R10.64] ;  /* 0x0000003c0a2c7980 */ /* 0x000f62000c101d00 */
[----:B------:R-:W-:Y:S01]  /*a860*/  UIMAD.WIDE.U32 UR4, UR15, UR8, UR4 ;  /* 0x000000080f0472a5 */ /* 0x000fe2000f8e0004 */
[--C-:B------:R-:W-:Y:S01]  /*a870*/  SHF.R.S32.HI R5, RZ, 0x1f, R4.reuse ;  /* 0x0000001fff057819 */ /* 0x100fe20000011404 */
[----:B0-----:R-:W-:Y:S01]  /*a880*/  IMAD.MOV R7, RZ, RZ, -R4 ;  /* 0x000000ffff077224 */ /* 0x001fe200078e0a04 */
[----:B------:R0:W5:Y:S01]  /*a890*/  LD.E.128 R12, desc[UR60][R8.64] ;  /* 0x0000003c080c7980 */ /* 0x000162000c101d00 */
[----:B------:R-:W-:Y:S02]  /*a8a0*/  UIADD3 UR5, UR5, UR6, URZ ;  /* 0x0000000605057290 */ /* 0x000fe4000fffe03f */
[----:B------:R-:W-:Y:S01]  /*a8b0*/  IMAD R7, R0, R7, R24 ;  /* 0x0000000700077224 */ /* 0x000fe200078e0218 */
[----:B------:R-:W-:Y:S01]  /*a8c0*/  @!PT LDS RZ, [RZ] ;  /* 0x00000000fffff984 */ /* 0x000fe20000000800 */
[----:B------:R-:W-:Y:S01]  /*a8d0*/  @!PT LDS RZ, [RZ] ;  /* 0x00000000fffff984 */ /* 0x000fe20000000800 */
[----:B------:R-:W-:Y:S01]  /*a8e0*/  @!PT LDS RZ, [RZ] ;  /* 0x00000000fffff984 */ /* 0x000fe20000000800 */
[----:B------:R-:W-:Y:S01]  /*a8f0*/  @!PT LDS RZ, [RZ] ;  /* 0x00000000fffff984 */ /* 0x000fe20000000800 */
[----:B------:R1:W-:Y:S06]  /*a900*/  MEMBAR.ALL.CTA ;  /* 0x0000000000007992 */ /* 0x0003ec0000008000 */
[----:B-1----:R-:W1:Y:S01]  /*a910*/  FENCE.VIEW.ASYNC.S ;  /* 0x00000000000073c6 */ /* 0x002e620000000000 */
[-C--:B----4-:R-:W-:Y:S01]  /*a920*/  IMAD R5, R5, R26.reuse, RZ ;  /* 0x0000001a05057224 */ /* 0x090fe200078e02ff */
[----:B------:R-:W-:Y:S01]  /*a930*/  ULDC.64 UR6, c[0x0][0xad8] ;  /* 0x0002b60000067ab9 */ /* 0x000fe20000000a00 */
[----:B------:R-:W-:Y:S01]  /*a940*/  IMAD R25, R3, 0xc0, R148 ;  /* 0x000000c003197824 */ /* 0x000fe200078e0294 */
[----:B------:R-:W-:Y:S01]  /*a950*/  SHF.R.S32.HI R0, RZ, 0x1f, R7 ;  /* 0x0000001fff007819 */ /* 0x000fe20000011407 */
[----:B------:R-:W-:Y:S01]  /*a960*/  UIADD3 UR36, UR36, 0x1, URZ ;  /* 0x0000000124247890 */ /* 0x000fe2000fffe03f */
[C---:B0-----:R-:W-:Y:S01]  /*a970*/  IMAD R9, R4.reuse, R27, R5 ;  /* 0x0000001b04097224 */ /* 0x041fe200078e0205 */
[----:B------:R-:W-:Y:S01]  /*a980*/  ULDC.64 UR8, c[0x0][0xa80] ;  /* 0x0002a00000087ab9 */ /* 0x000fe20000000a00 */
[----:B------:R-:W-:-:S04]  /*a990*/  IMAD.WIDE.U32 R4, R4, R26, UR4 ;  /* 0x0000000404047e25 */ /* 0x000fc8000f8e001a */
[----:B------:R-:W-:Y:S02]  /*a9a0*/  IMAD.IADD R5, R5, 0x1, R9 ;  /* 0x0000000105057824 */ /* 0x000fe400078e0209 */
[----:B------:R-:W-:Y:S01]  /*a9b0*/  IMAD R0, R0, UR6, RZ ;  /* 0x0000000600007c24 */ /* 0x000fe2000f8e02ff */
[----:B------:R-:W-:Y:S01]  /*a9c0*/  UIADD3 UR4, UR37, 0x31c20, URZ ;  /* 0x00031c2025047890 */ /* 0x000fe2000fffe03f */
[----:B------:R-:W-:Y:S01]  /*a9d0*/  IMAD.WIDE.U32 R4, R7, UR6, R4 ;  /* 0x0000000607047c25 */ /* 0x000fe2000f8e0004 */
[----:B------:R-:W-:-:S03]  /*a9e0*/  ISETP.GE.AND P0, PT, R25, R50, PT ;  /* 0x000000321900720c */ /* 0x000fc60003f06270 */
[----:B------:R-:W-:Y:S01]  /*a9f0*/  IMAD R9, R7, UR7, R0 ;  /* 0x0000000707097c24 */ /* 0x000fe2000f8e0200 */
[----:B------:R-:W-:Y:S01]  /*aa00*/  UISETP.NE.AND UP0, UPT, UR36, 0x2, UPT ;  /* 0x000000022400788c */ /* 0x000fe2000bf05270 */
[C---:B------:R-:W-:Y:S01]  /*aa10*/  LEA R0, P1, R4.reuse, UR8, 0x1 ;  /* 0x0000000804007c11 */ /* 0x040fe2000f8208ff */
[----:B------:R-:W-:Y:S01]  /*aa20*/  UPRMT UR4, URZ, 0x654, UR4 ;  /* 0x000006543f047896 */ /* 0x000fe20008000004 */
[----:B------:R-:W-:Y:S01]  /*aa30*/  IMAD.IADD R3, R5, 0x1, R9 ;  /* 0x0000000105037824 */ /* 0x000fe200078e0209 */
[----:B------:R-:W-:Y:S01]  /*aa40*/  ULDC UR5, c[0x0][0xc] ;  /* 0x0000030000057ab9 */ /* 0x000fe20000000800 */
[----:B------:R-:W-:Y:S02]  /*aa50*/  USEL UR6, URZ, 0x1, UP0 ;  /* 0x000000013f067887 */ /* 0x000fe40008000000 */
[----:B------:R-:W-:Y:S01]  /*aa60*/  UIADD3 UR10, UR5, UR10, URZ ;  /* 0x0000000a050a7290 */ /* 0x000fe2000fffe03f */
[----:B------:R-:W-:Y:S01]  /*aa70*/  LEA.HI.X R24, R4, UR9, R3, 0x1, P1 ;  /* 0x0000000904187c11 */ /* 0x000fe200088f0c03 */
[----:B------:R-:W-:Y:S01]  /*aa80*/  USEL UR36, UR36, URZ, UP0 ;  /* 0x0000003f24247287 */ /* 0x000fe20008000000 */
[----:B-1----:R2:W0:Y:S01]  /*aa90*/  SHFL.IDX PT, R6, R0, RZ, 0x1c1f ;  /* 0x001c1fff00067589 */ /* 0x00242200000e0000 */
[----:B------:R-:W-:Y:S01]  /*aaa0*/  LOP3.LUT R16, R16, UR6, RZ, 0x3c, !PT ;  /* 0x0000000610107c12 */ /* 0x000fe2000f8e3cff */
[----:B------:R-:W-:Y:S01]  /*aab0*/  SYNCS.ARRIVE.TRANS64.RED.A1T0 RZ, [UR4], RZ ;  /* 0x000000ffffff79a7 */ /* 0x000fe20008100404 */
[----:B------:R-:W-:Y:S01]  /*aac0*/  IMAD.U32 R19, RZ, RZ, UR10 ;  /* 0x0000000aff137e24 */ /* 0x000fe2000f8e00ff */
[----:B------:R2:W1:Y:S01]  /*aad0*/  SHFL.IDX PT, R7, R24, RZ, 0x1c1f ;  /* 0x001c1fff18077589 */ /* 0x00046200000e0000 */
[----:B------:R-:W-:Y:S01]  /*aae0*/  BSSY B0, `(.L_x_9946) ;  /* 0x0000010000007945 */ /* 0x000fe20003800000 */
[----:B------:R-:W-:-:S02]  /*aaf0*/  SHF.R.S32.HI R94, RZ, 0x1f, R144 ;  /* 0x0000001fff5e7819 */ /* 0x000fc40000011490 */
[----:B------:R-:W-:Y:S01]  /*ab00*/  SHF.R.S32.HI R95, RZ, 0x1f, R145 ;  /* 0x0000001fff5f7819 */ /* 0x000fe20000011491 */
[----:B------:R-:W-:Y:S06]  /*ab10*/  @P0 BRA `(.L_x_9947) ;  /* 0x0000000000300947 */ /* 0x000fec0003800000 */
[----:B------:R-:W-:Y:S02]  /*ab20*/  ULDC UR4, c[0x0][0xac8] ;  /* 0x0002b20000047ab9 */ /* 0x000fe40000000800 */
[----:B------:R-:W-:Y:S02]  /*ab30*/  ISETP.GE.AND P1, PT, R145, UR4, PT ;  /* 0x0000000491007c0c */ /* 0x000fe4000bf26270 */
[----:B------:R-:W-:Y:S02]  /*ab40*/  ISETP.GE.AND P2, PT, R144, UR4, PT ;  /* 0x0000000490007c0c */ /* 0x000fe4000bf46270 */
[----:B------:R-:W-:-:S09]  /*ab50*/  ISETP.GE.AND P0, PT, R18, UR4, PT ;  /* 0x0000000412007c0c */ /* 0x000fd2000bf06270 */
[CC--:B0-----:R-:W-:Y:S02]  /*ab60*/  @!P1 LEA R8, P3, R145.reuse, R6.reuse, 0x1 ;  /* 0x0000000691089211 */ /* 0x0c1fe400078608ff */
[----:B------:R-:W-:Y:S02]  /*ab70*/  @!P2 LEA R10, P4, R144, R6, 0x1 ;  /* 0x00000006900aa211 */ /* 0x000fe400078808ff */
[----:B-1----:R-:W-:Y:S01]  /*ab80*/  @!P0 IMAD.WIDE R4, R18, 0x2, R6 ;  /* 0x0000000212048825 */ /* 0x002fe200078e0206 */
[-C--:B------:R-:W-:Y:S02]  /*ab90*/  @!P1 LEA.HI.X R9, R145, R7.reuse, R95, 0x1, P3 ;  /* 0x0000000791099211 */ /* 0x080fe400018f0c5f */
[----:B------:R-:W-:Y:S02]  /*aba0*/  @!P2 LEA.HI.X R11, R144, R7, R94, 0x1, P4 ;  /* 0x00000007900ba211 */ /* 0x000fe400020f0c5e */
[----:B-----5:R3:W-:Y:S04]  /*abb0*/  @!P0 ST.E.128 desc[UR60][R4.64], R40 ;  /* 0x0000002804008985 */ /* 0x0207e8000c101d3c */
[----:B------:R3:W-:Y:S04]  /*abc0*/  @!P1 ST.E.128 desc[UR60][R8.64], R44 ;  /* 0x0000002c08009985 */ /* 0x0007e8000c101d3c */
[----:B------:R3:W-:Y:S02]  /*abd0*/  @!P2 ST.E.128 desc[UR60][R10.64], R52 ;  /* 0x000000340a00a985 */ /* 0x0007e4000c101d3c */
.L_x_9947:
[----:B------:R-:W-:Y:S05]  /*abe0*/  BSYNC B0 ;  /* 0x0000000000007941 */ /* 0x000fea0003800000 */
.L_x_9946:
[----:B------:R-:W-:Y:S01]  /*abf0*/  VIADD R3, R25, 0x60 ;  /* 0x0000006019037836 */ /* 0x000fe20000000000 */
[----:B-1----:R1:W4:Y:S01]  /*ac00*/  SHFL.IDX PT, R7, R24, 0x1, 0x1c1f ;  /* 0x003c1f0018077f89 */ /* 0x00232200000e0000 */
[----:B------:R-:W-:Y:S01]  /*ac10*/  BSSY B0, `(.L_x_9948) ;  /* 0x0000011000007945 */ /* 0x000fe20003800000 */
[----:B------:R-:W-:Y:S02]  /*ac20*/  VIADD R146, R146, 0x1 ;  /* 0x0000000192927836 */ /* 0x000fe40000000000 */
[----:B------:R-:W-:Y:S01]  /*ac30*/  ISETP.GE.AND P0, PT, R3, R50, PT ;  /* 0x000000320300720c */ /* 0x000fe20003f06270 */
[----:B0-----:R1:W0:-:S12]  /*ac40*/  SHFL.IDX PT, R6, R0, 0x1, 0x1c1f ;  /* 0x003c1f0000067f89 */ /* 0x00121800000e0000 */
[----:B-1----:R-:W-:Y:S05]  /*ac50*/  @P0 BRA `(.L_x_9949) ;  /* 0x0000000000300947 */ /* 0x002fea0003800000 */
[----:B------:R-:W-:Y:S02]  /*ac60*/  ULDC UR4, c[0x0][0xac8] ;  /* 0x0002b20000047ab9 */ /* 0x000fe40000000800 */
[----:B------:R-:W-:Y:S02]  /*ac70*/  ISETP.GE.AND P3, PT, R145, UR4, PT ;  /* 0x0000000491007c0c */ /* 0x000fe4000bf66270 */
[----:B------:R-:W-:Y:S02]  /*ac80*/  ISETP.GE.AND P4, PT, R144, UR4, PT ;  /* 0x0000000490007c0c */ /* 0x000fe4000bf86270 */
[----:B------:R-:W-:-:S09]  /*ac90*/  ISETP.GE.AND P2, PT, R18, UR4, PT ;  /* 0x0000000412007c0c */ /* 0x000fd2000bf46270 */
[CC--:B0--3--:R-:W-:Y:S02]  /*aca0*/  @!P3 LEA R8, P0, R145.reuse, R6.reuse, 0x1 ;  /* 0x000000069108b211 */ /* 0x0c9fe400078008ff */
[----:B------:R-:W-:Y:S02]  /*acb0*/  @!P4 LEA R10, P1, R144, R6, 0x1 ;  /* 0x00000006900ac211 */ /* 0x000fe400078208ff */
[----:B----4-:R-:W-:Y:S01]  /*acc0*/  @!P2 IMAD.WIDE R4, R18, 0x2, R6 ;  /* 0x000000021204a825 */ /* 0x010fe200078e0206 */
[-C--:B------:R-:W-:Y:S02]  /*acd0*/  @!P3 LEA.HI.X R9, R145, R7.reuse, R95, 0x1, P0 ;  /* 0x000000079109b211 */ /* 0x080fe400000f0c5f */
[----:B------:R-:W-:Y:S02]  /*ace0*/  @!P4 LEA.HI.X R11, R144, R7, R94, 0x1, P1 ;  /* 0x00000007900bc211 */ /* 0x000fe400008f0c5e */
[----:B-----5:R1:W-:Y:S04]  /*acf0*/  @!P2 ST.E.128 desc[UR60][R4.64], R36 ;  /* 0x000000240400a985 */ /* 0x0203e8000c101d3c */
[----:B------:R1:W-:Y:S04]  /*ad00*/  @!P3 ST.E.128 desc[UR60][R8.64], R12 ;  /* 0x0000000c0800b985 */ /* 0x0003e8000c101d3c */
[----:B------:R1:W-:Y:S02]  /*ad10*/  @!P4 ST.E.128 desc[UR60][R10.64], R20 ;  /* 0x000000140a00c985 */ /* 0x0003e4000c101d3c */
.L_x_9949:
[----:B------:R-:W-:Y:S05]  /*ad20*/  BSYNC B0 ;  /* 0x0000000000007941 */ /* 0x000fea0003800000 */
.L_x_9948:
[----:B--2---:R-:W2:Y:S01]  /*ad30*/  LDC R0, c[0x0][0xc34] ;  /* 0x00030d00ff007b82 */ /* 0x004ea20000000800 */
[----:B------:R-:W-:-:S13]  /*ad40*/  R2UR UR4, R19 ;  /* 0x00000000130472ca */ /* 0x000fda00000e0000 */
[----:B--2---:R-:W-:-:S13]  /*ad50*/  ISETP.LE.AND P0, PT, R0, UR4, PT ;  /* 0x0000000400007c0c */ /* 0x004fda000bf03270 */
[----:B------:R-:W-:Y:S05]  /*ad60*/  @!P0 BRA `(.L_x_9950) ;  /* 0xffffff60005c8947 */ /* 0x000fea000383ffff */
[----:B------:R-:W-:Y:S05]  /*ad70*/  EXIT ;  /* 0x000000000000794d */ /* 0x000fea0003800000 */
.L_x_9924:
[----:B------:R-:W-:-:S08]  /*ad80*/  NOP ;  /* 0x0000000000007918 */ /* 0x000fd00000000000 */
[----:B--2---:R-:W0:-:S00]  /*ad90*/  USETMAXREG.DEALLOC.CTAPOOL 0x20 ;  /* 0x00000020000079c8 */ /* 0x004e0000080e0500 */
[----:B------:R-:W1:Y:S01]  /*ada0*/  S2UR UR5, SR_CTAID.X ;  /* 0x00000000000579c3 */ /* 0x000e620000002500 */
[----:B0-----:R-:W-:Y:S02]  /*adb0*/  IMAD.MOV.U32 R0, RZ, RZ, 0x1 ;  /* 0x00000001ff007424 */ /* 0x001fe400078e00ff */
[----:B------:R-:W-:Y:S02]  /*adc0*/  IMAD.MOV.U32 R16, RZ, RZ, RZ ;  /* 0x000000ffff107224 */ /* 0x000fe400078e00ff */
[----:B------:R-:W-:-:S03]  /*add0*/  IMAD.MOV.U32 R22, RZ, RZ, 0x1 ;  /* 0x00000001ff167424 */ /* 0x000fc600078e00ff */
[----:B------:R-:W1:Y:S02]  /*ade0*/  LDC R2, c[0x0][0xc34] ;  /* 0x00030d00ff027b82 */ /* 0x000e640000000800 */
[----:B-1----:R-:W-:-:S13]  /*adf0*/  ISETP.LE.AND P0, PT, R2, UR5, PT ;  /* 0x0000000502007c0c */ /* 0x002fda000bf03270 */
[----:B------:R-:W-:Y:S05]  /*ae00*/  @P0 BRA `(.L_x_9951) ;  /* 0x00000040001c0947 */ /* 0x000fea0003800000 */
[----:B------:R-:W0:Y:S01]  /*ae10*/  S2R R6, SR_TID.X ;  /* 0x0000000000067919 */ /* 0x000e220000002100 */
[----:B------:R-:W1:Y:S01]  /*ae20*/  S2UR UR4, SR_CgaCtaId ;  /* 0x00000000000479c3 */ /* 0x000e620000008800 */
[----:B------:R-:W-:Y:S01]  /*ae30*/  UMOV UR36, 0x400 ;  /* 0x0000040000247882 */ /* 0x000fe20000000000 */
[----:B------:R-:W-:Y:S01]  /*ae40*/  IMAD.MOV.U32 R22, RZ, RZ, 0x1 ;  /* 0x00000001ff167424 */ /* 0x000fe200078e00ff */
[----:B------:R-:W-:Y:S01]  /*ae50*/  ULDC.64 UR38, c[0x0][0x198] ;  /* 0x0000660000267ab9 */ /* 0x000fe20000000a00 */
[----:B------:R-:W-:Y:S01]  /*ae60*/  IMAD.MOV.U32 R16, RZ, RZ, RZ ;  /* 0x000000ffff107224 */ /* 0x000fe200078e00ff */
[----:B------:R-:W-:Y:S01]  /*ae70*/  ULDC UR37, c[0x0][0xc] ;  /* 0x0000030000257ab9 */ /* 0x000fe20000000800 */
[----:B-1----:R-:W-:Y:S01]  /*ae80*/  ULEA UR36, UR4, UR36, 0x18 ;  /* 0x0000002404247291 */ /* 0x002fe2000f8ec03f */
[C---:B0-----:R-:W-:Y:S01]  /*ae90*/  LOP3.LUT R5, R6.reuse, 0x7f, RZ, 0xc0, !PT ;  /* 0x0000007f06057812 */ /* 0x041fe200078ec0ff */
[----:B------:R-:W-:-:S04]  /*aea0*/  IMAD.SHL.U32 R0, R6, 0x8, RZ ;  /* 0x0000000806007824 */ /* 0x000fc800078e00ff */
[----:B------:R-:W-:Y:S01]  /*aeb0*/  IMAD.SHL.U32 R4, R5, 0x8, RZ ;  /* 0x0000000805047824 */ /* 0x000fe200078e00ff */
[C---:B------:R-:W-:Y:S02]  /*aec0*/  LOP3.LUT R3, R0.reuse, 0x20, RZ, 0xc0, !PT ;  /* 0x0000002000037812 */ /* 0x040fe400078ec0ff */
[----:B------:R-:W-:Y:S02]  /*aed0*/  LOP3.LUT R2, R0, 0xd8, RZ, 0xc0, !PT ;  /* 0x000000d800027812 */ /* 0x000fe400078ec0ff */
[----:B------:R-:W-:Y:S02]  /*aee0*/  LOP3.LUT R3, R3, 0x300, R4, 0xf8, !PT ;  /* 0x0000030003037812 */ /* 0x000fe400078ef804 */
[----:B------:R-:W-:Y:S01]  /*aef0*/  SHF.R.U32.HI R4, RZ, 0x2, R5 ;  /* 0x00000002ff047819 */ /* 0x000fe20000011605 */
[----:B------:R-:W-:Y:S01]  /*af00*/  IMAD.U32 R5, RZ, RZ, UR5 ;  /* 0x00000005ff057e24 */ /* 0x000fe2000f8e00ff */
[----:B------:R-:W-:Y:S02]  /*af10*/  LOP3.LUT R2, R2, 0x18, R6, 0x78, !PT ;  /* 0x0000001802027812 */ /* 0x000fe400078e7806 */
[----:B------:R-:W-:-:S02]  /*af20*/  LOP3.LUT R0, R0, 0x18, RZ, 0xc0, !PT ;  /* 0x0000001800007812 */ /* 0x000fc400078ec0ff */
[----:B------:R0:W-:Y:S01]  /*af30*/  STL [R1+0x8], R5 ;  /* 0x0000080501007387 */ /* 0x0001e20000100800 */
[----:B------:R-:W-:Y:S01]  /*af40*/  LOP3.LUT R3, R3, R2, RZ, 0xfc, !PT ;  /* 0x0000000203037212 */ /* 0x000fe200078efcff */
[----:B------:R-:W-:Y:S02]  /*af50*/  IMAD.SHL.U32 R2, R6, 0x20, RZ ;  /* 0x0000002006027824 */ /* 0x000fe400078e00ff */
[----:B------:R0:W-:Y:S01]  /*af60*/  STL [R1+0x1c], RZ ;  /* 0x00001cff01007387 */ /* 0x0001e20000100800 */
[----:B------:R-:W-:Y:S02]  /*af70*/  LEA R27, R3, UR36, 0x1 ;  /* 0x00000024031b7c11 */ /* 0x000fe4000f8e08ff */
[----:B------:R-:W-:Y:S02]  /*af80*/  LOP3.LUT R4, R4, 0x60, R2, 0xf8, !PT ;  /* 0x0000006004047812 */ /* 0x000fe400078ef802 */
[C---:B------:R-:W-:Y:S02]  /*af90*/  LOP3.LUT R2, R0.reuse, 0x20, RZ, 0xfc, !PT ;  /* 0x0000002000027812 */ /* 0x040fe400078efcff */
[----:B------:R-:W-:-:S07]  /*afa0*/  LOP3.LUT R0, R0, 0x40, RZ, 0xfc, !PT ;  /* 0x0000004000007812 */ /* 0x000fce00078efcff */
.L_x_10029:
[----:B------:R-:W2:Y:S01]  /*afb0*/  LDL R4, [R1+0x8] ;  /* 0x0000080001047983 */ /* 0x000ea20000100800 */
[----:B0-----:R-:W1:Y:S01]  /*afc0*/  LDC R0, c[0x0][0xc38] ;  /* 0x00030e00ff007b82 */ /* 0x001e620000000800 */
[----:B------:R-:W-:Y:S05]  /*afd0*/  YIELD ;  /* 0x0000000000007946 */ /* 0x000fea0003800000 */
[----:B------:R-:W-:Y:S02]  /*afe0*/  ULDC.64 UR4, c[0x0][0x418] ;  /* 0x0001060000047ab9 */ /* 0x000fe40000000a00 */
[----:B------:R-:W3:Y:S01]  /*aff0*/  LDC R17, c[0x0][0xc44] ;  /* 0x00031100ff117b82 */ /* 0x000ee20000000800 */
[----:B------:R-:W-:-:S03]  /*b000*/  UISETP.NE.U32.AND UP0, UPT, UR4, URZ, UPT ;  /* 0x0000003f0400728c */ /* 0x000fc6000bf05070 */
[----:B------:R-:W-:Y:S01]  /*b010*/  ULDC UR4, c[0x0][0x424] ;  /* 0x0001090000047ab9 */ /* 0x000fe20000000800 */
[----:B------:R-:W-:Y:S02]  /*b020*/  UISETP.NE.AND.EX UP0, UPT, UR5, URZ, UPT, UP0 ;  /* 0x0000003f0500728c */ /* 0x000fe4000bf05300 */
[----:B------:R-:W-:Y:S02]  /*b030*/  UIADD3 UR5, UR36, 0x16a00, URZ ;  /* 0x00016a0024057890 */ /* 0x000fe4000fffe03f */
[----:B------:R-:W-:Y:S02]  /*b040*/  USEL UR4, UR4, 0x1, UP0 ;  /* 0x0000000104047887 */ /* 0x000fe40008000000 */
[----:B------:R-:W-:Y:S01]  /*b050*/  ULOP3.LUT UP0, URZ, UR5, 0x1bf, URZ, 0xc0, !UPT ;  /* 0x000001bf053f7892 */ /* 0x000fe2000f80c03f */
[----:B-1----:R-:W-:Y:S02]  /*b060*/  ISETP.NE.AND P0, PT, R0, 0x1, PT ;  /* 0x000000010000780c */ /* 0x002fe40003f05270 */
[----:B---3--:R-:W-:-:S11]  /*b070*/  ISETP.NE.AND P1, PT, R17, 0x1, PT ;  /* 0x000000011100780c */ /* 0x008fd60003f25270 */
[----:B------:R-:W2:Y:S08]  /*b080*/  @P0 LDC R0, c[0x0][0xc3c] ;  /* 0x00030f00ff000b82 */ /* 0x000eb00000000800 */
[----:B0-----:R-:W0:Y:S08]  /*b090*/  @P0 LDC R5, c[0x0][0xc40] ;  /* 0x00031000ff050b82 */ /* 0x001e300000000800 */
[----:B------:R-:W1:Y:S01]  /*b0a0*/  @P1 LDC.64 R2, c[0x0][0xc48] ;  /* 0x00031200ff021b82 */ /* 0x000e620000000a00 */
[----:B--2---:R-:W-:-:S05]  /*b0b0*/  @P0 IMAD.HI.U32 R0, R4, R0, RZ ;  /* 0x0000000004000227 */ /* 0x004fca00078e00ff */
[----:B0-----:R-:W-:Y:S02]  /*b0c0*/  @P0 SHF.R.U32.HI R4, RZ, R5, R0 ;  /* 0x00000005ff040219 */ /* 0x001fe40000011600 */
[----:B------:R-:W0:Y:S01]  /*b0d0*/  LDC R0, c[0x0][0x2f0] ;  /* 0x0000bc00ff007b82 */ /* 0x000e220000000800 */
[----:B------:R-:W-:Y:S02]  /*b0e0*/  PLOP3.LUT P0, PT, PT, PT, UP0, 0x80, 0x0 ;  /* 0x000000000000781c */ /* 0x000fe40003f0f008 */
[----:B-1----:R-:W-:Y:S01]  /*b0f0*/  @P1 IMAD.HI.U32 R2, R4, R2, RZ ;  /* 0x0000000204021227 */ /* 0x002fe200078e00ff */
[----:B------:R1:W-:Y:S03]  /*b100*/  STL [R1], R4 ;  /* 0x0000000401007387 */ /* 0x0003e60000100800 */
[----:B------:R-:W-:Y:S01]  /*b110*/  IMAD.MOV.U32 R28, RZ, RZ, R4 ;  /* 0x000000ffff1c7224 */ /* 0x000fe200078e0004 */
[----:B------:R-:W-:Y:S01]  /*b120*/  @P1 SHF.R.U32.HI R28, RZ, R3, R2 ;  /* 0x00000003ff1c1219 */ /* 0x000fe20000011602 */
[----:B0-----:R-:W-:-:S04]  /*b130*/  IMAD R6, R0, UR4, RZ ;  /* 0x0000000400067c24 */ /* 0x001fc8000f8e02ff */
[----:B------:R-:W-:Y:S02]  /*b140*/  IMAD.MOV R0, RZ, RZ, -R28 ;  /* 0x000000ffff007224 */ /* 0x000fe400078e0a1c */
[----:B------:R-:W-:Y:S01]  /*b150*/  VIADD R2, R6, 0x8f ;  /* 0x0000008f06027836 */ /* 0x000fe20000000000 */
[----:B------:R1:W-:Y:S01]  /*b160*/  STL [R1+0x18], R6 ;  /* 0x0000180601007387 */ /* 0x0003e20000100800 */
[----:B------:R-:W-:Y:S02]  /*b170*/  IMAD R17, R17, R0, R4 ;  /* 0x0000000011117224 */ /* 0x000fe400078e0204 */
        /* <DEDUP_REMOVED lines=21> */
.L_x_9952:
        /* <DEDUP_REMOVED lines=9> */
[----:B-1----:R-:W-:Y:S02]  /*b360*/  IMAD.U32 R4, RZ, RZ, UR6 ;  /* 0x00000006ff047e24 */ /* 0x002fe4000f8e00ff */
        /* <DEDUP_REMOVED lines=9> */
[----:B--2---:R-:W-:Y:S05]  /*b400*/  CALL.ABS.NOINC R2 ;  /* 0x0000000002007343 */ /* 0x004fea0003c00000 */
.L_x_9954:
        /* <DEDUP_REMOVED lines=15> */
.L_x_9953:
[----:B------:R-:W-:Y:S01]  /*b500*/  ULDC.64 UR4, c[0x0][0x9f8] ;  /* 0x00027e0000047ab9 */ /* 0x000fe20000000a00 */
[----:B------:R-:W-:Y:S01]  /*b510*/  IMAD.MOV.U32 R19, RZ, RZ, R28 ;  /* 0x000000ffff137224 */ /* 0x000fe200078e001c */
[----:B------:R-:W-:-:S04]  /*b520*/  ISETP.NE.U32.AND P0, PT, RZ, UR4, PT ;  /* 0x00000004ff007c0c */ /* 0x000fc8000bf05070 */
[----:B------:R-:W-:-:S13]  /*b530*/  ISETP.NE.AND.EX P0, PT, RZ, UR5, PT, P0 ;  /* 0x00000005ff007c0c */ /* 0x000fda000bf05300 */
[----:B------:R-:W0:Y:S02]  /*b540*/  @P0 LDC.64 R2, c[0x0][0x9f8] ;  /* 0x00027e00ff020b82 */ /* 0x000e240000000a00 */
[----:B0-----:R-:W-:-:S05]  /*b550*/  @P0 IMAD.WIDE R2, R28, 0x4, R2 ;  /* 0x000000041c020825 */ /* 0x001fca00078e0202 */
[----:B------:R0:W1:Y:S01]  /*b560*/  @P0 LDG.E R19, desc[UR60][R2.64] ;  /* 0x0000003c02130981 */ /* 0x000062000c1e1900 */
[----:B------:R-:W-:Y:S01]  /*b570*/  UMOV UR4, 0xffffffff ;  /* 0xffffffff00047882 */ /* 0x000fe20000000000 */
[----:B------:R-:W-:Y:S01]  /*b580*/  VIADD R29, R24, 0xffffffff ;  /* 0xffffffff181d7836 */ /* 0x000fe20000000000 */
[----:B0-----:R-:W0:Y:S02]  /*b590*/  LDC.64 R2, c[0x0][0x418] ;  /* 0x00010600ff027b82 */ /* 0x001e240000000a00 */
[----:B0-----:R-:W-:-:S04]  /*b5a0*/  ISETP.NE.U32.AND P0, PT, R2, RZ, PT ;  /* 0x000000ff0200720c */ /* 0x001fc80003f05070 */
[----:B------:R-:W-:-:S04]  /*b5b0*/  ISETP.NE.AND.EX P1, PT, R3, RZ, PT, P0 ;  /* 0x000000ff0300720c */ /* 0x000fc80003f25300 */
[----:B------:R-:W-:Y:S02]  /*b5c0*/  P2R R26, PR, RZ, 0x2 ;  /* 0x00000002ff1a7803 */ /* 0x000fe40000000000 */
[----:B-1----:R-:W-:Y:S02]  /*b5d0*/  SHF.R.S32.HI R24, RZ, 0x1f, R19 ;  /* 0x0000001fff187819 */ /* 0x002fe40000011413 */
[----:B------:R-:W-:Y:S01]  /*b5e0*/  SEL R18, R19, RZ, !P1 ;  /* 0x000000ff13127207 */ /* 0x000fe20004800000 */
[----:B------:R-:W-:Y:S06]  /*b5f0*/  BRA.DIV UR4, `(.L_x_9955) ;  /* 0x0000003e04687947 */ /* 0x000fec000b800000 */
[----:B------:R-:W0:Y:S02]  /*b600*/  S2R R0, SR_TID.X ;  /* 0x0000000000007919 */ /* 0x000e240000002100 */
[----:B0-----:R-:W-:-:S04]  /*b610*/  SHF.R.U32.HI R0, RZ, 0x5, R0 ;  /* 0x00000005ff007819 */ /* 0x001fc80000011600 */
[----:B------:R-:W-:-:S05]  /*b620*/  LOP3.LUT R0, R0, 0x3, RZ, 0xc0, !PT ;  /* 0x0000000300007812 */ /* 0x000fca00078ec0ff */
[----:B------:R0:W1:Y:S02]  /*b630*/  SHFL.IDX PT, R14, R0, RZ, 0x1f ;  /* 0x00001fff000e7589 */ /* 0x00006400000e0000 */
.L_x_10045:
[----:B-1----:R-:W-:Y:S02]  /*b640*/  ISETP.NE.AND P0, PT, R14, RZ, PT ;  /* 0x000000ff0e00720c */ /* 0x002fe40003f05270 */
[----:B------:R-:W-:-:S04]  /*b650*/  PLOP3.LUT P2, PT, PT, PT, PT, 0x8, 0x0 ;  /* 0x000000000000781c */ /* 0x000fc80003f4e170 */
[----:B------:R-:W-:-:S07]  /*b660*/  P2R R25, PR, RZ, 0x4 ;  /* 0x00000004ff197803 */ /* 0x000fce0000000000 */
[----:B------:R-:W-:Y:S05]  /*b670*/  @P0 BRA `(.L_x_9956) ;  /* 0x0000000400100947 */ /* 0x000fea0003800000 */
[----:B------:R-:W-:-:S03]  /*b680*/  UMOV UR4, 0xffffffff ;  /* 0xffffffff00047882 */ /* 0x000fc60000000000 */
[----:B------:R-:W-:Y:S05]  /*b690*/  BRA.DIV UR4, `(.L_x_9957) ;  /* 0x0000003e04747947 */ /* 0x000fea000b800000 */
[----:B------:R-:W-:-:S13]  /*b6a0*/  ELECT P6, URZ, PT ;  /* 0x00000000003f782f */ /* 0x000fda00038c0000 */
.L_x_10048:
[----:B------:R-:W-:Y:S05]  /*b6b0*/  @!P6 BRA `(.L_x_9956) ;  /* 0x000000040000e947 */ /* 0x000fea0003800000 */
[----:B------:R-:W-:Y:S02]  /*b6c0*/  IMAD.MOV.U32 R23, RZ, RZ, R29 ;  /* 0x000000ffff177224 */ /* 0x000fe400078e001d */
[----:B------:R-:W-:Y:S01]  /*b6d0*/  IMAD.MOV.U32 R18, RZ, RZ, R19 ;  /* 0x000000ffff127224 */ /* 0x000fe200078e0013 */
[----:B------:R-:W-:Y:S06]  /*b6e0*/  @!P1 BRA `(.L_x_9958) ;  /* 0x0000000000449947 */ /* 0x000fec0003800000 */
[----:B0-----:R-:W0:Y:S01]  /*b6f0*/  LDC R0, c[0x0][0x43c] ;  /* 0x00010f00ff007b82 */ /* 0x001e220000000800 */
        /* <DEDUP_REMOVED lines=16> */
.L_x_9958:
[----:B0-----:R-:W0:Y:S01]  /*b800*/  S2R R0, SR_TID.X ;  /* 0x0000000000007919 */ /* 0x001e220000002100 */
[----:B-1----:R-:W-:Y:S02]  /*b810*/  LEA R3, R16, UR36, 0x3 ;  /* 0x0000002410037c11 */ /* 0x002fe4000f8e18ff */
[----:B0-----:R-:W-:Y:S02]  /*b820*/  LOP3.LUT R2, R0, 0x7f, RZ, 0xc0, !PT ;  /* 0x0000007f00027812 */ /* 0x001fe400078ec0ff */
[----:B------:R-:W-:Y:S02]  /*b830*/  SHF.L.U32 R0, R22, 0x1f, RZ ;  /* 0x0000001f16007819 */ /* 0x000fe400000006ff */
[----:B------:R-:W-:Y:S02]  /*b840*/  ISETP.NE.AND P1, PT, R2, RZ, PT ;  /* 0x000000ff0200720c */ /* 0x000fe40003f25270 */
[----:B------:R-:W0:Y:S02]  /*b850*/  SYNCS.PHASECHK.TRANS64.TRYWAIT P0, [R3+URZ+0x31c40], R0 ;  /* 0x031c4000030075a7 */ /* 0x000e24000800017f */
[----:B0-----:R-:W-:Y:S09]  /*b860*/  @!P0 BRA `(.L_x_9959) ;  /* 0x0000003c00208947 */ /* 0x001ff20003800000 */
.L_x_10049:
        /* <DEDUP_REMOVED lines=8> */
.L_x_9960:
[----:B------:R-:W-:Y:S01]  /*b8f0*/  R2UR UR8, R16 ;  /* 0x00000000100872ca */ /* 0x000fe200000e0000 */
[----:B------:R-:W-:Y:S01]  /*b900*/  UIADD3 UR4, UP0, UR38, 0x370, URZ ;  /* 0x0000037026047890 */ /* 0x000fe2000ff1e03f */
[----:B------:R-:W-:Y:S01]  /*b910*/  R2UR UR9, R3 ;  /* 0x00000000030972ca */ /* 0x000fe200000e0000 */
[----:B------:R-:W-:Y:S01]  /*b920*/  UMOV UR10, URZ ;  /* 0x0000003f000a7c82 */ /* 0x000fe20008000000 */
[----:B------:R-:W-:Y:S01]  /*b930*/  R2UR UR11, R23 ;  /* 0x00000000170b72ca */ /* 0x000fe200000e0000 */
[----:B------:R-:W-:Y:S01]  /*b940*/  UIADD3.X UR5, URZ, UR39, URZ, UP0, !UPT ;  /* 0x000000273f057290 */ /* 0x000fe200087fe43f */
[----:B------:R-:W-:Y:S01]  /*b950*/  R2UR UR12, R17 ;  /* 0x00000000110c72ca */ /* 0x000fe200000e0000 */
[----:B------:R-:W-:Y:S01]  /*b960*/  UMOV UR6, 0x0 ;  /* 0x0000000000067882 */ /* 0x000fe20000000000 */
[----:B-----5:R-:W-:Y:S01]  /*b970*/  R2UR UR13, R18 ;  /* 0x00000000120d72ca */ /* 0x020fe200000e0000 */
[----:B------:R-:W-:Y:S01]  /*b980*/  UMOV UR7, 0x14f00000 ;  /* 0x14f0000000077882 */ /* 0x000fe20000000000 */
[----:B------:R-:W-:Y:S01]  /*b990*/  UMOV UR16, 0x20 ;  /* 0x0000002000107882 */ /* 0x000fe20000000000 */
[----:B------:R-:W-:-:S02]  /*b9a0*/  PLOP3.LUT P0, PT, PT, PT, PT, 0x80, 0x0 ;  /* 0x000000000000781c */ /* 0x000fc40003f0f070 */
[----:B------:R-:W-:Y:S02]  /*b9b0*/  UIMAD UR8, UR8, 0x6c00, UR36 ;  /* 0x00006c00080878a4 */ /* 0x000fe4000f8e0224 */
[----:B------:R-:W-:Y:S01]  /*b9c0*/  UIADD3 UR9, UR9, 0x31c30, URZ ;  /* 0x00031c3009097890 */ /* 0x000fe2000fffe03f */
[----:B------:R-:W-:Y:S01]  /*b9d0*/  P2R R25, PR, RZ, 0x1 ;  /* 0x00000001ff197803 */ /* 0x000fe20000000000 */
[----:B------:R-:W-:Y:S02]  /*b9e0*/  UIMAD UR11, UR11, 0x90, URZ ;  /* 0x000000900b0b78a4 */ /* 0x000fe4000f8e023f */
[----:B------:R-:W-:Y:S02]  /*b9f0*/  UIADD3 UR14, UR8, 0x16a00, URZ ;  /* 0x00016a00080e7890 */ /* 0x000fe4000fffe03f */
[----:B------:R-:W-:Y:S02]  /*ba00*/  UIADD3 UR15, UR8, 0x18e00, URZ ;  /* 0x00018e00080f7890 */ /* 0x000fe4000fffe03f */
        /* <DEDUP_REMOVED lines=10> */
[----:B-1----:R-:W-:Y:S01]  /*bab0*/  NOP ;  /* 0x0000000000007918 */ /* 0x002fe20000000000 */
.L_x_9956:
[----:B------:R-:W-:Y:S05]  /*bac0*/  WARPSYNC.ALL ;  /* 0x0000000000007948 */ /* 0x000fea0003800000 */
[----:B------:R-:W-:Y:S01]  /*bad0*/  UIADD3 UR4, UR36, 0xda00, URZ ;  /* 0x0000da0024047890 */ /* 0x000fe2000fffe03f */
[----:B0-----:R-:W-:Y:S01]  /*bae0*/  SHF.R.S32.HI R0, RZ, 0x1f, R17 ;  /* 0x0000001fff007819 */ /* 0x001fe20000011411 */
[----:B------:R-:W-:Y:S02]  /*baf0*/  BAR.SYNC.DEFER_BLOCKING 0x8, 0x200 ;  /* 0x0208000000007b1d */ /* 0x000fe40000010000 */
[----:B------:R-:W-:-:S04]  /*bb00*/  ULOP3.LUT UP0, URZ, UR4, 0x1bf, URZ, 0xc0, !UPT ;  /* 0x000001bf043f7892 */ /* 0x000fc8000f80c03f */
[----:B------:R-:W-:Y:S02]  /*bb10*/  ULDC.64 UR4, c[0x0][0x2d8] ;  /* 0x0000b60000047ab9 */ /* 0x000fe40000000a00 */
[----:B------:R-:W-:Y:S01]  /*bb20*/  IMAD R0, R0, UR4, RZ ;  /* 0x0000000400007c24 */ /* 0x000fe2000f8e02ff */
[----:B------:R-:W-:Y:S01]  /*bb30*/  PLOP3.LUT P0, PT, PT, PT, UP0, 0x80, 0x0 ;  /* 0x000000000000781c */ /* 0x000fe20003f0f008 */
[----:B------:R-:W-:-:S04]  /*bb40*/  IMAD.WIDE.U32 R2, R17, UR4, RZ ;  /* 0x0000000411027c25 */ /* 0x000fc8000f8e00ff */
[----:B------:R-:W-:Y:S01]  /*bb50*/  IMAD R0, R17, UR5, R0 ;  /* 0x0000000511007c24 */ /* 0x000fe2000f8e0200 */
[----:B------:R0:W-:Y:S03]  /*bb60*/  STL.64 [R1+0x10], R2 ;  /* 0x0000100201007387 */ /* 0x0001e60000100a00 */
[----:B0-----:R-:W-:Y:S01]  /*bb70*/  IMAD.IADD R2, R3, 0x1, R0 ;  /* 0x0000000103027824 */ /* 0x001fe200078e0200 */
[----:B------:R-:W-:-:S05]  /*bb80*/  SHF.R.S32.HI R0, RZ, 0x1f, R28 ;  /* 0x0000001fff007819 */ /* 0x000fca000001141c */
[----:B------:R0:W-:Y:S04]  /*bb90*/  STL [R1+0x24], R0 ;  /* 0x0000240001007387 */ /* 0x0001e80000100800 */
[----:B------:R0:W-:Y:S01]  /*bba0*/  STL [R1+0x20], R2 ;  /* 0x0000200201007387 */ /* 0x0001e20000100800 */
        /* <DEDUP_REMOVED lines=17> */
.L_x_9961:
[----:B------:R-:W2:Y:S01]  /*bcc0*/  LDL.LU R20, [R1+0x20] ;  /* 0x0000200001147983 */ /* 0x000ea20000300800 */
[----:B------:R-:W1:Y:S01]  /*bcd0*/  LDC R10, c[0x0][0x448] ;  /* 0x00011200ff0a7b82 */ /* 0x000e620000000800 */
[----:B------:R-:W-:Y:S01]  /*bce0*/  ULDC.64 UR4, c[0x0][0x2e0] ;  /* 0x0000b80000047ab9 */ /* 0x000fe20000000a00 */
[----:B------:R-:W-:Y:S01]  /*bcf0*/  ULDC.64 UR6, c[0x0][0x2c8] ;  /* 0x0000b20000067ab9 */ /* 0x000fe20000000a00 */
[----:B0-----:R-:W2:Y:S01]  /*bd00*/  LDL.LU.64 R2, [R1+0x10] ;  /* 0x0000100001027983 */ /* 0x001ea20000300a00 */
[----:B------:R-:W-:-:S03]  /*bd10*/  ULDC.64 UR8, c[0x0][0x280] ;  /* 0x0000a00000087ab9 */ /* 0x000fc60000000a00 */
[----:B------:R-:W3:Y:S04]  /*bd20*/  LDL.LU R0, [R1+0x24] ;  /* 0x0000240001007983 */ /* 0x000ee80000300800 */
[----:B------:R-:W4:Y:S04]  /*bd30*/  LDL.LU R6, [R1] ;  /* 0x0000000001067983 */ /* 0x000f280000300800 */
[----:B------:R-:W5:Y:S01]  /*bd40*/  LDL R21, [R1+0x8] ;  /* 0x0000080001157983 */ /* 0x000f620000100800 */
[----:B------:R-:W0:Y:S01]  /*bd50*/  S2R R12, SR_TID.X ;  /* 0x00000000000c7919 */ /* 0x000e220000002100 */
[----:B------:R-:W0:Y:S01]  /*bd60*/  S2R R11, SR_TID.X ;  /* 0x00000000000b7919 */ /* 0x000e220000002100 */
[----:B-1----:R-:W-:-:S13]  /*bd70*/  ISETP.NE.AND P0, PT, R10, 0x1, PT ;  /* 0x000000010a00780c */ /* 0x002fda0003f05270 */
[----:B------:R-:W1:Y:S08]  /*bd80*/  @P0 LDC R4, c[0x0][0x450] ;  /* 0x00011400ff040b82 */ /* 0x000e700000000800 */
[----:B------:R-:W1:Y:S01]  /*bd90*/  @P0 LDC R9, c[0x0][0x44c] ;  /* 0x00011300ff090b82 */ /* 0x000e620000000800 */
[----:B--2---:R-:W-:Y:S02]  /*bda0*/  IMAD.MOV.U32 R3, RZ, RZ, R20 ;  /* 0x000000ffff037224 */ /* 0x004fe400078e0014 */
[----:B------:R-:W2:Y:S01]  /*bdb0*/  S2R R20, SR_TID.X ;  /* 0x0000000000147919 */ /* 0x000ea20000002100 */
[----:B---3--:R-:W-:-:S02]  /*bdc0*/  IMAD R0, R0, UR4, RZ ;  /* 0x0000000400007c24 */ /* 0x008fc4000f8e02ff */
[----:B------:R-:W-:Y:S01]  /*bdd0*/  IMAD.WIDE.U32 R2, R28, UR4, R2 ;  /* 0x000000041c027c25 */ /* 0x000fe2000f8e0002 */
[----:B------:R-:W-:-:S03]  /*bde0*/  ULDC UR4, c[0x0][0xc38] ;  /* 0x00030e0000047ab9 */ /* 0x000fc60000000800 */
[----:B------:R-:W-:Y:S02]  /*bdf0*/  IMAD R5, R28, UR5, R0 ;  /* 0x000000051c057c24 */ /* 0x000fe4000f8e0200 */
[----:B------:R-:W3:Y:S01]  /*be00*/  @P0 LDC R0, c[0x0][0x44c] ;  /* 0x00011300ff000b82 */ /* 0x000ee20000000800 */
[----:B----4-:R-:W-:Y:S02]  /*be10*/  IMAD.MOV R6, RZ, RZ, -R6 ;  /* 0x000000ffff067224 */ /* 0x010fe400078e0a06 */
[----:B------:R-:W-:Y:S02]  /*be20*/  IMAD.IADD R3, R3, 0x1, R5 ;  /* 0x0000000103037824 */ /* 0x000fe400078e0205 */
[----:B-----5:R-:W-:Y:S01]  /*be30*/  IMAD R6, R6, UR4, R21 ;  /* 0x0000000406067c24 */ /* 0x020fe2000f8e0215 */
[----:B------:R-:W-:Y:S01]  /*be40*/  ULDC.64 UR4, c[0x0][0x2d0] ;  /* 0x0000b40000047ab9 */ /* 0x000fe20000000a00 */
[----:B0-----:R-:W-:-:S05]  /*be50*/  IMAD.SHL.U32 R21, R12, 0x8, RZ ;  /* 0x000000080c157824 */ /* 0x001fca00078e00ff */
[----:B------:R-:W-:-:S04]  /*be60*/  LOP3.LUT R21, R21, 0x18, RZ, 0xc0, !PT ;  /* 0x0000001815157812 */ /* 0x000fc800078ec0ff */
[C---:B------:R-:W-:Y:S02]  /*be70*/  LOP3.LUT R13, R21.reuse, 0x20, RZ, 0xfc, !PT ;  /* 0x00000020150d7812 */ /* 0x040fe400078efcff */
[----:B------:R-:W-:Y:S02]  /*be80*/  LOP3.LUT R12, R21, 0x40, RZ, 0xfc, !PT ;  /* 0x00000040150c7812 */ /* 0x000fe400078efcff */
[----:B------:R-:W-:Y:S02]  /*be90*/  LOP3.LUT R21, R11, 0x7f, RZ, 0xc0, !PT ;  /* 0x0000007f0b157812 */ /* 0x000fe400078ec0ff */
[C---:B--2---:R-:W-:Y:S01]  /*bea0*/  LOP3.LUT R7, R20.reuse, 0x7f, RZ, 0xc0, !PT ;  /* 0x0000007f14077812 */ /* 0x044fe200078ec0ff */
[----:B------:R-:W-:-:S03]  /*beb0*/  IMAD.SHL.U32 R20, R20, 0x20, RZ ;  /* 0x0000002014147824 */ /* 0x000fc600078e00ff */
[----:B------:R-:W-:-:S04]  /*bec0*/  SHF.R.U32.HI R7, RZ, 0x2, R7 ;  /* 0x00000002ff077819 */ /* 0x000fc80000011607 */
[----:B------:R-:W-:-:S05]  /*bed0*/  LOP3.LUT R20, R7, 0x60, R20, 0xf8, !PT ;  /* 0x0000006007147812 */ /* 0x000fca00078ef814 */
[----:B------:R-:W-:Y:S02]  /*bee0*/  IMAD R7, R6, 0xc0, R20 ;  /* 0x000000c006077824 */ /* 0x000fe400078e0214 */
[----:B------:R-:W-:Y:S02]  /*bef0*/  IMAD.SHL.U32 R20, R11, 0x8, RZ ;  /* 0x000000080b147824 */ /* 0x000fe400078e00ff */
[----:B---3--:R-:W-:-:S03]  /*bf00*/  @P0 IMAD.HI.U32 R0, R7, R0, RZ ;  /* 0x0000000007000227 */ /* 0x008fc600078e00ff */
[----:B------:R-:W-:Y:S01]  /*bf10*/  LOP3.LUT R20, R20, 0x18, RZ, 0xc0, !PT ;  /* 0x0000001814147812 */ /* 0x000fe200078ec0ff */
[----:B------:R-:W-:Y:S01]  /*bf20*/  IMAD.MOV.U32 R5, RZ, RZ, R7 ;  /* 0x000000ffff057224 */ /* 0x000fe200078e0007 */
[----:B-1----:R-:W-:-:S04]  /*bf30*/  @P0 SHF.R.U32.HI R5, RZ, R4, R0 ;  /* 0x00000004ff050219 */ /* 0x002fc80000011600 */
[----:B------:R-:W-:-:S05]  /*bf40*/  SHF.R.S32.HI R0, RZ, 0x1f, R5 ;  /* 0x0000001fff007819 */ /* 0x000fca0000011405 */
[----:B------:R-:W-:-:S04]  /*bf50*/  IMAD R0, R0, UR4, RZ ;  /* 0x0000000400007c24 */ /* 0x000fc8000f8e02ff */
[C---:B------:R-:W-:Y:S02]  /*bf60*/  IMAD R8, R5.reuse, UR5, R0 ;  /* 0x0000000505087c24 */ /* 0x040fe4000f8e0200 */
[----:B------:R-:W-:Y:S02]  /*bf70*/  IMAD.MOV R0, RZ, RZ, -R5 ;  /* 0x000000ffff007224 */ /* 0x000fe400078e0a05 */
[----:B------:R-:W-:-:S04]  /*bf80*/  IMAD.WIDE.U32 R4, R5, UR4, R2 ;  /* 0x0000000405047c25 */ /* 0x000fc8000f8e0002 */
[----:B------:R-:W-:Y:S02]  /*bf90*/  IMAD R0, R10, R0, R7 ;  /* 0x000000000a007224 */ /* 0x000fe400078e0207 */
[----:B------:R-:W-:-:S03]  /*bfa0*/  IMAD.IADD R5, R5, 0x1, R8 ;  /* 0x0000000105057824 */ /* 0x000fc600078e0208 */
[----:B------:R-:W-:Y:S01]  /*bfb0*/  SHF.R.S32.HI R8, RZ, 0x1f, R0 ;  /* 0x0000001fff087819 */ /* 0x000fe20000011400 */
[----:B------:R-:W-:-:S04]  /*bfc0*/  IMAD.WIDE.U32 R4, R0, UR6, R4 ;  /* 0x0000000600047c25 */ /* 0x000fc8000f8e0004 */
[----:B------:R-:W-:-:S04]  /*bfd0*/  IMAD R8, R8, UR6, RZ ;  /* 0x0000000608087c24 */ /* 0x000fc8000f8e02ff */
[----:B------:R-:W-:Y:S01]  /*bfe0*/  IMAD R8, R0, UR7, R8 ;  /* 0x0000000700087c24 */ /* 0x000fe2000f8e0208 */
[----:B------:R-:W-:-:S03]  /*bff0*/  LEA R0, P1, R4, UR8, 0x1 ;  /* 0x0000000804007c11 */ /* 0x000fc6000f8208ff */
[----:B------:R-:W-:Y:S02]  /*c000*/  IMAD.IADD R5, R5, 0x1, R8 ;  /* 0x0000000105057824 */ /* 0x000fe400078e0208 */
[----:B------:R-:W-:-:S03]  /*c010*/  VIADD R8, R7, 0x80 ;  /* 0x0000008007087836 */ /* 0x000fc60000000000 */
[----:B------:R-:W-:Y:S01]  /*c020*/  LEA.HI.X R4, R4, UR9, R5, 0x1, P1 ;  /* 0x0000000904047c11 */ /* 0x000fe200088f0c05 */
[----:B------:R-:W-:Y:S01]  /*c030*/  @P0 IMAD.HI.U32 R9, R8, R9, RZ ;  /* 0x0000000908090227 */ /* 0x000fe200078e00ff */
[----:B------:R-:W0:Y:S03]  /*c040*/  @P0 LDC R5, c[0x0][0x450] ;  /* 0x00011400ff050b82 */ /* 0x000e260000000800 */
[----:B------:R-:W-:Y:S01]  /*c050*/  IMAD.MOV.U32 R7, RZ, RZ, R8 ;  /* 0x000000ffff077224 */ /* 0x000fe200078e0008 */
[----:B0-----:R-:W-:Y:S02]  /*c060*/  @P0 SHF.R.U32.HI R7, RZ, R5, R9 ;  /* 0x00000005ff070219 */ /* 0x001fe40000011609 */
[----:B------:R-:W-:-:S03]  /*c070*/  SHF.R.U32.HI R9, RZ, 0x2, R21 ;  /* 0x00000002ff097819 */ /* 0x000fc60000011615 */
[----:B------:R-:W-:Y:S02]  /*c080*/  IMAD.MOV R5, RZ, RZ, -R7 ;  /* 0x000000ffff057224 */ /* 0x000fe400078e0a07 */
[----:B------:R-:W-:-:S04]  /*c090*/  IMAD.WIDE.U32 R2, R7, UR4, R2 ;  /* 0x0000000407027c25 */ /* 0x000fc8000f8e0002 */
[----:B------:R-:W-:Y:S01]  /*c0a0*/  IMAD R5, R10, R5, R8 ;  /* 0x000000050a057224 */ /* 0x000fe200078e0208 */
[----:B------:R-:W-:-:S05]  /*c0b0*/  SHF.R.S32.HI R8, RZ, 0x1f, R7 ;  /* 0x0000001fff087819 */ /* 0x000fca0000011407 */
[----:B------:R-:W-:Y:S01]  /*c0c0*/  IMAD R8, R8, UR4, RZ ;  /* 0x0000000408087c24 */ /* 0x000fe2000f8e02ff */
[----:B------:R-:W-:Y:S02]  /*c0d0*/  ULDC UR4, c[0x0][0x2b8] ;  /* 0x0000ae0000047ab9 */ /* 0x000fe40000000800 */
[----:B------:R-:W-:Y:S01]  /*c0e0*/  ISETP.GE.AND P0, PT, R20, UR4, PT ;  /* 0x0000000414007c0c */ /* 0x000fe2000bf06270 */
[----:B------:R-:W-:Y:S01]  /*c0f0*/  IMAD R8, R7, UR5, R8 ;  /* 0x0000000507087c24 */ /* 0x000fe2000f8e0208 */
[----:B------:R-:W-:Y:S02]  /*c100*/  SHF.R.S32.HI R7, RZ, 0x1f, R5 ;  /* 0x0000001fff077819 */ /* 0x000fe40000011405 */
[----:B------:R-:W-:Y:S01]  /*c110*/  ISETP.GE.AND P1, PT, R13, UR4, PT ;  /* 0x000000040d007c0c */ /* 0x000fe2000bf26270 */
[----:B------:R-:W-:Y:S01]  /*c120*/  IMAD.IADD R3, R3, 0x1, R8 ;  /* 0x0000000103037824 */ /* 0x000fe200078e0208 */
[----:B------:R-:W-:Y:S01]  /*c130*/  ISETP.GE.AND P2, PT, R12, UR4, PT ;  /* 0x000000040c007c0c */ /* 0x000fe2000bf46270 */
[----:B------:R-:W-:Y:S01]  /*c140*/  IMAD R7, R7, UR6, RZ ;  /* 0x0000000607077c24 */ /* 0x000fe2000f8e02ff */
[----:B------:R-:W-:Y:S01]  /*c150*/  UMOV UR4, 0xffffffff ;  /* 0xffffffff00047882 */ /* 0x000fe20000000000 */
[----:B------:R-:W-:-:S04]  /*c160*/  IMAD.WIDE.U32 R2, R5, UR6, R2 ;  /* 0x0000000605027c25 */ /* 0x000fc8000f8e0002 */
[----:B------:R-:W-:Y:S01]  /*c170*/  IMAD R7, R5, UR7, R7 ;  /* 0x0000000705077c24 */ /* 0x000fe2000f8e0207 */
[----:B------:R-:W-:-:S03]  /*c180*/  LEA R8, P3, R2, UR8, 0x1 ;  /* 0x0000000802087c11 */ /* 0x000fc6000f8608ff */
[----:B------:R-:W-:-:S05]  /*c190*/  IMAD.IADD R7, R3, 0x1, R7 ;  /* 0x0000000103077824 */ /* 0x000fca00078e0207 */
[----:B------:R-:W-:Y:S01]  /*c1a0*/  LEA.HI.X R7, R2, UR9, R7, 0x1, P3 ;  /* 0x0000000902077c11 */ /* 0x000fe200098f0c07 */
[----:B------:R-:W-:Y:S06]  /*c1b0*/  BRA.DIV UR4, `(.L_x_9962) ;  /* 0x0000003204e07947 */ /* 0x000fec000b800000 */
[----:B------:R-:W0:Y:S01]  /*c1c0*/  SHFL.IDX PT, R3, R0, RZ, 0x1c1f ;  /* 0x001c1fff00037589 */ /* 0x000e2200000e0000 */
[----:B------:R-:W-:Y:S01]  /*c1d0*/  ULDC UR4, c[0x0][0x288] ;  /* 0x0000a20000047ab9 */ /* 0x000fe20000000800 */
[----:B------:R-:W-:Y:S02]  /*c1e0*/  IMAD R6, R6, 0xc0, R9 ;  /* 0x000000c006067824 */ /* 0x000fe400078e0209 */
        /* <DEDUP_REMOVED lines=27> */
[----:B------:R-:W1:Y:S04]  /*c3a0*/  SHFL.IDX PT, R2, R4, 0x2, 0x1c1f ;  /* 0x005c1f0004027f89 */ /* 0x000e6800000e0000 */
[----:B------:R-:W-:Y:S07]  /*c3b0*/  SHFL.IDX PT, R4, R4, 0x3, 0x1c1f ;  /* 0x007c1f0004047f89 */ /* 0x000fee00000e0000 */
[----:B0-----:R-:W-:-:S05]  /*c3c0*/  @!P3 LEA R3, P4, R20, R3, 0x1 ;  /* 0x000000031403b211 */ /* 0x001fca00078808ff */
[----:B-1----:R-:W-:-:S05]  /*c3d0*/  @!P3 IMAD.X R2, RZ, RZ, R2, P4 ;  /* 0x000000ffff02b224 */ /* 0x002fca00020e0602 */
[----:B------:R-:W-:-:S04]  /*c3e0*/  @!P3 LOP3.LUT R3, R3, R2, RZ, 0x3c, !PT ;  /* 0x000000020303b212 */ /* 0x000fc800078e3cff */
[----:B------:R-:W-:-:S04]  /*c3f0*/  @!P3 LOP3.LUT R2, R3, R2, RZ, 0x3c, !PT ;  /* 0x000000020302b212 */ /* 0x000fc800078e3cff */
[----:B------:R-:W-:-:S05]  /*c400*/  @!P3 LOP3.LUT R3, R3, R2, RZ, 0x3c, !PT ;  /* 0x000000020303b212 */ /* 0x000fca00078e3cff */
[----:B------:R-:W-:Y:S04]  /*c410*/  @!P3 LDGSTS.E.BYPASS.LTC128B.128 [R27+0xea00], desc[UR60][R2.64], !P0 ;  /* 0x0ea00000021bbfae */ /* 0x000fe8000c101d7c */
[----:B------:R-:W-:Y:S04]  /*c420*/  @!P3 LDGSTS.E.BYPASS.LTC128B.128 [R27+0x11a00], desc[UR60][R2.64+0x40], !P1 ;  /* 0x11a00040021bbfae */ /* 0x000fe8000c901d7c */
[----:B------:R0:W-:Y:S04]  /*c430*/  @!P3 LDGSTS.E.BYPASS.LTC128B.128 [R27+0x14a00], desc[UR60][R2.64+0x80], !P2 ;  /* 0x14a00080021bbfae */ /* 0x0001e8000d101d7c */
[----:B0-----:R0:W1:Y:S02]  /*c440*/  SHFL.IDX PT, R2, R0, 0x3, 0x1c1f ;  /* 0x007c1f0000027f89 */ /* 0x00106400000e0000 */
[----:B0-----:R-:W-:-:S05]  /*c450*/  VIADD R0, R6, 0x80 ;  /* 0x0000008006007836 */ /* 0x001fca0000000000 */
[----:B------:R-:W-:Y:S01]  /*c460*/  ISETP.GE.AND P3, PT, R0, R5, PT ;  /* 0x000000050000720c */ /* 0x000fe20003f66270 */
[----:B------:R-:W-:-:S05]  /*c470*/  VIADD R0, R6, 0x60 ;  /* 0x0000006006007836 */ /* 0x000fca0000000000 */
[----:B------:R-:W-:Y:S02]  /*c480*/  ISETP.GE.AND P4, PT, R0, R5, PT ;  /* 0x000000050000720c */ /* 0x000fe40003f86270 */
[----:B------:R-:W-:Y:S04]  /*c490*/  SHFL.IDX PT, R0, R7, RZ, 0x1c1f ;  /* 0x001c1fff07007589 */ /* 0x000fe800000e0000 */
[----:B------:R-:W-:Y:S07]  /*c4a0*/  SHFL.IDX PT, R7, R7, 0x1, 0x1c1f ;  /* 0x003c1f0007077f89 */ /* 0x000fee00000e0000 */
[----:B-1----:R-:W-:-:S05]  /*c4b0*/  @!P4 LEA R2, P5, R20, R2, 0x1 ;  /* 0x000000021402c211 */ /* 0x002fca00078a08ff */
[----:B------:R-:W-:Y:S02]  /*c4c0*/  @!P4 IMAD.X R3, RZ, RZ, R4, P5 ;  /* 0x000000ffff03c224 */ /* 0x000fe400028e0604 */
[----:B------:R-:W0:Y:S04]  /*c4d0*/  SHFL.IDX PT, R4, R8, RZ, 0x1c1f ;  /* 0x001c1fff08047589 */ /* 0x000e2800000e0000 */
[----:B------:R-:W-:Y:S04]  /*c4e0*/  @!P4 LDGSTS.E.BYPASS.LTC128B.128 [R27+0xf200], desc[UR60][R2.64], !P0 ;  /* 0x0f200000021bcfae */ /* 0x000fe8000c101d7c */
[----:B------:R-:W-:Y:S04]  /*c4f0*/  @!P4 LDGSTS.E.BYPASS.LTC128B.128 [R27+0x12200], desc[UR60][R2.64+0x40], !P1 ;  /* 0x12200040021bcfae */ /* 0x000fe8000c901d7c */
[----:B------:R1:W-:Y:S01]  /*c500*/  @!P4 LDGSTS.E.BYPASS.LTC128B.128 [R27+0x15200], desc[UR60][R2.64+0x80], !P2 ;  /* 0x15200080021bcfae */ /* 0x0003e2000d101d7c */
[----:B0-----:R-:W-:-:S05]  /*c510*/  @!P3 LEA R4, P5, R20, R4, 0x1 ;  /* 0x000000041404b211 */ /* 0x001fca00078a08ff */
[----:B------:R-:W-:Y:S02]  /*c520*/  @!P3 IMAD.X R0, RZ, RZ, R0, P5 ;  /* 0x000000ffff00b224 */ /* 0x000fe400028e0600 */
[----:B-1----:R-:W-:Y:S02]  /*c530*/  @!P3 IMAD.MOV.U32 R2, RZ, RZ, R4 ;  /* 0x000000ffff02b224 */ /* 0x002fe400078e0004 */
[----:B------:R-:W-:-:S05]  /*c540*/  @!P3 IMAD.MOV.U32 R3, RZ, RZ, R0 ;  /* 0x000000ffff03b224 */ /* 0x000fca00078e0000 */
[----:B------:R0:W-:Y:S04]  /*c550*/  @!P3 LDGSTS.E.BYPASS.LTC128B.128 [R27+0xfa00], desc[UR60][R2.64], !P0 ;  /* 0x0fa00000021bbfae */ /* 0x0001e8000c101d7c */
[----:B------:R0:W-:Y:S04]  /*c560*/  @!P3 LDGSTS.E.BYPASS.LTC128B.128 [R27+0x12a00], desc[UR60][R2.64+0x40], !P1 ;  /* 0x12a00040021bbfae */ /* 0x0001e8000c901d7c */
[----:B------:R0:W-:Y:S02]  /*c570*/  @!P3 LDGSTS.E.BYPASS.LTC128B.128 [R27+0x15a00], desc[UR60][R2.64+0x80], !P2 ;  /* 0x15a00080021bbfae */ /* 0x0001e4000d101d7c */
.L_x_10062:
[----:B------:R-:W2:Y:S01]  /*c580*/  LDL R0, [R1+0x1c] ;  /* 0x00001c0001007983 */ /* 0x000ea20000100800 */
[----:B------:R-:W-:-:S05]  /*c590*/  VIADD R6, R6, 0xa0 ;  /* 0x000000a006067836 */ /* 0x000fca0000000000 */
[----:B------:R-:W-:-:S13]  /*c5a0*/  ISETP.GE.AND P3, PT, R6, R5, PT ;  /* 0x000000050600720c */ /* 0x000fda0003f66270 */
[----:B0-----:R-:W-:-:S05]  /*c5b0*/  @!P3 LEA R2, P4, R20, R14, 0x1 ;  /* 0x0000000e1402b211 */ /* 0x001fca00078808ff */
[----:B------:R-:W-:-:S05]  /*c5c0*/  @!P3 IMAD.X R3, RZ, RZ, R7, P4 ;  /* 0x000000ffff03b224 */ /* 0x000fca00020e0607 */
[----:B------:R-:W-:Y:S01]  /*c5d0*/  @!PT LDS RZ, [RZ] ;  /* 0x00000000fffff984 */ /* 0x000fe20000000800 */
[----:B------:R-:W-:Y:S01]  /*c5e0*/  @!PT LDS RZ, [RZ] ;  /* 0x00000000fffff984 */ /* 0x000fe20000000800 */
[----:B------:R-:W-:Y:S01]  /*c5f0*/  @!PT LDS RZ, [RZ] ;  /* 0x00000000fffff984 */ /* 0x000fe20000000800 */
[----:B------:R0:W-:Y:S04]  /*c600*/  @!P3 LDGSTS.E.BYPASS.LTC128B.128 [R27+0x10200], desc[UR60][R2.64], !P0 ;  /* 0x10200000021bbfae */ /* 0x0001e8000c101d7c */
[----:B------:R0:W-:Y:S04]  /*c610*/  @!P3 LDGSTS.E.BYPASS.LTC128B.128 [R27+0x13200], desc[UR60][R2.64+0x40], !P1 ;  /* 0x13200040021bbfae */ /* 0x0001e8000c901d7c */
[----:B------:R0:W-:Y:S01]  /*c620*/  @!P3 LDGSTS.E.BYPASS.LTC128B.128 [R27+0x16200], desc[UR60][R2.64+0x80], !P2 ;  /* 0x16200080021bbfae */ /* 0x0001e2000d101d7c */
        /* <DEDUP_REMOVED lines=9> */
[----:B------:R-:W-:Y:S01]  /*c6c0*/  IMAD.U32 R9, RZ, RZ, UR36 ;  /* 0x00000024ff097e24 */ /* 0x000fe2000f8e00ff */
[----:B------:R-:W1:Y:S01]  /*c6d0*/  SYNCS.PHASECHK.TRANS64.TRYWAIT P0, [UR36+0x31c20], R0 ;  /* 0x031c2000ff0075a7 */ /* 0x000e620008000164 */
[----:B--2---:R-:W-:Y:S01]  /*c6e0*/  ISETP.GE.AND P1, PT, R8, 0x91, PT ;  /* 0x000000910800780c */ /* 0x004fe20003f26270 */
[----:B01----:R-:W-:-:S12]  /*c6f0*/  @!P0 BRA `(.L_x_9964) ;  /* 0x00000034009c8947 */ /* 0x003fd80003800000 */
.L_x_10063:
[----:B------:R-:W-:Y:S05]  /*c700*/  BSYNC B0 ;  /* 0x0000000000007941 */ /* 0x000fea0003800000 */
.L_x_9963:
[----:B------:R-:W-:Y:S01]  /*c710*/  VIADD R8, R9, 0x31c00 ;  /* 0x00031c0009087836 */ /* 0x000fe20000000000 */
[----:B------:R-:W-:Y:S06]  /*c720*/  @!P1 BRA `(.L_x_9965) ;  /* 0x0000002000749947 */ /* 0x000fec0003800000 */
[----:B------:R-:W2:Y:S01]  /*c730*/  LDL R2, [R1+0x4] ;  /* 0x0000040001027983 */ /* 0x000ea20000100800 */
[----:B------:R-:W-:Y:S02]  /*c740*/  IMAD.MOV.U32 R3, RZ, RZ, 0x1 ;  /* 0x00000001ff037424 */ /* 0x000fe400078e00ff */
[----:B--2---:R-:W-:-:S05]  /*c750*/  IMAD.MOV R6, RZ, RZ, -R2 ;  /* 0x000000ffff067224 */ /* 0x004fca00078e0a02 */
[----:B------:R-:W-:-:S05]  /*c760*/  VIADDMNMX R6, R6, R3, 0xffffffff, !PT ;  /* 0xffffffff06067446 */ /* 0x000fca0007800103 */
[----:B0-----:R-:W-:-:S05]  /*c770*/  IMAD.IADD R0, R2, 0x1, R6 ;  /* 0x0000000102007824 */ /* 0x001fca00078e0206 */
[----:B------:R-:W-:-:S04]  /*c780*/  LOP3.LUT R0, R0, 0x1, RZ, 0xc0, !PT ;  /* 0x0000000100007812 */ /* 0x000fc800078ec0ff */
[----:B------:R-:W-:Y:S01]  /*c790*/  ISETP.NE.U32.AND P0, PT, R0, 0x1, PT ;  /* 0x000000010000780c */ /* 0x000fe20003f05070 */
[----:B------:R-:W-:-:S12]  /*c7a0*/  VIADD R0, R2, 0xfffffffe ;  /* 0xfffffffe02007836 */ /* 0x000fd80000000000 */
[----:B------:R-:W-:Y:S05]  /*c7b0*/  @P0 BRA `(.L_x_9966) ;  /* 0x0000000800c80947 */ /* 0x000fea0003800000 */
[----:B------:R-:W-:Y:S01]  /*c7c0*/  ISETP.NE.AND P2, PT, R25, RZ, PT ;  /* 0x000000ff1900720c */ /* 0x000fe20003f45270 */
[----:B------:R-:W-:Y:S01]  /*c7d0*/  VIADD R7, R16, 0x1 ;  /* 0x0000000110077836 */ /* 0x000fe20000000000 */
[----:B------:R-:W-:Y:S04]  /*c7e0*/  BSSY B0, `(.L_x_9967) ;  /* 0x00000ab000007945 */ /* 0x000fe80003800000 */
[----:B------:R-:W-:-:S04]  /*c7f0*/  ISETP.NE.AND P0, PT, R7, 0x2, PT ;  /* 0x000000020700780c */ /* 0x000fc80003f05270 */
[----:B------:R-:W-:Y:S02]  /*c800*/  SEL R3, RZ, 0x1, P0 ;  /* 0x00000001ff037807 */ /* 0x000fe40000000000 */
[----:B------:R-:W-:Y:S02]  /*c810*/  SEL R7, R7, RZ, P0 ;  /* 0x000000ff07077207 */ /* 0x000fe40000000000 */
[----:B------:R-:W-:Y:S01]  /*c820*/  LOP3.LUT R10, R22, R3, RZ, 0x3c, !PT ;  /* 0x00000003160a7212 */ /* 0x000fe200078e3cff */
[----:B------:R-:W-:Y:S06]  /*c830*/  @!P2 BRA `(.L_x_9968) ;  /* 0x000000080094a947 */ /* 0x000fec0003800000 */
[----:B------:R-:W-:Y:S01]  /*c840*/  ISETP.NE.AND P2, PT, R26, RZ, PT ;  /* 0x000000ff1a00720c */ /* 0x000fe20003f45270 */
[----:B------:R-:W-:-:S12]  /*c850*/  IMAD.MOV.U32 R5, RZ, RZ, R18 ;  /* 0x000000ffff057224 */ /* 0x000fd800078e0012 */
[----:B------:R-:W-:Y:S05]  /*c860*/  @!P2 BRA `(.L_x_9969) ;  /* 0x000000000048a947 */ /* 0x000fea0003800000 */
[----:B------:R-:W0:Y:S01]  /*c870*/  LDC R5, c[0x0][0x43c] ;  /* 0x00010f00ff057b82 */ /* 0x000e220000000800 */
[----:B------:R-:W-:Y:S01]  /*c880*/  ULDC.64 UR4, c[0x0][0x428] ;  /* 0x00010a0000047ab9 */ /* 0x000fe20000000a00 */
[----:B0-----:R-:W-:-:S13]  /*c890*/  ISETP.NE.AND P0, PT, R5, 0x1, PT ;  /* 0x000000010500780c */ /* 0x001fda0003f05270 */
[----:B------:R-:W0:Y:S02]  /*c8a0*/  @P0 LDC.64 R2, c[0x0][0x440] ;  /* 0x00011000ff020b82 */ /* 0x000e240000000a00 */
[----:B0-----:R-:W-:-:S04]  /*c8b0*/  @P0 IMAD.HI.U32 R4, R0, R2, RZ ;  /* 0x0000000200040227 */ /* 0x001fc800078e00ff */
[----:B------:R-:W-:Y:S01]  /*c8c0*/  IMAD.MOV.U32 R2, RZ, RZ, R0 ;  /* 0x000000ffff027224 */ /* 0x000fe200078e0000 */
[----:B------:R-:W-:Y:S01]  /*c8d0*/  @P0 SHF.R.U32.HI R2, RZ, R3, R4 ;  /* 0x00000003ff020219 */ /* 0x000fe20000011604 */
[----:B------:R-:W-:-:S04]  /*c8e0*/  IMAD R4, R24, UR4, RZ ;  /* 0x0000000418047c24 */ /* 0x000fc8000f8e02ff */
[----:B------:R-:W-:Y:S02]  /*c8f0*/  IMAD.MOV R3, RZ, RZ, -R2 ;  /* 0x000000ffff037224 */ /* 0x000fe400078e0a02 */
[----:B------:R-:W-:Y:S02]  /*c900*/  IMAD R4, R19, UR5, R4 ;  /* 0x0000000513047c24 */ /* 0x000fe4000f8e0204 */
[----:B------:R-:W-:Y:S01]  /*c910*/  IMAD R0, R5, R3, R0 ;  /* 0x0000000305007224 */ /* 0x000fe200078e0200 */
[----:B------:R-:W-:-:S03]  /*c920*/  SHF.R.S32.HI R3, RZ, 0x1f, R2 ;  /* 0x0000001fff037819 */ /* 0x000fc60000011402 */
[----:B------:R-:W-:Y:S01]  /*c930*/  IMAD.WIDE.U32 R2, R19, UR4, R2 ;  /* 0x0000000413027c25 */ /* 0x000fe2000f8e0002 */
[----:B------:R-:W-:-:S03]  /*c940*/  ULDC.64 UR4, c[0x0][0x418] ;  /* 0x0001060000047ab9 */ /* 0x000fc60000000a00 */
[----:B------:R-:W-:Y:S01]  /*c950*/  IMAD.IADD R3, R4, 0x1, R3 ;  /* 0x0000000104037824 */ /* 0x000fe200078e0203 */
[----:B------:R-:W-:-:S04]  /*c960*/  LEA R4, P0, R2, UR4, 0x2 ;  /* 0x0000000402047c11 */ /* 0x000fc8000f8010ff */
[----:B------:R-:W-:-:S06]  /*c970*/  LEA.HI.X R5, R2, UR5, R3, 0x2, P0 ;  /* 0x0000000502057c11 */ /* 0x000fcc00080f1403 */
[----:B------:R0:W5:Y:S03]  /*c980*/  LDG.E R5, desc[UR60][R4.64] ;  /* 0x0000003c04057981 */ /* 0x000166000c1e1900 */
.L_x_9969:
[----:B------:R-:W-:Y:S01]  /*c990*/  LEA R3, R7, UR36, 0x3 ;  /* 0x0000002407037c11 */ /* 0x000fe2000f8e18ff */
[----:B------:R-:W-:Y:S01]  /*c9a0*/  BSSY B1, `(.L_x_9970) ;  /* 0x0000004000017945 */ /* 0x000fe20003800000 */
[----:B------:R-:W-:-:S04]  /*c9b0*/  SHF.L.U32 R2, R10, 0x1f, RZ ;  /* 0x0000001f0a027819 */ /* 0x000fc800000006ff */
[----:B------:R-:W1:Y:S02]  /*c9c0*/  SYNCS.PHASECHK.TRANS64.TRYWAIT P0, [R3+URZ+0x31c40], R2 ;  /* 0x031c4002030075a7 */ /* 0x000e64000800017f */
[----:B-1----:R-:W-:Y:S05]  /*c9d0*/  @!P0 BRA `(.L_x_9971) ;  /* 0x0000003000f88947 */ /* 0x002fea0003800000 */
.L_x_10064:
[----:B------:R-:W-:Y:S05]  /*c9e0*/  BSYNC B1 ;  /* 0x0000000000017941 */ /* 0x000fea0003800000 */
.L_x_9970:
        /* <DEDUP_REMOVED lines=12> */
.L_x_9973:
[----:B------:R-:W-:Y:S05]  /*cab0*/  BSYNC B1 ;  /* 0x0000000000017941 */ /* 0x000fea0003800000 */
.L_x_9972:
        /* <DEDUP_REMOVED lines=11> */
.L_x_9974:
        /* <DEDUP_REMOVED lines=16> */
.L_x_9975:
        /* <DEDUP_REMOVED lines=16> */
.L_x_9976:
        /* <DEDUP_REMOVED lines=15> */
.L_x_10065:
[----:B------:R-:W-:Y:S05]  /*ce60*/  BSYNC B1 ;  /* 0x0000000000017941 */ /* 0x000fea0003800000 */
.L_x_9977:
        /* <DEDUP_REMOVED lines=12> */
.L_x_9980:
[----:B------:R-:W-:Y:S05]  /*cf30*/  BSYNC B1 ;  /* 0x0000000000017941 */ /* 0x000fea0003800000 */
.L_x_9979:
[----:B------:R-:W-:Y:S01]  /*cf40*/  R2UR UR10, R14 ;  /* 0x000000000e0a72ca */ /* 0x000fe200000e0000 */
[----:B0-----:R-:W-:Y:S01]  /*cf50*/  IMAD R3, R16, 0x6c00, R9 ;  /* 0x00006c0010037824 */ /* 0x001fe200078e0209 */
[----:B------:R-:W-:Y:S01]  /*cf60*/  R2UR UR6, R12 ;  /* 0x000000000c0672ca */ /* 0x000fe200000e0000 */
[----:B------:R-:W-:Y:S01]  /*cf70*/  UIADD3 UR4, UP0, UR38, 0x470, URZ ;  /* 0x0000047026047890 */ /* 0x000fe2000ff1e03f */
[----:B------:R-:W-:Y:S01]  /*cf80*/  R2UR UR7, R13 ;  /* 0x000000000d0772ca */ /* 0x000fe200000e0000 */
[----:B------:R-:W-:Y:S01]  /*cf90*/  IMAD R4, R23, 0x90, RZ ;  /* 0x0000009017047824 */ /* 0x000fe200078e02ff */
[----:B------:R-:W-:Y:S01]  /*cfa0*/  LEA R2, R16, UR36, 0x3 ;  /* 0x0000002410027c11 */ /* 0x000fe2000f8e18ff */
[----:B------:R-:W-:Y:S01]  /*cfb0*/  VIADD R11, R3, 0x200 ;  /* 0x00000200030b7836 */ /* 0x000fe20000000000 */
[----:B------:R-:W-:Y:S01]  /*cfc0*/  PLOP3.LUT P0, PT, PT, PT, PT, 0x80, 0x0 ;  /* 0x000000000000781c */ /* 0x000fe20003f0f070 */
[----:B------:R-:W-:Y:S02]  /*cfd0*/  UIADD3.X UR5, URZ, UR39, URZ, UP0, !UPT ;  /* 0x000000273f057290 */ /* 0x000fe400087fe43f */
[----:B------:R-:W-:-:S10]  /*cfe0*/  VIADD R2, R2, 0x31c50 ;  /* 0x00031c5002027836 */ /* 0x000fd40000000000 */
.L_x_9981:
        /* <DEDUP_REMOVED lines=15> */
.L_x_9982:
        /* <DEDUP_REMOVED lines=15> */
.L_x_9983:
        /* <DEDUP_REMOVED lines=10> */
[----:B------:R-:W-:Y:S02]  /*d270*/  IMAD.MOV.U32 R18, RZ, RZ, R5 ;  /* 0x000000ffff127224 */ /* 0x000fe400078e0005 */
[----:B------:R-:W-:-:S07]  /*d280*/  IMAD.MOV.U32 R23, RZ, RZ, R0 ;  /* 0x000000ffff177224 */ /* 0x000fce00078e0000 */
.L_x_9968:
[----:B------:R-:W-:Y:S05]  /*d290*/  BSYNC B0 ;  /* 0x0000000000007941 */ /* 0x000fea0003800000 */
.L_x_9967:
[----:B------:R-:W2:Y:S01]  /*d2a0*/  LDL.LU R0, [R1+0x4] ;  /* 0x0000040001007983 */ /* 0x000ea20000300800 */
[----:B------:R-:W-:Y:S02]  /*d2b0*/  IMAD.MOV.U32 R16, RZ, RZ, R7 ;  /* 0x000000ffff107224 */ /* 0x000fe400078e0007 */
[----:B------:R-:W-:Y:S02]  /*d2c0*/  IMAD.MOV.U32 R22, RZ, RZ, R10 ;  /* 0x000000ffff167224 */ /* 0x000fe400078e000a */
[----:B--2---:R-:W-:-:S07]  /*d2d0*/  VIADD R0, R0, 0xfffffffd ;  /* 0xfffffffd00007836 */ /* 0x004fce0000000000 */
.L_x_9966:
[----:B------:R-:W-:Y:S01]  /*d2e0*/  IMAD.MOV R6, RZ, RZ, -R6 ;  /* 0x000000ffff067224 */ /* 0x000fe200078e0a06 */
[----:B------:R-:W-:Y:S04]  /*d2f0*/  BSSY B0, `(.L_x_9965) ;  /* 0x0000160000007945 */ /* 0x000fe80003800000 */
[----:B------:R-:W-:-:S13]  /*d300*/  ISETP.NE.AND P0, PT, R29, R6, PT ;  /* 0x000000061d00720c */ /* 0x000fda0003f05270 */
[----:B------:R-:W-:Y:S05]  /*d310*/  @!P0 BRA `(.L_x_9984) ;  /* 0x0000001400748947 */ /* 0x000fea0003800000 */
[----:B------:R-:W-:-:S07]  /*d320*/  IMAD.MOV.U32 R4, RZ, RZ, R18 ;  /* 0x000000ffff047224 */ /* 0x000fce00078e0012 */
.L_x_10019:
        /* <DEDUP_REMOVED lines=27> */
[----:B------:R-:W-:-:S05]  /*d4e0*/  LEA.HI.X R5, R2, UR5, R3, 0x2, P0 ;  /* 0x0000000502057c11 */ /* 0x000fca00080f1403 */
[----:B------:R0:W5:Y:S04]  /*d4f0*/  LDG.E R4, desc[UR60][R4.64] ;  /* 0x0000003c04047981 */ /* 0x000168000c1e1900 */
.L_x_9987:
[----:B------:R-:W-:Y:S01]  /*d500*/  LEA R3, R6, UR36, 0x3 ;  /* 0x0000002406037c11 */ /* 0x000fe2000f8e18ff */
[----:B------:R-:W-:Y:S01]  /*d510*/  BSSY B2, `(.L_x_9988) ;  /* 0x0000004000027945 */ /* 0x000fe20003800000 */
[----:B------:R-:W-:-:S04]  /*d520*/  SHF.L.U32 R2, R7, 0x1f, RZ ;  /* 0x0000001f07027819 */ /* 0x000fc800000006ff */
[----:B------:R-:W1:Y:S02]  /*d530*/  SYNCS.PHASECHK.TRANS64.TRYWAIT P0, [R3+URZ+0x31c40], R2 ;  /* 0x031c4002030075a7 */ /* 0x000e64000800017f */
[----:B-1----:R-:W-:Y:S05]  /*d540*/  @!P0 BRA `(.L_x_9989) ;  /* 0x0000002800448947 */ /* 0x002fea0003800000 */
.L_x_10066:
[----:B------:R-:W-:Y:S05]  /*d550*/  BSYNC B2 ;  /* 0x0000000000027941 */ /* 0x000fea0003800000 */
.L_x_9988:
        /* <DEDUP_REMOVED lines=12> */
.L_x_9991:
[----:B------:R-:W-:Y:S05]  /*d620*/  BSYNC B2 ;  /* 0x0000000000027941 */ /* 0x000fea0003800000 */
.L_x_9990:
        /* <DEDUP_REMOVED lines=11> */
.L_x_9992:
        /* <DEDUP_REMOVED lines=16> */
.L_x_9993:
        /* <DEDUP_REMOVED lines=16> */
.L_x_9994:
        /* <DEDUP_REMOVED lines=15> */
.L_x_10067:
[----:B------:R-:W-:Y:S05]  /*d9d0*/  BSYNC B2 ;  /* 0x0000000000027941 */ /* 0x000fea0003800000 */
.L_x_9995:
        /* <DEDUP_REMOVED lines=11> */
.L_x_9998:
[----:B------:R-:W-:Y:S05]  /*da90*/  BSYNC B2 ;  /* 0x0000000000027941 */ /* 0x000fea0003800000 */
.L_x_9997:
        /* <DEDUP_REMOVED lines=10> */
.L_x_9999:
        /* <DEDUP_REMOVED lines=12> */
[----:B------:R-:W-:Y:S01]  /*dc00*/  R2UR UR10, R11 ;  /* 0x000000000b0a72ca */ /* 0x000fe200000e0000 */
[----:B------:R-:W-:Y:S01]  /*dc10*/  VIADD R11, R16, 0x2600 ;  /* 0x00002600100b7836 */ /* 0x000fe20000000000 */
[----:B------:R-:W-:-:S13]  /*dc20*/  PLOP3.LUT P0, PT, PT, PT, PT, 0x80, 0x0 ;  /* 0x000000000000781c */ /* 0x000fda0003f0f070 */
.L_x_10000:
        /* <DEDUP_REMOVED lines=15> */
.L_x_10001:
        /* <DEDUP_REMOVED lines=12> */
.L_x_9986:
[----:B------:R-:W-:Y:S05]  /*dde0*/  BSYNC B1 ;  /* 0x0000000000017941 */ /* 0x000fea0003800000 */
.L_x_9985:
        /* <DEDUP_REMOVED lines=9> */
[----:B------:R-:W-:-:S12]  /*de80*/  VIADD R10, R0, 0xffffffff ;  /* 0xffffffff000a7836 */ /* 0x000fd80000000000 */
[----:B------:R-:W-:Y:S05]  /*de90*/  @!P1 BRA `(.L_x_10004) ;  /* 0x0000000000489947 */ /* 0x000fea0003800000 */
[----:B------:R-:W0:Y:S01]  /*dea0*/  LDC R4, c[0x0][0x43c] ;  /* 0x00010f00ff047b82 */ /* 0x000e220000000800 */
        /* <DEDUP_REMOVED lines=9> */
[----:B------:R-:W-:-:S04]  /*df40*/  IMAD R4, R24, UR4, RZ ;  /* 0x0000000418047c24 */ /* 0x000fc8000f8e02ff */
[C---:B------:R-:W-:Y:S02]  /*df50*/  IMAD R4, R19.reuse, UR5, R4 ;  /* 0x0000000513047c24 */ /* 0x040fe4000f8e0204 */
[----:B------:R-:W-:Y:S01]  /*df60*/  IMAD.WIDE.U32 R2, R19, UR4, R2 ;  /* 0x0000000413027c25 */ /* 0x000fe2000f8e0002 */
[----:B------:R-:W-:-:S03]  /*df70*/  ULDC.64 UR4, c[0x0][0x418] ;  /* 0x0001060000047ab9 */ /* 0x000fc60000000a00 */
[----:B------:R-:W-:Y:S01]  /*df80*/  IMAD.IADD R3, R4, 0x1, R3 ;  /* 0x0000000104037824 */ /* 0x000fe200078e0203 */
[----:B------:R-:W-:-:S04]  /*df90*/  LEA R4, P0, R2, UR4, 0x2 ;  /* 0x0000000402047c11 */ /* 0x000fc8000f8010ff */
[----:B------:R-:W-:-:S05]  /*dfa0*/  LEA.HI.X R5, R2, UR5, R3, 0x2, P0 ;  /* 0x0000000502057c11 */ /* 0x000fca00080f1403 */
[----:B------:R0:W5:Y:S04]  /*dfb0*/  LDG.E R4, desc[UR60][R4.64] ;  /* 0x0000003c04047981 */ /* 0x000168000c1e1900 */
.L_x_10004:
[----:B------:R-:W-:Y:S01]  /*dfc0*/  LEA R2, R16, UR36, 0x3 ;  /* 0x0000002410027c11 */ /* 0x000fe2000f8e18ff */
[----:B------:R-:W-:Y:S01]  /*dfd0*/  BSSY B2, `(.L_x_10005) ;  /* 0x0000004000027945 */ /* 0x000fe20003800000 */
[----:B------:R-:W-:-:S04]  /*dfe0*/  SHF.L.U32 R3, R22, 0x1f, RZ ;  /* 0x0000001f16037819 */ /* 0x000fc800000006ff */
[----:B------:R-:W1:Y:S02]  /*dff0*/  SYNCS.PHASECHK.TRANS64.TRYWAIT P0, [R2+URZ+0x31c40], R3 ;  /* 0x031c4003020075a7 */ /* 0x000e64000800017f */
[----:B-1----:R-:W-:Y:S05]  /*e000*/  @!P0 BRA `(.L_x_10006) ;  /* 0x0000001c00bc8947 */ /* 0x002fea0003800000 */
.L_x_10068:
[----:B------:R-:W-:Y:S05]  /*e010*/  BSYNC B2 ;  /* 0x0000000000027941 */ /* 0x000fea0003800000 */
.L_x_10005:
        /* <DEDUP_REMOVED lines=12> */
.L_x_10008:
[----:B------:R-:W-:Y:S05]  /*e0e0*/  BSYNC B2 ;  /* 0x0000000000027941 */ /* 0x000fea0003800000 */
.L_x_10007:
        /* <DEDUP_REMOVED lines=12> */
.L_x_10009:
        /* <DEDUP_REMOVED lines=16> */
.L_x_10010:
        /* <DEDUP_REMOVED lines=16> */
.L_x_10011:
        /* <DEDUP_REMOVED lines=15> */
.L_x_10069:
[----:B------:R-:W-:Y:S05]  /*e4a0*/  BSYNC B2 ;  /* 0x0000000000027941 */ /* 0x000fea0003800000 */
.L_x_10012:
        /* <DEDUP_REMOVED lines=11> */
.L_x_10015:
[----:B------:R-:W-:Y:S05]  /*e560*/  BSYNC B2 ;  /* 0x0000000000027941 */ /* 0x000fea0003800000 */
.L_x_10014:
        /* <DEDUP_REMOVED lines=10> */
.L_x_10016:
        /* <DEDUP_REMOVED lines=15> */
.L_x_10017:
        /* <DEDUP_REMOVED lines=15> */
.L_x_10018:
        /* <DEDUP_REMOVED lines=12> */
.L_x_10003:
[----:B------:R-:W-:Y:S05]  /*e8b0*/  BSYNC B1 ;  /* 0x0000000000017941 */ /* 0x000fea0003800000 */
.L_x_10002:
[C---:B------:R-:W-:Y:S01]  /*e8c0*/  ISETP.GT.AND P0, PT, R0.reuse, 0x1, PT ;  /* 0x000000010000780c */ /* 0x040fe20003f04270 */
[----:B------:R-:W-:-:S12]  /*e8d0*/  VIADD R0, R0, 0xfffffffe ;  /* 0xfffffffe00007836 */ /* 0x000fd80000000000 */
[----:B------:R-:W-:Y:S05]  /*e8e0*/  @P0 BRA `(.L_x_10019) ;  /* 0xffffffe800900947 */ /* 0x000fea000383ffff */
.L_x_9984:
[----:B------:R-:W-:Y:S05]  /*e8f0*/  BSYNC B0 ;  /* 0x0000000000007941 */ /* 0x000fea0003800000 */
.L_x_9965:
[----:B------:R-:W-:Y:S01]  /*e900*/  ISETP.NE.AND P0, PT, R25, RZ, PT ;  /* 0x000000ff1900720c */ /* 0x000fe20003f05270 */
[----:B------:R-:W-:-:S12]  /*e910*/  BSSY B0, `(.L_x_10020) ;  /* 0x0000047000007945 */ /* 0x000fd80003800000 */
[----:B------:R-:W-:Y:S05]  /*e920*/  @!P0 BRA `(.L_x_10021) ;  /* 0x0000000400148947 */ /* 0x000fea0003800000 */
[----:B0-----:R-:W0:Y:S01]  /*e930*/  S2R R0, SR_TID.X ;  /* 0x0000000000007919 */ /* 0x001e220000002100 */
[----:B------:R-:W-:Y:S01]  /*e940*/  LEA R3, R16, UR36, 0x3 ;  /* 0x0000002410037c11 */ /* 0x000fe2000f8e18ff */
[----:B------:R-:W-:Y:S01]  /*e950*/  BSSY B1, `(.L_x_10022) ;  /* 0x0000006000017945 */ /* 0x000fe20003800000 */
[----:B0-----:R-:W-:Y:S02]  /*e960*/  LOP3.LUT R2, R0, 0x7f, RZ, 0xc0, !PT ;  /* 0x0000007f00027812 */ /* 0x001fe400078ec0ff */
[----:B------:R-:W-:Y:S02]  /*e970*/  SHF.L.U32 R0, R22, 0x1f, RZ ;  /* 0x0000001f16007819 */ /* 0x000fe400000006ff */
[----:B------:R-:W-:Y:S02]  /*e980*/  ISETP.NE.AND P1, PT, R2, RZ, PT ;  /* 0x000000ff0200720c */ /* 0x000fe40003f25270 */
[----:B------:R-:W0:Y:S02]  /*e990*/  SYNCS.PHASECHK.TRANS64.TRYWAIT P0, [R3+URZ+0x31c60], R0 ;  /* 0x031c6000030075a7 */ /* 0x000e24000800017f */
[----:B0-----:R-:W-:Y:S09]  /*e9a0*/  @!P0 BRA `(.L_x_10023) ;  /* 0x00000014007c8947 */ /* 0x001ff20003800000 */
.L_x_10070:
[----:B------:R-:W-:Y:S05]  /*e9b0*/  BSYNC B1 ;  /* 0x0000000000017941 */ /* 0x000fea0003800000 */
.L_x_10022:
        /* <DEDUP_REMOVED lines=9> */
.L_x_10025:
[----:B------:R-:W-:Y:S05]  /*ea50*/  BSYNC B1 ;  /* 0x0000000000017941 */ /* 0x000fea0003800000 */
.L_x_10024:
[----:B------:R-:W-:Y:S01]  /*ea60*/  IMAD R9, R16, 0x6c00, R9 ;  /* 0x00006c0010097824 */ /* 0x000fe200078e0209 */
[----:B------:R-:W-:Y:S01]  /*ea70*/  UIADD3 UR4, UP0, UR38, 0x470, URZ ;  /* 0x0000047026047890 */ /* 0x000fe2000ff1e03f */
[----:B0-----:R-:W-:Y:S01]  /*ea80*/  VIADD R0, R3, 0x31c50 ;  /* 0x00031c5003007836 */ /* 0x001fe20000000000 */
[----:B------:R-:W-:Y:S01]  /*ea90*/  PLOP3.LUT P0, PT, PT, PT, PT, 0x80, 0x0 ;  /* 0x000000000000781c */ /* 0x000fe20003f0f070 */
[----:B------:R-:W-:Y:S01]  /*eaa0*/  IMAD R3, R23, 0x90, RZ ;  /* 0x0000009017037824 */ /* 0x000fe200078e02ff */
[----:B------:R-:W-:Y:S01]  /*eab0*/  UIADD3.X UR5, URZ, UR39, URZ, UP0, !UPT ;  /* 0x000000273f057290 */ /* 0x000fe200087fe43f */
[----:B------:R-:W-:Y:S01]  /*eac0*/  VIADD R2, R9, 0x200 ;  /* 0x0000020009027836 */ /* 0x000fe20000000000 */
[----:B------:R-:W-:Y:S01]  /*ead0*/  UMOV UR6, 0x0 ;  /* 0x0000000000067882 */ /* 0x000fe20000000000 */
[----:B------:R-:W-:Y:S01]  /*eae0*/  UMOV UR7, 0x14f00000 ;  /* 0x14f0000000077882 */ /* 0x000fe20000000000 */
[----:B------:R-:W-:-:S08]  /*eaf0*/  UMOV UR10, URZ ;  /* 0x0000003f000a7c82 */ /* 0x000fd00008000000 */
.L_x_10026:
        /* <DEDUP_REMOVED lines=15> */
.L_x_10027:
        /* <DEDUP_REMOVED lines=15> */
.L_x_10028:
        /* <DEDUP_REMOVED lines=10> */
.L_x_10021:
[----:B------:R-:W-:Y:S05]  /*ed80*/  BSYNC B0 ;  /* 0x0000000000007941 */ /* 0x000fea0003800000 */
.L_x_10020:
[----:B------:R-:W2:Y:S01]  /*ed90*/  LDL.LU R4, [R1+0x8] ;  /* 0x0000080001047983 */ /* 0x000ea20000300800 */
[----:B------:R-:W-:-:S03]  /*eda0*/  ULDC UR4, c[0x0][0xc34] ;  /* 0x00030d0000047ab9 */ /* 0x000fc60000000800 */
[----:B------:R-:W3:Y:S01]  /*edb0*/  LDL.LU R2, [R1+0x1c] ;  /* 0x00001c0001027983 */ /* 0x000ee20000300800 */
[----:B------:R-:W-:-:S05]  /*edc0*/  VIADD R16, R16, 0x1 ;  /* 0x0000000110107836 */ /* 0x000fca0000000000 */
[----:B------:R-:W-:-:S04]  /*edd0*/  ISETP.NE.AND P0, PT, R16, 0x2, PT ;  /* 0x000000021000780c */ /* 0x000fc80003f05270 */
[----:B------:R-:W-:Y:S02]  /*ede0*/  SEL R3, RZ, 0x1, P0 ;  /* 0x00000001ff037807 */ /* 0x000fe40000000000 */
[----:B------:R-:W-:Y:S02]  /*edf0*/  SEL R16, R16, RZ, P0 ;  /* 0x000000ff10107207 */ /* 0x000fe40000000000 */
[----:B------:R-:W-:Y:S01]  /*ee00*/  LOP3.LUT R22, R22, R3, RZ, 0x3c, !PT ;  /* 0x0000000316167212 */ /* 0x000fe200078e3cff */
[----:B--2---:R-:W-:Y:S02]  /*ee10*/  VIADD R4, R4, UR37 ;  /* 0x0000002504047c36 */ /* 0x004fe40008000000 */
[----:B---3--:R-:W-:-:S03]  /*ee20*/  VIADD R2, R2, 0x1 ;  /* 0x0000000102027836 */ /* 0x008fc60000000000 */
[----:B------:R1:W-:Y:S01]  /*ee30*/  STL [R1+0x8], R4 ;  /* 0x0000080401007387 */ /* 0x0003e20000100800 */
[----:B------:R-:W-:-:S03]  /*ee40*/  ISETP.GE.AND P1, PT, R4, UR4, PT ;  /* 0x0000000404007c0c */ /* 0x000fc6000bf26270 */
[----:B------:R1:W-:Y:S10]  /*ee50*/  STL [R1+0x1c], R2 ;  /* 0x00001c0201007387 */ /* 0x0003f40000100800 */
[----:B-1----:R-:W-:Y:S05]  /*ee60*/  @!P1 BRA `(.L_x_10029) ;  /* 0xffffffc000509947 */ /* 0x002fea000383ffff */
[----:B0-----:R-:W-:-:S07]  /*ee70*/  LOP3.LUT R0, R2, 0x1, RZ, 0xc, !PT ;  /* 0x0000000102007812 */ /* 0x001fce00078e0cff */
.L_x_9951:
[----:B------:R-:W0:Y:S01]  /*ee80*/  S2R R3, SR_CgaCtaId ;  /* 0x0000000000037919 */ /* 0x000e220000008800 */
[----:B------:R-:W-:Y:S01]  /*ee90*/  MOV R2, 0x400 ;  /* 0x0000040000027802 */ /* 0x000fe20000000f00 */
[----:B------:R-:W-:Y:S01]  /*eea0*/  BSSY B0, `(.L_x_10030) ;  /* 0x0000005000007945 */ /* 0x000fe20003800000 */
[----:B------:R-:W-:Y:S02]  /*eeb0*/  SHF.L.U32 R0, R0, 0x1f, RZ ;  /* 0x0000001f00007819 */ /* 0x000fe400000006ff */
[----:B0-----:R-:W-:-:S04]  /*eec0*/  LEA R9, R3, R2, 0x18 ;  /* 0x0000000203097211 */ /* 0x001fc800078ec0ff */
[----:B------:R-:W0:Y:S02]  /*eed0*/  SYNCS.PHASECHK.TRANS64.TRYWAIT P0, [R9+URZ+0x31c20], R0 ;  /* 0x031c2000090075a7 */ /* 0x000e24000800017f */
[----:B0-----:R-:W-:Y:S05]  /*eee0*/  @!P0 BRA `(.L_x_10031) ;  /* 0x0000001000408947 */ /* 0x001fea0003800000 */
.L_x_10071:
[----:B------:R-:W-:Y:S05]  /*eef0*/  BSYNC B0 ;  /* 0x0000000000007941 */ /* 0x000fea0003800000 */
.L_x_10030:
[----:B------:R-:W-:-:S03]  /*ef00*/  UMOV UR4, 0xffffffff ;  /* 0xffffffff00047882 */ /* 0x000fc60000000000 */
[----:B------:R-:W-:Y:S05]  /*ef10*/  BRA.DIV UR4, `(.L_x_10032) ;  /* 0x0000001204487947 */ /* 0x000fea000b800000 */
[----:B0-----:R-:W0:Y:S02]  /*ef20*/  S2R R0, SR_TID.X ;  /* 0x0000000000007919 */ /* 0x001e240000002100 */
[----:B0-----:R-:W-:-:S04]  /*ef30*/  SHF.R.U32.HI R0, RZ, 0x5, R0 ;  /* 0x00000005ff007819 */ /* 0x001fc80000011600 */
[----:B------:R-:W-:-:S05]  /*ef40*/  LOP3.LUT R0, R0, 0x3, RZ, 0xc0, !PT ;  /* 0x0000000300007812 */ /* 0x000fca00078ec0ff */
[----:B------:R0:W1:Y:S02]  /*ef50*/  SHFL.IDX PT, R14, R0, RZ, 0x1f ;  /* 0x00001fff000e7589 */ /* 0x00006400000e0000 */
.L_x_10074:
[----:B-1----:R-:W-:Y:S01]  /*ef60*/  ISETP.NE.AND P0, PT, R14, RZ, PT ;  /* 0x000000ff0e00720c */ /* 0x002fe20003f05270 */
[----:B------:R-:W-:-:S12]  /*ef70*/  BSSY B0, `(.L_x_10033) ;  /* 0x0000024000007945 */ /* 0x000fd80003800000 */
[----:B------:R-:W-:Y:S05]  /*ef80*/  @P0 BRA `(.L_x_10034) ;  /* 0x0000000000880947 */ /* 0x000fea0003800000 */
[----:B------:R-:W-:-:S03]  /*ef90*/  UMOV UR4, 0xffffffff ;  /* 0xffffffff00047882 */ /* 0x000fc60000000000 */
[----:B------:R-:W-:Y:S05]  /*efa0*/  BRA.DIV UR4, `(.L_x_10035) ;  /* 0x0000001204587947 */ /* 0x000fea000b800000 */
[----:B------:R-:W-:-:S13]  /*efb0*/  ELECT P6, URZ, PT ;  /* 0x00000000003f782f */ /* 0x000fda00038c0000 */
.L_x_10077:
[----:B------:R-:W-:Y:S05]  /*efc0*/  @!P6 BRA `(.L_x_10034) ;  /* 0x000000000078e947 */ /* 0x000fea0003800000 */
[----:B0-----:R-:W2:Y:S02]  /*efd0*/  LDL.LU R0, [R1+0x28] ;  /* 0x0000280001007983 */ /* 0x001ea40000300800 */
[----:B--2---:R-:W-:-:S04]  /*efe0*/  LOP3.LUT R0, R0, 0x2, RZ, 0xfc, !PT ;  /* 0x0000000200007812 */ /* 0x004fc800078efcff */
[----:B------:R-:W-:-:S13]  /*eff0*/  ISETP.NE.AND P2, PT, R0, 0x3, PT ;  /* 0x000000030000780c */ /* 0x000fda0003f45270 */
[----:B------:R-:W-:Y:S05]  /*f000*/  @!P2 BRA `(.L_x_10036) ;  /* 0x000000000004a947 */ /* 0x000fea0003800000 */
[----:B------:R-:W-:Y:S01]  /*f010*/  BPT.TRAP 0x1 ;  /* 0x000000040000795c */ /* 0x000fe20000300000 */
.L_x_10036:
[----:B------:R-:W-:Y:S01]  /*f020*/  VIADD R3, R9, 0x31c40 ;  /* 0x00031c4009037836 */ /* 0x000fe20000000000 */
[----:B------:R-:W-:Y:S01]  /*f030*/  SHF.L.U32 R2, R22, 0x1f, RZ ;  /* 0x0000001f16027819 */ /* 0x000fe200000006ff */
[C---:B------:R-:W-:Y:S02]  /*f040*/  VIADD R0, R16.reuse, 0x1 ;  /* 0x0000000110007836 */ /* 0x040fe40000000000 */
[----:B------:R-:W-:-:S03]  /*f050*/  IMAD R7, R16, 0x8, R3 ;  /* 0x0000000810077824 */ /* 0x000fc600078e0203 */
        /* <DEDUP_REMOVED lines=8> */
.L_x_10078:
[----:B------:R-:W1:Y:S02]  /*f0e0*/  SYNCS.PHASECHK.TRANS64.TRYWAIT P0, [R3+URZ], R0 ;  /* 0x00000000030075a7 */ /* 0x000e64000800017f */
[----:B-1----:R-:W-:Y:S05]  /*f0f0*/  @!P0 BRA `(.L_x_10038) ;  /* 0x0000001000388947 */ /* 0x002fea0003800000 */
.L_x_10079:
[----:B------:R-:W-:Y:S05]  /*f100*/  @!P2 BRA `(.L_x_10039) ;  /* 0x000000000004a947 */ /* 0x000fea0003800000 */
[----:B------:R-:W-:Y:S01]  /*f110*/  BPT.TRAP 0x1 ;  /* 0x000000040000795c */ /* 0x000fe20000300000 */
.L_x_10039:
[----:B-1----:R-:W-:-:S04]  /*f120*/  VIADD R3, R9, 0x31c60 ;  /* 0x00031c6009037836 */ /* 0x002fc80000000000 */
[----:B------:R-:W-:-:S04]  /*f130*/  IMAD R5, R16, 0x8, R3 ;  /* 0x0000000810057824 */ /* 0x000fc800078e0203 */
[----:B------:R-:W1:Y:S02]  /*f140*/  SYNCS.PHASECHK.TRANS64.TRYWAIT P0, [R5+URZ], R2 ;  /* 0x00000002050075a7 */ /* 0x000e64000800017f */
[----:B-1----:R-:W-:Y:S05]  /*f150*/  @!P0 BRA `(.L_x_10040) ;  /* 0x0000001000348947 */ /* 0x002fea0003800000 */
.L_x_10080:
[----:B------:R-:W-:-:S07]  /*f160*/  IMAD R3, R4, 0x8, R3 ;  /* 0x0000000804037824 */ /* 0x000fce00078e0203 */
.L_x_10041:
[----:B--2---:R2:W3:Y:S02]  /*f170*/  SYNCS.PHASECHK.TRANS64.TRYWAIT P0, [R3+URZ], R0 ;  /* 0x00000000030075a7 */ /* 0x0044e4000800017f */
[----:B---3--:R-:W-:Y:S05]  /*f180*/  @!P0 NANOSLEEP.SYNCS 0x989680 ;  /* 0x009896800000895d */ /* 0x008fea0003900000 */
[----:B------:R-:W3:Y:S02]  /*f190*/  @!P0 SYNCS.PHASECHK.TRANS64 P0, [R3+URZ], R0 ;  /* 0x00000000030085a7 */ /* 0x000ee4000800007f */
[----:B---3--:R-:W-:Y:S05]  /*f1a0*/  @!P0 BRA `(.L_x_10041) ;  /* 0xfffffffc00f08947 */ /* 0x008fea000383ffff */
.L_x_10034:
[----:B------:R-:W-:Y:S05]  /*f1b0*/  BSYNC B0 ;  /* 0x0000000000007941 */ /* 0x000fea0003800000 */
.L_x_10033:
[----:B------:R-:W-:Y:S05]  /*f1c0*/  EXIT ;  /* 0x000000000000794d */ /* 0x000fea0003800000 */
.L_x_9927:
[----:B0-----:R-:W-:-:S04]  /*f1d0*/  IMAD.U32 R3, RZ, RZ, UR37 ;  /* 0x00000025ff037e24 */ /* 0x001fc8000f8e00ff */
[----:B------:R0:W1:Y:S03]  /*f1e0*/  SYNCS.PHASECHK.TRANS64.TRYWAIT P1, [R3+URZ+0x31c00], R0 ;  /* 0x031c0000030075a7 */ /* 0x000066000802017f */
[----:B-1----:R-:W-:Y:S05]  /*f1f0*/  @!P1 NANOSLEEP.SYNCS 0x989680 ;  /* 0x009896800000995d */ /* 0x002fea0003900000 */
[----:B------:R-:W1:Y:S02]  /*f200*/  @!P1 SYNCS.PHASECHK.TRANS64 P1, [R3+URZ+0x31c00], R0 ;  /* 0x031c0000030095a7 */ /* 0x000e64000802007f */
[----:B-1----:R-:W-:Y:S05]  /*f210*/  @!P1 BRA `(.L_x_9927) ;  /* 0xfffffffc00ec9947 */ /* 0x002fea000383ffff */
[----:B------:R-:W-:Y:S05]  /*f220*/  BRA `(.L_x_10042) ;  /* 0xffffff2000247947 */ /* 0x000fea000383ffff */
.L_x_9931:
[----:B-1----:R1:W2:Y:S02]  /*f230*/  SYNCS.PHASECHK.TRANS64.TRYWAIT P2, [R0+URZ+0x31c30], R3 ;  /* 0x031c3003000075a7 */ /* 0x0022a4000804017f */
[----:B--2---:R-:W-:Y:S05]  /*f240*/  @!P2 NANOSLEEP.SYNCS 0x989680 ;  /* 0x009896800000a95d */ /* 0x004fea0003900000 */
[----:B------:R-:W2:Y:S02]  /*f250*/  @!P2 SYNCS.PHASECHK.TRANS64 P2, [R0+URZ+0x31c30], R3 ;  /* 0x031c30030000a5a7 */ /* 0x000ea4000804007f */
[----:B--2---:R-:W-:Y:S05]  /*f260*/  @!P2 BRA `(.L_x_9931) ;  /* 0xfffffffc00f0a947 */ /* 0x004fea000383ffff */
[----:B------:R-:W-:Y:S05]  /*f270*/  BRA `(.L_x_9930) ;  /* 0xffffff2000487947 */ /* 0x000fea000383ffff */
.L_x_9936:
[----:B-1----:R-:W-:-:S04]  /*f280*/  IMAD.U32 R9, RZ, RZ, UR4 ;  /* 0x00000004ff097e24 */ /* 0x002fc8000f8e00ff */
[----:B------:R1:W2:Y:S03]  /*f290*/  SYNCS.PHASECHK.TRANS64.TRYWAIT P2, [R9+URZ+0x31c30], R8 ;  /* 0x031c3008090075a7 */ /* 0x0002a6000804017f */
[----:B--2---:R-:W-:Y:S05]  /*f2a0*/  @!P2 NANOSLEEP.SYNCS 0x989680 ;  /* 0x009896800000a95d */ /* 0x004fea0003900000 */
[----:B------:R-:W2:Y:S02]  /*f2b0*/  @!P2 SYNCS.PHASECHK.TRANS64 P2, [R9+URZ+0x31c30], R8 ;  /* 0x031c30080900a5a7 */ /* 0x000ea4000804007f */
[----:B--2---:R-:W-:Y:S05]  /*f2c0*/  @!P2 BRA `(.L_x_9936) ;  /* 0xfffffffc00eca947 */ /* 0x004fea000383ffff */
[----:B------:R-:W-:Y:S05]  /*f2d0*/  BRA `(.L_x_9933) ;  /* 0xffffff6000607947 */ /* 0x000fea000383ffff */
.L_x_9940:
[----:B-1----:R-:W-:-:S04]  /*f2e0*/  IMAD.U32 R8, RZ, RZ, UR4 ;  /* 0x00000004ff087e24 */ /* 0x002fc8000f8e00ff */
[----:B------:R1:W2:Y:S03]  /*f2f0*/  SYNCS.PHASECHK.TRANS64.TRYWAIT P2, [R8+URZ+0x31c50], R7 ;  /* 0x031c5007080075a7 */ /* 0x0002a6000804017f */
[----:B--2---:R-:W-:Y:S05]  /*f300*/  @!P2 NANOSLEEP.SYNCS 0x989680 ;  /* 0x009896800000a95d */ /* 0x004fea0003900000 */
[----:B------:R-:W2:Y:S02]  /*f310*/  @!P2 SYNCS.PHASECHK.TRANS64 P2, [R8+URZ+0x31c50], R7 ;  /* 0x031c50070800a5a7 */ /* 0x000ea4000804007f */
[----:B--2---:R-:W-:Y:S05]  /*f320*/  @!P2 BRA `(.L_x_9940) ;  /* 0xfffffffc00eca947 */ /* 0x004fea000383ffff */
[----:B------:R-:W-:Y:S05]  /*f330*/  BRA `(.L_x_9937) ;  /* 0xffffff7400f87947 */ /* 0x000fea000383ffff */
.L_x_9945:
[----:B-1----:R-:W-:-:S04]  /*f340*/  IMAD.U32 R5, RZ, RZ, UR12 ;  /* 0x0000000cff057e24 */ /* 0x002fc8000f8e00ff */
[----:B------:R1:W2:Y:S03]  /*f350*/  SYNCS.PHASECHK.TRANS64.TRYWAIT P0, [R5+URZ+0x31c50], R0 ;  /* 0x031c5000050075a7 */ /* 0x0002a6000800017f */
[----:B--2---:R-:W-:Y:S05]  /*f360*/  @!P0 NANOSLEEP.SYNCS 0x989680 ;  /* 0x009896800000895d */ /* 0x004fea0003900000 */
[----:B------:R-:W2:Y:S02]  /*f370*/  @!P0 SYNCS.PHASECHK.TRANS64 P0, [R5+URZ+0x31c50], R0 ;  /* 0x031c5000050085a7 */ /* 0x000ea4000800007f */
[----:B--2---:R-:W-:Y:S05]  /*f380*/  @!P0 BRA `(.L_x_9945) ;  /* 0xfffffffc00ec8947 */ /* 0x004fea000383ffff */
[----:B------:R-:W-:Y:S05]  /*f390*/  BRA `(.L_x_9944) ;  /* 0xffffffa000107947 */ /* 0x000fea000383ffff */
.L_x_9955:
        /* <DEDUP_REMOVED lines=11> */
.L_x_10044:
[----:B------:R-:W-:Y:S05]  /*f450*/  BSYNC B0 ;  /* 0x0000000000007941 */ /* 0x000fea0003800000 */
.L_x_10043:
[----:B------:R-:W-:Y:S05]  /*f460*/  BRA `(.L_x_10045) ;  /* 0xffffffc000747947 */ /* 0x000fea000383ffff */
.L_x_9957:
[----:B------:R-:W-:Y:S01]  /*f470*/  BSSY B0, `(.L_x_10046) ;  /* 0x0000006000007945 */ /* 0x000fe20003800000 */
[----:B------:R-:W-:-:S07]  /*f480*/  IMAD.MOV.U32 R15, RZ, RZ, -0x1 ;  /* 0xffffffffff0f7424 */ /* 0x000fce00078e00ff */
[----:B0-----:R-:W-:Y:S05]  /*f490*/  WARPSYNC.COLLECTIVE R15, `(.L_x_10047) ;  /* 0x000000000f0c7348 */ /* 0x001fea0003c00000 */
[----:B------:R-:W-:Y:S02]  /*f4a0*/  ELECT P6, UR62, PT ;  /* 0x00000000003e782f */ /* 0x000fe400038c0000 */
[----:B------:R-:W-:Y:S01]  /*f4b0*/  MOV R14, UR62 ;  /* 0x0000003e000e7c02 */ /* 0x000fe20008000f00 */
[----:B0-----:R-:W-:Y:S10]  /*f4c0*/  ENDCOLLECTIVE ;  /* 0x000000000000791b */ /* 0x001ff40003800000 */
.L_x_10047:
[----:B------:R-:W-:Y:S05]  /*f4d0*/  BSYNC B0 ;  /* 0x0000000000007941 */ /* 0x000fea0003800000 */
.L_x_10046:
[----:B------:R-:W-:Y:S05]  /*f4e0*/  BRA `(.L_x_10048) ;  /* 0xffffffc000707947 */ /* 0x000fea000383ffff */
.L_x_9959:
[----:B0-----:R0:W1:Y:S02]  /*f4f0*/  SYNCS.PHASECHK.TRANS64.TRYWAIT P0, [R3+URZ+0x31c40], R0 ;  /* 0x031c4000030075a7 */ /* 0x001064000800017f */
[----:B-1----:R-:W-:Y:S05]  /*f500*/  @!P0 NANOSLEEP.SYNCS 0x989680 ;  /* 0x009896800000895d */ /* 0x002fea0003900000 */
[----:B------:R-:W1:Y:S02]  /*f510*/  @!P0 SYNCS.PHASECHK.TRANS64 P0, [R3+URZ+0x31c40], R0 ;  /* 0x031c4000030085a7 */ /* 0x000e64000800007f */
[----:B-1----:R-:W-:Y:S05]  /*f520*/  @!P0 BRA `(.L_x_9959) ;  /* 0xfffffffc00f08947 */ /* 0x002fea000383ffff */
[----:B------:R-:W-:Y:S05]  /*f530*/  BRA `(.L_x_10049) ;  /* 0xffffffc000cc7947 */ /* 0x000fea000383ffff */
.L_x_9962:
[----:B------:R-:W-:Y:S02]  /*f540*/  IMAD.MOV.U32 R13, RZ, RZ, R4 ;  /* 0x000000ffff0d7224 */ /* 0x000fe400078e0004 */
[----:B------:R-:W-:Y:S02]  /*f550*/  IMAD.MOV.U32 R12, RZ, RZ, RZ ;  /* 0x000000ffff0c7224 */ /* 0x000fe400078e00ff */
[----:B------:R-:W-:Y:S02]  /*f560*/  IMAD.MOV.U32 R11, RZ, RZ, 0x1c1f ;  /* 0x00001c1fff0b7424 */ /* 0x000fe400078e00ff */
[----:B------:R-:W-:Y:S02]  /*f570*/  IMAD.MOV.U32 R15, RZ, RZ, -0x1 ;  /* 0xffffffffff0f7424 */ /* 0x000fe400078e00ff */
[----:B------:R-:W-:-:S07]  /*f580*/  IMAD R6, R6, 0xc0, R9 ;  /* 0x000000c006067824 */ /* 0x000fce00078e0209 */
[----:B------:R-:W-:Y:S05]  /*f590*/  WARPSYNC.COLLECTIVE R15, `(.L_x_10050) ;  /* 0x000000000f087348 */ /* 0x000fea0003c00000 */
[----:B------:R0:W1:Y:S02]  /*f5a0*/  SHFL.IDX P6, R14, R13, R12, R11 ;  /* 0x0000000c0d0e7389 */ /* 0x00006400000c000b */
[----:B01----:R-:W-:Y:S01]  /*f5b0*/  ENDCOLLECTIVE ;  /* 0x000000000000791b */ /* 0x003fe20003800000 */
.L_x_10050:
[----:B------:R-:W-:Y:S02]  /*f5c0*/  IMAD.MOV.U32 R13, RZ, RZ, R0 ;  /* 0x000000ffff0d7224 */ /* 0x000fe400078e0000 */
[----:B------:R-:W-:-:S07]  /*f5d0*/  IMAD.MOV.U32 R2, RZ, RZ, R14 ;  /* 0x000000ffff027224 */ /* 0x000fce00078e000e */
[----:B------:R-:W-:Y:S05]  /*f5e0*/  WARPSYNC.COLLECTIVE R15, `(.L_x_10051) ;  /* 0x000000000f087348 */ /* 0x000fea0003c00000 */
[----:B------:R0:W1:Y:S02]  /*f5f0*/  SHFL.IDX P6, R14, R13, R12, R11 ;  /* 0x0000000c0d0e7389 */ /* 0x00006400000c000b */
[----:B01----:R-:W-:Y:S01]  /*f600*/  ENDCOLLECTIVE ;  /* 0x000000000000791b */ /* 0x003fe20003800000 */
.L_x_10051:
[----:B------:R-:W-:Y:S02]  /*f610*/  ULDC UR4, c[0x0][0x288] ;  /* 0x0000a20000047ab9 */ /* 0x000fe40000000800 */
[----:B------:R-:W-:Y:S02]  /*f620*/  IMAD R5, R10, UR4, RZ ;  /* 0x000000040a057c24 */ /* 0x000fe4000f8e02ff */
[----:B------:R-:W-:-:S03]  /*f630*/  VIADD R10, R6, 0x20 ;  /* 0x00000020060a7836 */ /* 0x000fc60000000000 */
[----:B------:R-:W-:Y:S01]  /*f640*/  ISETP.GE.AND P4, PT, R6, R5, PT ;  /* 0x000000050600720c */ /* 0x000fe20003f86270 */
[----:B------:R-:W-:Y:S02]  /*f650*/  IMAD.MOV.U32 R13, RZ, RZ, R4 ;  /* 0x000000ffff0d7224 */ /* 0x000fe400078e0004 */
[----:B------:R-:W-:Y:S02]  /*f660*/  IMAD.MOV.U32 R12, RZ, RZ, 0x1 ;  /* 0x00000001ff0c7424 */ /* 0x000fe400078e00ff */
[----:B------:R-:W-:-:S08]  /*f670*/  IMAD.MOV.U32 R3, RZ, RZ, R14 ;  /* 0x000000ffff037224 */ /* 0x000fd000078e000e */
[----:B------:R-:W-:Y:S05]  /*f680*/  WARPSYNC.COLLECTIVE R15, `(.L_x_10052) ;  /* 0x000000000f087348 */ /* 0x000fea0003c00000 */
[----:B------:R0:W1:Y:S02]  /*f690*/  SHFL.IDX P6, R14, R13, R12, R11 ;  /* 0x0000000c0d0e7389 */ /* 0x00006400000c000b */
[----:B01----:R-:W-:Y:S01]  /*f6a0*/  ENDCOLLECTIVE ;  /* 0x000000000000791b */ /* 0x003fe20003800000 */
.L_x_10052:
[----:B------:R-:W-:-:S05]  /*f6b0*/  @!P4 LEA R3, P3, R20, R3, 0x1 ;  /* 0x000000031403c211 */ /* 0x000fca00078608ff */
[----:B------:R-:W-:Y:S01]  /*f6c0*/  @!P4 IMAD.X R2, RZ, RZ, R2, P3 ;  /* 0x000000ffff02c224 */ /* 0x000fe200018e0602 */
[----:B------:R-:W-:-:S04]  /*f6d0*/  ISETP.GE.AND P3, PT, R10, R5, PT ;  /* 0x000000050a00720c */ /* 0x000fc80003f66270 */
        /* <DEDUP_REMOVED lines=14> */
.L_x_10053:
[----:B------:R-:W-:Y:S02]  /*f7c0*/  IMAD.MOV.U32 R13, RZ, RZ, R4 ;  /* 0x000000ffff0d7224 */ /* 0x000fe400078e0004 */
[----:B------:R-:W-:Y:S02]  /*f7d0*/  IMAD.MOV.U32 R12, RZ, RZ, 0x2 ;  /* 0x00000002ff0c7424 */ /* 0x000fe400078e00ff */
[----:B------:R-:W-:-:S07]  /*f7e0*/  IMAD.MOV.U32 R3, RZ, RZ, R14 ;  /* 0x000000ffff037224 */ /* 0x000fce00078e000e */
[----:B------:R-:W-:Y:S05]  /*f7f0*/  WARPSYNC.COLLECTIVE R15, `(.L_x_10054) ;  /* 0x000000000f087348 */ /* 0x000fea0003c00000 */
[----:B------:R0:W1:Y:S02]  /*f800*/  SHFL.IDX P6, R14, R13, R12, R11 ;  /* 0x0000000c0d0e7389 */ /* 0x00006400000c000b */
[----:B01----:R-:W-:Y:S01]  /*f810*/  ENDCOLLECTIVE ;  /* 0x000000000000791b */ /* 0x003fe20003800000 */
.L_x_10054:
        /* <DEDUP_REMOVED lines=18> */
.L_x_10055:
[----:B------:R-:W-:Y:S02]  /*f940*/  IMAD.MOV.U32 R13, RZ, RZ, R4 ;  /* 0x000000ffff0d7224 */ /* 0x000fe400078e0004 */
[----:B------:R-:W-:Y:S02]  /*f950*/  IMAD.MOV.U32 R12, RZ, RZ, 0x3 ;  /* 0x00000003ff0c7424 */ /* 0x000fe400078e00ff */
[----:B------:R-:W-:-:S07]  /*f960*/  IMAD.MOV.U32 R3, RZ, RZ, R14 ;  /* 0x000000ffff037224 */ /* 0x000fce00078e000e */
[----:B------:R-:W-:Y:S05]  /*f970*/  WARPSYNC.COLLECTIVE R15, `(.L_x_10056) ;  /* 0x000000000f087348 */ /* 0x000fea0003c00000 */
[----:B------:R0:W1:Y:S02]  /*f980*/  SHFL.IDX P6, R14, R13, R12, R11 ;  /* 0x0000000c0d0e7389 */ /* 0x00006400000c000b */
[----:B01----:R-:W-:Y:S01]  /*f990*/  ENDCOLLECTIVE ;  /* 0x000000000000791b */ /* 0x003fe20003800000 */
.L_x_10056:
[----:B------:R-:W-:-:S05]  /*f9a0*/  @!P3 LEA R3, P4, R20, R3, 0x1 ;  /* 0x000000031403b211 */ /* 0x000fca00078808ff */
[----:B------:R-:W-:-:S05]  /*f9b0*/  @!P3 IMAD.X R2, RZ, RZ, R2, P4 ;  /* 0x000000ffff02b224 */ /* 0x000fca00020e0602 */
[-C--:B------:R-:W-:Y:S01]  /*f9c0*/  @!P3 LOP3.LUT R3, R3, R2.reuse, RZ, 0x3c, !PT ;  /* 0x000000020303b212 */ /* 0x080fe200078e3cff */
[----:B------:R-:W-:Y:S02]  /*f9d0*/  IMAD.MOV.U32 R13, RZ, RZ, R0 ;  /* 0x000000ffff0d7224 */ /* 0x000fe400078e0000 */
[----:B------:R-:W-:Y:S01]  /*f9e0*/  VIADD R0, R6, 0x60 ;  /* 0x0000006006007836 */ /* 0x000fe20000000000 */
[----:B------:R-:W-:-:S04]  /*f9f0*/  @!P3 LOP3.LUT R2, R3, R2, RZ, 0x3c, !PT ;  /* 0x000000020302b212 */ /* 0x000fc800078e3cff */
[----:B------:R-:W-:Y:S01]  /*fa00*/  @!P3 LOP3.LUT R3, R3, R2, RZ, 0x3c, !PT ;  /* 0x000000020303b212 */ /* 0x000fe200078e3cff */
[----:B------:R-:W-:-:S07]  /*fa10*/  IMAD.MOV.U32 R4, RZ, RZ, R14 ;  /* 0x000000ffff047224 */ /* 0x000fce00078e000e */
[----:B------:R-:W-:Y:S05]  /*fa20*/  WARPSYNC.COLLECTIVE R15, `(.L_x_10057) ;  /* 0x000000000f087348 */ /* 0x000fea0003c00000 */
[----:B------:R0:W1:Y:S02]  /*fa30*/  SHFL.IDX P6, R14, R13, R12, R11 ;  /* 0x0000000c0d0e7389 */ /* 0x00006400000c000b */
[----:B01----:R-:W-:Y:S01]  /*fa40*/  ENDCOLLECTIVE ;  /* 0x000000000000791b */ /* 0x003fe20003800000 */
.L_x_10057:
[----:B------:R-:W-:Y:S01]  /*fa50*/  @!PT LDS RZ, [RZ] ;  /* 0x00000000fffff984 */ /* 0x000fe20000000800 */
[----:B------:R-:W-:Y:S01]  /*fa60*/  @!PT LDS RZ, [RZ] ;  /* 0x00000000fffff984 */ /* 0x000fe20000000800 */
[----:B------:R-:W-:Y:S01]  /*fa70*/  @!PT LDS RZ, [RZ] ;  /* 0x00000000fffff984 */ /* 0x000fe20000000800 */
[----:B------:R-:W-:Y:S04]  /*fa80*/  @!P3 LDGSTS.E.BYPASS.LTC128B.128 [R27+0xea00], desc[UR60][R2.64], !P0 ;  /* 0x0ea00000021bbfae */ /* 0x000fe8000c101d7c */
[----:B------:R-:W-:Y:S04]  /*fa90*/  @!P3 LDGSTS.E.BYPASS.LTC128B.128 [R27+0x11a00], desc[UR60][R2.64+0x40], !P1 ;  /* 0x11a00040021bbfae */ /* 0x000fe8000c901d7c */
[----:B------:R0:W-:Y:S01]  /*faa0*/  @!P3 LDGSTS.E.BYPASS.LTC128B.128 [R27+0x14a00], desc[UR60][R2.64+0x80], !P2 ;  /* 0x14a00080021bbfae */ /* 0x0001e2000d101d7c */
[----:B------:R-:W-:Y:S01]  /*fab0*/  ISETP.GE.AND P3, PT, R0, R5, PT ;  /* 0x000000050000720c */ /* 0x000fe20003f66270 */
[----:B------:R-:W-:-:S02]  /*fac0*/  IMAD.MOV.U32 R13, RZ, RZ, R7 ;  /* 0x000000ffff0d7224 */ /* 0x000fc400078e0007 */
[----:B------:R-:W-:Y:S02]  /*fad0*/  IMAD.MOV.U32 R12, RZ, RZ, RZ ;  /* 0x000000ffff0c7224 */ /* 0x000fe400078e00ff */
[----:B0-----:R-:W-:-:S08]  /*fae0*/  IMAD.MOV.U32 R2, RZ, RZ, R14 ;  /* 0x000000ffff027224 */ /* 0x001fd000078e000e */
[----:B------:R-:W-:Y:S05]  /*faf0*/  WARPSYNC.COLLECTIVE R15, `(.L_x_10058) ;  /* 0x000000000f087348 */ /* 0x000fea0003c00000 */
[----:B------:R0:W1:Y:S02]  /*fb00*/  SHFL.IDX P6, R14, R13, R12, R11 ;  /* 0x0000000c0d0e7389 */ /* 0x00006400000c000b */
[----:B01----:R-:W-:Y:S01]  /*fb10*/  ENDCOLLECTIVE ;  /* 0x000000000000791b */ /* 0x003fe20003800000 */
.L_x_10058:
[----:B------:R-:W-:-:S05]  /*fb20*/  @!P3 LEA R2, P5, R20, R2, 0x1 ;  /* 0x000000021402b211 */ /* 0x000fca00078a08ff */
[----:B------:R-:W-:-:S05]  /*fb30*/  @!P3 IMAD.X R3, RZ, RZ, R4, P5 ;  /* 0x000000ffff03b224 */ /* 0x000fca00028e0604 */
[----:B------:R-:W-:Y:S01]  /*fb40*/  @!PT LDS RZ, [RZ] ;  /* 0x00000000fffff984 */ /* 0x000fe20000000800 */
[----:B------:R-:W-:Y:S01]  /*fb50*/  @!PT LDS RZ, [RZ] ;  /* 0x00000000fffff984 */ /* 0x000fe20000000800 */
[----:B------:R-:W-:Y:S01]  /*fb60*/  @!PT LDS RZ, [RZ] ;  /* 0x00000000fffff984 */ /* 0x000fe20000000800 */
[----:B------:R0:W-:Y:S01]  /*fb70*/  @!P3 LDGSTS.E.BYPASS.LTC128B.128 [R27+0xf200], desc[UR60][R2.64], !P0 ;  /* 0x0f200000021bbfae */ /* 0x0001e2000c101d7c */
[----:B------:R-:W-:-:S03]  /*fb80*/  IMAD.MOV.U32 R13, RZ, RZ, R8 ;  /* 0x000000ffff0d7224 */ /* 0x000fc600078e0008 */
[----:B------:R0:W-:Y:S04]  /*fb90*/  @!P3 LDGSTS.E.BYPASS.LTC128B.128 [R27+0x12200], desc[UR60][R2.64+0x40], !P1 ;  /* 0x12200040021bbfae */ /* 0x0001e8000c901d7c */
[----:B------:R0:W-:Y:S01]  /*fba0*/  @!P3 LDGSTS.E.BYPASS.LTC128B.128 [R27+0x15200], desc[UR60][R2.64+0x80], !P2 ;  /* 0x15200080021bbfae */ /* 0x0001e2000d101d7c */
[----:B------:R-:W-:-:S07]  /*fbb0*/  IMAD.MOV.U32 R0, RZ, RZ, R14 ;  /* 0x000000ffff007224 */ /* 0x000fce00078e000e */
[----:B0-----:R-:W-:Y:S05]  /*fbc0*/  WARPSYNC.COLLECTIVE R15, `(.L_x_10059) ;  /* 0x000000000f087348 */ /* 0x001fea0003c00000 */
[----:B------:R1:W2:Y:S02]  /*fbd0*/  SHFL.IDX P6, R14, R13, R12, R11 ;  /* 0x0000000c0d0e7389 */ /* 0x0002a400000c000b */
[----:B012---:R-:W-:Y:S01]  /*fbe0*/  ENDCOLLECTIVE ;  /* 0x000000000000791b */ /* 0x007fe20003800000 */
.L_x_10059:
        /* <DEDUP_REMOVED lines=8> */
.L_x_10060:
[----:B------:R-:W-:-:S05]  /*fc70*/  @!P3 LEA R4, P5, R20, R4, 0x1 ;  /* 0x000000041404b211 */ /* 0x000fca00078a08ff */
[----:B------:R-:W-:Y:S02]  /*fc80*/  @!P3 IMAD.X R0, RZ, RZ, R0, P5 ;  /* 0x000000ffff00b224 */ /* 0x000fe400028e0600 */
[----:B------:R-:W-:Y:S02]  /*fc90*/  @!P3 IMAD.MOV.U32 R2, RZ, RZ, R4 ;  /* 0x000000ffff02b224 */ /* 0x000fe400078e0004 */
        /* <DEDUP_REMOVED lines=12> */
.L_x_10061:
[----:B------:R-:W-:Y:S05]  /*fd60*/  BRA `(.L_x_10062) ;  /* 0xffffffc800047947 */ /* 0x000fea000383ffff */
.L_x_9964:
[----:B0-----:R0:W1:Y:S02]  /*fd70*/  SYNCS.PHASECHK.TRANS64.TRYWAIT P0, [R9+URZ+0x31c20], R0 ;  /* 0x031c2000090075a7 */ /* 0x001064000800017f */
[----:B-1----:R-:W-:Y:S05]  /*fd80*/  @!P0 NANOSLEEP.SYNCS 0x989680 ;  /* 0x009896800000895d */ /* 0x002fea0003900000 */
[----:B------:R-:W1:Y:S02]  /*fd90*/  @!P0 SYNCS.PHASECHK.TRANS64 P0, [R9+URZ+0x31c20], R0 ;  /* 0x031c2000090085a7 */ /* 0x000e64000800007f */
[----:B-1----:R-:W-:Y:S05]  /*fda0*/  @!P0 BRA `(.L_x_9964) ;  /* 0xfffffffc00f08947 */ /* 0x002fea000383ffff */
[----:B------:R-:W-:Y:S05]  /*fdb0*/  BRA `(.L_x_10063) ;  /* 0xffffffc800507947 */ /* 0x000fea000383ffff */
.L_x_9971:
[----:B-1----:R1:W2:Y:S02]  /*fdc0*/  SYNCS.PHASECHK.TRANS64.TRYWAIT P0, [R3+URZ+0x31c40], R2 ;  /* 0x031c4002030075a7 */ /* 0x0022a4000800017f */
[----:B--2---:R-:W-:Y:S05]  /*fdd0*/  @!P0 NANOSLEEP.SYNCS 0x989680 ;  /* 0x009896800000895d */ /* 0x004fea0003900000 */
[----:B------:R-:W2:Y:S02]  /*fde0*/  @!P0 SYNCS.PHASECHK.TRANS64 P0, [R3+URZ+0x31c40], R2 ;  /* 0x031c4002030085a7 */ /* 0x000ea4000800007f */
[----:B--2---:R-:W-:Y:S05]  /*fdf0*/  @!P0 BRA `(.L_x_9971) ;  /* 0xfffffffc00f08947 */ /* 0x004fea000383ffff */
[----:B------:R-:W-:Y:S05]  /*fe00*/  BRA `(.L_x_10064) ;  /* 0xffffffc800f47947 */ /* 0x000fea000383ffff */
.L_x_9978:
[----:B0-----:R0:W1:Y:S02]  /*fe10*/  SYNCS.PHASECHK.TRANS64.TRYWAIT P0, [R3+URZ+0x60], R2 ;  /* 0x00006002030075a7 */ /* 0x001064000800017f */
[----:B-1----:R-:W-:Y:S05]  /*fe20*/  @!P0 NANOSLEEP.SYNCS 0x989680 ;  /* 0x009896800000895d */ /* 0x002fea0003900000 */
[----:B------:R-:W1:Y:S02]  /*fe30*/  @!P0 SYNCS.PHASECHK.TRANS64 P0, [R3+URZ+0x60], R2 ;  /* 0x00006002030085a7 */ /* 0x000e64000800007f */
[----:B-1----:R-:W-:Y:S05]  /*fe40*/  @!P0 BRA `(.L_x_9978) ;  /* 0xfffffffc00f08947 */ /* 0x002fea000383ffff */
[----:B------:R-:W-:Y:S05]  /*fe50*/  BRA `(.L_x_10065) ;  /* 0xffffffd000007947 */ /* 0x000fea000383ffff */
.L_x_9989:
[----:B-1----:R1:W2:Y:S02]  /*fe60*/  SYNCS.PHASECHK.TRANS64.TRYWAIT P0, [R3+URZ+0x31c40], R2 ;  /* 0x031c4002030075a7 */ /* 0x0022a4000800017f */
[----:B--2---:R-:W-:Y:S05]  /*fe70*/  @!P0 NANOSLEEP.SYNCS 0x989680 ;  /* 0x009896800000895d */ /* 0x004fea0003900000 */
[----:B------:R-:W2:Y:S02]  /*fe80*/  @!P0 SYNCS.PHASECHK.TRANS64 P0, [R3+URZ+0x31c40], R2 ;  /* 0x031c4002030085a7 */ /* 0x000ea4000800007f */
[----:B--2---:R-:W-:Y:S05]  /*fe90*/  @!P0 BRA `(.L_x_9989) ;  /* 0xfffffffc00f08947 */ /* 0x004fea000383ffff */
[----:B------:R-:W-:Y:S05]  /*fea0*/  BRA `(.L_x_10066) ;  /* 0xffffffd400a87947 */ /* 0x000fea000383ffff */
.L_x_9996:
[----:B0-----:R0:W1:Y:S02]  /*feb0*/  SYNCS.PHASECHK.TRANS64.TRYWAIT P0, [R13+URZ+0x60], R22 ;  /* 0x000060160d0075a7 */ /* 0x001064000800017f */
[----:B-1----:R-:W-:Y:S05]  /*fec0*/  @!P0 NANOSLEEP.SYNCS 0x989680 ;  /* 0x009896800000895d */ /* 0x002fea0003900000 */
[----:B------:R-:W1:Y:S02]  /*fed0*/  @!P0 SYNCS.PHASECHK.TRANS64 P0, [R13+URZ+0x60], R22 ;  /* 0x000060160d0085a7 */ /* 0x000e64000800007f */
[----:B-1----:R-:W-:Y:S05]  /*fee0*/  @!P0 BRA `(.L_x_9996) ;  /* 0xfffffffc00f08947 */ /* 0x002fea000383ffff */
[----:B------:R-:W-:Y:S05]  /*fef0*/  BRA `(.L_x_10067) ;  /* 0xffffffd800b47947 */ /* 0x000fea000383ffff */
.L_x_10006:
[----:B-1----:R1:W2:Y:S02]  /*ff00*/  SYNCS.PHASECHK.TRANS64.TRYWAIT P0, [R2+URZ+0x31c40], R3 ;  /* 0x031c4003020075a7 */ /* 0x0022a4000800017f */
[----:B--2---:R-:W-:Y:S05]  /*ff10*/  @!P0 NANOSLEEP.SYNCS 0x989680 ;  /* 0x009896800000895d */ /* 0x004fea0003900000 */
[----:B------:R-:W2:Y:S02]  /*ff20*/  @!P0 SYNCS.PHASECHK.TRANS64 P0, [R2+URZ+0x31c40], R3 ;  /* 0x031c4003020085a7 */ /* 0x000ea4000800007f */
[----:B--2---:R-:W-:Y:S05]  /*ff30*/  @!P0 BRA `(.L_x_10006) ;  /* 0xfffffffc00f08947 */ /* 0x004fea000383ffff */
[----:B------:R-:W-:Y:S05]  /*ff40*/  BRA `(.L_x_10068) ;  /* 0xffffffe000307947 */ /* 0x000fea000383ffff */
.L_x_10013:
[----:B0-----:R0:W1:Y:S02]  /*ff50*/  SYNCS.PHASECHK.TRANS64.TRYWAIT P0, [R7+URZ+0x60], R2 ;  /* 0x00006002070075a7 */ /* 0x001064000800017f */
[----:B-1----:R-:W-:Y:S05]  /*ff60*/  @!P0 NANOSLEEP.SYNCS 0x989680 ;  /* 0x009896800000895d */ /* 0x002fea0003900000 */
[----:B------:R-:W1:Y:S02]  /*ff70*/  @!P0 SYNCS.PHASECHK.TRANS64 P0, [R7+URZ+0x60], R2 ;  /* 0x00006002070085a7 */ /* 0x000e64000800007f */
[----:B-1----:R-:W-:Y:S05]  /*ff80*/  @!P0 BRA `(.L_x_10013) ;  /* 0xfffffffc00f08947 */ /* 0x002fea000383ffff */
[----:B------:R-:W-:Y:S05]  /*ff90*/  BRA `(.L_x_10069) ;  /* 0xffffffe400407947 */ /* 0x000fea000383ffff */
.L_x_10023:
[----:B0-----:R0:W1:Y:S02]  /*ffa0*/  SYNCS.PHASECHK.TRANS64.TRYWAIT P0, [R3+URZ+0x31c60], R0 ;  /* 0x031c6000030075a7 */ /* 0x001064000800017f */
[----:B-1----:R-:W-:Y:S05]  /*ffb0*/  @!P0 NANOSLEEP.SYNCS 0x989680 ;  /* 0x009896800000895d */ /* 0x002fea0003900000 */
[----:B------:R-:W1:Y:S02]  /*ffc0*/  @!P0 SYNCS.PHASECHK.TRANS64 P0, [R3+URZ+0x31c60], R0 ;  /* 0x031c6000030085a7 */ /* 0x000e64000800007f */
[----:B-1----:R-:W-:Y:S05]  /*ffd0*/  @!P0 BRA `(.L_x_10023) ;  /* 0xfffffffc00f08947 */ /* 0x002fea000383ffff */
[----:B------:R-:W-:Y:S05]  /*ffe0*/  BRA `(.L_x_10070) ;  /* 0xffffffe800707947 */ /* 0x000fea000383ffff */
.L_x_10031:
[----:B0-----:R0:W1:Y:S02]  /*fff0*/  SYNCS.PHASECHK.TRANS64.TRYWAIT P0, [R9+URZ+0x31c20], R0 ;  /* 0x031c2000090075a7 */ /* 0x001064000800017f */
[----:B-1----:R-:W-:Y:S05]  /*10000*/  @!P0 NANOSLEEP.SYNCS 0x989680 ;  /* 0x009896800000895d */ /* 0x002fea0003900000 */
[----:B------:R-:W1:Y:S02]  /*10010*/  @!P0 SYNCS.PHASECHK.TRANS64 P0, [R9+URZ+0x31c20], R0 ;  /* 0x031c2000090085a7 */ /* 0x000e64000800007f */
[----:B-1----:R-:W-:Y:S05]  /*10020*/  @!P0 BRA `(.L_x_10031) ;  /* 0xfffffffc00f08947 */ /* 0x002fea000383ffff */
[----:B------:R-:W-:Y:S05]  /*10030*/  BRA `(.L_x_10071) ;  /* 0xffffffec00ac7947 */ /* 0x000fea000383ffff */
.L_x_10032:
        /* <DEDUP_REMOVED lines=11> */
.L_x_10073:
[----:B------:R-:W-:Y:S05]  /*100f0*/  BSYNC B0 ;  /* 0x0000000000007941 */ /* 0x000fea0003800000 */
.L_x_10072:
[----:B------:R-:W-:Y:S05]  /*10100*/  BRA `(.L_x_10074) ;  /* 0xffffffec00947947 */ /* 0x000fea000383ffff */
.L_x_10035:
[----:B------:R-:W-:Y:S01]  /*10110*/  BSSY B1, `(.L_x_10075) ;  /* 0x0000006000017945 */ /* 0x000fe20003800000 */
[----:B------:R-:W-:-:S07]  /*10120*/  IMAD.MOV.U32 R15, RZ, RZ, -0x1 ;  /* 0xffffffffff0f7424 */ /* 0x000fce00078e00ff */
[----:B0-----:R-:W-:Y:S05]  /*10130*/  WARPSYNC.COLLECTIVE R15, `(.L_x_10076) ;  /* 0x000000000f0c7348 */ /* 0x001fea0003c00000 */
[----:B------:R-:W-:Y:S02]  /*10140*/  ELECT P6, UR62, PT ;  /* 0x00000000003e782f */ /* 0x000fe400038c0000 */
[----:B------:R-:W-:Y:S01]  /*10150*/  MOV R14, UR62 ;  /* 0x0000003e000e7c02 */ /* 0x000fe20008000f00 */
[----:B0-----:R-:W-:Y:S10]  /*10160*/  ENDCOLLECTIVE ;  /* 0x000000000000791b */ /* 0x001ff40003800000 */
.L_x_10076:
[----:B------:R-:W-:Y:S05]  /*10170*/  BSYNC B1 ;  /* 0x0000000000017941 */ /* 0x000fea0003800000 */
.L_x_10075:
[----:B------:R-:W-:Y:S05]  /*10180*/  BRA `(.L_x_10077) ;  /* 0xffffffec008c7947 */ /* 0x000fea000383ffff */
.L_x_10037:
[----:B0-----:R0:W1:Y:S02]  /*10190*/  SYNCS.PHASECHK.TRANS64.TRYWAIT P0, [R7+URZ], R2 ;  /* 0x00000002070075a7 */ /* 0x001064000800017f */
[----:B-1----:R-:W-:Y:S05]  /*101a0*/  @!P0 NANOSLEEP.SYNCS 0x989680 ;  /* 0x009896800000895d */ /* 0x002fea0003900000 */
[----:B------:R-:W1:Y:S02]  /*101b0*/  @!P0 SYNCS.PHASECHK.TRANS64 P0, [R7+URZ], R2 ;  /* 0x00000002070085a7 */ /* 0x000e64000800007f */
[----:B-1----:R-:W-:Y:S05]  /*101c0*/  @!P0 BRA `(.L_x_10037) ;  /* 0xfffffffc00f08947 */ /* 0x002fea000383ffff */
[----:B------:R-:W-:Y:S05]  /*101d0*/  BRA `(.L_x_10078) ;  /* 0xffffffec00c07947 */ /* 0x000fea000383ffff */
.L_x_10038:
[----:B-1----:R1:W2:Y:S02]  /*101e0*/  SYNCS.PHASECHK.TRANS64.TRYWAIT P0, [R3+URZ], R0 ;  /* 0x00000000030075a7 */ /* 0x0022a4000800017f */
[----:B--2---:R-:W-:Y:S05]  /*101f0*/  @!P0 NANOSLEEP.SYNCS 0x989680 ;  /* 0x009896800000895d */ /* 0x004fea0003900000 */
[----:B------:R-:W2:Y:S02]  /*10200*/  @!P0 SYNCS.PHASECHK.TRANS64 P0, [R3+URZ], R0 ;  /* 0x00000000030085a7 */ /* 0x000ea4000800007f */
[----:B--2---:R-:W-:Y:S05]  /*10210*/  @!P0 BRA `(.L_x_10038) ;  /* 0xfffffffc00f08947 */ /* 0x004fea000383ffff */
[----:B------:R-:W-:Y:S05]  /*10220*/  BRA `(.L_x_10079) ;  /* 0xffffffec00b47947 */ /* 0x000fea000383ffff */
.L_x_10040:
[----:B-1----:R1:W2:Y:S02]  /*10230*/  SYNCS.PHASECHK.TRANS64.TRYWAIT P0, [R5+URZ], R2 ;  /* 0x00000002050075a7 */ /* 0x0022a4000800017f */
[----:B--2---:R-:W-:Y:S05]  /*10240*/  @!P0 NANOSLEEP.SYNCS 0x989680 ;  /* 0x009896800000895d */ /* 0x004fea0003900000 */
[----:B------:R-:W2:Y:S02]  /*10250*/  @!P0 SYNCS.PHASECHK.TRANS64 P0, [R5+URZ], R2 ;  /* 0x00000002050085a7 */ /* 0x000ea4000800007f */
[----:B--2---:R-:W-:Y:S05]  /*10260*/  @!P0 BRA `(.L_x_10040) ;  /* 0xfffffffc00f08947 */ /* 0x004fea000383ffff */
[----:B------:R-:W-:Y:S05]  /*10270*/  BRA `(.L_x_10080) ;  /* 0xffffffec00b87947 */ /* 0x000fea000383ffff */
.L_x_10081:
        /* <DEDUP_REMOVED lines=16> */
.L_x_15323:


//--------------------- .text._ZN7cutlass13device_kernelIN5flash11enable_sm90INS1_16FlashAttnFwdSm90INS1_25CollectiveMainloopFwdSm90ILi2EN4cute5tupleIJNS5_1CILi1EEES8_S8_EEENS6_IJNS7_ILi192EEENS7_ILi144EEENS7_ILi96EEEEEELi96ENS_6half_tEfNS_4arch4Sm90ELb0ELb0ELb1ELb1ELb0ELb0ELb0ELb0ELb1ELb1ELb0ELb0EEENS1_21CollectiveEpilogueFwdINS6_IJSA_SC_SB_EEES9_SE_SG_Li384ELb1ELb1ELb0ELb0EEENS1_36VarlenDynamicPersistentTileSchedulerILi192ELi144ELi384ELi128ELb0ELb1ELb1ELb0ELb1ELb1EEEEEEEEEvNT_6ParamsE --------------------------
	.section	.text._ZN7cutlass13device_kernelIN5flash11enable_sm90INS1_16FlashAttnFwdSm90INS1_25CollectiveMainloopFwdSm90ILi2EN4cute5tupleIJNS5_1CILi1EEES8_S8_EEENS6_IJNS7_ILi192EEENS7_ILi144EEENS7_ILi96EEEEEELi96ENS_6half_tEfNS_4arch4Sm90ELb0ELb0ELb1ELb1ELb0ELb0ELb0ELb0ELb1ELb1ELb0ELb0EEENS1_21CollectiveEpilogueFwdINS6_IJSA_SC_SB_EEES9_SE_SG_Li384ELb1ELb1ELb0ELb0EEENS1_36VarlenDynamicPersistentTileSchedulerILi192ELi144ELi384ELi128ELb0ELb1ELb1ELb0ELb1ELb1EEEEEEEEEvNT_6ParamsE,"ax",@progbits
	.align	128
.text._ZN7cutlass13device_kernelIN5flash11enable_sm90INS1_16FlashAttnFwdSm90INS1_25CollectiveMainloopFwdSm90ILi2EN4cute5tupleIJNS5_1CILi1EEES8_S8_EEENS6_IJNS7_ILi192EEENS7_ILi144EEENS7_ILi96EEEEEELi96ENS_6half_tEfNS_4arch4Sm90ELb0ELb0ELb1ELb1ELb0ELb0ELb0ELb0ELb1ELb1ELb0ELb0EEENS1_21CollectiveEpilogueFwdINS6_IJSA_SC_SB_EEES9_SE_SG_Li384ELb1ELb1ELb0ELb0EEENS1_36VarlenDynamicPersistentTileSchedulerILi192ELi144ELi384ELi128ELb0ELb1ELb1ELb0ELb1ELb1EEEEEEEEEvNT_6ParamsE:
        .type           _ZN7cutlass13device_kernelIN5flash11enable_sm90INS1_16FlashAttnFwdSm90INS1_25CollectiveMainloopFwdSm90ILi2EN4cute5tupleIJNS5_1CILi1EEES8_S8_EEENS6_IJNS7_ILi192EEENS7_ILi144EEENS7_ILi96EEEEEELi96ENS_6half_tEfNS_4arch4Sm90ELb0ELb0ELb1ELb1ELb0ELb0ELb0ELb0ELb1ELb1ELb0ELb0EEENS1_21CollectiveEpilogueFwdINS6_IJSA_SC_SB_EEES9_SE_SG_Li384ELb1ELb1ELb0ELb0EEENS1_36VarlenDynamicPersistentTileSchedulerILi192ELi144ELi384ELi128ELb0ELb1ELb1ELb0ELb1ELb1EEEEEEEEEvNT_6ParamsE,@function
        .size           _ZN7cutlass13device_kernelIN5flash11enable_sm90INS1_16FlashAttnFwdSm90INS1_25CollectiveMainloopFwdSm90ILi2EN4cute5tupleIJNS5_1CILi1EEES8_S8_EEENS6_IJNS7_ILi192EEENS7_ILi144EEENS7_ILi96EEEEEELi96ENS_6half_tEfNS_4arch4Sm90ELb0ELb0ELb1ELb1ELb0ELb0ELb0ELb0ELb1ELb1ELb0ELb0EEENS1_21CollectiveEpilogueFwdINS6_IJSA_SC_SB_EEES9_SE_SG_Li384ELb1ELb1ELb0ELb0EEENS1_36VarlenDynamicPersistentTileSchedulerILi192ELi144ELi384ELi128ELb0ELb1ELb1ELb0ELb1ELb1EEEEEEEEEvNT_6ParamsE,(.L_x_15324 - _ZN7cutlass13device_kernelIN5flash11enable_sm90INS1_16FlashAttnFwdSm90INS1_25CollectiveMainloopFwdSm90ILi2EN4cute5tupleIJNS5_1CILi1EEES8_S8_EEENS6_IJNS7_ILi192EEENS7_ILi144EEENS7_ILi96EEEEEELi96ENS_6half_tEfNS_4arch4Sm90ELb0ELb0ELb1ELb1ELb0ELb0ELb0ELb0ELb1ELb1ELb0ELb0EEENS1_21CollectiveEpilogueFwdINS6_IJSA_SC_SB_EEES9_SE_SG_Li384ELb1ELb1ELb0ELb0EEENS1_36VarlenDynamicPersistentTileSchedulerILi192ELi144ELi384ELi128ELb0ELb1ELb1ELb0ELb1ELb1EEEEEEEEEvNT_6ParamsE)
        .other          _ZN7cutlass13device_kernelIN5flash11enable_sm90INS1_16FlashAttnFwdSm90INS1_25CollectiveMainloopFwdSm90ILi2EN4cute5tupleIJNS5_1CILi1EEES8_S8_EEENS6_IJNS7_ILi192EEENS7_ILi144EEENS7_ILi96EEEEEELi96ENS_6half_tEfNS_4arch4Sm90ELb0ELb0ELb1ELb1ELb0ELb0ELb0ELb0ELb1ELb1ELb0ELb0EEENS1_21CollectiveEpilogueFwdINS6_IJSA_SC_SB_EEES9_SE_SG_Li384ELb1ELb1ELb0ELb0EEENS1_36VarlenDynamicPersistentTileSchedulerILi192ELi144ELi384ELi128ELb0ELb1ELb1ELb0ELb1ELb1EEEEEEEEEvNT_6ParamsE,@"STO_CUDA_ENTRY STV_DEFAULT"
_ZN7cutlass13device_kernelIN5flash11enable_sm90INS1_16FlashAttnFwdSm90INS1_25CollectiveMainloopFwdSm90ILi2EN4cute5tupleIJNS5_1CILi1EEES8_S8_EEENS6_IJNS7_ILi192EEENS7_ILi144EEENS7_ILi96EEEEEELi96ENS_6half_tEfNS_4arch4Sm90ELb0ELb0ELb1ELb1ELb0ELb0ELb0ELb0ELb1ELb1ELb0ELb0EEENS1_21CollectiveEpilogueFwdINS6_IJSA_SC_SB_EEES9_SE_SG_Li384ELb1ELb1ELb0ELb0EEENS1_36VarlenDynamicPersistentTileSchedulerILi192ELi144ELi384ELi128ELb0ELb1ELb1ELb0ELb1ELb1EEEEEEEEEvNT_6ParamsE:
        /* <DEDUP_REMOVED lines=17> */
.L_x_10083:
[----:B------:R-:W-:Y:S05]  /*0110*/  BSYNC B0 ;  /* 0x0000000000007941 */ /* 0x000fea0003800000 */
.L_x_10082:
        /* <DEDUP_REMOVED lines=40> */
.L_x_10084:
        /* <DEDUP_REMOVED lines=22> */
.L_x_10085:
        /* <DEDUP_REMOVED lines=18> */
.L_x_10086:
        /* <DEDUP_REMOVED lines=22> */
.L_x_10087:
        /* <DEDUP_REMOVED lines=22> */
.L_x_10088:
        /* <DEDUP_REMOVED lines=8> */
.L_x_10090:
        /* <DEDUP_REMOVED lines=8> */
[----:B-1----:R-:W-:-:S03]  /*09e0*/  ULEA UR36, UR4, UR36, 0x18 ;  /* 0x0000002404247291 */ /* 0x002fc6000f8ec03f */
[----:B------:R-:W-:Y:S01]  /*09f0*/  ULDC UR4, c[0x0][0xc3c] ;  /* 0x00030f0000047ab9 */ /* 0x000fe20000000800 */
[----:B0-----:R-:W-:-:S04]  /*0a00*/  LOP3.LUT R0, R2, 0xffffff80, RZ, 0xc0, !PT ;  /* 0xffffff8002007812 */ /* 0x001fc800078ec0ff */
[----:B------:R-:W-:-:S13]  /*0a10*/  ISETP.NE.AND P0, PT, R0, 0x80, PT ;  /* 0x000000800000780c */ /* 0x000fda0003f05270 */
[----:B------:R-:W-:Y:S08]  /*0a20*/  @!P0 BAR.ARV 0x9, 0x100 ;  /* 0x0244000000008b1d */ /* 0x000ff00000002000 */
[----:B------:R-:W-:Y:S06]  /*0a30*/  BAR.SYNC.DEFER_BLOCKING 0x5, 0x200 ;  /* 0x0148000000007b1d */ /* 0x000fec0000010000 */
[----:B------:R-:W0:Y:S02]  /*0a40*/  LDS.128 R32, [UR36+0x31cd0] ;  /* 0x031cd024ff207984 */ /* 0x000e240008000c00 */
[----:B------:R-:W-:Y:S06]  /*0a50*/  BAR.ARV 0x4, 0x200 ;  /* 0x0108000000007b1d */ /* 0x000fec0000002000 */
[----:B0-----:R-:W-:-:S13]  /*0a60*/  ISETP.GE.AND P0, PT, R35, UR4, PT ;  /* 0x0000000423007c0c */ /* 0x001fda000bf06270 */
[----:B------:R-:W-:Y:S05]  /*0a70*/  @P0 EXIT ;  /* 0x000000000000094d */ /* 0x000fea0003800000 */
[----:B------:R-:W2:Y:S01]  /*0a80*/  LDL.LU R13, [R1+0x3c] ;  /* 0x00003c00010d7983 */ /* 0x000ea20000300800 */
[----:B------:R-:W-:-:S05]  /*0a90*/  VIADD R15, R2, 0xffffff80 ;  /* 0xffffff80020f7836 */ /* 0x000fca0000000000 */
[----:B------:R-:W-:-:S04]  /*0aa0*/  SHF.R.S32.HI R0, RZ, 0x1f, R15 ;  /* 0x0000001fff007819 */ /* 0x000fc8000001140f */
[----:B------:R-:W-:-:S04]  /*0ab0*/  LEA.HI R2, R0, R15, RZ, 0x4 ;  /* 0x0000000f00027211 */ /* 0x000fc800078f20ff */
[----:B------:R-:W-:Y:S02]  /*0ac0*/  SHF.R.S32.HI R5, RZ, 0x4, R2 ;  /* 0x00000004ff057819 */ /* 0x000fe40000011402 */
[C---:B------:R-:W-:Y:S02]  /*0ad0*/  LOP3.LUT R3, R2.reuse, 0xfffffff0, RZ, 0xc0, !PT ;  /* 0xfffffff002037812 */ /* 0x040fe400078ec0ff */
[----:B------:R-:W-:Y:S02]  /*0ae0*/  LEA.HI R2, R2, R5, RZ, 0x1 ;  /* 0x0000000502027211 */ /* 0x000fe400078f08ff */
[----:B------:R-:W-:Y:S01]  /*0af0*/  LEA.HI R151, R0, R15, RZ, 0x7 ;  /* 0x0000000f00977211 */ /* 0x000fe200078f38ff */
[----:B------:R-:W-:Y:S01]  /*0b00*/  IMAD.IADD R3, R15, 0x1, -R3 ;  /* 0x000000010f037824 */ /* 0x000fe200078e0a03 */
[----:B------:R-:W-:Y:S02]  /*0b10*/  LOP3.LUT R4, R2, 0x1ffffffe, RZ, 0xc0, !PT ;  /* 0x1ffffffe02047812 */ /* 0x000fe400078ec0ff */
[----:B------:R-:W-:-:S02]  /*0b20*/  LOP3.LUT R150, R151, 0xffffff80, RZ, 0xc0, !PT ;  /* 0xffffff8097967812 */ /* 0x000fc400078ec0ff */
[----:B------:R-:W-:Y:S01]  /*0b30*/  SHF.R.S32.HI R2, RZ, 0x1f, R3 ;  /* 0x0000001fff027819 */ /* 0x000fe20000011403 */
[----:B------:R-:W-:Y:S02]  /*0b40*/  IMAD.IADD R4, R5, 0x1, -R4 ;  /* 0x0000000105047824 */ /* 0x000fe400078e0a04 */
[----:B------:R-:W-:Y:S01]  /*0b50*/  IMAD.IADD R150, R15, 0x1, -R150 ;  /* 0x000000010f967824 */ /* 0x000fe200078e0a96 */
[CC--:B------:R-:W-:Y:S02]  /*0b60*/  LEA.HI R5, R2.reuse, R3.reuse, RZ, 0x3 ;  /* 0x0000000302057211 */ /* 0x0c0fe400078f18ff */
[----:B------:R-:W-:Y:S02]  /*0b70*/  LEA.HI R2, R2, R3, RZ, 0x2 ;  /* 0x0000000302027211 */ /* 0x000fe400078f10ff */
[----:B------:R-:W-:Y:S01]  /*0b80*/  LEA.HI R7, R0, R15, RZ, 0x5 ;  /* 0x0000000f00077211 */ /* 0x000fe200078f28ff */
[----:B------:R-:W-:Y:S01]  /*0b90*/  IMAD.SHL.U32 R5, R5, 0x10, RZ ;  /* 0x0000001005057824 */ /* 0x000fe200078e00ff */
[----:B------:R-:W-:-:S02]  /*0ba0*/  LOP3.LUT R6, R2, 0x7fffffc, RZ, 0xc0, !PT ;  /* 0x07fffffc02067812 */ /* 0x000fc400078ec0ff */
[----:B------:R-:W-:Y:S02]  /*0bb0*/  SHF.R.S32.HI R9, RZ, 0x1f, R150 ;  /* 0x0000001fff097819 */ /* 0x000fe40000011496 */
[----:B------:R-:W-:Y:S02]  /*0bc0*/  SHF.R.S32.HI R2, RZ, 0x2, R2 ;  /* 0x00000002ff027819 */ /* 0x000fe40000011402 */
[----:B------:R-:W-:Y:S02]  /*0bd0*/  SHF.R.S32.HI R8, RZ, 0x5, R7 ;  /* 0x00000005ff087819 */ /* 0x000fe40000011407 */
[----:B------:R-:W-:Y:S01]  /*0be0*/  LEA.HI R10, R9, R150, RZ, 0x2 ;  /* 0x00000096090a7211 */ /* 0x000fe200078f10ff */
[----:B------:R-:W-:Y:S01]  /*0bf0*/  IMAD.SHL.U32 R2, R2, 0x40, RZ ;  /* 0x0000004002027824 */ /* 0x000fe200078e00ff */
[----:B------:R-:W-:Y:S02]  /*0c00*/  LOP3.LUT R5, R5, 0x7fffff80, RZ, 0xc0, !PT ;  /* 0x7fffff8005057812 */ /* 0x000fe400078ec0ff */
[----:B------:R-:W-:Y:S01]  /*0c10*/  LEA.HI R0, R0, R15, RZ, 0x2 ;  /* 0x0000000f00007211 */ /* 0x000fe200078f10ff */
[----:B------:R-:W-:Y:S01]  /*0c20*/  IMAD.IADD R6, R3, 0x1, -R6 ;  /* 0x0000000103067824 */ /* 0x000fe200078e0a06 */
[--C-:B------:R-:W-:Y:S01]  /*0c30*/  SHF.R.S32.HI R11, RZ, 0x2, R10.reuse ;  /* 0x00000002ff0b7819 */ /* 0x100fe2000001140a */
[----:B------:R-:W-:Y:S01]  /*0c40*/  IMAD R14, R8, 0x10, R3 ;  /* 0x00000010080e7824 */ /* 0x000fe200078e0203 */
[----:B------:R-:W-:Y:S01]  /*0c50*/  SHF.R.S32.HI R12, RZ, 0x1f, R10 ;  /* 0x0000001fff0c7819 */ /* 0x000fe2000001140a */
[----:B------:R-:W-:Y:S01]  /*0c60*/  IMAD.SHL.U32 R3, R4, 0x8, RZ ;  /* 0x0000000804037824 */ /* 0x000fe200078e00ff */
[----:B------:R-:W-:Y:S01]  /*0c70*/  SHF.R.S32.HI R151, RZ, 0x7, R151 ;  /* 0x00000007ff977819 */ /* 0x000fe20000011497 */
[----:B------:R-:W-:Y:S01]  /*0c80*/  IMAD R5, R8, 0x100, R5 ;  /* 0x0000010008057824 */ /* 0x000fe200078e0205 */
[----:B------:R-:W-:-:S02]  /*0c90*/  LOP3.LUT R2, R2, 0x40, RZ, 0xc0, !PT ;  /* 0x0000004002027812 */ /* 0x000fc400078ec0ff */
[----:B------:R-:W-:Y:S01]  /*0ca0*/  LOP3.LUT R147, R0, 0xfffffffc, RZ, 0xc0, !PT ;  /* 0xfffffffc00937812 */ /* 0x000fe200078ec0ff */
[----:B------:R-:W-:Y:S01]  /*0cb0*/  IMAD.U32 R155, R14, 0x20, R3 ;  /* 0x000000200e9b7824 */ /* 0x000fe200078e0003 */
[----:B------:R-:W-:Y:S01]  /*0cc0*/  LEA.HI R12, R12, R11, RZ, 0x3 ;  /* 0x0000000b0c0c7211 */ /* 0x000fe200078f18ff */
[----:B------:R-:W-:Y:S01]  /*0cd0*/  IMAD R5, R6, 0x10, R5 ;  /* 0x0000001006057824 */ /* 0x000fe200078e0205 */
[----:B------:R-:W-:Y:S01]  /*0ce0*/  LOP3.LUT R3, R2, 0x8, R3, 0xf8, !PT ;  /* 0x0000000802037812 */ /* 0x000fe200078ef803 */
[----:B------:R-:W-:Y:S01]  /*0cf0*/  IMAD.HI R6, R151, 0x55555556, RZ ;  /* 0x5555555697067827 */ /* 0x000fe200078e02ff */
[----:B------:R-:W-:Y:S02]  /*0d00*/  SHF.R.U32.HI R2, RZ, 0x3, R2 ;  /* 0x00000003ff027819 */ /* 0x000fe40000011602 */
[----:B------:R-:W-:Y:S01]  /*0d10*/  LOP3.LUT R12, R12, 0xfffffff8, RZ, 0xc0, !PT ;  /* 0xfffffff80c0c7812 */ /* 0x000fe200078ec0ff */
[----:B------:R-:W-:Y:S01]  /*0d20*/  IMAD.IADD R147, R15, 0x1, -R147 ;  /* 0x000000010f937824 */ /* 0x000fe200078e0a93 */
[----:B------:R-:W-:-:S02]  /*0d30*/  LEA.HI R9, R9, R150, RZ, 0x5 ;  /* 0x0000009609097211 */ /* 0x000fc400078f28ff */
[----:B------:R-:W-:Y:S01]  /*0d40*/  LOP3.LUT R2, R3, R2, RZ, 0x3c, !PT ;  /* 0x0000000203027212 */ /* 0x000fe200078e3cff */
[----:B------:R-:W-:Y:S01]  /*0d50*/  IMAD.IADD R12, R11, 0x1, -R12 ;  /* 0x000000010b0c7824 */ /* 0x000fe200078e0a0c */
[----:B------:R-:W-:Y:S02]  /*0d60*/  LEA.HI R6, R6, R6, RZ, 0x1 ;  /* 0x0000000606067211 */ /* 0x000fe400078f08ff */
[----:B------:R-:W-:Y:S02]  /*0d70*/  SHF.R.S32.HI R9, RZ, 0x5, R9 ;  /* 0x00000005ff097819 */ /* 0x000fe40000011409 */
[C---:B------:R-:W-:Y:S02]  /*0d80*/  LEA.HI R3, R147.reuse, R147, RZ, 0x1 ;  /* 0x0000009393037211 */ /* 0x040fe400078f08ff */
[----:B------:R-:W-:Y:S01]  /*0d90*/  SHF.L.U32 R19, R147, 0x3, RZ ;  /* 0x0000000393137819 */ /* 0x000fe200000006ff */
[----:B------:R-:W-:Y:S01]  /*0da0*/  IMAD R6, R6, -0x3, R151 ;  /* 0xfffffffd06067824 */ /* 0x000fe200078e0297 */
[----:B------:R-:W-:Y:S01]  /*0db0*/  LOP3.LUT R7, R10, 0x7ffffffc, RZ, 0xc0, !PT ;  /* 0x7ffffffc0a077812 */ /* 0x000fe200078ec0ff */
[----:B------:R-:W-:Y:S01]  /*0dc0*/  IMAD R9, R9, 0x10, R12 ;  /* 0x0000001009097824 */ /* 0x000fe200078e020c */
[----:B------:R-:W-:Y:S01]  /*0dd0*/  LOP3.LUT R4, R3, 0x1ffffffe, RZ, 0xc0, !PT ;  /* 0x1ffffffe03047812 */ /* 0x000fe200078ec0ff */
[----:B------:R-:W-:-:S02]  /*0de0*/  IMAD.IADD R2, R2, 0x1, R5 ;  /* 0x0000000102027824 */ /* 0x000fc400078e0205 */
[C---:B------:R-:W-:Y:S02]  /*0df0*/  VIADD R144, R19.reuse, 0x20 ;  /* 0x0000002013907836 */ /* 0x040fe40000000000 */
        /* <DEDUP_REMOVED lines=12> */
[----:B------:R-:W-:Y:S01]  /*0ec0*/  IMAD R154, R3, 0x8, R152 ;  /* 0x00000008039a7824 */ /* 0x000fe200078e0298 */
[----:B------:R-:W-:Y:S01]  /*0ed0*/  UMOV UR39, URZ ;  /* 0x0000003f00277c82 */ /* 0x000fe20008000000 */
[----:B--2---:R-:W-:-:S07]  /*0ee0*/  LOP3.LUT R17, R13, 0x1, RZ, 0xfc, !PT ;  /* 0x000000010d117812 */ /* 0x004fce00078efcff */
.L_x_10124:
[----:B--2---:R-:W0:Y:S01]  /*0ef0*/  LDC.64 R4, c[0x0][0xc88] ;  /* 0x00032200ff047b82 */ /* 0x004e220000000a00 */
[----:B------:R-:W-:Y:S01]  /*0f00*/  ULDC.64 UR4, c[0x0][0xa28] ;  /* 0x00028a0000047ab9 */ /* 0x000fe20000000a00 */
[----:B-1----:R-:W-:Y:S01]  /*0f10*/  IMAD.MOV.U32 R3, RZ, RZ, RZ ;  /* 0x000000ffff037224 */ /* 0x002fe200078e00ff */
[----:B------:R-:W-:Y:S01]  /*0f20*/  ULDC.64 UR6, c[0x0][0xa20] ;  /* 0x0002880000067ab9 */ /* 0x000fe20000000a00 */
[----:B0-----:R-:W-:-:S05]  /*0f30*/  IMAD.WIDE R4, R35, 0x4, R4 ;  /* 0x0000000423047825 */ /* 0x001fca00078e0204 */
[----:B------:R-:W2:Y:S01]  /*0f40*/  LDG.E R18, desc[UR60][R4.64] ;  /* 0x0000003c04127981 */ /* 0x000ea2000c1e1900 */
[----:B------:R-:W-:-:S04]  /*0f50*/  ISETP.NE.U32.AND P0, PT, RZ, UR4, PT ;  /* 0x00000004ff007c0c */ /* 0x000fc8000bf05070 */
[----:B------:R-:W-:Y:S02]  /*0f60*/  ISETP.NE.AND.EX P0, PT, RZ, UR5, PT, P0 ;  /* 0x00000005ff007c0c */ /* 0x000fe4000bf05300 */
[----:B--2---:R-:W-:-:S11]  /*0f70*/  SHF.R.S32.HI R145, RZ, 0x1f, R18 ;  /* 0x0000001fff917819 */ /* 0x004fd60000011412 */
[----:B---3--:R-:W-:-:S04]  /*0f80*/  @P0 LEA R6, P1, R18, UR4, 0x2 ;  /* 0x0000000412060c11 */ /* 0x008fc8000f8210ff */
[----:B----4-:R-:W-:Y:S01]  /*0f90*/  @P0 LEA.HI.X R7, R18, UR5, R145, 0x2, P1 ;  /* 0x0000000512070c11 */ /* 0x010fe200088f1491 */
        /* <DEDUP_REMOVED lines=24> */
.L_x_10091:
[----:B-----5:R-:W-:Y:S01]  /*1120*/  IMAD.IADD R64, R64, 0x1, -R3 ;  /* 0x0000000140407824 */ /* 0x020fe200078e0a03 */
[----:B------:R-:W-:Y:S01]  /*1130*/  PLOP3.LUT P0, PT, PT, PT, PT, 0x80, 0x0 ;  /* 0x000000000000781c */ /* 0x000fe20003f0f070 */
[----:B------:R-:W-:Y:S01]  /*1140*/  IMAD.MOV.U32 R23, RZ, RZ, R33 ;  /* 0x000000ffff177224 */ /* 0x000fe200078e0021 */
[----:B------:R-:W-:Y:S01]  /*1150*/  CS2R R30, SRZ ;  /* 0x00000000001e7805 */ /* 0x000fe2000001ff00 */
[C---:B------:R-:W-:Y:S01]  /*1160*/  VIADD R0, R64.reuse, 0x8f ;  /* 0x0000008f40007836 */ /* 0x040fe20000000000 */
[----:B------:R-:W-:Y:S01]  /*1170*/  ISETP.GE.AND P1, PT, R64, 0x1, PT ;  /* 0x000000014000780c */ /* 0x000fe20003f26270 */
[----:B------:R-:W-:Y:S01]  /*1180*/  IMAD.MOV.U32 R22, RZ, RZ, R34 ;  /* 0x000000ffff167224 */ /* 0x000fe200078e0022 */
[----:B------:R-:W-:Y:S01]  /*1190*/  CS2R R56, SRZ ;  /* 0x0000000000387805 */ /* 0x000fe2000001ff00 */
[----:B------:R-:W-:Y:S01]  /*11a0*/  IMAD.HI R0, R0, 0x38e38e39, RZ ;  /* 0x38e38e3900007827 */ /* 0x000fe200078e02ff */
[----:B------:R-:W-:Y:S02]  /*11b0*/  CS2R R36, SRZ ;  /* 0x0000000000247805 */ /* 0x000fe4000001ff00 */
[----:B------:R-:W-:-:S02]  /*11c0*/  CS2R R38, SRZ ;  /* 0x0000000000267805 */ /* 0x000fc4000001ff00 */
[----:B------:R-:W-:Y:S01]  /*11d0*/  CS2R R52, SRZ ;  /* 0x0000000000347805 */ /* 0x000fe2000001ff00 */
[----:B------:R-:W-:Y:S01]  /*11e0*/  IMAD.MOV.U32 R71, RZ, RZ, RZ ;  /* 0x000000ffff477224 */ /* 0x000fe200078e00ff */
[----:B------:R-:W-:Y:S02]  /*11f0*/  SHF.R.U32.HI R3, RZ, 0x1f, R0 ;  /* 0x0000001fff037819 */ /* 0x000fe40000011600 */
[----:B------:R-:W-:Y:S02]  /*1200*/  CS2R R26, SRZ ;  /* 0x00000000001a7805 */ /* 0x000fe4000001ff00 */
[----:B------:R-:W-:Y:S02]  /*1210*/  CS2R R42, SRZ ;  /* 0x00000000002a7805 */ /* 0x000fe4000001ff00 */
[----:B------:R-:W-:Y:S02]  /*1220*/  CS2R R48, SRZ ;  /* 0x0000000000307805 */ /* 0x000fe4000001ff00 */
[----:B------:R-:W-:Y:S01]  /*1230*/  LEA.HI.SX32 R104, R0, R3, 0x1b ;  /* 0x0000000300687211 */ /* 0x000fe200078fdaff */
        /* <DEDUP_REMOVED lines=14> */
[----:B------:R-:W-:Y:S01]  /*1320*/  CS2R R80, SRZ ;  /* 0x0000000000507805 */ /* 0x000fe2000001ff00 */
[----:B------:R-:W-:Y:S01]  /*1330*/  IMAD.MOV.U32 R12, RZ, RZ, RZ ;  /* 0x000000ffff0c7224 */ /* 0x000fe200078e00ff */
[----:B0-----:R-:W-:Y:S01]  /*1340*/  CS2R R6, SRZ ;  /* 0x0000000000067805 */ /* 0x001fe2000001ff00 */
[----:B------:R-:W-:Y:S01]  /*1350*/  IMAD.MOV.U32 R14, RZ, RZ, RZ ;  /* 0x000000ffff0e7224 */ /* 0x000fe200078e00ff */
[----:B------:R-:W-:Y:S01]  /*1360*/  MOV R24, RZ ;  /* 0x000000ff00187202 */ /* 0x000fe20000000f00 */
[----:B------:R-:W-:Y:S02]  /*1370*/  IMAD.MOV.U32 R83, RZ, RZ, RZ ;  /* 0x000000ffff537224 */ /* 0x000fe400078e00ff */
[----:B------:R-:W-:Y:S01]  /*1380*/  IMAD.MOV.U32 R85, RZ, RZ, RZ ;  /* 0x000000ffff557224 */ /* 0x000fe200078e00ff */
[----:B------:R-:W-:Y:S06]  /*1390*/  @!P1 BRA `(.L_x_10092) ;  /* 0x0000008c00749947 */ /* 0x000fec0003800000 */
[----:B------:R-:W0:Y:S01]  /*13a0*/  SHFL.IDX PT, R0, R151, RZ, 0x1f ;  /* 0x00001fff97007589 */ /* 0x000e2200000e0000 */
[----:B------:R-:W-:-:S04]  /*13b0*/  UIADD3 UR6, UR36, 0x24300, URZ ;  /* 0x0002430024067890 */ /* 0x000fc8000fffe03f */
[----:B------:R-:W-:-:S06]  /*13c0*/  ULOP3.LUT UP0, URZ, UR6, 0x9f, URZ, 0xc0, !UPT ;  /* 0x0000009f063f7892 */ /* 0x000fcc000f80c03f */
[----:B------:R-:W-:Y:S02]  /*13d0*/  PLOP3.LUT P0, PT, PT, PT, UP0, 0x80, 0x0 ;  /* 0x000000000000781c */ /* 0x000fe40003f0f008 */
[----:B0-----:R-:W-:-:S13]  /*13e0*/  R2UR UR38, R0 ;  /* 0x00000000002672ca */ /* 0x001fda00000e0000 */
[----:B------:R-:W-:-:S04]  /*13f0*/  UIMAD.WIDE UR4, UR38, 0x55555556, URZ ;  /* 0x55555556260478a5 */ /* 0x000fc8000f8e023f */
[----:B------:R-:W-:-:S04]  /*1400*/  ULEA.HI UR5, UR5, UR5, URZ, 0x1 ;  /* 0x0000000505057291 */ /* 0x000fc8000f8f083f */
[----:B------:R-:W-:-:S04]  /*1410*/  UIMAD UR40, UR5, -0x3, UR38 ;  /* 0xfffffffd052878a4 */ /* 0x000fc8000f8e0226 */
        /* <DEDUP_REMOVED lines=20> */
.L_x_10093:
[----:B------:R-:W-:Y:S02]  /*1560*/  LEA.HI R0, R149, R149, RZ, 0x1 ;  /* 0x0000009595007211 */ /* 0x000fe400078f08ff */
[----:B------:R-:W-:Y:S02]  /*1570*/  ISETP.NE.AND P0, PT, R17, 0x3, PT ;  /* 0x000000031100780c */ /* 0x000fe40003f05270 */
[----:B------:R-:W-:-:S05]  /*1580*/  LOP3.LUT R0, R0, 0xfffffffe, RZ, 0xc0, !PT ;  /* 0xfffffffe00007812 */ /* 0x000fca00078ec0ff */
[----:B------:R-:W-:-:S05]  /*1590*/  IMAD.IADD R0, R149, 0x1, -R0 ;  /* 0x0000000195007824 */ /* 0x000fca00078e0a00 */
[----:B------:R-:W-:-:S04]  /*15a0*/  SHF.L.U32 R0, R0, 0x1f, RZ ;  /* 0x0000001f00007819 */ /* 0x000fc800000006ff */
[----:B------:R-:W0:Y:S02]  /*15b0*/  SYNCS.PHASECHK.TRANS64.TRYWAIT P1, [UR36+0x31c00], R0 ;  /* 0x031c0000ff0075a7 */ /* 0x000e240008020164 */
[----:B0-----:R-:W-:Y:S05]  /*15c0*/  @!P1 BRA `(.L_x_10094) ;  /* 0x0000010400389947 */ /* 0x001fea0003800000 */
.L_x_10251:
[----:B------:R-:W-:Y:S05]  /*15d0*/  @!P0 BRA `(.L_x_10095) ;  /* 0x0000000000048947 */ /* 0x000fea0003800000 */
[----:B------:R-:W-:Y:S01]  /*15e0*/  BPT.TRAP 0x1 ;  /* 0x000000040000795c */ /* 0x000fe20000300000 */
.L_x_10095:
[----:B0-----:R-:W-:Y:S01]  /*15f0*/  IMAD.U32 R0, RZ, RZ, UR39 ;  /* 0x00000027ff007e24 */ /* 0x001fe2000f8e00ff */
[----:B------:R-:W-:-:S04]  /*1600*/  SHF.L.U32 R3, R16, 0x1f, RZ ;  /* 0x0000001f10037819 */ /* 0x000fc800000006ff */
[----:B------:R-:W-:-:S04]  /*1610*/  LEA R0, R0, UR36, 0x3 ;  /* 0x0000002400007c11 */ /* 0x000fc8000f8e18ff */
[----:B------:R0:W1:Y:S01]  /*1620*/  SYNCS.PHASECHK.TRANS64.TRYWAIT P2, [R0+URZ+0x31c30], R3 ;  /* 0x031c3003000075a7 */ /* 0x000062000804017f */
[----:B------:R-:W-:Y:S05]  /*1630*/  @!P0 BRA `(.L_x_10096) ;  /* 0x0000000000048947 */ /* 0x000fea0003800000 */
[----:B------:R-:W-:Y:S01]  /*1640*/  BPT.TRAP 0x1 ;  /* 0x000000040000795c */ /* 0x000fe20000300000 */
.L_x_10096:
[----:B------:R-:W2:Y:S01]  /*1650*/  S2R R4, SR_TID.X ;  /* 0x0000000000047919 */ /* 0x000ea20000002100 */
[----:B------:R-:W-:Y:S01]  /*1660*/  IMAD.MOV.U32 R71, RZ, RZ, RZ ;  /* 0x000000ffff477224 */ /* 0x000fe200078e00ff */
[----:B--2---:R-:W-:Y:S01]  /*1670*/  LOP3.LUT P1, RZ, R4, 0x7f, RZ, 0xc0, !PT ;  /* 0x0000007f04ff7812 */ /* 0x004fe2000782c0ff */
[----:B-1----:R-:W-:-:S12]  /*1680*/  @P2 BRA `(.L_x_10097) ;  /* 0x0000000000082947 */ /* 0x002fd80003800000 */
[----:B------:R-:W1:Y:S02]  /*1690*/  SYNCS.PHASECHK.TRANS64.TRYWAIT P2, [R0+URZ+0x31c30], R3 ;  /* 0x031c3003000075a7 */ /* 0x000e64000804017f */
[----:B-1----:R-:W-:Y:S05]  /*16a0*/  @!P2 BRA `(.L_x_10098) ;  /* 0x000001040018a947 */ /* 0x002fea0003800000 */
.L_x_10097:
[----:B------:R-:W-:Y:S05]  /*16b0*/  WARPSYNC.ALL ;  /* 0x0000000000007948 */ /* 0x000fea0003800000 */
[----:B------:R-:W-:Y:S01]  /*16c0*/  UIADD3 UR4, UR36, 0x16a00, URZ ;  /* 0x00016a0024047890 */ /* 0x000fe2000fffe03f */
[----:B------:R-:W-:Y:S01]  /*16d0*/  WARPGROUP.ARRIVE ;  /* 0x00000000000079c5 */ /* 0x000fe20000000000 */
[----:B------:R-:W-:Y:S01]  /*16e0*/  ULEA UR40, UR40, UR36, 0xc ;  /* 0x0000002428287291 */ /* 0x000fe2000f8e603f */
[----:B------:R-:W-:Y:S01]  /*16f0*/  IMAD.IADD R5, R153, 0x1, R64 ;  /* 0x0000000199057824 */ /* 0x000fe200078e0240 */
[----:B------:R-:W-:Y:S01]  /*1700*/  USHF.R.U32.HI UR4, URZ, 0x4, UR4 ;  /* 0x000000043f047899 */ /* 0x000fe20008011604 */
[----:B------:R-:W-:Y:S01]  /*1710*/  P2R R67, PR, RZ, 0x1 ;  /* 0x00000001ff437803 */ /* 0x000fe20000000000 */
[----:B------:R-:W-:Y:S01]  /*1720*/  UIADD3 UR40, UR40, 0xda00, URZ ;  /* 0x0000da0028287890 */ /* 0x000fe2000fffe03f */
[----:B------:R-:W-:Y:S01]  /*1730*/  IMAD R5, R104, -0x90, R5 ;  /* 0xffffff7068057824 */ /* 0x000fe200078e0205 */
[----:B------:R-:W-:Y:S01]  /*1740*/  ULOP3.LUT UR4, UR4, 0x3fff, URZ, 0xc0, !UPT ;  /* 0x00003fff04047892 */ /* 0x000fe2000f8ec03f */
[----:B01----:R-:W-:Y:S01]  /*1750*/  @!P1 VIADD R0, R0, 0x31c40 ;  /* 0x00031c4000009836 */ /* 0x003fe20000000000 */
[----:B------:R-:W-:-:S02]  /*1760*/  USHF.R.U32.HI UR40, URZ, 0x4, UR40 ;  /* 0x000000043f287899 */ /* 0x000fc40008011628 */
[----:B------:R-:W-:Y:S01]  /*1770*/  ULOP3.LUT UR56, UR4, 0x10000, URZ, 0xfc, !UPT ;  /* 0x0001000004387892 */ /* 0x000fe2000f8efc3f */
[C---:B------:R-:W-:Y:S01]  /*1780*/  ISETP.GT.AND P3, PT, R5.reuse, RZ, PT ;  /* 0x000000ff0500720c */ /* 0x040fe20003f64270 */
[----:B------:R-:W-:Y:S01]  /*1790*/  ULOP3.LUT UR24, UR40, 0x3fff, URZ, 0xc0, !UPT ;  /* 0x00003fff28187892 */ /* 0x000fe2000f8ec03f */
[C---:B------:R-:W-:Y:S01]  /*17a0*/  ISETP.GT.AND P6, PT, R5.reuse, 0x1, PT ;  /* 0x000000010500780c */ /* 0x040fe20003fc4270 */
[----:B------:R-:W-:Y:S01]  /*17b0*/  UIMAD UR26, UR39, 0x6c0, UR56 ;  /* 0x000006c0271a78a4 */ /* 0x000fe2000f8e0238 */
[C---:B------:R-:W-:Y:S01]  /*17c0*/  ISETP.GT.AND P5, PT, R5.reuse, 0x8, PT ;  /* 0x000000080500780c */ /* 0x040fe20003fa4270 */
[----:B------:R-:W-:Y:S01]  /*17d0*/  ULOP3.LUT UR24, UR24, 0x10000, URZ, 0xfc, !UPT ;  /* 0x0001000018187892 */ /* 0x000fe2000f8efc3f */
[C---:B------:R-:W-:Y:S01]  /*17e0*/  ISETP.GT.AND P4, PT, R5.reuse, 0x9, PT ;  /* 0x000000090500780c */ /* 0x040fe20003f84270 */
[----:B------:R-:W-:Y:S01]  /*17f0*/  UMOV UR27, 0x80000020 ;  /* 0x80000020001b7882 */ /* 0x000fe20000000000 */
[----:B------:R-:W-:Y:S01]  /*1800*/  UMOV UR25, 0x80000020 ;  /* 0x8000002000197882 */ /* 0x000fe20000000000 */
[----:B------:R-:W-:Y:S01]  /*1810*/  UIADD3 UR6, UR26, 0x40, URZ ;  /* 0x000000401a067890 */ /* 0x000fe2000fffe03f */
[----:B------:R-:W-:Y:S01]  /*1820*/  ISETP.GT.AND P2, PT, R5, 0x10, PT ;  /* 0x000000100500780c */ /* 0x000fe20003f44270 */
[----:B------:R-:W-:Y:S01]  /*1830*/  UMOV UR5, UR25 ;  /* 0x0000001900057c82 */ /* 0x000fe20008000000 */
[----:B------:R-:W-:Y:S01]  /*1840*/  UMOV UR4, UR24 ;  /* 0x0000001800047c82 */ /* 0x000fe20008000000 */
[----:B------:R-:W-:Y:S01]  /*1850*/  UMOV UR7, 0x80000020 ;  /* 0x8000002000077882 */ /* 0x000fe20000000000 */
[----:B------:R-:W-:Y:S01]  /*1860*/  HGMMA.64x16x16.F32 R96, gdesc[UR24], RZ, !UPT, gsb0 ;  /* 0x00200000186079f0 */ /* 0x000fe2000c0008ff */
        /* <DEDUP_REMOVED lines=126> */
[----:B------:R-:W-:Y:S01]  /*2050*/  UMOV UR6, UR10 ;  /* 0x0000000a00067c82 */ /* 0x000fe20008000000 */
[----:B------:R-:W-:Y:S01]  /*2060*/  UMOV UR7, 0x80000020 ;  /* 0x8000002000077882 */ /* 0x000fe20000000000 */
[----:B------:R-:W-:Y:S01]  /*2070*/  UMOV UR10, UR12 ;  /* 0x0000000c000a7c82 */ /* 0x000fe20008000000 */
        /* <DEDUP_REMOVED lines=178> */
[----:B------:R-:W-:Y:S01]  /*2ba0*/  MUFU.TANH R10, R10 ;  /* 0x0000000a000a7308 */ /* 0x000fe20000002400 */
[----:B0-----:R-:W-:-:S07]  /*2bb0*/  FSEL R8, R8, -INF , P3 ;  /* 0xff80000008087808 */ /* 0x001fce0001800000 */
[----:B------:R-:W-:Y:S01]  /*2bc0*/  MUFU.TANH R12, R12 ;  /* 0x0000000c000c7308 */ /* 0x000fe20000002400 */
[----:B-1----:R-:W-:-:S07]  /*2bd0*/  FSEL R7, R7, -INF , P6 ;  /* 0xff80000007077808 */ /* 0x002fce0003000000 */
[----:B------:R-:W0:Y:S08]  /*2be0*/  MUFU.TANH R4, R4 ;  /* 0x0000000400047308 */ /* 0x000e300000002400 */
[----:B------:R-:W1:Y:S08]  /*2bf0*/  MUFU.TANH R3, R3 ;  /* 0x0000000300037308 */ /* 0x000e700000002400 */
[----:B------:R-:W2:Y:S01]  /*2c00*/  MUFU.TANH R6, R6 ;  /* 0x0000000600067308 */ /* 0x000ea20000002400 */
[----:B0-----:R-:W-:Y:S01]  /*2c10*/  FSEL R4, R4, -INF , P3 ;  /* 0xff80000004047808 */ /* 0x001fe20001800000 */
        /* <DEDUP_REMOVED lines=13> */
[----:B------:R-:W-:Y:S01]  /*2cf0*/  ISETP.GT.AND P3, PT, R5, 0x11, PT ;  /* 0x000000110500780c */ /* 0x000fe20003f64270 */
[----:B------:R-:W-:Y:S01]  /*2d00*/  FMUL.FTZ R91, R95, UR6 ;  /* 0x000000065f5b7c20 */ /* 0x000fe20008410000 */
[----:B-1----:R-:W-:-:S02]  /*2d10*/  FSEL R3, R3, -INF , P6 ;  /* 0xff80000003037808 */ /* 0x002fc40003000000 */
[----:B------:R-:W1:Y:S01]  /*2d20*/  MUFU.TANH R70, R70 ;  /* 0x0000004600467308 */ /* 0x000e620000002400 */
[----:B------:R-:W-:Y:S02]  /*2d30*/  ISETP.GT.AND P6, PT, R5, 0x18, PT ;  /* 0x000000180500780c */ /* 0x000fe40003fc4270 */
[----:B--2---:R-:W-:-:S05]  /*2d40*/  FSEL R6, R6, -INF , P5 ;  /* 0xff80000006067808 */ /* 0x004fca0002800000 */
[----:B------:R-:W2:Y:S01]  /*2d50*/  MUFU.TANH R69, R69 ;  /* 0x0000004500457308 */ /* 0x000ea20000002400 */
[----:B0-----:R-:W-:-:S07]  /*2d60*/  FSEL R66, R66, -INF , P2 ;  /* 0xff80000042427808 */ /* 0x001fce0001000000 */
[----:B------:R-:W0:Y:S01]  /*2d70*/  MUFU.TANH R14, R14 ;  /* 0x0000000e000e7308 */ /* 0x000e220000002400 */
[----:B-1----:R-:W-:-:S07]  /*2d80*/  FSEL R70, R70, -INF , P3 ;  /* 0xff80000046467808 */ /* 0x002fce0001800000 */
[----:B------:R-:W1:Y:S08]  /*2d90*/  MUFU.TANH R88, R88 ;  /* 0x0000005800587308 */ /* 0x000e700000002400 */
[----:B------:R-:W3:Y:S08]  /*2da0*/  MUFU.TANH R89, R89 ;  /* 0x0000005900597308 */ /* 0x000ef00000002400 */
        /* <DEDUP_REMOVED lines=24> */
[----:B------:R-:W-:Y:S01]  /*2f30*/  FMUL.FTZ R77, R79, UR6 ;  /* 0x000000064f4d7c20 */ /* 0x000fe20008410000 */
[----:B------:R-:W-:Y:S01]  /*2f40*/  FMUL.FTZ R87, R74, UR6 ;  /* 0x000000064a577c20 */ /* 0x000fe20008410000 */
[----:B--2---:R-:W-:Y:S01]  /*2f50*/  FSEL R74, R69, -INF , P6 ;  /* 0xff800000454a7808 */ /* 0x004fe20003000000 */
[----:B------:R-:W-:Y:S01]  /*2f60*/  FMUL.FTZ R72, R72, UR6 ;  /* 0x0000000648487c20 */ /* 0x000fe20008410000 */
[----:B------:R-:W-:Y:S01]  /*2f70*/  HGMMA.64x16x16.F32 R56, gdesc[UR20], R56, gsb0 ;  /* 0x00200000143879f0 */ /* 0x000fe20008000838 */
[----:B------:R-:W-:Y:S01]  /*2f80*/  UIADD3 UR22, UR26, 0x5c2, URZ ;  /* 0x000005c21a167890 */ /* 0x000fe2000fffe03f */
[----:B------:R-:W-:Y:S01]  /*2f90*/  FMUL.FTZ R94, R76, UR6 ;  /* 0x000000064c5e7c20 */ /* 0x000fe20008410000 */
[----:B------:R-:W-:Y:S01]  /*2fa0*/  UMOV UR23, 0x80000020 ;  /* 0x8000002000177882 */ /* 0x000fe20000000000 */
[----:B------:R-:W-:Y:S01]  /*2fb0*/  FMUL.FTZ R73, R73, UR6 ;  /* 0x0000000649497c20 */ /* 0x000fe20008410000 */
[----:B------:R-:W-:Y:S01]  /*2fc0*/  MUFU.TANH R72, R72 ;  /* 0x0000004800487308 */ /* 0x000fe20000002400 */
[----:B------:R-:W-:Y:S01]  /*2fd0*/  FMUL.FTZ R95, R78, UR6 ;  /* 0x000000064e5f7c20 */ /* 0x000fe20008410000 */
[----:B------:R-:W-:-:S06]  /*2fe0*/  FMUL.FTZ R75, R75, UR6 ;  /* 0x000000064b4b7c20 */ /* 0x000fcc0008410000 */
[----:B------:R-:W2:Y:S08]  /*2ff0*/  MUFU.TANH R82, R82 ;  /* 0x0000005200527308 */ /* 0x000eb00000002400 */
[----:B------:R-:W2:Y:S08]  /*3000*/  MUFU.TANH R73, R73 ;  /* 0x0000004900497308 */ /* 0x000eb00000002400 */
[----:B------:R-:W2:Y:S08]  /*3010*/  MUFU.TANH R85, R85 ;  /* 0x0000005500557308 */ /* 0x000eb00000002400 */
[----:B------:R-:W2:Y:S08]  /*3020*/  MUFU.TANH R94, R94 ;  /* 0x0000005e005e7308 */ /* 0x000eb00000002400 */
[----:B------:R-:W2:Y:S01]  /*3030*/  MUFU.TANH R83, R83 ;  /* 0x0000005300537308 */ /* 0x000ea20000002400 */
[----:B------:R-:W-:-:S02]  /*3040*/  WARPGROUP.DEPBAR.LE gsb0, 0x0 ;  /* 0x00008000000079c5 */ /* 0x000fc40000010000 */
[----:B------:R-:W-:Y:S01]  /*3050*/  WARPGROUP.ARRIVE ;  /* 0x00000000000079c5 */ /* 0x000fe20000000000 */
[----:B------:R-:W-:Y:S01]  /*3060*/  FMUL.FTZ R21, R60, UR6 ;  /* 0x000000063c157c20 */ /* 0x000fe20008410000 */
[----:B------:R-:W-:Y:S01]  /*3070*/  FSEL R60, R10, -INF , P5 ;  /* 0xff8000000a3c7808 */ /* 0x000fe20002800000 */
[----:B------:R-:W-:Y:S01]  /*3080*/  FMUL.FTZ R79, R58, UR6 ;  /* 0x000000063a4f7c20 */ /* 0x000fe20008410000 */
[----:B------:R-:W-:Y:S01]  /*3090*/  FMUL.FTZ R58, R59, UR6 ;  /* 0x000000063b3a7c20 */ /* 0x000fe20008410000 */
[----:B------:R-:W-:Y:S01]  /*30a0*/  FMUL.FTZ R59, R62, UR6 ;  /* 0x000000063e3b7c20 */ /* 0x000fe20008410000 */
[----:B------:R-:W-:Y:S01]  /*30b0*/  HGMMA.64x16x16.F32 R48, gdesc[UR20], R48, gsb0 ;  /* 0x00200000143079f0 */ /* 0x000fe20008000830 */
[----:B------:R-:W-:Y:S01]  /*30c0*/  UIADD3 UR22, UR26, 0x602, URZ ;  /* 0x000006021a167890 */ /* 0x000fe2000fffe03f */
[----:B------:R-:W-:Y:S01]  /*30d0*/  FSEL R62, R12, -INF , P4 ;  /* 0xff8000000c3e7808 */ /* 0x000fe20002000000 */
[----:B------:R-:W-:Y:S01]  /*30e0*/  UMOV UR23, 0x80000020 ;  /* 0x8000002000177882 */ /* 0x000fe20000000000 */
[----:B------:R-:W-:Y:S01]  /*30f0*/  FMUL.FTZ R68, R63, UR6 ;  /* 0x000000063f447c20 */ /* 0x000fe20008410000 */
[C---:B------:R-:W-:Y:S01]  /*3100*/  ISETP.GT.AND P5, PT, R5.reuse, 0x19, PT ;  /* 0x000000190500780c */ /* 0x040fe20003fa4270 */
[----:B------:R-:W-:Y:S01]  /*3110*/  FMUL.FTZ R65, R56, UR6 ;  /* 0x0000000638417c20 */ /* 0x000fe20008410000 */
[----:B0-----:R-:W-:Y:S01]  /*3120*/  FSEL R10, R14, -INF , P4 ;  /* 0xff8000000e0a7808 */ /* 0x001fe20002000000 */
[----:B------:R-:W0:Y:S01]  /*3130*/  MUFU.TANH R9, R9 ;  /* 0x0000000900097308 */ /* 0x000e220000002400 */
[----:B------:R-:W-:Y:S01]  /*3140*/  ISETP.GT.AND P4, PT, R5, 0x20, PT ;  /* 0x000000200500780c */ /* 0x000fe20003f84270 */
[----:B------:R-:W-:Y:S01]  /*3150*/  FMUL.FTZ R13, R57, UR6 ;  /* 0x00000006390d7c20 */ /* 0x000fe20008410000 */
[----:B-1----:R-:W-:Y:S01]  /*3160*/  FSEL R76, R88, -INF , P5 ;  /* 0xff800000584c7808 */ /* 0x002fe20002800000 */
[----:B------:R-:W-:Y:S01]  /*3170*/  FMUL.FTZ R11, R61, UR6 ;  /* 0x000000063d0b7c20 */ /* 0x000fe20008410000 */
[----:B---3--:R-:W-:-:S02]  /*3180*/  FSEL R12, R89, -INF , P2 ;  /* 0xff800000590c7808 */ /* 0x008fc40001000000 */
[C---:B------:R-:W-:Y:S01]  /*3190*/  ISETP.GT.AND P2, PT, R5.reuse, 0x21, PT ;  /* 0x000000210500780c */ /* 0x040fe20003f44270 */
[----:B------:R-:W1:Y:S01]  /*31a0*/  MUFU.TANH R87, R87 ;  /* 0x0000005700577308 */ /* 0x000e620000002400 */
[----:B----4-:R-:W-:Y:S02]  /*31b0*/  FSEL R78, R90, -INF , P4 ;  /* 0xff8000005a4e7808 */ /* 0x010fe40002000000 */
[----:B------:R-:W-:Y:S02]  /*31c0*/  FSEL R14, R20, -INF , P3 ;  /* 0xff800000140e7808 */ /* 0x000fe40001800000 */
[----:B------:R-:W-:Y:S02]  /*31d0*/  ISETP.GT.AND P3, PT, R5, 0x28, PT ;  /* 0x000000280500780c */ /* 0x000fe40003f64270 */
[----:B-----5:R-:W-:Y:S01]  /*31e0*/  FSEL R80, R80, -INF , P2 ;  /* 0xff80000050507808 */ /* 0x020fe20001000000 */
[----:B------:R-:W3:Y:S01]  /*31f0*/  MUFU.TANH R65, R65 ;  /* 0x0000004100417308 */ /* 0x000ee20000002400 */
[----:B------:R-:W-:-:S02]  /*3200*/  FSEL R20, R92, -INF , P6 ;  /* 0xff8000005c147808 */ /* 0x000fc40003000000 */
[----:B------:R-:W-:Y:S02]  /*3210*/  ISETP.GT.AND P6, PT, R5, 0x29, PT ;  /* 0x000000290500780c */ /* 0x000fe40003fc4270 */
[----:B------:R-:W-:Y:S02]  /*3220*/  FSEL R84, R84, -INF , P3 ;  /* 0xff80000054547808 */ /* 0x000fe40001800000 */
[----:B------:R-:W-:Y:S01]  /*3230*/  FSEL R88, R81, -INF , P6 ;  /* 0xff80000051587808 */ /* 0x000fe20003000000 */
[----:B------:R-:W4:Y:S08]  /*3240*/  MUFU.TANH R75, R75 ;  /* 0x0000004b004b7308 */ /* 0x000f300000002400 */
        /* <DEDUP_REMOVED lines=8> */
[----:B------:R-:W5:Y:S01]  /*32d0*/  MUFU.TANH R21, R21 ;  /* 0x0000001500157308 */ /* 0x000f620000002400 */
        /* <DEDUP_REMOVED lines=16> */
[----:B------:R-:W-:-:S03]  /*33e0*/  FMUL.FTZ R40, R40, UR6 ;  /* 0x0000000628287c20 */ /* 0x000fc60008410000 */
[----:B------:R2:W-:Y:S01]  /*33f0*/  MUFU.TANH R43, R55 ;  /* 0x00000037002b7308 */ /* 0x0005e20000002400 */
[----:B------:R-:W-:Y:S01]  /*3400*/  FMUL.FTZ R138, R45, UR6 ;  /* 0x000000062d8a7c20 */ /* 0x000fe20008410000 */
[----:B------:R-:W-:Y:S01]  /*3410*/  FMUL.FTZ R53, R42, UR6 ;  /* 0x000000062a357c20 */ /* 0x000fe20008410000 */
[----:B------:R-:W-:Y:S01]  /*3420*/  HGMMA.64x16x16.F32 R32, gdesc[UR20], R32, gsb0 ;  /* 0x00200000142079f0 */ /* 0x000fe20008000820 */
[----:B------:R-:W-:Y:S01]  /*3430*/  UIADD3 UR22, UR26, 0x682, URZ ;  /* 0x000006821a167890 */ /* 0x000fe2000fffe03f */
[----:B------:R-:W-:Y:S01]  /*3440*/  FSEL R42, R93, -INF , P4 ;  /* 0xff8000005d2a7808 */ /* 0x000fe20002000000 */
[----:B------:R-:W-:Y:S01]  /*3450*/  FMUL.FTZ R136, R44, UR6 ;  /* 0x000000062c887c20 */ /* 0x000fe20008410000 */
[----:B------:R-:W-:Y:S01]  /*3460*/  ISETP.GT.AND P4, PT, R5, 0x31, PT ;  /* 0x000000310500780c */ /* 0x000fe20003f84270 */
[----:B------:R0:W-:Y:S01]  /*3470*/  MUFU.TANH R45, R40 ;  /* 0x00000028002d7308 */ /* 0x0001e20000002400 */
[----:B--2---:R-:W-:Y:S01]  /*3480*/  FMNMX.FTZ R55, R8, R7, !PT ;  /* 0x0000000708377209 */ /* 0x004fe20007810000 */
[----:B------:R-:W-:Y:S01]  /*3490*/  UMOV UR23, 0x80000020 ;  /* 0x8000002000177882 */ /* 0x000fe20000000000 */
        /* <DEDUP_REMOVED lines=8> */
[----:B0-----:R-:W-:-:S02]  /*3520*/  FSEL R40, R91, -INF , P5 ;  /* 0xff8000005b287808 */ /* 0x001fc40002800000 */
[----:B------:R-:W-:Y:S02]  /*3530*/  FMNMX.FTZ R55, R66, R55, !PT ;  /* 0x0000003742377209 */ /* 0x000fe40007810000 */
[----:B------:R-:W-:Y:S02]  /*3540*/  ISETP.GT.AND P5, PT, R5, 0x30, PT ;  /* 0x000000300500780c */ /* 0x000fe40003fa4270 */
[----:B------:R-:W-:Y:S01]  /*3550*/  FMNMX.FTZ R63, R70, R55, !PT ;  /* 0x00000037463f7209 */ /* 0x000fe20007810000 */
[----:B------:R-:W0:Y:S01]  /*3560*/  MUFU.TANH R59, R59 ;  /* 0x0000003b003b7308 */ /* 0x000e220000002400 */
[----:B------:R-:W-:Y:S02]  /*3570*/  FSEL R90, R72, -INF , P5 ;  /* 0xff800000485a7808 */ /* 0x000fe40002800000 */
[----:B------:R-:W-:Y:S02]  /*3580*/  FMNMX.FTZ R63, R74, R63, !PT ;  /* 0x0000003f4a3f7209 */ /* 0x000fe40007810000 */
[----:B------:R-:W-:Y:S01]  /*3590*/  FSEL R92, R73, -INF , P4 ;  /* 0xff800000495c7808 */ /* 0x000fe20002000000 */
[----:B------:R-:W-:Y:S01]  /*35a0*/  IMAD.U32 R73, RZ, RZ, UR7 ;  /* 0x00000007ff497e24 */ /* 0x000fe2000f8e00ff */
[----:B------:R-:W-:Y:S01]  /*35b0*/  FMNMX.FTZ R63, R76, R63, !PT ;  /* 0x0000003f4c3f7209 */ /* 0x000fe20007810000 */
[----:B------:R0:W-:Y:S01]  /*35c0*/  MUFU.TANH R41, R54 ;  /* 0x0000003600297308 */ /* 0x0001e20000002400 */
[----:B------:R-:W-:-:S02]  /*35d0*/  FSEL R46, R85, -INF , P3 ;  /* 0xff800000552e7808 */ /* 0x000fc40001800000 */
[----:B------:R-:W-:Y:S02]  /*35e0*/  FMNMX.FTZ R63, R78, R63, !PT ;  /* 0x0000003f4e3f7209 */ /* 0x000fe40007810000 */
[----:B------:R-:W-:Y:S02]  /*35f0*/  ISETP.GT.AND P3, PT, R5, 0x39, PT ;  /* 0x000000390500780c */ /* 0x000fe40003f64270 */
[----:B------:R-:W-:Y:S01]  /*3600*/  FMNMX.FTZ R63, R80, R63, !PT ;  /* 0x0000003f503f7209 */ /* 0x000fe20007810000 */
[----:B------:R-:W0:Y:S01]  /*3610*/  MUFU.TANH R49, R49 ;  /* 0x0000003100317308 */ /* 0x000e220000002400 */
[----:B------:R-:W-:Y:S02]  /*3620*/  FSEL R94, R94, -INF , P2 ;  /* 0xff8000005e5e7808 */ /* 0x000fe40001000000 */
[----:B------:R-:W-:Y:S02]  /*3630*/  FMNMX.FTZ R63, R84, R63, !PT ;  /* 0x0000003f543f7209 */ /* 0x000fe40007810000 */
[----:B--2---:R-:W-:-:S02]  /*3640*/  FSEL R48, R83, -INF , P6 ;  /* 0xff80000053307808 */ /* 0x004fc40003000000 */
[----:B------:R-:W-:Y:S01]  /*3650*/  FMNMX.FTZ R63, R88, R63, !PT ;  /* 0x0000003f583f7209 */ /* 0x000fe20007810000 */
[----:B------:R-:W2:Y:S01]  /*3660*/  MUFU.TANH R68, R68 ;  /* 0x0000004400447308 */ /* 0x000ea20000002400 */
[----:B------:R-:W-:Y:S02]  /*3670*/  ISETP.GT.AND P6, PT, R5, 0x40, PT ;  /* 0x000000400500780c */ /* 0x000fe40003fc4270 */
[----:B------:R-:W-:Y:S01]  /*3680*/  FMNMX.FTZ R63, R90, R63, !PT ;  /* 0x0000003f5a3f7209 */ /* 0x000fe20007810000 */
[----:B------:R-:W-:Y:S02]  /*3690*/  WARPGROUP.DEPBAR.LE gsb0, 0x0 ;  /* 0x00008000000079c5 */ /* 0x000fe40000010000 */
[----:B------:R-:W-:Y:S01]  /*36a0*/  WARPGROUP.ARRIVE ;  /* 0x00000000000079c5 */ /* 0x000fe20000000000 */
[----:B------:R-:W-:Y:S01]  /*36b0*/  FMNMX.FTZ R63, R92, R63, !PT ;  /* 0x0000003f5c3f7209 */ /* 0x000fe20007810000 */
[----:B------:R2:W-:Y:S01]  /*36c0*/  MUFU.TANH R55, R56 ;  /* 0x0000003800377308 */ /* 0x0005e20000002400 */
[----:B------:R-:W-:Y:S01]  /*36d0*/  FSEL R96, R9, -INF , P3 ;  /* 0xff80000009607808 */ /* 0x000fe20001800000 */
[----:B------:R-:W-:Y:S01]  /*36e0*/  FMUL.FTZ R140, R32, UR6 ;  /* 0x00000006208c7c20 */ /* 0x000fe20008410000 */
[----:B------:R-:W-:Y:S01]  /*36f0*/  FMNMX.FTZ R63, R94, R63, !PT ;  /* 0x0000003f5e3f7209 */ /* 0x000fe20007810000 */
[----:B------:R-:W-:Y:S01]  /*3700*/  HGMMA.64x16x16.F32 R24, gdesc[UR20], R24, gsb0 ;  /* 0x00200000141879f0 */ /* 0x000fe20008000818 */
        /* <DEDUP_REMOVED lines=8> */
[----:B----4-:R-:W-:Y:S01]  /*3790*/  FSEL R52, R75, -INF , P4 ;  /* 0xff8000004b347808 */ /* 0x010fe20002000000 */
[----:B------:R-:W-:Y:S01]  /*37a0*/  FMUL.FTZ R35, R35, UR6 ;  /* 0x0000000623237c20 */ /* 0x000fe20008410000 */
[----:B------:R-:W-:Y:S01]  /*37b0*/  ISETP.GT.AND P4, PT, R5, 0x48, PT ;  /* 0x000000480500780c */ /* 0x000fe20003f84270 */
[----:B------:R-:W3:Y:S01]  /*37c0*/  MUFU.TANH R61, R61 ;  /* 0x0000003d003d7308 */ /* 0x000ee20000002400 */
[----:B-----5:R-:W-:Y:S01]  /*37d0*/  FSEL R102, R13, -INF , P5 ;  /* 0xff8000000d667808 */ /* 0x020fe20002800000 */
[----:B------:R-:W-:Y:S01]  /*37e0*/  FMUL.FTZ R37, R37, UR6 ;  /* 0x0000000625257c20 */ /* 0x000fe20008410000 */
[----:B------:R-:W-:-:S02]  /*37f0*/  FMNMX.FTZ R63, R100, R63, !PT ;  /* 0x0000003f643f7209 */ /* 0x000fc40007810000 */
[----:B0-----:R-:W-:Y:S02]  /*3800*/  FSEL R54, R95, -INF , P2 ;  /* 0xff8000005f367808 */ /* 0x001fe40001000000 */
[----:B------:R-:W-:Y:S01]  /*3810*/  ISETP.GT.AND P2, PT, R5, 0x49, PT ;  /* 0x000000490500780c */ /* 0x000fe20003f44270 */
[----:B------:R-:W0:Y:S01]  /*3820*/  MUFU.TANH R86, R86 ;  /* 0x0000005600567308 */ /* 0x000e220000002400 */
[----:B------:R-:W-:Y:S02]  /*3830*/  FSEL R120, R21, -INF , P4 ;  /* 0xff80000015787808 */ /* 0x000fe40002000000 */
[----:B------:R-:W-:Y:S02]  /*3840*/  FMNMX.FTZ R63, R102, R63, !PT ;  /* 0x0000003f663f7209 */ /* 0x000fe40007810000 */
[----:B--2---:R-:W-:Y:S02]  /*3850*/  FSEL R56, R77, -INF , P3 ;  /* 0xff8000004d387808 */ /* 0x004fe40001800000 */
[----:B------:R-:W-:Y:S01]  /*3860*/  ISETP.GT.AND P3, PT, R5, 0x50, PT ;  /* 0x000000500500780c */ /* 0x000fe20003f64270 */
[----:B------:R-:W2:Y:S01]  /*3870*/  MUFU.TANH R136, R136 ;  /* 0x0000008800887308 */ /* 0x000ea20000002400 */
[----:B------:R-:W-:Y:S01]  /*3880*/  FSEL R122, R11, -INF , P2 ;  /* 0xff8000000b7a7808 */ /* 0x000fe20001000000 */
[----:B------:R-:W-:Y:S01]  /*3890*/  FMUL.FTZ R11, R38, UR6 ;  /* 0x00000006260b7c20 */ /* 0x000fe20008410000 */
[----:B------:R-:W-:-:S02]  /*38a0*/  FMNMX.FTZ R63, R120, R63, !PT ;  /* 0x0000003f783f7209 */ /* 0x000fc40007810000 */
[----:B------:R-:W-:Y:S02]  /*38b0*/  FSEL R32, R79, -INF , P6 ;  /* 0xff8000004f207808 */ /* 0x000fe40003000000 */
[----:B------:R-:W-:Y:S01]  /*38c0*/  ISETP.GT.AND P6, PT, R5, 0x51, PT ;  /* 0x000000510500780c */ /* 0x000fe20003fc4270 */
[----:B------:R-:W4:Y:S01]  /*38d0*/  MUFU.TANH R138, R138 ;  /* 0x0000008a008a7308 */ /* 0x000f220000002400 */
        /* <DEDUP_REMOVED lines=10> */
[----:B------:R-:W-:Y:S01]  /*3980*/  FSEL R128, R49, -INF , P5 ;  /* 0xff80000031807808 */ /* 0x000fe20002800000 */
[----:B------:R-:W-:Y:S02]  /*3990*/  WARPGROUP.DEPBAR.LE gsb0, 0x0 ;  /* 0x00008000000079c5 */ /* 0x000fe40000010000 */
[----:B------:R-:W-:Y:S01]  /*39a0*/  FMNMX.FTZ R63, R126, R63, !PT ;  /* 0x0000003f7e3f7209 */ /* 0x000fe20007810000 */
[----:B------:R-:W-:Y:S01]  /*39b0*/  FMUL.FTZ R13, R24, UR6 ;  /* 0x00000006180d7c20 */ /* 0x000fe20008410000 */
[----:B------:R-:W-:Y:S01]  /*39c0*/  FSEL R68, R68, -INF , P2 ;  /* 0xff80000044447808 */ /* 0x000fe20001000000 */
[----:B------:R-:W-:Y:S01]  /*39d0*/  FMUL.FTZ R25, R25, UR6 ;  /* 0x0000000619197c20 */ /* 0x000fe20008410000 */
[----:B------:R-:W-:Y:S01]  /*39e0*/  ISETP.GT.AND P2, PT, R5, 0x60, PT ;  /* 0x000000600500780c */ /* 0x000fe20003f44270 */
[----:B------:R-:W5:Y:S01]  /*39f0*/  MUFU.TANH R53, R53 ;  /* 0x0000003500357308 */ /* 0x000f620000002400 */
[----:B-1----:R-:W-:Y:S01]  /*3a00*/  FSEL R130, R51, -INF , P4 ;  /* 0xff80000033827808 */ /* 0x002fe20002000000 */
[----:B------:R-:W-:Y:S01]  /*3a10*/  FMUL.FTZ R15, R28, UR6 ;  /* 0x000000061c0f7c20 */ /* 0x000fe20008410000 */
[----:B------:R-:W-:Y:S01]  /*3a20*/  FMNMX.FTZ R63, R128, R63, !PT ;  /* 0x0000003f803f7209 */ /* 0x000fe20007810000 */
[----:B------:R-:W-:Y:S01]  /*3a30*/  FMUL.FTZ R21, R29, UR6 ;  /* 0x000000061d157c20 */ /* 0x000fe20008410000 */
[----:B---3--:R-:W-:-:S02]  /*3a40*/  FSEL R36, R61, -INF , P3 ;  /* 0xff8000003d247808 */ /* 0x008fc40001800000 */
[----:B------:R-:W-:Y:S01]  /*3a50*/  ISETP.GT.AND P3, PT, R5, 0x61, PT ;  /* 0x000000610500780c */ /* 0x000fe20003f64270 */
[----:B------:R-:W1:Y:S01]  /*3a60*/  MUFU.TANH R33, R33 ;  /* 0x0000002100217308 */ /* 0x000e620000002400 */
[----:B------:R-:W-:Y:S02]  /*3a70*/  FSEL R132, R45, -INF , P2 ;  /* 0xff8000002d847808 */ /* 0x000fe40001000000 */
[----:B------:R-:W-:Y:S02]  /*3a80*/  FMNMX.FTZ R63, R130, R63, !PT ;  /* 0x0000003f823f7209 */ /* 0x000fe40007810000 */
[----:B0-----:R-:W-:Y:S02]  /*3a90*/  FSEL R86, R86, -INF , P6 ;  /* 0xff80000056567808 */ /* 0x001fe40003000000 */
[----:B------:R-:W-:Y:S01]  /*3aa0*/  ISETP.GT.AND P6, PT, R5, 0x68, PT ;  /* 0x000000680500780c */ /* 0x000fe20003fc4270 */
[----:B------:R-:W0:Y:S01]  /*3ab0*/  MUFU.TANH R9, R9 ;  /* 0x0000000900097308 */ /* 0x000e220000002400 */
[----:B------:R-:W-:-:S02]  /*3ac0*/  FSEL R134, R47, -INF , P3 ;  /* 0xff8000002f867808 */ /* 0x000fc40001800000 */
[----:B------:R-:W-:Y:S02]  /*3ad0*/  FMNMX.FTZ R63, R132, R63, !PT ;  /* 0x0000003f843f7209 */ /* 0x000fe40007810000 */
[----:B------:R-:W-:Y:S01]  /*3ae0*/  FSEL R82, R41, -INF , P5 ;  /* 0xff80000029527808 */ /* 0x000fe20002800000 */
[----:B------:R-:W-:Y:S01]  /*3af0*/  FMUL.FTZ R41, R30, UR6 ;  /* 0x000000061e297c20 */ /* 0x000fe20008410000 */
[----:B------:R-:W-:Y:S01]  /*3b00*/  ISETP.GT.AND P5, PT, R5, 0x69, PT ;  /* 0x000000690500780c */ /* 0x000fe20003fa4270 */
[----:B------:R-:W3:Y:S01]  /*3b10*/  MUFU.TANH R106, R106 ;  /* 0x0000006a006a7308 */ /* 0x000ee20000002400 */
[----:B--2---:R-:W-:Y:S02]  /*3b20*/  FSEL R136, R136, -INF , P6 ;  /* 0xff80000088887808 */ /* 0x004fe40003000000 */
[----:B------:R-:W-:Y:S02]  /*3b30*/  FMNMX.FTZ R63, R134, R63, !PT ;  /* 0x0000003f863f7209 */ /* 0x000fe40007810000 */
[----:B------:R-:W-:Y:S01]  /*3b40*/  FSEL R38, R43, -INF , P4 ;  /* 0xff8000002b267808 */ /* 0x000fe20002000000 */
[----:B------:R-:W-:Y:S01]  /*3b50*/  FMUL.FTZ R43, R31, UR6 ;  /* 0x000000061f2b7c20 */ /* 0x000fe20008410000 */
[----:B------:R-:W-:Y:S01]  /*3b60*/  ISETP.GT.AND P4, PT, R5, 0x70, PT ;  /* 0x000000700500780c */ /* 0x000fe20003f84270 */
[----:B------:R-:W-:Y:S01]  /*3b70*/  MUFU.TANH R112, R35 ;  /* 0x0000002300707308 */ /* 0x000fe20000002400 */
[----:B----4-:R-:W-:-:S02]  /*3b80*/  FSEL R138, R138, -INF , P5 ;  /* 0xff8000008a8a7808 */ /* 0x010fc40002800000 */
[----:B------:R-:W-:Y:S02]  /*3b90*/  FMNMX.FTZ R63, R136, R63, !PT ;  /* 0x0000003f883f7209 */ /* 0x000fe40007810000 */
[----:B-----5:R-:W-:Y:S02]  /*3ba0*/  FSEL R98, R98, -INF , P3 ;  /* 0xff80000062627808 */ /* 0x020fe40001800000 */
[----:B------:R-:W-:Y:S01]  /*3bb0*/  ISETP.GT.AND P3, PT, R5, 0x71, PT ;  /* 0x000000710500780c */ /* 0x000fe20003f64270 */
[----:B------:R2:W4:Y:S01]  /*3bc0*/  MUFU.TANH R35, R37 ;  /* 0x0000002500237308 */ /* 0x0005220000002400 */
[----:B------:R-:W-:Y:S02]  /*3bd0*/  FSEL R140, R140, -INF , P4 ;  /* 0xff8000008c8c7808 */ /* 0x000fe40002000000 */
[----:B------:R-:W-:Y:S02]  /*3be0*/  FMNMX.FTZ R63, R138, R63, !PT ;  /* 0x0000003f8a3f7209 */ /* 0x000fe40007810000 */
[----:B------:R-:W-:-:S02]  /*3bf0*/  FSEL R24, R53, -INF , P2 ;  /* 0xff80000035187808 */ /* 0x000fc40001000000 */
[----:B------:R-:W-:Y:S01]  /*3c00*/  ISETP.GT.AND P2, PT, R5, 0x78, PT ;  /* 0x000000780500780c */ /* 0x000fe20003f44270 */
[----:B------:R-:W5:Y:S01]  /*3c10*/  MUFU.TANH R110, R110 ;  /* 0x0000006e006e7308 */ /* 0x000f620000002400 */
[----:B-1----:R-:W-:Y:S01]  /*3c20*/  FSEL R142, R33, -INF , P3 ;  /* 0xff800000218e7808 */ /* 0x002fe20001800000 */
[----:B--2---:R-:W-:Y:S01]  /*3c30*/  FMUL.FTZ R37, R39, UR6 ;  /* 0x0000000627257c20 */ /* 0x004fe20008410000 */
[----:B------:R-:W-:Y:S01]  /*3c40*/  FMNMX.FTZ R63, R140, R63, !PT ;  /* 0x0000003f8c3f7209 */ /* 0x000fe20007810000 */
[----:B------:R-:W-:Y:S01]  /*3c50*/  FMUL.FTZ R33, R26, UR6 ;  /* 0x000000061a217c20 */ /* 0x000fe20008410000 */
[----:B------:R-:W-:Y:S01]  /*3c60*/  FSEL R28, R55, -INF , P6 ;  /* 0xff800000371c7808 */ /* 0x000fe20003000000 */
[----:B------:R-:W-:Y:S01]  /*3c70*/  FMUL.FTZ R39, R27, UR6 ;  /* 0x000000061b277c20 */ /* 0x000fe20008410000 */
[----:B------:R-:W-:Y:S01]  /*3c80*/  ISETP.GT.AND P6, PT, R5, 0x79, PT ;  /* 0x000000790500780c */ /* 0x000fe20003fc4270 */
[----:B------:R-:W1:Y:S01]  /*3c90*/  MUFU.TANH R13, R13 ;  /* 0x0000000d000d7308 */ /* 0x000e620000002400 */
[----:B0-----:R-:W-:-:S02]  /*3ca0*/  FSEL R29, R9, -INF , P2 ;  /* 0xff800000091d7808 */ /* 0x001fc40001000000 */
[----:B------:R-:W-:Y:S02]  /*3cb0*/  FMNMX.FTZ R72, R142, R63, !PT ;  /* 0x0000003f8e487209 */ /* 0x000fe40007810000 */
[----:B---3--:R-:W-:Y:S02]  /*3cc0*/  FSEL R106, R106, -INF , P5 ;  /* 0xff8000006a6a7808 */ /* 0x008fe40002800000 */
[----:B------:R-:W-:Y:S01]  /*3cd0*/  ISETP.GT.AND P5, PT, R5, 0x80, PT ;  /* 0x000000800500780c */ /* 0x000fe20003fa4270 */
[----:B------:R-:W0:Y:S01]  /*3ce0*/  MUFU.TANH R25, R25 ;  /* 0x0000001900197308 */ /* 0x000e220000002400 */
[----:B----4-:R-:W-:Y:S02]  /*3cf0*/  FSEL R35, R35, -INF , P6 ;  /* 0xff80000023237808 */ /* 0x010fe40003000000 */
[----:B------:R-:W-:Y:S02]  /*3d00*/  FMNMX.FTZ R72, R29, R72, !PT ;  /* 0x000000481d487209 */ /* 0x000fe40007810000 */
[----:B-----5:R-:W-:-:S02]  /*3d10*/  FSEL R110, R110, -INF , P4 ;  /* 0xff8000006e6e7808 */ /* 0x020fc40002000000 */
[----:B------:R-:W-:Y:S01]  /*3d20*/  ISETP.GT.AND P4, PT, R5, 0x81, PT ;  /* 0x000000810500780c */ /* 0x000fe20003f84270 */
[----:B------:R-:W2:Y:S01]  /*3d30*/  MUFU.TANH R11, R11 ;  /* 0x0000000b000b7308 */ /* 0x000ea20000002400 */
[----:B-1----:R-:W-:Y:S02]  /*3d40*/  FSEL R47, R13, -INF , P5 ;  /* 0xff8000000d2f7808 */ /* 0x002fe40002800000 */
[----:B------:R-:W-:Y:S02]  /*3d50*/  FMNMX.FTZ R72, R35, R72, !PT ;  /* 0x0000004823487209 */ /* 0x000fe40007810000 */
[----:B------:R-:W-:Y:S02]  /*3d60*/  FSEL R112, R112, -INF , P3 ;  /* 0xff80000070707808 */ /* 0x000fe40001800000 */
[----:B------:R-:W-:Y:S01]  /*3d70*/  ISETP.GT.AND P3, PT, R5, 0x88, PT ;  /* 0x000000880500780c */ /* 0x000fe20003f64270 */
[----:B------:R-:W1:Y:S01]  /*3d80*/  MUFU.TANH R15, R15 ;  /* 0x0000000f000f7308 */ /* 0x000e620000002400 */
[----:B0-----:R-:W-:-:S02]  /*3d90*/  FSEL R49, R25, -INF , P4 ;  /* 0xff80000019317808 */ /* 0x001fc40002000000 */
[----:B------:R-:W-:-:S04]  /*3da0*/  FMNMX.FTZ R72, R47, R72, !PT ;  /* 0x000000482f487209 */ /* 0x000fc80007810000 */
[----:B------:R-:W-:Y:S01]  /*3db0*/  FMNMX.FTZ R72, R49, R72, !PT ;  /* 0x0000004831487209 */ /* 0x000fe20007810000 */
[----:B------:R-:W0:Y:S01]  /*3dc0*/  MUFU.TANH R21, R21 ;  /* 0x0000001500157308 */ /* 0x000e220000002400 */
[----:B--2---:R-:W-:Y:S02]  /*3dd0*/  FSEL R108, R11, -INF , P2 ;  /* 0xff8000000b6c7808 */ /* 0x004fe40001000000 */
[----:B------:R-:W-:-:S05]  /*3de0*/  ISETP.GT.AND P2, PT, R5, 0x89, PT ;  /* 0x000000890500780c */ /* 0x000fca0003f44270 */
[----:B------:R-:W2:Y:S01]  /*3df0*/  MUFU.TANH R37, R37 ;  /* 0x0000002500257308 */ /* 0x000ea20000002400 */
[----:B-1----:R-:W-:-:S04]  /*3e00*/  FSEL R53, R15, -INF , P3 ;  /* 0xff8000000f357808 */ /* 0x002fc80001800000 */
[----:B------:R-:W-:-:S03]  /*3e10*/  FMNMX.FTZ R72, R53, R72, !PT ;  /* 0x0000004835487209 */ /* 0x000fc60007810000 */
[----:B------:R-:W-:Y:S01]  /*3e20*/  MUFU.TANH R33, R33 ;  /* 0x0000002100217308 */ /* 0x000fe20000002400 */
[----:B0-----:R-:W-:-:S04]  /*3e30*/  FSEL R55, R21, -INF , P2 ;  /* 0xff80000015377808 */ /* 0x001fc80001000000 */
[----:B------:R-:W-:-:S03]  /*3e40*/  FMNMX.FTZ R5, R55, R72, !PT ;  /* 0x0000004837057209 */ /* 0x000fc60007810000 */
[----:B------:R-:W0:Y:S02]  /*3e50*/  MUFU.TANH R39, R39 ;  /* 0x0000002700277308 */ /* 0x000e240000002400 */
[----:B------:R-:W1:Y:S06]  /*3e60*/  SHFL.BFLY PT, R72, R5, 0x2, 0x1f ;  /* 0x0c401f0005487f89 */ /* 0x000e6c00000e0000 */
[----:B------:R-:W3:Y:S08]  /*3e70*/  MUFU.TANH R41, R41 ;  /* 0x0000002900297308 */ /* 0x000ef00000002400 */
[----:B------:R-:W4:Y:S01]  /*3e80*/  MUFU.TANH R43, R43 ;  /* 0x0000002b002b7308 */ /* 0x000f220000002400 */
        /* <DEDUP_REMOVED lines=14> */
[----:B--2---:R-:W-:Y:S01]  /*3f70*/  FSEL R96, R37, -INF , P6 ;  /* 0xff80000025607808 */ /* 0x004fe20003000000 */
[--C-:B------:R-:W-:Y:S01]  /*3f80*/  FFMA.FTZ R13, R66, R73, -R51.reuse ;  /* 0x00000049420d7223 */ /* 0x100fe20000010833 */
[----:B------:R-:W-:Y:S01]  /*3f90*/  FMNMX.FTZ R9, R20, R9, !PT ;  /* 0x0000000914097209 */ /* 0x000fe20007810000 */
[-CC-:B------:R-:W-:Y:S01]  /*3fa0*/  FFMA.FTZ R66, R102, R73.reuse, -R51.reuse ;  /* 0x0000004966427223 */ /* 0x180fe20000010833 */
[----:B0-----:R-:W-:Y:S01]  /*3fb0*/  FSEL R102, R39, -INF , P4 ;  /* 0xff80000027667808 */ /* 0x001fe20002000000 */
[--C-:B------:R-:W-:Y:S01]  /*3fc0*/  FFMA.FTZ R30, R120, R73, -R51.reuse ;  /* 0x00000049781e7223 */ /* 0x100fe20000010833 */
[----:B------:R-:W-:Y:S01]  /*3fd0*/  FMNMX.FTZ R9, R40, R9, !PT ;  /* 0x0000000928097209 */ /* 0x000fe20007810000 */
[-CC-:B------:R-:W-:Y:S01]  /*3fe0*/  FFMA.FTZ R122, R122, R73.reuse, -R51.reuse ;  /* 0x000000497a7a7223 */ /* 0x180fe20000010833 */
[----:B---3--:R-:W-:Y:S01]  /*3ff0*/  FSEL R120, R41, -INF , P3 ;  /* 0xff80000029787808 */ /* 0x008fe20001800000 */
[--C-:B------:R-:W-:Y:S01]  /*4000*/  FFMA.FTZ R5, R8, R73, -R51.reuse ;  /* 0x0000004908057223 */ /* 0x100fe20000010833 */
        /* <DEDUP_REMOVED lines=48> */
[----:B------:R1:W-:Y:S01]  /*4310*/  MUFU.EX2 R9, R100 ;  /* 0x0000006400097308 */ /* 0x0003e20000000800 */
[----:B------:R-:W-:-:S04]  /*4320*/  FMNMX.FTZ R31, R24, R31, !PT ;  /* 0x0000001f181f7209 */ /* 0x000fc80007810000 */
[----:B------:R-:W-:-:S03]  /*4330*/  FMNMX.FTZ R31, R98, R31, !PT ;  /* 0x0000001f621f7209 */ /* 0x000fc60007810000 */
[----:B------:R-:W-:Y:S01]  /*4340*/  MUFU.EX2 R15, R15 ;  /* 0x0000000f000f7308 */ /* 0x000fe20000000800 */
[----:B------:R-:W-:Y:S02]  /*4350*/  FMNMX.FTZ R31, R28, R31, !PT ;  /* 0x0000001f1c1f7209 */ /* 0x000fe40007810000 */
[----:B-1----:R-:W-:Y:S01]  /*4360*/  FSEL R100, R33, -INF , P5 ;  /* 0xff80000021647808 */ /* 0x002fe20002800000 */
[----:B------:R-:W-:Y:S01]  /*4370*/  FFMA.FTZ R33, R124, R73, -R51 ;  /* 0x000000497c217223 */ /* 0x000fe20000010833 */
        /* <DEDUP_REMOVED lines=9> */
[----:B----4-:R-:W-:Y:S01]  /*4410*/  FSEL R122, R43, -INF , P2 ;  /* 0xff8000002b7a7808 */ /* 0x010fe20001000000 */
[----:B------:R-:W-:Y:S01]  /*4420*/  FFMA.FTZ R43, R132, R73, -R51 ;  /* 0x00000049842b7223 */ /* 0x000fe20000010833 */
[----:B------:R-:W-:-:S03]  /*4430*/  FMNMX.FTZ R45, R102, R45, !PT ;  /* 0x0000002d662d7209 */ /* 0x000fc60007810000 */
[----:B------:R-:W-:Y:S01]  /*4440*/  MUFU.EX2 R74, R74 ;  /* 0x0000004a004a7308 */ /* 0x000fe20000000800 */
[----:B------:R-:W-:-:S04]  /*4450*/  FMNMX.FTZ R45, R120, R45, !PT ;  /* 0x0000002d782d7209 */ /* 0x000fc80007810000 */
[----:B------:R-:W-:-:S03]  /*4460*/  FMNMX.FTZ R8, R122, R45, !PT ;  /* 0x0000002d7a087209 */ /* 0x000fc60007810000 */
[----:B------:R-:W-:Y:S02]  /*4470*/  MUFU.EX2 R21, R21 ;  /* 0x0000001500157308 */ /* 0x000fe40000000800 */
[----:B------:R-:W1:Y:S06]  /*4480*/  SHFL.BFLY PT, R37, R8, 0x2, 0x1f ;  /* 0x0c401f0008257f89 */ /* 0x000e6c00000e0000 */
[----:B------:R-:W-:Y:S08]  /*4490*/  MUFU.EX2 R70, R70 ;  /* 0x0000004600467308 */ /* 0x000ff00000000800 */
[----:B------:R-:W-:Y:S08]  /*44a0*/  MUFU.EX2 R11, R11 ;  /* 0x0000000b000b7308 */ /* 0x000ff00000000800 */
[----:B------:R-:W-:Y:S01]  /*44b0*/  MUFU.EX2 R62, R62 ;  /* 0x0000003e003e7308 */ /* 0x000fe20000000800 */
[----:B-1----:R-:W-:Y:S01]  /*44c0*/  FMNMX.FTZ R57, R8, R37, !PT ;  /* 0x0000002508397209 */ /* 0x002fe20007810000 */
[----:B------:R-:W-:-:S04]  /*44d0*/  FFMA.FTZ R37, R29, R73, -R51 ;  /* 0x000000491d257223 */ /* 0x000fc80000010833 */
[----:B------:R-:W1:Y:S02]  /*44e0*/  SHFL.BFLY PT, R8, R57, 0x1, 0x1f ;  /* 0x0c201f0039087f89 */ /* 0x000e6400000e0000 */
[----:B------:R-:W-:Y:S08]  /*44f0*/  MUFU.EX2 R26, R26 ;  /* 0x0000001a001a7308 */ /* 0x000ff00000000800 */
[----:B------:R-:W-:Y:S08]  /*4500*/  MUFU.EX2 R27, R27 ;  /* 0x0000001b001b7308 */ /* 0x000ff00000000800 */
[----:B------:R-:W-:Y:S01]  /*4510*/  MUFU.EX2 R66, R66 ;  /* 0x0000004200427308 */ /* 0x000fe20000000800 */
[----:B-1----:R-:W-:-:S07]  /*4520*/  FMNMX.FTZ R8, R57, R8, !PT ;  /* 0x0000000839087209 */ /* 0x002fce0007810000 */
        /* <DEDUP_REMOVED lines=20> */
[----:B-1----:R-:W-:Y:S01]  /*4670*/  @!P1 PRMT R4, RZ, 0x654, R0 ;  /* 0x00000654ff049816 */ /* 0x002fe20000000000 */
[-CC-:B------:R-:W-:Y:S01]  /*4680*/  FFMA.FTZ R57, R56, R73.reuse, -R29.reuse ;  /* 0x0000004938397223 */ /* 0x180fe2000001081d */
[-CC-:B------:R-:W-:Y:S01]  /*4690*/  FFMA.FTZ R36, R36, R73.reuse, -R29.reuse ;  /* 0x0000004924247223 */ /* 0x180fe2000001081d */
[-CC-:B------:R-:W-:Y:S01]  /*46a0*/  FFMA.FTZ R32, R32, R73.reuse, -R29.reuse ;  /* 0x0000004920207223 */ /* 0x180fe2000001081d */
[----:B------:R0:W-:Y:S01]  /*46b0*/  @!P1 SYNCS.ARRIVE.TRANS64.RED.A1T0 RZ, [R4+URZ], RZ ;  /* 0x000000ff04ff99a7 */ /* 0x0001e2000810043f */
[-CC-:B------:R-:W-:Y:S01]  /*46c0*/  FFMA.FTZ R59, R58, R73.reuse, -R29.reuse ;  /* 0x000000493a3b7223 */ /* 0x180fe2000001081d */
[-CC-:B------:R-:W-:Y:S01]  /*46d0*/  FFMA.FTZ R34, R34, R73.reuse, -R29.reuse ;  /* 0x0000004922227223 */ /* 0x180fe2000001081d */
[----:B------:R1:W4:Y:S01]  /*46e0*/  MUFU.EX2 R67, R6 ;  /* 0x0000000600437308 */ /* 0x0003220000000800 */
[-CC-:B--2---:R-:W-:Y:S01]  /*46f0*/  FFMA.FTZ R49, R40, R73.reuse, -R29.reuse ;  /* 0x0000004928317223 */ /* 0x184fe2000001081d */
[-CC-:B------:R-:W-:Y:S01]  /*4700*/  FFMA.FTZ R40, R46, R73.reuse, -R29.reuse ;  /* 0x000000492e287223 */ /* 0x180fe2000001081d */
[-CC-:B------:R-:W-:Y:S01]  /*4710*/  FFMA.FTZ R61, R68, R73.reuse, -R29.reuse ;  /* 0x00000049443d7223 */ /* 0x180fe2000001081d */
[--C-:B------:R-:W-:Y:S01]  /*4720*/  FFMA.FTZ R63, R86, R73, -R29.reuse ;  /* 0x00000049563f7223 */ /* 0x100fe2000001081d */
[----:B0-----:R-:W-:Y:S01]  /*4730*/  F2FP.F16.F32.PACK_AB R4, R114, R5 ;  /* 0x000000057204723e */ /* 0x001fe200000000ff */
[-CC-:B------:R-:W-:Y:S01]  /*4740*/  FFMA.FTZ R106, R106, R73.reuse, -R29.reuse ;  /* 0x000000496a6a7223 */ /* 0x180fe2000001081d */
[--C-:B------:R-:W-:Y:S01]  /*4750*/  FFMA.FTZ R110, R110, R73, -R29.reuse ;  /* 0x000000496e6e7223 */ /* 0x100fe2000001081d */
[----:B------:R0:W2:Y:S01]  /*4760*/  MUFU.EX2 R126, R51 ;  /* 0x00000033007e7308 */ /* 0x0000a20000000800 */
[----:B-1----:R-:W-:Y:S01]  /*4770*/  FADD.FTZ R6, R5, R114 ;  /* 0x0000007205067221 */ /* 0x002fe20000010000 */
[----:B---3--:R-:W-:Y:S01]  /*4780*/  FADD.FTZ R12, R65, R124 ;  /* 0x0000007c410c7221 */ /* 0x008fe20000010000 */
[----:B------:R-:W-:Y:S01]  /*4790*/  F2FP.F16.F32.PACK_AB R5, R124, R65 ;  /* 0x000000417c05723e */ /* 0x000fe200000000ff */
[-CC-:B------:R-:W-:Y:S01]  /*47a0*/  FFMA.FTZ R65, R38, R73.reuse, -R29.reuse ;  /* 0x0000004926417223 */ /* 0x180fe2000001081d */
[----:B------:R-:W-:Y:S01]  /*47b0*/  FADD.FTZ R69, R7, R6 ;  /* 0x0000000607457221 */ /* 0x000fe20000010000 */
[----:B------:R-:W-:Y:S01]  /*47c0*/  FFMA.FTZ R38, R24, R73, -R29 ;  /* 0x0000004918267223 */ /* 0x000fe2000001081d */
[C---:B------:R-:W-:Y:S01]  /*47d0*/  F2FP.F16.F32.PACK_AB R6, R118.reuse, R7 ;  /* 0x000000077606723e */ /* 0x040fe200000000ff */
[----:B------:R-:W1:Y:S01]  /*47e0*/  MUFU.EX2 R3, R3 ;  /* 0x0000000300037308 */ /* 0x000e620000000800 */
[----:B----4-:R-:W-:Y:S01]  /*47f0*/  FADD.FTZ R75, R67, R12 ;  /* 0x0000000c434b7221 */ /* 0x010fe20000010000 */
[----:B------:R-:W-:Y:S01]  /*4800*/  FADD.FTZ R12, R118, R69 ;  /* 0x00000045760c7221 */ /* 0x000fe20000010000 */
[-CC-:B0-----:R-:W-:Y:S01]  /*4810*/  FFMA.FTZ R51, R44, R73.reuse, -R29.reuse ;  /* 0x000000492c337223 */ /* 0x181fe2000001081d */
[-CC-:B------:R-:W-:Y:S01]  /*4820*/  FFMA.FTZ R44, R54, R73.reuse, -R29.reuse ;  /* 0x00000049362c7223 */ /* 0x180fe2000001081d */
[-CC-:B------:R-:W-:Y:S01]  /*4830*/  FFMA.FTZ R112, R112, R73.reuse, -R29.reuse ;  /* 0x0000004970707223 */ /* 0x180fe2000001081d */
[----:B------:R-:W-:Y:S01]  /*4840*/  FADD.FTZ R69, R13, R12 ;  /* 0x0000000c0d457221 */ /* 0x000fe20000010000 */
[----:B------:R-:W-:Y:S01]  /*4850*/  FFMA.FTZ R108, R108, R73, -R29 ;  /* 0x000000496c6c7223 */ /* 0x000fe2000001081d */
[----:B------:R-:W0:Y:S01]  /*4860*/  MUFU.EX2 R14, R14 ;  /* 0x0000000e000e7308 */ /* 0x000e220000000800 */
[----:B--2---:R-:W-:Y:S01]  /*4870*/  FADD.FTZ R46, R126, R75 ;  /* 0x0000004b7e2e7221 */ /* 0x004fe20000010000 */
[----:B------:R-:W-:Y:S01]  /*4880*/  FADD.FTZ R12, R116, R69 ;  /* 0x00000045740c7221 */ /* 0x000fe20000010000 */
[----:B------:R-:W-:Y:S01]  /*4890*/  F2FP.F16.F32.PACK_AB R7, R126, R67 ;  /* 0x000000437e07723e */ /* 0x000fe200000000ff */
[-CC-:B------:R-:W-:Y:S01]  /*48a0*/  FFMA.FTZ R67, R98, R73.reuse, -R29.reuse ;  /* 0x0000004962437223 */ /* 0x180fe2000001081d */
[-CC-:B------:R-:W-:Y:S01]  /*48b0*/  FFMA.FTZ R96, R96, R73.reuse, -R29.reuse ;  /* 0x0000004960607223 */ /* 0x180fe2000001081d */
[----:B------:R-:W-:Y:S01]  /*48c0*/  FADD.FTZ R69, R15, R12 ;  /* 0x0000000c0f457221 */ /* 0x000fe20000010000 */
[-C--:B------:R-:W-:Y:S01]  /*48d0*/  FFMA.FTZ R100, R100, R73.reuse, -R29 ;  /* 0x0000004964647223 */ /* 0x080fe2000001081d */
[----:B------:R-:W2:Y:S01]  /*48e0*/  MUFU.EX2 R10, R10 ;  /* 0x0000000a000a7308 */ /* 0x000ea20000000800 */
[----:B-1----:R-:W-:Y:S01]  /*48f0*/  FADD.FTZ R75, R3, R46 ;  /* 0x0000002e034b7221 */ /* 0x002fe20000010000 */
[----:B------:R-:W-:Y:S01]  /*4900*/  FADD.FTZ R24, R60, R69 ;  /* 0x000000453c187221 */ /* 0x000fe20000010000 */
[-CC-:B------:R-:W-:Y:S01]  /*4910*/  FFMA.FTZ R46, R28, R73.reuse, -R29.reuse ;  /* 0x000000491c2e7223 */ /* 0x180fe2000001081d */
[-CC-:B------:R-:W-:Y:S01]  /*4920*/  FFMA.FTZ R102, R102, R73.reuse, -R29.reuse ;  /* 0x0000004966667223 */ /* 0x180fe2000001081d */
[-CC-:B------:R-:W-:Y:S01]  /*4930*/  FFMA.FTZ R120, R120, R73.reuse, -R29.reuse ;  /* 0x0000004978787223 */ /* 0x180fe2000001081d */
[----:B------:R-:W-:Y:S01]  /*4940*/  FFMA.FTZ R122, R122, R73, -R29 ;  /* 0x000000497a7a7223 */ /* 0x000fe2000001081d */
[----:B------:R1:W-:Y:S01]  /*4950*/  STSM.16.M88.4 [R2+0x24300], R4 ;  /* 0x0243000402007844 */ /* 0x0003e20000000200 */
[----:B------:R-:W3:Y:S01]  /*4960*/  MUFU.EX2 R49, R49 ;  /* 0x0000003100317308 */ /* 0x000ee20000000800 */
[----:B0-----:R-:W-:Y:S01]  /*4970*/  FADD.FTZ R75, R14, R75 ;  /* 0x0000004b0e4b7221 */ /* 0x001fe20000010000 */
[----:B------:R-:W-:Y:S01]  /*4980*/  F2FP.F16.F32.PACK_AB R28, R66, R9 ;  /* 0x00000009421c723e */ /* 0x000fe200000000ff */
[----:B------:R-:W-:-:S02]  /*4990*/  IMAD.MOV.U32 R68, RZ, RZ, R71 ;  /* 0x000000ffff447224 */ /* 0x000fc400078e0047 */
[--C-:B------:R-:W-:Y:S02]  /*49a0*/  IMAD.MOV.U32 R58, RZ, RZ, R71.reuse ;  /* 0x000000ffff3a7224 */ /* 0x100fe400078e0047 */
[----:B------:R-:W-:Y:S01]  /*49b0*/  IMAD.MOV.U32 R56, RZ, RZ, R71 ;  /* 0x000000ffff387224 */ /* 0x000fe200078e0047 */
[----:B------:R-:W0:Y:S01]  /*49c0*/  MUFU.EX2 R20, R20 ;  /* 0x0000001400147308 */ /* 0x000e220000000800 */
[----:B--2---:R-:W-:Y:S01]  /*49d0*/  FADD.FTZ R12, R10, R75 ;  /* 0x0000004b0a0c7221 */ /* 0x004fe20000010000 */
[----:B------:R-:W-:Y:S01]  /*49e0*/  FADD.FTZ R75, R25, R24 ;  /* 0x00000018194b7221 */ /* 0x000fe20000010000 */
[--C-:B------:R-:W-:Y:S02]  /*49f0*/  IMAD.MOV.U32 R54, RZ, RZ, R71.reuse ;  /* 0x000000ffff367224 */ /* 0x100fe400078e0047 */
[----:B------:R-:W-:Y:S02]  /*4a00*/  IMAD.MOV.U32 R52, RZ, RZ, R71 ;  /* 0x000000ffff347224 */ /* 0x000fe400078e0047 */
[C---:B------:R-:W-:Y:S01]  /*4a10*/  FADD.FTZ R24, R74.reuse, R75 ;  /* 0x0000004b4a187221 */ /* 0x040fe20000010000 */
[----:B-1----:R-:W-:Y:S01]  /*4a20*/  F2FP.F16.F32.PACK_AB R4, R74, R25 ;  /* 0x000000194a04723e */ /* 0x002fe200000000ff */
[----:B------:R-:W1:Y:S01]  /*4a30*/  MUFU.EX2 R51, R51 ;  /* 0x0000003300337308 */ /* 0x000e620000000800 */
[----:B---3--:R-:W-:Y:S01]  /*4a40*/  FADD.FTZ R69, R49, R12 ;  /* 0x0000000c31457221 */ /* 0x008fe20000010000 */
[----:B------:R-:W-:Y:S01]  /*4a50*/  FADD.FTZ R75, R21, R24 ;  /* 0x00000018154b7221 */ /* 0x000fe20000010000 */
[----:B------:R-:W-:-:S02]  /*4a60*/  IMAD.MOV.U32 R50, RZ, RZ, R71 ;  /* 0x000000ffff327224 */ /* 0x000fc400078e0047 */
[----:B------:R-:W-:Y:S02]  /*4a70*/  IMAD.MOV.U32 R48, RZ, RZ, R71 ;  /* 0x000000ffff307224 */ /* 0x000fe400078e0047 */
[----:B------:R-:W-:Y:S01]  /*4a80*/  FADD.FTZ R24, R70, R75 ;  /* 0x0000004b46187221 */ /* 0x000fe20000010000 */
[----:B------:R-:W2:Y:S01]  /*4a90*/  MUFU.EX2 R40, R40 ;  /* 0x0000002800287308 */ /* 0x000ea20000000800 */
[----:B0-----:R-:W-:-:S07]  /*4aa0*/  FADD.FTZ R12, R20, R69 ;  /* 0x00000045140c7221 */ /* 0x001fce0000010000 */
[----:B------:R-:W0:Y:S01]  /*4ab0*/  MUFU.EX2 R53, R53 ;  /* 0x0000003500357308 */ /* 0x000e220000000800 */
[C---:B-1----:R-:W-:Y:S01]  /*4ac0*/  FADD.FTZ R69, R51.reuse, R12 ;  /* 0x0000000c33457221 */ /* 0x042fe20000010000 */
[----:B------:R-:W-:Y:S01]  /*4ad0*/  F2FP.F16.F32.PACK_AB R5, R51, R20 ;  /* 0x000000143305723e */ /* 0x000fe200000000ff */
[----:B------:R-:W-:-:S05]  /*4ae0*/  IMAD.MOV.U32 R51, RZ, RZ, R71 ;  /* 0x000000ffff337224 */ /* 0x000fca00078e0047 */
[----:B------:R-:W1:Y:S01]  /*4af0*/  MUFU.EX2 R42, R42 ;  /* 0x0000002a002a7308 */ /* 0x000e620000000800 */
[----:B--2---:R-:W-:Y:S01]  /*4b00*/  FADD.FTZ R12, R40, R69 ;  /* 0x00000045280c7221 */ /* 0x004fe20000010000 */
[----:B------:R-:W-:-:S04]  /*4b10*/  FADD.FTZ R69, R11, R24 ;  /* 0x000000180b457221 */ /* 0x000fc80000010000 */
[----:B------:R-:W-:Y:S02]  /*4b20*/  FADD.FTZ R69, R62, R69 ;  /* 0x000000453e457221 */ /* 0x000fe40000010000 */
[----:B------:R-:W2:Y:S02]  /*4b30*/  MUFU.EX2 R55, R55 ;  /* 0x0000003700377308 */ /* 0x000ea40000000800 */
[----:B------:R-:W-:Y:S01]  /*4b40*/  FADD.FTZ R6, R26, R69 ;  /* 0x000000451a067221 */ /* 0x000fe20000010000 */
[C---:B------:R-:W-:Y:S01]  /*4b50*/  F2FP.F16.F32.PACK_AB R26, R27.reuse, R26 ;  /* 0x0000001a1b1a723e */ /* 0x040fe200000000ff */
[--C-:B------:R-:W-:Y:S02]  /*4b60*/  IMAD.MOV.U32 R69, RZ, RZ, R71.reuse ;  /* 0x000000ffff457224 */ /* 0x100fe400078e0047 */
[----:B------:R-:W-:Y:S02]  /*4b70*/  FADD.FTZ R6, R27, R6 ;  /* 0x000000061b067221 */ /* 0x000fe40000010000 */
[----:B------:R-:W3:Y:S02]  /*4b80*/  MUFU.EX2 R44, R44 ;  /* 0x0000002c002c7308 */ /* 0x000ee40000000800 */
[----:B------:R-:W-:Y:S01]  /*4b90*/  FADD.FTZ R25, R9, R6 ;  /* 0x0000000609197221 */ /* 0x000fe20000010000 */
[----:B------:R-:W-:Y:S01]  /*4ba0*/  F2FP.F16.F32.PACK_AB R6, R70, R21 ;  /* 0x000000154606723e */ /* 0x000fe200000000ff */
[----:B------:R-:W-:-:S02]  /*4bb0*/  IMAD.MOV.U32 R70, RZ, RZ, R71 ;  /* 0x000000ffff467224 */ /* 0x000fc400078e0047 */
[----:B------:R-:W-:Y:S01]  /*4bc0*/  FADD.FTZ R25, R66, R25 ;  /* 0x0000001942197221 */ /* 0x000fe20000010000 */
[----:B------:R-:W-:Y:S01]  /*4bd0*/  IMAD.MOV.U32 R66, RZ, RZ, R71 ;  /* 0x000000ffff427224 */ /* 0x000fe200078e0047 */
[----:B------:R4:W-:Y:S08]  /*4be0*/  MUFU.EX2 R0, R36 ;  /* 0x0000002400007308 */ /* 0x0009f00000000800 */
[----:B------:R-:W5:Y:S01]  /*4bf0*/  MUFU.EX2 R57, R57 ;  /* 0x0000003900397308 */ /* 0x000f620000000800 */
[----:B----4-:R-:W-:Y:S01]  /*4c00*/  FFMA.FTZ R36, R82, R73, -R29 ;  /* 0x0000004952247223 */ /* 0x010fe2000001081d */
[----:B0-----:R-:W-:Y:S01]  /*4c10*/  FADD.FTZ R29, R53, R12 ;  /* 0x0000000c351d7221 */ /* 0x001fe20000010000 */
[----:B------:R-:W-:-:S02]  /*4c20*/  F2FP.F16.F32.PACK_AB R12, R116, R13 ;  /* 0x0000000d740c723e */ /* 0x000fc400000000ff */
[----:B------:R-:W-:Y:S01]  /*4c30*/  F2FP.F16.F32.PACK_AB R13, R14, R3 ;  /* 0x000000030e0d723e */ /* 0x000fe200000000ff */
[----:B-1----:R-:W-:Y:S01]  /*4c40*/  FADD.FTZ R24, R42, R29 ;  /* 0x0000001d2a187221 */ /* 0x002fe20000010000 */
[----:B------:R-:W-:Y:S01]  /*4c50*/  F2FP.F16.F32.PACK_AB R14, R60, R15 ;  /* 0x0000000f3c0e723e */ /* 0x000fe200000000ff */
[----:B------:R-:W0:Y:S01]  /*4c60*/  MUFU.EX2 R32, R32 ;  /* 0x0000002000207308 */ /* 0x000e220000000800 */
[----:B------:R-:W-:Y:S01]  /*4c70*/  F2FP.F16.F32.PACK_AB R15, R49, R10 ;  /* 0x0000000a310f723e */ /* 0x000fe200000000ff */
[----:B--2---:R-:W-:Y:S01]  /*4c80*/  FADD.FTZ R29, R55, R24 ;  /* 0x00000018371d7221 */ /* 0x004fe20000010000 */
[----:B------:R-:W-:Y:S01]  /*4c90*/  F2FP.F16.F32.PACK_AB R24, R62, R11 ;  /* 0x0000000b3e18723e */ /* 0x000fe200000000ff */
[----:B------:R-:W-:Y:S02]  /*4ca0*/  IMAD.MOV.U32 R62, RZ, RZ, R71 ;  /* 0x000000ffff3e7224 */ /* 0x000fe400078e0047 */
[----:B---3--:R-:W-:Y:S01]  /*4cb0*/  FADD.FTZ R10, R44, R29 ;  /* 0x0000001d2c0a7221 */ /* 0x008fe20000010000 */
[----:B------:R-:W-:Y:S01]  /*4cc0*/  STSM.16.M88.4 [R2+0x25b00], R12 ;  /* 0x025b000c02007844 */ /* 0x000fe20000000200 */
[----:B------:R-:W1:Y:S01]  /*4cd0*/  MUFU.EX2 R59, R59 ;  /* 0x0000003b003b7308 */ /* 0x000e620000000800 */
[C---:B-----5:R-:W-:Y:S01]  /*4ce0*/  F2FP.F16.F32.PACK_AB R27, R57.reuse, R44 ;  /* 0x0000002c391b723e */ /* 0x060fe200000000ff */
[----:B------:R-:W-:Y:S01]  /*4cf0*/  FADD.FTZ R7, R57, R10 ;  /* 0x0000000a39077221 */ /* 0x000fe20000010000 */
[----:B------:R-:W-:-:S02]  /*4d00*/  IMAD.MOV.U32 R60, RZ, RZ, R71 ;  /* 0x000000ffff3c7224 */ /* 0x000fc400078e0047 */
[--C-:B------:R-:W-:Y:S02]  /*4d10*/  IMAD.MOV.U32 R57, RZ, RZ, R71.reuse ;  /* 0x000000ffff397224 */ /* 0x100fe400078e0047 */
[----:B------:R-:W-:Y:S01]  /*4d20*/  IMAD.MOV.U32 R49, RZ, RZ, R71 ;  /* 0x000000ffff317224 */ /* 0x000fe200078e0047 */
[----:B------:R-:W2:Y:S01]  /*4d30*/  MUFU.EX2 R34, R34 ;  /* 0x0000002200227308 */ /* 0x000ea20000000800 */
[----:B0-----:R-:W-:Y:S01]  /*4d40*/  FADD.FTZ R10, R32, R7 ;  /* 0x00000007200a7221 */ /* 0x001fe20000010000 */
[----:B------:R-:W-:Y:S01]  /*4d50*/  F2FP.F16.F32.PACK_AB R7, R53, R40 ;  /* 0x000000283507723e */ /* 0x000fe200000000ff */
[--C-:B------:R-:W-:Y:S02]  /*4d60*/  IMAD.MOV.U32 R53, RZ, RZ, R71.reuse ;  /* 0x000000ffff357224 */ /* 0x100fe400078e0047 */
[----:B------:R-:W-:Y:S02]  /*4d70*/  IMAD.MOV.U32 R44, RZ, RZ, R71 ;  /* 0x000000ffff2c7224 */ /* 0x000fe400078e0047 */
[----:B------:R0:W-:Y:S01]  /*4d80*/  STSM.16.M88.4 [R2+0x27300], R4 ;  /* 0x0273000402007844 */ /* 0x0001e20000000200 */
[----:B------:R-:W3:Y:S01]  /*4d90*/  MUFU.EX2 R61, R61 ;  /* 0x0000003d003d7308 */ /* 0x000ee20000000800 */
[----:B-1----:R-:W-:Y:S01]  /*4da0*/  FADD.FTZ R11, R59, R10 ;  /* 0x0000000a3b0b7221 */ /* 0x002fe20000010000 */
[----:B------:R-:W-:Y:S01]  /*4db0*/  FADD.FTZ R10, R30, R25 ;  /* 0x000000191e0a7221 */ /* 0x000fe20000010000 */
[----:B------:R-:W-:Y:S01]  /*4dc0*/  F2FP.F16.F32.PACK_AB R25, R55, R42 ;  /* 0x0000002a3719723e */ /* 0x000fe200000000ff */
[----:B------:R-:W-:Y:S01]  /*4dd0*/  IMAD.MOV.U32 R55, RZ, RZ, R71 ;  /* 0x000000ffff377224 */ /* 0x000fe200078e0047 */
[C---:B------:R-:W-:Y:S01]  /*4de0*/  F2FP.F16.F32.PACK_AB R30, R31.reuse, R30 ;  /* 0x0000001e1f1e723e */ /* 0x040fe200000000ff */
[----:B------:R-:W-:Y:S01]  /*4df0*/  FADD.FTZ R10, R31, R10 ;  /* 0x0000000a1f0a7221 */ /* 0x000fe20000010000 */
[----:B------:R-:W-:Y:S01]  /*4e00*/  F2FP.F16.F32.PACK_AB R29, R59, R32 ;  /* 0x000000203b1d723e */ /* 0x000fe200000000ff */
[----:B------:R-:W1:Y:S01]  /*4e10*/  MUFU.EX2 R92, R92 ;  /* 0x0000005c005c7308 */ /* 0x000e620000000800 */
[----:B--2---:R-:W-:Y:S01]  /*4e20*/  FADD.FTZ R20, R34, R11 ;  /* 0x0000000b22147221 */ /* 0x004fe20000010000 */
[----:B------:R-:W-:Y:S01]  /*4e30*/  FADD.FTZ R21, R33, R10 ;  /* 0x0000000a21157221 */ /* 0x000fe20000010000 */
[----:B------:R2:W-:Y:S01]  /*4e40*/  STSM.16.M88.4 [R2+0x28b00], R24 ;  /* 0x028b001802007844 */ /* 0x0005e20000000200 */
[----:B------:R-:W-:-:S02]  /*4e50*/  IMAD.MOV.U32 R59, RZ, RZ, R71 ;  /* 0x000000ffff3b7224 */ /* 0x000fc400078e0047 */
[--C-:B------:R-:W-:Y:S02]  /*4e60*/  IMAD.MOV.U32 R42, RZ, RZ, R71.reuse ;  /* 0x000000ffff2a7224 */ /* 0x100fe400078e0047 */
[----:B------:R-:W4:Y:S01]  /*4e70*/  MUFU.EX2 R45, R128 ;  /* 0x00000080002d7308 */ /* 0x000f220000000800 */
[C---:B---3--:R-:W-:Y:S01]  /*4e80*/  FADD.FTZ R11, R61.reuse, R20 ;  /* 0x000000143d0b7221 */ /* 0x048fe20000010000 */
[----:B------:R-:W-:Y:S01]  /*4e90*/  F2FP.F16.F32.PACK_AB R31, R61, R34 ;  /* 0x000000223d1f723e */ /* 0x000fe200000000ff */
[----:B------:R-:W-:Y:S02]  /*4ea0*/  IMAD.MOV.U32 R61, RZ, RZ, R71 ;  /* 0x000000ffff3d7224 */ /* 0x000fe400078e0047 */
[----:B------:R-:W-:Y:S01]  /*4eb0*/  FADD.FTZ R10, R0, R11 ;  /* 0x0000000b000a7221 */ /* 0x000fe20000010000 */
[----:B------:R-:W-:Y:S01]  /*4ec0*/  IMAD.MOV.U32 R40, RZ, RZ, R71 ;  /* 0x000000ffff287224 */ /* 0x000fe200078e0047 */
[----:B------:R3:W-:Y:S01]  /*4ed0*/  STSM.16.M88.4 [R2+0x2a300], R28 ;  /* 0x02a3001c02007844 */ /* 0x0007e20000000200 */
[----:B------:R-:W5:Y:S01]  /*4ee0*/  MUFU.EX2 R63, R63 ;  /* 0x0000003f003f7308 */ /* 0x000f620000000800 */
[C---:B-1----:R-:W-:Y:S01]  /*4ef0*/  FADD.FTZ R20, R92.reuse, R21 ;  /* 0x000000155c147221 */ /* 0x042fe20000010000 */
[----:B0-----:R-:W-:Y:S01]  /*4f00*/  F2FP.F16.F32.PACK_AB R4, R92, R33 ;  /* 0x000000215c04723e */ /* 0x001fe200000000ff */
[--C-:B------:R-:W-:Y:S01]  /*4f10*/  IMAD.MOV.U32 R34, RZ, RZ, R71.reuse ;  /* 0x000000ffff227224 */ /* 0x100fe200078e0047 */
[----:B--2---:R-:W-:Y:S01]  /*4f20*/  MOV R25, R71 ;  /* 0x0000004700197202 */ /* 0x004fe20000000f00 */
[----:B------:R-:W-:-:S02]  /*4f30*/  IMAD.MOV.U32 R33, RZ, RZ, R71 ;  /* 0x000000ffff217224 */ /* 0x000fc400078e0047 */
[--C-:B------:R-:W-:Y:S01]  /*4f40*/  IMAD.MOV.U32 R32, RZ, RZ, R71.reuse ;  /* 0x000000ffff207224 */ /* 0x100fe200078e0047 */
[----:B------:R-:W0:Y:S01]  /*4f50*/  MUFU.EX2 R90, R90 ;  /* 0x0000005a005a7308 */ /* 0x000e220000000800 */
[----:B----4-:R-:W-:Y:S01]  /*4f60*/  FADD.FTZ R21, R45, R20 ;  /* 0x000000142d157221 */ /* 0x010fe20000010000 */
[--C-:B------:R-:W-:Y:S02]  /*4f70*/  IMAD.MOV.U32 R27, RZ, RZ, R71.reuse ;  /* 0x000000ffff1b7224 */ /* 0x100fe400078e0047 */
[--C-:B------:R-:W-:Y:S02]  /*4f80*/  IMAD.MOV.U32 R26, RZ, RZ, R71.reuse ;  /* 0x000000ffff1a7224 */ /* 0x100fe400078e0047 */
[--C-:B------:R-:W-:Y:S02]  /*4f90*/  IMAD.MOV.U32 R24, RZ, RZ, R71.reuse ;  /* 0x000000ffff187224 */ /* 0x100fe400078e0047 */
[----:B------:R-:W1:Y:S01]  /*4fa0*/  MUFU.EX2 R36, R36 ;  /* 0x0000002400247308 */ /* 0x000e620000000800 */
[----:B-----5:R-:W-:Y:S01]  /*4fb0*/  FADD.FTZ R11, R63, R10 ;  /* 0x0000000a3f0b7221 */ /* 0x020fe20000010000 */
[----:B---3--:R-:W-:-:S02]  /*4fc0*/  IMAD.MOV.U32 R31, RZ, RZ, R71 ;  /* 0x000000ffff1f7224 */ /* 0x008fc400078e0047 */
[--C-:B------:R-:W-:Y:S02]  /*4fd0*/  IMAD.MOV.U32 R30, RZ, RZ, R71.reuse ;  /* 0x000000ffff1e7224 */ /* 0x100fe400078e0047 */
[----:B------:R-:W-:Y:S02]  /*4fe0*/  IMAD.MOV.U32 R29, RZ, RZ, R71 ;  /* 0x000000ffff1d7224 */ /* 0x000fe400078e0047 */
[----:B------:R-:W2:Y:S01]  /*4ff0*/  MUFU.EX2 R43, R43 ;  /* 0x0000002b002b7308 */ /* 0x000ea20000000800 */
[----:B0-----:R-:W-:Y:S01]  /*5000*/  FADD.FTZ R12, R90, R21 ;  /* 0x000000155a0c7221 */ /* 0x001fe20000010000 */
[----:B------:R-:W-:-:S06]  /*5010*/  IMAD.MOV.U32 R28, RZ, RZ, R71 ;  /* 0x000000ffff1c7224 */ /* 0x000fcc00078e0047 */
[----:B------:R-:W0:Y:S01]  /*5020*/  MUFU.EX2 R65, R65 ;  /* 0x0000004100417308 */ /* 0x000e220000000800 */
[----:B-1----:R-:W-:-:S07]  /*5030*/  FADD.FTZ R10, R36, R11 ;  /* 0x0000000b240a7221 */ /* 0x002fce0000010000 */
[----:B------:R-:W1:Y:S01]  /*5040*/  MUFU.EX2 R78, R78 ;  /* 0x0000004e004e7308 */ /* 0x000e620000000800 */
[----:B--2---:R-:W-:-:S07]  /*5050*/  FADD.FTZ R7, R43, R12 ;  /* 0x0000000c2b077221 */ /* 0x004fce0000010000 */
        /* <DEDUP_REMOVED lines=8> */
[----:B------:R-:W-:Y:S01]  /*50e0*/  F2FP.F16.F32.PACK_AB R5, R63, R0 ;  /* 0x000000003f05723e */ /* 0x000fe200000000ff */
[----:B------:R-:W-:-:S05]  /*50f0*/  IMAD.MOV.U32 R63, RZ, RZ, R71 ;  /* 0x000000ffff3f7224 */ /* 0x000fca00078e0047 */
[----:B------:R-:W2:Y:S01]  /*5100*/  MUFU.EX2 R80, R80 ;  /* 0x0000005000507308 */ /* 0x000ea20000000800 */
[----:B0-----:R-:W-:-:S07]  /*5110*/  FADD.FTZ R9, R41, R10 ;  /* 0x0000000a29097221 */ /* 0x001fce0000010000 */
[----:B------:R-:W0:Y:S01]  /*5120*/  MUFU.EX2 R46, R46 ;  /* 0x0000002e002e7308 */ /* 0x000e220000000800 */
[C---:B-1----:R-:W-:Y:S01]  /*5130*/  FADD.FTZ R7, R67.reuse, R6 ;  /* 0x0000000643077221 */ /* 0x042fe20000010000 */
[----:B------:R-:W-:Y:S01]  /*5140*/  F2FP.F16.F32.PACK_AB R6, R90, R45 ;  /* 0x0000002d5a06723e */ /* 0x000fe200000000ff */
[--C-:B------:R-:W-:Y:S01]  /*5150*/  IMAD.MOV.U32 R45, RZ, RZ, R71.reuse ;  /* 0x000000ffff2d7224 */ /* 0x100fe200078e0047 */
[----:B------:R-:W-:Y:S01]  /*5160*/  F2FP.F16.F32.PACK_AB R13, R67, R38 ;  /* 0x00000026430d723e */ /* 0x000fe200000000ff */
[----:B------:R-:W-:Y:S01]  /*5170*/  IMAD.MOV.U32 R38, RZ, RZ, R71 ;  /* 0x000000ffff267224 */ /* 0x000fe200078e0047 */
[----:B------:R-:W-:Y:S02]  /*5180*/  MOV R67, R71 ;  /* 0x0000004700437202 */ /* 0x000fe40000000f00 */
[----:B------:R-:W1:Y:S01]  /*5190*/  MUFU.EX2 R39, R39 ;  /* 0x0000002700277308 */ /* 0x000e620000000800 */
[C---:B--2---:R-:W-:Y:S01]  /*51a0*/  FADD.FTZ R10, R80.reuse, R9 ;  /* 0x00000009500a7221 */ /* 0x044fe20000010000 */
[----:B------:R-:W-:Y:S01]  /*51b0*/  F2FP.F16.F32.PACK_AB R14, R80, R41 ;  /* 0x00000029500e723e */ /* 0x000fe200000000ff */
[----:B------:R-:W-:-:S05]  /*51c0*/  IMAD.MOV.U32 R41, RZ, RZ, R71 ;  /* 0x000000ffff297224 */ /* 0x000fca00078e0047 */
[----:B------:R-:W2:Y:S01]  /*51d0*/  MUFU.EX2 R3, R106 ;  /* 0x0000006a00037308 */ /* 0x000ea20000000800 */
[----:B0-----:R-:W-:Y:S01]  /*51e0*/  FADD.FTZ R0, R46, R7 ;  /* 0x000000072e007221 */ /* 0x001fe20000010000 */
[----:B------:R-:W-:Y:S01]  /*51f0*/  F2FP.F16.F32.PACK_AB R7, R65, R36 ;  /* 0x000000244107723e */ /* 0x000fe200000000ff */
[--C-:B------:R-:W-:Y:S02]  /*5200*/  IMAD.MOV.U32 R65, RZ, RZ, R71.reuse ;  /* 0x000000ffff417224 */ /* 0x100fe400078e0047 */
[----:B------:R-:W-:Y:S02]  /*5210*/  IMAD.MOV.U32 R36, RZ, RZ, R71 ;  /* 0x000000ffff247224 */ /* 0x000fe400078e0047 */
[----:B------:R0:W-:Y:S01]  /*5220*/  STSM.16.M88.4 [R2+0x2bb00], R4 ;  /* 0x02bb000402007844 */ /* 0x0001e20000000200 */
[----:B------:R-:W3:Y:S01]  /*5230*/  MUFU.EX2 R85, R110 ;  /* 0x0000006e00557308 */ /* 0x000ee20000000800 */
[----:B-1----:R-:W-:-:S07]  /*5240*/  FADD.FTZ R9, R39, R10 ;  /* 0x0000000a27097221 */ /* 0x002fce0000010000 */
[----:B------:R-:W1:Y:S01]  /*5250*/  MUFU.EX2 R84, R84 ;  /* 0x0000005400547308 */ /* 0x000e620000000800 */
[C---:B--2---:R-:W-:Y:S01]  /*5260*/  FADD.FTZ R0, R3.reuse, R0 ;  /* 0x0000000003007221 */ /* 0x044fe20000010000 */
[----:B------:R-:W-:Y:S02]  /*5270*/  F2FP.F16.F32.PACK_AB R15, R3, R46 ;  /* 0x0000002e030f723e */ /* 0x000fe400000000ff */
[----:B------:R-:W-:-:S03]  /*5280*/  MOV R46, R71 ;  /* 0x00000047002e7202 */ /* 0x000fc60000000f00 */
[----:B------:R2:W-:Y:S01]  /*5290*/  STSM.16.M88.4 [R2+0x2d300], R12 ;  /* 0x02d3000c02007844 */ /* 0x0005e20000000200 */
[----:B------:R-:W4:Y:S01]  /*52a0*/  MUFU.EX2 R112, R112 ;  /* 0x0000007000707308 */ /* 0x000f220000000800 */
[----:B---3--:R-:W-:-:S07]  /*52b0*/  FADD.FTZ R11, R85, R0 ;  /* 0x00000000550b7221 */ /* 0x008fce0000010000 */
[----:B------:R-:W3:Y:S01]  /*52c0*/  MUFU.EX2 R37, R37 ;  /* 0x0000002500257308 */ /* 0x000ee20000000800 */
[C---:B-1----:R-:W-:Y:S01]  /*52d0*/  FADD.FTZ R0, R84.reuse, R9 ;  /* 0x0000000954007221 */ /* 0x042fe20000010000 */
[----:B------:R-:W-:Y:S01]  /*52e0*/  F2FP.F16.F32.PACK_AB R84, R84, R39 ;  /* 0x000000275454723e */ /* 0x000fe200000000ff */
[----:B------:R-:W-:-:S05]  /*52f0*/  IMAD.MOV.U32 R39, RZ, RZ, R71 ;  /* 0x000000ffff277224 */ /* 0x000fca00078e0047 */
[----:B------:R-:W1:Y:S01]  /*5300*/  MUFU.EX2 R76, R76 ;  /* 0x0000004c004c7308 */ /* 0x000e620000000800 */
[C---:B----4-:R-:W-:Y:S01]  /*5310*/  FADD.FTZ R10, R112.reuse, R11 ;  /* 0x0000000b700a7221 */ /* 0x050fe20000010000 */
[----:B------:R-:W-:-:S06]  /*5320*/  F2FP.F16.F32.PACK_AB R85, R112, R85 ;  /* 0x000000557055723e */ /* 0x000fcc00000000ff */
[----:B------:R-:W4:Y:S01]  /*5330*/  MUFU.EX2 R87, R108 ;  /* 0x0000006c00577308 */ /* 0x000f220000000800 */
[----:B---3--:R-:W-:-:S07]  /*5340*/  FADD.FTZ R11, R37, R0 ;  /* 0x00000000250b7221 */ /* 0x008fce0000010000 */
[----:B------:R-:W3:Y:S01]  /*5350*/  MUFU.EX2 R35, R35 ;  /* 0x0000002300237308 */ /* 0x000ee20000000800 */
[C---:B-1----:R-:W-:Y:S01]  /*5360*/  FADD.FTZ R0, R76.reuse, R11 ;  /* 0x0000000b4c007221 */ /* 0x042fe20000010000 */
[----:B------:R-:W-:Y:S01]  /*5370*/  F2FP.F16.F32.PACK_AB R86, R76, R37 ;  /* 0x000000254c56723e */ /* 0x000fe200000000ff */
[----:B------:R-:W-:-:S05]  /*5380*/  IMAD.MOV.U32 R37, RZ, RZ, R71 ;  /* 0x000000ffff257224 */ /* 0x000fca00078e0047 */
[----:B------:R-:W0:Y:S01]  /*5390*/  MUFU.EX2 R96, R96 ;  /* 0x0000006000607308 */ /* 0x000e220000000800 */
[----:B----4-:R-:W-:-:S07]  /*53a0*/  FADD.FTZ R21, R87, R10 ;  /* 0x0000000a57157221 */ /* 0x010fce0000010000 */
[----:B------:R-:W1:Y:S01]  /*53b0*/  MUFU.EX2 R88, R88 ;  /* 0x0000005800587308 */ /* 0x000e620000000800 */
[----:B---3--:R-:W-:-:S07]  /*53c0*/  FADD.FTZ R3, R35, R0 ;  /* 0x0000000023037221 */ /* 0x008fce0000010000 */
[----:B------:R-:W3:Y:S01]  /*53d0*/  MUFU.EX2 R89, R100 ;  /* 0x0000006400597308 */ /* 0x000ee20000000800 */
[C---:B0-----:R-:W-:Y:S01]  /*53e0*/  FADD.FTZ R4, R96.reuse, R21 ;  /* 0x0000001560047221 */ /* 0x041fe20000010000 */
[----:B------:R-:W-:-:S05]  /*53f0*/  F2FP.F16.F32.PACK_AB R87, R96, R87 ;  /* 0x000000576057723e */ /* 0x000fca00000000ff */
[----:B------:R2:W-:Y:S01]  /*5400*/  STSM.16.M88.4 [R2+0x2eb00], R84 ;  /* 0x02eb005402007844 */ /* 0x0005e20000000200 */
[----:B------:R-:W-:Y:S01]  /*5410*/  MUFU.EX2 R47, R47 ;  /* 0x0000002f002f7308 */ /* 0x000fe20000000800 */
[C---:B-1----:R-:W-:Y:S01]  /*5420*/  FADD.FTZ R0, R88.reuse, R3 ;  /* 0x0000000358007221 */ /* 0x042fe20000010000 */
[----:B------:R-:W-:Y:S01]  /*5430*/  F2FP.F16.F32.PACK_AB R88, R88, R35 ;  /* 0x000000235858723e */ /* 0x000fe200000000ff */
[----:B------:R-:W-:-:S05]  /*5440*/  IMAD.MOV.U32 R35, RZ, RZ, R71 ;  /* 0x000000ffff237224 */ /* 0x000fca00078e0047 */
[----:B------:R-:W0:Y:S01]  /*5450*/  MUFU.EX2 R94, R94 ;  /* 0x0000005e005e7308 */ /* 0x000e220000000800 */
[----:B---3--:R-:W-:-:S07]  /*5460*/  FADD.FTZ R5, R89, R4 ;  /* 0x0000000459057221 */ /* 0x008fce0000010000 */
[----:B------:R-:W1:Y:S08]  /*5470*/  MUFU.EX2 R102, R102 ;  /* 0x0000006600667308 */ /* 0x000e700000000800 */
[----:B------:R-:W-:Y:S01]  /*5480*/  MUFU.EX2 R120, R120 ;  /* 0x0000007800787308 */ /* 0x000fe20000000800 */
[----:B0-----:R-:W-:Y:S01]  /*5490*/  F2FP.F16.F32.PACK_AB R90, R94, R47 ;  /* 0x0000002f5e5a723e */ /* 0x001fe200000000ff */
[----:B------:R-:W-:-:S04]  /*54a0*/  FADD.FTZ R47, R47, R0 ;  /* 0x000000002f2f7221 */ /* 0x000fc80000010000 */
[----:B------:R-:W-:Y:S01]  /*54b0*/  FADD.FTZ R6, R94, R47 ;  /* 0x0000002f5e067221 */ /* 0x000fe20000010000 */
[----:B------:R-:W-:Y:S01]  /*54c0*/  IMAD.MOV.U32 R47, RZ, RZ, R71 ;  /* 0x000000ffff2f7224 */ /* 0x000fe200078e0047 */
[----:B------:R-:W0:Y:S01]  /*54d0*/  MUFU.EX2 R9, R122 ;  /* 0x0000007a00097308 */ /* 0x000e220000000800 */
[C---:B-1----:R-:W-:Y:S01]  /*54e0*/  F2FP.F16.F32.PACK_AB R89, R102.reuse, R89 ;  /* 0x000000596659723e */ /* 0x042fe200000000ff */
[----:B------:R-:W-:Y:S01]  /*54f0*/  FADD.FTZ R5, R102, R5 ;  /* 0x0000000566057221 */ /* 0x000fe20000010000 */
[----:B0-----:R-:W-:-:S03]  /*5500*/  F2FP.F16.F32.PACK_AB R91, R9, R120 ;  /* 0x00000078095b723e */ /* 0x001fc600000000ff */
[----:B------:R-:W-:Y:S02]  /*5510*/  FADD.FTZ R120, R120, R5 ;  /* 0x0000000578787221 */ /* 0x000fe40000010000 */
[----:B------:R2:W-:Y:S02]  /*5520*/  STSM.16.M88.4 [R2+0x30300], R88 ;  /* 0x0303005802007844 */ /* 0x0005e40000000200 */
[----:B------:R-:W-:Y:S01]  /*5530*/  FADD.FTZ R3, R9, R120 ;  /* 0x0000007809037221 */ /* 0x000fe20000010000 */
[----:B------:R0:W-:Y:S06]  /*5540*/  MEMBAR.ALL.CTA ;  /* 0x0000000000007992 */ /* 0x0001ec0000008000 */
[----:B0-----:R-:W0:Y:S02]  /*5550*/  FENCE.VIEW.ASYNC.S ;  /* 0x00000000000073c6 */ /* 0x001e240000000000 */
[----:B0-----:R-:W-:Y:S01]  /*5560*/  NOP ;  /* 0x0000000000007918 */ /* 0x001fe20000000000 */
        /* <DEDUP_REMOVED lines=31> */
.L_x_10108:
[----:B------:R-:W-:Y:S01]  /*5760*/  UIADD3 UR39, UR58, 0x1, URZ ;  /* 0x000000013a277890 */ /* 0x000fe2000fffe03f */
[----:B------:R-:W-:-:S03]  /*5770*/  ISETP.NE.AND P3, PT, RZ, UR38, PT ;  /* 0x00000026ff007c0c */ /* 0x000fc6000bf65270 */
[----:B------:R-:W-:-:S04]  /*5780*/  UISETP.NE.AND UP0, UPT, UR39, 0x2, UPT ;  /* 0x000000022700788c */ /* 0x000fc8000bf05270 */
[----:B------:R-:W-:Y:S02]  /*5790*/  USEL UR6, URZ, 0x1, UP0 ;  /* 0x000000013f067887 */ /* 0x000fe40008000000 */
[----:B------:R-:W-:-:S04]  /*57a0*/  USEL UR39, UR39, URZ, UP0 ;  /* 0x0000003f27277287 */ /* 0x000fc80008000000 */
[----:B------:R-:W-:Y:S01]  /*57b0*/  LOP3.LUT R16, R7, UR6, RZ, 0x3c, !PT ;  /* 0x0000000607107c12 */ /* 0x000fe2000f8e3cff */
[----:B0-----:R-:W-:Y:S07]  /*57c0*/  @P3 BRA `(.L_x_10100) ;  /* 0x0000000000283947 */ /* 0x001fee0003800000 */
[----:B------:R-:W-:Y:S05]  /*57d0*/  @!P0 BRA `(.L_x_10101) ;  /* 0x0000000000048947 */ /* 0x000fea0003800000 */
[----:B------:R-:W-:Y:S01]  /*57e0*/  BPT.TRAP 0x1 ;  /* 0x000000040000795c */ /* 0x000fe20000300000 */
.L_x_10101:
[----:B------:R-:W-:Y:S01]  /*57f0*/  ULEA UR6, UR39, UR36, 0x3 ;  /* 0x0000002427067291 */ /* 0x000fe2000f8e183f */
[----:B------:R-:W-:-:S08]  /*5800*/  SHF.L.U32 R8, R16, 0x1f, RZ ;  /* 0x0000001f10087819 */ /* 0x000fd000000006ff */
[----:B------:R0:W1:Y:S01]  /*5810*/  SYNCS.PHASECHK.TRANS64.TRYWAIT P2, [UR6+0x31c30], R8 ;  /* 0x031c3008ff0075a7 */ /* 0x0000620008040146 */
[----:B------:R-:W-:Y:S05]  /*5820*/  @!P0 BRA `(.L_x_10102) ;  /* 0x0000000000048947 */ /* 0x000fea0003800000 */
[----:B------:R-:W-:Y:S01]  /*5830*/  BPT.TRAP 0x1 ;  /* 0x000000040000795c */ /* 0x000fe20000300000 */
.L_x_10102:
[----:B-1----:R-:W-:Y:S05]  /*5840*/  @P2 BRA `(.L_x_10100) ;  /* 0x0000000000082947 */ /* 0x002fea0003800000 */
[----:B------:R-:W1:Y:S02]  /*5850*/  SYNCS.PHASECHK.TRANS64.TRYWAIT P2, [UR6+0x31c30], R8 ;  /* 0x031c3008ff0075a7 */ /* 0x000e640008040146 */
[----:B-1----:R-:W-:Y:S05]  /*5860*/  @!P2 BRA `(.L_x_10103) ;  /* 0x000000c000bca947 */ /* 0x002fea0003800000 */
.L_x_10100:
        /* <DEDUP_REMOVED lines=81> */
[----:B--2---:R-:W-:-:S06]  /*5d80*/  WARPGROUP.ARRIVE ;  /* 0x00000000000079c5 */ /* 0x004fcc0000000000 */
        /* <DEDUP_REMOVED lines=274> */
.L_x_10105:
[----:B------:R-:W-:Y:S01]  /*6eb0*/  ULEA UR6, UR58, UR36, 0x3 ;  /* 0x000000243a067291 */ /* 0x000fe2000f8e183f */
[----:B------:R-:W-:-:S08]  /*6ec0*/  SHF.L.U32 R7, R7, 0x1f, RZ ;  /* 0x0000001f07077819 */ /* 0x000fd000000006ff */
[----:B------:R0:W1:Y:S01]  /*6ed0*/  SYNCS.PHASECHK.TRANS64.TRYWAIT P2, [UR6+0x31c50], R7 ;  /* 0x031c5007ff0075a7 */ /* 0x0000620008040146 */
[----:B------:R-:W-:Y:S05]  /*6ee0*/  @!P0 BRA `(.L_x_10106) ;  /* 0x0000000000048947 */ /* 0x000fea0003800000 */
[----:B------:R-:W-:Y:S01]  /*6ef0*/  BPT.TRAP 0x1 ;  /* 0x000000040000795c */ /* 0x000fe20000300000 */
.L_x_10106:
[----:B-1----:R-:W-:Y:S05]  /*6f00*/  @P2 BRA `(.L_x_10104) ;  /* 0x0000000000082947 */ /* 0x002fea0003800000 */
[----:B------:R-:W1:Y:S02]  /*6f10*/  SYNCS.PHASECHK.TRANS64.TRYWAIT P2, [UR6+0x31c50], R7 ;  /* 0x031c5007ff0075a7 */ /* 0x000e640008040146 */
[----:B-1----:R-:W-:Y:S05]  /*6f20*/  @!P2 BRA `(.L_x_10107) ;  /* 0x000000ac0024a947 */ /* 0x002fea0003800000 */
.L_x_10104:
[----:B------:R-:W-:Y:S01]  /*6f30*/  UIADD3 UR6, UR36, 0x200, URZ ;  /* 0x0000020024067890 */ /* 0x000fe2000fffe03f */
[----:B------:R-:W-:Y:S01]  /*6f40*/  WARPGROUP.ARRIVE ;  /* 0x00000000000079c5 */ /* 0x000fe20000000000 */
[----:B------:R-:W-:Y:S01]  /*6f50*/  ULOP3.LUT UR7, UR37, 0x10000, URZ, 0xfc, !UPT ;  /* 0x0001000025077892 */ /* 0x000fe2000f8efc3f */
[----:B01----:R-:W-:Y:S01]  /*6f60*/  FMUL.FTZ R7, R136, UR57 ;  /* 0x0000003988077c20 */ /* 0x003fe20008410000 */
[----:B------:R-:W-:Y:S01]  /*6f70*/  USHF.R.U32.HI UR6, URZ, 0x4, UR6 ;  /* 0x000000043f067899 */ /* 0x000fe20008011606 */
[----:B------:R-:W-:Y:S01]  /*6f80*/  FMUL.FTZ R8, R137, UR57 ;  /* 0x0000003989087c20 */ /* 0x000fe20008410000 */
[----:B------:R-:W-:Y:S01]  /*6f90*/  UMOV UR29, 0xc0000010 ;  /* 0xc0000010001d7882 */ /* 0x000fe20000000000 */
[----:B------:R-:W-:Y:S01]  /*6fa0*/  UMOV UR31, 0x80000020 ;  /* 0x80000020001f7882 */ /* 0x000fe20000000000 */
[----:B------:R-:W-:Y:S01]  /*6fb0*/  ULOP3.LUT UR6, UR6, 0x3fff, URZ, 0xc0, !UPT ;  /* 0x00003fff06067892 */ /* 0x000fe2000f8ec03f */
[----:B------:R-:W0:Y:S01]  /*6fc0*/  MUFU.TANH R7, R7 ;  /* 0x0000000700077308 */ /* 0x000e220000002400 */
[----:B------:R-:W-:Y:S01]  /*6fd0*/  UMOV UR28, UR7 ;  /* 0x00000007001c7c82 */ /* 0x000fe20008000000 */
        /* <DEDUP_REMOVED lines=14> */
[----:B------:R-:W-:Y:S01]  /*70c0*/  HGMMA.64x96x16.F32 R24, gdesc[UR28].tnspB, R24, gsb0 ;  /* 0x416000001c1879f0 */ /* 0x000fe20008000818 */
[----:B------:R-:W-:Y:S01]  /*70d0*/  UIADD3 UR28, UR7, 0x180, URZ ;  /* 0x00000180071c7890 */ /* 0x000fe2000fffe03f */
[----:B------:R-:W2:Y:S01]  /*70e0*/  MUFU.TANH R11, R11 ;  /* 0x0000000b000b7308 */ /* 0x000ea20000002400 */
[----:B------:R-:W-:Y:S01]  /*70f0*/  UIADD3 UR30, UR6, 0x40, URZ ;  /* 0x00000040061e7890 */ /* 0x000fe2000fffe03f */
[----:B------:R-:W-:Y:S01]  /*7100*/  FMUL.FTZ R99, R103, UR57 ;  /* 0x0000003967637c20 */ /* 0x000fe20008410000 */
[----:B------:R-:W-:Y:S01]  /*7110*/  UMOV UR29, 0xc0000010 ;  /* 0xc0000010001d7882 */ /* 0x000fe20000000000 */
[----:B------:R-:W-:Y:S01]  /*7120*/  UMOV UR31, 0x80000020 ;  /* 0x80000020001f7882 */ /* 0x000fe20000000000 */
[----:B------:R-:W-:Y:S01]  /*7130*/  FMUL.FTZ R103, R89, UR57 ;  /* 0x0000003959677c20 */ /* 0x000fe20008410000 */
[----:B------:R-:W-:Y:S01]  /*7140*/  FMUL.FTZ R89, R91, UR57 ;  /* 0x000000395b597c20 */ /* 0x000fe20008410000 */
[----:B0-----:R-:W-:Y:S01]  /*7150*/  FMNMX.FTZ R91, R7, R5, !PT ;  /* 0x00000005075b7209 */ /* 0x001fe20007810000 */
[----:B------:R-:W0:Y:S01]  /*7160*/  MUFU.TANH R12, R12 ;  /* 0x0000000c000c7308 */ /* 0x000e220000002400 */
[----:B------:R-:W-:Y:S01]  /*7170*/  FMUL.FTZ R129, R132, UR57 ;  /* 0x0000003984817c20 */ /* 0x000fe20008410000 */
[----:B------:R-:W-:Y:S01]  /*7180*/  FMUL.FTZ R21, R130, UR57 ;  /* 0x0000003982157c20 */ /* 0x000fe20008410000 */
[----:B------:R-:W-:Y:S01]  /*7190*/  FMUL.FTZ R130, R133, UR57 ;  /* 0x0000003985827c20 */ /* 0x000fe20008410000 */
[----:B------:R-:W-:Y:S01]  /*71a0*/  FMUL.FTZ R133, R108, UR57 ;  /* 0x000000396c857c20 */ /* 0x000fe20008410000 */
[----:B-1----:R-:W-:Y:S01]  /*71b0*/  FMNMX.FTZ R136, R8, R91, !PT ;  /* 0x0000005b08887209 */ /* 0x002fe20007810000 */
[----:B------:R-:W-:Y:S01]  /*71c0*/  FMUL.FTZ R108, R110, UR57 ;  /* 0x000000396e6c7c20 */ /* 0x000fe20008410000 */
[----:B------:R-:W-:Y:S01]  /*71d0*/  FMUL.FTZ R9, R138, UR57 ;  /* 0x000000398a097c20 */ /* 0x000fe20008410000 */
[----:B------:R-:W1:Y:S01]  /*71e0*/  MUFU.TANH R15, R15 ;  /* 0x0000000f000f7308 */ /* 0x000e620000002400 */
[----:B------:R-:W-:Y:S01]  /*71f0*/  FMUL.FTZ R110, R96, UR57 ;  /* 0x00000039606e7c20 */ /* 0x000fe20008410000 */
[----:B------:R-:W-:Y:S01]  /*7200*/  FMUL.FTZ R96, R98, UR57 ;  /* 0x0000003962607c20 */ /* 0x000fe20008410000 */
[----:B------:R-:W-:Y:S01]  /*7210*/  FMUL.FTZ R98, R102, UR57 ;  /* 0x0000003966627c20 */ /* 0x000fe20008410000 */
[----:B--2---:R-:W-:Y:S01]  /*7220*/  FMNMX.FTZ R91, R11, R136, !PT ;  /* 0x000000880b5b7209 */ /* 0x004fe20007810000 */
[----:B------:R-:W-:Y:S01]  /*7230*/  FMUL.FTZ R102, R88, UR57 ;  /* 0x0000003958667c20 */ /* 0x000fe20008410000 */
[----:B------:R-:W-:Y:S01]  /*7240*/  FMUL.FTZ R10, R139, UR57 ;  /* 0x000000398b0a7c20 */ /* 0x000fe20008410000 */
[----:B------:R-:W-:Y:S01]  /*7250*/  FMUL.FTZ R88, R90, UR57 ;  /* 0x000000395a587c20 */ /* 0x000fe20008410000 */
[----:B------:R-:W2:Y:S01]  /*7260*/  MUFU.TANH R20, R20 ;  /* 0x0000001400147308 */ /* 0x000ea20000002400 */
[----:B------:R-:W-:Y:S01]  /*7270*/  FMUL.FTZ R120, R120, UR57 ;  /* 0x0000003978787c20 */ /* 0x000fe20008410000 */
[----:B------:R-:W-:Y:S01]  /*7280*/  FMUL.FTZ R90, R94, UR57 ;  /* 0x000000395e5a7c20 */ /* 0x000fe20008410000 */
[----:B0-----:R-:W-:Y:S01]  /*7290*/  FMNMX.FTZ R94, R12, R91, !PT ;  /* 0x0000005b0c5e7209 */ /* 0x001fe20007810000 */
        /* <DEDUP_REMOVED lines=42> */
[----:B------:R-:W2:Y:S02]  /*7540*/  S2R R141, SR_TID.X ;  /* 0x00000000008d7919 */ /* 0x000ea40000002100 */
[----:B------:R-:W3:Y:S01]  /*7550*/  MUFU.TANH R13, R13 ;  /* 0x0000000d000d7308 */ /* 0x000ee20000002400 */
[----:B0-----:R-:W-:Y:S01]  /*7560*/  FMNMX.FTZ R80, R10, R95, !PT ;  /* 0x0000005f0a507209 */ /* 0x001fe20007810000 */
[----:B------:R-:W-:-:S06]  /*7570*/  FMUL.FTZ R95, R81, UR57 ;  /* 0x00000039515f7c20 */ /* 0x000fcc0008410000 */
[----:B------:R-:W0:Y:S01]  /*7580*/  MUFU.TANH R121, R121 ;  /* 0x0000007900797308 */ /* 0x000e220000002400 */
[----:B-1----:R-:W-:-:S07]  /*7590*/  FMNMX.FTZ R136, R120, R135, !PT ;  /* 0x0000008778887209 */ /* 0x002fce0007810000 */
[----:B------:R-:W1:Y:S01]  /*75a0*/  MUFU.TANH R14, R14 ;  /* 0x0000000e000e7308 */ /* 0x000e620000002400 */
[----:B---3--:R-:W-:Y:S01]  /*75b0*/  FMNMX.FTZ R81, R13, R80, !PT ;  /* 0x000000500d517209 */ /* 0x008fe20007810000 */
[----:B------:R-:W-:-:S06]  /*75c0*/  FMUL.FTZ R80, R82, UR57 ;  /* 0x0000003952507c20 */ /* 0x000fcc0008410000 */
[----:B------:R-:W3:Y:S01]  /*75d0*/  MUFU.TANH R124, R124 ;  /* 0x0000007c007c7308 */ /* 0x000ee20000002400 */
[----:B0-----:R-:W-:Y:S01]  /*75e0*/  FMNMX.FTZ R135, R121, R136, !PT ;  /* 0x0000008879877209 */ /* 0x001fe20007810000 */
[----:B------:R-:W-:Y:S02]  /*75f0*/  WARPGROUP.DEPBAR.LE gsb0, 0x0 ;  /* 0x00008000000079c5 */ /* 0x000fe40000010000 */
[----:B------:R-:W-:Y:S01]  /*7600*/  WARPGROUP.ARRIVE ;  /* 0x00000000000079c5 */ /* 0x000fe20000000000 */
[----:B--2---:R-:W-:-:S03]  /*7610*/  SHF.R.U32.HI R140, RZ, 0x7, R141 ;  /* 0x00000007ff8c7819 */ /* 0x004fc6000001168d */
[----:B------:R-:W0:Y:S01]  /*7620*/  MUFU.TANH R21, R21 ;  /* 0x0000001500157308 */ /* 0x000e220000002400 */
[----:B-1----:R-:W-:Y:S02]  /*7630*/  FMNMX.FTZ R136, R14, R81, !PT ;  /* 0x000000510e887209 */ /* 0x002fe40007810000 */
[----:B------:R-:W-:Y:S01]  /*7640*/  ISETP.GE.U32.AND P2, PT, R141, 0x180, PT ;  /* 0x000001808d00780c */ /* 0x000fe20003f46070 */
[----:B------:R-:W-:Y:S01]  /*7650*/  HGMMA.64x96x16.F32 R24, gdesc[UR28].tnspB, R24, gsb0 ;  /* 0x416000001c1879f0 */ /* 0x000fe20008000818 */
[----:B------:R-:W-:Y:S02]  /*7660*/  UIADD3 UR28, UR7, 0x300, URZ ;  /* 0x00000300071c7890 */ /* 0x000fe4000fffe03f */
[----:B------:R-:W-:Y:S01]  /*7670*/  UIADD3 UR30, UR6, 0x80, URZ ;  /* 0x00000080061e7890 */ /* 0x000fe2000fffe03f */
[----:B------:R-:W1:Y:S01]  /*7680*/  MUFU.TANH R125, R125 ;  /* 0x0000007d007d7308 */ /* 0x000e620000002400 */
[----:B------:R-:W-:Y:S01]  /*7690*/  UMOV UR29, 0xc0000010 ;  /* 0xc0000010001d7882 */ /* 0x000fe20000000000 */
[----:B------:R-:W-:Y:S01]  /*76a0*/  UMOV UR31, 0x80000020 ;  /* 0x80000020001f7882 */ /* 0x000fe20000000000 */
[----:B---3--:R-:W-:-:S05]  /*76b0*/  FMNMX.FTZ R138, R124, R135, !PT ;  /* 0x000000877c8a7209 */ /* 0x008fca0007810000 */
        /* <DEDUP_REMOVED lines=25> */
[----:B------:R-:W-:Y:S02]  /*7850*/  WARPGROUP.DEPBAR.LE gsb0, 0x0 ;  /* 0x00008000000079c5 */ /* 0x000fe40000010000 */
[----:B------:R-:W-:-:S04]  /*7860*/  WARPGROUP.ARRIVE ;  /* 0x00000000000079c5 */ /* 0x000fc80000000000 */
[----:B------:R-:W2:Y:S01]  /*7870*/  MUFU.TANH R127, R127 ;  /* 0x0000007f007f7308 */ /* 0x000ea20000002400 */
[----:B0-----:R-:W-:Y:S01]  /*7880*/  FMNMX.FTZ R82, R126, R83, !PT ;  /* 0x000000537e527209 */ /* 0x001fe20007810000 */
[----:B------:R-:W-:Y:S01]  /*7890*/  HGMMA.64x96x16.F32 R24, gdesc[UR28].tnspB, R24, gsb0 ;  /* 0x416000001c1879f0 */ /* 0x000fe20008000818 */
[----:B------:R-:W-:Y:S02]  /*78a0*/  UIADD3 UR28, UR7, 0x480, URZ ;  /* 0x00000480071c7890 */ /* 0x000fe4000fffe03f */
[----:B------:R-:W-:Y:S01]  /*78b0*/  UIADD3 UR30, UR6, 0xc0, URZ ;  /* 0x000000c0061e7890 */ /* 0x000fe2000fffe03f */
[----:B------:R-:W-:Y:S01]  /*78c0*/  UMOV UR29, 0xc0000010 ;  /* 0xc0000010001d7882 */ /* 0x000fe20000000000 */
[----:B------:R-:W-:Y:S01]  /*78d0*/  UMOV UR31, 0x80000020 ;  /* 0x80000020001f7882 */ /* 0x000fe20000000000 */
        /* <DEDUP_REMOVED lines=26> */
[----:B0-----:R-:W-:Y:S01]  /*7a80*/  FMNMX.FTZ R72, R106, R87, !PT ;  /* 0x000000576a487209 */ /* 0x001fe20007810000 */
[----:B------:R-:W-:Y:S02]  /*7a90*/  WARPGROUP.DEPBAR.LE gsb0, 0x0 ;  /* 0x00008000000079c5 */ /* 0x000fe40000010000 */
[----:B------:R-:W-:-:S04]  /*7aa0*/  WARPGROUP.ARRIVE ;  /* 0x00000000000079c5 */ /* 0x000fc80000000000 */
[----:B------:R-:W0:Y:S01]  /*7ab0*/  MUFU.TANH R102, R102 ;  /* 0x0000006600667308 */ /* 0x000e220000002400 */
[----:B-1----:R-:W-:Y:S01]  /*7ac0*/  FMNMX.FTZ R87, R101, R136, !PT ;  /* 0x0000008865577209 */ /* 0x002fe20007810000 */
[----:B------:R-:W-:Y:S01]  /*7ad0*/  HGMMA.64x96x16.F32 R24, gdesc[UR28].tnspB, R24, gsb0 ;  /* 0x416000001c1879f0 */ /* 0x000fe20008000818 */
[----:B------:R-:W-:Y:S01]  /*7ae0*/  UIADD3 UR28, UR7, 0x600, URZ ;  /* 0x00000600071c7890 */ /* 0x000fe2000fffe03f */
[----:B--2---:R-:W-:Y:S01]  /*7af0*/  FMNMX.FTZ R135, R107, R72, !PT ;  /* 0x000000486b877209 */ /* 0x004fe20007810000 */
[----:B------:R-:W-:-:S03]  /*7b00*/  UIADD3 UR30, UR6, 0x100, URZ ;  /* 0x00000100061e7890 */ /* 0x000fc6000fffe03f */
[----:B------:R-:W1:Y:S01]  /*7b10*/  MUFU.TANH R108, R108 ;  /* 0x0000006c006c7308 */ /* 0x000e620000002400 */
[----:B------:R-:W-:Y:S01]  /*7b20*/  UMOV UR29, 0xc0000010 ;  /* 0xc0000010001d7882 */ /* 0x000fe20000000000 */
[----:B------:R-:W-:-:S06]  /*7b30*/  UMOV UR31, 0x80000020 ;  /* 0x80000020001f7882 */ /* 0x000fcc0000000000 */
        /* <DEDUP_REMOVED lines=55> */
[----:B------:R-:W-:-:S06]  /*7eb0*/  FMUL.FTZ R77, R79, UR57 ;  /* 0x000000394f4d7c20 */ /* 0x000fcc0008410000 */
[----:B------:R-:W0:Y:S01]  /*7ec0*/  MUFU.TANH R82, R82 ;  /* 0x0000005200527308 */ /* 0x000e220000002400 */
[----:B-1----:R-:W-:Y:S02]  /*7ed0*/  FMNMX.FTZ R78, R80, R73, !PT ;  /* 0x00000049504e7209 */ /* 0x002fe40007810000 */
[----:B------:R-:W1:Y:S05]  /*7ee0*/  SHFL.BFLY PT, R73, R72, 0x2, 0x1f ;  /* 0x0c401f0048497f89 */ /* 0x000e6a00000e0000 */
[----:B------:R-:W3:Y:S01]  /*7ef0*/  MUFU.TANH R83, R83 ;  /* 0x0000005300537308 */ /* 0x000ee20000002400 */
[----:B--2---:R-:W-:-:S07]  /*7f00*/  FMNMX.FTZ R137, R81, R78, !PT ;  /* 0x0000004e51897209 */ /* 0x004fce0007810000 */
[----:B------:R-:W2:Y:S01]  /*7f10*/  MUFU.TANH R74, R74 ;  /* 0x0000004a004a7308 */ /* 0x000ea20000002400 */
[----:B0-----:R-:W-:Y:S01]  /*7f20*/  FMNMX.FTZ R78, R82, R137, !PT ;  /* 0x00000089524e7209 */ /* 0x001fe20007810000 */
[----:B------:R-:W-:Y:S02]  /*7f30*/  WARPGROUP.DEPBAR.LE gsb0, 0x0 ;  /* 0x00008000000079c5 */ /* 0x000fe40000010000 */
[----:B------:R-:W-:-:S04]  /*7f40*/  WARPGROUP.ARRIVE ;  /* 0x00000000000079c5 */ /* 0x000fc80000000000 */
[----:B------:R-:W0:Y:S01]  /*7f50*/  MUFU.TANH R75, R75 ;  /* 0x0000004b004b7308 */ /* 0x000e220000002400 */
[----:B---3--:R-:W-:Y:S02]  /*7f60*/  FMNMX.FTZ R79, R83, R78, !PT ;  /* 0x0000004e534f7209 */ /* 0x008fe40007810000 */
[----:B-1----:R-:W-:Y:S01]  /*7f70*/  FMNMX.FTZ R139, R72, R73, !PT ;  /* 0x00000049488b7209 */ /* 0x002fe20007810000 */
[----:B------:R-:W-:Y:S01]  /*7f80*/  HGMMA.64x96x16.F32 R24, gdesc[UR28].tnspB, R24, gsb0 ;  /* 0x416000001c1879f0 */ /* 0x000fe20008000818 */
[----:B------:R-:W-:Y:S01]  /*7f90*/  UIADD3 UR28, UR7, 0x900, URZ ;  /* 0x00000900071c7890 */ /* 0x000fe2000fffe03f */
[----:B--2---:R-:W-:Y:S01]  /*7fa0*/  FMNMX.FTZ R78, R74, R79, !PT ;  /* 0x0000004f4a4e7209 */ /* 0x004fe20007810000 */
[----:B------:R-:W-:Y:S01]  /*7fb0*/  UIADD3 UR30, UR6, 0x180, URZ ;  /* 0x00000180061e7890 */ /* 0x000fe2000fffe03f */
[----:B------:R-:W1:Y:S01]  /*7fc0*/  MUFU.TANH R76, R76 ;  /* 0x0000004c004c7308 */ /* 0x000e620000002400 */
[----:B------:R-:W-:Y:S01]  /*7fd0*/  UMOV UR29, 0xc0000010 ;  /* 0xc0000010001d7882 */ /* 0x000fe20000000000 */
[----:B------:R-:W-:Y:S01]  /*7fe0*/  UMOV UR31, 0x80000020 ;  /* 0x80000020001f7882 */ /* 0x000fe20000000000 */
[----:B------:R-:W2:Y:S01]  /*7ff0*/  SHFL.BFLY PT, R72, R139, 0x1, 0x1f ;  /* 0x0c201f008b487f89 */ /* 0x000ea200000e0000 */
[----:B------:R-:W3:Y:S04]  /*8000*/  LDC R73, c[0x0][0x988] ;  /* 0x00026200ff497b82 */ /* 0x000ee80000000800 */
[----:B------:R-:W4:Y:S01]  /*8010*/  MUFU.TANH R77, R77 ;  /* 0x0000004d004d7308 */ /* 0x000f220000002400 */
[----:B0-----:R-:W-:-:S04]  /*8020*/  FMNMX.FTZ R79, R75, R78, !PT ;  /* 0x0000004e4b4f7209 */ /* 0x001fc80007810000 */
[----:B-1----:R-:W-:-:S04]  /*8030*/  FMNMX.FTZ R78, R76, R79, !PT ;  /* 0x0000004f4c4e7209 */ /* 0x002fc80007810000 */
[----:B----4-:R-:W-:Y:S01]  /*8040*/  FMNMX.FTZ R138, R77, R78, !PT ;  /* 0x0000004e4d8a7209 */ /* 0x010fe20007810000 */
[----:B------:R-:W-:Y:S01]  /*8050*/  VIADD R78, R140, 0x9 ;  /* 0x000000098c4e7836 */ /* 0x000fe20000000000 */
[----:B--2---:R-:W-:Y:S01]  /*8060*/  FMNMX.FTZ R72, R139, R72, !PT ;  /* 0x000000488b487209 */ /* 0x004fe20007810000 */
[----:B------:R-:W-:Y:S02]  /*8070*/  IMAD.U32 R139, RZ, RZ, UR39 ;  /* 0x00000027ff8b7e24 */ /* 0x000fe4000f8e00ff */
[----:B------:R-:W0:Y:S01]  /*8080*/  SHFL.BFLY PT, R137, R138, 0x2, 0x1f ;  /* 0x0c401f008a897f89 */ /* 0x000e2200000e0000 */
[----:B------:R-:W-:Y:S01]  /*8090*/  SEL R79, R78, 0x9, !P2 ;  /* 0x000000094e4f7807 */ /* 0x000fe20005000000 */
[----:B------:R-:W-:Y:S01]  /*80a0*/  FADD.FTZ R78, -R72, R5 ;  /* 0x00000005484e7221 */ /* 0x000fe20000010100 */
[----:B------:R-:W-:Y:S02]  /*80b0*/  @!P1 LEA R139, R139, UR36, 0x3 ;  /* 0x000000248b8b9c11 */ /* 0x000fe4000f8e18ff */
[----:B------:R-:W-:Y:S01]  /*80c0*/  ISETP.GT.AND P2, PT, R0, RZ, PT ;  /* 0x000000ff0000720c */ /* 0x000fe20003f44270 */
[----:B---3--:R-:W-:Y:S01]  /*80d0*/  FMUL.FTZ R78, R78, R73 ;  /* 0x000000494e4e7220 */ /* 0x008fe20000410000 */
[----:B------:R-:W-:-:S05]  /*80e0*/  VIADD R0, R0, 0xffffffff ;  /* 0xffffffff00007836 */ /* 0x000fca0000000000 */
[----:B------:R-:W1:Y:S01]  /*80f0*/  MUFU.EX2 R78, R78 ;  /* 0x0000004e004e7308 */ /* 0x000e620000000800 */
[----:B0-----:R-:W-:Y:S01]  /*8100*/  FMNMX.FTZ R137, R138, R137, !PT ;  /* 0x000000898a897209 */ /* 0x001fe20007810000 */
[----:B------:R-:W-:-:S04]  /*8110*/  FMUL.FTZ R138, R72, R73 ;  /* 0x00000049488a7220 */ /* 0x000fc80000410000 */
[----:B------:R-:W0:Y:S01]  /*8120*/  SHFL.BFLY PT, R140, R137, 0x1, 0x1f ;  /* 0x0c201f00898c7f89 */ /* 0x000e2200000e0000 */
[-CC-:B------:R-:W-:Y:S01]  /*8130*/  FFMA.FTZ R5, R7, R73.reuse, -R138.reuse ;  /* 0x0000004907057223 */ /* 0x180fe2000001088a */
[----:B------:R-:W-:Y:S02]  /*8140*/  @!P1 VIADD R7, R139, 0x31c40 ;  /* 0x00031c408b079836 */ /* 0x000fe40000000000 */
[-CC-:B------:R-:W-:Y:S01]  /*8150*/  FFMA.FTZ R11, R11, R73.reuse, -R138.reuse ;  /* 0x000000490b0b7223 */ /* 0x180fe2000001088a */
[-CC-:B------:R-:W-:Y:S01]  /*8160*/  FFMA.FTZ R15, R15, R73.reuse, -R138.reuse ;  /* 0x000000490f0f7223 */ /* 0x180fe2000001088a */
        /* <DEDUP_REMOVED lines=33> */
[----:B------:R-:W-:Y:S01]  /*8380*/  FFMA.FTZ R87, R87, R73, -R138 ;  /* 0x0000004957577223 */ /* 0x000fe2000001088a */
[----:B------:R-:W-:-:S02]  /*8390*/  WARPGROUP.DEPBAR.LE gsb0, 0x0 ;  /* 0x00008000000079c5 */ /* 0x000fc40000010000 */
[----:B------:R-:W-:Y:S01]  /*83a0*/  WARPGROUP.ARRIVE ;  /* 0x00000000000079c5 */ /* 0x000fe20000000000 */
[----:B------:R-:W-:Y:S01]  /*83b0*/  MUFU.EX2 R129, R129 ;  /* 0x0000008100817308 */ /* 0x000fe20000000800 */
[-CC-:B------:R-:W-:Y:S01]  /*83c0*/  FFMA.FTZ R135, R135, R73.reuse, -R138.reuse ;  /* 0x0000004987877223 */ /* 0x180fe2000001088a */
[----:B------:R-:W-:-:S03]  /*83d0*/  FFMA.FTZ R136, R136, R73, -R138 ;  /* 0x0000004988887223 */ /* 0x000fc6000001088a */
[----:B------:R-:W-:Y:S01]  /*83e0*/  HGMMA.64x96x16.F32 R24, gdesc[UR28].tnspB, R24, gsb0 ;  /* 0x416000001c1879f0 */ /* 0x000fe20008000818 */
[----:B------:R-:W-:Y:S02]  /*83f0*/  UIADD3 UR28, UR7, 0xa80, URZ ;  /* 0x00000a80071c7890 */ /* 0x000fe4000fffe03f */
[----:B------:R-:W-:Y:S01]  /*8400*/  UIADD3 UR30, UR6, 0x1c0, URZ ;  /* 0x000001c0061e7890 */ /* 0x000fe2000fffe03f */
[----:B------:R-:W-:Y:S01]  /*8410*/  MUFU.EX2 R130, R130 ;  /* 0x0000008200827308 */ /* 0x000fe20000000800 */
[----:B------:R-:W-:Y:S01]  /*8420*/  UMOV UR29, 0xc0000010 ;  /* 0xc0000010001d7882 */ /* 0x000fe20000000000 */
[----:B------:R-:W-:-:S06]  /*8430*/  UMOV UR31, 0x80000020 ;  /* 0x80000020001f7882 */ /* 0x000fcc0000000000 */
        /* <DEDUP_REMOVED lines=15> */
[----:B------:R-:W-:Y:S01]  /*8530*/  HGMMA.64x96x16.F32 R24, gdesc[UR28].tnspB, R24, gsb0 ;  /* 0x416000001c1879f0 */ /* 0x000fe20008000818 */
[----:B------:R-:W-:Y:S02]  /*8540*/  UIADD3 UR28, UR7, 0xc00, URZ ;  /* 0x00000c00071c7890 */ /* 0x000fe4000fffe03f */
[----:B------:R-:W-:Y:S01]  /*8550*/  UIADD3 UR30, UR6, 0x200, URZ ;  /* 0x00000200061e7890 */ /* 0x000fe2000fffe03f */
[----:B------:R-:W-:Y:S01]  /*8560*/  UMOV UR29, 0xc0000010 ;  /* 0xc0000010001d7882 */ /* 0x000fe20000000000 */
[----:B------:R-:W-:Y:S02]  /*8570*/  UMOV UR31, 0x80000020 ;  /* 0x80000020001f7882 */ /* 0x000fe40000000000 */
        /* <DEDUP_REMOVED lines=15> */
[----:B------:R-:W-:Y:S07]  /*8670*/  HGMMA.64x96x16.F32 R24, gdesc[UR28].tnspB, R24, gsb0 ;  /* 0x416000001c1879f0 */ /* 0x000fee0008000818 */
[----:B------:R-:W-:Y:S08]  /*8680*/  MUFU.EX2 R135, R135 ;  /* 0x0000008700877308 */ /* 0x000ff00000000800 */
[----:B------:R-:W-:Y:S01]  /*8690*/  MUFU.EX2 R136, R136 ;  /* 0x0000008800887308 */ /* 0x000fe20000000800 */
[----:B------:R-:W-:-:S02]  /*86a0*/  WARPGROUP.DEPBAR.LE gsb0, 0x0 ;  /* 0x00008000000079c5 */ /* 0x000fc40000010000 */
[----:B------:R2:W-:Y:S06]  /*86b0*/  BAR.ARV R79, 0x100 ;  /* 0x0004004f0000751d */ /* 0x0005ec0000002000 */
[----:B------:R3:W-:Y:S01]  /*86c0*/  @!P1 SYNCS.ARRIVE.TRANS64.RED.A1T0 RZ, [R7+URZ], RZ ;  /* 0x000000ff07ff99a7 */ /* 0x0007e2000810043f */
[----:B-1----:R-:W-:Y:S01]  /*86d0*/  FMUL.FTZ R24, R24, R78 ;  /* 0x0000004e18187220 */ /* 0x002fe20000410000 */
[-CC-:B--2---:R-:W-:Y:S01]  /*86e0*/  FFMA.FTZ R79, R8, R73.reuse, -R138.reuse ;  /* 0x00000049084f7223 */ /* 0x184fe2000001088a */
[----:B0-----:R-:W-:Y:S01]  /*86f0*/  FMNMX.FTZ R8, R137, R140, !PT ;  /* 0x0000008c89087209 */ /* 0x001fe20007810000 */
[----:B------:R-:W-:Y:S01]  /*8700*/  FFMA.FTZ R137, R12, R73, -R138 ;  /* 0x000000490c897223 */ /* 0x000fe2000001088a */
[-C--:B------:R-:W-:Y:S01]  /*8710*/  FMUL.FTZ R25, R25, R78.reuse ;  /* 0x0000004e19197220 */ /* 0x080fe20000410000 */
[-C--:B------:R-:W-:Y:S01]  /*8720*/  FMUL.FTZ R28, R28, R78.reuse ;  /* 0x0000004e1c1c7220 */ /* 0x080fe20000410000 */
[----:B------:R-:W-:Y:S01]  /*8730*/  FMUL.FTZ R29, R29, R78 ;  /* 0x0000004e1d1d7220 */ /* 0x000fe20000410000 */
[----:B---3--:R-:W-:-:S02]  /*8740*/  IMAD.U32 R7, RZ, RZ, UR58 ;  /* 0x0000003aff077e24 */ /* 0x008fc4000f8e00ff */
[CC--:B------:R-:W-:Y:S01]  /*8750*/  FMUL.FTZ R140, R8.reuse, R73.reuse ;  /* 0x00000049088c7220 */ /* 0x0c0fe20000410000 */
[----:B------:R-:W-:Y:S01]  /*8760*/  FADD.FTZ R4, -R8, R4 ;  /* 0x0000000408047221 */ /* 0x000fe20000010100 */
[----:B------:R-:W0:Y:S01]  /*8770*/  MUFU.EX2 R79, R79 ;  /* 0x0000004f004f7308 */ /* 0x000e220000000800 */
[----:B------:R-:W-:Y:S01]  /*8780*/  UMOV UR58, UR39 ;  /* 0x00000027003a7c82 */ /* 0x000fe20008000000 */
[----:B------:R-:W-:Y:S01]  /*8790*/  @!P1 LEA R7, R7, UR36, 0x3 ;  /* 0x0000002407079c11 */ /* 0x000fe2000f8e18ff */
[-C--:B------:R-:W-:Y:S01]  /*87a0*/  FMUL.FTZ R4, R4, R73.reuse ;  /* 0x0000004904047220 */ /* 0x080fe20000410000 */
[-CC-:B------:R-:W-:Y:S01]  /*87b0*/  FFMA.FTZ R122, R122, R73.reuse, -R140.reuse ;  /* 0x000000497a7a7223 */ /* 0x180fe2000001088c */
[-CC-:B------:R-:W-:Y:S01]  /*87c0*/  FFMA.FTZ R114, R114, R73.reuse, -R140.reuse ;  /* 0x0000004972727223 */ /* 0x180fe2000001088c */
[-CC-:B------:R-:W-:Y:S01]  /*87d0*/  FFMA.FTZ R89, R89, R73.reuse, -R140.reuse ;  /* 0x0000004959597223 */ /* 0x180fe2000001088c */
[----:B------:R-:W-:Y:S01]  /*87e0*/  @!P1 VIADD R7, R7, 0x31c60 ;  /* 0x00031c6007079836 */ /* 0x000fe20000000000 */
[----:B------:R0:W-:Y:S01]  /*87f0*/  MUFU.EX2 R12, R4 ;  /* 0x00000004000c7308 */ /* 0x0001e20000000800 */
[-CC-:B------:R-:W-:Y:S01]  /*8800*/  FFMA.FTZ R90, R90, R73.reuse, -R140.reuse ;  /* 0x000000495a5a7223 */ /* 0x180fe2000001088c */
[-CC-:B------:R-:W-:Y:S01]  /*8810*/  FFMA.FTZ R98, R98, R73.reuse, -R140.reuse ;  /* 0x0000004962627223 */ /* 0x180fe2000001088c */
[-CC-:B------:R-:W-:Y:S01]  /*8820*/  FFMA.FTZ R91, R91, R73.reuse, -R140.reuse ;  /* 0x000000495b5b7223 */ /* 0x180fe2000001088c */
[----:B------:R-:W-:Y:S01]  /*8830*/  @!P1 PRMT R7, RZ, 0x654, R7 ;  /* 0x00000654ff079816 */ /* 0x000fe20000000007 */
[-CC-:B------:R-:W-:Y:S01]  /*8840*/  FFMA.FTZ R75, R75, R73.reuse, -R140.reuse ;  /* 0x000000494b4b7223 */ /* 0x180fe2000001088c */
[-CC-:B------:R-:W-:Y:S01]  /*8850*/  FFMA.FTZ R77, R77, R73.reuse, -R140.reuse ;  /* 0x000000494d4d7223 */ /* 0x180fe2000001088c */
[--C-:B------:R-:W-:Y:S01]  /*8860*/  FFMA.FTZ R82, R82, R73, -R140.reuse ;  /* 0x0000004952527223 */ /* 0x100fe2000001088c */
[----:B------:R1:W-:Y:S01]  /*8870*/  @!P1 SYNCS.ARRIVE.TRANS64.RED.A1T0 RZ, [R7+URZ], RZ ;  /* 0x000000ff07ff99a7 */ /* 0x0003e2000810043f */
[----:B------:R-:W2:Y:S01]  /*8880*/  MUFU.EX2 R137, R137 ;  /* 0x0000008900897308 */ /* 0x000ea20000000800 */
[----:B0-----:R-:W-:Y:S01]  /*8890*/  F2FP.F16.F32.PACK_AB R4, R79, R5 ;  /* 0x000000054f04723e */ /* 0x001fe200000000ff */
[-CC-:B------:R-:W-:Y:S01]  /*88a0*/  FFMA.FTZ R74, R74, R73.reuse, -R140.reuse ;  /* 0x000000494a4a7223 */ /* 0x180fe2000001088c */
[-CC-:B------:R-:W-:Y:S01]  /*88b0*/  FFMA.FTZ R76, R76, R73.reuse, -R140.reuse ;  /* 0x000000494c4c7223 */ /* 0x180fe2000001088c */
[-C--:B------:R-:W-:Y:S01]  /*88c0*/  FMUL.FTZ R32, R32, R78.reuse ;  /* 0x0000004e20207220 */ /* 0x080fe20000410000 */
[-C--:B------:R-:W-:Y:S01]  /*88d0*/  FMUL.FTZ R33, R33, R78.reuse ;  /* 0x0000004e21217220 */ /* 0x080fe20000410000 */
[----:B------:R-:W-:Y:S01]  /*88e0*/  FMUL.FTZ R36, R36, R78 ;  /* 0x0000004e24247220 */ /* 0x000fe20000410000 */
[-CC-:B-1----:R-:W-:Y:S01]  /*88f0*/  FFMA.FTZ R7, R9, R73.reuse, -R140.reuse ;  /* 0x0000004909077223 */ /* 0x182fe2000001088c */
[-CC-:B------:R-:W-:Y:S01]  /*8900*/  FFMA.FTZ R9, R10, R73.reuse, -R140.reuse ;  /* 0x000000490a097223 */ /* 0x180fe2000001088c */
[-CC-:B------:R-:W-:Y:S01]  /*8910*/  FFMA.FTZ R10, R13, R73.reuse, -R140.reuse ;  /* 0x000000490d0a7223 */ /* 0x180fe2000001088c */
[-C--:B------:R-:W-:Y:S01]  /*8920*/  FFMA.FTZ R13, R14, R73.reuse, -R140 ;  /* 0x000000490e0d7223 */ /* 0x080fe2000001088c */
[----:B------:R-:W-:Y:S01]  /*8930*/  FFMA.FTZ R14, R78, R6, R5 ;  /* 0x000000064e0e7223 */ /* 0x000fe20000010005 */
[----:B------:R-:W-:Y:S01]  /*8940*/  MUFU.EX2 R122, R122 ;  /* 0x0000007a007a7308 */ /* 0x000fe20000000800 */
[-C--:B------:R-:W-:Y:S01]  /*8950*/  FMUL.FTZ R37, R37, R78.reuse ;  /* 0x0000004e25257220 */ /* 0x080fe20000410000 */
[-C--:B------:R-:W-:Y:S01]  /*8960*/  FMUL.FTZ R40, R40, R78.reuse ;  /* 0x0000004e28287220 */ /* 0x080fe20000410000 */
[----:B------:R-:W-:Y:S01]  /*8970*/  FADD.FTZ R14, R79, R14 ;  /* 0x0000000e4f0e7221 */ /* 0x000fe20000010000 */
[----:B------:R-:W-:Y:S01]  /*8980*/  FFMA.FTZ R79, R83, R73, -R140 ;  /* 0x00000049534f7223 */ /* 0x000fe2000001088c */
[----:B--2---:R-:W-:Y:S01]  /*8990*/  F2FP.F16.F32.PACK_AB R6, R137, R11 ;  /* 0x0000000b8906723e */ /* 0x004fe200000000ff */
[-C--:B------:R-:W-:Y:S01]  /*89a0*/  FMUL.FTZ R41, R41, R78.reuse ;  /* 0x0000004e29297220 */ /* 0x080fe20000410000 */
[----:B------:R-:W-:Y:S01]  /*89b0*/  FADD.FTZ R14, R11, R14 ;  /* 0x0000000e0b0e7221 */ /* 0x000fe20000010000 */
[----:B------:R-:W0:Y:S01]  /*89c0*/  MUFU.EX2 R7, R7 ;  /* 0x0000000700077308 */ /* 0x000e220000000800 */
[-CC-:B------:R-:W-:Y:S01]  /*89d0*/  FFMA.FTZ R11, R88, R73.reuse, -R140.reuse ;  /* 0x00000049580b7223 */ /* 0x180fe2000001088c */
[-C--:B------:R-:W-:Y:S01]  /*89e0*/  FFMA.FTZ R88, R80, R73.reuse, -R140 ;  /* 0x0000004950587223 */ /* 0x080fe2000001088c */
[----:B------:R-:W-:Y:S01]  /*89f0*/  FADD.FTZ R137, R137, R14 ;  /* 0x0000000e89897221 */ /* 0x000fe20000010000 */
[-CC-:B------:R-:W-:Y:S01]  /*8a00*/  FFMA.FTZ R80, R81, R73.reuse, -R140.reuse ;  /* 0x0000004951507223 */ /* 0x180fe2000001088c */
[--C-:B------:R-:W-:Y:S01]  /*8a10*/  FFMA.FTZ R14, R99, R73, -R140.reuse ;  /* 0x00000049630e7223 */ /* 0x100fe2000001088c */
[-C--:B------:R-:W-:Y:S01]  /*8a20*/  FMUL.FTZ R44, R44, R78.reuse ;  /* 0x0000004e2c2c7220 */ /* 0x080fe20000410000 */
[----:B------:R-:W-:Y:S01]  /*8a30*/  FADD.FTZ R137, R15, R137 ;  /* 0x000000890f897221 */ /* 0x000fe20000010000 */
[----:B------:R-:W1:Y:S01]  /*8a40*/  MUFU.EX2 R9, R9 ;  /* 0x0000000900097308 */ /* 0x000e620000000800 */
        /* <DEDUP_REMOVED lines=8> */
[----:B0-----:R-:W-:Y:S01]  /*8ad0*/  FFMA.FTZ R3, R12, R3, R7 ;  /* 0x000000030c037223 */ /* 0x001fe20000010007 */
[-C--:B------:R-:W-:Y:S01]  /*8ae0*/  FMUL.FTZ R60, R60, R78.reuse ;  /* 0x0000004e3c3c7220 */ /* 0x080fe20000410000 */
[-C--:B------:R-:W-:Y:S01]  /*8af0*/  FMUL.FTZ R61, R61, R78.reuse ;  /* 0x0000004e3d3d7220 */ /* 0x080fe20000410000 */
[-C--:B------:R-:W-:Y:S01]  /*8b00*/  FMUL.FTZ R64, R64, R78.reuse ;  /* 0x0000004e40407220 */ /* 0x080fe20000410000 */
[-C--:B------:R-:W-:Y:S01]  /*8b10*/  FMUL.FTZ R65, R65, R78.reuse ;  /* 0x0000004e41417220 */ /* 0x080fe20000410000 */
[-C--:B------:R-:W-:Y:S01]  /*8b20*/  FMUL.FTZ R68, R68, R78.reuse ;  /* 0x0000004e44447220 */ /* 0x080fe20000410000 */
[----:B------:R-:W-:Y:S01]  /*8b30*/  FMUL.FTZ R69, R69, R78 ;  /* 0x0000004e45457220 */ /* 0x000fe20000410000 */
[----:B------:R-:W0:Y:S01]  /*8b40*/  MUFU.EX2 R13, R13 ;  /* 0x0000000d000d7308 */ /* 0x000e220000000800 */
[C---:B-1----:R-:W-:Y:S01]  /*8b50*/  F2FP.F16.F32.PACK_AB R5, R9.reuse, R7 ;  /* 0x000000070905723e */ /* 0x042fe200000000ff */
[----:B------:R-:W-:Y:S01]  /*8b60*/  FADD.FTZ R9, R9, R3 ;  /* 0x0000000309097221 */ /* 0x000fe20000010000 */
[-CC-:B------:R-:W-:Y:S01]  /*8b70*/  FFMA.FTZ R3, R109, R73.reuse, -R140.reuse ;  /* 0x000000496d037223 */ /* 0x180fe2000001088c */
        /* <DEDUP_REMOVED lines=11> */
[----:B------:R-:W-:Y:S01]  /*8c30*/  FMUL.FTZ R46, R46, R12 ;  /* 0x0000000c2e2e7220 */ /* 0x000fe20000410000 */
[----:B------:R-:W-:Y:S01]  /*8c40*/  MUFU.EX2 R3, R3 ;  /* 0x0000000300037308 */ /* 0x000fe20000000800 */
[----:B0-----:R-:W-:Y:S01]  /*8c50*/  F2FP.F16.F32.PACK_AB R7, R13, R10 ;  /* 0x0000000a0d07723e */ /* 0x001fe200000000ff */
[-C--:B------:R-:W-:Y:S01]  /*8c60*/  FMUL.FTZ R47, R47, R12.reuse ;  /* 0x0000000c2f2f7220 */ /* 0x080fe20000410000 */
[-C--:B------:R-:W-:Y:S01]  /*8c70*/  FMUL.FTZ R50, R50, R12.reuse ;  /* 0x0000000c32327220 */ /* 0x080fe20000410000 */
[-C--:B------:R-:W-:Y:S01]  /*8c80*/  FMUL.FTZ R51, R51, R12.reuse ;  /* 0x0000000c33337220 */ /* 0x080fe20000410000 */
[-C--:B------:R-:W-:Y:S01]  /*8c90*/  FMUL.FTZ R54, R54, R12.reuse ;  /* 0x0000000c36367220 */ /* 0x080fe20000410000 */
[----:B------:R0:W-:Y:S01]  /*8ca0*/  STSM.16.M88.4 [R2+0x24300], R4 ;  /* 0x0243000402007844 */ /* 0x0001e20000000200 */
        /* <DEDUP_REMOVED lines=10> */
[----:B------:R-:W-:Y:S01]  /*8d50*/  FMUL.FTZ R71, R71, R12 ;  /* 0x0000000c47477220 */ /* 0x000fe20000410000 */
[-CC-:B0-----:R-:W-:Y:S01]  /*8d60*/  FFMA.FTZ R5, R21, R73.reuse, -R140.reuse ;  /* 0x0000004915057223 */ /* 0x181fe2000001088c */
[-CC-:B------:R-:W-:Y:S01]  /*8d70*/  FFMA.FTZ R6, R128, R73.reuse, -R140.reuse ;  /* 0x0000004980067223 */ /* 0x180fe2000001088c */
[-CC-:B------:R-:W-:Y:S01]  /*8d80*/  FFMA.FTZ R7, R131, R73.reuse, -R140.reuse ;  /* 0x0000004983077223 */ /* 0x180fe2000001088c */
[-CC-:B------:R-:W-:Y:S01]  /*8d90*/  FFMA.FTZ R128, R132, R73.reuse, -R140.reuse ;  /* 0x0000004984807223 */ /* 0x180fe2000001088c */
[----:B------:R-:W-:Y:S01]  /*8da0*/  FADD.FTZ R4, R10, R9 ;  /* 0x000000090a047221 */ /* 0x000fe20000010000 */
[-CC-:B------:R-:W-:Y:S01]  /*8db0*/  FFMA.FTZ R131, R123, R73.reuse, -R140.reuse ;  /* 0x000000497b837223 */ /* 0x180fe2000001088c */
[----:B------:R-:W0:Y:S01]  /*8dc0*/  MUFU.EX2 R5, R5 ;  /* 0x0000000500057308 */ /* 0x000e220000000800 */
[-C--:B------:R-:W-:Y:S01]  /*8dd0*/  FFMA.FTZ R9, R96, R73.reuse, -R140 ;  /* 0x0000004960097223 */ /* 0x080fe2000001088c */
[----:B------:R-:W-:Y:S01]  /*8de0*/  FADD.FTZ R4, R13, R4 ;  /* 0x000000040d047221 */ /* 0x000fe20000010000 */
        /* <DEDUP_REMOVED lines=9> */
[----:B------:R-:W-:-:S04]  /*8e80*/  FFMA.FTZ R107, R108, R73, -R140 ;  /* 0x000000496c6b7223 */ /* 0x000fc8000001088c */
[----:B------:R-:W2:Y:S01]  /*8e90*/  MUFU.EX2 R7, R7 ;  /* 0x0000000700077308 */ /* 0x000ea20000000800 */
[----:B0-----:R-:W-:Y:S01]  /*8ea0*/  FADD.FTZ R81, R5, R4 ;  /* 0x0000000405517221 */ /* 0x001fe20000010000 */
[----:B------:R-:W-:-:S06]  /*8eb0*/  FADD.FTZ R4, R20, R137 ;  /* 0x0000008914047221 */ /* 0x000fcc0000010000 */
[----:B------:R-:W0:Y:S01]  /*8ec0*/  MUFU.EX2 R128, R128 ;  /* 0x0000008000807308 */ /* 0x000e220000000800 */
[C---:B-1----:R-:W-:Y:S01]  /*8ed0*/  FADD.FTZ R96, R6.reuse, R81 ;  /* 0x0000005106607221 */ /* 0x042fe20000010000 */
[----:B------:R-:W-:Y:S01]  /*8ee0*/  FADD.FTZ R81, R129, R4 ;  /* 0x0000000481517221 */ /* 0x000fe20000010000 */
[----:B------:R-:W-:Y:S02]  /*8ef0*/  F2FP.F16.F32.PACK_AB R5, R6, R5 ;  /* 0x000000050605723e */ /* 0x000fe400000000ff */
[C---:B------:R-:W-:Y:S01]  /*8f00*/  F2FP.F16.F32.PACK_AB R6, R130.reuse, R129 ;  /* 0x000000818206723e */ /* 0x040fe200000000ff */
[----:B------:R-:W-:Y:S02]  /*8f10*/  FADD.FTZ R97, R130, R81 ;  /* 0x0000005182617221 */ /* 0x000fe40000010000 */
[----:B------:R-:W1:Y:S01]  /*8f20*/  MUFU.EX2 R131, R131 ;  /* 0x0000008300837308 */ /* 0x000e620000000800 */
[----:B--2---:R-:W-:Y:S01]  /*8f30*/  FADD.FTZ R83, R7, R96 ;  /* 0x0000006007537221 */ /* 0x004fe20000010000 */
[----:B------:R-:W-:Y:S01]  /*8f40*/  FADD.FTZ R4, R120, R97 ;  /* 0x0000006178047221 */ /* 0x000fe20000010000 */
[----:B------:R-:W-:-:S05]  /*8f50*/  F2FP.F16.F32.PACK_AB R120, R121, R120 ;  /* 0x000000787978723e */ /* 0x000fca00000000ff */
[----:B------:R-:W2:Y:S01]  /*8f60*/  MUFU.EX2 R123, R123 ;  /* 0x0000007b007b7308 */ /* 0x000ea20000000800 */
[C---:B0-----:R-:W-:Y:S01]  /*8f70*/  FADD.FTZ R83, R128.reuse, R83 ;  /* 0x0000005380537221 */ /* 0x041fe20000010000 */
[----:B------:R-:W-:-:S03]  /*8f80*/  F2FP.F16.F32.PACK_AB R7, R128, R7 ;  /* 0x000000078007723e */ /* 0x000fc600000000ff */
[----:B------:R-:W-:Y:S01]  /*8f90*/  FADD.FTZ R96, R122, R83 ;  /* 0x000000537a607221 */ /* 0x000fe20000010000 */
[----:B------:R-:W-:Y:S02]  /*8fa0*/  FADD.FTZ R83, R121, R4 ;  /* 0x0000000479537221 */ /* 0x000fe40000010000 */
[----:B------:R-:W0:Y:S01]  /*8fb0*/  MUFU.EX2 R126, R126 ;  /* 0x0000007e007e7308 */ /* 0x000e220000000800 */
[C---:B-1----:R-:W-:Y:S01]  /*8fc0*/  FADD.FTZ R96, R131.reuse, R96 ;  /* 0x0000006083607221 */ /* 0x042fe20000010000 */
[----:B------:R-:W-:Y:S01]  /*8fd0*/  FADD.FTZ R4, R124, R83 ;  /* 0x000000537c047221 */ /* 0x000fe20000010000 */
[----:B------:R-:W-:Y:S02]  /*8fe0*/  F2FP.F16.F32.PACK_AB R121, R131, R122 ;  /* 0x0000007a8379723e */ /* 0x000fe400000000ff */
[C---:B------:R-:W-:Y:S01]  /*8ff0*/  F2FP.F16.F32.PACK_AB R122, R125.reuse, R124 ;  /* 0x0000007c7d7a723e */ /* 0x040fe200000000ff */
[----:B------:R-:W-:Y:S01]  /*9000*/  FADD.FTZ R97, R125, R4 ;  /* 0x000000047d617221 */ /* 0x000fe20000010000 */
[----:B------:R-:W-:Y:S01]  /*9010*/  F2FP.F16.F32.PACK_AB R4, R20, R15 ;  /* 0x0000000f1404723e */ /* 0x000fe200000000ff */
[----:B------:R-:W1:Y:S01]  /*9020*/  MUFU.EX2 R127, R127 ;  /* 0x0000007f007f7308 */ /* 0x000e620000000800 */
[----:B--2---:R-:W-:Y:S01]  /*9030*/  FADD.FTZ R83, R123, R96 ;  /* 0x000000607b537221 */ /* 0x004fe20000010000 */
[----:B------:R-:W-:Y:S01]  /*9040*/  FADD.FTZ R96, R112, R97 ;  /* 0x0000006170607221 */ /* 0x000fe20000010000 */
[C---:B------:R-:W-:Y:S01]  /*9050*/  F2FP.F16.F32.PACK_AB R112, R113.reuse, R112 ;  /* 0x000000707170723e */ /* 0x040fe200000000ff */
[----:B------:R2:W-:Y:S02]  /*9060*/  STSM.16.M88.4 [R2+0x25b00], R4 ;  /* 0x025b000402007844 */ /* 0x0005e40000000200 */
[----:B------:R-:W-:-:S02]  /*9070*/  FADD.FTZ R15, R113, R96 ;  /* 0x00000060710f7221 */ /* 0x000fc40000010000 */
[----:B------:R-:W3:Y:S01]  /*9080*/  MUFU.EX2 R115, R115 ;  /* 0x0000007300737308 */ /* 0x000ee20000000800 */
[----:B0-----:R-:W-:Y:S01]  /*9090*/  FADD.FTZ R99, R126, R83 ;  /* 0x000000537e637221 */ /* 0x001fe20000010000 */
[----:B------:R-:W-:Y:S01]  /*90a0*/  FADD.FTZ R96, R116, R15 ;  /* 0x0000000f74607221 */ /* 0x000fe20000010000 */
[----:B------:R-:W-:Y:S02]  /*90b0*/  F2FP.F16.F32.PACK_AB R123, R126, R123 ;  /* 0x0000007b7e7b723e */ /* 0x000fe400000000ff */
[----:B------:R-:W-:-:S03]  /*90c0*/  FADD.FTZ R20, R114, R99 ;  /* 0x0000006372147221 */ /* 0x000fc60000010000 */
[----:B------:R-:W0:Y:S01]  /*90d0*/  MUFU.EX2 R118, R118 ;  /* 0x0000007600767308 */ /* 0x000e220000000800 */
[C---:B-1----:R-:W-:Y:S01]  /*90e0*/  FADD.FTZ R20, R127.reuse, R20 ;  /* 0x000000147f147221 */ /* 0x042fe20000010000 */
[----:B------:R-:W-:Y:S01]  /*90f0*/  F2FP.F16.F32.PACK_AB R113, R127, R114 ;  /* 0x000000727f71723e */ /* 0x000fe200000000ff */
[----:B------:R-:W-:Y:S01]  /*9100*/  STSM.16.M88.4 [R2+0x27300], R120 ;  /* 0x0273007802007844 */ /* 0x000fe20000000200 */
[----:B------:R-:W-:-:S04]  /*9110*/  F2FP.F16.F32.PACK_AB R114, R117, R116 ;  /* 0x000000747572723e */ /* 0x000fc800000000ff */
[----:B------:R-:W1:Y:S01]  /*9120*/  MUFU.EX2 R21, R21 ;  /* 0x0000001500157308 */ /* 0x000e620000000800 */
[----:B---3--:R-:W-:-:S07]  /*9130*/  FADD.FTZ R15, R115, R20 ;  /* 0x00000014730f7221 */ /* 0x008fce0000010000 */
[----:B------:R-:W3:Y:S01]  /*9140*/  MUFU.EX2 R106, R106 ;  /* 0x0000006a006a7308 */ /* 0x000ee20000000800 */
[C---:B0-----:R-:W-:Y:S01]  /*9150*/  FADD.FTZ R20, R118.reuse, R15 ;  /* 0x0000000f76147221 */ /* 0x041fe20000010000 */
[----:B------:R-:W-:-:S05]  /*9160*/  F2FP.F16.F32.PACK_AB R115, R118, R115 ;  /* 0x000000737673723e */ /* 0x000fca00000000ff */
[----:B------:R-:W-:Y:S01]  /*9170*/  STSM.16.M88.4 [R2+0x28b00], R112 ;  /* 0x028b007002007844 */ /* 0x000fe20000000200 */
[----:B------:R-:W-:Y:S01]  /*9180*/  MUFU.EX2 R81, R11 ;  /* 0x0000000b00517308 */ /* 0x000fe20000000800 */
[----:B-1----:R-:W-:-:S07]  /*9190*/  FADD.FTZ R15, R21, R20 ;  /* 0x00000014150f7221 */ /* 0x002fce0000010000 */
[----:B------:R0:W-:Y:S01]  /*91a0*/  MUFU.EX2 R11, R89 ;  /* 0x00000059000b7308 */ /* 0x0001e20000000800 */
[----:B---3--:R-:W-:-:S07]  /*91b0*/  FADD.FTZ R20, R106, R15 ;  /* 0x0000000f6a147221 */ /* 0x008fce0000010000 */
[----:B------:R-:W1:Y:S01]  /*91c0*/  MUFU.EX2 R107, R107 ;  /* 0x0000006b006b7308 */ /* 0x000e620000000800 */
[----:B0-----:R-:W-:-:S07]  /*91d0*/  FADD.FTZ R89, R117, R96 ;  /* 0x0000006075597221 */ /* 0x001fce0000010000 */
[----:B------:R0:W-:Y:S08]  /*91e0*/  MUFU.EX2 R83, R90 ;  /* 0x0000005a00537308 */ /* 0x0001f00000000800 */
[----:B------:R-:W3:Y:S01]  /*91f0*/  MUFU.EX2 R9, R9 ;  /* 0x0000000900097308 */ /* 0x000ee20000000800 */
[----:B0-----:R-:W-:Y:S01]  /*9200*/  FADD.FTZ R90, R104, R89 ;  /* 0x00000059685a7221 */ /* 0x001fe20000010000 */
[----:B-1----:R-:W-:Y:S01]  /*9210*/  FADD.FTZ R20, R107, R20 ;  /* 0x000000146b147221 */ /* 0x002fe20000010000 */
[----:B------:R-:W-:-:S02]  /*9220*/  F2FP.F16.F32.PACK_AB R107, R3, R107 ;  /* 0x0000006b036b723e */ /* 0x000fc400000000ff */
[C---:B------:R-:W-:Y:S01]  /*9230*/  FADD.FTZ R90, R105.reuse, R90 ;  /* 0x0000005a695a7221 */ /* 0x040fe20000010000 */
[----:B------:R-:W-:Y:S02]  /*9240*/  F2FP.F16.F32.PACK_AB R104, R105, R104 ;  /* 0x000000686968723e */ /* 0x000fe400000000ff */
[----:B------:R-:W0:Y:S01]  /*9250*/  MUFU.EX2 R10, R10 ;  /* 0x0000000a000a7308 */ /* 0x000e220000000800 */
[----:B------:R-:W-:Y:S01]  /*9260*/  FADD.FTZ R89, R133, R90 ;  /* 0x0000005a85597221 */ /* 0x000fe20000010000 */
[----:B------:R-:W-:Y:S01]  /*9270*/  FADD.FTZ R90, R3, R20 ;  /* 0x00000014035a7221 */ /* 0x000fe20000010000 */
[----:B------:R-:W-:Y:S02]  /*9280*/  F2FP.F16.F32.PACK_AB R105, R106, R21 ;  /* 0x000000156a69723e */ /* 0x000fe400000000ff */
[C---:B------:R-:W-:Y:S01]  /*9290*/  FADD.FTZ R89, R134.reuse, R89 ;  /* 0x0000005986597221 */ /* 0x040fe20000010000 */
[----:B------:R-:W-:Y:S02]  /*92a0*/  F2FP.F16.F32.PACK_AB R106, R134, R133 ;  /* 0x00000085866a723e */ /* 0x000fe400000000ff */
[----:B------:R-:W1:Y:S01]  /*92b0*/  MUFU.EX2 R13, R98 ;  /* 0x00000062000d7308 */ /* 0x000e620000000800 */
[----:B------:R-:W-:Y:S01]  /*92c0*/  FADD.FTZ R96, R110, R89 ;  /* 0x000000596e607221 */ /* 0x000fe20000010000 */
[----:B---3--:R-:W-:Y:S01]  /*92d0*/  FADD.FTZ R89, R9, R90 ;  /* 0x0000005a09597221 */ /* 0x008fe20000010000 */
[----:B------:R-:W-:Y:S02]  /*92e0*/  STSM.16.M88.4 [R2+0x2a300], R104 ;  /* 0x02a3006802007844 */ /* 0x000fe40000000200 */
[----:B------:R-:W-:-:S03]  /*92f0*/  FADD.FTZ R97, R111, R96 ;  /* 0x000000606f617221 */ /* 0x000fc60000010000 */
[----:B------:R0:W-:Y:S01]  /*9300*/  MUFU.EX2 R15, R80 ;  /* 0x00000050000f7308 */ /* 0x0001e20000000800 */
[----:B------:R-:W-:-:S04]  /*9310*/  FADD.FTZ R90, R100, R97 ;  /* 0x00000061645a7221 */ /* 0x000fc80000010000 */
[----:B--2---:R-:W-:-:S03]  /*9320*/  FADD.FTZ R5, R101, R90 ;  /* 0x0000005a65057221 */ /* 0x004fc60000010000 */
[----:B------:R-:W2:Y:S01]  /*9330*/  MUFU.EX2 R88, R88 ;  /* 0x0000005800587308 */ /* 0x000ea20000000800 */
[----:B------:R-:W-:Y:S01]  /*9340*/  FADD.FTZ R6, R102, R5 ;  /* 0x0000000566067221 */ /* 0x000fe20000010000 */
[C---:B0-----:R-:W-:Y:S01]  /*9350*/  FADD.FTZ R80, R10.reuse, R89 ;  /* 0x000000590a507221 */ /* 0x041fe20000010000 */
[----:B------:R-:W-:Y:S02]  /*9360*/  F2FP.F16.F32.PACK_AB R5, R10, R9 ;  /* 0x000000090a05723e */ /* 0x000fe400000000ff */
[----:B------:R-:W-:Y:S01]  /*9370*/  FADD.FTZ R3, R103, R6 ;  /* 0x0000000667037221 */ /* 0x000fe20000010000 */
[----:B-1----:R-:W-:Y:S01]  /*9380*/  FADD.FTZ R89, R13, R80 ;  /* 0x000000500d597221 */ /* 0x002fe20000010000 */
        /* <DEDUP_REMOVED lines=10> */
[C---:B------:R-:W-:Y:S01]  /*9430*/  FADD.FTZ R80, R11.reuse, R80 ;  /* 0x000000500b507221 */ /* 0x040fe20000010000 */
[----:B------:R-:W-:Y:S01]  /*9440*/  F2FP.F16.F32.PACK_AB R81, R11, R81 ;  /* 0x000000510b51723e */ /* 0x000fe200000000ff */
[----:B------:R3:W-:Y:S01]  /*9450*/  STSM.16.M88.4 [R2+0x2bb00], R4 ;  /* 0x02bb000402007844 */ /* 0x0007e20000000200 */
[----:B------:R-:W-:Y:S01]  /*9460*/  FADD.FTZ R3, R95, R10 ;  /* 0x0000000a5f037221 */ /* 0x000fe20000010000 */
[----:B------:R-:W-:Y:S01]  /*9470*/  FADD.FTZ R80, R83, R80 ;  /* 0x0000005053507221 */ /* 0x000fe20000010000 */
[----:B0-----:R-:W-:Y:S01]  /*9480*/  F2FP.F16.F32.PACK_AB R82, R93, R92 ;  /* 0x0000005c5d52723e */ /* 0x001fe200000000ff */
[----:B------:R-:W-:Y:S01]  /*9490*/  MUFU.EX2 R21, R74 ;  /* 0x0000004a00157308 */ /* 0x000fe20000000800 */
[----:B------:R-:W-:Y:S01]  /*94a0*/  FADD.FTZ R10, R84, R3 ;  /* 0x00000003540a7221 */ /* 0x000fe20000010000 */
[----:B------:R-:W-:Y:S01]  /*94b0*/  FADD.FTZ R9, R91, R80 ;  /* 0x000000505b097221 */ /* 0x000fe20000010000 */
[----:B------:R-:W-:-:S02]  /*94c0*/  F2FP.F16.F32.PACK_AB R80, R103, R102 ;  /* 0x000000666750723e */ /* 0x000fc400000000ff */
[----:B------:R-:W-:Y:S01]  /*94d0*/  FADD.FTZ R3, R85, R10 ;  /* 0x0000000a55037221 */ /* 0x000fe20000010000 */
[----:B------:R-:W-:Y:S01]  /*94e0*/  F2FP.F16.F32.PACK_AB R83, R91, R83 ;  /* 0x000000535b53723e */ /* 0x000fe200000000ff */
[----:B--2---:R-:W-:Y:S01]  /*94f0*/  FADD.FTZ R14, R88, R9 ;  /* 0x00000009580e7221 */ /* 0x004fe20000010000 */
[----:B------:R-:W0:Y:S01]  /*9500*/  MUFU.EX2 R75, R75 ;  /* 0x0000004b004b7308 */ /* 0x000e220000000800 */
[----:B------:R-:W-:Y:S02]  /*9510*/  FADD.FTZ R10, R86, R3 ;  /* 0x00000003560a7221 */ /* 0x000fe40000010000 */
[----:B------:R-:W-:Y:S01]  /*9520*/  STSM.16.M88.4 [R2+0x2d300], R80 ;  /* 0x02d3005002007844 */ /* 0x000fe20000000200 */
[----:B---3--:R-:W-:Y:S01]  /*9530*/  F2FP.F16.F32.PACK_AB R6, R85, R84 ;  /* 0x000000545506723e */ /* 0x008fe200000000ff */
[----:B------:R-:W-:Y:S01]  /*9540*/  FADD.FTZ R10, R87, R10 ;  /* 0x0000000a570a7221 */ /* 0x000fe20000010000 */
[----:B------:R-:W-:Y:S01]  /*9550*/  F2FP.F16.F32.PACK_AB R4, R95, R94 ;  /* 0x0000005e5f04723e */ /* 0x000fe200000000ff */
[C---:B------:R-:W-:Y:S01]  /*9560*/  FADD.FTZ R9, R15.reuse, R14 ;  /* 0x0000000e0f097221 */ /* 0x040fe20000010000 */
[----:B------:R-:W2:Y:S01]  /*9570*/  MUFU.EX2 R13, R76 ;  /* 0x0000004c000d7308 */ /* 0x000ea20000000800 */
[----:B------:R-:W-:-:S02]  /*9580*/  F2FP.F16.F32.PACK_AB R5, R15, R88 ;  /* 0x000000580f05723e */ /* 0x000fc400000000ff */
[----:B-1----:R-:W-:Y:S01]  /*9590*/  F2FP.F16.F32.PACK_AB R7, R79, R20 ;  /* 0x000000144f07723e */ /* 0x002fe200000000ff */
[----:B------:R-:W-:Y:S01]  /*95a0*/  FADD.FTZ R14, R20, R9 ;  /* 0x00000009140e7221 */ /* 0x000fe20000010000 */
[----:B------:R-:W-:Y:S02]  /*95b0*/  F2FP.F16.F32.PACK_AB R84, R87, R86 ;  /* 0x000000565754723e */ /* 0x000fe400000000ff */
[----:B------:R-:W-:Y:S01]  /*95c0*/  F2FP.F16.F32.PACK_AB R86, R136, R135 ;  /* 0x000000878856723e */ /* 0x000fe200000000ff */
[----:B------:R-:W1:Y:S01]  /*95d0*/  MUFU.EX2 R77, R77 ;  /* 0x0000004d004d7308 */ /* 0x000e620000000800 */
[----:B0-----:R-:W-:Y:S01]  /*95e0*/  F2FP.F16.F32.PACK_AB R85, R75, R21 ;  /* 0x000000154b55723e */ /* 0x001fe200000000ff */
[----:B------:R0:W-:Y:S01]  /*95f0*/  STSM.16.M88.4 [R2+0x2eb00], R4 ;  /* 0x02eb000402007844 */ /* 0x0001e20000000200 */
[----:B------:R-:W-:Y:S01]  /*9600*/  FADD.FTZ R14, R79, R14 ;  /* 0x0000000e4f0e7221 */ /* 0x000fe20000010000 */
[----:B------:R-:W-:-:S03]  /*9610*/  FADD.FTZ R135, R135, R10 ;  /* 0x0000000a87877221 */ /* 0x000fc60000010000 */
[----:B------:R-:W-:-:S04]  /*9620*/  FADD.FTZ R14, R21, R14 ;  /* 0x0000000e150e7221 */ /* 0x000fc80000010000 */
[----:B------:R-:W-:-:S04]  /*9630*/  FADD.FTZ R14, R75, R14 ;  /* 0x0000000e4b0e7221 */ /* 0x000fc80000010000 */
[----:B--2---:R-:W-:Y:S01]  /*9640*/  FADD.FTZ R14, R13, R14 ;  /* 0x0000000e0d0e7221 */ /* 0x004fe20000010000 */
[C---:B-1----:R-:W-:Y:S01]  /*9650*/  F2FP.F16.F32.PACK_AB R87, R77.reuse, R13 ;  /* 0x0000000d4d57723e */ /* 0x042fe200000000ff */
[----:B0-----:R-:W-:Y:S02]  /*9660*/  FADD.FTZ R6, R136, R135 ;  /* 0x0000008788067221 */ /* 0x001fe40000010000 */
[----:B------:R-:W-:Y:S01]  /*9670*/  FADD.FTZ R3, R77, R14 ;  /* 0x0000000e4d037221 */ /* 0x000fe20000010000 */
[----:B------:R-:W-:Y:S01]  /*9680*/  IMAD.MOV.U32 R7, RZ, RZ, R16 ;  /* 0x000000ffff077224 */ /* 0x000fe200078e0010 */
[----:B------:R0:W-:Y:S01]  /*9690*/  STSM.16.M88.4 [R2+0x30300], R84 ;  /* 0x0303005402007844 */ /* 0x0001e20000000200 */
[----:B------:R-:W-:Y:S02]  /*96a0*/  IMAD.MOV.U32 R4, RZ, RZ, R8 ;  /* 0x000000ffff047224 */ /* 0x000fe400078e0008 */
[----:B------:R-:W-:Y:S01]  /*96b0*/  IMAD.MOV.U32 R5, RZ, RZ, R72 ;  /* 0x000000ffff057224 */ /* 0x000fe200078e0048 */
[----:B------:R-:W-:Y:S01]  /*96c0*/  @!PT LDS RZ, [RZ] ;  /* 0x00000000fffff984 */ /* 0x000fe20000000800 */
[----:B------:R-:W-:Y:S01]  /*96d0*/  @!PT LDS RZ, [RZ] ;  /* 0x00000000fffff984 */ /* 0x000fe20000000800 */
[----:B------:R-:W-:Y:S01]  /*96e0*/  @!PT LDS RZ, [RZ] ;  /* 0x00000000fffff984 */ /* 0x000fe20000000800 */
[----:B------:R-:W-:Y:S01]  /*96f0*/  @!PT LDS RZ, [RZ] ;  /* 0x00000000fffff984 */ /* 0x000fe20000000800 */
[----:B------:R1:W-:Y:S06]  /*9700*/  MEMBAR.ALL.CTA ;  /* 0x0000000000007992 */ /* 0x0003ec0000008000 */
[----:B-1----:R-:W1:Y:S02]  /*9710*/  FENCE.VIEW.ASYNC.S ;  /* 0x00000000000073c6 */ /* 0x002e640000000000 */
[----:B-1----:R-:W-:Y:S01]  /*9720*/  NOP ;  /* 0x0000000000007918 */ /* 0x002fe20000000000 */
[----:B------:R-:W-:Y:S05]  /*9730*/  @P2 BRA `(.L_x_10108) ;  /* 0xffffffc000082947 */ /* 0x000fea000383ffff */
.L_x_10099:
[----:B------:R-:W-:Y:S06]  /*9740*/  BAR.ARV 0x8, 0x200 ;  /* 0x0208000000007b1d */ /* 0x000fec0000002000 */
[----:B------:R-:W-:Y:S05]  /*9750*/  @!P0 BRA `(.L_x_10109) ;  /* 0x0000000000048947 */ /* 0x000fea0003800000 */
[----:B------:R-:W-:Y:S01]  /*9760*/  BPT.TRAP 0x1 ;  /* 0x000000040000795c */ /* 0x000fe20000300000 */
.L_x_10109:
[----:B------:R-:W-:Y:S01]  /*9770*/  ULEA UR9, UR39, UR36, 0x3 ;  /* 0x0000002427097291 */ /* 0x000fe2000f8e183f */
[----:B------:R-:W-:-:S08]  /*9780*/  SHF.L.U32 R0, R16, 0x1f, RZ ;  /* 0x0000001f10007819 */ /* 0x000fd000000006ff */
[----:B------:R1:W3:Y:S01]  /*9790*/  SYNCS.PHASECHK.TRANS64.TRYWAIT P2, [UR9+0x31c50], R0 ;  /* 0x031c5000ff0075a7 */ /* 0x0002e20008040149 */
[----:B------:R-:W-:Y:S05]  /*97a0*/  @!P0 BRA `(.L_x_10110) ;  /* 0x0000000000048947 */ /* 0x000fea0003800000 */
[----:B------:R-:W-:Y:S01]  /*97b0*/  BPT.TRAP 0x1 ;  /* 0x000000040000795c */ /* 0x000fe20000300000 */
.L_x_10110:
[----:B---3--:R-:W-:Y:S05]  /*97c0*/  @P2 BRA `(.L_x_10111) ;  /* 0x0000000000082947 */ /* 0x008fea0003800000 */
[----:B------:R-:W3:Y:S02]  /*97d0*/  SYNCS.PHASECHK.TRANS64.TRYWAIT P0, [UR9+0x31c50], R0 ;  /* 0x031c5000ff0075a7 */ /* 0x000ee40008000149 */
[----:B---3--:R-:W-:Y:S05]  /*97e0*/  @!P0 BRA `(.L_x_10112) ;  /* 0x00000084000c8947 */ /* 0x008fea0003800000 */
.L_x_10111:
[----:B------:R-:W-:Y:S01]  /*97f0*/  UIADD3 UR36, UR36, 0x200, URZ ;  /* 0x0000020024247890 */ /* 0x000fe2000fffe03f */
[----:B------:R-:W-:Y:S01]  /*9800*/  WARPGROUP.ARRIVE ;  /* 0x00000000000079c5 */ /* 0x000fe20000000000 */
[----:B------:R-:W-:Y:S01]  /*9810*/  ULOP3.LUT UR37, UR37, 0x10000, URZ, 0xfc, !UPT ;  /* 0x0001000025257892 */ /* 0x000fe2000f8efc3f */
[----:B-1-3--:R-:W1:Y:S01]  /*9820*/  SHFL.BFLY PT, R0, R3, 0x2, 0x1f ;  /* 0x0c401f0003007f89 */ /* 0x00ae6200000e0000 */
[----:B------:R-:W-:Y:S01]  /*9830*/  USHF.R.U32.HI UR36, URZ, 0x4, UR36 ;  /* 0x000000043f247899 */ /* 0x000fe20008011624 */
[----:B------:R-:W-:Y:S01]  /*9840*/  IMAD.MOV.U32 R9, RZ, RZ, RZ ;  /* 0x000000ffff097224 */ /* 0x000fe200078e00ff */
[----:B------:R-:W-:Y:S01]  /*9850*/  UMOV UR5, 0xc0000010 ;  /* 0xc000001000057882 */ /* 0x000fe20000000000 */
[----:B------:R-:W-:Y:S01]  /*9860*/  UMOV UR7, 0x80000020 ;  /* 0x8000002000077882 */ /* 0x000fe20000000000 */
[----:B------:R-:W-:Y:S01]  /*9870*/  ULOP3.LUT UR36, UR36, 0x3fff, URZ, 0xc0, !UPT ;  /* 0x00003fff24247892 */ /* 0x000fe2000f8ec03f */
[----:B------:R-:W3:Y:S01]  /*9880*/  SHFL.BFLY PT, R5, R6, 0x2, 0x1f ;  /* 0x0c401f0006057f89 */ /* 0x000ee200000e0000 */
[----:B------:R-:W-:Y:S01]  /*9890*/  UMOV UR4, UR37 ;  /* 0x0000002500047c82 */ /* 0x000fe20008000000 */
[----:B------:R-:W-:Y:S01]  /*98a0*/  IMAD.MOV.U32 R10, RZ, RZ, RZ ;  /* 0x000000ffff0a7224 */ /* 0x000fe200078e00ff */
[----:B------:R-:W-:Y:S01]  /*98b0*/  ULOP3.LUT UR8, UR36, 0x2400000, URZ, 0xfc, !UPT ;  /* 0x0240000024087892 */ /* 0x000fe2000f8efc3f */
[----:B------:R-:W-:-:S03]  /*98c0*/  VIADD R149, R149, 0x1 ;  /* 0x0000000195957836 */ /* 0x000fc60000000000 */
[----:B------:R-:W-:Y:S02]  /*98d0*/  UIMAD UR8, UR39, 0x6c0, UR8 ;  /* 0x000006c0270878a4 */ /* 0x000fe4000f8e0208 */
[----:B------:R-:W-:-:S04]  /*98e0*/  UIADD3 UR39, UR39, 0x1, URZ ;  /* 0x0000000127277890 */ /* 0x000fc8000fffe03f */
[----:B------:R-:W-:Y:S01]  /*98f0*/  UISETP.NE.AND UP0, UPT, UR39, 0x2, UPT ;  /* 0x000000022700788c */ /* 0x000fe2000bf05270 */
[----:B------:R-:W-:Y:S02]  /*9900*/  UMOV UR6, UR8 ;  /* 0x0000000800067c82 */ /* 0x000fe40008000000 */
[----:B------:R-:W-:Y:S01]  /*9910*/  HGMMA.64x96x16.F32 R24, gdesc[UR4].tnspB, R24, gsb0 ;  /* 0x41600000041879f0 */ /* 0x000fe20008000818 */
[----:B------:R-:W-:Y:S01]  /*9920*/  UIADD3 UR4, UR37, 0x180, URZ ;  /* 0x0000018025047890 */ /* 0x000fe2000fffe03f */
[----:B-1----:R-:W-:Y:S01]  /*9930*/  FADD.FTZ R4, R0, R3 ;  /* 0x0000000300047221 */ /* 0x002fe20000010000 */
[----:B------:R-:W-:Y:S01]  /*9940*/  UIADD3 UR6, UR8, 0x40, URZ ;  /* 0x0000004008067890 */ /* 0x000fe2000fffe03f */
[----:B------:R-:W-:Y:S01]  /*9950*/  IMAD.MOV.U32 R3, RZ, RZ, -0x800000 ;  /* 0xff800000ff037424 */ /* 0x000fe200078e00ff */
[----:B------:R-:W-:Y:S01]  /*9960*/  UMOV UR5, 0xc0000010 ;  /* 0xc000001000057882 */ /* 0x000fe20000000000 */
[----:B------:R-:W-:Y:S01]  /*9970*/  UMOV UR7, 0x80000020 ;  /* 0x8000002000077882 */ /* 0x000fe20000000000 */
[----:B---3--:R-:W-:Y:S01]  /*9980*/  FADD.FTZ R5, R5, R6 ;  /* 0x0000000605057221 */ /* 0x008fe20000010000 */
[----:B------:R-:W2:Y:S01]  /*9990*/  SHFL.BFLY PT, R7, R4, 0x1, 0x1f ;  /* 0x0c201f0004077f89 */ /* 0x000ea200000e0000 */
[----:B------:R-:W-:-:S03]  /*99a0*/  USEL UR39, UR39, URZ, UP0 ;  /* 0x0000003f27277287 */ /* 0x000fc60008000000 */
[----:B------:R-:W1:Y:S01]  /*99b0*/  SHFL.BFLY PT, R0, R5, 0x1, 0x1f ;  /* 0x0c201f0005007f89 */ /* 0x000e6200000e0000 */
[----:B--2---:R-:W-:Y:S01]  /*99c0*/  FADD.FTZ R12, R4, R7 ;  /* 0x00000007040c7221 */ /* 0x004fe20000010000 */
[----:B------:R-:W-:Y:S02]  /*99d0*/  IMAD.U32 R4, RZ, RZ, UR9 ;  /* 0x00000009ff047e24 */ /* 0x000fe4000f8e00ff */
[----:B-1----:R-:W-:Y:S02]  /*99e0*/  FADD.FTZ R11, R5, R0 ;  /* 0x00000000050b7221 */ /* 0x002fe40000010000 */
[----:B------:R-:W-:Y:S01]  /*99f0*/  FSETP.NE.FTZ.AND P2, PT, R12, RZ, PT ;  /* 0x000000ff0c00720b */ /* 0x000fe20003f55000 */
[----:B------:R-:W-:Y:S01]  /*9a00*/  IMAD.MOV.U32 R0, RZ, RZ, -0x800000 ;  /* 0xff800000ff007424 */ /* 0x000fe200078e00ff */
[----:B------:R-:W-:Y:S02]  /*9a10*/  @!P1 IADD3 R4, R4, 0x31c60, RZ ;  /* 0x00031c6004049810 */ /* 0x000fe40007ffe0ff */
[----:B------:R-:W-:-:S02]  /*9a20*/  FSETP.NE.FTZ.AND P0, PT, R11, RZ, PT ;  /* 0x000000ff0b00720b */ /* 0x000fc40003f15000 */
[----:B------:R-:W-:-:S07]  /*9a30*/  @!P1 PRMT R4, RZ, 0x654, R4 ;  /* 0x00000654ff049816 */ /* 0x000fce0000000004 */
[----:B------:R-:W1:Y:S01]  /*9a40*/  @P2 MUFU.LG2 R7, R12 ;  /* 0x0000000c00072308 */ /* 0x000e620000000c00 */
[----:B------:R-:W-:-:S03]  /*9a50*/  @P2 FMUL.FTZ R14, R73, 0.69314718246459960938 ;  /* 0x3f317218490e2820 */ /* 0x000fc60000410000 */
[----:B------:R-:W-:-:S04]  /*9a60*/  @P0 FMUL.FTZ R5, R73, 0.69314718246459960938 ;  /* 0x3f31721849050820 */ /* 0x000fc80000410000 */
[----:B------:R-:W2:Y:S08]  /*9a70*/  @P0 MUFU.LG2 R6, R11 ;  /* 0x0000000b00060308 */ /* 0x000eb00000000c00 */
[----:B------:R-:W3:Y:S01]  /*9a80*/  @P0 MUFU.RCP R9, R11 ;  /* 0x0000000b00090308 */ /* 0x000ee20000001000 */
[----:B-1----:R-:W-:-:S04]  /*9a90*/  @P2 FMUL.FTZ R7, R7, 0.69314718246459960938 ;  /* 0x3f31721807072820 */ /* 0x002fc80000410000 */
[----:B------:R-:W-:-:S03]  /*9aa0*/  @P2 FFMA.FTZ R0, R14, R8, R7 ;  /* 0x000000080e002223 */ /* 0x000fc60000010007 */
[----:B------:R-:W1:Y:S01]  /*9ab0*/  @P2 MUFU.RCP R10, R12 ;  /* 0x0000000c000a2308 */ /* 0x000e620000001000 */
[----:B--2---:R-:W-:-:S04]  /*9ac0*/  @P0 FMUL.FTZ R6, R6, 0.69314718246459960938 ;  /* 0x3f31721806060820 */ /* 0x004fc80000410000 */
[----:B------:R-:W-:Y:S01]  /*9ad0*/  @P0 FFMA.FTZ R3, R5, R72, R6 ;  /* 0x0000004805030223 */ /* 0x000fe20000010006 */
[----:B------:R-:W-:Y:S01]  /*9ae0*/  PLOP3.LUT P0, PT, PT, PT, PT, 0x8, 0x0 ;  /* 0x000000000000781c */ /* 0x000fe20003f0e170 */
        /* <DEDUP_REMOVED lines=52> */
[----:B------:R-:W-:-:S06]  /*9e30*/  USEL UR4, URZ, 0x1, UP0 ;  /* 0x000000013f047887 */ /* 0x000fcc0008000000 */
[----:B------:R-:W-:Y:S01]  /*9e40*/  LOP3.LUT R16, R16, UR4, RZ, 0x3c, !PT ;  /* 0x0000000410107c12 */ /* 0x000fe2000f8e3cff */
        /* <DEDUP_REMOVED lines=49> */
[----:B--2---:R-:W-:-:S07]  /*a160*/  FMUL.FTZ R71, R71, R10 ;  /* 0x0000000a47477220 */ /* 0x004fce0000410000 */
.L_x_10092:
[----:B------:R-:W0:Y:S08]  /*a170*/  S2UR UR4, SR_CgaCtaId ;  /* 0x00000000000479c3 */ /* 0x000e300000008800 */
[----:B------:R-:W-:Y:S06]  /*a180*/  BAR.SYNC.DEFER_BLOCKING 0x5, 0x200 ;  /* 0x0148000000007b1d */ /* 0x000fec0000010000 */
[----:B------:R-:W-:Y:S01]  /*a190*/  UMOV UR36, 0x400 ;  /* 0x0000040000247882 */ /* 0x000fe20000000000 */
[----:B------:R-:W-:Y:S01]  /*a1a0*/  BSSY B0, `(.L_x_10113) ;  /* 0x00001a1000007945 */ /* 0x000fe20003800000 */
[----:B0-----:R-:W-:-:S09]  /*a1b0*/  ULEA UR36, UR4, UR36, 0x18 ;  /* 0x0000002404247291 */ /* 0x001fd2000f8ec03f */
[----:B------:R-:W0:Y:S01]  /*a1c0*/  LDS.128 R32, [UR36+0x31cd0] ;  /* 0x031cd024ff207984 */ /* 0x000e220008000c00 */
[----:B------:R-:W-:Y:S06]  /*a1d0*/  BAR.ARV 0x4, 0x200 ;  /* 0x0108000000007b1d */ /* 0x000fec0000002000 */
[----:B------:R-:W-:Y:S05]  /*a1e0*/  @P0 BRA `(.L_x_10114) ;  /* 0x0000001000180947 */ /* 0x000fea0003800000 */
[----:B------:R-:W1:Y:S08]  /*a1f0*/  S2UR UR6, SR_SWINHI ;  /* 0x00000000000679c3 */ /* 0x000e700000002f00 */
[----:B------:R-:W-:Y:S01]  /*a200*/  BAR.SYNC.DEFER_BLOCKING 0x1, 0x180 ;  /* 0x0046000000007b1d */ /* 0x000fe20000010000 */
[----:B------:R-:W-:-:S05]  /*a210*/  F2FP.F16.F32.PACK_AB R27, R27, R42 ;  /* 0x0000002a1b1b723e */ /* 0x000fca00000000ff */
[----:B------:R-:W-:Y:S01]  /*a220*/  UMOV UR4, UR36 ;  /* 0x0000002400047c82 */ /* 0x000fe20008000000 */
[----:B-1----:R-:W-:Y:S01]  /*a230*/  UMOV UR5, UR6 ;  /* 0x0000000600057c82 */ /* 0x002fe20008000000 */
[----:B------:R-:W-:Y:S02]  /*a240*/  IMAD.U32 R20, RZ, RZ, UR4 ;  /* 0x00000004ff147e24 */ /* 0x000fe4000f8e00ff */
[----:B------:R-:W-:Y:S01]  /*a250*/  IMAD.U32 R21, RZ, RZ, UR5 ;  /* 0x00000005ff157e24 */ /* 0x000fe2000f8e00ff */
[----:B------:R-:W-:Y:S01]  /*a260*/  ULDC.64 UR4, c[0x0][0xc08] ;  /* 0x0003020000047ab9 */ /* 0x000fe20000000a00 */
[----:B------:R-:W-:-:S03]  /*a270*/  IMAD.WIDE R4, R155, 0x2, R20 ;  /* 0x000000029b047825 */ /* 0x000fc600078e0214 */
[C---:B------:R-:W-:Y:S02]  /*a280*/  IADD3 R51, P4, R4.reuse, 0x20, RZ ;  /* 0x0000002004337810 */ /* 0x040fe40007f9e0ff */
[C---:B------:R-:W-:Y:S02]  /*a290*/  LOP3.LUT R15, R4.reuse, 0x180, RZ, 0xc0, !PT ;  /* 0x00000180040f7812 */ /* 0x040fe400078ec0ff */
[----:B------:R-:W-:Y:S01]  /*a2a0*/  LOP3.LUT R8, R51, 0x180, RZ, 0xc0, !PT ;  /* 0x0000018033087812 */ /* 0x000fe200078ec0ff */
[----:B------:R-:W-:Y:S01]  /*a2b0*/  IMAD.X R9, RZ, RZ, R5, P4 ;  /* 0x000000ffff097224 */ /* 0x000fe200020e0605 */
[----:B------:R-:W-:Y:S02]  /*a2c0*/  SHF.R.U64 R15, R15, 0x3, RZ ;  /* 0x000000030f0f7819 */ /* 0x000fe400000012ff */
[C---:B------:R-:W-:Y:S02]  /*a2d0*/  IADD3 R55, P3, R4.reuse, 0x3000, RZ ;  /* 0x0000300004377810 */ /* 0x040fe40007f7e0ff */
[----:B------:R-:W-:-:S02]  /*a2e0*/  IADD3 R59, P2, R4, 0x3020, RZ ;  /* 0x00003020043b7810 */ /* 0x000fc40007f5e0ff */
[C---:B------:R-:W-:Y:S01]  /*a2f0*/  IADD3 R63, P1, R4.reuse, 0x6000, RZ ;  /* 0x00006000043f7810 */ /* 0x040fe20007f3e0ff */
[--C-:B------:R-:W-:Y:S01]  /*a300*/  IMAD.X R11, RZ, RZ, R5.reuse, P3 ;  /* 0x000000ffff0b7224 */ /* 0x100fe200018e0605 */
[----:B------:R-:W-:Y:S01]  /*a310*/  IADD3 R67, P0, R4, 0x6020, RZ ;  /* 0x0000602004437810 */ /* 0x000fe20007f1e0ff */
[--C-:B------:R-:W-:Y:S01]  /*a320*/  IMAD.X R13, RZ, RZ, R5.reuse, P2 ;  /* 0x000000ffff0d7224 */ /* 0x100fe200010e0605 */
[----:B------:R-:W-:Y:S02]  /*a330*/  SHF.R.U64 R8, R8, 0x3, RZ ;  /* 0x0000000308087819 */ /* 0x000fe400000012ff */
[----:B------:R-:W-:Y:S01]  /*a340*/  LOP3.LUT R4, R15, R4, RZ, 0x3c, !PT ;  /* 0x000000040f047212 */ /* 0x000fe200078e3cff */
[--C-:B------:R-:W-:Y:S01]  /*a350*/  IMAD.X R15, RZ, RZ, R5.reuse, P1 ;  /* 0x000000ffff0f7224 */ /* 0x100fe200008e0605 */
[----:B------:R-:W-:Y:S01]  /*a360*/  LOP3.LUT R8, R8, R51, RZ, 0x3c, !PT ;  /* 0x0000003308087212 */ /* 0x000fe200078e3cff */
[----:B------:R-:W-:Y:S01]  /*a370*/  IMAD.X R25, RZ, RZ, R5, P0 ;  /* 0x000000ffff197224 */ /* 0x000fe200000e0605 */
[----:B------:R-:W-:-:S02]  /*a380*/  MOV R51, R4 ;  /* 0x0000000400337202 */ /* 0x000fc40000000f00 */
[----:B------:R-:W-:Y:S02]  /*a390*/  LOP3.LUT R10, R55, 0x180, RZ, 0xc0, !PT ;  /* 0x00000180370a7812 */ /* 0x000fe400078ec0ff */
[----:B------:R-:W-:Y:S02]  /*a3a0*/  F2FP.F16.F32.PACK_AB R4, R85, R6 ;  /* 0x000000065504723e */ /* 0x000fe400000000ff */
[----:B------:R-:W-:Y:S02]  /*a3b0*/  F2FP.F16.F32.PACK_AB R6, R14, R7 ;  /* 0x000000070e06723e */ /* 0x000fe400000000ff */
[----:B------:R-:W-:Y:S02]  /*a3c0*/  F2FP.F16.F32.PACK_AB R5, R24, R83 ;  /* 0x000000531805723e */ /* 0x000fe400000000ff */
[----:B------:R-:W-:Y:S02]  /*a3d0*/  LOP3.LUT R14, R59, 0x180, RZ, 0xc0, !PT ;  /* 0x000001803b0e7812 */ /* 0x000fe400078ec0ff */
[----:B------:R-:W-:-:S02]  /*a3e0*/  LOP3.LUT R24, R63, 0x180, RZ, 0xc0, !PT ;  /* 0x000001803f187812 */ /* 0x000fc400078ec0ff */
[----:B------:R-:W-:Y:S02]  /*a3f0*/  SHF.R.U64 R10, R10, 0x3, RZ ;  /* 0x000000030a0a7819 */ /* 0x000fe400000012ff */
[----:B0-----:R-:W-:Y:S02]  /*a400*/  LOP3.LUT R32, R67, 0x180, RZ, 0xc0, !PT ;  /* 0x0000018043207812 */ /* 0x001fe400078ec0ff */
[----:B------:R-:W-:Y:S02]  /*a410*/  SHF.R.U64 R14, R14, 0x3, RZ ;  /* 0x000000030e0e7819 */ /* 0x000fe400000012ff */
[----:B------:R-:W-:Y:S02]  /*a420*/  SHF.R.U64 R24, R24, 0x3, RZ ;  /* 0x0000000318187819 */ /* 0x000fe400000012ff */
[----:B------:R-:W-:Y:S02]  /*a430*/  LOP3.LUT R10, R10, R55, RZ, 0x3c, !PT ;  /* 0x000000370a0a7212 */ /* 0x000fe400078e3cff */
[----:B------:R-:W-:Y:S01]  /*a440*/  SHF.R.U64 R32, R32, 0x3, RZ ;  /* 0x0000000320207819 */ /* 0x000fe200000012ff */
[----:B------:R-:W0:Y:S01]  /*a450*/  LDC.64 R54, c[0x0][0xc00] ;  /* 0x00030000ff367b82 */ /* 0x000e220000000a00 */
[----:B------:R-:W-:-:S02]  /*a460*/  F2FP.F16.F32.PACK_AB R7, R12, R81 ;  /* 0x000000510c07723e */ /* 0x000fc400000000ff */
[----:B------:R-:W-:Y:S02]  /*a470*/  LOP3.LUT R12, R14, R59, RZ, 0x3c, !PT ;  /* 0x0000003b0e0c7212 */ /* 0x000fe400078e3cff */
[----:B------:R-:W-:Y:S01]  /*a480*/  LOP3.LUT R14, R24, R63, RZ, 0x3c, !PT ;  /* 0x0000003f180e7212 */ /* 0x000fe200078e3cff */
[----:B------:R1:W-:Y:S01]  /*a490*/  STSM.16.M88.4 [R51], R4 ;  /* 0x0000000433007844 */ /* 0x0003e20000000200 */
[----:B------:R-:W-:Y:S02]  /*a4a0*/  LOP3.LUT R24, R32, R67, RZ, 0x3c, !PT ;  /* 0x0000004320187212 */ /* 0x000fe400078e3cff */
[----:B------:R-:W-:Y:S02]  /*a4b0*/  MOV R62, R8 ;  /* 0x00000008003e7202 */ /* 0x000fe40000000f00 */
[----:B------:R-:W-:Y:S02]  /*a4c0*/  MOV R32, R10 ;  /* 0x0000000a00207202 */ /* 0x000fe40000000f00 */
[----:B------:R-:W-:-:S02]  /*a4d0*/  F2FP.F16.F32.PACK_AB R8, R78, R29 ;  /* 0x0000001d4e08723e */ /* 0x000fc400000000ff */
[----:B------:R-:W-:Y:S02]  /*a4e0*/  F2FP.F16.F32.PACK_AB R9, R79, R80 ;  /* 0x000000504f09723e */ /* 0x000fe400000000ff */
[----:B------:R-:W-:Y:S02]  /*a4f0*/  F2FP.F16.F32.PACK_AB R10, R77, R28 ;  /* 0x0000001c4d0a723e */ /* 0x000fe400000000ff */
[----:B------:R-:W-:Y:S01]  /*a500*/  F2FP.F16.F32.PACK_AB R11, R68, R69 ;  /* 0x00000045440b723e */ /* 0x000fe200000000ff */
[----:B------:R-:W2:Y:S01]  /*a510*/  LDC.64 R28, c[0x0][0xc00] ;  /* 0x00030000ff1c7b82 */ /* 0x000ea20000000a00 */
[----:B------:R-:W-:Y:S02]  /*a520*/  MOV R59, R12 ;  /* 0x0000000c003b7202 */ /* 0x000fe40000000f00 */
[----:B------:R-:W-:Y:S01]  /*a530*/  MOV R58, R14 ;  /* 0x0000000e003a7202 */ /* 0x000fe20000000f00 */
[----:B------:R3:W-:Y:S01]  /*a540*/  STSM.16.M88.4 [R62], R8 ;  /* 0x000000083e007844 */ /* 0x0007e20000000200 */
[----:B------:R-:W-:-:S02]  /*a550*/  F2FP.F16.F32.PACK_AB R12, R76, R73 ;  /* 0x000000494c0c723e */ /* 0x000fc400000000ff */
[----:B------:R-:W-:Y:S02]  /*a560*/  F2FP.F16.F32.PACK_AB R13, R60, R65 ;  /* 0x000000413c0d723e */ /* 0x000fe400000000ff */
[----:B------:R-:W-:Y:S02]  /*a570*/  F2FP.F16.F32.PACK_AB R14, R75, R74 ;  /* 0x0000004a4b0e723e */ /* 0x000fe400000000ff */
[----:B------:R-:W-:Y:S02]  /*a580*/  F2FP.F16.F32.PACK_AB R15, R56, R61 ;  /* 0x0000003d380f723e */ /* 0x000fe400000000ff */
[----:B-1----:R-:W-:Y:S02]  /*a590*/  MOV R51, R24 ;  /* 0x0000001800337202 */ /* 0x002fe40000000f00 */
[----:B------:R-:W-:Y:S01]  /*a5a0*/  F2FP.F16.F32.PACK_AB R4, R72, R45 ;  /* 0x0000002d4804723e */ /* 0x000fe200000000ff */
[----:B------:R1:W-:Y:S01]  /*a5b0*/  STSM.16.M88.4 [R32], R12 ;  /* 0x0000000c20007844 */ /* 0x0003e20000000200 */
[----:B------:R-:W-:-:S02]  /*a5c0*/  F2FP.F16.F32.PACK_AB R5, R47, R50 ;  /* 0x000000322f05723e */ /* 0x000fc400000000ff */
[----:B------:R-:W-:Y:S02]  /*a5d0*/  F2FP.F16.F32.PACK_AB R6, R53, R44 ;  /* 0x0000002c3506723e */ /* 0x000fe400000000ff */
[----:B------:R-:W-:Y:S02]  /*a5e0*/  F2FP.F16.F32.PACK_AB R7, R43, R46 ;  /* 0x0000002e2b07723e */ /* 0x000fe400000000ff */
[----:B------:R-:W-:Y:S01]  /*a5f0*/  F2FP.F16.F32.PACK_AB R25, R26, R39 ;  /* 0x000000271a19723e */ /* 0x000fe200000000ff */
[----:B--2---:R-:W-:Y:S01]  /*a600*/  IMAD.WIDE R28, R18, 0x4, R28 ;  /* 0x00000004121c7825 */ /* 0x004fe200078e021c */
[----:B------:R-:W-:Y:S01]  /*a610*/  F2FP.F16.F32.PACK_AB R24, R48, R41 ;  /* 0x000000293018723e */ /* 0x000fe200000000ff */
[----:B------:R2:W-:Y:S01]  /*a620*/  STSM.16.M88.4 [R59], R4 ;  /* 0x000000043b007844 */ /* 0x0005e20000000200 */
[----:B------:R-:W-:Y:S01]  /*a630*/  F2FP.F16.F32.PACK_AB R26, R49, R40 ;  /* 0x00000028311a723e */ /* 0x000fe200000000ff */
[----:B------:R-:W-:Y:S01]  /*a640*/  IMAD.MOV.U32 R40, RZ, RZ, RZ ;  /* 0x000000ffff287224 */ /* 0x000fe200078e00ff */
[----:B---3--:R-:W-:-:S02]  /*a650*/  F2FP.F16.F32.PACK_AB R8, R52, R37 ;  /* 0x000000253408723e */ /* 0x008fc400000000ff */
[----:B------:R-:W-:Y:S01]  /*a660*/  F2FP.F16.F32.PACK_AB R9, R31, R38 ;  /* 0x000000261f09723e */ /* 0x000fe200000000ff */
[----:B------:R3:W-:Y:S01]  /*a670*/  STSM.16.M88.4 [R58], R24 ;  /* 0x000000183a007844 */ /* 0x0007e20000000200 */
[----:B------:R-:W-:Y:S01]  /*a680*/  F2FP.F16.F32.PACK_AB R10, R57, R36 ;  /* 0x00000024390a723e */ /* 0x000fe200000000ff */
[----:B-1----:R-:W1:Y:S01]  /*a690*/  LDC R32, c[0x0][0xbe8] ;  /* 0x0002fa00ff207b82 */ /* 0x002e620000000800 */
[----:B------:R-:W-:Y:S02]  /*a6a0*/  F2FP.F16.F32.PACK_AB R11, R71, R30 ;  /* 0x0000001e470b723e */ /* 0x000fe400000000ff */
[----:B------:R-:W-:Y:S02]  /*a6b0*/  ISETP.NE.U32.AND P2, PT, RZ, UR4, PT ;  /* 0x00000004ff007c0c */ /* 0x000fe4000bf45070 */
[----:B0-----:R-:W-:Y:S01]  /*a6c0*/  ISETP.NE.U32.AND P0, PT, R54, RZ, PT ;  /* 0x000000ff3600720c */ /* 0x001fe20003f05070 */
[----:B------:R3:W-:Y:S02]  /*a6d0*/  STSM.16.M88.4 [R51], R8 ;  /* 0x0000000833007844 */ /* 0x0007e40000000200 */
[----:B------:R-:W-:Y:S01]  /*a6e0*/  BAR.SYNC.DEFER_BLOCKING 0x1, 0x180 ;  /* 0x0046000000007b1d */ /* 0x000fe20000010000 */
[----:B------:R-:W-:-:S02]  /*a6f0*/  ISETP.NE.AND.EX P2, PT, RZ, UR5, PT, P2 ;  /* 0x00000005ff007c0c */ /* 0x000fc4000bf45320 */
[----:B------:R-:W-:-:S11]  /*a700*/  ISETP.NE.AND.EX P0, PT, R55, RZ, PT, P0 ;  /* 0x000000ff3700720c */ /* 0x000fd60003f05300 */
[C---:B--2---:R-:W-:Y:S01]  /*a710*/  @P2 LEA R4, P3, R18.reuse, UR4, 0x2 ;  /* 0x0000000412042c11 */ /* 0x044fe2000f8610ff */
[----:B------:R-:W-:Y:S02]  /*a720*/  ULDC UR4, c[0x0][0xa88] ;  /* 0x0002a20000047ab9 */ /* 0x000fe40000000800 */
[----:B------:R-:W-:Y:S01]  /*a730*/  IMAD.U32 R7, RZ, RZ, UR4 ;  /* 0x00000004ff077e24 */ /* 0x000fe2000f8e00ff */
[----:B------:R-:W-:Y:S01]  /*a740*/  @P2 LEA.HI.X R5, R18, UR5, R145, 0x2, P3 ;  /* 0x0000000512052c11 */ /* 0x000fe200098f1491 */
[----:B------:R3:W5:Y:S01]  /*a750*/  @P0 LDG.E R40, desc[UR60][R28.64] ;  /* 0x0000003c1c280981 */ /* 0x000762000c1e1900 */
[----:B-1----:R-:W-:Y:S01]  /*a760*/  ISETP.NE.AND P1, PT, R32, 0x1, PT ;  /* 0x000000012000780c */ /* 0x002fe20003f25270 */
[----:B------:R-:W-:Y:S02]  /*a770*/  IMAD R15, R23, 0xc0, R154 ;  /* 0x000000c0170f7824 */ /* 0x000fe400078e029a */
[----:B------:R3:W5:Y:S10]  /*a780*/  @P2 LDG.E R7, desc[UR60][R4.64] ;  /* 0x0000003c04072981 */ /* 0x000774000c1e1900 */
[----:B------:R-:W0:Y:S08]  /*a790*/  @P1 LDC R12, c[0x0][0xbec] ;  /* 0x0002fb00ff0c1b82 */ /* 0x000e300000000800 */
[----:B------:R-:W1:Y:S01]  /*a7a0*/  @P1 LDC R13, c[0x0][0xbf0] ;  /* 0x0002fc00ff0d1b82 */ /* 0x000e620000000800 */
[----:B---3--:R-:W-:Y:S05]  /*a7b0*/  @P2 BRA `(.L_x_10115) ;  /* 0x0000000000102947 */ /* 0x008fea0003800000 */
[----:B------:R-:W-:Y:S05]  /*a7c0*/  @!P0 BRA `(.L_x_10115) ;  /* 0x00000000000c8947 */ /* 0x000fea0003800000 */
[----:B------:R-:W2:Y:S04]  /*a7d0*/  LDG.E R4, desc[UR60][R28.64] ;  /* 0x0000003c1c047981 */ /* 0x000ea8000c1e1900 */
[----:B-----5:R-:W2:Y:S02]  /*a7e0*/  LDG.E R7, desc[UR60][R28.64+0x4] ;  /* 0x0000043c1c077981 */ /* 0x020ea4000c1e1900 */
[----:B--2---:R-:W-:-:S07]  /*a7f0*/  IMAD.IADD R7, R7, 0x1, -R4 ;  /* 0x0000000107077824 */ /* 0x004fce00078e0a04 */
.L_x_10115:
[----:B------:R-:W-:Y:S01]  /*a800*/  SHF.R.S32.HI R46, RZ, 0x1f, R22 ;  /* 0x0000001fff2e7819 */ /* 0x000fe20000011416 */
[----:B0-----:R-:W-:Y:S01]  /*a810*/  @P1 IMAD.HI.U32 R4, R15, R12, RZ ;  /* 0x0000000c0f041227 */ /* 0x001fe200078e00ff */
[----:B------:R-:W-:Y:S01]  /*a820*/  ULDC.64 UR4, c[0x0][0xb90] ;  /* 0x0002e40000047ab9 */ /* 0x000fe20000000a00 */
[----:B-----5:R-:W-:Y:S01]  /*a830*/  SHF.R.S32.HI R41, RZ, 0x1f, R40 ;  /* 0x0000001fff297819 */ /* 0x020fe20000011428 */
[----:B------:R-:W0:Y:S01]  /*a840*/  @P1 LDC R51, c[0x0][0xbec] ;  /* 0x0002fb00ff331b82 */ /* 0x000e220000000800 */
[----:B------:R-:W-:Y:S01]  /*a850*/  IMAD R5, R46, UR4, RZ ;  /* 0x000000042e057c24 */ /* 0x000fe2000f8e02ff */
[----:B------:R-:W-:Y:S01]  /*a860*/  SEL R145, R145, RZ, !P0 ;  /* 0x000000ff91917207 */ /* 0x000fe20004000000 */
[----:B------:R-:W-:Y:S01]  /*a870*/  IMAD.MOV.U32 R9, RZ, RZ, R15 ;  /* 0x000000ffff097224 */ /* 0x000fe200078e000f */
[----:B-1----:R-:W-:Y:S01]  /*a880*/  @P1 SHF.R.U32.HI R9, RZ, R13, R4 ;  /* 0x0000000dff091219 */ /* 0x002fe20000011604 */
[----:B------:R-:W-:Y:S01]  /*a890*/  IMAD R11, R148, 0x20, R19 ;  /* 0x00000020940b7824 */ /* 0x000fe200078e0213 */
[----:B------:R-:W-:Y:S01]  /*a8a0*/  SEL R47, R18, RZ, !P0 ;  /* 0x000000ff122f7207 */ /* 0x000fe20004000000 */
[C---:B------:R-:W-:Y:S01]  /*a8b0*/  IMAD R13, R22.reuse, UR5, R5 ;  /* 0x00000005160d7c24 */ /* 0x040fe2000f8e0205 */
[----:B------:R-:W-:Y:S01]  /*a8c0*/  ULDC.64 UR6, c[0x0][0xa80] ;  /* 0x0002a00000067ab9 */ /* 0x000fe20000000a00 */
[----:B------:R-:W-:Y:S01]  /*a8d0*/  IMAD.WIDE.U32 R4, R22, UR4, R40 ;  /* 0x0000000416047c25 */ /* 0x000fe2000f8e0028 */
[----:B------:R-:W-:-:S03]  /*a8e0*/  ULDC.64 UR4, c[0x0][0xb98] ;  /* 0x0002e60000047ab9 */ /* 0x000fc60000000a00 */
[----:B------:R-:W-:-:S04]  /*a8f0*/  IMAD.WIDE R20, R11, 0x2, R20 ;  /* 0x000000020b147825 */ /* 0x000fc800078e0214 */
[----:B------:R-:W-:Y:S01]  /*a900*/  IMAD.MOV R11, RZ, RZ, -R9 ;  /* 0x000000ffff0b7224 */ /* 0x000fe200078e0a09 */
[----:B------:R-:W-:Y:S01]  /*a910*/  IADD3 R25, P5, R20, 0x4800, RZ ;  /* 0x0000480014197810 */ /* 0x000fe20007fbe0ff */
[----:B------:R-:W-:Y:S01]  /*a920*/  IMAD.IADD R5, R5, 0x1, R13 ;  /* 0x0000000105057824 */ /* 0x000fe200078e020d */
[----:B------:R-:W-:Y:S01]  /*a930*/  SHF.R.S32.HI R13, RZ, 0x1f, R9 ;  /* 0x0000001fff0d7819 */ /* 0x000fe20000011409 */
[----:B------:R-:W-:Y:S01]  /*a940*/  IMAD R11, R32, R11, R15 ;  /* 0x0000000b200b7224 */ /* 0x000fe200078e020f */
[C---:B------:R-:W-:Y:S01]  /*a950*/  IADD3 R15, P2, R20.reuse, 0x1800, RZ ;  /* 0x00001800140f7810 */ /* 0x040fe20007f5e0ff */
[----:B------:R-:W-:Y:S01]  /*a960*/  IMAD R6, R145, UR4, RZ ;  /* 0x0000000491067c24 */ /* 0x000fe2000f8e02ff */
[----:B------:R-:W-:Y:S01]  /*a970*/  IADD3 R29, P4, R20, 0x6000, RZ ;  /* 0x00006000141d7810 */ /* 0x000fe20007f9e0ff */
[----:B------:R-:W-:Y:S01]  /*a980*/  IMAD.WIDE.U32 R4, R47, UR4, R4 ;  /* 0x000000042f047c25 */ /* 0x000fe2000f8e0004 */
[----:B------:R-:W-:Y:S02]  /*a990*/  LOP3.LUT R24, R25, 0x180, RZ, 0xc0, !PT ;  /* 0x0000018019187812 */ /* 0x000fe400078ec0ff */
[----:B------:R-:W-:Y:S01]  /*a9a0*/  LOP3.LUT R28, R29, 0x180, RZ, 0xc0, !PT ;  /* 0x000001801d1c7812 */ /* 0x000fe200078ec0ff */
[----:B------:R-:W-:Y:S01]  /*a9b0*/  IMAD R10, R47, UR5, R6 ;  /* 0x000000052f0a7c24 */ /* 0x000fe2000f8e0206 */
[----:B------:R-:W-:Y:S01]  /*a9c0*/  SHF.R.S32.HI R6, RZ, 0x1f, R11 ;  /* 0x0000001fff067819 */ /* 0x000fe2000001140b */
[----:B------:R-:W-:Y:S01]  /*a9d0*/  ULDC.64 UR4, c[0x0][0xb88] ;  /* 0x0002e20000047ab9 */ /* 0x000fe20000000a00 */
[----:B------:R-:W-:Y:S01]  /*a9e0*/  IADD3 R4, P0, R9, R4, RZ ;  /* 0x0000000409047210 */ /* 0x000fe20007f1e0ff */
[----:B------:R-:W-:Y:S01]  /*a9f0*/  IMAD R14, R23, 0xc0, R152 ;  /* 0x000000c0170e7824 */ /* 0x000fe200078e0298 */
[----:B------:R-:W-:Y:S01]  /*aa00*/  SHF.R.U64 R24, R24, 0x3, RZ ;  /* 0x0000000318187819 */ /* 0x000fe200000012ff */
[----:B------:R-:W-:Y:S01]  /*aa10*/  IMAD R6, R6, UR4, RZ ;  /* 0x0000000406067c24 */ /* 0x000fe2000f8e02ff */
[----:B------:R-:W-:Y:S01]  /*aa20*/  IADD3.X R5, R13, R5, R10, P0, !PT ;  /* 0x000000050d057210 */ /* 0x000fe200007fe40a */
[----:B------:R-:W-:Y:S01]  /*aa30*/  IMAD R49, R7, R32, RZ ;  /* 0x0000002007317224 */ /* 0x000fe200078e02ff */
[C---:B------:R-:W-:Y:S01]  /*aa40*/  IADD3 R13, P6, R20.reuse, 0x3000, RZ ;  /* 0x00003000140d7810 */ /* 0x040fe20007fde0ff */
[C---:B------:R-:W-:Y:S01]  /*aa50*/  IMAD R9, R11.reuse, UR5, R6 ;  /* 0x000000050b097c24 */ /* 0x040fe2000f8e0206 */
[----:B------:R-:W-:Y:S01]  /*aa60*/  LOP3.LUT R7, R20, 0x180, RZ, 0xc0, !PT ;  /* 0x0000018014077812 */ /* 0x000fe200078ec0ff */
[----:B------:R-:W-:Y:S01]  /*aa70*/  IMAD.WIDE.U32 R4, R11, UR4, R4 ;  /* 0x000000040b047c25 */ /* 0x000fe2000f8e0004 */
[----:B------:R-:W-:Y:S01]  /*aa80*/  ULDC.64 UR4, c[0x0][0xb50] ;  /* 0x0002d40000047ab9 */ /* 0x000fe20000000a00 */
[----:B------:R-:W-:-:S02]  /*aa90*/  LOP3.LUT R12, R13, 0x180, RZ, 0xc0, !PT ;  /* 0x000001800d0c7812 */ /* 0x000fc400078ec0ff */
[----:B------:R-:W-:Y:S01]  /*aaa0*/  IMAD.IADD R5, R5, 0x1, R9 ;  /* 0x0000000105057824 */ /* 0x000fe200078e0209 */
[C---:B------:R-:W-:Y:S01]  /*aab0*/  LEA R6, P0, R4.reuse, UR4, 0x2 ;  /* 0x0000000404067c11 */ /* 0x040fe2000f8010ff */
[----:B------:R-:W-:Y:S01]  /*aac0*/  IMAD.X R9, RZ, RZ, R21, P2 ;  /* 0x000000ffff097224 */ /* 0x000fe200010e0615 */
[----:B------:R-:W-:Y:S02]  /*aad0*/  SHF.R.U64 R7, R7, 0x3, RZ ;  /* 0x0000000307077819 */ /* 0x000fe400000012ff */
[----:B------:R-:W-:Y:S01]  /*aae0*/  LEA.HI.X R10, R4, UR5, R5, 0x2, P0 ;  /* 0x00000005040a7c11 */ /* 0x000fe200080f1405 */
[----:B------:R-:W-:Y:S01]  /*aaf0*/  SHFL.IDX PT, R42, R6, RZ, 0x1c1f ;  /* 0x001c1fff062a7589 */ /* 0x000fe200000e0000 */
[----:B------:R-:W-:Y:S01]  /*ab00*/  LOP3.LUT P0, RZ, R150, 0x3, RZ, 0xc0, !PT ;  /* 0x0000000396ff7812 */ /* 0x000fe2000780c0ff */
[----:B------:R-:W-:Y:S01]  /*ab10*/  VIADD R4, R14, 0x8 ;  /* 0x000000080e047836 */ /* 0x000fe20000000000 */
[----:B------:R-:W-:Y:S01]  /*ab20*/  IADD3 R5, P3, R20, 0x7800, RZ ;  /* 0x0000780014057810 */ /* 0x000fe20007f7e0ff */
[----:B------:R-:W1:Y:S01]  /*ab30*/  SHFL.IDX PT, R43, R10, RZ, 0x1c1f ;  /* 0x001c1fff0a2b7589 */ /* 0x000e6200000e0000 */
[-C--:B------:R-:W-:Y:S01]  /*ab40*/  ISETP.GE.OR P2, PT, R14, R49.reuse, P0 ;  /* 0x000000310e00720c */ /* 0x080fe20000746670 */
[----:B------:R-:W-:Y:S01]  /*ab50*/  ULDC.64 UR4, c[0x0][0xaa0] ;  /* 0x0002a80000047ab9 */ /* 0x000fe20000000a00 */
[----:B------:R-:W-:Y:S01]  /*ab60*/  ISETP.GE.OR P0, PT, R4, R49, P0 ;  /* 0x000000310400720c */ /* 0x000fe20000706670 */
[----:B------:R-:W-:Y:S01]  /*ab70*/  SHFL.IDX PT, R44, R6, 0x1, 0x1c1f ;  /* 0x003c1f00062c7f89 */ /* 0x000fe200000e0000 */
[----:B------:R-:W-:-:S02]  /*ab80*/  LOP3.LUT R4, R5, 0x180, RZ, 0xc0, !PT ;  /* 0x0000018005047812 */ /* 0x000fc400078ec0ff */
[----:B------:R-:W-:Y:S01]  /*ab90*/  SHF.R.U64 R12, R12, 0x3, RZ ;  /* 0x000000030c0c7819 */ /* 0x000fe200000012ff */
[----:B------:R-:W2:Y:S01]  /*aba0*/  SHFL.IDX PT, R45, R10, 0x1, 0x1c1f ;  /* 0x003c1f000a2d7f89 */ /* 0x000ea200000e0000 */
[----:B------:R-:W-:Y:S01]  /*abb0*/  IMAD R41, R41, UR4, RZ ;  /* 0x0000000429297c24 */ /* 0x000fe2000f8e02ff */
[----:B------:R-:W-:Y:S01]  /*abc0*/  SHF.R.U64 R4, R4, 0x3, RZ ;  /* 0x0000000304047819 */ /* 0x000fe200000012ff */
[--C-:B------:R-:W-:Y:S01]  /*abd0*/  IMAD.X R37, RZ, RZ, R21.reuse, P3 ;  /* 0x000000ffff257224 */ /* 0x100fe200018e0615 */
        /* <DEDUP_REMOVED lines=8> */
[----:B-1----:R1:W-:Y:S01]  /*ac60*/  @!P2 ST.E desc[UR60][R42.64], R3 ;  /* 0x000000032a00a985 */ /* 0x0023e2000c10193c */
[----:B------:R-:W-:Y:S02]  /*ac70*/  IADD3.X R29, RZ, R21, RZ, P4, !PT ;  /* 0x00000015ff1d7210 */ /* 0x000fe400027fe4ff */
[----:B------:R-:W-:-:S04]  /*ac80*/  LOP3.LUT R8, R15, 0x180, RZ, 0xc0, !PT ;  /* 0x000001800f087812 */ /* 0x000fc800078ec0ff */
[----:B------:R-:W-:Y:S01]  /*ac90*/  SHF.R.U64 R8, R8, 0x3, RZ ;  /* 0x0000000308087819 */ /* 0x000fe200000012ff */
[----:B--2---:R2:W-:Y:S03]  /*aca0*/  @!P0 ST.E desc[UR60][R44.64], R0 ;  /* 0x000000002c008985 */ /* 0x0045e6000c10193c */
[----:B------:R-:W-:Y:S01]  /*acb0*/  LOP3.LUT R8, R8, R15, RZ, 0x3c, !PT ;  /* 0x0000000f08087212 */ /* 0x000fe200078e3cff */
[----:B-1----:R-:W1:Y:S01]  /*acc0*/  @P1 LDC R43, c[0x0][0xbf0] ;  /* 0x0002fc00ff2b1b82 */ /* 0x002e620000000800 */
[C---:B------:R-:W-:Y:S01]  /*acd0*/  IMAD R3, R40.reuse, UR5, R41 ;  /* 0x0000000528037c24 */ /* 0x040fe2000f8e0229 */
[----:B------:R3:W5:Y:S01]  /*ace0*/  LD.E.128 R4, desc[UR60][R20.64] ;  /* 0x0000003c14047980 */ /* 0x000762000c101d00 */
[----:B------:R-:W-:Y:S01]  /*acf0*/  IMAD.WIDE.U32 R40, R40, UR4, RZ ;  /* 0x0000000428287c25 */ /* 0x000fe2000f8e00ff */
[----:B------:R-:W-:Y:S02]  /*ad00*/  ULDC.64 UR4, c[0x0][0xae8] ;  /* 0x0002ba0000047ab9 */ /* 0x000fe40000000a00 */
[----:B------:R-:W5:Y:S01]  /*ad10*/  LD.E.128 R8, desc[UR60][R8.64] ;  /* 0x0000003c08087980 */ /* 0x000f62000c101d00 */
[----:B--2---:R-:W-:-:S03]  /*ad20*/  IMAD R0, R147, 0x60, R148 ;  /* 0x0000006093007824 */ /* 0x004fc600078e0294 */
[----:B------:R-:W5:Y:S01]  /*ad30*/  LD.E.128 R12, desc[UR60][R12.64] ;  /* 0x0000003c0c0c7980 */ /* 0x000f62000c101d00 */
[----:B---3--:R-:W-:Y:S02]  /*ad40*/  IMAD.IADD R21, R41, 0x1, R3 ;  /* 0x0000000129157824 */ /* 0x008fe400078e0203 */
[----:B------:R-:W-:Y:S01]  /*ad50*/  IMAD R3, R46, UR4, RZ ;  /* 0x000000042e037c24 */ /* 0x000fe2000f8e02ff */
[----:B------:R-:W5:Y:S01]  /*ad60*/  LD.E.128 R24, desc[UR60][R24.64] ;  /* 0x0000003c18187980 */ /* 0x000f62000c101d00 */
[----:B------:R-:W-:Y:S02]  /*ad70*/  IMAD.MOV.U32 R20, RZ, RZ, R40 ;  /* 0x000000ffff147224 */ /* 0x000fe400078e0028 */
[C---:B------:R-:W-:Y:S01]  /*ad80*/  IMAD R3, R22.reuse, UR5, R3 ;  /* 0x0000000516037c24 */ /* 0x040fe2000f8e0203 */
[----:B------:R-:W5:Y:S01]  /*ad90*/  LD.E.128 R28, desc[UR60][R28.64] ;  /* 0x0000003c1c1c7980 */ /* 0x000f62000c101d00 */
[----:B------:R-:W-:Y:S01]  /*ada0*/  IMAD.WIDE.U32 R20, R22, UR4, R20 ;  /* 0x0000000416147c25 */ /* 0x000fe2000f8e0014 */
[----:B------:R-:W-:-:S02]  /*adb0*/  ULDC.64 UR4, c[0x0][0xaf0] ;  /* 0x0002bc0000047ab9 */ /* 0x000fc40000000a00 */
[----:B------:R-:W5:Y:S01]  /*adc0*/  LD.E.128 R36, desc[UR60][R36.64] ;  /* 0x0000003c24247980 */ /* 0x000f62000c101d00 */
[----:B------:R-:W-:Y:S01]  /*add0*/  IMAD R22, R23, 0xc0, R0 ;  /* 0x000000c017167824 */ /* 0x000fe200078e0200 */
[----:B------:R-:W-:Y:S01]  /*ade0*/  BSSY B1, `(.L_x_10116) ;  /* 0x0000033000017945 */ /* 0x000fe20003800000 */
[----:B------:R-:W-:Y:S01]  /*adf0*/  IMAD.IADD R21, R21, 0x1, R3 ;  /* 0x0000000115157824 */ /* 0x000fe200078e0203 */
[----:B------:R-:W-:Y:S01]  /*ae00*/  @!PT LDS RZ, [RZ] ;  /* 0x00000000fffff984 */ /* 0x000fe20000000800 */
[----:B------:R-:W-:Y:S01]  /*ae10*/  @!PT LDS RZ, [RZ] ;  /* 0x00000000fffff984 */ /* 0x000fe20000000800 */
[----:B------:R-:W-:Y:S01]  /*ae20*/  @!PT LDS RZ, [RZ] ;  /* 0x00000000fffff984 */ /* 0x000fe20000000800 */
[----:B------:R-:W-:Y:S01]  /*ae30*/  @!PT LDS RZ, [RZ] ;  /* 0x00000000fffff984 */ /* 0x000fe20000000800 */
[----:B------:R2:W-:Y:S06]  /*ae40*/  MEMBAR.ALL.CTA ;  /* 0x0000000000007992 */ /* 0x0005ec0000008000 */
[----:B--2---:R-:W2:Y:S01]  /*ae50*/  FENCE.VIEW.ASYNC.S ;  /* 0x00000000000073c6 */ /* 0x004ea20000000000 */
[----:B0-----:R-:W-:-:S04]  /*ae60*/  @P1 IMAD.HI.U32 R0, R22, R51, RZ ;  /* 0x0000003316001227 */ /* 0x001fc800078e00ff */
[----:B------:R-:W-:Y:S01]  /*ae70*/  IMAD.MOV.U32 R3, RZ, RZ, R22 ;  /* 0x000000ffff037224 */ /* 0x000fe200078e0016 */
[----:B-1----:R-:W-:Y:S01]  /*ae80*/  @P1 SHF.R.U32.HI R3, RZ, R43, R0 ;  /* 0x0000002bff031219 */ /* 0x002fe20000011600 */
        /* <DEDUP_REMOVED lines=15> */
[----:B------:R-:W-:Y:S01]  /*af80*/  IMAD.WIDE.U32 R20, R41, UR4, R20 ;  /* 0x0000000429147c25 */ /* 0x000fe2000f8e0014 */
[----:B------:R-:W-:-:S03]  /*af90*/  UIADD3 UR4, UR36, 0x31c20, URZ ;  /* 0x00031c2024047890 */ /* 0x000fc6000fffe03f */
[----:B------:R-:W-:Y:S01]  /*afa0*/  IMAD R3, R41, UR5, R0 ;  /* 0x0000000529037c24 */ /* 0x000fe2000f8e0200 */
[----:B------:R-:W-:Y:S01]  /*afb0*/  LEA R18, P1, R20, UR6, 0x1 ;  /* 0x0000000614127c11 */ /* 0x000fe2000f8208ff */
[----:B------:R-:W-:Y:S01]  /*afc0*/  IMAD R0, R23, 0xc0, R148 ;  /* 0x000000c017007824 */ /* 0x000fe200078e0294 */
[----:B------:R-:W-:Y:S01]  /*afd0*/  UPRMT UR4, URZ, 0x654, UR4 ;  /* 0x000006543f047896 */ /* 0x000fe20008000004 */
[----:B------:R-:W-:Y:S02]  /*afe0*/  IMAD.IADD R3, R21, 0x1, R3 ;  /* 0x0000000115037824 */ /* 0x000fe400078e0203 */
[----:B--2---:R0:W1:Y:S01]  /*aff0*/  SHFL.IDX PT, R22, R18, RZ, 0x1c1f ;  /* 0x001c1fff12167589 */ /* 0x00406200000e0000 */
[----:B------:R-:W-:Y:S02]  /*b000*/  ISETP.GE.AND P0, PT, R0, R49, PT ;  /* 0x000000310000720c */ /* 0x000fe40003f06270 */
[----:B------:R-:W-:-:S03]  /*b010*/  LEA.HI.X R3, R20, UR7, R3, 0x1, P1 ;  /* 0x0000000714037c11 */ /* 0x000fc600088f0c03 */
[----:B------:R-:W-:Y:S02]  /*b020*/  SYNCS.ARRIVE.TRANS64.RED.A1T0 RZ, [UR4], RZ ;  /* 0x000000ffffff79a7 */ /* 0x000fe40008100404 */
[----:B------:R0:W2:Y:S06]  /*b030*/  SHFL.IDX PT, R23, R3, RZ, 0x1c1f ;  /* 0x001c1fff03177589 */ /* 0x0000ac00000e0000 */
[----:B------:R-:W-:Y:S05]  /*b040*/  @P0 BRA `(.L_x_10117) ;  /* 0x0000000000300947 */ /* 0x000fea0003800000 */
[----:B------:R-:W-:Y:S02]  /*b050*/  ULDC UR4, c[0x0][0xac8] ;  /* 0x0002b20000047ab9 */ /* 0x000fe40000000800 */
[----:B------:R-:W-:Y:S02]  /*b060*/  ISETP.GE.AND P1, PT, R144, UR4, PT ;  /* 0x0000000490007c0c */ /* 0x000fe4000bf26270 */
[----:B------:R-:W-:Y:S02]  /*b070*/  ISETP.GE.AND P2, PT, R146, UR4, PT ;  /* 0x0000000492007c0c */ /* 0x000fe4000bf46270 */
[----:B------:R-:W-:-:S09]  /*b080*/  ISETP.GE.AND P0, PT, R19, UR4, PT ;  /* 0x0000000413007c0c */ /* 0x000fd2000bf06270 */
[-C--:B-1----:R-:W-:Y:S02]  /*b090*/  @!P1 LEA R40, P3, R144, R22.reuse, 0x1 ;  /* 0x0000001690289211 */ /* 0x082fe400078608ff */
[----:B------:R-:W-:Y:S02]  /*b0a0*/  @!P2 LEA R42, P4, R146, R22, 0x1 ;  /* 0x00000016922aa211 */ /* 0x000fe400078808ff */
[----:B--2---:R-:W-:Y:S01]  /*b0b0*/  @!P0 IMAD.WIDE R20, R19, 0x2, R22 ;  /* 0x0000000213148825 */ /* 0x004fe200078e0216 */
[-C--:B------:R-:W-:Y:S02]  /*b0c0*/  @!P1 LEA.HI.X R41, R144, R23.reuse, R157, 0x1, P3 ;  /* 0x0000001790299211 */ /* 0x080fe400018f0c9d */
[----:B------:R-:W-:Y:S02]  /*b0d0*/  @!P2 LEA.HI.X R43, R146, R23, R156, 0x1, P4 ;  /* 0x00000017922ba211 */ /* 0x000fe400020f0c9c */
[----:B-----5:R3:W-:Y:S04]  /*b0e0*/  @!P0 ST.E.128 desc[UR60][R20.64], R4 ;  /* 0x0000000414008985 */ /* 0x0207e8000c101d3c */
[----:B------:R3:W-:Y:S04]  /*b0f0*/  @!P1 ST.E.128 desc[UR60][R40.64], R12 ;  /* 0x0000000c28009985 */ /* 0x0007e8000c101d3c */
[----:B------:R3:W-:Y:S02]  /*b100*/  @!P2 ST.E.128 desc[UR60][R42.64], R28 ;  /* 0x0000001c2a00a985 */ /* 0x0007e4000c101d3c */
.L_x_10117:
[----:B------:R-:W-:Y:S05]  /*b110*/  BSYNC B1 ;  /* 0x0000000000017941 */ /* 0x000fea0003800000 */
.L_x_10116:
[----:B------:R-:W-:Y:S01]  /*b120*/  VIADD R0, R0, 0x60 ;  /* 0x0000006000007836 */ /* 0x000fe20000000000 */
[----:B---3-5:R3:W4:Y:S04]  /*b130*/  SHFL.IDX PT, R7, R3, 0x1, 0x1c1f ;  /* 0x003c1f0003077f89 */ /* 0x02872800000e0000 */
[----:B------:R-:W-:Y:S01]  /*b140*/  ISETP.GE.AND P0, PT, R0, R49, PT ;  /* 0x000000310000720c */ /* 0x000fe20003f06270 */
[----:B------:R3:W0:-:S12]  /*b150*/  SHFL.IDX PT, R6, R18, 0x1, 0x1c1f ;  /* 0x003c1f0012067f89 */ /* 0x00061800000e0000 */
[----:B---3--:R-:W-:Y:S05]  /*b160*/  @P0 BRA `(.L_x_10118) ;  /* 0x0000000800900947 */ /* 0x008fea0003800000 */
[----:B------:R-:W-:Y:S02]  /*b170*/  ULDC UR4, c[0x0][0xac8] ;  /* 0x0002b20000047ab9 */ /* 0x000fe40000000800 */
[----:B------:R-:W-:Y:S02]  /*b180*/  ISETP.GE.AND P2, PT, R144, UR4, PT ;  /* 0x0000000490007c0c */ /* 0x000fe4000bf46270 */
[----:B------:R-:W-:-:S11]  /*b190*/  ISETP.GE.AND P1, PT, R19, UR4, PT ;  /* 0x0000000413007c0c */ /* 0x000fd6000bf26270 */
[C---:B0-----:R-:W-:Y:S02]  /*b1a0*/  @!P2 LEA R12, P0, R144.reuse, R6, 0x1 ;  /* 0x00000006900ca211 */ /* 0x041fe400078008ff */
[----:B----4-:R-:W-:Y:S02]  /*b1b0*/  @!P1 IMAD.WIDE R4, R19, 0x2, R6 ;  /* 0x0000000213049825 */ /* 0x010fe400078e0206 */
        /* <DEDUP_REMOVED lines=9> */
.L_x_10114:
[----:B------:R-:W1:Y:S01]  /*b250*/  LDC.64 R6, c[0x0][0xc00] ;  /* 0x00030000ff067b82 */ /* 0x000e620000000a00 */
[C---:B------:R-:W-:Y:S01]  /*b260*/  IMAD.SHL.U32 R5, R18.reuse, 0x4, RZ ;  /* 0x0000000412057824 */ /* 0x040fe200078e00ff */
[----:B------:R-:W-:Y:S01]  /*b270*/  SHF.L.U64.HI R0, R18, 0x2, R145 ;  /* 0x0000000212007819 */ /* 0x000fe20000010291 */
[----:B------:R-:W-:Y:S01]  /*b280*/  ULDC.64 UR4, c[0x0][0xc08] ;  /* 0x0003020000047ab9 */ /* 0x000fe20000000a00 */
[----:B------:R-:W-:-:S04]  /*b290*/  IMAD.MOV.U32 R3, RZ, RZ, RZ ;  /* 0x000000ffff037224 */ /* 0x000fc800078e00ff */
[----:B------:R-:W2:Y:S01]  /*b2a0*/  LDC R25, c[0x0][0xbe8] ;  /* 0x0002fa00ff197b82 */ /* 0x000ea20000000800 */
[----:B-1----:R-:W-:Y:S02]  /*b2b0*/  ISETP.NE.U32.AND P0, PT, R6, RZ, PT ;  /* 0x000000ff0600720c */ /* 0x002fe40003f05070 */
[----:B------:R-:W-:Y:S02]  /*b2c0*/  IADD3 R6, P1, R5, R6, RZ ;  /* 0x0000000605067210 */ /* 0x000fe40007f3e0ff */
[----:B------:R-:W-:-:S03]  /*b2d0*/  ISETP.NE.AND.EX P0, PT, R7, RZ, PT, P0 ;  /* 0x000000ff0700720c */ /* 0x000fc60003f05300 */
[----:B------:R-:W-:Y:S01]  /*b2e0*/  IMAD.X R7, R0, 0x1, R7, P1 ;  /* 0x0000000100077824 */ /* 0x000fe200008e0607 */
[----:B------:R-:W-:-:S04]  /*b2f0*/  ISETP.NE.U32.AND P1, PT, RZ, UR4, PT ;  /* 0x00000004ff007c0c */ /* 0x000fc8000bf25070 */
[----:B------:R-:W-:-:S05]  /*b300*/  ISETP.NE.AND.EX P1, PT, RZ, UR5, PT, P1 ;  /* 0x00000005ff007c0c */ /* 0x000fca000bf25310 */
[----:B------:R1:W5:Y:S01]  /*b310*/  @P0 LDG.E R3, desc[UR60][R6.64] ;  /* 0x0000003c06030981 */ /* 0x000362000c1e1900 */
[----:B------:R-:W3:Y:S07]  /*b320*/  S2R R8, SR_TID.X ;  /* 0x0000000000087919 */ /* 0x000eee0000002100 */
[----:B------:R-:W-:Y:S01]  /*b330*/  @P1 IADD3 R4, P2, R5, UR4, RZ ;  /* 0x0000000405041c10 */ /* 0x000fe2000ff5e0ff */
[----:B------:R-:W-:-:S03]  /*b340*/  ULDC UR4, c[0x0][0xa88] ;  /* 0x0002a20000047ab9 */ /* 0x000fc60000000800 */
[----:B------:R-:W-:Y:S01]  /*b350*/  @P1 IADD3.X R5, R0, UR5, RZ, P2, !PT ;  /* 0x0000000500051c10 */ /* 0x000fe200097fe4ff */
[----:B------:R-:W-:-:S06]  /*b360*/  IMAD.U32 R0, RZ, RZ, UR4 ;  /* 0x00000004ff007e24 */ /* 0x000fcc000f8e00ff */
[----:B------:R1:W5:Y:S01]  /*b370*/  @P1 LDG.E R0, desc[UR60][R4.64] ;  /* 0x0000003c04001981 */ /* 0x000362000c1e1900 */
[----:B--2---:R-:W-:-:S13]  /*b380*/  ISETP.NE.AND P2, PT, R25, 0x1, PT ;  /* 0x000000011900780c */ /* 0x004fda0003f45270 */
[----:B------:R-:W2:Y:S01]  /*b390*/  @P2 LDC R14, c[0x0][0xbec] ;  /* 0x0002fb00ff0e2b82 */ /* 0x000ea20000000800 */
[----:B---3--:R-:W-:-:S05]  /*b3a0*/  VIADD R8, R8, 0xffffff80 ;  /* 0xffffff8008087836 */ /* 0x008fca0000000000 */
[----:B------:R-:W-:Y:S01]  /*b3b0*/  ISETP.GE.AND P3, PT, R8, 0xc0, PT ;  /* 0x000000c00800780c */ /* 0x000fe20003f66270 */
[----:B-1----:R-:W-:-:S12]  /*b3c0*/  @P1 BRA `(.L_x_10119) ;  /* 0x0000000000101947 */ /* 0x002fd80003800000 */
[----:B------:R-:W-:Y:S05]  /*b3d0*/  @!P0 BRA `(.L_x_10119) ;  /* 0x00000000000c8947 */ /* 0x000fea0003800000 */
[----:B------:R-:W3:Y:S04]  /*b3e0*/  LDG.E R5, desc[UR60][R6.64] ;  /* 0x0000003c06057981 */ /* 0x000ee8000c1e1900 */
[----:B-----5:R-:W3:Y:S02]  /*b3f0*/  LDG.E R0, desc[UR60][R6.64+0x4] ;  /* 0x0000043c06007981 */ /* 0x020ee4000c1e1900 */
[----:B---3--:R-:W-:-:S07]  /*b400*/  IMAD.IADD R0, R0, 0x1, -R5 ;  /* 0x0000000100007824 */ /* 0x008fce00078e0a05 */
.L_x_10119:
[----:B------:R-:W-:Y:S01]  /*b410*/  BSSY B1, `(.L_x_10120) ;  /* 0x000002e000017945 */ /* 0x000fe20003800000 */
[----:B------:R-:W-:Y:S02]  /*b420*/  SHF.R.S32.HI R12, RZ, 0x1f, R22 ;  /* 0x0000001fff0c7819 */ /* 0x000fe40000011416 */
[----:B------:R-:W-:Y:S02]  /*b430*/  SEL R13, R18, RZ, !P0 ;  /* 0x000000ff120d7207 */ /* 0x000fe40004000000 */
[----:B------:R-:W-:Y:S02]  /*b440*/  SEL R145, R145, RZ, !P0 ;  /* 0x000000ff91917207 */ /* 0x000fe40004000000 */
[----:B-----5:R-:W-:Y:S01]  /*b450*/  SHF.R.S32.HI R10, RZ, 0x1f, R3 ;  /* 0x0000001fff0a7819 */ /* 0x020fe20000011403 */
[----:B------:R-:W-:Y:S06]  /*b460*/  @P3 BRA `(.L_x_10121) ;  /* 0x0000000000a03947 */ /* 0x000fec0003800000 */
[----:B------:R-:W1:Y:S01]  /*b470*/  S2R R4, SR_TID.X ;  /* 0x0000000000047919 */ /* 0x000e620000002100 */
[----:B------:R-:W3:Y:S02]  /*b480*/  LDC R11, c[0x0][0xbe8] ;  /* 0x0002fa00ff0b7b82 */ /* 0x000ee40000000800 */
[----:B---3--:R-:W-:Y:S02]  /*b490*/  IMAD R5, R0, R11, RZ ;  /* 0x0000000b00057224 */ /* 0x008fe400078e02ff */
[----:B-1----:R-:W-:-:S04]  /*b4a0*/  IMAD R4, R23, 0xc0, R4 ;  /* 0x000000c017047824 */ /* 0x002fc800078e0204 */
[----:B------:R-:W-:-:S05]  /*b4b0*/  VIADD R8, R4, 0xffffff80 ;  /* 0xffffff8004087836 */ /* 0x000fca0000000000 */
        /* <DEDUP_REMOVED lines=9> */
[----:B------:R-:W1:Y:S01]  /*b550*/  @P0 LDC R15, c[0x0][0xbec] ;  /* 0x0002fb00ff0f0b82 */ /* 0x000e620000000800 */
[----:B------:R-:W-:Y:S01]  /*b560*/  IMAD R9, R22, UR5, R9 ;  /* 0x0000000516097c24 */ /* 0x000fe2000f8e0209 */
[----:B------:R-:W-:-:S04]  /*b570*/  ULDC.64 UR4, c[0x0][0xb98] ;  /* 0x0002e60000047ab9 */ /* 0x000fc80000000a00 */
[----:B------:R-:W-:Y:S02]  /*b580*/  IADD3 R5, R5, R9, RZ ;  /* 0x0000000905057210 */ /* 0x000fe40007ffe0ff */
[----:B------:R-:W3:Y:S01]  /*b590*/  @P0 LDC R21, c[0x0][0xbf0] ;  /* 0x0002fc00ff150b82 */ /* 0x000ee20000000800 */
[----:B------:R-:W-:-:S04]  /*b5a0*/  IMAD.WIDE.U32 R4, R13, UR4, R4 ;  /* 0x000000040d047c25 */ /* 0x000fc8000f8e0004 */
[----:B-1----:R-:W-:-:S05]  /*b5b0*/  @P0 IMAD.HI.U32 R6, R8, R15, RZ ;  /* 0x0000000f08060227 */ /* 0x002fca00078e00ff */
        /* <DEDUP_REMOVED lines=19> */
.L_x_10121:
[----:B------:R-:W-:Y:S05]  /*b6f0*/  BSYNC B1 ;  /* 0x0000000000017941 */ /* 0x000fea0003800000 */
.L_x_10120:
[----:B------:R-:W3:Y:S01]  /*b700*/  @P2 LDC R9, c[0x0][0xbf0] ;  /* 0x0002fc00ff092b82 */ /* 0x000ee20000000800 */
[----:B------:R-:W-:Y:S01]  /*b710*/  ULDC.64 UR4, c[0x0][0xaa0] ;  /* 0x0002a80000047ab9 */ /* 0x000fe20000000a00 */
[----:B-1----:R-:W-:Y:S01]  /*b720*/  IMAD R6, R147, 0x60, R148 ;  /* 0x0000006093067824 */ /* 0x002fe200078e0294 */
        /* <DEDUP_REMOVED lines=8> */
[----:B--2---:R-:W-:-:S04]  /*b7b0*/  @P2 IMAD.HI.U32 R6, R11, R14, RZ ;  /* 0x0000000e0b062227 */ /* 0x004fc800078e00ff */
[C---:B------:R-:W-:Y:S02]  /*b7c0*/  IMAD R7, R22.reuse, UR5, R3 ;  /* 0x0000000516077c24 */ /* 0x040fe4000f8e0203 */
[----:B------:R-:W-:Y:S01]  /*b7d0*/  IMAD.WIDE.U32 R4, R22, UR4, R4 ;  /* 0x0000000416047c25 */ /* 0x000fe2000f8e0004 */
[----:B------:R-:W-:-:S03]  /*b7e0*/  ULDC.64 UR4, c[0x0][0xaf0] ;  /* 0x0002bc0000047ab9 */ /* 0x000fc60000000a00 */
[----:B------:R-:W-:Y:S01]  /*b7f0*/  IMAD.MOV.U32 R3, RZ, RZ, R11 ;  /* 0x000000ffff037224 */ /* 0x000fe200078e000b */
[----:B---3--:R-:W-:Y:S01]  /*b800*/  @P2 SHF.R.U32.HI R3, RZ, R9, R6 ;  /* 0x00000009ff032219 */ /* 0x008fe20000011606 */
[----:B------:R-:W-:Y:S02]  /*b810*/  IMAD.IADD R5, R5, 0x1, R7 ;  /* 0x0000000105057824 */ /* 0x000fe400078e0207 */
[----:B------:R-:W-:Y:S01]  /*b820*/  IMAD R7, R145, UR4, RZ ;  /* 0x0000000491077c24 */ /* 0x000fe2000f8e02ff */
[--C-:B------:R-:W-:Y:S01]  /*b830*/  SHF.R.S32.HI R6, RZ, 0x1f, R3.reuse ;  /* 0x0000001fff067819 */ /* 0x100fe20000011403 */
[----:B------:R-:W-:Y:S02]  /*b840*/  IMAD.MOV R8, RZ, RZ, -R3 ;  /* 0x000000ffff087224 */ /* 0x000fe400078e0a03 */
[C---:B------:R-:W-:Y:S02]  /*b850*/  IMAD R9, R13.reuse, UR5, R7 ;  /* 0x000000050d097c24 */ /* 0x040fe4000f8e0207 */
[----:B------:R-:W-:Y:S01]  /*b860*/  IMAD.WIDE.U32 R4, R13, UR4, R4 ;  /* 0x000000040d047c25 */ /* 0x000fe2000f8e0004 */
[----:B------:R-:W-:-:S03]  /*b870*/  ULDC.64 UR4, c[0x0][0xae0] ;  /* 0x0002b80000047ab9 */ /* 0x000fc60000000a00 */
        /* <DEDUP_REMOVED lines=9> */
[----:B------:R-:W-:Y:S02]  /*b910*/  IMAD R25, R0, R25, RZ ;  /* 0x0000001900197224 */ /* 0x000fe400078e02ff */
[----:B------:R-:W-:Y:S02]  /*b920*/  IMAD R0, R23, 0xc0, R148 ;  /* 0x000000c017007824 */ /* 0x000fe400078e0294 */
[C---:B------:R-:W-:Y:S02]  /*b930*/  IMAD R3, R7.reuse, UR5, R6 ;  /* 0x0000000507037c24 */ /* 0x040fe4000f8e0206 */
[----:B------:R-:W-:Y:S01]  /*b940*/  IMAD.WIDE.U32 R4, R7, UR4, R4 ;  /* 0x0000000407047c25 */ /* 0x000fe2000f8e0004 */
[----:B------:R-:W-:Y:S01]  /*b950*/  ISETP.GE.AND P0, PT, R0, R25, PT ;  /* 0x000000190000720c */ /* 0x000fe20003f06270 */
[----:B------:R-:W-:-:S02]  /*b960*/  ULDC.64 UR4, c[0x0][0xa80] ;  /* 0x0002a00000047ab9 */ /* 0x000fc40000000a00 */
[----:B------:R-:W-:Y:S01]  /*b970*/  IMAD.IADD R3, R5, 0x1, R3 ;  /* 0x0000000105037824 */ /* 0x000fe200078e0203 */
[----:B------:R-:W-:-:S04]  /*b980*/  LEA R6, P1, R4, UR4, 0x1 ;  /* 0x0000000404067c11 */ /* 0x000fc8000f8208ff */
[----:B------:R-:W-:Y:S02]  /*b990*/  LEA.HI.X R3, R4, UR5, R3, 0x1, P1 ;  /* 0x0000000504037c11 */ /* 0x000fe400088f0c03 */
[----:B------:R1:W2:Y:S04]  /*b9a0*/  SHFL.IDX PT, R4, R6, RZ, 0x1c1f ;  /* 0x001c1fff06047589 */ /* 0x0002a800000e0000 */
[----:B------:R1:W3:Y:S01]  /*b9b0*/  SHFL.IDX PT, R5, R3, RZ, 0x1c1f ;  /* 0x001c1fff03057589 */ /* 0x0002e200000e0000 */
[----:B------:R-:W-:Y:S05]  /*b9c0*/  @P0 BRA `(.L_x_10123) ;  /* 0x0000000000300947 */ /* 0x000fea0003800000 */
[----:B------:R-:W-:Y:S02]  /*b9d0*/  ULDC UR4, c[0x0][0xac8] ;  /* 0x0002b20000047ab9 */ /* 0x000fe40000000800 */
[----:B------:R-:W-:Y:S02]  /*b9e0*/  ISETP.GE.AND P3, PT, R144, UR4, PT ;  /* 0x0000000490007c0c */ /* 0x000fe4000bf66270 */
[----:B------:R-:W-:Y:S02]  /*b9f0*/  ISETP.GE.AND P4, PT, R146, UR4, PT ;  /* 0x0000000492007c0c */ /* 0x000fe4000bf86270 */
[----:B------:R-:W-:-:S09]  /*ba00*/  ISETP.GE.AND P2, PT, R19, UR4, PT ;  /* 0x0000000413007c0c */ /* 0x000fd2000bf46270 */
[-C--:B--2---:R-:W-:Y:S02]  /*ba10*/  @!P3 LEA R10, P0, R144, R4.reuse, 0x1 ;  /* 0x00000004900ab211 */ /* 0x084fe400078008ff */
[----:B------:R-:W-:Y:S02]  /*ba20*/  @!P4 LEA R12, P1, R146, R4, 0x1 ;  /* 0x00000004920cc211 */ /* 0x000fe400078208ff */
[----:B---3--:R-:W-:Y:S01]  /*ba30*/  @!P2 IMAD.WIDE R8, R19, 0x2, R4 ;  /* 0x000000021308a825 */ /* 0x008fe200078e0204 */
[-C--:B------:R-:W-:Y:S02]  /*ba40*/  @!P3 LEA.HI.X R11, R144, R5.reuse, R157, 0x1, P0 ;  /* 0x00000005900bb211 */ /* 0x080fe400000f0c9d */
[----:B------:R-:W-:Y:S02]  /*ba50*/  @!P4 LEA.HI.X R13, R146, R5, R156, 0x1, P1 ;  /* 0x00000005920dc211 */ /* 0x000fe400008f0c9c */
[----:B------:R4:W-:Y:S04]  /*ba60*/  @!P2 ST.E.128 desc[UR60][R8.64], RZ ;  /* 0x000000ff0800a985 */ /* 0x0009e8000c101d3c */
[----:B------:R4:W-:Y:S04]  /*ba70*/  @!P3 ST.E.128 desc[UR60][R10.64], RZ ;  /* 0x000000ff0a00b985 */ /* 0x0009e8000c101d3c */
[----:B------:R4:W-:Y:S02]  /*ba80*/  @!P4 ST.E.128 desc[UR60][R12.64], RZ ;  /* 0x000000ff0c00c985 */ /* 0x0009e4000c101d3c */
.L_x_10123:
[----:B------:R-:W-:Y:S05]  /*ba90*/  BSYNC B1 ;  /* 0x0000000000017941 */ /* 0x000fea0003800000 */
.L_x_10122:
[----:B------:R-:W-:Y:S01]  /*baa0*/  VIADD R0, R0, 0x60 ;  /* 0x0000006000007836 */ /* 0x000fe20000000000 */
[----:B---3--:R3:W0:Y:S04]  /*bab0*/  SHFL.IDX PT, R5, R3, 0x1, 0x1c1f ;  /* 0x003c1f0003057f89 */ /* 0x00862800000e0000 */
[----:B------:R-:W-:Y:S01]  /*bac0*/  ISETP.GE.AND P0, PT, R0, R25, PT ;  /* 0x000000190000720c */ /* 0x000fe20003f06270 */
[----:B--2---:R3:W2:-:S12]  /*bad0*/  SHFL.IDX PT, R4, R6, 0x1, 0x1c1f ;  /* 0x003c1f0006047f89 */ /* 0x00469800000e0000 */
[----:B---3--:R-:W-:Y:S05]  /*bae0*/  @P0 BRA `(.L_x_10118) ;  /* 0x0000000000300947 */ /* 0x008fea0003800000 */
[----:B------:R-:W-:Y:S02]  /*baf0*/  ULDC UR4, c[0x0][0xac8] ;  /* 0x0002b20000047ab9 */ /* 0x000fe40000000800 */
[----:B------:R-:W-:Y:S02]  /*bb00*/  ISETP.GE.AND P3, PT, R144, UR4, PT ;  /* 0x0000000490007c0c */ /* 0x000fe4000bf66270 */
[----:B------:R-:W-:Y:S02]  /*bb10*/  ISETP.GE.AND P4, PT, R146, UR4, PT ;  /* 0x0000000492007c0c */ /* 0x000fe4000bf86270 */
[----:B------:R-:W-:-:S09]  /*bb20*/  ISETP.GE.AND P2, PT, R19, UR4, PT ;  /* 0x0000000413007c0c */ /* 0x000fd2000bf46270 */
[-C--:B--2-4-:R-:W-:Y:S02]  /*bb30*/  @!P3 LEA R8, P0, R144, R4.reuse, 0x1 ;  /* 0x000000049008b211 */ /* 0x094fe400078008ff */
[----:B------:R-:W-:Y:S02]  /*bb40*/  @!P4 LEA R10, P1, R146, R4, 0x1 ;  /* 0x00000004920ac211 */ /* 0x000fe400078208ff */
[----:B01----:R-:W-:Y:S01]  /*bb50*/  @!P2 IMAD.WIDE R6, R19, 0x2, R4 ;  /* 0x000000021306a825 */ /* 0x003fe200078e0204 */
[-C--:B------:R-:W-:Y:S02]  /*bb60*/  @!P3 LEA.HI.X R9, R144, R5.reuse, R157, 0x1, P0 ;  /* 0x000000059009b211 */ /* 0x080fe400000f0c9d */
[----:B------:R-:W-:Y:S02]  /*bb70*/  @!P4 LEA.HI.X R11, R146, R5, R156, 0x1, P1 ;  /* 0x00000005920bc211 */ /* 0x000fe400008f0c9c */
[----:B------:R3:W-:Y:S04]  /*bb80*/  @!P2 ST.E.128 desc[UR60][R6.64], RZ ;  /* 0x000000ff0600a985 */ /* 0x0007e8000c101d3c */
[----:B------:R3:W-:Y:S04]  /*bb90*/  @!P3 ST.E.128 desc[UR60][R8.64], RZ ;  /* 0x000000ff0800b985 */ /* 0x0007e8000c101d3c */
[----:B------:R3:W-:Y:S02]  /*bba0*/  @!P4 ST.E.128 desc[UR60][R10.64], RZ ;  /* 0x000000ff0a00c985 */ /* 0x0007e4000c101d3c */
.L_x_10118:
[----:B------:R-:W-:Y:S05]  /*bbb0*/  BSYNC B0 ;  /* 0x0000000000007941 */ /* 0x000fea0003800000 */
.L_x_10113:
[----:B------:R-:W-:Y:S02]  /*bbc0*/  ULDC UR4, c[0x0][0xc3c] ;  /* 0x00030f0000047ab9 */ /* 0x000fe40000000800 */
[----:B0-----:R-:W-:-:S13]  /*bbd0*/  ISETP.GE.AND P0, PT, R35, UR4, PT ;  /* 0x0000000423007c0c */ /* 0x001fda000bf06270 */
[----:B------:R-:W-:Y:S05]  /*bbe0*/  @!P0 BRA `(.L_x_10124) ;  /* 0xffffff5000c08947 */ /* 0x000fea000383ffff */
[----:B------:R-:W-:Y:S05]  /*bbf0*/  EXIT ;  /* 0x000000000000794d */ /* 0x000fea0003800000 */
.L_x_10089:
        /* <DEDUP_REMOVED lines=16> */
.L_x_10125:
        /* <DEDUP_REMOVED lines=42> */
.L_x_10131:
        /* <DEDUP_REMOVED lines=12> */
.L_x_10130:
[----:B------:R-:W-:Y:S05]  /*c060*/  BSYNC B0 ;  /* 0x0000000000007941 */ /* 0x000fea0003800000 */
.L_x_10129:
        /* <DEDUP_REMOVED lines=21> */
.L_x_10127:
        /* <DEDUP_REMOVED lines=11> */
[----:B------:R0:W1:Y:S01]  /*c270*/  F2I.FTZ.U32.TRUNC.NTZ R3, R2 ;  /* 0x0000000200037305 */ /* 0x000062000021f000 */
[----:B------:R-:W-:Y:S05]  /*c280*/  @!P0 BRA `(.L_x_10132) ;  /* 0x0000000000088947 */ /* 0x000fea0003800000 */
[----:B------:R-:W-:-:S06]  /*c290*/  VIADD R16, R19, 0xffffffff ;  /* 0xffffffff13107836 */ /* 0x000fcc0000000000 */
[----:B------:R2:W3:Y:S02]  /*c2a0*/  SHFL.IDX PT, R16, R7, R16, 0x1f ;  /* 0x00001f1007107589 */ /* 0x0004e400000e0000 */
.L_x_10132:
[----:B---3--:R-:W-:Y:S01]  /*c2b0*/  IMAD R16, R16, UR5, R9 ;  /* 0x0000000510107c24 */ /* 0x008fe2000f8e0209 */
[----:B0-----:R-:W-:Y:S01]  /*c2c0*/  IABS R2, R0 ;  /* 0x0000000000027213 */ /* 0x001fe20000000000 */
[----:B-12---:R-:W-:Y:S02]  /*c2d0*/  IMAD.MOV R7, RZ, RZ, -R3 ;  /* 0x000000ffff077224 */ /* 0x006fe400078e0a03 */
[----:B------:R-:W-:Y:S01]  /*c2e0*/  VIADD R19, R19, UR4 ;  /* 0x0000000413137c36 */ /* 0x000fe20008000000 */
[----:B------:R-:W-:Y:S01]  /*c2f0*/  IADD3 R9, -R16, UR6, RZ ;  /* 0x0000000610097c10 */ /* 0x000fe2000fffe1ff */
[----:B------:R-:W-:Y:S02]  /*c300*/  IMAD.MOV R8, RZ, RZ, -R2 ;  /* 0x000000ffff087224 */ /* 0x000fe400078e0a02 */
[----:B------:R-:W-:Y:S01]  /*c310*/  IMAD R7, R7, R4, RZ ;  /* 0x0000000407077224 */ /* 0x000fe200078e02ff */
[----:B------:R-:W-:Y:S01]  /*c320*/  IABS R6, R9 ;  /* 0x0000000900067213 */ /* 0x000fe20000000000 */
[----:B------:R-:W-:-:S04]  /*c330*/  IMAD.MOV.U32 R2, RZ, RZ, RZ ;  /* 0x000000ffff027224 */ /* 0x000fc800078e00ff */
[----:B------:R-:W-:-:S04]  /*c340*/  IMAD.HI.U32 R2, R3, R7, R2 ;  /* 0x0000000703027227 */ /* 0x000fc800078e0002 */
[----:B------:R-:W-:Y:S02]  /*c350*/  IMAD.MOV.U32 R3, RZ, RZ, R6 ;  /* 0x000000ffff037224 */ /* 0x000fe400078e0006 */
[----:B------:R-:W-:Y:S02]  /*c360*/  IMAD.MOV.U32 R6, RZ, RZ, R8 ;  /* 0x000000ffff067224 */ /* 0x000fe400078e0008 */
        /* <DEDUP_REMOVED lines=12> */
[--C-:B------:R-:W-:Y:S02]  /*c430*/  IMAD.MOV R17, RZ, RZ, -R2.reuse ;  /* 0x000000ffff117224 */ /* 0x100fe400078e0a02 */
[----:B------:R-:W-:Y:S02]  /*c440*/  IMAD.MOV.U32 R18, RZ, RZ, R2 ;  /* 0x000000ffff127224 */ /* 0x000fe400078e0002 */
[----:B------:R-:W-:Y:S01]  /*c450*/  IMAD R17, R0, R17, R9 ;  /* 0x0000001100117224 */ /* 0x000fe200078e0209 */
[----:B------:R-:W-:Y:S06]  /*c460*/  BRA `(.L_x_10133) ;  /* 0x00000000000c7947 */ /* 0x000fec0003800000 */
.L_x_10128:
[----:B------:R-:W-:Y:S02]  /*c470*/  IMAD.MOV.U32 R17, RZ, RZ, RZ ;  /* 0x000000ffff117224 */ /* 0x000fe400078e00ff */
[----:B------:R-:W-:Y:S02]  /*c480*/  IMAD.U32 R16, RZ, RZ, UR6 ;  /* 0x00000006ff107e24 */ /* 0x000fe4000f8e00ff */
[----:B------:R-:W-:-:S07]  /*c490*/  IMAD.MOV.U32 R18, RZ, RZ, RZ ;  /* 0x000000ffff127224 */ /* 0x000fce00078e00ff */
.L_x_10133:
[----:B------:R-:W-:-:S13]  /*c4a0*/  ISETP.NE.AND P0, PT, R5, RZ, PT ;  /* 0x000000ff0500720c */ /* 0x000fda0003f05270 */
[----:B------:R-:W0:Y:S01]  /*c4b0*/  @!P0 S2R R3, SR_CgaCtaId ;  /* 0x0000000000038919 */ /* 0x000e220000008800 */
[----:B------:R-:W-:-:S04]  /*c4c0*/  @!P0 MOV R0, 0x400 ;  /* 0x0000040000008802 */ /* 0x000fc80000000f00 */
[----:B0-----:R-:W-:-:S05]  /*c4d0*/  @!P0 LEA R0, R3, R0, 0x18 ;  /* 0x0000000003008211 */ /* 0x001fca00078ec0ff */
[----:B------:R2:W-:Y:S01]  /*c4e0*/  @!P0 STS.128 [R0+0x31cd0], R16 ;  /* 0x031cd01000008388 */ /* 0x0005e20000000c00 */
[----:B------:R-:W-:Y:S06]  /*c4f0*/  BAR.ARV 0x5, 0x200 ;  /* 0x0148000000007b1d */ /* 0x000fec0000002000 */
.L_x_10126:
[----:B------:R3:W-:Y:S01]  /*c500*/  STL [R1+0x30], RZ ;  /* 0x000030ff01007387 */ /* 0x0007e20000100800 */
[----:B------:R-:W-:Y:S01]  /*c510*/  ULDC UR4, c[0x0][0xc3c] ;  /* 0x00030f0000047ab9 */ /* 0x000fe20000000800 */
[----:B------:R-:W-:Y:S01]  /*c520*/  IMAD.MOV.U32 R26, RZ, RZ, 0x1 ;  /* 0x00000001ff1a7424 */ /* 0x000fe200078e00ff */
[----:B-1----:R-:W-:Y:S01]  /*c530*/  ISETP.GE.AND P0, PT, R19, UR4, PT ;  /* 0x0000000413007c0c */ /* 0x002fe2000bf06270 */
[----:B------:R-:W-:-:S12]  /*c540*/  IMAD.MOV.U32 R23, RZ, RZ, RZ ;  /* 0x000000ffff177224 */ /* 0x000fd800078e00ff */
[----:B---3--:R-:W-:Y:S05]  /*c550*/  @P0 BRA `(.L_x_10134) ;  /* 0x00000050006c0947 */ /* 0x008fea0003800000 */
[----:B------:R-:W1:Y:S01]  /*c560*/  S2R R6, SR_TID.X ;  /* 0x0000000000067919 */ /* 0x000e620000002100 */
[----:B------:R-:W3:Y:S01]  /*c570*/  S2UR UR5, SR_CgaCtaId ;  /* 0x00000000000579c3 */ /* 0x000ee20000008800 */
[----:B------:R-:W-:Y:S01]  /*c580*/  UMOV UR4, 0x400 ;  /* 0x0000040000047882 */ /* 0x000fe20000000000 */
[----:B------:R-:W-:Y:S01]  /*c590*/  BSSY B8, `(.L_x_10134) ;  /* 0x0000517000087945 */ /* 0x000fe20003800000 */
[----:B------:R4:W-:Y:S01]  /*c5a0*/  STL [R1+0x30], RZ ;  /* 0x000030ff01007387 */ /* 0x0009e20000100800 */
[----:B------:R-:W-:Y:S01]  /*c5b0*/  IMAD.MOV.U32 R26, RZ, RZ, 0x1 ;  /* 0x00000001ff1a7424 */ /* 0x000fe200078e00ff */
[----:B------:R-:W-:Y:S01]  /*c5c0*/  ULDC UR36, c[0x0][0xc] ;  /* 0x0000030000247ab9 */ /* 0x000fe20000000800 */
[----:B------:R-:W-:Y:S01]  /*c5d0*/  IMAD.MOV.U32 R23, RZ, RZ, RZ ;  /* 0x000000ffff177224 */ /* 0x000fe200078e00ff */
[----:B------:R-:W-:Y:S01]  /*c5e0*/  ULDC.64 UR38, c[0x0][0x198] ;  /* 0x0000660000267ab9 */ /* 0x000fe20000000a00 */
[----:B---3--:R-:W-:-:S06]  /*c5f0*/  ULEA UR4, UR5, UR4, 0x18 ;  /* 0x0000000405047291 */ /* 0x008fcc000f8ec03f */
[----:B------:R-:W-:Y:S01]  /*c600*/  IMAD.U32 R22, RZ, RZ, UR4 ;  /* 0x00000004ff167e24 */ /* 0x000fe2000f8e00ff */
[C---:B-1----:R-:W-:Y:S01]  /*c610*/  LOP3.LUT R5, R6.reuse, 0x7f, RZ, 0xc0, !PT ;  /* 0x0000007f06057812 */ /* 0x042fe200078ec0ff */
[----:B--2---:R-:W-:-:S04]  /*c620*/  IMAD.SHL.U32 R0, R6, 0x8, RZ ;  /* 0x0000000806007824 */ /* 0x004fc800078e00ff */
[----:B------:R-:W-:Y:S01]  /*c630*/  IMAD.SHL.U32 R4, R5, 0x8, RZ ;  /* 0x0000000805047824 */ /* 0x000fe200078e00ff */
[C---:B------:R-:W-:Y:S02]  /*c640*/  LOP3.LUT R3, R0.reuse, 0x20, RZ, 0xc0, !PT ;  /* 0x0000002000037812 */ /* 0x040fe400078ec0ff */
[----:B0-----:R-:W-:Y:S02]  /*c650*/  LOP3.LUT R2, R0, 0xd8, RZ, 0xc0, !PT ;  /* 0x000000d800027812 */ /* 0x001fe400078ec0ff */
[----:B------:R-:W-:Y:S02]  /*c660*/  LOP3.LUT R3, R3, 0x300, R4, 0xf8, !PT ;  /* 0x0000030003037812 */ /* 0x000fe400078ef804 */
[----:B------:R-:W-:Y:S02]  /*c670*/  LOP3.LUT R2, R2, 0x18, R6, 0x78, !PT ;  /* 0x0000001802027812 */ /* 0x000fe400078e7806 */
[----:B------:R-:W-:Y:S02]  /*c680*/  SHF.R.U32.HI R4, RZ, 0x2, R5 ;  /* 0x00000002ff047819 */ /* 0x000fe40000011605 */
[----:B------:R-:W-:Y:S01]  /*c690*/  LOP3.LUT R3, R3, R2, RZ, 0xfc, !PT ;  /* 0x0000000203037212 */ /* 0x000fe200078efcff */
[----:B------:R-:W-:Y:S01]  /*c6a0*/  IMAD.SHL.U32 R2, R6, 0x20, RZ ;  /* 0x0000002006027824 */ /* 0x000fe200078e00ff */
[----:B------:R-:W-:-:S03]  /*c6b0*/  LOP3.LUT R0, R0, 0x18, RZ, 0xc0, !PT ;  /* 0x0000001800007812 */ /* 0x000fc600078ec0ff */
[----:B------:R-:W-:Y:S01]  /*c6c0*/  IMAD R3, R3, 0x2, R22 ;  /* 0x0000000203037824 */ /* 0x000fe200078e0216 */
[----:B------:R-:W-:Y:S02]  /*c6d0*/  LOP3.LUT R4, R4, 0x60, R2, 0xf8, !PT ;  /* 0x0000006004047812 */ /* 0x000fe400078ef802 */
[C---:B------:R-:W-:Y:S02]  /*c6e0*/  LOP3.LUT R2, R0.reuse, 0x20, RZ, 0xfc, !PT ;  /* 0x0000002000027812 */ /* 0x040fe400078efcff */
[----:B------:R4:W-:Y:S01]  /*c6f0*/  STL [R1+0x4], R3 ;  /* 0x0000040301007387 */ /* 0x0009e20000100800 */
[----:B------:R-:W-:-:S07]  /*c700*/  LOP3.LUT R0, R0, 0x40, RZ, 0xfc, !PT ;  /* 0x0000004000007812 */ /* 0x000fce00078efcff */
.L_x_10238:
[----:B0---4-:R-:W0:Y:S02]  /*c710*/  LDC.64 R2, c[0x0][0xc88] ;  /* 0x00032200ff027b82 */ /* 0x011e240000000a00 */
        /* <DEDUP_REMOVED lines=19> */
[----:B-1----:R1:W5:Y:S01]  /*c850*/  @P0 LDG.E R0, desc[UR60][R2.64] ;  /* 0x0000003c02000981 */ /* 0x002362000c1e1900 */
[----:B------:R-:W-:Y:S01]  /*c860*/  ISETP.NE.AND.EX P1, PT, RZ, UR5, PT, P1 ;  /* 0x00000005ff007c0c */ /* 0x000fe2000bf25310 */
[----:B------:R-:W-:Y:S01]  /*c870*/  IMAD.MOV.U32 R28, RZ, RZ, RZ ;  /* 0x000000ffff1c7224 */ /* 0x000fe200078e00ff */
[----:B------:R-:W-:Y:S02]  /*c880*/  ISETP.NE.U32.AND P2, PT, RZ, UR6, PT ;  /* 0x00000006ff007c0c */ /* 0x000fe4000bf45070 */
[----:B------:R-:W-:Y:S02]  /*c890*/  ISETP.NE.U32.AND P0, PT, RZ, UR8, PT ;  /* 0x00000008ff007c0c */ /* 0x000fe4000bf05070 */
[----:B------:R-:W-:Y:S02]  /*c8a0*/  ISETP.NE.AND.EX P2, PT, RZ, UR7, PT, P2 ;  /* 0x00000007ff007c0c */ /* 0x000fe4000bf45320 */
        /* <DEDUP_REMOVED lines=20> */
[----:B0-----:R-:W-:Y:S01]  /*c9f0*/  MOV R6, UR4 ;  /* 0x0000000400067c02 */ /* 0x001fe20008000f00 */
[----:B--2---:R0:W-:Y:S01]  /*ca00*/  STL [R1+0x2c], R9 ;  /* 0x00002c0901007387 */ /* 0x0041e20000100800 */
[----:B---3--:R-:W-:Y:S05]  /*ca10*/  @P2 BRA `(.L_x_10135) ;  /* 0x0000000000142947 */ /* 0x008fea0003800000 */
[----:B------:R-:W-:Y:S05]  /*ca20*/  @!P1 BRA `(.L_x_10135) ;  /* 0x0000000000109947 */ /* 0x000fea0003800000 */
[----:B------:R-:W2:Y:S04]  /*ca30*/  LDG.E R7, desc[UR60][R2.64] ;  /* 0x0000003c02077981 */ /* 0x000ea8000c1e1900 */
[----:B------:R-:W2:Y:S02]  /*ca40*/  LDG.E R2, desc[UR60][R2.64+0x4] ;  /* 0x0000043c02027981 */ /* 0x000ea4000c1e1900 */
[----:B--2---:R-:W-:-:S05]  /*ca50*/  IMAD.IADD R2, R2, 0x1, -R7 ;  /* 0x0000000102027824 */ /* 0x004fca00078e0a07 */
[----:B------:R1:W-:Y:S02]  /*ca60*/  STL [R1+0x2c], R2 ;  /* 0x00002c0201007387 */ /* 0x0003e40000100800 */
.L_x_10135:
[----:B------:R-:W-:Y:S01]  /*ca70*/  ULDC.64 UR4, c[0x0][0xa20] ;  /* 0x0002880000047ab9 */ /* 0x000fe20000000a00 */
[----:B-----5:R-:W-:Y:S01]  /*ca80*/  IMAD.IADD R28, R28, 0x1, R0 ;  /* 0x000000011c1c7824 */ /* 0x020fe200078e0200 */
[----:B------:R-:W-:Y:S01]  /*ca90*/  ISETP.NE.U32.AND P1, PT, RZ, UR4, PT ;  /* 0x00000004ff007c0c */ /* 0x000fe2000bf25070 */
[----:B------:R-:W-:-:S03]  /*caa0*/  IMAD.MOV.U32 R25, RZ, RZ, R8 ;  /* 0x000000ffff197224 */ /* 0x000fc600078e0008 */
[----:B------:R-:W-:-:S13]  /*cab0*/  ISETP.NE.AND.EX P1, PT, RZ, UR5, PT, P1 ;  /* 0x00000005ff007c0c */ /* 0x000fda000bf25310 */
[----:B------:R-:W-:Y:S05]  /*cac0*/  @!P1 BRA `(.L_x_10136) ;  /* 0x0000000000109947 */ /* 0x000fea0003800000 */
[----:B-1----:R-:W-:-:S04]  /*cad0*/  IADD3 R2, P0, R24, UR4, RZ ;  /* 0x0000000418027c10 */ /* 0x002fc8000ff1e0ff */
[----:B------:R-:W-:-:S05]  /*cae0*/  IADD3.X R3, R29, UR5, RZ, P0, !PT ;  /* 0x000000051d037c10 */ /* 0x000fca00087fe4ff */
[----:B------:R1:W5:Y:S01]  /*caf0*/  LDG.E R6, desc[UR60][R2.64] ;  /* 0x0000003c02067981 */ /* 0x000362000c1e1900 */
[----:B------:R-:W-:Y:S05]  /*cb00*/  BRA `(.L_x_10137) ;  /* 0x0000000000107947 */ /* 0x000fea0003800000 */
.L_x_10136:
[----:B------:R-:W-:Y:S05]  /*cb10*/  @!P0 BRA `(.L_x_10137) ;  /* 0x00000000000c8947 */ /* 0x000fea0003800000 */
[----:B------:R-:W2:Y:S04]  /*cb20*/  LDG.E R6, desc[UR60][R4.64] ;  /* 0x0000003c04067981 */ /* 0x000ea8000c1e1900 */
[----:B------:R-:W2:Y:S02]  /*cb30*/  LDG.E R4, desc[UR60][R4.64+0x4] ;  /* 0x0000043c04047981 */ /* 0x000ea4000c1e1900 */
[----:B--2---:R-:W-:-:S07]  /*cb40*/  IMAD.IADD R6, R4, 0x1, -R6 ;  /* 0x0000000104067824 */ /* 0x004fce00078e0a06 */
.L_x_10137:
[----:B-1---5:R-:W-:Y:S01]  /*cb50*/  IMAD.IADD R2, R6, 0x1, -R0 ;  /* 0x0000000106027824 */ /* 0x022fe200078e0a00 */
[----:B------:R-:W-:Y:S03]  /*cb60*/  BSSY B7, `(.L_x_10138) ;  /* 0x000041a000077945 */ /* 0x000fe60003800000 */
[C---:B------:R-:W-:Y:S01]  /*cb70*/  VIADD R0, R2.reuse, 0x8f ;  /* 0x0000008f02007836 */ /* 0x040fe20000000000 */
[----:B------:R1:W-:Y:S01]  /*cb80*/  STL [R1+0x28], R2 ;  /* 0x0000280201007387 */ /* 0x0003e20000100800 */
[----:B------:R-:W-:Y:S02]  /*cb90*/  ISETP.GT.AND P0, PT, R2, RZ, PT ;  /* 0x000000ff0200720c */ /* 0x000fe40003f04270 */
[----:B------:R-:W-:-:S05]  /*cba0*/  IMAD.HI R0, R0, 0x38e38e39, RZ ;  /* 0x38e38e3900007827 */ /* 0x000fca00078e02ff */
[----:B-1----:R-:W-:-:S04]  /*cbb0*/  SHF.R.U32.HI R2, RZ, 0x1f, R0 ;  /* 0x0000001fff027819 */ /* 0x002fc80000011600 */
[----:B------:R-:W-:-:S05]  /*cbc0*/  LEA.HI.SX32 R0, R0, R2, 0x1b ;  /* 0x0000000200007211 */ /* 0x000fca00078fdaff */
[----:B------:R1:W-:Y:S01]  /*cbd0*/  STL [R1+0x10], R0 ;  /* 0x0000100001007387 */ /* 0x0003e20000100800 */
[----:B------:R-:W-:Y:S05]  /*cbe0*/  @P0 BRA `(.L_x_10139) ;  /* 0x0000000000440947 */ /* 0x000fea0003800000 */
[----:B------:R-:W2:Y:S02]  /*cbf0*/  S2R R3, SR_TID.X ;  /* 0x0000000000037919 */ /* 0x000ea40000002100 */
[----:B--2---:R-:W-:-:S04]  /*cc00*/  LOP3.LUT R3, R3, 0x7f, RZ, 0xc0, !PT ;  /* 0x0000007f03037812 */ /* 0x004fc800078ec0ff */
[----:B------:R-:W-:-:S13]  /*cc10*/  ISETP.NE.AND P0, PT, R3, RZ, PT ;  /* 0x000000ff0300720c */ /* 0x000fda0003f05270 */
[----:B------:R-:W-:Y:S05]  /*cc20*/  @P0 BRA `(.L_x_10140) ;  /* 0x0000004000340947 */ /* 0x000fea0003800000 */
[----:B------:R-:W2:Y:S01]  /*cc30*/  S2R R5, SR_LANEID ;  /* 0x0000000000057919 */ /* 0x000ea20000000000 */
[----:B------:R-:W-:Y:S01]  /*cc40*/  VOTEU.ANY UR4, UPT, PT ;  /* 0x0000000000047886 */ /* 0x000fe200038e0100 */
[----:B------:R-:W3:Y:S01]  /*cc50*/  LDC.64 R2, c[0x0][0xc60] ;  /* 0x00031800ff027b82 */ /* 0x000ee20000000a00 */
[----:B-1----:R-:W2:Y:S02]  /*cc60*/  FLO.U32 R0, UR4 ;  /* 0x0000000400007d00 */ /* 0x002ea400080e0000 */
[----:B--2---:R-:W-:-:S06]  /*cc70*/  ISETP.EQ.U32.AND P0, PT, R0, R5, PT ;  /* 0x000000050000720c */ /* 0x004fcc0003f02070 */
[----:B------:R-:W3:Y:S07]  /*cc80*/  POPC R5, UR4 ;  /* 0x0000000400057d09 */ /* 0x000eee0008000000 */
[----:B---3--:R-:W2:Y:S01]  /*cc90*/  @P0 ATOMG.E.ADD.STRONG.GPU PT, R3, desc[UR60][R2.64], R5 ;  /* 0x00000005020309a8 */ /* 0x008ea200081ee1fc */
[----:B------:R-:W1:Y:S02]  /*cca0*/  S2R R4, SR_LTMASK ;  /* 0x0000000000047919 */ /* 0x000e640000003900 */
[----:B-1----:R-:W-:-:S04]  /*ccb0*/  LOP3.LUT R4, R4, UR4, RZ, 0xc0, !PT ;  /* 0x0000000404047c12 */ /* 0x002fc8000f8ec0ff */
[----:B------:R-:W1:Y:S01]  /*ccc0*/  POPC R7, R4 ;  /* 0x0000000400077309 */ /* 0x000e620000000000 */
[----:B--2---:R-:W1:Y:S02]  /*ccd0*/  SHFL.IDX PT, R0, R3, R0, 0x1f ;  /* 0x00001f0003007589 */ /* 0x004e6400000e0000 */
[----:B-1----:R-:W-:Y:S01]  /*cce0*/  IADD3 R16, R0, UR36, R7 ;  /* 0x0000002400107c10 */ /* 0x002fe2000fffe007 */
[----:B------:R-:W-:Y:S06]  /*ccf0*/  BRA `(.L_x_10140) ;  /* 0x0000004000007947 */ /* 0x000fec0003800000 */
.L_x_10139:
[----:B-1----:R-:W-:Y:S01]  /*cd00*/  VIADD R0, R22, 0x16a00 ;  /* 0x00016a0016007836 */ /* 0x002fe20000000000 */
        /* <DEDUP_REMOVED lines=19> */
.L_x_10142:
[----:B------:R-:W-:Y:S05]  /*ce40*/  BSYNC B6 ;  /* 0x0000000000067941 */ /* 0x000fea0003800000 */
.L_x_10141:
        /* <DEDUP_REMOVED lines=17> */
[----:B-1----:R-:W-:-:S07]  /*cf60*/  IMAD.MOV.U32 R13, RZ, RZ, RZ ;  /* 0x000000ffff0d7224 */ /* 0x002fce00078e00ff */
[----:B------:R-:W-:-:S07]  /*cf70*/  LEPC R20, `(.L_x_10145) ;  /* 0x000000001014794e */ /* 0x000fce0000000000 */
[----:B0-2---:R-:W-:Y:S05]  /*cf80*/  CALL.ABS.NOINC R2 ;  /* 0x0000000002007343 */ /* 0x005fea0003c00000 */
.L_x_10145:
        /* <DEDUP_REMOVED lines=16> */
.L_x_10144:
[----:B------:R-:W-:Y:S05]  /*d090*/  BSYNC B6 ;  /* 0x0000000000067941 */ /* 0x000fea0003800000 */
.L_x_10143:
[----:B------:R-:W-:Y:S01]  /*d0a0*/  ULDC.64 UR4, c[0x0][0x9f8] ;  /* 0x00027e0000047ab9 */ /* 0x000fe20000000a00 */
[----:B------:R-:W2:Y:S01]  /*d0b0*/  LDL R20, [R1+0x10] ;  /* 0x0000100001147983 */ /* 0x000ea20000100800 */
[----:B------:R-:W-:-:S04]  /*d0c0*/  ISETP.NE.U32.AND P0, PT, RZ, UR4, PT ;  /* 0x00000004ff007c0c */ /* 0x000fc8000bf05070 */
[----:B------:R-:W-:-:S13]  /*d0d0*/  ISETP.NE.AND.EX P0, PT, RZ, UR5, PT, P0 ;  /* 0x00000005ff007c0c */ /* 0x000fda000bf05300 */
[----:B------:R-:W-:-:S04]  /*d0e0*/  @P0 IADD3 R2, P1, R24, UR4, RZ ;  /* 0x0000000418020c10 */ /* 0x000fc8000ff3e0ff */
[----:B------:R-:W-:Y:S01]  /*d0f0*/  @P0 IADD3.X R3, R29, UR5, RZ, P1, !PT ;  /* 0x000000051d030c10 */ /* 0x000fe20008ffe4ff */
[----:B------:R-:W-:-:S04]  /*d100*/  ULDC.64 UR4, c[0x0][0xa08] ;  /* 0x0002820000047ab9 */ /* 0x000fc80000000a00 */
[----:B------:R1:W3:Y:S02]  /*d110*/  @P0 LDG.E R25, desc[UR60][R2.64] ;  /* 0x0000003c02190981 */ /* 0x0002e4000c1e1900 */
[----:B-1----:R-:W1:Y:S02]  /*d120*/  LDC.64 R2, c[0x0][0x418] ;  /* 0x00010600ff027b82 */ /* 0x002e640000000a00 */
[----:B-1----:R-:W-:Y:S01]  /*d130*/  LOP3.LUT P0, RZ, R2, UR4, RZ, 0xfc, !PT ;  /* 0x0000000402ff7c12 */ /* 0x002fe2000f80fcff */
[----:B------:R-:W-:-:S03]  /*d140*/  UMOV UR4, 0xffffffff ;  /* 0xffffffff00047882 */ /* 0x000fc60000000000 */
[----:B------:R-:W-:Y:S01]  /*d150*/  LOP3.LUT P0, RZ, R3, UR5, RZ, 0xfc, P0 ;  /* 0x0000000503ff7c12 */ /* 0x000fe2000800fcff */
[----:B--2---:R-:W-:-:S05]  /*d160*/  VIADD R7, R20, 0xffffffff ;  /* 0xffffffff14077836 */ /* 0x004fca0000000000 */
[----:B------:R1:W-:Y:S01]  /*d170*/  STL [R1+0xc], R7 ;  /* 0x00000c0701007387 */ /* 0x0003e20000100800 */
[----:B---3--:R-:W-:Y:S02]  /*d180*/  SHF.R.S32.HI R29, RZ, 0x1f, R25 ;  /* 0x0000001fff1d7819 */ /* 0x008fe40000011419 */
[----:B------:R-:W-:Y:S01]  /*d190*/  SEL R24, R25, RZ, !P0 ;  /* 0x000000ff19187207 */ /* 0x000fe20004000000 */
[----:B-1----:R-:W-:Y:S06]  /*d1a0*/  BRA.DIV UR4, `(.L_x_10146) ;  /* 0x0000004a04b47947 */ /* 0x002fec000b800000 */
[----:B------:R-:W1:Y:S02]  /*d1b0*/  S2R R0, SR_TID.X ;  /* 0x0000000000007919 */ /* 0x000e640000002100 */
[----:B-1----:R-:W-:-:S04]  /*d1c0*/  SHF.R.U32.HI R0, RZ, 0x5, R0 ;  /* 0x00000005ff007819 */ /* 0x002fc80000011600 */
[----:B------:R-:W-:-:S05]  /*d1d0*/  LOP3.LUT R0, R0, 0x3, RZ, 0xc0, !PT ;  /* 0x0000000300007812 */ /* 0x000fca00078ec0ff */
[----:B------:R1:W2:Y:S02]  /*d1e0*/  SHFL.IDX PT, R14, R0, RZ, 0x1f ;  /* 0x00001fff000e7589 */ /* 0x0002a400000e0000 */
.L_x_10254:
[----:B------:R-:W-:Y:S02]  /*d1f0*/  PLOP3.LUT P1, PT, PT, PT, PT, 0x8, 0x0 ;  /* 0x000000000000781c */ /* 0x000fe40003f2e170 */
[----:B--2---:R-:W-:Y:S02]  /*d200*/  ISETP.NE.AND P0, PT, R14, RZ, PT ;  /* 0x000000ff0e00720c */ /* 0x004fe40003f05270 */
[----:B-1----:R-:W-:-:S05]  /*d210*/  P2R R0, PR, RZ, 0x2 ;  /* 0x00000002ff007803 */ /* 0x002fca0000000000 */
[----:B------:R1:W-:Y:S06]  /*d220*/  STL [R1], R0 ;  /* 0x0000000001007387 */ /* 0x0003ec0000100800 */
[----:B------:R-:W-:Y:S05]  /*d230*/  @P0 BRA `(.L_x_10147) ;  /* 0x00000004001c0947 */ /* 0x000fea0003800000 */
[----:B------:R-:W-:-:S03]  /*d240*/  UMOV UR4, 0xffffffff ;  /* 0xffffffff00047882 */ /* 0x000fc60000000000 */
[----:B------:R-:W-:Y:S05]  /*d250*/  BRA.DIV UR4, `(.L_x_10148) ;  /* 0x0000004a04bc7947 */ /* 0x000fea000b800000 */
[----:B------:R-:W-:-:S13]  /*d260*/  ELECT P6, URZ, PT ;  /* 0x00000000003f782f */ /* 0x000fda00038c0000 */
.L_x_10257:
[----:B------:R-:W-:Y:S05]  /*d270*/  @!P6 BRA `(.L_x_10147) ;  /* 0x00000004000ce947 */ /* 0x000fea0003800000 */
[----:B------:R-:W-:Y:S01]  /*d280*/  ISETP.NE.U32.AND P0, PT, R2, RZ, PT ;  /* 0x000000ff0200720c */ /* 0x000fe20003f05070 */
[----:B------:R-:W-:-:S03]  /*d290*/  IMAD.MOV.U32 R27, RZ, RZ, R7 ;  /* 0x000000ffff1b7224 */ /* 0x000fc600078e0007 */
[----:B------:R-:W-:-:S13]  /*d2a0*/  ISETP.NE.AND.EX P0, PT, R3, RZ, PT, P0 ;  /* 0x000000ff0300720c */ /* 0x000fda0003f05300 */
[----:B------:R-:W-:Y:S05]  /*d2b0*/  @!P0 BRA `(.L_x_10149) ;  /* 0x0000000000448947 */ /* 0x000fea0003800000 */
[----:B------:R-:W2:Y:S01]  /*d2c0*/  LDC R6, c[0x0][0x43c] ;  /* 0x00010f00ff067b82 */ /* 0x000ea20000000800 */
[----:B------:R-:W-:Y:S01]  /*d2d0*/  ULDC.64 UR4, c[0x0][0x428] ;  /* 0x00010a0000047ab9 */ /* 0x000fe20000000a00 */
[----:B--2---:R-:W-:-:S13]  /*d2e0*/  ISETP.NE.AND P0, PT, R6, 0x1, PT ;  /* 0x000000010600780c */ /* 0x004fda0003f05270 */
[----:B------:R-:W1:Y:S02]  /*d2f0*/  @P0 LDC.64 R4, c[0x0][0x440] ;  /* 0x00011000ff040b82 */ /* 0x000e640000000a00 */
[----:B-1----:R-:W-:-:S04]  /*d300*/  @P0 IMAD.HI.U32 R0, R7, R4, RZ ;  /* 0x0000000407000227 */ /* 0x002fc800078e00ff */
[----:B------:R-:W-:Y:S01]  /*d310*/  IMAD.MOV.U32 R4, RZ, RZ, R7 ;  /* 0x000000ffff047224 */ /* 0x000fe200078e0007 */
[----:B------:R-:W-:Y:S01]  /*d320*/  @P0 SHF.R.U32.HI R4, RZ, R5, R0 ;  /* 0x00000005ff040219 */ /* 0x000fe20000011600 */
[----:B------:R-:W-:-:S03]  /*d330*/  IMAD R0, R29, UR4, RZ ;  /* 0x000000041d007c24 */ /* 0x000fc6000f8e02ff */
[--C-:B------:R-:W-:Y:S01]  /*d340*/  SHF.R.S32.HI R5, RZ, 0x1f, R4.reuse ;  /* 0x0000001fff057819 */ /* 0x100fe20000011404 */
[----:B------:R-:W-:Y:S02]  /*d350*/  IMAD.MOV R27, RZ, RZ, -R4 ;  /* 0x000000ffff1b7224 */ /* 0x000fe400078e0a04 */
[C---:B------:R-:W-:Y:S02]  /*d360*/  IMAD R0, R25.reuse, UR5, R0 ;  /* 0x0000000519007c24 */ /* 0x040fe4000f8e0200 */
[----:B------:R-:W-:-:S04]  /*d370*/  IMAD.WIDE.U32 R4, R25, UR4, R4 ;  /* 0x0000000419047c25 */ /* 0x000fc8000f8e0004 */
[----:B------:R-:W-:Y:S01]  /*d380*/  IMAD.IADD R0, R5, 0x1, R0 ;  /* 0x0000000105007824 */ /* 0x000fe200078e0200 */
[----:B------:R-:W-:Y:S01]  /*d390*/  LEA R2, P0, R4, R2, 0x2 ;  /* 0x0000000204027211 */ /* 0x000fe200078010ff */
[----:B------:R-:W-:-:S03]  /*d3a0*/  IMAD R27, R6, R27, R7 ;  /* 0x0000001b061b7224 */ /* 0x000fc600078e0207 */
[----:B------:R-:W-:-:S05]  /*d3b0*/  LEA.HI.X R3, R4, R3, R0, 0x2, P0 ;  /* 0x0000000304037211 */ /* 0x000fca00000f1400 */
[----:B------:R2:W5:Y:S04]  /*d3c0*/  LDG.E R24, desc[UR60][R2.64] ;  /* 0x0000003c02187981 */ /* 0x000568000c1e1900 */
.L_x_10149:
[----:B-1----:R-:W-:Y:S01]  /*d3d0*/  IMAD R0, R23, 0x8, R22 ;  /* 0x0000000817007824 */ /* 0x002fe200078e0216 */
[----:B--2---:R-:W-:-:S04]  /*d3e0*/  SHF.L.U32 R2, R26, 0x1f, RZ ;  /* 0x0000001f1a027819 */ /* 0x004fc800000006ff */
[----:B------:R-:W1:Y:S02]  /*d3f0*/  SYNCS.PHASECHK.TRANS64.TRYWAIT P0, [R0+URZ+0x31c40], R2 ;  /* 0x031c4002000075a7 */ /* 0x000e64000800017f */
[----:B-1----:R-:W-:Y:S05]  /*d400*/  @!P0 BRA `(.L_x_10150) ;  /* 0x0000004800708947 */ /* 0x002fea0003800000 */
.L_x_10258:
[----:B------:R-:W2:Y:S02]  /*d410*/  S2R R3, SR_TID.X ;  /* 0x0000000000037919 */ /* 0x000ea40000002100 */
        /* <DEDUP_REMOVED lines=10> */
.L_x_10151:
[----:B------:R-:W-:Y:S01]  /*d4c0*/  R2UR UR9, R0 ;  /* 0x00000000000972ca */ /* 0x000fe200000e0000 */
[----:B-1----:R-:W-:Y:S01]  /*d4d0*/  IMAD R0, R23, 0x6c00, R22 ;  /* 0x00006c0017007824 */ /* 0x002fe200078e0216 */
[----:B------:R-:W-:Y:S01]  /*d4e0*/  R2UR UR11, R27 ;  /* 0x000000001b0b72ca */ /* 0x000fe200000e0000 */
[----:B------:R-:W-:Y:S01]  /*d4f0*/  UIADD3 UR4, UP0, UR38, 0x370, URZ ;  /* 0x0000037026047890 */ /* 0x000fe2000ff1e03f */
[----:B------:R-:W-:Y:S01]  /*d500*/  R2UR UR5, R28 ;  /* 0x000000001c0572ca */ /* 0x000fe200000e0000 */
[----:B------:R-:W-:Y:S01]  /*d510*/  UMOV UR10, URZ ;  /* 0x0000003f000a7c82 */ /* 0x000fe20008000000 */
[----:B------:R-:W-:Y:S01]  /*d520*/  R2UR UR8, R0 ;  /* 0x00000000000872ca */ /* 0x000fe200000e0000 */
[----:B------:R-:W-:Y:S01]  /*d530*/  UMOV UR6, 0x0 ;  /* 0x0000000000067882 */ /* 0x000fe20000000000 */
[----:B------:R-:W-:Y:S01]  /*d540*/  R2UR UR12, R18 ;  /* 0x00000000120c72ca */ /* 0x000fe200000e0000 */
[----:B------:R-:W-:Y:S01]  /*d550*/  UMOV UR7, 0x14f00000 ;  /* 0x14f0000000077882 */ /* 0x000fe20000000000 */
[----:B-----5:R-:W-:Y:S01]  /*d560*/  R2UR UR13, R24 ;  /* 0x00000000180d72ca */ /* 0x020fe200000e0000 */
[----:B------:R-:W-:Y:S01]  /*d570*/  UMOV UR16, 0x20 ;  /* 0x0000002000107882 */ /* 0x000fe20000000000 */
[----:B------:R-:W-:Y:S01]  /*d580*/  PLOP3.LUT P0, PT, PT, PT, PT, 0x80, 0x0 ;  /* 0x000000000000781c */ /* 0x000fe20003f0f070 */
[----:B------:R-:W-:-:S03]  /*d590*/  UIADD3 UR9, UR9, 0x31c30, URZ ;  /* 0x00031c3009097890 */ /* 0x000fc6000fffe03f */
[----:B------:R-:W-:Y:S01]  /*d5a0*/  P2R R0, PR, RZ, 0x1 ;  /* 0x00000001ff007803 */ /* 0x000fe20000000000 */
[----:B------:R-:W-:Y:S02]  /*d5b0*/  UIMAD UR11, UR11, 0x90, UR5 ;  /* 0x000000900b0b78a4 */ /* 0x000fe4000f8e0205 */
[----:B------:R-:W-:Y:S02]  /*d5c0*/  UIADD3 UR14, UR8, 0x16a00, URZ ;  /* 0x00016a00080e7890 */ /* 0x000fe4000fffe03f */
[----:B------:R-:W-:Y:S01]  /*d5d0*/  UIADD3.X UR5, URZ, UR39, URZ, UP0, !UPT ;  /* 0x000000273f057290 */ /* 0x000fe200087fe43f */
[----:B------:R2:W-:Y:S01]  /*d5e0*/  STL [R1], R0 ;  /* 0x0000000001007387 */ /* 0x0005e20000100800 */
        /* <DEDUP_REMOVED lines=11> */
[----:B--2---:R-:W-:Y:S01]  /*d6a0*/  NOP ;  /* 0x0000000000007918 */ /* 0x004fe20000000000 */
.L_x_10147:
[----:B------:R-:W2:Y:S04]  /*d6b0*/  LDL.LU R4, [R1+0x14] ;  /* 0x0000140001047983 */ /* 0x000ea80000300800 */
[----:B------:R-:W3:Y:S04]  /*d6c0*/  LDL.LU R6, [R1+0x8] ;  /* 0x0000080001067983 */ /* 0x000ee80000300800 */
[----:B------:R-:W4:Y:S01]  /*d6d0*/  LDL.LU R3, [R1+0x18] ;  /* 0x0000180001037983 */ /* 0x000f220000300800 */
[----:B------:R-:W-:Y:S05]  /*d6e0*/  WARPSYNC.ALL ;  /* 0x0000000000007948 */ /* 0x000fea0003800000 */
[----:B------:R-:W-:Y:S01]  /*d6f0*/  ULDC.64 UR6, c[0x0][0xa00] ;  /* 0x0002800000067ab9 */ /* 0x000fe20000000a00 */
[----:B------:R-:W-:Y:S01]  /*d700*/  ULDC.64 UR4, c[0x0][0x298] ;  /* 0x0000a60000047ab9 */ /* 0x000fe20000000a00 */
[----:B------:R-:W-:Y:S01]  /*d710*/  BAR.SYNC.DEFER_BLOCKING 0x8, 0x200 ;  /* 0x0208000000007b1d */ /* 0x000fe20000010000 */
[----:B------:R-:W-:Y:S01]  /*d720*/  ISETP.NE.U32.AND P0, PT, RZ, UR6, PT ;  /* 0x00000006ff007c0c */ /* 0x000fe2000bf05070 */
[----:B-1----:R-:W-:-:S03]  /*d730*/  VIADD R0, R22, 0xda00 ;  /* 0x0000da0016007836 */ /* 0x002fc60000000000 */
[----:B------:R-:W-:Y:S01]  /*d740*/  ISETP.NE.AND.EX P0, PT, RZ, UR7, PT, P0 ;  /* 0x00000007ff007c0c */ /* 0x000fe2000bf05300 */
[----:B------:R-:W-:Y:S01]  /*d750*/  BSSY B6, `(.L_x_10152) ;  /* 0x0000020000067945 */ /* 0x000fe20003800000 */
[----:B------:R-:W-:Y:S02]  /*d760*/  LOP3.LUT P1, RZ, R0, 0x1bf, RZ, 0xc0, !PT ;  /* 0x000001bf00ff7812 */ /* 0x000fe4000782c0ff */
[----:B--2---:R-:W-:-:S05]  /*d770*/  SHF.R.S32.HI R2, RZ, 0x1f, R4 ;  /* 0x0000001fff027819 */ /* 0x004fca0000011404 */
[----:B------:R-:W-:Y:S01]  /*d780*/  IMAD R2, R2, UR4, RZ ;  /* 0x0000000402027c24 */ /* 0x000fe2000f8e02ff */
[----:B----4-:R-:W-:-:S03]  /*d790*/  SEL R3, R3, RZ, !P0 ;  /* 0x000000ff03037207 */ /* 0x010fc60004000000 */
[----:B------:R-:W-:Y:S01]  /*d7a0*/  IMAD R0, R4, UR5, R2 ;  /* 0x0000000504007c24 */ /* 0x000fe2000f8e0202 */
[----:B---3--:R-:W-:Y:S01]  /*d7b0*/  SEL R2, R6, RZ, !P0 ;  /* 0x000000ff06027207 */ /* 0x008fe20004000000 */
[----:B------:R-:W-:-:S05]  /*d7c0*/  IMAD.WIDE.U32 R4, R4, UR4, RZ ;  /* 0x0000000404047c25 */ /* 0x000fca000f8e00ff */
[----:B------:R-:W-:Y:S04]  /*d7d0*/  STL.64 [R1+0x20], R4 ;  /* 0x0000200401007387 */ /* 0x000fe80000100a00 */
        /* <DEDUP_REMOVED lines=23> */
.L_x_10153:
[----:B------:R-:W-:Y:S05]  /*d950*/  BSYNC B6 ;  /* 0x0000000000067941 */ /* 0x000fea0003800000 */
.L_x_10152:
[----:B--2---:R-:W2:Y:S01]  /*d960*/  LDL.LU R0, [R1+0x14] ;  /* 0x0000140001007983 */ /* 0x004ea20000300800 */
[----:B0-----:R-:W0:Y:S01]  /*d970*/  LDC R9, c[0x0][0x448] ;  /* 0x00011200ff097b82 */ /* 0x001e220000000800 */
[----:B------:R-:W-:Y:S01]  /*d980*/  ULDC.64 UR4, c[0x0][0x2d8] ;  /* 0x0000b60000047ab9 */ /* 0x000fe20000000a00 */
[----:B------:R-:W-:Y:S01]  /*d990*/  ULDC.64 UR6, c[0x0][0x2c8] ;  /* 0x0000b20000067ab9 */ /* 0x000fe20000000a00 */
[----:B------:R-:W2:Y:S01]  /*d9a0*/  LDL.LU.64 R2, [R1+0x20] ;  /* 0x0000200001027983 */ /* 0x000ea20000300a00 */
[----:B------:R-:W-:-:S03]  /*d9b0*/  ULDC.64 UR8, c[0x0][0x280] ;  /* 0x0000a00000087ab9 */ /* 0x000fc60000000a00 */
[----:B------:R-:W3:Y:S04]  /*d9c0*/  LDL.LU R20, [R1+0x18] ;  /* 0x0000180001147983 */ /* 0x000ee80000300800 */
[----:B------:R-:W4:Y:S04]  /*d9d0*/  LDL.LU R21, [R1+0x34] ;  /* 0x0000340001157983 */ /* 0x000f280000300800 */
[----:B------:R-:W4:Y:S01]  /*d9e0*/  LDL.LU R4, [R1+0x8] ;  /* 0x0000080001047983 */ /* 0x000f220000300800 */
[----:B------:R-:W1:Y:S01]  /*d9f0*/  S2R R10, SR_TID.X ;  /* 0x00000000000a7919 */ /* 0x000e620000002100 */
[----:B------:R-:W1:Y:S01]  /*da00*/  S2R R11, SR_TID.X ;  /* 0x00000000000b7919 */ /* 0x000e620000002100 */
[----:B0-----:R-:W-:-:S13]  /*da10*/  ISETP.NE.AND P0, PT, R9, 0x1, PT ;  /* 0x000000010900780c */ /* 0x001fda0003f05270 */
[----:B------:R-:W0:Y:S08]  /*da20*/  @P0 LDC R5, c[0x0][0x450] ;  /* 0x00011400ff050b82 */ /* 0x000e300000000800 */
[----:B------:R-:W0:Y:S01]  /*da30*/  @P0 LDC R8, c[0x0][0x44c] ;  /* 0x00011300ff080b82 */ /* 0x000e220000000800 */
[----:B--2---:R-:W-:Y:S02]  /*da40*/  IMAD.MOV.U32 R3, RZ, RZ, R0 ;  /* 0x000000ffff037224 */ /* 0x004fe400078e0000 */
[----:B---3--:R-:W-:-:S02]  /*da50*/  IMAD R0, R20, UR4, RZ ;  /* 0x0000000414007c24 */ /* 0x008fc4000f8e02ff */
[C---:B------:R-:W-:Y:S01]  /*da60*/  IMAD.WIDE.U32 R2, R18.reuse, UR4, R2 ;  /* 0x0000000412027c25 */ /* 0x040fe2000f8e0002 */
[----:B------:R-:W2:Y:S03]  /*da70*/  S2R R20, SR_TID.X ;  /* 0x0000000000147919 */ /* 0x000ea60000002100 */
[----:B------:R-:W-:Y:S01]  /*da80*/  IMAD R0, R18, UR5, R0 ;  /* 0x0000000512007c24 */ /* 0x000fe2000f8e0200 */
[----:B------:R-:W-:-:S03]  /*da90*/  ULDC.64 UR4, c[0x0][0x2e0] ;  /* 0x0000b80000047ab9 */ /* 0x000fc60000000a00 */
[----:B------:R-:W-:Y:S02]  /*daa0*/  IMAD.IADD R3, R3, 0x1, R0 ;  /* 0x0000000103037824 */ /* 0x000fe400078e0200 */
[----:B----4-:R-:W-:Y:S02]  /*dab0*/  IMAD R0, R21, UR4, RZ ;  /* 0x0000000415007c24 */ /* 0x010fe4000f8e02ff */
[----:B------:R-:W3:Y:S01]  /*dac0*/  S2R R21, SR_TID.X ;  /* 0x0000000000157919 */ /* 0x000ee20000002100 */
[----:B------:R-:W-:-:S04]  /*dad0*/  IMAD.WIDE.U32 R2, R4, UR4, R2 ;  /* 0x0000000404027c25 */ /* 0x000fc8000f8e0002 */
[----:B------:R-:W-:Y:S01]  /*dae0*/  IMAD R0, R4, UR5, R0 ;  /* 0x0000000504007c24 */ /* 0x000fe2000f8e0200 */
[----:B------:R-:W-:Y:S01]  /*daf0*/  ULDC.64 UR4, c[0x0][0x2d0] ;  /* 0x0000b40000047ab9 */ /* 0x000fe20000000a00 */
[----:B------:R-:W4:Y:S02]  /*db00*/  @P0 LDC R4, c[0x0][0x44c] ;  /* 0x00011300ff040b82 */ /* 0x000f240000000800 */
[----:B------:R-:W-:Y:S01]  /*db10*/  IMAD.IADD R3, R3, 0x1, R0 ;  /* 0x0000000103037824 */ /* 0x000fe200078e0200 */
[----:B--2---:R-:W-:-:S04]  /*db20*/  LOP3.LUT R20, R20, 0x7f, RZ, 0xc0, !PT ;  /* 0x0000007f14147812 */ /* 0x004fc800078ec0ff */
[----:B------:R-:W-:Y:S01]  /*db30*/  SHF.R.U32.HI R20, RZ, 0x2, R20 ;  /* 0x00000002ff147819 */ /* 0x000fe20000011614 */
[----:B---3--:R-:W-:Y:S02]  /*db40*/  IMAD.SHL.U32 R6, R21, 0x20, RZ ;  /* 0x0000002015067824 */ /* 0x008fe400078e00ff */
[----:B-1----:R-:W-:-:S03]  /*db50*/  IMAD.SHL.U32 R21, R10, 0x8, RZ ;  /* 0x000000080a157824 */ /* 0x002fc600078e00ff */
[----:B------:R-:W-:Y:S01]  /*db60*/  LOP3.LUT R6, R20, 0x60, R6, 0xf8, !PT ;  /* 0x0000006014067812 */ /* 0x000fe200078ef806 */
[----:B------:R-:W-:Y:S01]  /*db70*/  IMAD.SHL.U32 R20, R11, 0x8, RZ ;  /* 0x000000080b147824 */ /* 0x000fe200078e00ff */
[----:B------:R-:W-:-:S03]  /*db80*/  LOP3.LUT R21, R21, 0x18, RZ, 0xc0, !PT ;  /* 0x0000001815157812 */ /* 0x000fc600078ec0ff */
[----:B------:R-:W-:Y:S01]  /*db90*/  IMAD R6, R17, 0xc0, R6 ;  /* 0x000000c011067824 */ /* 0x000fe200078e0206 */
[C---:B------:R-:W-:Y:S02]  /*dba0*/  LOP3.LUT R10, R21.reuse, 0x40, RZ, 0xfc, !PT ;  /* 0x00000040150a7812 */ /* 0x040fe400078efcff */
[----:B------:R-:W-:Y:S01]  /*dbb0*/  LOP3.LUT R20, R20, 0x18, RZ, 0xc0, !PT ;  /* 0x0000001814147812 */ /* 0x000fe200078ec0ff */
[----:B----4-:R-:W-:Y:S01]  /*dbc0*/  @P0 IMAD.HI.U32 R0, R6, R4, RZ ;  /* 0x0000000406000227 */ /* 0x010fe200078e00ff */
[----:B------:R-:W-:-:S03]  /*dbd0*/  LOP3.LUT R12, R21, 0x20, RZ, 0xfc, !PT ;  /* 0x00000020150c7812 */ /* 0x000fc600078efcff */
[----:B------:R-:W-:Y:S01]  /*dbe0*/  IMAD.MOV.U32 R4, RZ, RZ, R6 ;  /* 0x000000ffff047224 */ /* 0x000fe200078e0006 */
[----:B0-----:R-:W-:-:S04]  /*dbf0*/  @P0 SHF.R.U32.HI R4, RZ, R5, R0 ;  /* 0x00000005ff040219 */ /* 0x001fc80000011600 */
        /* <DEDUP_REMOVED lines=16> */
[----:B------:R-:W0:Y:S01]  /*dd00*/  @P0 LDC R5, c[0x0][0x450] ;  /* 0x00011400ff050b82 */ /* 0x000e220000000800 */
[----:B------:R-:W-:-:S03]  /*dd10*/  MOV R6, R7 ;  /* 0x0000000700067202 */ /* 0x000fc60000000f00 */
[----:B0-----:R-:W-:-:S05]  /*dd20*/  @P0 SHF.R.U32.HI R6, RZ, R5, R8 ;  /* 0x00000005ff060219 */ /* 0x001fca0000011608 */
        /* <DEDUP_REMOVED lines=8> */
[----:B------:R0:W5:Y:S01]  /*ddb0*/  LDL R10, [R1+0x4] ;  /* 0x00000400010a7983 */ /* 0x0001620000100800 */
[----:B------:R-:W-:Y:S02]  /*ddc0*/  SHF.R.S32.HI R6, RZ, 0x1f, R5 ;  /* 0x0000001fff067819 */ /* 0x000fe40000011405 */
[----:B------:R-:W-:Y:S01]  /*ddd0*/  IMAD.IADD R3, R3, 0x1, R7 ;  /* 0x0000000103037824 */ /* 0x000fe200078e0207 */
[----:B------:R-:W-:Y:S02]  /*dde0*/  ISETP.GE.AND P2, PT, R20, UR4, PT ;  /* 0x0000000414007c0c */ /* 0x000fe4000bf46270 */
[----:B------:R-:W-:Y:S01]  /*ddf0*/  IMAD R6, R6, UR6, RZ ;  /* 0x0000000606067c24 */ /* 0x000fe2000f8e02ff */
[----:B------:R-:W-:Y:S01]  /*de00*/  ISETP.GE.AND P1, PT, R12, UR4, PT ;  /* 0x000000040c007c0c */ /* 0x000fe2000bf26270 */
[----:B------:R-:W-:-:S04]  /*de10*/  IMAD.WIDE.U32 R2, R5, UR6, R2 ;  /* 0x0000000605027c25 */ /* 0x000fc8000f8e0002 */
[----:B------:R-:W-:Y:S01]  /*de20*/  IMAD R6, R5, UR7, R6 ;  /* 0x0000000705067c24 */ /* 0x000fe2000f8e0206 */
[----:B------:R-:W-:-:S03]  /*de30*/  LEA R7, P3, R2, UR8, 0x1 ;  /* 0x0000000802077c11 */ /* 0x000fc6000f8608ff */
[----:B------:R-:W-:Y:S01]  /*de40*/  IMAD.IADD R6, R3, 0x1, R6 ;  /* 0x0000000103067824 */ /* 0x000fe200078e0206 */
[----:B------:R-:W-:Y:S01]  /*de50*/  UMOV UR4, 0xffffffff ;  /* 0xffffffff00047882 */ /* 0x000fe20000000000 */
[----:B------:R-:W-:-:S03]  /*de60*/  LOP3.LUT R21, R11, 0x7f, RZ, 0xc0, !PT ;  /* 0x0000007f0b157812 */ /* 0x000fc600078ec0ff */
[----:B------:R-:W-:Y:S02]  /*de70*/  LEA.HI.X R6, R2, UR9, R6, 0x1, P3 ;  /* 0x0000000902067c11 */ /* 0x000fe400098f0c06 */
[----:B------:R-:W-:Y:S01]  /*de80*/  SHF.R.U32.HI R21, RZ, 0x2, R21 ;  /* 0x00000002ff157819 */ /* 0x000fe20000011615 */
[----:B0-----:R-:W-:Y:S06]  /*de90*/  BRA.DIV UR4, `(.L_x_10154) ;  /* 0x0000003e04e07947 */ /* 0x001fec000b800000 */
[----:B------:R-:W2:Y:S01]  /*dea0*/  LDL.LU R3, [R1+0x2c] ;  /* 0x00002c0001037983 */ /* 0x000ea20000300800 */
[----:B------:R-:W-:-:S03]  /*deb0*/  IMAD R17, R17, 0xc0, R21 ;  /* 0x000000c011117824 */ /* 0x000fc600078e0215 */
[----:B------:R-:W-:Y:S01]  /*dec0*/  SHFL.IDX PT, R2, R4, RZ, 0x1c1f ;  /* 0x001c1fff04027589 */ /* 0x000fe200000e0000 */
        /* <DEDUP_REMOVED lines=54> */
[----:B------:R-:W-:Y:S04]  /*e230*/  @!P3 LDGSTS.E.BYPASS.LTC128B.128 [R10+0xfa00], desc[UR60][R2.64], !P2 ;  /* 0x0fa00000020abfae */ /* 0x000fe8000d101d7c */
[----:B------:R-:W-:Y:S04]  /*e240*/  @!P3 LDGSTS.E.BYPASS.LTC128B.128 [R10+0x12a00], desc[UR60][R2.64+0x40], !P1 ;  /* 0x12a00040020abfae */ /* 0x000fe8000c901d7c */
[----:B------:R0:W-:Y:S04]  /*e250*/  @!P3 LDGSTS.E.BYPASS.LTC128B.128 [R10+0x15a00], desc[UR60][R2.64+0x80], !P0 ;  /* 0x15a00080020abfae */ /* 0x0001e8000c101d7c */
[----:B0-----:R0:W1:Y:S02]  /*e260*/  SHFL.IDX PT, R2, R7, 0x1, 0x1c1f ;  /* 0x003c1f0007027f89 */ /* 0x00106400000e0000 */
.L_x_10271:
[----:B------:R-:W-:Y:S02]  /*e270*/  VIADD R17, R17, 0xa0 ;  /* 0x000000a011117836 */ /* 0x000fe40000000000 */
[----:B------:R-:W-:-:S03]  /*e280*/  VIADD R0, R22, 0x31c00 ;  /* 0x00031c0016007836 */ /* 0x000fc60000000000 */
[----:B------:R-:W-:-:S13]  /*e290*/  ISETP.GE.AND P3, PT, R17, R5, PT ;  /* 0x000000051100720c */ /* 0x000fda0003f66270 */
[----:B-1----:R-:W-:-:S05]  /*e2a0*/  @!P3 LEA R2, P4, R20, R2, 0x1 ;  /* 0x000000021402b211 */ /* 0x002fca00078808ff */
[----:B------:R-:W-:-:S05]  /*e2b0*/  @!P3 IMAD.X R3, RZ, RZ, R6, P4 ;  /* 0x000000ffff03b224 */ /* 0x000fca00020e0606 */
[----:B------:R-:W-:Y:S01]  /*e2c0*/  @!PT LDS RZ, [RZ] ;  /* 0x00000000fffff984 */ /* 0x000fe20000000800 */
[----:B------:R-:W-:Y:S01]  /*e2d0*/  @!PT LDS RZ, [RZ] ;  /* 0x00000000fffff984 */ /* 0x000fe20000000800 */
[----:B------:R-:W-:Y:S01]  /*e2e0*/  @!PT LDS RZ, [RZ] ;  /* 0x00000000fffff984 */ /* 0x000fe20000000800 */
[----:B------:R1:W-:Y:S04]  /*e2f0*/  @!P3 LDGSTS.E.BYPASS.LTC128B.128 [R10+0x10200], desc[UR60][R2.64], !P2 ;  /* 0x10200000020abfae */ /* 0x0003e8000d101d7c */
[----:B------:R1:W-:Y:S04]  /*e300*/  @!P3 LDGSTS.E.BYPASS.LTC128B.128 [R10+0x13200], desc[UR60][R2.64+0x40], !P1 ;  /* 0x13200040020abfae */ /* 0x0003e8000c901d7c */
[----:B------:R1:W-:Y:S01]  /*e310*/  @!P3 LDGSTS.E.BYPASS.LTC128B.128 [R10+0x16200], desc[UR60][R2.64+0x80], !P0 ;  /* 0x16200080020abfae */ /* 0x0003e2000c101d7c */
[----:B------:R-:W-:Y:S01]  /*e320*/  PLOP3.LUT P0, PT, PT, PT, PT, 0x80, 0x0 ;  /* 0x000000000000781c */ /* 0x000fe20003f0f070 */
[----:B------:R-:W-:-:S12]  /*e330*/  NOP ;  /* 0x0000000000007918 */ /* 0x000fd80000000000 */
.L_x_10155:
        /* <DEDUP_REMOVED lines=8> */
[----:B------:R-:W-:Y:S01]  /*e3c0*/  LEA.HI R2, R3, R3, RZ, 0x1 ;  /* 0x0000000303027211 */ /* 0x000fe200078f08ff */
[----:B------:R1:W-:Y:S03]  /*e3d0*/  STL [R1+0x30], R3 ;  /* 0x0000300301007387 */ /* 0x0003e60000100800 */
[----:B------:R-:W-:-:S04]  /*e3e0*/  LOP3.LUT R2, R2, 0xfffffffe, RZ, 0xc0, !PT ;  /* 0xfffffffe02027812 */ /* 0x000fc800078ec0ff */
[----:B------:R-:W-:-:S04]  /*e3f0*/  IADD3 R2, R3, -R2, RZ ;  /* 0x8000000203027210 */ /* 0x000fc80007ffe0ff */
[----:B-1----:R-:W-:Y:S01]  /*e400*/  SHF.L.U32 R3, R2, 0x1f, RZ ;  /* 0x0000001f02037819 */ /* 0x002fe200000006ff */
[----:B------:R-:W-:Y:S01]  /*e410*/  NOP ;  /* 0x0000000000007918 */ /* 0x000fe20000000000 */
[----:B------:R-:W2:Y:S01]  /*e420*/  LDL.LU R4, [R1+0x28] ;  /* 0x0000280001047983 */ /* 0x000ea20000300800 */
[----:B------:R1:W-:Y:S01]  /*e430*/  SYNCS.ARRIVE.TRANS64.A1T0 RZ, [R22+URZ+0x31c00], RZ ;  /* 0x031c00ff16ff79a7 */ /* 0x0003e2000810003f */
[----:B------:R-:W-:Y:S01]  /*e440*/  BSSY B0, `(.L_x_10156) ;  /* 0x0000004000007945 */ /* 0x000fe20003800000 */
[----:B------:R-:W3:Y:S01]  /*e450*/  SYNCS.PHASECHK.TRANS64.TRYWAIT P0, [R22+URZ+0x31c20], R3 ;  /* 0x031c2003160075a7 */ /* 0x000ee2000800017f */
[----:B--2---:R-:W-:Y:S02]  /*e460*/  ISETP.GE.AND P1, PT, R4, 0x91, PT ;  /* 0x000000910400780c */ /* 0x004fe40003f26270 */
[----:B-1-3--:R-:W-:Y:S11]  /*e470*/  @!P0 BRA `(.L_x_10157) ;  /* 0x0000004000788947 */ /* 0x00aff60003800000 */
.L_x_10272:
[----:B------:R-:W-:Y:S05]  /*e480*/  BSYNC B0 ;  /* 0x0000000000007941 */ /* 0x000fea0003800000 */
.L_x_10156:
[----:B------:R-:W-:Y:S04]  /*e490*/  BSSY B0, `(.L_x_10158) ;  /* 0x0000227000007945 */ /* 0x000fe80003800000 */
[----:B------:R-:W-:Y:S05]  /*e4a0*/  @!P1 BRA `(.L_x_10159) ;  /* 0x0000002000949947 */ /* 0x000fea0003800000 */
[----:B------:R-:W0:Y:S01]  /*e4b0*/  LDL R4, [R1+0x10] ;  /* 0x0000100001047983 */ /* 0x000e220000100800 */
[----:B------:R-:W-:Y:S01]  /*e4c0*/  IMAD.MOV.U32 R2, RZ, RZ, 0x1 ;  /* 0x00000001ff027424 */ /* 0x000fe200078e00ff */
[----:B------:R-:W-:Y:S01]  /*e4d0*/  BSSY B2, `(.L_x_10160) ;  /* 0x00000bc000027945 */ /* 0x000fe20003800000 */
[----:B0-----:R-:W-:Y:S02]  /*e4e0*/  IMAD.MOV R7, RZ, RZ, -R4 ;  /* 0x000000ffff077224 */ /* 0x001fe400078e0a04 */
[----:B------:R-:W-:-:S03]  /*e4f0*/  VIADD R6, R4, 0xfffffffe ;  /* 0xfffffffe04067836 */ /* 0x000fc60000000000 */
[----:B------:R-:W-:-:S05]  /*e500*/  VIADDMNMX R7, R7, R2, 0xffffffff, !PT ;  /* 0xffffffff07077446 */ /* 0x000fca0007800102 */
[----:B------:R-:W-:-:S05]  /*e510*/  IMAD.IADD R2, R4, 0x1, R7 ;  /* 0x0000000104027824 */ /* 0x000fca00078e0207 */
[----:B------:R-:W-:-:S04]  /*e520*/  LOP3.LUT R2, R2, 0x1, RZ, 0xc0, !PT ;  /* 0x0000000102027812 */ /* 0x000fc800078ec0ff */
[----:B------:R-:W-:-:S13]  /*e530*/  ISETP.NE.U32.AND P0, PT, R2, 0x1, PT ;  /* 0x000000010200780c */ /* 0x000fda0003f05070 */
[----:B------:R-:W-:Y:S05]  /*e540*/  @P0 BRA `(.L_x_10161) ;  /* 0x0000000800d00947 */ /* 0x000fea0003800000 */
[----:B------:R-:W2:Y:S01]  /*e550*/  LDL R4, [R1] ;  /* 0x0000000001047983 */ /* 0x000ea20000100800 */
[----:B------:R-:W-:Y:S01]  /*e560*/  VIADD R8, R23, 0x1 ;  /* 0x0000000117087836 */ /* 0x000fe20000000000 */
[----:B------:R-:W-:Y:S04]  /*e570*/  BSSY B1, `(.L_x_10162) ;  /* 0x00000ad000017945 */ /* 0x000fe80003800000 */
[----:B------:R-:W-:-:S04]  /*e580*/  ISETP.NE.AND P0, PT, R8, 0x2, PT ;  /* 0x000000020800780c */ /* 0x000fc80003f05270 */
[----:B------:R-:W-:Y:S02]  /*e590*/  SEL R9, RZ, 0x1, P0 ;  /* 0x00000001ff097807 */ /* 0x000fe40000000000 */
[----:B------:R-:W-:Y:S02]  /*e5a0*/  SEL R8, R8, RZ, P0 ;  /* 0x000000ff08087207 */ /* 0x000fe40000000000 */
[----:B------:R-:W-:Y:S02]  /*e5b0*/  LOP3.LUT R9, R26, R9, RZ, 0x3c, !PT ;  /* 0x000000091a097212 */ /* 0x000fe400078e3cff */
[----:B--2---:R-:W-:-:S13]  /*e5c0*/  ISETP.NE.AND P2, PT, R4, RZ, PT ;  /* 0x000000ff0400720c */ /* 0x004fda0003f45270 */
[----:B------:R-:W-:Y:S05]  /*e5d0*/  @!P2 BRA `(.L_x_10163) ;  /* 0x000000080098a947 */ /* 0x000fea0003800000 */
[----:B------:R-:W-:Y:S01]  /*e5e0*/  ULDC.64 UR4, c[0x0][0x418] ;  /* 0x0001060000047ab9 */ /* 0x000fe20000000a00 */
[----:B------:R-:W-:Y:S01]  /*e5f0*/  IMAD.MOV.U32 R5, RZ, RZ, R24 ;  /* 0x000000ffff057224 */ /* 0x000fe200078e0018 */
[----:B------:R-:W-:-:S04]  /*e600*/  ISETP.NE.U32.AND P0, PT, RZ, UR4, PT ;  /* 0x00000004ff007c0c */ /* 0x000fc8000bf05070 */
[----:B------:R-:W-:-:S13]  /*e610*/  ISETP.NE.AND.EX P0, PT, RZ, UR5, PT, P0 ;  /* 0x00000005ff007c0c */ /* 0x000fda000bf05300 */
[----:B------:R-:W-:Y:S05]  /*e620*/  @!P0 BRA `(.L_x_10164) ;  /* 0x0000000000448947 */ /* 0x000fea0003800000 */
[----:B------:R-:W0:Y:S01]  /*e630*/  LDC R5, c[0x0][0x43c] ;  /* 0x00010f00ff057b82 */ /* 0x000e220000000800 */
[----:B------:R-:W-:Y:S01]  /*e640*/  ULDC.64 UR6, c[0x0][0x428] ;  /* 0x00010a0000067ab9 */ /* 0x000fe20000000a00 */
[----:B0-----:R-:W-:-:S13]  /*e650*/  ISETP.NE.AND P0, PT, R5, 0x1, PT ;  /* 0x000000010500780c */ /* 0x001fda0003f05270 */
[----:B-1----:R-:W0:Y:S02]  /*e660*/  @P0 LDC.64 R2, c[0x0][0x440] ;  /* 0x00011000ff020b82 */ /* 0x002e240000000a00 */
        /* <DEDUP_REMOVED lines=8> */
[----:B------:R-:W-:-:S04]  /*e6f0*/  IMAD.WIDE.U32 R2, R25, UR6, R2 ;  /* 0x0000000619027c25 */ /* 0x000fc8000f8e0002 */
[----:B------:R-:W-:Y:S01]  /*e700*/  IMAD.IADD R3, R4, 0x1, R3 ;  /* 0x0000000104037824 */ /* 0x000fe200078e0203 */
[----:B------:R-:W-:-:S04]  /*e710*/  LEA R4, P0, R2, UR4, 0x2 ;  /* 0x0000000402047c11 */ /* 0x000fc8000f8010ff */
[----:B------:R-:W-:-:S06]  /*e720*/  LEA.HI.X R5, R2, UR5, R3, 0x2, P0 ;  /* 0x0000000502057c11 */ /* 0x000fcc00080f1403 */
[----:B------:R0:W5:Y:S03]  /*e730*/  LDG.E R5, desc[UR60][R4.64] ;  /* 0x0000003c04057981 */ /* 0x000166000c1e1900 */
.L_x_10164:
[----:B-1----:R-:W-:Y:S01]  /*e740*/  IMAD R3, R8, 0x8, R22 ;  /* 0x0000000808037824 */ /* 0x002fe200078e0216 */
[----:B------:R-:W-:Y:S01]  /*e750*/  SHF.L.U32 R2, R9, 0x1f, RZ ;  /* 0x0000001f09027819 */ /* 0x000fe200000006ff */
[----:B------:R-:W-:Y:S03]  /*e760*/  BSSY B3, `(.L_x_10165) ;  /* 0x0000003000037945 */ /* 0x000fe60003800000 */
[----:B------:R-:W1:Y:S02]  /*e770*/  SYNCS.PHASECHK.TRANS64.TRYWAIT P0, [R3+URZ+0x31c40], R2 ;  /* 0x031c4002030075a7 */ /* 0x000e64000800017f */
[----:B-1----:R-:W-:Y:S05]  /*e780*/  @!P0 BRA `(.L_x_10166) ;  /* 0x0000003c00c88947 */ /* 0x002fea0003800000 */
.L_x_10273:
[----:B------:R-:W-:Y:S05]  /*e790*/  BSYNC B3 ;  /* 0x0000000000037941 */ /* 0x000fea0003800000 */
.L_x_10165:
        /* <DEDUP_REMOVED lines=12> */
.L_x_10168:
[----:B------:R-:W-:Y:S05]  /*e860*/  BSYNC B3 ;  /* 0x0000000000037941 */ /* 0x000fea0003800000 */
.L_x_10167:
[----:B------:R-:W-:Y:S01]  /*e870*/  IMAD.MOV.U32 R11, RZ, RZ, RZ ;  /* 0x000000ffff0b7224 */ /* 0x000fe200078e00ff */
[----:B------:R-:W-:Y:S01]  /*e880*/  UIADD3 UR4, UP0, UR38, 0x370, URZ ;  /* 0x0000037026047890 */ /* 0x000fe2000ff1e03f */
[----:B------:R-:W-:Y:S01]  /*e890*/  IMAD R4, R8, 0x6c00, R22 ;  /* 0x00006c0008047824 */ /* 0x000fe200078e0216 */
[----:B------:R-:W-:Y:S01]  /*e8a0*/  PLOP3.LUT P0, PT, PT, PT, PT, 0x80, 0x0 ;  /* 0x000000000000781c */ /* 0x000fe20003f0f070 */
[----:B-1----:R-:W-:Y:S01]  /*e8b0*/  VIADD R3, R3, 0x31c30 ;  /* 0x00031c3003037836 */ /* 0x002fe20000000000 */
[----:B------:R-:W-:Y:S01]  /*e8c0*/  R2UR UR10, R11 ;  /* 0x000000000b0a72ca */ /* 0x000fe200000e0000 */
[----:B------:R-:W-:Y:S01]  /*e8d0*/  IMAD R2, R6, 0x90, R28 ;  /* 0x0000009006027824 */ /* 0x000fe200078e021c */
[----:B------:R-:W-:Y:S01]  /*e8e0*/  UIADD3.X UR5, URZ, UR39, URZ, UP0, !UPT ;  /* 0x000000273f057290 */ /* 0x000fe200087fe43f */
[----:B------:R-:W-:Y:S01]  /*e8f0*/  VIADD R10, R4, 0x16a00 ;  /* 0x00016a00040a7836 */ /* 0x000fe20000000000 */
[----:B------:R-:W-:Y:S01]  /*e900*/  UMOV UR6, 0x0 ;  /* 0x0000000000067882 */ /* 0x000fe20000000000 */
[----:B------:R-:W-:-:S10]  /*e910*/  UMOV UR7, 0x14f00000 ;  /* 0x14f0000000077882 */ /* 0x000fd40000000000 */
.L_x_10169:
        /* <DEDUP_REMOVED lines=16> */
.L_x_10170:
        /* <DEDUP_REMOVED lines=16> */
.L_x_10171:
        /* <DEDUP_REMOVED lines=15> */
.L_x_10274:
[----:B------:R-:W-:Y:S05]  /*ec10*/  BSYNC B3 ;  /* 0x0000000000037941 */ /* 0x000fea0003800000 */
.L_x_10172:
[----:B------:R-:W-:Y:S01]  /*ec20*/  BSSY B3, `(.L_x_10174) ;  /* 0x000000c000037945 */ /* 0x000fe20003800000 */
[----:B------:R-:W-:Y:S01]  /*ec30*/  IMAD.MOV.U32 R12, RZ, RZ, 0x0 ;  /* 0x00000000ff0c7424 */ /* 0x000fe200078e00ff */
[----:B------:R-:W-:Y:S02]  /*ec40*/  MOV R13, 0x14f00000 ;  /* 0x14f00000000d7802 */ /* 0x000fe40000000f00 */
[----:B------:R-:W-:Y:S05]  /*ec50*/  @P1 BRA `(.L_x_10175) ;  /* 0x0000000000201947 */ /* 0x000fea0003800000 */
        /* <DEDUP_REMOVED lines=8> */
.L_x_10175:
[----:B------:R-:W-:Y:S05]  /*ece0*/  BSYNC B3 ;  /* 0x0000000000037941 */ /* 0x000fea0003800000 */
.L_x_10174:
[----:B------:R-:W-:Y:S01]  /*ecf0*/  R2UR UR10, R11 ;  /* 0x000000000b0a72ca */ /* 0x000fe200000e0000 */
[C-C-:B0-----:R-:W-:Y:S01]  /*ed00*/  IMAD R2, R23.reuse, 0x8, R22.reuse ;  /* 0x0000000817027824 */ /* 0x141fe200078e0216 */
[----:B------:R-:W-:Y:S01]  /*ed10*/  R2UR UR6, R12 ;  /* 0x000000000c0672ca */ /* 0x000fe200000e0000 */
[----:B------:R-:W-:Y:S01]  /*ed20*/  IMAD R3, R23, 0x6c00, R22 ;  /* 0x00006c0017037824 */ /* 0x000fe200078e0216 */
[----:B------:R-:W-:Y:S01]  /*ed30*/  R2UR UR7, R13 ;  /* 0x000000000d0772ca */ /* 0x000fe200000e0000 */
[----:B------:R-:W-:Y:S01]  /*ed40*/  UIADD3 UR4, UP0, UR38, 0x470, URZ ;  /* 0x0000047026047890 */ /* 0x000fe2000ff1e03f */
[----:B------:R-:W-:Y:S01]  /*ed50*/  PLOP3.LUT P0, PT, PT, PT, PT, 0x80, 0x0 ;  /* 0x000000000000781c */ /* 0x000fe20003f0f070 */
[----:B------:R-:W-:Y:S02]  /*ed60*/  IMAD R4, R27, 0x90, R28 ;  /* 0x000000901b047824 */ /* 0x000fe400078e021c */
[----:B------:R-:W-:Y:S01]  /*ed70*/  VIADD R2, R2, 0x31c50 ;  /* 0x00031c5002027836 */ /* 0x000fe20000000000 */
[----:B------:R-:W-:Y:S01]  /*ed80*/  UIADD3.X UR5, URZ, UR39, URZ, UP0, !UPT ;  /* 0x000000273f057290 */ /* 0x000fe200087fe43f */
[----:B------:R-:W-:-:S11]  /*ed90*/  VIADD R10, R3, 0x200 ;  /* 0x00000200030a7836 */ /* 0x000fd60000000000 */
.L_x_10176:
        /* <DEDUP_REMOVED lines=15> */
.L_x_10177:
        /* <DEDUP_REMOVED lines=15> */
.L_x_10178:
        /* <DEDUP_REMOVED lines=12> */
.L_x_10163:
[----:B------:R-:W-:Y:S05]  /*f040*/  BSYNC B1 ;  /* 0x0000000000017941 */ /* 0x000fea0003800000 */
.L_x_10162:
[----:B------:R-:W2:Y:S01]  /*f050*/  LDL.LU R2, [R1+0x10] ;  /* 0x0000100001027983 */ /* 0x000ea20000300800 */
[----:B------:R-:W-:Y:S02]  /*f060*/  IMAD.MOV.U32 R23, RZ, RZ, R8 ;  /* 0x000000ffff177224 */ /* 0x000fe400078e0008 */
[----:B------:R-:W-:Y:S02]  /*f070*/  IMAD.MOV.U32 R26, RZ, RZ, R9 ;  /* 0x000000ffff1a7224 */ /* 0x000fe400078e0009 */
[----:B--2---:R-:W-:-:S07]  /*f080*/  VIADD R6, R2, 0xfffffffd ;  /* 0xfffffffd02067836 */ /* 0x004fce0000000000 */
.L_x_10161:
[----:B------:R-:W-:Y:S05]  /*f090*/  BSYNC B2 ;  /* 0x0000000000027941 */ /* 0x000fea0003800000 */
.L_x_10160:
[----:B------:R-:W2:Y:S01]  /*f0a0*/  LDL.LU R2, [R1+0xc] ;  /* 0x00000c0001027983 */ /* 0x000ea20000300800 */
[----:B------:R-:W-:-:S05]  /*f0b0*/  IMAD.MOV R7, RZ, RZ, -R7 ;  /* 0x000000ffff077224 */ /* 0x000fca00078e0a07 */
[----:B--2---:R-:W-:-:S13]  /*f0c0*/  ISETP.NE.AND P0, PT, R2, R7, PT ;  /* 0x000000070200720c */ /* 0x004fda0003f05270 */
[----:B------:R-:W-:Y:S05]  /*f0d0*/  @!P0 BRA `(.L_x_10159) ;  /* 0x0000001400888947 */ /* 0x000fea0003800000 */
[----:B------:R-:W-:-:S07]  /*f0e0*/  IMAD.MOV.U32 R4, RZ, RZ, R24 ;  /* 0x000000ffff047224 */ /* 0x000fce00078e0018 */
.L_x_10213:
[----:B------:R-:W2:Y:S01]  /*f0f0*/  LDL R2, [R1] ;  /* 0x0000000001027983 */ /* 0x000ea20000100800 */
[----:B------:R-:W-:Y:S01]  /*f100*/  VIADD R7, R23, 0x1 ;  /* 0x0000000117077836 */ /* 0x000fe20000000000 */
[----:B------:R-:W-:Y:S05]  /*f110*/  YIELD ;  /* 0x0000000000007946 */ /* 0x000fea0003800000 */
[----:B------:R-:W-:Y:S01]  /*f120*/  ISETP.NE.AND P0, PT, R7, 0x2, PT ;  /* 0x000000020700780c */ /* 0x000fe20003f05270 */
[----:B------:R-:W-:Y:S03]  /*f130*/  BSSY B1, `(.L_x_10179) ;  /* 0x00000aa000017945 */ /* 0x000fe60003800000 */
[----:B-1----:R-:W-:-:S02]  /*f140*/  SEL R3, RZ, 0x1, P0 ;  /* 0x00000001ff037807 */ /* 0x002fc40000000000 */
        /* <DEDUP_REMOVED lines=24> */
[----:B------:R-:W-:-:S05]  /*f2d0*/  LEA.HI.X R5, R2, UR5, R3, 0x2, P0 ;  /* 0x0000000502057c11 */ /* 0x000fca00080f1403 */
[----:B------:R0:W5:Y:S04]  /*f2e0*/  LDG.E R4, desc[UR60][R4.64] ;  /* 0x0000003c04047981 */ /* 0x000168000c1e1900 */
.L_x_10181:
[----:B------:R-:W-:Y:S01]  /*f2f0*/  IMAD R3, R7, 0x8, R22 ;  /* 0x0000000807037824 */ /* 0x000fe200078e0216 */
[----:B------:R-:W-:Y:S01]  /*f300*/  SHF.L.U32 R2, R8, 0x1f, RZ ;  /* 0x0000001f08027819 */ /* 0x000fe200000006ff */
[----:B------:R-:W-:Y:S03]  /*f310*/  BSSY B2, `(.L_x_10182) ;  /* 0x0000003000027945 */ /* 0x000fe60003800000 */
[----:B------:R-:W1:Y:S02]  /*f320*/  SYNCS.PHASECHK.TRANS64.TRYWAIT P0, [R3+URZ+0x31c40], R2 ;  /* 0x031c4002030075a7 */ /* 0x000e64000800017f */
[----:B-1----:R-:W-:Y:S05]  /*f330*/  @!P0 BRA `(.L_x_10183) ;  /* 0x0000003400048947 */ /* 0x002fea0003800000 */
.L_x_10275:
[----:B------:R-:W-:Y:S05]  /*f340*/  BSYNC B2 ;  /* 0x0000000000027941 */ /* 0x000fea0003800000 */
.L_x_10182:
[----:B0-----:R-:W0:Y:S01]  /*f350*/  S2R R5, SR_TID.X ;  /* 0x0000000000057919 */ /* 0x001e220000002100 */
        /* <DEDUP_REMOVED lines=11> */
.L_x_10185:
[----:B------:R-:W-:Y:S05]  /*f410*/  BSYNC B2 ;  /* 0x0000000000027941 */ /* 0x000fea0003800000 */
.L_x_10184:
        /* <DEDUP_REMOVED lines=11> */
.L_x_10186:
        /* <DEDUP_REMOVED lines=16> */
.L_x_10187:
        /* <DEDUP_REMOVED lines=16> */
.L_x_10188:
        /* <DEDUP_REMOVED lines=15> */
.L_x_10276:
[----:B------:R-:W-:Y:S05]  /*f7c0*/  BSYNC B2 ;  /* 0x0000000000027941 */ /* 0x000fea0003800000 */
.L_x_10189:
        /* <DEDUP_REMOVED lines=11> */
.L_x_10192:
[----:B------:R-:W-:Y:S05]  /*f880*/  BSYNC B2 ;  /* 0x0000000000027941 */ /* 0x000fea0003800000 */
.L_x_10191:
[----:B------:R-:W-:Y:S01]  /*f890*/  R2UR UR6, R2 ;  /* 0x00000000020672ca */ /* 0x000fe200000e0000 */
[----:B------:R-:W-:Y:S01]  /*f8a0*/  IMAD R23, R23, 0x6c00, R22 ;  /* 0x00006c0017177824 */ /* 0x000fe200078e0216 */
[----:B------:R-:W-:Y:S01]  /*f8b0*/  R2UR UR7, R3 ;  /* 0x00000000030772ca */ /* 0x000fe200000e0000 */
[----:B------:R-:W-:Y:S01]  /*f8c0*/  UIADD3 UR4, UP0, UR38, 0x470, URZ ;  /* 0x0000047026047890 */ /* 0x000fe2000ff1e03f */
[----:B------:R-:W-:Y:S01]  /*f8d0*/  R2UR UR10, R5 ;  /* 0x00000000050a72ca */ /* 0x000fe200000e0000 */
[----:B------:R-:W-:Y:S01]  /*f8e0*/  IMAD R5, R27, 0x90, R28 ;  /* 0x000000901b057824 */ /* 0x000fe200078e021c */
[----:B------:R-:W-:Y:S01]  /*f8f0*/  PLOP3.LUT P0, PT, PT, PT, PT, 0x80, 0x0 ;  /* 0x000000000000781c */ /* 0x000fe20003f0f070 */
[----:B0-----:R-:W-:Y:S01]  /*f900*/  VIADD R12, R12, 0x50 ;  /* 0x000000500c0c7836 */ /* 0x001fe20000000000 */
[----:B------:R-:W-:Y:S01]  /*f910*/  UIADD3.X UR5, URZ, UR39, URZ, UP0, !UPT ;  /* 0x000000273f057290 */ /* 0x000fe200087fe43f */
[----:B------:R-:W-:-:S11]  /*f920*/  VIADD R13, R23, 0x200 ;  /* 0x00000200170d7836 */ /* 0x000fd60000000000 */
.L_x_10193:
        /* <DEDUP_REMOVED lines=15> */
.L_x_10194:
        /* <DEDUP_REMOVED lines=15> */
.L_x_10195:
        /* <DEDUP_REMOVED lines=12> */
.L_x_10180:
[----:B------:R-:W-:Y:S05]  /*fbd0*/  BSYNC B1 ;  /* 0x0000000000017941 */ /* 0x000fea0003800000 */
.L_x_10179:
        /* <DEDUP_REMOVED lines=10> */
[----:B------:R-:W-:Y:S01]  /*fc80*/  VIADD R9, R6, 0xffffffff ;  /* 0xffffffff06097836 */ /* 0x000fe20000000000 */
[----:B------:R-:W-:-:S04]  /*fc90*/  ISETP.NE.U32.AND P0, PT, RZ, UR4, PT ;  /* 0x00000004ff007c0c */ /* 0x000fc8000bf05070 */
[----:B------:R-:W-:-:S13]  /*fca0*/  ISETP.NE.AND.EX P0, PT, RZ, UR5, PT, P0 ;  /* 0x00000005ff007c0c */ /* 0x000fda000bf05300 */
[----:B------:R-:W-:Y:S05]  /*fcb0*/  @!P0 BRA `(.L_x_10198) ;  /* 0x0000000000448947 */ /* 0x000fea0003800000 */
[----:B------:R-:W0:Y:S01]  /*fcc0*/  LDC R4, c[0x0][0x43c] ;  /* 0x00010f00ff047b82 */ /* 0x000e220000000800 */
[----:B------:R-:W-:Y:S01]  /*fcd0*/  ULDC.64 UR6, c[0x0][0x428] ;  /* 0x00010a0000067ab9 */ /* 0x000fe20000000a00 */
        /* <DEDUP_REMOVED lines=8> */
[----:B------:R-:W-:-:S04]  /*fd60*/  IMAD R4, R29, UR6, RZ ;  /* 0x000000061d047c24 */ /* 0x000fc8000f8e02ff */
[C---:B------:R-:W-:Y:S02]  /*fd70*/  IMAD R4, R25.reuse, UR7, R4 ;  /* 0x0000000719047c24 */ /* 0x040fe4000f8e0204 */
[----:B------:R-:W-:-:S04]  /*fd80*/  IMAD.WIDE.U32 R2, R25, UR6, R2 ;  /* 0x0000000619027c25 */ /* 0x000fc8000f8e0002 */
[----:B------:R-:W-:Y:S01]  /*fd90*/  IMAD.IADD R3, R4, 0x1, R3 ;  /* 0x0000000104037824 */ /* 0x000fe200078e0203 */
[----:B------:R-:W-:-:S04]  /*fda0*/  LEA R4, P0, R2, UR4, 0x2 ;  /* 0x0000000402047c11 */ /* 0x000fc8000f8010ff */
[----:B------:R-:W-:-:S05]  /*fdb0*/  LEA.HI.X R5, R2, UR5, R3, 0x2, P0 ;  /* 0x0000000502057c11 */ /* 0x000fca00080f1403 */
[----:B------:R0:W5:Y:S04]  /*fdc0*/  LDG.E R4, desc[UR60][R4.64] ;  /* 0x0000003c04047981 */ /* 0x000168000c1e1900 */
.L_x_10198:
[----:B------:R-:W-:Y:S01]  /*fdd0*/  IMAD R2, R23, 0x8, R22 ;  /* 0x0000000817027824 */ /* 0x000fe200078e0216 */
[----:B------:R-:W-:Y:S01]  /*fde0*/  SHF.L.U32 R3, R26, 0x1f, RZ ;  /* 0x0000001f1a037819 */ /* 0x000fe200000006ff */
[----:B------:R-:W-:Y:S03]  /*fdf0*/  BSSY B2, `(.L_x_10199) ;  /* 0x0000003000027945 */ /* 0x000fe60003800000 */
[----:B------:R-:W1:Y:S02]  /*fe00*/  SYNCS.PHASECHK.TRANS64.TRYWAIT P0, [R2+URZ+0x31c40], R3 ;  /* 0x031c4003020075a7 */ /* 0x000e64000800017f */
[----:B-1----:R-:W-:Y:S05]  /*fe10*/  @!P0 BRA `(.L_x_10200) ;  /* 0x0000002800748947 */ /* 0x002fea0003800000 */
.L_x_10277:
[----:B------:R-:W-:Y:S05]  /*fe20*/  BSYNC B2 ;  /* 0x0000000000027941 */ /* 0x000fea0003800000 */
.L_x_10199:
        /* <DEDUP_REMOVED lines=12> */
.L_x_10202:
[----:B------:R-:W-:Y:S05]  /*fef0*/  BSYNC B2 ;  /* 0x0000000000027941 */ /* 0x000fea0003800000 */
.L_x_10201:
        /* <DEDUP_REMOVED lines=8> */
[----:B------:R-:W-:Y:S01]  /*ff80*/  IMAD R2, R9, 0x90, R28 ;  /* 0x0000009009027824 */ /* 0x000fe200078e021c */
[----:B------:R-:W-:Y:S01]  /*ff90*/  UMOV UR6, 0x0 ;  /* 0x0000000000067882 */ /* 0x000fe20000000000 */
[----:B------:R-:W-:Y:S01]  /*ffa0*/  VIADD R10, R12, 0x16a00 ;  /* 0x00016a000c0a7836 */ /* 0x000fe20000000000 */
[----:B------:R-:W-:-:S09]  /*ffb0*/  UMOV UR7, 0x14f00000 ;  /* 0x14f0000000077882 */ /* 0x000fd20000000000 */
.L_x_10203:
        /* <DEDUP_REMOVED lines=16> */
.L_x_10204:
        /* <DEDUP_REMOVED lines=16> */
.L_x_10205:
        /* <DEDUP_REMOVED lines=15> */
.L_x_10278:
[----:B------:R-:W-:Y:S05]  /*102b0*/  BSYNC B2 ;  /* 0x0000000000027941 */ /* 0x000fea0003800000 */
.L_x_10206:
        /* <DEDUP_REMOVED lines=11> */
.L_x_10209:
[----:B------:R-:W-:Y:S05]  /*10370*/  BSYNC B2 ;  /* 0x0000000000027941 */ /* 0x000fea0003800000 */
.L_x_10208:
[----:B------:R-:W-:Y:S01]  /*10380*/  R2UR UR6, R2 ;  /* 0x00000000020672ca */ /* 0x000fe200000e0000 */
[----:B------:R-:W-:Y:S01]  /*10390*/  IMAD R7, R7, 0x6c00, R22 ;  /* 0x00006c0007077824 */ /* 0x000fe200078e0216 */
[----:B------:R-:W-:Y:S01]  /*103a0*/  R2UR UR7, R3 ;  /* 0x00000000030772ca */ /* 0x000fe200000e0000 */
[----:B------:R-:W-:Y:S01]  /*103b0*/  UIADD3 UR4, UP0, UR38, 0x470, URZ ;  /* 0x0000047026047890 */ /* 0x000fe2000ff1e03f */
[----:B------:R-:W-:Y:S01]  /*103c0*/  R2UR UR10, R5 ;  /* 0x00000000050a72ca */ /* 0x000fe200000e0000 */
[----:B------:R-:W-:Y:S01]  /*103d0*/  IMAD R5, R27, 0x90, R28 ;  /* 0x000000901b057824 */ /* 0x000fe200078e021c */
[----:B------:R-:W-:Y:S01]  /*103e0*/  PLOP3.LUT P0, PT, PT, PT, PT, 0x80, 0x0 ;  /* 0x000000000000781c */ /* 0x000fe20003f0f070 */
[----:B------:R-:W-:Y:S01]  /*103f0*/  VIADD R8, R8, 0x50 ;  /* 0x0000005008087836 */ /* 0x000fe20000000000 */
[----:B------:R-:W-:Y:S01]  /*10400*/  UIADD3.X UR5, URZ, UR39, URZ, UP0, !UPT ;  /* 0x000000273f057290 */ /* 0x000fe200087fe43f */
[----:B------:R-:W-:-:S11]  /*10410*/  VIADD R12, R7, 0x200 ;  /* 0x00000200070c7836 */ /* 0x000fd60000000000 */
.L_x_10210:
        /* <DEDUP_REMOVED lines=15> */
.L_x_10211:
        /* <DEDUP_REMOVED lines=15> */
.L_x_10212:
        /* <DEDUP_REMOVED lines=12> */
.L_x_10197:
[----:B------:R-:W-:Y:S05]  /*106c0*/  BSYNC B1 ;  /* 0x0000000000017941 */ /* 0x000fea0003800000 */
.L_x_10196:
[C---:B------:R-:W-:Y:S01]  /*106d0*/  ISETP.GT.AND P0, PT, R6.reuse, 0x1, PT ;  /* 0x000000010600780c */ /* 0x040fe20003f04270 */
[----:B------:R-:W-:-:S12]  /*106e0*/  VIADD R6, R6, 0xfffffffe ;  /* 0xfffffffe06067836 */ /* 0x000fd80000000000 */
[----:B------:R-:W-:Y:S05]  /*106f0*/  @P0 BRA `(.L_x_10213) ;  /* 0xffffffe8007c0947 */ /* 0x000fea000383ffff */
.L_x_10159:
[----:B------:R-:W-:Y:S05]  /*10700*/  BSYNC B0 ;  /* 0x0000000000007941 */ /* 0x000fea0003800000 */
.L_x_10158:
[----:B------:R-:W2:Y:S01]  /*10710*/  S2R R2, SR_TID.X ;  /* 0x0000000000027919 */ /* 0x000ea20000002100 */
[----:B------:R-:W-:Y:S01]  /*10720*/  BSSY B0, `(.L_x_10214) ;  /* 0x0000010000007945 */ /* 0x000fe20003800000 */
[----:B--2---:R-:W-:-:S04]  /*10730*/  LOP3.LUT R8, R2, 0x7f, RZ, 0xc0, !PT ;  /* 0x0000007f02087812 */ /* 0x004fc800078ec0ff */
[----:B------:R-:W-:-:S13]  /*10740*/  ISETP.NE.AND P0, PT, R8, RZ, PT ;  /* 0x000000ff0800720c */ /* 0x000fda0003f05270 */
[----:B------:R-:W-:Y:S05]  /*10750*/  @P0 BRA `(.L_x_10215) ;  /* 0x0000000000300947 */ /* 0x000fea0003800000 */
[----:B------:R-:W2:Y:S01]  /*10760*/  S2R R5, SR_LANEID ;  /* 0x0000000000057919 */ /* 0x000ea20000000000 */
[----:B------:R-:W-:Y:S01]  /*10770*/  VOTEU.ANY UR4, UPT, PT ;  /* 0x0000000000047886 */ /* 0x000fe200038e0100 */
[----:B-1----:R-:W1:Y:S01]  /*10780*/  LDC.64 R2, c[0x0][0xc60] ;  /* 0x00031800ff027b82 */ /* 0x002e620000000a00 */
[----:B------:R-:W2:Y:S02]  /*10790*/  FLO.U32 R0, UR4 ;  /* 0x0000000400007d00 */ /* 0x000ea400080e0000 */
[----:B--2---:R-:W-:-:S06]  /*107a0*/  ISETP.EQ.U32.AND P0, PT, R0, R5, PT ;  /* 0x000000050000720c */ /* 0x004fcc0003f02070 */
[----:B------:R-:W1:Y:S07]  /*107b0*/  POPC R5, UR4 ;  /* 0x0000000400057d09 */ /* 0x000e6e0008000000 */
[----:B-1----:R-:W2:Y:S01]  /*107c0*/  @P0 ATOMG.E.ADD.STRONG.GPU PT, R3, desc[UR60][R2.64], R5 ;  /* 0x00000005020309a8 */ /* 0x002ea200081ee1fc */
[----:B------:R-:W1:Y:S02]  /*107d0*/  S2R R4, SR_LTMASK ;  /* 0x0000000000047919 */ /* 0x000e640000003900 */
[----:B-1----:R-:W-:-:S04]  /*107e0*/  LOP3.LUT R4, R4, UR4, RZ, 0xc0, !PT ;  /* 0x0000000404047c12 */ /* 0x002fc8000f8ec0ff */
[----:B0-----:R-:W0:Y:S01]  /*107f0*/  POPC R7, R4 ;  /* 0x0000000400077309 */ /* 0x001e220000000000 */
[----:B--2---:R-:W0:Y:S02]  /*10800*/  SHFL.IDX PT, R0, R3, R0, 0x1f ;  /* 0x00001f0003007589 */ /* 0x004e2400000e0000 */
[----:B0-----:R-:W-:-:S07]  /*10810*/  IADD3 R16, R0, UR36, R7 ;  /* 0x0000002400107c10 */ /* 0x001fce000fffe007 */
.L_x_10215:
[----:B------:R-:W-:Y:S05]  /*10820*/  BSYNC B0 ;  /* 0x0000000000007941 */ /* 0x000fea0003800000 */
.L_x_10214:
[----:B------:R-:W2:Y:S01]  /*10830*/  LDL.LU R0, [R1] ;  /* 0x0000000001007983 */ /* 0x000ea20000300800 */
[----:B------:R-:W-:Y:S01]  /*10840*/  BSSY B0, `(.L_x_10216) ;  /* 0x0000046000007945 */ /* 0x000fe20003800000 */
[----:B--2---:R-:W-:-:S13]  /*10850*/  ISETP.NE.AND P0, PT, R0, RZ, PT ;  /* 0x000000ff0000720c */ /* 0x004fda0003f05270 */
[----:B------:R-:W-:Y:S05]  /*10860*/  @!P0 BRA `(.L_x_10217) ;  /* 0x00000004000c8947 */ /* 0x000fea0003800000 */
[----:B-1----:R-:W-:Y:S01]  /*10870*/  IMAD R3, R23, 0x8, R22 ;  /* 0x0000000817037824 */ /* 0x002fe200078e0216 */
[----:B------:R-:W-:Y:S01]  /*10880*/  SHF.L.U32 R0, R26, 0x1f, RZ ;  /* 0x0000001f1a007819 */ /* 0x000fe200000006ff */
[----:B------:R-:W-:Y:S01]  /*10890*/  BSSY B1, `(.L_x_10218) ;  /* 0x0000004000017945 */ /* 0x000fe20003800000 */
[----:B------:R-:W-:Y:S02]  /*108a0*/  ISETP.NE.AND P1, PT, R8, RZ, PT ;  /* 0x000000ff0800720c */ /* 0x000fe40003f25270 */
[----:B------:R-:W1:Y:S02]  /*108b0*/  SYNCS.PHASECHK.TRANS64.TRYWAIT P0, [R3+URZ+0x31c60], R0 ;  /* 0x031c6000030075a7 */ /* 0x000e64000800017f */
[----:B-1----:R-:W-:Y:S09]  /*108c0*/  @!P0 BRA `(.L_x_10219) ;  /* 0x0000001c00f08947 */ /* 0x002ff20003800000 */
.L_x_10279:
[----:B------:R-:W-:Y:S05]  /*108d0*/  BSYNC B1 ;  /* 0x0000000000017941 */ /* 0x000fea0003800000 */
.L_x_10218:
[----:B------:R-:W-:Y:S04]  /*108e0*/  BSSY B1, `(.L_x_10220) ;  /* 0x0000009000017945 */ /* 0x000fe80003800000 */
        /* <DEDUP_REMOVED lines=8> */
.L_x_10221:
[----:B------:R-:W-:Y:S05]  /*10970*/  BSYNC B1 ;  /* 0x0000000000017941 */ /* 0x000fea0003800000 */
.L_x_10220:
[----:B-1----:R-:W-:Y:S01]  /*10980*/  IMAD R0, R23, 0x6c00, R22 ;  /* 0x00006c0017007824 */ /* 0x002fe200078e0216 */
[----:B------:R-:W-:Y:S01]  /*10990*/  UIADD3 UR4, UP0, UR38, 0x470, URZ ;  /* 0x0000047026047890 */ /* 0x000fe2000ff1e03f */
[----:B------:R-:W-:Y:S01]  /*109a0*/  VIADD R2, R3, 0x31c50 ;  /* 0x00031c5003027836 */ /* 0x000fe20000000000 */
[----:B------:R-:W-:Y:S01]  /*109b0*/  PLOP3.LUT P0, PT, PT, PT, PT, 0x80, 0x0 ;  /* 0x000000000000781c */ /* 0x000fe20003f0f070 */
[----:B------:R-:W-:Y:S01]  /*109c0*/  IMAD R28, R27, 0x90, R28 ;  /* 0x000000901b1c7824 */ /* 0x000fe200078e021c */
[----:B------:R-:W-:Y:S01]  /*109d0*/  UIADD3.X UR5, URZ, UR39, URZ, UP0, !UPT ;  /* 0x000000273f057290 */ /* 0x000fe200087fe43f */
[----:B------:R-:W-:Y:S01]  /*109e0*/  VIADD R3, R0, 0x200 ;  /* 0x0000020000037836 */ /* 0x000fe20000000000 */
[----:B------:R-:W-:Y:S01]  /*109f0*/  UMOV UR6, 0x0 ;  /* 0x0000000000067882 */ /* 0x000fe20000000000 */
[----:B------:R-:W-:Y:S01]  /*10a00*/  UMOV UR7, 0x14f00000 ;  /* 0x14f0000000077882 */ /* 0x000fe20000000000 */
[----:B------:R-:W-:-:S08]  /*10a10*/  UMOV UR10, URZ ;  /* 0x0000003f000a7c82 */ /* 0x000fd00008000000 */
.L_x_10222:
        /* <DEDUP_REMOVED lines=10> */
[----:B------:R-:W-:Y:S01]  /*10ac0*/  PLOP3.LUT P0, PT, PT, PT, PT, 0x80, 0x0 ;  /* 0x000000000000781c */ /* 0x000fe20003f0f070 */
[----:B------:R-:W-:Y:S01]  /*10ad0*/  VIADD R3, R0, 0x2600 ;  /* 0x0000260000037836 */ /* 0x000fe20000000000 */
[----:B------:R-:W-:Y:S01]  /*10ae0*/  UMOV UR6, 0x0 ;  /* 0x0000000000067882 */ /* 0x000fe20000000000 */
[----:B------:R-:W-:Y:S01]  /*10af0*/  UMOV UR7, 0x14f00000 ;  /* 0x14f0000000077882 */ /* 0x000fe20000000000 */
[----:B------:R-:W-:-:S09]  /*10b00*/  UMOV UR10, 0x20 ;  /* 0x00000020000a7882 */ /* 0x000fd20000000000 */
.L_x_10223:
        /* <DEDUP_REMOVED lines=15> */
.L_x_10224:
        /* <DEDUP_REMOVED lines=10> */
.L_x_10217:
[----:B------:R-:W-:Y:S05]  /*10ca0*/  BSYNC B0 ;  /* 0x0000000000007941 */ /* 0x000fea0003800000 */
.L_x_10216:
[----:B------:R-:W-:-:S05]  /*10cb0*/  VIADD R23, R23, 0x1 ;  /* 0x0000000117177836 */ /* 0x000fca0000000000 */
[----:B------:R-:W-:-:S04]  /*10cc0*/  ISETP.NE.AND P0, PT, R23, 0x2, PT ;  /* 0x000000021700780c */ /* 0x000fc80003f05270 */
[----:B-1----:R-:W-:Y:S02]  /*10cd0*/  SEL R3, RZ, 0x1, P0 ;  /* 0x00000001ff037807 */ /* 0x002fe40000000000 */
[----:B------:R-:W-:Y:S02]  /*10ce0*/  SEL R23, R23, RZ, P0 ;  /* 0x000000ff17177207 */ /* 0x000fe40000000000 */
[----:B------:R-:W-:-:S07]  /*10cf0*/  LOP3.LUT R26, R26, R3, RZ, 0x3c, !PT ;  /* 0x000000031a1a7212 */ /* 0x000fce00078e3cff */
.L_x_10140:
[----:B------:R-:W-:Y:S05]  /*10d00*/  BSYNC B7 ;  /* 0x0000000000077941 */ /* 0x000fea0003800000 */
.L_x_10138:
[----:B-1----:R-:W2:Y:S02]  /*10d10*/  LDL R0, [R1+0x38] ;  /* 0x0000380001007983 */ /* 0x002ea40000100800 */
[----:B--2---:R-:W-:-:S13]  /*10d20*/  ISETP.NE.AND P0, PT, R0, RZ, PT ;  /* 0x000000ff0000720c */ /* 0x004fda0003f05270 */
[----:B------:R-:W-:Y:S05]  /*10d30*/  @!P0 BRA `(.L_x_10225) ;  /* 0x0000000000248947 */ /* 0x000fea0003800000 */
[----:B------:R-:W-:Y:S05]  /*10d40*/  WARPSYNC.ALL ;  /* 0x0000000000007948 */ /* 0x000fea0003800000 */
[----:B------:R-:W1:Y:S08]  /*10d50*/  S2UR UR5, SR_CgaCtaId ;  /* 0x00000000000579c3 */ /* 0x000e700000008800 */
[----:B------:R-:W-:Y:S06]  /*10d60*/  BAR.SYNC.DEFER_BLOCKING 0x5, 0x200 ;  /* 0x0148000000007b1d */ /* 0x000fec0000010000 */
[----:B------:R-:W-:-:S02]  /*10d70*/  UMOV UR4, 0x400 ;  /* 0x0000040000047882 */ /* 0x000fc40000000000 */
[----:B-1----:R-:W-:-:S06]  /*10d80*/  ULEA UR4, UR5, UR4, 0x18 ;  /* 0x0000000405047291 */ /* 0x002fcc000f8ec03f */
[----:B------:R-:W-:-:S05]  /*10d90*/  IMAD.U32 R22, RZ, RZ, UR4 ;  /* 0x00000004ff167e24 */ /* 0x000fca000f8e00ff */
[----:B------:R1:W2:Y:S01]  /*10da0*/  LDS.128 R16, [R22+0x31cd0] ;  /* 0x031cd00016107984 */ /* 0x0002a20000000c00 */
[----:B------:R-:W-:Y:S06]  /*10db0*/  BAR.ARV 0x4, 0x200 ;  /* 0x0108000000007b1d */ /* 0x000fec0000002000 */
[----:B------:R-:W-:Y:S05]  /*10dc0*/  BRA `(.L_x_10226) ;  /* 0x0000000800407947 */ /* 0x000fea0003800000 */
.L_x_10225:
[----:B------:R-:W1:Y:S01]  /*10dd0*/  S2R R0, SR_TID.X ;  /* 0x0000000000007919 */ /* 0x000e620000002100 */
[----:B------:R-:W-:Y:S01]  /*10de0*/  UMOV UR4, 0xffffffff ;  /* 0xffffffff00047882 */ /* 0x000fe20000000000 */
[----:B-1----:R-:W-:-:S04]  /*10df0*/  LOP3.LUT R8, R0, 0x1f, RZ, 0xc0, !PT ;  /* 0x0000001f00087812 */ /* 0x002fc800078ec0ff */
[----:B------:R-:W-:Y:S01]  /*10e00*/  ISETP.NE.AND P0, PT, R8, 0x1f, PT ;  /* 0x0000001f0800780c */ /* 0x000fe20003f05270 */
[----:B------:R-:W-:-:S12]  /*10e10*/  BRA.DIV UR4, `(.L_x_10227) ;  /* 0x0000001a04b07947 */ /* 0x000fd8000b800000 */
[----:B------:R-:W-:Y:S01]  /*10e20*/  IMAD.IADD R5, R19, 0x1, R8 ;  /* 0x0000000113057824 */ /* 0x000fe200078e0208 */
[----:B------:R-:W-:-:S04]  /*10e30*/  ULDC UR4, c[0x0][0xc3c] ;  /* 0x00030f0000047ab9 */ /* 0x000fc80000000800 */
        /* <DEDUP_REMOVED lines=29> */
.L_x_10289:
[----:B------:R-:W-:Y:S02]  /*11010*/  ULDC UR4, c[0x0][0xc38] ;  /* 0x00030e0000047ab9 */ /* 0x000fe40000000800 */
[----:B------:R-:W-:-:S05]  /*11020*/  MOV R16, UR4 ;  /* 0x0000000400107c02 */ /* 0x000fca0008000f00 */
[----:B-1----:R-:W-:-:S04]  /*11030*/  IMAD R5, R14, R16, RZ ;  /* 0x000000100e057224 */ /* 0x002fc800078e02ff */
[----:B------:R-:W-:-:S05]  /*11040*/  IMAD.IADD R4, R4, 0x1, R5 ;  /* 0x0000000104047824 */ /* 0x000fca00078e0205 */
[----:B------:R-:W-:-:S13]  /*11050*/  ISETP.GT.AND P6, PT, R4, R0, PT ;  /* 0x000000000400720c */ /* 0x000fda0003fc4270 */
[----:B------:R-:W-:Y:S05]  /*11060*/  @P6 BRA `(.L_x_10228) ;  /* 0x00000000009c6947 */ /* 0x000fea0003800000 */
.L_x_10233:
[----:B------:R-:W1:Y:S01]  /*11070*/  LDC R6, c[0x0][0xc3c] ;  /* 0x00030f00ff067b82 */ /* 0x000e620000000800 */
[----:B------:R-:W-:-:S05]  /*11080*/  VIADD R19, R19, 0x1f ;  /* 0x0000001f13137836 */ /* 0x000fca0000000000 */
[----:B-1----:R-:W-:-:S13]  /*11090*/  ISETP.GE.AND P6, PT, R19, R6, PT ;  /* 0x000000061300720c */ /* 0x002fda0003fc6270 */
[----:B------:R-:W-:Y:S05]  /*110a0*/  @P6 BRA `(.L_x_10229) ;  /* 0x0000000400446947 */ /* 0x000fea0003800000 */
[----:B------:R-:W1:Y:S01]  /*110b0*/  S2R R2, SR_TID.X ;  /* 0x0000000000027919 */ /* 0x000e620000002100 */
[----:B------:R-:W-:Y:S01]  /*110c0*/  BSSY B0, `(.L_x_10230) ;  /* 0x0000009000007945 */ /* 0x000fe20003800000 */
[----:B-1----:R-:W-:-:S05]  /*110d0*/  LOP3.LUT R2, R2, 0x1f, RZ, 0xc0, !PT ;  /* 0x0000001f02027812 */ /* 0x002fca00078ec0ff */
[----:B------:R-:W-:Y:S02]  /*110e0*/  IMAD.IADD R5, R19, 0x1, R2 ;  /* 0x0000000113057824 */ /* 0x000fe400078e0202 */
[----:B------:R-:W-:-:S03]  /*110f0*/  IMAD.MOV.U32 R2, RZ, RZ, RZ ;  /* 0x000000ffff027224 */ /* 0x000fc600078e00ff */
[----:B------:R-:W-:-:S13]  /*11100*/  ISETP.GE.OR P6, PT, R5, R6, !P0 ;  /* 0x000000060500720c */ /* 0x000fda00047c6670 */
[----:B------:R-:W-:Y:S05]  /*11110*/  @P6 BRA `(.L_x_10231) ;  /* 0x00000000000c6947 */ /* 0x000fea0003800000 */
[----:B0-----:R-:W0:Y:S02]  /*11120*/  LDC.64 R2, c[0x0][0xc80] ;  /* 0x00032000ff027b82 */ /* 0x001e240000000a00 */
[----:B0-----:R-:W-:-:S06]  /*11130*/  IMAD.WIDE R2, R5, 0x4, R2 ;  /* 0x0000000405027825 */ /* 0x001fcc00078e0202 */
[----:B------:R1:W5:Y:S02]  /*11140*/  LDG.E R2, desc[UR60][R2.64] ;  /* 0x0000003c02027981 */ /* 0x000364000c1e1900 */
.L_x_10231:
[----:B------:R-:W-:Y:S05]  /*11150*/  BSYNC B0 ;  /* 0x0000000000007941 */ /* 0x000fea0003800000 */
.L_x_10230:
[----:B------:R-:W-:-:S03]  /*11160*/  UMOV UR4, 0xffffffff ;  /* 0xffffffff00047882 */ /* 0x000fc60000000000 */
[----:B------:R-:W-:Y:S05]  /*11170*/  BRA.DIV UR4, `(.L_x_10232) ;  /* 0x0000001a04fc7947 */ /* 0x000fea000b800000 */
[----:B-----5:R-:W2:Y:S02]  /*11180*/  SHFL.UP PT, R14, R2, 0x1, RZ ;  /* 0x04200000020e7989 */ /* 0x020ea400000e00ff */
[----:B--2---:R-:W-:-:S05]  /*11190*/  SEL R13, R14, RZ, P1 ;  /* 0x000000ff0e0d7207 */ /* 0x004fca0000800000 */
[----:B------:R-:W-:-:S05]  /*111a0*/  IMAD.IADD R13, R2, 0x1, R13 ;  /* 0x00000001020d7824 */ /* 0x000fca00078e020d */
[----:B------:R-:W2:Y:S02]  /*111b0*/  SHFL.UP PT, R14, R13, 0x2, RZ ;  /* 0x044000000d0e7989 */ /* 0x000ea400000e00ff */
[----:B--2---:R-:W-:-:S05]  /*111c0*/  SEL R14, R14, RZ, P2 ;  /* 0x000000ff0e0e7207 */ /* 0x004fca0001000000 */
[----:B01----:R-:W-:-:S05]  /*111d0*/  IMAD.IADD R3, R13, 0x1, R14 ;  /* 0x000000010d037824 */ /* 0x003fca00078e020e */
        /* <DEDUP_REMOVED lines=10> */
.L_x_10297:
[----:B------:R-:W-:Y:S02]  /*11280*/  ULDC UR4, c[0x0][0xc38] ;  /* 0x00030e0000047ab9 */ /* 0x000fe40000000800 */
[----:B------:R-:W-:-:S04]  /*11290*/  IMAD.U32 R16, RZ, RZ, UR4 ;  /* 0x00000004ff107e24 */ /* 0x000fc8000f8e00ff */
[----:B-1----:R-:W-:-:S04]  /*112a0*/  IMAD R5, R14, R16, RZ ;  /* 0x000000100e057224 */ /* 0x002fc800078e02ff */
[----:B------:R-:W-:-:S05]  /*112b0*/  IMAD.IADD R4, R5, 0x1, R4 ;  /* 0x0000000105047824 */ /* 0x000fca00078e0204 */
[----:B------:R-:W-:-:S13]  /*112c0*/  ISETP.GT.AND P6, PT, R4, R0, PT ;  /* 0x000000000400720c */ /* 0x000fda0003fc4270 */
[----:B------:R-:W-:Y:S05]  /*112d0*/  @!P6 BRA `(.L_x_10233) ;  /* 0xfffffffc0064e947 */ /* 0x000fea000383ffff */
.L_x_10228:
        /* <DEDUP_REMOVED lines=8> */
.L_x_10301:
[----:B------:R-:W-:Y:S01]  /*11360*/  ISETP.NE.AND P0, PT, R6, RZ, PT ;  /* 0x000000ff0600720c */ /* 0x000fe20003f05270 */
[----:B------:R-:W-:-:S12]  /*11370*/  IMAD.MOV.U32 R14, RZ, RZ, RZ ;  /* 0x000000ffff0e7224 */ /* 0x000fd800078e00ff */
[----:B------:R-:W-:Y:S05]  /*11380*/  @!P0 BRA `(.L_x_10235) ;  /* 0x0000000000108947 */ /* 0x000fea0003800000 */
[----:B------:R-:W-:Y:S01]  /*11390*/  UMOV UR4, 0xffffffff ;  /* 0xffffffff00047882 */ /* 0x000fe20000000000 */
[----:B------:R-:W-:Y:S02]  /*113a0*/  VIADD R12, R4, 0xffffffff ;  /* 0xffffffff040c7836 */ /* 0x000fe40000000000 */
[----:B------:R-:W-:Y:S05]  /*113b0*/  BRA.DIV UR4, `(.L_x_10236) ;  /* 0x0000001e04707947 */ /* 0x000fea000b800000 */
[----:B------:R3:W4:Y:S02]  /*113c0*/  SHFL.IDX PT, R14, R3, R12, 0x1f ;  /* 0x00001f0c030e7589 */ /* 0x00072400000e0000 */
.L_x_10235:
[----:B--2---:R-:W-:Y:S01]  /*113d0*/  IABS R6, R17 ;  /* 0x0000001100067213 */ /* 0x004fe20000000000 */
[----:B----4-:R-:W-:Y:S02]  /*113e0*/  IMAD R16, R14, R16, R5 ;  /* 0x000000100e107224 */ /* 0x010fe400078e0205 */
[----:B------:R-:W-:Y:S01]  /*113f0*/  IMAD.IADD R19, R4, 0x1, R19 ;  /* 0x0000000104137824 */ /* 0x000fe200078e0213 */
[----:B------:R-:W2:Y:S01]  /*11400*/  I2F.RP R7, R6 ;  /* 0x0000000600077306 */ /* 0x000ea20000209400 */
[----:B------:R-:W-:-:S07]  /*11410*/  IMAD.IADD R0, R0, 0x1, -R16 ;  /* 0x0000000100007824 */ /* 0x000fce00078e0a10 */
[----:B--2---:R-:W1:Y:S02]  /*11420*/  MUFU.RCP R7, R7 ;  /* 0x0000000700077308 */ /* 0x004e640000001000 */
[----:B-1----:R-:W-:-:S06]  /*11430*/  VIADD R2, R7, 0xffffffe ;  /* 0x0ffffffe07027836 */ /* 0x002fcc0000000000 */
[----:B0--3--:R0:W1:Y:S02]  /*11440*/  F2I.FTZ.U32.TRUNC.NTZ R3, R2 ;  /* 0x0000000200037305 */ /* 0x009064000021f000 */
[----:B0-----:R-:W-:Y:S02]  /*11450*/  IMAD.MOV.U32 R2, RZ, RZ, RZ ;  /* 0x000000ffff027224 */ /* 0x001fe400078e00ff */
[----:B-1----:R-:W-:-:S04]  /*11460*/  IMAD.MOV R5, RZ, RZ, -R3 ;  /* 0x000000ffff057224 */ /* 0x002fc800078e0a03 */
[----:B------:R-:W-:-:S04]  /*11470*/  IMAD R5, R5, R6, RZ ;  /* 0x0000000605057224 */ /* 0x000fc800078e02ff */
[----:B------:R-:W-:Y:S01]  /*11480*/  IMAD.HI.U32 R3, R3, R5, R2 ;  /* 0x0000000503037227 */ /* 0x000fe200078e0002 */
[----:B------:R-:W-:Y:S02]  /*11490*/  IABS R5, R17 ;  /* 0x0000001100057213 */ /* 0x000fe40000000000 */
[----:B------:R-:W-:-:S03]  /*114a0*/  IABS R2, R0 ;  /* 0x0000000000027213 */ /* 0x000fc60000000000 */
[----:B------:R-:W-:Y:S02]  /*114b0*/  IMAD.MOV R5, RZ, RZ, -R5 ;  /* 0x000000ffff057224 */ /* 0x000fe400078e0a05 */
[----:B------:R-:W-:-:S04]  /*114c0*/  IMAD.HI.U32 R3, R3, R2, RZ ;  /* 0x0000000203037227 */ /* 0x000fc800078e00ff */
[----:B------:R-:W-:Y:S01]  /*114d0*/  IMAD R5, R3, R5, R2 ;  /* 0x0000000503057224 */ /* 0x000fe200078e0202 */
[----:B------:R-:W-:-:S04]  /*114e0*/  LOP3.LUT R2, R0, R17, RZ, 0x3c, !PT ;  /* 0x0000001100027212 */ /* 0x000fc800078e3cff */
[----:B------:R-:W-:Y:S02]  /*114f0*/  ISETP.GT.U32.AND P1, PT, R6, R5, PT ;  /* 0x000000050600720c */ /* 0x000fe40003f24070 */
[----:B------:R-:W-:-:S11]  /*11500*/  ISETP.GE.AND P2, PT, R2, RZ, PT ;  /* 0x000000ff0200720c */ /* 0x000fd60003f46270 */
[-C--:B------:R-:W-:Y:S01]  /*11510*/  @!P1 IADD3 R5, R5, -R6.reuse, RZ ;  /* 0x8000000605059210 */ /* 0x080fe20007ffe0ff */
[----:B------:R-:W-:Y:S01]  /*11520*/  @!P1 VIADD R3, R3, 0x1 ;  /* 0x0000000103039836 */ /* 0x000fe20000000000 */
[----:B------:R-:W-:Y:S02]  /*11530*/  ISETP.NE.AND P1, PT, R17, RZ, PT ;  /* 0x000000ff1100720c */ /* 0x000fe40003f25270 */
[----:B------:R-:W-:-:S13]  /*11540*/  ISETP.GE.U32.AND P0, PT, R5, R6, PT ;  /* 0x000000060500720c */ /* 0x000fda0003f06070 */
[----:B------:R-:W-:-:S04]  /*11550*/  @P0 VIADD R3, R3, 0x1 ;  /* 0x0000000103030836 */ /* 0x000fc80000000000 */
[----:B------:R-:W-:Y:S01]  /*11560*/  @!P2 IMAD.MOV R3, RZ, RZ, -R3 ;  /* 0x000000ffff03a224 */ /* 0x000fe200078e0a03 */
[----:B------:R-:W-:-:S05]  /*11570*/  @!P1 LOP3.LUT R3, RZ, R17, RZ, 0x33, !PT ;  /* 0x00000011ff039212 */ /* 0x000fca00078e33ff */
[--C-:B------:R-:W-:Y:S02]  /*11580*/  IMAD.MOV R2, RZ, RZ, -R3.reuse ;  /* 0x000000ffff027224 */ /* 0x100fe400078e0a03 */
[----:B------:R-:W-:Y:S02]  /*11590*/  IMAD.MOV.U32 R18, RZ, RZ, R3 ;  /* 0x000000ffff127224 */ /* 0x000fe400078e0003 */
[----:B------:R-:W-:Y:S01]  /*115a0*/  IMAD R17, R17, R2, R0 ;  /* 0x0000000211117224 */ /* 0x000fe200078e0200 */
[----:B------:R-:W-:Y:S06]  /*115b0*/  BRA `(.L_x_10237) ;  /* 0x00000000001c7947 */ /* 0x000fec0003800000 */
.L_x_10229:
[----:B------:R-:W-:Y:S01]  /*115c0*/  UMOV UR4, URZ ;  /* 0x0000003f00047c82 */ /* 0x000fe20008000000 */
[----:B------:R-:W-:Y:S01]  /*115d0*/  UMOV UR5, URZ ;  /* 0x0000003f00057c82 */ /* 0x000fe20008000000 */
[----:B------:R-:W-:Y:S01]  /*115e0*/  ULDC UR6, c[0x0][0xc3c] ;  /* 0x00030f0000067ab9 */ /* 0x000fe20000000800 */
[----:B------:R-:W-:Y:S02]  /*115f0*/  IMAD.MOV.U32 R16, RZ, RZ, R0 ;  /* 0x000000ffff107224 */ /* 0x000fe400078e0000 */
[----:B------:R-:W-:Y:S02]  /*11600*/  IMAD.U32 R17, RZ, RZ, UR4 ;  /* 0x00000004ff117e24 */ /* 0x000fe4000f8e00ff */
[----:B------:R-:W-:Y:S02]  /*11610*/  IMAD.U32 R18, RZ, RZ, UR5 ;  /* 0x00000005ff127e24 */ /* 0x000fe4000f8e00ff */
[----:B------:R-:W-:-:S07]  /*11620*/  IMAD.U32 R19, RZ, RZ, UR6 ;  /* 0x00000006ff137e24 */ /* 0x000fce000f8e00ff */
.L_x_10237:
[----:B------:R-:W1:Y:S01]  /*11630*/  S2R R0, SR_TID.X ;  /* 0x0000000000007919 */ /* 0x000e620000002100 */
[----:B------:R-:W-:Y:S05]  /*11640*/  WARPSYNC.ALL ;  /* 0x0000000000007948 */ /* 0x000fea0003800000 */
[----:B------:R-:W-:Y:S01]  /*11650*/  BAR.SYNC.DEFER_BLOCKING 0x4, 0x200 ;  /* 0x0108000000007b1d */ /* 0x000fe20000010000 */
[----:B-1----:R-:W-:-:S04]  /*11660*/  LOP3.LUT R0, R0, 0x1f, RZ, 0xc0, !PT ;  /* 0x0000001f00007812 */ /* 0x002fc800078ec0ff */
[----:B------:R-:W-:-:S13]  /*11670*/  ISETP.NE.AND P0, PT, R0, RZ, PT ;  /* 0x000000ff0000720c */ /* 0x000fda0003f05270 */
[----:B0-----:R-:W0:Y:S01]  /*11680*/  @!P0 S2R R3, SR_CgaCtaId ;  /* 0x0000000000038919 */ /* 0x001e220000008800 */
[----:B------:R-:W-:-:S04]  /*11690*/  @!P0 MOV R0, 0x400 ;  /* 0x0000040000008802 */ /* 0x000fc80000000f00 */
[----:B0-----:R-:W-:-:S05]  /*116a0*/  @!P0 LEA R22, R3, R0, 0x18 ;  /* 0x0000000003168211 */ /* 0x001fca00078ec0ff */
[----:B------:R3:W-:Y:S01]  /*116b0*/  @!P0 STS.128 [R22+0x31cd0], R16 ;  /* 0x031cd01016008388 */ /* 0x0007e20000000c00 */
[----:B------:R-:W-:Y:S06]  /*116c0*/  BAR.ARV 0x5, 0x200 ;  /* 0x0148000000007b1d */ /* 0x000fec0000002000 */
.L_x_10226:
[----:B------:R-:W-:Y:S02]  /*116d0*/  ULDC UR4, c[0x0][0xc3c] ;  /* 0x00030f0000047ab9 */ /* 0x000fe40000000800 */
[----:B--2---:R-:W-:-:S13]  /*116e0*/  ISETP.GE.AND P0, PT, R19, UR4, PT ;  /* 0x0000000413007c0c */ /* 0x004fda000bf06270 */
[----:B------:R-:W-:Y:S05]  /*116f0*/  @!P0 BRA `(.L_x_10238) ;  /* 0xffffffb000048947 */ /* 0x000fea000383ffff */
[----:B------:R-:W-:Y:S05]  /*11700*/  BSYNC B8 ;  /* 0x0000000000087941 */ /* 0x000fea0003800000 */
.L_x_10134:
[----:B--2---:R-:W2:Y:S01]  /*11710*/  LDL.LU R0, [R1+0x30] ;  /* 0x0000300001007983 */ /* 0x004ea20000300800 */
[----:B------:R-:W-:Y:S01]  /*11720*/  BSSY B0, `(.L_x_10239) ;  /* 0x000000b000007945 */ /* 0x000fe20003800000 */
[----:B------:R-:W4:Y:S01]  /*11730*/  S2R R5, SR_CgaCtaId ;  /* 0x0000000000057919 */ /* 0x000f220000008800 */
[----:B--2---:R-:W-:-:S05]  /*11740*/  VIADD R0, R0, 0x1 ;  /* 0x0000000100007836 */ /* 0x004fca0000000000 */
[----:B0-----:R-:W-:-:S04]  /*11750*/  LEA.HI R2, R0, R0, RZ, 0x1 ;  /* 0x0000000000027211 */ /* 0x001fc800078f08ff */
[----:B------:R-:W-:Y:S02]  /*11760*/  LOP3.LUT R3, R2, 0xfffffffe, RZ, 0xc0, !PT ;  /* 0xfffffffe02037812 */ /* 0x000fe400078ec0ff */
[----:B------:R-:W-:-:S03]  /*11770*/  MOV R2, 0x400 ;  /* 0x0000040000027802 */ /* 0x000fc60000000f00 */
[----:B------:R-:W-:Y:S01]  /*11780*/  IMAD.IADD R0, R0, 0x1, -R3 ;  /* 0x0000000100007824 */ /* 0x000fe200078e0a03 */
[----:B----4-:R-:W-:-:S04]  /*11790*/  LEA R9, R5, R2, 0x18 ;  /* 0x0000000205097211 */ /* 0x010fc800078ec0ff */
[----:B------:R-:W-:-:S04]  /*117a0*/  SHF.L.U32 R0, R0, 0x1f, RZ ;  /* 0x0000001f00007819 */ /* 0x000fc800000006ff */
[----:B------:R-:W0:Y:S02]  /*117b0*/  SYNCS.PHASECHK.TRANS64.TRYWAIT P0, [R9+URZ+0x31c20], R0 ;  /* 0x031c2000090075a7 */ /* 0x000e24000800017f */
[----:B0-----:R-:W-:Y:S05]  /*117c0*/  @!P0 BRA `(.L_x_10240) ;  /* 0x0000001800908947 */ /* 0x001fea0003800000 */
.L_x_10304:
[----:B------:R-:W-:Y:S05]  /*117d0*/  BSYNC B0 ;  /* 0x0000000000007941 */ /* 0x000fea0003800000 */
.L_x_10239:
[----:B------:R-:W-:-:S03]  /*117e0*/  UMOV UR4, 0xffffffff ;  /* 0xffffffff00047882 */ /* 0x000fc60000000000 */
[----:B------:R-:W-:Y:S05]  /*117f0*/  BRA.DIV UR4, `(.L_x_10241) ;  /* 0x0000001a04987947 */ /* 0x000fea000b800000 */
[----:B0-----:R-:W0:Y:S02]  /*11800*/  S2R R0, SR_TID.X ;  /* 0x0000000000007919 */ /* 0x001e240000002100 */
[----:B0-----:R-:W-:-:S04]  /*11810*/  SHF.R.U32.HI R0, RZ, 0x5, R0 ;  /* 0x00000005ff007819 */ /* 0x001fc80000011600 */
[----:B------:R-:W-:-:S05]  /*11820*/  LOP3.LUT R0, R0, 0x3, RZ, 0xc0, !PT ;  /* 0x0000000300007812 */ /* 0x000fca00078ec0ff */
[----:B------:R0:W2:Y:S02]  /*11830*/  SHFL.IDX PT, R14, R0, RZ, 0x1f ;  /* 0x00001fff000e7589 */ /* 0x0000a400000e0000 */
.L_x_10307:
[----:B--2---:R-:W-:Y:S01]  /*11840*/  ISETP.NE.AND P0, PT, R14, RZ, PT ;  /* 0x000000ff0e00720c */ /* 0x004fe20003f05270 */
[----:B------:R-:W-:-:S12]  /*11850*/  BSSY B0, `(.L_x_10242) ;  /* 0x0000024000007945 */ /* 0x000fd80003800000 */
[----:B------:R-:W-:Y:S05]  /*11860*/  @P0 BRA `(.L_x_10243) ;  /* 0x0000000000880947 */ /* 0x000fea0003800000 */
[----:B------:R-:W-:-:S03]  /*11870*/  UMOV UR4, 0xffffffff ;  /* 0xffffffff00047882 */ /* 0x000fc60000000000 */
[----:B------:R-:W-:Y:S05]  /*11880*/  BRA.DIV UR4, `(.L_x_10244) ;  /* 0x0000001a04a87947 */ /* 0x000fea000b800000 */
[----:B------:R-:W-:-:S13]  /*11890*/  ELECT P6, URZ, PT ;  /* 0x00000000003f782f */ /* 0x000fda00038c0000 */
.L_x_10310:
[----:B------:R-:W-:Y:S05]  /*118a0*/  @!P6 BRA `(.L_x_10243) ;  /* 0x000000000078e947 */ /* 0x000fea0003800000 */
[----:B0-----:R-:W2:Y:S02]  /*118b0*/  LDL.LU R0, [R1+0x3c] ;  /* 0x00003c0001007983 */ /* 0x001ea40000300800 */
[----:B--2---:R-:W-:-:S04]  /*118c0*/  LOP3.LUT R0, R0, 0x2, RZ, 0xfc, !PT ;  /* 0x0000000200007812 */ /* 0x004fc800078efcff */
[----:B------:R-:W-:-:S13]  /*118d0*/  ISETP.NE.AND P2, PT, R0, 0x3, PT ;  /* 0x000000030000780c */ /* 0x000fda0003f45270 */
[----:B------:R-:W-:Y:S05]  /*118e0*/  @!P2 BRA `(.L_x_10245) ;  /* 0x000000000004a947 */ /* 0x000fea0003800000 */
[----:B------:R-:W-:Y:S01]  /*118f0*/  BPT.TRAP 0x1 ;  /* 0x000000040000795c */ /* 0x000fe20000300000 */
.L_x_10245:
        /* <DEDUP_REMOVED lines=12> */
.L_x_10311:
[----:B------:R-:W2:Y:S02]  /*119c0*/  SYNCS.PHASECHK.TRANS64.TRYWAIT P0, [R3+URZ], R2 ;  /* 0x00000002030075a7 */ /* 0x000ea4000800017f */
[----:B--2---:R-:W-:Y:S05]  /*119d0*/  @!P0 BRA `(.L_x_10247) ;  /* 0x0000001800888947 */ /* 0x004fea0003800000 */
.L_x_10312:
[----:B------:R-:W-:Y:S05]  /*119e0*/  @!P2 BRA `(.L_x_10248) ;  /* 0x000000000004a947 */ /* 0x000fea0003800000 */
[----:B------:R-:W-:Y:S01]  /*119f0*/  BPT.TRAP 0x1 ;  /* 0x000000040000795c */ /* 0x000fe20000300000 */
.L_x_10248:
[----:B------:R-:W-:-:S04]  /*11a00*/  VIADD R0, R9, 0x31c60 ;  /* 0x00031c6009007836 */ /* 0x000fc80000000000 */
[----:B------:R-:W-:-:S04]  /*11a10*/  IMAD R23, R23, 0x8, R0 ;  /* 0x0000000817177824 */ /* 0x000fc800078e0200 */
[----:B------:R-:W4:Y:S02]  /*11a20*/  SYNCS.PHASECHK.TRANS64.TRYWAIT P0, [R23+URZ], R4 ;  /* 0x00000004170075a7 */ /* 0x000f24000800017f */
[----:B----4-:R-:W-:Y:S05]  /*11a30*/  @!P0 BRA `(.L_x_10249) ;  /* 0x0000001800848947 */ /* 0x010fea0003800000 */
.L_x_10313:
[----:B------:R-:W-:-:S07]  /*11a40*/  IMAD R7, R7, 0x8, R0 ;  /* 0x0000000807077824 */ /* 0x000fce00078e0200 */
.L_x_10250:
[----:B------:R0:W0:Y:S02]  /*11a50*/  SYNCS.PHASECHK.TRANS64.TRYWAIT P0, [R7+URZ], R2 ;  /* 0x00000002070075a7 */ /* 0x000024000800017f */
[----:B0-----:R-:W-:Y:S05]  /*11a60*/  @!P0 NANOSLEEP.SYNCS 0x989680 ;  /* 0x009896800000895d */ /* 0x001fea0003900000 */
[----:B------:R-:W0:Y:S02]  /*11a70*/  @!P0 SYNCS.PHASECHK.TRANS64 P0, [R7+URZ], R2 ;  /* 0x00000002070085a7 */ /* 0x000e24000800007f */
[----:B0-----:R-:W-:Y:S05]  /*11a80*/  @!P0 BRA `(.L_x_10250) ;  /* 0xfffffffc00f08947 */ /* 0x001fea000383ffff */
.L_x_10243:
[----:B------:R-:W-:Y:S05]  /*11a90*/  BSYNC B0 ;  /* 0x0000000000007941 */ /* 0x000fea0003800000 */
.L_x_10242:
[----:B------:R-:W-:Y:S05]  /*11aa0*/  EXIT ;  /* 0x000000000000794d */ /* 0x000fea0003800000 */
.L_x_10094:
[----:B0-----:R-:W-:-:S04]  /*11ab0*/  MOV R3, UR36 ;  /* 0x0000002400037c02 */ /* 0x001fc80008000f00 */
[----:B------:R0:W1:Y:S03]  /*11ac0*/  SYNCS.PHASECHK.TRANS64.TRYWAIT P1, [R3+URZ+0x31c00], R0 ;  /* 0x031c0000030075a7 */ /* 0x000066000802017f */
[----:B-1----:R-:W-:Y:S05]  /*11ad0*/  @!P1 NANOSLEEP.SYNCS 0x989680 ;  /* 0x009896800000995d */ /* 0x002fea0003900000 */
[----:B------:R-:W1:Y:S02]  /*11ae0*/  @!P1 SYNCS.PHASECHK.TRANS64 P1, [R3+URZ+0x31c00], R0 ;  /* 0x031c0000030095a7 */ /* 0x000e64000802007f */
[----:B-1----:R-:W-:Y:S05]  /*11af0*/  @!P1 BRA `(.L_x_10094) ;  /* 0xfffffffc00ec9947 */ /* 0x002fea000383ffff */
[----:B------:R-:W-:Y:S05]  /*11b00*/  BRA `(.L_x_10251) ;  /* 0xfffffef800b07947 */ /* 0x000fea000383ffff */
.L_x_10098:
[----:B-1----:R1:W2:Y:S02]  /*11b10*/  SYNCS.PHASECHK.TRANS64.TRYWAIT P2, [R0+URZ+0x31c30], R3 ;  /* 0x031c3003000075a7 */ /* 0x0022a4000804017f */
[----:B--2---:R-:W-:Y:S05]  /*11b20*/  @!P2 NANOSLEEP.SYNCS 0x989680 ;  /* 0x009896800000a95d */ /* 0x004fea0003900000 */
[----:B------:R-:W2:Y:S02]  /*11b30*/  @!P2 SYNCS.PHASECHK.TRANS64 P2, [R0+URZ+0x31c30], R3 ;  /* 0x031c30030000a5a7 */ /* 0x000ea4000804007f */
[----:B--2---:R-:W-:Y:S05]  /*11b40*/  @!P2 BRA `(.L_x_10098) ;  /* 0xfffffffc00f0a947 */ /* 0x004fea000383ffff */
[----:B------:R-:W-:Y:S05]  /*11b50*/  BRA `(.L_x_10097) ;  /* 0xfffffef800d47947 */ /* 0x000fea000383ffff */
.L_x_10103:
[----:B-1----:R-:W-:-:S04]  /*11b60*/  IMAD.U32 R9, RZ, RZ, UR6 ;  /* 0x00000006ff097e24 */ /* 0x002fc8000f8e00ff */
[----:B------:R1:W3:Y:S03]  /*11b70*/  SYNCS.PHASECHK.TRANS64.TRYWAIT P2, [R9+URZ+0x31c30], R8 ;  /* 0x031c3008090075a7 */ /* 0x0002e6000804017f */
[----:B---3--:R-:W-:Y:S05]  /*11b80*/  @!P2 NANOSLEEP.SYNCS 0x989680 ;  /* 0x009896800000a95d */ /* 0x008fea0003900000 */
[----:B------:R-:W3:Y:S02]  /*11b90*/  @!P2 SYNCS.PHASECHK.TRANS64 P2, [R9+URZ+0x31c30], R8 ;  /* 0x031c30080900a5a7 */ /* 0x000ee4000804007f */
[----:B---3--:R-:W-:Y:S05]  /*11ba0*/  @!P2 BRA `(.L_x_10103) ;  /* 0xfffffffc00eca947 */ /* 0x008fea000383ffff */
[----:B------:R-:W-:Y:S05]  /*11bb0*/  BRA `(.L_x_10100) ;  /* 0xffffff3c002c7947 */ /* 0x000fea000383ffff */
.L_x_10107:
[----:B-1----:R-:W-:-:S04]  /*11bc0*/  IMAD.U32 R8, RZ, RZ, UR6 ;  /* 0x00000006ff087e24 */ /* 0x002fc8000f8e00ff */
[----:B------:R1:W2:Y:S03]  /*11bd0*/  SYNCS.PHASECHK.TRANS64.TRYWAIT P2, [R8+URZ+0x31c50], R7 ;  /* 0x031c5007080075a7 */ /* 0x0002a6000804017f */
[----:B--2---:R-:W-:Y:S05]  /*11be0*/  @!P2 NANOSLEEP.SYNCS 0x989680 ;  /* 0x009896800000a95d */ /* 0x004fea0003900000 */
[----:B------:R-:W2:Y:S02]  /*11bf0*/  @!P2 SYNCS.PHASECHK.TRANS64 P2, [R8+URZ+0x31c50], R7 ;  /* 0x031c50070800a5a7 */ /* 0x000ea4000804007f */
[----:B--2---:R-:W-:Y:S05]  /*11c00*/  @!P2 BRA `(.L_x_10107) ;  /* 0xfffffffc00eca947 */ /* 0x004fea000383ffff */
[----:B------:R-:W-:Y:S05]  /*11c10*/  BRA `(.L_x_10104) ;  /* 0xffffff5000c47947 */ /* 0x000fea000383ffff */
.L_x_10112:
[----:B---3--:R-:W-:-:S04]  /*11c20*/  IMAD.U32 R5, RZ, RZ, UR9 ;  /* 0x00000009ff057e24 */ /* 0x008fc8000f8e00ff */
[----:B------:R3:W4:Y:S03]  /*11c30*/  SYNCS.PHASECHK.TRANS64.TRYWAIT P0, [R5+URZ+0x31c50], R0 ;  /* 0x031c5000050075a7 */ /* 0x000726000800017f */
[----:B----4-:R-:W-:Y:S05]  /*11c40*/  @!P0 NANOSLEEP.SYNCS 0x989680 ;  /* 0x009896800000895d */ /* 0x010fea0003900000 */
[----:B------:R-:W4:Y:S02]  /*11c50*/  @!P0 SYNCS.PHASECHK.TRANS64 P0, [R5+URZ+0x31c50], R0 ;  /* 0x031c5000050085a7 */ /* 0x000f24000800007f */
[----:B----4-:R-:W-:Y:S05]  /*11c60*/  @!P0 BRA `(.L_x_10112) ;  /* 0xfffffffc00ec8947 */ /* 0x010fea000383ffff */
[----:B------:R-:W-:Y:S05]  /*11c70*/  BRA `(.L_x_10111) ;  /* 0xffffff7800dc7947 */ /* 0x000fea000383ffff */
.L_x_10146:
        /* <DEDUP_REMOVED lines=11> */
.L_x_10253:
[----:B------:R-:W-:Y:S05]  /*11d30*/  BSYNC B0 ;  /* 0x0000000000007941 */ /* 0x000fea0003800000 */
.L_x_10252:
[----:B------:R-:W-:Y:S05]  /*11d40*/  BRA `(.L_x_10254) ;  /* 0xffffffb400287947 */ /* 0x000fea000383ffff */
.L_x_10148:
[----:B------:R-:W-:Y:S01]  /*11d50*/  BSSY B0, `(.L_x_10255) ;  /* 0x0000006000007945 */ /* 0x000fe20003800000 */
[----:B------:R-:W-:-:S07]  /*11d60*/  IMAD.MOV.U32 R15, RZ, RZ, -0x1 ;  /* 0xffffffffff0f7424 */ /* 0x000fce00078e00ff */
[----:B01----:R-:W-:Y:S05]  /*11d70*/  WARPSYNC.COLLECTIVE R15, `(.L_x_10256) ;  /* 0x000000000f0c7348 */ /* 0x003fea0003c00000 */
[----:B------:R-:W-:Y:S02]  /*11d80*/  ELECT P6, UR62, PT ;  /* 0x00000000003e782f */ /* 0x000fe400038c0000 */
[----:B------:R-:W-:Y:S01]  /*11d90*/  MOV R14, UR62 ;  /* 0x0000003e000e7c02 */ /* 0x000fe20008000f00 */
[----:B01----:R-:W-:Y:S10]  /*11da0*/  ENDCOLLECTIVE ;  /* 0x000000000000791b */ /* 0x003ff40003800000 */
.L_x_10256:
[----:B------:R-:W-:Y:S05]  /*11db0*/  BSYNC B0 ;  /* 0x0000000000007941 */ /* 0x000fea0003800000 */
.L_x_10255:
[----:B------:R-:W-:Y:S05]  /*11dc0*/  BRA `(.L_x_10257) ;  /* 0xffffffb400287947 */ /* 0x000fea000383ffff */
.L_x_10150:
[----:B-1----:R1:W2:Y:S02]  /*11dd0*/  SYNCS.PHASECHK.TRANS64.TRYWAIT P0, [R0+URZ+0x31c40], R2 ;  /* 0x031c4002000075a7 */ /* 0x0022a4000800017f */
[----:B--2---:R-:W-:Y:S05]  /*11de0*/  @!P0 NANOSLEEP.SYNCS 0x989680 ;  /* 0x009896800000895d */ /* 0x004fea0003900000 */
[----:B------:R-:W2:Y:S02]  /*11df0*/  @!P0 SYNCS.PHASECHK.TRANS64 P0, [R0+URZ+0x31c40], R2 ;  /* 0x031c4002000085a7 */ /* 0x000ea4000800007f */
[----:B--2---:R-:W-:Y:S05]  /*11e00*/  @!P0 BRA `(.L_x_10150) ;  /* 0xfffffffc00f08947 */ /* 0x004fea000383ffff */
[----:B------:R-:W-:Y:S05]  /*11e10*/  BRA `(.L_x_10258) ;  /* 0xffffffb4007c7947 */ /* 0x000fea000383ffff */
.L_x_10154:
[----:B------:R-:W2:Y:S01]  /*11e20*/  LDL.LU R11, [R1+0x2c] ;  /* 0x00002c00010b7983 */ /* 0x000ea20000300800 */
[----:B------:R-:W-:Y:S02]  /*11e30*/  IMAD.MOV.U32 R13, RZ, RZ, R4 ;  /* 0x000000ffff0d7224 */ /* 0x000fe400078e0004 */
[----:B------:R-:W-:Y:S02]  /*11e40*/  IMAD.MOV.U32 R12, RZ, RZ, RZ ;  /* 0x000000ffff0c7224 */ /* 0x000fe400078e00ff */
[----:B------:R-:W-:Y:S02]  /*11e50*/  IMAD.MOV.U32 R15, RZ, RZ, -0x1 ;  /* 0xffffffffff0f7424 */ /* 0x000fe400078e00ff */
[----:B------:R-:W-:-:S04]  /*11e60*/  IMAD R17, R17, 0xc0, R21 ;  /* 0x000000c011117824 */ /* 0x000fc800078e0215 */
[----:B------:R-:W-:Y:S02]  /*11e70*/  VIADD R8, R17, 0x20 ;  /* 0x0000002011087836 */ /* 0x000fe40000000000 */
[----:B--2---:R-:W-:Y:S02]  /*11e80*/  IMAD R5, R11, R9, RZ ;  /* 0x000000090b057224 */ /* 0x004fe400078e02ff */
[----:B------:R-:W-:-:S03]  /*11e90*/  IMAD.MOV.U32 R11, RZ, RZ, 0x1c1f ;  /* 0x00001c1fff0b7424 */ /* 0x000fc600078e00ff */
[----:B------:R-:W-:-:S13]  /*11ea0*/  ISETP.GE.AND P4, PT, R17, R5, PT ;  /* 0x000000051100720c */ /* 0x000fda0003f86270 */
[----:B-----5:R-:W-:Y:S05]  /*11eb0*/  WARPSYNC.COLLECTIVE R15, `(.L_x_10259) ;  /* 0x000000000f087348 */ /* 0x020fea0003c00000 */
[----:B------:R0:W1:Y:S02]  /*11ec0*/  SHFL.IDX P6, R14, R13, R12, R11 ;  /* 0x0000000c0d0e7389 */ /* 0x00006400000c000b */
[----:B01---5:R-:W-:Y:S01]  /*11ed0*/  ENDCOLLECTIVE ;  /* 0x000000000000791b */ /* 0x023fe20003800000 */
.L_x_10259:
[----:B------:R-:W-:Y:S02]  /*11ee0*/  IMAD.MOV.U32 R13, RZ, RZ, R0 ;  /* 0x000000ffff0d7224 */ /* 0x000fe400078e0000 */
[----:B------:R-:W-:-:S07]  /*11ef0*/  IMAD.MOV.U32 R2, RZ, RZ, R14 ;  /* 0x000000ffff027224 */ /* 0x000fce00078e000e */
[----:B------:R-:W-:Y:S05]  /*11f00*/  WARPSYNC.COLLECTIVE R15, `(.L_x_10260) ;  /* 0x000000000f087348 */ /* 0x000fea0003c00000 */
[----:B------:R0:W1:Y:S02]  /*11f10*/  SHFL.IDX P6, R14, R13, R12, R11 ;  /* 0x0000000c0d0e7389 */ /* 0x00006400000c000b */
[----:B01----:R-:W-:Y:S01]  /*11f20*/  ENDCOLLECTIVE ;  /* 0x000000000000791b */ /* 0x003fe20003800000 */
.L_x_10260:
[----:B------:R-:W-:Y:S02]  /*11f30*/  IMAD.MOV.U32 R13, RZ, RZ, R4 ;  /* 0x000000ffff0d7224 */ /* 0x000fe400078e0004 */
[----:B------:R-:W-:Y:S02]  /*11f40*/  IMAD.MOV.U32 R12, RZ, RZ, 0x1 ;  /* 0x00000001ff0c7424 */ /* 0x000fe400078e00ff */
[----:B------:R-:W-:-:S07]  /*11f50*/  IMAD.MOV.U32 R3, RZ, RZ, R14 ;  /* 0x000000ffff037224 */ /* 0x000fce00078e000e */
[----:B------:R-:W-:Y:S05]  /*11f60*/  WARPSYNC.COLLECTIVE R15, `(.L_x_10261) ;  /* 0x000000000f087348 */ /* 0x000fea0003c00000 */
[----:B------:R0:W1:Y:S02]  /*11f70*/  SHFL.IDX P6, R14, R13, R12, R11 ;  /* 0x0000000c0d0e7389 */ /* 0x00006400000c000b */
[----:B01----:R-:W-:Y:S01]  /*11f80*/  ENDCOLLECTIVE ;  /* 0x000000000000791b */ /* 0x003fe20003800000 */
.L_x_10261:
        /* <DEDUP_REMOVED lines=13> */
[----:B0-----:R-:W-:-:S07]  /*12060*/  MOV R2, R14 ;  /* 0x0000000e00027202 */ /* 0x001fce0000000f00 */
[----:B------:R-:W-:Y:S05]  /*12070*/  WARPSYNC.COLLECTIVE R15, `(.L_x_10262) ;  /* 0x000000000f087348 */ /* 0x000fea0003c00000 */
[----:B------:R0:W1:Y:S02]  /*12080*/  SHFL.IDX P6, R14, R13, R12, R11 ;  /* 0x0000000c0d0e7389 */ /* 0x00006400000c000b */
[----:B01----:R-:W-:Y:S01]  /*12090*/  ENDCOLLECTIVE ;  /* 0x000000000000791b */ /* 0x003fe20003800000 */
.L_x_10262:
[----:B------:R-:W-:Y:S02]  /*120a0*/  IMAD.MOV.U32 R13, RZ, RZ, R4 ;  /* 0x000000ffff0d7224 */ /* 0x000fe400078e0004 */
[----:B------:R-:W-:Y:S02]  /*120b0*/  IMAD.MOV.U32 R12, RZ, RZ, 0x2 ;  /* 0x00000002ff0c7424 */ /* 0x000fe400078e00ff */
[----:B------:R-:W-:-:S07]  /*120c0*/  IMAD.MOV.U32 R3, RZ, RZ, R14 ;  /* 0x000000ffff037224 */ /* 0x000fce00078e000e */
[----:B------:R-:W-:Y:S05]  /*120d0*/  WARPSYNC.COLLECTIVE R15, `(.L_x_10263) ;  /* 0x000000000f087348 */ /* 0x000fea0003c00000 */
[----:B------:R0:W1:Y:S02]  /*120e0*/  SHFL.IDX P6, R14, R13, R12, R11 ;  /* 0x0000000c0d0e7389 */ /* 0x00006400000c000b */
[----:B01----:R-:W-:Y:S01]  /*120f0*/  ENDCOLLECTIVE ;  /* 0x000000000000791b */ /* 0x003fe20003800000 */
.L_x_10263:
        /* <DEDUP_REMOVED lines=18> */
.L_x_10264:
[----:B------:R-:W-:Y:S02]  /*12220*/  IMAD.MOV.U32 R13, RZ, RZ, R4 ;  /* 0x000000ffff0d7224 */ /* 0x000fe400078e0004 */
[----:B------:R-:W-:Y:S02]  /*12230*/  IMAD.MOV.U32 R12, RZ, RZ, 0x3 ;  /* 0x00000003ff0c7424 */ /* 0x000fe400078e00ff */
[----:B------:R-:W-:-:S07]  /*12240*/  IMAD.MOV.U32 R3, RZ, RZ, R14 ;  /* 0x000000ffff037224 */ /* 0x000fce00078e000e */
[----:B------:R-:W-:Y:S05]  /*12250*/  WARPSYNC.COLLECTIVE R15, `(.L_x_10265) ;  /* 0x000000000f087348 */ /* 0x000fea0003c00000 */
[----:B------:R0:W1:Y:S02]  /*12260*/  SHFL.IDX P6, R14, R13, R12, R11 ;  /* 0x0000000c0d0e7389 */ /* 0x00006400000c000b */
[----:B01----:R-:W-:Y:S01]  /*12270*/  ENDCOLLECTIVE ;  /* 0x000000000000791b */ /* 0x003fe20003800000 */
.L_x_10265:
        /* <DEDUP_REMOVED lines=11> */
.L_x_10266:
        /* <DEDUP_REMOVED lines=13> */
.L_x_10267:
        /* <DEDUP_REMOVED lines=9> */
[----:B------:R-:W-:-:S07]  /*12490*/  MOV R0, R14 ;  /* 0x0000000e00007202 */ /* 0x000fce0000000f00 */
[----:B0-----:R-:W-:Y:S05]  /*124a0*/  WARPSYNC.COLLECTIVE R15, `(.L_x_10268) ;  /* 0x000000000f087348 */ /* 0x001fea0003c00000 */
[----:B------:R1:W2:Y:S02]  /*124b0*/  SHFL.IDX P6, R14, R13, R12, R11 ;  /* 0x0000000c0d0e7389 */ /* 0x0002a400000c000b */
[----:B012---:R-:W-:Y:S01]  /*124c0*/  ENDCOLLECTIVE ;  /* 0x000000000000791b */ /* 0x007fe20003800000 */
.L_x_10268:
        /* <DEDUP_REMOVED lines=8> */
.L_x_10269:
        /* <DEDUP_REMOVED lines=15> */
.L_x_10270:
[----:B------:R-:W-:Y:S01]  /*12640*/  IMAD.MOV.U32 R2, RZ, RZ, R14 ;  /* 0x000000ffff027224 */ /* 0x000fe200078e000e */
[----:B------:R-:W-:Y:S06]  /*12650*/  BRA `(.L_x_10271) ;  /* 0xffffffbc00047947 */ /* 0x000fec000383ffff */
.L_x_10157:
[----:B-1----:R1:W2:Y:S02]  /*12660*/  SYNCS.PHASECHK.TRANS64.TRYWAIT P0, [R22+URZ+0x31c20], R3 ;  /* 0x031c2003160075a7 */ /* 0x0022a4000800017f */
[----:B--2---:R-:W-:Y:S05]  /*12670*/  @!P0 NANOSLEEP.SYNCS 0x989680 ;  /* 0x009896800000895d */ /* 0x004fea0003900000 */
[----:B------:R-:W2:Y:S02]  /*12680*/  @!P0 SYNCS.PHASECHK.TRANS64 P0, [R22+URZ+0x31c20], R3 ;  /* 0x031c2003160085a7 */ /* 0x000ea4000800007f */
[----:B--2---:R-:W-:Y:S05]  /*12690*/  @!P0 BRA `(.L_x_10157) ;  /* 0xfffffffc00f08947 */ /* 0x004fea000383ffff */
[----:B------:R-:W-:Y:S05]  /*126a0*/  BRA `(.L_x_10272) ;  /* 0xffffffbc00747947 */ /* 0x000fea000383ffff */
.L_x_10166:
[----:B-1----:R1:W2:Y:S02]  /*126b0*/  SYNCS.PHASECHK.TRANS64.TRYWAIT P0, [R3+URZ+0x31c40], R2 ;  /* 0x031c4002030075a7 */ /* 0x0022a4000800017f */
[----:B--2---:R-:W-:Y:S05]  /*126c0*/  @!P0 NANOSLEEP.SYNCS 0x989680 ;  /* 0x009896800000895d */ /* 0x004fea0003900000 */
[----:B------:R-:W2:Y:S02]  /*126d0*/  @!P0 SYNCS.PHASECHK.TRANS64 P0, [R3+URZ+0x31c40], R2 ;  /* 0x031c4002030085a7 */ /* 0x000ea4000800007f */
[----:B--2---:R-:W-:Y:S05]  /*126e0*/  @!P0 BRA `(.L_x_10166) ;  /* 0xfffffffc00f08947 */ /* 0x004fea000383ffff */
[----:B------:R-:W-:Y:S05]  /*126f0*/  BRA `(.L_x_10273) ;  /* 0xffffffc000247947 */ /* 0x000fea000383ffff */
.L_x_10173:
[----:B0-----:R0:W1:Y:S02]  /*12700*/  SYNCS.PHASECHK.TRANS64.TRYWAIT P0, [R3+URZ+0x60], R2 ;  /* 0x00006002030075a7 */ /* 0x001064000800017f */
[----:B-1----:R-:W-:Y:S05]  /*12710*/  @!P0 NANOSLEEP.SYNCS 0x989680 ;  /* 0x009896800000895d */ /* 0x002fea0003900000 */
[----:B------:R-:W1:Y:S02]  /*12720*/  @!P0 SYNCS.PHASECHK.TRANS64 P0, [R3+URZ+0x60], R2 ;  /* 0x00006002030085a7 */ /* 0x000e64000800007f */
[----:B-1----:R-:W-:Y:S05]  /*12730*/  @!P0 BRA `(.L_x_10173) ;  /* 0xfffffffc00f08947 */ /* 0x002fea000383ffff */
[----:B------:R-:W-:Y:S05]  /*12740*/  BRA `(.L_x_10274) ;  /* 0xffffffc400307947 */ /* 0x000fea000383ffff */
.L_x_10183:
[----:B-1----:R1:W2:Y:S02]  /*12750*/  SYNCS.PHASECHK.TRANS64.TRYWAIT P0, [R3+URZ+0x31c40], R2 ;  /* 0x031c4002030075a7 */ /* 0x0022a4000800017f */
[----:B--2---:R-:W-:Y:S05]  /*12760*/  @!P0 NANOSLEEP.SYNCS 0x989680 ;  /* 0x009896800000895d */ /* 0x004fea0003900000 */
[----:B------:R-:W2:Y:S02]  /*12770*/  @!P0 SYNCS.PHASECHK.TRANS64 P0, [R3+URZ+0x31c40], R2 ;  /* 0x031c4002030085a7 */ /* 0x000ea4000800007f */
[----:B--2---:R-:W-:Y:S05]  /*12780*/  @!P0 BRA `(.L_x_10183) ;  /* 0xfffffffc00f08947 */ /* 0x004fea000383ffff */
[----:B------:R-:W-:Y:S05]  /*12790*/  BRA `(.L_x_10275) ;  /* 0xffffffc800e87947 */ /* 0x000fea000383ffff */
.L_x_10190:
[----:B0-----:R0:W1:Y:S02]  /*127a0*/  SYNCS.PHASECHK.TRANS64.TRYWAIT P0, [R12+URZ+0x60], R26 ;  /* 0x0000601a0c0075a7 */ /* 0x001064000800017f */
[----:B-1----:R-:W-:Y:S05]  /*127b0*/  @!P0 NANOSLEEP.SYNCS 0x989680 ;  /* 0x009896800000895d */ /* 0x002fea0003900000 */
[----:B------:R-:W1:Y:S02]  /*127c0*/  @!P0 SYNCS.PHASECHK.TRANS64 P0, [R12+URZ+0x60], R26 ;  /* 0x0000601a0c0085a7 */ /* 0x000e64000800007f */
[----:B-1----:R-:W-:Y:S05]  /*127d0*/  @!P0 BRA `(.L_x_10190) ;  /* 0xfffffffc00f08947 */ /* 0x002fea000383ffff */
[----:B------:R-:W-:Y:S05]  /*127e0*/  BRA `(.L_x_10276) ;  /* 0xffffffcc00f47947 */ /* 0x000fea000383ffff */
.L_x_10200:
[----:B-1----:R1:W2:Y:S02]  /*127f0*/  SYNCS.PHASECHK.TRANS64.TRYWAIT P0, [R2+URZ+0x31c40], R3 ;  /* 0x031c4003020075a7 */ /* 0x0022a4000800017f */
[----:B--2---:R-:W-:Y:S05]  /*12800*/  @!P0 NANOSLEEP.SYNCS 0x989680 ;  /* 0x009896800000895d */ /* 0x004fea0003900000 */
[----:B------:R-:W2:Y:S02]  /*12810*/  @!P0 SYNCS.PHASECHK.TRANS64 P0, [R2+URZ+0x31c40], R3 ;  /* 0x031c4003020085a7 */ /* 0x000ea4000800007f */
[----:B--2---:R-:W-:Y:S05]  /*12820*/  @!P0 BRA `(.L_x_10200) ;  /* 0xfffffffc00f08947 */ /* 0x004fea000383ffff */
[----:B------:R-:W-:Y:S05]  /*12830*/  BRA `(.L_x_10277) ;  /* 0xffffffd400787947 */ /* 0x000fea000383ffff */
.L_x_10207:
[----:B0-----:R0:W1:Y:S02]  /*12840*/  SYNCS.PHASECHK.TRANS64.TRYWAIT P0, [R8+URZ+0x60], R2 ;  /* 0x00006002080075a7 */ /* 0x001064000800017f */
[----:B-1----:R-:W-:Y:S05]  /*12850*/  @!P0 NANOSLEEP.SYNCS 0x989680 ;  /* 0x009896800000895d */ /* 0x002fea0003900000 */
[----:B------:R-:W1:Y:S02]  /*12860*/  @!P0 SYNCS.PHASECHK.TRANS64 P0, [R8+URZ+0x60], R2 ;  /* 0x00006002080085a7 */ /* 0x000e64000800007f */
[----:B-1----:R-:W-:Y:S05]  /*12870*/  @!P0 BRA `(.L_x_10207) ;  /* 0xfffffffc00f08947 */ /* 0x002fea000383ffff */
[----:B------:R-:W-:Y:S05]  /*12880*/  BRA `(.L_x_10278) ;  /* 0xffffffd800887947 */ /* 0x000fea000383ffff */
.L_x_10219:
[----:B-1----:R1:W2:Y:S02]  /*12890*/  SYNCS.PHASECHK.TRANS64.TRYWAIT P0, [R3+URZ+0x31c60], R0 ;  /* 0x031c6000030075a7 */ /* 0x0022a4000800017f */
[----:B--2---:R-:W-:Y:S05]  /*128a0*/  @!P0 NANOSLEEP.SYNCS 0x989680 ;  /* 0x009896800000895d */ /* 0x004fea0003900000 */
[----:B------:R-:W2:Y:S02]  /*128b0*/  @!P0 SYNCS.PHASECHK.TRANS64 P0, [R3+URZ+0x31c60], R0 ;  /* 0x031c6000030085a7 */ /* 0x000ea4000800007f */
[----:B--2---:R-:W-:Y:S05]  /*128c0*/  @!P0 BRA `(.L_x_10219) ;  /* 0xfffffffc00f08947 */ /* 0x004fea000383ffff */
[----:B------:R-:W-:Y:S05]  /*128d0*/  BRA `(.L_x_10279) ;  /* 0xffffffdc00fc7947 */ /* 0x000fea000383ffff */
.L_x_10227:
[----:B------:R-:W-:Y:S01]  /*128e0*/  BSSY B0, `(.L_x_10280) ;  /* 0x0000008000007945 */ /* 0x000fe20003800000 */
[----:B------:R-:W-:Y:S02]  /*128f0*/  IMAD.MOV.U32 R13, RZ, RZ, R16 ;  /* 0x000000ffff0d7224 */ /* 0x000fe400078e0010 */
[----:B------:R-:W-:Y:S02]  /*12900*/  IMAD.MOV.U32 R12, RZ, RZ, RZ ;  /* 0x000000ffff0c7224 */ /* 0x000fe400078e00ff */
[----:B------:R-:W-:Y:S02]  /*12910*/  IMAD.MOV.U32 R11, RZ, RZ, 0x1f ;  /* 0x0000001fff0b7424 */ /* 0x000fe400078e00ff */
[----:B------:R-:W-:-:S07]  /*12920*/  IMAD.MOV.U32 R15, RZ, RZ, -0x1 ;  /* 0xffffffffff0f7424 */ /* 0x000fce00078e00ff */
[----:B0-----:R-:W-:Y:S05]  /*12930*/  WARPSYNC.COLLECTIVE R15, `(.L_x_10281) ;  /* 0x000000000f087348 */ /* 0x001fea0003c00000 */
[----:B------:R1:W2:Y:S02]  /*12940*/  SHFL.IDX P6, R14, R13, R12, R11 ;  /* 0x0000000c0d0e7389 */ /* 0x0002a400000c000b */
[----:B012---:R-:W-:Y:S01]  /*12950*/  ENDCOLLECTIVE ;  /* 0x000000000000791b */ /* 0x007fe20003800000 */
.L_x_10281:
[----:B------:R-:W-:Y:S05]  /*12960*/  BSYNC B0 ;  /* 0x0000000000007941 */ /* 0x000fea0003800000 */
.L_x_10280:
        /* <DEDUP_REMOVED lines=9> */
.L_x_10282:
        /* <DEDUP_REMOVED lines=18> */
.L_x_10283:
[----:B------:R-:W-:Y:S01]  /*12b20*/  IMAD.MOV.U32 R12, RZ, RZ, 0x2 ;  /* 0x00000002ff0c7424 */ /* 0x000fe200078e00ff */
[----:B------:R-:W-:-:S05]  /*12b30*/  SEL R5, R14, RZ, P1 ;  /* 0x000000ff0e057207 */ /* 0x000fca0000800000 */
[----:B------:R-:W-:-:S04]  /*12b40*/  IMAD.IADD R5, R2, 0x1, R5 ;  /* 0x0000000102057824 */ /* 0x000fc800078e0205 */
[----:B------:R-:W-:-:S07]  /*12b50*/  IMAD.MOV.U32 R13, RZ, RZ, R5 ;  /* 0x000000ffff0d7224 */ /* 0x000fce00078e0005 */
[----:B------:R-:W-:Y:S05]  /*12b60*/  WARPSYNC.COLLECTIVE R15, `(.L_x_10284) ;  /* 0x000000000f087348 */ /* 0x000fea0003c00000 */
[----:B------:R0:W1:Y:S02]  /*12b70*/  SHFL.UP P6, R14, R13, R12, R11 ;  /* 0x0400000c0d0e7389 */ /* 0x00006400000c000b */
[----:B01----:R-:W-:Y:S01]  /*12b80*/  ENDCOLLECTIVE ;  /* 0x000000000000791b */ /* 0x003fe20003800000 */
.L_x_10284:
[----:B------:R-:W-:Y:S01]  /*12b90*/  IMAD.MOV.U32 R12, RZ, RZ, 0x4 ;  /* 0x00000004ff0c7424 */ /* 0x000fe200078e00ff */
[----:B------:R-:W-:-:S05]  /*12ba0*/  SEL R6, R14, RZ, P2 ;  /* 0x000000ff0e067207 */ /* 0x000fca0001000000 */
[----:B------:R-:W-:-:S04]  /*12bb0*/  IMAD.IADD R6, R5, 0x1, R6 ;  /* 0x0000000105067824 */ /* 0x000fc800078e0206 */
[----:B------:R-:W-:-:S07]  /*12bc0*/  IMAD.MOV.U32 R13, RZ, RZ, R6 ;  /* 0x000000ffff0d7224 */ /* 0x000fce00078e0006 */
[----:B------:R-:W-:Y:S05]  /*12bd0*/  WARPSYNC.COLLECTIVE R15, `(.L_x_10285) ;  /* 0x000000000f087348 */ /* 0x000fea0003c00000 */
[----:B------:R0:W1:Y:S02]  /*12be0*/  SHFL.UP P6, R14, R13, R12, R11 ;  /* 0x0400000c0d0e7389 */ /* 0x00006400000c000b */
[----:B01----:R-:W-:Y:S01]  /*12bf0*/  ENDCOLLECTIVE ;  /* 0x000000000000791b */ /* 0x003fe20003800000 */
.L_x_10285:
[----:B------:R-:W-:Y:S01]  /*12c00*/  IMAD.MOV.U32 R12, RZ, RZ, 0x8 ;  /* 0x00000008ff0c7424 */ /* 0x000fe200078e00ff */
[----:B------:R-:W-:-:S05]  /*12c10*/  SEL R7, R14, RZ, P3 ;  /* 0x000000ff0e077207 */ /* 0x000fca0001800000 */
[----:B------:R-:W-:-:S04]  /*12c20*/  IMAD.IADD R7, R6, 0x1, R7 ;  /* 0x0000000106077824 */ /* 0x000fc800078e0207 */
[----:B------:R-:W-:-:S07]  /*12c30*/  IMAD.MOV.U32 R13, RZ, RZ, R7 ;  /* 0x000000ffff0d7224 */ /* 0x000fce00078e0007 */
[----:B------:R-:W-:Y:S05]  /*12c40*/  WARPSYNC.COLLECTIVE R15, `(.L_x_10286) ;  /* 0x000000000f087348 */ /* 0x000fea0003c00000 */
[----:B------:R0:W1:Y:S02]  /*12c50*/  SHFL.UP P6, R14, R13, R12, R11 ;  /* 0x0400000c0d0e7389 */ /* 0x00006400000c000b */
[----:B01----:R-:W-:Y:S01]  /*12c60*/  ENDCOLLECTIVE ;  /* 0x000000000000791b */ /* 0x003fe20003800000 */
.L_x_10286:
[----:B------:R-:W-:Y:S01]  /*12c70*/  IMAD.MOV.U32 R12, RZ, RZ, 0x10 ;  /* 0x00000010ff0c7424 */ /* 0x000fe200078e00ff */
[----:B------:R-:W-:-:S05]  /*12c80*/  SEL R14, R14, RZ, P4 ;  /* 0x000000ff0e0e7207 */ /* 0x000fca0002000000 */
[----:B------:R-:W-:-:S04]  /*12c90*/  IMAD.IADD R5, R7, 0x1, R14 ;  /* 0x0000000107057824 */ /* 0x000fc800078e020e */
[----:B------:R-:W-:-:S07]  /*12ca0*/  IMAD.MOV.U32 R13, RZ, RZ, R5 ;  /* 0x000000ffff0d7224 */ /* 0x000fce00078e0005 */
[----:B------:R-:W-:Y:S05]  /*12cb0*/  WARPSYNC.COLLECTIVE R15, `(.L_x_10287) ;  /* 0x000000000f087348 */ /* 0x000fea0003c00000 */
[----:B------:R0:W1:Y:S02]  /*12cc0*/  SHFL.UP P6, R14, R13, R12, R11 ;  /* 0x0400000c0d0e7389 */ /* 0x00006400000c000b */
[----:B01----:R-:W-:Y:S01]  /*12cd0*/  ENDCOLLECTIVE ;  /* 0x000000000000791b */ /* 0x003fe20003800000 */
.L_x_10287:
[----:B------:R-:W-:Y:S02]  /*12ce0*/  IMAD.MOV.U32 R12, RZ, RZ, 0x1f ;  /* 0x0000001fff0c7424 */ /* 0x000fe400078e00ff */
[----:B------:R-:W-:Y:S01]  /*12cf0*/  IMAD.MOV.U32 R11, RZ, RZ, 0x1f ;  /* 0x0000001fff0b7424 */ /* 0x000fe200078e00ff */
[----:B------:R-:W-:-:S05]  /*12d00*/  SEL R14, R14, RZ, P5 ;  /* 0x000000ff0e0e7207 */ /* 0x000fca0002800000 */
[----:B------:R-:W-:-:S05]  /*12d10*/  IMAD.IADD R3, R5, 0x1, R14 ;  /* 0x0000000105037824 */ /* 0x000fca00078e020e */
[----:B------:R-:W-:-:S07]  /*12d20*/  MOV R13, R3 ;  /* 0x00000003000d7202 */ /* 0x000fce0000000f00 */
[----:B------:R-:W-:Y:S05]  /*12d30*/  WARPSYNC.COLLECTIVE R15, `(.L_x_10288) ;  /* 0x000000000f087348 */ /* 0x000fea0003c00000 */
[----:B------:R0:W1:Y:S02]  /*12d40*/  SHFL.IDX P6, R14, R13, R12, R11 ;  /* 0x0000000c0d0e7389 */ /* 0x00006400000c000b */
[----:B01----:R-:W-:Y:S01]  /*12d50*/  ENDCOLLECTIVE ;  /* 0x000000000000791b */ /* 0x003fe20003800000 */
.L_x_10288:
[----:B------:R-:W-:Y:S05]  /*12d60*/  BRA `(.L_x_10289) ;  /* 0xffffffe000a87947 */ /* 0x000fea000383ffff */
.L_x_10232:
        /* <DEDUP_REMOVED lines=8> */
.L_x_10291:
[----:B------:R-:W-:Y:S05]  /*12df0*/  BSYNC B0 ;  /* 0x0000000000007941 */ /* 0x000fea0003800000 */
.L_x_10290:
[----:B------:R-:W-:Y:S01]  /*12e00*/  SEL R13, R14, RZ, P1 ;  /* 0x000000ff0e0d7207 */ /* 0x000fe20000800000 */
[----:B------:R-:W-:Y:S02]  /*12e10*/  IMAD.MOV.U32 R12, RZ, RZ, 0x2 ;  /* 0x00000002ff0c7424 */ /* 0x000fe400078e00ff */
[----:B------:R-:W-:Y:S02]  /*12e20*/  IMAD.MOV.U32 R11, RZ, RZ, RZ ;  /* 0x000000ffff0b7224 */ /* 0x000fe400078e00ff */
[----:B------:R-:W-:Y:S02]  /*12e30*/  IMAD.IADD R13, R2, 0x1, R13 ;  /* 0x00000001020d7824 */ /* 0x000fe400078e020d */
[----:B------:R-:W-:-:S07]  /*12e40*/  IMAD.MOV.U32 R15, RZ, RZ, -0x1 ;  /* 0xffffffffff0f7424 */ /* 0x000fce00078e00ff */
[----:B------:R-:W-:Y:S05]  /*12e50*/  WARPSYNC.COLLECTIVE R15, `(.L_x_10292) ;  /* 0x000000000f087348 */ /* 0x000fea0003c00000 */
[----:B------:R0:W1:Y:S02]  /*12e60*/  SHFL.UP P6, R14, R13, R12, R11 ;  /* 0x0400000c0d0e7389 */ /* 0x00006400000c000b */
[----:B01----:R-:W-:Y:S01]  /*12e70*/  ENDCOLLECTIVE ;  /* 0x000000000000791b */ /* 0x003fe20003800000 */
.L_x_10292:
[----:B------:R-:W-:Y:S01]  /*12e80*/  IMAD.MOV.U32 R12, RZ, RZ, 0x4 ;  /* 0x00000004ff0c7424 */ /* 0x000fe200078e00ff */
[----:B------:R-:W-:-:S05]  /*12e90*/  SEL R14, R14, RZ, P2 ;  /* 0x000000ff0e0e7207 */ /* 0x000fca0001000000 */
[----:B------:R-:W-:-:S04]  /*12ea0*/  IMAD.IADD R3, R13, 0x1, R14 ;  /* 0x000000010d037824 */ /* 0x000fc800078e020e */
[----:B------:R-:W-:-:S07]  /*12eb0*/  IMAD.MOV.U32 R13, RZ, RZ, R3 ;  /* 0x000000ffff0d7224 */ /* 0x000fce00078e0003 */
[----:B------:R-:W-:Y:S05]  /*12ec0*/  WARPSYNC.COLLECTIVE R15, `(.L_x_10293) ;  /* 0x000000000f087348 */ /* 0x000fea0003c00000 */
[----:B------:R0:W1:Y:S02]  /*12ed0*/  SHFL.UP P6, R14, R13, R12, R11 ;  /* 0x0400000c0d0e7389 */ /* 0x00006400000c000b */
[----:B01----:R-:W-:Y:S01]  /*12ee0*/  ENDCOLLECTIVE ;  /* 0x000000000000791b */ /* 0x003fe20003800000 */
.L_x_10293:
[----:B------:R-:W-:Y:S01]  /*12ef0*/  IMAD.MOV.U32 R12, RZ, RZ, 0x8 ;  /* 0x00000008ff0c7424 */ /* 0x000fe200078e00ff */
[----:B------:R-:W-:-:S05]  /*12f00*/  SEL R14, R14, RZ, P3 ;  /* 0x000000ff0e0e7207 */ /* 0x000fca0001800000 */
[----:B------:R-:W-:-:S04]  /*12f10*/  IMAD.IADD R5, R3, 0x1, R14 ;  /* 0x0000000103057824 */ /* 0x000fc800078e020e */
[----:B------:R-:W-:-:S07]  /*12f20*/  IMAD.MOV.U32 R13, RZ, RZ, R5 ;  /* 0x000000ffff0d7224 */ /* 0x000fce00078e0005 */
[----:B------:R-:W-:Y:S05]  /*12f30*/  WARPSYNC.COLLECTIVE R15, `(.L_x_10294) ;  /* 0x000000000f087348 */ /* 0x000fea0003c00000 */
[----:B------:R0:W1:Y:S02]  /*12f40*/  SHFL.UP P6, R14, R13, R12, R11 ;  /* 0x0400000c0d0e7389 */ /* 0x00006400000c000b */
[----:B01----:R-:W-:Y:S01]  /*12f50*/  ENDCOLLECTIVE ;  /* 0x000000000000791b */ /* 0x003fe20003800000 */
.L_x_10294:
[----:B------:R-:W-:Y:S01]  /*12f60*/  IMAD.MOV.U32 R12, RZ, RZ, 0x10 ;  /* 0x00000010ff0c7424 */ /* 0x000fe200078e00ff */
[----:B------:R-:W-:-:S05]  /*12f70*/  SEL R6, R14, RZ, P4 ;  /* 0x000000ff0e067207 */ /* 0x000fca0002000000 */
[----:B------:R-:W-:-:S04]  /*12f80*/  IMAD.IADD R6, R5, 0x1, R6 ;  /* 0x0000000105067824 */ /* 0x000fc800078e0206 */
[----:B------:R-:W-:-:S07]  /*12f90*/  IMAD.MOV.U32 R13, RZ, RZ, R6 ;  /* 0x000000ffff0d7224 */ /* 0x000fce00078e0006 */
[----:B------:R-:W-:Y:S05]  /*12fa0*/  WARPSYNC.COLLECTIVE R15, `(.L_x_10295) ;  /* 0x000000000f087348 */ /* 0x000fea0003c00000 */
[----:B------:R0:W1:Y:S02]  /*12fb0*/  SHFL.UP P6, R14, R13, R12, R11 ;  /* 0x0400000c0d0e7389 */ /* 0x00006400000c000b */
[----:B01----:R-:W-:Y:S01]  /*12fc0*/  ENDCOLLECTIVE ;  /* 0x000000000000791b */ /* 0x003fe20003800000 */
.L_x_10295:
[----:B------:R-:W-:Y:S02]  /*12fd0*/  IMAD.MOV.U32 R12, RZ, RZ, 0x1f ;  /* 0x0000001fff0c7424 */ /* 0x000fe400078e00ff */
[----:B------:R-:W-:Y:S01]  /*12fe0*/  IMAD.MOV.U32 R11, RZ, RZ, 0x1f ;  /* 0x0000001fff0b7424 */ /* 0x000fe200078e00ff */
[----:B------:R-:W-:-:S04]  /*12ff0*/  SEL R3, R14, RZ, P5 ;  /* 0x000000ff0e037207 */ /* 0x000fc80002800000 */
[----:B------:R-:W-:-:S05]  /*13000*/  IADD3 R3, R6, R3, RZ ;  /* 0x0000000306037210 */ /* 0x000fca0007ffe0ff */
[----:B------:R-:W-:-:S07]  /*13010*/  IMAD.MOV.U32 R13, RZ, RZ, R3 ;  /* 0x000000ffff0d7224 */ /* 0x000fce00078e0003 */
[----:B------:R-:W-:Y:S05]  /*13020*/  WARPSYNC.COLLECTIVE R15, `(.L_x_10296) ;  /* 0x000000000f087348 */ /* 0x000fea0003c00000 */
[----:B------:R0:W1:Y:S02]  /*13030*/  SHFL.IDX P6, R14, R13, R12, R11 ;  /* 0x0000000c0d0e7389 */ /* 0x00006400000c000b */
[----:B01----:R-:W-:Y:S01]  /*13040*/  ENDCOLLECTIVE ;  /* 0x000000000000791b */ /* 0x003fe20003800000 */
.L_x_10296:
[----:B------:R-:W-:Y:S05]  /*13050*/  BRA `(.L_x_10297) ;  /* 0xffffffe000887947 */ /* 0x000fea000383ffff */
.L_x_10234:
[----:B------:R-:W-:Y:S01]  /*13060*/  BSSY B0, `(.L_x_10298) ;  /* 0x0000006000007945 */ /* 0x000fe20003800000 */
[----:B------:R-:W-:Y:S01]  /*13070*/  PLOP3.LUT P6, PT, P6, PT, PT, 0x8, 0x0 ;  /* 0x000000000000781c */ /* 0x000fe200037ce170 */
[----:B------:R-:W-:-:S12]  /*13080*/  IMAD.MOV.U32 R15, RZ, RZ, -0x1 ;  /* 0xffffffffff0f7424 */ /* 0x000fd800078e00ff */
[----:B0-----:R-:W-:Y:S05]  /*13090*/  WARPSYNC.COLLECTIVE R15, `(.L_x_10299) ;  /* 0x000000000f087348 */ /* 0x001fea0003c00000 */
[----:B------:R-:W-:Y:S01]  /*130a0*/  VOTE.ANY R14, PT, P6 ;  /* 0x00000000000e7806 */ /* 0x000fe200030e0100 */
[----:B0-----:R-:W-:Y:S06]  /*130b0*/  ENDCOLLECTIVE ;  /* 0x000000000000791b */ /* 0x001fec0003800000 */
.L_x_10299:
[----:B------:R-:W-:Y:S05]  /*130c0*/  BSYNC B0 ;  /* 0x0000000000007941 */ /* 0x000fea0003800000 */
.L_x_10298:
        /* <DEDUP_REMOVED lines=9> */
.L_x_10300:
[----:B------:R-:W-:Y:S01]  /*13160*/  IMAD.MOV.U32 R17, RZ, RZ, R14 ;  /* 0x000000ffff117224 */ /* 0x000fe200078e000e */
[----:B------:R-:W-:Y:S06]  /*13170*/  BRA `(.L_x_10301) ;  /* 0xffffffe000787947 */ /* 0x000fec000383ffff */
.L_x_10236:
[----:B------:R-:W-:Y:S01]  /*13180*/  BSSY B0, `(.L_x_10302) ;  /* 0x0000007000007945 */ /* 0x000fe20003800000 */
[----:B------:R-:W-:Y:S02]  /*13190*/  IMAD.MOV.U32 R13, RZ, RZ, R3 ;  /* 0x000000ffff0d7224 */ /* 0x000fe400078e0003 */
[----:B------:R-:W-:Y:S02]  /*131a0*/  IMAD.MOV.U32 R11, RZ, RZ, 0x1f ;  /* 0x0000001fff0b7424 */ /* 0x000fe400078e00ff */
[----:B------:R-:W-:-:S07]  /*131b0*/  IMAD.MOV.U32 R15, RZ, RZ, -0x1 ;  /* 0xffffffffff0f7424 */ /* 0x000fce00078e00ff */
[----:B012---:R-:W-:Y:S05]  /*131c0*/  WARPSYNC.COLLECTIVE R15, `(.L_x_10303) ;  /* 0x000000000f087348 */ /* 0x007fea0003c00000 */
[----:B------:R3:W4:Y:S02]  /*131d0*/  SHFL.IDX P6, R14, R13, R12, R11 ;  /* 0x0000000c0d0e7389 */ /* 0x00072400000c000b */
[----:B01234-:R-:W-:Y:S01]  /*131e0*/  ENDCOLLECTIVE ;  /* 0x000000000000791b */ /* 0x01ffe20003800000 */
.L_x_10303:
[----:B------:R-:W-:Y:S05]  /*131f0*/  BSYNC B0 ;  /* 0x0000000000007941 */ /* 0x000fea0003800000 */
.L_x_10302:
[----:B------:R-:W-:Y:S05]  /*13200*/  BRA `(.L_x_10235) ;  /* 0xffffffe000707947 */ /* 0x000fea000383ffff */
.L_x_10240:
[----:B0-----:R0:W2:Y:S02]  /*13210*/  SYNCS.PHASECHK.TRANS64.TRYWAIT P0, [R9+URZ+0x31c20], R0 ;  /* 0x031c2000090075a7 */ /* 0x0010a4000800017f */
[----:B--2---:R-:W-:Y:S05]  /*13220*/  @!P0 NANOSLEEP.SYNCS 0x989680 ;  /* 0x009896800000895d */ /* 0x004fea0003900000 */
[----:B------:R-:W2:Y:S02]  /*13230*/  @!P0 SYNCS.PHASECHK.TRANS64 P0, [R9+URZ+0x31c20], R0 ;  /* 0x031c2000090085a7 */ /* 0x000ea4000800007f */
[----:B--2---:R-:W-:Y:S05]  /*13240*/  @!P0 BRA `(.L_x_10240) ;  /* 0xfffffffc00f08947 */ /* 0x004fea000383ffff */
[----:B------:R-:W-:Y:S05]  /*13250*/  BRA `(.L_x_10304) ;  /* 0xffffffe4005c7947 */ /* 0x000fea000383ffff */
.L_x_10241:
        /* <DEDUP_REMOVED lines=11> */
.L_x_10306:
[----:B------:R-:W-:Y:S05]  /*13310*/  BSYNC B0 ;  /* 0x0000000000007941 */ /* 0x000fea0003800000 */
.L_x_10305:
[----:B------:R-:W-:Y:S05]  /*13320*/  BRA `(.L_x_10307) ;  /* 0xffffffe400447947 */ /* 0x000fea000383ffff */
.L_x_10244:
[----:B------:R-:W-:Y:S01]  /*13330*/  BSSY B1, `(.L_x_10308) ;  /* 0x0000006000017945 */ /* 0x000fe20003800000 */
[----:B------:R-:W-:-:S07]  /*13340*/  IMAD.MOV.U32 R15, RZ, RZ, -0x1 ;  /* 0xffffffffff0f7424 */ /* 0x000fce00078e00ff */
[----:B01-3--:R-:W-:Y:S05]  /*13350*/  WARPSYNC.COLLECTIVE R15, `(.L_x_10309) ;  /* 0x000000000f0c7348 */ /* 0x00bfea0003c00000 */
[----:B------:R-:W-:Y:S02]  /*13360*/  ELECT P6, UR62, PT ;  /* 0x00000000003e782f */ /* 0x000fe400038c0000 */
[----:B------:R-:W-:Y:S01]  /*13370*/  MOV R14, UR62 ;  /* 0x0000003e000e7c02 */ /* 0x000fe20008000f00 */
[----:B01-3--:R-:W-:Y:S10]  /*13380*/  ENDCOLLECTIVE ;  /* 0x000000000000791b */ /* 0x00bff40003800000 */
.L_x_10309:
[----:B------:R-:W-:Y:S05]  /*13390*/  BSYNC B1 ;  /* 0x0000000000017941 */ /* 0x000fea0003800000 */
.L_x_10308:
[----:B------:R-:W-:Y:S05]  /*133a0*/  BRA `(.L_x_10310) ;  /* 0xffffffe4003c7947 */ /* 0x000fea000383ffff */
.L_x_10246:
[----:B0-----:R0:W2:Y:S02]  /*133b0*/  SYNCS.PHASECHK.TRANS64.TRYWAIT P0, [R5+URZ], R4 ;  /* 0x00000004050075a7 */ /* 0x0010a4000800017f */
[----:B--2---:R-:W-:Y:S05]  /*133c0*/  @!P0 NANOSLEEP.SYNCS 0x989680 ;  /* 0x009896800000895d */ /* 0x004fea0003900000 */
[----:B------:R-:W2:Y:S02]  /*133d0*/  @!P0 SYNCS.PHASECHK.TRANS64 P0, [R5+URZ], R4 ;  /* 0x00000004050085a7 */ /* 0x000ea4000800007f */
[----:B--2---:R-:W-:Y:S05]  /*133e0*/  @!P0 BRA `(.L_x_10246) ;  /* 0xfffffffc00f08947 */ /* 0x004fea000383ffff */
[----:B------:R-:W-:Y:S05]  /*133f0*/  BRA `(.L_x_10311) ;  /* 0xffffffe400707947 */ /* 0x000fea000383ffff */
.L_x_10247:
[----:B--2---:R2:W4:Y:S02]  /*13400*/  SYNCS.PHASECHK.TRANS64.TRYWAIT P0, [R3+URZ], R2 ;  /* 0x00000002030075a7 */ /* 0x004524000800017f */
[----:B----4-:R-:W-:Y:S05]  /*13410*/  @!P0 NANOSLEEP.SYNCS 0x989680 ;  /* 0x009896800000895d */ /* 0x010fea0003900000 */
[----:B------:R-:W4:Y:S02]  /*13420*/  @!P0 SYNCS.PHASECHK.TRANS64 P0, [R3+URZ], R2 ;  /* 0x00000002030085a7 */ /* 0x000f24000800007f */
[----:B----4-:R-:W-:Y:S05]  /*13430*/  @!P0 BRA `(.L_x_10247) ;  /* 0xfffffffc00f08947 */ /* 0x010fea000383ffff */
[----:B------:R-:W-:Y:S05]  /*13440*/  BRA `(.L_x_10312) ;  /* 0xffffffe400647947 */ /* 0x000fea000383ffff */
.L_x_10249:
[----:B----4-:R4:W0:Y:S02]  /*13450*/  SYNCS.PHASECHK.TRANS64.TRYWAIT P0, [R23+URZ], R4 ;  /* 0x00000004170075a7 */ /* 0x010824000800017f */
[----:B0-----:R-:W-:Y:S05]  /*13460*/  @!P0 NANOSLEEP.SYNCS 0x989680 ;  /* 0x009896800000895d */ /* 0x001fea0003900000 */
[----:B------:R-:W0:Y:S02]  /*13470*/  @!P0 SYNCS.PHASECHK.TRANS64 P0, [R23+URZ], R4 ;  /* 0x00000004170085a7 */ /* 0x000e24000800007f */
[----:B0-----:R-:W-:Y:S05]  /*13480*/  @!P0 BRA `(.L_x_10249) ;  /* 0xfffffffc00f08947 */ /* 0x001fea000383ffff */
[----:B------:R-:W-:Y:S05]  /*13490*/  BRA `(.L_x_10313) ;  /* 0xffffffe400687947 */ /* 0x000fea000383ffff */
.L_x_10314:
        /* <DEDUP_REMOVED lines=14> */
.L_x_15324:


//--------------------- .text._ZN7cutlass13device_kernelIN5flash11enable_sm90INS1_16FlashAttnFwdSm90INS1_25CollectiveMainloopFwdSm90ILi2EN4cute5tupleIJNS5_1CILi1EEES8_S8_EEENS6_IJNS7_ILi192EEENS7_ILi144EEENS7_ILi96EEEEEELi96ENS_6half_tEfNS_4arch4Sm90ELb0ELb0ELb1ELb1ELb0ELb1ELb0ELb0ELb1ELb1ELb0ELb0EEENS1_21CollectiveEpilogueFwdINS6_IJSA_SC_SB_EEES9_SE_SG_Li384ELb1ELb1ELb0ELb0EEENS1_36VarlenDynamicPersistentTileSchedulerILi192ELi144ELi384ELi128ELb0ELb1ELb1ELb0ELb1ELb1EEEEEEEEEvNT_6ParamsE --------------------------
	.section	.text._ZN7cutlass13device_kernelIN5flash11enable_sm90INS1_16FlashAttnFwdSm90INS1_25CollectiveMainloopFwdSm90ILi2EN4cute5tupleIJNS5_1CILi1EEES8_S8_EEENS6_IJNS7_ILi192EEENS7_ILi144EEENS7_ILi96EEEEEELi96ENS_6half_tEfNS_4arch4Sm90ELb0ELb0ELb1ELb1ELb0ELb1ELb0ELb0ELb1ELb1ELb0ELb0EEENS1_21CollectiveEpilogueFwdINS6_IJSA_SC_SB_EEES9_SE_SG_Li384ELb1ELb1ELb0ELb0EEENS1_36VarlenDynamicPersistentTileSchedulerILi192ELi144ELi384ELi128ELb0ELb1ELb1ELb0ELb1ELb1EEEEEEEEEvNT_6ParamsE,"ax",@progbits
	.align	128
.text._ZN7cutlass13device_kernelIN5flash11enable_sm90INS1_16FlashAttnFwdSm90INS1_25CollectiveMainloopFwdSm90ILi2EN4cute5tupleIJNS5_1CILi1EEES8_S8_EEENS6_IJNS7_ILi192EEENS7_ILi144EEENS7_ILi96EEEEEELi96ENS_6half_tEfNS_4arch4Sm90ELb0ELb0ELb1ELb1ELb0ELb1ELb0ELb0ELb1ELb1ELb0ELb0EEENS1_21CollectiveEpilogueFwdINS6_IJSA_SC_SB_EEES9_SE_SG_Li384ELb1ELb1ELb0ELb0EEENS1_36VarlenDynamicPersistentTileSchedulerILi192ELi144ELi384ELi128ELb0ELb1ELb1ELb0ELb1ELb1EEEEEEEEEvNT_6ParamsE:
        .type           _ZN7cutlass13device_kernelIN5flash11enable_sm90INS1_16FlashAttnFwdSm90INS1_25CollectiveMainloopFwdSm90ILi2EN4cute5tupleIJNS5_1CILi1EEES8_S8_EEENS6_IJNS7_ILi192EEENS7_ILi144EEENS7_ILi96EEEEEELi96ENS_6half_tEfNS_4arch4Sm90ELb0ELb0ELb1ELb1ELb0ELb1ELb0ELb0ELb1ELb1ELb0ELb0EEENS1_21CollectiveEpilogueFwdINS6_IJSA_SC_SB_EEES9_SE_SG_Li384ELb1ELb1ELb0ELb0EEENS1_36VarlenDynamicPersistentTileSchedulerILi192ELi144ELi384ELi128ELb0ELb1ELb1ELb0ELb1ELb1EEEEEEEEEvNT_6ParamsE,@function
        .size           _ZN7cutlass13device_kernelIN5flash11enable_sm90INS1_16FlashAttnFwdSm90INS1_25CollectiveMainloopFwdSm90ILi2EN4cute5tupleIJNS5_1CILi1EEES8_S8_EEENS6_IJNS7_ILi192EEENS7_ILi144EEENS7_ILi96EEEEEELi96ENS_6half_tEfNS_4arch4Sm90ELb0ELb0ELb1ELb1ELb0ELb1ELb0ELb0ELb1ELb1ELb0ELb0EEENS1_21CollectiveEpilogueFwdINS6_IJSA_SC_SB_EEES9_SE_SG_Li384ELb1ELb1ELb0ELb0EEENS1_36VarlenDynamicPersistentTileSchedulerILi192ELi144ELi384ELi128ELb0ELb1ELb1ELb0ELb1ELb1EEEEEEEEEvNT_6ParamsE,(.L_x_15325 - _ZN7cutlass13device_kernelIN5flash11enable_sm90INS1_16FlashAttnFwdSm90INS1_25CollectiveMainloopFwdSm90ILi2EN4cute5tupleIJNS5_1CILi1EEES8_S8_EEENS6_IJNS7_ILi192EEENS7_ILi144EEENS7_ILi96EEEEEELi96ENS_6half_tEfNS_4arch4Sm90ELb0ELb0ELb1ELb1ELb0ELb1ELb0ELb0ELb1ELb1ELb0ELb0EEENS1_21CollectiveEpilogueFwdINS6_IJSA_SC_SB_EEES9_SE_SG_Li384ELb1ELb1ELb0ELb0EEENS1_36VarlenDynamicPersistentTileSchedulerILi192ELi144ELi384ELi128ELb0ELb1ELb1ELb0ELb1ELb1EEEEEEEEEvNT_6ParamsE)
        .other          _ZN7cutlass13device_kernelIN5flash11enable_sm90INS1_16FlashAttnFwdSm90INS1_25CollectiveMainloopFwdSm90ILi2EN4cute5tupleIJNS5_1CILi1EEES8_S8_EEENS6_IJNS7_ILi192EEENS7_ILi144EEENS7_ILi96EEEEEELi96ENS_6half_tEfNS_4arch4Sm90ELb0ELb0ELb1ELb1ELb0ELb1ELb0ELb0ELb1ELb1ELb0ELb0EEENS1_21CollectiveEpilogueFwdINS6_IJSA_SC_SB_EEES9_SE_SG_Li384ELb1ELb1ELb0ELb0EEENS1_36VarlenDynamicPersistentTileSchedulerILi192ELi144ELi384ELi128ELb0ELb1ELb1ELb0ELb1ELb1EEEEEEEEEvNT_6ParamsE,@"STO_CUDA_ENTRY STV_DEFAULT"
_ZN7cutlass13device_kernelIN5flash11enable_sm90INS1_16FlashAttnFwdSm90INS1_25CollectiveMainloopFwdSm90ILi2EN4cute5tupleIJNS5_1CILi1EEES8_S8_EEENS6_IJNS7_ILi192EEENS7_ILi144EEENS7_ILi96EEEEEELi96ENS_6half_tEfNS_4arch4Sm90ELb0ELb0ELb1ELb1ELb0ELb1ELb0ELb0ELb1ELb1ELb0ELb0EEENS1_21CollectiveEpilogueFwdINS6_IJSA_SC_SB_EEES9_SE_SG_Li384ELb1ELb1ELb0ELb0EEENS1_36VarlenDynamicPersistentTileSchedulerILi192ELi144ELi384ELi128ELb0ELb1ELb1ELb0ELb1ELb1EEEEEEEEEvNT_6ParamsE:
        /* <DEDUP_REMOVED lines=23> */
.L_x_10316:
[----:B------:R-:W-:Y:S05]  /*0170*/  BSYNC B0 ;  /* 0x0000000000007941 */ /* 0x000fea0003800000 */
.L_x_10315:
        /* <DEDUP_REMOVED lines=40> */
.L_x_10317:
        /* <DEDUP_REMOVED lines=22> */
.L_x_10318:
        /* <DEDUP_REMOVED lines=18> */
.L_x_10319:
        /* <DEDUP_REMOVED lines=22> */
.L_x_10320:
        /* <DEDUP_REMOVED lines=22> */
.L_x_10321:
        /* <DEDUP_REMOVED lines=9> */
.L_x_10324:
[----:B------:R-:W-:-:S08]  /*09d0*/  NOP ;  /* 0x0000000000007918 */ /* 0x000fd00000000000 */
[----:B------:R-:W0:Y:S02]  /*09e0*/  USETMAXREG.TRY_ALLOC.CTAPOOL UP0, 0xa0 ;  /* 0x000000a0000079c8 */ /* 0x000e240008000600 */
[----:B0-----:R-:W-:-:S13]  /*09f0*/  PLOP3.LUT P0, PT, PT, PT, UP0, 0x80, 0x0 ;  /* 0x000000000000781c */ /* 0x001fda0003f0f008 */
[----:B------:R-:W-:Y:S05]  /*0a00*/  @!P0 BRA `(.L_x_10324) ;  /* 0xfffffffc00f08947 */ /* 0x000fea000383ffff */
[----:B------:R-:W3:Y:S01]  /*0a10*/  LDL.LU R0, [R1] ;  /* 0x0000000001007983 */ /* 0x000ee20000300800 */
[----:B--2---:R-:W0:Y:S01]  /*0a20*/  S2R R2, SR_TID.X ;  /* 0x0000000000027919 */ /* 0x004e220000002100 */
[----:B------:R-:W1:Y:S01]  /*0a30*/  S2UR UR5, SR_CgaCtaId ;  /* 0x00000000000579c3 */ /* 0x000e620000008800 */
[----:B------:R-:W-:Y:S01]  /*0a40*/  UMOV UR4, 0x400 ;  /* 0x0000040000047882 */ /* 0x000fe20000000000 */
[----:B0-----:R-:W-:-:S06]  /*0a50*/  SHF.R.U32.HI R2, RZ, 0x7, R2 ;  /* 0x00000007ff027819 */ /* 0x001fcc0000011602 */
[----:B------:R-:W-:Y:S06]  /*0a60*/  BAR.ARV 0x8, 0x200 ;  /* 0x0208000000007b1d */ /* 0x000fec0000002000 */
[----:B------:R-:W-:-:S13]  /*0a70*/  ISETP.NE.AND P0, PT, R2, 0x1, PT ;  /* 0x000000010200780c */ /* 0x000fda0003f05270 */
[----:B------:R-:W-:Y:S08]  /*0a80*/  @!P0 BAR.ARV 0x9, 0x100 ;  /* 0x0244000000008b1d */ /* 0x000ff00000002000 */
[----:B------:R-:W-:Y:S01]  /*0a90*/  BAR.SYNC.DEFER_BLOCKING 0x5, 0x200 ;  /* 0x0148000000007b1d */ /* 0x000fe20000010000 */
[----:B-1----:R-:W-:-:S06]  /*0aa0*/  ULEA UR4, UR5, UR4, 0x18 ;  /* 0x0000000405047291 */ /* 0x002fcc000f8ec03f */
[----:B------:R-:W-:Y:S01]  /*0ab0*/  IMAD.U32 R16, RZ, RZ, UR4 ;  /* 0x00000004ff107e24 */ /* 0x000fe2000f8e00ff */
[----:B------:R-:W-:-:S04]  /*0ac0*/  ULDC UR4, c[0x0][0xc3c] ;  /* 0x00030f0000047ab9 */ /* 0x000fc80000000800 */
[----:B------:R-:W0:Y:S01]  /*0ad0*/  LDS.128 R108, [R16+0x31cd0] ;  /* 0x031cd000106c7984 */ /* 0x000e220000000c00 */
[----:B------:R-:W-:Y:S06]  /*0ae0*/  BAR.ARV 0x4, 0x200 ;  /* 0x0108000000007b1d */ /* 0x000fec0000002000 */
[----:B---3--:R-:W-:-:S04]  /*0af0*/  LOP3.LUT R0, R0, 0xfffffffb, RZ, 0xc0, !PT ;  /* 0xfffffffb00007812 */ /* 0x008fc800078ec0ff */
[----:B------:R-:W-:-:S05]  /*0b00*/  @P0 LOP3.LUT R0, R0, 0x4, RZ, 0xfc, !PT ;  /* 0x0000000400000812 */ /* 0x000fca00078efcff */
[----:B------:R1:W-:Y:S01]  /*0b10*/  STL [R1], R0 ;  /* 0x0000000001007387 */ /* 0x0003e20000100800 */
[----:B0-----:R-:W-:-:S13]  /*0b20*/  ISETP.GE.AND P0, PT, R111, UR4, PT ;  /* 0x000000046f007c0c */ /* 0x001fda000bf06270 */
[----:B-1----:R-:W-:Y:S05]  /*0b30*/  @P0 BRA `(.L_x_10325) ;  /* 0x000001e000140947 */ /* 0x002fea0003800000 */
[----:B------:R-:W0:Y:S01]  /*0b40*/  S2R R0, SR_TID.X ;  /* 0x0000000000007919 */ /* 0x000e220000002100 */
[----:B------:R-:W-:Y:S02]  /*0b50*/  IMAD.MOV.U32 R20, RZ, RZ, -0x2 ;  /* 0xfffffffeff147424 */ /* 0x000fe400078e00ff */
[----:B0-----:R-:W-:-:S05]  /*0b60*/  VIADD R28, R0, 0xffffff80 ;  /* 0xffffff80001c7836 */ /* 0x001fca0000000000 */
[-C--:B------:R-:W-:Y:S02]  /*0b70*/  LEA.HI R4, R28, R28.reuse, RZ, 0x1 ;  /* 0x0000001c1c047211 */ /* 0x080fe400078f08ff */
[----:B------:R-:W-:Y:S02]  /*0b80*/  SHF.R.S32.HI R0, RZ, 0x1f, R28 ;  /* 0x0000001fff007819 */ /* 0x000fe4000001141c */
[----:B------:R-:W-:Y:S02]  /*0b90*/  LOP3.LUT R2, R4, 0xfffffffe, RZ, 0xc0, !PT ;  /* 0xfffffffe04027812 */ /* 0x000fe400078ec0ff */
[----:B------:R-:W-:Y:S02]  /*0ba0*/  LEA.HI R3, R0, R28, RZ, 0x4 ;  /* 0x0000001c00037211 */ /* 0x000fe400078f20ff */
[----:B------:R-:W-:Y:S01]  /*0bb0*/  SHF.R.S32.HI R19, RZ, 0x1, R4 ;  /* 0x00000001ff137819 */ /* 0x000fe20000011404 */
[----:B------:R-:W-:Y:S01]  /*0bc0*/  IMAD.IADD R22, R28, 0x1, -R2 ;  /* 0x000000011c167824 */ /* 0x000fe200078e0a02 */
[----:B------:R-:W-:-:S02]  /*0bd0*/  SHF.R.S32.HI R2, RZ, 0x4, R3 ;  /* 0x00000004ff027819 */ /* 0x000fc40000011403 */
[----:B------:R-:W-:Y:S01]  /*0be0*/  LEA.HI R5, R4, R19, RZ, 0x1 ;  /* 0x0000001304057211 */ /* 0x000fe200078f08ff */
[----:B------:R-:W-:Y:S01]  /*0bf0*/  IMAD.SHL.U32 R26, R22, 0x4, RZ ;  /* 0x00000004161a7824 */ /* 0x000fe200078e00ff */
[----:B------:R-:W-:Y:S02]  /*0c00*/  LEA.HI R4, R3, R2, RZ, 0x1 ;  /* 0x0000000203047211 */ /* 0x000fe400078f08ff */
[----:B------:R-:W-:Y:S01]  /*0c10*/  LOP3.LUT R6, R5, 0x7fffffe, RZ, 0xc0, !PT ;  /* 0x07fffffe05067812 */ /* 0x000fe200078ec0ff */
[----:B------:R-:W-:Y:S01]  /*0c20*/  VIADD R25, R26, 0x10 ;  /* 0x000000101a197836 */ /* 0x000fe20000000000 */
[----:B------:R-:W-:Y:S01]  /*0c30*/  LOP3.LUT R5, R4, 0x1ffffffe, RZ, 0xc0, !PT ;  /* 0x1ffffffe04057812 */ /* 0x000fe200078ec0ff */
[C---:B------:R-:W-:Y:S01]  /*0c40*/  VIADD R21, R26.reuse, 0x20 ;  /* 0x000000201a157836 */ /* 0x040fe20000000000 */
[----:B------:R-:W-:Y:S01]  /*0c50*/  LOP3.LUT R3, R3, 0xfffffff0, RZ, 0xc0, !PT ;  /* 0xfffffff003037812 */ /* 0x000fe200078ec0ff */
[----:B------:R-:W-:Y:S01]  /*0c60*/  IMAD.IADD R4, R26, 0x1, R25 ;  /* 0x000000011a047824 */ /* 0x000fe200078e0219 */
[----:B------:R-:W-:Y:S01]  /*0c70*/  STL [R1+0x48], R26 ;  /* 0x0000481a01007387 */ /* 0x000fe20000100800 */
[----:B------:R-:W-:-:S02]  /*0c80*/  IMAD.IADD R7, R19, 0x1, -R6 ;  /* 0x0000000113077824 */ /* 0x000fc400078e0a06 */
[C---:B------:R-:W-:Y:S01]  /*0c90*/  IMAD.IADD R5, R2.reuse, 0x1, -R5 ;  /* 0x0000000102057824 */ /* 0x040fe200078e0a05 */
[----:B------:R-:W-:Y:S01]  /*0ca0*/  SHF.R.S32.HI R9, RZ, 0x1f, R4 ;  /* 0x0000001fff097819 */ /* 0x000fe20000011404 */
[----:B------:R-:W-:Y:S01]  /*0cb0*/  IMAD R17, R2, 0x8, R7 ;  /* 0x0000000802117824 */ /* 0x000fe200078e0207 */
[----:B------:R-:W-:Y:S01]  /*0cc0*/  LEA.HI R2, R0, R28, RZ, 0x7 ;  /* 0x0000001c00027211 */ /* 0x000fe200078f38ff */
[----:B------:R-:W-:Y:S01]  /*0cd0*/  IMAD.IADD R6, R26, 0x1, R21 ;  /* 0x000000011a067824 */ /* 0x000fe200078e0215 */
[CC--:B------:R-:W-:Y:S01]  /*0ce0*/  LEA.HI R12, R9.reuse, R4.reuse, RZ, 0x3 ;  /* 0x00000004090c7211 */ /* 0x0c0fe200078f18ff */
[----:B------:R-:W-:Y:S01]  /*0cf0*/  IMAD.IADD R3, R28, 0x1, -R3 ;  /* 0x000000011c037824 */ /* 0x000fe200078e0a03 */
[----:B------:R-:W-:Y:S01]  /*0d00*/  LEA.HI R14, R9, R4, RZ, 0x5 ;  /* 0x00000004090e7211 */ /* 0x000fe200078f28ff */
[----:B------:R-:W-:Y:S01]  /*0d10*/  STL [R1+0x68], R25 ;  /* 0x0000681901007387 */ /* 0x000fe20000100800 */
[----:B------:R-:W-:Y:S01]  /*0d20*/  LOP3.LUT R4, R2, 0xffffff80, RZ, 0xc0, !PT ;  /* 0xffffff8002047812 */ /* 0x000fe200078ec0ff */
[----:B------:R-:W-:Y:S01]  /*0d30*/  IMAD.SHL.U32 R5, R5, 0x8, RZ ;  /* 0x0000000805057824 */ /* 0x000fe200078e00ff */
[----:B------:R-:W-:Y:S01]  /*0d40*/  SHF.R.S32.HI R7, RZ, 0x1f, R6 ;  /* 0x0000001fff077819 */ /* 0x000fe20000011406 */
[----:B------:R-:W-:Y:S01]  /*0d50*/  STL [R1+0x70], R21 ;  /* 0x0000701501007387 */ /* 0x000fe20000100800 */
[----:B------:R-:W-:Y:S01]  /*0d60*/  SHF.R.S32.HI R29, RZ, 0x7, R2 ;  /* 0x00000007ff1d7819 */ /* 0x000fe20000011402 */
[----:B------:R-:W-:Y:S01]  /*0d70*/  IMAD.IADD R24, R28, 0x1, -R4 ;  /* 0x000000011c187824 */ /* 0x000fe200078e0a04 */
[----:B------:R-:W-:-:S02]  /*0d80*/  SHF.R.S32.HI R4, RZ, 0x1f, R3 ;  /* 0x0000001fff047819 */ /* 0x000fc40000011403 */
[CC--:B------:R-:W-:Y:S02]  /*0d90*/  LEA.HI R13, R7.reuse, R6.reuse, RZ, 0x3 ;  /* 0x00000006070d7211 */ /* 0x0c0fe400078f18ff */
[----:B------:R-:W-:Y:S02]  /*0da0*/  LEA.HI R15, R7, R6, RZ, 0x5 ;  /* 0x00000006070f7211 */ /* 0x000fe400078f28ff */
[CC--:B------:R-:W-:Y:S02]  /*0db0*/  LEA.HI R6, R0.reuse, R28.reuse, RZ, 0x5 ;  /* 0x0000001c00067211 */ /* 0x0c0fe400078f28ff */
[----:B------:R-:W-:Y:S02]  /*0dc0*/  SHF.R.S32.HI R8, RZ, 0x1f, R24 ;  /* 0x0000001fff087819 */ /* 0x000fe40000011418 */
[----:B------:R-:W-:Y:S02]  /*0dd0*/  LEA.HI R7, R0, R28, RZ, 0x2 ;  /* 0x0000001c00077211 */ /* 0x000fe400078f10ff */
[----:B------:R-:W-:-:S02]  /*0de0*/  LEA.HI R0, R4, R3, RZ, 0x3 ;  /* 0x0000000304007211 */ /* 0x000fc400078f18ff */
[----:B------:R-:W-:Y:S02]  /*0df0*/  LEA.HI R9, R8, R24, RZ, 0x2 ;  /* 0x0000001808097211 */ /* 0x000fe400078f10ff */
[----:B------:R-:W-:Y:S01]  /*0e00*/  LEA.HI R4, R4, R3, RZ, 0x2 ;  /* 0x0000000304047211 */ /* 0x000fe200078f10ff */
[----:B------:R-:W-:Y:S01]  /*0e10*/  IMAD.SHL.U32 R2, R0, 0x10, RZ ;  /* 0x0000001000027824 */ /* 0x000fe200078e00ff */
[----:B------:R-:W-:Y:S02]  /*0e20*/  LOP3.LUT R10, R9, 0x7ffffffc, RZ, 0xc0, !PT ;  /* 0x7ffffffc090a7812 */ /* 0x000fe400078ec0ff */
[----:B------:R-:W-:Y:S02]  /*0e30*/  SHF.R.S32.HI R6, RZ, 0x5, R6 ;  /* 0x00000005ff067819 */ /* 0x000fe40000011406 */
[----:B------:R-:W-:Y:S01]  /*0e40*/  LOP3.LUT R0, R4, 0x7fffffc, RZ, 0xc0, !PT ;  /* 0x07fffffc04007812 */ /* 0x000fe200078ec0ff */
[----:B------:R-:W-:Y:S01]  /*0e50*/  IMAD.IADD R11, R24, 0x1, -R10 ;  /* 0x00000001180b7824 */ /* 0x000fe200078e0a0a */
[----:B------:R-:W-:Y:S01]  /*0e60*/  LOP3.LUT R2, R2, 0x7fffff80, RZ, 0xc0, !PT ;  /* 0x7fffff8002027812 */ /* 0x000fe200078ec0ff */
[----:B------:R-:W-:Y:S01]  /*0e70*/  IMAD R18, R6, 0x10, R3 ;  /* 0x0000001006127824 */ /* 0x000fe200078e0203 */
[----:B------:R-:W-:-:S02]  /*0e80*/  IADD3 R0, R3, -R0, RZ ;  /* 0x8000000003007210 */ /* 0x000fc40007ffe0ff */
[--C-:B------:R-:W-:Y:S01]  /*0e90*/  SHF.R.S32.HI R30, RZ, 0x2, R7.reuse ;  /* 0x00000002ff1e7819 */ /* 0x100fe20000011407 */
[----:B------:R-:W-:Y:S01]  /*0ea0*/  IMAD R3, R6, 0x100, R2 ;  /* 0x0000010006037824 */ /* 0x000fe200078e0202 */
[----:B------:R-:W-:Y:S01]  /*0eb0*/  SHF.R.S32.HI R10, RZ, 0x1f, R7 ;  /* 0x0000001fff0a7819 */ /* 0x000fe20000011407 */
[----:B------:R-:W-:Y:S01]  /*0ec0*/  IMAD R2, R11, R20, 0x90 ;  /* 0x000000900b027424 */ /* 0x000fe200078e0214 */
[--C-:B------:R-:W-:Y:S02]  /*0ed0*/  SHF.R.S32.HI R6, RZ, 0x2, R9.reuse ;  /* 0x00000002ff067819 */ /* 0x100fe40000011409 */
[----:B------:R-:W-:Y:S02]  /*0ee0*/  LEA.HI R10, R10, R30, RZ, 0x2 ;  /* 0x0000001e0a0a7211 */ /* 0x000fe400078f10ff */
[----:B------:R0:W-:Y:S01]  /*0ef0*/  STL [R1+0xcc], R2 ;  /* 0x0000cc0201007387 */ /* 0x0001e20000100800 */
[----:B------:R-:W-:Y:S02]  /*0f00*/  SHF.R.S32.HI R9, RZ, 0x1f, R9 ;  /* 0x0000001fff097819 */ /* 0x000fe40000011409 */
[----:B------:R-:W-:Y:S01]  /*0f10*/  LOP3.LUT R10, R10, 0xfffffffc, RZ, 0xc0, !PT ;  /* 0xfffffffc0a0a7812 */ /* 0x000fe200078ec0ff */
[----:B------:R-:W2:Y:S01]  /*0f20*/  LDL.LU R11, [R1+0x28] ;  /* 0x00002800010b7983 */ /* 0x000ea20000300800 */
[----:B------:R-:W-:-:S02]  /*0f30*/  SHF.R.S32.HI R4, RZ, 0x2, R4 ;  /* 0x00000002ff047819 */ /* 0x000fc40000011404 */
[----:B------:R-:W-:Y:S01]  /*0f40*/  LEA.HI R9, R9, R6, RZ, 0x3 ;  /* 0x0000000609097211 */ /* 0x000fe200078f18ff */
[----:B------:R-:W-:Y:S02]  /*0f50*/  IMAD.IADD R20, R30, 0x1, -R10 ;  /* 0x000000011e147824 */ /* 0x000fe400078e0a0a */
[----:B------:R-:W-:Y:S02]  /*0f60*/  IMAD.SHL.U32 R4, R4, 0x40, RZ ;  /* 0x0000004004047824 */ /* 0x000fe400078e00ff */
[----:B------:R-:W-:Y:S01]  /*0f70*/  IMAD R3, R0, 0x10, R3 ;  /* 0x0000001000037824 */ /* 0x000fe200078e0203 */
[----:B------:R-:W-:Y:S01]  /*0f80*/  LOP3.LUT R9, R9, 0xfffffff8, RZ, 0xc0, !PT ;  /* 0xfffffff809097812 */ /* 0x000fe200078ec0ff */
[----:B0-----:R-:W-:Y:S01]  /*0f90*/  IMAD.HI R2, R29, 0x55555556, RZ ;  /* 0x555555561d027827 */ /* 0x001fe200078e02ff */
[----:B------:R-:W-:Y:S02]  /*0fa0*/  LEA.HI R8, R8, R24, RZ, 0x5 ;  /* 0x0000001808087211 */ /* 0x000fe400078f28ff */
[----:B------:R-:W-:Y:S01]  /*0fb0*/  LOP3.LUT R4, R4, 0x40, RZ, 0xc0, !PT ;  /* 0x0000004004047812 */ /* 0x000fe200078ec0ff */
[----:B------:R-:W-:-:S02]  /*0fc0*/  IMAD.SHL.U32 R0, R20, 0x40, RZ ;  /* 0x0000004014007824 */ /* 0x000fc400078e00ff */
[----:B------:R-:W-:Y:S01]  /*0fd0*/  IMAD.U32 R10, R18, 0x20, R5 ;  /* 0x00000020120a7824 */ /* 0x000fe200078e0005 */
[----:B------:R-:W-:Y:S01]  /*0fe0*/  LEA.HI R2, R2, R2, RZ, 0x1 ;  /* 0x0000000202027211 */ /* 0x000fe200078f08ff */
[----:B------:R-:W-:Y:S01]  /*0ff0*/  IMAD.IADD R9, R6, 0x1, -R9 ;  /* 0x0000000106097824 */ /* 0x000fe200078e0a09 */
[----:B------:R-:W-:Y:S02]  /*1000*/  LOP3.LUT R24, R0, 0xc0, RZ, 0xc0, !PT ;  /* 0x000000c000187812 */ /* 0x000fe400078ec0ff */
[----:B------:R-:W-:Y:S01]  /*1010*/  SHF.R.S32.HI R8, RZ, 0x5, R8 ;  /* 0x00000005ff087819 */ /* 0x000fe20000011408 */
[----:B------:R-:W-:Y:S01]  /*1020*/  STL [R1+0xd0], R10 ;  /* 0x0000d00a01007387 */ /* 0x000fe20000100800 */
[----:B------:R-:W-:Y:S01]  /*1030*/  LOP3.LUT R5, R4, 0x8, R5, 0xf8, !PT ;  /* 0x0000000804057812 */ /* 0x000fe200078ef805 */
[----:B------:R-:W-:Y:S01]  /*1040*/  IMAD.SHL.U32 R18, R17, 0x20, RZ ;  /* 0x0000002011127824 */ /* 0x000fe200078e00ff */
[----:B------:R-:W-:Y:S01]  /*1050*/  SHF.R.U32.HI R4, RZ, 0x3, R4 ;  /* 0x00000003ff047819 */ /* 0x000fe20000011604 */
[----:B------:R0:W-:Y:S01]  /*1060*/  STL [R1+0x88], R20 ;  /* 0x0000881401007387 */ /* 0x0001e20000100800 */
[----:B------:R-:W-:Y:S01]  /*1070*/  SHF.R.S32.HI R15, RZ, 0x5, R15 ;  /* 0x00000005ff0f7819 */ /* 0x000fe2000001140f */
[----:B------:R-:W-:Y:S01]  /*1080*/  IMAD R2, R2, -0x3, R29 ;  /* 0xfffffffd02027824 */ /* 0x000fe200078e021d */
[----:B------:R-:W-:Y:S01]  /*1090*/  LOP3.LUT R6, R24, 0x18, R13, 0xf8, !PT ;  /* 0x0000001818067812 */ /* 0x000fe200078ef80d */
[----:B------:R-:W-:Y:S01]  /*10a0*/  IMAD R9, R8, 0x10, R9 ;  /* 0x0000001008097824 */ /* 0x000fe200078e0209 */
[----:B------:R-:W-:-:S02]  /*10b0*/  LOP3.LUT R0, R24, 0x18, R12, 0xf8, !PT ;  /* 0x0000001818007812 */ /* 0x000fc400078ef80c */
[----:B0-----:R-:W-:Y:S01]  /*10c0*/  SHF.R.U32.HI R20, RZ, 0x3, R24 ;  /* 0x00000003ff147819 */ /* 0x001fe20000011618 */
[----:B------:R-:W-:Y:S01]  /*10d0*/  IMAD R15, R15, 0x1800, R18 ;  /* 0x000018000f0f7824 */ /* 0x000fe200078e0212 */
[----:B------:R-:W-:Y:S01]  /*10e0*/  LOP3.LUT R4, R5, R4, RZ, 0x3c, !PT ;  /* 0x0000000405047212 */ /* 0x000fe200078e3cff */
[----:B------:R-:W-:Y:S01]  /*10f0*/  IMAD R10, R2, 0x40, R9 ;  /* 0x00000040020a7824 */ /* 0x000fe200078e0209 */
[-C--:B------:R-:W-:Y:S02]  /*1100*/  LOP3.LUT R6, R6, R20.reuse, RZ, 0x3c, !PT ;  /* 0x0000001406067212 */ /* 0x080fe400078e3cff */
[----:B------:R-:W-:Y:S01]  /*1110*/  LOP3.LUT R5, R0, R20, RZ, 0x3c, !PT ;  /* 0x0000001400057212 */ /* 0x000fe200078e3cff */
[----:B------:R-:W-:Y:S01]  /*1120*/  STL [R1+0x54], R24 ;  /* 0x0000541801007387 */ /* 0x000fe20000100800 */
[----:B------:R-:W-:Y:S01]  /*1130*/  LOP3.LUT R7, R7, 0xfffffffc, RZ, 0xc0, !PT ;  /* 0xfffffffc07077812 */ /* 0x000fe200078ec0ff */
[----:B------:R-:W-:Y:S01]  /*1140*/  IMAD.IADD R6, R15, 0x1, R6 ;  /* 0x000000010f067824 */ /* 0x000fe200078e0206 */
[----:B------:R-:W-:Y:S01]  /*1150*/  SHF.R.S32.HI R14, RZ, 0x5, R14 ;  /* 0x00000005ff0e7819 */ /* 0x000fe2000001140e */
[----:B------:R-:W-:Y:S01]  /*1160*/  STL [R1+0x5c], R18 ;  /* 0x00005c1201007387 */ /* 0x000fe20000100800 */
[----:B------:R-:W-:-:S03]  /*1170*/  VIADD R15, R26, 0x18 ;  /* 0x000000181a0f7836 */ /* 0x000fc60000000000 */
[----:B------:R-:W-:Y:S01]  /*1180*/  STL [R1+0x58], R20 ;  /* 0x0000581401007387 */ /* 0x000fe20000100800 */
[----:B------:R-:W-:Y:S02]  /*1190*/  IMAD.IADD R3, R4, 0x1, R3 ;  /* 0x0000000104037824 */ /* 0x000fe400078e0203 */
[----:B------:R-:W-:Y:S01]  /*11a0*/  VIADD R2, R26, 0x8 ;  /* 0x000000081a027836 */ /* 0x000fe20000000000 */
[----:B------:R-:W-:Y:S01]  /*11b0*/  STL [R1+0xc4], R10 ;  /* 0x0000c40a01007387 */ /* 0x000fe20000100800 */
[----:B------:R-:W-:Y:S02]  /*11c0*/  IMAD.IADD R4, R28, 0x1, -R7 ;  /* 0x000000011c047824 */ /* 0x000fe400078e0a07 */
[----:B------:R-:W-:Y:S01]  /*11d0*/  IMAD R14, R14, 0x1800, R18 ;  /* 0x000018000e0e7824 */ /* 0x000fe200078e0212 */
[----:B------:R-:W-:-:S03]  /*11e0*/  SHF.R.S32.HI R7, RZ, 0x1f, R15 ;  /* 0x0000001fff077819 */ /* 0x000fc6000001140f */
[----:B------:R-:W-:Y:S02]  /*11f0*/  IMAD.IADD R5, R14, 0x1, R5 ;  /* 0x000000010e057824 */ /* 0x000fe400078e0205 */
[----:B------:R-:W-:Y:S01]  /*1200*/  VIADD R14, R26, 0x28 ;  /* 0x000000281a0e7836 */ /* 0x000fe20000000000 */
[----:B------:R-:W-:Y:S02]  /*1210*/  SHF.L.U64.HI R7, R15, 0x1, R7 ;  /* 0x000000010f077819 */ /* 0x000fe40000010207 */
[----:B------:R-:W-:Y:S02]  /*1220*/  SHF.L.U32 R22, R22, 0x3, RZ ;  /* 0x0000000316167819 */ /* 0x000fe400000006ff */
[----:B------:R-:W-:Y:S02]  /*1230*/  SHF.R.S32.HI R8, RZ, 0x1f, R21 ;  /* 0x0000001fff087819 */ /* 0x000fe40000011415 */
[----:B------:R-:W-:Y:S02]  /*1240*/  SHF.R.S32.HI R9, RZ, 0x1f, R14 ;  /* 0x0000001fff097819 */ /* 0x000fe4000001140e */
[----:B------:R-:W-:Y:S01]  /*1250*/  SHF.L.U64.HI R8, R21, 0x1, R8 ;  /* 0x0000000115087819 */ /* 0x000fe20000010208 */
[----:B------:R-:W-:Y:S01]  /*1260*/  IMAD.MOV.U32 R17, RZ, RZ, RZ ;  /* 0x000000ffff117224 */ /* 0x000fe200078e00ff */
[----:B------:R-:W-:-:S02]  /*1270*/  CS2R R154, SRZ ;  /* 0x00000000009a7805 */ /* 0x000fc4000001ff00 */
[----:B--2---:R-:W-:Y:S01]  /*1280*/  LOP3.LUT R0, R11, 0x1, RZ, 0xfc, !PT ;  /* 0x000000010b007812 */ /* 0x004fe200078efcff */
[----:B------:R-:W-:-:S04]  /*1290*/  VIADD R11, R16, 0xda00 ;  /* 0x0000da00100b7836 */ /* 0x000fc80000000000 */
[----:B------:R0:W-:Y:S04]  /*12a0*/  STL [R1+0x50], R0 ;  /* 0x0000500001007387 */ /* 0x0001e80000100800 */
[----:B------:R-:W-:Y:S04]  /*12b0*/  STL [R1+0x98], RZ ;  /* 0x000098ff01007387 */ /* 0x000fe80000100800 */
[----:B------:R-:W-:Y:S01]  /*12c0*/  STL [R1+0xc0], R11 ;  /* 0x0000c00b01007387 */ /* 0x000fe20000100800 */
[----:B0-----:R-:W-:-:S03]  /*12d0*/  SHF.R.S32.HI R0, RZ, 0x1f, R19 ;  /* 0x0000001fff007819 */ /* 0x001fc60000011413 */
[----:B------:R-:W-:Y:S01]  /*12e0*/  STL [R1+0x60], RZ ;  /* 0x000060ff01007387 */ /* 0x000fe20000100800 */
[----:B------:R-:W-:-:S03]  /*12f0*/  LEA.HI R0, R4, R4, RZ, 0x1 ;  /* 0x0000000404007211 */ /* 0x000fc600078f08ff */
[----:B------:R-:W-:Y:S04]  /*1300*/  STL [R1+0x6c], R15 ;  /* 0x00006c0f01007387 */ /* 0x000fe80000100800 */
[----:B------:R0:W-:Y:S01]  /*1310*/  STL [R1+0x64], R2 ;  /* 0x0000640201007387 */ /* 0x0001e20000100800 */
[----:B------:R-:W-:Y:S02]  /*1320*/  LOP3.LUT R0, R0, 0x1ffffffe, RZ, 0xc0, !PT ;  /* 0x1ffffffe00007812 */ /* 0x000fe400078ec0ff */
[----:B0-----:R-:W-:-:S04]  /*1330*/  SHF.R.S32.HI R2, RZ, 0x1f, R25 ;  /* 0x0000001fff027819 */ /* 0x001fc80000011419 */
[----:B------:R-:W-:Y:S01]  /*1340*/  SHF.L.U64.HI R25, R25, 0x1, R2 ;  /* 0x0000000119197819 */ /* 0x000fe20000010202 */
[----:B------:R-:W-:Y:S01]  /*1350*/  STL [R1+0x74], R14 ;  /* 0x0000740e01007387 */ /* 0x000fe20000100800 */
[----:B------:R-:W-:Y:S01]  /*1360*/  IMAD.IADD R0, R4, 0x1, -R0 ;  /* 0x0000000104007824 */ /* 0x000fe200078e0a00 */
[C-C-:B------:R-:W-:Y:S02]  /*1370*/  LOP3.LUT R4, R24.reuse, 0x18, R22.reuse, 0xf8, !PT ;  /* 0x0000001818047812 */ /* 0x140fe400078ef816 */
[----:B------:R-:W-:Y:S01]  /*1380*/  STL [R1+0xa4], R25 ;  /* 0x0000a41901007387 */ /* 0x000fe20000100800 */
[----:B------:R-:W-:-:S03]  /*1390*/  LOP3.LUT R2, R24, 0x8, R22, 0xf8, !PT ;  /* 0x0000000818027812 */ /* 0x000fc600078ef816 */
[----:B------:R0:W-:Y:S01]  /*13a0*/  STL [R1+0xa8], R7 ;  /* 0x0000a80701007387 */ /* 0x0001e20000100800 */
[-C--:B------:R-:W-:Y:S02]  /*13b0*/  LOP3.LUT R4, R4, R20.reuse, RZ, 0x3c, !PT ;  /* 0x0000001404047212 */ /* 0x080fe400078e3cff */
[----:B------:R-:W-:Y:S01]  /*13c0*/  LOP3.LUT R2, R2, R20, RZ, 0x3c, !PT ;  /* 0x0000001402027212 */ /* 0x000fe200078e3cff */
[----:B------:R1:W-:Y:S01]  /*13d0*/  STL [R1+0xac], R8 ;  /* 0x0000ac0801007387 */ /* 0x0003e20000100800 */
[----:B0-----:R-:W-:Y:S01]  /*13e0*/  SHF.L.U64.HI R7, R14, 0x1, R9 ;  /* 0x000000010e077819 */ /* 0x001fe20000010209 */
[----:B------:R-:W-:-:S04]  /*13f0*/  IMAD.IADD R4, R18, 0x1, R4 ;  /* 0x0000000112047824 */ /* 0x000fc800078e0204 */
[----:B------:R0:W-:Y:S01]  /*1400*/  STL [R1+0xb0], R7 ;  /* 0x0000b00701007387 */ /* 0x0001e20000100800 */
[----:B-1----:R-:W-:Y:S01]  /*1410*/  SHF.R.S32.HI R8, RZ, 0x3, R13 ;  /* 0x00000003ff087819 */ /* 0x002fe2000001140d */
[----:B------:R-:W-:Y:S01]  /*1420*/  IMAD.IADD R2, R18, 0x1, R2 ;  /* 0x0000000112027824 */ /* 0x000fe200078e0202 */
[----:B0-----:R-:W-:Y:S01]  /*1430*/  SHF.R.S32.HI R7, RZ, 0x3, R12 ;  /* 0x00000003ff077819 */ /* 0x001fe2000001140c */
[----:B------:R-:W-:-:S04]  /*1440*/  IMAD R0, R0, 0x8, R10 ;  /* 0x0000000800007824 */ /* 0x000fc800078e020a */
[----:B------:R0:W-:Y:S04]  /*1450*/  STL [R1+0x9c], R7 ;  /* 0x00009c0701007387 */ /* 0x0001e80000100800 */
[----:B------:R-:W-:Y:S04]  /*1460*/  STL [R1+0xa0], R8 ;  /* 0x0000a00801007387 */ /* 0x000fe80000100800 */
[----:B------:R1:W-:Y:S01]  /*1470*/  STL [R1+0x84], R2 ;  /* 0x0000840201007387 */ /* 0x0003e20000100800 */
[--C-:B0-----:R-:W-:Y:S02]  /*1480*/  IMAD R7, R4, 0x2, R11.reuse ;  /* 0x0000000204077824 */ /* 0x101fe400078e020b */
[----:B------:R-:W-:-:S03]  /*1490*/  IMAD R4, R5, 0x2, R11 ;  /* 0x0000000205047824 */ /* 0x000fc600078e020b */
[----:B------:R0:W-:Y:S01]  /*14a0*/  STL [R1+0xbc], R7 ;  /* 0x0000bc0701007387 */ /* 0x0001e20000100800 */
[----:B-1----:R-:W-:-:S03]  /*14b0*/  IMAD R2, R6, 0x2, R11 ;  /* 0x0000000206027824 */ /* 0x002fc600078e020b */
[----:B------:R0:W-:Y:S04]  /*14c0*/  STL [R1+0xb8], R4 ;  /* 0x0000b80401007387 */ /* 0x0001e80000100800 */
[----:B------:R0:W-:Y:S04]  /*14d0*/  STL [R1+0xb4], R2 ;  /* 0x0000b40201007387 */ /* 0x0001e80000100800 */
[----:B------:R0:W-:Y:S01]  /*14e0*/  STL [R1+0xc8], R0 ;  /* 0x0000c80001007387 */ /* 0x0001e20000100800 */
[----:B------:R-:W-:-:S07]  /*14f0*/  IMAD R18, R3, 0x2, R16 ;  /* 0x0000000203127824 */ /* 0x000fce00078e0210 */
.L_x_10460:
[----:B0---4-:R-:W0:Y:S02]  /*1500*/  LDC.64 R2, c[0x0][0xc88] ;  /* 0x00032200ff027b82 */ /* 0x011e240000000a00 */
[----:B0-----:R-:W-:-:S05]  /*1510*/  IMAD.WIDE R2, R111, 0x4, R2 ;  /* 0x000000046f027825 */ /* 0x001fca00078e0202 */
[----:B--23--:R0:W2:Y:S01]  /*1520*/  LDG.E R10, desc[UR60][R2.64] ;  /* 0x0000003c020a7981 */ /* 0x00c0a2000c1e1900 */
[----:B------:R-:W-:Y:S05]  /*1530*/  YIELD ;  /* 0x0000000000007946 */ /* 0x000fea0003800000 */
[----:B------:R-:W-:Y:S01]  /*1540*/  ULDC.64 UR4, c[0x0][0xa28] ;  /* 0x00028a0000047ab9 */ /* 0x000fe20000000a00 */
[----:B------:R-:W-:Y:S01]  /*1550*/  ULDC.64 UR8, c[0x0][0xa18] ;  /* 0x0002860000087ab9 */ /* 0x000fe20000000a00 */
[----:B------:R-:W-:Y:S01]  /*1560*/  ISETP.NE.U32.AND P1, PT, RZ, UR4, PT ;  /* 0x00000004ff007c0c */ /* 0x000fe2000bf25070 */
[----:B------:R-:W-:Y:S01]  /*1570*/  ULDC.64 UR6, c[0x0][0xa08] ;  /* 0x0002820000067ab9 */ /* 0x000fe20000000a00 */
[----:B0-----:R-:W-:Y:S01]  /*1580*/  IMAD.MOV.U32 R3, RZ, RZ, RZ ;  /* 0x000000ffff037224 */ /* 0x001fe200078e00ff */
[----:B------:R-:W-:Y:S01]  /*1590*/  ISETP.NE.U32.AND P0, PT, RZ, UR6, PT ;  /* 0x00000006ff007c0c */ /* 0x000fe2000bf05070 */
[----:B------:R-:W-:Y:S01]  /*15a0*/  IMAD.MOV.U32 R29, RZ, RZ, RZ ;  /* 0x000000ffff1d7224 */ /* 0x000fe200078e00ff */
[----:B------:R-:W-:-:S02]  /*15b0*/  ISETP.NE.AND.EX P1, PT, RZ, UR5, PT, P1 ;  /* 0x00000005ff007c0c */ /* 0x000fc4000bf25310 */
[----:B------:R-:W-:Y:S02]  /*15c0*/  ISETP.NE.AND.EX P0, PT, RZ, UR7, PT, P0 ;  /* 0x00000007ff007c0c */ /* 0x000fe4000bf05300 */
[----:B--2---:R-:W-:Y:S01]  /*15d0*/  SHF.R.S32.HI R0, RZ, 0x1f, R10 ;  /* 0x0000001fff007819 */ /* 0x004fe2000001140a */
[----:B------:R-:W-:-:S08]  /*15e0*/  IMAD.SHL.U32 R28, R10, 0x4, RZ ;  /* 0x000000040a1c7824 */ /* 0x000fd000078e00ff */
[C---:B------:R-:W-:Y:S01]  /*15f0*/  @P1 LEA R4, P2, R10.reuse, UR4, 0x2 ;  /* 0x000000040a041c11 */ /* 0x040fe2000f8410ff */
[----:B------:R0:W-:Y:S01]  /*1600*/  STL [R1+0x8c], R10 ;  /* 0x00008c0a01007387 */ /* 0x0001e20000100800 */
[C-C-:B------:R-:W-:Y:S02]  /*1610*/  SHF.L.U64.HI R30, R10.reuse, 0x2, R0.reuse ;  /* 0x000000020a1e7819 */ /* 0x140fe40000010200 */
[----:B------:R-:W-:Y:S02]  /*1620*/  @P1 LEA.HI.X R5, R10, UR5, R0, 0x2, P2 ;  /* 0x000000050a051c11 */ /* 0x000fe400090f1400 */
[----:B------:R-:W-:Y:S01]  /*1630*/  ISETP.NE.U32.AND P2, PT, RZ, UR8, PT ;  /* 0x00000008ff007c0c */ /* 0x000fe2000bf45070 */
[----:B------:R-:W-:Y:S01]  /*1640*/  ULDC UR4, c[0x0][0x288] ;  /* 0x0000a20000047ab9 */ /* 0x000fe20000000800 */
[----:B------:R-:W-:Y:S01]  /*1650*/  IADD3 R8, P3, R28, UR6, RZ ;  /* 0x000000061c087c10 */ /* 0x000fe2000ff7e0ff */
[----:B------:R0:W5:Y:S01]  /*1660*/  @P1 LDG.E R3, desc[UR60][R4.64] ;  /* 0x0000003c04031981 */ /* 0x000162000c1e1900 */
[----:B------:R-:W-:Y:S01]  /*1670*/  ISETP.NE.AND.EX P2, PT, RZ, UR9, PT, P2 ;  /* 0x00000009ff007c0c */ /* 0x000fe2000bf45320 */
[----:B------:R-:W-:Y:S01]  /*1680*/  IMAD.U32 R111, RZ, RZ, UR4 ;  /* 0x00000004ff6f7e24 */ /* 0x000fe2000f8e00ff */
[----:B------:R-:W-:Y:S01]  /*1690*/  IADD3.X R9, R30, UR7, RZ, P3, !PT ;  /* 0x000000071e097c10 */ /* 0x000fe20009ffe4ff */
[----:B------:R-:W-:-:S04]  /*16a0*/  ULDC.64 UR4, c[0x0][0x418] ;  /* 0x0001060000047ab9 */ /* 0x000fc80000000a00 */
[----:B------:R0:W5:Y:S06]  /*16b0*/  @P0 LDG.E R29, desc[UR60][R8.64] ;  /* 0x0000003c081d0981 */ /* 0x00016c000c1e1900 */
        /* <DEDUP_REMOVED lines=11> */
[----:B------:R-:W-:Y:S02]  /*1770*/  IMAD.U32 R26, RZ, RZ, UR4 ;  /* 0x00000004ff1a7e24 */ /* 0x000fe4000f8e00ff */
[----:B------:R-:W-:Y:S01]  /*1780*/  IMAD.MOV.U32 R27, RZ, RZ, R10 ;  /* 0x000000ffff1b7224 */ /* 0x000fe200078e000a */
[----:B01----:R-:W-:Y:S06]  /*1790*/  @P2 BRA `(.L_x_10326) ;  /* 0x0000000000242947 */ /* 0x003fec0003800000 */
        /* <DEDUP_REMOVED lines=9> */
.L_x_10326:
[----:B------:R-:W-:Y:S01]  /*1830*/  ULDC.64 UR4, c[0x0][0xa20] ;  /* 0x0002880000047ab9 */ /* 0x000fe20000000a00 */
[----:B------:R0:W-:Y:S01]  /*1840*/  STL [R1+0x94], R109 ;  /* 0x0000946d01007387 */ /* 0x0001e20000100800 */
[----:B------:R-:W-:-:S03]  /*1850*/  ISETP.NE.U32.AND P1, PT, RZ, UR4, PT ;  /* 0x00000004ff007c0c */ /* 0x000fc6000bf25070 */
[----:B------:R0:W-:Y:S01]  /*1860*/  STL [R1+0x90], R110 ;  /* 0x0000906e01007387 */ /* 0x0001e20000100800 */
[----:B------:R-:W-:-:S13]  /*1870*/  ISETP.NE.AND.EX P1, PT, RZ, UR5, PT, P1 ;  /* 0x00000005ff007c0c */ /* 0x000fda000bf25310 */
[----:B0-----:R-:W-:Y:S05]  /*1880*/  @!P1 BRA `(.L_x_10327) ;  /* 0x0000000000109947 */ /* 0x001fea0003800000 */
[----:B------:R-:W-:-:S04]  /*1890*/  IADD3 R4, P0, R28, UR4, RZ ;  /* 0x000000041c047c10 */ /* 0x000fc8000ff1e0ff */
[----:B------:R-:W-:-:S05]  /*18a0*/  IADD3.X R5, R30, UR5, RZ, P0, !PT ;  /* 0x000000051e057c10 */ /* 0x000fca00087fe4ff */
[----:B------:R0:W5:Y:S01]  /*18b0*/  LDG.E R26, desc[UR60][R4.64] ;  /* 0x0000003c041a7981 */ /* 0x000162000c1e1900 */
[----:B------:R-:W-:Y:S05]  /*18c0*/  BRA `(.L_x_10328) ;  /* 0x0000000000107947 */ /* 0x000fea0003800000 */
.L_x_10327:
[----:B------:R-:W-:Y:S05]  /*18d0*/  @!P0 BRA `(.L_x_10328) ;  /* 0x00000000000c8947 */ /* 0x000fea0003800000 */
[----:B------:R-:W2:Y:S04]  /*18e0*/  LDG.E R5, desc[UR60][R8.64] ;  /* 0x0000003c08057981 */ /* 0x000ea8000c1e1900 */
[----:B------:R-:W2:Y:S02]  /*18f0*/  LDG.E R26, desc[UR60][R8.64+0x4] ;  /* 0x0000043c081a7981 */ /* 0x000ea4000c1e1900 */
[----:B--2---:R-:W-:-:S07]  /*1900*/  IMAD.IADD R26, R26, 0x1, -R5 ;  /* 0x000000011a1a7824 */ /* 0x004fce00078e0a05 */
.L_x_10328:
[----:B------:R-:W-:Y:S02]  /*1910*/  ULDC.64 UR4, c[0x0][0xa10] ;  /* 0x0002840000047ab9 */ /* 0x000fe40000000a00 */
[----:B------:R-:W-:-:S04]  /*1920*/  ISETP.NE.U32.AND P0, PT, RZ, UR4, PT ;  /* 0x00000004ff007c0c */ /* 0x000fc8000bf05070 */
[----:B------:R-:W-:Y:S01]  /*1930*/  ISETP.NE.AND.EX P0, PT, RZ, UR5, PT, P0 ;  /* 0x00000005ff007c0c */ /* 0x000fe2000bf05300 */
[----:B-----5:R-:W-:Y:S01]  /*1940*/  IMAD.IADD R3, R26, 0x1, -R3 ;  /* 0x000000011a037824 */ /* 0x020fe200078e0a03 */
        /* <DEDUP_REMOVED lines=13> */
[----:B--2---:R-:W-:-:S04]  /*1a20*/  @P0 IMAD.IADD R2, R9, 0x1, -R0 ;  /* 0x0000000109020824 */ /* 0x004fc800078e0a00 */
        /* <DEDUP_REMOVED lines=8> */
[----:B------:R-:W-:-:S05]  /*1ab0*/  IMAD.WIDE.U32 R4, R4, 0x38e38e39, RZ ;  /* 0x38e38e3904047825 */ /* 0x000fca00078e00ff */
[----:B------:R-:W-:-:S05]  /*1ac0*/  SHF.R.U32.HI R83, RZ, 0x5, R5 ;  /* 0x00000005ff537819 */ /* 0x000fca0000011605 */
[----:B------:R-:W-:Y:S02]  /*1ad0*/  IMAD.MOV.U32 R24, RZ, RZ, R83 ;  /* 0x000000ffff187224 */ /* 0x000fe400078e0053 */
[----:B------:R-:W-:-:S04]  /*1ae0*/  @P0 VIADD R0, R3, 0x8f ;  /* 0x0000008f03000836 */ /* 0x000fc80000000000 */
        /* <DEDUP_REMOVED lines=26> */
.L_x_10331:
[----:B------:R-:W-:Y:S05]  /*1c90*/  BSYNC B6 ;  /* 0x0000000000067941 */ /* 0x000fea0003800000 */
.L_x_10330:
        /* <DEDUP_REMOVED lines=20> */
.L_x_10333:
[----:B------:R-:W-:Y:S05]  /*1de0*/  BSYNC B6 ;  /* 0x0000000000067941 */ /* 0x000fea0003800000 */
.L_x_10332:
[----:B------:R-:W2:Y:S01]  /*1df0*/  LDL.64 R14, [R1+0x48] ;  /* 0x00004800010e7983 */ /* 0x000ea20000100a00 */
[----:B------:R-:W-:Y:S01]  /*1e00*/  ULDC.64 UR4, c[0x0][0x9f8] ;  /* 0x00027e0000047ab9 */ /* 0x000fe20000000a00 */
[----:B------:R-:W0:Y:S01]  /*1e10*/  LDC.64 R68, c[0x0][0x408] ;  /* 0x00010200ff447b82 */ /* 0x000e220000000a00 */
[----:B------:R-:W-:Y:S01]  /*1e20*/  ISETP.NE.U32.AND P0, PT, RZ, UR4, PT ;  /* 0x00000004ff007c0c */ /* 0x000fe2000bf05070 */
[----:B------:R-:W3:Y:S01]  /*1e30*/  LDL.64 R38, [R1+0x48] ;  /* 0x0000480001267983 */ /* 0x000ee20000100a00 */
[----:B------:R-:W-:Y:S01]  /*1e40*/  IMAD.IADD R76, R29, 0x1, R26 ;  /* 0x000000011d4c7824 */ /* 0x000fe200078e021a */
[----:B------:R-:W-:Y:S01]  /*1e50*/  ULDC.64 UR6, c[0x0][0xa08] ;  /* 0x0002820000067ab9 */ /* 0x000fe20000000a00 */
[----:B------:R-:W-:Y:S01]  /*1e60*/  ISETP.NE.AND.EX P0, PT, RZ, UR5, PT, P0 ;  /* 0x00000005ff007c0c */ /* 0x000fe2000bf05300 */
[----:B------:R-:W4:Y:S02]  /*1e70*/  LDL R32, [R1+0x54] ;  /* 0x0000540001207983 */ /* 0x000f240000100800 */
[----:B------:R-:W1:Y:S02]  /*1e80*/  LDC.64 R74, c[0x0][0x3f8] ;  /* 0x0000fe00ff4a7b82 */ /* 0x000e640000000a00 */
[----:B------:R-:W4:Y:S08]  /*1e90*/  LDL.LU R37, [R1] ;  /* 0x0000000001257983 */ /* 0x000f300000300800 */
[----:B------:R-:W-:-:S04]  /*1ea0*/  @P0 IADD3 R4, P1, R28, UR4, RZ ;  /* 0x000000041c040c10 */ /* 0x000fc8000ff3e0ff */
[----:B------:R-:W-:Y:S01]  /*1eb0*/  @P0 IADD3.X R5, R30, UR5, RZ, P1, !PT ;  /* 0x000000051e050c10 */ /* 0x000fe20008ffe4ff */
[----:B------:R-:W0:Y:S01]  /*1ec0*/  S2R R20, SR_TID.X ;  /* 0x0000000000147919 */ /* 0x000e220000002100 */
[----:B------:R-:W0:Y:S01]  /*1ed0*/  LDC.64 R30, c[0x0][0x300] ;  /* 0x0000c000ff1e7b82 */ /* 0x000e220000000a00 */
[----:B------:R-:W-:Y:S01]  /*1ee0*/  SHF.R.S32.HI R11, RZ, 0x1f, R76 ;  /* 0x0000001fff0b7819 */ /* 0x000fe2000001144c */
[----:B------:R-:W-:Y:S01]  /*1ef0*/  ULDC.64 UR4, c[0x0][0x308] ;  /* 0x0000c20000047ab9 */ /* 0x000fe20000000a00 */
[----:B------:R0:W4:Y:S01]  /*1f00*/  @P0 LDG.E R27, desc[UR60][R4.64] ;  /* 0x0000003c041b0981 */ /* 0x000122000c1e1900 */
[----:B------:R-:W-:Y:S02]  /*1f10*/  ISETP.NE.U32.AND P0, PT, RZ, UR6, PT ;  /* 0x00000006ff007c0c */ /* 0x000fe4000bf05070 */
[----:B------:R-:W-:Y:S02]  /*1f20*/  SHF.R.S32.HI R8, RZ, 0x1f, R110 ;  /* 0x0000001fff087819 */ /* 0x000fe4000001146e */
[----:B------:R-:W-:Y:S01]  /*1f30*/  ISETP.NE.AND.EX P0, PT, RZ, UR7, PT, P0 ;  /* 0x00000007ff007c0c */ /* 0x000fe2000bf05300 */
[----:B0-----:R-:W-:-:S02]  /*1f40*/  IMAD R0, R11, R30, RZ ;  /* 0x0000001e0b007224 */ /* 0x001fc400078e02ff */
[----:B------:R-:W-:-:S04]  /*1f50*/  IMAD.WIDE.U32 R6, R76, R30, RZ ;  /* 0x0000001e4c067225 */ /* 0x000fc800078e00ff */
[----:B------:R-:W-:Y:S01]  /*1f60*/  IMAD R3, R76, R31, R0 ;  /* 0x0000001f4c037224 */ /* 0x000fe200078e0200 */
[----:B------:R-:W-:-:S03]  /*1f70*/  SHF.R.U32.HI R36, RZ, 0x7, R20 ;  /* 0x00000007ff247819 */ /* 0x000fc60000011614 */
[----:B------:R-:W-:Y:S01]  /*1f80*/  IMAD.IADD R7, R7, 0x1, R3 ;  /* 0x0000000107077824 */ /* 0x000fe200078e0203 */
[----:B------:R-:W-:Y:S01]  /*1f90*/  SHF.R.S32.HI R34, RZ, 0x1f, R19 ;  /* 0x0000001fff227819 */ /* 0x000fe20000011413 */
[----:B------:R-:W-:Y:S01]  /*1fa0*/  IMAD R3, R8, UR4, RZ ;  /* 0x0000000408037c24 */ /* 0x000fe2000f8e02ff */
[----:B------:R-:W-:Y:S01]  /*1fb0*/  SHF.R.S32.HI R23, RZ, 0x1f, R22 ;  /* 0x0000001fff177819 */ /* 0x000fe20000011416 */
[----:B------:R-:W-:Y:S01]  /*1fc0*/  IMAD.WIDE.U32 R4, R110, UR4, R6 ;  /* 0x000000046e047c25 */ /* 0x000fe2000f8e0006 */
[----:B-----5:R-:W-:-:S03]  /*1fd0*/  SHF.R.S32.HI R35, RZ, 0x1f, R106 ;  /* 0x0000001fff237819 */ /* 0x020fc6000001146a */
[----:B------:R-:W-:Y:S01]  /*1fe0*/  VIADD R81, R22, 0x50 ;  /* 0x0000005016517836 */ /* 0x000fe20000000000 */
[----:B--2---:R-:W0:Y:S01]  /*1ff0*/  LDC R15, c[0x0][0x3f4] ;  /* 0x0000fd00ff0f7b82 */ /* 0x004e220000000800 */
[----:B---3--:R-:W-:Y:S01]  /*2000*/  MOV R38, R14 ;  /* 0x0000000e00267202 */ /* 0x008fe20000000f00 */
[----:B------:R-:W-:Y:S01]  /*2010*/  IMAD R3, R110, UR5, R3 ;  /* 0x000000056e037c24 */ /* 0x000fe2000f8e0203 */
[----:B------:R-:W-:Y:S01]  /*2020*/  ISETP.NE.AND P6, PT, R36, 0x1, PT ;  /* 0x000000012400780c */ /* 0x000fe20003fc5270 */
[----:B------:R-:W-:Y:S01]  /*2030*/  ULDC.64 UR4, c[0x0][0x310] ;  /* 0x0000c40000047ab9 */ /* 0x000fe20000000a00 */
[----:B------:R-:W-:Y:S01]  /*2040*/  SHF.R.S32.HI R39, RZ, 0x1f, R38 ;  /* 0x0000001fff277819 */ /* 0x000fe20000011426 */
[----:B------:R-:W-:-:S04]  /*2050*/  IMAD.IADD R5, R5, 0x1, R3 ;  /* 0x0000000105057824 */ /* 0x000fc800078e0203 */
[----:B------:R2:W-:Y:S01]  /*2060*/  STL [R1+0x4c], R39 ;  /* 0x00004c2701007387 */ /* 0x0005e20000100800 */
[----:B------:R-:W-:-:S03]  /*2070*/  IMAD.WIDE.U32 R66, R19, R68, R38 ;  /* 0x0000004413427225 */ /* 0x000fc600078e0026 */
[----:B------:R-:W3:Y:S01]  /*2080*/  LDL R40, [R1+0x5c] ;  /* 0x00005c0001287983 */ /* 0x000ee20000100800 */
[----:B-1----:R-:W-:-:S03]  /*2090*/  IMAD.WIDE.U32 R72, R19, R74, R38 ;  /* 0x0000004a13487225 */ /* 0x002fc600078e0026 */
[----:B------:R-:W3:Y:S04]  /*20a0*/  LDL R38, [R1+0x88] ;  /* 0x0000880001267983 */ /* 0x000ee80000100800 */
[----:B--2---:R-:W2:Y:S01]  /*20b0*/  LDL R39, [R1+0x58] ;  /* 0x0000580001277983 */ /* 0x004ea20000100800 */
[----:B----4-:R-:W-:Y:S02]  /*20c0*/  SHF.R.S32.HI R0, RZ, 0x1f, R27 ;  /* 0x0000001fff007819 */ /* 0x010fe4000001141b */
[----:B------:R-:W-:Y:S02]  /*20d0*/  SEL R33, R27, RZ, !P0 ;  /* 0x000000ff1b217207 */ /* 0x000fe40004000000 */
[----:B------:R-:W-:-:S05]  /*20e0*/  SEL R13, R0, RZ, !P0 ;  /* 0x000000ff000d7207 */ /* 0x000fca0004000000 */
[----:B------:R-:W-:Y:S02]  /*20f0*/  IMAD R0, R13, UR4, RZ ;  /* 0x000000040d007c24 */ /* 0x000fe4000f8e02ff */
[----:B------:R-:W-:-:S04]  /*2100*/  IMAD.WIDE.U32 R26, R33, UR4, R4 ;  /* 0x00000004211a7c25 */ /* 0x000fc8000f8e0004 */
[----:B------:R-:W-:Y:S02]  /*2110*/  IMAD R3, R33, UR5, R0 ;  /* 0x0000000521037c24 */ /* 0x000fe4000f8e0200 */
[----:B------:R-:W-:Y:S01]  /*2120*/  VIADD R0, R22, 0x10 ;  /* 0x0000001016007836 */ /* 0x000fe20000000000 */
[----:B------:R-:W-:Y:S05]  /*2130*/  @!P6 WARPSYNC.ALL ;  /* 0x000000000000e948 */ /* 0x000fea0003800000 */
[----:B------:R-:W-:Y:S01]  /*2140*/  ULDC.64 UR6, c[0x0][0x330] ;  /* 0x0000cc0000067ab9 */ /* 0x000fe20000000a00 */
[----:B------:R-:W-:Y:S01]  /*2150*/  ULDC UR4, c[0x0][0x2f4] ;  /* 0x0000bd0000047ab9 */ /* 0x000fe20000000800 */
[----:B------:R-:W-:Y:S01]  /*2160*/  IMAD R6, R34, R30, RZ ;  /* 0x0000001e22067224 */ /* 0x000fe200078e02ff */
[----:B------:R-:W-:Y:S01]  /*2170*/  ISETP.GE.AND P1, PT, R0, UR4, PT ;  /* 0x0000000400007c0c */ /* 0x000fe2000bf26270 */
[----:B------:R-:W-:-:S02]  /*2180*/  IMAD R7, R8, UR6, RZ ;  /* 0x0000000608077c24 */ /* 0x000fc4000f8e02ff */
[C---:B------:R-:W-:Y:S01]  /*2190*/  IMAD R91, R19.reuse, R31, R6 ;  /* 0x0000001f135b7224 */ /* 0x040fe200078e0206 */
[----:B------:R-:W-:Y:S01]  /*21a0*/  SEL R6, RZ, 0xffffffff, P1 ;  /* 0xffffffffff067807 */ /* 0x000fe20000800000 */
[----:B------:R-:W-:Y:S01]  /*21b0*/  IMAD.WIDE.U32 R4, R19, R30, R22 ;  /* 0x0000001e13047225 */ /* 0x000fe200078e0016 */
[----:B------:R-:W-:-:S03]  /*21c0*/  ISETP.GE.AND P0, PT, R22, UR4, PT ;  /* 0x0000000416007c0c */ /* 0x000fc6000bf06270 */
[C---:B------:R-:W-:Y:S02]  /*21d0*/  IMAD R7, R110.reuse, UR7, R7 ;  /* 0x000000076e077c24 */ /* 0x040fe4000f8e0207 */
[----:B------:R-:W-:Y:S01]  /*21e0*/  IMAD.WIDE.U32 R28, R110, UR6, R22 ;  /* 0x000000066e1c7c25 */ /* 0x000fe2000f8e0016 */
[----:B------:R-:W-:Y:S01]  /*21f0*/  IADD3 R92, P2, R26, R4, RZ ;  /* 0x000000041a5c7210 */ /* 0x000fe20007f5e0ff */
[----:B------:R-:W-:Y:S02]  /*2200*/  ULDC.64 UR6, c[0x0][0x338] ;  /* 0x0000ce0000067ab9 */ /* 0x000fe40000000a00 */
[----:B------:R-:W-:Y:S01]  /*2210*/  IMAD.IADD R29, R29, 0x1, R7 ;  /* 0x000000011d1d7824 */ /* 0x000fe200078e0207 */
[----:B------:R-:W-:Y:S01]  /*2220*/  SEL R4, RZ, 0x1, P0 ;  /* 0x00000001ff047807 */ /* 0x000fe20000000000 */
[----:B------:R-:W-:Y:S02]  /*2230*/  IMAD.SHL.U32 R7, R6, 0x2, RZ ;  /* 0x0000000206077824 */ /* 0x000fe400078e00ff */
[----:B------:R-:W-:-:S03]  /*2240*/  IMAD.IADD R3, R27, 0x1, R3 ;  /* 0x000000011b037824 */ /* 0x000fc600078e0203 */
[----:B------:R-:W-:Y:S01]  /*2250*/  LOP3.LUT R7, R7, 0x2, R4, 0xe2, !PT ;  /* 0x0000000207077812 */ /* 0x000fe200078ee204 */
[C---:B------:R-:W-:Y:S01]  /*2260*/  VIADD R4, R22.reuse, 0x20 ;  /* 0x0000002016047836 */ /* 0x040fe20000000000 */
[----:B------:R-:W-:Y:S01]  /*2270*/  IADD3.X R91, R3, R5, R91, P2, !PT ;  /* 0x00000005035b7210 */ /* 0x000fe200017fe45b */
[----:B------:R-:W-:Y:S02]  /*2280*/  VIADD R5, R22, 0x30 ;  /* 0x0000003016057836 */ /* 0x000fe40000000000 */
[-C--:B------:R-:W-:Y:S01]  /*2290*/  IMAD R8, R34, R68.reuse, RZ ;  /* 0x0000004422087224 */ /* 0x080fe200078e02ff */
[----:B0-----:R-:W-:Y:S01]  /*22a0*/  ISETP.GE.AND P3, PT, R4, R15, PT ;  /* 0x0000000f0400720c */ /* 0x001fe20003f66270 */
[----:B------:R-:W-:Y:S01]  /*22b0*/  VIADD R6, R22, 0x40 ;  /* 0x0000004016067836 */ /* 0x000fe20000000000 */
[----:B------:R-:W-:Y:S02]  /*22c0*/  ISETP.GE.AND P0, PT, R4, UR4, PT ;  /* 0x0000000404007c0c */ /* 0x000fe4000bf06270 */
[----:B------:R-:W-:Y:S01]  /*22d0*/  ISETP.GE.AND P1, PT, R5, UR4, PT ;  /* 0x0000000405007c0c */ /* 0x000fe2000bf26270 */
[C---:B------:R-:W-:Y:S01]  /*22e0*/  IMAD R21, R19.reuse, R69, R8 ;  /* 0x0000004513157224 */ /* 0x040fe200078e0208 */
[----:B------:R-:W-:Y:S01]  /*22f0*/  SEL R8, RZ, 0x4, P0 ;  /* 0x00000004ff087807 */ /* 0x000fe20000000000 */
[----:B------:R-:W-:Y:S01]  /*2300*/  IMAD.WIDE.U32 R64, R19, R68, R22 ;  /* 0x0000004413407225 */ /* 0x000fe200078e0016 */
[----:B------:R-:W-:-:S02]  /*2310*/  SEL R9, RZ, 0x8, P1 ;  /* 0x00000008ff097807 */ /* 0x000fc40000800000 */
[----:B------:R-:W-:Y:S02]  /*2320*/  ISETP.GE.AND P0, PT, R6, UR4, PT ;  /* 0x0000000406007c0c */ /* 0x000fe4000bf06270 */
[----:B------:R-:W-:Y:S01]  /*2330*/  LOP3.LUT R37, R37, 0xfffffffe, RZ, 0xc0, !PT ;  /* 0xfffffffe25257812 */ /* 0x000fe200078ec0ff */
[----:B------:R-:W-:Y:S01]  /*2340*/  IMAD.IADD R65, R65, 0x1, R21 ;  /* 0x0000000141417824 */ /* 0x000fe200078e0215 */
[----:B------:R-:W-:Y:S01]  /*2350*/  LOP3.LUT R7, R9, R7, R8, 0xfe, !PT ;  /* 0x0000000709077212 */ /* 0x000fe200078efe08 */
[----:B------:R-:W-:Y:S01]  /*2360*/  IMAD.IADD R67, R21, 0x1, R67 ;  /* 0x0000000115437824 */ /* 0x000fe200078e0243 */
[----:B------:R-:W-:Y:S02]  /*2370*/  SEL R10, RZ, 0x10, P0 ;  /* 0x00000010ff0a7807 */ /* 0x000fe40000000000 */
[----:B------:R-:W-:Y:S02]  /*2380*/  ISETP.GE.AND P0, PT, R22, R15, PT ;  /* 0x0000000f1600720c */ /* 0x000fe40003f06270 */
[----:B------:R-:W-:-:S02]  /*2390*/  @P3 LOP3.LUT R37, R37, 0x1, RZ, 0xfc, !PT ;  /* 0x0000000125253812 */ /* 0x000fc400078efcff */
[----:B------:R-:W-:Y:S01]  /*23a0*/  SEL R21, R15, RZ, P3 ;  /* 0x000000ff0f157207 */ /* 0x000fe20001800000 */
[----:B------:R-:W-:Y:S01]  /*23b0*/  IMAD R13, R13, UR6, RZ ;  /* 0x000000060d0d7c24 */ /* 0x000fe2000f8e02ff */
[----:B------:R-:W-:Y:S01]  /*23c0*/  ISETP.GE.AND P1, PT, R0, R15, PT ;  /* 0x0000000f0000720c */ /* 0x000fe20003f26270 */
[----:B------:R-:W-:Y:S01]  /*23d0*/  IMAD R8, R34, R74, RZ ;  /* 0x0000004a22087224 */ /* 0x000fe200078e02ff */
[----:B------:R-:W-:Y:S02]  /*23e0*/  LOP3.LUT R10, R7, R10, RZ, 0xfc, !PT ;  /* 0x0000000a070a7212 */ /* 0x000fe400078efcff */
[----:B------:R-:W-:Y:S01]  /*23f0*/  SEL R7, R15, RZ, P0 ;  /* 0x000000ff0f077207 */ /* 0x000fe20000000000 */
[----:B------:R-:W-:Y:S01]  /*2400*/  IMAD R13, R33, UR7, R13 ;  /* 0x00000007210d7c24 */ /* 0x000fe2000f8e020d */
[----:B------:R-:W-:Y:S01]  /*2410*/  SEL R9, R15, RZ, P1 ;  /* 0x000000ff0f097207 */ /* 0x000fe20000800000 */
[----:B------:R-:W-:Y:S01]  /*2420*/  IMAD.WIDE.U32 R28, R33, UR6, R28 ;  /* 0x00000006211c7c25 */ /* 0x000fe2000f8e001c */
[----:B------:R-:W-:-:S03]  /*2430*/  LOP3.LUT R37, R37, 0xfffffffd, RZ, 0xc0, !PT ;  /* 0xfffffffd25257812 */ /* 0x000fc600078ec0ff */
[C---:B------:R-:W-:Y:S02]  /*2440*/  IMAD R33, R19.reuse, R75, R8 ;  /* 0x0000004b13217224 */ /* 0x040fe400078e0208 */
[----:B------:R-:W-:Y:S02]  /*2450*/  IMAD.IADD R8, R22, 0x1, R7 ;  /* 0x0000000116087824 */ /* 0x000fe400078e0207 */
[----:B------:R-:W-:-:S04]  /*2460*/  IMAD.WIDE.U32 R70, R19, R74, R22 ;  /* 0x0000004a13467225 */ /* 0x000fc800078e0016 */
[----:B------:R-:W-:Y:S02]  /*2470*/  IMAD.IADD R20, R4, 0x1, R21 ;  /* 0x0000000104147824 */ /* 0x000fe400078e0215 */
[----:B------:R-:W-:Y:S01]  /*2480*/  IMAD.IADD R14, R0, 0x1, R9 ;  /* 0x00000001000e7824 */ /* 0x000fe200078e0209 */
[----:B------:R-:W-:Y:S01]  /*2490*/  SHF.R.S32.HI R9, RZ, 0x1f, R8 ;  /* 0x0000001fff097819 */ /* 0x000fe20000011408 */
[----:B------:R-:W-:Y:S02]  /*24a0*/  IMAD.IADD R71, R71, 0x1, R33 ;  /* 0x0000000147477824 */ /* 0x000fe400078e0221 */
[----:B------:R-:W-:Y:S01]  /*24b0*/  IMAD.IADD R73, R33, 0x1, R73 ;  /* 0x0000000121497824 */ /* 0x000fe200078e0249 */
[----:B------:R-:W-:Y:S02]  /*24c0*/  SHF.R.S32.HI R33, RZ, 0x1f, R20 ;  /* 0x0000001fff217819 */ /* 0x000fe40000011414 */
[----:B------:R-:W-:Y:S02]  /*24d0*/  SHF.R.S32.HI R21, RZ, 0x1f, R14 ;  /* 0x0000001fff157819 */ /* 0x000fe4000001140e */
[----:B------:R-:W-:-:S02]  /*24e0*/  LEA.HI R7, R9, R8, RZ, 0x3 ;  /* 0x0000000809077211 */ /* 0x000fc400078f18ff */
[----:B------:R-:W-:Y:S02]  /*24f0*/  LEA.HI R12, R9, R8, RZ, 0x5 ;  /* 0x00000008090c7211 */ /* 0x000fe400078f28ff */
[----:B------:R-:W-:Y:S02]  /*2500*/  LEA.HI R9, R33, R20, RZ, 0x3 ;  /* 0x0000001421097211 */ /* 0x000fe400078f18ff */
[----:B------:R-:W-:Y:S02]  /*2510*/  LEA.HI R8, R21, R14, RZ, 0x3 ;  /* 0x0000000e15087211 */ /* 0x000fe400078f18ff */
[----:B------:R-:W-:Y:S02]  /*2520*/  LEA.HI R20, R33, R20, RZ, 0x5 ;  /* 0x0000001421147211 */ /* 0x000fe400078f28ff */
[----:B------:R-:W-:Y:S02]  /*2530*/  LEA.HI R21, R21, R14, RZ, 0x5 ;  /* 0x0000000e15157211 */ /* 0x000fe400078f28ff */
[----:B------:R-:W-:-:S02]  /*2540*/  IADD3 R76, P2, R19, R76, RZ ;  /* 0x0000004c134c7210 */ /* 0x000fc40007f5e0ff */
[----:B------:R-:W-:Y:S02]  /*2550*/  SHF.R.S32.HI R14, RZ, 0x5, R12 ;  /* 0x00000005ff0e7819 */ /* 0x000fe4000001140c */
[----:B------:R-:W-:Y:S02]  /*2560*/  SHF.R.S32.HI R33, RZ, 0x5, R20 ;  /* 0x00000005ff217819 */ /* 0x000fe40000011414 */
[----:B------:R-:W-:Y:S01]  /*2570*/  LOP3.LUT R12, R32, 0x18, R7, 0xf8, !PT ;  /* 0x00000018200c7812 */ /* 0x000fe200078ef807 */
[----:B------:R-:W-:Y:S01]  /*2580*/  IMAD.X R77, R34, 0x1, R11, P2 ;  /* 0x00000001224d7824 */ /* 0x000fe200010e060b */
[----:B------:R-:W-:Y:S02]  /*2590*/  SHF.R.S32.HI R21, RZ, 0x5, R21 ;  /* 0x00000005ff157819 */ /* 0x000fe40000011415 */
[----:B------:R-:W-:Y:S02]  /*25a0*/  LOP3.LUT R20, R32, 0x18, R8, 0xf8, !PT ;  /* 0x0000001820147812 */ /* 0x000fe400078ef808 */
[----:B------:R-:W-:-:S02]  /*25b0*/  ISETP.GE.AND P2, PT, R81, UR4, PT ;  /* 0x0000000451007c0c */ /* 0x000fc4000bf46270 */
[----:B------:R-:W-:Y:S02]  /*25c0*/  LOP3.LUT R32, R32, 0x18, R9, 0xf8, !PT ;  /* 0x0000001820207812 */ /* 0x000fe400078ef809 */
[----:B------:R-:W-:Y:S01]  /*25d0*/  SEL R11, RZ, 0x20, P2 ;  /* 0x00000020ff0b7807 */ /* 0x000fe20001000000 */
[----:B------:R-:W-:Y:S02]  /*25e0*/  IMAD R99, R75, 0x90, RZ ;  /* 0x000000904b637824 */ /* 0x000fe400078e02ff */
[----:B------:R-:W-:Y:S01]  /*25f0*/  IMAD.WIDE.U32 R70, R106, R74, R70 ;  /* 0x0000004a6a467225 */ /* 0x000fe200078e0046 */
[----:B------:R-:W-:-:S03]  /*2600*/  LOP3.LUT R80, R7, 0xfffffff8, RZ, 0xc0, !PT ;  /* 0xfffffff807507812 */ /* 0x000fc600078ec0ff */
[----:B------:R-:W-:Y:S01]  /*2610*/  IMAD.WIDE.U32 R72, R106, R74, R72 ;  /* 0x0000004a6a487225 */ /* 0x000fe200078e0048 */
[----:B------:R-:W-:-:S03]  /*2620*/  LOP3.LUT R79, R8, 0xfffffff8, RZ, 0xc0, !PT ;  /* 0xfffffff8084f7812 */ /* 0x000fc600078ec0ff */
[----:B------:R-:W-:Y:S01]  /*2630*/  IMAD.SHL.U32 R108, R15, 0x2, RZ ;  /* 0x000000020f6c7824 */ /* 0x000fe200078e00ff */
[----:B------:R-:W-:Y:S01]  /*2640*/  LOP3.LUT R15, R10, R11, RZ, 0xfc, !PT ;  /* 0x0000000b0a0f7212 */ /* 0x000fe200078efcff */
[----:B------:R-:W-:Y:S01]  /*2650*/  IMAD R93, R31, 0x90, RZ ;  /* 0x000000901f5d7824 */ /* 0x000fe200078e02ff */
[----:B------:R-:W-:Y:S01]  /*2660*/  LOP3.LUT R78, R9, 0xfffffff8, RZ, 0xc0, !PT ;  /* 0xfffffff8094e7812 */ /* 0x000fe200078ec0ff */
[----:B------:R-:W-:-:S04]  /*2670*/  IMAD.WIDE.U32 R64, R106, R68, R64 ;  /* 0x000000446a407225 */ /* 0x000fc800078e0040 */
[----:B------:R-:W-:Y:S01]  /*2680*/  IMAD.WIDE.U32 R66, R106, R68, R66 ;  /* 0x000000446a427225 */ /* 0x000fe200078e0042 */
[----:B------:R-:W-:-:S03]  /*2690*/  LOP3.LUT R11, R15, 0x2, RZ, 0xc0, !PT ;  /* 0x000000020f0b7812 */ /* 0x000fc600078ec0ff */
[----:B------:R-:W-:Y:S01]  /*26a0*/  IMAD.WIDE.U32 R30, R30, 0x90, RZ ;  /* 0x000000901e1e7825 */ /* 0x000fe200078e00ff */
[----:B------:R-:W-:-:S03]  /*26b0*/  SHF.R.S32.HI R102, RZ, 0x1f, R80 ;  /* 0x0000001fff667819 */ /* 0x000fc60000011450 */
[----:B------:R-:W-:Y:S01]  /*26c0*/  IMAD.IADD R88, R29, 0x1, R13 ;  /* 0x000000011d587824 */ /* 0x000fe200078e020d */
[----:B------:R-:W-:Y:S01]  /*26d0*/  LOP3.LUT R13, R15, 0x8, RZ, 0xc0, !PT ;  /* 0x000000080f0d7812 */ /* 0x000fe200078ec0ff */
[----:B------:R-:W-:Y:S01]  /*26e0*/  VIADD R113, R36, 0x8 ;  /* 0x0000000824717836 */ /* 0x000fe20000000000 */
[----:B------:R-:W-:Y:S01]  /*26f0*/  SHF.R.S32.HI R101, RZ, 0x1f, R79 ;  /* 0x0000001fff657819 */ /* 0x000fe2000001144f */
[----:B------:R-:W-:Y:S01]  /*2700*/  IMAD.IADD R93, R31, 0x1, R93 ;  /* 0x000000011f5d7824 */ /* 0x000fe200078e025d */
[----:B------:R-:W-:Y:S02]  /*2710*/  SHF.R.S32.HI R100, RZ, 0x1f, R78 ;  /* 0x0000001fff647819 */ /* 0x000fe4000001144e */
[----:B------:R-:W-:Y:S01]  /*2720*/  LOP3.LUT R10, R10, 0x1, RZ, 0xc0, !PT ;  /* 0x000000010a0a7812 */ /* 0x000fe200078ec0ff */
[----:B------:R-:W-:Y:S01]  /*2730*/  @!P6 BAR.SYNC.DEFER_BLOCKING 0x9, 0x100 ;  /* 0x024400000000eb1d */ /* 0x000fe20000010000 */
[----:B---3--:R-:W-:-:S13]  /*2740*/  LOP3.LUT P3, RZ, R38, 0x2, RZ, 0xc0, !PT ;  /* 0x0000000226ff7812 */ /* 0x008fda000786c0ff */
[----:B------:R-:W-:-:S05]  /*2750*/  @P3 LOP3.LUT R37, R37, 0x2, RZ, 0xfc, !PT ;  /* 0x0000000225253812 */ /* 0x000fca00078efcff */
[----:B------:R0:W-:Y:S01]  /*2760*/  STL [R1], R37 ;  /* 0x0000002501007387 */ /* 0x0001e20000100800 */
[-C--:B--2---:R-:W-:Y:S01]  /*2770*/  LOP3.LUT R105, R12, R39.reuse, RZ, 0x3c, !PT ;  /* 0x000000270c697212 */ /* 0x084fe200078e3cff */
[----:B------:R-:W-:Y:S01]  /*2780*/  IMAD R12, R35, R68, RZ ;  /* 0x00000044230c7224 */ /* 0x000fe200078e02ff */
[-C--:B------:R-:W-:Y:S01]  /*2790*/  LOP3.LUT R20, R20, R39.reuse, RZ, 0x3c, !PT ;  /* 0x0000002714147212 */ /* 0x080fe200078e3cff */
[--C-:B------:R-:W-:Y:S02]  /*27a0*/  IMAD R21, R21, 0x1200, R40.reuse ;  /* 0x0000120015157824 */ /* 0x100fe400078e0228 */
[----:B------:R-:W-:Y:S01]  /*27b0*/  IMAD R35, R35, R74, RZ ;  /* 0x0000004a23237224 */ /* 0x000fe200078e02ff */
[----:B------:R-:W-:Y:S01]  /*27c0*/  LOP3.LUT R32, R32, R39, RZ, 0x3c, !PT ;  /* 0x0000002720207212 */ /* 0x000fe200078e3cff */
[----:B------:R-:W-:Y:S02]  /*27d0*/  IMAD R14, R14, 0x1200, R40 ;  /* 0x000012000e0e7824 */ /* 0x000fe400078e0228 */
[----:B------:R-:W-:-:S02]  /*27e0*/  IMAD.IADD R104, R21, 0x1, R20 ;  /* 0x0000000115687824 */ /* 0x000fc400078e0214 */
[C---:B------:R-:W-:Y:S02]  /*27f0*/  IMAD R35, R106.reuse, R75, R35 ;  /* 0x0000004b6a237224 */ /* 0x040fe400078e0223 */
[----:B------:R-:W-:Y:S02]  /*2800*/  IMAD R85, R106, R69, R12 ;  /* 0x000000456a557224 */ /* 0x000fe400078e020c */
[----:B------:R-:W-:Y:S02]  /*2810*/  IMAD R21, R69, 0x90, RZ ;  /* 0x0000009045157824 */ /* 0x000fe400078e02ff */
[----:B------:R-:W-:Y:S01]  /*2820*/  IMAD.WIDE.U32 R74, R74, 0x90, RZ ;  /* 0x000000904a4a7825 */ /* 0x000fe200078e00ff */
[----:B------:R-:W-:-:S03]  /*2830*/  LOP3.LUT R12, R15, 0x4, RZ, 0xc0, !PT ;  /* 0x000000040f0c7812 */ /* 0x000fc600078ec0ff */
[----:B------:R-:W-:Y:S02]  /*2840*/  IMAD R33, R33, 0x1200, R40 ;  /* 0x0000120021217824 */ /* 0x000fe400078e0228 */
[----:B------:R-:W-:Y:S01]  /*2850*/  IMAD.WIDE.U32 R68, R68, 0x90, RZ ;  /* 0x0000009044447825 */ /* 0x000fe200078e00ff */
[----:B------:R-:W-:-:S03]  /*2860*/  IADD3 R99, R75, R99, RZ ;  /* 0x000000634b637210 */ /* 0x000fc60007ffe0ff */
[----:B------:R-:W-:Y:S01]  /*2870*/  IMAD.IADD R105, R14, 0x1, R105 ;  /* 0x000000010e697824 */ /* 0x000fe200078e0269 */
[----:B------:R-:W-:Y:S01]  /*2880*/  LOP3.LUT R14, R15, 0x10, RZ, 0xc0, !PT ;  /* 0x000000100f0e7812 */ /* 0x000fe200078ec0ff */
[----:B------:R-:W-:Y:S01]  /*2890*/  IMAD.IADD R87, R65, 0x1, R85 ;  /* 0x0000000141577824 */ /* 0x000fe200078e0255 */
[----:B------:R-:W-:Y:S01]  /*28a0*/  LOP3.LUT R15, R15, 0x20, RZ, 0xc0, !PT ;  /* 0x000000200f0f7812 */ /* 0x000fe200078ec0ff */
[----:B------:R-:W-:Y:S02]  /*28b0*/  IMAD.IADD R103, R33, 0x1, R32 ;  /* 0x0000000121677824 */ /* 0x000fe400078e0220 */
[----:B------:R-:W-:Y:S02]  /*28c0*/  IMAD.IADD R98, R69, 0x1, R21 ;  /* 0x0000000145627824 */ /* 0x000fe400078e0215 */
[----:B------:R-:W-:Y:S02]  /*28d0*/  IMAD.IADD R85, R85, 0x1, R67 ;  /* 0x0000000155557824 */ /* 0x000fe400078e0243 */
[----:B------:R-:W-:-:S02]  /*28e0*/  IMAD.IADD R86, R71, 0x1, R35 ;  /* 0x0000000147567824 */ /* 0x000fc400078e0223 */
[----:B0-----:R-:W-:-:S07]  /*28f0*/  IMAD.IADD R84, R35, 0x1, R73 ;  /* 0x0000000123547824 */ /* 0x001fce00078e0249 */
.L_x_10389:
[----:B------:R-:W2:Y:S01]  /*2900*/  LDL R20, [R1+0x88] ;  /* 0x0000880001147983 */ /* 0x000ea20000100800 */
[----:B------:R-:W0:Y:S03]  /*2910*/  LDC.64 R94, c[0x0][0x2e8] ;  /* 0x0000ba00ff5e7b82 */ /* 0x000e260000000a00 */
[----:B---3--:R-:W3:Y:S01]  /*2920*/  LDL R34, [R1+0x84] ;  /* 0x0000840001227983 */ /* 0x008ee20000100800 */
[----:B------:R-:W-:-:S04]  /*2930*/  VIADD R39, R24, 0xffffffff ;  /* 0xffffffff18277836 */ /* 0x000fc80000000000 */
[----:B-1----:R-:W1:Y:S01]  /*2940*/  LDC R107, c[0x0][0x3f4] ;  /* 0x0000fd00ff6b7b82 */ /* 0x002e620000000800 */
[----:B------:R-:W-:Y:S01]  /*2950*/  SHF.R.S32.HI R32, RZ, 0x1f, R39 ;  /* 0x0000001fff207819 */ /* 0x000fe20000011427 */
[-C--:B------:R-:W-:Y:S02]  /*2960*/  IMAD R21, R93, R39.reuse, RZ ;  /* 0x000000275d157224 */ /* 0x080fe400078e02ff */
[----:B------:R-:W-:-:S04]  /*2970*/  IMAD.WIDE.U32 R60, R30, R39, RZ ;  /* 0x000000271e3c7225 */ /* 0x000fc800078e00ff */
[----:B------:R-:W-:Y:S01]  /*2980*/  IMAD R33, R32, R30, R21 ;  /* 0x0000001e20217224 */ /* 0x000fe200078e0215 */
[----:B------:R-:W-:-:S03]  /*2990*/  IADD3 R21, P2, R92, R60, RZ ;  /* 0x0000003c5c157210 */ /* 0x000fc60007f5e0ff */
[----:B------:R-:W-:-:S04]  /*29a0*/  IMAD.IADD R96, R61, 0x1, R33 ;  /* 0x000000013d607824 */ /* 0x000fc800078e0221 */
[----:B------:R-:W-:Y:S01]  /*29b0*/  IMAD.X R24, R96, 0x1, R91, P2 ;  /* 0x0000000160187824 */ /* 0x000fe200010e065b */
[----:B0-----:R-:W-:-:S04]  /*29c0*/  LEA R36, P3, R21, R94, 0x1 ;  /* 0x0000005e15247211 */ /* 0x001fc800078608ff */
[----:B------:R-:W-:Y:S02]  /*29d0*/  LEA.HI.X R37, R21, R95, R24, 0x1, P3 ;  /* 0x0000005f15257211 */ /* 0x000fe400018f0c18 */
[----:B-1----:R-:W-:Y:S01]  /*29e0*/  ISETP.GE.AND P3, PT, R107, 0x1, PT ;  /* 0x000000016b00780c */ /* 0x002fe20003f66270 */
[----:B------:R-:W-:Y:S05]  /*29f0*/  YIELD ;  /* 0x0000000000007946 */ /* 0x000fea0003800000 */
[----:B------:R-:W-:Y:S01]  /*2a00*/  BSSY B0, `(.L_x_10334) ;  /* 0x00003df000007945 */ /* 0x000fe20003800000 */
[----:B------:R-:W-:Y:S01]  /*2a10*/  ISETP.GT.AND P2, PT, R39, R83, PT ;  /* 0x000000532700720c */ /* 0x000fe20003f44270 */
[----:B------:R-:W-:Y:S01]  /*2a20*/  IMAD.MOV.U32 R24, RZ, RZ, R39 ;  /* 0x000000ffff187224 */ /* 0x000fe200078e0027 */
[----:B--2---:R-:W-:Y:S01]  /*2a30*/  LOP3.LUT P4, RZ, R20, 0x2, RZ, 0xc0, !PT ;  /* 0x0000000214ff7812 */ /* 0x004fe2000788c0ff */
[----:B---3--:R-:W-:-:S04]  /*2a40*/  IMAD R82, R17, 0x3600, R34 ;  /* 0x0000360011527824 */ /* 0x008fc800078e0222 */
[----:B------:R-:W-:-:S08]  /*2a50*/  VIADD R20, R82, 0x10 ;  /* 0x0000001052147836 */ /* 0x000fd00000000000 */
[C---:B------:R-:W-:Y:S02]  /*2a60*/  @P4 VIADD R20, R82.reuse, 0xfffffff0 ;  /* 0xfffffff052144836 */ /* 0x040fe40000000000 */
[--C-:B------:R-:W-:Y:S02]  /*2a70*/  IMAD R82, R82, 0x2, R25.reuse ;  /* 0x0000000252527824 */ /* 0x100fe400078e0219 */
[----:B------:R-:W-:Y:S01]  /*2a80*/  IMAD R21, R20, 0x2, R25 ;  /* 0x0000000214157824 */ /* 0x000fe200078e0219 */
[----:B------:R-:W-:Y:S06]  /*2a90*/  @!P3 BRA `(.L_x_10335) ;  /* 0x0000003800d4b947 */ /* 0x000fec0003800000 */
[----:B------:R-:W-:Y:S01]  /*2aa0*/  ULDC.U8 UR4, c[0x0][0x410] ;  /* 0x0001040000047ab9 */ /* 0x000fe20000000000 */
[-C--:B------:R-:W-:Y:S01]  /*2ab0*/  IMAD R33, R99, R39.reuse, RZ ;  /* 0x0000002763217224 */ /* 0x080fe200078e02ff */
        /* <DEDUP_REMOVED lines=26> */
[----:B------:R-:W2:Y:S04]  /*2c60*/  LDL.64 R118, [R1+0x48] ;  /* 0x0000480001767983 */ /* 0x000ea80000100a00 */
[----:B------:R-:W3:Y:S04]  /*2c70*/  LDL R117, [R1+0x64] ;  /* 0x0000640001757983 */ /* 0x000ee80000100800 */
[----:B------:R-:W4:Y:S04]  /*2c80*/  LDL R116, [R1+0x68] ;  /* 0x0000680001747983 */ /* 0x000f280000100800 */
[----:B------:R-:W4:Y:S04]  /*2c90*/  LDL R114, [R1+0x6c] ;  /* 0x00006c0001727983 */ /* 0x000f280000100800 */
[----:B------:R-:W4:Y:S04]  /*2ca0*/  LDL R110, [R1+0x70] ;  /* 0x00007000016e7983 */ /* 0x000f280000100800 */
[----:B------:R-:W4:Y:S01]  /*2cb0*/  LDL R97, [R1+0x74] ;  /* 0x0000740001617983 */ /* 0x000f220000100800 */
[----:B------:R-:W-:Y:S01]  /*2cc0*/  IADD3 R58, P3, R72, R58, RZ ;  /* 0x0000003a483a7210 */ /* 0x000fe20007f7e0ff */
[----:B------:R-:W-:Y:S01]  /*2cd0*/  ULDC.64 UR4, c[0x0][0x3e8] ;  /* 0x0000fa0000047ab9 */ /* 0x000fe20000000a00 */
[----:B------:R-:W-:-:S02]  /*2ce0*/  CS2R R62, SRZ ;  /* 0x00000000003e7805 */ /* 0x000fc4000001ff00 */
[----:B------:R-:W-:Y:S01]  /*2cf0*/  CS2R R94, SRZ ;  /* 0x00000000005e7805 */ /* 0x000fe2000001ff00 */
[----:B------:R-:W-:Y:S01]  /*2d00*/  IMAD.X R35, R20, 0x1, R84, P3 ;  /* 0x0000000114237824 */ /* 0x000fe200018e0654 */
[----:B------:R-:W-:-:S05]  /*2d10*/  IADD3 R56, P3, R66, R56, RZ ;  /* 0x0000003842387210 */ /* 0x000fca0007f7e0ff */
[----:B------:R-:W-:Y:S01]  /*2d20*/  IMAD.X R33, R90, 0x1, R85, P3 ;  /* 0x000000015a217824 */ /* 0x000fe200018e0655 */
[----:B------:R-:W-:-:S04]  /*2d30*/  LEA R34, P3, R58, UR4, 0x1 ;  /* 0x000000043a227c11 */ /* 0x000fc8000f8608ff */
[----:B------:R-:W-:Y:S01]  /*2d40*/  LEA.HI.X R35, R58, UR5, R35, 0x1, P3 ;  /* 0x000000053a237c11 */ /* 0x000fe200098f0c23 */
[----:B------:R-:W-:Y:S02]  /*2d50*/  ULDC.64 UR4, c[0x0][0x400] ;  /* 0x0001000000047ab9 */ /* 0x000fe40000000a00 */
[----:B------:R-:W-:-:S04]  /*2d60*/  LEA R32, P3, R56, UR4, 0x1 ;  /* 0x0000000438207c11 */ /* 0x000fc8000f8608ff */
[----:B------:R-:W-:Y:S02]  /*2d70*/  LEA.HI.X R33, R56, UR5, R33, 0x1, P3 ;  /* 0x0000000538217c11 */ /* 0x000fe400098f0c21 */
        /* <DEDUP_REMOVED lines=10> */
[----:B--2---:R-:W-:-:S13]  /*2e20*/  ISETP.GE.AND P3, PT, R118, R107, PT ;  /* 0x0000006b7600720c */ /* 0x004fda0003f66270 */
[----:B------:R0:W5:Y:S04]  /*2e30*/  @!P3 LDG.E.64 R62, desc[UR60][R34.64] ;  /* 0x0000003c223eb981 */ /* 0x000168000c1e1b00 */
[----:B------:R0:W5:Y:S01]  /*2e40*/  @!P3 LDG.E.64 R94, desc[UR60][R32.64] ;  /* 0x0000003c205eb981 */ /* 0x000162000c1e1b00 */
[----:B---3--:R-:W-:-:S13]  /*2e50*/  ISETP.GE.AND P3, PT, R117, R107, PT ;  /* 0x0000006b7500720c */ /* 0x008fda0003f66270 */
[----:B------:R0:W5:Y:S04]  /*2e60*/  @!P3 LDG.E.64 R54, desc[UR60][R34.64+0x10] ;  /* 0x0000103c2236b981 */ /* 0x000168000c1e1b00 */
[----:B------:R0:W5:Y:S01]  /*2e70*/  @!P3 LDG.E.64 R60, desc[UR60][R32.64+0x10] ;  /* 0x0000103c203cb981 */ /* 0x000162000c1e1b00 */
[----:B----4-:R-:W-:-:S13]  /*2e80*/  ISETP.GE.AND P3, PT, R116, R107, PT ;  /* 0x0000006b7400720c */ /* 0x010fda0003f66270 */
[----:B------:R0:W5:Y:S04]  /*2e90*/  @!P3 LDG.E.64 R50, desc[UR60][R34.64+0x20] ;  /* 0x0000203c2232b981 */ /* 0x000168000c1e1b00 */
[----:B------:R0:W5:Y:S01]  /*2ea0*/  @!P3 LDG.E.64 R52, desc[UR60][R32.64+0x20] ;  /* 0x0000203c2034b981 */ /* 0x000162000c1e1b00 */
[----:B------:R-:W-:-:S13]  /*2eb0*/  ISETP.GE.AND P3, PT, R114, R107, PT ;  /* 0x0000006b7200720c */ /* 0x000fda0003f66270 */
[----:B------:R0:W5:Y:S04]  /*2ec0*/  @!P3 LDG.E.64 R46, desc[UR60][R34.64+0x30] ;  /* 0x0000303c222eb981 */ /* 0x000168000c1e1b00 */
[----:B------:R0:W5:Y:S01]  /*2ed0*/  @!P3 LDG.E.64 R48, desc[UR60][R32.64+0x30] ;  /* 0x0000303c2030b981 */ /* 0x000162000c1e1b00 */
[----:B------:R-:W-:-:S13]  /*2ee0*/  ISETP.GE.AND P3, PT, R110, R107, PT ;  /* 0x0000006b6e00720c */ /* 0x000fda0003f66270 */
[----:B------:R0:W5:Y:S04]  /*2ef0*/  @!P3 LDG.E.64 R42, desc[UR60][R34.64+0x40] ;  /* 0x0000403c222ab981 */ /* 0x000168000c1e1b00 */
[----:B------:R0:W5:Y:S01]  /*2f00*/  @!P3 LDG.E.64 R44, desc[UR60][R32.64+0x40] ;  /* 0x0000403c202cb981 */ /* 0x000162000c1e1b00 */
[----:B------:R-:W-:-:S13]  /*2f10*/  ISETP.GE.AND P3, PT, R97, R107, PT ;  /* 0x0000006b6100720c */ /* 0x000fda0003f66270 */
[----:B------:R0:W5:Y:S04]  /*2f20*/  @!P3 LDG.E.64 R38, desc[UR60][R34.64+0x50] ;  /* 0x0000503c2226b981 */ /* 0x000168000c1e1b00 */
[----:B------:R0:W5:Y:S02]  /*2f30*/  @!P3 LDG.E.64 R40, desc[UR60][R32.64+0x50] ;  /* 0x0000503c2028b981 */ /* 0x000164000c1e1b00 */
.L_x_10338:
[----:B------:R-:W-:Y:S05]  /*2f40*/  BSYNC B1 ;  /* 0x0000000000017941 */ /* 0x000fea0003800000 */
.L_x_10337:
[----:B0-----:R-:W2:Y:S01]  /*2f50*/  LDL R33, [R1+0x50] ;  /* 0x0000500001217983 */ /* 0x001ea20000100800 */
[----:B-----5:R-:W-:Y:S01]  /*2f60*/  IMAD.MOV.U32 R20, RZ, RZ, R38 ;  /* 0x000000ffff147224 */ /* 0x020fe200078e0026 */
        /* <DEDUP_REMOVED lines=28> */
[----:B------:R-:W-:Y:S02]  /*3130*/  PRMT R120, R20, 0x5410, R32 ;  /* 0x0000541014787816 */ /* 0x000fe40000000020 */
[----:B------:R-:W-:-:S04]  /*3140*/  MOV R20, R60 ;  /* 0x0000003c00147202 */ /* 0x000fc80000000f00 */
[----:B------:R-:W-:Y:S01]  /*3150*/  PRMT R121, R20, 0x7610, R121 ;  /* 0x0000761014797816 */ /* 0x000fe20000000079 */
[----:B------:R-:W-:-:S05]  /*3160*/  IMAD.MOV.U32 R20, RZ, RZ, R61 ;  /* 0x000000ffff147224 */ /* 0x000fca00078e003d */
[----:B------:R-:W-:Y:S01]  /*3170*/  PRMT R121, R121, 0x5410, R20 ;  /* 0x0000541079797816 */ /* 0x000fe20000000014 */
[----:B------:R-:W-:-:S05]  /*3180*/  IMAD.MOV.U32 R20, RZ, RZ, R94 ;  /* 0x000000ffff147224 */ /* 0x000fca00078e005e */
[----:B------:R-:W-:Y:S01]  /*3190*/  PRMT R123, R20, 0x7610, R123 ;  /* 0x00007610147b7816 */ /* 0x000fe2000000007b */
[----:B------:R-:W-:-:S05]  /*31a0*/  IMAD.MOV.U32 R20, RZ, RZ, R95 ;  /* 0x000000ffff147224 */ /* 0x000fca00078e005f */
[----:B------:R-:W-:Y:S02]  /*31b0*/  PRMT R123, R123, 0x5410, R20 ;  /* 0x000054107b7b7816 */ /* 0x000fe40000000014 */
[----:B--2---:R-:W-:-:S13]  /*31c0*/  ISETP.NE.AND P3, PT, R33, 0x3, PT ;  /* 0x000000032100780c */ /* 0x004fda0003f65270 */
[----:B------:R-:W-:Y:S05]  /*31d0*/  @!P3 BRA `(.L_x_10339) ;  /* 0x000000000004b947 */ /* 0x000fea0003800000 */
[----:B------:R-:W-:Y:S01]  /*31e0*/  BPT.TRAP 0x1 ;  /* 0x000000040000795c */ /* 0x000fe20000300000 */
.L_x_10339:
[----:B------:R-:W-:Y:S01]  /*31f0*/  IMAD R20, R17, 0x8, R16 ;  /* 0x0000000811147824 */ /* 0x000fe200078e0210 */
[----:B------:R-:W-:Y:S01]  /*3200*/  SHF.L.U32 R90, R155, 0x1f, RZ ;  /* 0x0000001f9b5a7819 */ /* 0x000fe200000006ff */
[----:B------:R-:W-:Y:S03]  /*3210*/  BSSY B1, `(.L_x_10340) ;  /* 0x0000003000017945 */ /* 0x000fe60003800000 */
[----:B------:R-:W0:Y:S02]  /*3220*/  SYNCS.PHASECHK.TRANS64.TRYWAIT P5, [R20+URZ+0x31c90], R90 ;  /* 0x031c905a140075a7 */ /* 0x000e2400080a017f */
[----:B0-----:R-:W-:Y:S05]  /*3230*/  @!P5 BRA `(.L_x_10341) ;  /* 0x000001b8005cd947 */ /* 0x001fea0003800000 */
.L_x_10629:
[----:B------:R-:W-:Y:S05]  /*3240*/  BSYNC B1 ;  /* 0x0000000000017941 */ /* 0x000fea0003800000 */
.L_x_10340:
[----:B------:R-:W-:Y:S05]  /*3250*/  @P4 BRA `(.L_x_10342) ;  /* 0x0000003400644947 */ /* 0x000fea0003800000 */
[----:B------:R-:W-:Y:S01]  /*3260*/  ISETP.NE.AND P4, PT, R10, RZ, PT ;  /* 0x000000ff0a00720c */ /* 0x000fe20003f85270 */
[----:B------:R-:W-:-:S12]  /*3270*/  BSSY B1, `(.L_x_10343) ;  /* 0x0000032000017945 */ /* 0x000fd80003800000 */
[----:B------:R-:W-:Y:S05]  /*3280*/  @!P4 BRA `(.L_x_10344) ;  /* 0x0000000000c0c947 */ /* 0x000fea0003800000 */
[----:B------:R-:W2:Y:S01]  /*3290*/  LDL.64 R56, [R1+0x48] ;  /* 0x0000480001387983 */ /* 0x000ea20000100a00 */
[----:B------:R-:W-:Y:S03]  /*32a0*/  BSSY B2, `(.L_x_10345) ;  /* 0x000002d000027945 */ /* 0x000fe60003800000 */
[----:B------:R1:W3:Y:S01]  /*32b0*/  LDS.128 R32, [R82+0x16800] ;  /* 0x0168000052207984 */ /* 0x0002e20000000c00 */
[----:B--2---:R-:W-:-:S13]  /*32c0*/  ISETP.GE.AND P4, PT, R56, R107, PT ;  /* 0x0000006b3800720c */ /* 0x004fda0003f86270 */
[----:B-1-3--:R-:W-:Y:S05]  /*32d0*/  @P4 BRA `(.L_x_10346) ;  /* 0x0000000000a44947 */ /* 0x00afea0003800000 */
[----:B------:R-:W-:Y:S01]  /*32e0*/  SHF.R.U64 R56, R62, 0x10, R63 ;  /* 0x000000103e387819 */ /* 0x000fe2000000123f */
[----:B------:R-:W-:Y:S01]  /*32f0*/  HADD2.F32 R58, -RZ, R33.H1_H1 ;  /* 0x30000021ff3a7230 */ /* 0x000fe20000004100 */
[--C-:B------:R-:W-:Y:S02]  /*3300*/  SHF.R.U64 R57, R94, 0x10, R95.reuse ;  /* 0x000000105e397819 */ /* 0x100fe4000000125f */
        /* <DEDUP_REMOVED lines=9> */
[----:B------:R-:W-:Y:S02]  /*33a0*/  IMAD.MOV.U32 R63, RZ, RZ, R34 ;  /* 0x000000ffff3f7224 */ /* 0x000fe400078e0022 */
[-C--:B------:R-:W-:Y:S01]  /*33b0*/  FFMA.FTZ R33, R56, R59.reuse, -R33 ;  /* 0x0000003b38217223 */ /* 0x080fe20000010821 */
[----:B------:R-:W-:Y:S02]  /*33c0*/  HADD2.F32 R95, -RZ, R123.H1_H1 ;  /* 0x3000007bff5f7230 */ /* 0x000fe40000004100 */
[----:B------:R-:W-:Y:S01]  /*33d0*/  FFMA.FTZ R56, R58, R59, R57 ;  /* 0x0000003b3a387223 */ /* 0x000fe20000010039 */
[----:B------:R-:W-:-:S02]  /*33e0*/  HADD2.F32 R57, -RZ, R35.H1_H1 ;  /* 0x30000023ff397230 */ /* 0x000fc40000004100 */
[----:B------:R-:W-:Y:S02]  /*33f0*/  HADD2.F32 R59, -RZ, R35.H0_H0 ;  /* 0x20000023ff3b7230 */ /* 0x000fe40000004100 */
[----:B------:R-:W-:Y:S02]  /*3400*/  HADD2.F32 R34, -RZ, R63.H1_H1 ;  /* 0x3000003fff227230 */ /* 0x000fe40000004100 */
[----:B------:R-:W-:Y:S01]  /*3410*/  FMUL.FTZ R58, R57, R94 ;  /* 0x0000005e393a7220 */ /* 0x000fe20000410000 */
[----:B------:R-:W-:-:S03]  /*3420*/  F2FP.F16.F32.PACK_AB R33, R56, R33 ;  /* 0x000000213821723e */ /* 0x000fc600000000ff */
[C---:B------:R-:W-:Y:S01]  /*3430*/  FFMA.FTZ R35, R59.reuse, R62, -R58 ;  /* 0x0000003e3b237223 */ /* 0x040fe2000001083a */
[----:B------:R-:W-:Y:S01]  /*3440*/  FMUL.FTZ R58, R59, R94 ;  /* 0x0000005e3b3a7220 */ /* 0x000fe20000410000 */
[----:B------:R-:W-:Y:S02]  /*3450*/  HADD2.F32 R94, -RZ, R123.H0_H0 ;  /* 0x2000007bff5e7230 */ /* 0x000fe40000004100 */
        /* <DEDUP_REMOVED lines=8> */
[----:B------:R-:W-:Y:S01]  /*34e0*/  FFMA.FTZ R57, R57, R62, R94 ;  /* 0x0000003e39397223 */ /* 0x000fe2000001005e */
[----:B------:R-:W-:Y:S02]  /*34f0*/  HADD2.F32 R94, -RZ, R63.H0_H0 ;  /* 0x2000003fff5e7230 */ /* 0x000fe40000004100 */
[-C--:B------:R-:W-:Y:S01]  /*3500*/  FMUL.FTZ R63, R34, R95.reuse ;  /* 0x0000005f223f7220 */ /* 0x080fe20000410000 */
[----:B------:R-:W-:Y:S01]  /*3510*/  HADD2.F32 R59, -RZ, R122.H0_H0 ;  /* 0x2000007aff3b7230 */ /* 0x000fe20000004100 */
[----:B------:R-:W-:Y:S01]  /*3520*/  F2FP.F16.F32.PACK_AB R32, R57, R32 ;  /* 0x000000203920723e */ /* 0x000fe200000000ff */
[----:B------:R-:W-:-:S03]  /*3530*/  FMUL.FTZ R95, R94, R95 ;  /* 0x0000005f5e5f7220 */ /* 0x000fc60000410000 */
[-C--:B------:R-:W-:Y:S01]  /*3540*/  FFMA.FTZ R62, R94, R59.reuse, -R63 ;  /* 0x0000003b5e3e7223 */ /* 0x080fe2000001083f */
[----:B------:R-:W-:-:S05]  /*3550*/  FFMA.FTZ R95, R34, R59, R95 ;  /* 0x0000003b225f7223 */ /* 0x000fca000001005f */
[----:B------:R-:W-:-:S07]  /*3560*/  F2FP.F16.F32.PACK_AB R34, R95, R62 ;  /* 0x0000003e5f22723e */ /* 0x000fce00000000ff */
.L_x_10346:
[----:B------:R-:W-:Y:S05]  /*3570*/  BSYNC B2 ;  /* 0x0000000000027941 */ /* 0x000fea0003800000 */
.L_x_10345:
[----:B------:R1:W-:Y:S02]  /*3580*/  STG.E.128 desc[UR60][R36.64], R32 ;  /* 0x0000002024007986 */ /* 0x0003e4000c101d3c */
.L_x_10344:
[----:B------:R-:W-:Y:S05]  /*3590*/  BSYNC B1 ;  /* 0x0000000000017941 */ /* 0x000fea0003800000 */
.L_x_10343:
[----:B------:R-:W-:Y:S01]  /*35a0*/  ISETP.NE.AND P4, PT, R11, RZ, PT ;  /* 0x000000ff0b00720c */ /* 0x000fe20003f85270 */
[----:B------:R-:W-:-:S12]  /*35b0*/  BSSY B1, `(.L_x_10347) ;  /* 0x0000034000017945 */ /* 0x000fd80003800000 */
[----:B------:R-:W-:Y:S05]  /*35c0*/  @!P4 BRA `(.L_x_10348) ;  /* 0x0000000000c8c947 */ /* 0x000fea0003800000 */
[----:B------:R-:W2:Y:S01]  /*35d0*/  LDL R56, [R1+0x64] ;  /* 0x0000640001387983 */ /* 0x000ea20000100800 */
[----:B------:R-:W-:Y:S03]  /*35e0*/  BSSY B2, `(.L_x_10349) ;  /* 0x000002f000027945 */ /* 0x000fe60003800000 */
[----:B-1----:R1:W3:Y:S01]  /*35f0*/  LDS.128 R32, [R21+0x16800] ;  /* 0x0168000015207984 */ /* 0x0022e20000000c00 */
[----:B--2---:R-:W-:-:S13]  /*3600*/  ISETP.GE.AND P4, PT, R56, R107, PT ;  /* 0x0000006b3800720c */ /* 0x004fda0003f86270 */
[----:B-1-3--:R-:W-:Y:S05]  /*3610*/  @P4 BRA `(.L_x_10350) ;  /* 0x0000000000ac4947 */ /* 0x00afea0003800000 */
[----:B------:R-:W-:Y:S01]  /*3620*/  SHF.R.U64 R56, R54, 0x10, R55 ;  /* 0x0000001036387819 */ /* 0x000fe20000001237 */
[----:B------:R-:W-:Y:S01]  /*3630*/  IMAD.MOV.U32 R57, RZ, RZ, R33 ;  /* 0x000000ffff397224 */ /* 0x000fe200078e0021 */
[----:B------:R-:W-:Y:S01]  /*3640*/  SHF.R.U32.HI R54, RZ, 0x10, R55 ;  /* 0x00000010ff367819 */ /* 0x000fe20000011637 */
[----:B------:R-:W-:Y:S01]  /*3650*/  HADD2.F32 R59, -RZ, R121.H0_H0 ;  /* 0x20000079ff3b7230 */ /* 0x000fe20000004100 */
[--C-:B------:R-:W-:Y:S02]  /*3660*/  SHF.R.U64 R55, R60, 0x10, R61.reuse ;  /* 0x000000103c377819 */ /* 0x100fe4000000123d */
[--C-:B------:R-:W-:Y:S01]  /*3670*/  HADD2.F32 R58, -RZ, R57.reuse.H1_H1 ;  /* 0x30000039ff3a7230 */ /* 0x100fe20000004100 */
[----:B------:R-:W-:Y:S01]  /*3680*/  SHF.R.U32.HI R60, RZ, 0x10, R61 ;  /* 0x00000010ff3c7819 */ /* 0x000fe2000001163d */
[----:B------:R-:W-:Y:S02]  /*3690*/  HADD2.F32 R62, -RZ, R57.H0_H0 ;  /* 0x20000039ff3e7230 */ /* 0x000fe40000004100 */
[----:B------:R-:W-:-:S02]  /*36a0*/  HADD2.F32 R33, -RZ, R55.H0_H0 ;  /* 0x20000037ff217230 */ /* 0x000fc40000004100 */
[----:B------:R-:W-:Y:S02]  /*36b0*/  HADD2.F32 R55, -RZ, R56.H0_H0 ;  /* 0x20000038ff377230 */ /* 0x000fe40000004100 */
[----:B------:R-:W-:Y:S02]  /*36c0*/  HADD2.F32 R60, -RZ, R60.H0_H0 ;  /* 0x2000003cff3c7230 */ /* 0x000fe40000004100 */
[-C--:B------:R-:W-:Y:S01]  /*36d0*/  FMUL.FTZ R57, R58, R33.reuse ;  /* 0x000000213a397220 */ /* 0x080fe20000410000 */
[----:B------:R-:W-:-:S03]  /*36e0*/  FMUL.FTZ R33, R62, R33 ;  /* 0x000000213e217220 */ /* 0x000fc60000410000 */
[-C--:B------:R-:W-:Y:S01]  /*36f0*/  FFMA.FTZ R56, R62, R55.reuse, -R57 ;  /* 0x000000373e387223 */ /* 0x080fe20000010839 */
[----:B------:R-:W-:Y:S01]  /*3700*/  FFMA.FTZ R33, R58, R55, R33 ;  /* 0x000000373a217223 */ /* 0x000fe20000010021 */
[----:B------:R-:W-:Y:S02]  /*3710*/  IMAD.MOV.U32 R55, RZ, RZ, R35 ;  /* 0x000000ffff377224 */ /* 0x000fe400078e0023 */
[----:B------:R-:W-:Y:S02]  /*3720*/  HADD2.F32 R58, -RZ, R54.H0_H0 ;  /* 0x20000036ff3a7230 */ /* 0x000fe40000004100 */
[----:B------:R-:W-:Y:S01]  /*3730*/  F2FP.F16.F32.PACK_AB R33, R33, R56 ;  /* 0x000000382121723e */ /* 0x000fe200000000ff */
[--C-:B------:R-:W-:Y:S02]  /*3740*/  HADD2.F32 R35, -RZ, R55.reuse.H1_H1 ;  /* 0x30000037ff237230 */ /* 0x100fe40000004100 */
[----:B------:R-:W-:-:S03]  /*3750*/  HADD2.F32 R55, -RZ, R55.H0_H0 ;  /* 0x20000037ff377230 */ /* 0x000fc60000004100 */
[-C--:B------:R-:W-:Y:S02]  /*3760*/  FMUL.FTZ R54, R35, R60.reuse ;  /* 0x0000003c23367220 */ /* 0x080fe40000410000 */
[C---:B------:R-:W-:Y:S02]  /*3770*/  FMUL.FTZ R60, R55.reuse, R60 ;  /* 0x0000003c373c7220 */ /* 0x040fe40000410000 */
[-C--:B------:R-:W-:Y:S01]  /*3780*/  FFMA.FTZ R54, R55, R58.reuse, -R54 ;  /* 0x0000003a37367223 */ /* 0x080fe20000010836 */
[----:B------:R-:W-:Y:S02]  /*3790*/  HADD2.F32 R55, -RZ, R119.H0_H0 ;  /* 0x20000077ff377230 */ /* 0x000fe40000004100 */
[----:B------:R-:W-:Y:S01]  /*37a0*/  FFMA.FTZ R35, R35, R58, R60 ;  /* 0x0000003a23237223 */ /* 0x000fe2000001003c */
[----:B------:R-:W-:-:S04]  /*37b0*/  IMAD.MOV.U32 R58, RZ, RZ, R32 ;  /* 0x000000ffff3a7224 */ /* 0x000fc800078e0020 */
[----:B------:R-:W-:Y:S01]  /*37c0*/  F2FP.F16.F32.PACK_AB R35, R35, R54 ;  /* 0x000000362323723e */ /* 0x000fe200000000ff */
[--C-:B------:R-:W-:Y:S02]  /*37d0*/  HADD2.F32 R32, -RZ, R58.reuse.H1_H1 ;  /* 0x3000003aff207230 */ /* 0x100fe40000004100 */
[----:B------:R-:W-:-:S03]  /*37e0*/  HADD2.F32 R58, -RZ, R58.H0_H0 ;  /* 0x2000003aff3a7230 */ /* 0x000fc60000004100 */
[-C--:B------:R-:W-:Y:S02]  /*37f0*/  FMUL.FTZ R57, R32, R59.reuse ;  /* 0x0000003b20397220 */ /* 0x080fe40000410000 */
[C---:B------:R-:W-:Y:S02]  /*3800*/  FMUL.FTZ R59, R58.reuse, R59 ;  /* 0x0000003b3a3b7220 */ /* 0x040fe40000410000 */
[-C--:B------:R-:W-:Y:S01]  /*3810*/  FFMA.FTZ R57, R58, R55.reuse, -R57 ;  /* 0x000000373a397223 */ /* 0x080fe20000010839 */
[--C-:B------:R-:W-:Y:S02]  /*3820*/  HADD2.F32 R58, -RZ, R34.reuse.H1_H1 ;  /* 0x30000022ff3a7230 */ /* 0x100fe40000004100 */
[----:B------:R-:W-:Y:S01]  /*3830*/  FFMA.FTZ R32, R32, R55, R59 ;  /* 0x0000003720207223 */ /* 0x000fe2000001003b */
[----:B------:R-:W-:Y:S02]  /*3840*/  HADD2.F32 R55, -RZ, R121.H1_H1 ;  /* 0x30000079ff377230 */ /* 0x000fe40000004100 */
[----:B------:R-:W-:-:S02]  /*3850*/  HADD2.F32 R34, -RZ, R34.H0_H0 ;  /* 0x20000022ff227230 */ /* 0x000fc40000004100 */
[----:B------:R-:W-:Y:S02]  /*3860*/  HADD2.F32 R59, -RZ, R119.H1_H1 ;  /* 0x30000077ff3b7230 */ /* 0x000fe40000004100 */
[----:B------:R-:W-:Y:S01]  /*3870*/  FMUL.FTZ R61, R58, R55 ;  /* 0x000000373a3d7220 */ /* 0x000fe20000410000 */
[----:B------:R-:W-:Y:S01]  /*3880*/  F2FP.F16.F32.PACK_AB R32, R32, R57 ;  /* 0x000000392020723e */ /* 0x000fe200000000ff */
[C---:B------:R-:W-:Y:S02]  /*3890*/  FMUL.FTZ R55, R34.reuse, R55 ;  /* 0x0000003722377220 */ /* 0x040fe40000410000 */
[-C--:B------:R-:W-:Y:S02]  /*38a0*/  FFMA.FTZ R61, R34, R59.reuse, -R61 ;  /* 0x0000003b223d7223 */ /* 0x080fe4000001083d */
[----:B------:R-:W-:-:S05]  /*38b0*/  FFMA.FTZ R58, R58, R59, R55 ;  /* 0x0000003b3a3a7223 */ /* 0x000fca0000010037 */
[----:B------:R-:W-:-:S07]  /*38c0*/  F2FP.F16.F32.PACK_AB R34, R58, R61 ;  /* 0x0000003d3a22723e */ /* 0x000fce00000000ff */
.L_x_10350:
[----:B------:R-:W-:Y:S05]  /*38d0*/  BSYNC B2 ;  /* 0x0000000000027941 */ /* 0x000fea0003800000 */
.L_x_10349:
[----:B------:R2:W-:Y:S02]  /*38e0*/  STG.E.128 desc[UR60][R36.64+0x20], R32 ;  /* 0x0000202024007986 */ /* 0x0005e4000c101d3c */
.L_x_10348:
[----:B------:R-:W-:Y:S05]  /*38f0*/  BSYNC B1 ;  /* 0x0000000000017941 */ /* 0x000fea0003800000 */
.L_x_10347:
[----:B------:R-:W-:Y:S01]  /*3900*/  ISETP.NE.AND P4, PT, R12, RZ, PT ;  /* 0x000000ff0c00720c */ /* 0x000fe20003f85270 */
[----:B------:R-:W-:-:S12]  /*3910*/  BSSY B1, `(.L_x_10351) ;  /* 0x0000035000017945 */ /* 0x000fd80003800000 */
[----:B------:R-:W-:Y:S05]  /*3920*/  @!P4 BRA `(.L_x_10352) ;  /* 0x0000000000ccc947 */ /* 0x000fea0003800000 */
[----:B------:R-:W3:Y:S01]  /*3930*/  LDL R54, [R1+0x68] ;  /* 0x0000680001367983 */ /* 0x000ee20000100800 */
[----:B------:R-:W-:Y:S03]  /*3940*/  BSSY B2, `(.L_x_10353) ;  /* 0x0000030000027945 */ /* 0x000fe60003800000 */
[----:B-12---:R1:W2:Y:S01]  /*3950*/  LDS.128 R32, [R82+0x18c00] ;  /* 0x018c000052207984 */ /* 0x0062a20000000c00 */
[----:B---3--:R-:W-:-:S13]  /*3960*/  ISETP.GE.AND P4, PT, R54, R107, PT ;  /* 0x0000006b3600720c */ /* 0x008fda0003f86270 */
[----:B-12---:R-:W-:Y:S05]  /*3970*/  @P4 BRA `(.L_x_10354) ;  /* 0x0000000000b04947 */ /* 0x006fea0003800000 */
[----:B------:R-:W-:Y:S01]  /*3980*/  SHF.R.U64 R54, R52, 0x10, R53 ;  /* 0x0000001034367819 */ /* 0x000fe20000001235 */
[----:B------:R-:W-:Y:S01]  /*3990*/  IMAD.MOV.U32 R52, RZ, RZ, R33 ;  /* 0x000000ffff347224 */ /* 0x000fe200078e0021 */
[----:B------:R-:W-:Y:S01]  /*39a0*/  SHF.R.U64 R50, R50, 0x10, R51 ;  /* 0x0000001032327819 */ /* 0x000fe20000001233 */
[----:B------:R-:W-:Y:S01]  /*39b0*/  HADD2.F32 R57, -RZ, R120.H1_H1 ;  /* 0x30000078ff397230 */ /* 0x000fe20000004100 */
        /* <DEDUP_REMOVED lines=8> */
[----:B------:R-:W-:Y:S02]  /*3a40*/  HADD2.F32 R55, -RZ, R120.H0_H0 ;  /* 0x20000078ff377230 */ /* 0x000fe40000004100 */
[----:B------:R-:W-:Y:S01]  /*3a50*/  FFMA.FTZ R33, R33, R50, R54 ;  /* 0x0000003221217223 */ /* 0x000fe20000010036 */
[----:B------:R-:W-:Y:S01]  /*3a60*/  IMAD.MOV.U32 R54, RZ, RZ, R35 ;  /* 0x000000ffff367224 */ /* 0x000fe200078e0023 */
[----:B------:R-:W-:Y:S01]  /*3a70*/  SHF.R.U32.HI R50, RZ, 0x10, R51 ;  /* 0x00000010ff327819 */ /* 0x000fe20000011633 */
[----:B------:R-:W-:Y:S02]  /*3a80*/  IMAD.MOV.U32 R51, RZ, RZ, R32 ;  /* 0x000000ffff337224 */ /* 0x000fe400078e0020 */
        /* <DEDUP_REMOVED lines=27> */
.L_x_10354:
[----:B------:R-:W-:Y:S05]  /*3c40*/  BSYNC B2 ;  /* 0x0000000000027941 */ /* 0x000fea0003800000 */
.L_x_10353:
[----:B------:R3:W-:Y:S02]  /*3c50*/  STG.E.128 desc[UR60][R36.64+0x40], R32 ;  /* 0x0000402024007986 */ /* 0x0007e4000c101d3c */
.L_x_10352:
[----:B------:R-:W-:Y:S05]  /*3c60*/  BSYNC B1 ;  /* 0x0000000000017941 */ /* 0x000fea0003800000 */
.L_x_10351:
[----:B------:R-:W-:Y:S01]  /*3c70*/  ISETP.NE.AND P4, PT, R13, RZ, PT ;  /* 0x000000ff0d00720c */ /* 0x000fe20003f85270 */
[----:B------:R-:W-:-:S12]  /*3c80*/  BSSY B1, `(.L_x_10355) ;  /* 0x0000034000017945 */ /* 0x000fd80003800000 */
[----:B------:R-:W-:Y:S05]  /*3c90*/  @!P4 BRA `(.L_x_10356) ;  /* 0x0000000000c8c947 */ /* 0x000fea0003800000 */
[----:B------:R-:W4:Y:S01]  /*3ca0*/  LDL R50, [R1+0x6c] ;  /* 0x00006c0001327983 */ /* 0x000f220000100800 */
[----:B------:R-:W-:Y:S03]  /*3cb0*/  BSSY B2, `(.L_x_10357) ;  /* 0x000002f000027945 */ /* 0x000fe60003800000 */
[----:B-123--:R1:W2:Y:S01]  /*3cc0*/  LDS.128 R32, [R21+0x18c00] ;  /* 0x018c000015207984 */ /* 0x00e2a20000000c00 */
[----:B----4-:R-:W-:-:S13]  /*3cd0*/  ISETP.GE.AND P4, PT, R50, R107, PT ;  /* 0x0000006b3200720c */ /* 0x010fda0003f86270 */
[----:B-12---:R-:W-:Y:S05]  /*3ce0*/  @P4 BRA `(.L_x_10358) ;  /* 0x0000000000ac4947 */ /* 0x006fea0003800000 */
[----:B------:R-:W-:Y:S01]  /*3cf0*/  SHF.R.U64 R48, R48, 0x10, R49 ;  /* 0x0000001030307819 */ /* 0x000fe20000001231 */
[----:B------:R-:W-:Y:S01]  /*3d00*/  IMAD.MOV.U32 R50, RZ, RZ, R33 ;  /* 0x000000ffff327224 */ /* 0x000fe200078e0021 */
        /* <DEDUP_REMOVED lines=11> */
[----:B------:R-:W-:Y:S01]  /*3dc0*/  SHF.R.U32.HI R48, RZ, 0x10, R49 ;  /* 0x00000010ff307819 */ /* 0x000fe20000011631 */
[----:B------:R-:W-:Y:S02]  /*3dd0*/  IMAD.MOV.U32 R46, RZ, RZ, R35 ;  /* 0x000000ffff2e7224 */ /* 0x000fe400078e0023 */
[----:B------:R-:W-:Y:S01]  /*3de0*/  HADD2.F32 R49, -RZ, R116.H1_H1 ;  /* 0x30000074ff317230 */ /* 0x000fe20000004100 */
[----:B------:R-:W-:Y:S01]  /*3df0*/  F2FP.F16.F32.PACK_AB R33, R33, R50 ;  /* 0x000000322121723e */ /* 0x000fe200000000ff */
[----:B------:R-:W-:Y:S02]  /*3e00*/  HADD2.F32 R48, -RZ, R48.H0_H0 ;  /* 0x20000030ff307230 */ /* 0x000fe40000004100 */
[--C-:B------:R-:W-:Y:S02]  /*3e10*/  HADD2.F32 R35, -RZ, R46.reuse.H1_H1 ;  /* 0x3000002eff237230 */ /* 0x100fe40000004100 */
[----:B------:R-:W-:-:S02]  /*3e20*/  HADD2.F32 R47, -RZ, R46.H0_H0 ;  /* 0x2000002eff2f7230 */ /* 0x000fc40000004100 */
[----:B------:R-:W-:Y:S02]  /*3e30*/  IMAD.MOV.U32 R46, RZ, RZ, R32 ;  /* 0x000000ffff2e7224 */ /* 0x000fe400078e0020 */
[-C--:B------:R-:W-:Y:S01]  /*3e40*/  FMUL.FTZ R32, R35, R48.reuse ;  /* 0x0000003023207220 */ /* 0x080fe20000410000 */
[----:B------:R-:W-:-:S03]  /*3e50*/  FMUL.FTZ R48, R47, R48 ;  /* 0x000000302f307220 */ /* 0x000fc60000410000 */
[-C--:B------:R-:W-:Y:S01]  /*3e60*/  FFMA.FTZ R32, R47, R52.reuse, -R32 ;  /* 0x000000342f207223 */ /* 0x080fe20000010820 */
[--C-:B------:R-:W-:Y:S02]  /*3e70*/  HADD2.F32 R47, -RZ, R46.reuse.H1_H1 ;  /* 0x3000002eff2f7230 */ /* 0x100fe40000004100 */
[----:B------:R-:W-:Y:S01]  /*3e80*/  FFMA.FTZ R35, R35, R52, R48 ;  /* 0x0000003423237223 */ /* 0x000fe20000010030 */
[--C-:B------:R-:W-:Y:S02]  /*3e90*/  HADD2.F32 R48, -RZ, R117.reuse.H0_H0 ;  /* 0x20000075ff307230 */ /* 0x100fe40000004100 */
[----:B------:R-:W-:Y:S02]  /*3ea0*/  HADD2.F32 R46, -RZ, R46.H0_H0 ;  /* 0x2000002eff2e7230 */ /* 0x000fe40000004100 */
[----:B------:R-:W-:Y:S02]  /*3eb0*/  HADD2.F32 R117, -RZ, R117.H1_H1 ;  /* 0x30000075ff757230 */ /* 0x000fe40000004100 */
[----:B------:R-:W-:Y:S01]  /*3ec0*/  FMUL.FTZ R51, R47, R48 ;  /* 0x000000302f337220 */ /* 0x000fe20000410000 */
[----:B------:R-:W-:Y:S01]  /*3ed0*/  F2FP.F16.F32.PACK_AB R35, R35, R32 ;  /* 0x000000202323723e */ /* 0x000fe200000000ff */
        /* <DEDUP_REMOVED lines=8> */
[----:B------:R-:W-:Y:S02]  /*3f60*/  F2FP.F16.F32.PACK_AB R32, R49, R46 ;  /* 0x0000002e3120723e */ /* 0x000fe400000000ff */
[-C--:B------:R-:W-:Y:S01]  /*3f70*/  FFMA.FTZ R51, R34, R47.reuse, -R51 ;  /* 0x0000002f22337223 */ /* 0x080fe20000010833 */
[----:B------:R-:W-:-:S05]  /*3f80*/  FFMA.FTZ R48, R48, R47, R117 ;  /* 0x0000002f30307223 */ /* 0x000fca0000010075 */
[----:B------:R-:W-:-:S07]  /*3f90*/  F2FP.F16.F32.PACK_AB R34, R48, R51 ;  /* 0x000000333022723e */ /* 0x000fce00000000ff */
.L_x_10358:
[----:B------:R-:W-:Y:S05]  /*3fa0*/  BSYNC B2 ;  /* 0x0000000000027941 */ /* 0x000fea0003800000 */
.L_x_10357:
[----:B------:R4:W-:Y:S02]  /*3fb0*/  STG.E.128 desc[UR60][R36.64+0x60], R32 ;  /* 0x0000602024007986 */ /* 0x0009e4000c101d3c */
.L_x_10356:
[----:B------:R-:W-:Y:S05]  /*3fc0*/  BSYNC B1 ;  /* 0x0000000000017941 */ /* 0x000fea0003800000 */
.L_x_10355:
[----:B------:R-:W-:Y:S01]  /*3fd0*/  ISETP.NE.AND P4, PT, R14, RZ, PT ;  /* 0x000000ff0e00720c */ /* 0x000fe20003f85270 */
[----:B------:R-:W-:-:S12]  /*3fe0*/  BSSY B1, `(.L_x_10359) ;  /* 0x0000031000017945 */ /* 0x000fd80003800000 */
[----:B------:R-:W-:Y:S05]  /*3ff0*/  @!P4 BRA `(.L_x_10360) ;  /* 0x0000000000bcc947 */ /* 0x000fea0003800000 */
[----:B------:R-:W5:Y:S01]  /*4000*/  LDL R46, [R1+0x70] ;  /* 0x00007000012e7983 */ /* 0x000f620000100800 */
[----:B------:R-:W-:Y:S03]  /*4010*/  BSSY B2, `(.L_x_10361) ;  /* 0x000002c000027945 */ /* 0x000fe60003800000 */
[----:B-1234-:R1:W2:Y:S01]  /*4020*/  LDS.128 R32, [R82+0x1b000] ;  /* 0x01b0000052207984 */ /* 0x01e2a20000000c00 */
[----:B-----5:R-:W-:-:S13]  /*4030*/  ISETP.GE.AND P4, PT, R46, R107, PT ;  /* 0x0000006b2e00720c */ /* 0x020fda0003f86270 */
[----:B-12---:R-:W-:Y:S05]  /*4040*/  @P4 BRA `(.L_x_10362) ;  /* 0x0000000000a04947 */ /* 0x006fea0003800000 */
[----:B------:R-:W-:Y:S02]  /*4050*/  SHF.R.U64 R42, R42, 0x10, R43 ;  /* 0x000000102a2a7819 */ /* 0x000fe4000000122b */
[--C-:B------:R-:W-:Y:S01]  /*4060*/  SHF.R.U64 R46, R44, 0x10, R45.reuse ;  /* 0x000000102c2e7819 */ /* 0x100fe2000000122d */
[--C-:B------:R-:W-:Y:S01]  /*4070*/  HADD2.F32 R44, -RZ, R35.reuse.H1_H1 ;  /* 0x30000023ff2c7230 */ /* 0x100fe20000004100 */
[----:B------:R-:W-:Y:S01]  /*4080*/  SHF.R.U32.HI R47, RZ, 0x10, R45 ;  /* 0x00000010ff2f7819 */ /* 0x000fe2000001162d */
[----:B------:R-:W-:Y:S01]  /*4090*/  HADD2.F32 R35, -RZ, R35.H0_H0 ;  /* 0x20000023ff237230 */ /* 0x000fe20000004100 */
[----:B------:R-:W-:Y:S01]  /*40a0*/  SHF.R.U32.HI R48, RZ, 0x10, R43 ;  /* 0x00000010ff307819 */ /* 0x000fe2000001162b */
[----:B------:R-:W-:Y:S02]  /*40b0*/  HADD2.F32 R43, -RZ, R42.H0_H0 ;  /* 0x2000002aff2b7230 */ /* 0x000fe40000004100 */
[----:B------:R-:W-:Y:S02]  /*40c0*/  HADD2.F32 R42, -RZ, R33.H1_H1 ;  /* 0x30000021ff2a7230 */ /* 0x000fe40000004100 */
[----:B------:R-:W-:-:S02]  /*40d0*/  HADD2.F32 R46, -RZ, R46.H0_H0 ;  /* 0x2000002eff2e7230 */ /* 0x000fc40000004100 */
[----:B------:R-:W-:Y:S02]  /*40e0*/  HADD2.F32 R33, -RZ, R33.H0_H0 ;  /* 0x20000021ff217230 */ /* 0x000fe40000004100 */
[----:B------:R-:W-:Y:S02]  /*40f0*/  HADD2.F32 R47, -RZ, R47.H0_H0 ;  /* 0x2000002fff2f7230 */ /* 0x000fe40000004100 */
[----:B------:R-:W-:Y:S02]  /*4100*/  HADD2.F32 R45, -RZ, R48.H0_H0 ;  /* 0x20000030ff2d7230 */ /* 0x000fe40000004100 */
[-C--:B------:R-:W-:Y:S01]  /*4110*/  FMUL.FTZ R48, R42, R46.reuse ;  /* 0x0000002e2a307220 */ /* 0x080fe20000410000 */
[----:B------:R-:W-:Y:S01]  /*4120*/  FMUL.FTZ R49, R33, R46 ;  /* 0x0000002e21317220 */ /* 0x000fe20000410000 */
[-C--:B------:R-:W-:Y:S01]  /*4130*/  FMUL.FTZ R46, R44, R47.reuse ;  /* 0x0000002f2c2e7220 */ /* 0x080fe20000410000 */
[----:B------:R-:W-:Y:S01]  /*4140*/  FMUL.FTZ R47, R35, R47 ;  /* 0x0000002f232f7220 */ /* 0x000fe20000410000 */
[-C--:B------:R-:W-:Y:S01]  /*4150*/  FFMA.FTZ R33, R33, R43.reuse, -R48 ;  /* 0x0000002b21217223 */ /* 0x080fe20000010830 */
[----:B------:R-:W-:Y:S01]  /*4160*/  FFMA.FTZ R42, R42, R43, R49 ;  /* 0x0000002b2a2a7223 */ /* 0x000fe20000010031 */
[----:B------:R-:W-:-:S02]  /*4170*/  HADD2.F32 R43, -RZ, R32.H1_H1 ;  /* 0x30000020ff2b7230 */ /* 0x000fc40000004100 */
[-C--:B------:R-:W-:Y:S01]  /*4180*/  FFMA.FTZ R44, R44, R45.reuse, R47 ;  /* 0x0000002d2c2c7223 */ /* 0x080fe2000001002f */
[----:B------:R-:W-:Y:S01]  /*4190*/  FFMA.FTZ R35, R35, R45, -R46 ;  /* 0x0000002d23237223 */ /* 0x000fe2000001082e */
[----:B------:R-:W-:Y:S01]  /*41a0*/  HADD2.F32 R47, -RZ, R114.H0_H0 ;  /* 0x20000072ff2f7230 */ /* 0x000fe20000004100 */
        /* <DEDUP_REMOVED lines=18> */
.L_x_10362:
[----:B------:R-:W-:Y:S05]  /*42d0*/  BSYNC B2 ;  /* 0x0000000000027941 */ /* 0x000fea0003800000 */
.L_x_10361:
[----:B------:R1:W-:Y:S02]  /*42e0*/  STG.E.128 desc[UR60][R36.64+0x80], R32 ;  /* 0x0000802024007986 */ /* 0x0003e4000c101d3c */
.L_x_10360:
[----:B------:R-:W-:Y:S05]  /*42f0*/  BSYNC B1 ;  /* 0x0000000000017941 */ /* 0x000fea0003800000 */
.L_x_10359:
[----:B------:R-:W-:-:S13]  /*4300*/  ISETP.NE.AND P4, PT, R15, RZ, PT ;  /* 0x000000ff0f00720c */ /* 0x000fda0003f85270 */
[----:B------:R-:W-:Y:S05]  /*4310*/  @!P4 BRA `(.L_x_10342) ;  /* 0x000000240034c947 */ /* 0x000fea0003800000 */
[----:B------:R-:W5:Y:S01]  /*4320*/  LDL R42, [R1+0x74] ;  /* 0x00007400012a7983 */ /* 0x000f620000100800 */
[----:B------:R-:W-:Y:S03]  /*4330*/  BSSY B1, `(.L_x_10363) ;  /* 0x000002d000017945 */ /* 0x000fe60003800000 */
[----:B-1234-:R1:W2:Y:S01]  /*4340*/  LDS.128 R32, [R21+0x1b000] ;  /* 0x01b0000015207984 */ /* 0x01e2a20000000c00 */
[----:B-----5:R-:W-:-:S13]  /*4350*/  ISETP.GE.AND P4, PT, R42, R107, PT ;  /* 0x0000006b2a00720c */ /* 0x020fda0003f86270 */
[----:B-12---:R-:W-:Y:S05]  /*4360*/  @P4 BRA `(.L_x_10364) ;  /* 0x0000000000a44947 */ /* 0x006fea0003800000 */
[--C-:B------:R-:W-:Y:S01]  /*4370*/  SHF.R.U64 R43, R38, 0x10, R39.reuse ;  /* 0x00000010262b7819 */ /* 0x100fe20000001227 */
[----:B------:R-:W-:Y:S01]  /*4380*/  IMAD.MOV.U32 R38, RZ, RZ, R34 ;  /* 0x000000ffff267224 */ /* 0x000fe200078e0022 */
        /* <DEDUP_REMOVED lines=39> */
.L_x_10364:
[----:B------:R-:W-:Y:S05]  /*4600*/  BSYNC B1 ;  /* 0x0000000000017941 */ /* 0x000fea0003800000 */
.L_x_10363:
[----:B------:R1:W-:Y:S01]  /*4610*/  STG.E.128 desc[UR60][R36.64+0xa0], R32 ;  /* 0x0000a02024007986 */ /* 0x0003e2000c101d3c */
[----:B------:R-:W-:Y:S05]  /*4620*/  BRA `(.L_x_10342) ;  /* 0x0000002000707947 */ /* 0x000fea0003800000 */
.L_x_10336:
        /* <DEDUP_REMOVED lines=21> */
[----:B------:R-:W-:Y:S02]  /*4780*/  IADD3 R57, P3, R64, R56, RZ ;  /* 0x0000003840397210 */ /* 0x000fe40007f7e0ff */
[----:B------:R-:W-:-:S03]  /*4790*/  CS2R R52, SRZ ;  /* 0x0000000000347805 */ /* 0x000fc6000001ff00 */
[----:B------:R-:W-:Y:S01]  /*47a0*/  IMAD.X R90, R90, 0x1, R87, P3 ;  /* 0x000000015a5a7824 */ /* 0x000fe200018e0657 */
        /* <DEDUP_REMOVED lines=10> */
[----:B------:R-:W5:Y:S04]  /*4850*/  @!P3 LDG.E.128 R40, desc[UR60][R44.64] ;  /* 0x0000003c2c28b981 */ /* 0x000f68000c1e1d00 */
[----:B------:R-:W5:Y:S01]  /*4860*/  @!P3 LDG.E.128 R52, desc[UR60][R56.64] ;  /* 0x0000003c3834b981 */ /* 0x000f62000c1e1d00 */
[----:B------:R-:W-:Y:S02]  /*4870*/  ISETP.GE.AND P3, PT, R0, R107, PT ;  /* 0x0000006b0000720c */ /* 0x000fe40003f66270 */
[----:B------:R-:W-:Y:S02]  /*4880*/  CS2R R34, SRZ ;  /* 0x0000000000227805 */ /* 0x000fe4000001ff00 */
[----:B------:R-:W-:-:S09]  /*4890*/  CS2R R32, SRZ ;  /* 0x0000000000207805 */ /* 0x000fd2000001ff00 */
[----:B------:R-:W5:Y:S04]  /*48a0*/  @!P3 LDG.E.128 R36, desc[UR60][R44.64+0x20] ;  /* 0x0000203c2c24b981 */ /* 0x000f68000c1e1d00 */
[----:B------:R-:W5:Y:S01]  /*48b0*/  @!P3 LDG.E.128 R48, desc[UR60][R56.64+0x20] ;  /* 0x0000203c3830b981 */ /* 0x000f62000c1e1d00 */
[----:B------:R-:W-:Y:S02]  /*48c0*/  ISETP.GE.AND P3, PT, R4, R107, PT ;  /* 0x0000006b0400720c */ /* 0x000fe40003f66270 */
[----:B------:R-:W-:-:S11]  /*48d0*/  CS2R R46, SRZ ;  /* 0x00000000002e7805 */ /* 0x000fd6000001ff00 */
[----:B------:R0:W5:Y:S02]  /*48e0*/  @!P3 LDG.E.128 R32, desc[UR60][R44.64+0x40] ;  /* 0x0000403c2c20b981 */ /* 0x000164000c1e1d00 */
[----:B0-----:R-:W-:-:S06]  /*48f0*/  CS2R R44, SRZ ;  /* 0x00000000002c7805 */ /* 0x001fcc000001ff00 */
[----:B------:R0:W5:Y:S02]  /*4900*/  @!P3 LDG.E.128 R44, desc[UR60][R56.64+0x40] ;  /* 0x0000403c382cb981 */ /* 0x000164000c1e1d00 */
.L_x_10366:
[----:B------:R-:W-:Y:S05]  /*4910*/  BSYNC B1 ;  /* 0x0000000000017941 */ /* 0x000fea0003800000 */
.L_x_10365:
        /* <DEDUP_REMOVED lines=12> */
[----:B------:R-:W-:-:S03]  /*49e0*/  IMAD.MOV.U32 R56, RZ, RZ, R36 ;  /* 0x000000ffff387224 */ /* 0x000fc600078e0024 */
[----:B------:R-:W-:Y:S01]  /*49f0*/  PRMT R130, R20, 0x7610, R130 ;  /* 0x0000761014827816 */ /* 0x000fe20000000082 */
[----:B------:R-:W-:Y:S01]  /*4a00*/  IMAD.MOV.U32 R20, RZ, RZ, R42 ;  /* 0x000000ffff147224 */ /* 0x000fe200078e002a */
[----:B------:R-:W-:Y:S01]  /*4a10*/  PRMT R128, R56, 0x7610, R128 ;  /* 0x0000761038807816 */ /* 0x000fe20000000080 */
[----:B------:R-:W-:-:S05]  /*4a20*/  IMAD.MOV.U32 R56, RZ, RZ, R43 ;  /* 0x000000ffff387224 */ /* 0x000fca00078e002b */
        /* <DEDUP_REMOVED lines=15> */
[----:B------:R-:W-:-:S04]  /*4b20*/  PRMT R127, R56, 0x7610, R127 ;  /* 0x00007610387f7816 */ /* 0x000fc8000000007f */
        /* <DEDUP_REMOVED lines=14> */
.L_x_10367:
[----:B------:R-:W-:Y:S01]  /*4c10*/  IMAD R20, R17, 0x8, R16 ;  /* 0x0000000811147824 */ /* 0x000fe200078e0210 */
[----:B------:R-:W-:Y:S01]  /*4c20*/  SHF.L.U32 R90, R155, 0x1f, RZ ;  /* 0x0000001f9b5a7819 */ /* 0x000fe200000006ff */
[----:B------:R-:W-:Y:S03]  /*4c30*/  BSSY B1, `(.L_x_10368) ;  /* 0x0000003000017945 */ /* 0x000fe60003800000 */
[----:B------:R-:W0:Y:S02]  /*4c40*/  SYNCS.PHASECHK.TRANS64.TRYWAIT P5, [R20+URZ+0x31c90], R90 ;  /* 0x031c905a140075a7 */ /* 0x000e2400080a017f */
[----:B0-----:R-:W-:Y:S05]  /*4c50*/  @!P5 BRA `(.L_x_10369) ;  /* 0x0000019c00e8d947 */ /* 0x001fea0003800000 */
.L_x_10630:
[----:B------:R-:W-:Y:S05]  /*4c60*/  BSYNC B1 ;  /* 0x0000000000017941 */ /* 0x000fea0003800000 */
.L_x_10368:
[----:B------:R-:W-:Y:S05]  /*4c70*/  @P4 BRA `(.L_x_10342) ;  /* 0x0000001800dc4947 */ /* 0x000fea0003800000 */
[----:B------:R-:W1:Y:S01]  /*4c80*/  LDC R110, c[0x0][0x2f4] ;  /* 0x0000bd00ff6e7b82 */ /* 0x000e620000000800 */
[----:B------:R-:W-:Y:S01]  /*4c90*/  ISETP.NE.AND P4, PT, R10, RZ, PT ;  /* 0x000000ff0a00720c */ /* 0x000fe20003f85270 */
[----:B------:R-:W-:Y:S01]  /*4ca0*/  ULDC.64 UR4, c[0x0][0x300] ;  /* 0x0000c00000047ab9 */ /* 0x000fe20000000a00 */
[----:B------:R-:W-:Y:S01]  /*4cb0*/  SHF.R.S32.HI R56, RZ, 0x1f, R19 ;  /* 0x0000001fff387819 */ /* 0x000fe20000011413 */
[----:B------:R-:W-:Y:S01]  /*4cc0*/  IMAD.MOV.U32 R97, RZ, RZ, R96 ;  /* 0x000000ffff617224 */ /* 0x000fe200078e0060 */
[----:B------:R-:W-:Y:S01]  /*4cd0*/  BSSY B1, `(.L_x_10370) ;  /* 0x0000088000017945 */ /* 0x000fe20003800000 */
[----:B------:R-:W-:Y:S02]  /*4ce0*/  IMAD.MOV.U32 R96, RZ, RZ, R60 ;  /* 0x000000ffff607224 */ /* 0x000fe400078e003c */
[----:B------:R-:W-:Y:S02]  /*4cf0*/  IMAD R56, R56, UR4, RZ ;  /* 0x0000000438387c24 */ /* 0x000fe4000f8e02ff */
[----:B------:R-:W-:-:S04]  /*4d00*/  IMAD.WIDE.U32 R96, R19, UR4, R96 ;  /* 0x0000000413607c25 */ /* 0x000fc8000f8e0060 */
[----:B------:R-:W-:-:S04]  /*4d10*/  IMAD R56, R19, UR5, R56 ;  /* 0x0000000513387c24 */ /* 0x000fc8000f8e0238 */
[----:B------:R-:W-:Y:S02]  /*4d20*/  IMAD.IADD R114, R56, 0x1, R97 ;  /* 0x0000000138727824 */ /* 0x000fe400078e0261 */
[----:B-1----:R-:W-:Y:S01]  /*4d30*/  IMAD.IADD R116, R110, 0x1, -R108 ;  /* 0x000000016e747824 */ /* 0x002fe200078e0a6c */
[----:B------:R-:W-:Y:S06]  /*4d40*/  @!P4 BRA `(.L_x_10371) ;  /* 0x000000080000c947 */ /* 0x000fec0003800000 */
[----:B------:R-:W2:Y:S04]  /*4d50*/  LDL R62, [R1+0x54] ;  /* 0x00005400013e7983 */ /* 0x000ea80000100800 */
[----:B------:R-:W3:Y:S04]  /*4d60*/  LDL R58, [R1+0x58] ;  /* 0x00005800013a7983 */ /* 0x000ee80000100800 */
[----:B------:R-:W4:Y:S01]  /*4d70*/  LDL R59, [R1+0x5c] ;  /* 0x00005c00013b7983 */ /* 0x000f220000100800 */
[----:B------:R-:W-:-:S04]  /*4d80*/  SEL R56, R108, R116, !P0 ;  /* 0x000000746c387207 */ /* 0x000fc80004000000 */
[----:B------:R-:W-:-:S04]  /*4d90*/  SHF.R.S32.HI R57, RZ, 0x1f, R56 ;  /* 0x0000001fff397819 */ /* 0x000fc80000011438 */
[----:B------:R-:W-:-:S04]  /*4da0*/  LEA.HI R57, R57, R56, RZ, 0x4 ;  /* 0x0000003839397211 */ /* 0x000fc800078f20ff */
[----:B------:R-:W-:-:S04]  /*4db0*/  SHF.R.S32.HI R57, RZ, 0x4, R57 ;  /* 0x00000004ff397819 */ /* 0x000fc80000011439 */
[----:B------:R-:W-:-:S04]  /*4dc0*/  LEA.HI.SX32 R117, R7, R57, 0x1d ;  /* 0x0000003907757211 */ /* 0x000fc800078feaff */
[----:B------:R-:W-:-:S04]  /*4dd0*/  SHF.R.S32.HI R57, RZ, 0x1f, R117 ;  /* 0x0000001fff397819 */ /* 0x000fc80000011475 */
[----:B------:R-:W-:Y:S01]  /*4de0*/  LEA.HI R57, R57, R117, RZ, 0x2 ;  /* 0x0000007539397211 */ /* 0x000fe200078f10ff */
[----:B------:R-:W-:-:S03]  /*4df0*/  IMAD.SHL.U32 R117, R117, 0x8, RZ ;  /* 0x0000000875757824 */ /* 0x000fc600078e00ff */
[----:B------:R-:W-:Y:S02]  /*4e00*/  SHF.R.S32.HI R57, RZ, 0x2, R57 ;  /* 0x00000002ff397819 */ /* 0x000fe40000011439 */
[----:B------:R-:W-:Y:S01]  /*4e10*/  ISETP.GE.AND P4, PT, R22, R107, PT ;  /* 0x0000006b1600720c */ /* 0x000fe20003f86270 */
[----:B------:R-:W-:Y:S01]  /*4e20*/  BSSY B2, `(.L_x_10372) ;  /* 0x0000066000027945 */ /* 0x000fe20003800000 */
[----:B--2---:R-:W-:-:S04]  /*4e30*/  LOP3.LUT R56, R62, 0x18, R117, 0xf8, !PT ;  /* 0x000000183e387812 */ /* 0x004fc800078ef875 */
[----:B---3--:R-:W-:Y:S01]  /*4e40*/  LOP3.LUT R56, R56, R58, RZ, 0x3c, !PT ;  /* 0x0000003a38387212 */ /* 0x008fe200078e3cff */
[----:B----4-:R-:W-:-:S04]  /*4e50*/  IMAD R57, R57, 0x1200, R59 ;  /* 0x0000120039397824 */ /* 0x010fc800078e023b */
[----:B------:R-:W-:-:S04]  /*4e60*/  IMAD.IADD R56, R57, 0x1, R56 ;  /* 0x0000000139387824 */ /* 0x000fc800078e0238 */
[C---:B------:R-:W-:Y:S02]  /*4e70*/  IMAD R60, R17.reuse, 0x3600, R56 ;  /* 0x00003600113c7824 */ /* 0x040fe400078e0238 */
[----:B------:R-:W-:Y:S02]  /*4e80*/  IMAD R56, R17, 0x3600, R105 ;  /* 0x0000360011387824 */ /* 0x000fe400078e0269 */
[--C-:B------:R-:W-:Y:S02]  /*4e90*/  IMAD R60, R60, 0x2, R16.reuse ;  /* 0x000000023c3c7824 */ /* 0x100fe400078e0210 */
[----:B------:R-:W-:-:S04]  /*4ea0*/  IMAD R56, R56, 0x2, R16 ;  /* 0x0000000238387824 */ /* 0x000fc800078e0210 */
[----:B------:R-:W1:Y:S04]  /*4eb0*/  LDS.128 R60, [R60+0x16a00] ;  /* 0x016a00003c3c7984 */ /* 0x000e680000000c00 */
[----:B------:R-:W2:Y:S01]  /*4ec0*/  LDS.128 R56, [R56+0x16a00] ;  /* 0x016a000038387984 */ /* 0x000ea20000000c00 */
[----:B------:R-:W-:Y:S05]  /*4ed0*/  @P4 BRA `(.L_x_10373) ;  /* 0x0000000400684947 */ /* 0x000fea0003800000 */
[----:B-1----:R-:W-:Y:S01]  /*4ee0*/  IMAD.MOV.U32 R120, RZ, RZ, R61 ;  /* 0x000000ffff787224 */ /* 0x002fe200078e003d */
        /* <DEDUP_REMOVED lines=8> */
[CC--:B------:R-:W-:Y:S01]  /*4f70*/  FMUL.FTZ R61, R57.reuse, R118.reuse ;  /* 0x00000076393d7220 */ /* 0x0c0fe20000410000 */
        /* <DEDUP_REMOVED lines=12> */
[----:B------:R-:W-:Y:S02]  /*5040*/  HADD2.F32 R118, -RZ, R118.H0_H0 ;  /* 0x20000076ff767230 */ /* 0x000fe40000004100 */
[C---:B------:R-:W-:Y:S01]  /*5050*/  FMUL.FTZ R121, R53.reuse, R121 ;  /* 0x0000007935797220 */ /* 0x040fe20000410000 */
[----:B------:R-:W-:Y:S01]  /*5060*/  FFMA.FTZ R53, R53, R41, -R119 ;  /* 0x0000002935357223 */ /* 0x000fe20000010877 */
[----:B------:R-:W-:-:S02]  /*5070*/  HADD2.F32 R119, -RZ, R133.H0_H0 ;  /* 0x20000085ff777230 */ /* 0x000fc40000004100 */
[----:B------:R-:W-:Y:S01]  /*5080*/  FFMA.FTZ R41, R52, R41, R121 ;  /* 0x0000002934297223 */ /* 0x000fe20000010079 */
[----:B------:R-:W-:Y:S02]  /*5090*/  IMAD.MOV.U32 R52, RZ, RZ, R59 ;  /* 0x000000ffff347224 */ /* 0x000fe400078e003b */
[----:B------:R-:W-:Y:S02]  /*50a0*/  HADD2.F32 R121, -RZ, R131.H1_H1 ;  /* 0x30000083ff797230 */ /* 0x000fe40000004100 */
[----:B------:R-:W-:Y:S01]  /*50b0*/  FMUL.FTZ R59, R120, R119 ;  /* 0x00000077783b7220 */ /* 0x000fe20000410000 */
[----:B------:R-:W-:Y:S01]  /*50c0*/  F2FP.F16.F32.PACK_AB R53, R53, R61 ;  /* 0x0000003d3535723e */ /* 0x000fe200000000ff */
[----:B------:R-:W-:Y:S01]  /*50d0*/  HADD2.F32 R122, -RZ, R52.H0_H0 ;  /* 0x20000034ff7a7230 */ /* 0x000fe20000004100 */
[----:B------:R-:W-:-:S03]  /*50e0*/  F2FP.F16.F32.PACK_AB R41, R41, R57 ;  /* 0x000000392929723e */ /* 0x000fc600000000ff */
[----:B------:R-:W-:Y:S02]  /*50f0*/  IMAD.MOV.U32 R57, RZ, RZ, R53 ;  /* 0x000000ffff397224 */ /* 0x000fe400078e0035 */
[C---:B------:R-:W-:Y:S01]  /*5100*/  FMUL.FTZ R119, R122.reuse, R119 ;  /* 0x000000777a777220 */ /* 0x040fe20000410000 */
[-C--:B------:R-:W-:Y:S01]  /*5110*/  FFMA.FTZ R59, R122, R121.reuse, -R59 ;  /* 0x000000797a3b7223 */ /* 0x080fe2000001083b */
[----:B------:R-:W-:Y:S02]  /*5120*/  HADD2.F32 R122, -RZ, R133.H1_H1 ;  /* 0x30000085ff7a7230 */ /* 0x000fe40000004100 */
[----:B------:R-:W-:Y:S01]  /*5130*/  FFMA.FTZ R119, R120, R121, R119 ;  /* 0x0000007978777223 */ /* 0x000fe20000010077 */
[----:B------:R-:W-:Y:S01]  /*5140*/  SHF.R.U32.HI R120, RZ, 0x10, R43 ;  /* 0x00000010ff787819 */ /* 0x000fe2000001162b */
[----:B------:R-:W-:Y:S01]  /*5150*/  IMAD.MOV.U32 R61, RZ, RZ, R41 ;  /* 0x000000ffff3d7224 */ /* 0x000fe200078e0029 */
[--C-:B------:R-:W-:Y:S01]  /*5160*/  SHF.R.U64 R43, R54, 0x10, R55.reuse ;  /* 0x00000010362b7819 */ /* 0x100fe20000001237 */
[----:B------:R-:W-:Y:S01]  /*5170*/  HADD2.F32 R54, -RZ, R63.H1_H1 ;  /* 0x3000003fff367230 */ /* 0x000fe20000004100 */
[----:B------:R-:W-:Y:S01]  /*5180*/  SHF.R.U32.HI R55, RZ, 0x10, R55 ;  /* 0x00000010ff377819 */ /* 0x000fe20000011637 */
[----:B------:R-:W-:-:S02]  /*5190*/  HADD2.F32 R63, -RZ, R52.H1_H1 ;  /* 0x30000034ff3f7230 */ /* 0x000fc40000004100 */
[----:B------:R-:W-:Y:S02]  /*51a0*/  HADD2.F32 R120, -RZ, R120.H0_H0 ;  /* 0x20000078ff787230 */ /* 0x000fe40000004100 */
        /* <DEDUP_REMOVED lines=9> */
[----:B------:R-:W-:Y:S02]  /*5240*/  HADD2.F32 R63, -RZ, R132.H0_H0 ;  /* 0x20000084ff3f7230 */ /* 0x000fe40000004100 */
[-C--:B------:R-:W-:Y:S01]  /*5250*/  FMUL.FTZ R121, R54, R122.reuse ;  /* 0x0000007a36797220 */ /* 0x080fe20000410000 */
[----:B------:R-:W-:Y:S01]  /*5260*/  F2FP.F16.F32.PACK_AB R55, R55, R119 ;  /* 0x000000773737723e */ /* 0x000fe200000000ff */
[----:B------:R-:W-:-:S02]  /*5270*/  FMUL.FTZ R122, R120, R122 ;  /* 0x0000007a787a7220 */ /* 0x000fc40000410000 */
        /* <DEDUP_REMOVED lines=8> */
[C---:B------:R-:W-:Y:S01]  /*5300*/  FMUL.FTZ R118, R60.reuse, R118 ;  /* 0x000000763c767220 */ /* 0x040fe20000410000 */
[----:B------:R-:W-:Y:S02]  /*5310*/  HADD2.F32 R58, -RZ, R58.H1_H1 ;  /* 0x3000003aff3a7230 */ /* 0x000fe40000004100 */
[-C--:B------:R-:W-:Y:S01]  /*5320*/  FFMA.FTZ R40, R60, R56.reuse, -R40 ;  /* 0x000000383c287223 */ /* 0x080fe20000010828 */
[----:B------:R-:W-:Y:S02]  /*5330*/  HADD2.F32 R60, -RZ, R131.H0_H0 ;  /* 0x20000083ff3c7230 */ /* 0x000fe40000004100 */
[----:B------:R-:W-:Y:S01]  /*5340*/  FFMA.FTZ R54, R54, R56, R118 ;  /* 0x0000003836367223 */ /* 0x000fe20000010076 */
[--C-:B------:R-:W-:Y:S02]  /*5350*/  HADD2.F32 R56, -RZ, R62.reuse.H0_H0 ;  /* 0x2000003eff387230 */ /* 0x100fe40000004100 */
[----:B------:R-:W-:Y:S01]  /*5360*/  HADD2.F32 R62, -RZ, R62.H1_H1 ;  /* 0x3000003eff3e7230 */ /* 0x000fe20000004100 */
[----:B------:R-:W-:-:S02]  /*5370*/  F2FP.F16.F32.PACK_AB R40, R40, R121 ;  /* 0x000000792828723e */ /* 0x000fc400000000ff */
[-C--:B------:R-:W-:Y:S01]  /*5380*/  FMUL.FTZ R118, R56, R120.reuse ;  /* 0x0000007838767220 */ /* 0x080fe20000410000 */
[C---:B------:R-:W-:Y:S01]  /*5390*/  FMUL.FTZ R120, R63.reuse, R120 ;  /* 0x000000783f787220 */ /* 0x040fe20000410000 */
[----:B------:R-:W-:Y:S02]  /*53a0*/  F2FP.F16.F32.PACK_AB R54, R54, R122 ;  /* 0x0000007a3636723e */ /* 0x000fe400000000ff */
        /* <DEDUP_REMOVED lines=11> */
[----:B------:R-:W-:Y:S02]  /*5460*/  IMAD.MOV.U32 R58, RZ, RZ, R118 ;  /* 0x000000ffff3a7224 */ /* 0x000fe400078e0076 */
[----:B------:R-:W-:-:S07]  /*5470*/  IMAD.MOV.U32 R62, RZ, RZ, R43 ;  /* 0x000000ffff3e7224 */ /* 0x000fce00078e002b */
.L_x_10373:
[----:B------:R-:W-:Y:S05]  /*5480*/  BSYNC B2 ;  /* 0x0000000000027941 */ /* 0x000fea0003800000 */
.L_x_10372:
        /* <DEDUP_REMOVED lines=11> */
[----:B-1----:R2:W-:Y:S04]  /*5540*/  @!P4 STG.E.128 desc[UR60][R42.64], R60 ;  /* 0x0000003c2a00c986 */ /* 0x0025e8000c101d3c */
.L_x_10371:
[----:B------:R-:W-:Y:S05]  /*5550*/  BSYNC B1 ;  /* 0x0000000000017941 */ /* 0x000fea0003800000 */
.L_x_10370:
[----:B------:R-:W-:Y:S01]  /*5560*/  ISETP.NE.AND P4, PT, R11, RZ, PT ;  /* 0x000000ff0b00720c */ /* 0x000fe20003f85270 */
[----:B------:R-:W-:-:S12]  /*5570*/  BSSY B1, `(.L_x_10374) ;  /* 0x0000082000017945 */ /* 0x000fd80003800000 */
[----:B------:R-:W-:Y:S05]  /*5580*/  @!P4 BRA `(.L_x_10375) ;  /* 0x000000080000c947 */ /* 0x000fea0003800000 */
[----:B------:R-:W3:Y:S04]  /*5590*/  LDL R52, [R1+0x54] ;  /* 0x0000540001347983 */ /* 0x000ee80000100800 */
[----:B--2---:R-:W2:Y:S04]  /*55a0*/  LDL R42, [R1+0x58] ;  /* 0x00005800012a7983 */ /* 0x004ea80000100800 */
        /* <DEDUP_REMOVED lines=12> */
[----:B---3--:R-:W-:-:S04]  /*5670*/  LOP3.LUT R40, R52, 0x18, R56, 0xf8, !PT ;  /* 0x0000001834287812 */ /* 0x008fc800078ef838 */
[----:B--2---:R-:W-:Y:S01]  /*5680*/  LOP3.LUT R40, R40, R42, RZ, 0x3c, !PT ;  /* 0x0000002a28287212 */ /* 0x004fe200078e3cff */
        /* <DEDUP_REMOVED lines=13> */
[----:B------:R-:W-:Y:S01]  /*5760*/  HADD2.F32 R59, -RZ, R130.H1_H1 ;  /* 0x30000082ff3b7230 */ /* 0x000fe20000004100 */
[----:B------:R-:W-:Y:S01]  /*5770*/  SHF.R.U64 R38, R38, 0x10, R39 ;  /* 0x0000001026267819 */ /* 0x000fe20000001227 */
[----:B------:R-:W-:Y:S02]  /*5780*/  HADD2.F32 R41, -RZ, R58.H0_H0 ;  /* 0x2000003aff297230 */ /* 0x000fe40000004100 */
[----:B------:R-:W-:Y:S02]  /*5790*/  HADD2.F32 R61, -RZ, R57.H0_H0 ;  /* 0x20000039ff3d7230 */ /* 0x000fe40000004100 */
[----:B------:R-:W-:-:S02]  /*57a0*/  HADD2.F32 R60, -RZ, R130.H0_H0 ;  /* 0x20000082ff3c7230 */ /* 0x000fc40000004100 */
[-C--:B------:R-:W-:Y:S01]  /*57b0*/  FMUL.FTZ R53, R41, R59.reuse ;  /* 0x0000003b29357220 */ /* 0x080fe20000410000 */
[----:B------:R-:W-:Y:S02]  /*57c0*/  HADD2.F32 R58, -RZ, R58.H1_H1 ;  /* 0x3000003aff3a7230 */ /* 0x000fe40000004100 */
[C---:B------:R-:W-:Y:S01]  /*57d0*/  FMUL.FTZ R59, R61.reuse, R59 ;  /* 0x0000003b3d3b7220 */ /* 0x040fe20000410000 */
[----:B------:R-:W-:Y:S02]  /*57e0*/  HADD2.F32 R37, -RZ, R37.H0_H0 ;  /* 0x20000025ff257230 */ /* 0x000fe40000004100 */
[-C--:B------:R-:W-:Y:S01]  /*57f0*/  FFMA.FTZ R53, R61, R60.reuse, -R53 ;  /* 0x0000003c3d357223 */ /* 0x080fe20000010835 */
[----:B------:R-:W-:Y:S02]  /*5800*/  HADD2.F32 R36, -RZ, R36.H0_H0 ;  /* 0x20000024ff247230 */ /* 0x000fe40000004100 */
[----:B------:R-:W-:Y:S01]  /*5810*/  FFMA.FTZ R41, R41, R60, R59 ;  /* 0x0000003c29297223 */ /* 0x000fe2000001003b */
[--C-:B------:R-:W-:Y:S01]  /*5820*/  SHF.R.U32.HI R59, RZ, 0x10, R49.reuse ;  /* 0x00000010ff3b7819 */ /* 0x100fe20000011631 */
[----:B------:R-:W-:Y:S01]  /*5830*/  HADD2.F32 R60, -RZ, R129.H1_H1 ;  /* 0x30000081ff3c7230 */ /* 0x000fe20000004100 */
[----:B------:R-:W-:Y:S01]  /*5840*/  SHF.R.U64 R49, R48, 0x10, R49 ;  /* 0x0000001030317819 */ /* 0x000fe20000001231 */
[----:B------:R-:W-:-:S02]  /*5850*/  HADD2.F32 R48, -RZ, R57.H1_H1 ;  /* 0x30000039ff307230 */ /* 0x000fc40000004100 */
[----:B------:R-:W-:Y:S02]  /*5860*/  HADD2.F32 R59, -RZ, R59.H0_H0 ;  /* 0x2000003bff3b7230 */ /* 0x000fe40000004100 */
[----:B------:R-:W-:Y:S02]  /*5870*/  HADD2.F32 R49, -RZ, R49.H0_H0 ;  /* 0x20000031ff317230 */ /* 0x000fe40000004100 */
[----:B------:R-:W-:Y:S02]  /*5880*/  HADD2.F32 R38, -RZ, R38.H0_H0 ;  /* 0x20000026ff267230 */ /* 0x000fe40000004100 */
[-C--:B------:R-:W-:Y:S01]  /*5890*/  FMUL.FTZ R57, R58, R59.reuse ;  /* 0x0000003b3a397220 */ /* 0x080fe20000410000 */
[----:B------:R-:W-:-:S03]  /*58a0*/  FMUL.FTZ R59, R48, R59 ;  /* 0x0000003b303b7220 */ /* 0x000fc60000410000 */
[-C--:B------:R-:W-:Y:S01]  /*58b0*/  FFMA.FTZ R48, R48, R37.reuse, -R57 ;  /* 0x0000002530307223 */ /* 0x080fe20000010839 */
[----:B------:R-:W-:Y:S02]  /*58c0*/  HADD2.F32 R57, -RZ, R55.H0_H0 ;  /* 0x20000037ff397230 */ /* 0x000fe40000004100 */
[----:B------:R-:W-:Y:S01]  /*58d0*/  FFMA.FTZ R37, R58, R37, R59 ;  /* 0x000000253a257223 */ /* 0x000fe2000001003b */
[----:B------:R-:W-:Y:S02]  /*58e0*/  HADD2.F32 R58, -RZ, R129.H0_H0 ;  /* 0x20000081ff3a7230 */ /* 0x000fe40000004100 */
[--C-:B------:R-:W-:Y:S02]  /*58f0*/  HADD2.F32 R59, -RZ, R43.reuse.H0_H0 ;  /* 0x2000002bff3b7230 */ /* 0x100fe40000004100 */
[----:B------:R-:W-:Y:S01]  /*5900*/  FMUL.FTZ R61, R57, R60 ;  /* 0x0000003c393d7220 */ /* 0x000fe20000410000 */
[----:B------:R-:W-:Y:S01]  /*5910*/  HADD2.F32 R43, -RZ, R43.H1_H1 ;  /* 0x3000002bff2b7230 */ /* 0x000fe20000004100 */
[----:B------:R-:W-:-:S02]  /*5920*/  F2FP.F16.F32.PACK_AB R48, R48, R53 ;  /* 0x000000353030723e */ /* 0x000fc400000000ff */
[C---:B------:R-:W-:Y:S01]  /*5930*/  FFMA.FTZ R61, R59.reuse, R58, -R61 ;  /* 0x0000003a3b3d7223 */ /* 0x040fe2000001083d */
[----:B------:R-:W-:Y:S01]  /*5940*/  FMUL.FTZ R59, R59, R60 ;  /* 0x0000003c3b3b7220 */ /* 0x000fe20000410000 */
[----:B------:R-:W-:Y:S01]  /*5950*/  F2FP.F16.F32.PACK_AB R37, R37, R41 ;  /* 0x000000292525723e */ /* 0x000fe200000000ff */
[----:B------:R-:W-:Y:S02]  /*5960*/  IMAD.MOV.U32 R41, RZ, RZ, R48 ;  /* 0x000000ffff297224 */ /* 0x000fe400078e0030 */
[----:B------:R-:W-:Y:S01]  /*5970*/  FFMA.FTZ R59, R57, R58, R59 ;  /* 0x0000003a393b7223 */ /* 0x000fe2000001003b */
[----:B------:R-:W-:Y:S01]  /*5980*/  SHF.R.U32.HI R57, RZ, 0x10, R39 ;  /* 0x00000010ff397819 */ /* 0x000fe20000011627 */
[----:B------:R-:W-:Y:S01]  /*5990*/  IMAD.MOV.U32 R53, RZ, RZ, R37 ;  /* 0x000000ffff357224 */ /* 0x000fe200078e0025 */
[--C-:B------:R-:W-:Y:S02]  /*59a0*/  SHF.R.U64 R39, R50, 0x10, R51.reuse ;  /* 0x0000001032277819 */ /* 0x100fe40000001233 */
[----:B------:R-:W-:Y:S01]  /*59b0*/  SHF.R.U32.HI R50, RZ, 0x10, R51 ;  /* 0x00000010ff327819 */ /* 0x000fe20000011633 */
[----:B------:R-:W-:-:S02]  /*59c0*/  HADD2.F32 R51, -RZ, R55.H1_H1 ;  /* 0x30000037ff337230 */ /* 0x000fc40000004100 */
[----:B------:R-:W-:Y:S02]  /*59d0*/  HADD2.F32 R57, -RZ, R57.H0_H0 ;  /* 0x20000039ff397230 */ /* 0x000fe40000004100 */
[----:B------:R-:W-:Y:S02]  /*59e0*/  HADD2.F32 R50, -RZ, R50.H0_H0 ;  /* 0x20000032ff327230 */ /* 0x000fe40000004100 */
[----:B------:R-:W-:-:S03]  /*59f0*/  HADD2.F32 R39, -RZ, R39.H0_H0 ;  /* 0x20000027ff277230 */ /* 0x000fc60000004100 */
[----:B------:R-:W-:-:S04]  /*5a00*/  FMUL.FTZ R55, R51, R50 ;  /* 0x0000003233377220 */ /* 0x000fc80000410000 */
[CC--:B------:R-:W-:Y:S01]  /*5a10*/  FFMA.FTZ R55, R43.reuse, R57.reuse, -R55 ;  /* 0x000000392b377223 */ /* 0x0c0fe20000010837 */
[----:B------:R-:W-:Y:S01]  /*5a20*/  FMUL.FTZ R43, R43, R50 ;  /* 0x000000322b2b7220 */ /* 0x000fe20000410000 */
[--C-:B------:R-:W-:Y:S02]  /*5a30*/  HADD2.F32 R50, -RZ, R52.reuse.H0_H0 ;  /* 0x20000034ff327230 */ /* 0x100fe40000004100 */
[----:B------:R-:W-:Y:S02]  /*5a40*/  HADD2.F32 R52, -RZ, R52.H1_H1 ;  /* 0x30000034ff347230 */ /* 0x000fe40000004100 */
[----:B------:R-:W-:Y:S01]  /*5a50*/  FFMA.FTZ R43, R51, R57, R43 ;  /* 0x00000039332b7223 */ /* 0x000fe2000001002b */
[----:B------:R-:W-:Y:S01]  /*5a60*/  HADD2.F32 R57, -RZ, R128.H1_H1 ;  /* 0x30000080ff397230 */ /* 0x000fe20000004100 */
[----:B------:R-:W-:Y:S01]  /*5a70*/  F2FP.F16.F32.PACK_AB R55, R55, R61 ;  /* 0x0000003d3737723e */ /* 0x000fe200000000ff */
[----:B------:R-:W-:Y:S02]  /*5a80*/  HADD2.F32 R51, -RZ, R40.H0_H0 ;  /* 0x20000028ff337230 */ /* 0x000fe40000004100 */
[----:B------:R-:W-:-:S02]  /*5a90*/  HADD2.F32 R128, -RZ, R128.H0_H0 ;  /* 0x20000080ff807230 */ /* 0x000fc40000004100 */
[CC--:B------:R-:W-:Y:S01]  /*5aa0*/  FMUL.FTZ R58, R50.reuse, R57.reuse ;  /* 0x00000039323a7220 */ /* 0x0c0fe20000410000 */
[----:B------:R-:W-:Y:S02]  /*5ab0*/  HADD2.F32 R40, -RZ, R40.H1_H1 ;  /* 0x30000028ff287230 */ /* 0x000fe40000004100 */
[----:B------:R-:W-:Y:S01]  /*5ac0*/  FMUL.FTZ R57, R51, R57 ;  /* 0x0000003933397220 */ /* 0x000fe20000410000 */
[----:B------:R-:W-:Y:S01]  /*5ad0*/  F2FP.F16.F32.PACK_AB R59, R43, R59 ;  /* 0x0000003b2b3b723e */ /* 0x000fe200000000ff */
[-C--:B------:R-:W-:Y:S01]  /*5ae0*/  FFMA.FTZ R58, R51, R128.reuse, -R58 ;  /* 0x00000080333a7223 */ /* 0x080fe2000001083a */
[--C-:B------:R-:W-:Y:S02]  /*5af0*/  HADD2.F32 R51, -RZ, R127.reuse.H0_H0 ;  /* 0x2000007fff337230 */ /* 0x100fe40000004100 */
        /* <DEDUP_REMOVED lines=28> */
.L_x_10377:
[----:B------:R-:W-:Y:S05]  /*5cc0*/  BSYNC B2 ;  /* 0x0000000000027941 */ /* 0x000fea0003800000 */
.L_x_10376:
        /* <DEDUP_REMOVED lines=12> */
.L_x_10375:
[----:B------:R-:W-:Y:S05]  /*5d90*/  BSYNC B1 ;  /* 0x0000000000017941 */ /* 0x000fea0003800000 */
.L_x_10374:
[----:B------:R-:W-:-:S13]  /*5da0*/  ISETP.NE.AND P4, PT, R12, RZ, PT ;  /* 0x000000ff0c00720c */ /* 0x000fda0003f85270 */
[----:B------:R-:W-:Y:S05]  /*5db0*/  @!P4 BRA `(.L_x_10342) ;  /* 0x00000008008cc947 */ /* 0x000fea0003800000 */
[----:B---3--:R-:W3:Y:S04]  /*5dc0*/  LDL R36, [R1] ;  /* 0x0000000001247983 */ /* 0x008ee80000100800 */
[----:B------:R-:W2:Y:S04]  /*5dd0*/  LDL R39, [R1+0x54] ;  /* 0x0000540001277983 */ /* 0x000ea80000100800 */
[----:B------:R-:W4:Y:S04]  /*5de0*/  LDL R38, [R1+0x5c] ;  /* 0x00005c0001267983 */ /* 0x000f280000100800 */
[----:B------:R-:W5:Y:S01]  /*5df0*/  LDL R37, [R1+0x58] ;  /* 0x0000580001257983 */ /* 0x000f620000100800 */
[----:B------:R-:W-:Y:S01]  /*5e00*/  BSSY B1, `(.L_x_10378) ;  /* 0x0000074000017945 */ /* 0x000fe20003800000 */
[----:B---3--:R-:W-:-:S02]  /*5e10*/  LOP3.LUT P6, RZ, R36, 0x1, RZ, 0xc0, !PT ;  /* 0x0000000124ff7812 */ /* 0x008fc400078cc0ff */
[----:B------:R-:W-:Y:S02]  /*5e20*/  IADD3 R36, P4, P5, R26, R96, R78 ;  /* 0x000000601a247210 */ /* 0x000fe40007d9e04e */
[----:B--2---:R-:W-:Y:S01]  /*5e30*/  MOV R40, R39 ;  /* 0x0000002700287202 */ /* 0x004fe20000000f00 */
[----:B----4-:R-:W-:Y:S01]  /*5e40*/  IMAD.MOV.U32 R39, RZ, RZ, R38 ;  /* 0x000000ffff277224 */ /* 0x010fe200078e0026 */
[----:B------:R-:W-:Y:S01]  /*5e50*/  SEL R116, R108, R116, !P6 ;  /* 0x000000746c747207 */ /* 0x000fe20007000000 */
[----:B-----5:R-:W-:Y:S01]  /*5e60*/  IMAD.MOV.U32 R38, RZ, RZ, R37 ;  /* 0x000000ffff267224 */ /* 0x020fe200078e0025 */
[----:B------:R-:W-:Y:S02]  /*5e70*/  IADD3.X R37, R3, R114, R100, P4, P5 ;  /* 0x0000007203257210 */ /* 0x000fe400027ea464 */
[----:B------:R-:W-:-:S04]  /*5e80*/  LEA R48, P4, R36, R94, 0x1 ;  /* 0x0000005e24307211 */ /* 0x000fc800078808ff */
[----:B------:R-:W-:Y:S02]  /*5e90*/  LEA.HI.X R49, R36, R95, R37, 0x1, P4 ;  /* 0x0000005f24317211 */ /* 0x000fe400020f0c25 */
[----:B------:R-:W-:-:S04]  /*5ea0*/  SHF.R.S32.HI R37, RZ, 0x1f, R116 ;  /* 0x0000001fff257819 */ /* 0x000fc80000011474 */
[----:B------:R-:W-:-:S04]  /*5eb0*/  LEA.HI R37, R37, R116, RZ, 0x4 ;  /* 0x0000007425257211 */ /* 0x000fc800078f20ff */
[----:B------:R-:W-:-:S04]  /*5ec0*/  SHF.R.S32.HI R36, RZ, 0x4, R37 ;  /* 0x00000004ff247819 */ /* 0x000fc80000011425 */
        /* <DEDUP_REMOVED lines=13> */
[----:B------:R-:W1:Y:S04]  /*5fa0*/  LDS.128 R36, [R37+0x16a00] ;  /* 0x016a000025247984 */ /* 0x000e680000000c00 */
[----:B------:R-:W2:Y:S01]  /*5fb0*/  LDS.128 R40, [R40+0x16a00] ;  /* 0x016a000028287984 */ /* 0x000ea20000000c00 */
[----:B------:R-:W-:-:S13]  /*5fc0*/  ISETP.GE.AND P4, PT, R4, R107, PT ;  /* 0x0000006b0400720c */ /* 0x000fda0003f86270 */
[----:B------:R-:W-:Y:S05]  /*5fd0*/  @P4 BRA `(.L_x_10379) ;  /* 0x0000000400584947 */ /* 0x000fea0003800000 */
[----:B------:R-:W-:Y:S01]  /*5fe0*/  HADD2.F32 R53, -RZ, R126.H1_H1 ;  /* 0x3000007eff357230 */ /* 0x000fe20000004100 */
[----:B------:R-:W-:Y:S01]  /*5ff0*/  SHF.R.U64 R32, R32, 0x10, R33 ;  /* 0x0000001020207819 */ /* 0x000fe20000001221 */
[----:B--2---:R-:W-:Y:S01]  /*6000*/  HADD2.F32 R51, -RZ, R41.H0_H0 ;  /* 0x20000029ff337230 */ /* 0x004fe20000004100 */
[----:B------:R-:W-:Y:S01]  /*6010*/  SHF.R.U32.HI R56, RZ, 0x10, R47 ;  /* 0x00000010ff387819 */ /* 0x000fe2000001162f */
[----:B-1----:R-:W-:Y:S01]  /*6020*/  HADD2.F32 R52, -RZ, R37.H0_H0 ;  /* 0x20000025ff347230 */ /* 0x002fe20000004100 */
[----:B------:R-:W-:Y:S01]  /*6030*/  SHF.R.U32.HI R58, RZ, 0x10, R35 ;  /* 0x00000010ff3a7819 */ /* 0x000fe20000011623 */
[----:B------:R-:W-:Y:S02]  /*6040*/  HADD2.F32 R54, -RZ, R124.H1_H1 ;  /* 0x3000007cff367230 */ /* 0x000fe40000004100 */
[-C--:B------:R-:W-:Y:S01]  /*6050*/  FMUL.FTZ R55, R51, R53.reuse ;  /* 0x0000003533377220 */ /* 0x080fe20000410000 */
[----:B------:R-:W-:Y:S02]  /*6060*/  HADD2.F32 R41, -RZ, R41.H1_H1 ;  /* 0x30000029ff297230 */ /* 0x000fe40000004100 */
[----:B------:R-:W-:Y:S01]  /*6070*/  FMUL.FTZ R53, R52, R53 ;  /* 0x0000003534357220 */ /* 0x000fe20000410000 */
[----:B------:R-:W-:-:S02]  /*6080*/  HADD2.F32 R56, -RZ, R56.H0_H0 ;  /* 0x20000038ff387230 */ /* 0x000fc40000004100 */
[-C--:B------:R-:W-:Y:S01]  /*6090*/  FFMA.FTZ R55, R52, R54.reuse, -R55 ;  /* 0x0000003634377223 */ /* 0x080fe20000010837 */
[----:B------:R-:W-:Y:S02]  /*60a0*/  HADD2.F32 R52, -RZ, R37.H1_H1 ;  /* 0x30000025ff347230 */ /* 0x000fe40000004100 */
[----:B------:R-:W-:Y:S01]  /*60b0*/  FFMA.FTZ R53, R51, R54, R53 ;  /* 0x0000003633357223 */ /* 0x000fe20000010035 */
[----:B------:R-:W-:Y:S01]  /*60c0*/  SHF.R.U32.HI R51, RZ, 0x10, R45 ;  /* 0x00000010ff337819 */ /* 0x000fe2000001162d */
[----:B------:R-:W-:Y:S01]  /*60d0*/  HADD2.F32 R58, -RZ, R58.H0_H0 ;  /* 0x2000003aff3a7230 */ /* 0x000fe20000004100 */
[----:B------:R-:W-:Y:S01]  /*60e0*/  SHF.R.U32.HI R54, RZ, 0x10, R33 ;  /* 0x00000010ff367819 */ /* 0x000fe20000011621 */
[----:B------:R-:W-:Y:S01]  /*60f0*/  IMAD.MOV.U32 R33, RZ, RZ, R43 ;  /* 0x000000ffff217224 */ /* 0x000fe200078e002b */
[----:B------:R-:W-:Y:S01]  /*6100*/  SHF.R.U64 R44, R44, 0x10, R45 ;  /* 0x000000102c2c7819 */ /* 0x000fe2000000122d */
[----:B------:R-:W-:Y:S01]  /*6110*/  HADD2.F32 R51, -RZ, R51.H0_H0 ;  /* 0x20000033ff337230 */ /* 0x000fe20000004100 */
[----:B------:R-:W-:Y:S01]  /*6120*/  SHF.R.U64 R46, R46, 0x10, R47 ;  /* 0x000000102e2e7819 */ /* 0x000fe2000000122f */
[----:B------:R-:W-:Y:S01]  /*6130*/  HADD2.F32 R37, -RZ, R54.H0_H0 ;  /* 0x20000036ff257230 */ /* 0x000fe20000004100 */
[----:B------:R-:W-:Y:S01]  /*6140*/  SHF.R.U64 R35, R34, 0x10, R35 ;  /* 0x0000001022237819 */ /* 0x000fe20000001223 */
[----:B------:R-:W-:-:S02]  /*6150*/  HADD2.F32 R43, -RZ, R125.H1_H1 ;  /* 0x3000007dff2b7230 */ /* 0x000fc40000004100 */
[CC--:B------:R-:W-:Y:S01]  /*6160*/  FMUL.FTZ R54, R41.reuse, R51.reuse ;  /* 0x0000003329367220 */ /* 0x0c0fe20000410000 */
[C---:B------:R-:W-:Y:S01]  /*6170*/  FMUL.FTZ R51, R52.reuse, R51 ;  /* 0x0000003334337220 */ /* 0x040fe20000410000 */
[----:B------:R-:W-:Y:S02]  /*6180*/  HADD2.F32 R45, -RZ, R123.H1_H1 ;  /* 0x3000007bff2d7230 */ /* 0x000fe40000004100 */
[-C--:B------:R-:W-:Y:S01]  /*6190*/  FFMA.FTZ R54, R52, R37.reuse, -R54 ;  /* 0x0000002534367223 */ /* 0x080fe20000010836 */
[----:B------:R-:W-:Y:S01]  /*61a0*/  FFMA.FTZ R51, R41, R37, R51 ;  /* 0x0000002529337223 */ /* 0x000fe20000010033 */
[----:B------:R-:W-:Y:S02]  /*61b0*/  IMAD.MOV.U32 R37, RZ, RZ, R39 ;  /* 0x000000ffff257224 */ /* 0x000fe400078e0027 */
[--C-:B------:R-:W-:Y:S01]  /*61c0*/  HADD2.F32 R39, -RZ, R33.reuse.H0_H0 ;  /* 0x20000021ff277230 */ /* 0x100fe20000004100 */
[----:B------:R-:W-:Y:S01]  /*61d0*/  F2FP.F16.F32.PACK_AB R54, R54, R55 ;  /* 0x000000373636723e */ /* 0x000fe200000000ff */
        /* <DEDUP_REMOVED lines=8> */
[----:B------:R-:W-:Y:S02]  /*6260*/  HADD2.F32 R124, -RZ, R124.H0_H0 ;  /* 0x2000007cff7c7230 */ /* 0x000fe40000004100 */
[C---:B------:R-:W-:Y:S01]  /*6270*/  FMUL.FTZ R56, R37.reuse, R56 ;  /* 0x0000003825387220 */ /* 0x040fe20000410000 */
[----:B------:R-:W-:Y:S01]  /*6280*/  FFMA.FTZ R37, R37, R58, -R60 ;  /* 0x0000003a25257223 */ /* 0x000fe2000001083c */
[----:B------:R-:W-:Y:S01]  /*6290*/  FFMA.FTZ R43, R39, R45, R43 ;  /* 0x0000002d272b7223 */ /* 0x000fe2000001002b */
[----:B------:R-:W-:-:S02]  /*62a0*/  HADD2.F32 R39, -RZ, R36.H0_H0 ;  /* 0x20000024ff277230 */ /* 0x000fc40000004100 */
[----:B------:R-:W-:Y:S01]  /*62b0*/  FFMA.FTZ R56, R33, R58, R56 ;  /* 0x0000003a21387223 */ /* 0x000fe20000010038 */
[----:B------:R-:W-:Y:S02]  /*62c0*/  HADD2.F32 R33, -RZ, R40.H0_H0 ;  /* 0x20000028ff217230 */ /* 0x000fe40000004100 */
[----:B------:R-:W-:Y:S01]  /*62d0*/  FFMA.FTZ R52, R41, R45, -R52 ;  /* 0x0000002d29347223 */ /* 0x000fe20000010834 */
[----:B------:R-:W-:Y:S02]  /*62e0*/  HADD2.F32 R44, -RZ, R44.H0_H0 ;  /* 0x2000002cff2c7230 */ /* 0x000fe40000004100 */
[----:B------:R-:W-:Y:S02]  /*62f0*/  HADD2.F32 R32, -RZ, R32.H0_H0 ;  /* 0x20000020ff207230 */ /* 0x000fe40000004100 */
[-C--:B------:R-:W-:Y:S01]  /*6300*/  FMUL.FTZ R58, R33, R126.reuse ;  /* 0x0000007e213a7220 */ /* 0x080fe20000410000 */
[----:B------:R-:W-:Y:S01]  /*6310*/  FMUL.FTZ R126, R39, R126 ;  /* 0x0000007e277e7220 */ /* 0x000fe20000410000 */
[----:B------:R-:W-:Y:S01]  /*6320*/  HADD2.F32 R125, -RZ, R125.H0_H0 ;  /* 0x2000007dff7d7230 */ /* 0x000fe20000004100 */
[----:B------:R-:W-:Y:S01]  /*6330*/  F2FP.F16.F32.PACK_AB R52, R37, R52 ;  /* 0x000000342534723e */ /* 0x000fe200000000ff */
        /* <DEDUP_REMOVED lines=8> */
[C---:B------:R-:W-:Y:S01]  /*63c0*/  FMUL.FTZ R44, R33.reuse, R44 ;  /* 0x0000002c212c7220 */ /* 0x040fe20000410000 */
[----:B------:R-:W-:Y:S02]  /*63d0*/  IMAD.MOV.U32 R37, RZ, RZ, R54 ;  /* 0x000000ffff257224 */ /* 0x000fe400078e0036 */
[----:B------:R-:W-:Y:S01]  /*63e0*/  FFMA.FTZ R33, R33, R32, -R36 ;  /* 0x0000002021217223 */ /* 0x000fe20000010824 */
[----:B------:R-:W-:-:S02]  /*63f0*/  HADD2.F32 R36, -RZ, R42.H0_H0 ;  /* 0x2000002aff247230 */ /* 0x000fc40000004100 */
[----:B------:R-:W-:Y:S01]  /*6400*/  FFMA.FTZ R39, R39, R32, R44 ;  /* 0x0000002027277223 */ /* 0x000fe2000001002c */
[----:B------:R-:W-:Y:S02]  /*6410*/  HADD2.F32 R32, -RZ, R38.H0_H0 ;  /* 0x20000026ff207230 */ /* 0x000fe40000004100 */
[----:B------:R-:W-:Y:S02]  /*6420*/  HADD2.F32 R42, -RZ, R42.H1_H1 ;  /* 0x3000002aff2a7230 */ /* 0x000fe40000004100 */
[-C--:B------:R-:W-:Y:S01]  /*6430*/  FMUL.FTZ R41, R36, R125.reuse ;  /* 0x0000007d24297220 */ /* 0x080fe20000410000 */
[----:B------:R-:W-:Y:S02]  /*6440*/  HADD2.F32 R38, -RZ, R38.H1_H1 ;  /* 0x30000026ff267230 */ /* 0x000fe40000004100 */
[C---:B------:R-:W-:Y:S01]  /*6450*/  FMUL.FTZ R125, R32.reuse, R125 ;  /* 0x0000007d207d7220 */ /* 0x040fe20000410000 */
[----:B------:R-:W-:Y:S01]  /*6460*/  F2FP.F16.F32.PACK_AB R33, R33, R58 ;  /* 0x0000003a2121723e */ /* 0x000fe200000000ff */
[----:B------:R-:W-:Y:S01]  /*6470*/  FFMA.FTZ R32, R32, R123, -R41 ;  /* 0x0000007b20207223 */ /* 0x000fe20000010829 */
[----:B------:R-:W-:-:S02]  /*6480*/  HADD2.F32 R41, -RZ, R46.H0_H0 ;  /* 0x2000002eff297230 */ /* 0x000fc40000004100 */
[----:B------:R-:W-:Y:S01]  /*6490*/  FFMA.FTZ R36, R36, R123, R125 ;  /* 0x0000007b24247223 */ /* 0x000fe2000001007d */
[----:B------:R-:W-:Y:S01]  /*64a0*/  F2FP.F16.F32.PACK_AB R40, R39, R126 ;  /* 0x0000007e2728723e */ /* 0x000fe200000000ff */
[----:B------:R-:W-:Y:S02]  /*64b0*/  IMAD.MOV.U32 R39, RZ, RZ, R52 ;  /* 0x000000ffff277224 */ /* 0x000fe400078e0034 */
[-C--:B------:R-:W-:Y:S01]  /*64c0*/  FMUL.FTZ R45, R42, R41.reuse ;  /* 0x000000292a2d7220 */ /* 0x080fe20000410000 */
[----:B------:R-:W-:-:S03]  /*64d0*/  FMUL.FTZ R41, R38, R41 ;  /* 0x0000002926297220 */ /* 0x000fc60000410000 */
[-C--:B------:R-:W-:Y:S01]  /*64e0*/  FFMA.FTZ R45, R38, R35.reuse, -R45 ;  /* 0x00000023262d7223 */ /* 0x080fe2000001082d */
[----:B------:R-:W-:-:S04]  /*64f0*/  FFMA.FTZ R41, R42, R35, R41 ;  /* 0x000000232a297223 */ /* 0x000fc80000010029 */
[----:B------:R-:W-:Y:S02]  /*6500*/  F2FP.F16.F32.PACK_AB R38, R45, R32 ;  /* 0x000000202d26723e */ /* 0x000fe400000000ff */
[----:B------:R-:W-:Y:S01]  /*6510*/  F2FP.F16.F32.PACK_AB R42, R41, R36 ;  /* 0x00000024292a723e */ /* 0x000fe200000000ff */
[----:B------:R-:W-:Y:S02]  /*6520*/  IMAD.MOV.U32 R36, RZ, RZ, R33 ;  /* 0x000000ffff247224 */ /* 0x000fe400078e0021 */
[----:B------:R-:W-:-:S07]  /*6530*/  IMAD.MOV.U32 R41, RZ, RZ, R51 ;  /* 0x000000ffff297224 */ /* 0x000fce00078e0033 */
.L_x_10379:
[----:B------:R-:W-:Y:S05]  /*6540*/  BSYNC B1 ;  /* 0x0000000000017941 */ /* 0x000fea0003800000 */
.L_x_10378:
[----:B-1----:R4:W-:Y:S01]  /*6550*/  STG.E.128 desc[UR60][R48.64], R36 ;  /* 0x0000002430007986 */ /* 0x0029e2000c101d3c */
[----:B------:R-:W-:-:S13]  /*6560*/  ISETP.GE.AND P4, PT, R50, R110, PT ;  /* 0x0000006e3200720c */ /* 0x000fda0003f86270 */
[----:B------:R-:W-:Y:S05]  /*6570*/  @P4 BRA `(.L_x_10342) ;  /* 0x00000000009c4947 */ /* 0x000fea0003800000 */
[--C-:B------:R-:W-:Y:S02]  /*6580*/  SHF.R.S32.HI R32, RZ, 0x1f, R50.reuse ;  /* 0x0000001fff207819 */ /* 0x100fe40000011432 */
[----:B------:R-:W-:-:S04]  /*6590*/  IADD3 R50, P4, P5, R26, R96, R50 ;  /* 0x000000601a327210 */ /* 0x000fc80007d9e032 */
[----:B------:R-:W-:Y:S02]  /*65a0*/  IADD3.X R32, R3, R114, R32, P4, P5 ;  /* 0x0000007203207210 */ /* 0x000fe400027ea420 */
[----:B------:R-:W-:-:S04]  /*65b0*/  LEA R94, P4, R50, R94, 0x1 ;  /* 0x0000005e325e7211 */ /* 0x000fc800078808ff */
[----:B------:R-:W-:-:S05]  /*65c0*/  LEA.HI.X R95, R50, R95, R32, 0x1, P4 ;  /* 0x0000005f325f7211 */ /* 0x000fca00020f0c20 */
[----:B--2---:R1:W-:Y:S01]  /*65d0*/  STG.E.128 desc[UR60][R94.64], R40 ;  /* 0x000000285e007986 */ /* 0x0043e2000c101d3c */
[----:B------:R-:W-:Y:S05]  /*65e0*/  BRA `(.L_x_10342) ;  /* 0x0000000000807947 */ /* 0x000fea0003800000 */
.L_x_10335:
[----:B------:R-:W2:Y:S02]  /*65f0*/  LDL R32, [R1+0x50] ;  /* 0x0000500001207983 */ /* 0x000ea40000100800 */
[----:B--2---:R-:W-:-:S13]  /*6600*/  ISETP.NE.AND P3, PT, R32, 0x3, PT ;  /* 0x000000032000780c */ /* 0x004fda0003f65270 */
[----:B------:R-:W-:Y:S05]  /*6610*/  @!P3 BRA `(.L_x_10380) ;  /* 0x000000000004b947 */ /* 0x000fea0003800000 */
[----:B------:R-:W-:Y:S01]  /*6620*/  BPT.TRAP 0x1 ;  /* 0x000000040000795c */ /* 0x000fe20000300000 */
.L_x_10380:
[----:B------:R-:W-:Y:S01]  /*6630*/  IMAD R20, R17, 0x8, R16 ;  /* 0x0000000811147824 */ /* 0x000fe200078e0210 */
[----:B------:R-:W-:Y:S01]  /*6640*/  SHF.L.U32 R90, R155, 0x1f, RZ ;  /* 0x0000001f9b5a7819 */ /* 0x000fe200000006ff */
[----:B------:R-:W-:Y:S01]  /*6650*/  IMAD R89, R24, -0x90, R2 ;  /* 0xffffff7018597824 */ /* 0x000fe200078e0202 */
[----:B------:R-:W-:Y:S02]  /*6660*/  BSSY B1, `(.L_x_10381) ;  /* 0x0000004000017945 */ /* 0x000fe40003800000 */
[----:B------:R-:W0:Y:S02]  /*6670*/  SYNCS.PHASECHK.TRANS64.TRYWAIT P4, [R20+URZ+0x31c90], R90 ;  /* 0x031c905a140075a7 */ /* 0x000e24000808017f */
[----:B------:R-:W-:Y:S01]  /*6680*/  VIMNMX R89, R89, 0x90, PT ;  /* 0x0000009059597848 */ /* 0x000fe20003fe0100 */
[----:B0-----:R-:W-:Y:S06]  /*6690*/  @!P4 BRA `(.L_x_10382) ;  /* 0x00000184006cc947 */ /* 0x001fec0003800000 */
.L_x_10631:
[----:B------:R-:W-:Y:S05]  /*66a0*/  BSYNC B1 ;  /* 0x0000000000017941 */ /* 0x000fea0003800000 */
.L_x_10381:
[----:B------:R-:W-:-:S13]  /*66b0*/  ISETP.GE.AND P4, PT, R19, R89, PT ;  /* 0x000000591300720c */ /* 0x000fda0003f86270 */
        /* <DEDUP_REMOVED lines=19> */
.L_x_10342:
[----:B------:R-:W-:Y:S05]  /*67f0*/  BSYNC B0 ;  /* 0x0000000000007941 */ /* 0x000fea0003800000 */
.L_x_10334:
        /* <DEDUP_REMOVED lines=17> */
.L_x_10384:
[----:B------:R-:W-:Y:S05]  /*6910*/  BSYNC B0 ;  /* 0x0000000000007941 */ /* 0x000fea0003800000 */
.L_x_10383:
[----:B------:R-:W2:Y:S01]  /*6920*/  SYNCS.PHASECHK.TRANS64.TRYWAIT P3, [R20+URZ+0x31cb0], R90 ;  /* 0x031cb05a140075a7 */ /* 0x000ea2000806017f */
[----:B------:R-:W-:Y:S04]  /*6930*/  BSSY B0, `(.L_x_10385) ;  /* 0x0000002000007945 */ /* 0x000fe80003800000 */
[----:B--2---:R-:W-:Y:S05]  /*6940*/  @!P3 BRA `(.L_x_10386) ;  /* 0x0000018000d4b947 */ /* 0x004fea0003800000 */
.L_x_10632:
[----:B------:R-:W-:Y:S05]  /*6950*/  BSYNC B0 ;  /* 0x0000000000007941 */ /* 0x000fea0003800000 */
.L_x_10385:
[----:B------:R-:W-:Y:S01]  /*6960*/  ISETP.GE.AND P3, PT, R19, R89, PT ;  /* 0x000000591300720c */ /* 0x000fe20003f66270 */
[----:B------:R-:W-:-:S12]  /*6970*/  BSSY B0, `(.L_x_10387) ;  /* 0x0000020000007945 */ /* 0x000fd80003800000 */
[----:B------:R-:W-:Y:S05]  /*6980*/  @P3 BRA `(.L_x_10388) ;  /* 0x0000000000783947 */ /* 0x000fea0003800000 */
[----:B------:R-:W-:Y:S01]  /*6990*/  IMAD.WIDE R34, R24, 0x90, R76 ;  /* 0x0000009018227825 */ /* 0x000fe200078e024c */
[----:B------:R-:W-:-:S03]  /*69a0*/  ULDC.64 UR4, c[0x0][0x328] ;  /* 0x0000ca0000047ab9 */ /* 0x000fc60000000a00 */
[----:B------:R-:W-:Y:S02]  /*69b0*/  IMAD R35, R35, UR4, RZ ;  /* 0x0000000423237c24 */ /* 0x000fe4000f8e02ff */
[----:B-1----:R-:W-:Y:S02]  /*69c0*/  IMAD.MOV.U32 R32, RZ, RZ, R28 ;  /* 0x000000ffff207224 */ /* 0x002fe400078e001c */
[----:B------:R-:W-:Y:S02]  /*69d0*/  IMAD.MOV.U32 R33, RZ, RZ, R88 ;  /* 0x000000ffff217224 */ /* 0x000fe400078e0058 */
[C---:B------:R-:W-:Y:S02]  /*69e0*/  IMAD R35, R34.reuse, UR5, R35 ;  /* 0x0000000522237c24 */ /* 0x040fe4000f8e0223 */
[----:B------:R-:W-:Y:S01]  /*69f0*/  IMAD.WIDE.U32 R32, R34, UR4, R32 ;  /* 0x0000000422207c25 */ /* 0x000fe2000f8e0020 */
[----:B------:R-:W-:-:S03]  /*6a00*/  ULDC.64 UR4, c[0x0][0x318] ;  /* 0x0000c60000047ab9 */ /* 0x000fc60000000a00 */
[----:B------:R-:W-:Y:S01]  /*6a10*/  IMAD.IADD R33, R33, 0x1, R35 ;  /* 0x0000000121217824 */ /* 0x000fe200078e0223 */
[----:B------:R-:W-:Y:S01]  /*6a20*/  LEA R36, P3, R32, UR4, 0x1 ;  /* 0x0000000420247c11 */ /* 0x000fe2000f8608ff */
[----:B------:R-:W-:-:S03]  /*6a30*/  ULDC UR4, c[0x0][0x2f4] ;  /* 0x0000bd0000047ab9 */ /* 0x000fc60000000800 */
[----:B------:R-:W-:Y:S02]  /*6a40*/  LEA.HI.X R37, R32, UR5, R33, 0x1, P3 ;  /* 0x0000000520257c11 */ /* 0x000fe400098f0c21 */
        /* <DEDUP_REMOVED lines=17> */
[----:B-1----:R3:W-:Y:S02]  /*6b60*/  @!P3 STG.E.128 desc[UR60][R36.64+0xa0], R32 ;  /* 0x0000a0202400b986 */ /* 0x0027e4000c101d3c */
.L_x_10388:
[----:B------:R-:W-:Y:S05]  /*6b70*/  BSYNC B0 ;  /* 0x0000000000007941 */ /* 0x000fea0003800000 */
.L_x_10387:
[----:B------:R-:W-:Y:S01]  /*6b80*/  @!PT LDS RZ, [RZ] ;  /* 0x00000000fffff984 */ /* 0x000fe20000000800 */
[----:B------:R-:W-:Y:S01]  /*6b90*/  @!PT LDS RZ, [RZ] ;  /* 0x00000000fffff984 */ /* 0x000fe20000000800 */
[----:B------:R-:W-:Y:S01]  /*6ba0*/  @!PT LDS RZ, [RZ] ;  /* 0x00000000fffff984 */ /* 0x000fe20000000800 */
[----:B------:R-:W-:Y:S01]  /*6bb0*/  @!PT LDS RZ, [RZ] ;  /* 0x00000000fffff984 */ /* 0x000fe20000000800 */
[----:B------:R4:W-:Y:S06]  /*6bc0*/  MEMBAR.ALL.CTA ;  /* 0x0000000000007992 */ /* 0x0009ec0000008000 */
[----:B----4-:R-:W4:Y:S01]  /*6bd0*/  FENCE.VIEW.ASYNC.S ;  /* 0x00000000000073c6 */ /* 0x010f220000000000 */
[----:B0-2---:R-:W-:Y:S01]  /*6be0*/  @!P4 VIADD R20, R20, 0x31cc0 ;  /* 0x00031cc01414c836 */ /* 0x005fe20000000000 */
[----:B------:R-:W-:-:S04]  /*6bf0*/  IADD3 R17, R17, 0x1, RZ ;  /* 0x0000000111117810 */ /* 0x000fc80007ffe0ff */
[----:B------:R-:W-:Y:S01]  /*6c00*/  @!P4 PRMT R20, RZ, 0x654, R20 ;  /* 0x00000654ff14c816 */ /* 0x000fe20000000014 */
[----:B----4-:R0:W-:Y:S01]  /*6c10*/  BAR.SYNC.DEFER_BLOCKING R113, 0x80 ;  /* 0x000200710000751d */ /* 0x0101e20000010000 */
[----:B------:R-:W-:-:S04]  /*6c20*/  ISETP.NE.AND P3, PT, R17, 0x2, PT ;  /* 0x000000021100780c */ /* 0x000fc80003f65270 */
[----:B------:R-:W-:Y:S01]  /*6c30*/  SEL R17, R17, RZ, P3 ;  /* 0x000000ff11117207 */ /* 0x000fe20001800000 */
[----:B------:R2:W-:Y:S02]  /*6c40*/  @!P4 SYNCS.ARRIVE.TRANS64.RED.A1T0 RZ, [R20+URZ], RZ ;  /* 0x000000ff14ffc9a7 */ /* 0x0005e4000810043f */
[----:B--2---:R-:W-:-:S04]  /*6c50*/  SEL R20, RZ, 0x1, P3 ;  /* 0x00000001ff147807 */ /* 0x004fc80001800000 */
[----:B------:R-:W-:Y:S01]  /*6c60*/  LOP3.LUT R155, R155, R20, RZ, 0x3c, !PT ;  /* 0x000000149b9b7212 */ /* 0x000fe200078e3cff */
[----:B0-----:R-:W-:Y:S06]  /*6c70*/  @P2 BRA `(.L_x_10389) ;  /* 0xffffffbc00202947 */ /* 0x001fec000383ffff */
[----:B------:R-:W0:Y:S01]  /*6c80*/  S2R R21, SR_TID.X ;  /* 0x0000000000157919 */ /* 0x000e220000002100 */
[----:B------:R-:W-:Y:S02]  /*6c90*/  PLOP3.LUT P0, PT, PT, PT, PT, 0x8, 0x0 ;  /* 0x000000000000781c */ /* 0x000fe40003f0e170 */
[----:B0-----:R-:W-:-:S04]  /*6ca0*/  SHF.R.U32.HI R21, RZ, 0x7, R21 ;  /* 0x00000007ff157819 */ /* 0x001fc80000011615 */
[----:B------:R-:W-:-:S13]  /*6cb0*/  ISETP.NE.AND P5, PT, R21, 0x1, PT ;  /* 0x000000011500780c */ /* 0x000fda0003fa5270 */
[----:B------:R-:W-:Y:S06]  /*6cc0*/  @!P5 BAR.ARV 0x9, 0x100 ;  /* 0x024400000000db1d */ /* 0x000fec0000002000 */
.L_x_10329:
[----:B------:R-:W-:Y:S02]  /*6cd0*/  ISETP.GE.AND P2, PT, R112, 0x1, PT ;  /* 0x000000017000780c */ /* 0x000fe40003f46270 */
[----:B------:R-:W-:Y:S02]  /*6ce0*/  CS2R R2, SRZ ;  /* 0x0000000000027805 */ /* 0x000fe4000001ff00 */
[----:B------:R-:W-:Y:S01]  /*6cf0*/  PLOP3.LUT P1, PT, PT, PT, PT, 0x80, 0x0 ;  /* 0x000000000000781c */ /* 0x000fe20003f2f070 */
[----:B------:R-:W-:Y:S01]  /*6d00*/  IMAD.MOV.U32 R0, RZ, RZ, RZ ;  /* 0x000000ffff007224 */ /* 0x000fe200078e00ff */
[----:B------:R-:W-:Y:S01]  /*6d10*/  CS2R R30, SRZ ;  /* 0x00000000001e7805 */ /* 0x000fe2000001ff00 */
[----:B------:R-:W-:Y:S01]  /*6d20*/  IMAD.MOV.U32 R71, RZ, RZ, RZ ;  /* 0x000000ffff477224 */ /* 0x000fe200078e00ff */
[----:B------:R-:W-:Y:S02]  /*6d30*/  CS2R R48, SRZ ;  /* 0x0000000000307805 */ /* 0x000fe4000001ff00 */
[----:B-1-3--:R-:W-:-:S02]  /*6d40*/  CS2R R32, SRZ ;  /* 0x0000000000207805 */ /* 0x00afc4000001ff00 */
        /* <DEDUP_REMOVED lines=14> */
[----:B------:R-:W-:Y:S01]  /*6e30*/  CS2R R72, SRZ ;  /* 0x0000000000487805 */ /* 0x000fe2000001ff00 */
[----:B------:R-:W-:Y:S01]  /*6e40*/  IMAD.MOV.U32 R82, RZ, RZ, RZ ;  /* 0x000000ffff527224 */ /* 0x000fe200078e00ff */
[----:B------:R-:W-:Y:S01]  /*6e50*/  CS2R R78, SRZ ;  /* 0x00000000004e7805 */ /* 0x000fe2000001ff00 */
[----:B------:R-:W-:Y:S01]  /*6e60*/  IMAD.MOV.U32 R84, RZ, RZ, RZ ;  /* 0x000000ffff547224 */ /* 0x000fe200078e00ff */
[----:B------:R-:W-:Y:S01]  /*6e70*/  CS2R R60, SRZ ;  /* 0x00000000003c7805 */ /* 0x000fe2000001ff00 */
[----:B------:R-:W-:Y:S02]  /*6e80*/  IMAD.MOV.U32 R81, RZ, RZ, RZ ;  /* 0x000000ffff517224 */ /* 0x000fe400078e00ff */
[----:B------:R-:W-:Y:S02]  /*6e90*/  IMAD.MOV.U32 R6, RZ, RZ, RZ ;  /* 0x000000ffff067224 */ /* 0x000fe400078e00ff */
[----:B------:R-:W-:Y:S01]  /*6ea0*/  IMAD.MOV.U32 R86, RZ, RZ, RZ ;  /* 0x000000ffff567224 */ /* 0x000fe200078e00ff */
[----:B------:R-:W-:Y:S06]  /*6eb0*/  @P0 BRA `(.L_x_10390) ;  /* 0x00000000000c0947 */ /* 0x000fec0003800000 */
[----:B------:R-:W0:Y:S01]  /*6ec0*/  FENCE.VIEW.ASYNC.G ;  /* 0x00000000000073c6 */ /* 0x000e220000000100 */
[----:B------:R-:W-:Y:S05]  /*6ed0*/  WARPSYNC.ALL ;  /* 0x0000000000007948 */ /* 0x000fea0003800000 */
[----:B0-----:R-:W-:Y:S06]  /*6ee0*/  BAR.ARV 0xc, 0x200 ;  /* 0x0308000000007b1d */ /* 0x001fec0000002000 */
.L_x_10390:
[----:B------:R-:W-:Y:S02]  /*6ef0*/  IMAD.MOV.U32 R80, RZ, RZ, RZ ;  /* 0x000000ffff507224 */ /* 0x000fe400078e00ff */
        /* <DEDUP_REMOVED lines=10> */
[----:B0-----:R0:W-:Y:S02]  /*6fa0*/  STL [R1+0x78], R0 ;  /* 0x0000780001007387 */ /* 0x0011e40000100800 */
.L_x_10635:
[----:B------:R-:W0:Y:S01]  /*6fb0*/  LDL R3, [R1+0x78] ;  /* 0x0000780001037983 */ /* 0x000e220000100800 */
[----:B------:R-:W-:Y:S01]  /*6fc0*/  BSSY B6, `(.L_x_10393) ;  /* 0x000001b000067945 */ /* 0x000fe20003800000 */
[----:B0-----:R-:W-:-:S05]  /*6fd0*/  IMAD.HI R0, R3, 0x55555556, RZ ;  /* 0x5555555603007827 */ /* 0x001fca00078e02ff */
[----:B------:R-:W-:-:S05]  /*6fe0*/  LEA.HI R2, R0, R0, RZ, 0x1 ;  /* 0x0000000000027211 */ /* 0x000fca00078f08ff */
[----:B------:R-:W-:Y:S02]  /*6ff0*/  IMAD R2, R2, -0x3, R3 ;  /* 0xfffffffd02027824 */ /* 0x000fe400078e0203 */
[----:B------:R-:W-:-:S04]  /*7000*/  VIADD R3, R16, 0x24300 ;  /* 0x0002430010037836 */ /* 0x000fc80000000000 */
[----:B------:R-:W-:Y:S01]  /*7010*/  IMAD R0, R2, 0x800, R3 ;  /* 0x0000080002007824 */ /* 0x000fe200078e0203 */
[----:B------:R-:W-:-:S04]  /*7020*/  LOP3.LUT P0, RZ, R3, 0x9f, RZ, 0xc0, !PT ;  /* 0x0000009f03ff7812 */ /* 0x000fc8000780c0ff */
[----:B------:R-:W-:-:S04]  /*7030*/  SHF.R.U32.HI R0, RZ, 0x4, R0 ;  /* 0x00000004ff007819 */ /* 0x000fc80000011600 */
[----:B------:R-:W-:-:S05]  /*7040*/  LOP3.LUT R0, R0, 0x3fff, RZ, 0xc0, !PT ;  /* 0x00003fff00007812 */ /* 0x000fca00078ec0ff */
[----:B------:R0:W-:Y:S01]  /*7050*/  STL [R1+0x80], R0 ;  /* 0x0000800001007387 */ /* 0x0001e20000100800 */
[----:B------:R-:W-:Y:S05]  /*7060*/  @!P0 BRA `(.L_x_10394) ;  /* 0x0000000000408947 */ /* 0x000fea0003800000 */
[----:B0-----:R-:W-:Y:S01]  /*7070*/  MOV R0, 0x0 ;  /* 0x0000000000007802 */ /* 0x001fe20000000f00 */
[----:B------:R-:W-:Y:S01]  /*7080*/  ULDC.64 UR4, c[0x4][0x1b8] ;  /* 0x01006e0000047ab9 */ /* 0x000fe20000000a00 */
[----:B------:R-:W-:Y:S01]  /*7090*/  ULDC.64 UR6, c[0x4][0x1c0] ;  /* 0x0100700000067ab9 */ /* 0x000fe20000000a00 */
[----:B------:R-:W-:Y:S01]  /*70a0*/  IMAD.U32 R4, RZ, RZ, UR4 ;  /* 0x00000004ff047e24 */ /* 0x000fe2000f8e00ff */
[----:B-1----:R0:W1:Y:S01]  /*70b0*/  LDC.64 R14, c[0x4][R0] ;  /* 0x01000000000e7b82 */ /* 0x0020620000000a00 */
        /* <DEDUP_REMOVED lines=11> */
.L_x_10394:
[----:B------:R-:W-:Y:S05]  /*7170*/  BSYNC B6 ;  /* 0x0000000000067941 */ /* 0x000fea0003800000 */
.L_x_10393:
[----:B------:R-:W-:Y:S02]  /*7180*/  ULDC UR4, c[0x0][0x3f4] ;  /* 0x0000fd0000047ab9 */ /* 0x000fe40000000800 */
[----:B------:R-:W-:-:S13]  /*7190*/  ISETP.LT.AND P0, PT, RZ, UR4, PT ;  /* 0x00000004ff007c0c */ /* 0x000fda000bf01270 */
[----:B------:R-:W-:Y:S05]  /*71a0*/  @P0 BRA `(.L_x_10395) ;  /* 0x0000000000400947 */ /* 0x000fea0003800000 */
[----:B------:R-:W0:Y:S02]  /*71b0*/  LDL R20, [R1+0x98] ;  /* 0x0000980001147983 */ /* 0x000e240000100800 */
[----:B0-----:R-:W-:-:S04]  /*71c0*/  LEA.HI R0, R20, R20, RZ, 0x1 ;  /* 0x0000001414007211 */ /* 0x001fc800078f08ff */
        /* <DEDUP_REMOVED lines=8> */
.L_x_10398:
[----:B--2---:R2:W3:Y:S02]  /*7250*/  SYNCS.PHASECHK.TRANS64.TRYWAIT P0, [R16+URZ+0x31c00], R3 ;  /* 0x031c0003100075a7 */ /* 0x0044e4000800017f */
[----:B---3--:R-:W-:Y:S05]  /*7260*/  @!P0 NANOSLEEP.SYNCS 0x989680 ;  /* 0x009896800000895d */ /* 0x008fea0003900000 */
[----:B------:R-:W3:Y:S02]  /*7270*/  @!P0 SYNCS.PHASECHK.TRANS64 P0, [R16+URZ+0x31c00], R3 ;  /* 0x031c0003100085a7 */ /* 0x000ee4000800007f */
[----:B---3--:R-:W-:Y:S05]  /*7280*/  @!P0 BRA `(.L_x_10398) ;  /* 0xfffffffc00f08947 */ /* 0x008fea000383ffff */
.L_x_10397:
[----:B------:R-:W-:Y:S05]  /*7290*/  BSYNC B0 ;  /* 0x0000000000007941 */ /* 0x000fea0003800000 */
.L_x_10396:
[----:B------:R-:W-:Y:S05]  /*72a0*/  BRA `(.L_x_10399) ;  /* 0x0000003800487947 */ /* 0x000fea0003800000 */
.L_x_10395:
[----:B------:R-:W2:Y:S01]  /*72b0*/  LDL R6, [R1+0xc0] ;  /* 0x0000c00001067983 */ /* 0x000ea20000100800 */
[----:B0----5:R-:W-:Y:S01]  /*72c0*/  SHF.R.S32.HI R0, RZ, 0x1f, R106 ;  /* 0x0000001fff007819 */ /* 0x021fe2000001146a */
        /* <DEDUP_REMOVED lines=16> */
[----:B--2---:R-:W-:-:S13]  /*73d0*/  LOP3.LUT P0, RZ, R6, 0x1bf, RZ, 0xc0, !PT ;  /* 0x000001bf06ff7812 */ /* 0x004fda000780c0ff */
[----:B------:R-:W-:Y:S05]  /*73e0*/  @!P0 BRA `(.L_x_10400) ;  /* 0x0000000000408947 */ /* 0x000fea0003800000 */
[----:B------:R-:W-:Y:S01]  /*73f0*/  MOV R0, 0x0 ;  /* 0x0000000000007802 */ /* 0x000fe20000000f00 */
[----:B------:R-:W-:Y:S01]  /*7400*/  ULDC.64 UR4, c[0x4][0x1b8] ;  /* 0x01006e0000047ab9 */ /* 0x000fe20000000a00 */
[----:B------:R-:W-:Y:S01]  /*7410*/  ULDC.64 UR6, c[0x4][0x1c0] ;  /* 0x0100700000067ab9 */ /* 0x000fe20000000a00 */
[----:B------:R-:W-:Y:S01]  /*7420*/  IMAD.U32 R4, RZ, RZ, UR4 ;  /* 0x00000004ff047e24 */ /* 0x000fe2000f8e00ff */
[----:B-1----:R0:W1:Y:S01]  /*7430*/  LDC.64 R14, c[0x4][R0] ;  /* 0x01000000000e7b82 */ /* 0x0020620000000a00 */
        /* <DEDUP_REMOVED lines=11> */
.L_x_10400:
[----:B------:R-:W-:Y:S01]  /*74f0*/  ULDC.U8 UR4, c[0x0][0x410] ;  /* 0x0001040000047ab9 */ /* 0x000fe20000000000 */
[----:B------:R-:W-:Y:S01]  /*7500*/  BSSY B0, `(.L_x_10401) ;  /* 0x0000364000007945 */ /* 0x000fe20003800000 */
[----:B------:R-:W-:Y:S01]  /*7510*/  ISETP.NE.AND P0, PT, RZ, UR4, PT ;  /* 0x00000004ff007c0c */ /* 0x000fe2000bf05270 */
[----:B------:R-:W-:-:S12]  /*7520*/  IMAD R7, R109, 0xc0, R19 ;  /* 0x000000c06d077824 */ /* 0x000fd800078e0213 */
[----:B------:R-:W-:Y:S05]  /*7530*/  @!P0 BRA `(.L_x_10402) ;  /* 0x0000001800d88947 */ /* 0x000fea0003800000 */
[----:B------:R-:W-:-:S03]  /*7540*/  UMOV UR4, 0xffffffff ;  /* 0xffffffff00047882 */ /* 0x000fc60000000000 */
[----:B------:R-:W-:Y:S05]  /*7550*/  BRA.DIV UR4, `(.L_x_10403) ;  /* 0x0000017a04247947 */ /* 0x000fea000b800000 */
[----:B------:R0:W2:Y:S04]  /*7560*/  SHFL.IDX PT, R3, R25, RZ, 0x1e1f ;  /* 0x001e1fff19037589 */ /* 0x0000a800000e0000 */
[----:B------:R0:W3:Y:S04]  /*7570*/  SHFL.IDX PT, R0, R24, RZ, 0x1e1f ;  /* 0x001e1fff18007589 */ /* 0x0000e800000e0000 */
[----:B------:R0:W4:Y:S04]  /*7580*/  SHFL.IDX PT, R5, R27, RZ, 0x1e1f ;  /* 0x001e1fff1b057589 */ /* 0x00012800000e0000 */
[----:B------:R0:W0:Y:S02]  /*7590*/  SHFL.IDX PT, R4, R26, RZ, 0x1e1f ;  /* 0x001e1fff1a047589 */ /* 0x00002400000e0000 */
.L_x_10641:
[----:B------:R-:W5:Y:S01]  /*75a0*/  LDL R47, [R1+0x98] ;  /* 0x00009800012f7983 */ /* 0x000f620000100800 */
[----:B------:R-:W-:Y:S01]  /*75b0*/  ULDC UR4, c[0x0][0x448] ;  /* 0x0001120000047ab9 */ /* 0x000fe20000000800 */
[----:B------:R-:W-:Y:S01]  /*75c0*/  BSSY B1, `(.L_x_10404) ;  /* 0x000005c000017945 */ /* 0x000fe20003800000 */
[----:B------:R-:W-:Y:S01]  /*75d0*/  IMAD R8, R111, UR4, RZ ;  /* 0x000000046f087c24 */ /* 0x000fe2000f8e02ff */
[----:B------:R-:W-:Y:S02]  /*75e0*/  CS2R R36, SRZ ;  /* 0x0000000000247805 */ /* 0x000fe4000001ff00 */
[----:B------:R-:W-:Y:S02]  /*75f0*/  CS2R R32, SRZ ;  /* 0x0000000000207805 */ /* 0x000fe4000001ff00 */
[----:B0-----:R-:W-:Y:S01]  /*7600*/  CS2R R26, SRZ ;  /* 0x00000000001a7805 */ /* 0x001fe2000001ff00 */
[----:B------:R-:W-:Y:S01]  /*7610*/  IMAD R6, R109, -0xc0, R8 ;  /* 0xffffff406d067824 */ /* 0x000fe200078e0208 */
[----:B------:R-:W-:-:S02]  /*7620*/  ISETP.GE.AND P1, PT, R7, R8, PT ;  /* 0x000000080700720c */ /* 0x000fc40003f26270 */
[----:B------:R-:W-:Y:S02]  /*7630*/  CS2R R20, SRZ ;  /* 0x0000000000147805 */ /* 0x000fe4000001ff00 */
[----:B------:R-:W-:Y:S02]  /*7640*/  CS2R R12, SRZ ;  /* 0x00000000000c7805 */ /* 0x000fe4000001ff00 */
[----:B------:R-:W-:Y:S02]  /*7650*/  CS2R R8, SRZ ;  /* 0x0000000000087805 */ /* 0x000fe4000001ff00 */
[----:B------:R-:W-:Y:S02]  /*7660*/  VIMNMX R6, R6, 0xc0, PT ;  /* 0x000000c006067848 */ /* 0x000fe40003fe0100 */
[----:B------:R-:W-:Y:S02]  /*7670*/  CS2R R34, SRZ ;  /* 0x0000000000227805 */ /* 0x000fe4000001ff00 */
[----:B------:R-:W-:-:S02]  /*7680*/  CS2R R30, SRZ ;  /* 0x00000000001e7805 */ /* 0x000fc4000001ff00 */
[----:B------:R-:W-:Y:S02]  /*7690*/  CS2R R28, SRZ ;  /* 0x00000000001c7805 */ /* 0x000fe4000001ff00 */
[----:B------:R-:W-:Y:S02]  /*76a0*/  ISETP.GE.AND P0, PT, R19, R6, PT ;  /* 0x000000061300720c */ /* 0x000fe40003f06270 */
[----:B------:R-:W-:Y:S02]  /*76b0*/  CS2R R24, SRZ ;  /* 0x0000000000187805 */ /* 0x000fe4000001ff00 */
[----:B-1----:R-:W-:Y:S02]  /*76c0*/  CS2R R14, SRZ ;  /* 0x00000000000e7805 */ /* 0x002fe4000001ff00 */
[----:B------:R-:W-:Y:S02]  /*76d0*/  CS2R R10, SRZ ;  /* 0x00000000000a7805 */ /* 0x000fe4000001ff00 */
[----:B-----5:R-:W-:Y:S01]  /*76e0*/  LEA.HI R46, R47, R47, RZ, 0x1 ;  /* 0x0000002f2f2e7211 */ /* 0x020fe200078f08ff */
[----:B------:R-:W-:Y:S06]  /*76f0*/  @P1 BRA `(.L_x_10405) ;  /* 0x0000000400201947 */ /* 0x000fec0003800000 */
[----:B------:R-:W2:Y:S01]  /*7700*/  LDL R41, [R1+0x64] ;  /* 0x0000640001297983 */ /* 0x000ea20000100800 */
[----:B------:R-:W-:-:S03]  /*7710*/  ULDC UR4, c[0x0][0x3f4] ;  /* 0x0000fd0000047ab9 */ /* 0x000fc60000000800 */
[----:B------:R-:W3:Y:S04]  /*7720*/  LDL R40, [R1+0x68] ;  /* 0x0000680001287983 */ /* 0x000ee80000100800 */
[----:B------:R-:W4:Y:S04]  /*7730*/  LDL R39, [R1+0x6c] ;  /* 0x00006c0001277983 */ /* 0x000f280000100800 */
[----:B------:R-:W4:Y:S04]  /*7740*/  LDL R38, [R1+0xa4] ;  /* 0x0000a40001267983 */ /* 0x000f280000100800 */
[----:B------:R-:W4:Y:S04]  /*7750*/  LDL R43, [R1+0xa8] ;  /* 0x0000a800012b7983 */ /* 0x000f280000100800 */
[----:B------:R-:W4:Y:S04]  /*7760*/  LDL R42, [R1+0x70] ;  /* 0x00007000012a7983 */ /* 0x000f280000100800 */
[----:B------:R-:W4:Y:S04]  /*7770*/  LDL.64 R44, [R1+0x48] ;  /* 0x00004800012c7983 */ /* 0x000f280000100a00 */
[----:B------:R-:W4:Y:S04]  /*7780*/  LDL R14, [R1+0x74] ;  /* 0x00007400010e7983 */ /* 0x000f280000100800 */
[----:B------:R-:W4:Y:S04]  /*7790*/  LDL R49, [R1+0xac] ;  /* 0x0000ac0001317983 */ /* 0x000f280000100800 */
[----:B------:R-:W4:Y:S01]  /*77a0*/  LDL R48, [R1+0xb0] ;  /* 0x0000b00001307983 */ /* 0x000f220000100800 */
        /* <DEDUP_REMOVED lines=8> */
[C---:B--2---:R-:W-:Y:S01]  /*7830*/  ISETP.GE.AND P2, PT, R41.reuse, UR4, PT ;  /* 0x0000000429007c0c */ /* 0x044fe2000bf46270 */
[C---:B------:R-:W-:Y:S01]  /*7840*/  IMAD.SHL.U32 R9, R41.reuse, 0x2, RZ ;  /* 0x0000000229097824 */ /* 0x040fe200078e00ff */
[----:B------:R-:W-:Y:S02]  /*7850*/  SHF.R.S32.HI R6, RZ, 0x1f, R41 ;  /* 0x0000001fff067819 */ /* 0x000fe40000011429 */
[C---:B---3--:R-:W-:Y:S01]  /*7860*/  ISETP.GE.AND P1, PT, R40.reuse, UR4, PT ;  /* 0x0000000428007c0c */ /* 0x048fe2000bf26270 */
[----:B------:R-:W-:Y:S01]  /*7870*/  IMAD.SHL.U32 R13, R40, 0x2, RZ ;  /* 0x00000002280d7824 */ /* 0x000fe200078e00ff */
[----:B------:R-:W-:-:S07]  /*7880*/  SHF.L.U64.HI R10, R41, 0x1, R6 ;  /* 0x00000001290a7819 */ /* 0x000fce0000010206 */
[-C--:B------:R-:W-:Y:S02]  /*7890*/  @!P2 IADD3 R6, P3, R0, R9.reuse, RZ ;  /* 0x000000090006a210 */ /* 0x080fe40007f7e0ff */
[----:B------:R-:W-:-:S03]  /*78a0*/  @!P2 IADD3 R8, P4, R4, R9, RZ ;  /* 0x000000090408a210 */ /* 0x000fc60007f9e0ff */
[----:B------:R-:W-:Y:S01]  /*78b0*/  @!P2 IMAD.X R7, R3, 0x1, R10, P3 ;  /* 0x000000010307a824 */ /* 0x000fe200018e060a */
[----:B----4-:R-:W-:Y:S02]  /*78c0*/  ISETP.GE.AND P3, PT, R39, UR4, PT ;  /* 0x0000000427007c0c */ /* 0x010fe4000bf66270 */
[----:B------:R-:W-:Y:S02]  /*78d0*/  @!P2 IADD3.X R9, R5, R10, RZ, P4, !PT ;  /* 0x0000000a0509a210 */ /* 0x000fe400027fe4ff */
[----:B------:R0:W5:Y:S01]  /*78e0*/  @!P2 LD.E.64 R30, desc[UR60][R6.64] ;  /* 0x0000003c061ea980 */ /* 0x000162000c101b00 */
[-C--:B------:R-:W-:Y:S01]  /*78f0*/  @!P1 IADD3 R10, P4, R0, R13.reuse, RZ ;  /* 0x0000000d000a9210 */ /* 0x080fe20007f9e0ff */
[----:B------:R-:W-:Y:S02]  /*7900*/  IMAD.SHL.U32 R41, R39, 0x2, RZ ;  /* 0x0000000227297824 */ /* 0x000fe400078e00ff */
[----:B------:R-:W5:Y:S01]  /*7910*/  @!P2 LD.E.64 R32, desc[UR60][R8.64] ;  /* 0x0000003c0820a980 */ /* 0x000f62000c101b00 */
[----:B------:R-:W-:Y:S01]  /*7920*/  @!P1 IADD3 R12, P2, R4, R13, RZ ;  /* 0x0000000d040c9210 */ /* 0x000fe20007f5e0ff */
[----:B------:R-:W-:-:S03]  /*7930*/  @!P1 IMAD.X R11, R3, 0x1, R38, P4 ;  /* 0x00000001030b9824 */ /* 0x000fc600020e0626 */
[-C--:B------:R-:W-:Y:S01]  /*7940*/  @!P3 IADD3 R40, P4, R4, R41.reuse, RZ ;  /* 0x000000290428b210 */ /* 0x080fe20007f9e0ff */
[C---:B------:R-:W-:Y:S01]  /*7950*/  @!P1 IMAD.X R13, R5.reuse, 0x1, R38, P2 ;  /* 0x00000001050d9824 */ /* 0x040fe200010e0626 */
[----:B------:R-:W-:Y:S01]  /*7960*/  @!P3 IADD3 R38, P2, R0, R41, RZ ;  /* 0x000000290026b210 */ /* 0x000fe20007f5e0ff */
[----:B------:R1:W5:Y:S02]  /*7970*/  @!P1 LD.E.64 R28, desc[UR60][R10.64] ;  /* 0x0000003c0a1c9980 */ /* 0x000364000c101b00 */
[--C-:B------:R-:W-:Y:S02]  /*7980*/  @!P3 IMAD.X R41, R5, 0x1, R43.reuse, P4 ;  /* 0x000000010529b824 */ /* 0x100fe400020e062b */
[----:B------:R-:W5:Y:S01]  /*7990*/  @!P1 LD.E.64 R26, desc[UR60][R12.64] ;  /* 0x0000003c0c1a9980 */ /* 0x000f62000c101b00 */
[----:B------:R-:W-:Y:S01]  /*79a0*/  @!P3 IMAD.X R39, R3, 0x1, R43, P2 ;  /* 0x000000010327b824 */ /* 0x000fe200010e062b */
[----:B------:R-:W-:Y:S02]  /*79b0*/  ISETP.GE.AND P1, PT, R42, UR4, PT ;  /* 0x000000042a007c0c */ /* 0x000fe4000bf26270 */
[----:B------:R-:W-:Y:S01]  /*79c0*/  ISETP.GE.AND P2, PT, R44, UR4, PT ;  /* 0x000000042c007c0c */ /* 0x000fe2000bf46270 */
[----:B------:R2:W5:Y:S01]  /*79d0*/  @!P3 LD.E.64 R20, desc[UR60][R40.64] ;  /* 0x0000003c2814b980 */ /* 0x000562000c101b00 */
[----:B0-----:R-:W-:-:S03]  /*79e0*/  IMAD.SHL.U32 R7, R42, 0x2, RZ ;  /* 0x000000022a077824 */ /* 0x001fc600078e00ff */
[----:B------:R0:W5:Y:S01]  /*79f0*/  @!P3 LD.E.64 R24, desc[UR60][R38.64] ;  /* 0x0000003c2618b980 */ /* 0x000162000c101b00 */
[C---:B------:R-:W-:Y:S01]  /*7a00*/  ISETP.GE.AND P3, PT, R14.reuse, UR4, PT ;  /* 0x000000040e007c0c */ /* 0x040fe2000bf66270 */
[----:B-1----:R-:W-:-:S04]  /*7a10*/  IMAD.SHL.U32 R11, R14, 0x2, RZ ;  /* 0x000000020e0b7824 */ /* 0x002fc800078e00ff */
[-C--:B------:R-:W-:Y:S02]  /*7a20*/  @!P1 IADD3 R42, P5, R0, R7.reuse, RZ ;  /* 0x00000007002a9210 */ /* 0x080fe40007fbe0ff */
[----:B------:R-:W-:Y:S01]  /*7a30*/  @!P1 IADD3 R6, P4, R4, R7, RZ ;  /* 0x0000000704069210 */ /* 0x000fe20007f9e0ff */
[----:B------:R-:W-:Y:S02]  /*7a40*/  @!P2 IMAD.MOV.U32 R8, RZ, RZ, R0 ;  /* 0x000000ffff08a224 */ /* 0x000fe400078e0000 */
[----:B------:R-:W-:Y:S02]  /*7a50*/  @!P2 IMAD.MOV.U32 R9, RZ, RZ, R3 ;  /* 0x000000ffff09a224 */ /* 0x000fe400078e0003 */
[----:B--2---:R-:W-:-:S04]  /*7a60*/  @!P2 IMAD.WIDE R40, R44, 0x2, R4 ;  /* 0x000000022c28a825 */ /* 0x004fc800078e0204 */
[----:B0-----:R-:W-:-:S04]  /*7a70*/  @!P2 IMAD.WIDE R38, R44, 0x2, R8 ;  /* 0x000000022c26a825 */ /* 0x001fc800078e0208 */
[--C-:B------:R-:W-:Y:S01]  /*7a80*/  @!P1 IMAD.X R43, R3, 0x1, R49.reuse, P5 ;  /* 0x00000001032b9824 */ /* 0x100fe200028e0631 */
[-C--:B------:R-:W-:Y:S01]  /*7a90*/  @!P3 IADD3 R44, P5, R0, R11.reuse, RZ ;  /* 0x0000000b002cb210 */ /* 0x080fe20007fbe0ff */
[----:B------:R-:W-:Y:S01]  /*7aa0*/  @!P1 IMAD.X R7, R5, 0x1, R49, P4 ;  /* 0x0000000105079824 */ /* 0x000fe200020e0631 */
[----:B------:R-:W-:Y:S02]  /*7ab0*/  @!P3 IADD3 R4, P4, R4, R11, RZ ;  /* 0x0000000b0404b210 */ /* 0x000fe40007f9e0ff */
        /* <DEDUP_REMOVED lines=11> */
[----:B------:R0:W5:Y:S02]  /*7b70*/  @!P3 LD.E.64 R8, desc[UR60][R4.64] ;  /* 0x0000003c0408b980 */ /* 0x000164000c101b00 */
.L_x_10405:
[----:B------:R-:W-:Y:S05]  /*7b80*/  BSYNC B1 ;  /* 0x0000000000017941 */ /* 0x000fea0003800000 */
.L_x_10404:
[----:B--2--5:R-:W-:Y:S01]  /*7b90*/  IMAD.MOV.U32 R3, RZ, RZ, R37 ;  /* 0x000000ffff037224 */ /* 0x024fe200078e0025 */
[----:B------:R-:W-:Y:S01]  /*7ba0*/  LOP3.LUT R46, R46, 0xfffffffe, RZ, 0xc0, !PT ;  /* 0xfffffffe2e2e7812 */ /* 0x000fe200078ec0ff */
[----:B---3--:R-:W-:Y:S01]  /*7bb0*/  IMAD.MOV.U32 R0, RZ, RZ, R36 ;  /* 0x000000ffff007224 */ /* 0x008fe200078e0024 */
[----:B------:R-:W-:Y:S01]  /*7bc0*/  BSSY B1, `(.L_x_10406) ;  /* 0x000002b000017945 */ /* 0x000fe20003800000 */
[----:B0-----:R-:W-:Y:S01]  /*7bd0*/  IMAD.MOV.U32 R4, RZ, RZ, R32 ;  /* 0x000000ffff047224 */ /* 0x001fe200078e0020 */
[----:B------:R-:W-:Y:S01]  /*7be0*/  PRMT R45, R45, 0x5410, R3 ;  /* 0x000054102d2d7816 */ /* 0x000fe20000000003 */
[----:B------:R-:W-:Y:S01]  /*7bf0*/  IMAD.IADD R3, R47, 0x1, -R46 ;  /* 0x000000012f037824 */ /* 0x000fe200078e0a2e */
[----:B------:R-:W-:Y:S01]  /*7c00*/  PRMT R48, R0, 0x7610, R48 ;  /* 0x0000761000307816 */ /* 0x000fe20000000030 */
[----:B------:R-:W-:Y:S01]  /*7c10*/  IMAD.MOV.U32 R0, RZ, RZ, R33 ;  /* 0x000000ffff007224 */ /* 0x000fe200078e0021 */
[----:B------:R-:W-:Y:S01]  /*7c20*/  PRMT R56, R4, 0x7610, R56 ;  /* 0x0000761004387816 */ /* 0x000fe20000000038 */
[----:B----4-:R-:W-:Y:S01]  /*7c30*/  IMAD.MOV.U32 R5, RZ, RZ, R27 ;  /* 0x000000ffff057224 */ /* 0x010fe200078e001b */
[----:B------:R-:W-:Y:S01]  /*7c40*/  SHF.L.U32 R3, R3, 0x1f, RZ ;  /* 0x0000001f03037819 */ /* 0x000fe200000006ff */
[----:B------:R-:W-:Y:S01]  /*7c50*/  IMAD.MOV.U32 R6, RZ, RZ, R13 ;  /* 0x000000ffff067224 */ /* 0x000fe200078e000d */
[----:B------:R-:W-:-:S02]  /*7c60*/  MOV R4, R26 ;  /* 0x0000001a00047202 */ /* 0x000fc40000000f00 */
[----:B------:R-:W0:Y:S01]  /*7c70*/  SYNCS.PHASECHK.TRANS64.TRYWAIT P1, [R16+URZ+0x31c00], R3 ;  /* 0x031c0003100075a7 */ /* 0x000e22000802017f */
        /* <DEDUP_REMOVED lines=30> */
[----:B0-----:R-:W-:Y:S06]  /*7e60*/  @!P1 BRA `(.L_x_10407) ;  /* 0x0000017000549947 */ /* 0x001fec0003800000 */
.L_x_10642:
[----:B------:R-:W-:Y:S05]  /*7e70*/  BSYNC B1 ;  /* 0x0000000000017941 */ /* 0x000fea0003800000 */
.L_x_10406:
[----:B------:R-:W-:Y:S01]  /*7e80*/  PRMT R39, R0, 0x5410, R4 ;  /* 0x0000541000277816 */ /* 0x000fe20000000004 */
[----:B------:R-:W-:Y:S06]  /*7e90*/  @P0 BRA `(.L_x_10408) ;  /* 0x0000002c00280947 */ /* 0x000fec0003800000 */
[----:B------:R-:W2:Y:S01]  /*7ea0*/  LDL.64 R52, [R1+0x48] ;  /* 0x0000480001347983 */ /* 0x000ea20000100a00 */
[----:B------:R-:W2:Y:S03]  /*7eb0*/  LDC R0, c[0x0][0x3f4] ;  /* 0x0000fd00ff007b82 */ /* 0x000ea60000000800 */
[----:B------:R-:W0:Y:S04]  /*7ec0*/  LDL R51, [R1+0x84] ;  /* 0x0000840001337983 */ /* 0x000e280000100800 */
[----:B------:R-:W3:Y:S04]  /*7ed0*/  LDL R50, [R1+0x64] ;  /* 0x0000640001327983 */ /* 0x000ee80000100800 */
[----:B------:R-:W4:Y:S04]  /*7ee0*/  LDL R49, [R1+0x68] ;  /* 0x0000680001317983 */ /* 0x000f280000100800 */
[----:B------:R-:W5:Y:S04]  /*7ef0*/  LDL R47, [R1+0x6c] ;  /* 0x00006c00012f7983 */ /* 0x000f680000100800 */
[----:B------:R-:W5:Y:S04]  /*7f00*/  LDL R7, [R1+0x70] ;  /* 0x0000700001077983 */ /* 0x000f680000100800 */
[----:B------:R-:W5:Y:S04]  /*7f10*/  LDL R6, [R1+0x74] ;  /* 0x0000740001067983 */ /* 0x000f680000100800 */
[----:B------:R-:W5:Y:S01]  /*7f20*/  LDL R5, [R1+0x88] ;  /* 0x0000880001057983 */ /* 0x000f620000100800 */
[----:B------:R-:W-:Y:S01]  /*7f30*/  BSSY B1, `(.L_x_10409) ;  /* 0x0000035000017945 */ /* 0x000fe20003800000 */
[-C--:B--2---:R-:W-:Y:S01]  /*7f40*/  ISETP.GE.AND P6, PT, R52, R0.reuse, PT ;  /* 0x000000003400720c */ /* 0x084fe20003fc6270 */
[----:B0-----:R-:W-:Y:S01]  /*7f50*/  IMAD R3, R51, 0x2, R16 ;  /* 0x0000000233037824 */ /* 0x001fe200078e0210 */
[----:B---3--:R-:W-:-:S02]  /*7f60*/  ISETP.GE.AND P0, PT, R50, R0, PT ;  /* 0x000000003200720c */ /* 0x008fc40003f06270 */
[-C--:B----4-:R-:W-:Y:S02]  /*7f70*/  ISETP.GE.AND P1, PT, R49, R0.reuse, PT ;  /* 0x000000003100720c */ /* 0x090fe40003f26270 */
[-C--:B-----5:R-:W-:Y:S02]  /*7f80*/  ISETP.GE.AND P2, PT, R47, R0.reuse, PT ;  /* 0x000000002f00720c */ /* 0x0a0fe40003f46270 */
[-C--:B------:R-:W-:Y:S02]  /*7f90*/  ISETP.GE.AND P3, PT, R7, R0.reuse, PT ;  /* 0x000000000700720c */ /* 0x080fe40003f66270 */
[----:B------:R-:W-:Y:S01]  /*7fa0*/  ISETP.GE.AND P4, PT, R6, R0, PT ;  /* 0x000000000600720c */ /* 0x000fe20003f86270 */
[----:B------:R-:W-:Y:S01]  /*7fb0*/  VIADD R0, R3, 0x20 ;  /* 0x0000002003007836 */ /* 0x000fe20000000000 */
[----:B------:R-:W-:Y:S01]  /*7fc0*/  LOP3.LUT P5, RZ, R5, 0x2, RZ, 0xc0, !PT ;  /* 0x0000000205ff7812 */ /* 0x000fe200078ac0ff */
[----:B------:R-:W-:-:S12]  /*7fd0*/  @P6 BRA `(.L_x_10410) ;  /* 0x0000000000a86947 */ /* 0x000fd80003800000 */
[----:B------:R-:W0:Y:S01]  /*7fe0*/  LDS.128 R4, [R3+0xda00] ;  /* 0x00da000003047984 */ /* 0x000e220000000c00 */
        /* <DEDUP_REMOVED lines=20> */
[----:B------:R-:W-:Y:S02]  /*8130*/  HADD2.F32 R6, -RZ, R5.H0_H0 ;  /* 0x20000005ff067230 */ /* 0x000fe40000004100 */
[----:B------:R-:W-:Y:S01]  /*8140*/  FFMA.FTZ R51, R36, R47, -R51 ;  /* 0x0000002f24337223 */ /* 0x000fe20000010833 */
[----:B------:R-:W-:Y:S02]  /*8150*/  HADD2.F32 R46, -RZ, R45.H1_H1 ;  /* 0x3000002dff2e7230 */ /* 0x000fe40000004100 */
[----:B------:R-:W-:Y:S01]  /*8160*/  FFMA.FTZ R47, R7, R48, R52 ;  /* 0x00000030072f7223 */ /* 0x000fe20000010034 */
[----:B------:R-:W-:Y:S02]  /*8170*/  HADD2.F32 R5, -RZ, R5.H1_H1 ;  /* 0x30000005ff057230 */ /* 0x000fe40000004100 */
[----:B------:R-:W-:-:S02]  /*8180*/  HADD2.F32 R36, -RZ, R57.H0_H0 ;  /* 0x20000039ff247230 */ /* 0x000fc40000004100 */
        /* <DEDUP_REMOVED lines=14> */
[----:B------:R0:W-:Y:S02]  /*8270*/  STS.128 [R3+0xda00], R4 ;  /* 0x00da000403007388 */ /* 0x0001e40000000c00 */
.L_x_10410:
[----:B------:R-:W-:Y:S05]  /*8280*/  BSYNC B1 ;  /* 0x0000000000017941 */ /* 0x000fea0003800000 */
.L_x_10409:
[----:B------:R-:W-:Y:S01]  /*8290*/  BSSY B1, `(.L_x_10411) ;  /* 0x000002d000017945 */ /* 0x000fe20003800000 */
[----:B------:R-:W-:-:S03]  /*82a0*/  @P5 VIADD R0, R3, 0xffffffe0 ;  /* 0xffffffe003005836 */ /* 0x000fc60000000000 */
[----:B------:R-:W-:Y:S05]  /*82b0*/  @P0 BRA `(.L_x_10412) ;  /* 0x0000000000a80947 */ /* 0x000fea0003800000 */
[----:B0-----:R-:W0:Y:S01]  /*82c0*/  LDS.128 R4, [R0+0xda00] ;  /* 0x00da000000047984 */ /* 0x001e220000000c00 */
[----:B------:R-:W-:Y:S01]  /*82d0*/  SHF.R.U32.HI R35, RZ, 0x10, R31 ;  /* 0x00000010ff237819 */ /* 0x000fe2000001161f */
[----:B------:R-:W-:Y:S01]  /*82e0*/  HADD2.F32 R36, -RZ, R56.H0_H0 ;  /* 0x20000038ff247230 */ /* 0x000fe20000004100 */
        /* <DEDUP_REMOVED lines=39> */
.L_x_10412:
[----:B------:R-:W-:Y:S05]  /*8560*/  BSYNC B1 ;  /* 0x0000000000017941 */ /* 0x000fea0003800000 */
.L_x_10411:
[----:B------:R-:W-:Y:S04]  /*8570*/  BSSY B1, `(.L_x_10413) ;  /* 0x000002c000017945 */ /* 0x000fe80003800000 */
[----:B------:R-:W-:Y:S05]  /*8580*/  @P1 BRA `(.L_x_10414) ;  /* 0x0000000000a81947 */ /* 0x000fea0003800000 */
[----:B01----:R-:W0:Y:S01]  /*8590*/  LDS.128 R4, [R3+0x10a00] ;  /* 0x010a000003047984 */ /* 0x003e220000000c00 */
        /* <DEDUP_REMOVED lines=41> */
.L_x_10414:
[----:B------:R-:W-:Y:S05]  /*8830*/  BSYNC B1 ;  /* 0x0000000000017941 */ /* 0x000fea0003800000 */
.L_x_10413:
        /* <DEDUP_REMOVED lines=44> */
.L_x_10416:
[----:B------:R-:W-:Y:S05]  /*8b00*/  BSYNC B1 ;  /* 0x0000000000017941 */ /* 0x000fea0003800000 */
.L_x_10415:
        /* <DEDUP_REMOVED lines=44> */
.L_x_10418:
[----:B------:R-:W-:Y:S05]  /*8dd0*/  BSYNC B1 ;  /* 0x0000000000017941 */ /* 0x000fea0003800000 */
.L_x_10417:
[----:B------:R-:W-:Y:S05]  /*8de0*/  @P4 BRA `(.L_x_10408) ;  /* 0x0000001c00544947 */ /* 0x000fea0003800000 */
[----:B01234-:R-:W0:Y:S01]  /*8df0*/  LDS.128 R4, [R0+0x13a00] ;  /* 0x013a000000047984 */ /* 0x01fe220000000c00 */
        /* <DEDUP_REMOVED lines=8> */
[----:B------:R-:W-:-:S02]  /*8e80*/  HADD2.F32 R11, -RZ, R39.H0_H0 ;  /* 0x20000027ff0b7230 */ /* 0x000fc40000004100 */
[----:B------:R-:W-:Y:S02]  /*8e90*/  HADD2.F32 R39, -RZ, R39.H1_H1 ;  /* 0x30000027ff277230 */ /* 0x000fe40000004100 */
[--C-:B0-----:R-:W-:Y:S02]  /*8ea0*/  HADD2.F32 R10, -RZ, R7.reuse.H1_H1 ;  /* 0x30000007ff0a7230 */ /* 0x101fe40000004100 */
        /* <DEDUP_REMOVED lines=31> */
.L_x_10402:
[----:B------:R-:W-:-:S03]  /*90a0*/  UMOV UR4, 0xffffffff ;  /* 0xffffffff00047882 */ /* 0x000fc60000000000 */
[----:B------:R-:W-:Y:S05]  /*90b0*/  BRA.DIV UR4, `(.L_x_10419) ;  /* 0x0000015e04d47947 */ /* 0x000fea000b800000 */
[----:B------:R-:W0:Y:S04]  /*90c0*/  SHFL.IDX PT, R3, R25, RZ, 0x1e1f ;  /* 0x001e1fff19037589 */ /* 0x000e2800000e0000 */
[----:B------:R-:W2:Y:S04]  /*90d0*/  SHFL.IDX PT, R0, R24, RZ, 0x1e1f ;  /* 0x001e1fff18007589 */ /* 0x000ea800000e0000 */
[----:B------:R3:W4:Y:S04]  /*90e0*/  SHFL.IDX PT, R5, R27, RZ, 0x1e1f ;  /* 0x001e1fff1b057589 */ /* 0x00072800000e0000 */
[----:B-1----:R3:W1:Y:S01]  /*90f0*/  SHFL.IDX PT, R14, R26, RZ, 0x1e1f ;  /* 0x001e1fff1a0e7589 */ /* 0x00266200000e0000 */
[----:B0-----:R-:W-:-:S02]  /*9100*/  IMAD.MOV.U32 R21, RZ, RZ, R3 ;  /* 0x000000ffff157224 */ /* 0x001fc400078e0003 */
[----:B--23--:R-:W-:-:S07]  /*9110*/  IMAD.MOV.U32 R20, RZ, RZ, R0 ;  /* 0x000000ffff147224 */ /* 0x00cfce00078e0000 */
.L_x_10648:
[----:B------:R-:W2:Y:S01]  /*9120*/  LDL R47, [R1+0x98] ;  /* 0x00009800012f7983 */ /* 0x000ea20000100800 */
[----:B------:R-:W-:Y:S01]  /*9130*/  ULDC UR4, c[0x0][0x448] ;  /* 0x0001120000047ab9 */ /* 0x000fe20000000800 */
[----:B------:R-:W-:Y:S01]  /*9140*/  BSSY B1, `(.L_x_10420) ;  /* 0x0000038000017945 */ /* 0x000fe20003800000 */
[----:B------:R-:W-:Y:S01]  /*9150*/  IMAD R4, R111, UR4, RZ ;  /* 0x000000046f047c24 */ /* 0x000fe2000f8e02ff */
[----:B------:R-:W-:Y:S01]  /*9160*/  CS2R R8, SRZ ;  /* 0x0000000000087805 */ /* 0x000fe2000001ff00 */
[----:B-1----:R-:W-:Y:S01]  /*9170*/  IMAD.MOV.U32 R36, RZ, RZ, R14 ;  /* 0x000000ffff247224 */ /* 0x002fe200078e000e */
[----:B------:R-:W-:Y:S01]  /*9180*/  CS2R R10, SRZ ;  /* 0x00000000000a7805 */ /* 0x000fe2000001ff00 */
[----:B------:R-:W-:Y:S01]  /*9190*/  IMAD R0, R109, -0xc0, R4 ;  /* 0xffffff406d007824 */ /* 0x000fe200078e0204 */
[----:B------:R-:W-:Y:S01]  /*91a0*/  ISETP.GE.AND P1, PT, R7, R4, PT ;  /* 0x000000040700720c */ /* 0x000fe20003f26270 */
[----:B----4-:R-:W-:Y:S01]  /*91b0*/  IMAD.MOV.U32 R37, RZ, RZ, R5 ;  /* 0x000000ffff257224 */ /* 0x010fe200078e0005 */
[----:B------:R-:W-:-:S02]  /*91c0*/  CS2R R4, SRZ ;  /* 0x0000000000047805 */ /* 0x000fc4000001ff00 */
[----:B------:R-:W-:Y:S02]  /*91d0*/  CS2R R6, SRZ ;  /* 0x0000000000067805 */ /* 0x000fe4000001ff00 */
[----:B------:R-:W-:Y:S02]  /*91e0*/  VIMNMX R0, R0, 0xc0, PT ;  /* 0x000000c000007848 */ /* 0x000fe40003fe0100 */
        /* <DEDUP_REMOVED lines=9> */
[----:B--2---:R-:W-:Y:S01]  /*9280*/  LEA.HI R0, R47, R47, RZ, 0x1 ;  /* 0x0000002f2f007211 */ /* 0x004fe200078f08ff */
[----:B------:R-:W-:Y:S06]  /*9290*/  @P1 BRA `(.L_x_10421) ;  /* 0x0000000000881947 */ /* 0x000fec0003800000 */
[----:B------:R-:W2:Y:S04]  /*92a0*/  LDL R39, [R1+0x9c] ;  /* 0x00009c0001277983 */ /* 0x000ea80000100800 */
[----:B------:R-:W3:Y:S01]  /*92b0*/  LDL R38, [R1+0xa0] ;  /* 0x0000a00001267983 */ /* 0x000ee20000100800 */
[C---:B------:R-:W-:Y:S01]  /*92c0*/  VIADD R3, R22.reuse, 0x10 ;  /* 0x0000001016037836 */ /* 0x040fe20000000000 */
[----:B------:R-:W-:Y:S01]  /*92d0*/  ULDC UR4, c[0x0][0x3f4] ;  /* 0x0000fd0000047ab9 */ /* 0x000fe20000000800 */
[C---:B------:R-:W-:Y:S01]  /*92e0*/  VIADD R4, R22.reuse, 0x20 ;  /* 0x0000002016047836 */ /* 0x040fe20000000000 */
[----:B------:R-:W-:Y:S02]  /*92f0*/  ISETP.GE.AND P1, PT, R22, UR4, PT ;  /* 0x0000000416007c0c */ /* 0x000fe4000bf26270 */
[----:B------:R-:W-:-:S02]  /*9300*/  CS2R R24, SRZ ;  /* 0x0000000000187805 */ /* 0x000fc4000001ff00 */
[----:B------:R-:W-:Y:S02]  /*9310*/  ISETP.GE.AND P2, PT, R3, UR4, PT ;  /* 0x0000000403007c0c */ /* 0x000fe4000bf46270 */
[----:B------:R-:W-:Y:S02]  /*9320*/  CS2R R26, SRZ ;  /* 0x00000000001a7805 */ /* 0x000fe4000001ff00 */
[----:B------:R-:W-:Y:S02]  /*9330*/  ISETP.GE.AND P3, PT, R4, UR4, PT ;  /* 0x0000000404007c0c */ /* 0x000fe4000bf66270 */
[----:B------:R-:W-:Y:S02]  /*9340*/  CS2R R4, SRZ ;  /* 0x0000000000047805 */ /* 0x000fe4000001ff00 */
[----:B------:R-:W-:Y:S02]  /*9350*/  CS2R R6, SRZ ;  /* 0x0000000000067805 */ /* 0x000fe4000001ff00 */
[----:B------:R-:W-:Y:S01]  /*9360*/  CS2R R28, SRZ ;  /* 0x00000000001c7805 */ /* 0x000fe2000001ff00 */
[----:B------:R-:W-:Y:S01]  /*9370*/  @!P1 IMAD.WIDE R12, R22, 0x2, R20 ;  /* 0x00000002160c9825 */ /* 0x000fe200078e0214 */
[----:B------:R-:W-:-:S02]  /*9380*/  CS2R R30, SRZ ;  /* 0x00000000001e7805 */ /* 0x000fc4000001ff00 */
[----:B------:R-:W-:Y:S02]  /*9390*/  CS2R R8, SRZ ;  /* 0x0000000000087805 */ /* 0x000fe4000001ff00 */
[----:B------:R-:W-:Y:S02]  /*93a0*/  CS2R R10, SRZ ;  /* 0x00000000000a7805 */ /* 0x000fe4000001ff00 */
[----:B------:R-:W-:Y:S01]  /*93b0*/  CS2R R32, SRZ ;  /* 0x0000000000207805 */ /* 0x000fe2000001ff00 */
[----:B------:R0:W5:Y:S01]  /*93c0*/  @!P1 LD.E.128 R24, desc[UR60][R12.64] ;  /* 0x0000003c0c189980 */ /* 0x000162000c101d00 */
[----:B------:R-:W-:Y:S02]  /*93d0*/  CS2R R34, SRZ ;  /* 0x0000000000227805 */ /* 0x000fe4000001ff00 */
[----:B------:R-:W-:Y:S02]  /*93e0*/  CS2R R14, SRZ ;  /* 0x00000000000e7805 */ /* 0x000fe4000001ff00 */
[----:B0-----:R-:W-:Y:S01]  /*93f0*/  CS2R R12, SRZ ;  /* 0x00000000000c7805 */ /* 0x001fe2000001ff00 */
[----:B--2---:R-:W-:-:S02]  /*9400*/  @!P2 IMAD.SHL.U32 R3, R39, 0x8, RZ ;  /* 0x000000082703a824 */ /* 0x004fc400078e00ff */
        /* <DEDUP_REMOVED lines=11> */
.L_x_10421:
[----:B------:R-:W-:Y:S05]  /*94c0*/  BSYNC B1 ;  /* 0x0000000000017941 */ /* 0x000fea0003800000 */
.L_x_10420:
[----:B------:R-:W-:Y:S01]  /*94d0*/  LOP3.LUT R0, R0, 0xfffffffe, RZ, 0xc0, !PT ;  /* 0xfffffffe00007812 */ /* 0x000fe200078ec0ff */
[----:B-----5:R-:W-:Y:S01]  /*94e0*/  IMAD.MOV.U32 R3, RZ, RZ, R4 ;  /* 0x000000ffff037224 */ /* 0x020fe200078e0004 */
[----:B------:R-:W-:Y:S01]  /*94f0*/  BSSY B1, `(.L_x_10422) ;  /* 0x000002e000017945 */ /* 0x000fe20003800000 */
[----:B0-----:R-:W-:Y:S02]  /*9500*/  IMAD.MOV.U32 R20, RZ, RZ, R5 ;  /* 0x000000ffff147224 */ /* 0x001fe400078e0005 */
[----:B------:R-:W-:Y:S01]  /*9510*/  IMAD.IADD R0, R47, 0x1, -R0 ;  /* 0x000000012f007824 */ /* 0x000fe200078e0a00 */
[----:B------:R-:W-:Y:S01]  /*9520*/  PRMT R61, R3, 0x7610, R61 ;  /* 0x00007610033d7816 */ /* 0x000fe2000000003d */
        /* <DEDUP_REMOVED lines=41> */
[----:B0-----:R-:W-:Y:S06]  /*97c0*/  @!P1 BRA `(.L_x_10423) ;  /* 0x0000015800889947 */ /* 0x001fec0003800000 */
.L_x_10649:
[----:B------:R-:W-:Y:S05]  /*97d0*/  BSYNC B1 ;  /* 0x0000000000017941 */ /* 0x000fea0003800000 */
.L_x_10422:
[----:B------:R-:W-:Y:S01]  /*97e0*/  PRMT R47, R0, 0x5410, R20 ;  /* 0x00005410002f7816 */ /* 0x000fe20000000014 */
[----:B------:R-:W-:Y:S06]  /*97f0*/  @P0 BRA `(.L_x_10408) ;  /* 0x0000001000d00947 */ /* 0x000fec0003800000 */
[----:B------:R1:W5:Y:S01]  /*9800*/  LDL R69, [R1+0x54] ;  /* 0x0000540001457983 */ /* 0x0003620000100800 */
[----:B0-----:R-:W0:Y:S03]  /*9810*/  LDC R3, c[0x0][0x3f4] ;  /* 0x0000fd00ff037b82 */ /* 0x001e260000000800 */
[----:B------:R1:W5:Y:S04]  /*9820*/  LDL R68, [R1+0x5c] ;  /* 0x00005c0001447983 */ /* 0x0003680000100800 */
[----:B------:R1:W5:Y:S01]  /*9830*/  LDL R67, [R1+0x58] ;  /* 0x0000580001437983 */ /* 0x0003620000100800 */
[C---:B------:R-:W-:Y:S01]  /*9840*/  VIADD R0, R22.reuse, 0x10 ;  /* 0x0000001016007836 */ /* 0x040fe20000000000 */
[C---:B------:R-:W-:Y:S01]  /*9850*/  IADD3 R20, R22.reuse, 0x20, RZ ;  /* 0x0000002016147810 */ /* 0x040fe20007ffe0ff */
[----:B------:R-:W-:Y:S01]  /*9860*/  BSSY B1, `(.L_x_10424) ;  /* 0x0000069000017945 */ /* 0x000fe20003800000 */
[----:B0-----:R-:W-:-:S02]  /*9870*/  ISETP.GE.AND P0, PT, R22, R3, PT ;  /* 0x000000031600720c */ /* 0x001fc40003f06270 */
[-C--:B------:R-:W-:Y:S02]  /*9880*/  ISETP.GE.AND P1, PT, R0, R3.reuse, PT ;  /* 0x000000030000720c */ /* 0x080fe40003f26270 */
[----:B------:R-:W-:-:S09]  /*9890*/  ISETP.GE.AND P2, PT, R20, R3, PT ;  /* 0x000000031400720c */ /* 0x000fd20003f46270 */
[----:B-1----:R-:W-:Y:S05]  /*98a0*/  @P0 BRA `(.L_x_10425) ;  /* 0x0000000400900947 */ /* 0x002fea0003800000 */
[----:B------:R-:W2:Y:S01]  /*98b0*/  LDL R70, [R1+0xbc] ;  /* 0x0000bc0001467983 */ /* 0x000ea20000100800 */
[----:B------:R-:W0:Y:S02]  /*98c0*/  S2R R21, SR_TID.X ;  /* 0x0000000000157919 */ /* 0x000e240000002100 */
[----:B0-----:R-:W-:-:S05]  /*98d0*/  VIADD R36, R21, 0xffffff80 ;  /* 0xffffff8015247836 */ /* 0x001fca0000000000 */
[----:B------:R-:W-:-:S04]  /*98e0*/  LEA.HI R21, R36, R36, RZ, 0x1 ;  /* 0x0000002424157211 */ /* 0x000fc800078f08ff */
[----:B------:R-:W-:-:S05]  /*98f0*/  LOP3.LUT R21, R21, 0xfffffffe, RZ, 0xc0, !PT ;  /* 0xfffffffe15157812 */ /* 0x000fca00078ec0ff */
[----:B------:R-:W-:-:S05]  /*9900*/  IMAD.IADD R21, R36, 0x1, -R21 ;  /* 0x0000000124157824 */ /* 0x000fca00078e0a15 */
[----:B------:R-:W-:-:S04]  /*9910*/  LEA.HI R0, R3, R21, RZ, 0x1d ;  /* 0x0000001503007211 */ /* 0x000fc800078fe8ff */
[----:B------:R-:W-:-:S04]  /*9920*/  SHF.R.S32.HI R21, RZ, 0x1f, R0 ;  /* 0x0000001fff157819 */ /* 0x000fc80000011400 */
[----:B------:R-:W-:Y:S01]  /*9930*/  LEA.HI R21, R21, R0, RZ, 0x2 ;  /* 0x0000000015157211 */ /* 0x000fe200078f10ff */
[----:B------:R-:W-:-:S03]  /*9940*/  IMAD.SHL.U32 R0, R0, 0x8, RZ ;  /* 0x0000000800007824 */ /* 0x000fc600078e00ff */
[----:B------:R-:W-:Y:S02]  /*9950*/  SHF.R.S32.HI R21, RZ, 0x2, R21 ;  /* 0x00000002ff157819 */ /* 0x000fe40000011415 */
[----:B-----5:R-:W-:-:S03]  /*9960*/  LOP3.LUT R0, R69, 0x18, R0, 0xf8, !PT ;  /* 0x0000001845007812 */ /* 0x020fc600078ef800 */
[----:B------:R-:W-:Y:S01]  /*9970*/  IMAD R21, R21, 0x1800, R68 ;  /* 0x0000180015157824 */ /* 0x000fe200078e0244 */
[----:B------:R-:W-:-:S05]  /*9980*/  LOP3.LUT R0, R0, R67, RZ, 0x3c, !PT ;  /* 0x0000004300007212 */ /* 0x000fca00078e3cff */
[----:B------:R-:W-:-:S04]  /*9990*/  IMAD.IADD R21, R21, 0x1, R0 ;  /* 0x0000000115157824 */ /* 0x000fc800078e0200 */
[----:B------:R-:W-:-:S05]  /*99a0*/  IMAD R0, R21, 0x2, R16 ;  /* 0x0000000215007824 */ /* 0x000fca00078e0210 */
[----:B------:R-:W0:Y:S01]  /*99b0*/  LDS.128 R40, [R0+0xda00] ;  /* 0x00da000000287984 */ /* 0x000e220000000c00 */
[--C-:B------:R-:W-:Y:S02]  /*99c0*/  SHF.R.U64 R21, R4, 0x10, R5.reuse ;  /* 0x0000001004157819 */ /* 0x100fe40000001205 */
[----:B------:R-:W-:Y:S01]  /*99d0*/  SHF.R.U32.HI R59, RZ, 0x10, R5 ;  /* 0x00000010ff3b7819 */ /* 0x000fe20000011605 */
[----:B------:R-:W-:Y:S01]  /*99e0*/  HADD2.F32 R58, -RZ, R58.H0_H0 ;  /* 0x2000003aff3a7230 */ /* 0x000fe20000004100 */
[----:B------:R-:W-:Y:S01]  /*99f0*/  SHF.R.U64 R5, R6, 0x10, R7 ;  /* 0x0000001006057819 */ /* 0x000fe20000001207 */
[----:B------:R-:W-:Y:S01]  /*9a00*/  HADD2.F32 R55, -RZ, R55.H0_H0 ;  /* 0x20000037ff377230 */ /* 0x000fe20000004100 */
[--C-:B------:R-:W-:Y:S02]  /*9a10*/  SHF.R.U64 R20, R24, 0x10, R25.reuse ;  /* 0x0000001018147819 */ /* 0x100fe40000001219 */
[----:B------:R-:W-:Y:S01]  /*9a20*/  SHF.R.U32.HI R57, RZ, 0x10, R25 ;  /* 0x00000010ff397819 */ /* 0x000fe20000011619 */
[----:B------:R-:W-:Y:S01]  /*9a30*/  HADD2.F32 R59, -RZ, R59.H0_H0 ;  /* 0x2000003bff3b7230 */ /* 0x000fe20000004100 */
[----:B------:R-:W-:-:S02]  /*9a40*/  SHF.R.U64 R4, R26, 0x10, R27 ;  /* 0x000000101a047819 */ /* 0x000fc4000000121b */
[----:B------:R-:W-:Y:S02]  /*9a50*/  SHF.R.U32.HI R26, RZ, 0x10, R27 ;  /* 0x00000010ff1a7819 */ /* 0x000fe4000001161b */
[----:B------:R-:W-:Y:S01]  /*9a60*/  SHF.R.U32.HI R65, RZ, 0x10, R7 ;  /* 0x00000010ff417819 */ /* 0x000fe20000011607 */
[--C-:B0-----:R-:W-:Y:S02]  /*9a70*/  HADD2.F32 R6, -RZ, R41.reuse.H0_H0 ;  /* 0x20000029ff067230 */ /* 0x101fe40000004100 */
[----:B------:R-:W-:-:S03]  /*9a80*/  HADD2.F32 R52, -RZ, R41.H1_H1 ;  /* 0x30000029ff347230 */ /* 0x000fc60000004100 */
[C---:B------:R-:W-:Y:S01]  /*9a90*/  FMUL.FTZ R56, R6.reuse, R58 ;  /* 0x0000003a06387220 */ /* 0x040fe20000410000 */
[----:B------:R-:W-:Y:S01]  /*9aa0*/  FMUL.FTZ R60, R6, R55 ;  /* 0x00000037063c7220 */ /* 0x000fe20000410000 */
[----:B------:R-:W-:Y:S01]  /*9ab0*/  FMUL.FTZ R62, R52, R59 ;  /* 0x0000003b343e7220 */ /* 0x000fe20000410000 */
[----:B------:R-:W-:Y:S02]  /*9ac0*/  HADD2.F32 R41, -RZ, R40.H0_H0 ;  /* 0x20000028ff297230 */ /* 0x000fe40000004100 */
[----:B------:R-:W-:Y:S02]  /*9ad0*/  HADD2.F32 R53, -RZ, R42.H0_H0 ;  /* 0x2000002aff357230 */ /* 0x000fe40000004100 */
[--C-:B------:R-:W-:Y:S02]  /*9ae0*/  HADD2.F32 R54, -RZ, R43.reuse.H0_H0 ;  /* 0x2000002bff367230 */ /* 0x100fe40000004100 */
[----:B------:R-:W-:Y:S02]  /*9af0*/  HADD2.F32 R43, -RZ, R43.H1_H1 ;  /* 0x3000002bff2b7230 */ /* 0x000fe40000004100 */
[----:B------:R-:W-:-:S02]  /*9b00*/  HADD2.F32 R26, -RZ, R26.H0_H0 ;  /* 0x2000001aff1a7230 */ /* 0x000fc40000004100 */
[----:B------:R-:W-:Y:S02]  /*9b10*/  HADD2.F32 R40, -RZ, R40.H1_H1 ;  /* 0x30000028ff287230 */ /* 0x000fe40000004100 */
[----:B------:R-:W-:Y:S02]  /*9b20*/  HADD2.F32 R42, -RZ, R42.H1_H1 ;  /* 0x3000002aff2a7230 */ /* 0x000fe40000004100 */
[----:B------:R-:W-:Y:S01]  /*9b30*/  HADD2.F32 R21, -RZ, R21.H0_H0 ;  /* 0x20000015ff157230 */ /* 0x000fe20000004100 */
[----:B--2---:R-:W0:Y:S02]  /*9b40*/  LDS.128 R36, [R70] ;  /* 0x0000000046247984 */ /* 0x004e240000000c00 */
[--C-:B0-----:R-:W-:Y:S02]  /*9b50*/  HADD2.F32 R25, -RZ, R37.reuse.H0_H0 ;  /* 0x20000025ff197230 */ /* 0x101fe40000004100 */
[----:B------:R-:W-:-:S03]  /*9b60*/  HADD2.F32 R37, -RZ, R37.H1_H1 ;  /* 0x30000025ff257230 */ /* 0x000fc60000004100 */
[----:B------:R-:W-:Y:S01]  /*9b70*/  FFMA.FTZ R6, R25, R55, -R56 ;  /* 0x0000003719067223 */ /* 0x000fe20000010838 */
[----:B------:R-:W-:Y:S02]  /*9b80*/  HADD2.F32 R56, -RZ, R57.H0_H0 ;  /* 0x20000039ff387230 */ /* 0x000fe40000004100 */
[--C-:B------:R-:W-:Y:S02]  /*9b90*/  HADD2.F32 R57, -RZ, R61.reuse.H0_H0 ;  /* 0x2000003dff397230 */ /* 0x100fe40000004100 */
[----:B------:R-:W-:Y:S02]  /*9ba0*/  HADD2.F32 R55, -RZ, R61.H1_H1 ;  /* 0x3000003dff377230 */ /* 0x000fe40000004100 */
[-C--:B------:R-:W-:Y:S01]  /*9bb0*/  FMUL.FTZ R52, R52, R56.reuse ;  /* 0x0000003834347220 */ /* 0x080fe20000410000 */
[----:B------:R-:W-:Y:S01]  /*9bc0*/  FFMA.FTZ R63, R37, R56, -R62 ;  /* 0x00000038253f7223 */ /* 0x000fe2000001083e */
[----:B------:R-:W-:Y:S02]  /*9bd0*/  HADD2.F32 R24, -RZ, R36.H0_H0 ;  /* 0x20000024ff187230 */ /* 0x000fe40000004100 */
[----:B------:R-:W-:Y:S01]  /*9be0*/  FFMA.FTZ R25, R25, R58, R60 ;  /* 0x0000003a19197223 */ /* 0x000fe2000001003c */
[----:B------:R-:W-:-:S02]  /*9bf0*/  HADD2.F32 R56, -RZ, R64.H0_H0 ;  /* 0x20000040ff387230 */ /* 0x000fc40000004100 */
[C---:B------:R-:W-:Y:S01]  /*9c00*/  FMUL.FTZ R61, R41.reuse, R57 ;  /* 0x00000039293d7220 */ /* 0x040fe20000410000 */
[----:B------:R-:W-:Y:S01]  /*9c10*/  FMUL.FTZ R58, R41, R55 ;  /* 0x00000037293a7220 */ /* 0x000fe20000410000 */
[----:B------:R-:W-:Y:S01]  /*9c20*/  FFMA.FTZ R60, R37, R59, R52 ;  /* 0x0000003b253c7223 */ /* 0x000fe20000010034 */
[----:B------:R-:W-:Y:S02]  /*9c30*/  HADD2.F32 R27, -RZ, R38.H0_H0 ;  /* 0x20000026ff1b7230 */ /* 0x000fe40000004100 */
[C---:B------:R-:W-:Y:S01]  /*9c40*/  FFMA.FTZ R61, R24.reuse, R55, -R61 ;  /* 0x00000037183d7223 */ /* 0x040fe2000001083d */
[----:B------:R-:W-:Y:S02]  /*9c50*/  HADD2.F32 R52, -RZ, R66.H0_H0 ;  /* 0x20000042ff347230 */ /* 0x000fe40000004100 */
[----:B------:R-:W-:Y:S01]  /*9c60*/  FFMA.FTZ R58, R24, R57, R58 ;  /* 0x00000039183a7223 */ /* 0x000fe2000001003a */
[----:B------:R-:W-:Y:S01]  /*9c70*/  FMUL.FTZ R62, R53, R56 ;  /* 0x00000038353e7220 */ /* 0x000fe20000410000 */
[----:B------:R-:W-:-:S02]  /*9c80*/  HADD2.F32 R37, -RZ, R64.H1_H1 ;  /* 0x30000040ff257230 */ /* 0x000fc40000004100 */
[----:B------:R-:W-:Y:S02]  /*9c90*/  HADD2.F32 R24, -RZ, R66.H1_H1 ;  /* 0x30000042ff187230 */ /* 0x000fe40000004100 */
[-C--:B------:R-:W-:Y:S01]  /*9ca0*/  FMUL.FTZ R64, R53, R52.reuse ;  /* 0x0000003435407220 */ /* 0x080fe20000410000 */
[----:B------:R-:W-:Y:S02]  /*9cb0*/  HADD2.F32 R7, -RZ, R39.H0_H0 ;  /* 0x20000027ff077230 */ /* 0x000fe40000004100 */
[----:B------:R-:W-:Y:S01]  /*9cc0*/  FFMA.FTZ R62, R27, R52, -R62 ;  /* 0x000000341b3e7223 */ /* 0x000fe2000001083e */
[----:B------:R-:W-:Y:S02]  /*9cd0*/  HADD2.F32 R52, -RZ, R65.H0_H0 ;  /* 0x20000041ff347230 */ /* 0x000fe40000004100 */
[C---:B------:R-:W-:Y:S01]  /*9ce0*/  FMUL.FTZ R66, R54.reuse, R37 ;  /* 0x0000002536427220 */ /* 0x040fe20000410000 */
[----:B------:R-:W-:Y:S01]  /*9cf0*/  FMUL.FTZ R54, R54, R24 ;  /* 0x0000001836367220 */ /* 0x000fe20000410000 */
[----:B------:R-:W-:-:S02]  /*9d00*/  HADD2.F32 R39, -RZ, R39.H1_H1 ;  /* 0x30000027ff277230 */ /* 0x000fc40000004100 */
[----:B------:R-:W-:Y:S01]  /*9d10*/  FFMA.FTZ R64, R27, R56, R64 ;  /* 0x000000381b407223 */ /* 0x000fe20000010040 */
[----:B------:R-:W-:Y:S01]  /*9d20*/  FFMA.FTZ R66, R7, R24, -R66 ;  /* 0x0000001807427223 */ /* 0x000fe20000010842 */
[----:B------:R-:W-:Y:S01]  /*9d30*/  FMUL.FTZ R56, R43, R52 ;  /* 0x000000342b387220 */ /* 0x000fe20000410000 */
[----:B------:R-:W-:Y:S01]  /*9d40*/  FFMA.FTZ R54, R7, R37, R54 ;  /* 0x0000002507367223 */ /* 0x000fe20000010036 */
[-C--:B------:R-:W-:Y:S01]  /*9d50*/  FMUL.FTZ R24, R43, R26.reuse ;  /* 0x0000001a2b187220 */ /* 0x080fe20000410000 */
[----:B------:R-:W-:Y:S02]  /*9d60*/  HADD2.F32 R27, -RZ, R5.H0_H0 ;  /* 0x20000005ff1b7230 */ /* 0x000fe40000004100 */
[----:B------:R-:W-:Y:S02]  /*9d70*/  HADD2.F32 R7, -RZ, R20.H0_H0 ;  /* 0x20000014ff077230 */ /* 0x000fe40000004100 */
[----:B------:R-:W-:Y:S02]  /*9d80*/  HADD2.F32 R5, -RZ, R4.H0_H0 ;  /* 0x20000004ff057230 */ /* 0x000fe40000004100 */
[----:B------:R-:W-:Y:S01]  /*9d90*/  FFMA.FTZ R41, R39, R26, -R56 ;  /* 0x0000001a27297223 */ /* 0x000fe20000010838 */
[----:B------:R-:W-:-:S02]  /*9da0*/  HADD2.F32 R36, -RZ, R36.H1_H1 ;  /* 0x30000024ff247230 */ /* 0x000fc40000004100 */
        /* <DEDUP_REMOVED lines=20> */
.L_x_10425:
[----:B------:R-:W-:Y:S05]  /*9ef0*/  BSYNC B1 ;  /* 0x0000000000017941 */ /* 0x000fea0003800000 */
.L_x_10424:
[----:B------:R-:W-:Y:S04]  /*9f00*/  BSSY B1, `(.L_x_10426) ;  /* 0x0000062000017945 */ /* 0x000fe80003800000 */
[----:B------:R-:W-:Y:S05]  /*9f10*/  @P1 BRA `(.L_x_10427) ;  /* 0x0000000400801947 */ /* 0x000fea0003800000 */
[----:B0-----:R-:W2:Y:S04]  /*9f20*/  LDL R0, [R1+0x9c] ;  /* 0x00009c0001007983 */ /* 0x001ea80000100800 */
[----:B------:R-:W3:Y:S01]  /*9f30*/  LDL R55, [R1+0xb8] ;  /* 0x0000b80001377983 */ /* 0x000ee20000100800 */
[----:B------:R-:W-:Y:S02]  /*9f40*/  SHF.R.U32.HI R38, RZ, 0x10, R9 ;  /* 0x00000010ff267819 */ /* 0x000fe40000011609 */
[--C-:B------:R-:W-:Y:S02]  /*9f50*/  SHF.R.U64 R54, R30, 0x10, R31.reuse ;  /* 0x000000101e367819 */ /* 0x100fe4000000121f */
[----:B------:R-:W-:Y:S01]  /*9f60*/  SHF.R.U32.HI R53, RZ, 0x10, R31 ;  /* 0x00000010ff357819 */ /* 0x000fe2000001161f */
[--C-:B------:R-:W-:Y:S01]  /*9f70*/  HADD2.F32 R31, -RZ, R51.reuse.H1_H1 ;  /* 0x30000033ff1f7230 */ /* 0x100fe20000004100 */
[----:B------:R-:W-:Y:S01]  /*9f80*/  SHF.R.U32.HI R36, RZ, 0x10, R29 ;  /* 0x00000010ff247819 */ /* 0x000fe2000001161d */
[----:B------:R-:W-:Y:S01]  /*9f90*/  HADD2.F32 R51, -RZ, R51.H0_H0 ;  /* 0x20000033ff337230 */ /* 0x000fe20000004100 */
[----:B------:R-:W-:Y:S01]  /*9fa0*/  SHF.R.U64 R52, R8, 0x10, R9 ;  /* 0x0000001008347819 */ /* 0x000fe20000001209 */
[----:B------:R-:W-:Y:S01]  /*9fb0*/  HADD2.F32 R38, -RZ, R38.H0_H0 ;  /* 0x20000026ff267230 */ /* 0x000fe20000004100 */
[----:B------:R-:W-:-:S02]  /*9fc0*/  SHF.R.U64 R43, R10, 0x10, R11 ;  /* 0x000000100a2b7819 */ /* 0x000fc4000000120b */
[----:B------:R-:W-:Y:S02]  /*9fd0*/  SHF.R.U32.HI R41, RZ, 0x10, R11 ;  /* 0x00000010ff297819 */ /* 0x000fe4000001160b */
[----:B--2---:R-:W-:-:S04]  /*9fe0*/  LEA.HI R0, R3, R0, RZ, 0x1d ;  /* 0x0000000003007211 */ /* 0x004fc800078fe8ff */
[----:B------:R-:W-:-:S04]  /*9ff0*/  SHF.R.S32.HI R5, RZ, 0x1f, R0 ;  /* 0x0000001fff057819 */ /* 0x000fc80000011400 */
[----:B------:R-:W-:Y:S01]  /*a000*/  LEA.HI R5, R5, R0, RZ, 0x2 ;  /* 0x0000000005057211 */ /* 0x000fe200078f10ff */
[----:B------:R-:W-:-:S03]  /*a010*/  IMAD.SHL.U32 R0, R0, 0x8, RZ ;  /* 0x0000000800007824 */ /* 0x000fc600078e00ff */
[----:B------:R-:W-:Y:S02]  /*a020*/  SHF.R.S32.HI R5, RZ, 0x2, R5 ;  /* 0x00000002ff057819 */ /* 0x000fe40000011405 */
[----:B-----5:R-:W-:-:S03]  /*a030*/  LOP3.LUT R0, R69, 0x18, R0, 0xf8, !PT ;  /* 0x0000001845007812 */ /* 0x020fc600078ef800 */
[----:B------:R-:W-:Y:S01]  /*a040*/  IMAD R20, R5, 0x1800, R68 ;  /* 0x0000180005147824 */ /* 0x000fe200078e0244 */
[----:B------:R-:W-:Y:S01]  /*a050*/  LOP3.LUT R21, R0, R67, RZ, 0x3c, !PT ;  /* 0x0000004300157212 */ /* 0x000fe200078e3cff */
[----:B---3--:R-:W0:Y:S04]  /*a060*/  LDS.128 R4, [R55] ;  /* 0x0000000037047984 */ /* 0x008e280000000c00 */
[----:B------:R-:W-:Y:S01]  /*a070*/  IMAD.IADD R21, R20, 0x1, R21 ;  /* 0x0000000114157824 */ /* 0x000fe200078e0215 */
[----:B------:R-:W-:-:S03]  /*a080*/  SHF.R.U64 R20, R28, 0x10, R29 ;  /* 0x000000101c147819 */ /* 0x000fc6000000121d */
        /* <DEDUP_REMOVED lines=15> */
[C---:B------:R-:W-:Y:S01]  /*a180*/  FMUL.FTZ R40, R25.reuse, R38 ;  /* 0x0000002619287220 */ /* 0x040fe20000410000 */
[----:B------:R-:W-:Y:S02]  /*a190*/  HADD2.F32 R36, -RZ, R48.H0_H0 ;  /* 0x20000030ff247230 */ /* 0x000fe40000004100 */
        /* <DEDUP_REMOVED lines=8> */
[----:B------:R-:W-:Y:S02]  /*a220*/  HADD2.F32 R48, -RZ, R48.H1_H1 ;  /* 0x30000030ff307230 */ /* 0x000fe40000004100 */
[C---:B------:R-:W-:Y:S01]  /*a230*/  FFMA.FTZ R25, R5.reuse, R8, -R28 ;  /* 0x0000000805197223 */ /* 0x040fe2000001081c */
[----:B------:R-:W-:Y:S02]  /*a240*/  HADD2.F32 R8, -RZ, R49.H1_H1 ;  /* 0x30000031ff087230 */ /* 0x000fe40000004100 */
[----:B------:R-:W-:Y:S01]  /*a250*/  FFMA.FTZ R36, R5, R36, R21 ;  /* 0x0000002405247223 */ /* 0x000fe20000010015 */
[----:B------:R-:W-:Y:S02]  /*a260*/  HADD2.F32 R30, -RZ, R27.H0_H0 ;  /* 0x2000001bff1e7230 */ /* 0x000fe40000004100 */
[----:B------:R-:W-:Y:S01]  /*a270*/  FMUL.FTZ R5, R29, R48 ;  /* 0x000000301d057220 */ /* 0x000fe20000410000 */
[----:B------:R-:W-:-:S02]  /*a280*/  HADD2.F32 R49, -RZ, R49.H0_H0 ;  /* 0x20000031ff317230 */ /* 0x000fc40000004100 */
[----:B------:R-:W-:Y:S01]  /*a290*/  FFMA.FTZ R42, R9, R38, R42 ;  /* 0x00000026092a7223 */ /* 0x000fe2000001002a */
[----:B------:R-:W-:Y:S02]  /*a2a0*/  HADD2.F32 R50, -RZ, R50.H1_H1 ;  /* 0x30000032ff327230 */ /* 0x000fe40000004100 */
[-C--:B------:R-:W-:Y:S01]  /*a2b0*/  FMUL.FTZ R9, R29, R8.reuse ;  /* 0x000000081d097220 */ /* 0x080fe20000410000 */
[----:B------:R-:W-:Y:S01]  /*a2c0*/  FFMA.FTZ R29, R10, R8, -R5 ;  /* 0x000000080a1d7223 */ /* 0x000fe20000010805 */
[C---:B------:R-:W-:Y:S01]  /*a2d0*/  FMUL.FTZ R38, R30.reuse, R49 ;  /* 0x000000311e267220 */ /* 0x040fe20000410000 */
[----:B------:R-:W-:Y:S02]  /*a2e0*/  HADD2.F32 R27, -RZ, R27.H1_H1 ;  /* 0x3000001bff1b7230 */ /* 0x000fe40000004100 */
[----:B------:R-:W-:Y:S01]  /*a2f0*/  FMUL.FTZ R30, R30, R50 ;  /* 0x000000321e1e7220 */ /* 0x000fe20000410000 */
[----:B------:R-:W-:Y:S02]  /*a300*/  HADD2.F32 R28, -RZ, R41.H0_H0 ;  /* 0x20000029ff1c7230 */ /* 0x000fe40000004100 */
[----:B------:R-:W-:Y:S01]  /*a310*/  FFMA.FTZ R10, R10, R48, R9 ;  /* 0x000000300a0a7223 */ /* 0x000fe20000010009 */
[----:B------:R-:W-:-:S02]  /*a320*/  HADD2.F32 R8, -RZ, R53.H0_H0 ;  /* 0x20000035ff087230 */ /* 0x000fc40000004100 */
        /* <DEDUP_REMOVED lines=31> */
.L_x_10427:
[----:B------:R-:W-:Y:S05]  /*a520*/  BSYNC B1 ;  /* 0x0000000000017941 */ /* 0x000fea0003800000 */
.L_x_10426:
[----:B------:R-:W-:Y:S05]  /*a530*/  @P2 BRA `(.L_x_10408) ;  /* 0x0000000400802947 */ /* 0x000fea0003800000 */
[----:B01----:R-:W2:Y:S04]  /*a540*/  LDL R0, [R1+0xa0] ;  /* 0x0000a00001007983 */ /* 0x003ea80000100800 */
[----:B------:R-:W3:Y:S01]  /*a550*/  LDL R39, [R1+0xb4] ;  /* 0x0000b40001277983 */ /* 0x000ee20000100800 */
[--C-:B------:R-:W-:Y:S01]  /*a560*/  SHF.R.U64 R38, R32, 0x10, R33.reuse ;  /* 0x0000001020267819 */ /* 0x100fe20000001221 */
[----:B------:R-:W-:Y:S01]  /*a570*/  HADD2.F32 R25, -RZ, R46.H1_H1 ;  /* 0x3000002eff197230 */ /* 0x000fe20000004100 */
[----:B------:R-:W-:Y:S01]  /*a580*/  SHF.R.U32.HI R32, RZ, 0x10, R33 ;  /* 0x00000010ff207819 */ /* 0x000fe20000011621 */
[--C-:B------:R-:W-:Y:S01]  /*a590*/  HADD2.F32 R26, -RZ, R44.reuse.H1_H1 ;  /* 0x3000002cff1a7230 */ /* 0x100fe20000004100 */
[----:B------:R-:W-:Y:S01]  /*a5a0*/  SHF.R.U64 R37, R34, 0x10, R35 ;  /* 0x0000001022257819 */ /* 0x000fe20000001223 */
[----:B------:R-:W-:Y:S01]  /*a5b0*/  HADD2.F32 R44, -RZ, R44.H0_H0 ;  /* 0x2000002cff2c7230 */ /* 0x000fe20000004100 */
[--C-:B------:R-:W-:Y:S01]  /*a5c0*/  SHF.R.U64 R34, R14, 0x10, R15.reuse ;  /* 0x000000100e227819 */ /* 0x100fe2000000120f */
[----:B------:R-:W-:Y:S01]  /*a5d0*/  HADD2.F32 R46, -RZ, R46.H0_H0 ;  /* 0x2000002eff2e7230 */ /* 0x000fe20000004100 */
[----:B------:R-:W-:-:S02]  /*a5e0*/  SHF.R.U32.HI R33, RZ, 0x10, R15 ;  /* 0x00000010ff217819 */ /* 0x000fc4000001160f */
[--C-:B------:R-:W-:Y:S02]  /*a5f0*/  SHF.R.U32.HI R27, RZ, 0x10, R13.reuse ;  /* 0x00000010ff1b7819 */ /* 0x100fe4000001160d */
[----:B------:R-:W-:Y:S02]  /*a600*/  SHF.R.U64 R36, R12, 0x10, R13 ;  /* 0x000000100c247819 */ /* 0x000fe4000000120d */
[----:B------:R-:W-:Y:S01]  /*a610*/  SHF.R.U32.HI R35, RZ, 0x10, R35 ;  /* 0x00000010ff237819 */ /* 0x000fe20000011623 */
[----:B------:R-:W-:Y:S01]  /*a620*/  HADD2.F32 R27, -RZ, R27.H0_H0 ;  /* 0x2000001bff1b7230 */ /* 0x000fe20000004100 */
[----:B--2---:R-:W-:-:S04]  /*a630*/  LEA.HI R3, R3, R0, RZ, 0x1d ;  /* 0x0000000003037211 */ /* 0x004fc800078fe8ff */
[----:B------:R-:W-:Y:S01]  /*a640*/  SHF.R.S32.HI R0, RZ, 0x1f, R3 ;  /* 0x0000001fff007819 */ /* 0x000fe20000011403 */
[----:B---3--:R-:W0:Y:S03]  /*a650*/  LDS.128 R4, [R39] ;  /* 0x0000000027047984 */ /* 0x008e260000000c00 */
        /* <DEDUP_REMOVED lines=27> */
[----:B------:R-:W-:Y:S01]  /*a810*/  FMUL.FTZ R26, R20, R15 ;  /* 0x0000000f141a7220 */ /* 0x000fe20000410000 */
[----:B------:R-:W-:Y:S02]  /*a820*/  HADD2.F32 R21, -RZ, R10.H0_H0 ;  /* 0x2000000aff157230 */ /* 0x000fe40000004100 */
[-C--:B------:R-:W-:Y:S01]  /*a830*/  FMUL.FTZ R9, R9, R46.reuse ;  /* 0x0000002e09097220 */ /* 0x080fe20000410000 */
[----:B------:R-:W-:Y:S02]  /*a840*/  HADD2.F32 R20, -RZ, R45.H0_H0 ;  /* 0x2000002dff147230 */ /* 0x000fe40000004100 */
[----:B------:R-:W-:Y:S01]  /*a850*/  FFMA.FTZ R46, R3, R46, -R12 ;  /* 0x0000002e032e7223 */ /* 0x000fe2000001080c */
[----:B------:R-:W-:-:S02]  /*a860*/  HADD2.F32 R24, -RZ, R11.H0_H0 ;  /* 0x2000000bff187230 */ /* 0x000fc40000004100 */
[----:B------:R-:W-:Y:S01]  /*a870*/  FFMA.FTZ R30, R5, R27, R26 ;  /* 0x0000001b051e7223 */ /* 0x000fe2000001001a */
[----:B------:R-:W-:Y:S02]  /*a880*/  HADD2.F32 R12, -RZ, R47.H0_H0 ;  /* 0x2000002fff0c7230 */ /* 0x000fe40000004100 */
[----:B------:R-:W-:Y:S01]  /*a890*/  FMUL.FTZ R26, R21, R20 ;  /* 0x00000014151a7220 */ /* 0x000fe20000410000 */
[----:B------:R-:W-:Y:S02]  /*a8a0*/  HADD2.F32 R45, -RZ, R45.H1_H1 ;  /* 0x3000002dff2d7230 */ /* 0x000fe40000004100 */
[----:B------:R-:W-:Y:S01]  /*a8b0*/  FFMA.FTZ R28, R5, R15, -R28 ;  /* 0x0000000f051c7223 */ /* 0x000fe2000001081c */
        /* <DEDUP_REMOVED lines=12> */
[C---:B------:R-:W-:Y:S01]  /*a980*/  FMUL.FTZ R20, R11.reuse, R26 ;  /* 0x0000001a0b147220 */ /* 0x040fe20000410000 */
[----:B------:R-:W-:Y:S02]  /*a990*/  HADD2.F32 R8, -RZ, R8.H1_H1 ;  /* 0x30000008ff087230 */ /* 0x000fe40000004100 */
[----:B------:R-:W-:Y:S01]  /*a9a0*/  FMUL.FTZ R14, R11, R12 ;  /* 0x0000000c0b0e7220 */ /* 0x000fe20000410000 */
[----:B------:R-:W-:-:S02]  /*a9b0*/  HADD2.F32 R10, -RZ, R10.H1_H1 ;  /* 0x3000000aff0a7230 */ /* 0x000fc40000004100 */
[C---:B------:R-:W-:Y:S01]  /*a9c0*/  FFMA.FTZ R20, R7.reuse, R12, -R20 ;  /* 0x0000000c07147223 */ /* 0x040fe20000010814 */
[----:B------:R-:W-:Y:S02]  /*a9d0*/  HADD2.F32 R9, -RZ, R36.H0_H0 ;  /* 0x20000024ff097230 */ /* 0x000fe40000004100 */
[----:B------:R-:W-:Y:S01]  /*a9e0*/  FFMA.FTZ R25, R7, R26, R14 ;  /* 0x0000001a07197223 */ /* 0x000fe2000001000e */
[----:B------:R-:W-:Y:S02]  /*a9f0*/  HADD2.F32 R11, -RZ, R34.H0_H0 ;  /* 0x20000022ff0b7230 */ /* 0x000fe40000004100 */
[----:B------:R-:W-:Y:S02]  /*aa00*/  HADD2.F32 R3, -RZ, R38.H0_H0 ;  /* 0x20000026ff037230 */ /* 0x000fe40000004100 */
        /* <DEDUP_REMOVED lines=19> */
.L_x_10408:
[----:B------:R-:W-:Y:S05]  /*ab40*/  BSYNC B0 ;  /* 0x0000000000007941 */ /* 0x000fea0003800000 */
.L_x_10401:
[----:B------:R-:W-:Y:S01]  /*ab50*/  @!PT LDS RZ, [RZ] ;  /* 0x00000000fffff984 */ /* 0x000fe20000000800 */
[----:B------:R-:W-:Y:S01]  /*ab60*/  @!PT LDS RZ, [RZ] ;  /* 0x00000000fffff984 */ /* 0x000fe20000000800 */
[----:B------:R-:W-:Y:S01]  /*ab70*/  @!PT LDS RZ, [RZ] ;  /* 0x00000000fffff984 */ /* 0x000fe20000000800 */
[----:B------:R-:W-:Y:S01]  /*ab80*/  @!PT LDS RZ, [RZ] ;  /* 0x00000000fffff984 */ /* 0x000fe20000000800 */
[----:B------:R1:W-:Y:S06]  /*ab90*/  MEMBAR.ALL.CTA ;  /* 0x0000000000007992 */ /* 0x0003ec0000008000 */
[----:B-1----:R-:W1:Y:S01]  /*aba0*/  FENCE.VIEW.ASYNC.S ;  /* 0x00000000000073c6 */ /* 0x002e620000000000 */
[----:B------:R-:W-:Y:S05]  /*abb0*/  WARPSYNC.ALL ;  /* 0x0000000000007948 */ /* 0x000fea0003800000 */
[----:B-1----:R-:W-:Y:S06]  /*abc0*/  BAR.SYNC.DEFER_BLOCKING 0xd, 0x180 ;  /* 0x0346000000007b1d */ /* 0x002fec0000010000 */
.L_x_10399:
[----:B0--3--:R-:W3:Y:S02]  /*abd0*/  LDL R0, [R1+0x50] ;  /* 0x0000500001007983 */ /* 0x009ee40000100800 */
[----:B---3--:R-:W-:-:S13]  /*abe0*/  ISETP.NE.AND P0, PT, R0, 0x3, PT ;  /* 0x000000030000780c */ /* 0x008fda0003f05270 */
[----:B------:R-:W-:Y:S05]  /*abf0*/  @!P0 BRA `(.L_x_10428) ;  /* 0x0000000000048947 */ /* 0x000fea0003800000 */
[----:B------:R-:W-:Y:S01]  /*ac00*/  BPT.TRAP 0x1 ;  /* 0x000000040000795c */ /* 0x000fe20000300000 */
.L_x_10428:
[----:B--2-4-:R-:W2:Y:S01]  /*ac10*/  LDL R3, [R1+0x60] ;  /* 0x0000600001037983 */ /* 0x014ea20000100800 */
[----:B------:R-:W-:Y:S01]  /*ac20*/  IMAD R0, R154, 0x8, R16 ;  /* 0x000000089a007824 */ /* 0x000fe200078e0210 */
[----:B--2---:R-:W-:-:S04]  /*ac30*/  SHF.L.U32 R5, R3, 0x1f, RZ ;  /* 0x0000001f03057819 */ /* 0x004fc800000006ff */
[----:B------:R0:W2:Y:S01]  /*ac40*/  SYNCS.PHASECHK.TRANS64.TRYWAIT P1, [R0+URZ+0x31c30], R5 ;  /* 0x031c3005000075a7 */ /* 0x0000a2000802017f */
[----:B------:R-:W-:Y:S05]  /*ac50*/  @!P0 BRA `(.L_x_10429) ;  /* 0x0000000000048947 */ /* 0x000fea0003800000 */
[----:B------:R-:W-:Y:S01]  /*ac60*/  BPT.TRAP 0x1 ;  /* 0x000000040000795c */ /* 0x000fe20000300000 */
.L_x_10429:
[----:B------:R-:W-:Y:S02]  /*ac70*/  IMAD R2, R2, 0x1000, R16 ;  /* 0x0000100002027824 */ /* 0x000fe400078e0210 */
[----:B------:R-:W-:Y:S02]  /*ac80*/  VIADD R4, R16, 0x16a00 ;  /* 0x00016a0010047836 */ /* 0x000fe40000000000 */
[----:B------:R-:W-:-:S03]  /*ac90*/  VIADD R3, R2, 0xda00 ;  /* 0x0000da0002037836 */ /* 0x000fc60000000000 */
[----:B------:R-:W-:Y:S02]  /*aca0*/  SHF.R.U32.HI R2, RZ, 0x4, R4 ;  /* 0x00000004ff027819 */ /* 0x000fe40000011604 */
[----:B------:R-:W-:Y:S02]  /*acb0*/  SHF.R.U32.HI R3, RZ, 0x4, R3 ;  /* 0x00000004ff037819 */ /* 0x000fe40000011603 */
[----:B------:R-:W-:Y:S02]  /*acc0*/  LOP3.LUT R2, R2, 0x3fff, RZ, 0xc0, !PT ;  /* 0x00003fff02027812 */ /* 0x000fe400078ec0ff */
[----:B------:R-:W-:Y:S02]  /*acd0*/  LOP3.LUT R3, R3, 0x3fff, RZ, 0xc0, !PT ;  /* 0x00003fff03037812 */ /* 0x000fe400078ec0ff */
[----:B------:R-:W-:-:S05]  /*ace0*/  LOP3.LUT R2, R2, 0x10000, RZ, 0xfc, !PT ;  /* 0x0001000002027812 */ /* 0x000fca00078efcff */
[----:B------:R3:W-:Y:S01]  /*acf0*/  STL [R1+0x7c], R2 ;  /* 0x00007c0201007387 */ /* 0x0007e20000100800 */
[----:B--2---:R-:W-:Y:S05]  /*ad00*/  @P1 BRA `(.L_x_10430) ;  /* 0x0000000000081947 */ /* 0x004fea0003800000 */
[----:B------:R-:W2:Y:S02]  /*ad10*/  SYNCS.PHASECHK.TRANS64.TRYWAIT P1, [R0+URZ+0x31c30], R5 ;  /* 0x031c3005000075a7 */ /* 0x000ea4000802017f */
[----:B--2---:R-:W-:Y:S05]  /*ad20*/  @!P1 BRA `(.L_x_10431) ;  /* 0x0000014400449947 */ /* 0x004fea0003800000 */
.L_x_10430:
[----:B------:R-:W1:Y:S01]  /*ad30*/  LDL R4, [R1+0x7c] ;  /* 0x00007c0001047983 */ /* 0x000e620000100800 */
[----:B---3--:R-:W-:Y:S01]  /*ad40*/  LOP3.LUT R2, R3, 0x10000, RZ, 0xfc, !PT ;  /* 0x0001000003027812 */ /* 0x008fe200078efcff */
[----:B------:R-:W-:Y:S02]  /*ad50*/  IMAD.MOV.U32 R15, RZ, RZ, -0x7fffffe0 ;  /* 0x80000020ff0f7424 */ /* 0x000fe400078e00ff */
[----:B------:R-:W-:Y:S01]  /*ad60*/  IMAD.MOV.U32 R3, RZ, RZ, -0x7fffffe0 ;  /* 0x80000020ff037424 */ /* 0x000fe200078e00ff */
[----:B------:R-:W-:Y:S05]  /*ad70*/  WARPSYNC.ALL ;  /* 0x0000000000007948 */ /* 0x000fea0003800000 */
[----:B------:R-:W-:Y:S01]  /*ad80*/  R2UR UR7, R15 ;  /* 0x000000000f0772ca */ /* 0x000fe200000e0000 */
[----:B------:R-:W3:Y:S01]  /*ad90*/  LDL R99, [R1+0xcc] ;  /* 0x0000cc0001637983 */ /* 0x000ee20000100800 */
[----:B------:R-:W-:-:S02]  /*ada0*/  R2UR UR4, R2 ;  /* 0x00000000020472ca */ /* 0x000fc400000e0000 */
[C---:B------:R-:W-:Y:S01]  /*adb0*/  R2UR UR5, R3.reuse ;  /* 0x00000000030572ca */ /* 0x040fe200000e0000 */
[----:B------:R-:W-:Y:S01]  /*adc0*/  WARPGROUP.ARRIVE ;  /* 0x00000000000079c5 */ /* 0x000fe20000000000 */
[----:B0-2---:R-:W-:Y:S02]  /*add0*/  IMAD.MOV.U32 R5, RZ, RZ, -0x7fffffe0 ;  /* 0x80000020ff057424 */ /* 0x005fe400078e00ff */
[----:B------:R-:W-:Y:S01]  /*ade0*/  IMAD.MOV.U32 R7, RZ, RZ, -0x7fffffe0 ;  /* 0x80000020ff077424 */ /* 0x000fe200078e00ff */
[C---:B------:R-:W-:Y:S02]  /*adf0*/  R2UR UR8, R2.reuse ;  /* 0x00000000020872ca */ /* 0x040fe400000e0000 */
[----:B------:R-:W-:Y:S02]  /*ae00*/  R2UR UR9, R3 ;  /* 0x00000000030972ca */ /* 0x000fe400000e0000 */
[----:B------:R-:W-:Y:S02]  /*ae10*/  R2UR UR11, R7 ;  /* 0x00000000070b72ca */ /* 0x000fe400000e0000 */
[----:B------:R-:W-:-:S02]  /*ae20*/  R2UR UR12, R2 ;  /* 0x00000000020c72ca */ /* 0x000fc400000e0000 */
[C---:B------:R-:W-:Y:S01]  /*ae30*/  R2UR UR13, R3.reuse ;  /* 0x00000000030d72ca */ /* 0x040fe200000e0000 */
[----:B------:R-:W-:Y:S01]  /*ae40*/  IMAD.MOV.U32 R9, RZ, RZ, -0x7fffffe0 ;  /* 0x80000020ff097424 */ /* 0x000fe200078e00ff */
[----:B------:R-:W-:Y:S02]  /*ae50*/  R2UR UR16, R2 ;  /* 0x00000000021072ca */ /* 0x000fe400000e0000 */
[----:B------:R-:W-:Y:S02]  /*ae60*/  R2UR UR17, R3 ;  /* 0x00000000031172ca */ /* 0x000fe400000e0000 */
[----:B------:R-:W-:Y:S01]  /*ae70*/  R2UR UR19, R9 ;  /* 0x00000000091372ca */ /* 0x000fe200000e0000 */
[----:B-1----:R-:W-:-:S05]  /*ae80*/  IMAD R14, R154, 0x6c0, R4 ;  /* 0x000006c09a0e7824 */ /* 0x002fca00078e0204 */
[----:B------:R-:W-:-:S13]  /*ae90*/  R2UR UR6, R14 ;  /* 0x000000000e0672ca */ /* 0x000fda00000e0000 */
[----:B------:R-:W-:Y:S01]  /*aea0*/  HGMMA.64x16x16.F32 R88, gdesc[UR4], RZ, !UPT, gsb0 ;  /* 0x00200000045879f0 */ /* 0x000fe2000c0008ff */
[----:B------:R-:W-:Y:S01]  /*aeb0*/  VIADD R4, R14, 0x40 ;  /* 0x000000400e047836 */ /* 0x000fe20000000000 */
[----:B------:R-:W-:Y:S02]  /*aec0*/  R2UR UR7, R5 ;  /* 0x00000000050772ca */ /* 0x000fe400000e0000 */
[----:B------:R-:W-:Y:S02]  /*aed0*/  R2UR UR4, R2 ;  /* 0x00000000020472ca */ /* 0x000fe400000e0000 */
[----:B------:R-:W-:Y:S02]  /*aee0*/  R2UR UR6, R4 ;  /* 0x00000000040672ca */ /* 0x000fe400000e0000 */
[----:B------:R-:W-:Y:S01]  /*aef0*/  R2UR UR5, R3 ;  /* 0x00000000030572ca */ /* 0x000fe200000e0000 */
[----:B------:R-:W-:Y:S02]  /*af00*/  WARPGROUP.DEPBAR.LE gsb0, 0x0 ;  /* 0x00008000000079c5 */ /* 0x000fe40000010000 */
[----:B------:R-:W-:-:S10]  /*af10*/  WARPGROUP.ARRIVE ;  /* 0x00000000000079c5 */ /* 0x000fd40000000000 */
[----:B------:R-:W-:Y:S01]  /*af20*/  HGMMA.64x16x16.F32 R80, gdesc[UR4], RZ, !UPT, gsb0 ;  /* 0x00200000045079f0 */ /* 0x000fe2000c0008ff */
[----:B------:R-:W-:-:S04]  /*af30*/  IADD3 R6, R14, 0x80, RZ ;  /* 0x000000800e067810 */ /* 0x000fc80007ffe0ff */
[----:B------:R-:W-:Y:S01]  /*af40*/  R2UR UR10, R6 ;  /* 0x00000000060a72ca */ /* 0x000fe200000e0000 */
[----:B------:R-:W-:Y:S02]  /*af50*/  WARPGROUP.DEPBAR.LE gsb0, 0x0 ;  /* 0x00008000000079c5 */ /* 0x000fe40000010000 */
[----:B------:R-:W-:-:S10]  /*af60*/  WARPGROUP.ARRIVE ;  /* 0x00000000000079c5 */ /* 0x000fd40000000000 */
[----:B------:R-:W-:Y:S01]  /*af70*/  HGMMA.64x16x16.F32 R72, gdesc[UR8], RZ, !UPT, gsb0 ;  /* 0x00200000084879f0 */ /* 0x000fe2000c0008ff */
[----:B------:R-:W-:Y:S02]  /*af80*/  VIADD R4, R14, 0xc0 ;  /* 0x000000c00e047836 */ /* 0x000fe40000000000 */
[----:B------:R-:W-:-:S03]  /*af90*/  IMAD.MOV.U32 R5, RZ, RZ, -0x7fffffe0 ;  /* 0x80000020ff057424 */ /* 0x000fc600078e00ff */
[----:B------:R-:W-:Y:S02]  /*afa0*/  R2UR UR14, R4 ;  /* 0x00000000040e72ca */ /* 0x000fe400000e0000 */
[----:B------:R-:W-:Y:S01]  /*afb0*/  R2UR UR15, R5 ;  /* 0x00000000050f72ca */ /* 0x000fe200000e0000 */
[----:B------:R-:W-:Y:S02]  /*afc0*/  WARPGROUP.DEPBAR.LE gsb0, 0x0 ;  /* 0x00008000000079c5 */ /* 0x000fe40000010000 */
[----:B-----5:R-:W-:-:S10]  /*afd0*/  WARPGROUP.ARRIVE ;  /* 0x00000000000079c5 */ /* 0x020fd40000000000 */
[----:B------:R-:W-:Y:S01]  /*afe0*/  HGMMA.64x16x16.F32 R64, gdesc[UR12], RZ, !UPT, gsb0 ;  /* 0x002000000c4079f0 */ /* 0x000fe2000c0008ff */
[----:B------:R-:W-:-:S05]  /*aff0*/  VIADD R8, R14, 0x100 ;  /* 0x000001000e087836 */ /* 0x000fca0000000000 */
[----:B------:R-:W-:Y:S01]  /*b000*/  R2UR UR18, R8 ;  /* 0x00000000081272ca */ /* 0x000fe200000e0000 */
[----:B------:R-:W-:Y:S02]  /*b010*/  WARPGROUP.DEPBAR.LE gsb0, 0x0 ;  /* 0x00008000000079c5 */ /* 0x000fe40000010000 */
[----:B------:R-:W-:-:S10]  /*b020*/  WARPGROUP.ARRIVE ;  /* 0x00000000000079c5 */ /* 0x000fd40000000000 */
[----:B------:R-:W-:Y:S01]  /*b030*/  HGMMA.64x16x16.F32 R56, gdesc[UR16], RZ, !UPT, gsb0 ;  /* 0x00200000103879f0 */ /* 0x000fe2000c0008ff */
[----:B------:R-:W-:Y:S02]  /*b040*/  VIADD R6, R14, 0x140 ;  /* 0x000001400e067836 */ /* 0x000fe40000000000 */
[----:B------:R-:W-:Y:S01]  /*b050*/  IMAD.MOV.U32 R7, RZ, RZ, -0x7fffffe0 ;  /* 0x80000020ff077424 */ /* 0x000fe200078e00ff */
[----:B------:R-:W-:Y:S02]  /*b060*/  R2UR UR20, R2 ;  /* 0x00000000021472ca */ /* 0x000fe400000e0000 */
[----:B------:R-:W-:Y:S02]  /*b070*/  R2UR UR22, R6 ;  /* 0x00000000061672ca */ /* 0x000fe400000e0000 */
[----:B------:R-:W-:Y:S02]  /*b080*/  R2UR UR23, R7 ;  /* 0x00000000071772ca */ /* 0x000fe400000e0000 */
[----:B------:R-:W-:Y:S01]  /*b090*/  R2UR UR21, R3 ;  /* 0x00000000031572ca */ /* 0x000fe200000e0000 */
[----:B------:R-:W-:-:S02]  /*b0a0*/  WARPGROUP.DEPBAR.LE gsb0, 0x0 ;  /* 0x00008000000079c5 */ /* 0x000fc40000010000 */
        /* <DEDUP_REMOVED lines=30> */
[----:B------:R-:W-:Y:S02]  /*b290*/  IMAD.MOV.U32 R5, RZ, RZ, -0x7fffffe0 ;  /* 0x80000020ff057424 */ /* 0x000fe400078e00ff */
[----:B------:R-:W-:Y:S02]  /*b2a0*/  VIADD R8, R2, 0x2 ;  /* 0x0000000202087836 */ /* 0x000fe40000000000 */
[----:B------:R-:W-:Y:S01]  /*b2b0*/  IMAD.MOV.U32 R9, RZ, RZ, -0x7fffffe0 ;  /* 0x80000020ff097424 */ /* 0x000fe200078e00ff */
[----:B------:R-:W-:Y:S02]  /*b2c0*/  R2UR UR38, R4 ;  /* 0x00000000042672ca */ /* 0x000fe400000e0000 */
[----:B------:R-:W-:-:S02]  /*b2d0*/  R2UR UR39, R5 ;  /* 0x00000000052772ca */ /* 0x000fc400000e0000 */
[----:B------:R-:W-:Y:S02]  /*b2e0*/  R2UR UR36, R8 ;  /* 0x00000000082472ca */ /* 0x000fe400000e0000 */
[----:B------:R-:W-:Y:S01]  /*b2f0*/  R2UR UR37, R9 ;  /* 0x00000000092572ca */ /* 0x000fe200000e0000 */
[----:B------:R-:W-:Y:S02]  /*b300*/  WARPGROUP.DEPBAR.LE gsb0, 0x0 ;  /* 0x00008000000079c5 */ /* 0x000fe40000010000 */
[----:B------:R-:W-:-:S10]  /*b310*/  WARPGROUP.ARRIVE ;  /* 0x00000000000079c5 */ /* 0x000fd40000000000 */
[----:B------:R-:W-:Y:S01]  /*b320*/  HGMMA.64x16x16.F32 R88, gdesc[UR36], R88, gsb0 ;  /* 0x00200000245879f0 */ /* 0x000fe20008000858 */
[----:B------:R-:W-:Y:S01]  /*b330*/  IMAD.MOV.U32 R7, RZ, RZ, -0x7fffffe0 ;  /* 0x80000020ff077424 */ /* 0x000fe200078e00ff */
[----:B------:R-:W-:Y:S02]  /*b340*/  IADD3 R6, R14, 0x42, RZ ;  /* 0x000000420e067810 */ /* 0x000fe40007ffe0ff */
[----:B------:R-:W-:Y:S02]  /*b350*/  R2UR UR4, R8 ;  /* 0x00000000080472ca */ /* 0x000fe400000e0000 */
[----:B------:R-:W-:Y:S02]  /*b360*/  R2UR UR6, R6 ;  /* 0x00000000060672ca */ /* 0x000fe400000e0000 */
[----:B------:R-:W-:Y:S02]  /*b370*/  R2UR UR7, R7 ;  /* 0x00000000070772ca */ /* 0x000fe400000e0000 */
[----:B------:R-:W-:Y:S01]  /*b380*/  R2UR UR5, R9 ;  /* 0x00000000090572ca */ /* 0x000fe200000e0000 */
[----:B------:R-:W-:-:S02]  /*b390*/  WARPGROUP.DEPBAR.LE gsb0, 0x0 ;  /* 0x00008000000079c5 */ /* 0x000fc40000010000 */
[----:B------:R-:W-:-:S10]  /*b3a0*/  WARPGROUP.ARRIVE ;  /* 0x00000000000079c5 */ /* 0x000fd40000000000 */
[----:B------:R-:W-:Y:S01]  /*b3b0*/  HGMMA.64x16x16.F32 R80, gdesc[UR4], R80, gsb0 ;  /* 0x00200000045079f0 */ /* 0x000fe20008000850 */
        /* <DEDUP_REMOVED lines=63> */
[----:B------:R-:W-:Y:S01]  /*b7b0*/  VIADD R6, R14, 0x240 ;  /* 0x000002400e067836 */ /* 0x000fe20000000000 */
[----:B------:R-:W-:Y:S01]  /*b7c0*/  MOV R13, 0x80000020 ;  /* 0x80000020000d7802 */ /* 0x000fe20000000f00 */
[----:B------:R-:W-:Y:S02]  /*b7d0*/  IMAD.MOV.U32 R7, RZ, RZ, -0x7fffffe0 ;  /* 0x80000020ff077424 */ /* 0x000fe400078e00ff */
[----:B------:R-:W-:Y:S01]  /*b7e0*/  VIADD R12, R2, 0x300 ;  /* 0x00000300020c7836 */ /* 0x000fe20000000000 */
[----:B------:R-:W-:Y:S02]  /*b7f0*/  R2UR UR38, R6 ;  /* 0x00000000062672ca */ /* 0x000fe400000e0000 */
[----:B------:R-:W-:Y:S02]  /*b800*/  R2UR UR39, R7 ;  /* 0x00000000072772ca */ /* 0x000fe400000e0000 */
[----:B------:R-:W-:-:S02]  /*b810*/  R2UR UR36, R12 ;  /* 0x000000000c2472ca */ /* 0x000fc400000e0000 */
[----:B------:R-:W-:Y:S01]  /*b820*/  R2UR UR37, R13 ;  /* 0x000000000d2572ca */ /* 0x000fe200000e0000 */
[----:B------:R-:W-:Y:S02]  /*b830*/  WARPGROUP.DEPBAR.LE gsb0, 0x0 ;  /* 0x00008000000079c5 */ /* 0x000fe40000010000 */
        /* <DEDUP_REMOVED lines=75> */
[----:B------:R-:W-:Y:S01]  /*bcf0*/  IADD3 R10, R2, 0x302, RZ ;  /* 0x00000302020a7810 */ /* 0x000fe20007ffe0ff */
[----:B------:R-:W-:Y:S02]  /*bd00*/  IMAD.MOV.U32 R7, RZ, RZ, -0x7fffffe0 ;  /* 0x80000020ff077424 */ /* 0x000fe400078e00ff */
[----:B------:R-:W-:Y:S01]  /*bd10*/  IMAD.MOV.U32 R11, RZ, RZ, -0x7fffffe0 ;  /* 0x80000020ff0b7424 */ /* 0x000fe200078e00ff */
        /* <DEDUP_REMOVED lines=80> */
[----:B------:R-:W-:-:S04]  /*c220*/  MOV R7, 0x80000020 ;  /* 0x8000002000077802 */ /* 0x000fc80000000f00 */
[----:B------:R-:W-:Y:S01]  /*c230*/  R2UR UR38, R6 ;  /* 0x00000000062672ca */ /* 0x000fe200000e0000 */
[----:B------:R-:W-:Y:S01]  /*c240*/  VIADD R6, R2, 0x600 ;  /* 0x0000060002067836 */ /* 0x000fe20000000000 */
[----:B------:R-:W-:Y:S01]  /*c250*/  R2UR UR39, R7 ;  /* 0x00000000072772ca */ /* 0x000fe200000e0000 */
[----:B------:R-:W-:-:S03]  /*c260*/  IMAD.MOV.U32 R7, RZ, RZ, -0x7fffffe0 ;  /* 0x80000020ff077424 */ /* 0x000fc600078e00ff */
[----:B------:R-:W-:Y:S02]  /*c270*/  R2UR UR36, R6 ;  /* 0x00000000062472ca */ /* 0x000fe400000e0000 */
        /* <DEDUP_REMOVED lines=97> */
[----:B------:R-:W-:Y:S01]  /*c890*/  R2UR UR8, R4 ;  /* 0x00000000040872ca */ /* 0x000fe200000e0000 */
[----:B------:R-:W-:Y:S01]  /*c8a0*/  IMAD.MOV.U32 R21, RZ, RZ, -0x7fffffe0 ;  /* 0x80000020ff157424 */ /* 0x000fe200078e00ff */
[----:B------:R-:W-:Y:S01]  /*c8b0*/  R2UR UR9, R5 ;  /* 0x00000000050972ca */ /* 0x000fe200000e0000 */
[----:B------:R-:W-:Y:S01]  /*c8c0*/  ULDC UR4, c[0x0][0x9d8] ;  /* 0x0002760000047ab9 */ /* 0x000fe20000000800 */
[----:B------:R-:W-:Y:S01]  /*c8d0*/  R2UR UR10, R20 ;  /* 0x00000000140a72ca */ /* 0x000fe200000e0000 */
[----:B---3--:R-:W-:Y:S01]  /*c8e0*/  IMAD.IADD R100, R99, 0x1, R112 ;  /* 0x0000000163647824 */ /* 0x008fe200078e0270 */
[----:B------:R-:W-:Y:S01]  /*c8f0*/  R2UR UR11, R21 ;  /* 0x00000000150b72ca */ /* 0x000fe200000e0000 */
[----:B------:R-:W-:Y:S01]  /*c900*/  ULDC UR5, c[0x0][0x988] ;  /* 0x0002620000057ab9 */ /* 0x000fe20000000800 */
[----:B------:R-:W-:-:S02]  /*c910*/  WARPGROUP.DEPBAR.LE gsb0, 0x0 ;  /* 0x00008000000079c5 */ /* 0x000fc40000010000 */
[----:B------:R-:W-:-:S09]  /*c920*/  WARPGROUP.ARRIVE ;  /* 0x00000000000079c5 */ /* 0x000fd20000000000 */
        /* <DEDUP_REMOVED lines=39> */
[----:B------:R-:W-:Y:S01]  /*cba0*/  FMUL.FTZ R15, R88, UR4 ;  /* 0x00000004580f7c20 */ /* 0x000fe20008410000 */
[----:B------:R-:W-:Y:S02]  /*cbb0*/  R2UR UR8, R4 ;  /* 0x00000000040872ca */ /* 0x000fe400000e0000 */
[----:B------:R-:W-:Y:S02]  /*cbc0*/  R2UR UR10, R20 ;  /* 0x00000000140a72ca */ /* 0x000fe400000e0000 */
[----:B------:R-:W-:Y:S02]  /*cbd0*/  R2UR UR11, R21 ;  /* 0x00000000150b72ca */ /* 0x000fe400000e0000 */
        /* <DEDUP_REMOVED lines=9> */
[----:B------:R-:W-:Y:S08]  /*cc70*/  MUFU.TANH R15, R15 ;  /* 0x0000000f000f7308 */ /* 0x000ff00000002400 */
[----:B------:R-:W-:Y:S08]  /*cc80*/  MUFU.TANH R92, R92 ;  /* 0x0000005c005c7308 */ /* 0x000ff00000002400 */
[----:B------:R-:W0:Y:S01]  /*cc90*/  MUFU.TANH R94, R94 ;  /* 0x0000005e005e7308 */ /* 0x000e220000002400 */
[----:B------:R-:W-:Y:S01]  /*cca0*/  FMUL.FTZ R80, R80, UR4 ;  /* 0x0000000450507c20 */ /* 0x000fe20008410000 */
[----:B------:R-:W-:-:S02]  /*ccb0*/  WARPGROUP.DEPBAR.LE gsb0, 0x0 ;  /* 0x00008000000079c5 */ /* 0x000fc40000010000 */
[----:B------:R-:W-:-:S04]  /*ccc0*/  WARPGROUP.ARRIVE ;  /* 0x00000000000079c5 */ /* 0x000fc80000000000 */
[----:B------:R-:W1:Y:S02]  /*ccd0*/  MUFU.TANH R88, R88 ;  /* 0x0000005800587308 */ /* 0x000e640000002400 */
[----:B------:R-:W-:Y:S01]  /*cce0*/  HGMMA.64x16x16.F32 R32, gdesc[UR8], R32, gsb0 ;  /* 0x00200000082079f0 */ /* 0x000fe20008000820 */
[----:B------:R-:W-:-:S05]  /*ccf0*/  FMUL.FTZ R95, R40, UR4 ;  /* 0x00000004285f7c20 */ /* 0x000fca0008410000 */
[----:B------:R-:W-:Y:S01]  /*cd00*/  MUFU.TANH R74, R74 ;  /* 0x0000004a004a7308 */ /* 0x000fe20000002400 */
[----:B------:R-:W-:Y:S02]  /*cd10*/  VIADD R40, R14, 0x682 ;  /* 0x000006820e287836 */ /* 0x000fe40000000000 */
[----:B------:R-:W-:-:S05]  /*cd20*/  IMAD R14, R115, -0x90, R100 ;  /* 0xffffff70730e7824 */ /* 0x000fca00078e0264 */
[----:B------:R-:W2:Y:S01]  /*cd30*/  MUFU.TANH R91, R91 ;  /* 0x0000005b005b7308 */ /* 0x000ea20000002400 */
[----:B------:R-:W-:Y:S01]  /*cd40*/  FMUL.FTZ R81, R81, UR4 ;  /* 0x0000000451517c20 */ /* 0x000fe20008410000 */
[----:B------:R-:W-:Y:S01]  /*cd50*/  FMUL.FTZ R97, R55, UR4 ;  /* 0x0000000437617c20 */ /* 0x000fe20008410000 */
[C---:B------:R-:W-:Y:S01]  /*cd60*/  ISETP.GT.AND P3, PT, R14.reuse, 0x9, PT ;  /* 0x000000090e00780c */ /* 0x040fe20003f64270 */
[----:B------:R-:W-:Y:S01]  /*cd70*/  FMUL.FTZ R55, R41, UR4 ;  /* 0x0000000429377c20 */ /* 0x000fe20008410000 */
[----:B------:R-:W-:Y:S01]  /*cd80*/  IMAD.MOV.U32 R41, RZ, RZ, -0x7fffffe0 ;  /* 0x80000020ff297424 */ /* 0x000fe200078e00ff */
[C---:B------:R-:W-:Y:S02]  /*cd90*/  ISETP.GT.AND P5, PT, R14.reuse, RZ, PT ;  /* 0x000000ff0e00720c */ /* 0x040fe40003fa4270 */
[----:B------:R-:W3:Y:S01]  /*cda0*/  MUFU.TANH R89, R89 ;  /* 0x0000005900597308 */ /* 0x000ee20000002400 */
[----:B------:R-:W-:Y:S01]  /*cdb0*/  ISETP.GT.AND P1, PT, R14, 0x1, PT ;  /* 0x000000010e00780c */ /* 0x000fe20003f24270 */
[----:B------:R-:W-:Y:S01]  /*cdc0*/  FMUL.FTZ R84, R84, UR4 ;  /* 0x0000000454547c20 */ /* 0x000fe20008410000 */
[----:B------:R-:W-:Y:S01]  /*cdd0*/  FMUL.FTZ R98, R53, UR4 ;  /* 0x0000000435627c20 */ /* 0x000fe20008410000 */
[----:B------:R-:W-:Y:S01]  /*cde0*/  FMUL.FTZ R53, R42, UR4 ;  /* 0x000000042a357c20 */ /* 0x000fe20008410000 */
[----:B0-----:R-:W-:-:S03]  /*cdf0*/  FSEL R94, R94, -INF , P3 ;  /* 0xff8000005e5e7808 */ /* 0x001fc60001800000 */
[----:B------:R-:W0:Y:S01]  /*ce00*/  MUFU.TANH R80, R80 ;  /* 0x0000005000507308 */ /* 0x000e220000002400 */
[----:B------:R-:W-:Y:S02]  /*ce10*/  FSEL R92, R92, -INF , P3 ;  /* 0xff8000005c5c7808 */ /* 0x000fe40001800000 */
[C---:B------:R-:W-:Y:S01]  /*ce20*/  ISETP.GT.AND P3, PT, R14.reuse, 0x20, PT ;  /* 0x000000200e00780c */ /* 0x040fe20003f64270 */
[----:B------:R-:W-:Y:S01]  /*ce30*/  FMUL.FTZ R85, R85, UR4 ;  /* 0x0000000455557c20 */ /* 0x000fe20008410000 */
[----:B------:R-:W-:-:S03]  /*ce40*/  ISETP.GT.AND P2, PT, R14, 0x8, PT ;  /* 0x000000080e00780c */ /* 0x000fc60003f44270 */
[----:B------:R-:W4:Y:S01]  /*ce50*/  MUFU.TANH R90, R90 ;  /* 0x0000005a005a7308 */ /* 0x000f220000002400 */
[----:B------:R-:W-:Y:S02]  /*ce60*/  FSEL R21, R15, -INF , P5 ;  /* 0xff8000000f157808 */ /* 0x000fe40002800000 */
[----:B-1----:R-:W-:Y:S02]  /*ce70*/  FSEL R88, R88, -INF , P1 ;  /* 0xff80000058587808 */ /* 0x002fe40000800000 */
[----:B------:R-:W-:-:S03]  /*ce80*/  R2UR UR15, R41 ;  /* 0x00000000290f72ca */ /* 0x000fc600000e0000 */
[----:B------:R-:W1:Y:S01]  /*ce90*/  MUFU.TANH R81, R81 ;  /* 0x0000005100517308 */ /* 0x000e620000002400 */
[----:B------:R-:W-:Y:S01]  /*cea0*/  FMUL.FTZ R82, R82, UR4 ;  /* 0x0000000452527c20 */ /* 0x000fe20008410000 */
[----:B--2---:R-:W-:Y:S01]  /*ceb0*/  FSEL R91, R91, -INF , P2 ;  /* 0xff8000005b5b7808 */ /* 0x004fe20001000000 */
[----:B------:R-:W-:Y:S01]  /*cec0*/  FMUL.FTZ R72, R72, UR4 ;  /* 0x0000000448487c20 */ /* 0x000fe20008410000 */
[----:B------:R-:W-:-:S04]  /*ced0*/  R2UR UR14, R40 ;  /* 0x00000000280e72ca */ /* 0x000fc800000e0000 */
[----:B------:R-:W2:Y:S01]  /*cee0*/  MUFU.TANH R93, R93 ;  /* 0x0000005d005d7308 */ /* 0x000ea20000002400 */
[----:B------:R-:W-:Y:S01]  /*cef0*/  FMUL.FTZ R83, R83, UR4 ;  /* 0x0000000453537c20 */ /* 0x000fe20008410000 */
[----:B------:R-:W-:-:S06]  /*cf00*/  ISETP.GT.AND P4, PT, R14, 0x10, PT ;  /* 0x000000100e00780c */ /* 0x000fcc0003f84270 */
[----:B------:R3:W-:Y:S01]  /*cf10*/  MUFU.TANH R41, R53 ;  /* 0x0000003500297308 */ /* 0x0007e20000002400 */
[----:B------:R-:W-:-:S07]  /*cf20*/  FMUL.FTZ R73, R73, UR4 ;  /* 0x0000000449497c20 */ /* 0x000fce0008410000 */
[----:B------:R-:W2:Y:S01]  /*cf30*/  MUFU.TANH R84, R84 ;  /* 0x0000005400547308 */ /* 0x000ea20000002400 */
[----:B---3--:R-:W-:Y:S02]  /*cf40*/  FSEL R53, R74, -INF , P3 ;  /* 0xff8000004a357808 */ /* 0x008fe40001800000 */
[----:B------:R-:W-:-:S05]  /*cf50*/  FMNMX.FTZ R74, R21, R88, !PT ;  /* 0x00000058154a7209 */ /* 0x000fca0007810000 */
[----:B------:R-:W3:Y:S01]  /*cf60*/  MUFU.TANH R85, R85 ;  /* 0x0000005500557308 */ /* 0x000ee20000002400 */
[----:B------:R-:W-:Y:S01]  /*cf70*/  FSEL R89, R89, -INF , P5 ;  /* 0xff80000059597808 */ /* 0x000fe20002800000 */
[----:B------:R-:W-:Y:S01]  /*cf80*/  FMUL.FTZ R86, R86, UR4 ;  /* 0x0000000456567c20 */ /* 0x000fe20008410000 */
[----:B------:R-:W-:-:S05]  /*cf90*/  ISETP.GT.AND P5, PT, R14, 0x11, PT ;  /* 0x000000110e00780c */ /* 0x000fca0003fa4270 */
[----:B------:R4:W-:Y:S01]  /*cfa0*/  MUFU.TANH R40, R55 ;  /* 0x0000003700287308 */ /* 0x0009e20000002400 */
[----:B0-----:R-:W-:Y:S01]  /*cfb0*/  FSEL R80, R80, -INF , P4 ;  /* 0xff80000050507808 */ /* 0x001fe20002000000 */
[----:B------:R-:W-:Y:S01]  /*cfc0*/  FMUL.FTZ R76, R76, UR4 ;  /* 0x000000044c4c7c20 */ /* 0x000fe20008410000 */
[----:B----4-:R-:W-:-:S05]  /*cfd0*/  FMNMX.FTZ R55, R91, R74, !PT ;  /* 0x0000004a5b377209 */ /* 0x010fca0007810000 */
[----:B------:R-:W0:Y:S01]  /*cfe0*/  MUFU.TANH R82, R82 ;  /* 0x0000005200527308 */ /* 0x000e220000002400 */
[----:B------:R-:W-:-:S07]  /*cff0*/  FMNMX.FTZ R55, R92, R55, !PT ;  /* 0x000000375c377209 */ /* 0x000fce0007810000 */
[----:B------:R-:W4:Y:S01]  /*d000*/  MUFU.TANH R72, R72 ;  /* 0x0000004800487308 */ /* 0x000f220000002400 */
[----:B------:R-:W-:Y:S01]  /*d010*/  FSEL R90, R90, -INF , P1 ;  /* 0xff8000005a5a7808 */ /* 0x000fe20000800000 */
[----:B------:R-:W-:Y:S01]  /*d020*/  FMUL.FTZ R87, R87, UR4 ;  /* 0x0000000457577c20 */ /* 0x000fe20008410000 */
[----:B------:R-:W-:Y:S01]  /*d030*/  ISETP.GT.AND P1, PT, R14, 0x18, PT ;  /* 0x000000180e00780c */ /* 0x000fe20003f24270 */
[----:B------:R-:W-:Y:S01]  /*d040*/  FMUL.FTZ R77, R77, UR4 ;  /* 0x000000044d4d7c20 */ /* 0x000fe20008410000 */
[----:B-1----:R-:W-:-:S03]  /*d050*/  FSEL R81, R81, -INF , P5 ;  /* 0xff80000051517808 */ /* 0x002fc60002800000 */
[----:B------:R-:W1:Y:S01]  /*d060*/  MUFU.TANH R83, R83 ;  /* 0x0000005300537308 */ /* 0x000e620000002400 */
[----:B------:R-:W-:Y:S02]  /*d070*/  FMNMX.FTZ R74, R80, R55, !PT ;  /* 0x00000037504a7209 */ /* 0x000fe40007810000 */
[----:B--2---:R-:W-:-:S05]  /*d080*/  FSEL R93, R93, -INF , P2 ;  /* 0xff8000005d5d7808 */ /* 0x004fca0001000000 */
[----:B------:R-:W2:Y:S01]  /*d090*/  MUFU.TANH R73, R73 ;  /* 0x0000004900497308 */ /* 0x000ea20000002400 */
[----:B------:R-:W-:Y:S01]  /*d0a0*/  ISETP.GT.AND P2, PT, R14, 0x19, PT ;  /* 0x000000190e00780c */ /* 0x000fe20003f44270 */
[----:B------:R-:W-:Y:S01]  /*d0b0*/  FMUL.FTZ R64, R64, UR4 ;  /* 0x0000000440407c20 */ /* 0x000fe20008410000 */
[----:B------:R-:W-:Y:S02]  /*d0c0*/  FSEL R84, R84, -INF , P1 ;  /* 0xff80000054547808 */ /* 0x000fe40000800000 */
[----:B------:R-:W-:-:S03]  /*d0d0*/  FMNMX.FTZ R55, R81, R74, !PT ;  /* 0x0000004a51377209 */ /* 0x000fc60007810000 */
[----:B------:R-:W2:Y:S01]  /*d0e0*/  MUFU.TANH R86, R86 ;  /* 0x0000005600567308 */ /* 0x000ea20000002400 */
[----:B------:R-:W-:Y:S01]  /*d0f0*/  FMUL.FTZ R75, R75, UR4 ;  /* 0x000000044b4b7c20 */ /* 0x000fe20008410000 */
[----:B---3--:R-:W-:-:S06]  /*d100*/  FSEL R85, R85, -INF , P2 ;  /* 0xff80000055557808 */ /* 0x008fcc0001000000 */
[----:B------:R-:W3:Y:S01]  /*d110*/  MUFU.TANH R76, R76 ;  /* 0x0000004c004c7308 */ /* 0x000ee20000002400 */
[----:B------:R-:W-:Y:S01]  /*d120*/  FMNMX.FTZ R74, R84, R55, !PT ;  /* 0x00000037544a7209 */ /* 0x000fe20007810000 */
[----:B------:R-:W-:Y:S01]  /*d130*/  FMUL.FTZ R65, R65, UR4 ;  /* 0x0000000441417c20 */ /* 0x000fe20008410000 */
[----:B------:R-:W-:-:S05]  /*d140*/  R2UR UR12, R4 ;  /* 0x00000000040c72ca */ /* 0x000fca00000e0000 */
[----:B------:R-:W3:Y:S01]  /*d150*/  MUFU.TANH R87, R87 ;  /* 0x0000005700577308 */ /* 0x000ee20000002400 */
[----:B------:R-:W-:Y:S01]  /*d160*/  R2UR UR13, R5 ;  /* 0x00000000050d72ca */ /* 0x000fe200000e0000 */
[----:B------:R-:W-:Y:S01]  /*d170*/  FMUL.FTZ R78, R78, UR4 ;  /* 0x000000044e4e7c20 */ /* 0x000fe20008410000 */
[----:B0-----:R-:W-:-:S05]  /*d180*/  FSEL R82, R82, -INF , P4 ;  /* 0xff80000052527808 */ /* 0x001fca0002000000 */
[----:B------:R-:W0:Y:S01]  /*d190*/  MUFU.TANH R77, R77 ;  /* 0x0000004d004d7308 */ /* 0x000e220000002400 */
[----:B------:R-:W-:Y:S01]  /*d1a0*/  ISETP.GT.AND P4, PT, R14, 0x21, PT ;  /* 0x000000210e00780c */ /* 0x000fe20003f84270 */
[----:B------:R-:W-:Y:S01]  /*d1b0*/  FMUL.FTZ R68, R68, UR4 ;  /* 0x0000000444447c20 */ /* 0x000fe20008410000 */
[----:B----4-:R-:W-:Y:S02]  /*d1c0*/  FSEL R72, R72, -INF , P3 ;  /* 0xff80000048487808 */ /* 0x010fe40001800000 */
[----:B------:R-:W-:-:S03]  /*d1d0*/  FMNMX.FTZ R55, R85, R74, !PT ;  /* 0x0000004a55377209 */ /* 0x000fc60007810000 */
[----:B------:R-:W4:Y:S01]  /*d1e0*/  MUFU.TANH R64, R64 ;  /* 0x0000004000407308 */ /* 0x000f220000002400 */
[----:B-1----:R-:W-:Y:S01]  /*d1f0*/  FSEL R83, R83, -INF , P5 ;  /* 0xff80000053537808 */ /* 0x002fe20002800000 */
[----:B------:R-:W-:Y:S01]  /*d200*/  FMUL.FTZ R79, R79, UR4 ;  /* 0x000000044f4f7c20 */ /* 0x000fe20008410000 */
[----:B------:R-:W-:Y:S02]  /*d210*/  WARPGROUP.DEPBAR.LE gsb0, 0x0 ;  /* 0x00008000000079c5 */ /* 0x000fe40000010000 */
[----:B------:R-:W-:-:S03]  /*d220*/  ISETP.GT.AND P5, PT, R14, 0x28, PT ;  /* 0x000000280e00780c */ /* 0x000fc60003fa4270 */
[----:B------:R-:W1:Y:S01]  /*d230*/  MUFU.TANH R75, R75 ;  /* 0x0000004b004b7308 */ /* 0x000e620000002400 */
[----:B--2---:R-:W-:Y:S01]  /*d240*/  FSEL R73, R73, -INF , P4 ;  /* 0xff80000049497808 */ /* 0x004fe20002000000 */
[----:B------:R-:W-:Y:S01]  /*d250*/  FMUL.FTZ R69, R69, UR4 ;  /* 0x0000000445457c20 */ /* 0x000fe20008410000 */
[----:B------:R-:W-:Y:S01]  /*d260*/  FMNMX.FTZ R74, R72, R55, !PT ;  /* 0x00000037484a7209 */ /* 0x000fe20007810000 */
[----:B------:R-:W-:-:S04]  /*d270*/  WARPGROUP.ARRIVE ;  /* 0x00000000000079c5 */ /* 0x000fc80000000000 */
[----:B------:R-:W2:Y:S01]  /*d280*/  MUFU.TANH R65, R65 ;  /* 0x0000004100417308 */ /* 0x000ea20000002400 */
[----:B------:R-:W-:Y:S01]  /*d290*/  FSEL R86, R86, -INF , P1 ;  /* 0xff80000056567808 */ /* 0x000fe20000800000 */
[----:B------:R-:W-:Y:S01]  /*d2a0*/  FMUL.FTZ R66, R66, UR4 ;  /* 0x0000000442427c20 */ /* 0x000fe20008410000 */
[----:B------:R-:W-:Y:S01]  /*d2b0*/  ISETP.GT.AND P1, PT, R14, 0x29, PT ;  /* 0x000000290e00780c */ /* 0x000fe20003f24270 */
[----:B------:R-:W-:Y:S01]  /*d2c0*/  FMUL.FTZ R56, R56, UR4 ;  /* 0x0000000438387c20 */ /* 0x000fe20008410000 */
[----:B---3--:R-:W-:Y:S01]  /*d2d0*/  FSEL R76, R76, -INF , P5 ;  /* 0xff8000004c4c7808 */ /* 0x008fe20002800000 */
[----:B------:R-:W-:Y:S02]  /*d2e0*/  HGMMA.64x16x16.F32 R24, gdesc[UR12], R24, gsb0 ;  /* 0x002000000c1879f0 */ /* 0x000fe40008000818 */
[----:B------:R-:W3:Y:S01]  /*d2f0*/  MUFU.TANH R78, R78 ;  /* 0x0000004e004e7308 */ /* 0x000ee20000002400 */
[----:B------:R-:W-:Y:S01]  /*d300*/  FMNMX.FTZ R55, R73, R74, !PT ;  /* 0x0000004a49377209 */ /* 0x000fe20007810000 */
[----:B------:R-:W-:Y:S01]  /*d310*/  FMUL.FTZ R67, R67, UR4 ;  /* 0x0000000443437c20 */ /* 0x000fe20008410000 */
[----:B------:R-:W-:-:S05]  /*d320*/  FSEL R87, R87, -INF , P2 ;  /* 0xff80000057577808 */ /* 0x000fca0001000000 */
[----:B------:R-:W3:Y:S01]  /*d330*/  MUFU.TANH R68, R68 ;  /* 0x0000004400447308 */ /* 0x000ee20000002400 */
[----:B------:R-:W-:Y:S01]  /*d340*/  ISETP.GT.AND P2, PT, R14, 0x30, PT ;  /* 0x000000300e00780c */ /* 0x000fe20003f44270 */
[----:B------:R-:W-:Y:S01]  /*d350*/  FMUL.FTZ R57, R57, UR4 ;  /* 0x0000000439397c20 */ /* 0x000fe20008410000 */
[----:B0-----:R-:W-:Y:S02]  /*d360*/  FSEL R77, R77, -INF , P1 ;  /* 0xff8000004d4d7808 */ /* 0x001fe40000800000 */
[----:B------:R-:W-:-:S03]  /*d370*/  FMNMX.FTZ R74, R76, R55, !PT ;  /* 0x000000374c4a7209 */ /* 0x000fc60007810000 */
[----:B------:R-:W0:Y:S01]  /*d380*/  MUFU.TANH R79, R79 ;  /* 0x0000004f004f7308 */ /* 0x000e220000002400 */
[----:B------:R-:W-:Y:S01]  /*d390*/  FMUL.FTZ R70, R70, UR4 ;  /* 0x0000000446467c20 */ /* 0x000fe20008410000 */
[----:B------:R-:W-:-:S06]  /*d3a0*/  ISETP.GT.AND P3, PT, R14, 0x31, PT ;  /* 0x000000310e00780c */ /* 0x000fcc0003f64270 */
[----:B------:R-:W0:Y:S01]  /*d3b0*/  MUFU.TANH R69, R69 ;  /* 0x0000004500457308 */ /* 0x000e220000002400 */
[----:B----4-:R-:W-:Y:S01]  /*d3c0*/  FSEL R64, R64, -INF , P2 ;  /* 0xff80000040407808 */ /* 0x010fe20001000000 */
[----:B------:R-:W-:Y:S01]  /*d3d0*/  FMUL.FTZ R60, R60, UR4 ;  /* 0x000000043c3c7c20 */ /* 0x000fe20008410000 */
[----:B------:R-:W-:-:S05]  /*d3e0*/  FMNMX.FTZ R55, R77, R74, !PT ;  /* 0x0000004a4d377209 */ /* 0x000fca0007810000 */
[----:B------:R-:W4:Y:S01]  /*d3f0*/  MUFU.TANH R66, R66 ;  /* 0x0000004200427308 */ /* 0x000f220000002400 */
[----:B-1----:R-:W-:Y:S01]  /*d400*/  FSEL R75, R75, -INF , P4 ;  /* 0xff8000004b4b7808 */ /* 0x002fe20002000000 */
[----:B------:R-:W-:Y:S01]  /*d410*/  FMUL.FTZ R71, R71, UR4 ;  /* 0x0000000447477c20 */ /* 0x000fe20008410000 */
[----:B------:R-:W-:-:S05]  /*d420*/  ISETP.GT.AND P4, PT, R14, 0x38, PT ;  /* 0x000000380e00780c */ /* 0x000fca0003f84270 */
[----:B------:R-:W1:Y:S01]  /*d430*/  MUFU.TANH R56, R56 ;  /* 0x0000003800387308 */ /* 0x000e620000002400 */
[----:B--2---:R-:W-:Y:S01]  /*d440*/  FSEL R65, R65, -INF , P3 ;  /* 0xff80000041417808 */ /* 0x004fe20001800000 */
[----:B------:R-:W-:Y:S01]  /*d450*/  FMUL.FTZ R61, R61, UR4 ;  /* 0x000000043d3d7c20 */ /* 0x000fe20008410000 */
[----:B------:R-:W-:-:S05]  /*d460*/  FMNMX.FTZ R74, R64, R55, !PT ;  /* 0x00000037404a7209 */ /* 0x000fca0007810000 */
[----:B------:R-:W2:Y:S01]  /*d470*/  MUFU.TANH R67, R67 ;  /* 0x0000004300437308 */ /* 0x000ea20000002400 */
[----:B---3--:R-:W-:Y:S01]  /*d480*/  FSEL R78, R78, -INF , P5 ;  /* 0xff8000004e4e7808 */ /* 0x008fe20002800000 */
[----:B------:R-:W-:Y:S01]  /*d490*/  FMUL.FTZ R58, R58, UR4 ;  /* 0x000000043a3a7c20 */ /* 0x000fe20008410000 */
[----:B------:R-:W-:-:S05]  /*d4a0*/  ISETP.GT.AND P5, PT, R14, 0x39, PT ;  /* 0x000000390e00780c */ /* 0x000fca0003fa4270 */
[----:B------:R-:W3:Y:S01]  /*d4b0*/  MUFU.TANH R57, R57 ;  /* 0x0000003900397308 */ /* 0x000ee20000002400 */
[----:B------:R-:W-:Y:S01]  /*d4c0*/  FSEL R68, R68, -INF , P4 ;  /* 0xff80000044447808 */ /* 0x000fe20002000000 */
[----:B------:R-:W-:Y:S01]  /*d4d0*/  FMUL.FTZ R48, R48, UR4 ;  /* 0x0000000430307c20 */ /* 0x000fe20008410000 */
[----:B------:R-:W-:-:S05]  /*d4e0*/  FMNMX.FTZ R55, R65, R74, !PT ;  /* 0x0000004a41377209 */ /* 0x000fca0007810000 */
[----:B------:R-:W3:Y:S01]  /*d4f0*/  MUFU.TANH R70, R70 ;  /* 0x0000004600467308 */ /* 0x000ee20000002400 */
[----:B0-----:R-:W-:Y:S01]  /*d500*/  FSEL R79, R79, -INF , P1 ;  /* 0xff8000004f4f7808 */ /* 0x001fe20000800000 */
[----:B------:R-:W-:Y:S01]  /*d510*/  FMUL.FTZ R59, R59, UR4 ;  /* 0x000000043b3b7c20 */ /* 0x000fe20008410000 */
[----:B------:R-:W-:-:S05]  /*d520*/  ISETP.GT.AND P1, PT, R14, 0x40, PT ;  /* 0x000000400e00780c */ /* 0x000fca0003f24270 */
[----:B------:R-:W0:Y:S01]  /*d530*/  MUFU.TANH R60, R60 ;  /* 0x0000003c003c7308 */ /* 0x000e220000002400 */
[----:B------:R-:W-:Y:S01]  /*d540*/  FSEL R69, R69, -INF , P5 ;  /* 0xff80000045457808 */ /* 0x000fe20002800000 */
[----:B------:R-:W-:Y:S01]  /*d550*/  FMUL.FTZ R49, R49, UR4 ;  /* 0x0000000431317c20 */ /* 0x000fe20008410000 */
[----:B----4-:R-:W-:-:S05]  /*d560*/  FSEL R66, R66, -INF , P2 ;  /* 0xff80000042427808 */ /* 0x010fca0001000000 */
[----:B------:R-:W4:Y:S01]  /*d570*/  MUFU.TANH R71, R71 ;  /* 0x0000004700477308 */ /* 0x000f220000002400 */
[----:B------:R-:W-:Y:S01]  /*d580*/  FMUL.FTZ R62, R62, UR4 ;  /* 0x000000043e3e7c20 */ /* 0x000fe20008410000 */
[----:B------:R-:W-:-:S06]  /*d590*/  ISETP.GT.AND P2, PT, R14, 0x41, PT ;  /* 0x000000410e00780c */ /* 0x000fcc0003f44270 */
[----:B------:R2:W-:Y:S01]  /*d5a0*/  MUFU.TANH R15, R95 ;  /* 0x0000005f000f7308 */ /* 0x0005e20000002400 */
[----:B-1----:R-:W-:Y:S01]  /*d5b0*/  FSEL R56, R56, -INF , P1 ;  /* 0xff80000038387808 */ /* 0x002fe20000800000 */
[----:B------:R-:W-:-:S06]  /*d5c0*/  FMUL.FTZ R52, R52, UR4 ;  /* 0x0000000434347c20 */ /* 0x000fcc0008410000 */
[----:B------:R-:W1:Y:S01]  /*d5d0*/  MUFU.TANH R61, R61 ;  /* 0x0000003d003d7308 */ /* 0x000e620000002400 */
[----:B--2---:R-:W-:Y:S01]  /*d5e0*/  FMUL.FTZ R95, R34, UR4 ;  /* 0x00000004225f7c20 */ /* 0x004fe20008410000 */
[----:B------:R-:W-:-:S04]  /*d5f0*/  FMNMX.FTZ R34, R68, R55, !PT ;  /* 0x0000003744227209 */ /* 0x000fc80007810000 */
[----:B------:R-:W-:Y:S02]  /*d600*/  FMNMX.FTZ R55, R69, R34, !PT ;  /* 0x0000002245377209 */ /* 0x000fe40007810000 */
[----:B------:R-:W2:Y:S01]  /*d610*/  MUFU.TANH R58, R58 ;  /* 0x0000003a003a7308 */ /* 0x000ea20000002400 */
[----:B------:R-:W-:Y:S01]  /*d620*/  FSEL R67, R67, -INF , P3 ;  /* 0xff80000043437808 */ /* 0x000fe20001800000 */
[----:B------:R-:W-:Y:S01]  /*d630*/  FMUL.FTZ R63, R63, UR4 ;  /* 0x000000043f3f7c20 */ /* 0x000fe20008410000 */
[----:B------:R-:W-:-:S05]  /*d640*/  ISETP.GT.AND P3, PT, R14, 0x48, PT ;  /* 0x000000480e00780c */ /* 0x000fca0003f64270 */
[----:B------:R-:W2:Y:S01]  /*d650*/  MUFU.TANH R48, R48 ;  /* 0x0000003000307308 */ /* 0x000ea20000002400 */
[----:B---3--:R-:W-:Y:S02]  /*d660*/  FSEL R57, R57, -INF , P2 ;  /* 0xff80000039397808 */ /* 0x008fe40001000000 */
[----:B------:R-:W-:-:S05]  /*d670*/  FMNMX.FTZ R34, R56, R55, !PT ;  /* 0x0000003738227209 */ /* 0x000fca0007810000 */
[----:B------:R-:W3:Y:S01]  /*d680*/  MUFU.TANH R59, R59 ;  /* 0x0000003b003b7308 */ /* 0x000ee20000002400 */
[----:B------:R-:W-:Y:S01]  /*d690*/  FSEL R70, R70, -INF , P4 ;  /* 0xff80000046467808 */ /* 0x000fe20002000000 */
[----:B------:R-:W-:Y:S01]  /*d6a0*/  FMUL.FTZ R50, R50, UR4 ;  /* 0x0000000432327c20 */ /* 0x000fe20008410000 */
[----:B------:R-:W-:-:S05]  /*d6b0*/  ISETP.GT.AND P4, PT, R14, 0x49, PT ;  /* 0x000000490e00780c */ /* 0x000fca0003f84270 */
[----:B------:R-:W3:Y:S01]  /*d6c0*/  MUFU.TANH R49, R49 ;  /* 0x0000003100317308 */ /* 0x000ee20000002400 */
[----:B0-----:R-:W-:Y:S01]  /*d6d0*/  FSEL R60, R60, -INF , P3 ;  /* 0xff8000003c3c7808 */ /* 0x001fe20001800000 */
[----:B------:R-:W-:Y:S01]  /*d6e0*/  FMUL.FTZ R51, R51, UR4 ;  /* 0x0000000433337c20 */ /* 0x000fe20008410000 */
[----:B----4-:R-:W-:-:S05]  /*d6f0*/  FSEL R71, R71, -INF , P5 ;  /* 0xff80000047477808 */ /* 0x010fca0002800000 */
[----:B------:R-:W0:Y:S01]  /*d700*/  MUFU.TANH R62, R62 ;  /* 0x0000003e003e7308 */ /* 0x000e220000002400 */
[----:B------:R-:W-:Y:S02]  /*d710*/  ISETP.GT.AND P5, PT, R14, 0x50, PT ;  /* 0x000000500e00780c */ /* 0x000fe40003fa4270 */
[----:B-1----:R-:W-:-:S05]  /*d720*/  FSEL R61, R61, -INF , P4 ;  /* 0xff8000003d3d7808 */ /* 0x002fca0002000000 */
[----:B------:R-:W1:Y:S08]  /*d730*/  MUFU.TANH R52, R52 ;  /* 0x0000003400347308 */ /* 0x000e700000002400 */
[----:B------:R4:W-:Y:S01]  /*d740*/  MUFU.TANH R20, R97 ;  /* 0x0000006100147308 */ /* 0x0009e20000002400 */
[----:B--2---:R-:W-:Y:S01]  /*d750*/  FSEL R58, R58, -INF , P1 ;  /* 0xff8000003a3a7808 */ /* 0x004fe20000800000 */
[----:B------:R-:W-:Y:S01]  /*d760*/  FMUL.FTZ R55, R37, UR4 ;  /* 0x0000000425377c20 */ /* 0x000fe20008410000 */
[----:B----4-:R-:W-:-:S05]  /*d770*/  FMNMX.FTZ R97, R57, R34, !PT ;  /* 0x0000002239617209 */ /* 0x010fca0007810000 */
[----:B------:R-:W2:Y:S01]  /*d780*/  MUFU.TANH R63, R63 ;  /* 0x0000003f003f7308 */ /* 0x000ea20000002400 */
[----:B------:R-:W-:-:S07]  /*d790*/  FMNMX.FTZ R34, R60, R97, !PT ;  /* 0x000000613c227209 */ /* 0x000fce0007810000 */
[----:B------:R-:W4:Y:S01]  /*d7a0*/  MUFU.TANH R42, R98 ;  /* 0x00000062002a7308 */ /* 0x000f220000002400 */
[----:B------:R-:W-:Y:S01]  /*d7b0*/  ISETP.GT.AND P1, PT, R14, 0x51, PT ;  /* 0x000000510e00780c */ /* 0x000fe20003f24270 */
[----:B------:R-:W-:Y:S01]  /*d7c0*/  FMUL.FTZ R44, R44, UR4 ;  /* 0x000000042c2c7c20 */ /* 0x000fe20008410000 */
[----:B------:R-:W-:Y:S02]  /*d7d0*/  FSEL R48, R48, -INF , P5 ;  /* 0xff80000030307808 */ /* 0x000fe40002800000 */
[----:B------:R-:W-:-:S03]  /*d7e0*/  FMNMX.FTZ R37, R61, R34, !PT ;  /* 0x000000223d257209 */ /* 0x000fc60007810000 */
[----:B------:R-:W4:Y:S01]  /*d7f0*/  MUFU.TANH R50, R50 ;  /* 0x0000003200327308 */ /* 0x000f220000002400 */
[----:B------:R-:W-:Y:S01]  /*d800*/  FMUL.FTZ R96, R54, UR4 ;  /* 0x0000000436607c20 */ /* 0x000fe20008410000 */
[----:B---3--:R-:W-:Y:S01]  /*d810*/  FSEL R59, R59, -INF , P2 ;  /* 0xff8000003b3b7808 */ /* 0x008fe20001000000 */
[----:B------:R-:W-:Y:S01]  /*d820*/  FMUL.FTZ R54, R43, UR4 ;  /* 0x000000042b367c20 */ /* 0x000fe20008410000 */
[----:B------:R-:W-:Y:S01]  /*d830*/  ISETP.GT.AND P2, PT, R14, 0x58, PT ;  /* 0x000000580e00780c */ /* 0x000fe20003f44270 */
[----:B------:R-:W-:Y:S01]  /*d840*/  FMUL.FTZ R45, R45, UR4 ;  /* 0x000000042d2d7c20 */ /* 0x000fe20008410000 */
[----:B------:R-:W-:Y:S02]  /*d850*/  FSEL R49, R49, -INF , P1 ;  /* 0xff80000031317808 */ /* 0x000fe40000800000 */
[----:B------:R-:W3:Y:S01]  /*d860*/  MUFU.TANH R51, R51 ;  /* 0x0000003300337308 */ /* 0x000ee20000002400 */
[----:B------:R-:W-:Y:S02]  /*d870*/  FMNMX.FTZ R34, R48, R37, !PT ;  /* 0x0000002530227209 */ /* 0x000fe40007810000 */
[----:B0-----:R-:W-:Y:S01]  /*d880*/  FSEL R62, R62, -INF , P3 ;  /* 0xff8000003e3e7808 */ /* 0x001fe20001800000 */
[----:B------:R-:W-:Y:S01]  /*d890*/  FMUL.FTZ R32, R32, UR4 ;  /* 0x0000000420207c20 */ /* 0x000fe20008410000 */
[----:B------:R-:W-:-:S03]  /*d8a0*/  ISETP.GT.AND P3, PT, R14, 0x59, PT ;  /* 0x000000590e00780c */ /* 0x000fc60003f64270 */
[----:B------:R-:W0:Y:S01]  /*d8b0*/  MUFU.TANH R43, R96 ;  /* 0x00000060002b7308 */ /* 0x000e220000002400 */
[----:B-1----:R-:W-:Y:S02]  /*d8c0*/  FSEL R52, R52, -INF , P2 ;  /* 0xff80000034347808 */ /* 0x002fe40001000000 */
[----:B------:R-:W-:-:S05]  /*d8d0*/  FMNMX.FTZ R37, R49, R34, !PT ;  /* 0x0000002231257209 */ /* 0x000fca0007810000 */
[----:B------:R-:W1:Y:S01]  /*d8e0*/  MUFU.TANH R44, R44 ;  /* 0x0000002c002c7308 */ /* 0x000e620000002400 */
[----:B--2---:R-:W-:Y:S01]  /*d8f0*/  FSEL R63, R63, -INF , P4 ;  /* 0xff8000003f3f7808 */ /* 0x004fe20002000000 */
[----:B------:R-:W-:Y:S01]  /*d900*/  FMUL.FTZ R33, R33, UR4 ;  /* 0x0000000421217c20 */ /* 0x000fe20008410000 */
[----:B------:R-:W-:Y:S02]  /*d910*/  ISETP.GT.AND P4, PT, R14, 0x60, PT ;  /* 0x000000600e00780c */ /* 0x000fe40003f84270 */
[----:B----4-:R-:W-:Y:S02]  /*d920*/  FSEL R42, R42, -INF , P3 ;  /* 0xff8000002a2a7808 */ /* 0x010fe40001800000 */
[----:B------:R-:W-:Y:S01]  /*d930*/  FMNMX.FTZ R37, R52, R37, !PT ;  /* 0x0000002534257209 */ /* 0x000fe20007810000 */
[----:B------:R-:W2:Y:S01]  /*d940*/  MUFU.TANH R45, R45 ;  /* 0x0000002d002d7308 */ /* 0x000ea20000002400 */
[----:B------:R-:W-:Y:S02]  /*d950*/  WARPGROUP.DEPBAR.LE gsb0, 0x0 ;  /* 0x00008000000079c5 */ /* 0x000fe40000010000 */
[----:B------:R-:W-:Y:S01]  /*d960*/  FSEL R50, R50, -INF , P5 ;  /* 0xff80000032327808 */ /* 0x000fe20002800000 */
[----:B------:R-:W-:Y:S01]  /*d970*/  FMUL.FTZ R34, R24, UR4 ;  /* 0x0000000418227c20 */ /* 0x000fe20008410000 */
[----:B------:R-:W-:Y:S01]  /*d980*/  FMUL.FTZ R46, R46, UR4 ;  /* 0x000000042e2e7c20 */ /* 0x000fe20008410000 */
[----:B------:R-:W-:Y:S01]  /*d990*/  FMUL.FTZ R47, R47, UR4 ;  /* 0x000000042f2f7c20 */ /* 0x000fe20008410000 */
[----:B------:R-:W-:Y:S01]  /*d9a0*/  ISETP.GT.AND P5, PT, R14, 0x61, PT ;  /* 0x000000610e00780c */ /* 0x000fe20003fa4270 */
[----:B------:R-:W-:Y:S01]  /*d9b0*/  MUFU.TANH R32, R32 ;  /* 0x0000002000207308 */ /* 0x000fe20000002400 */
[----:B------:R-:W-:Y:S01]  /*d9c0*/  FSEL R24, R15, -INF , P4 ;  /* 0xff8000000f187808 */ /* 0x000fe20002000000 */
[----:B------:R-:W-:Y:S01]  /*d9d0*/  FMUL.FTZ R74, R36, UR4 ;  /* 0x00000004244a7c20 */ /* 0x000fe20008410000 */
[----:B------:R-:W-:-:S02]  /*d9e0*/  FMNMX.FTZ R37, R42, R37, !PT ;  /* 0x000000252a257209 */ /* 0x000fc40007810000 */
[----:B---3--:R-:W-:-:S03]  /*d9f0*/  FSEL R51, R51, -INF , P1 ;  /* 0xff80000033337808 */ /* 0x008fc60000800000 */
[----:B------:R-:W3:Y:S01]  /*da00*/  MUFU.TANH R54, R54 ;  /* 0x0000003600367308 */ /* 0x000ee20000002400 */
[----:B------:R-:W-:Y:S02]  /*da10*/  ISETP.GT.AND P1, PT, R14, 0x68, PT ;  /* 0x000000680e00780c */ /* 0x000fe40003f24270 */
[----:B------:R-:W-:Y:S02]  /*da20*/  FSEL R40, R40, -INF , P5 ;  /* 0xff80000028287808 */ /* 0x000fe40002800000 */
[----:B------:R-:W-:-:S03]  /*da30*/  FMNMX.FTZ R37, R24, R37, !PT ;  /* 0x0000002518257209 */ /* 0x000fc60007810000 */
[----:B------:R-:W4:Y:S01]  /*da40*/  MUFU.TANH R33, R33 ;  /* 0x0000002100217308 */ /* 0x000f220000002400 */
[----:B0-----:R-:W-:Y:S02]  /*da50*/  FSEL R43, R43, -INF , P2 ;  /* 0xff8000002b2b7808 */ /* 0x001fe40001000000 */
[----:B------:R-:W-:Y:S02]  /*da60*/  ISETP.GT.AND P2, PT, R14, 0x69, PT ;  /* 0x000000690e00780c */ /* 0x000fe40003f44270 */
[----:B-1----:R-:W-:-:S03]  /*da70*/  FSEL R44, R44, -INF , P1 ;  /* 0xff8000002c2c7808 */ /* 0x002fc60000800000 */
[----:B------:R-:W0:Y:S01]  /*da80*/  MUFU.TANH R46, R46 ;  /* 0x0000002e002e7308 */ /* 0x000e220000002400 */
[----:B------:R-:W-:Y:S01]  /*da90*/  FMNMX.FTZ R37, R40, R37, !PT ;  /* 0x0000002528257209 */ /* 0x000fe20007810000 */
[----:B------:R-:W-:Y:S01]  /*daa0*/  FMUL.FTZ R35, R35, UR4 ;  /* 0x0000000423237c20 */ /* 0x000fe20008410000 */
[----:B------:R-:W-:-:S05]  /*dab0*/  FSEL R20, R20, -INF , P3 ;  /* 0xff80000014147808 */ /* 0x000fca0001800000 */
[----:B------:R-:W1:Y:S01]  /*dac0*/  MUFU.TANH R47, R47 ;  /* 0x0000002f002f7308 */ /* 0x000e620000002400 */
[----:B------:R-:W-:Y:S01]  /*dad0*/  FMUL.FTZ R36, R38, UR4 ;  /* 0x0000000426247c20 */ /* 0x000fe20008410000 */
[----:B------:R-:W-:-:S06]  /*dae0*/  ISETP.GT.AND P3, PT, R14, 0x70, PT ;  /* 0x000000700e00780c */ /* 0x000fcc0003f64270 */
[----:B------:R-:W1:Y:S01]  /*daf0*/  MUFU.TANH R74, R74 ;  /* 0x0000004a004a7308 */ /* 0x000e620000002400 */
[----:B--2---:R-:W-:Y:S01]  /*db00*/  FSEL R45, R45, -INF , P2 ;  /* 0xff8000002d2d7808 */ /* 0x004fe20001000000 */
[----:B------:R-:W-:Y:S01]  /*db10*/  FMUL.FTZ R38, R25, UR4 ;  /* 0x0000000419267c20 */ /* 0x000fe20008410000 */
[----:B------:R-:W-:-:S05]  /*db20*/  FMNMX.FTZ R96, R44, R37, !PT ;  /* 0x000000252c607209 */ /* 0x000fca0007810000 */
[----:B------:R-:W2:Y:S01]  /*db30*/  MUFU.TANH R55, R55 ;  /* 0x0000003700377308 */ /* 0x000ea20000002400 */
[----:B------:R-:W-:Y:S01]  /*db40*/  FSEL R41, R41, -INF , P4 ;  /* 0xff80000029297808 */ /* 0x000fe20002000000 */
[----:B------:R-:W-:Y:S01]  /*db50*/  FMUL.FTZ R37, R28, UR4 ;  /* 0x000000041c257c20 */ /* 0x000fe20008410000 */
[----:B------:R-:W-:Y:S02]  /*db60*/  ISETP.GT.AND P4, PT, R14, 0x71, PT ;  /* 0x000000710e00780c */ /* 0x000fe40003f84270 */
[----:B------:R-:W-:-:S03]  /*db70*/  FMNMX.FTZ R25, R45, R96, !PT ;  /* 0x000000602d197209 */ /* 0x000fc60007810000 */
[----:B------:R-:W2:Y:S01]  /*db80*/  MUFU.TANH R95, R95 ;  /* 0x0000005f005f7308 */ /* 0x000ea20000002400 */
[----:B---3--:R-:W-:Y:S02]  /*db90*/  FSEL R54, R54, -INF , P5 ;  /* 0xff80000036367808 */ /* 0x008fe40002800000 */
[----:B------:R-:W-:-:S05]  /*dba0*/  ISETP.GT.AND P5, PT, R14, 0x78, PT ;  /* 0x000000780e00780c */ /* 0x000fca0003fa4270 */
[----:B------:R3:W2:Y:S01]  /*dbb0*/  MUFU.TANH R15, R34 ;  /* 0x00000022000f7308 */ /* 0x0006a20000002400 */
[----:B----4-:R-:W-:Y:S02]  /*dbc0*/  FSEL R33, R33, -INF , P4 ;  /* 0xff80000021217808 */ /* 0x010fe40002000000 */
[----:B---3--:R-:W-:-:S05]  /*dbd0*/  FSEL R34, R32, -INF , P3 ;  /* 0xff80000020227808 */ /* 0x008fca0001800000 */
[----:B------:R-:W3:Y:S01]  /*dbe0*/  MUFU.TANH R35, R35 ;  /* 0x0000002300237308 */ /* 0x000ee20000002400 */
[----:B------:R-:W-:Y:S01]  /*dbf0*/  FMNMX.FTZ R28, R34, R25, !PT ;  /* 0x00000019221c7209 */ /* 0x000fe20007810000 */
[----:B------:R-:W-:-:S06]  /*dc00*/  FMUL.FTZ R25, R29, UR4 ;  /* 0x000000041d197c20 */ /* 0x000fcc0008410000 */
[----:B------:R-:W4:Y:S01]  /*dc10*/  MUFU.TANH R38, R38 ;  /* 0x0000002600267308 */ /* 0x000f220000002400 */
[----:B0-----:R-:W-:Y:S02]  /*dc20*/  FSEL R46, R46, -INF , P1 ;  /* 0xff8000002e2e7808 */ /* 0x001fe40000800000 */
[----:B-1----:R-:W-:Y:S02]  /*dc30*/  FSEL R29, R47, -INF , P2 ;  /* 0xff8000002f1d7808 */ /* 0x002fe40001000000 */
[----:B------:R-:W-:-:S03]  /*dc40*/  ISETP.GT.AND P1, PT, R14, 0x79, PT ;  /* 0x000000790e00780c */ /* 0x000fc60003f24270 */
[----:B------:R-:W0:Y:S01]  /*dc50*/  MUFU.TANH R36, R36 ;  /* 0x0000002400247308 */ /* 0x000e220000002400 */
[----:B------:R-:W-:Y:S02]  /*dc60*/  FSEL R74, R74, -INF , P5 ;  /* 0xff8000004a4a7808 */ /* 0x000fe40002800000 */
[----:B------:R-:W-:-:S05]  /*dc70*/  FMNMX.FTZ R47, R33, R28, !PT ;  /* 0x0000001c212f7209 */ /* 0x000fca0007810000 */
[----:B------:R-:W1:Y:S01]  /*dc80*/  MUFU.TANH R37, R37 ;  /* 0x0000002500257308 */ /* 0x000e620000002400 */
[----:B------:R-:W-:Y:S02]  /*dc90*/  ISETP.GT.AND P2, PT, R14, 0x80, PT ;  /* 0x000000800e00780c */ /* 0x000fe40003f44270 */
[----:B--2---:R-:W-:Y:S02]  /*dca0*/  FSEL R55, R55, -INF , P1 ;  /* 0xff80000037377808 */ /* 0x004fe40000800000 */
[----:B------:R-:W-:-:S03]  /*dcb0*/  FMNMX.FTZ R28, R74, R47, !PT ;  /* 0x0000002f4a1c7209 */ /* 0x000fc60007810000 */
[----:B------:R0:W2:Y:S01]  /*dcc0*/  MUFU.TANH R96, R25 ;  /* 0x0000001900607308 */ /* 0x0000a20000002400 */
[----:B------:R-:W-:Y:S02]  /*dcd0*/  FSEL R32, R95, -INF , P3 ;  /* 0xff8000005f207808 */ /* 0x000fe40001800000 */
[C---:B------:R-:W-:Y:S02]  /*dce0*/  ISETP.GT.AND P3, PT, R14.reuse, 0x81, PT ;  /* 0x000000810e00780c */ /* 0x040fe40003f64270 */
[----:B------:R-:W-:Y:S02]  /*dcf0*/  FSEL R47, R15, -INF , P2 ;  /* 0xff8000000f2f7808 */ /* 0x000fe40001000000 */
[----:B------:R-:W-:Y:S02]  /*dd00*/  FMNMX.FTZ R98, R55, R28, !PT ;  /* 0x0000001c37627209 */ /* 0x000fe40007810000 */
[----:B---3--:R-:W-:Y:S02]  /*dd10*/  FSEL R28, R35, -INF , P4 ;  /* 0xff800000231c7808 */ /* 0x008fe40002000000 */
[----:B------:R-:W-:-:S02]  /*dd20*/  ISETP.GT.AND P4, PT, R14, 0x88, PT ;  /* 0x000000880e00780c */ /* 0x000fc40003f84270 */
[----:B----4-:R-:W-:Y:S02]  /*dd30*/  FSEL R38, R38, -INF , P3 ;  /* 0xff80000026267808 */ /* 0x010fe40001800000 */
[----:B------:R-:W-:Y:S02]  /*dd40*/  FMNMX.FTZ R15, R47, R98, !PT ;  /* 0x000000622f0f7209 */ /* 0x000fe40007810000 */
[----:B0-----:R-:W-:Y:S02]  /*dd50*/  FSEL R25, R36, -INF , P5 ;  /* 0xff80000024197808 */ /* 0x001fe40002800000 */
[----:B------:R-:W-:Y:S02]  /*dd60*/  ISETP.GT.AND P5, PT, R14, 0x89, PT ;  /* 0x000000890e00780c */ /* 0x000fe40003fa4270 */
[----:B-1----:R-:W-:Y:S02]  /*dd70*/  FSEL R37, R37, -INF , P4 ;  /* 0xff80000025257808 */ /* 0x002fe40002000000 */
[----:B------:R-:W-:-:S02]  /*dd80*/  FMNMX.FTZ R14, R38, R15, !PT ;  /* 0x0000000f260e7209 */ /* 0x000fc40007810000 */
[----:B--2---:R-:W-:Y:S02]  /*dd90*/  FSEL R35, R96, -INF , P5 ;  /* 0xff80000060237808 */ /* 0x004fe40002800000 */
[----:B------:R-:W-:-:S04]  /*dda0*/  FMNMX.FTZ R14, R37, R14, !PT ;  /* 0x0000000e250e7209 */ /* 0x000fc80007810000 */
[----:B------:R-:W-:-:S05]  /*ddb0*/  FMNMX.FTZ R95, R35, R14, !PT ;  /* 0x0000000e235f7209 */ /* 0x000fca0007810000 */
[----:B------:R-:W0:Y:S02]  /*ddc0*/  SHFL.BFLY PT, R14, R95, 0x2, 0x1f ;  /* 0x0c401f005f0e7f89 */ /* 0x000e2400000e0000 */
[----:B0-----:R-:W-:-:S05]  /*ddd0*/  FMNMX.FTZ R98, R95, R14, !PT ;  /* 0x0000000e5f627209 */ /* 0x001fca0007810000 */
[----:B------:R-:W0:Y:S01]  /*dde0*/  SHFL.BFLY PT, R15, R98, 0x1, 0x1f ;  /* 0x0c201f00620f7f89 */ /* 0x000e2200000e0000 */
[----:B------:R-:W-:Y:S01]  /*ddf0*/  FMUL.FTZ R97, R26, UR4 ;  /* 0x000000041a617c20 */ /* 0x000fe20008410000 */
[----:B0-----:R-:W-:Y:S01]  /*de00*/  FMNMX.FTZ R14, R98, R15, !PT ;  /* 0x0000000f620e7209 */ /* 0x001fe20007810000 */
[----:B------:R-:W-:-:S03]  /*de10*/  IMAD.U32 R15, RZ, RZ, UR5 ;  /* 0x00000005ff0f7e24 */ /* 0x000fc6000f8e00ff */
[C---:B------:R-:W-:Y:S01]  /*de20*/  FSETP.NEU.FTZ.AND P6, PT, R14.reuse, -INF , PT ;  /* 0xff8000000e00780b */ /* 0x040fe20003fdd000 */
[----:B------:R-:W-:Y:S01]  /*de30*/  FMUL.FTZ R36, R14, R15 ;  /* 0x0000000f0e247220 */ /* 0x000fe20000410000 */
[----:B------:R-:W-:-:S04]  /*de40*/  FMUL.FTZ R98, R27, UR4 ;  /* 0x000000041b627c20 */ /* 0x000fc80008410000 */
[----:B------:R-:W-:-:S05]  /*de50*/  FSEL R36, R36, RZ, P6 ;  /* 0x000000ff24247208 */ /* 0x000fca0003000000 */
[-CC-:B------:R-:W-:Y:S01]  /*de60*/  FFMA.FTZ R27, R88, R15.reuse, -R36.reuse ;  /* 0x0000000f581b7223 */ /* 0x180fe20000010824 */
[----:B------:R-:W-:Y:S01]  /*de70*/  FMNMX.FTZ R88, R89, R90, !PT ;  /* 0x0000005a59587209 */ /* 0x000fe20007810000 */
[----:B------:R-:W-:-:S03]  /*de80*/  FFMA.FTZ R26, R21, R15, -R36 ;  /* 0x0000000f151a7223 */ /* 0x000fc60000010824 */
[----:B------:R-:W-:-:S04]  /*de90*/  FMNMX.FTZ R21, R93, R88, !PT ;  /* 0x000000585d157209 */ /* 0x000fc80007810000 */
[----:B------:R-:W-:-:S04]  /*dea0*/  FMNMX.FTZ R21, R94, R21, !PT ;  /* 0x000000155e157209 */ /* 0x000fc80007810000 */
[----:B------:R-:W-:-:S04]  /*deb0*/  FMNMX.FTZ R88, R82, R21, !PT ;  /* 0x0000001552587209 */ /* 0x000fc80007810000 */
[----:B------:R-:W-:Y:S01]  /*dec0*/  FMNMX.FTZ R21, R83, R88, !PT ;  /* 0x0000005853157209 */ /* 0x000fe20007810000 */
[----:B------:R-:W-:-:S03]  /*ded0*/  FMUL.FTZ R96, R39, UR4 ;  /* 0x0000000427607c20 */ /* 0x000fc60008410000 */
[----:B------:R-:W-:Y:S01]  /*dee0*/  FMNMX.FTZ R88, R86, R21, !PT ;  /* 0x0000001556587209 */ /* 0x000fe20007810000 */
[----:B------:R-:W-:-:S03]  /*def0*/  FFMA.FTZ R39, R72, R15, -R36 ;  /* 0x0000000f48277223 */ /* 0x000fc60000010824 */
        /* <DEDUP_REMOVED lines=8> */
[----:B------:R0:W-:Y:S03]  /*df80*/  MUFU.EX2 R88, R39 ;  /* 0x0000002700587308 */ /* 0x0001e60000000800 */
[----:B------:R-:W-:Y:S01]  /*df90*/  FMNMX.FTZ R21, R71, R72, !PT ;  /* 0x0000004847157209 */ /* 0x000fe20007810000 */
[----:B0-----:R-:W-:-:S03]  /*dfa0*/  FFMA.FTZ R39, R64, R15, -R36 ;  /* 0x0000000f40277223 */ /* 0x001fc60000010824 */
[----:B------:R-:W-:-:S04]  /*dfb0*/  FMNMX.FTZ R64, R58, R21, !PT ;  /* 0x000000153a407209 */ /* 0x000fc80007810000 */
[----:B------:R-:W-:Y:S01]  /*dfc0*/  FMNMX.FTZ R21, R59, R64, !PT ;  /* 0x000000403b157209 */ /* 0x000fe20007810000 */
[----:B------:R-:W-:-:S03]  /*dfd0*/  FMUL.FTZ R99, R30, UR4 ;  /* 0x000000041e637c20 */ /* 0x000fc60008410000 */
[----:B------:R-:W-:Y:S01]  /*dfe0*/  FMNMX.FTZ R72, R62, R21, !PT ;  /* 0x000000153e487209 */ /* 0x000fe20007810000 */
[-CC-:B------:R-:W-:Y:S01]  /*dff0*/  FFMA.FTZ R30, R91, R15.reuse, -R36.reuse ;  /* 0x0000000f5b1e7223 */ /* 0x180fe20000010824 */
[-CC-:B------:R-:W-:Y:S02]  /*e000*/  FFMA.FTZ R91, R73, R15.reuse, -R36.reuse ;  /* 0x0000000f495b7223 */ /* 0x180fe40000010824 */
[----:B------:R-:W-:Y:S01]  /*e010*/  FMNMX.FTZ R21, R63, R72, !PT ;  /* 0x000000483f157209 */ /* 0x000fe20007810000 */
[-CC-:B------:R-:W-:Y:S01]  /*e020*/  FFMA.FTZ R73, R65, R15.reuse, -R36.reuse ;  /* 0x0000000f41497223 */ /* 0x180fe20000010824 */
[----:B------:R-:W-:Y:S02]  /*e030*/  FFMA.FTZ R65, R68, R15, -R36 ;  /* 0x0000000f44417223 */ /* 0x000fe40000010824 */
        /* <DEDUP_REMOVED lines=8> */
[----:B------:R-:W-:-:S04]  /*e0c0*/  FMNMX.FTZ R56, R20, R21, !PT ;  /* 0x0000001514387209 */ /* 0x000fc80007810000 */
[----:B------:R-:W-:Y:S01]  /*e0d0*/  FMNMX.FTZ R21, R41, R56, !PT ;  /* 0x0000003829157209 */ /* 0x000fe20007810000 */
[----:B------:R-:W0:Y:S03]  /*e0e0*/  MUFU.TANH R96, R96 ;  /* 0x0000006000607308 */ /* 0x000e260000002400 */
[----:B------:R-:W-:-:S04]  /*e0f0*/  FMNMX.FTZ R21, R54, R21, !PT ;  /* 0x0000001536157209 */ /* 0x000fc80007810000 */
[----:B------:R-:W-:Y:S01]  /*e100*/  FMNMX.FTZ R56, R46, R21, !PT ;  /* 0x000000152e387209 */ /* 0x000fe20007810000 */
[----:B------:R-:W1:Y:S03]  /*e110*/  MUFU.TANH R97, R97 ;  /* 0x0000006100617308 */ /* 0x000e660000002400 */
[----:B------:R-:W-:-:S04]  /*e120*/  FMNMX.FTZ R21, R29, R56, !PT ;  /* 0x000000381d157209 */ /* 0x000fc80007810000 */
[----:B------:R-:W-:Y:S01]  /*e130*/  FMNMX.FTZ R21, R32, R21, !PT ;  /* 0x0000001520157209 */ /* 0x000fe20007810000 */
[----:B------:R-:W2:Y:S03]  /*e140*/  MUFU.TANH R98, R98 ;  /* 0x0000006200627308 */ /* 0x000ea60000002400 */
[----:B------:R-:W-:-:S05]  /*e150*/  FMNMX.FTZ R56, R28, R21, !PT ;  /* 0x000000151c387209 */ /* 0x000fca0007810000 */
[----:B------:R-:W3:Y:S01]  /*e160*/  MUFU.TANH R99, R99 ;  /* 0x0000006300637308 */ /* 0x000ee20000002400 */
[----:B0-----:R-:W-:Y:S02]  /*e170*/  FSEL R96, R96, -INF , P1 ;  /* 0xff80000060607808 */ /* 0x001fe40000800000 */
[----:B------:R-:W-:-:S05]  /*e180*/  FMNMX.FTZ R21, R25, R56, !PT ;  /* 0x0000003819157209 */ /* 0x000fca0007810000 */
[----:B------:R-:W0:Y:S01]  /*e190*/  MUFU.TANH R100, R100 ;  /* 0x0000006400647308 */ /* 0x000e220000002400 */
[----:B-1----:R-:W-:Y:S02]  /*e1a0*/  FSEL R97, R97, -INF , P2 ;  /* 0xff80000061617808 */ /* 0x002fe40001000000 */
[----:B------:R-:W-:Y:S02]  /*e1b0*/  FMNMX.FTZ R56, R96, R21, !PT ;  /* 0x0000001560387209 */ /* 0x000fe40007810000 */
[----:B--2---:R-:W-:Y:S02]  /*e1c0*/  FSEL R98, R98, -INF , P3 ;  /* 0xff80000062627808 */ /* 0x004fe40001800000 */
[----:B------:R-:W-:Y:S02]  /*e1d0*/  FMNMX.FTZ R21, R97, R56, !PT ;  /* 0x0000003861157209 */ /* 0x000fe40007810000 */
[----:B---3--:R-:W-:Y:S02]  /*e1e0*/  FSEL R99, R99, -INF , P4 ;  /* 0xff80000063637808 */ /* 0x008fe40002000000 */
[----:B------:R-:W-:-:S04]  /*e1f0*/  FMNMX.FTZ R56, R98, R21, !PT ;  /* 0x0000001562387209 */ /* 0x000fc80007810000 */
        /* <DEDUP_REMOVED lines=9> */
[----:B------:R-:W1:Y:S01]  /*e290*/  S2R R101, SR_TID.X ;  /* 0x0000000000657919 */ /* 0x000e620000002100 */
[----:B------:R2:W-:Y:S02]  /*e2a0*/  MUFU.EX2 R64, R73 ;  /* 0x0000004900407308 */ /* 0x0005e40000000800 */
[-CC-:B--2---:R-:W-:Y:S01]  /*e2b0*/  FFMA.FTZ R73, R44, R15.reuse, -R36.reuse ;  /* 0x0000000f2c497223 */ /* 0x184fe20000010824 */
[----:B------:R-:W-:Y:S01]  /*e2c0*/  FFMA.FTZ R44, R74, R15, -R36 ;  /* 0x0000000f4a2c7223 */ /* 0x000fe20000010824 */
[----:B0-----:R-:W-:-:S04]  /*e2d0*/  FMNMX.FTZ R74, R24, R21, !PT ;  /* 0x00000015184a7209 */ /* 0x001fc80007810000 */
[C---:B------:R-:W-:Y:S01]  /*e2e0*/  FSETP.NEU.FTZ.AND P1, PT, R74.reuse, -INF , PT ;  /* 0xff8000004a00780b */ /* 0x040fe20003f3d000 */
[-C--:B------:R-:W-:Y:S01]  /*e2f0*/  FMUL.FTZ R24, R74, R15.reuse ;  /* 0x0000000f4a187220 */ /* 0x080fe20000410000 */
[----:B------:R0:W-:Y:S01]  /*e300*/  MUFU.EX2 R68, R76 ;  /* 0x0000004c00447308 */ /* 0x0001e20000000800 */
[-CC-:B------:R-:W-:Y:S01]  /*e310*/  FFMA.FTZ R95, R77, R15.reuse, -R36.reuse ;  /* 0x0000000f4d5f7223 */ /* 0x180fe20000010824 */
[-CC-:B------:R-:W-:Y:S02]  /*e320*/  FFMA.FTZ R77, R45, R15.reuse, -R36.reuse ;  /* 0x0000000f2d4d7223 */ /* 0x180fe40000010824 */
[----:B------:R-:W-:Y:S01]  /*e330*/  FSEL R24, R24, RZ, P1 ;  /* 0x000000ff18187208 */ /* 0x000fe20000800000 */
        /* <DEDUP_REMOVED lines=18> */
[-CC-:B------:R-:W-:Y:S01]  /*e460*/  FFMA.FTZ R35, R90, R15.reuse, -R24.reuse ;  /* 0x0000000f5a237223 */ /* 0x180fe20000010818 */
[----:B------:R-:W-:Y:S01]  /*e470*/  MUFU.EX2 R26, R26 ;  /* 0x0000001a001a7308 */ /* 0x000fe20000000800 */
[-CC-:B------:R-:W-:Y:S01]  /*e480*/  FFMA.FTZ R37, R93, R15.reuse, -R24.reuse ;  /* 0x0000000f5d257223 */ /* 0x180fe20000010818 */
[----:B------:R-:W-:Y:S01]  /*e490*/  FFMA.FTZ R55, R94, R15, -R24 ;  /* 0x0000000f5e377223 */ /* 0x000fe20000010818 */
[----:B-1----:R-:W-:-:S05]  /*e4a0*/  LOP3.LUT R101, R101, 0x7f, RZ, 0xc0, !PT ;  /* 0x0000007f65657812 */ /* 0x002fca00078ec0ff */
[----:B------:R-:W0:Y:S01]  /*e4b0*/  MUFU.EX2 R27, R27 ;  /* 0x0000001b001b7308 */ /* 0x000e220000000800 */
[----:B------:R-:W-:-:S07]  /*e4c0*/  FFMA.FTZ R82, R82, R15, -R24 ;  /* 0x0000000f52527223 */ /* 0x000fce0000010818 */
[----:B------:R-:W-:Y:S01]  /*e4d0*/  MUFU.EX2 R33, R33 ;  /* 0x0000002100217308 */ /* 0x000fe20000000800 */
[----:B------:R-:W-:-:S07]  /*e4e0*/  ISETP.NE.AND P1, PT, R101, RZ, PT ;  /* 0x000000ff6500720c */ /* 0x000fce0003f25270 */
[----:B------:R-:W1:Y:S08]  /*e4f0*/  MUFU.EX2 R35, R35 ;  /* 0x0000002300237308 */ /* 0x000e700000000800 */
[----:B------:R-:W2:Y:S01]  /*e500*/  MUFU.EX2 R30, R30 ;  /* 0x0000001e001e7308 */ /* 0x000ea20000000800 */
[----:B------:R-:W-:-:S07]  /*e510*/  FFMA.FTZ R83, R83, R15, -R24 ;  /* 0x0000000f53537223 */ /* 0x000fce0000010818 */
[----:B------:R-:W3:Y:S08]  /*e520*/  MUFU.EX2 R37, R37 ;  /* 0x0000002500257308 */ /* 0x000ef00000000800 */
[----:B------:R-:W4:Y:S01]  /*e530*/  MUFU.EX2 R31, R31 ;  /* 0x0000001f001f7308 */ /* 0x000f220000000800 */
[-CC-:B------:R-:W-:Y:S01]  /*e540*/  FFMA.FTZ R86, R86, R15.reuse, -R24.reuse ;  /* 0x0000000f56567223 */ /* 0x180fe20000010818 */
[----:B------:R-:W-:-:S06]  /*e550*/  FFMA.FTZ R101, R51, R15, -R24 ;  /* 0x0000000f33657223 */ /* 0x000fcc0000010818 */
[----:B------:R-:W4:Y:S01]  /*e560*/  MUFU.EX2 R55, R55 ;  /* 0x0000003700377308 */ /* 0x000f220000000800 */
[----:B0-----:R-:W-:-:S07]  /*e570*/  FADD.FTZ R51, R26, R27 ;  /* 0x0000001b1a337221 */ /* 0x001fce0000010000 */
[----:B------:R-:W0:Y:S01]  /*e580*/  MUFU.EX2 R80, R80 ;  /* 0x0000005000507308 */ /* 0x000e220000000800 */
[----:B-1----:R-:W-:Y:S01]  /*e590*/  FADD.FTZ R90, R33, R35 ;  /* 0x00000023215a7221 */ /* 0x002fe20000010000 */
[----:B------:R-:W-:-:S06]  /*e5a0*/  FFMA.FTZ R87, R87, R15, -R24 ;  /* 0x0000000f57577223 */ /* 0x000fcc0000010818 */
[----:B------:R-:W1:Y:S01]  /*e5b0*/  MUFU.EX2 R82, R82 ;  /* 0x0000005200527308 */ /* 0x000e620000000800 */
[----:B--2---:R-:W-:Y:S01]  /*e5c0*/  FADD.FTZ R102, R30, R51 ;  /* 0x000000331e667221 */ /* 0x004fe20000010000 */
[----:B------:R-:W-:-:S06]  /*e5d0*/  @!P1 VIADD R0, R0, 0x31c40 ;  /* 0x00031c4000009836 */ /* 0x000fcc0000000000 */
[----:B------:R-:W2:Y:S01]  /*e5e0*/  MUFU.EX2 R81, R81 ;  /* 0x0000005100517308 */ /* 0x000ea20000000800 */
[----:B------:R-:W-:Y:S01]  /*e5f0*/  FFMA.FTZ R93, R46, R15, -R24 ;  /* 0x0000000f2e5d7223 */ /* 0x000fe20000010818 */
[----:B---3--:R-:W-:-:S06]  /*e600*/  FADD.FTZ R46, R37, R90 ;  /* 0x0000005a252e7221 */ /* 0x008fcc0000010000 */
[----:B------:R-:W3:Y:S01]  /*e610*/  MUFU.EX2 R83, R83 ;  /* 0x0000005300537308 */ /* 0x000ee20000000800 */
[-CC-:B------:R-:W-:Y:S01]  /*e620*/  FFMA.FTZ R89, R53, R15.reuse, -R24.reuse ;  /* 0x0000000f35597223 */ /* 0x180fe20000010818 */
[----:B------:R-:W-:Y:S01]  /*e630*/  FFMA.FTZ R34, R41, R15, -R24 ;  /* 0x0000000f29227223 */ /* 0x000fe20000010818 */
[----:B----4-:R-:W-:-:S05]  /*e640*/  FADD.FTZ R41, R31, R102 ;  /* 0x000000661f297221 */ /* 0x010fca0000010000 */
[----:B------:R-:W4:Y:S01]  /*e650*/  MUFU.EX2 R84, R84 ;  /* 0x0000005400547308 */ /* 0x000f220000000800 */
[-CC-:B------:R-:W-:Y:S01]  /*e660*/  FFMA.FTZ R53, R66, R15.reuse, -R24.reuse ;  /* 0x0000000f42357223 */ /* 0x180fe20000010818 */
[-CC-:B------:R-:W-:Y:S01]  /*e670*/  FFMA.FTZ R90, R29, R15.reuse, -R24.reuse ;  /* 0x0000000f1d5a7223 */ /* 0x180fe20000010818 */
[----:B------:R-:W-:-:S05]  /*e680*/  FFMA.FTZ R66, R67, R15, -R24 ;  /* 0x0000000f43427223 */ /* 0x000fca0000010818 */
[----:B------:R-:W4:Y:S01]  /*e690*/  MUFU.EX2 R86, R86 ;  /* 0x0000005600567308 */ /* 0x000f220000000800 */
[----:B------:R-:W-:Y:S01]  /*e6a0*/  @!P1 PRMT R0, RZ, 0x654, R0 ;  /* 0x00000654ff009816 */ /* 0x000fe20000000000 */
[----:B------:R-:W-:Y:S01]  /*e6b0*/  FADD.FTZ R29, R55, R46 ;  /* 0x0000002e371d7221 */ /* 0x000fe20000010000 */
[-CC-:B------:R-:W-:Y:S01]  /*e6c0*/  FFMA.FTZ R75, R75, R15.reuse, -R24.reuse ;  /* 0x0000000f4b4b7223 */ /* 0x180fe20000010818 */
[----:B------:R-:W-:-:S04]  /*e6d0*/  FFMA.FTZ R67, R70, R15, -R24 ;  /* 0x0000000f46437223 */ /* 0x000fc80000010818 */
[----:B------:R-:W4:Y:S01]  /*e6e0*/  MUFU.EX2 R85, R85 ;  /* 0x0000005500557308 */ /* 0x000f220000000800 */
[-CC-:B------:R-:W-:Y:S01]  /*e6f0*/  FFMA.FTZ R51, R32, R15.reuse, -R24.reuse ;  /* 0x0000000f20337223 */ /* 0x180fe20000010818 */
[-CC-:B------:R-:W-:Y:S01]  /*e700*/  FFMA.FTZ R70, R71, R15.reuse, -R24.reuse ;  /* 0x0000000f47467223 */ /* 0x180fe20000010818 */
[----:B------:R-:W-:Y:S01]  /*e710*/  FFMA.FTZ R50, R50, R15, -R24 ;  /* 0x0000000f32327223 */ /* 0x000fe20000010818 */
[----:B0-----:R-:W-:-:S04]  /*e720*/  FADD.FTZ R32, R80, R41 ;  /* 0x0000002950207221 */ /* 0x001fc80000010000 */
[----:B------:R-:W0:Y:S01]  /*e730*/  MUFU.EX2 R87, R87 ;  /* 0x0000005700577308 */ /* 0x000e220000000800 */
[-CC-:B------:R-:W-:Y:S01]  /*e740*/  FFMA.FTZ R71, R28, R15.reuse, -R24.reuse ;  /* 0x0000000f1c477223 */ /* 0x180fe20000010818 */
[----:B-1----:R-:W-:Y:S01]  /*e750*/  FADD.FTZ R28, R82, R29 ;  /* 0x0000001d521c7221 */ /* 0x002fe20000010000 */
[----:B------:R-:W-:Y:S01]  /*e760*/  FFMA.FTZ R78, R78, R15, -R24 ;  /* 0x0000000f4e4e7223 */ /* 0x000fe20000010818 */
[----:B------:R1:W-:Y:S01]  /*e770*/  @!P1 SYNCS.ARRIVE.TRANS64.RED.A1T0 RZ, [R0+URZ], RZ ;  /* 0x000000ff00ff99a7 */ /* 0x0003e2000810043f */
[----:B--2---:R-:W-:-:S03]  /*e780*/  FADD.FTZ R29, R81, R32 ;  /* 0x00000020511d7221 */ /* 0x004fc60000010000 */
[----:B------:R-:W2:Y:S01]  /*e790*/  MUFU.EX2 R89, R89 ;  /* 0x0000005900597308 */ /* 0x000ea20000000800 */
[----:B------:R-:W-:-:S07]  /*e7a0*/  FFMA.FTZ R79, R79, R15, -R24 ;  /* 0x0000000f4f4f7223 */ /* 0x000fce0000010818 */
[----:B------:R-:W2:Y:S08]  /*e7b0*/  MUFU.EX2 R91, R91 ;  /* 0x0000005b005b7308 */ /* 0x000eb00000000800 */
[----:B-1----:R1:W-:Y:S08]  /*e7c0*/  MUFU.EX2 R0, R50 ;  /* 0x0000003200007308 */ /* 0x0023f00000000800 */
[----:B------:R-:W2:Y:S01]  /*e7d0*/  MUFU.EX2 R75, R75 ;  /* 0x0000004b004b7308 */ /* 0x000ea20000000800 */
[----:B-1----:R-:W-:Y:S01]  /*e7e0*/  FFMA.FTZ R50, R25, R15, -R24 ;  /* 0x0000000f19327223 */ /* 0x002fe20000010818 */
[----:B---3--:R-:W-:Y:S01]  /*e7f0*/  FADD.FTZ R25, R83, R28 ;  /* 0x0000001c53197221 */ /* 0x008fe20000010000 */
[----:B----4-:R-:W-:-:S05]  /*e800*/  FADD.FTZ R28, R84, R29 ;  /* 0x0000001d541c7221 */ /* 0x010fca0000010000 */
[----:B------:R-:W1:Y:S01]  /*e810*/  MUFU.EX2 R92, R92 ;  /* 0x0000005c005c7308 */ /* 0x000e620000000800 */
[----:B------:R-:W-:Y:S01]  /*e820*/  FADD.FTZ R32, R86, R25 ;  /* 0x0000001956207221 */ /* 0x000fe20000010000 */
[----:B------:R-:W-:-:S06]  /*e830*/  FADD.FTZ R25, R85, R28 ;  /* 0x0000001c55197221 */ /* 0x000fcc0000010000 */
[----:B------:R-:W3:Y:S01]  /*e840*/  MUFU.EX2 R78, R78 ;  /* 0x0000004e004e7308 */ /* 0x000ee20000000800 */
[----:B0-----:R-:W-:Y:S01]  /*e850*/  FADD.FTZ R32, R87, R32 ;  /* 0x0000002057207221 */ /* 0x001fe20000010000 */
[----:B------:R-:W-:-:S06]  /*e860*/  FADD.FTZ R28, R88, R25 ;  /* 0x00000019581c7221 */ /* 0x000fcc0000010000 */
[----:B------:R-:W-:Y:S01]  /*e870*/  MUFU.EX2 R95, R95 ;  /* 0x0000005f005f7308 */ /* 0x000fe20000000800 */
[----:B--2---:R-:W-:Y:S01]  /*e880*/  FADD.FTZ R32, R89, R32 ;  /* 0x0000002059207221 */ /* 0x004fe20000010000 */
[----:B------:R-:W-:-:S06]  /*e890*/  FFMA.FTZ R94, R43, R15, -R24 ;  /* 0x0000000f2b5e7223 */ /* 0x000fcc0000010818 */
[----:B------:R-:W0:Y:S01]  /*e8a0*/  MUFU.EX2 R79, R79 ;  /* 0x0000004f004f7308 */ /* 0x000e220000000800 */
[-CC-:B------:R-:W-:Y:S01]  /*e8b0*/  FFMA.FTZ R58, R58, R15.reuse, -R24.reuse ;  /* 0x0000000f3a3a7223 */ /* 0x180fe20000010818 */
[-CC-:B------:R-:W-:Y:S01]  /*e8c0*/  FFMA.FTZ R59, R59, R15.reuse, -R24.reuse ;  /* 0x0000000f3b3b7223 */ /* 0x180fe20000010818 */
[----:B------:R-:W-:-:S05]  /*e8d0*/  FFMA.FTZ R62, R62, R15, -R24 ;  /* 0x0000000f3e3e7223 */ /* 0x000fca0000010818 */
[----:B------:R-:W-:Y:S01]  /*e8e0*/  MUFU.EX2 R39, R39 ;  /* 0x0000002700277308 */ /* 0x000fe20000000800 */
[-CC-:B------:R-:W-:Y:S01]  /*e8f0*/  FFMA.FTZ R63, R63, R15.reuse, -R24.reuse ;  /* 0x0000000f3f3f7223 */ /* 0x180fe20000010818 */
[-CC-:B------:R-:W-:Y:S01]  /*e900*/  FFMA.FTZ R43, R20, R15.reuse, -R24.reuse ;  /* 0x0000000f142b7223 */ /* 0x180fe20000010818 */
[-CC-:B------:R-:W-:Y:S01]  /*e910*/  FFMA.FTZ R54, R54, R15.reuse, -R24.reuse ;  /* 0x0000000f36367223 */ /* 0x180fe20000010818 */
[-CC-:B------:R-:W-:Y:S01]  /*e920*/  FFMA.FTZ R96, R96, R15.reuse, -R24.reuse ;  /* 0x0000000f60607223 */ /* 0x180fe20000010818 */
[----:B------:R-:W-:-:S03]  /*e930*/  FFMA.FTZ R97, R97, R15, -R24 ;  /* 0x0000000f61617223 */ /* 0x000fc60000010818 */
[----:B------:R-:W2:Y:S01]  /*e940*/  MUFU.EX2 R53, R53 ;  /* 0x0000003500357308 */ /* 0x000ea20000000800 */
[-CC-:B------:R-:W-:Y:S01]  /*e950*/  FFMA.FTZ R98, R98, R15.reuse, -R24.reuse ;  /* 0x0000000f62627223 */ /* 0x180fe20000010818 */
[-CC-:B------:R-:W-:Y:S01]  /*e960*/  FFMA.FTZ R99, R99, R15.reuse, -R24.reuse ;  /* 0x0000000f63637223 */ /* 0x180fe20000010818 */
[----:B------:R-:W-:Y:S01]  /*e970*/  FFMA.FTZ R100, R100, R15, -R24 ;  /* 0x0000000f64647223 */ /* 0x000fe20000010818 */
[----:B------:R-:W-:Y:S01]  /*e980*/  FADD.FTZ R25, R91, R28 ;  /* 0x0000001c5b197221 */ /* 0x000fe20000010000 */
[----:B------:R-:W-:Y:S01]  /*e990*/  F2FP.F16.F32.PACK_AB R24, R27, R26 ;  /* 0x0000001a1b18723e */ /* 0x000fe200000000ff */
[----:B------:R-:W-:Y:S02]  /*e9a0*/  FADD.FTZ R27, R75, R32 ;  /* 0x000000204b1b7221 */ /* 0x000fe40000010000 */
[----:B------:R-:W4:Y:S01]  /*e9b0*/  MUFU.EX2 R66, R66 ;  /* 0x0000004200427308 */ /* 0x000f220000000800 */
[----:B------:R-:W-:Y:S01]  /*e9c0*/  F2FP.F16.F32.PACK_AB R26, R31, R30 ;  /* 0x0000001e1f1a723e */ /* 0x000fe200000000ff */
[----:B-1----:R-:W-:Y:S01]  /*e9d0*/  FADD.FTZ R30, R92, R25 ;  /* 0x000000195c1e7221 */ /* 0x002fe20000010000 */
[----:B------:R-:W-:Y:S01]  /*e9e0*/  F2FP.F16.F32.PACK_AB R28, R81, R80 ;  /* 0x00000050511c723e */ /* 0x000fe200000000ff */
[----:B---3--:R-:W-:-:S04]  /*e9f0*/  FADD.FTZ R80, R78, R27 ;  /* 0x0000001b4e507221 */ /* 0x008fc80000010000 */
[----:B------:R-:W1:Y:S01]  /*ea00*/  MUFU.EX2 R65, R65 ;  /* 0x0000004100417308 */ /* 0x000e620000000800 */
[----:B0-----:R-:W-:-:S07]  /*ea10*/  FADD.FTZ R80, R79, R80 ;  /* 0x000000504f507221 */ /* 0x001fce0000010000 */
[----:B------:R-:W0:Y:S01]  /*ea20*/  MUFU.EX2 R67, R67 ;  /* 0x0000004300437308 */ /* 0x000e220000000800 */
[----:B--2---:R-:W-:-:S07]  /*ea30*/  FADD.FTZ R29, R53, R80 ;  /* 0x00000050351d7221 */ /* 0x004fce0000010000 */
[----:B------:R2:W-:Y:S08]  /*ea40*/  MUFU.EX2 R41, R94 ;  /* 0x0000005e00297308 */ /* 0x0005f00000000800 */
[----:B------:R-:W3:Y:S01]  /*ea50*/  MUFU.EX2 R70, R70 ;  /* 0x0000004600467308 */ /* 0x000ee20000000800 */
[----:B--2---:R-:W-:-:S04]  /*ea60*/  FADD.FTZ R94, R95, R30 ;  /* 0x0000001e5f5e7221 */ /* 0x004fc80000010000 */
[----:B------:R-:W-:-:S03]  /*ea70*/  FADD.FTZ R25, R39, R94 ;  /* 0x0000005e27197221 */ /* 0x000fc60000010000 */
[----:B------:R-:W2:Y:S01]  /*ea80*/  MUFU.EX2 R69, R69 ;  /* 0x0000004500457308 */ /* 0x000ea20000000800 */
[----:B------:R-:W-:Y:S01]  /*ea90*/  FADD.FTZ R80, R64, R25 ;  /* 0x0000001940507221 */ /* 0x000fe20000010000 */
[----:B------:R-:W-:Y:S01]  /*eaa0*/  F2FP.F16.F32.PACK_AB R30, R85, R84 ;  /* 0x00000054551e723e */ /* 0x000fe200000000ff */
[----:B----4-:R-:W-:-:S05]  /*eab0*/  FADD.FTZ R84, R66, R29 ;  /* 0x0000001d42547221 */ /* 0x010fca0000010000 */
[----:B------:R-:W4:Y:S01]  /*eac0*/  MUFU.EX2 R58, R58 ;  /* 0x0000003a003a7308 */ /* 0x000f220000000800 */
[----:B-1----:R-:W-:Y:S01]  /*ead0*/  FADD.FTZ R31, R65, R80 ;  /* 0x00000050411f7221 */ /* 0x002fe20000010000 */
[----:B------:R-:W-:-:S06]  /*eae0*/  F2FP.F16.F32.PACK_AB R25, R35, R33 ;  /* 0x000000212319723e */ /* 0x000fcc00000000ff */
[----:B------:R-:W1:Y:S01]  /*eaf0*/  MUFU.EX2 R72, R72 ;  /* 0x0000004800487308 */ /* 0x000e620000000800 */
[----:B0-----:R-:W-:-:S07]  /*eb00*/  FADD.FTZ R35, R67, R84 ;  /* 0x0000005443237221 */ /* 0x001fce0000010000 */
[----:B------:R-:W0:Y:S01]  /*eb10*/  MUFU.EX2 R59, R59 ;  /* 0x0000003b003b7308 */ /* 0x000e220000000800 */
[----:B------:R-:W-:Y:S01]  /*eb20*/  FADD.FTZ R80, R68, R31 ;  /* 0x0000001f44507221 */ /* 0x000fe20000010000 */
[----:B------:R-:W-:-:S06]  /*eb30*/  F2FP.F16.F32.PACK_AB R27, R55, R37 ;  /* 0x00000025371b723e */ /* 0x000fcc00000000ff */
[----:B------:R-:W0:Y:S01]  /*eb40*/  MUFU.EX2 R60, R60 ;  /* 0x0000003c003c7308 */ /* 0x000e220000000800 */
[----:B---3--:R-:W-:-:S07]  /*eb50*/  FADD.FTZ R37, R70, R35 ;  /* 0x0000002346257221 */ /* 0x008fce0000010000 */
[----:B------:R-:W3:Y:S01]  /*eb60*/  MUFU.EX2 R62, R62 ;  /* 0x0000003e003e7308 */ /* 0x000ee20000000800 */
[----:B--2---:R-:W-:Y:S01]  /*eb70*/  FADD.FTZ R55, R69, R80 ;  /* 0x0000005045377221 */ /* 0x004fe20000010000 */
[----:B------:R-:W-:-:S06]  /*eb80*/  F2FP.F16.F32.PACK_AB R35, R79, R78 ;  /* 0x0000004e4f23723e */ /* 0x000fcc00000000ff */
[----:B------:R-:W2:Y:S01]  /*eb90*/  MUFU.EX2 R76, R76 ;  /* 0x0000004c004c7308 */ /* 0x000ea20000000800 */
[----:B----4-:R-:W-:-:S07]  /*eba0*/  FADD.FTZ R78, R58, R37 ;  /* 0x000000253a4e7221 */ /* 0x010fce0000010000 */
[----:B------:R-:W4:Y:S01]  /*ebb0*/  MUFU.EX2 R63, R63 ;  /* 0x0000003f003f7308 */ /* 0x000f220000000800 */
[----:B-1----:R-:W-:-:S07]  /*ebc0*/  FADD.FTZ R55, R72, R55 ;  /* 0x0000003748377221 */ /* 0x002fce0000010000 */
[----:B------:R-:W1:Y:S01]  /*ebd0*/  MUFU.EX2 R48, R48 ;  /* 0x0000003000307308 */ /* 0x000e620000000800 */
[----:B0-----:R-:W-:Y:S01]  /*ebe0*/  FADD.FTZ R37, R59, R78 ;  /* 0x0000004e3b257221 */ /* 0x001fe20000010000 */
[----:B------:R-:W-:-:S06]  /*ebf0*/  FADD.FTZ R55, R60, R55 ;  /* 0x000000373c377221 */ /* 0x000fcc0000010000 */
[----:B------:R-:W0:Y:S01]  /*ec00*/  MUFU.EX2 R49, R49 ;  /* 0x0000003100317308 */ /* 0x000e220000000800 */
[----:B---3--:R-:W-:-:S07]  /*ec10*/  FADD.FTZ R80, R62, R37 ;  /* 0x000000253e507221 */ /* 0x008fce0000010000 */
[----:B------:R-:W-:Y:S01]  /*ec20*/  MUFU.EX2 R20, R101 ;  /* 0x0000006500147308 */ /* 0x000fe20000000800 */
[----:B--2---:R-:W-:-:S07]  /*ec30*/  FADD.FTZ R55, R76, R55 ;  /* 0x000000374c377221 */ /* 0x004fce0000010000 */
[----:B------:R-:W2:Y:S01]  /*ec40*/  MUFU.EX2 R52, R52 ;  /* 0x0000003400347308 */ /* 0x000ea20000000800 */
[----:B------:R3:W-:Y:S01]  /*ec50*/  STSM.16.M88.4 [R18+0x24300], R24 ;  /* 0x0243001812007844 */ /* 0x0007e20000000200 */
[----:B----4-:R-:W-:Y:S01]  /*ec60*/  FADD.FTZ R37, R63, R80 ;  /* 0x000000503f257221 */ /* 0x010fe20000010000 */
[----:B------:R-:W-:-:S05]  /*ec70*/  F2FP.F16.F32.PACK_AB R29, R83, R82 ;  /* 0x00000052531d723e */ /* 0x000fca00000000ff */
[----:B------:R-:W4:Y:S01]  /*ec80*/  MUFU.EX2 R56, R56 ;  /* 0x0000003800387308 */ /* 0x000f220000000800 */
[----:B------:R-:W-:Y:S02]  /*ec90*/  F2FP.F16.F32.PACK_AB R31, R87, R86 ;  /* 0x00000056571f723e */ /* 0x000fe400000000ff */
[----:B------:R-:W-:Y:S02]  /*eca0*/  F2FP.F16.F32.PACK_AB R32, R91, R88 ;  /* 0x000000585b20723e */ /* 0x000fe400000000ff */
[----:B------:R-:W-:-:S03]  /*ecb0*/  F2FP.F16.F32.PACK_AB R33, R75, R89 ;  /* 0x000000594b21723e */ /* 0x000fc600000000ff */
[----:B------:R-:W-:Y:S01]  /*ecc0*/  MUFU.EX2 R43, R43 ;  /* 0x0000002b002b7308 */ /* 0x000fe20000000800 */
[----:B---3--:R-:W-:Y:S01]  /*ecd0*/  F2FP.F16.F32.PACK_AB R24, R64, R39 ;  /* 0x000000274018723e */ /* 0x008fe200000000ff */
[----:B-1----:R-:W-:Y:S01]  /*ece0*/  FADD.FTZ R64, R48, R55 ;  /* 0x0000003730407221 */ /* 0x002fe20000010000 */
[----:B------:R-:W-:-:S05]  /*ecf0*/  FADD.FTZ R37, R0, R37 ;  /* 0x0000002500257221 */ /* 0x000fca0000010000 */
[----:B------:R-:W1:Y:S01]  /*ed00*/  MUFU.EX2 R57, R57 ;  /* 0x0000003900397308 */ /* 0x000e620000000800 */
[----:B------:R2:W-:Y:S01]  /*ed10*/  STSM.16.M88.4 [R18+0x25b00], R28 ;  /* 0x025b001c12007844 */ /* 0x0005e20000000200 */
[----:B0-----:R-:W-:-:S06]  /*ed20*/  FADD.FTZ R27, R49, R64 ;  /* 0x00000040311b7221 */ /* 0x001fcc0000010000 */
[----:B------:R0:W3:Y:S02]  /*ed30*/  MUFU.EX2 R46, R34 ;  /* 0x00000022002e7308 */ /* 0x0000e40000000800 */
[----:B0-----:R-:W-:-:S06]  /*ed40*/  F2FP.F16.F32.PACK_AB R34, R95, R92 ;  /* 0x0000005c5f22723e */ /* 0x001fcc00000000ff */
[----:B------:R-:W0:Y:S01]  /*ed50*/  MUFU.EX2 R61, R61 ;  /* 0x0000003d003d7308 */ /* 0x000e220000000800 */
[----:B--2---:R-:W-:Y:S01]  /*ed60*/  FADD.FTZ R29, R52, R27 ;  /* 0x0000001b341d7221 */ /* 0x004fe20000010000 */
[----:B------:R2:W-:Y:S06]  /*ed70*/  STSM.16.M88.4 [R18+0x27300], R32 ;  /* 0x0273002012007844 */ /* 0x0005ec0000000200 */
[----:B------:R-:W0:Y:S08]  /*ed80*/  MUFU.EX2 R54, R54 ;  /* 0x0000003600367308 */ /* 0x000e300000000800 */
[----:B------:R-:W0:Y:S01]  /*ed90*/  MUFU.EX2 R73, R73 ;  /* 0x0000004900497308 */ /* 0x000e220000000800 */
[----:B--2---:R-:W-:Y:S01]  /*eda0*/  FADD.FTZ R32, R20, R37 ;  /* 0x0000002514207221 */ /* 0x004fe20000010000 */
[----:B----4-:R-:W-:-:S06]  /*edb0*/  FADD.FTZ R34, R56, R29 ;  /* 0x0000001d38227221 */ /* 0x010fcc0000010000 */
[----:B------:R-:W2:Y:S01]  /*edc0*/  MUFU.EX2 R93, R93 ;  /* 0x0000005d005d7308 */ /* 0x000ea20000000800 */
[----:B------:R-:W-:Y:S01]  /*edd0*/  FADD.FTZ R32, R41, R32 ;  /* 0x0000002029207221 */ /* 0x000fe20000010000 */
[----:B-1----:R-:W-:-:S03]  /*ede0*/  FADD.FTZ R34, R57, R34 ;  /* 0x0000002239227221 */ /* 0x002fc60000010000 */
[----:B------:R-:W-:-:S03]  /*edf0*/  FADD.FTZ R33, R43, R32 ;  /* 0x000000202b217221 */ /* 0x000fc60000010000 */
[----:B------:R-:W1:Y:S01]  /*ee00*/  MUFU.EX2 R77, R77 ;  /* 0x0000004d004d7308 */ /* 0x000e620000000800 */
[----:B---3--:R-:W-:-:S07]  /*ee10*/  FADD.FTZ R33, R46, R33 ;  /* 0x000000212e217221 */ /* 0x008fce0000010000 */
[----:B------:R-:W3:Y:S01]  /*ee20*/  MUFU.EX2 R90, R90 ;  /* 0x0000005a005a7308 */ /* 0x000ee20000000800 */
[----:B0-----:R-:W-:-:S07]  /*ee30*/  FADD.FTZ R34, R61, R34 ;  /* 0x000000223d227221 */ /* 0x001fce0000010000 */
[----:B------:R-:W0:Y:S01]  /*ee40*/  MUFU.EX2 R40, R40 ;  /* 0x0000002800287308 */ /* 0x000e220000000800 */
[----:B------:R-:W-:Y:S01]  /*ee50*/  F2FP.F16.F32.PACK_AB R26, R68, R65 ;  /* 0x00000041441a723e */ /* 0x000fe200000000ff */
[----:B------:R-:W-:Y:S01]  /*ee60*/  FADD.FTZ R32, R54, R33 ;  /* 0x0000002136207221 */ /* 0x000fe20000010000 */
[----:B------:R-:W-:-:S05]  /*ee70*/  F2FP.F16.F32.PACK_AB R25, R66, R53 ;  /* 0x000000354219723e */ /* 0x000fca00000000ff */
[----:B------:R-:W-:Y:S01]  /*ee80*/  MUFU.EX2 R51, R51 ;  /* 0x0000003300337308 */ /* 0x000fe20000000800 */
[----:B------:R-:W-:Y:S01]  /*ee90*/  F2FP.F16.F32.PACK_AB R27, R70, R67 ;  /* 0x00000043461b723e */ /* 0x000fe200000000ff */
[----:B------:R-:W-:-:S06]  /*eea0*/  FADD.FTZ R34, R73, R34 ;  /* 0x0000002249227221 */ /* 0x000fcc0000010000 */
[----:B------:R-:W4:Y:S01]  /*eeb0*/  MUFU.EX2 R42, R42 ;  /* 0x0000002a002a7308 */ /* 0x000f220000000800 */
[----:B--2---:R-:W-:Y:S01]  /*eec0*/  FADD.FTZ R33, R93, R32 ;  /* 0x000000205d217221 */ /* 0x004fe20000010000 */
[----:B------:R1:W-:Y:S06]  /*eed0*/  STSM.16.M88.4 [R18+0x28b00], R24 ;  /* 0x028b001812007844 */ /* 0x0003ec0000000200 */
[----:B------:R-:W2:Y:S01]  /*eee0*/  MUFU.EX2 R78, R71 ;  /* 0x00000047004e7308 */ /* 0x000ea20000000800 */
[----:B------:R-:W-:Y:S02]  /*eef0*/  F2FP.F16.F32.PACK_AB R28, R72, R69 ;  /* 0x00000045481c723e */ /* 0x000fe400000000ff */
[----:B------:R-:W-:-:S05]  /*ef00*/  F2FP.F16.F32.PACK_AB R30, R76, R60 ;  /* 0x0000003c4c1e723e */ /* 0x000fca00000000ff */
[----:B------:R-:W2:Y:S01]  /*ef10*/  MUFU.EX2 R44, R44 ;  /* 0x0000002c002c7308 */ /* 0x000ea20000000800 */
[----:B------:R-:W-:Y:S01]  /*ef20*/  F2FP.F16.F32.PACK_AB R29, R59, R58 ;  /* 0x0000003a3b1d723e */ /* 0x000fe200000000ff */
[----:B-1----:R-:W-:Y:S01]  /*ef30*/  FADD.FTZ R25, R77, R34 ;  /* 0x000000224d197221 */ /* 0x002fe20000010000 */
[----:B------:R-:W-:-:S05]  /*ef40*/  F2FP.F16.F32.PACK_AB R31, R63, R62 ;  /* 0x0000003e3f1f723e */ /* 0x000fca00000000ff */
[----:B------:R-:W1:Y:S01]  /*ef50*/  MUFU.EX2 R50, R50 ;  /* 0x0000003200327308 */ /* 0x000e620000000800 */
[----:B---3--:R-:W-:Y:S01]  /*ef60*/  FADD.FTZ R32, R90, R33 ;  /* 0x000000215a207221 */ /* 0x008fe20000010000 */
[----:B0-----:R-:W-:-:S06]  /*ef70*/  FADD.FTZ R27, R40, R25 ;  /* 0x00000019281b7221 */ /* 0x001fcc0000010000 */
[----:B------:R-:W0:Y:S01]  /*ef80*/  MUFU.EX2 R45, R45 ;  /* 0x0000002d002d7308 */ /* 0x000e220000000800 */
[----:B------:R3:W-:Y:S07]  /*ef90*/  STSM.16.M88.4 [R18+0x2a300], R28 ;  /* 0x02a3001c12007844 */ /* 0x0007ee0000000200 */
[----:B------:R-:W0:Y:S01]  /*efa0*/  MUFU.EX2 R35, R96 ;  /* 0x0000006000237308 */ /* 0x000e220000000800 */
[----:B----4-:R-:W-:-:S07]  /*efb0*/  FADD.FTZ R33, R42, R27 ;  /* 0x0000001b2a217221 */ /* 0x010fce0000010000 */
[----:B------:R-:W4:Y:S01]  /*efc0*/  MUFU.EX2 R47, R47 ;  /* 0x0000002f002f7308 */ /* 0x000f220000000800 */
[----:B---3--:R-:W-:Y:S01]  /*efd0*/  FADD.FTZ R31, R51, R32 ;  /* 0x00000020331f7221 */ /* 0x008fe20000010000 */
[----:B------:R-:W-:-:S06]  /*efe0*/  F2FP.F16.F32.PACK_AB R25, R20, R0 ;  /* 0x000000001419723e */ /* 0x000fcc00000000ff */
[----:B------:R-:W3:Y:S01]  /*eff0*/  MUFU.EX2 R97, R97 ;  /* 0x0000006100617308 */ /* 0x000ee20000000800 */
[----:B--2---:R-:W-:Y:S01]  /*f000*/  FADD.FTZ R37, R78, R31 ;  /* 0x0000001f4e257221 */ /* 0x004fe20000010000 */
[----:B------:R-:W-:-:S06]  /*f010*/  FADD.FTZ R0, R44, R33 ;  /* 0x000000212c007221 */ /* 0x000fcc0000010000 */
[----:B------:R-:W2:Y:S01]  /*f020*/  MUFU.EX2 R38, R38 ;  /* 0x0000002600267308 */ /* 0x000ea20000000800 */
[----:B-1----:R-:W-:-:S07]  /*f030*/  FADD.FTZ R20, R50, R37 ;  /* 0x0000002532147221 */ /* 0x002fce0000010000 */
[----:B------:R-:W-:Y:S01]  /*f040*/  MUFU.EX2 R21, R21 ;  /* 0x0000001500157308 */ /* 0x000fe20000000800 */
[----:B0-----:R-:W-:-:S07]  /*f050*/  FADD.FTZ R0, R45, R0 ;  /* 0x000000002d007221 */ /* 0x001fce0000010000 */
[----:B------:R-:W-:Y:S08]  /*f060*/  MUFU.EX2 R36, R36 ;  /* 0x0000002400247308 */ /* 0x000ff00000000800 */
[----:B------:R-:W0:Y:S08]  /*f070*/  MUFU.EX2 R98, R98 ;  /* 0x0000006200627308 */ /* 0x000e300000000800 */
[----:B------:R-:W-:Y:S08]  /*f080*/  MUFU.EX2 R99, R99 ;  /* 0x0000006300637308 */ /* 0x000ff00000000800 */
[----:B------:R-:W1:Y:S01]  /*f090*/  MUFU.EX2 R100, R100 ;  /* 0x0000006400647308 */ /* 0x000e620000000800 */
[----:B------:R-:W-:Y:S01]  /*f0a0*/  FADD.FTZ R20, R35, R20 ;  /* 0x0000001423147221 */ /* 0x000fe20000010000 */
[----:B------:R-:W-:Y:S01]  /*f0b0*/  F2FP.F16.F32.PACK_AB R24, R49, R48 ;  /* 0x000000303118723e */ /* 0x000fe200000000ff */
[----:B----4-:R-:W-:Y:S01]  /*f0c0*/  FADD.FTZ R33, R47, R0 ;  /* 0x000000002f217221 */ /* 0x010fe20000010000 */
[----:B------:R-:W-:-:S02]  /*f0d0*/  F2FP.F16.F32.PACK_AB R26, R56, R52 ;  /* 0x00000034381a723e */ /* 0x000fc400000000ff */
[----:B------:R-:W-:Y:S01]  /*f0e0*/  F2FP.F16.F32.PACK_AB R27, R43, R41 ;  /* 0x000000292b1b723e */ /* 0x000fe200000000ff */
[----:B---3--:R-:W-:Y:S01]  /*f0f0*/  FADD.FTZ R37, R97, R20 ;  /* 0x0000001461257221 */ /* 0x008fe20000010000 */
[----:B------:R-:W-:Y:S01]  /*f100*/  F2FP.F16.F32.PACK_AB R28, R61, R57 ;  /* 0x000000393d1c723e */ /* 0x000fe200000000ff */
[----:B--2---:R-:W-:Y:S01]  /*f110*/  FADD.FTZ R0, R38, R33 ;  /* 0x0000002126007221 */ /* 0x004fe20000010000 */
[----:B------:R-:W-:Y:S01]  /*f120*/  F2FP.F16.F32.PACK_AB R30, R77, R73 ;  /* 0x000000494d1e723e */ /* 0x000fe200000000ff */
[----:B------:R2:W-:Y:S01]  /*f130*/  STSM.16.M88.4 [R18+0x2bb00], R24 ;  /* 0x02bb001812007844 */ /* 0x0005e20000000200 */
[----:B------:R-:W-:Y:S02]  /*f140*/  F2FP.F16.F32.PACK_AB R29, R54, R46 ;  /* 0x0000002e361d723e */ /* 0x000fe400000000ff */
[----:B------:R-:W-:Y:S01]  /*f150*/  F2FP.F16.F32.PACK_AB R31, R90, R93 ;  /* 0x0000005d5a1f723e */ /* 0x000fe200000000ff */
[----:B0-----:R-:W-:Y:S01]  /*f160*/  FADD.FTZ R20, R98, R37 ;  /* 0x0000002562147221 */ /* 0x001fe20000010000 */
[----:B------:R-:W-:-:S02]  /*f170*/  F2FP.F16.F32.PACK_AB R32, R42, R40 ;  /* 0x000000282a20723e */ /* 0x000fc400000000ff */
[----:B------:R-:W-:Y:S02]  /*f180*/  F2FP.F16.F32.PACK_AB R34, R45, R44 ;  /* 0x0000002c2d22723e */ /* 0x000fe400000000ff */
[----:B------:R-:W-:Y:S02]  /*f190*/  F2FP.F16.F32.PACK_AB R33, R78, R51 ;  /* 0x000000334e21723e */ /* 0x000fe400000000ff */
[----:B------:R-:W-:Y:S01]  /*f1a0*/  F2FP.F16.F32.PACK_AB R35, R35, R50 ;  /* 0x000000322323723e */ /* 0x000fe200000000ff */
[----:B------:R-:W-:Y:S01]  /*f1b0*/  STSM.16.M88.4 [R18+0x2d300], R28 ;  /* 0x02d3001c12007844 */ /* 0x000fe20000000200 */
[----:B--2---:R-:W-:Y:S02]  /*f1c0*/  F2FP.F16.F32.PACK_AB R24, R38, R47 ;  /* 0x0000002f2618723e */ /* 0x004fe400000000ff */
[----:B------:R-:W-:Y:S02]  /*f1d0*/  F2FP.F16.F32.PACK_AB R25, R98, R97 ;  /* 0x000000616219723e */ /* 0x000fe400000000ff */
[----:B------:R-:W-:-:S02]  /*f1e0*/  F2FP.F16.F32.PACK_AB R26, R36, R21 ;  /* 0x00000015241a723e */ /* 0x000fc400000000ff */
[----:B-1----:R-:W-:Y:S01]  /*f1f0*/  F2FP.F16.F32.PACK_AB R27, R100, R99 ;  /* 0x00000063641b723e */ /* 0x002fe200000000ff */
[----:B------:R-:W-:Y:S01]  /*f200*/  FADD.FTZ R21, R21, R0 ;  /* 0x0000000015157221 */ /* 0x000fe20000010000 */
[----:B------:R0:W-:Y:S01]  /*f210*/  STSM.16.M88.4 [R18+0x2eb00], R32 ;  /* 0x02eb002012007844 */ /* 0x0001e20000000200 */
[----:B------:R-:W-:-:S03]  /*f220*/  FADD.FTZ R99, R99, R20 ;  /* 0x0000001463637221 */ /* 0x000fc60000010000 */
[----:B------:R1:W-:Y:S01]  /*f230*/  STSM.16.M88.4 [R18+0x30300], R24 ;  /* 0x0303001812007844 */ /* 0x0003e20000000200 */
[----:B------:R-:W-:Y:S01]  /*f240*/  FADD.FTZ R20, R36, R21 ;  /* 0x0000001524147221 */ /* 0x000fe20000010000 */
[----:B------:R-:W-:Y:S01]  /*f250*/  FADD.FTZ R0, R100, R99 ;  /* 0x0000006364007221 */ /* 0x000fe20000010000 */
[----:B------:R2:W-:Y:S06]  /*f260*/  MEMBAR.ALL.CTA ;  /* 0x0000000000007992 */ /* 0x0005ec0000008000 */
[----:B--2---:R-:W2:Y:S04]  /*f270*/  FENCE.VIEW.ASYNC.S ;  /* 0x00000000000073c6 */ /* 0x004ea80000000000 */
[----:B------:R3:W-:Y:S04]  /*f280*/  STL [R1+0x3c], R20 ;  /* 0x00003c1401007387 */ /* 0x0007e80000100800 */
[----:B------:R3:W-:Y:S01]  /*f290*/  STL [R1+0x44], R0 ;  /* 0x0000440001007387 */ /* 0x0007e20000100800 */
[----:B------:R-:W-:Y:S01]  /*f2a0*/  ISETP.GE.AND P2, PT, R112, 0x91, PT ;  /* 0x000000917000780c */ /* 0x000fe20003f46270 */
[----:B------:R-:W-:-:S04]  /*f2b0*/  IMAD.MOV.U32 R71, RZ, RZ, RZ ;  /* 0x000000ffff477224 */ /* 0x000fc800078e00ff */
[--C-:B------:R-:W-:Y:S01]  /*f2c0*/  IMAD.MOV.U32 R70, RZ, RZ, R71.reuse ;  /* 0x000000ffff467224 */ /* 0x100fe200078e0047 */
[-C--:B------:R-:W-:Y:S01]  /*f2d0*/  MOV R56, R71.reuse ;  /* 0x0000004700387202 */ /* 0x080fe20000000f00 */
[--C-:B------:R-:W-:Y:S01]  /*f2e0*/  IMAD.MOV.U32 R69, RZ, RZ, R71.reuse ;  /* 0x000000ffff457224 */ /* 0x100fe200078e0047 */
[----:B------:R-:W-:Y:S01]  /*f2f0*/  MOV R37, R71 ;  /* 0x0000004700257202 */ /* 0x000fe20000000f00 */
        /* <DEDUP_REMOVED lines=31> */
[--C-:B0-----:R-:W-:Y:S02]  /*f4f0*/  IMAD.MOV.U32 R35, RZ, RZ, R71.reuse ;  /* 0x000000ffff237224 */ /* 0x101fe400078e0047 */
[--C-:B------:R-:W-:Y:S02]  /*f500*/  IMAD.MOV.U32 R34, RZ, RZ, R71.reuse ;  /* 0x000000ffff227224 */ /* 0x100fe400078e0047 */
[----:B------:R-:W-:-:S02]  /*f510*/  IMAD.MOV.U32 R33, RZ, RZ, R71 ;  /* 0x000000ffff217224 */ /* 0x000fc400078e0047 */
[--C-:B------:R-:W-:Y:S02]  /*f520*/  IMAD.MOV.U32 R32, RZ, RZ, R71.reuse ;  /* 0x000000ffff207224 */ /* 0x100fe400078e0047 */
[--C-:B------:R-:W-:Y:S02]  /*f530*/  IMAD.MOV.U32 R31, RZ, RZ, R71.reuse ;  /* 0x000000ffff1f7224 */ /* 0x100fe400078e0047 */
[--C-:B------:R-:W-:Y:S02]  /*f540*/  IMAD.MOV.U32 R30, RZ, RZ, R71.reuse ;  /* 0x000000ffff1e7224 */ /* 0x100fe400078e0047 */
[--C-:B------:R-:W-:Y:S02]  /*f550*/  IMAD.MOV.U32 R29, RZ, RZ, R71.reuse ;  /* 0x000000ffff1d7224 */ /* 0x100fe400078e0047 */
[--C-:B------:R-:W-:Y:S02]  /*f560*/  IMAD.MOV.U32 R28, RZ, RZ, R71.reuse ;  /* 0x000000ffff1c7224 */ /* 0x100fe400078e0047 */
[----:B-1----:R-:W-:-:S02]  /*f570*/  IMAD.MOV.U32 R27, RZ, RZ, R71 ;  /* 0x000000ffff1b7224 */ /* 0x002fc400078e0047 */
[--C-:B------:R-:W-:Y:S02]  /*f580*/  IMAD.MOV.U32 R26, RZ, RZ, R71.reuse ;  /* 0x000000ffff1a7224 */ /* 0x100fe400078e0047 */
[--C-:B------:R-:W-:Y:S02]  /*f590*/  IMAD.MOV.U32 R25, RZ, RZ, R71.reuse ;  /* 0x000000ffff197224 */ /* 0x100fe400078e0047 */
[----:B------:R-:W-:Y:S01]  /*f5a0*/  IMAD.MOV.U32 R24, RZ, RZ, R71 ;  /* 0x000000ffff187224 */ /* 0x000fe200078e0047 */
[----:B--2---:R-:W-:Y:S01]  /*f5b0*/  NOP ;  /* 0x0000000000007918 */ /* 0x004fe20000000000 */
[----:B---3--:R-:W-:Y:S05]  /*f5c0*/  @!P2 BRA `(.L_x_10432) ;  /* 0x000000540048a947 */ /* 0x008fea0003800000 */
[----:B------:R-:W-:Y:S01]  /*f5d0*/  VIADD R0, R115, 0xfffffffe ;  /* 0xfffffffe73007836 */ /* 0x000fe20000000000 */
[----:B------:R-:W-:Y:S01]  /*f5e0*/  STL [R1+0x38], R74 ;  /* 0x0000384a01007387 */ /* 0x000fe20000100800 */
[----:B------:R-:W-:-:S03]  /*f5f0*/  IMAD.MOV.U32 R156, RZ, RZ, R14 ;  /* 0x000000ffff9c7224 */ /* 0x000fc600078e000e */
[----:B------:R0:W-:Y:S04]  /*f600*/  STL [R1+0x40], R0 ;  /* 0x0000400001007387 */ /* 0x0001e80000100800 */
[----:B------:R1:W5:Y:S01]  /*f610*/  LDL.LU R157, [R1+0x60] ;  /* 0x00006000019d7983 */ /* 0x0003620000300800 */
[----:B------:R-:W-:Y:S02]  /*f620*/  CS2R R70, SRZ ;  /* 0x0000000000467805 */ /* 0x000fe4000001ff00 */
[----:B------:R-:W-:Y:S02]  /*f630*/  CS2R R68, SRZ ;  /* 0x0000000000447805 */ /* 0x000fe4000001ff00 */
[----:B------:R-:W-:Y:S02]  /*f640*/  CS2R R66, SRZ ;  /* 0x0000000000427805 */ /* 0x000fe4000001ff00 */
[----:B------:R-:W-:-:S02]  /*f650*/  CS2R R64, SRZ ;  /* 0x0000000000407805 */ /* 0x000fc4000001ff00 */
[----:B------:R-:W-:Y:S01]  /*f660*/  CS2R R62, SRZ ;  /* 0x00000000003e7805 */ /* 0x000fe2000001ff00 */
[----:B0-----:R-:W-:Y:S01]  /*f670*/  IMAD.MOV.U32 R0, RZ, RZ, R154 ;  /* 0x000000ffff007224 */ /* 0x001fe200078e009a */
        /* <DEDUP_REMOVED lines=18> */
[----:B-1----:R-:W-:-:S07]  /*f7a0*/  CS2R R24, SRZ ;  /* 0x0000000000187805 */ /* 0x002fce000001ff00 */
.L_x_10442:
[----:B------:R-:W2:Y:S01]  /*f7b0*/  LDL R15, [R1+0x78] ;  /* 0x00007800010f7983 */ /* 0x000ea20000100800 */
[----:B------:R-:W-:Y:S01]  /*f7c0*/  VIADD R154, R0, 0x1 ;  /* 0x00000001009a7836 */ /* 0x000fe20000000000 */
[----:B------:R-:W-:Y:S05]  /*f7d0*/  YIELD ;  /* 0x0000000000007946 */ /* 0x000fea0003800000 */
[----:B------:R-:W-:-:S04]  /*f7e0*/  ISETP.NE.AND P3, PT, R154, 0x2, PT ;  /* 0x000000029a00780c */ /* 0x000fc80003f65270 */
[----:B------:R-:W-:Y:S02]  /*f7f0*/  SEL R14, RZ, 0x1, P3 ;  /* 0x00000001ff0e7807 */ /* 0x000fe40001800000 */
[----:B------:R-:W-:Y:S02]  /*f800*/  SEL R154, R154, RZ, P3 ;  /* 0x000000ff9a9a7207 */ /* 0x000fe40001800000 */
[----:B--2---:R-:W-:Y:S02]  /*f810*/  ISETP.NE.AND P2, PT, R15, RZ, PT ;  /* 0x000000ff0f00720c */ /* 0x004fe40003f45270 */
[----:B-----5:R-:W-:-:S05]  /*f820*/  LOP3.LUT R15, R157, R14, RZ, 0x3c, !PT ;  /* 0x0000000e9d0f7212 */ /* 0x020fca00078e3cff */
[----:B------:R0:W-:Y:S06]  /*f830*/  STL [R1+0x60], R15 ;  /* 0x0000600f01007387 */ /* 0x0001ec0000100800 */
[----:B------:R-:W-:Y:S05]  /*f840*/  @P2 BRA `(.L_x_10433) ;  /* 0x0000000000302947 */ /* 0x000fea0003800000 */
[----:B------:R-:W-:Y:S05]  /*f850*/  @!P0 BRA `(.L_x_10434) ;  /* 0x0000000000048947 */ /* 0x000fea0003800000 */
[----:B------:R-:W-:Y:S01]  /*f860*/  BPT.TRAP 0x1 ;  /* 0x000000040000795c */ /* 0x000fe20000300000 */
.L_x_10434:
[----:B------:R-:W-:Y:S01]  /*f870*/  IMAD R14, R154, 0x8, R16 ;  /* 0x000000089a0e7824 */ /* 0x000fe200078e0210 */
[----:B0-----:R-:W-:-:S04]  /*f880*/  SHF.L.U32 R15, R15, 0x1f, RZ ;  /* 0x0000001f0f0f7819 */ /* 0x001fc800000006ff */
[----:B------:R0:W1:Y:S01]  /*f890*/  SYNCS.PHASECHK.TRANS64.TRYWAIT P3, [R14+URZ+0x31c30], R15 ;  /* 0x031c300f0e0075a7 */ /* 0x000062000806017f */
[----:B------:R-:W-:Y:S05]  /*f8a0*/  @!P0 BRA `(.L_x_10435) ;  /* 0x0000000000048947 */ /* 0x000fea0003800000 */
[----:B------:R-:W-:Y:S01]  /*f8b0*/  BPT.TRAP 0x1 ;  /* 0x000000040000795c */ /* 0x000fe20000300000 */
.L_x_10435:
[----:B------:R-:W-:Y:S04]  /*f8c0*/  BSSY B0, `(.L_x_10433) ;  /* 0x0000004000007945 */ /* 0x000fe80003800000 */
[----:B-1----:R-:W-:Y:S05]  /*f8d0*/  @P3 BRA `(.L_x_10436) ;  /* 0x0000000000083947 */ /* 0x002fea0003800000 */
[----:B------:R-:W1:Y:S02]  /*f8e0*/  SYNCS.PHASECHK.TRANS64.TRYWAIT P3, [R14+URZ+0x31c30], R15 ;  /* 0x031c300f0e0075a7 */ /* 0x000e64000806017f */
[----:B-1----:R-:W-:Y:S05]  /*f8f0*/  @!P3 BRA `(.L_x_10437) ;  /* 0x000000f80064b947 */ /* 0x002fea0003800000 */
.L_x_10436:
[----:B------:R-:W-:Y:S05]  /*f900*/  BSYNC B0 ;  /* 0x0000000000007941 */ /* 0x000fea0003800000 */
.L_x_10433:
[----:B01----:R-:W2:Y:S01]  /*f910*/  LDL R14, [R1+0x7c] ;  /* 0x00007c00010e7983 */ /* 0x003ea20000100800 */
[----:B------:R-:W-:Y:S05]  /*f920*/  WARPSYNC.ALL ;  /* 0x0000000000007948 */ /* 0x000fea0003800000 */
[----:B------:R-:W0:Y:S01]  /*f930*/  S2R R20, SR_TID.X ;  /* 0x0000000000147919 */ /* 0x000e220000002100 */
[----:B------:R-:W-:Y:S01]  /*f940*/  IMAD.MOV.U32 R21, RZ, RZ, -0x7fffffe0 ;  /* 0x80000020ff157424 */ /* 0x000fe200078e00ff */
[----:B------:R-:W-:Y:S01]  /*f950*/  R2UR UR52, R2 ;  /* 0x00000000023472ca */ /* 0x000fe200000e0000 */
[----:B------:R-:W-:Y:S01]  /*f960*/  IMAD.MOV.U32 R73, RZ, RZ, -0x7fffffe0 ;  /* 0x80000020ff497424 */ /* 0x000fe200078e00ff */
[----:B------:R-:W-:Y:S01]  /*f970*/  R2UR UR53, R3 ;  /* 0x00000000033572ca */ /* 0x000fe200000e0000 */
[----:B------:R-:W-:Y:S01]  /*f980*/  IMAD.MOV.U32 R149, RZ, RZ, -0x7fffffe0 ;  /* 0x80000020ff957424 */ /* 0x000fe200078e00ff */
[C---:B------:R-:W-:Y:S01]  /*f990*/  R2UR UR7, R21.reuse ;  /* 0x00000000150772ca */ /* 0x040fe200000e0000 */
[----:B------:R-:W-:Y:S01]  /*f9a0*/  IMAD.MOV.U32 R15, RZ, RZ, -0x7fffffe0 ;  /* 0x80000020ff0f7424 */ /* 0x000fe200078e00ff */
[----:B------:R-:W-:Y:S01]  /*f9b0*/  R2UR UR11, R21 ;  /* 0x00000000150b72ca */ /* 0x000fe200000e0000 */
[----:B------:R-:W-:Y:S01]  /*f9c0*/  IMAD.MOV.U32 R83, RZ, RZ, -0x7fffffe0 ;  /* 0x80000020ff537424 */ /* 0x000fe200078e00ff */
[----:B------:R-:W-:Y:S01]  /*f9d0*/  R2UR UR55, R73 ;  /* 0x00000000493772ca */ /* 0x000fe200000e0000 */
[----:B------:R1:W-:Y:S01]  /*f9e0*/  STL [R1+0x100], R28 ;  /* 0x0001001c01007387 */ /* 0x0003e20000100800 */
[----:B------:R-:W-:Y:S01]  /*f9f0*/  R2UR UR5, R21 ;  /* 0x00000000150572ca */ /* 0x000fe200000e0000 */
[----:B------:R-:W-:Y:S01]  /*fa00*/  IMAD.MOV.U32 R151, RZ, RZ, -0x7fffffe0 ;  /* 0x80000020ff977424 */ /* 0x000fe200078e00ff */
[C---:B------:R-:W-:Y:S01]  /*fa10*/  R2UR UR59, R15.reuse ;  /* 0x000000000f3b72ca */ /* 0x040fe200000e0000 */
[----:B------:R-:W-:Y:S01]  /*fa20*/  STL [R1+0xfc], R27 ;  /* 0x0000fc1b01007387 */ /* 0x000fe20000100800 */
[----:B------:R-:W-:-:S02]  /*fa30*/  R2UR UR9, R15 ;  /* 0x000000000f0972ca */ /* 0x000fc400000e0000 */
[----:B------:R-:W-:Y:S01]  /*fa40*/  R2UR UR56, R2 ;  /* 0x00000000023872ca */ /* 0x000fe200000e0000 */
[----:B------:R-:W-:Y:S01]  /*fa50*/  STL [R1+0xf8], R26 ;  /* 0x0000f81a01007387 */ /* 0x000fe20000100800 */
[----:B------:R-:W-:Y:S01]  /*fa60*/  MOV R75, UR7 ;  /* 0x00000007004b7c02 */ /* 0x000fe20008000f00 */
[----:B------:R-:W-:Y:S01]  /*fa70*/  UMOV UR7, UR11 ;  /* 0x0000000b00077c82 */ /* 0x000fe20008000000 */
[----:B------:R-:W-:Y:S01]  /*fa80*/  R2UR UR57, R3 ;  /* 0x00000000033972ca */ /* 0x000fe200000e0000 */
[----:B------:R-:W-:Y:S01]  /*fa90*/  STL [R1+0xf4], R25 ;  /* 0x0000f41901007387 */ /* 0x000fe20000100800 */
[----:B------:R-:W-:Y:S01]  /*faa0*/  MOV R78, UR55 ;  /* 0x00000037004e7c02 */ /* 0x000fe20008000f00 */
[----:B------:R-:W-:Y:S01]  /*fab0*/  UMOV UR55, UR5 ;  /* 0x0000000500377c82 */ /* 0x000fe20008000000 */
[----:B------:R-:W-:Y:S01]  /*fac0*/  MOV R21, UR7 ;  /* 0x0000000700157c02 */ /* 0x000fe20008000f00 */
[----:B------:R-:W-:Y:S01]  /*fad0*/  STL [R1+0xf0], R24 ;  /* 0x0000f01801007387 */ /* 0x000fe20000100800 */
[----:B------:R-:W-:-:S02]  /*fae0*/  R2UR UR7, R149 ;  /* 0x00000000950772ca */ /* 0x000fc400000e0000 */
[----:B------:R-:W-:Y:S01]  /*faf0*/  R2UR UR5, R3 ;  /* 0x00000000030572ca */ /* 0x000fe200000e0000 */
[----:B------:R-:W-:Y:S01]  /*fb00*/  STL [R1+0xec], R23 ;  /* 0x0000ec1701007387 */ /* 0x000fe20000100800 */
[----:B0-----:R-:W-:Y:S02]  /*fb10*/  SHF.R.U32.HI R20, RZ, 0x7, R20 ;  /* 0x00000007ff147819 */ /* 0x001fe40000011614 */
[----:B------:R-:W-:Y:S01]  /*fb20*/  MOV R76, UR59 ;  /* 0x0000003b004c7c02 */ /* 0x000fe20008000f00 */
[----:B------:R-:W-:Y:S01]  /*fb30*/  UMOV UR59, UR9 ;  /* 0x00000009003b7c82 */ /* 0x000fe20008000000 */
[----:B------:R-:W-:Y:S01]  /*fb40*/  IADD3 R74, R20, 0x8, RZ ;  /* 0x00000008144a7810 */ /* 0x000fe20007ffe0ff */
[----:B------:R-:W-:Y:S01]  /*fb50*/  STL [R1+0xe8], R22 ;  /* 0x0000e81601007387 */ /* 0x000fe20000100800 */
[----:B------:R-:W-:Y:S02]  /*fb60*/  R2UR UR9, R73 ;  /* 0x00000000490972ca */ /* 0x000fe400000e0000 */
[C---:B------:R-:W-:Y:S01]  /*fb70*/  R2UR UR11, R15.reuse ;  /* 0x000000000f0b72ca */ /* 0x040fe200000e0000 */
[----:B------:R0:W-:Y:S01]  /*fb80*/  BAR.SYNC.DEFER_BLOCKING R74, 0x100 ;  /* 0x0004004a0000751d */ /* 0x0001e20000010000 */
[----:B------:R-:W-:-:S02]  /*fb90*/  R2UR UR23, R15 ;  /* 0x000000000f1772ca */ /* 0x000fc400000e0000 */
[C---:B------:R-:W-:Y:S02]  /*fba0*/  R2UR UR35, R15.reuse ;  /* 0x000000000f2372ca */ /* 0x040fe400000e0000 */
[C---:B------:R-:W-:Y:S02]  /*fbb0*/  R2UR UR47, R15.reuse ;  /* 0x000000000f2f72ca */ /* 0x040fe400000e0000 */
[C---:B------:R-:W-:Y:S01]  /*fbc0*/  R2UR UR33, R15.reuse ;  /* 0x000000000f2172ca */ /* 0x040fe200000e0000 */
[----:B------:R-:W-:Y:S01]  /*fbd0*/  STL [R1+0xe4], R19 ;  /* 0x0000e41301007387 */ /* 0x000fe20000100800 */
[C---:B------:R-:W-:Y:S01]  /*fbe0*/  R2UR UR29, R15.reuse ;  /* 0x000000000f1d72ca */ /* 0x040fe200000e0000 */
[----:B------:R-:W-:Y:S01]  /*fbf0*/  IMAD.U32 R153, RZ, RZ, UR9 ;  /* 0x00000009ff997e24 */ /* 0x000fe2000f8e00ff */
[----:B------:R-:W-:Y:S01]  /*fc00*/  R2UR UR9, R15 ;  /* 0x000000000f0972ca */ /* 0x000fe200000e0000 */
[----:B------:R-:W-:Y:S01]  /*fc10*/  STL [R1+0xe0], R18 ;  /* 0x0000e01201007387 */ /* 0x000fe20000100800 */
[----:B------:R-:W-:-:S02]  /*fc20*/  R2UR UR15, R83 ;  /* 0x00000000530f72ca */ /* 0x000fc400000e0000 */
[C---:B------:R-:W-:Y:S01]  /*fc30*/  R2UR UR31, R83.reuse ;  /* 0x00000000531f72ca */ /* 0x040fe200000e0000 */
[----:B------:R-:W-:Y:S01]  /*fc40*/  STL [R1+0xdc], R17 ;  /* 0x0000dc1101007387 */ /* 0x000fe20000100800 */
[C---:B------:R-:W-:Y:S02]  /*fc50*/  R2UR UR39, R83.reuse ;  /* 0x00000000532772ca */ /* 0x040fe400000e0000 */
[C---:B------:R-:W-:Y:S01]  /*fc60*/  R2UR UR51, R83.reuse ;  /* 0x00000000533372ca */ /* 0x040fe200000e0000 */
[----:B------:R-:W-:Y:S01]  /*fc70*/  STL [R1+0xd8], R16 ;  /* 0x0000d81001007387 */ /* 0x000fe20000100800 */
[----:B------:R-:W-:Y:S02]  /*fc80*/  R2UR UR25, R83 ;  /* 0x00000000531972ca */ /* 0x000fe400000e0000 */
[C---:B------:R-:W-:Y:S01]  /*fc90*/  R2UR UR19, R73.reuse ;  /* 0x00000000491372ca */ /* 0x040fe200000e0000 */
[----:B------:R-:W-:Y:S01]  /*fca0*/  WARPGROUP.ARRIVE ;  /* 0x00000000000079c5 */ /* 0x000fe20000000000 */
[----:B------:R-:W-:Y:S01]  /*fcb0*/  IMAD.U32 R15, RZ, RZ, UR9 ;  /* 0x00000009ff0f7e24 */ /* 0x000fe2000f8e00ff */
[C---:B------:R-:W-:Y:S01]  /*fcc0*/  R2UR UR27, R73.reuse ;  /* 0x00000000491b72ca */ /* 0x040fe200000e0000 */
[----:B------:R3:W-:Y:S01]  /*fcd0*/  STL [R1+0xd4], R0 ;  /* 0x0000d40001007387 */ /* 0x0007e20000100800 */
[----:B------:R-:W-:-:S02]  /*fce0*/  R2UR UR43, R73 ;  /* 0x00000000492b72ca */ /* 0x000fc400000e0000 */
[C---:B------:R-:W-:Y:S02]  /*fcf0*/  R2UR UR21, R73.reuse ;  /* 0x00000000491572ca */ /* 0x040fe400000e0000 */
[----:B------:R-:W-:Y:S02]  /*fd00*/  R2UR UR17, R73 ;  /* 0x00000000491172ca */ /* 0x000fe400000e0000 */
[----:B------:R-:W-:Y:S02]  /*fd10*/  MOV R73, 0x80000020 ;  /* 0x8000002000497802 */ /* 0x000fe40000000f00 */
[----:B-1----:R-:W-:Y:S02]  /*fd20*/  MOV R28, UR60 ;  /* 0x0000003c001c7c02 */ /* 0x002fe40008000f00 */
[----:B------:R-:W-:Y:S01]  /*fd30*/  R2UR UR13, R73 ;  /* 0x00000000490d72ca */ /* 0x000fe200000e0000 */
[----:B------:R-:W-:Y:S01]  /*fd40*/  IMAD.MOV.U32 R73, RZ, RZ, -0x7fffffe0 ;  /* 0x80000020ff497424 */ /* 0x000fe200078e00ff */
[----:B---3--:R-:W-:-:S02]  /*fd50*/  MOV R0, UR61 ;  /* 0x0000003d00007c02 */ /* 0x008fc40008000f00 */
[C---:B------:R-:W-:Y:S02]  /*fd60*/  R2UR UR40, R8.reuse ;  /* 0x00000000082872ca */ /* 0x040fe400000e0000 */
[----:B------:R-:W-:Y:S01]  /*fd70*/  R2UR UR61, R73 ;  /* 0x00000000493d72ca */ /* 0x000fe200000e0000 */
[----:B------:R-:W-:Y:S01]  /*fd80*/  IMAD.MOV.U32 R73, RZ, RZ, -0x7fffffe0 ;  /* 0x80000020ff497424 */ /* 0x000fe200078e00ff */
[C---:B------:R-:W-:Y:S02]  /*fd90*/  R2UR UR41, R9.reuse ;  /* 0x00000000092972ca */ /* 0x040fe400000e0000 */
[C---:B------:R-:W-:Y:S02]  /*fda0*/  R2UR UR44, R8.reuse ;  /* 0x00000000082c72ca */ /* 0x040fe400000e0000 */
[----:B------:R-:W-:Y:S02]  /*fdb0*/  R2UR UR45, R9 ;  /* 0x00000000092d72ca */ /* 0x000fe400000e0000 */
[----:B------:R-:W-:-:S02]  /*fdc0*/  R2UR UR48, R8 ;  /* 0x00000000083072ca */ /* 0x000fc400000e0000 */
[----:B------:R-:W-:Y:S01]  /*fdd0*/  R2UR UR49, R9 ;  /* 0x00000000093172ca */ /* 0x000fe200000e0000 */
[----:B--2---:R-:W-:-:S04]  /*fde0*/  IMAD R148, R154, 0x6c0, R14 ;  /* 0x000006c09a947824 */ /* 0x004fc800078e020e */
[C---:B------:R-:W-:Y:S02]  /*fdf0*/  VIADD R20, R148.reuse, 0x40 ;  /* 0x0000004094147836 */ /* 0x040fe40000000000 */
[C---:B------:R-:W-:Y:S02]  /*fe00*/  VIADD R72, R148.reuse, 0x100 ;  /* 0x0000010094487836 */ /* 0x040fe40000000000 */
        /* <DEDUP_REMOVED lines=27> */
[----:B0-----:R-:W-:Y:S01]  /*ffc0*/  MOV R74, UR6 ;  /* 0x00000006004a7c02 */ /* 0x001fe20008000f00 */
[----:B------:R-:W-:Y:S01]  /*ffd0*/  UMOV UR6, UR10 ;  /* 0x0000000a00067c82 */ /* 0x000fe20008000000 */
[----:B------:R-:W-:Y:S01]  /*ffe0*/  R2UR UR10, R14 ;  /* 0x000000000e0a72ca */ /* 0x000fe200000e0000 */
[C---:B------:R-:W-:Y:S01]  /*fff0*/  VIADD R14, R148.reuse, 0x42 ;  /* 0x00000042940e7836 */ /* 0x040fe20000000000 */
[----:B------:R-:W-:Y:S01]  /*10000*/  MOV R80, UR6 ;  /* 0x0000000600507c02 */ /* 0x000fe20008000f00 */
[C---:B------:R-:W-:Y:S01]  /*10010*/  VIADD R150, R148.reuse, 0x402 ;  /* 0x0000040294967836 */ /* 0x040fe20000000000 */
[----:B------:R-:W-:-:S02]  /*10020*/  R2UR UR6, R148 ;  /* 0x00000000940672ca */ /* 0x000fc400000e0000 */
[----:B------:R-:W-:Y:S01]  /*10030*/  R2UR UR22, R14 ;  /* 0x000000000e1672ca */ /* 0x000fe200000e0000 */
[----:B------:R-:W-:Y:S01]  /*10040*/  VIADD R14, R148, 0x102 ;  /* 0x00000102940e7836 */ /* 0x000fe20000000000 */
[----:B------:R-:W-:Y:S01]  /*10050*/  R2UR UR20, R72 ;  /* 0x00000000481472ca */ /* 0x000fe200000e0000 */
[----:B------:R-:W-:Y:S01]  /*10060*/  VIADD R72, R148, 0x340 ;  /* 0x0000034094487836 */ /* 0x000fe20000000000 */
[----:B------:R-:W-:Y:S02]  /*10070*/  R2UR UR30, R82 ;  /* 0x00000000521e72ca */ /* 0x000fe400000e0000 */
[----:B------:R-:W-:Y:S01]  /*10080*/  R2UR UR34, R14 ;  /* 0x000000000e2272ca */ /* 0x000fe200000e0000 */
[----:B------:R-:W-:Y:S01]  /*10090*/  VIADD R14, R148, 0x1c2 ;  /* 0x000001c2940e7836 */ /* 0x000fe20000000000 */
[----:B------:R-:W-:Y:S01]  /*100a0*/  R2UR UR8, R72 ;  /* 0x00000000480872ca */ /* 0x000fe200000e0000 */
[C---:B------:R-:W-:Y:S01]  /*100b0*/  VIADD R72, R148.reuse, 0x3c0 ;  /* 0x000003c094487836 */ /* 0x040fe20000000000 */
[----:B------:R-:W-:Y:S01]  /*100c0*/  IADD3 R82, R148, 0x142, RZ ;  /* 0x0000014294527810 */ /* 0x000fe20007ffe0ff */
[----:B------:R-:W-:Y:S01]  /*100d0*/  HGMMA.64x16x16.F32 R136, gdesc[UR4], RZ, !UPT, gsb0 ;  /* 0x00200000048879f0 */ /* 0x000fe2000c0008ff */
[----:B------:R-:W-:Y:S01]  /*100e0*/  R2UR UR7, R21 ;  /* 0x00000000150772ca */ /* 0x000fe200000e0000 */
[----:B------:R-:W-:Y:S01]  /*100f0*/  IMAD.MOV.U32 R21, RZ, RZ, -0x7fffffe0 ;  /* 0x80000020ff157424 */ /* 0x000fe200078e00ff */
[----:B------:R-:W-:-:S02]  /*10100*/  R2UR UR6, R80 ;  /* 0x00000000500672ca */ /* 0x000fc400000e0000 */
[----:B------:R-:W-:Y:S02]  /*10110*/  R2UR UR4, R2 ;  /* 0x00000000020472ca */ /* 0x000fe400000e0000 */
[----:B------:R-:W-:Y:S02]  /*10120*/  R2UR UR5, R3 ;  /* 0x00000000030572ca */ /* 0x000fe400000e0000 */
[----:B------:R-:W-:Y:S01]  /*10130*/  R2UR UR46, R14 ;  /* 0x000000000e2e72ca */ /* 0x000fe200000e0000 */
[----:B------:R-:W-:Y:S01]  /*10140*/  VIADD R14, R148, 0x240 ;  /* 0x00000240940e7836 */ /* 0x000fe20000000000 */
[----:B------:R-:W-:Y:S01]  /*10150*/  R2UR UR9, R21 ;  /* 0x00000000150972ca */ /* 0x000fe200000e0000 */
[----:B------:R-:W-:Y:S01]  /*10160*/  IMAD.U32 R152, RZ, RZ, UR8 ;  /* 0x00000008ff987e24 */ /* 0x000fe2000f8e00ff */
[----:B------:R-:W-:Y:S01]  /*10170*/  R2UR UR38, R82 ;  /* 0x00000000522672ca */ /* 0x000fe200000e0000 */
[----:B------:R-:W-:Y:S01]  /*10180*/  VIADD R82, R148, 0x202 ;  /* 0x0000020294527836 */ /* 0x000fe20000000000 */
[----:B------:R-:W-:Y:S01]  /*10190*/  R2UR UR32, R14 ;  /* 0x000000000e2072ca */ /* 0x000fe200000e0000 */
[----:B------:R-:W-:Y:S01]  /*101a0*/  VIADD R14, R148, 0x300 ;  /* 0x00000300940e7836 */ /* 0x000fe20000000000 */
[----:B------:R-:W-:Y:S01]  /*101b0*/  R2UR UR16, R72 ;  /* 0x00000000481072ca */ /* 0x000fe200000e0000 */
[----:B------:R-:W-:Y:S01]  /*101c0*/  IMAD.MOV.U32 R21, RZ, RZ, -0x7fffffe0 ;  /* 0x80000020ff157424 */ /* 0x000fe200078e00ff */
[----:B------:R-:W-:Y:S01]  /*101d0*/  R2UR UR50, R82 ;  /* 0x00000000523272ca */ /* 0x000fe200000e0000 */
[----:B------:R-:W-:Y:S01]  /*101e0*/  VIADD R82, R148, 0x280 ;  /* 0x0000028094527836 */ /* 0x000fe20000000000 */
[----:B------:R-:W-:Y:S01]  /*101f0*/  R2UR UR28, R14 ;  /* 0x000000000e1c72ca */ /* 0x000fe200000e0000 */
[C---:B------:R-:W-:Y:S01]  /*10200*/  VIADD R14, R148.reuse, 0x380 ;  /* 0x00000380940e7836 */ /* 0x040fe20000000000 */
[----:B------:R-:W-:Y:S01]  /*10210*/  R2UR UR37, R21 ;  /* 0x00000000152572ca */ /* 0x000fe200000e0000 */
[----:B------:R-:W-:Y:S01]  /*10220*/  VIADD R72, R148, 0x440 ;  /* 0x0000044094487836 */ /* 0x000fe20000000000 */
[----:B------:R-:W-:Y:S01]  /*10230*/  R2UR UR24, R82 ;  /* 0x00000000521872ca */ /* 0x000fe200000e0000 */
[----:B------:R-:W-:Y:S01]  /*10240*/  IMAD.MOV.U32 R21, RZ, RZ, -0x7fffffe0 ;  /* 0x80000020ff157424 */ /* 0x000fe200078e00ff */
[----:B------:R-:W-:-:S02]  /*10250*/  R2UR UR8, R14 ;  /* 0x000000000e0872ca */ /* 0x000fc400000e0000 */
[----:B------:R-:W-:Y:S01]  /*10260*/  R2UR UR12, R72 ;  /* 0x00000000480c72ca */ /* 0x000fe200000e0000 */
[----:B------:R-:W-:-:S05]  /*10270*/  VIADD R72, R148, 0x2c2 ;  /* 0x000002c294487836 */ /* 0x000fca0000000000 */
[----:B------:R-:W-:Y:S01]  /*10280*/  R2UR UR60, R72 ;  /* 0x00000000483c72ca */ /* 0x000fe200000e0000 */
[----:B------:R-:W-:Y:S01]  /*10290*/  IMAD.U32 R145, RZ, RZ, UR37 ;  /* 0x00000025ff917e24 */ /* 0x000fe2000f8e00ff */
[----:B------:R-:W-:Y:S01]  /*102a0*/  R2UR UR37, R21 ;  /* 0x00000000152572ca */ /* 0x000fe200000e0000 */
[----:B------:R-:W-:Y:S02]  /*102b0*/  IMAD.MOV.U32 R21, RZ, RZ, -0x7fffffe0 ;  /* 0x80000020ff157424 */ /* 0x000fe400078e00ff */
[----:B------:R-:W-:Y:S01]  /*102c0*/  IMAD.U32 R14, RZ, RZ, UR8 ;  /* 0x00000008ff0e7e24 */ /* 0x000fe2000f8e00ff */
[----:B------:R-:W-:Y:S01]  /*102d0*/  R2UR UR8, R20 ;  /* 0x00000000140872ca */ /* 0x000fe200000e0000 */
[C---:B------:R-:W-:Y:S02]  /*102e0*/  VIADD R20, R148.reuse, 0x242 ;  /* 0x0000024294147836 */ /* 0x040fe40000000000 */
[----:B------:R-:W-:-:S03]  /*102f0*/  VIADD R72, R148, 0x342 ;  /* 0x0000034294487836 */ /* 0x000fc60000000000 */
[----:B------:R-:W-:Y:S01]  /*10300*/  R2UR UR36, R20 ;  /* 0x00000000142472ca */ /* 0x000fe200000e0000 */
[----:B------:R-:W-:Y:S02]  /*10310*/  VIADD R20, R148, 0x282 ;  /* 0x0000028294147836 */ /* 0x000fe40000000000 */
[----:B------:R-:W-:Y:S01]  /*10320*/  IMAD.U32 R147, RZ, RZ, UR37 ;  /* 0x00000025ff937e24 */ /* 0x000fe2000f8e00ff */
[----:B------:R-:W-:Y:S01]  /*10330*/  R2UR UR37, R9 ;  /* 0x00000000092572ca */ /* 0x000fe200000e0000 */
[----:B------:R-:W-:Y:S02]  /*10340*/  WARPGROUP.DEPBAR.LE gsb0, 0x0 ;  /* 0x00008000000079c5 */ /* 0x000fe40000010000 */
[----:B------:R-:W-:-:S06]  /*10350*/  WARPGROUP.ARRIVE ;  /* 0x00000000000079c5 */ /* 0x000fcc0000000000 */
[----:B------:R-:W-:Y:S01]  /*10360*/  HGMMA.64x16x16.F32 R128, gdesc[UR52], RZ, !UPT, gsb0 ;  /* 0x00200000348079f0 */ /* 0x000fe2000c0008ff */
[----:B------:R-:W-:Y:S01]  /*10370*/  R2UR UR55, R78 ;  /* 0x000000004e3772ca */ /* 0x000fe200000e0000 */
[----:B------:R-:W-:Y:S01]  /*10380*/  IMAD.U32 R144, RZ, RZ, UR36 ;  /* 0x00000024ff907e24 */ /* 0x000fe2000f8e00ff */
[----:B------:R-:W-:Y:S02]  /*10390*/  R2UR UR54, R79 ;  /* 0x000000004f3672ca */ /* 0x000fe400000e0000 */
[----:B------:R-:W-:Y:S02]  /*103a0*/  R2UR UR52, R2 ;  /* 0x00000000023472ca */ /* 0x000fe400000e0000 */
[----:B------:R-:W-:Y:S02]  /*103b0*/  R2UR UR53, R3 ;  /* 0x00000000033572ca */ /* 0x000fe400000e0000 */
[----:B------:R-:W-:Y:S01]  /*103c0*/  R2UR UR36, R20 ;  /* 0x00000000142472ca */ /* 0x000fe200000e0000 */
[----:B------:R-:W-:-:S12]  /*103d0*/  VIADD R20, R148, 0x302 ;  /* 0x0000030294147836 */ /* 0x000fd80000000000 */
[----:B------:R-:W-:Y:S01]  /*103e0*/  IMAD.U32 R146, RZ, RZ, UR36 ;  /* 0x00000024ff927e24 */ /* 0x000fe2000f8e00ff */
[----:B------:R-:W-:Y:S01]  /*103f0*/  R2UR UR36, R8 ;  /* 0x00000000082472ca */ /* 0x000fe200000e0000 */
[----:B------:R-:W-:Y:S02]  /*10400*/  WARPGROUP.DEPBAR.LE gsb0, 0x0 ;  /* 0x00008000000079c5 */ /* 0x000fe40000010000 */
[----:B------:R-:W-:-:S06]  /*10410*/  WARPGROUP.ARRIVE ;  /* 0x00000000000079c5 */ /* 0x000fcc0000000000 */
[----:B------:R-:W-:Y:S01]  /*10420*/  HGMMA.64x16x16.F32 R120, gdesc[UR56], RZ, !UPT, gsb0 ;  /* 0x00200000387879f0 */ /* 0x000fe2000c0008ff */
[----:B------:R-:W-:Y:S02]  /*10430*/  R2UR UR59, R76 ;  /* 0x000000004c3b72ca */ /* 0x000fe400000e0000 */
[----:B------:R-:W-:Y:S02]  /*10440*/  R2UR UR58, R77 ;  /* 0x000000004d3a72ca */ /* 0x000fe400000e0000 */
[----:B------:R-:W-:Y:S02]  /*10450*/  R2UR UR56, R2 ;  /* 0x00000000023872ca */ /* 0x000fe400000e0000 */
[----:B------:R-:W-:Y:S01]  /*10460*/  R2UR UR57, R3 ;  /* 0x00000000033972ca */ /* 0x000fe200000e0000 */
[----:B------:R-:W-:Y:S02]  /*10470*/  WARPGROUP.DEPBAR.LE gsb0, 0x0 ;  /* 0x00008000000079c5 */ /* 0x000fe40000010000 */
[----:B------:R-:W-:-:S06]  /*10480*/  WARPGROUP.ARRIVE ;  /* 0x00000000000079c5 */ /* 0x000fcc0000000000 */
[----:B------:R-:W-:Y:S01]  /*10490*/  HGMMA.64x16x16.F32 R112, gdesc[UR4], RZ, !UPT, gsb0 ;  /* 0x00200000047079f0 */ /* 0x000fe2000c0008ff */
[----:B------:R-:W-:Y:S01]  /*104a0*/  R2UR UR7, R75 ;  /* 0x000000004b0772ca */ /* 0x000fe200000e0000 */
[----:B------:R-:W-:Y:S01]  /*104b0*/  IMAD.MOV.U32 R75, RZ, RZ, -0x7fffffe0 ;  /* 0x80000020ff4b7424 */ /* 0x000fe200078e00ff */
[----:B------:R-:W-:Y:S01]  /*104c0*/  R2UR UR6, R74 ;  /* 0x000000004a0672ca */ /* 0x000fe200000e0000 */
[----:B------:R-:W-:Y:S01]  /*104d0*/  VIADD R74, R148, 0x382 ;  /* 0x00000382944a7836 */ /* 0x000fe20000000000 */
[----:B------:R-:W-:Y:S02]  /*104e0*/  R2UR UR4, R2 ;  /* 0x00000000020472ca */ /* 0x000fe400000e0000 */
[----:B------:R-:W-:Y:S01]  /*104f0*/  R2UR UR5, R3 ;  /* 0x00000000030572ca */ /* 0x000fe200000e0000 */
[----:B------:R-:W-:Y:S02]  /*10500*/  WARPGROUP.DEPBAR.LE gsb0, 0x0 ;  /* 0x00008000000079c5 */ /* 0x000fe40000010000 */
[----:B------:R-:W-:-:S06]  /*10510*/  WARPGROUP.ARRIVE ;  /* 0x00000000000079c5 */ /* 0x000fcc0000000000 */
[----:B------:R-:W-:Y:S01]  /*10520*/  HGMMA.64x16x16.F32 R104, gdesc[UR52], RZ, !UPT, gsb0 ;  /* 0x00200000346879f0 */ /* 0x000fe2000c0008ff */
[----:B------:R-:W-:Y:S01]  /*10530*/  UMOV UR54, UR12 ;  /* 0x0000000c00367c82 */ /* 0x000fe20008000000 */
[----:B------:R-:W-:Y:S01]  /*10540*/  UMOV UR55, UR13 ;  /* 0x0000000d00377c82 */ /* 0x000fe20008000000 */
[----:B------:R-:W-:Y:S01]  /*10550*/  R2UR UR12, R20 ;  /* 0x00000000140c72ca */ /* 0x000fe200000e0000 */
[----:B------:R-:W-:Y:S01]  /*10560*/  UMOV UR52, UR16 ;  /* 0x0000001000347c82 */ /* 0x000fe20008000000 */
[----:B------:R-:W-:Y:S01]  /*10570*/  R2UR UR13, R21 ;  /* 0x00000000150d72ca */ /* 0x000fe200000e0000 */
[----:B------:R-:W-:Y:S01]  /*10580*/  UMOV UR53, UR17 ;  /* 0x0000001100357c82 */ /* 0x000fe20008000000 */
[C---:B------:R-:W-:Y:S02]  /*10590*/  R2UR UR16, R8.reuse ;  /* 0x00000000081072ca */ /* 0x040fe400000e0000 */
[----:B------:R-:W-:Y:S02]  /*105a0*/  R2UR UR17, R9 ;  /* 0x00000000091172ca */ /* 0x000fe400000e0000 */
[----:B------:R-:W-:Y:S01]  /*105b0*/  MOV R27, UR55 ;  /* 0x00000037001b7c02 */ /* 0x000fe20008000f00 */
[----:B------:R-:W-:Y:S01]  /*105c0*/  UMOV UR55, UR25 ;  /* 0x0000001900377c82 */ /* 0x000fe20008000000 */
[----:B------:R-:W-:Y:S01]  /*105d0*/  MOV R26, UR54 ;  /* 0x00000036001a7c02 */ /* 0x000fe20008000f00 */
[----:B------:R-:W-:Y:S01]  /*105e0*/  UMOV UR54, UR24 ;  /* 0x0000001800367c82 */ /* 0x000fe20008000000 */
[----:B------:R-:W-:Y:S01]  /*105f0*/  R2UR UR24, R8 ;  /* 0x00000000081872ca */ /* 0x000fe200000e0000 */
[----:B------:R-:W-:Y:S01]  /*10600*/  IMAD.U32 R20, RZ, RZ, UR12 ;  /* 0x0000000cff147e24 */ /* 0x000fe2000f8e00ff */
[----:B------:R-:W-:Y:S01]  /*10610*/  R2UR UR12, R2 ;  /* 0x00000000020c72ca */ /* 0x000fe200000e0000 */
[----:B------:R-:W-:Y:S01]  /*10620*/  IMAD.U32 R21, RZ, RZ, UR13 ;  /* 0x0000000dff157e24 */ /* 0x000fe2000f8e00ff */
[----:B------:R-:W-:-:S02]  /*10630*/  R2UR UR13, R3 ;  /* 0x00000000030d72ca */ /* 0x000fc400000e0000 */
[----:B------:R-:W-:Y:S01]  /*10640*/  R2UR UR25, R9 ;  /* 0x00000000091972ca */ /* 0x000fe200000e0000 */
[----:B------:R-:W-:Y:S02]  /*10650*/  WARPGROUP.DEPBAR.LE gsb0, 0x0 ;  /* 0x00008000000079c5 */ /* 0x000fe40000010000 */
[----:B------:R-:W-:-:S06]  /*10660*/  WARPGROUP.ARRIVE ;  /* 0x00000000000079c5 */ /* 0x000fcc0000000000 */
[----:B------:R-:W-:Y:S01]  /*10670*/  HGMMA.64x16x16.F32 R96, gdesc[UR56], RZ, !UPT, gsb0 ;  /* 0x00200000386079f0 */ /* 0x000fe2000c0008ff */
[----:B------:R-:W-:Y:S01]  /*10680*/  UMOV UR58, UR8 ;  /* 0x00000008003a7c82 */ /* 0x000fe20008000000 */
[----:B------:R-:W-:Y:S01]  /*10690*/  UMOV UR59, UR9 ;  /* 0x00000009003b7c82 */ /* 0x000fe20008000000 */
[----:B------:R-:W-:Y:S02]  /*106a0*/  R2UR UR8, R2 ;  /* 0x00000000020872ca */ /* 0x000fe400000e0000 */
[----:B------:R-:W-:Y:S02]  /*106b0*/  R2UR UR9, R3 ;  /* 0x00000000030972ca */ /* 0x000fe400000e0000 */
[----:B------:R-:W-:Y:S01]  /*106c0*/  R2UR UR56, R72 ;  /* 0x00000000483872ca */ /* 0x000fe200000e0000 */
[----:B------:R-:W-:Y:S01]  /*106d0*/  VIADD R72, R148, 0x3c2 ;  /* 0x000003c294487836 */ /* 0x000fe20000000000 */
[----:B------:R-:W-:Y:S02]  /*106e0*/  R2UR UR57, R73 ;  /* 0x00000000493972ca */ /* 0x000fe400000e0000 */
[----:B------:R-:W-:Y:S01]  /*106f0*/  MOV R73, 0x80000020 ;  /* 0x8000002000497802 */ /* 0x000fe20000000f00 */
[----:B------:R-:W-:-:S02]  /*10700*/  WARPGROUP.DEPBAR.LE gsb0, 0x0 ;  /* 0x00008000000079c5 */ /* 0x000fc40000010000 */
[----:B------:R-:W-:-:S06]  /*10710*/  WARPGROUP.ARRIVE ;  /* 0x00000000000079c5 */ /* 0x000fcc0000000000 */
[----:B------:R-:W-:Y:S01]  /*10720*/  HGMMA.64x16x16.F32 R88, gdesc[UR4], RZ, !UPT, gsb0 ;  /* 0x00200000045879f0 */ /* 0x000fe2000c0008ff */
[----:B------:R-:W-:Y:S01]  /*10730*/  R2UR UR6, R74 ;  /* 0x000000004a0672ca */ /* 0x000fe200000e0000 */
[----:B------:R-:W-:Y:S01]  /*10740*/  UMOV UR4, UR20 ;  /* 0x0000001400047c82 */ /* 0x000fe20008000000 */
[----:B------:R-:W-:Y:S01]  /*10750*/  R2UR UR7, R75 ;  /* 0x000000004b0772ca */ /* 0x000fe200000e0000 */
[----:B------:R-:W-:Y:S01]  /*10760*/  UMOV UR5, UR21 ;  /* 0x0000001500057c82 */ /* 0x000fe20008000000 */
[----:B------:R-:W-:Y:S02]  /*10770*/  R2UR UR20, R8 ;  /* 0x00000000081472ca */ /* 0x000fe400000e0000 */
[----:B------:R-:W-:-:S07]  /*10780*/  R2UR UR21, R9 ;  /* 0x00000000091572ca */ /* 0x000fce00000e0000 */
[----:B------:R-:W-:Y:S01]  /*10790*/  MOV R22, UR6 ;  /* 0x0000000600167c02 */ /* 0x000fe20008000f00 */
[----:B------:R-:W-:Y:S01]  /*107a0*/  UMOV UR6, UR32 ;  /* 0x0000002000067c82 */ /* 0x000fe20008000000 */
[----:B------:R-:W-:Y:S01]  /*107b0*/  MOV R23, UR7 ;  /* 0x0000000700177c02 */ /* 0x000fe20008000f00 */
[----:B------:R-:W-:Y:S01]  /*107c0*/  UMOV UR7, UR33 ;  /* 0x0000002100077c82 */ /* 0x000fe20008000000 */
[----:B------:R-:W-:Y:S02]  /*107d0*/  R2UR UR32, R8 ;  /* 0x00000000082072ca */ /* 0x000fe400000e0000 */
[----:B------:R-:W-:Y:S01]  /*107e0*/  R2UR UR33, R9 ;  /* 0x00000000092172ca */ /* 0x000fe200000e0000 */
[----:B------:R-:W-:Y:S02]  /*107f0*/  WARPGROUP.DEPBAR.LE gsb0, 0x0 ;  /* 0x00008000000079c5 */ /* 0x000fe40000010000 */
[----:B------:R-:W-:-:S06]  /*10800*/  WARPGROUP.ARRIVE ;  /* 0x00000000000079c5 */ /* 0x000fcc0000000000 */
[----:B------:R-:W-:Y:S01]  /*10810*/  HGMMA.64x16x16.F32 R80, gdesc[UR8], RZ, !UPT, gsb0 ;  /* 0x00200000085079f0 */ /* 0x000fe2000c0008ff */
[----:B------:R-:W-:Y:S02]  /*10820*/  R2UR UR10, R72 ;  /* 0x00000000480a72ca */ /* 0x000fe400000e0000 */
[----:B------:R-:W-:Y:S02]  /*10830*/  R2UR UR11, R73 ;  /* 0x00000000490b72ca */ /* 0x000fe400000e0000 */
        /* <DEDUP_REMOVED lines=11> */
[----:B------:R-:W-:Y:S01]  /*108f0*/  R2UR UR14, R150 ;  /* 0x00000000960e72ca */ /* 0x000fe200000e0000 */
[----:B------:R-:W-:Y:S01]  /*10900*/  VIADD R150, R148, 0x442 ;  /* 0x0000044294967836 */ /* 0x000fe20000000000 */
[----:B------:R-:W-:Y:S01]  /*10910*/  R2UR UR15, R151 ;  /* 0x00000000970f72ca */ /* 0x000fe200000e0000 */
[----:B------:R-:W-:Y:S01]  /*10920*/  IMAD.MOV.U32 R151, RZ, RZ, -0x7fffffe0 ;  /* 0x80000020ff977424 */ /* 0x000fe200078e00ff */
[----:B------:R-:W-:Y:S02]  /*10930*/  WARPGROUP.DEPBAR.LE gsb0, 0x0 ;  /* 0x00008000000079c5 */ /* 0x000fe40000010000 */
[----:B------:R-:W-:-:S06]  /*10940*/  WARPGROUP.ARRIVE ;  /* 0x00000000000079c5 */ /* 0x000fcc0000000000 */
[----:B------:R-:W-:Y:S01]  /*10950*/  HGMMA.64x16x16.F32 R136, gdesc[UR16], R136, gsb0 ;  /* 0x00200000108879f0 */ /* 0x000fe20008000888 */
        /* <DEDUP_REMOVED lines=8> */
[----:B------:R-:W-:Y:S01]  /*109e0*/  IMAD.MOV.U32 R150, RZ, RZ, R0 ;  /* 0x000000ffff967224 */ /* 0x000fe200078e0000 */
        /* <DEDUP_REMOVED lines=39> */
[----:B------:R-:W-:Y:S02]  /*10c60*/  R2UR UR5, R13 ;  /* 0x000000000d0572ca */ /* 0x000fe400000e0000 */
[----:B------:R-:W-:Y:S01]  /*10c70*/  R2UR UR50, R14 ;  /* 0x000000000e3272ca */ /* 0x000fe200000e0000 */
[----:B------:R-:W-:Y:S01]  /*10c80*/  VIADD R14, R148, 0x4c0 ;  /* 0x000004c0940e7836 */ /* 0x000fe20000000000 */
[----:B------:R-:W-:Y:S01]  /*10c90*/  R2UR UR51, R15 ;  /* 0x000000000f3372ca */ /* 0x000fe200000e0000 */
[----:B------:R-:W-:Y:S01]  /*10ca0*/  IMAD.MOV.U32 R15, RZ, RZ, -0x7fffffe0 ;  /* 0x80000020ff0f7424 */ /* 0x000fe200078e00ff */
[----:B------:R-:W-:Y:S02]  /*10cb0*/  R2UR UR48, R12 ;  /* 0x000000000c3072ca */ /* 0x000fe400000e0000 */
[----:B------:R-:W-:-:S02]  /*10cc0*/  R2UR UR49, R13 ;  /* 0x000000000d3172ca */ /* 0x000fc400000e0000 */
[----:B------:R-:W-:Y:S02]  /*10cd0*/  R2UR UR44, R12 ;  /* 0x000000000c2c72ca */ /* 0x000fe400000e0000 */
[----:B------:R-:W-:Y:S02]  /*10ce0*/  R2UR UR45, R13 ;  /* 0x000000000d2d72ca */ /* 0x000fe400000e0000 */
[----:B------:R-:W-:Y:S01]  /*10cf0*/  R2UR UR26, R14 ;  /* 0x000000000e1a72ca */ /* 0x000fe200000e0000 */
[----:B------:R-:W-:Y:S01]  /*10d00*/  VIADD R14, R148, 0x500 ;  /* 0x00000500940e7836 */ /* 0x000fe20000000000 */
[----:B------:R-:W-:Y:S01]  /*10d10*/  R2UR UR27, R15 ;  /* 0x000000000f1b72ca */ /* 0x000fe200000e0000 */
[----:B------:R-:W-:-:S03]  /*10d20*/  IMAD.MOV.U32 R15, RZ, RZ, -0x7fffffe0 ;  /* 0x80000020ff0f7424 */ /* 0x000fc600078e00ff */
[----:B------:R-:W-:Y:S01]  /*10d30*/  R2UR UR30, R14 ;  /* 0x000000000e1e72ca */ /* 0x000fe200000e0000 */
[----:B------:R-:W-:Y:S01]  /*10d40*/  VIADD R14, R148, 0x540 ;  /* 0x00000540940e7836 */ /* 0x000fe20000000000 */
[----:B------:R-:W-:Y:S01]  /*10d50*/  R2UR UR31, R15 ;  /* 0x000000000f1f72ca */ /* 0x000fe200000e0000 */
[----:B------:R-:W-:-:S03]  /*10d60*/  IMAD.MOV.U32 R15, RZ, RZ, -0x7fffffe0 ;  /* 0x80000020ff0f7424 */ /* 0x000fc600078e00ff */
[----:B------:R-:W-:Y:S01]  /*10d70*/  R2UR UR34, R14 ;  /* 0x000000000e2272ca */ /* 0x000fe200000e0000 */
[----:B------:R-:W-:Y:S01]  /*10d80*/  VIADD R14, R148, 0x580 ;  /* 0x00000580940e7836 */ /* 0x000fe20000000000 */
[----:B------:R-:W-:Y:S01]  /*10d90*/  R2UR UR35, R15 ;  /* 0x000000000f2372ca */ /* 0x000fe200000e0000 */
[----:B------:R-:W-:Y:S01]  /*10da0*/  IMAD.MOV.U32 R15, RZ, RZ, -0x7fffffe0 ;  /* 0x80000020ff0f7424 */ /* 0x000fe200078e00ff */
[----:B------:R-:W-:Y:S02]  /*10db0*/  R2UR UR36, R10 ;  /* 0x000000000a2472ca */ /* 0x000fe400000e0000 */
[----:B------:R-:W-:Y:S01]  /*10dc0*/  R2UR UR38, R14 ;  /* 0x000000000e2672ca */ /* 0x000fe200000e0000 */
[----:B------:R-:W-:Y:S01]  /*10dd0*/  IMAD.MOV.U32 R14, RZ, RZ, R150 ;  /* 0x000000ffff0e7224 */ /* 0x000fe200078e0096 */
[----:B------:R-:W-:Y:S02]  /*10de0*/  R2UR UR39, R15 ;  /* 0x000000000f2772ca */ /* 0x000fe400000e0000 */
[----:B------:R-:W-:-:S02]  /*10df0*/  R2UR UR37, R11 ;  /* 0x000000000b2572ca */ /* 0x000fc400000e0000 */
[----:B------:R-:W-:Y:S02]  /*10e00*/  R2UR UR32, R10 ;  /* 0x000000000a2072ca */ /* 0x000fe400000e0000 */
[----:B------:R-:W-:Y:S02]  /*10e10*/  MOV R151, UR34 ;  /* 0x0000002200977c02 */ /* 0x000fe40008000f00 */
[----:B------:R-:W-:Y:S02]  /*10e20*/  MOV R152, UR35 ;  /* 0x0000002300987c02 */ /* 0x000fe40008000f00 */
[----:B------:R-:W-:Y:S02]  /*10e30*/  R2UR UR34, R146 ;  /* 0x00000000922272ca */ /* 0x000fe400000e0000 */
[----:B------:R-:W-:Y:S02]  /*10e40*/  MOV R149, UR38 ;  /* 0x0000002600957c02 */ /* 0x000fe40008000f00 */
[----:B------:R-:W-:Y:S01]  /*10e50*/  MOV R150, UR39 ;  /* 0x0000002700967c02 */ /* 0x000fe20008000f00 */
[----:B------:R-:W-:-:S02]  /*10e60*/  WARPGROUP.DEPBAR.LE gsb0, 0x0 ;  /* 0x00008000000079c5 */ /* 0x000fc40000010000 */
[----:B------:R-:W-:Y:S01]  /*10e70*/  WARPGROUP.ARRIVE ;  /* 0x00000000000079c5 */ /* 0x000fe20000000000 */
[----:B------:R-:W-:Y:S02]  /*10e80*/  R2UR UR38, R144 ;  /* 0x00000000902672ca */ /* 0x000fe400000e0000 */
[----:B------:R-:W-:Y:S02]  /*10e90*/  R2UR UR39, R145 ;  /* 0x00000000912772ca */ /* 0x000fe400000e0000 */
[----:B------:R-:W-:Y:S01]  /*10ea0*/  R2UR UR35, R147 ;  /* 0x00000000932372ca */ /* 0x000fe200000e0000 */
[----:B------:R-:W-:Y:S01]  /*10eb0*/  HGMMA.64x16x16.F32 R136, gdesc[UR20], R136, gsb0 ;  /* 0x00200000148879f0 */ /* 0x000fe20008000888 */
[----:B------:R-:W-:Y:S01]  /*10ec0*/  UMOV UR22, UR56 ;  /* 0x0000003800167c82 */ /* 0x000fe20008000000 */
[----:B------:R-:W-:Y:S01]  /*10ed0*/  UMOV UR23, UR57 ;  /* 0x0000003900177c82 */ /* 0x000fe20008000000 */
[----:B------:R-:W-:Y:S02]  /*10ee0*/  R2UR UR33, R11 ;  /* 0x000000000b2172ca */ /* 0x000fe400000e0000 */
[----:B------:R-:W-:-:S02]  /*10ef0*/  R2UR UR28, R10 ;  /* 0x000000000a1c72ca */ /* 0x000fc400000e0000 */
[----:B------:R-:W-:Y:S02]  /*10f00*/  R2UR UR29, R11 ;  /* 0x000000000b1d72ca */ /* 0x000fe400000e0000 */
[----:B------:R-:W-:Y:S01]  /*10f10*/  MOV R19, UR31 ;  /* 0x0000001f00137c02 */ /* 0x000fe20008000f00 */
[----:B------:R-:W-:Y:S01]  /*10f20*/  UMOV UR31, UR61 ;  /* 0x0000003d001f7c82 */ /* 0x000fe20008000000 */
[----:B------:R-:W-:Y:S01]  /*10f30*/  MOV R153, UR30 ;  /* 0x0000001e00997c02 */ /* 0x000fe20008000f00 */
[----:B------:R-:W-:Y:S01]  /*10f40*/  UMOV UR30, UR60 ;  /* 0x0000003c001e7c82 */ /* 0x000fe20008000000 */
[----:B------:R-:W-:Y:S02]  /*10f50*/  MOV R18, UR27 ;  /* 0x0000001b00127c02 */ /* 0x000fe40008000f00 */
[----:B------:R-:W-:Y:S01]  /*10f60*/  MOV R17, UR26 ;  /* 0x0000001a00117c02 */ /* 0x000fe20008000f00 */
[----:B------:R-:W-:Y:S02]  /*10f70*/  WARPGROUP.DEPBAR.LE gsb0, 0x0 ;  /* 0x00008000000079c5 */ /* 0x000fe40000010000 */
[----:B------:R-:W-:Y:S01]  /*10f80*/  WARPGROUP.ARRIVE ;  /* 0x00000000000079c5 */ /* 0x000fe20000000000 */
[----:B------:R-:W-:-:S02]  /*10f90*/  R2UR UR56, R12 ;  /* 0x000000000c3872ca */ /* 0x000fc400000e0000 */
[----:B------:R-:W-:Y:S02]  /*10fa0*/  R2UR UR57, R13 ;  /* 0x000000000d3972ca */ /* 0x000fe400000e0000 */
[----:B------:R-:W-:Y:S01]  /*10fb0*/  R2UR UR26, R20 ;  /* 0x00000000141a72ca */ /* 0x000fe200000e0000 */
[----:B------:R-:W-:Y:S01]  /*10fc0*/  HGMMA.64x16x16.F32 R128, gdesc[UR52], R128, gsb0 ;  /* 0x00200000348079f0 */ /* 0x000fe20008000880 */
[----:B------:R-:W-:Y:S02]  /*10fd0*/  R2UR UR27, R21 ;  /* 0x00000000151b72ca */ /* 0x000fe400000e0000 */
[C---:B------:R-:W-:Y:S02]  /*10fe0*/  R2UR UR24, R10.reuse ;  /* 0x000000000a1872ca */ /* 0x040fe400000e0000 */
[----:B------:R-:W-:Y:S02]  /*10ff0*/  R2UR UR25, R11 ;  /* 0x000000000b1972ca */ /* 0x000fe400000e0000 */
[----:B------:R-:W-:-:S02]  /*11000*/  R2UR UR20, R10 ;  /* 0x000000000a1472ca */ /* 0x000fc400000e0000 */
[C---:B------:R-:W-:Y:S02]  /*11010*/  R2UR UR21, R11.reuse ;  /* 0x000000000b1572ca */ /* 0x040fe400000e0000 */
[C---:B------:R-:W-:Y:S02]  /*11020*/  R2UR UR12, R10.reuse ;  /* 0x000000000a0c72ca */ /* 0x040fe400000e0000 */
[C---:B------:R-:W-:Y:S02]  /*11030*/  R2UR UR13, R11.reuse ;  /* 0x000000000b0d72ca */ /* 0x040fe400000e0000 */
[----:B------:R-:W-:Y:S02]  /*11040*/  R2UR UR16, R10 ;  /* 0x000000000a1072ca */ /* 0x000fe400000e0000 */
[----:B------:R-:W-:Y:S01]  /*11050*/  R2UR UR17, R11 ;  /* 0x000000000b1172ca */ /* 0x000fe200000e0000 */
[----:B------:R-:W-:Y:S01]  /*11060*/  IMAD.MOV.U32 R15, RZ, RZ, -0x7fffffe0 ;  /* 0x80000020ff0f7424 */ /* 0x000fe200078e00ff */
[----:B------:R-:W-:-:S02]  /*11070*/  R2UR UR61, R14 ;  /* 0x000000000e3d72ca */ /* 0x000fc400000e0000 */
[----:B------:R-:W-:Y:S01]  /*11080*/  R2UR UR60, R28 ;  /* 0x000000001c3c72ca */ /* 0x000fe200000e0000 */
[----:B------:R-:W-:Y:S02]  /*11090*/  WARPGROUP.DEPBAR.LE gsb0, 0x0 ;  /* 0x00008000000079c5 */ /* 0x000fe40000010000 */
[----:B------:R-:W-:Y:S01]  /*110a0*/  WARPGROUP.ARRIVE ;  /* 0x00000000000079c5 */ /* 0x000fe20000000000 */
[----:B------:R-:W-:Y:S02]  /*110b0*/  R2UR UR55, R27 ;  /* 0x000000001b3772ca */ /* 0x000fe400000e0000 */
[----:B------:R-:W-:Y:S02]  /*110c0*/  R2UR UR54, R26 ;  /* 0x000000001a3672ca */ /* 0x000fe400000e0000 */
[----:B------:R-:W-:Y:S01]  /*110d0*/  R2UR UR52, R12 ;  /* 0x000000000c3472ca */ /* 0x000fe200000e0000 */
[----:B------:R-:W-:Y:S01]  /*110e0*/  HGMMA.64x16x16.F32 R120, gdesc[UR40], R120, gsb0 ;  /* 0x00200000287879f0 */ /* 0x000fe20008000878 */
[----:B------:R-:W-:Y:S01]  /*110f0*/  R2UR UR53, R13 ;  /* 0x000000000d3572ca */ /* 0x000fe200000e0000 */
[----:B------:R-:W-:Y:S01]  /*11100*/  VIADD R14, R148, 0x5c0 ;  /* 0x000005c0940e7836 */ /* 0x000fe20000000000 */
[----:B------:R0:W5:Y:S01]  /*11110*/  LDL.LU R28, [R1+0x100] ;  /* 0x00010000011c7983 */ /* 0x0001620000300800 */
[----:B------:R-:W-:-:S02]  /*11120*/  WARPGROUP.DEPBAR.LE gsb0, 0x0 ;  /* 0x00008000000079c5 */ /* 0x000fc40000010000 */
[----:B------:R-:W-:Y:S01]  /*11130*/  WARPGROUP.ARRIVE ;  /* 0x00000000000079c5 */ /* 0x000fe20000000000 */
[----:B------:R-:W-:Y:S01]  /*11140*/  R2UR UR42, R14 ;  /* 0x000000000e2a72ca */ /* 0x000fe200000e0000 */
[----:B------:R0:W5:Y:S04]  /*11150*/  LDL.LU R27, [R1+0xfc] ;  /* 0x0000fc00011b7983 */ /* 0x0001680000300800 */
[----:B------:R-:W-:Y:S01]  /*11160*/  HGMMA.64x16x16.F32 R112, gdesc[UR8], R112, gsb0 ;  /* 0x00200000087079f0 */ /* 0x000fe20008000870 */
[----:B------:R-:W-:Y:S01]  /*11170*/  R2UR UR43, R15 ;  /* 0x000000000f2b72ca */ /* 0x000fe200000e0000 */
[----:B------:R0:W5:Y:S01]  /*11180*/  LDL.LU R26, [R1+0xf8] ;  /* 0x0000f800011a7983 */ /* 0x0001620000300800 */
[----:B------:R-:W-:Y:S01]  /*11190*/  R2UR UR11, R25 ;  /* 0x00000000190b72ca */ /* 0x000fe200000e0000 */
[----:B------:R-:W-:-:S02]  /*111a0*/  WARPGROUP.DEPBAR.LE gsb0, 0x0 ;  /* 0x00008000000079c5 */ /* 0x000fc40000010000 */
[----:B------:R-:W-:Y:S01]  /*111b0*/  WARPGROUP.ARRIVE ;  /* 0x00000000000079c5 */ /* 0x000fe20000000000 */
[----:B------:R-:W-:Y:S02]  /*111c0*/  R2UR UR10, R24 ;  /* 0x00000000180a72ca */ /* 0x000fe400000e0000 */
[----:B------:R-:W-:Y:S02]  /*111d0*/  R2UR UR8, R10 ;  /* 0x000000000a0872ca */ /* 0x000fe400000e0000 */
[----:B------:R-:W-:Y:S01]  /*111e0*/  R2UR UR9, R11 ;  /* 0x000000000b0972ca */ /* 0x000fe200000e0000 */
[----:B------:R-:W-:Y:S01]  /*111f0*/  HGMMA.64x16x16.F32 R104, gdesc[UR4], R104, gsb0 ;  /* 0x00200000046879f0 */ /* 0x000fe20008000868 */
[----:B------:R-:W-:Y:S02]  /*11200*/  R2UR UR40, R6 ;  /* 0x00000000062872ca */ /* 0x000fe400000e0000 */
[----:B------:R-:W-:Y:S01]  /*11210*/  R2UR UR41, R7 ;  /* 0x00000000072972ca */ /* 0x000fe200000e0000 */
[----:B------:R-:W-:Y:S01]  /*11220*/  IMAD.MOV.U32 R15, RZ, RZ, -0x7fffffe0 ;  /* 0x80000020ff0f7424 */ /* 0x000fe200078e00ff */
[----:B------:R-:W-:Y:S01]  /*11230*/  IADD3 R14, R148, 0x600, RZ ;  /* 0x00000600940e7810 */ /* 0x000fe20007ffe0ff */
[----:B------:R0:W5:Y:S01]  /*11240*/  LDL.LU R25, [R1+0xf4] ;  /* 0x0000f40001197983 */ /* 0x0001620000300800 */
[----:B------:R-:W-:-:S02]  /*11250*/  R2UR UR7, R23 ;  /* 0x00000000170772ca */ /* 0x000fc400000e0000 */
[----:B------:R-:W-:Y:S01]  /*11260*/  R2UR UR6, R22 ;  /* 0x00000000160672ca */ /* 0x000fe200000e0000 */
[----:B------:R0:W5:Y:S01]  /*11270*/  LDL.LU R24, [R1+0xf0] ;  /* 0x0000f00001187983 */ /* 0x0001620000300800 */
[----:B------:R-:W-:Y:S02]  /*11280*/  R2UR UR4, R10 ;  /* 0x000000000a0472ca */ /* 0x000fe400000e0000 */
[----:B------:R-:W-:Y:S01]  /*11290*/  R2UR UR5, R11 ;  /* 0x000000000b0572ca */ /* 0x000fe200000e0000 */
[----:B------:R0:W5:Y:S04]  /*112a0*/  LDL.LU R23, [R1+0xec] ;  /* 0x0000ec0001177983 */ /* 0x0001680000300800 */
[----:B------:R0:W5:Y:S01]  /*112b0*/  LDL.LU R22, [R1+0xe8] ;  /* 0x0000e80001167983 */ /* 0x0001620000300800 */
        /* <DEDUP_REMOVED lines=44> */
[----:B------:R-:W-:-:S10]  /*11580*/  WARPGROUP.ARRIVE ;  /* 0x00000000000079c5 */ /* 0x000fd40000000000 */
        /* <DEDUP_REMOVED lines=9> */
[----:B------:R-:W-:Y:S01]  /*11620*/  R2UR UR30, R153 ;  /* 0x00000000991e72ca */ /* 0x000fe200000e0000 */
[----:B------:R0:W5:Y:S01]  /*11630*/  LDL.LU R19, [R1+0xe4] ;  /* 0x0000e40001137983 */ /* 0x0001620000300800 */
[----:B------:R-:W-:Y:S02]  /*11640*/  R2UR UR28, R6 ;  /* 0x00000000061c72ca */ /* 0x000fe400000e0000 */
[----:B------:R-:W-:Y:S01]  /*11650*/  R2UR UR29, R7 ;  /* 0x00000000071d72ca */ /* 0x000fe200000e0000 */
        /* <DEDUP_REMOVED lines=8> */
[----:B------:R-:W-:Y:S01]  /*116e0*/  R2UR UR38, R149 ;  /* 0x00000000952672ca */ /* 0x000fe200000e0000 */
[----:B------:R0:W5:Y:S01]  /*116f0*/  LDL.LU R0, [R1+0xd4] ;  /* 0x0000d40001007983 */ /* 0x0001620000300800 */
        /* <DEDUP_REMOVED lines=8> */
[----:B------:R-:W-:Y:S02]  /*11780*/  WARPGROUP.DEPBAR.LE gsb0, 0x0 ;  /* 0x00008000000079c5 */ /* 0x000fe40000010000 */
[----:B------:R-:W-:-:S10]  /*11790*/  WARPGROUP.ARRIVE ;  /* 0x00000000000079c5 */ /* 0x000fd40000000000 */
        /* <DEDUP_REMOVED lines=84> */
[----:B------:R-:W-:Y:S02]  /*11ce0*/  MOV R15, 0x80000020 ;  /* 0x80000020000f7802 */ /* 0x000fe40000000f00 */
        /* <DEDUP_REMOVED lines=24> */
[----:B------:R-:W-:Y:S03]  /*11e70*/  HGMMA.64x16x16.F32 R72, gdesc[UR32], R72, gsb0 ;  /* 0x00200000204879f0 */ /* 0x000fe60008000848 */
[----:B------:R-:W-:Y:S02]  /*11e80*/  WARPGROUP.DEPBAR.LE gsb0, 0x0 ;  /* 0x00008000000079c5 */ /* 0x000fe40000010000 */
[----:B0-----:R-:W-:Y:S05]  /*11e90*/  @P2 BRA `(.L_x_10438) ;  /* 0x0000000000282947 */ /* 0x001fea0003800000 */
[----:B------:R-:W-:Y:S05]  /*11ea0*/  @!P0 BRA `(.L_x_10439) ;  /* 0x0000000000048947 */ /* 0x000fea0003800000 */
[----:B------:R-:W-:Y:S01]  /*11eb0*/  BPT.TRAP 0x1 ;  /* 0x000000040000795c */ /* 0x000fe20000300000 */
.L_x_10439:
[----:B------:R-:W-:Y:S01]  /*11ec0*/  SHF.L.U32 R14, R157, 0x1f, RZ ;  /* 0x0000001f9d0e7819 */ /* 0x000fe200000006ff */
[----:B-----5:R-:W-:-:S04]  /*11ed0*/  IMAD R15, R0, 0x8, R16 ;  /* 0x00000008000f7824 */ /* 0x020fc800078e0210 */
[----:B------:R0:W1:Y:S01]  /*11ee0*/  SYNCS.PHASECHK.TRANS64.TRYWAIT P2, [R15+URZ+0x31c50], R14 ;  /* 0x031c500e0f0075a7 */ /* 0x000062000804017f */
[----:B------:R-:W-:Y:S05]  /*11ef0*/  @!P0 BRA `(.L_x_10440) ;  /* 0x0000000000048947 */ /* 0x000fea0003800000 */
[----:B------:R-:W-:Y:S01]  /*11f00*/  BPT.TRAP 0x1 ;  /* 0x000000040000795c */ /* 0x000fe20000300000 */
.L_x_10440:
[----:B-1----:R-:W-:Y:S05]  /*11f10*/  @P2 BRA `(.L_x_10438) ;  /* 0x0000000000082947 */ /* 0x002fea0003800000 */
[----:B------:R-:W1:Y:S02]  /*11f20*/  SYNCS.PHASECHK.TRANS64.TRYWAIT P2, [R15+URZ+0x31c50], R14 ;  /* 0x031c500e0f0075a7 */ /* 0x000e64000804017f */
[----:B-1----:R-:W-:Y:S05]  /*11f30*/  @!P2 BRA `(.L_x_10441) ;  /* 0x000000d000e8a947 */ /* 0x002fea0003800000 */
.L_x_10438:
[----:B------:R-:W-:Y:S05]  /*11f40*/  WARPSYNC.ALL ;  /* 0x0000000000007948 */ /* 0x000fea0003800000 */
[----:B------:R-:W-:Y:S01]  /*11f50*/  ULDC UR4, c[0x0][0x9d8] ;  /* 0x0002760000047ab9 */ /* 0x000fe20000000800 */
[----:B------:R2:W-:Y:S01]  /*11f60*/  STL [R1+0xd4], R2 ;  /* 0x0000d40201007387 */ /* 0x0005e20000100800 */
        /* <DEDUP_REMOVED lines=23> */
[----:B01----:R-:W-:Y:S01]  /*120e0*/  FMNMX.FTZ R14, R153, R156, !PT ;  /* 0x0000009c990e7209 */ /* 0x003fe20007810000 */
[----:B------:R-:W-:Y:S01]  /*120f0*/  FMUL.FTZ R113, R88, UR4 ;  /* 0x0000000458717c20 */ /* 0x000fe20008410000 */
[----:B------:R-:W-:Y:S01]  /*12100*/  FMUL.FTZ R116, R89, UR4 ;  /* 0x0000000459747c20 */ /* 0x000fe20008410000 */
[----:B------:R-:W-:Y:S01]  /*12110*/  FMUL.FTZ R92, R92, UR4 ;  /* 0x000000045c5c7c20 */ /* 0x000fe20008410000 */
[----:B------:R-:W-:Y:S01]  /*12120*/  FMUL.FTZ R140, R80, UR4 ;  /* 0x00000004508c7c20 */ /* 0x000fe20008410000 */
[----:B------:R-:W-:Y:S01]  /*12130*/  FMUL.FTZ R148, R81, UR4 ;  /* 0x0000000451947c20 */ /* 0x000fe20008410000 */
[----:B------:R-:W-:Y:S01]  /*12140*/  FMUL.FTZ R147, R84, UR4 ;  /* 0x0000000454937c20 */ /* 0x000fe20008410000 */
[----:B--2---:R0:W1:Y:S01]  /*12150*/  MUFU.TANH R2, R138 ;  /* 0x0000008a00027308 */ /* 0x0040620000002400 */
        /* <DEDUP_REMOVED lines=8> */
[----:B0-----:R-:W-:Y:S01]  /*121e0*/  FMUL.FTZ R138, R128, UR4 ;  /* 0x00000004808a7c20 */ /* 0x001fe20008410000 */
[----:B----4-:R-:W-:Y:S01]  /*121f0*/  FMNMX.FTZ R14, R144, R14, !PT ;  /* 0x0000000e900e7209 */ /* 0x010fe20007810000 */
[----:B------:R-:W-:Y:S01]  /*12200*/  FMUL.FTZ R128, R120, UR4 ;  /* 0x0000000478807c20 */ /* 0x000fe20008410000 */
[----:B------:R-:W-:Y:S01]  /*12210*/  FMUL.FTZ R120, R124, UR4 ;  /* 0x000000047c787c20 */ /* 0x000fe20008410000 */
[----:B------:R-:W-:Y:S01]  /*12220*/  FMUL.FTZ R124, R112, UR4 ;  /* 0x00000004707c7c20 */ /* 0x000fe20008410000 */
[----:B------:R-:W-:Y:S01]  /*12230*/  FMUL.FTZ R112, R117, UR4 ;  /* 0x0000000475707c20 */ /* 0x000fe20008410000 */
[----:B------:R-:W-:Y:S01]  /*12240*/  FMUL.FTZ R117, R93, UR4 ;  /* 0x000000045d757c20 */ /* 0x000fe20008410000 */
[----:B------:R-:W0:Y:S01]  /*12250*/  MUFU.TANH R138, R138 ;  /* 0x0000008a008a7308 */ /* 0x000e220000002400 */
[----:B------:R-:W-:Y:S01]  /*12260*/  ULDC UR5, c[0x0][0x988] ;  /* 0x0002620000057ab9 */ /* 0x000fe20000000800 */
[----:B------:R-:W-:Y:S01]  /*12270*/  FMUL.FTZ R134, R134, UR4 ;  /* 0x0000000486867c20 */ /* 0x000fe20008410000 */
[----:B------:R-:W-:Y:S01]  /*12280*/  FMUL.FTZ R114, R114, UR4 ;  /* 0x0000000472727c20 */ /* 0x000fe20008410000 */
[----:B------:R-:W-:Y:S01]  /*12290*/  FMUL.FTZ R157, R115, UR4 ;  /* 0x00000004739d7c20 */ /* 0x000fe20008410000 */
[----:B-1----:R-:W-:Y:S01]  /*122a0*/  STL [R1+0x34], R2 ;  /* 0x0000340201007387 */ /* 0x002fe20000100800 */
        /* <DEDUP_REMOVED lines=13> */
[----:B------:R-:W-:-:S05]  /*12380*/  FMUL.FTZ R131, R131, UR4 ;  /* 0x0000000483837c20 */ /* 0x000fca0008410000 */
        /* <DEDUP_REMOVED lines=58> */
[----:B------:R-:W-:Y:S01]  /*12730*/  MUFU.TANH R80, R123 ;  /* 0x0000007b00507308 */ /* 0x000fe20000002400 */
[----:B0-----:R-:W-:-:S07]  /*12740*/  FMNMX.FTZ R14, R150, R14, !PT ;  /* 0x0000000e960e7209 */ /* 0x001fce0007810000 */
[----:B------:R0:W2:Y:S01]  /*12750*/  MUFU.TANH R72, R134 ;  /* 0x0000008600487308 */ /* 0x0000a20000002400 */
[----:B-1----:R-:W-:-:S05]  /*12760*/  FMNMX.FTZ R14, R151, R14, !PT ;  /* 0x0000000e970e7209 */ /* 0x002fca0007810000 */
[----:B------:R-:W1:Y:S02]  /*12770*/  SHFL.BFLY PT, R15, R14, 0x2, 0x1f ;  /* 0x0c401f000e0f7f89 */ /* 0x000e6400000e0000 */
[----:B------:R-:W-:Y:S08]  /*12780*/  MUFU.TANH R88, R114 ;  /* 0x0000007200587308 */ /* 0x000ff00000002400 */
[----:B------:R-:W3:Y:S08]  /*12790*/  MUFU.TANH R73, R142 ;  /* 0x0000008e00497308 */ /* 0x000ef00000002400 */
[----:B------:R-:W4:Y:S01]  /*127a0*/  MUFU.TANH R93, R126 ;  /* 0x0000007e005d7308 */ /* 0x000f220000002400 */
[----:B-1----:R-:W-:-:S07]  /*127b0*/  FMNMX.FTZ R14, R14, R15, !PT ;  /* 0x0000000f0e0e7209 */ /* 0x002fce0007810000 */
[----:B------:R-:W-:Y:S01]  /*127c0*/  MUFU.TANH R89, R127 ;  /* 0x0000007f00597308 */ /* 0x000fe20000002400 */
[----:B------:R-:W1:Y:S07]  /*127d0*/  SHFL.BFLY PT, R15, R14, 0x1, 0x1f ;  /* 0x0c201f000e0f7f89 */ /* 0x000e6e00000e0000 */
[----:B------:R-:W-:Y:S08]  /*127e0*/  MUFU.TANH R85, R122 ;  /* 0x0000007a00557308 */ /* 0x000ff00000002400 */
[----:B------:R2:W-:Y:S08]  /*127f0*/  MUFU.TANH R84, R135 ;  /* 0x0000008700547308 */ /* 0x0005f00000002400 */
[----:B------:R-:W4:Y:S01]  /*12800*/  MUFU.TANH R81, R143 ;  /* 0x0000008f00517308 */ /* 0x000f220000002400 */
[----:B-1----:R-:W-:Y:S01]  /*12810*/  FMNMX.FTZ R14, R14, R15, !PT ;  /* 0x0000000f0e0e7209 */ /* 0x002fe20007810000 */
[----:B------:R-:W-:-:S04]  /*12820*/  IMAD.U32 R15, RZ, RZ, UR5 ;  /* 0x00000005ff0f7e24 */ /* 0x000fc8000f8e00ff */
[CC--:B0-----:R-:W-:Y:S01]  /*12830*/  FMUL.FTZ R134, R14.reuse, R15.reuse ;  /* 0x0000000f0e867220 */ /* 0x0c1fe20000410000 */
[----:B------:R-:W-:Y:S01]  /*12840*/  FADD.FTZ R133, -R14, R156 ;  /* 0x0000009c0e857221 */ /* 0x000fe20000010100 */
[----:B--2---:R-:W-:Y:S01]  /*12850*/  IMAD.MOV.U32 R135, RZ, RZ, R72 ;  /* 0x000000ffff877224 */ /* 0x004fe200078e0048 */
[----:B------:R0:W-:Y:S01]  /*12860*/  MUFU.TANH R156, R118 ;  /* 0x00000076009c7308 */ /* 0x0001e20000002400 */
[-CC-:B------:R-:W-:Y:S01]  /*12870*/  FFMA.FTZ R115, R152, R15.reuse, -R134.reuse ;  /* 0x0000000f98737223 */ /* 0x180fe20000010886 */
[-C--:B------:R-:W-:Y:S01]  /*12880*/  FFMA.FTZ R114, R153, R15.reuse, -R134 ;  /* 0x0000000f99727223 */ /* 0x080fe20000010886 */
[----:B------:R-:W-:Y:S01]  /*12890*/  IMAD.MOV.U32 R152, RZ, RZ, R80 ;  /* 0x000000ffff987224 */ /* 0x000fe200078e0050 */
[----:B------:R-:W2:Y:S01]  /*128a0*/  LDL.LU R153, [R1+0x38] ;  /* 0x0000380001997983 */ /* 0x000ea20000300800 */
[-CC-:B------:R-:W-:Y:S01]  /*128b0*/  FFMA.FTZ R80, R105, R15.reuse, -R134.reuse ;  /* 0x0000000f69507223 */ /* 0x180fe20000010886 */
[-CC-:B------:R-:W-:Y:S01]  /*128c0*/  FFMA.FTZ R77, R109, R15.reuse, -R134.reuse ;  /* 0x0000000f6d4d7223 */ /* 0x180fe20000010886 */
[-C--:B------:R-:W-:Y:S01]  /*128d0*/  FMUL.FTZ R133, R133, R15.reuse ;  /* 0x0000000f85857220 */ /* 0x080fe20000410000 */
[----:B------:R-:W2:Y:S01]  /*128e0*/  LDL.LU R105, [R1+0x34] ;  /* 0x0000340001697983 */ /* 0x000ea20000300800 */
[----:B------:R-:W-:Y:S03]  /*128f0*/  MUFU.TANH R2, R139 ;  /* 0x0000008b00027308 */ /* 0x000fe60000002400 */
[----:B------:R-:W2:Y:S01]  /*12900*/  LDL.LU R109, [R1+0x3c] ;  /* 0x00003c00016d7983 */ /* 0x000ea20000300800 */
[----:B------:R-:W-:Y:S01]  /*12910*/  FFMA.FTZ R127, R121, R15, -R134 ;  /* 0x0000000f797f7223 */ /* 0x000fe20000010886 */
[----:B---3--:R-:W-:-:S02]  /*12920*/  IMAD.MOV.U32 R121, RZ, RZ, R73 ;  /* 0x000000ffff797224 */ /* 0x008fc400078e0049 */
[-CC-:B------:R-:W-:Y:S01]  /*12930*/  FFMA.FTZ R123, R20, R15.reuse, -R134.reuse ;  /* 0x0000000f147b7223 */ /* 0x180fe20000010886 */
[-CC-:B------:R-:W-:Y:S01]  /*12940*/  FFMA.FTZ R73, R104, R15.reuse, -R134.reuse ;  /* 0x0000000f68497223 */ /* 0x180fe20000010886 */
[----:B------:R-:W-:Y:S01]  /*12950*/  MUFU.EX2 R20, R133 ;  /* 0x0000008500147308 */ /* 0x000fe20000000800 */
[-CC-:B------:R-:W-:Y:S01]  /*12960*/  FFMA.FTZ R126, R120, R15.reuse, -R134.reuse ;  /* 0x0000000f787e7223 */ /* 0x180fe20000010886 */
[----:B----4-:R-:W-:Y:S02]  /*12970*/  IMAD.MOV.U32 R120, RZ, RZ, R93 ;  /* 0x000000ffff787224 */ /* 0x010fe400078e005d */
[-CC-:B------:R-:W-:Y:S01]  /*12980*/  FFMA.FTZ R93, R100, R15.reuse, -R134.reuse ;  /* 0x0000000f645d7223 */ /* 0x180fe20000010886 */
[----:B0-----:R-:W-:-:S03]  /*12990*/  FFMA.FTZ R118, R144, R15, -R134 ;  /* 0x0000000f90767223 */ /* 0x001fc60000010886 */
[----:B------:R-:W-:Y:S01]  /*129a0*/  MUFU.EX2 R104, R114 ;  /* 0x0000007200687308 */ /* 0x000fe20000000800 */
[----:B------:R-:W-:-:S07]  /*129b0*/  FFMA.FTZ R122, R141, R15, -R134 ;  /* 0x0000000f8d7a7223 */ /* 0x000fce0000010886 */
[----:B------:R0:W-:Y:S01]  /*129c0*/  MUFU.EX2 R100, R115 ;  /* 0x0000007300647308 */ /* 0x0001e20000000800 */
[----:B------:R-:W-:-:S07]  /*129d0*/  FFMA.FTZ R72, R97, R15, -R134 ;  /* 0x0000000f61487223 */ /* 0x000fce0000010886 */
[----:B------:R1:W3:Y:S01]  /*129e0*/  MUFU.TANH R139, R130 ;  /* 0x00000082008b7308 */ /* 0x0002e20000002400 */
[----:B0-----:R-:W-:-:S07]  /*129f0*/  FMUL.FTZ R115, R106, UR4 ;  /* 0x000000046a737c20 */ /* 0x001fce0008410000 */
[----:B------:R-:W0:Y:S08]  /*12a00*/  MUFU.EX2 R106, R118 ;  /* 0x00000076006a7308 */ /* 0x000e300000000800 */
[----:B------:R-:W4:Y:S01]  /*12a10*/  MUFU.EX2 R122, R122 ;  /* 0x0000007a007a7308 */ /* 0x000f220000000800 */
[----:B-1----:R-:W-:Y:S01]  /*12a20*/  FFMA.FTZ R130, R136, R15, -R134 ;  /* 0x0000000f88827223 */ /* 0x002fe20000010886 */
[----:B------:R-:W-:-:S06]  /*12a30*/  IMAD.MOV.U32 R136, RZ, RZ, R81 ;  /* 0x000000ffff887224 */ /* 0x000fcc00078e0051 */
[----:B------:R1:W4:Y:S01]  /*12a40*/  MUFU.TANH R143, R131 ;  /* 0x00000083008f7308 */ /* 0x0003220000002400 */
[-C--:B------:R-:W-:Y:S01]  /*12a50*/  FFMA.FTZ R81, R112, R15.reuse, -R134 ;  /* 0x0000000f70517223 */ /* 0x080fe20000010886 */
[----:B------:R-:W-:Y:S02]  /*12a60*/  IMAD.MOV.U32 R112, RZ, RZ, R88 ;  /* 0x000000ffff707224 */ /* 0x000fe400078e0058 */
[-CC-:B------:R-:W-:Y:S01]  /*12a70*/  FFMA.FTZ R88, R108, R15.reuse, -R134.reuse ;  /* 0x0000000f6c587223 */ /* 0x180fe20000010886 */
[----:B------:R-:W-:Y:S02]  /*12a80*/  IMAD.MOV.U32 R108, RZ, RZ, R89 ;  /* 0x000000ffff6c7224 */ /* 0x000fe400078e0059 */
[-C--:B------:R-:W-:Y:S02]  /*12a90*/  FFMA.FTZ R89, R113, R15.reuse, -R134 ;  /* 0x0000000f71597223 */ /* 0x080fe40000010886 */
[----:B------:R-:W-:Y:S02]  /*12aa0*/  IMAD.MOV.U32 R113, RZ, RZ, R108 ;  /* 0x000000ffff717224 */ /* 0x000fe400078e006c */
[----:B-1----:R-:W-:Y:S01]  /*12ab0*/  FFMA.FTZ R131, R137, R15, -R134 ;  /* 0x0000000f89837223 */ /* 0x002fe20000010886 */
[----:B------:R-:W-:Y:S01]  /*12ac0*/  FMUL.FTZ R108, R102, UR4 ;  /* 0x00000004666c7c20 */ /* 0x000fe20008410000 */
[----:B------:R-:W-:Y:S01]  /*12ad0*/  IMAD.MOV.U32 R137, RZ, RZ, R84 ;  /* 0x000000ffff897224 */ /* 0x000fe200078e0054 */
[----:B------:R-:W1:Y:S01]  /*12ae0*/  MUFU.TANH R157, R157 ;  /* 0x0000009d009d7308 */ /* 0x000e620000002400 */
[----:B------:R-:W-:-:S02]  /*12af0*/  IMAD.MOV.U32 R102, RZ, RZ, R135 ;  /* 0x000000ffff667224 */ /* 0x000fc400078e0087 */
[----:B------:R-:W-:Y:S01]  /*12b00*/  FMUL.FTZ R114, R119, UR4 ;  /* 0x0000000477727c20 */ /* 0x000fe20008410000 */
[-CC-:B------:R-:W-:Y:S01]  /*12b10*/  FFMA.FTZ R132, R138, R15.reuse, -R134.reuse ;  /* 0x0000000f8a847223 */ /* 0x180fe20000010886 */
[----:B------:R-:W-:Y:S01]  /*12b20*/  FMUL.FTZ R119, R98, UR4 ;  /* 0x0000000462777c20 */ /* 0x000fe20008410000 */
[----:B------:R-:W-:Y:S02]  /*12b30*/  IMAD.MOV.U32 R138, RZ, RZ, R85 ;  /* 0x000000ffff8a7224 */ /* 0x000fe400078e0055 */
[-CC-:B------:R-:W-:Y:S01]  /*12b40*/  FFMA.FTZ R76, R21, R15.reuse, -R134.reuse ;  /* 0x0000000f154c7223 */ /* 0x180fe20000010886 */
[----:B------:R-:W-:Y:S02]  /*12b50*/  IMAD.MOV.U32 R98, RZ, RZ, R137 ;  /* 0x000000ffff627224 */ /* 0x000fe400078e0089 */
[-C--:B------:R-:W-:Y:S01]  /*12b60*/  FFMA.FTZ R21, R101, R15.reuse, -R134 ;  /* 0x0000000f65157223 */ /* 0x080fe20000010886 */
[----:B------:R-:W-:Y:S02]  /*12b70*/  IMAD.MOV.U32 R101, RZ, RZ, R120 ;  /* 0x000000ffff657224 */ /* 0x000fe400078e0078 */
[----:B------:R-:W-:Y:S01]  /*12b80*/  FMUL.FTZ R120, R99, UR4 ;  /* 0x0000000463787c20 */ /* 0x000fe20008410000 */
[----:B------:R-:W-:Y:S01]  /*12b90*/  IMAD.MOV.U32 R99, RZ, RZ, R138 ;  /* 0x000000ffff637224 */ /* 0x000fe200078e008a */
[----:B------:R-:W1:Y:S01]  /*12ba0*/  MUFU.TANH R114, R114 ;  /* 0x0000007200727308 */ /* 0x000e620000002400 */
[-CC-:B------:R-:W-:Y:S01]  /*12bb0*/  FFMA.FTZ R85, R116, R15.reuse, -R134.reuse ;  /* 0x0000000f74557223 */ /* 0x180fe20000010886 */
[----:B------:R-:W-:Y:S01]  /*12bc0*/  FMUL.FTZ R116, R107, UR4 ;  /* 0x000000046b747c20 */ /* 0x000fe20008410000 */
[----:B------:R-:W-:Y:S01]  /*12bd0*/  FFMA.FTZ R84, R117, R15, -R134 ;  /* 0x0000000f75547223 */ /* 0x000fe20000010886 */
[----:B------:R-:W-:-:S04]  /*12be0*/  FMUL.FTZ R117, R110, UR4 ;  /* 0x000000046e757c20 */ /* 0x000fc80008410000 */
[----:B------:R-:W1:Y:S01]  /*12bf0*/  MUFU.TANH R115, R115 ;  /* 0x0000007300737308 */ /* 0x000e620000002400 */
[----:B------:R-:W-:-:S07]  /*12c00*/  FMUL.FTZ R118, R111, UR4 ;  /* 0x000000046f767c20 */ /* 0x000fce0008410000 */
[----:B------:R-:W1:Y:S08]  /*12c10*/  MUFU.TANH R116, R116 ;  /* 0x0000007400747308 */ /* 0x000e700000002400 */
[----:B------:R-:W1:Y:S08]  /*12c20*/  MUFU.TANH R117, R117 ;  /* 0x0000007500757308 */ /* 0x000e700000002400 */
[----:B------:R-:W1:Y:S08]  /*12c30*/  MUFU.TANH R118, R118 ;  /* 0x0000007600767308 */ /* 0x000e700000002400 */
[----:B------:R-:W1:Y:S01]  /*12c40*/  MUFU.TANH R119, R119 ;  /* 0x0000007700777308 */ /* 0x000e620000002400 */
[----:B------:R-:W-:-:S07]  /*12c50*/  FMUL.FTZ R110, R90, UR4 ;  /* 0x000000045a6e7c20 */ /* 0x000fce0008410000 */
[----:B------:R-:W1:Y:S01]  /*12c60*/  MUFU.TANH R120, R120 ;  /* 0x0000007800787308 */ /* 0x000e620000002400 */
[----:B------:R-:W-:-:S07]  /*12c70*/  FMUL.FTZ R111, R91, UR4 ;  /* 0x000000045b6f7c20 */ /* 0x000fce0008410000 */
[----:B------:R-:W1:Y:S01]  /*12c80*/  MUFU.TANH R108, R108 ;  /* 0x0000006c006c7308 */ /* 0x000e620000002400 */
[----:B------:R-:W-:Y:S01]  /*12c90*/  FMUL.FTZ R133, R94, UR4 ;  /* 0x000000045e857c20 */ /* 0x000fe20008410000 */
[-CC-:B------:R-:W-:Y:S01]  /*12ca0*/  FFMA.FTZ R129, R129, R15.reuse, -R134.reuse ;  /* 0x0000000f81817223 */ /* 0x180fe20000010886 */
[----:B------:R-:W-:-:S05]  /*12cb0*/  FFMA.FTZ R128, R128, R15, -R134 ;  /* 0x0000000f80807223 */ /* 0x000fca0000010886 */
        /* <DEDUP_REMOVED lines=13> */
[----:B------:R-:W-:Y:S01]  /*12d90*/  FFMA.FTZ R151, R151, R15, -R134 ;  /* 0x0000000f97977223 */ /* 0x000fe20000010886 */
[----:B------:R-:W-:-:S02]  /*12da0*/  FMUL.FTZ R134, R95, UR4 ;  /* 0x000000045f867c20 */ /* 0x000fc40008410000 */
[----:B------:R-:W-:Y:S01]  /*12db0*/  MUFU.TANH R133, R133 ;  /* 0x0000008500857308 */ /* 0x000fe20000002400 */
[----:B------:R-:W-:Y:S01]  /*12dc0*/  FMUL.FTZ R135, R82, UR4 ;  /* 0x0000000452877c20 */ /* 0x000fe20008410000 */
[----:B------:R-:W-:-:S06]  /*12dd0*/  FMUL.FTZ R137, R86, UR4 ;  /* 0x0000000456897c20 */ /* 0x000fcc0008410000 */
[----:B------:R-:W-:Y:S01]  /*12de0*/  MUFU.TANH R134, R134 ;  /* 0x0000008600867308 */ /* 0x000fe20000002400 */
[----:B---3--:R-:W-:-:S07]  /*12df0*/  IMAD.MOV.U32 R90, RZ, RZ, R139 ;  /* 0x000000ffff5a7224 */ /* 0x008fce00078e008b */
[----:B------:R-:W-:Y:S01]  /*12e00*/  MUFU.TANH R135, R135 ;  /* 0x0000008700877308 */ /* 0x000fe20000002400 */
[----:B------:R-:W-:-:S07]  /*12e10*/  FMUL.FTZ R145, R75, UR4 ;  /* 0x000000044b917c20 */ /* 0x000fce0008410000 */
[----:B------:R-:W-:Y:S01]  /*12e20*/  MUFU.TANH R137, R137 ;  /* 0x0000008900897308 */ /* 0x000fe20000002400 */
[----:B--2---:R-:W-:-:S04]  /*12e30*/  FFMA.FTZ R97, R20, R109, R104 ;  /* 0x0000006d14617223 */ /* 0x004fc80000010068 */
[C---:B------:R-:W-:Y:S01]  /*12e40*/  FADD.FTZ R97, R100.reuse, R97 ;  /* 0x0000006164617221 */ /* 0x040fe20000010000 */
[----:B------:R-:W-:-:S03]  /*12e50*/  F2FP.F16.F32.PACK_AB R104, R100, R104 ;  /* 0x000000686468723e */ /* 0x000fc600000000ff */
[----:B0-----:R-:W-:Y:S01]  /*12e60*/  FADD.FTZ R97, R106, R97 ;  /* 0x000000616a617221 */ /* 0x001fe20000010000 */
[----:B------:R-:W-:-:S03]  /*12e70*/  IMAD.MOV.U32 R100, RZ, RZ, R152 ;  /* 0x000000ffff647224 */ /* 0x000fc600078e0098 */
[----:B----4-:R-:W-:Y:S01]  /*12e80*/  FADD.FTZ R152, R122, R97 ;  /* 0x000000617a987221 */ /* 0x010fe20000010000 */
[----:B------:R-:W-:-:S04]  /*12e90*/  FMNMX.FTZ R97, R105, R153, !PT ;  /* 0x0000009969617209 */ /* 0x000fc80007810000 */
[----:B------:R-:W-:Y:S02]  /*12ea0*/  FMNMX.FTZ R97, R2, R97, !PT ;  /* 0x0000006102617209 */ /* 0x000fe40007810000 */
[----:B------:R-:W-:Y:S02]  /*12eb0*/  F2FP.F16.F32.PACK_AB R106, R122, R106 ;  /* 0x0000006a7a6a723e */ /* 0x000fe400000000ff */
[----:B------:R-:W-:Y:S02]  /*12ec0*/  MOV R122, R136 ;  /* 0x00000088007a7202 */ /* 0x000fe40000000f00 */
        /* <DEDUP_REMOVED lines=14> */
[----:B------:R-:W-:Y:S01]  /*12fb0*/  FMNMX.FTZ R97, R115, R97, !PT ;  /* 0x0000006173617209 */ /* 0x000fe20007810000 */
[----:B------:R-:W-:-:S03]  /*12fc0*/  FMUL.FTZ R109, R103, UR4 ;  /* 0x00000004676d7c20 */ /* 0x000fc60008410000 */
[----:B------:R-:W-:-:S04]  /*12fd0*/  FMNMX.FTZ R97, R116, R97, !PT ;  /* 0x0000006174617209 */ /* 0x000fc80007810000 */
[----:B------:R-:W-:Y:S01]  /*12fe0*/  FMNMX.FTZ R97, R117, R97, !PT ;  /* 0x0000006175617209 */ /* 0x000fe20007810000 */
[----:B------:R-:W0:Y:S03]  /*12ff0*/  MUFU.TANH R109, R109 ;  /* 0x0000006d006d7308 */ /* 0x000e260000002400 */
[----:B------:R-:W-:-:S04]  /*13000*/  FMNMX.FTZ R97, R118, R97, !PT ;  /* 0x0000006176617209 */ /* 0x000fc80007810000 */
[----:B------:R-:W-:-:S04]  /*13010*/  FMNMX.FTZ R97, R119, R97, !PT ;  /* 0x0000006177617209 */ /* 0x000fc80007810000 */
[----:B------:R-:W-:-:S04]  /*13020*/  FMNMX.FTZ R97, R120, R97, !PT ;  /* 0x0000006178617209 */ /* 0x000fc80007810000 */
[----:B------:R-:W-:Y:S01]  /*13030*/  FMNMX.FTZ R97, R108, R97, !PT ;  /* 0x000000616c617209 */ /* 0x000fe20007810000 */
[----:B------:R-:W-:-:S03]  /*13040*/  FMUL.FTZ R136, R83, UR4 ;  /* 0x0000000453887c20 */ /* 0x000fc60008410000 */
[----:B0-----:R-:W-:-:S04]  /*13050*/  FMNMX.FTZ R97, R109, R97, !PT ;  /* 0x000000616d617209 */ /* 0x001fc80007810000 */
[----:B------:R-:W-:Y:S01]  /*13060*/  FMNMX.FTZ R97, R110, R97, !PT ;  /* 0x000000616e617209 */ /* 0x000fe20007810000 */
[----:B------:R-:W0:Y:S01]  /*13070*/  MUFU.TANH R136, R136 ;  /* 0x0000008800887308 */ /* 0x000e220000002400 */
[----:B------:R-:W-:Y:S02]  /*13080*/  FMUL.FTZ R139, R87, UR4 ;  /* 0x00000004578b7c20 */ /* 0x000fe40008410000 */
[----:B------:R-:W-:Y:S01]  /*13090*/  FMNMX.FTZ R97, R111, R97, !PT ;  /* 0x000000616f617209 */ /* 0x000fe20007810000 */
[----:B------:R-:W-:Y:S02]  /*130a0*/  IMAD.MOV.U32 R103, RZ, RZ, R143 ;  /* 0x000000ffff677224 */ /* 0x000fe400078e008f */
[----:B------:R-:W-:Y:S01]  /*130b0*/  FMUL.FTZ R143, R74, UR4 ;  /* 0x000000044a8f7c20 */ /* 0x000fe20008410000 */
[----:B------:R-:W-:Y:S01]  /*130c0*/  FMNMX.FTZ R97, R133, R97, !PT ;  /* 0x0000006185617209 */ /* 0x000fe20007810000 */
[----:B------:R-:W1:Y:S03]  /*130d0*/  MUFU.TANH R139, R139 ;  /* 0x0000008b008b7308 */ /* 0x000e660000002400 */
[----:B------:R-:W-:Y:S01]  /*130e0*/  FMNMX.FTZ R97, R134, R97, !PT ;  /* 0x0000006186617209 */ /* 0x000fe20007810000 */
[----:B------:R-:W-:-:S03]  /*130f0*/  FMUL.FTZ R147, R78, UR4 ;  /* 0x000000044e937c20 */ /* 0x000fc60008410000 */
[----:B------:R-:W-:Y:S01]  /*13100*/  FMNMX.FTZ R97, R135, R97, !PT ;  /* 0x0000006187617209 */ /* 0x000fe20007810000 */
[----:B------:R-:W2:Y:S01]  /*13110*/  MUFU.TANH R143, R143 ;  /* 0x0000008f008f7308 */ /* 0x000ea20000002400 */
[----:B------:R-:W-:Y:S02]  /*13120*/  FMUL.FTZ R148, R79, UR4 ;  /* 0x000000044f947c20 */ /* 0x000fe40008410000 */
[----:B0-----:R-:W-:-:S05]  /*13130*/  FMNMX.FTZ R97, R136, R97, !PT ;  /* 0x0000006188617209 */ /* 0x001fca0007810000 */
[----:B------:R-:W0:Y:S01]  /*13140*/  MUFU.TANH R145, R145 ;  /* 0x0000009100917308 */ /* 0x000e220000002400 */
[----:B------:R-:W-:-:S07]  /*13150*/  FMNMX.FTZ R97, R137, R97, !PT ;  /* 0x0000006189617209 */ /* 0x000fce0007810000 */
[----:B------:R-:W3:Y:S01]  /*13160*/  MUFU.TANH R147, R147 ;  /* 0x0000009300937308 */ /* 0x000ee20000002400 */
[----:B-1----:R-:W-:-:S07]  /*13170*/  FMNMX.FTZ R97, R139, R97, !PT ;  /* 0x000000618b617209 */ /* 0x002fce0007810000 */
[----:B------:R-:W1:Y:S01]  /*13180*/  MUFU.TANH R148, R148 ;  /* 0x0000009400947308 */ /* 0x000e620000002400 */
[----:B--2---:R-:W-:-:S04]  /*13190*/  FMNMX.FTZ R97, R143, R97, !PT ;  /* 0x000000618f617209 */ /* 0x004fc80007810000 */
[----:B0-----:R-:W-:-:S04]  /*131a0*/  FMNMX.FTZ R97, R145, R97, !PT ;  /* 0x0000006191617209 */ /* 0x001fc80007810000 */
[----:B---3--:R-:W-:-:S04]  /*131b0*/  FMNMX.FTZ R74, R147, R97, !PT ;  /* 0x00000061934a7209 */ /* 0x008fc80007810000 */
[----:B-1----:R-:W-:-:S05]  /*131c0*/  FMNMX.FTZ R74, R148, R74, !PT ;  /* 0x0000004a944a7209 */ /* 0x002fca0007810000 */
[----:B------:R-:W0:Y:S02]  /*131d0*/  SHFL.BFLY PT, R75, R74, 0x2, 0x1f ;  /* 0x0c401f004a4b7f89 */ /* 0x000e2400000e0000 */
[----:B0-----:R-:W-:-:S05]  /*131e0*/  FMNMX.FTZ R74, R74, R75, !PT ;  /* 0x0000004b4a4a7209 */ /* 0x001fca0007810000 */
[----:B------:R-:W0:Y:S02]  /*131f0*/  SHFL.BFLY PT, R75, R74, 0x1, 0x1f ;  /* 0x0c201f004a4b7f89 */ /* 0x000e2400000e0000 */
[----:B0-----:R-:W-:-:S05]  /*13200*/  FMNMX.FTZ R74, R74, R75, !PT ;  /* 0x0000004b4a4a7209 */ /* 0x001fca0007810000 */
[----:B------:R-:W-:-:S04]  /*13210*/  FMUL.FTZ R138, R74, R15 ;  /* 0x0000000f4a8a7220 */ /* 0x000fc80000410000 */
[-CC-:B------:R-:W-:Y:S01]  /*13220*/  FFMA.FTZ R107, R2, R15.reuse, -R138.reuse ;  /* 0x0000000f026b7223 */ /* 0x180fe2000001088a */
[-CC-:B------:R-:W-:Y:S01]  /*13230*/  FFMA.FTZ R82, R133, R15.reuse, -R138.reuse ;  /* 0x0000000f85527223 */ /* 0x180fe2000001088a */
[----:B------:R0:W5:Y:S04]  /*13240*/  LDL.LU R2, [R1+0xd4] ;  /* 0x0000d40001027983 */ /* 0x0001680000300800 */
[----:B------:R-:W2:Y:S01]  /*13250*/  LDL R133, [R1+0x80] ;  /* 0x0000800001857983 */ /* 0x000ea20000100800 */
[-CC-:B------:R-:W-:Y:S01]  /*13260*/  FFMA.FTZ R94, R90, R15.reuse, -R138.reuse ;  /* 0x0000000f5a5e7223 */ /* 0x180fe2000001088a */
[----:B------:R-:W-:Y:S01]  /*13270*/  FFMA.FTZ R90, R108, R15, -R138 ;  /* 0x0000000f6c5a7223 */ /* 0x000fe2000001088a */
[----:B-----5:R-:W-:-:S05]  /*13280*/  VIADD R108, R16, 0x200 ;  /* 0x00000200106c7836 */ /* 0x020fca0000000000 */
[----:B------:R-:W-:-:S04]  /*13290*/  SHF.R.U32.HI R108, RZ, 0x4, R108 ;  /* 0x00000004ff6c7819 */ /* 0x000fc8000001166c */
[----:B------:R-:W-:-:S04]  /*132a0*/  LOP3.LUT R108, R108, 0x3fff, RZ, 0xc0, !PT ;  /* 0x00003fff6c6c7812 */ /* 0x000fc800078ec0ff */
[----:B------:R-:W-:Y:S01]  /*132b0*/  LOP3.LUT R108, R108, 0x2400000, RZ, 0xfc, !PT ;  /* 0x024000006c6c7812 */ /* 0x000fe200078efcff */
[----:B------:R-:W-:-:S04]  /*132c0*/  FFMA.FTZ R87, R110, R15, -R138 ;  /* 0x0000000f6e577223 */ /* 0x000fc8000001088a */
[----:B------:R-:W-:-:S04]  /*132d0*/  IMAD R108, R0, 0x6c0, R108 ;  /* 0x000006c0006c7824 */ /* 0x000fc800078e026c */
[----:B------:R-:W-:-:S05]  /*132e0*/  VIADD R110, R108, 0x40 ;  /* 0x000000406c6e7836 */ /* 0x000fca0000000000 */
[----:B------:R-:W-:Y:S01]  /*132f0*/  R2UR UR10, R110 ;  /* 0x000000006e0a72ca */ /* 0x000fe200000e0000 */
        /* <DEDUP_REMOVED lines=8> */
[C---:B------:R-:W-:Y:S02]  /*13380*/  VIADD R110, R108.reuse, 0x180 ;  /* 0x000001806c6e7836 */ /* 0x040fe40000000000 */
[----:B------:R-:W-:Y:S01]  /*13390*/  FFMA.FTZ R91, R109, R15, -R138 ;  /* 0x0000000f6d5b7223 */ /* 0x000fe2000001088a */
[----:B------:R-:W-:Y:S01]  /*133a0*/  IMAD.MOV.U32 R109, RZ, RZ, -0x7fffffe0 ;  /* 0x80000020ff6d7424 */ /* 0x000fe200078e00ff */
[----:B------:R-:W-:Y:S02]  /*133b0*/  R2UR UR6, R108 ;  /* 0x000000006c0672ca */ /* 0x000fe400000e0000 */
[----:B------:R-:W-:Y:S01]  /*133c0*/  R2UR UR30, R110 ;  /* 0x000000006e1e72ca */ /* 0x000fe200000e0000 */
[C---:B------:R-:W-:Y:S02]  /*133d0*/  VIADD R110, R108.reuse, 0x1c0 ;  /* 0x000001c06c6e7836 */ /* 0x040fe40000000000 */
[----:B------:R-:W-:Y:S01]  /*133e0*/  VIADD R108, R108, 0x200 ;  /* 0x000002006c6c7836 */ /* 0x000fe20000000000 */
[----:B------:R-:W-:-:S02]  /*133f0*/  R2UR UR7, R109 ;  /* 0x000000006d0772ca */ /* 0x000fc400000e0000 */
[----:B------:R-:W-:Y:S01]  /*13400*/  R2UR UR39, R109 ;  /* 0x000000006d2772ca */ /* 0x000fe200000e0000 */
[----:B------:R-:W-:Y:S01]  /*13410*/  IMAD.MOV.U32 R109, RZ, RZ, -0x3ffffff0 ;  /* 0xc0000010ff6d7424 */ /* 0x000fe200078e00ff */
[----:B------:R-:W-:-:S04]  /*13420*/  R2UR UR38, R108 ;  /* 0x000000006c2672ca */ /* 0x000fc800000e0000 */
[----:B------:R-:W-:Y:S01]  /*13430*/  R2UR UR5, R109 ;  /* 0x000000006d0572ca */ /* 0x000fe200000e0000 */
[----:B------:R-:W-:Y:S01]  /*13440*/  WARPGROUP.ARRIVE ;  /* 0x00000000000079c5 */ /* 0x000fe20000000000 */
[----:B------:R-:W-:Y:S01]  /*13450*/  FFMA.FTZ R79, R111, R15, -R138 ;  /* 0x0000000f6f4f7223 */ /* 0x000fe2000001088a */
[----:B------:R-:W-:Y:S01]  /*13460*/  IMAD.MOV.U32 R111, RZ, RZ, -0x7fffffe0 ;  /* 0x80000020ff6f7424 */ /* 0x000fe200078e00ff */
[----:B------:R-:W-:-:S04]  /*13470*/  R2UR UR34, R110 ;  /* 0x000000006e2272ca */ /* 0x000fc800000e0000 */
[C---:B------:R-:W-:Y:S02]  /*13480*/  R2UR UR11, R111.reuse ;  /* 0x000000006f0b72ca */ /* 0x040fe400000e0000 */
[C---:B------:R-:W-:Y:S02]  /*13490*/  R2UR UR15, R111.reuse ;  /* 0x000000006f0f72ca */ /* 0x040fe400000e0000 */
[C---:B------:R-:W-:Y:S02]  /*134a0*/  R2UR UR19, R111.reuse ;  /* 0x000000006f1372ca */ /* 0x040fe400000e0000 */
[C---:B------:R-:W-:Y:S02]  /*134b0*/  R2UR UR23, R111.reuse ;  /* 0x000000006f1772ca */ /* 0x040fe400000e0000 */
[C---:B------:R-:W-:Y:S02]  /*134c0*/  R2UR UR27, R111.reuse ;  /* 0x000000006f1b72ca */ /* 0x040fe400000e0000 */
[----:B------:R-:W-:-:S02]  /*134d0*/  R2UR UR31, R111 ;  /* 0x000000006f1f72ca */ /* 0x000fc400000e0000 */
[----:B------:R-:W-:Y:S02]  /*134e0*/  R2UR UR35, R111 ;  /* 0x000000006f2372ca */ /* 0x000fe400000e0000 */
[----:B------:R-:W-:-:S04]  /*134f0*/  MOV R111, 0xc0000010 ;  /* 0xc0000010006f7802 */ /* 0x000fc80000000f00 */
[----:B------:R-:W-:Y:S01]  /*13500*/  R2UR UR9, R111 ;  /* 0x000000006f0972ca */ /* 0x000fe200000e0000 */
[----:B------:R-:W-:Y:S01]  /*13510*/  IMAD.MOV.U32 R111, RZ, RZ, -0x3ffffff0 ;  /* 0xc0000010ff6f7424 */ /* 0x000fe200078e00ff */
[----:B--2---:R-:W-:-:S04]  /*13520*/  LOP3.LUT R108, R133, 0x10000, RZ, 0xfc, !PT ;  /* 0x00010000856c7812 */ /* 0x004fc800078efcff */
[----:B------:R-:W-:Y:S01]  /*13530*/  R2UR UR13, R111 ;  /* 0x000000006f0d72ca */ /* 0x000fe200000e0000 */
[----:B------:R-:W2:Y:S01]  /*13540*/  LDL.LU R133, [R1+0x44] ;  /* 0x0000440001857983 */ /* 0x000ea20000300800 */
[----:B------:R-:W-:-:S13]  /*13550*/  R2UR UR4, R108 ;  /* 0x000000006c0472ca */ /* 0x000fda00000e0000 */
[----:B------:R-:W-:Y:S01]  /*13560*/  HGMMA.64x96x16.F32 R24, gdesc[UR4].tnspB, R24, gsb0 ;  /* 0x41600000041879f0 */ /* 0x000fe20008000818 */
[----:B------:R-:W-:-:S05]  /*13570*/  VIADD R110, R108, 0x180 ;  /* 0x000001806c6e7836 */ /* 0x000fca0000000000 */
[----:B------:R-:W-:Y:S01]  /*13580*/  R2UR UR8, R110 ;  /* 0x000000006e0872ca */ /* 0x000fe200000e0000 */
[----:B------:R-:W-:Y:S01]  /*13590*/  VIADD R110, R108, 0x300 ;  /* 0x000003006c6e7836 */ /* 0x000fe20000000000 */
[----:B------:R-:W-:Y:S02]  /*135a0*/  WARPGROUP.DEPBAR.LE gsb0, 0x0 ;  /* 0x00008000000079c5 */ /* 0x000fe40000010000 */
[----:B------:R-:W-:-:S09]  /*135b0*/  WARPGROUP.ARRIVE ;  /* 0x00000000000079c5 */ /* 0x000fd20000000000 */
[----:B------:R-:W-:Y:S01]  /*135c0*/  HGMMA.64x96x16.F32 R24, gdesc[UR8].tnspB, R24, gsb0 ;  /* 0x41600000081879f0 */ /* 0x000fe20008000818 */
[----:B------:R-:W-:Y:S01]  /*135d0*/  R2UR UR12, R110 ;  /* 0x000000006e0c72ca */ /* 0x000fe200000e0000 */
[----:B------:R-:W-:Y:S02]  /*135e0*/  VIADD R110, R108, 0x480 ;  /* 0x000004806c6e7836 */ /* 0x000fe40000000000 */
[----:B------:R-:W-:-:S03]  /*135f0*/  IMAD.MOV.U32 R111, RZ, RZ, -0x3ffffff0 ;  /* 0xc0000010ff6f7424 */ /* 0x000fc600078e00ff */
[----:B------:R-:W-:Y:S02]  /*13600*/  R2UR UR16, R110 ;  /* 0x000000006e1072ca */ /* 0x000fe400000e0000 */
[----:B------:R-:W-:Y:S01]  /*13610*/  R2UR UR17, R111 ;  /* 0x000000006f1172ca */ /* 0x000fe200000e0000 */
[----:B------:R-:W-:Y:S02]  /*13620*/  WARPGROUP.DEPBAR.LE gsb0, 0x0 ;  /* 0x00008000000079c5 */ /* 0x000fe40000010000 */
[----:B------:R-:W-:-:S06]  /*13630*/  WARPGROUP.ARRIVE ;  /* 0x00000000000079c5 */ /* 0x000fcc0000000000 */
[----:B------:R-:W-:Y:S01]  /*13640*/  HGMMA.64x96x16.F32 R24, gdesc[UR12].tnspB, R24, gsb0 ;  /* 0x416000000c1879f0 */ /* 0x000fe20008000818 */
        /* <DEDUP_REMOVED lines=28> */
[----:B------:R-:W-:-:S04]  /*13810*/  FADD.FTZ R109, -R74, R153 ;  /* 0x000000994a6d7221 */ /* 0x000fc80000010100 */
[----:B------:R-:W-:Y:S01]  /*13820*/  FMUL.FTZ R109, R109, R15 ;  /* 0x0000000f6d6d7220 */ /* 0x000fe20000410000 */
[----:B------:R-:W-:-:S03]  /*13830*/  VIADD R108, R108, 0xc00 ;  /* 0x00000c006c6c7836 */ /* 0x000fc60000000000 */
[----:B------:R1:W-:Y:S01]  /*13840*/  MUFU.EX2 R110, R109 ;  /* 0x0000006d006e7308 */ /* 0x0003e20000000800 */
[----:B------:R-:W-:Y:S02]  /*13850*/  WARPGROUP.DEPBAR.LE gsb0, 0x0 ;  /* 0x00008000000079c5 */ /* 0x000fe40000010000 */
[----:B------:R-:W-:-:S06]  /*13860*/  WARPGROUP.ARRIVE ;  /* 0x00000000000079c5 */ /* 0x000fcc0000000000 */
[----:B------:R-:W-:Y:S01]  /*13870*/  HGMMA.64x96x16.F32 R24, gdesc[UR32].tnspB, R24, gsb0 ;  /* 0x41600000201879f0 */ /* 0x000fe20008000818 */
[----:B-1----:R-:W-:Y:S01]  /*13880*/  IMAD.MOV.U32 R109, RZ, RZ, -0x3ffffff0 ;  /* 0xc0000010ff6d7424 */ /* 0x002fe200078e00ff */
[----:B------:R-:W-:-:S04]  /*13890*/  R2UR UR36, R108 ;  /* 0x000000006c2472ca */ /* 0x000fc800000e0000 */
[----:B------:R-:W-:Y:S01]  /*138a0*/  R2UR UR37, R109 ;  /* 0x000000006d2572ca */ /* 0x000fe200000e0000 */
[----:B------:R-:W1:Y:S01]  /*138b0*/  S2R R153, SR_TID.X ;  /* 0x0000000000997919 */ /* 0x000e620000002100 */
[-CC-:B------:R-:W-:Y:S01]  /*138c0*/  FFMA.FTZ R105, R105, R15.reuse, -R138.reuse ;  /* 0x0000000f69697223 */ /* 0x180fe2000001088a */
[----:B------:R-:W-:Y:S01]  /*138d0*/  FFMA.FTZ R83, R134, R15, -R138 ;  /* 0x0000000f86537223 */ /* 0x000fe2000001088a */
[----:B------:R-:W-:Y:S08]  /*138e0*/  MUFU.EX2 R108, R107 ;  /* 0x0000006b006c7308 */ /* 0x000ff00000000800 */
[----:B------:R-:W2:Y:S01]  /*138f0*/  MUFU.EX2 R105, R105 ;  /* 0x0000006900697308 */ /* 0x000ea20000000800 */
[----:B------:R-:W-:-:S02]  /*13900*/  WARPGROUP.DEPBAR.LE gsb0, 0x0 ;  /* 0x00008000000079c5 */ /* 0x000fc40000010000 */
[----:B------:R-:W-:-:S06]  /*13910*/  WARPGROUP.ARRIVE ;  /* 0x00000000000079c5 */ /* 0x000fcc0000000000 */
[----:B------:R-:W-:Y:S01]  /*13920*/  HGMMA.64x96x16.F32 R24, gdesc[UR36].tnspB, R24, gsb0 ;  /* 0x41600000241879f0 */ /* 0x000fe20008000818 */
[----:B-1----:R-:W-:Y:S01]  /*13930*/  SHF.R.U32.HI R134, RZ, 0x7, R153 ;  /* 0x00000007ff867819 */ /* 0x002fe20000011699 */
[-CC-:B------:R-:W-:Y:S01]  /*13940*/  FFMA.FTZ R122, R122, R15.reuse, -R138.reuse ;  /* 0x0000000f7a7a7223 */ /* 0x180fe2000001088a */
[----:B------:R-:W-:Y:S01]  /*13950*/  FFMA.FTZ R121, R121, R15, -R138 ;  /* 0x0000000f79797223 */ /* 0x000fe2000001088a */
[----:B------:R-:W-:Y:S02]  /*13960*/  ISETP.GE.U32.AND P2, PT, R153, 0x180, PT ;  /* 0x000001809900780c */ /* 0x000fe40003f46070 */
[----:B------:R-:W-:Y:S01]  /*13970*/  VIADD R109, R134, 0x9 ;  /* 0x00000009866d7836 */ /* 0x000fe20000000000 */
[----:B------:R-:W-:Y:S01]  /*13980*/  MUFU.EX2 R107, R121 ;  /* 0x00000079006b7308 */ /* 0x000fe20000000800 */
[----:B--2---:R-:W-:-:S03]  /*13990*/  FFMA.FTZ R111, R110, R133, R105 ;  /* 0x000000856e6f7223 */ /* 0x004fc60000010069 */
[----:B------:R-:W-:-:S04]  /*139a0*/  SEL R109, R109, 0x9, !P2 ;  /* 0x000000096d6d7807 */ /* 0x000fc80005000000 */
[----:B------:R-:W-:Y:S01]  /*139b0*/  MUFU.EX2 R122, R122 ;  /* 0x0000007a007a7308 */ /* 0x000fe20000000800 */
[----:B------:R-:W-:Y:S01]  /*139c0*/  F2FP.F16.F32.PACK_AB R105, R108, R105 ;  /* 0x000000696c69723e */ /* 0x000fe200000000ff */
[----:B------:R-:W-:-:S06]  /*139d0*/  FFMA.FTZ R95, R103, R15, -R138 ;  /* 0x0000000f675f7223 */ /* 0x000fcc000001088a */
[----:B------:R-:W1:Y:S01]  /*139e0*/  MUFU.EX2 R132, R132 ;  /* 0x0000008400847308 */ /* 0x000e620000000800 */
[----:B------:R-:W-:-:S07]  /*139f0*/  FFMA.FTZ R97, R102, R15, -R138 ;  /* 0x0000000f66617223 */ /* 0x000fce000001088a */
[----:B------:R-:W2:Y:S01]  /*13a00*/  MUFU.EX2 R131, R131 ;  /* 0x0000008300837308 */ /* 0x000ea20000000800 */
[----:B------:R-:W-:-:S07]  /*13a10*/  FFMA.FTZ R98, R98, R15, -R138 ;  /* 0x0000000f62627223 */ /* 0x000fce000001088a */
[----:B------:R-:W3:Y:S01]  /*13a20*/  MUFU.EX2 R130, R130 ;  /* 0x0000008200827308 */ /* 0x000ee20000000800 */
[----:B-1----:R-:W-:-:S07]  /*13a30*/  FADD.FTZ R152, R132, R152 ;  /* 0x0000009884987221 */ /* 0x002fce0000010000 */
[----:B------:R-:W-:Y:S01]  /*13a40*/  MUFU.EX2 R95, R95 ;  /* 0x0000005f005f7308 */ /* 0x000fe20000000800 */
[----:B------:R-:W-:-:S07]  /*13a50*/  FFMA.FTZ R99, R99, R15, -R138 ;  /* 0x0000000f63637223 */ /* 0x000fce000001088a */
[----:B------:R-:W1:Y:S01]  /*13a60*/  MUFU.EX2 R129, R129 ;  /* 0x0000008100817308 */ /* 0x000e620000000800 */
[----:B------:R-:W-:-:S07]  /*13a70*/  FFMA.FTZ R100, R100, R15, -R138 ;  /* 0x0000000f64647223 */ /* 0x000fce000001088a */
[----:B------:R-:W-:Y:S01]  /*13a80*/  MUFU.EX2 R97, R97 ;  /* 0x0000006100617308 */ /* 0x000fe20000000800 */
[----:B--2---:R-:W-:-:S07]  /*13a90*/  FADD.FTZ R152, R131, R152 ;  /* 0x0000009883987221 */ /* 0x004fce0000010000 */
[----:B------:R-:W-:Y:S01]  /*13aa0*/  MUFU.EX2 R128, R128 ;  /* 0x0000008000807308 */ /* 0x000fe20000000800 */
[----:B------:R-:W-:Y:S02]  /*13ab0*/  WARPGROUP.DEPBAR.LE gsb0, 0x0 ;  /* 0x00008000000079c5 */ /* 0x000fe40000010000 */
[----:B------:R2:W-:Y:S06]  /*13ac0*/  BAR.ARV R109, 0x100 ;  /* 0x0004006d0000751d */ /* 0x0005ec0000002000 */
[----:B--2---:R-:W-:Y:S01]  /*13ad0*/  FADD.FTZ R109, R108, R111 ;  /* 0x0000006f6c6d7221 */ /* 0x004fe20000010000 */
[----:B------:R-:W-:-:S02]  /*13ae0*/  @!P1 IMAD R111, R154, 0x8, R16 ;  /* 0x000000089a6f9824 */ /* 0x000fc400078e0210 */
[----:B------:R-:W-:-:S03]  /*13af0*/  @!P1 IMAD R108, R0, 0x8, R16 ;  /* 0x00000008006c9824 */ /* 0x000fc600078e0210 */
[----:B------:R-:W-:Y:S01]  /*13b00*/  @!P1 IADD3 R111, R111, 0x31c40, RZ ;  /* 0x00031c406f6f9810 */ /* 0x000fe20007ffe0ff */
[----:B------:R-:W-:Y:S02]  /*13b10*/  @!P1 VIADD R108, R108, 0x31c60 ;  /* 0x00031c606c6c9836 */ /* 0x000fe40000000000 */
[----:B------:R-:W-:Y:S01]  /*13b20*/  FADD.FTZ R0, R107, R109 ;  /* 0x0000006d6b007221 */ /* 0x000fe20000010000 */
[C---:B------:R-:W-:Y:S02]  /*13b30*/  F2FP.F16.F32.PACK_AB R107, R122.reuse, R107 ;  /* 0x0000006b7a6b723e */ /* 0x040fe400000000ff */
[----:B------:R-:W-:Y:S02]  /*13b40*/  @!P1 PRMT R111, RZ, 0x654, R111 ;  /* 0x00000654ff6f9816 */ /* 0x000fe4000000006f */
[----:B------:R-:W-:Y:S02]  /*13b50*/  @!P1 PRMT R108, RZ, 0x654, R108 ;  /* 0x00000654ff6c9816 */ /* 0x000fe4000000006c */
[----:B------:R2:W-:Y:S02]  /*13b60*/  @!P1 SYNCS.ARRIVE.TRANS64.RED.A1T0 RZ, [R111+URZ], RZ ;  /* 0x000000ff6fff99a7 */ /* 0x0005e4000810043f */
[----:B------:R4:W-:Y:S01]  /*13b70*/  @!P1 SYNCS.ARRIVE.TRANS64.RED.A1T0 RZ, [R108+URZ], RZ ;  /* 0x000000ff6cff99a7 */ /* 0x0009e2000810043f */
[----:B------:R0:W-:Y:S01]  /*13b80*/  STSM.16.M88.4 [R18+0x24300], R104 ;  /* 0x0243006812007844 */ /* 0x0001e20000000200 */
[----:B------:R-:W-:Y:S01]  /*13b90*/  MUFU.EX2 R98, R98 ;  /* 0x0000006200627308 */ /* 0x000fe20000000800 */
[----:B------:R-:W-:-:S07]  /*13ba0*/  FADD.FTZ R122, R122, R0 ;  /* 0x000000007a7a7221 */ /* 0x000fce0000010000 */
[----:B0-----:R-:W-:Y:S08]  /*13bb0*/  MUFU.EX2 R105, R89 ;  /* 0x0000005900697308 */ /* 0x001ff00000000800 */
[----:B------:R-:W0:Y:S01]  /*13bc0*/  MUFU.EX2 R89, R94 ;  /* 0x0000005e00597308 */ /* 0x000e220000000800 */
[----:B------:R-:W-:Y:S01]  /*13bd0*/  FFMA.FTZ R101, R101, R15, -R138 ;  /* 0x0000000f65657223 */ /* 0x000fe2000001088a */
[----:B---3--:R-:W-:-:S06]  /*13be0*/  FADD.FTZ R152, R130, R152 ;  /* 0x0000009882987221 */ /* 0x008fcc0000010000 */
[----:B------:R-:W3:Y:S01]  /*13bf0*/  MUFU.EX2 R127, R127 ;  /* 0x0000007f007f7308 */ /* 0x000ee20000000800 */
[----:B------:R-:W-:-:S07]  /*13c00*/  FFMA.FTZ R102, R113, R15, -R138 ;  /* 0x0000000f71667223 */ /* 0x000fce000001088a */
[----:B------:R-:W-:Y:S01]  /*13c10*/  MUFU.EX2 R121, R81 ;  /* 0x0000005100797308 */ /* 0x000fe20000000800 */
[----:B-1----:R-:W-:-:S07]  /*13c20*/  FADD.FTZ R152, R129, R152 ;  /* 0x0000009881987221 */ /* 0x002fce0000010000 */
[----:B------:R0:W-:Y:S08]  /*13c30*/  MUFU.EX2 R133, R80 ;  /* 0x0000005000857308 */ /* 0x0001f00000000800 */
[----:B------:R-:W-:Y:S01]  /*13c40*/  MUFU.EX2 R81, R99 ;  /* 0x0000006300517308 */ /* 0x000fe20000000800 */
[----:B0-----:R-:W-:-:S04]  /*13c50*/  FADD.FTZ R80, R89, R122 ;  /* 0x0000007a59507221 */ /* 0x001fc80000010000 */
[----:B------:R-:W-:-:S03]  /*13c60*/  FADD.FTZ R80, R95, R80 ;  /* 0x000000505f507221 */ /* 0x000fc60000010000 */
[----:B------:R-:W0:Y:S01]  /*13c70*/  MUFU.EX2 R126, R126 ;  /* 0x0000007e007e7308 */ /* 0x000e220000000800 */
[----:B------:R-:W-:Y:S01]  /*13c80*/  FADD.FTZ R80, R97, R80 ;  /* 0x0000005061507221 */ /* 0x000fe20000010000 */
[----:B------:R-:W-:-:S06]  /*13c90*/  FFMA.FTZ R103, R112, R15, -R138 ;  /* 0x0000000f70677223 */ /* 0x000fcc000001088a */
[----:B------:R-:W1:Y:S01]  /*13ca0*/  MUFU.EX2 R100, R100 ;  /* 0x0000006400647308 */ /* 0x000e620000000800 */
[-CC-:B------:R-:W-:Y:S01]  /*13cb0*/  FFMA.FTZ R112, R157, R15.reuse, -R138.reuse ;  /* 0x0000000f9d707223 */ /* 0x180fe2000001088a */
[-CC-:B------:R-:W-:Y:S01]  /*13cc0*/  FFMA.FTZ R113, R156, R15.reuse, -R138.reuse ;  /* 0x0000000f9c717223 */ /* 0x180fe2000001088a */
[----:B------:R-:W-:-:S05]  /*13cd0*/  FFMA.FTZ R114, R114, R15, -R138 ;  /* 0x0000000f72727223 */ /* 0x000fca000001088a */
[----:B------:R-:W2:Y:S01]  /*13ce0*/  MUFU.EX2 R125, R125 ;  /* 0x0000007d007d7308 */ /* 0x000ea20000000800 */
[-CC-:B------:R-:W-:Y:S01]  /*13cf0*/  FFMA.FTZ R115, R115, R15.reuse, -R138.reuse ;  /* 0x0000000f73737223 */ /* 0x180fe2000001088a */
[-CC-:B------:R-:W-:Y:S01]  /*13d00*/  FFMA.FTZ R116, R116, R15.reuse, -R138.reuse ;  /* 0x0000000f74747223 */ /* 0x180fe2000001088a */
[-CC-:B------:R-:W-:Y:S01]  /*13d10*/  FFMA.FTZ R117, R117, R15.reuse, -R138.reuse ;  /* 0x0000000f75757223 */ /* 0x180fe2000001088a */
[-CC-:B------:R-:W-:Y:S01]  /*13d20*/  FFMA.FTZ R118, R118, R15.reuse, -R138.reuse ;  /* 0x0000000f76767223 */ /* 0x180fe2000001088a */
[----:B------:R-:W-:-:S03]  /*13d30*/  FFMA.FTZ R119, R119, R15, -R138 ;  /* 0x0000000f77777223 */ /* 0x000fc6000001088a */
[----:B------:R-:W4:Y:S01]  /*13d40*/  MUFU.EX2 R101, R101 ;  /* 0x0000006500657308 */ /* 0x000f220000000800 */
        /* <DEDUP_REMOVED lines=10> */
[----:B------:R-:W-:-:S05]  /*13df0*/  FADD.FTZ R152, R128, R152 ;  /* 0x0000009880987221 */ /* 0x000fca0000010000 */
[----:B------:R0:W-:Y:S01]  /*13e00*/  MUFU.EX2 R138, R84 ;  /* 0x00000054008a7308 */ /* 0x0001e20000000800 */
[----:B---3--:R-:W-:-:S07]  /*13e10*/  FADD.FTZ R152, R127, R152 ;  /* 0x000000987f987221 */ /* 0x008fce0000010000 */
[----:B------:R-:W3:Y:S01]  /*13e20*/  MUFU.EX2 R102, R102 ;  /* 0x0000006600667308 */ /* 0x000ee20000000800 */
[----:B0-----:R-:W-:Y:S01]  /*13e30*/  FADD.FTZ R84, R98, R80 ;  /* 0x0000005062547221 */ /* 0x001fe20000010000 */
[----:B------:R-:W-:-:S03]  /*13e40*/  FADD.FTZ R152, R126, R152 ;  /* 0x000000987e987221 */ /* 0x000fc60000010000 */
[----:B------:R-:W-:-:S03]  /*13e50*/  FADD.FTZ R84, R81, R84 ;  /* 0x0000005451547221 */ /* 0x000fc60000010000 */
[----:B------:R-:W0:Y:S01]  /*13e60*/  MUFU.EX2 R123, R123 ;  /* 0x0000007b007b7308 */ /* 0x000e220000000800 */
[----:B-1----:R-:W-:-:S07]  /*13e70*/  FADD.FTZ R84, R100, R84 ;  /* 0x0000005464547221 */ /* 0x002fce0000010000 */
[----:B------:R-:W-:Y:S01]  /*13e80*/  MUFU.EX2 R137, R85 ;  /* 0x0000005500897308 */ /* 0x000fe20000000800 */
[----:B--2---:R-:W-:-:S07]  /*13e90*/  FADD.FTZ R152, R125, R152 ;  /* 0x000000987d987221 */ /* 0x004fce0000010000 */
[----:B------:R-:W1:Y:S01]  /*13ea0*/  MUFU.EX2 R85, R103 ;  /* 0x0000006700557308 */ /* 0x000e620000000800 */
[----:B------:R-:W-:-:S07]  /*13eb0*/  F2FP.F16.F32.PACK_AB R89, R95, R89 ;  /* 0x000000595f59723e */ /* 0x000fce00000000ff */
[----:B------:R-:W2:Y:S01]  /*13ec0*/  MUFU.EX2 R111, R76 ;  /* 0x0000004c006f7308 */ /* 0x000ea20000000800 */
[----:B----4-:R-:W-:-:S07]  /*13ed0*/  FADD.FTZ R84, R101, R84 ;  /* 0x0000005465547221 */ /* 0x010fce0000010000 */
[----:B------:R-:W4:Y:S01]  /*13ee0*/  MUFU.EX2 R112, R112 ;  /* 0x0000007000707308 */ /* 0x000f220000000800 */
[----:B---3--:R-:W-:-:S07]  /*13ef0*/  FADD.FTZ R84, R102, R84 ;  /* 0x0000005466547221 */ /* 0x008fce0000010000 */
[----:B------:R-:W3:Y:S08]  /*13f00*/  MUFU.EX2 R113, R113 ;  /* 0x0000007100717308 */ /* 0x000ef00000000800 */
[----:B------:R-:W3:Y:S08]  /*13f10*/  MUFU.EX2 R109, R73 ;  /* 0x00000049006d7308 */ /* 0x000ef00000000800 */
[----:B------:R0:W-:Y:S08]  /*13f20*/  MUFU.EX2 R95, R87 ;  /* 0x00000057005f7308 */ /* 0x0001f00000000800 */
[----:B------:R-:W3:Y:S01]  /*13f30*/  MUFU.EX2 R114, R114 ;  /* 0x0000007200727308 */ /* 0x000ee20000000800 */
[----:B0-----:R-:W-:-:S04]  /*13f40*/  FADD.FTZ R87, R124, R152 ;  /* 0x000000987c577221 */ /* 0x001fc80000010000 */
[----:B------:R-:W-:-:S03]  /*13f50*/  FADD.FTZ R87, R123, R87 ;  /* 0x000000577b577221 */ /* 0x000fc60000010000 */
[----:B------:R0:W-:Y:S02]  /*13f60*/  MUFU.EX2 R94, R91 ;  /* 0x0000005b005e7308 */ /* 0x0001e40000000800 */
[----:B0-----:R-:W-:-:S06]  /*13f70*/  F2FP.F16.F32.PACK_AB R91, R98, R97 ;  /* 0x00000061625b723e */ /* 0x001fcc00000000ff */
[----:B------:R-:W0:Y:S08]  /*13f80*/  MUFU.EX2 R115, R115 ;  /* 0x0000007300737308 */ /* 0x000e300000000800 */
[----:B------:R-:W-:Y:S08]  /*13f90*/  MUFU.EX2 R98, R79 ;  /* 0x0000004f00627308 */ /* 0x000ff00000000800 */
[----:B------:R1:W-:Y:S08]  /*13fa0*/  MUFU.EX2 R79, R82 ;  /* 0x00000052004f7308 */ /* 0x0003f00000000800 */
[----:B------:R-:W-:Y:S01]  /*13fb0*/  MUFU.EX2 R108, R88 ;  /* 0x00000058006c7308 */ /* 0x000fe20000000800 */
[----:B-1----:R-:W-:Y:S01]  /*13fc0*/  FADD.FTZ R82, R85, R84 ;  /* 0x0000005455527221 */ /* 0x002fe20000010000 */
[----:B--2---:R-:W-:-:S03]  /*13fd0*/  FADD.FTZ R84, R111, R87 ;  /* 0x000000576f547221 */ /* 0x004fc60000010000 */
[----:B----4-:R-:W-:-:S03]  /*13fe0*/  FADD.FTZ R82, R112, R82 ;  /* 0x0000005270527221 */ /* 0x010fc60000010000 */
[----:B------:R-:W1:Y:S01]  /*13ff0*/  MUFU.EX2 R116, R116 ;  /* 0x0000007400747308 */ /* 0x000e620000000800 */
[----:B------:R-:W-:Y:S01]  /*14000*/  FADD.FTZ R84, R121, R84 ;  /* 0x0000005479547221 */ /* 0x000fe20000010000 */
[----:B---3--:R-:W-:-:S06]  /*14010*/  FADD.FTZ R82, R113, R82 ;  /* 0x0000005271527221 */ /* 0x008fcc0000010000 */
[----:B------:R-:W-:Y:S08]  /*14020*/  MUFU.EX2 R134, R77 ;  /* 0x0000004d00867308 */ /* 0x000ff00000000800 */
[----:B------:R-:W2:Y:S08]  /*14030*/  MUFU.EX2 R117, R117 ;  /* 0x0000007500757308 */ /* 0x000eb00000000800 */
[----:B------:R-:W3:Y:S08]  /*14040*/  MUFU.EX2 R107, R96 ;  /* 0x00000060006b7308 */ /* 0x000ef00000000800 */
[----:B------:R4:W-:Y:S08]  /*14050*/  MUFU.EX2 R99, R83 ;  /* 0x0000005300637308 */ /* 0x0009f00000000800 */
[----:B------:R-:W3:Y:S01]  /*14060*/  MUFU.EX2 R118, R118 ;  /* 0x0000007600767308 */ /* 0x000ee20000000800 */
[----:B----4-:R-:W-:Y:S01]  /*14070*/  FADD.FTZ R83, R109, R84 ;  /* 0x000000546d537221 */ /* 0x010fe20000010000 */
[----:B------:R-:W-:-:S03]  /*14080*/  FADD.FTZ R84, R114, R82 ;  /* 0x0000005272547221 */ /* 0x000fc60000010000 */
[----:B------:R-:W-:-:S03]  /*14090*/  FADD.FTZ R83, R133, R83 ;  /* 0x0000005385537221 */ /* 0x000fc60000010000 */
[----:B------:R-:W4:Y:S01]  /*140a0*/  MUFU.EX2 R135, R72 ;  /* 0x0000004800877308 */ /* 0x000f220000000800 */
[----:B0-----:R-:W-:-:S07]  /*140b0*/  FADD.FTZ R84, R115, R84 ;  /* 0x0000005473547221 */ /* 0x001fce0000010000 */
[----:B------:R-:W0:Y:S01]  /*140c0*/  MUFU.EX2 R119, R119 ;  /* 0x0000007700777308 */ /* 0x000e220000000800 */
[----:B-1----:R-:W-:Y:S01]  /*140d0*/  FADD.FTZ R84, R116, R84 ;  /* 0x0000005474547221 */ /* 0x002fe20000010000 */
[----:B------:R-:W-:-:S06]  /*140e0*/  F2FP.F16.F32.PACK_AB R88, R131, R132 ;  /* 0x000000848358723e */ /* 0x000fcc00000000ff */
[----:B------:R-:W1:Y:S01]  /*140f0*/  MUFU.EX2 R106, R93 ;  /* 0x0000005d006a7308 */ /* 0x000e620000000800 */
[----:B------:R-:W-:-:S07]  /*14100*/  F2FP.F16.F32.PACK_AB R80, R127, R128 ;  /* 0x000000807f50723e */ /* 0x000fce00000000ff */
[----:B------:R3:W-:Y:S01]  /*14110*/  MUFU.EX2 R97, R86 ;  /* 0x0000005600617308 */ /* 0x0007e20000000800 */
[----:B------:R-:W-:Y:S01]  /*14120*/  F2FP.F16.F32.PACK_AB R81, R100, R81 ;  /* 0x000000516451723e */ /* 0x000fe200000000ff */
[----:B--2---:R-:W-:Y:S01]  /*14130*/  FADD.FTZ R87, R117, R84 ;  /* 0x0000005475577221 */ /* 0x004fe20000010000 */
[----:B------:R-:W-:-:S05]  /*14140*/  F2FP.F16.F32.PACK_AB R82, R125, R126 ;  /* 0x0000007e7d52723e */ /* 0x000fca00000000ff */
[----:B------:R-:W2:Y:S01]  /*14150*/  MUFU.EX2 R120, R120 ;  /* 0x0000007800787308 */ /* 0x000ea20000000800 */
[----:B---3--:R-:W-:Y:S01]  /*14160*/  FADD.FTZ R86, R108, R83 ;  /* 0x000000536c567221 */ /* 0x008fe20000010000 */
[----:B------:R-:W-:-:S03]  /*14170*/  F2FP.F16.F32.PACK_AB R83, R102, R101 ;  /* 0x000000656653723e */ /* 0x000fc600000000ff */
[----:B------:R-:W-:-:S03]  /*14180*/  FADD.FTZ R86, R134, R86 ;  /* 0x0000005686567221 */ /* 0x000fc60000010000 */
[----:B------:R-:W3:Y:S01]  /*14190*/  MUFU.EX2 R136, R21 ;  /* 0x0000001500887308 */ /* 0x000ee20000000800 */
[----:B------:R-:W-:Y:S01]  /*141a0*/  FADD.FTZ R86, R107, R86 ;  /* 0x000000566b567221 */ /* 0x000fe20000010000 */
[----:B------:R-:W-:-:S06]  /*141b0*/  FADD.FTZ R87, R118, R87 ;  /* 0x0000005776577221 */ /* 0x000fcc0000010000 */
[----:B------:R4:W3:Y:S02]  /*141c0*/  MUFU.EX2 R0, R90 ;  /* 0x0000005a00007308 */ /* 0x0008e40000000800 */
[----:B----4-:R-:W-:-:S05]  /*141d0*/  F2FP.F16.F32.PACK_AB R90, R129, R130 ;  /* 0x00000082815a723e */ /* 0x010fca00000000ff */
[----:B------:R-:W-:Y:S04]  /*141e0*/  STSM.16.M88.4 [R18+0x25b00], R88 ;  /* 0x025b005812007844 */ /* 0x000fe80000000200 */
[----:B------:R4:W-:Y:S01]  /*141f0*/  STSM.16.M88.4 [R18+0x27300], R80 ;  /* 0x0273005012007844 */ /* 0x0009e20000000200 */
[----:B------:R-:W3:Y:S01]  /*14200*/  MUFU.EX2 R104, R92 ;  /* 0x0000005c00687308 */ /* 0x000ee20000000800 */
[----:B----4-:R-:W-:Y:S01]  /*14210*/  FADD.FTZ R80, R135, R86 ;  /* 0x0000005687507221 */ /* 0x010fe20000010000 */
[----:B0-----:R-:W-:-:S03]  /*14220*/  FADD.FTZ R81, R119, R87 ;  /* 0x0000005777517221 */ /* 0x001fc60000010000 */
[----:B-1----:R-:W-:Y:S01]  /*14230*/  FADD.FTZ R80, R106, R80 ;  /* 0x000000506a507221 */ /* 0x002fe20000010000 */
[----:B--2---:R-:W-:-:S03]  /*14240*/  FADD.FTZ R81, R120, R81 ;  /* 0x0000005178517221 */ /* 0x004fc60000010000 */
[----:B---3--:R-:W-:Y:S01]  /*14250*/  FADD.FTZ R80, R136, R80 ;  /* 0x0000005088507221 */ /* 0x008fe20000010000 */
[----:B------:R-:W-:Y:S01]  /*14260*/  FADD.FTZ R81, R0, R81 ;  /* 0x0000005100517221 */ /* 0x000fe20000010000 */
[----:B------:R-:W0:Y:S02]  /*14270*/  MUFU.EX2 R93, R140 ;  /* 0x0000008c005d7308 */ /* 0x000e240000000800 */
[----:B------:R-:W-:Y:S01]  /*14280*/  FADD.FTZ R80, R105, R80 ;  /* 0x0000005069507221 */ /* 0x000fe20000010000 */
[----:B------:R-:W-:-:S03]  /*14290*/  FADD.FTZ R81, R94, R81 ;  /* 0x000000515e517221 */ /* 0x000fc60000010000 */
[----:B------:R-:W-:Y:S02]  /*142a0*/  FADD.FTZ R80, R137, R80 ;  /* 0x0000005089507221 */ /* 0x000fe40000010000 */
[----:B------:R-:W1:Y:S01]  /*142b0*/  MUFU.EX2 R96, R141 ;  /* 0x0000008d00607308 */ /* 0x000e620000000800 */
[----:B------:R-:W-:Y:S01]  /*142c0*/  FADD.FTZ R81, R95, R81 ;  /* 0x000000515f517221 */ /* 0x000fe20000010000 */
[----:B------:R-:W-:-:S03]  /*142d0*/  FADD.FTZ R82, R104, R80 ;  /* 0x0000005068527221 */ /* 0x000fc60000010000 */
[----:B------:R-:W-:-:S03]  /*142e0*/  FADD.FTZ R100, R98, R81 ;  /* 0x0000005162647221 */ /* 0x000fc60000010000 */
[----:B------:R-:W-:Y:S01]  /*142f0*/  MUFU.EX2 R77, R142 ;  /* 0x0000008e004d7308 */ /* 0x000fe20000000800 */
[----:B------:R-:W-:Y:S01]  /*14300*/  FADD.FTZ R82, R138, R82 ;  /* 0x000000528a527221 */ /* 0x000fe20000010000 */
[----:B------:R-:W-:-:S06]  /*14310*/  FADD.FTZ R100, R79, R100 ;  /* 0x000000644f647221 */ /* 0x000fcc0000010000 */
[----:B------:R-:W2:Y:S01]  /*14320*/  MUFU.EX2 R75, R75 ;  /* 0x0000004b004b7308 */ /* 0x000ea20000000800 */
[----:B0-----:R-:W-:Y:S01]  /*14330*/  FADD.FTZ R101, R93, R82 ;  /* 0x000000525d657221 */ /* 0x001fe20000010000 */
[----:B------:R-:W-:-:S06]  /*14340*/  F2FP.F16.F32.PACK_AB R84, R123, R124 ;  /* 0x0000007c7b54723e */ /* 0x000fcc00000000ff */
[----:B------:R-:W-:Y:S01]  /*14350*/  MUFU.EX2 R92, R144 ;  /* 0x00000090005c7308 */ /* 0x000fe20000000800 */
[----:B------:R-:W-:Y:S01]  /*14360*/  F2FP.F16.F32.PACK_AB R85, R112, R85 ;  /* 0x000000557055723e */ /* 0x000fe200000000ff */
[----:B------:R-:W-:Y:S01]  /*14370*/  FADD.FTZ R100, R99, R100 ;  /* 0x0000006463647221 */ /* 0x000fe20000010000 */
[----:B------:R-:W-:-:S05]  /*14380*/  F2FP.F16.F32.PACK_AB R86, R121, R111 ;  /* 0x0000006f7956723e */ /* 0x000fca00000000ff */
[----:B------:R-:W0:Y:S01]  /*14390*/  MUFU.EX2 R78, R78 ;  /* 0x0000004e004e7308 */ /* 0x000e220000000800 */
[----:B------:R-:W-:Y:S02]  /*143a0*/  F2FP.F16.F32.PACK_AB R87, R114, R113 ;  /* 0x000000717257723e */ /* 0x000fe400000000ff */
[----:B------:R-:W-:Y:S02]  /*143b0*/  F2FP.F16.F32.PACK_AB R88, R133, R109 ;  /* 0x0000006d8558723e */ /* 0x000fe400000000ff */
[----:B------:R-:W-:-:S03]  /*143c0*/  F2FP.F16.F32.PACK_AB R89, R116, R115 ;  /* 0x000000737459723e */ /* 0x000fc600000000ff */
[----:B------:R-:W3:Y:S01]  /*143d0*/  MUFU.EX2 R21, R146 ;  /* 0x0000009200157308 */ /* 0x000ee20000000800 */
[----:B------:R-:W-:Y:S02]  /*143e0*/  F2FP.F16.F32.PACK_AB R90, R134, R108 ;  /* 0x0000006c865a723e */ /* 0x000fe400000000ff */
[----:B------:R-:W-:-:S05]  /*143f0*/  F2FP.F16.F32.PACK_AB R91, R118, R117 ;  /* 0x00000075765b723e */ /* 0x000fca00000000ff */
[----:B------:R-:W4:Y:S01]  /*14400*/  MUFU.EX2 R72, R149 ;  /* 0x0000009500487308 */ /* 0x000f220000000800 */
[----:B------:R-:W-:Y:S01]  /*14410*/  F2FP.F16.F32.PACK_AB R83, R94, R0 ;  /* 0x000000005e53723e */ /* 0x000fe200000000ff */
[----:B-1----:R-:W-:Y:S01]  /*14420*/  FADD.FTZ R0, R96, R101 ;  /* 0x0000006560007221 */ /* 0x002fe20000010000 */
[----:B------:R2:W-:Y:S01]  /*14430*/  STSM.16.M88.4 [R18+0x28b00], R84 ;  /* 0x028b005412007844 */ /* 0x0005e20000000200 */
[----:B------:R-:W-:-:S03]  /*14440*/  FADD.FTZ R100, R97, R100 ;  /* 0x0000006461647221 */ /* 0x000fc60000010000 */
[----:B------:R1:W-:Y:S01]  /*14450*/  STSM.16.M88.4 [R18+0x2a300], R88 ;  /* 0x02a3005812007844 */ /* 0x0003e20000000200 */
[----:B--2---:R-:W-:Y:S01]  /*14460*/  FADD.FTZ R87, R75, R100 ;  /* 0x000000644b577221 */ /* 0x004fe20000010000 */
[----:B-1----:R-:W-:-:S03]  /*14470*/  FADD.FTZ R89, R77, R0 ;  /* 0x000000004d597221 */ /* 0x002fc60000010000 */
[----:B0-----:R-:W-:Y:S01]  /*14480*/  FADD.FTZ R0, R78, R87 ;  /* 0x000000574e007221 */ /* 0x001fe20000010000 */
[C---:B------:R-:W-:Y:S01]  /*14490*/  FADD.FTZ R88, R92.reuse, R89 ;  /* 0x000000595c587221 */ /* 0x040fe20000010000 */
[----:B------:R-:W-:Y:S02]  /*144a0*/  F2FP.F16.F32.PACK_AB R87, R99, R79 ;  /* 0x0000004f6357723e */ /* 0x000fe400000000ff */
[----:B------:R-:W-:Y:S01]  /*144b0*/  F2FP.F16.F32.PACK_AB R90, R92, R77 ;  /* 0x0000004d5c5a723e */ /* 0x000fe200000000ff */
[----:B---3--:R-:W-:Y:S01]  /*144c0*/  FADD.FTZ R79, R21, R88 ;  /* 0x00000058154f7221 */ /* 0x008fe20000010000 */
[----:B----4-:R-:W-:Y:S02]  /*144d0*/  F2FP.F16.F32.PACK_AB R92, R72, R21 ;  /* 0x00000015485c723e */ /* 0x010fe400000000ff */
[----:B------:R-:W2:Y:S01]  /*144e0*/  LDL.LU R21, [R1+0x40] ;  /* 0x0000400001157983 */ /* 0x000ea20000300800 */
[----:B------:R-:W0:Y:S08]  /*144f0*/  MUFU.EX2 R139, R139 ;  /* 0x0000008b008b7308 */ /* 0x000e300000000800 */
[----:B------:R-:W1:Y:S08]  /*14500*/  MUFU.EX2 R143, R143 ;  /* 0x0000008f008f7308 */ /* 0x000e700000000800 */
[----:B------:R-:W3:Y:S01]  /*14510*/  MUFU.EX2 R145, R145 ;  /* 0x0000009100917308 */ /* 0x000ee20000000800 */
[----:B0-----:R-:W-:-:S07]  /*14520*/  FADD.FTZ R0, R139, R0 ;  /* 0x000000008b007221 */ /* 0x001fce0000010000 */
[----:B------:R-:W0:Y:S08]  /*14530*/  MUFU.EX2 R73, R150 ;  /* 0x0000009600497308 */ /* 0x000e300000000800 */
[----:B------:R-:W-:Y:S08]  /*14540*/  MUFU.EX2 R147, R147 ;  /* 0x0000009300937308 */ /* 0x000ff00000000800 */
[----:B------:R-:W4:Y:S01]  /*14550*/  MUFU.EX2 R148, R148 ;  /* 0x0000009400947308 */ /* 0x000f220000000800 */
[----:B-1----:R-:W-:-:S07]  /*14560*/  FADD.FTZ R0, R143, R0 ;  /* 0x000000008f007221 */ /* 0x002fce0000010000 */
[----:B------:R-:W1:Y:S01]  /*14570*/  MUFU.EX2 R76, R151 ;  /* 0x00000097004c7308 */ /* 0x000e620000000800 */
[----:B------:R-:W-:Y:S01]  /*14580*/  FADD.FTZ R94, R72, R79 ;  /* 0x0000004f485e7221 */ /* 0x000fe20000010000 */
[----:B---3--:R-:W-:Y:S01]  /*14590*/  FADD.FTZ R0, R145, R0 ;  /* 0x0000000091007221 */ /* 0x008fe20000010000 */
[----:B------:R-:W-:Y:S02]  /*145a0*/  F2FP.F16.F32.PACK_AB R85, R98, R95 ;  /* 0x0000005f6255723e */ /* 0x000fe400000000ff */
[----:B------:R-:W-:Y:S01]  /*145b0*/  F2FP.F16.F32.PACK_AB R89, R75, R97 ;  /* 0x000000614b59723e */ /* 0x000fe200000000ff */
[----:B0-----:R-:W-:Y:S01]  /*145c0*/  FADD.FTZ R75, R73, R94 ;  /* 0x0000005e494b7221 */ /* 0x001fe20000010000 */
[----:B------:R-:W-:Y:S02]  /*145d0*/  F2FP.F16.F32.PACK_AB R80, R135, R107 ;  /* 0x0000006b8750723e */ /* 0x000fe400000000ff */
[----:B----4-:R-:W-:Y:S01]  /*145e0*/  F2FP.F16.F32.PACK_AB R95, R148, R147 ;  /* 0x00000093945f723e */ /* 0x010fe200000000ff */
[----:B------:R-:W-:Y:S01]  /*145f0*/  FADD.FTZ R147, R147, R0 ;  /* 0x0000000093937221 */ /* 0x000fe20000010000 */
[----:B------:R-:W-:-:S02]  /*14600*/  F2FP.F16.F32.PACK_AB R81, R120, R119 ;  /* 0x000000777851723e */ /* 0x000fc400000000ff */
[----:B------:R-:W-:Y:S02]  /*14610*/  F2FP.F16.F32.PACK_AB R82, R136, R106 ;  /* 0x0000006a8852723e */ /* 0x000fe400000000ff */
[----:B------:R-:W-:Y:S02]  /*14620*/  F2FP.F16.F32.PACK_AB R84, R137, R105 ;  /* 0x000000698954723e */ /* 0x000fe400000000ff */
[----:B------:R-:W-:Y:S01]  /*14630*/  F2FP.F16.F32.PACK_AB R86, R138, R104 ;  /* 0x000000688a56723e */ /* 0x000fe200000000ff */
[----:B-1----:R-:W-:Y:S01]  /*14640*/  FADD.FTZ R72, R76, R75 ;  /* 0x0000004b4c487221 */ /* 0x002fe20000010000 */
[----:B------:R-:W-:Y:S02]  /*14650*/  F2FP.F16.F32.PACK_AB R88, R96, R93 ;  /* 0x0000005d6058723e */ /* 0x000fe400000000ff */
[----:B------:R-:W-:Y:S01]  /*14660*/  F2FP.F16.F32.PACK_AB R91, R139, R78 ;  /* 0x0000004e8b5b723e */ /* 0x000fe200000000ff */
[----:B------:R-:W-:Y:S01]  /*14670*/  FADD.FTZ R0, R148, R147 ;  /* 0x0000009394007221 */ /* 0x000fe20000010000 */
[----:B------:R-:W-:-:S02]  /*14680*/  F2FP.F16.F32.PACK_AB R93, R145, R143 ;  /* 0x0000008f915d723e */ /* 0x000fc400000000ff */
[----:B------:R-:W-:Y:S01]  /*14690*/  F2FP.F16.F32.PACK_AB R94, R76, R73 ;  /* 0x000000494c5e723e */ /* 0x000fe200000000ff */
[----:B------:R-:W-:Y:S04]  /*146a0*/  STSM.16.M88.4 [R18+0x2bb00], R80 ;  /* 0x02bb005012007844 */ /* 0x000fe80000000200 */
[----:B------:R-:W-:Y:S04]  /*146b0*/  STSM.16.M88.4 [R18+0x2d300], R84 ;  /* 0x02d3005412007844 */ /* 0x000fe80000000200 */
[----:B------:R-:W-:Y:S04]  /*146c0*/  STSM.16.M88.4 [R18+0x2eb00], R88 ;  /* 0x02eb005812007844 */ /* 0x000fe80000000200 */
[----:B------:R-:W-:Y:S04]  /*146d0*/  STL [R1+0x3c], R72 ;  /* 0x00003c4801007387 */ /* 0x000fe80000100800 */
[----:B------:R-:W-:Y:S04]  /*146e0*/  STSM.16.M88.4 [R18+0x30300], R92 ;  /* 0x0303005c12007844 */ /* 0x000fe80000000200 */
[----:B------:R2:W-:Y:S01]  /*146f0*/  STL [R1+0x44], R0 ;  /* 0x0000440001007387 */ /* 0x0005e20000100800 */
[----:B------:R-:W-:Y:S01]  /*14700*/  @!PT LDS RZ, [RZ] ;  /* 0x00000000fffff984 */ /* 0x000fe20000000800 */
[----:B------:R-:W-:Y:S01]  /*14710*/  @!PT LDS RZ, [RZ] ;  /* 0x00000000fffff984 */ /* 0x000fe20000000800 */
[----:B------:R-:W-:Y:S01]  /*14720*/  @!PT LDS RZ, [RZ] ;  /* 0x00000000fffff984 */ /* 0x000fe20000000800 */
[----:B------:R-:W-:Y:S01]  /*14730*/  @!PT LDS RZ, [RZ] ;  /* 0x00000000fffff984 */ /* 0x000fe20000000800 */
[----:B------:R0:W-:Y:S06]  /*14740*/  MEMBAR.ALL.CTA ;  /* 0x0000000000007992 */ /* 0x0001ec0000008000 */
[----:B0-----:R-:W0:Y:S04]  /*14750*/  FENCE.VIEW.ASYNC.S ;  /* 0x00000000000073c6 */ /* 0x001e280000000000 */
[----:B------:R1:W5:Y:S01]  /*14760*/  LDL R157, [R1+0x60] ;  /* 0x00006000019d7983 */ /* 0x0003620000100800 */
        /* <DEDUP_REMOVED lines=49> */
[----:B--2---:R-:W-:-:S05]  /*14a80*/  VIADD R0, R21, 0xffffffff ;  /* 0xffffffff15007836 */ /* 0x004fca0000000000 */
[----:B------:R2:W-:Y:S04]  /*14a90*/  STL [R1+0x40], R0 ;  /* 0x0000400001007387 */ /* 0x0005e80000100800 */
[----:B------:R1:W-:Y:S01]  /*14aa0*/  STL [R1+0x38], R74 ;  /* 0x0000384a01007387 */ /* 0x0003e20000100800 */
[----:B------:R-:W-:Y:S01]  /*14ab0*/  ISETP.GT.AND P2, PT, R21, RZ, PT ;  /* 0x000000ff1500720c */ /* 0x000fe20003f44270 */
[----:B--2---:R-:W-:Y:S01]  /*14ac0*/  IMAD.MOV.U32 R0, RZ, RZ, R154 ;  /* 0x000000ffff007224 */ /* 0x004fe200078e009a */
[----:B0-----:R-:W-:-:S11]  /*14ad0*/  NOP ;  /* 0x0000000000007918 */ /* 0x001fd60000000000 */
[----:B-1----:R-:W-:Y:S05]  /*14ae0*/  @P2 BRA `(.L_x_10442) ;  /* 0xffffffac00302947 */ /* 0x002fea000383ffff */
.L_x_10432:
[----:B------:R-:W-:Y:S05]  /*14af0*/  WARPSYNC.ALL ;  /* 0x0000000000007948 */ /* 0x000fea0003800000 */
[----:B------:R-:W-:Y:S06]  /*14b00*/  BAR.ARV 0x8, 0x200 ;  /* 0x0208000000007b1d */ /* 0x000fec0000002000 */
[----:B------:R-:W-:Y:S05]  /*14b10*/  @!P0 BRA `(.L_x_10443) ;  /* 0x0000000000048947 */ /* 0x000fea0003800000 */
[----:B------:R-:W-:Y:S01]  /*14b20*/  BPT.TRAP 0x1 ;  /* 0x000000040000795c */ /* 0x000fe20000300000 */
.L_x_10443:
[----:B------:R-:W2:Y:S01]  /*14b30*/  LDL R2, [R1+0x60] ;  /* 0x0000600001027983 */ /* 0x000ea20000100800 */
[----:B------:R-:W-:Y:S01]  /*14b40*/  IMAD R0, R154, 0x8, R16 ;  /* 0x000000089a007824 */ /* 0x000fe200078e0210 */
[----:B--2---:R-:W-:-:S04]  /*14b50*/  SHF.L.U32 R3, R2, 0x1f, RZ ;  /* 0x0000001f02037819 */ /* 0x004fc800000006ff */
[----:B------:R0:W1:Y:S01]  /*14b60*/  SYNCS.PHASECHK.TRANS64.TRYWAIT P2, [R0+URZ+0x31c50], R3 ;  /* 0x031c5003000075a7 */ /* 0x000062000804017f */
[----:B------:R-:W-:Y:S05]  /*14b70*/  @!P0 BRA `(.L_x_10444) ;  /* 0x0000000000048947 */ /* 0x000fea0003800000 */
[----:B------:R-:W-:Y:S01]  /*14b80*/  BPT.TRAP 0x1 ;  /* 0x000000040000795c */ /* 0x000fe20000300000 */
.L_x_10444:
[----:B------:R-:W2:Y:S01]  /*14b90*/  LDL.LU R2, [R1+0x80] ;  /* 0x0000800001027983 */ /* 0x000ea20000300800 */
[----:B------:R-:W-:Y:S02]  /*14ba0*/  VIADD R16, R16, 0x200 ;  /* 0x0000020010107836 */ /* 0x000fe40000000000 */
[----:B------:R-:W-:-:S03]  /*14bb0*/  IMAD.MOV.U32 R5, RZ, RZ, -0x3ffffff0 ;  /* 0xc0000010ff057424 */ /* 0x000fc600078e00ff */
[----:B------:R-:W-:-:S04]  /*14bc0*/  SHF.R.U32.HI R16, RZ, 0x4, R16 ;  /* 0x00000004ff107819 */ /* 0x000fc80000011610 */
[----:B------:R-:W-:-:S04]  /*14bd0*/  LOP3.LUT R16, R16, 0x3fff, RZ, 0xc0, !PT ;  /* 0x00003fff10107812 */ /* 0x000fc800078ec0ff */
[----:B------:R-:W-:Y:S02]  /*14be0*/  LOP3.LUT R7, R16, 0x2400000, RZ, 0xfc, !PT ;  /* 0x0240000010077812 */ /* 0x000fe400078efcff */
[----:B--2---:R-:W-:Y:S01]  /*14bf0*/  LOP3.LUT R4, R2, 0x10000, RZ, 0xfc, !PT ;  /* 0x0001000002047812 */ /* 0x004fe200078efcff */
[----:B-1----:R-:W-:Y:S06]  /*14c00*/  @P2 BRA `(.L_x_10445) ;  /* 0x0000000000082947 */ /* 0x002fec0003800000 */
[----:B------:R-:W1:Y:S02]  /*14c10*/  SYNCS.PHASECHK.TRANS64.TRYWAIT P0, [R0+URZ+0x31c50], R3 ;  /* 0x031c5003000075a7 */ /* 0x000e64000800017f */
[----:B-1----:R-:W-:Y:S05]  /*14c20*/  @!P0 BRA `(.L_x_10446) ;  /* 0x000000a400c08947 */ /* 0x002fea0003800000 */
.L_x_10445:
[----:B------:R-:W-:Y:S01]  /*14c30*/  IMAD R2, R154, 0x6c0, R7 ;  /* 0x000006c09a027824 */ /* 0x000fe200078e0207 */
[----:B------:R-:W2:Y:S01]  /*14c40*/  LDL.LU R12, [R1+0x3c] ;  /* 0x00003c00010c7983 */ /* 0x000ea20000300800 */
[----:B01----:R-:W-:Y:S01]  /*14c50*/  IMAD.MOV.U32 R3, RZ, RZ, -0x7fffffe0 ;  /* 0x80000020ff037424 */ /* 0x003fe200078e00ff */
[----:B------:R-:W-:Y:S05]  /*14c60*/  WARPSYNC.ALL ;  /* 0x0000000000007948 */ /* 0x000fea0003800000 */
[C---:B------:R-:W-:Y:S01]  /*14c70*/  R2UR UR4, R4.reuse ;  /* 0x00000000040472ca */ /* 0x040fe200000e0000 */
[----:B------:R-:W-:Y:S01]  /*14c80*/  VIADD R6, R4, 0x180 ;  /* 0x0000018004067836 */ /* 0x000fe20000000000 */
[----:B------:R-:W-:Y:S01]  /*14c90*/  R2UR UR5, R5 ;  /* 0x00000000050572ca */ /* 0x000fe200000e0000 */
[C---:B------:R-:W-:Y:S01]  /*14ca0*/  VIADD R8, R2.reuse, 0x40 ;  /* 0x0000004002087836 */ /* 0x040fe20000000000 */
[----:B------:R-:W-:Y:S01]  /*14cb0*/  R2UR UR6, R2 ;  /* 0x00000000020672ca */ /* 0x000fe200000e0000 */
[----:B------:R-:W-:Y:S01]  /*14cc0*/  IMAD.MOV.U32 R7, RZ, RZ, -0x3ffffff0 ;  /* 0xc0000010ff077424 */ /* 0x000fe200078e00ff */
[----:B------:R-:W-:Y:S01]  /*14cd0*/  R2UR UR7, R3 ;  /* 0x00000000030772ca */ /* 0x000fe200000e0000 */
[----:B------:R-:W-:Y:S01]  /*14ce0*/  WARPGROUP.ARRIVE ;  /* 0x00000000000079c5 */ /* 0x000fe20000000000 */
[----:B------:R-:W-:Y:S01]  /*14cf0*/  IMAD.MOV.U32 R9, RZ, RZ, -0x7fffffe0 ;  /* 0x80000020ff097424 */ /* 0x000fe200078e00ff */
[----:B------:R-:W3:Y:S01]  /*14d00*/  LDL.LU R10, [R1+0x44] ;  /* 0x00004400010a7983 */ /* 0x000ee20000300800 */
[----:B------:R-:W-:Y:S01]  /*14d10*/  IMAD.MOV.U32 R3, RZ, RZ, -0x7fffffe0 ;  /* 0x80000020ff037424 */ /* 0x000fe200078e00ff */
[----:B------:R-:W-:-:S02]  /*14d20*/  MOV R5, 0xc0000010 ;  /* 0xc000001000057802 */ /* 0x000fc40000000f00 */
[----:B------:R-:W4:Y:S01]  /*14d30*/  LDL.LU R11, [R1+0x60] ;  /* 0x00006000010b7983 */ /* 0x000f220000300800 */
[----:B------:R-:W-:-:S05]  /*14d40*/  VIADD R154, R154, 0x1 ;  /* 0x000000019a9a7836 */ /* 0x000fca0000000000 */
[----:B------:R-:W-:Y:S01]  /*14d50*/  HGMMA.64x96x16.F32 R24, gdesc[UR4].tnspB, R24, gsb0 ;  /* 0x41600000041879f0 */ /* 0x000fe20008000818 */
[----:B------:R-:W-:Y:S01]  /*14d60*/  R2UR UR4, R6 ;  /* 0x00000000060472ca */ /* 0x000fe200000e0000 */
[----:B------:R-:W-:Y:S01]  /*14d70*/  VIADD R6, R4, 0x300 ;  /* 0x0000030004067836 */ /* 0x000fe20000000000 */
[----:B------:R-:W-:Y:S01]  /*14d80*/  R2UR UR5, R7 ;  /* 0x00000000070572ca */ /* 0x000fe200000e0000 */
[----:B------:R-:W-:Y:S01]  /*14d90*/  IMAD.MOV.U32 R7, RZ, RZ, -0x3ffffff0 ;  /* 0xc0000010ff077424 */ /* 0x000fe200078e00ff */
[----:B------:R-:W-:Y:S01]  /*14da0*/  R2UR UR6, R8 ;  /* 0x00000000080672ca */ /* 0x000fe200000e0000 */
[----:B------:R-:W-:Y:S01]  /*14db0*/  VIADD R8, R2, 0x80 ;  /* 0x0000008002087836 */ /* 0x000fe20000000000 */
[----:B------:R-:W-:Y:S01]  /*14dc0*/  R2UR UR7, R9 ;  /* 0x00000000090772ca */ /* 0x000fe200000e0000 */
[----:B------:R-:W-:Y:S01]  /*14dd0*/  IMAD.MOV.U32 R9, RZ, RZ, -0x7fffffe0 ;  /* 0x80000020ff097424 */ /* 0x000fe200078e00ff */
[----:B------:R-:W-:Y:S01]  /*14de0*/  ISETP.NE.AND P0, PT, R154, 0x2, PT ;  /* 0x000000029a00780c */ /* 0x000fe20003f05270 */
[----:B------:R-:W-:-:S02]  /*14df0*/  WARPGROUP.DEPBAR.LE gsb0, 0x0 ;  /* 0x00008000000079c5 */ /* 0x000fc40000010000 */
[----:B------:R-:W-:-:S08]  /*14e00*/  WARPGROUP.ARRIVE ;  /* 0x00000000000079c5 */ /* 0x000fd00000000000 */
[----:B------:R-:W-:Y:S01]  /*14e10*/  HGMMA.64x96x16.F32 R24, gdesc[UR4].tnspB, R24, gsb0 ;  /* 0x41600000041879f0 */ /* 0x000fe20008000818 */
[----:B------:R-:W-:Y:S01]  /*14e20*/  R2UR UR4, R6 ;  /* 0x00000000060472ca */ /* 0x000fe200000e0000 */
[----:B------:R-:W-:Y:S01]  /*14e30*/  VIADD R6, R4, 0x480 ;  /* 0x0000048004067836 */ /* 0x000fe20000000000 */
[----:B------:R-:W-:Y:S01]  /*14e40*/  R2UR UR5, R7 ;  /* 0x00000000070572ca */ /* 0x000fe200000e0000 */
[----:B------:R-:W-:Y:S01]  /*14e50*/  IMAD.MOV.U32 R7, RZ, RZ, -0x3ffffff0 ;  /* 0xc0000010ff077424 */ /* 0x000fe200078e00ff */
[----:B------:R-:W-:Y:S01]  /*14e60*/  R2UR UR6, R8 ;  /* 0x00000000080672ca */ /* 0x000fe200000e0000 */
[----:B------:R-:W-:Y:S01]  /*14e70*/  VIADD R8, R2, 0xc0 ;  /* 0x000000c002087836 */ /* 0x000fe20000000000 */
[----:B------:R-:W-:Y:S02]  /*14e80*/  R2UR UR7, R9 ;  /* 0x00000000090772ca */ /* 0x000fe400000e0000 */
[----:B------:R-:W-:Y:S01]  /*14e90*/  MOV R9, 0x80000020 ;  /* 0x8000002000097802 */ /* 0x000fe20000000f00 */
        /* <DEDUP_REMOVED lines=11> */
[----:B------:R-:W-:Y:S02]  /*14f50*/  WARPGROUP.DEPBAR.LE gsb0, 0x0 ;  /* 0x00008000000079c5 */ /* 0x000fe40000010000 */
[----:B------:R-:W-:-:S09]  /*14f60*/  WARPGROUP.ARRIVE ;  /* 0x00000000000079c5 */ /* 0x000fd20000000000 */
        /* <DEDUP_REMOVED lines=28> */
[C---:B------:R-:W-:Y:S01]  /*15130*/  VIADD R8, R2.reuse, 0x1c0 ;  /* 0x000001c002087836 */ /* 0x040fe20000000000 */
[----:B------:R-:W-:Y:S01]  /*15140*/  R2UR UR7, R9 ;  /* 0x00000000090772ca */ /* 0x000fe200000e0000 */
[----:B------:R-:W-:Y:S02]  /*15150*/  IMAD.MOV.U32 R9, RZ, RZ, -0x7fffffe0 ;  /* 0x80000020ff097424 */ /* 0x000fe400078e00ff */
[----:B------:R-:W-:-:S02]  /*15160*/  VIADD R2, R2, 0x200 ;  /* 0x0000020002027836 */ /* 0x000fc40000000000 */
[----:B------:R-:W-:Y:S01]  /*15170*/  VIADD R4, R4, 0xc00 ;  /* 0x00000c0004047836 */ /* 0x000fe20000000000 */
[----:B------:R-:W-:Y:S02]  /*15180*/  WARPGROUP.DEPBAR.LE gsb0, 0x0 ;  /* 0x00008000000079c5 */ /* 0x000fe40000010000 */
[----:B------:R-:W-:-:S06]  /*15190*/  WARPGROUP.ARRIVE ;  /* 0x00000000000079c5 */ /* 0x000fcc0000000000 */
[----:B------:R-:W-:Y:S01]  /*151a0*/  HGMMA.64x96x16.F32 R24, gdesc[UR4].tnspB, R24, gsb0 ;  /* 0x41600000041879f0 */ /* 0x000fe20008000818 */
[----:B------:R-:W-:Y:S02]  /*151b0*/  R2UR UR4, R6 ;  /* 0x00000000060472ca */ /* 0x000fe400000e0000 */
[----:B------:R-:W-:Y:S02]  /*151c0*/  R2UR UR5, R7 ;  /* 0x00000000070572ca */ /* 0x000fe400000e0000 */
[----:B------:R-:W-:Y:S02]  /*151d0*/  R2UR UR6, R8 ;  /* 0x00000000080672ca */ /* 0x000fe400000e0000 */
[----:B------:R-:W-:Y:S01]  /*151e0*/  R2UR UR7, R9 ;  /* 0x00000000090772ca */ /* 0x000fe200000e0000 */
[----:B------:R-:W-:Y:S02]  /*151f0*/  WARPGROUP.DEPBAR.LE gsb0, 0x0 ;  /* 0x00008000000079c5 */ /* 0x000fe40000010000 */
[----:B------:R-:W-:-:S10]  /*15200*/  WARPGROUP.ARRIVE ;  /* 0x00000000000079c5 */ /* 0x000fd40000000000 */
[----:B------:R-:W-:Y:S01]  /*15210*/  HGMMA.64x96x16.F32 R24, gdesc[UR4].tnspB, R24, gsb0 ;  /* 0x41600000041879f0 */ /* 0x000fe20008000818 */
[----:B------:R-:W-:Y:S02]  /*15220*/  R2UR UR6, R2 ;  /* 0x00000000020672ca */ /* 0x000fe400000e0000 */
[----:B--2---:R-:W0:Y:S01]  /*15230*/  SHFL.BFLY PT, R2, R12, 0x2, 0x1f ;  /* 0x0c401f000c027f89 */ /* 0x004e2200000e0000 */
[----:B------:R-:W-:Y:S02]  /*15240*/  R2UR UR7, R3 ;  /* 0x00000000030772ca */ /* 0x000fe400000e0000 */
[----:B------:R-:W-:Y:S01]  /*15250*/  R2UR UR4, R4 ;  /* 0x00000000040472ca */ /* 0x000fe200000e0000 */
[----:B---3--:R-:W1:Y:S01]  /*15260*/  SHFL.BFLY PT, R3, R10, 0x2, 0x1f ;  /* 0x0c401f000a037f89 */ /* 0x008e6200000e0000 */
[----:B------:R-:W-:Y:S01]  /*15270*/  R2UR UR5, R5 ;  /* 0x00000000050572ca */ /* 0x000fe200000e0000 */
[----:B0-----:R-:W-:Y:S01]  /*15280*/  FADD.FTZ R2, R2, R12 ;  /* 0x0000000c02027221 */ /* 0x001fe20000010000 */
[----:B-1----:R-:W-:-:S04]  /*15290*/  FADD.FTZ R4, R3, R10 ;  /* 0x0000000a03047221 */ /* 0x002fc80000010000 */
[----:B------:R-:W0:Y:S04]  /*152a0*/  SHFL.BFLY PT, R3, R2, 0x1, 0x1f ;  /* 0x0c201f0002037f89 */ /* 0x000e2800000e0000 */
[----:B------:R-:W1:Y:S01]  /*152b0*/  SHFL.BFLY PT, R5, R4, 0x1, 0x1f ;  /* 0x0c201f0004057f89 */ /* 0x000e6200000e0000 */
[----:B0-----:R-:W-:Y:S01]  /*152c0*/  FADD.FTZ R9, R2, R3 ;  /* 0x0000000302097221 */ /* 0x001fe20000010000 */
[----:B------:R-:W-:Y:S01]  /*152d0*/  SEL R2, RZ, 0x1, P0 ;  /* 0x00000001ff027807 */ /* 0x000fe20000000000 */
[----:B-1----:R-:W-:-:S03]  /*152e0*/  FADD.FTZ R10, R4, R5 ;  /* 0x00000005040a7221 */ /* 0x002fc60000010000 */
[----:B------:R-:W-:Y:S02]  /*152f0*/  FSETP.NE.FTZ.AND P2, PT, R9, RZ, PT ;  /* 0x000000ff0900720b */ /* 0x000fe40003f55000 */
[----:B------:R-:W-:Y:S02]  /*15300*/  CS2R R4, SRZ ;  /* 0x0000000000047805 */ /* 0x000fe4000001ff00 */
[----:B----4-:R-:W-:Y:S02]  /*15310*/  LOP3.LUT R11, R11, R2, RZ, 0x3c, !PT ;  /* 0x000000020b0b7212 */ /* 0x010fe400078e3cff */
[----:B------:R-:W-:-:S07]  /*15320*/  FSETP.NE.FTZ.AND P3, PT, R10, RZ, PT ;  /* 0x000000ff0a00720b */ /* 0x000fce0003f75000 */
[----:B------:R-:W0:Y:S08]  /*15330*/  @P2 MUFU.LG2 R6, R9 ;  /* 0x0000000900062308 */ /* 0x000e300000000c00 */
[----:B------:R1:W-:Y:S08]  /*15340*/  @P2 MUFU.RCP R5, R9 ;  /* 0x0000000900052308 */ /* 0x0003f00000001000 */
[----:B------:R-:W2:Y:S01]  /*15350*/  @P3 MUFU.LG2 R7, R10 ;  /* 0x0000000a00073308 */ /* 0x000ea20000000c00 */
[----:B-1----:R-:W3:Y:S01]  /*15360*/  LDL.LU R9, [R1+0x98] ;  /* 0x0000980001097983 */ /* 0x002ee20000300800 */
[----:B------:R-:W-:-:S02]  /*15370*/  WARPGROUP.DEPBAR.LE gsb0, 0x0 ;  /* 0x00008000000079c5 */ /* 0x000fc40000010000 */
[----:B------:R-:W-:-:S06]  /*15380*/  WARPGROUP.ARRIVE ;  /* 0x00000000000079c5 */ /* 0x000fcc0000000000 */
[----:B------:R-:W-:Y:S01]  /*15390*/  HGMMA.64x96x16.F32 R24, gdesc[UR4].tnspB, R24, gsb0 ;  /* 0x41600000041879f0 */ /* 0x000fe20008000818 */
[----:B------:R1:W-:Y:S01]  /*153a0*/  STL [R1+0x60], R11 ;  /* 0x0000600b01007387 */ /* 0x0003e20000100800 */
[----:B------:R-:W4:Y:S01]  /*153b0*/  @P3 MUFU.RCP R4, R10 ;  /* 0x0000000a00043308 */ /* 0x000f220000001000 */
[----:B------:R-:W-:Y:S02]  /*153c0*/  @!P1 VIADD R8, R0, 0x31c60 ;  /* 0x00031c6000089836 */ /* 0x000fe40000000000 */
[C---:B------:R-:W-:Y:S01]  /*153d0*/  @P2 FMUL.FTZ R3, R15.reuse, 0.69314718246459960938 ;  /* 0x3f3172180f032820 */ /* 0x040fe20000410000 */
[----:B0-----:R-:W-:Y:S01]  /*153e0*/  @P2 FMUL.FTZ R6, R6, 0.69314718246459960938 ;  /* 0x3f31721806062820 */ /* 0x001fe20000410000 */
[----:B------:R-:W-:Y:S01]  /*153f0*/  @P3 FMUL.FTZ R12, R15, 0.69314718246459960938 ;  /* 0x3f3172180f0c3820 */ /* 0x000fe20000410000 */
[----:B--2---:R-:W-:Y:S01]  /*15400*/  @P3 FMUL.FTZ R7, R7, 0.69314718246459960938 ;  /* 0x3f31721807073820 */ /* 0x004fe20000410000 */
[----:B------:R-:W-:Y:S01]  /*15410*/  IMAD.MOV.U32 R0, RZ, RZ, -0x800000 ;  /* 0xff800000ff007424 */ /* 0x000fe200078e00ff */
[----:B------:R-:W-:Y:S01]  /*15420*/  @!P1 PRMT R8, RZ, 0x654, R8 ;  /* 0x00000654ff089816 */ /* 0x000fe20000000008 */
[----:B------:R-:W-:-:S02]  /*15430*/  IMAD.MOV.U32 R2, RZ, RZ, -0x800000 ;  /* 0xff800000ff027424 */ /* 0x000fc400078e00ff */
[----:B------:R-:W-:Y:S01]  /*15440*/  @P2 FFMA.FTZ R0, R3, R14, R6 ;  /* 0x0000000e03002223 */ /* 0x000fe20000010006 */
[----:B------:R-:W-:Y:S01]  /*15450*/  @P3 FFMA.FTZ R2, R12, R74, R7 ;  /* 0x0000004a0c023223 */ /* 0x000fe20000010007 */
[----:B------:R-:W-:Y:S01]  /*15460*/  SEL R154, R154, RZ, P0 ;  /* 0x000000ff9a9a7207 */ /* 0x000fe20000000000 */
[----:B------:R-:W-:Y:S02]  /*15470*/  WARPGROUP.DEPBAR.LE gsb0, 0x0 ;  /* 0x00008000000079c5 */ /* 0x000fe40000010000 */
        /* <DEDUP_REMOVED lines=50> */
[----:B---3--:R-:W-:-:S05]  /*157a0*/  VIADD R9, R9, 0x1 ;  /* 0x0000000109097836 */ /* 0x008fca0000000000 */
[----:B------:R1:W-:Y:S02]  /*157b0*/  STL [R1+0x98], R9 ;  /* 0x0000980901007387 */ /* 0x0003e40000100800 */
.L_x_10391:
[----:B------:R-:W2:Y:S01]  /*157c0*/  LDL R85, [R1+0x8c] ;  /* 0x00008c0001557983 */ /* 0x000ea20000100800 */
[----:B------:R-:W0:Y:S01]  /*157d0*/  S2R R4, SR_TID.X ;  /* 0x0000000000047919 */ /* 0x000e220000002100 */
[----:B------:R-:W-:Y:S05]  /*157e0*/  WARPSYNC.ALL ;  /* 0x0000000000007948 */ /* 0x000fea0003800000 */
[----:B------:R-:W3:Y:S01]  /*157f0*/  S2UR UR5, SR_CgaCtaId ;  /* 0x00000000000579c3 */ /* 0x000ee20000008800 */
[----:B------:R-:W-:Y:S01]  /*15800*/  UMOV UR4, 0x400 ;  /* 0x0000040000047882 */ /* 0x000fe20000000000 */
[----:B0-----:R-:W-:-:S05]  /*15810*/  VIADD R87, R4, 0xffffff80 ;  /* 0xffffff8004577836 */ /* 0x001fca0000000000 */
[----:B------:R-:W-:-:S04]  /*15820*/  SHF.R.S32.HI R70, RZ, 0x1f, R87 ;  /* 0x0000001fff467819 */ /* 0x000fc80000011457 */
[----:B------:R-:W-:Y:S01]  /*15830*/  LEA.HI R70, R70, R87, RZ, 0x2 ;  /* 0x0000005746467211 */ /* 0x000fe200078f10ff */
[----:B---3--:R-:W-:-:S03]  /*15840*/  ULEA UR4, UR5, UR4, 0x18 ;  /* 0x0000000405047291 */ /* 0x008fc6000f8ec03f */
[----:B------:R-:W-:-:S05]  /*15850*/  LOP3.LUT R70, R70, 0xfffffffc, RZ, 0xc0, !PT ;  /* 0xfffffffc46467812 */ /* 0x000fca00078ec0ff */
[----:B------:R-:W-:Y:S02]  /*15860*/  IMAD.IADD R70, R87, 0x1, -R70 ;  /* 0x0000000157467824 */ /* 0x000fe400078e0a46 */
[----:B------:R-:W-:Y:S01]  /*15870*/  IMAD.U32 R16, RZ, RZ, UR4 ;  /* 0x00000004ff107e24 */ /* 0x000fe2000f8e00ff */
[----:B------:R-:W-:Y:S01]  /*15880*/  BAR.SYNC.DEFER_BLOCKING 0x5, 0x200 ;  /* 0x0148000000007b1d */ /* 0x000fe20000010000 */
[----:B------:R-:W-:-:S04]  /*15890*/  IMAD.SHL.U32 R36, R70, 0x8, RZ ;  /* 0x0000000846247824 */ /* 0x000fc800078e00ff */
[C---:B------:R-:W-:Y:S02]  /*158a0*/  VIADD R37, R36.reuse, 0x40 ;  /* 0x0000004024257836 */ /* 0x040fe40000000000 */
[----:B------:R-:W-:Y:S01]  /*158b0*/  VIADD R38, R36, 0x20 ;  /* 0x0000002024267836 */ /* 0x000fe20000000000 */
[----:B------:R-:W-:Y:S02]  /*158c0*/  BSSY B0, `(.L_x_10447) ;  /* 0x00001b8000007945 */ /* 0x000fe40003800000 */
[----:B------:R-:W-:Y:S02]  /*158d0*/  SHF.R.S32.HI R40, RZ, 0x1f, R37 ;  /* 0x0000001fff287819 */ /* 0x000fe40000011425 */
[----:B------:R-:W-:Y:S01]  /*158e0*/  SHF.R.S32.HI R39, RZ, 0x1f, R38 ;  /* 0x0000001fff277819 */ /* 0x000fe20000011426 */
[----:B------:R0:W3:Y:S01]  /*158f0*/  LDS.128 R108, [R16+0x31cd0] ;  /* 0x031cd000106c7984 */ /* 0x0000e20000000c00 */
[----:B------:R-:W-:Y:S06]  /*15900*/  BAR.ARV 0x4, 0x200 ;  /* 0x0108000000007b1d */ /* 0x000fec0000002000 */
[----:B--2---:R-:W-:Y:S01]  /*15910*/  SHF.R.S32.HI R54, RZ, 0x1f, R85 ;  /* 0x0000001fff367819 */ /* 0x004fe20000011455 */
[----:B------:R-:W-:-:S03]  /*15920*/  IMAD.SHL.U32 R58, R85, 0x4, RZ ;  /* 0x00000004553a7824 */ /* 0x000fc600078e00ff */
[----:B------:R-:W-:Y:S01]  /*15930*/  SHF.L.U64.HI R55, R85, 0x2, R54 ;  /* 0x0000000255377819 */ /* 0x000fe20000010236 */
[----:B0--3--:R-:W-:Y:S06]  /*15940*/  @P1 BRA `(.L_x_10448) ;  /* 0x0000001000441947 */ /* 0x009fec0003800000 */
[----:B------:R-:W2:Y:S01]  /*15950*/  LDL R4, [R1+0xd0] ;  /* 0x0000d00001047983 */ /* 0x000ea20000100800 */
[----:B------:R-:W-:Y:S05]  /*15960*/  WARPSYNC.ALL ;  /* 0x0000000000007948 */ /* 0x000fea0003800000 */
[----:B------:R-:W0:Y:S01]  /*15970*/  S2R R5, SR_SWINHI ;  /* 0x0000000000057919 */ /* 0x000e220000002f00 */
[----:B------:R-:W-:Y:S01]  /*15980*/  F2FP.F16.F32.PACK_AB R6, R81, R6 ;  /* 0x000000065106723e */ /* 0x000fe200000000ff */
[----:B------:R-:W-:Y:S01]  /*15990*/  ULDC.64 UR4, c[0x0][0xc00] ;  /* 0x0003000000047ab9 */ /* 0x000fe20000000a00 */
[----:B------:R-:W-:Y:S02]  /*159a0*/  F2FP.F16.F32.PACK_AB R27, R68, R27 ;  /* 0x0000001b441b723e */ /* 0x000fe400000000ff */
[----:B------:R-:W-:-:S02]  /*159b0*/  MOV R20, R16 ;  /* 0x0000001000147202 */ /* 0x000fc40000000f00 */
[----:B0-----:R-:W-:Y:S01]  /*159c0*/  MOV R21, R5 ;  /* 0x0000000500157202 */ /* 0x001fe20000000f00 */
[----:B------:R-:W-:Y:S02]  /*159d0*/  BAR.SYNC.DEFER_BLOCKING 0x1, 0x180 ;  /* 0x0046000000007b1d */ /* 0x000fe40000010000 */
[----:B--2---:R-:W-:-:S03]  /*159e0*/  IMAD.WIDE R4, R4, 0x2, R20 ;  /* 0x0000000204047825 */ /* 0x004fc600078e0214 */
[C---:B------:R-:W-:Y:S02]  /*159f0*/  IADD3 R59, P4, R4.reuse, 0x20, RZ ;  /* 0x00000020043b7810 */ /* 0x040fe40007f9e0ff */
[C---:B------:R-:W-:Y:S02]  /*15a00*/  IADD3 R63, P3, R4.reuse, 0x3000, RZ ;  /* 0x00003000043f7810 */ /* 0x040fe40007f7e0ff */
[----:B-1----:R-:W-:Y:S01]  /*15a10*/  LOP3.LUT R8, R59, 0x180, RZ, 0xc0, !PT ;  /* 0x000001803b087812 */ /* 0x002fe200078ec0ff */
[--C-:B------:R-:W-:Y:S01]  /*15a20*/  IMAD.X R13, RZ, RZ, R5.reuse, P4 ;  /* 0x000000ffff0d7224 */ /* 0x100fe200020e0605 */
[----:B------:R-:W-:Y:S01]  /*15a30*/  IADD3 R67, P2, R4, 0x3020, RZ ;  /* 0x0000302004437810 */ /* 0x000fe20007f5e0ff */
[--C-:B------:R-:W-:Y:S01]  /*15a40*/  IMAD.X R15, RZ, RZ, R5.reuse, P3 ;  /* 0x000000ffff0f7224 */ /* 0x100fe200018e0605 */
[----:B------:R-:W-:Y:S02]  /*15a50*/  SHF.R.U64 R8, R8, 0x3, RZ ;  /* 0x0000000308087819 */ /* 0x000fe400000012ff */
[C---:B------:R-:W-:Y:S01]  /*15a60*/  IADD3 R62, P1, R4.reuse, 0x6000, RZ ;  /* 0x00006000043e7810 */ /* 0x040fe20007f3e0ff */
[----:B------:R-:W-:Y:S01]  /*15a70*/  IMAD.X R25, RZ, RZ, R5, P2 ;  /* 0x000000ffff197224 */ /* 0x000fe200010e0605 */
[----:B------:R-:W-:-:S02]  /*15a80*/  LOP3.LUT R9, R4, 0x180, RZ, 0xc0, !PT ;  /* 0x0000018004097812 */ /* 0x000fc400078ec0ff */
[----:B------:R-:W-:Y:S02]  /*15a90*/  LOP3.LUT R12, R8, R59, RZ, 0x3c, !PT ;  /* 0x0000003b080c7212 */ /* 0x000fe400078e3cff */
[----:B------:R-:W-:Y:S02]  /*15aa0*/  LOP3.LUT R8, R63, 0x180, RZ, 0xc0, !PT ;  /* 0x000001803f087812 */ /* 0x000fe400078ec0ff */
[----:B------:R-:W-:Y:S02]  /*15ab0*/  LOP3.LUT R10, R67, 0x180, RZ, 0xc0, !PT ;  /* 0x00000180430a7812 */ /* 0x000fe400078ec0ff */
[----:B------:R-:W-:Y:S02]  /*15ac0*/  LOP3.LUT R59, R62, 0x180, RZ, 0xc0, !PT ;  /* 0x000001803e3b7812 */ /* 0x000fe400078ec0ff */
[----:B------:R-:W-:Y:S02]  /*15ad0*/  SHF.R.U64 R9, R9, 0x3, RZ ;  /* 0x0000000309097819 */ /* 0x000fe400000012ff */
[----:B------:R-:W-:-:S02]  /*15ae0*/  SHF.R.U64 R8, R8, 0x3, RZ ;  /* 0x0000000308087819 */ /* 0x000fc400000012ff */
[----:B------:R-:W-:Y:S02]  /*15af0*/  IADD3 R83, P0, R4, 0x6020, RZ ;  /* 0x0000602004537810 */ /* 0x000fe40007f1e0ff */
[----:B------:R-:W-:Y:S02]  /*15b00*/  SHF.R.U64 R10, R10, 0x3, RZ ;  /* 0x000000030a0a7819 */ /* 0x000fe400000012ff */
[----:B------:R-:W-:Y:S01]  /*15b10*/  SHF.R.U64 R59, R59, 0x3, RZ ;  /* 0x000000033b3b7819 */ /* 0x000fe200000012ff */
[--C-:B------:R-:W-:Y:S01]  /*15b20*/  IMAD.X R11, RZ, RZ, R5.reuse, P0 ;  /* 0x000000ffff0b7224 */ /* 0x100fe200000e0605 */
[----:B------:R-:W-:Y:S01]  /*15b30*/  LOP3.LUT R4, R9, R4, RZ, 0x3c, !PT ;  /* 0x0000000409047212 */ /* 0x000fe200078e3cff */
[----:B------:R-:W-:Y:S01]  /*15b40*/  IMAD.X R9, RZ, RZ, R5, P1 ;  /* 0x000000ffff097224 */ /* 0x000fe200008e0605 */
[----:B------:R-:W-:Y:S02]  /*15b50*/  LOP3.LUT R14, R8, R63, RZ, 0x3c, !PT ;  /* 0x0000003f080e7212 */ /* 0x000fe400078e3cff */
[----:B------:R-:W-:-:S02]  /*15b60*/  LOP3.LUT R24, R10, R67, RZ, 0x3c, !PT ;  /* 0x000000430a187212 */ /* 0x000fc400078e3cff */
[----:B------:R-:W-:Y:S02]  /*15b70*/  LOP3.LUT R8, R59, R62, RZ, 0x3c, !PT ;  /* 0x0000003e3b087212 */ /* 0x000fe400078e3cff */
[----:B------:R-:W-:Y:S02]  /*15b80*/  LOP3.LUT R66, R83, 0x180, RZ, 0xc0, !PT ;  /* 0x0000018053427812 */ /* 0x000fe400078ec0ff */
[----:B------:R-:W-:Y:S02]  /*15b90*/  MOV R62, R4 ;  /* 0x00000004003e7202 */ /* 0x000fe40000000f00 */
[----:B------:R-:W-:Y:S02]  /*15ba0*/  F2FP.F16.F32.PACK_AB R4, R80, R7 ;  /* 0x000000075004723e */ /* 0x000fe400000000ff */
[----:B------:R-:W-:Y:S02]  /*15bb0*/  F2FP.F16.F32.PACK_AB R5, R86, R61 ;  /* 0x0000003d5605723e */ /* 0x000fe400000000ff */
[----:B------:R-:W-:-:S02]  /*15bc0*/  F2FP.F16.F32.PACK_AB R7, R69, R60 ;  /* 0x0000003c4507723e */ /* 0x000fc400000000ff */
[----:B------:R-:W-:Y:S02]  /*15bd0*/  MOV R61, R12 ;  /* 0x0000000c003d7202 */ /* 0x000fe40000000f00 */
[----:B------:R-:W-:Y:S01]  /*15be0*/  MOV R60, R14 ;  /* 0x0000000e003c7202 */ /* 0x000fe20000000f00 */
[----:B------:R0:W-:Y:S01]  /*15bf0*/  STSM.16.M88.4 [R62], R4 ;  /* 0x000000043e007844 */ /* 0x0001e20000000200 */
[----:B------:R-:W-:Y:S02]  /*15c00*/  MOV R59, R24 ;  /* 0x00000018003b7202 */ /* 0x000fe40000000f00 */
[----:B------:R-:W-:Y:S02]  /*15c10*/  SHF.R.U64 R66, R66, 0x3, RZ ;  /* 0x0000000342427819 */ /* 0x000fe400000012ff */
        /* <DEDUP_REMOVED lines=8> */
[----:B------:R-:W-:-:S02]  /*15ca0*/  LOP3.LUT R10, R66, R83, RZ, 0x3c, !PT ;  /* 0x00000053420a7212 */ /* 0x000fc400078e3cff */
[----:B------:R-:W-:Y:S01]  /*15cb0*/  ISETP.NE.U32.AND P0, PT, RZ, UR4, PT ;  /* 0x00000004ff007c0c */ /* 0x000fe2000bf05070 */
[----:B------:R1:W-:Y:S01]  /*15cc0*/  STSM.16.M88.4 [R60], R24 ;  /* 0x000000183c007844 */ /* 0x0003e20000000200 */
[----:B------:R-:W-:Y:S02]  /*15cd0*/  MOV R53, R8 ;  /* 0x0000000800357202 */ /* 0x000fe40000000f00 */
[----:B------:R-:W-:Y:S02]  /*15ce0*/  MOV R44, R10 ;  /* 0x0000000a002c7202 */ /* 0x000fe40000000f00 */
[----:B0-----:R-:W-:Y:S02]  /*15cf0*/  F2FP.F16.F32.PACK_AB R4, R76, R41 ;  /* 0x000000294c04723e */ /* 0x001fe400000000ff */
[----:B------:R-:W-:Y:S02]  /*15d00*/  F2FP.F16.F32.PACK_AB R5, R64, R43 ;  /* 0x0000002b4005723e */ /* 0x000fe400000000ff */
[----:B------:R-:W-:-:S02]  /*15d10*/  F2FP.F16.F32.PACK_AB R6, R48, R33 ;  /* 0x000000213006723e */ /* 0x000fc400000000ff */
[----:B------:R-:W-:Y:S02]  /*15d20*/  F2FP.F16.F32.PACK_AB R7, R51, R42 ;  /* 0x0000002a3307723e */ /* 0x000fe400000000ff */
[----:B------:R-:W-:Y:S02]  /*15d30*/  F2FP.F16.F32.PACK_AB R8, R52, R3 ;  /* 0x000000033408723e */ /* 0x000fe400000000ff */
[----:B------:R-:W-:Y:S01]  /*15d40*/  F2FP.F16.F32.PACK_AB R9, R50, R35 ;  /* 0x000000233209723e */ /* 0x000fe200000000ff */
[----:B------:R0:W-:Y:S01]  /*15d50*/  STSM.16.M88.4 [R59], R4 ;  /* 0x000000043b007844 */ /* 0x0001e20000000200 */
[----:B-1----:R-:W-:Y:S01]  /*15d60*/  IADD3 R24, P1, R58, UR4, RZ ;  /* 0x000000043a187c10 */ /* 0x002fe2000ff3e0ff */
[----:B------:R-:W1:Y:S01]  /*15d70*/  LDC R3, c[0x0][0xbe8] ;  /* 0x0002fa00ff037b82 */ /* 0x000e620000000800 */
[----:B------:R-:W-:Y:S02]  /*15d80*/  F2FP.F16.F32.PACK_AB R10, R45, R28 ;  /* 0x0000001c2d0a723e */ /* 0x000fe400000000ff */
[----:B------:R-:W-:-:S02]  /*15d90*/  F2FP.F16.F32.PACK_AB R11, R47, R34 ;  /* 0x000000222f0b723e */ /* 0x000fc400000000ff */
[----:B------:R-:W-:Y:S02]  /*15da0*/  F2FP.F16.F32.PACK_AB R12, R56, R29 ;  /* 0x0000001d380c723e */ /* 0x000fe400000000ff */
[----:B------:R-:W-:Y:S01]  /*15db0*/  F2FP.F16.F32.PACK_AB R13, R46, R31 ;  /* 0x0000001f2e0d723e */ /* 0x000fe200000000ff */
[----:B------:R2:W-:Y:S01]  /*15dc0*/  STSM.16.M88.4 [R53], R8 ;  /* 0x0000000835007844 */ /* 0x0005e20000000200 */
[----:B------:R-:W-:Y:S02]  /*15dd0*/  F2FP.F16.F32.PACK_AB R14, R49, R32 ;  /* 0x00000020310e723e */ /* 0x000fe400000000ff */
[----:B------:R-:W-:Y:S02]  /*15de0*/  F2FP.F16.F32.PACK_AB R15, R71, R30 ;  /* 0x0000001e470f723e */ /* 0x000fe400000000ff */
[----:B------:R-:W-:Y:S02]  /*15df0*/  ISETP.NE.AND.EX P0, PT, RZ, UR5, PT, P0 ;  /* 0x00000005ff007c0c */ /* 0x000fe4000bf05300 */
[----:B------:R-:W-:Y:S01]  /*15e00*/  IADD3.X R25, R55, UR5, RZ, P1, !PT ;  /* 0x0000000537197c10 */ /* 0x000fe20008ffe4ff */
[----:B------:R-:W-:Y:S01]  /*15e10*/  ULDC.64 UR4, c[0x0][0xc08] ;  /* 0x0003020000047ab9 */ /* 0x000fe20000000a00 */
[----:B------:R2:W-:Y:S01]  /*15e20*/  STSM.16.M88.4 [R44], R12 ;  /* 0x0000000c2c007844 */ /* 0x0005e20000000200 */
[----:B------:R-:W-:Y:S01]  /*15e30*/  BAR.SYNC.DEFER_BLOCKING 0x1, 0x180 ;  /* 0x0046000000007b1d */ /* 0x000fe20000010000 */
[----:B------:R-:W-:-:S02]  /*15e40*/  ISETP.NE.U32.AND P2, PT, RZ, UR4, PT ;  /* 0x00000004ff007c0c */ /* 0x000fc4000bf45070 */
[----:B------:R-:W-:Y:S02]  /*15e50*/  MOV R42, RZ ;  /* 0x000000ff002a7202 */ /* 0x000fe40000000f00 */
[----:B------:R-:W-:-:S13]  /*15e60*/  ISETP.NE.AND.EX P2, PT, RZ, UR5, PT, P2 ;  /* 0x00000005ff007c0c */ /* 0x000fda000bf45320 */
[----:B------:R-:W-:Y:S01]  /*15e70*/  @P2 IADD3 R58, P3, R58, UR4, RZ ;  /* 0x000000043a3a2c10 */ /* 0x000fe2000ff7e0ff */
[----:B------:R-:W-:Y:S02]  /*15e80*/  ULDC UR4, c[0x0][0xa88] ;  /* 0x0002a20000047ab9 */ /* 0x000fe40000000800 */
[----:B0-----:R-:W-:Y:S01]  /*15e90*/  IMAD.U32 R6, RZ, RZ, UR4 ;  /* 0x00000004ff067e24 */ /* 0x001fe2000f8e00ff */
[----:B------:R-:W-:Y:S01]  /*15ea0*/  @P2 IADD3.X R59, R55, UR5, RZ, P3, !PT ;  /* 0x00000005373b2c10 */ /* 0x000fe20009ffe4ff */
[----:B------:R2:W5:Y:S01]  /*15eb0*/  @P0 LDG.E R42, desc[UR60][R24.64] ;  /* 0x0000003c182a0981 */ /* 0x000562000c1e1900 */
[----:B-1----:R-:W-:-:S03]  /*15ec0*/  ISETP.NE.AND P1, PT, R3, 0x1, PT ;  /* 0x000000010300780c */ /* 0x002fc60003f25270 */
[----:B------:R2:W5:Y:S10]  /*15ed0*/  @P2 LDG.E R6, desc[UR60][R58.64] ;  /* 0x0000003c3a062981 */ /* 0x000574000c1e1900 */
[----:B------:R-:W0:Y:S08]  /*15ee0*/  @P1 LDC R5, c[0x0][0xbec] ;  /* 0x0002fb00ff051b82 */ /* 0x000e300000000800 */
[----:B------:R-:W1:Y:S01]  /*15ef0*/  @P1 LDC R27, c[0x0][0xbf0] ;  /* 0x0002fc00ff1b1b82 */ /* 0x000e620000000800 */
[----:B--2---:R-:W-:Y:S05]  /*15f00*/  @P2 BRA `(.L_x_10449) ;  /* 0x0000000000102947 */ /* 0x004fea0003800000 */
[----:B------:R-:W-:Y:S05]  /*15f10*/  @!P0 BRA `(.L_x_10449) ;  /* 0x00000000000c8947 */ /* 0x000fea0003800000 */
[----:B------:R-:W2:Y:S04]  /*15f20*/  LDG.E R7, desc[UR60][R24.64] ;  /* 0x0000003c18077981 */ /* 0x000ea8000c1e1900 */
[----:B-----5:R-:W2:Y:S02]  /*15f30*/  LDG.E R6, desc[UR60][R24.64+0x4] ;  /* 0x0000043c18067981 */ /* 0x020ea4000c1e1900 */
[----:B--2---:R-:W-:-:S07]  /*15f40*/  IMAD.IADD R6, R6, 0x1, -R7 ;  /* 0x0000000106067824 */ /* 0x004fce00078e0a07 */
.L_x_10449:
[----:B------:R-:W2:Y:S01]  /*15f50*/  LDL R4, [R1+0xc8] ;  /* 0x0000c80001047983 */ /* 0x000ea20000100800 */
[--C-:B------:R-:W-:Y:S01]  /*15f60*/  SHF.R.S32.HI R52, RZ, 0x1f, R87.reuse ;  /* 0x0000001fff347819 */ /* 0x100fe20000011457 */
[----:B------:R-:W-:Y:S01]  /*15f70*/  ULDC.64 UR4, c[0x0][0xb90] ;  /* 0x0002e40000047ab9 */ /* 0x000fe20000000a00 */
[----:B-----5:R-:W-:Y:S01]  /*15f80*/  SHF.R.S32.HI R43, RZ, 0x1f, R42 ;  /* 0x0000001fff2b7819 */ /* 0x020fe2000001142a */
[----:B------:R-:W3:Y:S01]  /*15f90*/  LDL.LU R55, [R1+0x90] ;  /* 0x0000900001377983 */ /* 0x000ee20000300800 */
[----:B------:R-:W-:Y:S02]  /*15fa0*/  SEL R54, R54, RZ, !P0 ;  /* 0x000000ff36367207 */ /* 0x000fe40004000000 */
[----:B------:R-:W-:Y:S01]  /*15fb0*/  SEL R48, R85, RZ, !P0 ;  /* 0x000000ff55307207 */ /* 0x000fe20004000000 */
[----:B------:R-:W2:Y:S01]  /*15fc0*/  LDL.LU R50, [R1+0x94] ;  /* 0x0000940001327983 */ /* 0x000ea20000300800 */
[----:B------:R-:W-:Y:S02]  /*15fd0*/  LEA.HI R52, R52, R87, RZ, 0x2 ;  /* 0x0000005734347211 */ /* 0x000fe400078f10ff */
[----:B------:R-:W-:Y:S01]  /*15fe0*/  SHF.R.S32.HI R26, RZ, 0x1f, R87 ;  /* 0x0000001fff1a7819 */ /* 0x000fe20000011457 */
[----:B------:R-:W4:Y:S01]  /*15ff0*/  LDL R14, [R1+0xc4] ;  /* 0x0000c400010e7983 */ /* 0x000f220000100800 */
[----:B------:R-:W-:Y:S01]  /*16000*/  SHF.R.S32.HI R52, RZ, 0x2, R52 ;  /* 0x00000002ff347819 */ /* 0x000fe20000011434 */
[----:B------:R-:W-:Y:S01]  /*16010*/  IMAD R41, R6, R3, RZ ;  /* 0x0000000306297224 */ /* 0x000fe200078e02ff */
[----:B------:R-:W4:Y:S03]  /*16020*/  @P1 LDC R51, c[0x0][0xbec] ;  /* 0x0002fb00ff331b82 */ /* 0x000f260000000800 */
[----:B------:R-:W-:-:S04]  /*16030*/  IMAD R9, R52, 0x20, R36 ;  /* 0x0000002034097824 */ /* 0x000fc800078e0224 */
[----:B------:R-:W-:Y:S01]  /*16040*/  IMAD.WIDE R20, R9, 0x2, R20 ;  /* 0x0000000209147825 */ /* 0x000fe200078e0214 */
[----:B------:R-:W-:Y:S01]  /*16050*/  LEA.HI R26, R26, R87, RZ, 0x7 ;  /* 0x000000571a1a7211 */ /* 0x000fe200078f38ff */
[----:B------:R-:W4:Y:S03]  /*16060*/  @P1 LDC R53, c[0x0][0xbf0] ;  /* 0x0002fc00ff351b82 */ /* 0x000f260000000800 */
[----:B------:R-:W-:Y:S02]  /*16070*/  LOP3.LUT R26, R26, 0xffffff80, RZ, 0xc0, !PT ;  /* 0xffffff801a1a7812 */ /* 0x000fe400078ec0ff */
[----:B------:R-:W-:-:S03]  /*16080*/  IADD3 R13, P3, R20, 0x3000, RZ ;  /* 0x00003000140d7810 */ /* 0x000fc60007f7e0ff */
[----:B------:R-:W-:Y:S01]  /*16090*/  IMAD.IADD R26, R87, 0x1, -R26 ;  /* 0x00000001571a7824 */ /* 0x000fe200078e0a1a */
[----:B------:R-:W-:Y:S02]  /*160a0*/  IADD3 R15, P2, R20, 0x1800, RZ ;  /* 0x00001800140f7810 */ /* 0x000fe40007f5e0ff */
[----:B------:R-:W-:-:S04]  /*160b0*/  LOP3.LUT R12, R13, 0x180, RZ, 0xc0, !PT ;  /* 0x000001800d0c7812 */ /* 0x000fc800078ec0ff */
[----:B------:R-:W-:-:S04]  /*160c0*/  SHF.R.U64 R12, R12, 0x3, RZ ;  /* 0x000000030c0c7819 */ /* 0x000fc800000012ff */
[----:B------:R-:W-:Y:S01]  /*160d0*/  LOP3.LUT R12, R12, R13, RZ, 0x3c, !PT ;  /* 0x0000000d0c0c7212 */ /* 0x000fe200078e3cff */
[----:B------:R-:W-:Y:S01]  /*160e0*/  IMAD.X R13, RZ, RZ, R21, P3 ;  /* 0x000000ffff0d7224 */ /* 0x000fe200018e0615 */
[C---:B------:R-:W-:Y:S02]  /*160f0*/  IADD3 R25, P5, R20.reuse, 0x4800, RZ ;  /* 0x0000480014197810 */ /* 0x040fe40007fbe0ff */
[----:B------:R-:W-:Y:S02]  /*16100*/  IADD3 R29, P4, R20, 0x6000, RZ ;  /* 0x00006000141d7810 */ /* 0x000fe40007f9e0ff */
        /* <DEDUP_REMOVED lines=8> */
[----:B------:R-:W-:Y:S01]  /*16190*/  BSSY B1, `(.L_x_10450) ;  /* 0x0000079000017945 */ /* 0x000fe20003800000 */
[----:B---3--:R-:W-:Y:S01]  /*161a0*/  SHF.R.S32.HI R49, RZ, 0x1f, R55 ;  /* 0x0000001fff317819 */ /* 0x008fe20000011437 */
[----:B--2---:R-:W-:-:S04]  /*161b0*/  IMAD R10, R50, 0xc0, R4 ;  /* 0x000000c0320a7824 */ /* 0x004fc800078e0204 */
[----:B------:R-:W-:Y:S02]  /*161c0*/  IMAD R4, R49, UR4, RZ ;  /* 0x0000000431047c24 */ /* 0x000fe4000f8e02ff */
[----:B0-----:R-:W-:-:S04]  /*161d0*/  @P1 IMAD.HI.U32 R8, R10, R5, RZ ;  /* 0x000000050a081227 */ /* 0x001fc800078e00ff */
        /* <DEDUP_REMOVED lines=23> */
[----:B------:R-:W-:Y:S01]  /*16350*/  SHFL.IDX PT, R46, R10, RZ, 0x1c1f ;  /* 0x001c1fff0a2e7589 */ /* 0x000fe200000e0000 */
[----:B----4-:R-:W-:-:S03]  /*16360*/  IMAD R4, R50, 0xc0, R14 ;  /* 0x000000c032047824 */ /* 0x010fc600078e020e */
[----:B------:R-:W-:Y:S01]  /*16370*/  SHFL.IDX PT, R44, R10, 0x1, 0x1c1f ;  /* 0x003c1f000a2c7f89 */ /* 0x000fe200000e0000 */
[----:B------:R-:W-:Y:S01]  /*16380*/  IMAD.X R9, RZ, RZ, R21, P2 ;  /* 0x000000ffff097224 */ /* 0x000fe200010e0615 */
[----:B------:R-:W-:Y:S01]  /*16390*/  LOP3.LUT R7, R20, 0x180, RZ, 0xc0, !PT ;  /* 0x0000018014077812 */ /* 0x000fe200078ec0ff */
[----:B------:R-:W-:Y:S01]  /*163a0*/  ULDC.64 UR4, c[0x0][0xaa0] ;  /* 0x0002a80000047ab9 */ /* 0x000fe20000000a00 */
[----:B------:R-:W0:Y:S01]  /*163b0*/  SHFL.IDX PT, R47, R11, RZ, 0x1c1f ;  /* 0x001c1fff0b2f7589 */ /* 0x000e2200000e0000 */
[----:B------:R-:W-:-:S03]  /*163c0*/  LOP3.LUT P0, RZ, R26, 0x3, RZ, 0xc0, !PT ;  /* 0x000000031aff7812 */ /* 0x000fc6000780c0ff */
[----:B------:R-:W1:Y:S01]  /*163d0*/  SHFL.IDX PT, R45, R11, 0x1, 0x1c1f ;  /* 0x003c1f000b2d7f89 */ /* 0x000e6200000e0000 */
[C---:B------:R-:W-:Y:S01]  /*163e0*/  ISETP.GE.OR P2, PT, R4.reuse, R41, P0 ;  /* 0x000000290400720c */ /* 0x040fe20000746670 */
[----:B------:R-:W-:Y:S01]  /*163f0*/  VIADD R4, R4, 0x8 ;  /* 0x0000000804047836 */ /* 0x000fe20000000000 */
[----:B------:R-:W-:-:S04]  /*16400*/  IADD3 R5, P3, R20, 0x7800, RZ ;  /* 0x0000780014057810 */ /* 0x000fc80007f7e0ff */
[----:B------:R-:W-:Y:S02]  /*16410*/  ISETP.GE.OR P0, PT, R4, R41, P0 ;  /* 0x000000290400720c */ /* 0x000fe40000706670 */
[----:B------:R-:W-:Y:S01]  /*16420*/  LOP3.LUT R4, R5, 0x180, RZ, 0xc0, !PT ;  /* 0x0000018005047812 */ /* 0x000fe200078ec0ff */
[----:B------:R-:W-:Y:S01]  /*16430*/  IMAD R43, R43, UR4, RZ ;  /* 0x000000042b2b7c24 */ /* 0x000fe2000f8e02ff */
[----:B------:R-:W-:Y:S02]  /*16440*/  SHF.R.U64 R7, R7, 0x3, RZ ;  /* 0x0000000307077819 */ /* 0x000fe400000012ff */
[----:B------:R-:W-:Y:S02]  /*16450*/  SHF.R.U64 R4, R4, 0x3, RZ ;  /* 0x0000000304047819 */ /* 0x000fe400000012ff */
[----:B------:R-:W-:Y:S01]  /*16460*/  LOP3.LUT R20, R7, R20, RZ, 0x3c, !PT ;  /* 0x0000001407147212 */ /* 0x000fe200078e3cff */
[----:B0-----:R0:W-:Y:S01]  /*16470*/  @!P2 ST.E desc[UR60][R46.64], R0 ;  /* 0x000000002e00a985 */ /* 0x0011e2000c10193c */
[----:B------:R-:W-:-:S03]  /*16480*/  LOP3.LUT R32, R4, R5, RZ, 0x3c, !PT ;  /* 0x0000000504207212 */ /* 0x000fc600078e3cff */
[----:B-1----:R1:W-:Y:S04]  /*16490*/  @!P0 ST.E desc[UR60][R44.64], R2 ;  /* 0x000000022c008985 */ /* 0x0023e8000c10193c */
[----:B------:R2:W5:Y:S01]  /*164a0*/  LD.E.128 R4, desc[UR60][R20.64] ;  /* 0x0000003c14047980 */ /* 0x000562000c101d00 */
[C---:B0-----:R-:W-:Y:S01]  /*164b0*/  IMAD R47, R42.reuse, UR5, R43 ;  /* 0x000000052a2f7c24 */ /* 0x041fe2000f8e022b */
[----:B------:R-:W-:Y:S01]  /*164c0*/  LOP3.LUT R8, R15, 0x180, RZ, 0xc0, !PT ;  /* 0x000001800f087812 */ /* 0x000fe200078ec0ff */
[----:B------:R-:W-:Y:S01]  /*164d0*/  IMAD.WIDE.U32 R42, R42, UR4, RZ ;  /* 0x000000042a2a7c25 */ /* 0x000fe2000f8e00ff */
[----:B------:R-:W-:Y:S01]  /*164e0*/  ULDC.64 UR4, c[0x0][0xae8] ;  /* 0x0002ba0000047ab9 */ /* 0x000fe20000000a00 */
[----:B------:R-:W5:Y:S02]  /*164f0*/  LD.E.128 R24, desc[UR60][R24.64] ;  /* 0x0000003c18187980 */ /* 0x000f64000c101d00 */
[----:B------:R-:W-:-:S02]  /*16500*/  IMAD R0, R70, 0x60, R52 ;  /* 0x0000006046007824 */ /* 0x000fc400078e0234 */
[----:B--2---:R-:W-:Y:S01]  /*16510*/  IMAD.MOV.U32 R20, RZ, RZ, R42 ;  /* 0x000000ffff147224 */ /* 0x004fe200078e002a */
[----:B------:R-:W5:Y:S01]  /*16520*/  LD.E.128 R28, desc[UR60][R28.64] ;  /* 0x0000003c1c1c7980 */ /* 0x000f62000c101d00 */
[----:B------:R-:W-:Y:S02]  /*16530*/  IMAD R42, R50, 0xc0, R0 ;  /* 0x000000c0322a7824 */ /* 0x000fe400078e0200 */
[----:B------:R-:W-:Y:S02]  /*16540*/  IMAD.X R33, RZ, RZ, R21, P3 ;  /* 0x000000ffff217224 */ /* 0x000fe400018e0615 */
[----:B------:R-:W-:Y:S02]  /*16550*/  IMAD.IADD R21, R43, 0x1, R47 ;  /* 0x000000012b157824 */ /* 0x000fe400078e022f */
[----:B------:R-:W-:Y:S02]  /*16560*/  IMAD R49, R49, UR4, RZ ;  /* 0x0000000431317c24 */ /* 0x000fe4000f8e02ff */
[----:B------:R-:W-:Y:S01]  /*16570*/  @P1 IMAD.HI.U32 R0, R42, R51, RZ ;  /* 0x000000332a001227 */ /* 0x000fe200078e00ff */
[----:B------:R-:W-:Y:S01]  /*16580*/  SHF.R.U64 R8, R8, 0x3, RZ ;  /* 0x0000000308087819 */ /* 0x000fe200000012ff */
[----:B------:R-:W5:Y:S02]  /*16590*/  LD.E.128 R32, desc[UR60][R32.64] ;  /* 0x0000003c20207980 */ /* 0x000f64000c101d00 */
[----:B------:R-:W-:-:S02]  /*165a0*/  IMAD R49, R55, UR5, R49 ;  /* 0x0000000537317c24 */ /* 0x000fc4000f8e0231 */
[----:B------:R-:W-:Y:S01]  /*165b0*/  IMAD.WIDE.U32 R20, R55, UR4, R20 ;  /* 0x0000000437147c25 */ /* 0x000fe2000f8e0014 */
[----:B------:R-:W-:-:S03]  /*165c0*/  ULDC.64 UR4, c[0x0][0xaf0] ;  /* 0x0002bc0000047ab9 */ /* 0x000fc60000000a00 */
[----:B------:R-:W-:Y:S01]  /*165d0*/  IMAD.MOV.U32 R43, RZ, RZ, R42 ;  /* 0x000000ffff2b7224 */ /* 0x000fe200078e002a */
[----:B------:R-:W-:Y:S01]  /*165e0*/  @P1 SHF.R.U32.HI R43, RZ, R53, R0 ;  /* 0x00000035ff2b1219 */ /* 0x000fe20000011600 */
[----:B-1----:R-:W-:Y:S02]  /*165f0*/  IMAD R45, R54, UR4, RZ ;  /* 0x00000004362d7c24 */ /* 0x002fe4000f8e02ff */
[----:B------:R-:W-:Y:S01]  /*16600*/  IMAD.IADD R21, R21, 0x1, R49 ;  /* 0x0000000115157824 */ /* 0x000fe200078e0231 */
[----:B------:R-:W-:Y:S01]  /*16610*/  SHF.R.S32.HI R0, RZ, 0x1f, R43 ;  /* 0x0000001fff007819 */ /* 0x000fe2000001142b */
[C---:B------:R-:W-:Y:S01]  /*16620*/  IMAD R45, R48.reuse, UR5, R45 ;  /* 0x00000005302d7c24 */ /* 0x040fe2000f8e022d */
[----:B------:R-:W-:Y:S01]  /*16630*/  IADD3 R2, -R43, RZ, RZ ;  /* 0x000000ff2b027210 */ /* 0x000fe20007ffe1ff */
[----:B------:R-:W-:Y:S01]  /*16640*/  IMAD.WIDE.U32 R48, R48, UR4, R20 ;  /* 0x0000000430307c25 */ /* 0x000fe2000f8e0014 */
[----:B------:R-:W-:Y:S01]  /*16650*/  LOP3.LUT R8, R8, R15, RZ, 0x3c, !PT ;  /* 0x0000000f08087212 */ /* 0x000fe200078e3cff */
[----:B------:R-:W-:Y:S01]  /*16660*/  ULDC.64 UR4, c[0x0][0xae0] ;  /* 0x0002b80000047ab9 */ /* 0x000fe20000000a00 */
[----:B------:R-:W5:Y:S01]  /*16670*/  LD.E.128 R12, desc[UR60][R12.64] ;  /* 0x0000003c0c0c7980 */ /* 0x000f62000c101d00 */
[----:B------:R-:W-:-:S02]  /*16680*/  IMAD R0, R0, UR4, RZ ;  /* 0x0000000400007c24 */ /* 0x000fc4000f8e02ff */
        /* <DEDUP_REMOVED lines=15> */
[----:B------:R-:W-:Y:S02]  /*16780*/  IMAD R48, R50, 0xc0, R52 ;  /* 0x000000c032307824 */ /* 0x000fe400078e0234 */
        /* <DEDUP_REMOVED lines=8> */
[----:B------:R-:W-:Y:S01]  /*16810*/  PRMT R0, RZ, 0x654, R0 ;  /* 0x00000654ff007816 */ /* 0x000fe20000000000 */
[----:B0-----:R0:W1:Y:S03]  /*16820*/  SHFL.IDX PT, R20, R46, RZ, 0x1c1f ;  /* 0x001c1fff2e147589 */ /* 0x00106600000e0000 */
[----:B------:R0:W-:Y:S01]  /*16830*/  SYNCS.ARRIVE.TRANS64.RED.A1T0 RZ, [R0+URZ], RZ ;  /* 0x000000ff00ff79a7 */ /* 0x0001e2000810043f */
[----:B------:R0:W2:Y:S01]  /*16840*/  SHFL.IDX PT, R21, R47, RZ, 0x1c1f ;  /* 0x001c1fff2f157589 */ /* 0x0000a200000e0000 */
[----:B------:R-:W-:Y:S05]  /*16850*/  @P0 BRA `(.L_x_10451) ;  /* 0x0000000000300947 */ /* 0x000fea0003800000 */
        /* <DEDUP_REMOVED lines=12> */
.L_x_10451:
[----:B------:R-:W-:Y:S05]  /*16920*/  BSYNC B1 ;  /* 0x0000000000017941 */ /* 0x000fea0003800000 */
.L_x_10450:
[----:B0-----:R-:W-:Y:S01]  /*16930*/  VIADD R0, R48, 0x60 ;  /* 0x0000006030007836 */ /* 0x001fe20000000000 */
[----:B---3-5:R0:W3:Y:S04]  /*16940*/  SHFL.IDX PT, R5, R47, 0x1, 0x1c1f ;  /* 0x003c1f002f057f89 */ /* 0x0280e800000e0000 */
[----:B------:R-:W-:Y:S01]  /*16950*/  ISETP.GE.AND P0, PT, R0, R41, PT ;  /* 0x000000290000720c */ /* 0x000fe20003f06270 */
[----:B------:R0:W4:-:S12]  /*16960*/  SHFL.IDX PT, R4, R46, 0x1, 0x1c1f ;  /* 0x003c1f002e047f89 */ /* 0x00011800000e0000 */
[----:B0-----:R-:W-:Y:S05]  /*16970*/  @P0 BRA `(.L_x_10452) ;  /* 0x0000000800b00947 */ /* 0x001fea0003800000 */
[----:B------:R-:W-:Y:S02]  /*16980*/  ULDC UR4, c[0x0][0xac8] ;  /* 0x0002b20000047ab9 */ /* 0x000fe40000000800 */
[----:B------:R-:W-:Y:S02]  /*16990*/  ISETP.GE.AND P2, PT, R38, UR4, PT ;  /* 0x0000000426007c0c */ /* 0x000fe4000bf46270 */
[----:B------:R-:W-:-:S11]  /*169a0*/  ISETP.GE.AND P1, PT, R36, UR4, PT ;  /* 0x0000000424007c0c */ /* 0x000fd6000bf26270 */
[----:B----4-:R-:W-:Y:S02]  /*169b0*/  @!P2 LEA R6, P0, R38, R4, 0x1 ;  /* 0x000000042606a211 */ /* 0x010fe400078008ff */
[----:B---3--:R-:W-:Y:S02]  /*169c0*/  @!P1 IMAD.WIDE R2, R36, 0x2, R4 ;  /* 0x0000000224029825 */ /* 0x008fe400078e0204 */
        /* <DEDUP_REMOVED lines=9> */
.L_x_10448:
[----:B------:R-:W-:Y:S01]  /*16a60*/  ULDC.64 UR4, c[0x0][0xc00] ;  /* 0x0003000000047ab9 */ /* 0x000fe20000000a00 */
[----:B------:R-:W-:Y:S01]  /*16a70*/  IMAD.MOV.U32 R0, RZ, RZ, RZ ;  /* 0x000000ffff007224 */ /* 0x000fe200078e00ff */
[----:B------:R-:W-:Y:S01]  /*16a80*/  ISETP.NE.U32.AND P0, PT, RZ, UR4, PT ;  /* 0x00000004ff007c0c */ /* 0x000fe2000bf05070 */
[----:B------:R-:W0:Y:S01]  /*16a90*/  LDC R25, c[0x0][0xbe8] ;  /* 0x0002fa00ff197b82 */ /* 0x000e220000000800 */
[----:B------:R-:W-:Y:S02]  /*16aa0*/  IADD3 R2, P1, R58, UR4, RZ ;  /* 0x000000043a027c10 */ /* 0x000fe4000ff3e0ff */
[----:B------:R-:W-:Y:S02]  /*16ab0*/  ISETP.NE.AND.EX P0, PT, RZ, UR5, PT, P0 ;  /* 0x00000005ff007c0c */ /* 0x000fe4000bf05300 */
[----:B------:R-:W-:Y:S01]  /*16ac0*/  IADD3.X R3, R55, UR5, RZ, P1, !PT ;  /* 0x0000000537037c10 */ /* 0x000fe20008ffe4ff */
[----:B------:R-:W-:Y:S02]  /*16ad0*/  ULDC.64 UR4, c[0x0][0xc08] ;  /* 0x0003020000047ab9 */ /* 0x000fe40000000a00 */
[----:B------:R-:W-:-:S04]  /*16ae0*/  ISETP.NE.U32.AND P1, PT, RZ, UR4, PT ;  /* 0x00000004ff007c0c */ /* 0x000fc8000bf25070 */
[----:B------:R-:W-:-:S04]  /*16af0*/  ISETP.NE.AND.EX P1, PT, RZ, UR5, PT, P1 ;  /* 0x00000005ff007c0c */ /* 0x000fc8000bf25310 */
[----:B------:R2:W5:Y:S01]  /*16b00*/  @P0 LDG.E R0, desc[UR60][R2.64] ;  /* 0x0000003c02000981 */ /* 0x000562000c1e1900 */
[----:B------:R-:W3:Y:S08]  /*16b10*/  S2R R4, SR_TID.X ;  /* 0x0000000000047919 */ /* 0x000ef00000002100 */
[----:B------:R-:W-:Y:S01]  /*16b20*/  @P1 IADD3 R58, P2, R58, UR4, RZ ;  /* 0x000000043a3a1c10 */ /* 0x000fe2000ff5e0ff */
[----:B------:R-:W-:-:S02]  /*16b30*/  ULDC UR4, c[0x0][0xa88] ;  /* 0x0002a20000047ab9 */ /* 0x000fc40000000800 */
[----:B------:R-:W-:Y:S01]  /*16b40*/  IMAD.U32 R6, RZ, RZ, UR4 ;  /* 0x00000004ff067e24 */ /* 0x000fe2000f8e00ff */
[----:B------:R-:W-:-:S05]  /*16b50*/  @P1 IADD3.X R59, R55, UR5, RZ, P2, !PT ;  /* 0x00000005373b1c10 */ /* 0x000fca00097fe4ff */
[----:B------:R2:W5:Y:S01]  /*16b60*/  @P1 LDG.E R6, desc[UR60][R58.64] ;  /* 0x0000003c3a061981 */ /* 0x000562000c1e1900 */
[----:B0-----:R-:W-:-:S13]  /*16b70*/  ISETP.NE.AND P2, PT, R25, 0x1, PT ;  /* 0x000000011900780c */ /* 0x001fda0003f45270 */
[----:B------:R-:W0:Y:S01]  /*16b80*/  @P2 LDC R12, c[0x0][0xbec] ;  /* 0x0002fb00ff0c2b82 */ /* 0x000e220000000800 */
[----:B---3--:R-:W-:-:S07]  /*16b90*/  VIADD R24, R4, 0xffffff80 ;  /* 0xffffff8004187836 */ /* 0x008fce0000000000 */
[----:B------:R-:W3:Y:S01]  /*16ba0*/  @P2 LDC R27, c[0x0][0xbf0] ;  /* 0x0002fc00ff1b2b82 */ /* 0x000ee20000000800 */
[----:B------:R-:W-:Y:S01]  /*16bb0*/  ISETP.GE.AND P3, PT, R24, 0xc0, PT ;  /* 0x000000c01800780c */ /* 0x000fe20003f66270 */
[----:B--2---:R-:W-:-:S12]  /*16bc0*/  @P1 BRA `(.L_x_10453) ;  /* 0x0000000000101947 */ /* 0x004fd80003800000 */
[----:B------:R-:W-:Y:S05]  /*16bd0*/  @!P0 BRA `(.L_x_10453) ;  /* 0x00000000000c8947 */ /* 0x000fea0003800000 */
[----:B------:R-:W2:Y:S04]  /*16be0*/  LDG.E R5, desc[UR60][R2.64] ;  /* 0x0000003c02057981 */ /* 0x000ea8000c1e1900 */
[----:B-----5:R-:W2:Y:S02]  /*16bf0*/  LDG.E R6, desc[UR60][R2.64+0x4] ;  /* 0x0000043c02067981 */ /* 0x020ea4000c1e1900 */
[----:B--2---:R-:W-:-:S07]  /*16c00*/  IMAD.IADD R6, R6, 0x1, -R5 ;  /* 0x0000000106067824 */ /* 0x004fce00078e0a05 */
.L_x_10453:
[----:B------:R-:W2:Y:S04]  /*16c10*/  LDL R14, [R1+0x90] ;  /* 0x00009000010e7983 */ /* 0x000ea80000100800 */
[----:B------:R4:W5:Y:S01]  /*16c20*/  LDL R20, [R1+0x94] ;  /* 0x0000940001147983 */ /* 0x0009620000100800 */
[----:B------:R-:W-:Y:S01]  /*16c30*/  BSSY B1, `(.L_x_10454) ;  /* 0x000002d000017945 */ /* 0x000fe20003800000 */
[----:B------:R-:W-:Y:S02]  /*16c40*/  SEL R13, R85, RZ, !P0 ;  /* 0x000000ff550d7207 */ /* 0x000fe40004000000 */
[----:B------:R-:W-:Y:S02]  /*16c50*/  SEL R54, R54, RZ, !P0 ;  /* 0x000000ff36367207 */ /* 0x000fe40004000000 */
[----:B-1---5:R-:W-:-:S02]  /*16c60*/  SHF.R.S32.HI R11, RZ, 0x1f, R0 ;  /* 0x0000001fff0b7819 */ /* 0x022fc40000011400 */
[----:B--2---:R-:W-:Y:S01]  /*16c70*/  SHF.R.S32.HI R10, RZ, 0x1f, R14 ;  /* 0x0000001fff0a7819 */ /* 0x004fe2000001140e */
[----:B----4-:R-:W-:Y:S06]  /*16c80*/  @P3 BRA `(.L_x_10455) ;  /* 0x00000000009c3947 */ /* 0x010fec0003800000 */
[----:B------:R-:W1:Y:S01]  /*16c90*/  LDC R9, c[0x0][0xbe8] ;  /* 0x0002fa00ff097b82 */ /* 0x000e620000000800 */
[----:B------:R-:W-:-:S04]  /*16ca0*/  IMAD R2, R20, 0xc0, R4 ;  /* 0x000000c014027824 */ /* 0x000fc800078e0204 */
[----:B------:R-:W-:Y:S02]  /*16cb0*/  VIADD R8, R2, 0xffffff80 ;  /* 0xffffff8002087836 */ /* 0x000fe40000000000 */
[----:B-1----:R-:W-:-:S05]  /*16cc0*/  IMAD R3, R6, R9, RZ ;  /* 0x0000000906037224 */ /* 0x002fca00078e02ff */
        /* <DEDUP_REMOVED lines=35> */
.L_x_10455:
[----:B------:R-:W-:Y:S05]  /*16f00*/  BSYNC B1 ;  /* 0x0000000000017941 */ /* 0x000fea0003800000 */
.L_x_10454:
[----:B------:R-:W-:Y:S01]  /*16f10*/  SHF.R.S32.HI R8, RZ, 0x1f, R24 ;  /* 0x0000001fff087819 */ /* 0x000fe20000011418 */
[----:B------:R-:W-:Y:S02]  /*16f20*/  ULDC.64 UR4, c[0x0][0xaa0] ;  /* 0x0002a80000047ab9 */ /* 0x000fe40000000a00 */
[----:B-1----:R-:W-:Y:S01]  /*16f30*/  IMAD R3, R11, UR4, RZ ;  /* 0x000000040b037c24 */ /* 0x002fe2000f8e02ff */
[----:B------:R-:W-:-:S03]  /*16f40*/  LEA.HI R8, R8, R24, RZ, 0x2 ;  /* 0x0000001808087211 */ /* 0x000fc600078f10ff */
[C---:B------:R-:W-:Y:S01]  /*16f50*/  IMAD R5, R0.reuse, UR5, R3 ;  /* 0x0000000500057c24 */ /* 0x040fe2000f8e0203 */
[----:B------:R-:W-:Y:S01]  /*16f60*/  SHF.R.S32.HI R8, RZ, 0x2, R8 ;  /* 0x00000002ff087819 */ /* 0x000fe20000011408 */
[----:B------:R-:W-:Y:S01]  /*16f70*/  IMAD.WIDE.U32 R2, R0, UR4, RZ ;  /* 0x0000000400027c25 */ /* 0x000fe2000f8e00ff */
[----:B------:R-:W-:-:S03]  /*16f80*/  ULDC.64 UR4, c[0x0][0xae8] ;  /* 0x0002ba0000047ab9 */ /* 0x000fc60000000a00 */
[----:B------:R-:W-:Y:S02]  /*16f90*/  IMAD R0, R70, 0x60, R8 ;  /* 0x0000006046007824 */ /* 0x000fe400078e0208 */
[----:B------:R-:W-:Y:S02]  /*16fa0*/  IMAD.IADD R3, R3, 0x1, R5 ;  /* 0x0000000103037824 */ /* 0x000fe400078e0205 */
[----:B------:R-:W-:Y:S02]  /*16fb0*/  IMAD R9, R20, 0xc0, R0 ;  /* 0x000000c014097824 */ /* 0x000fe400078e0200 */
[----:B------:R-:W-:Y:S02]  /*16fc0*/  IMAD R4, R10, UR4, RZ ;  /* 0x000000040a047c24 */ /* 0x000fe4000f8e02ff */
[----:B0-----:R-:W-:Y:S01]  /*16fd0*/  @P2 IMAD.HI.U32 R0, R9, R12, RZ ;  /* 0x0000000c09002227 */ /* 0x001fe200078e00ff */
[----:B------:R-:W-:-:S03]  /*16fe0*/  MOV R5, R9 ;  /* 0x0000000900057202 */ /* 0x000fc60000000f00 */
[C---:B------:R-:W-:Y:S01]  /*16ff0*/  IMAD R7, R14.reuse, UR5, R4 ;  /* 0x000000050e077c24 */ /* 0x040fe2000f8e0204 */
[----:B---3--:R-:W-:Y:S01]  /*17000*/  @P2 SHF.R.U32.HI R5, RZ, R27, R0 ;  /* 0x0000001bff052219 */ /* 0x008fe20000011600 */
        /* <DEDUP_REMOVED lines=18> */
[----:B------:R-:W-:-:S04]  /*17130*/  IMAD.WIDE.U32 R2, R7, UR4, R2 ;  /* 0x0000000407027c25 */ /* 0x000fc8000f8e0002 */
[----:B------:R-:W-:Y:S01]  /*17140*/  IMAD R7, R7, UR5, R0 ;  /* 0x0000000507077c24 */ /* 0x000fe2000f8e0200 */
[----:B------:R-:W-:Y:S02]  /*17150*/  ULDC.64 UR4, c[0x0][0xa80] ;  /* 0x0002a00000047ab9 */ /* 0x000fe40000000a00 */
[----:B------:R-:W-:Y:S01]  /*17160*/  LEA R0, P0, R2, UR4, 0x1 ;  /* 0x0000000402007c11 */ /* 0x000fe2000f8008ff */
[----:B------:R-:W-:Y:S01]  /*17170*/  IMAD.IADD R3, R3, 0x1, R7 ;  /* 0x0000000103037824 */ /* 0x000fe200078e0207 */
[----:B------:R-:W-:-:S04]  /*17180*/  UMOV UR4, 0xffffffff ;  /* 0xffffffff00047882 */ /* 0x000fc80000000000 */
[----:B------:R-:W-:Y:S01]  /*17190*/  LEA.HI.X R2, R2, UR5, R3, 0x1, P0 ;  /* 0x0000000502027c11 */ /* 0x000fe200080f0c03 */
[----:B------:R-:W-:Y:S06]  /*171a0*/  BRA.DIV UR4, `(.L_x_10456) ;  /* 0x0000008204747947 */ /* 0x000fec000b800000 */
[----:B------:R0:W1:Y:S04]  /*171b0*/  SHFL.IDX PT, R3, R2, RZ, 0x1c1f ;  /* 0x001c1fff02037589 */ /* 0x00006800000e0000 */
[----:B------:R0:W2:Y:S02]  /*171c0*/  SHFL.IDX PT, R14, R0, RZ, 0x1c1f ;  /* 0x001c1fff000e7589 */ /* 0x0000a400000e0000 */
.L_x_10652:
[----:B------:R-:W-:Y:S01]  /*171d0*/  IMAD R25, R6, R25, RZ ;  /* 0x0000001906197224 */ /* 0x000fe200078e02ff */
[----:B------:R-:W-:Y:S01]  /*171e0*/  BSSY B1, `(.L_x_10457) ;  /* 0x0000011000017945 */ /* 0x000fe20003800000 */
[----:B------:R-:W-:-:S05]  /*171f0*/  IMAD R4, R20, 0xc0, R8 ;  /* 0x000000c014047824 */ /* 0x000fca00078e0208 */
[----:B------:R-:W-:-:S13]  /*17200*/  ISETP.GE.AND P0, PT, R4, R25, PT ;  /* 0x000000190400720c */ /* 0x000fda0003f06270 */
[----:B------:R-:W-:Y:S05]  /*17210*/  @P0 BRA `(.L_x_10458) ;  /* 0x0000000000340947 */ /* 0x000fea0003800000 */
[----:B------:R-:W-:Y:S02]  /*17220*/  ULDC UR4, c[0x0][0xac8] ;  /* 0x0002b20000047ab9 */ /* 0x000fe40000000800 */
[----:B------:R-:W-:Y:S02]  /*17230*/  ISETP.GE.AND P2, PT, R36, UR4, PT ;  /* 0x0000000424007c0c */ /* 0x000fe4000bf46270 */
[----:B------:R-:W-:Y:S02]  /*17240*/  ISETP.GE.AND P3, PT, R38, UR4, PT ;  /* 0x0000000426007c0c */ /* 0x000fe4000bf66270 */
[----:B------:R-:W-:-:S09]  /*17250*/  ISETP.GE.AND P4, PT, R37, UR4, PT ;  /* 0x0000000425007c0c */ /* 0x000fd2000bf86270 */
[----:B-1----:R-:W-:Y:S02]  /*17260*/  @!P2 IMAD.MOV.U32 R15, RZ, RZ, R3 ;  /* 0x000000ffff0fa224 */ /* 0x002fe400078e0003 */
[-C--:B--2---:R-:W-:Y:S02]  /*17270*/  @!P3 LEA R8, P0, R38, R14.reuse, 0x1 ;  /* 0x0000000e2608b211 */ /* 0x084fe400078008ff */
[C---:B------:R-:W-:Y:S01]  /*17280*/  @!P4 LEA R10, P1, R37.reuse, R14, 0x1 ;  /* 0x0000000e250ac211 */ /* 0x040fe200078208ff */
[----:B------:R-:W-:Y:S01]  /*17290*/  @!P2 IMAD.WIDE R6, R36, 0x2, R14 ;  /* 0x000000022406a825 */ /* 0x000fe200078e020e */
[-C--:B------:R-:W-:Y:S02]  /*172a0*/  @!P3 LEA.HI.X R9, R38, R3.reuse, R39, 0x1, P0 ;  /* 0x000000032609b211 */ /* 0x080fe400000f0c27 */
[----:B------:R-:W-:Y:S02]  /*172b0*/  @!P4 LEA.HI.X R11, R37, R3, R40, 0x1, P1 ;  /* 0x00000003250bc211 */ /* 0x000fe400008f0c28 */
[----:B------:R3:W-:Y:S04]  /*172c0*/  @!P2 ST.E.128 desc[UR60][R6.64], RZ ;  /* 0x000000ff0600a985 */ /* 0x0007e8000c101d3c */
[----:B------:R3:W-:Y:S04]  /*172d0*/  @!P3 ST.E.128 desc[UR60][R8.64], RZ ;  /* 0x000000ff0800b985 */ /* 0x0007e8000c101d3c */
[----:B------:R3:W-:Y:S02]  /*172e0*/  @!P4 ST.E.128 desc[UR60][R10.64], RZ ;  /* 0x000000ff0a00c985 */ /* 0x0007e4000c101d3c */
.L_x_10458:
[----:B------:R-:W-:Y:S05]  /*172f0*/  BSYNC B1 ;  /* 0x0000000000017941 */ /* 0x000fea0003800000 */
.L_x_10457:
[----:B------:R-:W-:-:S03]  /*17300*/  UMOV UR4, 0xffffffff ;  /* 0xffffffff00047882 */ /* 0x000fc60000000000 */
[----:B------:R-:W-:Y:S05]  /*17310*/  BRA.DIV UR4, `(.L_x_10459) ;  /* 0x00000082044c7947 */ /* 0x000fea000b800000 */
[----:B-1----:R1:W4:Y:S04]  /*17320*/  SHFL.IDX PT, R3, R2, 0x1, 0x1c1f ;  /* 0x003c1f0002037f89 */ /* 0x00232800000e0000 */
[----:B--2---:R1:W2:Y:S02]  /*17330*/  SHFL.IDX PT, R14, R0, 0x1, 0x1c1f ;  /* 0x003c1f00000e7f89 */ /* 0x0042a400000e0000 */
.L_x_10656:
[----:B01----:R-:W-:-:S05]  /*17340*/  VIADD R0, R4, 0x60 ;  /* 0x0000006004007836 */ /* 0x003fca0000000000 */
[----:B------:R-:W-:-:S13]  /*17350*/  ISETP.GE.AND P0, PT, R0, R25, PT ;  /* 0x000000190000720c */ /* 0x000fda0003f06270 */
[----:B------:R-:W-:Y:S05]  /*17360*/  @P0 BRA `(.L_x_10452) ;  /* 0x0000000000340947 */ /* 0x000fea0003800000 */
[----:B------:R-:W-:Y:S02]  /*17370*/  ULDC UR4, c[0x0][0xac8] ;  /* 0x0002b20000047ab9 */ /* 0x000fe40000000800 */
[----:B------:R-:W-:Y:S02]  /*17380*/  ISETP.GE.AND P2, PT, R36, UR4, PT ;  /* 0x0000000424007c0c */ /* 0x000fe4000bf46270 */
[----:B------:R-:W-:Y:S02]  /*17390*/  ISETP.GE.AND P3, PT, R38, UR4, PT ;  /* 0x0000000426007c0c */ /* 0x000fe4000bf66270 */
[----:B------:R-:W-:-:S09]  /*173a0*/  ISETP.GE.AND P4, PT, R37, UR4, PT ;  /* 0x0000000425007c0c */ /* 0x000fd2000bf86270 */
[----:B----4-:R-:W-:Y:S02]  /*173b0*/  @!P2 IMAD.MOV.U32 R15, RZ, RZ, R3 ;  /* 0x000000ffff0fa224 */ /* 0x010fe400078e0003 */
[-C--:B--23--:R-:W-:Y:S02]  /*173c0*/  @!P3 LEA R6, P0, R38, R14.reuse, 0x1 ;  /* 0x0000000e2606b211 */ /* 0x08cfe400078008ff */
[C---:B------:R-:W-:Y:S01]  /*173d0*/  @!P4 LEA R2, P1, R37.reuse, R14, 0x1 ;  /* 0x0000000e2502c211 */ /* 0x040fe200078208ff */
[----:B------:R-:W-:Y:S01]  /*173e0*/  @!P2 IMAD.WIDE R4, R36, 0x2, R14 ;  /* 0x000000022404a825 */ /* 0x000fe200078e020e */
[-C--:B------:R-:W-:Y:S02]  /*173f0*/  @!P3 LEA.HI.X R7, R38, R3.reuse, R39, 0x1, P0 ;  /* 0x000000032607b211 */ /* 0x080fe400000f0c27 */
[----:B------:R-:W-:Y:S02]  /*17400*/  @!P4 LEA.HI.X R3, R37, R3, R40, 0x1, P1 ;  /* 0x000000032503c211 */ /* 0x000fe400008f0c28 */
[----:B------:R0:W-:Y:S04]  /*17410*/  @!P2 ST.E.128 desc[UR60][R4.64], RZ ;  /* 0x000000ff0400a985 */ /* 0x0001e8000c101d3c */
[----:B------:R0:W-:Y:S04]  /*17420*/  @!P3 ST.E.128 desc[UR60][R6.64], RZ ;  /* 0x000000ff0600b985 */ /* 0x0001e8000c101d3c */
[----:B------:R0:W-:Y:S02]  /*17430*/  @!P4 ST.E.128 desc[UR60][R2.64], RZ ;  /* 0x000000ff0200c985 */ /* 0x0001e4000c101d3c */
.L_x_10452:
[----:B------:R-:W-:Y:S05]  /*17440*/  BSYNC B0 ;  /* 0x0000000000007941 */ /* 0x000fea0003800000 */
.L_x_10447:
[----:B------:R-:W-:Y:S02]  /*17450*/  ULDC UR4, c[0x0][0xc3c] ;  /* 0x00030f0000047ab9 */ /* 0x000fe40000000800 */
[----:B------:R-:W-:-:S13]  /*17460*/  ISETP.GE.AND P0, PT, R111, UR4, PT ;  /* 0x000000046f007c0c */ /* 0x000fda000bf06270 */
[----:B------:R-:W-:Y:S05]  /*17470*/  @!P0 BRA `(.L_x_10460) ;  /* 0xfffffea000208947 */ /* 0x000fea000383ffff */
[----:B------:R-:W-:Y:S05]  /*17480*/  BRA `(.L_x_10325) ;  /* 0x0000007400c07947 */ /* 0x000fea0003800000 */
.L_x_10323:
[----:B------:R-:W-:-:S08]  /*17490*/  NOP ;  /* 0x0000000000007918 */ /* 0x000fd00000000000 */
[----:B--2---:R-:W0:-:S00]  /*174a0*/  USETMAXREG.DEALLOC.CTAPOOL 0x20 ;  /* 0x00000020000079c8 */ /* 0x004e0000080e0500 */
[----:B0-----:R-:W2:Y:S01]  /*174b0*/  LDL.LU R2, [R1] ;  /* 0x0000000001027983 */ /* 0x001ea20000300800 */
[----:B------:R-:W-:-:S06]  /*174c0*/  LOP3.LUT R0, R0, 0x3, RZ, 0xc0, !PT ;  /* 0x0000000300007812 */ /* 0x000fcc00078ec0ff */
[----:B------:R-:W0:Y:S02]  /*174d0*/  SHFL.IDX PT, R0, R0, RZ, 0x1f ;  /* 0x00001fff00007589 */ /* 0x000e2400000e0000 */
[----:B0-----:R-:W-:Y:S01]  /*174e0*/  ISETP.NE.AND P0, PT, R0, RZ, PT ;  /* 0x000000ff0000720c */ /* 0x001fe20003f05270 */
[----:B------:R-:W-:Y:S01]  /*174f0*/  IMAD.MOV.U32 R0, RZ, RZ, RZ ;  /* 0x000000ffff007224 */ /* 0x000fe200078e00ff */
        /* <DEDUP_REMOVED lines=11> */
.L_x_10461:
        /* <DEDUP_REMOVED lines=42> */
.L_x_10467:
        /* <DEDUP_REMOVED lines=9> */
[----:B------:R-:W0:Y:S02]  /*178e0*/  LDC.64 R2, c[0x0][0xc80] ;  /* 0x00032000ff027b82 */ /* 0x000e240000000a00 */
[----:B0-----:R-:W-:-:S05]  /*178f0*/  IMAD.WIDE R2, R7, 0x4, R2 ;  /* 0x0000000407027825 */ /* 0x001fca00078e0202 */
[----:B------:R0:W5:Y:S02]  /*17900*/  LDG.E R0, desc[UR60][R2.64] ;  /* 0x0000003c02007981 */ /* 0x000164000c1e1900 */
.L_x_10466:
[----:B------:R-:W-:Y:S05]  /*17910*/  BSYNC B0 ;  /* 0x0000000000007941 */ /* 0x000fea0003800000 */
.L_x_10465:
        /* <DEDUP_REMOVED lines=21> */
.L_x_10463:
        /* <DEDUP_REMOVED lines=15> */
.L_x_10468:
        /* <DEDUP_REMOVED lines=28> */
.L_x_10464:
[----:B------:R-:W-:Y:S02]  /*17d20*/  IMAD.MOV.U32 R17, RZ, RZ, RZ ;  /* 0x000000ffff117224 */ /* 0x000fe400078e00ff */
[----:B------:R-:W-:Y:S02]  /*17d30*/  IMAD.U32 R16, RZ, RZ, UR6 ;  /* 0x00000006ff107e24 */ /* 0x000fe4000f8e00ff */
[----:B------:R-:W-:-:S07]  /*17d40*/  IMAD.MOV.U32 R18, RZ, RZ, RZ ;  /* 0x000000ffff127224 */ /* 0x000fce00078e00ff */
.L_x_10469:
[----:B------:R-:W-:-:S13]  /*17d50*/  ISETP.NE.AND P0, PT, R5, RZ, PT ;  /* 0x000000ff0500720c */ /* 0x000fda0003f05270 */
[----:B------:R-:W0:Y:S01]  /*17d60*/  @!P0 S2R R3, SR_CgaCtaId ;  /* 0x0000000000038919 */ /* 0x000e220000008800 */
[----:B------:R-:W-:-:S04]  /*17d70*/  @!P0 MOV R0, 0x400 ;  /* 0x0000040000008802 */ /* 0x000fc80000000f00 */
[----:B0-----:R-:W-:-:S05]  /*17d80*/  @!P0 LEA R0, R3, R0, 0x18 ;  /* 0x0000000003008211 */ /* 0x001fca00078ec0ff */
[----:B------:R2:W-:Y:S01]  /*17d90*/  @!P0 STS.128 [R0+0x31cd0], R16 ;  /* 0x031cd01000008388 */ /* 0x0005e20000000c00 */
[----:B------:R-:W-:Y:S06]  /*17da0*/  BAR.ARV 0x5, 0x200 ;  /* 0x0148000000007b1d */ /* 0x000fec0000002000 */
.L_x_10462:
[----:B------:R3:W-:Y:S01]  /*17db0*/  STL [R1+0x38], RZ ;  /* 0x000038ff01007387 */ /* 0x0007e20000100800 */
[----:B------:R-:W-:Y:S01]  /*17dc0*/  ULDC UR4, c[0x0][0xc3c] ;  /* 0x00030f0000047ab9 */ /* 0x000fe20000000800 */
[----:B------:R-:W-:Y:S01]  /*17dd0*/  IMAD.MOV.U32 R26, RZ, RZ, 0x1 ;  /* 0x00000001ff1a7424 */ /* 0x000fe200078e00ff */
[----:B-1----:R-:W-:Y:S01]  /*17de0*/  ISETP.GE.AND P0, PT, R19, UR4, PT ;  /* 0x0000000413007c0c */ /* 0x002fe2000bf06270 */
[----:B------:R-:W-:-:S12]  /*17df0*/  IMAD.MOV.U32 R23, RZ, RZ, RZ ;  /* 0x000000ffff177224 */ /* 0x000fd800078e00ff */
[----:B---3--:R-:W-:Y:S05]  /*17e00*/  @P0 BRA `(.L_x_10470) ;  /* 0x0000006800840947 */ /* 0x008fea0003800000 */
[----:B------:R-:W3:Y:S04]  /*17e10*/  LDL R7, [R1+0x28] ;  /* 0x0000280001077983 */ /* 0x000ee80000100800 */
[----:B------:R-:W4:Y:S01]  /*17e20*/  LDL.LU R5, [R1] ;  /* 0x0000000001057983 */ /* 0x000f220000300800 */
[----:B------:R-:W1:Y:S01]  /*17e30*/  S2R R8, SR_TID.X ;  /* 0x0000000000087919 */ /* 0x000e620000002100 */
[----:B------:R-:W5:Y:S01]  /*17e40*/  S2UR UR5, SR_CgaCtaId ;  /* 0x00000000000579c3 */ /* 0x000f620000008800 */
[----:B------:R-:W-:Y:S01]  /*17e50*/  UMOV UR4, 0x400 ;  /* 0x0000040000047882 */ /* 0x000fe20000000000 */
[C---:B-1----:R-:W-:Y:S01]  /*17e60*/  LOP3.LUT R6, R8.reuse, 0x7f, RZ, 0xc0, !PT ;  /* 0x0000007f08067812 */ /* 0x042fe200078ec0ff */
[----:B--2---:R-:W-:-:S04]  /*17e70*/  IMAD.SHL.U32 R0, R8, 0x8, RZ ;  /* 0x0000000808007824 */ /* 0x004fc800078e00ff */
[----:B------:R-:W-:Y:S01]  /*17e80*/  IMAD.SHL.U32 R4, R6, 0x8, RZ ;  /* 0x0000000806047824 */ /* 0x000fe200078e00ff */
[C---:B------:R-:W-:Y:S02]  /*17e90*/  LOP3.LUT R3, R0.reuse, 0x20, RZ, 0xc0, !PT ;  /* 0x0000002000037812 */ /* 0x040fe400078ec0ff */
[----:B0-----:R-:W-:Y:S02]  /*17ea0*/  LOP3.LUT R2, R0, 0xd8, RZ, 0xc0, !PT ;  /* 0x000000d800027812 */ /* 0x001fe400078ec0ff */
[----:B------:R-:W-:Y:S02]  /*17eb0*/  ISETP.NE.AND P1, PT, R6, RZ, PT ;  /* 0x000000ff0600720c */ /* 0x000fe40003f25270 */
[----:B------:R-:W-:Y:S02]  /*17ec0*/  LOP3.LUT R3, R3, 0x300, R4, 0xf8, !PT ;  /* 0x0000030003037812 */ /* 0x000fe400078ef804 */
[----:B------:R-:W-:-:S04]  /*17ed0*/  LOP3.LUT R2, R2, 0x18, R8, 0x78, !PT ;  /* 0x0000001802027812 */ /* 0x000fc800078e7808 */
[----:B------:R-:W-:Y:S02]  /*17ee0*/  LOP3.LUT R3, R3, R2, RZ, 0xfc, !PT ;  /* 0x0000000203037212 */ /* 0x000fe400078efcff */
[----:B------:R-:W-:Y:S01]  /*17ef0*/  LOP3.LUT P0, R2, R8, 0x1f, RZ, 0xc0, !PT ;  /* 0x0000001f08027812 */ /* 0x000fe2000780c0ff */
[----:B-----5:R-:W-:Y:S01]  /*17f00*/  ULEA UR4, UR5, UR4, 0x18 ;  /* 0x0000000405047291 */ /* 0x020fe2000f8ec03f */
[----:B------:R-:W-:-:S03]  /*17f10*/  SHF.R.U32.HI R4, RZ, 0x2, R6 ;  /* 0x00000002ff047819 */ /* 0x000fc60000011606 */
[----:B------:R0:W-:Y:S02]  /*17f20*/  STL [R1+0xc], R2 ;  /* 0x00000c0201007387 */ /* 0x0001e40000100800 */
[----:B------:R-:W-:Y:S02]  /*17f30*/  IMAD.U32 R22, RZ, RZ, UR4 ;  /* 0x00000004ff167e24 */ /* 0x000fe4000f8e00ff */
[----:B0-----:R-:W-:-:S05]  /*17f40*/  IMAD.SHL.U32 R2, R8, 0x20, RZ ;  /* 0x0000002008027824 */ /* 0x001fca00078e00ff */
[----:B------:R-:W-:Y:S01]  /*17f50*/  LOP3.LUT R4, R4, 0x60, R2, 0xf8, !PT ;  /* 0x0000006004047812 */ /* 0x000fe200078ef802 */
[----:B------:R-:W-:Y:S01]  /*17f60*/  IMAD R2, R3, 0x2, R22 ;  /* 0x0000000203027824 */ /* 0x000fe200078e0216 */
[----:B------:R-:W-:Y:S01]  /*17f70*/  LOP3.LUT R0, R0, 0x18, RZ, 0xc0, !PT ;  /* 0x0000001800007812 */ /* 0x000fe200078ec0ff */
[----:B------:R-:W-:Y:S01]  /*17f80*/  BSSY B8, `(.L_x_10470) ;  /* 0x0000689000087945 */ /* 0x000fe20003800000 */
[----:B------:R-:W-:Y:S02]  /*17f90*/  IMAD.MOV.U32 R29, RZ, RZ, RZ ;  /* 0x000000ffff1d7224 */ /* 0x000fe400078e00ff */
[----:B------:R-:W-:Y:S02]  /*17fa0*/  IMAD.MOV.U32 R26, RZ, RZ, 0x1 ;  /* 0x00000001ff1a7424 */ /* 0x000fe400078e00ff */
[----:B------:R-:W-:Y:S01]  /*17fb0*/  IMAD.MOV.U32 R23, RZ, RZ, RZ ;  /* 0x000000ffff177224 */ /* 0x000fe200078e00ff */
[----:B------:R-:W-:Y:S01]  /*17fc0*/  ULDC.64 UR36, c[0x0][0x198] ;  /* 0x0000660000247ab9 */ /* 0x000fe20000000a00 */
[----:B------:R-:W-:Y:S01]  /*17fd0*/  ULDC UR38, c[0x0][0xc] ;  /* 0x0000030000267ab9 */ /* 0x000fe20000000800 */
[----:B----4-:R-:W-:-:S04]  /*17fe0*/  LOP3.LUT R5, R5, 0xfffffffd, RZ, 0xc0, !PT ;  /* 0xfffffffd05057812 */ /* 0x010fc800078ec0ff */
[----:B------:R-:W-:-:S04]  /*17ff0*/  @P1 LOP3.LUT R5, R5, 0x2, RZ, 0xfc, !PT ;  /* 0x0000000205051812 */ /* 0x000fc800078efcff */
[----:B------:R-:W-:-:S04]  /*18000*/  LOP3.LUT R5, R5, 0xfffffffe, RZ, 0xc0, !PT ;  /* 0xfffffffe05057812 */ /* 0x000fc800078ec0ff */
[----:B------:R-:W-:Y:S02]  /*18010*/  @P0 LOP3.LUT R5, R5, 0x1, RZ, 0xfc, !PT ;  /* 0x0000000105050812 */ /* 0x000fe400078efcff */
[----:B------:R-:W-:Y:S02]  /*18020*/  ISETP.NE.OR P0, PT, R6, RZ, !P0 ;  /* 0x000000ff0600720c */ /* 0x000fe40004705670 */
[----:B---3--:R-:W-:Y:S01]  /*18030*/  LOP3.LUT R8, R7, 0x2, RZ, 0xfc, !PT ;  /* 0x0000000207087812 */ /* 0x008fe200078efcff */
[----:B------:R-:W-:Y:S01]  /*18040*/  IMAD.MOV.U32 R7, RZ, RZ, 0x1 ;  /* 0x00000001ff077424 */ /* 0x000fe200078e00ff */
[----:B------:R-:W-:-:S03]  /*18050*/  LOP3.LUT R5, R5, 0xfffffff7, RZ, 0xc0, !PT ;  /* 0xfffffff705057812 */ /* 0x000fc600078ec0ff */
[----:B------:R-:W-:Y:S04]  /*18060*/  STL [R1+0x18], R8 ;  /* 0x0000180801007387 */ /* 0x000fe80000100800 */
[----:B------:R-:W-:Y:S02]  /*18070*/  STL [R1+0x4], R7 ;  /* 0x0000040701007387 */ /* 0x000fe40000100800 */
[----:B------:R-:W-:Y:S02]  /*18080*/  @P0 LOP3.LUT R5, R5, 0x8, RZ, 0xfc, !PT ;  /* 0x0000000805050812 */ /* 0x000fe400078efcff */
[----:B------:R0:W-:Y:S04]  /*18090*/  STL [R1+0x10], R2 ;  /* 0x0000100201007387 */ /* 0x0001e80000100800 */
[----:B------:R1:W-:Y:S04]  /*180a0*/  STL [R1+0x38], RZ ;  /* 0x000038ff01007387 */ /* 0x0003e80000100800 */
[----:B------:R1:W-:Y:S01]  /*180b0*/  STL [R1], R5 ;  /* 0x0000000501007387 */ /* 0x0003e20000100800 */
[----:B0-----:R-:W-:-:S02]  /*180c0*/  LOP3.LUT R2, R0, 0x20, RZ, 0xfc, !PT ;  /* 0x0000002000027812 */ /* 0x001fc400078efcff */
[----:B------:R-:W-:-:S07]  /*180d0*/  LOP3.LUT R0, R0, 0x40, RZ, 0xfc, !PT ;  /* 0x0000004000007812 */ /* 0x000fce00078efcff */
.L_x_10618:
[----:B0-----:R-:W0:Y:S02]  /*180e0*/  LDC.64 R2, c[0x0][0xc88] ;  /* 0x00032200ff027b82 */ /* 0x001e240000000a00 */
[----:B0-----:R-:W-:-:S05]  /*180f0*/  IMAD.WIDE R2, R19, 0x4, R2 ;  /* 0x0000000413027825 */ /* 0x001fca00078e0202 */
[----:B--2---:R0:W2:Y:S01]  /*18100*/  LDG.E R13, desc[UR60][R2.64] ;  /* 0x0000003c020d7981 */ /* 0x0040a2000c1e1900 */
[----:B------:R-:W-:Y:S05]  /*18110*/  YIELD ;  /* 0x0000000000007946 */ /* 0x000fea0003800000 */
[----:B------:R-:W-:Y:S01]  /*18120*/  ULDC.64 UR4, c[0x0][0xa28] ;  /* 0x00028a0000047ab9 */ /* 0x000fe20000000a00 */
[----:B------:R-:W-:Y:S01]  /*18130*/  ULDC.64 UR6, c[0x0][0xa18] ;  /* 0x0002860000067ab9 */ /* 0x000fe20000000a00 */
[----:B------:R-:W-:Y:S01]  /*18140*/  ISETP.NE.U32.AND P0, PT, RZ, UR4, PT ;  /* 0x00000004ff007c0c */ /* 0x000fe2000bf05070 */
[----:B------:R-:W-:Y:S01]  /*18150*/  ULDC.64 UR8, c[0x0][0xa10] ;  /* 0x0002840000087ab9 */ /* 0x000fe20000000a00 */
[----:B------:R-:W-:-:S02]  /*18160*/  ISETP.NE.U32.AND P3, PT, RZ, UR6, PT ;  /* 0x00000006ff007c0c */ /* 0x000fc4000bf65070 */
[----:B0-----:R-:W-:Y:S02]  /*18170*/  CS2R R2, SRZ ;  /* 0x0000000000027805 */ /* 0x001fe4000001ff00 */
[----:B------:R-:W-:Y:S02]  /*18180*/  ISETP.NE.AND.EX P0, PT, RZ, UR5, PT, P0 ;  /* 0x00000005ff007c0c */ /* 0x000fe4000bf05300 */
[----:B------:R-:W-:Y:S02]  /*18190*/  ISETP.NE.AND.EX P3, PT, RZ, UR7, PT, P3 ;  /* 0x00000007ff007c0c */ /* 0x000fe4000bf65330 */
[----:B--2---:R-:W-:Y:S01]  /*181a0*/  SHF.R.S32.HI R0, RZ, 0x1f, R13 ;  /* 0x0000001fff007819 */ /* 0x004fe2000001140d */
[----:B------:R-:W-:Y:S08]  /*181b0*/  STL [R1+0x14], R13 ;  /* 0x0000140d01007387 */ /* 0x000ff00000100800 */
[----:B------:R-:W-:-:S02]  /*181c0*/  @P0 LEA R4, P1, R13, UR4, 0x2 ;  /* 0x000000040d040c11 */ /* 0x000fc4000f8210ff */
[C---:B------:R-:W-:Y:S01]  /*181d0*/  SHF.L.U32 R24, R13.reuse, 0x2, RZ ;  /* 0x000000020d187819 */ /* 0x040fe200000006ff */
[----:B------:R0:W-:Y:S01]  /*181e0*/  STL [R1+0x2c], R0 ;  /* 0x00002c0001007387 */ /* 0x0001e20000100800 */
[C-C-:B-1----:R-:W-:Y:S01]  /*181f0*/  @P0 LEA.HI.X R5, R13.reuse, UR5, R0.reuse, 0x2, P1 ;  /* 0x000000050d050c11 */ /* 0x142fe200088f1400 */
[----:B------:R-:W-:Y:S01]  /*18200*/  ULDC.64 UR4, c[0x0][0xa00] ;  /* 0x0002800000047ab9 */ /* 0x000fe20000000a00 */
[----:B------:R-:W-:Y:S02]  /*18210*/  SHF.L.U64.HI R12, R13, 0x2, R0 ;  /* 0x000000020d0c7819 */ /* 0x000fe40000010200 */
[----:B------:R-:W-:Y:S01]  /*18220*/  @P3 IADD3 R10, P1, R24, UR6, RZ ;  /* 0x00000006180a3c10 */ /* 0x000fe2000ff3e0ff */
[----:B------:R1:W5:Y:S01]  /*18230*/  @P0 LDG.E R2, desc[UR60][R4.64] ;  /* 0x0000003c04020981 */ /* 0x000362000c1e1900 */
[----:B------:R-:W-:Y:S02]  /*18240*/  IMAD.MOV.U32 R28, RZ, RZ, RZ ;  /* 0x000000ffff1c7224 */ /* 0x000fe400078e00ff */
[----:B------:R-:W-:Y:S01]  /*18250*/  @P3 IADD3.X R11, R12, UR7, RZ, P1, !PT ;  /* 0x000000070c0b3c10 */ /* 0x000fe20008ffe4ff */
[----:B------:R-:W-:Y:S01]  /*18260*/  ULDC.64 UR6, c[0x0][0xa08] ;  /* 0x0002820000067ab9 */ /* 0x000fe20000000a00 */
[----:B0-----:R-:W-:Y:S01]  /*18270*/  IMAD.MOV.U32 R0, RZ, RZ, RZ ;  /* 0x000000ffff007224 */ /* 0x001fe200078e00ff */
[----:B------:R-:W-:Y:S01]  /*18280*/  IADD3 R8, P1, R24, UR6, RZ ;  /* 0x0000000618087c10 */ /* 0x000fe2000ff3e0ff */
[----:B------:R-:W-:Y:S01]  /*18290*/  STL [R1+0x8], R12 ;  /* 0x0000080c01007387 */ /* 0x000fe20000100800 */
[----:B------:R-:W-:-:S02]  /*182a0*/  ISETP.NE.U32.AND P2, PT, RZ, UR6, PT ;  /* 0x00000006ff007c0c */ /* 0x000fc4000bf45070 */
[----:B------:R-:W-:Y:S02]  /*182b0*/  IADD3.X R9, R12, UR7, RZ, P1, !PT ;  /* 0x000000070c097c10 */ /* 0x000fe40008ffe4ff */
[----:B------:R-:W-:Y:S02]  /*182c0*/  ISETP.NE.U32.AND P1, PT, RZ, UR4, PT ;  /* 0x00000004ff007c0c */ /* 0x000fe4000bf25070 */
[----:B-1----:R-:W-:Y:S02]  /*182d0*/  IADD3 R4, P0, R24, UR4, RZ ;  /* 0x0000000418047c10 */ /* 0x002fe4000ff1e0ff */
[----:B------:R-:W-:Y:S02]  /*182e0*/  ISETP.NE.AND.EX P1, PT, RZ, UR5, PT, P1 ;  /* 0x00000005ff007c0c */ /* 0x000fe4000bf25310 */
[----:B------:R-:W-:Y:S02]  /*182f0*/  IADD3.X R5, R12, UR5, RZ, P0, !PT ;  /* 0x000000050c057c10 */ /* 0x000fe400087fe4ff */
[----:B------:R-:W-:Y:S01]  /*18300*/  IADD3 R6, P0, R24, UR8, RZ ;  /* 0x0000000818067c10 */ /* 0x000fe2000ff1e0ff */
[----:B------:R-:W-:Y:S01]  /*18310*/  ULDC UR4, c[0x0][0x288] ;  /* 0x0000a20000047ab9 */ /* 0x000fe20000000800 */
[----:B------:R-:W-:-:S02]  /*18320*/  ISETP.NE.AND.EX P2, PT, RZ, UR7, PT, P2 ;  /* 0x00000007ff007c0c */ /* 0x000fc4000bf45320 */
[----:B------:R-:W-:Y:S02]  /*18330*/  IADD3.X R7, R12, UR9, RZ, P0, !PT ;  /* 0x000000090c077c10 */ /* 0x000fe400087fe4ff */
[----:B------:R-:W-:-:S03]  /*18340*/  ISETP.NE.U32.AND P0, PT, RZ, UR8, PT ;  /* 0x00000008ff007c0c */ /* 0x000fc6000bf05070 */
[----:B------:R-:W2:Y:S01]  /*18350*/  @P1 LDG.E R0, desc[UR60][R4.64] ;  /* 0x0000003c04001981 */ /* 0x000ea2000c1e1900 */
[----:B------:R-:W-:-:S05]  /*18360*/  ISETP.NE.AND.EX P0, PT, RZ, UR9, PT, P0 ;  /* 0x00000009ff007c0c */ /* 0x000fca000bf05300 */
[----:B------:R-:W5:Y:S08]  /*18370*/  @P2 LDG.E R28, desc[UR60][R8.64] ;  /* 0x0000003c081c2981 */ /* 0x000f70000c1e1900 */
        /* <DEDUP_REMOVED lines=11> */
[----:B------:R-:W-:-:S03]  /*18430*/  ULDC UR5, c[0x0][0x348] ;  /* 0x0000d20000057ab9 */ /* 0x000fc60000000800 */
[----:B0-----:R-:W-:Y:S01]  /*18440*/  IMAD.U32 R10, RZ, RZ, UR4 ;  /* 0x00000004ff0a7e24 */ /* 0x001fe2000f8e00ff */
[----:B--2---:R0:W-:Y:S02]  /*18450*/  STL [R1+0x40], R0 ;  /* 0x0000400001007387 */ /* 0x0041e40000100800 */
[----:B0-----:R-:W-:Y:S01]  /*18460*/  IMAD.U32 R0, RZ, RZ, UR5 ;  /* 0x00000005ff007e24 */ /* 0x001fe2000f8e00ff */
[----:B----4-:R-:W-:Y:S06]  /*18470*/  @P3 BRA `(.L_x_10471) ;  /* 0x0000000000143947 */ /* 0x010fec0003800000 */
[----:B------:R-:W-:Y:S05]  /*18480*/  @!P1 BRA `(.L_x_10471) ;  /* 0x0000000000109947 */ /* 0x000fea0003800000 */
[----:B------:R-:W2:Y:S04]  /*18490*/  LDG.E R11, desc[UR60][R4.64] ;  /* 0x0000003c040b7981 */ /* 0x000ea8000c1e1900 */
[----:B------:R-:W2:Y:S02]  /*184a0*/  LDG.E R4, desc[UR60][R4.64+0x4] ;  /* 0x0000043c04047981 */ /* 0x000ea4000c1e1900 */
[----:B--2---:R-:W-:-:S05]  /*184b0*/  IMAD.IADD R4, R4, 0x1, -R11 ;  /* 0x0000000104047824 */ /* 0x004fca00078e0a0b */
[----:B------:R0:W-:Y:S02]  /*184c0*/  STL [R1+0x40], R4 ;  /* 0x0000400401007387 */ /* 0x0001e40000100800 */
.L_x_10471:
[----:B------:R-:W-:Y:S01]  /*184d0*/  ULDC.64 UR4, c[0x0][0xa20] ;  /* 0x0002880000047ab9 */ /* 0x000fe20000000a00 */
[----:B-----5:R-:W-:Y:S01]  /*184e0*/  IMAD.IADD R28, R28, 0x1, R2 ;  /* 0x000000011c1c7824 */ /* 0x020fe200078e0202 */
[----:B------:R-:W-:Y:S01]  /*184f0*/  ISETP.NE.U32.AND P1, PT, RZ, UR4, PT ;  /* 0x00000004ff007c0c */ /* 0x000fe2000bf25070 */
[----:B------:R-:W-:-:S03]  /*18500*/  IMAD.MOV.U32 R25, RZ, RZ, R13 ;  /* 0x000000ffff197224 */ /* 0x000fc600078e000d */
[----:B------:R-:W-:-:S13]  /*18510*/  ISETP.NE.AND.EX P1, PT, RZ, UR5, PT, P1 ;  /* 0x00000005ff007c0c */ /* 0x000fda000bf25310 */
[----:B------:R-:W-:Y:S05]  /*18520*/  @!P1 BRA `(.L_x_10472) ;  /* 0x0000000000109947 */ /* 0x000fea0003800000 */
[----:B------:R-:W-:-:S04]  /*18530*/  IADD3 R10, P1, R24, UR4, RZ ;  /* 0x00000004180a7c10 */ /* 0x000fc8000ff3e0ff */
[----:B------:R-:W-:-:S05]  /*18540*/  IADD3.X R11, R12, UR5, RZ, P1, !PT ;  /* 0x000000050c0b7c10 */ /* 0x000fca0008ffe4ff */
[----:B------:R1:W5:Y:S01]  /*18550*/  LDG.E R10, desc[UR60][R10.64] ;  /* 0x0000003c0a0a7981 */ /* 0x000362000c1e1900 */
[----:B------:R-:W-:Y:S05]  /*18560*/  BRA `(.L_x_10473) ;  /* 0x0000000000107947 */ /* 0x000fea0003800000 */
.L_x_10472:
[----:B------:R-:W-:Y:S05]  /*18570*/  @!P2 BRA `(.L_x_10473) ;  /* 0x00000000000ca947 */ /* 0x000fea0003800000 */
[----:B------:R-:W2:Y:S04]  /*18580*/  LDG.E R10, desc[UR60][R8.64] ;  /* 0x0000003c080a7981 */ /* 0x000ea8000c1e1900 */
[----:B------:R-:W2:Y:S02]  /*18590*/  LDG.E R8, desc[UR60][R8.64+0x4] ;  /* 0x0000043c08087981 */ /* 0x000ea4000c1e1900 */
[----:B--2---:R-:W-:-:S07]  /*185a0*/  IMAD.IADD R10, R8, 0x1, -R10 ;  /* 0x00000001080a7824 */ /* 0x004fce00078e0a0a */
.L_x_10473:
[----:B-----5:R-:W-:Y:S02]  /*185b0*/  IMAD.IADD R10, R10, 0x1, -R2 ;  /* 0x000000010a0a7824 */ /* 0x020fe400078e0a02 */
[----:B------:R-:W2:Y:S04]  /*185c0*/  @P0 LDG.E R2, desc[UR60][R6.64] ;  /* 0x0000003c06020981 */ /* 0x000ea8000c1e1900 */
[----:B------:R-:W2:Y:S01]  /*185d0*/  @P0 LDG.E R6, desc[UR60][R6.64+0x4] ;  /* 0x0000043c06060981 */ /* 0x000ea2000c1e1900 */
[----:B------:R-:W-:Y:S01]  /*185e0*/  BSSY B0, `(.L_x_10474) ;  /* 0x000015a000007945 */ /* 0x000fe20003800000 */
[----:B------:R-:W-:Y:S01]  /*185f0*/  PLOP3.LUT P5, PT, PT, PT, PT, 0x80, 0x0 ;  /* 0x000000000000781c */ /* 0x000fe20003faf070 */
[----:B--2---:R-:W-:-:S04]  /*18600*/  @P0 IMAD.IADD R0, R6, 0x1, -R2 ;  /* 0x0000000106000824 */ /* 0x004fc800078e0a02 */
[----:B0-----:R-:W-:-:S04]  /*18610*/  IMAD.IADD R4, R10, 0x1, R0 ;  /* 0x000000010a047824 */ /* 0x001fc800078e0200 */
[----:B------:R-:W-:Y:S01]  /*18620*/  VIADD R2, R4, 0x8f ;  /* 0x0000008f04027836 */ /* 0x000fe20000000000 */
[----:B------:R0:W-:Y:S03]  /*18630*/  STL [R1+0x3c], R4 ;  /* 0x00003c0401007387 */ /* 0x0001e60000100800 */
[----:B------:R-:W-:-:S05]  /*18640*/  IMAD.HI R2, R2, 0x38e38e39, RZ ;  /* 0x38e38e3902027827 */ /* 0x000fca00078e02ff */
[----:B0-----:R-:W-:-:S04]  /*18650*/  SHF.R.U32.HI R4, RZ, 0x1f, R2 ;  /* 0x0000001fff047819 */ /* 0x001fc80000011602 */
[----:B------:R-:W-:Y:S01]  /*18660*/  LEA.HI.SX32 R5, R2, R4, 0x1b ;  /* 0x0000000402057211 */ /* 0x000fe200078fdaff */
[----:B------:R-:W-:-:S04]  /*18670*/  IMAD.MOV R4, RZ, RZ, -R10 ;  /* 0x000000ffff047224 */ /* 0x000fc800078e0a0a */
[----:B------:R-:W-:Y:S01]  /*18680*/  IMAD R2, R5, 0x90, -R10 ;  /* 0x0000009005027824 */ /* 0x000fe200078e0a0a */
[----:B------:R-:W-:Y:S01]  /*18690*/  VIMNMX R4, RZ, R4, !PT ;  /* 0x00000004ff047248 */ /* 0x000fe20007fe0100 */
[----:B------:R0:W-:Y:S03]  /*186a0*/  STL [R1+0x1c], R5 ;  /* 0x00001c0501007387 */ /* 0x0001e60000100800 */
[----:B------:R-:W-:-:S04]  /*186b0*/  VIMNMX R0, R2, R0, PT ;  /* 0x0000000002007248 */ /* 0x000fc80003fe0100 */
[----:B------:R-:W-:Y:S01]  /*186c0*/  ISETP.GT.AND P1, PT, R0, R4, PT ;  /* 0x000000040000720c */ /* 0x000fe20003f24270 */
[----:B0-----:R-:W-:-:S05]  /*186d0*/  IMAD.WIDE.U32 R4, R4, 0x38e38e39, RZ ;  /* 0x38e38e3904047825 */ /* 0x001fca00078e00ff */
[----:B------:R-:W-:-:S07]  /*186e0*/  SHF.R.U32.HI R2, RZ, 0x5, R5 ;  /* 0x00000005ff027819 */ /* 0x000fce0000011605 */
[----:B------:R-:W-:Y:S02]  /*186f0*/  @P1 VIADD R0, R0, 0x8f ;  /* 0x0000008f00001836 */ /* 0x000fe40000000000 */
[----:B------:R-:W-:Y:S02]  /*18700*/  IMAD.MOV.U32 R4, RZ, RZ, R2 ;  /* 0x000000ffff047224 */ /* 0x000fe400078e0002 */
        /* <DEDUP_REMOVED lines=11> */
[----:B------:R0:W2:Y:S02]  /*187c0*/  SHFL.IDX PT, R14, R5, RZ, 0x1f ;  /* 0x00001fff050e7589 */ /* 0x0000a400000e0000 */
.L_x_10659:
[----:B--2---:R-:W-:Y:S02]  /*187d0*/  ISETP.NE.AND P0, PT, R14, RZ, PT ;  /* 0x000000ff0e00720c */ /* 0x004fe40003f05270 */
[----:B------:R-:W-:-:S11]  /*187e0*/  PLOP3.LUT P2, PT, PT, PT, PT, 0x8, 0x0 ;  /* 0x000000000000781c */ /* 0x000fd60003f4e170 */
[----:B------:R-:W-:Y:S05]  /*187f0*/  @P0 BRA `(.L_x_10477) ;  /* 0x00000000000c0947 */ /* 0x000fea0003800000 */
[----:B------:R-:W-:-:S03]  /*18800*/  UMOV UR4, 0xffffffff ;  /* 0xffffffff00047882 */ /* 0x000fc60000000000 */
[----:B------:R-:W-:Y:S05]  /*18810*/  BRA.DIV UR4, `(.L_x_10478) ;  /* 0x0000006e04887947 */ /* 0x000fea000b800000 */
[----:B------:R-:W-:-:S13]  /*18820*/  ELECT P2, URZ, PT ;  /* 0x00000000003f782f */ /* 0x000fda0003840000 */
.L_x_10477:
[----:B0-----:R-:W2:Y:S01]  /*18830*/  LDL R5, [R1+0x38] ;  /* 0x0000380001057983 */ /* 0x001ea20000100800 */
[----:B------:R-:W-:Y:S01]  /*18840*/  BSSY B1, `(.L_x_10479) ;  /* 0x0000008000017945 */ /* 0x000fe20003800000 */
[----:B--2---:R-:W-:-:S05]  /*18850*/  VIADD R5, R5, 0x1 ;  /* 0x0000000105057836 */ /* 0x004fca0000000000 */
[----:B------:R-:W-:-:S04]  /*18860*/  LEA.HI R6, R5, R5, RZ, 0x1 ;  /* 0x0000000505067211 */ /* 0x000fc800078f08ff */
[----:B------:R-:W-:-:S05]  /*18870*/  LOP3.LUT R6, R6, 0xfffffffe, RZ, 0xc0, !PT ;  /* 0xfffffffe06067812 */ /* 0x000fca00078ec0ff */
[----:B------:R-:W-:-:S05]  /*18880*/  IMAD.IADD R5, R5, 0x1, -R6 ;  /* 0x0000000105057824 */ /* 0x000fca00078e0a06 */
[----:B------:R-:W-:-:S04]  /*18890*/  SHF.L.U32 R5, R5, 0x1f, RZ ;  /* 0x0000001f05057819 */ /* 0x000fc800000006ff */
[----:B------:R-:W0:Y:S02]  /*188a0*/  SYNCS.PHASECHK.TRANS64.TRYWAIT P0, [R22+URZ+0x31c20], R5 ;  /* 0x031c2005160075a7 */ /* 0x000e24000800017f */
[----:B0-----:R-:W-:Y:S05]  /*188b0*/  @!P0 BRA `(.L_x_10480) ;  /* 0x0000006c00848947 */ /* 0x001fea0003800000 */
.L_x_10662:
[----:B------:R-:W-:Y:S05]  /*188c0*/  BSYNC B1 ;  /* 0x0000000000017941 */ /* 0x000fea0003800000 */
.L_x_10479:
[----:B------:R-:W-:Y:S04]  /*188d0*/  BSSY B1, `(.L_x_10481) ;  /* 0x000008a000017945 */ /* 0x000fe80003800000 */
[----:B------:R-:W-:Y:S05]  /*188e0*/  @!P2 BRA `(.L_x_10482) ;  /* 0x000000080020a947 */ /* 0x000fea0003800000 */
[----:B------:R-:W2:Y:S01]  /*188f0*/  LDL R7, [R1+0x4] ;  /* 0x0000040001077983 */ /* 0x000ea20000100800 */
[----:B------:R-:W-:Y:S01]  /*18900*/  LEA R8, R29, R22, 0x3 ;  /* 0x000000161d087211 */ /* 0x000fe200078e18ff */
[----:B------:R-:W3:Y:S01]  /*18910*/  S2R R6, SR_TID.X ;  /* 0x0000000000067919 */ /* 0x000ee20000002100 */
[----:B------:R-:W-:Y:S01]  /*18920*/  BSSY B2, `(.L_x_10483) ;  /* 0x0000006000027945 */ /* 0x000fe20003800000 */
[----:B---3--:R-:W-:-:S04]  /*18930*/  LOP3.LUT R6, R6, 0x7f, RZ, 0xc0, !PT ;  /* 0x0000007f06067812 */ /* 0x008fc800078ec0ff */
[----:B------:R-:W-:Y:S02]  /*18940*/  ISETP.NE.AND P4, PT, R6, RZ, PT ;  /* 0x000000ff0600720c */ /* 0x000fe40003f85270 */
[----:B--2---:R-:W-:-:S04]  /*18950*/  SHF.L.U32 R10, R7, 0x1f, RZ ;  /* 0x0000001f070a7819 */ /* 0x004fc800000006ff */
[----:B------:R-:W2:Y:S02]  /*18960*/  SYNCS.PHASECHK.TRANS64.TRYWAIT P0, [R8+URZ+0x31ca0], R10 ;  /* 0x031ca00a080075a7 */ /* 0x000ea4000800017f */
[----:B--2---:R-:W-:Y:S05]  /*18970*/  @!P0 BRA `(.L_x_10484) ;  /* 0x0000006c00688947 */ /* 0x004fea0003800000 */
.L_x_10663:
[----:B------:R-:W-:Y:S05]  /*18980*/  BSYNC B2 ;  /* 0x0000000000027941 */ /* 0x000fea0003800000 */
.L_x_10483:
[----:B------:R-:W-:Y:S04]  /*18990*/  BSSY B2, `(.L_x_10485) ;  /* 0x0000008000027945 */ /* 0x000fe80003800000 */
[----:B------:R-:W-:Y:S05]  /*189a0*/  @P4 BRA `(.L_x_10486) ;  /* 0x0000000000184947 */ /* 0x000fea0003800000 */
[----:B0-----:R-:W3:Y:S02]  /*189b0*/  LDL R5, [R1] ;  /* 0x0000000001057983 */ /* 0x001ee40000100800 */
[----:B---3--:R-:W-:Y:S01]  /*189c0*/  LOP3.LUT P0, RZ, R5, 0x1, RZ, 0xc0, !PT ;  /* 0x0000000105ff7812 */ /* 0x008fe2000780c0ff */
[----:B------:R-:W-:-:S04]  /*189d0*/  IMAD.MOV.U32 R5, RZ, RZ, 0x6c00 ;  /* 0x00006c00ff057424 */ /* 0x000fc800078e00ff */
[----:B------:R3:W-:Y:S08]  /*189e0*/  SYNCS.ARRIVE.TRANS64 RZ, [R8+URZ+0x31c90], R5 ;  /* 0x031c900508ff79a7 */ /* 0x0007f0000800003f */
[----:B------:R-:W-:Y:S05]  /*189f0*/  @!P0 BRA `(.L_x_10486) ;  /* 0x0000000000048947 */ /* 0x000fea0003800000 */
[----:B------:R-:W-:Y:S01]  /*18a00*/  BPT.TRAP 0x1 ;  /* 0x000000040000795c */ /* 0x000fe20000300000 */
.L_x_10486:
[----:B------:R-:W-:Y:S05]  /*18a10*/  BSYNC B2 ;  /* 0x0000000000027941 */ /* 0x000fea0003800000 */
.L_x_10485:
[----:B------:R-:W-:Y:S01]  /*18a20*/  IMAD.MOV.U32 R14, RZ, RZ, RZ ;  /* 0x000000ffff0e7224 */ /* 0x000fe200078e00ff */
[----:B------:R-:W-:Y:S01]  /*18a30*/  UIADD3 UR4, UP0, UR36, 0x570, URZ ;  /* 0x0000057024047890 */ /* 0x000fe2000ff1e03f */
[----:B------:R-:W-:Y:S01]  /*18a40*/  IMAD R6, R4, 0x90, R3 ;  /* 0x0000009004067824 */ /* 0x000fe200078e0203 */
[----:B------:R-:W-:Y:S01]  /*18a50*/  PLOP3.LUT P0, PT, PT, PT, PT, 0x80, 0x0 ;  /* 0x000000000000781c */ /* 0x000fe20003f0f070 */
[----:B------:R-:W-:Y:S01]  /*18a60*/  IMAD R7, R29, 0x6c00, R22 ;  /* 0x00006c001d077824 */ /* 0x000fe200078e0216 */
[----:B------:R-:W-:Y:S01]  /*18a70*/  R2UR UR10, R14 ;  /* 0x000000000e0a72ca */ /* 0x000fe200000e0000 */
[----:B------:R-:W-:Y:S01]  /*18a80*/  VIADD R6, R6, 0xffffff70 ;  /* 0xffffff7006067836 */ /* 0x000fe20000000000 */
[----:B------:R-:W-:Y:S01]  /*18a90*/  UIADD3.X UR5, URZ, UR37, URZ, UP0, !UPT ;  /* 0x000000253f057290 */ /* 0x000fe200087fe43f */
[----:B0--3--:R-:W-:Y:S01]  /*18aa0*/  VIADD R5, R8, 0x31c90 ;  /* 0x00031c9008057836 */ /* 0x009fe20000000000 */
[----:B------:R-:W-:Y:S01]  /*18ab0*/  UMOV UR6, 0x0 ;  /* 0x0000000000067882 */ /* 0x000fe20000000000 */
[----:B------:R-:W-:Y:S01]  /*18ac0*/  VIADD R9, R7, 0x16a00 ;  /* 0x00016a0007097836 */ /* 0x000fe20000000000 */
[----:B------:R-:W-:-:S09]  /*18ad0*/  UMOV UR7, 0x12f00000 ;  /* 0x12f0000000077882 */ /* 0x000fd20000000000 */
.L_x_10487:
        /* <DEDUP_REMOVED lines=16> */
.L_x_10488:
        /* <DEDUP_REMOVED lines=16> */
.L_x_10489:
        /* <DEDUP_REMOVED lines=13> */
.L_x_10664:
[----:B------:R-:W-:Y:S05]  /*18db0*/  BSYNC B2 ;  /* 0x0000000000027941 */ /* 0x000fea0003800000 */
.L_x_10490:
[----:B------:R-:W-:Y:S01]  /*18dc0*/  BSSY B2, `(.L_x_10492) ;  /* 0x000000a000027945 */ /* 0x000fe20003800000 */
[----:B0-2---:R-:W-:Y:S02]  /*18dd0*/  IMAD.MOV.U32 R10, RZ, RZ, 0x0 ;  /* 0x00000000ff0a7424 */ /* 0x005fe400078e00ff */
[----:B-1----:R-:W-:Y:S01]  /*18de0*/  IMAD.MOV.U32 R11, RZ, RZ, 0x12f00000 ;  /* 0x12f00000ff0b7424 */ /* 0x002fe200078e00ff */
[----:B------:R-:W-:Y:S06]  /*18df0*/  @P4 BRA `(.L_x_10493) ;  /* 0x0000000000184947 */ /* 0x000fec0003800000 */
[----:B------:R-:W2:Y:S02]  /*18e00*/  LDL R5, [R1] ;  /* 0x0000000001057983 */ /* 0x000ea40000100800 */
[----:B--2---:R-:W-:Y:S01]  /*18e10*/  LOP3.LUT P0, RZ, R5, 0x1, RZ, 0xc0, !PT ;  /* 0x0000000105ff7812 */ /* 0x004fe2000780c0ff */
[----:B------:R-:W-:-:S04]  /*18e20*/  IMAD.MOV.U32 R5, RZ, RZ, 0x6c00 ;  /* 0x00006c00ff057424 */ /* 0x000fc800078e00ff */
[----:B------:R0:W-:Y:S08]  /*18e30*/  SYNCS.ARRIVE.TRANS64 RZ, [R8+URZ+0x31cb0], R5 ;  /* 0x031cb00508ff79a7 */ /* 0x0001f0000800003f */
[----:B------:R-:W-:Y:S05]  /*18e40*/  @!P0 BRA `(.L_x_10493) ;  /* 0x0000000000048947 */ /* 0x000fea0003800000 */
[----:B------:R-:W-:Y:S01]  /*18e50*/  BPT.TRAP 0x1 ;  /* 0x000000040000795c */ /* 0x000fe20000300000 */
.L_x_10493:
[----:B------:R-:W-:Y:S05]  /*18e60*/  BSYNC B2 ;  /* 0x0000000000027941 */ /* 0x000fea0003800000 */
.L_x_10492:
        /* <DEDUP_REMOVED lines=8> */
.L_x_10494:
        /* <DEDUP_REMOVED lines=15> */
.L_x_10495:
        /* <DEDUP_REMOVED lines=15> */
.L_x_10496:
        /* <DEDUP_REMOVED lines=10> */
.L_x_10482:
[----:B------:R-:W-:Y:S05]  /*19170*/  BSYNC B1 ;  /* 0x0000000000017941 */ /* 0x000fea0003800000 */
.L_x_10481:
[----:B0-----:R-:W2:Y:S01]  /*19180*/  LDL.LU R5, [R1+0x4] ;  /* 0x0000040001057983 */ /* 0x001ea20000300800 */
[----:B------:R-:W-:Y:S01]  /*19190*/  VIADD R29, R29, 0x1 ;  /* 0x000000011d1d7836 */ /* 0x000fe20000000000 */
[----:B------:R-:W-:Y:S01]  /*191a0*/  PLOP3.LUT P5, PT, PT, PT, PT, 0x8, 0x0 ;  /* 0x000000000000781c */ /* 0x000fe20003fae170 */
[----:B------:R-:W-:-:S03]  /*191b0*/  VIADD R9, R4, 0xfffffffe ;  /* 0xfffffffe04097836 */ /* 0x000fc60000000000 */
[----:B------:R-:W-:-:S04]  /*191c0*/  ISETP.NE.AND P0, PT, R29, 0x2, PT ;  /* 0x000000021d00780c */ /* 0x000fc80003f05270 */
[----:B------:R-:W-:Y:S02]  /*191d0*/  SEL R4, RZ, 0x1, P0 ;  /* 0x00000001ff047807 */ /* 0x000fe40000000000 */
[----:B------:R-:W-:Y:S02]  /*191e0*/  SEL R29, R29, RZ, P0 ;  /* 0x000000ff1d1d7207 */ /* 0x000fe40000000000 */
[----:B------:R-:W-:Y:S02]  /*191f0*/  ISETP.GE.AND P0, PT, R9, R2, PT ;  /* 0x000000020900720c */ /* 0x000fe40003f06270 */
[----:B--2---:R-:W-:-:S05]  /*19200*/  LOP3.LUT R5, R5, R4, RZ, 0x3c, !PT ;  /* 0x0000000405057212 */ /* 0x004fca00078e3cff */
[----:B------:R0:W-:Y:S06]  /*19210*/  STL [R1+0x4], R5 ;  /* 0x0000040501007387 */ /* 0x0001ec0000100800 */
[----:B------:R-:W-:Y:S05]  /*19220*/  @!P0 BRA `(.L_x_10475) ;  /* 0x0000000800548947 */ /* 0x000fea0003800000 */
.L_x_10513:
[----:B------:R-:W-:Y:S05]  /*19230*/  YIELD ;  /* 0x0000000000007946 */ /* 0x000fea0003800000 */
[----:B------:R-:W-:Y:S04]  /*19240*/  BSSY B1, `(.L_x_10497) ;  /* 0x0000089000017945 */ /* 0x000fe80003800000 */
[----:B--2---:R-:W-:Y:S05]  /*19250*/  @!P2 BRA `(.L_x_10498) ;  /* 0x00000008001ca947 */ /* 0x004fea0003800000 */
[----:B0-----:R-:W2:Y:S01]  /*19260*/  LDL R5, [R1+0x4] ;  /* 0x0000040001057983 */ /* 0x001ea20000100800 */
[----:B------:R-:W-:Y:S01]  /*19270*/  LEA R8, R29, R22, 0x3 ;  /* 0x000000161d087211 */ /* 0x000fe200078e18ff */
[----:B------:R-:W0:Y:S01]  /*19280*/  S2R R4, SR_TID.X ;  /* 0x0000000000047919 */ /* 0x000e220000002100 */
[----:B------:R-:W-:Y:S01]  /*19290*/  BSSY B2, `(.L_x_10499) ;  /* 0x0000006000027945 */ /* 0x000fe20003800000 */
[----:B0-----:R-:W-:-:S04]  /*192a0*/  LOP3.LUT R4, R4, 0x7f, RZ, 0xc0, !PT ;  /* 0x0000007f04047812 */ /* 0x001fc800078ec0ff */
[----:B------:R-:W-:Y:S02]  /*192b0*/  ISETP.NE.AND P1, PT, R4, RZ, PT ;  /* 0x000000ff0400720c */ /* 0x000fe40003f25270 */
[----:B--2---:R-:W-:-:S04]  /*192c0*/  SHF.L.U32 R7, R5, 0x1f, RZ ;  /* 0x0000001f05077819 */ /* 0x004fc800000006ff */
[----:B------:R-:W0:Y:S02]  /*192d0*/  SYNCS.PHASECHK.TRANS64.TRYWAIT P0, [R8+URZ+0x31ca0], R7 ;  /* 0x031ca007080075a7 */ /* 0x000e24000800017f */
[----:B0-----:R-:W-:Y:S05]  /*192e0*/  @!P0 BRA `(.L_x_10500) ;  /* 0x0000006400348947 */ /* 0x001fea0003800000 */
.L_x_10665:
[----:B------:R-:W-:Y:S05]  /*192f0*/  BSYNC B2 ;  /* 0x0000000000027941 */ /* 0x000fea0003800000 */
.L_x_10499:
        /* <DEDUP_REMOVED lines=8> */
.L_x_10502:
[----:B------:R-:W-:Y:S05]  /*19380*/  BSYNC B2 ;  /* 0x0000000000027941 */ /* 0x000fea0003800000 */
.L_x_10501:
[----:B------:R-:W-:Y:S01]  /*19390*/  IMAD.MOV.U32 R12, RZ, RZ, RZ ;  /* 0x000000ffff0c7224 */ /* 0x000fe200078e00ff */
[----:B------:R-:W-:Y:S01]  /*193a0*/  UIADD3 UR4, UP0, UR36, 0x570, URZ ;  /* 0x0000057024047890 */ /* 0x000fe2000ff1e03f */
[----:B------:R-:W-:Y:S01]  /*193b0*/  IMAD R6, R29, 0x6c00, R22 ;  /* 0x00006c001d067824 */ /* 0x000fe200078e0216 */
[----:B------:R-:W-:Y:S01]  /*193c0*/  PLOP3.LUT P0, PT, PT, PT, PT, 0x80, 0x0 ;  /* 0x000000000000781c */ /* 0x000fe20003f0f070 */
[----:B------:R-:W-:Y:S01]  /*193d0*/  IMAD R5, R9, 0x90, R3 ;  /* 0x0000009009057824 */ /* 0x000fe200078e0203 */
[----:B------:R-:W-:Y:S01]  /*193e0*/  R2UR UR10, R12 ;  /* 0x000000000c0a72ca */ /* 0x000fe200000e0000 */
[----:B--2---:R-:W-:Y:S01]  /*193f0*/  VIADD R4, R8, 0x31c90 ;  /* 0x00031c9008047836 */ /* 0x004fe20000000000 */
[----:B------:R-:W-:Y:S01]  /*19400*/  UIADD3.X UR5, URZ, UR37, URZ, UP0, !UPT ;  /* 0x000000253f057290 */ /* 0x000fe200087fe43f */
[----:B------:R-:W-:Y:S01]  /*19410*/  VIADD R10, R6, 0x16a00 ;  /* 0x00016a00060a7836 */ /* 0x000fe20000000000 */
[----:B------:R-:W-:Y:S01]  /*19420*/  UMOV UR6, 0x0 ;  /* 0x0000000000067882 */ /* 0x000fe20000000000 */
[----:B------:R-:W-:-:S10]  /*19430*/  UMOV UR7, 0x12f00000 ;  /* 0x12f0000000077882 */ /* 0x000fd40000000000 */
.L_x_10503:
        /* <DEDUP_REMOVED lines=16> */
.L_x_10504:
        /* <DEDUP_REMOVED lines=16> */
.L_x_10505:
        /* <DEDUP_REMOVED lines=13> */
.L_x_10666:
[----:B------:R-:W-:Y:S05]  /*19710*/  BSYNC B2 ;  /* 0x0000000000027941 */ /* 0x000fea0003800000 */
.L_x_10506:
[----:B------:R-:W-:Y:S01]  /*19720*/  BSSY B2, `(.L_x_10508) ;  /* 0x000000a000027945 */ /* 0x000fe20003800000 */
[----:B------:R-:W-:Y:S02]  /*19730*/  IMAD.MOV.U32 R10, RZ, RZ, 0x0 ;  /* 0x00000000ff0a7424 */ /* 0x000fe400078e00ff */
[----:B-1----:R-:W-:Y:S01]  /*19740*/  IMAD.MOV.U32 R11, RZ, RZ, 0x12f00000 ;  /* 0x12f00000ff0b7424 */ /* 0x002fe200078e00ff */
[----:B------:R-:W-:Y:S06]  /*19750*/  @P1 BRA `(.L_x_10509) ;  /* 0x0000000000181947 */ /* 0x000fec0003800000 */
[----:B------:R-:W3:Y:S02]  /*19760*/  LDL R4, [R1] ;  /* 0x0000000001047983 */ /* 0x000ee40000100800 */
[----:B---3--:R-:W-:Y:S01]  /*19770*/  LOP3.LUT P0, RZ, R4, 0x1, RZ, 0xc0, !PT ;  /* 0x0000000104ff7812 */ /* 0x008fe2000780c0ff */
[----:B------:R-:W-:-:S04]  /*19780*/  IMAD.MOV.U32 R4, RZ, RZ, 0x6c00 ;  /* 0x00006c00ff047424 */ /* 0x000fc800078e00ff */
[----:B------:R1:W-:Y:S08]  /*19790*/  SYNCS.ARRIVE.TRANS64 RZ, [R8+URZ+0x31cb0], R4 ;  /* 0x031cb00408ff79a7 */ /* 0x0003f0000800003f */
[----:B------:R-:W-:Y:S05]  /*197a0*/  @!P0 BRA `(.L_x_10509) ;  /* 0x0000000000048947 */ /* 0x000fea0003800000 */
[----:B------:R-:W-:Y:S01]  /*197b0*/  BPT.TRAP 0x1 ;  /* 0x000000040000795c */ /* 0x000fe20000300000 */
.L_x_10509:
[----:B------:R-:W-:Y:S05]  /*197c0*/  BSYNC B2 ;  /* 0x0000000000027941 */ /* 0x000fea0003800000 */
.L_x_10508:
        /* <DEDUP_REMOVED lines=8> */
.L_x_10510:
        /* <DEDUP_REMOVED lines=15> */
.L_x_10511:
        /* <DEDUP_REMOVED lines=15> */
.L_x_10512:
        /* <DEDUP_REMOVED lines=10> */
.L_x_10498:
[----:B------:R-:W-:Y:S05]  /*19ad0*/  BSYNC B1 ;  /* 0x0000000000017941 */ /* 0x000fea0003800000 */
.L_x_10497:
[----:B------:R-:W2:Y:S01]  /*19ae0*/  LDL.LU R7, [R1+0x4] ;  /* 0x0000040001077983 */ /* 0x000ea20000300800 */
[----:B------:R-:W-:-:S05]  /*19af0*/  VIADD R29, R29, 0x1 ;  /* 0x000000011d1d7836 */ /* 0x000fca0000000000 */
[----:B------:R-:W-:-:S04]  /*19b00*/  ISETP.NE.AND P0, PT, R29, 0x2, PT ;  /* 0x000000021d00780c */ /* 0x000fc80003f05270 */
[----:B------:R-:W-:Y:S02]  /*19b10*/  SEL R4, RZ, 0x1, P0 ;  /* 0x00000001ff047807 */ /* 0x000fe40000000000 */
[----:B------:R-:W-:Y:S02]  /*19b20*/  SEL R29, R29, RZ, P0 ;  /* 0x000000ff1d1d7207 */ /* 0x000fe40000000000 */
[C---:B------:R-:W-:Y:S01]  /*19b30*/  ISETP.GT.AND P0, PT, R9.reuse, R2, PT ;  /* 0x000000020900720c */ /* 0x040fe20003f04270 */
[----:B------:R-:W-:Y:S01]  /*19b40*/  VIADD R9, R9, 0xffffffff ;  /* 0xffffffff09097836 */ /* 0x000fe20000000000 */
[----:B--2---:R-:W-:-:S05]  /*19b50*/  LOP3.LUT R7, R7, R4, RZ, 0x3c, !PT ;  /* 0x0000000407077212 */ /* 0x004fca00078e3cff */
[----:B------:R2:W-:Y:S06]  /*19b60*/  STL [R1+0x4], R7 ;  /* 0x0000040701007387 */ /* 0x0005ec0000100800 */
[----:B------:R-:W-:Y:S05]  /*19b70*/  @P0 BRA `(.L_x_10513) ;  /* 0xfffffff400ac0947 */ /* 0x000fea000383ffff */
.L_x_10475:
[----:B------:R-:W-:Y:S05]  /*19b80*/  BSYNC B0 ;  /* 0x0000000000007941 */ /* 0x000fea0003800000 */
.L_x_10474:
[----:B------:R-:W3:Y:S01]  /*19b90*/  LDL R4, [R1+0x3c] ;  /* 0x00003c0001047983 */ /* 0x000ee20000100800 */
[----:B------:R-:W-:Y:S05]  /*19ba0*/  @!P5 WARPSYNC.ALL ;  /* 0x000000000000d948 */ /* 0x000fea0003800000 */
[----:B------:R-:W-:Y:S01]  /*19bb0*/  BSSY B7, `(.L_x_10514) ;  /* 0x0000427000077945 */ /* 0x000fe20003800000 */
[----:B------:R-:W-:Y:S01]  /*19bc0*/  @!P5 BAR.SYNC.DEFER_BLOCKING 0xc, 0x200 ;  /* 0x030800000000db1d */ /* 0x000fe20000010000 */
[----:B---3--:R-:W-:-:S13]  /*19bd0*/  ISETP.GT.AND P0, PT, R4, RZ, PT ;  /* 0x000000ff0400720c */ /* 0x008fda0003f04270 */
[----:B------:R-:W-:Y:S05]  /*19be0*/  @P0 BRA `(.L_x_10515) ;  /* 0x0000000000440947 */ /* 0x000fea0003800000 */
[----:B------:R-:W3:Y:S02]  /*19bf0*/  S2R R4, SR_TID.X ;  /* 0x0000000000047919 */ /* 0x000ee40000002100 */
[----:B---3--:R-:W-:-:S04]  /*19c00*/  LOP3.LUT R4, R4, 0x7f, RZ, 0xc0, !PT ;  /* 0x0000007f04047812 */ /* 0x008fc800078ec0ff */
[----:B------:R-:W-:-:S13]  /*19c10*/  ISETP.NE.AND P1, PT, R4, RZ, PT ;  /* 0x000000ff0400720c */ /* 0x000fda0003f25270 */
[----:B------:R-:W-:Y:S05]  /*19c20*/  @P1 BRA `(.L_x_10516) ;  /* 0x00000040007c1947 */ /* 0x000fea0003800000 */
[----:B0-----:R-:W0:Y:S01]  /*19c30*/  S2R R5, SR_LANEID ;  /* 0x0000000000057919 */ /* 0x001e220000000000 */
        /* <DEDUP_REMOVED lines=8> */
[----:B--2---:R-:W0:Y:S01]  /*19cc0*/  POPC R7, R4 ;  /* 0x0000000400077309 */ /* 0x004e220000000000 */
[----:B---3--:R-:W0:Y:S02]  /*19cd0*/  SHFL.IDX PT, R0, R3, R0, 0x1f ;  /* 0x00001f0003007589 */ /* 0x008e2400000e0000 */
[----:B0-----:R-:W-:Y:S01]  /*19ce0*/  IADD3 R16, R0, UR38, R7 ;  /* 0x0000002600107c10 */ /* 0x001fe2000fffe007 */
[----:B------:R-:W-:Y:S06]  /*19cf0*/  BRA `(.L_x_10516) ;  /* 0x0000004000487947 */ /* 0x000fec0003800000 */
.L_x_10515:
        /* <DEDUP_REMOVED lines=9> */
[----:B0-----:R-:W-:Y:S01]  /*19d90*/  IMAD.U32 R5, RZ, RZ, UR7 ;  /* 0x00000007ff057e24 */ /* 0x001fe2000f8e00ff */
[----:B------:R-:W0:Y:S01]  /*19da0*/  LDC.64 R2, c[0x4][R2] ;  /* 0x0100000002027b82 */ /* 0x000e220000000a00 */
[----:B------:R-:W-:Y:S02]  /*19db0*/  IMAD.U32 R6, RZ, RZ, UR8 ;  /* 0x00000008ff067e24 */ /* 0x000fe4000f8e00ff */
[----:B--2---:R-:W-:Y:S02]  /*19dc0*/  IMAD.U32 R7, RZ, RZ, UR9 ;  /* 0x00000009ff077e24 */ /* 0x004fe4000f8e00ff */
[----:B------:R-:W-:-:S02]  /*19dd0*/  IMAD.U32 R10, RZ, RZ, UR4 ;  /* 0x00000004ff0a7e24 */ /* 0x000fc4000f8e00ff */
[----:B-1----:R-:W-:Y:S02]  /*19de0*/  IMAD.U32 R11, RZ, RZ, UR5 ;  /* 0x00000005ff0b7e24 */ /* 0x002fe4000f8e00ff */
[----:B------:R-:W-:Y:S02]  /*19df0*/  IMAD.MOV.U32 R8, RZ, RZ, 0x70 ;  /* 0x00000070ff087424 */ /* 0x000fe400078e00ff */
[----:B------:R-:W-:Y:S02]  /*19e00*/  IMAD.MOV.U32 R12, RZ, RZ, 0x1 ;  /* 0x00000001ff0c7424 */ /* 0x000fe400078e00ff */
[----:B------:R-:W-:-:S07]  /*19e10*/  IMAD.MOV.U32 R13, RZ, RZ, RZ ;  /* 0x000000ffff0d7224 */ /* 0x000fce00078e00ff */
[----:B------:R-:W-:-:S07]  /*19e20*/  LEPC R20, `(.L_x_10518) ;  /* 0x000000001014794e */ /* 0x000fce0000000000 */
[----:B0-----:R-:W-:Y:S05]  /*19e30*/  CALL.ABS.NOINC R2 ;  /* 0x0000000002007343 */ /* 0x001fea0003c00000 */
.L_x_10518:
[----:B------:R-:W-:Y:S05]  /*19e40*/  BSYNC B6 ;  /* 0x0000000000067941 */ /* 0x000fea0003800000 */
.L_x_10517:
        /* <DEDUP_REMOVED lines=10> */
[----:B0-----:R-:W-:Y:S02]  /*19ef0*/  IMAD.U32 R5, RZ, RZ, UR7 ;  /* 0x00000007ff057e24 */ /* 0x001fe4000f8e00ff */
[----:B------:R-:W-:Y:S02]  /*19f00*/  IMAD.U32 R6, RZ, RZ, UR8 ;  /* 0x00000008ff067e24 */ /* 0x000fe4000f8e00ff */
[----:B--2---:R-:W-:-:S02]  /*19f10*/  IMAD.U32 R7, RZ, RZ, UR9 ;  /* 0x00000009ff077e24 */ /* 0x004fc4000f8e00ff */
[----:B------:R-:W-:Y:S02]  /*19f20*/  IMAD.U32 R10, RZ, RZ, UR4 ;  /* 0x00000004ff0a7e24 */ /* 0x000fe4000f8e00ff */
[----:B-1----:R-:W-:Y:S02]  /*19f30*/  IMAD.U32 R11, RZ, RZ, UR5 ;  /* 0x00000005ff0b7e24 */ /* 0x002fe4000f8e00ff */
[----:B------:R-:W-:Y:S02]  /*19f40*/  IMAD.MOV.U32 R8, RZ, RZ, 0x70 ;  /* 0x00000070ff087424 */ /* 0x000fe400078e00ff */
[----:B------:R-:W-:Y:S02]  /*19f50*/  IMAD.MOV.U32 R12, RZ, RZ, 0x1 ;  /* 0x00000001ff0c7424 */ /* 0x000fe400078e00ff */
[----:B---3--:R-:W-:-:S07]  /*19f60*/  IMAD.MOV.U32 R13, RZ, RZ, RZ ;  /* 0x000000ffff0d7224 */ /* 0x008fce00078e00ff */
[----:B------:R-:W-:-:S07]  /*19f70*/  LEPC R20, `(.L_x_10521) ;  /* 0x000000001014794e */ /* 0x000fce0000000000 */
[----:B----4-:R-:W-:Y:S05]  /*19f80*/  CALL.ABS.NOINC R2 ;  /* 0x0000000002007343 */ /* 0x010fea0003c00000 */
.L_x_10521:
        /* <DEDUP_REMOVED lines=16> */
.L_x_10520:
[----:B------:R-:W-:Y:S05]  /*1a090*/  BSYNC B6 ;  /* 0x0000000000067941 */ /* 0x000fea0003800000 */
.L_x_10519:
[----:B------:R-:W3:Y:S01]  /*1a0a0*/  LDL.LU R21, [R1+0x8] ;  /* 0x0000080001157983 */ /* 0x000ee20000300800 */
[----:B------:R-:W-:Y:S02]  /*1a0b0*/  ULDC.64 UR4, c[0x0][0x9f8] ;  /* 0x00027e0000047ab9 */ /* 0x000fe40000000a00 */
[----:B------:R-:W-:Y:S01]  /*1a0c0*/  ISETP.NE.U32.AND P0, PT, RZ, UR4, PT ;  /* 0x00000004ff007c0c */ /* 0x000fe2000bf05070 */
[----:B------:R-:W4:Y:S03]  /*1a0d0*/  LDL R20, [R1+0x1c] ;  /* 0x00001c0001147983 */ /* 0x000f260000100800 */
[----:B------:R-:W-:-:S13]  /*1a0e0*/  ISETP.NE.AND.EX P0, PT, RZ, UR5, PT, P0 ;  /* 0x00000005ff007c0c */ /* 0x000fda000bf05300 */
[----:B------:R-:W-:-:S04]  /*1a0f0*/  @P0 IADD3 R2, P1, R24, UR4, RZ ;  /* 0x0000000418020c10 */ /* 0x000fc8000ff3e0ff */
[----:B---3--:R-:W-:Y:S01]  /*1a100*/  @P0 IADD3.X R3, R21, UR5, RZ, P1, !PT ;  /* 0x0000000515030c10 */ /* 0x008fe20008ffe4ff */
[----:B------:R-:W-:-:S04]  /*1a110*/  ULDC.64 UR4, c[0x0][0xa08] ;  /* 0x0002820000047ab9 */ /* 0x000fc80000000a00 */
[----:B------:R3:W2:Y:S01]  /*1a120*/  @P0 LDG.E R25, desc[UR60][R2.64] ;  /* 0x0000003c02190981 */ /* 0x0006a2000c1e1900 */
[----:B----4-:R-:W-:-:S05]  /*1a130*/  VIADD R8, R20, 0xffffffff ;  /* 0xffffffff14087836 */ /* 0x010fca0000000000 */
[----:B------:R4:W-:Y:S01]  /*1a140*/  STL [R1+0x20], R8 ;  /* 0x0000200801007387 */ /* 0x0009e20000100800 */
[----:B---3--:R-:W3:Y:S02]  /*1a150*/  LDC.64 R2, c[0x0][0x418] ;  /* 0x00010600ff027b82 */ /* 0x008ee40000000a00 */
[----:B---3--:R-:W-:Y:S01]  /*1a160*/  LOP3.LUT P0, RZ, R2, UR4, RZ, 0xfc, !PT ;  /* 0x0000000402ff7c12 */ /* 0x008fe2000f80fcff */
[----:B------:R-:W-:-:S03]  /*1a170*/  UMOV UR4, 0xffffffff ;  /* 0xffffffff00047882 */ /* 0x000fc60000000000 */
[----:B------:R-:W-:Y:S02]  /*1a180*/  LOP3.LUT P0, RZ, R3, UR5, RZ, 0xfc, P0 ;  /* 0x0000000503ff7c12 */ /* 0x000fe4000800fcff */
[----:B--2---:R-:W-:Y:S02]  /*1a190*/  SHF.R.S32.HI R7, RZ, 0x1f, R25 ;  /* 0x0000001fff077819 */ /* 0x004fe40000011419 */
[----:B------:R-:W-:-:S03]  /*1a1a0*/  SEL R24, R25, RZ, !P0 ;  /* 0x000000ff19187207 */ /* 0x000fc60004000000 */
[----:B------:R4:W-:Y:S01]  /*1a1b0*/  STL [R1+0x8], R7 ;  /* 0x0000080701007387 */ /* 0x0009e20000100800 */
[----:B------:R-:W-:Y:S05]  /*1a1c0*/  BRA.DIV UR4, `(.L_x_10522) ;  /* 0x0000005604a47947 */ /* 0x000fea000b800000 */
[----:B------:R-:W2:Y:S02]  /*1a1d0*/  S2R R0, SR_TID.X ;  /* 0x0000000000007919 */ /* 0x000ea40000002100 */
[----:B--2---:R-:W-:-:S04]  /*1a1e0*/  SHF.R.U32.HI R0, RZ, 0x5, R0 ;  /* 0x00000005ff007819 */ /* 0x004fc80000011600 */
[----:B------:R-:W-:-:S05]  /*1a1f0*/  LOP3.LUT R0, R0, 0x3, RZ, 0xc0, !PT ;  /* 0x0000000300007812 */ /* 0x000fca00078ec0ff */
[----:B------:R2:W3:Y:S02]  /*1a200*/  SHFL.IDX PT, R14, R0, RZ, 0x1f ;  /* 0x00001fff000e7589 */ /* 0x0004e400000e0000 */
.L_x_10669:
[----:B--2---:R-:W2:Y:S01]  /*1a210*/  LDL.LU R0, [R1] ;  /* 0x0000000001007983 */ /* 0x004ea20000300800 */
[----:B------:R-:W-:Y:S02]  /*1a220*/  PLOP3.LUT P1, PT, PT, PT, PT, 0x8, 0x0 ;  /* 0x000000000000781c */ /* 0x000fe40003f2e170 */
[----:B---3--:R-:W-:Y:S02]  /*1a230*/  ISETP.NE.AND P0, PT, R14, RZ, PT ;  /* 0x000000ff0e00720c */ /* 0x008fe40003f05270 */
[----:B--2---:R-:W-:-:S09]  /*1a240*/  LOP3.LUT R0, R0, 0xfffffffb, RZ, 0xc0, !PT ;  /* 0xfffffffb00007812 */ /* 0x004fd200078ec0ff */
[----:B------:R-:W-:-:S05]  /*1a250*/  @P1 LOP3.LUT R0, R0, 0x4, RZ, 0xfc, !PT ;  /* 0x0000000400001812 */ /* 0x000fca00078efcff */
[----:B------:R2:W-:Y:S01]  /*1a260*/  STL [R1], R0 ;  /* 0x0000000001007387 */ /* 0x0005e20000100800 */
[----:B------:R-:W-:Y:S05]  /*1a270*/  @P0 BRA `(.L_x_10523) ;  /* 0x0000000400200947 */ /* 0x000fea0003800000 */
[----:B------:R-:W-:-:S03]  /*1a280*/  UMOV UR4, 0xffffffff ;  /* 0xffffffff00047882 */ /* 0x000fc60000000000 */
[----:B------:R-:W-:Y:S05]  /*1a290*/  BRA.DIV UR4, `(.L_x_10524) ;  /* 0x0000005604a47947 */ /* 0x000fea000b800000 */
[----:B------:R-:W-:-:S13]  /*1a2a0*/  ELECT P6, URZ, PT ;  /* 0x00000000003f782f */ /* 0x000fda00038c0000 */
.L_x_10672:
[----:B------:R-:W-:Y:S05]  /*1a2b0*/  @!P6 BRA `(.L_x_10523) ;  /* 0x000000040010e947 */ /* 0x000fea0003800000 */
[----:B------:R-:W-:Y:S01]  /*1a2c0*/  ISETP.NE.U32.AND P0, PT, R2, RZ, PT ;  /* 0x000000ff0200720c */ /* 0x000fe20003f05070 */
[----:B------:R-:W-:-:S03]  /*1a2d0*/  IMAD.MOV.U32 R27, RZ, RZ, R8 ;  /* 0x000000ffff1b7224 */ /* 0x000fc600078e0008 */
[----:B------:R-:W-:-:S13]  /*1a2e0*/  ISETP.NE.AND.EX P0, PT, R3, RZ, PT, P0 ;  /* 0x000000ff0300720c */ /* 0x000fda0003f05300 */
[----:B------:R-:W-:Y:S05]  /*1a2f0*/  @!P0 BRA `(.L_x_10525) ;  /* 0x0000000000488947 */ /* 0x000fea0003800000 */
[----:B------:R-:W3:Y:S01]  /*1a300*/  LDC R6, c[0x0][0x43c] ;  /* 0x00010f00ff067b82 */ /* 0x000ee20000000800 */
[----:B--2---:R-:W-:Y:S01]  /*1a310*/  IMAD.MOV.U32 R0, RZ, RZ, R8 ;  /* 0x000000ffff007224 */ /* 0x004fe200078e0008 */
[----:B------:R-:W-:Y:S01]  /*1a320*/  ULDC.64 UR4, c[0x0][0x428] ;  /* 0x00010a0000047ab9 */ /* 0x000fe20000000a00 */
[----:B---3--:R-:W-:-:S13]  /*1a330*/  ISETP.NE.AND P0, PT, R6, 0x1, PT ;  /* 0x000000010600780c */ /* 0x008fda0003f05270 */
[----:B0-----:R-:W0:Y:S02]  /*1a340*/  @P0 LDC.64 R4, c[0x0][0x440] ;  /* 0x00011000ff040b82 */ /* 0x001e240000000a00 */
[----:B0-----:R-:W-:-:S05]  /*1a350*/  @P0 IMAD.HI.U32 R4, R8, R4, RZ ;  /* 0x0000000408040227 */ /* 0x001fca00078e00ff */
[----:B------:R-:W-:-:S04]  /*1a360*/  @P0 SHF.R.U32.HI R0, RZ, R5, R4 ;  /* 0x00000005ff000219 */ /* 0x000fc80000011604 */
[--C-:B------:R-:W-:Y:S01]  /*1a370*/  SHF.R.S32.HI R5, RZ, 0x1f, R0.reuse ;  /* 0x0000001fff057819 */ /* 0x100fe20000011400 */
[--C-:B------:R-:W-:Y:S02]  /*1a380*/  IMAD.MOV R27, RZ, RZ, -R0.reuse ;  /* 0x000000ffff1b7224 */ /* 0x100fe400078e0a00 */
[----:B------:R-:W-:Y:S02]  /*1a390*/  IMAD.MOV.U32 R4, RZ, RZ, R0 ;  /* 0x000000ffff047224 */ /* 0x000fe400078e0000 */
        /* <DEDUP_REMOVED lines=8> */
.L_x_10525:
[----:B--2---:R-:W-:Y:S01]  /*1a420*/  IMAD R0, R23, 0x8, R22 ;  /* 0x0000000817007824 */ /* 0x004fe200078e0216 */
[----:B---3--:R-:W-:-:S04]  /*1a430*/  SHF.L.U32 R2, R26, 0x1f, RZ ;  /* 0x0000001f1a027819 */ /* 0x008fc800000006ff */
[----:B------:R-:W2:Y:S02]  /*1a440*/  SYNCS.PHASECHK.TRANS64.TRYWAIT P0, [R0+URZ+0x31c40], R2 ;  /* 0x031c4002000075a7 */ /* 0x000ea4000800017f */
[----:B--2---:R-:W-:Y:S05]  /*1a450*/  @!P0 BRA `(.L_x_10526) ;  /* 0x0000005400548947 */ /* 0x004fea0003800000 */
.L_x_10673:
[----:B------:R-:W3:Y:S02]  /*1a460*/  S2R R3, SR_TID.X ;  /* 0x0000000000037919 */ /* 0x000ee40000002100 */
[----:B---3--:R-:W-:Y:S02]  /*1a470*/  LOP3.LUT R4, R3, 0x7f, RZ, 0xc0, !PT ;  /* 0x0000007f03047812 */ /* 0x008fe400078ec0ff */
[----:B------:R3:W5:Y:S02]  /*1a480*/  LDL R3, [R1] ;  /* 0x0000000001037983 */ /* 0x0007640000100800 */
[----:B------:R-:W-:-:S13]  /*1a490*/  ISETP.NE.AND P0, PT, R4, RZ, PT ;  /* 0x000000ff0400720c */ /* 0x000fda0003f05270 */
[----:B---3--:R-:W-:Y:S05]  /*1a4a0*/  @P0 BRA `(.L_x_10527) ;  /* 0x0000000000140947 */ /* 0x008fea0003800000 */
[----:B-----5:R-:W-:Y:S01]  /*1a4b0*/  LOP3.LUT P1, RZ, R3, 0x1, RZ, 0xc0, !PT ;  /* 0x0000000103ff7812 */ /* 0x020fe2000782c0ff */
[----:B--2---:R-:W-:-:S04]  /*1a4c0*/  IMAD.MOV.U32 R2, RZ, RZ, 0x6c00 ;  /* 0x00006c00ff027424 */ /* 0x004fc800078e00ff */
[----:B------:R3:W-:Y:S08]  /*1a4d0*/  SYNCS.ARRIVE.TRANS64 RZ, [R0+URZ+0x31c30], R2 ;  /* 0x031c300200ff79a7 */ /* 0x0007f0000800003f */
[----:B------:R-:W-:Y:S05]  /*1a4e0*/  @!P1 BRA `(.L_x_10527) ;  /* 0x0000000000049947 */ /* 0x000fea0003800000 */
[----:B------:R-:W-:Y:S01]  /*1a4f0*/  BPT.TRAP 0x1 ;  /* 0x000000040000795c */ /* 0x000fe20000300000 */
.L_x_10527:
[----:B------:R-:W-:Y:S01]  /*1a500*/  R2UR UR9, R0 ;  /* 0x00000000000972ca */ /* 0x000fe200000e0000 */
[----:B--23--:R-:W-:Y:S01]  /*1a510*/  IMAD R0, R23, 0x6c00, R22 ;  /* 0x00006c0017007824 */ /* 0x00cfe200078e0216 */
        /* <DEDUP_REMOVED lines=11> */
[----:B------:R-:W-:Y:S01]  /*1a5d0*/  UIADD3 UR9, UR9, 0x31c30, URZ ;  /* 0x00031c3009097890 */ /* 0x000fe2000fffe03f */
[----:B------:R-:W-:-:S03]  /*1a5e0*/  LOP3.LUT R3, R3, 0xfffffffb, RZ, 0xc0, !PT ;  /* 0xfffffffb03037812 */ /* 0x000fc600078ec0ff */
[----:B------:R-:W-:Y:S02]  /*1a5f0*/  UIMAD UR11, UR11, 0x90, UR5 ;  /* 0x000000900b0b78a4 */ /* 0x000fe4000f8e0205 */
[----:B------:R-:W-:Y:S02]  /*1a600*/  UIADD3 UR14, UR8, 0x16a00, URZ ;  /* 0x00016a00080e7890 */ /* 0x000fe4000fffe03f */
[----:B------:R-:W-:Y:S02]  /*1a610*/  UIADD3.X UR5, URZ, UR37, URZ, UP0, !UPT ;  /* 0x000000253f057290 */ /* 0x000fe400087fe43f */
[----:B------:R-:W-:Y:S02]  /*1a620*/  UIADD3 UR15, UR8, 0x18e00, URZ ;  /* 0x00018e00080f7890 */ /* 0x000fe4000fffe03f */
[----:B------:R-:W-:Y:S01]  /*1a630*/  UIADD3 UR16, UR8, 0x1b200, URZ ;  /* 0x0001b20008107890 */ /* 0x000fe2000fffe03f */
[----:B------:R-:W-:Y:S02]  /*1a640*/  @P0 LOP3.LUT R3, R3, 0x4, RZ, 0xfc, !PT ;  /* 0x0000000403030812 */ /* 0x000fe400078efcff */
[----:B------:R-:W-:Y:S01]  /*1a650*/  UMOV UR8, UR14 ;  /* 0x0000000e00087c82 */ /* 0x000fe20008000000 */
[----:B------:R-:W-:Y:S01]  /*1a660*/  UMOV UR14, 0x40 ;  /* 0x00000040000e7882 */ /* 0x000fe20000000000 */
[----:B------:R2:W-:Y:S01]  /*1a670*/  UTMALDG.4D [UR8], [UR4], desc[UR6] ;  /* 0x00000608040075b4 */ /* 0x0005e20008019000 */
[----:B------:R3:W-:Y:S01]  /*1a680*/  STL [R1], R3 ;  /* 0x0000000301007387 */ /* 0x0007e20000100800 */
[----:B--2---:R-:W-:Y:S01]  /*1a690*/  UMOV UR8, UR15 ;  /* 0x0000000f00087c82 */ /* 0x004fe20008000000 */
[----:B------:R-:W-:-:S02]  /*1a6a0*/  UMOV UR10, UR17 ;  /* 0x00000011000a7c82 */ /* 0x000fc40008000000 */
[----:B------:R2:W-:Y:S02]  /*1a6b0*/  UTMALDG.4D [UR8], [UR4], desc[UR6] ;  /* 0x00000608040075b4 */ /* 0x0005e40008019000 */
[----:B--2---:R-:W-:Y:S01]  /*1a6c0*/  UMOV UR8, UR16 ;  /* 0x0000001000087c82 */ /* 0x004fe20008000000 */
[----:B------:R-:W-:Y:S02]  /*1a6d0*/  UMOV UR10, UR14 ;  /* 0x0000000e000a7c82 */ /* 0x000fe40008000000 */
[----:B------:R3:W-:Y:S02]  /*1a6e0*/  UTMALDG.4D [UR8], [UR4], desc[UR6] ;  /* 0x00000608040075b4 */ /* 0x0007e40008019000 */
[----:B---3--:R-:W-:Y:S01]  /*1a6f0*/  NOP ;  /* 0x0000000000007918 */ /* 0x008fe20000000000 */
.L_x_10523:
[----:B------:R-:W3:Y:S04]  /*1a700*/  LDL.LU R4, [R1+0x24] ;  /* 0x0000240001047983 */ /* 0x000ee80000300800 */
[----:B------:R-:W5:Y:S04]  /*1a710*/  LDL.LU R6, [R1+0x14] ;  /* 0x0000140001067983 */ /* 0x000f680000300800 */
[----:B------:R-:W4:Y:S01]  /*1a720*/  LDL.LU R3, [R1+0x2c] ;  /* 0x00002c0001037983 */ /* 0x000f220000300800 */
[----:B------:R-:W-:Y:S05]  /*1a730*/  WARPSYNC.ALL ;  /* 0x0000000000007948 */ /* 0x000fea0003800000 */
[----:B------:R-:W-:Y:S01]  /*1a740*/  ULDC.64 UR6, c[0x0][0xa00] ;  /* 0x0002800000067ab9 */ /* 0x000fe20000000a00 */
[----:B------:R-:W-:Y:S01]  /*1a750*/  ULDC.64 UR4, c[0x0][0x298] ;  /* 0x0000a60000047ab9 */ /* 0x000fe20000000a00 */
[----:B------:R-:W-:Y:S01]  /*1a760*/  BAR.SYNC.DEFER_BLOCKING 0x8, 0x200 ;  /* 0x0208000000007b1d */ /* 0x000fe20000010000 */
[----:B------:R-:W-:Y:S01]  /*1a770*/  ISETP.NE.U32.AND P0, PT, RZ, UR6, PT ;  /* 0x00000006ff007c0c */ /* 0x000fe2000bf05070 */
[----:B--2---:R-:W-:-:S03]  /*1a780*/  VIADD R0, R22, 0xda00 ;  /* 0x0000da0016007836 */ /* 0x004fc60000000000 */
[----:B------:R-:W-:Y:S01]  /*1a790*/  ISETP.NE.AND.EX P0, PT, RZ, UR7, PT, P0 ;  /* 0x00000007ff007c0c */ /* 0x000fe2000bf05300 */
[----:B------:R-:W-:Y:S01]  /*1a7a0*/  BSSY B6, `(.L_x_10528) ;  /* 0x0000020000067945 */ /* 0x000fe20003800000 */
[----:B------:R-:W-:Y:S02]  /*1a7b0*/  LOP3.LUT P1, RZ, R0, 0x1bf, RZ, 0xc0, !PT ;  /* 0x000001bf00ff7812 */ /* 0x000fe4000782c0ff */
[----:B---3--:R-:W-:-:S05]  /*1a7c0*/  SHF.R.S32.HI R2, RZ, 0x1f, R4 ;  /* 0x0000001fff027819 */ /* 0x008fca0000011404 */
[----:B------:R-:W-:Y:S01]  /*1a7d0*/  IMAD R2, R2, UR4, RZ ;  /* 0x0000000402027c24 */ /* 0x000fe2000f8e02ff */
[----:B----4-:R-:W-:-:S03]  /*1a7e0*/  SEL R3, R3, RZ, !P0 ;  /* 0x000000ff03037207 */ /* 0x010fc60004000000 */
[----:B------:R-:W-:Y:S01]  /*1a7f0*/  IMAD R0, R4, UR5, R2 ;  /* 0x0000000504007c24 */ /* 0x000fe2000f8e0202 */
[----:B-----5:R-:W-:Y:S01]  /*1a800*/  SEL R2, R6, RZ, !P0 ;  /* 0x000000ff06027207 */ /* 0x020fe20004000000 */
[----:B0-----:R-:W-:-:S05]  /*1a810*/  IMAD.WIDE.U32 R4, R4, UR4, RZ ;  /* 0x0000000404047c25 */ /* 0x001fca000f8e00ff */
[----:B------:R-:W-:Y:S04]  /*1a820*/  STL.64 [R1+0x30], R4 ;  /* 0x0000300401007387 */ /* 0x000fe80000100a00 */
[----:B------:R0:W-:Y:S04]  /*1a830*/  STL [R1+0x14], R2 ;  /* 0x0000140201007387 */ /* 0x0001e80000100800 */
[----:B------:R2:W-:Y:S01]  /*1a840*/  STL [R1+0x44], R3 ;  /* 0x0000440301007387 */ /* 0x0005e20000100800 */
[----:B0-----:R-:W-:Y:S02]  /*1a850*/  IADD3 R2, R5, R0, RZ ;  /* 0x0000000005027210 */ /* 0x001fe40007ffe0ff */
        /* <DEDUP_REMOVED lines=14> */
[----:B-1----:R-:W-:Y:S02]  /*1a940*/  IMAD.U32 R11, RZ, RZ, UR9 ;  /* 0x00000009ff0b7e24 */ /* 0x002fe4000f8e00ff */
[----:B------:R-:W-:Y:S02]  /*1a950*/  IMAD.MOV.U32 R8, RZ, RZ, 0x70 ;  /* 0x00000070ff087424 */ /* 0x000fe400078e00ff */
[----:B------:R-:W-:Y:S02]  /*1a960*/  IMAD.MOV.U32 R12, RZ, RZ, 0x1 ;  /* 0x00000001ff0c7424 */ /* 0x000fe400078e00ff */
[----:B------:R-:W-:-:S07]  /*1a970*/  IMAD.MOV.U32 R13, RZ, RZ, RZ ;  /* 0x000000ffff0d7224 */ /* 0x000fce00078e00ff */
[----:B------:R-:W-:-:S07]  /*1a980*/  LEPC R20, `(.L_x_10529) ;  /* 0x000000001014794e */ /* 0x000fce0000000000 */
[----:B0-----:R-:W-:Y:S05]  /*1a990*/  CALL.ABS.NOINC R2 ;  /* 0x0000000002007343 */ /* 0x001fea0003c00000 */
.L_x_10529:
[----:B------:R-:W-:Y:S05]  /*1a9a0*/  BSYNC B6 ;  /* 0x0000000000067941 */ /* 0x000fea0003800000 */
.L_x_10528:
[----:B--2---:R-:W2:Y:S01]  /*1a9b0*/  LDL.LU R0, [R1+0x24] ;  /* 0x0000240001007983 */ /* 0x004ea20000300800 */
[----:B------:R-:W0:Y:S01]  /*1a9c0*/  LDC R10, c[0x0][0x448] ;  /* 0x00011200ff0a7b82 */ /* 0x000e220000000800 */
[----:B------:R-:W-:Y:S01]  /*1a9d0*/  ULDC.64 UR4, c[0x0][0x2d8] ;  /* 0x0000b60000047ab9 */ /* 0x000fe20000000a00 */
[----:B------:R-:W-:Y:S01]  /*1a9e0*/  ULDC.64 UR6, c[0x0][0x2c8] ;  /* 0x0000b20000067ab9 */ /* 0x000fe20000000a00 */
[----:B------:R-:W2:Y:S01]  /*1a9f0*/  LDL.LU.64 R2, [R1+0x30] ;  /* 0x0000300001027983 */ /* 0x000ea20000300a00 */
[----:B------:R-:W-:-:S03]  /*1aa00*/  ULDC.64 UR8, c[0x0][0x280] ;  /* 0x0000a00000087ab9 */ /* 0x000fc60000000a00 */
[----:B------:R-:W3:Y:S04]  /*1aa10*/  LDL.LU R20, [R1+0x2c] ;  /* 0x00002c0001147983 */ /* 0x000ee80000300800 */
[----:B------:R-:W4:Y:S04]  /*1aa20*/  LDL.LU R21, [R1+0x44] ;  /* 0x0000440001157983 */ /* 0x000f280000300800 */
[----:B------:R-:W5:Y:S01]  /*1aa30*/  LDL.LU R4, [R1+0x14] ;  /* 0x0000140001047983 */ /* 0x000f620000300800 */
[----:B------:R-:W1:Y:S01]  /*1aa40*/  S2R R13, SR_TID.X ;  /* 0x00000000000d7919 */ /* 0x000e620000002100 */
[----:B0-----:R-:W-:-:S13]  /*1aa50*/  ISETP.NE.AND P0, PT, R10, 0x1, PT ;  /* 0x000000010a00780c */ /* 0x001fda0003f05270 */
[----:B------:R-:W0:Y:S01]  /*1aa60*/  @P0 LDC R5, c[0x0][0x450] ;  /* 0x00011400ff050b82 */ /* 0x000e220000000800 */
[----:B-1----:R-:W-:-:S05]  /*1aa70*/  IMAD.SHL.U32 R11, R13, 0x8, RZ ;  /* 0x000000080d0b7824 */ /* 0x002fca00078e00ff */
[----:B------:R-:W-:-:S04]  /*1aa80*/  LOP3.LUT R11, R11, 0x18, RZ, 0xc0, !PT ;  /* 0x000000180b0b7812 */ /* 0x000fc800078ec0ff */
[C---:B------:R-:W-:Y:S02]  /*1aa90*/  LOP3.LUT R12, R11.reuse, 0x20, RZ, 0xfc, !PT ;  /* 0x000000200b0c7812 */ /* 0x040fe400078efcff */
[----:B------:R-:W-:Y:S01]  /*1aaa0*/  LOP3.LUT R11, R11, 0x40, RZ, 0xfc, !PT ;  /* 0x000000400b0b7812 */ /* 0x000fe200078efcff */
[----:B--2---:R-:W-:Y:S02]  /*1aab0*/  IMAD.MOV.U32 R3, RZ, RZ, R0 ;  /* 0x000000ffff037224 */ /* 0x004fe400078e0000 */
[----:B---3--:R-:W-:Y:S02]  /*1aac0*/  IMAD R0, R20, UR4, RZ ;  /* 0x0000000414007c24 */ /* 0x008fe4000f8e02ff */
[C---:B------:R-:W-:Y:S01]  /*1aad0*/  IMAD.WIDE.U32 R2, R18.reuse, UR4, R2 ;  /* 0x0000000412027c25 */ /* 0x040fe2000f8e0002 */
[----:B------:R-:W1:Y:S03]  /*1aae0*/  S2R R20, SR_TID.X ;  /* 0x0000000000147919 */ /* 0x000e660000002100 */
[----:B------:R-:W-:Y:S01]  /*1aaf0*/  IMAD R0, R18, UR5, R0 ;  /* 0x0000000512007c24 */ /* 0x000fe2000f8e0200 */
[----:B------:R-:W-:-:S03]  /*1ab00*/  ULDC.64 UR4, c[0x0][0x2e0] ;  /* 0x0000b80000047ab9 */ /* 0x000fc60000000a00 */
[----:B------:R-:W-:Y:S02]  /*1ab10*/  IMAD.IADD R3, R3, 0x1, R0 ;  /* 0x0000000103037824 */ /* 0x000fe400078e0200 */
[----:B----4-:R-:W-:Y:S02]  /*1ab20*/  IMAD R0, R21, UR4, RZ ;  /* 0x0000000415007c24 */ /* 0x010fe4000f8e02ff */
[----:B------:R-:W2:Y:S01]  /*1ab30*/  S2R R21, SR_TID.X ;  /* 0x0000000000157919 */ /* 0x000ea20000002100 */
[----:B-----5:R-:W-:-:S04]  /*1ab40*/  IMAD.WIDE.U32 R2, R4, UR4, R2 ;  /* 0x0000000404027c25 */ /* 0x020fc8000f8e0002 */
[----:B------:R-:W-:Y:S01]  /*1ab50*/  IMAD R0, R4, UR5, R0 ;  /* 0x0000000504007c24 */ /* 0x000fe2000f8e0200 */
[----:B------:R-:W-:Y:S01]  /*1ab60*/  ULDC.64 UR4, c[0x0][0x2d0] ;  /* 0x0000b40000047ab9 */ /* 0x000fe20000000a00 */
[----:B------:R-:W3:Y:S02]  /*1ab70*/  @P0 LDC R4, c[0x0][0x44c] ;  /* 0x00011300ff040b82 */ /* 0x000ee40000000800 */
[----:B------:R-:W-:Y:S01]  /*1ab80*/  IMAD.IADD R3, R3, 0x1, R0 ;  /* 0x0000000103037824 */ /* 0x000fe200078e0200 */
[----:B-1----:R-:W-:-:S04]  /*1ab90*/  LOP3.LUT R20, R20, 0x7f, RZ, 0xc0, !PT ;  /* 0x0000007f14147812 */ /* 0x002fc800078ec0ff */
[----:B------:R-:W-:Y:S01]  /*1aba0*/  SHF.R.U32.HI R20, RZ, 0x2, R20 ;  /* 0x00000002ff147819 */ /* 0x000fe20000011614 */
[----:B--2---:R-:W-:Y:S01]  /*1abb0*/  IMAD.SHL.U32 R6, R21, 0x20, RZ ;  /* 0x0000002015067824 */ /* 0x004fe200078e00ff */
[----:B------:R-:W-:-:S04]  /*1abc0*/  LOP3.LUT R21, R13, 0x7f, RZ, 0xc0, !PT ;  /* 0x0000007f0d157812 */ /* 0x000fc800078ec0ff */
[----:B------:R-:W-:Y:S01]  /*1abd0*/  LOP3.LUT R6, R20, 0x60, R6, 0xf8, !PT ;  /* 0x0000006014067812 */ /* 0x000fe200078ef806 */
[----:B------:R-:W-:Y:S01]  /*1abe0*/  IMAD.SHL.U32 R20, R13, 0x8, RZ ;  /* 0x000000080d147824 */ /* 0x000fe200078e00ff */
[----:B------:R-:W-:-:S03]  /*1abf0*/  SHF.R.U32.HI R21, RZ, 0x2, R21 ;  /* 0x00000002ff157819 */ /* 0x000fc60000011615 */
[----:B------:R-:W-:Y:S01]  /*1ac00*/  IMAD R8, R17, 0xc0, R6 ;  /* 0x000000c011087824 */ /* 0x000fe200078e0206 */
[----:B------:R-:W-:-:S03]  /*1ac10*/  LOP3.LUT R20, R20, 0x18, RZ, 0xc0, !PT ;  /* 0x0000001814147812 */ /* 0x000fc600078ec0ff */
[----:B---3--:R-:W-:-:S04]  /*1ac20*/  @P0 IMAD.HI.U32 R0, R8, R4, RZ ;  /* 0x0000000408000227 */ /* 0x008fc800078e00ff */
[----:B------:R-:W-:Y:S01]  /*1ac30*/  IMAD.MOV.U32 R4, RZ, RZ, R8 ;  /* 0x000000ffff047224 */ /* 0x000fe200078e0008 */
[----:B0-----:R-:W-:-:S04]  /*1ac40*/  @P0 SHF.R.U32.HI R4, RZ, R5, R0 ;  /* 0x00000005ff040219 */ /* 0x001fc80000011600 */
[--C-:B------:R-:W-:Y:S01]  /*1ac50*/  SHF.R.S32.HI R0, RZ, 0x1f, R4.reuse ;  /* 0x0000001fff007819 */ /* 0x100fe20000011404 */
[----:B------:R-:W-:-:S04]  /*1ac60*/  IMAD.MOV R6, RZ, RZ, -R4 ;  /* 0x000000ffff067224 */ /* 0x000fc800078e0a04 */
[----:B------:R-:W-:-:S04]  /*1ac70*/  IMAD R0, R0, UR4, RZ ;  /* 0x0000000400007c24 */ /* 0x000fc8000f8e02ff */
[C---:B------:R-:W-:Y:S02]  /*1ac80*/  IMAD R0, R4.reuse, UR5, R0 ;  /* 0x0000000504007c24 */ /* 0x040fe4000f8e0200 */
[----:B------:R-:W-:-:S04]  /*1ac90*/  IMAD.WIDE.U32 R4, R4, UR4, R2 ;  /* 0x0000000404047c25 */ /* 0x000fc8000f8e0002 */
[----:B------:R-:W-:Y:S02]  /*1aca0*/  IMAD.IADD R5, R5, 0x1, R0 ;  /* 0x0000000105057824 */ /* 0x000fe400078e0200 */
[----:B------:R-:W-:Y:S01]  /*1acb0*/  IMAD R0, R10, R6, R8 ;  /* 0x000000060a007224 */ /* 0x000fe200078e0208 */
[----:B------:R-:W-:-:S04]  /*1acc0*/  IADD3 R8, R8, 0x80, RZ ;  /* 0x0000008008087810 */ /* 0x000fc80007ffe0ff */
[----:B------:R-:W-:-:S05]  /*1acd0*/  SHF.R.S32.HI R6, RZ, 0x1f, R0 ;  /* 0x0000001fff067819 */ /* 0x000fca0000011400 */
[----:B------:R-:W-:Y:S02]  /*1ace0*/  IMAD R9, R6, UR6, RZ ;  /* 0x0000000606097c24 */ /* 0x000fe4000f8e02ff */
[C---:B------:R-:W-:Y:S02]  /*1acf0*/  IMAD.WIDE.U32 R6, R0.reuse, UR6, R4 ;  /* 0x0000000600067c25 */ /* 0x040fe4000f8e0004 */
[----:B------:R-:W0:Y:S02]  /*1ad00*/  @P0 LDC R5, c[0x0][0x44c] ;  /* 0x00011300ff050b82 */ /* 0x000e240000000800 */
[----:B------:R-:W-:Y:S01]  /*1ad10*/  IMAD R0, R0, UR7, R9 ;  /* 0x0000000700007c24 */ /* 0x000fe2000f8e0209 */
[----:B------:R-:W-:-:S03]  /*1ad20*/  LEA R4, P1, R6, UR8, 0x1 ;  /* 0x0000000806047c11 */ /* 0x000fc6000f8208ff */
[----:B------:R-:W-:Y:S02]  /*1ad30*/  IMAD.IADD R0, R7, 0x1, R0 ;  /* 0x0000000107007824 */ /* 0x000fe400078e0200 */
[----:B------:R-:W1:Y:S03]  /*1ad40*/  @P0 LDC R7, c[0x0][0x450] ;  /* 0x00011400ff070b82 */ /* 0x000e660000000800 */
[----:B------:R-:W-:Y:S01]  /*1ad50*/  LEA.HI.X R0, R6, UR9, R0, 0x1, P1 ;  /* 0x0000000906007c11 */ /* 0x000fe200088f0c00 */
[----:B------:R-:W-:Y:S02]  /*1ad60*/  IMAD.MOV.U32 R6, RZ, RZ, R8 ;  /* 0x000000ffff067224 */ /* 0x000fe400078e0008 */
[----:B0-----:R-:W-:-:S05]  /*1ad70*/  @P0 IMAD.HI.U32 R5, R8, R5, RZ ;  /* 0x0000000508050227 */ /* 0x001fca00078e00ff */
[----:B-1----:R-:W-:-:S04]  /*1ad80*/  @P0 SHF.R.U32.HI R6, RZ, R7, R5 ;  /* 0x00000007ff060219 */ /* 0x002fc80000011605 */
[--C-:B------:R-:W-:Y:S01]  /*1ad90*/  SHF.R.S32.HI R7, RZ, 0x1f, R6.reuse ;  /* 0x0000001fff077819 */ /* 0x100fe20000011406 */
[----:B------:R-:W-:Y:S02]  /*1ada0*/  IMAD.MOV R5, RZ, RZ, -R6 ;  /* 0x000000ffff057224 */ /* 0x000fe400078e0a06 */
[----:B------:R-:W-:-:S04]  /*1adb0*/  IMAD.WIDE.U32 R2, R6, UR4, R2 ;  /* 0x0000000406027c25 */ /* 0x000fc8000f8e0002 */
[----:B------:R-:W-:Y:S01]  /*1adc0*/  IMAD R7, R7, UR4, RZ ;  /* 0x0000000407077c24 */ /* 0x000fe2000f8e02ff */
[----:B------:R-:W-:Y:S01]  /*1add0*/  ULDC UR4, c[0x0][0x2b8] ;  /* 0x0000ae0000047ab9 */ /* 0x000fe20000000800 */
[----:B------:R-:W-:Y:S01]  /*1ade0*/  IMAD R5, R10, R5, R8 ;  /* 0x000000050a057224 */ /* 0x000fe200078e0208 */
[----:B------:R-:W-:Y:S01]  /*1adf0*/  ISETP.GE.AND P3, PT, R20, UR4, PT ;  /* 0x0000000414007c0c */ /* 0x000fe2000bf66270 */
[----:B------:R-:W-:Y:S01]  /*1ae00*/  IMAD R6, R6, UR5, R7 ;  /* 0x0000000506067c24 */ /* 0x000fe2000f8e0207 */
[----:B------:R-:W-:Y:S01]  /*1ae10*/  UMOV UR5, 0xffffffff ;  /* 0xffffffff00057882 */ /* 0x000fe20000000000 */
[----:B------:R-:W-:Y:S02]  /*1ae20*/  ISETP.GE.AND P1, PT, R11, UR4, PT ;  /* 0x000000040b007c0c */ /* 0x000fe4000bf26270 */
[----:B------:R-:W-:Y:S01]  /*1ae30*/  IMAD.IADD R3, R3, 0x1, R6 ;  /* 0x0000000103037824 */ /* 0x000fe200078e0206 */
[----:B------:R-:W-:Y:S01]  /*1ae40*/  SHF.R.S32.HI R6, RZ, 0x1f, R5 ;  /* 0x0000001fff067819 */ /* 0x000fe20000011405 */
[----:B------:R-:W-:-:S04]  /*1ae50*/  IMAD.WIDE.U32 R2, R5, UR6, R2 ;  /* 0x0000000605027c25 */ /* 0x000fc8000f8e0002 */
[----:B------:R-:W-:Y:S01]  /*1ae60*/  IMAD R6, R6, UR6, RZ ;  /* 0x0000000606067c24 */ /* 0x000fe2000f8e02ff */
[----:B------:R-:W-:-:S03]  /*1ae70*/  LEA R8, P0, R2, UR8, 0x1 ;  /* 0x0000000802087c11 */ /* 0x000fc6000f8008ff */
[----:B------:R-:W-:-:S04]  /*1ae80*/  IMAD R6, R5, UR7, R6 ;  /* 0x0000000705067c24 */ /* 0x000fc8000f8e0206 */
[----:B------:R-:W-:-:S05]  /*1ae90*/  IMAD.IADD R3, R3, 0x1, R6 ;  /* 0x0000000103037824 */ /* 0x000fca00078e0206 */
[----:B------:R-:W-:Y:S02]  /*1aea0*/  LEA.HI.X R3, R2, UR9, R3, 0x1, P0 ;  /* 0x0000000902037c11 */ /* 0x000fe400080f0c03 */
[----:B------:R-:W-:Y:S01]  /*1aeb0*/  ISETP.GE.AND P0, PT, R12, UR4, PT ;  /* 0x000000040c007c0c */ /* 0x000fe2000bf06270 */
[----:B------:R-:W-:-:S12]  /*1aec0*/  BRA.DIV UR5, `(.L_x_10530) ;  /* 0x0000004a05cc7947 */ /* 0x000fd8000b800000 */
[----:B------:R-:W2:Y:S04]  /*1aed0*/  LDL.LU R5, [R1+0x40] ;  /* 0x0000400001057983 */ /* 0x000ea80000300800 */
[----:B------:R-:W3:Y:S01]  /*1aee0*/  LDL R9, [R1+0x10] ;  /* 0x0000100001097983 */ /* 0x000ee20000100800 */
[----:B------:R-:W-:-:S03]  /*1aef0*/  IMAD R17, R17, 0xc0, R21 ;  /* 0x000000c011117824 */ /* 0x000fc600078e0215 */
[----:B------:R-:W0:Y:S04]  /*1af00*/  SHFL.IDX PT, R7, R4, RZ, 0x1c1f ;  /* 0x001c1fff04077589 */ /* 0x000e2800000e0000 */
[----:B------:R-:W1:Y:S01]  /*1af10*/  SHFL.IDX PT, R6, R0, RZ, 0x1c1f ;  /* 0x001c1fff00067589 */ /* 0x000e6200000e0000 */
[----:B--2---:R-:W-:Y:S02]  /*1af20*/  IMAD R2, R5, R10, RZ ;  /* 0x0000000a05027224 */ /* 0x004fe400078e02ff */
[----:B------:R-:W-:-:S03]  /*1af30*/  VIADD R5, R17, 0x20 ;  /* 0x0000002011057836 */ /* 0x000fc60000000000 */
[----:B------:R-:W-:-:S13]  /*1af40*/  ISETP.GE.AND P2, PT, R17, R2, PT ;  /* 0x000000021100720c */ /* 0x000fda0003f46270 */
        /* <DEDUP_REMOVED lines=20> */
[----:B------:R0:W-:Y:S01]  /*1b090*/  @!P2 LDGSTS.E.BYPASS.LTC128B.128 [R9+0x14200], desc[UR60][R6.64+0x80], !P1 ;  /* 0x142000800609afae */ /* 0x0001e2000c901d7c */
[----:B------:R-:W-:Y:S01]  /*1b0a0*/  ISETP.GE.AND P2, PT, R5, R2, PT ;  /* 0x000000020500720c */ /* 0x000fe20003f46270 */
[----:B------:R-:W-:-:S02]  /*1b0b0*/  VIADD R5, R17, 0x60 ;  /* 0x0000006011057836 */ /* 0x000fc40000000000 */
[----:B0-----:R-:W0:Y:S04]  /*1b0c0*/  SHFL.IDX PT, R7, R4, 0x2, 0x1c1f ;  /* 0x005c1f0004077f89 */ /* 0x001e2800000e0000 */
[----:B------:R-:W1:Y:S04]  /*1b0d0*/  SHFL.IDX PT, R6, R0, 0x2, 0x1c1f ;  /* 0x005c1f0000067f89 */ /* 0x000e6800000e0000 */
[----:B------:R-:W2:Y:S04]  /*1b0e0*/  SHFL.IDX PT, R4, R4, 0x3, 0x1c1f ;  /* 0x007c1f0004047f89 */ /* 0x000ea800000e0000 */
[----:B------:R-:W3:Y:S01]  /*1b0f0*/  SHFL.IDX PT, R0, R0, 0x3, 0x1c1f ;  /* 0x007c1f0000007f89 */ /* 0x000ee200000e0000 */
[----:B0-----:R-:W-:-:S05]  /*1b100*/  @!P2 LEA R7, P4, R20, R7, 0x1 ;  /* 0x000000071407a211 */ /* 0x001fca00078808ff */
[----:B-1----:R-:W-:-:S05]  /*1b110*/  @!P2 IMAD.X R6, RZ, RZ, R6, P4 ;  /* 0x000000ffff06a224 */ /* 0x002fca00020e0606 */
[----:B------:R-:W-:-:S04]  /*1b120*/  @!P2 LOP3.LUT R7, R7, R6, RZ, 0x3c, !PT ;  /* 0x000000060707a212 */ /* 0x000fc800078e3cff */
[----:B------:R-:W-:-:S04]  /*1b130*/  @!P2 LOP3.LUT R6, R7, R6, RZ, 0x3c, !PT ;  /* 0x000000060706a212 */ /* 0x000fc800078e3cff */
[----:B------:R-:W-:-:S05]  /*1b140*/  @!P2 LOP3.LUT R7, R7, R6, RZ, 0x3c, !PT ;  /* 0x000000060707a212 */ /* 0x000fca00078e3cff */
[----:B------:R-:W-:Y:S04]  /*1b150*/  @!P2 LDGSTS.E.BYPASS.LTC128B.128 [R9+0xea00], desc[UR60][R6.64], !P3 ;  /* 0x0ea000000609afae */ /* 0x000fe8000d901d7c */
[----:B------:R-:W-:Y:S04]  /*1b160*/  @!P2 LDGSTS.E.BYPASS.LTC128B.128 [R9+0x11a00], desc[UR60][R6.64+0x40], !P0 ;  /* 0x11a000400609afae */ /* 0x000fe8000c101d7c */
[----:B------:R-:W-:Y:S01]  /*1b170*/  @!P2 LDGSTS.E.BYPASS.LTC128B.128 [R9+0x14a00], desc[UR60][R6.64+0x80], !P1 ;  /* 0x14a000800609afae */ /* 0x000fe2000c901d7c */
[----:B------:R-:W-:-:S13]  /*1b180*/  ISETP.GE.AND P2, PT, R5, R2, PT ;  /* 0x000000020500720c */ /* 0x000fda0003f46270 */
[----:B--2---:R-:W-:-:S05]  /*1b190*/  @!P2 LEA R4, P4, R20, R4, 0x1 ;  /* 0x000000041404a211 */ /* 0x004fca00078808ff */
[----:B---3--:R-:W-:-:S04]  /*1b1a0*/  @!P2 IMAD.X R0, RZ, RZ, R0, P4 ;  /* 0x000000ffff00a224 */ /* 0x008fc800020e0600 */
[----:B------:R-:W-:Y:S02]  /*1b1b0*/  @!P2 IMAD.MOV.U32 R5, RZ, RZ, R0 ;  /* 0x000000ffff05a224 */ /* 0x000fe400078e0000 */
[----:B------:R-:W-:Y:S04]  /*1b1c0*/  SHFL.IDX PT, R0, R3, RZ, 0x1c1f ;  /* 0x001c1fff03007589 */ /* 0x000fe800000e0000 */
[----:B------:R-:W-:Y:S04]  /*1b1d0*/  @!P2 LDGSTS.E.BYPASS.LTC128B.128 [R9+0xf200], desc[UR60][R4.64], !P3 ;  /* 0x0f2000000409afae */ /* 0x000fe8000d901d7c */
[----:B------:R-:W-:Y:S04]  /*1b1e0*/  @!P2 LDGSTS.E.BYPASS.LTC128B.128 [R9+0x12200], desc[UR60][R4.64+0x40], !P0 ;  /* 0x122000400409afae */ /* 0x000fe8000c101d7c */
[----:B------:R0:W-:Y:S04]  /*1b1f0*/  @!P2 LDGSTS.E.BYPASS.LTC128B.128 [R9+0x15200], desc[UR60][R4.64+0x80], !P1 ;  /* 0x152000800409afae */ /* 0x0001e8000c901d7c */
[----:B------:R-:W-:Y:S04]  /*1b200*/  SHFL.IDX PT, R3, R3, 0x1, 0x1c1f ;  /* 0x003c1f0003037f89 */ /* 0x000fe800000e0000 */
[----:B0-----:R-:W0:Y:S01]  /*1b210*/  SHFL.IDX PT, R4, R8, RZ, 0x1c1f ;  /* 0x001c1fff08047589 */ /* 0x001e2200000e0000 */
[----:B------:R-:W-:-:S03]  /*1b220*/  VIADD R5, R17, 0x80 ;  /* 0x0000008011057836 */ /* 0x000fc60000000000 */
[----:B------:R-:W1:Y:S02]  /*1b230*/  SHFL.IDX PT, R8, R8, 0x1, 0x1c1f ;  /* 0x003c1f0008087f89 */ /* 0x000e6400000e0000 */
[----:B------:R-:W-:-:S13]  /*1b240*/  ISETP.GE.AND P2, PT, R5, R2, PT ;  /* 0x000000020500720c */ /* 0x000fda0003f46270 */
[----:B0-----:R-:W-:-:S05]  /*1b250*/  @!P2 LEA R4, P4, R20, R4, 0x1 ;  /* 0x000000041404a211 */ /* 0x001fca00078808ff */
[----:B------:R-:W-:-:S04]  /*1b260*/  @!P2 IMAD.X R0, RZ, RZ, R0, P4 ;  /* 0x000000ffff00a224 */ /* 0x000fc800020e0600 */
[----:B------:R-:W-:-:S05]  /*1b270*/  @!P2 IMAD.MOV.U32 R5, RZ, RZ, R0 ;  /* 0x000000ffff05a224 */ /* 0x000fca00078e0000 */
[----:B------:R0:W-:Y:S04]  /*1b280*/  @!P2 LDGSTS.E.BYPASS.LTC128B.128 [R9+0xfa00], desc[UR60][R4.64], !P3 ;  /* 0x0fa000000409afae */ /* 0x0001e8000d901d7c */
[----:B------:R0:W-:Y:S04]  /*1b290*/  @!P2 LDGSTS.E.BYPASS.LTC128B.128 [R9+0x12a00], desc[UR60][R4.64+0x40], !P0 ;  /* 0x12a000400409afae */ /* 0x0001e8000c101d7c */
[----:B-1----:R0:W-:Y:S02]  /*1b2a0*/  @!P2 LDGSTS.E.BYPASS.LTC128B.128 [R9+0x15a00], desc[UR60][R4.64+0x80], !P1 ;  /* 0x15a000800409afae */ /* 0x0021e4000c901d7c */
.L_x_10686:
[----:B------:R-:W2:Y:S01]  /*1b2b0*/  LDL R0, [R1+0x10] ;  /* 0x0000100001007983 */ /* 0x000ea20000100800 */
[----:B------:R-:W-:-:S04]  /*1b2c0*/  IADD3 R17, R17, 0xa0, RZ ;  /* 0x000000a011117810 */ /* 0x000fc80007ffe0ff */
[----:B------:R-:W-:-:S13]  /*1b2d0*/  ISETP.GE.AND P2, PT, R17, R2, PT ;  /* 0x000000021100720c */ /* 0x000fda0003f46270 */
[----:B------:R-:W-:-:S05]  /*1b2e0*/  @!P2 LEA R2, P4, R20, R8, 0x1 ;  /* 0x000000081402a211 */ /* 0x000fca00078808ff */
[----:B------:R-:W-:-:S05]  /*1b2f0*/  @!P2 IMAD.X R3, RZ, RZ, R3, P4 ;  /* 0x000000ffff03a224 */ /* 0x000fca00020e0603 */
[----:B------:R-:W-:Y:S01]  /*1b300*/  @!PT LDS RZ, [RZ] ;  /* 0x00000000fffff984 */ /* 0x000fe20000000800 */
[----:B------:R-:W-:Y:S01]  /*1b310*/  @!PT LDS RZ, [RZ] ;  /* 0x00000000fffff984 */ /* 0x000fe20000000800 */
[----:B------:R-:W-:Y:S01]  /*1b320*/  @!PT LDS RZ, [RZ] ;  /* 0x00000000fffff984 */ /* 0x000fe20000000800 */
[----:B--2---:R1:W-:Y:S04]  /*1b330*/  @!P2 LDGSTS.E.BYPASS.LTC128B.128 [R0+0x10200], desc[UR60][R2.64], !P3 ;  /* 0x102000000200afae */ /* 0x0043e8000d901d7c */
[----:B------:R1:W-:Y:S01]  /*1b340*/  @!P2 LDGSTS.E.BYPASS.LTC128B.128 [R0+0x13200], desc[UR60][R2.64+0x40], !P0 ;  /* 0x132000400200afae */ /* 0x0003e2000c101d7c */
[----:B------:R-:W-:-:S03]  /*1b350*/  PLOP3.LUT P0, PT, PT, PT, PT, 0x80, 0x0 ;  /* 0x000000000000781c */ /* 0x000fc60003f0f070 */
[----:B------:R1:W-:Y:S01]  /*1b360*/  @!P2 LDGSTS.E.BYPASS.LTC128B.128 [R0+0x16200], desc[UR60][R2.64+0x80], !P1 ;  /* 0x162000800200afae */ /* 0x0003e2000c901d7c */
[----:B------:R-:W-:-:S09]  /*1b370*/  NOP ;  /* 0x0000000000007918 */ /* 0x000fd20000000000 */
.L_x_10531:
        /* <DEDUP_REMOVED lines=17> */
[----:B-12---:R-:W-:Y:S05]  /*1b490*/  @!P0 BRA `(.L_x_10533) ;  /* 0x0000004c006c8947 */ /* 0x006fea0003800000 */
.L_x_10687:
[----:B------:R-:W-:Y:S05]  /*1b4a0*/  BSYNC B0 ;  /* 0x0000000000007941 */ /* 0x000fea0003800000 */
.L_x_10532:
[----:B------:R-:W2:Y:S01]  /*1b4b0*/  LDL.LU R2, [R1+0x3c] ;  /* 0x00003c0001027983 */ /* 0x000ea20000300800 */
[----:B------:R-:W-:Y:S01]  /*1b4c0*/  BSSY B0, `(.L_x_10534) ;  /* 0x0000231000007945 */ /* 0x000fe20003800000 */
[----:B--2---:R-:W-:-:S13]  /*1b4d0*/  ISETP.GE.AND P0, PT, R2, 0x91, PT ;  /* 0x000000910200780c */ /* 0x004fda0003f06270 */
[----:B------:R-:W-:Y:S05]  /*1b4e0*/  @!P0 BRA `(.L_x_10535) ;  /* 0x0000002000b88947 */ /* 0x000fea0003800000 */
[----:B------:R-:W2:Y:S01]  /*1b4f0*/  LDL R2, [R1+0x1c] ;  /* 0x00001c0001027983 */ /* 0x000ea20000100800 */
[----:B-1----:R-:W-:Y:S01]  /*1b500*/  IMAD.MOV.U32 R0, RZ, RZ, 0x1 ;  /* 0x00000001ff007424 */ /* 0x002fe200078e00ff */
        /* <DEDUP_REMOVED lines=15> */
[----:B--2---:R-:W-:-:S13]  /*1b600*/  LOP3.LUT P1, RZ, R2, 0x4, RZ, 0xc0, !PT ;  /* 0x0000000402ff7812 */ /* 0x004fda000782c0ff */
[----:B------:R-:W-:Y:S05]  /*1b610*/  @!P1 BRA `(.L_x_10539) ;  /* 0x0000000800a09947 */ /* 0x000fea0003800000 */
[----:B------:R-:W-:Y:S01]  /*1b620*/  ULDC.64 UR4, c[0x0][0x418] ;  /* 0x0001060000047ab9 */ /* 0x000fe20000000a00 */
[----:B0-----:R-:W-:Y:S01]  /*1b630*/  IMAD.MOV.U32 R5, RZ, RZ, R24 ;  /* 0x000000ffff057224 */ /* 0x001fe200078e0018 */
[----:B------:R-:W-:-:S04]  /*1b640*/  ISETP.NE.U32.AND P0, PT, RZ, UR4, PT ;  /* 0x00000004ff007c0c */ /* 0x000fc8000bf05070 */
[----:B------:R-:W-:-:S13]  /*1b650*/  ISETP.NE.AND.EX P0, PT, RZ, UR5, PT, P0 ;  /* 0x00000005ff007c0c */ /* 0x000fda000bf05300 */
[----:B------:R-:W-:Y:S05]  /*1b660*/  @!P0 BRA `(.L_x_10540) ;  /* 0x0000000000488947 */ /* 0x000fea0003800000 */
[----:B------:R-:W2:Y:S01]  /*1b670*/  LDL R9, [R1+0x8] ;  /* 0x0000080001097983 */ /* 0x000ea20000100800 */
        /* <DEDUP_REMOVED lines=11> */
[----:B--2---:R-:W-:-:S04]  /*1b730*/  IMAD R4, R9, UR6, RZ ;  /* 0x0000000609047c24 */ /* 0x004fc8000f8e02ff */
[----:B------:R-:W-:-:S04]  /*1b740*/  IMAD R4, R25, UR7, R4 ;  /* 0x0000000719047c24 */ /* 0x000fc8000f8e0204 */
[----:B------:R-:W-:Y:S01]  /*1b750*/  IMAD.IADD R3, R4, 0x1, R3 ;  /* 0x0000000104037824 */ /* 0x000fe200078e0203 */
[----:B------:R-:W-:-:S04]  /*1b760*/  LEA R4, P0, R2, UR4, 0x2 ;  /* 0x0000000402047c11 */ /* 0x000fc8000f8010ff */
[----:B------:R-:W-:-:S06]  /*1b770*/  LEA.HI.X R5, R2, UR5, R3, 0x2, P0 ;  /* 0x0000000502057c11 */ /* 0x000fcc00080f1403 */
[----:B------:R0:W5:Y:S03]  /*1b780*/  LDG.E R5, desc[UR60][R4.64] ;  /* 0x0000003c04057981 */ /* 0x000166000c1e1900 */
.L_x_10540:
[----:B------:R-:W-:Y:S01]  /*1b790*/  IMAD R3, R6, 0x8, R22 ;  /* 0x0000000806037824 */ /* 0x000fe200078e0216 */
[----:B------:R-:W-:Y:S01]  /*1b7a0*/  SHF.L.U32 R2, R8, 0x1f, RZ ;  /* 0x0000001f08027819 */ /* 0x000fe200000006ff */
[----:B------:R-:W-:Y:S03]  /*1b7b0*/  BSSY B3, `(.L_x_10541) ;  /* 0x0000003000037945 */ /* 0x000fe60003800000 */
[----:B------:R-:W1:Y:S02]  /*1b7c0*/  SYNCS.PHASECHK.TRANS64.TRYWAIT P0, [R3+URZ+0x31c40], R2 ;  /* 0x031c4002030075a7 */ /* 0x000e64000800017f */
[----:B-1----:R-:W-:Y:S05]  /*1b7d0*/  @!P0 BRA `(.L_x_10542) ;  /* 0x0000004800b08947 */ /* 0x002fea0003800000 */
.L_x_10688:
[----:B------:R-:W-:Y:S05]  /*1b7e0*/  BSYNC B3 ;  /* 0x0000000000037941 */ /* 0x000fea0003800000 */
.L_x_10541:
[----:B0-----:R-:W0:Y:S01]  /*1b7f0*/  S2R R4, SR_TID.X ;  /* 0x0000000000047919 */ /* 0x001e220000002100 */
[----:B------:R-:W-:Y:S01]  /*1b800*/  BSSY B3, `(.L_x_10543) ;  /* 0x000000a000037945 */ /* 0x000fe20003800000 */
[----:B0-----:R-:W-:-:S04]  /*1b810*/  LOP3.LUT R4, R4, 0x7f, RZ, 0xc0, !PT ;  /* 0x0000007f04047812 */ /* 0x001fc800078ec0ff */
[----:B------:R-:W-:-:S13]  /*1b820*/  ISETP.NE.AND P0, PT, R4, RZ, PT ;  /* 0x000000ff0400720c */ /* 0x000fda0003f05270 */
[----:B------:R-:W-:Y:S05]  /*1b830*/  @P0 BRA `(.L_x_10544) ;  /* 0x0000000000180947 */ /* 0x000fea0003800000 */
[----:B------:R-:W2:Y:S01]  /*1b840*/  LDL R4, [R1] ;  /* 0x0000000001047983 */ /* 0x000ea20000100800 */
[----:B-1----:R-:W-:-:S04]  /*1b850*/  IMAD.MOV.U32 R2, RZ, RZ, 0x6c00 ;  /* 0x00006c00ff027424 */ /* 0x002fc800078e00ff */
[----:B------:R0:W-:Y:S01]  /*1b860*/  SYNCS.ARRIVE.TRANS64 RZ, [R3+URZ+0x31c30], R2 ;  /* 0x031c300203ff79a7 */ /* 0x0001e2000800003f */
[----:B--2---:R-:W-:-:S13]  /*1b870*/  LOP3.LUT P1, RZ, R4, 0x1, RZ, 0xc0, !PT ;  /* 0x0000000104ff7812 */ /* 0x004fda000782c0ff */
[----:B0-----:R-:W-:Y:S05]  /*1b880*/  @!P1 BRA `(.L_x_10544) ;  /* 0x0000000000049947 */ /* 0x001fea0003800000 */
[----:B------:R-:W-:Y:S01]  /*1b890*/  BPT.TRAP 0x1 ;  /* 0x000000040000795c */ /* 0x000fe20000300000 */
.L_x_10544:
[----:B------:R-:W-:Y:S05]  /*1b8a0*/  BSYNC B3 ;  /* 0x0000000000037941 */ /* 0x000fea0003800000 */
.L_x_10543:
        /* <DEDUP_REMOVED lines=11> */
.L_x_10545:
        /* <DEDUP_REMOVED lines=16> */
.L_x_10546:
        /* <DEDUP_REMOVED lines=16> */
.L_x_10547:
        /* <DEDUP_REMOVED lines=15> */
.L_x_10689:
[----:B------:R-:W-:Y:S05]  /*1bc50*/  BSYNC B3 ;  /* 0x0000000000037941 */ /* 0x000fea0003800000 */
.L_x_10548:
[----:B------:R-:W1:Y:S02]  /*1bc60*/  S2R R4, SR_TID.X ;  /* 0x0000000000047919 */ /* 0x000e640000002100 */
[----:B-1----:R-:W-:Y:S02]  /*1bc70*/  LOP3.LUT R9, R4, 0x7f, RZ, 0xc0, !PT ;  /* 0x0000007f04097812 */ /* 0x002fe400078ec0ff */
[----:B------:R-:W2:Y:S02]  /*1bc80*/  LDL R4, [R1+0x18] ;  /* 0x0000180001047983 */ /* 0x000ea40000100800 */
[----:B------:R-:W-:-:S13]  /*1bc90*/  ISETP.NE.AND P0, PT, R9, RZ, PT ;  /* 0x000000ff0900720c */ /* 0x000fda0003f05270 */
[----:B0-----:R-:W-:-:S04]  /*1bca0*/  @!P0 IMAD.MOV.U32 R3, RZ, RZ, 0x6c00 ;  /* 0x00006c00ff038424 */ /* 0x001fc800078e00ff */
[----:B------:R2:W-:Y:S02]  /*1bcb0*/  @!P0 SYNCS.ARRIVE.TRANS64 RZ, [R2+URZ+0x31c50], R3 ;  /* 0x031c500302ff89a7 */ /* 0x0005e4000800003f */
[----:B--2---:R-:W-:-:S04]  /*1bcc0*/  PRMT R3, R4, 0x9910, RZ ;  /* 0x0000991004037816 */ /* 0x004fc800000000ff */
[----:B------:R-:W-:-:S13]  /*1bcd0*/  ISETP.NE.AND P0, PT, R3, 0x2, PT ;  /* 0x000000020300780c */ /* 0x000fda0003f05270 */
[----:B------:R-:W-:Y:S05]  /*1bce0*/  @P0 BRA `(.L_x_10550) ;  /* 0x0000000000040947 */ /* 0x000fea0003800000 */
[----:B------:R-:W-:Y:S01]  /*1bcf0*/  BPT.TRAP 0x1 ;  /* 0x000000040000795c */ /* 0x000fe20000300000 */
.L_x_10550:
[----:B------:R-:W2:Y:S01]  /*1bd00*/  LDL R3, [R1] ;  /* 0x0000000001037983 */ /* 0x000ea20000100800 */
[----:B------:R-:W-:Y:S01]  /*1bd10*/  BSSY B3, `(.L_x_10551) ;  /* 0x0000004000037945 */ /* 0x000fe20003800000 */
[----:B--2---:R-:W-:-:S13]  /*1bd20*/  LOP3.LUT P0, RZ, R3, 0x8, RZ, 0xc0, !PT ;  /* 0x0000000803ff7812 */ /* 0x004fda000780c0ff */
[----:B------:R-:W-:Y:S05]  /*1bd30*/  @P0 BRA `(.L_x_10552) ;  /* 0x0000000000040947 */ /* 0x000fea0003800000 */
[----:B------:R-:W-:Y:S01]  /*1bd40*/  BPT.TRAP 0x1 ;  /* 0x000000040000795c */ /* 0x000fe20000300000 */
.L_x_10552:
[----:B------:R-:W-:Y:S05]  /*1bd50*/  BSYNC B3 ;  /* 0x0000000000037941 */ /* 0x000fea0003800000 */
.L_x_10551:
[----:B------:R-:W-:Y:S01]  /*1bd60*/  R2UR UR10, R10 ;  /* 0x000000000a0a72ca */ /* 0x000fe200000e0000 */
[----:B------:R-:W-:Y:S01]  /*1bd70*/  IMAD R3, R23, 0x6c00, R22 ;  /* 0x00006c0017037824 */ /* 0x000fe200078e0216 */
[----:B------:R-:W-:Y:S01]  /*1bd80*/  UIADD3 UR4, UP0, UR36, 0x470, URZ ;  /* 0x0000047024047890 */ /* 0x000fe2000ff1e03f */
[----:B------:R-:W-:Y:S01]  /*1bd90*/  PLOP3.LUT P0, PT, PT, PT, PT, 0x80, 0x0 ;  /* 0x000000000000781c */ /* 0x000fe20003f0f070 */
[----:B------:R-:W-:Y:S01]  /*1bda0*/  IMAD R4, R27, 0x90, R28 ;  /* 0x000000901b047824 */ /* 0x000fe200078e021c */
[----:B------:R-:W-:Y:S01]  /*1bdb0*/  UMOV UR6, 0x0 ;  /* 0x0000000000067882 */ /* 0x000fe20000000000 */
[----:B------:R-:W-:Y:S01]  /*1bdc0*/  VIADD R2, R2, 0x31c50 ;  /* 0x00031c5002027836 */ /* 0x000fe20000000000 */
[----:B------:R-:W-:Y:S01]  /*1bdd0*/  UIADD3.X UR5, URZ, UR37, URZ, UP0, !UPT ;  /* 0x000000253f057290 */ /* 0x000fe200087fe43f */
[----:B------:R-:W-:Y:S01]  /*1bde0*/  VIADD R9, R3, 0x200 ;  /* 0x0000020003097836 */ /* 0x000fe20000000000 */
[----:B------:R-:W-:-:S10]  /*1bdf0*/  UMOV UR7, 0x14f00000 ;  /* 0x14f0000000077882 */ /* 0x000fd40000000000 */
.L_x_10553:
        /* <DEDUP_REMOVED lines=15> */
.L_x_10554:
        /* <DEDUP_REMOVED lines=15> */
.L_x_10555:
        /* <DEDUP_REMOVED lines=12> */
.L_x_10539:
[----:B------:R-:W-:Y:S05]  /*1c0a0*/  BSYNC B1 ;  /* 0x0000000000017941 */ /* 0x000fea0003800000 */
.L_x_10538:
[----:B------:R-:W2:Y:S01]  /*1c0b0*/  LDL.LU R0, [R1+0x1c] ;  /* 0x00001c0001007983 */ /* 0x000ea20000300800 */
[----:B------:R-:W-:Y:S02]  /*1c0c0*/  IMAD.MOV.U32 R23, RZ, RZ, R6 ;  /* 0x000000ffff177224 */ /* 0x000fe400078e0006 */
[----:B------:R-:W-:Y:S02]  /*1c0d0*/  IMAD.MOV.U32 R26, RZ, RZ, R8 ;  /* 0x000000ffff1a7224 */ /* 0x000fe400078e0008 */
[----:B--2---:R-:W-:-:S07]  /*1c0e0*/  VIADD R0, R0, 0xfffffffd ;  /* 0xfffffffd00007836 */ /* 0x004fce0000000000 */
.L_x_10537:
[----:B------:R-:W-:Y:S05]  /*1c0f0*/  BSYNC B2 ;  /* 0x0000000000027941 */ /* 0x000fea0003800000 */
.L_x_10536:
[----:B------:R-:W2:Y:S01]  /*1c100*/  LDL.LU R2, [R1+0x20] ;  /* 0x0000200001027983 */ /* 0x000ea20000300800 */
[----:B------:R-:W-:-:S05]  /*1c110*/  IMAD.MOV R7, RZ, RZ, -R7 ;  /* 0x000000ffff077224 */ /* 0x000fca00078e0a07 */
[----:B--2---:R-:W-:-:S13]  /*1c120*/  ISETP.NE.AND P0, PT, R2, R7, PT ;  /* 0x000000070200720c */ /* 0x004fda0003f05270 */
[----:B------:R-:W-:Y:S05]  /*1c130*/  @!P0 BRA `(.L_x_10535) ;  /* 0x0000001400a48947 */ /* 0x000fea0003800000 */
[----:B0-----:R-:W-:-:S07]  /*1c140*/  IMAD.MOV.U32 R4, RZ, RZ, R24 ;  /* 0x000000ffff047224 */ /* 0x001fce00078e0018 */
.L_x_10592:
[----:B------:R-:W2:Y:S01]  /*1c150*/  LDL R2, [R1] ;  /* 0x0000000001027983 */ /* 0x000ea20000100800 */
[----:B------:R-:W-:Y:S01]  /*1c160*/  VIADD R6, R23, 0x1 ;  /* 0x0000000117067836 */ /* 0x000fe20000000000 */
[----:B------:R-:W-:Y:S05]  /*1c170*/  YIELD ;  /* 0x0000000000007946 */ /* 0x000fea0003800000 */
[----:B------:R-:W-:Y:S01]  /*1c180*/  ISETP.NE.AND P0, PT, R6, 0x2, PT ;  /* 0x000000020600780c */ /* 0x000fe20003f05270 */
[----:B------:R-:W-:Y:S03]  /*1c190*/  BSSY B1, `(.L_x_10556) ;  /* 0x00000ae000017945 */ /* 0x000fe60003800000 */
[----:B------:R-:W-:-:S02]  /*1c1a0*/  SEL R7, RZ, 0x1, P0 ;  /* 0x00000001ff077807 */ /* 0x000fc40000000000 */
[----:B------:R-:W-:Y:S02]  /*1c1b0*/  SEL R6, R6, RZ, P0 ;  /* 0x000000ff06067207 */ /* 0x000fe40000000000 */
[----:B------:R-:W-:Y:S02]  /*1c1c0*/  LOP3.LUT R7, R26, R7, RZ, 0x3c, !PT ;  /* 0x000000071a077212 */ /* 0x000fe400078e3cff */
[----:B--2---:R-:W-:-:S13]  /*1c1d0*/  LOP3.LUT P1, RZ, R2, 0x4, RZ, 0xc0, !PT ;  /* 0x0000000402ff7812 */ /* 0x004fda000782c0ff */
[----:B------:R-:W-:Y:S05]  /*1c1e0*/  @!P1 BRA `(.L_x_10557) ;  /* 0x0000000800a09947 */ /* 0x000fea0003800000 */
[----:B------:R-:W-:Y:S01]  /*1c1f0*/  ULDC.64 UR4, c[0x0][0x418] ;  /* 0x0001060000047ab9 */ /* 0x000fe20000000a00 */
[----:B------:R-:W-:Y:S02]  /*1c200*/  MOV R8, R0 ;  /* 0x0000000000087202 */ /* 0x000fe40000000f00 */
        /* <DEDUP_REMOVED lines=19> */
[----:B------:R-:W-:-:S05]  /*1c340*/  LEA.HI.X R5, R2, UR5, R3, 0x2, P0 ;  /* 0x0000000502057c11 */ /* 0x000fca00080f1403 */
[----:B------:R0:W5:Y:S04]  /*1c350*/  LDG.E R4, desc[UR60][R4.64] ;  /* 0x0000003c04047981 */ /* 0x000168000c1e1900 */
.L_x_10558:
[----:B0-----:R-:W-:Y:S01]  /*1c360*/  IMAD R5, R6, 0x8, R22 ;  /* 0x0000000806057824 */ /* 0x001fe200078e0216 */
[----:B------:R-:W-:Y:S01]  /*1c370*/  SHF.L.U32 R2, R7, 0x1f, RZ ;  /* 0x0000001f07027819 */ /* 0x000fe200000006ff */
[----:B------:R-:W-:Y:S03]  /*1c380*/  BSSY B2, `(.L_x_10559) ;  /* 0x0000003000027945 */ /* 0x000fe60003800000 */
[----:B------:R-:W0:Y:S02]  /*1c390*/  SYNCS.PHASECHK.TRANS64.TRYWAIT P0, [R5+URZ+0x31c40], R2 ;  /* 0x031c4002050075a7 */ /* 0x000e24000800017f */
[----:B0-----:R-:W-:Y:S05]  /*1c3a0*/  @!P0 BRA `(.L_x_10560) ;  /* 0x0000003c00e48947 */ /* 0x001fea0003800000 */
.L_x_10690:
[----:B------:R-:W-:Y:S05]  /*1c3b0*/  BSYNC B2 ;  /* 0x0000000000027941 */ /* 0x000fea0003800000 */
.L_x_10559:
[----:B------:R-:W1:Y:S01]  /*1c3c0*/  S2R R3, SR_TID.X ;  /* 0x0000000000037919 */ /* 0x000e620000002100 */
[----:B------:R-:W-:Y:S01]  /*1c3d0*/  BSSY B2, `(.L_x_10561) ;  /* 0x000000a000027945 */ /* 0x000fe20003800000 */
[----:B-1----:R-:W-:-:S04]  /*1c3e0*/  LOP3.LUT R3, R3, 0x7f, RZ, 0xc0, !PT ;  /* 0x0000007f03037812 */ /* 0x002fc800078ec0ff */
[----:B------:R-:W-:-:S13]  /*1c3f0*/  ISETP.NE.AND P0, PT, R3, RZ, PT ;  /* 0x000000ff0300720c */ /* 0x000fda0003f05270 */
[----:B------:R-:W-:Y:S05]  /*1c400*/  @P0 BRA `(.L_x_10562) ;  /* 0x0000000000180947 */ /* 0x000fea0003800000 */
[----:B------:R-:W2:Y:S01]  /*1c410*/  LDL R3, [R1] ;  /* 0x0000000001037983 */ /* 0x000ea20000100800 */
[----:B0-----:R-:W-:-:S04]  /*1c420*/  IMAD.MOV.U32 R2, RZ, RZ, 0x6c00 ;  /* 0x00006c00ff027424 */ /* 0x001fc800078e00ff */
[----:B------:R1:W-:Y:S01]  /*1c430*/  SYNCS.ARRIVE.TRANS64 RZ, [R5+URZ+0x31c30], R2 ;  /* 0x031c300205ff79a7 */ /* 0x0003e2000800003f */
[----:B--2---:R-:W-:-:S13]  /*1c440*/  LOP3.LUT P1, RZ, R3, 0x1, RZ, 0xc0, !PT ;  /* 0x0000000103ff7812 */ /* 0x004fda000782c0ff */
[----:B-1----:R-:W-:Y:S05]  /*1c450*/  @!P1 BRA `(.L_x_10562) ;  /* 0x0000000000049947 */ /* 0x002fea0003800000 */
[----:B------:R-:W-:Y:S01]  /*1c460*/  BPT.TRAP 0x1 ;  /* 0x000000040000795c */ /* 0x000fe20000300000 */
.L_x_10562:
[----:B------:R-:W-:Y:S05]  /*1c470*/  BSYNC B2 ;  /* 0x0000000000027941 */ /* 0x000fea0003800000 */
.L_x_10561:
[----:B------:R-:W-:Y:S01]  /*1c480*/  IMAD.MOV.U32 R11, RZ, RZ, RZ ;  /* 0x000000ffff0b7224 */ /* 0x000fe200078e00ff */
[----:B------:R-:W-:Y:S01]  /*1c490*/  UIADD3 UR4, UP0, UR36, 0x370, URZ ;  /* 0x0000037024047890 */ /* 0x000fe2000ff1e03f */
[----:B------:R-:W-:Y:S01]  /*1c4a0*/  IMAD R9, R6, 0x6c00, R22 ;  /* 0x00006c0006097824 */ /* 0x000fe200078e0216 */
[----:B------:R-:W-:Y:S01]  /*1c4b0*/  PLOP3.LUT P0, PT, PT, PT, PT, 0x80, 0x0 ;  /* 0x000000000000781c */ /* 0x000fe20003f0f070 */
[----:B0-----:R-:W-:Y:S01]  /*1c4c0*/  VIADD R5, R5, 0x31c30 ;  /* 0x00031c3005057836 */ /* 0x001fe20000000000 */
[----:B------:R-:W-:Y:S01]  /*1c4d0*/  R2UR UR10, R11 ;  /* 0x000000000b0a72ca */ /* 0x000fe200000e0000 */
[----:B------:R-:W-:Y:S01]  /*1c4e0*/  IMAD R3, R8, 0x90, R28 ;  /* 0x0000009008037824 */ /* 0x000fe200078e021c */
[----:B------:R-:W-:Y:S01]  /*1c4f0*/  UIADD3.X UR5, URZ, UR37, URZ, UP0, !UPT ;  /* 0x000000253f057290 */ /* 0x000fe200087fe43f */
[----:B------:R-:W-:Y:S01]  /*1c500*/  VIADD R2, R9, 0x16a00 ;  /* 0x00016a0009027836 */ /* 0x000fe20000000000 */
[----:B------:R-:W-:Y:S01]  /*1c510*/  UMOV UR6, 0x0 ;  /* 0x0000000000067882 */ /* 0x000fe20000000000 */
[----:B------:R-:W-:-:S10]  /*1c520*/  UMOV UR7, 0x14f00000 ;  /* 0x14f0000000077882 */ /* 0x000fd40000000000 */
.L_x_10563:
        /* <DEDUP_REMOVED lines=16> */
.L_x_10564:
        /* <DEDUP_REMOVED lines=16> */
.L_x_10565:
        /* <DEDUP_REMOVED lines=15> */
.L_x_10691:
[----:B------:R-:W-:Y:S05]  /*1c820*/  BSYNC B2 ;  /* 0x0000000000027941 */ /* 0x000fea0003800000 */
.L_x_10566:
        /* <DEDUP_REMOVED lines=10> */
.L_x_10568:
[----:B------:R-:W2:Y:S01]  /*1c8d0*/  LDL R5, [R1] ;  /* 0x0000000001057983 */ /* 0x000ea20000100800 */
[----:B------:R-:W-:Y:S01]  /*1c8e0*/  BSSY B2, `(.L_x_10569) ;  /* 0x0000004000027945 */ /* 0x000fe20003800000 */
[----:B--2---:R-:W-:-:S13]  /*1c8f0*/  LOP3.LUT P0, RZ, R5, 0x8, RZ, 0xc0, !PT ;  /* 0x0000000805ff7812 */ /* 0x004fda000780c0ff */
[----:B------:R-:W-:Y:S05]  /*1c900*/  @P0 BRA `(.L_x_10570) ;  /* 0x0000000000040947 */ /* 0x000fea0003800000 */
[----:B------:R-:W-:Y:S01]  /*1c910*/  BPT.TRAP 0x1 ;  /* 0x000000040000795c */ /* 0x000fe20000300000 */
.L_x_10570:
[----:B------:R-:W-:Y:S05]  /*1c920*/  BSYNC B2 ;  /* 0x0000000000027941 */ /* 0x000fea0003800000 */
.L_x_10569:
[----:B------:R-:W-:Y:S01]  /*1c930*/  R2UR UR10, R11 ;  /* 0x000000000b0a72ca */ /* 0x000fe200000e0000 */
[----:B------:R-:W-:Y:S01]  /*1c940*/  IMAD R23, R23, 0x6c00, R22 ;  /* 0x00006c0017177824 */ /* 0x000fe200078e0216 */
[----:B------:R-:W-:Y:S01]  /*1c950*/  UIADD3 UR4, UP0, UR36, 0x470, URZ ;  /* 0x0000047024047890 */ /* 0x000fe2000ff1e03f */
[----:B------:R-:W-:Y:S01]  /*1c960*/  PLOP3.LUT P0, PT, PT, PT, PT, 0x80, 0x0 ;  /* 0x000000000000781c */ /* 0x000fe20003f0f070 */
[----:B------:R-:W-:Y:S01]  /*1c970*/  IMAD R5, R27, 0x90, R28 ;  /* 0x000000901b057824 */ /* 0x000fe200078e021c */
[----:B------:R-:W-:Y:S01]  /*1c980*/  UMOV UR6, 0x0 ;  /* 0x0000000000067882 */ /* 0x000fe20000000000 */
[----:B0-----:R-:W-:Y:S01]  /*1c990*/  VIADD R3, R3, 0x31c50 ;  /* 0x00031c5003037836 */ /* 0x001fe20000000000 */
[----:B------:R-:W-:Y:S01]  /*1c9a0*/  UIADD3.X UR5, URZ, UR37, URZ, UP0, !UPT ;  /* 0x000000253f057290 */ /* 0x000fe200087fe43f */
[----:B------:R-:W-:Y:S01]  /*1c9b0*/  VIADD R9, R23, 0x200 ;  /* 0x0000020017097836 */ /* 0x000fe20000000000 */
[----:B------:R-:W-:-:S10]  /*1c9c0*/  UMOV UR7, 0x14f00000 ;  /* 0x14f0000000077882 */ /* 0x000fd40000000000 */
.L_x_10571:
        /* <DEDUP_REMOVED lines=15> */
.L_x_10572:
        /* <DEDUP_REMOVED lines=15> */
.L_x_10573:
        /* <DEDUP_REMOVED lines=12> */
.L_x_10557:
[----:B------:R-:W-:Y:S05]  /*1cc70*/  BSYNC B1 ;  /* 0x0000000000017941 */ /* 0x000fea0003800000 */
.L_x_10556:
        /* <DEDUP_REMOVED lines=10> */
[----:B------:R-:W-:Y:S01]  /*1cd20*/  VIADD R8, R0, 0xffffffff ;  /* 0xffffffff00087836 */ /* 0x000fe20000000000 */
        /* <DEDUP_REMOVED lines=21> */
.L_x_10576:
[----:B0-----:R-:W-:Y:S01]  /*1ce80*/  IMAD R5, R23, 0x8, R22 ;  /* 0x0000000817057824 */ /* 0x001fe200078e0216 */
[----:B------:R-:W-:Y:S01]  /*1ce90*/  SHF.L.U32 R2, R26, 0x1f, RZ ;  /* 0x0000001f1a027819 */ /* 0x000fe200000006ff */
[----:B------:R-:W-:Y:S03]  /*1cea0*/  BSSY B2, `(.L_x_10577) ;  /* 0x0000003000027945 */ /* 0x000fe60003800000 */
[----:B------:R-:W0:Y:S02]  /*1ceb0*/  SYNCS.PHASECHK.TRANS64.TRYWAIT P0, [R5+URZ+0x31c40], R2 ;  /* 0x031c4002050075a7 */ /* 0x000e24000800017f */
[----:B0-----:R-:W-:Y:S05]  /*1cec0*/  @!P0 BRA `(.L_x_10578) ;  /* 0x0000003400448947 */ /* 0x001fea0003800000 */
.L_x_10692:
[----:B------:R-:W-:Y:S05]  /*1ced0*/  BSYNC B2 ;  /* 0x0000000000027941 */ /* 0x000fea0003800000 */
.L_x_10577:
        /* <DEDUP_REMOVED lines=11> */
.L_x_10580:
[----:B------:R-:W-:Y:S05]  /*1cf90*/  BSYNC B2 ;  /* 0x0000000000027941 */ /* 0x000fea0003800000 */
.L_x_10579:
        /* <DEDUP_REMOVED lines=11> */
.L_x_10581:
        /* <DEDUP_REMOVED lines=16> */
.L_x_10582:
        /* <DEDUP_REMOVED lines=16> */
.L_x_10583:
        /* <DEDUP_REMOVED lines=15> */
.L_x_10693:
[----:B------:R-:W-:Y:S05]  /*1d340*/  BSYNC B2 ;  /* 0x0000000000027941 */ /* 0x000fea0003800000 */
.L_x_10584:
[----:B------:R-:W2:Y:S01]  /*1d350*/  LDL R9, [R1+0x18] ;  /* 0x0000180001097983 */ /* 0x000ea20000100800 */
[----:B------:R-:W1:Y:S02]  /*1d360*/  S2R R5, SR_TID.X ;  /* 0x0000000000057919 */ /* 0x000e640000002100 */
[----:B-1----:R-:W-:-:S04]  /*1d370*/  LOP3.LUT R5, R5, 0x7f, RZ, 0xc0, !PT ;  /* 0x0000007f05057812 */ /* 0x002fc800078ec0ff */
[----:B------:R-:W-:-:S13]  /*1d380*/  ISETP.NE.AND P0, PT, R5, RZ, PT ;  /* 0x000000ff0500720c */ /* 0x000fda0003f05270 */
[----:B------:R-:W-:-:S04]  /*1d390*/  @!P0 MOV R5, 0x6c00 ;  /* 0x00006c0000058802 */ /* 0x000fc80000000f00 */
[----:B------:R2:W-:Y:S02]  /*1d3a0*/  @!P0 SYNCS.ARRIVE.TRANS64 RZ, [R3+URZ+0x31c50], R5 ;  /* 0x031c500503ff89a7 */ /* 0x0005e4000800003f */
[----:B--2---:R-:W-:-:S04]  /*1d3b0*/  PRMT R5, R9, 0x9910, RZ ;  /* 0x0000991009057816 */ /* 0x004fc800000000ff */
[----:B------:R-:W-:-:S13]  /*1d3c0*/  ISETP.NE.AND P0, PT, R5, 0x2, PT ;  /* 0x000000020500780c */ /* 0x000fda0003f05270 */
[----:B------:R-:W-:Y:S05]  /*1d3d0*/  @P0 BRA `(.L_x_10586) ;  /* 0x0000000000040947 */ /* 0x000fea0003800000 */
[----:B------:R-:W-:Y:S01]  /*1d3e0*/  BPT.TRAP 0x1 ;  /* 0x000000040000795c */ /* 0x000fe20000300000 */
.L_x_10586:
[----:B------:R-:W2:Y:S01]  /*1d3f0*/  LDL R5, [R1] ;  /* 0x0000000001057983 */ /* 0x000ea20000100800 */
[----:B------:R-:W-:Y:S01]  /*1d400*/  BSSY B2, `(.L_x_10587) ;  /* 0x0000004000027945 */ /* 0x000fe20003800000 */
[----:B--2---:R-:W-:-:S13]  /*1d410*/  LOP3.LUT P0, RZ, R5, 0x8, RZ, 0xc0, !PT ;  /* 0x0000000805ff7812 */ /* 0x004fda000780c0ff */
[----:B------:R-:W-:Y:S05]  /*1d420*/  @P0 BRA `(.L_x_10588) ;  /* 0x0000000000040947 */ /* 0x000fea0003800000 */
[----:B------:R-:W-:Y:S01]  /*1d430*/  BPT.TRAP 0x1 ;  /* 0x000000040000795c */ /* 0x000fe20000300000 */
.L_x_10588:
[----:B------:R-:W-:Y:S05]  /*1d440*/  BSYNC B2 ;  /* 0x0000000000027941 */ /* 0x000fea0003800000 */
.L_x_10587:
        /* <DEDUP_REMOVED lines=10> */
.L_x_10589:
        /* <DEDUP_REMOVED lines=15> */
.L_x_10590:
        /* <DEDUP_REMOVED lines=15> */
.L_x_10591:
        /* <DEDUP_REMOVED lines=12> */
.L_x_10575:
[----:B------:R-:W-:Y:S05]  /*1d790*/  BSYNC B1 ;  /* 0x0000000000017941 */ /* 0x000fea0003800000 */
.L_x_10574:
[C---:B------:R-:W-:Y:S01]  /*1d7a0*/  ISETP.GT.AND P0, PT, R0.reuse, 0x1, PT ;  /* 0x000000010000780c */ /* 0x040fe20003f04270 */
[----:B------:R-:W-:-:S12]  /*1d7b0*/  VIADD R0, R0, 0xfffffffe ;  /* 0xfffffffe00007836 */ /* 0x000fd80000000000 */
[----:B------:R-:W-:Y:S05]  /*1d7c0*/  @P0 BRA `(.L_x_10592) ;  /* 0xffffffe800600947 */ /* 0x000fea000383ffff */
.L_x_10535:
[----:B------:R-:W-:Y:S05]  /*1d7d0*/  BSYNC B0 ;  /* 0x0000000000007941 */ /* 0x000fea0003800000 */
.L_x_10534:
[----:B------:R-:W2:Y:S01]  /*1d7e0*/  S2R R2, SR_TID.X ;  /* 0x0000000000027919 */ /* 0x000ea20000002100 */
[----:B------:R-:W-:Y:S01]  /*1d7f0*/  BSSY B0, `(.L_x_10593) ;  /* 0x0000010000007945 */ /* 0x000fe20003800000 */
[----:B--2---:R-:W-:-:S04]  /*1d800*/  LOP3.LUT R2, R2, 0x7f, RZ, 0xc0, !PT ;  /* 0x0000007f02027812 */ /* 0x004fc800078ec0ff */
[----:B------:R-:W-:-:S13]  /*1d810*/  ISETP.NE.AND P0, PT, R2, RZ, PT ;  /* 0x000000ff0200720c */ /* 0x000fda0003f05270 */
[----:B------:R-:W-:Y:S05]  /*1d820*/  @P0 BRA `(.L_x_10594) ;  /* 0x0000000000300947 */ /* 0x000fea0003800000 */
[----:B0-----:R-:W0:Y:S01]  /*1d830*/  S2R R5, SR_LANEID ;  /* 0x0000000000057919 */ /* 0x001e220000000000 */
[----:B------:R-:W-:Y:S01]  /*1d840*/  VOTEU.ANY UR4, UPT, PT ;  /* 0x0000000000047886 */ /* 0x000fe200038e0100 */
[----:B------:R-:W2:Y:S01]  /*1d850*/  LDC.64 R2, c[0x0][0xc60] ;  /* 0x00031800ff027b82 */ /* 0x000ea20000000a00 */
[----:B-1----:R-:W0:Y:S02]  /*1d860*/  FLO.U32 R0, UR4 ;  /* 0x0000000400007d00 */ /* 0x002e2400080e0000 */
[----:B0-----:R-:W-:-:S06]  /*1d870*/  ISETP.EQ.U32.AND P0, PT, R0, R5, PT ;  /* 0x000000050000720c */ /* 0x001fcc0003f02070 */
[----:B------:R-:W2:Y:S07]  /*1d880*/  POPC R5, UR4 ;  /* 0x0000000400057d09 */ /* 0x000eae0008000000 */
[----:B--2---:R-:W2:Y:S01]  /*1d890*/  @P0 ATOMG.E.ADD.STRONG.GPU PT, R3, desc[UR60][R2.64], R5 ;  /* 0x00000005020309a8 */ /* 0x004ea200081ee1fc */
[----:B------:R-:W0:Y:S02]  /*1d8a0*/  S2R R4, SR_LTMASK ;  /* 0x0000000000047919 */ /* 0x000e240000003900 */
[----:B0-----:R-:W-:-:S04]  /*1d8b0*/  LOP3.LUT R4, R4, UR4, RZ, 0xc0, !PT ;  /* 0x0000000404047c12 */ /* 0x001fc8000f8ec0ff */
[----:B------:R-:W0:Y:S01]  /*1d8c0*/  POPC R7, R4 ;  /* 0x0000000400077309 */ /* 0x000e220000000000 */
[----:B--2---:R-:W0:Y:S02]  /*1d8d0*/  SHFL.IDX PT, R0, R3, R0, 0x1f ;  /* 0x00001f0003007589 */ /* 0x004e2400000e0000 */
[----:B0-----:R-:W-:-:S07]  /*1d8e0*/  IADD3 R16, R0, UR38, R7 ;  /* 0x0000002600107c10 */ /* 0x001fce000fffe007 */
.L_x_10594:
[----:B------:R-:W-:Y:S05]  /*1d8f0*/  BSYNC B0 ;  /* 0x0000000000007941 */ /* 0x000fea0003800000 */
.L_x_10593:
[----:B-1----:R-:W2:Y:S01]  /*1d900*/  LDL R0, [R1] ;  /* 0x0000000001007983 */ /* 0x002ea20000100800 */
[----:B------:R-:W-:Y:S01]  /*1d910*/  BSSY B0, `(.L_x_10595) ;  /* 0x000004b000007945 */ /* 0x000fe20003800000 */
[----:B--2---:R-:W-:-:S13]  /*1d920*/  LOP3.LUT P0, RZ, R0, 0x4, RZ, 0xc0, !PT ;  /* 0x0000000400ff7812 */ /* 0x004fda000780c0ff */
[----:B------:R-:W-:Y:S05]  /*1d930*/  @!P0 BRA `(.L_x_10596) ;  /* 0x0000000400208947 */ /* 0x000fea0003800000 */
[----:B------:R-:W-:Y:S01]  /*1d940*/  IMAD R0, R23, 0x8, R22 ;  /* 0x0000000817007824 */ /* 0x000fe200078e0216 */
[----:B------:R-:W-:Y:S01]  /*1d950*/  SHF.L.U32 R3, R26, 0x1f, RZ ;  /* 0x0000001f1a037819 */ /* 0x000fe200000006ff */
[----:B------:R-:W-:Y:S03]  /*1d960*/  BSSY B1, `(.L_x_10597) ;  /* 0x0000003000017945 */ /* 0x000fe60003800000 */
[----:B------:R-:W1:Y:S02]  /*1d970*/  SYNCS.PHASECHK.TRANS64.TRYWAIT P0, [R0+URZ+0x31c60], R3 ;  /* 0x031c6003000075a7 */ /* 0x000e64000800017f */
[----:B-1----:R-:W-:Y:S05]  /*1d980*/  @!P0 BRA `(.L_x_10598) ;  /* 0x0000002800bc8947 */ /* 0x002fea0003800000 */
.L_x_10694:
[----:B------:R-:W-:Y:S05]  /*1d990*/  BSYNC B1 ;  /* 0x0000000000017941 */ /* 0x000fea0003800000 */
.L_x_10597:
[----:B------:R-:W0:Y:S02]  /*1d9a0*/  S2R R2, SR_TID.X ;  /* 0x0000000000027919 */ /* 0x000e240000002100 */
[----:B0-----:R-:W-:Y:S02]  /*1d9b0*/  LOP3.LUT R4, R2, 0x7f, RZ, 0xc0, !PT ;  /* 0x0000007f02047812 */ /* 0x001fe400078ec0ff */
[----:B------:R-:W2:Y:S02]  /*1d9c0*/  LDL R2, [R1+0x18] ;  /* 0x0000180001027983 */ /* 0x000ea40000100800 */
[----:B------:R-:W-:-:S13]  /*1d9d0*/  ISETP.NE.AND P0, PT, R4, RZ, PT ;  /* 0x000000ff0400720c */ /* 0x000fda0003f05270 */
[----:B-1----:R-:W-:-:S04]  /*1d9e0*/  @!P0 IMAD.MOV.U32 R3, RZ, RZ, 0x6c00 ;  /* 0x00006c00ff038424 */ /* 0x002fc800078e00ff */
[----:B------:R0:W-:Y:S01]  /*1d9f0*/  @!P0 SYNCS.ARRIVE.TRANS64 RZ, [R0+URZ+0x31c50], R3 ;  /* 0x031c500300ff89a7 */ /* 0x0001e2000800003f */
[----:B--2---:R-:W-:-:S04]  /*1da00*/  PRMT R2, R2, 0x9910, RZ ;  /* 0x0000991002027816 */ /* 0x004fc800000000ff */
[----:B------:R-:W-:-:S13]  /*1da10*/  ISETP.NE.AND P0, PT, R2, 0x2, PT ;  /* 0x000000020200780c */ /* 0x000fda0003f05270 */
[----:B0-----:R-:W-:Y:S05]  /*1da20*/  @P0 BRA `(.L_x_10599) ;  /* 0x0000000000040947 */ /* 0x001fea0003800000 */
[----:B------:R-:W-:Y:S01]  /*1da30*/  BPT.TRAP 0x1 ;  /* 0x000000040000795c */ /* 0x000fe20000300000 */
.L_x_10599:
[----:B------:R-:W2:Y:S01]  /*1da40*/  LDL R2, [R1] ;  /* 0x0000000001027983 */ /* 0x000ea20000100800 */
[----:B------:R-:W-:Y:S01]  /*1da50*/  BSSY B1, `(.L_x_10600) ;  /* 0x0000004000017945 */ /* 0x000fe20003800000 */
[----:B--2---:R-:W-:-:S13]  /*1da60*/  LOP3.LUT P0, RZ, R2, 0x8, RZ, 0xc0, !PT ;  /* 0x0000000802ff7812 */ /* 0x004fda000780c0ff */
[----:B------:R-:W-:Y:S05]  /*1da70*/  @P0 BRA `(.L_x_10601) ;  /* 0x0000000000040947 */ /* 0x000fea0003800000 */
[----:B------:R-:W-:Y:S01]  /*1da80*/  BPT.TRAP 0x1 ;  /* 0x000000040000795c */ /* 0x000fe20000300000 */
.L_x_10601:
[----:B------:R-:W-:Y:S05]  /*1da90*/  BSYNC B1 ;  /* 0x0000000000017941 */ /* 0x000fea0003800000 */
.L_x_10600:
        /* <DEDUP_REMOVED lines=8> */
[----:B------:R-:W-:Y:S01]  /*1db20*/  UMOV UR7, 0x14f00000 ;  /* 0x14f0000000077882 */ /* 0x000fe20000000000 */
[----:B------:R-:W-:-:S09]  /*1db30*/  UMOV UR10, URZ ;  /* 0x0000003f000a7c82 */ /* 0x000fd20008000000 */
.L_x_10602:
        /* <DEDUP_REMOVED lines=15> */
.L_x_10603:
        /* <DEDUP_REMOVED lines=15> */
.L_x_10604:
        /* <DEDUP_REMOVED lines=10> */
.L_x_10596:
[----:B------:R-:W-:Y:S05]  /*1ddc0*/  BSYNC B0 ;  /* 0x0000000000007941 */ /* 0x000fea0003800000 */
.L_x_10595:
[----:B------:R-:W-:-:S05]  /*1ddd0*/  VIADD R23, R23, 0x1 ;  /* 0x0000000117177836 */ /* 0x000fca0000000000 */
[----:B------:R-:W-:-:S04]  /*1dde0*/  ISETP.NE.AND P0, PT, R23, 0x2, PT ;  /* 0x000000021700780c */ /* 0x000fc80003f05270 */
[----:B------:R-:W-:Y:S02]  /*1ddf0*/  SEL R3, RZ, 0x1, P0 ;  /* 0x00000001ff037807 */ /* 0x000fe40000000000 */
[----:B------:R-:W-:Y:S02]  /*1de00*/  SEL R23, R23, RZ, P0 ;  /* 0x000000ff17177207 */ /* 0x000fe40000000000 */
[----:B------:R-:W-:-:S07]  /*1de10*/  LOP3.LUT R26, R26, R3, RZ, 0x3c, !PT ;  /* 0x000000031a1a7212 */ /* 0x000fce00078e3cff */
.L_x_10516:
[----:B------:R-:W-:Y:S05]  /*1de20*/  BSYNC B7 ;  /* 0x0000000000077941 */ /* 0x000fea0003800000 */
.L_x_10514:
[----:B0-----:R-:W3:Y:S02]  /*1de30*/  LDL R9, [R1] ;  /* 0x0000000001097983 */ /* 0x001ee40000100800 */
[----:B---3--:R-:W-:-:S13]  /*1de40*/  LOP3.LUT P0, RZ, R9, 0x10, RZ, 0xc0, !PT ;  /* 0x0000001009ff7812 */ /* 0x008fda000780c0ff */
[----:B------:R-:W-:Y:S05]  /*1de50*/  @!P0 BRA `(.L_x_10605) ;  /* 0x0000000000248947 */ /* 0x000fea0003800000 */
[----:B------:R-:W-:Y:S05]  /*1de60*/  WARPSYNC.ALL ;  /* 0x0000000000007948 */ /* 0x000fea0003800000 */
[----:B------:R-:W0:Y:S08]  /*1de70*/  S2UR UR5, SR_CgaCtaId ;  /* 0x00000000000579c3 */ /* 0x000e300000008800 */
[----:B------:R-:W-:Y:S06]  /*1de80*/  BAR.SYNC.DEFER_BLOCKING 0x5, 0x200 ;  /* 0x0148000000007b1d */ /* 0x000fec0000010000 */
[----:B------:R-:W-:-:S02]  /*1de90*/  UMOV UR4, 0x400 ;  /* 0x0000040000047882 */ /* 0x000fc40000000000 */
[----:B0-----:R-:W-:-:S06]  /*1dea0*/  ULEA UR4, UR5, UR4, 0x18 ;  /* 0x0000000405047291 */ /* 0x001fcc000f8ec03f */
[----:B------:R-:W-:-:S05]  /*1deb0*/  IMAD.U32 R22, RZ, RZ, UR4 ;  /* 0x00000004ff167e24 */ /* 0x000fca000f8e00ff */
[----:B------:R0:W3:Y:S01]  /*1dec0*/  LDS.128 R16, [R22+0x31cd0] ;  /* 0x031cd00016107984 */ /* 0x0000e20000000c00 */
[----:B------:R-:W-:Y:S06]  /*1ded0*/  BAR.ARV 0x4, 0x200 ;  /* 0x0108000000007b1d */ /* 0x000fec0000002000 */
[----:B------:R-:W-:Y:S05]  /*1dee0*/  BRA `(.L_x_10606) ;  /* 0x00000008003c7947 */ /* 0x000fea0003800000 */
.L_x_10605:
[----:B------:R-:W3:Y:S01]  /*1def0*/  LDL R8, [R1+0xc] ;  /* 0x00000c0001087983 */ /* 0x000ee20000100800 */
[----:B------:R-:W-:Y:S01]  /*1df00*/  UMOV UR4, 0xffffffff ;  /* 0xffffffff00047882 */ /* 0x000fe20000000000 */
[----:B---3--:R-:W-:Y:S02]  /*1df10*/  ISETP.NE.AND P5, PT, R8, 0x1f, PT ;  /* 0x0000001f0800780c */ /* 0x008fe40003fa5270 */
[----:B------:R-:W-:Y:S11]  /*1df20*/  BRA.DIV UR4, `(.L_x_10607) ;  /* 0x0000002604687947 */ /* 0x000ff6000b800000 */
[----:B------:R-:W-:Y:S01]  /*1df30*/  IMAD.IADD R5, R19, 0x1, R8 ;  /* 0x0000000113057824 */ /* 0x000fe200078e0208 */
[----:B------:R-:W-:Y:S01]  /*1df40*/  ULDC UR4, c[0x0][0xc3c] ;  /* 0x00030f0000047ab9 */ /* 0x000fe20000000800 */
[----:B------:R-:W-:-:S03]  /*1df50*/  LOP3.LUT P4, RZ, R9, 0x1, RZ, 0xc0, !PT ;  /* 0x0000000109ff7812 */ /* 0x000fc6000788c0ff */
[----:B------:R-:W-:-:S13]  /*1df60*/  ISETP.GE.OR P0, PT, R5, UR4, !P5 ;  /* 0x0000000405007c0c */ /* 0x000fda000ef06670 */
[----:B------:R-:W0:Y:S02]  /*1df70*/  @!P0 LDC.64 R2, c[0x0][0xc80] ;  /* 0x00032000ff028b82 */ /* 0x000e240000000a00 */
[----:B0-----:R-:W-:-:S06]  /*1df80*/  @!P0 IMAD.WIDE R2, R5, 0x4, R2 ;  /* 0x0000000405028825 */ /* 0x001fcc00078e0202 */
[----:B------:R0:W3:Y:S01]  /*1df90*/  @!P0 LDG.E R3, desc[UR60][R2.64] ;  /* 0x0000003c02038981 */ /* 0x0000e2000c1e1900 */
[C---:B------:R-:W-:Y:S02]  /*1dfa0*/  ISETP.GE.U32.AND P1, PT, R8.reuse, 0x4, PT ;  /* 0x000000040800780c */ /* 0x040fe40003f26070 */
[C---:B------:R-:W-:Y:S01]  /*1dfb0*/  ISETP.GE.U32.AND P2, PT, R8.reuse, 0x8, PT ;  /* 0x000000080800780c */ /* 0x040fe20003f46070 */
[----:B------:R-:W-:Y:S01]  /*1dfc0*/  SHFL.IDX PT, R0, R16, RZ, 0x1f ;  /* 0x00001fff10007589 */ /* 0x000fe200000e0000 */
[----:B------:R-:W-:-:S03]  /*1dfd0*/  ISETP.GE.U32.AND P3, PT, R8, 0x10, PT ;  /* 0x000000100800780c */ /* 0x000fc60003f66070 */
[----:B------:R-:W-:Y:S01]  /*1dfe0*/  SHFL.IDX PT, R4, R16, 0x1, 0x1f ;  /* 0x00201f0010047f89 */ /* 0x000fe200000e0000 */
[----:B0-----:R-:W-:Y:S01]  /*1dff0*/  IMAD.MOV.U32 R2, RZ, RZ, RZ ;  /* 0x000000ffff027224 */ /* 0x001fe200078e00ff */
[----:B---3--:R-:W-:Y:S02]  /*1e000*/  @!P0 MOV R2, R3 ;  /* 0x0000000300028202 */ /* 0x008fe40000000f00 */
[----:B------:R-:W-:-:S03]  /*1e010*/  ISETP.GE.U32.AND P0, PT, R8, 0x2, PT ;  /* 0x000000020800780c */ /* 0x000fc60003f06070 */
[----:B------:R-:W0:Y:S02]  /*1e020*/  SHFL.UP PT, R14, R2, 0x1, RZ ;  /* 0x04200000020e7989 */ /* 0x000e2400000e00ff */
[----:B0-----:R-:W-:-:S05]  /*1e030*/  SEL R5, R14, RZ, P4 ;  /* 0x000000ff0e057207 */ /* 0x001fca0002000000 */
[----:B------:R-:W-:-:S05]  /*1e040*/  IMAD.IADD R5, R2, 0x1, R5 ;  /* 0x0000000102057824 */ /* 0x000fca00078e0205 */
[----:B------:R-:W0:Y:S02]  /*1e050*/  SHFL.UP PT, R14, R5, 0x2, RZ ;  /* 0x04400000050e7989 */ /* 0x000e2400000e00ff */
[----:B0-----:R-:W-:-:S05]  /*1e060*/  SEL R6, R14, RZ, P0 ;  /* 0x000000ff0e067207 */ /* 0x001fca0000000000 */
[----:B------:R-:W-:-:S05]  /*1e070*/  IMAD.IADD R6, R5, 0x1, R6 ;  /* 0x0000000105067824 */ /* 0x000fca00078e0206 */
[----:B------:R-:W2:Y:S02]  /*1e080*/  SHFL.UP PT, R14, R6, 0x4, RZ ;  /* 0x04800000060e7989 */ /* 0x000ea400000e00ff */
[----:B--2---:R-:W-:-:S05]  /*1e090*/  SEL R7, R14, RZ, P1 ;  /* 0x000000ff0e077207 */ /* 0x004fca0000800000 */
        /* <DEDUP_REMOVED lines=8> */
.L_x_10704:
[----:B------:R-:W-:Y:S02]  /*1e120*/  ULDC UR4, c[0x0][0xc38] ;  /* 0x00030e0000047ab9 */ /* 0x000fe40000000800 */
[----:B------:R-:W-:-:S04]  /*1e130*/  IMAD.U32 R16, RZ, RZ, UR4 ;  /* 0x00000004ff107e24 */ /* 0x000fc8000f8e00ff */
[----:B--2---:R-:W-:-:S04]  /*1e140*/  IMAD R5, R14, R16, RZ ;  /* 0x000000100e057224 */ /* 0x004fc800078e02ff */
[----:B------:R-:W-:-:S05]  /*1e150*/  IMAD.IADD R4, R4, 0x1, R5 ;  /* 0x0000000104047824 */ /* 0x000fca00078e0205 */
[----:B------:R-:W-:-:S13]  /*1e160*/  ISETP.GT.AND P4, PT, R4, R0, PT ;  /* 0x000000000400720c */ /* 0x000fda0003f84270 */
[----:B------:R-:W-:Y:S05]  /*1e170*/  @P4 BRA `(.L_x_10608) ;  /* 0x0000000000a04947 */ /* 0x000fea0003800000 */
.L_x_10613:
[----:B------:R-:W2:Y:S01]  /*1e180*/  LDC R6, c[0x0][0xc3c] ;  /* 0x00030f00ff067b82 */ /* 0x000ea20000000800 */
[----:B------:R-:W-:-:S05]  /*1e190*/  VIADD R19, R19, 0x1f ;  /* 0x0000001f13137836 */ /* 0x000fca0000000000 */
[----:B--2---:R-:W-:-:S13]  /*1e1a0*/  ISETP.GE.AND P4, PT, R19, R6, PT ;  /* 0x000000061300720c */ /* 0x004fda0003f86270 */
[----:B------:R-:W-:Y:S05]  /*1e1b0*/  @P4 BRA `(.L_x_10609) ;  /* 0x0000000400484947 */ /* 0x000fea0003800000 */
[----:B------:R-:W2:Y:S01]  /*1e1c0*/  LDL R2, [R1+0xc] ;  /* 0x00000c0001027983 */ /* 0x000ea20000100800 */
[----:B------:R-:W-:Y:S01]  /*1e1d0*/  BSSY B0, `(.L_x_10610) ;  /* 0x0000008000007945 */ /* 0x000fe20003800000 */
[----:B--2---:R-:W-:Y:S02]  /*1e1e0*/  IMAD.IADD R5, R19, 0x1, R2 ;  /* 0x0000000113057824 */ /* 0x004fe400078e0202 */
[----:B------:R-:W-:-:S03]  /*1e1f0*/  IMAD.MOV.U32 R2, RZ, RZ, RZ ;  /* 0x000000ffff027224 */ /* 0x000fc600078e00ff */
[----:B------:R-:W-:-:S13]  /*1e200*/  ISETP.GE.OR P4, PT, R5, R6, !P5 ;  /* 0x000000060500720c */ /* 0x000fda0006f86670 */
[----:B------:R-:W-:Y:S05]  /*1e210*/  @P4 BRA `(.L_x_10611) ;  /* 0x00000000000c4947 */ /* 0x000fea0003800000 */
[----:B0-----:R-:W0:Y:S02]  /*1e220*/  LDC.64 R2, c[0x0][0xc80] ;  /* 0x00032000ff027b82 */ /* 0x001e240000000a00 */
[----:B0-----:R-:W-:-:S06]  /*1e230*/  IMAD.WIDE R2, R5, 0x4, R2 ;  /* 0x0000000405027825 */ /* 0x001fcc00078e0202 */
[----:B------:R2:W5:Y:S02]  /*1e240*/  LDG.E R2, desc[UR60][R2.64] ;  /* 0x0000003c02027981 */ /* 0x000564000c1e1900 */
.L_x_10611:
[----:B------:R-:W-:Y:S05]  /*1e250*/  BSYNC B0 ;  /* 0x0000000000007941 */ /* 0x000fea0003800000 */
.L_x_10610:
[----:B------:R-:W-:-:S03]  /*1e260*/  UMOV UR4, 0xffffffff ;  /* 0xffffffff00047882 */ /* 0x000fc60000000000 */
[----:B------:R-:W-:Y:S05]  /*1e270*/  BRA.DIV UR4, `(.L_x_10612) ;  /* 0x0000002604b87947 */ /* 0x000fea000b800000 */
[----:B------:R-:W3:Y:S04]  /*1e280*/  LDL R5, [R1] ;  /* 0x0000000001057983 */ /* 0x000ee80000100800 */
[----:B-----5:R-:W4:Y:S01]  /*1e290*/  SHFL.UP PT, R14, R2, 0x1, RZ ;  /* 0x04200000020e7989 */ /* 0x020f2200000e00ff */
[----:B---3--:R-:W-:-:S04]  /*1e2a0*/  LOP3.LUT P4, RZ, R5, 0x1, RZ, 0xc0, !PT ;  /* 0x0000000105ff7812 */ /* 0x008fc8000788c0ff */
[----:B----4-:R-:W-:-:S05]  /*1e2b0*/  SEL R13, R14, RZ, P4 ;  /* 0x000000ff0e0d7207 */ /* 0x010fca0002000000 */
        /* <DEDUP_REMOVED lines=12> */
[----:B0-2---:R-:W-:-:S05]  /*1e380*/  IMAD.IADD R3, R7, 0x1, R14 ;  /* 0x0000000107037824 */ /* 0x005fca00078e020e */
[----:B------:R0:W2:Y:S02]  /*1e390*/  SHFL.IDX PT, R14, R3, 0x1f, 0x1f ;  /* 0x03e01f00030e7f89 */ /* 0x0000a400000e0000 */
.L_x_10712:
[----:B------:R-:W-:Y:S02]  /*1e3a0*/  ULDC UR4, c[0x0][0xc38] ;  /* 0x00030e0000047ab9 */ /* 0x000fe40000000800 */
[----:B------:R-:W-:-:S04]  /*1e3b0*/  IMAD.U32 R16, RZ, RZ, UR4 ;  /* 0x00000004ff107e24 */ /* 0x000fc8000f8e00ff */
[----:B--2---:R-:W-:-:S04]  /*1e3c0*/  IMAD R5, R14, R16, RZ ;  /* 0x000000100e057224 */ /* 0x004fc800078e02ff */
[----:B------:R-:W-:-:S05]  /*1e3d0*/  IMAD.IADD R4, R5, 0x1, R4 ;  /* 0x0000000105047824 */ /* 0x000fca00078e0204 */
[----:B------:R-:W-:-:S13]  /*1e3e0*/  ISETP.GT.AND P4, PT, R4, R0, PT ;  /* 0x000000000400720c */ /* 0x000fda0003f84270 */
[----:B------:R-:W-:Y:S05]  /*1e3f0*/  @!P4 BRA `(.L_x_10613) ;  /* 0xfffffffc0060c947 */ /* 0x000fea000383ffff */
.L_x_10608:
        /* <DEDUP_REMOVED lines=8> */
.L_x_10716:
[----:B------:R-:W-:Y:S01]  /*1e480*/  ISETP.NE.AND P0, PT, R5, RZ, PT ;  /* 0x000000ff0500720c */ /* 0x000fe20003f05270 */
[----:B------:R-:W-:-:S12]  /*1e490*/  IMAD.MOV.U32 R14, RZ, RZ, RZ ;  /* 0x000000ffff0e7224 */ /* 0x000fd800078e00ff */
[----:B------:R-:W-:Y:S05]  /*1e4a0*/  @!P0 BRA `(.L_x_10615) ;  /* 0x0000000000108947 */ /* 0x000fea0003800000 */
[----:B------:R-:W-:Y:S01]  /*1e4b0*/  UMOV UR4, 0xffffffff ;  /* 0xffffffff00047882 */ /* 0x000fe20000000000 */
[----:B------:R-:W-:Y:S02]  /*1e4c0*/  VIADD R12, R4, 0xffffffff ;  /* 0xffffffff040c7836 */ /* 0x000fe40000000000 */
[----:B------:R-:W-:Y:S05]  /*1e4d0*/  BRA.DIV UR4, `(.L_x_10616) ;  /* 0x0000002a042c7947 */ /* 0x000fea000b800000 */
[----:B------:R4:W0:Y:S02]  /*1e4e0*/  SHFL.IDX PT, R14, R3, R12, 0x1f ;  /* 0x00001f0c030e7589 */ /* 0x00082400000e0000 */
.L_x_10615:
[-C--:B---3--:R-:W-:Y:S01]  /*1e4f0*/  IABS R5, R17.reuse ;  /* 0x0000001100057213 */ /* 0x088fe20000000000 */
[----:B0-----:R-:W-:Y:S01]  /*1e500*/  IMAD R16, R14, R16, R6 ;  /* 0x000000100e107224 */ /* 0x001fe200078e0206 */
[----:B------:R-:W-:Y:S01]  /*1e510*/  IABS R8, R17 ;  /* 0x0000001100087213 */ /* 0x000fe20000000000 */
[----:B------:R-:W-:Y:S01]  /*1e520*/  IMAD.IADD R19, R4, 0x1, R19 ;  /* 0x0000000104137824 */ /* 0x000fe200078e0213 */
[----:B------:R-:W0:Y:S01]  /*1e530*/  I2F.RP R6, R5 ;  /* 0x0000000500067306 */ /* 0x000e220000209400 */
[----:B------:R-:W-:-:S07]  /*1e540*/  IMAD.IADD R0, R0, 0x1, -R16 ;  /* 0x0000000100007824 */ /* 0x000fce00078e0a10 */
[----:B0-----:R-:W0:Y:S02]  /*1e550*/  MUFU.RCP R6, R6 ;  /* 0x0000000600067308 */ /* 0x001e240000001000 */
[----:B0-----:R-:W-:Y:S02]  /*1e560*/  VIADD R7, R6, 0xffffffe ;  /* 0x0ffffffe06077836 */ /* 0x001fe40000000000 */
[----:B------:R-:W-:-:S04]  /*1e570*/  IMAD.MOV R6, RZ, RZ, -R8 ;  /* 0x000000ffff067224 */ /* 0x000fc800078e0a08 */
[----:B----4-:R-:W2:Y:S02]  /*1e580*/  F2I.FTZ.U32.TRUNC.NTZ R3, R7 ;  /* 0x0000000700037305 */ /* 0x010ea4000021f000 */
[----:B--2---:R-:W-:-:S04]  /*1e590*/  IMAD.MOV R2, RZ, RZ, -R3 ;  /* 0x000000ffff027224 */ /* 0x004fc800078e0a03 */
[----:B------:R-:W-:Y:S02]  /*1e5a0*/  IMAD R9, R2, R5, RZ ;  /* 0x0000000502097224 */ /* 0x000fe400078e02ff */
[----:B------:R-:W-:-:S04]  /*1e5b0*/  IMAD.MOV.U32 R2, RZ, RZ, RZ ;  /* 0x000000ffff027224 */ /* 0x000fc800078e00ff */
[----:B------:R-:W-:Y:S01]  /*1e5c0*/  IMAD.HI.U32 R2, R3, R9, R2 ;  /* 0x0000000903027227 */ /* 0x000fe200078e0002 */
        /* <DEDUP_REMOVED lines=17> */
.L_x_10609:
[----:B------:R-:W-:Y:S01]  /*1e6e0*/  UMOV UR4, URZ ;  /* 0x0000003f00047c82 */ /* 0x000fe20008000000 */
[----:B------:R-:W-:Y:S01]  /*1e6f0*/  UMOV UR5, URZ ;  /* 0x0000003f00057c82 */ /* 0x000fe20008000000 */
[----:B------:R-:W-:Y:S01]  /*1e700*/  ULDC UR6, c[0x0][0xc3c] ;  /* 0x00030f0000067ab9 */ /* 0x000fe20000000800 */
[----:B------:R-:W-:Y:S01]  /*1e710*/  IMAD.MOV.U32 R16, RZ, RZ, R0 ;  /* 0x000000ffff107224 */ /* 0x000fe200078e0000 */
[----:B------:R-:W-:Y:S01]  /*1e720*/  MOV R19, UR6 ;  /* 0x0000000600137c02 */ /* 0x000fe20008000f00 */
[----:B------:R-:W-:Y:S02]  /*1e730*/  IMAD.U32 R17, RZ, RZ, UR4 ;  /* 0x00000004ff117e24 */ /* 0x000fe4000f8e00ff */
[----:B------:R-:W-:-:S07]  /*1e740*/  IMAD.U32 R18, RZ, RZ, UR5 ;  /* 0x00000005ff127e24 */ /* 0x000fce000f8e00ff */
.L_x_10617:
[----:B------:R-:W2:Y:S01]  /*1e750*/  LDL R0, [R1+0xc] ;  /* 0x00000c0001007983 */ /* 0x000ea20000100800 */
[----:B------:R-:W-:Y:S05]  /*1e760*/  WARPSYNC.ALL ;  /* 0x0000000000007948 */ /* 0x000fea0003800000 */
[----:B------:R-:W-:Y:S01]  /*1e770*/  BAR.SYNC.DEFER_BLOCKING 0x4, 0x200 ;  /* 0x0108000000007b1d */ /* 0x000fe20000010000 */
[----:B--2---:R-:W-:-:S13]  /*1e780*/  ISETP.NE.AND P0, PT, R0, RZ, PT ;  /* 0x000000ff0000720c */ /* 0x004fda0003f05270 */
[----:B0-----:R-:W0:Y:S01]  /*1e790*/  @!P0 S2R R3, SR_CgaCtaId ;  /* 0x0000000000038919 */ /* 0x001e220000008800 */
[----:B------:R-:W-:-:S04]  /*1e7a0*/  @!P0 MOV R0, 0x400 ;  /* 0x0000040000008802 */ /* 0x000fc80000000f00 */
[----:B0-----:R-:W-:-:S05]  /*1e7b0*/  @!P0 LEA R22, R3, R0, 0x18 ;  /* 0x0000000003168211 */ /* 0x001fca00078ec0ff */
[----:B------:R4:W-:Y:S01]  /*1e7c0*/  @!P0 STS.128 [R22+0x31cd0], R16 ;  /* 0x031cd01016008388 */ /* 0x0009e20000000c00 */
[----:B------:R-:W-:Y:S06]  /*1e7d0*/  BAR.ARV 0x5, 0x200 ;  /* 0x0148000000007b1d */ /* 0x000fec0000002000 */
.L_x_10606:
[----:B------:R-:W-:Y:S02]  /*1e7e0*/  ULDC UR4, c[0x0][0xc3c] ;  /* 0x00030f0000047ab9 */ /* 0x000fe40000000800 */
[----:B---3--:R-:W-:-:S13]  /*1e7f0*/  ISETP.GE.AND P0, PT, R19, UR4, PT ;  /* 0x0000000413007c0c */ /* 0x008fda000bf06270 */
[----:B------:R-:W-:Y:S05]  /*1e800*/  @!P0 BRA `(.L_x_10618) ;  /* 0xffffff9800348947 */ /* 0x000fea000383ffff */
[----:B------:R-:W-:Y:S05]  /*1e810*/  BSYNC B8 ;  /* 0x0000000000087941 */ /* 0x000fea0003800000 */
.L_x_10470:
[----:B--2---:R-:W2:Y:S01]  /*1e820*/  LDL.LU R0, [R1+0x38] ;  /* 0x0000380001007983 */ /* 0x004ea20000300800 */
[----:B------:R-:W-:Y:S01]  /*1e830*/  BSSY B0, `(.L_x_10619) ;  /* 0x000000b000007945 */ /* 0x000fe20003800000 */
[----:B------:R-:W3:Y:S01]  /*1e840*/  S2R R5, SR_CgaCtaId ;  /* 0x0000000000057919 */ /* 0x000ee20000008800 */
[----:B--2---:R-:W-:-:S05]  /*1e850*/  VIADD R0, R0, 0x1 ;  /* 0x0000000100007836 */ /* 0x004fca0000000000 */
[----:B0-----:R-:W-:-:S04]  /*1e860*/  LEA.HI R2, R0, R0, RZ, 0x1 ;  /* 0x0000000000027211 */ /* 0x001fc800078f08ff */
[----:B------:R-:W-:Y:S02]  /*1e870*/  LOP3.LUT R3, R2, 0xfffffffe, RZ, 0xc0, !PT ;  /* 0xfffffffe02037812 */ /* 0x000fe400078ec0ff */
[----:B------:R-:W-:-:S03]  /*1e880*/  MOV R2, 0x400 ;  /* 0x0000040000027802 */ /* 0x000fc60000000f00 */
[----:B------:R-:W-:Y:S01]  /*1e890*/  IMAD.IADD R0, R0, 0x1, -R3 ;  /* 0x0000000100007824 */ /* 0x000fe200078e0a03 */
[----:B---3--:R-:W-:-:S04]  /*1e8a0*/  LEA R9, R5, R2, 0x18 ;  /* 0x0000000205097211 */ /* 0x008fc800078ec0ff */
[----:B------:R-:W-:-:S04]  /*1e8b0*/  SHF.L.U32 R0, R0, 0x1f, RZ ;  /* 0x0000001f00007819 */ /* 0x000fc800000006ff */
[----:B------:R-:W0:Y:S02]  /*1e8c0*/  SYNCS.PHASECHK.TRANS64.TRYWAIT P0, [R9+URZ+0x31c20], R0 ;  /* 0x031c2000090075a7 */ /* 0x000e24000800017f */
[----:B0-----:R-:W-:Y:S05]  /*1e8d0*/  @!P0 BRA `(.L_x_10620) ;  /* 0x0000002400508947 */ /* 0x001fea0003800000 */
.L_x_10719:
[----:B------:R-:W-:Y:S05]  /*1e8e0*/  BSYNC B0 ;  /* 0x0000000000007941 */ /* 0x000fea0003800000 */
.L_x_10619:
[----:B------:R-:W-:-:S03]  /*1e8f0*/  UMOV UR4, 0xffffffff ;  /* 0xffffffff00047882 */ /* 0x000fc60000000000 */
[----:B------:R-:W-:Y:S05]  /*1e900*/  BRA.DIV UR4, `(.L_x_10621) ;  /* 0x0000002604587947 */ /* 0x000fea000b800000 */
[----:B0-----:R-:W0:Y:S02]  /*1e910*/  S2R R0, SR_TID.X ;  /* 0x0000000000007919 */ /* 0x001e240000002100 */
[----:B0-----:R-:W-:-:S04]  /*1e920*/  SHF.R.U32.HI R0, RZ, 0x5, R0 ;  /* 0x00000005ff007819 */ /* 0x001fc80000011600 */
[----:B------:R-:W-:-:S05]  /*1e930*/  LOP3.LUT R0, R0, 0x3, RZ, 0xc0, !PT ;  /* 0x0000000300007812 */ /* 0x000fca00078ec0ff */
[----:B------:R0:W2:Y:S02]  /*1e940*/  SHFL.IDX PT, R14, R0, RZ, 0x1f ;  /* 0x00001fff000e7589 */ /* 0x0000a400000e0000 */
.L_x_10722:
[----:B--2---:R-:W-:-:S13]  /*1e950*/  ISETP.NE.AND P0, PT, R14, RZ, PT ;  /* 0x000000ff0e00720c */ /* 0x004fda0003f05270 */
[----:B------:R-:W-:Y:S05]  /*1e960*/  @P0 BRA `(.L_x_10325) ;  /* 0x0000000000880947 */ /* 0x000fea0003800000 */
[----:B------:R-:W-:-:S03]  /*1e970*/  UMOV UR4, 0xffffffff ;  /* 0xffffffff00047882 */ /* 0x000fc60000000000 */
[----:B------:R-:W-:Y:S05]  /*1e980*/  BRA.DIV UR4, `(.L_x_10622) ;  /* 0x00000026046c7947 */ /* 0x000fea000b800000 */
[----:B------:R-:W-:-:S13]  /*1e990*/  ELECT P6, URZ, PT ;  /* 0x00000000003f782f */ /* 0x000fda00038c0000 */
.L_x_10725:
[----:B------:R-:W-:Y:S05]  /*1e9a0*/  @!P6 BRA `(.L_x_10325) ;  /* 0x000000000078e947 */ /* 0x000fea0003800000 */
[----:B0-----:R-:W2:Y:S02]  /*1e9b0*/  LDL.LU R0, [R1+0x28] ;  /* 0x0000280001007983 */ /* 0x001ea40000300800 */
[----:B--2---:R-:W-:-:S04]  /*1e9c0*/  LOP3.LUT R0, R0, 0x2, RZ, 0xfc, !PT ;  /* 0x0000000200007812 */ /* 0x004fc800078efcff */
[----:B------:R-:W-:-:S13]  /*1e9d0*/  ISETP.NE.AND P2, PT, R0, 0x3, PT ;  /* 0x000000030000780c */ /* 0x000fda0003f45270 */
[----:B------:R-:W-:Y:S05]  /*1e9e0*/  @!P2 BRA `(.L_x_10623) ;  /* 0x000000000004a947 */ /* 0x000fea0003800000 */
[----:B------:R-:W-:Y:S01]  /*1e9f0*/  BPT.TRAP 0x1 ;  /* 0x000000040000795c */ /* 0x000fe20000300000 */
.L_x_10623:
        /* <DEDUP_REMOVED lines=12> */
.L_x_10726:
[----:B------:R-:W2:Y:S02]  /*1eac0*/  SYNCS.PHASECHK.TRANS64.TRYWAIT P0, [R3+URZ], R2 ;  /* 0x00000002030075a7 */ /* 0x000ea4000800017f */
[----:B--2---:R-:W-:Y:S05]  /*1ead0*/  @!P0 BRA `(.L_x_10625) ;  /* 0x00000024004c8947 */ /* 0x004fea0003800000 */
.L_x_10727:
[----:B------:R-:W-:Y:S05]  /*1eae0*/  @!P2 BRA `(.L_x_10626) ;  /* 0x000000000004a947 */ /* 0x000fea0003800000 */
[----:B------:R-:W-:Y:S01]  /*1eaf0*/  BPT.TRAP 0x1 ;  /* 0x000000040000795c */ /* 0x000fe20000300000 */
.L_x_10626:
[----:B------:R-:W-:-:S04]  /*1eb00*/  VIADD R0, R9, 0x31c60 ;  /* 0x00031c6009007836 */ /* 0x000fc80000000000 */
[----:B------:R-:W-:-:S04]  /*1eb10*/  IMAD R23, R23, 0x8, R0 ;  /* 0x0000000817177824 */ /* 0x000fc800078e0200 */
[----:B------:R-:W3:Y:S02]  /*1eb20*/  SYNCS.PHASECHK.TRANS64.TRYWAIT P0, [R23+URZ], R4 ;  /* 0x00000004170075a7 */ /* 0x000ee4000800017f */
[----:B---3--:R-:W-:Y:S05]  /*1eb30*/  @!P0 BRA `(.L_x_10627) ;  /* 0x0000002400488947 */ /* 0x008fea0003800000 */
.L_x_10728:
[----:B------:R-:W-:-:S07]  /*1eb40*/  IMAD R7, R7, 0x8, R0 ;  /* 0x0000000807077824 */ /* 0x000fce00078e0200 */
.L_x_10628:
[----:B------:R0:W0:Y:S02]  /*1eb50*/  SYNCS.PHASECHK.TRANS64.TRYWAIT P0, [R7+URZ], R2 ;  /* 0x00000002070075a7 */ /* 0x000024000800017f */
[----:B0-----:R-:W-:Y:S05]  /*1eb60*/  @!P0 NANOSLEEP.SYNCS 0x989680 ;  /* 0x009896800000895d */ /* 0x001fea0003900000 */
[----:B------:R-:W0:Y:S02]  /*1eb70*/  @!P0 SYNCS.PHASECHK.TRANS64 P0, [R7+URZ], R2 ;  /* 0x00000002070085a7 */ /* 0x000e24000800007f */
[----:B0-----:R-:W-:Y:S05]  /*1eb80*/  @!P0 BRA `(.L_x_10628) ;  /* 0xfffffffc00f08947 */ /* 0x001fea000383ffff */
.L_x_10325:
[----:B------:R-:W-:Y:S05]  /*1eb90*/  BSYNC B9 ;  /* 0x0000000000097941 */ /* 0x000fea0003800000 */
.L_x_10322:
[----:B------:R-:W-:Y:S05]  /*1eba0*/  EXIT ;  /* 0x000000000000794d */ /* 0x000fea0003800000 */
.L_x_10341:
[----:B0-----:R0:W1:Y:S02]  /*1ebb0*/  SYNCS.PHASECHK.TRANS64.TRYWAIT P5, [R20+URZ+0x31c90], R90 ;  /* 0x031c905a140075a7 */ /* 0x00106400080a017f */
[----:B-1----:R-:W-:Y:S05]  /*1ebc0*/  @!P5 NANOSLEEP.SYNCS 0x989680 ;  /* 0x009896800000d95d */ /* 0x002fea0003900000 */
[----:B------:R-:W1:Y:S02]  /*1ebd0*/  @!P5 SYNCS.PHASECHK.TRANS64 P5, [R20+URZ+0x31c90], R90 ;  /* 0x031c905a1400d5a7 */ /* 0x000e6400080a007f */
[----:B-1----:R-:W-:Y:S05]  /*1ebe0*/  @!P5 BRA `(.L_x_10341) ;  /* 0xfffffffc00f0d947 */ /* 0x002fea000383ffff */
[----:B------:R-:W-:Y:S05]  /*1ebf0*/  BRA `(.L_x_10629) ;  /* 0xfffffe4400907947 */ /* 0x000fea000383ffff */
.L_x_10369:
[----:B0-----:R0:W1:Y:S02]  /*1ec00*/  SYNCS.PHASECHK.TRANS64.TRYWAIT P5, [R20+URZ+0x31c90], R90 ;  /* 0x031c905a140075a7 */ /* 0x00106400080a017f */
[----:B-1----:R-:W-:Y:S05]  /*1ec10*/  @!P5 NANOSLEEP.SYNCS 0x989680 ;  /* 0x009896800000d95d */ /* 0x002fea0003900000 */
[----:B------:R-:W1:Y:S02]  /*1ec20*/  @!P5 SYNCS.PHASECHK.TRANS64 P5, [R20+URZ+0x31c90], R90 ;  /* 0x031c905a1400d5a7 */ /* 0x000e6400080a007f */
[----:B-1----:R-:W-:Y:S05]  /*1ec30*/  @!P5 BRA `(.L_x_10369) ;  /* 0xfffffffc00f0d947 */ /* 0x002fea000383ffff */
[----:B------:R-:W-:Y:S05]  /*1ec40*/  BRA `(.L_x_10630) ;  /* 0xfffffe6000047947 */ /* 0x000fea000383ffff */
.L_x_10382:
[----:B0-----:R0:W1:Y:S02]  /*1ec50*/  SYNCS.PHASECHK.TRANS64.TRYWAIT P4, [R20+URZ+0x31c90], R90 ;  /* 0x031c905a140075a7 */ /* 0x001064000808017f */
[----:B-1----:R-:W-:Y:S05]  /*1ec60*/  @!P4 NANOSLEEP.SYNCS 0x989680 ;  /* 0x009896800000c95d */ /* 0x002fea0003900000 */
[----:B------:R-:W1:Y:S02]  /*1ec70*/  @!P4 SYNCS.PHASECHK.TRANS64 P4, [R20+URZ+0x31c90], R90 ;  /* 0x031c905a1400c5a7 */ /* 0x000e64000808007f */
[----:B-1----:R-:W-:Y:S05]  /*1ec80*/  @!P4 BRA `(.L_x_10382) ;  /* 0xfffffffc00f0c947 */ /* 0x002fea000383ffff */
[----:B------:R-:W-:Y:S05]  /*1ec90*/  BRA `(.L_x_10631) ;  /* 0xfffffe7800807947 */ /* 0x000fea000383ffff */
.L_x_10386:
[----:B--2---:R2:W3:Y:S02]  /*1eca0*/  SYNCS.PHASECHK.TRANS64.TRYWAIT P3, [R20+URZ+0x31cb0], R90 ;  /* 0x031cb05a140075a7 */ /* 0x0044e4000806017f */
[----:B---3--:R-:W-:Y:S05]  /*1ecb0*/  @!P3 NANOSLEEP.SYNCS 0x989680 ;  /* 0x009896800000b95d */ /* 0x008fea0003900000 */
[----:B------:R-:W3:Y:S02]  /*1ecc0*/  @!P3 SYNCS.PHASECHK.TRANS64 P3, [R20+URZ+0x31cb0], R90 ;  /* 0x031cb05a1400b5a7 */ /* 0x000ee4000806007f */
[----:B---3--:R-:W-:Y:S05]  /*1ecd0*/  @!P3 BRA `(.L_x_10386) ;  /* 0xfffffffc00f0b947 */ /* 0x008fea000383ffff */
[----:B------:R-:W-:Y:S05]  /*1ece0*/  BRA `(.L_x_10632) ;  /* 0xfffffe7c00187947 */ /* 0x000fea000383ffff */
.L_x_10392:
[----:B------:R-:W0:Y:S01]  /*1ecf0*/  S2R R4, SR_TID.X ;  /* 0x0000000000047919 */ /* 0x000e220000002100 */
[----:B------:R-:W-:Y:S01]  /*1ed00*/  BSSY B0, `(.L_x_10633) ;  /* 0x000000c000007945 */ /* 0x000fe20003800000 */
[----:B------:R-:W-:Y:S02]  /*1ed10*/  IMAD.MOV.U32 R12, RZ, RZ, RZ ;  /* 0x000000ffff0c7224 */ /* 0x000fe400078e00ff */
[----:B------:R-:W-:Y:S02]  /*1ed20*/  IMAD.MOV.U32 R11, RZ, RZ, 0x1f ;  /* 0x0000001fff0b7424 */ /* 0x000fe400078e00ff */
[----:B------:R-:W-:Y:S02]  /*1ed30*/  IMAD.MOV.U32 R15, RZ, RZ, -0x1 ;  /* 0xffffffffff0f7424 */ /* 0x000fe400078e00ff */
[----:B0-----:R-:W-:-:S05]  /*1ed40*/  VIADD R5, R4, 0xffffff80 ;  /* 0xffffff8004057836 */ /* 0x001fca0000000000 */
[----:B------:R-:W-:-:S04]  /*1ed50*/  SHF.R.S32.HI R4, RZ, 0x1f, R5 ;  /* 0x0000001fff047819 */ /* 0x000fc80000011405 */
[----:B------:R-:W-:-:S04]  /*1ed60*/  LEA.HI R4, R4, R5, RZ, 0x7 ;  /* 0x0000000504047211 */ /* 0x000fc800078f38ff */
[----:B------:R-:W-:-:S05]  /*1ed70*/  SHF.R.S32.HI R4, RZ, 0x7, R4 ;  /* 0x00000007ff047819 */ /* 0x000fca0000011404 */
[----:B------:R-:W-:-:S07]  /*1ed80*/  IMAD.MOV.U32 R13, RZ, RZ, R4 ;  /* 0x000000ffff0d7224 */ /* 0x000fce00078e0004 */
[----:B-----5:R-:W-:Y:S05]  /*1ed90*/  WARPSYNC.COLLECTIVE R15, `(.L_x_10634) ;  /* 0x000000000f087348 */ /* 0x020fea0003c00000 */
[----:B------:R0:W1:Y:S02]  /*1eda0*/  SHFL.IDX P6, R14, R13, R12, R11 ;  /* 0x0000000c0d0e7389 */ /* 0x00006400000c000b */
[----:B01---5:R-:W-:Y:S01]  /*1edb0*/  ENDCOLLECTIVE ;  /* 0x000000000000791b */ /* 0x023fe20003800000 */
.L_x_10634:
[----:B------:R-:W-:Y:S05]  /*1edc0*/  BSYNC B0 ;  /* 0x0000000000007941 */ /* 0x000fea0003800000 */
.L_x_10633:
[----:B------:R1:W-:Y:S01]  /*1edd0*/  STL [R1+0x78], R14 ;  /* 0x0000780e01007387 */ /* 0x0003e20000100800 */
[----:B------:R-:W-:Y:S05]  /*1ede0*/  BRA `(.L_x_10635) ;  /* 0xfffffe8000707947 */ /* 0x000fea000383ffff */
.L_x_10403:
[----:B------:R-:W-:Y:S01]  /*1edf0*/  BSSY B1, `(.L_x_10636) ;  /* 0x0000008000017945 */ /* 0x000fe20003800000 */
[----:B------:R-:W-:Y:S01]  /*1ee00*/  IMAD.MOV.U32 R13, RZ, RZ, R25 ;  /* 0x000000ffff0d7224 */ /* 0x000fe200078e0019 */
[----:B------:R-:W-:Y:S01]  /*1ee10*/  MOV R15, 0xffffffff ;  /* 0xffffffff000f7802 */ /* 0x000fe20000000f00 */
[----:B------:R-:W-:Y:S02]  /*1ee20*/  IMAD.MOV.U32 R12, RZ, RZ, RZ ;  /* 0x000000ffff0c7224 */ /* 0x000fe400078e00ff */
[----:B------:R-:W-:-:S07]  /*1ee30*/  IMAD.MOV.U32 R11, RZ, RZ, 0x1e1f ;  /* 0x00001e1fff0b7424 */ /* 0x000fce00078e00ff */
[----:B-1----:R-:W-:Y:S05]  /*1ee40*/  WARPSYNC.COLLECTIVE R15, `(.L_x_10637) ;  /* 0x000000000f087348 */ /* 0x002fea0003c00000 */
[----:B-1----:R0:W1:Y:S02]  /*1ee50*/  SHFL.IDX P6, R14, R13, R12, R11 ;  /* 0x0000000c0d0e7389 */ /* 0x00206400000c000b */
[----:B01----:R-:W-:Y:S01]  /*1ee60*/  ENDCOLLECTIVE ;  /* 0x000000000000791b */ /* 0x003fe20003800000 */
.L_x_10637:
[----:B------:R-:W-:Y:S05]  /*1ee70*/  BSYNC B1 ;  /* 0x0000000000017941 */ /* 0x000fea0003800000 */
.L_x_10636:
[----:B------:R-:W-:Y:S02]  /*1ee80*/  IMAD.MOV.U32 R13, RZ, RZ, R24 ;  /* 0x000000ffff0d7224 */ /* 0x000fe400078e0018 */
[----:B------:R-:W-:Y:S02]  /*1ee90*/  IMAD.MOV.U32 R12, RZ, RZ, RZ ;  /* 0x000000ffff0c7224 */ /* 0x000fe400078e00ff */
[----:B------:R-:W-:Y:S02]  /*1eea0*/  IMAD.MOV.U32 R11, RZ, RZ, 0x1e1f ;  /* 0x00001e1fff0b7424 */ /* 0x000fe400078e00ff */
[----:B------:R-:W-:Y:S02]  /*1eeb0*/  IMAD.MOV.U32 R15, RZ, RZ, -0x1 ;  /* 0xffffffffff0f7424 */ /* 0x000fe400078e00ff */
[----:B------:R-:W-:-:S07]  /*1eec0*/  IMAD.MOV.U32 R3, RZ, RZ, R14 ;  /* 0x000000ffff037224 */ /* 0x000fce00078e000e */
[----:B------:R-:W-:Y:S05]  /*1eed0*/  WARPSYNC.COLLECTIVE R15, `(.L_x_10638) ;  /* 0x000000000f087348 */ /* 0x000fea0003c00000 */
[----:B------:R0:W1:Y:S02]  /*1eee0*/  SHFL.IDX P6, R14, R13, R12, R11 ;  /* 0x0000000c0d0e7389 */ /* 0x00006400000c000b */
[----:B01----:R-:W-:Y:S01]  /*1eef0*/  ENDCOLLECTIVE ;  /* 0x000000000000791b */ /* 0x003fe20003800000 */
.L_x_10638:
[----:B------:R-:W-:Y:S02]  /*1ef00*/  IMAD.MOV.U32 R13, RZ, RZ, R27 ;  /* 0x000000ffff0d7224 */ /* 0x000fe400078e001b */
[----:B------:R-:W-:-:S07]  /*1ef10*/  IMAD.MOV.U32 R0, RZ, RZ, R14 ;  /* 0x000000ffff007224 */ /* 0x000fce00078e000e */
[----:B------:R-:W-:Y:S05]  /*1ef20*/  WARPSYNC.COLLECTIVE R15, `(.L_x_10639) ;  /* 0x000000000f087348 */ /* 0x000fea0003c00000 */
[----:B------:R0:W1:Y:S02]  /*1ef30*/  SHFL.IDX P6, R14, R13, R12, R11 ;  /* 0x0000000c0d0e7389 */ /* 0x00006400000c000b */
[----:B01----:R-:W-:Y:S01]  /*1ef40*/  ENDCOLLECTIVE ;  /* 0x000000000000791b */ /* 0x003fe20003800000 */
.L_x_10639:
[----:B------:R-:W-:Y:S02]  /*1ef50*/  IMAD.MOV.U32 R13, RZ, RZ, R26 ;  /* 0x000000ffff0d7224 */ /* 0x000fe400078e001a */
[----:B------:R-:W-:-:S07]  /*1ef60*/  IMAD.MOV.U32 R5, RZ, RZ, R14 ;  /* 0x000000ffff057224 */ /* 0x000fce00078e000e */
[----:B------:R-:W-:Y:S05]  /*1ef70*/  WARPSYNC.COLLECTIVE R15, `(.L_x_10640) ;  /* 0x000000000f087348 */ /* 0x000fea0003c00000 */
[----:B------:R0:W1:Y:S02]  /*1ef80*/  SHFL.IDX P6, R14, R13, R12, R11 ;  /* 0x0000000c0d0e7389 */ /* 0x00006400000c000b */
[----:B01----:R-:W-:Y:S01]  /*1ef90*/  ENDCOLLECTIVE ;  /* 0x000000000000791b */ /* 0x003fe20003800000 */
.L_x_10640:
[----:B------:R-:W-:Y:S01]  /*1efa0*/  IMAD.MOV.U32 R4, RZ, RZ, R14 ;  /* 0x000000ffff047224 */ /* 0x000fe200078e000e */
[----:B------:R-:W-:Y:S06]  /*1efb0*/  BRA `(.L_x_10641) ;  /* 0xfffffe8400787947 */ /* 0x000fec000383ffff */
.L_x_10407:
[----:B0-----:R0:W1:Y:S02]  /*1efc0*/  SYNCS.PHASECHK.TRANS64.TRYWAIT P1, [R16+URZ+0x31c00], R3 ;  /* 0x031c0003100075a7 */ /* 0x001064000802017f */
[----:B-1----:R-:W-:Y:S05]  /*1efd0*/  @!P1 NANOSLEEP.SYNCS 0x989680 ;  /* 0x009896800000995d */ /* 0x002fea0003900000 */
[----:B------:R-:W1:Y:S02]  /*1efe0*/  @!P1 SYNCS.PHASECHK.TRANS64 P1, [R16+URZ+0x31c00], R3 ;  /* 0x031c0003100095a7 */ /* 0x000e64000802007f */
[----:B-1----:R-:W-:Y:S05]  /*1eff0*/  @!P1 BRA `(.L_x_10407) ;  /* 0xfffffffc00f09947 */ /* 0x002fea000383ffff */
[----:B------:R-:W-:Y:S05]  /*1f000*/  BRA `(.L_x_10642) ;  /* 0xfffffe8c00987947 */ /* 0x000fea000383ffff */
.L_x_10419:
[----:B------:R-:W-:Y:S01]  /*1f010*/  BSSY B1, `(.L_x_10643) ;  /* 0x0000008000017945 */ /* 0x000fe20003800000 */
[----:B------:R-:W-:Y:S02]  /*1f020*/  IMAD.MOV.U32 R13, RZ, RZ, R25 ;  /* 0x000000ffff0d7224 */ /* 0x000fe400078e0019 */
[----:B------:R-:W-:Y:S02]  /*1f030*/  IMAD.MOV.U32 R12, RZ, RZ, RZ ;  /* 0x000000ffff0c7224 */ /* 0x000fe400078e00ff */
[----:B------:R-:W-:Y:S02]  /*1f040*/  IMAD.MOV.U32 R11, RZ, RZ, 0x1e1f ;  /* 0x00001e1fff0b7424 */ /* 0x000fe400078e00ff */
[----:B------:R-:W-:-:S07]  /*1f050*/  IMAD.MOV.U32 R15, RZ, RZ, -0x1 ;  /* 0xffffffffff0f7424 */ /* 0x000fce00078e00ff */
[----:B-1----:R-:W-:Y:S05]  /*1f060*/  WARPSYNC.COLLECTIVE R15, `(.L_x_10644) ;  /* 0x000000000f087348 */ /* 0x002fea0003c00000 */
[----:B-1----:R0:W1:Y:S02]  /*1f070*/  SHFL.IDX P6, R14, R13, R12, R11 ;  /* 0x0000000c0d0e7389 */ /* 0x00206400000c000b */
[----:B01----:R-:W-:Y:S01]  /*1f080*/  ENDCOLLECTIVE ;  /* 0x000000000000791b */ /* 0x003fe20003800000 */
.L_x_10644:
[----:B------:R-:W-:Y:S05]  /*1f090*/  BSYNC B1 ;  /* 0x0000000000017941 */ /* 0x000fea0003800000 */
.L_x_10643:
[----:B------:R-:W-:Y:S01]  /*1f0a0*/  IMAD.MOV.U32 R13, RZ, RZ, R24 ;  /* 0x000000ffff0d7224 */ /* 0x000fe200078e0018 */
[----:B------:R-:W-:Y:S01]  /*1f0b0*/  MOV R11, 0x1e1f ;  /* 0x00001e1f000b7802 */ /* 0x000fe20000000f00 */
[----:B------:R-:W-:Y:S02]  /*1f0c0*/  IMAD.MOV.U32 R12, RZ, RZ, RZ ;  /* 0x000000ffff0c7224 */ /* 0x000fe400078e00ff */
[----:B------:R-:W-:Y:S02]  /*1f0d0*/  IMAD.MOV.U32 R15, RZ, RZ, -0x1 ;  /* 0xffffffffff0f7424 */ /* 0x000fe400078e00ff */
[----:B------:R-:W-:-:S07]  /*1f0e0*/  IMAD.MOV.U32 R3, RZ, RZ, R14 ;  /* 0x000000ffff037224 */ /* 0x000fce00078e000e */
[----:B------:R-:W-:Y:S05]  /*1f0f0*/  WARPSYNC.COLLECTIVE R15, `(.L_x_10645) ;  /* 0x000000000f087348 */ /* 0x000fea0003c00000 */
[----:B------:R0:W1:Y:S02]  /*1f100*/  SHFL.IDX P6, R14, R13, R12, R11 ;  /* 0x0000000c0d0e7389 */ /* 0x00006400000c000b */
[----:B01----:R-:W-:Y:S01]  /*1f110*/  ENDCOLLECTIVE ;  /* 0x000000000000791b */ /* 0x003fe20003800000 */
.L_x_10645:
[----:B------:R-:W-:Y:S02]  /*1f120*/  IMAD.MOV.U32 R21, RZ, RZ, R3 ;  /* 0x000000ffff157224 */ /* 0x000fe400078e0003 */
[----:B------:R-:W-:Y:S02]  /*1f130*/  IMAD.MOV.U32 R13, RZ, RZ, R27 ;  /* 0x000000ffff0d7224 */ /* 0x000fe400078e001b */
[----:B------:R-:W-:-:S07]  /*1f140*/  IMAD.MOV.U32 R0, RZ, RZ, R14 ;  /* 0x000000ffff007224 */ /* 0x000fce00078e000e */
[----:B------:R-:W-:Y:S05]  /*1f150*/  WARPSYNC.COLLECTIVE R15, `(.L_x_10646) ;  /* 0x000000000f087348 */ /* 0x000fea0003c00000 */
[----:B------:R0:W1:Y:S02]  /*1f160*/  SHFL.IDX P6, R14, R13, R12, R11 ;  /* 0x0000000c0d0e7389 */ /* 0x00006400000c000b */
[----:B01----:R-:W-:Y:S01]  /*1f170*/  ENDCOLLECTIVE ;  /* 0x000000000000791b */ /* 0x003fe20003800000 */
.L_x_10646:
[----:B------:R-:W-:Y:S02]  /*1f180*/  IMAD.MOV.U32 R20, RZ, RZ, R0 ;  /* 0x000000ffff147224 */ /* 0x000fe400078e0000 */
[----:B------:R-:W-:Y:S02]  /*1f190*/  IMAD.MOV.U32 R13, RZ, RZ, R26 ;  /* 0x000000ffff0d7224 */ /* 0x000fe400078e001a */
[----:B------:R-:W-:-:S07]  /*1f1a0*/  IMAD.MOV.U32 R5, RZ, RZ, R14 ;  /* 0x000000ffff057224 */ /* 0x000fce00078e000e */
[----:B------:R-:W-:Y:S05]  /*1f1b0*/  WARPSYNC.COLLECTIVE R15, `(.L_x_10647) ;  /* 0x000000000f087348 */ /* 0x000fea0003c00000 */
[----:B------:R0:W1:Y:S02]  /*1f1c0*/  SHFL.IDX P6, R14, R13, R12, R11 ;  /* 0x0000000c0d0e7389 */ /* 0x00006400000c000b */
[----:B01----:R-:W-:Y:S01]  /*1f1d0*/  ENDCOLLECTIVE ;  /* 0x000000000000791b */ /* 0x003fe20003800000 */
.L_x_10647:
[----:B------:R-:W-:Y:S05]  /*1f1e0*/  BRA `(.L_x_10648) ;  /* 0xfffffe9c00cc7947 */ /* 0x000fea000383ffff */
.L_x_10423:
[----:B0-----:R0:W1:Y:S02]  /*1f1f0*/  SYNCS.PHASECHK.TRANS64.TRYWAIT P1, [R16+URZ+0x31c00], R3 ;  /* 0x031c0003100075a7 */ /* 0x001064000802017f */
[----:B-1----:R-:W-:Y:S05]  /*1f200*/  @!P1 NANOSLEEP.SYNCS 0x989680 ;  /* 0x009896800000995d */ /* 0x002fea0003900000 */
[----:B------:R-:W1:Y:S02]  /*1f210*/  @!P1 SYNCS.PHASECHK.TRANS64 P1, [R16+URZ+0x31c00], R3 ;  /* 0x031c0003100095a7 */ /* 0x000e64000802007f */
[----:B-1----:R-:W-:Y:S05]  /*1f220*/  @!P1 BRA `(.L_x_10423) ;  /* 0xfffffffc00f09947 */ /* 0x002fea000383ffff */
[----:B------:R-:W-:Y:S05]  /*1f230*/  BRA `(.L_x_10649) ;  /* 0xfffffea400647947 */ /* 0x000fea000383ffff */
.L_x_10431:
[----:B--2---:R2:W4:Y:S02]  /*1f240*/  SYNCS.PHASECHK.TRANS64.TRYWAIT P1, [R0+URZ+0x31c30], R5 ;  /* 0x031c3005000075a7 */ /* 0x004524000802017f */
[----:B----4-:R-:W-:Y:S05]  /*1f250*/  @!P1 NANOSLEEP.SYNCS 0x989680 ;  /* 0x009896800000995d */ /* 0x010fea0003900000 */
[----:B------:R-:W4:Y:S02]  /*1f260*/  @!P1 SYNCS.PHASECHK.TRANS64 P1, [R0+URZ+0x31c30], R5 ;  /* 0x031c3005000095a7 */ /* 0x000f24000802007f */
[----:B----4-:R-:W-:Y:S05]  /*1f270*/  @!P1 BRA `(.L_x_10431) ;  /* 0xfffffffc00f09947 */ /* 0x010fea000383ffff */
[----:B------:R-:W-:Y:S05]  /*1f280*/  BRA `(.L_x_10430) ;  /* 0xfffffeb800a87947 */ /* 0x000fea000383ffff */
.L_x_10437:
[----:B-1----:R1:W2:Y:S02]  /*1f290*/  SYNCS.PHASECHK.TRANS64.TRYWAIT P3, [R14+URZ+0x31c30], R15 ;  /* 0x031c300f0e0075a7 */ /* 0x0022a4000806017f */
[----:B--2---:R-:W-:Y:S05]  /*1f2a0*/  @!P3 NANOSLEEP.SYNCS 0x989680 ;  /* 0x009896800000b95d */ /* 0x004fea0003900000 */
[----:B------:R-:W2:Y:S02]  /*1f2b0*/  @!P3 SYNCS.PHASECHK.TRANS64 P3, [R14+URZ+0x31c30], R15 ;  /* 0x031c300f0e00b5a7 */ /* 0x000ea4000806007f */
[----:B--2---:R-:W-:Y:S05]  /*1f2c0*/  @!P3 BRA `(.L_x_10437) ;  /* 0xfffffffc00f0b947 */ /* 0x004fea000383ffff */
[----:B------:R-:W-:Y:S05]  /*1f2d0*/  BRA `(.L_x_10436) ;  /* 0xffffff0400887947 */ /* 0x000fea000383ffff */
.L_x_10441:
[----:B-1----:R1:W2:Y:S02]  /*1f2e0*/  SYNCS.PHASECHK.TRANS64.TRYWAIT P2, [R15+URZ+0x31c50], R14 ;  /* 0x031c500e0f0075a7 */ /* 0x0022a4000804017f */
[----:B--2---:R-:W-:Y:S05]  /*1f2f0*/  @!P2 NANOSLEEP.SYNCS 0x989680 ;  /* 0x009896800000a95d */ /* 0x004fea0003900000 */
[----:B------:R-:W2:Y:S02]  /*1f300*/  @!P2 SYNCS.PHASECHK.TRANS64 P2, [R15+URZ+0x31c50], R14 ;  /* 0x031c500e0f00a5a7 */ /* 0x000ea4000804007f */
[----:B--2---:R-:W-:Y:S05]  /*1f310*/  @!P2 BRA `(.L_x_10441) ;  /* 0xfffffffc00f0a947 */ /* 0x004fea000383ffff */
[----:B------:R-:W-:Y:S05]  /*1f320*/  BRA `(.L_x_10438) ;  /* 0xffffff2c00047947 */ /* 0x000fea000383ffff */
.L_x_10446:
[----:B-1----:R1:W2:Y:S02]  /*1f330*/  SYNCS.PHASECHK.TRANS64.TRYWAIT P0, [R0+URZ+0x31c50], R3 ;  /* 0x031c5003000075a7 */ /* 0x0022a4000800017f */
[----:B--2---:R-:W-:Y:S05]  /*1f340*/  @!P0 NANOSLEEP.SYNCS 0x989680 ;  /* 0x009896800000895d */ /* 0x004fea0003900000 */
[----:B------:R-:W2:Y:S02]  /*1f350*/  @!P0 SYNCS.PHASECHK.TRANS64 P0, [R0+URZ+0x31c50], R3 ;  /* 0x031c5003000085a7 */ /* 0x000ea4000800007f */
[----:B--2---:R-:W-:Y:S05]  /*1f360*/  @!P0 BRA `(.L_x_10446) ;  /* 0xfffffffc00f08947 */ /* 0x004fea000383ffff */
[----:B------:R-:W-:Y:S05]  /*1f370*/  BRA `(.L_x_10445) ;  /* 0xffffff58002c7947 */ /* 0x000fea000383ffff */
.L_x_10456:
[----:B------:R-:W-:Y:S02]  /*1f380*/  IMAD.MOV.U32 R13, RZ, RZ, R2 ;  /* 0x000000ffff0d7224 */ /* 0x000fe400078e0002 */
[----:B------:R-:W-:Y:S02]  /*1f390*/  IMAD.MOV.U32 R12, RZ, RZ, RZ ;  /* 0x000000ffff0c7224 */ /* 0x000fe400078e00ff */
[----:B------:R-:W-:Y:S02]  /*1f3a0*/  IMAD.MOV.U32 R11, RZ, RZ, 0x1c1f ;  /* 0x00001c1fff0b7424 */ /* 0x000fe400078e00ff */
[----:B------:R-:W-:-:S07]  /*1f3b0*/  IMAD.MOV.U32 R15, RZ, RZ, -0x1 ;  /* 0xffffffffff0f7424 */ /* 0x000fce00078e00ff */
[----:B------:R-:W-:Y:S05]  /*1f3c0*/  WARPSYNC.COLLECTIVE R15, `(.L_x_10650) ;  /* 0x000000000f087348 */ /* 0x000fea0003c00000 */
[----:B------:R0:W1:Y:S02]  /*1f3d0*/  SHFL.IDX P6, R14, R13, R12, R11 ;  /* 0x0000000c0d0e7389 */ /* 0x00006400000c000b */
[----:B01----:R-:W-:Y:S01]  /*1f3e0*/  ENDCOLLECTIVE ;  /* 0x000000000000791b */ /* 0x003fe20003800000 */
.L_x_10650:
[----:B------:R-:W-:Y:S02]  /*1f3f0*/  IMAD.MOV.U32 R13, RZ, RZ, R0 ;  /* 0x000000ffff0d7224 */ /* 0x000fe400078e0000 */
[----:B------:R-:W-:-:S07]  /*1f400*/  IMAD.MOV.U32 R3, RZ, RZ, R14 ;  /* 0x000000ffff037224 */ /* 0x000fce00078e000e */
[----:B------:R-:W-:Y:S05]  /*1f410*/  WARPSYNC.COLLECTIVE R15, `(.L_x_10651) ;  /* 0x000000000f087348 */ /* 0x000fea0003c00000 */
[----:B------:R0:W1:Y:S02]  /*1f420*/  SHFL.IDX P6, R14, R13, R12, R11 ;  /* 0x0000000c0d0e7389 */ /* 0x00006400000c000b */
[----:B01----:R-:W-:Y:S01]  /*1f430*/  ENDCOLLECTIVE ;  /* 0x000000000000791b */ /* 0x003fe20003800000 */
.L_x_10651:
[----:B------:R-:W-:Y:S05]  /*1f440*/  BRA `(.L_x_10652) ;  /* 0xffffff7c00607947 */ /* 0x000fea000383ffff */
.L_x_10459:
[----:B------:R-:W-:Y:S01]  /*1f450*/  BSSY B1, `(.L_x_10653) ;  /* 0x0000008000017945 */ /* 0x000fe20003800000 */
[----:B------:R-:W-:Y:S02]  /*1f460*/  IMAD.MOV.U32 R13, RZ, RZ, R2 ;  /* 0x000000ffff0d7224 */ /* 0x000fe400078e0002 */
[----:B------:R-:W-:Y:S02]  /*1f470*/  IMAD.MOV.U32 R12, RZ, RZ, 0x1 ;  /* 0x00000001ff0c7424 */ /* 0x000fe400078e00ff */
[----:B---3--:R-:W-:Y:S02]  /*1f480*/  IMAD.MOV.U32 R11, RZ, RZ, 0x1c1f ;  /* 0x00001c1fff0b7424 */ /* 0x008fe400078e00ff */
[----:B------:R-:W-:-:S07]  /*1f490*/  IMAD.MOV.U32 R15, RZ, RZ, -0x1 ;  /* 0xffffffffff0f7424 */ /* 0x000fce00078e00ff */
[----:B012---:R-:W-:Y:S05]  /*1f4a0*/  WARPSYNC.COLLECTIVE R15, `(.L_x_10654) ;  /* 0x000000000f087348 */ /* 0x007fea0003c00000 */
[----:B--2---:R2:W3:Y:S02]  /*1f4b0*/  SHFL.IDX P6, R14, R13, R12, R11 ;  /* 0x0000000c0d0e7389 */ /* 0x0044e400000c000b */
[----:B0123--:R-:W-:Y:S01]  /*1f4c0*/  ENDCOLLECTIVE ;  /* 0x000000000000791b */ /* 0x00ffe20003800000 */
.L_x_10654:
[----:B------:R-:W-:Y:S05]  /*1f4d0*/  BSYNC B1 ;  /* 0x0000000000017941 */ /* 0x000fea0003800000 */
.L_x_10653:
        /* <DEDUP_REMOVED lines=8> */
.L_x_10655:
[----:B------:R-:W-:Y:S05]  /*1f560*/  BRA `(.L_x_10656) ;  /* 0xffffff7c00747947 */ /* 0x000fea000383ffff */
.L_x_10476:
[----:B------:R-:W0:Y:S01]  /*1f570*/  S2R R8, SR_TID.X ;  /* 0x0000000000087919 */ /* 0x000e220000002100 */
[----:B------:R-:W-:Y:S01]  /*1f580*/  BSSY B1, `(.L_x_10657) ;  /* 0x000000a000017945 */ /* 0x000fe20003800000 */
[----:B------:R-:W-:Y:S02]  /*1f590*/  IMAD.MOV.U32 R12, RZ, RZ, RZ ;  /* 0x000000ffff0c7224 */ /* 0x000fe400078e00ff */
[----:B-1----:R-:W-:Y:S02]  /*1f5a0*/  IMAD.MOV.U32 R11, RZ, RZ, 0x1f ;  /* 0x0000001fff0b7424 */ /* 0x002fe400078e00ff */
[----:B------:R-:W-:Y:S01]  /*1f5b0*/  IMAD.MOV.U32 R15, RZ, RZ, -0x1 ;  /* 0xffffffffff0f7424 */ /* 0x000fe200078e00ff */
[----:B0-----:R-:W-:-:S04]  /*1f5c0*/  SHF.R.U32.HI R8, RZ, 0x5, R8 ;  /* 0x00000005ff087819 */ /* 0x001fc80000011608 */
[----:B------:R-:W-:-:S05]  /*1f5d0*/  LOP3.LUT R8, R8, 0x3, RZ, 0xc0, !PT ;  /* 0x0000000308087812 */ /* 0x000fca00078ec0ff */
[----:B------:R-:W-:-:S07]  /*1f5e0*/  IMAD.MOV.U32 R13, RZ, RZ, R8 ;  /* 0x000000ffff0d7224 */ /* 0x000fce00078e0008 */
[----:B------:R-:W-:Y:S05]  /*1f5f0*/  WARPSYNC.COLLECTIVE R15, `(.L_x_10658) ;  /* 0x000000000f087348 */ /* 0x000fea0003c00000 */
[----:B------:R0:W1:Y:S02]  /*1f600*/  SHFL.IDX P6, R14, R13, R12, R11 ;  /* 0x0000000c0d0e7389 */ /* 0x00006400000c000b */
[----:B01----:R-:W-:Y:S01]  /*1f610*/  ENDCOLLECTIVE ;  /* 0x000000000000791b */ /* 0x003fe20003800000 */
.L_x_10658:
[----:B------:R-:W-:Y:S05]  /*1f620*/  BSYNC B1 ;  /* 0x0000000000017941 */ /* 0x000fea0003800000 */
.L_x_10657:
[----:B------:R-:W-:Y:S05]  /*1f630*/  BRA `(.L_x_10659) ;  /* 0xffffff9000647947 */ /* 0x000fea000383ffff */
.L_x_10478:
[----:B------:R-:W-:Y:S01]  /*1f640*/  BSSY B1, `(.L_x_10660) ;  /* 0x0000006000017945 */ /* 0x000fe20003800000 */
[----:B------:R-:W-:-:S07]  /*1f650*/  IMAD.MOV.U32 R15, RZ, RZ, -0x1 ;  /* 0xffffffffff0f7424 */ /* 0x000fce00078e00ff */
[----:B01----:R-:W-:Y:S05]  /*1f660*/  WARPSYNC.COLLECTIVE R15, `(.L_x_10661) ;  /* 0x000000000f0c7348 */ /* 0x003fea0003c00000 */
[----:B------:R-:W-:Y:S02]  /*1f670*/  ELECT P6, UR62, PT ;  /* 0x00000000003e782f */ /* 0x000fe400038c0000 */
[----:B------:R-:W-:Y:S01]  /*1f680*/  MOV R14, UR62 ;  /* 0x0000003e000e7c02 */ /* 0x000fe20008000f00 */
[----:B01----:R-:W-:Y:S10]  /*1f690*/  ENDCOLLECTIVE ;  /* 0x000000000000791b */ /* 0x003ff40003800000 */
.L_x_10661:
[----:B------:R-:W-:Y:S05]  /*1f6a0*/  BSYNC B1 ;  /* 0x0000000000017941 */ /* 0x000fea0003800000 */
.L_x_10660:
[----:B------:R-:W-:Y:S01]  /*1f6b0*/  PLOP3.LUT P2, PT, P6, PT, PT, 0x80, 0x0 ;  /* 0x000000000000781c */ /* 0x000fe2000374f070 */
[----:B------:R-:W-:-:S12]  /*1f6c0*/  BRA `(.L_x_10477) ;  /* 0xffffff9000587947 */ /* 0x000fd8000383ffff */
.L_x_10480:
[----:B0-----:R0:W2:Y:S02]  /*1f6d0*/  SYNCS.PHASECHK.TRANS64.TRYWAIT P0, [R22+URZ+0x31c20], R5 ;  /* 0x031c2005160075a7 */ /* 0x0010a4000800017f */
[----:B--2---:R-:W-:Y:S05]  /*1f6e0*/  @!P0 NANOSLEEP.SYNCS 0x989680 ;  /* 0x009896800000895d */ /* 0x004fea0003900000 */
[----:B------:R-:W2:Y:S02]  /*1f6f0*/  @!P0 SYNCS.PHASECHK.TRANS64 P0, [R22+URZ+0x31c20], R5 ;  /* 0x031c2005160085a7 */ /* 0x000ea4000800007f */
[----:B--2---:R-:W-:Y:S05]  /*1f700*/  @!P0 BRA `(.L_x_10480) ;  /* 0xfffffffc00f08947 */ /* 0x004fea000383ffff */
[----:B------:R-:W-:Y:S05]  /*1f710*/  BRA `(.L_x_10662) ;  /* 0xffffff9000687947 */ /* 0x000fea000383ffff */
.L_x_10484:
[----:B--2---:R2:W3:Y:S02]  /*1f720*/  SYNCS.PHASECHK.TRANS64.TRYWAIT P0, [R8+URZ+0x31ca0], R10 ;  /* 0x031ca00a080075a7 */ /* 0x0044e4000800017f */
[----:B---3--:R-:W-:Y:S05]  /*1f730*/  @!P0 NANOSLEEP.SYNCS 0x989680 ;  /* 0x009896800000895d */ /* 0x008fea0003900000 */
[----:B------:R-:W3:Y:S02]  /*1f740*/  @!P0 SYNCS.PHASECHK.TRANS64 P0, [R8+URZ+0x31ca0], R10 ;  /* 0x031ca00a080085a7 */ /* 0x000ee4000800007f */
[----:B---3--:R-:W-:Y:S05]  /*1f750*/  @!P0 BRA `(.L_x_10484) ;  /* 0xfffffffc00f08947 */ /* 0x008fea000383ffff */
[----:B------:R-:W-:Y:S05]  /*1f760*/  BRA `(.L_x_10663) ;  /* 0xffffff9000847947 */ /* 0x000fea000383ffff */
.L_x_10491:
[----:B0-----:R0:W3:Y:S02]  /*1f770*/  SYNCS.PHASECHK.TRANS64.TRYWAIT P0, [R8+URZ+0x31cc0], R10 ;  /* 0x031cc00a080075a7 */ /* 0x0010e4000800017f */
[----:B---3--:R-:W-:Y:S05]  /*1f780*/  @!P0 NANOSLEEP.SYNCS 0x989680 ;  /* 0x009896800000895d */ /* 0x008fea0003900000 */
[----:B------:R-:W3:Y:S02]  /*1f790*/  @!P0 SYNCS.PHASECHK.TRANS64 P0, [R8+URZ+0x31cc0], R10 ;  /* 0x031cc00a080085a7 */ /* 0x000ee4000800007f */
[----:B---3--:R-:W-:Y:S05]  /*1f7a0*/  @!P0 BRA `(.L_x_10491) ;  /* 0xfffffffc00f08947 */ /* 0x008fea000383ffff */
[----:B------:R-:W-:Y:S05]  /*1f7b0*/  BRA `(.L_x_10664) ;  /* 0xffffff94007c7947 */ /* 0x000fea000383ffff */
.L_x_10500:
[----:B0-----:R0:W2:Y:S02]  /*1f7c0*/  SYNCS.PHASECHK.TRANS64.TRYWAIT P0, [R8+URZ+0x31ca0], R7 ;  /* 0x031ca007080075a7 */ /* 0x0010a4000800017f */
[----:B--2---:R-:W-:Y:S05]  /*1f7d0*/  @!P0 NANOSLEEP.SYNCS 0x989680 ;  /* 0x009896800000895d */ /* 0x004fea0003900000 */
[----:B------:R-:W2:Y:S02]  /*1f7e0*/  @!P0 SYNCS.PHASECHK.TRANS64 P0, [R8+URZ+0x31ca0], R7 ;  /* 0x031ca007080085a7 */ /* 0x000ea4000800007f */
[----:B--2---:R-:W-:Y:S05]  /*1f7f0*/  @!P0 BRA `(.L_x_10500) ;  /* 0xfffffffc00f08947 */ /* 0x004fea000383ffff */
[----:B------:R-:W-:Y:S05]  /*1f800*/  BRA `(.L_x_10665) ;  /* 0xffffff9800b87947 */ /* 0x000fea000383ffff */
.L_x_10507:
[----:B--2---:R2:W3:Y:S02]  /*1f810*/  SYNCS.PHASECHK.TRANS64.TRYWAIT P0, [R8+URZ+0x31cc0], R7 ;  /* 0x031cc007080075a7 */ /* 0x0044e4000800017f */
[----:B---3--:R-:W-:Y:S05]  /*1f820*/  @!P0 NANOSLEEP.SYNCS 0x989680 ;  /* 0x009896800000895d */ /* 0x008fea0003900000 */
[----:B------:R-:W3:Y:S02]  /*1f830*/  @!P0 SYNCS.PHASECHK.TRANS64 P0, [R8+URZ+0x31cc0], R7 ;  /* 0x031cc007080085a7 */ /* 0x000ee4000800007f */
[----:B---3--:R-:W-:Y:S05]  /*1f840*/  @!P0 BRA `(.L_x_10507) ;  /* 0xfffffffc00f08947 */ /* 0x008fea000383ffff */
[----:B------:R-:W-:Y:S05]  /*1f850*/  BRA `(.L_x_10666) ;  /* 0xffffff9c00ac7947 */ /* 0x000fea000383ffff */
.L_x_10522:
[----:B------:R-:W2:Y:S01]  /*1f860*/  S2R R20, SR_TID.X ;  /* 0x0000000000147919 */ /* 0x000ea20000002100 */
[----:B------:R-:W-:Y:S01]  /*1f870*/  BSSY B0, `(.L_x_10667) ;  /* 0x000000a000007945 */ /* 0x000fe20003800000 */
[----:B------:R-:W-:Y:S02]  /*1f880*/  IMAD.MOV.U32 R12, RZ, RZ, RZ ;  /* 0x000000ffff0c7224 */ /* 0x000fe400078e00ff */
[----:B-1----:R-:W-:Y:S02]  /*1f890*/  IMAD.MOV.U32 R11, RZ, RZ, 0x1f ;  /* 0x0000001fff0b7424 */ /* 0x002fe400078e00ff */
[----:B------:R-:W-:Y:S01]  /*1f8a0*/  IMAD.MOV.U32 R15, RZ, RZ, -0x1 ;  /* 0xffffffffff0f7424 */ /* 0x000fe200078e00ff */
[----:B--2---:R-:W-:-:S04]  /*1f8b0*/  SHF.R.U32.HI R20, RZ, 0x5, R20 ;  /* 0x00000005ff147819 */ /* 0x004fc80000011614 */
[----:B------:R-:W-:-:S05]  /*1f8c0*/  LOP3.LUT R20, R20, 0x3, RZ, 0xc0, !PT ;  /* 0x0000000314147812 */ /* 0x000fca00078ec0ff */
[----:B------:R-:W-:-:S07]  /*1f8d0*/  IMAD.MOV.U32 R13, RZ, RZ, R20 ;  /* 0x000000ffff0d7224 */ /* 0x000fce00078e0014 */
[----:B0---4-:R-:W-:Y:S05]  /*1f8e0*/  WARPSYNC.COLLECTIVE R15, `(.L_x_10668) ;  /* 0x000000000f087348 */ /* 0x011fea0003c00000 */
[----:B------:R1:W2:Y:S02]  /*1f8f0*/  SHFL.IDX P6, R14, R13, R12, R11 ;  /* 0x0000000c0d0e7389 */ /* 0x0002a400000c000b */
[----:B012-4-:R-:W-:Y:S01]  /*1f900*/  ENDCOLLECTIVE ;  /* 0x000000000000791b */ /* 0x017fe20003800000 */
.L_x_10668:
[----:B------:R-:W-:Y:S05]  /*1f910*/  BSYNC B0 ;  /* 0x0000000000007941 */ /* 0x000fea0003800000 */
.L_x_10667:
[----:B------:R-:W-:Y:S05]  /*1f920*/  BRA `(.L_x_10669) ;  /* 0xffffffa800387947 */ /* 0x000fea000383ffff */
.L_x_10524:
[----:B------:R-:W-:Y:S01]  /*1f930*/  BSSY B0, `(.L_x_10670) ;  /* 0x0000006000007945 */ /* 0x000fe20003800000 */
[----:B------:R-:W-:-:S07]  /*1f940*/  IMAD.MOV.U32 R15, RZ, RZ, -0x1 ;  /* 0xffffffffff0f7424 */ /* 0x000fce00078e00ff */
[----:B012-4-:R-:W-:Y:S05]  /*1f950*/  WARPSYNC.COLLECTIVE R15, `(.L_x_10671) ;  /* 0x000000000f0c7348 */ /* 0x017fea0003c00000 */
[----:B------:R-:W-:Y:S02]  /*1f960*/  ELECT P6, UR62, PT ;  /* 0x00000000003e782f */ /* 0x000fe400038c0000 */
[----:B------:R-:W-:Y:S01]  /*1f970*/  MOV R14, UR62 ;  /* 0x0000003e000e7c02 */ /* 0x000fe20008000f00 */
[----:B012-4-:R-:W-:Y:S10]  /*1f980*/  ENDCOLLECTIVE ;  /* 0x000000000000791b */ /* 0x017ff40003800000 */
.L_x_10671:
[----:B------:R-:W-:Y:S05]  /*1f990*/  BSYNC B0 ;  /* 0x0000000000007941 */ /* 0x000fea0003800000 */
.L_x_10670:
[----:B------:R-:W-:Y:S05]  /*1f9a0*/  BRA `(.L_x_10672) ;  /* 0xffffffa800407947 */ /* 0x000fea000383ffff */
.L_x_10526:
[----:B--2---:R2:W3:Y:S02]  /*1f9b0*/  SYNCS.PHASECHK.TRANS64.TRYWAIT P0, [R0+URZ+0x31c40], R2 ;  /* 0x031c4002000075a7 */ /* 0x0044e4000800017f */
[----:B---3--:R-:W-:Y:S05]  /*1f9c0*/  @!P0 NANOSLEEP.SYNCS 0x989680 ;  /* 0x009896800000895d */ /* 0x008fea0003900000 */
[----:B------:R-:W3:Y:S02]  /*1f9d0*/  @!P0 SYNCS.PHASECHK.TRANS64 P0, [R0+URZ+0x31c40], R2 ;  /* 0x031c4002000085a7 */ /* 0x000ee4000800007f */
[----:B---3--:R-:W-:Y:S05]  /*1f9e0*/  @!P0 BRA `(.L_x_10526) ;  /* 0xfffffffc00f08947 */ /* 0x008fea000383ffff */
[----:B------:R-:W-:Y:S05]  /*1f9f0*/  BRA `(.L_x_10673) ;  /* 0xffffffa800987947 */ /* 0x000fea000383ffff */
.L_x_10530:
[----:B------:R-:W2:Y:S04]  /*1fa00*/  LDL.LU R11, [R1+0x40] ;  /* 0x00004000010b7983 */ /* 0x000ea80000300800 */
[----:B------:R0:W5:Y:S01]  /*1fa10*/  LDL R9, [R1+0x10] ;  /* 0x0000100001097983 */ /* 0x0001620000100800 */
[----:B------:R-:W-:Y:S01]  /*1fa20*/  IMAD.MOV.U32 R13, RZ, RZ, R0 ;  /* 0x000000ffff0d7224 */ /* 0x000fe200078e0000 */
[----:B------:R-:W-:Y:S01]  /*1fa30*/  MOV R15, 0xffffffff ;  /* 0xffffffff000f7802 */ /* 0x000fe20000000f00 */
[----:B------:R-:W-:Y:S02]  /*1fa40*/  IMAD.MOV.U32 R12, RZ, RZ, RZ ;  /* 0x000000ffff0c7224 */ /* 0x000fe400078e00ff */
[----:B------:R-:W-:-:S04]  /*1fa50*/  IMAD R17, R17, 0xc0, R21 ;  /* 0x000000c011117824 */ /* 0x000fc800078e0215 */
[----:B------:R-:W-:Y:S02]  /*1fa60*/  VIADD R5, R17, 0x20 ;  /* 0x0000002011057836 */ /* 0x000fe40000000000 */
[----:B--2---:R-:W-:Y:S02]  /*1fa70*/  IMAD R2, R11, R10, RZ ;  /* 0x0000000a0b027224 */ /* 0x004fe400078e02ff */
[----:B0-----:R-:W-:-:S07]  /*1fa80*/  IMAD.MOV.U32 R11, RZ, RZ, 0x1c1f ;  /* 0x00001c1fff0b7424 */ /* 0x001fce00078e00ff */
[----:B-----5:R-:W-:Y:S05]  /*1fa90*/  WARPSYNC.COLLECTIVE R15, `(.L_x_10674) ;  /* 0x000000000f087348 */ /* 0x020fea0003c00000 */
[----:B------:R0:W1:Y:S02]  /*1faa0*/  SHFL.IDX P6, R14, R13, R12, R11 ;  /* 0x0000000c0d0e7389 */ /* 0x00006400000c000b */
[----:B01---5:R-:W-:Y:S01]  /*1fab0*/  ENDCOLLECTIVE ;  /* 0x000000000000791b */ /* 0x023fe20003800000 */
.L_x_10674:
[----:B------:R-:W-:Y:S02]  /*1fac0*/  IMAD.MOV.U32 R13, RZ, RZ, R4 ;  /* 0x000000ffff0d7224 */ /* 0x000fe400078e0004 */
[----:B------:R-:W-:-:S07]  /*1fad0*/  IMAD.MOV.U32 R6, RZ, RZ, R14 ;  /* 0x000000ffff067224 */ /* 0x000fce00078e000e */
[----:B------:R-:W-:Y:S05]  /*1fae0*/  WARPSYNC.COLLECTIVE R15, `(.L_x_10675) ;  /* 0x000000000f087348 */ /* 0x000fea0003c00000 */
[----:B------:R0:W1:Y:S02]  /*1faf0*/  SHFL.IDX P6, R14, R13, R12, R11 ;  /* 0x0000000c0d0e7389 */ /* 0x00006400000c000b */
[----:B01----:R-:W-:Y:S01]  /*1fb00*/  ENDCOLLECTIVE ;  /* 0x000000000000791b */ /* 0x003fe20003800000 */
.L_x_10675:
[----:B------:R-:W-:Y:S01]  /*1fb10*/  ISETP.GE.AND P2, PT, R17, R2, PT ;  /* 0x000000021100720c */ /* 0x000fe20003f46270 */
[----:B------:R-:W-:Y:S02]  /*1fb20*/  IMAD.MOV.U32 R13, RZ, RZ, R0 ;  /* 0x000000ffff0d7224 */ /* 0x000fe400078e0000 */
[----:B------:R-:W-:Y:S02]  /*1fb30*/  IMAD.MOV.U32 R12, RZ, RZ, 0x1 ;  /* 0x00000001ff0c7424 */ /* 0x000fe400078e00ff */
[----:B------:R-:W-:-:S08]  /*1fb40*/  IMAD.MOV.U32 R7, RZ, RZ, R14 ;  /* 0x000000ffff077224 */ /* 0x000fd000078e000e */
[----:B------:R-:W-:Y:S05]  /*1fb50*/  WARPSYNC.COLLECTIVE R15, `(.L_x_10676) ;  /* 0x000000000f087348 */ /* 0x000fea0003c00000 */
[----:B------:R0:W1:Y:S02]  /*1fb60*/  SHFL.IDX P6, R14, R13, R12, R11 ;  /* 0x0000000c0d0e7389 */ /* 0x00006400000c000b */
[----:B01----:R-:W-:Y:S01]  /*1fb70*/  ENDCOLLECTIVE ;  /* 0x000000000000791b */ /* 0x003fe20003800000 */
.L_x_10676:
[----:B------:R-:W-:-:S05]  /*1fb80*/  @!P2 LEA R7, P4, R20, R7, 0x1 ;  /* 0x000000071407a211 */ /* 0x000fca00078808ff */
[----:B------:R-:W-:-:S05]  /*1fb90*/  @!P2 IMAD.X R6, RZ, RZ, R6, P4 ;  /* 0x000000ffff06a224 */ /* 0x000fca00020e0606 */
[----:B------:R-:W-:-:S04]  /*1fba0*/  @!P2 LOP3.LUT R7, R7, R6, RZ, 0x3c, !PT ;  /* 0x000000060707a212 */ /* 0x000fc800078e3cff */
[----:B------:R-:W-:-:S04]  /*1fbb0*/  @!P2 LOP3.LUT R6, R7, R6, RZ, 0x3c, !PT ;  /* 0x000000060706a212 */ /* 0x000fc800078e3cff */
[----:B------:R-:W-:Y:S01]  /*1fbc0*/  @!P2 LOP3.LUT R7, R7, R6, RZ, 0x3c, !PT ;  /* 0x000000060707a212 */ /* 0x000fe200078e3cff */
[----:B------:R-:W-:-:S04]  /*1fbd0*/  IMAD.MOV.U32 R13, RZ, RZ, R4 ;  /* 0x000000ffff0d7224 */ /* 0x000fc800078e0004 */
        /* <DEDUP_REMOVED lines=10> */
.L_x_10677:
[----:B------:R-:W-:Y:S01]  /*1fc80*/  ISETP.GE.AND P2, PT, R5, R2, PT ;  /* 0x000000020500720c */ /* 0x000fe20003f46270 */
[----:B------:R-:W-:Y:S02]  /*1fc90*/  IMAD.MOV.U32 R13, RZ, RZ, R0 ;  /* 0x000000ffff0d7224 */ /* 0x000fe400078e0000 */
[----:B------:R-:W-:Y:S02]  /*1fca0*/  IMAD.MOV.U32 R12, RZ, RZ, 0x2 ;  /* 0x00000002ff0c7424 */ /* 0x000fe400078e00ff */
[----:B------:R-:W-:-:S08]  /*1fcb0*/  IMAD.MOV.U32 R7, RZ, RZ, R14 ;  /* 0x000000ffff077224 */ /* 0x000fd000078e000e */
[----:B------:R-:W-:Y:S05]  /*1fcc0*/  WARPSYNC.COLLECTIVE R15, `(.L_x_10678) ;  /* 0x000000000f087348 */ /* 0x000fea0003c00000 */
[----:B------:R0:W1:Y:S02]  /*1fcd0*/  SHFL.IDX P6, R14, R13, R12, R11 ;  /* 0x0000000c0d0e7389 */ /* 0x00006400000c000b */
[----:B01----:R-:W-:Y:S01]  /*1fce0*/  ENDCOLLECTIVE ;  /* 0x000000000000791b */ /* 0x003fe20003800000 */
.L_x_10678:
        /* <DEDUP_REMOVED lines=16> */
.L_x_10679:
[----:B------:R-:W-:Y:S02]  /*1fdf0*/  VIADD R5, R17, 0x40 ;  /* 0x0000004011057836 */ /* 0x000fe40000000000 */
[----:B------:R-:W-:Y:S02]  /*1fe00*/  IMAD.MOV.U32 R13, RZ, RZ, R0 ;  /* 0x000000ffff0d7224 */ /* 0x000fe400078e0000 */
[----:B------:R-:W-:Y:S01]  /*1fe10*/  IMAD.MOV.U32 R12, RZ, RZ, 0x3 ;  /* 0x00000003ff0c7424 */ /* 0x000fe200078e00ff */
[----:B------:R-:W-:Y:S01]  /*1fe20*/  ISETP.GE.AND P2, PT, R5, R2, PT ;  /* 0x000000020500720c */ /* 0x000fe20003f46270 */
[----:B------:R-:W-:-:S12]  /*1fe30*/  IMAD.MOV.U32 R7, RZ, RZ, R14 ;  /* 0x000000ffff077224 */ /* 0x000fd800078e000e */
[----:B------:R-:W-:Y:S05]  /*1fe40*/  WARPSYNC.COLLECTIVE R15, `(.L_x_10680) ;  /* 0x000000000f087348 */ /* 0x000fea0003c00000 */
[----:B------:R0:W1:Y:S02]  /*1fe50*/  SHFL.IDX P6, R14, R13, R12, R11 ;  /* 0x0000000c0d0e7389 */ /* 0x00006400000c000b */
[----:B01----:R-:W-:Y:S01]  /*1fe60*/  ENDCOLLECTIVE ;  /* 0x000000000000791b */ /* 0x003fe20003800000 */
.L_x_10680:
[----:B------:R-:W-:-:S04]  /*1fe70*/  @!P2 LEA R7, P4, R20, R7, 0x1 ;  /* 0x000000071407a211 */ /* 0x000fc800078808ff */
[----:B------:R-:W-:Y:S01]  /*1fe80*/  @!P2 IADD3.X R6, RZ, R6, RZ, P4, !PT ;  /* 0x00000006ff06a210 */ /* 0x000fe200027fe4ff */
[----:B------:R-:W-:-:S03]  /*1fe90*/  IMAD.MOV.U32 R13, RZ, RZ, R4 ;  /* 0x000000ffff0d7224 */ /* 0x000fc600078e0004 */
[----:B------:R-:W-:Y:S01]  /*1fea0*/  @!P2 LOP3.LUT R7, R7, R6, RZ, 0x3c, !PT ;  /* 0x000000060707a212 */ /* 0x000fe200078e3cff */
[----:B------:R-:W-:-:S07]  /*1feb0*/  IMAD.MOV.U32 R0, RZ, RZ, R14 ;  /* 0x000000ffff007224 */ /* 0x000fce00078e000e */
[----:B------:R-:W-:Y:S05]  /*1fec0*/  WARPSYNC.COLLECTIVE R15, `(.L_x_10681) ;  /* 0x000000000f087348 */ /* 0x000fea0003c00000 */
[----:B------:R0:W1:Y:S02]  /*1fed0*/  SHFL.IDX P6, R14, R13, R12, R11 ;  /* 0x0000000c0d0e7389 */ /* 0x00006400000c000b */
[----:B01----:R-:W-:Y:S01]  /*1fee0*/  ENDCOLLECTIVE ;  /* 0x000000000000791b */ /* 0x003fe20003800000 */
.L_x_10681:
[----:B------:R-:W-:Y:S01]  /*1fef0*/  @!P2 LOP3.LUT R6, R7, R6, RZ, 0x3c, !PT ;  /* 0x000000060706a212 */ /* 0x000fe200078e3cff */
[----:B------:R-:W-:-:S03]  /*1ff00*/  VIADD R5, R17, 0x60 ;  /* 0x0000006011057836 */ /* 0x000fc60000000000 */
[----:B------:R-:W-:-:S05]  /*1ff10*/  @!P2 LOP3.LUT R7, R7, R6, RZ, 0x3c, !PT ;  /* 0x000000060707a212 */ /* 0x000fca00078e3cff */
[----:B------:R-:W-:Y:S01]  /*1ff20*/  @!PT LDS RZ, [RZ] ;  /* 0x00000000fffff984 */ /* 0x000fe20000000800 */
[----:B------:R-:W-:Y:S01]  /*1ff30*/  @!PT LDS RZ, [RZ] ;  /* 0x00000000fffff984 */ /* 0x000fe20000000800 */
[----:B------:R-:W-:Y:S01]  /*1ff40*/  @!PT LDS RZ, [RZ] ;  /* 0x00000000fffff984 */ /* 0x000fe20000000800 */
[----:B------:R0:W-:Y:S04]  /*1ff50*/  @!P2 LDGSTS.E.BYPASS.LTC128B.128 [R9+0xea00], desc[UR60][R6.64], !P3 ;  /* 0x0ea000000609afae */ /* 0x0001e8000d901d7c */
[----:B------:R0:W-:Y:S01]  /*1ff60*/  @!P2 LDGSTS.E.BYPASS.LTC128B.128 [R9+0x11a00], desc[UR60][R6.64+0x40], !P0 ;  /* 0x11a000400609afae */ /* 0x0001e2000c101d7c */
[----:B------:R-:W-:-:S03]  /*1ff70*/  IMAD.MOV.U32 R13, RZ, RZ, R3 ;  /* 0x000000ffff0d7224 */ /* 0x000fc600078e0003 */
[----:B------:R0:W-:Y:S01]  /*1ff80*/  @!P2 LDGSTS.E.BYPASS.LTC128B.128 [R9+0x14a00], desc[UR60][R6.64+0x80], !P1 ;  /* 0x14a000800609afae */ /* 0x0001e2000c901d7c */
[----:B------:R-:W-:Y:S01]  /*1ff90*/  ISETP.GE.AND P2, PT, R5, R2, PT ;  /* 0x000000020500720c */ /* 0x000fe20003f46270 */
[----:B------:R-:W-:Y:S02]  /*1ffa0*/  IMAD.MOV.U32 R12, RZ, RZ, RZ ;  /* 0x000000ffff0c7224 */ /* 0x000fe400078e00ff */
[----:B------:R-:W-:-:S10]  /*1ffb0*/  IMAD.MOV.U32 R4, RZ, RZ, R14 ;  /* 0x000000ffff047224 */ /* 0x000fd400078e000e */
[----:B0-----:R-:W-:Y:S05]  /*1ffc0*/  WARPSYNC.COLLECTIVE R15, `(.L_x_10682) ;  /* 0x000000000f087348 */ /* 0x001fea0003c00000 */
[----:B------:R1:W2:Y:S02]  /*1ffd0*/  SHFL.IDX P6, R14, R13, R12, R11 ;  /* 0x0000000c0d0e7389 */ /* 0x0002a400000c000b */
[----:B012---:R-:W-:Y:S01]  /*1ffe0*/  ENDCOLLECTIVE ;  /* 0x000000000000791b */ /* 0x007fe20003800000 */
.L_x_10682:
        /* <DEDUP_REMOVED lines=16> */
.L_x_10683:
[----:B------:R-:W-:Y:S01]  /*200f0*/  IMAD.MOV.U32 R13, RZ, RZ, R3 ;  /* 0x000000ffff0d7224 */ /* 0x000fe200078e0003 */
[----:B------:R-:W-:Y:S01]  /*20100*/  MOV R12, 0x1 ;  /* 0x00000001000c7802 */ /* 0x000fe20000000f00 */
[----:B------:R-:W-:-:S07]  /*20110*/  IMAD.MOV.U32 R4, RZ, RZ, R14 ;  /* 0x000000ffff047224 */ /* 0x000fce00078e000e */
[----:B------:R-:W-:Y:S05]  /*20120*/  WARPSYNC.COLLECTIVE R15, `(.L_x_10684) ;  /* 0x000000000f087348 */ /* 0x000fea0003c00000 */
[----:B------:R0:W1:Y:S02]  /*20130*/  SHFL.IDX P6, R14, R13, R12, R11 ;  /* 0x0000000c0d0e7389 */ /* 0x00006400000c000b */
[----:B01----:R-:W-:Y:S01]  /*20140*/  ENDCOLLECTIVE ;  /* 0x000000000000791b */ /* 0x003fe20003800000 */
.L_x_10684:
        /* <DEDUP_REMOVED lines=14> */
.L_x_10685:
[----:B------:R-:W-:Y:S01]  /*20230*/  IMAD.MOV.U32 R8, RZ, RZ, R14 ;  /* 0x000000ffff087224 */ /* 0x000fe200078e000e */
[----:B------:R-:W-:Y:S06]  /*20240*/  BRA `(.L_x_10686) ;  /* 0xffffffb000187947 */ /* 0x000fec000383ffff */
.L_x_10533:
[----:B-1----:R1:W2:Y:S02]  /*20250*/  SYNCS.PHASECHK.TRANS64.TRYWAIT P0, [R22+URZ+0x31c20], R0 ;  /* 0x031c2000160075a7 */ /* 0x0022a4000800017f */
[----:B--2---:R-:W-:Y:S05]  /*20260*/  @!P0 NANOSLEEP.SYNCS 0x989680 ;  /* 0x009896800000895d */ /* 0x004fea0003900000 */
[----:B------:R-:W2:Y:S02]  /*20270*/  @!P0 SYNCS.PHASECHK.TRANS64 P0, [R22+URZ+0x31c20], R0 ;  /* 0x031c2000160085a7 */ /* 0x000ea4000800007f */
[----:B--2---:R-:W-:Y:S05]  /*20280*/  @!P0 BRA `(.L_x_10533) ;  /* 0xfffffffc00f08947 */ /* 0x004fea000383ffff */
[----:B------:R-:W-:Y:S05]  /*20290*/  BRA `(.L_x_10687) ;  /* 0xffffffb000807947 */ /* 0x000fea000383ffff */
.L_x_10542:
[----:B-1----:R1:W2:Y:S02]  /*202a0*/  SYNCS.PHASECHK.TRANS64.TRYWAIT P0, [R3+URZ+0x31c40], R2 ;  /* 0x031c4002030075a7 */ /* 0x0022a4000800017f */
[----:B--2---:R-:W-:Y:S05]  /*202b0*/  @!P0 NANOSLEEP.SYNCS 0x989680 ;  /* 0x009896800000895d */ /* 0x004fea0003900000 */
[----:B------:R-:W2:Y:S02]  /*202c0*/  @!P0 SYNCS.PHASECHK.TRANS64 P0, [R3+URZ+0x31c40], R2 ;  /* 0x031c4002030085a7 */ /* 0x000ea4000800007f */
[----:B--2---:R-:W-:Y:S05]  /*202d0*/  @!P0 BRA `(.L_x_10542) ;  /* 0xfffffffc00f08947 */ /* 0x004fea000383ffff */
[----:B------:R-:W-:Y:S05]  /*202e0*/  BRA `(.L_x_10688) ;  /* 0xffffffb4003c7947 */ /* 0x000fea000383ffff */
.L_x_10549:
[----:B0-----:R0:W1:Y:S02]  /*202f0*/  SYNCS.PHASECHK.TRANS64.TRYWAIT P0, [R2+URZ+0x31c60], R3 ;  /* 0x031c6003020075a7 */ /* 0x001064000800017f */
[----:B-1----:R-:W-:Y:S05]  /*20300*/  @!P0 NANOSLEEP.SYNCS 0x989680 ;  /* 0x009896800000895d */ /* 0x002fea0003900000 */
[----:B------:R-:W1:Y:S02]  /*20310*/  @!P0 SYNCS.PHASECHK.TRANS64 P0, [R2+URZ+0x31c60], R3 ;  /* 0x031c6003020085a7 */ /* 0x000e64000800007f */
[----:B-1----:R-:W-:Y:S05]  /*20320*/  @!P0 BRA `(.L_x_10549) ;  /* 0xfffffffc00f08947 */ /* 0x002fea000383ffff */
[----:B------:R-:W-:Y:S05]  /*20330*/  BRA `(.L_x_10689) ;  /* 0xffffffb800447947 */ /* 0x000fea000383ffff */
.L_x_10560:
[----:B0-----:R0:W1:Y:S02]  /*20340*/  SYNCS.PHASECHK.TRANS64.TRYWAIT P0, [R5+URZ+0x31c40], R2 ;  /* 0x031c4002050075a7 */ /* 0x001064000800017f */
[----:B-1----:R-:W-:Y:S05]  /*20350*/  @!P0 NANOSLEEP.SYNCS 0x989680 ;  /* 0x009896800000895d */ /* 0x002fea0003900000 */
[----:B------:R-:W1:Y:S02]  /*20360*/  @!P0 SYNCS.PHASECHK.TRANS64 P0, [R5+URZ+0x31c40], R2 ;  /* 0x031c4002050085a7 */ /* 0x000e64000800007f */
[----:B-1----:R-:W-:Y:S05]  /*20370*/  @!P0 BRA `(.L_x_10560) ;  /* 0xfffffffc00f08947 */ /* 0x002fea000383ffff */
[----:B------:R-:W-:Y:S05]  /*20380*/  BRA `(.L_x_10690) ;  /* 0xffffffc000087947 */ /* 0x000fea000383ffff */
.L_x_10567:
[----:B0-----:R0:W1:Y:S02]  /*20390*/  SYNCS.PHASECHK.TRANS64.TRYWAIT P0, [R3+URZ+0x31c60], R26 ;  /* 0x031c601a030075a7 */ /* 0x001064000800017f */
[----:B-1----:R-:W-:Y:S05]  /*203a0*/  @!P0 NANOSLEEP.SYNCS 0x989680 ;  /* 0x009896800000895d */ /* 0x002fea0003900000 */
[----:B------:R-:W1:Y:S02]  /*203b0*/  @!P0 SYNCS.PHASECHK.TRANS64 P0, [R3+URZ+0x31c60], R26 ;  /* 0x031c601a030085a7 */ /* 0x000e64000800007f */
[----:B-1----:R-:W-:Y:S05]  /*203c0*/  @!P0 BRA `(.L_x_10567) ;  /* 0xfffffffc00f08947 */ /* 0x002fea000383ffff */
[----:B------:R-:W-:Y:S05]  /*203d0*/  BRA `(.L_x_10691) ;  /* 0xffffffc400107947 */ /* 0x000fea000383ffff */
.L_x_10578:
[----:B0-----:R0:W1:Y:S02]  /*203e0*/  SYNCS.PHASECHK.TRANS64.TRYWAIT P0, [R5+URZ+0x31c40], R2 ;  /* 0x031c4002050075a7 */ /* 0x001064000800017f */
[----:B-1----:R-:W-:Y:S05]  /*203f0*/  @!P0 NANOSLEEP.SYNCS 0x989680 ;  /* 0x009896800000895d */ /* 0x002fea0003900000 */
[----:B------:R-:W1:Y:S02]  /*20400*/  @!P0 SYNCS.PHASECHK.TRANS64 P0, [R5+URZ+0x31c40], R2 ;  /* 0x031c4002050085a7 */ /* 0x000e64000800007f */
[----:B-1----:R-:W-:Y:S05]  /*20410*/  @!P0 BRA `(.L_x_10578) ;  /* 0xfffffffc00f08947 */ /* 0x002fea000383ffff */
[----:B------:R-:W-:Y:S05]  /*20420*/  BRA `(.L_x_10692) ;  /* 0xffffffc800a87947 */ /* 0x000fea000383ffff */
.L_x_10585:
[----:B0-----:R0:W1:Y:S02]  /*20430*/  SYNCS.PHASECHK.TRANS64.TRYWAIT P0, [R3+URZ+0x31c60], R7 ;  /* 0x031c6007030075a7 */ /* 0x001064000800017f */
[----:B-1----:R-:W-:Y:S05]  /*20440*/  @!P0 NANOSLEEP.SYNCS 0x989680 ;  /* 0x009896800000895d */ /* 0x002fea0003900000 */
[----:B------:R-:W1:Y:S02]  /*20450*/  @!P0 SYNCS.PHASECHK.TRANS64 P0, [R3+URZ+0x31c60], R7 ;  /* 0x031c6007030085a7 */ /* 0x000e64000800007f */
[----:B-1----:R-:W-:Y:S05]  /*20460*/  @!P0 BRA `(.L_x_10585) ;  /* 0xfffffffc00f08947 */ /* 0x002fea000383ffff */
[----:B------:R-:W-:Y:S05]  /*20470*/  BRA `(.L_x_10693) ;  /* 0xffffffcc00b07947 */ /* 0x000fea000383ffff */
.L_x_10598:
[----:B-1----:R1:W2:Y:S02]  /*20480*/  SYNCS.PHASECHK.TRANS64.TRYWAIT P0, [R0+URZ+0x31c60], R3 ;  /* 0x031c6003000075a7 */ /* 0x0022a4000800017f */
[----:B--2---:R-:W-:Y:S05]  /*20490*/  @!P0 NANOSLEEP.SYNCS 0x989680 ;  /* 0x009896800000895d */ /* 0x004fea0003900000 */
[----:B------:R-:W2:Y:S02]  /*204a0*/  @!P0 SYNCS.PHASECHK.TRANS64 P0, [R0+URZ+0x31c60], R3 ;  /* 0x031c6003000085a7 */ /* 0x000ea4000800007f */
[----:B--2---:R-:W-:Y:S05]  /*204b0*/  @!P0 BRA `(.L_x_10598) ;  /* 0xfffffffc00f08947 */ /* 0x004fea000383ffff */
[----:B------:R-:W-:Y:S05]  /*204c0*/  BRA `(.L_x_10694) ;  /* 0xffffffd400307947 */ /* 0x000fea000383ffff */
.L_x_10607:
[----:B------:R-:W-:Y:S01]  /*204d0*/  BSSY B0, `(.L_x_10695) ;  /* 0x0000008000007945 */ /* 0x000fe20003800000 */
[----:B------:R-:W-:Y:S02]  /*204e0*/  IMAD.MOV.U32 R13, RZ, RZ, R16 ;  /* 0x000000ffff0d7224 */ /* 0x000fe400078e0010 */
[----:B------:R-:W-:Y:S02]  /*204f0*/  IMAD.MOV.U32 R12, RZ, RZ, RZ ;  /* 0x000000ffff0c7224 */ /* 0x000fe400078e00ff */
[----:B-1----:R-:W-:Y:S02]  /*20500*/  IMAD.MOV.U32 R11, RZ, RZ, 0x1f ;  /* 0x0000001fff0b7424 */ /* 0x002fe400078e00ff */
[----:B------:R-:W-:-:S07]  /*20510*/  IMAD.MOV.U32 R15, RZ, RZ, -0x1 ;  /* 0xffffffffff0f7424 */ /* 0x000fce00078e00ff */
[----:B--2---:R-:W-:Y:S05]  /*20520*/  WARPSYNC.COLLECTIVE R15, `(.L_x_10696) ;  /* 0x000000000f087348 */ /* 0x004fea0003c00000 */
[----:B------:R0:W1:Y:S02]  /*20530*/  SHFL.IDX P6, R14, R13, R12, R11 ;  /* 0x0000000c0d0e7389 */ /* 0x00006400000c000b */
[----:B012---:R-:W-:Y:S01]  /*20540*/  ENDCOLLECTIVE ;  /* 0x000000000000791b */ /* 0x007fe20003800000 */
.L_x_10696:
[----:B------:R-:W-:Y:S05]  /*20550*/  BSYNC B0 ;  /* 0x0000000000007941 */ /* 0x000fea0003800000 */
.L_x_10695:
[----:B------:R-:W-:Y:S01]  /*20560*/  IMAD.MOV.U32 R13, RZ, RZ, R16 ;  /* 0x000000ffff0d7224 */ /* 0x000fe200078e0010 */
[----:B------:R-:W-:Y:S01]  /*20570*/  LOP3.LUT P1, RZ, R9, 0x1, RZ, 0xc0, !PT ;  /* 0x0000000109ff7812 */ /* 0x000fe2000782c0ff */
        /* <DEDUP_REMOVED lines=8> */
.L_x_10697:
        /* <DEDUP_REMOVED lines=16> */
.L_x_10698:
[----:B------:R-:W-:Y:S01]  /*20700*/  IMAD.MOV.U32 R12, RZ, RZ, 0x2 ;  /* 0x00000002ff0c7424 */ /* 0x000fe200078e00ff */
[----:B------:R-:W-:Y:S02]  /*20710*/  SEL R5, R14, RZ, P1 ;  /* 0x000000ff0e057207 */ /* 0x000fe40000800000 */
[----:B------:R-:W-:-:S03]  /*20720*/  ISETP.GE.U32.AND P1, PT, R8, 0x4, PT ;  /* 0x000000040800780c */ /* 0x000fc60003f26070 */
[----:B------:R-:W-:-:S04]  /*20730*/  IMAD.IADD R5, R2, 0x1, R5 ;  /* 0x0000000102057824 */ /* 0x000fc800078e0205 */
[----:B------:R-:W-:-:S07]  /*20740*/  IMAD.MOV.U32 R13, RZ, RZ, R5 ;  /* 0x000000ffff0d7224 */ /* 0x000fce00078e0005 */
[----:B------:R-:W-:Y:S05]  /*20750*/  WARPSYNC.COLLECTIVE R15, `(.L_x_10699) ;  /* 0x000000000f087348 */ /* 0x000fea0003c00000 */
[----:B------:R0:W1:Y:S02]  /*20760*/  SHFL.UP P6, R14, R13, R12, R11 ;  /* 0x0400000c0d0e7389 */ /* 0x00006400000c000b */
[----:B01----:R-:W-:Y:S01]  /*20770*/  ENDCOLLECTIVE ;  /* 0x000000000000791b */ /* 0x003fe20003800000 */
.L_x_10699:
[----:B------:R-:W-:Y:S01]  /*20780*/  IMAD.MOV.U32 R12, RZ, RZ, 0x4 ;  /* 0x00000004ff0c7424 */ /* 0x000fe200078e00ff */
[----:B------:R-:W-:-:S05]  /*20790*/  SEL R6, R14, RZ, P0 ;  /* 0x000000ff0e067207 */ /* 0x000fca0000000000 */
[----:B------:R-:W-:-:S04]  /*207a0*/  IMAD.IADD R6, R5, 0x1, R6 ;  /* 0x0000000105067824 */ /* 0x000fc800078e0206 */
[----:B------:R-:W-:-:S07]  /*207b0*/  IMAD.MOV.U32 R13, RZ, RZ, R6 ;  /* 0x000000ffff0d7224 */ /* 0x000fce00078e0006 */
[----:B------:R-:W-:Y:S05]  /*207c0*/  WARPSYNC.COLLECTIVE R15, `(.L_x_10700) ;  /* 0x000000000f087348 */ /* 0x000fea0003c00000 */
[----:B------:R0:W1:Y:S02]  /*207d0*/  SHFL.UP P6, R14, R13, R12, R11 ;  /* 0x0400000c0d0e7389 */ /* 0x00006400000c000b */
[----:B01----:R-:W-:Y:S01]  /*207e0*/  ENDCOLLECTIVE ;  /* 0x000000000000791b */ /* 0x003fe20003800000 */
.L_x_10700:
[----:B------:R-:W-:Y:S01]  /*207f0*/  IMAD.MOV.U32 R12, RZ, RZ, 0x8 ;  /* 0x00000008ff0c7424 */ /* 0x000fe200078e00ff */
[----:B------:R-:W-:-:S05]  /*20800*/  SEL R7, R14, RZ, P1 ;  /* 0x000000ff0e077207 */ /* 0x000fca0000800000 */
[----:B------:R-:W-:-:S04]  /*20810*/  IMAD.IADD R7, R6, 0x1, R7 ;  /* 0x0000000106077824 */ /* 0x000fc800078e0207 */
[----:B------:R-:W-:-:S07]  /*20820*/  IMAD.MOV.U32 R13, RZ, RZ, R7 ;  /* 0x000000ffff0d7224 */ /* 0x000fce00078e0007 */
[----:B------:R-:W-:Y:S05]  /*20830*/  WARPSYNC.COLLECTIVE R15, `(.L_x_10701) ;  /* 0x000000000f087348 */ /* 0x000fea0003c00000 */
[----:B------:R0:W1:Y:S02]  /*20840*/  SHFL.UP P6, R14, R13, R12, R11 ;  /* 0x0400000c0d0e7389 */ /* 0x00006400000c000b */
[----:B01----:R-:W-:Y:S01]  /*20850*/  ENDCOLLECTIVE ;  /* 0x000000000000791b */ /* 0x003fe20003800000 */
.L_x_10701:
[----:B------:R-:W-:Y:S01]  /*20860*/  IMAD.MOV.U32 R12, RZ, RZ, 0x10 ;  /* 0x00000010ff0c7424 */ /* 0x000fe200078e00ff */
[----:B------:R-:W-:-:S05]  /*20870*/  SEL R14, R14, RZ, P2 ;  /* 0x000000ff0e0e7207 */ /* 0x000fca0001000000 */
[----:B------:R-:W-:-:S04]  /*20880*/  IMAD.IADD R5, R7, 0x1, R14 ;  /* 0x0000000107057824 */ /* 0x000fc800078e020e */
[----:B------:R-:W-:-:S07]  /*20890*/  IMAD.MOV.U32 R13, RZ, RZ, R5 ;  /* 0x000000ffff0d7224 */ /* 0x000fce00078e0005 */
[----:B------:R-:W-:Y:S05]  /*208a0*/  WARPSYNC.COLLECTIVE R15, `(.L_x_10702) ;  /* 0x000000000f087348 */ /* 0x000fea0003c00000 */
[----:B------:R0:W1:Y:S02]  /*208b0*/  SHFL.UP P6, R14, R13, R12, R11 ;  /* 0x0400000c0d0e7389 */ /* 0x00006400000c000b */
[----:B01----:R-:W-:Y:S01]  /*208c0*/  ENDCOLLECTIVE ;  /* 0x000000000000791b */ /* 0x003fe20003800000 */
.L_x_10702:
        /* <DEDUP_REMOVED lines=8> */
.L_x_10703:
[----:B------:R-:W-:Y:S05]  /*20950*/  BRA `(.L_x_10704) ;  /* 0xffffffd400f07947 */ /* 0x000fea000383ffff */
.L_x_10612:
[----:B------:R-:W-:Y:S01]  /*20960*/  BSSY B0, `(.L_x_10705) ;  /* 0x0000008000007945 */ /* 0x000fe20003800000 */
[----:B-----5:R-:W-:Y:S01]  /*20970*/  IMAD.MOV.U32 R13, RZ, RZ, R2 ;  /* 0x000000ffff0d7224 */ /* 0x020fe200078e0002 */
[----:B------:R-:W-:Y:S01]  /*20980*/  MOV R12, 0x1 ;  /* 0x00000001000c7802 */ /* 0x000fe20000000f00 */
[----:B-1----:R-:W-:Y:S02]  /*20990*/  IMAD.MOV.U32 R11, RZ, RZ, RZ ;  /* 0x000000ffff0b7224 */ /* 0x002fe400078e00ff */
[----:B------:R-:W-:-:S07]  /*209a0*/  IMAD.MOV.U32 R15, RZ, RZ, -0x1 ;  /* 0xffffffffff0f7424 */ /* 0x000fce00078e00ff */
[----:B0-2---:R-:W-:Y:S05]  /*209b0*/  WARPSYNC.COLLECTIVE R15, `(.L_x_10706) ;  /* 0x000000000f087348 */ /* 0x005fea0003c00000 */
[----:B------:R1:W3:Y:S02]  /*209c0*/  SHFL.UP P6, R14, R13, R12, R11 ;  /* 0x0400000c0d0e7389 */ /* 0x0002e400000c000b */
[----:B0123--:R-:W-:Y:S01]  /*209d0*/  ENDCOLLECTIVE ;  /* 0x000000000000791b */ /* 0x00ffe20003800000 */
.L_x_10706:
[----:B------:R-:W-:Y:S05]  /*209e0*/  BSYNC B0 ;  /* 0x0000000000007941 */ /* 0x000fea0003800000 */
.L_x_10705:
[----:B------:R-:W2:Y:S01]  /*209f0*/  LDL R3, [R1] ;  /* 0x0000000001037983 */ /* 0x000ea20000100800 */
[----:B------:R-:W-:Y:S02]  /*20a00*/  IMAD.MOV.U32 R12, RZ, RZ, 0x2 ;  /* 0x00000002ff0c7424 */ /* 0x000fe400078e00ff */
[----:B------:R-:W-:Y:S02]  /*20a10*/  IMAD.MOV.U32 R11, RZ, RZ, RZ ;  /* 0x000000ffff0b7224 */ /* 0x000fe400078e00ff */
[----:B------:R-:W-:Y:S01]  /*20a20*/  IMAD.MOV.U32 R15, RZ, RZ, -0x1 ;  /* 0xffffffffff0f7424 */ /* 0x000fe200078e00ff */
[----:B--2---:R-:W-:-:S04]  /*20a30*/  LOP3.LUT P4, RZ, R3, 0x1, RZ, 0xc0, !PT ;  /* 0x0000000103ff7812 */ /* 0x004fc8000788c0ff */
[----:B------:R-:W-:-:S05]  /*20a40*/  SEL R13, R14, RZ, P4 ;  /* 0x000000ff0e0d7207 */ /* 0x000fca0002000000 */
[----:B------:R-:W-:-:S07]  /*20a50*/  IMAD.IADD R13, R2, 0x1, R13 ;  /* 0x00000001020d7824 */ /* 0x000fce00078e020d */
[----:B------:R-:W-:Y:S05]  /*20a60*/  WARPSYNC.COLLECTIVE R15, `(.L_x_10707) ;  /* 0x000000000f087348 */ /* 0x000fea0003c00000 */
[----:B------:R0:W1:Y:S02]  /*20a70*/  SHFL.UP P6, R14, R13, R12, R11 ;  /* 0x0400000c0d0e7389 */ /* 0x00006400000c000b */
[----:B01----:R-:W-:Y:S01]  /*20a80*/  ENDCOLLECTIVE ;  /* 0x000000000000791b */ /* 0x003fe20003800000 */
.L_x_10707:
[----:B------:R-:W-:Y:S01]  /*20a90*/  IMAD.MOV.U32 R12, RZ, RZ, 0x4 ;  /* 0x00000004ff0c7424 */ /* 0x000fe200078e00ff */
[----:B------:R-:W-:-:S05]  /*20aa0*/  SEL R14, R14, RZ, P0 ;  /* 0x000000ff0e0e7207 */ /* 0x000fca0000000000 */
[----:B------:R-:W-:-:S04]  /*20ab0*/  IMAD.IADD R5, R13, 0x1, R14 ;  /* 0x000000010d057824 */ /* 0x000fc800078e020e */
[----:B------:R-:W-:-:S07]  /*20ac0*/  IMAD.MOV.U32 R13, RZ, RZ, R5 ;  /* 0x000000ffff0d7224 */ /* 0x000fce00078e0005 */
[----:B------:R-:W-:Y:S05]  /*20ad0*/  WARPSYNC.COLLECTIVE R15, `(.L_x_10708) ;  /* 0x000000000f087348 */ /* 0x000fea0003c00000 */
[----:B------:R0:W1:Y:S02]  /*20ae0*/  SHFL.UP P6, R14, R13, R12, R11 ;  /* 0x0400000c0d0e7389 */ /* 0x00006400000c000b */
[----:B01----:R-:W-:Y:S01]  /*20af0*/  ENDCOLLECTIVE ;  /* 0x000000000000791b */ /* 0x003fe20003800000 */
.L_x_10708:
[----:B------:R-:W-:Y:S01]  /*20b00*/  IMAD.MOV.U32 R12, RZ, RZ, 0x8 ;  /* 0x00000008ff0c7424 */ /* 0x000fe200078e00ff */
[----:B------:R-:W-:-:S05]  /*20b10*/  SEL R6, R14, RZ, P1 ;  /* 0x000000ff0e067207 */ /* 0x000fca0000800000 */
[----:B------:R-:W-:-:S04]  /*20b20*/  IMAD.IADD R6, R5, 0x1, R6 ;  /* 0x0000000105067824 */ /* 0x000fc800078e0206 */
[----:B------:R-:W-:-:S07]  /*20b30*/  IMAD.MOV.U32 R13, RZ, RZ, R6 ;  /* 0x000000ffff0d7224 */ /* 0x000fce00078e0006 */
[----:B------:R-:W-:Y:S05]  /*20b40*/  WARPSYNC.COLLECTIVE R15, `(.L_x_10709) ;  /* 0x000000000f087348 */ /* 0x000fea0003c00000 */
[----:B------:R0:W1:Y:S02]  /*20b50*/  SHFL.UP P6, R14, R13, R12, R11 ;  /* 0x0400000c0d0e7389 */ /* 0x00006400000c000b */
[----:B01----:R-:W-:Y:S01]  /*20b60*/  ENDCOLLECTIVE ;  /* 0x000000000000791b */ /* 0x003fe20003800000 */
.L_x_10709:
[----:B------:R-:W-:Y:S01]  /*20b70*/  IMAD.MOV.U32 R12, RZ, RZ, 0x10 ;  /* 0x00000010ff0c7424 */ /* 0x000fe200078e00ff */
[----:B------:R-:W-:-:S05]  /*20b80*/  SEL R7, R14, RZ, P2 ;  /* 0x000000ff0e077207 */ /* 0x000fca0001000000 */
[----:B------:R-:W-:-:S04]  /*20b90*/  IMAD.IADD R7, R6, 0x1, R7 ;  /* 0x0000000106077824 */ /* 0x000fc800078e0207 */
[----:B------:R-:W-:-:S07]  /*20ba0*/  IMAD.MOV.U32 R13, RZ, RZ, R7 ;  /* 0x000000ffff0d7224 */ /* 0x000fce00078e0007 */
[----:B------:R-:W-:Y:S05]  /*20bb0*/  WARPSYNC.COLLECTIVE R15, `(.L_x_10710) ;  /* 0x000000000f087348 */ /* 0x000fea0003c00000 */
[----:B------:R0:W1:Y:S02]  /*20bc0*/  SHFL.UP P6, R14, R13, R12, R11 ;  /* 0x0400000c0d0e7389 */ /* 0x00006400000c000b */
[----:B01----:R-:W-:Y:S01]  /*20bd0*/  ENDCOLLECTIVE ;  /* 0x000000000000791b */ /* 0x003fe20003800000 */
.L_x_10710:
[----:B------:R-:W-:Y:S01]  /*20be0*/  MOV R12, 0x1f ;  /* 0x0000001f000c7802 */ /* 0x000fe20000000f00 */
[----:B------:R-:W-:Y:S01]  /*20bf0*/  IMAD.MOV.U32 R11, RZ, RZ, 0x1f ;  /* 0x0000001fff0b7424 */ /* 0x000fe200078e00ff */
[----:B------:R-:W-:-:S05]  /*20c00*/  SEL R14, R14, RZ, P3 ;  /* 0x000000ff0e0e7207 */ /* 0x000fca0001800000 */
[----:B------:R-:W-:-:S04]  /*20c10*/  IMAD.IADD R3, R7, 0x1, R14 ;  /* 0x0000000107037824 */ /* 0x000fc800078e020e */
[----:B------:R-:W-:-:S07]  /*20c20*/  IMAD.MOV.U32 R13, RZ, RZ, R3 ;  /* 0x000000ffff0d7224 */ /* 0x000fce00078e0003 */
[----:B------:R-:W-:Y:S05]  /*20c30*/  WARPSYNC.COLLECTIVE R15, `(.L_x_10711) ;  /* 0x000000000f087348 */ /* 0x000fea0003c00000 */
[----:B------:R0:W1:Y:S02]  /*20c40*/  SHFL.IDX P6, R14, R13, R12, R11 ;  /* 0x0000000c0d0e7389 */ /* 0x00006400000c000b */
[----:B01----:R-:W-:Y:S01]  /*20c50*/  ENDCOLLECTIVE ;  /* 0x000000000000791b */ /* 0x003fe20003800000 */
.L_x_10711:
[----:B------:R-:W-:Y:S05]  /*20c60*/  BRA `(.L_x_10712) ;  /* 0xffffffd400cc7947 */ /* 0x000fea000383ffff */
.L_x_10614:
[----:B------:R-:W-:Y:S01]  /*20c70*/  BSSY B0, `(.L_x_10713) ;  /* 0x0000006000007945 */ /* 0x000fe20003800000 */
[----:B------:R-:W-:Y:S01]  /*20c80*/  PLOP3.LUT P6, PT, P6, PT, PT, 0x8, 0x0 ;  /* 0x000000000000781c */ /* 0x000fe200037ce170 */
[----:B------:R-:W-:-:S12]  /*20c90*/  IMAD.MOV.U32 R15, RZ, RZ, -0x1 ;  /* 0xffffffffff0f7424 */ /* 0x000fd800078e00ff */
[----:B01----:R-:W-:Y:S05]  /*20ca0*/  WARPSYNC.COLLECTIVE R15, `(.L_x_10714) ;  /* 0x000000000f087348 */ /* 0x003fea0003c00000 */
[----:B------:R-:W-:Y:S01]  /*20cb0*/  VOTE.ANY R14, PT, P6 ;  /* 0x00000000000e7806 */ /* 0x000fe200030e0100 */
[----:B01----:R-:W-:Y:S06]  /*20cc0*/  ENDCOLLECTIVE ;  /* 0x000000000000791b */ /* 0x003fec0003800000 */
.L_x_10714:
[----:B------:R-:W-:Y:S05]  /*20cd0*/  BSYNC B0 ;  /* 0x0000000000007941 */ /* 0x000fea0003800000 */
.L_x_10713:
        /* <DEDUP_REMOVED lines=9> */
.L_x_10715:
[----:B------:R-:W-:Y:S01]  /*20d70*/  IMAD.MOV.U32 R17, RZ, RZ, R14 ;  /* 0x000000ffff117224 */ /* 0x000fe200078e000e */
[----:B------:R-:W-:Y:S06]  /*20d80*/  BRA `(.L_x_10716) ;  /* 0xffffffd400bc7947 */ /* 0x000fec000383ffff */
.L_x_10616:
[----:B------:R-:W-:Y:S01]  /*20d90*/  BSSY B0, `(.L_x_10717) ;  /* 0x0000007000007945 */ /* 0x000fe20003800000 */
[----:B------:R-:W-:Y:S02]  /*20da0*/  IMAD.MOV.U32 R13, RZ, RZ, R3 ;  /* 0x000000ffff0d7224 */ /* 0x000fe400078e0003 */
[----:B-1----:R-:W-:Y:S02]  /*20db0*/  IMAD.MOV.U32 R11, RZ, RZ, 0x1f ;  /* 0x0000001fff0b7424 */ /* 0x002fe400078e00ff */
[----:B------:R-:W-:-:S07]  /*20dc0*/  IMAD.MOV.U32 R15, RZ, RZ, -0x1 ;  /* 0xffffffffff0f7424 */ /* 0x000fce00078e00ff */
[----:B0-23--:R-:W-:Y:S05]  /*20dd0*/  WARPSYNC.COLLECTIVE R15, `(.L_x_10718) ;  /* 0x000000000f087348 */ /* 0x00dfea0003c00000 */
[----:B------:R1:W4:Y:S02]  /*20de0*/  SHFL.IDX P6, R14, R13, R12, R11 ;  /* 0x0000000c0d0e7389 */ /* 0x00032400000c000b */
[----:B01234-:R-:W-:Y:S01]  /*20df0*/  ENDCOLLECTIVE ;  /* 0x000000000000791b */ /* 0x01ffe20003800000 */
.L_x_10718:
[----:B------:R-:W-:Y:S05]  /*20e00*/  BSYNC B0 ;  /* 0x0000000000007941 */ /* 0x000fea0003800000 */
.L_x_10717:
[----:B------:R-:W-:Y:S05]  /*20e10*/  BRA `(.L_x_10615) ;  /* 0xffffffd400b47947 */ /* 0x000fea000383ffff */
.L_x_10620:
[----:B0-----:R0:W2:Y:S02]  /*20e20*/  SYNCS.PHASECHK.TRANS64.TRYWAIT P0, [R9+URZ+0x31c20], R0 ;  /* 0x031c2000090075a7 */ /* 0x0010a4000800017f */
[----:B--2---:R-:W-:Y:S05]  /*20e30*/  @!P0 NANOSLEEP.SYNCS 0x989680 ;  /* 0x009896800000895d */ /* 0x004fea0003900000 */
[----:B------:R-:W2:Y:S02]  /*20e40*/  @!P0 SYNCS.PHASECHK.TRANS64 P0, [R9+URZ+0x31c20], R0 ;  /* 0x031c2000090085a7 */ /* 0x000ea4000800007f */
[----:B--2---:R-:W-:Y:S05]  /*20e50*/  @!P0 BRA `(.L_x_10620) ;  /* 0xfffffffc00f08947 */ /* 0x004fea000383ffff */
[----:B------:R-:W-:Y:S05]  /*20e60*/  BRA `(.L_x_10719) ;  /* 0xffffffd8009c7947 */ /* 0x000fea000383ffff */
.L_x_10621:
        /* <DEDUP_REMOVED lines=11> */
.L_x_10721:
[----:B------:R-:W-:Y:S05]  /*20f20*/  BSYNC B0 ;  /* 0x0000000000007941 */ /* 0x000fea0003800000 */
.L_x_10720:
[----:B------:R-:W-:Y:S05]  /*20f30*/  BRA `(.L_x_10722) ;  /* 0xffffffd800847947 */ /* 0x000fea000383ffff */
.L_x_10622:
[----:B------:R-:W-:Y:S01]  /*20f40*/  BSSY B0, `(.L_x_10723) ;  /* 0x0000006000007945 */ /* 0x000fe20003800000 */
[----:B------:R-:W-:-:S07]  /*20f50*/  IMAD.MOV.U32 R15, RZ, RZ, -0x1 ;  /* 0xffffffffff0f7424 */ /* 0x000fce00078e00ff */
[----:B01--4-:R-:W-:Y:S05]  /*20f60*/  WARPSYNC.COLLECTIVE R15, `(.L_x_10724) ;  /* 0x000000000f0c7348 */ /* 0x013fea0003c00000 */
[----:B------:R-:W-:Y:S02]  /*20f70*/  ELECT P6, UR62, PT ;  /* 0x00000000003e782f */ /* 0x000fe400038c0000 */
[----:B------:R-:W-:Y:S01]  /*20f80*/  MOV R14, UR62 ;  /* 0x0000003e000e7c02 */ /* 0x000fe20008000f00 */
[----:B01--4-:R-:W-:Y:S10]  /*20f90*/  ENDCOLLECTIVE ;  /* 0x000000000000791b */ /* 0x013ff40003800000 */
.L_x_10724:
[----:B------:R-:W-:Y:S05]  /*20fa0*/  BSYNC B0 ;  /* 0x0000000000007941 */ /* 0x000fea0003800000 */
.L_x_10723:
[----:B------:R-:W-:Y:S05]  /*20fb0*/  BRA `(.L_x_10725) ;  /* 0xffffffd800787947 */ /* 0x000fea000383ffff */
.L_x_10624:
[----:B0-----:R0:W2:Y:S02]  /*20fc0*/  SYNCS.PHASECHK.TRANS64.TRYWAIT P0, [R5+URZ], R4 ;  /* 0x00000004050075a7 */ /* 0x0010a4000800017f */
[----:B--2---:R-:W-:Y:S05]  /*20fd0*/  @!P0 NANOSLEEP.SYNCS 0x989680 ;  /* 0x009896800000895d */ /* 0x004fea0003900000 */
[----:B------:R-:W2:Y:S02]  /*20fe0*/  @!P0 SYNCS.PHASECHK.TRANS64 P0, [R5+URZ], R4 ;  /* 0x00000004050085a7 */ /* 0x000ea4000800007f */
[----:B--2---:R-:W-:Y:S05]  /*20ff0*/  @!P0 BRA `(.L_x_10624) ;  /* 0xfffffffc00f08947 */ /* 0x004fea000383ffff */
[----:B------:R-:W-:Y:S05]  /*21000*/  BRA `(.L_x_10726) ;  /* 0xffffffd800ac7947 */ /* 0x000fea000383ffff */
.L_x_10625:
[----:B--2---:R2:W3:Y:S02]  /*21010*/  SYNCS.PHASECHK.TRANS64.TRYWAIT P0, [R3+URZ], R2 ;  /* 0x00000002030075a7 */ /* 0x0044e4000800017f */
[----:B---3--:R-:W-:Y:S05]  /*21020*/  @!P0 NANOSLEEP.SYNCS 0x989680 ;  /* 0x009896800000895d */ /* 0x008fea0003900000 */
[----:B------:R-:W3:Y:S02]  /*21030*/  @!P0 SYNCS.PHASECHK.TRANS64 P0, [R3+URZ], R2 ;  /* 0x00000002030085a7 */ /* 0x000ee4000800007f */
[----:B---3--:R-:W-:Y:S05]  /*21040*/  @!P0 BRA `(.L_x_10625) ;  /* 0xfffffffc00f08947 */ /* 0x008fea000383ffff */
[----:B------:R-:W-:Y:S05]  /*21050*/  BRA `(.L_x_10727) ;  /* 0xffffffd800a07947 */ /* 0x000fea000383ffff */
.L_x_10627:
[----:B---3--:R3:W0:Y:S02]  /*21060*/  SYNCS.PHASECHK.TRANS64.TRYWAIT P0, [R23+URZ], R4 ;  /* 0x00000004170075a7 */ /* 0x008624000800017f */
[----:B0-----:R-:W-:Y:S05]  /*21070*/  @!P0 NANOSLEEP.SYNCS 0x989680 ;  /* 0x009896800000895d */ /* 0x001fea0003900000 */
[----:B------:R-:W0:Y:S02]  /*21080*/  @!P0 SYNCS.PHASECHK.TRANS64 P0, [R23+URZ], R4 ;  /* 0x00000004170085a7 */ /* 0x000e24000800007f */
[----:B0-----:R-:W-:Y:S05]  /*21090*/  @!P0 BRA `(.L_x_10627) ;  /* 0xfffffffc00f08947 */ /* 0x001fea000383ffff */
[----:B------:R-:W-:Y:S05]  /*210a0*/  BRA `(.L_x_10728) ;  /* 0xffffffd800a47947 */ /* 0x000fea000383ffff */
.L_x_10729:
        /* <DEDUP_REMOVED lines=13> */
.L_x_15325:


//--------------------- .text._ZN7cutlass13device_kernelIN5flash11enable_sm90INS1_16FlashAttnFwdSm90INS1_25CollectiveMainloopFwdSm90ILi2EN4cute5tupleIJNS5_1CILi1EEES8_S8_EEENS6_IJNS7_ILi192EEENS7_ILi128EEENS7_ILi96EEEEEELi96ENS_6half_tEfNS_4arch4Sm90ELb0ELb1ELb1ELb0ELb0ELb0ELb0ELb0ELb1ELb1ELb0ELb0EEENS1_21CollectiveEpilogueFwdINS6_IJSA_SC_SB_EEES9_SE_SG_Li384ELb0ELb1ELb0ELb0EEENS1_30DynamicPersistentTileSchedulerILi384ELi128ELb0ELb1ELb1EEEEEEEEEvNT_6ParamsE --------------------------
	.section	.text._ZN7cutlass13device_kernelIN5flash11enable_sm90INS1_16FlashAttnFwdSm90INS1_25CollectiveMainloopFwdSm90ILi2EN4cute5tupleIJNS5_1CILi1EEES8_S8_EEENS6_IJNS7_ILi192EEENS7_ILi128EEENS7_ILi96EEEEEELi96ENS_6half_tEfNS_4arch4Sm90ELb0ELb1ELb1ELb0ELb0ELb0ELb0ELb0ELb1ELb1ELb0ELb0EEENS1_21CollectiveEpilogueFwdINS6_IJSA_SC_SB_EEES9_SE_SG_Li384ELb0ELb1ELb0ELb0EEENS1_30DynamicPersistentTileSchedulerILi384ELi128ELb0ELb1ELb1EEEEEEEEEvNT_6ParamsE,"ax",@progbits
	.align	128
.text._ZN7cutlass13device_kernelIN5flash11enable_sm90INS1_16FlashAttnFwdSm90INS1_25CollectiveMainloopFwdSm90ILi2EN4cute5tupleIJNS5_1CILi1EEES8_S8_EEENS6_IJNS7_ILi192EEENS7_ILi128EEENS7_ILi96EEEEEELi96ENS_6half_tEfNS_4arch4Sm90ELb0ELb1ELb1ELb0ELb0ELb0ELb0ELb0ELb1ELb1ELb0ELb0EEENS1_21CollectiveEpilogueFwdINS6_IJSA_SC_SB_EEES9_SE_SG_Li384ELb0ELb1ELb0ELb0EEENS1_30DynamicPersistentTileSchedulerILi384ELi128ELb0ELb1ELb1EEEEEEEEEvNT_6ParamsE:
        .type           _ZN7cutlass13device_kernelIN5flash11enable_sm90INS1_16FlashAttnFwdSm90INS1_25CollectiveMainloopFwdSm90ILi2EN4cute5tupleIJNS5_1CILi1EEES8_S8_EEENS6_IJNS7_ILi192EEENS7_ILi128EEENS7_ILi96EEEEEELi96ENS_6half_tEfNS_4arch4Sm90ELb0ELb1ELb1ELb0ELb0ELb0ELb0ELb0ELb1ELb1ELb0ELb0EEENS1_21CollectiveEpilogueFwdINS6_IJSA_SC_SB_EEES9_SE_SG_Li384ELb0ELb1ELb0ELb0EEENS1_30DynamicPersistentTileSchedulerILi384ELi128ELb0ELb1ELb1EEEEEEEEEvNT_6ParamsE,@function
        .size           _ZN7cutlass13device_kernelIN5flash11enable_sm90INS1_16FlashAttnFwdSm90INS1_25CollectiveMainloopFwdSm90ILi2EN4cute5tupleIJNS5_1CILi1EEES8_S8_EEENS6_IJNS7_ILi192EEENS7_ILi128EEENS7_ILi96EEEEEELi96ENS_6half_tEfNS_4arch4Sm90ELb0ELb1ELb1ELb0ELb0ELb0ELb0ELb0ELb1ELb1ELb0ELb0EEENS1_21CollectiveEpilogueFwdINS6_IJSA_SC_SB_EEES9_SE_SG_Li384ELb0ELb1ELb0ELb0EEENS1_30DynamicPersistentTileSchedulerILi384ELi128ELb0ELb1ELb1EEEEEEEEEvNT_6ParamsE,(.L_x_15326 - _ZN7cutlass13device_kernelIN5flash11enable_sm90INS1_16FlashAttnFwdSm90INS1_25CollectiveMainloopFwdSm90ILi2EN4cute5tupleIJNS5_1CILi1EEES8_S8_EEENS6_IJNS7_ILi192EEENS7_ILi128EEENS7_ILi96EEEEEELi96ENS_6half_tEfNS_4arch4Sm90ELb0ELb1ELb1ELb0ELb0ELb0ELb0ELb0ELb1ELb1ELb0ELb0EEENS1_21CollectiveEpilogueFwdINS6_IJSA_SC_SB_EEES9_SE_SG_Li384ELb0ELb1ELb0ELb0EEENS1_30DynamicPersistentTileSchedulerILi384ELi128ELb0ELb1ELb1EEEEEEEEEvNT_6ParamsE)
        .other          _ZN7cutlass13device_kernelIN5flash11enable_sm90INS1_16FlashAttnFwdSm90INS1_25CollectiveMainloopFwdSm90ILi2EN4cute5tupleIJNS5_1CILi1EEES8_S8_EEENS6_IJNS7_ILi192EEENS7_ILi128EEENS7_ILi96EEEEEELi96ENS_6half_tEfNS_4arch4Sm90ELb0ELb1ELb1ELb0ELb0ELb0ELb0ELb0ELb1ELb1ELb0ELb0EEENS1_21CollectiveEpilogueFwdINS6_IJSA_SC_SB_EEES9_SE_SG_Li384ELb0ELb1ELb0ELb0EEENS1_30DynamicPersistentTileSchedulerILi384ELi128ELb0ELb1ELb1EEEEEEEEEvNT_6ParamsE,@"STO_CUDA_ENTRY STV_DEFAULT"
_ZN7cutlass13device_kernelIN5flash11enable_sm90INS1_16FlashAttnFwdSm90INS1_25CollectiveMainloopFwdSm90ILi2EN4cute5tupleIJNS5_1CILi1EEES8_S8_EEENS6_IJNS7_ILi192EEENS7_ILi128EEENS7_ILi96EEEEEELi96ENS_6half_tEfNS_4arch4Sm90ELb0ELb1ELb1ELb0ELb0ELb0ELb0ELb0ELb1ELb1ELb0ELb0EEENS1_21CollectiveEpilogueFwdINS6_IJSA_SC_SB_EEES9_SE_SG_Li384ELb0ELb1ELb0ELb0EEENS1_30DynamicPersistentTileSchedulerILi384ELi128ELb0ELb1ELb1EEEEEEEEEvNT_6ParamsE:
[----:B------:R-:W0:Y:S01]  /*0000*/  LDC R1, c[0x0][0x28] ;  /* 0x00000a00ff017b82 */ /* 0x000e220000000800 */
[----:B------:R-:W1:Y:S01]  /*0010*/  S2R R3, SR_TID.X ;  /* 0x0000000000037919 */ /* 0x000e620000002100 */
[----:B------:R-:W-:Y:S01]  /*0020*/  ELECT P0, URZ, PT ;  /* 0x00000000003f782f */ /* 0x000fe20003800000 */
[----:B------:R-:W-:Y:S01]  /*0030*/  BSSY B0, `(.L_x_10730) ;  /* 0x000000e000007945 */ /* 0x000fe20003800000 */
[--C-:B-1----:R-:W-:Y:S02]  /*0040*/  SHF.R.U32.HI R0, RZ, 0x5, R3.reuse ;  /* 0x00000005ff007819 */ /* 0x102fe40000011603 */
[----:B------:R-:W-:-:S03]  /*0050*/  SHF.R.U32.HI R3, RZ, 0x7, R3 ;  /* 0x00000007ff037819 */ /* 0x000fc60000011603 */
[----:B------:R-:W1:Y:S02]  /*0060*/  SHFL.IDX PT, R2, R0, RZ, 0x1f ;  /* 0x00001fff00027589 */ /* 0x000e6400000e0000 */
[----:B-1----:R-:W-:-:S13]  /*0070*/  ISETP.EQ.AND P0, PT, R2, RZ, P0 ;  /* 0x000000ff0200720c */ /* 0x002fda0000702270 */
[----:B0-----:R-:W-:Y:S05]  /*0080*/  @!P0 BRA `(.L_x_10731) ;  /* 0x0000000000208947 */ /* 0x001fea0003800000 */
        /* <DEDUP_REMOVED lines=8> */
.L_x_10731:
[----:B------:R-:W-:Y:S05]  /*0110*/  BSYNC B0 ;  /* 0x0000000000007941 */ /* 0x000fea0003800000 */
.L_x_10730:
        /* <DEDUP_REMOVED lines=41> */
.L_x_10732:
        /* <DEDUP_REMOVED lines=22> */
.L_x_10733:
        /* <DEDUP_REMOVED lines=18> */
.L_x_10734:
        /* <DEDUP_REMOVED lines=22> */
.L_x_10735:
        /* <DEDUP_REMOVED lines=22> */
.L_x_10736:
[----:B------:R-:W-:Y:S01]  /*08f0*/  PLOP3.LUT P0, PT, PT, PT, UP0, 0x80, 0x0 ;  /* 0x000000000000781c */ /* 0x000fe20003f0f008 */
[----:B------:R-:W-:Y:S01]  /*0900*/  UMOV UR38, 0x1 ;  /* 0x0000000100267882 */ /* 0x000fe20000000000 */
[----:B------:R-:W-:Y:S01]  /*0910*/  NOP ;  /* 0x0000000000007918 */ /* 0x000fe20000000000 */
[----:B------:R-:W-:Y:S01]  /*0920*/  USEL UR38, UR38, 0x2, !UP0 ;  /* 0x0000000226267887 */ /* 0x000fe2000c000000 */
[----:B------:R-:W-:Y:S01]  /*0930*/  ULDC.64 UR48, c[0x0][0x208] ;  /* 0x0000820000307ab9 */ /* 0x000fe20000000a00 */
[----:B012-4-:R-:W-:Y:S08]  /*0940*/  BAR.SYNC.DEFER_BLOCKING 0x0 ;  /* 0x0000000000007b1d */ /* 0x017ff00000010000 */
[----:B------:R-:W-:Y:S05]  /*0950*/  @!P0 BRA `(.L_x_10737) ;  /* 0x0000010c00508947 */ /* 0x000fea0003800000 */
.L_x_10738:
        /* <DEDUP_REMOVED lines=15> */
[----:B------:R-:W0:Y:S01]  /*0a50*/  S2UR UR5, SR_CgaCtaId ;  /* 0x00000000000579c3 */ /* 0x000e220000008800 */
[----:B------:R-:W-:Y:S01]  /*0a60*/  UMOV UR42, 0x400 ;  /* 0x00000400002a7882 */ /* 0x000fe20000000000 */
[----:B------:R-:W-:Y:S01]  /*0a70*/  IMAD.MOV.U32 R18, RZ, RZ, 0x40 ;  /* 0x00000040ff127424 */ /* 0x000fe200078e00ff */
[----:B------:R-:W-:Y:S01]  /*0a80*/  ULOP3.LUT UR47, UR38, 0x1, URZ, 0xfc, !UPT ;  /* 0x00000001262f7892 */ /* 0x000fe2000f8efc3f */
[----:B------:R-:W-:Y:S01]  /*0a90*/  SHF.R.S32.HI R3, RZ, 0x1f, R150 ;  /* 0x0000001fff037819 */ /* 0x000fe20000011496 */
[----:B------:R-:W-:Y:S01]  /*0aa0*/  UMOV UR46, URZ ;  /* 0x0000003f002e7c82 */ /* 0x000fe20008000000 */
[----:B------:R-:W-:Y:S01]  /*0ab0*/  UMOV UR50, URZ ;  /* 0x0000003f00327c82 */ /* 0x000fe20008000000 */
[----:B------:R-:W-:Y:S01]  /*0ac0*/  UMOV UR45, URZ ;  /* 0x0000003f002d7c82 */ /* 0x000fe20008000000 */
[CC--:B------:R-:W-:Y:S02]  /*0ad0*/  LEA.HI R0, R3.reuse, R150.reuse, RZ, 0x4 ;  /* 0x0000009603007211 */ /* 0x0c0fe400078f20ff */
[----:B------:R-:W-:-:S02]  /*0ae0*/  LEA.HI R145, R3, R150, RZ, 0x7 ;  /* 0x0000009603917211 */ /* 0x000fc400078f38ff */
[----:B------:R-:W-:Y:S02]  /*0af0*/  LOP3.LUT R5, R0, 0xfffffff0, RZ, 0xc0, !PT ;  /* 0xfffffff000057812 */ /* 0x000fe400078ec0ff */
[----:B------:R-:W-:Y:S02]  /*0b00*/  SHF.R.S32.HI R7, RZ, 0x4, R0 ;  /* 0x00000004ff077819 */ /* 0x000fe40000011400 */
[----:B------:R-:W-:Y:S01]  /*0b10*/  LOP3.LUT R9, R145, 0xffffff80, RZ, 0xc0, !PT ;  /* 0xffffff8091097812 */ /* 0x000fe200078ec0ff */
[----:B------:R-:W-:Y:S01]  /*0b20*/  IMAD.IADD R5, R150, 0x1, -R5 ;  /* 0x0000000196057824 */ /* 0x000fe200078e0a05 */
[----:B------:R-:W-:Y:S02]  /*0b30*/  LEA.HI R2, R0, R7, RZ, 0x1 ;  /* 0x0000000700027211 */ /* 0x000fe400078f08ff */
[----:B------:R-:W-:Y:S01]  /*0b40*/  LEA.HI R4, R3, R150, RZ, 0x5 ;  /* 0x0000009603047211 */ /* 0x000fe200078f28ff */
[----:B------:R-:W-:Y:S01]  /*0b50*/  IMAD.IADD R144, R150, 0x1, -R9 ;  /* 0x0000000196907824 */ /* 0x000fe200078e0a09 */
[----:B------:R-:W-:-:S02]  /*0b60*/  SHF.R.S32.HI R0, RZ, 0x1f, R5 ;  /* 0x0000001fff007819 */ /* 0x000fc40000011405 */
[----:B------:R-:W-:Y:S01]  /*0b70*/  LOP3.LUT R2, R2, 0x1ffffffe, RZ, 0xc0, !PT ;  /* 0x1ffffffe02027812 */ /* 0x000fe200078ec0ff */
[----:B0-----:R-:W-:Y:S01]  /*0b80*/  ULEA UR42, UR5, UR42, 0x18 ;  /* 0x0000002a052a7291 */ /* 0x001fe2000f8ec03f */
[----:B------:R-:W-:Y:S02]  /*0b90*/  LEA.HI R0, R0, R5, RZ, 0x3 ;  /* 0x0000000500007211 */ /* 0x000fe400078f18ff */
[----:B------:R-:W-:Y:S01]  /*0ba0*/  SHF.R.S32.HI R4, RZ, 0x5, R4 ;  /* 0x00000005ff047819 */ /* 0x000fe20000011404 */
[----:B------:R-:W-:Y:S01]  /*0bb0*/  IMAD.IADD R7, R7, 0x1, -R2 ;  /* 0x0000000107077824 */ /* 0x000fe200078e0a02 */
[C---:B------:R-:W-:Y:S01]  /*0bc0*/  LOP3.LUT R2, R0.reuse, 0xfffffff8, RZ, 0xc0, !PT ;  /* 0xfffffff800027812 */ /* 0x040fe200078ec0ff */
[----:B------:R-:W-:Y:S01]  /*0bd0*/  IMAD.SHL.U32 R0, R0, 0x40, RZ ;  /* 0x0000004000007824 */ /* 0x000fe200078e00ff */
[----:B------:R-:W-:Y:S01]  /*0be0*/  SHF.R.S32.HI R9, RZ, 0x1f, R144 ;  /* 0x0000001fff097819 */ /* 0x000fe20000011490 */
[----:B------:R-:W-:Y:S01]  /*0bf0*/  IMAD R10, R4, 0x10, R5 ;  /* 0x00000010040a7824 */ /* 0x000fe200078e0205 */
[----:B------:R-:W-:Y:S01]  /*0c00*/  LEA.HI R3, R3, R150, RZ, 0x2 ;  /* 0x0000009603037211 */ /* 0x000fe200078f10ff */
[----:B------:R-:W-:Y:S01]  /*0c10*/  IMAD.IADD R2, R5, 0x1, -R2 ;  /* 0x0000000105027824 */ /* 0x000fe200078e0a02 */
[----:B------:R-:W-:Y:S01]  /*0c20*/  LEA.HI R6, R9, R144, RZ, 0x2 ;  /* 0x0000009009067211 */ /* 0x000fe200078f10ff */
[----:B------:R-:W-:Y:S01]  /*0c30*/  IMAD.SHL.U32 R7, R7, 0x8, RZ ;  /* 0x0000000807077824 */ /* 0x000fe200078e00ff */
[----:B------:R-:W-:-:S02]  /*0c40*/  LOP3.LUT R0, R0, 0x7ffffe00, RZ, 0xc0, !PT ;  /* 0x7ffffe0000007812 */ /* 0x000fc400078ec0ff */
[C---:B------:R-:W-:Y:S01]  /*0c50*/  R2P PR, R2.reuse, 0x6 ;  /* 0x0000000602007804 */ /* 0x040fe20000000000 */
[----:B------:R-:W-:Y:S01]  /*0c60*/  IMAD.SHL.U32 R2, R2, 0x40, RZ ;  /* 0x0000004002027824 */ /* 0x000fe200078e00ff */
[--C-:B------:R-:W-:Y:S01]  /*0c70*/  SHF.R.S32.HI R8, RZ, 0x2, R6.reuse ;  /* 0x00000002ff087819 */ /* 0x100fe20000011406 */
[----:B------:R-:W-:Y:S01]  /*0c80*/  IMAD.U32 R147, R10, 0x20, R7 ;  /* 0x000000200a937824 */ /* 0x000fe200078e0007 */
[----:B------:R-:W-:Y:S01]  /*0c90*/  SHF.R.S32.HI R11, RZ, 0x1f, R6 ;  /* 0x0000001fff0b7819 */ /* 0x000fe20000011406 */
[----:B------:R-:W-:Y:S01]  /*0ca0*/  IMAD R0, R4, 0x400, R0 ;  /* 0x0000040004007824 */ /* 0x000fe200078e0200 */
[----:B------:R-:W-:Y:S02]  /*0cb0*/  LOP3.LUT R2, R2, 0x1c0, RZ, 0xc0, !PT ;  /* 0x000001c002027812 */ /* 0x000fe400078ec0ff */
[----:B------:R-:W-:Y:S02]  /*0cc0*/  SHF.R.S32.HI R145, RZ, 0x7, R145 ;  /* 0x00000007ff917819 */ /* 0x000fe40000011491 */
[----:B------:R-:W-:-:S02]  /*0cd0*/  LOP3.LUT R7, R2, 0x8, R7, 0xf8, !PT ;  /* 0x0000000802077812 */ /* 0x000fc400078ef807 */
[----:B------:R-:W-:Y:S01]  /*0ce0*/  SHF.R.U32.HI R2, RZ, 0x3, R2 ;  /* 0x00000003ff027819 */ /* 0x000fe20000011602 */
[----:B------:R-:W-:Y:S01]  /*0cf0*/  IMAD.HI R4, R145, 0x55555556, RZ ;  /* 0x5555555691047827 */ /* 0x000fe200078e02ff */
[----:B------:R-:W-:Y:S02]  /*0d00*/  LOP3.LUT R141, R3, 0xfffffffc, RZ, 0xc0, !PT ;  /* 0xfffffffc038d7812 */ /* 0x000fe400078ec0ff */
[----:B------:R-:W-:Y:S02]  /*0d10*/  LOP3.LUT R7, R7, R2, RZ, 0x3c, !PT ;  /* 0x0000000207077212 */ /* 0x000fe400078e3cff */
[----:B------:R-:W-:Y:S01]  /*0d20*/  LEA.HI R11, R11, R8, RZ, 0x3 ;  /* 0x000000080b0b7211 */ /* 0x000fe200078f18ff */
[----:B------:R-:W-:Y:S01]  /*0d30*/  IMAD.IADD R141, R150, 0x1, -R141 ;  /* 0x00000001968d7824 */ /* 0x000fe200078e0a8d */
[----:B------:R-:W-:Y:S01]  /*0d40*/  LEA.HI R9, R9, R144, RZ, 0x5 ;  /* 0x0000009009097211 */ /* 0x000fe200078f28ff */
[----:B------:R-:W-:Y:S01]  /*0d50*/  IMAD.IADD R0, R0, 0x1, R7 ;  /* 0x0000000100007824 */ /* 0x000fe200078e0207 */
[----:B------:R-:W-:Y:S01]  /*0d60*/  LOP3.LUT R11, R11, 0xfffffff8, RZ, 0xc0, !PT ;  /* 0xfffffff80b0b7812 */ /* 0x000fe200078ec0ff */
[----:B------:R-:W-:Y:S01]  /*0d70*/  IMAD.SHL.U32 R138, R141, 0x8, RZ ;  /* 0x000000088d8a7824 */ /* 0x000fe200078e00ff */
[----:B------:R-:W-:-:S02]  /*0d80*/  LEA.HI R4, R4, R4, RZ, 0x1 ;  /* 0x0000000404047211 */ /* 0x000fc400078f08ff */
[----:B------:R-:W-:Y:S01]  /*0d90*/  SHF.R.S32.HI R9, RZ, 0x5, R9 ;  /* 0x00000005ff097819 */ /* 0x000fe20000011409 */
[----:B------:R-:W-:Y:S01]  /*0da0*/  IMAD.IADD R8, R8, 0x1, -R11 ;  /* 0x0000000108087824 */ /* 0x000fe200078e0a0b */
[----:B------:R-:W-:Y:S01]  /*0db0*/  LEA.HI R2, R141, R141, RZ, 0x1 ;  /* 0x0000008d8d027211 */ /* 0x000fe200078f08ff */
[----:B------:R-:W-:Y:S01]  /*0dc0*/  IMAD R4, R4, -0x3, R145 ;  /* 0xfffffffd04047824 */ /* 0x000fe200078e0291 */
[----:B------:R-:W-:Y:S01]  /*0dd0*/  LEA R17, R0, UR42, 0x1 ;  /* 0x0000002a00117c11 */ /* 0x000fe2000f8e08ff */
[----:B------:R-:W-:Y:S01]  /*0de0*/  IMAD R9, R9, 0x10, R8 ;  /* 0x0000001009097824 */ /* 0x000fe200078e0208 */
[----:B------:R-:W-:Y:S01]  /*0df0*/  LOP3.LUT R2, R2, 0x1ffffffe, RZ, 0xc0, !PT ;  /* 0x1ffffffe02027812 */ /* 0x000fe200078ec0ff */
[----:B------:R-:W-:Y:S01]  /*0e00*/  VIADD R139, R138, 0x20 ;  /* 0x000000208a8b7836 */ /* 0x000fe20000000000 */
[----:B------:R-:W-:Y:S01]  /*0e10*/  SHF.R.S32.HI R142, RZ, 0x2, R3 ;  /* 0x00000002ff8e7819 */ /* 0x000fe20000011403 */
[C---:B------:R-:W-:Y:S01]  /*0e20*/  VIADD R22, R17.reuse, 0x21800 ;  /* 0x0002180011167836 */ /* 0x040fe20000000000 */
[----:B------:R-:W-:Y:S01]  /*0e30*/  SEL R18, R18, 0xffffffc0, !P2 ;  /* 0xffffffc012127807 */ /* 0x000fe20005000000 */
[----:B------:R-:W-:Y:S01]  /*0e40*/  VIADD R140, R138, 0x40 ;  /* 0x000000408a8c7836 */ /* 0x000fe20000000000 */
[----:B------:R-:W-:Y:S01]  /*0e50*/  LOP3.LUT R3, R6, 0x7ffffffc, RZ, 0xc0, !PT ;  /* 0x7ffffffc06037812 */ /* 0x000fe200078ec0ff */
[----:B------:R-:W-:Y:S01]  /*0e60*/  VIADD R23, R17, 0x21820 ;  /* 0x0002182011177836 */ /* 0x000fe20000000000 */
[----:B------:R-:W-:Y:S01]  /*0e70*/  SHF.R.S32.HI R149, RZ, 0x1f, R139 ;  /* 0x0000001fff957819 */ /* 0x000fe2000001148b */
[----:B------:R-:W-:Y:S01]  /*0e80*/  IMAD R146, R4, 0x40, R9 ;  /* 0x0000004004927824 */ /* 0x000fe200078e0209 */
[----:B------:R-:W-:Y:S01]  /*0e90*/  SHF.R.S32.HI R148, RZ, 0x1f, R140 ;  /* 0x0000001fff947819 */ /* 0x000fe2000001148c */
[----:B------:R-:W-:-:S02]  /*0ea0*/  IMAD.IADD R137, R141, 0x1, -R2 ;  /* 0x000000018d897824 */ /* 0x000fc400078e0a02 */
[C---:B------:R-:W-:Y:S02]  /*0eb0*/  @P1 VIADD R23, R22.reuse, 0xffffffe0 ;  /* 0xffffffe016171836 */ /* 0x040fe40000000000 */
[----:B------:R-:W-:Y:S02]  /*0ec0*/  IMAD.IADD R22, R22, 0x1, R18 ;  /* 0x0000000116167824 */ /* 0x000fe400078e0212 */
[----:B------:R-:W-:Y:S02]  /*0ed0*/  IMAD.IADD R16, R144, 0x1, -R3 ;  /* 0x0000000190107824 */ /* 0x000fe400078e0a03 */
[----:B------:R-:W-:Y:S02]  /*0ee0*/  IMAD R137, R137, 0x8, R146 ;  /* 0x0000000889897824 */ /* 0x000fe400078e0292 */
[----:B------:R-:W-:Y:S02]  /*0ef0*/  IMAD.IADD R18, R18, 0x1, R23 ;  /* 0x0000000112127824 */ /* 0x000fe400078e0217 */
[----:B------:R-:W-:-:S07]  /*0f00*/  VIADD R136, R23, 0x6000 ;  /* 0x0000600017887836 */ /* 0x000fce0000000000 */
.L_x_10827:
        /* <DEDUP_REMOVED lines=21> */
.L_x_10739:
[----:B------:R-:W-:Y:S01]  /*1060*/  ULDC UR7, c[0x0][0xc54] ;  /* 0x0003150000077ab9 */ /* 0x000fe20000000800 */
[----:B------:R-:W-:Y:S01]  /*1070*/  UMOV UR6, UR9 ;  /* 0x0000000900067c82 */ /* 0x000fe20008000000 */
[----:B------:R-:W-:-:S11]  /*1080*/  UISETP.NE.AND UP0, UPT, UR7, 0x1, UPT ;  /* 0x000000010700788c */ /* 0x000fd6000bf05270 */
[----:B------:R-:W-:Y:S02]  /*1090*/  @UP0 ULDC.64 UR10, c[0x0][0xc58] ;  /* 0x00031600000a0ab9 */ /* 0x000fe40000000a00 */
[----:B------:R-:W-:-:S04]  /*10a0*/  UIMAD.WIDE.U32 UR4, UR9, UR10, URZ ;  /* 0x0000000a090472a5 */ /* 0x000fc8000f8e003f */
[----:B------:R-:W-:-:S04]  /*10b0*/  @UP0 USHF.R.U32.HI UR6, URZ, UR11, UR5 ;  /* 0x0000000b3f060299 */ /* 0x000fc80008011605 */
[----:B------:R-:W-:-:S12]  /*10c0*/  UIMAD UR4, UR6, UR7, URZ ;  /* 0x00000007060472a4 */ /* 0x000fd8000f8e023f */
.L_x_10740:
        /* <DEDUP_REMOVED lines=9> */
[----:B------:R-:W-:-:S02]  /*1160*/  UIMAD UR41, UR6, 0xc0, URZ ;  /* 0x000000c0062978a4 */ /* 0x000fc4000f8e023f */
        /* <DEDUP_REMOVED lines=39> */
.L_x_10742:
[----:B------:R-:W-:-:S11]  /*13e0*/  UISETP.NE.AND UP0, UPT, UR5, 0x1, UPT ;  /* 0x000000010500788c */ /* 0x000fd6000bf05270 */
[----:B------:R-:W-:Y:S02]  /*13f0*/  @UP0 ULDC.64 UR8, c[0x0][0x9e8] ;  /* 0x00027a0000080ab9 */ /* 0x000fe40000000a00 */
[----:B------:R-:W-:-:S04]  /*1400*/  UIMAD.WIDE.U32 UR6, UR4, UR8, URZ ;  /* 0x00000008040672a5 */ /* 0x000fc8000f8e003f */
[----:B------:R-:W-:-:S12]  /*1410*/  @UP0 USHF.R.U32.HI UR4, URZ, UR9, UR7 ;  /* 0x000000093f040299 */ /* 0x000fd80008011607 */
.L_x_10743:
[----:B------:R-:W-:-:S06]  /*1420*/  UIMAD UR4, UR4, UR5, UR5 ;  /* 0x00000005040472a4 */ /* 0x000fcc000f8e0205 */
[----:B------:R-:W-:-:S07]  /*1430*/  VIMNMX R0, R0, UR4, PT ;  /* 0x0000000400007c48 */ /* 0x000fce000bfe0100 */
.L_x_10741:
        /* <DEDUP_REMOVED lines=29> */
.L_x_10745:
[----:B------:R-:W-:-:S11]  /*1610*/  UISETP.NE.AND UP0, UPT, UR5, 0x1, UPT ;  /* 0x000000010500788c */ /* 0x000fd6000bf05270 */
[----:B------:R-:W-:Y:S02]  /*1620*/  @UP0 ULDC.64 UR10, c[0x0][0x9e8] ;  /* 0x00027a00000a0ab9 */ /* 0x000fe40000000a00 */
[----:B------:R-:W-:-:S04]  /*1630*/  UIMAD.WIDE.U32 UR6, UR4, UR10, URZ ;  /* 0x0000000a040672a5 */ /* 0x000fc8000f8e003f */
[----:B------:R-:W-:-:S12]  /*1640*/  @UP0 USHF.R.U32.HI UR4, URZ, UR11, UR7 ;  /* 0x0000000b3f040299 */ /* 0x000fd80008011607 */
.L_x_10746:
[----:B------:R-:W-:-:S04]  /*1650*/  UIMAD UR4, UR4, UR5, URZ ;  /* 0x00000005040472a4 */ /* 0x000fc8000f8e023f */
[----:B------:R-:W-:-:S04]  /*1660*/  UISETP.LT.AND UP0, UPT, UR9, UR4, UPT ;  /* 0x000000040900728c */ /* 0x000fc8000bf01270 */
[----:B------:R-:W-:-:S12]  /*1670*/  USEL UR9, UR9, UR4, !UP0 ;  /* 0x0000000409097287 */ /* 0x000fd8000c000000 */
.L_x_10744:
[----:B------:R-:W-:Y:S01]  /*1680*/  USHF.R.S32.HI UR4, URZ, 0x1f, UR9 ;  /* 0x0000001f3f047899 */ /* 0x000fe20008011409 */
[----:B------:R-:W-:Y:S01]  /*1690*/  PLOP3.LUT P0, PT, PT, PT, PT, 0x80, 0x0 ;  /* 0x000000000000781c */ /* 0x000fe20003f0f070 */
[----:B------:R-:W-:Y:S01]  /*16a0*/  IMAD.MOV.U32 R36, RZ, RZ, RZ ;  /* 0x000000ffff247224 */ /* 0x000fe200078e00ff */
[----:B------:R-:W-:Y:S01]  /*16b0*/  CS2R R30, SRZ ;  /* 0x00000000001e7805 */ /* 0x000fe2000001ff00 */
[----:B------:R-:W-:Y:S01]  /*16c0*/  ULEA.HI UR4, UR4, UR9, URZ, 0x7 ;  /* 0x0000000904047291 */ /* 0x000fe2000f8f383f */
[----:B------:R-:W-:Y:S01]  /*16d0*/  IMAD.MOV.U32 R0, RZ, RZ, RZ ;  /* 0x000000ffff007224 */ /* 0x000fe200078e00ff */
[----:B------:R-:W-:Y:S01]  /*16e0*/  CS2R R28, SRZ ;  /* 0x00000000001c7805 */ /* 0x000fe2000001ff00 */
[----:B------:R-:W-:Y:S01]  /*16f0*/  IMAD.MOV.U32 R48, RZ, RZ, RZ ;  /* 0x000000ffff307224 */ /* 0x000fe200078e00ff */
[----:B------:R-:W-:Y:S01]  /*1700*/  USHF.R.S32.HI UR4, URZ, 0x7, UR4 ;  /* 0x000000073f047899 */ /* 0x000fe20008011404 */
[----:B------:R-:W-:Y:S01]  /*1710*/  IMAD.MOV.U32 R133, RZ, RZ, RZ ;  /* 0x000000ffff857224 */ /* 0x000fe200078e00ff */
[----:B------:R-:W-:Y:S01]  /*1720*/  CS2R R26, SRZ ;  /* 0x00000000001a7805 */ /* 0x000fe2000001ff00 */
[----:B------:R-:W-:Y:S01]  /*1730*/  IMAD.MOV.U32 R44, RZ, RZ, RZ ;  /* 0x000000ffff2c7224 */ /* 0x000fe200078e00ff */
[----:B------:R-:W-:Y:S01]  /*1740*/  UISETP.LT.AND UP0, UPT, URZ, UR4, UPT ;  /* 0x000000043f00728c */ /* 0x000fe2000bf01270 */
[----:B------:R-:W-:Y:S01]  /*1750*/  IMAD.MOV.U32 R129, RZ, RZ, RZ ;  /* 0x000000ffff817224 */ /* 0x000fe200078e00ff */
[----:B------:R-:W-:Y:S01]  /*1760*/  CS2R R122, SRZ ;  /* 0x00000000007a7805 */ /* 0x000fe2000001ff00 */
[----:B------:R-:W-:Y:S01]  /*1770*/  IMAD.MOV.U32 R46, RZ, RZ, RZ ;  /* 0x000000ffff2e7224 */ /* 0x000fe200078e00ff */
[----:B------:R-:W-:Y:S01]  /*1780*/  USEL UR39, URZ, UR4, !UP0 ;  /* 0x000000043f277287 */ /* 0x000fe2000c000000 */
[----:B------:R-:W-:Y:S01]  /*1790*/  IMAD.MOV.U32 R125, RZ, RZ, RZ ;  /* 0x000000ffff7d7224 */ /* 0x000fe200078e00ff */
[----:B------:R-:W-:-:S02]  /*17a0*/  CS2R R120, SRZ ;  /* 0x0000000000787805 */ /* 0x000fc4000001ff00 */
[----:B------:R-:W-:Y:S02]  /*17b0*/  CS2R R118, SRZ ;  /* 0x0000000000767805 */ /* 0x000fe4000001ff00 */
[----:B------:R-:W-:Y:S02]  /*17c0*/  CS2R R116, SRZ ;  /* 0x0000000000747805 */ /* 0x000fe4000001ff00 */
[----:B------:R-:W-:Y:S02]  /*17d0*/  CS2R R114, SRZ ;  /* 0x0000000000727805 */ /* 0x000fe4000001ff00 */
[----:B------:R-:W-:Y:S02]  /*17e0*/  ISETP.GT.AND P1, PT, R88, UR39, PT ;  /* 0x0000002758007c0c */ /* 0x000fe4000bf24270 */
        /* <DEDUP_REMOVED lines=15> */
[----:B------:R-:W0:Y:S02]  /*18e0*/  SHFL.IDX PT, R0, R145, RZ, 0x1f ;  /* 0x00001fff91007589 */ /* 0x000e2400000e0000 */
[----:B0-----:R-:W-:-:S13]  /*18f0*/  R2UR UR37, R0 ;  /* 0x00000000002572ca */ /* 0x001fda00000e0000 */
[----:B------:R-:W-:-:S04]  /*1900*/  UIMAD.WIDE UR4, UR37, 0x55555556, URZ ;  /* 0x55555556250478a5 */ /* 0x000fc8000f8e023f */
[----:B------:R-:W-:Y:S02]  /*1910*/  ULEA.HI UR51, UR5, UR5, URZ, 0x1 ;  /* 0x0000000505337291 */ /* 0x000fe4000f8f083f */
[----:B------:R-:W-:Y:S02]  /*1920*/  UIADD3 UR5, UR42, 0x21800, URZ ;  /* 0x000218002a057890 */ /* 0x000fe4000fffe03f */
[----:B------:R-:W-:Y:S02]  /*1930*/  UIMAD UR51, UR51, -0x3, UR37 ;  /* 0xfffffffd333378a4 */ /* 0x000fe4000f8e0225 */
[----:B------:R-:W-:Y:S02]  /*1940*/  ULOP3.LUT UP0, URZ, UR5, 0x3ff, URZ, 0xc0, !UPT ;  /* 0x000003ff053f7892 */ /* 0x000fe4000f80c03f */
[----:B------:R-:W-:Y:S02]  /*1950*/  ULEA UR4, UR51, UR42, 0xc ;  /* 0x0000002a33047291 */ /* 0x000fe4000f8e603f */
[----:B------:R-:W-:-:S02]  /*1960*/  ULEA UR5, UR51, UR5, 0xd ;  /* 0x0000000533057291 */ /* 0x000fc4000f8e683f */
[----:B------:R-:W-:Y:S01]  /*1970*/  PLOP3.LUT P0, PT, PT, PT, UP0, 0x80, 0x0 ;  /* 0x000000000000781c */ /* 0x000fe20003f0f008 */
[----:B------:R-:W-:Y:S02]  /*1980*/  UIADD3 UR4, UR4, 0xc400, URZ ;  /* 0x0000c40004047890 */ /* 0x000fe4000fffe03f */
[----:B------:R-:W-:Y:S02]  /*1990*/  USHF.R.U32.HI UR5, URZ, 0x4, UR5 ;  /* 0x000000043f057899 */ /* 0x000fe40008011605 */
[----:B------:R-:W-:Y:S02]  /*19a0*/  USHF.R.U32.HI UR4, URZ, 0x4, UR4 ;  /* 0x000000043f047899 */ /* 0x000fe40008011604 */
[----:B------:R-:W-:Y:S02]  /*19b0*/  ULOP3.LUT UR36, UR5, 0x3fff, URZ, 0xc0, !UPT ;  /* 0x00003fff05247892 */ /* 0x000fe4000f8ec03f */
[----:B------:R-:W-:-:S04]  /*19c0*/  ULOP3.LUT UR53, UR4, 0x3fff, URZ, 0xc0, !UPT ;  /* 0x00003fff04357892 */ /* 0x000fc8000f8ec03f */
[----:B------:R-:W-:Y:S08]  /*19d0*/  @!P0 BRA `(.L_x_10748) ;  /* 0x0000000000408947 */ /* 0x000ff00003800000 */
        /* <DEDUP_REMOVED lines=16> */
.L_x_10748:
        /* <DEDUP_REMOVED lines=9> */
.L_x_10939:
[----:B------:R-:W-:Y:S05]  /*1b70*/  @!P0 BRA `(.L_x_10750) ;  /* 0x0000000000048947 */ /* 0x000fea0003800000 */
[----:B------:R-:W-:Y:S01]  /*1b80*/  BPT.TRAP 0x1 ;  /* 0x000000040000795c */ /* 0x000fe20000300000 */
.L_x_10750:
[----:B------:R-:W-:Y:S02]  /*1b90*/  IMAD.U32 R90, RZ, RZ, UR45 ;  /* 0x0000002dff5a7e24 */ /* 0x000fe4000f8e00ff */
[----:B0-----:R-:W-:-:S03]  /*1ba0*/  IMAD.U32 R3, RZ, RZ, UR50 ;  /* 0x00000032ff037e24 */ /* 0x001fc6000f8e00ff */
[----:B------:R-:W-:Y:S02]  /*1bb0*/  LEA R90, R90, UR42, 0x3 ;  /* 0x0000002a5a5a7c11 */ /* 0x000fe4000f8e18ff */
[----:B------:R-:W-:-:S04]  /*1bc0*/  SHF.L.U32 R3, R3, 0x1f, RZ ;  /* 0x0000001f03037819 */ /* 0x000fc800000006ff */
[----:B------:R0:W1:Y:S01]  /*1bd0*/  SYNCS.PHASECHK.TRANS64.TRYWAIT P2, [R90+URZ+0x2d830], R3 ;  /* 0x02d830035a0075a7 */ /* 0x000062000804017f */
[----:B------:R-:W-:Y:S05]  /*1be0*/  @!P0 BRA `(.L_x_10751) ;  /* 0x0000000000048947 */ /* 0x000fea0003800000 */
[----:B------:R-:W-:Y:S01]  /*1bf0*/  BPT.TRAP 0x1 ;  /* 0x000000040000795c */ /* 0x000fe20000300000 */
.L_x_10751:
[----:B------:R-:W2:Y:S02]  /*1c00*/  S2R R0, SR_TID.X ;  /* 0x0000000000007919 */ /* 0x000ea40000002100 */
[----:B--2---:R-:W-:Y:S01]  /*1c10*/  LOP3.LUT P1, RZ, R0, 0x7f, RZ, 0xc0, !PT ;  /* 0x0000007f00ff7812 */ /* 0x004fe2000782c0ff */
[----:B-1----:R-:W-:-:S12]  /*1c20*/  @P2 BRA `(.L_x_10752) ;  /* 0x0000000000082947 */ /* 0x002fd80003800000 */
[----:B------:R-:W1:Y:S02]  /*1c30*/  SYNCS.PHASECHK.TRANS64.TRYWAIT P2, [R90+URZ+0x2d830], R3 ;  /* 0x02d830035a0075a7 */ /* 0x000e64000804017f */
[----:B-1----:R-:W-:Y:S05]  /*1c40*/  @!P2 BRA `(.L_x_10753) ;  /* 0x000001480030a947 */ /* 0x002fea0003800000 */
.L_x_10752:
[----:B------:R-:W-:Y:S05]  /*1c50*/  WARPSYNC.ALL ;  /* 0x0000000000007948 */ /* 0x000fea0003800000 */
[----:B------:R-:W-:Y:S01]  /*1c60*/  UIADD3 UR4, UR42, 0x15400, URZ ;  /* 0x000154002a047890 */ /* 0x000fe2000fffe03f */
[----:B------:R-:W-:Y:S01]  /*1c70*/  WARPGROUP.ARRIVE ;  /* 0x00000000000079c5 */ /* 0x000fe20000000000 */
[----:B------:R-:W-:Y:S01]  /*1c80*/  UMOV UR5, 0x80000020 ;  /* 0x8000002000057882 */ /* 0x000fe20000000000 */
[----:B------:R-:W-:Y:S01]  /*1c90*/  UMOV UR7, 0x80000020 ;  /* 0x8000002000077882 */ /* 0x000fe20000000000 */
[----:B------:R-:W-:Y:S01]  /*1ca0*/  USHF.R.U32.HI UR4, URZ, 0x4, UR4 ;  /* 0x000000043f047899 */ /* 0x000fe20008011604 */
[----:B------:R-:W2:Y:S01]  /*1cb0*/  LDC R143, c[0x0][0x288] ;  /* 0x0000a200ff8f7b82 */ /* 0x000ea20000000800 */
[----:B------:R-:W-:Y:S01]  /*1cc0*/  UMOV UR9, 0x80000020 ;  /* 0x8000002000097882 */ /* 0x000fe20000000000 */
[----:B------:R-:W-:Y:S01]  /*1cd0*/  UMOV UR11, 0x80000020 ;  /* 0x80000020000b7882 */ /* 0x000fe20000000000 */
[----:B------:R-:W-:Y:S01]  /*1ce0*/  ULOP3.LUT UR4, UR4, 0x3fff, URZ, 0xc0, !UPT ;  /* 0x00003fff04047892 */ /* 0x000fe2000f8ec03f */
[----:B01----:R-:W-:Y:S01]  /*1cf0*/  @!P1 VIADD R90, R90, 0x2d840 ;  /* 0x0002d8405a5a9836 */ /* 0x003fe20000000000 */
[----:B------:R-:W-:Y:S01]  /*1d00*/  UMOV UR13, 0x80000020 ;  /* 0x80000020000d7882 */ /* 0x000fe20000000000 */
[----:B------:R-:W-:Y:S01]  /*1d10*/  UMOV UR15, 0x80000020 ;  /* 0x80000020000f7882 */ /* 0x000fe20000000000 */
[----:B------:R-:W-:-:S02]  /*1d20*/  ULOP3.LUT UR32, UR4, 0x10000, URZ, 0xfc, !UPT ;  /* 0x0001000004207892 */ /* 0x000fc4000f8efc3f */
[----:B------:R-:W-:Y:S01]  /*1d30*/  ULOP3.LUT UR4, UR53, 0x10000, URZ, 0xfc, !UPT ;  /* 0x0001000035047892 */ /* 0x000fe2000f8efc3f */
[----:B------:R-:W-:Y:S01]  /*1d40*/  @!P1 PRMT R90, RZ, 0x654, R90 ;  /* 0x00000654ff5a9816 */ /* 0x000fe2000000005a */
[----:B------:R-:W-:Y:S02]  /*1d50*/  UIMAD UR6, UR45, 0x600, UR32 ;  /* 0x000006002d0678a4 */ /* 0x000fe4000f8e0220 */
[----:B------:R-:W-:Y:S02]  /*1d60*/  UIADD3 UR8, UR4, 0x2, URZ ;  /* 0x0000000204087890 */ /* 0x000fe4000fffe03f */
[----:B------:R-:W-:Y:S02]  /*1d70*/  UIADD3 UR10, UR6, 0x2, URZ ;  /* 0x00000002060a7890 */ /* 0x000fe4000fffe03f */
[----:B------:R-:W-:Y:S02]  /*1d80*/  UIADD3 UR12, UR4, 0x300, URZ ;  /* 0x00000300040c7890 */ /* 0x000fe4000fffe03f */
[----:B------:R-:W-:-:S02]  /*1d90*/  UIADD3 UR14, UR6, 0x200, URZ ;  /* 0x00000200060e7890 */ /* 0x000fc4000fffe03f */
[----:B------:R-:W-:Y:S01]  /*1da0*/  HGMMA.64x128x16.F32 R24, gdesc[UR4], RZ, !UPT, gsb0 ;  /* 0x01e00000041879f0 */ /* 0x000fe2000c0008ff */
        /* <DEDUP_REMOVED lines=14> */
[----:B------:R-:W-:Y:S02]  /*1e90*/  UISETP.NE.AND UP0, UPT, UR6, 0x1, UPT ;  /* 0x000000010600788c */ /* 0x000fe4000bf05270 */
[----:B------:R-:W-:-:S04]  /*1ea0*/  ULOP3.LUT UR33, URZ, UR33, URZ, 0x33, !UPT ;  /* 0x000000213f217292 */ /* 0x000fc8000f8e333f */
[----:B------:R-:W-:Y:S02]  /*1eb0*/  PLOP3.LUT P2, PT, PT, PT, UP0, 0x80, 0x0 ;  /* 0x000000000000781c */ /* 0x000fe40003f4f008 */
[----:B------:R-:W-:-:S03]  /*1ec0*/  PLOP3.LUT P3, PT, PT, PT, UP0, 0x80, 0x0 ;  /* 0x000000000000781c */ /* 0x000fc60003f6f008 */
        /* <DEDUP_REMOVED lines=21> */
[----:B------:R-:W-:Y:S01]  /*2020*/  VIADD R29, R137, UR41 ;  /* 0x00000029891d7c36 */ /* 0x000fe20008000000 */
[----:B------:R-:W0:Y:S01]  /*2030*/  LDC R71, c[0x0][0x2f0] ;  /* 0x0000bc00ff477b82 */ /* 0x000e220000000800 */
[----:B------:R-:W-:Y:S01]  /*2040*/  FMUL.FTZ R5, R30, UR10 ;  /* 0x0000000a1e057c20 */ /* 0x000fe20008410000 */
[----:B------:R-:W-:Y:S01]  /*2050*/  FMUL.FTZ R9, R39, UR10 ;  /* 0x0000000a27097c20 */ /* 0x000fe20008410000 */
[----:B------:R-:W-:Y:S01]  /*2060*/  FMUL.FTZ R39, R40, UR10 ;  /* 0x0000000a28277c20 */ /* 0x000fe20008410000 */
[----:B------:R-:W-:-:S04]  /*2070*/  @P2 IMAD.HI.U32 R30, R29, UR6, RZ ;  /* 0x000000061d1e2c27 */ /* 0x000fc8000f8e00ff */
[----:B------:R-:W-:Y:S01]  /*2080*/  FMUL.FTZ R40, R41, UR10 ;  /* 0x0000000a29287c20 */ /* 0x000fe20008410000 */
[----:B------:R-:W-:Y:S01]  /*2090*/  FMUL.FTZ R95, R36, UR10 ;  /* 0x0000000a245f7c20 */ /* 0x000fe20008410000 */
[----:B------:R-:W-:Y:S01]  /*20a0*/  FMUL.FTZ R41, R44, UR10 ;  /* 0x0000000a2c297c20 */ /* 0x000fe20008410000 */
[----:B------:R-:W-:Y:S01]  /*20b0*/  FMUL.FTZ R44, R49, UR10 ;  /* 0x0000000a312c7c20 */ /* 0x000fe20008410000 */
[----:B------:R-:W-:Y:S01]  /*20c0*/  FMUL.FTZ R36, R70, UR10 ;  /* 0x0000000a46247c20 */ /* 0x000fe20008410000 */
[----:B------:R-:W-:Y:S01]  /*20d0*/  @UP0 ULDC UR6, c[0x0][0x450] ;  /* 0x0001140000060ab9 */ /* 0x000fe20000000800 */
[----:B------:R-:W-:Y:S01]  /*20e0*/  FMUL.FTZ R49, R57, UR10 ;  /* 0x0000000a39317c20 */ /* 0x000fe20008410000 */
[----:B------:R-:W-:Y:S01]  /*20f0*/  IMAD.MOV.U32 R70, RZ, RZ, R29 ;  /* 0x000000ffff467224 */ /* 0x000fe200078e001d */
[----:B------:R-:W-:Y:S01]  /*2100*/  @P3 SHF.R.U32.HI R70, RZ, UR6, R30 ;  /* 0x00000006ff463c19 */ /* 0x000fe2000801161e */
[----:B------:R-:W-:Y:S02]  /*2110*/  IMAD.MOV.U32 R57, RZ, RZ, -0x80 ;  /* 0xffffff80ff397424 */ /* 0x000fe400078e00ff */
[----:B------:R-:W-:Y:S01]  /*2120*/  FMUL.FTZ R12, R47, UR10 ;  /* 0x0000000a2f0c7c20 */ /* 0x000fe20008410000 */
[----:B------:R-:W-:Y:S01]  /*2130*/  FMUL.FTZ R47, R56, UR10 ;  /* 0x0000000a382f7c20 */ /* 0x000fe20008410000 */
[----:B------:R-:W-:Y:S01]  /*2140*/  FMUL.FTZ R2, R24, UR10 ;  /* 0x0000000a18027c20 */ /* 0x000fe20008410000 */
[----:B------:R-:W-:Y:S01]  /*2150*/  FMUL.FTZ R56, R72, UR10 ;  /* 0x0000000a48387c20 */ /* 0x000fe20008410000 */
[----:B------:R-:W-:Y:S01]  /*2160*/  FMUL.FTZ R24, R59, UR10 ;  /* 0x0000000a3b187c20 */ /* 0x000fe20008410000 */
[----:B------:R-:W-:Y:S01]  /*2170*/  IMAD R72, R88, R57, 0x80 ;  /* 0x0000008058487424 */ /* 0x000fe200078e0239 */
[----:B------:R-:W1:Y:S01]  /*2180*/  SHFL.IDX PT, R59, R70, RZ, 0x1c1f ;  /* 0x001c1fff463b7589 */ /* 0x000e6200000e0000 */
[----:B------:R-:W-:Y:S01]  /*2190*/  ULDC.64 UR6, c[0x0][0x9e0] ;  /* 0x0002780000067ab9 */ /* 0x000fe20000000a00 */
[----:B------:R-:W-:Y:S01]  /*21a0*/  FMUL.FTZ R10, R42, UR10 ;  /* 0x0000000a2a0a7c20 */ /* 0x000fe20008410000 */
[----:B------:R-:W-:Y:S01]  /*21b0*/  FMUL.FTZ R13, R46, UR10 ;  /* 0x0000000a2e0d7c20 */ /* 0x000fe20008410000 */
[----:B------:R-:W-:Y:S01]  /*21c0*/  VIADD R57, R72, 0x1 ;  /* 0x0000000148397836 */ /* 0x000fe20000000000 */
[----:B------:R-:W-:Y:S01]  /*21d0*/  UISETP.GE.AND UP1, UPT, UR7, 0x1, UPT ;  /* 0x000000010700788c */ /* 0x000fe2000bf26270 */
        /* <DEDUP_REMOVED lines=46> */
[----:B------:R-:W-:Y:S01]  /*24c0*/  PLOP3.LUT P2, PT, PT, PT, UP1, 0x40, 0x0 ;  /* 0x000000000000781c */ /* 0x000fe20003f4e818 */
[----:B------:R-:W3:Y:S01]  /*24d0*/  MUFU.TANH R2, R2 ;  /* 0x0000000200027308 */ /* 0x000ee20000002400 */
[C---:B0-----:R-:W-:Y:S01]  /*24e0*/  IMAD R57, R71.reuse, UR43, R72 ;  /* 0x0000002b47397c24 */ /* 0x041fe2000f8e0248 */
[----:B------:R0:W-:Y:S01]  /*24f0*/  @!P1 SYNCS.ARRIVE.TRANS64.RED.A1T0 RZ, [R90+URZ], RZ ;  /* 0x000000ff5aff99a7 */ /* 0x0001e2000810043f */
[----:B------:R-:W-:Y:S01]  /*2500*/  IMAD R58, R71, UR43, R58 ;  /* 0x0000002b473a7c24 */ /* 0x000fe2000f8e023a */
[----:B------:R-:W-:Y:S01]  /*2510*/  LEA R75, R88, 0xffffff80, 0x7 ;  /* 0xffffff80584b7811 */ /* 0x000fe200078e38ff */
[----:B------:R-:W-:-:S02]  /*2520*/  IMAD R74, R16, -0x2, R57 ;  /* 0xfffffffe104a7824 */ /* 0x000fc400078e0239 */
[----:B--2---:R-:W-:Y:S01]  /*2530*/  IMAD.IADD R58, R58, 0x1, -R143 ;  /* 0x000000013a3a7824 */ /* 0x004fe200078e0a8f */
[----:B------:R-:W2:Y:S03]  /*2540*/  MUFU.TANH R89, R89 ;  /* 0x0000005900597308 */ /* 0x000ea60000002400 */
[C---:B------:R-:W-:Y:S02]  /*2550*/  VIADD R77, R58.reuse, UR6 ;  /* 0x000000063a4d7c36 */ /* 0x040fe40008000000 */
[----:B------:R-:W-:-:S03]  /*2560*/  VIADD R76, R58, UR33 ;  /* 0x000000213a4c7c36 */ /* 0x000fc60008000000 */
[----:B------:R-:W4:Y:S01]  /*2570*/  MUFU.TANH R0, R0 ;  /* 0x0000000000007308 */ /* 0x000f220000002400 */
[----:B-1----:R-:W-:Y:S01]  /*2580*/  VIADDMNMX R68, R59, R77, R74, PT ;  /* 0x0000004d3b447246 */ /* 0x002fe2000380014a */
[----:B------:R-:W-:-:S06]  /*2590*/  IMAD.IADD R69, R76, 0x1, R59 ;  /* 0x000000014c457824 */ /* 0x000fcc00078e023b */
[----:B------:R-:W1:Y:S08]  /*25a0*/  MUFU.TANH R3, R3 ;  /* 0x0000000300037308 */ /* 0x000e700000002400 */
        /* <DEDUP_REMOVED lines=74> */
.L_x_10756:
[----:B------:R-:W-:-:S06]  /*2a50*/  UISETP.NE.AND UP2, UPT, UR7, 0x1, UPT ;  /* 0x000000010700788c */ /* 0x000fcc000bf45270 */
[----:B------:R-:W-:-:S05]  /*2a60*/  PLOP3.LUT P2, PT, PT, PT, UP2, 0x80, 0x0 ;  /* 0x000000000000781c */ /* 0x000fca0003f4f028 */
[----:B------:R-:W-:-:S08]  /*2a70*/  @UP2 ULDC.64 UR10, c[0x0][0x9e8] ;  /* 0x00027a00000a2ab9 */ /* 0x000fd00000000a00 */
[----:B------:R-:W-:-:S05]  /*2a80*/  @P2 IMAD.HI.U32 R57, R58, UR10, RZ ;  /* 0x0000000a3a392c27 */ /* 0x000fca000f8e00ff */
[----:B------:R-:W-:-:S07]  /*2a90*/  @P2 SHF.R.U32.HI R58, RZ, UR11, R57 ;  /* 0x0000000bff3a2c19 */ /* 0x000fce0008011639 */
.L_x_10757:
[----:B------:R-:W-:Y:S05]  /*2aa0*/  BSYNC B0 ;  /* 0x0000000000007941 */ /* 0x000fea0003800000 */
.L_x_10755:
[----:B------:R-:W-:-:S04]  /*2ab0*/  IMAD R57, R58, UR7, -R75 ;  /* 0x000000073a397c24 */ /* 0x000fc8000f8e0a4b */
[----:B------:R-:W-:-:S05]  /*2ac0*/  IMAD R57, R16, -0x2, R57 ;  /* 0xfffffffe10397824 */ /* 0x000fca00078e0239 */
[----:B------:R-:W-:Y:S02]  /*2ad0*/  VIMNMX R69, R69, R57, !PT ;  /* 0x0000003945457248 */ /* 0x000fe40007fe0100 */
[----:B------:R-:W-:-:S07]  /*2ae0*/  VIADDMNMX R68, R57, UR7, R68, PT ;  /* 0x0000000739447c46 */ /* 0x000fce000b800144 */
.L_x_10754:
[C---:B------:R-:W-:Y:S02]  /*2af0*/  ISETP.GE.AND P4, PT, R72.reuse, 0x9, PT ;  /* 0x000000094800780c */ /* 0x040fe40003f86270 */
[C---:B------:R-:W-:Y:S02]  /*2b00*/  ISETP.GE.AND P2, PT, R72.reuse, 0x2, PT ;  /* 0x000000024800780c */ /* 0x040fe40003f46270 */
[----:B------:R-:W-:Y:S02]  /*2b10*/  ISETP.GE.AND P5, PT, R72, 0xa, PT ;  /* 0x0000000a4800780c */ /* 0x000fe40003fa6270 */
[----:B------:R-:W-:Y:S02]  /*2b20*/  LOP3.LUT R19, R19, 0xfffffffd, RZ, 0xc0, !PT ;  /* 0xfffffffd13137812 */ /* 0x000fe400078ec0ff */
[----:B------:R-:W-:-:S04]  /*2b30*/  ISETP.GT.AND P3, PT, R69, 0x1, !P2 ;  /* 0x000000014500780c */ /* 0x000fc80005764270 */
[----:B------:R-:W-:Y:S02]  /*2b40*/  ISETP.LT.OR P3, PT, R68, 0x2, P3 ;  /* 0x000000024400780c */ /* 0x000fe40001f61670 */
[----:B------:R-:W-:Y:S02]  /*2b50*/  @P4 LOP3.LUT R19, R19, 0x2, RZ, 0xfc, !PT ;  /* 0x0000000213134812 */ /* 0x000fe400078efcff */
[----:B------:R-:W-:Y:S02]  /*2b60*/  FSEL R89, R89, -INF , !P3 ;  /* 0xff80000059597808 */ /* 0x000fe40005800000 */
[----:B------:R-:W-:Y:S02]  /*2b70*/  LOP3.LUT R19, R19, 0xfffffffb, RZ, 0xc0, !PT ;  /* 0xfffffffb13137812 */ /* 0x000fe400078ec0ff */
[----:B------:R-:W-:Y:S02]  /*2b80*/  ISETP.GT.AND P4, PT, R69, 0x8, !P4 ;  /* 0x000000084500780c */ /* 0x000fe40006784270 */
[----:B------:R-:W-:-:S02]  /*2b90*/  @P5 LOP3.LUT R19, R19, 0x4, RZ, 0xfc, !PT ;  /* 0x0000000413135812 */ /* 0x000fc400078efcff */
[----:B------:R-:W-:Y:S02]  /*2ba0*/  ISETP.GT.AND P3, PT, R69, 0x9, !P5 ;  /* 0x000000094500780c */ /* 0x000fe40006f64270 */
[----:B------:R-:W-:Y:S02]  /*2bb0*/  ISETP.GE.AND P5, PT, R72, 0x11, PT ;  /* 0x000000114800780c */ /* 0x000fe40003fa6270 */
[C---:B------:R-:W-:Y:S02]  /*2bc0*/  ISETP.LT.OR P4, PT, R68.reuse, 0x9, P4 ;  /* 0x000000094400780c */ /* 0x040fe40002781670 */
[----:B------:R-:W-:Y:S02]  /*2bd0*/  ISETP.LT.OR P3, PT, R68, 0xa, P3 ;  /* 0x0000000a4400780c */ /* 0x000fe40001f61670 */
[----:B0-----:R-:W-:Y:S02]  /*2be0*/  FSEL R91, R91, -INF , !P4 ;  /* 0xff8000005b5b7808 */ /* 0x001fe40006000000 */
[----:B------:R-:W-:-:S02]  /*2bf0*/  ISETP.GE.AND P4, PT, R72, 0x12, PT ;  /* 0x000000124800780c */ /* 0x000fc40003f86270 */
[----:B------:R-:W-:Y:S02]  /*2c00*/  LOP3.LUT R19, R19, 0xfffffff7, RZ, 0xc0, !PT ;  /* 0xfffffff713137812 */ /* 0x000fe400078ec0ff */
[----:B------:R-:W-:Y:S02]  /*2c10*/  FSEL R92, R92, -INF , !P3 ;  /* 0xff8000005c5c7808 */ /* 0x000fe40005800000 */
[----:B------:R-:W-:Y:S02]  /*2c20*/  ISETP.GT.AND P3, PT, R69, 0x10, !P5 ;  /* 0x000000104500780c */ /* 0x000fe40006f64270 */
[----:B------:R-:W-:Y:S02]  /*2c30*/  @P5 LOP3.LUT R19, R19, 0x8, RZ, 0xfc, !PT ;  /* 0x0000000813135812 */ /* 0x000fe400078efcff */
[----:B------:R-:W-:Y:S02]  /*2c40*/  ISETP.LT.OR P3, PT, R68, 0x11, P3 ;  /* 0x000000114400780c */ /* 0x000fe40001f61670 */
[----:B------:R-:W-:-:S02]  /*2c50*/  LOP3.LUT R19, R19, 0xfdffffff, RZ, 0xc0, !PT ;  /* 0xfdffffff13137812 */ /* 0x000fc400078ec0ff */
[----:B------:R-:W-:Y:S02]  /*2c60*/  FSEL R93, R93, -INF , !P3 ;  /* 0xff8000005d5d7808 */ /* 0x000fe40005800000 */
[----:B------:R-:W-:Y:S02]  /*2c70*/  @P4 LOP3.LUT R19, R19, 0x2000000, RZ, 0xfc, !PT ;  /* 0x0200000013134812 */ /* 0x000fe400078efcff */
[----:B------:R-:W-:Y:S02]  /*2c80*/  ISETP.GT.AND P3, PT, R69, 0x11, !P4 ;  /* 0x000000114500780c */ /* 0x000fe40006764270 */
[----:B------:R-:W-:Y:S02]  /*2c90*/  ISETP.GE.AND P4, PT, R72, 0x19, PT ;  /* 0x000000194800780c */ /* 0x000fe40003f86270 */
[----:B------:R-:W-:Y:S02]  /*2ca0*/  ISETP.LT.OR P3, PT, R68, 0x12, P3 ;  /* 0x000000124400780c */ /* 0x000fe40001f61670 */
[----:B------:R-:W-:-:S02]  /*2cb0*/  LOP3.LUT R19, R19, 0xfeffffff, RZ, 0xc0, !PT ;  /* 0xfeffffff13137812 */ /* 0x000fc400078ec0ff */
        /* <DEDUP_REMOVED lines=153> */
[----:B------:R-:W-:-:S04]  /*3650*/  ISETP.GT.AND P6, PT, R69, 0x79, !P6 ;  /* 0x000000794500780c */ /* 0x000fc800077c4270 */
[----:B------:R-:W-:-:S04]  /*3660*/  ISETP.LT.OR P6, PT, R68, 0x7a, P6 ;  /* 0x0000007a4400780c */ /* 0x000fc800037c1670 */
[----:B------:R-:W-:Y:S02]  /*3670*/  FSEL R40, R85, -INF , !P6 ;  /* 0xff80000055287808 */ /* 0x000fe40007000000 */
[----:B------:R-:W-:Y:S01]  /*3680*/  PLOP3.LUT P6, PT, PT, PT, UP1, 0x40, 0x0 ;  /* 0x000000000000781c */ /* 0x000fe20003fce818 */
[----:B0-----:R-:W-:Y:S01]  /*3690*/  IMAD.IADD R69, R76, 0x1, R2 ;  /* 0x000000014c457824 */ /* 0x001fe200078e0202 */
[----:B------:R-:W-:-:S11]  /*36a0*/  VIADDMNMX R68, R2, R77, R74, PT ;  /* 0x0000004d02447246 */ /* 0x000fd6000380014a */
        /* <DEDUP_REMOVED lines=15> */
.L_x_10760:
[----:B------:R-:W-:-:S06]  /*37a0*/  UISETP.NE.AND UP2, UPT, UR7, 0x1, UPT ;  /* 0x000000010700788c */ /* 0x000fcc000bf45270 */
[----:B------:R-:W-:-:S05]  /*37b0*/  PLOP3.LUT P6, PT, PT, PT, UP2, 0x80, 0x0 ;  /* 0x000000000000781c */ /* 0x000fca0003fcf028 */
[----:B------:R-:W-:-:S08]  /*37c0*/  @UP2 ULDC.64 UR10, c[0x0][0x9e8] ;  /* 0x00027a00000a2ab9 */ /* 0x000fd00000000a00 */
[----:B------:R-:W-:Y:S01]  /*37d0*/  @P6 IMAD.HI.U32 R56, R2, UR10, RZ ;  /* 0x0000000a02386c27 */ /* 0x000fe2000f8e00ff */
[----:B------:R-:W-:-:S13]  /*37e0*/  PLOP3.LUT P6, PT, PT, PT, UP2, 0x80, 0x0 ;  /* 0x000000000000781c */ /* 0x000fda0003fcf028 */
[----:B------:R-:W-:-:S07]  /*37f0*/  @P6 SHF.R.U32.HI R2, RZ, UR11, R56 ;  /* 0x0000000bff026c19 */ /* 0x000fce0008011638 */
.L_x_10761:
[----:B------:R-:W-:Y:S05]  /*3800*/  BSYNC B0 ;  /* 0x0000000000007941 */ /* 0x000fea0003800000 */
.L_x_10759:
[----:B------:R-:W-:-:S04]  /*3810*/  IMAD R65, R2, UR7, -R75 ;  /* 0x0000000702417c24 */ /* 0x000fc8000f8e0a4b */
[----:B------:R-:W-:-:S05]  /*3820*/  IMAD R65, R16, -0x2, R65 ;  /* 0xfffffffe10417824 */ /* 0x000fca00078e0241 */
[----:B------:R-:W-:Y:S02]  /*3830*/  VIMNMX R69, R69, R65, !PT ;  /* 0x0000004145457248 */ /* 0x000fe40007fe0100 */
[----:B------:R-:W-:-:S07]  /*3840*/  VIADDMNMX R68, R65, UR7, R68, PT ;  /* 0x0000000741447c46 */ /* 0x000fce000b800144 */
.L_x_10758:
[----:B------:R-:W-:Y:S01]  /*3850*/  ISETP.GT.AND P2, PT, R69, 0x1, !P2 ;  /* 0x000000014500780c */ /* 0x000fe20005744270 */
[----:B------:R-:W-:Y:S01]  /*3860*/  ULDC UR34, c[0x0][0x988] ;  /* 0x0002620000227ab9 */ /* 0x000fe20000000800 */
[----:B------:R-:W-:Y:S01]  /*3870*/  LOP3.LUT P6, RZ, R19, 0x8, RZ, 0xc0, !PT ;  /* 0x0000000813ff7812 */ /* 0x000fe200078cc0ff */
[----:B------:R-:W-:Y:S01]  /*3880*/  @UP0 ULDC UR10, c[0x0][0x44c] ;  /* 0x00011300000a0ab9 */ /* 0x000fe20000000800 */
[----:B------:R-:W-:Y:S01]  /*3890*/  ISETP.LT.OR P2, PT, R68, 0x2, P2 ;  /* 0x000000024400780c */ /* 0x000fe20001741670 */
[----:B------:R-:W-:Y:S01]  /*38a0*/  UIMAD.WIDE.U32 UR10, UR41, UR10, URZ ;  /* 0x0000000a290a72a5 */ /* 0x000fe2000f8e003f */
[----:B------:R-:W-:Y:S01]  /*38b0*/  ISETP.GT.AND P3, PT, R69, 0x70, !P3 ;  /* 0x000000704500780c */ /* 0x000fe20005f64270 */
[----:B------:R-:W-:Y:S01]  /*38c0*/  @UP0 ULDC UR15, c[0x0][0x450] ;  /* 0x00011400000f0ab9 */ /* 0x000fe20000000800 */
[----:B------:R-:W-:Y:S01]  /*38d0*/  FSEL R3, R3, -INF , !P2 ;  /* 0xff80000003037808 */ /* 0x000fe20005000000 */
[----:B------:R-:W-:Y:S01]  /*38e0*/  UMOV UR14, UR41 ;  /* 0x00000029000e7c82 */ /* 0x000fe20008000000 */
[----:B------:R-:W-:Y:S01]  /*38f0*/  LOP3.LUT P2, RZ, R19, 0x2, RZ, 0xc0, !PT ;  /* 0x0000000213ff7812 */ /* 0x000fe2000784c0ff */
[----:B------:R-:W-:Y:S01]  /*3900*/  @UP0 USHF.R.U32.HI UR14, URZ, UR15, UR11 ;  /* 0x0000000f3f0e0299 */ /* 0x000fe2000801160b */
[----:B------:R-:W-:-:S02]  /*3910*/  ISETP.GT.AND P4, PT, R69, 0x71, !P4 ;  /* 0x000000714500780c */ /* 0x000fc40006784270 */
[C---:B------:R-:W-:Y:S01]  /*3920*/  ISETP.GT.AND P2, PT, R69.reuse, 0x8, !P2 ;  /* 0x000000084500780c */ /* 0x040fe20005744270 */
[----:B------:R-:W-:Y:S01]  /*3930*/  UIADD3 UR52, UR52, UR14, URZ ;  /* 0x0000000e34347290 */ /* 0x000fe2000fffe03f */
[C---:B------:R-:W-:Y:S02]  /*3940*/  ISETP.LT.OR P3, PT, R68.reuse, 0x71, P3 ;  /* 0x000000714400780c */ /* 0x040fe40001f61670 */
[----:B------:R-:W-:Y:S01]  /*3950*/  ISETP.LT.OR P2, PT, R68, 0x9, P2 ;  /* 0x000000094400780c */ /* 0x000fe20001741670 */
[----:B------:R-:W-:Y:S01]  /*3960*/  UIADD3 UR6, UR52, UR6, URZ ;  /* 0x0000000634067290 */ /* 0x000fe2000fffe03f */
[----:B------:R-:W-:Y:S02]  /*3970*/  ISETP.GT.AND P5, PT, R69, 0x78, !P5 ;  /* 0x000000784500780c */ /* 0x000fe40006fa4270 */
[----:B------:R-:W-:Y:S02]  /*3980*/  FSEL R56, R5, -INF , !P2 ;  /* 0xff80000005387808 */ /* 0x000fe40005000000 */
[----:B------:R-:W-:-:S02]  /*3990*/  LOP3.LUT P2, RZ, R19, 0x4, RZ, 0xc0, !PT ;  /* 0x0000000413ff7812 */ /* 0x000fc4000784c0ff */
[C---:B------:R-:W-:Y:S02]  /*39a0*/  ISETP.LT.OR P4, PT, R68.reuse, 0x72, P4 ;  /* 0x000000724400780c */ /* 0x040fe40002781670 */
[----:B------:R-:W-:Y:S02]  /*39b0*/  ISETP.GT.AND P2, PT, R69, 0x9, !P2 ;  /* 0x000000094500780c */ /* 0x000fe40005744270 */
[----:B------:R-:W-:Y:S02]  /*39c0*/  FSEL R27, R27, -INF , !P3 ;  /* 0xff8000001b1b7808 */ /* 0x000fe40005800000 */
[C---:B------:R-:W-:Y:S02]  /*39d0*/  ISETP.LT.OR P2, PT, R68.reuse, 0xa, P2 ;  /* 0x0000000a4400780c */ /* 0x040fe40001741670 */
[----:B------:R-:W-:Y:S02]  /*39e0*/  ISETP.LT.OR P5, PT, R68, 0x79, P5 ;  /* 0x000000794400780c */ /* 0x000fe40002fa1670 */
[----:B------:R-:W-:-:S02]  /*39f0*/  FSEL R65, R4, -INF , !P2 ;  /* 0xff80000004417808 */ /* 0x000fc40005000000 */
[----:B------:R-:W-:Y:S02]  /*3a00*/  ISETP.GT.AND P2, PT, R69, 0x10, !P6 ;  /* 0x000000104500780c */ /* 0x000fe40007744270 */
[----:B------:R-:W-:Y:S02]  /*3a10*/  LOP3.LUT P6, RZ, R19, 0x8000, RZ, 0xc0, !PT ;  /* 0x0000800013ff7812 */ /* 0x000fe400078cc0ff */
[----:B------:R-:W-:Y:S02]  /*3a20*/  ISETP.LT.OR P2, PT, R68, 0x11, P2 ;  /* 0x000000114400780c */ /* 0x000fe40001741670 */
[----:B------:R-:W-:Y:S02]  /*3a30*/  FMNMX.FTZ R4, R73, R89, !PT ;  /* 0x0000005949047209 */ /* 0x000fe40007810000 */
[----:B------:R-:W-:Y:S02]  /*3a40*/  FSEL R66, R6, -INF , !P2 ;  /* 0xff80000006427808 */ /* 0x000fe40005000000 */
[----:B------:R-:W-:-:S02]  /*3a50*/  LOP3.LUT P2, RZ, R19, 0x2000000, RZ, 0xc0, !PT ;  /* 0x0200000013ff7812 */ /* 0x000fc4000784c0ff */
[----:B------:R-:W-:Y:S02]  /*3a60*/  FSEL R28, R28, -INF , !P4 ;  /* 0xff8000001c1c7808 */ /* 0x000fe40006000000 */
[----:B------:R-:W-:Y:S02]  /*3a70*/  ISETP.GT.AND P2, PT, R69, 0x11, !P2 ;  /* 0x000000114500780c */ /* 0x000fe40005744270 */
[----:B------:R-:W-:Y:S02]  /*3a80*/  FSEL R29, R29, -INF , !P5 ;  /* 0xff8000001d1d7808 */ /* 0x000fe40006800000 */
[----:B------:R-:W-:-:S04]  /*3a90*/  ISETP.LT.OR P2, PT, R68, 0x12, P2 ;  /* 0x000000124400780c */ /* 0x000fc80001741670 */
[----:B------:R-:W-:Y:S02]  /*3aa0*/  FSEL R67, R7, -INF , !P2 ;  /* 0xff80000007437808 */ /* 0x000fe40005000000 */
[----:B------:R-:W-:-:S04]  /*3ab0*/  LOP3.LUT P2, RZ, R19, 0x1000000, RZ, 0xc0, !PT ;  /* 0x0100000013ff7812 */ /* 0x000fc8000784c0ff */
[----:B------:R-:W-:-:S04]  /*3ac0*/  ISETP.GT.AND P2, PT, R69, 0x18, !P2 ;  /* 0x000000184500780c */ /* 0x000fc80005744270 */
        /* <DEDUP_REMOVED lines=34> */
[----:B------:R-:W-:Y:S02]  /*3cf0*/  ISETP.GT.AND P2, PT, R69, 0x39, !P6 ;  /* 0x000000394500780c */ /* 0x000fe40007744270 */
[----:B------:R-:W-:Y:S02]  /*3d00*/  LOP3.LUT P6, RZ, R19, 0x10, RZ, 0xc0, !PT ;  /* 0x0000001013ff7812 */ /* 0x000fe400078cc0ff */
        /* <DEDUP_REMOVED lines=26> */
[----:B------:R-:W-:Y:S02]  /*3eb0*/  FMNMX.FTZ R33, R91, R4, !PT ;  /* 0x000000045b217209 */ /* 0x000fe40007810000 */
[----:B------:R-:W-:Y:S02]  /*3ec0*/  LOP3.LUT P2, RZ, R19, 0x100, RZ, 0xc0, !PT ;  /* 0x0000010013ff7812 */ /* 0x000fe4000784c0ff */
[----:B------:R-:W-:Y:S02]  /*3ed0*/  FMNMX.FTZ R4, R92, R33, !PT ;  /* 0x000000215c047209 */ /* 0x000fe40007810000 */
[----:B------:R-:W-:Y:S02]  /*3ee0*/  ISETP.GT.AND P2, PT, R69, 0x58, !P2 ;  /* 0x000000584500780c */ /* 0x000fe40005744270 */
[----:B------:R-:W-:-:S02]  /*3ef0*/  FMNMX.FTZ R33, R93, R4, !PT ;  /* 0x000000045d217209 */ /* 0x000fc40007810000 */
[----:B------:R-:W-:Y:S02]  /*3f00*/  ISETP.LT.OR P2, PT, R68, 0x59, P2 ;  /* 0x000000594400780c */ /* 0x000fe40001741670 */
[----:B------:R-:W-:Y:S02]  /*3f10*/  FMNMX.FTZ R4, R94, R33, !PT ;  /* 0x000000215e047209 */ /* 0x000fe40007810000 */
[----:B------:R-:W-:Y:S02]  /*3f20*/  FSEL R2, R36, -INF , !P2 ;  /* 0xff80000024027808 */ /* 0x000fe40005000000 */
[----:B------:R-:W-:Y:S02]  /*3f30*/  FMNMX.FTZ R33, R95, R4, !PT ;  /* 0x000000045f217209 */ /* 0x000fe40007810000 */
[----:B------:R-:W-:Y:S02]  /*3f40*/  LOP3.LUT P2, RZ, R19, 0x80, RZ, 0xc0, !PT ;  /* 0x0000008013ff7812 */ /* 0x000fe4000784c0ff */
[----:B------:R-:W-:-:S02]  /*3f50*/  FMNMX.FTZ R33, R96, R33, !PT ;  /* 0x0000002160217209 */ /* 0x000fc40007810000 */
[----:B------:R-:W-:Y:S02]  /*3f60*/  ISETP.GT.AND P2, PT, R69, 0x59, !P2 ;  /* 0x000000594500780c */ /* 0x000fe40005744270 */
[----:B------:R-:W-:Y:S02]  /*3f70*/  FMNMX.FTZ R4, R64, R33, !PT ;  /* 0x0000002140047209 */ /* 0x000fe40007810000 */
[----:B------:R-:W-:Y:S02]  /*3f80*/  ISETP.LT.OR P2, PT, R68, 0x5a, P2 ;  /* 0x0000005a4400780c */ /* 0x000fe40001741670 */
[----:B------:R-:W-:Y:S02]  /*3f90*/  FMNMX.FTZ R4, R61, R4, !PT ;  /* 0x000000043d047209 */ /* 0x000fe40007810000 */
[----:B------:R-:W-:Y:S02]  /*3fa0*/  FSEL R6, R35, -INF , !P2 ;  /* 0xff80000023067808 */ /* 0x000fe40005000000 */
[----:B------:R-:W-:-:S02]  /*3fb0*/  FMNMX.FTZ R33, R63, R4, !PT ;  /* 0x000000043f217209 */ /* 0x000fc40007810000 */
[----:B------:R-:W-:Y:S02]  /*3fc0*/  LOP3.LUT P2, RZ, R19, 0x40, RZ, 0xc0, !PT ;  /* 0x0000004013ff7812 */ /* 0x000fe4000784c0ff */
[----:B------:R-:W-:Y:S02]  /*3fd0*/  FMNMX.FTZ R33, R62, R33, !PT ;  /* 0x000000213e217209 */ /* 0x000fe40007810000 */
[----:B------:R-:W-:Y:S02]  /*3fe0*/  ISETP.GT.AND P2, PT, R69, 0x60, !P2 ;  /* 0x000000604500780c */ /* 0x000fe40005744270 */
[----:B------:R-:W-:Y:S02]  /*3ff0*/  FMNMX.FTZ R4, R60, R33, !PT ;  /* 0x000000213c047209 */ /* 0x000fe40007810000 */
[----:B------:R-:W-:Y:S02]  /*4000*/  ISETP.LT.OR P2, PT, R68, 0x61, P2 ;  /* 0x000000614400780c */ /* 0x000fe40001741670 */
[----:B------:R-:W-:-:S02]  /*4010*/  FMNMX.FTZ R4, R57, R4, !PT ;  /* 0x0000000439047209 */ /* 0x000fc40007810000 */
        /* <DEDUP_REMOVED lines=30> */
[----:B0-----:R-:W-:-:S04]  /*4200*/  FMNMX.FTZ R4, R8, R35, !PT ;  /* 0x0000002308047209 */ /* 0x001fc80007810000 */
[C---:B------:R-:W-:Y:S01]  /*4210*/  FSETP.NEU.FTZ.AND P2, PT, R4.reuse, -INF , PT ;  /* 0xff8000000400780b */ /* 0x040fe20003f5d000 */
[----:B------:R-:W-:-:S05]  /*4220*/  FMUL.FTZ R76, R4, UR34 ;  /* 0x00000022044c7c20 */ /* 0x000fca0008410000 */
[----:B------:R-:W-:Y:S02]  /*4230*/  FSEL R76, R76, RZ, P2 ;  /* 0x000000ff4c4c7208 */ /* 0x000fe40001000000 */
[----:B------:R-:W-:Y:S02]  /*4240*/  ISETP.GT.AND P2, PT, R69, RZ, !P6 ;  /* 0x000000ff4500720c */ /* 0x000fe40007744270 */
[----:B------:R-:W-:Y:S01]  /*4250*/  LOP3.LUT P6, RZ, R19, 0x8000000, RZ, 0xc0, !PT ;  /* 0x0800000013ff7812 */ /* 0x000fe200078cc0ff */
[--C-:B------:R-:W-:Y:S01]  /*4260*/  FFMA.FTZ R33, R73, UR34, -R76.reuse ;  /* 0x0000002249217c23 */ /* 0x100fe2000801084c */
[----:B------:R-:W-:Y:S01]  /*4270*/  ISETP.LT.OR P2, PT, R68, 0x1, P2 ;  /* 0x000000014400780c */ /* 0x000fe20001741670 */
[--C-:B------:R-:W-:Y:S01]  /*4280*/  FFMA.FTZ R36, R89, UR34, -R76.reuse ;  /* 0x0000002259247c23 */ /* 0x100fe2000801084c */
[----:B------:R-:W-:Y:S01]  /*4290*/  ISETP.GT.AND P6, PT, R69, 0x79, !P6 ;  /* 0x000000794500780c */ /* 0x000fe200077c4270 */
[--C-:B------:R-:W-:Y:S01]  /*42a0*/  FFMA.FTZ R35, R91, UR34, -R76.reuse ;  /* 0x000000225b237c23 */ /* 0x100fe2000801084c */
[----:B------:R-:W-:Y:S01]  /*42b0*/  FSEL R74, R0, -INF , !P2 ;  /* 0xff800000004a7808 */ /* 0x000fe20005000000 */
[----:B------:R-:W-:Y:S01]  /*42c0*/  MUFU.EX2 R33, R33 ;  /* 0x0000002100217308 */ /* 0x000fe20000000800 */
[----:B------:R-:W-:Y:S01]  /*42d0*/  LOP3.LUT P2, RZ, R19, 0x4000000, RZ, 0xc0, !PT ;  /* 0x0400000013ff7812 */ /* 0x000fe2000784c0ff */
[--C-:B------:R-:W-:Y:S01]  /*42e0*/  FFMA.FTZ R70, R92, UR34, -R76.reuse ;  /* 0x000000225c467c23 */ /* 0x100fe2000801084c */
[----:B------:R-:W-:Y:S01]  /*42f0*/  FMNMX.FTZ R73, R74, R3, !PT ;  /* 0x000000034a497209 */ /* 0x000fe20007810000 */
[--C-:B------:R-:W-:Y:S01]  /*4300*/  FFMA.FTZ R0, R93, UR34, -R76.reuse ;  /* 0x000000225d007c23 */ /* 0x100fe2000801084c */
[----:B------:R-:W-:Y:S01]  /*4310*/  ISETP.GT.AND P2, PT, R69, 0x69, !P2 ;  /* 0x000000694500780c */ /* 0x000fe20005744270 */
[--C-:B------:R-:W-:Y:S01]  /*4320*/  FFMA.FTZ R94, R94, UR34, -R76.reuse ;  /* 0x000000225e5e7c23 */ /* 0x100fe2000801084c */
[----:B------:R-:W-:Y:S01]  /*4330*/  FMNMX.FTZ R8, R56, R73, !PT ;  /* 0x0000004938087209 */ /* 0x000fe20007810000 */
[----:B------:R-:W-:Y:S01]  /*4340*/  MUFU.EX2 R36, R36 ;  /* 0x0000002400247308 */ /* 0x000fe20000000800 */
[----:B------:R-:W-:Y:S01]  /*4350*/  ISETP.LT.OR P2, PT, R68, 0x6a, P2 ;  /* 0x0000006a4400780c */ /* 0x000fe20001741670 */
[--C-:B------:R-:W-:Y:S01]  /*4360*/  FFMA.FTZ R72, R95, UR34, -R76.reuse ;  /* 0x000000225f487c23 */ /* 0x100fe2000801084c */
[----:B------:R-:W-:Y:S01]  /*4370*/  FMNMX.FTZ R73, R65, R8, !PT ;  /* 0x0000000841497209 */ /* 0x000fe20007810000 */
[--C-:B------:R-:W-:Y:S01]  /*4380*/  FFMA.FTZ R96, R96, UR34, -R76.reuse ;  /* 0x0000002260607c23 */ /* 0x100fe2000801084c */
[----:B------:R-:W-:Y:S01]  /*4390*/  FSEL R26, R26, -INF , !P2 ;  /* 0xff8000001a1a7808 */ /* 0x000fe20005000000 */
        /* <DEDUP_REMOVED lines=27> */
[----:B------:R-:W-:Y:S01]  /*4550*/  FFMA.FTZ R40, R40, UR34, -R76 ;  /* 0x0000002228287c23 */ /* 0x000fe2000801084c */
        /* <DEDUP_REMOVED lines=26> */
[----:B------:R-:W-:-:S03]  /*4700*/  FFMA.FTZ R77, R49, UR34, -R76 ;  /* 0x00000022314d7c23 */ /* 0x000fc6000801084c */
[----:B------:R-:W-:-:S03]  /*4710*/  FMNMX.FTZ R49, R27, R8, !PT ;  /* 0x000000081b317209 */ /* 0x000fc60007810000 */
        /* <DEDUP_REMOVED lines=8> */
[----:B------:R-:W-:Y:S01]  /*47a0*/  FFMA.FTZ R54, R55, UR34, -R76 ;  /* 0x0000002237367c23 */ /* 0x000fe2000801084c */
[----:B------:R-:W-:Y:S01]  /*47b0*/  FMNMX.FTZ R69, R30, R69, !PT ;  /* 0x000000451e457209 */ /* 0x000fe20007810000 */
[----:B------:R-:W-:Y:S04]  /*47c0*/  MUFU.EX2 R57, R57 ;  /* 0x0000003900397308 */ /* 0x000fe80000000800 */
[----:B------:R-:W1:Y:S04]  /*47d0*/  SHFL.BFLY PT, R8, R69, 0x2, 0x1f ;  /* 0x0c401f0045087f89 */ /* 0x000e6800000e0000 */
        /* <DEDUP_REMOVED lines=9> */
[----:B-1----:R-:W-:-:S04]  /*4870*/  FMNMX.FTZ R8, R55, R8, !PT ;  /* 0x0000000837087209 */ /* 0x002fc80007810000 */
        /* <DEDUP_REMOVED lines=17> */
[----:B------:R2:W3:Y:S01]  /*4990*/  MUFU.EX2 R82, R69 ;  /* 0x0000004500527308 */ /* 0x0004e20000000800 */
[--C-:B------:R-:W-:Y:S01]  /*49a0*/  FFMA.FTZ R67, R10, UR34, -R55.reuse ;  /* 0x000000220a437c23 */ /* 0x100fe20008010837 */
[--C-:B-1----:R-:W-:Y:S01]  /*49b0*/  FFMA.FTZ R74, R11, UR34, -R55.reuse ;  /* 0x000000220b4a7c23 */ /* 0x102fe20008010837 */
[--C-:B------:R-:W-:Y:S01]  /*49c0*/  FFMA.FTZ R11, R25, UR34, -R55.reuse ;  /* 0x00000022190b7c23 */ /* 0x100fe20008010837 */
[--C-:B------:R-:W-:Y:S01]  /*49d0*/  FFMA.FTZ R80, R31, UR34, -R55.reuse ;  /* 0x000000221f507c23 */ /* 0x100fe20008010837 */
[--C-:B------:R-:W-:Y:S01]  /*49e0*/  FFMA.FTZ R10, R14, UR34, -R55.reuse ;  /* 0x000000220e0a7c23 */ /* 0x100fe20008010837 */
[--C-:B------:R-:W-:Y:S01]  /*49f0*/  FFMA.FTZ R20, R20, UR34, -R55.reuse ;  /* 0x0000002214147c23 */ /* 0x100fe20008010837 */
[--C-:B------:R-:W-:Y:S01]  /*4a00*/  FFMA.FTZ R6, R6, UR34, -R55.reuse ;  /* 0x0000002206067c23 */ /* 0x100fe20008010837 */
[----:B------:R1:W4:Y:S01]  /*4a10*/  MUFU.EX2 R79, R76 ;  /* 0x0000004c004f7308 */ /* 0x0003220000000800 */
[--C-:B--2---:R-:W-:Y:S01]  /*4a20*/  FFMA.FTZ R69, R13, UR34, -R55.reuse ;  /* 0x000000220d457c23 */ /* 0x104fe20008010837 */
[----:B0-----:R-:W-:Y:S01]  /*4a30*/  F2FP.F16.F32.PACK_AB R14, R70, R35 ;  /* 0x00000023460e723e */ /* 0x001fe200000000ff */
[--C-:B------:R-:W-:Y:S01]  /*4a40*/  FFMA.FTZ R5, R5, UR34, -R55.reuse ;  /* 0x0000002205057c23 */ /* 0x100fe20008010837 */
[--C-:B------:R-:W-:Y:S01]  /*4a50*/  FFMA.FTZ R2, R2, UR34, -R55.reuse ;  /* 0x0000002202027c23 */ /* 0x100fe20008010837 */
[----:B------:R-:W-:-:S03]  /*4a60*/  FFMA.FTZ R48, R48, UR34, -R55 ;  /* 0x0000002230307c23 */ /* 0x000fc60008010837 */
[----:B------:R0:W2:Y:S01]  /*4a70*/  MUFU.EX2 R84, R78 ;  /* 0x0000004e00547308 */ /* 0x0000a20000000800 */
[----:B-1----:R-:W-:Y:S01]  /*4a80*/  FFMA.FTZ R76, R24, UR34, -R55 ;  /* 0x00000022184c7c23 */ /* 0x002fe20008010837 */
[----:B---3--:R-:W-:-:S06]  /*4a90*/  FADD.FTZ R24, R77, R82 ;  /* 0x000000524d187221 */ /* 0x008fcc0000010000 */
[----:B------:R-:W1:Y:S01]  /*4aa0*/  MUFU.EX2 R3, R3 ;  /* 0x0000000300037308 */ /* 0x000e620000000800 */
[----:B0-----:R-:W-:Y:S01]  /*4ab0*/  FFMA.FTZ R78, R12, UR34, -R55 ;  /* 0x000000220c4e7c23 */ /* 0x001fe20008010837 */
[----:B------:R-:W-:Y:S01]  /*4ac0*/  FADD.FTZ R12, R33, R36 ;  /* 0x00000024210c7221 */ /* 0x000fe20000010000 */
[----:B----4-:R-:W-:-:S03]  /*4ad0*/  FADD.FTZ R15, R79, R24 ;  /* 0x000000184f0f7221 */ /* 0x010fc60000010000 */
[----:B------:R-:W-:Y:S01]  /*4ae0*/  FADD.FTZ R13, R35, R12 ;  /* 0x0000000c230d7221 */ /* 0x000fe20000010000 */
[----:B------:R-:W-:Y:S01]  /*4af0*/  F2FP.F16.F32.PACK_AB R12, R36, R33 ;  /* 0x00000021240c723e */ /* 0x000fe200000000ff */
[----:B------:R-:W0:Y:S01]  /*4b00*/  MUFU.EX2 R56, R56 ;  /* 0x0000003800387308 */ /* 0x000e220000000800 */
[----:B--2---:R-:W-:Y:S01]  /*4b10*/  FADD.FTZ R24, R84, R15 ;  /* 0x0000000f54187221 */ /* 0x004fe20000010000 */
[----:B------:R-:W-:Y:S01]  /*4b20*/  FADD.FTZ R13, R70, R13 ;  /* 0x0000000d460d7221 */ /* 0x000fe20000010000 */
[--C-:B------:R-:W-:Y:S01]  /*4b30*/  FFMA.FTZ R36, R34, UR34, -R55.reuse ;  /* 0x0000002222247c23 */ /* 0x100fe20008010837 */
[----:B------:R-:W-:Y:S01]  /*4b40*/  F2FP.F16.F32.PACK_AB R15, R84, R79 ;  /* 0x0000004f540f723e */ /* 0x000fe200000000ff */
[----:B------:R-:W-:Y:S01]  /*4b50*/  FFMA.FTZ R70, R29, UR34, -R55 ;  /* 0x000000221d467c23 */ /* 0x000fe20008010837 */
[----:B------:R-:W-:Y:S01]  /*4b60*/  FADD.FTZ R32, R0, R13 ;  /* 0x0000000d00207221 */ /* 0x000fe20000010000 */
[----:B------:R-:W-:Y:S01]  /*4b70*/  F2FP.F16.F32.PACK_AB R13, R82, R77 ;  /* 0x0000004d520d723e */ /* 0x000fe200000000ff */
[----:B------:R-:W2:Y:S01]  /*4b80*/  MUFU.EX2 R65, R65 ;  /* 0x0000004100417308 */ /* 0x000ea20000000800 */
[----:B-1----:R-:W-:Y:S01]  /*4b90*/  FADD.FTZ R31, R3, R24 ;  /* 0x00000018031f7221 */ /* 0x002fe20000010000 */
[----:B------:R-:W-:Y:S01]  /*4ba0*/  FADD.FTZ R25, R73, R32 ;  /* 0x0000002049197221 */ /* 0x000fe20000010000 */
[----:B------:R-:W-:Y:S01]  /*4bb0*/  FFMA.FTZ R35, R28, UR34, -R55 ;  /* 0x000000221c237c23 */ /* 0x000fe20008010837 */
[----:B------:R1:W-:Y:S01]  /*4bc0*/  STSM.16.M88.4 [R17+0x21800], R12 ;  /* 0x0218000c11007844 */ /* 0x0003e20000000200 */
[----:B------:R-:W-:Y:S01]  /*4bd0*/  F2FP.F16.F32.PACK_AB R28, R61, R64 ;  /* 0x000000403d1c723e */ /* 0x000fe200000000ff */
[----:B------:R-:W-:Y:S01]  /*4be0*/  FADD.FTZ R32, R72, R25 ;  /* 0x0000001948207221 */ /* 0x000fe20000010000 */
[----:B------:R-:W-:Y:S01]  /*4bf0*/  FFMA.FTZ R25, R37, UR34, -R55 ;  /* 0x0000002225197c23 */ /* 0x000fe20008010837 */
[----:B------:R-:W3:Y:S01]  /*4c00*/  MUFU.EX2 R66, R66 ;  /* 0x0000004200427308 */ /* 0x000ee20000000800 */
[----:B0-----:R-:W-:Y:S01]  /*4c10*/  FADD.FTZ R24, R56, R31 ;  /* 0x0000001f38187221 */ /* 0x001fe20000010000 */
[----:B------:R-:W-:Y:S01]  /*4c20*/  FADD.FTZ R33, R75, R32 ;  /* 0x000000204b217221 */ /* 0x000fe20000010000 */
[----:B------:R-:W-:-:S03]  /*4c30*/  FFMA.FTZ R31, R38, UR34, -R55 ;  /* 0x00000022261f7c23 */ /* 0x000fc60008010837 */
[----:B------:R-:W-:Y:S02]  /*4c40*/  FADD.FTZ R32, R64, R33 ;  /* 0x0000002140207221 */ /* 0x000fe40000010000 */
[----:B------:R-:W0:Y:S01]  /*4c50*/  MUFU.EX2 R67, R67 ;  /* 0x0000004300437308 */ /* 0x000e220000000800 */
[----:B--2---:R-:W-:Y:S01]  /*4c60*/  FADD.FTZ R33, R65, R24 ;  /* 0x0000001841217221 */ /* 0x004fe20000010000 */
[----:B------:R-:W-:Y:S01]  /*4c70*/  FADD.FTZ R34, R61, R32 ;  /* 0x000000203d227221 */ /* 0x000fe20000010000 */
[----:B------:R-:W-:Y:S01]  /*4c80*/  FFMA.FTZ R32, R26, UR34, -R55 ;  /* 0x000000221a207c23 */ /* 0x000fe20008010837 */
[----:B-1----:R-:W-:Y:S02]  /*4c90*/  F2FP.F16.F32.PACK_AB R12, R57, R60 ;  /* 0x0000003c390c723e */ /* 0x002fe400000000ff */
[----:B------:R-:W-:Y:S01]  /*4ca0*/  FADD.FTZ R77, R63, R34 ;  /* 0x000000223f4d7221 */ /* 0x000fe20000010000 */
[----:B------:R-:W-:Y:S01]  /*4cb0*/  F2FP.F16.F32.PACK_AB R14, R58, R59 ;  /* 0x0000003b3a0e723e */ /* 0x000fe200000000ff */
[----:B------:R-:W1:Y:S01]  /*4cc0*/  MUFU.EX2 R74, R74 ;  /* 0x0000004a004a7308 */ /* 0x000e620000000800 */
[----:B---3--:R-:W-:Y:S01]  /*4cd0*/  FADD.FTZ R24, R66, R33 ;  /* 0x0000002142187221 */ /* 0x008fe20000010000 */
[----:B------:R-:W-:Y:S01]  /*4ce0*/  FFMA.FTZ R33, R27, UR34, -R55 ;  /* 0x000000221b217c23 */ /* 0x000fe20008010837 */
[----:B------:R-:W-:Y:S01]  /*4cf0*/  FADD.FTZ R79, R62, R77 ;  /* 0x0000004d3e4f7221 */ /* 0x000fe20000010000 */
[----:B------:R-:W-:Y:S01]  /*4d00*/  FFMA.FTZ R77, R30, UR34, -R55 ;  /* 0x000000221e4d7c23 */ /* 0x000fe20008010837 */
[----:B------:R-:W-:-:S02]  /*4d10*/  F2FP.F16.F32.PACK_AB R30, R62, R63 ;  /* 0x0000003f3e1e723e */ /* 0x000fc400000000ff */
[----:B------:R-:W-:Y:S01]  /*4d20*/  FADD.FTZ R26, R60, R79 ;  /* 0x0000004f3c1a7221 */ /* 0x000fe20000010000 */
[----:B------:R-:W2:Y:S01]  /*4d30*/  MUFU.EX2 R69, R69 ;  /* 0x0000004500457308 */ /* 0x000ea20000000800 */
[----:B0-----:R-:W-:Y:S01]  /*4d40*/  FADD.FTZ R27, R67, R24 ;  /* 0x00000018431b7221 */ /* 0x001fe20000010000 */
[----:B------:R-:W-:-:S06]  /*4d50*/  F2FP.F16.F32.PACK_AB R34, R50, R49 ;  /* 0x000000313222723e */ /* 0x000fcc00000000ff */
[----:B------:R-:W0:Y:S01]  /*4d60*/  MUFU.EX2 R78, R78 ;  /* 0x0000004e004e7308 */ /* 0x000e220000000800 */
[----:B-1----:R-:W-:-:S07]  /*4d70*/  FADD.FTZ R24, R74, R27 ;  /* 0x0000001b4a187221 */ /* 0x002fce0000010000 */
[----:B------:R-:W1:Y:S01]  /*4d80*/  MUFU.EX2 R7, R7 ;  /* 0x0000000700077308 */ /* 0x000e620000000800 */
[----:B--2---:R-:W-:Y:S01]  /*4d90*/  FADD.FTZ R27, R69, R24 ;  /* 0x00000018451b7221 */ /* 0x004fe20000010000 */
[----:B------:R-:W-:-:S06]  /*4da0*/  F2FP.F16.F32.PACK_AB R24, R73, R0 ;  /* 0x000000004918723e */ /* 0x000fcc00000000ff */
[----:B------:R-:W2:Y:S01]  /*4db0*/  MUFU.EX2 R10, R10 ;  /* 0x0000000a000a7308 */ /* 0x000ea20000000800 */
[----:B0-----:R-:W-:-:S07]  /*4dc0*/  FADD.FTZ R0, R78, R27 ;  /* 0x0000001b4e007221 */ /* 0x001fce0000010000 */
[----:B------:R-:W0:Y:S01]  /*4dd0*/  MUFU.EX2 R9, R9 ;  /* 0x0000000900097308 */ /* 0x000e220000000800 */
[----:B-1----:R-:W-:-:S07]  /*4de0*/  FADD.FTZ R27, R7, R0 ;  /* 0x00000000071b7221 */ /* 0x002fce0000010000 */
[----:B------:R1:W-:Y:S01]  /*4df0*/  MUFU.EX2 R37, R6 ;  /* 0x0000000600257308 */ /* 0x0003e20000000800 */
[----:B--2---:R-:W-:Y:S01]  /*4e00*/  FADD.FTZ R0, R10, R27 ;  /* 0x0000001b0a007221 */ /* 0x004fe20000010000 */
[----:B------:R-:W-:-:S06]  /*4e10*/  F2FP.F16.F32.PACK_AB R27, R66, R65 ;  /* 0x00000041421b723e */ /* 0x000fcc00000000ff */
[----:B------:R-:W2:Y:S01]  /*4e20*/  MUFU.EX2 R20, R20 ;  /* 0x0000001400147308 */ /* 0x000ea20000000800 */
[----:B-1----:R-:W-:Y:S01]  /*4e30*/  FADD.FTZ R6, R57, R26 ;  /* 0x0000001a39067221 */ /* 0x002fe20000010000 */
[----:B------:R-:W-:-:S03]  /*4e40*/  F2FP.F16.F32.PACK_AB R26, R75, R72 ;  /* 0x000000484b1a723e */ /* 0x000fc600000000ff */
[----:B------:R-:W-:-:S03]  /*4e50*/  FADD.FTZ R29, R59, R6 ;  /* 0x000000063b1d7221 */ /* 0x000fc60000010000 */
[----:B------:R-:W1:Y:S01]  /*4e60*/  MUFU.EX2 R11, R11 ;  /* 0x0000000b000b7308 */ /* 0x000e620000000800 */
[----:B------:R-:W-:Y:S01]  /*4e70*/  FADD.FTZ R6, R58, R29 ;  /* 0x0000001d3a067221 */ /* 0x000fe20000010000 */
[----:B------:R-:W-:-:S03]  /*4e80*/  F2FP.F16.F32.PACK_AB R29, R74, R67 ;  /* 0x000000434a1d723e */ /* 0x000fc600000000ff */
[----:B------:R-:W-:-:S03]  /*4e90*/  FADD.FTZ R13, R47, R6 ;  /* 0x000000062f0d7221 */ /* 0x000fc60000010000 */
[----:B------:R-:W3:Y:S01]  /*4ea0*/  MUFU.EX2 R76, R76 ;  /* 0x0000004c004c7308 */ /* 0x000ee20000000800 */
[----:B------:R-:W-:-:S04]  /*4eb0*/  FADD.FTZ R6, R68, R13 ;  /* 0x0000000d44067221 */ /* 0x000fc80000010000 */
[----:B------:R-:W-:-:S03]  /*4ec0*/  FADD.FTZ R15, R49, R6 ;  /* 0x00000006310f7221 */ /* 0x000fc60000010000 */
[----:B------:R4:W-:Y:S08]  /*4ed0*/  MUFU.EX2 R38, R25 ;  /* 0x0000001900267308 */ /* 0x0009f00000000800 */
[----:B------:R-:W5:Y:S01]  /*4ee0*/  MUFU.EX2 R21, R21 ;  /* 0x0000001500157308 */ /* 0x000f620000000800 */
[----:B----4-:R-:W-:Y:S01]  /*4ef0*/  F2FP.F16.F32.PACK_AB R25, R56, R3 ;  /* 0x000000033819723e */ /* 0x010fe200000000ff */
[----:B0-----:R-:W-:-:S04]  /*4f00*/  FADD.FTZ R3, R9, R0 ;  /* 0x0000000009037221 */ /* 0x001fc80000010000 */
[----:B--2---:R-:W-:Y:S01]  /*4f10*/  FADD.FTZ R0, R20, R3 ;  /* 0x0000000314007221 */ /* 0x004fe20000010000 */
[----:B------:R0:W-:Y:S01]  /*4f20*/  STSM.16.M88.4 [R23], R24 ;  /* 0x0000001817007844 */ /* 0x0001e20000000200 */
[----:B------:R-:W2:Y:S02]  /*4f30*/  MUFU.EX2 R80, R80 ;  /* 0x0000005000507308 */ /* 0x000ea40000000800 */
[----:B-1----:R-:W-:Y:S01]  /*4f40*/  FADD.FTZ R13, R11, R0 ;  /* 0x000000000b0d7221 */ /* 0x002fe20000010000 */
[----:B------:R-:W-:-:S03]  /*4f50*/  FADD.FTZ R0, R50, R15 ;  /* 0x0000000f32007221 */ /* 0x000fc60000010000 */
[----:B---3--:R-:W-:Y:S01]  /*4f60*/  FADD.FTZ R6, R76, R13 ;  /* 0x0000000d4c067221 */ /* 0x008fe20000010000 */
[----:B------:R-:W-:Y:S01]  /*4f70*/  FADD.FTZ R15, R51, R0 ;  /* 0x00000000330f7221 */ /* 0x000fe20000010000 */
[----:B------:R-:W1:Y:S02]  /*4f80*/  MUFU.EX2 R36, R36 ;  /* 0x0000002400247308 */ /* 0x000e640000000800 */
[----:B-----5:R-:W-:Y:S01]  /*4f90*/  FADD.FTZ R13, R21, R6 ;  /* 0x00000006150d7221 */ /* 0x020fe20000010000 */
[----:B------:R-:W-:-:S04]  /*4fa0*/  FADD.FTZ R6, R52, R15 ;  /* 0x0000000f34067221 */ /* 0x000fc80000010000 */
[----:B------:R-:W-:Y:S01]  /*4fb0*/  FADD.FTZ R15, R53, R6 ;  /* 0x00000006350f7221 */ /* 0x000fe20000010000 */
[----:B------:R-:W3:Y:S01]  /*4fc0*/  MUFU.EX2 R5, R5 ;  /* 0x0000000500057308 */ /* 0x000ee20000000800 */
[----:B--2---:R-:W-:Y:S01]  /*4fd0*/  FADD.FTZ R13, R80, R13 ;  /* 0x0000000d500d7221 */ /* 0x004fe20000010000 */
[----:B0-----:R-:W-:-:S06]  /*4fe0*/  F2FP.F16.F32.PACK_AB R24, R52, R51 ;  /* 0x000000333418723e */ /* 0x001fcc00000000ff */
[----:B------:R-:W0:Y:S01]  /*4ff0*/  MUFU.EX2 R2, R2 ;  /* 0x0000000200027308 */ /* 0x000e220000000800 */
[----:B-1----:R-:W-:Y:S01]  /*5000*/  FADD.FTZ R6, R36, R13 ;  /* 0x0000000d24067221 */ /* 0x002fe20000010000 */
[----:B------:R-:W-:-:S06]  /*5010*/  F2FP.F16.F32.PACK_AB R13, R10, R7 ;  /* 0x000000070a0d723e */ /* 0x000fcc00000000ff */
[----:B------:R-:W1:Y:S01]  /*5020*/  MUFU.EX2 R54, R54 ;  /* 0x0000003600367308 */ /* 0x000e620000000800 */
[----:B---3--:R-:W-:-:S07]  /*5030*/  FADD.FTZ R25, R5, R6 ;  /* 0x0000000605197221 */ /* 0x008fce0000010000 */
[----:B------:R-:W2:Y:S01]  /*5040*/  MUFU.EX2 R46, R46 ;  /* 0x0000002e002e7308 */ /* 0x000ea20000000800 */
[----:B0-----:R-:W-:Y:S01]  /*5050*/  FADD.FTZ R6, R2, R25 ;  /* 0x0000001902067221 */ /* 0x001fe20000010000 */
[----:B------:R-:W-:-:S03]  /*5060*/  F2FP.F16.F32.PACK_AB R25, R5, R36 ;  /* 0x000000240519723e */ /* 0x000fc600000000ff */
[----:B------:R-:W-:-:S03]  /*5070*/  FADD.FTZ R5, R37, R6 ;  /* 0x0000000625057221 */ /* 0x000fc60000010000 */
[----:B------:R0:W-:Y:S01]  /*5080*/  MUFU.EX2 R3, R32 ;  /* 0x0000002000037308 */ /* 0x0001e20000000800 */
[----:B-1----:R-:W-:Y:S01]  /*5090*/  FADD.FTZ R27, R54, R15 ;  /* 0x0000000f361b7221 */ /* 0x002fe20000010000 */
[----:B------:R-:W-:Y:S02]  /*50a0*/  F2FP.F16.F32.PACK_AB R15, R20, R9 ;  /* 0x00000009140f723e */ /* 0x000fe400000000ff */
[----:B------:R-:W-:-:S04]  /*50b0*/  F2FP.F16.F32.PACK_AB R26, R54, R53 ;  /* 0x00000035361a723e */ /* 0x000fc800000000ff */
[----:B------:R-:W1:Y:S01]  /*50c0*/  MUFU.EX2 R45, R45 ;  /* 0x0000002d002d7308 */ /* 0x000e620000000800 */
[----:B0-----:R-:W-:Y:S01]  /*50d0*/  F2FP.F16.F32.PACK_AB R32, R68, R47 ;  /* 0x0000002f4420723e */ /* 0x001fe200000000ff */
[----:B--2---:R-:W-:Y:S01]  /*50e0*/  FADD.FTZ R6, R46, R27 ;  /* 0x0000001b2e067221 */ /* 0x004fe20000010000 */
[----:B------:R-:W-:Y:S01]  /*50f0*/  F2FP.F16.F32.PACK_AB R27, R37, R2 ;  /* 0x00000002251b723e */ /* 0x000fe200000000ff */
[----:B------:R-:W-:-:S04]  /*5100*/  FADD.FTZ R2, R38, R5 ;  /* 0x0000000526027221 */ /* 0x000fc80000010000 */
[----:B------:R-:W-:Y:S08]  /*5110*/  MUFU.EX2 R44, R44 ;  /* 0x0000002c002c7308 */ /* 0x000ff00000000800 */
[----:B------:R-:W-:Y:S01]  /*5120*/  MUFU.EX2 R43, R43 ;  /* 0x0000002b002b7308 */ /* 0x000fe20000000800 */
[----:B-1----:R-:W-:-:S07]  /*5130*/  FADD.FTZ R5, R45, R6 ;  /* 0x000000062d057221 */ /* 0x002fce0000010000 */
[----:B------:R0:W1:Y:S08]  /*5140*/  MUFU.EX2 R55, R31 ;  /* 0x0000001f00377308 */ /* 0x0000700000000800 */
[----:B------:R-:W2:Y:S01]  /*5150*/  MUFU.EX2 R48, R48 ;  /* 0x0000003000307308 */ /* 0x000ea20000000800 */
[----:B0-----:R-:W-:-:S05]  /*5160*/  F2FP.F16.F32.PACK_AB R31, R78, R69 ;  /* 0x000000454e1f723e */ /* 0x001fca00000000ff */
[----:B------:R0:W-:Y:S02]  /*5170*/  STSM.16.M88.4 [R22], R28 ;  /* 0x0000001c16007844 */ /* 0x0001e40000000200 */
[----:B------:R-:W-:Y:S01]  /*5180*/  MUFU.EX2 R42, R42 ;  /* 0x0000002a002a7308 */ /* 0x000fe20000000800 */
[----:B-1----:R-:W-:Y:S01]  /*5190*/  FADD.FTZ R7, R55, R2 ;  /* 0x0000000237077221 */ /* 0x002fe20000010000 */
[----:B------:R1:W-:Y:S01]  /*51a0*/  STSM.16.M88.4 [R18], R12 ;  /* 0x0000000c12007844 */ /* 0x0003e20000000200 */
[----:B------:R-:W-:-:S04]  /*51b0*/  FADD.FTZ R2, R44, R5 ;  /* 0x000000052c027221 */ /* 0x000fc80000010000 */
[----:B------:R-:W-:Y:S01]  /*51c0*/  FADD.FTZ R5, R43, R2 ;  /* 0x000000022b057221 */ /* 0x000fe20000010000 */
[----:B------:R-:W1:Y:S01]  /*51d0*/  MUFU.EX2 R41, R41 ;  /* 0x0000002900297308 */ /* 0x000e620000000800 */
[----:B--2---:R-:W-:-:S04]  /*51e0*/  FADD.FTZ R6, R48, R7 ;  /* 0x0000000730067221 */ /* 0x004fc80000010000 */
[----:B------:R-:W-:Y:S01]  /*51f0*/  FADD.FTZ R7, R3, R6 ;  /* 0x0000000603077221 */ /* 0x000fe20000010000 */
[----:B0-----:R-:W-:Y:S02]  /*5200*/  F2FP.F16.F32.PACK_AB R28, R45, R46 ;  /* 0x0000002e2d1c723e */ /* 0x001fe400000000ff */
[----:B------:R-:W0:Y:S01]  /*5210*/  MUFU.EX2 R39, R39 ;  /* 0x0000002700277308 */ /* 0x000e220000000800 */
[----:B------:R-:W-:Y:S02]  /*5220*/  F2FP.F16.F32.PACK_AB R30, R43, R44 ;  /* 0x0000002c2b1e723e */ /* 0x000fe400000000ff */
[----:B------:R-:W-:Y:S02]  /*5230*/  F2FP.F16.F32.PACK_AB R29, R55, R38 ;  /* 0x00000026371d723e */ /* 0x000fe400000000ff */
[----:B------:R-:W-:-:S03]  /*5240*/  F2FP.F16.F32.PACK_AB R31, R3, R48 ;  /* 0x00000030031f723e */ /* 0x000fc600000000ff */
[----:B------:R-:W2:Y:S01]  /*5250*/  MUFU.EX2 R40, R40 ;  /* 0x0000002800287308 */ /* 0x000ea20000000800 */
[----:B-1----:R-:W-:Y:S01]  /*5260*/  F2FP.F16.F32.PACK_AB R12, R41, R42 ;  /* 0x0000002a290c723e */ /* 0x002fe200000000ff */
[----:B------:R-:W-:-:S04]  /*5270*/  FADD.FTZ R42, R42, R5 ;  /* 0x000000052a2a7221 */ /* 0x000fc80000010000 */
[----:B------:R-:W-:Y:S02]  /*5280*/  FADD.FTZ R42, R41, R42 ;  /* 0x0000002a292a7221 */ /* 0x000fe40000010000 */
[----:B------:R1:W-:Y:S02]  /*5290*/  MUFU.EX2 R0, R33 ;  /* 0x0000002100007308 */ /* 0x0003e40000000800 */
[----:B0-----:R-:W-:-:S06]  /*52a0*/  FADD.FTZ R3, R39, R42 ;  /* 0x0000002a27037221 */ /* 0x001fcc0000010000 */
[----:B------:R0:W3:Y:S01]  /*52b0*/  MUFU.EX2 R47, R35 ;  /* 0x00000023002f7308 */ /* 0x0000e20000000800 */
[----:B-1----:R-:W-:Y:S01]  /*52c0*/  F2FP.F16.F32.PACK_AB R33, R76, R11 ;  /* 0x0000000b4c21723e */ /* 0x002fe200000000ff */
[C---:B--2---:R-:W-:Y:S01]  /*52d0*/  FADD.FTZ R3, R40.reuse, R3 ;  /* 0x0000000328037221 */ /* 0x044fe20000010000 */
[----:B------:R-:W-:-:S05]  /*52e0*/  F2FP.F16.F32.PACK_AB R14, R40, R39 ;  /* 0x00000027280e723e */ /* 0x000fca00000000ff */
[----:B------:R-:W1:Y:S01]  /*52f0*/  MUFU.EX2 R70, R70 ;  /* 0x0000004600467308 */ /* 0x000e620000000800 */
[----:B0-----:R-:W-:-:S05]  /*5300*/  F2FP.F16.F32.PACK_AB R35, R80, R21 ;  /* 0x000000155023723e */ /* 0x001fca00000000ff */
[----:B------:R0:W-:Y:S02]  /*5310*/  STSM.16.M88.4 [R17+0x27800], R32 ;  /* 0x0278002011007844 */ /* 0x0001e40000000200 */
[----:B------:R-:W2:Y:S01]  /*5320*/  MUFU.EX2 R77, R77 ;  /* 0x0000004d004d7308 */ /* 0x000ea20000000800 */
[----:B---3--:R-:W-:Y:S01]  /*5330*/  F2FP.F16.F32.PACK_AB R13, R47, R0 ;  /* 0x000000002f0d723e */ /* 0x008fe200000000ff */
[----:B------:R0:W-:Y:S01]  /*5340*/  STSM.16.M88.4 [R136], R24 ;  /* 0x0000001888007844 */ /* 0x0001e20000000200 */
[----:B------:R-:W-:-:S03]  /*5350*/  FADD.FTZ R0, R0, R7 ;  /* 0x0000000700007221 */ /* 0x000fc60000010000 */
[----:B------:R0:W-:Y:S01]  /*5360*/  STSM.16.M88.4 [R22+0x6000], R28 ;  /* 0x0060001c16007844 */ /* 0x0001e20000000200 */
[----:B------:R-:W-:Y:S01]  /*5370*/  FADD.FTZ R47, R47, R0 ;  /* 0x000000002f2f7221 */ /* 0x000fe20000010000 */
[----:B------:R-:W-:-:S03]  /*5380*/  VIADD R0, R88, 0xfffffffe ;  /* 0xfffffffe58007836 */ /* 0x000fc60000000000 */
[----:B-1----:R-:W-:Y:S01]  /*5390*/  FADD.FTZ R2, R70, R47 ;  /* 0x0000002f46027221 */ /* 0x002fe20000010000 */
[----:B--2---:R-:W-:-:S03]  /*53a0*/  F2FP.F16.F32.PACK_AB R15, R77, R70 ;  /* 0x000000464d0f723e */ /* 0x004fc600000000ff */
[----:B------:R-:W-:Y:S02]  /*53b0*/  FADD.FTZ R2, R77, R2 ;  /* 0x000000024d027221 */ /* 0x000fe40000010000 */
[----:B------:R0:W-:Y:S01]  /*53c0*/  STSM.16.M88.4 [R18+0x6000], R12 ;  /* 0x0060000c12007844 */ /* 0x0001e20000000200 */
[----:B------:R1:W-:Y:S06]  /*53d0*/  MEMBAR.ALL.CTA ;  /* 0x0000000000007992 */ /* 0x0003ec0000008000 */
[----:B-1----:R-:W1:Y:S02]  /*53e0*/  FENCE.VIEW.ASYNC.S ;  /* 0x00000000000073c6 */ /* 0x002e640000000000 */
[----:B-1----:R-:W-:Y:S01]  /*53f0*/  NOP ;  /* 0x0000000000007918 */ /* 0x002fe20000000000 */
[----:B------:R-:W-:Y:S05]  /*5400*/  @P2 BRA `(.L_x_10762) ;  /* 0x0000000000442947 */ /* 0x000fea0003800000 */
        /* <DEDUP_REMOVED lines=10> */
.L_x_10763:
[----:B------:R-:W-:-:S11]  /*54b0*/  UISETP.NE.AND UP2, UPT, UR7, 0x1, UPT ;  /* 0x000000010700788c */ /* 0x000fd6000bf45270 */
[----:B------:R-:W-:Y:S02]  /*54c0*/  @UP2 ULDC.64 UR10, c[0x0][0x9e8] ;  /* 0x00027a00000a2ab9 */ /* 0x000fe40000000a00 */
[----:B------:R-:W-:-:S04]  /*54d0*/  UIMAD.WIDE.U32 UR14, UR18, UR10, URZ ;  /* 0x0000000a120e72a5 */ /* 0x000fc8000f8e003f */
[----:B------:R-:W-:-:S12]  /*54e0*/  @UP2 USHF.R.U32.HI UR18, URZ, UR11, UR15 ;  /* 0x0000000b3f122299 */ /* 0x000fd8000801160f */
.L_x_10764:
[----:B------:R-:W-:-:S04]  /*54f0*/  UIMAD UR7, UR18, UR7, UR7 ;  /* 0x00000007120772a4 */ /* 0x000fc8000f8e0207 */
[----:B------:R-:W-:-:S04]  /*5500*/  UISETP.LT.AND UP2, UPT, UR6, UR7, UPT ;  /* 0x000000070600728c */ /* 0x000fc8000bf41270 */
[----:B------:R-:W-:-:S12]  /*5510*/  USEL UR6, UR6, UR7, UP2 ;  /* 0x0000000706067287 */ /* 0x000fd80009000000 */
.L_x_10762:
        /* <DEDUP_REMOVED lines=31> */
[----:B------:R-:W-:Y:S01]  /*5710*/  IMAD.MOV.U32 R135, RZ, RZ, RZ ;  /* 0x000000ffff877224 */ /* 0x000fe200078e00ff */
[----:B------:R-:W-:Y:S01]  /*5720*/  ULDC UR35, c[0x0][0x9e4] ;  /* 0x0002790000237ab9 */ /* 0x000fe20000000800 */
[----:B------:R-:W-:Y:S01]  /*5730*/  ULDC UR53, c[0x0][0x9d8] ;  /* 0x0002760000357ab9 */ /* 0x000fe20000000800 */
[----:B------:R-:W-:Y:S01]  /*5740*/  ULDC UR34, c[0x0][0x988] ;  /* 0x0002620000227ab9 */ /* 0x000fe20000000800 */
[----:B------:R-:W-:-:S05]  /*5750*/  ULDC UR52, c[0x0][0x9e0] ;  /* 0x0002780000347ab9 */ /* 0x000fca0000000800 */
.L_x_10782:
        /* <DEDUP_REMOVED lines=9> */
.L_x_10767:
[----:B------:R-:W-:Y:S01]  /*57f0*/  ULEA UR6, UR55, UR42, 0x3 ;  /* 0x0000002a37067291 */ /* 0x000fe2000f8e183f */
[----:B------:R-:W-:-:S05]  /*5800*/  IMAD.U32 R5, RZ, RZ, UR54 ;  /* 0x00000036ff057e24 */ /* 0x000fca000f8e00ff */
[----:B------:R-:W-:-:S04]  /*5810*/  SHF.L.U32 R5, R5, 0x1f, RZ ;  /* 0x0000001f05057819 */ /* 0x000fc800000006ff */
[----:B------:R1:W2:Y:S01]  /*5820*/  SYNCS.PHASECHK.TRANS64.TRYWAIT P2, [UR6+0x2d830], R5 ;  /* 0x02d83005ff0075a7 */ /* 0x0002a20008040146 */
[----:B------:R-:W-:Y:S05]  /*5830*/  @!P0 BRA `(.L_x_10768) ;  /* 0x0000000000048947 */ /* 0x000fea0003800000 */
[----:B------:R-:W-:Y:S01]  /*5840*/  BPT.TRAP 0x1 ;  /* 0x000000040000795c */ /* 0x000fe20000300000 */
.L_x_10768:
[----:B--2---:R-:W-:Y:S05]  /*5850*/  @P2 BRA `(.L_x_10766) ;  /* 0x0000000000082947 */ /* 0x004fea0003800000 */
[----:B------:R-:W2:Y:S02]  /*5860*/  SYNCS.PHASECHK.TRANS64.TRYWAIT P2, [UR6+0x2d830], R5 ;  /* 0x02d83005ff0075a7 */ /* 0x000ea40008040146 */
[----:B--2---:R-:W-:Y:S05]  /*5870*/  @!P2 BRA `(.L_x_10769) ;  /* 0x0000010c0038a947 */ /* 0x004fea0003800000 */
.L_x_10766:
[----:B--2---:R-:W2:Y:S01]  /*5880*/  S2R R6, SR_TID.X ;  /* 0x0000000000067919 */ /* 0x004ea20000002100 */
[----:B------:R-:W-:Y:S01]  /*5890*/  UIMAD UR6, UR55, 0x600, UR32 ;  /* 0x00000600370678a4 */ /* 0x000fe2000f8e0220 */
        /* <DEDUP_REMOVED lines=12> */
[----:B-1----:R-:W-:-:S05]  /*5960*/  VIADD R5, R6, 0x8 ;  /* 0x0000000806057836 */ /* 0x002fca0000000000 */
[----:B------:R1:W-:Y:S06]  /*5970*/  BAR.SYNC.DEFER_BLOCKING R5, 0x100 ;  /* 0x000400050000751d */ /* 0x0003ec0000010000 */
[----:B0-----:R-:W-:-:S06]  /*5980*/  WARPGROUP.ARRIVE ;  /* 0x00000000000079c5 */ /* 0x001fcc0000000000 */
        /* <DEDUP_REMOVED lines=17> */
[----:B-1----:R-:W-:Y:S05]  /*5aa0*/  @P3 BRA `(.L_x_10770) ;  /* 0x00000000002c3947 */ /* 0x002fea0003800000 */
[----:B------:R-:W-:Y:S05]  /*5ab0*/  @!P0 BRA `(.L_x_10771) ;  /* 0x0000000000048947 */ /* 0x000fea0003800000 */
[----:B------:R-:W-:Y:S01]  /*5ac0*/  BPT.TRAP 0x1 ;  /* 0x000000040000795c */ /* 0x000fe20000300000 */
.L_x_10771:
[----:B------:R-:W-:Y:S01]  /*5ad0*/  ULEA UR6, UR45, UR42, 0x3 ;  /* 0x0000002a2d067291 */ /* 0x000fe2000f8e183f */
[----:B------:R-:W-:-:S05]  /*5ae0*/  IMAD.U32 R5, RZ, RZ, UR50 ;  /* 0x00000032ff057e24 */ /* 0x000fca000f8e00ff */
[----:B------:R-:W-:-:S04]  /*5af0*/  SHF.L.U32 R5, R5, 0x1f, RZ ;  /* 0x0000001f05057819 */ /* 0x000fc800000006ff */
[----:B------:R0:W1:Y:S01]  /*5b00*/  SYNCS.PHASECHK.TRANS64.TRYWAIT P2, [UR6+0x2d850], R5 ;  /* 0x02d85005ff0075a7 */ /* 0x0000620008040146 */
[----:B------:R-:W-:Y:S05]  /*5b10*/  @!P0 BRA `(.L_x_10772) ;  /* 0x0000000000048947 */ /* 0x000fea0003800000 */
[----:B------:R-:W-:Y:S01]  /*5b20*/  BPT.TRAP 0x1 ;  /* 0x000000040000795c */ /* 0x000fe20000300000 */
.L_x_10772:
[----:B-1----:R-:W-:Y:S05]  /*5b30*/  @P2 BRA `(.L_x_10770) ;  /* 0x0000000000082947 */ /* 0x002fea0003800000 */
[----:B------:R-:W1:Y:S02]  /*5b40*/  SYNCS.PHASECHK.TRANS64.TRYWAIT P2, [UR6+0x2d850], R5 ;  /* 0x02d85005ff0075a7 */ /* 0x000e640008040146 */
[----:B-1----:R-:W-:Y:S05]  /*5b50*/  @!P2 BRA `(.L_x_10773) ;  /* 0x000001080098a947 */ /* 0x002fea0003800000 */
.L_x_10770:
[----:B------:R-:W-:Y:S01]  /*5b60*/  UIADD3 UR6, UR42, 0x400, URZ ;  /* 0x000004002a067890 */ /* 0x000fe2000fffe03f */
[----:B------:R-:W-:Y:S01]  /*5b70*/  WARPGROUP.ARRIVE ;  /* 0x00000000000079c5 */ /* 0x000fe20000000000 */
[----:B------:R-:W-:-:S05]  /*5b80*/  ULEA UR7, UR51, UR42, 0xd ;  /* 0x0000002a33077291 */ /* 0x000fca000f8e683f */
[----:B------:R-:W2:Y:S01]  /*5b90*/  S2R R152, SR_TID.X ;  /* 0x0000000000987919 */ /* 0x000ea20000002100 */
[----:B------:R-:W-:Y:S01]  /*5ba0*/  USHF.R.U32.HI UR6, URZ, 0x4, UR6 ;  /* 0x000000043f067899 */ /* 0x000fe20008011606 */
[----:B------:R-:W-:Y:S01]  /*5bb0*/  PLOP3.LUT P2, PT, PT, PT, UP0, 0x80, 0x0 ;  /* 0x000000000000781c */ /* 0x000fe20003f4f008 */
[----:B------:R-:W-:Y:S01]  /*5bc0*/  UIADD3 UR7, UR7, 0x21800, URZ ;  /* 0x0002180007077890 */ /* 0x000fe2000fffe03f */
[----:B------:R-:W-:Y:S01]  /*5bd0*/  PLOP3.LUT P3, PT, PT, PT, UP0, 0x80, 0x0 ;  /* 0x000000000000781c */ /* 0x000fe20003f6f008 */
[----:B------:R-:W-:Y:S01]  /*5be0*/  ULOP3.LUT UR6, UR6, 0x3fff, URZ, 0xc0, !UPT ;  /* 0x00003fff06067892 */ /* 0x000fe2000f8ec03f */
[----:B------:R-:W-:Y:S01]  /*5bf0*/  VIADD R151, R137, UR41 ;  /* 0x0000002989977c36 */ /* 0x000fe20008000000 */
[----:B------:R-:W-:Y:S01]  /*5c00*/  USHF.R.U32.HI UR7, URZ, 0x4, UR7 ;  /* 0x000000043f077899 */ /* 0x000fe20008011607 */
[----:B------:R-:W-:Y:S01]  /*5c10*/  FMUL.FTZ R9, R27, UR53 ;  /* 0x000000351b097c20 */ /* 0x000fe20008410000 */
[----:B------:R-:W-:Y:S01]  /*5c20*/  ULOP3.LUT UR10, UR6, 0x2000000, URZ, 0xfc, !UPT ;  /* 0x02000000060a7892 */ /* 0x000fe2000f8efc3f */
[----:B------:R-:W-:Y:S01]  /*5c30*/  FMUL.FTZ R20, R34, UR53 ;  /* 0x0000003522147c20 */ /* 0x000fe20008410000 */
[----:B------:R-:W-:Y:S01]  /*5c40*/  ULOP3.LUT UR6, UR7, 0x3fff, URZ, 0xc0, !UPT ;  /* 0x00003fff07067892 */ /* 0x000fe2000f8ec03f */
[----:B------:R-:W-:Y:S01]  /*5c50*/  FMUL.FTZ R27, R39, UR53 ;  /* 0x00000035271b7c20 */ /* 0x000fe20008410000 */
[----:B------:R-:W-:Y:S01]  /*5c60*/  UIMAD UR7, UR45, 0x600, UR10 ;  /* 0x000006002d0778a4 */ /* 0x000fe2000f8e020a */
[----:B------:R-:W-:Y:S01]  /*5c70*/  FMUL.FTZ R34, R46, UR53 ;  /* 0x000000352e227c20 */ /* 0x000fe20008410000 */
[----:B------:R-:W-:Y:S01]  /*5c80*/  ULOP3.LUT UR6, UR6, 0x10000, URZ, 0xfc, !UPT ;  /* 0x0001000006067892 */ /* 0x000fe2000f8efc3f */
[----:B------:R-:W-:Y:S01]  /*5c90*/  FMUL.FTZ R39, R51, UR53 ;  /* 0x0000003533277c20 */ /* 0x000fe20008410000 */
[----:B------:R-:W-:Y:S01]  /*5ca0*/  UMOV UR31, 0x80000020 ;  /* 0x80000020001f7882 */ /* 0x000fe20000000000 */
[----:B------:R-:W-:Y:S01]  /*5cb0*/  UMOV UR29, 0x40000040 ;  /* 0x40000040001d7882 */ /* 0x000fe20000000000 */
[----:B------:R-:W-:Y:S01]  /*5cc0*/  FMUL.FTZ R51, R61, UR53 ;  /* 0x000000353d337c20 */ /* 0x000fe20008410000 */
[----:B------:R-:W-:Y:S01]  /*5cd0*/  UMOV UR30, UR7 ;  /* 0x00000007001e7c82 */ /* 0x000fe20008000000 */
[----:B------:R-:W-:Y:S01]  /*5ce0*/  FMUL.FTZ R61, R71, UR53 ;  /* 0x00000035473d7c20 */ /* 0x000fe20008410000 */
[----:B------:R-:W-:Y:S01]  /*5cf0*/  UMOV UR28, UR6 ;  /* 0x00000006001c7c82 */ /* 0x000fe20008000000 */
[----:B------:R-:W3:Y:S01]  /*5d00*/  LDC R71, c[0x0][0x2f0] ;  /* 0x0000bc00ff477b82 */ /* 0x000ee20000000800 */
[----:B------:R-:W-:Y:S01]  /*5d10*/  HGMMA.64x96x16.F32 R88, gdesc[UR28].tnspB, R88, gsb0 ;  /* 0x416000001c5879f0 */ /* 0x000fe20008000858 */
[----:B------:R-:W-:Y:S01]  /*5d20*/  UIADD3 UR30, UR7, 0x40, URZ ;  /* 0x00000040071e7890 */ /* 0x000fe2000fffe03f */
[----:B------:R-:W-:Y:S01]  /*5d30*/  FMUL.FTZ R13, R31, UR53 ;  /* 0x000000351f0d7c20 */ /* 0x000fe20008410000 */
[----:B------:R-:W-:Y:S01]  /*5d40*/  UIADD3 UR28, UR6, 0x2, URZ ;  /* 0x00000002061c7890 */ /* 0x000fe2000fffe03f */
[----:B------:R-:W-:Y:S01]  /*5d50*/  FMUL.FTZ R31, R43, UR53 ;  /* 0x000000352b1f7c20 */ /* 0x000fe20008410000 */
[----:B------:R-:W-:Y:S01]  /*5d60*/  UMOV UR31, 0x80000020 ;  /* 0x80000020001f7882 */ /* 0x000fe20000000000 */
[----:B------:R-:W-:Y:S01]  /*5d70*/  UMOV UR29, 0x40000040 ;  /* 0x40000040001d7882 */ /* 0x000fe20000000000 */
[----:B------:R-:W-:Y:S01]  /*5d80*/  FMUL.FTZ R43, R55, UR53 ;  /* 0x00000035372b7c20 */ /* 0x000fe20008410000 */
[----:B--2---:R-:W-:Y:S01]  /*5d90*/  SHF.R.U32.HI R143, RZ, 0x7, R152 ;  /* 0x00000007ff8f7819 */ /* 0x004fe20000011698 */
[----:B------:R-:W-:Y:S01]  /*5da0*/  FMUL.FTZ R55, R65, UR53 ;  /* 0x0000003541377c20 */ /* 0x000fe20008410000 */
[----:B-1----:R-:W-:Y:S01]  /*5db0*/  FMUL.FTZ R6, R25, UR53 ;  /* 0x0000003519067c20 */ /* 0x002fe20008410000 */
        /* <DEDUP_REMOVED lines=14> */
[----:B0-----:R-:W-:Y:S01]  /*5ea0*/  FMUL.FTZ R5, R24, UR53 ;  /* 0x0000003518057c20 */ /* 0x001fe20008410000 */
        /* <DEDUP_REMOVED lines=16> */
[----:B------:R-:W-:-:S02]  /*5fb0*/  IMAD.U32 R47, RZ, RZ, UR55 ;  /* 0x00000037ff2f7e24 */ /* 0x000fc4000f8e00ff */
        /* <DEDUP_REMOVED lines=17> */
[----:B------:R-:W-:-:S02]  /*60d0*/  IMAD R80, R16, -0x2, R79 ;  /* 0xfffffffe10507824 */ /* 0x000fc400078e024f */
[----:B------:R-:W-:Y:S01]  /*60e0*/  FMUL.FTZ R72, R81, UR53 ;  /* 0x0000003551487c20 */ /* 0x000fe20008410000 */
[----:B------:R-:W-:Y:S01]  /*60f0*/  FMUL.FTZ R73, R82, UR53 ;  /* 0x0000003552497c20 */ /* 0x000fe20008410000 */
[----:B------:R-:W-:Y:S01]  /*6100*/  FMUL.FTZ R74, R83, UR53 ;  /* 0x00000035534a7c20 */ /* 0x000fe20008410000 */
[----:B------:R-:W-:Y:S01]  /*6110*/  FMUL.FTZ R76, R85, UR53 ;  /* 0x00000035554c7c20 */ /* 0x000fe20008410000 */
[----:B------:R-:W-:Y:S01]  /*6120*/  FMUL.FTZ R78, R86, UR53 ;  /* 0x00000035564e7c20 */ /* 0x000fe20008410000 */
[----:B------:R-:W-:Y:S01]  /*6130*/  FMUL.FTZ R79, R87, UR53 ;  /* 0x00000035574f7c20 */ /* 0x000fe20008410000 */
[----:B------:R-:W-:Y:S01]  /*6140*/  @!P1 LEA R47, R47, UR42, 0x3 ;  /* 0x0000002a2f2f9c11 */ /* 0x000fe2000f8e18ff */
[----:B------:R-:W0:Y:S01]  /*6150*/  MUFU.TANH R5, R5 ;  /* 0x0000000500057308 */ /* 0x000e220000002400 */
[----:B---3--:R-:W-:-:S03]  /*6160*/  IMAD R80, R71, UR43, R80 ;  /* 0x0000002b47507c24 */ /* 0x008fc6000f8e0250 */
[----:B------:R-:W-:-:S04]  /*6170*/  @!P1 VIADD R47, R47, 0x2d840 ;  /* 0x0002d8402f2f9836 */ /* 0x000fc80000000000 */
[----:B------:R-:W1:Y:S01]  /*6180*/  MUFU.TANH R6, R6 ;  /* 0x0000000600067308 */ /* 0x000e620000002400 */
[----:B------:R-:W-:-:S07]  /*6190*/  @!P1 PRMT R47, RZ, 0x654, R47 ;  /* 0x00000654ff2f9816 */ /* 0x000fce000000002f */
[----:B------:R-:W2:Y:S08]  /*61a0*/  MUFU.TANH R7, R7 ;  /* 0x0000000700077308 */ /* 0x000eb00000002400 */
[----:B------:R-:W3:Y:S08]  /*61b0*/  MUFU.TANH R9, R9 ;  /* 0x0000000900097308 */ /* 0x000ef00000002400 */
[----:B------:R-:W4:Y:S01]  /*61c0*/  MUFU.TANH R10, R10 ;  /* 0x0000000a000a7308 */ /* 0x000f220000002400 */
[----:B------:R-:W-:-:S02]  /*61d0*/  WARPGROUP.DEPBAR.LE gsb0, 0x0 ;  /* 0x00008000000079c5 */ /* 0x000fc40000010000 */
[----:B------:R-:W-:-:S05]  /*61e0*/  WARPGROUP.ARRIVE ;  /* 0x00000000000079c5 */ /* 0x000fca0000000000 */
[----:B------:R-:W0:Y:S01]  /*61f0*/  MUFU.TANH R11, R11 ;  /* 0x0000000b000b7308 */ /* 0x000e220000002400 */
[----:B------:R-:W-:Y:S01]  /*6200*/  HGMMA.64x96x16.F32 R88, gdesc[UR28].tnspB, R88, gsb0 ;  /* 0x416000001c5879f0 */ /* 0x000fe20008000858 */
[----:B------:R-:W-:Y:S02]  /*6210*/  UIADD3 UR30, UR7, 0x80, URZ ;  /* 0x00000080071e7890 */ /* 0x000fe4000fffe03f */
[----:B------:R-:W-:Y:S01]  /*6220*/  UIADD3 UR28, UR6, 0x4, URZ ;  /* 0x00000004061c7890 */ /* 0x000fe2000fffe03f */
[----:B------:R-:W-:Y:S01]  /*6230*/  UMOV UR31, 0x80000020 ;  /* 0x80000020001f7882 */ /* 0x000fe20000000000 */
[----:B------:R-:W-:Y:S02]  /*6240*/  UMOV UR29, 0x40000040 ;  /* 0x40000040001d7882 */ /* 0x000fe40000000000 */
        /* <DEDUP_REMOVED lines=15> */
[----:B------:R-:W-:Y:S01]  /*6340*/  HGMMA.64x96x16.F32 R88, gdesc[UR28].tnspB, R88, gsb0 ;  /* 0x416000001c5879f0 */ /* 0x000fe20008000858 */
[----:B------:R-:W-:Y:S02]  /*6350*/  UIADD3 UR30, UR7, 0xc0, URZ ;  /* 0x000000c0071e7890 */ /* 0x000fe4000fffe03f */
[----:B------:R-:W-:-:S04]  /*6360*/  UIADD3 UR28, UR6, 0x6, URZ ;  /* 0x00000006061c7890 */ /* 0x000fc8000fffe03f */
[----:B------:R-:W0:Y:S01]  /*6370*/  MUFU.TANH R31, R31 ;  /* 0x0000001f001f7308 */ /* 0x000e220000002400 */
[----:B------:R-:W-:Y:S01]  /*6380*/  UMOV UR31, 0x80000020 ;  /* 0x80000020001f7882 */ /* 0x000fe20000000000 */
[----:B------:R-:W-:-:S06]  /*6390*/  UMOV UR29, 0x40000040 ;  /* 0x40000040001d7882 */ /* 0x000fcc0000000000 */
        /* <DEDUP_REMOVED lines=64> */
[----:B------:R-:W0:Y:S01]  /*67a0*/  MUFU.TANH R79, R79 ;  /* 0x0000004f004f7308 */ /* 0x000e220000002400 */
[----:B------:R-:W-:-:S02]  /*67b0*/  WARPGROUP.DEPBAR.LE gsb0, 0x0 ;  /* 0x00008000000079c5 */ /* 0x000fc40000010000 */
[----:B------:R-:W-:-:S06]  /*67c0*/  WARPGROUP.ARRIVE ;  /* 0x00000000000079c5 */ /* 0x000fcc0000000000 */
[----:B------:R-:W-:Y:S01]  /*67d0*/  HGMMA.64x96x16.F32 R88, gdesc[UR28].tnspB, R88, gsb0 ;  /* 0x416000001c5879f0 */ /* 0x000fe20008000858 */
[----:B------:R-:W-:Y:S02]  /*67e0*/  UIADD3 UR30, UR7, 0x1c0, URZ ;  /* 0x000001c0071e7890 */ /* 0x000fe4000fffe03f */
[----:B------:R-:W-:Y:S01]  /*67f0*/  UIADD3 UR28, UR6, 0x606, URZ ;  /* 0x00000606061c7890 */ /* 0x000fe2000fffe03f */
[----:B------:R-:W-:Y:S01]  /*6800*/  UMOV UR31, 0x80000020 ;  /* 0x80000020001f7882 */ /* 0x000fe20000000000 */
[----:B------:R-:W-:Y:S01]  /*6810*/  UMOV UR29, 0x40000040 ;  /* 0x40000040001d7882 */ /* 0x000fe20000000000 */
[----:B------:R-:W-:Y:S02]  /*6820*/  @UP0 ULDC UR6, c[0x0][0x44c] ;  /* 0x0001130000060ab9 */ /* 0x000fe40000000800 */
[----:B------:R-:W-:Y:S01]  /*6830*/  @P2 IMAD.HI.U32 R46, R151, UR6, RZ ;  /* 0x00000006972e2c27 */ /* 0x000fe2000f8e00ff */
[----:B------:R-:W-:Y:S01]  /*6840*/  @UP0 ULDC UR6, c[0x0][0x450] ;  /* 0x0001140000060ab9 */ /* 0x000fe20000000800 */
[----:B------:R-:W-:-:S03]  /*6850*/  ISETP.GE.U32.AND P2, PT, R152, 0x180, PT ;  /* 0x000001809800780c */ /* 0x000fc60003f46070 */
[----:B------:R-:W-:Y:S01]  /*6860*/  @P3 SHF.R.U32.HI R151, RZ, UR6, R46 ;  /* 0x00000006ff973c19 */ /* 0x000fe2000801162e */
[----:B------:R-:W-:Y:S02]  /*6870*/  VIADD R46, R143, 0x9 ;  /* 0x000000098f2e7836 */ /* 0x000fe40000000000 */
[----:B------:R-:W5:Y:S02]  /*6880*/  LDC R143, c[0x0][0x288] ;  /* 0x0000a200ff8f7b82 */ /* 0x000f640000000800 */
[----:B------:R-:W1:Y:S01]  /*6890*/  SHFL.IDX PT, R84, R151, RZ, 0x1c1f ;  /* 0x001c1fff97547589 */ /* 0x000e6200000e0000 */
[----:B------:R-:W-:Y:S02]  /*68a0*/  SEL R46, R46, 0x9, !P2 ;  /* 0x000000092e2e7807 */ /* 0x000fe40005000000 */
[----:B------:R-:W-:Y:S01]  /*68b0*/  PLOP3.LUT P2, PT, PT, PT, UP1, 0x40, 0x0 ;  /* 0x000000000000781c */ /* 0x000fe20003f4e818 */
[----:B-----5:R-:W-:-:S04]  /*68c0*/  IMAD.IADD R80, R80, 0x1, -R143 ;  /* 0x0000000150507824 */ /* 0x020fc800078e0a8f */
[C---:B------:R-:W-:Y:S02]  /*68d0*/  VIADD R83, R80.reuse, UR52 ;  /* 0x0000003450537c36 */ /* 0x040fe40008000000 */
[----:B------:R-:W-:Y:S02]  /*68e0*/  VIADD R82, R80, UR33 ;  /* 0x0000002150527c36 */ /* 0x000fe40008000000 */
[C---:B-1----:R-:W-:Y:S02]  /*68f0*/  IMAD.IADD R81, R84.reuse, 0x1, R83 ;  /* 0x0000000154517824 */ /* 0x042fe400078e0253 */
[----:B------:R-:W-:Y:S01]  /*6900*/  IMAD.IADD R80, R84, 0x1, R82 ;  /* 0x0000000154507824 */ /* 0x000fe200078e0252 */
[----:B------:R-:W-:Y:S02]  /*6910*/  WARPGROUP.DEPBAR.LE gsb0, 0x0 ;  /* 0x00008000000079c5 */ /* 0x000fe40000010000 */
[----:B------:R-:W-:-:S06]  /*6920*/  WARPGROUP.ARRIVE ;  /* 0x00000000000079c5 */ /* 0x000fcc0000000000 */
[----:B------:R-:W-:Y:S03]  /*6930*/  HGMMA.64x96x16.F32 R88, gdesc[UR28].tnspB, R88, gsb0 ;  /* 0x416000001c5879f0 */ /* 0x000fe60008000858 */
[----:B------:R-:W-:Y:S02]  /*6940*/  WARPGROUP.DEPBAR.LE gsb0, 0x0 ;  /* 0x00008000000079c5 */ /* 0x000fe40000010000 */
[----:B------:R1:W-:Y:S06]  /*6950*/  BAR.ARV R46, 0x100 ;  /* 0x0004002e0000751d */ /* 0x0003ec0000002000 */
[----:B------:R1:W-:Y:S01]  /*6960*/  @!P1 SYNCS.ARRIVE.TRANS64.RED.A1T0 RZ, [R47+URZ], RZ ;  /* 0x000000ff2fff99a7 */ /* 0x0003e2000810043f */
[----:B0-234-:R-:W-:Y:S05]  /*6970*/  @P2 BRA `(.L_x_10774) ;  /* 0x00000000005c2947 */ /* 0x01dfea0003800000 */
[----:B-1----:R-:W-:Y:S01]  /*6980*/  IMAD R46, R71, UR43, R84 ;  /* 0x0000002b472e7c24 */ /* 0x002fe2000f8e0254 */
        /* <DEDUP_REMOVED lines=12> */
.L_x_10776:
[----:B------:R-:W-:-:S05]  /*6a50*/  IMAD.U32 R84, RZ, RZ, UR35 ;  /* 0x00000023ff547e24 */ /* 0x000fca000f8e00ff */
[----:B------:R-:W-:-:S13]  /*6a60*/  ISETP.NE.AND P2, PT, R84, 0x1, PT ;  /* 0x000000015400780c */ /* 0x000fda0003f45270 */
[----:B------:R-:W0:Y:S02]  /*6a70*/  @P2 LDC.64 R46, c[0x0][0x9e8] ;  /* 0x00027a00ff2e2b82 */ /* 0x000e240000000a00 */
[----:B0-----:R-:W-:-:S05]  /*6a80*/  @P2 IMAD.HI.U32 R46, R85, R46, RZ ;  /* 0x0000002e552e2227 */ /* 0x001fca00078e00ff */
[----:B------:R-:W-:-:S07]  /*6a90*/  @P2 SHF.R.U32.HI R85, RZ, R47, R46 ;  /* 0x0000002fff552219 */ /* 0x000fce000001162e */
.L_x_10777:
[----:B------:R-:W-:Y:S05]  /*6aa0*/  BSYNC B0 ;  /* 0x0000000000007941 */ /* 0x000fea0003800000 */
.L_x_10775:
[----:B------:R-:W-:-:S04]  /*6ab0*/  IMAD R85, R85, R84, -R75 ;  /* 0x0000005455557224 */ /* 0x000fc800078e0a4b */
[----:B------:R-:W-:-:S05]  /*6ac0*/  IMAD R85, R16, -0x2, R85 ;  /* 0xfffffffe10557824 */ /* 0x000fca00078e0255 */
[----:B------:R-:W-:Y:S02]  /*6ad0*/  VIADDMNMX R81, R85, R84, R81, PT ;  /* 0x0000005455517246 */ /* 0x000fe40003800151 */
[----:B------:R-:W-:-:S07]  /*6ae0*/  VIMNMX R80, R80, R85, !PT ;  /* 0x0000005550507248 */ /* 0x000fce0007fe0100 */
.L_x_10774:
[----:B------:R-:W-:Y:S01]  /*6af0*/  ISETP.GT.AND P2, PT, R0, -0x1, PT ;  /* 0xffffffff0000780c */ /* 0x000fe20003f44270 */
[----:B------:R-:W0:Y:S03]  /*6b00*/  SHFL.IDX PT, R84, R151, 0x1, 0x1c1f ;  /* 0x003c1f0097547f89 */ /* 0x000e2600000e0000 */
[C---:B------:R-:W-:Y:S02]  /*6b10*/  ISETP.GT.AND P5, PT, R80.reuse, RZ, P2 ;  /* 0x000000ff5000720c */ /* 0x040fe400017a4270 */
[C---:B------:R-:W-:Y:S02]  /*6b20*/  ISETP.GT.AND P4, PT, R80.reuse, 0x1, P2 ;  /* 0x000000015000780c */ /* 0x040fe40001784270 */
[----:B------:R-:W-:Y:S02]  /*6b30*/  ISETP.LT.OR P5, PT, R81, 0x1, P5 ;  /* 0x000000015100780c */ /* 0x000fe40002fa1670 */
[----:B------:R-:W-:-:S02]  /*6b40*/  ISETP.GT.AND P6, PT, R80, 0x8, P2 ;  /* 0x000000085000780c */ /* 0x000fc400017c4270 */
[----:B------:R-:W-:Y:S02]  /*6b50*/  FSEL R5, R5, -INF , !P5 ;  /* 0xff80000005057808 */ /* 0x000fe40006800000 */
[C---:B------:R-:W-:Y:S02]  /*6b60*/  ISETP.GT.AND P5, PT, R80.reuse, 0x10, P2 ;  /* 0x000000105000780c */ /* 0x040fe400017a4270 */
[----:B------:R-:W-:Y:S02]  /*6b70*/  ISETP.GT.AND P3, PT, R80, 0x9, P2 ;  /* 0x000000095000780c */ /* 0x000fe40001764270 */
[C---:B------:R-:W-:Y:S02]  /*6b80*/  ISETP.LT.OR P5, PT, R81.reuse, 0x11, P5 ;  /* 0x000000115100780c */ /* 0x040fe40002fa1670 */
[----:B------:R-:W-:Y:S02]  /*6b90*/  ISETP.LT.OR P4, PT, R81, 0x2, P4 ;  /* 0x000000025100780c */ /* 0x000fe40002781670 */
[----:B------:R-:W-:-:S02]  /*6ba0*/  FSEL R14, R14, -INF , !P5 ;  /* 0xff8000000e0e7808 */ /* 0x000fc40006800000 */
[----:B------:R-:W-:Y:S01]  /*6bb0*/  ISETP.GT.AND P5, PT, R80, 0x20, P2 ;  /* 0x000000205000780c */ /* 0x000fe200017a4270 */
[--C-:B0-----:R-:W-:Y:S01]  /*6bc0*/  IMAD.IADD R83, R83, 0x1, R84.reuse ;  /* 0x0000000153537824 */ /* 0x101fe200078e0254 */
[C---:B------:R-:W-:Y:S01]  /*6bd0*/  ISETP.LT.OR P6, PT, R81.reuse, 0x9, P6 ;  /* 0x000000095100780c */ /* 0x040fe200037c1670 */
[----:B------:R-:W-:Y:S01]  /*6be0*/  IMAD.IADD R82, R82, 0x1, R84 ;  /* 0x0000000152527824 */ /* 0x000fe200078e0254 */
[C---:B------:R-:W-:Y:S02]  /*6bf0*/  ISETP.LT.OR P3, PT, R81.reuse, 0xa, P3 ;  /* 0x0000000a5100780c */ /* 0x040fe40001f61670 */
[----:B------:R-:W-:Y:S02]  /*6c00*/  ISETP.LT.OR P5, PT, R81, 0x21, P5 ;  /* 0x000000215100780c */ /* 0x000fe40002fa1670 */
[----:B------:R-:W-:Y:S02]  /*6c10*/  FSEL R6, R6, -INF , !P4 ;  /* 0xff80000006067808 */ /* 0x000fe40006000000 */
[----:B-1----:R-:W-:-:S02]  /*6c20*/  FSEL R46, R10, -INF , !P6 ;  /* 0xff8000000a2e7808 */ /* 0x002fc40007000000 */
        /* <DEDUP_REMOVED lines=77> */
[----:B------:R-:W-:-:S02]  /*7100*/  ISETP.LT.OR P3, PT, R81, 0x7a, P3 ;  /* 0x0000007a5100780c */ /* 0x000fc40001f61670 */
[----:B------:R-:W-:Y:S02]  /*7110*/  FSEL R72, R72, -INF , !P4 ;  /* 0xff80000048487808 */ /* 0x000fe40006000000 */
        /* <DEDUP_REMOVED lines=16> */
.L_x_10780:
[----:B------:R-:W-:-:S05]  /*7220*/  IMAD.U32 R80, RZ, RZ, UR35 ;  /* 0x00000023ff507e24 */ /* 0x000fca000f8e00ff */
[----:B------:R-:W-:-:S13]  /*7230*/  ISETP.NE.AND P3, PT, R80, 0x1, PT ;  /* 0x000000015000780c */ /* 0x000fda0003f65270 */
[----:B------:R-:W0:Y:S02]  /*7240*/  @P3 LDC.64 R10, c[0x0][0x9e8] ;  /* 0x00027a00ff0a3b82 */ /* 0x000e240000000a00 */
[----:B0-----:R-:W-:-:S05]  /*7250*/  @P3 IMAD.HI.U32 R10, R84, R10, RZ ;  /* 0x0000000a540a3227 */ /* 0x001fca00078e00ff */
[----:B------:R-:W-:-:S07]  /*7260*/  @P3 SHF.R.U32.HI R84, RZ, R11, R10 ;  /* 0x0000000bff543219 */ /* 0x000fce000001160a */
.L_x_10781:
[----:B------:R-:W-:Y:S05]  /*7270*/  BSYNC B0 ;  /* 0x0000000000007941 */ /* 0x000fea0003800000 */
.L_x_10779:
[----:B------:R-:W-:-:S04]  /*7280*/  IMAD R75, R84, R80, -R75 ;  /* 0x00000050544b7224 */ /* 0x000fc800078e0a4b */
[----:B------:R-:W-:-:S05]  /*7290*/  IMAD R75, R16, -0x2, R75 ;  /* 0xfffffffe104b7824 */ /* 0x000fca00078e024b */
[----:B------:R-:W-:Y:S02]  /*72a0*/  VIADDMNMX R83, R75, R80, R83, PT ;  /* 0x000000504b537246 */ /* 0x000fe40003800153 */
[----:B------:R-:W-:-:S07]  /*72b0*/  VIMNMX R82, R82, R75, !PT ;  /* 0x0000004b52527248 */ /* 0x000fce0007fe0100 */
.L_x_10778:
        /* <DEDUP_REMOVED lines=24> */
[----:B------:R-:W-:-:S02]  /*7440*/  ISETP.GT.AND P5, PT, R82, RZ, P2 ;  /* 0x000000ff5200720c */ /* 0x000fc400017a4270 */
[----:B------:R-:W-:Y:S02]  /*7450*/  FMNMX.FTZ R10, R36, R11, !PT ;  /* 0x0000000b240a7209 */ /* 0x000fe40007810000 */
[----:B------:R-:W-:Y:S02]  /*7460*/  ISETP.LT.OR P5, PT, R83, 0x1, P5 ;  /* 0x000000015300780c */ /* 0x000fe40002fa1670 */
[----:B------:R-:W-:Y:S02]  /*7470*/  FMNMX.FTZ R11, R37, R10, !PT ;  /* 0x0000000a250b7209 */ /* 0x000fe40007810000 */
[----:B------:R-:W-:Y:S02]  /*7480*/  ISETP.GT.AND P3, PT, R82, 0x8, P2 ;  /* 0x000000085200780c */ /* 0x000fe40001764270 */
[----:B------:R-:W-:Y:S02]  /*7490*/  FMNMX.FTZ R10, R40, R11, !PT ;  /* 0x0000000b280a7209 */ /* 0x000fe40007810000 */
[----:B------:R-:W-:-:S02]  /*74a0*/  FSEL R7, R7, -INF , !P5 ;  /* 0xff80000007077808 */ /* 0x000fc40006800000 */
        /* <DEDUP_REMOVED lines=25> */
[----:B------:R-:W-:Y:S02]  /*7640*/  ISETP.GT.AND P5, PT, R82, 0x38, P2 ;  /* 0x000000385200780c */ /* 0x000fe400017a4270 */
[----:B------:R-:W-:Y:S02]  /*7650*/  FMNMX.FTZ R11, R70, R11, !PT ;  /* 0x0000000b460b7209 */ /* 0x000fe40007810000 */
[----:B------:R-:W-:Y:S02]  /*7660*/  ISETP.LT.OR P3, PT, R83, 0x32, P3 ;  /* 0x000000325300780c */ /* 0x000fe40001f61670 */
[----:B------:R-:W-:Y:S02]  /*7670*/  FMNMX.FTZ R10, R72, R11, !PT ;  /* 0x0000000b480a7209 */ /* 0x000fe40007810000 */
[----:B------:R-:W-:-:S02]  /*7680*/  FSEL R39, R39, -INF , !P3 ;  /* 0xff80000027277808 */ /* 0x000fc40005800000 */
[----:B------:R-:W-:Y:S02]  /*7690*/  FMNMX.FTZ R11, R77, R10, !PT ;  /* 0x0000000a4d0b7209 */ /* 0x000fe40007810000 */
[----:B------:R-:W-:Y:S02]  /*76a0*/  ISETP.LT.OR P5, PT, R83, 0x39, P5 ;  /* 0x000000395300780c */ /* 0x000fe40002fa1670 */
[----:B------:R-:W-:Y:S02]  /*76b0*/  FMNMX.FTZ R11, R76, R11, !PT ;  /* 0x0000000b4c0b7209 */ /* 0x000fe40007810000 */
[----:B------:R-:W-:Y:S02]  /*76c0*/  ISETP.GT.AND P3, PT, R82, 0x40, P2 ;  /* 0x000000405200780c */ /* 0x000fe40001764270 */
[----:B------:R-:W-:Y:S01]  /*76d0*/  FSEL R42, R42, -INF , !P5 ;  /* 0xff8000002a2a7808 */ /* 0x000fe20006800000 */
[----:B------:R-:W0:Y:S01]  /*76e0*/  SHFL.BFLY PT, R10, R11, 0x2, 0x1f ;  /* 0x0c401f000b0a7f89 */ /* 0x000e2200000e0000 */
[----:B------:R-:W-:-:S02]  /*76f0*/  ISETP.GT.AND P5, PT, R82, 0x41, P2 ;  /* 0x000000415200780c */ /* 0x000fc400017a4270 */
[C---:B------:R-:W-:Y:S02]  /*7700*/  ISETP.LT.OR P3, PT, R83.reuse, 0x41, P3 ;  /* 0x000000415300780c */ /* 0x040fe40001f61670 */
[----:B------:R-:W-:Y:S02]  /*7710*/  ISETP.LT.OR P5, PT, R83, 0x42, P5 ;  /* 0x000000425300780c */ /* 0x000fe40002fa1670 */
[----:B------:R-:W-:Y:S02]  /*7720*/  FSEL R48, R48, -INF , !P3 ;  /* 0xff80000030307808 */ /* 0x000fe40005800000 */
[C---:B------:R-:W-:Y:S02]  /*7730*/  ISETP.GT.AND P3, PT, R82.reuse, 0x49, P2 ;  /* 0x000000495200780c */ /* 0x040fe40001764270 */
[----:B------:R-:W-:Y:S02]  /*7740*/  FSEL R49, R49, -INF , !P5 ;  /* 0xff80000031317808 */ /* 0x000fe40006800000 */
[----:B------:R-:W-:-:S02]  /*7750*/  ISETP.GT.AND P5, PT, R82, 0x50, P2 ;  /* 0x000000505200780c */ /* 0x000fc400017a4270 */
[C---:B------:R-:W-:Y:S02]  /*7760*/  ISETP.LT.OR P3, PT, R83.reuse, 0x4a, P3 ;  /* 0x0000004a5300780c */ /* 0x040fe40001f61670 */
[----:B------:R-:W-:Y:S02]  /*7770*/  ISETP.LT.OR P5, PT, R83, 0x51, P5 ;  /* 0x000000515300780c */ /* 0x000fe40002fa1670 */
[----:B------:R-:W-:Y:S02]  /*7780*/  FSEL R53, R53, -INF , !P3 ;  /* 0xff80000035357808 */ /* 0x000fe40005800000 */
[----:B------:R-:W-:Y:S02]  /*7790*/  ISETP.GT.AND P3, PT, R82, 0x58, P2 ;  /* 0x000000585200780c */ /* 0x000fe40001764270 */
[----:B------:R-:W-:Y:S02]  /*77a0*/  FSEL R56, R56, -INF , !P5 ;  /* 0xff80000038387808 */ /* 0x000fe40006800000 */
[----:B0-----:R-:W-:-:S02]  /*77b0*/  FMNMX.FTZ R75, R11, R10, !PT ;  /* 0x0000000a0b4b7209 */ /* 0x001fc40007810000 */
[----:B------:R-:W-:Y:S02]  /*77c0*/  FSEL R11, R9, -INF , !P4 ;  /* 0xff800000090b7808 */ /* 0x000fe40006000000 */
[C---:B------:R-:W-:Y:S01]  /*77d0*/  ISETP.GT.AND P4, PT, R82.reuse, 0x10, P2 ;  /* 0x000000105200780c */ /* 0x040fe20001784270 */
[----:B------:R-:W0:Y:S01]  /*77e0*/  SHFL.BFLY PT, R10, R75, 0x1, 0x1f ;  /* 0x0c201f004b0a7f89 */ /* 0x000e2200000e0000 */
[----:B------:R-:W-:Y:S02]  /*77f0*/  ISETP.GT.AND P5, PT, R82, 0x59, P2 ;  /* 0x000000595200780c */ /* 0x000fe400017a4270 */
[C---:B------:R-:W-:Y:S02]  /*7800*/  ISETP.LT.OR P4, PT, R83.reuse, 0x11, P4 ;  /* 0x000000115300780c */ /* 0x040fe40002781670 */
[----:B------:R-:W-:Y:S02]  /*7810*/  ISETP.LT.OR P3, PT, R83, 0x59, P3 ;  /* 0x000000595300780c */ /* 0x000fe40001f61670 */
        /* <DEDUP_REMOVED lines=8> */
[----:B------:R-:W-:Y:S02]  /*78a0*/  ISETP.LT.OR P3, PT, R83, 0x62, P3 ;  /* 0x000000625300780c */ /* 0x000fe40001f61670 */
[----:B0-----:R-:W-:Y:S02]  /*78b0*/  FMNMX.FTZ R10, R75, R10, !PT ;  /* 0x0000000a4b0a7209 */ /* 0x001fe40007810000 */
[----:B------:R-:W-:Y:S02]  /*78c0*/  FSEL R65, R65, -INF , !P3 ;  /* 0xff80000041417808 */ /* 0x000fe40005800000 */
[C---:B------:R-:W-:Y:S01]  /*78d0*/  FSETP.NEU.FTZ.AND P6, PT, R10.reuse, -INF , PT ;  /* 0xff8000000a00780b */ /* 0x040fe20003fdd000 */
[----:B------:R-:W-:Y:S01]  /*78e0*/  FMUL.FTZ R80, R10, UR34 ;  /* 0x000000220a507c20 */ /* 0x000fe20008410000 */
[----:B------:R-:W-:-:S02]  /*78f0*/  ISETP.LT.OR P5, PT, R83, 0x69, P5 ;  /* 0x000000695300780c */ /* 0x000fc40002fa1670 */
[----:B------:R-:W-:Y:S02]  /*7900*/  ISETP.GT.AND P3, PT, R82, 0x70, P2 ;  /* 0x000000705200780c */ /* 0x000fe40001764270 */
[----:B------:R-:W-:Y:S02]  /*7910*/  FSEL R9, R80, RZ, P6 ;  /* 0x000000ff50097208 */ /* 0x000fe40003000000 */
[----:B------:R-:W-:Y:S02]  /*7920*/  FMNMX.FTZ R80, R7, R8, !PT ;  /* 0x0000000807507209 */ /* 0x000fe40007810000 */
[----:B------:R-:W-:Y:S01]  /*7930*/  FSEL R68, R68, -INF , !P5 ;  /* 0xff80000044447808 */ /* 0x000fe20006800000 */
[--C-:B------:R-:W-:Y:S01]  /*7940*/  FFMA.FTZ R75, R46, UR34, -R9.reuse ;  /* 0x000000222e4b7c23 */ /* 0x100fe20008010809 */
[----:B------:R-:W-:Y:S01]  /*7950*/  FSEL R46, R27, -INF , !P4 ;  /* 0xff8000001b2e7808 */ /* 0x000fe20006000000 */
[--C-:B------:R-:W-:Y:S01]  /*7960*/  FFMA.FTZ R5, R5, UR34, -R9.reuse ;  /* 0x0000002205057c23 */ /* 0x100fe20008010809 */
[C---:B------:R-:W-:Y:S01]  /*7970*/  ISETP.GT.AND P4, PT, R82.reuse, 0x28, P2 ;  /* 0x000000285200780c */ /* 0x040fe20001784270 */
[----:B------:R0:W-:Y:S01]  /*7980*/  MUFU.EX2 R27, R75 ;  /* 0x0000004b001b7308 */ /* 0x0001e20000000800 */
[----:B------:R-:W-:Y:S01]  /*7990*/  ISETP.GT.AND P5, PT, R82, 0x71, P2 ;  /* 0x000000715200780c */ /* 0x000fe200017a4270 */
[--C-:B------:R-:W-:Y:S01]  /*79a0*/  FFMA.FTZ R6, R6, UR34, -R9.reuse ;  /* 0x0000002206067c23 */ /* 0x100fe20008010809 */
[----:B------:R-:W-:Y:S01]  /*79b0*/  ISETP.LT.OR P4, PT, R83, 0x29, P4 ;  /* 0x000000295300780c */ /* 0x000fe20002781670 */
[--C-:B------:R-:W-:Y:S01]  /*79c0*/  FFMA.FTZ R47, R47, UR34, -R9.reuse ;  /* 0x000000222f2f7c23 */ /* 0x100fe20008010809 */
[----:B------:R-:W-:Y:S01]  /*79d0*/  ISETP.LT.OR P3, PT, R83, 0x71, P3 ;  /* 0x000000715300780c */ /* 0x000fe20001f61670 */
[--C-:B------:R-:W-:Y:S01]  /*79e0*/  FFMA.FTZ R14, R14, UR34, -R9.reuse ;  /* 0x000000220e0e7c23 */ /* 0x100fe20008010809 */
[----:B------:R-:W-:Y:S01]  /*79f0*/  FSEL R34, R34, -INF , !P4 ;  /* 0xff80000022227808 */ /* 0x000fe20006000000 */
[--C-:B------:R-:W-:Y:S01]  /*7a00*/  FFMA.FTZ R15, R15, UR34, -R9.reuse ;  /* 0x000000220f0f7c23 */ /* 0x100fe20008010809 */
[----:B0-----:R-:W-:Y:S01]  /*7a10*/  FMNMX.FTZ R75, R11, R80, !PT ;  /* 0x000000500b4b7209 */ /* 0x001fe20007810000 */
        /* <DEDUP_REMOVED lines=48> */
[----:B------:R-:W-:Y:S02]  /*7d20*/  ISETP.GT.AND P4, PT, R82, 0x60, P2 ;  /* 0x000000605200780c */ /* 0x000fe40001784270 */
[----:B------:R-:W-:Y:S02]  /*7d30*/  FMNMX.FTZ R80, R42, R75, !PT ;  /* 0x0000004b2a507209 */ /* 0x000fe40007810000 */
[----:B------:R-:W-:Y:S01]  /*7d40*/  ISETP.LT.OR P4, PT, R83, 0x61, P4 ;  /* 0x000000615300780c */ /* 0x000fe20002781670 */
[----:B------:R-:W-:Y:S01]  /*7d50*/  MUFU.EX2 R6, R6 ;  /* 0x0000000600067308 */ /* 0x000fe20000000800 */
[----:B------:R-:W-:Y:S02]  /*7d60*/  FMNMX.FTZ R75, R43, R80, !PT ;  /* 0x000000502b4b7209 */ /* 0x000fe40007810000 */
[----:B------:R-:W-:Y:S02]  /*7d70*/  FSEL R64, R64, -INF , !P4 ;  /* 0xff80000040407808 */ /* 0x000fe40006000000 */
[----:B------:R-:W-:-:S02]  /*7d80*/  FMNMX.FTZ R80, R48, R75, !PT ;  /* 0x0000004b30507209 */ /* 0x000fc40007810000 */
[----:B------:R-:W-:Y:S01]  /*7d90*/  ISETP.GT.AND P4, PT, R82, 0x69, P2 ;  /* 0x000000695200780c */ /* 0x000fe20001784270 */
[----:B------:R-:W-:Y:S01]  /*7da0*/  MUFU.EX2 R47, R47 ;  /* 0x0000002f002f7308 */ /* 0x000fe20000000800 */
[----:B------:R-:W-:Y:S02]  /*7db0*/  FMNMX.FTZ R75, R49, R80, !PT ;  /* 0x00000050314b7209 */ /* 0x000fe40007810000 */
[C---:B------:R-:W-:Y:S02]  /*7dc0*/  ISETP.LT.OR P4, PT, R83.reuse, 0x6a, P4 ;  /* 0x0000006a5300780c */ /* 0x040fe40002781670 */
[----:B------:R-:W-:Y:S02]  /*7dd0*/  FMNMX.FTZ R80, R52, R75, !PT ;  /* 0x0000004b34507209 */ /* 0x000fe40007810000 */
[----:B------:R-:W-:Y:S01]  /*7de0*/  ISETP.LT.OR P5, PT, R83, 0x72, P5 ;  /* 0x000000725300780c */ /* 0x000fe20002fa1670 */
[----:B------:R-:W-:Y:S01]  /*7df0*/  MUFU.EX2 R14, R14 ;  /* 0x0000000e000e7308 */ /* 0x000fe20000000800 */
[----:B------:R-:W-:-:S04]  /*7e00*/  FMNMX.FTZ R75, R53, R80, !PT ;  /* 0x00000050354b7209 */ /* 0x000fc80007810000 */
[----:B------:R-:W-:-:S03]  /*7e10*/  FMNMX.FTZ R80, R56, R75, !PT ;  /* 0x0000004b38507209 */ /* 0x000fc60007810000 */
[----:B------:R-:W-:Y:S01]  /*7e20*/  MUFU.EX2 R15, R15 ;  /* 0x0000000f000f7308 */ /* 0x000fe20000000800 */
[----:B------:R-:W-:-:S04]  /*7e30*/  FMNMX.FTZ R75, R57, R80, !PT ;  /* 0x00000050394b7209 */ /* 0x000fc80007810000 */
[----:B------:R-:W-:Y:S02]  /*7e40*/  FMNMX.FTZ R80, R60, R75, !PT ;  /* 0x0000004b3c507209 */ /* 0x000fe40007810000 */
[----:B------:R-:W-:Y:S01]  /*7e50*/  FSEL R75, R69, -INF , !P4 ;  /* 0xff800000454b7808 */ /* 0x000fe20006000000 */
[----:B------:R-:W-:Y:S01]  /*7e60*/  MUFU.EX2 R24, R24 ;  /* 0x0000001800187308 */ /* 0x000fe20000000800 */
[----:B------:R-:W-:Y:S02]  /*7e70*/  FMNMX.FTZ R81, R61, R80, !PT ;  /* 0x000000503d517209 */ /* 0x000fe40007810000 */
[----:B------:R-:W-:Y:S02]  /*7e80*/  ISETP.GT.AND P4, PT, R82, 0x78, P2 ;  /* 0x000000785200780c */ /* 0x000fe40001784270 */
[----:B------:R-:W-:Y:S02]  /*7e90*/  FMNMX.FTZ R80, R64, R81, !PT ;  /* 0x0000005140507209 */ /* 0x000fe40007810000 */
[----:B------:R-:W-:Y:S01]  /*7ea0*/  ISETP.GT.AND P2, PT, R82, 0x79, P2 ;  /* 0x000000795200780c */ /* 0x000fe20001744270 */
[----:B------:R-:W-:Y:S01]  /*7eb0*/  MUFU.EX2 R25, R25 ;  /* 0x0000001900197308 */ /* 0x000fe20000000800 */
[----:B------:R-:W-:-:S02]  /*7ec0*/  FMNMX.FTZ R69, R65, R80, !PT ;  /* 0x0000005041457209 */ /* 0x000fc40007810000 */
[----:B------:R-:W-:Y:S02]  /*7ed0*/  FSEL R80, R73, -INF , !P3 ;  /* 0xff80000049507808 */ /* 0x000fe40005800000 */
[----:B------:R-:W-:Y:S02]  /*7ee0*/  FMNMX.FTZ R82, R68, R69, !PT ;  /* 0x0000004544527209 */ /* 0x000fe40007810000 */
[----:B------:R-:W-:Y:S01]  /*7ef0*/  FSEL R81, R74, -INF , !P5 ;  /* 0xff8000004a517808 */ /* 0x000fe20006800000 */
[----:B------:R-:W-:Y:S01]  /*7f00*/  MUFU.EX2 R28, R28 ;  /* 0x0000001c001c7308 */ /* 0x000fe20000000800 */
[----:B------:R-:W-:Y:S01]  /*7f10*/  FMNMX.FTZ R69, R75, R82, !PT ;  /* 0x000000524b457209 */ /* 0x000fe20007810000 */
[----:B------:R-:W-:Y:S01]  /*7f20*/  FFMA.FTZ R82, R76, UR34, -R9 ;  /* 0x000000224c527c23 */ /* 0x000fe20008010809 */
[----:B------:R-:W-:Y:S02]  /*7f30*/  ISETP.LT.OR P4, PT, R83, 0x79, P4 ;  /* 0x000000795300780c */ /* 0x000fe40002781670 */
[----:B------:R-:W-:-:S02]  /*7f40*/  FMNMX.FTZ R74, R80, R69, !PT ;  /* 0x00000045504a7209 */ /* 0x000fc40007810000 */
[----:B------:R-:W-:Y:S01]  /*7f50*/  ISETP.LT.OR P2, PT, R83, 0x7a, P2 ;  /* 0x0000007a5300780c */ /* 0x000fe20001741670 */
[----:B------:R-:W-:Y:S01]  /*7f60*/  MUFU.EX2 R29, R29 ;  /* 0x0000001d001d7308 */ /* 0x000fe20000000800 */
[----:B------:R-:W-:Y:S02]  /*7f70*/  FSEL R78, R78, -INF , !P4 ;  /* 0xff8000004e4e7808 */ /* 0x000fe40006000000 */
[----:B------:R-:W-:Y:S02]  /*7f80*/  FMNMX.FTZ R69, R81, R74, !PT ;  /* 0x0000004a51457209 */ /* 0x000fe40007810000 */
[----:B------:R-:W-:Y:S02]  /*7f90*/  FSEL R79, R79, -INF , !P2 ;  /* 0xff8000004f4f7808 */ /* 0x000fe40005000000 */
        /* <DEDUP_REMOVED lines=8> */
[--C-:B------:R-:W-:Y:S01]  /*8020*/  FFMA.FTZ R69, R70, UR34, -R9.reuse ;  /* 0x0000002246457c23 */ /* 0x100fe20008010809 */
[----:B------:R-:W-:Y:S01]  /*8030*/  FFMA.FTZ R70, R77, UR34, -R9 ;  /* 0x000000224d467c23 */ /* 0x000fe20008010809 */
[----:B------:R-:W-:-:S04]  /*8040*/  FSEL R77, R10, RZ, P6 ;  /* 0x000000ff0a4d7208 */ /* 0x000fc80003000000 */
[----:B------:R-:W-:Y:S01]  /*8050*/  MUFU.EX2 R40, R40 ;  /* 0x0000002800287308 */ /* 0x000fe20000000800 */
[----:B------:R-:W0:Y:S01]  /*8060*/  SHFL.BFLY PT, R74, R73, 0x1, 0x1f ;  /* 0x0c201f00494a7f89 */ /* 0x000e2200000e0000 */
[----:B------:R-:W-:-:S06]  /*8070*/  FADD.FTZ R77, -R77, R4 ;  /* 0x000000044d4d7221 */ /* 0x000fcc0000010100 */
        /* <DEDUP_REMOVED lines=9> */
[--C-:B------:R-:W-:Y:S01]  /*8110*/  FFMA.FTZ R83, R35, UR34, -R76.reuse ;  /* 0x0000002223537c23 */ /* 0x100fe2000801084c */
[--C-:B------:R-:W-:Y:S01]  /*8120*/  FFMA.FTZ R4, R12, UR34, -R76.reuse ;  /* 0x000000220c047c23 */ /* 0x100fe2000801084c */
[----:B------:R-:W-:Y:S01]  /*8130*/  FSEL R35, R9, RZ, P2 ;  /* 0x000000ff09237208 */ /* 0x000fe20001000000 */
        /* <DEDUP_REMOVED lines=12> */
[----:B------:R-:W-:Y:S01]  /*8200*/  FFMA.FTZ R11, R38, UR34, -R76 ;  /* 0x00000022260b7c23 */ /* 0x000fe2000801084c */
[----:B------:R-:W-:-:S02]  /*8210*/  IMAD.U32 R38, RZ, RZ, UR45 ;  /* 0x0000002dff267e24 */ /* 0x000fc4000f8e00ff */
[--C-:B------:R-:W-:Y:S01]  /*8220*/  FFMA.FTZ R31, R31, UR34, -R76.reuse ;  /* 0x000000221f1f7c23 */ /* 0x100fe2000801084c */
[----:B------:R-:W-:Y:S01]  /*8230*/  FFMA.FTZ R53, R53, UR34, -R76 ;  /* 0x0000002235357c23 */ /* 0x000fe2000801084c */
[----:B------:R-:W-:Y:S01]  /*8240*/  MUFU.EX2 R7, R7 ;  /* 0x0000000700077308 */ /* 0x000fe20000000800 */
[----:B-1----:R-:W-:Y:S01]  /*8250*/  FADD.FTZ R4, -R35, R8 ;  /* 0x0000000823047221 */ /* 0x002fe20000010100 */
[----:B0-----:R-:W-:Y:S01]  /*8260*/  FFMA.FTZ R49, R74, R3, R5 ;  /* 0x000000034a317223 */ /* 0x001fe20000010005 */
[----:B------:R-:W-:Y:S01]  /*8270*/  @!P1 LEA R38, R38, UR42, 0x3 ;  /* 0x0000002a26269c11 */ /* 0x000fe2000f8e18ff */
[--C-:B------:R-:W-:Y:S01]  /*8280*/  FFMA.FTZ R34, R34, UR34, -R76.reuse ;  /* 0x0000002222227c23 */ /* 0x100fe2000801084c */
[----:B------:R-:W-:Y:S01]  /*8290*/  FMUL.FTZ R4, R4, UR34 ;  /* 0x0000002204047c20 */ /* 0x000fe20008410000 */
[--C-:B------:R-:W-:Y:S01]  /*82a0*/  FFMA.FTZ R13, R39, UR34, -R76.reuse ;  /* 0x00000022270d7c23 */ /* 0x100fe2000801084c */
[----:B------:R-:W-:Y:S01]  /*82b0*/  FFMA.FTZ R3, R52, UR34, -R76 ;  /* 0x0000002234037c23 */ /* 0x000fe2000801084c */
[----:B------:R-:W-:Y:S01]  /*82c0*/  MUFU.EX2 R77, R77 ;  /* 0x0000004d004d7308 */ /* 0x000fe20000000800 */
[----:B------:R-:W-:-:S02]  /*82d0*/  @!P1 VIADD R38, R38, 0x2d860 ;  /* 0x0002d86026269836 */ /* 0x000fc40000000000 */
[--C-:B------:R-:W-:Y:S01]  /*82e0*/  FFMA.FTZ R39, R42, UR34, -R76.reuse ;  /* 0x000000222a277c23 */ /* 0x100fe2000801084c */
[--C-:B------:R-:W-:Y:S01]  /*82f0*/  FFMA.FTZ R42, R48, UR34, -R76.reuse ;  /* 0x00000022302a7c23 */ /* 0x100fe2000801084c */
[--C-:B------:R-:W-:Y:S01]  /*8300*/  FFMA.FTZ R57, R57, UR34, -R76.reuse ;  /* 0x0000002239397c23 */ /* 0x100fe2000801084c */
[----:B------:R-:W-:Y:S01]  /*8310*/  FFMA.FTZ R48, R61, UR34, -R76 ;  /* 0x000000223d307c23 */ /* 0x000fe2000801084c */
[----:B------:R-:W-:Y:S01]  /*8320*/  @!P1 PRMT R38, RZ, 0x654, R38 ;  /* 0x00000654ff269816 */ /* 0x000fe20000000026 */
[--C-:B------:R-:W-:Y:S01]  /*8330*/  FFMA.FTZ R64, R64, UR34, -R76.reuse ;  /* 0x0000002240407c23 */ /* 0x100fe2000801084c */
[----:B------:R0:W1:Y:S01]  /*8340*/  MUFU.EX2 R8, R4 ;  /* 0x0000000400087308 */ /* 0x0000620000000800 */
[--C-:B------:R-:W-:Y:S01]  /*8350*/  FFMA.FTZ R68, R68, UR34, -R76.reuse ;  /* 0x0000002244447c23 */ /* 0x100fe2000801084c */
[----:B------:R2:W-:Y:S01]  /*8360*/  @!P1 SYNCS.ARRIVE.TRANS64.RED.A1T0 RZ, [R38+URZ], RZ ;  /* 0x000000ff26ff99a7 */ /* 0x0005e2000810043f */
[--C-:B------:R-:W-:Y:S01]  /*8370*/  FFMA.FTZ R75, R75, UR34, -R76.reuse ;  /* 0x000000224b4b7c23 */ /* 0x100fe2000801084c */
[--C-:B------:R-:W-:Y:S01]  /*8380*/  FFMA.FTZ R80, R80, UR34, -R76.reuse ;  /* 0x0000002250507c23 */ /* 0x100fe2000801084c */
[--C-:B------:R-:W-:Y:S01]  /*8390*/  FFMA.FTZ R81, R81, UR34, -R76.reuse ;  /* 0x0000002251517c23 */ /* 0x100fe2000801084c */
[----:B------:R-:W-:Y:S01]  /*83a0*/  FFMA.FTZ R78, R78, UR34, -R76 ;  /* 0x000000224e4e7c23 */ /* 0x000fe2000801084c */
[----:B------:R-:W-:Y:S01]  /*83b0*/  ISETP.GT.AND P2, PT, R0, UR56, PT ;  /* 0x0000003800007c0c */ /* 0x000fe2000bf44270 */
[----:B------:R-:W3:Y:S01]  /*83c0*/  MUFU.EX2 R84, R84 ;  /* 0x0000005400547308 */ /* 0x000ee20000000800 */
[----:B0-----:R-:W-:Y:S01]  /*83d0*/  FADD.FTZ R4, R6, R49 ;  /* 0x0000003106047221 */ /* 0x001fe20000010000 */
[----:B------:R-:W-:Y:S01]  /*83e0*/  UMOV UR45, UR55 ;  /* 0x00000037002d7c82 */ /* 0x000fe20008000000 */
[-C--:B------:R-:W-:Y:S01]  /*83f0*/  FMUL.FTZ R88, R88, R74.reuse ;  /* 0x0000004a58587220 */ /* 0x080fe20000410000 */
[-C--:B------:R-:W-:Y:S01]  /*8400*/  FMUL.FTZ R89, R89, R74.reuse ;  /* 0x0000004a59597220 */ /* 0x080fe20000410000 */
[-C--:B------:R-:W-:Y:S01]  /*8410*/  FMUL.FTZ R92, R92, R74.reuse ;  /* 0x0000004a5c5c7220 */ /* 0x080fe20000410000 */
[-C--:B------:R-:W-:Y:S01]  /*8420*/  FMUL.FTZ R93, R93, R74.reuse ;  /* 0x0000004a5d5d7220 */ /* 0x080fe20000410000 */
[----:B------:R-:W-:Y:S01]  /*8430*/  FMUL.FTZ R96, R96, R74 ;  /* 0x0000004a60607220 */ /* 0x000fe20000410000 */
[----:B------:R-:W0:Y:S01]  /*8440*/  MUFU.EX2 R12, R12 ;  /* 0x0000000c000c7308 */ /* 0x000e220000000800 */
[----:B-1----:R-:W-:Y:S01]  /*8450*/  FFMA.FTZ R2, R8, R2, R7 ;  /* 0x0000000208027223 */ /* 0x002fe20000010007 */
[-C--:B------:R-:W-:Y:S01]  /*8460*/  FMUL.FTZ R90, R90, R8.reuse ;  /* 0x000000085a5a7220 */ /* 0x080fe20000410000 */
[-C--:B------:R-:W-:Y:S01]  /*8470*/  FMUL.FTZ R91, R91, R8.reuse ;  /* 0x000000085b5b7220 */ /* 0x080fe20000410000 */
[-C--:B------:R-:W-:Y:S01]  /*8480*/  FMUL.FTZ R94, R94, R8.reuse ;  /* 0x000000085e5e7220 */ /* 0x080fe20000410000 */
[-C--:B------:R-:W-:Y:S01]  /*8490*/  FMUL.FTZ R95, R95, R8.reuse ;  /* 0x000000085f5f7220 */ /* 0x080fe20000410000 */
[-C--:B------:R-:W-:Y:S01]  /*84a0*/  FMUL.FTZ R98, R98, R8.reuse ;  /* 0x0000000862627220 */ /* 0x080fe20000410000 */
[-C--:B------:R-:W-:Y:S01]  /*84b0*/  FMUL.FTZ R99, R99, R8.reuse ;  /* 0x0000000863637220 */ /* 0x080fe20000410000 */
[----:B------:R1:W-:Y:S01]  /*84c0*/  MUFU.EX2 R35, R30 ;  /* 0x0000001e00237308 */ /* 0x0003e20000000800 */
[-C--:B------:R-:W-:Y:S01]  /*84d0*/  FMUL.FTZ R102, R102, R8.reuse ;  /* 0x0000000866667220 */ /* 0x080fe20000410000 */
[-C--:B------:R-:W-:Y:S01]  /*84e0*/  FMUL.FTZ R103, R103, R8.reuse ;  /* 0x0000000867677220 */ /* 0x080fe20000410000 */
[-C--:B------:R-:W-:Y:S01]  /*84f0*/  FMUL.FTZ R106, R106, R8.reuse ;  /* 0x000000086a6a7220 */ /* 0x080fe20000410000 */
[-C--:B------:R-:W-:Y:S01]  /*8500*/  FMUL.FTZ R107, R107, R8.reuse ;  /* 0x000000086b6b7220 */ /* 0x080fe20000410000 */
[-C--:B------:R-:W-:Y:S01]  /*8510*/  FMUL.FTZ R110, R110, R8.reuse ;  /* 0x000000086e6e7220 */ /* 0x080fe20000410000 */
[-C--:B------:R-:W-:Y:S01]  /*8520*/  FMUL.FTZ R111, R111, R8.reuse ;  /* 0x000000086f6f7220 */ /* 0x080fe20000410000 */
[----:B------:R-:W-:Y:S01]  /*8530*/  FMUL.FTZ R114, R114, R8 ;  /* 0x0000000872727220 */ /* 0x000fe20000410000 */
[----:B------:R-:W4:Y:S01]  /*8540*/  MUFU.EX2 R20, R20 ;  /* 0x0000001400147308 */ /* 0x000f220000000800 */
[----:B-1----:R-:W-:Y:S01]  /*8550*/  FADD.FTZ R30, R27, R4 ;  /* 0x000000041b1e7221 */ /* 0x002fe20000010000 */
[----:B------:R-:W-:Y:S01]  /*8560*/  F2FP.F16.F32.PACK_AB R4, R6, R5 ;  /* 0x000000050604723e */ /* 0x000fe200000000ff */
[----:B------:R-:W-:Y:S01]  /*8570*/  FADD.FTZ R5, R77, R2 ;  /* 0x000000024d057221 */ /* 0x000fe20000010000 */
[C---:B------:R-:W-:Y:S01]  /*8580*/  F2FP.F16.F32.PACK_AB R6, R47.reuse, R27 ;  /* 0x0000001b2f06723e */ /* 0x040fe200000000ff */
[----:B------:R-:W-:Y:S01]  /*8590*/  FADD.FTZ R49, R47, R30 ;  /* 0x0000001e2f317221 */ /* 0x000fe20000010000 */
[----:B------:R-:W-:Y:S01]  /*85a0*/  FFMA.FTZ R2, R56, UR34, -R76 ;  /* 0x0000002238027c23 */ /* 0x000fe2000801084c */
[----:B------:R-:W-:Y:S01]  /*85b0*/  FADD.FTZ R27, R82, R5 ;  /* 0x00000005521b7221 */ /* 0x000fe20000010000 */
[----:B------:R-:W1:Y:S01]  /*85c0*/  MUFU.EX2 R21, R21 ;  /* 0x0000001500157308 */ /* 0x000e620000000800 */
[----:B------:R-:W-:Y:S01]  /*85d0*/  FADD.FTZ R30, R14, R49 ;  /* 0x000000310e1e7221 */ /* 0x000fe20000010000 */
[----:B------:R-:W-:Y:S01]  /*85e0*/  F2FP.F16.F32.PACK_AB R5, R77, R7 ;  /* 0x000000074d05723e */ /* 0x000fe200000000ff */
[C---:B---3--:R-:W-:Y:S01]  /*85f0*/  FADD.FTZ R27, R84.reuse, R27 ;  /* 0x0000001b541b7221 */ /* 0x048fe20000010000 */
[----:B------:R-:W-:Y:S01]  /*8600*/  F2FP.F16.F32.PACK_AB R7, R84, R82 ;  /* 0x000000525407723e */ /* 0x000fe200000000ff */
[----:B------:R-:W-:Y:S01]  /*8610*/  FADD.FTZ R77, R15, R30 ;  /* 0x0000001e0f4d7221 */ /* 0x000fe20000010000 */
[-C--:B------:R-:W-:Y:S01]  /*8620*/  FMUL.FTZ R115, R115, R8.reuse ;  /* 0x0000000873737220 */ /* 0x080fe20000410000 */
[----:B0-----:R-:W-:Y:S01]  /*8630*/  FADD.FTZ R49, R12, R27 ;  /* 0x0000001b0c317221 */ /* 0x001fe20000010000 */
[----:B------:R-:W0:Y:S01]  /*8640*/  MUFU.EX2 R26, R26 ;  /* 0x0000001a001a7308 */ /* 0x000e220000000800 */
[----:B--2---:R-:W-:Y:S01]  /*8650*/  FADD.FTZ R38, R24, R77 ;  /* 0x0000004d18267221 */ /* 0x004fe20000010000 */
[----:B------:R2:W-:Y:S01]  /*8660*/  STSM.16.M88.4 [R17+0x21800], R4 ;  /* 0x0218000411007844 */ /* 0x0005e20000000200 */
[----:B----4-:R-:W-:Y:S01]  /*8670*/  FADD.FTZ R30, R20, R49 ;  /* 0x00000031141e7221 */ /* 0x010fe20000010000 */
[----:B------:R-:W-:Y:S01]  /*8680*/  FFMA.FTZ R27, R60, UR34, -R76 ;  /* 0x000000223c1b7c23 */ /* 0x000fe2000801084c */
        /* <DEDUP_REMOVED lines=12> */
[C---:B0-----:R-:W-:Y:S01]  /*8750*/  FADD.FTZ R49, R26.reuse, R49 ;  /* 0x000000311a317221 */ /* 0x041fe20000010000 */
[----:B--2---:R-:W-:Y:S01]  /*8760*/  F2FP.F16.F32.PACK_AB R4, R15, R14 ;  /* 0x0000000e0f04723e */ /* 0x004fe200000000ff */
[----:B------:R-:W-:Y:S01]  /*8770*/  FMUL.FTZ R135, R135, R8 ;  /* 0x0000000887877220 */ /* 0x000fe20000410000 */
[----:B------:R-:W-:Y:S01]  /*8780*/  F2FP.F16.F32.PACK_AB R6, R25, R24 ;  /* 0x000000181906723e */ /* 0x000fe200000000ff */
[-C--:B------:R-:W-:Y:S01]  /*8790*/  FMUL.FTZ R97, R97, R74.reuse ;  /* 0x0000004a61617220 */ /* 0x080fe20000410000 */
[----:B------:R-:W-:Y:S01]  /*87a0*/  F2FP.F16.F32.PACK_AB R7, R26, R21 ;  /* 0x000000151a07723e */ /* 0x000fe200000000ff */
[----:B------:R-:W-:Y:S01]  /*87b0*/  FMUL.FTZ R100, R100, R74 ;  /* 0x0000004a64647220 */ /* 0x000fe20000410000 */
[----:B------:R0:W-:Y:S01]  /*87c0*/  MUFU.EX2 R47, R53 ;  /* 0x00000035002f7308 */ /* 0x0001e20000000800 */
[----:B------:R-:W-:Y:S01]  /*87d0*/  F2FP.F16.F32.PACK_AB R5, R20, R12 ;  /* 0x0000000c1405723e */ /* 0x000fe200000000ff */
[-C--:B------:R-:W-:Y:S01]  /*87e0*/  FMUL.FTZ R101, R101, R74.reuse ;  /* 0x0000004a65657220 */ /* 0x080fe20000410000 */
[-C--:B------:R-:W-:Y:S01]  /*87f0*/  FMUL.FTZ R104, R104, R74.reuse ;  /* 0x0000004a68687220 */ /* 0x080fe20000410000 */
[-C--:B------:R-:W-:Y:S01]  /*8800*/  FMUL.FTZ R105, R105, R74.reuse ;  /* 0x0000004a69697220 */ /* 0x080fe20000410000 */
[-C--:B------:R-:W-:Y:S01]  /*8810*/  FMUL.FTZ R108, R108, R74.reuse ;  /* 0x0000004a6c6c7220 */ /* 0x080fe20000410000 */
[----:B------:R2:W-:Y:S01]  /*8820*/  STSM.16.M88.4 [R23], R4 ;  /* 0x0000000417007844 */ /* 0x0005e20000000200 */
[-C--:B------:R-:W-:Y:S01]  /*8830*/  FMUL.FTZ R109, R109, R74.reuse ;  /* 0x0000004a6d6d7220 */ /* 0x080fe20000410000 */
[----:B------:R-:W4:Y:S01]  /*8840*/  MUFU.EX2 R34, R34 ;  /* 0x0000002200227308 */ /* 0x000f220000000800 */
[----:B0-----:R-:W-:Y:S01]  /*8850*/  FADD.FTZ R53, R25, R38 ;  /* 0x0000002619357221 */ /* 0x001fe20000010000 */
[--C-:B------:R-:W-:Y:S01]  /*8860*/  FFMA.FTZ R38, R65, UR34, -R76.reuse ;  /* 0x0000002241267c23 */ /* 0x100fe2000801084c */
[----:B------:R-:W-:Y:S01]  /*8870*/  FFMA.FTZ R76, R79, UR34, -R76 ;  /* 0x000000224f4c7c23 */ /* 0x000fe2000801084c */
[----:B------:R-:W-:Y:S01]  /*8880*/  FMUL.FTZ R112, R112, R74 ;  /* 0x0000004a70707220 */ /* 0x000fe20000410000 */
[----:B------:R-:W-:Y:S01]  /*8890*/  FADD.FTZ R30, R28, R53 ;  /* 0x000000351c1e7221 */ /* 0x000fe20000010000 */
[----:B------:R-:W-:Y:S01]  /*88a0*/  F2FP.F16.F32.PACK_AB R28, R29, R28 ;  /* 0x0000001c1d1c723e */ /* 0x000fe200000000ff */
[----:B------:R-:W-:Y:S01]  /*88b0*/  FMUL.FTZ R113, R113, R74 ;  /* 0x0000004a71717220 */ /* 0x000fe20000410000 */
[----:B------:R-:W0:Y:S01]  /*88c0*/  MUFU.EX2 R83, R83 ;  /* 0x0000005300537308 */ /* 0x000e220000000800 */
[----:B------:R-:W-:Y:S01]  /*88d0*/  FADD.FTZ R53, R29, R30 ;  /* 0x0000001e1d357221 */ /* 0x000fe20000010000 */
[----:B---3--:R-:W-:Y:S01]  /*88e0*/  FADD.FTZ R30, R46, R49 ;  /* 0x000000312e1e7221 */ /* 0x008fe20000010000 */
[C---:B-1----:R-:W-:Y:S01]  /*88f0*/  F2FP.F16.F32.PACK_AB R29, R31.reuse, R46 ;  /* 0x0000002e1f1d723e */ /* 0x042fe200000000ff */
[-C--:B------:R-:W-:Y:S01]  /*8900*/  FMUL.FTZ R116, R116, R74.reuse ;  /* 0x0000004a74747220 */ /* 0x080fe20000410000 */
[----:B------:R-:W-:Y:S01]  /*8910*/  FADD.FTZ R52, R32, R53 ;  /* 0x0000003520347221 */ /* 0x000fe20000010000 */
[----:B------:R-:W-:Y:S01]  /*8920*/  FADD.FTZ R49, R31, R30 ;  /* 0x0000001e1f317221 */ /* 0x000fe20000010000 */
[-C--:B------:R-:W-:Y:S01]  /*8930*/  FMUL.FTZ R117, R117, R74.reuse ;  /* 0x0000004a75757220 */ /* 0x080fe20000410000 */
[----:B------:R-:W1:Y:S01]  /*8940*/  MUFU.EX2 R11, R11 ;  /* 0x0000000b000b7308 */ /* 0x000e620000000800 */
[----:B------:R-:W-:Y:S01]  /*8950*/  FADD.FTZ R53, R33, R52 ;  /* 0x0000003421357221 */ /* 0x000fe20000010000 */
[----:B----4-:R-:W-:Y:S01]  /*8960*/  FADD.FTZ R30, R34, R49 ;  /* 0x00000031221e7221 */ /* 0x010fe20000010000 */
[-C--:B------:R-:W-:Y:S01]  /*8970*/  FMUL.FTZ R120, R120, R74.reuse ;  /* 0x0000004a78787220 */ /* 0x080fe20000410000 */
[----:B------:R-:W-:Y:S01]  /*8980*/  FMUL.FTZ R121, R121, R74 ;  /* 0x0000004a79797220 */ /* 0x000fe20000410000 */
[----:B------:R-:W-:Y:S01]  /*8990*/  FADD.FTZ R52, R36, R53 ;  /* 0x0000003524347221 */ /* 0x000fe20000010000 */
[----:B------:R-:W-:Y:S01]  /*89a0*/  F2FP.F16.F32.PACK_AB R36, R37, R36 ;  /* 0x000000242524723e */ /* 0x000fe200000000ff */
[----:B------:R-:W-:Y:S01]  /*89b0*/  FMUL.FTZ R124, R124, R74 ;  /* 0x0000004a7c7c7220 */ /* 0x000fe20000410000 */
[----:B------:R-:W3:Y:S01]  /*89c0*/  MUFU.EX2 R13, R13 ;  /* 0x0000000d000d7308 */ /* 0x000ee20000000800 */
[----:B0-----:R-:W-:Y:S01]  /*89d0*/  FADD.FTZ R30, R83, R30 ;  /* 0x0000001e531e7221 */ /* 0x001fe20000010000 */
[----:B------:R-:W-:Y:S01]  /*89e0*/  FADD.FTZ R49, R37, R52 ;  /* 0x0000003425317221 */ /* 0x000fe20000010000 */
[----:B------:R-:W-:Y:S01]  /*89f0*/  F2FP.F16.F32.PACK_AB R31, R83, R34 ;  /* 0x00000022531f723e */ /* 0x000fe200000000ff */
        /* <DEDUP_REMOVED lines=8> */
[----:B------:R-:W-:Y:S01]  /*8a80*/  FMUL.FTZ R133, R133, R74 ;  /* 0x0000004a85857220 */ /* 0x000fe20000410000 */
[----:B------:R-:W-:-:S02]  /*8a90*/  VIADD R0, R0, 0xffffffff ;  /* 0xffffffff00007836 */ /* 0x000fc40000000000 */
[----:B------:R-:W-:Y:S01]  /*8aa0*/  IMAD.MOV.U32 R8, RZ, RZ, R9 ;  /* 0x000000ffff087224 */ /* 0x000fe200078e0009 */
[----:B------:R-:W1:Y:S01]  /*8ab0*/  MUFU.EX2 R42, R42 ;  /* 0x0000002a002a7308 */ /* 0x000e620000000800 */
[----:B---3--:R-:W-:Y:S01]  /*8ac0*/  FADD.FTZ R24, R13, R30 ;  /* 0x0000001e0d187221 */ /* 0x008fe20000010000 */
[----:B------:R-:W-:Y:S01]  /*8ad0*/  F2FP.F16.F32.PACK_AB R30, R33, R32 ;  /* 0x00000020211e723e */ /* 0x000fe200000000ff */
[----:B------:R-:W-:Y:S01]  /*8ae0*/  FADD.FTZ R32, R44, R15 ;  /* 0x0000000f2c207221 */ /* 0x000fe20000010000 */
[----:B------:R-:W-:Y:S02]  /*8af0*/  F2FP.F16.F32.PACK_AB R37, R13, R11 ;  /* 0x0000000b0d25723e */ /* 0x000fe400000000ff */
[C---:B------:R-:W-:Y:S01]  /*8b00*/  F2FP.F16.F32.PACK_AB R44, R45.reuse, R44 ;  /* 0x0000002c2d2c723e */ /* 0x040fe200000000ff */
[----:B------:R-:W-:Y:S01]  /*8b10*/  FADD.FTZ R21, R45, R32 ;  /* 0x000000202d157221 */ /* 0x000fe20000010000 */
[----:B------:R-:W3:Y:S01]  /*8b20*/  MUFU.EX2 R50, R50 ;  /* 0x0000003200327308 */ /* 0x000ee20000000800 */
[----:B0-----:R-:W-:Y:S01]  /*8b30*/  FADD.FTZ R24, R39, R24 ;  /* 0x0000001827187221 */ /* 0x001fe20000010000 */
[C---:B------:R-:W-:Y:S01]  /*8b40*/  F2FP.F16.F32.PACK_AB R39, R35.reuse, R39 ;  /* 0x000000272327723e */ /* 0x040fe200000000ff */
[----:B------:R-:W-:Y:S02]  /*8b50*/  STSM.16.M88.4 [R22], R28 ;  /* 0x0000001c16007844 */ /* 0x000fe40000000200 */
[----:B------:R-:W-:-:S03]  /*8b60*/  FADD.FTZ R15, R35, R24 ;  /* 0x00000018230f7221 */ /* 0x000fc60000010000 */
        /* <DEDUP_REMOVED lines=12> */
[----:B------:R-:W2:Y:S01]  /*8c30*/  MUFU.EX2 R2, R2 ;  /* 0x0000000200027308 */ /* 0x000ea20000000800 */
[----:B0-----:R-:W-:Y:S01]  /*8c40*/  FADD.FTZ R20, R54, R15 ;  /* 0x0000000f36147221 */ /* 0x001fe20000010000 */
[C---:B------:R-:W-:Y:S01]  /*8c50*/  FADD.FTZ R15, R47.reuse, R12 ;  /* 0x0000000c2f0f7221 */ /* 0x040fe20000010000 */
[----:B------:R-:W-:-:S05]  /*8c60*/  F2FP.F16.F32.PACK_AB R47, R47, R3 ;  /* 0x000000032f2f723e */ /* 0x000fca00000000ff */
        /* <DEDUP_REMOVED lines=17> */
[----:B------:R1:W3:Y:S01]  /*8d80*/  MUFU.EX2 R65, R64 ;  /* 0x0000004000417308 */ /* 0x0002e20000000800 */
[C---:B--2---:R-:W-:Y:S01]  /*8d90*/  FADD.FTZ R4, R48.reuse, R5 ;  /* 0x0000000530047221 */ /* 0x044fe20000010000 */
[----:B------:R-:W-:-:S06]  /*8da0*/  F2FP.F16.F32.PACK_AB R59, R48, R27 ;  /* 0x0000001b303b723e */ /* 0x000fcc00000000ff */
[----:B------:R-:W2:Y:S01]  /*8db0*/  MUFU.EX2 R66, R66 ;  /* 0x0000004200427308 */ /* 0x000ea20000000800 */
[C---:B0-----:R-:W-:Y:S01]  /*8dc0*/  FADD.FTZ R5, R63.reuse, R6 ;  /* 0x000000063f057221 */ /* 0x041fe20000010000 */
[----:B-1----:R-:W-:-:S06]  /*8dd0*/  F2FP.F16.F32.PACK_AB R64, R63, R62 ;  /* 0x0000003e3f40723e */ /* 0x002fcc00000000ff */
[----:B------:R-:W0:Y:S01]  /*8de0*/  MUFU.EX2 R67, R67 ;  /* 0x0000004300437308 */ /* 0x000e220000000800 */
[----:B---3--:R-:W-:-:S07]  /*8df0*/  FADD.FTZ R3, R65, R4 ;  /* 0x0000000441037221 */ /* 0x008fce0000010000 */
[----:B------:R1:W3:Y:S01]  /*8e00*/  MUFU.EX2 R14, R38 ;  /* 0x00000026000e7308 */ /* 0x0002e20000000800 */
[----:B--2---:R-:W-:-:S07]  /*8e10*/  FADD.FTZ R4, R66, R5 ;  /* 0x0000000542047221 */ /* 0x004fce0000010000 */
[----:B------:R-:W2:Y:S01]  /*8e20*/  MUFU.EX2 R69, R69 ;  /* 0x0000004500457308 */ /* 0x000ea20000000800 */
[----:B0-----:R-:W-:Y:S01]  /*8e30*/  FADD.FTZ R6, R67, R4 ;  /* 0x0000000443067221 */ /* 0x001fe20000010000 */
[----:B-1----:R-:W-:Y:S02]  /*8e40*/  F2FP.F16.F32.PACK_AB R38, R41, R40 ;  /* 0x000000282926723e */ /* 0x002fe400000000ff */
[----:B------:R-:W-:-:S03]  /*8e50*/  F2FP.F16.F32.PACK_AB R66, R67, R66 ;  /* 0x000000424342723e */ /* 0x000fc600000000ff */
[----:B------:R-:W-:Y:S01]  /*8e60*/  STSM.16.M88.4 [R18], R36 ;  /* 0x0000002412007844 */ /* 0x000fe20000000200 */
[----:B------:R-:W0:Y:S01]  /*8e70*/  MUFU.EX2 R68, R68 ;  /* 0x0000004400447308 */ /* 0x000e220000000800 */
[C---:B---3--:R-:W-:Y:S01]  /*8e80*/  FADD.FTZ R3, R14.reuse, R3 ;  /* 0x000000030e037221 */ /* 0x048fe20000010000 */
[----:B------:R-:W-:Y:S01]  /*8e90*/  F2FP.F16.F32.PACK_AB R65, R14, R65 ;  /* 0x000000410e41723e */ /* 0x000fe200000000ff */
[----:B------:R-:W-:Y:S04]  /*8ea0*/  STSM.16.M88.4 [R17+0x27800], R44 ;  /* 0x0278002c11007844 */ /* 0x000fe80000000200 */
[----:B------:R-:W-:Y:S01]  /*8eb0*/  STSM.16.M88.4 [R136], R56 ;  /* 0x0000003888007844 */ /* 0x000fe20000000200 */
[----:B------:R-:W1:Y:S01]  /*8ec0*/  MUFU.EX2 R72, R72 ;  /* 0x0000004800487308 */ /* 0x000e620000000800 */
[----:B--2---:R-:W-:-:S07]  /*8ed0*/  FADD.FTZ R5, R69, R6 ;  /* 0x0000000645057221 */ /* 0x004fce0000010000 */
[----:B------:R-:W2:Y:S01]  /*8ee0*/  MUFU.EX2 R75, R75 ;  /* 0x0000004b004b7308 */ /* 0x000ea20000000800 */
[----:B0-----:R-:W-:-:S07]  /*8ef0*/  FADD.FTZ R4, R68, R3 ;  /* 0x0000000344047221 */ /* 0x001fce0000010000 */
[----:B------:R-:W0:Y:S01]  /*8f00*/  MUFU.EX2 R70, R70 ;  /* 0x0000004600467308 */ /* 0x000e220000000800 */
[----:B-1----:R-:W-:-:S07]  /*8f10*/  FADD.FTZ R11, R72, R5 ;  /* 0x00000005480b7221 */ /* 0x002fce0000010000 */
[----:B------:R-:W1:Y:S01]  /*8f20*/  MUFU.EX2 R80, R80 ;  /* 0x0000005000507308 */ /* 0x000e620000000800 */
[C---:B--2---:R-:W-:Y:S01]  /*8f30*/  FADD.FTZ R3, R75.reuse, R4 ;  /* 0x000000044b037221 */ /* 0x044fe20000010000 */
[----:B------:R-:W-:Y:S02]  /*8f40*/  F2FP.F16.F32.PACK_AB R67, R75, R68 ;  /* 0x000000444b43723e */ /* 0x000fe400000000ff */
[----:B------:R-:W-:-:S03]  /*8f50*/  F2FP.F16.F32.PACK_AB R4, R72, R69 ;  /* 0x000000454804723e */ /* 0x000fc600000000ff */
[----:B------:R-:W-:Y:S01]  /*8f60*/  STSM.16.M88.4 [R22+0x6000], R64 ;  /* 0x0060004016007844 */ /* 0x000fe20000000200 */
        /* <DEDUP_REMOVED lines=10> */
[C---:B-1----:R-:W-:Y:S02]  /*9010*/  F2FP.F16.F32.PACK_AB R7, R13.reuse, R78 ;  /* 0x0000004e0d07723e */ /* 0x042fe400000000ff */
[----:B------:R-:W-:-:S03]  /*9020*/  FADD.FTZ R2, R13, R2 ;  /* 0x000000020d027221 */ /* 0x000fc60000010000 */
[----:B------:R0:W-:Y:S01]  /*9030*/  STSM.16.M88.4 [R18+0x6000], R4 ;  /* 0x0060000412007844 */ /* 0x0001e20000000200 */
[----:B------:R1:W-:Y:S06]  /*9040*/  MEMBAR.ALL.CTA ;  /* 0x0000000000007992 */ /* 0x0003ec0000008000 */
[----:B-1----:R-:W1:Y:S01]  /*9050*/  FENCE.VIEW.ASYNC.S ;  /* 0x00000000000073c6 */ /* 0x002e620000000000 */
[----:B0-----:R-:W-:Y:S01]  /*9060*/  IMAD.MOV.U32 R4, RZ, RZ, R10 ;  /* 0x000000ffff047224 */ /* 0x001fe200078e000a */
[----:B-1----:R-:W-:Y:S01]  /*9070*/  NOP ;  /* 0x0000000000007918 */ /* 0x002fe20000000000 */
[----:B------:R-:W-:Y:S05]  /*9080*/  @P2 BRA `(.L_x_10782) ;  /* 0xffffffc400b42947 */ /* 0x000fea000383ffff */
[----:B------:R-:W-:Y:S01]  /*9090*/  IMAD.MOV.U32 R8, RZ, RZ, R9 ;  /* 0x000000ffff087224 */ /* 0x000fe200078e0009 */
[----:B------:R-:W-:Y:S01]  /*90a0*/  UMOV UR45, UR55 ;  /* 0x00000037002d7c82 */ /* 0x000fe20008000000 */
[----:B------:R-:W-:Y:S01]  /*90b0*/  IMAD.MOV.U32 R4, RZ, RZ, R10 ;  /* 0x000000ffff047224 */ /* 0x000fe200078e000a */
[----:B------:R-:W-:-:S06]  /*90c0*/  UMOV UR50, UR54 ;  /* 0x0000003600327c82 */ /* 0x000fcc0008000000 */
.L_x_10765:
[----:B------:R-:W1:Y:S01]  /*90d0*/  LDC R5, c[0x0][0x448] ;  /* 0x00011200ff057b82 */ /* 0x000e620000000800 */
[----:B------:R-:W-:Y:S01]  /*90e0*/  UIADD3 UR6, UR41, 0xbf, URZ ;  /* 0x000000bf29067890 */ /* 0x000fe2000fffe03f */
[----:B------:R-:W-:-:S05]  /*90f0*/  IADD3 R10, -R143, 0x1, RZ ;  /* 0x000000018f0a7810 */ /* 0x000fca0007ffe1ff */
[----:B------:R-:W-:Y:S01]  /*9100*/  IMAD R10, R71, UR43, R10 ;  /* 0x0000002b470a7c24 */ /* 0x000fe2000f8e020a */
[----:B0-----:R-:W0:Y:S01]  /*9110*/  LDC R12, c[0x0][0x9e4] ;  /* 0x00027900ff0c7b82 */ /* 0x001e220000000800 */
[----:B-1----:R-:W-:Y:S02]  /*9120*/  ISETP.NE.AND P5, PT, R5, 0x1, PT ;  /* 0x000000010500780c */ /* 0x002fe40003fa5270 */
[----:B0-----:R-:W-:-:S11]  /*9130*/  ISETP.GE.AND P6, PT, R12, 0x1, PT ;  /* 0x000000010c00780c */ /* 0x001fd60003fc6270 */
        /* <DEDUP_REMOVED lines=18> */
.L_x_10784:
[----:B------:R-:W-:-:S13]  /*9260*/  ISETP.NE.AND P2, PT, R12, 0x1, PT ;  /* 0x000000010c00780c */ /* 0x000fda0003f45270 */
[----:B------:R-:W0:Y:S02]  /*9270*/  @P2 LDC.64 R10, c[0x0][0x9e8] ;  /* 0x00027a00ff0a2b82 */ /* 0x000e240000000a00 */
[----:B0-----:R-:W-:-:S05]  /*9280*/  @P2 IMAD.HI.U32 R10, R5, R10, RZ ;  /* 0x0000000a050a2227 */ /* 0x001fca00078e00ff */
[----:B------:R-:W-:-:S07]  /*9290*/  @P2 SHF.R.U32.HI R5, RZ, R11, R10 ;  /* 0x0000000bff052219 */ /* 0x000fce000001160a */
.L_x_10785:
[----:B------:R-:W-:-:S05]  /*92a0*/  IMAD R5, R5, R12, RZ ;  /* 0x0000000c05057224 */ /* 0x000fca00078e02ff */
[----:B------:R-:W-:-:S07]  /*92b0*/  VIMNMX R6, R6, R5, !PT ;  /* 0x0000000506067248 */ /* 0x000fce0007fe0100 */
.L_x_10783:
        /* <DEDUP_REMOVED lines=13> */
.L_x_10795:
[----:B------:R-:W-:Y:S01]  /*9390*/  UIADD3 UR45, UR51, 0x1, URZ ;  /* 0x00000001332d7890 */ /* 0x000fe2000fffe03f */
[----:B------:R-:W-:-:S03]  /*93a0*/  ISETP.NE.AND P2, PT, RZ, UR37, PT ;  /* 0x00000025ff007c0c */ /* 0x000fc6000bf45270 */
[----:B------:R-:W-:-:S04]  /*93b0*/  UISETP.NE.AND UP0, UPT, UR45, 0x2, UPT ;  /* 0x000000022d00788c */ /* 0x000fc8000bf05270 */
[----:B------:R-:W-:Y:S02]  /*93c0*/  USEL UR50, URZ, 0x1, UP0 ;  /* 0x000000013f327887 */ /* 0x000fe40008000000 */
[----:B------:R-:W-:Y:S02]  /*93d0*/  USEL UR45, UR45, URZ, UP0 ;  /* 0x0000003f2d2d7287 */ /* 0x000fe40008000000 */
[----:B------:R-:W-:Y:S02]  /*93e0*/  ULOP3.LUT UR50, UR28, UR50, URZ, 0x3c, !UPT ;  /* 0x000000321c327292 */ /* 0x000fe4000f8e3c3f */
[----:B0-----:R-:W-:Y:S10]  /*93f0*/  @P2 BRA `(.L_x_10787) ;  /* 0x00000000002c2947 */ /* 0x001ff40003800000 */
[----:B------:R-:W-:Y:S05]  /*9400*/  @!P0 BRA `(.L_x_10788) ;  /* 0x0000000000048947 */ /* 0x000fea0003800000 */
[----:B------:R-:W-:Y:S01]  /*9410*/  BPT.TRAP 0x1 ;  /* 0x000000040000795c */ /* 0x000fe20000300000 */
.L_x_10788:
[----:B------:R-:W-:Y:S01]  /*9420*/  ULEA UR6, UR45, UR42, 0x3 ;  /* 0x0000002a2d067291 */ /* 0x000fe2000f8e183f */
[----:B------:R-:W-:-:S05]  /*9430*/  IMAD.U32 R4, RZ, RZ, UR50 ;  /* 0x00000032ff047e24 */ /* 0x000fca000f8e00ff */
[----:B------:R-:W-:-:S04]  /*9440*/  SHF.L.U32 R4, R4, 0x1f, RZ ;  /* 0x0000001f04047819 */ /* 0x000fc800000006ff */
[----:B------:R0:W1:Y:S01]  /*9450*/  SYNCS.PHASECHK.TRANS64.TRYWAIT P3, [UR6+0x2d830], R4 ;  /* 0x02d83004ff0075a7 */ /* 0x0000620008060146 */
[----:B------:R-:W-:Y:S05]  /*9460*/  @!P0 BRA `(.L_x_10789) ;  /* 0x0000000000048947 */ /* 0x000fea0003800000 */
[----:B------:R-:W-:Y:S01]  /*9470*/  BPT.TRAP 0x1 ;  /* 0x000000040000795c */ /* 0x000fe20000300000 */
.L_x_10789:
[----:B-1----:R-:W-:Y:S05]  /*9480*/  @P3 BRA `(.L_x_10787) ;  /* 0x0000000000083947 */ /* 0x002fea0003800000 */
[----:B------:R-:W1:Y:S02]  /*9490*/  SYNCS.PHASECHK.TRANS64.TRYWAIT P3, [UR6+0x2d830], R4 ;  /* 0x02d83004ff0075a7 */ /* 0x000e640008060146 */
[----:B-1----:R-:W-:Y:S05]  /*94a0*/  @!P3 BRA `(.L_x_10790) ;  /* 0x000000d0005cb947 */ /* 0x002fea0003800000 */
.L_x_10787:
[----:B------:R-:W2:Y:S01]  /*94b0*/  S2R R8, SR_TID.X ;  /* 0x0000000000087919 */ /* 0x000ea20000002100 */
        /* <DEDUP_REMOVED lines=36> */
.L_x_10792:
[----:B------:R-:W-:Y:S01]  /*9700*/  ULEA UR6, UR51, UR42, 0x3 ;  /* 0x0000002a33067291 */ /* 0x000fe2000f8e183f */
[----:B------:R-:W-:-:S05]  /*9710*/  IMAD.U32 R4, RZ, RZ, UR28 ;  /* 0x0000001cff047e24 */ /* 0x000fca000f8e00ff */
[----:B------:R-:W-:-:S04]  /*9720*/  SHF.L.U32 R4, R4, 0x1f, RZ ;  /* 0x0000001f04047819 */ /* 0x000fc800000006ff */
[----:B------:R0:W1:Y:S01]  /*9730*/  SYNCS.PHASECHK.TRANS64.TRYWAIT P2, [UR6+0x2d850], R4 ;  /* 0x02d85004ff0075a7 */ /* 0x0000620008040146 */
[----:B------:R-:W-:Y:S05]  /*9740*/  @!P0 BRA `(.L_x_10793) ;  /* 0x0000000000048947 */ /* 0x000fea0003800000 */
[----:B------:R-:W-:Y:S01]  /*9750*/  BPT.TRAP 0x1 ;  /* 0x000000040000795c */ /* 0x000fe20000300000 */
.L_x_10793:
[----:B-1----:R-:W-:Y:S05]  /*9760*/  @P2 BRA `(.L_x_10791) ;  /* 0x0000000000082947 */ /* 0x002fea0003800000 */
[----:B------:R-:W1:Y:S02]  /*9770*/  SYNCS.PHASECHK.TRANS64.TRYWAIT P2, [UR6+0x2d850], R4 ;  /* 0x02d85004ff0075a7 */ /* 0x000e640008040146 */
[----:B-1----:R-:W-:Y:S05]  /*9780*/  @!P2 BRA `(.L_x_10794) ;  /* 0x000000cc00bca947 */ /* 0x002fea0003800000 */
.L_x_10791:
[----:B------:R-:W-:Y:S01]  /*9790*/  UIADD3 UR6, UR42, 0x400, URZ ;  /* 0x000004002a067890 */ /* 0x000fe2000fffe03f */
[----:B------:R-:W-:Y:S01]  /*97a0*/  WARPGROUP.ARRIVE ;  /* 0x00000000000079c5 */ /* 0x000fe20000000000 */
[----:B------:R-:W-:Y:S01]  /*97b0*/  UMOV UR29, 0x40000040 ;  /* 0x40000040001d7882 */ /* 0x000fe20000000000 */
[----:B------:R-:W-:Y:S01]  /*97c0*/  UMOV UR31, 0x80000020 ;  /* 0x80000020001f7882 */ /* 0x000fe20000000000 */
[----:B------:R-:W-:Y:S01]  /*97d0*/  USHF.R.U32.HI UR6, URZ, 0x4, UR6 ;  /* 0x000000043f067899 */ /* 0x000fe20008011606 */
[----:B------:R-:W-:Y:S01]  /*97e0*/  FMUL.FTZ R8, R24, UR35 ;  /* 0x0000002318087c20 */ /* 0x000fe20008410000 */
[----:B------:R-:W-:Y:S01]  /*97f0*/  FMUL.FTZ R10, R25, UR35 ;  /* 0x00000023190a7c20 */ /* 0x000fe20008410000 */
[----:B------:R-:W-:Y:S01]  /*9800*/  FMUL.FTZ R12, R28, UR35 ;  /* 0x000000231c0c7c20 */ /* 0x000fe20008410000 */
[----:B------:R-:W-:Y:S01]  /*9810*/  ULOP3.LUT UR6, UR6, 0x3fff, URZ, 0xc0, !UPT ;  /* 0x00003fff06067892 */ /* 0x000fe2000f8ec03f */
[----:B------:R-:W-:Y:S01]  /*9820*/  FMUL.FTZ R13, R29, UR35 ;  /* 0x000000231d0d7c20 */ /* 0x000fe20008410000 */
[----:B------:R-:W-:Y:S01]  /*9830*/  FMUL.FTZ R20, R32, UR35 ;  /* 0x0000002320147c20 */ /* 0x000fe20008410000 */
[----:B------:R-:W2:Y:S01]  /*9840*/  MUFU.TANH R8, R8 ;  /* 0x0000000800087308 */ /* 0x000ea20000002400 */
[----:B------:R-:W-:Y:S01]  /*9850*/  ULOP3.LUT UR7, UR6, 0x2000000, URZ, 0xfc, !UPT ;  /* 0x0200000006077892 */ /* 0x000fe2000f8efc3f */
[----:B------:R-:W-:Y:S01]  /*9860*/  FMUL.FTZ R24, R33, UR35 ;  /* 0x0000002321187c20 */ /* 0x000fe20008410000 */
[----:B------:R-:W-:Y:S01]  /*9870*/  ULOP3.LUT UR6, UR36, 0x10000, URZ, 0xfc, !UPT ;  /* 0x0001000024067892 */ /* 0x000fe2000f8efc3f */
[----:B------:R-:W-:Y:S01]  /*9880*/  FMUL.FTZ R21, R34, UR35 ;  /* 0x0000002322157c20 */ /* 0x000fe20008410000 */
[----:B------:R-:W-:Y:S01]  /*9890*/  UIMAD UR7, UR51, 0x600, UR7 ;  /* 0x00000600330778a4 */ /* 0x000fe2000f8e0207 */
[----:B------:R-:W-:Y:S01]  /*98a0*/  FMUL.FTZ R34, R44, UR35 ;  /* 0x000000232c227c20 */ /* 0x000fe20008410000 */
[----:B------:R-:W-:Y:S01]  /*98b0*/  FMUL.FTZ R44, R53, UR35 ;  /* 0x00000023352c7c20 */ /* 0x000fe20008410000 */
[----:B------:R-:W3:Y:S01]  /*98c0*/  MUFU.TANH R10, R10 ;  /* 0x0000000a000a7308 */ /* 0x000ee20000002400 */
[----:B-1----:R-:W-:Y:S01]  /*98d0*/  FMUL.FTZ R9, R26, UR35 ;  /* 0x000000231a097c20 */ /* 0x002fe20008410000 */
[----:B------:R-:W-:Y:S01]  /*98e0*/  UMOV UR28, UR6 ;  /* 0x00000006001c7c82 */ /* 0x000fe20008000000 */
[----:B------:R-:W-:Y:S01]  /*98f0*/  FMUL.FTZ R26, R36, UR35 ;  /* 0x00000023241a7c20 */ /* 0x000fe20008410000 */
[----:B------:R-:W-:Y:S01]  /*9900*/  UMOV UR30, UR7 ;  /* 0x00000007001e7c82 */ /* 0x000fe20008000000 */
[----:B------:R-:W-:Y:S01]  /*9910*/  FMUL.FTZ R28, R37, UR35 ;  /* 0x00000023251c7c20 */ /* 0x000fe20008410000 */
[----:B------:R-:W-:Y:S01]  /*9920*/  HGMMA.64x96x16.F32 R88, gdesc[UR28].tnspB, R88, gsb0 ;  /* 0x416000001c5879f0 */ /* 0x000fe20008000858 */
[----:B------:R-:W-:Y:S01]  /*9930*/  UIADD3 UR28, UR6, 0x2, URZ ;  /* 0x00000002061c7890 */ /* 0x000fe2000fffe03f */
[----:B------:R-:W0:Y:S01]  /*9940*/  MUFU.TANH R12, R12 ;  /* 0x0000000c000c7308 */ /* 0x000e220000002400 */
[----:B------:R-:W-:Y:S01]  /*9950*/  UIADD3 UR30, UR7, 0x40, URZ ;  /* 0x00000040071e7890 */ /* 0x000fe2000fffe03f */
[----:B--2---:R-:W-:Y:S01]  /*9960*/  FMNMX.FTZ R53, R8, R5, !PT ;  /* 0x0000000508357209 */ /* 0x004fe20007810000 */
[----:B------:R-:W-:Y:S01]  /*9970*/  UMOV UR29, 0x40000040 ;  /* 0x40000040001d7882 */ /* 0x000fe20000000000 */
[----:B------:R-:W-:Y:S01]  /*9980*/  UMOV UR31, 0x80000020 ;  /* 0x80000020001f7882 */ /* 0x000fe20000000000 */
        /* <DEDUP_REMOVED lines=56> */
[----:B------:R-:W2:Y:S03]  /*9d10*/  S2R R151, SR_TID.X ;  /* 0x0000000000977919 */ /* 0x000ea60000002100 */
[----:B------:R-:W3:Y:S01]  /*9d20*/  MUFU.TANH R34, R34 ;  /* 0x0000002200227308 */ /* 0x000ee20000002400 */
[----:B0-----:R-:W-:-:S07]  /*9d30*/  FMNMX.FTZ R57, R30, R57, !PT ;  /* 0x000000391e397209 */ /* 0x001fce0007810000 */
[----:B------:R-:W0:Y:S01]  /*9d40*/  MUFU.TANH R36, R36 ;  /* 0x0000002400247308 */ /* 0x000e220000002400 */
[----:B-1----:R-:W-:-:S07]  /*9d50*/  FMNMX.FTZ R57, R32, R57, !PT ;  /* 0x0000003920397209 */ /* 0x002fce0007810000 */
[----:B------:R-:W1:Y:S01]  /*9d60*/  MUFU.TANH R38, R38 ;  /* 0x0000002600267308 */ /* 0x000e620000002400 */
[----:B---3--:R-:W-:Y:S01]  /*9d70*/  FMNMX.FTZ R59, R34, R57, !PT ;  /* 0x00000039223b7209 */ /* 0x008fe20007810000 */
[----:B------:R-:W-:Y:S01]  /*9d80*/  FMUL.FTZ R57, R72, UR35 ;  /* 0x0000002348397c20 */ /* 0x000fe20008410000 */
[----:B------:R-:W-:-:S05]  /*9d90*/  FMUL.FTZ R72, R78, UR35 ;  /* 0x000000234e487c20 */ /* 0x000fca0008410000 */
[----:B------:R-:W3:Y:S01]  /*9da0*/  MUFU.TANH R39, R39 ;  /* 0x0000002700277308 */ /* 0x000ee20000002400 */
[----:B0-----:R-:W-:Y:S02]  /*9db0*/  FMNMX.FTZ R59, R36, R59, !PT ;  /* 0x0000003b243b7209 */ /* 0x001fe40007810000 */
[----:B--2---:R-:W-:Y:S02]  /*9dc0*/  SHF.R.U32.HI R143, RZ, 0x7, R151 ;  /* 0x00000007ff8f7819 */ /* 0x004fe40000011697 */
[----:B------:R-:W-:-:S03]  /*9dd0*/  ISETP.GE.U32.AND P2, PT, R151, 0x180, PT ;  /* 0x000001809700780c */ /* 0x000fc60003f46070 */
[----:B------:R-:W0:Y:S01]  /*9de0*/  MUFU.TANH R42, R42 ;  /* 0x0000002a002a7308 */ /* 0x000e220000002400 */
[----:B-1----:R-:W-:Y:S01]  /*9df0*/  FMNMX.FTZ R4, R38, R59, !PT ;  /* 0x0000003b26047209 */ /* 0x002fe20007810000 */
[----:B------:R-:W-:Y:S02]  /*9e00*/  WARPGROUP.DEPBAR.LE gsb0, 0x0 ;  /* 0x00008000000079c5 */ /* 0x000fe40000010000 */
[----:B------:R-:W-:-:S04]  /*9e10*/  WARPGROUP.ARRIVE ;  /* 0x00000000000079c5 */ /* 0x000fc80000000000 */
[----:B------:R-:W1:Y:S01]  /*9e20*/  MUFU.TANH R44, R44 ;  /* 0x0000002c002c7308 */ /* 0x000e620000002400 */
[----:B---3--:R-:W-:Y:S01]  /*9e30*/  FMNMX.FTZ R59, R39, R4, !PT ;  /* 0x00000004273b7209 */ /* 0x008fe20007810000 */
[----:B------:R-:W-:Y:S01]  /*9e40*/  HGMMA.64x96x16.F32 R88, gdesc[UR28].tnspB, R88, gsb0 ;  /* 0x416000001c5879f0 */ /* 0x000fe20008000858 */
[----:B------:R-:W-:Y:S02]  /*9e50*/  UIADD3 UR28, UR6, 0x4, URZ ;  /* 0x00000004061c7890 */ /* 0x000fe4000fffe03f */
[----:B------:R-:W-:-:S03]  /*9e60*/  UIADD3 UR30, UR7, 0x80, URZ ;  /* 0x00000080071e7890 */ /* 0x000fc6000fffe03f */
[----:B------:R-:W2:Y:S01]  /*9e70*/  MUFU.TANH R46, R46 ;  /* 0x0000002e002e7308 */ /* 0x000ea20000002400 */
[----:B------:R-:W-:Y:S01]  /*9e80*/  UMOV UR29, 0x40000040 ;  /* 0x40000040001d7882 */ /* 0x000fe20000000000 */
[----:B------:R-:W-:Y:S01]  /*9e90*/  UMOV UR31, 0x80000020 ;  /* 0x80000020001f7882 */ /* 0x000fe20000000000 */
[----:B0-----:R-:W-:Y:S01]  /*9ea0*/  FMNMX.FTZ R61, R42, R59, !PT ;  /* 0x0000003b2a3d7209 */ /* 0x001fe20007810000 */
[----:B------:R-:W-:Y:S01]  /*9eb0*/  FMUL.FTZ R59, R76, UR35 ;  /* 0x000000234c3b7c20 */ /* 0x000fe20008410000 */
[----:B------:R-:W-:-:S03]  /*9ec0*/  FMUL.FTZ R76, R86, UR35 ;  /* 0x00000023564c7c20 */ /* 0x000fc60008410000 */
        /* <DEDUP_REMOVED lines=31> */
[----:B------:R-:W-:Y:S02]  /*a0c0*/  UIADD3 UR28, UR6, 0x6, URZ ;  /* 0x00000006061c7890 */ /* 0x000fe4000fffe03f */
[----:B------:R-:W-:Y:S01]  /*a0d0*/  UIADD3 UR30, UR7, 0xc0, URZ ;  /* 0x000000c0071e7890 */ /* 0x000fe2000fffe03f */
[----:B------:R-:W-:Y:S01]  /*a0e0*/  UMOV UR29, 0x40000040 ;  /* 0x40000040001d7882 */ /* 0x000fe20000000000 */
[----:B------:R-:W-:Y:S01]  /*a0f0*/  UMOV UR31, 0x80000020 ;  /* 0x80000020001f7882 */ /* 0x000fe20000000000 */
        /* <DEDUP_REMOVED lines=8> */
[----:B------:R-:W-:Y:S01]  /*a180*/  FMUL.FTZ R69, R71, UR35 ;  /* 0x0000002347457c20 */ /* 0x000fe20008410000 */
[----:B------:R-:W-:Y:S01]  /*a190*/  FMUL.FTZ R71, R75, UR35 ;  /* 0x000000234b477c20 */ /* 0x000fe20008410000 */
[----:B------:R-:W-:Y:S02]  /*a1a0*/  FMUL.FTZ R75, R83, UR35 ;  /* 0x00000023534b7c20 */ /* 0x000fe40008410000 */
[----:B------:R-:W2:Y:S02]  /*a1b0*/  SHFL.BFLY PT, R73, R4, 0x2, 0x1f ;  /* 0x0c401f0004497f89 */ /* 0x000ea400000e0000 */
[----:B------:R-:W3:Y:S08]  /*a1c0*/  MUFU.TANH R14, R14 ;  /* 0x0000000e000e7308 */ /* 0x000ef00000002400 */
[----:B------:R-:W4:Y:S08]  /*a1d0*/  MUFU.TANH R15, R15 ;  /* 0x0000000f000f7308 */ /* 0x000f300000002400 */
[----:B------:R-:W5:Y:S01]  /*a1e0*/  MUFU.TANH R21, R21 ;  /* 0x0000001500157308 */ /* 0x000f620000002400 */
[----:B--2---:R-:W-:Y:S01]  /*a1f0*/  FMNMX.FTZ R80, R4, R73, !PT ;  /* 0x0000004904507209 */ /* 0x004fe20007810000 */
[----:B------:R-:W-:-:S06]  /*a200*/  FMUL.FTZ R73, R79, UR35 ;  /* 0x000000234f497c20 */ /* 0x000fcc0008410000 */
[----:B------:R-:W2:Y:S01]  /*a210*/  MUFU.TANH R25, R25 ;  /* 0x0000001900197308 */ /* 0x000ea20000002400 */
[----:B------:R-:W0:Y:S07]  /*a220*/  SHFL.BFLY PT, R81, R80, 0x1, 0x1f ;  /* 0x0c201f0050517f89 */ /* 0x000e2e00000e0000 */
[----:B------:R-:W2:Y:S08]  /*a230*/  MUFU.TANH R27, R27 ;  /* 0x0000001b001b7308 */ /* 0x000eb00000002400 */
[----:B------:R-:W2:Y:S08]  /*a240*/  MUFU.TANH R29, R29 ;  /* 0x0000001d001d7308 */ /* 0x000eb00000002400 */
[----:B------:R-:W2:Y:S01]  /*a250*/  MUFU.TANH R31, R31 ;  /* 0x0000001f001f7308 */ /* 0x000ea20000002400 */
[----:B0-----:R-:W-:-:S05]  /*a260*/  FMNMX.FTZ R4, R80, R81, !PT ;  /* 0x0000005150047209 */ /* 0x001fca0007810000 */
[C---:B------:R-:W-:Y:S02]  /*a270*/  FMUL.FTZ R79, R4.reuse, UR34 ;  /* 0x00000022044f7c20 */ /* 0x040fe40008410000 */
[----:B------:R-:W0:Y:S01]  /*a280*/  MUFU.TANH R33, R33 ;  /* 0x0000002100217308 */ /* 0x000e220000002400 */
[----:B------:R-:W-:Y:S01]  /*a290*/  FADD.FTZ R5, -R4, R5 ;  /* 0x0000000504057221 */ /* 0x000fe20000010100 */
[--C-:B------:R-:W-:Y:S01]  /*a2a0*/  FFMA.FTZ R78, R8, UR34, -R79.reuse ;  /* 0x00000022084e7c23 */ /* 0x100fe2000801084f */
[----:B------:R-:W-:Y:S01]  /*a2b0*/  FMNMX.FTZ R8, R9, R7, !PT ;  /* 0x0000000709087209 */ /* 0x000fe20007810000 */
[--C-:B------:R-:W-:Y:S01]  /*a2c0*/  FFMA.FTZ R82, R39, UR34, -R79.reuse ;  /* 0x0000002227527c23 */ /* 0x100fe2000801084f */
[----:B------:R-:W-:Y:S02]  /*a2d0*/  WARPGROUP.DEPBAR.LE gsb0, 0x0 ;  /* 0x00008000000079c5 */ /* 0x000fe40000010000 */
[----:B------:R-:W-:Y:S01]  /*a2e0*/  WARPGROUP.ARRIVE ;  /* 0x00000000000079c5 */ /* 0x000fe20000000000 */
[----:B-1----:R-:W-:Y:S01]  /*a2f0*/  FMNMX.FTZ R81, R11, R8, !PT ;  /* 0x000000080b517209 */ /* 0x002fe20007810000 */
[----:B------:R-:W1:Y:S01]  /*a300*/  MUFU.TANH R35, R35 ;  /* 0x0000002300237308 */ /* 0x000e620000002400 */
[--C-:B------:R-:W-:Y:S01]  /*a310*/  FFMA.FTZ R80, R36, UR34, -R79.reuse ;  /* 0x0000002224507c23 */ /* 0x100fe2000801084f */
[--C-:B------:R-:W-:Y:S01]  /*a320*/  FFMA.FTZ R10, R10, UR34, -R79.reuse ;  /* 0x000000220a0a7c23 */ /* 0x100fe2000801084f */
[----:B---3--:R-:W-:Y:S01]  /*a330*/  FMNMX.FTZ R8, R14, R81, !PT ;  /* 0x000000510e087209 */ /* 0x008fe20007810000 */
[----:B------:R-:W-:Y:S01]  /*a340*/  HGMMA.64x96x16.F32 R88, gdesc[UR28].tnspB, R88, gsb0 ;  /* 0x416000001c5879f0 */ /* 0x000fe20008000858 */
[----:B------:R-:W-:Y:S01]  /*a350*/  UIADD3 UR28, UR6, 0x600, URZ ;  /* 0x00000600061c7890 */ /* 0x000fe2000fffe03f */
[--C-:B------:R-:W-:Y:S01]  /*a360*/  FFMA.FTZ R12, R12, UR34, -R79.reuse ;  /* 0x000000220c0c7c23 */ /* 0x100fe2000801084f */
[----:B------:R-:W-:Y:S01]  /*a370*/  UIADD3 UR30, UR7, 0x100, URZ ;  /* 0x00000100071e7890 */ /* 0x000fe2000fffe03f */
[----:B----4-:R-:W-:Y:S01]  /*a380*/  FMNMX.FTZ R8, R15, R8, !PT ;  /* 0x000000080f087209 */ /* 0x010fe20007810000 */
[----:B------:R-:W-:Y:S01]  /*a390*/  UMOV UR29, 0x40000040 ;  /* 0x40000040001d7882 */ /* 0x000fe20000000000 */
[----:B------:R-:W-:Y:S01]  /*a3a0*/  UMOV UR31, 0x80000020 ;  /* 0x80000020001f7882 */ /* 0x000fe20000000000 */
[----:B------:R-:W3:Y:S01]  /*a3b0*/  MUFU.TANH R37, R37 ;  /* 0x0000002500257308 */ /* 0x000ee20000002400 */
[----:B-----5:R-:W-:Y:S01]  /*a3c0*/  FMNMX.FTZ R8, R21, R8, !PT ;  /* 0x0000000815087209 */ /* 0x020fe20007810000 */
[--C-:B------:R-:W-:Y:S01]  /*a3d0*/  FFMA.FTZ R13, R13, UR34, -R79.reuse ;  /* 0x000000220d0d7c23 */ /* 0x100fe2000801084f */
[--C-:B------:R-:W-:Y:S01]  /*a3e0*/  FFMA.FTZ R20, R20, UR34, -R79.reuse ;  /* 0x0000002214147c23 */ /* 0x100fe2000801084f */
[--C-:B------:R-:W-:Y:S01]  /*a3f0*/  FFMA.FTZ R24, R24, UR34, -R79.reuse ;  /* 0x0000002218187c23 */ /* 0x100fe2000801084f */
[----:B--2---:R-:W-:Y:S01]  /*a400*/  FMNMX.FTZ R8, R25, R8, !PT ;  /* 0x0000000819087209 */ /* 0x004fe20007810000 */
[--C-:B------:R-:W-:Y:S01]  /*a410*/  FFMA.FTZ R26, R26, UR34, -R79.reuse ;  /* 0x000000221a1a7c23 */ /* 0x100fe2000801084f */
[--C-:B------:R-:W-:Y:S01]  /*a420*/  FFMA.FTZ R28, R28, UR34, -R79.reuse ;  /* 0x000000221c1c7c23 */ /* 0x100fe2000801084f */
[----:B------:R-:W2:Y:S01]  /*a430*/  MUFU.TANH R40, R40 ;  /* 0x0000002800287308 */ /* 0x000ea20000002400 */
[----:B------:R-:W-:Y:S01]  /*a440*/  FMNMX.FTZ R8, R27, R8, !PT ;  /* 0x000000081b087209 */ /* 0x000fe20007810000 */
[--C-:B------:R-:W-:Y:S01]  /*a450*/  FFMA.FTZ R30, R30, UR34, -R79.reuse ;  /* 0x000000221e1e7c23 */ /* 0x100fe2000801084f */
[--C-:B------:R-:W-:Y:S01]  /*a460*/  FFMA.FTZ R32, R32, UR34, -R79.reuse ;  /* 0x0000002220207c23 */ /* 0x100fe2000801084f */
[--C-:B------:R-:W-:Y:S01]  /*a470*/  FFMA.FTZ R34, R34, UR34, -R79.reuse ;  /* 0x0000002222227c23 */ /* 0x100fe2000801084f */
[----:B------:R-:W-:Y:S01]  /*a480*/  FMNMX.FTZ R8, R29, R8, !PT ;  /* 0x000000081d087209 */ /* 0x000fe20007810000 */
[--C-:B------:R-:W-:Y:S01]  /*a490*/  FFMA.FTZ R38, R38, UR34, -R79.reuse ;  /* 0x0000002226267c23 */ /* 0x100fe2000801084f */
[--C-:B------:R-:W-:Y:S01]  /*a4a0*/  FFMA.FTZ R42, R42, UR34, -R79.reuse ;  /* 0x000000222a2a7c23 */ /* 0x100fe2000801084f */
[----:B------:R-:W4:Y:S01]  /*a4b0*/  MUFU.TANH R41, R41 ;  /* 0x0000002900297308 */ /* 0x000f220000002400 */
[----:B------:R-:W-:Y:S01]  /*a4c0*/  FMNMX.FTZ R8, R31, R8, !PT ;  /* 0x000000081f087209 */ /* 0x000fe20007810000 */
[--C-:B------:R-:W-:Y:S01]  /*a4d0*/  FFMA.FTZ R44, R44, UR34, -R79.reuse ;  /* 0x000000222c2c7c23 */ /* 0x100fe2000801084f */
[--C-:B------:R-:W-:Y:S01]  /*a4e0*/  FFMA.FTZ R46, R46, UR34, -R79.reuse ;  /* 0x000000222e2e7c23 */ /* 0x100fe2000801084f */
[--C-:B------:R-:W-:Y:S01]  /*a4f0*/  FFMA.FTZ R47, R47, UR34, -R79.reuse ;  /* 0x000000222f2f7c23 */ /* 0x100fe2000801084f */
[----:B0-----:R-:W-:Y:S01]  /*a500*/  FMNMX.FTZ R8, R33, R8, !PT ;  /* 0x0000000821087209 */ /* 0x001fe20007810000 */
[--C-:B------:R-:W-:Y:S01]  /*a510*/  FFMA.FTZ R50, R50, UR34, -R79.reuse ;  /* 0x0000002232327c23 */ /* 0x100fe2000801084f */
[--C-:B------:R-:W-:Y:S01]  /*a520*/  FFMA.FTZ R52, R52, UR34, -R79.reuse ;  /* 0x0000002234347c23 */ /* 0x100fe2000801084f */
[----:B------:R-:W0:Y:S01]  /*a530*/  MUFU.TANH R43, R43 ;  /* 0x0000002b002b7308 */ /* 0x000e220000002400 */
[----:B-1----:R-:W-:Y:S01]  /*a540*/  FMNMX.FTZ R8, R35, R8, !PT ;  /* 0x0000000823087209 */ /* 0x002fe20007810000 */
[--C-:B------:R-:W-:Y:S01]  /*a550*/  FFMA.FTZ R53, R53, UR34, -R79.reuse ;  /* 0x0000002235357c23 */ /* 0x100fe2000801084f */
[--C-:B------:R-:W-:Y:S01]  /*a560*/  FFMA.FTZ R54, R54, UR34, -R79.reuse ;  /* 0x0000002236367c23 */ /* 0x100fe2000801084f */
[--C-:B------:R-:W-:Y:S01]  /*a570*/  FFMA.FTZ R55, R55, UR34, -R79.reuse ;  /* 0x0000002237377c23 */ /* 0x100fe2000801084f */
[----:B---3--:R-:W-:Y:S01]  /*a580*/  FMNMX.FTZ R81, R37, R8, !PT ;  /* 0x0000000825517209 */ /* 0x008fe20007810000 */
[--C-:B------:R-:W-:Y:S01]  /*a590*/  FFMA.FTZ R56, R56, UR34, -R79.reuse ;  /* 0x0000002238387c23 */ /* 0x100fe2000801084f */
[--C-:B------:R-:W-:Y:S01]  /*a5a0*/  FFMA.FTZ R57, R57, UR34, -R79.reuse ;  /* 0x0000002239397c23 */ /* 0x100fe2000801084f */
[----:B------:R-:W1:Y:S01]  /*a5b0*/  MUFU.TANH R45, R45 ;  /* 0x0000002d002d7308 */ /* 0x000e620000002400 */
[----:B--2---:R-:W-:Y:S01]  /*a5c0*/  FMNMX.FTZ R8, R40, R81, !PT ;  /* 0x0000005128087209 */ /* 0x004fe20007810000 */
[--C-:B------:R-:W-:Y:S01]  /*a5d0*/  FFMA.FTZ R58, R58, UR34, -R79.reuse ;  /* 0x000000223a3a7c23 */ /* 0x100fe2000801084f */
[--C-:B------:R-:W-:Y:S01]  /*a5e0*/  FFMA.FTZ R59, R59, UR34, -R79.reuse ;  /* 0x000000223b3b7c23 */ /* 0x100fe2000801084f */
[--C-:B------:R-:W-:Y:S01]  /*a5f0*/  FFMA.FTZ R60, R60, UR34, -R79.reuse ;  /* 0x000000223c3c7c23 */ /* 0x100fe2000801084f */
[----:B----4-:R-:W-:Y:S01]  /*a600*/  FMNMX.FTZ R8, R41, R8, !PT ;  /* 0x0000000829087209 */ /* 0x010fe20007810000 */
[--C-:B------:R-:W-:Y:S01]  /*a610*/  FFMA.FTZ R61, R61, UR34, -R79.reuse ;  /* 0x000000223d3d7c23 */ /* 0x100fe2000801084f */
[--C-:B------:R-:W-:Y:S01]  /*a620*/  FFMA.FTZ R62, R62, UR34, -R79.reuse ;  /* 0x000000223e3e7c23 */ /* 0x100fe2000801084f */
[----:B------:R-:W2:Y:S01]  /*a630*/  MUFU.TANH R48, R48 ;  /* 0x0000003000307308 */ /* 0x000ea20000002400 */
[----:B0-----:R-:W-:Y:S01]  /*a640*/  FMNMX.FTZ R8, R43, R8, !PT ;  /* 0x000000082b087209 */ /* 0x001fe20007810000 */
[--C-:B------:R-:W-:Y:S01]  /*a650*/  FFMA.FTZ R65, R65, UR34, -R79.reuse ;  /* 0x0000002241417c23 */ /* 0x100fe2000801084f */
[----:B------:R-:W-:Y:S01]  /*a660*/  FFMA.FTZ R64, R64, UR34, -R79 ;  /* 0x0000002240407c23 */ /* 0x000fe2000801084f */
[----:B------:R-:W-:-:S04]  /*a670*/  FMUL.FTZ R5, R5, UR34 ;  /* 0x0000002205057c20 */ /* 0x000fc80008410000 */
        /* <DEDUP_REMOVED lines=18> */
[----:B--2---:R-:W-:Y:S01]  /*a7a0*/  FMNMX.FTZ R8, R68, R39, !PT ;  /* 0x0000002744087209 */ /* 0x004fe20007810000 */
[----:B------:R-:W-:Y:S02]  /*a7b0*/  UIADD3 UR30, UR7, 0x140, URZ ;  /* 0x00000140071e7890 */ /* 0x000fe4000fffe03f */
[----:B------:R-:W1:Y:S01]  /*a7c0*/  MUFU.TANH R70, R70 ;  /* 0x0000004600467308 */ /* 0x000e620000002400 */
[----:B------:R-:W-:Y:S01]  /*a7d0*/  UMOV UR29, 0x40000040 ;  /* 0x40000040001d7882 */ /* 0x000fe20000000000 */
[----:B------:R-:W-:-:S06]  /*a7e0*/  UMOV UR31, 0x80000020 ;  /* 0x80000020001f7882 */ /* 0x000fcc0000000000 */
        /* <DEDUP_REMOVED lines=14> */
[----:B------:R-:W-:Y:S01]  /*a8d0*/  MUFU.EX2 R5, R5 ;  /* 0x0000000500057308 */ /* 0x000fe20000000800 */
[----:B-1----:R-:W-:-:S07]  /*a8e0*/  FMNMX.FTZ R8, R76, R39, !PT ;  /* 0x000000274c087209 */ /* 0x002fce0007810000 */
[----:B------:R-:W-:Y:S01]  /*a8f0*/  MUFU.EX2 R78, R78 ;  /* 0x0000004e004e7308 */ /* 0x000fe20000000800 */
[----:B--2---:R-:W-:-:S05]  /*a900*/  FMNMX.FTZ R8, R77, R8, !PT ;  /* 0x000000084d087209 */ /* 0x004fca0007810000 */
[----:B------:R-:W0:Y:S02]  /*a910*/  SHFL.BFLY PT, R39, R8, 0x2, 0x1f ;  /* 0x0c401f0008277f89 */ /* 0x000e2400000e0000 */
[----:B------:R1:W-:Y:S08]  /*a920*/  MUFU.EX2 R81, R38 ;  /* 0x0000002600517308 */ /* 0x0003f00000000800 */
[----:B------:R-:W-:Y:S01]  /*a930*/  MUFU.EX2 R10, R10 ;  /* 0x0000000a000a7308 */ /* 0x000fe20000000800 */
[----:B-1----:R-:W-:Y:S01]  /*a940*/  IMAD.U32 R38, RZ, RZ, UR51 ;  /* 0x00000033ff267e24 */ /* 0x002fe2000f8e00ff */
[----:B------:R-:W-:-:S04]  /*a950*/  UMOV UR51, UR45 ;  /* 0x0000002d00337c82 */ /* 0x000fc80008000000 */
[----:B------:R-:W-:Y:S02]  /*a960*/  @!P1 LEA R38, R38, UR42, 0x3 ;  /* 0x0000002a26269c11 */ /* 0x000fe4000f8e18ff */
[----:B------:R-:W-:Y:S01]  /*a970*/  MUFU.EX2 R12, R12 ;  /* 0x0000000c000c7308 */ /* 0x000fe20000000800 */
[----:B------:R-:W-:Y:S02]  /*a980*/  WARPGROUP.DEPBAR.LE gsb0, 0x0 ;  /* 0x00008000000079c5 */ /* 0x000fe40000010000 */
[----:B------:R-:W-:Y:S01]  /*a990*/  WARPGROUP.ARRIVE ;  /* 0x00000000000079c5 */ /* 0x000fe20000000000 */
[----:B------:R-:W-:Y:S01]  /*a9a0*/  @!P1 VIADD R38, R38, 0x2d860 ;  /* 0x0002d86026269836 */ /* 0x000fe20000000000 */
[----:B0-----:R-:W-:-:S03]  /*a9b0*/  FMNMX.FTZ R39, R8, R39, !PT ;  /* 0x0000002708277209 */ /* 0x001fc60007810000 */
[----:B------:R-:W-:Y:S01]  /*a9c0*/  MUFU.EX2 R13, R13 ;  /* 0x0000000d000d7308 */ /* 0x000fe20000000800 */
[----:B------:R-:W-:Y:S01]  /*a9d0*/  HGMMA.64x96x16.F32 R88, gdesc[UR28].tnspB, R88, gsb0 ;  /* 0x416000001c5879f0 */ /* 0x000fe20008000858 */
[----:B------:R-:W-:Y:S01]  /*a9e0*/  UIADD3 UR28, UR6, 0x604, URZ ;  /* 0x00000604061c7890 */ /* 0x000fe2000fffe03f */
[----:B------:R-:W0:Y:S01]  /*a9f0*/  SHFL.BFLY PT, R8, R39, 0x1, 0x1f ;  /* 0x0c201f0027087f89 */ /* 0x000e2200000e0000 */
[----:B------:R-:W-:Y:S01]  /*aa00*/  UIADD3 UR30, UR7, 0x180, URZ ;  /* 0x00000180071e7890 */ /* 0x000fe2000fffe03f */
[----:B------:R-:W-:Y:S01]  /*aa10*/  @!P1 PRMT R38, RZ, 0x654, R38 ;  /* 0x00000654ff269816 */ /* 0x000fe20000000026 */
[----:B------:R-:W-:Y:S01]  /*aa20*/  UMOV UR29, 0x40000040 ;  /* 0x40000040001d7882 */ /* 0x000fe20000000000 */
[----:B------:R-:W-:Y:S01]  /*aa30*/  UMOV UR31, 0x80000020 ;  /* 0x80000020001f7882 */ /* 0x000fe20000000000 */
[----:B------:R-:W-:Y:S08]  /*aa40*/  MUFU.EX2 R20, R20 ;  /* 0x0000001400147308 */ /* 0x000ff00000000800 */
[----:B------:R-:W-:Y:S08]  /*aa50*/  MUFU.EX2 R24, R24 ;  /* 0x0000001800187308 */ /* 0x000ff00000000800 */
[----:B------:R-:W-:Y:S01]  /*aa60*/  MUFU.EX2 R26, R26 ;  /* 0x0000001a001a7308 */ /* 0x000fe20000000800 */
[----:B0-----:R-:W-:-:S05]  /*aa70*/  FMNMX.FTZ R8, R39, R8, !PT ;  /* 0x0000000827087209 */ /* 0x001fca0007810000 */
[C---:B------:R-:W-:Y:S01]  /*aa80*/  FMUL.FTZ R36, R8.reuse, UR34 ;  /* 0x0000002208247c20 */ /* 0x040fe20008410000 */
[----:B------:R-:W-:Y:S01]  /*aa90*/  FADD.FTZ R7, -R8, R7 ;  /* 0x0000000708077221 */ /* 0x000fe20000010100 */
[----:B------:R-:W-:Y:S02]  /*aaa0*/  MUFU.EX2 R28, R28 ;  /* 0x0000001c001c7308 */ /* 0x000fe40000000800 */
[--C-:B------:R-:W-:Y:S01]  /*aab0*/  FFMA.FTZ R79, R21, UR34, -R36.reuse ;  /* 0x00000022154f7c23 */ /* 0x100fe20008010824 */
[--C-:B------:R-:W-:Y:S01]  /*aac0*/  FFMA.FTZ R21, R31, UR34, -R36.reuse ;  /* 0x000000221f157c23 */ /* 0x100fe20008010824 */
[----:B------:R-:W-:Y:S01]  /*aad0*/  FMUL.FTZ R7, R7, UR34 ;  /* 0x0000002207077c20 */ /* 0x000fe20008410000 */
[--C-:B------:R-:W-:Y:S01]  /*aae0*/  FFMA.FTZ R9, R9, UR34, -R36.reuse ;  /* 0x0000002209097c23 */ /* 0x100fe20008010824 */
[--C-:B------:R-:W-:Y:S01]  /*aaf0*/  FFMA.FTZ R31, R37, UR34, -R36.reuse ;  /* 0x00000022251f7c23 */ /* 0x100fe20008010824 */
[----:B------:R-:W-:Y:S02]  /*ab00*/  IMAD.U32 R37, RZ, RZ, UR45 ;  /* 0x0000002dff257e24 */ /* 0x000fe4000f8e00ff */
[--C-:B------:R-:W-:Y:S01]  /*ab10*/  FFMA.FTZ R11, R11, UR34, -R36.reuse ;  /* 0x000000220b0b7c23 */ /* 0x100fe20008010824 */
[--C-:B------:R-:W-:Y:S01]  /*ab20*/  FFMA.FTZ R39, R14, UR34, -R36.reuse ;  /* 0x000000220e277c23 */ /* 0x100fe20008010824 */
[----:B------:R-:W-:Y:S01]  /*ab30*/  MUFU.EX2 R7, R7 ;  /* 0x0000000700077308 */ /* 0x000fe20000000800 */
[----:B------:R-:W-:Y:S01]  /*ab40*/  VIADD R14, R143, 0x9 ;  /* 0x000000098f0e7836 */ /* 0x000fe20000000000 */
[----:B------:R-:W-:Y:S01]  /*ab50*/  @!P1 LEA R37, R37, UR42, 0x3 ;  /* 0x0000002a25259c11 */ /* 0x000fe2000f8e18ff */
[--C-:B------:R-:W-:Y:S01]  /*ab60*/  FFMA.FTZ R83, R15, UR34, -R36.reuse ;  /* 0x000000220f537c23 */ /* 0x100fe20008010824 */
[--C-:B------:R-:W-:Y:S01]  /*ab70*/  FFMA.FTZ R15, R40, UR34, -R36.reuse ;  /* 0x00000022280f7c23 */ /* 0x100fe20008010824 */
[--C-:B------:R-:W-:Y:S01]  /*ab80*/  FFMA.FTZ R25, R25, UR34, -R36.reuse ;  /* 0x0000002219197c23 */ /* 0x100fe20008010824 */
[----:B------:R-:W-:Y:S01]  /*ab90*/  SEL R40, R14, 0x9, !P2 ;  /* 0x000000090e287807 */ /* 0x000fe20005000000 */
[----:B------:R-:W-:Y:S01]  /*aba0*/  @!P1 VIADD R37, R37, 0x2d840 ;  /* 0x0002d84025259836 */ /* 0x000fe20000000000 */
[----:B------:R-:W0:Y:S01]  /*abb0*/  MUFU.EX2 R9, R9 ;  /* 0x0000000900097308 */ /* 0x000e220000000800 */
[--C-:B------:R-:W-:Y:S01]  /*abc0*/  FFMA.FTZ R27, R27, UR34, -R36.reuse ;  /* 0x000000221b1b7c23 */ /* 0x100fe20008010824 */
[--C-:B------:R-:W-:Y:S01]  /*abd0*/  FFMA.FTZ R29, R29, UR34, -R36.reuse ;  /* 0x000000221d1d7c23 */ /* 0x100fe20008010824 */
[--C-:B------:R-:W-:Y:S01]  /*abe0*/  FFMA.FTZ R33, R33, UR34, -R36.reuse ;  /* 0x0000002221217c23 */ /* 0x100fe20008010824 */
[----:B------:R-:W-:Y:S01]  /*abf0*/  @!P1 PRMT R37, RZ, 0x654, R37 ;  /* 0x00000654ff259816 */ /* 0x000fe20000000025 */
        /* <DEDUP_REMOVED lines=12> */
[----:B0-----:R-:W-:Y:S01]  /*acc0*/  FFMA.FTZ R2, R7, R2, R9 ;  /* 0x0000000207027223 */ /* 0x001fe20000010009 */
[--C-:B------:R-:W-:Y:S01]  /*acd0*/  FFMA.FTZ R72, R72, UR34, -R36.reuse ;  /* 0x0000002248487c23 */ /* 0x100fe20008010824 */
[--C-:B------:R-:W-:Y:S01]  /*ace0*/  FFMA.FTZ R73, R73, UR34, -R36.reuse ;  /* 0x0000002249497c23 */ /* 0x100fe20008010824 */
[--C-:B------:R-:W-:Y:S01]  /*acf0*/  FFMA.FTZ R74, R74, UR34, -R36.reuse ;  /* 0x000000224a4a7c23 */ /* 0x100fe20008010824 */
[--C-:B------:R-:W-:Y:S01]  /*ad00*/  FFMA.FTZ R75, R75, UR34, -R36.reuse ;  /* 0x000000224b4b7c23 */ /* 0x100fe20008010824 */
[--C-:B------:R-:W-:Y:S01]  /*ad10*/  FFMA.FTZ R76, R76, UR34, -R36.reuse ;  /* 0x000000224c4c7c23 */ /* 0x100fe20008010824 */
[----:B------:R-:W-:Y:S01]  /*ad20*/  FFMA.FTZ R77, R77, UR34, -R36 ;  /* 0x000000224d4d7c23 */ /* 0x000fe20008010824 */
[----:B------:R-:W-:Y:S01]  /*ad30*/  MUFU.EX2 R83, R83 ;  /* 0x0000005300537308 */ /* 0x000fe20000000800 */
[C---:B------:R-:W-:Y:S01]  /*ad40*/  ISETP.GT.AND P2, PT, R0.reuse, R6, PT ;  /* 0x000000060000720c */ /* 0x040fe20003f44270 */
[----:B------:R-:W-:-:S06]  /*ad50*/  VIADD R0, R0, 0xffffffff ;  /* 0xffffffff00007836 */ /* 0x000fcc0000000000 */
        /* <DEDUP_REMOVED lines=27> */
[----:B------:R-:W-:-:S06]  /*af10*/  UMOV UR28, UR50 ;  /* 0x00000032001c7c82 */ /* 0x000fcc0008000000 */
        /* <DEDUP_REMOVED lines=23> */
[----:B------:R-:W-:Y:S01]  /*b090*/  FMUL.FTZ R97, R97, R5 ;  /* 0x0000000561617220 */ /* 0x000fe20000410000 */
[----:B-1----:R-:W-:Y:S01]  /*b0a0*/  FFMA.FTZ R37, R63, UR34, -R36 ;  /* 0x000000223f257c23 */ /* 0x002fe20008010824 */
[----:B------:R-:W-:Y:S01]  /*b0b0*/  FFMA.FTZ R63, R5, R3, R78 ;  /* 0x00000003053f7223 */ /* 0x000fe2000001004e */
[--C-:B------:R-:W-:Y:S01]  /*b0c0*/  FFMA.FTZ R3, R66, UR34, -R36.reuse ;  /* 0x0000002242037c23 */ /* 0x100fe20008010824 */
[--C-:B------:R-:W-:Y:S01]  /*b0d0*/  FFMA.FTZ R66, R67, UR34, -R36.reuse ;  /* 0x0000002243427c23 */ /* 0x100fe20008010824 */
[----:B------:R1:W-:Y:S01]  /*b0e0*/  @!P1 SYNCS.ARRIVE.TRANS64.RED.A1T0 RZ, [R38+URZ], RZ ;  /* 0x000000ff26ff99a7 */ /* 0x0003e2000810043f */
[----:B------:R-:W-:Y:S01]  /*b0f0*/  FADD.FTZ R67, R10, R63 ;  /* 0x0000003f0a437221 */ /* 0x000fe20000010000 */
[----:B------:R-:W-:Y:S01]  /*b100*/  FFMA.FTZ R63, R68, UR34, -R36 ;  /* 0x00000022443f7c23 */ /* 0x000fe20008010824 */
[----:B------:R-:W-:Y:S01]  /*b110*/  F2FP.F16.F32.PACK_AB R36, R10, R78 ;  /* 0x0000004e0a24723e */ /* 0x000fe200000000ff */
[----:B------:R-:W-:Y:S01]  /*b120*/  MUFU.EX2 R3, R3 ;  /* 0x0000000300037308 */ /* 0x000fe20000000800 */
[----:B0-----:R-:W-:Y:S01]  /*b130*/  FADD.FTZ R40, R12, R67 ;  /* 0x000000430c287221 */ /* 0x001fe20000010000 */
[-C--:B------:R-:W-:Y:S01]  /*b140*/  FMUL.FTZ R100, R100, R5.reuse ;  /* 0x0000000564647220 */ /* 0x080fe20000410000 */
[----:B------:R-:W-:Y:S01]  /*b150*/  FMUL.FTZ R101, R101, R5 ;  /* 0x0000000565657220 */ /* 0x000fe20000410000 */
[----:B-1----:R-:W-:Y:S01]  /*b160*/  FADD.FTZ R38, R11, R2 ;  /* 0x000000020b267221 */ /* 0x002fe20000010000 */
[----:B------:R-:W-:Y:S01]  /*b170*/  FADD.FTZ R67, R13, R40 ;  /* 0x000000280d437221 */ /* 0x000fe20000010000 */
[----:B------:R-:W-:Y:S01]  /*b180*/  F2FP.F16.F32.PACK_AB R40, R82, R81 ;  /* 0x000000515228723e */ /* 0x000fe200000000ff */
[----:B------:R-:W-:Y:S01]  /*b190*/  FMUL.FTZ R104, R104, R5 ;  /* 0x0000000568687220 */ /* 0x000fe20000410000 */
[----:B------:R-:W-:Y:S01]  /*b1a0*/  FADD.FTZ R38, R39, R38 ;  /* 0x0000002627267221 */ /* 0x000fe20000010000 */
[----:B------:R-:W-:Y:S01]  /*b1b0*/  FADD.FTZ R67, R20, R67 ;  /* 0x0000004314437221 */ /* 0x000fe20000010000 */
[----:B------:R0:W-:Y:S01]  /*b1c0*/  MUFU.EX2 R2, R37 ;  /* 0x0000002500027308 */ /* 0x0001e20000000800 */
[C---:B------:R-:W-:Y:S01]  /*b1d0*/  F2FP.F16.F32.PACK_AB R39, R83.reuse, R39 ;  /* 0x000000275327723e */ /* 0x040fe200000000ff */
[----:B------:R-:W-:Y:S01]  /*b1e0*/  FADD.FTZ R38, R83, R38 ;  /* 0x0000002653267221 */ /* 0x000fe20000010000 */
[C---:B------:R-:W-:Y:S01]  /*b1f0*/  FADD.FTZ R67, R24.reuse, R67 ;  /* 0x0000004318437221 */ /* 0x040fe20000010000 */
[----:B------:R-:W-:Y:S01]  /*b200*/  F2FP.F16.F32.PACK_AB R24, R24, R20 ;  /* 0x000000141818723e */ /* 0x000fe200000000ff */
[----:B------:R-:W-:Y:S01]  /*b210*/  FMUL.FTZ R105, R105, R5 ;  /* 0x0000000569697220 */ /* 0x000fe20000410000 */
[----:B------:R-:W-:Y:S01]  /*b220*/  FADD.FTZ R38, R79, R38 ;  /* 0x000000264f267221 */ /* 0x000fe20000010000 */
[----:B------:R-:W-:Y:S01]  /*b230*/  FADD.FTZ R67, R26, R67 ;  /* 0x000000431a437221 */ /* 0x000fe20000010000 */
[----:B------:R-:W1:Y:S01]  /*b240*/  MUFU.EX2 R66, R66 ;  /* 0x0000004200427308 */ /* 0x000e620000000800 */
[----:B0-----:R-:W-:Y:S01]  /*b250*/  F2FP.F16.F32.PACK_AB R37, R11, R9 ;  /* 0x000000090b25723e */ /* 0x001fe200000000ff */
[C---:B------:R-:W-:Y:S01]  /*b260*/  FADD.FTZ R38, R25.reuse, R38 ;  /* 0x0000002619267221 */ /* 0x040fe20000010000 */
[----:B------:R-:W-:Y:S01]  /*b270*/  FADD.FTZ R67, R28, R67 ;  /* 0x000000431c437221 */ /* 0x000fe20000010000 */
[----:B------:R-:W-:Y:S01]  /*b280*/  F2FP.F16.F32.PACK_AB R25, R25, R79 ;  /* 0x0000004f1919723e */ /* 0x000fe200000000ff */
[----:B------:R-:W-:Y:S01]  /*b290*/  FMUL.FTZ R108, R108, R5 ;  /* 0x000000056c6c7220 */ /* 0x000fe20000410000 */
[----:B------:R-:W-:Y:S01]  /*b2a0*/  FADD.FTZ R38, R27, R38 ;  /* 0x000000261b267221 */ /* 0x000fe20000010000 */
[----:B------:R-:W-:Y:S01]  /*b2b0*/  FADD.FTZ R67, R30, R67 ;  /* 0x000000431e437221 */ /* 0x000fe20000010000 */
[----:B------:R-:W-:Y:S01]  /*b2c0*/  MUFU.EX2 R63, R63 ;  /* 0x0000003f003f7308 */ /* 0x000fe20000000800 */
[C---:B------:R-:W-:Y:S01]  /*b2d0*/  F2FP.F16.F32.PACK_AB R27, R29.reuse, R27 ;  /* 0x0000001b1d1b723e */ /* 0x040fe200000000ff */
[----:B------:R-:W-:Y:S01]  /*b2e0*/  FADD.FTZ R38, R29, R38 ;  /* 0x000000261d267221 */ /* 0x000fe20000010000 */
[----:B------:R-:W-:Y:S01]  /*b2f0*/  FADD.FTZ R67, R32, R67 ;  /* 0x0000004320437221 */ /* 0x000fe20000010000 */
[----:B------:R-:W-:Y:S01]  /*b300*/  F2FP.F16.F32.PACK_AB R26, R28, R26 ;  /* 0x0000001a1c1a723e */ /* 0x000fe200000000ff */
[----:B------:R-:W-:Y:S01]  /*b310*/  FMUL.FTZ R109, R109, R5 ;  /* 0x000000056d6d7220 */ /* 0x000fe20000410000 */
[----:B------:R-:W-:Y:S01]  /*b320*/  FADD.FTZ R10, R21, R38 ;  /* 0x00000026150a7221 */ /* 0x000fe20000010000 */
[----:B------:R-:W-:Y:S01]  /*b330*/  F2FP.F16.F32.PACK_AB R38, R13, R12 ;  /* 0x0000000c0d26723e */ /* 0x000fe200000000ff */
[----:B------:R-:W-:Y:S01]  /*b340*/  FADD.FTZ R67, R34, R67 ;  /* 0x0000004322437221 */ /* 0x000fe20000010000 */
[----:B------:R-:W-:Y:S01]  /*b350*/  MUFU.EX2 R70, R70 ;  /* 0x0000004600467308 */ /* 0x000fe20000000800 */
[C---:B------:R-:W-:Y:S01]  /*b360*/  FADD.FTZ R12, R33.reuse, R10 ;  /* 0x0000000a210c7221 */ /* 0x040fe20000010000 */
[----:B------:R-:W-:Y:S01]  /*b370*/  F2FP.F16.F32.PACK_AB R33, R33, R21 ;  /* 0x000000152121723e */ /* 0x000fe200000000ff */
[----:B------:R-:W-:Y:S01]  /*b380*/  FADD.FTZ R20, R80, R67 ;  /* 0x0000004350147221 */ /* 0x000fe20000010000 */
[----:B-1----:R-:W-:Y:S01]  /*b390*/  F2FP.F16.F32.PACK_AB R13, R66, R3 ;  /* 0x00000003420d723e */ /* 0x002fe200000000ff */
[----:B------:R-:W-:Y:S01]  /*b3a0*/  FADD.FTZ R12, R35, R12 ;  /* 0x0000000c230c7221 */ /* 0x000fe20000010000 */
[----:B------:R-:W-:Y:S01]  /*b3b0*/  F2FP.F16.F32.PACK_AB R32, R32, R30 ;  /* 0x0000001e2020723e */ /* 0x000fe200000000ff */
[----:B------:R-:W-:Y:S01]  /*b3c0*/  FADD.FTZ R9, R81, R20 ;  /* 0x0000001451097221 */ /* 0x000fe20000010000 */
[----:B------:R-:W0:Y:S01]  /*b3d0*/  MUFU.EX2 R10, R69 ;  /* 0x00000045000a7308 */ /* 0x000e220000000800 */
[C---:B------:R-:W-:Y:S01]  /*b3e0*/  FADD.FTZ R12, R31.reuse, R12 ;  /* 0x0000000c1f0c7221 */ /* 0x040fe20000010000 */
[----:B------:R-:W-:Y:S01]  /*b3f0*/  F2FP.F16.F32.PACK_AB R34, R80, R34 ;  /* 0x000000225022723e */ /* 0x000fe200000000ff */
[----:B------:R-:W-:Y:S01]  /*b400*/  FADD.FTZ R9, R82, R9 ;  /* 0x0000000952097221 */ /* 0x000fe20000010000 */
[----:B------:R-:W-:Y:S01]  /*b410*/  F2FP.F16.F32.PACK_AB R35, R31, R35 ;  /* 0x000000231f23723e */ /* 0x000fe200000000ff */
[----:B------:R-:W-:Y:S01]  /*b420*/  FADD.FTZ R12, R15, R12 ;  /* 0x0000000c0f0c7221 */ /* 0x000fe20000010000 */
[----:B------:R-:W-:Y:S01]  /*b430*/  STSM.16.M88.4 [R17+0x21800], R36 ;  /* 0x0218002411007844 */ /* 0x000fe20000000200 */
[----:B------:R-:W-:Y:S01]  /*b440*/  FADD.FTZ R9, R42, R9 ;  /* 0x000000092a097221 */ /* 0x000fe20000010000 */
[----:B------:R-:W1:Y:S01]  /*b450*/  MUFU.EX2 R71, R71 ;  /* 0x0000004700477308 */ /* 0x000e620000000800 */
[C---:B------:R-:W-:Y:S01]  /*b460*/  FADD.FTZ R12, R41.reuse, R12 ;  /* 0x0000000c290c7221 */ /* 0x040fe20000010000 */
[----:B------:R-:W-:Y:S01]  /*b470*/  F2FP.F16.F32.PACK_AB R41, R41, R15 ;  /* 0x0000000f2929723e */ /* 0x000fe200000000ff */
[C---:B------:R-:W-:Y:S01]  /*b480*/  FADD.FTZ R9, R44.reuse, R9 ;  /* 0x000000092c097221 */ /* 0x040fe20000010000 */
[----:B------:R-:W-:Y:S01]  /*b490*/  F2FP.F16.F32.PACK_AB R42, R44, R42 ;  /* 0x0000002a2c2a723e */ /* 0x000fe200000000ff */
[----:B------:R-:W-:Y:S01]  /*b4a0*/  FADD.FTZ R12, R43, R12 ;  /* 0x0000000c2b0c7221 */ /* 0x000fe20000010000 */
[C---:B------:R-:W-:Y:S01]  /*b4b0*/  F2FP.F16.F32.PACK_AB R43, R45.reuse, R43 ;  /* 0x0000002b2d2b723e */ /* 0x040fe200000000ff */
[----:B------:R1:W-:Y:S01]  /*b4c0*/  STSM.16.M88.4 [R23], R24 ;  /* 0x0000001817007844 */ /* 0x0003e20000000200 */
[----:B------:R-:W-:Y:S01]  /*b4d0*/  MUFU.EX2 R72, R72 ;  /* 0x0000004800487308 */ /* 0x000fe20000000800 */
[----:B------:R-:W-:Y:S01]  /*b4e0*/  FADD.FTZ R11, R45, R12 ;  /* 0x0000000c2d0b7221 */ /* 0x000fe20000010000 */
[----:B------:R-:W-:Y:S01]  /*b4f0*/  FADD.FTZ R12, R46, R9 ;  /* 0x000000092e0c7221 */ /* 0x000fe20000010000 */
[----:B0-----:R-:W-:Y:S01]  /*b500*/  F2FP.F16.F32.PACK_AB R15, R10, R63 ;  /* 0x0000003f0a0f723e */ /* 0x001fe200000000ff */
[----:B------:R0:W-:Y:S01]  /*b510*/  STSM.16.M88.4 [R22], R32 ;  /* 0x0000002016007844 */ /* 0x0001e20000000200 */
[----:B------:R-:W-:Y:S01]  /*b520*/  FADD.FTZ R20, R14, R11 ;  /* 0x0000000b0e147221 */ /* 0x000fe20000010000 */
[----:B------:R-:W-:Y:S01]  /*b530*/  FADD.FTZ R9, R47, R12 ;  /* 0x0000000c2f097221 */ /* 0x000fe20000010000 */
[----:B------:R-:W-:Y:S01]  /*b540*/  FMUL.FTZ R112, R112, R5 ;  /* 0x0000000570707220 */ /* 0x000fe20000410000 */
[----:B------:R-:W2:Y:S01]  /*b550*/  MUFU.EX2 R58, R58 ;  /* 0x0000003a003a7308 */ /* 0x000ea20000000800 */
[C---:B------:R-:W-:Y:S01]  /*b560*/  FADD.FTZ R20, R49.reuse, R20 ;  /* 0x0000001431147221 */ /* 0x040fe20000010000 */
[----:B------:R-:W-:Y:S01]  /*b570*/  FADD.FTZ R9, R50, R9 ;  /* 0x0000000932097221 */ /* 0x000fe20000010000 */
[----:B------:R-:W-:Y:S01]  /*b580*/  F2FP.F16.F32.PACK_AB R49, R49, R14 ;  /* 0x0000000e3131723e */ /* 0x000fe200000000ff */
[----:B------:R0:W-:Y:S01]  /*b590*/  STSM.16.M88.4 [R18], R40 ;  /* 0x0000002812007844 */ /* 0x0001e20000000200 */
[----:B------:R-:W-:Y:S01]  /*b5a0*/  FADD.FTZ R11, R51, R20 ;  /* 0x00000014330b7221 */ /* 0x000fe20000010000 */
[----:B------:R-:W-:Y:S01]  /*b5b0*/  FADD.FTZ R12, R52, R9 ;  /* 0x00000009340c7221 */ /* 0x000fe20000010000 */
[C---:B------:R-:W-:Y:S01]  /*b5c0*/  F2FP.F16.F32.PACK_AB R51, R2.reuse, R51 ;  /* 0x000000330233723e */ /* 0x040fe200000000ff */
[----:B------:R-:W3:Y:S01]  /*b5d0*/  MUFU.EX2 R73, R73 ;  /* 0x0000004900497308 */ /* 0x000ee20000000800 */
[----:B------:R-:W-:Y:S01]  /*b5e0*/  FADD.FTZ R20, R2, R11 ;  /* 0x0000000b02147221 */ /* 0x000fe20000010000 */
[----:B------:R-:W-:Y:S01]  /*b5f0*/  FADD.FTZ R9, R53, R12 ;  /* 0x0000000c35097221 */ /* 0x000fe20000010000 */
[----:B------:R-:W-:Y:S01]  /*b600*/  F2FP.F16.F32.PACK_AB R50, R52, R50 ;  /* 0x000000323432723e */ /* 0x000fe200000000ff */
[----:B------:R-:W-:Y:S01]  /*b610*/  FMUL.FTZ R113, R113, R5 ;  /* 0x0000000571717220 */ /* 0x000fe20000410000 */
[----:B------:R-:W-:Y:S01]  /*b620*/  FADD.FTZ R11, R3, R20 ;  /* 0x00000014030b7221 */ /* 0x000fe20000010000 */
[----:B------:R-:W-:Y:S01]  /*b630*/  FADD.FTZ R12, R54, R9 ;  /* 0x00000009360c7221 */ /* 0x000fe20000010000 */
[----:B-1----:R-:W-:Y:S01]  /*b640*/  F2FP.F16.F32.PACK_AB R25, R71, R70 ;  /* 0x000000464719723e */ /* 0x002fe200000000ff */
[----:B------:R-:W1:Y:S01]  /*b650*/  MUFU.EX2 R59, R59 ;  /* 0x0000003b003b7308 */ /* 0x000e620000000800 */
[----:B------:R-:W-:Y:S01]  /*b660*/  FADD.FTZ R14, R66, R11 ;  /* 0x0000000b420e7221 */ /* 0x000fe20000010000 */
[----:B------:R-:W-:Y:S01]  /*b670*/  FADD.FTZ R9, R55, R12 ;  /* 0x0000000c37097221 */ /* 0x000fe20000010000 */
[----:B------:R-:W-:Y:S01]  /*b680*/  F2FP.F16.F32.PACK_AB R12, R54, R53 ;  /* 0x00000035360c723e */ /* 0x000fe200000000ff */
[----:B------:R0:W-:Y:S01]  /*b690*/  STSM.16.M88.4 [R17+0x27800], R48 ;  /* 0x0278003011007844 */ /* 0x0001e20000000200 */
[----:B------:R-:W-:Y:S01]  /*b6a0*/  FADD.FTZ R11, R63, R14 ;  /* 0x0000000e3f0b7221 */ /* 0x000fe20000010000 */
[----:B------:R-:W-:Y:S01]  /*b6b0*/  FADD.FTZ R2, R56, R9 ;  /* 0x0000000938027221 */ /* 0x000fe20000010000 */
[----:B--2---:R-:W-:Y:S01]  /*b6c0*/  F2FP.F16.F32.PACK_AB R24, R58, R57 ;  /* 0x000000393a18723e */ /* 0x004fe200000000ff */
[----:B------:R-:W2:Y:S01]  /*b6d0*/  MUFU.EX2 R60, R60 ;  /* 0x0000003c003c7308 */ /* 0x000ea20000000800 */
[----:B------:R-:W-:Y:S01]  /*b6e0*/  FADD.FTZ R11, R10, R11 ;  /* 0x0000000b0a0b7221 */ /* 0x000fe20000010000 */
[----:B------:R-:W-:Y:S01]  /*b6f0*/  FADD.FTZ R9, R57, R2 ;  /* 0x0000000239097221 */ /* 0x000fe20000010000 */
[----:B---3--:R-:W-:Y:S01]  /*b700*/  F2FP.F16.F32.PACK_AB R27, R73, R72 ;  /* 0x00000048491b723e */ /* 0x008fe200000000ff */
[-C--:B------:R-:W-:Y:S01]  /*b710*/  FMUL.FTZ R116, R116, R5.reuse ;  /* 0x0000000574747220 */ /* 0x080fe20000410000 */
[----:B------:R-:W-:Y:S01]  /*b720*/  FADD.FTZ R2, R70, R11 ;  /* 0x0000000b46027221 */ /* 0x000fe20000010000 */
[----:B------:R-:W-:Y:S01]  /*b730*/  FADD.FTZ R14, R58, R9 ;  /* 0x000000093a0e7221 */ /* 0x000fe20000010000 */
[----:B------:R-:W-:Y:S01]  /*b740*/  FMUL.FTZ R117, R117, R5 ;  /* 0x0000000575757220 */ /* 0x000fe20000410000 */
[----:B------:R-:W3:Y:S01]  /*b750*/  MUFU.EX2 R29, R74 ;  /* 0x0000004a001d7308 */ /* 0x000ee20000000800 */
[----:B------:R-:W-:Y:S01]  /*b760*/  FADD.FTZ R3, R71, R2 ;  /* 0x0000000247037221 */ /* 0x000fe20000010000 */
[----:B-1----:R-:W-:Y:S01]  /*b770*/  FADD.FTZ R9, R59, R14 ;  /* 0x0000000e3b097221 */ /* 0x002fe20000010000 */
[----:B------:R-:W-:Y:S01]  /*b780*/  F2FP.F16.F32.PACK_AB R14, R56, R55 ;  /* 0x00000037380e723e */ /* 0x000fe200000000ff */
[-C--:B------:R-:W-:Y:S01]  /*b790*/  FMUL.FTZ R120, R120, R5.reuse ;  /* 0x0000000578787220 */ /* 0x080fe20000410000 */
[----:B------:R-:W-:Y:S01]  /*b7a0*/  FADD.FTZ R2, R72, R3 ;  /* 0x0000000348027221 */ /* 0x000fe20000010000 */
[-C--:B------:R-:W-:Y:S01]  /*b7b0*/  FMUL.FTZ R121, R121, R5.reuse ;  /* 0x0000000579797220 */ /* 0x080fe20000410000 */
[----:B------:R-:W-:Y:S01]  /*b7c0*/  FMUL.FTZ R124, R124, R5 ;  /* 0x000000057c7c7220 */ /* 0x000fe20000410000 */
[----:B------:R-:W1:Y:S01]  /*b7d0*/  MUFU.EX2 R61, R61 ;  /* 0x0000003d003d7308 */ /* 0x000e620000000800 */
[----:B------:R-:W-:Y:S01]  /*b7e0*/  FADD.FTZ R2, R73, R2 ;  /* 0x0000000249027221 */ /* 0x000fe20000010000 */
[C---:B--2---:R-:W-:Y:S01]  /*b7f0*/  F2FP.F16.F32.PACK_AB R26, R60.reuse, R59 ;  /* 0x0000003b3c1a723e */ /* 0x044fe200000000ff */
[----:B------:R0:W-:Y:S01]  /*b800*/  STSM.16.M88.4 [R136], R12 ;  /* 0x0000000c88007844 */ /* 0x0001e20000000200 */
[----:B------:R-:W-:Y:S01]  /*b810*/  FADD.FTZ R10, R60, R9 ;  /* 0x000000093c0a7221 */ /* 0x000fe20000010000 */
[-C--:B------:R-:W-:Y:S01]  /*b820*/  FMUL.FTZ R125, R125, R5.reuse ;  /* 0x000000057d7d7220 */ /* 0x080fe20000410000 */
[-C--:B------:R-:W-:Y:S01]  /*b830*/  FMUL.FTZ R128, R128, R5.reuse ;  /* 0x0000000580807220 */ /* 0x080fe20000410000 */
[----:B------:R0:W-:Y:S01]  /*b840*/  STSM.16.M88.4 [R22+0x6000], R24 ;  /* 0x0060001816007844 */ /* 0x0001e20000000200 */
[----:B------:R-:W2:Y:S01]  /*b850*/  MUFU.EX2 R62, R62 ;  /* 0x0000003e003e7308 */ /* 0x000ea20000000800 */
[----:B---3--:R-:W-:Y:S01]  /*b860*/  FADD.FTZ R2, R29, R2 ;  /* 0x000000021d027221 */ /* 0x008fe20000010000 */
[-C--:B------:R-:W-:Y:S01]  /*b870*/  FMUL.FTZ R129, R129, R5.reuse ;  /* 0x0000000581817220 */ /* 0x080fe20000410000 */
[-C--:B------:R-:W-:Y:S01]  /*b880*/  FMUL.FTZ R132, R132, R5.reuse ;  /* 0x0000000584847220 */ /* 0x080fe20000410000 */
[----:B------:R-:W-:Y:S01]  /*b890*/  FMUL.FTZ R133, R133, R5 ;  /* 0x0000000585857220 */ /* 0x000fe20000410000 */
        /* <DEDUP_REMOVED lines=12> */
[C---:B--2---:R-:W-:Y:S01]  /*b960*/  F2FP.F16.F32.PACK_AB R28, R62.reuse, R61 ;  /* 0x0000003d3e1c723e */ /* 0x044fe200000000ff */
[----:B------:R-:W-:Y:S01]  /*b970*/  FADD.FTZ R10, R62, R3 ;  /* 0x000000033e0a7221 */ /* 0x000fe20000010000 */
[-C--:B------:R-:W-:Y:S01]  /*b980*/  FMUL.FTZ R107, R107, R7.reuse ;  /* 0x000000076b6b7220 */ /* 0x080fe20000410000 */
[-C--:B------:R-:W-:Y:S01]  /*b990*/  FMUL.FTZ R110, R110, R7.reuse ;  /* 0x000000076e6e7220 */ /* 0x080fe20000410000 */
[-C--:B------:R-:W-:Y:S01]  /*b9a0*/  FMUL.FTZ R111, R111, R7.reuse ;  /* 0x000000076f6f7220 */ /* 0x080fe20000410000 */
[-C--:B------:R-:W-:Y:S01]  /*b9b0*/  FMUL.FTZ R114, R114, R7.reuse ;  /* 0x0000000772727220 */ /* 0x080fe20000410000 */
[-C--:B------:R-:W-:Y:S01]  /*b9c0*/  FMUL.FTZ R115, R115, R7.reuse ;  /* 0x0000000773737220 */ /* 0x080fe20000410000 */
[----:B------:R-:W2:Y:S01]  /*b9d0*/  MUFU.EX2 R75, R75 ;  /* 0x0000004b004b7308 */ /* 0x000ea20000000800 */
        /* <DEDUP_REMOVED lines=8> */
[----:B-1----:R-:W-:Y:S01]  /*ba60*/  F2FP.F16.F32.PACK_AB R30, R64, R65 ;  /* 0x00000041401e723e */ /* 0x002fe200000000ff */
[-C--:B------:R-:W-:Y:S01]  /*ba70*/  FMUL.FTZ R130, R130, R7.reuse ;  /* 0x0000000782827220 */ /* 0x080fe20000410000 */
[-C--:B------:R-:W-:Y:S01]  /*ba80*/  FMUL.FTZ R131, R131, R7.reuse ;  /* 0x0000000783837220 */ /* 0x080fe20000410000 */
[-C--:B------:R-:W-:Y:S01]  /*ba90*/  FMUL.FTZ R134, R134, R7.reuse ;  /* 0x0000000786867220 */ /* 0x080fe20000410000 */
[----:B------:R-:W-:Y:S01]  /*baa0*/  FMUL.FTZ R135, R135, R7 ;  /* 0x0000000787877220 */ /* 0x000fe20000410000 */
[----:B------:R-:W-:Y:S01]  /*bab0*/  FADD.FTZ R3, R64, R3 ;  /* 0x0000000340037221 */ /* 0x000fe20000010000 */
[----:B------:R-:W-:Y:S01]  /*bac0*/  IMAD.MOV.U32 R7, RZ, RZ, R8 ;  /* 0x000000ffff077224 */ /* 0x000fe200078e0008 */
[----:B------:R-:W1:Y:S01]  /*bad0*/  MUFU.EX2 R77, R77 ;  /* 0x0000004d004d7308 */ /* 0x000e620000000800 */
[C---:B--2---:R-:W-:Y:S01]  /*bae0*/  F2FP.F16.F32.PACK_AB R29, R75.reuse, R29 ;  /* 0x0000001d4b1d723e */ /* 0x044fe200000000ff */
[----:B------:R-:W-:Y:S01]  /*baf0*/  FADD.FTZ R2, R75, R2 ;  /* 0x000000024b027221 */ /* 0x000fe20000010000 */
[----:B------:R-:W-:-:S03]  /*bb00*/  IMAD.MOV.U32 R5, RZ, RZ, R4 ;  /* 0x000000ffff057224 */ /* 0x000fc600078e0004 */
[----:B---3--:R-:W-:Y:S01]  /*bb10*/  FADD.FTZ R2, R21, R2 ;  /* 0x0000000215027221 */ /* 0x008fe20000010000 */
        /* <DEDUP_REMOVED lines=11> */
.L_x_10786:
        /* <DEDUP_REMOVED lines=11> */
.L_x_10813:
[----:B------:R-:W-:Y:S01]  /*bc80*/  UIADD3 UR45, UR54, 0x1, URZ ;  /* 0x00000001362d7890 */ /* 0x000fe2000fffe03f */
[----:B------:R-:W-:-:S03]  /*bc90*/  ISETP.NE.AND P2, PT, RZ, UR37, PT ;  /* 0x00000025ff007c0c */ /* 0x000fc6000bf45270 */
[----:B------:R-:W-:-:S04]  /*bca0*/  UISETP.NE.AND UP0, UPT, UR45, 0x2, UPT ;  /* 0x000000022d00788c */ /* 0x000fc8000bf05270 */
[----:B------:R-:W-:Y:S02]  /*bcb0*/  USEL UR50, URZ, 0x1, UP0 ;  /* 0x000000013f327887 */ /* 0x000fe40008000000 */
[----:B------:R-:W-:Y:S02]  /*bcc0*/  USEL UR45, UR45, URZ, UP0 ;  /* 0x0000003f2d2d7287 */ /* 0x000fe40008000000 */
[----:B------:R-:W-:Y:S02]  /*bcd0*/  ULOP3.LUT UR50, UR28, UR50, URZ, 0x3c, !UPT ;  /* 0x000000321c327292 */ /* 0x000fe4000f8e3c3f */
[----:B---3--:R-:W-:Y:S10]  /*bce0*/  @P2 BRA `(.L_x_10797) ;  /* 0x00000000002c2947 */ /* 0x008ff40003800000 */
[----:B------:R-:W-:Y:S05]  /*bcf0*/  @!P0 BRA `(.L_x_10798) ;  /* 0x0000000000048947 */ /* 0x000fea0003800000 */
[----:B------:R-:W-:Y:S01]  /*bd00*/  BPT.TRAP 0x1 ;  /* 0x000000040000795c */ /* 0x000fe20000300000 */
.L_x_10798:
[----:B------:R-:W-:Y:S01]  /*bd10*/  ULEA UR6, UR45, UR42, 0x3 ;  /* 0x0000002a2d067291 */ /* 0x000fe2000f8e183f */
[----:B------:R-:W-:-:S05]  /*bd20*/  IMAD.U32 R4, RZ, RZ, UR50 ;  /* 0x00000032ff047e24 */ /* 0x000fca000f8e00ff */
[----:B------:R-:W-:-:S04]  /*bd30*/  SHF.L.U32 R4, R4, 0x1f, RZ ;  /* 0x0000001f04047819 */ /* 0x000fc800000006ff */
[----:B------:R1:W2:Y:S01]  /*bd40*/  SYNCS.PHASECHK.TRANS64.TRYWAIT P3, [UR6+0x2d830], R4 ;  /* 0x02d83004ff0075a7 */ /* 0x0002a20008060146 */
[----:B------:R-:W-:Y:S05]  /*bd50*/  @!P0 BRA `(.L_x_10799) ;  /* 0x0000000000048947 */ /* 0x000fea0003800000 */
[----:B------:R-:W-:Y:S01]  /*bd60*/  BPT.TRAP 0x1 ;  /* 0x000000040000795c */ /* 0x000fe20000300000 */
.L_x_10799:
[----:B--2---:R-:W-:Y:S05]  /*bd70*/  @P3 BRA `(.L_x_10797) ;  /* 0x0000000000083947 */ /* 0x004fea0003800000 */
[----:B------:R-:W2:Y:S02]  /*bd80*/  SYNCS.PHASECHK.TRANS64.TRYWAIT P3, [UR6+0x2d830], R4 ;  /* 0x02d83004ff0075a7 */ /* 0x000ea40008060146 */
[----:B--2---:R-:W-:Y:S05]  /*bd90*/  @!P3 BRA `(.L_x_10800) ;  /* 0x000000a80050b947 */ /* 0x004fea0003800000 */
.L_x_10797:
        /* <DEDUP_REMOVED lines=37> */
.L_x_10802:
[----:B------:R-:W-:Y:S01]  /*bff0*/  ULEA UR6, UR54, UR42, 0x3 ;  /* 0x0000002a36067291 */ /* 0x000fe2000f8e183f */
[----:B------:R-:W-:-:S05]  /*c000*/  IMAD.U32 R4, RZ, RZ, UR28 ;  /* 0x0000001cff047e24 */ /* 0x000fca000f8e00ff */
[----:B------:R-:W-:-:S04]  /*c010*/  SHF.L.U32 R4, R4, 0x1f, RZ ;  /* 0x0000001f04047819 */ /* 0x000fc800000006ff */
[----:B------:R0:W1:Y:S01]  /*c020*/  SYNCS.PHASECHK.TRANS64.TRYWAIT P2, [UR6+0x2d850], R4 ;  /* 0x02d85004ff0075a7 */ /* 0x0000620008040146 */
[----:B------:R-:W-:Y:S05]  /*c030*/  @!P0 BRA `(.L_x_10803) ;  /* 0x0000000000048947 */ /* 0x000fea0003800000 */
[----:B------:R-:W-:Y:S01]  /*c040*/  BPT.TRAP 0x1 ;  /* 0x000000040000795c */ /* 0x000fe20000300000 */
.L_x_10803:
[----:B-1----:R-:W-:Y:S05]  /*c050*/  @P2 BRA `(.L_x_10801) ;  /* 0x0000000000082947 */ /* 0x002fea0003800000 */
[----:B------:R-:W1:Y:S02]  /*c060*/  SYNCS.PHASECHK.TRANS64.TRYWAIT P2, [UR6+0x2d850], R4 ;  /* 0x02d85004ff0075a7 */ /* 0x000e640008040146 */
[----:B-1----:R-:W-:Y:S05]  /*c070*/  @!P2 BRA `(.L_x_10804) ;  /* 0x000000a400b0a947 */ /* 0x002fea0003800000 */
.L_x_10801:
[----:B------:R-:W-:Y:S01]  /*c080*/  UIADD3 UR6, UR42, 0x400, URZ ;  /* 0x000004002a067890 */ /* 0x000fe2000fffe03f */
[----:B------:R-:W-:Y:S01]  /*c090*/  WARPGROUP.ARRIVE ;  /* 0x00000000000079c5 */ /* 0x000fe20000000000 */
[----:B------:R-:W-:Y:S01]  /*c0a0*/  UMOV UR29, 0x40000040 ;  /* 0x40000040001d7882 */ /* 0x000fe20000000000 */
[----:B------:R-:W-:Y:S01]  /*c0b0*/  UMOV UR31, 0x80000020 ;  /* 0x80000020001f7882 */ /* 0x000fe20000000000 */
[----:B------:R-:W-:-:S03]  /*c0c0*/  USHF.R.U32.HI UR6, URZ, 0x4, UR6 ;  /* 0x000000043f067899 */ /* 0x000fc60008011606 */
[----:B------:R-:W2:Y:S01]  /*c0d0*/  S2R R151, SR_TID.X ;  /* 0x0000000000977919 */ /* 0x000ea20000002100 */
[----:B------:R-:W-:Y:S01]  /*c0e0*/  FMUL.FTZ R21, R35, UR53 ;  /* 0x0000003523157c20 */ /* 0x000fe20008410000 */
[----:B------:R-:W-:Y:S01]  /*c0f0*/  FMUL.FTZ R35, R47, UR53 ;  /* 0x000000352f237c20 */ /* 0x000fe20008410000 */
[----:B------:R-:W-:Y:S01]  /*c100*/  ULOP3.LUT UR6, UR6, 0x3fff, URZ, 0xc0, !UPT ;  /* 0x00003fff06067892 */ /* 0x000fe2000f8ec03f */
[----:B------:R-:W3:Y:S01]  /*c110*/  @P5 LDC R47, c[0x0][0x44c] ;  /* 0x00011300ff2f5b82 */ /* 0x000ee20000000800 */
[----:B------:R-:W-:Y:S01]  /*c120*/  FMUL.FTZ R20, R34, UR53 ;  /* 0x0000003522147c20 */ /* 0x000fe20008410000 */
[----:B------:R-:W-:Y:S01]  /*c130*/  FMUL.FTZ R34, R46, UR53 ;  /* 0x000000352e227c20 */ /* 0x000fe20008410000 */
[----:B------:R-:W-:Y:S01]  /*c140*/  ULOP3.LUT UR7, UR6, 0x2000000, URZ, 0xfc, !UPT ;  /* 0x0200000006077892 */ /* 0x000fe2000f8efc3f */
[----:B------:R-:W-:Y:S01]  /*c150*/  FMUL.FTZ R12, R30, UR53 ;  /* 0x000000351e0c7c20 */ /* 0x000fe20008410000 */
[----:B------:R-:W-:Y:S01]  /*c160*/  ULOP3.LUT UR6, UR36, 0x10000, URZ, 0xfc, !UPT ;  /* 0x0001000024067892 */ /* 0x000fe2000f8efc3f */
[----:B------:R-:W-:Y:S01]  /*c170*/  FMUL.FTZ R30, R42, UR53 ;  /* 0x000000352a1e7c20 */ /* 0x000fe20008410000 */
[----:B------:R-:W-:Y:S01]  /*c180*/  UIMAD UR7, UR54, 0x600, UR7 ;  /* 0x00000600360778a4 */ /* 0x000fe2000f8e0207 */
[----:B------:R-:W4:Y:S01]  /*c190*/  @P5 LDC R46, c[0x0][0x450] ;  /* 0x00011400ff2e5b82 */ /* 0x000f220000000800 */
[----:B------:R-:W-:Y:S01]  /*c1a0*/  FMUL.FTZ R42, R53, UR53 ;  /* 0x00000035352a7c20 */ /* 0x000fe20008410000 */
[----:B------:R-:W-:Y:S01]  /*c1b0*/  FMUL.FTZ R53, R63, UR53 ;  /* 0x000000353f357c20 */ /* 0x000fe20008410000 */
[----:B------:R-:W-:Y:S01]  /*c1c0*/  FMUL.FTZ R63, R74, UR53 ;  /* 0x000000354a3f7c20 */ /* 0x000fe20008410000 */
[----:B------:R-:W-:Y:S01]  /*c1d0*/  UMOV UR28, UR6 ;  /* 0x00000006001c7c82 */ /* 0x000fe20008000000 */
[----:B------:R-:W-:Y:S01]  /*c1e0*/  VIADD R74, R137, UR41 ;  /* 0x00000029894a7c36 */ /* 0x000fe20008000000 */
[----:B------:R-:W-:Y:S01]  /*c1f0*/  UMOV UR30, UR7 ;  /* 0x00000007001e7c82 */ /* 0x000fe20008000000 */
[----:B-1----:R-:W-:Y:S01]  /*c200*/  FMUL.FTZ R7, R26, UR53 ;  /* 0x000000351a077c20 */ /* 0x002fe20008410000 */
        /* <DEDUP_REMOVED lines=8> */
[----:B---3--:R-:W-:-:S04]  /*c290*/  @P5 IMAD.HI.U32 R47, R74, R47, RZ ;  /* 0x0000002f4a2f5227 */ /* 0x008fc800078e00ff */
[----:B------:R-:W-:Y:S01]  /*c2a0*/  FMUL.FTZ R60, R69, UR53 ;  /* 0x00000035453c7c20 */ /* 0x000fe20008410000 */
[----:B------:R-:W-:Y:S01]  /*c2b0*/  FMUL.FTZ R69, R79, UR53 ;  /* 0x000000354f457c20 */ /* 0x000fe20008410000 */
[----:B------:R-:W-:Y:S01]  /*c2c0*/  FMUL.FTZ R8, R25, UR53 ;  /* 0x0000003519087c20 */ /* 0x000fe20008410000 */
[----:B--2---:R-:W-:Y:S01]  /*c2d0*/  SHF.R.U32.HI R143, RZ, 0x7, R151 ;  /* 0x00000007ff8f7819 */ /* 0x004fe20000011697 */
[----:B------:R-:W1:Y:S01]  /*c2e0*/  LDC R79, c[0x0][0x2f0] ;  /* 0x0000bc00ff4f7b82 */ /* 0x000e620000000800 */
[----:B------:R-:W-:Y:S01]  /*c2f0*/  FMUL.FTZ R25, R37, UR53 ;  /* 0x0000003525197c20 */ /* 0x000fe20008410000 */
[----:B------:R-:W-:Y:S01]  /*c300*/  FMUL.FTZ R37, R49, UR53 ;  /* 0x0000003531257c20 */ /* 0x000fe20008410000 */
[----:B----4-:R-:W-:Y:S01]  /*c310*/  @P5 SHF.R.U32.HI R74, RZ, R46, R47 ;  /* 0x0000002eff4a5219 */ /* 0x010fe2000001162f */
[----:B------:R-:W-:Y:S01]  /*c320*/  VIADD R46, R143, 0x9 ;  /* 0x000000098f2e7836 */ /* 0x000fe20000000000 */
[----:B------:R-:W-:Y:S01]  /*c330*/  ISETP.GE.U32.AND P2, PT, R151, 0x180, PT ;  /* 0x000001809700780c */ /* 0x000fe20003f46070 */
        /* <DEDUP_REMOVED lines=8> */
[----:B------:R-:W-:Y:S01]  /*c3c0*/  SEL R80, R46, 0x9, !P2 ;  /* 0x000000092e507807 */ /* 0x000fe20005000000 */
[----:B------:R-:W-:Y:S01]  /*c3d0*/  FMUL.FTZ R66, R76, UR53 ;  /* 0x000000354c427c20 */ /* 0x000fe20008410000 */
[----:B------:R-:W-:Y:S01]  /*c3e0*/  @!P1 LEA R46, R47, UR42, 0x3 ;  /* 0x0000002a2f2e9c11 */ /* 0x000fe2000f8e18ff */
[----:B------:R-:W-:-:S02]  /*c3f0*/  IMAD.SHL.U32 R76, R0, 0x80, RZ ;  /* 0x00000080004c7824 */ /* 0x000fc400078e00ff */
[----:B0-----:R-:W-:Y:S01]  /*c400*/  FMUL.FTZ R4, R24, UR53 ;  /* 0x0000003518047c20 */ /* 0x001fe20008410000 */
        /* <DEDUP_REMOVED lines=13> */
[----:B------:R-:W-:-:S02]  /*c4e0*/  @!P1 VIADD R46, R46, 0x2d840 ;  /* 0x0002d8402e2e9836 */ /* 0x000fc40000000000 */
        /* <DEDUP_REMOVED lines=25> */
[----:B------:R-:W-:Y:S01]  /*c680*/  @!P1 PRMT R81, RZ, 0x654, R46 ;  /* 0x00000654ff519816 */ /* 0x000fe2000000002e */
[----:B------:R-:W-:Y:S01]  /*c690*/  IMAD R46, R16, -0x2, R47 ;  /* 0xfffffffe102e7824 */ /* 0x000fe200078e022f */
[----:B------:R-:W2:Y:S03]  /*c6a0*/  MUFU.TANH R4, R4 ;  /* 0x0000000400047308 */ /* 0x000ea60000002400 */
[----:B-1----:R-:W-:-:S04]  /*c6b0*/  IMAD R46, R79, UR43, R46 ;  /* 0x0000002b4f2e7c24 */ /* 0x002fc8000f8e022e */
[----:B------:R-:W-:Y:S01]  /*c6c0*/  VIADD R46, R46, -UR52 ;  /* 0x800000342e2e7c36 */ /* 0x000fe20008000000 */
[----:B------:R-:W1:Y:S03]  /*c6d0*/  MUFU.TANH R8, R8 ;  /* 0x0000000800087308 */ /* 0x000e660000002400 */
[C---:B------:R-:W-:Y:S02]  /*c6e0*/  VIADD R84, R46.reuse, UR51 ;  /* 0x000000332e547c36 */ /* 0x040fe40008000000 */
[----:B------:R-:W-:Y:S02]  /*c6f0*/  VIADD R83, R46, UR33 ;  /* 0x000000212e537c36 */ /* 0x000fe40008000000 */
[----:B0-----:R-:W-:Y:S01]  /*c700*/  IMAD.IADD R82, R152, 0x1, R84 ;  /* 0x0000000198527824 */ /* 0x001fe200078e0254 */
[----:B------:R-:W0:Y:S08]  /*c710*/  MUFU.TANH R7, R7 ;  /* 0x0000000700077308 */ /* 0x000e300000002400 */
[----:B------:R-:W3:Y:S01]  /*c720*/  MUFU.TANH R9, R9 ;  /* 0x0000000900097308 */ /* 0x000ee20000002400 */
[----:B------:R-:W-:-:S02]  /*c730*/  WARPGROUP.DEPBAR.LE gsb0, 0x0 ;  /* 0x00008000000079c5 */ /* 0x000fc40000010000 */
[----:B------:R-:W-:-:S05]  /*c740*/  WARPGROUP.ARRIVE ;  /* 0x00000000000079c5 */ /* 0x000fca0000000000 */
[----:B------:R-:W4:Y:S01]  /*c750*/  MUFU.TANH R10, R10 ;  /* 0x0000000a000a7308 */ /* 0x000f220000002400 */
        /* <DEDUP_REMOVED lines=100> */
[----:B------:R-:W-:Y:S03]  /*cda0*/  HGMMA.64x96x16.F32 R88, gdesc[UR28].tnspB, R88, gsb0 ;  /* 0x416000001c5879f0 */ /* 0x000fe60008000858 */
[----:B------:R-:W-:Y:S02]  /*cdb0*/  WARPGROUP.DEPBAR.LE gsb0, 0x0 ;  /* 0x00008000000079c5 */ /* 0x000fe40000010000 */
[----:B------:R5:W-:Y:S06]  /*cdc0*/  BAR.ARV R80, 0x100 ;  /* 0x000400500000751d */ /* 0x000bec0000002000 */
[----:B------:R2:W-:Y:S01]  /*cdd0*/  @!P1 SYNCS.ARRIVE.TRANS64.RED.A1T0 RZ, [R81+URZ], RZ ;  /* 0x000000ff51ff99a7 */ /* 0x0005e2000810043f */
[----:B-----5:R-:W-:-:S06]  /*cde0*/  FMUL.FTZ R80, R87, UR53 ;  /* 0x0000003557507c20 */ /* 0x020fcc0008410000 */
[----:B------:R-:W0:Y:S01]  /*cdf0*/  MUFU.TANH R80, R80 ;  /* 0x0000005000507308 */ /* 0x000e220000002400 */
[----:B--2---:R-:W-:Y:S01]  /*ce00*/  IMAD.IADD R81, R152, 0x1, R83 ;  /* 0x0000000198517824 */ /* 0x004fe200078e0253 */
[----:B-1-34-:R-:W-:Y:S06]  /*ce10*/  @!P6 BRA `(.L_x_10805) ;  /* 0x00000000005ce947 */ /* 0x01afec0003800000 */
        /* <DEDUP_REMOVED lines=13> */
.L_x_10807:
[----:B------:R-:W-:-:S05]  /*cef0*/  IMAD.U32 R86, RZ, RZ, UR35 ;  /* 0x00000023ff567e24 */ /* 0x000fca000f8e00ff */
[----:B------:R-:W-:-:S13]  /*cf00*/  ISETP.NE.AND P2, PT, R86, 0x1, PT ;  /* 0x000000015600780c */ /* 0x000fda0003f45270 */
[----:B------:R-:W1:Y:S02]  /*cf10*/  @P2 LDC.64 R46, c[0x0][0x9e8] ;  /* 0x00027a00ff2e2b82 */ /* 0x000e640000000a00 */
[----:B-1----:R-:W-:-:S05]  /*cf20*/  @P2 IMAD.HI.U32 R46, R85, R46, RZ ;  /* 0x0000002e552e2227 */ /* 0x002fca00078e00ff */
[----:B------:R-:W-:-:S07]  /*cf30*/  @P2 SHF.R.U32.HI R85, RZ, R47, R46 ;  /* 0x0000002fff552219 */ /* 0x000fce000001162e */
.L_x_10808:
[----:B------:R-:W-:Y:S05]  /*cf40*/  BSYNC B0 ;  /* 0x0000000000007941 */ /* 0x000fea0003800000 */
.L_x_10806:
[----:B------:R-:W-:-:S04]  /*cf50*/  IMAD R85, R85, R86, -R76 ;  /* 0x0000005655557224 */ /* 0x000fc800078e0a4c */
[----:B------:R-:W-:-:S05]  /*cf60*/  IMAD R85, R16, -0x2, R85 ;  /* 0xfffffffe10557824 */ /* 0x000fca00078e0255 */
[----:B------:R-:W-:Y:S02]  /*cf70*/  VIADDMNMX R82, R85, R86, R82, PT ;  /* 0x0000005655527246 */ /* 0x000fe40003800152 */
[----:B------:R-:W-:-:S07]  /*cf80*/  VIMNMX R81, R81, R85, !PT ;  /* 0x0000005551517248 */ /* 0x000fce0007fe0100 */
.L_x_10805:
        /* <DEDUP_REMOVED lines=12> */
[----:B------:R-:W-:Y:S01]  /*d050*/  FSEL R47, R10, -INF , !P4 ;  /* 0xff8000000a2f7808 */ /* 0x000fe20006000000 */
[--C-:B-1----:R-:W-:Y:S01]  /*d060*/  IMAD.IADD R84, R84, 0x1, R74.reuse ;  /* 0x0000000154547824 */ /* 0x102fe200078e024a */
[----:B0-----:R-:W-:Y:S01]  /*d070*/  FSEL R85, R11, -INF , !P3 ;  /* 0xff8000000b557808 */ /* 0x001fe20005800000 */
        /* <DEDUP_REMOVED lines=99> */
.L_x_10811:
[----:B------:R-:W-:-:S05]  /*d6b0*/  IMAD.U32 R4, RZ, RZ, UR35 ;  /* 0x00000023ff047e24 */ /* 0x000fca000f8e00ff */
[----:B------:R-:W-:-:S13]  /*d6c0*/  ISETP.NE.AND P3, PT, R4, 0x1, PT ;  /* 0x000000010400780c */ /* 0x000fda0003f65270 */
[----:B------:R-:W0:Y:S02]  /*d6d0*/  @P3 LDC.64 R10, c[0x0][0x9e8] ;  /* 0x00027a00ff0a3b82 */ /* 0x000e240000000a00 */
[----:B0-----:R-:W-:-:S05]  /*d6e0*/  @P3 IMAD.HI.U32 R10, R79, R10, RZ ;  /* 0x0000000a4f0a3227 */ /* 0x001fca00078e00ff */
[----:B------:R-:W-:-:S07]  /*d6f0*/  @P3 SHF.R.U32.HI R79, RZ, R11, R10 ;  /* 0x0000000bff4f3219 */ /* 0x000fce000001160a */
.L_x_10812:
[----:B------:R-:W-:Y:S05]  /*d700*/  BSYNC B0 ;  /* 0x0000000000007941 */ /* 0x000fea0003800000 */
.L_x_10810:
[----:B------:R-:W-:-:S04]  /*d710*/  IMAD R79, R79, R4, -R76 ;  /* 0x000000044f4f7224 */ /* 0x000fc800078e0a4c */
[----:B------:R-:W-:-:S05]  /*d720*/  IMAD R79, R16, -0x2, R79 ;  /* 0xfffffffe104f7824 */ /* 0x000fca00078e024f */
[----:B------:R-:W-:Y:S02]  /*d730*/  VIADDMNMX R84, R79, R4, R84, PT ;  /* 0x000000044f547246 */ /* 0x000fe40003800154 */
[----:B------:R-:W-:-:S07]  /*d740*/  VIMNMX R83, R83, R79, !PT ;  /* 0x0000004f53537248 */ /* 0x000fce0007fe0100 */
.L_x_10809:
        /* <DEDUP_REMOVED lines=65> */
[C---:B------:R-:W-:Y:S01]  /*db60*/  ISETP.LT.OR P3, PT, R84.reuse, 0x22, P3 ;  /* 0x000000225400780c */ /* 0x040fe20001f61670 */
[----:B------:R-:W0:Y:S01]  /*db70*/  SHFL.BFLY PT, R11, R4, 0x2, 0x1f ;  /* 0x0c401f00040b7f89 */ /* 0x000e2200000e0000 */
[----:B------:R-:W-:-:S02]  /*db80*/  ISETP.LT.OR P4, PT, R84, 0x39, P4 ;  /* 0x000000395400780c */ /* 0x000fc40002781670 */
[----:B------:R-:W-:Y:S02]  /*db90*/  FSEL R31, R31, -INF , !P3 ;  /* 0xff8000001f1f7808 */ /* 0x000fe40005800000 */
[----:B------:R-:W-:Y:S02]  /*dba0*/  ISETP.GT.AND P3, PT, R83, 0x29, P2 ;  /* 0x000000295300780c */ /* 0x000fe40001764270 */
[----:B------:R-:W-:Y:S02]  /*dbb0*/  FSEL R41, R41, -INF , !P4 ;  /* 0xff80000029297808 */ /* 0x000fe40006000000 */
[----:B------:R-:W-:Y:S02]  /*dbc0*/  ISETP.GT.AND P4, PT, R83, 0x40, P2 ;  /* 0x000000405300780c */ /* 0x000fe40001784270 */
[C---:B------:R-:W-:Y:S02]  /*dbd0*/  ISETP.LT.OR P3, PT, R84.reuse, 0x2a, P3 ;  /* 0x0000002a5400780c */ /* 0x040fe40001f61670 */
[----:B------:R-:W-:-:S02]  /*dbe0*/  ISETP.LT.OR P4, PT, R84, 0x41, P4 ;  /* 0x000000415400780c */ /* 0x000fc40002781670 */
[----:B------:R-:W-:Y:S02]  /*dbf0*/  FSEL R35, R35, -INF , !P3 ;  /* 0xff80000023237808 */ /* 0x000fe40005800000 */
[----:B------:R-:W-:Y:S02]  /*dc00*/  ISETP.GT.AND P3, PT, R83, 0x31, P2 ;  /* 0x000000315300780c */ /* 0x000fe40001764270 */
[----:B------:R-:W-:Y:S02]  /*dc10*/  FSEL R45, R45, -INF , !P4 ;  /* 0xff8000002d2d7808 */ /* 0x000fe40006000000 */
[----:B------:R-:W-:Y:S02]  /*dc20*/  ISETP.GT.AND P4, PT, R83, 0x41, P2 ;  /* 0x000000415300780c */ /* 0x000fe40001784270 */
[----:B------:R-:W-:Y:S02]  /*dc30*/  ISETP.LT.OR P3, PT, R84, 0x32, P3 ;  /* 0x000000325400780c */ /* 0x000fe40001f61670 */
[----:B0-----:R-:W-:-:S02]  /*dc40*/  FMNMX.FTZ R4, R4, R11, !PT ;  /* 0x0000000b04047209 */ /* 0x001fc40007810000 */
[C---:B------:R-:W-:Y:S02]  /*dc50*/  ISETP.LT.OR P4, PT, R84.reuse, 0x42, P4 ;  /* 0x000000425400780c */ /* 0x040fe40002781670 */
[----:B------:R-:W-:Y:S01]  /*dc60*/  FSEL R39, R39, -INF , !P3 ;  /* 0xff80000027277808 */ /* 0x000fe20005800000 */
[----:B------:R-:W0:Y:S01]  /*dc70*/  SHFL.BFLY PT, R11, R4, 0x1, 0x1f ;  /* 0x0c201f00040b7f89 */ /* 0x000e2200000e0000 */
[----:B------:R-:W-:Y:S02]  /*dc80*/  ISETP.GT.AND P3, PT, R83, 0x39, P2 ;  /* 0x000000395300780c */ /* 0x000fe40001764270 */
[----:B------:R-:W-:Y:S02]  /*dc90*/  FSEL R49, R49, -INF , !P4 ;  /* 0xff80000031317808 */ /* 0x000fe40006000000 */
[----:B------:R-:W-:Y:S02]  /*dca0*/  ISETP.GT.AND P4, PT, R83, 0x48, P2 ;  /* 0x000000485300780c */ /* 0x000fe40001784270 */
[----:B------:R-:W-:-:S02]  /*dcb0*/  ISETP.LT.OR P3, PT, R84, 0x3a, P3 ;  /* 0x0000003a5400780c */ /* 0x000fc40001f61670 */
[----:B------:R-:W-:Y:S02]  /*dcc0*/  ISETP.LT.OR P4, PT, R84, 0x49, P4 ;  /* 0x000000495400780c */ /* 0x000fe40002781670 */
[----:B------:R-:W-:Y:S02]  /*dcd0*/  FSEL R43, R43, -INF , !P3 ;  /* 0xff8000002b2b7808 */ /* 0x000fe40005800000 */
[----:B------:R-:W-:Y:S02]  /*dce0*/  FSEL R51, R51, -INF , !P4 ;  /* 0xff80000033337808 */ /* 0x000fe40006000000 */
[----:B------:R-:W-:-:S04]  /*dcf0*/  ISETP.GT.AND P4, PT, R83, RZ, P2 ;  /* 0x000000ff5300720c */ /* 0x000fc80001784270 */
[----:B------:R-:W-:Y:S02]  /*dd00*/  ISETP.LT.OR P4, PT, R84, 0x1, P4 ;  /* 0x000000015400780c */ /* 0x000fe40002781670 */
[----:B0-----:R-:W-:-:S04]  /*dd10*/  FMNMX.FTZ R4, R4, R11, !PT ;  /* 0x0000000b04047209 */ /* 0x001fc80007810000 */
[C---:B------:R-:W-:Y:S01]  /*dd20*/  FSETP.NEU.FTZ.AND P3, PT, R4.reuse, -INF , PT ;  /* 0xff8000000400780b */ /* 0x040fe20003f7d000 */
[----:B------:R-:W-:-:S05]  /*dd30*/  FMUL.FTZ R11, R4, UR34 ;  /* 0x00000022040b7c20 */ /* 0x000fca0008410000 */
[----:B------:R-:W-:-:S05]  /*dd40*/  FSEL R11, R11, RZ, P3 ;  /* 0x000000ff0b0b7208 */ /* 0x000fca0001800000 */
[--C-:B------:R-:W-:Y:S01]  /*dd50*/  FFMA.FTZ R76, R14, UR34, -R11.reuse ;  /* 0x000000220e4c7c23 */ /* 0x100fe2000801080b */
[----:B------:R-:W-:Y:S01]  /*dd60*/  FSEL R14, R7, -INF , !P4 ;  /* 0xff800000070e7808 */ /* 0x000fe20006000000 */
[--C-:B------:R-:W-:Y:S01]  /*dd70*/  FFMA.FTZ R10, R46, UR34, -R11.reuse ;  /* 0x000000222e0a7c23 */ /* 0x100fe2000801080b */
[--C-:B------:R-:W-:Y:S01]  /*dd80*/  FFMA.FTZ R46, R8, UR34, -R11.reuse ;  /* 0x00000022082e7c23 */ /* 0x100fe2000801080b */
[----:B------:R-:W-:Y:S01]  /*dd90*/  ISETP.GT.AND P4, PT, R83, 0x49, P2 ;  /* 0x000000495300780c */ /* 0x000fe20001784270 */
[----:B------:R0:W-:Y:S01]  /*dda0*/  MUFU.EX2 R7, R76 ;  /* 0x0000004c00077308 */ /* 0x0001e20000000800 */
        /* <DEDUP_REMOVED lines=9> */
[--C-:B0-----:R-:W-:Y:S01]  /*de40*/  FFMA.FTZ R76, R72, UR34, -R11.reuse ;  /* 0x00000022484c7c23 */ /* 0x101fe2000801080b */
        /* <DEDUP_REMOVED lines=45> */
[----:B------:R-:W-:Y:S01]  /*e120*/  FFMA.FTZ R77, R77, UR34, -R11 ;  /* 0x000000224d4d7c23 */ /* 0x000fe2000801080b */
[----:B------:R-:W-:Y:S01]  /*e130*/  ISETP.GT.AND P4, PT, R83, 0x60, P2 ;  /* 0x000000605300780c */ /* 0x000fe20001784270 */
[----:B------:R-:W-:Y:S01]  /*e140*/  MUFU.EX2 R10, R10 ;  /* 0x0000000a000a7308 */ /* 0x000fe20000000800 */
[----:B------:R-:W-:-:S02]  /*e150*/  FMNMX.FTZ R8, R41, R8, !PT ;  /* 0x0000000829087209 */ /* 0x000fc40007810000 */
[C---:B------:R-:W-:Y:S02]  /*e160*/  ISETP.LT.OR P4, PT, R84.reuse, 0x61, P4 ;  /* 0x000000615400780c */ /* 0x040fe40002781670 */
[----:B------:R-:W-:Y:S02]  /*e170*/  FMNMX.FTZ R8, R43, R8, !PT ;  /* 0x000000082b087209 */ /* 0x000fe40007810000 */
[----:B------:R-:W-:Y:S01]  /*e180*/  FSEL R63, R63, -INF , !P4 ;  /* 0xff8000003f3f7808 */ /* 0x000fe20006000000 */
[----:B------:R-:W0:Y:S01]  /*e190*/  MUFU.EX2 R46, R46 ;  /* 0x0000002e002e7308 */ /* 0x000e220000000800 */
[----:B------:R-:W-:Y:S02]  /*e1a0*/  ISETP.GT.AND P4, PT, R83, 0x61, P2 ;  /* 0x000000615300780c */ /* 0x000fe40001784270 */
[----:B------:R-:W-:Y:S02]  /*e1b0*/  FMNMX.FTZ R8, R45, R8, !PT ;  /* 0x000000082d087209 */ /* 0x000fe40007810000 */
[----:B------:R-:W-:-:S02]  /*e1c0*/  ISETP.LT.OR P4, PT, R84, 0x62, P4 ;  /* 0x000000625400780c */ /* 0x000fc40002781670 */
[----:B------:R-:W-:Y:S01]  /*e1d0*/  FMNMX.FTZ R8, R49, R8, !PT ;  /* 0x0000000831087209 */ /* 0x000fe20007810000 */
[----:B------:R-:W-:Y:S01]  /*e1e0*/  MUFU.EX2 R47, R47 ;  /* 0x0000002f002f7308 */ /* 0x000fe20000000800 */
[----:B------:R-:W-:Y:S02]  /*e1f0*/  FSEL R65, R65, -INF , !P4 ;  /* 0xff80000041417808 */ /* 0x000fe40006000000 */
[----:B------:R-:W-:Y:S02]  /*e200*/  ISETP.GT.AND P4, PT, R83, 0x68, P2 ;  /* 0x000000685300780c */ /* 0x000fe40001784270 */
[----:B------:R-:W-:Y:S02]  /*e210*/  FMNMX.FTZ R8, R51, R8, !PT ;  /* 0x0000000833087209 */ /* 0x000fe40007810000 */
[----:B------:R-:W-:Y:S01]  /*e220*/  ISETP.LT.OR P4, PT, R84, 0x69, P4 ;  /* 0x000000695400780c */ /* 0x000fe20002781670 */
[----:B------:R-:W-:Y:S01]  /*e230*/  MUFU.EX2 R74, R74 ;  /* 0x0000004a004a7308 */ /* 0x000fe20000000800 */
[----:B------:R-:W-:-:S02]  /*e240*/  FMNMX.FTZ R8, R53, R8, !PT ;  /* 0x0000000835087209 */ /* 0x000fc40007810000 */
[----:B------:R-:W-:Y:S02]  /*e250*/  FSEL R67, R67, -INF , !P4 ;  /* 0xff80000043437808 */ /* 0x000fe40006000000 */
[----:B------:R-:W-:Y:S02]  /*e260*/  FMNMX.FTZ R8, R55, R8, !PT ;  /* 0x0000000837087209 */ /* 0x000fe40007810000 */
[----:B------:R-:W-:Y:S01]  /*e270*/  ISETP.GT.AND P4, PT, R83, 0x69, P2 ;  /* 0x000000695300780c */ /* 0x000fe20001784270 */
[----:B------:R-:W-:Y:S01]  /*e280*/  MUFU.EX2 R15, R15 ;  /* 0x0000000f000f7308 */ /* 0x000fe20000000800 */
[----:B------:R-:W-:Y:S02]  /*e290*/  FMNMX.FTZ R8, R57, R8, !PT ;  /* 0x0000000839087209 */ /* 0x000fe40007810000 */
[----:B------:R-:W-:Y:S02]  /*e2a0*/  ISETP.LT.OR P4, PT, R84, 0x6a, P4 ;  /* 0x0000006a5400780c */ /* 0x000fe40002781670 */
[----:B------:R-:W-:-:S02]  /*e2b0*/  FMNMX.FTZ R8, R59, R8, !PT ;  /* 0x000000083b087209 */ /* 0x000fc40007810000 */
[----:B------:R-:W-:Y:S01]  /*e2c0*/  FSEL R69, R69, -INF , !P4 ;  /* 0xff80000045457808 */ /* 0x000fe20006000000 */
[----:B------:R-:W-:Y:S01]  /*e2d0*/  MUFU.EX2 R24, R24 ;  /* 0x0000001800187308 */ /* 0x000fe20000000800 */
[----:B------:R-:W-:Y:S02]  /*e2e0*/  ISETP.GT.AND P4, PT, R83, 0x70, P2 ;  /* 0x000000705300780c */ /* 0x000fe40001784270 */
[----:B------:R-:W-:Y:S02]  /*e2f0*/  FMNMX.FTZ R8, R61, R8, !PT ;  /* 0x000000083d087209 */ /* 0x000fe40007810000 */
[----:B------:R-:W-:Y:S02]  /*e300*/  ISETP.LT.OR P4, PT, R84, 0x71, P4 ;  /* 0x000000715400780c */ /* 0x000fe40002781670 */
[----:B------:R-:W-:Y:S01]  /*e310*/  FMNMX.FTZ R8, R63, R8, !PT ;  /* 0x000000083f087209 */ /* 0x000fe20007810000 */
[----:B------:R-:W-:Y:S01]  /*e320*/  MUFU.EX2 R25, R25 ;  /* 0x0000001900197308 */ /* 0x000fe20000000800 */
[----:B------:R-:W-:-:S02]  /*e330*/  FSEL R79, R71, -INF , !P4 ;  /* 0xff800000474f7808 */ /* 0x000fc40006000000 */
[----:B------:R-:W-:Y:S02]  /*e340*/  ISETP.GT.AND P4, PT, R83, 0x71, P2 ;  /* 0x000000715300780c */ /* 0x000fe40001784270 */
[----:B------:R-:W-:Y:S02]  /*e350*/  FMNMX.FTZ R8, R65, R8, !PT ;  /* 0x0000000841087209 */ /* 0x000fe40007810000 */
[----:B------:R-:W-:Y:S01]  /*e360*/  ISETP.LT.OR P4, PT, R84, 0x72, P4 ;  /* 0x000000725400780c */ /* 0x000fe20002781670 */
[----:B------:R-:W-:Y:S01]  /*e370*/  MUFU.EX2 R28, R28 ;  /* 0x0000001c001c7308 */ /* 0x000fe20000000800 */
[----:B------:R-:W-:Y:S02]  /*e380*/  FMNMX.FTZ R8, R67, R8, !PT ;  /* 0x0000000843087209 */ /* 0x000fe40007810000 */
[----:B------:R-:W-:Y:S02]  /*e390*/  FSEL R81, R73, -INF , !P4 ;  /* 0xff80000049517808 */ /* 0x000fe40006000000 */
[----:B------:R-:W-:-:S02]  /*e3a0*/  ISETP.GT.AND P4, PT, R83, 0x78, P2 ;  /* 0x000000785300780c */ /* 0x000fc40001784270 */
[----:B------:R-:W-:Y:S01]  /*e3b0*/  FMNMX.FTZ R8, R69, R8, !PT ;  /* 0x0000000845087209 */ /* 0x000fe20007810000 */
[----:B------:R-:W-:Y:S01]  /*e3c0*/  MUFU.EX2 R29, R29 ;  /* 0x0000001d001d7308 */ /* 0x000fe20000000800 */
[----:B------:R-:W-:Y:S02]  /*e3d0*/  ISETP.GT.AND P2, PT, R83, 0x79, P2 ;  /* 0x000000795300780c */ /* 0x000fe40001744270 */
[C---:B------:R-:W-:Y:S02]  /*e3e0*/  ISETP.LT.OR P4, PT, R84.reuse, 0x79, P4 ;  /* 0x000000795400780c */ /* 0x040fe40002781670 */
[----:B------:R-:W-:Y:S02]  /*e3f0*/  FMNMX.FTZ R8, R79, R8, !PT ;  /* 0x000000084f087209 */ /* 0x000fe40007810000 */
[----:B------:R-:W-:Y:S01]  /*e400*/  ISETP.LT.OR P2, PT, R84, 0x7a, P2 ;  /* 0x0000007a5400780c */ /* 0x000fe20001741670 */
[----:B------:R-:W-:Y:S01]  /*e410*/  MUFU.EX2 R32, R32 ;  /* 0x0000002000207308 */ /* 0x000fe20000000800 */
[----:B------:R-:W-:-:S02]  /*e420*/  FSEL R82, R75, -INF , !P4 ;  /* 0xff8000004b527808 */ /* 0x000fc40006000000 */
[----:B------:R-:W-:Y:S02]  /*e430*/  FMNMX.FTZ R71, R81, R8, !PT ;  /* 0x0000000851477209 */ /* 0x000fe40007810000 */
[----:B------:R-:W-:Y:S02]  /*e440*/  FSEL R80, R80, -INF , !P2 ;  /* 0xff80000050507808 */ /* 0x000fe40005000000 */
[----:B------:R-:W-:Y:S01]  /*e450*/  FMNMX.FTZ R71, R82, R71, !PT ;  /* 0x0000004752477209 */ /* 0x000fe20007810000 */
[----:B------:R-:W-:Y:S01]  /*e460*/  MUFU.EX2 R33, R33 ;  /* 0x0000002100217308 */ /* 0x000fe20000000800 */
[----:B------:R-:W-:Y:S02]  /*e470*/  FSEL R72, R4, RZ, P3 ;  /* 0x000000ff04487208 */ /* 0x000fe40001800000 */
[----:B------:R-:W-:-:S03]  /*e480*/  FMNMX.FTZ R71, R80, R71, !PT ;  /* 0x0000004750477209 */ /* 0x000fc60007810000 */
[----:B------:R-:W-:Y:S02]  /*e490*/  FADD.FTZ R72, -R72, R5 ;  /* 0x0000000548487221 */ /* 0x000fe40000010100 */
[----:B------:R-:W1:Y:S01]  /*e4a0*/  SHFL.BFLY PT, R8, R71, 0x2, 0x1f ;  /* 0x0c401f0047087f89 */ /* 0x000e6200000e0000 */
[----:B------:R-:W-:Y:S08]  /*e4b0*/  MUFU.EX2 R5, R77 ;  /* 0x0000004d00057308 */ /* 0x000ff00000000800 */
[----:B------:R-:W-:Y:S08]  /*e4c0*/  MUFU.EX2 R36, R36 ;  /* 0x0000002400247308 */ /* 0x000ff00000000800 */
[----:B------:R-:W-:Y:S01]  /*e4d0*/  MUFU.EX2 R37, R37 ;  /* 0x0000002500257308 */ /* 0x000fe20000000800 */
[----:B-1----:R-:W-:Y:S01]  /*e4e0*/  FMNMX.FTZ R8, R71, R8, !PT ;  /* 0x0000000847087209 */ /* 0x002fe20007810000 */
[----:B------:R-:W-:Y:S01]  /*e4f0*/  FFMA.FTZ R71, R78, UR34, -R11 ;  /* 0x000000224e477c23 */ /* 0x000fe2000801080b */
[----:B------:R-:W-:-:S05]  /*e500*/  FMUL.FTZ R11, R72, UR34 ;  /* 0x00000022480b7c20 */ /* 0x000fca0008410000 */
[----:B------:R-:W-:Y:S01]  /*e510*/  MUFU.EX2 R40, R40 ;  /* 0x0000002800287308 */ /* 0x000fe20000000800 */
[----:B0-----:R-:W-:Y:S01]  /*e520*/  F2FP.F16.F32.PACK_AB R72, R46, R10 ;  /* 0x0000000a2e48723e */ /* 0x001fe200000000ff */
[----:B------:R-:W0:Y:S06]  /*e530*/  SHFL.BFLY PT, R73, R8, 0x1, 0x1f ;  /* 0x0c201f0008497f89 */ /* 0x000e2c00000e0000 */
[----:B------:R-:W1:Y:S08]  /*e540*/  MUFU.EX2 R11, R11 ;  /* 0x0000000b000b7308 */ /* 0x000e700000000800 */
[----:B------:R-:W-:Y:S08]  /*e550*/  MUFU.EX2 R42, R42 ;  /* 0x0000002a002a7308 */ /* 0x000ff00000000800 */
[----:B------:R-:W-:Y:S01]  /*e560*/  MUFU.EX2 R44, R44 ;  /* 0x0000002c002c7308 */ /* 0x000fe20000000800 */
[----:B-1----:R-:W-:Y:S01]  /*e570*/  FFMA.FTZ R3, R11, R3, R10 ;  /* 0x000000030b037223 */ /* 0x002fe2000001000a */
[----:B0-----:R-:W-:Y:S01]  /*e580*/  FMNMX.FTZ R8, R8, R73, !PT ;  /* 0x0000004908087209 */ /* 0x001fe20007810000 */
[-C--:B------:R-:W-:Y:S01]  /*e590*/  FMUL.FTZ R88, R88, R11.reuse ;  /* 0x0000000b58587220 */ /* 0x080fe20000410000 */
[-C--:B------:R-:W-:Y:S01]  /*e5a0*/  FMUL.FTZ R89, R89, R11.reuse ;  /* 0x0000000b59597220 */ /* 0x080fe20000410000 */
[-C--:B------:R-:W-:Y:S01]  /*e5b0*/  FMUL.FTZ R92, R92, R11.reuse ;  /* 0x0000000b5c5c7220 */ /* 0x080fe20000410000 */
[C---:B------:R-:W-:Y:S01]  /*e5c0*/  FSETP.NEU.FTZ.AND P2, PT, R8.reuse, -INF , PT ;  /* 0xff8000000800780b */ /* 0x040fe20003f5d000 */
[----:B------:R-:W-:Y:S01]  /*e5d0*/  FMUL.FTZ R78, R8, UR34 ;  /* 0x00000022084e7c20 */ /* 0x000fe20008410000 */
        /* <DEDUP_REMOVED lines=9> */
[--C-:B------:R-:W-:Y:S01]  /*e670*/  FFMA.FTZ R83, R35, UR34, -R78.reuse ;  /* 0x0000002223537c23 */ /* 0x100fe2000801084e */
[----:B------:R-:W-:Y:S01]  /*e680*/  FSEL R35, R8, RZ, P2 ;  /* 0x000000ff08237208 */ /* 0x000fe20001000000 */
[--C-:B------:R-:W-:Y:S01]  /*e690*/  FFMA.FTZ R73, R14, UR34, -R78.reuse ;  /* 0x000000220e497c23 */ /* 0x100fe2000801084e */
[--C-:B------:R-:W-:Y:S01]  /*e6a0*/  FFMA.FTZ R14, R9, UR34, -R78.reuse ;  /* 0x00000022090e7c23 */ /* 0x100fe2000801084e */
[----:B------:R-:W-:Y:S01]  /*e6b0*/  FFMA.FTZ R77, R30, UR34, -R78 ;  /* 0x000000221e4d7c23 */ /* 0x000fe2000801084e */
[----:B------:R-:W-:-:S02]  /*e6c0*/  IMAD.U32 R30, RZ, RZ, UR54 ;  /* 0x00000036ff1e7e24 */ /* 0x000fc4000f8e00ff */
[----:B------:R-:W-:Y:S01]  /*e6d0*/  FADD.FTZ R6, -R35, R6 ;  /* 0x0000000623067221 */ /* 0x000fe20000010100 */
[--C-:B------:R-:W-:Y:S01]  /*e6e0*/  FFMA.FTZ R75, R12, UR34, -R78.reuse ;  /* 0x000000220c4b7c23 */ /* 0x100fe2000801084e */
[----:B------:R-:W-:Y:S01]  /*e6f0*/  MUFU.EX2 R73, R73 ;  /* 0x0000004900497308 */ /* 0x000fe20000000800 */
[--C-:B------:R-:W-:Y:S01]  /*e700*/  FFMA.FTZ R12, R13, UR34, -R78.reuse ;  /* 0x000000220d0c7c23 */ /* 0x100fe2000801084e */
[----:B------:R-:W-:Y:S01]  /*e710*/  FMUL.FTZ R6, R6, UR34 ;  /* 0x0000002206067c20 */ /* 0x000fe20008410000 */
[----:B------:R-:W-:Y:S01]  /*e720*/  @!P1 LEA R30, R30, UR42, 0x3 ;  /* 0x0000002a1e1e9c11 */ /* 0x000fe2000f8e18ff */
[--C-:B------:R-:W-:Y:S01]  /*e730*/  FFMA.FTZ R13, R20, UR34, -R78.reuse ;  /* 0x00000022140d7c23 */ /* 0x100fe2000801084e */
[--C-:B------:R-:W-:Y:S01]  /*e740*/  FFMA.FTZ R21, R21, UR34, -R78.reuse ;  /* 0x0000002215157c23 */ /* 0x100fe2000801084e */
[--C-:B------:R-:W-:Y:S01]  /*e750*/  FFMA.FTZ R9, R38, UR34, -R78.reuse ;  /* 0x0000002226097c23 */ /* 0x100fe2000801084e */
[----:B------:R-:W-:Y:S01]  /*e760*/  FFMA.FTZ R43, R43, UR34, -R78 ;  /* 0x000000222b2b7c23 */ /* 0x000fe2000801084e */
[----:B------:R-:W0:Y:S01]  /*e770*/  MUFU.EX2 R6, R6 ;  /* 0x0000000600067308 */ /* 0x000e220000000800 */
[----:B------:R-:W-:-:S02]  /*e780*/  @!P1 VIADD R30, R30, 0x2d860 ;  /* 0x0002d8601e1e9836 */ /* 0x000fc40000000000 */
[--C-:B------:R-:W-:Y:S01]  /*e790*/  FFMA.FTZ R26, R26, UR34, -R78.reuse ;  /* 0x000000221a1a7c23 */ /* 0x100fe2000801084e */
[--C-:B------:R-:W-:Y:S01]  /*e7a0*/  FFMA.FTZ R27, R27, UR34, -R78.reuse ;  /* 0x000000221b1b7c23 */ /* 0x100fe2000801084e */
[--C-:B------:R-:W-:Y:S01]  /*e7b0*/  FFMA.FTZ R31, R31, UR34, -R78.reuse ;  /* 0x000000221f1f7c23 */ /* 0x100fe2000801084e */
[----:B------:R-:W-:Y:S01]  /*e7c0*/  FFMA.FTZ R34, R34, UR34, -R78 ;  /* 0x0000002222227c23 */ /* 0x000fe2000801084e */
[----:B------:R-:W-:Y:S01]  /*e7d0*/  @!P1 PRMT R38, RZ, 0x654, R30 ;  /* 0x00000654ff269816 */ /* 0x000fe2000000001e */
[----:B------:R-:W-:Y:S01]  /*e7e0*/  FADD.FTZ R30, R46, R3 ;  /* 0x000000032e1e7221 */ /* 0x000fe20000010000 */
[----:B------:R-:W1:Y:S01]  /*e7f0*/  MUFU.EX2 R14, R14 ;  /* 0x0000000e000e7308 */ /* 0x000e620000000800 */
[--C-:B------:R-:W-:Y:S01]  /*e800*/  FFMA.FTZ R20, R39, UR34, -R78.reuse ;  /* 0x0000002227147c23 */ /* 0x100fe2000801084e */
[--C-:B------:R-:W-:Y:S01]  /*e810*/  FFMA.FTZ R39, R41, UR34, -R78.reuse ;  /* 0x0000002229277c23 */ /* 0x100fe2000801084e */
[--C-:B------:R-:W-:Y:S01]  /*e820*/  FFMA.FTZ R41, R45, UR34, -R78.reuse ;  /* 0x000000222d297c23 */ /* 0x100fe2000801084e */
[--C-:B------:R-:W-:Y:S01]  /*e830*/  FFMA.FTZ R49, R49, UR34, -R78.reuse ;  /* 0x0000002231317c23 */ /* 0x100fe2000801084e */
[--C-:B------:R-:W-:Y:S01]  /*e840*/  FFMA.FTZ R51, R51, UR34, -R78.reuse ;  /* 0x0000002233337c23 */ /* 0x100fe2000801084e */
[----:B------:R2:W-:Y:S01]  /*e850*/  @!P1 SYNCS.ARRIVE.TRANS64.RED.A1T0 RZ, [R38+URZ], RZ ;  /* 0x000000ff26ff99a7 */ /* 0x0005e2000810043f */
[--C-:B------:R-:W-:Y:S01]  /*e860*/  FFMA.FTZ R10, R53, UR34, -R78.reuse ;  /* 0x00000022350a7c23 */ /* 0x100fe2000801084e */
[----:B------:R-:W3:Y:S01]  /*e870*/  MUFU.EX2 R75, R75 ;  /* 0x0000004b004b7308 */ /* 0x000ee20000000800 */
[----:B0-----:R-:W-:Y:S01]  /*e880*/  FFMA.FTZ R3, R6, R2, R73 ;  /* 0x0000000206037223 */ /* 0x001fe20000010049 */
[--C-:B------:R-:W-:Y:S01]  /*e890*/  FFMA.FTZ R57, R57, UR34, -R78.reuse ;  /* 0x0000002239397c23 */ /* 0x100fe2000801084e */
[--C-:B------:R-:W-:Y:S01]  /*e8a0*/  FFMA.FTZ R59, R59, UR34, -R78.reuse ;  /* 0x000000223b3b7c23 */ /* 0x100fe2000801084e */
[--C-:B------:R-:W-:Y:S01]  /*e8b0*/  FFMA.FTZ R46, R61, UR34, -R78.reuse ;  /* 0x000000223d2e7c23 */ /* 0x100fe2000801084e */
[--C-:B------:R-:W-:Y:S01]  /*e8c0*/  FFMA.FTZ R65, R65, UR34, -R78.reuse ;  /* 0x0000002241417c23 */ /* 0x100fe2000801084e */
[--C-:B------:R-:W-:Y:S01]  /*e8d0*/  FFMA.FTZ R67, R67, UR34, -R78.reuse ;  /* 0x0000002243437c23 */ /* 0x100fe2000801084e */
[--C-:B------:R-:W-:Y:S01]  /*e8e0*/  FFMA.FTZ R69, R69, UR34, -R78.reuse ;  /* 0x0000002245457c23 */ /* 0x100fe2000801084e */
[----:B------:R-:W0:Y:S01]  /*e8f0*/  MUFU.EX2 R12, R12 ;  /* 0x0000000c000c7308 */ /* 0x000e220000000800 */
[C---:B-1----:R-:W-:Y:S01]  /*e900*/  FADD.FTZ R2, R14.reuse, R3 ;  /* 0x000000030e027221 */ /* 0x042fe20000010000 */
[----:B------:R-:W-:Y:S01]  /*e910*/  F2FP.F16.F32.PACK_AB R73, R14, R73 ;  /* 0x000000490e49723e */ /* 0x000fe200000000ff */
[--C-:B------:R-:W-:Y:S01]  /*e920*/  FFMA.FTZ R79, R79, UR34, -R78.reuse ;  /* 0x000000224f4f7c23 */ /* 0x100fe2000801084e */
[--C-:B------:R-:W-:Y:S01]  /*e930*/  FFMA.FTZ R82, R82, UR34, -R78.reuse ;  /* 0x0000002252527c23 */ /* 0x100fe2000801084e */
[----:B------:R-:W-:Y:S01]  /*e940*/  FFMA.FTZ R81, R81, UR34, -R78 ;  /* 0x0000002251517c23 */ /* 0x000fe2000801084e */
[----:B------:R-:W-:Y:S01]  /*e950*/  ISETP.GT.AND P2, PT, R0, UR39, PT ;  /* 0x0000002700007c0c */ /* 0x000fe2000bf44270 */
[----:B------:R-:W-:Y:S01]  /*e960*/  UMOV UR54, UR45 ;  /* 0x0000002d00367c82 */ /* 0x000fe20008000000 */
[----:B------:R-:W1:Y:S01]  /*e970*/  MUFU.EX2 R13, R13 ;  /* 0x0000000d000d7308 */ /* 0x000e620000000800 */
[----:B---3--:R-:W-:Y:S01]  /*e980*/  FADD.FTZ R3, R75, R2 ;  /* 0x000000024b037221 */ /* 0x008fe20000010000 */
[----:B------:R-:W-:Y:S01]  /*e990*/  FFMA.FTZ R2, R55, UR34, -R78 ;  /* 0x0000002237027c23 */ /* 0x000fe2000801084e */
[-C--:B------:R-:W-:Y:S01]  /*e9a0*/  FMUL.FTZ R90, R90, R6.reuse ;  /* 0x000000065a5a7220 */ /* 0x080fe20000410000 */
[-C--:B------:R-:W-:Y:S01]  /*e9b0*/  FMUL.FTZ R91, R91, R6.reuse ;  /* 0x000000065b5b7220 */ /* 0x080fe20000410000 */
[-C--:B------:R-:W-:Y:S01]  /*e9c0*/  FMUL.FTZ R94, R94, R6.reuse ;  /* 0x000000065e5e7220 */ /* 0x080fe20000410000 */
[-C--:B------:R-:W-:Y:S01]  /*e9d0*/  FMUL.FTZ R95, R95, R6.reuse ;  /* 0x000000065f5f7220 */ /* 0x080fe20000410000 */
[-C--:B------:R-:W-:Y:S01]  /*e9e0*/  FMUL.FTZ R98, R98, R6.reuse ;  /* 0x0000000662627220 */ /* 0x080fe20000410000 */
[----:B------:R3:W-:Y:S01]  /*e9f0*/  MUFU.EX2 R35, R43 ;  /* 0x0000002b00237308 */ /* 0x0007e20000000800 */
        /* <DEDUP_REMOVED lines=8> */
[----:B---3--:R-:W-:Y:S01]  /*ea80*/  FADD.FTZ R43, R47, R30 ;  /* 0x0000001e2f2b7221 */ /* 0x008fe20000010000 */
[----:B-1----:R-:W-:Y:S01]  /*ea90*/  FADD.FTZ R14, R13, R14 ;  /* 0x0000000e0d0e7221 */ /* 0x002fe20000010000 */
[-C--:B------:R-:W-:Y:S01]  /*eaa0*/  FMUL.FTZ R110, R110, R6.reuse ;  /* 0x000000066e6e7220 */ /* 0x080fe20000410000 */
[-C--:B------:R-:W-:Y:S01]  /*eab0*/  FMUL.FTZ R111, R111, R6.reuse ;  /* 0x000000066f6f7220 */ /* 0x080fe20000410000 */
[C---:B------:R-:W-:Y:S01]  /*eac0*/  FADD.FTZ R30, R74.reuse, R43 ;  /* 0x0000002b4a1e7221 */ /* 0x040fe20000010000 */
[----:B------:R-:W-:Y:S01]  /*ead0*/  F2FP.F16.F32.PACK_AB R74, R74, R47 ;  /* 0x0000002f4a4a723e */ /* 0x000fe200000000ff */
[-C--:B------:R-:W-:Y:S01]  /*eae0*/  FMUL.FTZ R114, R114, R6.reuse ;  /* 0x0000000672727220 */ /* 0x080fe20000410000 */
[----:B------:R-:W1:Y:S01]  /*eaf0*/  MUFU.EX2 R26, R26 ;  /* 0x0000001a001a7308 */ /* 0x000e620000000800 */
[----:B------:R-:W-:Y:S01]  /*eb00*/  FADD.FTZ R30, R7, R30 ;  /* 0x0000001e071e7221 */ /* 0x000fe20000010000 */
[-C--:B------:R-:W-:Y:S01]  /*eb10*/  FMUL.FTZ R115, R115, R6.reuse ;  /* 0x0000000673737220 */ /* 0x080fe20000410000 */
[----:B------:R-:W-:Y:S01]  /*eb20*/  STSM.16.M88.4 [R17+0x21800], R72 ;  /* 0x0218004811007844 */ /* 0x000fe20000000200 */
[-C--:B------:R-:W-:Y:S01]  /*eb30*/  FMUL.FTZ R118, R118, R6.reuse ;  /* 0x0000000676767220 */ /* 0x080fe20000410000 */
[----:B------:R-:W-:Y:S01]  /*eb40*/  FADD.FTZ R3, R15, R30 ;  /* 0x0000001e0f037221 */ /* 0x000fe20000010000 */
[-C--:B------:R-:W-:Y:S01]  /*eb50*/  FMUL.FTZ R119, R119, R6.reuse ;  /* 0x0000000677777220 */ /* 0x080fe20000410000 */
[-C--:B------:R-:W-:Y:S01]  /*eb60*/  FMUL.FTZ R122, R122, R6.reuse ;  /* 0x000000067a7a7220 */ /* 0x080fe20000410000 */
[----:B------:R-:W3:Y:S01]  /*eb70*/  MUFU.EX2 R27, R27 ;  /* 0x0000001b001b7308 */ /* 0x000ee20000000800 */
[----:B------:R-:W-:Y:S01]  /*eb80*/  FADD.FTZ R12, R24, R3 ;  /* 0x00000003180c7221 */ /* 0x000fe20000010000 */
[----:B0-----:R-:W-:Y:S01]  /*eb90*/  FADD.FTZ R43, R21, R14 ;  /* 0x0000000e152b7221 */ /* 0x001fe20000010000 */
[----:B------:R-:W-:Y:S01]  /*eba0*/  FFMA.FTZ R3, R63, UR34, -R78 ;  /* 0x000000223f037c23 */ /* 0x000fe2000801084e */
[----:B------:R-:W-:Y:S01]  /*ebb0*/  F2FP.F16.F32.PACK_AB R13, R21, R13 ;  /* 0x0000000d150d723e */ /* 0x000fe200000000ff */
[----:B------:R-:W-:Y:S01]  /*ebc0*/  FADD.FTZ R45, R25, R12 ;  /* 0x0000000c192d7221 */ /* 0x000fe20000010000 */
[----:B------:R-:W-:Y:S01]  /*ebd0*/  FFMA.FTZ R78, R80, UR34, -R78 ;  /* 0x00000022504e7c23 */ /* 0x000fe2000801084e */
[----:B------:R-:W-:Y:S01]  /*ebe0*/  FMUL.FTZ R123, R123, R6 ;  /* 0x000000067b7b7220 */ /* 0x000fe20000410000 */
[----:B------:R-:W0:Y:S01]  /*ebf0*/  MUFU.EX2 R77, R77 ;  /* 0x0000004d004d7308 */ /* 0x000e220000000800 */
[----:B-1----:R-:W-:Y:S01]  /*ec00*/  FADD.FTZ R12, R26, R43 ;  /* 0x0000002b1a0c7221 */ /* 0x002fe20000010000 */
[----:B------:R-:W-:Y:S01]  /*ec10*/  FADD.FTZ R14, R28, R45 ;  /* 0x0000002d1c0e7221 */ /* 0x000fe20000010000 */
[----:B------:R-:W-:Y:S01]  /*ec20*/  F2FP.F16.F32.PACK_AB R28, R29, R28 ;  /* 0x0000001c1d1c723e */ /* 0x000fe200000000ff */
[-C--:B------:R-:W-:Y:S01]  /*ec30*/  FMUL.FTZ R126, R126, R6.reuse ;  /* 0x000000067e7e7220 */ /* 0x080fe20000410000 */
[-C--:B------:R-:W-:Y:S01]  /*ec40*/  FMUL.FTZ R127, R127, R6.reuse ;  /* 0x000000067f7f7220 */ /* 0x080fe20000410000 */
[----:B------:R-:W-:Y:S01]  /*ec50*/  FADD.FTZ R43, R29, R14 ;  /* 0x0000000e1d2b7221 */ /* 0x000fe20000010000 */
[-C--:B------:R-:W-:Y:S01]  /*ec60*/  FMUL.FTZ R130, R130, R6.reuse ;  /* 0x0000000682827220 */ /* 0x080fe20000410000 */
[----:B------:R-:W1:Y:S01]  /*ec70*/  MUFU.EX2 R31, R31 ;  /* 0x0000001f001f7308 */ /* 0x000e620000000800 */
[----:B---3--:R-:W-:Y:S01]  /*ec80*/  FADD.FTZ R12, R27, R12 ;  /* 0x0000000c1b0c7221 */ /* 0x008fe20000010000 */
[----:B------:R-:W-:Y:S01]  /*ec90*/  FADD.FTZ R14, R32, R43 ;  /* 0x0000002b200e7221 */ /* 0x000fe20000010000 */
[-C--:B------:R-:W-:Y:S01]  /*eca0*/  FMUL.FTZ R131, R131, R6.reuse ;  /* 0x0000000683837220 */ /* 0x080fe20000410000 */
[-C--:B------:R-:W-:Y:S01]  /*ecb0*/  FMUL.FTZ R134, R134, R6.reuse ;  /* 0x0000000686867220 */ /* 0x080fe20000410000 */
[----:B------:R-:W-:Y:S01]  /*ecc0*/  FMUL.FTZ R135, R135, R6 ;  /* 0x0000000687877220 */ /* 0x000fe20000410000 */
[----:B------:R-:W-:Y:S01]  /*ecd0*/  FADD.FTZ R45, R33, R14 ;  /* 0x0000000e212d7221 */ /* 0x000fe20000010000 */
[-C--:B------:R-:W-:Y:S01]  /*ece0*/  FMUL.FTZ R105, R105, R11.reuse ;  /* 0x0000000b69697220 */ /* 0x080fe20000410000 */
[----:B------:R-:W3:Y:S01]  /*ecf0*/  MUFU.EX2 R34, R34 ;  /* 0x0000002200227308 */ /* 0x000ee20000000800 */
[----:B0-----:R-:W-:Y:S01]  /*ed00*/  FADD.FTZ R12, R77, R12 ;  /* 0x0000000c4d0c7221 */ /* 0x001fe20000010000 */
[----:B------:R-:W-:Y:S01]  /*ed10*/  FADD.FTZ R30, R36, R45 ;  /* 0x0000002d241e7221 */ /* 0x000fe20000010000 */
[----:B------:R-:W-:Y:S01]  /*ed20*/  F2FP.F16.F32.PACK_AB R36, R37, R36 ;  /* 0x000000242524723e */ /* 0x000fe200000000ff */
[-C--:B------:R-:W-:Y:S01]  /*ed30*/  FMUL.FTZ R108, R108, R11.reuse ;  /* 0x0000000b6c6c7220 */ /* 0x080fe20000410000 */
[-C--:B------:R-:W-:Y:S01]  /*ed40*/  FMUL.FTZ R109, R109, R11.reuse ;  /* 0x0000000b6d6d7220 */ /* 0x080fe20000410000 */
[-C--:B------:R-:W-:Y:S01]  /*ed50*/  FMUL.FTZ R112, R112, R11.reuse ;  /* 0x0000000b70707220 */ /* 0x080fe20000410000 */
        /* <DEDUP_REMOVED lines=11> */
[----:B------:R-:W-:Y:S01]  /*ee10*/  FADD.FTZ R43, R37, R30 ;  /* 0x0000001e252b7221 */ /* 0x000fe20000010000 */
[----:B------:R-:W-:Y:S01]  /*ee20*/  F2FP.F16.F32.PACK_AB R30, R33, R32 ;  /* 0x00000020211e723e */ /* 0x000fe200000000ff */
[-C--:B------:R-:W-:Y:S01]  /*ee30*/  FMUL.FTZ R125, R125, R11.reuse ;  /* 0x0000000b7d7d7220 */ /* 0x080fe20000410000 */
[-C--:B------:R-:W-:Y:S01]  /*ee40*/  FMUL.FTZ R128, R128, R11.reuse ;  /* 0x0000000b80807220 */ /* 0x080fe20000410000 */
[----:B------:R-:W-:Y:S01]  /*ee50*/  FADD.FTZ R43, R40, R43 ;  /* 0x0000002b282b7221 */ /* 0x000fe20000010000 */
[----:B------:R-:W-:Y:S01]  /*ee60*/  FMUL.FTZ R129, R129, R11 ;  /* 0x0000000b81817220 */ /* 0x000fe20000410000 */
[----:B------:R-:W2:Y:S01]  /*ee70*/  MUFU.EX2 R20, R20 ;  /* 0x0000001400147308 */ /* 0x000ea20000000800 */
[----:B0-----:R-:W-:Y:S01]  /*ee80*/  FADD.FTZ R14, R83, R12 ;  /* 0x0000000c530e7221 */ /* 0x001fe20000010000 */
[----:B------:R-:W-:Y:S01]  /*ee90*/  F2FP.F16.F32.PACK_AB R12, R15, R7 ;  /* 0x000000070f0c723e */ /* 0x000fe200000000ff */
[----:B------:R-:W-:Y:S01]  /*eea0*/  FADD.FTZ R43, R42, R43 ;  /* 0x0000002b2a2b7221 */ /* 0x000fe20000010000 */
[----:B------:R-:W-:Y:S01]  /*eeb0*/  F2FP.F16.F32.PACK_AB R15, R27, R26 ;  /* 0x0000001a1b0f723e */ /* 0x000fe200000000ff */
[-C--:B------:R-:W-:Y:S01]  /*eec0*/  FMUL.FTZ R132, R132, R11.reuse ;  /* 0x0000000b84847220 */ /* 0x080fe20000410000 */
[----:B------:R-:W-:Y:S01]  /*eed0*/  F2FP.F16.F32.PACK_AB R31, R83, R34 ;  /* 0x00000022531f723e */ /* 0x000fe200000000ff */
[----:B------:R-:W-:Y:S01]  /*eee0*/  FADD.FTZ R43, R44, R43 ;  /* 0x0000002b2c2b7221 */ /* 0x000fe20000010000 */
[----:B------:R-:W0:Y:S01]  /*eef0*/  MUFU.EX2 R39, R39 ;  /* 0x0000002700277308 */ /* 0x000e220000000800 */
[----:B-1----:R-:W-:Y:S01]  /*ef00*/  FADD.FTZ R7, R9, R14 ;  /* 0x0000000e09077221 */ /* 0x002fe20000010000 */
[----:B------:R-:W-:Y:S01]  /*ef10*/  F2FP.F16.F32.PACK_AB R14, R25, R24 ;  /* 0x00000018190e723e */ /* 0x000fe200000000ff */
[C---:B------:R-:W-:Y:S01]  /*ef20*/  FADD.FTZ R43, R48.reuse, R43 ;  /* 0x0000002b302b7221 */ /* 0x040fe20000010000 */
[----:B------:R-:W-:Y:S01]  /*ef30*/  F2FP.F16.F32.PACK_AB R48, R48, R44 ;  /* 0x0000002c3030723e */ /* 0x000fe200000000ff */
[----:B------:R-:W-:Y:S01]  /*ef40*/  FMUL.FTZ R133, R133, R11 ;  /* 0x0000000b85857220 */ /* 0x000fe20000410000 */
[----:B------:R-:W-:-:S02]  /*ef50*/  VIADD R0, R0, 0xffffffff ;  /* 0xffffffff00007836 */ /* 0x000fc40000000000 */
[----:B------:R-:W-:Y:S01]  /*ef60*/  FADD.FTZ R43, R50, R43 ;  /* 0x0000002b322b7221 */ /* 0x000fe20000010000 */
[----:B------:R-:W1:Y:S01]  /*ef70*/  MUFU.EX2 R41, R41 ;  /* 0x0000002900297308 */ /* 0x000e620000000800 */
[C---:B--2---:R-:W-:Y:S01]  /*ef80*/  FADD.FTZ R38, R20.reuse, R7 ;  /* 0x0000000714267221 */ /* 0x044fe20000010000 */
[----:B------:R2:W-:Y:S01]  /*ef90*/  STSM.16.M88.4 [R23], R12 ;  /* 0x0000000c17007844 */ /* 0x0005e20000000200 */
[----:B------:R-:W-:Y:S01]  /*efa0*/  F2FP.F16.F32.PACK_AB R37, R20, R9 ;  /* 0x000000091425723e */ /* 0x000fe200000000ff */
[----:B------:R-:W-:Y:S02]  /*efb0*/  IMAD.MOV.U32 R6, RZ, RZ, R8 ;  /* 0x000000ffff067224 */ /* 0x000fe400078e0008 */
[----:B------:R3:W-:Y:S02]  /*efc0*/  STSM.16.M88.4 [R22], R28 ;  /* 0x0000001c16007844 */ /* 0x0007e40000000200 */
[----:B------:R-:W4:Y:S01]  /*efd0*/  MUFU.EX2 R49, R49 ;  /* 0x0000003100317308 */ /* 0x000f220000000800 */
[----:B0-----:R-:W-:Y:S01]  /*efe0*/  FADD.FTZ R38, R39, R38 ;  /* 0x0000002627267221 */ /* 0x001fe20000010000 */
[----:B------:R-:W-:-:S03]  /*eff0*/  F2FP.F16.F32.PACK_AB R39, R35, R39 ;  /* 0x000000272327723e */ /* 0x000fc600000000ff */
[----:B------:R-:W-:-:S03]  /*f000*/  FADD.FTZ R38, R35, R38 ;  /* 0x0000002623267221 */ /* 0x000fc60000010000 */
[----:B------:R-:W0:Y:S01]  /*f010*/  MUFU.EX2 R51, R51 ;  /* 0x0000003300337308 */ /* 0x000e220000000800 */
[----:B-1----:R-:W-:-:S07]  /*f020*/  FADD.FTZ R38, R41, R38 ;  /* 0x0000002629267221 */ /* 0x002fce0000010000 */
[----:B------:R-:W1:Y:S01]  /*f030*/  MUFU.EX2 R52, R52 ;  /* 0x0000003400347308 */ /* 0x000e620000000800 */
[C---:B----4-:R-:W-:Y:S01]  /*f040*/  FADD.FTZ R38, R49.reuse, R38 ;  /* 0x0000002631267221 */ /* 0x050fe20000010000 */
[----:B------:R-:W-:-:S06]  /*f050*/  F2FP.F16.F32.PACK_AB R49, R49, R41 ;  /* 0x000000293131723e */ /* 0x000fcc00000000ff */
[----:B------:R-:W4:Y:S01]  /*f060*/  MUFU.EX2 R10, R10 ;  /* 0x0000000a000a7308 */ /* 0x000f220000000800 */
[----:B0-----:R-:W-:Y:S01]  /*f070*/  FADD.FTZ R7, R51, R38 ;  /* 0x0000002633077221 */ /* 0x001fe20000010000 */
[----:B------:R-:W-:-:S05]  /*f080*/  F2FP.F16.F32.PACK_AB R38, R42, R40 ;  /* 0x000000282a26723e */ /* 0x000fca00000000ff */
[----:B------:R3:W-:Y:S01]  /*f090*/  STSM.16.M88.4 [R18], R36 ;  /* 0x0000002412007844 */ /* 0x0007e20000000200 */
[----:B------:R-:W0:Y:S01]  /*f0a0*/  MUFU.EX2 R54, R54 ;  /* 0x0000003600367308 */ /* 0x000e220000000800 */
[C---:B-1----:R-:W-:Y:S01]  /*f0b0*/  FADD.FTZ R43, R52.reuse, R43 ;  /* 0x0000002b342b7221 */ /* 0x042fe20000010000 */
[----:B------:R-:W-:-:S06]  /*f0c0*/  F2FP.F16.F32.PACK_AB R50, R52, R50 ;  /* 0x000000323432723e */ /* 0x000fcc00000000ff */
[----:B------:R-:W2:Y:S01]  /*f0d0*/  MUFU.EX2 R2, R2 ;  /* 0x0000000200027308 */ /* 0x000ea20000000800 */
[C---:B----4-:R-:W-:Y:S01]  /*f0e0*/  FADD.FTZ R7, R10.reuse, R7 ;  /* 0x000000070a077221 */ /* 0x050fe20000010000 */
[----:B------:R-:W-:-:S05]  /*f0f0*/  F2FP.F16.F32.PACK_AB R51, R10, R51 ;  /* 0x000000330a33723e */ /* 0x000fca00000000ff */
[----:B------:R3:W-:Y:S01]  /*f100*/  STSM.16.M88.4 [R17+0x27800], R48 ;  /* 0x0278003011007844 */ /* 0x0007e20000000200 */
        /* <DEDUP_REMOVED lines=19> */
[----:B------:R-:W-:-:S05]  /*f240*/  F2FP.F16.F32.PACK_AB R59, R46, R59 ;  /* 0x0000003b2e3b723e */ /* 0x000fca00000000ff */
[----:B------:R3:W-:Y:S01]  /*f250*/  STSM.16.M88.4 [R136], R56 ;  /* 0x0000003888007844 */ /* 0x0007e20000000200 */
        /* <DEDUP_REMOVED lines=19> */
[----:B------:R-:W-:-:S05]  /*f390*/  F2FP.F16.F32.PACK_AB R67, R26, R67 ;  /* 0x000000431a43723e */ /* 0x000fca00000000ff */
[----:B------:R3:W-:Y:S01]  /*f3a0*/  STSM.16.M88.4 [R22+0x6000], R64 ;  /* 0x0060004016007844 */ /* 0x0007e20000000200 */
        /* <DEDUP_REMOVED lines=10> */
[----:B------:R2:W4:Y:S01]  /*f450*/  MUFU.EX2 R9, R78 ;  /* 0x0000004e00097308 */ /* 0x0005220000000800 */
[----:B-1----:R-:W-:-:S04]  /*f460*/  FADD.FTZ R10, R71, R10 ;  /* 0x0000000a470a7221 */ /* 0x002fc80000010000 */
[C---:B------:R-:W-:Y:S01]  /*f470*/  FADD.FTZ R3, R5.reuse, R10 ;  /* 0x0000000a05037221 */ /* 0x040fe20000010000 */
[----:B--2---:R-:W-:Y:S01]  /*f480*/  F2FP.F16.F32.PACK_AB R78, R5, R71 ;  /* 0x00000047054e723e */ /* 0x004fe200000000ff */
[----:B0-----:R-:W-:Y:S01]  /*f490*/  FADD.FTZ R7, R82, R7 ;  /* 0x0000000752077221 */ /* 0x001fe20000010000 */
[----:B------:R-:W-:Y:S01]  /*f4a0*/  IMAD.MOV.U32 R5, RZ, RZ, R4 ;  /* 0x000000ffff057224 */ /* 0x000fe200078e0004 */
[C---:B----4-:R-:W-:Y:S02]  /*f4b0*/  F2FP.F16.F32.PACK_AB R79, R9.reuse, R82 ;  /* 0x00000052094f723e */ /* 0x050fe400000000ff */
[----:B------:R-:W-:-:S03]  /*f4c0*/  FADD.FTZ R2, R9, R7 ;  /* 0x0000000709027221 */ /* 0x000fc60000010000 */
[----:B------:R3:W-:Y:S01]  /*f4d0*/  STSM.16.M88.4 [R18+0x6000], R76 ;  /* 0x0060004c12007844 */ /* 0x0007e20000000200 */
[----:B------:R0:W-:Y:S06]  /*f4e0*/  MEMBAR.ALL.CTA ;  /* 0x0000000000007992 */ /* 0x0001ec0000008000 */
[----:B0-----:R-:W0:Y:S02]  /*f4f0*/  FENCE.VIEW.ASYNC.S ;  /* 0x00000000000073c6 */ /* 0x001e240000000000 */
[----:B0-----:R-:W-:Y:S01]  /*f500*/  NOP ;  /* 0x0000000000007918 */ /* 0x001fe20000000000 */
[----:B------:R-:W-:Y:S05]  /*f510*/  @P2 BRA `(.L_x_10813) ;  /* 0xffffffc400d82947 */ /* 0x000fea000383ffff */
.L_x_10796:
[----:B------:R-:W-:Y:S06]  /*f520*/  BAR.ARV 0x8, 0x200 ;  /* 0x0208000000007b1d */ /* 0x000fec0000002000 */
[----:B------:R-:W-:Y:S05]  /*f530*/  @!P0 BRA `(.L_x_10814) ;  /* 0x0000000000048947 */ /* 0x000fea0003800000 */
[----:B------:R-:W-:Y:S01]  /*f540*/  BPT.TRAP 0x1 ;  /* 0x000000040000795c */ /* 0x000fe20000300000 */
.L_x_10814:
[----:B------:R-:W-:Y:S01]  /*f550*/  ULEA UR9, UR45, UR42, 0x3 ;  /* 0x0000002a2d097291 */ /* 0x000fe2000f8e183f */
[----:B------:R-:W-:-:S05]  /*f560*/  IMAD.U32 R0, RZ, RZ, UR50 ;  /* 0x00000032ff007e24 */ /* 0x000fca000f8e00ff */
[----:B------:R-:W-:-:S04]  /*f570*/  SHF.L.U32 R0, R0, 0x1f, RZ ;  /* 0x0000001f00007819 */ /* 0x000fc800000006ff */
[----:B------:R1:W2:Y:S01]  /*f580*/  SYNCS.PHASECHK.TRANS64.TRYWAIT P2, [UR9+0x2d850], R0 ;  /* 0x02d85000ff0075a7 */ /* 0x0002a20008040149 */
[----:B------:R-:W-:Y:S05]  /*f590*/  @!P0 BRA `(.L_x_10815) ;  /* 0x0000000000048947 */ /* 0x000fea0003800000 */
[----:B------:R-:W-:Y:S01]  /*f5a0*/  BPT.TRAP 0x1 ;  /* 0x000000040000795c */ /* 0x000fe20000300000 */
.L_x_10815:
[----:B--2---:R-:W-:Y:S05]  /*f5b0*/  @P2 BRA `(.L_x_10816) ;  /* 0x0000000000082947 */ /* 0x004fea0003800000 */
[----:B------:R-:W2:Y:S02]  /*f5c0*/  SYNCS.PHASECHK.TRANS64.TRYWAIT P0, [UR9+0x2d850], R0 ;  /* 0x02d85000ff0075a7 */ /* 0x000ea40008000149 */
[----:B--2---:R-:W-:Y:S05]  /*f5d0*/  @!P0 BRA `(.L_x_10817) ;  /* 0x0000007000708947 */ /* 0x004fea0003800000 */
.L_x_10816:
[----:B------:R-:W-:Y:S01]  /*f5e0*/  UIADD3 UR42, UR42, 0x400, URZ ;  /* 0x000004002a2a7890 */ /* 0x000fe2000fffe03f */
[----:B------:R-:W-:Y:S01]  /*f5f0*/  WARPGROUP.ARRIVE ;  /* 0x00000000000079c5 */ /* 0x000fe20000000000 */
[----:B------:R-:W-:Y:S01]  /*f600*/  ULOP3.LUT UR36, UR36, 0x10000, URZ, 0xfc, !UPT ;  /* 0x0001000024247892 */ /* 0x000fe2000f8efc3f */
[----:B-12---:R-:W1:Y:S01]  /*f610*/  SHFL.BFLY PT, R0, R3, 0x2, 0x1f ;  /* 0x0c401f0003007f89 */ /* 0x006e6200000e0000 */
[----:B------:R-:W-:Y:S01]  /*f620*/  USHF.R.U32.HI UR42, URZ, 0x4, UR42 ;  /* 0x000000043f2a7899 */ /* 0x000fe2000801162a */
[----:B------:R-:W-:Y:S01]  /*f630*/  IMAD.U32 R11, RZ, RZ, UR9 ;  /* 0x00000009ff0b7e24 */ /* 0x000fe2000f8e00ff */
[----:B------:R-:W-:Y:S01]  /*f640*/  UMOV UR5, 0x40000040 ;  /* 0x4000004000057882 */ /* 0x000fe20000000000 */
[----:B------:R-:W-:Y:S01]  /*f650*/  UMOV UR7, 0x80000020 ;  /* 0x8000002000077882 */ /* 0x000fe20000000000 */
[----:B------:R-:W-:Y:S01]  /*f660*/  ULOP3.LUT UR42, UR42, 0x3fff, URZ, 0xc0, !UPT ;  /* 0x00003fff2a2a7892 */ /* 0x000fe2000f8ec03f */
[----:B------:R-:W2:Y:S01]  /*f670*/  SHFL.BFLY PT, R5, R2, 0x2, 0x1f ;  /* 0x0c401f0002057f89 */ /* 0x000ea200000e0000 */
[----:B------:R-:W-:Y:S01]  /*f680*/  UMOV UR4, UR36 ;  /* 0x0000002400047c82 */ /* 0x000fe20008000000 */
[----:B0--3--:R-:W-:Y:S01]  /*f690*/  IMAD.MOV.U32 R48, RZ, RZ, RZ ;  /* 0x000000ffff307224 */ /* 0x009fe200078e00ff */
[----:B------:R-:W-:Y:S01]  /*f6a0*/  ULOP3.LUT UR8, UR42, 0x2000000, URZ, 0xfc, !UPT ;  /* 0x020000002a087892 */ /* 0x000fe2000f8efc3f */
[----:B------:R-:W-:Y:S01]  /*f6b0*/  IMAD.U32 R12, RZ, RZ, UR34 ;  /* 0x00000022ff0c7e24 */ /* 0x000fe2000f8e00ff */
[----:B------:R-:W-:Y:S01]  /*f6c0*/  UIADD3 UR46, UR46, 0x1, URZ ;  /* 0x000000012e2e7890 */ /* 0x000fe2000fffe03f */
[----:B------:R-:W-:Y:S01]  /*f6d0*/  IMAD.MOV.U32 R36, RZ, RZ, -0x800000 ;  /* 0xff800000ff247424 */ /* 0x000fe200078e00ff */
[----:B------:R-:W-:-:S02]  /*f6e0*/  UIMAD UR8, UR45, 0x600, UR8 ;  /* 0x000006002d0878a4 */ /* 0x000fc4000f8e0208 */
[----:B------:R-:W-:-:S04]  /*f6f0*/  UIADD3 UR45, UR45, 0x1, URZ ;  /* 0x000000012d2d7890 */ /* 0x000fc8000fffe03f */
[----:B------:R-:W-:Y:S01]  /*f700*/  UISETP.NE.AND UP0, UPT, UR45, 0x2, UPT ;  /* 0x000000022d00788c */ /* 0x000fe2000bf05270 */
[----:B------:R-:W-:Y:S02]  /*f710*/  UMOV UR6, UR8 ;  /* 0x0000000800067c82 */ /* 0x000fe40008000000 */
[----:B------:R-:W-:Y:S01]  /*f720*/  HGMMA.64x96x16.F32 R88, gdesc[UR4].tnspB, R88, gsb0 ;  /* 0x41600000045879f0 */ /* 0x000fe20008000858 */
[----:B------:R-:W-:Y:S01]  /*f730*/  UIADD3 UR4, UR36, 0x2, URZ ;  /* 0x0000000224047890 */ /* 0x000fe2000fffe03f */
[----:B-1----:R-:W-:Y:S01]  /*f740*/  FADD.FTZ R0, R0, R3 ;  /* 0x0000000300007221 */ /* 0x002fe20000010000 */
[----:B------:R-:W-:Y:S01]  /*f750*/  UIADD3 UR6, UR8, 0x40, URZ ;  /* 0x0000004008067890 */ /* 0x000fe2000fffe03f */
[----:B------:R-:W-:Y:S01]  /*f760*/  IMAD.U32 R3, RZ, RZ, UR34 ;  /* 0x00000022ff037e24 */ /* 0x000fe2000f8e00ff */
[----:B------:R-:W-:Y:S01]  /*f770*/  UMOV UR5, 0x40000040 ;  /* 0x4000004000057882 */ /* 0x000fe20000000000 */
[----:B------:R-:W-:Y:S01]  /*f780*/  UMOV UR7, 0x80000020 ;  /* 0x8000002000077882 */ /* 0x000fe20000000000 */
[----:B--2---:R-:W-:Y:S01]  /*f790*/  FADD.FTZ R6, R5, R2 ;  /* 0x0000000205067221 */ /* 0x004fe20000010000 */
[----:B------:R-:W-:Y:S01]  /*f7a0*/  IMAD.MOV.U32 R2, RZ, RZ, RZ ;  /* 0x000000ffff027224 */ /* 0x000fe200078e00ff */
[----:B------:R-:W0:Y:S01]  /*f7b0*/  SHFL.BFLY PT, R5, R0, 0x1, 0x1f ;  /* 0x0c201f0000057f89 */ /* 0x000e2200000e0000 */
[----:B------:R-:W-:-:S03]  /*f7c0*/  USEL UR45, UR45, URZ, UP0 ;  /* 0x0000003f2d2d7287 */ /* 0x000fc60008000000 */
[----:B------:R-:W1:Y:S01]  /*f7d0*/  SHFL.BFLY PT, R7, R6, 0x1, 0x1f ;  /* 0x0c201f0006077f89 */ /* 0x000e6200000e0000 */
[----:B0-----:R-:W-:Y:S01]  /*f7e0*/  FADD.FTZ R9, R0, R5 ;  /* 0x0000000500097221 */ /* 0x001fe20000010000 */
[----:B------:R-:W-:Y:S02]  /*f7f0*/  IMAD.MOV.U32 R0, RZ, RZ, -0x800000 ;  /* 0xff800000ff007424 */ /* 0x000fe400078e00ff */
[----:B-1----:R-:W-:Y:S02]  /*f800*/  FADD.FTZ R10, R6, R7 ;  /* 0x00000007060a7221 */ /* 0x002fe40000010000 */
[----:B------:R-:W-:-:S03]  /*f810*/  FSETP.NE.FTZ.AND P0, PT, R9, RZ, PT ;  /* 0x000000ff0900720b */ /* 0x000fc60003f15000 */
[----:B------:R-:W-:-:S10]  /*f820*/  FSETP.NE.FTZ.AND P2, PT, R10, RZ, PT ;  /* 0x000000ff0a00720b */ /* 0x000fd40003f55000 */
[----:B------:R-:W0:Y:S01]  /*f830*/  @P0 MUFU.LG2 R5, R9 ;  /* 0x0000000900050308 */ /* 0x000e220000000c00 */
[----:B------:R-:W-:Y:S02]  /*f840*/  @P0 FMUL.FTZ R3, R3, 0.69314718246459960938 ;  /* 0x3f31721803030820 */ /* 0x000fe40000410000 */
[----:B------:R-:W-:-:S05]  /*f850*/  @P2 FMUL.FTZ R12, R12, 0.69314718246459960938 ;  /* 0x3f3172180c0c2820 */ /* 0x000fca0000410000 */
        /* <DEDUP_REMOVED lines=55> */
[----:B------:R-:W-:-:S04]  /*fbd0*/  USEL UR4, URZ, 0x1, UP0 ;  /* 0x000000013f047887 */ /* 0x000fc80008000000 */
[----:B------:R-:W-:Y:S01]  /*fbe0*/  ULOP3.LUT UR50, UR50, UR4, URZ, 0x3c, !UPT ;  /* 0x0000000432327292 */ /* 0x000fe2000f8e3c3f */
        /* <DEDUP_REMOVED lines=49> */
[----:B-1----:R-:W-:-:S07]  /*ff00*/  FMUL.FTZ R48, R135, R48 ;  /* 0x0000003087307220 */ /* 0x002fce0000410000 */
.L_x_10747:
[----:B------:R-:W0:Y:S08]  /*ff10*/  S2UR UR4, SR_CgaCtaId ;  /* 0x00000000000479c3 */ /* 0x000e300000008800 */
[----:B------:R-:W-:Y:S06]  /*ff20*/  BAR.SYNC.DEFER_BLOCKING 0x5, 0x200 ;  /* 0x0148000000007b1d */ /* 0x000fec0000010000 */
[----:B------:R-:W-:Y:S01]  /*ff30*/  UMOV UR42, 0x400 ;  /* 0x00000400002a7882 */ /* 0x000fe20000000000 */
[----:B------:R-:W-:Y:S01]  /*ff40*/  BSSY B0, `(.L_x_10818) ;  /* 0x0000170000007945 */ /* 0x000fe20003800000 */
[----:B0-----:R-:W-:-:S09]  /*ff50*/  ULEA UR42, UR4, UR42, 0x18 ;  /* 0x0000002a042a7291 */ /* 0x001fd2000f8ec03f */
[----:B------:R-:W0:Y:S02]  /*ff60*/  LDS R2, [UR42+0x2d8d0] ;  /* 0x02d8d02aff027984 */ /* 0x000e240008000800 */
[----:B0-----:R-:W-:Y:S01]  /*ff70*/  R2UR UR4, R2 ;  /* 0x00000000020472ca */ /* 0x001fe200000e0000 */
[----:B------:R-:W-:Y:S06]  /*ff80*/  BAR.ARV 0x4, 0x200 ;  /* 0x0108000000007b1d */ /* 0x000fec0000002000 */
[----:B------:R-:W-:Y:S08]  /*ff90*/  @P0 BRA `(.L_x_10819) ;  /* 0x0000000c00bc0947 */ /* 0x000ff00003800000 */
[----:B------:R-:W0:Y:S01]  /*ffa0*/  S2UR UR5, SR_SWINHI ;  /* 0x00000000000579c3 */ /* 0x000e220000002f00 */
[----:B------:R-:W-:-:S07]  /*ffb0*/  IMAD R3, R142, 0x20, R138 ;  /* 0x000000208e037824 */ /* 0x000fce00078e028a */
[----:B------:R-:W-:Y:S01]  /*ffc0*/  BAR.SYNC.DEFER_BLOCKING 0x1, 0x180 ;  /* 0x0046000000007b1d */ /* 0x000fe20000010000 */
[----:B------:R-:W-:Y:S01]  /*ffd0*/  USHF.R.S32.HI UR10, URZ, 0x1f, UR40 ;  /* 0x0000001f3f0a7899 */ /* 0x000fe20008011428 */
[----:B------:R-:W-:Y:S01]  /*ffe0*/  VIADD R52, R137, UR41 ;  /* 0x0000002989347c36 */ /* 0x000fe20008000000 */
[----:B------:R-:W-:Y:S01]  /*fff0*/  USHF.R.S32.HI UR12, URZ, 0x1f, UR44 ;  /* 0x0000001f3f0c7899 */ /* 0x000fe2000801142c */
[----:B------:R-:W-:-:S04]  /*10000*/  F2FP.F16.F32.PACK_AB R6, R93, R6 ;  /* 0x000000065d06723e */ /* 0x000fc800000000ff */
[----:B------:R-:W1:Y:S01]  /*10010*/  LDC R37, c[0x0][0xbe8] ;  /* 0x0002fa00ff257b82 */ /* 0x000e620000000800 */
[----:B------:R-:W-:Y:S01]  /*10020*/  ULDC.64 UR8, c[0x0][0xb90] ;  /* 0x0002e40000087ab9 */ /* 0x000fe20000000a00 */
[----:B------:R-:W-:Y:S02]  /*10030*/  F2FP.F16.F32.PACK_AB R26, R125, R26 ;  /* 0x0000001a7d1a723e */ /* 0x000fe400000000ff */
[----:B------:R-:W-:Y:S02]  /*10040*/  F2FP.F16.F32.PACK_AB R27, R46, R27 ;  /* 0x0000001b2e1b723e */ /* 0x000fe400000000ff */
[----:B------:R-:W-:Y:S02]  /*10050*/  F2FP.F16.F32.PACK_AB R28, R129, R28 ;  /* 0x0000001c811c723e */ /* 0x000fe400000000ff */
[----:B------:R-:W-:Y:S02]  /*10060*/  F2FP.F16.F32.PACK_AB R29, R44, R29 ;  /* 0x0000001d2c1d723e */ /* 0x000fe400000000ff */
[----:B------:R-:W-:-:S02]  /*10070*/  F2FP.F16.F32.PACK_AB R30, R133, R30 ;  /* 0x0000001e851e723e */ /* 0x000fc400000000ff */
[----:B------:R-:W-:Y:S01]  /*10080*/  F2FP.F16.F32.PACK_AB R31, R48, R31 ;  /* 0x0000001f301f723e */ /* 0x000fe200000000ff */
[----:B------:R-:W-:Y:S01]  /*10090*/  UMOV UR6, UR42 ;  /* 0x0000002a00067c82 */ /* 0x000fe20008000000 */
[----:B0-----:R-:W-:Y:S01]  /*100a0*/  UMOV UR7, UR5 ;  /* 0x0000000500077c82 */ /* 0x001fe20008000000 */
[----:B------:R-:W-:Y:S01]  /*100b0*/  UIMAD UR5, UR10, UR8, URZ ;  /* 0x000000080a0572a4 */ /* 0x000fe2000f8e023f */
[----:B------:R-:W-:Y:S02]  /*100c0*/  IMAD.U32 R40, RZ, RZ, UR6 ;  /* 0x00000006ff287e24 */ /* 0x000fe4000f8e00ff */
[----:B------:R-:W-:Y:S01]  /*100d0*/  IMAD.U32 R41, RZ, RZ, UR7 ;  /* 0x00000007ff297e24 */ /* 0x000fe2000f8e00ff */
[----:B------:R-:W-:Y:S02]  /*100e0*/  UIMAD.WIDE.U32 UR6, UR40, UR8, URZ ;  /* 0x00000008280672a5 */ /* 0x000fe4000f8e003f */
[----:B------:R-:W-:Y:S01]  /*100f0*/  UIMAD UR5, UR40, UR9, UR5 ;  /* 0x00000009280572a4 */ /* 0x000fe2000f8e0205 */
[----:B------:R-:W-:-:S02]  /*10100*/  IMAD.WIDE R4, R147, 0x2, R40 ;  /* 0x0000000293047825 */ /* 0x000fc400078e0228 */
[----:B------:R-:W-:Y:S01]  /*10110*/  ULDC.64 UR8, c[0x0][0xb98] ;  /* 0x0002e60000087ab9 */ /* 0x000fe20000000a00 */
[----:B------:R-:W-:Y:S01]  /*10120*/  UIADD3 UR7, UR7, UR5, URZ ;  /* 0x0000000507077290 */ /* 0x000fe2000fffe03f */
[----:B------:R-:W-:Y:S01]  /*10130*/  IMAD.WIDE R40, R3, 0x2, R40 ;  /* 0x0000000203287825 */ /* 0x000fe200078e0228 */
[C---:B------:R-:W-:Y:S01]  /*10140*/  IADD3 R35, P1, R4.reuse, 0x6000, RZ ;  /* 0x0000600004237810 */ /* 0x040fe20007f3e0ff */
[----:B------:R-:W-:Y:S01]  /*10150*/  UIMAD UR5, UR12, UR8, URZ ;  /* 0x000000080c0572a4 */ /* 0x000fe2000f8e023f */
[C---:B------:R-:W-:Y:S01]  /*10160*/  LOP3.LUT R3, R4.reuse, 0x180, RZ, 0xc0, !PT ;  /* 0x0000018004037812 */ /* 0x040fe200078ec0ff */
[----:B------:R-:W-:Y:S01]  /*10170*/  UIMAD.WIDE.U32 UR6, UR44, UR8, UR6 ;  /* 0x000000082c0672a5 */ /* 0x000fe2000f8e0006 */
[C---:B------:R-:W-:Y:S01]  /*10180*/  IADD3 R8, P3, R4.reuse, 0x3000, RZ ;  /* 0x0000300004087810 */ /* 0x040fe20007f7e0ff */
[--C-:B------:R-:W-:Y:S01]  /*10190*/  IMAD.X R25, RZ, RZ, R5.reuse, P1 ;  /* 0x000000ffff197224 */ /* 0x100fe200008e0605 */
[----:B-1----:R-:W-:Y:S01]  /*101a0*/  ISETP.NE.AND P1, PT, R37, 0x1, PT ;  /* 0x000000012500780c */ /* 0x002fe20003f25270 */
[----:B------:R-:W-:Y:S01]  /*101b0*/  UIMAD UR5, UR44, UR9, UR5 ;  /* 0x000000092c0572a4 */ /* 0x000fe2000f8e0205 */
[----:B------:R-:W-:Y:S01]  /*101c0*/  SHF.R.U64 R3, R3, 0x3, RZ ;  /* 0x0000000303037819 */ /* 0x000fe200000012ff */
[----:B------:R-:W-:Y:S01]  /*101d0*/  IMAD.X R13, RZ, RZ, R5, P3 ;  /* 0x000000ffff0d7224 */ /* 0x000fe200018e0605 */
[C---:B------:R-:W-:Y:S01]  /*101e0*/  IADD3 R21, P4, R4.reuse, 0x20, RZ ;  /* 0x0000002004157810 */ /* 0x040fe20007f9e0ff */
[----:B------:R-:W-:Y:S01]  /*101f0*/  ULDC.64 UR8, c[0x0][0xae8] ;  /* 0x0002ba0000087ab9 */ /* 0x000fe20000000a00 */
[----:B------:R-:W-:-:S02]  /*10200*/  IADD3 R15, P0, R4, 0x6020, RZ ;  /* 0x00006020040f7810 */ /* 0x000fc40007f1e0ff */
[----:B------:R-:W-:Y:S01]  /*10210*/  IADD3 R33, P2, R4, 0x3020, RZ ;  /* 0x0000302004217810 */ /* 0x000fe20007f5e0ff */
[--C-:B------:R-:W-:Y:S01]  /*10220*/  IMAD.X R9, RZ, RZ, R5.reuse, P4 ;  /* 0x000000ffff097224 */ /* 0x100fe200020e0605 */
[----:B------:R-:W-:Y:S02]  /*10230*/  LOP3.LUT R4, R3, R4, RZ, 0x3c, !PT ;  /* 0x0000000403047212 */ /* 0x000fe400078e3cff */
[----:B------:R-:W-:Y:S01]  /*10240*/  LOP3.LUT R12, R35, 0x180, RZ, 0xc0, !PT ;  /* 0x00000180230c7812 */ /* 0x000fe200078ec0ff */
[----:B------:R-:W0:Y:S01]  /*10250*/  @P1 LDC R45, c[0x0][0xbec] ;  /* 0x0002fb00ff2d1b82 */ /* 0x000e220000000800 */
[----:B------:R-:W-:Y:S01]  /*10260*/  LOP3.LUT R3, R8, 0x180, RZ, 0xc0, !PT ;  /* 0x0000018008037812 */ /* 0x000fe200078ec0ff */
[----:B------:R-:W-:Y:S01]  /*10270*/  IMAD.X R11, RZ, RZ, R5, P2 ;  /* 0x000000ffff0b7224 */ /* 0x000fe200010e0605 */
[----:B------:R-:W-:Y:S02]  /*10280*/  LOP3.LUT R2, R21, 0x180, RZ, 0xc0, !PT ;  /* 0x0000018015027812 */ /* 0x000fe400078ec0ff */
[----:B------:R-:W-:-:S02]  /*10290*/  SHF.R.U64 R12, R12, 0x3, RZ ;  /* 0x000000030c0c7819 */ /* 0x000fc400000012ff */
[----:B------:R-:W-:Y:S01]  /*102a0*/  SHF.R.U64 R3, R3, 0x3, RZ ;  /* 0x0000000303037819 */ /* 0x000fe200000012ff */
[----:B------:R-:W1:Y:S01]  /*102b0*/  @P1 LDC R50, c[0x0][0xbf0] ;  /* 0x0002fc00ff321b82 */ /* 0x000e620000000800 */
[----:B------:R-:W-:Y:S02]  /*102c0*/  SHF.R.U64 R2, R2, 0x3, RZ ;  /* 0x0000000302027819 */ /* 0x000fe400000012ff */
[----:B------:R-:W-:Y:S02]  /*102d0*/  IADD3 R43, P5, R40, 0x7800, RZ ;  /* 0x00007800282b7810 */ /* 0x000fe40007fbe0ff */
[----:B------:R-:W-:Y:S02]  /*102e0*/  LOP3.LUT R24, R12, R35, RZ, 0x3c, !PT ;  /* 0x000000230c187212 */ /* 0x000fe400078e3cff */
[----:B------:R-:W-:Y:S02]  /*102f0*/  LOP3.LUT R14, R15, 0x180, RZ, 0xc0, !PT ;  /* 0x000001800f0e7812 */ /* 0x000fe400078ec0ff */
[----:B------:R-:W-:-:S02]  /*10300*/  LOP3.LUT R12, R3, R8, RZ, 0x3c, !PT ;  /* 0x00000008030c7212 */ /* 0x000fc400078e3cff */
[----:B------:R-:W-:Y:S02]  /*10310*/  LOP3.LUT R8, R2, R21, RZ, 0x3c, !PT ;  /* 0x0000001502087212 */ /* 0x000fe400078e3cff */
[----:B------:R-:W-:Y:S02]  /*10320*/  LOP3.LUT R2, R43, 0x180, RZ, 0xc0, !PT ;  /* 0x000001802b027812 */ /* 0x000fe400078ec0ff */
[----:B------:R-:W-:Y:S01]  /*10330*/  SHF.R.U64 R14, R14, 0x3, RZ ;  /* 0x000000030e0e7819 */ /* 0x000fe200000012ff */
[----:B0-----:R-:W-:Y:S01]  /*10340*/  @P1 IMAD.HI.U32 R45, R52, R45, RZ ;  /* 0x0000002d342d1227 */ /* 0x001fe200078e00ff */
[----:B------:R-:W-:Y:S02]  /*10350*/  SHF.R.U64 R2, R2, 0x3, RZ ;  /* 0x0000000302027819 */ /* 0x000fe400000012ff */
[----:B------:R-:W-:Y:S01]  /*10360*/  LOP3.LUT R14, R14, R15, RZ, 0x3c, !PT ;  /* 0x0000000f0e0e7212 */ /* 0x000fe200078e3cff */
[----:B------:R-:W-:Y:S01]  /*10370*/  IMAD.X R15, RZ, RZ, R5, P0 ;  /* 0x000000ffff0f7224 */ /* 0x000fe200000e0605 */
[----:B------:R-:W-:-:S02]  /*10380*/  IADD3 R39, P0, R40, 0x1800, RZ ;  /* 0x0000180028277810 */ /* 0x000fc40007f1e0ff */
[----:B------:R-:W-:Y:S01]  /*10390*/  LOP3.LUT R2, R2, R43, RZ, 0x3c, !PT ;  /* 0x0000002b02027212 */ /* 0x000fe200078e3cff */
[----:B------:R-:W-:Y:S01]  /*103a0*/  IMAD.MOV.U32 R43, RZ, RZ, R52 ;  /* 0x000000ffff2b7224 */ /* 0x000fe200078e0034 */
[----:B-1----:R-:W-:Y:S02]  /*103b0*/  @P1 SHF.R.U32.HI R43, RZ, R50, R45 ;  /* 0x00000032ff2b1219 */ /* 0x002fe4000001162d */
[----:B------:R-:W-:Y:S02]  /*103c0*/  LOP3.LUT R38, R39, 0x180, RZ, 0xc0, !PT ;  /* 0x0000018027267812 */ /* 0x000fe400078ec0ff */
[----:B------:R-:W-:Y:S02]  /*103d0*/  MOV R47, R4 ;  /* 0x00000004002f7202 */ /* 0x000fe40000000f00 */
[----:B------:R-:W-:Y:S01]  /*103e0*/  F2FP.F16.F32.PACK_AB R4, R42, R7 ;  /* 0x000000072a04723e */ /* 0x000fe200000000ff */
[----:B------:R-:W-:Y:S01]  /*103f0*/  IMAD.MOV R42, RZ, RZ, -R43 ;  /* 0x000000ffff2a7224 */ /* 0x000fe200078e0a2b */
[----:B------:R-:W-:-:S02]  /*10400*/  LOP3.LUT R10, R33, 0x180, RZ, 0xc0, !PT ;  /* 0x00000180210a7812 */ /* 0x000fc400078ec0ff */
[----:B------:R-:W-:Y:S02]  /*10410*/  SHF.R.U64 R38, R38, 0x3, RZ ;  /* 0x0000000326267819 */ /* 0x000fe400000012ff */
[----:B------:R-:W-:Y:S02]  /*10420*/  F2FP.F16.F32.PACK_AB R5, R91, R90 ;  /* 0x0000005a5b05723e */ /* 0x000fe400000000ff */
[----:B------:R-:W-:Y:S02]  /*10430*/  F2FP.F16.F32.PACK_AB R7, R95, R94 ;  /* 0x0000005e5f07723e */ /* 0x000fe400000000ff */
[----:B------:R-:W-:Y:S01]  /*10440*/  MOV R57, R14 ;  /* 0x0000000e00397202 */ /* 0x000fe20000000f00 */
[C---:B------:R-:W-:Y:S01]  /*10450*/  IMAD R15, R37.reuse, R42, R52 ;  /* 0x0000002a250f7224 */ /* 0x040fe200078e0234 */
[----:B------:R-:W-:Y:S01]  /*10460*/  SHF.R.U64 R10, R10, 0x3, RZ ;  /* 0x000000030a0a7819 */ /* 0x000fe200000012ff */
[----:B------:R0:W-:Y:S01]  /*10470*/  STSM.16.M88.4 [R47], R4 ;  /* 0x000000042f007844 */ /* 0x0001e20000000200 */
[----:B------:R-:W-:Y:S01]  /*10480*/  LOP3.LUT R38, R38, R39, RZ, 0x3c, !PT ;  /* 0x0000002726267212 */ /* 0x000fe200078e3cff */
[----:B------:R-:W-:Y:S01]  /*10490*/  IMAD.X R39, RZ, RZ, R41, P0 ;  /* 0x000000ffff277224 */ /* 0x000fe200000e0629 */
[----:B------:R-:W-:Y:S01]  /*104a0*/  MOV R62, R24 ;  /* 0x00000018003e7202 */ /* 0x000fe20000000f00 */
[----:B------:R-:W-:Y:S01]  /*104b0*/  IMAD.U32 R25, RZ, RZ, UR5 ;  /* 0x00000005ff197e24 */ /* 0x000fe2000f8e00ff */
[----:B------:R-:W-:Y:S01]  /*104c0*/  SHF.R.S32.HI R14, RZ, 0x1f, R43 ;  /* 0x0000001fff0e7819 */ /* 0x000fe2000001142b */
[----:B------:R-:W-:Y:S01]  /*104d0*/  ULDC UR5, c[0x0][0xa88] ;  /* 0x0002a20000057ab9 */ /* 0x000fe20000000800 */
[----:B------:R-:W-:Y:S01]  /*104e0*/  LOP3.LUT R10, R10, R33, RZ, 0x3c, !PT ;  /* 0x000000210a0a7212 */ /* 0x000fe200078e3cff */
[----:B------:R-:W-:Y:S01]  /*104f0*/  IMAD R56, R37, UR5, RZ ;  /* 0x0000000525387c24 */ /* 0x000fe2000f8e02ff */
[----:B------:R-:W-:-:S02]  /*10500*/  IADD3 R33, P3, R40, 0x4800, RZ ;  /* 0x0000480028217810 */ /* 0x000fc40007f7e0ff */
[----:B------:R-:W-:Y:S02]  /*10510*/  IADD3 R35, P2, R40, 0x3000, RZ ;  /* 0x0000300028237810 */ /* 0x000fe40007f5e0ff */
[----:B------:R-:W-:Y:S02]  /*10520*/  LOP3.LUT R32, R33, 0x180, RZ, 0xc0, !PT ;  /* 0x0000018021207812 */ /* 0x000fe400078ec0ff */
[----:B------:R-:W-:Y:S02]  /*10530*/  LOP3.LUT R34, R35, 0x180, RZ, 0xc0, !PT ;  /* 0x0000018023227812 */ /* 0x000fe400078ec0ff */
[----:B0-----:R-:W-:Y:S02]  /*10540*/  IADD3 R4, P0, R43, UR6, RZ ;  /* 0x000000062b047c10 */ /* 0x001fe4000ff1e0ff */
[----:B------:R-:W-:Y:S02]  /*10550*/  SHF.R.S32.HI R6, RZ, 0x1f, R15 ;  /* 0x0000001fff067819 */ /* 0x000fe4000001140f */
[----:B------:R-:W-:Y:S01]  /*10560*/  IADD3.X R5, R14, UR7, R25, P0, !PT ;  /* 0x000000070e057c10 */ /* 0x000fe200087fe419 */
[----:B------:R-:W-:Y:S01]  /*10570*/  ULDC.64 UR6, c[0x0][0xb88] ;  /* 0x0002e20000067ab9 */ /* 0x000fe20000000a00 */
[----:B------:R-:W-:Y:S01]  /*10580*/  SHF.R.U64 R32, R32, 0x3, RZ ;  /* 0x0000000320207819 */ /* 0x000fe200000012ff */
[----:B------:R-:W-:Y:S01]  /*10590*/  IMAD R6, R6, UR6, RZ ;  /* 0x0000000606067c24 */ /* 0x000fe2000f8e02ff */
[----:B------:R-:W-:Y:S01]  /*105a0*/  MOV R63, R10 ;  /* 0x0000000a003f7202 */ /* 0x000fe20000000f00 */
[----:B------:R-:W-:Y:S01]  /*105b0*/  IMAD.WIDE.U32 R4, R15, UR6, R4 ;  /* 0x000000060f047c25 */ /* 0x000fe2000f8e0004 */
[----:B------:R-:W-:-:S02]  /*105c0*/  SHF.R.U64 R34, R34, 0x3, RZ ;  /* 0x0000000322227819 */ /* 0x000fc400000012ff */
[----:B------:R-:W-:Y:S01]  /*105d0*/  LOP3.LUT R32, R32, R33, RZ, 0x3c, !PT ;  /* 0x0000002120207212 */ /* 0x000fe200078e3cff */
[----:B------:R-:W-:Y:S01]  /*105e0*/  IMAD R15, R15, UR7, R6 ;  /* 0x000000070f0f7c24 */ /* 0x000fe2000f8e0206 */
[----:B------:R-:W-:Y:S01]  /*105f0*/  ULDC.64 UR6, c[0x0][0xb50] ;  /* 0x0002d40000067ab9 */ /* 0x000fe20000000a00 */
[----:B------:R-:W-:Y:S01]  /*10600*/  VIADD R11, R146, UR41 ;  /* 0x00000029920b7c36 */ /* 0x000fe20008000000 */
[----:B------:R-:W-:Y:S01]  /*10610*/  LOP3.LUT P0, RZ, R144, 0x3, RZ, 0xc0, !PT ;  /* 0x0000000390ff7812 */ /* 0x000fe2000780c0ff */
[----:B------:R-:W-:Y:S01]  /*10620*/  IMAD.X R33, RZ, RZ, R41, P3 ;  /* 0x000000ffff217224 */ /* 0x000fe200018e0629 */
[----:B------:R-:W-:Y:S01]  /*10630*/  LEA R42, P3, R4, UR6, 0x2 ;  /* 0x00000006042a7c11 */ /* 0x000fe2000f8610ff */
[----:B------:R-:W-:Y:S01]  /*10640*/  VIADD R7, R11, 0x8 ;  /* 0x000000080b077836 */ /* 0x000fe20000000000 */
[----:B------:R-:W-:Y:S01]  /*10650*/  LOP3.LUT R34, R34, R35, RZ, 0x3c, !PT ;  /* 0x0000002322227212 */ /* 0x000fe200078e3cff */
[----:B------:R-:W-:Y:S01]  /*10660*/  IMAD.IADD R5, R5, 0x1, R15 ;  /* 0x0000000105057824 */ /* 0x000fe200078e020f */
[----:B------:R-:W-:Y:S01]  /*10670*/  MOV R53, R8 ;  /* 0x0000000800357202 */ /* 0x000fe20000000f00 */
        /* <DEDUP_REMOVED lines=8> */
[----:B------:R-:W0:Y:S01]  /*10700*/  SHFL.IDX PT, R59, R43, RZ, 0x1c1f ;  /* 0x001c1fff2b3b7589 */ /* 0x000e2200000e0000 */
[----:B------:R-:W-:Y:S02]  /*10710*/  F2FP.F16.F32.PACK_AB R6, R101, R100 ;  /* 0x000000646506723e */ /* 0x000fe400000000ff */
[----:B------:R-:W-:Y:S01]  /*10720*/  F2FP.F16.F32.PACK_AB R7, R103, R102 ;  /* 0x000000666707723e */ /* 0x000fe200000000ff */
[----:B------:R-:W1:Y:S01]  /*10730*/  SHFL.IDX PT, R61, R43, 0x1, 0x1c1f ;  /* 0x003c1f002b3d7f89 */ /* 0x000e6200000e0000 */
[----:B------:R-:W-:-:S02]  /*10740*/  MOV R52, R12 ;  /* 0x0000000c00347202 */ /* 0x000fc40000000f00 */
[----:B------:R-:W-:Y:S01]  /*10750*/  F2FP.F16.F32.PACK_AB R8, R105, R104 ;  /* 0x000000686908723e */ /* 0x000fe200000000ff */
[----:B------:R-:W-:Y:S01]  /*10760*/  STSM.16.M88.4 [R53], R4 ;  /* 0x0000000435007844 */ /* 0x000fe20000000200 */
[----:B------:R-:W-:Y:S02]  /*10770*/  F2FP.F16.F32.PACK_AB R9, R107, R106 ;  /* 0x0000006a6b09723e */ /* 0x000fe400000000ff */
[----:B------:R-:W-:Y:S02]  /*10780*/  F2FP.F16.F32.PACK_AB R10, R109, R108 ;  /* 0x0000006c6d0a723e */ /* 0x000fe400000000ff */
[----:B------:R-:W-:Y:S02]  /*10790*/  F2FP.F16.F32.PACK_AB R11, R111, R110 ;  /* 0x0000006e6f0b723e */ /* 0x000fe400000000ff */
[----:B------:R-:W-:Y:S02]  /*107a0*/  F2FP.F16.F32.PACK_AB R12, R113, R112 ;  /* 0x00000070710c723e */ /* 0x000fe400000000ff */
[----:B------:R-:W-:Y:S01]  /*107b0*/  F2FP.F16.F32.PACK_AB R13, R115, R114 ;  /* 0x00000072730d723e */ /* 0x000fe200000000ff */
[----:B------:R-:W-:Y:S01]  /*107c0*/  STSM.16.M88.4 [R52], R8 ;  /* 0x0000000834007844 */ /* 0x000fe20000000200 */
[----:B------:R-:W-:-:S02]  /*107d0*/  F2FP.F16.F32.PACK_AB R14, R117, R116 ;  /* 0x00000074750e723e */ /* 0x000fc400000000ff */
[----:B------:R-:W-:Y:S02]  /*107e0*/  F2FP.F16.F32.PACK_AB R15, R119, R118 ;  /* 0x00000076770f723e */ /* 0x000fe400000000ff */
[----:B------:R-:W-:Y:S02]  /*107f0*/  F2FP.F16.F32.PACK_AB R24, R121, R120 ;  /* 0x000000787918723e */ /* 0x000fe400000000ff */
[----:B------:R-:W-:Y:S01]  /*10800*/  F2FP.F16.F32.PACK_AB R25, R123, R122 ;  /* 0x0000007a7b19723e */ /* 0x000fe200000000ff */
[----:B------:R2:W-:Y:S01]  /*10810*/  STSM.16.M88.4 [R63], R12 ;  /* 0x0000000c3f007844 */ /* 0x0005e20000000200 */
[C---:B------:R-:W-:Y:S02]  /*10820*/  IADD3 R21, P4, R40.reuse, 0x6000, RZ ;  /* 0x0000600028157810 */ /* 0x040fe40007f9e0ff */
[----:B------:R-:W-:Y:S01]  /*10830*/  LOP3.LUT R3, R40, 0x180, RZ, 0xc0, !PT ;  /* 0x0000018028037812 */ /* 0x000fe200078ec0ff */
[----:B------:R3:W-:Y:S01]  /*10840*/  STSM.16.M88.4 [R62], R24 ;  /* 0x000000183e007844 */ /* 0x0007e20000000200 */
[----:B------:R-:W-:Y:S01]  /*10850*/  UIMAD UR5, UR10, UR8, URZ ;  /* 0x000000080a0572a4 */ /* 0x000fe2000f8e023f */
[----:B------:R-:W-:-:S02]  /*10860*/  LOP3.LUT R20, R21, 0x180, RZ, 0xc0, !PT ;  /* 0x0000018015147812 */ /* 0x000fc400078ec0ff */
[----:B------:R-:W-:Y:S01]  /*10870*/  STSM.16.M88.4 [R57], R28 ;  /* 0x0000001c39007844 */ /* 0x000fe20000000200 */
[----:B------:R-:W-:Y:S01]  /*10880*/  UIMAD.WIDE.U32 UR6, UR40, UR8, URZ ;  /* 0x00000008280672a5 */ /* 0x000fe2000f8e003f */
[----:B------:R-:W-:Y:S01]  /*10890*/  SHF.R.U64 R3, R3, 0x3, RZ ;  /* 0x0000000303037819 */ /* 0x000fe200000012ff */
[----:B------:R-:W-:Y:S01]  /*108a0*/  ULDC.64 UR10, c[0x0][0xaf0] ;  /* 0x0002bc00000a7ab9 */ /* 0x000fe20000000a00 */
[----:B------:R-:W-:Y:S08]  /*108b0*/  BAR.SYNC.DEFER_BLOCKING 0x1, 0x180 ;  /* 0x0046000000007b1d */ /* 0x000ff00000010000 */
[----:B--2---:R-:W2:Y:S08]  /*108c0*/  @P1 LDC R15, c[0x0][0xbec] ;  /* 0x0002fb00ff0f1b82 */ /* 0x004eb00000000800 */
[----:B---3--:R-:W3:Y:S01]  /*108d0*/  @P1 LDC R25, c[0x0][0xbf0] ;  /* 0x0002fc00ff191b82 */ /* 0x008ee20000000800 */
[----:B------:R-:W-:Y:S01]  /*108e0*/  UIMAD UR5, UR40, UR9, UR5 ;  /* 0x00000009280572a4 */ /* 0x000fe2000f8e0205 */
[----:B------:R-:W-:-:S02]  /*108f0*/  SHF.R.U64 R20, R20, 0x3, RZ ;  /* 0x0000000314147819 */ /* 0x000fc400000012ff */
[----:B------:R-:W-:Y:S01]  /*10900*/  LOP3.LUT R40, R3, R40, RZ, 0x3c, !PT ;  /* 0x0000002803287212 */ /* 0x000fe200078e3cff */
[----:B0-----:R0:W-:Y:S01]  /*10910*/  @!P2 ST.E desc[UR48][R58.64], R0 ;  /* 0x000000003a00a985 */ /* 0x0011e2000c101930 */
[----:B------:R-:W-:Y:S01]  /*10920*/  UIMAD UR8, UR12, UR10, URZ ;  /* 0x0000000a0c0872a4 */ /* 0x000fe2000f8e023f */
[--C-:B------:R-:W-:Y:S01]  /*10930*/  IMAD.X R3, RZ, RZ, R41.reuse, P5 ;  /* 0x000000ffff037224 */ /* 0x100fe200028e0629 */
[----:B------:R-:W-:Y:S01]  /*10940*/  UIADD3 UR7, UR7, UR5, URZ ;  /* 0x0000000507077290 */ /* 0x000fe2000fffe03f */
[----:B------:R-:W-:Y:S01]  /*10950*/  LOP3.LUT R20, R20, R21, RZ, 0x3c, !PT ;  /* 0x0000001514147212 */ /* 0x000fe200078e3cff */
[----:B0-----:R-:W-:Y:S01]  /*10960*/  IMAD R0, R141, 0x60, R142 ;  /* 0x000000608d007824 */ /* 0x001fe200078e028e */
[----:B------:R-:W-:Y:S01]  /*10970*/  UIMAD UR5, UR44, UR11, UR8 ;  /* 0x0000000b2c0572a4 */ /* 0x000fe2000f8e0208 */
[----:B------:R-:W-:Y:S01]  /*10980*/  IMAD.X R21, RZ, RZ, R41, P4 ;  /* 0x000000ffff157224 */ /* 0x000fe200020e0629 */
[----:B-1----:R0:W-:Y:S01]  /*10990*/  @!P0 ST.E desc[UR48][R60.64], R36 ;  /* 0x000000243c008985 */ /* 0x0021e2000c101930 */
[----:B------:R-:W-:Y:S01]  /*109a0*/  VIADD R14, R0, UR41 ;  /* 0x00000029000e7c36 */ /* 0x000fe20008000000 */
[----:B------:R-:W-:Y:S01]  /*109b0*/  UIMAD.WIDE.U32 UR6, UR44, UR10, UR6 ;  /* 0x0000000a2c0672a5 */ /* 0x000fe2000f8e0006 */
[----:B------:R-:W-:-:S02]  /*109c0*/  ULDC.64 UR8, c[0x0][0xae0] ;  /* 0x0002b80000087ab9 */ /* 0x000fc40000000a00 */
[----:B--2---:R-:W-:Y:S01]  /*109d0*/  @P1 IMAD.HI.U32 R0, R14, R15, RZ ;  /* 0x0000000f0e001227 */ /* 0x004fe200078e00ff */
[----:B------:R1:W5:Y:S03]  /*109e0*/  LD.E.128 R8, desc[UR48][R2.64] ;  /* 0x0000003002087980 */ /* 0x000366000c101d00 */
[----:B------:R-:W-:Y:S01]  /*109f0*/  IMAD.MOV.U32 R13, RZ, RZ, R14 ;  /* 0x000000ffff0d7224 */ /* 0x000fe200078e000e */
[----:B---3--:R-:W-:Y:S01]  /*10a00*/  @P1 SHF.R.U32.HI R13, RZ, R25, R0 ;  /* 0x00000019ff0d1219 */ /* 0x008fe20000011600 */
[----:B------:R-:W-:Y:S01]  /*10a10*/  UIADD3 UR5, UR7, UR5, URZ ;  /* 0x0000000507057290 */ /* 0x000fe2000fffe03f */
[----:B------:R-:W5:Y:S02]  /*10a20*/  LD.E.128 R40, desc[UR48][R40.64] ;  /* 0x0000003028287980 */ /* 0x000f64000c101d00 */
[--C-:B------:R-:W-:Y:S01]  /*10a30*/  SHF.R.S32.HI R0, RZ, 0x1f, R13.reuse ;  /* 0x0000001fff007819 */ /* 0x100fe2000001140d */
[----:B------:R-:W-:Y:S01]  /*10a40*/  IMAD.MOV R12, RZ, RZ, -R13 ;  /* 0x000000ffff0c7224 */ /* 0x000fe200078e0a0d */
[----:B------:R0:W5:Y:S01]  /*10a50*/  LD.E.128 R44, desc[UR48][R38.64] ;  /* 0x00000030262c7980 */ /* 0x000162000c101d00 */
[----:B-1----:R-:W-:-:S02]  /*10a60*/  IMAD.U32 R3, RZ, RZ, UR7 ;  /* 0x00000007ff037e24 */ /* 0x002fc4000f8e00ff */
[----:B------:R-:W-:Y:S01]  /*10a70*/  IMAD R0, R0, UR8, RZ ;  /* 0x0000000800007c24 */ /* 0x000fe2000f8e02ff */
[----:B------:R0:W5:Y:S01]  /*10a80*/  LD.E.128 R48, desc[UR48][R34.64] ;  /* 0x0000003022307980 */ /* 0x000162000c101d00 */
[----:B------:R-:W-:Y:S02]  /*10a90*/  IMAD R37, R37, R12, R14 ;  /* 0x0000000c25257224 */ /* 0x000fe400078e020e */
[----:B------:R-:W-:Y:S01]  /*10aa0*/  IMAD.U32 R2, RZ, RZ, UR6 ;  /* 0x00000006ff027e24 */ /* 0x000fe2000f8e00ff */
[----:B------:R0:W5:Y:S01]  /*10ab0*/  LD.E.128 R4, desc[UR48][R32.64] ;  /* 0x0000003020047980 */ /* 0x000162000c101d00 */
[----:B------:R-:W-:Y:S01]  /*10ac0*/  IMAD.U32 R3, RZ, RZ, UR5 ;  /* 0x00000005ff037e24 */ /* 0x000fe2000f8e00ff */
[----:B------:R-:W-:Y:S01]  /*10ad0*/  ULDC.64 UR6, c[0x0][0xad8] ;  /* 0x0002b60000067ab9 */ /* 0x000fe20000000a00 */
[C---:B------:R-:W-:Y:S01]  /*10ae0*/  IMAD R15, R13.reuse, UR9, R0 ;  /* 0x000000090d0f7c24 */ /* 0x040fe2000f8e0200 */
        /* <DEDUP_REMOVED lines=11> */
[----:B------:R-:W-:Y:S01]  /*10ba0*/  VIADD R25, R142, UR41 ;  /* 0x000000298e197c36 */ /* 0x000fe20008000000 */
[----:B------:R-:W-:Y:S01]  /*10bb0*/  UIADD3 UR5, UR42, 0x2d820, URZ ;  /* 0x0002d8202a057890 */ /* 0x000fe2000fffe03f */
[C---:B------:R-:W-:Y:S02]  /*10bc0*/  IMAD R13, R37.reuse, UR7, R0 ;  /* 0x00000007250d7c24 */ /* 0x040fe4000f8e0200 */
[----:B------:R-:W-:Y:S01]  /*10bd0*/  IMAD.WIDE.U32 R2, R37, UR6, R2 ;  /* 0x0000000625027c25 */ /* 0x000fe2000f8e0002 */
[----:B------:R-:W-:Y:S01]  /*10be0*/  ISETP.GE.AND P0, PT, R25, R56, PT ;  /* 0x000000381900720c */ /* 0x000fe20003f06270 */
[----:B------:R-:W-:Y:S01]  /*10bf0*/  ULDC.64 UR6, c[0x0][0xa80] ;  /* 0x0002a00000067ab9 */ /* 0x000fe20000000a00 */
[----:B------:R-:W-:Y:S01]  /*10c00*/  UPRMT UR5, URZ, 0x654, UR5 ;  /* 0x000006543f057896 */ /* 0x000fe20008000005 */
[----:B------:R-:W-:Y:S01]  /*10c10*/  IMAD.IADD R3, R3, 0x1, R13 ;  /* 0x0000000103037824 */ /* 0x000fe200078e020d */
[----:B------:R-:W-:-:S04]  /*10c20*/  LEA R0, P1, R2, UR6, 0x1 ;  /* 0x0000000602007c11 */ /* 0x000fc8000f8208ff */
[----:B------:R-:W-:Y:S01]  /*10c30*/  LEA.HI.X R24, R2, UR7, R3, 0x1, P1 ;  /* 0x0000000702187c11 */ /* 0x000fe200088f0c03 */
[----:B-1----:R0:W1:Y:S01]  /*10c40*/  SHFL.IDX PT, R12, R0, RZ, 0x1c1f ;  /* 0x001c1fff000c7589 */ /* 0x00206200000e0000 */
[----:B------:R-:W-:Y:S03]  /*10c50*/  BSSY B1, `(.L_x_10820) ;  /* 0x0000010000017945 */ /* 0x000fe60003800000 */
[----:B------:R0:W2:Y:S01]  /*10c60*/  SHFL.IDX PT, R13, R24, RZ, 0x1c1f ;  /* 0x001c1fff180d7589 */ /* 0x0000a200000e0000 */
[----:B------:R-:W-:Y:S01]  /*10c70*/  SYNCS.ARRIVE.TRANS64.RED.A1T0 RZ, [UR5], RZ ;  /* 0x000000ffffff79a7 */ /* 0x000fe20008100405 */
[----:B------:R-:W-:Y:S05]  /*10c80*/  @P0 BRA `(.L_x_10821) ;  /* 0x0000000000300947 */ /* 0x000fea0003800000 */
[----:B------:R-:W-:Y:S02]  /*10c90*/  ULDC UR5, c[0x0][0xac8] ;  /* 0x0002b20000057ab9 */ /* 0x000fe40000000800 */
[----:B------:R-:W-:Y:S02]  /*10ca0*/  ISETP.GE.AND P1, PT, R139, UR5, PT ;  /* 0x000000058b007c0c */ /* 0x000fe4000bf26270 */
[----:B------:R-:W-:Y:S02]  /*10cb0*/  ISETP.GE.AND P2, PT, R140, UR5, PT ;  /* 0x000000058c007c0c */ /* 0x000fe4000bf46270 */
[----:B------:R-:W-:-:S09]  /*10cc0*/  ISETP.GE.AND P0, PT, R138, UR5, PT ;  /* 0x000000058a007c0c */ /* 0x000fd2000bf06270 */
[CC--:B-1----:R-:W-:Y:S02]  /*10cd0*/  @!P1 LEA R14, P3, R139.reuse, R12.reuse, 0x1 ;  /* 0x0000000c8b0e9211 */ /* 0x0c2fe400078608ff */
[----:B0-----:R-:W-:Y:S02]  /*10ce0*/  @!P2 LEA R20, P4, R140, R12, 0x1 ;  /* 0x0000000c8c14a211 */ /* 0x001fe400078808ff */
[----:B--2---:R-:W-:Y:S01]  /*10cf0*/  @!P0 IMAD.WIDE R2, R138, 0x2, R12 ;  /* 0x000000028a028825 */ /* 0x004fe200078e020c */
[-C--:B------:R-:W-:Y:S02]  /*10d00*/  @!P1 LEA.HI.X R15, R139, R13.reuse, R149, 0x1, P3 ;  /* 0x0000000d8b0f9211 */ /* 0x080fe400018f0c95 */
[----:B------:R-:W-:Y:S02]  /*10d10*/  @!P2 LEA.HI.X R21, R140, R13, R148, 0x1, P4 ;  /* 0x0000000d8c15a211 */ /* 0x000fe400020f0c94 */
[----:B-----5:R3:W-:Y:S04]  /*10d20*/  @!P0 ST.E.128 desc[UR48][R2.64], R40 ;  /* 0x0000002802008985 */ /* 0x0207e8000c101d30 */
[----:B------:R3:W-:Y:S04]  /*10d30*/  @!P1 ST.E.128 desc[UR48][R14.64], R48 ;  /* 0x000000300e009985 */ /* 0x0007e8000c101d30 */
[----:B------:R3:W-:Y:S02]  /*10d40*/  @!P2 ST.E.128 desc[UR48][R20.64], R52 ;  /* 0x000000341400a985 */ /* 0x0007e4000c101d30 */
.L_x_10821:
[----:B------:R-:W-:Y:S05]  /*10d50*/  BSYNC B1 ;  /* 0x0000000000017941 */ /* 0x000fea0003800000 */
.L_x_10820:
[----:B---3--:R-:W-:Y:S01]  /*10d60*/  VIADD R3, R25, 0x60 ;  /* 0x0000006019037836 */ /* 0x008fe20000000000 */
[----:B--2---:R2:W3:Y:S04]  /*10d70*/  SHFL.IDX PT, R13, R24, 0x1, 0x1c1f ;  /* 0x003c1f00180d7f89 */ /* 0x0044e800000e0000 */
[----:B------:R-:W-:Y:S01]  /*10d80*/  ISETP.GE.AND P0, PT, R3, R56, PT ;  /* 0x000000380300720c */ /* 0x000fe20003f06270 */
[----:B-1----:R2:W1:-:S12]  /*10d90*/  SHFL.IDX PT, R12, R0, 0x1, 0x1c1f ;  /* 0x003c1f00000c7f89 */ /* 0x00245800000e0000 */
[----:B--2---:R-:W-:Y:S05]  /*10da0*/  @P0 BRA `(.L_x_10822) ;  /* 0x0000000800240947 */ /* 0x004fea0003800000 */
[----:B------:R-:W-:Y:S02]  /*10db0*/  ULDC UR5, c[0x0][0xac8] ;  /* 0x0002b20000057ab9 */ /* 0x000fe40000000800 */
[----:B------:R-:W-:Y:S02]  /*10dc0*/  ISETP.GE.AND P2, PT, R139, UR5, PT ;  /* 0x000000058b007c0c */ /* 0x000fe4000bf46270 */
[----:B------:R-:W-:-:S11]  /*10dd0*/  ISETP.GE.AND P1, PT, R138, UR5, PT ;  /* 0x000000058a007c0c */ /* 0x000fd6000bf26270 */
[C---:B-1----:R-:W-:Y:S02]  /*10de0*/  @!P2 LEA R14, P0, R139.reuse, R12, 0x1 ;  /* 0x0000000c8b0ea211 */ /* 0x042fe400078008ff */
[----:B---3--:R-:W-:Y:S02]  /*10df0*/  @!P1 IMAD.WIDE R2, R138, 0x2, R12 ;  /* 0x000000028a029825 */ /* 0x008fe400078e020c */
[----:B------:R-:W-:Y:S02]  /*10e00*/  @!P2 LEA.HI.X R15, R139, R13, R149, 0x1, P0 ;  /* 0x0000000d8b0fa211 */ /* 0x000fe400000f0c95 */
[----:B------:R-:W-:Y:S01]  /*10e10*/  ISETP.GE.AND P0, PT, R140, UR5, PT ;  /* 0x000000058c007c0c */ /* 0x000fe2000bf06270 */
[----:B-----5:R1:W-:Y:S04]  /*10e20*/  @!P1 ST.E.128 desc[UR48][R2.64], R44 ;  /* 0x0000002c02009985 */ /* 0x0203e8000c101d30 */
[----:B------:R1:W-:Y:S08]  /*10e30*/  @!P2 ST.E.128 desc[UR48][R14.64], R4 ;  /* 0x000000040e00a985 */ /* 0x0003f0000c101d30 */
[----:B------:R-:W-:Y:S05]  /*10e40*/  @P0 BRA `(.L_x_10822) ;  /* 0x0000000400fc0947 */ /* 0x000fea0003800000 */
[----:B-1----:R-:W-:-:S04]  /*10e50*/  LEA R2, P0, R140, R12, 0x1 ;  /* 0x0000000c8c027211 */ /* 0x002fc800078008ff */
[----:B------:R-:W-:-:S05]  /*10e60*/  LEA.HI.X R3, R140, R13, R148, 0x1, P0 ;  /* 0x0000000d8c037211 */ /* 0x000fca00000f0c94 */
[----:B------:R1:W-:Y:S01]  /*10e70*/  ST.E.128 desc[UR48][R2.64], R8 ;  /* 0x0000000802007985 */ /* 0x0003e2000c101d30 */
[----:B------:R-:W-:Y:S05]  /*10e80*/  BRA `(.L_x_10822) ;  /* 0x0000000400ec7947 */ /* 0x000fea0003800000 */
.L_x_10819:
        /* <DEDUP_REMOVED lines=50> */
.L_x_10824:
[----:B------:R-:W-:Y:S05]  /*111b0*/  BSYNC B1 ;  /* 0x0000000000017941 */ /* 0x000fea0003800000 */
.L_x_10823:
        /* <DEDUP_REMOVED lines=19> */
[----:B------:R-:W-:Y:S02]  /*112f0*/  IMAD R7, R8, R7, R6 ;  /* 0x0000000708077224 */ /* 0x000fe400078e0206 */
[----:B------:R-:W-:Y:S02]  /*11300*/  IMAD R0, R0, UR8, RZ ;  /* 0x0000000800007c24 */ /* 0x000fe4000f8e02ff */
[----:B------:R-:W-:Y:S01]  /*11310*/  IMAD.U32 R2, RZ, RZ, UR6 ;  /* 0x00000006ff027e24 */ /* 0x000fe2000f8e00ff */
[----:B------:R-:W-:Y:S01]  /*11320*/  ULDC.64 UR6, c[0x0][0xad8] ;  /* 0x0002b60000067ab9 */ /* 0x000fe20000000a00 */
[----:B------:R-:W-:Y:S01]  /*11330*/  IMAD.U32 R3, RZ, RZ, UR5 ;  /* 0x00000005ff037e24 */ /* 0x000fe2000f8e00ff */
[----:B------:R-:W-:Y:S01]  /*11340*/  ULDC UR5, c[0x0][0xa88] ;  /* 0x0002a20000057ab9 */ /* 0x000fe20000000800 */
[C---:B------:R-:W-:Y:S01]  /*11350*/  IMAD R9, R5.reuse, UR9, R0 ;  /* 0x0000000905097c24 */ /* 0x040fe2000f8e0200 */
[----:B------:R-:W-:Y:S01]  /*11360*/  SHF.R.S32.HI R0, RZ, 0x1f, R7 ;  /* 0x0000001fff007819 */ /* 0x000fe20000011407 */
[----:B------:R-:W-:-:S04]  /*11370*/  IMAD.WIDE.U32 R2, R5, UR8, R2 ;  /* 0x0000000805027c25 */ /* 0x000fc8000f8e0002 */
[----:B------:R-:W-:Y:S02]  /*11380*/  IMAD R0, R0, UR6, RZ ;  /* 0x0000000600007c24 */ /* 0x000fe4000f8e02ff */
[----:B------:R-:W-:Y:S02]  /*11390*/  IMAD.IADD R3, R3, 0x1, R9 ;  /* 0x0000000103037824 */ /* 0x000fe400078e0209 */
[C---:B------:R-:W-:Y:S02]  /*113a0*/  IMAD R5, R7.reuse, UR7, R0 ;  /* 0x0000000707057c24 */ /* 0x040fe4000f8e0200 */
[----:B------:R-:W-:Y:S01]  /*113b0*/  IMAD.WIDE.U32 R2, R7, UR6, R2 ;  /* 0x0000000607027c25 */ /* 0x000fe2000f8e0002 */
[----:B------:R-:W-:-:S03]  /*113c0*/  ULDC.64 UR6, c[0x0][0xa80] ;  /* 0x0002a00000067ab9 */ /* 0x000fc60000000a00 */
[----:B------:R-:W-:Y:S01]  /*113d0*/  IMAD R7, R8, UR5, RZ ;  /* 0x0000000508077c24 */ /* 0x000fe2000f8e02ff */
[----:B------:R-:W-:Y:S01]  /*113e0*/  LEA R4, P1, R2, UR6, 0x1 ;  /* 0x0000000602047c11 */ /* 0x000fe2000f8208ff */
[----:B------:R-:W-:Y:S02]  /*113f0*/  VIADD R0, R142, UR41 ;  /* 0x000000298e007c36 */ /* 0x000fe40008000000 */
[----:B------:R-:W-:-:S03]  /*11400*/  IMAD.IADD R3, R3, 0x1, R5 ;  /* 0x0000000103037824 */ /* 0x000fc600078e0205 */
[----:B------:R-:W-:Y:S02]  /*11410*/  ISETP.GE.AND P0, PT, R0, R7, PT ;  /* 0x000000070000720c */ /* 0x000fe40003f06270 */
[----:B------:R-:W-:Y:S02]  /*11420*/  LEA.HI.X R5, R2, UR7, R3, 0x1, P1 ;  /* 0x0000000702057c11 */ /* 0x000fe400088f0c03 */
[----:B------:R0:W1:Y:S04]  /*11430*/  SHFL.IDX PT, R2, R4, RZ, 0x1c1f ;  /* 0x001c1fff04027589 */ /* 0x00006800000e0000 */
[----:B------:R0:W2:Y:S05]  /*11440*/  SHFL.IDX PT, R3, R5, RZ, 0x1c1f ;  /* 0x001c1fff05037589 */ /* 0x0000aa00000e0000 */
[----:B------:R-:W-:Y:S05]  /*11450*/  @P0 BRA `(.L_x_10826) ;  /* 0x0000000000300947 */ /* 0x000fea0003800000 */
[----:B------:R-:W-:Y:S02]  /*11460*/  ULDC UR5, c[0x0][0xac8] ;  /* 0x0002b20000057ab9 */ /* 0x000fe40000000800 */
[----:B------:R-:W-:Y:S02]  /*11470*/  ISETP.GE.AND P3, PT, R139, UR5, PT ;  /* 0x000000058b007c0c */ /* 0x000fe4000bf66270 */
[----:B------:R-:W-:Y:S02]  /*11480*/  ISETP.GE.AND P4, PT, R140, UR5, PT ;  /* 0x000000058c007c0c */ /* 0x000fe4000bf86270 */
[----:B------:R-:W-:-:S09]  /*11490*/  ISETP.GE.AND P2, PT, R138, UR5, PT ;  /* 0x000000058a007c0c */ /* 0x000fd2000bf46270 */
[CC--:B-1----:R-:W-:Y:S02]  /*114a0*/  @!P3 LEA R10, P0, R139.reuse, R2.reuse, 0x1 ;  /* 0x000000028b0ab211 */ /* 0x0c2fe400078008ff */
[----:B------:R-:W-:Y:S02]  /*114b0*/  @!P4 LEA R12, P1, R140, R2, 0x1 ;  /* 0x000000028c0cc211 */ /* 0x000fe400078208ff */
[----:B--2---:R-:W-:Y:S01]  /*114c0*/  @!P2 IMAD.WIDE R8, R138, 0x2, R2 ;  /* 0x000000028a08a825 */ /* 0x004fe200078e0202 */
[-C--:B------:R-:W-:Y:S02]  /*114d0*/  @!P3 LEA.HI.X R11, R139, R3.reuse, R149, 0x1, P0 ;  /* 0x000000038b0bb211 */ /* 0x080fe400000f0c95 */
[----:B------:R-:W-:Y:S02]  /*114e0*/  @!P4 LEA.HI.X R13, R140, R3, R148, 0x1, P1 ;  /* 0x000000038c0dc211 */ /* 0x000fe400008f0c94 */
[----:B------:R3:W-:Y:S04]  /*114f0*/  @!P2 ST.E.128 desc[UR48][R8.64], RZ ;  /* 0x000000ff0800a985 */ /* 0x0007e8000c101d30 */
[----:B------:R3:W-:Y:S04]  /*11500*/  @!P3 ST.E.128 desc[UR48][R10.64], RZ ;  /* 0x000000ff0a00b985 */ /* 0x0007e8000c101d30 */
[----:B------:R3:W-:Y:S02]  /*11510*/  @!P4 ST.E.128 desc[UR48][R12.64], RZ ;  /* 0x000000ff0c00c985 */ /* 0x0007e4000c101d30 */
.L_x_10826:
[----:B------:R-:W-:Y:S05]  /*11520*/  BSYNC B1 ;  /* 0x0000000000017941 */ /* 0x000fea0003800000 */
.L_x_10825:
[----:B------:R-:W-:Y:S01]  /*11530*/  VIADD R0, R0, 0x60 ;  /* 0x0000006000007836 */ /* 0x000fe20000000000 */
[----:B--2---:R2:W4:Y:S04]  /*11540*/  SHFL.IDX PT, R3, R5, 0x1, 0x1c1f ;  /* 0x003c1f0005037f89 */ /* 0x00452800000e0000 */
[----:B------:R-:W-:Y:S01]  /*11550*/  ISETP.GE.AND P0, PT, R0, R7, PT ;  /* 0x000000070000720c */ /* 0x000fe20003f06270 */
[----:B-1----:R2:W1:-:S12]  /*11560*/  SHFL.IDX PT, R2, R4, 0x1, 0x1c1f ;  /* 0x003c1f0004027f89 */ /* 0x00245800000e0000 */
[----:B--2---:R-:W-:Y:S05]  /*11570*/  @P0 BRA `(.L_x_10822) ;  /* 0x0000000000300947 */ /* 0x004fea0003800000 */
[----:B------:R-:W-:Y:S02]  /*11580*/  ULDC UR5, c[0x0][0xac8] ;  /* 0x0002b20000057ab9 */ /* 0x000fe40000000800 */
[----:B------:R-:W-:Y:S02]  /*11590*/  ISETP.GE.AND P3, PT, R139, UR5, PT ;  /* 0x000000058b007c0c */ /* 0x000fe4000bf66270 */
[----:B------:R-:W-:Y:S02]  /*115a0*/  ISETP.GE.AND P4, PT, R140, UR5, PT ;  /* 0x000000058c007c0c */ /* 0x000fe4000bf86270 */
[----:B------:R-:W-:-:S09]  /*115b0*/  ISETP.GE.AND P2, PT, R138, UR5, PT ;  /* 0x000000058a007c0c */ /* 0x000fd2000bf46270 */
[CC--:B-1----:R-:W-:Y:S02]  /*115c0*/  @!P3 LEA R6, P0, R139.reuse, R2.reuse, 0x1 ;  /* 0x000000028b06b211 */ /* 0x0c2fe400078008ff */
[----:B---3--:R-:W-:Y:S02]  /*115d0*/  @!P4 LEA R8, P1, R140, R2, 0x1 ;  /* 0x000000028c08c211 */ /* 0x008fe400078208ff */
[----:B0---4-:R-:W-:Y:S01]  /*115e0*/  @!P2 IMAD.WIDE R4, R138, 0x2, R2 ;  /* 0x000000028a04a825 */ /* 0x011fe200078e0202 */
[-C--:B------:R-:W-:Y:S02]  /*115f0*/  @!P3 LEA.HI.X R7, R139, R3.reuse, R149, 0x1, P0 ;  /* 0x000000038b07b211 */ /* 0x080fe400000f0c95 */
[----:B------:R-:W-:Y:S02]  /*11600*/  @!P4 LEA.HI.X R9, R140, R3, R148, 0x1, P1 ;  /* 0x000000038c09c211 */ /* 0x000fe400008f0c94 */
[----:B------:R2:W-:Y:S04]  /*11610*/  @!P2 ST.E.128 desc[UR48][R4.64], RZ ;  /* 0x000000ff0400a985 */ /* 0x0005e8000c101d30 */
[----:B------:R2:W-:Y:S04]  /*11620*/  @!P3 ST.E.128 desc[UR48][R6.64], RZ ;  /* 0x000000ff0600b985 */ /* 0x0005e8000c101d30 */
[----:B------:R2:W-:Y:S02]  /*11630*/  @!P4 ST.E.128 desc[UR48][R8.64], RZ ;  /* 0x000000ff0800c985 */ /* 0x0005e4000c101d30 */
.L_x_10822:
[----:B------:R-:W-:Y:S05]  /*11640*/  BSYNC B0 ;  /* 0x0000000000007941 */ /* 0x000fea0003800000 */
.L_x_10818:
[----:B------:R-:W-:Y:S02]  /*11650*/  ULDC UR5, c[0x0][0xc38] ;  /* 0x00030e0000057ab9 */ /* 0x000fe40000000800 */
[----:B------:R-:W-:-:S06]  /*11660*/  UISETP.GE.AND UP0, UPT, UR4, UR5, UPT ;  /* 0x000000050400728c */ /* 0x000fcc000bf06270 */
[----:B------:R-:W-:-:S13]  /*11670*/  PLOP3.LUT P0, PT, PT, PT, UP0, 0x80, 0x0 ;  /* 0x000000000000781c */ /* 0x000fda0003f0f008 */
[----:B------:R-:W-:Y:S05]  /*11680*/  @!P0 BRA `(.L_x_10827) ;  /* 0xfffffef800208947 */ /* 0x000fea000383ffff */
[----:B------:R-:W-:Y:S05]  /*11690*/  EXIT ;  /* 0x000000000000794d */ /* 0x000fea0003800000 */
.L_x_10737:
[----:B------:R-:W-:-:S08]  /*116a0*/  NOP ;  /* 0x0000000000007918 */ /* 0x000fd00000000000 */
[----:B------:R-:W0:-:S00]  /*116b0*/  USETMAXREG.DEALLOC.CTAPOOL 0x20 ;  /* 0x00000020000079c8 */ /* 0x000e0000080e0500 */
[----:B0-----:R-:W-:-:S06]  /*116c0*/  LOP3.LUT R0, R0, 0x3, RZ, 0xc0, !PT ;  /* 0x0000000300007812 */ /* 0x001fcc00078ec0ff */
[----:B------:R-:W0:Y:S01]  /*116d0*/  S2UR UR6, SR_CTAID.X ;  /* 0x00000000000679c3 */ /* 0x000e220000002500 */
[----:B------:R-:W-:Y:S01]  /*116e0*/  LOP3.LUT R19, R19, 0xfffffffb, RZ, 0xc0, !PT ;  /* 0xfffffffb13137812 */ /* 0x000fe200078ec0ff */
[----:B------:R-:W-:Y:S01]  /*116f0*/  IMAD.MOV.U32 R16, RZ, RZ, RZ ;  /* 0x000000ffff107224 */ /* 0x000fe200078e00ff */
[----:B------:R1:W2:Y:S01]  /*11700*/  SHFL.IDX PT, R2, R0, RZ, 0x1f ;  /* 0x00001fff00027589 */ /* 0x0002a200000e0000 */
[----:B------:R-:W-:Y:S02]  /*11710*/  IMAD.MOV.U32 R24, RZ, RZ, 0x1 ;  /* 0x00000001ff187424 */ /* 0x000fe400078e00ff */
[----:B------:R-:W-:Y:S02]  /*11720*/  IMAD.MOV.U32 R29, RZ, RZ, RZ ;  /* 0x000000ffff1d7224 */ /* 0x000fe400078e00ff */
[----:B-1----:R-:W0:Y:S01]  /*11730*/  LDC R0, c[0x0][0xc38] ;  /* 0x00030e00ff007b82 */ /* 0x002e220000000800 */
[----:B--2---:R-:W-:-:S13]  /*11740*/  ISETP.NE.AND P0, PT, R2, RZ, PT ;  /* 0x000000ff0200720c */ /* 0x004fda0003f05270 */
[----:B------:R-:W-:Y:S01]  /*11750*/  @P0 LOP3.LUT R19, R19, 0x4, RZ, 0xfc, !PT ;  /* 0x0000000413130812 */ /* 0x000fe200078efcff */
[----:B------:R-:W-:Y:S06]  /*11760*/  @P0 BAR.ARV 0x4, 0x200 ;  /* 0x0108000000000b1d */ /* 0x000fec0000002000 */
[----:B0-----:R-:W-:-:S13]  /*11770*/  ISETP.LE.AND P0, PT, R0, UR6, PT ;  /* 0x0000000600007c0c */ /* 0x001fda000bf03270 */
[----:B------:R-:W-:Y:S05]  /*11780*/  @P0 BRA `(.L_x_10828) ;  /* 0x0000004800640947 */ /* 0x000fea0003800000 */
[----:B------:R-:W0:Y:S01]  /*11790*/  S2R R6, SR_TID.X ;  /* 0x0000000000067919 */ /* 0x000e220000002100 */
[----:B------:R-:W1:Y:S01]  /*117a0*/  S2UR UR5, SR_CgaCtaId ;  /* 0x00000000000579c3 */ /* 0x000e620000008800 */
[----:B------:R-:W-:Y:S01]  /*117b0*/  UMOV UR4, 0x400 ;  /* 0x0000040000047882 */ /* 0x000fe20000000000 */
[----:B------:R-:W-:Y:S01]  /*117c0*/  IMAD.U32 R27, RZ, RZ, UR6 ;  /* 0x00000006ff1b7e24 */ /* 0x000fe2000f8e00ff */
[----:B------:R-:W-:Y:S01]  /*117d0*/  ULDC UR42, c[0x0][0xc] ;  /* 0x00000300002a7ab9 */ /* 0x000fe20000000800 */
[----:B------:R-:W-:Y:S01]  /*117e0*/  IMAD.MOV.U32 R24, RZ, RZ, 0x1 ;  /* 0x00000001ff187424 */ /* 0x000fe200078e00ff */
[----:B------:R-:W-:Y:S01]  /*117f0*/  ULDC.64 UR46, c[0x0][0x198] ;  /* 0x00006600002e7ab9 */ /* 0x000fe20000000a00 */
[----:B------:R-:W-:Y:S02]  /*11800*/  IMAD.MOV.U32 R29, RZ, RZ, RZ ;  /* 0x000000ffff1d7224 */ /* 0x000fe400078e00ff */
[----:B------:R-:W-:Y:S01]  /*11810*/  IMAD.MOV.U32 R16, RZ, RZ, RZ ;  /* 0x000000ffff107224 */ /* 0x000fe200078e00ff */
[----:B-1----:R-:W-:-:S06]  /*11820*/  ULEA UR4, UR5, UR4, 0x18 ;  /* 0x0000000405047291 */ /* 0x002fcc000f8ec03f */
[----:B------:R-:W-:Y:S01]  /*11830*/  IMAD.U32 R17, RZ, RZ, UR4 ;  /* 0x00000004ff117e24 */ /* 0x000fe2000f8e00ff */
[C---:B0-----:R-:W-:Y:S01]  /*11840*/  LOP3.LUT R5, R6.reuse, 0x7f, RZ, 0xc0, !PT ;  /* 0x0000007f06057812 */ /* 0x041fe200078ec0ff */
[C---:B------:R-:W-:Y:S01]  /*11850*/  IMAD.SHL.U32 R0, R6.reuse, 0x8, RZ ;  /* 0x0000000806007824 */ /* 0x040fe200078e00ff */
[----:B------:R-:W-:-:S03]  /*11860*/  LOP3.LUT R28, R6, 0x1f, RZ, 0xc0, !PT ;  /* 0x0000001f061c7812 */ /* 0x000fc600078ec0ff */
[----:B------:R-:W-:Y:S01]  /*11870*/  IMAD.SHL.U32 R4, R5, 0x8, RZ ;  /* 0x0000000805047824 */ /* 0x000fe200078e00ff */
[C---:B------:R-:W-:Y:S02]  /*11880*/  LOP3.LUT R3, R0.reuse, 0x20, RZ, 0xc0, !PT ;  /* 0x0000002000037812 */ /* 0x040fe400078ec0ff */
[----:B------:R-:W-:Y:S02]  /*11890*/  LOP3.LUT R2, R0, 0xd8, RZ, 0xc0, !PT ;  /* 0x000000d800027812 */ /* 0x000fe400078ec0ff */
[----:B------:R-:W-:Y:S02]  /*118a0*/  LOP3.LUT R3, R3, 0x300, R4, 0xf8, !PT ;  /* 0x0000030003037812 */ /* 0x000fe400078ef804 */
[----:B------:R-:W-:Y:S02]  /*118b0*/  LOP3.LUT R2, R2, 0x18, R6, 0x78, !PT ;  /* 0x0000001802027812 */ /* 0x000fe400078e7806 */
[----:B------:R-:W-:Y:S02]  /*118c0*/  LOP3.LUT R0, R0, 0x18, RZ, 0xc0, !PT ;  /* 0x0000001800007812 */ /* 0x000fe400078ec0ff */
[----:B------:R-:W-:Y:S01]  /*118d0*/  LOP3.LUT R26, R3, R2, RZ, 0xfc, !PT ;  /* 0x00000002031a7212 */ /* 0x000fe200078efcff */
[----:B------:R-:W-:Y:S01]  /*118e0*/  IMAD.SHL.U32 R2, R6, 0x20, RZ ;  /* 0x0000002006027824 */ /* 0x000fe200078e00ff */
[----:B------:R-:W-:-:S03]  /*118f0*/  SHF.R.U32.HI R3, RZ, 0x2, R5 ;  /* 0x00000002ff037819 */ /* 0x000fc60000011605 */
[----:B------:R-:W-:Y:S01]  /*11900*/  IMAD R26, R26, 0x2, R17 ;  /* 0x000000021a1a7824 */ /* 0x000fe200078e0211 */
[----:B------:R-:W-:Y:S02]  /*11910*/  LOP3.LUT R3, R3, 0x60, R2, 0xf8, !PT ;  /* 0x0000006003037812 */ /* 0x000fe400078ef802 */
[C---:B------:R-:W-:Y:S02]  /*11920*/  LOP3.LUT R2, R0.reuse, 0x20, RZ, 0xfc, !PT ;  /* 0x0000002000027812 */ /* 0x040fe400078efcff */
[----:B------:R-:W-:-:S07]  /*11930*/  LOP3.LUT R0, R0, 0x40, RZ, 0xfc, !PT ;  /* 0x0000004000007812 */ /* 0x000fce00078efcff */
.L_x_10926:
[----:B------:R-:W-:Y:S01]  /*11940*/  ULDC UR8, c[0x0][0xc60] ;  /* 0x0003180000087ab9 */ /* 0x000fe20000000800 */
[C---:B------:R-:W-:Y:S01]  /*11950*/  R2UR UR7, R27.reuse ;  /* 0x000000001b0772ca */ /* 0x040fe200000e0000 */
[----:B------:R-:W-:Y:S01]  /*11960*/  UISETP.NE.AND UP0, UPT, UR8, 0x1, UPT ;  /* 0x000000010800788c */ /* 0x000fe2000bf05270 */
[----:B------:R-:W-:-:S10]  /*11970*/  R2UR UR6, R27 ;  /* 0x000000001b0672ca */ /* 0x000fd400000e0000 */
        /* <DEDUP_REMOVED lines=9> */
[----:B0-----:R-:W-:Y:S05]  /*11a10*/  @!P0 BRA `(.L_x_10829) ;  /* 0x0000000000208947 */ /* 0x001fea0003800000 */
        /* <DEDUP_REMOVED lines=8> */
.L_x_10829:
[----:B------:R-:W-:Y:S01]  /*11aa0*/  ULDC UR9, c[0x0][0xc54] ;  /* 0x0003150000097ab9 */ /* 0x000fe20000000800 */
[----:B------:R-:W-:Y:S01]  /*11ab0*/  UMOV UR6, UR8 ;  /* 0x0000000800067c82 */ /* 0x000fe20008000000 */
[----:B------:R-:W-:-:S11]  /*11ac0*/  UISETP.NE.AND UP0, UPT, UR9, 0x1, UPT ;  /* 0x000000010900788c */ /* 0x000fd6000bf05270 */
[----:B------:R-:W-:Y:S02]  /*11ad0*/  @UP0 ULDC.64 UR10, c[0x0][0xc58] ;  /* 0x00031600000a0ab9 */ /* 0x000fe40000000a00 */
[----:B------:R-:W-:-:S04]  /*11ae0*/  UIMAD.WIDE.U32 UR4, UR8, UR10, URZ ;  /* 0x0000000a080472a5 */ /* 0x000fc8000f8e003f */
[----:B------:R-:W-:-:S04]  /*11af0*/  @UP0 USHF.R.U32.HI UR6, URZ, UR11, UR5 ;  /* 0x0000000b3f060299 */ /* 0x000fc80008011605 */
[----:B------:R-:W-:-:S12]  /*11b00*/  UIMAD UR4, UR6, UR9, URZ ;  /* 0x00000009060472a4 */ /* 0x000fd8000f8e023f */
.L_x_10830:
[----:B------:R-:W-:Y:S02]  /*11b10*/  ULOP3.LUT UR5, URZ, UR6, URZ, 0x33, !UPT ;  /* 0x000000063f057292 */ /* 0x000fe4000f8e333f */
[----:B------:R-:W-:Y:S01]  /*11b20*/  UIADD3 UR4, UR8, -UR4, URZ ;  /* 0x8000000408047290 */ /* 0x000fe2000fffe03f */
[----:B------:R-:W-:Y:S01]  /*11b30*/  ULDC UR15, c[0x0][0xc48] ;  /* 0x00031200000f7ab9 */ /* 0x000fe20000000800 */
[----:B------:R-:W-:Y:S01]  /*11b40*/  ULDC UR9, c[0x0][0x448] ;  /* 0x0001120000097ab9 */ /* 0x000fe20000000800 */
[----:B------:R-:W-:Y:S01]  /*11b50*/  ULDC UR41, c[0x0][0xc3c] ;  /* 0x00030f0000297ab9 */ /* 0x000fe20000000800 */
[----:B------:R-:W-:Y:S02]  /*11b60*/  UISETP.NE.AND UP2, UPT, UR15, 0x1, UPT ;  /* 0x000000010f00788c */ /* 0x000fe4000bf45270 */
[----:B------:R-:W-:Y:S02]  /*11b70*/  UISETP.NE.AND UP1, UPT, UR9, 0x1, UPT ;  /* 0x000000010900788c */ /* 0x000fe4000bf25270 */
[----:B------:R-:W-:Y:S01]  /*11b80*/  UIADD3 UR41, UR5, UR41, URZ ;  /* 0x0000002905297290 */ /* 0x000fe2000fffe03f */
[----:B------:R-:W-:Y:S01]  /*11b90*/  ULDC UR14, c[0x0][0xc54] ;  /* 0x00031500000e7ab9 */ /* 0x000fe20000000800 */
[----:B------:R-:W-:Y:S01]  /*11ba0*/  ULDC.64 UR10, c[0x0][0x418] ;  /* 0x00010600000a7ab9 */ /* 0x000fe20000000a00 */
[----:B------:R-:W-:-:S02]  /*11bb0*/  UIMAD UR14, UR7, UR14, UR4 ;  /* 0x0000000e070e72a4 */ /* 0x000fc4000f8e0204 */
[----:B------:R-:W-:Y:S01]  /*11bc0*/  UISETP.NE.U32.AND UP0, UPT, UR10, URZ, UPT ;  /* 0x0000003f0a00728c */ /* 0x000fe2000bf05070 */
[----:B------:R-:W-:Y:S01]  /*11bd0*/  ULDC.64 UR4, c[0x0][0x9e0] ;  /* 0x0002780000047ab9 */ /* 0x000fe20000000a00 */
[----:B------:R-:W-:Y:S02]  /*11be0*/  UIMAD UR41, UR41, 0xc0, URZ ;  /* 0x000000c0292978a4 */ /* 0x000fe4000f8e023f */
[----:B------:R-:W-:Y:S02]  /*11bf0*/  UISETP.GE.AND UP3, UPT, UR5, 0x1, UPT ;  /* 0x000000010500788c */ /* 0x000fe4000bf66270 */
[----:B------:R-:W-:Y:S02]  /*11c00*/  UISETP.NE.AND.EX UP0, UPT, UR11, URZ, UPT, UP0 ;  /* 0x0000003f0b00728c */ /* 0x000fe4000bf05300 */
[----:B------:R-:W-:Y:S01]  /*11c10*/  UIADD3 UR9, UR41, 0xbf, URZ ;  /* 0x000000bf29097890 */ /* 0x000fe2000fffe03f */
[----:B------:R-:W-:Y:S01]  /*11c20*/  ULDC UR8, c[0x0][0x424] ;  /* 0x0001090000087ab9 */ /* 0x000fe20000000800 */
[----:B------:R-:W-:Y:S01]  /*11c30*/  ULDC UR6, c[0x0][0x288] ;  /* 0x0000a20000067ab9 */ /* 0x000fe20000000800 */
[----:B------:R-:W-:Y:S01]  /*11c40*/  @UP2 ULDC UR10, c[0x0][0xc4c] ;  /* 0x00031300000a2ab9 */ /* 0x000fe20000000800 */
[----:B------:R-:W-:Y:S01]  /*11c50*/  @UP1 ULDC UR12, c[0x0][0x44c] ;  /* 0x00011300000c1ab9 */ /* 0x000fe20000000800 */
[----:B------:R-:W-:Y:S01]  /*11c60*/  UIADD3 UR16, -UR6, 0x1, URZ ;  /* 0x0000000106107890 */ /* 0x000fe2000fffe13f */
[----:B------:R-:W-:Y:S01]  /*11c70*/  PLOP3.LUT P1, PT, PT, PT, UP3, 0x80, 0x0 ;  /* 0x000000000000781c */ /* 0x000fe20003f2f038 */
[----:B------:R-:W-:-:S02]  /*11c80*/  UIMAD.WIDE.U32 UR10, UR14, UR10, URZ ;  /* 0x0000000a0e0a72a5 */ /* 0x000fc4000f8e003f */
[----:B------:R-:W-:Y:S02]  /*11c90*/  USEL UR8, UR8, 0x1, UP0 ;  /* 0x0000000108087887 */ /* 0x000fe40008000000 */
        /* <DEDUP_REMOVED lines=23> */
.L_x_10832:
[----:B------:R-:W-:-:S11]  /*11e10*/  UISETP.NE.AND UP0, UPT, UR5, 0x1, UPT ;  /* 0x000000010500788c */ /* 0x000fd6000bf05270 */
[----:B------:R-:W-:Y:S02]  /*11e20*/  @UP0 ULDC.64 UR12, c[0x0][0x9e8] ;  /* 0x00027a00000c0ab9 */ /* 0x000fe40000000a00 */
[----:B------:R-:W-:-:S04]  /*11e30*/  UIMAD.WIDE.U32 UR10, UR9, UR12, URZ ;  /* 0x0000000c090a72a5 */ /* 0x000fc8000f8e003f */
[----:B------:R-:W-:-:S12]  /*11e40*/  @UP0 USHF.R.U32.HI UR9, URZ, UR13, UR11 ;  /* 0x0000000d3f090299 */ /* 0x000fd8000801160b */
.L_x_10833:
[----:B------:R-:W-:-:S04]  /*11e50*/  UIMAD UR9, UR9, UR5, UR5 ;  /* 0x00000005090972a4 */ /* 0x000fc8000f8e0205 */
[----:B------:R-:W-:-:S04]  /*11e60*/  UISETP.LT.AND UP0, UPT, UR4, UR9, UPT ;  /* 0x000000090400728c */ /* 0x000fc8000bf01270 */
[----:B------:R-:W-:-:S12]  /*11e70*/  USEL UR4, UR4, UR9, UP0 ;  /* 0x0000000904047287 */ /* 0x000fd80008000000 */
.L_x_10831:
        /* <DEDUP_REMOVED lines=30> */
.L_x_10835:
[----:B------:R-:W-:-:S11]  /*12060*/  UISETP.NE.AND UP0, UPT, UR5, 0x1, UPT ;  /* 0x000000010500788c */ /* 0x000fd6000bf05270 */
[----:B------:R-:W-:Y:S02]  /*12070*/  @UP0 ULDC.64 UR10, c[0x0][0x9e8] ;  /* 0x00027a00000a0ab9 */ /* 0x000fe40000000a00 */
[----:B------:R-:W-:-:S04]  /*12080*/  UIMAD.WIDE.U32 UR6, UR4, UR10, URZ ;  /* 0x0000000a040672a5 */ /* 0x000fc8000f8e003f */
[----:B------:R-:W-:-:S12]  /*12090*/  @UP0 USHF.R.U32.HI UR4, URZ, UR11, UR7 ;  /* 0x0000000b3f040299 */ /* 0x000fd80008011607 */
.L_x_10836:
[----:B------:R-:W-:-:S04]  /*120a0*/  UIMAD UR4, UR4, UR5, URZ ;  /* 0x00000005040472a4 */ /* 0x000fc8000f8e023f */
[----:B------:R-:W-:-:S04]  /*120b0*/  UISETP.LT.AND UP0, UPT, UR8, UR4, UPT ;  /* 0x000000040800728c */ /* 0x000fc8000bf01270 */
[----:B------:R-:W-:-:S12]  /*120c0*/  USEL UR8, UR8, UR4, !UP0 ;  /* 0x0000000408087287 */ /* 0x000fd8000c000000 */
.L_x_10834:
        /* <DEDUP_REMOVED lines=19> */
[----:B-1----:R-:W2:Y:S01]  /*12200*/  @P0 ATOMG.E.ADD.STRONG.GPU PT, R3, desc[UR48][R2.64], R5 ;  /* 0x00000005020309a8 */ /* 0x002ea200081ee1f0 */
[----:B------:R-:W0:Y:S02]  /*12210*/  S2R R4, SR_LTMASK ;  /* 0x0000000000047919 */ /* 0x000e240000003900 */
[----:B0-----:R-:W-:-:S04]  /*12220*/  LOP3.LUT R4, R4, UR4, RZ, 0xc0, !PT ;  /* 0x0000000404047c12 */ /* 0x001fc8000f8ec0ff */
[----:B------:R-:W0:Y:S01]  /*12230*/  POPC R27, R4 ;  /* 0x00000004001b7309 */ /* 0x000e220000000000 */
[----:B--2---:R-:W0:Y:S02]  /*12240*/  SHFL.IDX PT, R0, R3, R0, 0x1f ;  /* 0x00001f0003007589 */ /* 0x004e2400000e0000 */
[----:B0-----:R-:W-:Y:S01]  /*12250*/  IADD3 R27, R0, UR42, R27 ;  /* 0x0000002a001b7c10 */ /* 0x001fe2000fffe01b */
[----:B------:R-:W-:Y:S06]  /*12260*/  BRA `(.L_x_10839) ;  /* 0x0000003c00447947 */ /* 0x000fec0003800000 */
.L_x_10838:
        /* <DEDUP_REMOVED lines=20> */
.L_x_10841:
[----:B------:R-:W-:Y:S05]  /*123b0*/  BSYNC B6 ;  /* 0x0000000000067941 */ /* 0x000fea0003800000 */
.L_x_10840:
        /* <DEDUP_REMOVED lines=20> */
.L_x_10844:
        /* <DEDUP_REMOVED lines=15> */
.L_x_10843:
[----:B------:R-:W-:Y:S05]  /*125f0*/  BSYNC B6 ;  /* 0x0000000000067941 */ /* 0x000fea0003800000 */
.L_x_10842:
[----:B------:R-:W-:Y:S01]  /*12600*/  ULDC.64 UR4, c[0x0][0x9f8] ;  /* 0x00027e0000047ab9 */ /* 0x000fe20000000a00 */
[----:B------:R-:W-:Y:S01]  /*12610*/  IMAD.U32 R23, RZ, RZ, UR43 ;  /* 0x0000002bff177e24 */ /* 0x000fe2000f8e00ff */
[----:B------:R-:W-:-:S04]  /*12620*/  UISETP.NE.U32.AND UP0, UPT, UR4, URZ, UPT ;  /* 0x0000003f0400728c */ /* 0x000fc8000bf05070 */
        /* <DEDUP_REMOVED lines=18> */
[----:B--2---:R-:W-:Y:S02]  /*12750*/  SHF.R.S32.HI R25, RZ, 0x1f, R23 ;  /* 0x0000001fff197819 */ /* 0x004fe40000011417 */
[----:B------:R-:W-:Y:S01]  /*12760*/  SEL R18, R23, RZ, !P1 ;  /* 0x000000ff17127207 */ /* 0x000fe20004800000 */
[----:B------:R-:W-:Y:S06]  /*12770*/  BRA.DIV UR4, `(.L_x_10845) ;  /* 0x0000004204207947 */ /* 0x000fec000b800000 */
[----:B------:R0:W1:Y:S02]  /*12780*/  SHFL.IDX PT, R14, R20, RZ, 0x1f ;  /* 0x00001fff140e7589 */ /* 0x00006400000e0000 */
.L_x_10941:
[----:B-1----:R-:W-:Y:S02]  /*12790*/  ISETP.NE.AND P0, PT, R14, RZ, PT ;  /* 0x000000ff0e00720c */ /* 0x002fe40003f05270 */
[----:B------:R-:W-:Y:S02]  /*127a0*/  PLOP3.LUT P2, PT, PT, PT, PT, 0x8, 0x0 ;  /* 0x000000000000781c */ /* 0x000fe40003f4e170 */
[----:B------:R-:W-:-:S11]  /*127b0*/  LOP3.LUT R19, R19, 0xfffffffd, RZ, 0xc0, !PT ;  /* 0xfffffffd13137812 */ /* 0x000fd600078ec0ff */
[----:B------:R-:W-:Y:S01]  /*127c0*/  @P2 LOP3.LUT R19, R19, 0x2, RZ, 0xfc, !PT ;  /* 0x0000000213132812 */ /* 0x000fe200078efcff */
[----:B------:R-:W-:Y:S06]  /*127d0*/  @P0 BRA `(.L_x_10846) ;  /* 0x0000000400140947 */ /* 0x000fec0003800000 */
[----:B------:R-:W-:-:S03]  /*127e0*/  UMOV UR4, 0xffffffff ;  /* 0xffffffff00047882 */ /* 0x000fc60000000000 */
[----:B------:R-:W-:Y:S05]  /*127f0*/  BRA.DIV UR4, `(.L_x_10847) ;  /* 0x0000004204207947 */ /* 0x000fea000b800000 */
[----:B------:R-:W-:-:S13]  /*12800*/  ELECT P6, URZ, PT ;  /* 0x00000000003f782f */ /* 0x000fda00038c0000 */
.L_x_10944:
[----:B------:R-:W-:Y:S05]  /*12810*/  @!P6 BRA `(.L_x_10846) ;  /* 0x000000040004e947 */ /* 0x000fea0003800000 */
[----:B------:R-:W-:Y:S01]  /*12820*/  IMAD.MOV.U32 R18, RZ, RZ, R23 ;  /* 0x000000ffff127224 */ /* 0x000fe200078e0017 */
[----:B------:R-:W-:Y:S06]  /*12830*/  @!P1 BRA `(.L_x_10848) ;  /* 0x0000000000489947 */ /* 0x000fec0003800000 */
[----:B------:R-:W1:Y:S01]  /*12840*/  LDC R0, c[0x0][0x43c] ;  /* 0x00010f00ff007b82 */ /* 0x000e620000000800 */
[----:B------:R-:W-:Y:S01]  /*12850*/  IMAD.MOV.U32 R6, RZ, RZ, R22 ;  /* 0x000000ffff067224 */ /* 0x000fe200078e0016 */
[----:B------:R-:W-:Y:S02]  /*12860*/  ULDC.64 UR4, c[0x0][0x428] ;  /* 0x00010a0000047ab9 */ /* 0x000fe40000000a00 */
[----:B------:R-:W-:-:S04]  /*12870*/  IMAD R8, R25, UR4, RZ ;  /* 0x0000000419087c24 */ /* 0x000fc8000f8e02ff */
[----:B------:R-:W-:Y:S01]  /*12880*/  IMAD R7, R23, UR5, R8 ;  /* 0x0000000517077c24 */ /* 0x000fe2000f8e0208 */
[----:B-1----:R-:W-:-:S13]  /*12890*/  ISETP.NE.AND P0, PT, R0, 0x1, PT ;  /* 0x000000010000780c */ /* 0x002fda0003f05270 */
[----:B------:R-:W1:Y:S02]  /*128a0*/  @P0 LDC.64 R4, c[0x0][0x440] ;  /* 0x00011000ff040b82 */ /* 0x000e640000000a00 */
[----:B-1----:R-:W-:-:S05]  /*128b0*/  @P0 IMAD.HI.U32 R4, R22, R4, RZ ;  /* 0x0000000416040227 */ /* 0x002fca00078e00ff */
[----:B------:R-:W-:-:S04]  /*128c0*/  @P0 SHF.R.U32.HI R6, RZ, R5, R4 ;  /* 0x00000005ff060219 */ /* 0x000fc80000011604 */
[--C-:B------:R-:W-:Y:S01]  /*128d0*/  SHF.R.S32.HI R5, RZ, 0x1f, R6.reuse ;  /* 0x0000001fff057819 */ /* 0x100fe20000011406 */
[----:B------:R-:W-:-:S04]  /*128e0*/  IMAD.MOV.U32 R4, RZ, RZ, R6 ;  /* 0x000000ffff047224 */ /* 0x000fc800078e0006 */
[----:B------:R-:W-:-:S04]  /*128f0*/  IMAD.WIDE.U32 R4, R23, UR4, R4 ;  /* 0x0000000417047c25 */ /* 0x000fc8000f8e0004 */
[----:B------:R-:W-:Y:S01]  /*12900*/  IMAD.IADD R5, R5, 0x1, R7 ;  /* 0x0000000105057824 */ /* 0x000fe200078e0207 */
[----:B------:R-:W-:-:S04]  /*12910*/  LEA R2, P0, R4, R2, 0x2 ;  /* 0x0000000204027211 */ /* 0x000fc800078010ff */
[----:B------:R-:W-:-:S05]  /*12920*/  LEA.HI.X R3, R4, R3, R5, 0x2, P0 ;  /* 0x0000000304037211 */ /* 0x000fca00000f1405 */
[----:B------:R1:W5:Y:S01]  /*12930*/  LDG.E R18, desc[UR48][R2.64] ;  /* 0x0000003002127981 */ /* 0x000362000c1e1900 */
[----:B------:R-:W-:-:S04]  /*12940*/  IMAD.MOV R5, RZ, RZ, -R6 ;  /* 0x000000ffff057224 */ /* 0x000fc800078e0a06 */
[----:B------:R-:W-:-:S07]  /*12950*/  IMAD R22, R0, R5, R22 ;  /* 0x0000000500167224 */ /* 0x000fce00078e0216 */
.L_x_10848:
[----:B------:R-:W2:Y:S01]  /*12960*/  S2R R0, SR_TID.X ;  /* 0x0000000000007919 */ /* 0x000ea20000002100 */
[----:B-1----:R-:W-:Y:S01]  /*12970*/  IMAD R3, R16, 0x8, R17 ;  /* 0x0000000810037824 */ /* 0x002fe200078e0211 */
[----:B--2---:R-:W-:Y:S02]  /*12980*/  LOP3.LUT R2, R0, 0x7f, RZ, 0xc0, !PT ;  /* 0x0000007f00027812 */ /* 0x004fe400078ec0ff */
[----:B------:R-:W-:Y:S02]  /*12990*/  SHF.L.U32 R0, R24, 0x1f, RZ ;  /* 0x0000001f18007819 */ /* 0x000fe400000006ff */
[----:B------:R-:W-:Y:S02]  /*129a0*/  ISETP.NE.AND P1, PT, R2, RZ, PT ;  /* 0x000000ff0200720c */ /* 0x000fe40003f25270 */
[----:B------:R-:W1:Y:S02]  /*129b0*/  SYNCS.PHASECHK.TRANS64.TRYWAIT P0, [R3+URZ+0x2d840], R0 ;  /* 0x02d84000030075a7 */ /* 0x000e64000800017f */
[----:B-1----:R-:W-:Y:S09]  /*129c0*/  @!P0 BRA `(.L_x_10849) ;  /* 0x0000003c00cc8947 */ /* 0x002ff20003800000 */
.L_x_10945:
[----:B------:R-:W-:Y:S05]  /*129d0*/  @P1 BRA `(.L_x_10850) ;  /* 0x0000000000141947 */ /* 0x000fea0003800000 */
[----:B------:R-:W-:Y:S01]  /*129e0*/  ISETP.NE.AND P0, PT, R28, RZ, PT ;  /* 0x000000ff1c00720c */ /* 0x000fe20003f05270 */
[----:B-1----:R-:W-:-:S04]  /*129f0*/  IMAD.MOV.U32 R0, RZ, RZ, 0x6000 ;  /* 0x00006000ff007424 */ /* 0x002fc800078e00ff */
[----:B------:R2:W-:Y:S08]  /*12a00*/  SYNCS.ARRIVE.TRANS64 RZ, [R3+URZ+0x2d830], R0 ;  /* 0x02d8300003ff79a7 */ /* 0x0005f0000800003f */
[----:B------:R-:W-:Y:S05]  /*12a10*/  @!P0 BRA `(.L_x_10850) ;  /* 0x0000000000048947 */ /* 0x000fea0003800000 */
[----:B------:R-:W-:Y:S01]  /*12a20*/  BPT.TRAP 0x1 ;  /* 0x000000040000795c */ /* 0x000fe20000300000 */
.L_x_10850:
[----:B-12---:R-:W-:Y:S01]  /*12a30*/  IMAD R0, R16, 0x6000, R17 ;  /* 0x0000600010007824 */ /* 0x006fe200078e0211 */
        /* <DEDUP_REMOVED lines=11> */
[----:B------:R-:W-:Y:S01]  /*12af0*/  UMOV UR10, 0x40 ;  /* 0x00000040000a7882 */ /* 0x000fe20000000000 */
[----:B------:R-:W-:Y:S01]  /*12b00*/  UMOV UR12, UR36 ;  /* 0x00000024000c7c82 */ /* 0x000fe20008000000 */
[----:B------:R-:W-:Y:S01]  /*12b10*/  UIADD3 UR33, UR33, 0x2d830, URZ ;  /* 0x0002d83021217890 */ /* 0x000fe2000fffe03f */
[----:B------:R-:W-:Y:S01]  /*12b20*/  PLOP3.LUT P0, PT, PT, PT, PT, 0x80, 0x0 ;  /* 0x000000000000781c */ /* 0x000fe20003f0f070 */
[----:B------:R-:W-:Y:S01]  /*12b30*/  USHF.L.U32 UR35, UR35, 0x7, URZ ;  /* 0x0000000723237899 */ /* 0x000fe2000800063f */
[----:B------:R-:W-:Y:S01]  /*12b40*/  LOP3.LUT R19, R19, 0xfffffffd, RZ, 0xc0, !PT ;  /* 0xfffffffd13137812 */ /* 0x000fe200078ec0ff */
[----:B------:R-:W-:-:S02]  /*12b50*/  UIADD3 UR32, UR8, 0x15400, URZ ;  /* 0x0001540008207890 */ /* 0x000fc4000fffe03f */
        /* <DEDUP_REMOVED lines=9> */
[----:B------:R-:W-:Y:S01]  /*12bf0*/  @P0 LOP3.LUT R19, R19, 0x2, RZ, 0xfc, !PT ;  /* 0x0000000213130812 */ /* 0x000fe200078efcff */
[----:B------:R1:W-:Y:S01]  /*12c00*/  UTMALDG.4D [UR16], [UR4], desc[UR6] ;  /* 0x00000610040075b4 */ /* 0x0003e20008019000 */
[----:B------:R1:W-:Y:S02]  /*12c10*/  UTMALDG.4D [UR8], [UR4], desc[UR6] ;  /* 0x00000608040075b4 */ /* 0x0003e40008019000 */
[----:B-1----:R-:W-:-:S03]  /*12c20*/  NOP ;  /* 0x0000000000007918 */ /* 0x002fc60000000000 */
.L_x_10846:
[----:B------:R-:W-:Y:S05]  /*12c30*/  WARPSYNC.ALL ;  /* 0x0000000000007948 */ /* 0x000fea0003800000 */
[----:B------:R-:W-:Y:S01]  /*12c40*/  VIADD R0, R17, 0xc400 ;  /* 0x0000c40011007836 */ /* 0x000fe20000000000 */
[----:B------:R-:W-:Y:S01]  /*12c50*/  USHF.R.S32.HI UR4, URZ, 0x1f, UR36 ;  /* 0x0000001f3f047899 */ /* 0x000fe20008011424 */
[----:B------:R-:W-:Y:S01]  /*12c60*/  BAR.SYNC.DEFER_BLOCKING 0x8, 0x200 ;  /* 0x0208000000007b1d */ /* 0x000fe20000010000 */
[----:B------:R-:W-:Y:S02]  /*12c70*/  USHF.R.S32.HI UR37, URZ, 0x1f, UR43 ;  /* 0x0000001f3f257899 */ /* 0x000fe4000801142b */
[----:B------:R-:W-:-:S03]  /*12c80*/  LOP3.LUT P0, RZ, R0, 0x1bf, RZ, 0xc0, !PT ;  /* 0x000001bf00ff7812 */ /* 0x000fc6000780c0ff */
[----:B------:R-:W-:Y:S01]  /*12c90*/  ULDC.64 UR6, c[0x0][0x2d8] ;  /* 0x0000b60000067ab9 */ /* 0x000fe20000000a00 */
[----:B------:R-:W-:Y:S01]  /*12ca0*/  BSSY B6, `(.L_x_10851) ;  /* 0x0000016000067945 */ /* 0x000fe20003800000 */
[----:B------:R-:W-:Y:S02]  /*12cb0*/  UIMAD UR4, UR4, UR6, URZ ;  /* 0x00000006040472a4 */ /* 0x000fe4000f8e023f */
[----:B------:R-:W-:Y:S02]  /*12cc0*/  UIMAD.WIDE.U32 UR50, UR36, UR6, URZ ;  /* 0x00000006243272a5 */ /* 0x000fe4000f8e003f */
[----:B------:R-:W-:-:S04]  /*12cd0*/  UIMAD UR4, UR36, UR7, UR4 ;  /* 0x00000007240472a4 */ /* 0x000fc8000f8e0204 */
[----:B------:R-:W-:Y:S01]  /*12ce0*/  UIADD3 UR45, UR51, UR4, URZ ;  /* 0x00000004332d7290 */ /* 0x000fe2000fffe03f */
[----:B------:R-:W-:Y:S11]  /*12cf0*/  @!P0 BRA `(.L_x_10852) ;  /* 0x0000000000408947 */ /* 0x000ff60003800000 */
        /* <DEDUP_REMOVED lines=14> */
[----:B0-----:R-:W-:-:S07]  /*12de0*/  LEPC R20, `(.L_x_10852) ;  /* 0x000000001014794e */ /* 0x001fce0000000000 */
[----:B-1----:R-:W-:Y:S05]  /*12df0*/  CALL.ABS.NOINC R2 ;  /* 0x0000000002007343 */ /* 0x002fea0003c00000 */
.L_x_10852:
[----:B------:R-:W-:Y:S05]  /*12e00*/  BSYNC B6 ;  /* 0x0000000000067941 */ /* 0x000fea0003800000 */
.L_x_10851:
[----:B------:R-:W1:Y:S01]  /*12e10*/  LDC R9, c[0x0][0x448] ;  /* 0x00011200ff097b82 */ /* 0x000e620000000800 */
[----:B0-----:R-:W0:Y:S01]  /*12e20*/  S2R R20, SR_TID.X ;  /* 0x0000000000147919 */ /* 0x001e220000002100 */
[----:B------:R-:W-:Y:S01]  /*12e30*/  ULDC.64 UR8, c[0x0][0x2e0] ;  /* 0x0000b80000087ab9 */ /* 0x000fe20000000a00 */
[----:B------:R-:W-:Y:S01]  /*12e40*/  UMOV UR44, UR50 ;  /* 0x00000032002c7c82 */ /* 0x000fe20008000000 */
[----:B------:R-:W-:Y:S01]  /*12e50*/  UIMAD UR6, UR37, UR8, URZ ;  /* 0x00000008250672a4 */ /* 0x000fe2000f8e023f */
[----:B------:R-:W2:Y:S01]  /*12e60*/  S2R R10, SR_TID.X ;  /* 0x00000000000a7919 */ /* 0x000ea20000002100 */
[----:B------:R-:W-:Y:S02]  /*12e70*/  UIMAD.WIDE.U32 UR4, UR43, UR8, UR44 ;  /* 0x000000082b0472a5 */ /* 0x000fe4000f8e002c */
[----:B------:R-:W-:-:S03]  /*12e80*/  UIMAD UR6, UR43, UR9, UR6 ;  /* 0x000000092b0672a4 */ /* 0x000fc6000f8e0206 */
[----:B------:R-:W-:Y:S01]  /*12e90*/  ULDC.64 UR8, c[0x0][0x2d0] ;  /* 0x0000b40000087ab9 */ /* 0x000fe20000000a00 */
[----:B------:R-:W-:Y:S01]  /*12ea0*/  UIADD3 UR6, UR5, UR6, URZ ;  /* 0x0000000605067290 */ /* 0x000fe2000fffe03f */
[----:B------:R-:W-:-:S04]  /*12eb0*/  IMAD.U32 R4, RZ, RZ, UR4 ;  /* 0x00000004ff047e24 */ /* 0x000fc8000f8e00ff */
[----:B------:R-:W-:Y:S01]  /*12ec0*/  IMAD.MOV.U32 R2, RZ, RZ, R4 ;  /* 0x000000ffff027224 */ /* 0x000fe200078e0004 */
[----:B-1----:R-:W-:Y:S02]  /*12ed0*/  ISETP.NE.AND P1, PT, R9, 0x1, PT ;  /* 0x000000010900780c */ /* 0x002fe40003f25270 */
[C---:B0-----:R-:W-:Y:S01]  /*12ee0*/  LOP3.LUT R21, R20.reuse, 0x7f, RZ, 0xc0, !PT ;  /* 0x0000007f14157812 */ /* 0x041fe200078ec0ff */
[----:B------:R-:W-:-:S10]  /*12ef0*/  IMAD.SHL.U32 R20, R20, 0x20, RZ ;  /* 0x0000002014147824 */ /* 0x000fd400078e00ff */
[----:B------:R-:W0:Y:S01]  /*12f00*/  @P1 LDC R3, c[0x0][0x44c] ;  /* 0x00011300ff031b82 */ /* 0x000e220000000800 */
[----:B------:R-:W-:Y:S01]  /*12f10*/  SHF.R.U32.HI R21, RZ, 0x2, R21 ;  /* 0x00000002ff157819 */ /* 0x000fe20000011615 */
[----:B--2---:R-:W-:-:S03]  /*12f20*/  IMAD.SHL.U32 R10, R10, 0x8, RZ ;  /* 0x000000080a0a7824 */ /* 0x004fc600078e00ff */
[----:B------:R-:W-:Y:S02]  /*12f30*/  LOP3.LUT R20, R21, 0x60, R20, 0xf8, !PT ;  /* 0x0000006015147812 */ /* 0x000fe400078ef814 */
[----:B------:R-:W1:Y:S01]  /*12f40*/  S2R R21, SR_TID.X ;  /* 0x0000000000157919 */ /* 0x000e620000002100 */
[----:B------:R-:W2:Y:S01]  /*12f50*/  @P1 LDC R5, c[0x0][0x450] ;  /* 0x00011400ff051b82 */ /* 0x000ea20000000800 */
[----:B------:R-:W-:Y:S01]  /*12f60*/  LOP3.LUT R10, R10, 0x18, RZ, 0xc0, !PT ;  /* 0x000000180a0a7812 */ /* 0x000fe200078ec0ff */
[----:B------:R-:W-:-:S03]  /*12f70*/  VIADD R6, R20, UR41 ;  /* 0x0000002914067c36 */ /* 0x000fc60008000000 */
[C---:B------:R-:W-:Y:S01]  /*12f80*/  LOP3.LUT R12, R10.reuse, 0x20, RZ, 0xfc, !PT ;  /* 0x000000200a0c7812 */ /* 0x040fe200078efcff */
[----:B------:R-:W-:Y:S01]  /*12f90*/  IMAD.MOV.U32 R7, RZ, RZ, R6 ;  /* 0x000000ffff077224 */ /* 0x000fe200078e0006 */
[----:B------:R-:W-:Y:S01]  /*12fa0*/  LOP3.LUT R10, R10, 0x40, RZ, 0xfc, !PT ;  /* 0x000000400a0a7812 */ /* 0x000fe200078efcff */
[----:B0-----:R-:W-:-:S04]  /*12fb0*/  @P1 IMAD.HI.U32 R0, R6, R3, RZ ;  /* 0x0000000306001227 */ /* 0x001fc800078e00ff */
[----:B------:R-:W-:Y:S01]  /*12fc0*/  IMAD.U32 R3, RZ, RZ, UR6 ;  /* 0x00000006ff037e24 */ /* 0x000fe2000f8e00ff */
[----:B------:R-:W-:Y:S01]  /*12fd0*/  ULDC.64 UR6, c[0x0][0x280] ;  /* 0x0000a00000067ab9 */ /* 0x000fe20000000a00 */
[----:B--2---:R-:W-:Y:S01]  /*12fe0*/  @P1 SHF.R.U32.HI R7, RZ, R5, R0 ;  /* 0x00000005ff071219 */ /* 0x004fe20000011600 */
[----:B------:R-:W-:Y:S01]  /*12ff0*/  IMAD.U32 R5, RZ, RZ, UR5 ;  /* 0x00000005ff057e24 */ /* 0x000fe2000f8e00ff */
[----:B------:R-:W-:Y:S02]  /*13000*/  ULDC.64 UR4, c[0x0][0x2c8] ;  /* 0x0000b20000047ab9 */ /* 0x000fe40000000a00 */
[----:B------:R-:W-:Y:S01]  /*13010*/  SHF.R.S32.HI R0, RZ, 0x1f, R7 ;  /* 0x0000001fff007819 */ /* 0x000fe20000011407 */
[----:B------:R-:W-:-:S04]  /*13020*/  IMAD.WIDE.U32 R4, R7, UR8, R2 ;  /* 0x0000000807047c25 */ /* 0x000fc8000f8e0002 */
[----:B------:R-:W-:Y:S02]  /*13030*/  IMAD R0, R0, UR8, RZ ;  /* 0x0000000800007c24 */ /* 0x000fe4000f8e02ff */
[C---:B-1----:R-:W-:Y:S01]  /*13040*/  IMAD.SHL.U32 R20, R21.reuse, 0x8, RZ ;  /* 0x0000000815147824 */ /* 0x042fe200078e00ff */
[----:B------:R-:W-:Y:S01]  /*13050*/  LOP3.LUT R21, R21, 0x7f, RZ, 0xc0, !PT ;  /* 0x0000007f15157812 */ /* 0x000fe200078ec0ff */
[----:B------:R-:W-:Y:S02]  /*13060*/  IMAD R11, R7, UR9, R0 ;  /* 0x00000009070b7c24 */ /* 0x000fe4000f8e0200 */
[----:B------:R-:W-:Y:S01]  /*13070*/  IMAD.MOV R0, RZ, RZ, -R7 ;  /* 0x000000ffff007224 */ /* 0x000fe200078e0a07 */
[----:B------:R-:W-:Y:S01]  /*13080*/  LOP3.LUT R20, R20, 0x18, RZ, 0xc0, !PT ;  /* 0x0000001814147812 */ /* 0x000fe200078ec0ff */
[----:B------:R-:W-:Y:S01]  /*13090*/  IMAD.IADD R5, R5, 0x1, R11 ;  /* 0x0000000105057824 */ /* 0x000fe200078e020b */
[----:B------:R-:W-:Y:S01]  /*130a0*/  SHF.R.U32.HI R21, RZ, 0x2, R21 ;  /* 0x00000002ff157819 */ /* 0x000fe20000011615 */
[----:B------:R-:W-:-:S02]  /*130b0*/  IMAD R7, R9, R0, R6 ;  /* 0x0000000009077224 */ /* 0x000fc400078e0206 */
[----:B------:R-:W-:Y:S02]  /*130c0*/  VIADD R6, R6, 0x80 ;  /* 0x0000008006067836 */ /* 0x000fe40000000000 */
[----:B------:R-:W-:Y:S01]  /*130d0*/  IMAD.WIDE.U32 R4, R7, UR4, R4 ;  /* 0x0000000407047c25 */ /* 0x000fe2000f8e0004 */
[----:B------:R-:W-:-:S05]  /*130e0*/  SHF.R.S32.HI R0, RZ, 0x1f, R7 ;  /* 0x0000001fff007819 */ /* 0x000fca0000011407 */
[----:B------:R-:W-:-:S04]  /*130f0*/  IMAD R0, R0, UR4, RZ ;  /* 0x0000000400007c24 */ /* 0x000fc8000f8e02ff */
[----:B------:R-:W-:Y:S01]  /*13100*/  IMAD R11, R7, UR5, R0 ;  /* 0x00000005070b7c24 */ /* 0x000fe2000f8e0200 */
[----:B------:R-:W-:Y:S01]  /*13110*/  LEA R0, P0, R4, UR6, 0x1 ;  /* 0x0000000604007c11 */ /* 0x000fe2000f8008ff */
[----:B------:R-:W0:Y:S02]  /*13120*/  @P1 LDC R7, c[0x0][0x44c] ;  /* 0x00011300ff071b82 */ /* 0x000e240000000800 */
[----:B------:R-:W-:-:S05]  /*13130*/  IMAD.IADD R5, R5, 0x1, R11 ;  /* 0x0000000105057824 */ /* 0x000fca00078e020b */
[----:B------:R-:W-:Y:S02]  /*13140*/  LEA.HI.X R4, R4, UR7, R5, 0x1, P0 ;  /* 0x0000000704047c11 */ /* 0x000fe400080f0c05 */
[----:B------:R-:W1:Y:S01]  /*13150*/  @P1 LDC R5, c[0x0][0x450] ;  /* 0x00011400ff051b82 */ /* 0x000e620000000800 */
[----:B0-----:R-:W-:-:S04]  /*13160*/  @P1 IMAD.HI.U32 R8, R6, R7, RZ ;  /* 0x0000000706081227 */ /* 0x001fc800078e00ff */
[----:B------:R-:W-:Y:S01]  /*13170*/  IMAD.MOV.U32 R7, RZ, RZ, R6 ;  /* 0x000000ffff077224 */ /* 0x000fe200078e0006 */
[----:B-1----:R-:W-:-:S05]  /*13180*/  @P1 SHF.R.U32.HI R7, RZ, R5, R8 ;  /* 0x00000005ff071219 */ /* 0x002fca0000011608 */
[----:B------:R-:W-:Y:S02]  /*13190*/  IMAD.MOV R5, RZ, RZ, -R7 ;  /* 0x000000ffff057224 */ /* 0x000fe400078e0a07 */
[----:B------:R-:W-:-:S04]  /*131a0*/  IMAD.WIDE.U32 R2, R7, UR8, R2 ;  /* 0x0000000807027c25 */ /* 0x000fc8000f8e0002 */
[----:B------:R-:W-:Y:S01]  /*131b0*/  IMAD R5, R9, R5, R6 ;  /* 0x0000000509057224 */ /* 0x000fe200078e0206 */
[----:B------:R-:W-:-:S05]  /*131c0*/  SHF.R.S32.HI R6, RZ, 0x1f, R7 ;  /* 0x0000001fff067819 */ /* 0x000fca0000011407 */
[----:B------:R-:W-:-:S04]  /*131d0*/  IMAD R6, R6, UR8, RZ ;  /* 0x0000000806067c24 */ /* 0x000fc8000f8e02ff */
[----:B------:R-:W-:Y:S01]  /*131e0*/  IMAD R7, R7, UR9, R6 ;  /* 0x0000000907077c24 */ /* 0x000fe2000f8e0206 */
[----:B------:R-:W-:-:S03]  /*131f0*/  SHF.R.S32.HI R6, RZ, 0x1f, R5 ;  /* 0x0000001fff067819 */ /* 0x000fc60000011405 */
[----:B------:R-:W-:Y:S02]  /*13200*/  IMAD.IADD R3, R3, 0x1, R7 ;  /* 0x0000000103037824 */ /* 0x000fe400078e0207 */
[----:B------:R-:W-:Y:S02]  /*13210*/  IMAD R6, R6, UR4, RZ ;  /* 0x0000000406067c24 */ /* 0x000fe4000f8e02ff */
[C---:B------:R-:W-:Y:S01]  /*13220*/  IMAD.WIDE.U32 R2, R5.reuse, UR4, R2 ;  /* 0x0000000405027c25 */ /* 0x040fe2000f8e0002 */
[----:B------:R-:W-:Y:S02]  /*13230*/  ULDC UR4, c[0x0][0x2b8] ;  /* 0x0000ae0000047ab9 */ /* 0x000fe40000000800 */
[----:B------:R-:W-:Y:S01]  /*13240*/  ISETP.GE.AND P1, PT, R12, UR4, PT ;  /* 0x000000040c007c0c */ /* 0x000fe2000bf26270 */
[----:B------:R-:W-:Y:S01]  /*13250*/  IMAD R7, R5, UR5, R6 ;  /* 0x0000000505077c24 */ /* 0x000fe2000f8e0206 */
[----:B------:R-:W-:Y:S02]  /*13260*/  LEA R8, P0, R2, UR6, 0x1 ;  /* 0x0000000602087c11 */ /* 0x000fe4000f8008ff */
[----:B------:R-:W-:Y:S01]  /*13270*/  ISETP.GE.AND P2, PT, R10, UR4, PT ;  /* 0x000000040a007c0c */ /* 0x000fe2000bf46270 */
[----:B------:R-:W-:-:S05]  /*13280*/  IMAD.IADD R7, R3, 0x1, R7 ;  /* 0x0000000103077824 */ /* 0x000fca00078e0207 */
[----:B------:R-:W-:Y:S02]  /*13290*/  LEA.HI.X R7, R2, UR7, R7, 0x1, P0 ;  /* 0x0000000702077c11 */ /* 0x000fe400080f0c07 */
[----:B------:R-:W-:Y:S01]  /*132a0*/  ISETP.GE.AND P0, PT, R20, UR4, PT ;  /* 0x0000000414007c0c */ /* 0x000fe2000bf06270 */
[----:B------:R-:W-:-:S03]  /*132b0*/  UMOV UR4, 0xffffffff ;  /* 0xffffffff00047882 */ /* 0x000fc60000000000 */
[----:B------:R-:W-:Y:S09]  /*132c0*/  BRA.DIV UR4, `(.L_x_10853) ;  /* 0x0000003604a07947 */ /* 0x000ff2000b800000 */
[----:B------:R-:W0:Y:S01]  /*132d0*/  SHFL.IDX PT, R14, R0, RZ, 0x1c1f ;  /* 0x001c1fff000e7589 */ /* 0x000e2200000e0000 */
[----:B------:R-:W-:Y:S01]  /*132e0*/  ULDC UR4, c[0x0][0x288] ;  /* 0x0000a20000047ab9 */ /* 0x000fe20000000800 */
[----:B------:R-:W-:Y:S02]  /*132f0*/  VIADD R6, R21, UR41 ;  /* 0x0000002915067c36 */ /* 0x000fe40008000000 */
[----:B------:R-:W1:Y:S01]  /*13300*/  SHFL.IDX PT, R2, R4, RZ, 0x1c1f ;  /* 0x001c1fff04027589 */ /* 0x000e6200000e0000 */
[----:B------:R-:W-:Y:S02]  /*13310*/  IMAD R5, R9, UR4, RZ ;  /* 0x0000000409057c24 */ /* 0x000fe4000f8e02ff */
[----:B------:R-:W-:-:S03]  /*13320*/  VIADD R10, R6, 0x20 ;  /* 0x00000020060a7836 */ /* 0x000fc60000000000 */
[----:B------:R-:W-:-:S13]  /*13330*/  ISETP.GE.AND P4, PT, R6, R5, PT ;  /* 0x000000050600720c */ /* 0x000fda0003f86270 */
[----:B0-----:R-:W-:-:S05]  /*13340*/  @!P4 LEA R14, P3, R20, R14, 0x1 ;  /* 0x0000000e140ec211 */ /* 0x001fca00078608ff */
[----:B-1----:R-:W-:Y:S02]  /*13350*/  @!P4 IMAD.X R3, RZ, RZ, R2, P3 ;  /* 0x000000ffff03c224 */ /* 0x002fe400018e0602 */
[----:B------:R-:W-:Y:S02]  /*13360*/  @!P4 IMAD.MOV.U32 R2, RZ, RZ, R14 ;  /* 0x000000ffff02c224 */ /* 0x000fe400078e000e */
[----:B------:R-:W0:Y:S04]  /*13370*/  SHFL.IDX PT, R14, R0, 0x1, 0x1c1f ;  /* 0x003c1f00000e7f89 */ /* 0x000e2800000e0000 */
[----:B------:R-:W-:Y:S04]  /*13380*/  @!P4 LDGSTS.E.BYPASS.LTC128B.128 [R26+0xc400], desc[UR48][R2.64], !P0 ;  /* 0x0c400000021acfae */ /* 0x000fe8000c101d70 */
[----:B------:R-:W-:Y:S04]  /*13390*/  @!P4 LDGSTS.E.BYPASS.LTC128B.128 [R26+0xf400], desc[UR48][R2.64+0x40], !P1 ;  /* 0x0f400040021acfae */ /* 0x000fe8000c901d70 */
[----:B------:R1:W-:Y:S01]  /*133a0*/  @!P4 LDGSTS.E.BYPASS.LTC128B.128 [R26+0x12400], desc[UR48][R2.64+0x80], !P2 ;  /* 0x12400080021acfae */ /* 0x0003e2000d101d70 */
[----:B------:R-:W-:Y:S01]  /*133b0*/  ISETP.GE.AND P4, PT, R10, R5, PT ;  /* 0x000000050a00720c */ /* 0x000fe20003f86270 */
[----:B------:R-:W-:-:S02]  /*133c0*/  VIADD R10, R6, 0x40 ;  /* 0x00000040060a7836 */ /* 0x000fc40000000000 */
[----:B-1----:R-:W1:Y:S10]  /*133d0*/  SHFL.IDX PT, R2, R4, 0x1, 0x1c1f ;  /* 0x003c1f0004027f89 */ /* 0x002e7400000e0000 */
[----:B0-----:R-:W-:-:S05]  /*133e0*/  @!P4 LEA R14, P3, R20, R14, 0x1 ;  /* 0x0000000e140ec211 */ /* 0x001fca00078608ff */
[----:B-1----:R-:W-:Y:S02]  /*133f0*/  @!P4 IMAD.X R9, RZ, RZ, R2, P3 ;  /* 0x000000ffff09c224 */ /* 0x002fe400018e0602 */
[----:B------:R-:W-:Y:S02]  /*13400*/  @!P4 IMAD.MOV.U32 R2, RZ, RZ, R14 ;  /* 0x000000ffff02c224 */ /* 0x000fe400078e000e */
[----:B------:R-:W-:Y:S01]  /*13410*/  @!P4 IMAD.MOV.U32 R3, RZ, RZ, R9 ;  /* 0x000000ffff03c224 */ /* 0x000fe200078e0009 */
[----:B------:R-:W0:Y:S04]  /*13420*/  SHFL.IDX PT, R14, R0, 0x2, 0x1c1f ;  /* 0x005c1f00000e7f89 */ /* 0x000e2800000e0000 */
[----:B------:R-:W-:Y:S04]  /*13430*/  @!P4 LDGSTS.E.BYPASS.LTC128B.128 [R26+0xcc00], desc[UR48][R2.64], !P0 ;  /* 0x0cc00000021acfae */ /* 0x000fe8000c101d70 */
[----:B------:R-:W-:Y:S04]  /*13440*/  @!P4 LDGSTS.E.BYPASS.LTC128B.128 [R26+0xfc00], desc[UR48][R2.64+0x40], !P1 ;  /* 0x0fc00040021acfae */ /* 0x000fe8000c901d70 */
[----:B------:R1:W-:Y:S01]  /*13450*/  @!P4 LDGSTS.E.BYPASS.LTC128B.128 [R26+0x12c00], desc[UR48][R2.64+0x80], !P2 ;  /* 0x12c00080021acfae */ /* 0x0003e2000d101d70 */
[----:B------:R-:W-:Y:S01]  /*13460*/  ISETP.GE.AND P4, PT, R10, R5, PT ;  /* 0x000000050a00720c */ /* 0x000fe20003f86270 */
[----:B------:R-:W-:-:S02]  /*13470*/  VIADD R10, R6, 0x60 ;  /* 0x00000060060a7836 */ /* 0x000fc40000000000 */
[----:B-1----:R-:W1:Y:S10]  /*13480*/  SHFL.IDX PT, R2, R4, 0x2, 0x1c1f ;  /* 0x005c1f0004027f89 */ /* 0x002e7400000e0000 */
[----:B0-----:R-:W-:Y:S01]  /*13490*/  @!P4 LEA R14, P3, R20, R14, 0x1 ;  /* 0x0000000e140ec211 */ /* 0x001fe200078608ff */
[----:B------:R-:W-:Y:S04]  /*134a0*/  SHFL.IDX PT, R4, R4, 0x3, 0x1c1f ;  /* 0x007c1f0004047f89 */ /* 0x000fe800000e0000 */
[----:B-1----:R-:W-:-:S02]  /*134b0*/  @!P4 IMAD.X R9, RZ, RZ, R2, P3 ;  /* 0x000000ffff09c224 */ /* 0x002fc400018e0602 */
[----:B------:R-:W-:Y:S02]  /*134c0*/  @!P4 IMAD.MOV.U32 R2, RZ, RZ, R14 ;  /* 0x000000ffff02c224 */ /* 0x000fe400078e000e */
[----:B------:R-:W0:Y:S01]  /*134d0*/  SHFL.IDX PT, R14, R0, 0x3, 0x1c1f ;  /* 0x007c1f00000e7f89 */ /* 0x000e2200000e0000 */
[----:B------:R-:W-:-:S03]  /*134e0*/  @!P4 IMAD.MOV.U32 R3, RZ, RZ, R9 ;  /* 0x000000ffff03c224 */ /* 0x000fc600078e0009 */
[----:B------:R-:W-:Y:S04]  /*134f0*/  SHFL.IDX PT, R0, R7, RZ, 0x1c1f ;  /* 0x001c1fff07007589 */ /* 0x000fe800000e0000 */
[----:B------:R-:W-:Y:S04]  /*13500*/  @!P4 LDGSTS.E.BYPASS.LTC128B.128 [R26+0xd400], desc[UR48][R2.64], !P0 ;  /* 0x0d400000021acfae */ /* 0x000fe8000c101d70 */
[----:B------:R-:W-:Y:S04]  /*13510*/  @!P4 LDGSTS.E.BYPASS.LTC128B.128 [R26+0x10400], desc[UR48][R2.64+0x40], !P1 ;  /* 0x10400040021acfae */ /* 0x000fe8000c901d70 */
[----:B------:R1:W-:Y:S01]  /*13520*/  @!P4 LDGSTS.E.BYPASS.LTC128B.128 [R26+0x13400], desc[UR48][R2.64+0x80], !P2 ;  /* 0x13400080021acfae */ /* 0x0003e2000d101d70 */
[----:B------:R-:W-:Y:S01]  /*13530*/  ISETP.GE.AND P4, PT, R10, R5, PT ;  /* 0x000000050a00720c */ /* 0x000fe20003f86270 */
[----:B------:R-:W-:-:S02]  /*13540*/  VIADD R10, R6, 0x80 ;  /* 0x00000080060a7836 */ /* 0x000fc40000000000 */
[----:B------:R-:W-:Y:S10]  /*13550*/  SHFL.IDX PT, R7, R7, 0x1, 0x1c1f ;  /* 0x003c1f0007077f89 */ /* 0x000ff400000e0000 */
[----:B0-----:R-:W-:-:S05]  /*13560*/  @!P4 LEA R14, P3, R20, R14, 0x1 ;  /* 0x0000000e140ec211 */ /* 0x001fca00078608ff */
[----:B------:R-:W-:Y:S02]  /*13570*/  @!P4 IMAD.X R9, RZ, RZ, R4, P3 ;  /* 0x000000ffff09c224 */ /* 0x000fe400018e0604 */
[----:B-1----:R-:W-:Y:S02]  /*13580*/  @!P4 IMAD.MOV.U32 R2, RZ, RZ, R14 ;  /* 0x000000ffff02c224 */ /* 0x002fe400078e000e */
[----:B------:R-:W0:Y:S01]  /*13590*/  SHFL.IDX PT, R14, R8, RZ, 0x1c1f ;  /* 0x001c1fff080e7589 */ /* 0x000e2200000e0000 */
[----:B------:R-:W-:-:S05]  /*135a0*/  @!P4 IMAD.MOV.U32 R3, RZ, RZ, R9 ;  /* 0x000000ffff03c224 */ /* 0x000fca00078e0009 */
[----:B------:R-:W-:Y:S04]  /*135b0*/  @!P4 LDGSTS.E.BYPASS.LTC128B.128 [R26+0xdc00], desc[UR48][R2.64], !P0 ;  /* 0x0dc00000021acfae */ /* 0x000fe8000c101d70 */
[----:B------:R-:W-:Y:S04]  /*135c0*/  @!P4 LDGSTS.E.BYPASS.LTC128B.128 [R26+0x10c00], desc[UR48][R2.64+0x40], !P1 ;  /* 0x10c00040021acfae */ /* 0x000fe8000c901d70 */
[----:B------:R1:W-:Y:S01]  /*135d0*/  @!P4 LDGSTS.E.BYPASS.LTC128B.128 [R26+0x13c00], desc[UR48][R2.64+0x80], !P2 ;  /* 0x13c00080021acfae */ /* 0x0003e2000d101d70 */
[----:B------:R-:W-:-:S13]  /*135e0*/  ISETP.GE.AND P4, PT, R10, R5, PT ;  /* 0x000000050a00720c */ /* 0x000fda0003f86270 */
[----:B0-----:R-:W-:-:S05]  /*135f0*/  @!P4 LEA R14, P3, R20, R14, 0x1 ;  /* 0x0000000e140ec211 */ /* 0x001fca00078608ff */
[----:B------:R-:W-:Y:S02]  /*13600*/  @!P4 IMAD.X R9, RZ, RZ, R0, P3 ;  /* 0x000000ffff09c224 */ /* 0x000fe400018e0600 */
[----:B-1----:R-:W-:Y:S02]  /*13610*/  @!P4 IMAD.MOV.U32 R2, RZ, RZ, R14 ;  /* 0x000000ffff02c224 */ /* 0x002fe400078e000e */
[----:B------:R-:W-:Y:S01]  /*13620*/  @!P4 IMAD.MOV.U32 R3, RZ, RZ, R9 ;  /* 0x000000ffff03c224 */ /* 0x000fe200078e0009 */
[----:B------:R0:W1:Y:S04]  /*13630*/  SHFL.IDX PT, R14, R8, 0x1, 0x1c1f ;  /* 0x003c1f00080e7f89 */ /* 0x00006800000e0000 */
[----:B------:R0:W-:Y:S04]  /*13640*/  @!P4 LDGSTS.E.BYPASS.LTC128B.128 [R26+0xe400], desc[UR48][R2.64], !P0 ;  /* 0x0e400000021acfae */ /* 0x0001e8000c101d70 */
[----:B------:R0:W-:Y:S04]  /*13650*/  @!P4 LDGSTS.E.BYPASS.LTC128B.128 [R26+0x11400], desc[UR48][R2.64+0x40], !P1 ;  /* 0x11400040021acfae */ /* 0x0001e8000c901d70 */
[----:B------:R0:W-:Y:S02]  /*13660*/  @!P4 LDGSTS.E.BYPASS.LTC128B.128 [R26+0x14400], desc[UR48][R2.64+0x80], !P2 ;  /* 0x14400080021acfae */ /* 0x0001e4000d101d70 */
.L_x_10958:
[----:B------:R-:W-:Y:S02]  /*13670*/  VIADD R6, R6, 0xa0 ;  /* 0x000000a006067836 */ /* 0x000fe40000000000 */
[----:B------:R-:W-:-:S03]  /*13680*/  VIADD R0, R17, 0x2d800 ;  /* 0x0002d80011007836 */ /* 0x000fc60000000000 */
[----:B------:R-:W-:-:S13]  /*13690*/  ISETP.GE.AND P3, PT, R6, R5, PT ;  /* 0x000000050600720c */ /* 0x000fda0003f66270 */
[----:B01----:R-:W-:-:S05]  /*136a0*/  @!P3 LEA R2, P4, R20, R14, 0x1 ;  /* 0x0000000e1402b211 */ /* 0x003fca00078808ff */
[----:B------:R-:W-:-:S05]  /*136b0*/  @!P3 IMAD.X R3, RZ, RZ, R7, P4 ;  /* 0x000000ffff03b224 */ /* 0x000fca00020e0607 */
[----:B------:R-:W-:Y:S01]  /*136c0*/  @!PT LDS RZ, [RZ] ;  /* 0x00000000fffff984 */ /* 0x000fe20000000800 */
[----:B------:R-:W-:Y:S01]  /*136d0*/  @!PT LDS RZ, [RZ] ;  /* 0x00000000fffff984 */ /* 0x000fe20000000800 */
[----:B------:R-:W-:Y:S01]  /*136e0*/  @!PT LDS RZ, [RZ] ;  /* 0x00000000fffff984 */ /* 0x000fe20000000800 */
[----:B------:R0:W-:Y:S01]  /*136f0*/  @!P3 LDGSTS.E.BYPASS.LTC128B.128 [R26+0xec00], desc[UR48][R2.64], !P0 ;  /* 0x0ec00000021abfae */ /* 0x0001e2000c101d70 */
[----:B------:R-:W-:-:S03]  /*13700*/  PLOP3.LUT P0, PT, PT, PT, PT, 0x80, 0x0 ;  /* 0x000000000000781c */ /* 0x000fc60003f0f070 */
[----:B------:R0:W-:Y:S04]  /*13710*/  @!P3 LDGSTS.E.BYPASS.LTC128B.128 [R26+0x11c00], desc[UR48][R2.64+0x40], !P1 ;  /* 0x11c00040021abfae */ /* 0x0001e8000c901d70 */
[----:B------:R0:W-:Y:S01]  /*13720*/  @!P3 LDGSTS.E.BYPASS.LTC128B.128 [R26+0x14c00], desc[UR48][R2.64+0x80], !P2 ;  /* 0x14c00080021abfae */ /* 0x0001e2000d101d70 */
[----:B------:R-:W-:-:S05]  /*13730*/  NOP ;  /* 0x0000000000007918 */ /* 0x000fca0000000000 */
.L_x_10854:
[----:B------:R-:W-:Y:S02]  /*13740*/  PLOP3.LUT P1, PT, P1, P0, PT, 0xa2, 0x0 ;  /* 0x000000000000781c */ /* 0x000fe40000f21472 */
[----:B------:R-:W-:-:S08]  /*13750*/  @P0 R2UR P1, UR4, R17 ;  /* 0x00000000110402ca */ /* 0x000fd00000020000 */
[----:B------:R-:W-:-:S05]  /*13760*/  @P0 PLOP3.LUT P0, PT, P1, PT, PT, 0x80, 0x0 ;  /* 0x000000000000081c */ /* 0x000fca0000f0f070 */
[----:B------:R-:W-:Y:S01]  /*13770*/  @!P1 SYNCS.ARRIVE.TRANS64.RED.A0T1 RZ, [UR4+0x2d800], RZ ;  /* 0x02d800ffffff99a7 */ /* 0x000fe20008200404 */
[----:B------:R-:W-:Y:S07]  /*13780*/  @!P1 ARRIVES.LDGSTSBAR.64.TRANSCNT [UR4+0x2d800] ;  /* 0x02d80000ff0099b0 */ /* 0x000fee0008000a84 */
[----:B------:R-:W-:Y:S05]  /*13790*/  @P0 BRA.U.ANY `(.L_x_10854) ;  /* 0xfffffffd00e80947 */ /* 0x000fea000393ffff */
[----:B------:R-:W-:-:S05]  /*137a0*/  VIADD R29, R29, 0x1 ;  /* 0x000000011d1d7836 */ /* 0x000fca0000000000 */
[----:B0-----:R-:W-:-:S04]  /*137b0*/  LEA.HI R2, R29, R29, RZ, 0x1 ;  /* 0x0000001d1d027211 */ /* 0x001fc800078f08ff */
        /* <DEDUP_REMOVED lines=8> */
.L_x_10959:
[----:B------:R-:W-:Y:S05]  /*13840*/  BSYNC B0 ;  /* 0x0000000000007941 */ /* 0x000fea0003800000 */
.L_x_10855:
        /* <DEDUP_REMOVED lines=12> */
[----:B------:R-:W-:Y:S01]  /*13910*/  LOP3.LUT P1, RZ, R19, 0x2, RZ, 0xc0, !PT ;  /* 0x0000000213ff7812 */ /* 0x000fe2000782c0ff */
[----:B------:R-:W-:Y:S01]  /*13920*/  VIADD R8, R16, 0x1 ;  /* 0x0000000110087836 */ /* 0x000fe20000000000 */
[----:B------:R-:W-:Y:S04]  /*13930*/  BSSY B0, `(.L_x_10859) ;  /* 0x00000a7000007945 */ /* 0x000fe80003800000 */
[----:B------:R-:W-:-:S04]  /*13940*/  ISETP.NE.AND P0, PT, R8, 0x2, PT ;  /* 0x000000020800780c */ /* 0x000fc80003f05270 */
[----:B------:R-:W-:Y:S02]  /*13950*/  SEL R9, RZ, 0x1, P0 ;  /* 0x00000001ff097807 */ /* 0x000fe40000000000 */
[----:B------:R-:W-:Y:S02]  /*13960*/  SEL R8, R8, RZ, P0 ;  /* 0x000000ff08087207 */ /* 0x000fe40000000000 */
[----:B------:R-:W-:Y:S01]  /*13970*/  LOP3.LUT R9, R24, R9, RZ, 0x3c, !PT ;  /* 0x0000000918097212 */ /* 0x000fe200078e3cff */
[----:B------:R-:W-:Y:S06]  /*13980*/  @!P1 BRA `(.L_x_10860) ;  /* 0x0000000800849947 */ /* 0x000fec0003800000 */
[----:B------:R-:W-:Y:S01]  /*13990*/  LOP3.LUT P1, RZ, R19, 0x1, RZ, 0xc0, !PT ;  /* 0x0000000113ff7812 */ /* 0x000fe2000782c0ff */
[----:B------:R-:W-:-:S12]  /*139a0*/  IMAD.MOV.U32 R4, RZ, RZ, R18 ;  /* 0x000000ffff047224 */ /* 0x000fd800078e0012 */
[----:B------:R-:W-:Y:S05]  /*139b0*/  @!P1 BRA `(.L_x_10861) ;  /* 0x0000000000489947 */ /* 0x000fea0003800000 */
[----:B------:R-:W0:Y:S01]  /*139c0*/  LDC R5, c[0x0][0x43c] ;  /* 0x00010f00ff057b82 */ /* 0x000e220000000800 */
[----:B------:R-:W-:Y:S02]  /*139d0*/  ULDC.64 UR4, c[0x0][0x428] ;  /* 0x00010a0000047ab9 */ /* 0x000fe40000000a00 */
[----:B------:R-:W-:-:S04]  /*139e0*/  IMAD R10, R25, UR4, RZ ;  /* 0x00000004190a7c24 */ /* 0x000fc8000f8e02ff */
[----:B------:R-:W-:Y:S01]  /*139f0*/  IMAD R10, R23, UR5, R10 ;  /* 0x00000005170a7c24 */ /* 0x000fe2000f8e020a */
[----:B0-----:R-:W-:-:S13]  /*13a00*/  ISETP.NE.AND P0, PT, R5, 0x1, PT ;  /* 0x000000010500780c */ /* 0x001fda0003f05270 */
[----:B------:R-:W0:Y:S02]  /*13a10*/  @P0 LDC.64 R2, c[0x0][0x440] ;  /* 0x00011000ff020b82 */ /* 0x000e240000000a00 */
[----:B0-----:R-:W-:-:S04]  /*13a20*/  @P0 IMAD.HI.U32 R4, R6, R2, RZ ;  /* 0x0000000206040227 */ /* 0x001fc800078e00ff */
[----:B------:R-:W-:Y:S01]  /*13a30*/  IMAD.MOV.U32 R2, RZ, RZ, R6 ;  /* 0x000000ffff027224 */ /* 0x000fe200078e0006 */
[----:B------:R-:W-:-:S05]  /*13a40*/  @P0 SHF.R.U32.HI R2, RZ, R3, R4 ;  /* 0x00000003ff020219 */ /* 0x000fca0000011604 */
[----:B------:R-:W-:-:S04]  /*13a50*/  IMAD.MOV R3, RZ, RZ, -R2 ;  /* 0x000000ffff037224 */ /* 0x000fc800078e0a02 */
[----:B------:R-:W-:Y:S01]  /*13a60*/  IMAD R6, R5, R3, R6 ;  /* 0x0000000305067224 */ /* 0x000fe200078e0206 */
[--C-:B------:R-:W-:Y:S01]  /*13a70*/  SHF.R.S32.HI R3, RZ, 0x1f, R2.reuse ;  /* 0x0000001fff037819 */ /* 0x100fe20000011402 */
[----:B------:R-:W0:Y:S02]  /*13a80*/  LDC.64 R4, c[0x0][0x418] ;  /* 0x00010600ff047b82 */ /* 0x000e240000000a00 */
[----:B------:R-:W-:-:S04]  /*13a90*/  IMAD.WIDE.U32 R2, R23, UR4, R2 ;  /* 0x0000000417027c25 */ /* 0x000fc8000f8e0002 */
[----:B------:R-:W-:Y:S01]  /*13aa0*/  IMAD.IADD R10, R10, 0x1, R3 ;  /* 0x000000010a0a7824 */ /* 0x000fe200078e0203 */
[----:B0-----:R-:W-:-:S04]  /*13ab0*/  LEA R4, P0, R2, R4, 0x2 ;  /* 0x0000000402047211 */ /* 0x001fc800078010ff */
[----:B------:R-:W-:-:S05]  /*13ac0*/  LEA.HI.X R5, R2, R5, R10, 0x2, P0 ;  /* 0x0000000502057211 */ /* 0x000fca00000f140a */
[----:B------:R0:W5:Y:S04]  /*13ad0*/  LDG.E R4, desc[UR48][R4.64] ;  /* 0x0000003004047981 */ /* 0x000168000c1e1900 */
.L_x_10861:
[----:B------:R-:W0:Y:S01]  /*13ae0*/  S2R R2, SR_TID.X ;  /* 0x0000000000027919 */ /* 0x000e220000002100 */
[----:B------:R-:W-:Y:S01]  /*13af0*/  IMAD R3, R8, 0x8, R17 ;  /* 0x0000000808037824 */ /* 0x000fe200078e0211 */
[----:B------:R-:W-:Y:S01]  /*13b00*/  BSSY B1, `(.L_x_10862) ;  /* 0x0000006000017945 */ /* 0x000fe20003800000 */
[----:B0-----:R-:W-:Y:S02]  /*13b10*/  LOP3.LUT R5, R2, 0x7f, RZ, 0xc0, !PT ;  /* 0x0000007f02057812 */ /* 0x001fe400078ec0ff */
[----:B------:R-:W-:Y:S02]  /*13b20*/  SHF.L.U32 R2, R9, 0x1f, RZ ;  /* 0x0000001f09027819 */ /* 0x000fe400000006ff */
[----:B------:R-:W-:Y:S02]  /*13b30*/  ISETP.NE.AND P1, PT, R5, RZ, PT ;  /* 0x000000ff0500720c */ /* 0x000fe40003f25270 */
[----:B------:R-:W0:Y:S02]  /*13b40*/  SYNCS.PHASECHK.TRANS64.TRYWAIT P0, [R3+URZ+0x2d840], R2 ;  /* 0x02d84002030075a7 */ /* 0x000e24000800017f */
[----:B0-----:R-:W-:Y:S09]  /*13b50*/  @!P0 BRA `(.L_x_10863) ;  /* 0x0000003400808947 */ /* 0x001ff20003800000 */
.L_x_10960:
[----:B------:R-:W-:Y:S05]  /*13b60*/  BSYNC B1 ;  /* 0x0000000000017941 */ /* 0x000fea0003800000 */
.L_x_10862:
[----:B------:R-:W-:Y:S04]  /*13b70*/  BSSY B1, `(.L_x_10864) ;  /* 0x0000007000017945 */ /* 0x000fe80003800000 */
[----:B------:R-:W-:Y:S05]  /*13b80*/  @P1 BRA `(.L_x_10865) ;  /* 0x0000000000141947 */ /* 0x000fea0003800000 */
[----:B------:R-:W-:Y:S01]  /*13b90*/  ISETP.NE.AND P0, PT, R28, RZ, PT ;  /* 0x000000ff1c00720c */ /* 0x000fe20003f05270 */
[----:B0-----:R-:W-:-:S04]  /*13ba0*/  IMAD.MOV.U32 R2, RZ, RZ, 0x6000 ;  /* 0x00006000ff027424 */ /* 0x001fc800078e00ff */
[----:B------:R1:W-:Y:S08]  /*13bb0*/  SYNCS.ARRIVE.TRANS64 RZ, [R3+URZ+0x2d830], R2 ;  /* 0x02d8300203ff79a7 */ /* 0x0003f0000800003f */
[----:B------:R-:W-:Y:S05]  /*13bc0*/  @!P0 BRA `(.L_x_10865) ;  /* 0x0000000000048947 */ /* 0x000fea0003800000 */
[----:B------:R-:W-:Y:S01]  /*13bd0*/  BPT.TRAP 0x1 ;  /* 0x000000040000795c */ /* 0x000fe20000300000 */
.L_x_10865:
[----:B------:R-:W-:Y:S05]  /*13be0*/  BSYNC B1 ;  /* 0x0000000000017941 */ /* 0x000fea0003800000 */
.L_x_10864:
[----:B------:R-:W-:Y:S01]  /*13bf0*/  IMAD.MOV.U32 R12, RZ, RZ, RZ ;  /* 0x000000ffff0c7224 */ /* 0x000fe200078e00ff */
[----:B------:R-:W-:Y:S01]  /*13c00*/  UIADD3 UR4, UP0, UR46, 0x370, URZ ;  /* 0x000003702e047890 */ /* 0x000fe2000ff1e03f */
[----:B------:R-:W-:Y:S01]  /*13c10*/  IMAD R11, R8, 0x6000, R17 ;  /* 0x00006000080b7824 */ /* 0x000fe200078e0211 */
[----:B------:R-:W-:Y:S01]  /*13c20*/  PLOP3.LUT P0, PT, PT, PT, PT, 0x80, 0x0 ;  /* 0x000000000000781c */ /* 0x000fe20003f0f070 */
[----:B01----:R-:W-:Y:S01]  /*13c30*/  VIADD R3, R3, 0x2d830 ;  /* 0x0002d83003037836 */ /* 0x003fe20000000000 */
[----:B------:R-:W-:Y:S01]  /*13c40*/  R2UR UR10, R12 ;  /* 0x000000000c0a72ca */ /* 0x000fe200000e0000 */
[----:B------:R-:W-:Y:S01]  /*13c50*/  IMAD.SHL.U32 R2, R6, 0x80, RZ ;  /* 0x0000008006027824 */ /* 0x000fe200078e00ff */
[----:B------:R-:W-:Y:S01]  /*13c60*/  UIADD3.X UR5, URZ, UR47, URZ, UP0, !UPT ;  /* 0x0000002f3f057290 */ /* 0x000fe200087fe43f */
[----:B------:R-:W-:Y:S01]  /*13c70*/  VIADD R5, R11, 0x15400 ;  /* 0x000154000b057836 */ /* 0x000fe20000000000 */
[----:B------:R-:W-:Y:S01]  /*13c80*/  UMOV UR6, 0x0 ;  /* 0x0000000000067882 */ /* 0x000fe20000000000 */
[----:B------:R-:W-:-:S10]  /*13c90*/  UMOV UR7, 0x14f00000 ;  /* 0x14f0000000077882 */ /* 0x000fd40000000000 */
.L_x_10866:
        /* <DEDUP_REMOVED lines=16> */
.L_x_10867:
        /* <DEDUP_REMOVED lines=16> */
.L_x_10868:
        /* <DEDUP_REMOVED lines=15> */
.L_x_10961:
[----:B------:R-:W-:Y:S05]  /*13f90*/  BSYNC B1 ;  /* 0x0000000000017941 */ /* 0x000fea0003800000 */
.L_x_10869:
[----:B------:R-:W-:Y:S01]  /*13fa0*/  BSSY B1, `(.L_x_10871) ;  /* 0x000000a000017945 */ /* 0x000fe20003800000 */
[----:B0-----:R-:W-:Y:S02]  /*13fb0*/  IMAD.MOV.U32 R2, RZ, RZ, 0x0 ;  /* 0x00000000ff027424 */ /* 0x001fe400078e00ff */
[----:B------:R-:W-:Y:S01]  /*13fc0*/  IMAD.MOV.U32 R3, RZ, RZ, 0x14f00000 ;  /* 0x14f00000ff037424 */ /* 0x000fe200078e00ff */
[----:B------:R-:W-:Y:S06]  /*13fd0*/  @P1 BRA `(.L_x_10872) ;  /* 0x0000000000181947 */ /* 0x000fec0003800000 */
[----:B------:R-:W-:Y:S01]  /*13fe0*/  ISETP.NE.AND P0, PT, R28, RZ, PT ;  /* 0x000000ff1c00720c */ /* 0x000fe20003f05270 */
[----:B------:R-:W-:Y:S02]  /*13ff0*/  IMAD R11, R16, 0x8, R17 ;  /* 0x00000008100b7824 */ /* 0x000fe400078e0211 */
[----:B------:R-:W-:-:S04]  /*14000*/  IMAD.MOV.U32 R13, RZ, RZ, 0x6000 ;  /* 0x00006000ff0d7424 */ /* 0x000fc800078e00ff */
[----:B------:R0:W-:Y:S06]  /*14010*/  SYNCS.ARRIVE.TRANS64 RZ, [R11+URZ+0x2d850], R13 ;  /* 0x02d8500d0bff79a7 */ /* 0x0001ec000800003f */
[----:B------:R-:W-:Y:S05]  /*14020*/  @!P0 BRA `(.L_x_10872) ;  /* 0x0000000000048947 */ /* 0x000fea0003800000 */
[----:B------:R-:W-:Y:S01]  /*14030*/  BPT.TRAP 0x1 ;  /* 0x000000040000795c */ /* 0x000fe20000300000 */
.L_x_10872:
[----:B------:R-:W-:Y:S05]  /*14040*/  BSYNC B1 ;  /* 0x0000000000017941 */ /* 0x000fea0003800000 */
.L_x_10871:
[----:B------:R-:W-:Y:S01]  /*14050*/  R2UR UR6, R2 ;  /* 0x00000000020672ca */ /* 0x000fe200000e0000 */
[--C-:B0-----:R-:W-:Y:S01]  /*14060*/  IMAD R11, R16, 0x8, R17.reuse ;  /* 0x00000008100b7824 */ /* 0x101fe200078e0211 */
[----:B------:R-:W-:Y:S01]  /*14070*/  R2UR UR7, R3 ;  /* 0x00000000030772ca */ /* 0x000fe200000e0000 */
[----:B------:R-:W-:Y:S01]  /*14080*/  UIADD3 UR4, UP0, UR46, 0x470, URZ ;  /* 0x000004702e047890 */ /* 0x000fe2000ff1e03f */
[----:B------:R-:W-:Y:S01]  /*14090*/  R2UR UR10, R12 ;  /* 0x000000000c0a72ca */ /* 0x000fe200000e0000 */
[----:B------:R-:W-:Y:S01]  /*140a0*/  IMAD R12, R16, 0x6000, R17 ;  /* 0x00006000100c7824 */ /* 0x000fe200078e0211 */
[----:B------:R-:W-:Y:S01]  /*140b0*/  PLOP3.LUT P0, PT, PT, PT, PT, 0x80, 0x0 ;  /* 0x000000000000781c */ /* 0x000fe20003f0f070 */
[----:B------:R-:W-:Y:S01]  /*140c0*/  IMAD.SHL.U32 R13, R22, 0x80, RZ ;  /* 0x00000080160d7824 */ /* 0x000fe200078e00ff */
[----:B------:R-:W-:Y:S01]  /*140d0*/  UIADD3.X UR5, URZ, UR47, URZ, UP0, !UPT ;  /* 0x0000002f3f057290 */ /* 0x000fe200087fe43f */
[----:B------:R-:W-:Y:S02]  /*140e0*/  VIADD R11, R11, 0x2d850 ;  /* 0x0002d8500b0b7836 */ /* 0x000fe40000000000 */
[----:B------:R-:W-:-:S09]  /*140f0*/  VIADD R14, R12, 0x400 ;  /* 0x000004000c0e7836 */ /* 0x000fd20000000000 */
.L_x_10873:
        /* <DEDUP_REMOVED lines=15> */
.L_x_10874:
        /* <DEDUP_REMOVED lines=15> */
.L_x_10875:
        /* <DEDUP_REMOVED lines=12> */
.L_x_10860:
[----:B------:R-:W-:Y:S05]  /*143a0*/  BSYNC B0 ;  /* 0x0000000000007941 */ /* 0x000fea0003800000 */
.L_x_10859:
[----:B------:R-:W-:Y:S01]  /*143b0*/  UIADD3 UR4, UR40, -0x3, URZ ;  /* 0xfffffffd28047890 */ /* 0x000fe2000fffe03f */
[----:B------:R-:W-:Y:S02]  /*143c0*/  IMAD.MOV.U32 R16, RZ, RZ, R8 ;  /* 0x000000ffff107224 */ /* 0x000fe400078e0008 */
[----:B------:R-:W-:-:S03]  /*143d0*/  IMAD.MOV.U32 R24, RZ, RZ, R9 ;  /* 0x000000ffff187224 */ /* 0x000fc600078e0009 */
[----:B------:R-:W-:-:S07]  /*143e0*/  IMAD.U32 R6, RZ, RZ, UR4 ;  /* 0x00000004ff067e24 */ /* 0x000fce000f8e00ff */
.L_x_10858:
[----:B------:R-:W-:Y:S01]  /*143f0*/  ULOP3.LUT UR4, URZ, UR40, URZ, 0x33, !UPT ;  /* 0x000000283f047292 */ /* 0x000fe2000f8e333f */
[----:B------:R-:W-:Y:S01]  /*14400*/  VIADD R7, R7, 0xfffffffe ;  /* 0xfffffffe07077836 */ /* 0x000fe20000000000 */
[----:B------:R-:W-:Y:S04]  /*14410*/  BSSY B0, `(.L_x_10857) ;  /* 0x000015a000007945 */ /* 0x000fe80003800000 */
[----:B------:R-:W-:-:S13]  /*14420*/  ISETP.NE.AND P0, PT, R7, UR4, PT ;  /* 0x0000000407007c0c */ /* 0x000fda000bf05270 */
[----:B------:R-:W-:Y:S05]  /*14430*/  @!P0 BRA `(.L_x_10876) ;  /* 0x00000014005c8947 */ /* 0x000fea0003800000 */
[----:B------:R-:W-:-:S07]  /*14440*/  IMAD.MOV.U32 R4, RZ, RZ, R18 ;  /* 0x000000ffff047224 */ /* 0x000fce00078e0012 */
.L_x_10911:
[----:B------:R-:W-:Y:S01]  /*14450*/  LOP3.LUT P1, RZ, R19, 0x2, RZ, 0xc0, !PT ;  /* 0x0000000213ff7812 */ /* 0x000fe2000782c0ff */
[----:B------:R-:W-:Y:S01]  /*14460*/  VIADD R7, R16, 0x1 ;  /* 0x0000000110077836 */ /* 0x000fe20000000000 */
[----:B------:R-:W-:Y:S05]  /*14470*/  YIELD ;  /* 0x0000000000007946 */ /* 0x000fea0003800000 */
[----:B------:R-:W-:Y:S01]  /*14480*/  ISETP.NE.AND P0, PT, R7, 0x2, PT ;  /* 0x000000020700780c */ /* 0x000fe20003f05270 */
[----:B------:R-:W-:Y:S03]  /*14490*/  BSSY B1, `(.L_x_10877) ;  /* 0x00000a4000017945 */ /* 0x000fe60003800000 */
[----:B------:R-:W-:-:S02]  /*144a0*/  SEL R3, RZ, 0x1, P0 ;  /* 0x00000001ff037807 */ /* 0x000fc40000000000 */
[----:B------:R-:W-:Y:S02]  /*144b0*/  SEL R7, R7, RZ, P0 ;  /* 0x000000ff07077207 */ /* 0x000fe40000000000 */
[----:B------:R-:W-:Y:S01]  /*144c0*/  LOP3.LUT R8, R24, R3, RZ, 0x3c, !PT ;  /* 0x0000000318087212 */ /* 0x000fe200078e3cff */
[----:B------:R-:W-:Y:S06]  /*144d0*/  @!P1 BRA `(.L_x_10878) ;  /* 0x00000008007c9947 */ /* 0x000fec0003800000 */
[----:B------:R-:W-:Y:S01]  /*144e0*/  LOP3.LUT P1, RZ, R19, 0x1, RZ, 0xc0, !PT ;  /* 0x0000000113ff7812 */ /* 0x000fe2000782c0ff */
        /* <DEDUP_REMOVED lines=9> */
[----:B------:R-:W-:-:S03]  /*14580*/  IMAD R4, R25, UR4, RZ ;  /* 0x0000000419047c24 */ /* 0x000fc6000f8e02ff */
[--C-:B------:R-:W-:Y:S01]  /*14590*/  SHF.R.S32.HI R3, RZ, 0x1f, R2.reuse ;  /* 0x0000001fff037819 */ /* 0x100fe20000011402 */
[----:B------:R-:W-:-:S04]  /*145a0*/  IMAD.MOV R9, RZ, RZ, -R2 ;  /* 0x000000ffff097224 */ /* 0x000fc800078e0a02 */
[----:B------:R-:W-:Y:S02]  /*145b0*/  IMAD R9, R5, R9, R6 ;  /* 0x0000000905097224 */ /* 0x000fe400078e0206 */
[C---:B------:R-:W-:Y:S02]  /*145c0*/  IMAD R5, R23.reuse, UR5, R4 ;  /* 0x0000000517057c24 */ /* 0x040fe4000f8e0204 */
[----:B------:R-:W-:Y:S01]  /*145d0*/  IMAD.WIDE.U32 R2, R23, UR4, R2 ;  /* 0x0000000417027c25 */ /* 0x000fe2000f8e0002 */
[----:B------:R-:W-:-:S03]  /*145e0*/  ULDC.64 UR4, c[0x0][0x418] ;  /* 0x0001060000047ab9 */ /* 0x000fc60000000a00 */
[----:B------:R-:W-:Y:S01]  /*145f0*/  IMAD.IADD R5, R5, 0x1, R3 ;  /* 0x0000000105057824 */ /* 0x000fe200078e0203 */
[----:B------:R-:W-:-:S04]  /*14600*/  LEA R4, P0, R2, UR4, 0x2 ;  /* 0x0000000402047c11 */ /* 0x000fc8000f8010ff */
[----:B------:R-:W-:-:S05]  /*14610*/  LEA.HI.X R5, R2, UR5, R5, 0x2, P0 ;  /* 0x0000000502057c11 */ /* 0x000fca00080f1405 */
[----:B------:R0:W5:Y:S04]  /*14620*/  LDG.E R4, desc[UR48][R4.64] ;  /* 0x0000003004047981 */ /* 0x000168000c1e1900 */
.L_x_10879:
        /* <DEDUP_REMOVED lines=8> */
.L_x_10962:
[----:B------:R-:W-:Y:S05]  /*146b0*/  BSYNC B2 ;  /* 0x0000000000027941 */ /* 0x000fea0003800000 */
.L_x_10880:
[----:B------:R-:W-:Y:S04]  /*146c0*/  BSSY B2, `(.L_x_10882) ;  /* 0x0000007000027945 */ /* 0x000fe80003800000 */
[----:B------:R-:W-:Y:S05]  /*146d0*/  @P1 BRA `(.L_x_10883) ;  /* 0x0000000000141947 */ /* 0x000fea0003800000 */
[----:B------:R-:W-:Y:S01]  /*146e0*/  ISETP.NE.AND P0, PT, R28, RZ, PT ;  /* 0x000000ff1c00720c */ /* 0x000fe20003f05270 */
[----:B0-----:R-:W-:-:S04]  /*146f0*/  IMAD.MOV.U32 R2, RZ, RZ, 0x6000 ;  /* 0x00006000ff027424 */ /* 0x001fc800078e00ff */
[----:B------:R1:W-:Y:S08]  /*14700*/  SYNCS.ARRIVE.TRANS64 RZ, [R3+URZ+0x2d830], R2 ;  /* 0x02d8300203ff79a7 */ /* 0x0003f0000800003f */
[----:B------:R-:W-:Y:S05]  /*14710*/  @!P0 BRA `(.L_x_10883) ;  /* 0x0000000000048947 */ /* 0x000fea0003800000 */
[----:B------:R-:W-:Y:S01]  /*14720*/  BPT.TRAP 0x1 ;  /* 0x000000040000795c */ /* 0x000fe20000300000 */
.L_x_10883:
[----:B------:R-:W-:Y:S05]  /*14730*/  BSYNC B2 ;  /* 0x0000000000027941 */ /* 0x000fea0003800000 */
.L_x_10882:
        /* <DEDUP_REMOVED lines=11> */
.L_x_10884:
        /* <DEDUP_REMOVED lines=16> */
.L_x_10885:
        /* <DEDUP_REMOVED lines=16> */
.L_x_10886:
        /* <DEDUP_REMOVED lines=15> */
.L_x_10963:
[----:B------:R-:W-:Y:S05]  /*14ae0*/  BSYNC B2 ;  /* 0x0000000000027941 */ /* 0x000fea0003800000 */
.L_x_10887:
[----:B------:R-:W-:Y:S01]  /*14af0*/  BSSY B2, `(.L_x_10889) ;  /* 0x0000009000027945 */ /* 0x000fe20003800000 */
[----:B------:R-:W-:Y:S02]  /*14b00*/  IMAD.MOV.U32 R2, RZ, RZ, 0x0 ;  /* 0x00000000ff027424 */ /* 0x000fe400078e00ff */
[----:B0-----:R-:W-:Y:S01]  /*14b10*/  IMAD.MOV.U32 R3, RZ, RZ, 0x14f00000 ;  /* 0x14f00000ff037424 */ /* 0x001fe200078e00ff */
[----:B------:R-:W-:Y:S06]  /*14b20*/  @P1 BRA `(.L_x_10890) ;  /* 0x0000000000141947 */ /* 0x000fec0003800000 */
[----:B------:R-:W-:Y:S01]  /*14b30*/  ISETP.NE.AND P0, PT, R28, RZ, PT ;  /* 0x000000ff1c00720c */ /* 0x000fe20003f05270 */
[----:B------:R-:W-:-:S04]  /*14b40*/  IMAD.MOV.U32 R13, RZ, RZ, 0x6000 ;  /* 0x00006000ff0d7424 */ /* 0x000fc800078e00ff */
[----:B------:R0:W-:Y:S08]  /*14b50*/  SYNCS.ARRIVE.TRANS64 RZ, [R12+URZ+0x50], R13 ;  /* 0x0000500d0cff79a7 */ /* 0x0001f0000800003f */
[----:B------:R-:W-:Y:S05]  /*14b60*/  @!P0 BRA `(.L_x_10890) ;  /* 0x0000000000048947 */ /* 0x000fea0003800000 */
[----:B------:R-:W-:Y:S01]  /*14b70*/  BPT.TRAP 0x1 ;  /* 0x000000040000795c */ /* 0x000fe20000300000 */
.L_x_10890:
[----:B------:R-:W-:Y:S05]  /*14b80*/  BSYNC B2 ;  /* 0x0000000000027941 */ /* 0x000fea0003800000 */
.L_x_10889:
        /* <DEDUP_REMOVED lines=10> */
.L_x_10891:
        /* <DEDUP_REMOVED lines=15> */
.L_x_10892:
        /* <DEDUP_REMOVED lines=15> */
.L_x_10893:
        /* <DEDUP_REMOVED lines=12> */
.L_x_10878:
[----:B------:R-:W-:Y:S05]  /*14ed0*/  BSYNC B1 ;  /* 0x0000000000017941 */ /* 0x000fea0003800000 */
.L_x_10877:
[----:B------:R-:W-:Y:S01]  /*14ee0*/  LOP3.LUT P1, RZ, R19, 0x2, RZ, 0xc0, !PT ;  /* 0x0000000213ff7812 */ /* 0x000fe2000782c0ff */
[----:B------:R-:W-:Y:S01]  /*14ef0*/  VIADD R16, R7, 0x1 ;  /* 0x0000000107107836 */ /* 0x000fe20000000000 */
[----:B------:R-:W-:Y:S01]  /*14f00*/  BSSY B1, `(.L_x_10894) ;  /* 0x00000a7000017945 */ /* 0x000fe20003800000 */
[----:B------:R-:W-:-:S03]  /*14f10*/  VIADD R9, R6, 0xffffffff ;  /* 0xffffffff06097836 */ /* 0x000fc60000000000 */
        /* <DEDUP_REMOVED lines=26> */
.L_x_10896:
[----:B------:R-:W-:Y:S01]  /*150c0*/  IMAD R2, R16, 0x8, R17 ;  /* 0x0000000810027824 */ /* 0x000fe200078e0211 */
[----:B------:R-:W-:Y:S01]  /*150d0*/  SHF.L.U32 R3, R24, 0x1f, RZ ;  /* 0x0000001f18037819 */ /* 0x000fe200000006ff */
[----:B------:R-:W-:Y:S03]  /*150e0*/  BSSY B2, `(.L_x_10897) ;  /* 0x0000003000027945 */ /* 0x000fe60003800000 */
[----:B------:R-:W1:Y:S02]  /*150f0*/  SYNCS.PHASECHK.TRANS64.TRYWAIT P0, [R2+URZ+0x2d840], R3 ;  /* 0x02d84003020075a7 */ /* 0x000e64000800017f */
[----:B-1----:R-:W-:Y:S05]  /*15100*/  @!P0 BRA `(.L_x_10898) ;  /* 0x0000002000648947 */ /* 0x002fea0003800000 */
.L_x_10964:
[----:B------:R-:W-:Y:S05]  /*15110*/  BSYNC B2 ;  /* 0x0000000000027941 */ /* 0x000fea0003800000 */
.L_x_10897:
[----:B0-----:R-:W0:Y:S01]  /*15120*/  S2R R5, SR_TID.X ;  /* 0x0000000000057919 */ /* 0x001e220000002100 */
[----:B------:R-:W-:Y:S01]  /*15130*/  BSSY B2, `(.L_x_10899) ;  /* 0x0000009000027945 */ /* 0x000fe20003800000 */
[----:B0-----:R-:W-:-:S04]  /*15140*/  LOP3.LUT R5, R5, 0x7f, RZ, 0xc0, !PT ;  /* 0x0000007f05057812 */ /* 0x001fc800078ec0ff */
[----:B------:R-:W-:-:S13]  /*15150*/  ISETP.NE.AND P1, PT, R5, RZ, PT ;  /* 0x000000ff0500720c */ /* 0x000fda0003f25270 */
[----:B------:R-:W-:Y:S05]  /*15160*/  @P1 BRA `(.L_x_10900) ;  /* 0x0000000000141947 */ /* 0x000fea0003800000 */
[----:B------:R-:W-:Y:S01]  /*15170*/  ISETP.NE.AND P0, PT, R28, RZ, PT ;  /* 0x000000ff1c00720c */ /* 0x000fe20003f05270 */
[----:B-1----:R-:W-:-:S04]  /*15180*/  IMAD.MOV.U32 R3, RZ, RZ, 0x6000 ;  /* 0x00006000ff037424 */ /* 0x002fc800078e00ff */
[----:B------:R0:W-:Y:S08]  /*15190*/  SYNCS.ARRIVE.TRANS64 RZ, [R2+URZ+0x2d830], R3 ;  /* 0x02d8300302ff79a7 */ /* 0x0001f0000800003f */
[----:B------:R-:W-:Y:S05]  /*151a0*/  @!P0 BRA `(.L_x_10900) ;  /* 0x0000000000048947 */ /* 0x000fea0003800000 */
[----:B------:R-:W-:Y:S01]  /*151b0*/  BPT.TRAP 0x1 ;  /* 0x000000040000795c */ /* 0x000fe20000300000 */
.L_x_10900:
[----:B------:R-:W-:Y:S05]  /*151c0*/  BSYNC B2 ;  /* 0x0000000000027941 */ /* 0x000fea0003800000 */
.L_x_10899:
[----:B------:R-:W-:Y:S01]  /*151d0*/  IMAD.MOV.U32 R5, RZ, RZ, RZ ;  /* 0x000000ffff057224 */ /* 0x000fe200078e00ff */
[----:B------:R-:W-:Y:S01]  /*151e0*/  UIADD3 UR4, UP0, UR46, 0x370, URZ ;  /* 0x000003702e047890 */ /* 0x000fe2000ff1e03f */
[C---:B01----:R-:W-:Y:S01]  /*151f0*/  IMAD R3, R16.reuse, 0x8, R0 ;  /* 0x0000000810037824 */ /* 0x043fe200078e0200 */
[----:B------:R-:W-:Y:S01]  /*15200*/  PLOP3.LUT P0, PT, PT, PT, PT, 0x80, 0x0 ;  /* 0x000000000000781c */ /* 0x000fe20003f0f070 */
[----:B------:R-:W-:Y:S01]  /*15210*/  IMAD R13, R16, 0x6000, R17 ;  /* 0x00006000100d7824 */ /* 0x000fe200078e0211 */
[----:B------:R-:W-:Y:S01]  /*15220*/  R2UR UR10, R5 ;  /* 0x00000000050a72ca */ /* 0x000fe200000e0000 */
[----:B------:R-:W-:Y:S01]  /*15230*/  VIADD R3, R3, 0x30 ;  /* 0x0000003003037836 */ /* 0x000fe20000000000 */
[----:B------:R-:W-:Y:S01]  /*15240*/  UIADD3.X UR5, URZ, UR47, URZ, UP0, !UPT ;  /* 0x0000002f3f057290 */ /* 0x000fe200087fe43f */
[----:B------:R-:W-:Y:S01]  /*15250*/  IMAD.SHL.U32 R2, R10, 0x80, RZ ;  /* 0x000000800a027824 */ /* 0x000fe200078e00ff */
[----:B------:R-:W-:Y:S01]  /*15260*/  UMOV UR6, 0x0 ;  /* 0x0000000000067882 */ /* 0x000fe20000000000 */
[----:B------:R-:W-:Y:S01]  /*15270*/  VIADD R11, R13, 0x15400 ;  /* 0x000154000d0b7836 */ /* 0x000fe20000000000 */
[----:B------:R-:W-:-:S09]  /*15280*/  UMOV UR7, 0x14f00000 ;  /* 0x14f0000000077882 */ /* 0x000fd20000000000 */
.L_x_10901:
        /* <DEDUP_REMOVED lines=16> */
.L_x_10902:
        /* <DEDUP_REMOVED lines=16> */
.L_x_10903:
        /* <DEDUP_REMOVED lines=15> */
.L_x_10965:
[----:B------:R-:W-:Y:S05]  /*15580*/  BSYNC B2 ;  /* 0x0000000000027941 */ /* 0x000fea0003800000 */
.L_x_10904:
[----:B------:R-:W-:Y:S01]  /*15590*/  BSSY B2, `(.L_x_10906) ;  /* 0x0000009000027945 */ /* 0x000fe20003800000 */
[----:B0-----:R-:W-:Y:S02]  /*155a0*/  IMAD.MOV.U32 R2, RZ, RZ, 0x0 ;  /* 0x00000000ff027424 */ /* 0x001fe400078e00ff */
[----:B------:R-:W-:Y:S01]  /*155b0*/  IMAD.MOV.U32 R3, RZ, RZ, 0x14f00000 ;  /* 0x14f00000ff037424 */ /* 0x000fe200078e00ff */
[----:B------:R-:W-:Y:S06]  /*155c0*/  @P1 BRA `(.L_x_10907) ;  /* 0x0000000000141947 */ /* 0x000fec0003800000 */
[----:B------:R-:W-:Y:S01]  /*155d0*/  ISETP.NE.AND P0, PT, R28, RZ, PT ;  /* 0x000000ff1c00720c */ /* 0x000fe20003f05270 */
[----:B------:R-:W-:-:S04]  /*155e0*/  IMAD.MOV.U32 R13, RZ, RZ, 0x6000 ;  /* 0x00006000ff0d7424 */ /* 0x000fc800078e00ff */
[----:B------:R0:W-:Y:S08]  /*155f0*/  SYNCS.ARRIVE.TRANS64 RZ, [R8+URZ+0x50], R13 ;  /* 0x0000500d08ff79a7 */ /* 0x0001f0000800003f */
[----:B------:R-:W-:Y:S05]  /*15600*/  @!P0 BRA `(.L_x_10907) ;  /* 0x0000000000048947 */ /* 0x000fea0003800000 */
[----:B------:R-:W-:Y:S01]  /*15610*/  BPT.TRAP 0x1 ;  /* 0x000000040000795c */ /* 0x000fe20000300000 */
.L_x_10907:
[----:B------:R-:W-:Y:S05]  /*15620*/  BSYNC B2 ;  /* 0x0000000000027941 */ /* 0x000fea0003800000 */
.L_x_10906:
        /* <DEDUP_REMOVED lines=10> */
.L_x_10908:
        /* <DEDUP_REMOVED lines=15> */
.L_x_10909:
        /* <DEDUP_REMOVED lines=15> */
.L_x_10910:
        /* <DEDUP_REMOVED lines=12> */
.L_x_10895:
[----:B------:R-:W-:Y:S05]  /*15970*/  BSYNC B1 ;  /* 0x0000000000017941 */ /* 0x000fea0003800000 */
.L_x_10894:
[----:B------:R-:W-:Y:S01]  /*15980*/  ISETP.GT.AND P0, PT, R9, UR39, PT ;  /* 0x0000002709007c0c */ /* 0x000fe2000bf04270 */
[----:B------:R-:W-:-:S12]  /*15990*/  VIADD R6, R6, 0xfffffffe ;  /* 0xfffffffe06067836 */ /* 0x000fd80000000000 */
[----:B------:R-:W-:Y:S05]  /*159a0*/  @P0 BRA `(.L_x_10911) ;  /* 0xffffffe800a80947 */ /* 0x000fea000383ffff */
.L_x_10876:
[----:B------:R-:W-:Y:S05]  /*159b0*/  BSYNC B0 ;  /* 0x0000000000007941 */ /* 0x000fea0003800000 */
.L_x_10857:
[----:B------:R-:W1:Y:S01]  /*159c0*/  S2R R0, SR_TID.X ;  /* 0x0000000000007919 */ /* 0x000e620000002100 */
[----:B------:R-:W-:Y:S01]  /*159d0*/  BSSY B0, `(.L_x_10912) ;  /* 0x0000010000007945 */ /* 0x000fe20003800000 */
        /* <DEDUP_REMOVED lines=14> */
[----:B0-----:R-:W-:-:S07]  /*15ac0*/  IADD3 R27, R0, UR42, R27 ;  /* 0x0000002a001b7c10 */ /* 0x001fce000fffe01b */
.L_x_10913:
[----:B------:R-:W-:Y:S05]  /*15ad0*/  BSYNC B0 ;  /* 0x0000000000007941 */ /* 0x000fea0003800000 */
.L_x_10912:
[----:B------:R-:W-:Y:S01]  /*15ae0*/  LOP3.LUT P0, RZ, R19, 0x2, RZ, 0xc0, !PT ;  /* 0x0000000213ff7812 */ /* 0x000fe2000780c0ff */
[----:B------:R-:W-:-:S12]  /*15af0*/  BSSY B0, `(.L_x_10914) ;  /* 0x0000043000007945 */ /* 0x000fd80003800000 */
[----:B------:R-:W-:Y:S05]  /*15b00*/  @!P0 BRA `(.L_x_10915) ;  /* 0x0000000400048947 */ /* 0x000fea0003800000 */
[----:B------:R-:W-:Y:S01]  /*15b10*/  IMAD R3, R16, 0x8, R17 ;  /* 0x0000000810037824 */ /* 0x000fe200078e0211 */
[----:B------:R-:W-:Y:S01]  /*15b20*/  SHF.L.U32 R0, R24, 0x1f, RZ ;  /* 0x0000001f18007819 */ /* 0x000fe200000006ff */
[----:B------:R-:W-:Y:S01]  /*15b30*/  BSSY B1, `(.L_x_10916) ;  /* 0x0000004000017945 */ /* 0x000fe20003800000 */
[----:B------:R-:W-:Y:S02]  /*15b40*/  ISETP.NE.AND P2, PT, R6, RZ, PT ;  /* 0x000000ff0600720c */ /* 0x000fe40003f45270 */
[----:B------:R-:W1:Y:S02]  /*15b50*/  SYNCS.PHASECHK.TRANS64.TRYWAIT P0, [R3+URZ+0x2d860], R0 ;  /* 0x02d86000030075a7 */ /* 0x000e64000800017f */
[----:B-1----:R-:W-:Y:S09]  /*15b60*/  @!P0 BRA `(.L_x_10917) ;  /* 0x0000001400f48947 */ /* 0x002ff20003800000 */
.L_x_10966:
[----:B------:R-:W-:Y:S05]  /*15b70*/  BSYNC B1 ;  /* 0x0000000000017941 */ /* 0x000fea0003800000 */
.L_x_10916:
[----:B------:R-:W-:Y:S04]  /*15b80*/  BSSY B1, `(.L_x_10918) ;  /* 0x0000007000017945 */ /* 0x000fe80003800000 */
[----:B------:R-:W-:Y:S05]  /*15b90*/  @P2 BRA `(.L_x_10919) ;  /* 0x0000000000142947 */ /* 0x000fea0003800000 */
[----:B------:R-:W-:Y:S01]  /*15ba0*/  ISETP.NE.AND P0, PT, R28, RZ, PT ;  /* 0x000000ff1c00720c */ /* 0x000fe20003f05270 */
[----:B-1----:R-:W-:-:S04]  /*15bb0*/  IMAD.MOV.U32 R0, RZ, RZ, 0x6000 ;  /* 0x00006000ff007424 */ /* 0x002fc800078e00ff */
[----:B------:R2:W-:Y:S08]  /*15bc0*/  SYNCS.ARRIVE.TRANS64 RZ, [R3+URZ+0x2d850], R0 ;  /* 0x02d8500003ff79a7 */ /* 0x0005f0000800003f */
[----:B------:R-:W-:Y:S05]  /*15bd0*/  @!P0 BRA `(.L_x_10919) ;  /* 0x0000000000048947 */ /* 0x000fea0003800000 */
[----:B------:R-:W-:Y:S01]  /*15be0*/  BPT.TRAP 0x1 ;  /* 0x000000040000795c */ /* 0x000fe20000300000 */
.L_x_10919:
[----:B------:R-:W-:Y:S05]  /*15bf0*/  BSYNC B1 ;  /* 0x0000000000017941 */ /* 0x000fea0003800000 */
.L_x_10918:
[----:B-12---:R-:W-:Y:S01]  /*15c00*/  IMAD R0, R16, 0x6000, R17 ;  /* 0x0000600010007824 */ /* 0x006fe200078e0211 */
[----:B------:R-:W-:Y:S01]  /*15c10*/  UIADD3 UR4, UP0, UR46, 0x470, URZ ;  /* 0x000004702e047890 */ /* 0x000fe2000ff1e03f */
[----:B0-----:R-:W-:Y:S01]  /*15c20*/  VIADD R2, R3, 0x2d850 ;  /* 0x0002d85003027836 */ /* 0x001fe20000000000 */
[----:B------:R-:W-:Y:S01]  /*15c30*/  PLOP3.LUT P0, PT, PT, PT, PT, 0x80, 0x0 ;  /* 0x000000000000781c */ /* 0x000fe20003f0f070 */
[----:B------:R-:W-:Y:S01]  /*15c40*/  IMAD.SHL.U32 R22, R22, 0x80, RZ ;  /* 0x0000008016167824 */ /* 0x000fe200078e00ff */
[----:B------:R-:W-:Y:S01]  /*15c50*/  UIADD3.X UR5, URZ, UR47, URZ, UP0, !UPT ;  /* 0x0000002f3f057290 */ /* 0x000fe200087fe43f */
[----:B------:R-:W-:Y:S01]  /*15c60*/  VIADD R3, R0, 0x400 ;  /* 0x0000040000037836 */ /* 0x000fe20000000000 */
[----:B------:R-:W-:Y:S01]  /*15c70*/  UMOV UR6, 0x0 ;  /* 0x0000000000067882 */ /* 0x000fe20000000000 */
[----:B------:R-:W-:Y:S01]  /*15c80*/  UMOV UR7, 0x14f00000 ;  /* 0x14f0000000077882 */ /* 0x000fe20000000000 */
[----:B------:R-:W-:-:S08]  /*15c90*/  UMOV UR10, URZ ;  /* 0x0000003f000a7c82 */ /* 0x000fd00008000000 */
.L_x_10920:
        /* <DEDUP_REMOVED lines=15> */
.L_x_10921:
        /* <DEDUP_REMOVED lines=15> */
.L_x_10922:
        /* <DEDUP_REMOVED lines=9> */
[----:B-1----:R-:W-:Y:S05]  /*15f10*/  @P0 BRA.U.ANY `(.L_x_10922) ;  /* 0xfffffffd00d80947 */ /* 0x002fea000393ffff */
.L_x_10915:
[----:B------:R-:W-:Y:S05]  /*15f20*/  BSYNC B0 ;  /* 0x0000000000007941 */ /* 0x000fea0003800000 */
.L_x_10914:
[----:B------:R-:W-:-:S05]  /*15f30*/  VIADD R16, R16, 0x1 ;  /* 0x0000000110107836 */ /* 0x000fca0000000000 */
[----:B------:R-:W-:-:S04]  /*15f40*/  ISETP.NE.AND P0, PT, R16, 0x2, PT ;  /* 0x000000021000780c */ /* 0x000fc80003f05270 */
[----:B------:R-:W-:Y:S02]  /*15f50*/  SEL R3, RZ, 0x1, P0 ;  /* 0x00000001ff037807 */ /* 0x000fe40000000000 */
[----:B------:R-:W-:Y:S02]  /*15f60*/  SEL R16, R16, RZ, P0 ;  /* 0x000000ff10107207 */ /* 0x000fe40000000000 */
[----:B------:R-:W-:-:S07]  /*15f70*/  LOP3.LUT R24, R24, R3, RZ, 0x3c, !PT ;  /* 0x0000000318187212 */ /* 0x000fce00078e3cff */
.L_x_10839:
[----:B------:R-:W-:Y:S05]  /*15f80*/  BSYNC B7 ;  /* 0x0000000000077941 */ /* 0x000fea0003800000 */
.L_x_10837:
[----:B------:R-:W-:-:S13]  /*15f90*/  LOP3.LUT P0, RZ, R19, 0x4, RZ, 0xc0, !PT ;  /* 0x0000000413ff7812 */ /* 0x000fda000780c0ff */
[----:B------:R-:W-:Y:S05]  /*15fa0*/  @!P0 BRA `(.L_x_10923) ;  /* 0x0000000000248947 */ /* 0x000fea0003800000 */
[----:B------:R-:W-:Y:S05]  /*15fb0*/  WARPSYNC.ALL ;  /* 0x0000000000007948 */ /* 0x000fea0003800000 */
[----:B------:R-:W1:Y:S08]  /*15fc0*/  S2UR UR5, SR_CgaCtaId ;  /* 0x00000000000579c3 */ /* 0x000e700000008800 */
[----:B------:R-:W-:Y:S06]  /*15fd0*/  BAR.SYNC.DEFER_BLOCKING 0x5, 0x200 ;  /* 0x0148000000007b1d */ /* 0x000fec0000010000 */
[----:B------:R-:W-:-:S02]  /*15fe0*/  UMOV UR4, 0x400 ;  /* 0x0000040000047882 */ /* 0x000fc40000000000 */
[----:B-1----:R-:W-:-:S06]  /*15ff0*/  ULEA UR4, UR5, UR4, 0x18 ;  /* 0x0000000405047291 */ /* 0x002fcc000f8ec03f */
[----:B0-----:R-:W-:-:S05]  /*16000*/  IMAD.U32 R17, RZ, RZ, UR4 ;  /* 0x00000004ff117e24 */ /* 0x001fca000f8e00ff */
[----:B------:R0:W1:Y:S01]  /*16010*/  LDS R27, [R17+0x2d8d0] ;  /* 0x02d8d000111b7984 */ /* 0x0000620000000800 */
[----:B------:R-:W-:Y:S06]  /*16020*/  BAR.ARV 0x4, 0x200 ;  /* 0x0108000000007b1d */ /* 0x000fec0000002000 */
[----:B------:R-:W-:Y:S05]  /*16030*/  BRA `(.L_x_10924) ;  /* 0x00000000002c7947 */ /* 0x000fea0003800000 */
.L_x_10923:
[----:B------:R-:W-:-:S03]  /*16040*/  UMOV UR4, 0xffffffff ;  /* 0xffffffff00047882 */ /* 0x000fc60000000000 */
[----:B------:R-:W-:Y:S05]  /*16050*/  BRA.DIV UR4, `(.L_x_10925) ;  /* 0x0000001204cc7947 */ /* 0x000fea000b800000 */
[----:B------:R1:W2:Y:S02]  /*16060*/  SHFL.IDX PT, R14, R27, RZ, 0x1f ;  /* 0x00001fff1b0e7589 */ /* 0x0002a400000e0000 */
.L_x_10969:
[----:B------:R-:W0:Y:S01]  /*16070*/  @!P1 S2R R3, SR_CgaCtaId ;  /* 0x0000000000039919 */ /* 0x000e220000008800 */
[----:B------:R-:W-:Y:S05]  /*16080*/  WARPSYNC.ALL ;  /* 0x0000000000007948 */ /* 0x000fea0003800000 */
[----:B------:R-:W-:Y:S01]  /*16090*/  BAR.SYNC.DEFER_BLOCKING 0x4, 0x200 ;  /* 0x0108000000007b1d */ /* 0x000fe20000010000 */
[----:B------:R-:W-:-:S04]  /*160a0*/  @!P1 MOV R0, 0x400 ;  /* 0x0000040000009802 */ /* 0x000fc80000000f00 */
[----:B0-----:R-:W-:-:S05]  /*160b0*/  @!P1 LEA R17, R3, R0, 0x18 ;  /* 0x0000000003119211 */ /* 0x001fca00078ec0ff */
[----:B------:R1:W-:Y:S02]  /*160c0*/  @!P1 STS [R17+0x2d8d0], R27 ;  /* 0x02d8d01b11009388 */ /* 0x0003e40000000800 */
[----:B-12---:R-:W-:Y:S01]  /*160d0*/  IMAD.MOV.U32 R27, RZ, RZ, R14 ;  /* 0x000000ffff1b7224 */ /* 0x006fe200078e000e */
[----:B------:R-:W-:Y:S06]  /*160e0*/  BAR.ARV 0x5, 0x200 ;  /* 0x0148000000007b1d */ /* 0x000fec0000002000 */
.L_x_10924:
[----:B------:R-:W-:Y:S02]  /*160f0*/  ULDC UR4, c[0x0][0xc38] ;  /* 0x00030e0000047ab9 */ /* 0x000fe40000000800 */
[----:B-1----:R-:W-:-:S13]  /*16100*/  ISETP.GE.AND P0, PT, R27, UR4, PT ;  /* 0x000000041b007c0c */ /* 0x002fda000bf06270 */
[----:B------:R-:W-:Y:S05]  /*16110*/  @!P0 BRA `(.L_x_10926) ;  /* 0xffffffb800088947 */ /* 0x000fea000383ffff */
.L_x_10828:
[----:B------:R-:W1:Y:S01]  /*16120*/  S2R R3, SR_CgaCtaId ;  /* 0x0000000000037919 */ /* 0x000e620000008800 */
[----:B------:R-:W-:Y:S01]  /*16130*/  VIADD R29, R29, 0x1 ;  /* 0x000000011d1d7836 */ /* 0x000fe20000000000 */
[----:B------:R-:W-:Y:S01]  /*16140*/  MOV R2, 0x400 ;  /* 0x0000040000027802 */ /* 0x000fe20000000f00 */
[----:B------:R-:W-:Y:S03]  /*16150*/  BSSY B0, `(.L_x_10927) ;  /* 0x0000008000007945 */ /* 0x000fe60003800000 */
[----:B------:R-:W-:-:S04]  /*16160*/  LEA.HI R0, R29, R29, RZ, 0x1 ;  /* 0x0000001d1d007211 */ /* 0x000fc800078f08ff */
[----:B------:R-:W-:-:S05]  /*16170*/  LOP3.LUT R0, R0, 0xfffffffe, RZ, 0xc0, !PT ;  /* 0xfffffffe00007812 */ /* 0x000fca00078ec0ff */
[----:B------:R-:W-:-:S05]  /*16180*/  IMAD.IADD R0, R29, 0x1, -R0 ;  /* 0x000000011d007824 */ /* 0x000fca00078e0a00 */
[----:B------:R-:W-:Y:S02]  /*16190*/  SHF.L.U32 R0, R0, 0x1f, RZ ;  /* 0x0000001f00007819 */ /* 0x000fe400000006ff */
[----:B-1----:R-:W-:-:S04]  /*161a0*/  LEA R9, R3, R2, 0x18 ;  /* 0x0000000203097211 */ /* 0x002fc800078ec0ff */
[----:B------:R-:W1:Y:S02]  /*161b0*/  SYNCS.PHASECHK.TRANS64.TRYWAIT P0, [R9+URZ+0x2d820], R0 ;  /* 0x02d82000090075a7 */ /* 0x000e64000800017f */
[----:B-1----:R-:W-:Y:S05]  /*161c0*/  @!P0 BRA `(.L_x_10928) ;  /* 0x0000001000988947 */ /* 0x002fea0003800000 */
.L_x_10970:
[----:B------:R-:W-:Y:S05]  /*161d0*/  BSYNC B0 ;  /* 0x0000000000007941 */ /* 0x000fea0003800000 */
.L_x_10927:
[----:B------:R-:W-:-:S03]  /*161e0*/  UMOV UR4, 0xffffffff ;  /* 0xffffffff00047882 */ /* 0x000fc60000000000 */
[----:B------:R-:W-:Y:S05]  /*161f0*/  BRA.DIV UR4, `(.L_x_10929) ;  /* 0x0000001204a07947 */ /* 0x000fea000b800000 */
[----:B-1----:R-:W1:Y:S02]  /*16200*/  S2R R0, SR_TID.X ;  /* 0x0000000000007919 */ /* 0x002e640000002100 */
[----:B-1----:R-:W-:-:S04]  /*16210*/  SHF.R.U32.HI R0, RZ, 0x5, R0 ;  /* 0x00000005ff007819 */ /* 0x002fc80000011600 */
[----:B------:R-:W-:-:S05]  /*16220*/  LOP3.LUT R0, R0, 0x3, RZ, 0xc0, !PT ;  /* 0x0000000300007812 */ /* 0x000fca00078ec0ff */
[----:B------:R1:W2:Y:S02]  /*16230*/  SHFL.IDX PT, R14, R0, RZ, 0x1f ;  /* 0x00001fff000e7589 */ /* 0x0002a400000e0000 */
.L_x_10973:
[----:B--2---:R-:W-:Y:S01]  /*16240*/  ISETP.NE.AND P0, PT, R14, RZ, PT ;  /* 0x000000ff0e00720c */ /* 0x004fe20003f05270 */
[----:B------:R-:W-:-:S12]  /*16250*/  BSSY B0, `(.L_x_10930) ;  /* 0x0000024000007945 */ /* 0x000fd80003800000 */
[----:B------:R-:W-:Y:S05]  /*16260*/  @P0 BRA `(.L_x_10931) ;  /* 0x0000000000880947 */ /* 0x000fea0003800000 */
[----:B------:R-:W-:-:S03]  /*16270*/  UMOV UR4, 0xffffffff ;  /* 0xffffffff00047882 */ /* 0x000fc60000000000 */
[----:B------:R-:W-:Y:S05]  /*16280*/  BRA.DIV UR4, `(.L_x_10932) ;  /* 0x0000001204b07947 */ /* 0x000fea000b800000 */
[----:B------:R-:W-:-:S13]  /*16290*/  ELECT P6, URZ, PT ;  /* 0x00000000003f782f */ /* 0x000fda00038c0000 */
.L_x_10976:
[----:B------:R-:W-:Y:S05]  /*162a0*/  @!P6 BRA `(.L_x_10931) ;  /* 0x000000000078e947 */ /* 0x000fea0003800000 */
[----:B------:R-:W-:-:S06]  /*162b0*/  ULOP3.LUT UR4, UR38, 0x2, URZ, 0xfc, !UPT ;  /* 0x0000000226047892 */ /* 0x000fcc000f8efc3f */
[----:B-1----:R-:W-:-:S05]  /*162c0*/  IMAD.U32 R0, RZ, RZ, UR4 ;  /* 0x00000004ff007e24 */ /* 0x002fca000f8e00ff */
[----:B------:R-:W-:-:S13]  /*162d0*/  ISETP.NE.AND P2, PT, R0, 0x3, PT ;  /* 0x000000030000780c */ /* 0x000fda0003f45270 */
[----:B------:R-:W-:Y:S05]  /*162e0*/  @!P2 BRA `(.L_x_10933) ;  /* 0x000000000004a947 */ /* 0x000fea0003800000 */
[----:B------:R-:W-:Y:S01]  /*162f0*/  BPT.TRAP 0x1 ;  /* 0x000000040000795c */ /* 0x000fe20000300000 */
.L_x_10933:
[----:B------:R-:W-:Y:S01]  /*16300*/  VIADD R3, R9, 0x2d840 ;  /* 0x0002d84009037836 */ /* 0x000fe20000000000 */
[----:B------:R-:W-:Y:S01]  /*16310*/  SHF.L.U32 R2, R24, 0x1f, RZ ;  /* 0x0000001f18027819 */ /* 0x000fe200000006ff */
[C---:B------:R-:W-:Y:S02]  /*16320*/  VIADD R0, R16.reuse, 0x1 ;  /* 0x0000000110007836 */ /* 0x040fe40000000000 */
[----:B------:R-:W-:-:S03]  /*16330*/  IMAD R7, R16, 0x8, R3 ;  /* 0x0000000810077824 */ /* 0x000fc600078e0203 */
        /* <DEDUP_REMOVED lines=8> */
.L_x_10977:
[----:B------:R-:W2:Y:S02]  /*163c0*/  SYNCS.PHASECHK.TRANS64.TRYWAIT P0, [R3+URZ], R0 ;  /* 0x00000000030075a7 */ /* 0x000ea4000800017f */
[----:B--2---:R-:W-:Y:S05]  /*163d0*/  @!P0 BRA `(.L_x_10935) ;  /* 0x0000001000908947 */ /* 0x004fea0003800000 */
.L_x_10978:
[----:B------:R-:W-:Y:S05]  /*163e0*/  @!P2 BRA `(.L_x_10936) ;  /* 0x000000000004a947 */ /* 0x000fea0003800000 */
[----:B------:R-:W-:Y:S01]  /*163f0*/  BPT.TRAP 0x1 ;  /* 0x000000040000795c */ /* 0x000fe20000300000 */
.L_x_10936:
[----:B--2---:R-:W-:-:S04]  /*16400*/  VIADD R3, R9, 0x2d860 ;  /* 0x0002d86009037836 */ /* 0x004fc80000000000 */
[----:B------:R-:W-:-:S04]  /*16410*/  IMAD R5, R16, 0x8, R3 ;  /* 0x0000000810057824 */ /* 0x000fc800078e0203 */
[----:B------:R-:W2:Y:S02]  /*16420*/  SYNCS.PHASECHK.TRANS64.TRYWAIT P0, [R5+URZ], R2 ;  /* 0x00000002050075a7 */ /* 0x000ea4000800017f */
[----:B--2---:R-:W-:Y:S05]  /*16430*/  @!P0 BRA `(.L_x_10937) ;  /* 0x00000010008c8947 */ /* 0x004fea0003800000 */
.L_x_10979:
[----:B------:R-:W-:-:S07]  /*16440*/  IMAD R3, R4, 0x8, R3 ;  /* 0x0000000804037824 */ /* 0x000fce00078e0203 */
.L_x_10938:
[----:B---3--:R3:W4:Y:S02]  /*16450*/  SYNCS.PHASECHK.TRANS64.TRYWAIT P0, [R3+URZ], R0 ;  /* 0x00000000030075a7 */ /* 0x008724000800017f */
[----:B----4-:R-:W-:Y:S05]  /*16460*/  @!P0 NANOSLEEP.SYNCS 0x989680 ;  /* 0x009896800000895d */ /* 0x010fea0003900000 */
[----:B------:R-:W4:Y:S02]  /*16470*/  @!P0 SYNCS.PHASECHK.TRANS64 P0, [R3+URZ], R0 ;  /* 0x00000000030085a7 */ /* 0x000f24000800007f */
[----:B----4-:R-:W-:Y:S05]  /*16480*/  @!P0 BRA `(.L_x_10938) ;  /* 0xfffffffc00f08947 */ /* 0x010fea000383ffff */
.L_x_10931:
[----:B------:R-:W-:Y:S05]  /*16490*/  BSYNC B0 ;  /* 0x0000000000007941 */ /* 0x000fea0003800000 */
.L_x_10930:
[----:B------:R-:W-:Y:S05]  /*164a0*/  EXIT ;  /* 0x000000000000794d */ /* 0x000fea0003800000 */
.L_x_10749:
[----:B0-----:R-:W-:-:S04]  /*164b0*/  IMAD.U32 R3, RZ, RZ, UR42 ;  /* 0x0000002aff037e24 */ /* 0x001fc8000f8e00ff */
[----:B------:R0:W1:Y:S03]  /*164c0*/  SYNCS.PHASECHK.TRANS64.TRYWAIT P1, [R3+URZ+0x2d800], R0 ;  /* 0x02d80000030075a7 */ /* 0x000066000802017f */
[----:B-1----:R-:W-:Y:S05]  /*164d0*/  @!P1 NANOSLEEP.SYNCS 0x989680 ;  /* 0x009896800000995d */ /* 0x002fea0003900000 */
[----:B------:R-:W1:Y:S02]  /*164e0*/  @!P1 SYNCS.PHASECHK.TRANS64 P1, [R3+URZ+0x2d800], R0 ;  /* 0x02d80000030095a7 */ /* 0x000e64000802007f */
[----:B-1----:R-:W-:Y:S05]  /*164f0*/  @!P1 BRA `(.L_x_10749) ;  /* 0xfffffffc00ec9947 */ /* 0x002fea000383ffff */
[----:B------:R-:W-:Y:S05]  /*16500*/  BRA `(.L_x_10939) ;  /* 0xfffffeb400987947 */ /* 0x000fea000383ffff */
.L_x_10753:
[----:B-1----:R1:W2:Y:S02]  /*16510*/  SYNCS.PHASECHK.TRANS64.TRYWAIT P2, [R90+URZ+0x2d830], R3 ;  /* 0x02d830035a0075a7 */ /* 0x0022a4000804017f */
[----:B--2---:R-:W-:Y:S05]  /*16520*/  @!P2 NANOSLEEP.SYNCS 0x989680 ;  /* 0x009896800000a95d */ /* 0x004fea0003900000 */
[----:B------:R-:W2:Y:S02]  /*16530*/  @!P2 SYNCS.PHASECHK.TRANS64 P2, [R90+URZ+0x2d830], R3 ;  /* 0x02d830035a00a5a7 */ /* 0x000ea4000804007f */
[----:B--2---:R-:W-:Y:S05]  /*16540*/  @!P2 BRA `(.L_x_10753) ;  /* 0xfffffffc00f0a947 */ /* 0x004fea000383ffff */
[----:B------:R-:W-:Y:S05]  /*16550*/  BRA `(.L_x_10752) ;  /* 0xfffffeb400bc7947 */ /* 0x000fea000383ffff */
.L_x_10769:
[----:B--2---:R-:W-:-:S04]  /*16560*/  IMAD.U32 R6, RZ, RZ, UR6 ;  /* 0x00000006ff067e24 */ /* 0x004fc8000f8e00ff */
[----:B------:R2:W3:Y:S03]  /*16570*/  SYNCS.PHASECHK.TRANS64.TRYWAIT P2, [R6+URZ+0x2d830], R5 ;  /* 0x02d83005060075a7 */ /* 0x0004e6000804017f */
[----:B---3--:R-:W-:Y:S05]  /*16580*/  @!P2 NANOSLEEP.SYNCS 0x989680 ;  /* 0x009896800000a95d */ /* 0x008fea0003900000 */
[----:B------:R-:W3:Y:S02]  /*16590*/  @!P2 SYNCS.PHASECHK.TRANS64 P2, [R6+URZ+0x2d830], R5 ;  /* 0x02d830050600a5a7 */ /* 0x000ee4000804007f */
[----:B---3--:R-:W-:Y:S05]  /*165a0*/  @!P2 BRA `(.L_x_10769) ;  /* 0xfffffffc00eca947 */ /* 0x008fea000383ffff */
[----:B------:R-:W-:Y:S05]  /*165b0*/  BRA `(.L_x_10766) ;  /* 0xfffffef000b07947 */ /* 0x000fea000383ffff */
.L_x_10773:
[----:B-1----:R-:W-:-:S04]  /*165c0*/  IMAD.U32 R6, RZ, RZ, UR6 ;  /* 0x00000006ff067e24 */ /* 0x002fc8000f8e00ff */
[----:B------:R1:W2:Y:S03]  /*165d0*/  SYNCS.PHASECHK.TRANS64.TRYWAIT P2, [R6+URZ+0x2d850], R5 ;  /* 0x02d85005060075a7 */ /* 0x0002a6000804017f */
[----:B--2---:R-:W-:Y:S05]  /*165e0*/  @!P2 NANOSLEEP.SYNCS 0x989680 ;  /* 0x009896800000a95d */ /* 0x004fea0003900000 */
[----:B------:R-:W2:Y:S02]  /*165f0*/  @!P2 SYNCS.PHASECHK.TRANS64 P2, [R6+URZ+0x2d850], R5 ;  /* 0x02d850050600a5a7 */ /* 0x000ea4000804007f */
[----:B--2---:R-:W-:Y:S05]  /*16600*/  @!P2 BRA `(.L_x_10773) ;  /* 0xfffffffc00eca947 */ /* 0x004fea000383ffff */
[----:B------:R-:W-:Y:S05]  /*16610*/  BRA `(.L_x_10770) ;  /* 0xfffffef400507947 */ /* 0x000fea000383ffff */
.L_x_10790:
[----:B-1----:R-:W-:-:S04]  /*16620*/  IMAD.U32 R9, RZ, RZ, UR6 ;  /* 0x00000006ff097e24 */ /* 0x002fc8000f8e00ff */
[----:B------:R1:W2:Y:S03]  /*16630*/  SYNCS.PHASECHK.TRANS64.TRYWAIT P3, [R9+URZ+0x2d830], R4 ;  /* 0x02d83004090075a7 */ /* 0x0002a6000806017f */
[----:B--2---:R-:W-:Y:S05]  /*16640*/  @!P3 NANOSLEEP.SYNCS 0x989680 ;  /* 0x009896800000b95d */ /* 0x004fea0003900000 */
[----:B------:R-:W2:Y:S02]  /*16650*/  @!P3 SYNCS.PHASECHK.TRANS64 P3, [R9+URZ+0x2d830], R4 ;  /* 0x02d830040900b5a7 */ /* 0x000ea4000806007f */
[----:B--2---:R-:W-:Y:S05]  /*16660*/  @!P3 BRA `(.L_x_10790) ;  /* 0xfffffffc00ecb947 */ /* 0x004fea000383ffff */
[----:B------:R-:W-:Y:S05]  /*16670*/  BRA `(.L_x_10787) ;  /* 0xffffff2c008c7947 */ /* 0x000fea000383ffff */
.L_x_10794:
[----:B-1----:R-:W-:-:S04]  /*16680*/  IMAD.U32 R9, RZ, RZ, UR6 ;  /* 0x00000006ff097e24 */ /* 0x002fc8000f8e00ff */
[----:B------:R1:W2:Y:S03]  /*16690*/  SYNCS.PHASECHK.TRANS64.TRYWAIT P2, [R9+URZ+0x2d850], R4 ;  /* 0x02d85004090075a7 */ /* 0x0002a6000804017f */
[----:B--2---:R-:W-:Y:S05]  /*166a0*/  @!P2 NANOSLEEP.SYNCS 0x989680 ;  /* 0x009896800000a95d */ /* 0x004fea0003900000 */
[----:B------:R-:W2:Y:S02]  /*166b0*/  @!P2 SYNCS.PHASECHK.TRANS64 P2, [R9+URZ+0x2d850], R4 ;  /* 0x02d850040900a5a7 */ /* 0x000ea4000804007f */
[----:B--2---:R-:W-:Y:S05]  /*166c0*/  @!P2 BRA `(.L_x_10794) ;  /* 0xfffffffc00eca947 */ /* 0x004fea000383ffff */
[----:B------:R-:W-:Y:S05]  /*166d0*/  BRA `(.L_x_10791) ;  /* 0xffffff30002c7947 */ /* 0x000fea000383ffff */
.L_x_10800:
[----:B--2---:R-:W-:-:S04]  /*166e0*/  IMAD.U32 R7, RZ, RZ, UR6 ;  /* 0x00000006ff077e24 */ /* 0x004fc8000f8e00ff */
[----:B------:R2:W3:Y:S03]  /*166f0*/  SYNCS.PHASECHK.TRANS64.TRYWAIT P3, [R7+URZ+0x2d830], R4 ;  /* 0x02d83004070075a7 */ /* 0x0004e6000806017f */
[----:B---3--:R-:W-:Y:S05]  /*16700*/  @!P3 NANOSLEEP.SYNCS 0x989680 ;  /* 0x009896800000b95d */ /* 0x008fea0003900000 */
[----:B------:R-:W3:Y:S02]  /*16710*/  @!P3 SYNCS.PHASECHK.TRANS64 P3, [R7+URZ+0x2d830], R4 ;  /* 0x02d830040700b5a7 */ /* 0x000ee4000806007f */
[----:B---3--:R-:W-:Y:S05]  /*16720*/  @!P3 BRA `(.L_x_10800) ;  /* 0xfffffffc00ecb947 */ /* 0x008fea000383ffff */
[----:B------:R-:W-:Y:S05]  /*16730*/  BRA `(.L_x_10797) ;  /* 0xffffff5400987947 */ /* 0x000fea000383ffff */
.L_x_10804:
[----:B-1----:R-:W-:-:S04]  /*16740*/  IMAD.U32 R7, RZ, RZ, UR6 ;  /* 0x00000006ff077e24 */ /* 0x002fc8000f8e00ff */
[----:B------:R1:W2:Y:S03]  /*16750*/  SYNCS.PHASECHK.TRANS64.TRYWAIT P2, [R7+URZ+0x2d850], R4 ;  /* 0x02d85004070075a7 */ /* 0x0002a6000804017f */
[----:B--2---:R-:W-:Y:S05]  /*16760*/  @!P2 NANOSLEEP.SYNCS 0x989680 ;  /* 0x009896800000a95d */ /* 0x004fea0003900000 */
[----:B------:R-:W2:Y:S02]  /*16770*/  @!P2 SYNCS.PHASECHK.TRANS64 P2, [R7+URZ+0x2d850], R4 ;  /* 0x02d850040700a5a7 */ /* 0x000ea4000804007f */
[----:B--2---:R-:W-:Y:S05]  /*16780*/  @!P2 BRA `(.L_x_10804) ;  /* 0xfffffffc00eca947 */ /* 0x004fea000383ffff */
[----:B------:R-:W-:Y:S05]  /*16790*/  BRA `(.L_x_10801) ;  /* 0xffffff5800387947 */ /* 0x000fea000383ffff */
.L_x_10817:
[----:B--2---:R-:W-:-:S04]  /*167a0*/  IMAD.U32 R5, RZ, RZ, UR9 ;  /* 0x00000009ff057e24 */ /* 0x004fc8000f8e00ff */
[----:B------:R2:W4:Y:S03]  /*167b0*/  SYNCS.PHASECHK.TRANS64.TRYWAIT P0, [R5+URZ+0x2d850], R0 ;  /* 0x02d85000050075a7 */ /* 0x000526000800017f */
[----:B----4-:R-:W-:Y:S05]  /*167c0*/  @!P0 NANOSLEEP.SYNCS 0x989680 ;  /* 0x009896800000895d */ /* 0x010fea0003900000 */
[----:B------:R-:W4:Y:S02]  /*167d0*/  @!P0 SYNCS.PHASECHK.TRANS64 P0, [R5+URZ+0x2d850], R0 ;  /* 0x02d85000050085a7 */ /* 0x000f24000800007f */
[----:B----4-:R-:W-:Y:S05]  /*167e0*/  @!P0 BRA `(.L_x_10817) ;  /* 0xfffffffc00ec8947 */ /* 0x010fea000383ffff */
[----:B------:R-:W-:Y:S05]  /*167f0*/  BRA `(.L_x_10816) ;  /* 0xffffff8c00787947 */ /* 0x000fea000383ffff */
.L_x_10845:
[----:B------:R-:W-:Y:S02]  /*16800*/  IMAD.MOV.U32 R13, RZ, RZ, R20 ;  /* 0x000000ffff0d7224 */ /* 0x000fe400078e0014 */
[----:B------:R-:W-:Y:S02]  /*16810*/  IMAD.MOV.U32 R12, RZ, RZ, RZ ;  /* 0x000000ffff0c7224 */ /* 0x000fe400078e00ff */
[----:B------:R-:W-:Y:S02]  /*16820*/  IMAD.MOV.U32 R11, RZ, RZ, 0x1f ;  /* 0x0000001fff0b7424 */ /* 0x000fe400078e00ff */
[----:B------:R-:W-:-:S07]  /*16830*/  IMAD.MOV.U32 R15, RZ, RZ, -0x1 ;  /* 0xffffffffff0f7424 */ /* 0x000fce00078e00ff */
[----:B------:R-:W-:Y:S05]  /*16840*/  WARPSYNC.COLLECTIVE R15, `(.L_x_10940) ;  /* 0x000000000f087348 */ /* 0x000fea0003c00000 */
[----:B------:R0:W1:Y:S02]  /*16850*/  SHFL.IDX P6, R14, R13, R12, R11 ;  /* 0x0000000c0d0e7389 */ /* 0x00006400000c000b */
[----:B01----:R-:W-:Y:S01]  /*16860*/  ENDCOLLECTIVE ;  /* 0x000000000000791b */ /* 0x003fe20003800000 */
.L_x_10940:
[----:B------:R-:W-:Y:S05]  /*16870*/  BRA `(.L_x_10941) ;  /* 0xffffffbc00c47947 */ /* 0x000fea000383ffff */
.L_x_10847:
[----:B------:R-:W-:Y:S01]  /*16880*/  BSSY B0, `(.L_x_10942) ;  /* 0x0000006000007945 */ /* 0x000fe20003800000 */
[----:B------:R-:W-:-:S07]  /*16890*/  IMAD.MOV.U32 R15, RZ, RZ, -0x1 ;  /* 0xffffffffff0f7424 */ /* 0x000fce00078e00ff */
[----:B0-----:R-:W-:Y:S05]  /*168a0*/  WARPSYNC.COLLECTIVE R15, `(.L_x_10943) ;  /* 0x000000000f0c7348 */ /* 0x001fea0003c00000 */
[----:B------:R-:W-:Y:S02]  /*168b0*/  ELECT P6, UR62, PT ;  /* 0x00000000003e782f */ /* 0x000fe400038c0000 */
[----:B------:R-:W-:Y:S01]  /*168c0*/  MOV R14, UR62 ;  /* 0x0000003e000e7c02 */ /* 0x000fe20008000f00 */
[----:B0-----:R-:W-:Y:S10]  /*168d0*/  ENDCOLLECTIVE ;  /* 0x000000000000791b */ /* 0x001ff40003800000 */
.L_x_10943:
[----:B------:R-:W-:Y:S05]  /*168e0*/  BSYNC B0 ;  /* 0x0000000000007941 */ /* 0x000fea0003800000 */
.L_x_10942:
[----:B------:R-:W-:Y:S05]  /*168f0*/  BRA `(.L_x_10944) ;  /* 0xffffffbc00c47947 */ /* 0x000fea000383ffff */
.L_x_10849:
[----:B-1----:R1:W2:Y:S02]  /*16900*/  SYNCS.PHASECHK.TRANS64.TRYWAIT P0, [R3+URZ+0x2d840], R0 ;  /* 0x02d84000030075a7 */ /* 0x0022a4000800017f */
[----:B--2---:R-:W-:Y:S05]  /*16910*/  @!P0 NANOSLEEP.SYNCS 0x989680 ;  /* 0x009896800000895d */ /* 0x004fea0003900000 */
[----:B------:R-:W2:Y:S02]  /*16920*/  @!P0 SYNCS.PHASECHK.TRANS64 P0, [R3+URZ+0x2d840], R0 ;  /* 0x02d84000030085a7 */ /* 0x000ea4000800007f */
[----:B--2---:R-:W-:Y:S05]  /*16930*/  @!P0 BRA `(.L_x_10849) ;  /* 0xfffffffc00f08947 */ /* 0x004fea000383ffff */
[----:B------:R-:W-:Y:S05]  /*16940*/  BRA `(.L_x_10945) ;  /* 0xffffffc000207947 */ /* 0x000fea000383ffff */
.L_x_10853:
[----:B------:R-:W-:Y:S02]  /*16950*/  IMAD.MOV.U32 R13, RZ, RZ, R4 ;  /* 0x000000ffff0d7224 */ /* 0x000fe400078e0004 */
[----:B------:R-:W-:Y:S02]  /*16960*/  IMAD.MOV.U32 R12, RZ, RZ, RZ ;  /* 0x000000ffff0c7224 */ /* 0x000fe400078e00ff */
[----:B------:R-:W-:Y:S02]  /*16970*/  IMAD.MOV.U32 R11, RZ, RZ, 0x1c1f ;  /* 0x00001c1fff0b7424 */ /* 0x000fe400078e00ff */
[----:B------:R-:W-:Y:S02]  /*16980*/  IMAD.MOV.U32 R15, RZ, RZ, -0x1 ;  /* 0xffffffffff0f7424 */ /* 0x000fe400078e00ff */
[----:B------:R-:W-:-:S07]  /*16990*/  VIADD R6, R21, UR41 ;  /* 0x0000002915067c36 */ /* 0x000fce0008000000 */
[----:B------:R-:W-:Y:S05]  /*169a0*/  WARPSYNC.COLLECTIVE R15, `(.L_x_10946) ;  /* 0x000000000f087348 */ /* 0x000fea0003c00000 */
[----:B------:R0:W1:Y:S02]  /*169b0*/  SHFL.IDX P6, R14, R13, R12, R11 ;  /* 0x0000000c0d0e7389 */ /* 0x00006400000c000b */
[----:B01----:R-:W-:Y:S01]  /*169c0*/  ENDCOLLECTIVE ;  /* 0x000000000000791b */ /* 0x003fe20003800000 */
.L_x_10946:
[----:B------:R-:W-:Y:S02]  /*169d0*/  VIADD R10, R6, 0x20 ;  /* 0x00000020060a7836 */ /* 0x000fe40000000000 */
[----:B------:R-:W-:Y:S02]  /*169e0*/  IMAD.MOV.U32 R13, RZ, RZ, R0 ;  /* 0x000000ffff0d7224 */ /* 0x000fe400078e0000 */
[----:B------:R-:W-:-:S07]  /*169f0*/  IMAD.MOV.U32 R2, RZ, RZ, R14 ;  /* 0x000000ffff027224 */ /* 0x000fce00078e000e */
[----:B------:R-:W-:Y:S05]  /*16a00*/  WARPSYNC.COLLECTIVE R15, `(.L_x_10947) ;  /* 0x000000000f087348 */ /* 0x000fea0003c00000 */
[----:B------:R0:W1:Y:S02]  /*16a10*/  SHFL.IDX P6, R14, R13, R12, R11 ;  /* 0x0000000c0d0e7389 */ /* 0x00006400000c000b */
[----:B01----:R-:W-:Y:S01]  /*16a20*/  ENDCOLLECTIVE ;  /* 0x000000000000791b */ /* 0x003fe20003800000 */
.L_x_10947:
[----:B------:R-:W-:Y:S02]  /*16a30*/  ULDC UR4, c[0x0][0x288] ;  /* 0x0000a20000047ab9 */ /* 0x000fe40000000800 */
[----:B------:R-:W-:-:S05]  /*16a40*/  IMAD R5, R9, UR4, RZ ;  /* 0x0000000409057c24 */ /* 0x000fca000f8e02ff */
[----:B------:R-:W-:Y:S01]  /*16a50*/  ISETP.GE.AND P4, PT, R6, R5, PT ;  /* 0x000000050600720c */ /* 0x000fe20003f86270 */
[----:B------:R-:W-:Y:S02]  /*16a60*/  IMAD.MOV.U32 R13, RZ, RZ, R4 ;  /* 0x000000ffff0d7224 */ /* 0x000fe400078e0004 */
[----:B------:R-:W-:-:S10]  /*16a70*/  IMAD.MOV.U32 R12, RZ, RZ, 0x1 ;  /* 0x00000001ff0c7424 */ /* 0x000fd400078e00ff */
[----:B------:R-:W-:-:S05]  /*16a80*/  @!P4 LEA R14, P3, R20, R14, 0x1 ;  /* 0x0000000e140ec211 */ /* 0x000fca00078608ff */
[----:B------:R-:W-:Y:S02]  /*16a90*/  @!P4 IMAD.X R3, RZ, RZ, R2, P3 ;  /* 0x000000ffff03c224 */ /* 0x000fe400018e0602 */
[----:B------:R-:W-:-:S07]  /*16aa0*/  @!P4 IMAD.MOV.U32 R2, RZ, RZ, R14 ;  /* 0x000000ffff02c224 */ /* 0x000fce00078e000e */
[----:B------:R-:W-:Y:S05]  /*16ab0*/  WARPSYNC.COLLECTIVE R15, `(.L_x_10948) ;  /* 0x000000000f087348 */ /* 0x000fea0003c00000 */
[----:B------:R0:W1:Y:S02]  /*16ac0*/  SHFL.IDX P6, R14, R13, R12, R11 ;  /* 0x0000000c0d0e7389 */ /* 0x00006400000c000b */
[----:B01----:R-:W-:Y:S01]  /*16ad0*/  ENDCOLLECTIVE ;  /* 0x000000000000791b */ /* 0x003fe20003800000 */
.L_x_10948:
        /* <DEDUP_REMOVED lines=8> */
[----:B------:R-:W-:Y:S02]  /*16b60*/  VIADD R10, R6, 0x40 ;  /* 0x00000040060a7836 */ /* 0x000fe40000000000 */
[----:B0-----:R-:W-:-:S08]  /*16b70*/  IMAD.MOV.U32 R2, RZ, RZ, R14 ;  /* 0x000000ffff027224 */ /* 0x001fd000078e000e */
[----:B------:R-:W-:Y:S05]  /*16b80*/  WARPSYNC.COLLECTIVE R15, `(.L_x_10949) ;  /* 0x000000000f087348 */ /* 0x000fea0003c00000 */
[----:B------:R0:W1:Y:S02]  /*16b90*/  SHFL.IDX P6, R14, R13, R12, R11 ;  /* 0x0000000c0d0e7389 */ /* 0x00006400000c000b */
[----:B01----:R-:W-:Y:S01]  /*16ba0*/  ENDCOLLECTIVE ;  /* 0x000000000000791b */ /* 0x003fe20003800000 */
.L_x_10949:
[----:B------:R-:W-:Y:S02]  /*16bb0*/  IMAD.MOV.U32 R13, RZ, RZ, R4 ;  /* 0x000000ffff0d7224 */ /* 0x000fe400078e0004 */
[----:B------:R-:W-:Y:S01]  /*16bc0*/  IMAD.MOV.U32 R12, RZ, RZ, 0x2 ;  /* 0x00000002ff0c7424 */ /* 0x000fe200078e00ff */
[----:B------:R-:W-:-:S05]  /*16bd0*/  @!P4 LEA R14, P3, R20, R14, 0x1 ;  /* 0x0000000e140ec211 */ /* 0x000fca00078608ff */
[----:B------:R-:W-:Y:S02]  /*16be0*/  @!P4 IMAD.X R9, RZ, RZ, R2, P3 ;  /* 0x000000ffff09c224 */ /* 0x000fe400018e0602 */
[----:B------:R-:W-:-:S07]  /*16bf0*/  @!P4 IMAD.MOV.U32 R2, RZ, RZ, R14 ;  /* 0x000000ffff02c224 */ /* 0x000fce00078e000e */
[----:B------:R-:W-:Y:S05]  /*16c00*/  WARPSYNC.COLLECTIVE R15, `(.L_x_10950) ;  /* 0x000000000f087348 */ /* 0x000fea0003c00000 */
[----:B------:R0:W1:Y:S02]  /*16c10*/  SHFL.IDX P6, R14, R13, R12, R11 ;  /* 0x0000000c0d0e7389 */ /* 0x00006400000c000b */
[----:B01----:R-:W-:Y:S01]  /*16c20*/  ENDCOLLECTIVE ;  /* 0x000000000000791b */ /* 0x003fe20003800000 */
.L_x_10950:
[----:B------:R-:W-:-:S05]  /*16c30*/  @!P4 IMAD.MOV.U32 R3, RZ, RZ, R9 ;  /* 0x000000ffff03c224 */ /* 0x000fca00078e0009 */
[----:B------:R-:W-:Y:S01]  /*16c40*/  @!PT LDS RZ, [RZ] ;  /* 0x00000000fffff984 */ /* 0x000fe20000000800 */
[----:B------:R-:W-:Y:S01]  /*16c50*/  @!PT LDS RZ, [RZ] ;  /* 0x00000000fffff984 */ /* 0x000fe20000000800 */
[----:B------:R-:W-:Y:S01]  /*16c60*/  @!PT LDS RZ, [RZ] ;  /* 0x00000000fffff984 */ /* 0x000fe20000000800 */
[----:B------:R-:W-:Y:S04]  /*16c70*/  @!P4 LDGSTS.E.BYPASS.LTC128B.128 [R26+0xcc00], desc[UR48][R2.64], !P0 ;  /* 0x0cc00000021acfae */ /* 0x000fe8000c101d70 */
[----:B------:R-:W-:Y:S01]  /*16c80*/  @!P4 LDGSTS.E.BYPASS.LTC128B.128 [R26+0xfc00], desc[UR48][R2.64+0x40], !P1 ;  /* 0x0fc00040021acfae */ /* 0x000fe2000c901d70 */
[----:B------:R-:W-:-:S03]  /*16c90*/  IMAD.MOV.U32 R13, RZ, RZ, R0 ;  /* 0x000000ffff0d7224 */ /* 0x000fc600078e0000 */
[----:B------:R0:W-:Y:S01]  /*16ca0*/  @!P4 LDGSTS.E.BYPASS.LTC128B.128 [R26+0x12c00], desc[UR48][R2.64+0x80], !P2 ;  /* 0x12c00080021acfae */ /* 0x0001e2000d101d70 */
[----:B------:R-:W-:Y:S01]  /*16cb0*/  ISETP.GE.AND P4, PT, R10, R5, PT ;  /* 0x000000050a00720c */ /* 0x000fe20003f86270 */
[----:B0-----:R-:W-:-:S12]  /*16cc0*/  IMAD.MOV.U32 R2, RZ, RZ, R14 ;  /* 0x000000ffff027224 */ /* 0x001fd800078e000e */
[----:B------:R-:W-:Y:S05]  /*16cd0*/  WARPSYNC.COLLECTIVE R15, `(.L_x_10951) ;  /* 0x000000000f087348 */ /* 0x000fea0003c00000 */
[----:B------:R0:W1:Y:S02]  /*16ce0*/  SHFL.IDX P6, R14, R13, R12, R11 ;  /* 0x0000000c0d0e7389 */ /* 0x00006400000c000b */
[----:B01----:R-:W-:Y:S01]  /*16cf0*/  ENDCOLLECTIVE ;  /* 0x000000000000791b */ /* 0x003fe20003800000 */
.L_x_10951:
        /* <DEDUP_REMOVED lines=8> */
.L_x_10952:
[----:B------:R-:W-:-:S05]  /*16d80*/  @!P4 IMAD.MOV.U32 R3, RZ, RZ, R9 ;  /* 0x000000ffff03c224 */ /* 0x000fca00078e0009 */
[----:B------:R-:W-:Y:S01]  /*16d90*/  @!PT LDS RZ, [RZ] ;  /* 0x00000000fffff984 */ /* 0x000fe20000000800 */
[----:B------:R-:W-:Y:S01]  /*16da0*/  @!PT LDS RZ, [RZ] ;  /* 0x00000000fffff984 */ /* 0x000fe20000000800 */
[----:B------:R-:W-:Y:S01]  /*16db0*/  @!PT LDS RZ, [RZ] ;  /* 0x00000000fffff984 */ /* 0x000fe20000000800 */
[----:B------:R0:W-:Y:S04]  /*16dc0*/  @!P4 LDGSTS.E.BYPASS.LTC128B.128 [R26+0xd400], desc[UR48][R2.64], !P0 ;  /* 0x0d400000021acfae */ /* 0x0001e8000c101d70 */
[----:B------:R0:W-:Y:S01]  /*16dd0*/  @!P4 LDGSTS.E.BYPASS.LTC128B.128 [R26+0x10400], desc[UR48][R2.64+0x40], !P1 ;  /* 0x10400040021acfae */ /* 0x0001e2000c901d70 */
[----:B------:R-:W-:-:S03]  /*16de0*/  IMAD.MOV.U32 R13, RZ, RZ, R0 ;  /* 0x000000ffff0d7224 */ /* 0x000fc600078e0000 */
[----:B------:R0:W-:Y:S01]  /*16df0*/  @!P4 LDGSTS.E.BYPASS.LTC128B.128 [R26+0x13400], desc[UR48][R2.64+0x80], !P2 ;  /* 0x13400080021acfae */ /* 0x0001e2000d101d70 */
[----:B------:R-:W-:-:S05]  /*16e00*/  VIADD R0, R6, 0x60 ;  /* 0x0000006006007836 */ /* 0x000fca0000000000 */
[----:B------:R-:W-:Y:S01]  /*16e10*/  ISETP.GE.AND P4, PT, R0, R5, PT ;  /* 0x000000050000720c */ /* 0x000fe20003f86270 */
[----:B------:R-:W-:Y:S02]  /*16e20*/  VIADD R0, R6, 0x80 ;  /* 0x0000008006007836 */ /* 0x000fe40000000000 */
[----:B------:R-:W-:-:S10]  /*16e30*/  IMAD.MOV.U32 R4, RZ, RZ, R14 ;  /* 0x000000ffff047224 */ /* 0x000fd400078e000e */
[----:B0-----:R-:W-:Y:S05]  /*16e40*/  WARPSYNC.COLLECTIVE R15, `(.L_x_10953) ;  /* 0x000000000f087348 */ /* 0x001fea0003c00000 */
[----:B------:R1:W2:Y:S02]  /*16e50*/  SHFL.IDX P6, R14, R13, R12, R11 ;  /* 0x0000000c0d0e7389 */ /* 0x0002a400000c000b */
[----:B012---:R-:W-:Y:S01]  /*16e60*/  ENDCOLLECTIVE ;  /* 0x000000000000791b */ /* 0x007fe20003800000 */
.L_x_10953:
[----:B------:R-:W-:Y:S02]  /*16e70*/  IMAD.MOV.U32 R13, RZ, RZ, R7 ;  /* 0x000000ffff0d7224 */ /* 0x000fe400078e0007 */
[----:B------:R-:W-:Y:S01]  /*16e80*/  IMAD.MOV.U32 R12, RZ, RZ, RZ ;  /* 0x000000ffff0c7224 */ /* 0x000fe200078e00ff */
[----:B------:R-:W-:-:S05]  /*16e90*/  @!P4 LEA R14, P3, R20, R14, 0x1 ;  /* 0x0000000e140ec211 */ /* 0x000fca00078608ff */
[----:B------:R-:W-:-:S08]  /*16ea0*/  @!P4 IMAD.MOV.U32 R2, RZ, RZ, R14 ;  /* 0x000000ffff02c224 */ /* 0x000fd000078e000e */
[----:B------:R-:W-:Y:S05]  /*16eb0*/  WARPSYNC.COLLECTIVE R15, `(.L_x_10954) ;  /* 0x000000000f087348 */ /* 0x000fea0003c00000 */
[----:B------:R0:W1:Y:S02]  /*16ec0*/  SHFL.IDX P6, R14, R13, R12, R11 ;  /* 0x0000000c0d0e7389 */ /* 0x00006400000c000b */
[----:B01----:R-:W-:Y:S01]  /*16ed0*/  ENDCOLLECTIVE ;  /* 0x000000000000791b */ /* 0x003fe20003800000 */
.L_x_10954:
[----:B------:R-:W-:-:S04]  /*16ee0*/  @!P4 IMAD.X R9, RZ, RZ, R4, P3 ;  /* 0x000000ffff09c224 */ /* 0x000fc800018e0604 */
[----:B------:R-:W-:-:S05]  /*16ef0*/  @!P4 IMAD.MOV.U32 R3, RZ, RZ, R9 ;  /* 0x000000ffff03c224 */ /* 0x000fca00078e0009 */
[----:B------:R-:W-:Y:S01]  /*16f00*/  @!PT LDS RZ, [RZ] ;  /* 0x00000000fffff984 */ /* 0x000fe20000000800 */
[----:B------:R-:W-:Y:S01]  /*16f10*/  @!PT LDS RZ, [RZ] ;  /* 0x00000000fffff984 */ /* 0x000fe20000000800 */
[----:B------:R-:W-:Y:S01]  /*16f20*/  @!PT LDS RZ, [RZ] ;  /* 0x00000000fffff984 */ /* 0x000fe20000000800 */
[----:B------:R0:W-:Y:S01]  /*16f30*/  @!P4 LDGSTS.E.BYPASS.LTC128B.128 [R26+0xdc00], desc[UR48][R2.64], !P0 ;  /* 0x0dc00000021acfae */ /* 0x0001e2000c101d70 */
[----:B------:R-:W-:-:S03]  /*16f40*/  IMAD.MOV.U32 R13, RZ, RZ, R8 ;  /* 0x000000ffff0d7224 */ /* 0x000fc600078e0008 */
[----:B------:R0:W-:Y:S04]  /*16f50*/  @!P4 LDGSTS.E.BYPASS.LTC128B.128 [R26+0x10c00], desc[UR48][R2.64+0x40], !P1 ;  /* 0x10c00040021acfae */ /* 0x0001e8000c901d70 */
[----:B------:R0:W-:Y:S01]  /*16f60*/  @!P4 LDGSTS.E.BYPASS.LTC128B.128 [R26+0x13c00], desc[UR48][R2.64+0x80], !P2 ;  /* 0x13c00080021acfae */ /* 0x0001e2000d101d70 */
[----:B------:R-:W-:Y:S01]  /*16f70*/  ISETP.GE.AND P4, PT, R0, R5, PT ;  /* 0x000000050000720c */ /* 0x000fe20003f86270 */
[----:B------:R-:W-:-:S12]  /*16f80*/  IMAD.MOV.U32 R0, RZ, RZ, R14 ;  /* 0x000000ffff007224 */ /* 0x000fd800078e000e */
[----:B0-----:R-:W-:Y:S05]  /*16f90*/  WARPSYNC.COLLECTIVE R15, `(.L_x_10955) ;  /* 0x000000000f087348 */ /* 0x001fea0003c00000 */
[----:B------:R1:W2:Y:S02]  /*16fa0*/  SHFL.IDX P6, R14, R13, R12, R11 ;  /* 0x0000000c0d0e7389 */ /* 0x0002a400000c000b */
[----:B012---:R-:W-:Y:S01]  /*16fb0*/  ENDCOLLECTIVE ;  /* 0x000000000000791b */ /* 0x007fe20003800000 */
.L_x_10955:
[----:B------:R-:W-:Y:S02]  /*16fc0*/  IMAD.MOV.U32 R13, RZ, RZ, R7 ;  /* 0x000000ffff0d7224 */ /* 0x000fe400078e0007 */
[----:B------:R-:W-:Y:S01]  /*16fd0*/  IMAD.MOV.U32 R12, RZ, RZ, 0x1 ;  /* 0x00000001ff0c7424 */ /* 0x000fe200078e00ff */
[----:B------:R-:W-:-:S05]  /*16fe0*/  @!P4 LEA R14, P3, R20, R14, 0x1 ;  /* 0x0000000e140ec211 */ /* 0x000fca00078608ff */
[----:B------:R-:W-:-:S08]  /*16ff0*/  @!P4 IMAD.MOV.U32 R2, RZ, RZ, R14 ;  /* 0x000000ffff02c224 */ /* 0x000fd000078e000e */
[----:B------:R-:W-:Y:S05]  /*17000*/  WARPSYNC.COLLECTIVE R15, `(.L_x_10956) ;  /* 0x000000000f087348 */ /* 0x000fea0003c00000 */
[----:B------:R0:W1:Y:S02]  /*17010*/  SHFL.IDX P6, R14, R13, R12, R11 ;  /* 0x0000000c0d0e7389 */ /* 0x00006400000c000b */
[----:B01----:R-:W-:Y:S01]  /*17020*/  ENDCOLLECTIVE ;  /* 0x000000000000791b */ /* 0x003fe20003800000 */
.L_x_10956:
        /* <DEDUP_REMOVED lines=13> */
.L_x_10957:
[----:B------:R-:W-:Y:S05]  /*17100*/  BRA `(.L_x_10958) ;  /* 0xffffffc400587947 */ /* 0x000fea000383ffff */
.L_x_10856:
[----:B0-----:R0:W1:Y:S02]  /*17110*/  SYNCS.PHASECHK.TRANS64.TRYWAIT P0, [R17+URZ+0x2d820], R2 ;  /* 0x02d82002110075a7 */ /* 0x001064000800017f */
[----:B-1----:R-:W-:Y:S05]  /*17120*/  @!P0 NANOSLEEP.SYNCS 0x989680 ;  /* 0x009896800000895d */ /* 0x002fea0003900000 */
[----:B------:R-:W1:Y:S02]  /*17130*/  @!P0 SYNCS.PHASECHK.TRANS64 P0, [R17+URZ+0x2d820], R2 ;  /* 0x02d82002110085a7 */ /* 0x000e64000800007f */
[----:B-1----:R-:W-:Y:S05]  /*17140*/  @!P0 BRA `(.L_x_10856) ;  /* 0xfffffffc00f08947 */ /* 0x002fea000383ffff */
[----:B------:R-:W-:Y:S05]  /*17150*/  BRA `(.L_x_10959) ;  /* 0xffffffc400b87947 */ /* 0x000fea000383ffff */
.L_x_10863:
[----:B0-----:R0:W1:Y:S02]  /*17160*/  SYNCS.PHASECHK.TRANS64.TRYWAIT P0, [R3+URZ+0x2d840], R2 ;  /* 0x02d84002030075a7 */ /* 0x001064000800017f */
[----:B-1----:R-:W-:Y:S05]  /*17170*/  @!P0 NANOSLEEP.SYNCS 0x989680 ;  /* 0x009896800000895d */ /* 0x002fea0003900000 */
[----:B------:R-:W1:Y:S02]  /*17180*/  @!P0 SYNCS.PHASECHK.TRANS64 P0, [R3+URZ+0x2d840], R2 ;  /* 0x02d84002030085a7 */ /* 0x000e64000800007f */
[----:B-1----:R-:W-:Y:S05]  /*17190*/  @!P0 BRA `(.L_x_10863) ;  /* 0xfffffffc00f08947 */ /* 0x002fea000383ffff */
[----:B------:R-:W-:Y:S05]  /*171a0*/  BRA `(.L_x_10960) ;  /* 0xffffffc8006c7947 */ /* 0x000fea000383ffff */
.L_x_10870:
[----:B0-----:R0:W1:Y:S02]  /*171b0*/  SYNCS.PHASECHK.TRANS64.TRYWAIT P0, [R2+URZ+0x60], R3 ;  /* 0x00006003020075a7 */ /* 0x001064000800017f */
[----:B-1----:R-:W-:Y:S05]  /*171c0*/  @!P0 NANOSLEEP.SYNCS 0x989680 ;  /* 0x009896800000895d */ /* 0x002fea0003900000 */
[----:B------:R-:W1:Y:S02]  /*171d0*/  @!P0 SYNCS.PHASECHK.TRANS64 P0, [R2+URZ+0x60], R3 ;  /* 0x00006003020085a7 */ /* 0x000e64000800007f */
[----:B-1----:R-:W-:Y:S05]  /*171e0*/  @!P0 BRA `(.L_x_10870) ;  /* 0xfffffffc00f08947 */ /* 0x002fea000383ffff */
[----:B------:R-:W-:Y:S05]  /*171f0*/  BRA `(.L_x_10961) ;  /* 0xffffffcc00647947 */ /* 0x000fea000383ffff */
.L_x_10881:
[----:B0-----:R0:W1:Y:S02]  /*17200*/  SYNCS.PHASECHK.TRANS64.TRYWAIT P0, [R3+URZ+0x2d840], R2 ;  /* 0x02d84002030075a7 */ /* 0x001064000800017f */
[----:B-1----:R-:W-:Y:S05]  /*17210*/  @!P0 NANOSLEEP.SYNCS 0x989680 ;  /* 0x009896800000895d */ /* 0x002fea0003900000 */
[----:B------:R-:W1:Y:S02]  /*17220*/  @!P0 SYNCS.PHASECHK.TRANS64 P0, [R3+URZ+0x2d840], R2 ;  /* 0x02d84002030085a7 */ /* 0x000e64000800007f */
[----:B-1----:R-:W-:Y:S05]  /*17230*/  @!P0 BRA `(.L_x_10881) ;  /* 0xfffffffc00f08947 */ /* 0x002fea000383ffff */
[----:B------:R-:W-:Y:S05]  /*17240*/  BRA `(.L_x_10962) ;  /* 0xffffffd400187947 */ /* 0x000fea000383ffff */
.L_x_10888:
[----:B0-----:R0:W1:Y:S02]  /*17250*/  SYNCS.PHASECHK.TRANS64.TRYWAIT P0, [R12+URZ+0x60], R3 ;  /* 0x000060030c0075a7 */ /* 0x001064000800017f */
[----:B-1----:R-:W-:Y:S05]  /*17260*/  @!P0 NANOSLEEP.SYNCS 0x989680 ;  /* 0x009896800000895d */ /* 0x002fea0003900000 */
[----:B------:R-:W1:Y:S02]  /*17270*/  @!P0 SYNCS.PHASECHK.TRANS64 P0, [R12+URZ+0x60], R3 ;  /* 0x000060030c0085a7 */ /* 0x000e64000800007f */
[----:B-1----:R-:W-:Y:S05]  /*17280*/  @!P0 BRA `(.L_x_10888) ;  /* 0xfffffffc00f08947 */ /* 0x002fea000383ffff */
[----:B------:R-:W-:Y:S05]  /*17290*/  BRA `(.L_x_10963) ;  /* 0xffffffd800107947 */ /* 0x000fea000383ffff */
.L_x_10898:
[----:B-1----:R1:W2:Y:S02]  /*172a0*/  SYNCS.PHASECHK.TRANS64.TRYWAIT P0, [R2+URZ+0x2d840], R3 ;  /* 0x02d84003020075a7 */ /* 0x0022a4000800017f */
[----:B--2---:R-:W-:Y:S05]  /*172b0*/  @!P0 NANOSLEEP.SYNCS 0x989680 ;  /* 0x009896800000895d */ /* 0x004fea0003900000 */
[----:B------:R-:W2:Y:S02]  /*172c0*/  @!P0 SYNCS.PHASECHK.TRANS64 P0, [R2+URZ+0x2d840], R3 ;  /* 0x02d84003020085a7 */ /* 0x000ea4000800007f */
[----:B--2---:R-:W-:Y:S05]  /*172d0*/  @!P0 BRA `(.L_x_10898) ;  /* 0xfffffffc00f08947 */ /* 0x004fea000383ffff */
[----:B------:R-:W-:Y:S05]  /*172e0*/  BRA `(.L_x_10964) ;  /* 0xffffffdc00887947 */ /* 0x000fea000383ffff */
.L_x_10905:
[----:B0-----:R0:W1:Y:S02]  /*172f0*/  SYNCS.PHASECHK.TRANS64.TRYWAIT P0, [R8+URZ+0x60], R2 ;  /* 0x00006002080075a7 */ /* 0x001064000800017f */
[----:B-1----:R-:W-:Y:S05]  /*17300*/  @!P0 NANOSLEEP.SYNCS 0x989680 ;  /* 0x009896800000895d */ /* 0x002fea0003900000 */
[----:B------:R-:W1:Y:S02]  /*17310*/  @!P0 SYNCS.PHASECHK.TRANS64 P0, [R8+URZ+0x60], R2 ;  /* 0x00006002080085a7 */ /* 0x000e64000800007f */
[----:B-1----:R-:W-:Y:S05]  /*17320*/  @!P0 BRA `(.L_x_10905) ;  /* 0xfffffffc00f08947 */ /* 0x002fea000383ffff */
[----:B------:R-:W-:Y:S05]  /*17330*/  BRA `(.L_x_10965) ;  /* 0xffffffe000907947 */ /* 0x000fea000383ffff */
.L_x_10917:
[----:B-1----:R1:W2:Y:S02]  /*17340*/  SYNCS.PHASECHK.TRANS64.TRYWAIT P0, [R3+URZ+0x2d860], R0 ;  /* 0x02d86000030075a7 */ /* 0x0022a4000800017f */
[----:B--2---:R-:W-:Y:S05]  /*17350*/  @!P0 NANOSLEEP.SYNCS 0x989680 ;  /* 0x009896800000895d */ /* 0x004fea0003900000 */
[----:B------:R-:W2:Y:S02]  /*17360*/  @!P0 SYNCS.PHASECHK.TRANS64 P0, [R3+URZ+0x2d860], R0 ;  /* 0x02d86000030085a7 */ /* 0x000ea4000800007f */
[----:B--2---:R-:W-:Y:S05]  /*17370*/  @!P0 BRA `(.L_x_10917) ;  /* 0xfffffffc00f08947 */ /* 0x004fea000383ffff */
[----:B------:R-:W-:Y:S05]  /*17380*/  BRA `(.L_x_10966) ;  /* 0xffffffe400f87947 */ /* 0x000fea000383ffff */
.L_x_10925:
        /* <DEDUP_REMOVED lines=8> */
.L_x_10968:
[----:B------:R-:W-:Y:S05]  /*17410*/  BSYNC B0 ;  /* 0x0000000000007941 */ /* 0x000fea0003800000 */
.L_x_10967:
[----:B------:R-:W-:Y:S05]  /*17420*/  BRA `(.L_x_10969) ;  /* 0xffffffec00107947 */ /* 0x000fea000383ffff */
.L_x_10928:
[----:B-1----:R1:W2:Y:S02]  /*17430*/  SYNCS.PHASECHK.TRANS64.TRYWAIT P0, [R9+URZ+0x2d820], R0 ;  /* 0x02d82000090075a7 */ /* 0x0022a4000800017f */
[----:B--2---:R-:W-:Y:S05]  /*17440*/  @!P0 NANOSLEEP.SYNCS 0x989680 ;  /* 0x009896800000895d */ /* 0x004fea0003900000 */
[----:B------:R-:W2:Y:S02]  /*17450*/  @!P0 SYNCS.PHASECHK.TRANS64 P0, [R9+URZ+0x2d820], R0 ;  /* 0x02d82000090085a7 */ /* 0x000ea4000800007f */
[----:B--2---:R-:W-:Y:S05]  /*17460*/  @!P0 BRA `(.L_x_10928) ;  /* 0xfffffffc00f08947 */ /* 0x004fea000383ffff */
[----:B------:R-:W-:Y:S05]  /*17470*/  BRA `(.L_x_10970) ;  /* 0xffffffec00547947 */ /* 0x000fea000383ffff */
.L_x_10929:
        /* <DEDUP_REMOVED lines=11> */
.L_x_10972:
[----:B------:R-:W-:Y:S05]  /*17530*/  BSYNC B0 ;  /* 0x0000000000007941 */ /* 0x000fea0003800000 */
.L_x_10971:
[----:B------:R-:W-:Y:S05]  /*17540*/  BRA `(.L_x_10973) ;  /* 0xffffffec003c7947 */ /* 0x000fea000383ffff */
.L_x_10932:
[----:B------:R-:W-:Y:S01]  /*17550*/  BSSY B1, `(.L_x_10974) ;  /* 0x0000006000017945 */ /* 0x000fe20003800000 */
[----:B------:R-:W-:-:S07]  /*17560*/  IMAD.MOV.U32 R15, RZ, RZ, -0x1 ;  /* 0xffffffffff0f7424 */ /* 0x000fce00078e00ff */
[----:B01----:R-:W-:Y:S05]  /*17570*/  WARPSYNC.COLLECTIVE R15, `(.L_x_10975) ;  /* 0x000000000f0c7348 */ /* 0x003fea0003c00000 */
[----:B------:R-:W-:Y:S02]  /*17580*/  ELECT P6, UR62, PT ;  /* 0x00000000003e782f */ /* 0x000fe400038c0000 */
[----:B------:R-:W-:Y:S01]  /*17590*/  MOV R14, UR62 ;  /* 0x0000003e000e7c02 */ /* 0x000fe20008000f00 */
[----:B01----:R-:W-:Y:S10]  /*175a0*/  ENDCOLLECTIVE ;  /* 0x000000000000791b */ /* 0x003ff40003800000 */
.L_x_10975:
[----:B------:R-:W-:Y:S05]  /*175b0*/  BSYNC B1 ;  /* 0x0000000000017941 */ /* 0x000fea0003800000 */
.L_x_10974:
[----:B------:R-:W-:Y:S05]  /*175c0*/  BRA `(.L_x_10976) ;  /* 0xffffffec00347947 */ /* 0x000fea000383ffff */
.L_x_10934:
[----:B-1----:R1:W2:Y:S02]  /*175d0*/  SYNCS.PHASECHK.TRANS64.TRYWAIT P0, [R7+URZ], R2 ;  /* 0x00000002070075a7 */ /* 0x0022a4000800017f */
[----:B--2---:R-:W-:Y:S05]  /*175e0*/  @!P0 NANOSLEEP.SYNCS 0x989680 ;  /* 0x009896800000895d */ /* 0x004fea0003900000 */
[----:B------:R-:W2:Y:S02]  /*175f0*/  @!P0 SYNCS.PHASECHK.TRANS64 P0, [R7+URZ], R2 ;  /* 0x00000002070085a7 */ /* 0x000ea4000800007f */
[----:B--2---:R-:W-:Y:S05]  /*17600*/  @!P0 BRA `(.L_x_10934) ;  /* 0xfffffffc00f08947 */ /* 0x004fea000383ffff */
[----:B------:R-:W-:Y:S05]  /*17610*/  BRA `(.L_x_10977) ;  /* 0xffffffec00687947 */ /* 0x000fea000383ffff */
.L_x_10935:
[----:B--2---:R2:W3:Y:S02]  /*17620*/  SYNCS.PHASECHK.TRANS64.TRYWAIT P0, [R3+URZ], R0 ;  /* 0x00000000030075a7 */ /* 0x0044e4000800017f */
[----:B---3--:R-:W-:Y:S05]  /*17630*/  @!P0 NANOSLEEP.SYNCS 0x989680 ;  /* 0x009896800000895d */ /* 0x008fea0003900000 */
[----:B------:R-:W3:Y:S02]  /*17640*/  @!P0 SYNCS.PHASECHK.TRANS64 P0, [R3+URZ], R0 ;  /* 0x00000000030085a7 */ /* 0x000ee4000800007f */
[----:B---3--:R-:W-:Y:S05]  /*17650*/  @!P0 BRA `(.L_x_10935) ;  /* 0xfffffffc00f08947 */ /* 0x008fea000383ffff */
[----:B------:R-:W-:Y:S05]  /*17660*/  BRA `(.L_x_10978) ;  /* 0xffffffec005c7947 */ /* 0x000fea000383ffff */
.L_x_10937:
[----:B--2---:R2:W3:Y:S02]  /*17670*/  SYNCS.PHASECHK.TRANS64.TRYWAIT P0, [R5+URZ], R2 ;  /* 0x00000002050075a7 */ /* 0x0044e4000800017f */
[----:B---3--:R-:W-:Y:S05]  /*17680*/  @!P0 NANOSLEEP.SYNCS 0x989680 ;  /* 0x009896800000895d */ /* 0x008fea0003900000 */
[----:B------:R-:W3:Y:S02]  /*17690*/  @!P0 SYNCS.PHASECHK.TRANS64 P0, [R5+URZ], R2 ;  /* 0x00000002050085a7 */ /* 0x000ee4000800007f */
[----:B---3--:R-:W-:Y:S05]  /*176a0*/  @!P0 BRA `(.L_x_10937) ;  /* 0xfffffffc00f08947 */ /* 0x008fea000383ffff */
[----:B------:R-:W-:Y:S05]  /*176b0*/  BRA `(.L_x_10979) ;  /* 0xffffffec00607947 */ /* 0x000fea000383ffff */
.L_x_10980:
        /* <DEDUP_REMOVED lines=12> */
.L_x_15326:


//--------------------- .text._ZN7cutlass13device_kernelIN5flash11enable_sm90INS1_16FlashAttnFwdSm90INS1_25CollectiveMainloopFwdSm90ILi2EN4cute5tupleIJNS5_1CILi1EEES8_S8_EEENS6_IJNS7_ILi192EEENS7_ILi128EEENS7_ILi96EEEEEELi96ENS_6half_tEfNS_4arch4Sm90ELb0ELb1ELb1ELb1ELb0ELb0ELb0ELb0ELb1ELb1ELb0ELb0EEENS1_21CollectiveEpilogueFwdINS6_IJSA_SC_SB_EEES9_SE_SG_Li384ELb1ELb1ELb0ELb0EEENS1_36VarlenDynamicPersistentTileSchedulerILi192ELi128ELi384ELi128ELb0ELb1ELb1ELb1ELb0ELb1EEEEEEEEEvNT_6ParamsE --------------------------
	.section	.text._ZN7cutlass13device_kernelIN5flash11enable_sm90INS1_16FlashAttnFwdSm90INS1_25CollectiveMainloopFwdSm90ILi2EN4cute5tupleIJNS5_1CILi1EEES8_S8_EEENS6_IJNS7_ILi192EEENS7_ILi128EEENS7_ILi96EEEEEELi96ENS_6half_tEfNS_4arch4Sm90ELb0ELb1ELb1ELb1ELb0ELb0ELb0ELb0ELb1ELb1ELb0ELb0EEENS1_21CollectiveEpilogueFwdINS6_IJSA_SC_SB_EEES9_SE_SG_Li384ELb1ELb1ELb0ELb0EEENS1_36VarlenDynamicPersistentTileSchedulerILi192ELi128ELi384ELi128ELb0ELb1ELb1ELb1ELb0ELb1EEEEEEEEEvNT_6ParamsE,"ax",@progbits
	.align	128
.text._ZN7cutlass13device_kernelIN5flash11enable_sm90INS1_16FlashAttnFwdSm90INS1_25CollectiveMainloopFwdSm90ILi2EN4cute5tupleIJNS5_1CILi1EEES8_S8_EEENS6_IJNS7_ILi192EEENS7_ILi128EEENS7_ILi96EEEEEELi96ENS_6half_tEfNS_4arch4Sm90ELb0ELb1ELb1ELb1ELb0ELb0ELb0ELb0ELb1ELb1ELb0ELb0EEENS1_21CollectiveEpilogueFwdINS6_IJSA_SC_SB_EEES9_SE_SG_Li384ELb1ELb1ELb0ELb0EEENS1_36VarlenDynamicPersistentTileSchedulerILi192ELi128ELi384ELi128ELb0ELb1ELb1ELb1ELb0ELb1EEEEEEEEEvNT_6ParamsE:
        .type           _ZN7cutlass13device_kernelIN5flash11enable_sm90INS1_16FlashAttnFwdSm90INS1_25CollectiveMainloopFwdSm90ILi2EN4cute5tupleIJNS5_1CILi1EEES8_S8_EEENS6_IJNS7_ILi192EEENS7_ILi128EEENS7_ILi96EEEEEELi96ENS_6half_tEfNS_4arch4Sm90ELb0ELb1ELb1ELb1ELb0ELb0ELb0ELb0ELb1ELb1ELb0ELb0EEENS1_21CollectiveEpilogueFwdINS6_IJSA_SC_SB_EEES9_SE_SG_Li384ELb1ELb1ELb0ELb0EEENS1_36VarlenDynamicPersistentTileSchedulerILi192ELi128ELi384ELi128ELb0ELb1ELb1ELb1ELb0ELb1EEEEEEEEEvNT_6ParamsE,@function
        .size           _ZN7cutlass13device_kernelIN5flash11enable_sm90INS1_16FlashAttnFwdSm90INS1_25CollectiveMainloopFwdSm90ILi2EN4cute5tupleIJNS5_1CILi1EEES8_S8_EEENS6_IJNS7_ILi192EEENS7_ILi128EEENS7_ILi96EEEEEELi96ENS_6half_tEfNS_4arch4Sm90ELb0ELb1ELb1ELb1ELb0ELb0ELb0ELb0ELb1ELb1ELb0ELb0EEENS1_21CollectiveEpilogueFwdINS6_IJSA_SC_SB_EEES9_SE_SG_Li384ELb1ELb1ELb0ELb0EEENS1_36VarlenDynamicPersistentTileSchedulerILi192ELi128ELi384ELi128ELb0ELb1ELb1ELb1ELb0ELb1EEEEEEEEEvNT_6ParamsE,(.L_x_15327 - _ZN7cutlass13device_kernelIN5flash11enable_sm90INS1_16FlashAttnFwdSm90INS1_25CollectiveMainloopFwdSm90ILi2EN4cute5tupleIJNS5_1CILi1EEES8_S8_EEENS6_IJNS7_ILi192EEENS7_ILi128EEENS7_ILi96EEEEEELi96ENS_6half_tEfNS_4arch4Sm90ELb0ELb1ELb1ELb1ELb0ELb0ELb0ELb0ELb1ELb1ELb0ELb0EEENS1_21CollectiveEpilogueFwdINS6_IJSA_SC_SB_EEES9_SE_SG_Li384ELb1ELb1ELb0ELb0EEENS1_36VarlenDynamicPersistentTileSchedulerILi192ELi128ELi384ELi128ELb0ELb1ELb1ELb1ELb0ELb1EEEEEEEEEvNT_6ParamsE)
        .other          _ZN7cutlass13device_kernelIN5flash11enable_sm90INS1_16FlashAttnFwdSm90INS1_25CollectiveMainloopFwdSm90ILi2EN4cute5tupleIJNS5_1CILi1EEES8_S8_EEENS6_IJNS7_ILi192EEENS7_ILi128EEENS7_ILi96EEEEEELi96ENS_6half_tEfNS_4arch4Sm90ELb0ELb1ELb1ELb1ELb0ELb0ELb0ELb0ELb1ELb1ELb0ELb0EEENS1_21CollectiveEpilogueFwdINS6_IJSA_SC_SB_EEES9_SE_SG_Li384ELb1ELb1ELb0ELb0EEENS1_36VarlenDynamicPersistentTileSchedulerILi192ELi128ELi384ELi128ELb0ELb1ELb1ELb1ELb0ELb1EEEEEEEEEvNT_6ParamsE,@"STO_CUDA_ENTRY STV_DEFAULT"
_ZN7cutlass13device_kernelIN5flash11enable_sm90INS1_16FlashAttnFwdSm90INS1_25CollectiveMainloopFwdSm90ILi2EN4cute5tupleIJNS5_1CILi1EEES8_S8_EEENS6_IJNS7_ILi192EEENS7_ILi128EEENS7_ILi96EEEEEELi96ENS_6half_tEfNS_4arch4Sm90ELb0ELb1ELb1ELb1ELb0ELb0ELb0ELb0ELb1ELb1ELb0ELb0EEENS1_21CollectiveEpilogueFwdINS6_IJSA_SC_SB_EEES9_SE_SG_Li384ELb1ELb1ELb0ELb0EEENS1_36VarlenDynamicPersistentTileSchedulerILi192ELi128ELi384ELi128ELb0ELb1ELb1ELb1ELb0ELb1EEEEEEEEEvNT_6ParamsE:
        /* <DEDUP_REMOVED lines=18> */
.L_x_10982:
[----:B------:R-:W-:Y:S05]  /*0120*/  BSYNC B0 ;  /* 0x0000000000007941 */ /* 0x000fea0003800000 */
.L_x_10981:
        /* <DEDUP_REMOVED lines=41> */
.L_x_10983:
        /* <DEDUP_REMOVED lines=22> */
.L_x_10984:
        /* <DEDUP_REMOVED lines=18> */
.L_x_10985:
        /* <DEDUP_REMOVED lines=22> */
.L_x_10986:
        /* <DEDUP_REMOVED lines=22> */
.L_x_10987:
[----:B------:R-:W-:Y:S01]  /*0900*/  PLOP3.LUT P0, PT, PT, PT, UP0, 0x80, 0x0 ;  /* 0x000000000000781c */ /* 0x000fe20003f0f008 */
[----:B------:R-:W-:Y:S01]  /*0910*/  UMOV UR36, 0x1 ;  /* 0x0000000100247882 */ /* 0x000fe20000000000 */
[----:B------:R-:W-:Y:S01]  /*0920*/  NOP ;  /* 0x0000000000007918 */ /* 0x000fe20000000000 */
[----:B------:R-:W-:Y:S01]  /*0930*/  USEL UR36, UR36, 0x2, !UP0 ;  /* 0x0000000224247887 */ /* 0x000fe2000c000000 */
[----:B------:R-:W-:Y:S01]  /*0940*/  ULDC.64 UR50, c[0x0][0x208] ;  /* 0x0000820000327ab9 */ /* 0x000fe20000000a00 */
[----:B012-4-:R-:W-:Y:S08]  /*0950*/  BAR.SYNC.DEFER_BLOCKING 0x0 ;  /* 0x0000000000007b1d */ /* 0x017ff00000010000 */
[----:B------:R-:W-:Y:S05]  /*0960*/  @!P0 BRA `(.L_x_10988) ;  /* 0x0000011000c48947 */ /* 0x000fea0003800000 */
.L_x_10989:
        /* <DEDUP_REMOVED lines=18> */
[----:B------:R-:W-:Y:S01]  /*0a90*/  VIADD R148, R2, 0xffffff80 ;  /* 0xffffff8002947836 */ /* 0x000fe20000000000 */
[----:B------:R-:W-:Y:S01]  /*0aa0*/  R2UR UR5, R9 ;  /* 0x00000000090572ca */ /* 0x000fe200000e0000 */
[----:B------:R-:W-:Y:S01]  /*0ab0*/  IMAD.MOV.U32 R18, RZ, RZ, 0x40 ;  /* 0x00000040ff127424 */ /* 0x000fe200078e00ff */
[----:B------:R-:W-:Y:S01]  /*0ac0*/  R2UR UR7, R10 ;  /* 0x000000000a0772ca */ /* 0x000fe200000e0000 */
[----:B------:R-:W-:Y:S01]  /*0ad0*/  ULOP3.LUT UR48, UR36, 0x1, URZ, 0xfc, !UPT ;  /* 0x0000000124307892 */ /* 0x000fe2000f8efc3f */
[----:B------:R-:W-:Y:S01]  /*0ae0*/  SHF.R.S32.HI R3, RZ, 0x1f, R148 ;  /* 0x0000001fff037819 */ /* 0x000fe20000011494 */
[----:B------:R-:W-:Y:S01]  /*0af0*/  UMOV UR47, URZ ;  /* 0x0000003f002f7c82 */ /* 0x000fe20008000000 */
[----:B------:R-:W-:Y:S01]  /*0b00*/  R2UR UR6, R11 ;  /* 0x000000000b0672ca */ /* 0x000fe200000e0000 */
[----:B------:R-:W-:Y:S01]  /*0b10*/  UMOV UR49, URZ ;  /* 0x0000003f00317c82 */ /* 0x000fe20008000000 */
[CC--:B------:R-:W-:Y:S01]  /*0b20*/  LEA.HI R143, R3.reuse, R148.reuse, RZ, 0x7 ;  /* 0x00000094038f7211 */ /* 0x0c0fe200078f38ff */
[----:B------:R-:W-:Y:S01]  /*0b30*/  UMOV UR46, URZ ;  /* 0x0000003f002e7c82 */ /* 0x000fe20008000000 */
[----:B------:R-:W-:-:S02]  /*0b40*/  LEA.HI R0, R3, R148, RZ, 0x4 ;  /* 0x0000009403007211 */ /* 0x000fc400078f20ff */
[----:B------:R-:W-:Y:S02]  /*0b50*/  LOP3.LUT R7, R143, 0xffffff80, RZ, 0xc0, !PT ;  /* 0xffffff808f077812 */ /* 0x000fe400078ec0ff */
[----:B------:R-:W-:Y:S02]  /*0b60*/  LOP3.LUT R5, R0, 0xfffffff0, RZ, 0xc0, !PT ;  /* 0xfffffff000057812 */ /* 0x000fe400078ec0ff */
[----:B------:R-:W-:Y:S01]  /*0b70*/  LEA.HI R4, R3, R148, RZ, 0x5 ;  /* 0x0000009403047211 */ /* 0x000fe200078f28ff */
[C---:B------:R-:W-:Y:S01]  /*0b80*/  IMAD.IADD R142, R148.reuse, 0x1, -R7 ;  /* 0x00000001948e7824 */ /* 0x040fe200078e0a07 */
[----:B------:R-:W-:Y:S01]  /*0b90*/  SHF.R.S32.HI R7, RZ, 0x4, R0 ;  /* 0x00000004ff077819 */ /* 0x000fe20000011400 */
[----:B------:R-:W-:Y:S01]  /*0ba0*/  IMAD.IADD R5, R148, 0x1, -R5 ;  /* 0x0000000194057824 */ /* 0x000fe200078e0a05 */
[----:B------:R-:W-:Y:S02]  /*0bb0*/  SHF.R.S32.HI R6, RZ, 0x5, R4 ;  /* 0x00000005ff067819 */ /* 0x000fe40000011404 */
[----:B------:R-:W-:-:S02]  /*0bc0*/  LEA.HI R2, R0, R7, RZ, 0x1 ;  /* 0x0000000700027211 */ /* 0x000fc400078f08ff */
[--C-:B------:R-:W-:Y:S01]  /*0bd0*/  SHF.R.S32.HI R0, RZ, 0x1f, R5.reuse ;  /* 0x0000001fff007819 */ /* 0x100fe20000011405 */
[----:B------:R-:W-:Y:S01]  /*0be0*/  IMAD R12, R6, 0x10, R5 ;  /* 0x00000010060c7824 */ /* 0x000fe200078e0205 */
[----:B------:R-:W-:Y:S02]  /*0bf0*/  LOP3.LUT R2, R2, 0x1ffffffe, RZ, 0xc0, !PT ;  /* 0x1ffffffe02027812 */ /* 0x000fe400078ec0ff */
[----:B------:R-:W-:Y:S02]  /*0c00*/  LEA.HI R0, R0, R5, RZ, 0x3 ;  /* 0x0000000500007211 */ /* 0x000fe400078f18ff */
[----:B------:R-:W-:Y:S01]  /*0c10*/  SHF.R.S32.HI R143, RZ, 0x7, R143 ;  /* 0x00000007ff8f7819 */ /* 0x000fe2000001148f */
[----:B------:R-:W-:Y:S01]  /*0c20*/  IMAD.IADD R2, R7, 0x1, -R2 ;  /* 0x0000000107027824 */ /* 0x000fe200078e0a02 */
[----:B------:R-:W-:Y:S01]  /*0c30*/  LEA.HI R141, R3, R148, RZ, 0x2 ;  /* 0x00000094038d7211 */ /* 0x000fe200078f10ff */
[C---:B------:R-:W-:Y:S01]  /*0c40*/  IMAD.SHL.U32 R4, R0.reuse, 0x40, RZ ;  /* 0x0000004000047824 */ /* 0x040fe200078e00ff */
[----:B------:R-:W-:Y:S01]  /*0c50*/  LOP3.LUT R0, R0, 0xfffffff8, RZ, 0xc0, !PT ;  /* 0xfffffff800007812 */ /* 0x000fe200078ec0ff */
[----:B------:R-:W-:Y:S01]  /*0c60*/  IMAD.SHL.U32 R3, R2, 0x8, RZ ;  /* 0x0000000802037824 */ /* 0x000fe200078e00ff */
[----:B------:R-:W-:-:S02]  /*0c70*/  SHF.R.S32.HI R9, RZ, 0x1f, R142 ;  /* 0x0000001fff097819 */ /* 0x000fc4000001148e */
[----:B------:R-:W-:Y:S01]  /*0c80*/  LOP3.LUT R4, R4, 0x7ffffe00, RZ, 0xc0, !PT ;  /* 0x7ffffe0004047812 */ /* 0x000fe200078ec0ff */
[----:B------:R-:W-:Y:S01]  /*0c90*/  IMAD.IADD R0, R5, 0x1, -R0 ;  /* 0x0000000105007824 */ /* 0x000fe200078e0a00 */
[-C--:B------:R-:W-:Y:S01]  /*0ca0*/  LEA.HI R8, R9, R142.reuse, RZ, 0x2 ;  /* 0x0000008e09087211 */ /* 0x080fe200078f10ff */
[----:B------:R-:W-:Y:S01]  /*0cb0*/  IMAD.HI R5, R143, 0x55555556, RZ ;  /* 0x555555568f057827 */ /* 0x000fe200078e02ff */
[----:B------:R-:W-:Y:S02]  /*0cc0*/  LEA.HI R9, R9, R142, RZ, 0x5 ;  /* 0x0000008e09097211 */ /* 0x000fe400078f28ff */
[----:B------:R-:W-:Y:S01]  /*0cd0*/  SHF.R.S32.HI R10, RZ, 0x2, R8 ;  /* 0x00000002ff0a7819 */ /* 0x000fe20000011408 */
[----:B------:R-:W-:Y:S01]  /*0ce0*/  IMAD R6, R6, 0x400, R4 ;  /* 0x0000040006067824 */ /* 0x000fe200078e0204 */
[----:B------:R-:W-:Y:S01]  /*0cf0*/  SHF.R.S32.HI R11, RZ, 0x1f, R8 ;  /* 0x0000001fff0b7819 */ /* 0x000fe20000011408 */
[----:B------:R-:W-:Y:S01]  /*0d00*/  IMAD.SHL.U32 R4, R0, 0x40, RZ ;  /* 0x0000004000047824 */ /* 0x000fe200078e00ff */
[----:B------:R-:W-:Y:S01]  /*0d10*/  LEA.HI R2, R5, R5, RZ, 0x1 ;  /* 0x0000000505027211 */ /* 0x000fe200078f08ff */
[----:B------:R-:W-:Y:S01]  /*0d20*/  IMAD.U32 R145, R12, 0x20, R3 ;  /* 0x000000200c917824 */ /* 0x000fe200078e0003 */
[----:B------:R-:W-:-:S02]  /*0d30*/  LOP3.LUT R5, R141, 0xfffffffc, RZ, 0xc0, !PT ;  /* 0xfffffffc8d057812 */ /* 0x000fc400078ec0ff */
[----:B------:R-:W-:Y:S01]  /*0d40*/  LOP3.LUT R4, R4, 0x1c0, RZ, 0xc0, !PT ;  /* 0x000001c004047812 */ /* 0x000fe200078ec0ff */
[----:B------:R-:W-:Y:S01]  /*0d50*/  IMAD R2, R2, -0x3, R143 ;  /* 0xfffffffd02027824 */ /* 0x000fe200078e028f */
[----:B------:R-:W-:Y:S01]  /*0d60*/  LEA.HI R11, R11, R10, RZ, 0x3 ;  /* 0x0000000a0b0b7211 */ /* 0x000fe200078f18ff */
[----:B------:R-:W-:Y:S01]  /*0d70*/  IMAD.IADD R140, R148, 0x1, -R5 ;  /* 0x00000001948c7824 */ /* 0x000fe200078e0a05 */
[----:B------:R-:W-:Y:S02]  /*0d80*/  LOP3.LUT R3, R4, 0x8, R3, 0xf8, !PT ;  /* 0x0000000804037812 */ /* 0x000fe400078ef803 */
[----:B------:R-:W-:Y:S01]  /*0d90*/  SHF.R.U32.HI R4, RZ, 0x3, R4 ;  /* 0x00000003ff047819 */ /* 0x000fe20000011604 */
[----:B------:R-:W-:Y:S01]  /*0da0*/  IMAD.SHL.U32 R137, R140, 0x8, RZ ;  /* 0x000000088c897824 */ /* 0x000fe200078e00ff */
[----:B------:R-:W-:Y:S02]  /*0db0*/  LOP3.LUT R11, R11, 0xfffffff8, RZ, 0xc0, !PT ;  /* 0xfffffff80b0b7812 */ /* 0x000fe400078ec0ff */
[----:B------:R-:W-:Y:S01]  /*0dc0*/  LOP3.LUT R3, R3, R4, RZ, 0x3c, !PT ;  /* 0x0000000403037212 */ /* 0x000fe200078e3cff */
[C---:B------:R-:W-:Y:S01]  /*0dd0*/  VIADD R138, R137.reuse, 0x20 ;  /* 0x00000020898a7836 */ /* 0x040fe20000000000 */
[----:B------:R-:W-:Y:S01]  /*0de0*/  R2P PR, R0, 0x6 ;  /* 0x0000000600007804 */ /* 0x000fe20000000000 */
[----:B------:R-:W-:Y:S01]  /*0df0*/  IMAD.IADD R10, R10, 0x1, -R11 ;  /* 0x000000010a0a7824 */ /* 0x000fe200078e0a0b */
[----:B------:R-:W-:Y:S01]  /*0e00*/  SHF.R.S32.HI R9, RZ, 0x5, R9 ;  /* 0x00000005ff097819 */ /* 0x000fe20000011409 */
[----:B------:R-:W-:Y:S01]  /*0e10*/  IMAD.IADD R3, R6, 0x1, R3 ;  /* 0x0000000106037824 */ /* 0x000fe200078e0203 */
[----:B------:R-:W-:Y:S01]  /*0e20*/  LEA.HI R0, R140, R140, RZ, 0x1 ;  /* 0x0000008c8c007211 */ /* 0x000fe200078f08ff */
[----:B------:R-:W-:Y:S01]  /*0e30*/  VIADD R139, R137, 0x40 ;  /* 0x00000040898b7836 */ /* 0x000fe20000000000 */
[----:B------:R-:W-:Y:S01]  /*0e40*/  SEL R18, R18, 0xffffffc0, !P2 ;  /* 0xffffffc012127807 */ /* 0x000fe20005000000 */
[----:B------:R-:W-:Y:S01]  /*0e50*/  IMAD R9, R9, 0x10, R10 ;  /* 0x0000001009097824 */ /* 0x000fe200078e020a */
[----:B------:R-:W-:-:S02]  /*0e60*/  LEA R17, R3, UR42, 0x1 ;  /* 0x0000002a03117c11 */ /* 0x000fc4000f8e08ff */
[----:B------:R-:W-:Y:S01]  /*0e70*/  LOP3.LUT R5, R0, 0x1ffffffe, RZ, 0xc0, !PT ;  /* 0x1ffffffe00057812 */ /* 0x000fe200078ec0ff */
[----:B------:R-:W-:Y:S01]  /*0e80*/  IMAD R144, R2, 0x40, R9 ;  /* 0x0000004002907824 */ /* 0x000fe200078e0209 */
[----:B------:R-:W-:Y:S01]  /*0e90*/  LOP3.LUT R3, R8, 0x7ffffffc, RZ, 0xc0, !PT ;  /* 0x7ffffffc08037812 */ /* 0x000fe200078ec0ff */
[C---:B------:R-:W-:Y:S01]  /*0ea0*/  VIADD R19, R17.reuse, 0x21800 ;  /* 0x0002180011137836 */ /* 0x040fe20000000000 */
[----:B------:R-:W-:Y:S01]  /*0eb0*/  SHF.R.S32.HI R141, RZ, 0x2, R141 ;  /* 0x00000002ff8d7819 */ /* 0x000fe2000001148d */
[----:B------:R-:W-:Y:S01]  /*0ec0*/  VIADD R22, R17, 0x21820 ;  /* 0x0002182011167836 */ /* 0x000fe20000000000 */
[----:B------:R-:W-:Y:S01]  /*0ed0*/  SHF.R.S32.HI R147, RZ, 0x1f, R138 ;  /* 0x0000001fff937819 */ /* 0x000fe2000001148a */
[----:B------:R-:W-:Y:S01]  /*0ee0*/  IMAD.IADD R5, R140, 0x1, -R5 ;  /* 0x000000018c057824 */ /* 0x000fe200078e0a05 */
[----:B------:R-:W-:Y:S01]  /*0ef0*/  SHF.R.S32.HI R146, RZ, 0x1f, R139 ;  /* 0x0000001fff927819 */ /* 0x000fe2000001148b */
[C---:B------:R-:W-:Y:S02]  /*0f00*/  @P1 VIADD R22, R19.reuse, 0xffffffe0 ;  /* 0xffffffe013161836 */ /* 0x040fe40000000000 */
[----:B------:R-:W-:-:S02]  /*0f10*/  IMAD.IADD R19, R19, 0x1, R18 ;  /* 0x0000000113137824 */ /* 0x000fc400078e0212 */
[----:B------:R-:W-:Y:S02]  /*0f20*/  IMAD.IADD R16, R142, 0x1, -R3 ;  /* 0x000000018e107824 */ /* 0x000fe400078e0a03 */
[----:B------:R-:W-:Y:S02]  /*0f30*/  IMAD R136, R5, 0x8, R144 ;  /* 0x0000000805887824 */ /* 0x000fe400078e0290 */
[----:B------:R-:W-:Y:S02]  /*0f40*/  IMAD.IADD R18, R18, 0x1, R22 ;  /* 0x0000000112127824 */ /* 0x000fe400078e0216 */
[----:B------:R-:W-:-:S07]  /*0f50*/  VIADD R23, R22, 0x6000 ;  /* 0x0000600016177836 */ /* 0x000fce0000000000 */
.L_x_11081:
        /* <DEDUP_REMOVED lines=12> */
[----:B01-3--:R-:W-:Y:S02]  /*1020*/  IMAD.U32 R2, RZ, RZ, UR8 ;  /* 0x00000008ff027e24 */ /* 0x00bfe4000f8e00ff */
[----:B----4-:R-:W-:Y:S01]  /*1030*/  IMAD.U32 R3, RZ, RZ, UR9 ;  /* 0x00000009ff037e24 */ /* 0x010fe2000f8e00ff */
[----:B------:R-:W-:-:S04]  /*1040*/  @UP1 UIMAD.WIDE UR8, UR6, 0x4, UR10 ;  /* 0x00000004060818a5 */ /* 0x000fc8000f8e020a */
[----:B--2---:R-:W2:Y:S02]  /*1050*/  @P0 LDG.E R2, desc[UR50][R2.64] ;  /* 0x0000003202020981 */ /* 0x004ea4000c1e1900 */
[----:B------:R-:W-:Y:S02]  /*1060*/  IMAD.U32 R4, RZ, RZ, UR8 ;  /* 0x00000008ff047e24 */ /* 0x000fe4000f8e00ff */
[----:B------:R-:W-:Y:S01]  /*1070*/  IMAD.U32 R5, RZ, RZ, UR9 ;  /* 0x00000009ff057e24 */ /* 0x000fe2000f8e00ff */
[----:B------:R-:W-:-:S04]  /*1080*/  ULDC.64 UR8, c[0x0][0x418] ;  /* 0x0001060000087ab9 */ /* 0x000fc80000000a00 */
[----:B------:R-:W3:Y:S01]  /*1090*/  @P2 LDG.E R4, desc[UR50][R4.64] ;  /* 0x0000003204042981 */ /* 0x000ee2000c1e1900 */
        /* <DEDUP_REMOVED lines=27> */
.L_x_10990:
        /* <DEDUP_REMOVED lines=9> */
.L_x_10991:
        /* <DEDUP_REMOVED lines=13> */
.L_x_10992:
[----:B------:R-:W-:Y:S01]  /*13b0*/  ULDC UR6, c[0x0][0x448] ;  /* 0x0001120000067ab9 */ /* 0x000fe20000000800 */
[----:B------:R-:W-:Y:S02]  /*13c0*/  UIMAD UR39, UR5, 0xc0, URZ ;  /* 0x000000c0052778a4 */ /* 0x000fe4000f8e023f */
        /* <DEDUP_REMOVED lines=25> */
.L_x_10994:
[----:B------:R-:W-:-:S11]  /*1560*/  UISETP.NE.AND UP1, UPT, UR5, 0x1, UPT ;  /* 0x000000010500788c */ /* 0x000fd6000bf25270 */
[----:B------:R-:W-:Y:S02]  /*1570*/  @UP1 ULDC.64 UR8, c[0x0][0x9e8] ;  /* 0x00027a0000081ab9 */ /* 0x000fe40000000a00 */
[----:B------:R-:W-:-:S04]  /*1580*/  UIMAD.WIDE.U32 UR6, UR4, UR8, URZ ;  /* 0x00000008040672a5 */ /* 0x000fc8000f8e003f */
[----:B------:R-:W-:-:S12]  /*1590*/  @UP1 USHF.R.U32.HI UR4, URZ, UR9, UR7 ;  /* 0x000000093f041299 */ /* 0x000fd80008011607 */
.L_x_10995:
[----:B------:R-:W-:-:S06]  /*15a0*/  UIMAD UR4, UR4, UR5, UR5 ;  /* 0x00000005040472a4 */ /* 0x000fcc000f8e0205 */
[----:B------:R-:W-:-:S07]  /*15b0*/  VIMNMX R0, R0, UR4, PT ;  /* 0x0000000400007c48 */ /* 0x000fce000bfe0100 */
.L_x_10993:
        /* <DEDUP_REMOVED lines=29> */
.L_x_10997:
[----:B------:R-:W-:-:S11]  /*1790*/  UISETP.NE.AND UP0, UPT, UR5, 0x1, UPT ;  /* 0x000000010500788c */ /* 0x000fd6000bf05270 */
[----:B------:R-:W-:Y:S02]  /*17a0*/  @UP0 ULDC.64 UR10, c[0x0][0x9e8] ;  /* 0x00027a00000a0ab9 */ /* 0x000fe40000000a00 */
[----:B------:R-:W-:-:S04]  /*17b0*/  UIMAD.WIDE.U32 UR6, UR4, UR10, URZ ;  /* 0x0000000a040672a5 */ /* 0x000fc8000f8e003f */
[----:B------:R-:W-:-:S12]  /*17c0*/  @UP0 USHF.R.U32.HI UR4, URZ, UR11, UR7 ;  /* 0x0000000b3f040299 */ /* 0x000fd80008011607 */
.L_x_10998:
[----:B------:R-:W-:-:S04]  /*17d0*/  UIMAD UR4, UR4, UR5, URZ ;  /* 0x00000005040472a4 */ /* 0x000fc8000f8e023f */
[----:B------:R-:W-:-:S04]  /*17e0*/  UISETP.LT.AND UP0, UPT, UR9, UR4, UPT ;  /* 0x000000040900728c */ /* 0x000fc8000bf01270 */
[----:B------:R-:W-:-:S12]  /*17f0*/  USEL UR9, UR9, UR4, !UP0 ;  /* 0x0000000409097287 */ /* 0x000fd8000c000000 */
.L_x_10996:
        /* <DEDUP_REMOVED lines=10> */
[----:B------:R-:W-:Y:S01]  /*18a0*/  CS2R R26, SRZ ;  /* 0x00000000001a7805 */ /* 0x000fe2000001ff00 */
[----:B------:R-:W-:Y:S01]  /*18b0*/  IMAD.MOV.U32 R126, RZ, RZ, RZ ;  /* 0x000000ffff7e7224 */ /* 0x000fe200078e00ff */
[----:B------:R-:W-:Y:S01]  /*18c0*/  UISETP.LT.AND UP0, UPT, URZ, UR4, UPT ;  /* 0x000000043f00728c */ /* 0x000fe2000bf01270 */
[----:B------:R-:W-:Y:S01]  /*18d0*/  IMAD.MOV.U32 R125, RZ, RZ, RZ ;  /* 0x000000ffff7d7224 */ /* 0x000fe200078e00ff */
[----:B------:R-:W-:Y:S02]  /*18e0*/  CS2R R122, SRZ ;  /* 0x00000000007a7805 */ /* 0x000fe4000001ff00 */
[----:B------:R-:W-:Y:S01]  /*18f0*/  CS2R R120, SRZ ;  /* 0x0000000000787805 */ /* 0x000fe2000001ff00 */
[----:B------:R-:W-:Y:S01]  /*1900*/  USEL UR37, URZ, UR4, !UP0 ;  /* 0x000000043f257287 */ /* 0x000fe2000c000000 */
[----:B------:R-:W-:Y:S02]  /*1910*/  CS2R R118, SRZ ;  /* 0x0000000000767805 */ /* 0x000fe4000001ff00 */
        /* <DEDUP_REMOVED lines=15> */
[----:B------:R-:W-:Y:S02]  /*1a10*/  IMAD.MOV.U32 R89, RZ, RZ, RZ ;  /* 0x000000ffff597224 */ /* 0x000fe400078e00ff */
        /* <DEDUP_REMOVED lines=34> */
.L_x_11000:
        /* <DEDUP_REMOVED lines=9> */
.L_x_11216:
[----:B------:R-:W-:Y:S05]  /*1cd0*/  @!P0 BRA `(.L_x_11002) ;  /* 0x0000000000048947 */ /* 0x000fea0003800000 */
[----:B------:R-:W-:Y:S01]  /*1ce0*/  BPT.TRAP 0x1 ;  /* 0x000000040000795c */ /* 0x000fe20000300000 */
.L_x_11002:
[----:B------:R-:W-:Y:S02]  /*1cf0*/  IMAD.U32 R90, RZ, RZ, UR46 ;  /* 0x0000002eff5a7e24 */ /* 0x000fe4000f8e00ff */
[----:B0-----:R-:W-:-:S03]  /*1d00*/  IMAD.U32 R3, RZ, RZ, UR49 ;  /* 0x00000031ff037e24 */ /* 0x001fc6000f8e00ff */
[----:B------:R-:W-:Y:S02]  /*1d10*/  LEA R90, R90, UR42, 0x3 ;  /* 0x0000002a5a5a7c11 */ /* 0x000fe4000f8e18ff */
[----:B------:R-:W-:-:S04]  /*1d20*/  SHF.L.U32 R3, R3, 0x1f, RZ ;  /* 0x0000001f03037819 */ /* 0x000fc800000006ff */
[----:B------:R0:W1:Y:S01]  /*1d30*/  SYNCS.PHASECHK.TRANS64.TRYWAIT P2, [R90+URZ+0x2d830], R3 ;  /* 0x02d830035a0075a7 */ /* 0x000062000804017f */
[----:B------:R-:W-:Y:S05]  /*1d40*/  @!P0 BRA `(.L_x_11003) ;  /* 0x0000000000048947 */ /* 0x000fea0003800000 */
[----:B------:R-:W-:Y:S01]  /*1d50*/  BPT.TRAP 0x1 ;  /* 0x000000040000795c */ /* 0x000fe20000300000 */
.L_x_11003:
[----:B------:R-:W2:Y:S02]  /*1d60*/  S2R R0, SR_TID.X ;  /* 0x0000000000007919 */ /* 0x000ea40000002100 */
[----:B--2---:R-:W-:Y:S01]  /*1d70*/  LOP3.LUT P1, RZ, R0, 0x7f, RZ, 0xc0, !PT ;  /* 0x0000007f00ff7812 */ /* 0x004fe2000782c0ff */
[----:B-1----:R-:W-:-:S12]  /*1d80*/  @P2 BRA `(.L_x_11004) ;  /* 0x0000000000082947 */ /* 0x002fd80003800000 */
[----:B------:R-:W1:Y:S02]  /*1d90*/  SYNCS.PHASECHK.TRANS64.TRYWAIT P2, [R90+URZ+0x2d830], R3 ;  /* 0x02d830035a0075a7 */ /* 0x000e64000804017f */
[----:B-1----:R-:W-:Y:S05]  /*1da0*/  @!P2 BRA `(.L_x_11005) ;  /* 0x0000016400a0a947 */ /* 0x002fea0003800000 */
.L_x_11004:
[----:B------:R-:W-:Y:S05]  /*1db0*/  WARPSYNC.ALL ;  /* 0x0000000000007948 */ /* 0x000fea0003800000 */
[----:B------:R-:W-:Y:S01]  /*1dc0*/  UIADD3 UR4, UR42, 0x15400, URZ ;  /* 0x000154002a047890 */ /* 0x000fe2000fffe03f */
[----:B------:R-:W-:Y:S01]  /*1dd0*/  WARPGROUP.ARRIVE ;  /* 0x00000000000079c5 */ /* 0x000fe20000000000 */
[----:B------:R-:W-:Y:S01]  /*1de0*/  UMOV UR5, 0x80000020 ;  /* 0x8000002000057882 */ /* 0x000fe20000000000 */
[----:B------:R-:W-:Y:S01]  /*1df0*/  UMOV UR7, 0x80000020 ;  /* 0x8000002000077882 */ /* 0x000fe20000000000 */
[----:B------:R-:W-:Y:S01]  /*1e00*/  USHF.R.U32.HI UR4, URZ, 0x4, UR4 ;  /* 0x000000043f047899 */ /* 0x000fe20008011604 */
[----:B01----:R-:W-:Y:S01]  /*1e10*/  @!P1 VIADD R90, R90, 0x2d840 ;  /* 0x0002d8405a5a9836 */ /* 0x003fe20000000000 */
[----:B------:R-:W-:Y:S01]  /*1e20*/  UMOV UR9, 0x80000020 ;  /* 0x8000002000097882 */ /* 0x000fe20000000000 */
[----:B------:R-:W-:Y:S01]  /*1e30*/  UMOV UR11, 0x80000020 ;  /* 0x80000020000b7882 */ /* 0x000fe20000000000 */
[----:B------:R-:W-:Y:S01]  /*1e40*/  ULOP3.LUT UR4, UR4, 0x3fff, URZ, 0xc0, !UPT ;  /* 0x00003fff04047892 */ /* 0x000fe2000f8ec03f */
[----:B------:R-:W-:Y:S01]  /*1e50*/  UMOV UR13, 0x80000020 ;  /* 0x80000020000d7882 */ /* 0x000fe20000000000 */
[----:B------:R-:W-:-:S02]  /*1e60*/  UMOV UR15, 0x80000020 ;  /* 0x80000020000f7882 */ /* 0x000fc40000000000 */
[----:B------:R-:W-:Y:S01]  /*1e70*/  ULOP3.LUT UR32, UR4, 0x10000, URZ, 0xfc, !UPT ;  /* 0x0001000004207892 */ /* 0x000fe2000f8efc3f */
[----:B------:R-:W-:Y:S01]  /*1e80*/  @!P1 PRMT R90, RZ, 0x654, R90 ;  /* 0x00000654ff5a9816 */ /* 0x000fe2000000005a */
[----:B------:R-:W-:Y:S02]  /*1e90*/  ULOP3.LUT UR4, UR54, 0x10000, URZ, 0xfc, !UPT ;  /* 0x0001000036047892 */ /* 0x000fe4000f8efc3f */
[----:B------:R-:W-:Y:S02]  /*1ea0*/  UIMAD UR6, UR46, 0x600, UR32 ;  /* 0x000006002e0678a4 */ /* 0x000fe4000f8e0220 */
[----:B------:R-:W-:Y:S02]  /*1eb0*/  UIADD3 UR8, UR4, 0x2, URZ ;  /* 0x0000000204087890 */ /* 0x000fe4000fffe03f */
[----:B------:R-:W-:Y:S02]  /*1ec0*/  UIADD3 UR10, UR6, 0x2, URZ ;  /* 0x00000002060a7890 */ /* 0x000fe4000fffe03f */
[----:B------:R-:W-:-:S02]  /*1ed0*/  UIADD3 UR12, UR4, 0x300, URZ ;  /* 0x00000300040c7890 */ /* 0x000fc4000fffe03f */
[----:B------:R-:W-:Y:S02]  /*1ee0*/  UIADD3 UR14, UR6, 0x200, URZ ;  /* 0x00000200060e7890 */ /* 0x000fe4000fffe03f */
        /* <DEDUP_REMOVED lines=38> */
[----:B------:R-:W-:Y:S02]  /*2150*/  VIADD R27, R136, UR39 ;  /* 0x00000027881b7c36 */ /* 0x000fe40008000000 */
[----:B------:R-:W-:Y:S01]  /*2160*/  FMUL.FTZ R91, R28, UR10 ;  /* 0x0000000a1c5b7c20 */ /* 0x000fe20008410000 */
[----:B------:R-:W-:Y:S01]  /*2170*/  FMUL.FTZ R6, R35, UR10 ;  /* 0x0000000a23067c20 */ /* 0x000fe20008410000 */
[----:B------:R-:W-:Y:S01]  /*2180*/  FMUL.FTZ R35, R70, UR10 ;  /* 0x0000000a46237c20 */ /* 0x000fe20008410000 */
[----:B------:R-:W-:Y:S01]  /*2190*/  @P2 IMAD.HI.U32 R28, R27, UR6, RZ ;  /* 0x000000061b1c2c27 */ /* 0x000fe2000f8e00ff */
[----:B------:R-:W-:-:S03]  /*21a0*/  @UP0 ULDC UR6, c[0x0][0x450] ;  /* 0x0001140000060ab9 */ /* 0x000fc60000000800 */
[----:B------:R-:W-:Y:S01]  /*21b0*/  FMUL.FTZ R8, R39, UR10 ;  /* 0x0000000a27087c20 */ /* 0x000fe20008410000 */
        /* <DEDUP_REMOVED lines=8> */
[----:B------:R-:W0:Y:S01]  /*2240*/  SHFL.IDX PT, R58, R70, RZ, 0x1c1f ;  /* 0x001c1fff463a7589 */ /* 0x000e2200000e0000 */
[----:B------:R-:W-:Y:S01]  /*2250*/  IMAD R74, R88, R27, 0x80 ;  /* 0x00000080584a7424 */ /* 0x000fe200078e021b */
[----:B------:R-:W-:Y:S01]  /*2260*/  ULDC.64 UR6, c[0x0][0x9e0] ;  /* 0x0002780000067ab9 */ /* 0x000fe20000000a00 */
[----:B------:R-:W-:Y:S01]  /*2270*/  FMUL.FTZ R9, R38, UR10 ;  /* 0x0000000a26097c20 */ /* 0x000fe20008410000 */
[----:B------:R-:W-:Y:S01]  /*2280*/  FMUL.FTZ R92, R29, UR10 ;  /* 0x0000000a1d5c7c20 */ /* 0x000fe20008410000 */
[----:B------:R-:W-:Y:S01]  /*2290*/  FMUL.FTZ R38, R40, UR10 ;  /* 0x0000000a28267c20 */ /* 0x000fe20008410000 */
[----:B------:R-:W-:Y:S01]  /*22a0*/  FMUL.FTZ R15, R50, UR10 ;  /* 0x0000000a320f7c20 */ /* 0x000fe20008410000 */
        /* <DEDUP_REMOVED lines=54> */
[----:B------:R-:W-:Y:S01]  /*2610*/  IMAD.U32 R61, RZ, RZ, UR45 ;  /* 0x0000002dff3d7e24 */ /* 0x000fe2000f8e00ff */
[----:B------:R-:W1:Y:S01]  /*2620*/  MUFU.TANH R2, R2 ;  /* 0x0000000200027308 */ /* 0x000e620000002400 */
[----:B------:R-:W-:Y:S01]  /*2630*/  VIADD R57, R74, UR38 ;  /* 0x000000264a397c36 */ /* 0x000fe20008000000 */
[----:B------:R2:W-:Y:S01]  /*2640*/  @!P1 SYNCS.ARRIVE.TRANS64.RED.A1T0 RZ, [R90+URZ], RZ ;  /* 0x000000ff5aff99a7 */ /* 0x0005e2000810043f */
[----:B------:R-:W-:-:S02]  /*2650*/  LEA R73, R88, 0xffffff80, 0x7 ;  /* 0xffffff8058497811 */ /* 0x000fc400078e38ff */
[----:B------:R-:W-:Y:S01]  /*2660*/  IADD3 R56, -R61, UR38, R56 ;  /* 0x000000263d387c10 */ /* 0x000fe2000fffe138 */
[----:B------:R-:W-:Y:S02]  /*2670*/  IMAD R75, R16, -0x2, R57 ;  /* 0xfffffffe104b7824 */ /* 0x000fe400078e0239 */
[----:B------:R-:W3:Y:S02]  /*2680*/  MUFU.TANH R89, R89 ;  /* 0x0000005900597308 */ /* 0x000ee40000002400 */
[C---:B------:R-:W-:Y:S02]  /*2690*/  VIADD R76, R56.reuse, UR6 ;  /* 0x00000006384c7c36 */ /* 0x040fe40008000000 */
[----:B------:R-:W-:-:S03]  /*26a0*/  VIADD R77, R56, UR33 ;  /* 0x00000021384d7c36 */ /* 0x000fc60008000000 */
[----:B0-----:R-:W-:Y:S01]  /*26b0*/  VIADDMNMX R71, R58, R76, R75, PT ;  /* 0x0000004c3a477246 */ /* 0x001fe2000380014b */
[----:B------:R-:W0:Y:S01]  /*26c0*/  MUFU.TANH R0, R0 ;  /* 0x0000000000007308 */ /* 0x000e220000002400 */
[----:B------:R-:W-:-:S07]  /*26d0*/  IMAD.IADD R72, R77, 0x1, R58 ;  /* 0x000000014d487824 */ /* 0x000fce00078e023a */
        /* <DEDUP_REMOVED lines=75> */
.L_x_11008:
[----:B------:R-:W-:-:S06]  /*2b90*/  UISETP.NE.AND UP2, UPT, UR7, 0x1, UPT ;  /* 0x000000010700788c */ /* 0x000fcc000bf45270 */
[----:B------:R-:W-:-:S05]  /*2ba0*/  PLOP3.LUT P2, PT, PT, PT, UP2, 0x80, 0x0 ;  /* 0x000000000000781c */ /* 0x000fca0003f4f028 */
[----:B------:R-:W-:-:S08]  /*2bb0*/  @UP2 ULDC.64 UR10, c[0x0][0x9e8] ;  /* 0x00027a00000a2ab9 */ /* 0x000fd00000000a00 */
[----:B------:R-:W-:-:S05]  /*2bc0*/  @P2 IMAD.HI.U32 R57, R56, UR10, RZ ;  /* 0x0000000a38392c27 */ /* 0x000fca000f8e00ff */
[----:B------:R-:W-:-:S07]  /*2bd0*/  @P2 SHF.R.U32.HI R56, RZ, UR11, R57 ;  /* 0x0000000bff382c19 */ /* 0x000fce0008011639 */
.L_x_11009:
[----:B------:R-:W-:Y:S05]  /*2be0*/  BSYNC B0 ;  /* 0x0000000000007941 */ /* 0x000fea0003800000 */
.L_x_11007:
[----:B------:R-:W-:-:S04]  /*2bf0*/  IMAD R57, R56, UR7, -R73 ;  /* 0x0000000738397c24 */ /* 0x000fc8000f8e0a49 */
[----:B------:R-:W-:-:S05]  /*2c00*/  IMAD R57, R16, -0x2, R57 ;  /* 0xfffffffe10397824 */ /* 0x000fca00078e0239 */
[----:B------:R-:W-:Y:S02]  /*2c10*/  VIMNMX R72, R72, R57, !PT ;  /* 0x0000003948487248 */ /* 0x000fe40007fe0100 */
[----:B------:R-:W-:-:S07]  /*2c20*/  VIADDMNMX R71, R57, UR7, R71, PT ;  /* 0x0000000739477c46 */ /* 0x000fce000b800147 */
.L_x_11006:
[----:B------:R-:W2:Y:S01]  /*2c30*/  LDL.LU R78, [R1] ;  /* 0x00000000014e7983 */ /* 0x000ea20000300800 */
[C---:B------:R-:W-:Y:S02]  /*2c40*/  ISETP.GE.AND P4, PT, R74.reuse, 0x9, PT ;  /* 0x000000094a00780c */ /* 0x040fe40003f86270 */
[C---:B------:R-:W-:Y:S02]  /*2c50*/  ISETP.GE.AND P2, PT, R74.reuse, 0x2, PT ;  /* 0x000000024a00780c */ /* 0x040fe40003f46270 */
[----:B------:R-:W-:Y:S02]  /*2c60*/  ISETP.GE.AND P5, PT, R74, 0xa, PT ;  /* 0x0000000a4a00780c */ /* 0x000fe40003fa6270 */
[----:B------:R-:W-:-:S04]  /*2c70*/  ISETP.GT.AND P3, PT, R72, 0x1, !P2 ;  /* 0x000000014800780c */ /* 0x000fc80005764270 */
[----:B------:R-:W-:-:S04]  /*2c80*/  ISETP.LT.OR P3, PT, R71, 0x2, P3 ;  /* 0x000000024700780c */ /* 0x000fc80001f61670 */
[----:B------:R-:W-:Y:S02]  /*2c90*/  FSEL R89, R89, -INF , !P3 ;  /* 0xff80000059597808 */ /* 0x000fe40005800000 */
[----:B------:R-:W-:-:S04]  /*2ca0*/  ISETP.GT.AND P3, PT, R72, 0x9, !P5 ;  /* 0x000000094800780c */ /* 0x000fc80006f64270 */
[----:B------:R-:W-:-:S04]  /*2cb0*/  ISETP.LT.OR P3, PT, R71, 0xa, P3 ;  /* 0x0000000a4700780c */ /* 0x000fc80001f61670 */
[----:B0-----:R-:W-:Y:S02]  /*2cc0*/  FSEL R92, R92, -INF , !P3 ;  /* 0xff8000005c5c7808 */ /* 0x001fe40005800000 */
[----:B--2---:R-:W-:-:S04]  /*2cd0*/  LOP3.LUT R78, R78, 0xfffffffd, RZ, 0xc0, !PT ;  /* 0xfffffffd4e4e7812 */ /* 0x004fc800078ec0ff */
[----:B------:R-:W-:Y:S02]  /*2ce0*/  @P4 LOP3.LUT R78, R78, 0x2, RZ, 0xfc, !PT ;  /* 0x000000024e4e4812 */ /* 0x000fe400078efcff */
[----:B------:R-:W-:Y:S02]  /*2cf0*/  ISETP.GT.AND P4, PT, R72, 0x8, !P4 ;  /* 0x000000084800780c */ /* 0x000fe40006784270 */
[----:B------:R-:W-:Y:S02]  /*2d00*/  LOP3.LUT R78, R78, 0xfffffffb, RZ, 0xc0, !PT ;  /* 0xfffffffb4e4e7812 */ /* 0x000fe400078ec0ff */
[----:B------:R-:W-:Y:S02]  /*2d10*/  ISETP.LT.OR P4, PT, R71, 0x9, P4 ;  /* 0x000000094700780c */ /* 0x000fe40002781670 */
[----:B------:R-:W-:Y:S02]  /*2d20*/  @P5 LOP3.LUT R78, R78, 0x4, RZ, 0xfc, !PT ;  /* 0x000000044e4e5812 */ /* 0x000fe400078efcff */
[----:B------:R-:W-:-:S02]  /*2d30*/  ISETP.GE.AND P5, PT, R74, 0x11, PT ;  /* 0x000000114a00780c */ /* 0x000fc40003fa6270 */
[----:B------:R-:W-:Y:S02]  /*2d40*/  FSEL R91, R91, -INF , !P4 ;  /* 0xff8000005b5b7808 */ /* 0x000fe40006000000 */
        /* <DEDUP_REMOVED lines=9> */
[----:B------:R-:W-:Y:S02]  /*2de0*/  ISETP.GE.AND P4, PT, R74, 0x19, PT ;  /* 0x000000194a00780c */ /* 0x000fe40003f86270 */
[----:B------:R-:W-:Y:S02]  /*2df0*/  ISETP.LT.OR P3, PT, R71, 0x12, P3 ;  /* 0x000000124700780c */ /* 0x000fe40001f61670 */
[----:B------:R-:W-:Y:S02]  /*2e00*/  LOP3.LUT R78, R78, 0xfeffffff, RZ, 0xc0, !PT ;  /* 0xfeffffff4e4e7812 */ /* 0x000fe400078ec0ff */
        /* <DEDUP_REMOVED lines=61> */
[----:B------:R-:W-:Y:S01]  /*31e0*/  ISETP.GT.AND P3, PT, R72, 0x40, !P4 ;  /* 0x000000404800780c */ /* 0x000fe20006764270 */
[----:B------:R-:W0:Y:S03]  /*31f0*/  SHFL.IDX PT, R46, R70, 0x1, 0x1c1f ;  /* 0x003c1f00462e7f89 */ /* 0x000e2600000e0000 */
        /* <DEDUP_REMOVED lines=53> */
[----:B------:R-:W-:Y:S02]  /*3550*/  ISETP.GT.AND P3, PT, R72, 0x61, !P4 ;  /* 0x000000614800780c */ /* 0x000fe40006764270 */
[----:B0-----:R-:W-:-:S02]  /*3560*/  VIADDMNMX R66, R46, R76, R75, PT ;  /* 0x0000004c2e427246 */ /* 0x001fc4000380014b */
[----:B------:R-:W-:-:S03]  /*3570*/  ISETP.LT.OR P3, PT, R71, 0x62, P3 ;  /* 0x000000624700780c */ /* 0x000fc60001f61670 */
[----:B------:R-:W-:Y:S02]  /*3580*/  @P4 LOP3.LUT R78, R78, 0x20, RZ, 0xfc, !PT ;  /* 0x000000204e4e4812 */ /* 0x000fe400078efcff */
[----:B------:R-:W-:Y:S02]  /*3590*/  ISETP.GE.AND P4, PT, R74, 0x69, PT ;  /* 0x000000694a00780c */ /* 0x000fe40003f86270 */
[----:B------:R-:W-:Y:S01]  /*35a0*/  FSEL R42, R67, -INF , !P3 ;  /* 0xff800000432a7808 */ /* 0x000fe20005800000 */
[----:B------:R-:W-:Y:S01]  /*35b0*/  IMAD.IADD R67, R77, 0x1, R46 ;  /* 0x000000014d437824 */ /* 0x000fe200078e022e */
        /* <DEDUP_REMOVED lines=36> */
[----:B------:R-:W-:-:S13]  /*3800*/  PLOP3.LUT P6, PT, PT, PT, UP1, 0x40, 0x0 ;  /* 0x000000000000781c */ /* 0x000fda0003fce818 */
[----:B0-----:R-:W-:Y:S05]  /*3810*/  @P6 BRA `(.L_x_11010) ;  /* 0x0000000000646947 */ /* 0x001fea0003800000 */
        /* <DEDUP_REMOVED lines=14> */
.L_x_11012:
[----:B------:R-:W-:-:S06]  /*3900*/  UISETP.NE.AND UP2, UPT, UR7, 0x1, UPT ;  /* 0x000000010700788c */ /* 0x000fcc000bf45270 */
[----:B------:R-:W-:-:S05]  /*3910*/  PLOP3.LUT P6, PT, PT, PT, UP2, 0x80, 0x0 ;  /* 0x000000000000781c */ /* 0x000fca0003fcf028 */
[----:B------:R-:W-:-:S08]  /*3920*/  @UP2 ULDC.64 UR10, c[0x0][0x9e8] ;  /* 0x00027a00000a2ab9 */ /* 0x000fd00000000a00 */
[----:B------:R-:W-:Y:S01]  /*3930*/  @P6 IMAD.HI.U32 R59, R46, UR10, RZ ;  /* 0x0000000a2e3b6c27 */ /* 0x000fe2000f8e00ff */
[----:B------:R-:W-:-:S13]  /*3940*/  PLOP3.LUT P6, PT, PT, PT, UP2, 0x80, 0x0 ;  /* 0x000000000000781c */ /* 0x000fda0003fcf028 */
[----:B------:R-:W-:-:S07]  /*3950*/  @P6 SHF.R.U32.HI R46, RZ, UR11, R59 ;  /* 0x0000000bff2e6c19 */ /* 0x000fce000801163b */
.L_x_11013:
[----:B------:R-:W-:Y:S05]  /*3960*/  BSYNC B0 ;  /* 0x0000000000007941 */ /* 0x000fea0003800000 */
.L_x_11011:
[----:B------:R-:W-:-:S04]  /*3970*/  IMAD R59, R46, UR7, -R73 ;  /* 0x000000072e3b7c24 */ /* 0x000fc8000f8e0a49 */
[----:B------:R-:W-:-:S05]  /*3980*/  IMAD R59, R16, -0x2, R59 ;  /* 0xfffffffe103b7824 */ /* 0x000fca00078e023b */
[----:B------:R-:W-:Y:S02]  /*3990*/  VIMNMX R67, R67, R59, !PT ;  /* 0x0000003b43437248 */ /* 0x000fe40007fe0100 */
[----:B------:R-:W-:-:S07]  /*39a0*/  VIADDMNMX R66, R59, UR7, R66, PT ;  /* 0x000000073b427c46 */ /* 0x000fce000b800142 */
.L_x_11010:
[C---:B------:R-:W-:Y:S01]  /*39b0*/  ISETP.GT.AND P2, PT, R67.reuse, 0x1, !P2 ;  /* 0x000000014300780c */ /* 0x040fe20005744270 */
        /* <DEDUP_REMOVED lines=27> */
[----:B------:R-:W-:Y:S02]  /*3b70*/  FMNMX.FTZ R4, R68, R89, !PT ;  /* 0x0000005944047209 */ /* 0x000fe40007810000 */
[----:B------:R-:W-:Y:S02]  /*3b80*/  ISETP.LT.OR P2, PT, R66, 0x11, P2 ;  /* 0x000000114200780c */ /* 0x000fe40001741670 */
[C---:B------:R-:W-:Y:S02]  /*3b90*/  LOP3.LUT P6, RZ, R78.reuse, 0x8000, RZ, 0xc0, !PT ;  /* 0x000080004eff7812 */ /* 0x040fe400078cc0ff */
[----:B------:R-:W-:Y:S02]  /*3ba0*/  FSEL R59, R7, -INF , !P2 ;  /* 0xff800000073b7808 */ /* 0x000fe40005000000 */
[----:B------:R-:W-:-:S02]  /*3bb0*/  LOP3.LUT P2, RZ, R78, 0x2000000, RZ, 0xc0, !PT ;  /* 0x020000004eff7812 */ /* 0x000fc4000784c0ff */
[----:B------:R-:W-:Y:S02]  /*3bc0*/  FMNMX.FTZ R7, R91, R4, !PT ;  /* 0x000000045b077209 */ /* 0x000fe40007810000 */
[----:B------:R-:W-:Y:S02]  /*3bd0*/  ISETP.GT.AND P2, PT, R67, 0x11, !P2 ;  /* 0x000000114300780c */ /* 0x000fe40005744270 */
[----:B------:R-:W-:Y:S02]  /*3be0*/  FMNMX.FTZ R4, R92, R7, !PT ;  /* 0x000000075c047209 */ /* 0x000fe40007810000 */
[----:B------:R-:W-:Y:S02]  /*3bf0*/  ISETP.LT.OR P2, PT, R66, 0x12, P2 ;  /* 0x000000124200780c */ /* 0x000fe40001741670 */
[----:B------:R-:W-:Y:S02]  /*3c00*/  FMNMX.FTZ R7, R93, R4, !PT ;  /* 0x000000045d077209 */ /* 0x000fe40007810000 */
        /* <DEDUP_REMOVED lines=34> */
[----:B------:R-:W-:Y:S02]  /*3e30*/  FMNMX.FTZ R4, R52, R7, !PT ;  /* 0x0000000734047209 */ /* 0x000fe40007810000 */
        /* <DEDUP_REMOVED lines=29> */
[----:B------:R-:W-:Y:S01]  /*4010*/  ISETP.GT.AND P2, PT, R67, 0x39, !P6 ;  /* 0x000000394300780c */ /* 0x000fe20007744270 */
[----:B------:R-:W0:Y:S01]  /*4020*/  SHFL.BFLY PT, R4, R7, 0x2, 0x1f ;  /* 0x0c401f0007047f89 */ /* 0x000e2200000e0000 */
[----:B------:R-:W-:Y:S02]  /*4030*/  LOP3.LUT P6, RZ, R78, 0x10, RZ, 0xc0, !PT ;  /* 0x000000104eff7812 */ /* 0x000fe400078cc0ff */
[----:B------:R-:W-:-:S02]  /*4040*/  ISETP.LT.OR P2, PT, R66, 0x3a, P2 ;  /* 0x0000003a4200780c */ /* 0x000fc40001741670 */
[----:B------:R-:W-:Y:S02]  /*4050*/  FSEL R26, R26, -INF , !P4 ;  /* 0xff8000001a1a7808 */ /* 0x000fe40006000000 */
[----:B------:R-:W-:Y:S02]  /*4060*/  FSEL R20, R20, -INF , !P2 ;  /* 0xff80000014147808 */ /* 0x000fe40005000000 */
[----:B------:R-:W-:Y:S02]  /*4070*/  LOP3.LUT P2, RZ, R78, 0x4000, RZ, 0xc0, !PT ;  /* 0x000040004eff7812 */ /* 0x000fe4000784c0ff */
[----:B------:R-:W-:Y:S02]  /*4080*/  FSEL R27, R27, -INF , !P5 ;  /* 0xff8000001b1b7808 */ /* 0x000fe40006800000 */
[----:B------:R-:W-:-:S04]  /*4090*/  ISETP.GT.AND P2, PT, R67, 0x40, !P2 ;  /* 0x000000404300780c */ /* 0x000fc80005744270 */
[----:B------:R-:W-:-:S04]  /*40a0*/  ISETP.LT.OR P2, PT, R66, 0x41, P2 ;  /* 0x000000414200780c */ /* 0x000fc80001741670 */
[----:B------:R-:W-:Y:S02]  /*40b0*/  FSEL R30, R30, -INF , !P2 ;  /* 0xff8000001e1e7808 */ /* 0x000fe40005000000 */
[----:B------:R-:W-:Y:S02]  /*40c0*/  LOP3.LUT P2, RZ, R78, 0x2000, RZ, 0xc0, !PT ;  /* 0x000020004eff7812 */ /* 0x000fe4000784c0ff */
[----:B0-----:R-:W-:Y:S02]  /*40d0*/  FMNMX.FTZ R69, R7, R4, !PT ;  /* 0x0000000407457209 */ /* 0x001fe40007810000 */
[----:B------:R-:W-:-:S03]  /*40e0*/  ISETP.GT.AND P2, PT, R67, 0x41, !P2 ;  /* 0x000000414300780c */ /* 0x000fc60005744270 */
[----:B------:R-:W0:Y:S01]  /*40f0*/  SHFL.BFLY PT, R4, R69, 0x1, 0x1f ;  /* 0x0c201f0045047f89 */ /* 0x000e2200000e0000 */
[----:B------:R-:W-:-:S04]  /*4100*/  ISETP.LT.OR P2, PT, R66, 0x42, P2 ;  /* 0x000000424200780c */ /* 0x000fc80001741670 */
[----:B------:R-:W-:Y:S02]  /*4110*/  FSEL R29, R29, -INF , !P2 ;  /* 0xff8000001d1d7808 */ /* 0x000fe40005000000 */
[----:B------:R-:W-:-:S04]  /*4120*/  LOP3.LUT P2, RZ, R78, 0x1000, RZ, 0xc0, !PT ;  /* 0x000010004eff7812 */ /* 0x000fc8000784c0ff */
[----:B------:R-:W-:-:S04]  /*4130*/  ISETP.GT.AND P2, PT, R67, 0x48, !P2 ;  /* 0x000000484300780c */ /* 0x000fc80005744270 */
[----:B------:R-:W-:-:S04]  /*4140*/  ISETP.LT.OR P2, PT, R66, 0x49, P2 ;  /* 0x000000494200780c */ /* 0x000fc80001741670 */
[----:B------:R-:W-:Y:S02]  /*4150*/  FSEL R32, R32, -INF , !P2 ;  /* 0xff80000020207808 */ /* 0x000fe40005000000 */
[----:B------:R-:W-:Y:S02]  /*4160*/  LOP3.LUT P2, RZ, R78, 0x800, RZ, 0xc0, !PT ;  /* 0x000008004eff7812 */ /* 0x000fe4000784c0ff */
[----:B0-----:R-:W-:Y:S02]  /*4170*/  FMNMX.FTZ R4, R69, R4, !PT ;  /* 0x0000000445047209 */ /* 0x001fe40007810000 */
[----:B------:R-:W-:-:S03]  /*4180*/  ISETP.GT.AND P2, PT, R67, 0x49, !P2 ;  /* 0x000000494300780c */ /* 0x000fc60005744270 */
[----:B------:R-:W-:Y:S01]  /*4190*/  FMUL.FTZ R77, R4, UR34 ;  /* 0x00000022044d7c20 */ /* 0x000fe20008410000 */
        /* <DEDUP_REMOVED lines=30> */
[----:B------:R-:W-:-:S04]  /*4380*/  FSETP.NEU.FTZ.AND P2, PT, R4, -INF , PT ;  /* 0xff8000000400780b */ /* 0x000fc80003f5d000 */
[----:B------:R-:W-:Y:S02]  /*4390*/  FSEL R77, R77, RZ, P2 ;  /* 0x000000ff4d4d7208 */ /* 0x000fe40001000000 */
[C---:B------:R-:W-:Y:S02]  /*43a0*/  ISETP.GT.AND P2, PT, R67.reuse, RZ, !P6 ;  /* 0x000000ff4300720c */ /* 0x040fe40007744270 */
[----:B------:R-:W-:Y:S01]  /*43b0*/  LOP3.LUT P6, RZ, R78, 0x8000000, RZ, 0xc0, !PT ;  /* 0x080000004eff7812 */ /* 0x000fe200078cc0ff */
[--C-:B------:R-:W-:Y:S01]  /*43c0*/  FFMA.FTZ R75, R56, UR34, -R77.reuse ;  /* 0x00000022384b7c23 */ /* 0x100fe2000801084d */
[----:B------:R-:W-:Y:S01]  /*43d0*/  ISETP.LT.OR P2, PT, R66, 0x1, P2 ;  /* 0x000000014200780c */ /* 0x000fe20001741670 */
[--C-:B------:R-:W-:Y:S01]  /*43e0*/  FFMA.FTZ R68, R68, UR34, -R77.reuse ;  /* 0x0000002244447c23 */ /* 0x100fe2000801084d */
[----:B------:R-:W-:Y:S01]  /*43f0*/  ISETP.GT.AND P6, PT, R67, 0x79, !P6 ;  /* 0x000000794300780c */ /* 0x000fe200077c4270 */
[--C-:B------:R-:W-:Y:S01]  /*4400*/  FFMA.FTZ R71, R89, UR34, -R77.reuse ;  /* 0x0000002259477c23 */ /* 0x100fe2000801084d */
[----:B------:R-:W-:Y:S01]  /*4410*/  FSEL R74, R0, -INF , !P2 ;  /* 0xff800000004a7808 */ /* 0x000fe20005000000 */
[--C-:B------:R-:W-:Y:S01]  /*4420*/  FFMA.FTZ R69, R91, UR34, -R77.reuse ;  /* 0x000000225b457c23 */ /* 0x100fe2000801084d */
        /* <DEDUP_REMOVED lines=32> */
[----:B------:R-:W1:Y:S01]  /*4630*/  MUFU.EX2 R69, R69 ;  /* 0x0000004500457308 */ /* 0x000e620000000800 */
[--C-:B------:R-:W-:Y:S01]  /*4640*/  FFMA.FTZ R95, R95, UR34, -R77.reuse ;  /* 0x000000225f5f7c23 */ /* 0x100fe2000801084d */
[----:B------:R-:W-:Y:S01]  /*4650*/  FMNMX.FTZ R56, R10, R7, !PT ;  /* 0x000000070a387209 */ /* 0x000fe20007810000 */
[--C-:B------:R-:W-:Y:S01]  /*4660*/  FFMA.FTZ R63, R63, UR34, -R77.reuse ;  /* 0x000000223f3f7c23 */ /* 0x100fe2000801084d */
[--C-:B------:R-:W-:Y:S01]  /*4670*/  FFMA.FTZ R61, R61, UR34, -R77.reuse ;  /* 0x000000223d3d7c23 */ /* 0x100fe2000801084d */
[--C-:B------:R-:W-:Y:S01]  /*4680*/  FFMA.FTZ R58, R58, UR34, -R77.reuse ;  /* 0x000000223a3a7c23 */ /* 0x100fe2000801084d */
[----:B------:R-:W-:Y:S01]  /*4690*/  FMNMX.FTZ R7, R13, R56, !PT ;  /* 0x000000380d077209 */ /* 0x000fe20007810000 */
[--C-:B------:R-:W-:Y:S01]  /*46a0*/  FFMA.FTZ R48, R48, UR34, -R77.reuse ;  /* 0x0000002230307c23 */ /* 0x100fe2000801084d */
[----:B------:R-:W2:Y:S01]  /*46b0*/  MUFU.EX2 R70, R70 ;  /* 0x0000004600467308 */ /* 0x000ea20000000800 */
[--C-:B------:R-:W-:Y:S01]  /*46c0*/  FFMA.FTZ R39, R39, UR34, -R77.reuse ;  /* 0x0000002227277c23 */ /* 0x100fe2000801084d */
[----:B------:R-:W-:Y:S01]  /*46d0*/  FMNMX.FTZ R76, R12, R7, !PT ;  /* 0x000000070c4c7209 */ /* 0x000fe20007810000 */
[--C-:B------:R-:W-:Y:S01]  /*46e0*/  FFMA.FTZ R38, R38, UR34, -R77.reuse ;  /* 0x0000002226267c23 */ /* 0x100fe2000801084d */
[--C-:B------:R-:W-:Y:S01]  /*46f0*/  FFMA.FTZ R37, R37, UR34, -R77.reuse ;  /* 0x0000002225257c23 */ /* 0x100fe2000801084d */
[--C-:B------:R-:W-:Y:S01]  /*4700*/  FFMA.FTZ R2, R2, UR34, -R77.reuse ;  /* 0x0000002202027c23 */ /* 0x100fe2000801084d */
[----:B------:R-:W-:Y:S01]  /*4710*/  FMNMX.FTZ R7, R15, R76, !PT ;  /* 0x0000004c0f077209 */ /* 0x000fe20007810000 */
[----:B------:R-:W-:Y:S01]  /*4720*/  FFMA.FTZ R76, R64, UR34, -R77 ;  /* 0x00000022404c7c23 */ /* 0x000fe2000801084d */
[----:B------:R-:W-:Y:S02]  /*4730*/  MUFU.EX2 R56, R78 ;  /* 0x0000004e00387308 */ /* 0x000fe40000000800 */
[----:B------:R-:W-:-:S04]  /*4740*/  FMNMX.FTZ R62, R14, R7, !PT ;  /* 0x000000070e3e7209 */ /* 0x000fc80007810000 */
[----:B------:R-:W-:Y:S02]  /*4750*/  FMNMX.FTZ R7, R21, R62, !PT ;  /* 0x0000003e15077209 */ /* 0x000fe40007810000 */
[----:B------:R3:W-:Y:S02]  /*4760*/  MUFU.EX2 R62, R76 ;  /* 0x0000004c003e7308 */ /* 0x0007e40000000800 */
[----:B------:R-:W-:-:S04]  /*4770*/  FMNMX.FTZ R7, R20, R7, !PT ;  /* 0x0000000714077209 */ /* 0x000fc80007810000 */
[----:B------:R-:W-:Y:S02]  /*4780*/  FMNMX.FTZ R64, R30, R7, !PT ;  /* 0x000000071e407209 */ /* 0x000fe40007810000 */
[----:B------:R-:W4:Y:S02]  /*4790*/  MUFU.EX2 R0, R93 ;  /* 0x0000005d00007308 */ /* 0x000f240000000800 */
[----:B------:R-:W-:-:S04]  /*47a0*/  FMNMX.FTZ R7, R29, R64, !PT ;  /* 0x000000401d077209 */ /* 0x000fc80007810000 */
[----:B------:R-:W-:Y:S02]  /*47b0*/  FMNMX.FTZ R64, R32, R7, !PT ;  /* 0x0000000720407209 */ /* 0x000fe40007810000 */
[----:B------:R-:W-:Y:S02]  /*47c0*/  MUFU.EX2 R73, R73 ;  /* 0x0000004900497308 */ /* 0x000fe40000000800 */
[----:B------:R-:W-:Y:S01]  /*47d0*/  FMNMX.FTZ R7, R31, R64, !PT ;  /* 0x000000401f077209 */ /* 0x000fe20007810000 */
[--C-:B------:R-:W-:Y:S01]  /*47e0*/  FFMA.FTZ R64, R57, UR34, -R77.reuse ;  /* 0x0000002239407c23 */ /* 0x100fe2000801084d */
[----:B------:R-:W-:Y:S02]  /*47f0*/  FFMA.FTZ R57, R60, UR34, -R77 ;  /* 0x000000223c397c23 */ /* 0x000fe4000801084d */
        /* <DEDUP_REMOVED lines=17> */
[----:B------:R-:W-:-:S05]  /*4910*/  FMNMX.FTZ R7, R28, R7, !PT ;  /* 0x000000071c077209 */ /* 0x000fca0007810000 */
[----:B------:R-:W5:Y:S01]  /*4920*/  SHFL.BFLY PT, R60, R7, 0x2, 0x1f ;  /* 0x0c401f00073c7f89 */ /* 0x000f6200000e0000 */
[----:B------:R-:W-:Y:S08]  /*4930*/  MUFU.EX2 R64, R64 ;  /* 0x0000004000407308 */ /* 0x000ff00000000800 */
[----:B------:R-:W-:Y:S08]  /*4940*/  MUFU.EX2 R57, R57 ;  /* 0x0000003900397308 */ /* 0x000ff00000000800 */
[----:B------:R-:W-:Y:S01]  /*4950*/  MUFU.EX2 R58, R58 ;  /* 0x0000003a003a7308 */ /* 0x000fe20000000800 */
[----:B-----5:R-:W-:-:S07]  /*4960*/  FMNMX.FTZ R60, R7, R60, !PT ;  /* 0x0000003c073c7209 */ /* 0x020fce0007810000 */
[----:B------:R-:W-:Y:S01]  /*4970*/  MUFU.EX2 R48, R48 ;  /* 0x0000003000307308 */ /* 0x000fe20000000800 */
[----:B------:R-:W5:Y:S07]  /*4980*/  SHFL.BFLY PT, R7, R60, 0x1, 0x1f ;  /* 0x0c201f003c077f89 */ /* 0x000f6e00000e0000 */
[----:B------:R-:W-:Y:S08]  /*4990*/  MUFU.EX2 R67, R67 ;  /* 0x0000004300437308 */ /* 0x000ff00000000800 */
[----:B------:R-:W-:Y:S08]  /*49a0*/  MUFU.EX2 R51, R51 ;  /* 0x0000003300337308 */ /* 0x000ff00000000800 */
[----:B------:R-:W-:Y:S01]  /*49b0*/  MUFU.EX2 R52, R52 ;  /* 0x0000003400347308 */ /* 0x000fe20000000800 */
[----:B-----5:R-:W-:-:S04]  /*49c0*/  FMNMX.FTZ R7, R60, R7, !PT ;  /* 0x000000073c077209 */ /* 0x020fc80007810000 */
[C---:B------:R-:W-:Y:S01]  /*49d0*/  FSETP.NEU.FTZ.AND P2, PT, R7.reuse, -INF , PT ;  /* 0xff8000000700780b */ /* 0x040fe20003f5d000 */
[----:B------:R-:W-:Y:S02]  /*49e0*/  FMUL.FTZ R44, R7, UR34 ;  /* 0x00000022072c7c20 */ /* 0x000fe40008410000 */
[----:B------:R-:W-:Y:S03]  /*49f0*/  MUFU.EX2 R53, R53 ;  /* 0x0000003500357308 */ /* 0x000fe60000000800 */
        /* <DEDUP_REMOVED lines=9> */
[----:B0-----:R-:W-:Y:S01]  /*4a90*/  FADD.FTZ R8, R68, R71 ;  /* 0x0000004744087221 */ /* 0x001fe20000010000 */
[----:B------:R0:W-:Y:S01]  /*4aa0*/  MUFU.EX2 R78, R74 ;  /* 0x0000004a004e7308 */ /* 0x0001e20000000800 */
[--C-:B------:R-:W-:Y:S01]  /*4ab0*/  FFMA.FTZ R6, R6, UR34, -R44.reuse ;  /* 0x0000002206067c23 */ /* 0x100fe2000801082c */
[----:B------:R-:W-:Y:S01]  /*4ac0*/  FFMA.FTZ R46, R9, UR34, -R44 ;  /* 0x00000022092e7c23 */ /* 0x000fe2000801082c */
[----:B-1----:R-:W-:Y:S01]  /*4ad0*/  FADD.FTZ R9, R69, R8 ;  /* 0x0000000845097221 */ /* 0x002fe20000010000 */
[--C-:B---3--:R-:W-:Y:S01]  /*4ae0*/  FFMA.FTZ R66, R11, UR34, -R44.reuse ;  /* 0x000000220b427c23 */ /* 0x108fe2000801082c */
[--C-:B------:R-:W-:Y:S01]  /*4af0*/  FFMA.FTZ R79, R12, UR34, -R44.reuse ;  /* 0x000000220c4f7c23 */ /* 0x100fe2000801082c */
[--C-:B------:R-:W-:Y:S01]  /*4b00*/  FFMA.FTZ R77, R10, UR34, -R44.reuse ;  /* 0x000000220a4d7c23 */ /* 0x100fe2000801082c */
[----:B--2---:R-:W-:Y:S01]  /*4b10*/  FADD.FTZ R11, R70, R9 ;  /* 0x00000009460b7221 */ /* 0x004fe20000010000 */
[----:B------:R1:W2:Y:S01]  /*4b20*/  MUFU.EX2 R81, R60 ;  /* 0x0000003c00517308 */ /* 0x0002a20000000800 */
[--C-:B------:R-:W-:Y:S01]  /*4b30*/  FFMA.FTZ R21, R21, UR34, -R44.reuse ;  /* 0x0000002215157c23 */ /* 0x100fe2000801082c */
[--C-:B------:R-:W-:Y:S01]  /*4b40*/  FFMA.FTZ R20, R20, UR34, -R44.reuse ;  /* 0x0000002214147c23 */ /* 0x100fe2000801082c */
[--C-:B0-----:R-:W-:Y:S01]  /*4b50*/  FFMA.FTZ R74, R30, UR34, -R44.reuse ;  /* 0x000000221e4a7c23 */ /* 0x101fe2000801082c */
[----:B------:R-:W-:Y:S01]  /*4b60*/  F2FP.F16.F32.PACK_AB R10, R70, R69 ;  /* 0x00000045460a723e */ /* 0x000fe200000000ff */
[--C-:B------:R-:W-:Y:S01]  /*4b70*/  FFMA.FTZ R30, R24, UR34, -R44.reuse ;  /* 0x00000022181e7c23 */ /* 0x100fe2000801082c */
[--C-:B------:R-:W-:Y:S01]  /*4b80*/  FFMA.FTZ R69, R26, UR34, -R44.reuse ;  /* 0x000000221a457c23 */ /* 0x100fe2000801082c */
[--C-:B------:R-:W-:Y:S01]  /*4b90*/  FFMA.FTZ R29, R29, UR34, -R44.reuse ;  /* 0x000000221d1d7c23 */ /* 0x100fe2000801082c */
[----:B------:R0:W3:Y:S01]  /*4ba0*/  MUFU.EX2 R80, R5 ;  /* 0x0000000500507308 */ /* 0x0000e20000000800 */
[--C-:B-1----:R-:W-:Y:S01]  /*4bb0*/  FFMA.FTZ R60, R14, UR34, -R44.reuse ;  /* 0x000000220e3c7c23 */ /* 0x102fe2000801082c */
[----:B----4-:R-:W-:Y:S01]  /*4bc0*/  FADD.FTZ R14, R0, R11 ;  /* 0x0000000b000e7221 */ /* 0x010fe20000010000 */
[----:B------:R-:W-:Y:S01]  /*4bd0*/  F2FP.F16.F32.PACK_AB R8, R71, R68 ;  /* 0x000000444708723e */ /* 0x000fe200000000ff */
[--C-:B------:R-:W-:Y:S01]  /*4be0*/  FFMA.FTZ R32, R32, UR34, -R44.reuse ;  /* 0x0000002220207c23 */ /* 0x100fe2000801082c */
[--C-:B------:R-:W-:Y:S01]  /*4bf0*/  FFMA.FTZ R31, R31, UR34, -R44.reuse ;  /* 0x000000221f1f7c23 */ /* 0x100fe2000801082c */
[--C-:B------:R-:W-:Y:S01]  /*4c00*/  FFMA.FTZ R34, R34, UR34, -R44.reuse ;  /* 0x0000002222227c23 */ /* 0x100fe2000801082c */
[--C-:B------:R-:W-:Y:S01]  /*4c10*/  FFMA.FTZ R33, R33, UR34, -R44.reuse ;  /* 0x0000002221217c23 */ /* 0x100fe2000801082c */
[----:B------:R1:W4:Y:S01]  /*4c20*/  MUFU.EX2 R83, R76 ;  /* 0x0000004c00537308 */ /* 0x0003220000000800 */
[----:B--2---:R-:W-:Y:S01]  /*4c30*/  FADD.FTZ R9, R78, R81 ;  /* 0x000000514e097221 */ /* 0x004fe20000010000 */
[--C-:B0-----:R-:W-:Y:S01]  /*4c40*/  FFMA.FTZ R5, R15, UR34, -R44.reuse ;  /* 0x000000220f057c23 */ /* 0x101fe2000801082c */
[--C-:B------:R-:W-:Y:S01]  /*4c50*/  FFMA.FTZ R35, R35, UR34, -R44.reuse ;  /* 0x0000002223237c23 */ /* 0x100fe2000801082c */
[--C-:B------:R-:W-:Y:S01]  /*4c60*/  FFMA.FTZ R36, R36, UR34, -R44.reuse ;  /* 0x0000002224247c23 */ /* 0x100fe2000801082c */
[--C-:B------:R-:W-:Y:S01]  /*4c70*/  FFMA.FTZ R45, R45, UR34, -R44.reuse ;  /* 0x000000222d2d7c23 */ /* 0x100fe2000801082c */
[--C-:B------:R-:W-:Y:S01]  /*4c80*/  FFMA.FTZ R47, R47, UR34, -R44.reuse ;  /* 0x000000222f2f7c23 */ /* 0x100fe2000801082c */
[--C-:B------:R-:W-:Y:S01]  /*4c90*/  FFMA.FTZ R49, R49, UR34, -R44.reuse ;  /* 0x0000002231317c23 */ /* 0x100fe2000801082c */
[----:B------:R-:W0:Y:S01]  /*4ca0*/  MUFU.EX2 R3, R3 ;  /* 0x0000000300037308 */ /* 0x000e220000000800 */
[----:B---3--:R-:W-:Y:S01]  /*4cb0*/  FADD.FTZ R12, R80, R9 ;  /* 0x00000009500c7221 */ /* 0x008fe20000010000 */
[----:B-1----:R-:W-:Y:S01]  /*4cc0*/  FFMA.FTZ R76, R13, UR34, -R44 ;  /* 0x000000220d4c7c23 */ /* 0x002fe2000801082c */
[----:B------:R-:W-:Y:S01]  /*4cd0*/  FADD.FTZ R13, R73, R14 ;  /* 0x0000000e490d7221 */ /* 0x000fe20000010000 */
[----:B------:R-:W-:Y:S01]  /*4ce0*/  F2FP.F16.F32.PACK_AB R9, R81, R78 ;  /* 0x0000004e5109723e */ /* 0x000fe200000000ff */
[--C-:B------:R-:W-:Y:S01]  /*4cf0*/  FFMA.FTZ R68, R25, UR34, -R44.reuse ;  /* 0x0000002219447c23 */ /* 0x100fe2000801082c */
[----:B------:R-:W-:Y:S01]  /*4d00*/  FFMA.FTZ R70, R27, UR34, -R44 ;  /* 0x000000221b467c23 */ /* 0x000fe2000801082c */
[----:B------:R-:W-:Y:S01]  /*4d10*/  FADD.FTZ R14, R72, R13 ;  /* 0x0000000d480e7221 */ /* 0x000fe20000010000 */
[----:B------:R-:W1:Y:S01]  /*4d20*/  MUFU.EX2 R6, R6 ;  /* 0x0000000600067308 */ /* 0x000e620000000800 */
[C---:B----4-:R-:W-:Y:S01]  /*4d30*/  FADD.FTZ R12, R83.reuse, R12 ;  /* 0x0000000c530c7221 */ /* 0x050fe20000010000 */
[----:B------:R-:W-:Y:S01]  /*4d40*/  F2FP.F16.F32.PACK_AB R11, R83, R80 ;  /* 0x00000050530b723e */ /* 0x000fe200000000ff */
[----:B------:R-:W-:Y:S01]  /*4d50*/  FADD.FTZ R15, R75, R14 ;  /* 0x0000000e4b0f7221 */ /* 0x000fe20000010000 */
[----:B------:R-:W-:-:S03]  /*4d60*/  FFMA.FTZ R44, R28, UR34, -R44 ;  /* 0x000000221c2c7c23 */ /* 0x000fc6000801082c */
[----:B------:R-:W-:Y:S01]  /*4d70*/  FADD.FTZ R14, R56, R15 ;  /* 0x0000000f380e7221 */ /* 0x000fe20000010000 */
[----:B------:R-:W2:Y:S01]  /*4d80*/  MUFU.EX2 R46, R46 ;  /* 0x0000002e002e7308 */ /* 0x000ea20000000800 */
[----:B0-----:R-:W-:Y:S01]  /*4d90*/  FADD.FTZ R13, R3, R12 ;  /* 0x0000000c030d7221 */ /* 0x001fe20000010000 */
[----:B------:R0:W-:Y:S01]  /*4da0*/  STSM.16.M88.4 [R17+0x21800], R8 ;  /* 0x0218000811007844 */ /* 0x0001e20000000200 */
[----:B------:R-:W-:-:S04]  /*4db0*/  FADD.FTZ R15, R65, R14 ;  /* 0x0000000e410f7221 */ /* 0x000fc80000010000 */
[----:B------:R-:W-:Y:S01]  /*4dc0*/  FADD.FTZ R14, R62, R15 ;  /* 0x0000000f3e0e7221 */ /* 0x000fe20000010000 */
[----:B------:R-:W3:Y:S01]  /*4dd0*/  MUFU.EX2 R59, R59 ;  /* 0x0000003b003b7308 */ /* 0x000ee20000000800 */
[----:B-1----:R-:W-:Y:S02]  /*4de0*/  FADD.FTZ R13, R6, R13 ;  /* 0x0000000d060d7221 */ /* 0x002fe40000010000 */
[----:B------:R-:W-:-:S04]  /*4df0*/  FADD.FTZ R14, R63, R14 ;  /* 0x0000000e3f0e7221 */ /* 0x000fc80000010000 */
[----:B------:R-:W-:Y:S01]  /*4e00*/  FADD.FTZ R15, R61, R14 ;  /* 0x0000000e3d0f7221 */ /* 0x000fe20000010000 */
[----:B------:R-:W1:Y:S01]  /*4e10*/  MUFU.EX2 R66, R66 ;  /* 0x0000004200427308 */ /* 0x000e620000000800 */
[----:B--2---:R-:W-:Y:S02]  /*4e20*/  FADD.FTZ R12, R46, R13 ;  /* 0x0000000d2e0c7221 */ /* 0x004fe40000010000 */
[----:B------:R-:W-:-:S04]  /*4e30*/  FADD.FTZ R26, R64, R15 ;  /* 0x0000000f401a7221 */ /* 0x000fc80000010000 */
[----:B------:R-:W-:Y:S01]  /*4e40*/  FADD.FTZ R15, R57, R26 ;  /* 0x0000001a390f7221 */ /* 0x000fe20000010000 */
[----:B------:R-:W2:Y:S01]  /*4e50*/  MUFU.EX2 R77, R77 ;  /* 0x0000004d004d7308 */ /* 0x000ea20000000800 */
[----:B---3--:R-:W-:Y:S01]  /*4e60*/  FADD.FTZ R13, R59, R12 ;  /* 0x0000000c3b0d7221 */ /* 0x008fe20000010000 */
[----:B------:R-:W-:Y:S01]  /*4e70*/  F2FP.F16.F32.PACK_AB R26, R63, R62 ;  /* 0x0000003e3f1a723e */ /* 0x000fe200000000ff */
[----:B------:R-:W-:-:S05]  /*4e80*/  FADD.FTZ R15, R58, R15 ;  /* 0x0000000f3a0f7221 */ /* 0x000fca0000010000 */
[----:B------:R-:W3:Y:S01]  /*4e90*/  MUFU.EX2 R76, R76 ;  /* 0x0000004c004c7308 */ /* 0x000ee20000000800 */
[----:B-1----:R-:W-:-:S07]  /*4ea0*/  FADD.FTZ R12, R66, R13 ;  /* 0x0000000d420c7221 */ /* 0x002fce0000010000 */
[----:B------:R-:W1:Y:S01]  /*4eb0*/  MUFU.EX2 R79, R79 ;  /* 0x0000004f004f7308 */ /* 0x000e620000000800 */
[----:B--2---:R-:W-:Y:S01]  /*4ec0*/  FADD.FTZ R13, R77, R12 ;  /* 0x0000000c4d0d7221 */ /* 0x004fe20000010000 */
[----:B------:R-:W-:Y:S02]  /*4ed0*/  F2FP.F16.F32.PACK_AB R12, R73, R0 ;  /* 0x00000000490c723e */ /* 0x000fe400000000ff */
[----:B------:R-:W-:-:S04]  /*4ee0*/  F2FP.F16.F32.PACK_AB R25, R77, R66 ;  /* 0x000000424d19723e */ /* 0x000fc800000000ff */
[----:B------:R-:W2:Y:S01]  /*4ef0*/  MUFU.EX2 R5, R5 ;  /* 0x0000000500057308 */ /* 0x000ea20000000800 */
[----:B---3--:R-:W-:-:S07]  /*4f00*/  FADD.FTZ R14, R76, R13 ;  /* 0x0000000d4c0e7221 */ /* 0x008fce0000010000 */
[----:B------:R-:W0:Y:S01]  /*4f10*/  MUFU.EX2 R60, R60 ;  /* 0x0000003c003c7308 */ /* 0x000e220000000800 */
[----:B-1----:R-:W-:Y:S01]  /*4f20*/  FADD.FTZ R24, R79, R14 ;  /* 0x0000000e4f187221 */ /* 0x002fe20000010000 */
[----:B------:R-:W-:Y:S02]  /*4f30*/  F2FP.F16.F32.PACK_AB R14, R75, R72 ;  /* 0x000000484b0e723e */ /* 0x000fe400000000ff */
[----:B------:R-:W-:-:S04]  /*4f40*/  F2FP.F16.F32.PACK_AB R27, R79, R76 ;  /* 0x0000004c4f1b723e */ /* 0x000fc800000000ff */
[----:B------:R-:W1:Y:S01]  /*4f50*/  MUFU.EX2 R21, R21 ;  /* 0x0000001500157308 */ /* 0x000e620000000800 */
[----:B--2---:R-:W-:Y:S01]  /*4f60*/  FADD.FTZ R13, R5, R24 ;  /* 0x00000018050d7221 */ /* 0x004fe20000010000 */
[----:B------:R-:W-:-:S06]  /*4f70*/  F2FP.F16.F32.PACK_AB R24, R65, R56 ;  /* 0x000000384118723e */ /* 0x000fcc00000000ff */
[----:B------:R-:W2:Y:S01]  /*4f80*/  MUFU.EX2 R20, R20 ;  /* 0x0000001400147308 */ /* 0x000ea20000000800 */
[----:B0-----:R-:W-:Y:S01]  /*4f90*/  FADD.FTZ R8, R60, R13 ;  /* 0x0000000d3c087221 */ /* 0x001fe20000010000 */
[----:B------:R-:W-:Y:S01]  /*4fa0*/  F2FP.F16.F32.PACK_AB R13, R6, R3 ;  /* 0x00000003060d723e */ /* 0x000fe200000000ff */
[----:B------:R-:W-:Y:S01]  /*4fb0*/  FADD.FTZ R6, R48, R15 ;  /* 0x0000000f30067221 */ /* 0x000fe20000010000 */
[----:B------:R-:W-:-:S03]  /*4fc0*/  F2FP.F16.F32.PACK_AB R15, R59, R46 ;  /* 0x0000002e3b0f723e */ /* 0x000fc600000000ff */
[----:B------:R-:W-:Y:S01]  /*4fd0*/  FADD.FTZ R9, R67, R6 ;  /* 0x0000000643097221 */ /* 0x000fe20000010000 */
[----:B------:R-:W0:Y:S01]  /*4fe0*/  MUFU.EX2 R74, R74 ;  /* 0x0000004a004a7308 */ /* 0x000e220000000800 */
[----:B-1----:R-:W-:Y:S01]  /*4ff0*/  FADD.FTZ R3, R21, R8 ;  /* 0x0000000815037221 */ /* 0x002fe20000010000 */
[----:B------:R1:W-:Y:S01]  /*5000*/  STSM.16.M88.4 [R22], R12 ;  /* 0x0000000c16007844 */ /* 0x0003e20000000200 */
[----:B------:R-:W-:-:S03]  /*5010*/  FADD.FTZ R10, R50, R9 ;  /* 0x00000009320a7221 */ /* 0x000fc60000010000 */
[----:B------:R3:W-:Y:S01]  /*5020*/  STSM.16.M88.4 [R19], R24 ;  /* 0x0000001813007844 */ /* 0x0007e20000000200 */
[----:B------:R-:W-:Y:S01]  /*5030*/  FADD.FTZ R9, R51, R10 ;  /* 0x0000000a33097221 */ /* 0x000fe20000010000 */
[----:B------:R-:W4:Y:S01]  /*5040*/  MUFU.EX2 R29, R29 ;  /* 0x0000001d001d7308 */ /* 0x000f220000000800 */
[C---:B--2---:R-:W-:Y:S01]  /*5050*/  FADD.FTZ R3, R20.reuse, R3 ;  /* 0x0000000314037221 */ /* 0x044fe20000010000 */
[----:B------:R-:W-:Y:S01]  /*5060*/  F2FP.F16.F32.PACK_AB R11, R20, R21 ;  /* 0x00000015140b723e */ /* 0x000fe200000000ff */
[----:B------:R-:W-:Y:S01]  /*5070*/  FADD.FTZ R28, R52, R9 ;  /* 0x00000009341c7221 */ /* 0x000fe20000010000 */
[----:B------:R-:W-:-:S03]  /*5080*/  F2FP.F16.F32.PACK_AB R10, R58, R57 ;  /* 0x000000393a0a723e */ /* 0x000fc600000000ff */
[----:B------:R-:W-:Y:S01]  /*5090*/  FADD.FTZ R9, R53, R28 ;  /* 0x0000001c35097221 */ /* 0x000fe20000010000 */
[----:B------:R-:W2:Y:S01]  /*50a0*/  MUFU.EX2 R32, R32 ;  /* 0x0000002000207308 */ /* 0x000ea20000000800 */
[----:B0-----:R-:W-:Y:S01]  /*50b0*/  FADD.FTZ R8, R74, R3 ;  /* 0x000000034a087221 */ /* 0x001fe20000010000 */
[----:B------:R-:W-:Y:S01]  /*50c0*/  F2FP.F16.F32.PACK_AB R28, R67, R48 ;  /* 0x00000030431c723e */ /* 0x000fe200000000ff */
[----:B-1----:R-:W-:Y:S01]  /*50d0*/  FADD.FTZ R14, R54, R9 ;  /* 0x00000009360e7221 */ /* 0x002fe20000010000 */
[----:B------:R-:W-:Y:S02]  /*50e0*/  F2FP.F16.F32.PACK_AB R9, R60, R5 ;  /* 0x000000053c09723e */ /* 0x000fe400000000ff */
[----:B------:R-:W-:Y:S02]  /*50f0*/  F2FP.F16.F32.PACK_AB R12, R53, R52 ;  /* 0x00000034350c723e */ /* 0x000fe400000000ff */
[----:B------:R-:W0:Y:S01]  /*5100*/  MUFU.EX2 R31, R31 ;  /* 0x0000001f001f7308 */ /* 0x000e220000000800 */
[----:B----4-:R-:W-:Y:S01]  /*5110*/  FADD.FTZ R3, R29, R8 ;  /* 0x000000081d037221 */ /* 0x010fe20000010000 */
[----:B------:R-:W-:-:S02]  /*5120*/  F2FP.F16.F32.PACK_AB R8, R64, R61 ;  /* 0x0000003d4008723e */ /* 0x000fc400000000ff */
[----:B------:R-:W-:-:S03]  /*5130*/  F2FP.F16.F32.PACK_AB R29, R29, R74 ;  /* 0x0000004a1d1d723e */ /* 0x000fc600000000ff */
[----:B------:R1:W-:Y:S01]  /*5140*/  STSM.16.M88.4 [R18], R8 ;  /* 0x0000000812007844 */ /* 0x0003e20000000200 */
[----:B------:R-:W3:Y:S01]  /*5150*/  MUFU.EX2 R34, R34 ;  /* 0x0000002200227308 */ /* 0x000ee20000000800 */
[----:B--2---:R-:W-:-:S07]  /*5160*/  FADD.FTZ R46, R32, R3 ;  /* 0x00000003202e7221 */ /* 0x004fce0000010000 */
[----:B------:R-:W2:Y:S01]  /*5170*/  MUFU.EX2 R33, R33 ;  /* 0x0000002100217308 */ /* 0x000ea20000000800 */
[C---:B0-----:R-:W-:Y:S01]  /*5180*/  FADD.FTZ R3, R31.reuse, R46 ;  /* 0x0000002e1f037221 */ /* 0x041fe20000010000 */
[----:B------:R-:W-:-:S06]  /*5190*/  F2FP.F16.F32.PACK_AB R31, R31, R32 ;  /* 0x000000201f1f723e */ /* 0x000fcc00000000ff */
[----:B------:R-:W0:Y:S01]  /*51a0*/  MUFU.EX2 R55, R55 ;  /* 0x0000003700377308 */ /* 0x000e220000000800 */
[----:B---3--:R-:W-:-:S07]  /*51b0*/  FADD.FTZ R24, R34, R3 ;  /* 0x0000000322187221 */ /* 0x008fce0000010000 */
[----:B------:R-:W3:Y:S01]  /*51c0*/  MUFU.EX2 R35, R35 ;  /* 0x0000002300237308 */ /* 0x000ee20000000800 */
[C---:B--2---:R-:W-:Y:S01]  /*51d0*/  FADD.FTZ R24, R33.reuse, R24 ;  /* 0x0000001821187221 */ /* 0x044fe20000010000 */
[----:B------:R-:W-:-:S06]  /*51e0*/  F2FP.F16.F32.PACK_AB R13, R33, R34 ;  /* 0x00000022210d723e */ /* 0x000fcc00000000ff */
[----:B------:R-:W2:Y:S01]  /*51f0*/  MUFU.EX2 R40, R40 ;  /* 0x0000002800287308 */ /* 0x000ea20000000800 */
[C---:B0-----:R-:W-:Y:S01]  /*5200*/  FADD.FTZ R15, R55.reuse, R14 ;  /* 0x0000000e370f7221 */ /* 0x041fe20000010000 */
[----:B------:R-:W-:-:S06]  /*5210*/  F2FP.F16.F32.PACK_AB R14, R55, R54 ;  /* 0x00000036370e723e */ /* 0x000fcc00000000ff */
[----:B------:R-:W0:Y:S01]  /*5220*/  MUFU.EX2 R41, R41 ;  /* 0x0000002900297308 */ /* 0x000e220000000800 */
[----:B---3--:R-:W-:-:S07]  /*5230*/  FADD.FTZ R3, R35, R24 ;  /* 0x0000001823037221 */ /* 0x008fce0000010000 */
        /* <DEDUP_REMOVED lines=11> */
[C---:B0-----:R-:W-:Y:S01]  /*52f0*/  F2FP.F16.F32.PACK_AB R15, R36.reuse, R35 ;  /* 0x00000023240f723e */ /* 0x041fe200000000ff */
[----:B------:R-:W-:-:S06]  /*5300*/  FADD.FTZ R20, R36, R3 ;  /* 0x0000000324147221 */ /* 0x000fcc0000010000 */
[----:B------:R-:W0:Y:S01]  /*5310*/  MUFU.EX2 R49, R49 ;  /* 0x0000003100317308 */ /* 0x000e220000000800 */
[----:B---3--:R-:W-:-:S07]  /*5320*/  FADD.FTZ R3, R45, R20 ;  /* 0x000000142d037221 */ /* 0x008fce0000010000 */
[----:B------:R3:W4:Y:S01]  /*5330*/  MUFU.EX2 R6, R30 ;  /* 0x0000001e00067308 */ /* 0x0007220000000800 */
[C---:B--2---:R-:W-:Y:S01]  /*5340*/  F2FP.F16.F32.PACK_AB R41, R0.reuse, R45 ;  /* 0x0000002d0029723e */ /* 0x044fe200000000ff */
[----:B------:R-:W-:Y:S01]  /*5350*/  FADD.FTZ R20, R0, R3 ;  /* 0x0000000300147221 */ /* 0x000fe20000010000 */
[----:B------:R-:W-:-:S05]  /*5360*/  VIADD R0, R88, 0xfffffffe ;  /* 0xfffffffe58007836 */ /* 0x000fca0000000000 */
[----:B------:R-:W-:Y:S01]  /*5370*/  MUFU.EX2 R39, R39 ;  /* 0x0000002700277308 */ /* 0x000fe20000000800 */
[----:B---3--:R-:W-:Y:S01]  /*5380*/  F2FP.F16.F32.PACK_AB R30, R51, R50 ;  /* 0x00000032331e723e */ /* 0x008fe200000000ff */
[----:B0-----:R-:W-:-:S04]  /*5390*/  FADD.FTZ R3, R49, R20 ;  /* 0x0000001431037221 */ /* 0x001fc80000010000 */
[----:B------:R0:W-:Y:S02]  /*53a0*/  STSM.16.M88.4 [R17+0x27800], R28 ;  /* 0x0278001c11007844 */ /* 0x0001e40000000200 */
[----:B------:R-:W1:Y:S01]  /*53b0*/  MUFU.EX2 R38, R38 ;  /* 0x0000002600267308 */ /* 0x000e620000000800 */
[C---:B----4-:R-:W-:Y:S01]  /*53c0*/  F2FP.F16.F32.PACK_AB R43, R6.reuse, R49 ;  /* 0x00000031062b723e */ /* 0x050fe200000000ff */
[----:B------:R0:W-:Y:S01]  /*53d0*/  STSM.16.M88.4 [R23], R12 ;  /* 0x0000000c17007844 */ /* 0x0001e20000000200 */
[----:B------:R-:W-:-:S03]  /*53e0*/  FADD.FTZ R3, R6, R3 ;  /* 0x0000000306037221 */ /* 0x000fc60000010000 */
[----:B------:R0:W-:Y:S02]  /*53f0*/  STSM.16.M88.4 [R19+0x6000], R40 ;  /* 0x0060002813007844 */ /* 0x0001e40000000200 */
[----:B------:R-:W-:Y:S08]  /*5400*/  MUFU.EX2 R37, R37 ;  /* 0x0000002500257308 */ /* 0x000ff00000000800 */
[----:B------:R-:W2:Y:S01]  /*5410*/  MUFU.EX2 R2, R2 ;  /* 0x0000000200027308 */ /* 0x000ea20000000800 */
[----:B-1----:R-:W-:Y:S01]  /*5420*/  F2FP.F16.F32.PACK_AB R8, R38, R39 ;  /* 0x000000272608723e */ /* 0x002fe200000000ff */
[----:B------:R-:W-:-:S04]  /*5430*/  FADD.FTZ R39, R39, R24 ;  /* 0x0000001827277221 */ /* 0x000fc80000010000 */
[----:B------:R-:W-:Y:S02]  /*5440*/  FADD.FTZ R38, R38, R39 ;  /* 0x0000002726267221 */ /* 0x000fe40000010000 */
[----:B------:R-:W-:Y:S08]  /*5450*/  MUFU.EX2 R68, R68 ;  /* 0x0000004400447308 */ /* 0x000ff00000000800 */
[----:B------:R-:W1:Y:S01]  /*5460*/  MUFU.EX2 R69, R69 ;  /* 0x0000004500457308 */ /* 0x000e620000000800 */
[----:B--2---:R-:W-:-:S07]  /*5470*/  F2FP.F16.F32.PACK_AB R10, R2, R37 ;  /* 0x00000025020a723e */ /* 0x004fce00000000ff */
[----:B------:R-:W-:Y:S08]  /*5480*/  MUFU.EX2 R70, R70 ;  /* 0x0000004600467308 */ /* 0x000ff00000000800 */
[----:B------:R-:W2:Y:S01]  /*5490*/  MUFU.EX2 R5, R44 ;  /* 0x0000002c00057308 */ /* 0x000ea20000000800 */
[----:B-1----:R-:W-:Y:S01]  /*54a0*/  F2FP.F16.F32.PACK_AB R9, R69, R68 ;  /* 0x000000444509723e */ /* 0x002fe200000000ff */
[----:B------:R-:W-:Y:S01]  /*54b0*/  FADD.FTZ R68, R68, R3 ;  /* 0x0000000344447221 */ /* 0x000fe20000010000 */
[----:B------:R-:W-:-:S03]  /*54c0*/  FADD.FTZ R3, R37, R38 ;  /* 0x0000002625037221 */ /* 0x000fc60000010000 */
[----:B------:R-:W-:Y:S01]  /*54d0*/  FADD.FTZ R69, R69, R68 ;  /* 0x0000004445457221 */ /* 0x000fe20000010000 */
[----:B------:R-:W-:Y:S01]  /*54e0*/  FADD.FTZ R3, R2, R3 ;  /* 0x0000000302037221 */ /* 0x000fe20000010000 */
[----:B--2---:R-:W-:Y:S02]  /*54f0*/  F2FP.F16.F32.PACK_AB R11, R5, R70 ;  /* 0x00000046050b723e */ /* 0x004fe400000000ff */
[----:B------:R-:W-:-:S03]  /*5500*/  FADD.FTZ R70, R70, R69 ;  /* 0x0000004546467221 */ /* 0x000fc60000010000 */
[----:B------:R0:W-:Y:S01]  /*5510*/  STSM.16.M88.4 [R18+0x6000], R8 ;  /* 0x0060000812007844 */ /* 0x0001e20000000200 */
[----:B------:R-:W-:Y:S01]  /*5520*/  FADD.FTZ R2, R5, R70 ;  /* 0x0000004605027221 */ /* 0x000fe20000010000 */
        /* <DEDUP_REMOVED lines=14> */
.L_x_11015:
[----:B------:R-:W-:-:S11]  /*5610*/  UISETP.NE.AND UP2, UPT, UR7, 0x1, UPT ;  /* 0x000000010700788c */ /* 0x000fd6000bf45270 */
[----:B------:R-:W-:Y:S02]  /*5620*/  @UP2 ULDC.64 UR10, c[0x0][0x9e8] ;  /* 0x00027a00000a2ab9 */ /* 0x000fe40000000a00 */
[----:B------:R-:W-:-:S04]  /*5630*/  UIMAD.WIDE.U32 UR14, UR18, UR10, URZ ;  /* 0x0000000a120e72a5 */ /* 0x000fc8000f8e003f */
[----:B------:R-:W-:-:S12]  /*5640*/  @UP2 USHF.R.U32.HI UR18, URZ, UR11, UR15 ;  /* 0x0000000b3f122299 */ /* 0x000fd8000801160f */
.L_x_11016:
[----:B------:R-:W-:-:S04]  /*5650*/  UIMAD UR7, UR18, UR7, UR7 ;  /* 0x00000007120772a4 */ /* 0x000fc8000f8e0207 */
[----:B------:R-:W-:-:S04]  /*5660*/  UISETP.LT.AND UP2, UPT, UR6, UR7, UPT ;  /* 0x000000070600728c */ /* 0x000fc8000bf41270 */
[----:B------:R-:W-:-:S12]  /*5670*/  USEL UR6, UR6, UR7, UP2 ;  /* 0x0000000706067287 */ /* 0x000fd80009000000 */
.L_x_11014:
        /* <DEDUP_REMOVED lines=36> */
.L_x_11034:
        /* <DEDUP_REMOVED lines=9> */
.L_x_11019:
[----:B------:R-:W-:Y:S01]  /*5950*/  ULEA UR6, UR56, UR42, 0x3 ;  /* 0x0000002a38067291 */ /* 0x000fe2000f8e183f */
[----:B------:R-:W-:-:S05]  /*5960*/  IMAD.U32 R5, RZ, RZ, UR55 ;  /* 0x00000037ff057e24 */ /* 0x000fca000f8e00ff */
[----:B------:R-:W-:-:S04]  /*5970*/  SHF.L.U32 R5, R5, 0x1f, RZ ;  /* 0x0000001f05057819 */ /* 0x000fc800000006ff */
[----:B------:R1:W2:Y:S01]  /*5980*/  SYNCS.PHASECHK.TRANS64.TRYWAIT P2, [UR6+0x2d830], R5 ;  /* 0x02d83005ff0075a7 */ /* 0x0002a20008040146 */
[----:B------:R-:W-:Y:S05]  /*5990*/  @!P0 BRA `(.L_x_11020) ;  /* 0x0000000000048947 */ /* 0x000fea0003800000 */
[----:B------:R-:W-:Y:S01]  /*59a0*/  BPT.TRAP 0x1 ;  /* 0x000000040000795c */ /* 0x000fe20000300000 */
.L_x_11020:
[----:B--2---:R-:W-:Y:S05]  /*59b0*/  @P2 BRA `(.L_x_11018) ;  /* 0x0000000000082947 */ /* 0x004fea0003800000 */
[----:B------:R-:W2:Y:S02]  /*59c0*/  SYNCS.PHASECHK.TRANS64.TRYWAIT P2, [UR6+0x2d830], R5 ;  /* 0x02d83005ff0075a7 */ /* 0x000ea40008040146 */
[----:B--2---:R-:W-:Y:S05]  /*59d0*/  @!P2 BRA `(.L_x_11021) ;  /* 0x0000012800a8a947 */ /* 0x004fea0003800000 */
.L_x_11018:
        /* <DEDUP_REMOVED lines=37> */
.L_x_11023:
[----:B------:R-:W-:Y:S01]  /*5c30*/  ULEA UR6, UR46, UR42, 0x3 ;  /* 0x0000002a2e067291 */ /* 0x000fe2000f8e183f */
[----:B------:R-:W-:-:S05]  /*5c40*/  IMAD.U32 R5, RZ, RZ, UR49 ;  /* 0x00000031ff057e24 */ /* 0x000fca000f8e00ff */
[----:B------:R-:W-:-:S04]  /*5c50*/  SHF.L.U32 R5, R5, 0x1f, RZ ;  /* 0x0000001f05057819 */ /* 0x000fc800000006ff */
[----:B------:R0:W1:Y:S01]  /*5c60*/  SYNCS.PHASECHK.TRANS64.TRYWAIT P2, [UR6+0x2d850], R5 ;  /* 0x02d85005ff0075a7 */ /* 0x0000620008040146 */
[----:B------:R-:W-:Y:S05]  /*5c70*/  @!P0 BRA `(.L_x_11024) ;  /* 0x0000000000048947 */ /* 0x000fea0003800000 */
[----:B------:R-:W-:Y:S01]  /*5c80*/  BPT.TRAP 0x1 ;  /* 0x000000040000795c */ /* 0x000fe20000300000 */
.L_x_11024:
[----:B-1----:R-:W-:Y:S05]  /*5c90*/  @P2 BRA `(.L_x_11022) ;  /* 0x0000000000082947 */ /* 0x002fea0003800000 */
[----:B------:R-:W1:Y:S02]  /*5ca0*/  SYNCS.PHASECHK.TRANS64.TRYWAIT P2, [UR6+0x2d850], R5 ;  /* 0x02d85005ff0075a7 */ /* 0x000e640008040146 */
[----:B-1----:R-:W-:Y:S05]  /*5cb0*/  @!P2 BRA `(.L_x_11025) ;  /* 0x000001280008a947 */ /* 0x002fea0003800000 */
.L_x_11022:
[----:B------:R-:W-:Y:S01]  /*5cc0*/  UIADD3 UR6, UR42, 0x400, URZ ;  /* 0x000004002a067890 */ /* 0x000fe2000fffe03f */
[----:B------:R-:W-:Y:S01]  /*5cd0*/  WARPGROUP.ARRIVE ;  /* 0x00000000000079c5 */ /* 0x000fe20000000000 */
[----:B------:R-:W-:-:S05]  /*5ce0*/  ULEA UR7, UR52, UR42, 0xd ;  /* 0x0000002a34077291 */ /* 0x000fca000f8e683f */
[----:B------:R-:W2:Y:S01]  /*5cf0*/  S2R R150, SR_TID.X ;  /* 0x0000000000967919 */ /* 0x000ea20000002100 */
[----:B------:R-:W-:Y:S01]  /*5d00*/  USHF.R.U32.HI UR6, URZ, 0x4, UR6 ;  /* 0x000000043f067899 */ /* 0x000fe20008011606 */
[----:B------:R-:W-:Y:S01]  /*5d10*/  PLOP3.LUT P2, PT, PT, PT, UP0, 0x80, 0x0 ;  /* 0x000000000000781c */ /* 0x000fe20003f4f008 */
[----:B------:R-:W-:Y:S01]  /*5d20*/  UIADD3 UR7, UR7, 0x21800, URZ ;  /* 0x0002180007077890 */ /* 0x000fe2000fffe03f */
[----:B------:R-:W-:Y:S01]  /*5d30*/  FMUL.FTZ R11, R29, UR54 ;  /* 0x000000361d0b7c20 */ /* 0x000fe20008410000 */
[----:B------:R-:W-:Y:S01]  /*5d40*/  ULOP3.LUT UR6, UR6, 0x3fff, URZ, 0xc0, !UPT ;  /* 0x00003fff06067892 */ /* 0x000fe2000f8ec03f */
[----:B------:R-:W-:Y:S01]  /*5d50*/  FMUL.FTZ R29, R41, UR54 ;  /* 0x00000036291d7c20 */ /* 0x000fe20008410000 */
[----:B------:R-:W-:Y:S01]  /*5d60*/  USHF.R.U32.HI UR7, URZ, 0x4, UR7 ;  /* 0x000000043f077899 */ /* 0x000fe20008011607 */
[----:B------:R-:W-:Y:S01]  /*5d70*/  FMUL.FTZ R41, R53, UR54 ;  /* 0x0000003635297c20 */ /* 0x000fe20008410000 */
[----:B------:R-:W-:Y:S01]  /*5d80*/  ULOP3.LUT UR10, UR6, 0x2000000, URZ, 0xfc, !UPT ;  /* 0x02000000060a7892 */ /* 0x000fe2000f8efc3f */
[----:B------:R-:W-:Y:S01]  /*5d90*/  PLOP3.LUT P3, PT, PT, PT, UP0, 0x80, 0x0 ;  /* 0x000000000000781c */ /* 0x000fe20003f6f008 */
        /* <DEDUP_REMOVED lines=8> */
[----:B------:R-:W-:Y:S01]  /*5e20*/  VIADD R83, R136, UR39 ;  /* 0x0000002788537c36 */ /* 0x000fe20008000000 */
[----:B------:R-:W-:Y:S01]  /*5e30*/  UMOV UR30, UR7 ;  /* 0x00000007001e7c82 */ /* 0x000fe20008000000 */
[----:B------:R-:W-:Y:S01]  /*5e40*/  FMUL.FTZ R20, R34, UR54 ;  /* 0x0000003622147c20 */ /* 0x000fe20008410000 */
[----:B------:R-:W-:Y:S01]  /*5e50*/  UMOV UR28, UR6 ;  /* 0x00000006001c7c82 */ /* 0x000fe20008000000 */
[----:B------:R-:W-:Y:S01]  /*5e60*/  FMUL.FTZ R34, R46, UR54 ;  /* 0x000000362e227c20 */ /* 0x000fe20008410000 */
        /* <DEDUP_REMOVED lines=14> */
[----:B--2---:R-:W-:Y:S01]  /*5f50*/  SHF.R.U32.HI R149, RZ, 0x7, R150 ;  /* 0x00000007ff957819 */ /* 0x004fe20000011696 */
[----:B-1----:R-:W-:Y:S01]  /*5f60*/  FMUL.FTZ R6, R25, UR54 ;  /* 0x0000003619067c20 */ /* 0x002fe20008410000 */
[----:B------:R-:W-:Y:S01]  /*5f70*/  FMUL.FTZ R66, R76, UR54 ;  /* 0x000000364c427c20 */ /* 0x000fe20008410000 */
[----:B------:R-:W-:Y:S01]  /*5f80*/  FMUL.FTZ R77, R85, UR54 ;  /* 0x00000036554d7c20 */ /* 0x000fe20008410000 */
[----:B0-----:R-:W-:Y:S01]  /*5f90*/  FMUL.FTZ R5, R24, UR54 ;  /* 0x0000003618057c20 */ /* 0x001fe20008410000 */
        /* <DEDUP_REMOVED lines=46> */
[----:B------:R-:W-:Y:S01]  /*6280*/  @!P1 LEA R47, R47, UR42, 0x3 ;  /* 0x0000002a2f2f9c11 */ /* 0x000fe2000f8e18ff */
[----:B------:R-:W-:Y:S01]  /*6290*/  IMAD R79, R16, -0x2, R79 ;  /* 0xfffffffe104f7824 */ /* 0x000fe200078e024f */
[----:B------:R-:W0:Y:S01]  /*62a0*/  MUFU.TANH R5, R5 ;  /* 0x0000000500057308 */ /* 0x000e220000002400 */
[----:B------:R-:W-:-:S02]  /*62b0*/  IMAD.U32 R80, RZ, RZ, UR45 ;  /* 0x0000002dff507e24 */ /* 0x000fc4000f8e00ff */
[----:B------:R-:W-:-:S03]  /*62c0*/  @!P1 VIADD R47, R47, 0x2d840 ;  /* 0x0002d8402f2f9836 */ /* 0x000fc60000000000 */
[----:B------:R-:W-:Y:S02]  /*62d0*/  IADD3 R79, -R80, UR38, R79 ;  /* 0x00000026504f7c10 */ /* 0x000fe4000fffe14f */
[----:B------:R-:W1:Y:S01]  /*62e0*/  MUFU.TANH R6, R6 ;  /* 0x0000000600067308 */ /* 0x000e620000002400 */
[----:B------:R-:W-:Y:S02]  /*62f0*/  @!P1 PRMT R47, RZ, 0x654, R47 ;  /* 0x00000654ff2f9816 */ /* 0x000fe4000000002f */
[C---:B------:R-:W-:Y:S02]  /*6300*/  VIADD R82, R79.reuse, UR53 ;  /* 0x000000354f527c36 */ /* 0x040fe40008000000 */
[----:B------:R-:W-:-:S03]  /*6310*/  VIADD R81, R79, UR33 ;  /* 0x000000214f517c36 */ /* 0x000fc60008000000 */
        /* <DEDUP_REMOVED lines=109> */
[----:B------:R-:W-:-:S04]  /*69f0*/  VIADD R46, R149, 0x9 ;  /* 0x00000009952e7836 */ /* 0x000fc80000000000 */
[----:B------:R-:W5:Y:S01]  /*6a00*/  SHFL.IDX PT, R85, R83, RZ, 0x1c1f ;  /* 0x001c1fff53557589 */ /* 0x000f6200000e0000 */
[----:B------:R-:W-:Y:S02]  /*6a10*/  SEL R46, R46, 0x9, !P2 ;  /* 0x000000092e2e7807 */ /* 0x000fe40005000000 */
[----:B------:R-:W-:Y:S01]  /*6a20*/  PLOP3.LUT P2, PT, PT, PT, UP1, 0x40, 0x0 ;  /* 0x000000000000781c */ /* 0x000fe20003f4e818 */
[C---:B-----5:R-:W-:Y:S02]  /*6a30*/  IMAD.IADD R80, R85.reuse, 0x1, R82 ;  /* 0x0000000155507824 */ /* 0x060fe400078e0252 */
[----:B------:R-:W-:Y:S01]  /*6a40*/  IMAD.IADD R79, R85, 0x1, R81 ;  /* 0x00000001554f7824 */ /* 0x000fe200078e0251 */
[----:B------:R-:W-:Y:S02]  /*6a50*/  WARPGROUP.DEPBAR.LE gsb0, 0x0 ;  /* 0x00008000000079c5 */ /* 0x000fe40000010000 */
[----:B------:R-:W-:-:S06]  /*6a60*/  WARPGROUP.ARRIVE ;  /* 0x00000000000079c5 */ /* 0x000fcc0000000000 */
[----:B------:R-:W-:Y:S03]  /*6a70*/  HGMMA.64x96x16.F32 R88, gdesc[UR28].tnspB, R88, gsb0 ;  /* 0x416000001c5879f0 */ /* 0x000fe60008000858 */
[----:B------:R-:W-:Y:S02]  /*6a80*/  WARPGROUP.DEPBAR.LE gsb0, 0x0 ;  /* 0x00008000000079c5 */ /* 0x000fe40000010000 */
[----:B------:R0:W-:Y:S06]  /*6a90*/  BAR.ARV R46, 0x100 ;  /* 0x0004002e0000751d */ /* 0x0001ec0000002000 */
[----:B------:R0:W-:Y:S01]  /*6aa0*/  @!P1 SYNCS.ARRIVE.TRANS64.RED.A1T0 RZ, [R47+URZ], RZ ;  /* 0x000000ff2fff99a7 */ /* 0x0001e2000810043f */
        /* <DEDUP_REMOVED lines=14> */
.L_x_11028:
[----:B------:R-:W-:-:S05]  /*6b90*/  IMAD.U32 R84, RZ, RZ, UR35 ;  /* 0x00000023ff547e24 */ /* 0x000fca000f8e00ff */
[----:B------:R-:W-:-:S13]  /*6ba0*/  ISETP.NE.AND P2, PT, R84, 0x1, PT ;  /* 0x000000015400780c */ /* 0x000fda0003f45270 */
[----:B------:R-:W0:Y:S02]  /*6bb0*/  @P2 LDC.64 R46, c[0x0][0x9e8] ;  /* 0x00027a00ff2e2b82 */ /* 0x000e240000000a00 */
[----:B0-----:R-:W-:-:S05]  /*6bc0*/  @P2 IMAD.HI.U32 R46, R85, R46, RZ ;  /* 0x0000002e552e2227 */ /* 0x001fca00078e00ff */
[----:B------:R-:W-:-:S07]  /*6bd0*/  @P2 SHF.R.U32.HI R85, RZ, R47, R46 ;  /* 0x0000002fff552219 */ /* 0x000fce000001162e */
.L_x_11029:
[----:B------:R-:W-:Y:S05]  /*6be0*/  BSYNC B0 ;  /* 0x0000000000007941 */ /* 0x000fea0003800000 */
.L_x_11027:
[----:B------:R-:W-:-:S04]  /*6bf0*/  IMAD R85, R85, R84, -R76 ;  /* 0x0000005455557224 */ /* 0x000fc800078e0a4c */
[----:B------:R-:W-:-:S05]  /*6c00*/  IMAD R85, R16, -0x2, R85 ;  /* 0xfffffffe10557824 */ /* 0x000fca00078e0255 */
[----:B------:R-:W-:Y:S02]  /*6c10*/  VIADDMNMX R80, R85, R84, R80, PT ;  /* 0x0000005455507246 */ /* 0x000fe40003800150 */
[----:B------:R-:W-:-:S07]  /*6c20*/  VIMNMX R79, R79, R85, !PT ;  /* 0x000000554f4f7248 */ /* 0x000fce0007fe0100 */
.L_x_11026:
[----:B------:R-:W-:Y:S01]  /*6c30*/  ISETP.GT.AND P2, PT, R0, -0x1, PT ;  /* 0xffffffff0000780c */ /* 0x000fe20003f44270 */
[----:B------:R-:W1:Y:S03]  /*6c40*/  SHFL.IDX PT, R83, R83, 0x1, 0x1c1f ;  /* 0x003c1f0053537f89 */ /* 0x000e6600000e0000 */
[C---:B------:R-:W-:Y:S02]  /*6c50*/  ISETP.GT.AND P5, PT, R79.reuse, RZ, P2 ;  /* 0x000000ff4f00720c */ /* 0x040fe400017a4270 */
[C---:B------:R-:W-:Y:S02]  /*6c60*/  ISETP.GT.AND P4, PT, R79.reuse, 0x1, P2 ;  /* 0x000000014f00780c */ /* 0x040fe40001784270 */
        /* <DEDUP_REMOVED lines=8> */
[----:B------:R-:W-:Y:S01]  /*6cf0*/  ISETP.GT.AND P5, PT, R79, 0x20, P2 ;  /* 0x000000204f00780c */ /* 0x000fe200017a4270 */
[--C-:B-1----:R-:W-:Y:S01]  /*6d00*/  IMAD.IADD R82, R82, 0x1, R83.reuse ;  /* 0x0000000152527824 */ /* 0x102fe200078e0253 */
[C---:B------:R-:W-:Y:S01]  /*6d10*/  ISETP.LT.OR P6, PT, R80.reuse, 0x9, P6 ;  /* 0x000000095000780c */ /* 0x040fe200037c1670 */
[----:B------:R-:W-:Y:S01]  /*6d20*/  IMAD.IADD R81, R81, 0x1, R83 ;  /* 0x0000000151517824 */ /* 0x000fe200078e0253 */
[C---:B------:R-:W-:Y:S02]  /*6d30*/  ISETP.LT.OR P3, PT, R80.reuse, 0xa, P3 ;  /* 0x0000000a5000780c */ /* 0x040fe40001f61670 */
[----:B------:R-:W-:Y:S02]  /*6d40*/  ISETP.LT.OR P5, PT, R80, 0x21, P5 ;  /* 0x000000215000780c */ /* 0x000fe40002fa1670 */
[----:B------:R-:W-:Y:S02]  /*6d50*/  FSEL R6, R6, -INF , !P4 ;  /* 0xff80000006067808 */ /* 0x000fe40006000000 */
[----:B------:R-:W-:-:S02]  /*6d60*/  FSEL R46, R10, -INF , !P6 ;  /* 0xff8000000a2e7808 */ /* 0x000fc40007000000 */
[----:B------:R-:W-:Y:S02]  /*6d70*/  FSEL R47, R11, -INF , !P3 ;  /* 0xff8000000b2f7808 */ /* 0x000fe40005800000 */
[C---:B------:R-:W-:Y:S02]  /*6d80*/  ISETP.GT.AND P4, PT, R79.reuse, 0x11, P2 ;  /* 0x000000114f00780c */ /* 0x040fe40001784270 */
[C---:B------:R-:W-:Y:S02]  /*6d90*/  ISETP.GT.AND P6, PT, R79.reuse, 0x18, P2 ;  /* 0x000000184f00780c */ /* 0x040fe400017c4270 */
[C---:B------:R-:W-:Y:S02]  /*6da0*/  ISETP.GT.AND P3, PT, R79.reuse, 0x19, P2 ;  /* 0x000000194f00780c */ /* 0x040fe40001764270 */
        /* <DEDUP_REMOVED lines=91> */
.L_x_11032:
[----:B------:R-:W-:-:S05]  /*7360*/  IMAD.U32 R79, RZ, RZ, UR35 ;  /* 0x00000023ff4f7e24 */ /* 0x000fca000f8e00ff */
[----:B------:R-:W-:-:S13]  /*7370*/  ISETP.NE.AND P3, PT, R79, 0x1, PT ;  /* 0x000000014f00780c */ /* 0x000fda0003f65270 */
[----:B------:R-:W0:Y:S02]  /*7380*/  @P3 LDC.64 R10, c[0x0][0x9e8] ;  /* 0x00027a00ff0a3b82 */ /* 0x000e240000000a00 */
[----:B0-----:R-:W-:-:S05]  /*7390*/  @P3 IMAD.HI.U32 R10, R83, R10, RZ ;  /* 0x0000000a530a3227 */ /* 0x001fca00078e00ff */
[----:B------:R-:W-:-:S07]  /*73a0*/  @P3 SHF.R.U32.HI R83, RZ, R11, R10 ;  /* 0x0000000bff533219 */ /* 0x000fce000001160a */
.L_x_11033:
[----:B------:R-:W-:Y:S05]  /*73b0*/  BSYNC B0 ;  /* 0x0000000000007941 */ /* 0x000fea0003800000 */
.L_x_11031:
[----:B------:R-:W-:-:S04]  /*73c0*/  IMAD R83, R83, R79, -R76 ;  /* 0x0000004f53537224 */ /* 0x000fc800078e0a4c */
[----:B------:R-:W-:-:S05]  /*73d0*/  IMAD R83, R16, -0x2, R83 ;  /* 0xfffffffe10537824 */ /* 0x000fca00078e0253 */
[----:B------:R-:W-:Y:S02]  /*73e0*/  VIADDMNMX R82, R83, R79, R82, PT ;  /* 0x0000004f53527246 */ /* 0x000fe40003800152 */
[----:B------:R-:W-:-:S07]  /*73f0*/  VIMNMX R81, R81, R83, !PT ;  /* 0x0000005351517248 */ /* 0x000fce0007fe0100 */
.L_x_11030:
        /* <DEDUP_REMOVED lines=35> */
[----:B------:R-:W-:Y:S02]  /*7630*/  FMNMX.FTZ R11, R45, R10, !PT ;  /* 0x0000000a2d0b7209 */ /* 0x000fe40007810000 */
[----:B------:R-:W-:-:S02]  /*7640*/  FSEL R30, R30, -INF , !P5 ;  /* 0xff8000001e1e7808 */ /* 0x000fc40006800000 */
[----:B------:R-:W-:Y:S02]  /*7650*/  FMNMX.FTZ R10, R50, R11, !PT ;  /* 0x0000000b320a7209 */ /* 0x000fe40007810000 */
[----:B------:R-:W-:Y:S02]  /*7660*/  ISETP.GT.AND P5, PT, R81, RZ, P2 ;  /* 0x000000ff5100720c */ /* 0x000fe400017a4270 */
        /* <DEDUP_REMOVED lines=27> */
[----:B------:R-:W-:-:S05]  /*7820*/  FSEL R11, R79, RZ, P6 ;  /* 0x000000ff4f0b7208 */ /* 0x000fca0003000000 */
[--C-:B------:R-:W-:Y:S01]  /*7830*/  FFMA.FTZ R76, R46, UR34, -R11.reuse ;  /* 0x000000222e4c7c23 */ /* 0x100fe2000801080b */
[--C-:B------:R-:W-:Y:S01]  /*7840*/  FFMA.FTZ R80, R14, UR34, -R11.reuse ;  /* 0x000000220e507c23 */ /* 0x100fe2000801080b */
[----:B------:R-:W-:Y:S01]  /*7850*/  FSEL R14, R8, -INF , !P5 ;  /* 0xff800000080e7808 */ /* 0x000fe20006800000 */
[--C-:B------:R-:W-:Y:S01]  /*7860*/  FFMA.FTZ R79, R47, UR34, -R11.reuse ;  /* 0x000000222f4f7c23 */ /* 0x100fe2000801080b */
[----:B------:R-:W-:Y:S01]  /*7870*/  FSEL R46, R27, -INF , !P4 ;  /* 0xff8000001b2e7808 */ /* 0x000fe20006000000 */
[----:B------:R-:W-:Y:S01]  /*7880*/  MUFU.EX2 R8, R80 ;  /* 0x0000005000087308 */ /* 0x000fe20000000800 */
[----:B------:R-:W-:Y:S01]  /*7890*/  FSEL R47, R31, -INF , !P3 ;  /* 0xff8000001f2f7808 */ /* 0x000fe20005800000 */
[--C-:B------:R-:W-:Y:S01]  /*78a0*/  FFMA.FTZ R5, R5, UR34, -R11.reuse ;  /* 0x0000002205057c23 */ /* 0x100fe2000801080b */
[C---:B------:R-:W-:Y:S01]  /*78b0*/  ISETP.GT.AND P4, PT, R81.reuse, 0x28, P2 ;  /* 0x000000285100780c */ /* 0x040fe20001784270 */
[--C-:B------:R-:W-:Y:S01]  /*78c0*/  FFMA.FTZ R6, R6, UR34, -R11.reuse ;  /* 0x0000002206067c23 */ /* 0x100fe2000801080b */
[----:B------:R-:W-:Y:S01]  /*78d0*/  ISETP.GT.AND P3, PT, R81, 0x29, P2 ;  /* 0x000000295100780c */ /* 0x000fe20001764270 */
[--C-:B------:R-:W-:Y:S01]  /*78e0*/  FFMA.FTZ R15, R15, UR34, -R11.reuse ;  /* 0x000000220f0f7c23 */ /* 0x100fe2000801080b */
[C---:B------:R-:W-:Y:S01]  /*78f0*/  ISETP.LT.OR P4, PT, R82.reuse, 0x29, P4 ;  /* 0x000000295200780c */ /* 0x040fe20002781670 */
[----:B------:R0:W-:Y:S01]  /*7900*/  MUFU.EX2 R27, R76 ;  /* 0x0000004c001b7308 */ /* 0x0001e20000000800 */
[----:B------:R-:W-:Y:S01]  /*7910*/  ISETP.LT.OR P5, PT, R82, 0x2a, P3 ;  /* 0x0000002a5200780c */ /* 0x000fe20001fa1670 */
[--C-:B------:R-:W-:Y:S01]  /*7920*/  FFMA.FTZ R24, R24, UR34, -R11.reuse ;  /* 0x0000002218187c23 */ /* 0x100fe2000801080b */
[----:B------:R-:W-:Y:S01]  /*7930*/  FSEL R34, R34, -INF , !P4 ;  /* 0xff80000022227808 */ /* 0x000fe20006000000 */
[--C-:B------:R-:W-:Y:S01]  /*7940*/  FFMA.FTZ R25, R25, UR34, -R11.reuse ;  /* 0x0000002219197c23 */ /* 0x100fe2000801080b */
[C---:B------:R-:W-:Y:S01]  /*7950*/  ISETP.GT.AND P4, PT, R81.reuse, 0x30, P2 ;  /* 0x000000305100780c */ /* 0x040fe20001784270 */
[--C-:B------:R-:W-:Y:S01]  /*7960*/  FFMA.FTZ R28, R28, UR34, -R11.reuse ;  /* 0x000000221c1c7c23 */ /* 0x100fe2000801080b */
[----:B------:R-:W-:Y:S01]  /*7970*/  ISETP.GT.AND P3, PT, R81, 0x31, P2 ;  /* 0x000000315100780c */ /* 0x000fe20001764270 */
[----:B------:R1:W-:Y:S01]  /*7980*/  MUFU.EX2 R31, R79 ;  /* 0x0000004f001f7308 */ /* 0x0003e20000000800 */
[----:B0-----:R-:W-:Y:S01]  /*7990*/  FMNMX.FTZ R76, R14, R7, !PT ;  /* 0x000000070e4c7209 */ /* 0x001fe20007810000 */
[--C-:B------:R-:W-:Y:S01]  /*79a0*/  FFMA.FTZ R29, R29, UR34, -R11.reuse ;  /* 0x000000221d1d7c23 */ /* 0x100fe2000801080b */
[----:B------:R-:W-:Y:S01]  /*79b0*/  FSEL R35, R35, -INF , !P5 ;  /* 0xff80000023237808 */ /* 0x000fe20006800000 */
[--C-:B------:R-:W-:Y:S01]  /*79c0*/  FFMA.FTZ R32, R32, UR34, -R11.reuse ;  /* 0x0000002220207c23 */ /* 0x100fe2000801080b */
[----:B------:R-:W-:Y:S01]  /*79d0*/  ISETP.LT.OR P4, PT, R82, 0x31, P4 ;  /* 0x000000315200780c */ /* 0x000fe20002781670 */
[--C-:B------:R-:W-:Y:S01]  /*79e0*/  FFMA.FTZ R33, R33, UR34, -R11.reuse ;  /* 0x0000002221217c23 */ /* 0x100fe2000801080b */
[----:B------:R-:W-:Y:S01]  /*79f0*/  ISETP.GT.AND P5, PT, R81, 0x38, P2 ;  /* 0x000000385100780c */ /* 0x000fe200017a4270 */
[--C-:B------:R-:W-:Y:S01]  /*7a00*/  FFMA.FTZ R36, R36, UR34, -R11.reuse ;  /* 0x0000002224247c23 */ /* 0x100fe2000801080b */
[----:B-1----:R-:W-:Y:S01]  /*7a10*/  FMNMX.FTZ R79, R9, R76, !PT ;  /* 0x0000004c094f7209 */ /* 0x002fe20007810000 */
        /* <DEDUP_REMOVED lines=31> */
[----:B------:R-:W-:Y:S01]  /*7c10*/  FMNMX.FTZ R79, R47, R76, !PT ;  /* 0x0000004c2f4f7209 */ /* 0x000fe20007810000 */
[----:B------:R-:W-:Y:S01]  /*7c20*/  MUFU.EX2 R5, R5 ;  /* 0x0000000500057308 */ /* 0x000fe20000000800 */
[----:B------:R-:W-:-:S02]  /*7c30*/  ISETP.GT.AND P5, PT, R81, 0x41, P2 ;  /* 0x000000415100780c */ /* 0x000fc400017a4270 */
[----:B------:R-:W-:Y:S02]  /*7c40*/  FMNMX.FTZ R76, R34, R79, !PT ;  /* 0x0000004f224c7209 */ /* 0x000fe40007810000 */
[----:B------:R-:W-:Y:S02]  /*7c50*/  FSEL R43, R43, -INF , !P4 ;  /* 0xff8000002b2b7808 */ /* 0x000fe40006000000 */
[----:B------:R-:W-:Y:S01]  /*7c60*/  FMNMX.FTZ R79, R35, R76, !PT ;  /* 0x0000004c234f7209 */ /* 0x000fe20007810000 */
[----:B------:R-:W-:Y:S01]  /*7c70*/  MUFU.EX2 R6, R6 ;  /* 0x0000000600067308 */ /* 0x000fe20000000800 */
[----:B------:R-:W-:Y:S02]  /*7c80*/  ISETP.LT.OR P3, PT, R82, 0x41, P3 ;  /* 0x000000415200780c */ /* 0x000fe40001f61670 */
[----:B------:R-:W-:Y:S02]  /*7c90*/  FMNMX.FTZ R76, R38, R79, !PT ;  /* 0x0000004f264c7209 */ /* 0x000fe40007810000 */
[----:B------:R-:W-:-:S02]  /*7ca0*/  ISETP.GT.AND P4, PT, R81, 0x48, P2 ;  /* 0x000000485100780c */ /* 0x000fc40001784270 */
[----:B------:R-:W-:Y:S01]  /*7cb0*/  FMNMX.FTZ R79, R39, R76, !PT ;  /* 0x0000004c274f7209 */ /* 0x000fe20007810000 */
[----:B------:R-:W-:Y:S01]  /*7cc0*/  MUFU.EX2 R15, R15 ;  /* 0x0000000f000f7308 */ /* 0x000fe20000000800 */
[----:B------:R-:W-:Y:S02]  /*7cd0*/  ISETP.LT.OR P5, PT, R82, 0x42, P5 ;  /* 0x000000425200780c */ /* 0x000fe40002fa1670 */
[----:B------:R-:W-:Y:S02]  /*7ce0*/  FMNMX.FTZ R76, R42, R79, !PT ;  /* 0x0000004f2a4c7209 */ /* 0x000fe40007810000 */
        /* <DEDUP_REMOVED lines=14> */
[----:B------:R-:W-:Y:S02]  /*7dd0*/  FSEL R53, R53, -INF , !P3 ;  /* 0xff80000035357808 */ /* 0x000fe40005800000 */
        /* <DEDUP_REMOVED lines=9> */
[----:B------:R-:W-:Y:S02]  /*7e70*/  FSEL R57, R57, -INF , !P4 ;  /* 0xff80000039397808 */ /* 0x000fe40006000000 */
        /* <DEDUP_REMOVED lines=8> */
[----:B------:R-:W-:-:S02]  /*7f00*/  ISETP.LT.OR P4, PT, R82, 0x61, P4 ;  /* 0x000000615200780c */ /* 0x000fc40002781670 */
[----:B------:R-:W-:Y:S02]  /*7f10*/  ISETP.GT.AND P3, PT, R81, 0x61, P2 ;  /* 0x000000615100780c */ /* 0x000fe40001764270 */
[----:B------:R-:W-:Y:S02]  /*7f20*/  FSEL R61, R61, -INF , !P5 ;  /* 0xff8000003d3d7808 */ /* 0x000fe40006800000 */
[----:B------:R-:W-:Y:S01]  /*7f30*/  FMNMX.FTZ R76, R60, R79, !PT ;  /* 0x0000004f3c4c7209 */ /* 0x000fe20007810000 */
[----:B------:R-:W-:Y:S01]  /*7f40*/  MUFU.EX2 R37, R37 ;  /* 0x0000002500257308 */ /* 0x000fe20000000800 */
[----:B------:R-:W-:Y:S02]  /*7f50*/  FSEL R64, R64, -INF , !P4 ;  /* 0xff80000040407808 */ /* 0x000fe40006000000 */
[C---:B------:R-:W-:Y:S02]  /*7f60*/  ISETP.GT.AND P4, PT, R81.reuse, 0x69, P2 ;  /* 0x000000695100780c */ /* 0x040fe40001784270 */
[----:B------:R-:W-:-:S02]  /*7f70*/  ISETP.GT.AND P5, PT, R81, 0x68, P2 ;  /* 0x000000685100780c */ /* 0x000fc400017a4270 */
[C---:B------:R-:W-:Y:S01]  /*7f80*/  ISETP.LT.OR P3, PT, R82.reuse, 0x62, P3 ;  /* 0x000000625200780c */ /* 0x040fe20001f61670 */
[----:B------:R-:W-:Y:S01]  /*7f90*/  MUFU.EX2 R40, R40 ;  /* 0x0000002800287308 */ /* 0x000fe20000000800 */
[----:B------:R-:W-:Y:S02]  /*7fa0*/  FMNMX.FTZ R79, R61, R76, !PT ;  /* 0x0000004c3d4f7209 */ /* 0x000fe40007810000 */
[C---:B------:R-:W-:Y:S02]  /*7fb0*/  ISETP.LT.OR P4, PT, R82.reuse, 0x6a, P4 ;  /* 0x0000006a5200780c */ /* 0x040fe40002781670 */
[----:B------:R-:W-:Y:S02]  /*7fc0*/  FSEL R65, R65, -INF , !P3 ;  /* 0xff80000041417808 */ /* 0x000fe40005800000 */
[----:B------:R-:W-:Y:S01]  /*7fd0*/  ISETP.LT.OR P5, PT, R82, 0x69, P5 ;  /* 0x000000695200780c */ /* 0x000fe20002fa1670 */
[----:B------:R-:W-:Y:S01]  /*7fe0*/  MUFU.EX2 R41, R41 ;  /* 0x0000002900297308 */ /* 0x000fe20000000800 */
[----:B------:R-:W-:-:S02]  /*7ff0*/  FMNMX.FTZ R80, R64, R79, !PT ;  /* 0x0000004f40507209 */ /* 0x000fc40007810000 */
[----:B------:R-:W-:Y:S02]  /*8000*/  ISETP.GT.AND P3, PT, R81, 0x70, P2 ;  /* 0x000000705100780c */ /* 0x000fe40001764270 */
[----:B------:R-:W-:Y:S02]  /*8010*/  FSEL R76, R69, -INF , !P4 ;  /* 0xff800000454c7808 */ /* 0x000fe40006000000 */
[----:B------:R-:W-:Y:S01]  /*8020*/  FSEL R68, R68, -INF , !P5 ;  /* 0xff80000044447808 */ /* 0x000fe20006800000 */
[----:B------:R-:W-:Y:S01]  /*8030*/  MUFU.EX2 R44, R44 ;  /* 0x0000002c002c7308 */ /* 0x000fe20000000800 */
[----:B------:R-:W-:Y:S02]  /*8040*/  FMNMX.FTZ R69, R65, R80, !PT ;  /* 0x0000005041457209 */ /* 0x000fe40007810000 */
[----:B------:R-:W-:Y:S02]  /*8050*/  ISETP.LT.OR P3, PT, R82, 0x71, P3 ;  /* 0x000000715200780c */ /* 0x000fe40001f61670 */
[----:B------:R-:W-:-:S02]  /*8060*/  ISETP.GT.AND P5, PT, R81, 0x71, P2 ;  /* 0x000000715100780c */ /* 0x000fc400017a4270 */
[----:B------:R-:W-:Y:S01]  /*8070*/  FMNMX.FTZ R69, R68, R69, !PT ;  /* 0x0000004544457209 */ /* 0x000fe20007810000 */
[----:B------:R-:W-:Y:S01]  /*8080*/  MUFU.EX2 R45, R45 ;  /* 0x0000002d002d7308 */ /* 0x000fe20000000800 */
[----:B------:R-:W-:Y:S02]  /*8090*/  FSEL R79, R72, -INF , !P3 ;  /* 0xff800000484f7808 */ /* 0x000fe40005800000 */
[C---:B------:R-:W-:Y:S02]  /*80a0*/  ISETP.GT.AND P4, PT, R81.reuse, 0x78, P2 ;  /* 0x000000785100780c */ /* 0x040fe40001784270 */
[----:B------:R-:W-:Y:S02]  /*80b0*/  ISETP.LT.OR P5, PT, R82, 0x72, P5 ;  /* 0x000000725200780c */ /* 0x000fe40002fa1670 */
[----:B------:R-:W-:Y:S01]  /*80c0*/  FMNMX.FTZ R72, R76, R69, !PT ;  /* 0x000000454c487209 */ /* 0x000fe20007810000 */
[----:B------:R-:W-:Y:S01]  /*80d0*/  MUFU.EX2 R50, R50 ;  /* 0x0000003200327308 */ /* 0x000fe20000000800 */
[----:B------:R-:W-:-:S02]  /*80e0*/  ISETP.GT.AND P2, PT, R81, 0x79, P2 ;  /* 0x000000795100780c */ /* 0x000fc40001744270 */
[C---:B------:R-:W-:Y:S02]  /*80f0*/  ISETP.LT.OR P4, PT, R82.reuse, 0x79, P4 ;  /* 0x000000795200780c */ /* 0x040fe40002781670 */
[----:B------:R-:W-:Y:S02]  /*8100*/  FSEL R80, R73, -INF , !P5 ;  /* 0xff80000049507808 */ /* 0x000fe40006800000 */
[----:B------:R-:W-:Y:S01]  /*8110*/  FMNMX.FTZ R69, R79, R72, !PT ;  /* 0x000000484f457209 */ /* 0x000fe20007810000 */
[----:B------:R-:W-:Y:S01]  /*8120*/  MUFU.EX2 R51, R51 ;  /* 0x0000003300337308 */ /* 0x000fe20000000800 */
[----:B------:R-:W-:Y:S01]  /*8130*/  ISETP.LT.OR P2, PT, R82, 0x7a, P2 ;  /* 0x0000007a5200780c */ /* 0x000fe20001741670 */
[----:B------:R-:W-:Y:S01]  /*8140*/  FFMA.FTZ R82, R77, UR34, -R11 ;  /* 0x000000224d527c23 */ /* 0x000fe2000801080b */
[----:B------:R-:W-:Y:S02]  /*8150*/  FSEL R75, R75, -INF , !P4 ;  /* 0xff8000004b4b7808 */ /* 0x000fe40006000000 */
[----:B------:R-:W-:-:S02]  /*8160*/  FMNMX.FTZ R72, R80, R69, !PT ;  /* 0x0000004550487209 */ /* 0x000fc40007810000 */
[----:B------:R-:W-:Y:S01]  /*8170*/  FSEL R78, R78, -INF , !P2 ;  /* 0xff8000004e4e7808 */ /* 0x000fe20005000000 */
[----:B------:R-:W-:Y:S01]  /*8180*/  MUFU.EX2 R54, R54 ;  /* 0x0000003600367308 */ /* 0x000fe20000000800 */
[----:B------:R-:W-:Y:S02]  /*8190*/  FMNMX.FTZ R69, R75, R72, !PT ;  /* 0x000000484b457209 */ /* 0x000fe40007810000 */
[----:B------:R-:W-:Y:S02]  /*81a0*/  FSEL R81, R10, RZ, P6 ;  /* 0x000000ff0a517208 */ /* 0x000fe40003000000 */
[----:B------:R-:W-:-:S03]  /*81b0*/  FMNMX.FTZ R69, R78, R69, !PT ;  /* 0x000000454e457209 */ /* 0x000fc60007810000 */
[----:B------:R-:W-:Y:S01]  /*81c0*/  FADD.FTZ R81, -R81, R4 ;  /* 0x0000000451517221 */ /* 0x000fe20000010100 */
[----:B------:R-:W-:Y:S01]  /*81d0*/  MUFU.EX2 R55, R55 ;  /* 0x0000003700377308 */ /* 0x000fe20000000800 */
[----:B------:R-:W0:Y:S07]  /*81e0*/  SHFL.BFLY PT, R72, R69, 0x2, 0x1f ;  /* 0x0c401f0045487f89 */ /* 0x000e2e00000e0000 */
[----:B------:R-:W-:Y:S08]  /*81f0*/  MUFU.EX2 R58, R58 ;  /* 0x0000003a003a7308 */ /* 0x000ff00000000800 */
[----:B------:R-:W-:Y:S08]  /*8200*/  MUFU.EX2 R59, R59 ;  /* 0x0000003b003b7308 */ /* 0x000ff00000000800 */
[----:B------:R-:W-:Y:S01]  /*8210*/  MUFU.EX2 R62, R62 ;  /* 0x0000003e003e7308 */ /* 0x000fe20000000800 */
[----:B0-----:R-:W-:Y:S01]  /*8220*/  FMNMX.FTZ R72, R69, R72, !PT ;  /* 0x0000004845487209 */ /* 0x001fe20007810000 */
[--C-:B------:R-:W-:Y:S01]  /*8230*/  FFMA.FTZ R69, R70, UR34, -R11.reuse ;  /* 0x0000002246457c23 */ /* 0x100fe2000801080b */
[----:B------:R-:W-:-:S03]  /*8240*/  FFMA.FTZ R70, R74, UR34, -R11 ;  /* 0x000000224a467c23 */ /* 0x000fc6000801080b */
[----:B------:R-:W0:Y:S02]  /*8250*/  SHFL.BFLY PT, R73, R72, 0x1, 0x1f ;  /* 0x0c201f0048497f89 */ /* 0x000e2400000e0000 */
[----:B------:R-:W-:Y:S08]  /*8260*/  MUFU.EX2 R63, R63 ;  /* 0x0000003f003f7308 */ /* 0x000ff00000000800 */
[----:B------:R-:W-:Y:S08]  /*8270*/  MUFU.EX2 R66, R66 ;  /* 0x0000004200427308 */ /* 0x000ff00000000800 */
[----:B------:R-:W-:Y:S01]  /*8280*/  MUFU.EX2 R67, R67 ;  /* 0x0000004300437308 */ /* 0x000fe20000000800 */
[----:B0-----:R-:W-:Y:S01]  /*8290*/  FMNMX.FTZ R11, R72, R73, !PT ;  /* 0x00000049480b7209 */ /* 0x001fe20007810000 */
[----:B------:R-:W-:-:S06]  /*82a0*/  FMUL.FTZ R73, R81, UR34 ;  /* 0x0000002251497c20 */ /* 0x000fcc0008410000 */
[----:B------:R-:W-:Y:S01]  /*82b0*/  MUFU.EX2 R72, R82 ;  /* 0x0000005200487308 */ /* 0x000fe20000000800 */
[C---:B------:R-:W-:Y:S01]  /*82c0*/  FSETP.NEU.FTZ.AND P2, PT, R11.reuse, -INF , PT ;  /* 0xff8000000b00780b */ /* 0x040fe20003f5d000 */
[----:B------:R-:W-:-:S03]  /*82d0*/  FMUL.FTZ R77, R11, UR34 ;  /* 0x000000220b4d7c20 */ /* 0x000fc60008410000 */
[----:B------:R-:W-:Y:S02]  /*82e0*/  FSEL R4, R11, RZ, P2 ;  /* 0x000000ff0b047208 */ /* 0x000fe40001000000 */
[----:B------:R-:W-:Y:S01]  /*82f0*/  FSEL R77, R77, RZ, P2 ;  /* 0x000000ff4d4d7208 */ /* 0x000fe20001000000 */
[----:B------:R-:W0:Y:S01]  /*8300*/  MUFU.EX2 R73, R73 ;  /* 0x0000004900497308 */ /* 0x000e220000000800 */
[----:B------:R-:W-:Y:S01]  /*8310*/  ISETP.GT.AND P2, PT, R0, UR57, PT ;  /* 0x0000003900007c0c */ /* 0x000fe2000bf44270 */
[----:B------:R-:W-:Y:S01]  /*8320*/  FADD.FTZ R4, -R4, R7 ;  /* 0x0000000704047221 */ /* 0x000fe20000010100 */
[----:B------:R-:W-:Y:S02]  /*8330*/  VIADD R0, R0, 0xffffffff ;  /* 0xffffffff00007836 */ /* 0x000fe40000000000 */
[--C-:B------:R-:W-:Y:S01]  /*8340*/  FFMA.FTZ R84, R13, UR34, -R77.reuse ;  /* 0x000000220d547c23 */ /* 0x100fe2000801084d */
[--C-:B------:R-:W-:Y:S01]  /*8350*/  FFMA.FTZ R13, R20, UR34, -R77.reuse ;  /* 0x00000022140d7c23 */ /* 0x100fe2000801084d */
[--C-:B------:R-:W-:Y:S01]  /*8360*/  FFMA.FTZ R74, R14, UR34, -R77.reuse ;  /* 0x000000220e4a7c23 */ /* 0x100fe2000801084d */
[--C-:B------:R-:W-:Y:S01]  /*8370*/  FFMA.FTZ R20, R21, UR34, -R77.reuse ;  /* 0x0000002215147c23 */ /* 0x100fe2000801084d */
[--C-:B------:R-:W-:Y:S01]  /*8380*/  FFMA.FTZ R21, R26, UR34, -R77.reuse ;  /* 0x000000221a157c23 */ /* 0x100fe2000801084d */
[--C-:B------:R-:W-:Y:S01]  /*8390*/  FFMA.FTZ R26, R46, UR34, -R77.reuse ;  /* 0x000000222e1a7c23 */ /* 0x100fe2000801084d */
[----:B------:R-:W-:Y:S01]  /*83a0*/  FMUL.FTZ R4, R4, UR34 ;  /* 0x0000002204047c20 */ /* 0x000fe20008410000 */
[--C-:B------:R-:W-:Y:S01]  /*83b0*/  FFMA.FTZ R46, R30, UR34, -R77.reuse ;  /* 0x000000221e2e7c23 */ /* 0x100fe2000801084d */
[--C-:B------:R-:W-:Y:S01]  /*83c0*/  FFMA.FTZ R81, R9, UR34, -R77.reuse ;  /* 0x0000002209517c23 */ /* 0x100fe2000801084d */
[----:B------:R-:W-:Y:S01]  /*83d0*/  IMAD.U32 R30, RZ, RZ, UR46 ;  /* 0x0000002eff1e7e24 */ /* 0x000fe2000f8e00ff */
[----:B------:R-:W-:Y:S01]  /*83e0*/  MUFU.EX2 R74, R74 ;  /* 0x0000004a004a7308 */ /* 0x000fe20000000800 */
[--C-:B------:R-:W-:Y:S01]  /*83f0*/  FFMA.FTZ R12, R12, UR34, -R77.reuse ;  /* 0x000000220c0c7c23 */ /* 0x100fe2000801084d */
[----:B------:R-:W-:Y:S01]  /*8400*/  FFMA.FTZ R83, R35, UR34, -R77 ;  /* 0x0000002223537c23 */ /* 0x000fe2000801084d */
[----:B0-----:R-:W-:Y:S01]  /*8410*/  FFMA.FTZ R7, R73, R3, R5 ;  /* 0x0000000349077223 */ /* 0x001fe20000010005 */
[----:B------:R-:W-:Y:S01]  /*8420*/  @!P1 LEA R30, R30, UR42, 0x3 ;  /* 0x0000002a1e1e9c11 */ /* 0x000fe2000f8e18ff */
[--C-:B------:R-:W-:Y:S01]  /*8430*/  FFMA.FTZ R35, R43, UR34, -R77.reuse ;  /* 0x000000222b237c23 */ /* 0x100fe2000801084d */
[--C-:B------:R-:W-:Y:S01]  /*8440*/  FFMA.FTZ R43, R49, UR34, -R77.reuse ;  /* 0x00000022312b7c23 */ /* 0x100fe2000801084d */
[----:B------:R-:W-:Y:S01]  /*8450*/  FFMA.FTZ R47, R47, UR34, -R77 ;  /* 0x000000222f2f7c23 */ /* 0x000fe2000801084d */
[----:B------:R0:W1:Y:S01]  /*8460*/  MUFU.EX2 R9, R4 ;  /* 0x0000000400097308 */ /* 0x0000620000000800 */
[----:B------:R-:W-:-:S02]  /*8470*/  @!P1 VIADD R30, R30, 0x2d860 ;  /* 0x0002d8601e1e9836 */ /* 0x000fc40000000000 */
[--C-:B------:R-:W-:Y:S01]  /*8480*/  FFMA.FTZ R34, R34, UR34, -R77.reuse ;  /* 0x0000002222227c23 */ /* 0x100fe2000801084d */
[--C-:B------:R-:W-:Y:S01]  /*8490*/  FFMA.FTZ R14, R39, UR34, -R77.reuse ;  /* 0x00000022270e7c23 */ /* 0x100fe2000801084d */
[--C-:B------:R-:W-:Y:S01]  /*84a0*/  FFMA.FTZ R39, R42, UR34, -R77.reuse ;  /* 0x000000222a277c23 */ /* 0x100fe2000801084d */
[--C-:B------:R-:W-:Y:S01]  /*84b0*/  FFMA.FTZ R42, R48, UR34, -R77.reuse ;  /* 0x00000022302a7c23 */ /* 0x100fe2000801084d */
[----:B------:R-:W-:Y:S01]  /*84c0*/  @!P1 PRMT R30, RZ, 0x654, R30 ;  /* 0x00000654ff1e9816 */ /* 0x000fe2000000001e */
[----:B------:R-:W-:Y:S01]  /*84d0*/  FFMA.FTZ R48, R53, UR34, -R77 ;  /* 0x0000002235307c23 */ /* 0x000fe2000801084d */
[----:B------:R-:W2:Y:S01]  /*84e0*/  MUFU.EX2 R81, R81 ;  /* 0x0000005100517308 */ /* 0x000ea20000000800 */
[----:B0-----:R-:W-:Y:S01]  /*84f0*/  FADD.FTZ R4, R6, R7 ;  /* 0x0000000706047221 */ /* 0x001fe20000010000 */
[----:B------:R0:W-:Y:S01]  /*8500*/  @!P1 SYNCS.ARRIVE.TRANS64.RED.A1T0 RZ, [R30+URZ], RZ ;  /* 0x000000ff1eff99a7 */ /* 0x0001e2000810043f */
[--C-:B------:R-:W-:Y:S01]  /*8510*/  FFMA.FTZ R3, R52, UR34, -R77.reuse ;  /* 0x0000002234037c23 */ /* 0x100fe2000801084d */
[--C-:B------:R-:W-:Y:S01]  /*8520*/  FFMA.FTZ R57, R57, UR34, -R77.reuse ;  /* 0x0000002239397c23 */ /* 0x100fe2000801084d */
[--C-:B------:R-:W-:Y:S01]  /*8530*/  FFMA.FTZ R52, R61, UR34, -R77.reuse ;  /* 0x000000223d347c23 */ /* 0x100fe2000801084d */
[--C-:B------:R-:W-:Y:S01]  /*8540*/  FFMA.FTZ R65, R65, UR34, -R77.reuse ;  /* 0x0000002241417c23 */ /* 0x100fe2000801084d */
[--C-:B------:R-:W-:Y:S01]  /*8550*/  FFMA.FTZ R68, R68, UR34, -R77.reuse ;  /* 0x0000002244447c23 */ /* 0x100fe2000801084d */
[----:B------:R3:W4:Y:S01]  /*8560*/  MUFU.EX2 R82, R12 ;  /* 0x0000000c00527308 */ /* 0x0007220000000800 */
[----:B-1----:R-:W-:Y:S01]  /*8570*/  FFMA.FTZ R2, R9, R2, R74 ;  /* 0x0000000209027223 */ /* 0x002fe2000001004a */
[----:B0-----:R-:W-:Y:S01]  /*8580*/  FADD.FTZ R30, R27, R4 ;  /* 0x000000041b1e7221 */ /* 0x001fe20000010000 */
[----:B------:R-:W-:Y:S01]  /*8590*/  F2FP.F16.F32.PACK_AB R4, R6, R5 ;  /* 0x000000050604723e */ /* 0x000fe200000000ff */
[--C-:B------:R-:W-:Y:S01]  /*85a0*/  FFMA.FTZ R76, R76, UR34, -R77.reuse ;  /* 0x000000224c4c7c23 */ /* 0x100fe2000801084d */
[C---:B------:R-:W-:Y:S01]  /*85b0*/  F2FP.F16.F32.PACK_AB R6, R31.reuse, R27 ;  /* 0x0000001b1f06723e */ /* 0x040fe200000000ff */
[----:B------:R-:W-:Y:S01]  /*85c0*/  FADD.FTZ R49, R31, R30 ;  /* 0x0000001e1f317221 */ /* 0x000fe20000010000 */
[--C-:B------:R-:W-:Y:S01]  /*85d0*/  FFMA.FTZ R79, R79, UR34, -R77.reuse ;  /* 0x000000224f4f7c23 */ /* 0x100fe2000801084d */
[----:B------:R-:W0:Y:S01]  /*85e0*/  MUFU.EX2 R84, R84 ;  /* 0x0000005400547308 */ /* 0x000e220000000800 */
[----:B--2---:R-:W-:Y:S01]  /*85f0*/  FADD.FTZ R5, R81, R2 ;  /* 0x0000000251057221 */ /* 0x004fe20000010000 */
[----:B---3--:R-:W-:Y:S01]  /*8600*/  FFMA.FTZ R12, R38, UR34, -R77 ;  /* 0x00000022260c7c23 */ /* 0x008fe2000801084d */
[----:B------:R-:W-:Y:S01]  /*8610*/  FADD.FTZ R38, R8, R49 ;  /* 0x0000003108267221 */ /* 0x000fe20000010000 */
[--C-:B------:R-:W-:Y:S01]  /*8620*/  FFMA.FTZ R2, R56, UR34, -R77.reuse ;  /* 0x0000002238027c23 */ /* 0x100fe2000801084d */
[--C-:B------:R-:W-:Y:S01]  /*8630*/  FFMA.FTZ R49, R64, UR34, -R77.reuse ;  /* 0x0000002240317c23 */ /* 0x100fe2000801084d */
[----:B------:R-:W-:Y:S01]  /*8640*/  FFMA.FTZ R80, R80, UR34, -R77 ;  /* 0x0000002250507c23 */ /* 0x000fe2000801084d */
[----:B------:R-:W-:Y:S01]  /*8650*/  FADD.FTZ R27, R15, R38 ;  /* 0x000000260f1b7221 */ /* 0x000fe20000010000 */
[----:B------:R-:W1:Y:S01]  /*8660*/  MUFU.EX2 R13, R13 ;  /* 0x0000000d000d7308 */ /* 0x000e620000000800 */
[----:B----4-:R-:W-:Y:S01]  /*8670*/  FADD.FTZ R7, R82, R5 ;  /* 0x0000000552077221 */ /* 0x010fe20000010000 */
[----:B------:R-:W-:Y:S01]  /*8680*/  F2FP.F16.F32.PACK_AB R5, R81, R74 ;  /* 0x0000004a5105723e */ /* 0x000fe200000000ff */
[----:B------:R-:W-:Y:S01]  /*8690*/  FADD.FTZ R38, R24, R27 ;  /* 0x0000001b18267221 */ /* 0x000fe20000010000 */
[--C-:B------:R-:W-:Y:S01]  /*86a0*/  FFMA.FTZ R27, R60, UR34, -R77.reuse ;  /* 0x000000223c1b7c23 */ /* 0x100fe2000801084d */
[--C-:B------:R-:W-:Y:S01]  /*86b0*/  FFMA.FTZ R75, R75, UR34, -R77.reuse ;  /* 0x000000224b4b7c23 */ /* 0x100fe2000801084d */
[----:B------:R-:W-:Y:S01]  /*86c0*/  FFMA.FTZ R77, R78, UR34, -R77 ;  /* 0x000000224e4d7c23 */ /* 0x000fe2000801084d */
[----:B------:R-:W-:Y:S01]  /*86d0*/  FADD.FTZ R53, R25, R38 ;  /* 0x0000002619357221 */ /* 0x000fe20000010000 */
[----:B------:R-:W2:Y:S01]  /*86e0*/  MUFU.EX2 R20, R20 ;  /* 0x0000001400147308 */ /* 0x000ea20000000800 */
[C---:B0-----:R-:W-:Y:S01]  /*86f0*/  FADD.FTZ R30, R84.reuse, R7 ;  /* 0x00000007541e7221 */ /* 0x041fe20000010000 */
[----:B------:R-:W-:Y:S01]  /*8700*/  F2FP.F16.F32.PACK_AB R7, R84, R82 ;  /* 0x000000525407723e */ /* 0x000fe200000000ff */
[----:B------:R-:W-:Y:S01]  /*8710*/  UMOV UR46, UR56 ;  /* 0x00000038002e7c82 */ /* 0x000fe20008000000 */
[----:B------:R-:W-:Y:S01]  /*8720*/  F2FP.F16.F32.PACK_AB R56, R55, R54 ;  /* 0x000000363738723e */ /* 0x000fe200000000ff */
[-C--:B------:R-:W-:Y:S01]  /*8730*/  FMUL.FTZ R88, R88, R73.reuse ;  /* 0x0000004958587220 */ /* 0x080fe20000410000 */
[----:B------:R-:W-:Y:S01]  /*8740*/  F2FP.F16.F32.PACK_AB R64, R63, R62 ;  /* 0x0000003e3f40723e */ /* 0x000fe200000000ff */
[----:B------:R0:W-:Y:S01]  /*8750*/  STSM.16.M88.4 [R17+0x21800], R4 ;  /* 0x0218000411007844 */ /* 0x0001e20000000200 */
        /* <DEDUP_REMOVED lines=15> */
[----:B0-----:R-:W-:Y:S01]  /*8850*/  F2FP.F16.F32.PACK_AB R4, R15, R8 ;  /* 0x000000080f04723e */ /* 0x001fe200000000ff */
[----:B------:R-:W0:Y:S01]  /*8860*/  MUFU.EX2 R46, R46 ;  /* 0x0000002e002e7308 */ /* 0x000e220000000800 */
[----:B---3--:R-:W-:Y:S01]  /*8870*/  FADD.FTZ R31, R21, R30 ;  /* 0x0000001e151f7221 */ /* 0x008fe20000010000 */
[----:B------:R-:W-:Y:S01]  /*8880*/  FADD.FTZ R30, R28, R53 ;  /* 0x000000351c1e7221 */ /* 0x000fe20000010000 */
[----:B------:R-:W-:Y:S01]  /*8890*/  F2FP.F16.F32.PACK_AB R6, R25, R24 ;  /* 0x000000181906723e */ /* 0x000fe200000000ff */
[----:B------:R-:W-:Y:S01]  /*88a0*/  FMUL.FTZ R112, R112, R73 ;  /* 0x0000004970707220 */ /* 0x000fe20000410000 */
[----:B------:R-:W-:Y:S01]  /*88b0*/  F2FP.F16.F32.PACK_AB R5, R20, R13 ;  /* 0x0000000d1405723e */ /* 0x000fe200000000ff */
[C---:B------:R-:W-:Y:S01]  /*88c0*/  FADD.FTZ R53, R29.reuse, R30 ;  /* 0x0000001e1d357221 */ /* 0x040fe20000010000 */
[----:B------:R-:W-:Y:S01]  /*88d0*/  F2FP.F16.F32.PACK_AB R28, R29, R28 ;  /* 0x0000001c1d1c723e */ /* 0x000fe200000000ff */
[----:B------:R-:W2:Y:S01]  /*88e0*/  MUFU.EX2 R47, R47 ;  /* 0x0000002f002f7308 */ /* 0x000ea20000000800 */
        /* <DEDUP_REMOVED lines=8> */
[----:B0-----:R-:W-:Y:S01]  /*8970*/  FADD.FTZ R30, R46, R31 ;  /* 0x0000001f2e1e7221 */ /* 0x001fe20000010000 */
[----:B------:R-:W-:Y:S01]  /*8980*/  FADD.FTZ R38, R36, R53 ;  /* 0x0000003524267221 */ /* 0x000fe20000010000 */
[----:B------:R0:W-:Y:S01]  /*8990*/  STSM.16.M88.4 [R22], R4 ;  /* 0x0000000416007844 */ /* 0x0001e20000000200 */
[C---:B------:R-:W-:Y:S01]  /*89a0*/  F2FP.F16.F32.PACK_AB R36, R37.reuse, R36 ;  /* 0x000000242524723e */ /* 0x040fe200000000ff */
[-C--:B------:R-:W-:Y:S01]  /*89b0*/  FMUL.FTZ R120, R120, R73.reuse ;  /* 0x0000004978787220 */ /* 0x080fe20000410000 */
[----:B------:R-:W-:Y:S01]  /*89c0*/  FADD.FTZ R53, R37, R38 ;  /* 0x0000002625357221 */ /* 0x000fe20000010000 */
[----:B------:R-:W-:Y:S01]  /*89d0*/  F2FP.F16.F32.PACK_AB R38, R41, R40 ;  /* 0x000000282926723e */ /* 0x000fe200000000ff */
[----:B------:R-:W3:Y:S01]  /*89e0*/  MUFU.EX2 R83, R83 ;  /* 0x0000005300537308 */ /* 0x000ee20000000800 */
[C---:B--2---:R-:W-:Y:S01]  /*89f0*/  FADD.FTZ R31, R47.reuse, R30 ;  /* 0x0000001e2f1f7221 */ /* 0x044fe20000010000 */
[----:B------:R-:W-:Y:S01]  /*8a00*/  FADD.FTZ R8, R40, R53 ;  /* 0x0000003528087221 */ /* 0x000fe20000010000 */
[----:B------:R-:W-:Y:S01]  /*8a10*/  F2FP.F16.F32.PACK_AB R29, R47, R46 ;  /* 0x0000002e2f1d723e */ /* 0x000fe200000000ff */
[-C--:B------:R-:W-:Y:S01]  /*8a20*/  FMUL.FTZ R121, R121, R73.reuse ;  /* 0x0000004979797220 */ /* 0x080fe20000410000 */
[----:B------:R-:W-:Y:S01]  /*8a30*/  F2FP.F16.F32.PACK_AB R46, R51, R50 ;  /* 0x00000032332e723e */ /* 0x000fe200000000ff */
[----:B------:R-:W-:Y:S01]  /*8a40*/  FADD.FTZ R15, R41, R8 ;  /* 0x00000008290f7221 */ /* 0x000fe20000010000 */
[-C--:B------:R-:W-:Y:S01]  /*8a50*/  FMUL.FTZ R124, R124, R73.reuse ;  /* 0x000000497c7c7220 */ /* 0x080fe20000410000 */
[----:B------:R-:W2:Y:S01]  /*8a60*/  MUFU.EX2 R12, R12 ;  /* 0x0000000c000c7308 */ /* 0x000ea20000000800 */
[----:B-1----:R-:W-:Y:S01]  /*8a70*/  FADD.FTZ R30, R34, R31 ;  /* 0x0000001f221e7221 */ /* 0x002fe20000010000 */
[-C--:B------:R-:W-:Y:S01]  /*8a80*/  FMUL.FTZ R125, R125, R73.reuse ;  /* 0x000000497d7d7220 */ /* 0x080fe20000410000 */
[-C--:B------:R-:W-:Y:S01]  /*8a90*/  FMUL.FTZ R128, R128, R73.reuse ;  /* 0x0000004980807220 */ /* 0x080fe20000410000 */
[-C--:B------:R-:W-:Y:S01]  /*8aa0*/  FMUL.FTZ R129, R129, R73.reuse ;  /* 0x0000004981817220 */ /* 0x080fe20000410000 */
[-C--:B------:R-:W-:Y:S01]  /*8ab0*/  FMUL.FTZ R132, R132, R73.reuse ;  /* 0x0000004984847220 */ /* 0x080fe20000410000 */
[----:B------:R-:W-:Y:S01]  /*8ac0*/  FMUL.FTZ R133, R133, R73 ;  /* 0x0000004985857220 */ /* 0x000fe20000410000 */
[-C--:B------:R-:W-:Y:S01]  /*8ad0*/  FMUL.FTZ R90, R90, R9.reuse ;  /* 0x000000095a5a7220 */ /* 0x080fe20000410000 */
[----:B------:R-:W1:Y:S01]  /*8ae0*/  MUFU.EX2 R14, R14 ;  /* 0x0000000e000e7308 */ /* 0x000e620000000800 */
[----:B---3--:R-:W-:Y:S01]  /*8af0*/  FADD.FTZ R31, R83, R30 ;  /* 0x0000001e531f7221 */ /* 0x008fe20000010000 */
[----:B------:R-:W-:Y:S01]  /*8b00*/  F2FP.F16.F32.PACK_AB R30, R33, R32 ;  /* 0x00000020211e723e */ /* 0x000fe200000000ff */
[----:B------:R-:W-:Y:S01]  /*8b10*/  FADD.FTZ R32, R44, R15 ;  /* 0x0000000f2c207221 */ /* 0x000fe20000010000 */
[----:B------:R-:W-:Y:S01]  /*8b20*/  F2FP.F16.F32.PACK_AB R44, R45, R44 ;  /* 0x0000002c2d2c723e */ /* 0x000fe200000000ff */
[-C--:B------:R-:W-:Y:S01]  /*8b30*/  FMUL.FTZ R91, R91, R9.reuse ;  /* 0x000000095b5b7220 */ /* 0x080fe20000410000 */
[-C--:B------:R-:W-:Y:S01]  /*8b40*/  FMUL.FTZ R94, R94, R9.reuse ;  /* 0x000000095e5e7220 */ /* 0x080fe20000410000 */
[----:B------:R-:W-:Y:S01]  /*8b50*/  FADD.FTZ R15, R45, R32 ;  /* 0x000000202d0f7221 */ /* 0x000fe20000010000 */
        /* <DEDUP_REMOVED lines=12> */
[----:B------:R-:W-:Y:S01]  /*8c20*/  F2FP.F16.F32.PACK_AB R31, R83, R34 ;  /* 0x00000022531f723e */ /* 0x000fe200000000ff */
[-C--:B------:R-:W-:Y:S01]  /*8c30*/  FMUL.FTZ R110, R110, R9.reuse ;  /* 0x000000096e6e7220 */ /* 0x080fe20000410000 */
[-C--:B------:R-:W-:Y:S01]  /*8c40*/  FMUL.FTZ R111, R111, R9.reuse ;  /* 0x000000096f6f7220 */ /* 0x080fe20000410000 */
[-C--:B------:R-:W-:Y:S01]  /*8c50*/  FMUL.FTZ R114, R114, R9.reuse ;  /* 0x0000000972727220 */ /* 0x080fe20000410000 */
[----:B------:R-:W1:Y:S01]  /*8c60*/  MUFU.EX2 R42, R42 ;  /* 0x0000002a002a7308 */ /* 0x000e620000000800 */
[----:B---3--:R-:W-:Y:S01]  /*8c70*/  FADD.FTZ R24, R39, R24 ;  /* 0x0000001827187221 */ /* 0x008fe20000010000 */
[----:B------:R-:W-:Y:S01]  /*8c80*/  STSM.16.M88.4 [R19], R28 ;  /* 0x0000001c13007844 */ /* 0x000fe20000000200 */
[-C--:B------:R-:W-:Y:S01]  /*8c90*/  FMUL.FTZ R115, R115, R9.reuse ;  /* 0x0000000973737220 */ /* 0x080fe20000410000 */
[-C--:B------:R-:W-:Y:S01]  /*8ca0*/  FMUL.FTZ R118, R118, R9.reuse ;  /* 0x0000000976767220 */ /* 0x080fe20000410000 */
[-C--:B------:R-:W-:Y:S01]  /*8cb0*/  FMUL.FTZ R119, R119, R9.reuse ;  /* 0x0000000977777220 */ /* 0x080fe20000410000 */
[-C--:B------:R-:W-:Y:S01]  /*8cc0*/  FMUL.FTZ R122, R122, R9.reuse ;  /* 0x000000097a7a7220 */ /* 0x080fe20000410000 */
[----:B------:R-:W-:Y:S01]  /*8cd0*/  FMUL.FTZ R123, R123, R9 ;  /* 0x000000097b7b7220 */ /* 0x000fe20000410000 */
[----:B------:R-:W3:Y:S01]  /*8ce0*/  MUFU.EX2 R43, R43 ;  /* 0x0000002b002b7308 */ /* 0x000ee20000000800 */
[C---:B--2---:R-:W-:Y:S01]  /*8cf0*/  FADD.FTZ R13, R35.reuse, R24 ;  /* 0x00000018230d7221 */ /* 0x044fe20000010000 */
[----:B------:R-:W-:Y:S01]  /*8d00*/  FADD.FTZ R24, R50, R15 ;  /* 0x0000000f32187221 */ /* 0x000fe20000010000 */
[----:B------:R-:W-:Y:S01]  /*8d10*/  F2FP.F16.F32.PACK_AB R39, R35, R39 ;  /* 0x000000272327723e */ /* 0x000fe200000000ff */
[-C--:B------:R-:W-:Y:S01]  /*8d20*/  FMUL.FTZ R126, R126, R9.reuse ;  /* 0x000000097e7e7220 */ /* 0x080fe20000410000 */
[-C--:B------:R-:W-:Y:S01]  /*8d30*/  FMUL.FTZ R127, R127, R9.reuse ;  /* 0x000000097f7f7220 */ /* 0x080fe20000410000 */
[----:B------:R-:W-:Y:S01]  /*8d40*/  FADD.FTZ R21, R51, R24 ;  /* 0x0000001833157221 */ /* 0x000fe20000010000 */
[-C--:B------:R-:W-:Y:S01]  /*8d50*/  FMUL.FTZ R130, R130, R9.reuse ;  /* 0x0000000982827220 */ /* 0x080fe20000410000 */
[----:B------:R-:W2:Y:S01]  /*8d60*/  MUFU.EX2 R3, R3 ;  /* 0x0000000300037308 */ /* 0x000ea20000000800 */
[----:B-1----:R-:W-:Y:S01]  /*8d70*/  FADD.FTZ R20, R42, R13 ;  /* 0x0000000d2a147221 */ /* 0x002fe20000010000 */
[----:B------:R-:W-:Y:S01]  /*8d80*/  STSM.16.M88.4 [R18], R36 ;  /* 0x0000002412007844 */ /* 0x000fe20000000200 */
[-C--:B------:R-:W-:Y:S01]  /*8d90*/  FMUL.FTZ R131, R131, R9.reuse ;  /* 0x0000000983837220 */ /* 0x080fe20000410000 */
[-C--:B------:R-:W-:Y:S01]  /*8da0*/  FMUL.FTZ R134, R134, R9.reuse ;  /* 0x0000000986867220 */ /* 0x080fe20000410000 */
[----:B------:R-:W-:-:S03]  /*8db0*/  FMUL.FTZ R135, R135, R9 ;  /* 0x0000000987877220 */ /* 0x000fc60000410000 */
[----:B------:R-:W1:Y:S01]  /*8dc0*/  MUFU.EX2 R48, R48 ;  /* 0x0000003000307308 */ /* 0x000e620000000800 */
[C---:B---3--:R-:W-:Y:S01]  /*8dd0*/  FADD.FTZ R20, R43.reuse, R20 ;  /* 0x000000142b147221 */ /* 0x048fe20000010000 */
[----:B------:R-:W-:-:S06]  /*8de0*/  F2FP.F16.F32.PACK_AB R45, R43, R42 ;  /* 0x0000002a2b2d723e */ /* 0x000fcc00000000ff */
[----:B------:R-:W3:Y:S01]  /*8df0*/  MUFU.EX2 R2, R2 ;  /* 0x0000000200027308 */ /* 0x000ee20000000800 */
[----:B--2---:R-:W-:Y:S01]  /*8e00*/  FADD.FTZ R15, R3, R20 ;  /* 0x00000014030f7221 */ /* 0x004fe20000010000 */
[----:B------:R-:W-:-:S04]  /*8e10*/  FADD.FTZ R20, R54, R21 ;  /* 0x0000001536147221 */ /* 0x000fc80000010000 */
[----:B------:R-:W-:Y:S02]  /*8e20*/  FADD.FTZ R21, R55, R20 ;  /* 0x0000001437157221 */ /* 0x000fe40000010000 */
[----:B------:R-:W2:Y:S01]  /*8e30*/  MUFU.EX2 R57, R57 ;  /* 0x0000003900397308 */ /* 0x000ea20000000800 */
[----:B-1----:R-:W-:Y:S01]  /*8e40*/  FADD.FTZ R15, R48, R15 ;  /* 0x0000000f300f7221 */ /* 0x002fe20000010000 */
[----:B0-----:R-:W-:Y:S01]  /*8e50*/  FADD.FTZ R6, R58, R21 ;  /* 0x000000153a067221 */ /* 0x001fe20000010000 */
[----:B------:R-:W-:Y:S02]  /*8e60*/  F2FP.F16.F32.PACK_AB R47, R48, R3 ;  /* 0x00000003302f723e */ /* 0x000fe400000000ff */
[C---:B------:R-:W-:Y:S01]  /*8e70*/  F2FP.F16.F32.PACK_AB R58, R59.reuse, R58 ;  /* 0x0000003a3b3a723e */ /* 0x040fe200000000ff */
[----:B------:R-:W-:Y:S02]  /*8e80*/  FADD.FTZ R7, R59, R6 ;  /* 0x000000063b077221 */ /* 0x000fe40000010000 */
[----:B------:R-:W0:Y:S01]  /*8e90*/  MUFU.EX2 R27, R27 ;  /* 0x0000001b001b7308 */ /* 0x000e220000000800 */
[----:B---3--:R-:W-:Y:S01]  /*8ea0*/  FADD.FTZ R4, R2, R15 ;  /* 0x0000000f02047221 */ /* 0x008fe20000010000 */
[----:B------:R-:W-:Y:S01]  /*8eb0*/  FADD.FTZ R6, R62, R7 ;  /* 0x000000073e067221 */ /* 0x000fe20000010000 */
[----:B------:R-:W-:Y:S05]  /*8ec0*/  STSM.16.M88.4 [R17+0x27800], R44 ;  /* 0x0278002c11007844 */ /* 0x000fea0000000200 */
[----:B------:R-:W1:Y:S01]  /*8ed0*/  MUFU.EX2 R52, R52 ;  /* 0x0000003400347308 */ /* 0x000e620000000800 */
[C---:B--2---:R-:W-:Y:S01]  /*8ee0*/  FADD.FTZ R4, R57.reuse, R4 ;  /* 0x0000000439047221 */ /* 0x044fe20000010000 */
[----:B------:R-:W-:-:S06]  /*8ef0*/  F2FP.F16.F32.PACK_AB R57, R57, R2 ;  /* 0x000000023939723e */ /* 0x000fcc00000000ff */
[----:B------:R-:W2:Y:S01]  /*8f00*/  MUFU.EX2 R49, R49 ;  /* 0x0000003100317308 */ /* 0x000ea20000000800 */
[----:B0-----:R-:W-:-:S07]  /*8f10*/  FADD.FTZ R5, R27, R4 ;  /* 0x000000041b057221 */ /* 0x001fce0000010000 */
[----:B------:R-:W0:Y:S01]  /*8f20*/  MUFU.EX2 R8, R65 ;  /* 0x0000004100087308 */ /* 0x000e220000000800 */
[C---:B-1----:R-:W-:Y:S01]  /*8f30*/  FADD.FTZ R4, R52.reuse, R5 ;  /* 0x0000000534047221 */ /* 0x042fe20000010000 */
[----:B------:R-:W-:Y:S01]  /*8f40*/  FADD.FTZ R5, R63, R6 ;  /* 0x000000063f057221 */ /* 0x000fe20000010000 */
[----:B------:R-:W-:-:S05]  /*8f50*/  F2FP.F16.F32.PACK_AB R59, R52, R27 ;  /* 0x0000001b343b723e */ /* 0x000fca00000000ff */
[----:B------:R-:W1:Y:S01]  /*8f60*/  MUFU.EX2 R69, R69 ;  /* 0x0000004500457308 */ /* 0x000e620000000800 */
[----:B--2---:R-:W-:Y:S01]  /*8f70*/  FADD.FTZ R3, R49, R4 ;  /* 0x0000000431037221 */ /* 0x004fe20000010000 */
[----:B------:R-:W-:Y:S01]  /*8f80*/  FADD.FTZ R4, R66, R5 ;  /* 0x0000000542047221 */ /* 0x000fe20000010000 */
[C---:B------:R-:W-:Y:S01]  /*8f90*/  F2FP.F16.F32.PACK_AB R66, R67.reuse, R66 ;  /* 0x000000424342723e */ /* 0x040fe200000000ff */
[----:B------:R-:W-:Y:S02]  /*8fa0*/  STSM.16.M88.4 [R23], R56 ;  /* 0x0000003817007844 */ /* 0x000fe40000000200 */
[----:B------:R-:W-:Y:S02]  /*8fb0*/  FADD.FTZ R6, R67, R4 ;  /* 0x0000000443067221 */ /* 0x000fe40000010000 */
        /* <DEDUP_REMOVED lines=11> */
[----:B------:R-:W-:Y:S02]  /*9070*/  F2FP.F16.F32.PACK_AB R67, R13, R68 ;  /* 0x000000440d43723e */ /* 0x000fe400000000ff */
[----:B------:R-:W-:-:S03]  /*9080*/  F2FP.F16.F32.PACK_AB R4, R71, R69 ;  /* 0x000000454704723e */ /* 0x000fc600000000ff */
[----:B------:R-:W-:Y:S01]  /*9090*/  STSM.16.M88.4 [R19+0x6000], R64 ;  /* 0x0060004013007844 */ /* 0x000fe20000000200 */
[----:B------:R-:W1:Y:S01]  /*90a0*/  MUFU.EX2 R80, R80 ;  /* 0x0000005000507308 */ /* 0x000e620000000800 */
[----:B--2---:R-:W-:Y:S01]  /*90b0*/  F2FP.F16.F32.PACK_AB R6, R72, R70 ;  /* 0x000000464806723e */ /* 0x004fe200000000ff */
[----:B------:R-:W-:-:S06]  /*90c0*/  FADD.FTZ R15, R70, R15 ;  /* 0x0000000f460f7221 */ /* 0x000fcc0000010000 */
[----:B------:R-:W2:Y:S01]  /*90d0*/  MUFU.EX2 R12, R75 ;  /* 0x0000004b000c7308 */ /* 0x000ea20000000800 */
[----:B0-----:R-:W-:-:S07]  /*90e0*/  FADD.FTZ R3, R20, R3 ;  /* 0x0000000314037221 */ /* 0x001fce0000010000 */
[----:B------:R-:W0:Y:S01]  /*90f0*/  MUFU.EX2 R77, R77 ;  /* 0x0000004d004d7308 */ /* 0x000e220000000800 */
[C---:B-1----:R-:W-:Y:S01]  /*9100*/  F2FP.F16.F32.PACK_AB R5, R80.reuse, R20 ;  /* 0x000000145005723e */ /* 0x042fe200000000ff */
[----:B------:R-:W-:-:S04]  /*9110*/  FADD.FTZ R3, R80, R3 ;  /* 0x0000000350037221 */ /* 0x000fc80000010000 */
[----:B--2---:R-:W-:Y:S01]  /*9120*/  FADD.FTZ R2, R12, R3 ;  /* 0x000000030c027221 */ /* 0x004fe20000010000 */
[----:B------:R-:W-:Y:S01]  /*9130*/  FADD.FTZ R3, R72, R15 ;  /* 0x0000000f48037221 */ /* 0x000fe20000010000 */
[C---:B0-----:R-:W-:Y:S02]  /*9140*/  F2FP.F16.F32.PACK_AB R7, R77.reuse, R12 ;  /* 0x0000000c4d07723e */ /* 0x041fe400000000ff */
[----:B------:R-:W-:-:S03]  /*9150*/  FADD.FTZ R2, R77, R2 ;  /* 0x000000024d027221 */ /* 0x000fc60000010000 */
[----:B------:R0:W-:Y:S01]  /*9160*/  STSM.16.M88.4 [R18+0x6000], R4 ;  /* 0x0060000412007844 */ /* 0x0001e20000000200 */
[----:B------:R1:W-:Y:S06]  /*9170*/  MEMBAR.ALL.CTA ;  /* 0x0000000000007992 */ /* 0x0003ec0000008000 */
[----:B-1----:R-:W1:Y:S01]  /*9180*/  FENCE.VIEW.ASYNC.S ;  /* 0x00000000000073c6 */ /* 0x002e620000000000 */
[----:B0-----:R-:W-:Y:S02]  /*9190*/  IMAD.MOV.U32 R4, RZ, RZ, R10 ;  /* 0x000000ffff047224 */ /* 0x001fe400078e000a */
[----:B------:R-:W-:Y:S01]  /*91a0*/  IMAD.MOV.U32 R7, RZ, RZ, R11 ;  /* 0x000000ffff077224 */ /* 0x000fe200078e000b */
[----:B-1----:R-:W-:Y:S01]  /*91b0*/  NOP ;  /* 0x0000000000007918 */ /* 0x002fe20000000000 */
[----:B------:R-:W-:Y:S05]  /*91c0*/  @P2 BRA `(.L_x_11034) ;  /* 0xffffffc400bc2947 */ /* 0x000fea000383ffff */
[----:B------:R-:W-:Y:S01]  /*91d0*/  IMAD.MOV.U32 R7, RZ, RZ, R11 ;  /* 0x000000ffff077224 */ /* 0x000fe200078e000b */
[----:B------:R-:W-:Y:S01]  /*91e0*/  UMOV UR46, UR56 ;  /* 0x00000038002e7c82 */ /* 0x000fe20008000000 */
[----:B------:R-:W-:Y:S01]  /*91f0*/  IMAD.MOV.U32 R4, RZ, RZ, R10 ;  /* 0x000000ffff047224 */ /* 0x000fe200078e000a */
[----:B------:R-:W-:-:S06]  /*9200*/  UMOV UR49, UR55 ;  /* 0x0000003700317c82 */ /* 0x000fcc0008000000 */
.L_x_11017:
        /* <DEDUP_REMOVED lines=26> */
.L_x_11036:
[----:B------:R-:W-:-:S11]  /*93b0*/  UISETP.NE.AND UP1, UPT, UR18, 0x1, UPT ;  /* 0x000000011200788c */ /* 0x000fd6000bf25270 */
[----:B------:R-:W-:Y:S02]  /*93c0*/  @UP1 ULDC.64 UR6, c[0x0][0x9e8] ;  /* 0x00027a0000061ab9 */ /* 0x000fe40000000a00 */
[----:B------:R-:W-:-:S04]  /*93d0*/  UIMAD.WIDE.U32 UR10, UR14, UR6, URZ ;  /* 0x000000060e0a72a5 */ /* 0x000fc8000f8e003f */
[----:B------:R-:W-:-:S12]  /*93e0*/  @UP1 USHF.R.U32.HI UR14, URZ, UR7, UR11 ;  /* 0x000000073f0e1299 */ /* 0x000fd8000801160b */
.L_x_11037:
[----:B------:R-:W-:-:S04]  /*93f0*/  UIMAD UR14, UR14, UR18, URZ ;  /* 0x000000120e0e72a4 */ /* 0x000fc8000f8e023f */
[----:B------:R-:W-:-:S04]  /*9400*/  UISETP.LT.AND UP1, UPT, UR15, UR14, UPT ;  /* 0x0000000e0f00728c */ /* 0x000fc8000bf21270 */
[----:B------:R-:W-:-:S12]  /*9410*/  USEL UR15, UR15, UR14, !UP1 ;  /* 0x0000000e0f0f7287 */ /* 0x000fd8000c800000 */
.L_x_11035:
        /* <DEDUP_REMOVED lines=14> */
.L_x_11047:
        /* <DEDUP_REMOVED lines=9> */
.L_x_11040:
[----:B------:R-:W-:Y:S01]  /*9590*/  ULEA UR6, UR46, UR42, 0x3 ;  /* 0x0000002a2e067291 */ /* 0x000fe2000f8e183f */
[----:B------:R-:W-:-:S05]  /*95a0*/  IMAD.U32 R4, RZ, RZ, UR49 ;  /* 0x00000031ff047e24 */ /* 0x000fca000f8e00ff */
[----:B------:R-:W-:-:S04]  /*95b0*/  SHF.L.U32 R4, R4, 0x1f, RZ ;  /* 0x0000001f04047819 */ /* 0x000fc800000006ff */
[----:B------:R1:W2:Y:S01]  /*95c0*/  SYNCS.PHASECHK.TRANS64.TRYWAIT P2, [UR6+0x2d830], R4 ;  /* 0x02d83004ff0075a7 */ /* 0x0002a20008040146 */
[----:B------:R-:W-:Y:S05]  /*95d0*/  @!P0 BRA `(.L_x_11041) ;  /* 0x0000000000048947 */ /* 0x000fea0003800000 */
[----:B------:R-:W-:Y:S01]  /*95e0*/  BPT.TRAP 0x1 ;  /* 0x000000040000795c */ /* 0x000fe20000300000 */
.L_x_11041:
[----:B--2---:R-:W-:Y:S05]  /*95f0*/  @P2 BRA `(.L_x_11039) ;  /* 0x0000000000082947 */ /* 0x004fea0003800000 */
[----:B------:R-:W2:Y:S02]  /*9600*/  SYNCS.PHASECHK.TRANS64.TRYWAIT P2, [UR6+0x2d830], R4 ;  /* 0x02d83004ff0075a7 */ /* 0x000ea40008040146 */
[----:B--2---:R-:W-:Y:S05]  /*9610*/  @!P2 BRA `(.L_x_11042) ;  /* 0x000000ec00c8a947 */ /* 0x004fea0003800000 */
.L_x_11039:
        /* <DEDUP_REMOVED lines=37> */
.L_x_11044:
[----:B------:R-:W-:Y:S01]  /*9870*/  ULEA UR6, UR53, UR42, 0x3 ;  /* 0x0000002a35067291 */ /* 0x000fe2000f8e183f */
[----:B------:R-:W-:-:S05]  /*9880*/  IMAD.U32 R4, RZ, RZ, UR28 ;  /* 0x0000001cff047e24 */ /* 0x000fca000f8e00ff */
[----:B------:R-:W-:-:S04]  /*9890*/  SHF.L.U32 R4, R4, 0x1f, RZ ;  /* 0x0000001f04047819 */ /* 0x000fc800000006ff */
[----:B------:R0:W1:Y:S01]  /*98a0*/  SYNCS.PHASECHK.TRANS64.TRYWAIT P2, [UR6+0x2d850], R4 ;  /* 0x02d85004ff0075a7 */ /* 0x0000620008040146 */
[----:B------:R-:W-:Y:S05]  /*98b0*/  @!P0 BRA `(.L_x_11045) ;  /* 0x0000000000048947 */ /* 0x000fea0003800000 */
[----:B------:R-:W-:Y:S01]  /*98c0*/  BPT.TRAP 0x1 ;  /* 0x000000040000795c */ /* 0x000fe20000300000 */
.L_x_11045:
[----:B-1----:R-:W-:Y:S05]  /*98d0*/  @P2 BRA `(.L_x_11043) ;  /* 0x0000000000082947 */ /* 0x002fea0003800000 */
[----:B------:R-:W1:Y:S02]  /*98e0*/  SYNCS.PHASECHK.TRANS64.TRYWAIT P2, [UR6+0x2d850], R4 ;  /* 0x02d85004ff0075a7 */ /* 0x000e640008040146 */
[----:B-1----:R-:W-:Y:S05]  /*98f0*/  @!P2 BRA `(.L_x_11046) ;  /* 0x000000ec0028a947 */ /* 0x002fea0003800000 */
.L_x_11043:
[----:B------:R-:W-:Y:S01]  /*9900*/  UIADD3 UR6, UR42, 0x400, URZ ;  /* 0x000004002a067890 */ /* 0x000fe2000fffe03f */
[----:B------:R-:W-:Y:S01]  /*9910*/  WARPGROUP.ARRIVE ;  /* 0x00000000000079c5 */ /* 0x000fe20000000000 */
[----:B------:R-:W-:Y:S01]  /*9920*/  UMOV UR29, 0x40000040 ;  /* 0x40000040001d7882 */ /* 0x000fe20000000000 */
[----:B------:R-:W-:Y:S01]  /*9930*/  UMOV UR31, 0x80000020 ;  /* 0x80000020001f7882 */ /* 0x000fe20000000000 */
[----:B------:R-:W-:Y:S01]  /*9940*/  USHF.R.U32.HI UR6, URZ, 0x4, UR6 ;  /* 0x000000043f067899 */ /* 0x000fe20008011606 */
[----:B-1----:R-:W-:Y:S01]  /*9950*/  FMUL.FTZ R7, R24, UR35 ;  /* 0x0000002318077c20 */ /* 0x002fe20008410000 */
        /* <DEDUP_REMOVED lines=84> */
[----:B0-----:R-:W-:-:S07]  /*9ea0*/  FMNMX.FTZ R4, R31, R4, !PT ;  /* 0x000000041f047209 */ /* 0x001fce0007810000 */
[----:B------:R-:W0:Y:S01]  /*9eb0*/  MUFU.TANH R37, R37 ;  /* 0x0000002500257308 */ /* 0x000e220000002400 */
[----:B---3--:R-:W-:-:S07]  /*9ec0*/  FMNMX.FTZ R4, R33, R4, !PT ;  /* 0x0000000421047209 */ /* 0x008fce0007810000 */
[----:B------:R-:W3:Y:S01]  /*9ed0*/  MUFU.TANH R38, R38 ;  /* 0x0000002600267308 */ /* 0x000ee20000002400 */
[----:B--2---:R-:W-:Y:S02]  /*9ee0*/  FMNMX.FTZ R4, R35, R4, !PT ;  /* 0x0000000423047209 */ /* 0x004fe40007810000 */
[----:B-1----:R-:W-:Y:S02]  /*9ef0*/  SHF.R.U32.HI R149, RZ, 0x7, R150 ;  /* 0x00000007ff957819 */ /* 0x002fe40000011696 */
[----:B------:R-:W-:-:S03]  /*9f00*/  ISETP.GE.U32.AND P2, PT, R150, 0x180, PT ;  /* 0x000001809600780c */ /* 0x000fc60003f46070 */
[----:B------:R-:W1:Y:S01]  /*9f10*/  MUFU.TANH R41, R41 ;  /* 0x0000002900297308 */ /* 0x000e620000002400 */
[----:B0-----:R-:W-:Y:S01]  /*9f20*/  FMNMX.FTZ R59, R37, R4, !PT ;  /* 0x00000004253b7209 */ /* 0x001fe20007810000 */
[----:B------:R-:W-:Y:S02]  /*9f30*/  WARPGROUP.DEPBAR.LE gsb0, 0x0 ;  /* 0x00008000000079c5 */ /* 0x000fe40000010000 */
[----:B------:R-:W-:-:S04]  /*9f40*/  WARPGROUP.ARRIVE ;  /* 0x00000000000079c5 */ /* 0x000fc80000000000 */
[----:B------:R-:W0:Y:S01]  /*9f50*/  MUFU.TANH R43, R43 ;  /* 0x0000002b002b7308 */ /* 0x000e220000002400 */
[----:B---3--:R-:W-:Y:S01]  /*9f60*/  FMNMX.FTZ R4, R38, R59, !PT ;  /* 0x0000003b26047209 */ /* 0x008fe20007810000 */
[----:B------:R-:W-:Y:S01]  /*9f70*/  FMUL.FTZ R59, R76, UR35 ;  /* 0x000000234c3b7c20 */ /* 0x000fe20008410000 */
[----:B------:R-:W-:Y:S01]  /*9f80*/  FMUL.FTZ R76, R87, UR35 ;  /* 0x00000023574c7c20 */ /* 0x000fe20008410000 */
[----:B------:R-:W-:Y:S01]  /*9f90*/  HGMMA.64x96x16.F32 R88, gdesc[UR28].tnspB, R88, gsb0 ;  /* 0x416000001c5879f0 */ /* 0x000fe20008000858 */
[----:B------:R-:W-:Y:S02]  /*9fa0*/  UIADD3 UR28, UR6, 0x4, URZ ;  /* 0x00000004061c7890 */ /* 0x000fe4000fffe03f */
[----:B------:R-:W-:Y:S01]  /*9fb0*/  UIADD3 UR30, UR7, 0x80, URZ ;  /* 0x00000080071e7890 */ /* 0x000fe2000fffe03f */
[----:B------:R-:W2:Y:S01]  /*9fc0*/  MUFU.TANH R45, R45 ;  /* 0x0000002d002d7308 */ /* 0x000ea20000002400 */
[----:B------:R-:W-:Y:S01]  /*9fd0*/  UMOV UR29, 0x40000040 ;  /* 0x40000040001d7882 */ /* 0x000fe20000000000 */
[----:B------:R-:W-:Y:S01]  /*9fe0*/  UMOV UR31, 0x80000020 ;  /* 0x80000020001f7882 */ /* 0x000fe20000000000 */
[----:B-1----:R-:W-:-:S05]  /*9ff0*/  FMNMX.FTZ R4, R41, R4, !PT ;  /* 0x0000000429047209 */ /* 0x002fca0007810000 */
[----:B------:R-:W1:Y:S01]  /*a000*/  MUFU.TANH R46, R46 ;  /* 0x0000002e002e7308 */ /* 0x000e620000002400 */
[----:B0-----:R-:W-:-:S07]  /*a010*/  FMNMX.FTZ R4, R43, R4, !PT ;  /* 0x000000042b047209 */ /* 0x001fce0007810000 */
[----:B------:R-:W0:Y:S01]  /*a020*/  MUFU.TANH R49, R49 ;  /* 0x0000003100317308 */ /* 0x000e220000002400 */
[----:B--2---:R-:W-:-:S07]  /*a030*/  FMNMX.FTZ R61, R45, R4, !PT ;  /* 0x000000042d3d7209 */ /* 0x004fce0007810000 */
[----:B------:R-:W2:Y:S01]  /*a040*/  MUFU.TANH R50, R50 ;  /* 0x0000003200327308 */ /* 0x000ea20000002400 */
[----:B-1----:R-:W-:Y:S01]  /*a050*/  FMNMX.FTZ R4, R46, R61, !PT ;  /* 0x0000003d2e047209 */ /* 0x002fe20007810000 */
[----:B------:R-:W-:-:S06]  /*a060*/  FMUL.FTZ R61, R80, UR35 ;  /* 0x00000023503d7c20 */ /* 0x000fcc0008410000 */
        /* <DEDUP_REMOVED lines=16> */
[----:B--2---:R-:W-:Y:S01]  /*a170*/  FMNMX.FTZ R4, R58, R65, !PT ;  /* 0x000000413a047209 */ /* 0x004fe20007810000 */
[----:B------:R-:W-:Y:S01]  /*a180*/  FMUL.FTZ R65, R66, UR35 ;  /* 0x0000002342417c20 */ /* 0x000fe20008410000 */
[----:B------:R-:W-:Y:S01]  /*a190*/  FMUL.FTZ R66, R67, UR35 ;  /* 0x0000002343427c20 */ /* 0x000fe20008410000 */
[----:B------:R-:W-:Y:S01]  /*a1a0*/  FMUL.FTZ R67, R70, UR35 ;  /* 0x0000002346437c20 */ /* 0x000fe20008410000 */
[----:B------:R-:W-:Y:S01]  /*a1b0*/  FMUL.FTZ R70, R75, UR35 ;  /* 0x000000234b467c20 */ /* 0x000fe20008410000 */
[----:B------:R-:W-:Y:S02]  /*a1c0*/  FMUL.FTZ R75, R86, UR35 ;  /* 0x00000023564b7c20 */ /* 0x000fe40008410000 */
[----:B------:R-:W2:Y:S01]  /*a1d0*/  MUFU.TANH R61, R61 ;  /* 0x0000003d003d7308 */ /* 0x000ea20000002400 */
[----:B-1----:R-:W-:Y:S01]  /*a1e0*/  FMNMX.FTZ R69, R59, R4, !PT ;  /* 0x000000043b457209 */ /* 0x002fe20007810000 */
[----:B------:R-:W-:-:S02]  /*a1f0*/  WARPGROUP.DEPBAR.LE gsb0, 0x0 ;  /* 0x00008000000079c5 */ /* 0x000fc40000010000 */
        /* <DEDUP_REMOVED lines=13> */
[----:B0-----:R-:W-:Y:S01]  /*a2d0*/  FMNMX.FTZ R4, R64, R69, !PT ;  /* 0x0000004540047209 */ /* 0x001fe20007810000 */
[----:B------:R-:W-:Y:S01]  /*a2e0*/  FMUL.FTZ R69, R74, UR35 ;  /* 0x000000234a457c20 */ /* 0x000fe20008410000 */
[----:B------:R-:W-:-:S05]  /*a2f0*/  FMUL.FTZ R74, R83, UR35 ;  /* 0x00000023534a7c20 */ /* 0x000fca0008410000 */
[----:B------:R-:W0:Y:S01]  /*a300*/  MUFU.TANH R10, R10 ;  /* 0x0000000a000a7308 */ /* 0x000e220000002400 */
[----:B--2---:R-:W-:-:S05]  /*a310*/  FMNMX.FTZ R4, R63, R4, !PT ;  /* 0x000000043f047209 */ /* 0x004fca0007810000 */
[----:B------:R-:W2:Y:S02]  /*a320*/  SHFL.BFLY PT, R73, R4, 0x2, 0x1f ;  /* 0x0c401f0004497f89 */ /* 0x000ea400000e0000 */
[----:B------:R-:W3:Y:S08]  /*a330*/  MUFU.TANH R13, R13 ;  /* 0x0000000d000d7308 */ /* 0x000ef00000002400 */
[----:B------:R-:W4:Y:S08]  /*a340*/  MUFU.TANH R14, R14 ;  /* 0x0000000e000e7308 */ /* 0x000f300000002400 */
[----:B------:R-:W5:Y:S01]  /*a350*/  MUFU.TANH R20, R20 ;  /* 0x0000001400147308 */ /* 0x000f620000002400 */
[----:B--2---:R-:W-:Y:S01]  /*a360*/  FMNMX.FTZ R77, R4, R73, !PT ;  /* 0x00000049044d7209 */ /* 0x004fe20007810000 */
[----:B------:R-:W-:-:S06]  /*a370*/  FMUL.FTZ R73, R82, UR35 ;  /* 0x0000002352497c20 */ /* 0x000fcc0008410000 */
[----:B------:R-:W2:Y:S01]  /*a380*/  MUFU.TANH R24, R24 ;  /* 0x0000001800187308 */ /* 0x000ea20000002400 */
[----:B------:R-:W1:Y:S07]  /*a390*/  SHFL.BFLY PT, R4, R77, 0x1, 0x1f ;  /* 0x0c201f004d047f89 */ /* 0x000e6e00000e0000 */
[----:B------:R-:W2:Y:S08]  /*a3a0*/  MUFU.TANH R26, R26 ;  /* 0x0000001a001a7308 */ /* 0x000eb00000002400 */
[----:B------:R-:W2:Y:S08]  /*a3b0*/  MUFU.TANH R28, R28 ;  /* 0x0000001c001c7308 */ /* 0x000eb00000002400 */
[----:B------:R-:W2:Y:S01]  /*a3c0*/  MUFU.TANH R30, R30 ;  /* 0x0000001e001e7308 */ /* 0x000ea20000002400 */
[----:B-1----:R-:W-:-:S05]  /*a3d0*/  FMNMX.FTZ R4, R77, R4, !PT ;  /* 0x000000044d047209 */ /* 0x002fca0007810000 */
[C---:B------:R-:W-:Y:S02]  /*a3e0*/  FMUL.FTZ R78, R4.reuse, UR34 ;  /* 0x00000022044e7c20 */ /* 0x040fe40008410000 */
[----:B------:R-:W1:Y:S01]  /*a3f0*/  MUFU.TANH R32, R32 ;  /* 0x0000002000207308 */ /* 0x000e620000002400 */
[----:B------:R-:W-:Y:S01]  /*a400*/  FADD.FTZ R5, -R4, R5 ;  /* 0x0000000504057221 */ /* 0x000fe20000010100 */
[--C-:B------:R-:W-:Y:S01]  /*a410*/  FFMA.FTZ R77, R7, UR34, -R78.reuse ;  /* 0x00000022074d7c23 */ /* 0x100fe2000801084e */
[----:B------:R-:W-:Y:S02]  /*a420*/  FMNMX.FTZ R7, R8, R6, !PT ;  /* 0x0000000608077209 */ /* 0x000fe40007810000 */
[----:B------:R-:W-:Y:S01]  /*a430*/  FMUL.FTZ R5, R5, UR34 ;  /* 0x0000002205057c20 */ /* 0x000fe20008410000 */
[----:B------:R-:W-:Y:S02]  /*a440*/  WARPGROUP.DEPBAR.LE gsb0, 0x0 ;  /* 0x00008000000079c5 */ /* 0x000fe40000010000 */
[----:B------:R-:W-:Y:S01]  /*a450*/  WARPGROUP.ARRIVE ;  /* 0x00000000000079c5 */ /* 0x000fe20000000000 */
[----:B0-----:R-:W-:Y:S01]  /*a460*/  FMNMX.FTZ R80, R10, R7, !PT ;  /* 0x000000070a507209 */ /* 0x001fe20007810000 */
[----:B------:R-:W0:Y:S01]  /*a470*/  MUFU.TANH R34, R34 ;  /* 0x0000002200227308 */ /* 0x000e220000002400 */
        /* <DEDUP_REMOVED lines=31> */
[----:B-1----:R-:W-:Y:S01]  /*a670*/  FMNMX.FTZ R7, R32, R7, !PT ;  /* 0x0000000720077209 */ /* 0x002fe20007810000 */
[--C-:B------:R-:W-:Y:S01]  /*a680*/  FFMA.FTZ R46, R46, UR34, -R78.reuse ;  /* 0x000000222e2e7c23 */ /* 0x100fe2000801084e */
[--C-:B------:R-:W-:Y:S01]  /*a690*/  FFMA.FTZ R49, R49, UR34, -R78.reuse ;  /* 0x0000002231317c23 */ /* 0x100fe2000801084e */
[----:B------:R-:W1:Y:S01]  /*a6a0*/  MUFU.TANH R42, R42 ;  /* 0x0000002a002a7308 */ /* 0x000e620000002400 */
[----:B0-----:R-:W-:Y:S01]  /*a6b0*/  FMNMX.FTZ R7, R34, R7, !PT ;  /* 0x0000000722077209 */ /* 0x001fe20007810000 */
[--C-:B------:R-:W-:Y:S01]  /*a6c0*/  FFMA.FTZ R50, R50, UR34, -R78.reuse ;  /* 0x0000002232327c23 */ /* 0x100fe2000801084e */
[--C-:B------:R-:W-:Y:S01]  /*a6d0*/  FFMA.FTZ R53, R53, UR34, -R78.reuse ;  /* 0x0000002235357c23 */ /* 0x100fe2000801084e */
[--C-:B------:R-:W-:Y:S01]  /*a6e0*/  FFMA.FTZ R54, R54, UR34, -R78.reuse ;  /* 0x0000002236367c23 */ /* 0x100fe2000801084e */
[----:B---3--:R-:W-:Y:S01]  /*a6f0*/  FMNMX.FTZ R80, R36, R7, !PT ;  /* 0x0000000724507209 */ /* 0x008fe20007810000 */
[--C-:B------:R-:W-:Y:S01]  /*a700*/  FFMA.FTZ R55, R55, UR34, -R78.reuse ;  /* 0x0000002237377c23 */ /* 0x100fe2000801084e */
[--C-:B------:R-:W-:Y:S01]  /*a710*/  FFMA.FTZ R56, R56, UR34, -R78.reuse ;  /* 0x0000002238387c23 */ /* 0x100fe2000801084e */
[----:B------:R-:W0:Y:S01]  /*a720*/  MUFU.TANH R44, R44 ;  /* 0x0000002c002c7308 */ /* 0x000e220000002400 */
        /* <DEDUP_REMOVED lines=8> */
[----:B-1----:R-:W-:Y:S01]  /*a7b0*/  FMNMX.FTZ R7, R42, R7, !PT ;  /* 0x000000072a077209 */ /* 0x002fe20007810000 */
[--C-:B------:R-:W-:Y:S01]  /*a7c0*/  FFMA.FTZ R62, R62, UR34, -R78.reuse ;  /* 0x000000223e3e7c23 */ /* 0x100fe2000801084e */
[--C-:B------:R-:W-:Y:S01]  /*a7d0*/  FFMA.FTZ R64, R64, UR34, -R78.reuse ;  /* 0x0000002240407c23 */ /* 0x100fe2000801084e */
[----:B------:R-:W-:-:S04]  /*a7e0*/  FFMA.FTZ R63, R63, UR34, -R78 ;  /* 0x000000223f3f7c23 */ /* 0x000fc8000801084e */
        /* <DEDUP_REMOVED lines=18> */
[----:B--2---:R-:W-:Y:S01]  /*a910*/  FMNMX.FTZ R7, R67, R80, !PT ;  /* 0x0000005043077209 */ /* 0x004fe20007810000 */
        /* <DEDUP_REMOVED lines=18> */
[----:B------:R-:W-:Y:S01]  /*aa40*/  MUFU.EX2 R5, R5 ;  /* 0x0000000500057308 */ /* 0x000fe20000000800 */
[----:B0-----:R-:W-:-:S07]  /*aa50*/  FMNMX.FTZ R7, R75, R80, !PT ;  /* 0x000000504b077209 */ /* 0x001fce0007810000 */
[----:B------:R-:W-:Y:S01]  /*aa60*/  MUFU.EX2 R77, R77 ;  /* 0x0000004d004d7308 */ /* 0x000fe20000000800 */
[----:B--2---:R-:W-:-:S05]  /*aa70*/  FMNMX.FTZ R7, R76, R7, !PT ;  /* 0x000000074c077209 */ /* 0x004fca0007810000 */
[----:B------:R-:W0:Y:S02]  /*aa80*/  SHFL.BFLY PT, R80, R7, 0x2, 0x1f ;  /* 0x0c401f0007507f89 */ /* 0x000e2400000e0000 */
[----:B------:R-:W-:Y:S08]  /*aa90*/  MUFU.EX2 R9, R9 ;  /* 0x0000000900097308 */ /* 0x000ff00000000800 */
[----:B------:R-:W-:Y:S08]  /*aaa0*/  MUFU.EX2 R11, R11 ;  /* 0x0000000b000b7308 */ /* 0x000ff00000000800 */
[----:B------:R-:W-:Y:S01]  /*aab0*/  MUFU.EX2 R12, R12 ;  /* 0x0000000c000c7308 */ /* 0x000fe20000000800 */
[----:B------:R-:W-:-:S02]  /*aac0*/  WARPGROUP.DEPBAR.LE gsb0, 0x0 ;  /* 0x00008000000079c5 */ /* 0x000fc40000010000 */
[----:B------:R-:W-:Y:S01]  /*aad0*/  WARPGROUP.ARRIVE ;  /* 0x00000000000079c5 */ /* 0x000fe20000000000 */
[----:B0-----:R-:W-:-:S04]  /*aae0*/  FMNMX.FTZ R80, R7, R80, !PT ;  /* 0x0000005007507209 */ /* 0x001fc80007810000 */
[----:B------:R-:W-:Y:S01]  /*aaf0*/  MUFU.EX2 R15, R15 ;  /* 0x0000000f000f7308 */ /* 0x000fe20000000800 */
[----:B------:R-:W-:Y:S01]  /*ab00*/  HGMMA.64x96x16.F32 R88, gdesc[UR28].tnspB, R88, gsb0 ;  /* 0x416000001c5879f0 */ /* 0x000fe20008000858 */
[----:B------:R-:W-:Y:S01]  /*ab10*/  UIADD3 UR28, UR6, 0x604, URZ ;  /* 0x00000604061c7890 */ /* 0x000fe2000fffe03f */
[----:B------:R-:W0:Y:S01]  /*ab20*/  SHFL.BFLY PT, R7, R80, 0x1, 0x1f ;  /* 0x0c201f0050077f89 */ /* 0x000e2200000e0000 */
[----:B------:R-:W-:Y:S01]  /*ab30*/  UIADD3 UR30, UR7, 0x180, URZ ;  /* 0x00000180071e7890 */ /* 0x000fe2000fffe03f */
[----:B------:R-:W-:Y:S01]  /*ab40*/  UMOV UR29, 0x40000040 ;  /* 0x40000040001d7882 */ /* 0x000fe20000000000 */
[----:B------:R-:W-:Y:S02]  /*ab50*/  UMOV UR31, 0x80000020 ;  /* 0x80000020001f7882 */ /* 0x000fe40000000000 */
        /* <DEDUP_REMOVED lines=8> */
[----:B------:R-:W-:Y:S01]  /*abe0*/  FMUL.FTZ R6, R6, UR34 ;  /* 0x0000002206067c20 */ /* 0x000fe20008410000 */
[--C-:B------:R-:W-:Y:S01]  /*abf0*/  FFMA.FTZ R78, R8, UR34, -R81.reuse ;  /* 0x00000022084e7c23 */ /* 0x100fe20008010851 */
[----:B------:R-:W-:Y:S02]  /*ac00*/  IMAD.U32 R10, RZ, RZ, UR46 ;  /* 0x0000002eff0a7e24 */ /* 0x000fe4000f8e00ff */
[----:B------:R-:W-:Y:S01]  /*ac10*/  FFMA.FTZ R82, R24, UR34, -R81 ;  /* 0x0000002218527c23 */ /* 0x000fe20008010851 */
[----:B------:R-:W-:-:S02]  /*ac20*/  VIADD R8, R149, 0x9 ;  /* 0x0000000995087836 */ /* 0x000fc40000000000 */
[--C-:B------:R-:W-:Y:S01]  /*ac30*/  FFMA.FTZ R24, R26, UR34, -R81.reuse ;  /* 0x000000221a187c23 */ /* 0x100fe20008010851 */
[----:B------:R-:W-:Y:S01]  /*ac40*/  MUFU.EX2 R6, R6 ;  /* 0x0000000600067308 */ /* 0x000fe20000000800 */
[----:B------:R-:W-:Y:S01]  /*ac50*/  @!P1 LEA R10, R10, UR42, 0x3 ;  /* 0x0000002a0a0a9c11 */ /* 0x000fe2000f8e18ff */
[--C-:B------:R-:W-:Y:S01]  /*ac60*/  FFMA.FTZ R26, R30, UR34, -R81.reuse ;  /* 0x000000221e1a7c23 */ /* 0x100fe20008010851 */
        /* <DEDUP_REMOVED lines=9> */
[--C-:B------:R-:W-:Y:S01]  /*ad00*/  FFMA.FTZ R34, R36, UR34, -R81.reuse ;  /* 0x0000002224227c23 */ /* 0x100fe20008010851 */
[--C-:B------:R-:W-:Y:S01]  /*ad10*/  FFMA.FTZ R36, R40, UR34, -R81.reuse ;  /* 0x0000002228247c23 */ /* 0x100fe20008010851 */
[----:B------:R-:W-:Y:S01]  /*ad20*/  IMAD.U32 R40, RZ, RZ, UR53 ;  /* 0x00000035ff287e24 */ /* 0x000fe2000f8e00ff */
[----:B------:R-:W-:Y:S01]  /*ad30*/  @!P1 PRMT R8, RZ, 0x654, R8 ;  /* 0x00000654ff089816 */ /* 0x000fe20000000008 */
[----:B------:R-:W1:Y:S01]  /*ad40*/  MUFU.EX2 R79, R79 ;  /* 0x0000004f004f7308 */ /* 0x000e620000000800 */
[--C-:B------:R-:W-:Y:S01]  /*ad50*/  FFMA.FTZ R13, R20, UR34, -R81.reuse ;  /* 0x00000022140d7c23 */ /* 0x100fe20008010851 */
[--C-:B------:R-:W-:Y:S01]  /*ad60*/  FFMA.FTZ R83, R28, UR34, -R81.reuse ;  /* 0x000000221c537c23 */ /* 0x100fe20008010851 */
[----:B------:R-:W-:Y:S01]  /*ad70*/  @!P1 LEA R40, R40, UR42, 0x3 ;  /* 0x0000002a28289c11 */ /* 0x000fe2000f8e18ff */
[--C-:B------:R-:W-:Y:S01]  /*ad80*/  FFMA.FTZ R65, R65, UR34, -R81.reuse ;  /* 0x0000002241417c23 */ /* 0x100fe20008010851 */
[--C-:B------:R-:W-:Y:S01]  /*ad90*/  FFMA.FTZ R28, R42, UR34, -R81.reuse ;  /* 0x000000222a1c7c23 */ /* 0x100fe20008010851 */
[--C-:B------:R-:W-:Y:S01]  /*ada0*/  FFMA.FTZ R20, R47, UR34, -R81.reuse ;  /* 0x000000222f147c23 */ /* 0x100fe20008010851 */
[----:B------:R-:W-:Y:S01]  /*adb0*/  FFMA.FTZ R42, R51, UR34, -R81 ;  /* 0x00000022332a7c23 */ /* 0x000fe20008010851 */
[----:B------:R-:W2:Y:S01]  /*adc0*/  MUFU.EX2 R80, R80 ;  /* 0x0000005000507308 */ /* 0x000ea20000000800 */
[----:B0-----:R-:W-:Y:S01]  /*add0*/  FFMA.FTZ R2, R6, R2, R78 ;  /* 0x0000000206027223 */ /* 0x001fe2000001004e */
[----:B------:R-:W-:-:S02]  /*ade0*/  @!P1 VIADD R10, R40, 0x2d860 ;  /* 0x0002d860280a9836 */ /* 0x000fc40000000000 */
[--C-:B------:R-:W-:Y:S01]  /*adf0*/  FFMA.FTZ R40, R48, UR34, -R81.reuse ;  /* 0x0000002230287c23 */ /* 0x100fe20008010851 */
[--C-:B------:R-:W-:Y:S01]  /*ae00*/  FFMA.FTZ R52, R52, UR34, -R81.reuse ;  /* 0x0000002234347c23 */ /* 0x100fe20008010851 */
[--C-:B------:R-:W-:Y:S01]  /*ae10*/  FFMA.FTZ R47, R66, UR34, -R81.reuse ;  /* 0x00000022422f7c23 */ /* 0x100fe20008010851 */
[--C-:B------:R-:W-:Y:S01]  /*ae20*/  FFMA.FTZ R51, R68, UR34, -R81.reuse ;  /* 0x0000002244337c23 */ /* 0x100fe20008010851 */
[----:B------:R-:W-:Y:S01]  /*ae30*/  @!P1 PRMT R10, RZ, 0x654, R10 ;  /* 0x00000654ff0a9816 */ /* 0x000fe2000000000a */
        /* <DEDUP_REMOVED lines=9> */
[----:B------:R-:W-:Y:S01]  /*aed0*/  FFMA.FTZ R76, R76, UR34, -R81 ;  /* 0x000000224c4c7c23 */ /* 0x000fe20008010851 */
[C---:B------:R-:W-:Y:S01]  /*aee0*/  ISETP.GT.AND P2, PT, R0.reuse, UR52, PT ;  /* 0x0000003400007c0c */ /* 0x040fe2000bf44270 */
[----:B------:R-:W-:Y:S01]  /*aef0*/  UMOV UR53, UR46 ;  /* 0x0000002e00357c82 */ /* 0x000fe20008000000 */
[----:B------:R-:W-:-:S04]  /*af00*/  VIADD R0, R0, 0xffffffff ;  /* 0xffffffff00007836 */ /* 0x000fc80000000000 */
[----:B------:R-:W4:Y:S08]  /*af10*/  MUFU.EX2 R82, R82 ;  /* 0x0000005200527308 */ /* 0x000f300000000800 */
[----:B------:R-:W5:Y:S01]  /*af20*/  MUFU.EX2 R24, R24 ;  /* 0x0000001800187308 */ /* 0x000f620000000800 */
[----:B------:R-:W-:Y:S02]  /*af30*/  WARPGROUP.DEPBAR.LE gsb0, 0x0 ;  /* 0x00008000000079c5 */ /* 0x000fe40000010000 */
[----:B------:R-:W-:-:S05]  /*af40*/  WARPGROUP.ARRIVE ;  /* 0x00000000000079c5 */ /* 0x000fca0000000000 */
[----:B------:R-:W5:Y:S01]  /*af50*/  MUFU.EX2 R83, R83 ;  /* 0x0000005300537308 */ /* 0x000f620000000800 */
[----:B------:R-:W-:Y:S01]  /*af60*/  HGMMA.64x96x16.F32 R88, gdesc[UR28].tnspB, R88, gsb0 ;  /* 0x416000001c5879f0 */ /* 0x000fe20008000858 */
[----:B------:R-:W-:Y:S02]  /*af70*/  UIADD3 UR28, UR6, 0x606, URZ ;  /* 0x00000606061c7890 */ /* 0x000fe4000fffe03f */
[----:B------:R-:W-:-:S04]  /*af80*/  UIADD3 UR30, UR7, 0x1c0, URZ ;  /* 0x000001c0071e7890 */ /* 0x000fc8000fffe03f */
[----:B------:R-:W5:Y:S01]  /*af90*/  MUFU.EX2 R26, R26 ;  /* 0x0000001a001a7308 */ /* 0x000f620000000800 */
[----:B------:R-:W-:Y:S01]  /*afa0*/  UMOV UR29, 0x40000040 ;  /* 0x40000040001d7882 */ /* 0x000fe20000000000 */
[----:B------:R-:W-:-:S06]  /*afb0*/  UMOV UR31, 0x80000020 ;  /* 0x80000020001f7882 */ /* 0x000fcc0000000000 */
[----:B------:R-:W-:Y:S08]  /*afc0*/  MUFU.EX2 R31, R31 ;  /* 0x0000001f001f7308 */ /* 0x000ff00000000800 */
[----:B------:R-:W5:Y:S08]  /*afd0*/  MUFU.EX2 R84, R84 ;  /* 0x0000005400547308 */ /* 0x000f700000000800 */
        /* <DEDUP_REMOVED lines=9> */
[----:B------:R-:W5:Y:S01]  /*b070*/  MUFU.EX2 R28, R28 ;  /* 0x0000001c001c7308 */ /* 0x000f620000000800 */
[----:B------:R-:W-:-:S02]  /*b080*/  WARPGROUP.DEPBAR.LE gsb0, 0x0 ;  /* 0x00008000000079c5 */ /* 0x000fc40000010000 */
[----:B------:R-:W-:-:S05]  /*b090*/  WARPGROUP.ARRIVE ;  /* 0x00000000000079c5 */ /* 0x000fca0000000000 */
[----:B------:R-:W-:Y:S01]  /*b0a0*/  MUFU.EX2 R43, R43 ;  /* 0x0000002b002b7308 */ /* 0x000fe20000000800 */
[----:B------:R-:W-:Y:S01]  /*b0b0*/  HGMMA.64x96x16.F32 R88, gdesc[UR28].tnspB, R88, gsb0 ;  /* 0x416000001c5879f0 */ /* 0x000fe20008000858 */
[----:B------:R-:W-:-:S06]  /*b0c0*/  UMOV UR28, UR49 ;  /* 0x00000031001c7c82 */ /* 0x000fcc0008000000 */
[----:B------:R-:W5:Y:S08]  /*b0d0*/  MUFU.EX2 R39, R39 ;  /* 0x0000002700277308 */ /* 0x000f700000000800 */
[----:B------:R-:W-:Y:S08]  /*b0e0*/  MUFU.EX2 R45, R45 ;  /* 0x0000002d002d7308 */ /* 0x000ff00000000800 */
[----:B------:R-:W5:Y:S08]  /*b0f0*/  MUFU.EX2 R20, R20 ;  /* 0x0000001400147308 */ /* 0x000f700000000800 */
[----:B------:R-:W-:Y:S08]  /*b100*/  MUFU.EX2 R46, R46 ;  /* 0x0000002e002e7308 */ /* 0x000ff00000000800 */
[----:B------:R-:W5:Y:S08]  /*b110*/  MUFU.EX2 R40, R40 ;  /* 0x0000002800287308 */ /* 0x000f700000000800 */
[----:B------:R-:W5:Y:S08]  /*b120*/  MUFU.EX2 R49, R49 ;  /* 0x0000003100317308 */ /* 0x000f700000000800 */
[----:B------:R-:W5:Y:S08]  /*b130*/  MUFU.EX2 R42, R42 ;  /* 0x0000002a002a7308 */ /* 0x000f700000000800 */
[----:B------:R-:W5:Y:S08]  /*b140*/  MUFU.EX2 R50, R50 ;  /* 0x0000003200327308 */ /* 0x000f700000000800 */
        /* <DEDUP_REMOVED lines=8> */
[----:B-1----:R-:W-:Y:S01]  /*b1d0*/  FFMA.FTZ R44, R67, UR34, -R81 ;  /* 0x00000022432c7c23 */ /* 0x002fe20008010851 */
[----:B------:R-:W-:Y:S01]  /*b1e0*/  FADD.FTZ R67, R79, R2 ;  /* 0x000000024f437221 */ /* 0x000fe20000010000 */
[-C--:B------:R-:W-:Y:S01]  /*b1f0*/  FMUL.FTZ R88, R88, R5.reuse ;  /* 0x0000000558587220 */ /* 0x080fe20000410000 */
[-C--:B------:R-:W-:Y:S01]  /*b200*/  FMUL.FTZ R89, R89, R5.reuse ;  /* 0x0000000559597220 */ /* 0x080fe20000410000 */
[----:B------:R-:W-:Y:S01]  /*b210*/  FMUL.FTZ R92, R92, R5 ;  /* 0x000000055c5c7220 */ /* 0x000fe20000410000 */
[----:B--2---:R-:W-:Y:S01]  /*b220*/  FADD.FTZ R67, R80, R67 ;  /* 0x0000004350437221 */ /* 0x004fe20000010000 */
[----:B0-----:R-:W-:Y:S01]  /*b230*/  FFMA.FTZ R8, R5, R3, R77 ;  /* 0x0000000305087223 */ /* 0x001fe2000001004d */
[----:B------:R0:W-:Y:S01]  /*b240*/  @!P1 SYNCS.ARRIVE.TRANS64.RED.A1T0 RZ, [R10+URZ], RZ ;  /* 0x000000ff0aff99a7 */ /* 0x0001e2000810043f */
[----:B------:R1:W-:Y:S01]  /*b250*/  MUFU.EX2 R2, R65 ;  /* 0x0000004100027308 */ /* 0x0003e20000000800 */
[-C--:B------:R-:W-:Y:S01]  /*b260*/  FMUL.FTZ R93, R93, R5.reuse ;  /* 0x000000055d5d7220 */ /* 0x080fe20000410000 */
[----:B------:R-:W-:Y:S01]  /*b270*/  FADD.FTZ R8, R9, R8 ;  /* 0x0000000809087221 */ /* 0x000fe20000010000 */
[-C--:B------:R-:W-:Y:S01]  /*b280*/  FMUL.FTZ R96, R96, R5.reuse ;  /* 0x0000000560607220 */ /* 0x080fe20000410000 */
[-C--:B------:R-:W-:Y:S01]  /*b290*/  FMUL.FTZ R97, R97, R5.reuse ;  /* 0x0000000561617220 */ /* 0x080fe20000410000 */
[-C--:B------:R-:W-:Y:S01]  /*b2a0*/  FMUL.FTZ R100, R100, R5.reuse ;  /* 0x0000000564647220 */ /* 0x080fe20000410000 */
[----:B------:R-:W-:Y:S01]  /*b2b0*/  FADD.FTZ R85, R11, R8 ;  /* 0x000000080b557221 */ /* 0x000fe20000010000 */
[----:B0-----:R-:W-:Y:S01]  /*b2c0*/  FADD.FTZ R10, R14, R67 ;  /* 0x000000430e0a7221 */ /* 0x001fe20000010000 */
[----:B------:R0:W2:Y:S01]  /*b2d0*/  MUFU.EX2 R3, R52 ;  /* 0x0000003400037308 */ /* 0x0000a20000000800 */
[----:B------:R-:W-:Y:S01]  /*b2e0*/  FMUL.FTZ R101, R101, R5 ;  /* 0x0000000565657220 */ /* 0x000fe20000410000 */
[----:B------:R-:W-:Y:S01]  /*b2f0*/  FADD.FTZ R8, R12, R85 ;  /* 0x000000550c087221 */ /* 0x000fe20000010000 */
[----:B---3--:R-:W-:Y:S01]  /*b300*/  FADD.FTZ R67, R13, R10 ;  /* 0x0000000a0d437221 */ /* 0x008fe20000010000 */
[----:B----4-:R-:W-:Y:S01]  /*b310*/  F2FP.F16.F32.PACK_AB R13, R82, R13 ;  /* 0x0000000d520d723e */ /* 0x010fe200000000ff */
[-C--:B------:R-:W-:Y:S01]  /*b320*/  FMUL.FTZ R104, R104, R5.reuse ;  /* 0x0000000568687220 */ /* 0x080fe20000410000 */
[----:B------:R-:W-:Y:S01]  /*b330*/  FADD.FTZ R8, R15, R8 ;  /* 0x000000080f087221 */ /* 0x000fe20000010000 */
[----:B------:R-:W-:Y:S01]  /*b340*/  FADD.FTZ R67, R82, R67 ;  /* 0x0000004352437221 */ /* 0x000fe20000010000 */
[----:B------:R-:W3:Y:S01]  /*b350*/  MUFU.EX2 R44, R44 ;  /* 0x0000002c002c7308 */ /* 0x000ee20000000800 */
[-C--:B------:R-:W-:Y:S01]  /*b360*/  FMUL.FTZ R105, R105, R5.reuse ;  /* 0x0000000569697220 */ /* 0x080fe20000410000 */
[----:B------:R-:W-:Y:S01]  /*b370*/  FADD.FTZ R8, R21, R8 ;  /* 0x0000000815087221 */ /* 0x000fe20000010000 */
[----:B-----5:R-:W-:Y:S01]  /*b380*/  FADD.FTZ R10, R24, R67 ;  /* 0x00000043180a7221 */ /* 0x020fe20000010000 */
[-C--:B------:R-:W-:Y:S01]  /*b390*/  FMUL.FTZ R108, R108, R5.reuse ;  /* 0x000000056c6c7220 */ /* 0x080fe20000410000 */
[----:B------:R-:W-:Y:S01]  /*b3a0*/  FMUL.FTZ R109, R109, R5 ;  /* 0x000000056d6d7220 */ /* 0x000fe20000410000 */
[----:B------:R-:W-:Y:S01]  /*b3b0*/  FADD.FTZ R8, R25, R8 ;  /* 0x0000000819087221 */ /* 0x000fe20000010000 */
[----:B-1----:R-:W-:Y:S01]  /*b3c0*/  FADD.FTZ R65, R83, R10 ;  /* 0x0000000a53417221 */ /* 0x002fe20000010000 */
        /* <DEDUP_REMOVED lines=9> */
[----:B------:R-:W4:Y:S01]  /*b460*/  MUFU.EX2 R57, R57 ;  /* 0x0000003900397308 */ /* 0x000f220000000800 */
[C---:B------:R-:W-:Y:S01]  /*b470*/  FADD.FTZ R48, R31.reuse, R48 ;  /* 0x000000301f307221 */ /* 0x040fe20000010000 */
[----:B------:R-:W-:Y:S01]  /*b480*/  FADD.FTZ R65, R32, R65 ;  /* 0x0000004120417221 */ /* 0x000fe20000010000 */
[----:B------:R-:W-:Y:S01]  /*b490*/  F2FP.F16.F32.PACK_AB R24, R31, R29 ;  /* 0x0000001d1f18723e */ /* 0x000fe200000000ff */
[----:B------:R-:W-:Y:S01]  /*b4a0*/  FMUL.FTZ R113, R113, R5 ;  /* 0x0000000571717220 */ /* 0x000fe20000410000 */
[----:B------:R-:W-:Y:S01]  /*b4b0*/  FADD.FTZ R48, R33, R48 ;  /* 0x0000003021307221 */ /* 0x000fe20000010000 */
[----:B------:R-:W-:Y:S01]  /*b4c0*/  FADD.FTZ R65, R34, R65 ;  /* 0x0000004122417221 */ /* 0x000fe20000010000 */
[----:B------:R-:W-:Y:S01]  /*b4d0*/  F2FP.F16.F32.PACK_AB R11, R14, R80 ;  /* 0x000000500e0b723e */ /* 0x000fe200000000ff */
[----:B------:R-:W5:Y:S01]  /*b4e0*/  MUFU.EX2 R69, R69 ;  /* 0x0000004500457308 */ /* 0x000f620000000800 */
[----:B------:R-:W-:Y:S01]  /*b4f0*/  FADD.FTZ R48, R35, R48 ;  /* 0x0000003023307221 */ /* 0x000fe20000010000 */
        /* <DEDUP_REMOVED lines=8> */
[----:B0-----:R-:W-:Y:S01]  /*b580*/  FADD.FTZ R52, R28, R65 ;  /* 0x000000411c347221 */ /* 0x001fe20000010000 */
[----:B------:R-:W-:Y:S01]  /*b590*/  F2FP.F16.F32.PACK_AB R8, R9, R77 ;  /* 0x0000004d0908723e */ /* 0x000fe200000000ff */
[----:B------:R-:W-:Y:S01]  /*b5a0*/  FMUL.FTZ R117, R117, R5 ;  /* 0x0000000575757220 */ /* 0x000fe20000410000 */
[----:B------:R-:W-:Y:S01]  /*b5b0*/  FADD.FTZ R48, R41, R48 ;  /* 0x0000003029307221 */ /* 0x000fe20000010000 */
[----:B------:R-:W-:Y:S01]  /*b5c0*/  FADD.FTZ R21, R39, R52 ;  /* 0x0000003427157221 */ /* 0x000fe20000010000 */
[----:B------:R-:W-:Y:S01]  /*b5d0*/  F2FP.F16.F32.PACK_AB R9, R79, R78 ;  /* 0x0000004e4f09723e */ /* 0x000fe200000000ff */
[----:B------:R-:W0:Y:S01]  /*b5e0*/  MUFU.EX2 R70, R70 ;  /* 0x0000004600467308 */ /* 0x000e220000000800 */
[----:B------:R-:W-:Y:S01]  /*b5f0*/  FADD.FTZ R48, R43, R48 ;  /* 0x000000302b307221 */ /* 0x000fe20000010000 */
[----:B------:R-:W-:Y:S01]  /*b600*/  FADD.FTZ R21, R20, R21 ;  /* 0x0000001514157221 */ /* 0x000fe20000010000 */
[----:B------:R-:W-:Y:S01]  /*b610*/  F2FP.F16.F32.PACK_AB R25, R84, R26 ;  /* 0x0000001a5419723e */ /* 0x000fe200000000ff */
[----:B------:R2:W-:Y:S01]  /*b620*/  STSM.16.M88.4 [R17+0x21800], R8 ;  /* 0x0218000811007844 */ /* 0x0005e20000000200 */
[----:B------:R-:W-:Y:S01]  /*b630*/  FADD.FTZ R29, R45, R48 ;  /* 0x000000302d1d7221 */ /* 0x000fe20000010000 */
[----:B------:R-:W-:Y:S01]  /*b640*/  FADD.FTZ R21, R40, R21 ;  /* 0x0000001528157221 */ /* 0x000fe20000010000 */
[----:B------:R-:W-:Y:S01]  /*b650*/  F2FP.F16.F32.PACK_AB R26, R35, R33 ;  /* 0x00000021231a723e */ /* 0x000fe200000000ff */
[----:B------:R3:W-:Y:S01]  /*b660*/  STSM.16.M88.4 [R22], R12 ;  /* 0x0000000c16007844 */ /* 0x0007e20000000200 */
[----:B------:R-:W-:Y:S01]  /*b670*/  FADD.FTZ R32, R46, R29 ;  /* 0x0000001d2e207221 */ /* 0x000fe20000010000 */
[----:B------:R-:W0:Y:S01]  /*b680*/  MUFU.EX2 R59, R59 ;  /* 0x0000003b003b7308 */ /* 0x000e220000000800 */
[-C--:B------:R-:W-:Y:S01]  /*b690*/  FMUL.FTZ R120, R120, R5.reuse ;  /* 0x0000000578787220 */ /* 0x080fe20000410000 */
[----:B------:R1:W-:Y:S01]  /*b6a0*/  STSM.16.M88.4 [R19], R24 ;  /* 0x0000001813007844 */ /* 0x0003e20000000200 */
[----:B------:R-:W-:Y:S01]  /*b6b0*/  FADD.FTZ R29, R49, R32 ;  /* 0x00000020311d7221 */ /* 0x000fe20000010000 */
[----:B------:R-:W-:Y:S01]  /*b6c0*/  FADD.FTZ R32, R42, R21 ;  /* 0x000000152a207221 */ /* 0x000fe20000010000 */
[-C--:B------:R-:W-:Y:S01]  /*b6d0*/  FMUL.FTZ R121, R121, R5.reuse ;  /* 0x0000000579797220 */ /* 0x080fe20000410000 */
[-C--:B------:R-:W-:Y:S01]  /*b6e0*/  FMUL.FTZ R124, R124, R5.reuse ;  /* 0x000000057c7c7220 */ /* 0x080fe20000410000 */
[-C--:B------:R-:W-:Y:S01]  /*b6f0*/  FMUL.FTZ R125, R125, R5.reuse ;  /* 0x000000057d7d7220 */ /* 0x080fe20000410000 */
[----:B------:R-:W0:Y:S01]  /*b700*/  MUFU.EX2 R71, R71 ;  /* 0x0000004700477308 */ /* 0x000e220000000800 */
[-C--:B------:R-:W-:Y:S01]  /*b710*/  FMUL.FTZ R128, R128, R5.reuse ;  /* 0x0000000580807220 */ /* 0x080fe20000410000 */
[----:B--2---:R-:W-:Y:S01]  /*b720*/  F2FP.F16.F32.PACK_AB R9, R36, R30 ;  /* 0x0000001e2409723e */ /* 0x004fe200000000ff */
[----:B------:R-:W-:Y:S01]  /*b730*/  FADD.FTZ R30, R50, R29 ;  /* 0x0000001d321e7221 */ /* 0x000fe20000010000 */
[----:B------:R-:W-:Y:S01]  /*b740*/  F2FP.F16.F32.PACK_AB R11, R39, R28 ;  /* 0x0000001c270b723e */ /* 0x000fe200000000ff */
[----:B------:R-:W-:Y:S01]  /*b750*/  FMUL.FTZ R129, R129, R5 ;  /* 0x0000000581817220 */ /* 0x000fe20000410000 */
[----:B---3--:R-:W-:Y:S01]  /*b760*/  FADD.FTZ R13, R3, R32 ;  /* 0x00000020030d7221 */ /* 0x008fe20000010000 */
[----:B------:R-:W-:Y:S01]  /*b770*/  FADD.FTZ R15, R53, R30 ;  /* 0x0000001e350f7221 */ /* 0x000fe20000010000 */
[----:B------:R-:W2:Y:S01]  /*b780*/  MUFU.EX2 R60, R60 ;  /* 0x0000003c003c7308 */ /* 0x000ea20000000800 */
[----:B------:R-:W-:Y:S01]  /*b790*/  F2FP.F16.F32.PACK_AB R8, R38, R37 ;  /* 0x000000252608723e */ /* 0x000fe200000000ff */
[----:B------:R-:W-:Y:S01]  /*b7a0*/  FADD.FTZ R14, R2, R13 ;  /* 0x0000000d020e7221 */ /* 0x000fe20000010000 */
[----:B-1----:R-:W-:Y:S01]  /*b7b0*/  FADD.FTZ R24, R54, R15 ;  /* 0x0000000f36187221 */ /* 0x002fe20000010000 */
[----:B------:R-:W-:Y:S01]  /*b7c0*/  F2FP.F16.F32.PACK_AB R13, R40, R20 ;  /* 0x00000014280d723e */ /* 0x000fe200000000ff */
[----:B------:R-:W-:Y:S01]  /*b7d0*/  FMUL.FTZ R132, R132, R5 ;  /* 0x0000000584847220 */ /* 0x000fe20000410000 */
[----:B------:R-:W-:Y:S01]  /*b7e0*/  FADD.FTZ R15, R47, R14 ;  /* 0x0000000e2f0f7221 */ /* 0x000fe20000010000 */
[----:B------:R-:W-:Y:S01]  /*b7f0*/  FADD.FTZ R21, R55, R24 ;  /* 0x0000001837157221 */ /* 0x000fe20000010000 */
[----:B------:R-:W-:Y:S01]  /*b800*/  MUFU.EX2 R61, R61 ;  /* 0x0000003d003d7308 */ /* 0x000fe20000000800 */
[----:B------:R-:W-:Y:S01]  /*b810*/  F2FP.F16.F32.PACK_AB R10, R43, R41 ;  /* 0x000000292b0a723e */ /* 0x000fe200000000ff */
[----:B------:R-:W-:Y:S01]  /*b820*/  FADD.FTZ R20, R44, R15 ;  /* 0x0000000f2c147221 */ /* 0x000fe20000010000 */
[----:B------:R-:W-:Y:S01]  /*b830*/  FADD.FTZ R24, R56, R21 ;  /* 0x0000001538187221 */ /* 0x000fe20000010000 */
[----:B------:R-:W-:Y:S01]  /*b840*/  F2FP.F16.F32.PACK_AB R15, R3, R42 ;  /* 0x0000002a030f723e */ /* 0x000fe200000000ff */
[----:B------:R-:W-:Y:S01]  /*b850*/  FMUL.FTZ R133, R133, R5 ;  /* 0x0000000585857220 */ /* 0x000fe20000410000 */
[----:B------:R-:W-:Y:S01]  /*b860*/  FADD.FTZ R20, R51, R20 ;  /* 0x0000001433147221 */ /* 0x000fe20000010000 */
[----:B----4-:R-:W-:Y:S01]  /*b870*/  FADD.FTZ R3, R57, R24 ;  /* 0x0000001839037221 */ /* 0x010fe20000010000 */
[----:B------:R-:W1:Y:S01]  /*b880*/  MUFU.EX2 R72, R72 ;  /* 0x0000004800487308 */ /* 0x000e620000000800 */
[----:B------:R-:W-:Y:S01]  /*b890*/  F2FP.F16.F32.PACK_AB R25, R47, R2 ;  /* 0x000000022f19723e */ /* 0x000fe200000000ff */
[----:B-----5:R-:W-:Y:S01]  /*b8a0*/  FADD.FTZ R21, R69, R20 ;  /* 0x0000001445157221 */ /* 0x020fe20000010000 */
[----:B------:R-:W-:Y:S01]  /*b8b0*/  FADD.FTZ R20, R58, R3 ;  /* 0x000000033a147221 */ /* 0x000fe20000010000 */
[----:B------:R-:W-:Y:S01]  /*b8c0*/  F2FP.F16.F32.PACK_AB R12, R46, R45 ;  /* 0x0000002d2e0c723e */ /* 0x000fe200000000ff */
[----:B------:R3:W-:Y:S01]  /*b8d0*/  STSM.16.M88.4 [R18], R8 ;  /* 0x0000000812007844 */ /* 0x0007e20000000200 */
[----:B0-----:R-:W-:Y:S01]  /*b8e0*/  FADD.FTZ R2, R70, R21 ;  /* 0x0000001546027221 */ /* 0x001fe20000010000 */
[----:B------:R-:W-:Y:S01]  /*b8f0*/  FADD.FTZ R3, R59, R20 ;  /* 0x000000143b037221 */ /* 0x000fe20000010000 */
[----:B------:R-:W0:Y:S01]  /*b900*/  MUFU.EX2 R62, R62 ;  /* 0x0000003e003e7308 */ /* 0x000e220000000800 */
[----:B------:R-:W-:Y:S01]  /*b910*/  F2FP.F16.F32.PACK_AB R14, R50, R49 ;  /* 0x00000031320e723e */ /* 0x000fe200000000ff */
[-C--:B------:R-:W-:Y:S01]  /*b920*/  FMUL.FTZ R90, R90, R6.reuse ;  /* 0x000000065a5a7220 */ /* 0x080fe20000410000 */
[----:B------:R-:W-:Y:S01]  /*b930*/  F2FP.F16.F32.PACK_AB R24, R54, R53 ;  /* 0x000000353618723e */ /* 0x000fe200000000ff */
[----:B------:R-:W-:Y:S01]  /*b940*/  FMUL.FTZ R91, R91, R6 ;  /* 0x000000065b5b7220 */ /* 0x000fe20000410000 */
[----:B------:R-:W-:Y:S01]  /*b950*/  F2FP.F16.F32.PACK_AB R26, R56, R55 ;  /* 0x00000037381a723e */ /* 0x000fe200000000ff */
[----:B------:R4:W-:Y:S01]  /*b960*/  STSM.16.M88.4 [R17+0x27800], R12 ;  /* 0x0278000c11007844 */ /* 0x0009e20000000200 */
[----:B------:R-:W-:Y:S01]  /*b970*/  F2FP.F16.F32.PACK_AB R27, R51, R44 ;  /* 0x0000002c331b723e */ /* 0x000fe200000000ff */
[----:B------:R-:W-:Y:S01]  /*b980*/  MUFU.EX2 R64, R64 ;  /* 0x0000004000407308 */ /* 0x000fe20000000800 */
[-C--:B------:R-:W-:Y:S01]  /*b990*/  FMUL.FTZ R94, R94, R6.reuse ;  /* 0x000000065e5e7220 */ /* 0x080fe20000410000 */
[-C--:B------:R-:W-:Y:S01]  /*b9a0*/  FMUL.FTZ R95, R95, R6.reuse ;  /* 0x000000065f5f7220 */ /* 0x080fe20000410000 */
[-C--:B------:R-:W-:Y:S01]  /*b9b0*/  FMUL.FTZ R98, R98, R6.reuse ;  /* 0x0000000662627220 */ /* 0x080fe20000410000 */
[----:B------:R0:W-:Y:S01]  /*b9c0*/  STSM.16.M88.4 [R23], R24 ;  /* 0x0000001817007844 */ /* 0x0001e20000000200 */
[----:B---3--:R-:W-:Y:S01]  /*b9d0*/  FADD.FTZ R9, R71, R2 ;  /* 0x0000000247097221 */ /* 0x008fe20000010000 */
[----:B--2---:R-:W-:Y:S01]  /*b9e0*/  FADD.FTZ R2, R60, R3 ;  /* 0x000000033c027221 */ /* 0x004fe20000010000 */
[----:B------:R-:W-:Y:S01]  /*b9f0*/  F2FP.F16.F32.PACK_AB R8, R58, R57 ;  /* 0x000000393a08723e */ /* 0x000fe200000000ff */
[----:B------:R-:W2:Y:S01]  /*ba00*/  MUFU.EX2 R63, R63 ;  /* 0x0000003f003f7308 */ /* 0x000ea20000000800 */
[----:B-1----:R-:W-:Y:S01]  /*ba10*/  FADD.FTZ R3, R72, R9 ;  /* 0x0000000948037221 */ /* 0x002fe20000010000 */
[----:B------:R-:W-:Y:S01]  /*ba20*/  F2FP.F16.F32.PACK_AB R9, R70, R69 ;  /* 0x000000454609723e */ /* 0x000fe200000000ff */
[-C--:B------:R-:W-:Y:S01]  /*ba30*/  FMUL.FTZ R99, R99, R6.reuse ;  /* 0x0000000663637220 */ /* 0x080fe20000410000 */
[----:B------:R-:W-:Y:S01]  /*ba40*/  F2FP.F16.F32.PACK_AB R10, R60, R59 ;  /* 0x0000003b3c0a723e */ /* 0x000fe200000000ff */
[-C--:B------:R-:W-:Y:S01]  /*ba50*/  FMUL.FTZ R102, R102, R6.reuse ;  /* 0x0000000666667220 */ /* 0x080fe20000410000 */
[----:B----4-:R-:W-:Y:S01]  /*ba60*/  FADD.FTZ R13, R61, R2 ;  /* 0x000000023d0d7221 */ /* 0x010fe20000010000 */
[----:B------:R-:W-:Y:S01]  /*ba70*/  F2FP.F16.F32.PACK_AB R11, R72, R71 ;  /* 0x00000047480b723e */ /* 0x000fe200000000ff */
[----:B------:R-:W1:Y:S01]  /*ba80*/  MUFU.EX2 R32, R73 ;  /* 0x0000004900207308 */ /* 0x000e620000000800 */
[C---:B0-----:R-:W-:Y:S01]  /*ba90*/  F2FP.F16.F32.PACK_AB R12, R62.reuse, R61 ;  /* 0x0000003d3e0c723e */ /* 0x041fe200000000ff */
[----:B------:R-:W-:Y:S01]  /*baa0*/  FADD.FTZ R21, R62, R13 ;  /* 0x0000000d3e157221 */ /* 0x000fe20000010000 */
[-C--:B------:R-:W-:Y:S01]  /*bab0*/  FMUL.FTZ R103, R103, R6.reuse ;  /* 0x0000000667677220 */ /* 0x080fe20000410000 */
[----:B------:R3:W-:Y:S01]  /*bac0*/  STSM.16.M88.4 [R19+0x6000], R8 ;  /* 0x0060000813007844 */ /* 0x0007e20000000200 */
[-C--:B------:R-:W-:Y:S01]  /*bad0*/  FMUL.FTZ R106, R106, R6.reuse ;  /* 0x000000066a6a7220 */ /* 0x080fe20000410000 */
[-C--:B------:R-:W-:Y:S01]  /*bae0*/  FMUL.FTZ R107, R107, R6.reuse ;  /* 0x000000066b6b7220 */ /* 0x080fe20000410000 */
[----:B------:R-:W-:Y:S01]  /*baf0*/  FMUL.FTZ R110, R110, R6 ;  /* 0x000000066e6e7220 */ /* 0x000fe20000410000 */
[----:B------:R-:W0:Y:S01]  /*bb00*/  MUFU.EX2 R74, R74 ;  /* 0x0000004a004a7308 */ /* 0x000e220000000800 */
[----:B--2---:R-:W-:Y:S01]  /*bb10*/  F2FP.F16.F32.PACK_AB R14, R63, R64 ;  /* 0x000000403f0e723e */ /* 0x004fe200000000ff */
        /* <DEDUP_REMOVED lines=15> */
[C---:B0-----:R-:W-:Y:S01]  /*bc10*/  F2FP.F16.F32.PACK_AB R13, R74.reuse, R32 ;  /* 0x000000204a0d723e */ /* 0x041fe200000000ff */
[----:B------:R-:W-:Y:S01]  /*bc20*/  FADD.FTZ R3, R74, R3 ;  /* 0x000000034a037221 */ /* 0x000fe20000010000 */
[-C--:B------:R-:W-:Y:S01]  /*bc30*/  FMUL.FTZ R134, R134, R6.reuse ;  /* 0x0000000686867220 */ /* 0x080fe20000410000 */
[----:B------:R-:W-:Y:S01]  /*bc40*/  FMUL.FTZ R135, R135, R6 ;  /* 0x0000000687877220 */ /* 0x000fe20000410000 */
[----:B------:R-:W-:-:S02]  /*bc50*/  IMAD.MOV.U32 R6, RZ, RZ, R7 ;  /* 0x000000ffff067224 */ /* 0x000fc400078e0007 */
[----:B------:R-:W-:Y:S02]  /*bc60*/  IMAD.MOV.U32 R5, RZ, RZ, R4 ;  /* 0x000000ffff057224 */ /* 0x000fe400078e0004 */
[----:B--2---:R-:W-:Y:S01]  /*bc70*/  FADD.FTZ R2, R28, R3 ;  /* 0x000000031c027221 */ /* 0x004fe20000010000 */
[----:B------:R-:W-:Y:S01]  /*bc80*/  FADD.FTZ R3, R63, R64 ;  /* 0x000000403f037221 */ /* 0x000fe20000010000 */
[C---:B-1----:R-:W-:Y:S02]  /*bc90*/  F2FP.F16.F32.PACK_AB R15, R29.reuse, R28 ;  /* 0x0000001c1d0f723e */ /* 0x042fe400000000ff */
[----:B------:R-:W-:-:S03]  /*bca0*/  FADD.FTZ R2, R29, R2 ;  /* 0x000000021d027221 */ /* 0x000fc60000010000 */
[----:B------:R3:W-:Y:S01]  /*bcb0*/  STSM.16.M88.4 [R18+0x6000], R12 ;  /* 0x0060000c12007844 */ /* 0x0007e20000000200 */
[----:B------:R-:W-:Y:S01]  /*bcc0*/  @!PT LDS RZ, [RZ] ;  /* 0x00000000fffff984 */ /* 0x000fe20000000800 */
[----:B------:R-:W-:Y:S01]  /*bcd0*/  @!PT LDS RZ, [RZ] ;  /* 0x00000000fffff984 */ /* 0x000fe20000000800 */
[----:B------:R-:W-:Y:S01]  /*bce0*/  @!PT LDS RZ, [RZ] ;  /* 0x00000000fffff984 */ /* 0x000fe20000000800 */
[----:B------:R-:W-:Y:S01]  /*bcf0*/  @!PT LDS RZ, [RZ] ;  /* 0x00000000fffff984 */ /* 0x000fe20000000800 */
[----:B------:R0:W-:Y:S06]  /*bd00*/  MEMBAR.ALL.CTA ;  /* 0x0000000000007992 */ /* 0x0001ec0000008000 */
[----:B0-----:R-:W0:Y:S02]  /*bd10*/  FENCE.VIEW.ASYNC.S ;  /* 0x00000000000073c6 */ /* 0x001e240000000000 */
[----:B0-----:R-:W-:Y:S01]  /*bd20*/  NOP ;  /* 0x0000000000007918 */ /* 0x001fe20000000000 */
[----:B------:R-:W-:Y:S05]  /*bd30*/  @P2 BRA `(.L_x_11047) ;  /* 0xffffffd400f02947 */ /* 0x000fea000383ffff */
.L_x_11038:
        /* <DEDUP_REMOVED lines=10> */
.L_x_11065:
[----:B------:R-:W-:Y:S01]  /*bde0*/  UIADD3 UR46, UR54, 0x1, URZ ;  /* 0x00000001362e7890 */ /* 0x000fe2000fffe03f */
[----:B------:R-:W-:-:S03]  /*bdf0*/  ISETP.NE.AND P3, PT, RZ, UR44, PT ;  /* 0x0000002cff007c0c */ /* 0x000fc6000bf65270 */
[----:B------:R-:W-:-:S04]  /*be00*/  UISETP.NE.AND UP1, UPT, UR46, 0x2, UPT ;  /* 0x000000022e00788c */ /* 0x000fc8000bf25270 */
[----:B------:R-:W-:Y:S02]  /*be10*/  USEL UR49, URZ, 0x1, UP1 ;  /* 0x000000013f317887 */ /* 0x000fe40008800000 */
[----:B------:R-:W-:Y:S02]  /*be20*/  USEL UR46, UR46, URZ, UP1 ;  /* 0x0000003f2e2e7287 */ /* 0x000fe40008800000 */
[----:B------:R-:W-:Y:S02]  /*be30*/  ULOP3.LUT UR49, UR28, UR49, URZ, 0x3c, !UPT ;  /* 0x000000311c317292 */ /* 0x000fe4000f8e3c3f */
[----:B-1----:R-:W-:Y:S10]  /*be40*/  @P3 BRA `(.L_x_11049) ;  /* 0x00000000002c3947 */ /* 0x002ff40003800000 */
[----:B------:R-:W-:Y:S05]  /*be50*/  @!P0 BRA `(.L_x_11050) ;  /* 0x0000000000048947 */ /* 0x000fea0003800000 */
[----:B------:R-:W-:Y:S01]  /*be60*/  BPT.TRAP 0x1 ;  /* 0x000000040000795c */ /* 0x000fe20000300000 */
.L_x_11050:
[----:B------:R-:W-:Y:S01]  /*be70*/  ULEA UR6, UR46, UR42, 0x3 ;  /* 0x0000002a2e067291 */ /* 0x000fe2000f8e183f */
[----:B------:R-:W-:-:S05]  /*be80*/  IMAD.U32 R4, RZ, RZ, UR49 ;  /* 0x00000031ff047e24 */ /* 0x000fca000f8e00ff */
[----:B------:R-:W-:-:S04]  /*be90*/  SHF.L.U32 R4, R4, 0x1f, RZ ;  /* 0x0000001f04047819 */ /* 0x000fc800000006ff */
[----:B------:R1:W2:Y:S01]  /*bea0*/  SYNCS.PHASECHK.TRANS64.TRYWAIT P2, [UR6+0x2d830], R4 ;  /* 0x02d83004ff0075a7 */ /* 0x0002a20008040146 */
[----:B------:R-:W-:Y:S05]  /*beb0*/  @!P0 BRA `(.L_x_11051) ;  /* 0x0000000000048947 */ /* 0x000fea0003800000 */
[----:B------:R-:W-:Y:S01]  /*bec0*/  BPT.TRAP 0x1 ;  /* 0x000000040000795c */ /* 0x000fe20000300000 */
.L_x_11051:
[----:B--2---:R-:W-:Y:S05]  /*bed0*/  @P2 BRA `(.L_x_11049) ;  /* 0x0000000000082947 */ /* 0x004fea0003800000 */
[----:B------:R-:W2:Y:S02]  /*bee0*/  SYNCS.PHASECHK.TRANS64.TRYWAIT P2, [UR6+0x2d830], R4 ;  /* 0x02d83004ff0075a7 */ /* 0x000ea40008040146 */
[----:B--2---:R-:W-:Y:S05]  /*bef0*/  @!P2 BRA `(.L_x_11052) ;  /* 0x000000c400c0a947 */ /* 0x004fea0003800000 */
.L_x_11049:
        /* <DEDUP_REMOVED lines=37> */
.L_x_11054:
[----:B------:R-:W-:Y:S01]  /*c150*/  ULEA UR6, UR54, UR42, 0x3 ;  /* 0x0000002a36067291 */ /* 0x000fe2000f8e183f */
[----:B------:R-:W-:-:S05]  /*c160*/  IMAD.U32 R4, RZ, RZ, UR28 ;  /* 0x0000001cff047e24 */ /* 0x000fca000f8e00ff */
[----:B------:R-:W-:-:S04]  /*c170*/  SHF.L.U32 R4, R4, 0x1f, RZ ;  /* 0x0000001f04047819 */ /* 0x000fc800000006ff */
[----:B------:R0:W1:Y:S01]  /*c180*/  SYNCS.PHASECHK.TRANS64.TRYWAIT P2, [UR6+0x2d850], R4 ;  /* 0x02d85004ff0075a7 */ /* 0x0000620008040146 */
[----:B------:R-:W-:Y:S05]  /*c190*/  @!P0 BRA `(.L_x_11055) ;  /* 0x0000000000048947 */ /* 0x000fea0003800000 */
[----:B------:R-:W-:Y:S01]  /*c1a0*/  BPT.TRAP 0x1 ;  /* 0x000000040000795c */ /* 0x000fe20000300000 */
.L_x_11055:
[----:B-1----:R-:W-:Y:S05]  /*c1b0*/  @P2 BRA `(.L_x_11053) ;  /* 0x0000000000082947 */ /* 0x002fea0003800000 */
[----:B------:R-:W1:Y:S02]  /*c1c0*/  SYNCS.PHASECHK.TRANS64.TRYWAIT P2, [UR6+0x2d850], R4 ;  /* 0x02d85004ff0075a7 */ /* 0x000e640008040146 */
[----:B-1----:R-:W-:Y:S05]  /*c1d0*/  @!P2 BRA `(.L_x_11056) ;  /* 0x000000c40020a947 */ /* 0x002fea0003800000 */
.L_x_11053:
[----:B------:R-:W-:Y:S01]  /*c1e0*/  UIADD3 UR6, UR42, 0x400, URZ ;  /* 0x000004002a067890 */ /* 0x000fe2000fffe03f */
[----:B------:R-:W-:Y:S01]  /*c1f0*/  WARPGROUP.ARRIVE ;  /* 0x00000000000079c5 */ /* 0x000fe20000000000 */
[----:B------:R-:W-:Y:S01]  /*c200*/  UMOV UR29, 0x40000040 ;  /* 0x40000040001d7882 */ /* 0x000fe20000000000 */
[----:B------:R-:W-:Y:S01]  /*c210*/  UMOV UR31, 0x80000020 ;  /* 0x80000020001f7882 */ /* 0x000fe20000000000 */
[----:B------:R-:W-:-:S03]  /*c220*/  USHF.R.U32.HI UR6, URZ, 0x4, UR6 ;  /* 0x000000043f067899 */ /* 0x000fc60008011606 */
[----:B------:R-:W2:Y:S01]  /*c230*/  S2R R150, SR_TID.X ;  /* 0x0000000000967919 */ /* 0x000ea20000002100 */
[----:B------:R-:W-:Y:S01]  /*c240*/  PLOP3.LUT P2, PT, PT, PT, UP0, 0x80, 0x0 ;  /* 0x000000000000781c */ /* 0x000fe20003f4f008 */
[----:B---3--:R-:W-:Y:S01]  /*c250*/  FMUL.FTZ R12, R29, UR53 ;  /* 0x000000351d0c7c20 */ /* 0x008fe20008410000 */
[----:B------:R-:W-:Y:S01]  /*c260*/  ULOP3.LUT UR6, UR6, 0x3fff, URZ, 0xc0, !UPT ;  /* 0x00003fff06067892 */ /* 0x000fe2000f8ec03f */
[----:B------:R-:W-:Y:S01]  /*c270*/  FMUL.FTZ R29, R42, UR53 ;  /* 0x000000352a1d7c20 */ /* 0x000fe20008410000 */
[----:B------:R-:W-:Y:S01]  /*c280*/  FMUL.FTZ R42, R53, UR53 ;  /* 0x00000035352a7c20 */ /* 0x000fe20008410000 */
[----:B------:R-:W-:Y:S01]  /*c290*/  FMUL.FTZ R53, R63, UR53 ;  /* 0x000000353f357c20 */ /* 0x000fe20008410000 */
[----:B------:R-:W-:Y:S01]  /*c2a0*/  ULOP3.LUT UR7, UR6, 0x2000000, URZ, 0xfc, !UPT ;  /* 0x0200000006077892 */ /* 0x000fe2000f8efc3f */
[----:B------:R-:W-:Y:S01]  /*c2b0*/  FMUL.FTZ R63, R74, UR53 ;  /* 0x000000354a3f7c20 */ /* 0x000fe20008410000 */
[----:B------:R-:W-:Y:S01]  /*c2c0*/  ULOP3.LUT UR6, UR43, 0x10000, URZ, 0xfc, !UPT ;  /* 0x000100002b067892 */ /* 0x000fe2000f8efc3f */
[----:B------:R-:W-:Y:S01]  /*c2d0*/  FMUL.FTZ R21, R35, UR53 ;  /* 0x0000003523157c20 */ /* 0x000fe20008410000 */
[----:B------:R-:W-:Y:S01]  /*c2e0*/  UIMAD UR7, UR54, 0x600, UR7 ;  /* 0x00000600360778a4 */ /* 0x000fe2000f8e0207 */
[----:B------:R-:W-:-:S02]  /*c2f0*/  VIADD R74, R136, UR39 ;  /* 0x00000027884a7c36 */ /* 0x000fc40008000000 */
[----:B------:R-:W-:Y:S01]  /*c300*/  FMUL.FTZ R35, R47, UR53 ;  /* 0x000000352f237c20 */ /* 0x000fe20008410000 */
[----:B------:R-:W-:Y:S01]  /*c310*/  FMUL.FTZ R15, R33, UR53 ;  /* 0x00000035210f7c20 */ /* 0x000fe20008410000 */
[----:B------:R-:W-:Y:S01]  /*c320*/  IMAD.U32 R47, RZ, RZ, UR46 ;  /* 0x0000002eff2f7e24 */ /* 0x000fe2000f8e00ff */
[----:B------:R-:W-:Y:S01]  /*c330*/  UMOV UR28, UR6 ;  /* 0x00000006001c7c82 */ /* 0x000fe20008000000 */
[----:B------:R-:W-:Y:S01]  /*c340*/  FMUL.FTZ R33, R46, UR53 ;  /* 0x000000352e217c20 */ /* 0x000fe20008410000 */
[----:B------:R-:W-:Y:S01]  /*c350*/  UMOV UR30, UR7 ;  /* 0x00000007001e7c82 */ /* 0x000fe20008000000 */
[----:B-1----:R-:W-:Y:S01]  /*c360*/  FMUL.FTZ R7, R26, UR53 ;  /* 0x000000351a077c20 */ /* 0x002fe20008410000 */
[----:B------:R-:W-:Y:S01]  /*c370*/  HGMMA.64x96x16.F32 R88, gdesc[UR28].tnspB, R88, gsb0 ;  /* 0x416000001c5879f0 */ /* 0x000fe20008000858 */
[----:B------:R-:W-:Y:S01]  /*c380*/  UIADD3 UR28, UR6, 0x2, URZ ;  /* 0x00000002061c7890 */ /* 0x000fe2000fffe03f */
[----:B------:R-:W-:Y:S01]  /*c390*/  @!P1 LEA R47, R47, UR42, 0x3 ;  /* 0x0000002a2f2f9c11 */ /* 0x000fe2000f8e18ff */
[----:B------:R-:W-:Y:S01]  /*c3a0*/  UIADD3 UR30, UR7, 0x40, URZ ;  /* 0x00000040071e7890 */ /* 0x000fe2000fffe03f */
[----:B0-----:R-:W-:Y:S01]  /*c3b0*/  FMUL.FTZ R4, R24, UR53 ;  /* 0x0000003518047c20 */ /* 0x001fe20008410000 */
[----:B------:R-:W-:Y:S01]  /*c3c0*/  UMOV UR29, 0x40000040 ;  /* 0x40000040001d7882 */ /* 0x000fe20000000000 */
[----:B------:R-:W-:Y:S01]  /*c3d0*/  UMOV UR31, 0x80000020 ;  /* 0x80000020001f7882 */ /* 0x000fe20000000000 */
[----:B------:R-:W-:Y:S01]  /*c3e0*/  FMUL.FTZ R26, R37, UR53 ;  /* 0x00000035251a7c20 */ /* 0x000fe20008410000 */
[----:B------:R-:W-:Y:S01]  /*c3f0*/  FMUL.FTZ R24, R36, UR53 ;  /* 0x0000003524187c20 */ /* 0x000fe20008410000 */
[----:B------:R-:W-:Y:S01]  /*c400*/  FMUL.FTZ R37, R50, UR53 ;  /* 0x0000003532257c20 */ /* 0x000fe20008410000 */
[----:B------:R-:W-:Y:S01]  /*c410*/  FMUL.FTZ R20, R34, UR53 ;  /* 0x0000003522147c20 */ /* 0x000fe20008410000 */
[----:B------:R-:W-:Y:S01]  /*c420*/  FMUL.FTZ R36, R48, UR53 ;  /* 0x0000003530247c20 */ /* 0x000fe20008410000 */
[----:B--2---:R-:W-:Y:S01]  /*c430*/  SHF.R.U32.HI R149, RZ, 0x7, R150 ;  /* 0x00000007ff957819 */ /* 0x004fe20000011696 */
        /* <DEDUP_REMOVED lines=51> */
[----:B------:R-:W-:Y:S01]  /*c770*/  IMAD R47, R16, -0x2, R47 ;  /* 0xfffffffe102f7824 */ /* 0x000fe200078e022f */
[----:B------:R-:W0:Y:S01]  /*c780*/  MUFU.TANH R4, R4 ;  /* 0x0000000400047308 */ /* 0x000e220000002400 */
[----:B------:R-:W-:-:S05]  /*c790*/  IMAD.U32 R80, RZ, RZ, UR45 ;  /* 0x0000002dff507e24 */ /* 0x000fca000f8e00ff */
[----:B------:R-:W-:Y:S02]  /*c7a0*/  IADD3 R47, -R80, UR38, R47 ;  /* 0x00000026502f7c10 */ /* 0x000fe4000fffe12f */
[----:B------:R-:W1:Y:S03]  /*c7b0*/  MUFU.TANH R8, R8 ;  /* 0x0000000800087308 */ /* 0x000e660000002400 */
        /* <DEDUP_REMOVED lines=97> */
[----:B------:R-:W0:Y:S01]  /*cdd0*/  MUFU.TANH R76, R76 ;  /* 0x0000004c004c7308 */ /* 0x000e220000002400 */
[----:B------:R-:W-:Y:S02]  /*cde0*/  WARPGROUP.DEPBAR.LE gsb0, 0x0 ;  /* 0x00008000000079c5 */ /* 0x000fe40000010000 */
        /* <DEDUP_REMOVED lines=8> */
[----:B------:R-:W-:-:S04]  /*ce70*/  @UP0 ULDC UR6, c[0x0][0x450] ;  /* 0x0001140000060ab9 */ /* 0x000fc80000000800 */
[----:B------:R-:W-:Y:S01]  /*ce80*/  @P2 SHF.R.U32.HI R74, RZ, UR6, R46 ;  /* 0x00000006ff4a2c19 */ /* 0x000fe2000801162e */
[----:B------:R-:W-:Y:S01]  /*ce90*/  VIADD R46, R149, 0x9 ;  /* 0x00000009952e7836 */ /* 0x000fe20000000000 */
[----:B------:R-:W-:-:S03]  /*cea0*/  ISETP.GE.U32.AND P2, PT, R150, 0x180, PT ;  /* 0x000001809600780c */ /* 0x000fc60003f46070 */
[----:B------:R-:W5:Y:S01]  /*ceb0*/  SHFL.IDX PT, R85, R74, RZ, 0x1c1f ;  /* 0x001c1fff4a557589 */ /* 0x000f6200000e0000 */
[----:B------:R-:W-:Y:S01]  /*cec0*/  SEL R46, R46, 0x9, !P2 ;  /* 0x000000092e2e7807 */ /* 0x000fe20005000000 */
[C---:B-----5:R-:W-:Y:S02]  /*ced0*/  IMAD.IADD R81, R85.reuse, 0x1, R83 ;  /* 0x0000000155517824 */ /* 0x060fe400078e0253 */
[----:B------:R-:W-:Y:S01]  /*cee0*/  IMAD.IADD R80, R85, 0x1, R82 ;  /* 0x0000000155507824 */ /* 0x000fe200078e0252 */
[----:B------:R-:W-:Y:S02]  /*cef0*/  WARPGROUP.DEPBAR.LE gsb0, 0x0 ;  /* 0x00008000000079c5 */ /* 0x000fe40000010000 */
[----:B------:R-:W-:-:S06]  /*cf00*/  WARPGROUP.ARRIVE ;  /* 0x00000000000079c5 */ /* 0x000fcc0000000000 */
[----:B------:R-:W-:Y:S03]  /*cf10*/  HGMMA.64x96x16.F32 R88, gdesc[UR28].tnspB, R88, gsb0 ;  /* 0x416000001c5879f0 */ /* 0x000fe60008000858 */
[----:B------:R-:W-:Y:S02]  /*cf20*/  WARPGROUP.DEPBAR.LE gsb0, 0x0 ;  /* 0x00008000000079c5 */ /* 0x000fe40000010000 */
[----:B------:R0:W-:Y:S06]  /*cf30*/  BAR.ARV R46, 0x100 ;  /* 0x0004002e0000751d */ /* 0x0001ec0000002000 */
[----:B------:R5:W-:Y:S02]  /*cf40*/  @!P1 SYNCS.ARRIVE.TRANS64.RED.A1T0 RZ, [R77+URZ], RZ ;  /* 0x000000ff4dff99a7 */ /* 0x000be4000810043f */
[----:B-----5:R-:W-:-:S06]  /*cf50*/  FMUL.FTZ R77, R87, UR53 ;  /* 0x00000035574d7c20 */ /* 0x020fcc0008410000 */
[----:B------:R-:W0:Y:S01]  /*cf60*/  MUFU.TANH R77, R77 ;  /* 0x0000004d004d7308 */ /* 0x000e220000002400 */
[----:B-1234-:R-:W-:Y:S05]  /*cf70*/  @!P5 BRA `(.L_x_11057) ;  /* 0x00000000005cd947 */ /* 0x01efea0003800000 */
        /* <DEDUP_REMOVED lines=13> */
.L_x_11059:
[----:B------:R-:W-:-:S05]  /*d050*/  IMAD.U32 R84, RZ, RZ, UR35 ;  /* 0x00000023ff547e24 */ /* 0x000fca000f8e00ff */
[----:B------:R-:W-:-:S13]  /*d060*/  ISETP.NE.AND P2, PT, R84, 0x1, PT ;  /* 0x000000015400780c */ /* 0x000fda0003f45270 */
[----:B------:R-:W0:Y:S02]  /*d070*/  @P2 LDC.64 R46, c[0x0][0x9e8] ;  /* 0x00027a00ff2e2b82 */ /* 0x000e240000000a00 */
[----:B0-----:R-:W-:-:S05]  /*d080*/  @P2 IMAD.HI.U32 R46, R85, R46, RZ ;  /* 0x0000002e552e2227 */ /* 0x001fca00078e00ff */
[----:B------:R-:W-:-:S07]  /*d090*/  @P2 SHF.R.U32.HI R85, RZ, R47, R46 ;  /* 0x0000002fff552219 */ /* 0x000fce000001162e */
.L_x_11060:
[----:B------:R-:W-:Y:S05]  /*d0a0*/  BSYNC B0 ;  /* 0x0000000000007941 */ /* 0x000fea0003800000 */
.L_x_11058:
[----:B------:R-:W-:-:S04]  /*d0b0*/  IMAD R85, R85, R84, -R78 ;  /* 0x0000005455557224 */ /* 0x000fc800078e0a4e */
[----:B------:R-:W-:-:S05]  /*d0c0*/  IMAD R85, R16, -0x2, R85 ;  /* 0xfffffffe10557824 */ /* 0x000fca00078e0255 */
[----:B------:R-:W-:Y:S02]  /*d0d0*/  VIADDMNMX R81, R85, R84, R81, PT ;  /* 0x0000005455517246 */ /* 0x000fe40003800151 */
[----:B------:R-:W-:-:S07]  /*d0e0*/  VIMNMX R80, R80, R85, !PT ;  /* 0x0000005550507248 */ /* 0x000fce0007fe0100 */
.L_x_11057:
        /* <DEDUP_REMOVED lines=9> */
[C---:B------:R-:W-:Y:S02]  /*d180*/  ISETP.GT.AND P4, PT, R80.reuse, 0x9, P2 ;  /* 0x000000095000780c */ /* 0x040fe40001784270 */
[----:B------:R-:W-:Y:S02]  /*d190*/  ISETP.GT.AND P6, PT, R80, 0x10, P2 ;  /* 0x000000105000780c */ /* 0x000fe400017c4270 */
[----:B------:R-:W-:-:S02]  /*d1a0*/  ISETP.LT.OR P3, PT, R81, 0x9, P3 ;  /* 0x000000095100780c */ /* 0x000fc40001f61670 */
[----:B------:R-:W-:Y:S01]  /*d1b0*/  ISETP.LT.OR P4, PT, R81, 0xa, P4 ;  /* 0x0000000a5100780c */ /* 0x000fe20002781670 */
[--C-:B-1----:R-:W-:Y:S01]  /*d1c0*/  IMAD.IADD R83, R83, 0x1, R74.reuse ;  /* 0x0000000153537824 */ /* 0x102fe200078e024a */
[----:B------:R-:W-:Y:S01]  /*d1d0*/  ISETP.LT.OR P6, PT, R81, 0x11, P6 ;  /* 0x000000115100780c */ /* 0x000fe200037c1670 */
[----:B------:R-:W-:Y:S01]  /*d1e0*/  IMAD.IADD R82, R82, 0x1, R74 ;  /* 0x0000000152527824 */ /* 0x000fe200078e024a */
        /* <DEDUP_REMOVED lines=98> */
.L_x_11063:
[----:B------:R-:W-:-:S05]  /*d810*/  IMAD.U32 R4, RZ, RZ, UR35 ;  /* 0x00000023ff047e24 */ /* 0x000fca000f8e00ff */
[----:B------:R-:W-:-:S13]  /*d820*/  ISETP.NE.AND P3, PT, R4, 0x1, PT ;  /* 0x000000010400780c */ /* 0x000fda0003f65270 */
[----:B------:R-:W0:Y:S02]  /*d830*/  @P3 LDC.64 R14, c[0x0][0x9e8] ;  /* 0x00027a00ff0e3b82 */ /* 0x000e240000000a00 */
[----:B0-----:R-:W-:-:S05]  /*d840*/  @P3 IMAD.HI.U32 R14, R81, R14, RZ ;  /* 0x0000000e510e3227 */ /* 0x001fca00078e00ff */
[----:B------:R-:W-:-:S07]  /*d850*/  @P3 SHF.R.U32.HI R81, RZ, R15, R14 ;  /* 0x0000000fff513219 */ /* 0x000fce000001160e */
.L_x_11064:
[----:B------:R-:W-:Y:S05]  /*d860*/  BSYNC B0 ;  /* 0x0000000000007941 */ /* 0x000fea0003800000 */
.L_x_11062:
[----:B------:R-:W-:-:S04]  /*d870*/  IMAD R81, R81, R4, -R78 ;  /* 0x0000000451517224 */ /* 0x000fc800078e0a4e */
[----:B------:R-:W-:-:S05]  /*d880*/  IMAD R81, R16, -0x2, R81 ;  /* 0xfffffffe10517824 */ /* 0x000fca00078e0251 */
[----:B------:R-:W-:Y:S02]  /*d890*/  VIADDMNMX R83, R81, R4, R83, PT ;  /* 0x0000000451537246 */ /* 0x000fe40003800153 */
[----:B------:R-:W-:-:S07]  /*d8a0*/  VIMNMX R82, R82, R81, !PT ;  /* 0x0000005152527248 */ /* 0x000fce0007fe0100 */
.L_x_11061:
        /* <DEDUP_REMOVED lines=20> */
[----:B------:R-:W-:Y:S02]  /*d9f0*/  ISETP.GT.AND P4, PT, R82, 0x1, P2 ;  /* 0x000000015200780c */ /* 0x000fe40001784270 */
[----:B------:R-:W-:Y:S02]  /*da00*/  FMNMX.FTZ R15, R32, R15, !PT ;  /* 0x0000000f200f7209 */ /* 0x000fe40007810000 */
[----:B------:R-:W-:Y:S02]  /*da10*/  FSEL R27, R27, -INF , !P3 ;  /* 0xff8000001b1b7808 */ /* 0x000fe40005800000 */
[----:B------:R-:W-:Y:S02]  /*da20*/  FMNMX.FTZ R15, R34, R15, !PT ;  /* 0x0000000f220f7209 */ /* 0x000fe40007810000 */
[----:B------:R-:W-:-:S02]  /*da30*/  ISETP.GT.AND P3, PT, R82, 0x21, P2 ;  /* 0x000000215200780c */ /* 0x000fc40001764270 */
[----:B------:R-:W-:Y:S02]  /*da40*/  FMNMX.FTZ R15, R36, R15, !PT ;  /* 0x0000000f240f7209 */ /* 0x000fe40007810000 */
[C---:B------:R-:W-:Y:S02]  /*da50*/  ISETP.LT.OR P6, PT, R83.reuse, 0x9, P6 ;  /* 0x000000095300780c */ /* 0x040fe400037c1670 */
        /* <DEDUP_REMOVED lines=60> */
[C---:B------:R-:W-:Y:S01]  /*de20*/  FSETP.NEU.FTZ.AND P6, PT, R4.reuse, -INF , PT ;  /* 0xff8000000400780b */ /* 0x040fe20003fdd000 */
[----:B------:R-:W-:Y:S01]  /*de30*/  FMUL.FTZ R15, R4, UR34 ;  /* 0x00000022040f7c20 */ /* 0x000fe20008410000 */
[----:B------:R-:W-:-:S04]  /*de40*/  ISETP.GT.AND P4, PT, R82, 0x59, P2 ;  /* 0x000000595200780c */ /* 0x000fc80001784270 */
[----:B------:R-:W-:Y:S02]  /*de50*/  FSEL R15, R15, RZ, P6 ;  /* 0x000000ff0f0f7208 */ /* 0x000fe40003000000 */
[----:B------:R-:W-:-:S03]  /*de60*/  ISETP.LT.OR P4, PT, R83, 0x5a, P4 ;  /* 0x0000005a5300780c */ /* 0x000fc60002781670 */
        /* <DEDUP_REMOVED lines=14> */
[----:B------:R0:W-:Y:S01]  /*df50*/  MUFU.EX2 R37, R84 ;  /* 0x0000005400257308 */ /* 0x0001e20000000800 */
        /* <DEDUP_REMOVED lines=27> */
[----:B------:R-:W-:Y:S01]  /*e110*/  FFMA.FTZ R79, R79, UR34, -R15 ;  /* 0x000000224f4f7c23 */ /* 0x000fe2000801080f */
        /* <DEDUP_REMOVED lines=12> */
[----:B------:R-:W-:Y:S02]  /*e1e0*/  FMNMX.FTZ R78, R41, R78, !PT ;  /* 0x0000004e294e7209 */ /* 0x000fe40007810000 */
        /* <DEDUP_REMOVED lines=17> */
[----:B------:R-:W-:Y:S01]  /*e300*/  FSEL R63, R63, -INF , !P3 ;  /* 0xff8000003f3f7808 */ /* 0x000fe20005800000 */
[----:B------:R-:W-:Y:S01]  /*e310*/  MUFU.EX2 R26, R26 ;  /* 0x0000001a001a7308 */ /* 0x000fe20000000800 */
[----:B------:R-:W-:-:S02]  /*e320*/  FMNMX.FTZ R78, R59, R78, !PT ;  /* 0x0000004e3b4e7209 */ /* 0x000fc40007810000 */
[C---:B------:R-:W-:Y:S02]  /*e330*/  ISETP.GT.AND P3, PT, R82.reuse, 0x68, P2 ;  /* 0x000000685200780c */ /* 0x040fe40001764270 */
[----:B------:R-:W-:Y:S02]  /*e340*/  ISETP.LT.OR P4, PT, R83, 0x62, P4 ;  /* 0x000000625300780c */ /* 0x000fe40002781670 */
[----:B------:R-:W-:Y:S01]  /*e350*/  FMNMX.FTZ R78, R61, R78, !PT ;  /* 0x0000004e3d4e7209 */ /* 0x000fe20007810000 */
[----:B------:R-:W-:Y:S01]  /*e360*/  MUFU.EX2 R28, R28 ;  /* 0x0000001c001c7308 */ /* 0x000fe20000000800 */
[----:B------:R-:W-:Y:S02]  /*e370*/  ISETP.LT.OR P3, PT, R83, 0x69, P3 ;  /* 0x000000695300780c */ /* 0x000fe40001f61670 */
[----:B------:R-:W-:Y:S02]  /*e380*/  FSEL R65, R65, -INF , !P4 ;  /* 0xff80000041417808 */ /* 0x000fe40006000000 */
[----:B------:R-:W-:-:S02]  /*e390*/  ISETP.GT.AND P4, PT, R82, 0x69, P2 ;  /* 0x000000695200780c */ /* 0x000fc40001784270 */
[----:B------:R-:W-:Y:S01]  /*e3a0*/  FMNMX.FTZ R80, R63, R78, !PT ;  /* 0x0000004e3f507209 */ /* 0x000fe20007810000 */
[----:B------:R-:W-:Y:S01]  /*e3b0*/  MUFU.EX2 R30, R30 ;  /* 0x0000001e001e7308 */ /* 0x000fe20000000800 */
[----:B------:R-:W-:Y:S02]  /*e3c0*/  FSEL R67, R67, -INF , !P3 ;  /* 0xff80000043437808 */ /* 0x000fe40005800000 */
[----:B------:R-:W-:Y:S02]  /*e3d0*/  ISETP.GT.AND P3, PT, R82, 0x70, P2 ;  /* 0x000000705200780c */ /* 0x000fe40001764270 */
[----:B------:R-:W-:Y:S02]  /*e3e0*/  ISETP.LT.OR P4, PT, R83, 0x6a, P4 ;  /* 0x0000006a5300780c */ /* 0x000fe40002781670 */
[----:B0-----:R-:W-:Y:S01]  /*e3f0*/  FMNMX.FTZ R84, R65, R80, !PT ;  /* 0x0000005041547209 */ /* 0x001fe20007810000 */
[----:B------:R-:W-:Y:S01]  /*e400*/  MUFU.EX2 R32, R32 ;  /* 0x0000002000207308 */ /* 0x000fe20000000800 */
[----:B------:R-:W-:-:S02]  /*e410*/  ISETP.LT.OR P3, PT, R83, 0x71, P3 ;  /* 0x000000715300780c */ /* 0x000fc40001f61670 */
[----:B------:R-:W-:Y:S01]  /*e420*/  FSEL R78, R69, -INF , !P4 ;  /* 0xff800000454e7808 */ /* 0x000fe20006000000 */
[--C-:B------:R-:W-:Y:S01]  /*e430*/  FFMA.FTZ R69, R52, UR34, -R15.reuse ;  /* 0x0000002234457c23 */ /* 0x100fe2000801080f */
[----:B------:R-:W-:Y:S02]  /*e440*/  ISETP.GT.AND P4, PT, R82, 0x71, P2 ;  /* 0x000000715200780c */ /* 0x000fe40001784270 */
[----:B------:R-:W-:Y:S01]  /*e450*/  FMNMX.FTZ R7, R67, R84, !PT ;  /* 0x0000005443077209 */ /* 0x000fe20007810000 */
[----:B------:R-:W-:Y:S01]  /*e460*/  MUFU.EX2 R34, R34 ;  /* 0x0000002200227308 */ /* 0x000fe20000000800 */
[----:B------:R-:W-:Y:S01]  /*e470*/  FSEL R80, R71, -INF , !P3 ;  /* 0xff80000047507808 */ /* 0x000fe20005800000 */
[--C-:B------:R-:W-:Y:S01]  /*e480*/  FFMA.FTZ R71, R54, UR34, -R15.reuse ;  /* 0x0000002236477c23 */ /* 0x100fe2000801080f */
[----:B------:R-:W-:Y:S01]  /*e490*/  ISETP.GT.AND P3, PT, R82, 0x78, P2 ;  /* 0x000000785200780c */ /* 0x000fe20001764270 */
[--C-:B------:R-:W-:Y:S01]  /*e4a0*/  FFMA.FTZ R54, R56, UR34, -R15.reuse ;  /* 0x0000002238367c23 */ /* 0x100fe2000801080f */
[C---:B------:R-:W-:Y:S01]  /*e4b0*/  ISETP.LT.OR P4, PT, R83.reuse, 0x72, P4 ;  /* 0x000000725300780c */ /* 0x040fe20002781670 */
[--C-:B------:R-:W-:Y:S01]  /*e4c0*/  FFMA.FTZ R56, R58, UR34, -R15.reuse ;  /* 0x000000223a387c23 */ /* 0x100fe2000801080f */
[----:B------:R-:W-:Y:S01]  /*e4d0*/  FMNMX.FTZ R7, R78, R7, !PT ;  /* 0x000000074e077209 */ /* 0x000fe20007810000 */
[--C-:B------:R-:W-:Y:S01]  /*e4e0*/  FFMA.FTZ R58, R60, UR34, -R15.reuse ;  /* 0x000000223c3a7c23 */ /* 0x100fe2000801080f */
[----:B------:R-:W-:Y:S01]  /*e4f0*/  ISETP.GT.AND P2, PT, R82, 0x79, P2 ;  /* 0x000000795200780c */ /* 0x000fe20001744270 */
[--C-:B------:R-:W-:Y:S01]  /*e500*/  FFMA.FTZ R60, R62, UR34, -R15.reuse ;  /* 0x000000223e3c7c23 */ /* 0x100fe2000801080f */
[----:B------:R-:W-:Y:S01]  /*e510*/  ISETP.LT.OR P3, PT, R83, 0x79, P3 ;  /* 0x000000795300780c */ /* 0x000fe20001f61670 */
[--C-:B------:R-:W-:Y:S01]  /*e520*/  FFMA.FTZ R62, R64, UR34, -R15.reuse ;  /* 0x00000022403e7c23 */ /* 0x100fe2000801080f */
[----:B------:R-:W-:Y:S01]  /*e530*/  FSEL R73, R73, -INF , !P4 ;  /* 0xff80000049497808 */ /* 0x000fe20006000000 */
        /* <DEDUP_REMOVED lines=9> */
[----:B------:R-:W-:-:S03]  /*e5d0*/  FMNMX.FTZ R52, R76, R7, !PT ;  /* 0x000000074c347209 */ /* 0x000fc60007810000 */
[----:B------:R-:W-:Y:S01]  /*e5e0*/  MUFU.EX2 R38, R38 ;  /* 0x0000002600267308 */ /* 0x000fe20000000800 */
[----:B------:R-:W-:-:S05]  /*e5f0*/  FMNMX.FTZ R7, R77, R52, !PT ;  /* 0x000000344d077209 */ /* 0x000fca0007810000 */
[----:B------:R-:W0:Y:S02]  /*e600*/  SHFL.BFLY PT, R82, R7, 0x2, 0x1f ;  /* 0x0c401f0007527f89 */ /* 0x000e2400000e0000 */
[----:B------:R1:W-:Y:S08]  /*e610*/  MUFU.EX2 R52, R71 ;  /* 0x0000004700347308 */ /* 0x0003f00000000800 */
[----:B------:R-:W-:Y:S01]  /*e620*/  MUFU.EX2 R40, R40 ;  /* 0x0000002800287308 */ /* 0x000fe20000000800 */
[----:B-1----:R-:W-:Y:S01]  /*e630*/  FFMA.FTZ R71, R72, UR34, -R15 ;  /* 0x0000002248477c23 */ /* 0x002fe2000801080f */
[----:B------:R-:W-:-:S05]  /*e640*/  FSEL R72, R4, RZ, P6 ;  /* 0x000000ff04487208 */ /* 0x000fca0003000000 */
[----:B------:R-:W-:Y:S01]  /*e650*/  FADD.FTZ R72, -R72, R5 ;  /* 0x0000000548487221 */ /* 0x000fe20000010100 */
[----:B------:R-:W-:Y:S03]  /*e660*/  MUFU.EX2 R42, R42 ;  /* 0x0000002a002a7308 */ /* 0x000fe60000000800 */
[----:B------:R-:W-:Y:S01]  /*e670*/  FMUL.FTZ R15, R72, UR34 ;  /* 0x00000022480f7c20 */ /* 0x000fe20008410000 */
[----:B0-----:R-:W-:-:S04]  /*e680*/  FMNMX.FTZ R82, R7, R82, !PT ;  /* 0x0000005207527209 */ /* 0x001fc80007810000 */
[----:B------:R-:W-:Y:S01]  /*e690*/  MUFU.EX2 R5, R79 ;  /* 0x0000004f00057308 */ /* 0x000fe20000000800 */
[----:B------:R-:W0:Y:S07]  /*e6a0*/  SHFL.BFLY PT, R7, R82, 0x1, 0x1f ;  /* 0x0c201f0052077f89 */ /* 0x000e2e00000e0000 */
[----:B------:R-:W1:Y:S08]  /*e6b0*/  MUFU.EX2 R15, R15 ;  /* 0x0000000f000f7308 */ /* 0x000e700000000800 */
[----:B------:R-:W-:Y:S08]  /*e6c0*/  MUFU.EX2 R44, R44 ;  /* 0x0000002c002c7308 */ /* 0x000ff00000000800 */
[----:B------:R-:W-:Y:S01]  /*e6d0*/  MUFU.EX2 R48, R48 ;  /* 0x0000003000307308 */ /* 0x000fe20000000800 */
[----:B-1----:R-:W-:Y:S01]  /*e6e0*/  FFMA.FTZ R3, R15, R3, R14 ;  /* 0x000000030f037223 */ /* 0x002fe2000001000e */
[----:B------:R-:W-:Y:S01]  /*e6f0*/  FMUL.FTZ R88, R88, R15 ;  /* 0x0000000f58587220 */ /* 0x000fe20000410000 */
[----:B0-----:R-:W-:Y:S01]  /*e700*/  FMNMX.FTZ R7, R82, R7, !PT ;  /* 0x0000000752077209 */ /* 0x001fe20007810000 */
[-C--:B------:R-:W-:Y:S01]  /*e710*/  FMUL.FTZ R89, R89, R15.reuse ;  /* 0x0000000f59597220 */ /* 0x080fe20000410000 */
[C---:B------:R-:W-:Y:S01]  /*e720*/  FADD.FTZ R3, R8.reuse, R3 ;  /* 0x0000000308037221 */ /* 0x040fe20000010000 */
[----:B------:R-:W-:Y:S01]  /*e730*/  F2FP.F16.F32.PACK_AB R8, R8, R14 ;  /* 0x0000000e0808723e */ /* 0x000fe200000000ff */
[-C--:B------:R-:W-:Y:S01]  /*e740*/  FMUL.FTZ R92, R92, R15.reuse ;  /* 0x0000000f5c5c7220 */ /* 0x080fe20000410000 */
[C---:B------:R-:W-:Y:S01]  /*e750*/  FMUL.FTZ R75, R7.reuse, UR34 ;  /* 0x00000022074b7c20 */ /* 0x040fe20008410000 */
[----:B------:R-:W-:Y:S01]  /*e760*/  FSETP.NEU.FTZ.AND P2, PT, R7, -INF , PT ;  /* 0xff8000000700780b */ /* 0x000fe20003f5d000 */
[----:B------:R-:W-:Y:S01]  /*e770*/  FADD.FTZ R3, R10, R3 ;  /* 0x000000030a037221 */ /* 0x000fe20000010000 */
[----:B------:R-:W-:Y:S01]  /*e780*/  MUFU.EX2 R50, R50 ;  /* 0x0000003200327308 */ /* 0x000fe20000000800 */
[C---:B------:R-:W-:Y:S01]  /*e790*/  F2FP.F16.F32.PACK_AB R10, R12.reuse, R10 ;  /* 0x0000000a0c0a723e */ /* 0x040fe200000000ff */
[-C--:B------:R-:W-:Y:S01]  /*e7a0*/  FMUL.FTZ R93, R93, R15.reuse ;  /* 0x0000000f5d5d7220 */ /* 0x080fe20000410000 */
[----:B------:R-:W-:Y:S01]  /*e7b0*/  FSEL R72, R75, RZ, P2 ;  /* 0x000000ff4b487208 */ /* 0x000fe20001000000 */
[----:B------:R-:W-:Y:S01]  /*e7c0*/  FADD.FTZ R14, R12, R3 ;  /* 0x000000030c0e7221 */ /* 0x000fe20000010000 */
[-C--:B------:R-:W-:Y:S01]  /*e7d0*/  FMUL.FTZ R96, R96, R15.reuse ;  /* 0x0000000f60607220 */ /* 0x080fe20000410000 */
[-C--:B------:R-:W-:Y:S01]  /*e7e0*/  FMUL.FTZ R97, R97, R15.reuse ;  /* 0x0000000f61617220 */ /* 0x080fe20000410000 */
[----:B------:R-:W-:Y:S01]  /*e7f0*/  FMUL.FTZ R100, R100, R15 ;  /* 0x0000000f64647220 */ /* 0x000fe20000410000 */
[--C-:B------:R-:W-:Y:S01]  /*e800*/  FFMA.FTZ R79, R35, UR34, -R72.reuse ;  /* 0x00000022234f7c23 */ /* 0x100fe20008010848 */
[----:B------:R-:W-:Y:S01]  /*e810*/  FSEL R35, R7, RZ, P2 ;  /* 0x000000ff07237208 */ /* 0x000fe20001000000 */
[--C-:B------:R-:W-:Y:S01]  /*e820*/  FFMA.FTZ R75, R46, UR34, -R72.reuse ;  /* 0x000000222e4b7c23 */ /* 0x100fe20008010848 */
[--C-:B------:R-:W-:Y:S01]  /*e830*/  FFMA.FTZ R9, R9, UR34, -R72.reuse ;  /* 0x0000002209097c23 */ /* 0x100fe20008010848 */
[--C-:B------:R-:W-:Y:S01]  /*e840*/  FFMA.FTZ R11, R11, UR34, -R72.reuse ;  /* 0x000000220b0b7c23 */ /* 0x100fe20008010848 */
[----:B------:R-:W-:Y:S01]  /*e850*/  FFMA.FTZ R81, R13, UR34, -R72 ;  /* 0x000000220d517c23 */ /* 0x000fe20008010848 */
[----:B------:R-:W-:Y:S01]  /*e860*/  FADD.FTZ R6, -R35, R6 ;  /* 0x0000000623067221 */ /* 0x000fe20000010100 */
[--C-:B------:R-:W-:Y:S01]  /*e870*/  FFMA.FTZ R20, R20, UR34, -R72.reuse ;  /* 0x0000002214147c23 */ /* 0x100fe20008010848 */
[----:B------:R-:W-:Y:S01]  /*e880*/  MUFU.EX2 R75, R75 ;  /* 0x0000004b004b7308 */ /* 0x000fe20000000800 */
[--C-:B------:R-:W-:Y:S01]  /*e890*/  FFMA.FTZ R46, R21, UR34, -R72.reuse ;  /* 0x00000022152e7c23 */ /* 0x100fe20008010848 */
[----:B------:R-:W-:Y:S01]  /*e8a0*/  FMUL.FTZ R6, R6, UR34 ;  /* 0x0000002206067c20 */ /* 0x000fe20008410000 */
[--C-:B------:R-:W-:Y:S01]  /*e8b0*/  FFMA.FTZ R13, R74, UR34, -R72.reuse ;  /* 0x000000224a0d7c23 */ /* 0x100fe20008010848 */
[--C-:B------:R-:W-:Y:S01]  /*e8c0*/  FFMA.FTZ R25, R25, UR34, -R72.reuse ;  /* 0x0000002219197c23 */ /* 0x100fe20008010848 */
[--C-:B------:R-:W-:Y:S01]  /*e8d0*/  FFMA.FTZ R27, R27, UR34, -R72.reuse ;  /* 0x000000221b1b7c23 */ /* 0x100fe20008010848 */
[--C-:B------:R-:W-:Y:S01]  /*e8e0*/  FFMA.FTZ R29, R29, UR34, -R72.reuse ;  /* 0x000000221d1d7c23 */ /* 0x100fe20008010848 */
[--C-:B------:R-:W-:Y:S01]  /*e8f0*/  FFMA.FTZ R31, R31, UR34, -R72.reuse ;  /* 0x000000221f1f7c23 */ /* 0x100fe20008010848 */
[----:B------:R-:W0:Y:S01]  /*e900*/  MUFU.EX2 R6, R6 ;  /* 0x0000000600067308 */ /* 0x000e220000000800 */
[----:B------:R-:W-:Y:S01]  /*e910*/  FFMA.FTZ R43, R43, UR34, -R72 ;  /* 0x000000222b2b7c23 */ /* 0x000fe20008010848 */
[----:B------:R-:W-:Y:S01]  /*e920*/  FADD.FTZ R14, R47, R14 ;  /* 0x0000000e2f0e7221 */ /* 0x000fe20000010000 */
[--C-:B------:R-:W-:Y:S01]  /*e930*/  FFMA.FTZ R33, R33, UR34, -R72.reuse ;  /* 0x0000002221217c23 */ /* 0x100fe20008010848 */
[--C-:B------:R-:W-:Y:S01]  /*e940*/  FFMA.FTZ R21, R39, UR34, -R72.reuse ;  /* 0x0000002227157c23 */ /* 0x100fe20008010848 */
[--C-:B------:R-:W-:Y:S01]  /*e950*/  FFMA.FTZ R39, R41, UR34, -R72.reuse ;  /* 0x0000002229277c23 */ /* 0x100fe20008010848 */
[--C-:B------:R-:W-:Y:S01]  /*e960*/  FFMA.FTZ R41, R45, UR34, -R72.reuse ;  /* 0x000000222d297c23 */ /* 0x100fe20008010848 */
[----:B------:R-:W-:Y:S01]  /*e970*/  FFMA.FTZ R49, R49, UR34, -R72 ;  /* 0x0000002231317c23 */ /* 0x000fe20008010848 */
[----:B------:R-:W1:Y:S01]  /*e980*/  MUFU.EX2 R9, R9 ;  /* 0x0000000900097308 */ /* 0x000e620000000800 */
[----:B------:R-:W-:-:S02]  /*e990*/  IMAD.U32 R45, RZ, RZ, UR54 ;  /* 0x00000036ff2d7e24 */ /* 0x000fc4000f8e00ff */
[--C-:B------:R-:W-:Y:S01]  /*e9a0*/  FFMA.FTZ R51, R51, UR34, -R72.reuse ;  /* 0x0000002233337c23 */ /* 0x100fe20008010848 */
[--C-:B------:R-:W-:Y:S01]  /*e9b0*/  FFMA.FTZ R12, R57, UR34, -R72.reuse ;  /* 0x00000022390c7c23 */ /* 0x100fe20008010848 */
[--C-:B------:R-:W-:Y:S01]  /*e9c0*/  FFMA.FTZ R65, R65, UR34, -R72.reuse ;  /* 0x0000002241417c23 */ /* 0x100fe20008010848 */
[--C-:B------:R-:W-:Y:S01]  /*e9d0*/  FFMA.FTZ R67, R67, UR34, -R72.reuse ;  /* 0x0000002243437c23 */ /* 0x100fe20008010848 */
[----:B------:R-:W-:Y:S01]  /*e9e0*/  @!P1 LEA R45, R45, UR42, 0x3 ;  /* 0x0000002a2d2d9c11 */ /* 0x000fe2000f8e18ff */
[--C-:B------:R-:W-:Y:S01]  /*e9f0*/  FFMA.FTZ R78, R78, UR34, -R72.reuse ;  /* 0x000000224e4e7c23 */ /* 0x100fe20008010848 */
[----:B------:R-:W2:Y:S01]  /*ea00*/  MUFU.EX2 R11, R11 ;  /* 0x0000000b000b7308 */ /* 0x000ea20000000800 */
[----:B0-----:R-:W-:Y:S01]  /*ea10*/  FFMA.FTZ R74, R6, R2, R75 ;  /* 0x00000002064a7223 */ /* 0x001fe2000001004b */
[--C-:B------:R-:W-:Y:S01]  /*ea20*/  FFMA.FTZ R2, R53, UR34, -R72.reuse ;  /* 0x0000002235027c23 */ /* 0x100fe20008010848 */
[----:B------:R-:W-:Y:S01]  /*ea30*/  FFMA.FTZ R53, R55, UR34, -R72 ;  /* 0x0000002237357c23 */ /* 0x000fe20008010848 */
[----:B------:R-:W-:-:S02]  /*ea40*/  @!P1 VIADD R45, R45, 0x2d860 ;  /* 0x0002d8602d2d9836 */ /* 0x000fc40000000000 */
[--C-:B------:R-:W-:Y:S01]  /*ea50*/  FFMA.FTZ R55, R59, UR34, -R72.reuse ;  /* 0x000000223b377c23 */ /* 0x100fe20008010848 */
[--C-:B------:R-:W-:Y:S01]  /*ea60*/  FFMA.FTZ R80, R80, UR34, -R72.reuse ;  /* 0x0000002250507c23 */ /* 0x100fe20008010848 */
[----:B------:R-:W-:Y:S01]  /*ea70*/  FFMA.FTZ R76, R76, UR34, -R72 ;  /* 0x000000224c4c7c23 */ /* 0x000fe20008010848 */
[----:B------:R-:W0:Y:S01]  /*ea80*/  MUFU.EX2 R81, R81 ;  /* 0x0000005100517308 */ /* 0x000e220000000800 */
[----:B-1----:R-:W-:Y:S01]  /*ea90*/  FADD.FTZ R74, R9, R74 ;  /* 0x0000004a094a7221 */ /* 0x002fe20000010000 */
[----:B------:R-:W-:Y:S01]  /*eaa0*/  @!P1 PRMT R45, RZ, 0x654, R45 ;  /* 0x00000654ff2d9816 */ /* 0x000fe2000000002d */
[----:B------:R-:W-:Y:S01]  /*eab0*/  FFMA.FTZ R73, R73, UR34, -R72 ;  /* 0x0000002249497c23 */ /* 0x000fe20008010848 */
[----:B------:R-:W-:Y:S01]  /*eac0*/  F2FP.F16.F32.PACK_AB R9, R9, R75 ;  /* 0x0000004b0909723e */ /* 0x000fe200000000ff */
[----:B------:R-:W-:Y:S01]  /*ead0*/  UMOV UR54, UR46 ;  /* 0x0000002e00367c82 */ /* 0x000fe20008000000 */
[----:B------:R1:W-:Y:S01]  /*eae0*/  @!P1 SYNCS.ARRIVE.TRANS64.RED.A1T0 RZ, [R45+URZ], RZ ;  /* 0x000000ff2dff99a7 */ /* 0x0003e2000810043f */
[----:B------:R-:W-:Y:S01]  /*eaf0*/  ISETP.GT.AND P2, PT, R0, UR37, PT ;  /* 0x0000002500007c0c */ /* 0x000fe2000bf44270 */
        /* <DEDUP_REMOVED lines=9> */
[C---:B0-----:R-:W-:Y:S01]  /*eb90*/  FADD.FTZ R3, R81.reuse, R74 ;  /* 0x0000004a51037221 */ /* 0x041fe20000010000 */
[----:B------:R-:W-:Y:S01]  /*eba0*/  F2FP.F16.F32.PACK_AB R11, R81, R11 ;  /* 0x0000000b510b723e */ /* 0x000fe200000000ff */
[-C--:B------:R-:W-:Y:S01]  /*ebb0*/  FMUL.FTZ R102, R102, R6.reuse ;  /* 0x0000000666667220 */ /* 0x080fe20000410000 */
[-C--:B------:R-:W-:Y:S01]  /*ebc0*/  FMUL.FTZ R103, R103, R6.reuse ;  /* 0x0000000667677220 */ /* 0x080fe20000410000 */
[-C--:B------:R-:W-:Y:S01]  /*ebd0*/  FMUL.FTZ R106, R106, R6.reuse ;  /* 0x000000066a6a7220 */ /* 0x080fe20000410000 */
[-C--:B------:R-:W-:Y:S01]  /*ebe0*/  FMUL.FTZ R107, R107, R6.reuse ;  /* 0x000000066b6b7220 */ /* 0x080fe20000410000 */
[----:B------:R0:W-:Y:S01]  /*ebf0*/  STSM.16.M88.4 [R17+0x21800], R8 ;  /* 0x0218000811007844 */ /* 0x0001e20000000200 */
[----:B------:R-:W4:Y:S01]  /*ec00*/  MUFU.EX2 R25, R25 ;  /* 0x0000001900197308 */ /* 0x000f220000000800 */
        /* <DEDUP_REMOVED lines=8> */
[----:B--2---:R-:W-:Y:S01]  /*ec90*/  FADD.FTZ R74, R46, R3 ;  /* 0x000000032e4a7221 */ /* 0x004fe20000010000 */
[-C--:B------:R-:W-:Y:S01]  /*eca0*/  FMUL.FTZ R122, R122, R6.reuse ;  /* 0x000000067a7a7220 */ /* 0x080fe20000410000 */
[-C--:B------:R-:W-:Y:S01]  /*ecb0*/  FMUL.FTZ R123, R123, R6.reuse ;  /* 0x000000067b7b7220 */ /* 0x080fe20000410000 */
[-C--:B------:R-:W-:Y:S01]  /*ecc0*/  FMUL.FTZ R126, R126, R6.reuse ;  /* 0x000000067e7e7220 */ /* 0x080fe20000410000 */
[-C--:B------:R-:W-:Y:S01]  /*ecd0*/  FMUL.FTZ R127, R127, R6.reuse ;  /* 0x000000067f7f7220 */ /* 0x080fe20000410000 */
[----:B------:R-:W-:Y:S01]  /*ece0*/  FMUL.FTZ R130, R130, R6 ;  /* 0x0000000682827220 */ /* 0x000fe20000410000 */
[----:B0-----:R-:W-:Y:S01]  /*ecf0*/  F2FP.F16.F32.PACK_AB R9, R46, R20 ;  /* 0x000000142e09723e */ /* 0x001fe200000000ff */
[----:B------:R-:W0:Y:S01]  /*ed00*/  MUFU.EX2 R29, R29 ;  /* 0x0000001d001d7308 */ /* 0x000e220000000800 */
[----:B----4-:R-:W-:Y:S01]  /*ed10*/  FADD.FTZ R74, R25, R74 ;  /* 0x0000004a194a7221 */ /* 0x010fe20000010000 */
[----:B------:R-:W-:Y:S01]  /*ed20*/  F2FP.F16.F32.PACK_AB R8, R37, R47 ;  /* 0x0000002f2508723e */ /* 0x000fe200000000ff */
[----:B------:R-:W-:Y:S01]  /*ed30*/  FMUL.FTZ R131, R131, R6 ;  /* 0x0000000683837220 */ /* 0x000fe20000410000 */
[----:B------:R-:W-:Y:S01]  /*ed40*/  F2FP.F16.F32.PACK_AB R10, R26, R24 ;  /* 0x000000181a0a723e */ /* 0x000fe200000000ff */
[-C--:B------:R-:W-:Y:S01]  /*ed50*/  FMUL.FTZ R134, R134, R6.reuse ;  /* 0x0000000686867220 */ /* 0x080fe20000410000 */
[----:B------:R-:W-:Y:S01]  /*ed60*/  FMUL.FTZ R135, R135, R6 ;  /* 0x0000000687877220 */ /* 0x000fe20000410000 */
[----:B------:R-:W-:Y:S01]  /*ed70*/  FMUL.FTZ R101, R101, R15 ;  /* 0x0000000f65657220 */ /* 0x000fe20000410000 */
[----:B------:R2:W-:Y:S01]  /*ed80*/  MUFU.EX2 R35, R43 ;  /* 0x0000002b00237308 */ /* 0x0005e20000000800 */
[C---:B---3--:R-:W-:Y:S01]  /*ed90*/  FADD.FTZ R74, R27.reuse, R74 ;  /* 0x0000004a1b4a7221 */ /* 0x048fe20000010000 */
[----:B------:R-:W-:Y:S01]  /*eda0*/  F2FP.F16.F32.PACK_AB R11, R27, R25 ;  /* 0x000000191b0b723e */ /* 0x000fe200000000ff */
[-C--:B------:R-:W-:Y:S01]  /*edb0*/  FMUL.FTZ R104, R104, R15.reuse ;  /* 0x0000000f68687220 */ /* 0x080fe20000410000 */
[-C--:B------:R-:W-:Y:S01]  /*edc0*/  FMUL.FTZ R105, R105, R15.reuse ;  /* 0x0000000f69697220 */ /* 0x080fe20000410000 */
[-C--:B------:R-:W-:Y:S01]  /*edd0*/  FMUL.FTZ R108, R108, R15.reuse ;  /* 0x0000000f6c6c7220 */ /* 0x080fe20000410000 */
[-C--:B------:R-:W-:Y:S01]  /*ede0*/  FMUL.FTZ R109, R109, R15.reuse ;  /* 0x0000000f6d6d7220 */ /* 0x080fe20000410000 */
[----:B------:R3:W-:Y:S01]  /*edf0*/  STSM.16.M88.4 [R22], R8 ;  /* 0x0000000816007844 */ /* 0x0007e20000000200 */
[----:B------:R-:W4:Y:S01]  /*ee00*/  MUFU.EX2 R31, R31 ;  /* 0x0000001f001f7308 */ /* 0x000f220000000800 */
[----:B--2---:R-:W-:Y:S01]  /*ee10*/  FADD.FTZ R43, R37, R14 ;  /* 0x0000000e252b7221 */ /* 0x004fe20000010000 */
[----:B0-----:R-:W-:Y:S01]  /*ee20*/  FADD.FTZ R74, R29, R74 ;  /* 0x0000004a1d4a7221 */ /* 0x001fe20000010000 */
[--C-:B------:R-:W-:Y:S01]  /*ee30*/  FFMA.FTZ R14, R61, UR34, -R72.reuse ;  /* 0x000000223d0e7c23 */ /* 0x100fe20008010848 */
[--C-:B------:R-:W-:Y:S01]  /*ee40*/  FFMA.FTZ R61, R63, UR34, -R72.reuse ;  /* 0x000000223f3d7c23 */ /* 0x100fe20008010848 */
[----:B------:R-:W-:Y:S01]  /*ee50*/  FADD.FTZ R43, R24, R43 ;  /* 0x0000002b182b7221 */ /* 0x000fe20000010000 */
[----:B------:R-:W-:Y:S01]  /*ee60*/  FFMA.FTZ R72, R77, UR34, -R72 ;  /* 0x000000224d487c23 */ /* 0x000fe20008010848 */
[-C--:B------:R-:W-:Y:S01]  /*ee70*/  FMUL.FTZ R112, R112, R15.reuse ;  /* 0x0000000f70707220 */ /* 0x080fe20000410000 */
[----:B------:R-:W0:Y:S01]  /*ee80*/  MUFU.EX2 R33, R33 ;  /* 0x0000002100217308 */ /* 0x000e220000000800 */
[----:B------:R-:W-:Y:S01]  /*ee90*/  FADD.FTZ R43, R26, R43 ;  /* 0x0000002b1a2b7221 */ /* 0x000fe20000010000 */
[-C--:B------:R-:W-:Y:S01]  /*eea0*/  FMUL.FTZ R113, R113, R15.reuse ;  /* 0x0000000f71717220 */ /* 0x080fe20000410000 */
[-C--:B------:R-:W-:Y:S01]  /*eeb0*/  FMUL.FTZ R116, R116, R15.reuse ;  /* 0x0000000f74747220 */ /* 0x080fe20000410000 */
[-C--:B------:R-:W-:Y:S01]  /*eec0*/  FMUL.FTZ R117, R117, R15.reuse ;  /* 0x0000000f75757220 */ /* 0x080fe20000410000 */
[----:B------:R-:W-:Y:S01]  /*eed0*/  FADD.FTZ R43, R28, R43 ;  /* 0x0000002b1c2b7221 */ /* 0x000fe20000010000 */
[----:B------:R-:W-:Y:S01]  /*eee0*/  F2FP.F16.F32.PACK_AB R28, R30, R28 ;  /* 0x0000001c1e1c723e */ /* 0x000fe200000000ff */
[----:B------:R-:W-:Y:S01]  /*eef0*/  FMUL.FTZ R120, R120, R15 ;  /* 0x0000000f78787220 */ /* 0x000fe20000410000 */
[----:B------:R-:W2:Y:S01]  /*ef00*/  MUFU.EX2 R79, R79 ;  /* 0x0000004f004f7308 */ /* 0x000ea20000000800 */
[----:B------:R-:W-:Y:S01]  /*ef10*/  FADD.FTZ R43, R30, R43 ;  /* 0x0000002b1e2b7221 */ /* 0x000fe20000010000 */
[C---:B----4-:R-:W-:Y:S01]  /*ef20*/  FADD.FTZ R74, R31.reuse, R74 ;  /* 0x0000004a1f4a7221 */ /* 0x050fe20000010000 */
[----:B------:R-:W-:Y:S01]  /*ef30*/  F2FP.F16.F32.PACK_AB R29, R31, R29 ;  /* 0x0000001d1f1d723e */ /* 0x000fe200000000ff */
[-C--:B------:R-:W-:Y:S01]  /*ef40*/  FMUL.FTZ R121, R121, R15.reuse ;  /* 0x0000000f79797220 */ /* 0x080fe20000410000 */
[----:B------:R-:W-:Y:S01]  /*ef50*/  FADD.FTZ R43, R32, R43 ;  /* 0x0000002b202b7221 */ /* 0x000fe20000010000 */
[----:B------:R-:W-:Y:S01]  /*ef60*/  F2FP.F16.F32.PACK_AB R30, R34, R32 ;  /* 0x00000020221e723e */ /* 0x000fe200000000ff */
[-C--:B------:R-:W-:Y:S01]  /*ef70*/  FMUL.FTZ R124, R124, R15.reuse ;  /* 0x0000000f7c7c7220 */ /* 0x080fe20000410000 */
[----:B------:R-:W4:Y:S01]  /*ef80*/  MUFU.EX2 R13, R13 ;  /* 0x0000000d000d7308 */ /* 0x000f220000000800 */
[----:B0-----:R-:W-:Y:S01]  /*ef90*/  FADD.FTZ R74, R33, R74 ;  /* 0x0000004a214a7221 */ /* 0x001fe20000010000 */
[----:B------:R-:W-:Y:S01]  /*efa0*/  FADD.FTZ R43, R34, R43 ;  /* 0x0000002b222b7221 */ /* 0x000fe20000010000 */
[-C--:B------:R-:W-:Y:S01]  /*efb0*/  FMUL.FTZ R125, R125, R15.reuse ;  /* 0x0000000f7d7d7220 */ /* 0x080fe20000410000 */
[-C--:B------:R-:W-:Y:S01]  /*efc0*/  FMUL.FTZ R128, R128, R15.reuse ;  /* 0x0000000f80807220 */ /* 0x080fe20000410000 */
[----:B------:R-:W-:Y:S01]  /*efd0*/  FMUL.FTZ R129, R129, R15 ;  /* 0x0000000f81817220 */ /* 0x000fe20000410000 */
[----:B------:R-:W-:Y:S01]  /*efe0*/  FADD.FTZ R43, R36, R43 ;  /* 0x0000002b242b7221 */ /* 0x000fe20000010000 */
[C---:B------:R-:W-:Y:S01]  /*eff0*/  F2FP.F16.F32.PACK_AB R36, R38.reuse, R36 ;  /* 0x000000242624723e */ /* 0x040fe200000000ff */
[----:B------:R-:W0:Y:S01]  /*f000*/  MUFU.EX2 R21, R21 ;  /* 0x0000001500157308 */ /* 0x000e220000000800 */
[C---:B--2---:R-:W-:Y:S01]  /*f010*/  FADD.FTZ R74, R79.reuse, R74 ;  /* 0x0000004a4f4a7221 */ /* 0x044fe20000010000 */
[----:B------:R-:W-:Y:S01]  /*f020*/  FADD.FTZ R43, R38, R43 ;  /* 0x0000002b262b7221 */ /* 0x000fe20000010000 */
[----:B------:R-:W-:Y:S01]  /*f030*/  F2FP.F16.F32.PACK_AB R31, R79, R33 ;  /* 0x000000214f1f723e */ /* 0x000fe200000000ff */
[-C--:B------:R-:W-:Y:S01]  /*f040*/  FMUL.FTZ R132, R132, R15.reuse ;  /* 0x0000000f84847220 */ /* 0x080fe20000410000 */
[----:B------:R-:W-:Y:S01]  /*f050*/  F2FP.F16.F32.PACK_AB R38, R42, R40 ;  /* 0x000000282a26723e */ /* 0x000fe200000000ff */
[----:B------:R-:W-:Y:S01]  /*f060*/  FADD.FTZ R43, R40, R43 ;  /* 0x0000002b282b7221 */ /* 0x000fe20000010000 */
[----:B------:R-:W-:Y:S01]  /*f070*/  FMUL.FTZ R133, R133, R15 ;  /* 0x0000000f85857220 */ /* 0x000fe20000410000 */
[----:B------:R-:W2:Y:S01]  /*f080*/  MUFU.EX2 R39, R39 ;  /* 0x0000002700277308 */ /* 0x000ea20000000800 */
[----:B----4-:R-:W-:Y:S01]  /*f090*/  FADD.FTZ R74, R13, R74 ;  /* 0x0000004a0d4a7221 */ /* 0x010fe20000010000 */
[----:B------:R-:W-:Y:S01]  /*f0a0*/  FADD.FTZ R43, R42, R43 ;  /* 0x0000002b2a2b7221 */ /* 0x000fe20000010000 */
[----:B------:R1:W-:Y:S01]  /*f0b0*/  STSM.16.M88.4 [R19], R28 ;  /* 0x0000001c13007844 */ /* 0x0003e20000000200 */
[----:B------:R-:W-:-:S02]  /*f0c0*/  VIADD R0, R0, 0xffffffff ;  /* 0xffffffff00007836 */ /* 0x000fc40000000000 */
[----:B------:R-:W-:Y:S01]  /*f0d0*/  FADD.FTZ R43, R44, R43 ;  /* 0x0000002b2c2b7221 */ /* 0x000fe20000010000 */
[----:B------:R-:W-:Y:S01]  /*f0e0*/  IMAD.MOV.U32 R6, RZ, RZ, R7 ;  /* 0x000000ffff067224 */ /* 0x000fe200078e0007 */
[----:B------:R-:W4:Y:S01]  /*f0f0*/  MUFU.EX2 R41, R41 ;  /* 0x0000002900297308 */ /* 0x000f220000000800 */
[C---:B0-----:R-:W-:Y:S01]  /*f100*/  FADD.FTZ R74, R21.reuse, R74 ;  /* 0x0000004a154a7221 */ /* 0x041fe20000010000 */
[C---:B------:R-:W-:Y:S01]  /*f110*/  FADD.FTZ R43, R48.reuse, R43 ;  /* 0x0000002b302b7221 */ /* 0x040fe20000010000 */
[----:B------:R-:W-:Y:S02]  /*f120*/  F2FP.F16.F32.PACK_AB R37, R21, R13 ;  /* 0x0000000d1525723e */ /* 0x000fe400000000ff */
[----:B------:R-:W-:Y:S01]  /*f130*/  F2FP.F16.F32.PACK_AB R48, R48, R44 ;  /* 0x0000002c3030723e */ /* 0x000fe200000000ff */
[----:B------:R-:W-:Y:S02]  /*f140*/  FADD.FTZ R20, R50, R43 ;  /* 0x0000002b32147221 */ /* 0x000fe40000010000 */
[----:B------:R-:W0:Y:S01]  /*f150*/  MUFU.EX2 R49, R49 ;  /* 0x0000003100317308 */ /* 0x000e220000000800 */
[----:B--2---:R-:W-:Y:S01]  /*f160*/  FADD.FTZ R74, R39, R74 ;  /* 0x0000004a274a7221 */ /* 0x004fe20000010000 */
[----:B------:R-:W-:-:S03]  /*f170*/  F2FP.F16.F32.PACK_AB R39, R35, R39 ;  /* 0x000000272327723e */ /* 0x000fc600000000ff */
[----:B------:R-:W-:Y:S02]  /*f180*/  FADD.FTZ R74, R35, R74 ;  /* 0x0000004a234a7221 */ /* 0x000fe40000010000 */
[----:B------:R1:W-:Y:S01]  /*f190*/  STSM.16.M88.4 [R18], R36 ;  /* 0x0000002412007844 */ /* 0x0003e20000000200 */
[----:B------:R-:W2:Y:S01]  /*f1a0*/  MUFU.EX2 R51, R51 ;  /* 0x0000003300337308 */ /* 0x000ea20000000800 */
[----:B----4-:R-:W-:-:S07]  /*f1b0*/  FADD.FTZ R74, R41, R74 ;  /* 0x0000004a294a7221 */ /* 0x010fce0000010000 */
[----:B------:R-:W4:Y:S01]  /*f1c0*/  MUFU.EX2 R69, R69 ;  /* 0x0000004500457308 */ /* 0x000f220000000800 */
[C---:B0-----:R-:W-:Y:S01]  /*f1d0*/  FADD.FTZ R74, R49.reuse, R74 ;  /* 0x0000004a314a7221 */ /* 0x041fe20000010000 */
[----:B------:R-:W-:-:S06]  /*f1e0*/  F2FP.F16.F32.PACK_AB R49, R49, R41 ;  /* 0x000000293131723e */ /* 0x000fcc00000000ff */
[----:B------:R-:W0:Y:S01]  /*f1f0*/  MUFU.EX2 R2, R2 ;  /* 0x0000000200027308 */ /* 0x000e220000000800 */
[----:B--2---:R-:W-:-:S07]  /*f200*/  FADD.FTZ R3, R51, R74 ;  /* 0x0000004a33037221 */ /* 0x004fce0000010000 */
[----:B------:R-:W2:Y:S01]  /*f210*/  MUFU.EX2 R53, R53 ;  /* 0x0000003500357308 */ /* 0x000ea20000000800 */
[C---:B----4-:R-:W-:Y:S01]  /*f220*/  FADD.FTZ R25, R69.reuse, R20 ;  /* 0x0000001445197221 */ /* 0x050fe20000010000 */
[----:B------:R-:W-:-:S03]  /*f230*/  F2FP.F16.F32.PACK_AB R50, R69, R50 ;  /* 0x000000324532723e */ /* 0x000fc600000000ff */
[----:B------:R-:W-:-:S03]  /*f240*/  FADD.FTZ R25, R52, R25 ;  /* 0x0000001934197221 */ /* 0x000fc60000010000 */
[----:B------:R-:W3:Y:S01]  /*f250*/  MUFU.EX2 R12, R12 ;  /* 0x0000000c000c7308 */ /* 0x000ee20000000800 */
[C---:B0-----:R-:W-:Y:S01]  /*f260*/  FADD.FTZ R20, R2.reuse, R3 ;  /* 0x0000000302147221 */ /* 0x041fe20000010000 */
[----:B------:R-:W-:-:S05]  /*f270*/  F2FP.F16.F32.PACK_AB R51, R2, R51 ;  /* 0x000000330233723e */ /* 0x000fca00000000ff */
[----:B------:R1:W-:Y:S01]  /*f280*/  STSM.16.M88.4 [R17+0x27800], R48 ;  /* 0x0278003011007844 */ /* 0x0003e20000000200 */
        /* <DEDUP_REMOVED lines=24> */
[----:B------:R-:W-:-:S05]  /*f410*/  F2FP.F16.F32.PACK_AB R54, R58, R56 ;  /* 0x000000383a36723e */ /* 0x000fca00000000ff */
[----:B------:R1:W-:Y:S01]  /*f420*/  STSM.16.M88.4 [R23], R52 ;  /* 0x0000003417007844 */ /* 0x0003e20000000200 */
[----:B------:R-:W2:Y:S01]  /*f430*/  MUFU.EX2 R80, R80 ;  /* 0x0000005000507308 */ /* 0x000ea20000000800 */
[C---:B---3--:R-:W-:Y:S01]  /*f440*/  FADD.FTZ R3, R78.reuse, R3 ;  /* 0x000000034e037221 */ /* 0x048fe20000010000 */
[----:B------:R-:W-:-:S06]  /*f450*/  F2FP.F16.F32.PACK_AB R63, R78, R63 ;  /* 0x0000003f4e3f723e */ /* 0x000fcc00000000ff */
[----:B------:R-:W3:Y:S01]  /*f460*/  MUFU.EX2 R62, R62 ;  /* 0x0000003e003e7308 */ /* 0x000ee20000000800 */
[----:B0-----:R-:W-:-:S07]  /*f470*/  FADD.FTZ R25, R60, R25 ;  /* 0x000000193c197221 */ /* 0x001fce0000010000 */
        /* <DEDUP_REMOVED lines=8> */
[C---:B--2---:R-:W-:Y:S01]  /*f500*/  F2FP.F16.F32.PACK_AB R62, R66.reuse, R64 ;  /* 0x00000040423e723e */ /* 0x044fe200000000ff */
[----:B------:R-:W-:-:S04]  /*f510*/  FADD.FTZ R25, R66, R25 ;  /* 0x0000001942197221 */ /* 0x000fc80000010000 */
[----:B------:R1:W-:Y:S02]  /*f520*/  STSM.16.M88.4 [R19+0x6000], R60 ;  /* 0x0060003c13007844 */ /* 0x0003e40000000200 */
[----:B------:R-:W2:Y:S01]  /*f530*/  MUFU.EX2 R71, R71 ;  /* 0x0000004700477308 */ /* 0x000ea20000000800 */
[C---:B---3--:R-:W-:Y:S01]  /*f540*/  FADD.FTZ R3, R9.reuse, R3 ;  /* 0x0000000309037221 */ /* 0x048fe20000010000 */
[----:B------:R-:W-:-:S06]  /*f550*/  F2FP.F16.F32.PACK_AB R9, R9, R80 ;  /* 0x000000500909723e */ /* 0x000fcc00000000ff */
[----:B------:R-:W3:Y:S01]  /*f560*/  MUFU.EX2 R68, R68 ;  /* 0x0000004400447308 */ /* 0x000ee20000000800 */
[----:B0-----:R-:W-:-:S07]  /*f570*/  FADD.FTZ R2, R70, R25 ;  /* 0x0000001946027221 */ /* 0x001fce0000010000 */
[----:B------:R-:W0:Y:S01]  /*f580*/  MUFU.EX2 R76, R76 ;  /* 0x0000004c004c7308 */ /* 0x000e220000000800 */
[C---:B--2---:R-:W-:Y:S01]  /*f590*/  F2FP.F16.F32.PACK_AB R8, R71.reuse, R70 ;  /* 0x000000464708723e */ /* 0x044fe200000000ff */
[----:B------:R-:W-:-:S06]  /*f5a0*/  FADD.FTZ R13, R71, R2 ;  /* 0x00000002470d7221 */ /* 0x000fcc0000010000 */
[----:B------:R-:W2:Y:S01]  /*f5b0*/  MUFU.EX2 R21, R72 ;  /* 0x0000004800157308 */ /* 0x000ea20000000800 */
[----:B---3--:R-:W-:Y:S01]  /*f5c0*/  F2FP.F16.F32.PACK_AB R10, R5, R68 ;  /* 0x00000044050a723e */ /* 0x008fe200000000ff */
[----:B------:R-:W-:Y:S01]  /*f5d0*/  FADD.FTZ R68, R68, R13 ;  /* 0x0000000d44447221 */ /* 0x000fe20000010000 */
[----:B0-----:R-:W-:-:S03]  /*f5e0*/  FADD.FTZ R2, R76, R3 ;  /* 0x000000034c027221 */ /* 0x001fc60000010000 */
[----:B------:R-:W-:Y:S01]  /*f5f0*/  FADD.FTZ R3, R5, R68 ;  /* 0x0000004405037221 */ /* 0x000fe20000010000 */
[----:B------:R-:W-:Y:S01]  /*f600*/  IMAD.MOV.U32 R5, RZ, RZ, R4 ;  /* 0x000000ffff057224 */ /* 0x000fe200078e0004 */
[C---:B--2---:R-:W-:Y:S01]  /*f610*/  F2FP.F16.F32.PACK_AB R11, R21.reuse, R76 ;  /* 0x0000004c150b723e */ /* 0x044fe200000000ff */
[----:B------:R-:W-:-:S04]  /*f620*/  FADD.FTZ R2, R21, R2 ;  /* 0x0000000215027221 */ /* 0x000fc80000010000 */
[----:B------:R1:W-:Y:S01]  /*f630*/  STSM.16.M88.4 [R18+0x6000], R8 ;  /* 0x0060000812007844 */ /* 0x0003e20000000200 */
[----:B------:R0:W-:Y:S06]  /*f640*/  MEMBAR.ALL.CTA ;  /* 0x0000000000007992 */ /* 0x0001ec0000008000 */
[----:B0-----:R-:W0:Y:S02]  /*f650*/  FENCE.VIEW.ASYNC.S ;  /* 0x00000000000073c6 */ /* 0x001e240000000000 */
[----:B0-----:R-:W-:Y:S01]  /*f660*/  NOP ;  /* 0x0000000000007918 */ /* 0x001fe20000000000 */
[----:B------:R-:W-:Y:S05]  /*f670*/  @P2 BRA `(.L_x_11065) ;  /* 0xffffffc400d82947 */ /* 0x000fea000383ffff */
.L_x_11048:
[----:B------:R-:W-:Y:S06]  /*f680*/  BAR.ARV 0x8, 0x200 ;  /* 0x0208000000007b1d */ /* 0x000fec0000002000 */
[----:B------:R-:W-:Y:S05]  /*f690*/  @!P0 BRA `(.L_x_11066) ;  /* 0x0000000000048947 */ /* 0x000fea0003800000 */
[----:B------:R-:W-:Y:S01]  /*f6a0*/  BPT.TRAP 0x1 ;  /* 0x000000040000795c */ /* 0x000fe20000300000 */
.L_x_11066:
[----:B------:R-:W-:Y:S01]  /*f6b0*/  ULEA UR9, UR46, UR42, 0x3 ;  /* 0x0000002a2e097291 */ /* 0x000fe2000f8e183f */
[----:B------:R-:W-:-:S05]  /*f6c0*/  IMAD.U32 R0, RZ, RZ, UR49 ;  /* 0x00000031ff007e24 */ /* 0x000fca000f8e00ff */
[----:B------:R-:W-:-:S04]  /*f6d0*/  SHF.L.U32 R0, R0, 0x1f, RZ ;  /* 0x0000001f00007819 */ /* 0x000fc800000006ff */
[----:B------:R2:W4:Y:S01]  /*f6e0*/  SYNCS.PHASECHK.TRANS64.TRYWAIT P2, [UR9+0x2d850], R0 ;  /* 0x02d85000ff0075a7 */ /* 0x0005220008040149 */
[----:B------:R-:W-:Y:S05]  /*f6f0*/  @!P0 BRA `(.L_x_11067) ;  /* 0x0000000000048947 */ /* 0x000fea0003800000 */
[----:B------:R-:W-:Y:S01]  /*f700*/  BPT.TRAP 0x1 ;  /* 0x000000040000795c */ /* 0x000fe20000300000 */
.L_x_11067:
[----:B----4-:R-:W-:Y:S05]  /*f710*/  @P2 BRA `(.L_x_11068) ;  /* 0x0000000000082947 */ /* 0x010fea0003800000 */
[----:B------:R-:W4:Y:S02]  /*f720*/  SYNCS.PHASECHK.TRANS64.TRYWAIT P0, [UR9+0x2d850], R0 ;  /* 0x02d85000ff0075a7 */ /* 0x000f240008000149 */
[----:B----4-:R-:W-:Y:S05]  /*f730*/  @!P0 BRA `(.L_x_11069) ;  /* 0x0000008c00e08947 */ /* 0x010fea0003800000 */
.L_x_11068:
[----:B------:R-:W-:Y:S01]  /*f740*/  UIADD3 UR42, UR42, 0x400, URZ ;  /* 0x000004002a2a7890 */ /* 0x000fe2000fffe03f */
[----:B------:R-:W-:Y:S01]  /*f750*/  WARPGROUP.ARRIVE ;  /* 0x00000000000079c5 */ /* 0x000fe20000000000 */
[----:B------:R-:W-:Y:S01]  /*f760*/  ULOP3.LUT UR43, UR43, 0x10000, URZ, 0xfc, !UPT ;  /* 0x000100002b2b7892 */ /* 0x000fe2000f8efc3f */
[----:B--2-4-:R-:W2:Y:S01]  /*f770*/  SHFL.BFLY PT, R0, R3, 0x2, 0x1f ;  /* 0x0c401f0003007f89 */ /* 0x014ea200000e0000 */
[----:B------:R-:W-:Y:S01]  /*f780*/  USHF.R.U32.HI UR42, URZ, 0x4, UR42 ;  /* 0x000000043f2a7899 */ /* 0x000fe2000801162a */
[----:B0--3--:R-:W-:Y:S01]  /*f790*/  IMAD.U32 R13, RZ, RZ, UR34 ;  /* 0x00000022ff0d7e24 */ /* 0x009fe2000f8e00ff */
[----:B------:R-:W-:Y:S01]  /*f7a0*/  UMOV UR5, 0x40000040 ;  /* 0x4000004000057882 */ /* 0x000fe20000000000 */
[----:B------:R-:W-:Y:S01]  /*f7b0*/  UMOV UR7, 0x80000020 ;  /* 0x8000002000077882 */ /* 0x000fe20000000000 */
[----:B------:R-:W-:Y:S01]  /*f7c0*/  ULOP3.LUT UR42, UR42, 0x3fff, URZ, 0xc0, !UPT ;  /* 0x00003fff2a2a7892 */ /* 0x000fe2000f8ec03f */
[----:B------:R-:W0:Y:S01]  /*f7d0*/  SHFL.BFLY PT, R5, R2, 0x2, 0x1f ;  /* 0x0c401f0002057f89 */ /* 0x000e2200000e0000 */
[----:B------:R-:W-:Y:S01]  /*f7e0*/  UMOV UR4, UR43 ;  /* 0x0000002b00047c82 */ /* 0x000fe20008000000 */
[----:B------:R-:W-:-:S02]  /*f7f0*/  UIADD3 UR47, UR47, 0x1, URZ ;  /* 0x000000012f2f7890 */ /* 0x000fc4000fffe03f */
[----:B------:R-:W-:-:S04]  /*f800*/  ULOP3.LUT UR8, UR42, 0x2000000, URZ, 0xfc, !UPT ;  /* 0x020000002a087892 */ /* 0x000fc8000f8efc3f */
[----:B------:R-:W-:Y:S02]  /*f810*/  UIMAD UR8, UR46, 0x600, UR8 ;  /* 0x000006002e0878a4 */ /* 0x000fe4000f8e0208 */
[----:B------:R-:W-:-:S04]  /*f820*/  UIADD3 UR46, UR46, 0x1, URZ ;  /* 0x000000012e2e7890 */ /* 0x000fc8000fffe03f */
[----:B------:R-:W-:Y:S01]  /*f830*/  UISETP.NE.AND UP0, UPT, UR46, 0x2, UPT ;  /* 0x000000022e00788c */ /* 0x000fe2000bf05270 */
[----:B------:R-:W-:Y:S02]  /*f840*/  UMOV UR6, UR8 ;  /* 0x0000000800067c82 */ /* 0x000fe40008000000 */
[----:B------:R-:W-:Y:S01]  /*f850*/  HGMMA.64x96x16.F32 R88, gdesc[UR4].tnspB, R88, gsb0 ;  /* 0x41600000045879f0 */ /* 0x000fe20008000858 */
[----:B------:R-:W-:Y:S01]  /*f860*/  UIADD3 UR4, UR43, 0x2, URZ ;  /* 0x000000022b047890 */ /* 0x000fe2000fffe03f */
[----:B--2---:R-:W-:Y:S01]  /*f870*/  FADD.FTZ R0, R0, R3 ;  /* 0x0000000300007221 */ /* 0x004fe20000010000 */
[----:B------:R-:W-:Y:S01]  /*f880*/  UIADD3 UR6, UR8, 0x40, URZ ;  /* 0x0000004008067890 */ /* 0x000fe2000fffe03f */
[----:B------:R-:W-:Y:S01]  /*f890*/  IMAD.MOV.U32 R3, RZ, RZ, RZ ;  /* 0x000000ffff037224 */ /* 0x000fe200078e00ff */
[----:B------:R-:W-:Y:S01]  /*f8a0*/  UMOV UR5, 0x40000040 ;  /* 0x4000004000057882 */ /* 0x000fe20000000000 */
[----:B------:R-:W-:Y:S01]  /*f8b0*/  UMOV UR7, 0x80000020 ;  /* 0x8000002000077882 */ /* 0x000fe20000000000 */
[----:B0-----:R-:W-:Y:S01]  /*f8c0*/  FADD.FTZ R6, R5, R2 ;  /* 0x0000000205067221 */ /* 0x001fe20000010000 */
[----:B------:R-:W-:Y:S01]  /*f8d0*/  IMAD.MOV.U32 R2, RZ, RZ, -0x800000 ;  /* 0xff800000ff027424 */ /* 0x000fe200078e00ff */
[----:B------:R-:W0:Y:S01]  /*f8e0*/  SHFL.BFLY PT, R5, R0, 0x1, 0x1f ;  /* 0x0c201f0000057f89 */ /* 0x000e2200000e0000 */
[----:B------:R-:W-:-:S03]  /*f8f0*/  USEL UR46, UR46, URZ, UP0 ;  /* 0x0000003f2e2e7287 */ /* 0x000fc60008000000 */
[----:B-1----:R-:W1:Y:S01]  /*f900*/  SHFL.BFLY PT, R9, R6, 0x1, 0x1f ;  /* 0x0c201f0006097f89 */ /* 0x002e6200000e0000 */
[----:B0-----:R-:W-:Y:S01]  /*f910*/  FADD.FTZ R11, R0, R5 ;  /* 0x00000005000b7221 */ /* 0x001fe20000010000 */
[----:B------:R-:W-:Y:S02]  /*f920*/  IMAD.U32 R5, RZ, RZ, UR34 ;  /* 0x00000022ff057e24 */ /* 0x000fe4000f8e00ff */
[----:B------:R-:W-:Y:S02]  /*f930*/  IMAD.MOV.U32 R0, RZ, RZ, -0x800000 ;  /* 0xff800000ff007424 */ /* 0x000fe400078e00ff */
[----:B-1----:R-:W-:Y:S01]  /*f940*/  FADD.FTZ R12, R6, R9 ;  /* 0x00000009060c7221 */ /* 0x002fe20000010000 */
[----:B------:R-:W-:Y:S01]  /*f950*/  FSETP.NE.FTZ.AND P0, PT, R11, RZ, PT ;  /* 0x000000ff0b00720b */ /* 0x000fe20003f15000 */
[----:B------:R-:W-:Y:S02]  /*f960*/  IMAD.U32 R6, RZ, RZ, UR9 ;  /* 0x00000009ff067e24 */ /* 0x000fe4000f8e00ff */
[----:B------:R-:W-:Y:S01]  /*f970*/  IMAD.MOV.U32 R9, RZ, RZ, RZ ;  /* 0x000000ffff097224 */ /* 0x000fe200078e00ff */
[----:B------:R-:W-:Y:S01]  /*f980*/  FSETP.NE.FTZ.AND P2, PT, R12, RZ, PT ;  /* 0x000000ff0c00720b */ /* 0x000fe20003f55000 */
[----:B------:R-:W-:-:S05]  /*f990*/  @!P1 VIADD R6, R6, 0x2d860 ;  /* 0x0002d86006069836 */ /* 0x000fca0000000000 */
[----:B------:R-:W-:-:S03]  /*f9a0*/  @!P1 PRMT R6, RZ, 0x654, R6 ;  /* 0x00000654ff069816 */ /* 0x000fc60000000006 */
[----:B------:R-:W0:Y:S01]  /*f9b0*/  @P0 MUFU.LG2 R8, R11 ;  /* 0x0000000b00080308 */ /* 0x000e220000000c00 */
[----:B------:R-:W-:-:S07]  /*f9c0*/  @P0 FMUL.FTZ R5, R5, 0.69314718246459960938 ;  /* 0x3f31721805050820 */ /* 0x000fce0000410000 */
[----:B------:R-:W1:Y:S08]  /*f9d0*/  @P2 MUFU.LG2 R10, R12 ;  /* 0x0000000c000a2308 */ /* 0x000e700000000c00 */
[----:B------:R2:W3:Y:S01]  /*f9e0*/  @P0 MUFU.RCP R3, R11 ;  /* 0x0000000b00030308 */ /* 0x0004e20000001000 */
[----:B0-----:R-:W-:-:S04]  /*f9f0*/  @P0 FMUL.FTZ R8, R8, 0.69314718246459960938 ;  /* 0x3f31721808080820 */ /* 0x001fc80000410000 */
[----:B------:R-:W-:Y:S01]  /*fa00*/  @P0 FFMA.FTZ R2, R5, R4, R8 ;  /* 0x0000000405020223 */ /* 0x000fe20000010008 */
[----:B------:R-:W-:Y:S02]  /*fa10*/  PLOP3.LUT P0, PT, PT, PT, PT, 0x8, 0x0 ;  /* 0x000000000000781c */ /* 0x000fe40003f0e170 */
[----:B------:R3:W0:Y:S01]  /*fa20*/  @P2 MUFU.RCP R9, R12 ;  /* 0x0000000c00092308 */ /* 0x0006220000001000 */
[----:B--2---:R-:W-:Y:S01]  /*fa30*/  @P2 FMUL.FTZ R11, R13, 0.69314718246459960938 ;  /* 0x3f3172180d0b2820 */ /* 0x004fe20000410000 */
        /* <DEDUP_REMOVED lines=99> */
.L_x_10999:
[----:B------:R-:W0:Y:S08]  /*10070*/  S2UR UR4, SR_CgaCtaId ;  /* 0x00000000000479c3 */ /* 0x000e300000008800 */
[----:B------:R-:W-:Y:S06]  /*10080*/  BAR.SYNC.DEFER_BLOCKING 0x5, 0x200 ;  /* 0x0148000000007b1d */ /* 0x000fec0000010000 */
[----:B------:R-:W-:Y:S01]  /*10090*/  UMOV UR42, 0x400 ;  /* 0x00000400002a7882 */ /* 0x000fe20000000000 */
[----:B------:R-:W-:Y:S01]  /*100a0*/  BSSY B0, `(.L_x_11070) ;  /* 0x00001b8000007945 */ /* 0x000fe20003800000 */
[----:B0-----:R-:W-:-:S09]  /*100b0*/  ULEA UR42, UR4, UR42, 0x18 ;  /* 0x0000002a042a7291 */ /* 0x001fd2000f8ec03f */
[----:B------:R-:W0:Y:S02]  /*100c0*/  LDS.128 R4, [UR42+0x2d8d0] ;  /* 0x02d8d02aff047984 */ /* 0x000e240008000c00 */
[----:B0-----:R-:W-:Y:S02]  /*100d0*/  R2UR UR5, R5 ;  /* 0x00000000050572ca */ /* 0x001fe400000e0000 */
[----:B------:R-:W-:Y:S02]  /*100e0*/  R2UR UR7, R6 ;  /* 0x00000000060772ca */ /* 0x000fe400000e0000 */
[----:B------:R-:W-:Y:S01]  /*100f0*/  R2UR UR6, R7 ;  /* 0x00000000070672ca */ /* 0x000fe200000e0000 */
[----:B------:R-:W-:Y:S06]  /*10100*/  BAR.ARV 0x4, 0x200 ;  /* 0x0108000000007b1d */ /* 0x000fec0000002000 */
[----:B------:R-:W-:Y:S08]  /*10110*/  @P0 BRA `(.L_x_11071) ;  /* 0x0000001000480947 */ /* 0x000ff00003800000 */
[----:B------:R-:W0:Y:S08]  /*10120*/  S2UR UR4, SR_SWINHI ;  /* 0x00000000000479c3 */ /* 0x000e300000002f00 */
[----:B------:R-:W-:Y:S01]  /*10130*/  BAR.SYNC.DEFER_BLOCKING 0x1, 0x180 ;  /* 0x0046000000007b1d */ /* 0x000fe20000010000 */
[----:B------:R-:W-:Y:S02]  /*10140*/  F2FP.F16.F32.PACK_AB R6, R93, R92 ;  /* 0x0000005c5d06723e */ /* 0x000fe400000000ff */
[----:B------:R-:W-:-:S02]  /*10150*/  F2FP.F16.F32.PACK_AB R7, R95, R94 ;  /* 0x0000005e5f07723e */ /* 0x000fc400000000ff */
[----:B------:R-:W-:Y:S02]  /*10160*/  F2FP.F16.F32.PACK_AB R26, R125, R26 ;  /* 0x0000001a7d1a723e */ /* 0x000fe400000000ff */
[----:B------:R-:W-:Y:S01]  /*10170*/  F2FP.F16.F32.PACK_AB R27, R27, R126 ;  /* 0x0000007e1b1b723e */ /* 0x000fe200000000ff */
[----:B------:R-:W1:Y:S01]  /*10180*/  LDC R40, c[0x0][0xbe8] ;  /* 0x0002fa00ff287b82 */ /* 0x000e620000000800 */
[----:B------:R-:W-:Y:S01]  /*10190*/  UMOV UR8, UR42 ;  /* 0x0000002a00087c82 */ /* 0x000fe20008000000 */
[----:B0-----:R-:W-:Y:S01]  /*101a0*/  UMOV UR9, UR4 ;  /* 0x0000000400097c82 */ /* 0x001fe20008000000 */
[----:B------:R-:W-:Y:S02]  /*101b0*/  IMAD.U32 R20, RZ, RZ, UR8 ;  /* 0x00000008ff147e24 */ /* 0x000fe4000f8e00ff */
[----:B------:R-:W-:Y:S01]  /*101c0*/  IMAD.U32 R21, RZ, RZ, UR9 ;  /* 0x00000009ff157e24 */ /* 0x000fe2000f8e00ff */
[----:B------:R-:W-:Y:S02]  /*101d0*/  ULDC.64 UR8, c[0x0][0xc00] ;  /* 0x0003000000087ab9 */ /* 0x000fe40000000a00 */
[----:B------:R-:W-:Y:S01]  /*101e0*/  UISETP.NE.U32.AND UP0, UPT, UR8, URZ, UPT ;  /* 0x0000003f0800728c */ /* 0x000fe2000bf05070 */
[----:B------:R-:W-:-:S03]  /*101f0*/  IMAD.WIDE R4, R145, 0x2, R20 ;  /* 0x0000000291047825 */ /* 0x000fc600078e0214 */
[----:B------:R-:W-:Y:S01]  /*10200*/  UISETP.NE.AND.EX UP0, UPT, UR9, URZ, UPT, UP0 ;  /* 0x0000003f0900728c */ /* 0x000fe2000bf05300 */
[C---:B------:R-:W-:Y:S02]  /*10210*/  LOP3.LUT R3, R4.reuse, 0x180, RZ, 0xc0, !PT ;  /* 0x0000018004037812 */ /* 0x040fe400078ec0ff */
[----:B------:R-:W-:Y:S01]  /*10220*/  ULDC.64 UR8, c[0x0][0xc00] ;  /* 0x0003000000087ab9 */ /* 0x000fe20000000a00 */
[C---:B------:R-:W-:Y:S01]  /*10230*/  IADD3 R9, P0, R4.reuse, 0x6020, RZ ;  /* 0x0000602004097810 */ /* 0x040fe20007f1e0ff */
[----:B------:R-:W-:Y:S01]  /*10240*/  UIMAD.WIDE UR8, UR40, 0x4, UR8 ;  /* 0x00000004280878a5 */ /* 0x000fe2000f8e0208 */
[C---:B------:R-:W-:Y:S02]  /*10250*/  IADD3 R11, P1, R4.reuse, 0x6000, RZ ;  /* 0x00006000040b7810 */ /* 0x040fe40007f3e0ff */
[----:B------:R-:W-:Y:S02]  /*10260*/  SHF.R.U64 R3, R3, 0x3, RZ ;  /* 0x0000000303037819 */ /* 0x000fe400000012ff */
[----:B------:R-:W-:Y:S01]  /*10270*/  IADD3 R29, P4, R4, 0x20, RZ ;  /* 0x00000020041d7810 */ /* 0x000fe20007f9e0ff */
[----:B------:R-:W-:Y:S01]  /*10280*/  IMAD.U32 R28, RZ, RZ, UR8 ;  /* 0x00000008ff1c7e24 */ /* 0x000fe2000f8e00ff */
[----:B------:R-:W-:-:S02]  /*10290*/  LOP3.LUT R8, R9, 0x180, RZ, 0xc0, !PT ;  /* 0x0000018009087812 */ /* 0x000fc400078ec0ff */
[----:B------:R-:W-:Y:S01]  /*102a0*/  LOP3.LUT R10, R11, 0x180, RZ, 0xc0, !PT ;  /* 0x000001800b0a7812 */ /* 0x000fe200078ec0ff */
[--C-:B------:R-:W-:Y:S01]  /*102b0*/  IMAD.X R25, RZ, RZ, R5.reuse, P4 ;  /* 0x000000ffff197224 */ /* 0x100fe200020e0605 */
[C---:B------:R-:W-:Y:S02]  /*102c0*/  IADD3 R33, P2, R4.reuse, 0x3020, RZ ;  /* 0x0000302004217810 */ /* 0x040fe40007f5e0ff */
[----:B------:R-:W-:Y:S02]  /*102d0*/  IADD3 R31, P3, R4, 0x3000, RZ ;  /* 0x00003000041f7810 */ /* 0x000fe40007f7e0ff */
[----:B------:R-:W-:Y:S01]  /*102e0*/  LOP3.LUT R4, R3, R4, RZ, 0x3c, !PT ;  /* 0x0000000403047212 */ /* 0x000fe200078e3cff */
[--C-:B------:R-:W-:Y:S01]  /*102f0*/  IMAD.X R13, RZ, RZ, R5.reuse, P2 ;  /* 0x000000ffff0d7224 */ /* 0x100fe200010e0605 */
[----:B------:R-:W-:Y:S01]  /*10300*/  LOP3.LUT R24, R29, 0x180, RZ, 0xc0, !PT ;  /* 0x000001801d187812 */ /* 0x000fe200078ec0ff */
[----:B------:R-:W-:Y:S01]  /*10310*/  IMAD.X R15, RZ, RZ, R5, P3 ;  /* 0x000000ffff0f7224 */ /* 0x000fe200018e0605 */
[----:B------:R-:W-:-:S02]  /*10320*/  SHF.R.U64 R8, R8, 0x3, RZ ;  /* 0x0000000308087819 */ /* 0x000fc400000012ff */
[----:B------:R-:W-:Y:S02]  /*10330*/  SHF.R.U64 R10, R10, 0x3, RZ ;  /* 0x000000030a0a7819 */ /* 0x000fe400000012ff */
[----:B------:R-:W-:Y:S02]  /*10340*/  MOV R3, R4 ;  /* 0x0000000400037202 */ /* 0x000fe40000000f00 */
[----:B------:R-:W-:Y:S02]  /*10350*/  LOP3.LUT R14, R31, 0x180, RZ, 0xc0, !PT ;  /* 0x000001801f0e7812 */ /* 0x000fe400078ec0ff */
[----:B------:R-:W-:Y:S02]  /*10360*/  F2FP.F16.F32.PACK_AB R4, R89, R12 ;  /* 0x0000000c5904723e */ /* 0x000fe400000000ff */
[----:B------:R-:W-:Y:S02]  /*10370*/  LOP3.LUT R12, R33, 0x180, RZ, 0xc0, !PT ;  /* 0x00000180210c7812 */ /* 0x000fe400078ec0ff */
[----:B------:R-:W-:-:S02]  /*10380*/  SHF.R.U64 R24, R24, 0x3, RZ ;  /* 0x0000000318187819 */ /* 0x000fc400000012ff */
[----:B------:R-:W-:Y:S01]  /*10390*/  LOP3.LUT R8, R8, R9, RZ, 0x3c, !PT ;  /* 0x0000000908087212 */ /* 0x000fe200078e3cff */
[--C-:B------:R-:W-:Y:S01]  /*103a0*/  IMAD.X R9, RZ, RZ, R5.reuse, P0 ;  /* 0x000000ffff097224 */ /* 0x100fe200000e0605 */
[----:B------:R-:W-:Y:S01]  /*103b0*/  LOP3.LUT R10, R10, R11, RZ, 0x3c, !PT ;  /* 0x0000000b0a0a7212 */ /* 0x000fe200078e3cff */
[----:B------:R-:W-:Y:S01]  /*103c0*/  IMAD.X R11, RZ, RZ, R5, P1 ;  /* 0x000000ffff0b7224 */ /* 0x000fe200008e0605 */
[----:B------:R-:W-:Y:S02]  /*103d0*/  SHF.R.U64 R14, R14, 0x3, RZ ;  /* 0x000000030e0e7819 */ /* 0x000fe400000012ff */
[----:B------:R-:W-:Y:S02]  /*103e0*/  SHF.R.U64 R12, R12, 0x3, RZ ;  /* 0x000000030c0c7819 */ /* 0x000fe400000012ff */
[----:B------:R-:W-:Y:S01]  /*103f0*/  LOP3.LUT R24, R24, R29, RZ, 0x3c, !PT ;  /* 0x0000001d18187212 */ /* 0x000fe200078e3cff */
[----:B------:R-:W-:Y:S01]  /*10400*/  IMAD.U32 R29, RZ, RZ, UR9 ;  /* 0x00000009ff1d7e24 */ /* 0x000fe2000f8e00ff */
[----:B------:R-:W-:Y:S01]  /*10410*/  F2FP.F16.F32.PACK_AB R5, R91, R90 ;  /* 0x0000005a5b05723e */ /* 0x000fe200000000ff */
[----:B------:R-:W-:Y:S01]  /*10420*/  ULDC.64 UR8, c[0x0][0xc08] ;  /* 0x0003020000087ab9 */ /* 0x000fe20000000a00 */
[----:B------:R-:W-:-:S02]  /*10430*/  LOP3.LUT R14, R14, R31, RZ, 0x3c, !PT ;  /* 0x0000001f0e0e7212 */ /* 0x000fc400078e3cff */
[----:B------:R-:W-:Y:S01]  /*10440*/  MOV R30, R8 ;  /* 0x00000008001e7202 */ /* 0x000fe20000000f00 */
[----:B------:R0:W-:Y:S01]  /*10450*/  STSM.16.M88.4 [R3], R4 ;  /* 0x0000000403007844 */ /* 0x0001e20000000200 */
[----:B------:R-:W-:Y:S02]  /*10460*/  MOV R31, R10 ;  /* 0x0000000a001f7202 */ /* 0x000fe40000000f00 */
[----:B------:R-:W-:Y:S02]  /*10470*/  LOP3.LUT R12, R12, R33, RZ, 0x3c, !PT ;  /* 0x000000210c0c7212 */ /* 0x000fe400078e3cff */
        /* <DEDUP_REMOVED lines=19> */
[----:B------:R-:W-:Y:S01]  /*105b0*/  STSM.16.M88.4 [R32], R12 ;  /* 0x0000000c20007844 */ /* 0x000fe20000000200 */
[----:B------:R-:W-:Y:S02]  /*105c0*/  F2FP.F16.F32.PACK_AB R8, R129, R128 ;  /* 0x000000808108723e */ /* 0x000fe400000000ff */
[----:B------:R-:W-:Y:S01]  /*105d0*/  F2FP.F16.F32.PACK_AB R9, R131, R130 ;  /* 0x000000828309723e */ /* 0x000fe200000000ff */
[----:B------:R-:W-:Y:S01]  /*105e0*/  STSM.16.M88.4 [R31], R24 ;  /* 0x000000181f007844 */ /* 0x000fe20000000200 */
[----:B------:R-:W-:Y:S02]  /*105f0*/  F2FP.F16.F32.PACK_AB R10, R133, R132 ;  /* 0x00000084850a723e */ /* 0x000fe400000000ff */
[----:B------:R-:W-:-:S02]  /*10600*/  F2FP.F16.F32.PACK_AB R11, R135, R134 ;  /* 0x00000086870b723e */ /* 0x000fc400000000ff */
[----:B------:R-:W-:-:S03]  /*10610*/  PLOP3.LUT P0, PT, PT, PT, UP0, 0x80, 0x0 ;  /* 0x000000000000781c */ /* 0x000fc60003f0f008 */
[----:B------:R2:W-:Y:S01]  /*10620*/  STSM.16.M88.4 [R30], R8 ;  /* 0x000000081e007844 */ /* 0x0005e20000000200 */
[----:B------:R-:W-:Y:S09]  /*10630*/  BAR.SYNC.DEFER_BLOCKING 0x1, 0x180 ;  /* 0x0046000000007b1d */ /* 0x000ff20000010000 */
[----:B------:R-:W3:Y:S01]  /*10640*/  @P0 LDG.E R3, desc[UR50][R28.64] ;  /* 0x000000321c030981 */ /* 0x000ee2000c1e1900 */
[----:B------:R-:W-:Y:S01]  /*10650*/  UISETP.NE.U32.AND UP1, UPT, UR8, URZ, UPT ;  /* 0x0000003f0800728c */ /* 0x000fe2000bf25070 */
[----:B-1----:R-:W-:Y:S01]  /*10660*/  ISETP.NE.AND P1, PT, R40, 0x1, PT ;  /* 0x000000012800780c */ /* 0x002fe20003f25270 */
[----:B------:R-:W-:Y:S01]  /*10670*/  ULDC UR10, c[0x0][0xa88] ;  /* 0x0002a200000a7ab9 */ /* 0x000fe20000000800 */
[----:B------:R-:W-:Y:S01]  /*10680*/  UMOV UR4, URZ ;  /* 0x0000003f00047c82 */ /* 0x000fe20008000000 */
[----:B------:R-:W-:-:S06]  /*10690*/  UISETP.NE.AND.EX UP1, UPT, UR9, URZ, UPT, UP1 ;  /* 0x0000003f0900728c */ /* 0x000fcc000bf25310 */
[----:B------:R-:W-:-:S04]  /*106a0*/  PLOP3.LUT P2, PT, PT, PT, UP1, 0x80, 0x0 ;  /* 0x000000000000781c */ /* 0x000fc80003f4f018 */
[----:B0-----:R-:W0:Y:S01]  /*106b0*/  @P1 LDC R5, c[0x0][0xbec] ;  /* 0x0002fb00ff051b82 */ /* 0x001e220000000800 */
[----:B------:R-:W-:Y:S02]  /*106c0*/  @UP1 ULDC.64 UR8, c[0x0][0xc08] ;  /* 0x0003020000081ab9 */ /* 0x000fe40000000a00 */
[----:B------:R-:W-:-:S05]  /*106d0*/  @UP1 UIMAD.WIDE UR8, UR40, 0x4, UR8 ;  /* 0x00000004280818a5 */ /* 0x000fca000f8e0208 */
[----:B------:R-:W1:Y:S01]  /*106e0*/  @P1 LDC R6, c[0x0][0xbf0] ;  /* 0x0002fc00ff061b82 */ /* 0x000e620000000800 */
[----:B--2---:R-:W-:Y:S02]  /*106f0*/  IMAD.U32 R8, RZ, RZ, UR8 ;  /* 0x00000008ff087e24 */ /* 0x004fe4000f8e00ff */
        /* <DEDUP_REMOVED lines=9> */
.L_x_11072:
[----:B--2---:R-:W-:Y:S01]  /*10790*/  VIADD R8, R136, UR39 ;  /* 0x0000002788087c36 */ /* 0x004fe20008000000 */
[----:B------:R-:W-:Y:S01]  /*107a0*/  USHF.R.S32.HI UR9, URZ, 0x1f, UR4 ;  /* 0x0000001f3f097899 */ /* 0x000fe20008011404 */
[----:B-----5:R-:W-:Y:S01]  /*107b0*/  IMAD R41, R3, R40, RZ ;  /* 0x0000002803297224 */ /* 0x020fe200078e02ff */
[----:B------:R-:W-:Y:S01]  /*107c0*/  USHF.R.S32.HI UR16, URZ, 0x1f, UR41 ;  /* 0x0000001f3f107899 */ /* 0x000fe20008011429 */
[----:B------:R-:W-:Y:S01]  /*107d0*/  @P1 IMAD.HI.U32 R5, R8, R5, RZ ;  /* 0x0000000508051227 */ /* 0x000fe200078e00ff */
[----:B------:R-:W-:Y:S01]  /*107e0*/  ULDC.64 UR14, c[0x0][0xb90] ;  /* 0x0002e400000e7ab9 */ /* 0x000fe20000000a00 */
[----:B------:R-:W-:Y:S01]  /*107f0*/  UMOV UR8, UR4 ;  /* 0x0000000400087c82 */ /* 0x000fe20008000000 */
[----:B------:R-:W-:Y:S01]  /*10800*/  UIMAD UR12, UR16, UR14, URZ ;  /* 0x0000000e100c72a4 */ /* 0x000fe2000f8e023f */
[----:B------:R-:W-:Y:S01]  /*10810*/  IMAD.MOV.U32 R4, RZ, RZ, R8 ;  /* 0x000000ffff047224 */ /* 0x000fe200078e0008 */
[----:B------:R-:W-:Y:S01]  /*10820*/  UIMAD.WIDE.U32 UR10, UR41, UR14, UR8 ;  /* 0x0000000e290a72a5 */ /* 0x000fe2000f8e0008 */
[----:B------:R-:W-:Y:S01]  /*10830*/  @P1 SHF.R.U32.HI R4, RZ, R6, R5 ;  /* 0x00000006ff041219 */ /* 0x000fe20000011605 */
[----:B------:R-:W-:Y:S01]  /*10840*/  USHF.R.S32.HI UR8, URZ, 0x1f, UR40 ;  /* 0x0000001f3f087899 */ /* 0x000fe20008011428 */
[----:B------:R-:W-:Y:S01]  /*10850*/  IMAD R5, R141, 0x20, R137 ;  /* 0x000000208d057824 */ /* 0x000fe200078e0289 */
[----:B------:R-:W-:Y:S01]  /*10860*/  UIMAD UR12, UR41, UR15, UR12 ;  /* 0x0000000f290c72a4 */ /* 0x000fe2000f8e020c */
[--C-:B------:R-:W-:Y:S01]  /*10870*/  SHF.R.S32.HI R6, RZ, 0x1f, R4.reuse ;  /* 0x0000001fff067819 */ /* 0x100fe20000011404 */
[----:B------:R-:W-:Y:S01]  /*10880*/  USEL UR18, UR8, URZ, !UP0 ;  /* 0x0000003f08127287 */ /* 0x000fe2000c000000 */
[----:B------:R-:W-:Y:S01]  /*10890*/  IMAD.MOV R7, RZ, RZ, -R4 ;  /* 0x000000ffff077224 */ /* 0x000fe200078e0a04 */
[----:B------:R-:W-:Y:S01]  /*108a0*/  ULDC.64 UR14, c[0x0][0xb98] ;  /* 0x0002e600000e7ab9 */ /* 0x000fe20000000a00 */
[----:B------:R-:W-:Y:S01]  /*108b0*/  USEL UR17, UR40, URZ, !UP0 ;  /* 0x0000003f28117287 */ /* 0x000fe2000c000000 */
[----:B------:R-:W-:Y:S01]  /*108c0*/  IMAD.WIDE R20, R5, 0x2, R20 ;  /* 0x0000000205147825 */ /* 0x000fe200078e0214 */
[----:B------:R-:W-:-:S02]  /*108d0*/  UIMAD UR8, UR18, UR14, URZ ;  /* 0x0000000e120872a4 */ /* 0x000fc4000f8e023f */
[----:B------:R-:W-:Y:S01]  /*108e0*/  UIADD3 UR11, UR11, UR12, URZ ;  /* 0x0000000c0b0b7290 */ /* 0x000fe2000fffe03f */
[----:B------:R-:W-:Y:S01]  /*108f0*/  IMAD R7, R40, R7, R8 ;  /* 0x0000000728077224 */ /* 0x000fe200078e0208 */
[----:B------:R-:W-:Y:S01]  /*10900*/  UIMAD UR8, UR17, UR15, UR8 ;  /* 0x0000000f110872a4 */ /* 0x000fe2000f8e0208 */
[C---:B------:R-:W-:Y:S01]  /*10910*/  IADD3 R9, P2, R20.reuse, 0x1800, RZ ;  /* 0x0000180014097810 */ /* 0x040fe20007f5e0ff */
[----:B------:R-:W-:Y:S01]  /*10920*/  UIMAD.WIDE.U32 UR10, UR17, UR14, UR10 ;  /* 0x0000000e110a72a5 */ /* 0x000fe2000f8e000a */
[----:B------:R-:W-:Y:S01]  /*10930*/  IADD3 R25, P6, R20, 0x3000, RZ ;  /* 0x0000300014197810 */ /* 0x000fe20007fde0ff */
[----:B------:R-:W-:Y:S01]  /*10940*/  ULDC.64 UR12, c[0x0][0xb88] ;  /* 0x0002e200000c7ab9 */ /* 0x000fe20000000a00 */
[----:B------:R-:W-:Y:S01]  /*10950*/  SHF.R.S32.HI R5, RZ, 0x1f, R7 ;  /* 0x0000001fff057819 */ /* 0x000fe20000011407 */
[----:B------:R-:W-:Y:S01]  /*10960*/  IMAD.U32 R11, RZ, RZ, UR8 ;  /* 0x00000008ff0b7e24 */ /* 0x000fe2000f8e00ff */
[----:B------:R-:W-:Y:S02]  /*10970*/  LOP3.LUT R8, R9, 0x180, RZ, 0xc0, !PT ;  /* 0x0000018009087812 */ /* 0x000fe400078ec0ff */
[----:B------:R-:W-:Y:S01]  /*10980*/  IADD3 R4, P0, R4, UR10, RZ ;  /* 0x0000000a04047c10 */ /* 0x000fe2000ff1e0ff */
[----:B------:R-:W-:Y:S01]  /*10990*/  IMAD R10, R5, UR12, RZ ;  /* 0x0000000c050a7c24 */ /* 0x000fe2000f8e02ff */
[----:B------:R-:W-:-:S02]  /*109a0*/  SHF.R.U64 R8, R8, 0x3, RZ ;  /* 0x0000000308087819 */ /* 0x000fc400000012ff */
[----:B------:R-:W-:Y:S01]  /*109b0*/  IADD3.X R5, R6, UR11, R11, P0, !PT ;  /* 0x0000000b06057c10 */ /* 0x000fe200087fe40b */
[----:B------:R-:W-:Y:S01]  /*109c0*/  ULDC.64 UR10, c[0x0][0xb50] ;  /* 0x0002d400000a7ab9 */ /* 0x000fe20000000a00 */
[----:B------:R-:W-:Y:S01]  /*109d0*/  LOP3.LUT R6, R8, R9, RZ, 0x3c, !PT ;  /* 0x0000000908067212 */ /* 0x000fe200078e3cff */
[C---:B------:R-:W-:Y:S01]  /*109e0*/  IMAD R9, R7.reuse, UR13, R10 ;  /* 0x0000000d07097c24 */ /* 0x040fe2000f8e020a */
[C---:B------:R-:W-:Y:S01]  /*109f0*/  IADD3 R13, P5, R20.reuse, 0x4800, RZ ;  /* 0x00004800140d7810 */ /* 0x040fe20007fbe0ff */
[----:B------:R-:W-:Y:S01]  /*10a00*/  IMAD.WIDE.U32 R4, R7, UR12, R4 ;  /* 0x0000000c07047c25 */ /* 0x000fe2000f8e0004 */
[----:B------:R-:W-:Y:S01]  /*10a10*/  ULDC.64 UR12, c[0x0][0xaa0] ;  /* 0x0002a800000c7ab9 */ /* 0x000fe20000000a00 */
[----:B------:R-:W-:Y:S02]  /*10a20*/  IADD3 R33, P4, R20, 0x6000, RZ ;  /* 0x0000600014217810 */ /* 0x000fe40007f9e0ff */
[----:B------:R-:W-:Y:S01]  /*10a30*/  IMAD.IADD R5, R5, 0x1, R9 ;  /* 0x0000000105057824 */ /* 0x000fe200078e0209 */
[----:B------:R-:W-:Y:S01]  /*10a40*/  LEA R8, P0, R4, UR10, 0x2 ;  /* 0x0000000a04087c11 */ /* 0x000fe2000f8010ff */
[----:B------:R-:W-:Y:S01]  /*10a50*/  VIADD R10, R144, UR39 ;  /* 0x00000027900a7c36 */ /* 0x000fe20008000000 */
[----:B------:R-:W-:Y:S01]  /*10a60*/  LOP3.LUT R24, R25, 0x180, RZ, 0xc0, !PT ;  /* 0x0000018019187812 */ /* 0x000fe200078ec0ff */
[----:B------:R-:W-:Y:S01]  /*10a70*/  IMAD.X R7, RZ, RZ, R21, P2 ;  /* 0x000000ffff077224 */ /* 0x000fe200010e0615 */
[----:B------:R-:W-:Y:S01]  /*10a80*/  LEA.HI.X R9, R4, UR11, R5, 0x2, P0 ;  /* 0x0000000b04097c11 */ /* 0x000fe200080f1405 */
[----:B------:R-:W-:Y:S01]  /*10a90*/  SHFL.IDX PT, R36, R8, RZ, 0x1c1f ;  /* 0x001c1fff08247589 */ /* 0x000fe200000e0000 */
[----:B------:R-:W-:Y:S01]  /*10aa0*/  LOP3.LUT P0, RZ, R142, 0x3, RZ, 0xc0, !PT ;  /* 0x000000038eff7812 */ /* 0x000fe2000780c0ff */
[----:B------:R-:W-:Y:S01]  /*10ab0*/  VIADD R3, R10, 0x8 ;  /* 0x000000080a037836 */ /* 0x000fe20000000000 */
[----:B------:R-:W-:Y:S01]  /*10ac0*/  IADD3 R4, P3, R20, 0x7800, RZ ;  /* 0x0000780014047810 */ /* 0x000fe20007f7e0ff */
[----:B------:R-:W0:Y:S01]  /*10ad0*/  SHFL.IDX PT, R37, R9, RZ, 0x1c1f ;  /* 0x001c1fff09257589 */ /* 0x000e2200000e0000 */
[----:B------:R-:W-:-:S02]  /*10ae0*/  ISETP.GE.OR P2, PT, R10, R41, P0 ;  /* 0x000000290a00720c */ /* 0x000fc40000746670 */
[----:B------:R-:W-:Y:S01]  /*10af0*/  ISETP.GE.OR P0, PT, R3, R41, P0 ;  /* 0x000000290300720c */ /* 0x000fe20000706670 */
[----:B------:R-:W-:Y:S01]  /*10b00*/  SHFL.IDX PT, R38, R8, 0x1, 0x1c1f ;  /* 0x003c1f0008267f89 */ /* 0x000fe200000e0000 */
[----:B------:R-:W-:Y:S01]  /*10b10*/  LOP3.LUT R3, R4, 0x180, RZ, 0xc0, !PT ;  /* 0x0000018004037812 */ /* 0x000fe200078ec0ff */
[----:B------:R-:W-:Y:S01]  /*10b20*/  UIMAD UR10, UR9, UR12, URZ ;  /* 0x0000000c090a72a4 */ /* 0x000fe2000f8e023f */
[----:B------:R-:W-:Y:S01]  /*10b30*/  LOP3.LUT R5, R20, 0x180, RZ, 0xc0, !PT ;  /* 0x0000018014057812 */ /* 0x000fe200078ec0ff */
[----:B------:R-:W1:Y:S01]  /*10b40*/  SHFL.IDX PT, R39, R9, 0x1, 0x1c1f ;  /* 0x003c1f0009277f89 */ /* 0x000e6200000e0000 */
[----:B------:R-:W-:Y:S01]  /*10b50*/  SHF.R.U64 R3, R3, 0x3, RZ ;  /* 0x0000000303037819 */ /* 0x000fe200000012ff */
[----:B------:R-:W-:Y:S01]  /*10b60*/  IMAD.X R29, RZ, RZ, R21, P3 ;  /* 0x000000ffff1d7224 */ /* 0x000fe200018e0615 */
[----:B------:R-:W-:Y:S02]  /*10b70*/  SHF.R.U64 R5, R5, 0x3, RZ ;  /* 0x0000000305057819 */ /* 0x000fe400000012ff */
[----:B------:R-:W-:-:S02]  /*10b80*/  LOP3.LUT R28, R3, R4, RZ, 0x3c, !PT ;  /* 0x00000004031c7212 */ /* 0x000fc400078e3cff */
[----:B------:R-:W2:Y:S01]  /*10b90*/  @P1 LDC R3, c[0x0][0xbec] ;  /* 0x0002fb00ff031b82 */ /* 0x000ea20000000800 */
[----:B------:R-:W-:Y:S02]  /*10ba0*/  LOP3.LUT R20, R5, R20, RZ, 0x3c, !PT ;  /* 0x0000001405147212 */ /* 0x000fe400078e3cff */
[----:B------:R-:W-:Y:S02]  /*10bb0*/  LOP3.LUT R12, R13, 0x180, RZ, 0xc0, !PT ;  /* 0x000001800d0c7812 */ /* 0x000fe400078ec0ff */
[----:B------:R-:W-:Y:S02]  /*10bc0*/  LOP3.LUT R32, R33, 0x180, RZ, 0xc0, !PT ;  /* 0x0000018021207812 */ /* 0x000fe400078ec0ff */
[----:B------:R-:W-:Y:S01]  /*10bd0*/  SHF.R.U64 R24, R24, 0x3, RZ ;  /* 0x0000000318187819 */ /* 0x000fe200000012ff */
[----:B0-----:R0:W-:Y:S01]  /*10be0*/  @!P2 ST.E desc[UR50][R36.64], R2 ;  /* 0x000000022400a985 */ /* 0x0011e2000c101932 */
[----:B------:R-:W-:Y:S01]  /*10bf0*/  UIMAD.WIDE.U32 UR8, UR4, UR12, URZ ;  /* 0x0000000c040872a5 */ /* 0x000fe2000f8e003f */
[----:B------:R-:W-:Y:S01]  /*10c00*/  SHF.R.U64 R12, R12, 0x3, RZ ;  /* 0x000000030c0c7819 */ /* 0x000fe200000012ff */
[----:B------:R-:W-:Y:S01]  /*10c10*/  UIMAD UR10, UR4, UR13, UR10 ;  /* 0x0000000d040a72a4 */ /* 0x000fe2000f8e020a */
[----:B------:R-:W-:-:S02]  /*10c20*/  SHF.R.U64 R32, R32, 0x3, RZ ;  /* 0x0000000320207819 */ /* 0x000fc400000012ff */
[----:B------:R-:W-:Y:S01]  /*10c30*/  ULDC.64 UR12, c[0x0][0xae8] ;  /* 0x0002ba00000c7ab9 */ /* 0x000fe20000000a00 */
[----:B------:R-:W-:Y:S01]  /*10c40*/  LOP3.LUT R24, R24, R25, RZ, 0x3c, !PT ;  /* 0x0000001918187212 */ /* 0x000fe200078e3cff */
[----:B-1----:R1:W-:Y:S01]  /*10c50*/  @!P0 ST.E desc[UR50][R38.64], R0 ;  /* 0x0000000026008985 */ /* 0x0023e2000c101932 */
[----:B0-----:R-:W0:Y:S03]  /*10c60*/  @P1 LDC R37, c[0x0][0xbf0] ;  /* 0x0002fc00ff251b82 */ /* 0x001e260000000800 */
[----:B------:R3:W5:Y:S01]  /*10c70*/  LD.E.128 R8, desc[UR50][R20.64] ;  /* 0x0000003214087980 */ /* 0x000762000c101d00 */
[----:B------:R-:W-:Y:S01]  /*10c80*/  UIADD3 UR9, UR9, UR10, URZ ;  /* 0x0000000a09097290 */ /* 0x000fe2000fffe03f */
[----:B------:R-:W-:Y:S01]  /*10c90*/  LOP3.LUT R12, R12, R13, RZ, 0x3c, !PT ;  /* 0x0000000d0c0c7212 */ /* 0x000fe200078e3cff */
[----:B------:R-:W-:Y:S01]  /*10ca0*/  UIMAD UR4, UR16, UR12, URZ ;  /* 0x0000000c100472a4 */ /* 0x000fe2000f8e023f */
[----:B------:R-:W-:Y:S01]  /*10cb0*/  LOP3.LUT R32, R32, R33, RZ, 0x3c, !PT ;  /* 0x0000002120207212 */ /* 0x000fe200078e3cff */
[----:B------:R-:W-:-:S02]  /*10cc0*/  IMAD.X R25, RZ, RZ, R21, P6 ;  /* 0x000000ffff197224 */ /* 0x000fc400030e0615 */
[----:B-1----:R-:W-:Y:S01]  /*10cd0*/  IMAD R0, R140, 0x60, R141 ;  /* 0x000000608c007824 */ /* 0x002fe200078e028d */
[----:B------:R-:W-:Y:S01]  /*10ce0*/  UIMAD UR4, UR41, UR13, UR4 ;  /* 0x0000000d290472a4 */ /* 0x000fe2000f8e0204 */
[--C-:B------:R-:W-:Y:S01]  /*10cf0*/  IMAD.X R13, RZ, RZ, R21.reuse, P5 ;  /* 0x000000ffff0d7224 */ /* 0x100fe200028e0615 */
[----:B------:R-:W-:Y:S01]  /*10d00*/  ULDC.64 UR10, c[0x0][0xaf0] ;  /* 0x0002bc00000a7ab9 */ /* 0x000fe20000000a00 */
[----:B---3--:R-:W-:Y:S01]  /*10d10*/  VIADD R20, R0, UR39 ;  /* 0x0000002700147c36 */ /* 0x008fe20008000000 */
[----:B------:R-:W-:Y:S01]  /*10d20*/  UIMAD.WIDE.U32 UR8, UR41, UR12, UR8 ;  /* 0x0000000c290872a5 */ /* 0x000fe2000f8e0008 */
[----:B------:R-:W-:Y:S01]  /*10d30*/  IMAD.X R33, RZ, RZ, R21, P4 ;  /* 0x000000ffff217224 */ /* 0x000fe200020e0615 */
[----:B------:R-:W5:Y:S01]  /*10d40*/  LD.E.128 R4, desc[UR50][R6.64] ;  /* 0x0000003206047980 */ /* 0x000f62000c101d00 */
[----:B--2---:R-:W-:Y:S01]  /*10d50*/  @P1 IMAD.HI.U32 R0, R20, R3, RZ ;  /* 0x0000000314001227 */ /* 0x004fe200078e00ff */
[----:B------:R-:W-:Y:S02]  /*10d60*/  UIADD3 UR9, UR9, UR4, URZ ;  /* 0x0000000409097290 */ /* 0x000fe4000fffe03f */
[----:B------:R-:W5:Y:S01]  /*10d70*/  LD.E.128 R24, desc[UR50][R24.64] ;  /* 0x0000003218187980 */ /* 0x000f62000c101d00 */
[----:B------:R-:W-:Y:S01]  /*10d80*/  IMAD.MOV.U32 R21, RZ, RZ, R20 ;  /* 0x000000ffff157224 */ /* 0x000fe200078e0014 */
[----:B------:R-:W-:-:S02]  /*10d90*/  UIMAD UR4, UR18, UR10, URZ ;  /* 0x0000000a120472a4 */ /* 0x000fc4000f8e023f */
[----:B------:R-:W5:Y:S01]  /*10da0*/  LD.E.128 R12, desc[UR50][R12.64] ;  /* 0x000000320c0c7980 */ /* 0x000f62000c101d00 */
[----:B0-----:R-:W-:Y:S01]  /*10db0*/  @P1 SHF.R.U32.HI R21, RZ, R37, R0 ;  /* 0x00000025ff151219 */ /* 0x001fe20000011600 */
[----:B------:R-:W-:Y:S02]  /*10dc0*/  UIMAD UR4, UR17, UR11, UR4 ;  /* 0x0000000b110472a4 */ /* 0x000fe4000f8e0204 */
        /* <DEDUP_REMOVED lines=9> */
[----:B------:R-:W-:Y:S02]  /*10e60*/  IMAD R39, R21, UR11, R0 ;  /* 0x0000000b15277c24 */ /* 0x000fe4000f8e0200 */
[----:B------:R-:W-:Y:S01]  /*10e70*/  IMAD.U32 R3, RZ, RZ, UR9 ;  /* 0x00000009ff037e24 */ /* 0x000fe2000f8e00ff */
[----:B------:R-:W-:Y:S01]  /*10e80*/  SHF.R.S32.HI R0, RZ, 0x1f, R37 ;  /* 0x0000001fff007819 */ /* 0x000fe20000011425 */
[----:B------:R-:W-:Y:S01]  /*10e90*/  IMAD.U32 R2, RZ, RZ, UR8 ;  /* 0x00000008ff027e24 */ /* 0x000fe2000f8e00ff */
[----:B------:R-:W-:Y:S01]  /*10ea0*/  ULDC.64 UR8, c[0x0][0xad8] ;  /* 0x0002b60000087ab9 */ /* 0x000fe20000000a00 */
[----:B------:R-:W-:Y:S01]  /*10eb0*/  IMAD.U32 R3, RZ, RZ, UR4 ;  /* 0x00000004ff037e24 */ /* 0x000fe2000f8e00ff */
[----:B------:R-:W-:Y:S01]  /*10ec0*/  @!PT LDS RZ, [RZ] ;  /* 0x00000000fffff984 */ /* 0x000fe20000000800 */
[----:B------:R-:W-:Y:S01]  /*10ed0*/  @!PT LDS RZ, [RZ] ;  /* 0x00000000fffff984 */ /* 0x000fe20000000800 */
[----:B------:R-:W-:Y:S01]  /*10ee0*/  @!PT LDS RZ, [RZ] ;  /* 0x00000000fffff984 */ /* 0x000fe20000000800 */
[----:B------:R-:W-:Y:S01]  /*10ef0*/  @!PT LDS RZ, [RZ] ;  /* 0x00000000fffff984 */ /* 0x000fe20000000800 */
[----:B------:R0:W-:Y:S06]  /*10f00*/  MEMBAR.ALL.CTA ;  /* 0x0000000000007992 */ /* 0x0001ec0000008000 */
[----:B0-----:R-:W0:Y:S01]  /*10f10*/  FENCE.VIEW.ASYNC.S ;  /* 0x00000000000073c6 */ /* 0x001e220000000000 */
[----:B------:R-:W-:-:S02]  /*10f20*/  IMAD R0, R0, UR8, RZ ;  /* 0x0000000800007c24 */ /* 0x000fc4000f8e02ff */
[----:B------:R-:W-:-:S04]  /*10f30*/  IMAD.WIDE.U32 R2, R21, UR10, R2 ;  /* 0x0000000a15027c25 */ /* 0x000fc8000f8e0002 */
[----:B------:R-:W-:Y:S02]  /*10f40*/  IMAD.IADD R3, R3, 0x1, R39 ;  /* 0x0000000103037824 */ /* 0x000fe400078e0227 */
[----:B------:R-:W-:Y:S02]  /*10f50*/  IMAD R21, R37, UR9, R0 ;  /* 0x0000000925157c24 */ /* 0x000fe4000f8e0200 */
[----:B------:R-:W-:Y:S01]  /*10f60*/  VIADD R0, R141, UR39 ;  /* 0x000000278d007c36 */ /* 0x000fe20008000000 */
[----:B------:R-:W-:Y:S01]  /*10f70*/  UIADD3 UR4, UR42, 0x2d820, URZ ;  /* 0x0002d8202a047890 */ /* 0x000fe2000fffe03f */
[----:B------:R-:W-:Y:S01]  /*10f80*/  IMAD.WIDE.U32 R2, R37, UR8, R2 ;  /* 0x0000000825027c25 */ /* 0x000fe2000f8e0002 */
[----:B------:R-:W-:Y:S02]  /*10f90*/  ULDC.64 UR8, c[0x0][0xa80] ;  /* 0x0002a00000087ab9 */ /* 0x000fe40000000a00 */
[----:B------:R-:W-:Y:S01]  /*10fa0*/  ISETP.GE.AND P0, PT, R0, R41, PT ;  /* 0x000000290000720c */ /* 0x000fe20003f06270 */
[----:B------:R-:W-:Y:S01]  /*10fb0*/  IMAD.IADD R3, R3, 0x1, R21 ;  /* 0x0000000103037824 */ /* 0x000fe200078e0215 */
[----:B------:R-:W-:Y:S01]  /*10fc0*/  LEA R40, P1, R2, UR8, 0x1 ;  /* 0x0000000802287c11 */ /* 0x000fe2000f8208ff */
[----:B------:R-:W-:-:S03]  /*10fd0*/  UPRMT UR4, URZ, 0x654, UR4 ;  /* 0x000006543f047896 */ /* 0x000fc60008000004 */
[----:B------:R-:W-:Y:S01]  /*10fe0*/  LEA.HI.X R42, R2, UR9, R3, 0x1, P1 ;  /* 0x00000009022a7c11 */ /* 0x000fe200088f0c03 */
[----:B0-----:R0:W1:Y:S01]  /*10ff0*/  SHFL.IDX PT, R20, R40, RZ, 0x1c1f ;  /* 0x001c1fff28147589 */ /* 0x00106200000e0000 */
        /* <DEDUP_REMOVED lines=13> */
[----:B-----5:R3:W-:Y:S04]  /*110d0*/  @!P0 ST.E.128 desc[UR50][R2.64], R8 ;  /* 0x0000000802008985 */ /* 0x0207e8000c101d32 */
[----:B------:R3:W-:Y:S04]  /*110e0*/  @!P1 ST.E.128 desc[UR50][R36.64], R24 ;  /* 0x0000001824009985 */ /* 0x0007e8000c101d32 */
[----:B------:R3:W-:Y:S02]  /*110f0*/  @!P2 ST.E.128 desc[UR50][R38.64], R32 ;  /* 0x000000202600a985 */ /* 0x0007e4000c101d32 */
.L_x_11074:
[----:B------:R-:W-:Y:S05]  /*11100*/  BSYNC B1 ;  /* 0x0000000000017941 */ /* 0x000fea0003800000 */
.L_x_11073:
        /* <DEDUP_REMOVED lines=15> */
[----:B---3--:R-:W-:-:S04]  /*11200*/  LEA R2, P0, R139, R8, 0x1 ;  /* 0x000000088b027211 */ /* 0x008fc800078008ff */
[----:B------:R-:W-:-:S05]  /*11210*/  LEA.HI.X R3, R139, R9, R146, 0x1, P0 ;  /* 0x000000098b037211 */ /* 0x000fca00000f0c92 */
[----:B------:R0:W-:Y:S01]  /*11220*/  ST.E.128 desc[UR50][R2.64], R28 ;  /* 0x0000001c02007985 */ /* 0x0001e2000c101d32 */
[----:B------:R-:W-:Y:S05]  /*11230*/  BRA `(.L_x_11075) ;  /* 0x0000000800787947 */ /* 0x000fea0003800000 */
.L_x_11071:
        /* <DEDUP_REMOVED lines=32> */
.L_x_11076:
        /* <DEDUP_REMOVED lines=47> */
.L_x_11078:
[----:B------:R-:W-:Y:S05]  /*11730*/  BSYNC B1 ;  /* 0x0000000000017941 */ /* 0x000fea0003800000 */
.L_x_11077:
        /* <DEDUP_REMOVED lines=18> */
[----:B0-----:R-:W-:-:S03]  /*11860*/  @P0 SHF.R.U32.HI R5, RZ, R3, R2 ;  /* 0x00000003ff050219 */ /* 0x001fc60000011602 */
[----:B------:R-:W-:Y:S01]  /*11870*/  UIMAD UR4, UR8, UR13, UR4 ;  /* 0x0000000d080472a4 */ /* 0x000fe2000f8e0204 */
[--C-:B------:R-:W-:Y:S01]  /*11880*/  SHF.R.S32.HI R2, RZ, 0x1f, R5.reuse ;  /* 0x0000001fff027819 */ /* 0x100fe20000011405 */
[----:B------:R-:W-:Y:S01]  /*11890*/  UIMAD.WIDE.U32 UR8, UR8, UR12, UR10 ;  /* 0x0000000c080872a5 */ /* 0x000fe2000f8e000a */
[----:B------:R-:W-:Y:S02]  /*118a0*/  IMAD.MOV R7, RZ, RZ, -R5 ;  /* 0x000000ffff077224 */ /* 0x000fe400078e0a05 */
[----:B------:R-:W-:Y:S01]  /*118b0*/  ULDC.64 UR10, c[0x0][0xae0] ;  /* 0x0002b800000a7ab9 */ /* 0x000fe20000000a00 */
[----:B------:R-:W-:Y:S01]  /*118c0*/  UIADD3 UR4, UR9, UR4, URZ ;  /* 0x0000000409047290 */ /* 0x000fe2000fffe03f */
[----:B------:R-:W-:Y:S02]  /*118d0*/  IMAD R7, R11, R7, R4 ;  /* 0x000000070b077224 */ /* 0x000fe400078e0204 */
[----:B------:R-:W-:Y:S02]  /*118e0*/  IMAD R6, R2, UR10, RZ ;  /* 0x0000000a02067c24 */ /* 0x000fe4000f8e02ff */
[----:B------:R-:W-:Y:S01]  /*118f0*/  IMAD.U32 R3, RZ, RZ, UR9 ;  /* 0x00000009ff037e24 */ /* 0x000fe2000f8e00ff */
[----:B------:R-:W-:Y:S01]  /*11900*/  SHF.R.S32.HI R4, RZ, 0x1f, R7 ;  /* 0x0000001fff047819 */ /* 0x000fe20000011407 */
[----:B------:R-:W-:Y:S01]  /*11910*/  IMAD.U32 R2, RZ, RZ, UR8 ;  /* 0x00000008ff027e24 */ /* 0x000fe2000f8e00ff */
[----:B------:R-:W-:Y:S01]  /*11920*/  ULDC.64 UR8, c[0x0][0xad8] ;  /* 0x0002b60000087ab9 */ /* 0x000fe20000000a00 */
[----:B------:R-:W-:-:S02]  /*11930*/  IMAD.U32 R3, RZ, RZ, UR4 ;  /* 0x00000004ff037e24 */ /* 0x000fc4000f8e00ff */
[C---:B------:R-:W-:Y:S02]  /*11940*/  IMAD R9, R5.reuse, UR11, R6 ;  /* 0x0000000b05097c24 */ /* 0x040fe4000f8e0206 */
[----:B------:R-:W-:-:S04]  /*11950*/  IMAD.WIDE.U32 R2, R5, UR10, R2 ;  /* 0x0000000a05027c25 */ /* 0x000fc8000f8e0002 */
[----:B------:R-:W-:Y:S02]  /*11960*/  IMAD R4, R4, UR8, RZ ;  /* 0x0000000804047c24 */ /* 0x000fe4000f8e02ff */
[----:B------:R-:W-:Y:S02]  /*11970*/  IMAD.IADD R3, R3, 0x1, R9 ;  /* 0x0000000103037824 */ /* 0x000fe400078e0209 */
[----:B-----5:R-:W-:Y:S02]  /*11980*/  IMAD R11, R0, R11, RZ ;  /* 0x0000000b000b7224 */ /* 0x020fe400078e02ff */
[----:B------:R-:W-:Y:S02]  /*11990*/  VIADD R0, R141, UR39 ;  /* 0x000000278d007c36 */ /* 0x000fe40008000000 */
[C---:B------:R-:W-:Y:S02]  /*119a0*/  IMAD R5, R7.reuse, UR9, R4 ;  /* 0x0000000907057c24 */ /* 0x040fe4000f8e0204 */
[----:B------:R-:W-:Y:S01]  /*119b0*/  IMAD.WIDE.U32 R2, R7, UR8, R2 ;  /* 0x0000000807027c25 */ /* 0x000fe2000f8e0002 */
[----:B------:R-:W-:Y:S01]  /*119c0*/  ISETP.GE.AND P0, PT, R0, R11, PT ;  /* 0x0000000b0000720c */ /* 0x000fe20003f06270 */
[----:B------:R-:W-:-:S02]  /*119d0*/  ULDC.64 UR8, c[0x0][0xa80] ;  /* 0x0002a00000087ab9 */ /* 0x000fc40000000a00 */
[----:B------:R-:W-:Y:S01]  /*119e0*/  IMAD.IADD R3, R3, 0x1, R5 ;  /* 0x0000000103037824 */ /* 0x000fe200078e0205 */
[----:B------:R-:W-:-:S04]  /*119f0*/  LEA R4, P1, R2, UR8, 0x1 ;  /* 0x0000000802047c11 */ /* 0x000fc8000f8208ff */
[----:B------:R-:W-:Y:S02]  /*11a00*/  LEA.HI.X R5, R2, UR9, R3, 0x1, P1 ;  /* 0x0000000902057c11 */ /* 0x000fe400088f0c03 */
[----:B------:R0:W1:Y:S04]  /*11a10*/  SHFL.IDX PT, R2, R4, RZ, 0x1c1f ;  /* 0x001c1fff04027589 */ /* 0x00006800000e0000 */
[----:B------:R0:W2:Y:S01]  /*11a20*/  SHFL.IDX PT, R3, R5, RZ, 0x1c1f ;  /* 0x001c1fff05037589 */ /* 0x0000a200000e0000 */
        /* <DEDUP_REMOVED lines=13> */
.L_x_11080:
[----:B------:R-:W-:Y:S05]  /*11b00*/  BSYNC B1 ;  /* 0x0000000000017941 */ /* 0x000fea0003800000 */
.L_x_11079:
        /* <DEDUP_REMOVED lines=9> */
[CC--:B-1-3--:R-:W-:Y:S02]  /*11ba0*/  @!P3 LEA R6, P0, R138.reuse, R2.reuse, 0x1 ;  /* 0x000000028a06b211 */ /* 0x0cafe400078008ff */
[----:B------:R-:W-:Y:S02]  /*11bb0*/  @!P4 LEA R8, P1, R139, R2, 0x1 ;  /* 0x000000028b08c211 */ /* 0x000fe400078208ff */
[----:B0---4-:R-:W-:Y:S01]  /*11bc0*/  @!P2 IMAD.WIDE R4, R137, 0x2, R2 ;  /* 0x000000028904a825 */ /* 0x011fe200078e0202 */
[-C--:B------:R-:W-:Y:S02]  /*11bd0*/  @!P3 LEA.HI.X R7, R138, R3.reuse, R147, 0x1, P0 ;  /* 0x000000038a07b211 */ /* 0x080fe400000f0c93 */
[----:B------:R-:W-:Y:S02]  /*11be0*/  @!P4 LEA.HI.X R9, R139, R3, R146, 0x1, P1 ;  /* 0x000000038b09c211 */ /* 0x000fe400008f0c92 */
[----:B------:R0:W-:Y:S04]  /*11bf0*/  @!P2 ST.E.128 desc[UR50][R4.64], RZ ;  /* 0x000000ff0400a985 */ /* 0x0001e8000c101d32 */
[----:B------:R0:W-:Y:S04]  /*11c00*/  @!P3 ST.E.128 desc[UR50][R6.64], RZ ;  /* 0x000000ff0600b985 */ /* 0x0001e8000c101d32 */
[----:B------:R0:W-:Y:S02]  /*11c10*/  @!P4 ST.E.128 desc[UR50][R8.64], RZ ;  /* 0x000000ff0800c985 */ /* 0x0001e4000c101d32 */
.L_x_11075:
[----:B------:R-:W-:Y:S05]  /*11c20*/  BSYNC B0 ;  /* 0x0000000000007941 */ /* 0x000fea0003800000 */
.L_x_11070:
[----:B------:R-:W-:Y:S02]  /*11c30*/  ULDC UR4, c[0x0][0xc3c] ;  /* 0x00030f0000047ab9 */ /* 0x000fe40000000800 */
[----:B------:R-:W-:-:S06]  /*11c40*/  UISETP.GE.AND UP0, UPT, UR6, UR4, UPT ;  /* 0x000000040600728c */ /* 0x000fcc000bf06270 */
[----:B------:R-:W-:-:S13]  /*11c50*/  PLOP3.LUT P0, PT, PT, PT, UP0, 0x80, 0x0 ;  /* 0x000000000000781c */ /* 0x000fda0003f0f008 */
[----:B------:R-:W-:Y:S05]  /*11c60*/  @!P0 BRA `(.L_x_11081) ;  /* 0xfffffef000bc8947 */ /* 0x000fea000383ffff */
[----:B------:R-:W-:Y:S05]  /*11c70*/  EXIT ;  /* 0x000000000000794d */ /* 0x000fea0003800000 */
.L_x_10988:
[----:B------:R-:W-:-:S08]  /*11c80*/  NOP ;  /* 0x0000000000007918 */ /* 0x000fd00000000000 */
[----:B------:R-:W0:-:S00]  /*11c90*/  USETMAXREG.DEALLOC.CTAPOOL 0x20 ;  /* 0x00000020000079c8 */ /* 0x000e0000080e0500 */
        /* <DEDUP_REMOVED lines=16> */
.L_x_11082:
        /* <DEDUP_REMOVED lines=42> */
.L_x_11088:
        /* <DEDUP_REMOVED lines=12> */
.L_x_11087:
[----:B------:R-:W-:Y:S05]  /*12100*/  BSYNC B0 ;  /* 0x0000000000007941 */ /* 0x000fea0003800000 */
.L_x_11086:
        /* <DEDUP_REMOVED lines=21> */
.L_x_11084:
        /* <DEDUP_REMOVED lines=21> */
.L_x_11089:
[----:B-1----:R-:W-:Y:S01]  /*123b0*/  IMAD R16, R16, UR5, R13 ;  /* 0x0000000510107c24 */ /* 0x002fe2000f8e020d */
[----:B------:R-:W-:Y:S01]  /*123c0*/  IABS R10, R4 ;  /* 0x00000004000a7213 */ /* 0x000fe20000000000 */
[----:B------:R-:W-:Y:S02]  /*123d0*/  IMAD R11, R11, R8, RZ ;  /* 0x000000080b0b7224 */ /* 0x000fe400078e02ff */
[----:B------:R-:W-:Y:S01]  /*123e0*/  IMAD.MOV.U32 R2, RZ, RZ, RZ ;  /* 0x000000ffff027224 */ /* 0x000fe200078e00ff */
[----:B0-----:R-:W-:Y:S01]  /*123f0*/  IADD3 R9, -R16, UR6, RZ ;  /* 0x0000000610097c10 */ /* 0x001fe2000fffe1ff */
[----:B------:R-:W-:Y:S02]  /*12400*/  IMAD.MOV R10, RZ, RZ, -R10 ;  /* 0x000000ffff0a7224 */ /* 0x000fe400078e0a0a */
[----:B------:R-:W-:Y:S01]  /*12410*/  IMAD.HI.U32 R2, R3, R11, R2 ;  /* 0x0000000b03027227 */ /* 0x000fe200078e0002 */
[----:B------:R-:W-:-:S05]  /*12420*/  IABS R6, R9 ;  /* 0x0000000900067213 */ /* 0x000fca0000000000 */
        /* <DEDUP_REMOVED lines=17> */
[----:B------:R-:W-:Y:S02]  /*12540*/  IMAD R4, R4, R2, R9 ;  /* 0x0000000204047224 */ /* 0x000fe400078e0209 */
[----:B------:R-:W-:Y:S01]  /*12550*/  IMAD.MOV.U32 R2, RZ, RZ, RZ ;  /* 0x000000ffff027224 */ /* 0x000fe200078e00ff */
[----:B------:R-:W-:-:S04]  /*12560*/  VIADDMNMX R7, R8, UR5, R7, PT ;  /* 0x0000000508077c46 */ /* 0x000fc8000b800107 */
[-C--:B------:R-:W-:Y:S02]  /*12570*/  IABS R8, R7.reuse ;  /* 0x0000000700087213 */ /* 0x080fe40000000000 */
[----:B------:R-:W-:Y:S02]  /*12580*/  IABS R12, R7 ;  /* 0x00000007000c7213 */ /* 0x000fe40000000000 */
[----:B------:R-:W0:Y:S08]  /*12590*/  I2F.RP R10, R8 ;  /* 0x00000008000a7306 */ /* 0x000e300000209400 */
[----:B0-----:R-:W0:Y:S02]  /*125a0*/  MUFU.RCP R10, R10 ;  /* 0x0000000a000a7308 */ /* 0x001e240000001000 */
[----:B0-----:R-:W-:-:S06]  /*125b0*/  VIADD R3, R10, 0xffffffe ;  /* 0x0ffffffe0a037836 */ /* 0x001fcc0000000000 */
[----:B------:R-:W0:Y:S02]  /*125c0*/  F2I.FTZ.U32.TRUNC.NTZ R3, R3 ;  /* 0x0000000300037305 */ /* 0x000e24000021f000 */
[----:B0-----:R-:W-:-:S04]  /*125d0*/  IMAD.MOV R11, RZ, RZ, -R3 ;  /* 0x000000ffff0b7224 */ /* 0x001fc800078e0a03 */
[----:B------:R-:W-:Y:S01]  /*125e0*/  IMAD R9, R11, R8, RZ ;  /* 0x000000080b097224 */ /* 0x000fe200078e02ff */
[----:B------:R-:W-:-:S03]  /*125f0*/  IABS R11, R4 ;  /* 0x00000004000b7213 */ /* 0x000fc60000000000 */
[----:B------:R-:W-:-:S04]  /*12600*/  IMAD.HI.U32 R2, R3, R9, R2 ;  /* 0x0000000903027227 */ /* 0x000fc800078e0002 */
[----:B------:R-:W-:Y:S02]  /*12610*/  IMAD.MOV.U32 R9, RZ, RZ, R11 ;  /* 0x000000ffff097224 */ /* 0x000fe400078e000b */
        /* <DEDUP_REMOVED lines=9> */
[----:B------:R-:W-:Y:S01]  /*126b0*/  ISETP.GE.AND P2, PT, R3, RZ, PT ;  /* 0x000000ff0300720c */ /* 0x000fe20003f46270 */
[----:B------:R-:W-:-:S06]  /*126c0*/  IMAD.IADD R3, R4, 0x1, R6 ;  /* 0x0000000104037824 */ /* 0x000fcc00078e0206 */
[----:B------:R-:W-:-:S06]  /*126d0*/  @P0 VIADD R2, R2, 0x1 ;  /* 0x0000000102020836 */ /* 0x000fcc0000000000 */
[----:B------:R-:W-:Y:S01]  /*126e0*/  @!P2 IMAD.MOV R2, RZ, RZ, -R2 ;  /* 0x000000ffff02a224 */ /* 0x000fe200078e0a02 */
[----:B------:R-:W-:Y:S01]  /*126f0*/  @!P1 LOP3.LUT R2, RZ, R7, RZ, 0x33, !PT ;  /* 0x00000007ff029212 */ /* 0x000fe200078e33ff */
[----:B------:R-:W-:-:S03]  /*12700*/  IMAD.MOV R7, RZ, RZ, -R7 ;  /* 0x000000ffff077224 */ /* 0x000fc600078e0a07 */
[----:B------:R-:W-:Y:S01]  /*12710*/  LOP3.LUT R17, RZ, R2, RZ, 0x33, !PT ;  /* 0x00000002ff117212 */ /* 0x000fe200078e33ff */
[----:B------:R-:W-:-:S04]  /*12720*/  IMAD R18, R2, R7, R3 ;  /* 0x0000000702127224 */ /* 0x000fc800078e0203 */
[----:B------:R-:W-:Y:S01]  /*12730*/  IMAD.IADD R17, R0, 0x1, R17 ;  /* 0x0000000100117824 */ /* 0x000fe200078e0211 */
[----:B------:R-:W-:Y:S06]  /*12740*/  BRA `(.L_x_11090) ;  /* 0x00000000000c7947 */ /* 0x000fec0003800000 */
.L_x_11085:
[----:B------:R-:W-:Y:S02]  /*12750*/  IMAD.MOV.U32 R17, RZ, RZ, RZ ;  /* 0x000000ffff117224 */ /* 0x000fe400078e00ff */
[----:B------:R-:W-:Y:S02]  /*12760*/  IMAD.U32 R16, RZ, RZ, UR6 ;  /* 0x00000006ff107e24 */ /* 0x000fe4000f8e00ff */
[----:B------:R-:W-:-:S07]  /*12770*/  IMAD.MOV.U32 R18, RZ, RZ, RZ ;  /* 0x000000ffff127224 */ /* 0x000fce00078e00ff */
.L_x_11090:
[----:B------:R-:W-:-:S13]  /*12780*/  ISETP.NE.AND P0, PT, R5, RZ, PT ;  /* 0x000000ff0500720c */ /* 0x000fda0003f05270 */
[----:B------:R-:W0:Y:S01]  /*12790*/  @!P0 S2R R3, SR_CgaCtaId ;  /* 0x0000000000038919 */ /* 0x000e220000008800 */
[----:B------:R-:W-:-:S04]  /*127a0*/  @!P0 MOV R0, 0x400 ;  /* 0x0000040000008802 */ /* 0x000fc80000000f00 */
[----:B0-----:R-:W-:-:S05]  /*127b0*/  @!P0 LEA R0, R3, R0, 0x18 ;  /* 0x0000000003008211 */ /* 0x001fca00078ec0ff */
[----:B------:R0:W-:Y:S01]  /*127c0*/  @!P0 STS.128 [R0+0x2d8d0], R16 ;  /* 0x02d8d01000008388 */ /* 0x0001e20000000c00 */
[----:B------:R-:W-:Y:S06]  /*127d0*/  BAR.ARV 0x5, 0x200 ;  /* 0x0148000000007b1d */ /* 0x000fec0000002000 */
.L_x_11083:
[----:B------:R2:W-:Y:S01]  /*127e0*/  STL [R1+0x1c], RZ ;  /* 0x00001cff01007387 */ /* 0x0005e20000100800 */
[----:B------:R-:W-:Y:S01]  /*127f0*/  ULDC UR4, c[0x0][0xc3c] ;  /* 0x00030f0000047ab9 */ /* 0x000fe20000000800 */
[----:B------:R-:W-:Y:S01]  /*12800*/  IMAD.MOV.U32 R26, RZ, RZ, 0x1 ;  /* 0x00000001ff1a7424 */ /* 0x000fe200078e00ff */
[----:B-1----:R-:W-:Y:S01]  /*12810*/  ISETP.GE.AND P0, PT, R19, UR4, PT ;  /* 0x0000000413007c0c */ /* 0x002fe2000bf06270 */
[----:B------:R-:W-:-:S12]  /*12820*/  IMAD.MOV.U32 R23, RZ, RZ, RZ ;  /* 0x000000ffff177224 */ /* 0x000fd800078e00ff */
[----:B--2---:R-:W-:Y:S05]  /*12830*/  @P0 BRA `(.L_x_11091) ;  /* 0x0000005400fc0947 */ /* 0x004fea0003800000 */
[----:B------:R-:W1:Y:S01]  /*12840*/  S2R R6, SR_TID.X ;  /* 0x0000000000067919 */ /* 0x000e620000002100 */
[----:B------:R-:W2:Y:S01]  /*12850*/  S2UR UR5, SR_CgaCtaId ;  /* 0x00000000000579c3 */ /* 0x000ea20000008800 */
[----:B------:R-:W-:Y:S01]  /*12860*/  UMOV UR4, 0x400 ;  /* 0x0000040000047882 */ /* 0x000fe20000000000 */
[----:B------:R-:W-:Y:S01]  /*12870*/  BSSY B8, `(.L_x_11091) ;  /* 0x000057b000087945 */ /* 0x000fe20003800000 */
[----:B------:R3:W-:Y:S01]  /*12880*/  STL [R1+0x1c], RZ ;  /* 0x00001cff01007387 */ /* 0x0007e20000100800 */
[----:B------:R-:W-:Y:S01]  /*12890*/  IMAD.MOV.U32 R26, RZ, RZ, 0x1 ;  /* 0x00000001ff1a7424 */ /* 0x000fe200078e00ff */
[----:B------:R-:W-:Y:S01]  /*128a0*/  ULDC UR37, c[0x0][0xc] ;  /* 0x0000030000257ab9 */ /* 0x000fe20000000800 */
[----:B------:R-:W-:Y:S01]  /*128b0*/  IMAD.MOV.U32 R23, RZ, RZ, RZ ;  /* 0x000000ffff177224 */ /* 0x000fe200078e00ff */
[----:B------:R-:W-:Y:S01]  /*128c0*/  ULDC.64 UR38, c[0x0][0x198] ;  /* 0x0000660000267ab9 */ /* 0x000fe20000000a00 */
[----:B--2---:R-:W-:-:S06]  /*128d0*/  ULEA UR4, UR5, UR4, 0x18 ;  /* 0x0000000405047291 */ /* 0x004fcc000f8ec03f */
[----:B------:R-:W-:Y:S01]  /*128e0*/  IMAD.U32 R22, RZ, RZ, UR4 ;  /* 0x00000004ff167e24 */ /* 0x000fe2000f8e00ff */
[C---:B-1----:R-:W-:Y:S01]  /*128f0*/  LOP3.LUT R5, R6.reuse, 0x7f, RZ, 0xc0, !PT ;  /* 0x0000007f06057812 */ /* 0x042fe200078ec0ff */
[----:B0-----:R-:W-:-:S04]  /*12900*/  IMAD.SHL.U32 R0, R6, 0x8, RZ ;  /* 0x0000000806007824 */ /* 0x001fc800078e00ff */
[----:B------:R-:W-:Y:S01]  /*12910*/  IMAD.SHL.U32 R4, R5, 0x8, RZ ;  /* 0x0000000805047824 */ /* 0x000fe200078e00ff */
[C---:B------:R-:W-:Y:S02]  /*12920*/  LOP3.LUT R3, R0.reuse, 0x20, RZ, 0xc0, !PT ;  /* 0x0000002000037812 */ /* 0x040fe400078ec0ff */
[----:B------:R-:W-:Y:S02]  /*12930*/  LOP3.LUT R2, R0, 0xd8, RZ, 0xc0, !PT ;  /* 0x000000d800027812 */ /* 0x000fe400078ec0ff */
[----:B------:R-:W-:Y:S02]  /*12940*/  LOP3.LUT R3, R3, 0x300, R4, 0xf8, !PT ;  /* 0x0000030003037812 */ /* 0x000fe400078ef804 */
[----:B------:R-:W-:Y:S02]  /*12950*/  LOP3.LUT R2, R2, 0x18, R6, 0x78, !PT ;  /* 0x0000001802027812 */ /* 0x000fe400078e7806 */
[----:B------:R-:W-:Y:S02]  /*12960*/  SHF.R.U32.HI R4, RZ, 0x2, R5 ;  /* 0x00000002ff047819 */ /* 0x000fe40000011605 */
[----:B------:R-:W-:Y:S01]  /*12970*/  LOP3.LUT R3, R3, R2, RZ, 0xfc, !PT ;  /* 0x0000000203037212 */ /* 0x000fe200078efcff */
[----:B------:R-:W-:Y:S01]  /*12980*/  IMAD.SHL.U32 R2, R6, 0x20, RZ ;  /* 0x0000002006027824 */ /* 0x000fe200078e00ff */
[----:B------:R-:W-:-:S04]  /*12990*/  LOP3.LUT R0, R0, 0x18, RZ, 0xc0, !PT ;  /* 0x0000001800007812 */ /* 0x000fc800078ec0ff */
[----:B------:R-:W-:Y:S01]  /*129a0*/  LOP3.LUT R5, R4, 0x60, R2, 0xf8, !PT ;  /* 0x0000006004057812 */ /* 0x000fe200078ef802 */
[----:B------:R-:W-:Y:S01]  /*129b0*/  IMAD R2, R3, 0x2, R22 ;  /* 0x0000000203027824 */ /* 0x000fe200078e0216 */
[C---:B------:R-:W-:Y:S02]  /*129c0*/  LOP3.LUT R4, R0.reuse, 0x20, RZ, 0xfc, !PT ;  /* 0x0000002000047812 */ /* 0x040fe400078efcff */
[----:B------:R-:W-:Y:S02]  /*129d0*/  LOP3.LUT R0, R0, 0x40, RZ, 0xfc, !PT ;  /* 0x0000004000007812 */ /* 0x000fe400078efcff */
[----:B------:R3:W-:Y:S05]  /*129e0*/  STL [R1+0x4], R2 ;  /* 0x0000040201007387 */ /* 0x0007ea0000100800 */
.L_x_11203:
[----:B------:R-:W-:Y:S05]  /*129f0*/  YIELD ;  /* 0x0000000000007946 */ /* 0x000fea0003800000 */
[----:B------:R-:W-:Y:S01]  /*12a00*/  ULDC.64 UR4, c[0x0][0xa28] ;  /* 0x00028a0000047ab9 */ /* 0x000fe20000000a00 */
[----:B------:R-:W-:Y:S01]  /*12a10*/  IMAD.MOV.U32 R0, RZ, RZ, RZ ;  /* 0x000000ffff007224 */ /* 0x000fe200078e00ff */
[----:B------:R-:W-:Y:S01]  /*12a20*/  ISETP.NE.U32.AND P0, PT, RZ, UR4, PT ;  /* 0x00000004ff007c0c */ /* 0x000fe2000bf05070 */
[----:B0-----:R-:W0:Y:S01]  /*12a30*/  LDC.64 R4, c[0x0][0xa00] ;  /* 0x00028000ff047b82 */ /* 0x001e220000000a00 */
[----:B------:R-:W-:Y:S01]  /*12a40*/  IMAD.MOV.U32 R8, RZ, RZ, RZ ;  /* 0x000000ffff087224 */ /* 0x000fe200078e00ff */
[----:B------:R-:W-:Y:S01]  /*12a50*/  ULDC.64 UR6, c[0x0][0xa08] ;  /* 0x0002820000067ab9 */ /* 0x000fe20000000a00 */
[----:B------:R-:W-:Y:S01]  /*12a60*/  ISETP.NE.AND.EX P0, PT, RZ, UR5, PT, P0 ;  /* 0x00000005ff007c0c */ /* 0x000fe2000bf05300 */
[----:B------:R-:W-:-:S12]  /*12a70*/  ULDC.64 UR4, c[0x0][0xa18] ;  /* 0x0002860000047ab9 */ /* 0x000fd80000000a00 */
[----:B-1-3--:R-:W1:Y:S02]  /*12a80*/  @P0 LDC.64 R2, c[0x0][0xa28] ;  /* 0x00028a00ff020b82 */ /* 0x00ae640000000a00 */
[----:B-1----:R-:W-:-:S05]  /*12a90*/  @P0 IMAD.WIDE R2, R19, 0x4, R2 ;  /* 0x0000000413020825 */ /* 0x002fca00078e0202 */
[----:B------:R1:W5:Y:S01]  /*12aa0*/  @P0 LDG.E R0, desc[UR50][R2.64] ;  /* 0x0000003202000981 */ /* 0x000362000c1e1900 */
[----:B------:R-:W-:Y:S01]  /*12ab0*/  ISETP.NE.U32.AND P0, PT, RZ, UR4, PT ;  /* 0x00000004ff007c0c */ /* 0x000fe2000bf05070 */
[----:B0-----:R-:W-:Y:S01]  /*12ac0*/  IMAD.WIDE R4, R19, 0x4, R4 ;  /* 0x0000000413047825 */ /* 0x001fe200078e0204 */
[----:B------:R-:W-:Y:S02]  /*12ad0*/  ISETP.NE.U32.AND P1, PT, RZ, UR6, PT ;  /* 0x00000006ff007c0c */ /* 0x000fe4000bf25070 */
[----:B------:R-:W-:Y:S01]  /*12ae0*/  ISETP.NE.AND.EX P2, PT, RZ, UR5, PT, P0 ;  /* 0x00000005ff007c0c */ /* 0x000fe2000bf45300 */
[----:B------:R-:W-:Y:S01]  /*12af0*/  ULDC.64 UR4, c[0x0][0xa00] ;  /* 0x0002800000047ab9 */ /* 0x000fe20000000a00 */
[----:B------:R-:W-:Y:S01]  /*12b00*/  ISETP.NE.AND.EX P1, PT, RZ, UR7, PT, P1 ;  /* 0x00000007ff007c0c */ /* 0x000fe2000bf25310 */
[----:B------:R-:W-:Y:S01]  /*12b10*/  IMAD.MOV.U32 R27, RZ, RZ, RZ ;  /* 0x000000ffff1b7224 */ /* 0x000fe200078e00ff */
[----:B------:R-:W-:Y:S01]  /*12b20*/  ISETP.NE.U32.AND P0, PT, RZ, UR4, PT ;  /* 0x00000004ff007c0c */ /* 0x000fe2000bf05070 */
[----:B-1----:R-:W0:Y:S03]  /*12b30*/  LDC.64 R2, c[0x0][0xa08] ;  /* 0x00028200ff027b82 */ /* 0x002e260000000a00 */
[----:B------:R-:W-:-:S05]  /*12b40*/  ISETP.NE.AND.EX P0, PT, RZ, UR5, PT, P0 ;  /* 0x00000005ff007c0c */ /* 0x000fca000bf05300 */
[----:B------:R-:W1:Y:S08]  /*12b50*/  @P2 LDC.64 R6, c[0x0][0xa18] ;  /* 0x00028600ff062b82 */ /* 0x000e700000000a00 */
[----:B--2---:R-:W2:Y:S01]  /*12b60*/  @P0 LDG.E R8, desc[UR50][R4.64] ;  /* 0x0000003204080981 */ /* 0x004ea2000c1e1900 */
        /* <DEDUP_REMOVED lines=16> */
[----:B------:R-:W-:Y:S01]  /*12c70*/  IMAD.MOV.U32 R9, RZ, RZ, R8 ;  /* 0x000000ffff097224 */ /* 0x000fe200078e0008 */
[----:B----4-:R-:W-:Y:S06]  /*12c80*/  @P2 BRA `(.L_x_11092) ;  /* 0x0000000000142947 */ /* 0x010fec0003800000 */
[----:B------:R-:W-:Y:S05]  /*12c90*/  @!P0 BRA `(.L_x_11092) ;  /* 0x0000000000108947 */ /* 0x000fea0003800000 */
[----:B0-----:R-:W2:Y:S04]  /*12ca0*/  LDG.E R8, desc[UR50][R4.64] ;  /* 0x0000003204087981 */ /* 0x001ea8000c1e1900 */
[----:B------:R-:W2:Y:S02]  /*12cb0*/  LDG.E R7, desc[UR50][R4.64+0x4] ;  /* 0x0000043204077981 */ /* 0x000ea4000c1e1900 */
[----:B--2---:R-:W-:-:S05]  /*12cc0*/  IMAD.IADD R9, R7, 0x1, -R8 ;  /* 0x0000000107097824 */ /* 0x004fca00078e0a08 */
[----:B------:R1:W-:Y:S02]  /*12cd0*/  STL [R1+0x10], R9 ;  /* 0x0000100901007387 */ /* 0x0003e40000100800 */
.L_x_11092:
[----:B------:R-:W-:Y:S01]  /*12ce0*/  ULDC.64 UR4, c[0x0][0xa20] ;  /* 0x0002880000047ab9 */ /* 0x000fe20000000a00 */
[----:B-----5:R-:W-:Y:S01]  /*12cf0*/  IMAD.IADD R27, R27, 0x1, R0 ;  /* 0x000000011b1b7824 */ /* 0x020fe200078e0200 */
[----:B------:R-:W-:-:S04]  /*12d00*/  ISETP.NE.U32.AND P0, PT, RZ, UR4, PT ;  /* 0x00000004ff007c0c */ /* 0x000fc8000bf05070 */
[----:B------:R-:W-:-:S13]  /*12d10*/  ISETP.NE.AND.EX P0, PT, RZ, UR5, PT, P0 ;  /* 0x00000005ff007c0c */ /* 0x000fda000bf05300 */
[----:B------:R-:W-:Y:S05]  /*12d20*/  @!P0 BRA `(.L_x_11093) ;  /* 0x0000000000108947 */ /* 0x000fea0003800000 */
[----:B------:R-:W2:Y:S02]  /*12d30*/  LDC.64 R2, c[0x0][0xa20] ;  /* 0x00028800ff027b82 */ /* 0x000ea40000000a00 */
[----:B--2---:R-:W-:-:S05]  /*12d40*/  IMAD.WIDE R2, R19, 0x4, R2 ;  /* 0x0000000413027825 */ /* 0x004fca00078e0202 */
[----:B------:R2:W5:Y:S01]  /*12d50*/  LDG.E R6, desc[UR50][R2.64] ;  /* 0x0000003202067981 */ /* 0x000562000c1e1900 */
[----:B------:R-:W-:Y:S05]  /*12d60*/  BRA `(.L_x_11094) ;  /* 0x0000000000107947 */ /* 0x000fea0003800000 */
.L_x_11093:
[----:B------:R-:W-:Y:S05]  /*12d70*/  @!P1 BRA `(.L_x_11094) ;  /* 0x00000000000c9947 */ /* 0x000fea0003800000 */
[----:B------:R-:W2:Y:S04]  /*12d80*/  LDG.E R5, desc[UR50][R2.64] ;  /* 0x0000003202057981 */ /* 0x000ea8000c1e1900 */
[----:B------:R-:W2:Y:S02]  /*12d90*/  LDG.E R6, desc[UR50][R2.64+0x4] ;  /* 0x0000043202067981 */ /* 0x000ea4000c1e1900 */
[----:B--2---:R-:W-:-:S07]  /*12da0*/  IMAD.IADD R6, R6, 0x1, -R5 ;  /* 0x0000000106067824 */ /* 0x004fce00078e0a05 */
.L_x_11094:
[----:B--2---:R-:W2:Y:S01]  /*12db0*/  LDC R2, c[0x0][0x448] ;  /* 0x00011200ff027b82 */ /* 0x004ea20000000800 */
[----:B0-----:R-:W-:Y:S02]  /*12dc0*/  IMAD R8, R17, 0xc0, RZ ;  /* 0x000000c011087824 */ /* 0x001fe400078e02ff */
[----:B-----5:R-:W-:Y:S02]  /*12dd0*/  IMAD.IADD R6, R6, 0x1, -R0 ;  /* 0x0000000106067824 */ /* 0x020fe400078e0a00 */
[----:B------:R-:W-:Y:S01]  /*12de0*/  VIADD R0, R8, 0xbf ;  /* 0x000000bf08007836 */ /* 0x000fe20000000000 */
[----:B------:R0:W-:Y:S01]  /*12df0*/  STL [R1+0xc], R8 ;  /* 0x00000c0801007387 */ /* 0x0001e20000100800 */
[----:B--2---:R-:W-:Y:S02]  /*12e00*/  ISETP.NE.AND P1, PT, R2, 0x1, PT ;  /* 0x000000010200780c */ /* 0x004fe40003f25270 */
[----:B------:R-:W2:Y:S11]  /*12e10*/  LDC.64 R2, c[0x0][0x9e0] ;  /* 0x00027800ff027b82 */ /* 0x000eb60000000a00 */
[----:B------:R-:W3:Y:S08]  /*12e20*/  @P1 LDC R5, c[0x0][0x44c] ;  /* 0x00011300ff051b82 */ /* 0x000ef00000000800 */
[----:B------:R-:W4:Y:S01]  /*12e30*/  @P1 LDC R4, c[0x0][0x450] ;  /* 0x00011400ff041b82 */ /* 0x000f220000000800 */
[----:B--2---:R-:W-:Y:S01]  /*12e40*/  ISETP.GE.AND P2, PT, R3, 0x1, PT ;  /* 0x000000010300780c */ /* 0x004fe20003f46270 */
[----:B---3--:R-:W-:-:S05]  /*12e50*/  @P1 IMAD.HI.U32 R5, R0, R5, RZ ;  /* 0x0000000500051227 */ /* 0x008fca00078e00ff */
[----:B----4-:R-:W-:Y:S02]  /*12e60*/  @P1 SHF.R.U32.HI R0, RZ, R4, R5 ;  /* 0x00000004ff001219 */ /* 0x010fe40000011605 */
[----:B------:R-:W-:-:S05]  /*12e70*/  IADD3 R5, R6, 0x1, -R9 ;  /* 0x0000000106057810 */ /* 0x000fca0007ffe809 */
[----:B------:R-:W-:-:S04]  /*12e80*/  IMAD.IADD R7, R5, 0x1, R0 ;  /* 0x0000000105077824 */ /* 0x000fc800078e0200 */
[----:B------:R-:W-:Y:S01]  /*12e90*/  IMAD.IADD R2, R7, 0x1, R2 ;  /* 0x0000000107027824 */ /* 0x000fe200078e0202 */
[----:B0-----:R-:W-:Y:S06]  /*12ea0*/  @!P2 BRA `(.L_x_11095) ;  /* 0x000000000048a947 */ /* 0x001fec0003800000 */
        /* <DEDUP_REMOVED lines=11> */
.L_x_11097:
[----:B------:R-:W-:-:S13]  /*12f60*/  ISETP.NE.AND P0, PT, R3, 0x1, PT ;  /* 0x000000010300780c */ /* 0x000fda0003f05270 */
[----:B------:R-:W0:Y:S02]  /*12f70*/  @P0 LDC.64 R4, c[0x0][0x9e8] ;  /* 0x00027a00ff040b82 */ /* 0x000e240000000a00 */
[----:B0-----:R-:W-:-:S05]  /*12f80*/  @P0 IMAD.HI.U32 R4, R0, R4, RZ ;  /* 0x0000000400040227 */ /* 0x001fca00078e00ff */
[----:B------:R-:W-:-:S07]  /*12f90*/  @P0 SHF.R.U32.HI R0, RZ, R5, R4 ;  /* 0x00000005ff000219 */ /* 0x000fce0000011604 */
.L_x_11098:
[----:B------:R-:W-:Y:S05]  /*12fa0*/  BSYNC B0 ;  /* 0x0000000000007941 */ /* 0x000fea0003800000 */
.L_x_11096:
[----:B------:R-:W-:-:S05]  /*12fb0*/  IMAD R5, R0, R3, R3 ;  /* 0x0000000300057224 */ /* 0x000fca00078e0203 */
[----:B------:R-:W-:-:S07]  /*12fc0*/  VIMNMX R2, R2, R5, PT ;  /* 0x0000000502027248 */ /* 0x000fce0003fe0100 */
.L_x_11095:
[----:B------:R-:W0:Y:S01]  /*12fd0*/  @P1 LDC R0, c[0x0][0x44c] ;  /* 0x00011300ff001b82 */ /* 0x000e220000000800 */
[----:B------:R-:W-:Y:S01]  /*12fe0*/  VIADD R2, R2, 0x7f ;  /* 0x0000007f02027836 */ /* 0x000fe20000000000 */
[----:B------:R-:W-:Y:S01]  /*12ff0*/  ULDC UR4, c[0x0][0x9dc] ;  /* 0x0002770000047ab9 */ /* 0x000fe20000000800 */
[----:B------:R-:W-:-:S05]  /*13000*/  IMAD.MOV.U32 R5, RZ, RZ, R8 ;  /* 0x000000ffff057224 */ /* 0x000fca00078e0008 */
[----:B------:R-:W2:Y:S01]  /*13010*/  @P1 LDC R7, c[0x0][0x450] ;  /* 0x00011400ff071b82 */ /* 0x000ea20000000800 */
[----:B0-----:R-:W-:-:S05]  /*13020*/  @P1 IMAD.HI.U32 R0, R8, R0, RZ ;  /* 0x0000000008001227 */ /* 0x001fca00078e00ff */
[----:B--2---:R-:W-:Y:S01]  /*13030*/  @P1 SHF.R.U32.HI R5, RZ, R7, R0 ;  /* 0x00000007ff051219 */ /* 0x004fe20000011600 */
[----:B------:R-:W-:Y:S01]  /*13040*/  VIADD R0, R6, 0x7f ;  /* 0x0000007f06007836 */ /* 0x000fe20000000000 */
[----:B------:R-:W-:Y:S02]  /*13050*/  SHF.R.S32.HI R7, RZ, 0x1f, R2 ;  /* 0x0000001fff077819 */ /* 0x000fe40000011402 */
[----:B------:R-:W-:Y:S02]  /*13060*/  IADD3 R6, R5, R6, -R9 ;  /* 0x0000000605067210 */ /* 0x000fe40007ffe809 */
[----:B------:R-:W-:Y:S02]  /*13070*/  LEA.HI R2, R7, R2, RZ, 0x7 ;  /* 0x0000000207027211 */ /* 0x000fe400078f38ff */
[----:B------:R-:W-:Y:S02]  /*13080*/  SHF.R.S32.HI R7, RZ, 0x1f, R0 ;  /* 0x0000001fff077819 */ /* 0x000fe40000011400 */
[----:B------:R-:W-:-:S02]  /*13090*/  SHF.R.S32.HI R2, RZ, 0x7, R2 ;  /* 0x00000007ff027819 */ /* 0x000fc40000011402 */
[----:B------:R-:W-:Y:S01]  /*130a0*/  LEA.HI R7, R7, R0, RZ, 0x7 ;  /* 0x0000000007077211 */ /* 0x000fe200078f38ff */
[----:B------:R-:W-:-:S03]  /*130b0*/  VIADD R0, R6, -UR4 ;  /* 0x8000000406007c36 */ /* 0x000fc60008000000 */
[----:B------:R-:W-:-:S04]  /*130c0*/  SHF.R.S32.HI R7, RZ, 0x7, R7 ;  /* 0x00000007ff077819 */ /* 0x000fc80000011407 */
[----:B------:R-:W-:-:S05]  /*130d0*/  VIMNMX R24, R7, R2, PT ;  /* 0x0000000207187248 */ /* 0x000fca0003fe0100 */
[----:B------:R0:W-:Y:S01]  /*130e0*/  STL [R1+0x8], R24 ;  /* 0x0000081801007387 */ /* 0x0001e20000100800 */
[----:B------:R-:W-:Y:S05]  /*130f0*/  @!P2 BRA `(.L_x_11099) ;  /* 0x000000000048a947 */ /* 0x000fea0003800000 */
[----:B------:R-:W-:Y:S01]  /*13100*/  IMAD.MOV.U32 R2, RZ, RZ, R6 ;  /* 0x000000ffff027224 */ /* 0x000fe200078e0006 */
[----:B------:R-:W-:Y:S04]  /*13110*/  BSSY B0, `(.L_x_11100) ;  /* 0x000000e000007945 */ /* 0x000fe80003800000 */
[----:B------:R-:W-:-:S13]  /*13120*/  ISETP.GT.AND P0, PT, R2, -0x1, PT ;  /* 0xffffffff0200780c */ /* 0x000fda0003f04270 */
[----:B------:R-:W-:Y:S05]  /*13130*/  @P0 BRA `(.L_x_11101) ;  /* 0x00000000001c0947 */ /* 0x000fea0003800000 */
[----:B------:R-:W-:Y:S02]  /*13140*/  ISETP.NE.AND P0, PT, R3, 0x1, PT ;  /* 0x000000010300780c */ /* 0x000fe40003f05270 */
[----:B------:R-:W-:-:S11]  /*13150*/  LOP3.LUT R7, RZ, R2, RZ, 0x33, !PT ;  /* 0x00000002ff077212 */ /* 0x000fd600078e33ff */
[----:B------:R-:W2:Y:S02]  /*13160*/  @P0 LDC.64 R4, c[0x0][0x9e8] ;  /* 0x00027a00ff040b82 */ /* 0x000ea40000000a00 */
[----:B--2---:R-:W-:-:S05]  /*13170*/  @P0 IMAD.HI.U32 R4, R7, R4, RZ ;  /* 0x0000000407040227 */ /* 0x004fca00078e00ff */
[----:B------:R-:W-:-:S04]  /*13180*/  @P0 SHF.R.U32.HI R7, RZ, R5, R4 ;  /* 0x00000005ff070219 */ /* 0x000fc80000011604 */
[----:B------:R-:W-:Y:S01]  /*13190*/  LOP3.LUT R2, RZ, R7, RZ, 0x33, !PT ;  /* 0x00000007ff027212 */ /* 0x000fe200078e33ff */
[----:B------:R-:W-:Y:S06]  /*131a0*/  BRA `(.L_x_11102) ;  /* 0x0000000000107947 */ /* 0x000fec0003800000 */
.L_x_11101:
[----:B------:R-:W-:-:S13]  /*131b0*/  ISETP.NE.AND P0, PT, R3, 0x1, PT ;  /* 0x000000010300780c */ /* 0x000fda0003f05270 */
[----:B------:R-:W2:Y:S02]  /*131c0*/  @P0 LDC.64 R4, c[0x0][0x9e8] ;  /* 0x00027a00ff040b82 */ /* 0x000ea40000000a00 */
[----:B--2---:R-:W-:-:S05]  /*131d0*/  @P0 IMAD.HI.U32 R4, R2, R4, RZ ;  /* 0x0000000402040227 */ /* 0x004fca00078e00ff */
[----:B------:R-:W-:-:S07]  /*131e0*/  @P0 SHF.R.U32.HI R2, RZ, R5, R4 ;  /* 0x00000005ff020219 */ /* 0x000fce0000011604 */
.L_x_11102:
[----:B------:R-:W-:Y:S05]  /*131f0*/  BSYNC B0 ;  /* 0x0000000000007941 */ /* 0x000fea0003800000 */
.L_x_11100:
[----:B------:R-:W-:-:S05]  /*13200*/  IMAD R3, R2, R3, RZ ;  /* 0x0000000302037224 */ /* 0x000fca00078e02ff */
[----:B------:R-:W-:-:S07]  /*13210*/  VIMNMX R0, R0, R3, !PT ;  /* 0x0000000300007248 */ /* 0x000fce0007fe0100 */
.L_x_11099:
[----:B------:R-:W-:Y:S01]  /*13220*/  SHF.R.S32.HI R3, RZ, 0x1f, R0 ;  /* 0x0000001fff037819 */ /* 0x000fe20000011400 */
[----:B------:R-:W-:Y:S03]  /*13230*/  BSSY B7, `(.L_x_11103) ;  /* 0x000041c000077945 */ /* 0x000fe60003800000 */
[----:B------:R-:W-:-:S04]  /*13240*/  LEA.HI R3, R3, R0, RZ, 0x7 ;  /* 0x0000000003037211 */ /* 0x000fc800078f38ff */
[----:B------:R-:W-:-:S04]  /*13250*/  SHF.R.S32.HI R3, RZ, 0x7, R3 ;  /* 0x00000007ff037819 */ /* 0x000fc80000011403 */
[----:B------:R-:W-:-:S04]  /*13260*/  VIMNMX R29, RZ, R3, !PT ;  /* 0x00000003ff1d7248 */ /* 0x000fc80007fe0100 */
[----:B------:R-:W-:-:S13]  /*13270*/  ISETP.GT.AND P0, PT, R24, R29, PT ;  /* 0x0000001d1800720c */ /* 0x000fda0003f04270 */
        /* <DEDUP_REMOVED lines=8> */
[----:B------:R-:W2:Y:S02]  /*13300*/  FLO.U32 R0, UR4 ;  /* 0x0000000400007d00 */ /* 0x000ea400080e0000 */
        /* <DEDUP_REMOVED lines=9> */
.L_x_11104:
        /* <DEDUP_REMOVED lines=20> */
.L_x_11107:
[----:B------:R-:W-:Y:S05]  /*134e0*/  BSYNC B6 ;  /* 0x0000000000067941 */ /* 0x000fea0003800000 */
.L_x_11106:
        /* <DEDUP_REMOVED lines=20> */
.L_x_11110:
        /* <DEDUP_REMOVED lines=15> */
.L_x_11109:
[----:B------:R-:W-:Y:S05]  /*13720*/  BSYNC B6 ;  /* 0x0000000000067941 */ /* 0x000fea0003800000 */
.L_x_11108:
[----:B------:R-:W-:Y:S01]  /*13730*/  ULDC.64 UR4, c[0x0][0x9f8] ;  /* 0x00027e0000047ab9 */ /* 0x000fe20000000a00 */
[----:B------:R-:W-:Y:S01]  /*13740*/  IMAD.MOV.U32 R25, RZ, RZ, R19 ;  /* 0x000000ffff197224 */ /* 0x000fe200078e0013 */
[----:B------:R-:W-:-:S04]  /*13750*/  ISETP.NE.U32.AND P0, PT, RZ, UR4, PT ;  /* 0x00000004ff007c0c */ /* 0x000fc8000bf05070 */
[----:B------:R-:W-:Y:S01]  /*13760*/  ISETP.NE.AND.EX P0, PT, RZ, UR5, PT, P0 ;  /* 0x00000005ff007c0c */ /* 0x000fe2000bf05300 */
[----:B------:R-:W-:-:S12]  /*13770*/  ULDC.64 UR4, c[0x0][0xa08] ;  /* 0x0002820000047ab9 */ /* 0x000fd80000000a00 */
[----:B------:R-:W2:Y:S02]  /*13780*/  @P0 LDC.64 R2, c[0x0][0x9f8] ;  /* 0x00027e00ff020b82 */ /* 0x000ea40000000a00 */
[----:B--2---:R-:W-:-:S05]  /*13790*/  @P0 IMAD.WIDE R2, R19, 0x4, R2 ;  /* 0x0000000413020825 */ /* 0x004fca00078e0202 */
[----:B------:R2:W3:Y:S01]  /*137a0*/  @P0 LDG.E R25, desc[UR50][R2.64] ;  /* 0x0000003202190981 */ /* 0x0004e2000c1e1900 */
[----:B0-----:R-:W-:Y:S01]  /*137b0*/  VIADD R24, R24, 0xffffffff ;  /* 0xffffffff18187836 */ /* 0x001fe20000000000 */
[----:B--2---:R-:W0:Y:S02]  /*137c0*/  LDC.64 R2, c[0x0][0x418] ;  /* 0x00010600ff027b82 */ /* 0x004e240000000a00 */
[----:B0-----:R-:W-:Y:S01]  /*137d0*/  LOP3.LUT P0, RZ, R2, UR4, RZ, 0xfc, !PT ;  /* 0x0000000402ff7c12 */ /* 0x001fe2000f80fcff */
[----:B------:R-:W-:-:S03]  /*137e0*/  UMOV UR4, 0xffffffff ;  /* 0xffffffff00047882 */ /* 0x000fc60000000000 */
[----:B------:R-:W-:Y:S02]  /*137f0*/  LOP3.LUT P0, RZ, R3, UR5, RZ, 0xfc, P0 ;  /* 0x0000000503ff7c12 */ /* 0x000fe4000800fcff */
[----:B---3--:R-:W-:Y:S02]  /*13800*/  SHF.R.S32.HI R28, RZ, 0x1f, R25 ;  /* 0x0000001fff1c7819 */ /* 0x008fe40000011419 */
[----:B------:R-:W-:Y:S01]  /*13810*/  SEL R17, R25, RZ, !P0 ;  /* 0x000000ff19117207 */ /* 0x000fe20004000000 */
[----:B------:R-:W-:Y:S08]  /*13820*/  BRA.DIV UR4, `(.L_x_11111) ;  /* 0x0000004e04bc7947 */ /* 0x000ff0000b800000 */
[----:B------:R-:W0:Y:S02]  /*13830*/  S2R R0, SR_TID.X ;  /* 0x0000000000007919 */ /* 0x000e240000002100 */
[----:B0-----:R-:W-:-:S04]  /*13840*/  SHF.R.U32.HI R0, RZ, 0x5, R0 ;  /* 0x00000005ff007819 */ /* 0x001fc80000011600 */
[----:B------:R-:W-:-:S05]  /*13850*/  LOP3.LUT R0, R0, 0x3, RZ, 0xc0, !PT ;  /* 0x0000000300007812 */ /* 0x000fca00078ec0ff */
[----:B------:R0:W2:Y:S02]  /*13860*/  SHFL.IDX PT, R14, R0, RZ, 0x1f ;  /* 0x00001fff000e7589 */ /* 0x0000a400000e0000 */
.L_x_11219:
[----:B0-----:R-:W3:Y:S01]  /*13870*/  LDL.LU R0, [R1] ;  /* 0x0000000001007983 */ /* 0x001ee20000300800 */
[----:B------:R-:W-:Y:S02]  /*13880*/  PLOP3.LUT P1, PT, PT, PT, PT, 0x8, 0x0 ;  /* 0x000000000000781c */ /* 0x000fe40003f2e170 */
[----:B--2---:R-:W-:Y:S02]  /*13890*/  ISETP.NE.AND P0, PT, R14, RZ, PT ;  /* 0x000000ff0e00720c */ /* 0x004fe40003f05270 */
[----:B---3--:R-:W-:-:S09]  /*138a0*/  LOP3.LUT R0, R0, 0xfffffffe, RZ, 0xc0, !PT ;  /* 0xfffffffe00007812 */ /* 0x008fd200078ec0ff */
[----:B------:R-:W-:-:S05]  /*138b0*/  @P1 LOP3.LUT R0, R0, 0x1, RZ, 0xfc, !PT ;  /* 0x0000000100001812 */ /* 0x000fca00078efcff */
[----:B------:R0:W-:Y:S01]  /*138c0*/  STL [R1], R0 ;  /* 0x0000000001007387 */ /* 0x0001e20000100800 */
[----:B------:R-:W-:Y:S05]  /*138d0*/  @P0 BRA `(.L_x_11112) ;  /* 0x0000000400200947 */ /* 0x000fea0003800000 */
[----:B------:R-:W-:-:S03]  /*138e0*/  UMOV UR4, 0xffffffff ;  /* 0xffffffff00047882 */ /* 0x000fc60000000000 */
[----:B------:R-:W-:Y:S05]  /*138f0*/  BRA.DIV UR4, `(.L_x_11113) ;  /* 0x0000004e04bc7947 */ /* 0x000fea000b800000 */
[----:B------:R-:W-:-:S13]  /*13900*/  ELECT P6, URZ, PT ;  /* 0x00000000003f782f */ /* 0x000fda00038c0000 */
.L_x_11222:
[----:B------:R-:W-:Y:S05]  /*13910*/  @!P6 BRA `(.L_x_11112) ;  /* 0x000000040010e947 */ /* 0x000fea0003800000 */
[----:B------:R-:W-:-:S04]  /*13920*/  ISETP.NE.U32.AND P0, PT, R2, RZ, PT ;  /* 0x000000ff0200720c */ /* 0x000fc80003f05070 */
[----:B------:R-:W-:-:S13]  /*13930*/  ISETP.NE.AND.EX P0, PT, R3, RZ, PT, P0 ;  /* 0x000000ff0300720c */ /* 0x000fda0003f05300 */
[----:B------:R-:W-:Y:S05]  /*13940*/  @!P0 BRA `(.L_x_11114) ;  /* 0x0000000000448947 */ /* 0x000fea0003800000 */
[----:B------:R-:W2:Y:S01]  /*13950*/  LDC R6, c[0x0][0x43c] ;  /* 0x00010f00ff067b82 */ /* 0x000ea20000000800 */
[----:B------:R-:W-:Y:S01]  /*13960*/  ULDC.64 UR4, c[0x0][0x428] ;  /* 0x00010a0000047ab9 */ /* 0x000fe20000000a00 */
[----:B--2---:R-:W-:-:S13]  /*13970*/  ISETP.NE.AND P0, PT, R6, 0x1, PT ;  /* 0x000000010600780c */ /* 0x004fda0003f05270 */
        /* <DEDUP_REMOVED lines=14> */
.L_x_11114:
[----:B0-----:R-:W-:Y:S01]  /*13a60*/  IMAD R0, R23, 0x8, R22 ;  /* 0x0000000817007824 */ /* 0x001fe200078e0216 */
[----:B--2---:R-:W-:-:S04]  /*13a70*/  SHF.L.U32 R3, R26, 0x1f, RZ ;  /* 0x0000001f1a037819 */ /* 0x004fc800000006ff */
[----:B------:R-:W0:Y:S02]  /*13a80*/  SYNCS.PHASECHK.TRANS64.TRYWAIT P0, [R0+URZ+0x2d840], R3 ;  /* 0x02d84003000075a7 */ /* 0x000e24000800017f */
[----:B0-----:R-:W-:Y:S05]  /*13a90*/  @!P0 BRA `(.L_x_11115) ;  /* 0x0000004c00748947 */ /* 0x001fea0003800000 */
.L_x_11223:
        /* <DEDUP_REMOVED lines=11> */
.L_x_11116:
[----:B------:R-:W2:Y:S01]  /*13b50*/  LDL.LU R2, [R1] ;  /* 0x0000000001027983 */ /* 0x000ea20000300800 */
[----:B------:R-:W-:Y:S01]  /*13b60*/  R2UR UR9, R0 ;  /* 0x00000000000972ca */ /* 0x000fe200000e0000 */
[----:B0-----:R-:W-:Y:S01]  /*13b70*/  IMAD R0, R23, 0x6000, R22 ;  /* 0x0000600017007824 */ /* 0x001fe200078e0216 */
        /* <DEDUP_REMOVED lines=11> */
[----:B------:R-:W-:-:S04]  /*13c30*/  UIADD3 UR9, UR9, 0x2d830, URZ ;  /* 0x0002d83009097890 */ /* 0x000fc8000fffe03f */
[----:B------:R-:W-:Y:S02]  /*13c40*/  ULEA UR11, UR11, UR5, 0x7 ;  /* 0x000000050b0b7291 */ /* 0x000fe4000f8e383f */
[----:B------:R-:W-:Y:S02]  /*13c50*/  UIADD3 UR14, UR8, 0x15400, URZ ;  /* 0x00015400080e7890 */ /* 0x000fe4000fffe03f */
        /* <DEDUP_REMOVED lines=11> */
[----:B------:R3:W-:Y:S01]  /*13d10*/  UTMALDG.4D [UR8], [UR4], desc[UR6] ;  /* 0x00000608040075b4 */ /* 0x0007e20008019000 */
[----:B--2---:R-:W-:-:S04]  /*13d20*/  LOP3.LUT R2, R2, 0xfffffffe, RZ, 0xc0, !PT ;  /* 0xfffffffe02027812 */ /* 0x004fc800078ec0ff */
[----:B------:R-:W-:-:S05]  /*13d30*/  @P0 LOP3.LUT R2, R2, 0x1, RZ, 0xfc, !PT ;  /* 0x0000000102020812 */ /* 0x000fca00078efcff */
[----:B------:R3:W-:Y:S01]  /*13d40*/  STL [R1], R2 ;  /* 0x0000000201007387 */ /* 0x0007e20000100800 */
[----:B------:R-:W-:Y:S01]  /*13d50*/  NOP ;  /* 0x0000000000007918 */ /* 0x000fe20000000000 */
.L_x_11112:
[----:B------:R-:W0:Y:S01]  /*13d60*/  LDL.LU R3, [R1+0x14] ;  /* 0x0000140001037983 */ /* 0x000e220000300800 */
[----:B------:R-:W-:Y:S05]  /*13d70*/  WARPSYNC.ALL ;  /* 0x0000000000007948 */ /* 0x000fea0003800000 */
[----:B---3--:R-:W-:Y:S01]  /*13d80*/  ULDC.64 UR4, c[0x0][0x298] ;  /* 0x0000a60000047ab9 */ /* 0x008fe20000000a00 */
[----:B------:R-:W-:Y:S01]  /*13d90*/  ULDC.64 UR6, c[0x0][0xa00] ;  /* 0x0002800000067ab9 */ /* 0x000fe20000000a00 */
[----:B------:R-:W-:Y:S01]  /*13da0*/  VIADD R2, R22, 0xc400 ;  /* 0x0000c40016027836 */ /* 0x000fe20000000000 */
[----:B------:R-:W-:Y:S01]  /*13db0*/  BAR.SYNC.DEFER_BLOCKING 0x8, 0x200 ;  /* 0x0208000000007b1d */ /* 0x000fe20000010000 */
[----:B------:R-:W-:-:S03]  /*13dc0*/  ISETP.NE.U32.AND P0, PT, RZ, UR6, PT ;  /* 0x00000006ff007c0c */ /* 0x000fc6000bf05070 */
[----:B------:R-:W-:Y:S02]  /*13dd0*/  LOP3.LUT P1, RZ, R2, 0x1bf, RZ, 0xc0, !PT ;  /* 0x000001bf02ff7812 */ /* 0x000fe4000782c0ff */
[----:B------:R-:W-:Y:S01]  /*13de0*/  ISETP.NE.AND.EX P0, PT, RZ, UR7, PT, P0 ;  /* 0x00000007ff007c0c */ /* 0x000fe2000bf05300 */
[----:B------:R-:W-:Y:S01]  /*13df0*/  BSSY B6, `(.L_x_11117) ;  /* 0x0000020000067945 */ /* 0x000fe20003800000 */
[----:B------:R-:W-:Y:S02]  /*13e00*/  SHF.R.S32.HI R2, RZ, 0x1f, R19 ;  /* 0x0000001fff027819 */ /* 0x000fe40000011413 */
[----:B0-----:R-:W-:Y:S01]  /*13e10*/  SHF.R.S32.HI R0, RZ, 0x1f, R3 ;  /* 0x0000001fff007819 */ /* 0x001fe20000011403 */
[----:B------:R-:W-:-:S04]  /*13e20*/  IMAD.WIDE.U32 R4, R3, UR4, RZ ;  /* 0x0000000403047c25 */ /* 0x000fc8000f8e00ff */
[----:B------:R-:W-:Y:S01]  /*13e30*/  IMAD R0, R0, UR4, RZ ;  /* 0x0000000400007c24 */ /* 0x000fe2000f8e02ff */
[----:B------:R-:W-:Y:S03]  /*13e40*/  STL.64 [R1+0x20], R4 ;  /* 0x0000200401007387 */ /* 0x000fe60000100a00 */
[----:B------:R-:W-:Y:S01]  /*13e50*/  IMAD R0, R3, UR5, R0 ;  /* 0x0000000503007c24 */ /* 0x000fe2000f8e0200 */
[----:B------:R-:W-:Y:S02]  /*13e60*/  SEL R3, R2, RZ, !P0 ;  /* 0x000000ff02037207 */ /* 0x000fe40004000000 */
[----:B------:R-:W-:Y:S01]  /*13e70*/  SHF.R.S32.HI R2, RZ, 0x1f, R18 ;  /* 0x0000001fff027819 */ /* 0x000fe20000011412 */
[----:B------:R-:W-:-:S05]  /*13e80*/  IMAD.IADD R0, R5, 0x1, R0 ;  /* 0x0000000105007824 */ /* 0x000fca00078e0200 */
[----:B------:R0:W-:Y:S04]  /*13e90*/  STL [R1+0x28], R0 ;  /* 0x0000280001007387 */ /* 0x0001e80000100800 */
[----:B------:R2:W-:Y:S01]  /*13ea0*/  STL [R1+0x30], R3 ;  /* 0x0000300301007387 */ /* 0x0005e20000100800 */
[----:B0-----:R-:W-:-:S05]  /*13eb0*/  SEL R0, R19, RZ, !P0 ;  /* 0x000000ff13007207 */ /* 0x001fca0004000000 */
        /* <DEDUP_REMOVED lines=19> */
.L_x_11118:
[----:B------:R-:W-:Y:S05]  /*13ff0*/  BSYNC B6 ;  /* 0x0000000000067941 */ /* 0x000fea0003800000 */
.L_x_11117:
[----:B--2---:R-:W2:Y:S01]  /*14000*/  LDL.LU R0, [R1+0x28] ;  /* 0x0000280001007983 */ /* 0x004ea20000300800 */
[----:B-1----:R-:W0:Y:S01]  /*14010*/  LDC R9, c[0x0][0x448] ;  /* 0x00011200ff097b82 */ /* 0x002e220000000800 */
[----:B------:R-:W-:Y:S01]  /*14020*/  ULDC.64 UR4, c[0x0][0x2d8] ;  /* 0x0000b60000047ab9 */ /* 0x000fe20000000a00 */
[----:B------:R-:W-:Y:S01]  /*14030*/  ULDC.64 UR6, c[0x0][0x2c8] ;  /* 0x0000b20000067ab9 */ /* 0x000fe20000000a00 */
[----:B------:R-:W2:Y:S01]  /*14040*/  LDL.LU.64 R2, [R1+0x20] ;  /* 0x0000200001027983 */ /* 0x000ea20000300a00 */
[----:B------:R-:W-:-:S03]  /*14050*/  ULDC.64 UR8, c[0x0][0x280] ;  /* 0x0000a00000087ab9 */ /* 0x000fc60000000a00 */
[----:B------:R-:W3:Y:S04]  /*14060*/  LDL.LU R20, [R1+0x2c] ;  /* 0x00002c0001147983 */ /* 0x000ee80000300800 */
[----:B------:R-:W4:Y:S04]  /*14070*/  LDL.LU R21, [R1+0x30] ;  /* 0x0000300001157983 */ /* 0x000f280000300800 */
[----:B------:R-:W4:Y:S04]  /*14080*/  LDL.LU R4, [R1+0x14] ;  /* 0x0000140001047983 */ /* 0x000f280000300800 */
[----:B------:R-:W4:Y:S01]  /*14090*/  LDL R12, [R1+0xc] ;  /* 0x00000c00010c7983 */ /* 0x000f220000100800 */
[----:B0-----:R-:W-:-:S13]  /*140a0*/  ISETP.NE.AND P1, PT, R9, 0x1, PT ;  /* 0x000000010900780c */ /* 0x001fda0003f25270 */
[----:B------:R-:W0:Y:S01]  /*140b0*/  @P1 LDC R5, c[0x0][0x450] ;  /* 0x00011400ff051b82 */ /* 0x000e220000000800 */
[----:B------:R-:W1:Y:S01]  /*140c0*/  S2R R10, SR_TID.X ;  /* 0x00000000000a7919 */ /* 0x000e620000002100 */
[----:B--2---:R-:W-:Y:S02]  /*140d0*/  IMAD.MOV.U32 R3, RZ, RZ, R0 ;  /* 0x000000ffff037224 */ /* 0x004fe400078e0000 */
[----:B---3--:R-:W-:Y:S02]  /*140e0*/  IMAD R0, R20, UR4, RZ ;  /* 0x0000000414007c24 */ /* 0x008fe4000f8e02ff */
        /* <DEDUP_REMOVED lines=14> */
[----:B---3--:R-:W-:-:S05]  /*141d0*/  IMAD.SHL.U32 R6, R21, 0x20, RZ ;  /* 0x0000002015067824 */ /* 0x008fca00078e00ff */
[----:B------:R-:W-:-:S05]  /*141e0*/  LOP3.LUT R6, R20, 0x60, R6, 0xf8, !PT ;  /* 0x0000006014067812 */ /* 0x000fca00078ef806 */
[----:B------:R-:W-:-:S04]  /*141f0*/  IMAD.IADD R0, R6, 0x1, R12 ;  /* 0x0000000106007824 */ /* 0x000fc800078e020c */
[----:B----4-:R-:W-:-:S04]  /*14200*/  @P1 IMAD.HI.U32 R6, R0, R4, RZ ;  /* 0x0000000400061227 */ /* 0x010fc800078e00ff */
[----:B------:R-:W-:Y:S01]  /*14210*/  IMAD.MOV.U32 R4, RZ, RZ, R0 ;  /* 0x000000ffff047224 */ /* 0x000fe200078e0000 */
[----:B0-----:R-:W-:-:S04]  /*14220*/  @P1 SHF.R.U32.HI R4, RZ, R5, R6 ;  /* 0x00000005ff041219 */ /* 0x001fc80000011606 */
[--C-:B------:R-:W-:Y:S01]  /*14230*/  SHF.R.S32.HI R5, RZ, 0x1f, R4.reuse ;  /* 0x0000001fff057819 */ /* 0x100fe20000011404 */
[----:B------:R-:W-:-:S04]  /*14240*/  IMAD.MOV R6, RZ, RZ, -R4 ;  /* 0x000000ffff067224 */ /* 0x000fc800078e0a04 */
[----:B------:R-:W-:Y:S02]  /*14250*/  IMAD R5, R5, UR4, RZ ;  /* 0x0000000405057c24 */ /* 0x000fe4000f8e02ff */
[----:B------:R-:W-:Y:S02]  /*14260*/  IMAD R6, R9, R6, R0 ;  /* 0x0000000609067224 */ /* 0x000fe400078e0200 */
[C---:B------:R-:W-:Y:S02]  /*14270*/  IMAD R7, R4.reuse, UR5, R5 ;  /* 0x0000000504077c24 */ /* 0x040fe4000f8e0205 */
[----:B------:R-:W-:-:S04]  /*14280*/  IMAD.WIDE.U32 R4, R4, UR4, R2 ;  /* 0x0000000404047c25 */ /* 0x000fc8000f8e0002 */
[----:B------:R-:W-:Y:S01]  /*14290*/  IMAD.IADD R5, R5, 0x1, R7 ;  /* 0x0000000105057824 */ /* 0x000fe200078e0207 */
[----:B------:R-:W-:-:S05]  /*142a0*/  SHF.R.S32.HI R7, RZ, 0x1f, R6 ;  /* 0x0000001fff077819 */ /* 0x000fca0000011406 */
[----:B------:R-:W-:Y:S02]  /*142b0*/  IMAD R7, R7, UR6, RZ ;  /* 0x0000000607077c24 */ /* 0x000fe4000f8e02ff */
[----:B------:R-:W-:-:S04]  /*142c0*/  IMAD.WIDE.U32 R4, R6, UR6, R4 ;  /* 0x0000000606047c25 */ /* 0x000fc8000f8e0004 */
[----:B------:R-:W-:Y:S02]  /*142d0*/  IMAD R6, R6, UR7, R7 ;  /* 0x0000000706067c24 */ /* 0x000fe4000f8e0207 */
[----:B------:R-:W0:Y:S02]  /*142e0*/  @P1 LDC R7, c[0x0][0x450] ;  /* 0x00011400ff071b82 */ /* 0x000e240000000800 */
[----:B------:R-:W-:Y:S01]  /*142f0*/  IMAD.IADD R6, R5, 0x1, R6 ;  /* 0x0000000105067824 */ /* 0x000fe200078e0206 */
[----:B------:R-:W-:-:S04]  /*14300*/  LEA R5, P0, R4, UR8, 0x1 ;  /* 0x0000000804057c11 */ /* 0x000fc8000f8008ff */
[----:B------:R-:W-:Y:S02]  /*14310*/  LEA.HI.X R4, R4, UR9, R6, 0x1, P0 ;  /* 0x0000000904047c11 */ /* 0x000fe400080f0c06 */
[----:B------:R-:W2:Y:S01]  /*14320*/  @P1 LDC R6, c[0x0][0x44c] ;  /* 0x00011300ff061b82 */ /* 0x000ea20000000800 */
[----:B------:R-:W-:Y:S02]  /*14330*/  VIADD R0, R0, 0x80 ;  /* 0x0000008000007836 */ /* 0x000fe40000000000 */
[----:B-1----:R-:W-:-:S05]  /*14340*/  IMAD.SHL.U32 R21, R10, 0x8, RZ ;  /* 0x000000080a157824 */ /* 0x002fca00078e00ff */
[----:B------:R-:W-:Y:S01]  /*14350*/  LOP3.LUT R21, R21, 0x18, RZ, 0xc0, !PT ;  /* 0x0000001815157812 */ /* 0x000fe200078ec0ff */
[----:B--2---:R-:W-:-:S04]  /*14360*/  @P1 IMAD.HI.U32 R8, R0, R6, RZ ;  /* 0x0000000600081227 */ /* 0x004fc800078e00ff */
[----:B------:R-:W-:Y:S01]  /*14370*/  IMAD.MOV.U32 R6, RZ, RZ, R0 ;  /* 0x000000ffff067224 */ /* 0x000fe200078e0000 */
[----:B0-----:R-:W-:-:S05]  /*14380*/  @P1 SHF.R.U32.HI R6, RZ, R7, R8 ;  /* 0x00000007ff061219 */ /* 0x001fca0000011608 */
[----:B------:R-:W-:-:S04]  /*14390*/  IMAD.MOV R7, RZ, RZ, -R6 ;  /* 0x000000ffff077224 */ /* 0x000fc800078e0a06 */
[----:B------:R-:W-:Y:S01]  /*143a0*/  IMAD R0, R9, R7, R0 ;  /* 0x0000000709007224 */ /* 0x000fe200078e0200 */
        /* <DEDUP_REMOVED lines=9> */
[----:B------:R-:W-:-:S03]  /*14440*/  SHF.R.S32.HI R6, RZ, 0x1f, R0 ;  /* 0x0000001fff067819 */ /* 0x000fc60000011400 */
[----:B------:R-:W-:Y:S02]  /*14450*/  IMAD.IADD R3, R3, 0x1, R7 ;  /* 0x0000000103037824 */ /* 0x000fe400078e0207 */
[----:B------:R-:W-:Y:S02]  /*14460*/  IMAD R6, R6, UR6, RZ ;  /* 0x0000000606067c24 */ /* 0x000fe4000f8e02ff */
[----:B------:R-:W-:Y:S01]  /*14470*/  IMAD.WIDE.U32 R2, R0, UR6, R2 ;  /* 0x0000000600027c25 */ /* 0x000fe2000f8e0002 */
[----:B------:R-:W-:-:S03]  /*14480*/  LOP3.LUT R13, R21, 0x20, RZ, 0xfc, !PT ;  /* 0x00000020150d7812 */ /* 0x000fc600078efcff */
[----:B------:R-:W-:Y:S01]  /*14490*/  IMAD R6, R0, UR7, R6 ;  /* 0x0000000700067c24 */ /* 0x000fe2000f8e0206 */
[----:B------:R-:W-:-:S03]  /*144a0*/  LEA R8, P3, R2, UR8, 0x1 ;  /* 0x0000000802087c11 */ /* 0x000fc6000f8608ff */
[----:B------:R-:W-:Y:S01]  /*144b0*/  IMAD.IADD R6, R3, 0x1, R6 ;  /* 0x0000000103067824 */ /* 0x000fe200078e0206 */
[----:B------:R-:W-:Y:S01]  /*144c0*/  ISETP.GE.AND P1, PT, R13, UR4, PT ;  /* 0x000000040d007c0c */ /* 0x000fe2000bf26270 */
[----:B-1----:R-:W-:-:S05]  /*144d0*/  IMAD.SHL.U32 R20, R11, 0x8, RZ ;  /* 0x000000080b147824 */ /* 0x002fca00078e00ff */
[----:B------:R-:W-:Y:S02]  /*144e0*/  LOP3.LUT R20, R20, 0x18, RZ, 0xc0, !PT ;  /* 0x0000001814147812 */ /* 0x000fe400078ec0ff */
[----:B------:R-:W-:Y:S02]  /*144f0*/  LOP3.LUT R21, R11, 0x7f, RZ, 0xc0, !PT ;  /* 0x0000007f0b157812 */ /* 0x000fe400078ec0ff */
[----:B------:R-:W-:Y:S01]  /*14500*/  ISETP.GE.AND P2, PT, R20, UR4, PT ;  /* 0x0000000414007c0c */ /* 0x000fe2000bf46270 */
[----:B------:R-:W-:Y:S01]  /*14510*/  UMOV UR4, 0xffffffff ;  /* 0xffffffff00047882 */ /* 0x000fe20000000000 */
[----:B------:R-:W-:Y:S02]  /*14520*/  LEA.HI.X R7, R2, UR9, R6, 0x1, P3 ;  /* 0x0000000902077c11 */ /* 0x000fe400098f0c06 */
[----:B------:R-:W-:Y:S01]  /*14530*/  SHF.R.U32.HI R21, RZ, 0x2, R21 ;  /* 0x00000002ff157819 */ /* 0x000fe20000011615 */
[----:B0-----:R-:W-:Y:S08]  /*14540*/  BRA.DIV UR4, `(.L_x_11119) ;  /* 0x0000004204dc7947 */ /* 0x001ff0000b800000 */
[----:B------:R-:W2:Y:S04]  /*14550*/  LDL.LU R2, [R1+0x10] ;  /* 0x0000100001027983 */ /* 0x000ea80000300800 */
[----:B------:R-:W3:Y:S04]  /*14560*/  LDL.LU R11, [R1+0xc] ;  /* 0x00000c00010b7983 */ /* 0x000ee80000300800 */
[----:B------:R-:W0:Y:S04]  /*14570*/  SHFL.IDX PT, R3, R5, RZ, 0x1c1f ;  /* 0x001c1fff05037589 */ /* 0x000e2800000e0000 */
[----:B------:R-:W-:Y:S01]  /*14580*/  SHFL.IDX PT, R14, R8, 0x1, 0x1c1f ;  /* 0x003c1f00080e7f89 */ /* 0x000fe200000e0000 */
[----:B--2---:R-:W-:-:S03]  /*14590*/  IMAD R6, R2, R9, RZ ;  /* 0x0000000902067224 */ /* 0x004fc600078e02ff */
[----:B------:R-:W1:Y:S01]  /*145a0*/  SHFL.IDX PT, R2, R4, RZ, 0x1c1f ;  /* 0x001c1fff04027589 */ /* 0x000e6200000e0000 */
[----:B---3--:R-:W-:-:S05]  /*145b0*/  IMAD.IADD R0, R21, 0x1, R11 ;  /* 0x0000000115007824 */ /* 0x008fca00078e020b */
        /* <DEDUP_REMOVED lines=34> */
[----:B0-----:R-:W0:Y:S01]  /*147e0*/  SHFL.IDX PT, R3, R5, 0x3, 0x1c1f ;  /* 0x007c1f0005037f89 */ /* 0x001e2200000e0000 */
[----:B------:R-:W-:-:S05]  /*147f0*/  VIADD R2, R0, 0x80 ;  /* 0x0000008000027836 */ /* 0x000fca0000000000 */
[----:B------:R-:W-:Y:S01]  /*14800*/  ISETP.GE.AND P3, PT, R2, R6, PT ;  /* 0x000000060200720c */ /* 0x000fe20003f66270 */
[----:B------:R-:W-:-:S05]  /*14810*/  VIADD R2, R0, 0x60 ;  /* 0x0000006000027836 */ /* 0x000fca0000000000 */
[----:B------:R-:W-:Y:S02]  /*14820*/  ISETP.GE.AND P4, PT, R2, R6, PT ;  /* 0x000000060200720c */ /* 0x000fe40003f86270 */
[----:B------:R-:W-:Y:S04]  /*14830*/  SHFL.IDX PT, R2, R7, RZ, 0x1c1f ;  /* 0x001c1fff07027589 */ /* 0x000fe800000e0000 */
[----:B------:R-:W-:Y:S07]  /*14840*/  SHFL.IDX PT, R7, R7, 0x1, 0x1c1f ;  /* 0x003c1f0007077f89 */ /* 0x000fee00000e0000 */
[----:B0-----:R-:W-:-:S05]  /*14850*/  @!P4 LEA R3, P5, R20, R3, 0x1 ;  /* 0x000000031403c211 */ /* 0x001fca00078a08ff */
[----:B------:R-:W-:Y:S02]  /*14860*/  @!P4 IMAD.X R9, RZ, RZ, R4, P5 ;  /* 0x000000ffff09c224 */ /* 0x000fe400028e0604 */
[----:B------:R-:W0:Y:S02]  /*14870*/  SHFL.IDX PT, R4, R8, RZ, 0x1c1f ;  /* 0x001c1fff08047589 */ /* 0x000e2400000e0000 */
[----:B0-----:R-:W-:-:S05]  /*14880*/  @!P3 LEA R4, P5, R20, R4, 0x1 ;  /* 0x000000041404b211 */ /* 0x001fca00078a08ff */
[----:B------:R-:W-:Y:S02]  /*14890*/  @!P3 IMAD.X R5, RZ, RZ, R2, P5 ;  /* 0x000000ffff05b224 */ /* 0x000fe400028e0602 */
[----:B------:R-:W-:Y:S02]  /*148a0*/  @!P4 IMAD.MOV.U32 R2, RZ, RZ, R3 ;  /* 0x000000ffff02c224 */ /* 0x000fe400078e0003 */
[----:B------:R-:W-:-:S05]  /*148b0*/  @!P4 IMAD.MOV.U32 R3, RZ, RZ, R9 ;  /* 0x000000ffff03c224 */ /* 0x000fca00078e0009 */
[----:B------:R-:W-:Y:S04]  /*148c0*/  @!P4 LDGSTS.E.BYPASS.LTC128B.128 [R10+0xdc00], desc[UR50][R2.64], !P2 ;  /* 0x0dc00000020acfae */ /* 0x000fe8000d101d72 */
[----:B------:R-:W-:Y:S04]  /*148d0*/  @!P4 LDGSTS.E.BYPASS.LTC128B.128 [R10+0x10c00], desc[UR50][R2.64+0x40], !P1 ;  /* 0x10c00040020acfae */ /* 0x000fe8000c901d72 */
[----:B------:R0:W-:Y:S02]  /*148e0*/  @!P4 LDGSTS.E.BYPASS.LTC128B.128 [R10+0x13c00], desc[UR50][R2.64+0x80], !P0 ;  /* 0x13c00080020acfae */ /* 0x0001e4000c101d72 */
[----:B0-----:R-:W-:-:S02]  /*148f0*/  @!P3 IMAD.MOV.U32 R2, RZ, RZ, R4 ;  /* 0x000000ffff02b224 */ /* 0x001fc400078e0004 */
[----:B------:R-:W-:-:S05]  /*14900*/  @!P3 IMAD.MOV.U32 R3, RZ, RZ, R5 ;  /* 0x000000ffff03b224 */ /* 0x000fca00078e0005 */
[----:B------:R0:W-:Y:S04]  /*14910*/  @!P3 LDGSTS.E.BYPASS.LTC128B.128 [R10+0xe400], desc[UR50][R2.64], !P2 ;  /* 0x0e400000020abfae */ /* 0x0001e8000d101d72 */
[----:B------:R0:W-:Y:S04]  /*14920*/  @!P3 LDGSTS.E.BYPASS.LTC128B.128 [R10+0x11400], desc[UR50][R2.64+0x40], !P1 ;  /* 0x11400040020abfae */ /* 0x0001e8000c901d72 */
[----:B------:R0:W-:Y:S02]  /*14930*/  @!P3 LDGSTS.E.BYPASS.LTC128B.128 [R10+0x14400], desc[UR50][R2.64+0x80], !P0 ;  /* 0x14400080020abfae */ /* 0x0001e4000c101d72 */
.L_x_11236:
[----:B0-----:R-:W-:Y:S02]  /*14940*/  VIADD R3, R0, 0xa0 ;  /* 0x000000a000037836 */ /* 0x001fe40000000000 */
[----:B------:R-:W-:-:S03]  /*14950*/  VIADD R8, R22, 0x2d800 ;  /* 0x0002d80016087836 */ /* 0x000fc60000000000 */
[----:B------:R-:W-:-:S13]  /*14960*/  ISETP.GE.AND P3, PT, R3, R6, PT ;  /* 0x000000060300720c */ /* 0x000fda0003f66270 */
[----:B------:R-:W-:-:S05]  /*14970*/  @!P3 LEA R2, P4, R20, R14, 0x1 ;  /* 0x0000000e1402b211 */ /* 0x000fca00078808ff */
        /* <DEDUP_REMOVED lines=9> */
.L_x_11120:
[----:B------:R-:W-:Y:S02]  /*14a10*/  PLOP3.LUT P1, PT, P1, P0, PT, 0xa2, 0x0 ;  /* 0x000000000000781c */ /* 0x000fe40000f21472 */
[----:B------:R-:W-:-:S08]  /*14a20*/  @P0 R2UR P1, UR4, R22 ;  /* 0x00000000160402ca */ /* 0x000fd00000020000 */
[----:B------:R-:W-:-:S05]  /*14a30*/  @P0 PLOP3.LUT P0, PT, P1, PT, PT, 0x80, 0x0 ;  /* 0x000000000000081c */ /* 0x000fca0000f0f070 */
[----:B------:R-:W-:Y:S01]  /*14a40*/  @!P1 SYNCS.ARRIVE.TRANS64.RED.A0T1 RZ, [UR4+0x2d800], RZ ;  /* 0x02d800ffffff99a7 */ /* 0x000fe20008200404 */
[----:B------:R-:W-:Y:S07]  /*14a50*/  @!P1 ARRIVES.LDGSTSBAR.64.TRANSCNT [UR4+0x2d800] ;  /* 0x02d80000ff0099b0 */ /* 0x000fee0008000a84 */
[----:B------:R-:W-:Y:S05]  /*14a60*/  @P0 BRA.U.ANY `(.L_x_11120) ;  /* 0xfffffffd00e80947 */ /* 0x000fea000393ffff */
[----:B0-----:R-:W2:Y:S02]  /*14a70*/  LDL.LU R2, [R1+0x1c] ;  /* 0x00001c0001027983 */ /* 0x001ea40000300800 */
[----:B--2---:R-:W-:-:S05]  /*14a80*/  VIADD R2, R2, 0x1 ;  /* 0x0000000102027836 */ /* 0x004fca0000000000 */
[----:B------:R0:W-:Y:S01]  /*14a90*/  STL [R1+0x1c], R2 ;  /* 0x00001c0201007387 */ /* 0x0001e20000100800 */
[----:B------:R-:W-:-:S04]  /*14aa0*/  LEA.HI R0, R2, R2, RZ, 0x1 ;  /* 0x0000000202007211 */ /* 0x000fc800078f08ff */
[----:B------:R-:W-:-:S05]  /*14ab0*/  LOP3.LUT R0, R0, 0xfffffffe, RZ, 0xc0, !PT ;  /* 0xfffffffe00007812 */ /* 0x000fca00078ec0ff */
[----:B------:R-:W-:-:S05]  /*14ac0*/  IMAD.IADD R0, R2, 0x1, -R0 ;  /* 0x0000000102007824 */ /* 0x000fca00078e0a00 */
[----:B------:R-:W-:Y:S01]  /*14ad0*/  SHF.L.U32 R3, R0, 0x1f, RZ ;  /* 0x0000001f00037819 */ /* 0x000fe200000006ff */
[----:B------:R-:W-:Y:S01]  /*14ae0*/  NOP ;  /* 0x0000000000007918 */ /* 0x000fe20000000000 */
[----:B0-----:R-:W2:Y:S01]  /*14af0*/  LDL R2, [R1+0x8] ;  /* 0x0000080001027983 */ /* 0x001ea20000100800 */
[----:B------:R0:W-:Y:S01]  /*14b00*/  SYNCS.ARRIVE.TRANS64.A1T0 RZ, [R22+URZ+0x2d800], RZ ;  /* 0x02d800ff16ff79a7 */ /* 0x0001e2000810003f */
[----:B------:R-:W-:Y:S01]  /*14b10*/  BSSY B0, `(.L_x_11121) ;  /* 0x0000005000007945 */ /* 0x000fe20003800000 */
[----:B------:R-:W1:Y:S01]  /*14b20*/  SYNCS.PHASECHK.TRANS64.TRYWAIT P0, [R22+URZ+0x2d820], R3 ;  /* 0x02d82003160075a7 */ /* 0x000e62000800017f */
[----:B--2---:R-:W-:-:S05]  /*14b30*/  VIADD R0, R2, 0xfffffffe ;  /* 0xfffffffe02007836 */ /* 0x004fca0000000000 */
[----:B------:R-:W-:Y:S01]  /*14b40*/  ISETP.GE.AND P1, PT, R0, R29, PT ;  /* 0x0000001d0000720c */ /* 0x000fe20003f26270 */
[----:B01----:R-:W-:-:S12]  /*14b50*/  @!P0 BRA `(.L_x_11122) ;  /* 0x0000004400708947 */ /* 0x003fd80003800000 */
.L_x_11237:
[----:B------:R-:W-:Y:S05]  /*14b60*/  BSYNC B0 ;  /* 0x0000000000007941 */ /* 0x000fea0003800000 */
.L_x_11121:
[----:B------:R-:W-:Y:S04]  /*14b70*/  BSSY B0, `(.L_x_11123) ;  /* 0x0000228000007945 */ /* 0x000fe80003800000 */
[----:B------:R-:W-:Y:S05]  /*14b80*/  @!P1 BRA `(.L_x_11124) ;  /* 0x0000002000989947 */ /* 0x000fea0003800000 */
[----:B------:R-:W0:Y:S01]  /*14b90*/  LDL R2, [R1+0x8] ;  /* 0x0000080001027983 */ /* 0x000e220000100800 */
[----:B------:R-:W-:Y:S01]  /*14ba0*/  LOP3.LUT R6, RZ, R29, RZ, 0x33, !PT ;  /* 0x0000001dff067212 */ /* 0x000fe200078e33ff */
[----:B------:R-:W-:Y:S01]  /*14bb0*/  BSSY B2, `(.L_x_11125) ;  /* 0x00000bb000027945 */ /* 0x000fe20003800000 */
[----:B0-----:R-:W-:-:S05]  /*14bc0*/  IMAD.MOV R3, RZ, RZ, -R2 ;  /* 0x000000ffff037224 */ /* 0x001fca00078e0a02 */
[----:B------:R-:W-:-:S05]  /*14bd0*/  VIADDMNMX R6, R3, 0x1, R6, !PT ;  /* 0x0000000103067846 */ /* 0x000fca0007800106 */
        /* <DEDUP_REMOVED lines=35> */
.L_x_11129:
[----:B------:R-:W-:Y:S01]  /*14e10*/  IMAD R3, R7, 0x8, R22 ;  /* 0x0000000807037824 */ /* 0x000fe200078e0216 */
[----:B------:R-:W-:Y:S01]  /*14e20*/  SHF.L.U32 R2, R9, 0x1f, RZ ;  /* 0x0000001f09027819 */ /* 0x000fe200000006ff */
[----:B------:R-:W-:Y:S03]  /*14e30*/  BSSY B3, `(.L_x_11130) ;  /* 0x0000003000037945 */ /* 0x000fe60003800000 */
[----:B------:R-:W1:Y:S02]  /*14e40*/  SYNCS.PHASECHK.TRANS64.TRYWAIT P0, [R3+URZ+0x2d840], R2 ;  /* 0x02d84002030075a7 */ /* 0x000e64000800017f */
[----:B-1----:R-:W-:Y:S05]  /*14e50*/  @!P0 BRA `(.L_x_11131) ;  /* 0x0000004000c48947 */ /* 0x002fea0003800000 */
.L_x_11238:
[----:B------:R-:W-:Y:S05]  /*14e60*/  BSYNC B3 ;  /* 0x0000000000037941 */ /* 0x000fea0003800000 */
.L_x_11130:
        /* <DEDUP_REMOVED lines=12> */
.L_x_11133:
[----:B------:R-:W-:Y:S05]  /*14f30*/  BSYNC B3 ;  /* 0x0000000000037941 */ /* 0x000fea0003800000 */
.L_x_11132:
        /* <DEDUP_REMOVED lines=11> */
.L_x_11134:
        /* <DEDUP_REMOVED lines=16> */
.L_x_11135:
        /* <DEDUP_REMOVED lines=16> */
.L_x_11136:
        /* <DEDUP_REMOVED lines=15> */
.L_x_11239:
[----:B------:R-:W-:Y:S05]  /*152e0*/  BSYNC B3 ;  /* 0x0000000000037941 */ /* 0x000fea0003800000 */
.L_x_11137:
        /* <DEDUP_REMOVED lines=12> */
.L_x_11140:
[----:B------:R-:W-:Y:S05]  /*153b0*/  BSYNC B3 ;  /* 0x0000000000037941 */ /* 0x000fea0003800000 */
.L_x_11139:
        /* <DEDUP_REMOVED lines=11> */
.L_x_11141:
        /* <DEDUP_REMOVED lines=15> */
.L_x_11142:
        /* <DEDUP_REMOVED lines=15> */
.L_x_11143:
        /* <DEDUP_REMOVED lines=12> */
.L_x_11128:
[----:B------:R-:W-:Y:S05]  /*15710*/  BSYNC B1 ;  /* 0x0000000000017941 */ /* 0x000fea0003800000 */
.L_x_11127:
[----:B------:R-:W2:Y:S01]  /*15720*/  LDL R0, [R1+0x8] ;  /* 0x0000080001007983 */ /* 0x000ea20000100800 */
[----:B------:R-:W-:Y:S02]  /*15730*/  IMAD.MOV.U32 R23, RZ, RZ, R7 ;  /* 0x000000ffff177224 */ /* 0x000fe400078e0007 */
[----:B------:R-:W-:Y:S02]  /*15740*/  IMAD.MOV.U32 R26, RZ, RZ, R9 ;  /* 0x000000ffff1a7224 */ /* 0x000fe400078e0009 */
[----:B--2---:R-:W-:-:S07]  /*15750*/  VIADD R0, R0, 0xfffffffd ;  /* 0xfffffffd00007836 */ /* 0x004fce0000000000 */
.L_x_11126:
[----:B------:R-:W-:Y:S05]  /*15760*/  BSYNC B2 ;  /* 0x0000000000027941 */ /* 0x000fea0003800000 */
.L_x_11125:
[----:B------:R-:W2:Y:S01]  /*15770*/  LDL.LU R2, [R1+0x8] ;  /* 0x0000080001027983 */ /* 0x000ea20000300800 */
[----:B------:R-:W-:Y:S01]  /*15780*/  VIADD R6, R6, 0xfffffffe ;  /* 0xfffffffe06067836 */ /* 0x000fe20000000000 */
[----:B--2---:R-:W-:-:S04]  /*15790*/  LOP3.LUT R3, RZ, R2, RZ, 0x33, !PT ;  /* 0x00000002ff037212 */ /* 0x004fc800078e33ff */
[----:B------:R-:W-:-:S13]  /*157a0*/  ISETP.NE.AND P0, PT, R6, R3, PT ;  /* 0x000000030600720c */ /* 0x000fda0003f05270 */
[----:B------:R-:W-:Y:S05]  /*157b0*/  @!P0 BRA `(.L_x_11124) ;  /* 0x00000014008c8947 */ /* 0x000fea0003800000 */
[----:B------:R-:W-:-:S07]  /*157c0*/  IMAD.MOV.U32 R4, RZ, RZ, R17 ;  /* 0x000000ffff047224 */ /* 0x000fce00078e0011 */
.L_x_11178:
        /* <DEDUP_REMOVED lines=32> */
.L_x_11146:
[----:B------:R-:W-:Y:S01]  /*159d0*/  IMAD R3, R6, 0x8, R22 ;  /* 0x0000000806037824 */ /* 0x000fe200078e0216 */
[----:B------:R-:W-:Y:S01]  /*159e0*/  SHF.L.U32 R2, R7, 0x1f, RZ ;  /* 0x0000001f07027819 */ /* 0x000fe200000006ff */
[----:B------:R-:W-:Y:S03]  /*159f0*/  BSSY B2, `(.L_x_11147) ;  /* 0x0000003000027945 */ /* 0x000fe60003800000 */
[----:B------:R-:W1:Y:S02]  /*15a00*/  SYNCS.PHASECHK.TRANS64.TRYWAIT P0, [R3+URZ+0x2d840], R2 ;  /* 0x02d84002030075a7 */ /* 0x000e64000800017f */
[----:B-1----:R-:W-:Y:S05]  /*15a10*/  @!P0 BRA `(.L_x_11148) ;  /* 0x0000003400fc8947 */ /* 0x002fea0003800000 */
.L_x_11240:
[----:B------:R-:W-:Y:S05]  /*15a20*/  BSYNC B2 ;  /* 0x0000000000027941 */ /* 0x000fea0003800000 */
.L_x_11147:
        /* <DEDUP_REMOVED lines=12> */
.L_x_11150:
[----:B------:R-:W-:Y:S05]  /*15af0*/  BSYNC B2 ;  /* 0x0000000000027941 */ /* 0x000fea0003800000 */
.L_x_11149:
        /* <DEDUP_REMOVED lines=11> */
.L_x_11151:
        /* <DEDUP_REMOVED lines=16> */
.L_x_11152:
        /* <DEDUP_REMOVED lines=16> */
.L_x_11153:
        /* <DEDUP_REMOVED lines=15> */
.L_x_11241:
[----:B------:R-:W-:Y:S05]  /*15ea0*/  BSYNC B2 ;  /* 0x0000000000027941 */ /* 0x000fea0003800000 */
.L_x_11154:
        /* <DEDUP_REMOVED lines=11> */
.L_x_11157:
[----:B------:R-:W-:Y:S05]  /*15f60*/  BSYNC B2 ;  /* 0x0000000000027941 */ /* 0x000fea0003800000 */
.L_x_11156:
        /* <DEDUP_REMOVED lines=10> */
.L_x_11158:
        /* <DEDUP_REMOVED lines=15> */
.L_x_11159:
        /* <DEDUP_REMOVED lines=15> */
.L_x_11160:
        /* <DEDUP_REMOVED lines=12> */
.L_x_11145:
[----:B------:R-:W-:Y:S05]  /*162b0*/  BSYNC B1 ;  /* 0x0000000000017941 */ /* 0x000fea0003800000 */
.L_x_11144:
[----:B------:R-:W2:Y:S01]  /*162c0*/  LDL R2, [R1] ;  /* 0x0000000001027983 */ /* 0x000ea20000100800 */
[----:B------:R-:W-:Y:S01]  /*162d0*/  VIADD R23, R6, 0x1 ;  /* 0x0000000106177836 */ /* 0x000fe20000000000 */
[----:B------:R-:W-:Y:S01]  /*162e0*/  BSSY B1, `(.L_x_11161) ;  /* 0x00000ad000017945 */ /* 0x000fe20003800000 */
[----:B------:R-:W-:-:S03]  /*162f0*/  VIADD R9, R0, 0xffffffff ;  /* 0xffffffff00097836 */ /* 0x000fc60000000000 */
        /* <DEDUP_REMOVED lines=28> */
.L_x_11163:
[----:B------:R-:W-:Y:S01]  /*164c0*/  IMAD R2, R23, 0x8, R22 ;  /* 0x0000000817027824 */ /* 0x000fe200078e0216 */
[----:B------:R-:W-:Y:S01]  /*164d0*/  SHF.L.U32 R3, R26, 0x1f, RZ ;  /* 0x0000001f1a037819 */ /* 0x000fe200000006ff */
[----:B------:R-:W-:Y:S03]  /*164e0*/  BSSY B2, `(.L_x_11164) ;  /* 0x0000003000027945 */ /* 0x000fe60003800000 */
[----:B------:R-:W1:Y:S02]  /*164f0*/  SYNCS.PHASECHK.TRANS64.TRYWAIT P0, [R2+URZ+0x2d840], R3 ;  /* 0x02d84003020075a7 */ /* 0x000e64000800017f */
[----:B-1----:R-:W-:Y:S05]  /*16500*/  @!P0 BRA `(.L_x_11165) ;  /* 0x0000002c00688947 */ /* 0x002fea0003800000 */
.L_x_11242:
[----:B------:R-:W-:Y:S05]  /*16510*/  BSYNC B2 ;  /* 0x0000000000027941 */ /* 0x000fea0003800000 */
.L_x_11164:
        /* <DEDUP_REMOVED lines=12> */
.L_x_11167:
[----:B------:R-:W-:Y:S05]  /*165e0*/  BSYNC B2 ;  /* 0x0000000000027941 */ /* 0x000fea0003800000 */
.L_x_11166:
        /* <DEDUP_REMOVED lines=12> */
.L_x_11168:
        /* <DEDUP_REMOVED lines=16> */
.L_x_11169:
        /* <DEDUP_REMOVED lines=16> */
.L_x_11170:
        /* <DEDUP_REMOVED lines=15> */
.L_x_11243:
[----:B------:R-:W-:Y:S05]  /*169a0*/  BSYNC B2 ;  /* 0x0000000000027941 */ /* 0x000fea0003800000 */
.L_x_11171:
        /* <DEDUP_REMOVED lines=11> */
.L_x_11174:
[----:B------:R-:W-:Y:S05]  /*16a60*/  BSYNC B2 ;  /* 0x0000000000027941 */ /* 0x000fea0003800000 */
.L_x_11173:
        /* <DEDUP_REMOVED lines=10> */
.L_x_11175:
        /* <DEDUP_REMOVED lines=15> */
.L_x_11176:
        /* <DEDUP_REMOVED lines=15> */
.L_x_11177:
        /* <DEDUP_REMOVED lines=12> */
.L_x_11162:
[----:B------:R-:W-:Y:S05]  /*16db0*/  BSYNC B1 ;  /* 0x0000000000017941 */ /* 0x000fea0003800000 */
.L_x_11161:
[----:B------:R-:W-:Y:S01]  /*16dc0*/  ISETP.GT.AND P0, PT, R9, R29, PT ;  /* 0x0000001d0900720c */ /* 0x000fe20003f04270 */
[----:B------:R-:W-:-:S12]  /*16dd0*/  VIADD R0, R0, 0xfffffffe ;  /* 0xfffffffe00007836 */ /* 0x000fd80000000000 */
[----:B------:R-:W-:Y:S05]  /*16de0*/  @P0 BRA `(.L_x_11178) ;  /* 0xffffffe800780947 */ /* 0x000fea000383ffff */
.L_x_11124:
[----:B------:R-:W-:Y:S05]  /*16df0*/  BSYNC B0 ;  /* 0x0000000000007941 */ /* 0x000fea0003800000 */
.L_x_11123:
        /* <DEDUP_REMOVED lines=17> */
.L_x_11180:
[----:B------:R-:W-:Y:S05]  /*16f10*/  BSYNC B0 ;  /* 0x0000000000007941 */ /* 0x000fea0003800000 */
.L_x_11179:
[----:B------:R-:W2:Y:S01]  /*16f20*/  LDL R0, [R1] ;  /* 0x0000000001007983 */ /* 0x000ea20000100800 */
[----:B------:R-:W-:Y:S01]  /*16f30*/  BSSY B0, `(.L_x_11181) ;  /* 0x0000046000007945 */ /* 0x000fe20003800000 */
[----:B--2---:R-:W-:-:S13]  /*16f40*/  LOP3.LUT P0, RZ, R0, 0x1, RZ, 0xc0, !PT ;  /* 0x0000000100ff7812 */ /* 0x004fda000780c0ff */
[----:B------:R-:W-:Y:S05]  /*16f50*/  @!P0 BRA `(.L_x_11182) ;  /* 0x00000004000c8947 */ /* 0x000fea0003800000 */
[----:B0-----:R-:W-:Y:S01]  /*16f60*/  IMAD R3, R23, 0x8, R22 ;  /* 0x0000000817037824 */ /* 0x001fe200078e0216 */
[----:B------:R-:W-:Y:S01]  /*16f70*/  SHF.L.U32 R0, R26, 0x1f, RZ ;  /* 0x0000001f1a007819 */ /* 0x000fe200000006ff */
[----:B------:R-:W-:Y:S01]  /*16f80*/  BSSY B1, `(.L_x_11183) ;  /* 0x0000004000017945 */ /* 0x000fe20003800000 */
[----:B------:R-:W-:Y:S02]  /*16f90*/  ISETP.NE.AND P1, PT, R6, RZ, PT ;  /* 0x000000ff0600720c */ /* 0x000fe40003f25270 */
[----:B------:R-:W0:Y:S02]  /*16fa0*/  SYNCS.PHASECHK.TRANS64.TRYWAIT P0, [R3+URZ+0x2d860], R0 ;  /* 0x02d86000030075a7 */ /* 0x000e24000800017f */
[----:B0-----:R-:W-:Y:S09]  /*16fb0*/  @!P0 BRA `(.L_x_11184) ;  /* 0x0000002000e48947 */ /* 0x001ff20003800000 */
.L_x_11244:
[----:B------:R-:W-:Y:S05]  /*16fc0*/  BSYNC B1 ;  /* 0x0000000000017941 */ /* 0x000fea0003800000 */
.L_x_11183:
        /* <DEDUP_REMOVED lines=9> */
.L_x_11186:
[----:B------:R-:W-:Y:S05]  /*17060*/  BSYNC B1 ;  /* 0x0000000000017941 */ /* 0x000fea0003800000 */
.L_x_11185:
[----:B0-----:R-:W-:Y:S01]  /*17070*/  IMAD R0, R23, 0x6000, R22 ;  /* 0x0000600017007824 */ /* 0x001fe200078e0216 */
        /* <DEDUP_REMOVED lines=9> */
.L_x_11187:
        /* <DEDUP_REMOVED lines=15> */
.L_x_11188:
        /* <DEDUP_REMOVED lines=15> */
.L_x_11189:
        /* <DEDUP_REMOVED lines=10> */
.L_x_11182:
[----:B------:R-:W-:Y:S05]  /*17390*/  BSYNC B0 ;  /* 0x0000000000007941 */ /* 0x000fea0003800000 */
.L_x_11181:
[----:B------:R-:W-:-:S05]  /*173a0*/  VIADD R23, R23, 0x1 ;  /* 0x0000000117177836 */ /* 0x000fca0000000000 */
[----:B------:R-:W-:-:S04]  /*173b0*/  ISETP.NE.AND P0, PT, R23, 0x2, PT ;  /* 0x000000021700780c */ /* 0x000fc80003f05270 */
[----:B0-----:R-:W-:Y:S02]  /*173c0*/  SEL R3, RZ, 0x1, P0 ;  /* 0x00000001ff037807 */ /* 0x001fe40000000000 */
[----:B------:R-:W-:Y:S02]  /*173d0*/  SEL R23, R23, RZ, P0 ;  /* 0x000000ff17177207 */ /* 0x000fe40000000000 */
[----:B------:R-:W-:-:S07]  /*173e0*/  LOP3.LUT R26, R26, R3, RZ, 0x3c, !PT ;  /* 0x000000031a1a7212 */ /* 0x000fce00078e3cff */
.L_x_11105:
[----:B------:R-:W-:Y:S05]  /*173f0*/  BSYNC B7 ;  /* 0x0000000000077941 */ /* 0x000fea0003800000 */
.L_x_11103:
[----:B------:R-:W2:Y:S02]  /*17400*/  LDL R0, [R1] ;  /* 0x0000000001007983 */ /* 0x000ea40000100800 */
        /* <DEDUP_REMOVED lines=8> */
[----:B------:R2:W3:Y:S01]  /*17490*/  LDS.128 R16, [R22+0x2d8d0] ;  /* 0x02d8d00016107984 */ /* 0x0004e20000000c00 */
[----:B------:R-:W-:Y:S06]  /*174a0*/  BAR.ARV 0x4, 0x200 ;  /* 0x0108000000007b1d */ /* 0x000fec0000002000 */
[----:B------:R-:W-:Y:S05]  /*174b0*/  BRA `(.L_x_11191) ;  /* 0x0000000800cc7947 */ /* 0x000fea0003800000 */
.L_x_11190:
        /* <DEDUP_REMOVED lines=10> */
[----:B------:R-:W2:Y:S01]  /*17560*/  @!P1 LDG.E R2, desc[UR50][R2.64] ;  /* 0x0000003202029981 */ /* 0x000ea2000c1e1900 */
[----:B------:R-:W-:Y:S01]  /*17570*/  IMAD.MOV.U32 R17, RZ, RZ, RZ ;  /* 0x000000ffff117224 */ /* 0x000fe200078e00ff */
[C---:B------:R-:W-:Y:S02]  /*17580*/  ISETP.GE.U32.AND P2, PT, R8.reuse, 0x2, PT ;  /* 0x000000020800780c */ /* 0x040fe40003f46070 */
[C---:B------:R-:W-:Y:S01]  /*17590*/  ISETP.GE.U32.AND P3, PT, R8.reuse, 0x4, PT ;  /* 0x000000040800780c */ /* 0x040fe20003f66070 */
[----:B------:R-:W-:Y:S01]  /*175a0*/  SHFL.IDX PT, R0, R16, RZ, 0x1f ;  /* 0x00001fff10007589 */ /* 0x000fe200000e0000 */
[C---:B------:R-:W-:Y:S02]  /*175b0*/  ISETP.GE.U32.AND P4, PT, R8.reuse, 0x8, PT ;  /* 0x000000080800780c */ /* 0x040fe40003f86070 */
[C---:B------:R-:W-:Y:S01]  /*175c0*/  ISETP.GE.U32.AND P5, PT, R8.reuse, 0x10, PT ;  /* 0x000000100800780c */ /* 0x040fe20003fa6070 */
[----:B--2---:R-:W-:Y:S01]  /*175d0*/  @!P1 IMAD.MOV.U32 R17, RZ, RZ, R2 ;  /* 0x000000ffff119224 */ /* 0x004fe200078e0002 */
[----:B------:R-:W-:-:S04]  /*175e0*/  ISETP.NE.AND P1, PT, R8, RZ, PT ;  /* 0x000000ff0800720c */ /* 0x000fc80003f25270 */
[----:B------:R-:W2:Y:S02]  /*175f0*/  SHFL.UP PT, R14, R17, 0x1, RZ ;  /* 0x04200000110e7989 */ /* 0x000ea400000e00ff */
[----:B--2---:R-:W-:-:S05]  /*17600*/  SEL R4, R14, RZ, P1 ;  /* 0x000000ff0e047207 */ /* 0x004fca0000800000 */
[----:B------:R-:W-:-:S05]  /*17610*/  IMAD.IADD R4, R17, 0x1, R4 ;  /* 0x0000000111047824 */ /* 0x000fca00078e0204 */
        /* <DEDUP_REMOVED lines=14> */
.L_x_11254:
[----:B------:R-:W-:Y:S02]  /*17700*/  ULDC UR4, c[0x0][0xc38] ;  /* 0x00030e0000047ab9 */ /* 0x000fe40000000800 */
[----:B------:R-:W-:-:S04]  /*17710*/  IMAD.U32 R4, RZ, RZ, UR4 ;  /* 0x00000004ff047e24 */ /* 0x000fc8000f8e00ff */
[----:B---3--:R-:W-:-:S04]  /*17720*/  IMAD R14, R14, R4, RZ ;  /* 0x000000040e0e7224 */ /* 0x008fc800078e02ff */
[----:B------:R-:W-:-:S05]  /*17730*/  IMAD.IADD R5, R5, 0x1, R14 ;  /* 0x0000000105057824 */ /* 0x000fca00078e020e */
[----:B------:R-:W-:-:S13]  /*17740*/  ISETP.GT.AND P6, PT, R5, R0, PT ;  /* 0x000000000500720c */ /* 0x000fda0003fc4270 */
[----:B------:R-:W-:Y:S05]  /*17750*/  @P6 BRA `(.L_x_11193) ;  /* 0x00000000009c6947 */ /* 0x000fea0003800000 */
.L_x_11198:
[----:B------:R-:W3:Y:S01]  /*17760*/  LDC R2, c[0x0][0xc3c] ;  /* 0x00030f00ff027b82 */ /* 0x000ee20000000800 */
[----:B------:R-:W-:-:S05]  /*17770*/  VIADD R19, R19, 0x1f ;  /* 0x0000001f13137836 */ /* 0x000fca0000000000 */
[----:B---3--:R-:W-:-:S13]  /*17780*/  ISETP.GE.AND P6, PT, R19, R2, PT ;  /* 0x000000021300720c */ /* 0x008fda0003fc6270 */
[----:B------:R-:W-:Y:S05]  /*17790*/  @P6 BRA `(.L_x_11194) ;  /* 0x0000000400d06947 */ /* 0x000fea0003800000 */
[----:B--2---:R-:W2:Y:S01]  /*177a0*/  S2R R3, SR_TID.X ;  /* 0x0000000000037919 */ /* 0x004ea20000002100 */
[----:B------:R-:W-:Y:S01]  /*177b0*/  BSSY B0, `(.L_x_11195) ;  /* 0x0000009000007945 */ /* 0x000fe20003800000 */
[----:B------:R-:W-:Y:S01]  /*177c0*/  IMAD.MOV.U32 R17, RZ, RZ, RZ ;  /* 0x000000ffff117224 */ /* 0x000fe200078e00ff */
[----:B--2---:R-:W-:-:S05]  /*177d0*/  LOP3.LUT R3, R3, 0x1f, RZ, 0xc0, !PT ;  /* 0x0000001f03037812 */ /* 0x004fca00078ec0ff */
[----:B------:R-:W-:-:S05]  /*177e0*/  IMAD.IADD R7, R19, 0x1, R3 ;  /* 0x0000000113077824 */ /* 0x000fca00078e0203 */
[----:B------:R-:W-:-:S13]  /*177f0*/  ISETP.GE.OR P6, PT, R7, R2, !P0 ;  /* 0x000000020700720c */ /* 0x000fda00047c6670 */
[----:B------:R-:W-:Y:S05]  /*17800*/  @P6 BRA `(.L_x_11196) ;  /* 0x00000000000c6947 */ /* 0x000fea0003800000 */
[----:B------:R-:W2:Y:S02]  /*17810*/  LDC.64 R2, c[0x0][0xc80] ;  /* 0x00032000ff027b82 */ /* 0x000ea40000000a00 */
[----:B--2---:R-:W-:-:S05]  /*17820*/  IMAD.WIDE R2, R7, 0x4, R2 ;  /* 0x0000000407027825 */ /* 0x004fca00078e0202 */
[----:B------:R2:W5:Y:S02]  /*17830*/  LDG.E R17, desc[UR50][R2.64] ;  /* 0x0000003202117981 */ /* 0x000564000c1e1900 */
.L_x_11196:
[----:B------:R-:W-:Y:S05]  /*17840*/  BSYNC B0 ;  /* 0x0000000000007941 */ /* 0x000fea0003800000 */
.L_x_11195:
[----:B------:R-:W-:-:S03]  /*17850*/  UMOV UR4, 0xffffffff ;  /* 0xffffffff00047882 */ /* 0x000fc60000000000 */
[----:B------:R-:W-:Y:S05]  /*17860*/  BRA.DIV UR4, `(.L_x_11197) ;  /* 0x0000001e04f07947 */ /* 0x000fea000b800000 */
[----:B-----5:R-:W3:Y:S02]  /*17870*/  SHFL.UP PT, R14, R17, 0x1, RZ ;  /* 0x04200000110e7989 */ /* 0x020ee400000e00ff */
[----:B---3--:R-:W-:-:S05]  /*17880*/  SEL R14, R14, RZ, P1 ;  /* 0x000000ff0e0e7207 */ /* 0x008fca0000800000 */
        /* <DEDUP_REMOVED lines=14> */
.L_x_11262:
[----:B------:R-:W-:Y:S02]  /*17970*/  ULDC UR4, c[0x0][0xc38] ;  /* 0x00030e0000047ab9 */ /* 0x000fe40000000800 */
[----:B------:R-:W-:-:S04]  /*17980*/  IMAD.U32 R4, RZ, RZ, UR4 ;  /* 0x00000004ff047e24 */ /* 0x000fc8000f8e00ff */
[----:B---3--:R-:W-:-:S04]  /*17990*/  IMAD R14, R14, R4, RZ ;  /* 0x000000040e0e7224 */ /* 0x008fc800078e02ff */
[----:B------:R-:W-:-:S05]  /*179a0*/  IMAD.IADD R5, R14, 0x1, R5 ;  /* 0x000000010e057824 */ /* 0x000fca00078e0205 */
[----:B------:R-:W-:-:S13]  /*179b0*/  ISETP.GT.AND P6, PT, R5, R0, PT ;  /* 0x000000000500720c */ /* 0x000fda0003fc4270 */
[----:B------:R-:W-:Y:S05]  /*179c0*/  @!P6 BRA `(.L_x_11198) ;  /* 0xfffffffc0064e947 */ /* 0x000fea000383ffff */
.L_x_11193:
        /* <DEDUP_REMOVED lines=8> */
.L_x_11266:
[----:B------:R-:W-:Y:S01]  /*17a50*/  ISETP.NE.AND P0, PT, R2, RZ, PT ;  /* 0x000000ff0200720c */ /* 0x000fe20003f05270 */
[----:B------:R-:W-:-:S12]  /*17a60*/  IMAD.MOV.U32 R14, RZ, RZ, RZ ;  /* 0x000000ffff0e7224 */ /* 0x000fd800078e00ff */
[----:B------:R-:W-:Y:S05]  /*17a70*/  @!P0 BRA `(.L_x_11200) ;  /* 0x0000000000108947 */ /* 0x000fea0003800000 */
[----:B------:R-:W-:Y:S01]  /*17a80*/  UMOV UR4, 0xffffffff ;  /* 0xffffffff00047882 */ /* 0x000fe20000000000 */
[----:B------:R-:W-:Y:S02]  /*17a90*/  VIADD R12, R6, 0xffffffff ;  /* 0xffffffff060c7836 */ /* 0x000fe40000000000 */
[----:B------:R-:W-:Y:S05]  /*17aa0*/  BRA.DIV UR4, `(.L_x_11201) ;  /* 0x0000002204647947 */ /* 0x000fea000b800000 */
[----:B------:R0:W0:Y:S02]  /*17ab0*/  SHFL.IDX PT, R14, R3, R12, 0x1f ;  /* 0x00001f0c030e7589 */ /* 0x00002400000e0000 */
.L_x_11200:
[----:B0-2---:R-:W0:Y:S01]  /*17ac0*/  LDC.64 R2, c[0x0][0xc90] ;  /* 0x00032400ff027b82 */ /* 0x005e220000000a00 */
[----:B------:R-:W-:-:S04]  /*17ad0*/  IMAD.IADD R19, R6, 0x1, R19 ;  /* 0x0000000106137824 */ /* 0x000fc800078e0213 */
[----:B0-----:R-:W-:-:S05]  /*17ae0*/  IMAD.WIDE R2, R19, 0x4, R2 ;  /* 0x0000000413027825 */ /* 0x001fca00078e0202 */
[----:B---3--:R0:W4:Y:S01]  /*17af0*/  LDG.E R6, desc[UR50][R2.64] ;  /* 0x0000003202067981 */ /* 0x008122000c1e1900 */
[----:B------:R-:W-:-:S04]  /*17b00*/  IMAD R16, R14, R4, R16 ;  /* 0x000000040e107224 */ /* 0x000fc800078e0210 */
[----:B------:R-:W-:Y:S02]  /*17b10*/  IMAD.IADD R0, R0, 0x1, -R16 ;  /* 0x0000000100007824 */ /* 0x000fe400078e0a10 */
[----:B0-----:R-:W-:Y:S02]  /*17b20*/  IMAD.MOV.U32 R2, RZ, RZ, RZ ;  /* 0x000000ffff027224 */ /* 0x001fe400078e00ff */
[----:B----4-:R-:W-:-:S05]  /*17b30*/  IMAD R5, R17, R6, RZ ;  /* 0x0000000611057224 */ /* 0x010fca00078e02ff */
[----:B------:R-:W-:-:S04]  /*17b40*/  IABS R7, R5 ;  /* 0x0000000500077213 */ /* 0x000fc80000000000 */
[----:B------:R-:W0:Y:S08]  /*17b50*/  I2F.RP R8, R7 ;  /* 0x0000000700087306 */ /* 0x000e300000209400 */
[----:B0-----:R-:W1:Y:S02]  /*17b60*/  MUFU.RCP R8, R8 ;  /* 0x0000000800087308 */ /* 0x001e640000001000 */
[----:B-1----:R-:W-:Y:S01]  /*17b70*/  VIADD R9, R8, 0xffffffe ;  /* 0x0ffffffe08097836 */ /* 0x002fe20000000000 */
[----:B------:R-:W-:-:S05]  /*17b80*/  IABS R8, R5 ;  /* 0x0000000500087213 */ /* 0x000fca0000000000 */
[----:B------:R-:W0:Y:S01]  /*17b90*/  F2I.FTZ.U32.TRUNC.NTZ R3, R9 ;  /* 0x0000000900037305 */ /* 0x000e22000021f000 */
[----:B------:R-:W-:Y:S02]  /*17ba0*/  IMAD.MOV R8, RZ, RZ, -R8 ;  /* 0x000000ffff087224 */ /* 0x000fe400078e0a08 */
[----:B0-----:R-:W-:-:S04]  /*17bb0*/  IMAD.MOV R10, RZ, RZ, -R3 ;  /* 0x000000ffff0a7224 */ /* 0x001fc800078e0a03 */
[----:B------:R-:W-:-:S04]  /*17bc0*/  IMAD R11, R10, R7, RZ ;  /* 0x000000070a0b7224 */ /* 0x000fc800078e02ff */
        /* <DEDUP_REMOVED lines=22> */
[----:B0-----:R-:W-:Y:S01]  /*17d30*/  VIADD R2, R8, 0xffffffe ;  /* 0x0ffffffe08027836 */ /* 0x001fe20000000000 */
[----:B------:R-:W-:-:S05]  /*17d40*/  IABS R8, R0 ;  /* 0x0000000000087213 */ /* 0x000fca0000000000 */
[----:B------:R0:W1:Y:S02]  /*17d50*/  F2I.FTZ.U32.TRUNC.NTZ R3, R2 ;  /* 0x0000000200037305 */ /* 0x000064000021f000 */
[----:B0-----:R-:W-:Y:S02]  /*17d60*/  IMAD.MOV.U32 R2, RZ, RZ, RZ ;  /* 0x000000ffff027224 */ /* 0x001fe400078e00ff */
[----:B-1----:R-:W-:-:S04]  /*17d70*/  IMAD.MOV R5, RZ, RZ, -R3 ;  /* 0x000000ffff057224 */ /* 0x002fc800078e0a03 */
[----:B------:R-:W-:-:S04]  /*17d80*/  IMAD R5, R5, R6, RZ ;  /* 0x0000000605057224 */ /* 0x000fc800078e02ff */
[----:B------:R-:W-:Y:S01]  /*17d90*/  IMAD.HI.U32 R3, R3, R5, R2 ;  /* 0x0000000503037227 */ /* 0x000fe200078e0002 */
[-C--:B------:R-:W-:Y:S02]  /*17da0*/  IABS R5, R4.reuse ;  /* 0x0000000400057213 */ /* 0x080fe40000000000 */
[C---:B------:R-:W-:Y:S01]  /*17db0*/  LOP3.LUT R2, R0.reuse, R4, RZ, 0x3c, !PT ;  /* 0x0000000400027212 */ /* 0x040fe200078e3cff */
[----:B------:R-:W-:Y:S02]  /*17dc0*/  IMAD.IADD R0, R0, 0x1, R7 ;  /* 0x0000000100007824 */ /* 0x000fe400078e0207 */
        /* <DEDUP_REMOVED lines=12> */
[----:B------:R-:W-:-:S04]  /*17e90*/  IMAD.MOV R4, RZ, RZ, -R4 ;  /* 0x000000ffff047224 */ /* 0x000fc800078e0a04 */
[----:B------:R-:W-:Y:S01]  /*17ea0*/  IMAD R18, R3, R4, R0 ;  /* 0x0000000403127224 */ /* 0x000fe200078e0200 */
[----:B------:R-:W-:-:S05]  /*17eb0*/  LOP3.LUT R0, RZ, R3, RZ, 0x33, !PT ;  /* 0x00000003ff007212 */ /* 0x000fca00078e33ff */
[----:B------:R-:W-:Y:S01]  /*17ec0*/  IMAD.IADD R17, R17, 0x1, R0 ;  /* 0x0000000111117824 */ /* 0x000fe200078e0200 */
[----:B------:R-:W-:Y:S06]  /*17ed0*/  BRA `(.L_x_11202) ;  /* 0x00000000001c7947 */ /* 0x000fec0003800000 */
.L_x_11194:
[----:B------:R-:W-:Y:S01]  /*17ee0*/  UMOV UR4, URZ ;  /* 0x0000003f00047c82 */ /* 0x000fe20008000000 */
[----:B------:R-:W-:Y:S01]  /*17ef0*/  UMOV UR5, URZ ;  /* 0x0000003f00057c82 */ /* 0x000fe20008000000 */
[----:B------:R-:W-:Y:S01]  /*17f00*/  ULDC UR6, c[0x0][0xc3c] ;  /* 0x00030f0000067ab9 */ /* 0x000fe20000000800 */
[----:B------:R-:W-:Y:S02]  /*17f10*/  IMAD.MOV.U32 R16, RZ, RZ, R0 ;  /* 0x000000ffff107224 */ /* 0x000fe400078e0000 */
[----:B------:R-:W-:Y:S02]  /*17f20*/  IMAD.U32 R17, RZ, RZ, UR4 ;  /* 0x00000004ff117e24 */ /* 0x000fe4000f8e00ff */
[----:B------:R-:W-:Y:S02]  /*17f30*/  IMAD.U32 R18, RZ, RZ, UR5 ;  /* 0x00000005ff127e24 */ /* 0x000fe4000f8e00ff */
[----:B------:R-:W-:-:S07]  /*17f40*/  IMAD.U32 R19, RZ, RZ, UR6 ;  /* 0x00000006ff137e24 */ /* 0x000fce000f8e00ff */
.L_x_11202:
[----:B------:R-:W3:Y:S01]  /*17f50*/  S2R R0, SR_TID.X ;  /* 0x0000000000007919 */ /* 0x000ee20000002100 */
[----:B------:R-:W-:Y:S05]  /*17f60*/  WARPSYNC.ALL ;  /* 0x0000000000007948 */ /* 0x000fea0003800000 */
[----:B------:R-:W-:Y:S01]  /*17f70*/  BAR.SYNC.DEFER_BLOCKING 0x4, 0x200 ;  /* 0x0108000000007b1d */ /* 0x000fe20000010000 */
[----:B---3--:R-:W-:-:S04]  /*17f80*/  LOP3.LUT R0, R0, 0x1f, RZ, 0xc0, !PT ;  /* 0x0000001f00007812 */ /* 0x008fc800078ec0ff */
[----:B------:R-:W-:-:S13]  /*17f90*/  ISETP.NE.AND P0, PT, R0, RZ, PT ;  /* 0x000000ff0000720c */ /* 0x000fda0003f05270 */
[----:B--2---:R-:W2:Y:S01]  /*17fa0*/  @!P0 S2R R3, SR_CgaCtaId ;  /* 0x0000000000038919 */ /* 0x004ea20000008800 */
[----:B------:R-:W-:-:S04]  /*17fb0*/  @!P0 MOV R0, 0x400 ;  /* 0x0000040000008802 */ /* 0x000fc80000000f00 */
[----:B--2---:R-:W-:-:S05]  /*17fc0*/  @!P0 LEA R22, R3, R0, 0x18 ;  /* 0x0000000003168211 */ /* 0x004fca00078ec0ff */
[----:B------:R4:W-:Y:S01]  /*17fd0*/  @!P0 STS.128 [R22+0x2d8d0], R16 ;  /* 0x02d8d01016008388 */ /* 0x0009e20000000c00 */
[----:B------:R-:W-:Y:S06]  /*17fe0*/  BAR.ARV 0x5, 0x200 ;  /* 0x0148000000007b1d */ /* 0x000fec0000002000 */
.L_x_11191:
[----:B------:R-:W-:Y:S02]  /*17ff0*/  ULDC UR4, c[0x0][0xc3c] ;  /* 0x00030f0000047ab9 */ /* 0x000fe40000000800 */
[----:B---3--:R-:W-:-:S13]  /*18000*/  ISETP.GE.AND P0, PT, R19, UR4, PT ;  /* 0x0000000413007c0c */ /* 0x008fda000bf06270 */
[----:B------:R-:W-:Y:S05]  /*18010*/  @!P0 BRA `(.L_x_11203) ;  /* 0xffffffa800748947 */ /* 0x000fea000383ffff */
[----:B------:R-:W-:Y:S05]  /*18020*/  BSYNC B8 ;  /* 0x0000000000087941 */ /* 0x000fea0003800000 */
.L_x_11091:
[----:B0-----:R-:W3:Y:S01]  /*18030*/  LDL.LU R0, [R1+0x1c] ;  /* 0x00001c0001007983 */ /* 0x001ee20000300800 */
[----:B------:R-:W-:Y:S01]  /*18040*/  BSSY B0, `(.L_x_11204) ;  /* 0x000000b000007945 */ /* 0x000fe20003800000 */
[----:B------:R-:W1:Y:S01]  /*18050*/  S2R R5, SR_CgaCtaId ;  /* 0x0000000000057919 */ /* 0x000e620000008800 */
[----:B---3--:R-:W-:-:S05]  /*18060*/  VIADD R0, R0, 0x1 ;  /* 0x0000000100007836 */ /* 0x008fca0000000000 */
[----:B------:R-:W-:-:S04]  /*18070*/  LEA.HI R2, R0, R0, RZ, 0x1 ;  /* 0x0000000000027211 */ /* 0x000fc800078f08ff */
[----:B------:R-:W-:Y:S02]  /*18080*/  LOP3.LUT R3, R2, 0xfffffffe, RZ, 0xc0, !PT ;  /* 0xfffffffe02037812 */ /* 0x000fe400078ec0ff */
[----:B------:R-:W-:-:S03]  /*18090*/  MOV R2, 0x400 ;  /* 0x0000040000027802 */ /* 0x000fc60000000f00 */
[----:B------:R-:W-:Y:S01]  /*180a0*/  IMAD.IADD R0, R0, 0x1, -R3 ;  /* 0x0000000100007824 */ /* 0x000fe200078e0a03 */
[----:B-1----:R-:W-:-:S04]  /*180b0*/  LEA R9, R5, R2, 0x18 ;  /* 0x0000000205097211 */ /* 0x002fc800078ec0ff */
[----:B------:R-:W-:-:S04]  /*180c0*/  SHF.L.U32 R0, R0, 0x1f, RZ ;  /* 0x0000001f00007819 */ /* 0x000fc800000006ff */
[----:B------:R-:W0:Y:S02]  /*180d0*/  SYNCS.PHASECHK.TRANS64.TRYWAIT P0, [R9+URZ+0x2d820], R0 ;  /* 0x02d82000090075a7 */ /* 0x000e24000800017f */
[----:B0-----:R-:W-:Y:S05]  /*180e0*/  @!P0 BRA `(.L_x_11205) ;  /* 0x0000001800f88947 */ /* 0x001fea0003800000 */
.L_x_11269:
[----:B------:R-:W-:Y:S05]  /*180f0*/  BSYNC B0 ;  /* 0x0000000000007941 */ /* 0x000fea0003800000 */
.L_x_11204:
[----:B------:R-:W-:-:S03]  /*18100*/  UMOV UR4, 0xffffffff ;  /* 0xffffffff00047882 */ /* 0x000fc60000000000 */
[----:B------:R-:W-:Y:S05]  /*18110*/  BRA.DIV UR4, `(.L_x_11206) ;  /* 0x0000001e04007947 */ /* 0x000fea000b800000 */
[----:B0-----:R-:W0:Y:S02]  /*18120*/  S2R R0, SR_TID.X ;  /* 0x0000000000007919 */ /* 0x001e240000002100 */
[----:B0-----:R-:W-:-:S04]  /*18130*/  SHF.R.U32.HI R0, RZ, 0x5, R0 ;  /* 0x00000005ff007819 */ /* 0x001fc80000011600 */
[----:B------:R-:W-:-:S05]  /*18140*/  LOP3.LUT R0, R0, 0x3, RZ, 0xc0, !PT ;  /* 0x0000000300007812 */ /* 0x000fca00078ec0ff */
[----:B------:R0:W1:Y:S02]  /*18150*/  SHFL.IDX PT, R14, R0, RZ, 0x1f ;  /* 0x00001fff000e7589 */ /* 0x00006400000e0000 */
.L_x_11272:
[----:B-1----:R-:W-:Y:S01]  /*18160*/  ISETP.NE.AND P0, PT, R14, RZ, PT ;  /* 0x000000ff0e00720c */ /* 0x002fe20003f05270 */
[----:B------:R-:W-:-:S12]  /*18170*/  BSSY B0, `(.L_x_11207) ;  /* 0x0000024000007945 */ /* 0x000fd80003800000 */
[----:B------:R-:W-:Y:S05]  /*18180*/  @P0 BRA `(.L_x_11208) ;  /* 0x0000000000880947 */ /* 0x000fea0003800000 */
[----:B------:R-:W-:-:S03]  /*18190*/  UMOV UR4, 0xffffffff ;  /* 0xffffffff00047882 */ /* 0x000fc60000000000 */
[----:B------:R-:W-:Y:S05]  /*181a0*/  BRA.DIV UR4, `(.L_x_11209) ;  /* 0x0000001e04107947 */ /* 0x000fea000b800000 */
[----:B------:R-:W-:-:S13]  /*181b0*/  ELECT P6, URZ, PT ;  /* 0x00000000003f782f */ /* 0x000fda00038c0000 */
.L_x_11275:
[----:B------:R-:W-:Y:S05]  /*181c0*/  @!P6 BRA `(.L_x_11208) ;  /* 0x000000000078e947 */ /* 0x000fea0003800000 */
[----:B------:R-:W-:-:S06]  /*181d0*/  ULOP3.LUT UR4, UR36, 0x2, URZ, 0xfc, !UPT ;  /* 0x0000000224047892 */ /* 0x000fcc000f8efc3f */
[----:B0-----:R-:W-:-:S05]  /*181e0*/  IMAD.U32 R0, RZ, RZ, UR4 ;  /* 0x00000004ff007e24 */ /* 0x001fca000f8e00ff */
[----:B------:R-:W-:-:S13]  /*181f0*/  ISETP.NE.AND P2, PT, R0, 0x3, PT ;  /* 0x000000030000780c */ /* 0x000fda0003f45270 */
[----:B------:R-:W-:Y:S05]  /*18200*/  @!P2 BRA `(.L_x_11210) ;  /* 0x000000000004a947 */ /* 0x000fea0003800000 */
[----:B------:R-:W-:Y:S01]  /*18210*/  BPT.TRAP 0x1 ;  /* 0x000000040000795c */ /* 0x000fe20000300000 */
.L_x_11210:
        /* <DEDUP_REMOVED lines=12> */
.L_x_11276:
[----:B------:R-:W1:Y:S02]  /*182e0*/  SYNCS.PHASECHK.TRANS64.TRYWAIT P0, [R3+URZ], R2 ;  /* 0x00000002030075a7 */ /* 0x000e64000800017f */
[----:B-1----:R-:W-:Y:S05]  /*182f0*/  @!P0 BRA `(.L_x_11212) ;  /* 0x0000001800f08947 */ /* 0x002fea0003800000 */
.L_x_11277:
[----:B------:R-:W-:Y:S05]  /*18300*/  @!P2 BRA `(.L_x_11213) ;  /* 0x000000000004a947 */ /* 0x000fea0003800000 */
[----:B------:R-:W-:Y:S01]  /*18310*/  BPT.TRAP 0x1 ;  /* 0x000000040000795c */ /* 0x000fe20000300000 */
.L_x_11213:
[----:B------:R-:W-:-:S04]  /*18320*/  VIADD R0, R9, 0x2d860 ;  /* 0x0002d86009007836 */ /* 0x000fc80000000000 */
[----:B------:R-:W-:-:S04]  /*18330*/  IMAD R23, R23, 0x8, R0 ;  /* 0x0000000817177824 */ /* 0x000fc800078e0200 */
[----:B------:R-:W3:Y:S02]  /*18340*/  SYNCS.PHASECHK.TRANS64.TRYWAIT P0, [R23+URZ], R4 ;  /* 0x00000004170075a7 */ /* 0x000ee4000800017f */
[----:B---3--:R-:W-:Y:S05]  /*18350*/  @!P0 BRA `(.L_x_11214) ;  /* 0x0000001800ec8947 */ /* 0x008fea0003800000 */
.L_x_11278:
[----:B------:R-:W-:-:S07]  /*18360*/  IMAD R7, R7, 0x8, R0 ;  /* 0x0000000807077824 */ /* 0x000fce00078e0200 */
.L_x_11215:
[----:B------:R0:W0:Y:S02]  /*18370*/  SYNCS.PHASECHK.TRANS64.TRYWAIT P0, [R7+URZ], R2 ;  /* 0x00000002070075a7 */ /* 0x000024000800017f */
[----:B0-----:R-:W-:Y:S05]  /*18380*/  @!P0 NANOSLEEP.SYNCS 0x989680 ;  /* 0x009896800000895d */ /* 0x001fea0003900000 */
[----:B------:R-:W0:Y:S02]  /*18390*/  @!P0 SYNCS.PHASECHK.TRANS64 P0, [R7+URZ], R2 ;  /* 0x00000002070085a7 */ /* 0x000e24000800007f */
[----:B0-----:R-:W-:Y:S05]  /*183a0*/  @!P0 BRA `(.L_x_11215) ;  /* 0xfffffffc00f08947 */ /* 0x001fea000383ffff */
.L_x_11208:
[----:B------:R-:W-:Y:S05]  /*183b0*/  BSYNC B0 ;  /* 0x0000000000007941 */ /* 0x000fea0003800000 */
.L_x_11207:
[----:B------:R-:W-:Y:S05]  /*183c0*/  EXIT ;  /* 0x000000000000794d */ /* 0x000fea0003800000 */
.L_x_11001:
[----:B0-----:R-:W-:-:S04]  /*183d0*/  IMAD.U32 R3, RZ, RZ, UR42 ;  /* 0x0000002aff037e24 */ /* 0x001fc8000f8e00ff */
[----:B------:R0:W1:Y:S03]  /*183e0*/  SYNCS.PHASECHK.TRANS64.TRYWAIT P1, [R3+URZ+0x2d800], R0 ;  /* 0x02d80000030075a7 */ /* 0x000066000802017f */
[----:B-1----:R-:W-:Y:S05]  /*183f0*/  @!P1 NANOSLEEP.SYNCS 0x989680 ;  /* 0x009896800000995d */ /* 0x002fea0003900000 */
[----:B------:R-:W1:Y:S02]  /*18400*/  @!P1 SYNCS.PHASECHK.TRANS64 P1, [R3+URZ+0x2d800], R0 ;  /* 0x02d80000030095a7 */ /* 0x000e64000802007f */
[----:B-1----:R-:W-:Y:S05]  /*18410*/  @!P1 BRA `(.L_x_11001) ;  /* 0xfffffffc00ec9947 */ /* 0x002fea000383ffff */
[----:B------:R-:W-:Y:S05]  /*18420*/  BRA `(.L_x_11216) ;  /* 0xfffffe9800287947 */ /* 0x000fea000383ffff */
.L_x_11005:
[----:B-1----:R1:W2:Y:S02]  /*18430*/  SYNCS.PHASECHK.TRANS64.TRYWAIT P2, [R90+URZ+0x2d830], R3 ;  /* 0x02d830035a0075a7 */ /* 0x0022a4000804017f */
[----:B--2---:R-:W-:Y:S05]  /*18440*/  @!P2 NANOSLEEP.SYNCS 0x989680 ;  /* 0x009896800000a95d */ /* 0x004fea0003900000 */
[----:B------:R-:W2:Y:S02]  /*18450*/  @!P2 SYNCS.PHASECHK.TRANS64 P2, [R90+URZ+0x2d830], R3 ;  /* 0x02d830035a00a5a7 */ /* 0x000ea4000804007f */
[----:B--2---:R-:W-:Y:S05]  /*18460*/  @!P2 BRA `(.L_x_11005) ;  /* 0xfffffffc00f0a947 */ /* 0x004fea000383ffff */
[----:B------:R-:W-:Y:S05]  /*18470*/  BRA `(.L_x_11004) ;  /* 0xfffffe98004c7947 */ /* 0x000fea000383ffff */
.L_x_11021:
[----:B--2---:R-:W-:-:S04]  /*18480*/  IMAD.U32 R6, RZ, RZ, UR6 ;  /* 0x00000006ff067e24 */ /* 0x004fc8000f8e00ff */
[----:B------:R2:W3:Y:S03]  /*18490*/  SYNCS.PHASECHK.TRANS64.TRYWAIT P2, [R6+URZ+0x2d830], R5 ;  /* 0x02d83005060075a7 */ /* 0x0004e6000804017f */
[----:B---3--:R-:W-:Y:S05]  /*184a0*/  @!P2 NANOSLEEP.SYNCS 0x989680 ;  /* 0x009896800000a95d */ /* 0x008fea0003900000 */
[----:B------:R-:W3:Y:S02]  /*184b0*/  @!P2 SYNCS.PHASECHK.TRANS64 P2, [R6+URZ+0x2d830], R5 ;  /* 0x02d830050600a5a7 */ /* 0x000ee4000804007f */
[----:B---3--:R-:W-:Y:S05]  /*184c0*/  @!P2 BRA `(.L_x_11021) ;  /* 0xfffffffc00eca947 */ /* 0x008fea000383ffff */
[----:B------:R-:W-:Y:S05]  /*184d0*/  BRA `(.L_x_11018) ;  /* 0xfffffed400407947 */ /* 0x000fea000383ffff */
.L_x_11025:
[----:B-1----:R-:W-:-:S04]  /*184e0*/  IMAD.U32 R6, RZ, RZ, UR6 ;  /* 0x00000006ff067e24 */ /* 0x002fc8000f8e00ff */
[----:B------:R1:W2:Y:S03]  /*184f0*/  SYNCS.PHASECHK.TRANS64.TRYWAIT P2, [R6+URZ+0x2d850], R5 ;  /* 0x02d85005060075a7 */ /* 0x0002a6000804017f */
[----:B--2---:R-:W-:Y:S05]  /*18500*/  @!P2 NANOSLEEP.SYNCS 0x989680 ;  /* 0x009896800000a95d */ /* 0x004fea0003900000 */
[----:B------:R-:W2:Y:S02]  /*18510*/  @!P2 SYNCS.PHASECHK.TRANS64 P2, [R6+URZ+0x2d850], R5 ;  /* 0x02d850050600a5a7 */ /* 0x000ea4000804007f */
[----:B--2---:R-:W-:Y:S05]  /*18520*/  @!P2 BRA `(.L_x_11025) ;  /* 0xfffffffc00eca947 */ /* 0x004fea000383ffff */
[----:B------:R-:W-:Y:S05]  /*18530*/  BRA `(.L_x_11022) ;  /* 0xfffffed400e07947 */ /* 0x000fea000383ffff */
.L_x_11042:
[----:B--2---:R-:W-:-:S04]  /*18540*/  IMAD.U32 R7, RZ, RZ, UR6 ;  /* 0x00000006ff077e24 */ /* 0x004fc8000f8e00ff */
[----:B------:R2:W3:Y:S03]  /*18550*/  SYNCS.PHASECHK.TRANS64.TRYWAIT P2, [R7+URZ+0x2d830], R4 ;  /* 0x02d83004070075a7 */ /* 0x0004e6000804017f */
[----:B---3--:R-:W-:Y:S05]  /*18560*/  @!P2 NANOSLEEP.SYNCS 0x989680 ;  /* 0x009896800000a95d */ /* 0x008fea0003900000 */
[----:B------:R-:W3:Y:S02]  /*18570*/  @!P2 SYNCS.PHASECHK.TRANS64 P2, [R7+URZ+0x2d830], R4 ;  /* 0x02d830040700a5a7 */ /* 0x000ee4000804007f */
[----:B---3--:R-:W-:Y:S05]  /*18580*/  @!P2 BRA `(.L_x_11042) ;  /* 0xfffffffc00eca947 */ /* 0x008fea000383ffff */
[----:B------:R-:W-:Y:S05]  /*18590*/  BRA `(.L_x_11039) ;  /* 0xffffff1000207947 */ /* 0x000fea000383ffff */
.L_x_11046:
[----:B-1----:R-:W-:-:S04]  /*185a0*/  IMAD.U32 R7, RZ, RZ, UR6 ;  /* 0x00000006ff077e24 */ /* 0x002fc8000f8e00ff */
[----:B------:R1:W2:Y:S03]  /*185b0*/  SYNCS.PHASECHK.TRANS64.TRYWAIT P2, [R7+URZ+0x2d850], R4 ;  /* 0x02d85004070075a7 */ /* 0x0002a6000804017f */
[----:B--2---:R-:W-:Y:S05]  /*185c0*/  @!P2 NANOSLEEP.SYNCS 0x989680 ;  /* 0x009896800000a95d */ /* 0x004fea0003900000 */
[----:B------:R-:W2:Y:S02]  /*185d0*/  @!P2 SYNCS.PHASECHK.TRANS64 P2, [R7+URZ+0x2d850], R4 ;  /* 0x02d850040700a5a7 */ /* 0x000ea4000804007f */
[----:B--2---:R-:W-:Y:S05]  /*185e0*/  @!P2 BRA `(.L_x_11046) ;  /* 0xfffffffc00eca947 */ /* 0x004fea000383ffff */
[----:B------:R-:W-:Y:S05]  /*185f0*/  BRA `(.L_x_11043) ;  /* 0xffffff1000c07947 */ /* 0x000fea000383ffff */
.L_x_11052:
[----:B--2---:R-:W-:-:S04]  /*18600*/  IMAD.U32 R7, RZ, RZ, UR6 ;  /* 0x00000006ff077e24 */ /* 0x004fc8000f8e00ff */
[----:B------:R2:W4:Y:S03]  /*18610*/  SYNCS.PHASECHK.TRANS64.TRYWAIT P2, [R7+URZ+0x2d830], R4 ;  /* 0x02d83004070075a7 */ /* 0x000526000804017f */
[----:B----4-:R-:W-:Y:S05]  /*18620*/  @!P2 NANOSLEEP.SYNCS 0x989680 ;  /* 0x009896800000a95d */ /* 0x010fea0003900000 */
[----:B------:R-:W4:Y:S02]  /*18630*/  @!P2 SYNCS.PHASECHK.TRANS64 P2, [R7+URZ+0x2d830], R4 ;  /* 0x02d830040700a5a7 */ /* 0x000f24000804007f */
[----:B----4-:R-:W-:Y:S05]  /*18640*/  @!P2 BRA `(.L_x_11052) ;  /* 0xfffffffc00eca947 */ /* 0x010fea000383ffff */
[----:B------:R-:W-:Y:S05]  /*18650*/  BRA `(.L_x_11049) ;  /* 0xffffff3800287947 */ /* 0x000fea000383ffff */
.L_x_11056:
[----:B-1----:R-:W-:-:S04]  /*18660*/  IMAD.U32 R7, RZ, RZ, UR6 ;  /* 0x00000006ff077e24 */ /* 0x002fc8000f8e00ff */
[----:B------:R1:W2:Y:S03]  /*18670*/  SYNCS.PHASECHK.TRANS64.TRYWAIT P2, [R7+URZ+0x2d850], R4 ;  /* 0x02d85004070075a7 */ /* 0x0002a6000804017f */
[----:B--2---:R-:W-:Y:S05]  /*18680*/  @!P2 NANOSLEEP.SYNCS 0x989680 ;  /* 0x009896800000a95d */ /* 0x004fea0003900000 */
[----:B------:R-:W2:Y:S02]  /*18690*/  @!P2 SYNCS.PHASECHK.TRANS64 P2, [R7+URZ+0x2d850], R4 ;  /* 0x02d850040700a5a7 */ /* 0x000ea4000804007f */
[----:B--2---:R-:W-:Y:S05]  /*186a0*/  @!P2 BRA `(.L_x_11056) ;  /* 0xfffffffc00eca947 */ /* 0x004fea000383ffff */
[----:B------:R-:W-:Y:S05]  /*186b0*/  BRA `(.L_x_11053) ;  /* 0xffffff3800c87947 */ /* 0x000fea000383ffff */
.L_x_11069:
[----:B----4-:R-:W-:-:S04]  /*186c0*/  IMAD.U32 R5, RZ, RZ, UR9 ;  /* 0x00000009ff057e24 */ /* 0x010fc8000f8e00ff */
[----:B------:R4:W0:Y:S03]  /*186d0*/  SYNCS.PHASECHK.TRANS64.TRYWAIT P0, [R5+URZ+0x2d850], R0 ;  /* 0x02d85000050075a7 */ /* 0x000826000800017f */
[----:B0-----:R-:W-:Y:S05]  /*186e0*/  @!P0 NANOSLEEP.SYNCS 0x989680 ;  /* 0x009896800000895d */ /* 0x001fea0003900000 */
[----:B------:R-:W0:Y:S02]  /*186f0*/  @!P0 SYNCS.PHASECHK.TRANS64 P0, [R5+URZ+0x2d850], R0 ;  /* 0x02d85000050085a7 */ /* 0x000e24000800007f */
[----:B0-----:R-:W-:Y:S05]  /*18700*/  @!P0 BRA `(.L_x_11069) ;  /* 0xfffffffc00ec8947 */ /* 0x001fea000383ffff */
[----:B------:R-:W-:Y:S05]  /*18710*/  BRA `(.L_x_11068) ;  /* 0xffffff7000087947 */ /* 0x000fea000383ffff */
.L_x_11111:
        /* <DEDUP_REMOVED lines=11> */
.L_x_11218:
[----:B------:R-:W-:Y:S05]  /*187d0*/  BSYNC B0 ;  /* 0x0000000000007941 */ /* 0x000fea0003800000 */
.L_x_11217:
[----:B------:R-:W-:Y:S05]  /*187e0*/  BRA `(.L_x_11219) ;  /* 0xffffffb000207947 */ /* 0x000fea000383ffff */
.L_x_11113:
[----:B------:R-:W-:Y:S01]  /*187f0*/  BSSY B0, `(.L_x_11220) ;  /* 0x0000006000007945 */ /* 0x000fe20003800000 */
[----:B------:R-:W-:-:S07]  /*18800*/  IMAD.MOV.U32 R15, RZ, RZ, -0x1 ;  /* 0xffffffffff0f7424 */ /* 0x000fce00078e00ff */
[----:B01----:R-:W-:Y:S05]  /*18810*/  WARPSYNC.COLLECTIVE R15, `(.L_x_11221) ;  /* 0x000000000f0c7348 */ /* 0x003fea0003c00000 */
[----:B------:R-:W-:Y:S02]  /*18820*/  ELECT P6, UR62, PT ;  /* 0x00000000003e782f */ /* 0x000fe400038c0000 */
[----:B------:R-:W-:Y:S01]  /*18830*/  MOV R14, UR62 ;  /* 0x0000003e000e7c02 */ /* 0x000fe20008000f00 */
[----:B01----:R-:W-:Y:S10]  /*18840*/  ENDCOLLECTIVE ;  /* 0x000000000000791b */ /* 0x003ff40003800000 */
.L_x_11221:
[----:B------:R-:W-:Y:S05]  /*18850*/  BSYNC B0 ;  /* 0x0000000000007941 */ /* 0x000fea0003800000 */
.L_x_11220:
[----:B------:R-:W-:Y:S05]  /*18860*/  BRA `(.L_x_11222) ;  /* 0xffffffb000287947 */ /* 0x000fea000383ffff */
.L_x_11115:
[----:B0-----:R0:W2:Y:S02]  /*18870*/  SYNCS.PHASECHK.TRANS64.TRYWAIT P0, [R0+URZ+0x2d840], R3 ;  /* 0x02d84003000075a7 */ /* 0x0010a4000800017f */
[----:B--2---:R-:W-:Y:S05]  /*18880*/  @!P0 NANOSLEEP.SYNCS 0x989680 ;  /* 0x009896800000895d */ /* 0x004fea0003900000 */
[----:B------:R-:W2:Y:S02]  /*18890*/  @!P0 SYNCS.PHASECHK.TRANS64 P0, [R0+URZ+0x2d840], R3 ;  /* 0x02d84003000085a7 */ /* 0x000ea4000800007f */
[----:B--2---:R-:W-:Y:S05]  /*188a0*/  @!P0 BRA `(.L_x_11115) ;  /* 0xfffffffc00f08947 */ /* 0x004fea000383ffff */
[----:B------:R-:W-:Y:S05]  /*188b0*/  BRA `(.L_x_11223) ;  /* 0xffffffb000787947 */ /* 0x000fea000383ffff */
.L_x_11119:
[----:B------:R-:W2:Y:S01]  /*188c0*/  LDL.LU R11, [R1+0x10] ;  /* 0x00001000010b7983 */ /* 0x000ea20000300800 */
[----:B------:R-:W-:Y:S02]  /*188d0*/  IMAD.MOV.U32 R0, RZ, RZ, R12 ;  /* 0x000000ffff007224 */ /* 0x000fe400078e000c */
[----:B------:R-:W-:Y:S02]  /*188e0*/  IMAD.MOV.U32 R13, RZ, RZ, R4 ;  /* 0x000000ffff0d7224 */ /* 0x000fe400078e0004 */
[----:B------:R-:W-:Y:S02]  /*188f0*/  IMAD.MOV.U32 R12, RZ, RZ, RZ ;  /* 0x000000ffff0c7224 */ /* 0x000fe400078e00ff */
[----:B------:R-:W-:Y:S02]  /*18900*/  IMAD.MOV.U32 R15, RZ, RZ, -0x1 ;  /* 0xffffffffff0f7424 */ /* 0x000fe400078e00ff */
[----:B------:R-:W-:Y:S02]  /*18910*/  IMAD.IADD R0, R21, 0x1, R0 ;  /* 0x0000000115007824 */ /* 0x000fe400078e0200 */
[----:B--2---:R-:W-:-:S02]  /*18920*/  IMAD R6, R11, R9, RZ ;  /* 0x000000090b067224 */ /* 0x004fc400078e02ff */
[----:B------:R-:W-:Y:S02]  /*18930*/  IMAD.MOV.U32 R11, RZ, RZ, 0x1c1f ;  /* 0x00001c1fff0b7424 */ /* 0x000fe400078e00ff */
[C---:B------:R-:W-:Y:S01]  /*18940*/  VIADD R9, R0.reuse, 0x20 ;  /* 0x0000002000097836 */ /* 0x040fe20000000000 */
[----:B------:R-:W-:-:S13]  /*18950*/  ISETP.GE.AND P4, PT, R0, R6, PT ;  /* 0x000000060000720c */ /* 0x000fda0003f86270 */
[----:B-----5:R-:W-:Y:S05]  /*18960*/  WARPSYNC.COLLECTIVE R15, `(.L_x_11224) ;  /* 0x000000000f087348 */ /* 0x020fea0003c00000 */
[----:B------:R0:W1:Y:S02]  /*18970*/  SHFL.IDX P6, R14, R13, R12, R11 ;  /* 0x0000000c0d0e7389 */ /* 0x00006400000c000b */
[----:B01---5:R-:W-:Y:S01]  /*18980*/  ENDCOLLECTIVE ;  /* 0x000000000000791b */ /* 0x023fe20003800000 */
.L_x_11224:
[----:B------:R-:W-:Y:S02]  /*18990*/  IMAD.MOV.U32 R13, RZ, RZ, R5 ;  /* 0x000000ffff0d7224 */ /* 0x000fe400078e0005 */
[----:B------:R-:W-:-:S07]  /*189a0*/  IMAD.MOV.U32 R2, RZ, RZ, R14 ;  /* 0x000000ffff027224 */ /* 0x000fce00078e000e */
[----:B------:R-:W-:Y:S05]  /*189b0*/  WARPSYNC.COLLECTIVE R15, `(.L_x_11225) ;  /* 0x000000000f087348 */ /* 0x000fea0003c00000 */
[----:B------:R0:W1:Y:S02]  /*189c0*/  SHFL.IDX P6, R14, R13, R12, R11 ;  /* 0x0000000c0d0e7389 */ /* 0x00006400000c000b */
[----:B01----:R-:W-:Y:S01]  /*189d0*/  ENDCOLLECTIVE ;  /* 0x000000000000791b */ /* 0x003fe20003800000 */
.L_x_11225:
[----:B------:R-:W-:Y:S02]  /*189e0*/  IMAD.MOV.U32 R13, RZ, RZ, R4 ;  /* 0x000000ffff0d7224 */ /* 0x000fe400078e0004 */
[----:B------:R-:W-:Y:S02]  /*189f0*/  IMAD.MOV.U32 R12, RZ, RZ, 0x1 ;  /* 0x00000001ff0c7424 */ /* 0x000fe400078e00ff */
[----:B------:R-:W-:-:S07]  /*18a00*/  IMAD.MOV.U32 R3, RZ, RZ, R14 ;  /* 0x000000ffff037224 */ /* 0x000fce00078e000e */
[----:B------:R-:W-:Y:S05]  /*18a10*/  WARPSYNC.COLLECTIVE R15, `(.L_x_11226) ;  /* 0x000000000f087348 */ /* 0x000fea0003c00000 */
[----:B------:R0:W1:Y:S02]  /*18a20*/  SHFL.IDX P6, R14, R13, R12, R11 ;  /* 0x0000000c0d0e7389 */ /* 0x00006400000c000b */
[----:B01----:R-:W-:Y:S01]  /*18a30*/  ENDCOLLECTIVE ;  /* 0x000000000000791b */ /* 0x003fe20003800000 */
.L_x_11226:
        /* <DEDUP_REMOVED lines=17> */
.L_x_11227:
[----:B------:R-:W-:Y:S02]  /*18b50*/  IMAD.MOV.U32 R13, RZ, RZ, R4 ;  /* 0x000000ffff0d7224 */ /* 0x000fe400078e0004 */
[----:B------:R-:W-:Y:S02]  /*18b60*/  IMAD.MOV.U32 R12, RZ, RZ, 0x2 ;  /* 0x00000002ff0c7424 */ /* 0x000fe400078e00ff */
[----:B------:R-:W-:-:S07]  /*18b70*/  IMAD.MOV.U32 R3, RZ, RZ, R14 ;  /* 0x000000ffff037224 */ /* 0x000fce00078e000e */
[----:B------:R-:W-:Y:S05]  /*18b80*/  WARPSYNC.COLLECTIVE R15, `(.L_x_11228) ;  /* 0x000000000f087348 */ /* 0x000fea0003c00000 */
[----:B------:R0:W1:Y:S02]  /*18b90*/  SHFL.IDX P6, R14, R13, R12, R11 ;  /* 0x0000000c0d0e7389 */ /* 0x00006400000c000b */
[----:B01----:R-:W-:Y:S01]  /*18ba0*/  ENDCOLLECTIVE ;  /* 0x000000000000791b */ /* 0x003fe20003800000 */
.L_x_11228:
        /* <DEDUP_REMOVED lines=18> */
.L_x_11229:
[----:B------:R-:W-:Y:S02]  /*18cd0*/  IMAD.MOV.U32 R13, RZ, RZ, R4 ;  /* 0x000000ffff0d7224 */ /* 0x000fe400078e0004 */
[----:B------:R-:W-:Y:S02]  /*18ce0*/  IMAD.MOV.U32 R12, RZ, RZ, 0x3 ;  /* 0x00000003ff0c7424 */ /* 0x000fe400078e00ff */
[----:B------:R-:W-:-:S07]  /*18cf0*/  IMAD.MOV.U32 R3, RZ, RZ, R14 ;  /* 0x000000ffff037224 */ /* 0x000fce00078e000e */
[----:B------:R-:W-:Y:S05]  /*18d00*/  WARPSYNC.COLLECTIVE R15, `(.L_x_11230) ;  /* 0x000000000f087348 */ /* 0x000fea0003c00000 */
[----:B------:R0:W1:Y:S02]  /*18d10*/  SHFL.IDX P6, R14, R13, R12, R11 ;  /* 0x0000000c0d0e7389 */ /* 0x00006400000c000b */
[----:B01----:R-:W-:Y:S01]  /*18d20*/  ENDCOLLECTIVE ;  /* 0x000000000000791b */ /* 0x003fe20003800000 */
.L_x_11230:
        /* <DEDUP_REMOVED lines=10> */
.L_x_11231:
[----:B------:R-:W-:Y:S01]  /*18dd0*/  @!PT LDS RZ, [RZ] ;  /* 0x00000000fffff984 */ /* 0x000fe20000000800 */
[----:B------:R-:W-:Y:S01]  /*18de0*/  @!PT LDS RZ, [RZ] ;  /* 0x00000000fffff984 */ /* 0x000fe20000000800 */
[----:B------:R-:W-:Y:S01]  /*18df0*/  @!PT LDS RZ, [RZ] ;  /* 0x00000000fffff984 */ /* 0x000fe20000000800 */
[----:B------:R-:W-:Y:S04]  /*18e00*/  @!P3 LDGSTS.E.BYPASS.LTC128B.128 [R10+0xd400], desc[UR50][R2.64], !P2 ;  /* 0x0d400000020abfae */ /* 0x000fe8000d101d72 */
[----:B------:R-:W-:Y:S04]  /*18e10*/  @!P3 LDGSTS.E.BYPASS.LTC128B.128 [R10+0x10400], desc[UR50][R2.64+0x40], !P1 ;  /* 0x10400040020abfae */ /* 0x000fe8000c901d72 */
[----:B------:R0:W-:Y:S01]  /*18e20*/  @!P3 LDGSTS.E.BYPASS.LTC128B.128 [R10+0x13400], desc[UR50][R2.64+0x80], !P0 ;  /* 0x13400080020abfae */ /* 0x0001e2000c101d72 */
[----:B------:R-:W-:Y:S02]  /*18e30*/  IMAD.MOV.U32 R13, RZ, RZ, R7 ;  /* 0x000000ffff0d7224 */ /* 0x000fe400078e0007 */
[----:B------:R-:W-:-:S02]  /*18e40*/  IMAD.MOV.U32 R12, RZ, RZ, RZ ;  /* 0x000000ffff0c7224 */ /* 0x000fc400078e00ff */
[----:B0-----:R-:W-:Y:S02]  /*18e50*/  VIADD R2, R0, 0x60 ;  /* 0x0000006000027836 */ /* 0x001fe40000000000 */
[----:B------:R-:W-:-:S07]  /*18e60*/  IMAD.MOV.U32 R3, RZ, RZ, R14 ;  /* 0x000000ffff037224 */ /* 0x000fce00078e000e */
[----:B------:R-:W-:Y:S05]  /*18e70*/  WARPSYNC.COLLECTIVE R15, `(.L_x_11232) ;  /* 0x000000000f087348 */ /* 0x000fea0003c00000 */
[----:B------:R0:W1:Y:S02]  /*18e80*/  SHFL.IDX P6, R14, R13, R12, R11 ;  /* 0x0000000c0d0e7389 */ /* 0x00006400000c000b */
[----:B01----:R-:W-:Y:S01]  /*18e90*/  ENDCOLLECTIVE ;  /* 0x000000000000791b */ /* 0x003fe20003800000 */
.L_x_11232:
[----:B------:R-:W-:-:S13]  /*18ea0*/  ISETP.GE.AND P3, PT, R2, R6, PT ;  /* 0x000000060200720c */ /* 0x000fda0003f66270 */
[----:B------:R-:W-:Y:S01]  /*18eb0*/  @!P3 LEA R3, P5, R20, R3, 0x1 ;  /* 0x000000031403b211 */ /* 0x000fe200078a08ff */
[----:B------:R-:W-:-:S04]  /*18ec0*/  IMAD.MOV.U32 R13, RZ, RZ, R8 ;  /* 0x000000ffff0d7224 */ /* 0x000fc800078e0008 */
[----:B------:R-:W-:Y:S02]  /*18ed0*/  @!P3 IMAD.X R9, RZ, RZ, R4, P5 ;  /* 0x000000ffff09b224 */ /* 0x000fe400028e0604 */
[----:B------:R-:W-:Y:S02]  /*18ee0*/  @!P3 IMAD.MOV.U32 R2, RZ, RZ, R3 ;  /* 0x000000ffff02b224 */ /* 0x000fe400078e0003 */
[----:B------:R-:W-:-:S05]  /*18ef0*/  @!P3 IMAD.MOV.U32 R3, RZ, RZ, R9 ;  /* 0x000000ffff03b224 */ /* 0x000fca00078e0009 */
        /* <DEDUP_REMOVED lines=10> */
.L_x_11233:
        /* <DEDUP_REMOVED lines=8> */
.L_x_11234:
        /* <DEDUP_REMOVED lines=15> */
.L_x_11235:
[----:B------:R-:W-:Y:S05]  /*19110*/  BRA `(.L_x_11236) ;  /* 0xffffffb800087947 */ /* 0x000fea000383ffff */
.L_x_11122:
[----:B0-----:R0:W1:Y:S02]  /*19120*/  SYNCS.PHASECHK.TRANS64.TRYWAIT P0, [R22+URZ+0x2d820], R3 ;  /* 0x02d82003160075a7 */ /* 0x001064000800017f */
[----:B-1----:R-:W-:Y:S05]  /*19130*/  @!P0 NANOSLEEP.SYNCS 0x989680 ;  /* 0x009896800000895d */ /* 0x002fea0003900000 */
[----:B------:R-:W1:Y:S02]  /*19140*/  @!P0 SYNCS.PHASECHK.TRANS64 P0, [R22+URZ+0x2d820], R3 ;  /* 0x02d82003160085a7 */ /* 0x000e64000800007f */
[----:B-1----:R-:W-:Y:S05]  /*19150*/  @!P0 BRA `(.L_x_11122) ;  /* 0xfffffffc00f08947 */ /* 0x002fea000383ffff */
[----:B------:R-:W-:Y:S05]  /*19160*/  BRA `(.L_x_11237) ;  /* 0xffffffb8007c7947 */ /* 0x000fea000383ffff */
.L_x_11131:
[----:B-1----:R1:W2:Y:S02]  /*19170*/  SYNCS.PHASECHK.TRANS64.TRYWAIT P0, [R3+URZ+0x2d840], R2 ;  /* 0x02d84002030075a7 */ /* 0x0022a4000800017f */
[----:B--2---:R-:W-:Y:S05]  /*19180*/  @!P0 NANOSLEEP.SYNCS 0x989680 ;  /* 0x009896800000895d */ /* 0x004fea0003900000 */
[----:B------:R-:W2:Y:S02]  /*19190*/  @!P0 SYNCS.PHASECHK.TRANS64 P0, [R3+URZ+0x2d840], R2 ;  /* 0x02d84002030085a7 */ /* 0x000ea4000800007f */
[----:B--2---:R-:W-:Y:S05]  /*191a0*/  @!P0 BRA `(.L_x_11131) ;  /* 0xfffffffc00f08947 */ /* 0x004fea000383ffff */
[----:B------:R-:W-:Y:S05]  /*191b0*/  BRA `(.L_x_11238) ;  /* 0xffffffbc00287947 */ /* 0x000fea000383ffff */
.L_x_11138:
[----:B0-----:R0:W1:Y:S02]  /*191c0*/  SYNCS.PHASECHK.TRANS64.TRYWAIT P0, [R3+URZ+0x60], R2 ;  /* 0x00006002030075a7 */ /* 0x001064000800017f */
[----:B-1----:R-:W-:Y:S05]  /*191d0*/  @!P0 NANOSLEEP.SYNCS 0x989680 ;  /* 0x009896800000895d */ /* 0x002fea0003900000 */
[----:B------:R-:W1:Y:S02]  /*191e0*/  @!P0 SYNCS.PHASECHK.TRANS64 P0, [R3+URZ+0x60], R2 ;  /* 0x00006002030085a7 */ /* 0x000e64000800007f */
[----:B-1----:R-:W-:Y:S05]  /*191f0*/  @!P0 BRA `(.L_x_11138) ;  /* 0xfffffffc00f08947 */ /* 0x002fea000383ffff */
[----:B------:R-:W-:Y:S05]  /*19200*/  BRA `(.L_x_11239) ;  /* 0xffffffc000347947 */ /* 0x000fea000383ffff */
.L_x_11148:
[----:B-1----:R1:W2:Y:S02]  /*19210*/  SYNCS.PHASECHK.TRANS64.TRYWAIT P0, [R3+URZ+0x2d840], R2 ;  /* 0x02d84002030075a7 */ /* 0x0022a4000800017f */
[----:B--2---:R-:W-:Y:S05]  /*19220*/  @!P0 NANOSLEEP.SYNCS 0x989680 ;  /* 0x009896800000895d */ /* 0x004fea0003900000 */
[----:B------:R-:W2:Y:S02]  /*19230*/  @!P0 SYNCS.PHASECHK.TRANS64 P0, [R3+URZ+0x2d840], R2 ;  /* 0x02d84002030085a7 */ /* 0x000ea4000800007f */
[----:B--2---:R-:W-:Y:S05]  /*19240*/  @!P0 BRA `(.L_x_11148) ;  /* 0xfffffffc00f08947 */ /* 0x004fea000383ffff */
[----:B------:R-:W-:Y:S05]  /*19250*/  BRA `(.L_x_11240) ;  /* 0xffffffc400f07947 */ /* 0x000fea000383ffff */
.L_x_11155:
[----:B0-----:R0:W1:Y:S02]  /*19260*/  SYNCS.PHASECHK.TRANS64.TRYWAIT P0, [R12+URZ+0x60], R26 ;  /* 0x0000601a0c0075a7 */ /* 0x001064000800017f */
[----:B-1----:R-:W-:Y:S05]  /*19270*/  @!P0 NANOSLEEP.SYNCS 0x989680 ;  /* 0x009896800000895d */ /* 0x002fea0003900000 */
[----:B------:R-:W1:Y:S02]  /*19280*/  @!P0 SYNCS.PHASECHK.TRANS64 P0, [R12+URZ+0x60], R26 ;  /* 0x0000601a0c0085a7 */ /* 0x000e64000800007f */
[----:B-1----:R-:W-:Y:S05]  /*19290*/  @!P0 BRA `(.L_x_11155) ;  /* 0xfffffffc00f08947 */ /* 0x002fea000383ffff */
[----:B------:R-:W-:Y:S05]  /*192a0*/  BRA `(.L_x_11241) ;  /* 0xffffffc800fc7947 */ /* 0x000fea000383ffff */
.L_x_11165:
[----:B-1----:R1:W2:Y:S02]  /*192b0*/  SYNCS.PHASECHK.TRANS64.TRYWAIT P0, [R2+URZ+0x2d840], R3 ;  /* 0x02d84003020075a7 */ /* 0x0022a4000800017f */
[----:B--2---:R-:W-:Y:S05]  /*192c0*/  @!P0 NANOSLEEP.SYNCS 0x989680 ;  /* 0x009896800000895d */ /* 0x004fea0003900000 */
[----:B------:R-:W2:Y:S02]  /*192d0*/  @!P0 SYNCS.PHASECHK.TRANS64 P0, [R2+URZ+0x2d840], R3 ;  /* 0x02d84003020085a7 */ /* 0x000ea4000800007f */
[----:B--2---:R-:W-:Y:S05]  /*192e0*/  @!P0 BRA `(.L_x_11165) ;  /* 0xfffffffc00f08947 */ /* 0x004fea000383ffff */
[----:B------:R-:W-:Y:S05]  /*192f0*/  BRA `(.L_x_11242) ;  /* 0xffffffd000847947 */ /* 0x000fea000383ffff */
.L_x_11172:
[----:B0-----:R0:W1:Y:S02]  /*19300*/  SYNCS.PHASECHK.TRANS64.TRYWAIT P0, [R7+URZ+0x60], R2 ;  /* 0x00006002070075a7 */ /* 0x001064000800017f */
[----:B-1----:R-:W-:Y:S05]  /*19310*/  @!P0 NANOSLEEP.SYNCS 0x989680 ;  /* 0x009896800000895d */ /* 0x002fea0003900000 */
[----:B------:R-:W1:Y:S02]  /*19320*/  @!P0 SYNCS.PHASECHK.TRANS64 P0, [R7+URZ+0x60], R2 ;  /* 0x00006002070085a7 */ /* 0x000e64000800007f */
[----:B-1----:R-:W-:Y:S05]  /*19330*/  @!P0 BRA `(.L_x_11172) ;  /* 0xfffffffc00f08947 */ /* 0x002fea000383ffff */
[----:B------:R-:W-:Y:S05]  /*19340*/  BRA `(.L_x_11243) ;  /* 0xffffffd400947947 */ /* 0x000fea000383ffff */
.L_x_11184:
[----:B0-----:R0:W1:Y:S02]  /*19350*/  SYNCS.PHASECHK.TRANS64.TRYWAIT P0, [R3+URZ+0x2d860], R0 ;  /* 0x02d86000030075a7 */ /* 0x001064000800017f */
[----:B-1----:R-:W-:Y:S05]  /*19360*/  @!P0 NANOSLEEP.SYNCS 0x989680 ;  /* 0x009896800000895d */ /* 0x002fea0003900000 */
[----:B------:R-:W1:Y:S02]  /*19370*/  @!P0 SYNCS.PHASECHK.TRANS64 P0, [R3+URZ+0x2d860], R0 ;  /* 0x02d86000030085a7 */ /* 0x000e64000800007f */
[----:B-1----:R-:W-:Y:S05]  /*19380*/  @!P0 BRA `(.L_x_11184) ;  /* 0xfffffffc00f08947 */ /* 0x002fea000383ffff */
[----:B------:R-:W-:Y:S05]  /*19390*/  BRA `(.L_x_11244) ;  /* 0xffffffdc00087947 */ /* 0x000fea000383ffff */
.L_x_11192:
        /* <DEDUP_REMOVED lines=8> */
.L_x_11246:
[----:B------:R-:W-:Y:S05]  /*19420*/  BSYNC B0 ;  /* 0x0000000000007941 */ /* 0x000fea0003800000 */
.L_x_11245:
        /* <DEDUP_REMOVED lines=9> */
.L_x_11247:
[----:B------:R-:W-:Y:S02]  /*194c0*/  ULDC UR4, c[0x0][0xc3c] ;  /* 0x00030f0000047ab9 */ /* 0x000fe40000000800 */
[----:B------:R-:W-:-:S13]  /*194d0*/  ISETP.GE.OR P1, PT, R7, UR4, !P0 ;  /* 0x0000000407007c0c */ /* 0x000fda000c726670 */
[----:B------:R-:W0:Y:S01]  /*194e0*/  @!P1 LDC.64 R2, c[0x0][0xc80] ;  /* 0x00032000ff029b82 */ /* 0x000e220000000a00 */
[----:B------:R-:W-:Y:S02]  /*194f0*/  IMAD.MOV.U32 R17, RZ, RZ, RZ ;  /* 0x000000ffff117224 */ /* 0x000fe400078e00ff */
[----:B------:R-:W-:Y:S02]  /*19500*/  IMAD.MOV.U32 R11, RZ, RZ, RZ ;  /* 0x000000ffff0b7224 */ /* 0x000fe400078e00ff */
[----:B------:R-:W-:Y:S02]  /*19510*/  IMAD.MOV.U32 R5, RZ, RZ, R14 ;  /* 0x000000ffff057224 */ /* 0x000fe400078e000e */
[----:B0-----:R-:W-:-:S06]  /*19520*/  @!P1 IMAD.WIDE R2, R7, 0x4, R2 ;  /* 0x0000000407029825 */ /* 0x001fcc00078e0202 */
[----:B------:R-:W2:Y:S01]  /*19530*/  @!P1 LDG.E R2, desc[UR50][R2.64] ;  /* 0x0000003202029981 */ /* 0x000ea2000c1e1900 */
[C---:B------:R-:W-:Y:S02]  /*19540*/  ISETP.GE.U32.AND P2, PT, R8.reuse, 0x2, PT ;  /* 0x000000020800780c */ /* 0x040fe40003f46070 */
[C---:B------:R-:W-:Y:S02]  /*19550*/  ISETP.GE.U32.AND P3, PT, R8.reuse, 0x4, PT ;  /* 0x000000040800780c */ /* 0x040fe40003f66070 */
[C---:B------:R-:W-:Y:S02]  /*19560*/  ISETP.GE.U32.AND P4, PT, R8.reuse, 0x8, PT ;  /* 0x000000080800780c */ /* 0x040fe40003f86070 */
[C---:B------:R-:W-:Y:S01]  /*19570*/  ISETP.GE.U32.AND P5, PT, R8.reuse, 0x10, PT ;  /* 0x000000100800780c */ /* 0x040fe20003fa6070 */
[----:B--2---:R-:W-:Y:S01]  /*19580*/  @!P1 IMAD.MOV.U32 R17, RZ, RZ, R2 ;  /* 0x000000ffff119224 */ /* 0x004fe200078e0002 */
[----:B------:R-:W-:-:S03]  /*19590*/  ISETP.NE.AND P1, PT, R8, RZ, PT ;  /* 0x000000ff0800720c */ /* 0x000fc60003f25270 */
[----:B------:R-:W-:-:S10]  /*195a0*/  IMAD.MOV.U32 R13, RZ, RZ, R17 ;  /* 0x000000ffff0d7224 */ /* 0x000fd400078e0011 */
[----:B------:R-:W-:Y:S05]  /*195b0*/  WARPSYNC.COLLECTIVE R15, `(.L_x_11248) ;  /* 0x000000000f087348 */ /* 0x000fea0003c00000 */
[----:B------:R0:W1:Y:S02]  /*195c0*/  SHFL.UP P6, R14, R13, R12, R11 ;  /* 0x0400000c0d0e7389 */ /* 0x00006400000c000b */
[----:B01----:R-:W-:Y:S01]  /*195d0*/  ENDCOLLECTIVE ;  /* 0x000000000000791b */ /* 0x003fe20003800000 */
.L_x_11248:
[----:B------:R-:W-:Y:S01]  /*195e0*/  IMAD.MOV.U32 R12, RZ, RZ, 0x2 ;  /* 0x00000002ff0c7424 */ /* 0x000fe200078e00ff */
[----:B------:R-:W-:-:S05]  /*195f0*/  SEL R4, R14, RZ, P1 ;  /* 0x000000ff0e047207 */ /* 0x000fca0000800000 */
[----:B------:R-:W-:-:S04]  /*19600*/  IMAD.IADD R4, R17, 0x1, R4 ;  /* 0x0000000111047824 */ /* 0x000fc800078e0204 */
[----:B------:R-:W-:-:S07]  /*19610*/  IMAD.MOV.U32 R13, RZ, RZ, R4 ;  /* 0x000000ffff0d7224 */ /* 0x000fce00078e0004 */
[----:B------:R-:W-:Y:S05]  /*19620*/  WARPSYNC.COLLECTIVE R15, `(.L_x_11249) ;  /* 0x000000000f087348 */ /* 0x000fea0003c00000 */
[----:B------:R0:W1:Y:S02]  /*19630*/  SHFL.UP P6, R14, R13, R12, R11 ;  /* 0x0400000c0d0e7389 */ /* 0x00006400000c000b */
[----:B01----:R-:W-:Y:S01]  /*19640*/  ENDCOLLECTIVE ;  /* 0x000000000000791b */ /* 0x003fe20003800000 */
.L_x_11249:
[----:B------:R-:W-:Y:S01]  /*19650*/  IMAD.MOV.U32 R12, RZ, RZ, 0x4 ;  /* 0x00000004ff0c7424 */ /* 0x000fe200078e00ff */
[----:B------:R-:W-:-:S05]  /*19660*/  SEL R3, R14, RZ, P2 ;  /* 0x000000ff0e037207 */ /* 0x000fca0001000000 */
[----:B------:R-:W-:-:S04]  /*19670*/  IMAD.IADD R6, R4, 0x1, R3 ;  /* 0x0000000104067824 */ /* 0x000fc800078e0203 */
[----:B------:R-:W-:-:S07]  /*19680*/  IMAD.MOV.U32 R13, RZ, RZ, R6 ;  /* 0x000000ffff0d7224 */ /* 0x000fce00078e0006 */
[----:B------:R-:W-:Y:S05]  /*19690*/  WARPSYNC.COLLECTIVE R15, `(.L_x_11250) ;  /* 0x000000000f087348 */ /* 0x000fea0003c00000 */
[----:B------:R0:W1:Y:S02]  /*196a0*/  SHFL.UP P6, R14, R13, R12, R11 ;  /* 0x0400000c0d0e7389 */ /* 0x00006400000c000b */
[----:B01----:R-:W-:Y:S01]  /*196b0*/  ENDCOLLECTIVE ;  /* 0x000000000000791b */ /* 0x003fe20003800000 */
.L_x_11250:
[----:B------:R-:W-:Y:S01]  /*196c0*/  IMAD.MOV.U32 R12, RZ, RZ, 0x8 ;  /* 0x00000008ff0c7424 */ /* 0x000fe200078e00ff */
[----:B------:R-:W-:-:S05]  /*196d0*/  SEL R3, R14, RZ, P3 ;  /* 0x000000ff0e037207 */ /* 0x000fca0001800000 */
[----:B------:R-:W-:-:S04]  /*196e0*/  IMAD.IADD R2, R6, 0x1, R3 ;  /* 0x0000000106027824 */ /* 0x000fc800078e0203 */
[----:B------:R-:W-:-:S07]  /*196f0*/  IMAD.MOV.U32 R13, RZ, RZ, R2 ;  /* 0x000000ffff0d7224 */ /* 0x000fce00078e0002 */
[----:B------:R-:W-:Y:S05]  /*19700*/  WARPSYNC.COLLECTIVE R15, `(.L_x_11251) ;  /* 0x000000000f087348 */ /* 0x000fea0003c00000 */
[----:B------:R0:W1:Y:S02]  /*19710*/  SHFL.UP P6, R14, R13, R12, R11 ;  /* 0x0400000c0d0e7389 */ /* 0x00006400000c000b */
[----:B01----:R-:W-:Y:S01]  /*19720*/  ENDCOLLECTIVE ;  /* 0x000000000000791b */ /* 0x003fe20003800000 */
.L_x_11251:
[----:B------:R-:W-:Y:S01]  /*19730*/  IMAD.MOV.U32 R12, RZ, RZ, 0x10 ;  /* 0x00000010ff0c7424 */ /* 0x000fe200078e00ff */
[----:B------:R-:W-:-:S05]  /*19740*/  SEL R3, R14, RZ, P4 ;  /* 0x000000ff0e037207 */ /* 0x000fca0002000000 */
[----:B------:R-:W-:-:S04]  /*19750*/  IMAD.IADD R3, R2, 0x1, R3 ;  /* 0x0000000102037824 */ /* 0x000fc800078e0203 */
[----:B------:R-:W-:-:S07]  /*19760*/  IMAD.MOV.U32 R13, RZ, RZ, R3 ;  /* 0x000000ffff0d7224 */ /* 0x000fce00078e0003 */
[----:B------:R-:W-:Y:S05]  /*19770*/  WARPSYNC.COLLECTIVE R15, `(.L_x_11252) ;  /* 0x000000000f087348 */ /* 0x000fea0003c00000 */
[----:B------:R0:W1:Y:S02]  /*19780*/  SHFL.UP P6, R14, R13, R12, R11 ;  /* 0x0400000c0d0e7389 */ /* 0x00006400000c000b */
[----:B01----:R-:W-:Y:S01]  /*19790*/  ENDCOLLECTIVE ;  /* 0x000000000000791b */ /* 0x003fe20003800000 */
.L_x_11252:
        /* <DEDUP_REMOVED lines=8> */
.L_x_11253:
[----:B------:R-:W-:Y:S05]  /*19820*/  BRA `(.L_x_11254) ;  /* 0xffffffdc00b47947 */ /* 0x000fea000383ffff */
.L_x_11197:
        /* <DEDUP_REMOVED lines=8> */
.L_x_11256:
[----:B------:R-:W-:Y:S05]  /*198b0*/  BSYNC B0 ;  /* 0x0000000000007941 */ /* 0x000fea0003800000 */
.L_x_11255:
        /* <DEDUP_REMOVED lines=8> */
.L_x_11257:
[----:B------:R-:W-:Y:S01]  /*19940*/  IMAD.MOV.U32 R12, RZ, RZ, 0x4 ;  /* 0x00000004ff0c7424 */ /* 0x000fe200078e00ff */
[----:B------:R-:W-:-:S05]  /*19950*/  SEL R2, R14, RZ, P2 ;  /* 0x000000ff0e027207 */ /* 0x000fca0001000000 */
[----:B------:R-:W-:-:S04]  /*19960*/  IMAD.IADD R2, R13, 0x1, R2 ;  /* 0x000000010d027824 */ /* 0x000fc800078e0202 */
[----:B------:R-:W-:-:S07]  /*19970*/  IMAD.MOV.U32 R13, RZ, RZ, R2 ;  /* 0x000000ffff0d7224 */ /* 0x000fce00078e0002 */
[----:B------:R-:W-:Y:S05]  /*19980*/  WARPSYNC.COLLECTIVE R15, `(.L_x_11258) ;  /* 0x000000000f087348 */ /* 0x000fea0003c00000 */
[----:B------:R0:W1:Y:S02]  /*19990*/  SHFL.UP P6, R14, R13, R12, R11 ;  /* 0x0400000c0d0e7389 */ /* 0x00006400000c000b */
[----:B01----:R-:W-:Y:S01]  /*199a0*/  ENDCOLLECTIVE ;  /* 0x000000000000791b */ /* 0x003fe20003800000 */
.L_x_11258:
[----:B------:R-:W-:Y:S01]  /*199b0*/  IMAD.MOV.U32 R12, RZ, RZ, 0x8 ;  /* 0x00000008ff0c7424 */ /* 0x000fe200078e00ff */
[----:B------:R-:W-:-:S05]  /*199c0*/  SEL R3, R14, RZ, P3 ;  /* 0x000000ff0e037207 */ /* 0x000fca0001800000 */
[----:B------:R-:W-:-:S04]  /*199d0*/  IMAD.IADD R3, R2, 0x1, R3 ;  /* 0x0000000102037824 */ /* 0x000fc800078e0203 */
[----:B------:R-:W-:-:S07]  /*199e0*/  IMAD.MOV.U32 R13, RZ, RZ, R3 ;  /* 0x000000ffff0d7224 */ /* 0x000fce00078e0003 */
[----:B------:R-:W-:Y:S05]  /*199f0*/  WARPSYNC.COLLECTIVE R15, `(.L_x_11259) ;  /* 0x000000000f087348 */ /* 0x000fea0003c00000 */
[----:B------:R0:W1:Y:S02]  /*19a00*/  SHFL.UP P6, R14, R13, R12, R11 ;  /* 0x0400000c0d0e7389 */ /* 0x00006400000c000b */
[----:B01----:R-:W-:Y:S01]  /*19a10*/  ENDCOLLECTIVE ;  /* 0x000000000000791b */ /* 0x003fe20003800000 */
.L_x_11259:
[----:B------:R-:W-:Y:S01]  /*19a20*/  IMAD.MOV.U32 R12, RZ, RZ, 0x10 ;  /* 0x00000010ff0c7424 */ /* 0x000fe200078e00ff */
[----:B------:R-:W-:-:S05]  /*19a30*/  SEL R4, R14, RZ, P4 ;  /* 0x000000ff0e047207 */ /* 0x000fca0002000000 */
[----:B------:R-:W-:-:S04]  /*19a40*/  IMAD.IADD R4, R3, 0x1, R4 ;  /* 0x0000000103047824 */ /* 0x000fc800078e0204 */
[----:B------:R-:W-:-:S07]  /*19a50*/  IMAD.MOV.U32 R13, RZ, RZ, R4 ;  /* 0x000000ffff0d7224 */ /* 0x000fce00078e0004 */
[----:B------:R-:W-:Y:S05]  /*19a60*/  WARPSYNC.COLLECTIVE R15, `(.L_x_11260) ;  /* 0x000000000f087348 */ /* 0x000fea0003c00000 */
[----:B------:R0:W1:Y:S02]  /*19a70*/  SHFL.UP P6, R14, R13, R12, R11 ;  /* 0x0400000c0d0e7389 */ /* 0x00006400000c000b */
[----:B01----:R-:W-:Y:S01]  /*19a80*/  ENDCOLLECTIVE ;  /* 0x000000000000791b */ /* 0x003fe20003800000 */
.L_x_11260:
        /* <DEDUP_REMOVED lines=8> */
.L_x_11261:
[----:B------:R-:W-:Y:S05]  /*19b10*/  BRA `(.L_x_11262) ;  /* 0xffffffdc00947947 */ /* 0x000fea000383ffff */
.L_x_11199:
[----:B------:R-:W-:Y:S01]  /*19b20*/  BSSY B0, `(.L_x_11263) ;  /* 0x0000006000007945 */ /* 0x000fe20003800000 */
[----:B------:R-:W-:Y:S01]  /*19b30*/  PLOP3.LUT P6, PT, P6, PT, PT, 0x8, 0x0 ;  /* 0x000000000000781c */ /* 0x000fe200037ce170 */
[----:B------:R-:W-:-:S12]  /*19b40*/  IMAD.MOV.U32 R15, RZ, RZ, -0x1 ;  /* 0xffffffffff0f7424 */ /* 0x000fd800078e00ff */
[----:B012---:R-:W-:Y:S05]  /*19b50*/  WARPSYNC.COLLECTIVE R15, `(.L_x_11264) ;  /* 0x000000000f087348 */ /* 0x007fea0003c00000 */
[----:B------:R-:W-:Y:S01]  /*19b60*/  VOTE.ANY R14, PT, P6 ;  /* 0x00000000000e7806 */ /* 0x000fe200030e0100 */
[----:B012---:R-:W-:Y:S06]  /*19b70*/  ENDCOLLECTIVE ;  /* 0x000000000000791b */ /* 0x007fec0003800000 */
.L_x_11264:
[----:B------:R-:W-:Y:S05]  /*19b80*/  BSYNC B0 ;  /* 0x0000000000007941 */ /* 0x000fea0003800000 */
.L_x_11263:
        /* <DEDUP_REMOVED lines=9> */
.L_x_11265:
[----:B------:R-:W-:Y:S01]  /*19c20*/  IMAD.MOV.U32 R17, RZ, RZ, R14 ;  /* 0x000000ffff117224 */ /* 0x000fe200078e000e */
[----:B------:R-:W-:Y:S06]  /*19c30*/  BRA `(.L_x_11266) ;  /* 0xffffffdc00847947 */ /* 0x000fec000383ffff */
.L_x_11201:
[----:B------:R-:W-:Y:S01]  /*19c40*/  BSSY B0, `(.L_x_11267) ;  /* 0x0000007000007945 */ /* 0x000fe20003800000 */
[----:B------:R-:W-:Y:S02]  /*19c50*/  IMAD.MOV.U32 R13, RZ, RZ, R3 ;  /* 0x000000ffff0d7224 */ /* 0x000fe400078e0003 */
[----:B------:R-:W-:Y:S02]  /*19c60*/  IMAD.MOV.U32 R11, RZ, RZ, 0x1f ;  /* 0x0000001fff0b7424 */ /* 0x000fe400078e00ff */
[----:B------:R-:W-:-:S07]  /*19c70*/  IMAD.MOV.U32 R15, RZ, RZ, -0x1 ;  /* 0xffffffffff0f7424 */ /* 0x000fce00078e00ff */
[----:B01234-:R-:W-:Y:S05]  /*19c80*/  WARPSYNC.COLLECTIVE R15, `(.L_x_11268) ;  /* 0x000000000f087348 */ /* 0x01ffea0003c00000 */
[----:B------:R0:W0:Y:S02]  /*19c90*/  SHFL.IDX P6, R14, R13, R12, R11 ;  /* 0x0000000c0d0e7389 */ /* 0x00002400000c000b */
[----:B01234-:R-:W-:Y:S01]  /*19ca0*/  ENDCOLLECTIVE ;  /* 0x000000000000791b */ /* 0x01ffe20003800000 */
.L_x_11268:
[----:B------:R-:W-:Y:S05]  /*19cb0*/  BSYNC B0 ;  /* 0x0000000000007941 */ /* 0x000fea0003800000 */
.L_x_11267:
[----:B------:R-:W-:Y:S05]  /*19cc0*/  BRA `(.L_x_11200) ;  /* 0xffffffdc007c7947 */ /* 0x000fea000383ffff */
.L_x_11205:
[----:B0-----:R0:W1:Y:S02]  /*19cd0*/  SYNCS.PHASECHK.TRANS64.TRYWAIT P0, [R9+URZ+0x2d820], R0 ;  /* 0x02d82000090075a7 */ /* 0x001064000800017f */
[----:B-1----:R-:W-:Y:S05]  /*19ce0*/  @!P0 NANOSLEEP.SYNCS 0x989680 ;  /* 0x009896800000895d */ /* 0x002fea0003900000 */
[----:B------:R-:W1:Y:S02]  /*19cf0*/  @!P0 SYNCS.PHASECHK.TRANS64 P0, [R9+URZ+0x2d820], R0 ;  /* 0x02d82000090085a7 */ /* 0x000e64000800007f */
[----:B-1----:R-:W-:Y:S05]  /*19d00*/  @!P0 BRA `(.L_x_11205) ;  /* 0xfffffffc00f08947 */ /* 0x002fea000383ffff */
[----:B------:R-:W-:Y:S05]  /*19d10*/  BRA `(.L_x_11269) ;  /* 0xffffffe000f47947 */ /* 0x000fea000383ffff */
.L_x_11206:
        /* <DEDUP_REMOVED lines=8> */
[----:B0-2-4-:R-:W-:Y:S05]  /*19da0*/  WARPSYNC.COLLECTIVE R15, `(.L_x_11271) ;  /* 0x000000000f087348 */ /* 0x015fea0003c00000 */
[----:B------:R1:W3:Y:S02]  /*19db0*/  SHFL.IDX P6, R14, R13, R12, R11 ;  /* 0x0000000c0d0e7389 */ /* 0x0002e400000c000b */
[----:B01234-:R-:W-:Y:S01]  /*19dc0*/  ENDCOLLECTIVE ;  /* 0x000000000000791b */ /* 0x01ffe20003800000 */
.L_x_11271:
[----:B------:R-:W-:Y:S05]  /*19dd0*/  BSYNC B0 ;  /* 0x0000000000007941 */ /* 0x000fea0003800000 */
.L_x_11270:
[----:B------:R-:W-:Y:S05]  /*19de0*/  BRA `(.L_x_11272) ;  /* 0xffffffe000dc7947 */ /* 0x000fea000383ffff */
.L_x_11209:
[----:B------:R-:W-:Y:S01]  /*19df0*/  BSSY B1, `(.L_x_11273) ;  /* 0x0000006000017945 */ /* 0x000fe20003800000 */
[----:B------:R-:W-:-:S07]  /*19e00*/  IMAD.MOV.U32 R15, RZ, RZ, -0x1 ;  /* 0xffffffffff0f7424 */ /* 0x000fce00078e00ff */
[----:B0-2-4-:R-:W-:Y:S05]  /*19e10*/  WARPSYNC.COLLECTIVE R15, `(.L_x_11274) ;  /* 0x000000000f0c7348 */ /* 0x015fea0003c00000 */
[----:B------:R-:W-:Y:S02]  /*19e20*/  ELECT P6, UR62, PT ;  /* 0x00000000003e782f */ /* 0x000fe400038c0000 */
[----:B------:R-:W-:Y:S01]  /*19e30*/  MOV R14, UR62 ;  /* 0x0000003e000e7c02 */ /* 0x000fe20008000f00 */
[----:B0-2-4-:R-:W-:Y:S10]  /*19e40*/  ENDCOLLECTIVE ;  /* 0x000000000000791b */ /* 0x015ff40003800000 */
.L_x_11274:
[----:B------:R-:W-:Y:S05]  /*19e50*/  BSYNC B1 ;  /* 0x0000000000017941 */ /* 0x000fea0003800000 */
.L_x_11273:
[----:B------:R-:W-:Y:S05]  /*19e60*/  BRA `(.L_x_11275) ;  /* 0xffffffe000d47947 */ /* 0x000fea000383ffff */
.L_x_11211:
[----:B0-----:R0:W1:Y:S02]  /*19e70*/  SYNCS.PHASECHK.TRANS64.TRYWAIT P0, [R5+URZ], R4 ;  /* 0x00000004050075a7 */ /* 0x001064000800017f */
[----:B-1----:R-:W-:Y:S05]  /*19e80*/  @!P0 NANOSLEEP.SYNCS 0x989680 ;  /* 0x009896800000895d */ /* 0x002fea0003900000 */
[----:B------:R-:W1:Y:S02]  /*19e90*/  @!P0 SYNCS.PHASECHK.TRANS64 P0, [R5+URZ], R4 ;  /* 0x00000004050085a7 */ /* 0x000e64000800007f */
[----:B-1----:R-:W-:Y:S05]  /*19ea0*/  @!P0 BRA `(.L_x_11211) ;  /* 0xfffffffc00f08947 */ /* 0x002fea000383ffff */
[----:B------:R-:W-:Y:S05]  /*19eb0*/  BRA `(.L_x_11276) ;  /* 0xffffffe400087947 */ /* 0x000fea000383ffff */
.L_x_11212:
[----:B-1----:R1:W3:Y:S02]  /*19ec0*/  SYNCS.PHASECHK.TRANS64.TRYWAIT P0, [R3+URZ], R2 ;  /* 0x00000002030075a7 */ /* 0x0022e4000800017f */
[----:B---3--:R-:W-:Y:S05]  /*19ed0*/  @!P0 NANOSLEEP.SYNCS 0x989680 ;  /* 0x009896800000895d */ /* 0x008fea0003900000 */
[----:B------:R-:W3:Y:S02]  /*19ee0*/  @!P0 SYNCS.PHASECHK.TRANS64 P0, [R3+URZ], R2 ;  /* 0x00000002030085a7 */ /* 0x000ee4000800007f */
[----:B---3--:R-:W-:Y:S05]  /*19ef0*/  @!P0 BRA `(.L_x_11212) ;  /* 0xfffffffc00f08947 */ /* 0x008fea000383ffff */
[----:B------:R-:W-:Y:S05]  /*19f00*/  BRA `(.L_x_11277) ;  /* 0xffffffe000fc7947 */ /* 0x000fea000383ffff */
.L_x_11214:
[----:B---3--:R3:W0:Y:S02]  /*19f10*/  SYNCS.PHASECHK.TRANS64.TRYWAIT P0, [R23+URZ], R4 ;  /* 0x00000004170075a7 */ /* 0x008624000800017f */
[----:B0-----:R-:W-:Y:S05]  /*19f20*/  @!P0 NANOSLEEP.SYNCS 0x989680 ;  /* 0x009896800000895d */ /* 0x001fea0003900000 */
[----:B------:R-:W0:Y:S02]  /*19f30*/  @!P0 SYNCS.PHASECHK.TRANS64 P0, [R23+URZ], R4 ;  /* 0x00000004170085a7 */ /* 0x000e24000800007f */
[----:B0-----:R-:W-:Y:S05]  /*19f40*/  @!P0 BRA `(.L_x_11214) ;  /* 0xfffffffc00f08947 */ /* 0x001fea000383ffff */
[----:B------:R-:W-:Y:S05]  /*19f50*/  BRA `(.L_x_11278) ;  /* 0xffffffe400007947 */ /* 0x000fea000383ffff */
.L_x_11279:
        /* <DEDUP_REMOVED lines=10> */
.L_x_15327:


//--------------------- .text._ZN7cutlass13device_kernelIN5flash11enable_sm90INS1_16FlashAttnFwdSm90INS1_25CollectiveMainloopFwdSm90ILi2EN4cute5tupleIJNS5_1CILi1EEES8_S8_EEENS6_IJNS7_ILi192EEENS7_ILi128EEENS7_ILi96EEEEEELi96ENS_6half_tEfNS_4arch4Sm90ELb0ELb1ELb1ELb1ELb0ELb1ELb0ELb0ELb1ELb1ELb0ELb0EEENS1_21CollectiveEpilogueFwdINS6_IJSA_SC_SB_EEES9_SE_SG_Li384ELb1ELb1ELb0ELb0EEENS1_36VarlenDynamicPersistentTileSchedulerILi192ELi128ELi384ELi128ELb0ELb1ELb1ELb1ELb0ELb1EEEEEEEEEvNT_6ParamsE --------------------------
	.section	.text._ZN7cutlass13device_kernelIN5flash11enable_sm90INS1_16FlashAttnFwdSm90INS1_25CollectiveMainloopFwdSm90ILi2EN4cute5tupleIJNS5_1CILi1EEES8_S8_EEENS6_IJNS7_ILi192EEENS7_ILi128EEENS7_ILi96EEEEEELi96ENS_6half_tEfNS_4arch4Sm90ELb0ELb1ELb1ELb1ELb0ELb1ELb0ELb0ELb1ELb1ELb0ELb0EEENS1_21CollectiveEpilogueFwdINS6_IJSA_SC_SB_EEES9_SE_SG_Li384ELb1ELb1ELb0ELb0EEENS1_36VarlenDynamicPersistentTileSchedulerILi192ELi128ELi384ELi128ELb0ELb1ELb1ELb1ELb0ELb1EEEEEEEEEvNT_6ParamsE,"ax",@progbits
	.align	128
.text._ZN7cutlass13device_kernelIN5flash11enable_sm90INS1_16FlashAttnFwdSm90INS1_25CollectiveMainloopFwdSm90ILi2EN4cute5tupleIJNS5_1CILi1EEES8_S8_EEENS6_IJNS7_ILi192EEENS7_ILi128EEENS7_ILi96EEEEEELi96ENS_6half_tEfNS_4arch4Sm90ELb0ELb1ELb1ELb1ELb0ELb1ELb0ELb0ELb1ELb1ELb0ELb0EEENS1_21CollectiveEpilogueFwdINS6_IJSA_SC_SB_EEES9_SE_SG_Li384ELb1ELb1ELb0ELb0EEENS1_36VarlenDynamicPersistentTileSchedulerILi192ELi128ELi384ELi128ELb0ELb1ELb1ELb1ELb0ELb1EEEEEEEEEvNT_6ParamsE:
        .type           _ZN7cutlass13device_kernelIN5flash11enable_sm90INS1_16FlashAttnFwdSm90INS1_25CollectiveMainloopFwdSm90ILi2EN4cute5tupleIJNS5_1CILi1EEES8_S8_EEENS6_IJNS7_ILi192EEENS7_ILi128EEENS7_ILi96EEEEEELi96ENS_6half_tEfNS_4arch4Sm90ELb0ELb1ELb1ELb1ELb0ELb1ELb0ELb0ELb1ELb1ELb0ELb0EEENS1_21CollectiveEpilogueFwdINS6_IJSA_SC_SB_EEES9_SE_SG_Li384ELb1ELb1ELb0ELb0EEENS1_36VarlenDynamicPersistentTileSchedulerILi192ELi128ELi384ELi128ELb0ELb1ELb1ELb1ELb0ELb1EEEEEEEEEvNT_6ParamsE,@function
        .size           _ZN7cutlass13device_kernelIN5flash11enable_sm90INS1_16FlashAttnFwdSm90INS1_25CollectiveMainloopFwdSm90ILi2EN4cute5tupleIJNS5_1CILi1EEES8_S8_EEENS6_IJNS7_ILi192EEENS7_ILi128EEENS7_ILi96EEEEEELi96ENS_6half_tEfNS_4arch4Sm90ELb0ELb1ELb1ELb1ELb0ELb1ELb0ELb0ELb1ELb1ELb0ELb0EEENS1_21CollectiveEpilogueFwdINS6_IJSA_SC_SB_EEES9_SE_SG_Li384ELb1ELb1ELb0ELb0EEENS1_36VarlenDynamicPersistentTileSchedulerILi192ELi128ELi384ELi128ELb0ELb1ELb1ELb1ELb0ELb1EEEEEEEEEvNT_6ParamsE,(.L_x_15328 - _ZN7cutlass13device_kernelIN5flash11enable_sm90INS1_16FlashAttnFwdSm90INS1_25CollectiveMainloopFwdSm90ILi2EN4cute5tupleIJNS5_1CILi1EEES8_S8_EEENS6_IJNS7_ILi192EEENS7_ILi128EEENS7_ILi96EEEEEELi96ENS_6half_tEfNS_4arch4Sm90ELb0ELb1ELb1ELb1ELb0ELb1ELb0ELb0ELb1ELb1ELb0ELb0EEENS1_21CollectiveEpilogueFwdINS6_IJSA_SC_SB_EEES9_SE_SG_Li384ELb1ELb1ELb0ELb0EEENS1_36VarlenDynamicPersistentTileSchedulerILi192ELi128ELi384ELi128ELb0ELb1ELb1ELb1ELb0ELb1EEEEEEEEEvNT_6ParamsE)
        .other          _ZN7cutlass13device_kernelIN5flash11enable_sm90INS1_16FlashAttnFwdSm90INS1_25CollectiveMainloopFwdSm90ILi2EN4cute5tupleIJNS5_1CILi1EEES8_S8_EEENS6_IJNS7_ILi192EEENS7_ILi128EEENS7_ILi96EEEEEELi96ENS_6half_tEfNS_4arch4Sm90ELb0ELb1ELb1ELb1ELb0ELb1ELb0ELb0ELb1ELb1ELb0ELb0EEENS1_21CollectiveEpilogueFwdINS6_IJSA_SC_SB_EEES9_SE_SG_Li384ELb1ELb1ELb0ELb0EEENS1_36VarlenDynamicPersistentTileSchedulerILi192ELi128ELi384ELi128ELb0ELb1ELb1ELb1ELb0ELb1EEEEEEEEEvNT_6ParamsE,@"STO_CUDA_ENTRY STV_DEFAULT"
_ZN7cutlass13device_kernelIN5flash11enable_sm90INS1_16FlashAttnFwdSm90INS1_25CollectiveMainloopFwdSm90ILi2EN4cute5tupleIJNS5_1CILi1EEES8_S8_EEENS6_IJNS7_ILi192EEENS7_ILi128EEENS7_ILi96EEEEEELi96ENS_6half_tEfNS_4arch4Sm90ELb0ELb1ELb1ELb1ELb0ELb1ELb0ELb0ELb1ELb1ELb0ELb0EEENS1_21CollectiveEpilogueFwdINS6_IJSA_SC_SB_EEES9_SE_SG_Li384ELb1ELb1ELb0ELb0EEENS1_36VarlenDynamicPersistentTileSchedulerILi192ELi128ELi384ELi128ELb0ELb1ELb1ELb1ELb0ELb1EEEEEEEEEvNT_6ParamsE:
        /* <DEDUP_REMOVED lines=24> */
.L_x_11281:
[----:B------:R-:W-:Y:S05]  /*0180*/  BSYNC B0 ;  /* 0x0000000000007941 */ /* 0x000fea0003800000 */
.L_x_11280:
        /* <DEDUP_REMOVED lines=41> */
.L_x_11282:
        /* <DEDUP_REMOVED lines=22> */
.L_x_11283:
        /* <DEDUP_REMOVED lines=18> */
.L_x_11284:
        /* <DEDUP_REMOVED lines=22> */
.L_x_11285:
        /* <DEDUP_REMOVED lines=22> */
.L_x_11286:
[----:B------:R-:W-:Y:S01]  /*0960*/  PLOP3.LUT P0, PT, PT, PT, UP0, 0x80, 0x0 ;  /* 0x000000000000781c */ /* 0x000fe20003f0f008 */
[----:B------:R-:W-:Y:S01]  /*0970*/  UMOV UR36, 0x1 ;  /* 0x0000000100247882 */ /* 0x000fe20000000000 */
[----:B------:R-:W-:Y:S01]  /*0980*/  NOP ;  /* 0x0000000000007918 */ /* 0x000fe20000000000 */
[----:B------:R-:W-:Y:S01]  /*0990*/  USEL UR36, UR36, 0x2, !UP0 ;  /* 0x0000000224247887 */ /* 0x000fe2000c000000 */
[----:B------:R-:W-:Y:S01]  /*09a0*/  BSSY B9, `(.L_x_11287) ;  /* 0x000239e000097945 */ /* 0x000fe20003800000 */
[----:B------:R-:W-:Y:S01]  /*09b0*/  ULDC.64 UR40, c[0x0][0x208] ;  /* 0x0000820000287ab9 */ /* 0x000fe20000000a00 */
[----:B012-4-:R-:W-:Y:S07]  /*09c0*/  BAR.SYNC.DEFER_BLOCKING 0x0 ;  /* 0x0000000000007b1d */ /* 0x017fee0000010000 */
[----:B------:R-:W-:Y:S05]  /*09d0*/  @!P0 BRA `(.L_x_11288) ;  /* 0x000001b8000c8947 */ /* 0x000fea0003800000 */
.L_x_11289:
[----:B------:R-:W-:-:S08]  /*09e0*/  NOP ;  /* 0x0000000000007918 */ /* 0x000fd00000000000 */
[----:B------:R-:W0:Y:S02]  /*09f0*/  USETMAXREG.TRY_ALLOC.CTAPOOL UP0, 0xa0 ;  /* 0x000000a0000079c8 */ /* 0x000e240008000600 */
[----:B0-----:R-:W-:-:S13]  /*0a00*/  PLOP3.LUT P0, PT, PT, PT, UP0, 0x80, 0x0 ;  /* 0x000000000000781c */ /* 0x001fda0003f0f008 */
[----:B------:R-:W-:Y:S05]  /*0a10*/  @!P0 BRA `(.L_x_11289) ;  /* 0xfffffffc00f08947 */ /* 0x000fea000383ffff */
[----:B------:R-:W0:Y:S01]  /*0a20*/  S2R R0, SR_TID.X ;  /* 0x0000000000007919 */ /* 0x000e220000002100 */
[----:B------:R-:W1:Y:S01]  /*0a30*/  S2UR UR5, SR_CgaCtaId ;  /* 0x00000000000579c3 */ /* 0x000e620000008800 */
[----:B------:R-:W-:Y:S01]  /*0a40*/  UMOV UR4, 0x400 ;  /* 0x0000040000047882 */ /* 0x000fe20000000000 */
[----:B------:R-:W-:-:S06]  /*0a50*/  LOP3.LUT R23, R23, 0xdfffffff, RZ, 0xc0, !PT ;  /* 0xdfffffff17177812 */ /* 0x000fcc00078ec0ff */
[----:B------:R-:W-:Y:S06]  /*0a60*/  BAR.ARV 0x8, 0x200 ;  /* 0x0208000000007b1d */ /* 0x000fec0000002000 */
[----:B-1----:R-:W-:-:S06]  /*0a70*/  ULEA UR4, UR5, UR4, 0x18 ;  /* 0x0000000405047291 */ /* 0x002fcc000f8ec03f */
[----:B------:R-:W-:Y:S01]  /*0a80*/  IMAD.U32 R2, RZ, RZ, UR4 ;  /* 0x00000004ff027e24 */ /* 0x000fe2000f8e00ff */
[----:B0-----:R-:W-:Y:S01]  /*0a90*/  SHF.R.U32.HI R0, RZ, 0x7, R0 ;  /* 0x00000007ff007819 */ /* 0x001fe20000011600 */
[----:B------:R-:W-:-:S03]  /*0aa0*/  ULDC UR4, c[0x0][0xc3c] ;  /* 0x00030f0000047ab9 */ /* 0x000fc60000000800 */
[----:B------:R-:W-:-:S13]  /*0ab0*/  ISETP.NE.AND P0, PT, R0, 0x1, PT ;  /* 0x000000010000780c */ /* 0x000fda0003f05270 */
[----:B------:R-:W-:Y:S01]  /*0ac0*/  @P0 LOP3.LUT R23, R23, 0x20000000, RZ, 0xfc, !PT ;  /* 0x2000000017170812 */ /* 0x000fe200078efcff */
[----:B------:R-:W-:Y:S08]  /*0ad0*/  @!P0 BAR.ARV 0x9, 0x100 ;  /* 0x0244000000008b1d */ /* 0x000ff00000002000 */
[----:B------:R-:W-:Y:S06]  /*0ae0*/  BAR.SYNC.DEFER_BLOCKING 0x5, 0x200 ;  /* 0x0148000000007b1d */ /* 0x000fec0000010000 */
[----:B------:R-:W0:Y:S02]  /*0af0*/  LDS.128 R72, [R2+0x2d8d0] ;  /* 0x02d8d00002487984 */ /* 0x000e240000000c00 */
[----:B------:R-:W-:Y:S06]  /*0b00*/  BAR.ARV 0x4, 0x200 ;  /* 0x0108000000007b1d */ /* 0x000fec0000002000 */
[----:B0-----:R-:W-:-:S13]  /*0b10*/  ISETP.GE.AND P0, PT, R75, UR4, PT ;  /* 0x000000044b007c0c */ /* 0x001fda000bf06270 */
[----:B------:R-:W-:Y:S05]  /*0b20*/  @P0 BRA `(.L_x_11290) ;  /* 0x0000023800140947 */ /* 0x000fea0003800000 */
[----:B------:R-:W0:Y:S01]  /*0b30*/  S2R R0, SR_TID.X ;  /* 0x0000000000007919 */ /* 0x000e220000002100 */
[----:B------:R-:W-:Y:S01]  /*0b40*/  R2UR UR38, R2 ;  /* 0x00000000022672ca */ /* 0x000fe200000e0000 */
[----:B------:R-:W-:Y:S01]  /*0b50*/  IMAD.MOV.U32 R141, RZ, RZ, 0x40 ;  /* 0x00000040ff8d7424 */ /* 0x000fe200078e00ff */
[----:B------:R-:W-:Y:S01]  /*0b60*/  ULOP3.LUT UR37, UR36, 0x1, URZ, 0xfc, !UPT ;  /* 0x0000000124257892 */ /* 0x000fe2000f8efc3f */
[----:B------:R-:W-:-:S10]  /*0b70*/  IMAD.MOV.U32 R154, RZ, RZ, RZ ;  /* 0x000000ffff9a7224 */ /* 0x000fd400078e00ff */
[----:B------:R-:W-:Y:S01]  /*0b80*/  UIADD3 UR38, UR38, 0xc400, URZ ;  /* 0x0000c40026267890 */ /* 0x000fe2000fffe03f */
[----:B0-----:R-:W-:-:S05]  /*0b90*/  VIADD R13, R0, 0xffffff80 ;  /* 0xffffff80000d7836 */ /* 0x001fca0000000000 */
[----:B------:R-:W-:Y:S02]  /*0ba0*/  SHF.R.S32.HI R0, RZ, 0x1f, R13 ;  /* 0x0000001fff007819 */ /* 0x000fe4000001140d */
[-C--:B------:R-:W-:Y:S02]  /*0bb0*/  LEA.HI R6, R13, R13.reuse, RZ, 0x1 ;  /* 0x0000000d0d067211 */ /* 0x080fe400078f08ff */
[CC--:B------:R-:W-:Y:S02]  /*0bc0*/  LEA.HI R8, R0.reuse, R13.reuse, RZ, 0x2 ;  /* 0x0000000d00087211 */ /* 0x0c0fe400078f10ff */
[----:B------:R-:W-:Y:S02]  /*0bd0*/  LEA.HI R4, R0, R13, RZ, 0x4 ;  /* 0x0000000d00047211 */ /* 0x000fe400078f20ff */
[----:B------:R-:W-:Y:S02]  /*0be0*/  SHF.R.S32.HI R19, RZ, 0x1, R6 ;  /* 0x00000001ff137819 */ /* 0x000fe40000011406 */
[----:B------:R-:W-:-:S02]  /*0bf0*/  LOP3.LUT R7, R6, 0xfffffffe, RZ, 0xc0, !PT ;  /* 0xfffffffe06077812 */ /* 0x000fc400078ec0ff */
[----:B------:R-:W-:Y:S02]  /*0c00*/  LOP3.LUT R10, R8, 0xfffffffc, RZ, 0xc0, !PT ;  /* 0xfffffffc080a7812 */ /* 0x000fe400078ec0ff */
[----:B------:R-:W-:Y:S01]  /*0c10*/  SHF.R.S32.HI R5, RZ, 0x4, R4 ;  /* 0x00000004ff057819 */ /* 0x000fe20000011404 */
[C---:B------:R-:W-:Y:S01]  /*0c20*/  IMAD.IADD R7, R13.reuse, 0x1, -R7 ;  /* 0x000000010d077824 */ /* 0x040fe200078e0a07 */
[----:B------:R-:W-:Y:S01]  /*0c30*/  LEA.HI R9, R6, R19, RZ, 0x1 ;  /* 0x0000001306097211 */ /* 0x000fe200078f08ff */
[----:B------:R-:W-:Y:S01]  /*0c40*/  IMAD.IADD R11, R13, 0x1, -R10 ;  /* 0x000000010d0b7824 */ /* 0x000fe200078e0a0a */
[----:B------:R-:W-:Y:S01]  /*0c50*/  LEA.HI R6, R4, R5, RZ, 0x1 ;  /* 0x0000000504067211 */ /* 0x000fe200078f08ff */
[----:B------:R-:W-:Y:S01]  /*0c60*/  IMAD.SHL.U32 R24, R7, 0x4, RZ ;  /* 0x0000000407187824 */ /* 0x000fe200078e00ff */
[----:B------:R-:W-:Y:S01]  /*0c70*/  LOP3.LUT R10, R9, 0x7fffffe, RZ, 0xc0, !PT ;  /* 0x07fffffe090a7812 */ /* 0x000fe200078ec0ff */
[----:B------:R-:W-:Y:S01]  /*0c80*/  IMAD.SHL.U32 R136, R7, 0x8, RZ ;  /* 0x0000000807887824 */ /* 0x000fe200078e00ff */
[----:B------:R-:W-:Y:S01]  /*0c90*/  LOP3.LUT R6, R6, 0x1ffffffe, RZ, 0xc0, !PT ;  /* 0x1ffffffe06067812 */ /* 0x000fe200078ec0ff */
[----:B------:R-:W-:Y:S01]  /*0ca0*/  VIADD R14, R24, 0x20 ;  /* 0x00000020180e7836 */ /* 0x000fe20000000000 */
[----:B------:R-:W-:Y:S01]  /*0cb0*/  LEA.HI R9, R11, R11, RZ, 0x1 ;  /* 0x0000000b0b097211 */ /* 0x000fe200078f08ff */
[----:B------:R-:W-:Y:S01]  /*0cc0*/  IMAD.IADD R10, R19, 0x1, -R10 ;  /* 0x00000001130a7824 */ /* 0x000fe200078e0a0a */
[----:B------:R-:W-:Y:S01]  /*0cd0*/  LEA.HI R3, R0, R13, RZ, 0x7 ;  /* 0x0000000d00037211 */ /* 0x000fe200078f38ff */
[----:B------:R-:W-:Y:S01]  /*0ce0*/  IMAD.IADD R6, R5, 0x1, -R6 ;  /* 0x0000000105067824 */ /* 0x000fe200078e0a06 */
[----:B------:R-:W-:Y:S01]  /*0cf0*/  LOP3.LUT R12, R9, 0x1ffffffe, RZ, 0xc0, !PT ;  /* 0x1ffffffe090c7812 */ /* 0x000fe200078ec0ff */
[----:B------:R-:W-:Y:S01]  /*0d00*/  IMAD R18, R5, 0x8, R10 ;  /* 0x0000000805127824 */ /* 0x000fe200078e020a */
[----:B------:R-:W-:Y:S01]  /*0d10*/  LOP3.LUT R4, R4, 0xfffffff0, RZ, 0xc0, !PT ;  /* 0xfffffff004047812 */ /* 0x000fe200078ec0ff */
[----:B------:R-:W-:Y:S01]  /*0d20*/  IMAD.IADD R9, R24, 0x1, R14 ;  /* 0x0000000118097824 */ /* 0x000fe200078e020e */
[----:B------:R-:W-:Y:S01]  /*0d30*/  LOP3.LUT R5, R3, 0xffffff80, RZ, 0xc0, !PT ;  /* 0xffffff8003057812 */ /* 0x000fe200078ec0ff */
[----:B------:R-:W-:Y:S01]  /*0d40*/  STL [R1], R24 ;  /* 0x0000001801007387 */ /* 0x000fe20000100800 */
[----:B------:R-:W-:Y:S01]  /*0d50*/  SHF.R.S32.HI R22, RZ, 0x7, R3 ;  /* 0x00000007ff167819 */ /* 0x000fe20000011403 */
[C---:B------:R-:W-:Y:S01]  /*0d60*/  IMAD.IADD R4, R13.reuse, 0x1, -R4 ;  /* 0x000000010d047824 */ /* 0x040fe200078e0a04 */
[----:B------:R-:W-:Y:S01]  /*0d70*/  SHF.R.S32.HI R10, RZ, 0x1f, R9 ;  /* 0x0000001fff0a7819 */ /* 0x000fe20000011409 */
[----:B------:R-:W-:Y:S01]  /*0d80*/  IMAD.IADD R20, R13, 0x1, -R5 ;  /* 0x000000010d147824 */ /* 0x000fe200078e0a05 */
[----:B------:R-:W-:Y:S01]  /*0d90*/  SHF.R.S32.HI R21, RZ, 0x2, R8 ;  /* 0x00000002ff157819 */ /* 0x000fe20000011408 */
[----:B------:R0:W-:Y:S01]  /*0da0*/  STL [R1+0x28], R14 ;  /* 0x0000280e01007387 */ /* 0x0001e20000100800 */
[-C--:B------:R-:W-:Y:S01]  /*0db0*/  LEA.HI R15, R10, R9.reuse, RZ, 0x3 ;  /* 0x000000090a0f7211 */ /* 0x080fe200078f18ff */
[----:B------:R-:W-:Y:S01]  /*0dc0*/  IMAD.SHL.U32 R6, R6, 0x8, RZ ;  /* 0x0000000806067824 */ /* 0x000fe200078e00ff */
[----:B------:R-:W-:-:S02]  /*0dd0*/  LEA.HI R16, R10, R9, RZ, 0x5 ;  /* 0x000000090a107211 */ /* 0x000fc400078f28ff */
[----:B------:R-:W-:Y:S02]  /*0de0*/  SHF.R.S32.HI R3, RZ, 0x1f, R4 ;  /* 0x0000001fff037819 */ /* 0x000fe40000011404 */
[----:B------:R-:W-:Y:S02]  /*0df0*/  SHF.R.S32.HI R10, RZ, 0x1f, R20 ;  /* 0x0000001fff0a7819 */ /* 0x000fe40000011414 */
[----:B------:R-:W-:Y:S01]  /*0e00*/  SHF.R.S32.HI R8, RZ, 0x1f, R8 ;  /* 0x0000001fff087819 */ /* 0x000fe20000011408 */
[----:B0-----:R-:W-:Y:S01]  /*0e10*/  IMAD.IADD R14, R11, 0x1, -R12 ;  /* 0x000000010b0e7824 */ /* 0x001fe200078e0a0c */
[----:B------:R-:W-:Y:S02]  /*0e20*/  LEA.HI R3, R3, R4, RZ, 0x3 ;  /* 0x0000000403037211 */ /* 0x000fe400078f18ff */
[----:B------:R-:W-:Y:S02]  /*0e30*/  LEA.HI R11, R10, R20, RZ, 0x2 ;  /* 0x000000140a0b7211 */ /* 0x000fe400078f10ff */
[----:B------:R-:W-:-:S02]  /*0e40*/  LEA.HI R8, R8, R21, RZ, 0x2 ;  /* 0x0000001508087211 */ /* 0x000fc400078f10ff */
[C---:B------:R-:W-:Y:S01]  /*0e50*/  LOP3.LUT R5, R3.reuse, 0xfffffff8, RZ, 0xc0, !PT ;  /* 0xfffffff803057812 */ /* 0x040fe200078ec0ff */
[----:B------:R-:W-:Y:S01]  /*0e60*/  IMAD.SHL.U32 R3, R3, 0x40, RZ ;  /* 0x0000004003037824 */ /* 0x000fe200078e00ff */
[--C-:B------:R-:W-:Y:S02]  /*0e70*/  SHF.R.S32.HI R12, RZ, 0x2, R11.reuse ;  /* 0x00000002ff0c7819 */ /* 0x100fe4000001140b */
[----:B------:R-:W-:Y:S01]  /*0e80*/  SHF.R.S32.HI R9, RZ, 0x1f, R11 ;  /* 0x0000001fff097819 */ /* 0x000fe2000001140b */
[----:B------:R-:W-:Y:S01]  /*0e90*/  IMAD.IADD R5, R4, 0x1, -R5 ;  /* 0x0000000104057824 */ /* 0x000fe200078e0a05 */
[----:B------:R-:W-:Y:S02]  /*0ea0*/  LEA.HI R0, R0, R13, RZ, 0x5 ;  /* 0x0000000d00007211 */ /* 0x000fe400078f28ff */
[----:B------:R-:W-:Y:S02]  /*0eb0*/  LOP3.LUT R8, R8, 0xfffffffc, RZ, 0xc0, !PT ;  /* 0xfffffffc08087812 */ /* 0x000fe400078ec0ff */
[----:B------:R-:W-:Y:S01]  /*0ec0*/  LEA.HI R13, R9, R12, RZ, 0x3 ;  /* 0x0000000c090d7211 */ /* 0x000fe200078f18ff */
[----:B------:R-:W-:Y:S01]  /*0ed0*/  IMAD.HI R9, R22, 0x55555556, RZ ;  /* 0x5555555616097827 */ /* 0x000fe200078e02ff */
[----:B------:R-:W-:-:S02]  /*0ee0*/  SHF.R.S32.HI R0, RZ, 0x5, R0 ;  /* 0x00000005ff007819 */ /* 0x000fc40000011400 */
[----:B------:R-:W-:Y:S01]  /*0ef0*/  LOP3.LUT R3, R3, 0x7ffffe00, RZ, 0xc0, !PT ;  /* 0x7ffffe0003037812 */ /* 0x000fe200078ec0ff */
[----:B------:R-:W-:Y:S01]  /*0f00*/  IMAD.IADD R21, R21, 0x1, -R8 ;  /* 0x0000000115157824 */ /* 0x000fe200078e0a08 */
[----:B------:R-:W-:Y:S01]  /*0f10*/  LOP3.LUT R13, R13, 0xfffffff8, RZ, 0xc0, !PT ;  /* 0xfffffff80d0d7812 */ /* 0x000fe200078ec0ff */
[----:B------:R-:W-:Y:S01]  /*0f20*/  IMAD R17, R0, 0x10, R4 ;  /* 0x0000001000117824 */ /* 0x000fe200078e0204 */
[----:B------:R-:W-:Y:S01]  /*0f30*/  LEA.HI R10, R10, R20, RZ, 0x5 ;  /* 0x000000140a0a7211 */ /* 0x000fe200078f28ff */
[----:B------:R-:W-:Y:S01]  /*0f40*/  IMAD R3, R0, 0x400, R3 ;  /* 0x0000040000037824 */ /* 0x000fe200078e0203 */
[----:B------:R-:W-:Y:S01]  /*0f50*/  R2P PR, R5, 0x6 ;  /* 0x0000000605007804 */ /* 0x000fe20000000000 */
[----:B------:R-:W-:Y:S01]  /*0f60*/  IMAD.SHL.U32 R0, R21, 0x40, RZ ;  /* 0x0000004015007824 */ /* 0x000fe200078e00ff */
[----:B------:R-:W-:Y:S01]  /*0f70*/  LEA.HI R9, R9, R9, RZ, 0x1 ;  /* 0x0000000909097211 */ /* 0x000fe200078f08ff */
[----:B------:R-:W-:Y:S01]  /*0f80*/  IMAD.SHL.U32 R5, R5, 0x40, RZ ;  /* 0x0000004005057824 */ /* 0x000fe200078e00ff */
[----:B------:R-:W-:Y:S01]  /*0f90*/  SHF.R.S32.HI R10, RZ, 0x5, R10 ;  /* 0x00000005ff0a7819 */ /* 0x000fe2000001140a */
[----:B------:R-:W-:Y:S01]  /*0fa0*/  IMAD.IADD R13, R12, 0x1, -R13 ;  /* 0x000000010c0d7824 */ /* 0x000fe200078e0a0d */
[----:B------:R0:W-:Y:S01]  /*0fb0*/  STL [R1+0x4c], R21 ;  /* 0x00004c1501007387 */ /* 0x0001e20000100800 */
[----:B------:R-:W-:Y:S01]  /*0fc0*/  IMAD.SHL.U32 R8, R18, 0x20, RZ ;  /* 0x0000002012087824 */ /* 0x000fe200078e00ff */
[----:B------:R-:W-:Y:S01]  /*0fd0*/  LOP3.LUT R5, R5, 0x1c0, RZ, 0xc0, !PT ;  /* 0x000001c005057812 */ /* 0x000fe200078ec0ff */
[----:B------:R-:W-:Y:S01]  /*0fe0*/  IMAD R9, R9, -0x3, R22 ;  /* 0xfffffffd09097824 */ /* 0x000fe200078e0216 */
[----:B------:R-:W-:Y:S01]  /*0ff0*/  SHF.R.S32.HI R16, RZ, 0x5, R16 ;  /* 0x00000005ff107819 */ /* 0x000fe20000011410 */
[----:B------:R-:W-:Y:S01]  /*1000*/  IMAD R10, R10, 0x10, R13 ;  /* 0x000000100a0a7824 */ /* 0x000fe200078e020d */
[----:B------:R-:W-:Y:S01]  /*1010*/  STL [R1+0x14], R8 ;  /* 0x0000140801007387 */ /* 0x000fe20000100800 */
[----:B------:R-:W-:Y:S01]  /*1020*/  SEL R141, R141, 0xffffffc0, !P2 ;  /* 0xffffffc08d8d7807 */ /* 0x000fe20005000000 */
[----:B------:R-:W-:Y:S01]  /*1030*/  IMAD.MOV.U32 R18, RZ, RZ, RZ ;  /* 0x000000ffff127224 */ /* 0x000fe200078e00ff */
[----:B------:R-:W-:Y:S01]  /*1040*/  LOP3.LUT R139, R11, 0x7ffffffc, RZ, 0xc0, !PT ;  /* 0x7ffffffc0b8b7812 */ /* 0x000fe200078ec0ff */
[----:B------:R-:W-:Y:S01]  /*1050*/  IMAD R4, R9, 0x40, R10 ;  /* 0x0000004009047824 */ /* 0x000fe200078e020a */
[----:B0-----:R-:W-:Y:S01]  /*1060*/  LOP3.LUT R21, R0, 0xc0, RZ, 0xc0, !PT ;  /* 0x000000c000157812 */ /* 0x001fe200078ec0ff */
[--C-:B------:R-:W-:Y:S01]  /*1070*/  IMAD.U32 R0, R17, 0x20, R6.reuse ;  /* 0x0000002011007824 */ /* 0x100fe200078e0006 */
[----:B------:R-:W-:Y:S01]  /*1080*/  LOP3.LUT R6, R5, 0x8, R6, 0xf8, !PT ;  /* 0x0000000805067812 */ /* 0x000fe200078ef806 */
[----:B------:R-:W-:Y:S01]  /*1090*/  IMAD R16, R16, 0x1800, R8 ;  /* 0x0000180010107824 */ /* 0x000fe200078e0208 */
[----:B------:R-:W-:Y:S01]  /*10a0*/  SHF.R.U32.HI R12, RZ, 0x3, R21 ;  /* 0x00000003ff0c7819 */ /* 0x000fe20000011615 */
[----:B------:R-:W-:Y:S01]  /*10b0*/  STL [R1+0xc], R21 ;  /* 0x00000c1501007387 */ /* 0x000fe20000100800 */
[----:B------:R-:W-:Y:S01]  /*10c0*/  SHF.R.U32.HI R5, RZ, 0x3, R5 ;  /* 0x00000003ff057819 */ /* 0x000fe20000011605 */
[----:B------:R-:W-:Y:S01]  /*10d0*/  IMAD.IADD R139, R20, 0x1, -R139 ;  /* 0x00000001148b7824 */ /* 0x000fe200078e0a8b */
[----:B------:R-:W-:Y:S01]  /*10e0*/  LOP3.LUT R15, R21, 0x18, R15, 0xf8, !PT ;  /* 0x00000018150f7812 */ /* 0x000fe200078ef80f */
[----:B------:R0:W-:Y:S01]  /*10f0*/  STL [R1+0x64], R0 ;  /* 0x0000640001007387 */ /* 0x0001e20000100800 */
[----:B------:R-:W-:-:S02]  /*1100*/  LOP3.LUT R6, R6, R5, RZ, 0x3c, !PT ;  /* 0x0000000506067212 */ /* 0x000fc400078e3cff */
[----:B------:R-:W-:Y:S01]  /*1110*/  LOP3.LUT R15, R15, R12, RZ, 0x3c, !PT ;  /* 0x0000000c0f0f7212 */ /* 0x000fe200078e3cff */
[----:B------:R-:W-:Y:S01]  /*1120*/  STL [R1+0x10], R12 ;  /* 0x0000100c01007387 */ /* 0x000fe20000100800 */
[----:B------:R-:W-:Y:S01]  /*1130*/  SHF.R.S32.HI R5, RZ, 0x1f, R19 ;  /* 0x0000001fff057819 */ /* 0x000fe20000011413 */
[----:B------:R-:W-:Y:S02]  /*1140*/  IMAD.IADD R3, R3, 0x1, R6 ;  /* 0x0000000103037824 */ /* 0x000fe400078e0206 */
[----:B------:R-:W-:Y:S01]  /*1150*/  STL [R1+0x60], R4 ;  /* 0x0000600401007387 */ /* 0x000fe20000100800 */
[C---:B------:R-:W-:Y:S02]  /*1160*/  VIADD R6, R24.reuse, 0x8 ;  /* 0x0000000818067836 */ /* 0x040fe40000000000 */
[C---:B0-----:R-:W-:Y:S01]  /*1170*/  VIADD R0, R24.reuse, 0x10 ;  /* 0x0000001018007836 */ /* 0x041fe20000000000 */
[----:B------:R-:W-:Y:S01]  /*1180*/  STL [R1+0x58], RZ ;  /* 0x000058ff01007387 */ /* 0x000fe20000100800 */
[----:B------:R-:W-:-:S02]  /*1190*/  VIADD R5, R24, 0x18 ;  /* 0x0000001818057836 */ /* 0x000fc40000000000 */
[----:B------:R-:W-:Y:S01]  /*11a0*/  IMAD R140, R3, 0x2, R2 ;  /* 0x00000002038c7824 */ /* 0x000fe200078e0202 */
[----:B------:R0:W-:Y:S01]  /*11b0*/  STL [R1+0x2c], R0 ;  /* 0x00002c0001007387 */ /* 0x0001e20000100800 */
[----:B------:R-:W-:Y:S02]  /*11c0*/  VIADD R3, R24, 0x28 ;  /* 0x0000002818037836 */ /* 0x000fe40000000000 */
[----:B------:R-:W-:Y:S01]  /*11d0*/  IMAD.IADD R15, R16, 0x1, R15 ;  /* 0x00000001100f7824 */ /* 0x000fe200078e020f */
[----:B------:R-:W-:Y:S01]  /*11e0*/  STL [R1+0x30], R6 ;  /* 0x0000300601007387 */ /* 0x000fe20000100800 */
[----:B------:R-:W-:Y:S01]  /*11f0*/  VIADD R142, R140, 0x21800 ;  /* 0x000218008c8e7836 */ /* 0x000fe20000000000 */
[----:B------:R-:W-:Y:S02]  /*1200*/  CS2R R16, SRZ ;  /* 0x0000000000107805 */ /* 0x000fe4000001ff00 */
[----:B------:R1:W-:Y:S01]  /*1210*/  STL [R1+0x34], R5 ;  /* 0x0000340501007387 */ /* 0x0003e20000100800 */
[----:B0-----:R-:W-:-:S03]  /*1220*/  LOP3.LUT R0, R21, 0x8, R136, 0xf8, !PT ;  /* 0x0000000815007812 */ /* 0x001fc600078ef888 */
[----:B------:R0:W-:Y:S01]  /*1230*/  STL [R1+0x38], R3 ;  /* 0x0000380301007387 */ /* 0x0001e20000100800 */
[----:B------:R-:W-:Y:S02]  /*1240*/  LOP3.LUT R0, R0, R12, RZ, 0x3c, !PT ;  /* 0x0000000c00007212 */ /* 0x000fe400078e3cff */
[----:B-1----:R-:W-:-:S03]  /*1250*/  LEA R5, R15, UR38, 0x1 ;  /* 0x000000260f057c11 */ /* 0x002fc6000f8e08ff */
[----:B------:R-:W-:Y:S02]  /*1260*/  IMAD.IADD R0, R8, 0x1, R0 ;  /* 0x0000000108007824 */ /* 0x000fe400078e0200 */
[----:B0-----:R-:W-:Y:S02]  /*1270*/  VIADD R3, R140, 0x21820 ;  /* 0x000218208c037836 */ /* 0x001fe40000000000 */
[C---:B------:R-:W-:Y:S01]  /*1280*/  @P1 VIADD R3, R142.reuse, 0xffffffe0 ;  /* 0xffffffe08e031836 */ /* 0x040fe20000000000 */
[----:B------:R0:W-:Y:S01]  /*1290*/  STL [R1+0x48], R0 ;  /* 0x0000480001007387 */ /* 0x0001e20000100800 */
[----:B------:R-:W-:Y:S02]  /*12a0*/  IMAD.IADD R142, R142, 0x1, R141 ;  /* 0x000000018e8e7824 */ /* 0x000fe400078e028d */
[----:B------:R-:W-:Y:S01]  /*12b0*/  IMAD.IADD R141, R141, 0x1, R3 ;  /* 0x000000018d8d7824 */ /* 0x000fe200078e0203 */
[----:B------:R-:W-:Y:S04]  /*12c0*/  STL [R1+0x5c], R5 ;  /* 0x00005c0501007387 */ /* 0x000fe80000100800 */
[----:B------:R-:W-:Y:S01]  /*12d0*/  STL [R1+0x20], R3 ;  /* 0x0000200301007387 */ /* 0x000fe20000100800 */
[----:B0-----:R-:W-:-:S05]  /*12e0*/  IMAD R0, R14, 0x8, R4 ;  /* 0x000000080e007824 */ /* 0x001fca00078e0204 */
[----:B------:R0:W-:Y:S02]  /*12f0*/  STL [R1+0x40], R0 ;  /* 0x0000400001007387 */ /* 0x0001e40000100800 */
[----:B0-----:R-:W-:-:S05]  /*1300*/  VIADD R0, R3, 0x6000 ;  /* 0x0000600003007836 */ /* 0x001fca0000000000 */
[----:B------:R0:W-:Y:S02]  /*1310*/  STL [R1+0x24], R0 ;  /* 0x0000240001007387 */ /* 0x0001e40000100800 */
.L_x_11495:
[----:B------:R-:W-:Y:S05]  /*1320*/  YIELD ;  /* 0x0000000000007946 */ /* 0x000fea0003800000 */
[----:B------:R-:W-:Y:S01]  /*1330*/  ULDC.64 UR4, c[0x0][0xa28] ;  /* 0x00028a0000047ab9 */ /* 0x000fe20000000a00 */
[----:B0-2-4-:R-:W1:Y:S01]  /*1340*/  LDC.64 R6, c[0x0][0xa08] ;  /* 0x00028200ff067b82 */ /* 0x015e620000000a00 */
        /* <DEDUP_REMOVED lines=9> */
[----:B------:R-:W2:Y:S01]  /*13e0*/  @P1 LDC.64 R4, c[0x0][0xa28] ;  /* 0x00028a00ff041b82 */ /* 0x000ea20000000a00 */
[----:B------:R-:W-:Y:S01]  /*13f0*/  ISETP.NE.AND.EX P0, PT, RZ, UR5, PT, P0 ;  /* 0x00000005ff007c0c */ /* 0x000fe2000bf05300 */
[----:B-1----:R-:W-:-:S06]  /*1400*/  IMAD.WIDE R10, R75, 0x4, R6 ;  /* 0x000000044b0a7825 */ /* 0x002fcc00078e0206 */
[----:B------:R-:W1:Y:S01]  /*1410*/  @P2 LDC.64 R8, c[0x0][0xa18] ;  /* 0x00028600ff082b82 */ /* 0x000e620000000a00 */
[----:B------:R-:W-:Y:S02]  /*1420*/  ULDC UR4, c[0x0][0x288] ;  /* 0x0000a20000047ab9 */ /* 0x000fe40000000800 */
[----:B------:R-:W-:Y:S01]  /*1430*/  IMAD.U32 R22, RZ, RZ, UR4 ;  /* 0x00000004ff167e24 */ /* 0x000fe2000f8e00ff */
[----:B------:R-:W-:Y:S02]  /*1440*/  ULDC.64 UR4, c[0x0][0x418] ;  /* 0x0001060000047ab9 */ /* 0x000fe40000000a00 */
[----:B---3--:R3:W5:Y:S01]  /*1450*/  @P0 LDG.E R27, desc[UR40][R10.64] ;  /* 0x000000280a1b0981 */ /* 0x008762000c1e1900 */
[----:B--2---:R-:W-:-:S05]  /*1460*/  @P1 IMAD.WIDE R4, R75, 0x4, R4 ;  /* 0x000000044b041825 */ /* 0x004fca00078e0204 */
[----:B------:R3:W5:Y:S01]  /*1470*/  @P1 LDG.E R3, desc[UR40][R4.64] ;  /* 0x0000002804031981 */ /* 0x000762000c1e1900 */
[----:B-1----:R-:W-:-:S05]  /*1480*/  @P2 IMAD.WIDE R6, R75, 0x4, R8 ;  /* 0x000000044b062825 */ /* 0x002fca00078e0208 */
        /* <DEDUP_REMOVED lines=10> */
[----:B---3--:R-:W-:Y:S06]  /*1530*/  @P2 BRA `(.L_x_11291) ;  /* 0x0000000000242947 */ /* 0x008fec0003800000 */
[----:B------:R-:W-:Y:S02]  /*1540*/  ULDC.64 UR4, c[0x0][0xa00] ;  /* 0x0002800000047ab9 */ /* 0x000fe40000000a00 */
[----:B------:R-:W-:-:S04]  /*1550*/  ISETP.NE.U32.AND P1, PT, RZ, UR4, PT ;  /* 0x00000004ff007c0c */ /* 0x000fc8000bf25070 */
[----:B------:R-:W-:-:S13]  /*1560*/  ISETP.NE.AND.EX P1, PT, RZ, UR5, PT, P1 ;  /* 0x00000005ff007c0c */ /* 0x000fda000bf25310 */
[----:B------:R-:W-:Y:S05]  /*1570*/  @!P1 BRA `(.L_x_11291) ;  /* 0x0000000000149947 */ /* 0x000fea0003800000 */
[----:B------:R-:W1:Y:S02]  /*1580*/  LDC.64 R4, c[0x0][0xa00] ;  /* 0x00028000ff047b82 */ /* 0x000e640000000a00 */
[----:B-1----:R-:W-:-:S05]  /*1590*/  IMAD.WIDE R4, R75, 0x4, R4 ;  /* 0x000000044b047825 */ /* 0x002fca00078e0204 */
[----:B-----5:R-:W2:Y:S04]  /*15a0*/  LDG.E R22, desc[UR40][R4.64] ;  /* 0x0000002804167981 */ /* 0x020ea8000c1e1900 */
[----:B------:R-:W2:Y:S02]  /*15b0*/  LDG.E R7, desc[UR40][R4.64+0x4] ;  /* 0x0000042804077981 */ /* 0x000ea4000c1e1900 */
[----:B--2---:R-:W-:-:S07]  /*15c0*/  IMAD.IADD R22, R7, 0x1, -R22 ;  /* 0x0000000107167824 */ /* 0x004fce00078e0a16 */
.L_x_11291:
[----:B------:R-:W-:Y:S01]  /*15d0*/  ULDC.64 UR4, c[0x0][0xa20] ;  /* 0x0002880000047ab9 */ /* 0x000fe20000000a00 */
[----:B------:R1:W-:Y:S01]  /*15e0*/  STL [R1+0x50], R74 ;  /* 0x0000504a01007387 */ /* 0x0003e20000100800 */
[----:B------:R-:W-:-:S03]  /*15f0*/  ISETP.NE.U32.AND P1, PT, RZ, UR4, PT ;  /* 0x00000004ff007c0c */ /* 0x000fc6000bf25070 */
[----:B------:R1:W-:Y:S01]  /*1600*/  STL [R1+0x54], R75 ;  /* 0x0000544b01007387 */ /* 0x0003e20000100800 */
[----:B------:R-:W-:-:S13]  /*1610*/  ISETP.NE.AND.EX P1, PT, RZ, UR5, PT, P1 ;  /* 0x00000005ff007c0c */ /* 0x000fda000bf25310 */
[----:B-1----:R-:W-:Y:S05]  /*1620*/  @!P1 BRA `(.L_x_11292) ;  /* 0x0000000000109947 */ /* 0x002fea0003800000 */
[----:B------:R-:W1:Y:S02]  /*1630*/  LDC.64 R28, c[0x0][0xa20] ;  /* 0x00028800ff1c7b82 */ /* 0x000e640000000a00 */
[----:B-1----:R-:W-:-:S06]  /*1640*/  IMAD.WIDE R28, R75, 0x4, R28 ;  /* 0x000000044b1c7825 */ /* 0x002fcc00078e021c */
[----:B------:R1:W5:Y:S01]  /*1650*/  LDG.E R28, desc[UR40][R28.64] ;  /* 0x000000281c1c7981 */ /* 0x000362000c1e1900 */
[----:B------:R-:W-:Y:S05]  /*1660*/  BRA `(.L_x_11293) ;  /* 0x0000000000107947 */ /* 0x000fea0003800000 */
.L_x_11292:
[----:B------:R-:W-:Y:S05]  /*1670*/  @!P0 BRA `(.L_x_11293) ;  /* 0x00000000000c8947 */ /* 0x000fea0003800000 */
[----:B------:R-:W2:Y:S04]  /*1680*/  LDG.E R5, desc[UR40][R10.64] ;  /* 0x000000280a057981 */ /* 0x000ea8000c1e1900 */
[----:B------:R-:W2:Y:S02]  /*1690*/  LDG.E R28, desc[UR40][R10.64+0x4] ;  /* 0x000004280a1c7981 */ /* 0x000ea4000c1e1900 */
[----:B--2---:R-:W-:-:S07]  /*16a0*/  IMAD.IADD R28, R28, 0x1, -R5 ;  /* 0x000000011c1c7824 */ /* 0x004fce00078e0a05 */
.L_x_11293:
[----:B------:R-:W-:Y:S01]  /*16b0*/  ULDC.64 UR4, c[0x0][0xa10] ;  /* 0x0002840000047ab9 */ /* 0x000fe20000000a00 */
[----:B------:R-:W2:Y:S01]  /*16c0*/  LDC R4, c[0x0][0x448] ;  /* 0x00011200ff047b82 */ /* 0x000ea20000000800 */
[----:B------:R-:W-:-:S04]  /*16d0*/  ISETP.NE.U32.AND P0, PT, RZ, UR4, PT ;  /* 0x00000004ff007c0c */ /* 0x000fc8000bf05070 */
[----:B------:R-:W-:Y:S01]  /*16e0*/  ISETP.NE.AND.EX P0, PT, RZ, UR5, PT, P0 ;  /* 0x00000005ff007c0c */ /* 0x000fe2000bf05300 */
[----:B------:R-:W-:Y:S02]  /*16f0*/  ULDC.64 UR4, c[0x0][0xa30] ;  /* 0x00028c0000047ab9 */ /* 0x000fe40000000a00 */
[----:B------:R-:W-:-:S04]  /*1700*/  ISETP.NE.U32.AND P1, PT, RZ, UR4, PT ;  /* 0x00000004ff007c0c */ /* 0x000fc8000bf25070 */
[----:B------:R-:W-:-:S06]  /*1710*/  ISETP.NE.AND.EX P1, PT, RZ, UR5, PT, P1 ;  /* 0x00000005ff007c0c */ /* 0x000fcc000bf25310 */
[----:B------:R-:W3:Y:S08]  /*1720*/  @P0 LDC.64 R6, c[0x0][0xa10] ;  /* 0x00028400ff060b82 */ /* 0x000ef00000000a00 */
[----:B------:R-:W4:Y:S01]  /*1730*/  @P1 LDC.64 R8, c[0x0][0xa30] ;  /* 0x00028c00ff081b82 */ /* 0x000f220000000a00 */
[----:B---3--:R-:W-:-:S05]  /*1740*/  @P0 IMAD.WIDE R6, R75, 0x4, R6 ;  /* 0x000000044b060825 */ /* 0x008fca00078e0206 */
[----:B0-----:R-:W3:Y:S04]  /*1750*/  @P0 LDG.E R0, desc[UR40][R6.64] ;  /* 0x0000002806000981 */ /* 0x001ee8000c1e1900 */
[----:B------:R-:W3:Y:S01]  /*1760*/  @P0 LDG.E R11, desc[UR40][R6.64+0x4] ;  /* 0x00000428060b0981 */ /* 0x000ee2000c1e1900 */
[----:B-----5:R-:W-:Y:S02]  /*1770*/  IMAD.MOV.U32 R105, RZ, RZ, R28 ;  /* 0x000000ffff697224 */ /* 0x020fe400078e001c */
[----:B----4-:R-:W-:-:S05]  /*1780*/  @P1 IMAD.WIDE R8, R75, 0x4, R8 ;  /* 0x000000044b081825 */ /* 0x010fca00078e0208 */
[----:B------:R0:W5:Y:S01]  /*1790*/  @P1 LDG.E R105, desc[UR40][R8.64] ;  /* 0x0000002808691981 */ /* 0x000162000c1e1900 */
[----:B--2---:R-:W-:Y:S01]  /*17a0*/  ISETP.NE.AND P1, PT, R4, 0x1, PT ;  /* 0x000000010400780c */ /* 0x004fe20003f25270 */
[----:B------:R-:W-:Y:S01]  /*17b0*/  IMAD R12, R73, 0xc0, RZ ;  /* 0x000000c0490c7824 */ /* 0x000fe200078e02ff */
[----:B------:R-:W2:Y:S04]  /*17c0*/  LDC.64 R4, c[0x0][0x9e0] ;  /* 0x00027800ff047b82 */ /* 0x000ea80000000a00 */
[----:B------:R4:W-:Y:S07]  /*17d0*/  STL [R1+0x18], R12 ;  /* 0x0000180c01007387 */ /* 0x0009ee0000100800 */
[----:B------:R-:W1:Y:S08]  /*17e0*/  @P1 LDC R13, c[0x0][0x44c] ;  /* 0x00011300ff0d1b82 */ /* 0x000e700000000800 */
[----:B------:R-:W0:Y:S01]  /*17f0*/  @P1 LDC R10, c[0x0][0x450] ;  /* 0x00011400ff0a1b82 */ /* 0x000e220000000800 */
[----:B--2---:R-:W-:Y:S01]  /*1800*/  ISETP.GE.AND P2, PT, R5, 0x1, PT ;  /* 0x000000010500780c */ /* 0x004fe20003f46270 */
[----:B---3--:R-:W-:-:S02]  /*1810*/  @P0 IMAD.IADD R24, R11, 0x1, -R0 ;  /* 0x000000010b180824 */ /* 0x008fc400078e0a00 */
[----:B------:R-:W-:Y:S02]  /*1820*/  IMAD.IADD R11, R28, 0x1, -R3 ;  /* 0x000000011c0b7824 */ /* 0x000fe400078e0a03 */
[----:B------:R-:W-:Y:S02]  /*1830*/  VIADD R0, R12, 0xbf ;  /* 0x000000bf0c007836 */ /* 0x000fe40000000000 */
[----:B------:R-:W-:Y:S02]  /*1840*/  IMAD.IADD R138, R11, 0x1, R24 ;  /* 0x000000010b8a7824 */ /* 0x000fe400078e0218 */
[----:B-1----:R-:W-:-:S03]  /*1850*/  @P1 IMAD.HI.U32 R3, R0, R13, RZ ;  /* 0x0000000d00031227 */ /* 0x002fc600078e00ff */
[C---:B------:R-:W-:Y:S01]  /*1860*/  IADD3 R111, R138.reuse, 0x1, -R22 ;  /* 0x000000018a6f7810 */ /* 0x040fe20007ffe816 */
[----:B------:R-:W-:Y:S01]  /*1870*/  IMAD.MOV.U32 R6, RZ, RZ, R0 ;  /* 0x000000ffff067224 */ /* 0x000fe200078e0000 */
[----:B0-----:R-:W-:Y:S01]  /*1880*/  @P1 SHF.R.U32.HI R6, RZ, R10, R3 ;  /* 0x0000000aff061219 */ /* 0x001fe20000011603 */
[----:B------:R-:W-:-:S04]  /*1890*/  VIADD R0, R138, 0x7f ;  /* 0x0000007f8a007836 */ /* 0x000fc80000000000 */
[----:B------:R-:W-:Y:S01]  /*18a0*/  IMAD.IADD R9, R111, 0x1, R6 ;  /* 0x000000016f097824 */ /* 0x000fe200078e0206 */
[----:B------:R-:W-:-:S03]  /*18b0*/  SHF.R.S32.HI R3, RZ, 0x1f, R0 ;  /* 0x0000001fff037819 */ /* 0x000fc60000011400 */
[----:B------:R-:W-:Y:S01]  /*18c0*/  IMAD.IADD R4, R9, 0x1, R4 ;  /* 0x0000000109047824 */ /* 0x000fe200078e0204 */
[----:B------:R-:W-:-:S04]  /*18d0*/  LEA.HI R3, R3, R0, RZ, 0x7 ;  /* 0x0000000003037211 */ /* 0x000fc800078f38ff */
[----:B------:R-:W-:Y:S01]  /*18e0*/  SHF.R.S32.HI R112, RZ, 0x7, R3 ;  /* 0x00000007ff707819 */ /* 0x000fe20000011403 */
[----:B----4-:R-:W-:Y:S06]  /*18f0*/  @!P2 BRA `(.L_x_11294) ;  /* 0x000000000048a947 */ /* 0x010fec0003800000 */
        /* <DEDUP_REMOVED lines=11> */
.L_x_11296:
[----:B------:R-:W-:-:S13]  /*19b0*/  ISETP.NE.AND P0, PT, R5, 0x1, PT ;  /* 0x000000010500780c */ /* 0x000fda0003f05270 */
[----:B------:R-:W0:Y:S02]  /*19c0*/  @P0 LDC.64 R6, c[0x0][0x9e8] ;  /* 0x00027a00ff060b82 */ /* 0x000e240000000a00 */
[----:B0-----:R-:W-:-:S05]  /*19d0*/  @P0 IMAD.HI.U32 R6, R0, R6, RZ ;  /* 0x0000000600060227 */ /* 0x001fca00078e00ff */
[----:B------:R-:W-:-:S07]  /*19e0*/  @P0 SHF.R.U32.HI R0, RZ, R7, R6 ;  /* 0x00000007ff000219 */ /* 0x000fce0000011606 */
.L_x_11297:
[----:B------:R-:W-:Y:S05]  /*19f0*/  BSYNC B0 ;  /* 0x0000000000007941 */ /* 0x000fea0003800000 */
.L_x_11295:
[----:B------:R-:W-:-:S05]  /*1a00*/  IMAD R3, R0, R5, R5 ;  /* 0x0000000500037224 */ /* 0x000fca00078e0205 */
[----:B------:R-:W-:-:S07]  /*1a10*/  VIMNMX R4, R4, R3, PT ;  /* 0x0000000304047248 */ /* 0x000fce0003fe0100 */
.L_x_11294:
        /* <DEDUP_REMOVED lines=20> */
.L_x_11300:
[----:B------:R-:W-:-:S13]  /*1b60*/  ISETP.NE.AND P0, PT, R5, 0x1, PT ;  /* 0x000000010500780c */ /* 0x000fda0003f05270 */
[----:B------:R-:W0:Y:S02]  /*1b70*/  @P0 LDC.64 R6, c[0x0][0x9e8] ;  /* 0x00027a00ff060b82 */ /* 0x000e240000000a00 */
[----:B0-----:R-:W-:-:S05]  /*1b80*/  @P0 IMAD.HI.U32 R6, R0, R6, RZ ;  /* 0x0000000600060227 */ /* 0x001fca00078e00ff */
[----:B------:R-:W-:-:S07]  /*1b90*/  @P0 SHF.R.U32.HI R0, RZ, R7, R6 ;  /* 0x00000007ff000219 */ /* 0x000fce0000011606 */
.L_x_11301:
[----:B------:R-:W-:Y:S05]  /*1ba0*/  BSYNC B0 ;  /* 0x0000000000007941 */ /* 0x000fea0003800000 */
.L_x_11299:
[----:B------:R-:W-:-:S05]  /*1bb0*/  IMAD R0, R0, R5, RZ ;  /* 0x0000000500007224 */ /* 0x000fca00078e02ff */
[----:B------:R-:W-:-:S07]  /*1bc0*/  VIMNMX R3, R3, R0, !PT ;  /* 0x0000000003037248 */ /* 0x000fce0007fe0100 */
.L_x_11298:
[----:B------:R-:W-:Y:S01]  /*1bd0*/  VIADD R4, R4, 0x7f ;  /* 0x0000007f04047836 */ /* 0x000fe20000000000 */
[----:B------:R-:W-:-:S04]  /*1be0*/  SHF.R.S32.HI R0, RZ, 0x1f, R3 ;  /* 0x0000001fff007819 */ /* 0x000fc80000011403 */
[----:B------:R-:W-:Y:S02]  /*1bf0*/  SHF.R.S32.HI R5, RZ, 0x1f, R4 ;  /* 0x0000001fff057819 */ /* 0x000fe40000011404 */
[----:B------:R-:W-:Y:S02]  /*1c00*/  LEA.HI R0, R0, R3, RZ, 0x7 ;  /* 0x0000000300007211 */ /* 0x000fe400078f38ff */
[----:B------:R-:W-:Y:S02]  /*1c10*/  LEA.HI R5, R5, R4, RZ, 0x7 ;  /* 0x0000000405057211 */ /* 0x000fe400078f38ff */
[----:B------:R-:W-:Y:S02]  /*1c20*/  SHF.R.S32.HI R0, RZ, 0x7, R0 ;  /* 0x00000007ff007819 */ /* 0x000fe40000011400 */
[----:B------:R-:W-:Y:S02]  /*1c30*/  SHF.R.S32.HI R5, RZ, 0x7, R5 ;  /* 0x00000007ff057819 */ /* 0x000fe40000011405 */
[----:B------:R-:W-:-:S02]  /*1c40*/  VIMNMX R0, RZ, R0, !PT ;  /* 0x00000000ff007248 */ /* 0x000fc40007fe0100 */
        /* <DEDUP_REMOVED lines=35> */
.L_x_11304:
[----:B------:R-:W-:Y:S05]  /*1e80*/  BSYNC B6 ;  /* 0x0000000000067941 */ /* 0x000fea0003800000 */
.L_x_11303:
        /* <DEDUP_REMOVED lines=20> */
.L_x_11306:
[----:B------:R-:W-:Y:S05]  /*1fd0*/  BSYNC B6 ;  /* 0x0000000000067941 */ /* 0x000fea0003800000 */
.L_x_11305:
[----:B------:R-:W-:Y:S01]  /*1fe0*/  IMAD.IADD R70, R27, 0x1, R28 ;  /* 0x000000011b467824 */ /* 0x000fe200078e021c */
[----:B------:R-:W2:Y:S01]  /*1ff0*/  LDL.64 R14, [R1] ;  /* 0x00000000010e7983 */ /* 0x000ea20000100a00 */
[----:B------:R-:W-:Y:S01]  /*2000*/  ULDC.64 UR4, c[0x0][0x9f8] ;  /* 0x00027e0000047ab9 */ /* 0x000fe20000000a00 */
[----:B------:R-:W0:Y:S01]  /*2010*/  LDC.64 R10, c[0x0][0x300] ;  /* 0x0000c000ff0a7b82 */ /* 0x000e220000000a00 */
[----:B------:R-:W-:Y:S01]  /*2020*/  ISETP.NE.U32.AND P0, PT, RZ, UR4, PT ;  /* 0x00000004ff007c0c */ /* 0x000fe2000bf05070 */
[----:B------:R-:W2:Y:S01]  /*2030*/  LDL.64 R28, [R1] ;  /* 0x00000000011c7983 */ /* 0x000ea20000100a00 */
[----:B------:R-:W-:Y:S02]  /*2040*/  ULDC.64 UR6, c[0x0][0xa08] ;  /* 0x0002820000067ab9 */ /* 0x000fe40000000a00 */
[----:B------:R-:W-:Y:S01]  /*2050*/  ISETP.NE.AND.EX P0, PT, RZ, UR5, PT, P0 ;  /* 0x00000005ff007c0c */ /* 0x000fe2000bf05300 */
[----:B------:R-:W3:Y:S01]  /*2060*/  LDL R37, [R1+0xc] ;  /* 0x00000c0001257983 */ /* 0x000ee20000100800 */
[----:B------:R-:W1:Y:S01]  /*2070*/  S2R R20, SR_TID.X ;  /* 0x0000000000147919 */ /* 0x000e620000002100 */
[----:B------:R-:W-:Y:S01]  /*2080*/  SHF.R.S32.HI R13, RZ, 0x1f, R70 ;  /* 0x0000001fff0d7819 */ /* 0x000fe20000011446 */
[----:B------:R-:W-:Y:S01]  /*2090*/  ULDC.64 UR4, c[0x0][0x308] ;  /* 0x0000c20000047ab9 */ /* 0x000fe20000000a00 */
[----:B------:R-:W-:Y:S01]  /*20a0*/  SHF.R.S32.HI R8, RZ, 0x1f, R74 ;  /* 0x0000001fff087819 */ /* 0x000fe2000001144a */
[----:B------:R-:W4:Y:S08]  /*20b0*/  LDC R107, c[0x0][0x3f4] ;  /* 0x0000fd00ff6b7b82 */ /* 0x000f300000000800 */
[----:B------:R-:W1:Y:S02]  /*20c0*/  @P0 LDC.64 R4, c[0x0][0x9f8] ;  /* 0x00027e00ff040b82 */ /* 0x000e640000000a00 */
[----:B-1----:R-:W-:-:S05]  /*20d0*/  @P0 IMAD.WIDE R4, R75, 0x4, R4 ;  /* 0x000000044b040825 */ /* 0x002fca00078e0204 */
[----:B------:R1:W4:Y:S01]  /*20e0*/  @P0 LDG.E R75, desc[UR40][R4.64] ;  /* 0x00000028044b0981 */ /* 0x000322000c1e1900 */
[-C--:B0-----:R-:W-:Y:S01]  /*20f0*/  IMAD R0, R13, R10.reuse, RZ ;  /* 0x0000000a0d007224 */ /* 0x081fe200078e02ff */
[----:B------:R-:W-:Y:S01]  /*2100*/  ISETP.NE.U32.AND P0, PT, RZ, UR6, PT ;  /* 0x00000006ff007c0c */ /* 0x000fe2000bf05070 */
[C---:B------:R-:W-:Y:S01]  /*2110*/  IMAD.WIDE.U32 R6, R70.reuse, R10, RZ ;  /* 0x0000000a46067225 */ /* 0x040fe200078e00ff */
[----:B------:R-:W-:Y:S02]  /*2120*/  SHF.R.U32.HI R33, RZ, 0x7, R20 ;  /* 0x00000007ff217819 */ /* 0x000fe40000011614 */
[----:B------:R-:W-:Y:S01]  /*2130*/  ISETP.NE.AND.EX P0, PT, RZ, UR7, PT, P0 ;  /* 0x00000007ff007c0c */ /* 0x000fe2000bf05300 */
[----:B------:R-:W-:Y:S01]  /*2140*/  IMAD R3, R70, R11, R0 ;  /* 0x0000000b46037224 */ /* 0x000fe200078e0200 */
[----:B------:R-:W-:-:S03]  /*2150*/  ISETP.NE.AND P6, PT, R33, 0x1, PT ;  /* 0x000000012100780c */ /* 0x000fc60003fc5270 */
[----:B------:R-:W-:Y:S02]  /*2160*/  IMAD.IADD R7, R7, 0x1, R3 ;  /* 0x0000000107077824 */ /* 0x000fe400078e0203 */
[----:B------:R-:W-:Y:S02]  /*2170*/  IMAD R3, R8, UR4, RZ ;  /* 0x0000000408037c24 */ /* 0x000fe4000f8e02ff */
[C---:B-1----:R-:W-:Y:S01]  /*2180*/  IMAD.WIDE.U32 R4, R74.reuse, UR4, R6 ;  /* 0x000000044a047c25 */ /* 0x042fe2000f8e0006 */
[----:B------:R-:W-:Y:S01]  /*2190*/  SHF.R.S32.HI R137, RZ, 0x1f, R136 ;  /* 0x0000001fff897819 */ /* 0x000fe20000011488 */
[----:B------:R-:W0:Y:S02]  /*21a0*/  LDC.64 R6, c[0x0][0x408] ;  /* 0x00010200ff067b82 */ /* 0x000e240000000a00 */
[----:B------:R-:W-:Y:S01]  /*21b0*/  IMAD R3, R74, UR5, R3 ;  /* 0x000000054a037c24 */ /* 0x000fe2000f8e0203 */
[----:B------:R-:W-:-:S03]  /*21c0*/  ULDC.64 UR4, c[0x0][0x310] ;  /* 0x0000c40000047ab9 */ /* 0x000fc60000000a00 */
[----:B------:R-:W-:Y:S02]  /*21d0*/  IMAD.IADD R5, R5, 0x1, R3 ;  /* 0x0000000105057824 */ /* 0x000fe400078e0203 */
[----:B--2---:R-:W-:-:S05]  /*21e0*/  IMAD.MOV.U32 R28, RZ, RZ, R14 ;  /* 0x000000ffff1c7224 */ /* 0x004fca00078e000e */
[----:B------:R-:W-:-:S05]  /*21f0*/  SHF.R.S32.HI R29, RZ, 0x1f, R28 ;  /* 0x0000001fff1d7819 */ /* 0x000fca000001141c */
[----:B------:R1:W-:Y:S04]  /*2200*/  STL [R1+0x4], R29 ;  /* 0x0000041d01007387 */ /* 0x0003e80000100800 */
[----:B------:R-:W2:Y:S04]  /*2210*/  LDL R36, [R1+0x10] ;  /* 0x0000100001247983 */ /* 0x000ea80000100800 */
[----:B------:R-:W2:Y:S04]  /*2220*/  LDL R35, [R1+0x14] ;  /* 0x0000140001237983 */ /* 0x000ea80000100800 */
[----:B------:R-:W2:Y:S01]  /*2230*/  LDL R34, [R1+0x4c] ;  /* 0x00004c0001227983 */ /* 0x000ea20000100800 */
[----:B------:R-:W-:-:S02]  /*2240*/  SHF.R.S32.HI R32, RZ, 0x1f, R19 ;  /* 0x0000001fff207819 */ /* 0x000fc40000011413 */
[----:B----4-:R-:W-:-:S04]  /*2250*/  SHF.R.S32.HI R0, RZ, 0x1f, R75 ;  /* 0x0000001fff007819 */ /* 0x010fc8000001144b */
[----:B------:R-:W-:Y:S02]  /*2260*/  SEL R93, R0, RZ, !P0 ;  /* 0x000000ff005d7207 */ /* 0x000fe40004000000 */
[----:B------:R-:W-:-:S03]  /*2270*/  SEL R75, R75, RZ, !P0 ;  /* 0x000000ff4b4b7207 */ /* 0x000fc60004000000 */
[----:B------:R-:W-:Y:S02]  /*2280*/  IMAD R0, R93, UR4, RZ ;  /* 0x000000045d007c24 */ /* 0x000fe4000f8e02ff */
[----:B------:R-:W-:-:S04]  /*2290*/  IMAD.WIDE.U32 R20, R75, UR4, R4 ;  /* 0x000000044b147c25 */ /* 0x000fc8000f8e0004 */
[----:B------:R-:W-:Y:S01]  /*22a0*/  IMAD R3, R75, UR5, R0 ;  /* 0x000000054b037c24 */ /* 0x000fe2000f8e0200 */
[----:B------:R-:W-:Y:S05]  /*22b0*/  @!P6 WARPSYNC.ALL ;  /* 0x000000000000e948 */ /* 0x000fea0003800000 */
[----:B------:R-:W-:Y:S01]  /*22c0*/  ULDC.64 UR4, c[0x0][0x330] ;  /* 0x0000cc0000047ab9 */ /* 0x000fe20000000a00 */
[C---:B------:R-:W-:Y:S02]  /*22d0*/  VIADD R0, R136.reuse, 0x10 ;  /* 0x0000001088007836 */ /* 0x040fe40000000000 */
[----:B------:R-:W-:Y:S01]  /*22e0*/  VIADD R72, R136, 0x30 ;  /* 0x0000003088487836 */ /* 0x000fe20000000000 */
[----:B------:R-:W-:Y:S01]  /*22f0*/  LOP3.LUT R23, R23, 0xfffffffe, RZ, 0xc0, !PT ;  /* 0xfffffffe17177812 */ /* 0x000fe200078ec0ff */
[----:B------:R-:W-:Y:S01]  /*2300*/  IMAD R5, R8, UR4, RZ ;  /* 0x0000000408057c24 */ /* 0x000fe2000f8e02ff */
[----:B------:R-:W-:Y:S01]  /*2310*/  ULDC.64 UR6, c[0x0][0x338] ;  /* 0x0000ce0000067ab9 */ /* 0x000fe20000000a00 */
[----:B------:R-:W-:Y:S01]  /*2320*/  IMAD.WIDE.U32 R60, R74, UR4, R136 ;  /* 0x000000044a3c7c25 */ /* 0x000fe2000f8e0088 */
[----:B------:R-:W-:-:S02]  /*2330*/  ULDC UR4, c[0x0][0x2f4] ;  /* 0x0000bd0000047ab9 */ /* 0x000fc40000000800 */
[----:B------:R-:W-:Y:S01]  /*2340*/  ISETP.GE.AND P1, PT, R0, UR4, PT ;  /* 0x0000000400007c0c */ /* 0x000fe2000bf26270 */
[-C--:B------:R-:W-:Y:S02]  /*2350*/  IMAD R8, R32, R10.reuse, RZ ;  /* 0x0000000a20087224 */ /* 0x080fe400078e02ff */
[----:B------:R-:W-:Y:S02]  /*2360*/  IMAD R9, R74, UR5, R5 ;  /* 0x000000054a097c24 */ /* 0x000fe4000f8e0205 */
[C---:B------:R-:W-:Y:S01]  /*2370*/  IMAD R94, R19.reuse, R11, R8 ;  /* 0x0000000b135e7224 */ /* 0x040fe200078e0208 */
[----:B------:R-:W-:Y:S01]  /*2380*/  SEL R8, RZ, 0xffffffff, P1 ;  /* 0xffffffffff087807 */ /* 0x000fe20000800000 */
[----:B------:R-:W-:Y:S01]  /*2390*/  IMAD.WIDE.U32 R4, R19, R10, R136 ;  /* 0x0000000a13047225 */ /* 0x000fe200078e0088 */
[----:B------:R-:W-:-:S03]  /*23a0*/  ISETP.GE.AND P0, PT, R136, UR4, PT ;  /* 0x0000000488007c0c */ /* 0x000fc6000bf06270 */
[----:B------:R-:W-:Y:S01]  /*23b0*/  IMAD.IADD R3, R21, 0x1, R3 ;  /* 0x0000000115037824 */ /* 0x000fe200078e0203 */
[----:B------:R-:W-:Y:S01]  /*23c0*/  IADD3 R95, P1, R20, R4, RZ ;  /* 0x00000004145f7210 */ /* 0x000fe20007f3e0ff */
[----:B------:R-:W-:Y:S01]  /*23d0*/  IMAD.IADD R61, R61, 0x1, R9 ;  /* 0x000000013d3d7824 */ /* 0x000fe200078e0209 */
[----:B------:R-:W-:Y:S01]  /*23e0*/  SEL R4, RZ, 0x1, P0 ;  /* 0x00000001ff047807 */ /* 0x000fe20000000000 */
[----:B------:R-:W-:Y:S01]  /*23f0*/  IMAD.SHL.U32 R9, R8, 0x2, RZ ;  /* 0x0000000208097824 */ /* 0x000fe200078e00ff */
[----:B------:R-:W-:-:S04]  /*2400*/  IADD3.X R94, R3, R5, R94, P1, !PT ;  /* 0x00000005035e7210 */ /* 0x000fc80000ffe45e */
[----:B------:R-:W-:Y:S01]  /*2410*/  LOP3.LUT R5, R9, 0x2, R4, 0xe2, !PT ;  /* 0x0000000209057812 */ /* 0x000fe200078ee204 */
[----:B------:R-:W-:Y:S01]  /*2420*/  VIADD R4, R136, 0x20 ;  /* 0x0000002088047836 */ /* 0x000fe20000000000 */
[----:B------:R-:W4:Y:S01]  /*2430*/  LDC.64 R8, c[0x0][0x3f8] ;  /* 0x0000fe00ff087b82 */ /* 0x000f220000000a00 */
[----:B0-----:R-:W-:Y:S01]  /*2440*/  IMAD R12, R32, R6, RZ ;  /* 0x00000006200c7224 */ /* 0x001fe200078e02ff */
[----:B------:R-:W-:Y:S01]  /*2450*/  ISETP.GE.AND P1, PT, R72, UR4, PT ;  /* 0x0000000448007c0c */ /* 0x000fe2000bf26270 */
[----:B------:R-:W-:Y:S01]  /*2460*/  VIADD R27, R136, 0x40 ;  /* 0x00000040881b7836 */ /* 0x000fe20000000000 */
[----:B------:R-:W-:Y:S01]  /*2470*/  ISETP.GE.AND P0, PT, R4, UR4, PT ;  /* 0x0000000404007c0c */ /* 0x000fe2000bf06270 */
[----:B------:R-:W-:Y:S01]  /*2480*/  IMAD R15, R19, R7, R12 ;  /* 0x00000007130f7224 */ /* 0x000fe200078e020c */
[----:B------:R-:W-:Y:S02]  /*2490*/  SEL R14, RZ, 0x8, P1 ;  /* 0x00000008ff0e7807 */ /* 0x000fe40000800000 */
[----:B------:R-:W-:-:S02]  /*24a0*/  SEL R12, RZ, 0x4, P0 ;  /* 0x00000004ff0c7807 */ /* 0x000fc40000000000 */
[----:B------:R-:W-:Y:S02]  /*24b0*/  ISETP.GE.AND P0, PT, R27, UR4, PT ;  /* 0x000000041b007c0c */ /* 0x000fe4000bf06270 */
[----:B------:R-:W-:Y:S02]  /*24c0*/  LOP3.LUT R12, R14, R5, R12, 0xfe, !PT ;  /* 0x000000050e0c7212 */ /* 0x000fe400078efe0c */
[----:B------:R-:W-:Y:S02]  /*24d0*/  SEL R5, RZ, 0x10, P0 ;  /* 0x00000010ff057807 */ /* 0x000fe40000000000 */
[----:B------:R-:W-:Y:S02]  /*24e0*/  ISETP.GE.AND P0, PT, R136, R107, PT ;  /* 0x0000006b8800720c */ /* 0x000fe40003f06270 */
[----:B------:R-:W-:Y:S02]  /*24f0*/  LOP3.LUT R12, R12, R5, RZ, 0xfc, !PT ;  /* 0x000000050c0c7212 */ /* 0x000fe400078efcff */
[----:B------:R-:W-:Y:S01]  /*2500*/  SEL R5, R107, RZ, P0 ;  /* 0x000000ff6b057207 */ /* 0x000fe20000000000 */
[----:B----4-:R-:W-:-:S04]  /*2510*/  IMAD R14, R32, R8, RZ ;  /* 0x00000008200e7224 */ /* 0x010fc800078e02ff */
[----:B------:R-:W-:Y:S02]  /*2520*/  IMAD.IADD R5, R136, 0x1, R5 ;  /* 0x0000000188057824 */ /* 0x000fe400078e0205 */
[C---:B------:R-:W-:Y:S01]  /*2530*/  IMAD R31, R19.reuse, R9, R14 ;  /* 0x00000009131f7224 */ /* 0x040fe200078e020e */
[-C--:B------:R-:W-:Y:S01]  /*2540*/  ISETP.GE.AND P1, PT, R0, R107.reuse, PT ;  /* 0x0000006b0000720c */ /* 0x080fe20003f26270 */
[CC--:B------:R-:W-:Y:S01]  /*2550*/  IMAD.WIDE.U32 R62, R19.reuse, R6.reuse, R136 ;  /* 0x00000006133e7225 */ /* 0x0c0fe200078e0088 */
[----:B------:R-:W-:Y:S02]  /*2560*/  SHF.R.S32.HI R14, RZ, 0x1f, R5 ;  /* 0x0000001fff0e7819 */ /* 0x000fe40000011405 */
[----:B------:R-:W-:Y:S01]  /*2570*/  ISETP.GE.AND P2, PT, R4, R107, PT ;  /* 0x0000006b0400720c */ /* 0x000fe20003f46270 */
[----:B------:R-:W-:Y:S01]  /*2580*/  IMAD.WIDE.U32 R64, R19, R6, R28 ;  /* 0x0000000613407225 */ /* 0x000fe200078e001c */
[CC--:B------:R-:W-:Y:S02]  /*2590*/  LEA.HI R76, R14.reuse, R5.reuse, RZ, 0x3 ;  /* 0x000000050e4c7211 */ /* 0x0c0fe400078f18ff */
[----:B------:R-:W-:Y:S01]  /*25a0*/  LEA.HI R5, R14, R5, RZ, 0x5 ;  /* 0x000000050e057211 */ /* 0x000fe200078f28ff */
[----:B------:R-:W-:-:S02]  /*25b0*/  IMAD.IADD R63, R63, 0x1, R15 ;  /* 0x000000013f3f7824 */ /* 0x000fc400078e020f */
[----:B------:R-:W-:Y:S01]  /*25c0*/  IMAD.IADD R65, R15, 0x1, R65 ;  /* 0x000000010f417824 */ /* 0x000fe200078e0241 */
[----:B------:R-:W-:Y:S01]  /*25d0*/  SEL R15, R107, RZ, P1 ;  /* 0x000000ff6b0f7207 */ /* 0x000fe20000800000 */
[----:B------:R-:W-:Y:S01]  /*25e0*/  IMAD.WIDE.U32 R68, R19, R8, R28 ;  /* 0x0000000813447225 */ /* 0x000fe200078e001c */
[----:B-1----:R-:W-:-:S03]  /*25f0*/  SEL R29, R107, RZ, P2 ;  /* 0x000000ff6b1d7207 */ /* 0x002fc60001000000 */
[----:B------:R-:W-:Y:S01]  /*2600*/  IMAD.SHL.U32 R14, R5, 0x80, RZ ;  /* 0x00000080050e7824 */ /* 0x000fe200078e00ff */
[----:B---3--:R-:W-:Y:S01]  /*2610*/  LOP3.LUT R5, R37, 0x18, R76, 0xf8, !PT ;  /* 0x0000001825057812 */ /* 0x008fe200078ef84c */
[----:B------:R-:W-:-:S04]  /*2620*/  IMAD.WIDE.U32 R66, R19, R8, R136 ;  /* 0x0000000813427225 */ /* 0x000fc800078e0088 */
[----:B------:R-:W-:Y:S02]  /*2630*/  IMAD.IADD R15, R0, 0x1, R15 ;  /* 0x00000001000f7824 */ /* 0x000fe400078e020f */
[----:B------:R-:W-:Y:S01]  /*2640*/  IMAD.IADD R29, R4, 0x1, R29 ;  /* 0x00000001041d7824 */ /* 0x000fe200078e021d */
[----:B------:R-:W-:Y:S01]  /*2650*/  @P2 LOP3.LUT R23, R23, 0x1, RZ, 0xfc, !PT ;  /* 0x0000000117172812 */ /* 0x000fe200078efcff */
[----:B------:R-:W-:Y:S01]  /*2660*/  IMAD R93, R93, UR6, RZ ;  /* 0x000000065d5d7c24 */ /* 0x000fe2000f8e02ff */
[----:B------:R-:W-:Y:S01]  /*2670*/  LOP3.LUT R14, R14, 0xfffff000, RZ, 0xc0, !PT ;  /* 0xfffff0000e0e7812 */ /* 0x000fe200078ec0ff */
[----:B------:R-:W-:Y:S01]  /*2680*/  IMAD.IADD R67, R67, 0x1, R31 ;  /* 0x0000000143437824 */ /* 0x000fe200078e021f */
[----:B------:R-:W-:Y:S01]  /*2690*/  SHF.R.S32.HI R28, RZ, 0x1f, R15 ;  /* 0x0000001fff1c7819 */ /* 0x000fe2000001140f */
[----:B------:R-:W-:Y:S01]  /*26a0*/  IMAD.IADD R69, R31, 0x1, R69 ;  /* 0x000000011f457824 */ /* 0x000fe200078e0245 */
[----:B------:R-:W-:Y:S01]  /*26b0*/  SHF.R.S32.HI R30, RZ, 0x1f, R29 ;  /* 0x0000001fff1e7819 */ /* 0x000fe2000001141d */
[----:B------:R-:W-:Y:S01]  /*26c0*/  VIADD R81, R136, 0x50 ;  /* 0x0000005088517836 */ /* 0x000fe20000000000 */
[----:B-----5:R-:W-:-:S02]  /*26d0*/  SHF.R.S32.HI R31, RZ, 0x1f, R105 ;  /* 0x0000001fff1f7819 */ /* 0x020fc40000011469 */
[----:B------:R-:W-:Y:S01]  /*26e0*/  IADD3 R70, P2, R19, R70, RZ ;  /* 0x0000004613467210 */ /* 0x000fe20007f5e0ff */
[C---:B------:R-:W-:Y:S01]  /*26f0*/  IMAD R93, R75.reuse, UR7, R93 ;  /* 0x000000074b5d7c24 */ /* 0x040fe2000f8e025d */
[----:B------:R-:W-:Y:S01]  /*2700*/  LEA.HI R74, R30, R29, RZ, 0x3 ;  /* 0x0000001d1e4a7211 */ /* 0x000fe200078f18ff */
[----:B------:R-:W-:Y:S01]  /*2710*/  IMAD.WIDE.U32 R60, R75, UR6, R60 ;  /* 0x000000064b3c7c25 */ /* 0x000fe2000f8e003c */
[-C--:B------:R-:W-:Y:S02]  /*2720*/  LEA.HI R75, R28, R15.reuse, RZ, 0x3 ;  /* 0x0000000f1c4b7211 */ /* 0x080fe400078f18ff */
[----:B------:R-:W-:Y:S01]  /*2730*/  SHF.L.U64.HI R96, R10, 0x7, R11 ;  /* 0x000000070a607819 */ /* 0x000fe2000001020b */
[----:B------:R-:W-:Y:S01]  /*2740*/  IMAD.X R71, R32, 0x1, R13, P2 ;  /* 0x0000000120477824 */ /* 0x000fe200010e060d */
[----:B------:R-:W-:Y:S02]  /*2750*/  LEA.HI R15, R28, R15, RZ, 0x5 ;  /* 0x0000000f1c0f7211 */ /* 0x000fe400078f28ff */
[----:B------:R-:W-:-:S02]  /*2760*/  LEA.HI R29, R30, R29, RZ, 0x5 ;  /* 0x0000001d1e1d7211 */ /* 0x000fc400078f28ff */
[----:B------:R-:W-:Y:S01]  /*2770*/  ISETP.GE.AND P2, PT, R81, UR4, PT ;  /* 0x0000000451007c0c */ /* 0x000fe2000bf46270 */
[----:B------:R-:W-:Y:S01]  /*2780*/  IMAD.SHL.U32 R28, R15, 0x80, RZ ;  /* 0x000000800f1c7824 */ /* 0x000fe200078e00ff */
[----:B------:R-:W-:Y:S01]  /*2790*/  SHF.L.U64.HI R98, R8, 0x7, R9 ;  /* 0x0000000708627819 */ /* 0x000fe20000010209 */
[----:B------:R-:W-:Y:S01]  /*27a0*/  IMAD.SHL.U32 R30, R29, 0x80, RZ ;  /* 0x000000801d1e7824 */ /* 0x000fe200078e00ff */
[C---:B------:R-:W-:Y:S02]  /*27b0*/  LOP3.LUT R15, R37.reuse, 0x18, R75, 0xf8, !PT ;  /* 0x00000018250f7812 */ /* 0x040fe400078ef84b */
[----:B------:R-:W-:Y:S01]  /*27c0*/  LOP3.LUT R29, R37, 0x18, R74, 0xf8, !PT ;  /* 0x00000018251d7812 */ /* 0x000fe200078ef84a */
[----:B------:R-:W-:Y:S01]  /*27d0*/  IMAD.WIDE.U32 R62, R105, R6, R62 ;  /* 0x00000006693e7225 */ /* 0x000fe200078e003e */
[----:B------:R-:W-:-:S03]  /*27e0*/  LOP3.LUT R28, R28, 0xfffff000, RZ, 0xc0, !PT ;  /* 0xfffff0001c1c7812 */ /* 0x000fc600078ec0ff */
[C---:B------:R-:W-:Y:S01]  /*27f0*/  IMAD.WIDE.U32 R64, R105.reuse, R6, R64 ;  /* 0x0000000669407225 */ /* 0x040fe200078e0040 */
[----:B------:R-:W-:Y:S02]  /*2800*/  LOP3.LUT R30, R30, 0xfffff000, RZ, 0xc0, !PT ;  /* 0xfffff0001e1e7812 */ /* 0x000fe400078ec0ff */
[----:B------:R-:W-:Y:S01]  /*2810*/  SHF.L.U64.HI R97, R6, 0x7, R7 ;  /* 0x0000000706617819 */ /* 0x000fe20000010207 */
[-C--:B------:R-:W-:Y:S01]  /*2820*/  IMAD.WIDE.U32 R66, R105, R8.reuse, R66 ;  /* 0x0000000869427225 */ /* 0x080fe200078e0042 */
[----:B------:R-:W-:Y:S02]  /*2830*/  LOP3.LUT R23, R23, 0xfffffffd, RZ, 0xc0, !PT ;  /* 0xfffffffd17177812 */ /* 0x000fe400078ec0ff */
[----:B------:R-:W-:Y:S01]  /*2840*/  LOP3.LUT R80, R76, 0xfffffff8, RZ, 0xc0, !PT ;  /* 0xfffffff84c507812 */ /* 0x000fe200078ec0ff */
[----:B------:R-:W-:Y:S01]  /*2850*/  IMAD.WIDE.U32 R68, R105, R8, R68 ;  /* 0x0000000869447225 */ /* 0x000fe200078e0044 */
[----:B------:R-:W-:Y:S02]  /*2860*/  LOP3.LUT R79, R75, 0xfffffff8, RZ, 0xc0, !PT ;  /* 0xfffffff84b4f7812 */ /* 0x000fe400078ec0ff */
[----:B------:R-:W-:Y:S01]  /*2870*/  LOP3.LUT R77, R74, 0xfffffff8, RZ, 0xc0, !PT ;  /* 0xfffffff84a4d7812 */ /* 0x000fe200078ec0ff */
[----:B------:R-:W-:Y:S01]  /*2880*/  VIADD R110, R33, 0x8 ;  /* 0x00000008216e7836 */ /* 0x000fe20000000000 */
[----:B------:R-:W-:Y:S01]  /*2890*/  SHF.R.S32.HI R101, RZ, 0x1f, R80 ;  /* 0x0000001fff657819 */ /* 0x000fe20000011450 */
[----:B------:R-:W-:Y:S01]  /*28a0*/  IMAD.SHL.U32 R107, R107, 0x2, RZ ;  /* 0x000000026b6b7824 */ /* 0x000fe200078e00ff */
[----:B------:R-:W-:Y:S01]  /*28b0*/  SHF.R.S32.HI R100, RZ, 0x1f, R79 ;  /* 0x0000001fff647819 */ /* 0x000fe2000001144f */
[----:B------:R-:W-:Y:S01]  /*28c0*/  IMAD.IADD R93, R61, 0x1, R93 ;  /* 0x000000013d5d7824 */ /* 0x000fe200078e025d */
[----:B------:R-:W-:-:S02]  /*28d0*/  SHF.R.S32.HI R99, RZ, 0x1f, R77 ;  /* 0x0000001fff637819 */ /* 0x000fc4000001144d */
[----:B--2---:R-:W-:-:S04]  /*28e0*/  LOP3.LUT R5, R5, R36, RZ, 0x3c, !PT ;  /* 0x0000002405057212 */ /* 0x004fc800078e3cff */
[----:B------:R-:W-:Y:S01]  /*28f0*/  IADD3 R104, R5, R14, R35 ;  /* 0x0000000e05687210 */ /* 0x000fe20007ffe023 */
[----:B------:R-:W-:Y:S02]  /*2900*/  IMAD.SHL.U32 R5, R10, 0x80, RZ ;  /* 0x000000800a057824 */ /* 0x000fe400078e00ff */
[C---:B------:R-:W-:Y:S01]  /*2910*/  IMAD R10, R31.reuse, R8, RZ ;  /* 0x000000081f0a7224 */ /* 0x040fe200078e02ff */
[----:B------:R-:W-:Y:S01]  /*2920*/  @!P6 BAR.SYNC.DEFER_BLOCKING 0x9, 0x100 ;  /* 0x024400000000eb1d */ /* 0x000fe20000010000 */
[----:B------:R-:W-:Y:S01]  /*2930*/  LOP3.LUT P3, RZ, R34, 0x2, RZ, 0xc0, !PT ;  /* 0x0000000222ff7812 */ /* 0x000fe2000786c0ff */
[----:B------:R-:W-:Y:S02]  /*2940*/  IMAD R14, R31, R6, RZ ;  /* 0x000000061f0e7224 */ /* 0x000fe400078e02ff */
[C---:B------:R-:W-:Y:S01]  /*2950*/  IMAD R83, R105.reuse, R9, R10 ;  /* 0x0000000969537224 */ /* 0x040fe200078e020a */
[----:B------:R-:W-:Y:S01]  /*2960*/  SEL R9, RZ, 0x20, P2 ;  /* 0x00000020ff097807 */ /* 0x000fe20001000000 */
[----:B------:R-:W-:Y:S01]  /*2970*/  IMAD R11, R105, R7, R14 ;  /* 0x00000007690b7224 */ /* 0x000fe200078e020e */
[----:B------:R-:W-:-:S02]  /*2980*/  LOP3.LUT R15, R15, R36, RZ, 0x3c, !PT ;  /* 0x000000240f0f7212 */ /* 0x000fc400078e3cff */
[----:B------:R-:W-:Y:S01]  /*2990*/  LOP3.LUT R13, R12, R9, RZ, 0xfc, !PT ;  /* 0x000000090c0d7212 */ /* 0x000fe200078efcff */
[----:B------:R-:W-:Y:S01]  /*29a0*/  IMAD.SHL.U32 R7, R8, 0x80, RZ ;  /* 0x0000008008077824 */ /* 0x000fe200078e00ff */
[----:B------:R-:W-:Y:S01]  /*29b0*/  LOP3.LUT R29, R29, R36, RZ, 0x3c, !PT ;  /* 0x000000241d1d7212 */ /* 0x000fe200078e3cff */
[----:B------:R-:W-:Y:S01]  /*29c0*/  IMAD.IADD R92, R63, 0x1, R11 ;  /* 0x000000013f5c7824 */ /* 0x000fe200078e020b */
[----:B------:R-:W-:Y:S01]  /*29d0*/  LOP3.LUT R8, R12, 0x1, RZ, 0xc0, !PT ;  /* 0x000000010c087812 */ /* 0x000fe200078ec0ff */
[----:B------:R-:W-:Y:S01]  /*29e0*/  IMAD.IADD R90, R11, 0x1, R65 ;  /* 0x000000010b5a7824 */ /* 0x000fe200078e0241 */
[----:B------:R-:W-:Y:S01]  /*29f0*/  LOP3.LUT R9, R13, 0x2, RZ, 0xc0, !PT ;  /* 0x000000020d097812 */ /* 0x000fe200078ec0ff */
[----:B------:R-:W-:Y:S01]  /*2a00*/  IMAD.IADD R91, R67, 0x1, R83 ;  /* 0x00000001435b7824 */ /* 0x000fe200078e0253 */
[C---:B------:R-:W-:Y:S01]  /*2a10*/  LOP3.LUT R10, R13.reuse, 0x4, RZ, 0xc0, !PT ;  /* 0x000000040d0a7812 */ /* 0x040fe200078ec0ff */
[----:B------:R-:W-:Y:S01]  /*2a20*/  IMAD.SHL.U32 R6, R6, 0x80, RZ ;  /* 0x0000008006067824 */ /* 0x000fe200078e00ff */
[----:B------:R-:W-:Y:S01]  /*2a30*/  LOP3.LUT R11, R13, 0x8, RZ, 0xc0, !PT ;  /* 0x000000080d0b7812 */ /* 0x000fe200078ec0ff */
[----:B------:R-:W-:Y:S01]  /*2a40*/  IMAD.IADD R83, R83, 0x1, R69 ;  /* 0x0000000153537824 */ /* 0x000fe200078e0245 */
[----:B------:R-:W-:-:S02]  /*2a50*/  LOP3.LUT R12, R13, 0x10, RZ, 0xc0, !PT ;  /* 0x000000100d0c7812 */ /* 0x000fc400078ec0ff */
[--C-:B------:R-:W-:Y:S02]  /*2a60*/  IADD3 R103, R15, R28, R35.reuse ;  /* 0x0000001c0f677210 */ /* 0x100fe40007ffe023 */
[----:B------:R-:W-:Y:S02]  /*2a70*/  IADD3 R102, R29, R30, R35 ;  /* 0x0000001e1d667210 */ /* 0x000fe40007ffe023 */
[----:B------:R-:W-:Y:S02]  /*2a80*/  @P3 LOP3.LUT R23, R23, 0x2, RZ, 0xfc, !PT ;  /* 0x0000000217173812 */ /* 0x000fe400078efcff */
[----:B------:R-:W-:-:S07]  /*2a90*/  LOP3.LUT R13, R13, 0x20, RZ, 0xc0, !PT ;  /* 0x000000200d0d7812 */ /* 0x000fce00078ec0ff */
.L_x_11362:
[----:B---3--:R-:W2:Y:S01]  /*2aa0*/  LDL R29, [R1+0x4c] ;  /* 0x00004c00011d7983 */ /* 0x008ea20000100800 */
[----:B0-----:R-:W0:Y:S03]  /*2ab0*/  LDC.64 R86, c[0x0][0x2e8] ;  /* 0x0000ba00ff567b82 */ /* 0x001e260000000a00 */
[----:B------:R-:W3:Y:S01]  /*2ac0*/  LDL R30, [R1+0x48] ;  /* 0x00004800011e7983 */ /* 0x000ee20000100800 */
        /* <DEDUP_REMOVED lines=18> */
[C---:B------:R-:W-:Y:S02]  /*2bf0*/  VIADD R29, R15.reuse, 0x10 ;  /* 0x000000100f1d7836 */ /* 0x040fe40000000000 */
[----:B------:R-:W-:-:S06]  /*2c00*/  IMAD R78, R15, 0x2, R26 ;  /* 0x000000020f4e7824 */ /* 0x000fcc00078e021a */
[----:B------:R-:W-:-:S04]  /*2c10*/  @P4 VIADD R29, R15, 0xfffffff0 ;  /* 0xfffffff00f1d4836 */ /* 0x000fc80000000000 */
[----:B------:R-:W-:Y:S01]  /*2c20*/  IMAD R15, R29, 0x2, R26 ;  /* 0x000000021d0f7824 */ /* 0x000fe200078e021a */
[----:B------:R-:W-:Y:S06]  /*2c30*/  @!P3 BRA `(.L_x_11308) ;  /* 0x0000003800a4b947 */ /* 0x000fec0003800000 */
[----:B------:R-:W-:Y:S01]  /*2c40*/  ULDC.U8 UR4, c[0x0][0x410] ;  /* 0x0001040000047ab9 */ /* 0x000fe20000000000 */
[-C--:B------:R-:W-:Y:S01]  /*2c50*/  IMAD R14, R98, R35.reuse, RZ ;  /* 0x00000023620e7224 */ /* 0x080fe200078e02ff */
[----:B------:R-:W-:Y:S01]  /*2c60*/  ISETP.NE.AND P3, PT, RZ, UR4, PT ;  /* 0x00000004ff007c0c */ /* 0x000fe2000bf65270 */
[----:B------:R-:W-:Y:S02]  /*2c70*/  IMAD R31, R97, R35, RZ ;  /* 0x00000023611f7224 */ /* 0x000fe400078e02ff */
        /* <DEDUP_REMOVED lines=24> */
[----:B------:R-:W2:Y:S04]  /*2e00*/  LDL.64 R116, [R1] ;  /* 0x0000000001747983 */ /* 0x000ea80000100a00 */
        /* <DEDUP_REMOVED lines=45> */
.L_x_11311:
[----:B------:R-:W-:Y:S05]  /*30e0*/  BSYNC B1 ;  /* 0x0000000000017941 */ /* 0x000fea0003800000 */
.L_x_11310:
[----:B-----5:R-:W-:Y:S01]  /*30f0*/  IMAD.MOV.U32 R14, RZ, RZ, R34 ;  /* 0x000000ffff0e7224 */ /* 0x020fe200078e0022 */
[----:B------:R-:W-:Y:S01]  /*3100*/  UISETP.NE.AND UP0, UPT, UR37, 0x3, UPT ;  /* 0x000000032500788c */ /* 0x000fe2000bf05270 */
[----:B0-----:R-:W-:Y:S02]  /*3110*/  IMAD.MOV.U32 R28, RZ, RZ, R35 ;  /* 0x000000ffff1c7224 */ /* 0x001fe400078e0023 */
[----:B------:R-:W-:Y:S02]  /*3120*/  IMAD.MOV.U32 R29, RZ, RZ, R38 ;  /* 0x000000ffff1d7224 */ /* 0x000fe400078e0026 */
        /* <DEDUP_REMOVED lines=15> */
[----:B------:R-:W-:-:S02]  /*3220*/  IMAD.MOV.U32 R29, RZ, RZ, R36 ;  /* 0x000000ffff1d7224 */ /* 0x000fc400078e0024 */
[----:B------:R-:W-:Y:S01]  /*3230*/  IMAD.MOV.U32 R30, RZ, RZ, R37 ;  /* 0x000000ffff1e7224 */ /* 0x000fe200078e0025 */
[----:B------:R-:W-:Y:S01]  /*3240*/  PRMT R118, R28, 0x5410, R14 ;  /* 0x000054101c767816 */ /* 0x000fe2000000000e */
[----:B------:R-:W-:Y:S02]  /*3250*/  IMAD.MOV.U32 R28, RZ, RZ, R40 ;  /* 0x000000ffff1c7224 */ /* 0x000fe400078e0028 */
[----:B------:R-:W-:Y:S01]  /*3260*/  IMAD.MOV.U32 R14, RZ, RZ, R45 ;  /* 0x000000ffff0e7224 */ /* 0x000fe200078e002d */
        /* <DEDUP_REMOVED lines=14> */
[----:B------:R-:W-:Y:S06]  /*3350*/  @!P3 BRA `(.L_x_11312) ;  /* 0x000000000004b947 */ /* 0x000fec0003800000 */
[----:B------:R-:W-:Y:S01]  /*3360*/  BPT.TRAP 0x1 ;  /* 0x000000040000795c */ /* 0x000fe20000300000 */
.L_x_11312:
[----:B------:R-:W-:Y:S01]  /*3370*/  IMAD R14, R17, 0x8, R2 ;  /* 0x00000008110e7824 */ /* 0x000fe200078e0202 */
[----:B------:R-:W-:Y:S01]  /*3380*/  SHF.L.U32 R85, R154, 0x1f, RZ ;  /* 0x0000001f9a557819 */ /* 0x000fe200000006ff */
[----:B------:R-:W-:Y:S03]  /*3390*/  BSSY B1, `(.L_x_11313) ;  /* 0x0000003000017945 */ /* 0x000fe60003800000 */
[----:B------:R-:W0:Y:S02]  /*33a0*/  SYNCS.PHASECHK.TRANS64.TRYWAIT P5, [R14+URZ+0x2d890], R85 ;  /* 0x02d890550e0075a7 */ /* 0x000e2400080a017f */
[----:B0-----:R-:W-:Y:S05]  /*33b0*/  @!P5 BRA `(.L_x_11314) ;  /* 0x0000020c00f8d947 */ /* 0x001fea0003800000 */
.L_x_11680:
[----:B------:R-:W-:Y:S05]  /*33c0*/  BSYNC B1 ;  /* 0x0000000000017941 */ /* 0x000fea0003800000 */
.L_x_11313:
[----:B------:R-:W-:Y:S05]  /*33d0*/  @P4 BRA `(.L_x_11315) ;  /* 0x00000034003c4947 */ /* 0x000fea0003800000 */
[----:B------:R-:W-:Y:S01]  /*33e0*/  ISETP.NE.AND P4, PT, R8, RZ, PT ;  /* 0x000000ff0800720c */ /* 0x000fe20003f85270 */
[----:B------:R-:W-:-:S12]  /*33f0*/  BSSY B1, `(.L_x_11316) ;  /* 0x0000033000017945 */ /* 0x000fd80003800000 */
[----:B------:R-:W-:Y:S05]  /*3400*/  @!P4 BRA `(.L_x_11317) ;  /* 0x0000000000c4c947 */ /* 0x000fea0003800000 */
[----:B------:R-:W2:Y:S01]  /*3410*/  LDL.64 R52, [R1] ;  /* 0x0000000001347983 */ /* 0x000ea20000100a00 */
        /* <DEDUP_REMOVED lines=16> */
[--C-:B------:R-:W-:Y:S02]  /*3520*/  HADD2.F32 R59, -RZ, R121.reuse.H0_H0 ;  /* 0x20000079ff3b7230 */ /* 0x100fe40000004100 */
[-C--:B------:R-:W-:Y:S01]  /*3530*/  FFMA.FTZ R29, R52, R55.reuse, -R29 ;  /* 0x00000037341d7223 */ /* 0x080fe2000001081d */
[----:B------:R-:W-:Y:S02]  /*3540*/  HADD2.F32 R87, -RZ, R121.H1_H1 ;  /* 0x30000079ff577230 */ /* 0x000fe40000004100 */
        /* <DEDUP_REMOVED lines=8> */
[--C-:B------:R-:W-:Y:S02]  /*35d0*/  HADD2.F32 R54, -RZ, R28.reuse.H0_H0 ;  /* 0x2000001cff367230 */ /* 0x100fe40000004100 */
[----:B------:R-:W-:Y:S01]  /*35e0*/  FFMA.FTZ R58, R31, R58, R86 ;  /* 0x0000003a1f3a7223 */ /* 0x000fe20000010056 */
[----:B------:R-:W-:Y:S02]  /*35f0*/  HADD2.F32 R28, -RZ, R28.H1_H1 ;  /* 0x3000001cff1c7230 */ /* 0x000fe40000004100 */
[----:B------:R-:W-:-:S02]  /*3600*/  HADD2.F32 R55, -RZ, R118.H1_H1 ;  /* 0x30000076ff377230 */ /* 0x000fc40000004100 */
[----:B------:R-:W-:Y:S01]  /*3610*/  F2FP.F16.F32.PACK_AB R53, R58, R53 ;  /* 0x000000353a35723e */ /* 0x000fe200000000ff */
        /* <DEDUP_REMOVED lines=9> */
[----:B------:R-:W-:Y:S01]  /*36b0*/  FMUL.FTZ R87, R54, R87 ;  /* 0x0000005736577220 */ /* 0x000fe20000410000 */
[----:B------:R-:W-:-:S02]  /*36c0*/  IMAD.MOV.U32 R31, RZ, RZ, R53 ;  /* 0x000000ffff1f7224 */ /* 0x000fc400078e0035 */
[-C--:B------:R-:W-:Y:S01]  /*36d0*/  FFMA.FTZ R59, R54, R55.reuse, -R59 ;  /* 0x00000037363b7223 */ /* 0x080fe2000001083b */
[----:B------:R-:W-:-:S05]  /*36e0*/  FFMA.FTZ R30, R30, R55, R87 ;  /* 0x000000371e1e7223 */ /* 0x000fca0000010057 */
[----:B------:R-:W-:-:S07]  /*36f0*/  F2FP.F16.F32.PACK_AB R30, R30, R59 ;  /* 0x0000003b1e1e723e */ /* 0x000fce00000000ff */
.L_x_11319:
[----:B------:R-:W-:Y:S05]  /*3700*/  BSYNC B2 ;  /* 0x0000000000027941 */ /* 0x000fea0003800000 */
.L_x_11318:
[----:B------:R1:W-:Y:S02]  /*3710*/  STG.E.128 desc[UR40][R32.64], R28 ;  /* 0x0000001c20007986 */ /* 0x0003e4000c101d28 */
.L_x_11317:
[----:B------:R-:W-:Y:S05]  /*3720*/  BSYNC B1 ;  /* 0x0000000000017941 */ /* 0x000fea0003800000 */
.L_x_11316:
        /* <DEDUP_REMOVED lines=10> */
[----:B------:R-:W-:-:S03]  /*37d0*/  SHF.R.U64 R50, R50, 0x10, R51 ;  /* 0x0000001032327819 */ /* 0x000fc60000001233 */
[----:B------:R-:W-:Y:S02]  /*37e0*/  HADD2.F32 R54, -RZ, R54.H0_H0 ;  /* 0x20000036ff367230 */ /* 0x000fe40000004100 */
[--C-:B------:R-:W-:Y:S02]  /*37f0*/  HADD2.F32 R29, -RZ, R52.reuse.H1_H1 ;  /* 0x30000034ff1d7230 */ /* 0x100fe40000004100 */
[----:B------:R-:W-:Y:S02]  /*3800*/  HADD2.F32 R53, -RZ, R52.H0_H0 ;  /* 0x20000034ff357230 */ /* 0x000fe40000004100 */
[----:B------:R-:W-:Y:S02]  /*3810*/  HADD2.F32 R50, -RZ, R50.H0_H0 ;  /* 0x20000032ff327230 */ /* 0x000fe40000004100 */
[-C--:B------:R-:W-:Y:S01]  /*3820*/  FMUL.FTZ R52, R29, R54.reuse ;  /* 0x000000361d347220 */ /* 0x080fe20000410000 */
[----:B------:R-:W-:-:S03]  /*3830*/  FMUL.FTZ R54, R53, R54 ;  /* 0x0000003635367220 */ /* 0x000fc60000410000 */
[-C--:B------:R-:W-:Y:S01]  /*3840*/  FFMA.FTZ R52, R53, R50.reuse, -R52 ;  /* 0x0000003235347223 */ /* 0x080fe20000010834 */
[--C-:B------:R-:W-:Y:S02]  /*3850*/  HADD2.F32 R53, -RZ, R117.reuse.H0_H0 ;  /* 0x20000075ff357230 */ /* 0x100fe40000004100 */
[----:B------:R-:W-:Y:S01]  /*3860*/  FFMA.FTZ R29, R29, R50, R54 ;  /* 0x000000321d1d7223 */ /* 0x000fe20000010036 */
[----:B------:R-:W-:Y:S01]  /*3870*/  SHF.R.U32.HI R50, RZ, 0x10, R51 ;  /* 0x00000010ff327819 */ /* 0x000fe20000011633 */
[----:B------:R-:W-:Y:S01]  /*3880*/  IMAD.MOV.U32 R51, RZ, RZ, R31 ;  /* 0x000000ffff337224 */ /* 0x000fe200078e001f */
[----:B------:R-:W-:Y:S01]  /*3890*/  SHF.R.U32.HI R54, RZ, 0x10, R57 ;  /* 0x00000010ff367819 */ /* 0x000fe20000011639 */
[----:B------:R-:W-:Y:S01]  /*38a0*/  HADD2.F32 R117, -RZ, R117.H1_H1 ;  /* 0x30000075ff757230 */ /* 0x000fe20000004100 */
[----:B------:R-:W-:Y:S01]  /*38b0*/  F2FP.F16.F32.PACK_AB R29, R29, R52 ;  /* 0x000000341d1d723e */ /* 0x000fe200000000ff */
[----:B------:R-:W-:Y:S02]  /*38c0*/  HADD2.F32 R50, -RZ, R50.H0_H0 ;  /* 0x20000032ff327230 */ /* 0x000fe40000004100 */
[----:B------:R-:W-:-:S02]  /*38d0*/  HADD2.F32 R54, -RZ, R54.H0_H0 ;  /* 0x20000036ff367230 */ /* 0x000fc40000004100 */
[--C-:B------:R-:W-:Y:S02]  /*38e0*/  HADD2.F32 R31, -RZ, R51.reuse.H1_H1 ;  /* 0x30000033ff1f7230 */ /* 0x100fe40000004100 */
[----:B------:R-:W-:-:S03]  /*38f0*/  HADD2.F32 R51, -RZ, R51.H0_H0 ;  /* 0x20000033ff337230 */ /* 0x000fc60000004100 */
[-C--:B------:R-:W-:Y:S02]  /*3900*/  FMUL.FTZ R56, R31, R54.reuse ;  /* 0x000000361f387220 */ /* 0x080fe40000410000 */
[C---:B------:R-:W-:Y:S02]  /*3910*/  FMUL.FTZ R54, R51.reuse, R54 ;  /* 0x0000003633367220 */ /* 0x040fe40000410000 */
[-C--:B------:R-:W-:Y:S01]  /*3920*/  FFMA.FTZ R56, R51, R50.reuse, -R56 ;  /* 0x0000003233387223 */ /* 0x080fe20000010838 */
[----:B------:R-:W-:Y:S02]  /*3930*/  HADD2.F32 R51, -RZ, R120.H0_H0 ;  /* 0x20000078ff337230 */ /* 0x000fe40000004100 */
[----:B------:R-:W-:Y:S01]  /*3940*/  FFMA.FTZ R31, R31, R50, R54 ;  /* 0x000000321f1f7223 */ /* 0x000fe20000010036 */
[--C-:B------:R-:W-:Y:S02]  /*3950*/  HADD2.F32 R50, -RZ, R28.reuse.H0_H0 ;  /* 0x2000001cff327230 */ /* 0x100fe40000004100 */
[----:B------:R-:W-:-:S02]  /*3960*/  HADD2.F32 R28, -RZ, R28.H1_H1 ;  /* 0x3000001cff1c7230 */ /* 0x000fc40000004100 */
[----:B------:R-:W-:-:S03]  /*3970*/  F2FP.F16.F32.PACK_AB R31, R31, R56 ;  /* 0x000000381f1f723e */ /* 0x000fc600000000ff */
[-C--:B------:R-:W-:Y:S01]  /*3980*/  FMUL.FTZ R55, R28, R51.reuse ;  /* 0x000000331c377220 */ /* 0x080fe20000410000 */
[----:B------:R-:W-:-:S03]  /*3990*/  FMUL.FTZ R51, R50, R51 ;  /* 0x0000003332337220 */ /* 0x000fc60000410000 */
[-C--:B------:R-:W-:Y:S01]  /*39a0*/  FFMA.FTZ R55, R50, R53.reuse, -R55 ;  /* 0x0000003532377223 */ /* 0x080fe20000010837 */
[----:B------:R-:W-:Y:S01]  /*39b0*/  FFMA.FTZ R28, R28, R53, R51 ;  /* 0x000000351c1c7223 */ /* 0x000fe20000010033 */
[--C-:B------:R-:W-:Y:S02]  /*39c0*/  HADD2.F32 R50, -RZ, R30.reuse.H0_H0 ;  /* 0x2000001eff327230 */ /* 0x100fe40000004100 */
[----:B------:R-:W-:Y:S02]  /*39d0*/  HADD2.F32 R30, -RZ, R30.H1_H1 ;  /* 0x3000001eff1e7230 */ /* 0x000fe40000004100 */
[----:B------:R-:W-:Y:S01]  /*39e0*/  HADD2.F32 R51, -RZ, R120.H1_H1 ;  /* 0x30000078ff337230 */ /* 0x000fe20000004100 */
[----:B------:R-:W-:-:S04]  /*39f0*/  F2FP.F16.F32.PACK_AB R28, R28, R55 ;  /* 0x000000371c1c723e */ /* 0x000fc800000000ff */
[-C--:B------:R-:W-:Y:S01]  /*3a00*/  FMUL.FTZ R53, R30, R51.reuse ;  /* 0x000000331e357220 */ /* 0x080fe20000410000 */
[----:B------:R-:W-:-:S03]  /*3a10*/  FMUL.FTZ R51, R50, R51 ;  /* 0x0000003332337220 */ /* 0x000fc60000410000 */
[-C--:B------:R-:W-:Y:S01]  /*3a20*/  FFMA.FTZ R53, R50, R117.reuse, -R53 ;  /* 0x0000007532357223 */ /* 0x080fe20000010835 */
[----:B------:R-:W-:-:S05]  /*3a30*/  FFMA.FTZ R30, R30, R117, R51 ;  /* 0x000000751e1e7223 */ /* 0x000fca0000010033 */
[----:B------:R-:W-:-:S07]  /*3a40*/  F2FP.F16.F32.PACK_AB R30, R30, R53 ;  /* 0x000000351e1e723e */ /* 0x000fce00000000ff */
.L_x_11323:
[----:B------:R-:W-:Y:S05]  /*3a50*/  BSYNC B2 ;  /* 0x0000000000027941 */ /* 0x000fea0003800000 */
.L_x_11322:
[----:B------:R2:W-:Y:S02]  /*3a60*/  STG.E.128 desc[UR40][R32.64+0x20], R28 ;  /* 0x0000201c20007986 */ /* 0x0005e4000c101d28 */
.L_x_11321:
[----:B------:R-:W-:Y:S05]  /*3a70*/  BSYNC B1 ;  /* 0x0000000000017941 */ /* 0x000fea0003800000 */
.L_x_11320:
        /* <DEDUP_REMOVED lines=8> */
[--C-:B------:R-:W-:Y:S02]  /*3b00*/  SHF.R.U64 R50, R46, 0x10, R47.reuse ;  /* 0x000000102e327819 */ /* 0x100fe4000000122f */
        /* <DEDUP_REMOVED lines=11> */
[----:B------:R-:W-:Y:S02]  /*3bc0*/  HADD2.F32 R48, -RZ, R50.H0_H0 ;  /* 0x20000032ff307230 */ /* 0x000fe40000004100 */
[----:B------:R-:W-:Y:S02]  /*3bd0*/  HADD2.F32 R50, -RZ, R46.H0_H0 ;  /* 0x2000002eff327230 */ /* 0x000fe40000004100 */
[----:B------:R-:W-:Y:S01]  /*3be0*/  FMUL.FTZ R46, R31, R54 ;  /* 0x000000361f2e7220 */ /* 0x000fe20000410000 */
[-C--:B------:R-:W-:Y:S01]  /*3bf0*/  FMUL.FTZ R54, R29, R52.reuse ;  /* 0x000000341d367220 */ /* 0x080fe20000410000 */
[----:B------:R-:W-:Y:S01]  /*3c00*/  FMUL.FTZ R52, R47, R52 ;  /* 0x000000342f347220 */ /* 0x000fe20000410000 */
[-C--:B------:R-:W-:Y:S01]  /*3c10*/  FFMA.FTZ R31, R31, R48.reuse, R56 ;  /* 0x000000301f1f7223 */ /* 0x080fe20000010038 */
[----:B------:R-:W-:Y:S01]  /*3c20*/  FFMA.FTZ R46, R49, R48, -R46 ;  /* 0x00000030312e7223 */ /* 0x000fe2000001082e */
[-C--:B------:R-:W-:Y:S01]  /*3c30*/  FFMA.FTZ R47, R47, R50.reuse, -R54 ;  /* 0x000000322f2f7223 */ /* 0x080fe20000010836 */
[----:B------:R-:W-:Y:S01]  /*3c40*/  FFMA.FTZ R50, R29, R50, R52 ;  /* 0x000000321d327223 */ /* 0x000fe20000010034 */
[----:B------:R-:W-:-:S02]  /*3c50*/  HADD2.F32 R51, -RZ, R119.H0_H0 ;  /* 0x20000077ff337230 */ /* 0x000fc40000004100 */
[--C-:B------:R-:W-:Y:S02]  /*3c60*/  HADD2.F32 R48, -RZ, R28.reuse.H1_H1 ;  /* 0x3000001cff307230 */ /* 0x100fe40000004100 */
[----:B------:R-:W-:Y:S02]  /*3c70*/  HADD2.F32 R52, -RZ, R28.H0_H0 ;  /* 0x2000001cff347230 */ /* 0x000fe40000004100 */
        /* <DEDUP_REMOVED lines=11> */
[----:B------:R-:W-:Y:S01]  /*3d30*/  F2FP.F16.F32.PACK_AB R29, R31, R46 ;  /* 0x0000002e1f1d723e */ /* 0x000fe200000000ff */
[----:B------:R-:W-:Y:S01]  /*3d40*/  FFMA.FTZ R55, R30, R49, -R55 ;  /* 0x000000311e377223 */ /* 0x000fe20000010837 */
[----:B------:R-:W-:Y:S01]  /*3d50*/  F2FP.F16.F32.PACK_AB R31, R50, R47 ;  /* 0x0000002f321f723e */ /* 0x000fe200000000ff */
[----:B------:R-:W-:Y:S01]  /*3d60*/  FFMA.FTZ R28, R28, R49, R119 ;  /* 0x000000311c1c7223 */ /* 0x000fe20000010077 */
[----:B------:R-:W-:-:S04]  /*3d70*/  F2FP.F16.F32.PACK_AB R48, R48, R53 ;  /* 0x000000353030723e */ /* 0x000fc800000000ff */
[----:B------:R-:W-:Y:S01]  /*3d80*/  F2FP.F16.F32.PACK_AB R30, R28, R55 ;  /* 0x000000371c1e723e */ /* 0x000fe200000000ff */
[----:B------:R-:W-:-:S07]  /*3d90*/  IMAD.MOV.U32 R28, RZ, RZ, R48 ;  /* 0x000000ffff1c7224 */ /* 0x000fce00078e0030 */
.L_x_11327:
[----:B------:R-:W-:Y:S05]  /*3da0*/  BSYNC B2 ;  /* 0x0000000000027941 */ /* 0x000fea0003800000 */
.L_x_11326:
[----:B------:R3:W-:Y:S02]  /*3db0*/  STG.E.128 desc[UR40][R32.64+0x40], R28 ;  /* 0x0000401c20007986 */ /* 0x0007e4000c101d28 */
.L_x_11325:
[----:B------:R-:W-:Y:S05]  /*3dc0*/  BSYNC B1 ;  /* 0x0000000000017941 */ /* 0x000fea0003800000 */
.L_x_11324:
        /* <DEDUP_REMOVED lines=8> */
[----:B------:R-:W-:Y:S02]  /*3e50*/  SHF.R.U64 R47, R44, 0x10, R45 ;  /* 0x000000102c2f7819 */ /* 0x000fe4000000122d */
[--C-:B------:R-:W-:Y:S01]  /*3e60*/  SHF.R.U64 R49, R42, 0x10, R43.reuse ;  /* 0x000000102a317819 */ /* 0x100fe2000000122b */
[----:B------:R-:W-:Y:S01]  /*3e70*/  IMAD.MOV.U32 R42, RZ, RZ, R28 ;  /* 0x000000ffff2a7224 */ /* 0x000fe200078e001c */
[----:B------:R-:W-:Y:S01]  /*3e80*/  SHF.R.U32.HI R46, RZ, 0x10, R43 ;  /* 0x00000010ff2e7819 */ /* 0x000fe2000001162b */
[----:B------:R-:W-:Y:S01]  /*3e90*/  IMAD.MOV.U32 R43, RZ, RZ, R31 ;  /* 0x000000ffff2b7224 */ /* 0x000fe200078e001f */
[----:B------:R-:W-:Y:S01]  /*3ea0*/  SHF.R.U32.HI R48, RZ, 0x10, R45 ;  /* 0x00000010ff307819 */ /* 0x000fe2000001162d */
[----:B------:R-:W-:Y:S02]  /*3eb0*/  HADD2.F32 R47, -RZ, R47.H0_H0 ;  /* 0x2000002fff2f7230 */ /* 0x000fe40000004100 */
[--C-:B------:R-:W-:Y:S02]  /*3ec0*/  HADD2.F32 R31, -RZ, R29.reuse.H1_H1 ;  /* 0x3000001dff1f7230 */ /* 0x100fe40000004100 */
[----:B------:R-:W-:-:S02]  /*3ed0*/  HADD2.F32 R28, -RZ, R29.H0_H0 ;  /* 0x2000001dff1c7230 */ /* 0x000fc40000004100 */
[----:B------:R-:W-:Y:S02]  /*3ee0*/  HADD2.F32 R48, -RZ, R48.H0_H0 ;  /* 0x20000030ff307230 */ /* 0x000fe40000004100 */
[-C--:B------:R-:W-:Y:S01]  /*3ef0*/  FMUL.FTZ R29, R31, R47.reuse ;  /* 0x0000002f1f1d7220 */ /* 0x080fe20000410000 */
[--C-:B------:R-:W-:Y:S02]  /*3f00*/  HADD2.F32 R44, -RZ, R43.reuse.H1_H1 ;  /* 0x3000002bff2c7230 */ /* 0x100fe40000004100 */
[----:B------:R-:W-:Y:S01]  /*3f10*/  FMUL.FTZ R50, R28, R47 ;  /* 0x0000002f1c327220 */ /* 0x000fe20000410000 */
[----:B------:R-:W-:Y:S02]  /*3f20*/  HADD2.F32 R43, -RZ, R43.H0_H0 ;  /* 0x2000002bff2b7230 */ /* 0x000fe40000004100 */
        /* <DEDUP_REMOVED lines=8> */
[--C-:B------:R-:W-:Y:S02]  /*3fb0*/  HADD2.F32 R43, -RZ, R42.reuse.H1_H1 ;  /* 0x3000002aff2b7230 */ /* 0x100fe40000004100 */
[----:B------:R-:W-:Y:S01]  /*3fc0*/  HADD2.F32 R47, -RZ, R115.H0_H0 ;  /* 0x20000073ff2f7230 */ /* 0x000fe20000004100 */
[----:B------:R-:W-:Y:S01]  /*3fd0*/  F2FP.F16.F32.PACK_AB R29, R29, R28 ;  /* 0x0000001c1d1d723e */ /* 0x000fe200000000ff */
[----:B------:R-:W-:Y:S01]  /*3fe0*/  HADD2.F32 R42, -RZ, R42.H0_H0 ;  /* 0x2000002aff2a7230 */ /* 0x000fe20000004100 */
[----:B------:R-:W-:Y:S01]  /*3ff0*/  F2FP.F16.F32.PACK_AB R31, R44, R31 ;  /* 0x0000001f2c1f723e */ /* 0x000fe200000000ff */
[----:B------:R-:W-:-:S02]  /*4000*/  HADD2.F32 R45, -RZ, R30.H1_H1 ;  /* 0x3000001eff2d7230 */ /* 0x000fc40000004100 */
[-C--:B------:R-:W-:Y:S01]  /*4010*/  FMUL.FTZ R49, R43, R47.reuse ;  /* 0x0000002f2b317220 */ /* 0x080fe20000410000 */
[----:B------:R-:W-:Y:S02]  /*4020*/  HADD2.F32 R115, -RZ, R115.H1_H1 ;  /* 0x30000073ff737230 */ /* 0x000fe40000004100 */
        /* <DEDUP_REMOVED lines=12> */
.L_x_11331:
[----:B------:R-:W-:Y:S05]  /*40f0*/  BSYNC B2 ;  /* 0x0000000000027941 */ /* 0x000fea0003800000 */
.L_x_11330:
[----:B------:R4:W-:Y:S02]  /*4100*/  STG.E.128 desc[UR40][R32.64+0x60], R28 ;  /* 0x0000601c20007986 */ /* 0x0009e4000c101d28 */
.L_x_11329:
[----:B------:R-:W-:Y:S05]  /*4110*/  BSYNC B1 ;  /* 0x0000000000017941 */ /* 0x000fea0003800000 */
.L_x_11328:
        /* <DEDUP_REMOVED lines=49> */
.L_x_11335:
[----:B------:R-:W-:Y:S05]  /*4430*/  BSYNC B2 ;  /* 0x0000000000027941 */ /* 0x000fea0003800000 */
.L_x_11334:
[----:B------:R1:W-:Y:S02]  /*4440*/  STG.E.128 desc[UR40][R32.64+0x80], R28 ;  /* 0x0000801c20007986 */ /* 0x0003e4000c101d28 */
.L_x_11333:
[----:B------:R-:W-:Y:S05]  /*4450*/  BSYNC B1 ;  /* 0x0000000000017941 */ /* 0x000fea0003800000 */
.L_x_11332:
        /* <DEDUP_REMOVED lines=48> */
.L_x_11337:
[----:B------:R-:W-:Y:S05]  /*4760*/  BSYNC B1 ;  /* 0x0000000000017941 */ /* 0x000fea0003800000 */
.L_x_11336:
[----:B------:R1:W-:Y:S01]  /*4770*/  STG.E.128 desc[UR40][R32.64+0xa0], R28 ;  /* 0x0000a01c20007986 */ /* 0x0003e2000c101d28 */
[----:B------:R-:W-:Y:S05]  /*4780*/  BRA `(.L_x_11315) ;  /* 0x0000002000507947 */ /* 0x000fea0003800000 */
.L_x_11309:
        /* <DEDUP_REMOVED lines=46> */
.L_x_11339:
[----:B------:R-:W-:Y:S05]  /*4a70*/  BSYNC B1 ;  /* 0x0000000000017941 */ /* 0x000fea0003800000 */
.L_x_11338:
        /* <DEDUP_REMOVED lines=43> */
[----:B------:R-:W-:Y:S02]  /*4d30*/  PRMT R116, R52, 0x7610, R116 ;  /* 0x0000761034747816 */ /* 0x000fe40000000074 */
[----:B------:R-:W-:Y:S01]  /*4d40*/  PRMT R131, R131, 0x5410, R14 ;  /* 0x0000541083837816 */ /* 0x000fe2000000000e */
[----:B------:R-:W-:Y:S06]  /*4d50*/  @!P3 BRA `(.L_x_11340) ;  /* 0x000000000004b947 */ /* 0x000fec0003800000 */
[----:B------:R-:W-:Y:S01]  /*4d60*/  BPT.TRAP 0x1 ;  /* 0x000000040000795c */ /* 0x000fe20000300000 */
.L_x_11340:
[----:B------:R-:W-:Y:S01]  /*4d70*/  IMAD R14, R17, 0x8, R2 ;  /* 0x00000008110e7824 */ /* 0x000fe200078e0202 */
[----:B------:R-:W-:Y:S01]  /*4d80*/  SHF.L.U32 R85, R154, 0x1f, RZ ;  /* 0x0000001f9a557819 */ /* 0x000fe200000006ff */
[----:B------:R-:W-:Y:S03]  /*4d90*/  BSSY B1, `(.L_x_11341) ;  /* 0x0000003000017945 */ /* 0x000fe60003800000 */
[----:B------:R-:W0:Y:S02]  /*4da0*/  SYNCS.PHASECHK.TRANS64.TRYWAIT P5, [R14+URZ+0x2d890], R85 ;  /* 0x02d890550e0075a7 */ /* 0x000e2400080a017f */
[----:B0-----:R-:W-:Y:S05]  /*4db0*/  @!P5 BRA `(.L_x_11342) ;  /* 0x000001f4008cd947 */ /* 0x001fea0003800000 */
.L_x_11681:
[----:B------:R-:W-:Y:S05]  /*4dc0*/  BSYNC B1 ;  /* 0x0000000000017941 */ /* 0x000fea0003800000 */
.L_x_11341:
        /* <DEDUP_REMOVED lines=17> */
[----:B------:R-:W-:Y:S01]  /*4ee0*/  SEL R52, R107, R114, !P0 ;  /* 0x000000726b347207 */ /* 0x000fe20004000000 */
[----:B------:R-:W-:Y:S01]  /*4ef0*/  BSSY B2, `(.L_x_11345) ;  /* 0x000006f000027945 */ /* 0x000fe20003800000 */
[----:B------:R-:W-:-:S02]  /*4f00*/  ISETP.GE.AND P4, PT, R136, R106, PT ;  /* 0x0000006a8800720c */ /* 0x000fc40003f86270 */
[----:B------:R-:W-:-:S04]  /*4f10*/  SHF.R.S32.HI R53, RZ, 0x1f, R52 ;  /* 0x0000001fff357819 */ /* 0x000fc80000011434 */
[----:B------:R-:W-:-:S04]  /*4f20*/  LEA.HI R53, R53, R52, RZ, 0x4 ;  /* 0x0000003435357211 */ /* 0x000fc800078f20ff */
[----:B------:R-:W-:-:S04]  /*4f30*/  SHF.R.S32.HI R53, RZ, 0x4, R53 ;  /* 0x00000004ff357819 */ /* 0x000fc80000011435 */
[----:B------:R-:W-:-:S04]  /*4f40*/  LEA.HI.SX32 R115, R76, R53, 0x1d ;  /* 0x000000354c737211 */ /* 0x000fc800078feaff */
[----:B------:R-:W-:-:S04]  /*4f50*/  SHF.R.S32.HI R52, RZ, 0x1f, R115 ;  /* 0x0000001fff347819 */ /* 0x000fc80000011473 */
[----:B------:R-:W-:Y:S01]  /*4f60*/  LEA.HI R52, R52, R115, RZ, 0x2 ;  /* 0x0000007334347211 */ /* 0x000fe200078f10ff */
[----:B------:R-:W-:-:S04]  /*4f70*/  IMAD.SHL.U32 R115, R115, 0x8, RZ ;  /* 0x0000000873737824 */ /* 0x000fc800078e00ff */
[----:B------:R-:W-:-:S05]  /*4f80*/  IMAD.SHL.U32 R52, R52, 0x400, RZ ;  /* 0x0000040034347824 */ /* 0x000fca00078e00ff */
[----:B------:R-:W-:Y:S02]  /*4f90*/  LOP3.LUT R52, R52, 0x7ffff000, RZ, 0xc0, !PT ;  /* 0x7ffff00034347812 */ /* 0x000fe400078ec0ff */
[----:B--2---:R-:W-:-:S04]  /*4fa0*/  LOP3.LUT R53, R58, 0x18, R115, 0xf8, !PT ;  /* 0x000000183a357812 */ /* 0x004fc800078ef873 */
[----:B---3--:R-:W-:-:S04]  /*4fb0*/  LOP3.LUT R53, R53, R55, RZ, 0x3c, !PT ;  /* 0x0000003735357212 */ /* 0x008fc800078e3cff */
[----:B----4-:R-:W-:-:S05]  /*4fc0*/  IADD3 R52, R53, R52, R54 ;  /* 0x0000003435347210 */ /* 0x010fca0007ffe036 */
        /* <DEDUP_REMOVED lines=97> */
.L_x_11346:
[----:B------:R-:W-:Y:S05]  /*55e0*/  BSYNC B2 ;  /* 0x0000000000027941 */ /* 0x000fea0003800000 */
.L_x_11345:
        /* <DEDUP_REMOVED lines=12> */
.L_x_11344:
[----:B------:R-:W-:Y:S05]  /*56b0*/  BSYNC B1 ;  /* 0x0000000000017941 */ /* 0x000fea0003800000 */
.L_x_11343:
[----:B------:R-:W-:Y:S01]  /*56c0*/  ISETP.NE.AND P4, PT, R9, RZ, PT ;  /* 0x000000ff0900720c */ /* 0x000fe20003f85270 */
[----:B------:R-:W-:-:S12]  /*56d0*/  BSSY B1, `(.L_x_11347) ;  /* 0x000007e000017945 */ /* 0x000fd80003800000 */
[----:B------:R-:W-:Y:S05]  /*56e0*/  @!P4 BRA `(.L_x_11348) ;  /* 0x0000000400f0c947 */ /* 0x000fea0003800000 */
[----:B------:R-:W3:Y:S04]  /*56f0*/  LDL R48, [R1+0xc] ;  /* 0x00000c0001307983 */ /* 0x000ee80000100800 */
[----:B--2---:R-:W2:Y:S04]  /*5700*/  LDL R39, [R1+0x10] ;  /* 0x0000100001277983 */ /* 0x004ea80000100800 */
        /* <DEDUP_REMOVED lines=8> */
[----:B------:R-:W-:Y:S01]  /*5790*/  SHF.R.S32.HI R37, RZ, 0x1f, R36 ;  /* 0x0000001fff257819 */ /* 0x000fe20000011424 */
[----:B------:R-:W-:-:S03]  /*57a0*/  IMAD.SHL.U32 R52, R36, 0x8, RZ ;  /* 0x0000000824347824 */ /* 0x000fc600078e00ff */
[----:B------:R-:W-:-:S05]  /*57b0*/  LEA.HI R37, R37, R36, RZ, 0x2 ;  /* 0x0000002425257211 */ /* 0x000fca00078f10ff */
[----:B------:R-:W-:-:S05]  /*57c0*/  IMAD.SHL.U32 R37, R37, 0x400, RZ ;  /* 0x0000040025257824 */ /* 0x000fca00078e00ff */
[----:B------:R-:W-:Y:S02]  /*57d0*/  LOP3.LUT R37, R37, 0x7ffff000, RZ, 0xc0, !PT ;  /* 0x7ffff00025257812 */ /* 0x000fe400078ec0ff */
[----:B---3--:R-:W-:-:S04]  /*57e0*/  LOP3.LUT R36, R48, 0x18, R52, 0xf8, !PT ;  /* 0x0000001830247812 */ /* 0x008fc800078ef834 */
[----:B--2---:R-:W-:-:S04]  /*57f0*/  LOP3.LUT R36, R36, R39, RZ, 0x3c, !PT ;  /* 0x0000002724247212 */ /* 0x004fc800078e3cff */
[----:B----4-:R-:W-:Y:S01]  /*5800*/  IADD3 R36, R36, R37, R38 ;  /* 0x0000002524247210 */ /* 0x010fe20007ffe026 */
[----:B------:R-:W-:-:S04]  /*5810*/  IMAD R37, R17, 0x3000, R103 ;  /* 0x0000300011257824 */ /* 0x000fc800078e0267 */
[----:B------:R-:W-:Y:S02]  /*5820*/  IMAD R39, R17, 0x3000, R36 ;  /* 0x0000300011277824 */ /* 0x000fe400078e0224 */
[--C-:B------:R-:W-:Y:S02]  /*5830*/  IMAD R37, R37, 0x2, R2.reuse ;  /* 0x0000000225257824 */ /* 0x100fe400078e0202 */
[----:B------:R-:W-:-:S04]  /*5840*/  IMAD R48, R39, 0x2, R2 ;  /* 0x0000000227307824 */ /* 0x000fc800078e0202 */
[----:B------:R-:W1:Y:S04]  /*5850*/  LDS.128 R36, [R37+0x15400] ;  /* 0x0154000025247984 */ /* 0x000e680000000c00 */
[----:B------:R-:W2:Y:S01]  /*5860*/  LDS.128 R48, [R48+0x15400] ;  /* 0x0154000030307984 */ /* 0x000ea20000000c00 */
[----:B------:R-:W-:Y:S05]  /*5870*/  @P4 BRA `(.L_x_11350) ;  /* 0x0000000400584947 */ /* 0x000fea0003800000 */
[----:B--2---:R-:W-:Y:S01]  /*5880*/  IMAD.MOV.U32 R54, RZ, RZ, R49 ;  /* 0x000000ffff367224 */ /* 0x004fe200078e0031 */
[----:B------:R-:W-:Y:S01]  /*5890*/  SHF.R.U64 R32, R32, 0x10, R33 ;  /* 0x0000001020207819 */ /* 0x000fe20000001221 */
[----:B-1----:R-:W-:Y:S01]  /*58a0*/  IMAD.MOV.U32 R53, RZ, RZ, R37 ;  /* 0x000000ffff357224 */ /* 0x002fe200078e0025 */
        /* <DEDUP_REMOVED lines=35> */
[----:B------:R-:W-:Y:S02]  /*5ae0*/  SHF.R.U32.HI R53, RZ, 0x10, R35 ;  /* 0x00000010ff357819 */ /* 0x000fe40000011623 */
        /* <DEDUP_REMOVED lines=29> */
[----:B------:R-:W-:Y:S02]  /*5cc0*/  HADD2.F32 R36, -RZ, R38.H0_H0 ;  /* 0x20000026ff247230 */ /* 0x000fe40000004100 */
[----:B------:R-:W-:Y:S02]  /*5cd0*/  HADD2.F32 R50, -RZ, R50.H1_H1 ;  /* 0x30000032ff327230 */ /* 0x000fe40000004100 */
[-C--:B------:R-:W-:Y:S01]  /*5ce0*/  FMUL.FTZ R48, R32, R47.reuse ;  /* 0x0000002f20307220 */ /* 0x080fe20000410000 */
[----:B------:R-:W-:Y:S02]  /*5cf0*/  HADD2.F32 R38, -RZ, R38.H1_H1 ;  /* 0x30000026ff267230 */ /* 0x000fe40000004100 */
[----:B------:R-:W-:Y:S01]  /*5d00*/  FMUL.FTZ R47, R36, R47 ;  /* 0x0000002f242f7220 */ /* 0x000fe20000410000 */
[----:B------:R-:W-:-:S02]  /*5d10*/  IMAD.MOV.U32 R39, RZ, RZ, R51 ;  /* 0x000000ffff277224 */ /* 0x000fc400078e0033 */
        /* <DEDUP_REMOVED lines=11> */
[----:B------:R-:W-:-:S07]  /*5dd0*/  F2FP.F16.F32.PACK_AB R50, R50, R47 ;  /* 0x0000002f3232723e */ /* 0x000fce00000000ff */
.L_x_11350:
[----:B------:R-:W-:Y:S05]  /*5de0*/  BSYNC B2 ;  /* 0x0000000000027941 */ /* 0x000fea0003800000 */
.L_x_11349:
        /* <DEDUP_REMOVED lines=9> */
[----:B-1----:R1:W-:Y:S01]  /*5e80*/  STG.E.128 desc[UR40][R32.64], R36 ;  /* 0x0000002420007986 */ /* 0x0023e2000c101d28 */
[----:B------:R-:W-:-:S05]  /*5e90*/  @!P4 LEA.HI.X R35, R52, R87, R35, 0x1, P5 ;  /* 0x000000573423c211 */ /* 0x000fca00028f0c23 */
[----:B--2---:R1:W-:Y:S04]  /*5ea0*/  @!P4 STG.E.128 desc[UR40][R34.64], R48 ;  /* 0x000000302200c986 */ /* 0x0043e8000c101d28 */
.L_x_11348:
[----:B------:R-:W-:Y:S05]  /*5eb0*/  BSYNC B1 ;  /* 0x0000000000017941 */ /* 0x000fea0003800000 */
.L_x_11347:
[----:B------:R-:W-:-:S13]  /*5ec0*/  ISETP.NE.AND P4, PT, R10, RZ, PT ;  /* 0x000000ff0a00720c */ /* 0x000fda0003f85270 */
[----:B------:R-:W-:Y:S05]  /*5ed0*/  @!P4 BRA `(.L_x_11315) ;  /* 0x00000008007cc947 */ /* 0x000fea0003800000 */
[----:B-12---:R-:W2:Y:S04]  /*5ee0*/  LDL R36, [R1+0xc] ;  /* 0x00000c0001247983 */ /* 0x006ea80000100800 */
[----:B------:R-:W3:Y:S04]  /*5ef0*/  LDL R35, [R1+0x10] ;  /* 0x0000100001237983 */ /* 0x000ee80000100800 */
[----:B------:R-:W4:Y:S01]  /*5f00*/  LDL R34, [R1+0x14] ;  /* 0x0000140001227983 */ /* 0x000f220000100800 */
[----:B------:R-:W-:Y:S01]  /*5f10*/  IADD3 R32, P4, P5, R20, R88, R77 ;  /* 0x0000005814207210 */ /* 0x000fe20007d9e04d */
[----:B------:R-:W-:Y:S01]  /*5f20*/  BSSY B1, `(.L_x_11351) ;  /* 0x0000070000017945 */ /* 0x000fe20003800000 */
[----:B------:R-:W-:-:S02]  /*5f30*/  LOP3.LUT P6, RZ, R23, 0x1, RZ, 0xc0, !PT ;  /* 0x0000000117ff7812 */ /* 0x000fc400078cc0ff */
[----:B------:R-:W-:Y:S02]  /*5f40*/  IADD3.X R33, R3, R109, R99, P4, P5 ;  /* 0x0000006d03217210 */ /* 0x000fe400027ea463 */
[C---:B------:R-:W-:Y:S02]  /*5f50*/  LEA R44, P4, R32.reuse, R86, 0x1 ;  /* 0x00000056202c7211 */ /* 0x040fe400078808ff */
[----:B------:R-:W-:Y:S02]  /*5f60*/  SEL R114, R107, R114, !P6 ;  /* 0x000000726b727207 */ /* 0x000fe40007000000 */
[----:B------:R-:W-:Y:S02]  /*5f70*/  LEA.HI.X R45, R32, R87, R33, 0x1, P4 ;  /* 0x00000057202d7211 */ /* 0x000fe400020f0c21 */
[----:B------:R-:W-:Y:S02]  /*5f80*/  SHF.R.S32.HI R33, RZ, 0x1f, R114 ;  /* 0x0000001fff217819 */ /* 0x000fe40000011472 */
[----:B------:R-:W-:-:S02]  /*5f90*/  ISETP.GE.AND P4, PT, R4, R106, PT ;  /* 0x0000006a0400720c */ /* 0x000fc40003f86270 */
        /* <DEDUP_REMOVED lines=8> */
[----:B--2---:R-:W-:-:S04]  /*6020*/  LOP3.LUT R32, R36, 0x18, R47, 0xf8, !PT ;  /* 0x0000001824207812 */ /* 0x004fc800078ef82f */
[----:B---3--:R-:W-:-:S04]  /*6030*/  LOP3.LUT R32, R32, R35, RZ, 0x3c, !PT ;  /* 0x0000002320207212 */ /* 0x008fc800078e3cff */
        /* <DEDUP_REMOVED lines=9> */
[----:B------:R-:W-:Y:S01]  /*60d0*/  HADD2.F32 R52, -RZ, R124.H1_H1 ;  /* 0x3000007cff347230 */ /* 0x000fe20000004100 */
[----:B------:R-:W-:Y:S01]  /*60e0*/  SHF.R.U32.HI R46, RZ, 0x10, R29 ;  /* 0x00000010ff2e7819 */ /* 0x000fe2000001161d */
[----:B-1----:R-:W-:Y:S01]  /*60f0*/  HADD2.F32 R48, -RZ, R33.H1_H1 ;  /* 0x30000021ff307230 */ /* 0x002fe20000004100 */
[----:B------:R-:W-:Y:S01]  /*6100*/  SHF.R.U64 R29, R40, 0x10, R41 ;  /* 0x00000010281d7819 */ /* 0x000fe20000001229 */
[----:B------:R-:W-:Y:S01]  /*6110*/  HADD2.F32 R50, -RZ, R122.H1_H1 ;  /* 0x3000007aff327230 */ /* 0x000fe20000004100 */
[--C-:B------:R-:W-:Y:S01]  /*6120*/  SHF.R.U64 R30, R30, 0x10, R31.reuse ;  /* 0x000000101e1e7819 */ /* 0x100fe2000000121f */
[----:B------:R-:W-:Y:S01]  /*6130*/  HADD2.F32 R46, -RZ, R46.H0_H0 ;  /* 0x2000002eff2e7230 */ /* 0x000fe20000004100 */
[----:B------:R-:W-:Y:S01]  /*6140*/  SHF.R.U32.HI R40, RZ, 0x10, R31 ;  /* 0x00000010ff287819 */ /* 0x000fe2000001161f */
[----:B------:R-:W-:Y:S01]  /*6150*/  HADD2.F32 R124, -RZ, R124.H0_H0 ;  /* 0x2000007cff7c7230 */ /* 0x000fe20000004100 */
[--C-:B------:R-:W-:Y:S01]  /*6160*/  SHF.R.U64 R31, R42, 0x10, R43.reuse ;  /* 0x000000102a1f7819 */ /* 0x100fe2000000122b */
[----:B------:R-:W-:Y:S01]  /*6170*/  HADD2.F32 R122, -RZ, R122.H0_H0 ;  /* 0x2000007aff7a7230 */ /* 0x000fe20000004100 */
[----:B------:R-:W-:Y:S01]  /*6180*/  SHF.R.U32.HI R42, RZ, 0x10, R43 ;  /* 0x00000010ff2a7819 */ /* 0x000fe2000001162b */
[----:B--2---:R-:W-:Y:S01]  /*6190*/  IMAD.MOV.U32 R43, RZ, RZ, R37 ;  /* 0x000000ffff2b7224 */ /* 0x004fe200078e0025 */
[----:B------:R-:W-:Y:S01]  /*61a0*/  SHF.R.U32.HI R41, RZ, 0x10, R41 ;  /* 0x00000010ff297819 */ /* 0x000fe20000011629 */
[----:B------:R-:W-:-:S02]  /*61b0*/  IMAD.MOV.U32 R37, RZ, RZ, R35 ;  /* 0x000000ffff257224 */ /* 0x000fc400078e0023 */
[----:B------:R-:W-:Y:S02]  /*61c0*/  HADD2.F32 R35, -RZ, R33.H0_H0 ;  /* 0x20000021ff237230 */ /* 0x000fe40000004100 */
[--C-:B------:R-:W-:Y:S02]  /*61d0*/  HADD2.F32 R49, -RZ, R43.reuse.H0_H0 ;  /* 0x2000002bff317230 */ /* 0x100fe40000004100 */
[----:B------:R-:W-:Y:S02]  /*61e0*/  HADD2.F32 R43, -RZ, R43.H1_H1 ;  /* 0x3000002bff2b7230 */ /* 0x000fe40000004100 */
[----:B------:R-:W-:Y:S02]  /*61f0*/  HADD2.F32 R41, -RZ, R41.H0_H0 ;  /* 0x20000029ff297230 */ /* 0x000fe40000004100 */
[-C--:B------:R-:W-:Y:S01]  /*6200*/  FMUL.FTZ R54, R49, R52.reuse ;  /* 0x0000003431367220 */ /* 0x080fe20000410000 */
[----:B------:R-:W-:Y:S02]  /*6210*/  FMUL.FTZ R52, R35, R52 ;  /* 0x0000003423347220 */ /* 0x000fe40000410000 */
[-C--:B------:R-:W-:Y:S01]  /*6220*/  FMUL.FTZ R51, R43, R41.reuse ;  /* 0x000000292b337220 */ /* 0x080fe20000410000 */
[C---:B------:R-:W-:Y:S01]  /*6230*/  FMUL.FTZ R56, R48.reuse, R41 ;  /* 0x0000002930387220 */ /* 0x040fe20000410000 */
[-C--:B------:R-:W-:Y:S01]  /*6240*/  FFMA.FTZ R33, R49, R50.reuse, R52 ;  /* 0x0000003231217223 */ /* 0x080fe20000010034 */
[----:B------:R-:W-:Y:S01]  /*6250*/  FFMA.FTZ R35, R35, R50, -R54 ;  /* 0x0000003223237223 */ /* 0x000fe20000010836 */
[-C--:B------:R-:W-:Y:S01]  /*6260*/  FFMA.FTZ R48, R48, R46.reuse, -R51 ;  /* 0x0000002e30307223 */ /* 0x080fe20000010833 */
[----:B------:R-:W-:Y:S01]  /*6270*/  FFMA.FTZ R46, R43, R46, R56 ;  /* 0x0000002e2b2e7223 */ /* 0x000fe20000010038 */
[----:B------:R-:W-:-:S02]  /*6280*/  HADD2.F32 R52, -RZ, R123.H1_H1 ;  /* 0x3000007bff347230 */ /* 0x000fc40000004100 */
[--C-:B------:R-:W-:Y:S01]  /*6290*/  HADD2.F32 R43, -RZ, R39.reuse.H0_H0 ;  /* 0x20000027ff2b7230 */ /* 0x100fe20000004100 */
[----:B------:R-:W-:Y:S01]  /*62a0*/  F2FP.F16.F32.PACK_AB R35, R48, R35 ;  /* 0x000000233023723e */ /* 0x000fe200000000ff */
[----:B------:R-:W-:Y:S02]  /*62b0*/  HADD2.F32 R49, -RZ, R39.H1_H1 ;  /* 0x30000027ff317230 */ /* 0x000fe40000004100 */
[----:B------:R-:W-:Y:S02]  /*62c0*/  HADD2.F32 R54, -RZ, R42.H0_H0 ;  /* 0x2000002aff367230 */ /* 0x000fe40000004100 */
[----:B------:R-:W-:Y:S02]  /*62d0*/  HADD2.F32 R41, -RZ, R37.H1_H1 ;  /* 0x30000025ff297230 */ /* 0x000fe40000004100 */
[----:B------:R-:W-:Y:S02]  /*62e0*/  HADD2.F32 R50, -RZ, R121.H1_H1 ;  /* 0x30000079ff327230 */ /* 0x000fe40000004100 */
[----:B------:R-:W-:Y:S01]  /*62f0*/  FMUL.FTZ R56, R49, R54 ;  /* 0x0000003631387220 */ /* 0x000fe20000410000 */
[----:B------:R-:W-:-:S02]  /*6300*/  HADD2.F32 R39, -RZ, R37.H0_H0 ;  /* 0x20000025ff277230 */ /* 0x000fc40000004100 */
[----:B------:R-:W-:Y:S01]  /*6310*/  FMUL.FTZ R54, R41, R54 ;  /* 0x0000003629367220 */ /* 0x000fe20000410000 */
[----:B------:R-:W-:Y:S02]  /*6320*/  HADD2.F32 R42, -RZ, R40.H0_H0 ;  /* 0x20000028ff2a7230 */ /* 0x000fe40000004100 */
[-C--:B------:R-:W-:Y:S01]  /*6330*/  FMUL.FTZ R40, R43, R52.reuse ;  /* 0x000000342b287220 */ /* 0x080fe20000410000 */
[----:B------:R-:W-:Y:S02]  /*6340*/  HADD2.F32 R123, -RZ, R123.H0_H0 ;  /* 0x2000007bff7b7230 */ /* 0x000fe40000004100 */
[C---:B------:R-:W-:Y:S01]  /*6350*/  FMUL.FTZ R52, R39.reuse, R52 ;  /* 0x0000003427347220 */ /* 0x040fe20000410000 */
[----:B------:R-:W-:Y:S02]  /*6360*/  HADD2.F32 R121, -RZ, R121.H0_H0 ;  /* 0x20000079ff797230 */ /* 0x000fe40000004100 */
[----:B------:R-:W-:Y:S01]  /*6370*/  FFMA.FTZ R37, R39, R50, -R40 ;  /* 0x0000003227257223 */ /* 0x000fe20000010828 */
        /* <DEDUP_REMOVED lines=8> */
[----:B------:R-:W-:Y:S01]  /*6400*/  HADD2.F32 R36, -RZ, R36.H1_H1 ;  /* 0x30000024ff247230 */ /* 0x000fe20000004100 */
[----:B------:R-:W-:Y:S01]  /*6410*/  F2FP.F16.F32.PACK_AB R39, R42, R39 ;  /* 0x000000272a27723e */ /* 0x000fe200000000ff */
[----:B------:R-:W-:Y:S02]  /*6420*/  HADD2.F32 R32, -RZ, R32.H1_H1 ;  /* 0x30000020ff207230 */ /* 0x000fe40000004100 */
        /* <DEDUP_REMOVED lines=11> */
[----:B------:R-:W-:Y:S02]  /*64e0*/  HADD2.F32 R38, -RZ, R38.H1_H1 ;  /* 0x30000026ff267230 */ /* 0x000fe40000004100 */
[--C-:B------:R-:W-:Y:S02]  /*64f0*/  HADD2.F32 R31, -RZ, R34.reuse.H0_H0 ;  /* 0x20000022ff1f7230 */ /* 0x100fe40000004100 */
[----:B------:R-:W-:Y:S02]  /*6500*/  HADD2.F32 R34, -RZ, R34.H1_H1 ;  /* 0x30000022ff227230 */ /* 0x000fe40000004100 */
[----:B------:R-:W-:Y:S01]  /*6510*/  FMUL.FTZ R51, R38, R49 ;  /* 0x0000003126337220 */ /* 0x000fe20000410000 */
[----:B------:R-:W-:Y:S02]  /*6520*/  HADD2.F32 R43, -RZ, R30.H0_H0 ;  /* 0x2000001eff2b7230 */ /* 0x000fe40000004100 */
[-C--:B------:R-:W-:Y:S01]  /*6530*/  FMUL.FTZ R30, R36, R123.reuse ;  /* 0x0000007b241e7220 */ /* 0x080fe20000410000 */
[----:B------:R-:W-:Y:S01]  /*6540*/  FMUL.FTZ R123, R31, R123 ;  /* 0x0000007b1f7b7220 */ /* 0x000fe20000410000 */
[----:B------:R-:W-:Y:S01]  /*6550*/  FMUL.FTZ R49, R34, R49 ;  /* 0x0000003122317220 */ /* 0x000fe20000410000 */
[----:B------:R-:W-:-:S02]  /*6560*/  IMAD.MOV.U32 R33, RZ, RZ, R35 ;  /* 0x000000ffff217224 */ /* 0x000fc400078e0023 */
[----:B------:R-:W-:Y:S01]  /*6570*/  FFMA.FTZ R30, R31, R121, -R30 ;  /* 0x000000791f1e7223 */ /* 0x000fe2000001081e */
[----:B------:R-:W-:Y:S01]  /*6580*/  FFMA.FTZ R51, R34, R43, -R51 ;  /* 0x0000002b22337223 */ /* 0x000fe20000010833 */
[----:B------:R-:W-:Y:S01]  /*6590*/  F2FP.F16.F32.PACK_AB R34, R41, R28 ;  /* 0x0000001c2922723e */ /* 0x000fe200000000ff */
[----:B------:R-:W-:Y:S01]  /*65a0*/  FFMA.FTZ R123, R36, R121, R123 ;  /* 0x00000079247b7223 */ /* 0x000fe2000001007b */
[----:B------:R-:W-:Y:S01]  /*65b0*/  FFMA.FTZ R38, R38, R43, R49 ;  /* 0x0000002b26267223 */ /* 0x000fe20000010031 */
[----:B------:R-:W-:Y:S01]  /*65c0*/  F2FP.F16.F32.PACK_AB R36, R32, R29 ;  /* 0x0000001d2024723e */ /* 0x000fe200000000ff */
[----:B------:R-:W-:Y:S01]  /*65d0*/  IMAD.MOV.U32 R35, RZ, RZ, R40 ;  /* 0x000000ffff237224 */ /* 0x000fe200078e0028 */
[----:B------:R-:W-:Y:S01]  /*65e0*/  F2FP.F16.F32.PACK_AB R51, R51, R30 ;  /* 0x0000001e3333723e */ /* 0x000fe200000000ff */
[----:B------:R-:W-:Y:S01]  /*65f0*/  IMAD.MOV.U32 R32, RZ, RZ, R34 ;  /* 0x000000ffff207224 */ /* 0x000fe200078e0022 */
[----:B------:R-:W-:-:S03]  /*6600*/  F2FP.F16.F32.PACK_AB R38, R38, R123 ;  /* 0x0000007b2626723e */ /* 0x000fc600000000ff */
[----:B------:R-:W-:-:S07]  /*6610*/  IMAD.MOV.U32 R34, RZ, RZ, R51 ;  /* 0x000000ffff227224 */ /* 0x000fce00078e0033 */
.L_x_11352:
[----:B------:R-:W-:Y:S05]  /*6620*/  BSYNC B1 ;  /* 0x0000000000017941 */ /* 0x000fea0003800000 */
.L_x_11351:
        /* <DEDUP_REMOVED lines=10> */
.L_x_11308:
[----:B------:R-:W-:-:S06]  /*66d0*/  UISETP.NE.AND UP0, UPT, UR37, 0x3, UPT ;  /* 0x000000032500788c */ /* 0x000fcc000bf05270 */
[----:B------:R-:W-:-:S13]  /*66e0*/  PLOP3.LUT P3, PT, PT, PT, UP0, 0x80, 0x0 ;  /* 0x000000000000781c */ /* 0x000fda0003f6f008 */
[----:B------:R-:W-:Y:S05]  /*66f0*/  @!P3 BRA `(.L_x_11353) ;  /* 0x000000000004b947 */ /* 0x000fea0003800000 */
[----:B------:R-:W-:Y:S01]  /*6700*/  BPT.TRAP 0x1 ;  /* 0x000000040000795c */ /* 0x000fe20000300000 */
.L_x_11353:
[----:B------:R-:W-:Y:S01]  /*6710*/  IMAD R14, R17, 0x8, R2 ;  /* 0x00000008110e7824 */ /* 0x000fe200078e0202 */
[----:B------:R-:W-:Y:S01]  /*6720*/  SHF.L.U32 R85, R154, 0x1f, RZ ;  /* 0x0000001f9a557819 */ /* 0x000fe200000006ff */
[----:B------:R-:W-:Y:S01]  /*6730*/  IMAD R84, R25, -0x80, R24 ;  /* 0xffffff8019547824 */ /* 0x000fe200078e0218 */
[----:B------:R-:W-:Y:S02]  /*6740*/  BSSY B1, `(.L_x_11354) ;  /* 0x0000004000017945 */ /* 0x000fe40003800000 */
[----:B------:R-:W0:Y:S02]  /*6750*/  SYNCS.PHASECHK.TRANS64.TRYWAIT P4, [R14+URZ+0x2d890], R85 ;  /* 0x02d890550e0075a7 */ /* 0x000e24000808017f */
[----:B------:R-:W-:Y:S01]  /*6760*/  VIMNMX R84, R84, 0x80, PT ;  /* 0x0000008054547848 */ /* 0x000fe20003fe0100 */
[----:B0-----:R-:W-:Y:S06]  /*6770*/  @!P4 BRA `(.L_x_11355) ;  /* 0x000001dc0030c947 */ /* 0x001fec0003800000 */
.L_x_11682:
[----:B------:R-:W-:Y:S05]  /*6780*/  BSYNC B1 ;  /* 0x0000000000017941 */ /* 0x000fea0003800000 */
.L_x_11354:
        /* <DEDUP_REMOVED lines=20> */
.L_x_11315:
[----:B------:R-:W-:Y:S05]  /*68d0*/  BSYNC B0 ;  /* 0x0000000000007941 */ /* 0x000fea0003800000 */
.L_x_11307:
        /* <DEDUP_REMOVED lines=17> */
.L_x_11357:
[----:B------:R-:W-:Y:S05]  /*69f0*/  BSYNC B0 ;  /* 0x0000000000007941 */ /* 0x000fea0003800000 */
.L_x_11356:
[----:B------:R-:W2:Y:S01]  /*6a00*/  SYNCS.PHASECHK.TRANS64.TRYWAIT P3, [R14+URZ+0x2d8b0], R85 ;  /* 0x02d8b0550e0075a7 */ /* 0x000ea2000806017f */
[----:B------:R-:W-:Y:S04]  /*6a10*/  BSSY B0, `(.L_x_11358) ;  /* 0x0000002000007945 */ /* 0x000fe80003800000 */
[----:B--2---:R-:W-:Y:S05]  /*6a20*/  @!P3 BRA `(.L_x_11359) ;  /* 0x000001d80098b947 */ /* 0x004fea0003800000 */
.L_x_11683:
[----:B------:R-:W-:Y:S05]  /*6a30*/  BSYNC B0 ;  /* 0x0000000000007941 */ /* 0x000fea0003800000 */
.L_x_11358:
        /* <DEDUP_REMOVED lines=33> */
.L_x_11361:
[----:B------:R-:W-:Y:S05]  /*6c50*/  BSYNC B0 ;  /* 0x0000000000007941 */ /* 0x000fea0003800000 */
.L_x_11360:
[----:B------:R-:W-:Y:S01]  /*6c60*/  @!PT LDS RZ, [RZ] ;  /* 0x00000000fffff984 */ /* 0x000fe20000000800 */
[----:B------:R-:W-:Y:S01]  /*6c70*/  @!PT LDS RZ, [RZ] ;  /* 0x00000000fffff984 */ /* 0x000fe20000000800 */
[----:B------:R-:W-:Y:S01]  /*6c80*/  @!PT LDS RZ, [RZ] ;  /* 0x00000000fffff984 */ /* 0x000fe20000000800 */
[----:B------:R-:W-:Y:S01]  /*6c90*/  @!PT LDS RZ, [RZ] ;  /* 0x00000000fffff984 */ /* 0x000fe20000000800 */
[----:B------:R4:W-:Y:S06]  /*6ca0*/  MEMBAR.ALL.CTA ;  /* 0x0000000000007992 */ /* 0x0009ec0000008000 */
[----:B----4-:R-:W4:Y:S01]  /*6cb0*/  FENCE.VIEW.ASYNC.S ;  /* 0x00000000000073c6 */ /* 0x010f220000000000 */
[----:B------:R-:W-:Y:S02]  /*6cc0*/  VIADD R17, R17, 0x1 ;  /* 0x0000000111117836 */ /* 0x000fe40000000000 */
[----:B0-2---:R-:W-:Y:S01]  /*6cd0*/  @!P4 VIADD R14, R14, 0x2d8c0 ;  /* 0x0002d8c00e0ec836 */ /* 0x005fe20000000000 */
[----:B----4-:R0:W-:Y:S02]  /*6ce0*/  BAR.SYNC.DEFER_BLOCKING R110, 0x80 ;  /* 0x0002006e0000751d */ /* 0x0101e40000010000 */
[----:B------:R-:W-:-:S02]  /*6cf0*/  ISETP.NE.AND P3, PT, R17, 0x2, PT ;  /* 0x000000021100780c */ /* 0x000fc40003f65270 */
[----:B------:R-:W-:Y:S02]  /*6d00*/  @!P4 PRMT R14, RZ, 0x654, R14 ;  /* 0x00000654ff0ec816 */ /* 0x000fe4000000000e */
[----:B------:R-:W-:Y:S02]  /*6d10*/  SEL R15, RZ, 0x1, P3 ;  /* 0x00000001ff0f7807 */ /* 0x000fe40001800000 */
[----:B------:R-:W-:Y:S02]  /*6d20*/  SEL R17, R17, RZ, P3 ;  /* 0x000000ff11117207 */ /* 0x000fe40001800000 */
[----:B------:R-:W-:Y:S01]  /*6d30*/  LOP3.LUT R154, R154, R15, RZ, 0x3c, !PT ;  /* 0x0000000f9a9a7212 */ /* 0x000fe200078e3cff */
[----:B------:R0:W-:Y:S01]  /*6d40*/  @!P4 SYNCS.ARRIVE.TRANS64.RED.A1T0 RZ, [R14+URZ], RZ ;  /* 0x000000ff0effc9a7 */ /* 0x0001e2000810043f */
[----:B------:R-:W-:Y:S05]  /*6d50*/  @P2 BRA `(.L_x_11362) ;  /* 0xffffffbc00502947 */ /* 0x000fea000383ffff */
[----:B-1-3--:R-:W1:Y:S01]  /*6d60*/  S2R R28, SR_TID.X ;  /* 0x00000000001c7919 */ /* 0x00ae620000002100 */
[----:B------:R-:W-:Y:S02]  /*6d70*/  PLOP3.LUT P0, PT, PT, PT, PT, 0x8, 0x0 ;  /* 0x000000000000781c */ /* 0x000fe40003f0e170 */
[----:B-1----:R-:W-:-:S04]  /*6d80*/  SHF.R.U32.HI R28, RZ, 0x7, R28 ;  /* 0x00000007ff1c7819 */ /* 0x002fc8000001161c */
[----:B------:R-:W-:-:S13]  /*6d90*/  ISETP.NE.AND P5, PT, R28, 0x1, PT ;  /* 0x000000011c00780c */ /* 0x000fda0003fa5270 */
[----:B------:R-:W-:Y:S06]  /*6da0*/  @!P5 BAR.ARV 0x9, 0x100 ;  /* 0x024400000000db1d */ /* 0x000fec0000002000 */
.L_x_11302:
[----:B------:R-:W2:Y:S01]  /*6db0*/  LDL R8, [R1+0x18] ;  /* 0x0000180001087983 */ /* 0x000ea20000100800 */
[----:B------:R-:W1:Y:S08]  /*6dc0*/  LDC R0, c[0x0][0x448] ;  /* 0x00011200ff007b82 */ /* 0x000e700000000800 */
[----:B------:R-:W3:Y:S01]  /*6dd0*/  LDC.64 R4, c[0x0][0x9e0] ;  /* 0x00027800ff047b82 */ /* 0x000ee20000000a00 */
[----:B-1----:R-:W-:-:S02]  /*6de0*/  ISETP.NE.AND P1, PT, R0, 0x1, PT ;  /* 0x000000010000780c */ /* 0x002fc40003f25270 */
[----:B---3--:R-:W-:-:S11]  /*6df0*/  ISETP.GE.AND P2, PT, R5, 0x1, PT ;  /* 0x000000010500780c */ /* 0x008fd60003f46270 */
[----:B------:R-:W1:Y:S08]  /*6e00*/  @P1 LDC R3, c[0x0][0x44c] ;  /* 0x00011300ff031b82 */ /* 0x000e700000000800 */
[----:B------:R-:W3:Y:S01]  /*6e10*/  @P1 LDC R6, c[0x0][0x450] ;  /* 0x00011400ff061b82 */ /* 0x000ee20000000800 */
[----:B--2---:R-:W-:-:S04]  /*6e20*/  VIADD R0, R8, 0xbf ;  /* 0x000000bf08007836 */ /* 0x004fc80000000000 */
[----:B-1----:R-:W-:-:S05]  /*6e30*/  @P1 IMAD.HI.U32 R3, R0, R3, RZ ;  /* 0x0000000300031227 */ /* 0x002fca00078e00ff */
[----:B---3--:R-:W-:-:S05]  /*6e40*/  @P1 SHF.R.U32.HI R0, RZ, R6, R3 ;  /* 0x00000006ff001219 */ /* 0x008fca0000011603 */
[----:B------:R-:W-:Y:S01]  /*6e50*/  IMAD.IADD R3, R111, 0x1, R0 ;  /* 0x000000016f037824 */ /* 0x000fe200078e0200 */
[----:B------:R-:W-:Y:S06]  /*6e60*/  @P0 BRA `(.L_x_11363) ;  /* 0x00000000000c0947 */ /* 0x000fec0003800000 */
[----:B------:R-:W1:Y:S01]  /*6e70*/  FENCE.VIEW.ASYNC.G ;  /* 0x00000000000073c6 */ /* 0x000e620000000100 */
[----:B------:R-:W-:Y:S05]  /*6e80*/  WARPSYNC.ALL ;  /* 0x0000000000007948 */ /* 0x000fea0003800000 */
[----:B-1----:R-:W-:Y:S06]  /*6e90*/  BAR.ARV 0xc, 0x200 ;  /* 0x0308000000007b1d */ /* 0x002fec0000002000 */
.L_x_11363:
        /* <DEDUP_REMOVED lines=13> */
.L_x_11366:
[----:B------:R-:W-:-:S13]  /*6f70*/  ISETP.NE.AND P0, PT, R5, 0x1, PT ;  /* 0x000000010500780c */ /* 0x000fda0003f05270 */
[----:B------:R-:W1:Y:S02]  /*6f80*/  @P0 LDC.64 R6, c[0x0][0x9e8] ;  /* 0x00027a00ff060b82 */ /* 0x000e640000000a00 */
[----:B-1----:R-:W-:-:S05]  /*6f90*/  @P0 IMAD.HI.U32 R6, R0, R6, RZ ;  /* 0x0000000600060227 */ /* 0x002fca00078e00ff */
[----:B------:R-:W-:-:S07]  /*6fa0*/  @P0 SHF.R.U32.HI R0, RZ, R7, R6 ;  /* 0x00000007ff000219 */ /* 0x000fce0000011606 */
.L_x_11367:
[----:B------:R-:W-:Y:S05]  /*6fb0*/  BSYNC B0 ;  /* 0x0000000000007941 */ /* 0x000fea0003800000 */
.L_x_11365:
[----:B------:R-:W-:-:S05]  /*6fc0*/  IMAD R3, R0, R5, R5 ;  /* 0x0000000500037224 */ /* 0x000fca00078e0205 */
[----:B------:R-:W-:-:S07]  /*6fd0*/  VIMNMX R4, R4, R3, PT ;  /* 0x0000000304047248 */ /* 0x000fce0003fe0100 */
.L_x_11364:
        /* <DEDUP_REMOVED lines=24> */
.L_x_11370:
[----:B------:R-:W-:-:S13]  /*7160*/  ISETP.NE.AND P0, PT, R5, 0x1, PT ;  /* 0x000000010500780c */ /* 0x000fda0003f05270 */
[----:B------:R-:W1:Y:S02]  /*7170*/  @P0 LDC.64 R6, c[0x0][0x9e8] ;  /* 0x00027a00ff060b82 */ /* 0x000e640000000a00 */
[----:B-1----:R-:W-:-:S05]  /*7180*/  @P0 IMAD.HI.U32 R6, R0, R6, RZ ;  /* 0x0000000600060227 */ /* 0x002fca00078e00ff */
[----:B------:R-:W-:-:S07]  /*7190*/  @P0 SHF.R.U32.HI R0, RZ, R7, R6 ;  /* 0x00000007ff000219 */ /* 0x000fce0000011606 */
.L_x_11371:
[----:B------:R-:W-:Y:S05]  /*71a0*/  BSYNC B0 ;  /* 0x0000000000007941 */ /* 0x000fea0003800000 */
.L_x_11369:
[----:B------:R-:W-:-:S05]  /*71b0*/  IMAD R5, R0, R5, RZ ;  /* 0x0000000500057224 */ /* 0x000fca00078e02ff */
[----:B------:R-:W-:-:S07]  /*71c0*/  VIMNMX R4, R4, R5, !PT ;  /* 0x0000000504047248 */ /* 0x000fce0007fe0100 */
.L_x_11368:
[----:B------:R-:W-:Y:S01]  /*71d0*/  SHF.R.S32.HI R5, RZ, 0x1f, R4 ;  /* 0x0000001fff057819 */ /* 0x000fe20000011404 */
[----:B------:R-:W-:Y:S01]  /*71e0*/  IMAD.MOV.U32 R3, RZ, RZ, RZ ;  /* 0x000000ffff037224 */ /* 0x000fe200078e00ff */
[----:B------:R-:W-:Y:S01]  /*71f0*/  PLOP3.LUT P0, PT, PT, PT, PT, 0x80, 0x0 ;  /* 0x000000000000781c */ /* 0x000fe20003f0f070 */
[----:B------:R-:W-:Y:S01]  /*7200*/  IMAD.MOV.U32 R0, RZ, RZ, RZ ;  /* 0x000000ffff007224 */ /* 0x000fe200078e00ff */
[----:B------:R-:W-:Y:S02]  /*7210*/  LEA.HI R5, R5, R4, RZ, 0x7 ;  /* 0x0000000405057211 */ /* 0x000fe400078f38ff */
[----:B------:R-:W-:Y:S02]  /*7220*/  CS2R R134, SRZ ;  /* 0x0000000000867805 */ /* 0x000fe4000001ff00 */
[----:B------:R-:W-:Y:S02]  /*7230*/  CS2R R132, SRZ ;  /* 0x0000000000847805 */ /* 0x000fe4000001ff00 */
[----:B------:R-:W-:-:S02]  /*7240*/  CS2R R130, SRZ ;  /* 0x0000000000827805 */ /* 0x000fc4000001ff00 */
[----:B------:R-:W-:Y:S02]  /*7250*/  SHF.R.S32.HI R5, RZ, 0x7, R5 ;  /* 0x00000007ff057819 */ /* 0x000fe40000011405 */
[----:B------:R-:W-:Y:S02]  /*7260*/  CS2R R128, SRZ ;  /* 0x0000000000807805 */ /* 0x000fe4000001ff00 */
[----:B------:R-:W-:Y:S02]  /*7270*/  CS2R R126, SRZ ;  /* 0x00000000007e7805 */ /* 0x000fe4000001ff00 */
[----:B------:R-:W-:Y:S02]  /*7280*/  CS2R R124, SRZ ;  /* 0x00000000007c7805 */ /* 0x000fe4000001ff00 */
[----:B------:R-:W-:Y:S02]  /*7290*/  VIMNMX R6, RZ, R5, !PT ;  /* 0x00000005ff067248 */ /* 0x000fe40007fe0100 */
[----:B------:R-:W-:-:S02]  /*72a0*/  CS2R R122, SRZ ;  /* 0x00000000007a7805 */ /* 0x000fc4000001ff00 */
[----:B------:R-:W-:Y:S02]  /*72b0*/  CS2R R120, SRZ ;  /* 0x0000000000787805 */ /* 0x000fe4000001ff00 */
[----:B------:R-:W-:Y:S02]  /*72c0*/  CS2R R118, SRZ ;  /* 0x0000000000767805 */ /* 0x000fe4000001ff00 */
[----:B------:R-:W-:Y:S01]  /*72d0*/  ISETP.GT.AND P1, PT, R88, R6, PT ;  /* 0x000000065800720c */ /* 0x000fe20003f24270 */
[----:B------:R1:W-:Y:S01]  /*72e0*/  STL [R1+0x44], R6 ;  /* 0x0000440601007387 */ /* 0x0003e20000100800 */
[----:B------:R-:W-:Y:S02]  /*72f0*/  CS2R R116, SRZ ;  /* 0x0000000000747805 */ /* 0x000fe4000001ff00 */
[----:B------:R-:W-:Y:S01]  /*7300*/  CS2R R114, SRZ ;  /* 0x0000000000727805 */ /* 0x000fe2000001ff00 */
[----:B------:R-:W-:Y:S01]  /*7310*/  IMAD.MOV.U32 R31, RZ, RZ, RZ ;  /* 0x000000ffff1f7224 */ /* 0x000fe200078e00ff */
[----:B0-----:R-:W-:Y:S01]  /*7320*/  CS2R R110, SRZ ;  /* 0x00000000006e7805 */ /* 0x001fe2000001ff00 */
[----:B------:R-:W-:Y:S01]  /*7330*/  IMAD.MOV.U32 R112, RZ, RZ, RZ ;  /* 0x000000ffff707224 */ /* 0x000fe200078e00ff */
[----:B------:R-:W-:Y:S01]  /*7340*/  CS2R R26, SRZ ;  /* 0x00000000001a7805 */ /* 0x000fe2000001ff00 */
[----:B------:R-:W-:Y:S01]  /*7350*/  IMAD.MOV.U32 R109, RZ, RZ, RZ ;  /* 0x000000ffff6d7224 */ /* 0x000fe200078e00ff */
[----:B------:R-:W-:Y:S01]  /*7360*/  CS2R R106, SRZ ;  /* 0x00000000006a7805 */ /* 0x000fe2000001ff00 */
[----:B------:R-:W-:Y:S01]  /*7370*/  IMAD.MOV.U32 R104, RZ, RZ, RZ ;  /* 0x000000ffff687224 */ /* 0x000fe200078e00ff */
[----:B------:R-:W-:-:S02]  /*7380*/  CS2R R102, SRZ ;  /* 0x0000000000667805 */ /* 0x000fc4000001ff00 */
[----:B------:R-:W-:Y:S02]  /*7390*/  CS2R R100, SRZ ;  /* 0x0000000000647805 */ /* 0x000fe4000001ff00 */
[----:B------:R-:W-:Y:S02]  /*73a0*/  CS2R R98, SRZ ;  /* 0x0000000000627805 */ /* 0x000fe4000001ff00 */
[----:B------:R-:W-:Y:S02]  /*73b0*/  CS2R R96, SRZ ;  /* 0x0000000000607805 */ /* 0x000fe4000001ff00 */
[----:B------:R-:W-:Y:S01]  /*73c0*/  CS2R R94, SRZ ;  /* 0x00000000005e7805 */ /* 0x000fe2000001ff00 */
[----:B------:R-:W-:Y:S01]  /*73d0*/  IMAD.MOV.U32 R93, RZ, RZ, RZ ;  /* 0x000000ffff5d7224 */ /* 0x000fe200078e00ff */
[----:B-1----:R-:W-:Y:S02]  /*73e0*/  CS2R R6, SRZ ;  /* 0x0000000000067805 */ /* 0x002fe4000001ff00 */
[----:B------:R-:W-:Y:S01]  /*73f0*/  CS2R R90, SRZ ;  /* 0x00000000005a7805 */ /* 0x000fe2000001ff00 */
        /* <DEDUP_REMOVED lines=8> */
[----:B------:R-:W-:-:S05]  /*7480*/  SHF.R.S32.HI R0, RZ, 0x7, R0 ;  /* 0x00000007ff007819 */ /* 0x000fca0000011400 */
[----:B------:R0:W1:Y:S02]  /*7490*/  SHFL.IDX PT, R156, R0, RZ, 0x1f ;  /* 0x00001fff009c7589 */ /* 0x00006400000e0000 */
.L_x_11686:
[----:B01----:R-:W-:Y:S01]  /*74a0*/  IMAD.HI R0, R156, 0x55555556, RZ ;  /* 0x555555569c007827 */ /* 0x003fe200078e02ff */
[----:B------:R-:W-:Y:S04]  /*74b0*/  BSSY B6, `(.L_x_11374) ;  /* 0x000001f000067945 */ /* 0x000fe80003800000 */
[----:B------:R-:W-:-:S05]  /*74c0*/  LEA.HI R3, R0, R0, RZ, 0x1 ;  /* 0x0000000000037211 */ /* 0x000fca00078f08ff */
[----:B------:R-:W-:Y:S02]  /*74d0*/  IMAD R4, R3, -0x3, R156 ;  /* 0xfffffffd03047824 */ /* 0x000fe400078e029c */
[----:B------:R-:W-:Y:S02]  /*74e0*/  VIADD R3, R2, 0x21800 ;  /* 0x0002180002037836 */ /* 0x000fe40000000000 */
[----:B------:R-:W-:Y:S01]  /*74f0*/  IMAD R0, R4, 0x1000, R2 ;  /* 0x0000100004007824 */ /* 0x000fe200078e0202 */
[----:B------:R0:W-:Y:S02]  /*7500*/  STL [R1+0x1c], R4 ;  /* 0x00001c0401007387 */ /* 0x0001e40000100800 */
[----:B------:R-:W-:Y:S01]  /*7510*/  LOP3.LUT P0, RZ, R3, 0x3ff, RZ, 0xc0, !PT ;  /* 0x000003ff03ff7812 */ /* 0x000fe2000780c0ff */
[----:B------:R-:W-:-:S05]  /*7520*/  VIADD R0, R0, 0xc400 ;  /* 0x0000c40000007836 */ /* 0x000fca0000000000 */
[----:B------:R-:W-:Y:S01]  /*7530*/  SHF.R.U32.HI R0, RZ, 0x4, R0 ;  /* 0x00000004ff007819 */ /* 0x000fe20000011600 */
[----:B0-----:R-:W-:-:S03]  /*7540*/  IMAD R4, R4, 0x2000, R3 ;  /* 0x0000200004047824 */ /* 0x001fc600078e0203 */
[----:B------:R-:W-:Y:S02]  /*7550*/  LOP3.LUT R44, R0, 0x3fff, RZ, 0xc0, !PT ;  /* 0x00003fff002c7812 */ /* 0x000fe400078ec0ff */
[----:B------:R-:W-:-:S04]  /*7560*/  SHF.R.U32.HI R4, RZ, 0x4, R4 ;  /* 0x00000004ff047819 */ /* 0x000fc80000011604 */
[----:B------:R-:W-:-:S05]  /*7570*/  LOP3.LUT R3, R4, 0x3fff, RZ, 0xc0, !PT ;  /* 0x00003fff04037812 */ /* 0x000fca00078ec0ff */
[----:B------:R0:W-:Y:S01]  /*7580*/  STL [R1+0x3c], R3 ;  /* 0x00003c0301007387 */ /* 0x0001e20000100800 */
[----:B------:R-:W-:Y:S05]  /*7590*/  @!P0 BRA `(.L_x_11375) ;  /* 0x0000000000408947 */ /* 0x000fea0003800000 */
[----:B------:R-:W-:Y:S01]  /*75a0*/  MOV R0, 0x0 ;  /* 0x0000000000007802 */ /* 0x000fe20000000f00 */
[----:B------:R-:W-:Y:S01]  /*75b0*/  ULDC.64 UR4, c[0x4][0x1b8] ;  /* 0x01006e0000047ab9 */ /* 0x000fe20000000a00 */
[----:B------:R-:W-:Y:S01]  /*75c0*/  ULDC.64 UR6, c[0x4][0x1c0] ;  /* 0x0100700000067ab9 */ /* 0x000fe20000000a00 */
[----:B------:R-:W-:Y:S01]  /*75d0*/  IMAD.U32 R4, RZ, RZ, UR4 ;  /* 0x00000004ff047e24 */ /* 0x000fe2000f8e00ff */
[----:B------:R1:W2:Y:S01]  /*75e0*/  LDC.64 R14, c[0x4][R0] ;  /* 0x01000000000e7b82 */ /* 0x0002a20000000a00 */
        /* <DEDUP_REMOVED lines=10> */
[----:B0-2--5:R-:W-:Y:S05]  /*7690*/  CALL.ABS.NOINC R14 ;  /* 0x000000000e007343 */ /* 0x025fea0003c00000 */
.L_x_11375:
[----:B------:R-:W-:Y:S05]  /*76a0*/  BSYNC B6 ;  /* 0x0000000000067941 */ /* 0x000fea0003800000 */
.L_x_11374:
[----:B------:R-:W-:Y:S02]  /*76b0*/  ULDC UR4, c[0x0][0x3f4] ;  /* 0x0000fd0000047ab9 */ /* 0x000fe40000000800 */
[----:B------:R-:W-:-:S13]  /*76c0*/  ISETP.LT.AND P0, PT, RZ, UR4, PT ;  /* 0x00000004ff007c0c */ /* 0x000fda000bf01270 */
[----:B------:R-:W-:Y:S05]  /*76d0*/  @P0 BRA `(.L_x_11376) ;  /* 0x0000000000400947 */ /* 0x000fea0003800000 */
[----:B------:R-:W2:Y:S02]  /*76e0*/  LDL R20, [R1+0x58] ;  /* 0x0000580001147983 */ /* 0x000ea40000100800 */
[----:B--2---:R-:W-:-:S04]  /*76f0*/  LEA.HI R0, R20, R20, RZ, 0x1 ;  /* 0x0000001414007211 */ /* 0x004fc800078f08ff */
[----:B------:R-:W-:-:S05]  /*7700*/  LOP3.LUT R0, R0, 0xfffffffe, RZ, 0xc0, !PT ;  /* 0xfffffffe00007812 */ /* 0x000fca00078ec0ff */
[----:B------:R-:W-:-:S05]  /*7710*/  IMAD.IADD R0, R20, 0x1, -R0 ;  /* 0x0000000114007824 */ /* 0x000fca00078e0a00 */
[----:B0-----:R-:W-:-:S04]  /*7720*/  SHF.L.U32 R3, R0, 0x1f, RZ ;  /* 0x0000001f00037819 */ /* 0x001fc800000006ff */
[----:B------:R0:W1:Y:S03]  /*7730*/  SYNCS.PHASECHK.TRANS64.TRYWAIT P0, [R2+URZ+0x2d800], R3 ;  /* 0x02d80003020075a7 */ /* 0x000066000800017f */
[----:B-1----:R-:W-:Y:S05]  /*7740*/  @!P0 NANOSLEEP.SYNCS 0x989680 ;  /* 0x009896800000895d */ /* 0x002fea0003900000 */
[----:B------:R-:W1:Y:S01]  /*7750*/  @!P0 SYNCS.PHASECHK.TRANS64 P0, [R2+URZ+0x2d800], R3 ;  /* 0x02d80003020085a7 */ /* 0x000e62000800007f */
[----:B------:R-:W-:Y:S04]  /*7760*/  BSSY B0, `(.L_x_11377) ;  /* 0x0000006000007945 */ /* 0x000fe80003800000 */
[----:B-1----:R-:W-:Y:S05]  /*7770*/  @P0 BRA `(.L_x_11378) ;  /* 0x0000000000100947 */ /* 0x002fea0003800000 */
.L_x_11379:
[----:B-1----:R1:W2:Y:S02]  /*7780*/  SYNCS.PHASECHK.TRANS64.TRYWAIT P0, [R2+URZ+0x2d800], R3 ;  /* 0x02d80003020075a7 */ /* 0x0022a4000800017f */
[----:B--2---:R-:W-:Y:S05]  /*7790*/  @!P0 NANOSLEEP.SYNCS 0x989680 ;  /* 0x009896800000895d */ /* 0x004fea0003900000 */
[----:B------:R-:W2:Y:S02]  /*77a0*/  @!P0 SYNCS.PHASECHK.TRANS64 P0, [R2+URZ+0x2d800], R3 ;  /* 0x02d80003020085a7 */ /* 0x000ea4000800007f */
[----:B--2---:R-:W-:Y:S05]  /*77b0*/  @!P0 BRA `(.L_x_11379) ;  /* 0xfffffffc00f08947 */ /* 0x004fea000383ffff */
.L_x_11378:
[----:B------:R-:W-:Y:S05]  /*77c0*/  BSYNC B0 ;  /* 0x0000000000007941 */ /* 0x000fea0003800000 */
.L_x_11377:
[----:B------:R-:W-:Y:S05]  /*77d0*/  BRA `(.L_x_11380) ;  /* 0x0000003c00507947 */ /* 0x000fea0003800000 */
.L_x_11376:
[----:B------:R-:W-:Y:S01]  /*77e0*/  ULOP3.LUT UP0, URZ, UR38, 0x1bf, URZ, 0xc0, !UPT ;  /* 0x000001bf263f7892 */ /* 0x000fe2000f80c03f */
[----:B-----5:R-:W-:Y:S01]  /*77f0*/  SHF.R.S32.HI R0, RZ, 0x1f, R105 ;  /* 0x0000001fff007819 */ /* 0x020fe20000011469 */
[----:B------:R-:W-:Y:S01]  /*7800*/  ULDC.64 UR4, c[0x0][0x3f8] ;  /* 0x0000fe0000047ab9 */ /* 0x000fe20000000a00 */
[----:B------:R-:W-:Y:S01]  /*7810*/  ULDC.64 UR6, c[0x0][0x408] ;  /* 0x0001020000067ab9 */ /* 0x000fe20000000a00 */
[----:B------:R-:W-:Y:S02]  /*7820*/  IMAD.WIDE.U32 R26, R105, UR4, RZ ;  /* 0x00000004691a7c25 */ /* 0x000fe4000f8e00ff */
[----:B------:R-:W-:Y:S02]  /*7830*/  PLOP3.LUT P0, PT, PT, PT, UP0, 0x80, 0x0 ;  /* 0x000000000000781c */ /* 0x000fe40003f0f008 */
        /* <DEDUP_REMOVED lines=24> */
.L_x_11381:
[----:B------:R-:W2:Y:S01]  /*79c0*/  LDL R20, [R1+0x18] ;  /* 0x0000180001147983 */ /* 0x000ea20000100800 */
[----:B------:R-:W-:Y:S01]  /*79d0*/  ULDC.U8 UR4, c[0x0][0x410] ;  /* 0x0001040000047ab9 */ /* 0x000fe20000000000 */
[----:B------:R-:W-:Y:S01]  /*79e0*/  BSSY B0, `(.L_x_11382) ;  /* 0x00003ab000007945 */ /* 0x000fe20003800000 */
[----:B------:R-:W-:Y:S01]  /*79f0*/  ISETP.NE.AND P0, PT, RZ, UR4, PT ;  /* 0x00000004ff007c0c */ /* 0x000fe2000bf05270 */
[----:B--2---:R-:W-:-:S12]  /*7a00*/  IMAD.IADD R10, R19, 0x1, R20 ;  /* 0x00000001130a7824 */ /* 0x004fd800078e0214 */
[----:B------:R-:W-:Y:S05]  /*7a10*/  @!P0 BRA `(.L_x_11383) ;  /* 0x0000001c00588947 */ /* 0x000fea0003800000 */
[----:B------:R-:W1:Y:S01]  /*7a20*/  LDC R21, c[0x0][0x448] ;  /* 0x00011200ff157b82 */ /* 0x000e620000000800 */
[----:B------:R-:W-:Y:S01]  /*7a30*/  ULDC.64 UR4, c[0x0][0x3f8] ;  /* 0x0000fe0000047ab9 */ /* 0x000fe20000000a00 */
[----:B------:R-:W-:Y:S01]  /*7a40*/  ULDC.64 UR6, c[0x0][0x408] ;  /* 0x0001020000067ab9 */ /* 0x000fe20000000a00 */
[----:B------:R-:W-:Y:S02]  /*7a50*/  IMAD.MOV.U32 R6, RZ, RZ, R26 ;  /* 0x000000ffff067224 */ /* 0x000fe400078e001a */
[----:B------:R-:W-:Y:S02]  /*7a60*/  IMAD.MOV.U32 R7, RZ, RZ, R29 ;  /* 0x000000ffff077224 */ /* 0x000fe400078e001d */
[----:B------:R-:W-:Y:S02]  /*7a70*/  IMAD.MOV.U32 R8, RZ, RZ, R24 ;  /* 0x000000ffff087224 */ /* 0x000fe400078e0018 */
[----:B------:R-:W-:Y:S01]  /*7a80*/  IMAD.MOV.U32 R9, RZ, RZ, R31 ;  /* 0x000000ffff097224 */ /* 0x000fe200078e001f */
[----:B-1----:R-:W-:-:S13]  /*7a90*/  ISETP.NE.AND P0, PT, R21, 0x1, PT ;  /* 0x000000011500780c */ /* 0x002fda0003f05270 */
[----:B0-----:R-:W0:Y:S08]  /*7aa0*/  @P0 LDC R3, c[0x0][0x44c] ;  /* 0x00011300ff030b82 */ /* 0x001e300000000800 */
[----:B------:R-:W1:Y:S01]  /*7ab0*/  @P0 LDC R5, c[0x0][0x450] ;  /* 0x00011400ff050b82 */ /* 0x000e620000000800 */
[----:B0-----:R-:W-:-:S04]  /*7ac0*/  @P0 IMAD.HI.U32 R0, R10, R3, RZ ;  /* 0x000000030a000227 */ /* 0x001fc800078e00ff */
[----:B------:R-:W-:Y:S01]  /*7ad0*/  IMAD.MOV.U32 R3, RZ, RZ, R10 ;  /* 0x000000ffff037224 */ /* 0x000fe200078e000a */
[----:B-1----:R-:W-:-:S04]  /*7ae0*/  @P0 SHF.R.U32.HI R3, RZ, R5, R0 ;  /* 0x00000005ff030219 */ /* 0x002fc80000011600 */
        /* <DEDUP_REMOVED lines=18> */
[----:B------:R-:W2:Y:S04]  /*7c10*/  SHFL.IDX PT, R0, R0, RZ, 0x1e1f ;  /* 0x001e1fff00007589 */ /* 0x000ea800000e0000 */
[----:B------:R-:W3:Y:S04]  /*7c20*/  SHFL.IDX PT, R5, R5, RZ, 0x1e1f ;  /* 0x001e1fff05057589 */ /* 0x000ee800000e0000 */
[----:B------:R0:W4:Y:S02]  /*7c30*/  SHFL.IDX PT, R14, R4, RZ, 0x1e1f ;  /* 0x001e1fff040e7589 */ /* 0x00012400000e0000 */
.L_x_11692:
[----:B------:R-:W5:Y:S01]  /*7c40*/  LDL R54, [R1+0x58] ;  /* 0x0000580001367983 */ /* 0x000f620000100800 */
[----:B------:R-:W-:Y:S01]  /*7c50*/  IMAD R6, R22, R21, RZ ;  /* 0x0000001516067224 */ /* 0x000fe200078e02ff */
[----:B------:R-:W-:Y:S01]  /*7c60*/  BSSY B1, `(.L_x_11385) ;  /* 0x0000060000017945 */ /* 0x000fe20003800000 */
[----:B------:R-:W-:Y:S02]  /*7c70*/  CS2R R38, SRZ ;  /* 0x0000000000267805 */ /* 0x000fe4000001ff00 */
[----:B------:R-:W-:Y:S01]  /*7c80*/  CS2R R34, SRZ ;  /* 0x0000000000227805 */ /* 0x000fe2000001ff00 */
[----:B------:R-:W-:Y:S01]  /*7c90*/  IMAD R73, R73, -0xc0, R6 ;  /* 0xffffff4049497824 */ /* 0x000fe200078e0206 */
[----:B------:R-:W-:Y:S02]  /*7ca0*/  ISETP.GE.AND P1, PT, R10, R6, PT ;  /* 0x000000060a00720c */ /* 0x000fe40003f26270 */
[----:B------:R-:W-:Y:S02]  /*7cb0*/  CS2R R30, SRZ ;  /* 0x00000000001e7805 */ /* 0x000fe4000001ff00 */
[----:B------:R-:W-:-:S02]  /*7cc0*/  CS2R R24, SRZ ;  /* 0x0000000000187805 */ /* 0x000fc4000001ff00 */
[----:B0-----:R-:W-:Y:S02]  /*7cd0*/  CS2R R12, SRZ ;  /* 0x00000000000c7805 */ /* 0x001fe4000001ff00 */
        /* <DEDUP_REMOVED lines=16> */
[----:B------:R-:W4:Y:S04]  /*7de0*/  LDL.64 R52, [R1] ;  /* 0x0000000001347983 */ /* 0x000f280000100a00 */
        /* <DEDUP_REMOVED lines=10> */
[C---:B--2---:R-:W-:Y:S01]  /*7e90*/  ISETP.GE.AND P4, PT, R7.reuse, UR4, PT ;  /* 0x0000000407007c0c */ /* 0x044fe2000bf86270 */
[----:B------:R-:W-:Y:S01]  /*7ea0*/  IMAD.SHL.U32 R9, R7, 0x2, RZ ;  /* 0x0000000207097824 */ /* 0x000fe200078e00ff */
[----:B------:R-:W-:Y:S02]  /*7eb0*/  SHF.R.S32.HI R4, RZ, 0x1f, R7 ;  /* 0x0000001fff047819 */ /* 0x000fe40000011407 */
[----:B---3--:R-:W-:Y:S02]  /*7ec0*/  ISETP.GE.AND P3, PT, R41, UR4, PT ;  /* 0x0000000429007c0c */ /* 0x008fe4000bf66270 */
[----:B------:R-:W-:-:S07]  /*7ed0*/  SHF.L.U64.HI R4, R7, 0x1, R4 ;  /* 0x0000000107047819 */ /* 0x000fce0000010204 */
[-C--:B----4-:R-:W-:Y:S02]  /*7ee0*/  @!P4 IADD3 R8, P2, R14, R9.reuse, RZ ;  /* 0x000000090e08c210 */ /* 0x090fe40007f5e0ff */
[----:B------:R-:W-:-:S03]  /*7ef0*/  @!P4 IADD3 R6, P1, R0, R9, RZ ;  /* 0x000000090006c210 */ /* 0x000fc60007f3e0ff */
[--C-:B------:R-:W-:Y:S01]  /*7f00*/  @!P4 IMAD.X R9, R5, 0x1, R4.reuse, P2 ;  /* 0x000000010509c824 */ /* 0x100fe200010e0604 */
[C---:B------:R-:W-:Y:S01]  /*7f10*/  ISETP.GE.AND P2, PT, R40.reuse, UR4, PT ;  /* 0x0000000428007c0c */ /* 0x040fe2000bf46270 */
[----:B-1----:R-:W-:Y:S01]  /*7f20*/  @!P4 IMAD.X R7, R3, 0x1, R4, P1 ;  /* 0x000000010307c824 */ /* 0x002fe200008e0604 */
[----:B------:R-:W-:Y:S01]  /*7f30*/  SHF.R.S32.HI R4, RZ, 0x1f, R41 ;  /* 0x0000001fff047819 */ /* 0x000fe20000011429 */
[----:B------:R-:W-:Y:S01]  /*7f40*/  IMAD.SHL.U32 R49, R41, 0x2, RZ ;  /* 0x0000000229317824 */ /* 0x000fe200078e00ff */
[----:B------:R-:W5:Y:S01]  /*7f50*/  @!P4 LD.E.64 R34, desc[UR40][R8.64] ;  /* 0x000000280822c980 */ /* 0x000f62000c101b00 */
[----:B------:R-:W-:Y:S01]  /*7f60*/  ISETP.GE.AND P1, PT, R15, UR4, PT ;  /* 0x000000040f007c0c */ /* 0x000fe2000bf26270 */
[----:B------:R-:W-:Y:S01]  /*7f70*/  IMAD.SHL.U32 R51, R40, 0x2, RZ ;  /* 0x0000000228337824 */ /* 0x000fe200078e00ff */
[----:B------:R-:W-:Y:S01]  /*7f80*/  SHF.L.U64.HI R4, R41, 0x1, R4 ;  /* 0x0000000129047819 */ /* 0x000fe20000010204 */
[----:B------:R0:W5:Y:S01]  /*7f90*/  @!P4 LD.E.64 R32, desc[UR40][R6.64] ;  /* 0x000000280620c980 */ /* 0x000162000c101b00 */
[----:B------:R-:W-:-:S02]  /*7fa0*/  @!P3 IADD3 R48, P4, R14, R49, RZ ;  /* 0x000000310e30b210 */ /* 0x000fc40007f9e0ff */
[----:B------:R-:W-:Y:S02]  /*7fb0*/  SHF.R.S32.HI R11, RZ, 0x1f, R40 ;  /* 0x0000001fff0b7819 */ /* 0x000fe40000011428 */
[----:B------:R-:W-:Y:S01]  /*7fc0*/  @!P3 IADD3 R46, P5, R0, R49, RZ ;  /* 0x00000031002eb210 */ /* 0x000fe20007fbe0ff */
[--C-:B------:R-:W-:Y:S01]  /*7fd0*/  @!P3 IMAD.X R49, R5, 0x1, R4.reuse, P4 ;  /* 0x000000010531b824 */ /* 0x100fe200020e0604 */
[-C--:B------:R-:W-:Y:S02]  /*7fe0*/  @!P2 IADD3 R50, P4, R14, R51.reuse, RZ ;  /* 0x000000330e32a210 */ /* 0x080fe40007f9e0ff */
[----:B0-----:R-:W-:Y:S01]  /*7ff0*/  SHF.L.U64.HI R6, R40, 0x1, R11 ;  /* 0x0000000128067819 */ /* 0x001fe2000001020b */
[----:B------:R-:W-:Y:S01]  /*8000*/  IMAD.SHL.U32 R7, R15, 0x2, RZ ;  /* 0x000000020f077824 */ /* 0x000fe200078e00ff */
[----:B------:R-:W-:Y:S01]  /*8010*/  SHF.R.S32.HI R10, RZ, 0x1f, R15 ;  /* 0x0000001fff0a7819 */ /* 0x000fe2000001140f */
[----:B------:R-:W-:Y:S01]  /*8020*/  @!P3 IMAD.X R47, R3, 0x1, R4, P5 ;  /* 0x00000001032fb824 */ /* 0x000fe200028e0604 */
[C---:B------:R-:W-:Y:S01]  /*8030*/  @!P2 IADD3 R42, P5, R0.reuse, R51, RZ ;  /* 0x00000033002aa210 */ /* 0x040fe20007fbe0ff */
[----:B------:R-:W-:Y:S01]  /*8040*/  @!P2 IMAD.X R51, R5, 0x1, R6, P4 ;  /* 0x000000010533a824 */ /* 0x000fe200020e0606 */
[----:B------:R-:W-:Y:S01]  /*8050*/  SHF.L.U64.HI R10, R15, 0x1, R10 ;  /* 0x000000010f0a7819 */ /* 0x000fe2000001020a */
[----:B------:R-:W5:Y:S01]  /*8060*/  @!P3 LD.E.64 R30, desc[UR40][R48.64] ;  /* 0x00000028301eb980 */ /* 0x000f62000c101b00 */
[-C--:B------:R-:W-:Y:S01]  /*8070*/  @!P1 IADD3 R40, P4, R0, R7.reuse, RZ ;  /* 0x0000000700289210 */ /* 0x080fe20007f9e0ff */
[C---:B------:R-:W-:Y:S01]  /*8080*/  @!P2 IMAD.X R43, R3.reuse, 0x1, R6, P5 ;  /* 0x00000001032ba824 */ /* 0x040fe200028e0606 */
[----:B------:R-:W-:Y:S01]  /*8090*/  ISETP.GE.AND P5, PT, R52, UR4, PT ;  /* 0x0000000434007c0c */ /* 0x000fe2000bfa6270 */
[----:B------:R-:W5:Y:S02]  /*80a0*/  @!P3 LD.E.64 R28, desc[UR40][R46.64] ;  /* 0x000000282e1cb980 */ /* 0x000f64000c101b00 */
[--C-:B------:R-:W-:Y:S01]  /*80b0*/  @!P1 IMAD.X R41, R3, 0x1, R10.reuse, P4 ;  /* 0x0000000103299824 */ /* 0x100fe200020e060a */
[----:B------:R-:W-:Y:S01]  /*80c0*/  @!P1 IADD3 R6, P4, R14, R7, RZ ;  /* 0x000000070e069210 */ /* 0x000fe20007f9e0ff */
[C---:B------:R-:W-:Y:S01]  /*80d0*/  IMAD.SHL.U32 R15, R12.reuse, 0x2, RZ ;  /* 0x000000020c0f7824 */ /* 0x040fe200078e00ff */
[----:B------:R-:W5:Y:S03]  /*80e0*/  @!P2 LD.E.64 R26, desc[UR40][R42.64] ;  /* 0x000000282a1aa980 */ /* 0x000f66000c101b00 */
[----:B------:R-:W-:Y:S01]  /*80f0*/  @!P1 IMAD.X R7, R5, 0x1, R10, P4 ;  /* 0x0000000105079824 */ /* 0x000fe200020e060a */
[----:B------:R-:W-:Y:S01]  /*8100*/  ISETP.GE.AND P4, PT, R12, UR4, PT ;  /* 0x000000040c007c0c */ /* 0x000fe2000bf86270 */
[----:B------:R-:W5:Y:S02]  /*8110*/  @!P2 LD.E.64 R24, desc[UR40][R50.64] ;  /* 0x000000283218a980 */ /* 0x000f64000c101b00 */
[----:B------:R-:W-:-:S02]  /*8120*/  @!P5 IMAD.MOV.U32 R8, RZ, RZ, R0 ;  /* 0x000000ffff08d224 */ /* 0x000fc400078e0000 */
[----:B------:R-:W-:Y:S01]  /*8130*/  @!P5 IMAD.MOV.U32 R9, RZ, RZ, R3 ;  /* 0x000000ffff09d224 */ /* 0x000fe200078e0003 */
[----:B------:R-:W5:Y:S01]  /*8140*/  @!P1 LD.E.64 R20, desc[UR40][R40.64] ;  /* 0x0000002828149980 */ /* 0x000f62000c101b00 */
[----:B------:R-:W-:Y:S02]  /*8150*/  @!P5 IMAD.MOV.U32 R4, RZ, RZ, R14 ;  /* 0x000000ffff04d224 */ /* 0x000fe400078e000e */
[----:B------:R-:W-:-:S04]  /*8160*/  @!P5 IMAD.WIDE R8, R52, 0x2, R8 ;  /* 0x000000023408d825 */ /* 0x000fc800078e0208 */
[----:B------:R-:W-:Y:S01]  /*8170*/  @!P5 IMAD.WIDE R10, R52, 0x2, R4 ;  /* 0x00000002340ad825 */ /* 0x000fe200078e0204 */
[----:B------:R-:W-:Y:S01]  /*8180*/  SHF.R.S32.HI R4, RZ, 0x1f, R12 ;  /* 0x0000001fff047819 */ /* 0x000fe2000001140c */
[----:B------:R0:W5:Y:S03]  /*8190*/  @!P5 LD.E.64 R36, desc[UR40][R8.64] ;  /* 0x000000280824d980 */ /* 0x000166000c101b00 */
[----:B------:R-:W-:Y:S01]  /*81a0*/  SHF.L.U64.HI R4, R12, 0x1, R4 ;  /* 0x000000010c047819 */ /* 0x000fe20000010204 */
[----:B------:R1:W5:Y:S01]  /*81b0*/  @!P5 LD.E.64 R38, desc[UR40][R10.64] ;  /* 0x000000280a26d980 */ /* 0x000362000c101b00 */
[----:B------:R-:W-:-:S05]  /*81c0*/  @!P4 IADD3 R52, P5, R0, R15, RZ ;  /* 0x0000000f0034c210 */ /* 0x000fca0007fbe0ff */
[--C-:B------:R-:W-:Y:S01]  /*81d0*/  @!P4 IMAD.X R53, R3, 0x1, R4.reuse, P5 ;  /* 0x000000010335c824 */ /* 0x100fe200028e0604 */
[----:B------:R-:W-:Y:S02]  /*81e0*/  @!P4 IADD3 R14, P5, R14, R15, RZ ;  /* 0x0000000f0e0ec210 */ /* 0x000fe40007fbe0ff */
[----:B------:R-:W-:Y:S02]  /*81f0*/  CS2R R12, SRZ ;  /* 0x00000000000c7805 */ /* 0x000fe4000001ff00 */
[----:B0-----:R-:W-:Y:S02]  /*8200*/  CS2R R8, SRZ ;  /* 0x0000000000087805 */ /* 0x001fe4000001ff00 */
[----:B-1----:R-:W-:Y:S01]  /*8210*/  CS2R R10, SRZ ;  /* 0x00000000000a7805 */ /* 0x002fe2000001ff00 */
[----:B------:R-:W-:Y:S01]  /*8220*/  @!P4 IMAD.X R15, R5, 0x1, R4, P5 ;  /* 0x00000001050fc824 */ /* 0x000fe200028e0604 */
[----:B------:R0:W5:Y:S04]  /*8230*/  @!P1 LD.E.64 R12, desc[UR40][R6.64] ;  /* 0x00000028060c9980 */ /* 0x000168000c101b00 */
[----:B------:R0:W5:Y:S04]  /*8240*/  @!P4 LD.E.64 R10, desc[UR40][R52.64] ;  /* 0x00000028340ac980 */ /* 0x000168000c101b00 */
[----:B------:R0:W5:Y:S02]  /*8250*/  @!P4 LD.E.64 R8, desc[UR40][R14.64] ;  /* 0x000000280e08c980 */ /* 0x000164000c101b00 */
.L_x_11386:
[----:B------:R-:W-:Y:S05]  /*8260*/  BSYNC B1 ;  /* 0x0000000000017941 */ /* 0x000fea0003800000 */
.L_x_11385:
[----:B-1---5:R-:W-:Y:S01]  /*8270*/  IMAD.MOV.U32 R3, RZ, RZ, R39 ;  /* 0x000000ffff037224 */ /* 0x022fe200078e0027 */
[----:B------:R-:W-:Y:S01]  /*8280*/  LOP3.LUT R45, R45, 0xfffffffe, RZ, 0xc0, !PT ;  /* 0xfffffffe2d2d7812 */ /* 0x000fe200078ec0ff */
[----:B--2---:R-:W-:Y:S01]  /*8290*/  IMAD.MOV.U32 R0, RZ, RZ, R38 ;  /* 0x000000ffff007224 */ /* 0x004fe200078e0026 */
[----:B------:R-:W-:Y:S01]  /*82a0*/  BSSY B1, `(.L_x_11387) ;  /* 0x000002b000017945 */ /* 0x000fe20003800000 */
[----:B------:R-:W-:Y:S01]  /*82b0*/  IMAD.MOV.U32 R4, RZ, RZ, R34 ;  /* 0x000000ffff047224 */ /* 0x000fe200078e0022 */
[----:B------:R-:W-:Y:S01]  /*82c0*/  PRMT R47, R47, 0x5410, R3 ;  /* 0x000054102f2f7816 */ /* 0x000fe20000000003 */
[----:B------:R-:W-:Y:S01]  /*82d0*/  IMAD.IADD R3, R54, 0x1, -R45 ;  /* 0x0000000136037824 */ /* 0x000fe200078e0a2d */
[----:B------:R-:W-:Y:S01]  /*82e0*/  PRMT R50, R0, 0x7610, R50 ;  /* 0x0000761000327816 */ /* 0x000fe20000000032 */
[----:B------:R-:W-:Y:S01]  /*82f0*/  IMAD.MOV.U32 R0, RZ, RZ, R35 ;  /* 0x000000ffff007224 */ /* 0x000fe200078e0023 */
[----:B------:R-:W-:Y:S01]  /*8300*/  PRMT R58, R4, 0x7610, R58 ;  /* 0x00007610043a7816 */ /* 0x000fe2000000003a */
[----:B------:R-:W-:Y:S01]  /*8310*/  IMAD.MOV.U32 R4, RZ, RZ, R30 ;  /* 0x000000ffff047224 */ /* 0x000fe200078e001e */
[----:B------:R-:W-:Y:S01]  /*8320*/  SHF.L.U32 R3, R3, 0x1f, RZ ;  /* 0x0000001f03037819 */ /* 0x000fe200000006ff */
[----:B---3--:R-:W-:Y:S01]  /*8330*/  IMAD.MOV.U32 R5, RZ, RZ, R31 ;  /* 0x000000ffff057224 */ /* 0x008fe200078e001f */
[----:B------:R-:W-:Y:S01]  /*8340*/  PRMT R47, R0, 0x7610, R47 ;  /* 0x00007610002f7816 */ /* 0x000fe2000000002f */
[----:B------:R-:W-:Y:S01]  /*8350*/  IMAD.MOV.U32 R0, RZ, RZ, R24 ;  /* 0x000000ffff007224 */ /* 0x000fe200078e0018 */
[----:B------:R-:W1:Y:S01]  /*8360*/  SYNCS.PHASECHK.TRANS64.TRYWAIT P1, [R2+URZ+0x2d800], R3 ;  /* 0x02d80003020075a7 */ /* 0x000e62000802017f */
[----:B------:R-:W-:Y:S01]  /*8370*/  PRMT R46, R4, 0x7610, R46 ;  /* 0x00007610042e7816 */ /* 0x000fe2000000002e */
[----:B------:R-:W-:Y:S01]  /*8380*/  IMAD.MOV.U32 R4, RZ, RZ, R25 ;  /* 0x000000ffff047224 */ /* 0x000fe200078e0019 */
[----:B------:R-:W-:Y:S01]  /*8390*/  PRMT R45, R45, 0x5410, R5 ;  /* 0x000054102d2d7816 */ /* 0x000fe20000000005 */
[----:B------:R-:W-:-:S02]  /*83a0*/  IMAD.MOV.U32 R5, RZ, RZ, R12 ;  /* 0x000000ffff057224 */ /* 0x000fc400078e000c */
[----:B0-----:R-:W-:Y:S01]  /*83b0*/  IMAD.MOV.U32 R6, RZ, RZ, R13 ;  /* 0x000000ffff067224 */ /* 0x001fe200078e000d */
[----:B------:R-:W-:Y:S01]  /*83c0*/  PRMT R42, R0, 0x5410, R4 ;  /* 0x00005410002a7816 */ /* 0x000fe20000000004 */
[----:B------:R-:W-:Y:S02]  /*83d0*/  IMAD.MOV.U32 R0, RZ, RZ, R8 ;  /* 0x000000ffff007224 */ /* 0x000fe400078e0008 */
[----:B------:R-:W-:Y:S01]  /*83e0*/  IMAD.MOV.U32 R4, RZ, RZ, R9 ;  /* 0x000000ffff047224 */ /* 0x000fe200078e0009 */
[----:B------:R-:W-:Y:S01]  /*83f0*/  PRMT R40, R5, 0x5410, R6 ;  /* 0x0000541005287816 */ /* 0x000fe20000000006 */
[----:B------:R-:W-:Y:S02]  /*8400*/  IMAD.MOV.U32 R5, RZ, RZ, R36 ;  /* 0x000000ffff057224 */ /* 0x000fe400078e0024 */
[----:B------:R-:W-:Y:S01]  /*8410*/  IMAD.MOV.U32 R6, RZ, RZ, R37 ;  /* 0x000000ffff067224 */ /* 0x000fe200078e0025 */
[----:B----4-:R-:W-:Y:S01]  /*8420*/  PRMT R14, R0, 0x5410, R4 ;  /* 0x00005410000e7816 */ /* 0x010fe20000000004 */
        /* <DEDUP_REMOVED lines=17> */
[----:B-1----:R-:W-:Y:S06]  /*8540*/  @!P1 BRA `(.L_x_11388) ;  /* 0x000001c000909947 */ /* 0x002fec0003800000 */
.L_x_11693:
[----:B------:R-:W-:Y:S05]  /*8550*/  BSYNC B1 ;  /* 0x0000000000017941 */ /* 0x000fea0003800000 */
.L_x_11387:
[----:B------:R-:W-:Y:S01]  /*8560*/  PRMT R15, R0, 0x5410, R4 ;  /* 0x00005410000f7816 */ /* 0x000fe20000000004 */
[----:B------:R-:W-:Y:S06]  /*8570*/  @P0 BRA `(.L_x_11389) ;  /* 0x0000002c00c40947 */ /* 0x000fec0003800000 */
[----:B------:R-:W2:Y:S01]  /*8580*/  LDL.64 R54, [R1] ;  /* 0x0000000001367983 */ /* 0x000ea20000100a00 */
        /* <DEDUP_REMOVED lines=61> */
.L_x_11391:
[----:B------:R-:W-:Y:S05]  /*8960*/  BSYNC B1 ;  /* 0x0000000000017941 */ /* 0x000fea0003800000 */
.L_x_11390:
[----:B------:R-:W-:Y:S01]  /*8970*/  BSSY B1, `(.L_x_11392) ;  /* 0x000002d000017945 */ /* 0x000fe20003800000 */
[----:B------:R-:W-:-:S03]  /*8980*/  @P5 VIADD R0, R3, 0xffffffe0 ;  /* 0xffffffe003005836 */ /* 0x000fc60000000000 */
        /* <DEDUP_REMOVED lines=10> */
[----:B------:R-:W-:-:S02]  /*8a30*/  HADD2.F32 R47, -RZ, R47.H0_H0 ;  /* 0x2000002fff2f7230 */ /* 0x000fc40000004100 */
        /* <DEDUP_REMOVED lines=32> */
.L_x_11393:
[----:B------:R-:W-:Y:S05]  /*8c40*/  BSYNC B1 ;  /* 0x0000000000017941 */ /* 0x000fea0003800000 */
.L_x_11392:
[----:B------:R-:W-:Y:S04]  /*8c50*/  BSSY B1, `(.L_x_11394) ;  /* 0x000002c000017945 */ /* 0x000fe80003800000 */
        /* <DEDUP_REMOVED lines=43> */
.L_x_11395:
[----:B------:R-:W-:Y:S05]  /*8f10*/  BSYNC B1 ;  /* 0x0000000000017941 */ /* 0x000fea0003800000 */
.L_x_11394:
        /* <DEDUP_REMOVED lines=44> */
.L_x_11397:
[----:B------:R-:W-:Y:S05]  /*91e0*/  BSYNC B1 ;  /* 0x0000000000017941 */ /* 0x000fea0003800000 */
.L_x_11396:
        /* <DEDUP_REMOVED lines=44> */
.L_x_11399:
[----:B------:R-:W-:Y:S05]  /*94b0*/  BSYNC B1 ;  /* 0x0000000000017941 */ /* 0x000fea0003800000 */
.L_x_11398:
        /* <DEDUP_REMOVED lines=44> */
.L_x_11383:
[----:B------:R-:W2:Y:S01]  /*9780*/  LDL R12, [R1+0x28] ;  /* 0x00002800010c7983 */ /* 0x000ea20000100800 */
[----:B------:R-:W1:Y:S01]  /*9790*/  LDC R25, c[0x0][0x448] ;  /* 0x00011200ff197b82 */ /* 0x000e620000000800 */
[----:B------:R-:W-:Y:S01]  /*97a0*/  ULDC.64 UR4, c[0x0][0x3f8] ;  /* 0x0000fe0000047ab9 */ /* 0x000fe20000000a00 */
[----:B------:R-:W-:Y:S01]  /*97b0*/  ULDC.64 UR6, c[0x0][0x408] ;  /* 0x0001020000067ab9 */ /* 0x000fe20000000a00 */
[----:B------:R-:W3:Y:S04]  /*97c0*/  LDL R11, [R1+0x2c] ;  /* 0x00002c00010b7983 */ /* 0x000ee80000100800 */
[----:B------:R-:W2:Y:S01]  /*97d0*/  LDL.64 R14, [R1] ;  /* 0x00000000010e7983 */ /* 0x000ea20000100a00 */
[----:B------:R-:W-:Y:S02]  /*97e0*/  IMAD.MOV.U32 R6, RZ, RZ, R26 ;  /* 0x000000ffff067224 */ /* 0x000fe400078e001a */
[----:B------:R-:W-:-:S02]  /*97f0*/  IMAD.MOV.U32 R7, RZ, RZ, R29 ;  /* 0x000000ffff077224 */ /* 0x000fc400078e001d */
        /* <DEDUP_REMOVED lines=24> */
[----:B--2---:R-:W-:-:S02]  /*9980*/  IMAD.IADD R3, R14, 0x1, R12 ;  /* 0x000000010e037824 */ /* 0x004fc400078e020c */
[----:B---3--:R-:W-:-:S03]  /*9990*/  IMAD.IADD R21, R14, 0x1, R11 ;  /* 0x000000010e157824 */ /* 0x008fc600078e020b */
[----:B------:R-:W-:Y:S02]  /*99a0*/  SHF.R.S32.HI R12, RZ, 0x1f, R3 ;  /* 0x0000001fff0c7819 */ /* 0x000fe40000011403 */
[----:B------:R-:W-:Y:S02]  /*99b0*/  SHF.R.S32.HI R46, RZ, 0x1f, R21 ;  /* 0x0000001fff2e7819 */ /* 0x000fe40000011415 */
[----:B------:R-:W-:Y:S02]  /*99c0*/  LEA.HI R12, R12, R3, RZ, 0x3 ;  /* 0x000000030c0c7211 */ /* 0x000fe400078f18ff */
[----:B------:R-:W-:Y:S02]  /*99d0*/  LEA.HI R45, R46, R21, RZ, 0x3 ;  /* 0x000000152e2d7211 */ /* 0x000fe400078f18ff */
[----:B------:R-:W-:Y:S02]  /*99e0*/  SHF.R.S32.HI R20, RZ, 0x3, R12 ;  /* 0x00000003ff147819 */ /* 0x000fe4000001140c */
[----:B------:R-:W-:Y:S01]  /*99f0*/  SHF.R.S32.HI R47, RZ, 0x3, R45 ;  /* 0x00000003ff2f7819 */ /* 0x000fe2000001142d */
[----:B------:R-:W-:Y:S06]  /*9a00*/  BRA.DIV UR4, `(.L_x_11400) ;  /* 0x000001ae04747947 */ /* 0x000fec000b800000 */
[----:B------:R-:W0:Y:S04]  /*9a10*/  SHFL.IDX PT, R3, R13, RZ, 0x1e1f ;  /* 0x001e1fff0d037589 */ /* 0x000e2800000e0000 */
[----:B------:R-:W1:Y:S04]  /*9a20*/  SHFL.IDX PT, R0, R0, RZ, 0x1e1f ;  /* 0x001e1fff00007589 */ /* 0x000e6800000e0000 */
[----:B------:R-:W2:Y:S04]  /*9a30*/  SHFL.IDX PT, R5, R5, RZ, 0x1e1f ;  /* 0x001e1fff05057589 */ /* 0x000ea800000e0000 */
[----:B------:R3:W4:Y:S01]  /*9a40*/  SHFL.IDX PT, R14, R4, RZ, 0x1e1f ;  /* 0x001e1fff040e7589 */ /* 0x00072200000e0000 */
[----:B0-----:R-:W-:-:S02]  /*9a50*/  IMAD.MOV.U32 R37, RZ, RZ, R3 ;  /* 0x000000ffff257224 */ /* 0x001fc400078e0003 */
[----:B-1-3--:R-:W-:-:S07]  /*9a60*/  IMAD.MOV.U32 R36, RZ, RZ, R0 ;  /* 0x000000ffff247224 */ /* 0x00afce00078e0000 */
.L_x_11699:
[----:B------:R-:W3:Y:S01]  /*9a70*/  LDL R51, [R1+0x58] ;  /* 0x0000580001337983 */ /* 0x000ee20000100800 */
[----:B------:R-:W-:Y:S01]  /*9a80*/  IMAD R25, R22, R25, RZ ;  /* 0x0000001916197224 */ /* 0x000fe200078e02ff */
[----:B------:R-:W-:Y:S01]  /*9a90*/  BSSY B1, `(.L_x_11401) ;  /* 0x0000035000017945 */ /* 0x000fe20003800000 */
[----:B----4-:R-:W-:Y:S01]  /*9aa0*/  IMAD.MOV.U32 R38, RZ, RZ, R14 ;  /* 0x000000ffff267224 */ /* 0x010fe200078e000e */
[----:B------:R-:W-:Y:S01]  /*9ab0*/  CS2R R6, SRZ ;  /* 0x0000000000067805 */ /* 0x000fe2000001ff00 */
[----:B------:R-:W-:Y:S01]  /*9ac0*/  IMAD R73, R73, -0xc0, R25 ;  /* 0xffffff4049497824 */ /* 0x000fe200078e0219 */
[----:B------:R-:W-:Y:S01]  /*9ad0*/  ISETP.GE.AND P1, PT, R10, R25, PT ;  /* 0x000000190a00720c */ /* 0x000fe20003f26270 */
[----:B--2---:R-:W-:Y:S01]  /*9ae0*/  IMAD.MOV.U32 R39, RZ, RZ, R5 ;  /* 0x000000ffff277224 */ /* 0x004fe200078e0005 */
[----:B------:R-:W-:Y:S02]  /*9af0*/  CS2R R4, SRZ ;  /* 0x0000000000047805 */ /* 0x000fe4000001ff00 */
[----:B------:R-:W-:-:S02]  /*9b00*/  CS2R R8, SRZ ;  /* 0x0000000000087805 */ /* 0x000fc4000001ff00 */
[----:B------:R-:W-:Y:S02]  /*9b10*/  VIMNMX R0, R73, 0xc0, PT ;  /* 0x000000c049007848 */ /* 0x000fe40003fe0100 */
        /* <DEDUP_REMOVED lines=10> */
[----:B---3--:R-:W-:Y:S01]  /*9bc0*/  LEA.HI R0, R51, R51, RZ, 0x1 ;  /* 0x0000003333007211 */ /* 0x008fe200078f08ff */
        /* <DEDUP_REMOVED lines=13> */
[----:B------:R-:W-:Y:S01]  /*9ca0*/  @!P2 IMAD.SHL.U32 R3, R47, 0x8, RZ ;  /* 0x000000082f03a824 */ /* 0x000fe200078e00ff */
[----:B------:R0:W5:Y:S01]  /*9cb0*/  @!P1 LD.E.128 R24, desc[UR40][R12.64] ;  /* 0x000000280c189980 */ /* 0x000162000c101d00 */
[----:B------:R-:W-:Y:S01]  /*9cc0*/  @!P3 IMAD.SHL.U32 R49, R20, 0x8, RZ ;  /* 0x000000081431b824 */ /* 0x000fe200078e00ff */
[----:B------:R-:W-:Y:S01]  /*9cd0*/  CS2R R30, SRZ ;  /* 0x00000000001e7805 */ /* 0x000fe2000001ff00 */
[--C-:B------:R-:W-:Y:S01]  /*9ce0*/  @!P2 IMAD.WIDE R40, R3, 0x2, R36.reuse ;  /* 0x000000020328a825 */ /* 0x100fe200078e0224 */
[----:B------:R-:W-:Y:S02]  /*9cf0*/  CS2R R8, SRZ ;  /* 0x0000000000087805 */ /* 0x000fe4000001ff00 */
[----:B------:R-:W-:Y:S02]  /*9d00*/  CS2R R10, SRZ ;  /* 0x00000000000a7805 */ /* 0x000fe4000001ff00 */
[----:B------:R-:W-:Y:S01]  /*9d10*/  CS2R R32, SRZ ;  /* 0x0000000000207805 */ /* 0x000fe2000001ff00 */
[----:B------:R-:W-:Y:S01]  /*9d20*/  @!P3 IMAD.WIDE R42, R49, 0x2, R36 ;  /* 0x00000002312ab825 */ /* 0x000fe200078e0224 */
[----:B------:R-:W-:-:S02]  /*9d30*/  CS2R R34, SRZ ;  /* 0x0000000000227805 */ /* 0x000fc4000001ff00 */
[----:B------:R-:W-:Y:S02]  /*9d40*/  CS2R R14, SRZ ;  /* 0x00000000000e7805 */ /* 0x000fe4000001ff00 */
[----:B0-----:R-:W-:Y:S01]  /*9d50*/  CS2R R12, SRZ ;  /* 0x00000000000c7805 */ /* 0x001fe2000001ff00 */
[--C-:B------:R-:W-:Y:S01]  /*9d60*/  @!P2 IMAD.WIDE R36, R3, 0x2, R38.reuse ;  /* 0x000000020324a825 */ /* 0x100fe200078e0226 */
[----:B------:R0:W5:Y:S03]  /*9d70*/  @!P2 LD.E.128 R28, desc[UR40][R40.64] ;  /* 0x00000028281ca980 */ /* 0x000166000c101d00 */
[--C-:B------:R-:W-:Y:S01]  /*9d80*/  @!P3 IMAD.WIDE R48, R49, 0x2, R38.reuse ;  /* 0x000000023130b825 */ /* 0x100fe200078e0226 */
[----:B------:R0:W5:Y:S03]  /*9d90*/  @!P2 LD.E.128 R8, desc[UR40][R36.64] ;  /* 0x000000282408a980 */ /* 0x000166000c101d00 */
[----:B------:R-:W-:Y:S01]  /*9da0*/  @!P1 IMAD.WIDE R38, R136, 0x2, R38 ;  /* 0x0000000288269825 */ /* 0x000fe200078e0226 */
[----:B------:R0:W5:Y:S04]  /*9db0*/  @!P3 LD.E.128 R32, desc[UR40][R42.64] ;  /* 0x000000282a20b980 */ /* 0x000168000c101d00 */
[----:B------:R0:W5:Y:S04]  /*9dc0*/  @!P1 LD.E.128 R4, desc[UR40][R38.64] ;  /* 0x0000002826049980 */ /* 0x000168000c101d00 */
[----:B------:R0:W5:Y:S02]  /*9dd0*/  @!P3 LD.E.128 R12, desc[UR40][R48.64] ;  /* 0x00000028300cb980 */ /* 0x000164000c101d00 */
.L_x_11402:
[----:B------:R-:W-:Y:S05]  /*9de0*/  BSYNC B1 ;  /* 0x0000000000017941 */ /* 0x000fea0003800000 */
.L_x_11401:
        /* <DEDUP_REMOVED lines=14> */
[----:B------:R-:W-:Y:S01]  /*9ed0*/  IMAD.MOV.U32 R0, RZ, RZ, R10 ;  /* 0x000000ffff007224 */ /* 0x000fe200078e000a */
[----:B------:R-:W-:Y:S01]  /*9ee0*/  PRMT R57, R36, 0x7610, R57 ;  /* 0x0000761024397816 */ /* 0x000fe20000000039 */
        /* <DEDUP_REMOVED lines=27> */
[----:B0-----:R-:W-:Y:S06]  /*a0a0*/  @!P1 BRA `(.L_x_11404) ;  /* 0x000001a800409947 */ /* 0x001fec0003800000 */
.L_x_11700:
[----:B------:R-:W-:Y:S05]  /*a0b0*/  BSYNC B1 ;  /* 0x0000000000017941 */ /* 0x000fea0003800000 */
.L_x_11403:
[----:B------:R-:W-:Y:S01]  /*a0c0*/  PRMT R51, R0, 0x5410, R36 ;  /* 0x0000541000337816 */ /* 0x000fe20000000024 */
[----:B------:R-:W-:Y:S06]  /*a0d0*/  @P0 BRA `(.L_x_11389) ;  /* 0x0000001000ec0947 */ /* 0x000fec0003800000 */
[----:B------:R1:W5:Y:S01]  /*a0e0*/  LDL R75, [R1+0xc] ;  /* 0x00000c00014b7983 */ /* 0x0003620000100800 */
[----:B0-----:R-:W0:Y:S03]  /*a0f0*/  LDC R3, c[0x0][0x3f4] ;  /* 0x0000fd00ff037b82 */ /* 0x001e260000000800 */
[----:B------:R1:W5:Y:S04]  /*a100*/  LDL R74, [R1+0x14] ;  /* 0x00001400014a7983 */ /* 0x0003680000100800 */
[----:B------:R1:W5:Y:S01]  /*a110*/  LDL R73, [R1+0x10] ;  /* 0x0000100001497983 */ /* 0x0003620000100800 */
[C---:B------:R-:W-:Y:S01]  /*a120*/  VIADD R0, R136.reuse, 0x10 ;  /* 0x0000001088007836 */ /* 0x040fe20000000000 */
[----:B------:R-:W-:Y:S01]  /*a130*/  BSSY B1, `(.L_x_11405) ;  /* 0x000006d000017945 */ /* 0x000fe20003800000 */
[C---:B------:R-:W-:Y:S01]  /*a140*/  VIADD R36, R136.reuse, 0x20 ;  /* 0x0000002088247836 */ /* 0x040fe20000000000 */
[----:B0-----:R-:W-:-:S02]  /*a150*/  ISETP.GE.AND P0, PT, R136, R3, PT ;  /* 0x000000038800720c */ /* 0x001fc40003f06270 */
[-C--:B------:R-:W-:Y:S02]  /*a160*/  ISETP.GE.AND P1, PT, R0, R3.reuse, PT ;  /* 0x000000030000720c */ /* 0x080fe40003f26270 */
[----:B------:R-:W-:-:S09]  /*a170*/  ISETP.GE.AND P2, PT, R36, R3, PT ;  /* 0x000000032400720c */ /* 0x000fd20003f46270 */
[----:B-1----:R-:W-:Y:S05]  /*a180*/  @P0 BRA `(.L_x_11406) ;  /* 0x00000004009c0947 */ /* 0x002fea0003800000 */
[----:B------:R-:W0:Y:S01]  /*a190*/  S2R R37, SR_TID.X ;  /* 0x0000000000257919 */ /* 0x000e220000002100 */
[----:B-----5:R-:W-:Y:S01]  /*a1a0*/  LOP3.LUT R36, R75, 0x18, R136, 0xf8, !PT ;  /* 0x000000184b247812 */ /* 0x020fe200078ef888 */
[----:B------:R-:W-:Y:S01]  /*a1b0*/  HADD2.F32 R67, -RZ, R67.H0_H0 ;  /* 0x20000043ff437230 */ /* 0x000fe20000004100 */
[--C-:B------:R-:W-:Y:S01]  /*a1c0*/  SHF.R.U64 R24, R24, 0x10, R25.reuse ;  /* 0x0000001018187819 */ /* 0x100fe20000001219 */
[----:B------:R-:W-:Y:S01]  /*a1d0*/  HADD2.F32 R63, -RZ, R63.H0_H0 ;  /* 0x2000003fff3f7230 */ /* 0x000fe20000004100 */
[----:B------:R-:W-:Y:S02]  /*a1e0*/  LOP3.LUT R36, R36, R73, RZ, 0x3c, !PT ;  /* 0x0000004924247212 */ /* 0x000fe400078e3cff */
[----:B------:R-:W-:Y:S02]  /*a1f0*/  SHF.R.U32.HI R64, RZ, 0x10, R25 ;  /* 0x00000010ff407819 */ /* 0x000fe40000011619 */
[--C-:B------:R-:W-:Y:S01]  /*a200*/  SHF.R.U64 R25, R4, 0x10, R5.reuse ;  /* 0x0000001004197819 */ /* 0x100fe20000001205 */
[----:B------:R-:W-:Y:S01]  /*a210*/  IMAD.IADD R38, R74, 0x1, R36 ;  /* 0x000000014a267824 */ /* 0x000fe200078e0224 */
[----:B------:R-:W-:Y:S01]  /*a220*/  SHF.R.U32.HI R66, RZ, 0x10, R5 ;  /* 0x00000010ff427819 */ /* 0x000fe20000011605 */
[----:B------:R-:W-:Y:S01]  /*a230*/  HADD2.F32 R64, -RZ, R64.H0_H0 ;  /* 0x20000040ff407230 */ /* 0x000fe20000004100 */
[----:B------:R-:W-:Y:S01]  /*a240*/  SHF.R.U64 R5, R6, 0x10, R7 ;  /* 0x0000001006057819 */ /* 0x000fe20000001207 */
[----:B------:R-:W-:Y:S01]  /*a250*/  HADD2.F32 R25, -RZ, R25.H0_H0 ;  /* 0x20000019ff197230 */ /* 0x000fe20000004100 */
[--C-:B------:R-:W-:Y:S01]  /*a260*/  SHF.R.U64 R4, R26, 0x10, R27.reuse ;  /* 0x000000101a047819 */ /* 0x100fe2000000121b */
[----:B------:R-:W-:Y:S01]  /*a270*/  HADD2.F32 R66, -RZ, R66.H0_H0 ;  /* 0x20000042ff427230 */ /* 0x000fe20000004100 */
[----:B------:R-:W-:-:S02]  /*a280*/  SHF.R.U32.HI R27, RZ, 0x10, R27 ;  /* 0x00000010ff1b7819 */ /* 0x000fc4000001161b */
[----:B------:R-:W-:Y:S01]  /*a290*/  SHF.R.U32.HI R71, RZ, 0x10, R7 ;  /* 0x00000010ff477819 */ /* 0x000fe20000011607 */
        /* <DEDUP_REMOVED lines=9> */
[----:B------:R-:W-:Y:S02]  /*a330*/  LOP3.LUT R36, R75, 0x18, R0, 0xf8, !PT ;  /* 0x000000184b247812 */ /* 0x000fe400078ef800 */
[----:B------:R-:W-:Y:S01]  /*a340*/  LEA R0, R38, UR38, 0x1 ;  /* 0x0000002626007c11 */ /* 0x000fe2000f8e08ff */
[----:B------:R-:W-:Y:S01]  /*a350*/  IMAD R40, R37, 0x1800, R74 ;  /* 0x0000180025287824 */ /* 0x000fe200078e024a */
[----:B------:R-:W-:-:S03]  /*a360*/  LOP3.LUT R41, R36, R73, RZ, 0x3c, !PT ;  /* 0x0000004924297212 */ /* 0x000fc600078e3cff */
[----:B------:R-:W0:Y:S02]  /*a370*/  LDS.128 R36, [R0] ;  /* 0x0000000000247984 */ /* 0x000e240000000c00 */
[----:B------:R-:W-:-:S04]  /*a380*/  IMAD.IADD R41, R40, 0x1, R41 ;  /* 0x0000000128297824 */ /* 0x000fc800078e0229 */
        /* <DEDUP_REMOVED lines=14> */
[----:B------:R-:W-:Y:S01]  /*a470*/  FFMA.FTZ R6, R26, R63, -R65 ;  /* 0x0000003f1a067223 */ /* 0x000fe20000010841 */
[----:B------:R-:W-:-:S02]  /*a480*/  HADD2.F32 R65, -RZ, R68.H0_H0 ;  /* 0x20000044ff417230 */ /* 0x000fc40000004100 */
[C---:B------:R-:W-:Y:S01]  /*a490*/  FMUL.FTZ R68, R41.reuse, R66 ;  /* 0x0000004229447220 */ /* 0x040fe20000410000 */
[----:B------:R-:W-:Y:S02]  /*a4a0*/  HADD2.F32 R63, -RZ, R70.H0_H0 ;  /* 0x20000046ff3f7230 */ /* 0x000fe40000004100 */
[-C--:B------:R-:W-:Y:S01]  /*a4b0*/  FMUL.FTZ R70, R41, R64.reuse ;  /* 0x0000004029467220 */ /* 0x080fe20000410000 */
[----:B------:R-:W-:Y:S01]  /*a4c0*/  FFMA.FTZ R26, R26, R67, R69 ;  /* 0x000000431a1a7223 */ /* 0x000fe20000010045 */
[C---:B------:R-:W-:Y:S01]  /*a4d0*/  FFMA.FTZ R41, R59.reuse, R64, -R68 ;  /* 0x000000403b297223 */ /* 0x040fe20000010844 */
[C---:B------:R-:W-:Y:S01]  /*a4e0*/  FMUL.FTZ R67, R60.reuse, R65 ;  /* 0x000000413c437220 */ /* 0x040fe20000410000 */
[----:B------:R-:W-:Y:S01]  /*a4f0*/  FMUL.FTZ R68, R60, R63 ;  /* 0x0000003f3c447220 */ /* 0x000fe20000410000 */
[----:B------:R-:W-:Y:S02]  /*a500*/  HADD2.F32 R64, -RZ, R57.H1_H1 ;  /* 0x30000039ff407230 */ /* 0x000fe40000004100 */
[----:B------:R-:W-:Y:S01]  /*a510*/  FFMA.FTZ R59, R59, R66, R70 ;  /* 0x000000423b3b7223 */ /* 0x000fe20000010046 */
[----:B------:R-:W-:-:S02]  /*a520*/  HADD2.F32 R62, -RZ, R43.H0_H0 ;  /* 0x2000002bff3e7230 */ /* 0x000fc40000004100 */
        /* <DEDUP_REMOVED lines=8> */
[CC--:B------:R-:W-:Y:S01]  /*a5b0*/  FMUL.FTZ R72, R62.reuse, R57.reuse ;  /* 0x000000393e487220 */ /* 0x0c0fe20000410000 */
[----:B------:R-:W-:Y:S01]  /*a5c0*/  FFMA.FTZ R61, R37, R60, -R66 ;  /* 0x0000003c253d7223 */ /* 0x000fe20000010842 */
[-C--:B------:R-:W-:Y:S01]  /*a5d0*/  FMUL.FTZ R62, R62, R58.reuse ;  /* 0x0000003a3e3e7220 */ /* 0x080fe20000410000 */
[----:B------:R-:W-:Y:S02]  /*a5e0*/  HADD2.F32 R66, -RZ, R71.H0_H0 ;  /* 0x20000047ff427230 */ /* 0x000fe40000004100 */
[C---:B------:R-:W-:Y:S01]  /*a5f0*/  FFMA.FTZ R72, R7.reuse, R58, -R72 ;  /* 0x0000003a07487223 */ /* 0x040fe20000010848 */
[----:B------:R-:W-:Y:S02]  /*a600*/  HADD2.F32 R60, -RZ, R27.H0_H0 ;  /* 0x2000001bff3c7230 */ /* 0x000fe40000004100 */
[----:B------:R-:W-:Y:S01]  /*a610*/  FFMA.FTZ R62, R7, R57, R62 ;  /* 0x00000039073e7223 */ /* 0x000fe2000001003e */
[----:B------:R-:W-:Y:S02]  /*a620*/  HADD2.F32 R40, -RZ, R40.H1_H1 ;  /* 0x30000028ff287230 */ /* 0x000fe40000004100 */
[----:B------:R-:W-:Y:S01]  /*a630*/  FFMA.FTZ R70, R37, R64, R70 ;  /* 0x0000004025467223 */ /* 0x000fe20000010046 */
[----:B------:R-:W-:-:S02]  /*a640*/  HADD2.F32 R7, -RZ, R24.H0_H0 ;  /* 0x20000018ff077230 */ /* 0x000fc40000004100 */
[C---:B------:R-:W-:Y:S01]  /*a650*/  FMUL.FTZ R64, R43.reuse, R66 ;  /* 0x000000422b407220 */ /* 0x040fe20000410000 */
[----:B------:R-:W-:Y:S02]  /*a660*/  HADD2.F32 R42, -RZ, R42.H1_H1 ;  /* 0x3000002aff2a7230 */ /* 0x000fe40000004100 */
[-C--:B------:R-:W-:Y:S01]  /*a670*/  FMUL.FTZ R58, R43, R60.reuse ;  /* 0x0000003c2b3a7220 */ /* 0x080fe20000410000 */
[----:B------:R-:W-:Y:S02]  /*a680*/  HADD2.F32 R27, -RZ, R5.H0_H0 ;  /* 0x20000005ff1b7230 */ /* 0x000fe40000004100 */
[----:B------:R-:W-:Y:S01]  /*a690*/  FMUL.FTZ R37, R40, R25 ;  /* 0x0000001928257220 */ /* 0x000fe20000410000 */
[----:B------:R-:W-:Y:S02]  /*a6a0*/  HADD2.F32 R5, -RZ, R4.H0_H0 ;  /* 0x20000004ff057230 */ /* 0x000fe40000004100 */
[----:B------:R-:W-:Y:S01]  /*a6b0*/  FFMA.FTZ R43, R39, R60, -R64 ;  /* 0x0000003c272b7223 */ /* 0x000fe20000010840 */
[----:B------:R-:W-:-:S02]  /*a6c0*/  HADD2.F32 R36, -RZ, R36.H1_H1 ;  /* 0x30000024ff247230 */ /* 0x000fc40000004100 */
[----:B------:R-:W-:Y:S01]  /*a6d0*/  FFMA.FTZ R57, R39, R66, R58 ;  /* 0x0000004227397223 */ /* 0x000fe2000001003a */
[----:B------:R-:W-:Y:S02]  /*a6e0*/  HADD2.F32 R38, -RZ, R38.H1_H1 ;  /* 0x30000026ff267230 */ /* 0x000fe40000004100 */
        /* <DEDUP_REMOVED lines=17> */
.L_x_11406:
[----:B------:R-:W-:Y:S05]  /*a800*/  BSYNC B1 ;  /* 0x0000000000017941 */ /* 0x000fea0003800000 */
.L_x_11405:
[----:B------:R-:W-:Y:S04]  /*a810*/  BSSY B1, `(.L_x_11407) ;  /* 0x0000067000017945 */ /* 0x000fe80003800000 */
[----:B------:R-:W-:Y:S05]  /*a820*/  @P1 BRA `(.L_x_11408) ;  /* 0x0000000400941947 */ /* 0x000fea0003800000 */
[----:B------:R-:W-:Y:S01]  /*a830*/  LEA.HI R21, R46, R21, RZ, 0x5 ;  /* 0x000000152e157211 */ /* 0x000fe200078f28ff */
[----:B------:R-:W-:Y:S01]  /*a840*/  HADD2.F32 R37, -RZ, R55.H1_H1 ;  /* 0x30000037ff257230 */ /* 0x000fe20000004100 */
[----:B------:R-:W-:Y:S01]  /*a850*/  LEA.HI R47, R3, R47, RZ, 0x1d ;  /* 0x0000002f032f7211 */ /* 0x000fe200078fe8ff */
[----:B------:R-:W-:Y:S01]  /*a860*/  HADD2.F32 R39, -RZ, R53.H1_H1 ;  /* 0x30000035ff277230 */ /* 0x000fe20000004100 */
[----:B------:R-:W-:Y:S02]  /*a870*/  SHF.R.S32.HI R21, RZ, 0x5, R21 ;  /* 0x00000005ff157819 */ /* 0x000fe40000011415 */
[----:B-----5:R-:W-:Y:S02]  /*a880*/  LOP3.LUT R45, R75, 0x18, R45, 0xf8, !PT ;  /* 0x000000184b2d7812 */ /* 0x020fe400078ef82d */
[----:B0-----:R-:W-:Y:S01]  /*a890*/  SHF.R.S32.HI R0, RZ, 0x1f, R47 ;  /* 0x0000001fff007819 */ /* 0x001fe2000001142f */
[----:B------:R-:W-:Y:S01]  /*a8a0*/  IMAD R21, R21, 0x1800, R74 ;  /* 0x0000180015157824 */ /* 0x000fe200078e024a */
[----:B------:R-:W-:-:S02]  /*a8b0*/  LOP3.LUT R4, R45, R73, RZ, 0x3c, !PT ;  /* 0x000000492d047212 */ /* 0x000fc400078e3cff */
[----:B------:R-:W-:Y:S01]  /*a8c0*/  LEA.HI R0, R0, R47, RZ, 0x2 ;  /* 0x0000002f00007211 */ /* 0x000fe200078f10ff */
[----:B------:R-:W-:Y:S01]  /*a8d0*/  IMAD.SHL.U32 R47, R47, 0x8, RZ ;  /* 0x000000082f2f7824 */ /* 0x000fe200078e00ff */
[----:B------:R-:W-:Y:S01]  /*a8e0*/  SHF.R.U64 R59, R28, 0x10, R29 ;  /* 0x000000101c3b7819 */ /* 0x000fe2000000121d */
[----:B------:R-:W-:Y:S01]  /*a8f0*/  IMAD.IADD R21, R21, 0x1, R4 ;  /* 0x0000000115157824 */ /* 0x000fe200078e0204 */
[----:B------:R-:W-:Y:S02]  /*a900*/  SHF.R.S32.HI R4, RZ, 0x2, R0 ;  /* 0x00000002ff047819 */ /* 0x000fe40000011400 */
[----:B------:R-:W-:Y:S02]  /*a910*/  LOP3.LUT R47, R75, 0x18, R47, 0xf8, !PT ;  /* 0x000000184b2f7812 */ /* 0x000fe400078ef82f */
[----:B------:R-:W-:Y:S01]  /*a920*/  LEA R0, R21, UR38, 0x1 ;  /* 0x0000002615007c11 */ /* 0x000fe2000f8e08ff */
[----:B------:R-:W-:Y:S01]  /*a930*/  IMAD R21, R4, 0x1800, R74 ;  /* 0x0000180004157824 */ /* 0x000fe200078e024a */
[----:B------:R-:W-:-:S02]  /*a940*/  LOP3.LUT R24, R47, R73, RZ, 0x3c, !PT ;  /* 0x000000492f187212 */ /* 0x000fc400078e3cff */
[----:B------:R-:W-:Y:S01]  /*a950*/  SHF.R.U32.HI R38, RZ, 0x10, R9 ;  /* 0x00000010ff267819 */ /* 0x000fe20000011609 */
[----:B------:R-:W0:Y:S01]  /*a960*/  LDS.128 R4, [R0] ;  /* 0x0000000000047984 */ /* 0x000e220000000c00 */
[----:B------:R-:W-:Y:S01]  /*a970*/  SHF.R.U32.HI R36, RZ, 0x10, R29 ;  /* 0x00000010ff247819 */ /* 0x000fe2000001161d */
[----:B------:R-:W-:Y:S01]  /*a980*/  IMAD.IADD R21, R21, 0x1, R24 ;  /* 0x0000000115157824 */ /* 0x000fe200078e0218 */
[----:B------:R-:W-:Y:S01]  /*a990*/  SHF.R.U64 R57, R8, 0x10, R9 ;  /* 0x0000001008397819 */ /* 0x000fe20000001209 */
[----:B------:R-:W-:Y:S01]  /*a9a0*/  HADD2.F32 R38, -RZ, R38.H0_H0 ;  /* 0x20000026ff267230 */ /* 0x000fe20000004100 */
[--C-:B------:R-:W-:Y:S01]  /*a9b0*/  SHF.R.U64 R58, R30, 0x10, R31.reuse ;  /* 0x000000101e3a7819 */ /* 0x100fe2000000121f */
[----:B------:R-:W-:Y:S01]  /*a9c0*/  IMAD R21, R21, 0x2, R2 ;  /* 0x0000000215157824 */ /* 0x000fe200078e0202 */
[----:B------:R-:W-:Y:S02]  /*a9d0*/  SHF.R.U32.HI R46, RZ, 0x10, R31 ;  /* 0x00000010ff2e7819 */ /* 0x000fe4000001161f */
[----:B------:R-:W-:-:S02]  /*a9e0*/  SHF.R.U32.HI R45, RZ, 0x10, R11 ;  /* 0x00000010ff2d7819 */ /* 0x000fc4000001160b */
[----:B------:R-:W1:Y:S01]  /*a9f0*/  LDS.128 R24, [R21+0xc400] ;  /* 0x00c4000015187984 */ /* 0x000e620000000c00 */
[----:B------:R-:W-:Y:S01]  /*aa00*/  SHF.R.U64 R47, R10, 0x10, R11 ;  /* 0x000000100a2f7819 */ /* 0x000fe2000000120b */
[--C-:B0-----:R-:W-:Y:S02]  /*aa10*/  HADD2.F32 R8, -RZ, R5.reuse.H0_H0 ;  /* 0x20000005ff087230 */ /* 0x101fe40000004100 */
[----:B------:R-:W-:Y:S02]  /*aa20*/  HADD2.F32 R9, -RZ, R5.H1_H1 ;  /* 0x30000005ff097230 */ /* 0x000fe40000004100 */
[----:B------:R-:W-:Y:S02]  /*aa30*/  HADD2.F32 R5, -RZ, R4.H0_H0 ;  /* 0x20000004ff057230 */ /* 0x000fe40000004100 */
[----:B------:R-:W-:Y:S02]  /*aa40*/  HADD2.F32 R10, -RZ, R6.H0_H0 ;  /* 0x20000006ff0a7230 */ /* 0x000fe40000004100 */
[----:B------:R-:W-:-:S02]  /*aa50*/  HADD2.F32 R11, -RZ, R7.H0_H0 ;  /* 0x20000007ff0b7230 */ /* 0x000fc40000004100 */
        /* <DEDUP_REMOVED lines=8> */
[C---:B------:R-:W-:Y:S01]  /*aae0*/  FFMA.FTZ R41, R8.reuse, R37, -R41 ;  /* 0x0000002508297223 */ /* 0x040fe20000010829 */
[----:B------:R-:W-:Y:S02]  /*aaf0*/  HADD2.F32 R36, -RZ, R53.H0_H0 ;  /* 0x20000035ff247230 */ /* 0x000fe40000004100 */
[----:B------:R-:W-:Y:S01]  /*ab00*/  FFMA.FTZ R43, R8, R39, R43 ;  /* 0x00000027082b7223 */ /* 0x000fe2000001002b */
[----:B------:R-:W-:Y:S02]  /*ab10*/  HADD2.F32 R8, -RZ, R55.H0_H0 ;  /* 0x20000037ff087230 */ /* 0x000fe40000004100 */
[-C--:B------:R-:W-:Y:S01]  /*ab20*/  FMUL.FTZ R42, R29, R28.reuse ;  /* 0x0000001c1d2a7220 */ /* 0x080fe20000410000 */
[----:B------:R-:W-:Y:S01]  /*ab30*/  FFMA.FTZ R40, R9, R28, -R40 ;  /* 0x0000001c09287223 */ /* 0x000fe20000010828 */
[----:B------:R-:W-:Y:S01]  /*ab40*/  FMUL.FTZ R28, R25, R36 ;  /* 0x00000024191c7220 */ /* 0x000fe20000410000 */
[----:B------:R-:W-:-:S02]  /*ab50*/  HADD2.F32 R29, -RZ, R54.H0_H0 ;  /* 0x20000036ff1d7230 */ /* 0x000fc40000004100 */
[----:B------:R-:W-:Y:S01]  /*ab60*/  FFMA.FTZ R42, R9, R38, R42 ;  /* 0x00000026092a7223 */ /* 0x000fe2000001002a */
[----:B------:R-:W-:Y:S02]  /*ab70*/  HADD2.F32 R30, -RZ, R26.H0_H0 ;  /* 0x2000001aff1e7230 */ /* 0x000fe40000004100 */
[-C--:B------:R-:W-:Y:S01]  /*ab80*/  FMUL.FTZ R25, R25, R8.reuse ;  /* 0x0000000819197220 */ /* 0x080fe20000410000 */
[----:B------:R-:W-:Y:S02]  /*ab90*/  HADD2.F32 R31, -RZ, R27.H0_H0 ;  /* 0x2000001bff1f7230 */ /* 0x000fe40000004100 */
[C---:B------:R-:W-:Y:S01]  /*aba0*/  FFMA.FTZ R37, R5.reuse, R8, -R28 ;  /* 0x0000000805257223 */ /* 0x040fe2000001081c */
[----:B------:R-:W-:Y:S02]  /*abb0*/  HADD2.F32 R9, -RZ, R56.H0_H0 ;  /* 0x20000038ff097230 */ /* 0x000fe40000004100 */
[----:B------:R-:W-:Y:S01]  /*abc0*/  FFMA.FTZ R36, R5, R36, R25 ;  /* 0x0000002405247223 */ /* 0x000fe20000010019 */
[----:B------:R-:W-:-:S02]  /*abd0*/  HADD2.F32 R54, -RZ, R54.H1_H1 ;  /* 0x30000036ff367230 */ /* 0x000fc40000004100 */
[C---:B------:R-:W-:Y:S01]  /*abe0*/  FMUL.FTZ R5, R30.reuse, R29 ;  /* 0x0000001d1e057220 */ /* 0x040fe20000410000 */
[----:B------:R-:W-:Y:S02]  /*abf0*/  HADD2.F32 R56, -RZ, R56.H1_H1 ;  /* 0x30000038ff387230 */ /* 0x000fe40000004100 */
[----:B------:R-:W-:Y:S01]  /*ac00*/  FMUL.FTZ R25, R30, R9 ;  /* 0x000000091e197220 */ /* 0x000fe20000410000 */
[----:B------:R-:W-:Y:S02]  /*ac10*/  HADD2.F32 R27, -RZ, R27.H1_H1 ;  /* 0x3000001bff1b7230 */ /* 0x000fe40000004100 */
[C---:B------:R-:W-:Y:S01]  /*ac20*/  FMUL.FTZ R38, R31.reuse, R54 ;  /* 0x000000361f267220 */ /* 0x040fe20000410000 */
[----:B------:R-:W-:Y:S02]  /*ac30*/  HADD2.F32 R28, -RZ, R45.H0_H0 ;  /* 0x2000002dff1c7230 */ /* 0x000fe40000004100 */
[----:B------:R-:W-:Y:S01]  /*ac40*/  FMUL.FTZ R31, R31, R56 ;  /* 0x000000381f1f7220 */ /* 0x000fe20000410000 */
[----:B------:R-:W-:-:S02]  /*ac50*/  HADD2.F32 R8, -RZ, R46.H0_H0 ;  /* 0x2000002eff087230 */ /* 0x000fc40000004100 */
[C---:B------:R-:W-:Y:S01]  /*ac60*/  FFMA.FTZ R30, R10.reuse, R9, -R5 ;  /* 0x000000090a1e7223 */ /* 0x040fe20000010805 */
[----:B------:R-:W-:Y:S01]  /*ac70*/  FFMA.FTZ R10, R10, R29, R25 ;  /* 0x0000001d0a0a7223 */ /* 0x000fe20000010019 */
[C---:B------:R-:W-:Y:S01]  /*ac80*/  FFMA.FTZ R38, R11.reuse, R56, -R38 ;  /* 0x000000380b267223 */ /* 0x040fe20000010826 */
[----:B------:R-:W-:Y:S01]  /*ac90*/  FFMA.FTZ R31, R11, R54, R31 ;  /* 0x000000360b1f7223 */ /* 0x000fe2000001001f */
[----:B------:R-:W-:Y:S02]  /*aca0*/  HADD2.F32 R24, -RZ, R24.H1_H1 ;  /* 0x30000018ff187230 */ /* 0x000fe40000004100 */
[C---:B------:R-:W-:Y:S01]  /*acb0*/  FMUL.FTZ R46, R27.reuse, R28 ;  /* 0x0000001c1b2e7220 */ /* 0x040fe20000410000 */
[----:B------:R-:W-:Y:S02]  /*acc0*/  HADD2.F32 R26, -RZ, R26.H1_H1 ;  /* 0x3000001aff1a7230 */ /* 0x000fe40000004100 */
        /* <DEDUP_REMOVED lines=27> */
.L_x_11408:
[----:B------:R-:W-:Y:S05]  /*ae80*/  BSYNC B1 ;  /* 0x0000000000017941 */ /* 0x000fea0003800000 */
.L_x_11407:
[----:B------:R-:W-:Y:S05]  /*ae90*/  @P2 BRA `(.L_x_11389) ;  /* 0x00000004007c2947 */ /* 0x000fea0003800000 */
[----:B------:R-:W2:Y:S01]  /*aea0*/  LDL R39, [R1+0x5c] ;  /* 0x00005c0001277983 */ /* 0x000ea20000100800 */
[----:B------:R-:W-:Y:S01]  /*aeb0*/  LEA.HI R3, R3, R20, RZ, 0x1d ;  /* 0x0000001403037211 */ /* 0x000fe200078fe8ff */
[----:B0-----:R-:W-:Y:S01]  /*aec0*/  HADD2.F32 R25, -RZ, R50.H1_H1 ;  /* 0x30000032ff197230 */ /* 0x001fe20000004100 */
[----:B------:R-:W-:Y:S01]  /*aed0*/  SHF.R.U32.HI R27, RZ, 0x10, R13 ;  /* 0x00000010ff1b7819 */ /* 0x000fe2000001160d */
[--C-:B------:R-:W-:Y:S01]  /*aee0*/  HADD2.F32 R26, -RZ, R48.reuse.H1_H1 ;  /* 0x30000030ff1a7230 */ /* 0x100fe20000004100 */
[----:B-1----:R-:W-:Y:S01]  /*aef0*/  SHF.R.S32.HI R0, RZ, 0x1f, R3 ;  /* 0x0000001fff007819 */ /* 0x002fe20000011403 */
[----:B------:R-:W-:Y:S01]  /*af00*/  HADD2.F32 R48, -RZ, R48.H0_H0 ;  /* 0x20000030ff307230 */ /* 0x000fe20000004100 */
[--C-:B------:R-:W-:Y:S01]  /*af10*/  SHF.R.U64 R38, R32, 0x10, R33.reuse ;  /* 0x0000001020267819 */ /* 0x100fe20000001221 */
[----:B------:R-:W-:Y:S01]  /*af20*/  HADD2.F32 R27, -RZ, R27.H0_H0 ;  /* 0x2000001bff1b7230 */ /* 0x000fe20000004100 */
[----:B------:R-:W-:Y:S01]  /*af30*/  LEA.HI R0, R0, R3, RZ, 0x2 ;  /* 0x0000000300007211 */ /* 0x000fe200078f10ff */
[----:B------:R-:W-:Y:S01]  /*af40*/  IMAD.SHL.U32 R3, R3, 0x8, RZ ;  /* 0x0000000803037824 */ /* 0x000fe200078e00ff */
[----:B------:R-:W-:Y:S01]  /*af50*/  SHF.R.U32.HI R28, RZ, 0x10, R33 ;  /* 0x00000010ff1c7819 */ /* 0x000fe20000011621 */
[----:B------:R-:W-:Y:S01]  /*af60*/  HADD2.F32 R50, -RZ, R50.H0_H0 ;  /* 0x20000032ff327230 */ /* 0x000fe20000004100 */
[----:B------:R-:W-:-:S02]  /*af70*/  SHF.R.S32.HI R0, RZ, 0x2, R0 ;  /* 0x00000002ff007819 */ /* 0x000fc40000011400 */
[----:B-----5:R-:W-:Y:S02]  /*af80*/  LOP3.LUT R3, R75, 0x18, R3, 0xf8, !PT ;  /* 0x000000184b037812 */ /* 0x020fe400078ef803 */
[--C-:B------:R-:W-:Y:S01]  /*af90*/  SHF.R.U64 R33, R14, 0x10, R15.reuse ;  /* 0x000000100e217819 */ /* 0x100fe2000000120f */
[----:B------:R-:W-:Y:S01]  /*afa0*/  IMAD R0, R0, 0x1800, R74 ;  /* 0x0000180000007824 */ /* 0x000fe200078e024a */
[----:B------:R-:W-:Y:S02]  /*afb0*/  LOP3.LUT R3, R3, R73, RZ, 0x3c, !PT ;  /* 0x0000004903037212 */ /* 0x000fe400078e3cff */
[----:B------:R-:W-:Y:S02]  /*afc0*/  SHF.R.U32.HI R32, RZ, 0x10, R15 ;  /* 0x00000010ff207819 */ /* 0x000fe4000001160f */
[----:B------:R-:W-:Y:S01]  /*afd0*/  SHF.R.U64 R36, R12, 0x10, R13 ;  /* 0x000000100c247819 */ /* 0x000fe2000000120d */
[----:B------:R-:W-:Y:S01]  /*afe0*/  IMAD.IADD R3, R0, 0x1, R3 ;  /* 0x0000000100037824 */ /* 0x000fe200078e0203 */
[----:B------:R-:W-:-:S02]  /*aff0*/  SHF.R.U64 R37, R34, 0x10, R35 ;  /* 0x0000001022257819 */ /* 0x000fc40000001223 */
[----:B------:R-:W-:Y:S01]  /*b000*/  SHF.R.U32.HI R34, RZ, 0x10, R35 ;  /* 0x00000010ff227819 */ /* 0x000fe20000011623 */
        /* <DEDUP_REMOVED lines=8> */
[----:B------:R-:W-:Y:S01]  /*b090*/  FMUL.FTZ R28, R20, R27 ;  /* 0x0000001b141c7220 */ /* 0x000fe20000410000 */
[----:B------:R-:W-:Y:S02]  /*b0a0*/  HADD2.F32 R21, -RZ, R10.H0_H0 ;  /* 0x2000000aff157230 */ /* 0x000fe40000004100 */
[--C-:B------:R-:W-:Y:S02]  /*b0b0*/  HADD2.F32 R24, -RZ, R11.reuse.H0_H0 ;  /* 0x2000000bff187230 */ /* 0x100fe40000004100 */
[----:B------:R-:W-:Y:S02]  /*b0c0*/  HADD2.F32 R11, -RZ, R11.H1_H1 ;  /* 0x3000000bff0b7230 */ /* 0x000fe40000004100 */
[----:B------:R-:W-:Y:S02]  /*b0d0*/  HADD2.F32 R8, -RZ, R8.H1_H1 ;  /* 0x30000008ff087230 */ /* 0x000fe40000004100 */
[----:B------:R-:W-:Y:S01]  /*b0e0*/  HADD2.F32 R10, -RZ, R10.H1_H1 ;  /* 0x3000000aff0a7230 */ /* 0x000fe20000004100 */
[----:B--2---:R-:W0:Y:S02]  /*b0f0*/  LDS.128 R4, [R39] ;  /* 0x0000000027047984 */ /* 0x004e240000000c00 */
[----:B0-----:R-:W-:-:S02]  /*b100*/  HADD2.F32 R12, -RZ, R5.H0_H0 ;  /* 0x20000005ff0c7230 */ /* 0x001fc40000004100 */
[----:B------:R-:W-:Y:S02]  /*b110*/  HADD2.F32 R5, -RZ, R5.H1_H1 ;  /* 0x30000005ff057230 */ /* 0x000fe40000004100 */
[----:B------:R-:W-:Y:S02]  /*b120*/  HADD2.F32 R0, -RZ, R4.H0_H0 ;  /* 0x20000004ff007230 */ /* 0x000fe40000004100 */
[C---:B------:R-:W-:Y:S01]  /*b130*/  FFMA.FTZ R29, R12.reuse, R25, -R29 ;  /* 0x000000190c1d7223 */ /* 0x040fe2000001081d */
[----:B------:R-:W-:Y:S01]  /*b140*/  FFMA.FTZ R31, R12, R26, R31 ;  /* 0x0000001a0c1f7223 */ /* 0x000fe2000001001f */
        /* <DEDUP_REMOVED lines=14> */
[----:B------:R-:W-:-:S02]  /*b230*/  HADD2.F32 R14, -RZ, R7.H0_H0 ;  /* 0x20000007ff0e7230 */ /* 0x000fc40000004100 */
        /* <DEDUP_REMOVED lines=37> */
.L_x_11389:
[----:B------:R-:W-:Y:S05]  /*b490*/  BSYNC B0 ;  /* 0x0000000000007941 */ /* 0x000fea0003800000 */
.L_x_11382:
        /* <DEDUP_REMOVED lines=8> */
.L_x_11380:
[----:B0--3--:R-:W-:-:S05]  /*b520*/  IMAD.U32 R0, RZ, RZ, UR37 ;  /* 0x00000025ff007e24 */ /* 0x009fca000f8e00ff */
[----:B------:R-:W-:-:S13]  /*b530*/  ISETP.NE.AND P0, PT, R0, 0x3, PT ;  /* 0x000000030000780c */ /* 0x000fda0003f05270 */
[----:B------:R-:W-:Y:S05]  /*b540*/  @!P0 BRA `(.L_x_11409) ;  /* 0x0000000000048947 */ /* 0x000fea0003800000 */
[----:B------:R-:W-:Y:S01]  /*b550*/  BPT.TRAP 0x1 ;  /* 0x000000040000795c */ /* 0x000fe20000300000 */
.L_x_11409:
[----:B------:R-:W-:Y:S01]  /*b560*/  IMAD R0, R16, 0x8, R2 ;  /* 0x0000000810007824 */ /* 0x000fe200078e0202 */
[----:B-12-4-:R-:W-:-:S04]  /*b570*/  SHF.L.U32 R3, R18, 0x1f, RZ ;  /* 0x0000001f12037819 */ /* 0x016fc800000006ff */
[----:B------:R0:W1:Y:S01]  /*b580*/  SYNCS.PHASECHK.TRANS64.TRYWAIT P2, [R0+URZ+0x2d830], R3 ;  /* 0x02d83003000075a7 */ /* 0x000062000804017f */
[----:B------:R-:W-:Y:S05]  /*b590*/  @!P0 BRA `(.L_x_11410) ;  /* 0x0000000000048947 */ /* 0x000fea0003800000 */
[----:B------:R-:W-:Y:S01]  /*b5a0*/  BPT.TRAP 0x1 ;  /* 0x000000040000795c */ /* 0x000fe20000300000 */
.L_x_11410:
[----:B------:R-:W2:Y:S02]  /*b5b0*/  S2R R4, SR_TID.X ;  /* 0x0000000000047919 */ /* 0x000ea40000002100 */
[----:B--2---:R-:W-:-:S04]  /*b5c0*/  LOP3.LUT R4, R4, 0x7f, RZ, 0xc0, !PT ;  /* 0x0000007f04047812 */ /* 0x004fc800078ec0ff */
[----:B------:R-:W-:Y:S01]  /*b5d0*/  ISETP.NE.AND P1, PT, R4, RZ, PT ;  /* 0x000000ff0400720c */ /* 0x000fe20003f25270 */
[----:B-1----:R-:W-:-:S12]  /*b5e0*/  @P2 BRA `(.L_x_11411) ;  /* 0x0000000000082947 */ /* 0x002fd80003800000 */
[----:B------:R-:W1:Y:S02]  /*b5f0*/  SYNCS.PHASECHK.TRANS64.TRYWAIT P2, [R0+URZ+0x2d830], R3 ;  /* 0x02d83003000075a7 */ /* 0x000e64000804017f */
[----:B-1----:R-:W-:Y:S05]  /*b600*/  @!P2 BRA `(.L_x_11412) ;  /* 0x0000019000fca947 */ /* 0x002fea0003800000 */
.L_x_11411:
[----:B------:R-:W-:Y:S05]  /*b610*/  WARPSYNC.ALL ;  /* 0x0000000000007948 */ /* 0x000fea0003800000 */
[----:B01----:R-:W-:Y:S01]  /*b620*/  VIADD R3, R2, 0x15400 ;  /* 0x0001540002037836 */ /* 0x003fe20000000000 */
[----:B------:R-:W-:Y:S01]  /*b630*/  LOP3.LUT R6, R44, 0x10000, RZ, 0xfc, !PT ;  /* 0x000100002c067812 */ /* 0x000fe200078efcff */
[----:B------:R-:W-:Y:S01]  /*b640*/  IMAD.MOV.U32 R7, RZ, RZ, -0x7fffffe0 ;  /* 0x80000020ff077424 */ /* 0x000fe200078e00ff */
[----:B------:R-:W2:Y:S01]  /*b650*/  LDL R90, [R1+0x40] ;  /* 0x00004000015a7983 */ /* 0x000ea20000100800 */
[----:B------:R-:W-:Y:S01]  /*b660*/  IMAD.MOV.U32 R5, RZ, RZ, -0x7fffffe0 ;  /* 0x80000020ff057424 */ /* 0x000fe200078e00ff */
[----:B------:R-:W-:Y:S01]  /*b670*/  SHF.R.U32.HI R3, RZ, 0x4, R3 ;  /* 0x00000004ff037819 */ /* 0x000fe20000011603 */
[----:B------:R-:W-:Y:S01]  /*b680*/  IMAD.MOV.U32 R153, RZ, RZ, -0x7fffffe0 ;  /* 0x80000020ff997424 */ /* 0x000fe200078e00ff */
[----:B------:R-:W2:Y:S01]  /*b690*/  LDL R89, [R1+0x18] ;  /* 0x0000180001597983 */ /* 0x000ea20000100800 */
[C---:B------:R-:W-:Y:S01]  /*b6a0*/  R2UR UR4, R6.reuse ;  /* 0x00000000060472ca */ /* 0x040fe200000e0000 */
[----:B-----5:R-:W-:Y:S01]  /*b6b0*/  WARPGROUP.ARRIVE ;  /* 0x00000000000079c5 */ /* 0x020fe20000000000 */
[----:B------:R-:W-:Y:S01]  /*b6c0*/  LOP3.LUT R3, R3, 0x3fff, RZ, 0xc0, !PT ;  /* 0x00003fff03037812 */ /* 0x000fe200078ec0ff */
[C---:B------:R-:W-:Y:S01]  /*b6d0*/  VIADD R152, R6.reuse, 0x2 ;  /* 0x0000000206987836 */ /* 0x040fe20000000000 */
[----:B------:R-:W-:Y:S01]  /*b6e0*/  R2UR UR5, R7 ;  /* 0x00000000070572ca */ /* 0x000fe200000e0000 */
[----:B------:R-:W-:Y:S01]  /*b6f0*/  IMAD.MOV.U32 R9, RZ, RZ, -0x7fffffe0 ;  /* 0x80000020ff097424 */ /* 0x000fe200078e00ff */
[----:B------:R-:W-:Y:S01]  /*b700*/  LOP3.LUT R157, R3, 0x10000, RZ, 0xfc, !PT ;  /* 0x00010000039d7812 */ /* 0x000fe200078efcff */
[----:B------:R-:W-:Y:S01]  /*b710*/  VIADD R150, R6, 0x300 ;  /* 0x0000030006967836 */ /* 0x000fe20000000000 */
[----:B------:R-:W-:Y:S01]  /*b720*/  R2UR UR7, R5 ;  /* 0x00000000050772ca */ /* 0x000fe200000e0000 */
[----:B------:R-:W-:Y:S01]  /*b730*/  IMAD.MOV.U32 R151, RZ, RZ, -0x7fffffe0 ;  /* 0x80000020ff977424 */ /* 0x000fe200078e00ff */
[----:B------:R-:W-:Y:S01]  /*b740*/  ULDC UR52, c[0x0][0x9dc] ;  /* 0x0002770000347ab9 */ /* 0x000fe20000000800 */
[----:B------:R-:W-:Y:S01]  /*b750*/  IMAD R4, R16, 0x600, R157 ;  /* 0x0000060010047824 */ /* 0x000fe200078e029d */
[----:B------:R-:W-:Y:S01]  /*b760*/  ULOP3.LUT UR52, URZ, UR52, URZ, 0x33, !UPT ;  /* 0x000000343f347292 */ /* 0x000fe2000f8e333f */
[----:B------:R-:W-:-:S02]  /*b770*/  VIADD R148, R6, 0x302 ;  /* 0x0000030206947836 */ /* 0x000fc40000000000 */
[C---:B------:R-:W-:Y:S01]  /*b780*/  VIADD R8, R4.reuse, 0x2 ;  /* 0x0000000204087836 */ /* 0x040fe20000000000 */
[----:B------:R-:W-:Y:S01]  /*b790*/  R2UR UR6, R4 ;  /* 0x00000000040672ca */ /* 0x000fe200000e0000 */
[----:B------:R-:W-:Y:S02]  /*b7a0*/  IMAD.MOV.U32 R149, RZ, RZ, -0x7fffffe0 ;  /* 0x80000020ff957424 */ /* 0x000fe400078e00ff */
[----:B------:R-:W-:Y:S02]  /*b7b0*/  VIADD R146, R6, 0x600 ;  /* 0x0000060006927836 */ /* 0x000fe40000000000 */
[----:B------:R-:W-:Y:S02]  /*b7c0*/  IMAD.MOV.U32 R147, RZ, RZ, -0x7fffffe0 ;  /* 0x80000020ff937424 */ /* 0x000fe400078e00ff */
[----:B------:R-:W-:Y:S02]  /*b7d0*/  IMAD.MOV.U32 R5, RZ, RZ, -0x7fffffe0 ;  /* 0x80000020ff057424 */ /* 0x000fe400078e00ff */
[----:B------:R-:W-:-:S04]  /*b7e0*/  @!P1 VIADD R0, R0, 0x2d840 ;  /* 0x0002d84000009836 */ /* 0x000fc80000000000 */
[----:B------:R-:W-:Y:S01]  /*b7f0*/  HGMMA.64x128x16.F32 R24, gdesc[UR4], RZ, !UPT, gsb0 ;  /* 0x01e00000041879f0 */ /* 0x000fe2000c0008ff */
[----:B------:R-:W-:Y:S02]  /*b800*/  R2UR UR4, R152 ;  /* 0x00000000980472ca */ /* 0x000fe400000e0000 */
[----:B------:R-:W-:Y:S02]  /*b810*/  R2UR UR5, R153 ;  /* 0x00000000990572ca */ /* 0x000fe400000e0000 */
[----:B------:R-:W-:Y:S01]  /*b820*/  R2UR UR6, R8 ;  /* 0x00000000080672ca */ /* 0x000fe200000e0000 */
[----:B------:R-:W-:Y:S01]  /*b830*/  VIADD R8, R4, 0x200 ;  /* 0x0000020004087836 */ /* 0x000fe20000000000 */
[----:B------:R-:W-:Y:S01]  /*b840*/  R2UR UR7, R9 ;  /* 0x00000000090772ca */ /* 0x000fe200000e0000 */
[----:B------:R-:W-:Y:S01]  /*b850*/  IMAD.MOV.U32 R9, RZ, RZ, -0x7fffffe0 ;  /* 0x80000020ff097424 */ /* 0x000fe200078e00ff */
[----:B------:R-:W-:Y:S01]  /*b860*/  @!P1 PRMT R0, RZ, 0x654, R0 ;  /* 0x00000654ff009816 */ /* 0x000fe20000000000 */
[----:B------:R-:W-:-:S02]  /*b870*/  WARPGROUP.DEPBAR.LE gsb0, 0x0 ;  /* 0x00008000000079c5 */ /* 0x000fc40000010000 */
[----:B------:R-:W-:-:S08]  /*b880*/  WARPGROUP.ARRIVE ;  /* 0x00000000000079c5 */ /* 0x000fd00000000000 */
[----:B------:R-:W-:Y:S01]  /*b890*/  HGMMA.64x128x16.F32 R24, gdesc[UR4], R24, gsb0 ;  /* 0x01e00000041879f0 */ /* 0x000fe20008000818 */
[----:B------:R-:W-:Y:S02]  /*b8a0*/  R2UR UR4, R150 ;  /* 0x00000000960472ca */ /* 0x000fe400000e0000 */
[----:B------:R-:W-:Y:S02]  /*b8b0*/  R2UR UR5, R151 ;  /* 0x00000000970572ca */ /* 0x000fe400000e0000 */
[----:B------:R-:W-:Y:S01]  /*b8c0*/  R2UR UR6, R8 ;  /* 0x00000000080672ca */ /* 0x000fe200000e0000 */
[----:B------:R-:W-:Y:S01]  /*b8d0*/  VIADD R8, R4, 0x202 ;  /* 0x0000020204087836 */ /* 0x000fe20000000000 */
[----:B------:R-:W-:Y:S01]  /*b8e0*/  R2UR UR7, R9 ;  /* 0x00000000090772ca */ /* 0x000fe200000e0000 */
[----:B------:R-:W-:Y:S01]  /*b8f0*/  IMAD.MOV.U32 R9, RZ, RZ, -0x7fffffe0 ;  /* 0x80000020ff097424 */ /* 0x000fe200078e00ff */
[----:B------:R-:W-:Y:S02]  /*b900*/  WARPGROUP.DEPBAR.LE gsb0, 0x0 ;  /* 0x00008000000079c5 */ /* 0x000fe40000010000 */
[----:B------:R-:W-:-:S09]  /*b910*/  WARPGROUP.ARRIVE ;  /* 0x00000000000079c5 */ /* 0x000fd20000000000 */
[----:B------:R-:W-:Y:S01]  /*b920*/  HGMMA.64x128x16.F32 R24, gdesc[UR4], R24, gsb0 ;  /* 0x01e00000041879f0 */ /* 0x000fe20008000818 */
[----:B------:R-:W-:Y:S02]  /*b930*/  R2UR UR4, R148 ;  /* 0x00000000940472ca */ /* 0x000fe400000e0000 */
[----:B------:R-:W-:Y:S02]  /*b940*/  R2UR UR5, R149 ;  /* 0x00000000950572ca */ /* 0x000fe400000e0000 */
[----:B------:R-:W-:Y:S01]  /*b950*/  R2UR UR6, R8 ;  /* 0x00000000080672ca */ /* 0x000fe200000e0000 */
[C---:B------:R-:W-:Y:S01]  /*b960*/  VIADD R8, R4.reuse, 0x400 ;  /* 0x0000040004087836 */ /* 0x040fe20000000000 */
[----:B------:R-:W-:Y:S01]  /*b970*/  R2UR UR7, R9 ;  /* 0x00000000090772ca */ /* 0x000fe200000e0000 */
[----:B------:R-:W-:Y:S02]  /*b980*/  IMAD.MOV.U32 R9, RZ, RZ, -0x7fffffe0 ;  /* 0x80000020ff097424 */ /* 0x000fe400078e00ff */
[----:B------:R-:W-:Y:S01]  /*b990*/  VIADD R4, R4, 0x402 ;  /* 0x0000040204047836 */ /* 0x000fe20000000000 */
[----:B------:R-:W-:-:S02]  /*b9a0*/  WARPGROUP.DEPBAR.LE gsb0, 0x0 ;  /* 0x00008000000079c5 */ /* 0x000fc40000010000 */
[----:B------:R-:W-:-:S07]  /*b9b0*/  WARPGROUP.ARRIVE ;  /* 0x00000000000079c5 */ /* 0x000fce0000000000 */
        /* <DEDUP_REMOVED lines=12> */
[----:B------:R-:W-:Y:S02]  /*ba80*/  R2UR UR6, R4 ;  /* 0x00000000040672ca */ /* 0x000fe400000e0000 */
[----:B------:R-:W-:Y:S01]  /*ba90*/  R2UR UR7, R5 ;  /* 0x00000000050772ca */ /* 0x000fe200000e0000 */
[----:B------:R-:W-:Y:S02]  /*baa0*/  WARPGROUP.DEPBAR.LE gsb0, 0x0 ;  /* 0x00008000000079c5 */ /* 0x000fe40000010000 */
[----:B------:R-:W-:-:S10]  /*bab0*/  WARPGROUP.ARRIVE ;  /* 0x00000000000079c5 */ /* 0x000fd40000000000 */
[----:B------:R-:W-:Y:S01]  /*bac0*/  HGMMA.64x128x16.F32 R24, gdesc[UR4], R24, gsb0 ;  /* 0x01e00000041879f0 */ /* 0x000fe20008000818 */
[----:B------:R-:W-:Y:S01]  /*bad0*/  ULDC UR4, c[0x0][0x9d8] ;  /* 0x0002760000047ab9 */ /* 0x000fe20000000800 */
[----:B------:R-:W-:Y:S02]  /*bae0*/  ULDC.64 UR6, c[0x0][0x9e0] ;  /* 0x0002780000067ab9 */ /* 0x000fe40000000a00 */
[----:B------:R-:W-:-:S06]  /*baf0*/  UISETP.GE.AND UP0, UPT, UR7, 0x1, UPT ;  /* 0x000000010700788c */ /* 0x000fcc000bf06270 */
[----:B------:R-:W-:Y:S01]  /*bb00*/  PLOP3.LUT P3, PT, PT, PT, UP0, 0x40, 0x0 ;  /* 0x000000000000781c */ /* 0x000fe20003f6e808 */
[----:B------:R-:W-:Y:S02]  /*bb10*/  WARPGROUP.DEPBAR.LE gsb0, 0x0 ;  /* 0x00008000000079c5 */ /* 0x000fe40000010000 */
[----:B------:R-:W-:Y:S01]  /*bb20*/  FMUL.FTZ R21, R34, UR4 ;  /* 0x0000000422157c20 */ /* 0x000fe20008410000 */
[----:B------:R-:W-:Y:S01]  /*bb30*/  FMUL.FTZ R34, R45, UR4 ;  /* 0x000000042d227c20 */ /* 0x000fe20008410000 */
[----:B------:R-:W-:Y:S01]  /*bb40*/  FMUL.FTZ R45, R56, UR4 ;  /* 0x00000004382d7c20 */ /* 0x000fe20008410000 */
[----:B------:R-:W-:Y:S01]  /*bb50*/  FMUL.FTZ R56, R67, UR4 ;  /* 0x0000000443387c20 */ /* 0x000fe20008410000 */
[----:B------:R-:W-:Y:S01]  /*bb60*/  FMUL.FTZ R14, R31, UR4 ;  /* 0x000000041f0e7c20 */ /* 0x000fe20008410000 */
[----:B------:R-:W0:Y:S01]  /*bb70*/  LDC R67, c[0x0][0x448] ;  /* 0x00011200ff437b82 */ /* 0x000e220000000800 */
        /* <DEDUP_REMOVED lines=14> */
[----:B--2---:R-:W-:-:S02]  /*bc60*/  IMAD.IADD R72, R90, 0x1, R89 ;  /* 0x000000015a487824 */ /* 0x004fc400078e0259 */
        /* <DEDUP_REMOVED lines=8> */
[----:B0-----:R-:W-:Y:S01]  /*bcf0*/  ISETP.NE.AND P2, PT, R67, 0x1, PT ;  /* 0x000000014300780c */ /* 0x001fe20003f45270 */
        /* <DEDUP_REMOVED lines=12> */
[----:B------:R-:W0:Y:S01]  /*bdc0*/  @P2 LDC R75, c[0x0][0x44c] ;  /* 0x00011300ff4b2b82 */ /* 0x000e220000000800 */
[----:B------:R-:W-:Y:S01]  /*bdd0*/  FMUL.FTZ R44, R55, UR4 ;  /* 0x00000004372c7c20 */ /* 0x000fe20008410000 */
[----:B------:R-:W-:Y:S01]  /*bde0*/  FMUL.FTZ R46, R57, UR4 ;  /* 0x00000004392e7c20 */ /* 0x000fe20008410000 */
[----:B------:R-:W-:Y:S01]  /*bdf0*/  FMUL.FTZ R47, R58, UR4 ;  /* 0x000000043a2f7c20 */ /* 0x000fe20008410000 */
[----:B------:R-:W-:Y:S01]  /*be00*/  FMUL.FTZ R48, R59, UR4 ;  /* 0x000000043b307c20 */ /* 0x000fe20008410000 */
[----:B------:R-:W-:Y:S01]  /*be10*/  FMUL.FTZ R49, R60, UR4 ;  /* 0x000000043c317c20 */ /* 0x000fe20008410000 */
[----:B------:R-:W-:Y:S01]  /*be20*/  FMUL.FTZ R51, R62, UR4 ;  /* 0x000000043e337c20 */ /* 0x000fe20008410000 */
[----:B------:R-:W-:Y:S01]  /*be30*/  FMUL.FTZ R52, R63, UR4 ;  /* 0x000000043f347c20 */ /* 0x000fe20008410000 */
[----:B------:R-:W1:Y:S01]  /*be40*/  @P2 LDC R76, c[0x0][0x450] ;  /* 0x00011400ff4c2b82 */ /* 0x000e620000000800 */
        /* <DEDUP_REMOVED lines=15> */
[----:B0-----:R-:W-:-:S04]  /*bf40*/  @P2 IMAD.HI.U32 R75, R72, R75, RZ ;  /* 0x0000004b484b2227 */ /* 0x001fc800078e00ff */
[----:B------:R-:W-:Y:S01]  /*bf50*/  FMUL.FTZ R77, R87, UR4 ;  /* 0x00000004574d7c20 */ /* 0x000fe20008410000 */
[----:B------:R-:W-:Y:S01]  /*bf60*/  FMUL.FTZ R86, R86, UR4 ;  /* 0x0000000456567c20 */ /* 0x000fe20008410000 */
[----:B------:R0:W-:Y:S01]  /*bf70*/  @!P1 SYNCS.ARRIVE.TRANS64.RED.A1T0 RZ, [R0+URZ], RZ ;  /* 0x000000ff00ff99a7 */ /* 0x0001e2000810043f */
[----:B------:R-:W2:Y:S01]  /*bf80*/  MUFU.TANH R3, R3 ;  /* 0x0000000300037308 */ /* 0x000ea20000002400 */
[C---:B------:R-:W-:Y:S02]  /*bf90*/  LEA R80, R88.reuse, 0xffffff80, 0x7 ;  /* 0xffffff8058507811 */ /* 0x040fe400078e38ff */
[----:B-1----:R-:W-:Y:S01]  /*bfa0*/  @P2 SHF.R.U32.HI R72, RZ, R76, R75 ;  /* 0x0000004cff482219 */ /* 0x002fe2000001164b */
[----:B------:R-:W-:Y:S02]  /*bfb0*/  IMAD.MOV.U32 R75, RZ, RZ, -0x80 ;  /* 0xffffff80ff4b7424 */ /* 0x000fe400078e00ff */
[----:B------:R-:W-:Y:S02]  /*bfc0*/  FMUL.FTZ R76, R85, UR4 ;  /* 0x00000004554c7c20 */ /* 0x000fe40008410000 */
[----:B------:R-:W1:Y:S01]  /*bfd0*/  MUFU.TANH R5, R5 ;  /* 0x0000000500057308 */ /* 0x000e620000002400 */
[----:B------:R-:W3:Y:S01]  /*bfe0*/  SHFL.IDX PT, R85, R72, RZ, 0x1c1f ;  /* 0x001c1fff48557589 */ /* 0x000ee200000e0000 */
[----:B------:R-:W-:-:S04]  /*bff0*/  IMAD R75, R88, R75, 0x80 ;  /* 0x00000080584b7424 */ /* 0x000fc800078e024b */
[----:B------:R-:W-:Y:S02]  /*c000*/  VIADD R78, R75, 0x1 ;  /* 0x000000014b4e7836 */ /* 0x000fe40000000000 */
[----:B------:R-:W4:Y:S02]  /*c010*/  MUFU.TANH R4, R4 ;  /* 0x0000000400047308 */ /* 0x000f240000002400 */
[----:B------:R-:W-:Y:S02]  /*c020*/  IMAD R79, R139, -0x2, R78 ;  /* 0xfffffffe8b4f7824 */ /* 0x000fe400078e024e */
[----:B------:R-:W-:-:S03]  /*c030*/  IMAD.IADD R78, R138, 0x1, R75 ;  /* 0x000000018a4e7824 */ /* 0x000fc600078e024b */
[----:B------:R-:W-:Y:S01]  /*c040*/  IADD3 R79, -R22, R79, R138 ;  /* 0x0000004f164f7210 */ /* 0x000fe20007ffe18a */
[----:B------:R-:W0:Y:S01]  /*c050*/  MUFU.TANH R10, R10 ;  /* 0x0000000a000a7308 */ /* 0x000e220000002400 */
[----:B------:R-:W-:-:S03]  /*c060*/  IMAD R83, R139, -0x2, R78 ;  /* 0xfffffffe8b537824 */ /* 0x000fc600078e024e */
[C---:B------:R-:W-:Y:S02]  /*c070*/  VIADD R82, R79.reuse, UR6 ;  /* 0x000000064f527c36 */ /* 0x040fe40008000000 */
[----:B------:R-:W-:Y:S02]  /*c080*/  VIADD R81, R79, UR52 ;  /* 0x000000344f517c36 */ /* 0x000fe40008000000 */
[----:B------:R-:W0:Y:S01]  /*c090*/  MUFU.TANH R11, R11 ;  /* 0x0000000b000b7308 */ /* 0x000e220000002400 */
[----:B---3--:R-:W-:Y:S01]  /*c0a0*/  VIADDMNMX R79, R85, R82, R83, PT ;  /* 0x00000052554f7246 */ /* 0x008fe20003800153 */
[----:B------:R-:W-:-:S06]  /*c0b0*/  IMAD.IADD R78, R81, 0x1, R85 ;  /* 0x00000001514e7824 */ /* 0x000fcc00078e0255 */
        /* <DEDUP_REMOVED lines=56> */
[----:B------:R-:W1:Y:S08]  /*c440*/  MUFU.TANH R76, R76 ;  /* 0x0000004c004c7308 */ /* 0x000e700000002400 */
[----:B0-----:R0:W0:Y:S08]  /*c450*/  MUFU.TANH R0, R86 ;  /* 0x0000005600007308 */ /* 0x0010300000002400 */
[----:B------:R-:W0:Y:S01]  /*c460*/  MUFU.TANH R77, R77 ;  /* 0x0000004d004d7308 */ /* 0x000e220000002400 */
[----:B-1234-:R-:W-:Y:S05]  /*c470*/  @P3 BRA `(.L_x_11413) ;  /* 0x0000000000583947 */ /* 0x01efea0003800000 */
        /* <DEDUP_REMOVED lines=12> */
.L_x_11415:
[----:B------:R-:W-:-:S06]  /*c540*/  UISETP.NE.AND UP1, UPT, UR7, 0x1, UPT ;  /* 0x000000010700788c */ /* 0x000fcc000bf25270 */
[----:B------:R-:W-:-:S05]  /*c550*/  PLOP3.LUT P3, PT, PT, PT, UP1, 0x80, 0x0 ;  /* 0x000000000000781c */ /* 0x000fca0003f6f018 */
[----:B------:R-:W-:-:S08]  /*c560*/  @UP1 ULDC.64 UR4, c[0x0][0x9e8] ;  /* 0x00027a0000041ab9 */ /* 0x000fd00000000a00 */
[----:B------:R-:W-:-:S05]  /*c570*/  @P3 IMAD.HI.U32 R84, R85, UR4, RZ ;  /* 0x0000000455543c27 */ /* 0x000fca000f8e00ff */
[----:B------:R-:W-:-:S07]  /*c580*/  @P3 SHF.R.U32.HI R85, RZ, UR5, R84 ;  /* 0x00000005ff553c19 */ /* 0x000fce0008011654 */
.L_x_11416:
[----:B------:R-:W-:Y:S05]  /*c590*/  BSYNC B0 ;  /* 0x0000000000007941 */ /* 0x000fea0003800000 */
.L_x_11414:
[----:B------:R-:W-:-:S04]  /*c5a0*/  IMAD R84, R85, UR7, -R80 ;  /* 0x0000000755547c24 */ /* 0x000fc8000f8e0a50 */
[----:B------:R-:W-:-:S05]  /*c5b0*/  IMAD R84, R139, -0x2, R84 ;  /* 0xfffffffe8b547824 */ /* 0x000fca00078e0254 */
[----:B------:R-:W-:Y:S02]  /*c5c0*/  VIMNMX R78, R78, R84, !PT ;  /* 0x000000544e4e7248 */ /* 0x000fe40007fe0100 */
[----:B------:R-:W-:-:S07]  /*c5d0*/  VIADDMNMX R79, R84, UR7, R79, PT ;  /* 0x00000007544f7c46 */ /* 0x000fce000b80014f */
.L_x_11413:
[C---:B------:R-:W-:Y:S02]  /*c5e0*/  ISETP.GE.AND P3, PT, R75.reuse, 0x2, PT ;  /* 0x000000024b00780c */ /* 0x040fe40003f66270 */
[----:B------:R-:W-:Y:S02]  /*c5f0*/  ISETP.GE.AND P5, PT, R75, 0x9, PT ;  /* 0x000000094b00780c */ /* 0x000fe40003fa6270 */
[----:B------:R-:W-:Y:S02]  /*c600*/  ISETP.GT.AND P4, PT, R78, 0x1, !P3 ;  /* 0x000000014e00780c */ /* 0x000fe40005f84270 */
[----:B------:R-:W-:Y:S02]  /*c610*/  LOP3.LUT R23, R23, 0xfffffffd, RZ, 0xc0, !PT ;  /* 0xfffffffd17177812 */ /* 0x000fe400078ec0ff */
[----:B------:R-:W-:-:S04]  /*c620*/  ISETP.LT.OR P4, PT, R79, 0x2, P4 ;  /* 0x000000024f00780c */ /* 0x000fc80002781670 */
[----:B------:R-:W-:Y:S02]  /*c630*/  FSEL R5, R5, -INF , !P4 ;  /* 0xff80000005057808 */ /* 0x000fe40006000000 */
[----:B------:R-:W-:Y:S02]  /*c640*/  ISETP.GT.AND P4, PT, R78, 0x8, !P5 ;  /* 0x000000084e00780c */ /* 0x000fe40006f84270 */
[----:B------:R-:W-:Y:S02]  /*c650*/  @P5 LOP3.LUT R23, R23, 0x2, RZ, 0xfc, !PT ;  /* 0x0000000217175812 */ /* 0x000fe400078efcff */
        /* <DEDUP_REMOVED lines=172> */
[----:B0-----:R-:W-:Y:S02]  /*d120*/  FSEL R86, R3, -INF , !P6 ;  /* 0xff80000003567808 */ /* 0x001fe40007000000 */
        /* <DEDUP_REMOVED lines=23> */
.L_x_11419:
[----:B------:R-:W-:-:S06]  /*d2a0*/  UISETP.NE.AND UP1, UPT, UR7, 0x1, UPT ;  /* 0x000000010700788c */ /* 0x000fcc000bf25270 */
[----:B------:R-:W-:-:S05]  /*d2b0*/  PLOP3.LUT P6, PT, PT, PT, UP1, 0x80, 0x0 ;  /* 0x000000000000781c */ /* 0x000fca0003fcf018 */
[----:B------:R-:W-:-:S08]  /*d2c0*/  @UP1 ULDC.64 UR4, c[0x0][0x9e8] ;  /* 0x00027a0000041ab9 */ /* 0x000fd00000000a00 */
[----:B------:R-:W-:Y:S01]  /*d2d0*/  @P6 IMAD.HI.U32 R12, R3, UR4, RZ ;  /* 0x00000004030c6c27 */ /* 0x000fe2000f8e00ff */
[----:B------:R-:W-:-:S13]  /*d2e0*/  PLOP3.LUT P6, PT, PT, PT, UP1, 0x80, 0x0 ;  /* 0x000000000000781c */ /* 0x000fda0003fcf018 */
[----:B------:R-:W-:-:S07]  /*d2f0*/  @P6 SHF.R.U32.HI R3, RZ, UR5, R12 ;  /* 0x00000005ff036c19 */ /* 0x000fce000801160c */
.L_x_11420:
[----:B------:R-:W-:Y:S05]  /*d300*/  BSYNC B0 ;  /* 0x0000000000007941 */ /* 0x000fea0003800000 */
.L_x_11418:
[----:B------:R-:W-:-:S04]  /*d310*/  IMAD R80, R3, UR7, -R80 ;  /* 0x0000000703507c24 */ /* 0x000fc8000f8e0a50 */
[----:B------:R-:W-:-:S05]  /*d320*/  IMAD R80, R139, -0x2, R80 ;  /* 0xfffffffe8b507824 */ /* 0x000fca00078e0250 */
[----:B------:R-:W-:Y:S02]  /*d330*/  VIMNMX R81, R81, R80, !PT ;  /* 0x0000005051517248 */ /* 0x000fe40007fe0100 */
[----:B------:R-:W-:-:S07]  /*d340*/  VIADDMNMX R82, R80, UR7, R82, PT ;  /* 0x0000000750527c46 */ /* 0x000fce000b800152 */
.L_x_11417:
[----:B------:R-:W-:Y:S01]  /*d350*/  ISETP.GT.AND P3, PT, R81, 0x1, !P3 ;  /* 0x000000015100780c */ /* 0x000fe20005f64270 */
[----:B------:R-:W-:Y:S01]  /*d360*/  ULDC UR39, c[0x0][0x988] ;  /* 0x0002620000277ab9 */ /* 0x000fe20000000800 */
[----:B------:R-:W2:Y:S01]  /*d370*/  LDL R87, [R1+0x20] ;  /* 0x0000200001577983 */ /* 0x000ea20000100800 */
[C---:B------:R-:W-:Y:S02]  /*d380*/  LOP3.LUT P6, RZ, R23.reuse, 0x2000000, RZ, 0xc0, !PT ;  /* 0x0200000017ff7812 */ /* 0x040fe400078cc0ff */
[----:B------:R-:W-:Y:S02]  /*d390*/  ISETP.LT.OR P3, PT, R82, 0x2, P3 ;  /* 0x000000025200780c */ /* 0x000fe40001f61670 */
[----:B------:R-:W-:Y:S02]  /*d3a0*/  FMNMX.FTZ R12, R86, R5, !PT ;  /* 0x00000005560c7209 */ /* 0x000fe40007810000 */
[----:B------:R-:W-:Y:S02]  /*d3b0*/  FSEL R10, R10, -INF , !P3 ;  /* 0xff8000000a0a7808 */ /* 0x000fe40005800000 */
[----:B------:R-:W-:-:S02]  /*d3c0*/  LOP3.LUT P3, RZ, R23, 0x2, RZ, 0xc0, !PT ;  /* 0x0000000217ff7812 */ /* 0x000fc4000786c0ff */
[C---:B------:R-:W-:Y:S02]  /*d3d0*/  ISETP.GT.AND P4, PT, R81.reuse, 0x71, !P4 ;  /* 0x000000715100780c */ /* 0x040fe40006784270 */
[C---:B------:R-:W-:Y:S02]  /*d3e0*/  ISETP.GT.AND P3, PT, R81.reuse, 0x8, !P3 ;  /* 0x000000085100780c */ /* 0x040fe40005f64270 */
[----:B------:R-:W-:Y:S02]  /*d3f0*/  ISETP.GT.AND P5, PT, R81, 0x78, !P5 ;  /* 0x000000785100780c */ /* 0x000fe40006fa4270 */
[C---:B------:R-:W-:Y:S02]  /*d400*/  ISETP.LT.OR P3, PT, R82.reuse, 0x9, P3 ;  /* 0x000000095200780c */ /* 0x040fe40001f61670 */
[----:B------:R-:W-:Y:S02]  /*d410*/  ISETP.LT.OR P4, PT, R82, 0x72, P4 ;  /* 0x000000725200780c */ /* 0x000fe40002781670 */
        /* <DEDUP_REMOVED lines=22> */
[----:B------:R-:W-:Y:S02]  /*d580*/  ISETP.GT.AND P3, PT, R81, 0x18, !P6 ;  /* 0x000000185100780c */ /* 0x000fe40007764270 */
[----:B------:R-:W-:Y:S02]  /*d590*/  LOP3.LUT P6, RZ, R23, 0x4000, RZ, 0xc0, !PT ;  /* 0x0000400017ff7812 */ /* 0x000fe400078cc0ff */
        /* <DEDUP_REMOVED lines=49> */
[C---:B------:R-:W-:Y:S02]  /*d8b0*/  ISETP.LT.OR P3, PT, R82.reuse, 0x32, P3 ;  /* 0x000000325200780c */ /* 0x040fe40001f61670 */
[----:B------:R-:W-:Y:S01]  /*d8c0*/  ISETP.LT.OR P5, PT, R82, 0x79, P5 ;  /* 0x000000795200780c */ /* 0x000fe20002fa1670 */
[----:B------:R-:W0:Y:S01]  /*d8d0*/  SHFL.BFLY PT, R12, R13, 0x2, 0x1f ;  /* 0x0c401f000d0c7f89 */ /* 0x000e2200000e0000 */
[----:B------:R-:W-:Y:S02]  /*d8e0*/  FSEL R40, R40, -INF , !P3 ;  /* 0xff80000028287808 */ /* 0x000fe40005800000 */
[----:B------:R-:W-:-:S04]  /*d8f0*/  LOP3.LUT P3, RZ, R23, 0x20000, RZ, 0xc0, !PT ;  /* 0x0002000017ff7812 */ /* 0x000fc8000786c0ff */
[----:B------:R-:W-:-:S04]  /*d900*/  ISETP.GT.AND P3, PT, R81, 0x38, !P3 ;  /* 0x000000385100780c */ /* 0x000fc80005f64270 */
[----:B------:R-:W-:-:S04]  /*d910*/  ISETP.LT.OR P3, PT, R82, 0x39, P3 ;  /* 0x000000395200780c */ /* 0x000fc80001f61670 */
[----:B------:R-:W-:Y:S02]  /*d920*/  FSEL R43, R43, -INF , !P3 ;  /* 0xff8000002b2b7808 */ /* 0x000fe40005800000 */
[----:B------:R-:W-:-:S04]  /*d930*/  LOP3.LUT P3, RZ, R23, 0x10000, RZ, 0xc0, !PT ;  /* 0x0001000017ff7812 */ /* 0x000fc8000786c0ff */
[----:B------:R-:W-:Y:S02]  /*d940*/  ISETP.GT.AND P3, PT, R81, 0x39, !P3 ;  /* 0x000000395100780c */ /* 0x000fe40005f64270 */
[----:B0-----:R-:W-:Y:S02]  /*d950*/  FMNMX.FTZ R72, R13, R12, !PT ;  /* 0x0000000c0d487209 */ /* 0x001fe40007810000 */
[----:B------:R-:W-:-:S03]  /*d960*/  ISETP.LT.OR P3, PT, R82, 0x3a, P3 ;  /* 0x0000003a5200780c */ /* 0x000fc60001f61670 */
[----:B------:R-:W0:Y:S01]  /*d970*/  SHFL.BFLY PT, R75, R72, 0x1, 0x1f ;  /* 0x0c201f00484b7f89 */ /* 0x000e2200000e0000 */
[----:B------:R-:W-:Y:S02]  /*d980*/  FSEL R44, R44, -INF , !P3 ;  /* 0xff8000002c2c7808 */ /* 0x000fe40005800000 */
[----:B------:R-:W-:-:S04]  /*d990*/  LOP3.LUT P3, RZ, R23, 0x8000, RZ, 0xc0, !PT ;  /* 0x0000800017ff7812 */ /* 0x000fc8000786c0ff */
[----:B------:R-:W-:-:S04]  /*d9a0*/  ISETP.GT.AND P3, PT, R81, 0x40, !P3 ;  /* 0x000000405100780c */ /* 0x000fc80005f64270 */
[----:B------:R-:W-:-:S04]  /*d9b0*/  ISETP.LT.OR P3, PT, R82, 0x41, P3 ;  /* 0x000000415200780c */ /* 0x000fc80001f61670 */
[----:B------:R-:W-:Y:S02]  /*d9c0*/  FSEL R47, R47, -INF , !P3 ;  /* 0xff8000002f2f7808 */ /* 0x000fe40005800000 */
[----:B------:R-:W-:Y:S02]  /*d9d0*/  ISETP.GT.AND P3, PT, R81, 0x41, !P6 ;  /* 0x000000415100780c */ /* 0x000fe40007764270 */
[----:B------:R-:W-:Y:S02]  /*d9e0*/  LOP3.LUT P6, RZ, R23, 0x8, RZ, 0xc0, !PT ;  /* 0x0000000817ff7812 */ /* 0x000fe400078cc0ff */
[----:B------:R-:W-:Y:S02]  /*d9f0*/  ISETP.LT.OR P3, PT, R82, 0x42, P3 ;  /* 0x000000425200780c */ /* 0x000fe40001f61670 */
[----:B0-----:R-:W-:Y:S02]  /*da00*/  FMNMX.FTZ R12, R72, R75, !PT ;  /* 0x0000004b480c7209 */ /* 0x001fe40007810000 */
[----:B------:R-:W-:-:S02]  /*da10*/  FSEL R48, R48, -INF , !P3 ;  /* 0xff80000030307808 */ /* 0x000fc40005800000 */
[----:B------:R-:W-:Y:S01]  /*da20*/  LOP3.LUT P3, RZ, R23, 0x2000, RZ, 0xc0, !PT ;  /* 0x0000200017ff7812 */ /* 0x000fe2000786c0ff */
[----:B------:R-:W-:-:S03]  /*da30*/  FMUL.FTZ R79, R12, UR39 ;  /* 0x000000270c4f7c20 */ /* 0x000fc60008410000 */
        /* <DEDUP_REMOVED lines=45> */
[----:B------:R-:W-:Y:S02]  /*dd10*/  ISETP.GT.AND P3, PT, R81, RZ, !P6 ;  /* 0x000000ff5100720c */ /* 0x000fe40007764270 */
[----:B------:R-:W-:Y:S01]  /*dd20*/  LOP3.LUT P6, RZ, R23, 0x10000000, RZ, 0xc0, !PT ;  /* 0x1000000017ff7812 */ /* 0x000fe200078cc0ff */
[--C-:B------:R-:W-:Y:S01]  /*dd30*/  FFMA.FTZ R83, R5, UR39, -R79.reuse ;  /* 0x0000002705537c23 */ /* 0x100fe2000801084f */
[----:B------:R-:W-:Y:S01]  /*dd40*/  ISETP.LT.OR P3, PT, R82, 0x1, P3 ;  /* 0x000000015200780c */ /* 0x000fe20001f61670 */
[--C-:B------:R-:W-:Y:S01]  /*dd50*/  FFMA.FTZ R85, R20, UR39, -R79.reuse ;  /* 0x0000002714557c23 */ /* 0x100fe2000801084f */
[--C-:B------:R-:W-:Y:S01]  /*dd60*/  FFMA.FTZ R72, R84, UR39, -R79.reuse ;  /* 0x0000002754487c23 */ /* 0x100fe2000801084f */
[--C-:B------:R-:W-:Y:S01]  /*dd70*/  FFMA.FTZ R84, R30, UR39, -R79.reuse ;  /* 0x000000271e547c23 */ /* 0x100fe2000801084f */
[----:B------:R-:W-:Y:S01]  /*dd80*/  FSEL R75, R4, -INF , !P3 ;  /* 0xff800000044b7808 */ /* 0x000fe20005800000 */
[--C-:B------:R-:W-:Y:S01]  /*dd90*/  FFMA.FTZ R30, R38, UR39, -R79.reuse ;  /* 0x00000027261e7c23 */ /* 0x100fe2000801084f */
[----:B------:R-:W-:Y:S01]  /*dda0*/  ISETP.GT.AND P3, PT, R81, 0x79, !P6 ;  /* 0x000000795100780c */ /* 0x000fe20007764270 */
[--C-:B------:R-:W-:Y:S01]  /*ddb0*/  FFMA.FTZ R15, R15, UR39, -R79.reuse ;  /* 0x000000270f0f7c23 */ /* 0x100fe2000801084f */
[----:B------:R-:W-:Y:S01]  /*ddc0*/  FMNMX.FTZ R78, R75, R10, !PT ;  /* 0x0000000a4b4e7209 */ /* 0x000fe20007810000 */
[--C-:B------:R-:W-:Y:S01]  /*ddd0*/  FFMA.FTZ R4, R86, UR39, -R79.reuse ;  /* 0x0000002756047c23 */ /* 0x100fe2000801084f */
[----:B------:R-:W-:Y:S01]  /*dde0*/  ISETP.LT.OR P3, PT, R82, 0x7a, P3 ;  /* 0x0000007a5200780c */ /* 0x000fe20001f61670 */
[--C-:B------:R-:W-:Y:S01]  /*ddf0*/  FFMA.FTZ R11, R11, UR39, -R79.reuse ;  /* 0x000000270b0b7c23 */ /* 0x100fe2000801084f */
[----:B------:R-:W-:Y:S01]  /*de00*/  FMNMX.FTZ R5, R3, R78, !PT ;  /* 0x0000004e03057209 */ /* 0x000fe20007810000 */
[----:B------:R-:W-:Y:S01]  /*de10*/  MUFU.EX2 R83, R83 ;  /* 0x0000005300537308 */ /* 0x000fe20000000800 */
        /* <DEDUP_REMOVED lines=8> */
[----:B------:R0:W-:Y:S01]  /*dea0*/  MUFU.EX2 R78, R15 ;  /* 0x0000000f004e7308 */ /* 0x0001e20000000800 */
        /* <DEDUP_REMOVED lines=8> */
[--C-:B0-----:R-:W-:Y:S01]  /*df30*/  FFMA.FTZ R15, R42, UR39, -R79.reuse ;  /* 0x000000272a0f7c23 */ /* 0x101fe2000801084f */
[----:B------:R-:W-:Y:S01]  /*df40*/  FMNMX.FTZ R20, R28, R5, !PT ;  /* 0x000000051c147209 */ /* 0x000fe20007810000 */
[----:B------:R-:W-:-:S03]  /*df50*/  FFMA.FTZ R34, R34, UR39, -R79 ;  /* 0x0000002722227c23 */ /* 0x000fc6000801084f */
[----:B------:R-:W-:Y:S02]  /*df60*/  FMNMX.FTZ R5, R31, R20, !PT ;  /* 0x000000141f057209 */ /* 0x000fe40007810000 */
[----:B------:R-:W0:Y:S02]  /*df70*/  MUFU.EX2 R11, R11 ;  /* 0x0000000b000b7308 */ /* 0x000e240000000800 */
[----:B------:R-:W-:-:S04]  /*df80*/  FMNMX.FTZ R20, R32, R5, !PT ;  /* 0x0000000520147209 */ /* 0x000fc80007810000 */
[----:B------:R-:W-:Y:S02]  /*df90*/  FMNMX.FTZ R5, R35, R20, !PT ;  /* 0x0000001423057209 */ /* 0x000fe40007810000 */
[----:B------:R-:W3:Y:S02]  /*dfa0*/  MUFU.EX2 R72, R72 ;  /* 0x0000004800487308 */ /* 0x000ee40000000800 */
[----:B------:R-:W-:-:S04]  /*dfb0*/  FMNMX.FTZ R20, R36, R5, !PT ;  /* 0x0000000524147209 */ /* 0x000fc80007810000 */
[----:B------:R-:W-:Y:S02]  /*dfc0*/  FMNMX.FTZ R5, R39, R20, !PT ;  /* 0x0000001427057209 */ /* 0x000fe40007810000 */
[----:B------:R4:W-:Y:S02]  /*dfd0*/  MUFU.EX2 R82, R46 ;  /* 0x0000002e00527308 */ /* 0x0009e40000000800 */
[----:B------:R-:W-:-:S04]  /*dfe0*/  FMNMX.FTZ R20, R40, R5, !PT ;  /* 0x0000000528147209 */ /* 0x000fc80007810000 */
[----:B------:R-:W-:Y:S02]  /*dff0*/  FMNMX.FTZ R5, R43, R20, !PT ;  /* 0x000000142b057209 */ /* 0x000fe40007810000 */
[----:B------:R-:W5:Y:S01]  /*e000*/  MUFU.EX2 R85, R85 ;  /* 0x0000005500557308 */ /* 0x000f620000000800 */
[--C-:B----4-:R-:W-:Y:S01]  /*e010*/  FFMA.FTZ R46, R54, UR39, -R79.reuse ;  /* 0x00000027362e7c23 */ /* 0x110fe2000801084f */
[----:B------:R-:W-:Y:S01]  /*e020*/  FMNMX.FTZ R20, R44, R5, !PT ;  /* 0x000000052c147209 */ /* 0x000fe20007810000 */
[--C-:B------:R-:W-:Y:S01]  /*e030*/  FFMA.FTZ R54, R61, UR39, -R79.reuse ;  /* 0x000000273d367c23 */ /* 0x100fe2000801084f */
[--C-:B------:R-:W-:Y:S02]  /*e040*/  FFMA.FTZ R61, R66, UR39, -R79.reuse ;  /* 0x00000027423d7c23 */ /* 0x100fe4000801084f */
[----:B------:R-:W-:Y:S02]  /*e050*/  FMNMX.FTZ R5, R47, R20, !PT ;  /* 0x000000142f057209 */ /* 0x000fe40007810000 */
[----:B------:R-:W4:Y:S02]  /*e060*/  MUFU.EX2 R25, R25 ;  /* 0x0000001900197308 */ /* 0x000f240000000800 */
[----:B------:R-:W-:Y:S01]  /*e070*/  FMNMX.FTZ R20, R48, R5, !PT ;  /* 0x0000000530147209 */ /* 0x000fe20007810000 */
[--C-:B------:R-:W-:Y:S01]  /*e080*/  FFMA.FTZ R5, R37, UR39, -R79.reuse ;  /* 0x0000002725057c23 */ /* 0x100fe2000801084f */
[--C-:B------:R-:W-:Y:S01]  /*e090*/  FFMA.FTZ R37, R45, UR39, -R79.reuse ;  /* 0x000000272d257c23 */ /* 0x100fe2000801084f */
[--C-:B------:R-:W-:Y:S01]  /*e0a0*/  FFMA.FTZ R45, R53, UR39, -R79.reuse ;  /* 0x00000027352d7c23 */ /* 0x100fe2000801084f */
[----:B------:R-:W-:Y:S01]  /*e0b0*/  FMNMX.FTZ R13, R51, R20, !PT ;  /* 0x00000014330d7209 */ /* 0x000fe20007810000 */
[--C-:B------:R-:W-:Y:S01]  /*e0c0*/  FFMA.FTZ R53, R58, UR39, -R79.reuse ;  /* 0x000000273a357c23 */ /* 0x100fe2000801084f */
[----:B------:R-:W2:Y:S01]  /*e0d0*/  MUFU.EX2 R80, R80 ;  /* 0x0000005000507308 */ /* 0x000ea20000000800 */
[----:B------:R-:W-:Y:S01]  /*e0e0*/  FFMA.FTZ R58, R65, UR39, -R79 ;  /* 0x00000027413a7c23 */ /* 0x000fe2000801084f */
[----:B------:R-:W-:-:S04]  /*e0f0*/  FMNMX.FTZ R20, R52, R13, !PT ;  /* 0x0000000d34147209 */ /* 0x000fc80007810000 */
[----:B------:R-:W-:Y:S02]  /*e100*/  FMNMX.FTZ R13, R55, R20, !PT ;  /* 0x00000014370d7209 */ /* 0x000fe40007810000 */
[----:B------:R1:W-:Y:S02]  /*e110*/  MUFU.EX2 R20, R30 ;  /* 0x0000001e00147308 */ /* 0x0003e40000000800 */
[----:B------:R-:W-:-:S04]  /*e120*/  FMNMX.FTZ R26, R56, R13, !PT ;  /* 0x0000000d381a7209 */ /* 0x000fc80007810000 */
[----:B------:R-:W-:Y:S02]  /*e130*/  FMNMX.FTZ R13, R59, R26, !PT ;  /* 0x0000001a3b0d7209 */ /* 0x000fe40007810000 */
[----:B------:R-:W2:Y:S02]  /*e140*/  MUFU.EX2 R29, R29 ;  /* 0x0000001d001d7308 */ /* 0x000ea40000000800 */
[----:B------:R-:W-:-:S04]  /*e150*/  FMNMX.FTZ R26, R60, R13, !PT ;  /* 0x0000000d3c1a7209 */ /* 0x000fc80007810000 */
[----:B------:R-:W-:Y:S02]  /*e160*/  FMNMX.FTZ R13, R63, R26, !PT ;  /* 0x0000001a3f0d7209 */ /* 0x000fe40007810000 */
[----:B------:R-:W-:Y:S02]  /*e170*/  MUFU.EX2 R84, R84 ;  /* 0x0000005400547308 */ /* 0x000fe40000000800 */
[----:B------:R-:W-:-:S04]  /*e180*/  FMNMX.FTZ R26, R64, R13, !PT ;  /* 0x0000000d401a7209 */ /* 0x000fc80007810000 */
[----:B------:R-:W-:Y:S02]  /*e190*/  FMNMX.FTZ R13, R67, R26, !PT ;  /* 0x0000001a430d7209 */ /* 0x000fe40007810000 */
[----:B------:R-:W-:Y:S01]  /*e1a0*/  FSEL R26, R71, -INF , !P4 ;  /* 0xff800000471a7808 */ /* 0x000fe20006000000 */
[--C-:B------:R-:W-:Y:S01]  /*e1b0*/  FFMA.FTZ R71, R49, UR39, -R79.reuse ;  /* 0x0000002731477c23 */ /* 0x100fe2000801084f */
[----:B-1----:R-:W-:Y:S01]  /*e1c0*/  FMNMX.FTZ R30, R68, R13, !PT ;  /* 0x0000000d441e7209 */ /* 0x002fe20007810000 */
[----:B------:R-:W-:Y:S01]  /*e1d0*/  FFMA.FTZ R49, R76, UR39, -R79 ;  /* 0x000000274c317c23 */ /* 0x000fe2000801084f */
[----:B------:R-:W-:Y:S02]  /*e1e0*/  MUFU.EX2 R33, R33 ;  /* 0x0000002100217308 */ /* 0x000fe40000000800 */
[----:B------:R-:W-:Y:S02]  /*e1f0*/  FMNMX.FTZ R13, R73, R30, !PT ;  /* 0x0000001e490d7209 */ /* 0x000fe40007810000 */
[----:B------:R-:W-:-:S02]  /*e200*/  FSEL R30, R0, -INF , !P5 ;  /* 0xff800000001e7808 */ /* 0x000fc40006800000 */
[----:B------:R-:W-:Y:S02]  /*e210*/  FMNMX.FTZ R13, R26, R13, !PT ;  /* 0x0000000d1a0d7209 */ /* 0x000fe40007810000 */
[----:B------:R-:W-:Y:S02]  /*e220*/  MUFU.EX2 R34, R34 ;  /* 0x0000002200227308 */ /* 0x000fe40000000800 */
[----:B------:R-:W-:-:S04]  /*e230*/  FMNMX.FTZ R0, R30, R13, !PT ;  /* 0x0000000d1e007209 */ /* 0x000fc80007810000 */
[----:B------:R-:W-:Y:S02]  /*e240*/  FMNMX.FTZ R0, R77, R0, !PT ;  /* 0x000000004d007209 */ /* 0x000fe40007810000 */
[----:B------:R-:W-:Y:S03]  /*e250*/  MUFU.EX2 R5, R5 ;  /* 0x0000000500057308 */ /* 0x000fe60000000800 */
[----:B------:R-:W1:Y:S05]  /*e260*/  SHFL.BFLY PT, R13, R0, 0x2, 0x1f ;  /* 0x0c401f00000d7f89 */ /* 0x000e6a00000e0000 */
[----:B------:R-:W-:Y:S08]  /*e270*/  MUFU.EX2 R38, R38 ;  /* 0x0000002600267308 */ /* 0x000ff00000000800 */
[----:B------:R-:W-:Y:S08]  /*e280*/  MUFU.EX2 R15, R15 ;  /* 0x0000000f000f7308 */ /* 0x000ff00000000800 */
[----:B------:R-:W-:Y:S01]  /*e290*/  MUFU.EX2 R37, R37 ;  /* 0x0000002500257308 */ /* 0x000fe20000000800 */
[----:B-1----:R-:W-:Y:S01]  /*e2a0*/  FMNMX.FTZ R42, R0, R13, !PT ;  /* 0x0000000d002a7209 */ /* 0x002fe20007810000 */
[----:B------:R-:W-:-:S04]  /*e2b0*/  FFMA.FTZ R0, R69, UR39, -R79 ;  /* 0x0000002745007c23 */ /* 0x000fc8000801084f */
[----:B------:R-:W1:Y:S02]  /*e2c0*/  SHFL.BFLY PT, R13, R42, 0x1, 0x1f ;  /* 0x0c201f002a0d7f89 */ /* 0x000e6400000e0000 */
[----:B------:R-:W-:Y:S08]  /*e2d0*/  MUFU.EX2 R71, R71 ;  /* 0x0000004700477308 */ /* 0x000ff00000000800 */
[----:B------:R-:W-:Y:S08]  /*e2e0*/  MUFU.EX2 R86, R86 ;  /* 0x0000005600567308 */ /* 0x000ff00000000800 */
[----:B------:R-:W-:Y:S01]  /*e2f0*/  MUFU.EX2 R45, R45 ;  /* 0x0000002d002d7308 */ /* 0x000fe20000000800 */
[----:B-1----:R-:W-:Y:S01]  /*e300*/  FMNMX.FTZ R13, R42, R13, !PT ;  /* 0x0000000d2a0d7209 */ /* 0x002fe20007810000 */
[----:B------:R-:W-:-:S06]  /*e310*/  FFMA.FTZ R42, R74, UR39, -R79 ;  /* 0x000000274a2a7c23 */ /* 0x000fcc000801084f */
[----:B------:R-:W-:Y:S01]  /*e320*/  MUFU.EX2 R46, R46 ;  /* 0x0000002e002e7308 */ /* 0x000fe20000000800 */
[C---:B------:R-:W-:Y:S01]  /*e330*/  FSETP.NEU.FTZ.AND P3, PT, R13.reuse, -INF , PT ;  /* 0xff8000000d00780b */ /* 0x040fe20003f7d000 */
[----:B------:R-:W-:-:S05]  /*e340*/  FMUL.FTZ R62, R13, UR39 ;  /* 0x000000270d3e7c20 */ /* 0x000fca0008410000 */
[----:B------:R-:W-:Y:S01]  /*e350*/  FSEL R76, R62, RZ, P3 ;  /* 0x000000ff3e4c7208 */ /* 0x000fe20001800000 */
[----:B------:R-:W-:Y:S04]  /*e360*/  MUFU.EX2 R50, R50 ;  /* 0x0000003200327308 */ /* 0x000fe80000000800 */
[--C-:B------:R-:W-:Y:S01]  /*e370*/  FFMA.FTZ R66, R24, UR39, -R76.reuse ;  /* 0x0000002718427c23 */ /* 0x100fe2000801084c */
[----:B------:R-:W-:Y:S01]  /*e380*/  FADD.FTZ R24, R4, R83 ;  /* 0x0000005304187221 */ /* 0x000fe20000010000 */
[--C-:B------:R-:W-:Y:S01]  /*e390*/  FFMA.FTZ R74, R31, UR39, -R76.reuse ;  /* 0x000000271f4a7c23 */ /* 0x100fe2000801084c */
[--C-:B------:R-:W-:Y:S01]  /*e3a0*/  FFMA.FTZ R70, R28, UR39, -R76.reuse ;  /* 0x000000271c467c23 */ /* 0x100fe2000801084c */
[----:B------:R-:W-:Y:S01]  /*e3b0*/  FFMA.FTZ R65, R10, UR39, -R76 ;  /* 0x000000270a417c23 */ /* 0x000fe2000801084c */
[----:B0-----:R-:W-:Y:S01]  /*e3c0*/  FADD.FTZ R31, R11, R24 ;  /* 0x000000180b1f7221 */ /* 0x001fe20000010000 */
[--C-:B------:R-:W-:Y:S01]  /*e3d0*/  FFMA.FTZ R62, R75, UR39, -R76.reuse ;  /* 0x000000274b3e7c23 */ /* 0x100fe2000801084c */
[--C-:B------:R-:W-:Y:S01]  /*e3e0*/  FFMA.FTZ R10, R39, UR39, -R76.reuse ;  /* 0x00000027270a7c23 */ /* 0x100fe2000801084c */
[--C-:B------:R-:W-:Y:S01]  /*e3f0*/  FFMA.FTZ R39, R40, UR39, -R76.reuse ;  /* 0x0000002728277c23 */ /* 0x100fe2000801084c */
[----:B---3--:R-:W-:Y:S01]  /*e400*/  FADD.FTZ R31, R72, R31 ;  /* 0x0000001f481f7221 */ /* 0x008fe20000010000 */
[--C-:B------:R-:W-:Y:S01]  /*e410*/  FFMA.FTZ R40, R43, UR39, -R76.reuse ;  /* 0x000000272b287c23 */ /* 0x100fe2000801084c */
[--C-:B------:R-:W-:Y:S01]  /*e420*/  FFMA.FTZ R43, R44, UR39, -R76.reuse ;  /* 0x000000272c2b7c23 */ /* 0x100fe2000801084c */
[--C-:B------:R-:W-:Y:S01]  /*e430*/  FFMA.FTZ R44, R47, UR39, -R76.reuse ;  /* 0x000000272f2c7c23 */ /* 0x100fe2000801084c */
[----:B------:R-:W-:Y:S01]  /*e440*/  FADD.FTZ R28, R78, R31 ;  /* 0x0000001f4e1c7221 */ /* 0x000fe20000010000 */
[--C-:B------:R-:W-:Y:S01]  /*e450*/  FFMA.FTZ R47, R48, UR39, -R76.reuse ;  /* 0x00000027302f7c23 */ /* 0x100fe2000801084c */
[----:B------:R-:W-:Y:S01]  /*e460*/  MUFU.EX2 R62, R62 ;  /* 0x0000003e003e7308 */ /* 0x000fe20000000800 */
[----:B------:R-:W-:Y:S01]  /*e470*/  FFMA.FTZ R69, R27, UR39, -R76 ;  /* 0x000000271b457c23 */ /* 0x000fe2000801084c */
[----:B-----5:R-:W-:Y:S01]  /*e480*/  FADD.FTZ R28, R85, R28 ;  /* 0x0000001c551c7221 */ /* 0x020fe20000010000 */
[--C-:B------:R-:W-:Y:S01]  /*e490*/  FFMA.FTZ R48, R51, UR39, -R76.reuse ;  /* 0x0000002733307c23 */ /* 0x100fe2000801084c */
[--C-:B------:R-:W-:Y:S01]  /*e4a0*/  FFMA.FTZ R51, R52, UR39, -R76.reuse ;  /* 0x0000002734337c23 */ /* 0x100fe2000801084c */
[----:B------:R-:W-:Y:S01]  /*e4b0*/  FFMA.FTZ R27, R60, UR39, -R76 ;  /* 0x000000273c1b7c23 */ /* 0x000fe2000801084c */
[----:B----4-:R-:W-:Y:S01]  /*e4c0*/  FADD.FTZ R79, R25, R28 ;  /* 0x0000001c194f7221 */ /* 0x010fe20000010000 */
[--C-:B------:R-:W-:Y:S01]  /*e4d0*/  FFMA.FTZ R52, R55, UR39, -R76.reuse ;  /* 0x0000002737347c23 */ /* 0x100fe2000801084c */
[----:B------:R-:W0:Y:S01]  /*e4e0*/  MUFU.EX2 R65, R65 ;  /* 0x0000004100417308 */ /* 0x000e220000000800 */
[--C-:B------:R-:W-:Y:S01]  /*e4f0*/  FFMA.FTZ R60, R26, UR39, -R76.reuse ;  /* 0x000000271a3c7c23 */ /* 0x100fe2000801084c */
[--C-:B------:R-:W-:Y:S01]  /*e500*/  FFMA.FTZ R55, R56, UR39, -R76.reuse ;  /* 0x0000002738377c23 */ /* 0x100fe2000801084c */
[----:B--2---:R-:W-:Y:S01]  /*e510*/  FADD.FTZ R26, R80, R79 ;  /* 0x0000004f501a7221 */ /* 0x004fe20000010000 */
        /* <DEDUP_REMOVED lines=14> */
[----:B------:R-:W-:Y:S01]  /*e600*/  FADD.FTZ R77, R29, R26 ;  /* 0x0000001a1d4d7221 */ /* 0x000fe20000010000 */
[----:B0-----:R-:W-:Y:S01]  /*e610*/  FADD.FTZ R24, R62, R65 ;  /* 0x000000413e187221 */ /* 0x001fe20000010000 */
[----:B------:R-:W0:Y:S01]  /*e620*/  MUFU.EX2 R3, R3 ;  /* 0x0000000300037308 */ /* 0x000e220000000800 */
[----:B------:R-:W-:Y:S01]  /*e630*/  F2FP.F16.F32.PACK_AB R26, R72, R11 ;  /* 0x0000000b481a723e */ /* 0x000fe200000000ff */
[C---:B------:R-:W-:Y:S01]  /*e640*/  FADD.FTZ R30, R84.reuse, R77 ;  /* 0x0000004d541e7221 */ /* 0x040fe20000010000 */
[----:B------:R-:W-:-:S02]  /*e650*/  F2FP.F16.F32.PACK_AB R32, R84, R29 ;  /* 0x0000001d5420723e */ /* 0x000fc400000000ff */
[----:B------:R-:W-:Y:S01]  /*e660*/  F2FP.F16.F32.PACK_AB R28, R85, R78 ;  /* 0x0000004e551c723e */ /* 0x000fe200000000ff */
[----:B------:R-:W-:Y:S01]  /*e670*/  FADD.FTZ R77, R33, R30 ;  /* 0x0000001e214d7221 */ /* 0x000fe20000010000 */
[----:B------:R-:W-:Y:S01]  /*e680*/  F2FP.F16.F32.PACK_AB R30, R80, R25 ;  /* 0x00000019501e723e */ /* 0x000fe200000000ff */
[----:B------:R-:W1:Y:S01]  /*e690*/  MUFU.EX2 R14, R14 ;  /* 0x0000000e000e7308 */ /* 0x000e620000000800 */
[----:B------:R-:W-:Y:S01]  /*e6a0*/  F2FP.F16.F32.PACK_AB R25, R65, R62 ;  /* 0x0000003e4119723e */ /* 0x000fe200000000ff */
[C---:B------:R-:W-:Y:S01]  /*e6b0*/  FADD.FTZ R72, R34.reuse, R77 ;  /* 0x0000004d22487221 */ /* 0x040fe20000010000 */
[----:B------:R-:W2:Y:S01]  /*e6c0*/  LDL R62, [R1+0x24] ;  /* 0x00002400013e7983 */ /* 0x000ea20000100800 */
[----:B------:R-:W-:Y:S02]  /*e6d0*/  F2FP.F16.F32.PACK_AB R34, R34, R33 ;  /* 0x000000212222723e */ /* 0x000fe400000000ff */
[----:B------:R-:W-:Y:S02]  /*e6e0*/  FADD.FTZ R29, R5, R72 ;  /* 0x00000048051d7221 */ /* 0x000fe40000010000 */
[----:B------:R-:W3:Y:S01]  /*e6f0*/  MUFU.EX2 R21, R21 ;  /* 0x0000001500157308 */ /* 0x000ee20000000800 */
[----:B0-----:R-:W-:-:S07]  /*e700*/  FADD.FTZ R31, R3, R24 ;  /* 0x00000018031f7221 */ /* 0x001fce0000010000 */
[----:B------:R-:W0:Y:S01]  /*e710*/  MUFU.EX2 R66, R66 ;  /* 0x0000004200427308 */ /* 0x000e220000000800 */
[----:B-1----:R-:W-:-:S07]  /*e720*/  FADD.FTZ R24, R14, R31 ;  /* 0x0000001f0e187221 */ /* 0x002fce0000010000 */
[----:B------:R-:W1:Y:S01]  /*e730*/  MUFU.EX2 R69, R69 ;  /* 0x0000004500457308 */ /* 0x000e620000000800 */
[----:B---3--:R-:W-:Y:S01]  /*e740*/  FADD.FTZ R31, R21, R24 ;  /* 0x00000018151f7221 */ /* 0x008fe20000010000 */
[----:B------:R-:W-:-:S06]  /*e750*/  F2FP.F16.F32.PACK_AB R24, R83, R4 ;  /* 0x000000045318723e */ /* 0x000fcc00000000ff */
[----:B------:R-:W3:Y:S01]  /*e760*/  MUFU.EX2 R70, R70 ;  /* 0x0000004600467308 */ /* 0x000ee20000000800 */
[----:B0-----:R-:W-:-:S07]  /*e770*/  FADD.FTZ R4, R66, R31 ;  /* 0x0000001f42047221 */ /* 0x001fce0000010000 */
[----:B------:R-:W0:Y:S01]  /*e780*/  MUFU.EX2 R74, R74 ;  /* 0x0000004a004a7308 */ /* 0x000e220000000800 */
[----:B-1----:R-:W-:-:S07]  /*e790*/  FADD.FTZ R31, R69, R4 ;  /* 0x00000004451f7221 */ /* 0x002fce0000010000 */
[----:B------:R-:W1:Y:S01]  /*e7a0*/  MUFU.EX2 R75, R75 ;  /* 0x0000004b004b7308 */ /* 0x000e620000000800 */
[----:B---3--:R-:W-:-:S07]  /*e7b0*/  FADD.FTZ R31, R70, R31 ;  /* 0x0000001f461f7221 */ /* 0x008fce0000010000 */
[----:B------:R-:W3:Y:S01]  /*e7c0*/  MUFU.EX2 R35, R35 ;  /* 0x0000002300237308 */ /* 0x000ee20000000800 */
[----:B0-----:R-:W-:Y:S01]  /*e7d0*/  FADD.FTZ R4, R74, R31 ;  /* 0x0000001f4a047221 */ /* 0x001fe20000010000 */
[----:B------:R-:W-:Y:S01]  /*e7e0*/  FADD.FTZ R31, R20, R29 ;  /* 0x0000001d141f7221 */ /* 0x000fe20000010000 */
[----:B------:R-:W-:-:S05]  /*e7f0*/  F2FP.F16.F32.PACK_AB R29, R66, R21 ;  /* 0x00000015421d723e */ /* 0x000fca00000000ff */
[----:B------:R-:W0:Y:S01]  /*e800*/  MUFU.EX2 R36, R36 ;  /* 0x0000002400247308 */ /* 0x000e220000000800 */
[C---:B-1----:R-:W-:Y:S01]  /*e810*/  FADD.FTZ R4, R75.reuse, R4 ;  /* 0x000000044b047221 */ /* 0x042fe20000010000 */
[----:B------:R-:W-:-:S06]  /*e820*/  F2FP.F16.F32.PACK_AB R33, R75, R74 ;  /* 0x0000004a4b21723e */ /* 0x000fcc00000000ff */
[----:B------:R-:W1:Y:S08]  /*e830*/  MUFU.EX2 R10, R10 ;  /* 0x0000000a000a7308 */ /* 0x000e700000000800 */
[----:B------:R-:W4:Y:S08]  /*e840*/  MUFU.EX2 R39, R39 ;  /* 0x0000002700277308 */ /* 0x000f300000000800 */
[----:B------:R5:W-:Y:S08]  /*e850*/  MUFU.EX2 R11, R27 ;  /* 0x0000001b000b7308 */ /* 0x000bf00000000800 */
[----:B------:R-:W4:Y:S01]  /*e860*/  MUFU.EX2 R40, R40 ;  /* 0x0000002800287308 */ /* 0x000f220000000800 */
[----:B-----5:R-:W-:Y:S01]  /*e870*/  F2FP.F16.F32.PACK_AB R27, R14, R3 ;  /* 0x000000030e1b723e */ /* 0x020fe200000000ff */
[----:B---3--:R-:W-:Y:S01]  /*e880*/  FADD.FTZ R3, R35, R4 ;  /* 0x0000000423037221 */ /* 0x008fe20000010000 */
[----:B------:R-:W-:Y:S01]  /*e890*/  FADD.FTZ R4, R38, R31 ;  /* 0x0000001f26047221 */ /* 0x000fe20000010000 */
[----:B0-----:R-:W-:-:S02]  /*e8a0*/  F2FP.F16.F32.PACK_AB R35, R36, R35 ;  /* 0x000000232423723e */ /* 0x001fc400000000ff */
[----:B------:R-:W-:Y:S01]  /*e8b0*/  FADD.FTZ R3, R36, R3 ;  /* 0x0000000324037221 */ /* 0x000fe20000010000 */
[----:B------:R-:W-:Y:S01]  /*e8c0*/  FADD.FTZ R14, R15, R4 ;  /* 0x000000040f0e7221 */ /* 0x000fe20000010000 */
[----:B------:R-:W0:Y:S01]  /*e8d0*/  MUFU.EX2 R43, R43 ;  /* 0x0000002b002b7308 */ /* 0x000e220000000800 */
[----:B------:R3:W-:Y:S01]  /*e8e0*/  STSM.16.M88.4 [R140+0x21800], R24 ;  /* 0x021800188c007844 */ /* 0x0007e20000000200 */
[----:B-1----:R-:W-:Y:S01]  /*e8f0*/  FADD.FTZ R4, R10, R3 ;  /* 0x000000030a047221 */ /* 0x002fe20000010000 */
[----:B------:R-:W-:Y:S01]  /*e900*/  FADD.FTZ R21, R37, R14 ;  /* 0x0000000e25157221 */ /* 0x000fe20000010000 */
[----:B------:R-:W-:Y:S02]  /*e910*/  F2FP.F16.F32.PACK_AB R31, R70, R69 ;  /* 0x00000045461f723e */ /* 0x000fe400000000ff */
[----:B----4-:R-:W-:Y:S02]  /*e920*/  FADD.FTZ R3, R39, R4 ;  /* 0x0000000427037221 */ /* 0x010fe40000010000 */
[----:B------:R-:W1:Y:S08]  /*e930*/  MUFU.EX2 R44, R44 ;  /* 0x0000002c002c7308 */ /* 0x000e700000000800 */
[----:B------:R-:W4:Y:S01]  /*e940*/  MUFU.EX2 R47, R47 ;  /* 0x0000002f002f7308 */ /* 0x000f220000000800 */
[----:B------:R-:W-:-:S07]  /*e950*/  FADD.FTZ R4, R40, R3 ;  /* 0x0000000328047221 */ /* 0x000fce0000010000 */
[----:B------:R-:W5:Y:S01]  /*e960*/  MUFU.EX2 R48, R48 ;  /* 0x0000003000307308 */ /* 0x000f620000000800 */
[----:B0-----:R-:W-:Y:S01]  /*e970*/  FADD.FTZ R3, R43, R4 ;  /* 0x000000042b037221 */ /* 0x001fe20000010000 */
[----:B------:R-:W-:-:S06]  /*e980*/  FADD.FTZ R14, R82, R21 ;  /* 0x00000015520e7221 */ /* 0x000fcc0000010000 */
[----:B------:R-:W0:Y:S01]  /*e990*/  MUFU.EX2 R51, R51 ;  /* 0x0000003300337308 */ /* 0x000e220000000800 */
[----:B-1----:R-:W-:Y:S01]  /*e9a0*/  FADD.FTZ R4, R44, R3 ;  /* 0x000000032c047221 */ /* 0x002fe20000010000 */
[----:B------:R-:W-:-:S06]  /*e9b0*/  FADD.FTZ R21, R71, R14 ;  /* 0x0000000e47157221 */ /* 0x000fcc0000010000 */
[----:B------:R-:W1:Y:S01]  /*e9c0*/  MUFU.EX2 R52, R52 ;  /* 0x0000003400347308 */ /* 0x000e620000000800 */
[----:B----4-:R-:W-:Y:S01]  /*e9d0*/  FADD.FTZ R3, R47, R4 ;  /* 0x000000042f037221 */ /* 0x010fe20000010000 */
[----:B------:R-:W-:-:S06]  /*e9e0*/  FADD.FTZ R14, R86, R21 ;  /* 0x00000015560e7221 */ /* 0x000fcc0000010000 */
[----:B------:R-:W4:Y:S01]  /*e9f0*/  MUFU.EX2 R55, R55 ;  /* 0x0000003700377308 */ /* 0x000f220000000800 */
[----:B-----5:R-:W-:Y:S01]  /*ea00*/  FADD.FTZ R4, R48, R3 ;  /* 0x0000000330047221 */ /* 0x020fe20000010000 */
[----:B------:R-:W-:-:S06]  /*ea10*/  F2FP.F16.F32.PACK_AB R36, R20, R5 ;  /* 0x000000051424723e */ /* 0x000fcc00000000ff */
[----:B------:R-:W5:Y:S01]  /*ea20*/  MUFU.EX2 R56, R56 ;  /* 0x0000003800387308 */ /* 0x000f620000000800 */
[----:B0-----:R-:W-:Y:S01]  /*ea30*/  FADD.FTZ R3, R51, R4 ;  /* 0x0000000433037221 */ /* 0x001fe20000010000 */
[----:B------:R-:W-:-:S06]  /*ea40*/  FADD.FTZ R5, R45, R14 ;  /* 0x0000000e2d057221 */ /* 0x000fcc0000010000 */
[----:B------:R-:W0:Y:S01]  /*ea50*/  MUFU.EX2 R53, R53 ;  /* 0x0000003500357308 */ /* 0x000e220000000800 */
[----:B---3--:R-:W-:-:S07]  /*ea60*/  F2FP.F16.F32.PACK_AB R24, R82, R37 ;  /* 0x000000255218723e */ /* 0x008fce00000000ff */
[----:B------:R-:W-:Y:S01]  /*ea70*/  MUFU.EX2 R54, R54 ;  /* 0x0000003600367308 */ /* 0x000fe20000000800 */
[----:B-1----:R-:W-:-:S07]  /*ea80*/  FADD.FTZ R4, R52, R3 ;  /* 0x0000000334047221 */ /* 0x002fce0000010000 */
[----:B------:R-:W1:Y:S08]  /*ea90*/  MUFU.EX2 R57, R57 ;  /* 0x0000003900397308 */ /* 0x000e700000000800 */
[----:B------:R-:W-:Y:S08]  /*eaa0*/  MUFU.EX2 R58, R58 ;  /* 0x0000003a003a7308 */ /* 0x000ff00000000800 */
[----:B------:R-:W3:Y:S08]  /*eab0*/  MUFU.EX2 R61, R61 ;  /* 0x0000003d003d7308 */ /* 0x000ef00000000800 */
[----:B------:R-:W-:Y:S08]  /*eac0*/  MUFU.EX2 R63, R63 ;  /* 0x0000003f003f7308 */ /* 0x000ff00000000800 */
[----:B------:R-:W3:Y:S08]  /*ead0*/  MUFU.EX2 R64, R64 ;  /* 0x0000004000407308 */ /* 0x000ef00000000800 */
[----:B------:R-:W-:Y:S08]  /*eae0*/  MUFU.EX2 R67, R67 ;  /* 0x0000004300437308 */ /* 0x000ff00000000800 */
[----:B------:R-:W3:Y:S01]  /*eaf0*/  MUFU.EX2 R68, R68 ;  /* 0x0000004400447308 */ /* 0x000ee20000000800 */
[----:B------:R-:W-:-:S07]  /*eb00*/  F2FP.F16.F32.PACK_AB R37, R39, R10 ;  /* 0x0000000a2725723e */ /* 0x000fce00000000ff */
[----:B------:R-:W-:Y:S01]  /*eb10*/  MUFU.EX2 R0, R0 ;  /* 0x0000000000007308 */ /* 0x000fe20000000800 */
[----:B------:R-:W-:-:S07]  /*eb20*/  FADD.FTZ R5, R46, R5 ;  /* 0x000000052e057221 */ /* 0x000fce0000010000 */
[----:B------:R-:W3:Y:S08]  /*eb30*/  MUFU.EX2 R41, R41 ;  /* 0x0000002900297308 */ /* 0x000ef00000000800 */
[----:B------:R-:W-:Y:S08]  /*eb40*/  MUFU.EX2 R42, R42 ;  /* 0x0000002a002a7308 */ /* 0x000ff00000000800 */
[----:B------:R-:W3:Y:S08]  /*eb50*/  MUFU.EX2 R49, R49 ;  /* 0x0000003100317308 */ /* 0x000ef00000000800 */
[----:B------:R-:W-:Y:S08]  /*eb60*/  MUFU.EX2 R73, R73 ;  /* 0x0000004900497308 */ /* 0x000ff00000000800 */
[----:B------:R-:W2:Y:S08]  /*eb70*/  MUFU.EX2 R60, R60 ;  /* 0x0000003c003c7308 */ /* 0x000eb00000000800 */
[----:B------:R-:W-:Y:S08]  /*eb80*/  MUFU.EX2 R59, R59 ;  /* 0x0000003b003b7308 */ /* 0x000ff00000000800 */
[----:B------:R-:W2:Y:S01]  /*eb90*/  MUFU.EX2 R76, R76 ;  /* 0x0000004c004c7308 */ /* 0x000ea20000000800 */
[----:B------:R-:W-:Y:S01]  /*eba0*/  F2FP.F16.F32.PACK_AB R38, R15, R38 ;  /* 0x000000260f26723e */ /* 0x000fe200000000ff */
[----:B------:R1:W-:Y:S01]  /*ebb0*/  STSM.16.M88.4 [R87], R28 ;  /* 0x0000001c57007844 */ /* 0x0003e20000000200 */
[----:B------:R-:W-:Y:S01]  /*ebc0*/  F2FP.F16.F32.PACK_AB R39, R43, R40 ;  /* 0x000000282b27723e */ /* 0x000fe200000000ff */
[----:B----4-:R-:W-:Y:S01]  /*ebd0*/  FADD.FTZ R3, R55, R4 ;  /* 0x0000000437037221 */ /* 0x010fe20000010000 */
[----:B------:R-:W-:-:S02]  /*ebe0*/  F2FP.F16.F32.PACK_AB R26, R86, R71 ;  /* 0x00000047561a723e */ /* 0x000fc400000000ff */
[----:B------:R-:W-:Y:S02]  /*ebf0*/  F2FP.F16.F32.PACK_AB R25, R47, R44 ;  /* 0x0000002c2f19723e */ /* 0x000fe400000000ff */
[----:B------:R-:W-:Y:S01]  /*ec00*/  F2FP.F16.F32.PACK_AB R27, R51, R48 ;  /* 0x00000030331b723e */ /* 0x000fe200000000ff */
[----:B------:R-:W-:Y:S01]  /*ec10*/  FADD.FTZ R10, R50, R5 ;  /* 0x00000005320a7221 */ /* 0x000fe20000010000 */
[----:B------:R4:W-:Y:S01]  /*ec20*/  STSM.16.M88.4 [R142], R32 ;  /* 0x000000208e007844 */ /* 0x0009e20000000200 */
[----:B------:R-:W2:Y:S01]  /*ec30*/  @P2 LDC R14, c[0x0][0x44c] ;  /* 0x00011300ff0e2b82 */ /* 0x000ea20000000800 */
[----:B-----5:R-:W-:Y:S02]  /*ec40*/  FADD.FTZ R4, R56, R3 ;  /* 0x0000000338047221 */ /* 0x020fe40000010000 */
[----:B------:R-:W-:Y:S01]  /*ec50*/  STSM.16.M88.4 [R141], R36 ;  /* 0x000000248d007844 */ /* 0x000fe20000000200 */
[----:B0-----:R-:W-:-:S03]  /*ec60*/  FADD.FTZ R5, R53, R10 ;  /* 0x0000000a35057221 */ /* 0x001fc60000010000 */
[----:B------:R0:W-:Y:S01]  /*ec70*/  STSM.16.M88.4 [R140+0x27800], R24 ;  /* 0x027800188c007844 */ /* 0x0001e20000000200 */
[----:B-1----:R-:W-:Y:S01]  /*ec80*/  F2FP.F16.F32.PACK_AB R28, R57, R54 ;  /* 0x00000036391c723e */ /* 0x002fe200000000ff */
[----:B------:R-:W1:Y:S01]  /*ec90*/  @P2 LDC R15, c[0x0][0x450] ;  /* 0x00011400ff0f2b82 */ /* 0x000e620000000800 */
[----:B---3--:R-:W-:Y:S02]  /*eca0*/  F2FP.F16.F32.PACK_AB R30, R61, R58 ;  /* 0x0000003a3d1e723e */ /* 0x008fe400000000ff */
[----:B------:R-:W-:Y:S02]  /*ecb0*/  F2FP.F16.F32.PACK_AB R29, R64, R63 ;  /* 0x0000003f401d723e */ /* 0x000fe400000000ff */
[----:B------:R-:W-:Y:S01]  /*ecc0*/  F2FP.F16.F32.PACK_AB R31, R68, R67 ;  /* 0x00000043441f723e */ /* 0x000fe200000000ff */
[----:B------:R-:W-:Y:S01]  /*ecd0*/  FADD.FTZ R4, R11, R4 ;  /* 0x000000040b047221 */ /* 0x000fe20000010000 */
[----:B----4-:R-:W-:Y:S02]  /*ece0*/  F2FP.F16.F32.PACK_AB R32, R41, R0 ;  /* 0x000000002920723e */ /* 0x010fe400000000ff */
[----:B------:R-:W-:-:S02]  /*ecf0*/  F2FP.F16.F32.PACK_AB R34, R49, R42 ;  /* 0x0000002a3122723e */ /* 0x000fc400000000ff */
[----:B--2---:R-:W-:Y:S02]  /*ed00*/  F2FP.F16.F32.PACK_AB R33, R60, R73 ;  /* 0x000000493c21723e */ /* 0x004fe400000000ff */
[----:B0-----:R-:W-:Y:S02]  /*ed10*/  F2FP.F16.F32.PACK_AB R24, R46, R45 ;  /* 0x0000002d2e18723e */ /* 0x001fe400000000ff */
[----:B------:R-:W-:Y:S02]  /*ed20*/  F2FP.F16.F32.PACK_AB R26, R53, R50 ;  /* 0x00000032351a723e */ /* 0x000fe400000000ff */
[----:B------:R-:W-:Y:S02]  /*ed30*/  F2FP.F16.F32.PACK_AB R25, R55, R52 ;  /* 0x000000343719723e */ /* 0x000fe400000000ff */
[----:B------:R-:W-:Y:S02]  /*ed40*/  F2FP.F16.F32.PACK_AB R27, R11, R56 ;  /* 0x000000380b1b723e */ /* 0x000fe400000000ff */
[----:B------:R-:W-:Y:S01]  /*ed50*/  F2FP.F16.F32.PACK_AB R35, R76, R59 ;  /* 0x0000003b4c23723e */ /* 0x000fe200000000ff */
[----:B------:R-:W-:-:S02]  /*ed60*/  FADD.FTZ R10, R54, R5 ;  /* 0x00000005360a7221 */ /* 0x000fc40000010000 */
[----:B------:R0:W-:Y:S01]  /*ed70*/  STSM.16.M88.4 [R62], R24 ;  /* 0x000000183e007844 */ /* 0x0001e20000000200 */
[----:B------:R-:W-:Y:S01]  /*ed80*/  FADD.FTZ R3, R63, R4 ;  /* 0x000000043f037221 */ /* 0x000fe20000010000 */
[----:B------:R-:W-:Y:S02]  /*ed90*/  FADD.FTZ R5, R57, R10 ;  /* 0x0000000a39057221 */ /* 0x000fe40000010000 */
[----:B------:R0:W-:Y:S04]  /*eda0*/  STSM.16.M88.4 [R142+0x6000], R28 ;  /* 0x0060001c8e007844 */ /* 0x0001e80000000200 */
[----:B------:R0:W-:Y:S01]  /*edb0*/  STSM.16.M88.4 [R141+0x6000], R32 ;  /* 0x006000208d007844 */ /* 0x0001e20000000200 */
[----:B------:R-:W-:Y:S01]  /*edc0*/  FADD.FTZ R4, R64, R3 ;  /* 0x0000000340047221 */ /* 0x000fe20000010000 */
[----:B------:R2:W-:Y:S06]  /*edd0*/  MEMBAR.ALL.CTA ;  /* 0x0000000000007992 */ /* 0x0005ec0000008000 */
[----:B--2---:R-:W2:Y:S01]  /*ede0*/  FENCE.VIEW.ASYNC.S ;  /* 0x00000000000073c6 */ /* 0x004ea20000000000 */
[----:B------:R-:W-:Y:S01]  /*edf0*/  FADD.FTZ R10, R58, R5 ;  /* 0x000000053a0a7221 */ /* 0x000fe20000010000 */
[----:B------:R-:W-:-:S03]  /*ee00*/  FADD.FTZ R3, R67, R4 ;  /* 0x0000000443037221 */ /* 0x000fc60000010000 */
[----:B------:R-:W-:Y:S01]  /*ee10*/  FADD.FTZ R5, R61, R10 ;  /* 0x0000000a3d057221 */ /* 0x000fe20000010000 */
[----:B------:R-:W-:Y:S01]  /*ee20*/  FADD.FTZ R68, R68, R3 ;  /* 0x0000000344447221 */ /* 0x000fe20000010000 */
[----:B------:R-:W-:Y:S01]  /*ee30*/  PLOP3.LUT P3, PT, PT, PT, UP0, 0x40, 0x0 ;  /* 0x000000000000781c */ /* 0x000fe20003f6e808 */
[----:B------:R-:W-:-:S04]  /*ee40*/  @P2 IMAD.HI.U32 R14, R89, R14, RZ ;  /* 0x0000000e590e2227 */ /* 0x000fc800078e00ff */
[----:B------:R-:W-:Y:S01]  /*ee50*/  FADD.FTZ R0, R0, R5 ;  /* 0x0000000500007221 */ /* 0x000fe20000010000 */
[----:B------:R-:W-:-:S03]  /*ee60*/  FADD.FTZ R73, R73, R68 ;  /* 0x0000004449497221 */ /* 0x000fc60000010000 */
[----:B------:R-:W-:Y:S01]  /*ee70*/  FADD.FTZ R41, R41, R0 ;  /* 0x0000000029297221 */ /* 0x000fe20000010000 */
[----:B------:R-:W-:Y:S01]  /*ee80*/  IMAD.MOV.U32 R0, RZ, RZ, R89 ;  /* 0x000000ffff007224 */ /* 0x000fe200078e0059 */
[----:B-1----:R-:W-:Y:S01]  /*ee90*/  @P2 SHF.R.U32.HI R0, RZ, R15, R14 ;  /* 0x0000000fff002219 */ /* 0x002fe2000001160e */
[----:B------:R-:W-:Y:S01]  /*eea0*/  FADD.FTZ R60, R60, R73 ;  /* 0x000000493c3c7221 */ /* 0x000fe20000010000 */
[----:B------:R-:W-:-:S03]  /*eeb0*/  FADD.FTZ R4, R42, R41 ;  /* 0x000000292a047221 */ /* 0x000fc60000010000 */
[----:B------:R-:W-:Y:S01]  /*eec0*/  FADD.FTZ R3, R59, R60 ;  /* 0x0000003c3b037221 */ /* 0x000fe20000010000 */
[----:B------:R-:W-:Y:S02]  /*eed0*/  IMAD.IADD R113, R113, 0x1, R0 ;  /* 0x0000000171717824 */ /* 0x000fe400078e0200 */
[----:B------:R-:W-:Y:S01]  /*eee0*/  FADD.FTZ R4, R49, R4 ;  /* 0x0000000431047221 */ /* 0x000fe20000010000 */
[----:B------:R-:W-:Y:S02]  /*eef0*/  VIADD R0, R88, 0xfffffffe ;  /* 0xfffffffe58007836 */ /* 0x000fe40000000000 */
[----:B------:R-:W-:Y:S01]  /*ef00*/  FADD.FTZ R3, R76, R3 ;  /* 0x000000034c037221 */ /* 0x000fe20000010000 */
[----:B------:R-:W-:Y:S01]  /*ef10*/  VIADD R5, R113, UR6 ;  /* 0x0000000671057c36 */ /* 0x000fe20008000000 */
[----:B--2---:R-:W-:Y:S01]  /*ef20*/  NOP ;  /* 0x0000000000007918 */ /* 0x004fe20000000000 */
[----:B0-----:R-:W-:Y:S05]  /*ef30*/  @P3 BRA `(.L_x_11421) ;  /* 0x0000000000543947 */ /* 0x001fea0003800000 */
[C---:B------:R-:W-:Y:S01]  /*ef40*/  ISETP.GT.AND P3, PT, R113.reuse, RZ, PT ;  /* 0x000000ff7100720c */ /* 0x040fe20003f64270 */
[----:B------:R-:W-:Y:S01]  /*ef50*/  BSSY B0, `(.L_x_11422) ;  /* 0x0000010000007945 */ /* 0x000fe20003800000 */
[----:B------:R-:W-:-:S11]  /*ef60*/  VIADD R10, R113, 0xffffffff ;  /* 0xffffffff710a7836 */ /* 0x000fd60000000000 */
[----:B------:R-:W-:Y:S05]  /*ef70*/  @P3 BRA `(.L_x_11423) ;  /* 0x0000000000203947 */ /* 0x000fea0003800000 */
[----:B------:R-:W-:Y:S01]  /*ef80*/  UISETP.NE.AND UP1, UPT, UR7, 0x1, UPT ;  /* 0x000000010700788c */ /* 0x000fe2000bf25270 */
[----:B------:R-:W-:-:S05]  /*ef90*/  IMAD.MOV R10, RZ, RZ, -R113 ;  /* 0x000000ffff0a7224 */ /* 0x000fca00078e0a71 */
[----:B------:R-:W-:-:S05]  /*efa0*/  PLOP3.LUT P3, PT, PT, PT, UP1, 0x80, 0x0 ;  /* 0x000000000000781c */ /* 0x000fca0003f6f018 */
[----:B------:R-:W-:-:S08]  /*efb0*/  @UP1 ULDC.64 UR4, c[0x0][0x9e8] ;  /* 0x00027a0000041ab9 */ /* 0x000fd00000000a00 */
[----:B------:R-:W-:-:S05]  /*efc0*/  @P3 IMAD.HI.U32 R11, R10, UR4, RZ ;  /* 0x000000040a0b3c27 */ /* 0x000fca000f8e00ff */
[----:B------:R-:W-:-:S04]  /*efd0*/  @P3 SHF.R.U32.HI R10, RZ, UR5, R11 ;  /* 0x00000005ff0a3c19 */ /* 0x000fc8000801160b */
[----:B------:R-:W-:Y:S01]  /*efe0*/  LOP3.LUT R10, RZ, R10, RZ, 0x33, !PT ;  /* 0x0000000aff0a7212 */ /* 0x000fe200078e33ff */
[----:B------:R-:W-:Y:S06]  /*eff0*/  BRA `(.L_x_11424) ;  /* 0x0000000000147947 */ /* 0x000fec0003800000 */
.L_x_11423:
[----:B------:R-:W-:-:S06]  /*f000*/  UISETP.NE.AND UP1, UPT, UR7, 0x1, UPT ;  /* 0x000000010700788c */ /* 0x000fcc000bf25270 */
[----:B------:R-:W-:-:S05]  /*f010*/  PLOP3.LUT P3, PT, PT, PT, UP1, 0x80, 0x0 ;  /* 0x000000000000781c */ /* 0x000fca0003f6f018 */
[----:B------:R-:W-:-:S08]  /*f020*/  @UP1 ULDC.64 UR4, c[0x0][0x9e8] ;  /* 0x00027a0000041ab9 */ /* 0x000fd00000000a00 */
[----:B------:R-:W-:-:S05]  /*f030*/  @P3 IMAD.HI.U32 R11, R10, UR4, RZ ;  /* 0x000000040a0b3c27 */ /* 0x000fca000f8e00ff */
[----:B------:R-:W-:-:S07]  /*f040*/  @P3 SHF.R.U32.HI R10, RZ, UR5, R11 ;  /* 0x00000005ff0a3c19 */ /* 0x000fce000801160b */
.L_x_11424:
[----:B------:R-:W-:Y:S05]  /*f050*/  BSYNC B0 ;  /* 0x0000000000007941 */ /* 0x000fea0003800000 */
.L_x_11422:
[----:B------:R-:W-:-:S04]  /*f060*/  IMAD.U32 R11, RZ, RZ, UR7 ;  /* 0x00000007ff0b7e24 */ /* 0x000fc8000f8e00ff */
[----:B------:R-:W-:-:S05]  /*f070*/  IMAD R10, R10, R11, UR7 ;  /* 0x000000070a0a7e24 */ /* 0x000fca000f8e020b */
[----:B------:R-:W-:-:S07]  /*f080*/  VIMNMX R5, R5, R10, PT ;  /* 0x0000000a05057248 */ /* 0x000fce0003fe0100 */
.L_x_11421:
[----:B------:R-:W2:Y:S01]  /*f090*/  LDL R11, [R1+0x44] ;  /* 0x00004400010b7983 */ /* 0x000ea20000100800 */
        /* <DEDUP_REMOVED lines=10> */
[----:B------:R-:W-:Y:S01]  /*f140*/  ULDC UR6, c[0x0][0x988] ;  /* 0x0002620000067ab9 */ /* 0x000fe20000000800 */
[----:B------:R-:W-:Y:S01]  /*f150*/  ULDC UR50, c[0x0][0x9e0] ;  /* 0x0002780000327ab9 */ /* 0x000fe20000000800 */
[----:B------:R-:W-:Y:S01]  /*f160*/  ULDC UR43, c[0x0][0x9e0] ;  /* 0x00027800002b7ab9 */ /* 0x000fe20000000800 */
        /* <DEDUP_REMOVED lines=24> */
[----:B--2---:R-:W-:-:S04]  /*f2f0*/  VIMNMX R11, R11, R10, !PT ;  /* 0x0000000a0b0b7248 */ /* 0x004fc80007fe0100 */
[----:B------:R-:W-:Y:S01]  /*f300*/  ISETP.GE.AND P3, PT, R0, R11, PT ;  /* 0x0000000b0000720c */ /* 0x000fe20003f66270 */
[----:B------:R0:W-:-:S12]  /*f310*/  STL [R1+0x8], R11 ;  /* 0x0000080b01007387 */ /* 0x0001d80000100800 */
[----:B0-----:R-:W-:Y:S05]  /*f320*/  @!P3 BRA `(.L_x_11425) ;  /* 0x0000003800e4b947 */ /* 0x001fea0003800000 */
[----:B------:R-:W-:-:S07]  /*f330*/  IMAD.MOV.U32 R135, RZ, RZ, RZ ;  /* 0x000000ffff877224 */ /* 0x000fce00078e00ff */
.L_x_11443:
        /* <DEDUP_REMOVED lines=10> */
.L_x_11427:
[----:B------:R-:W-:Y:S01]  /*f3e0*/  IMAD R11, R20, 0x8, R2 ;  /* 0x00000008140b7824 */ /* 0x000fe200078e0202 */
[----:B------:R-:W-:-:S04]  /*f3f0*/  SHF.L.U32 R10, R5, 0x1f, RZ ;  /* 0x0000001f050a7819 */ /* 0x000fc800000006ff */
[----:B------:R0:W1:Y:S01]  /*f400*/  SYNCS.PHASECHK.TRANS64.TRYWAIT P4, [R11+URZ+0x2d830], R10 ;  /* 0x02d8300a0b0075a7 */ /* 0x000062000808017f */
[----:B------:R-:W-:Y:S05]  /*f410*/  @!P0 BRA `(.L_x_11428) ;  /* 0x0000000000048947 */ /* 0x000fea0003800000 */
[----:B------:R-:W-:Y:S01]  /*f420*/  BPT.TRAP 0x1 ;  /* 0x000000040000795c */ /* 0x000fe20000300000 */
.L_x_11428:
[----:B------:R-:W-:Y:S04]  /*f430*/  BSSY B0, `(.L_x_11426) ;  /* 0x0000004000007945 */ /* 0x000fe80003800000 */
[----:B-1----:R-:W-:Y:S05]  /*f440*/  @P4 BRA `(.L_x_11429) ;  /* 0x0000000000084947 */ /* 0x002fea0003800000 */
[----:B------:R-:W1:Y:S02]  /*f450*/  SYNCS.PHASECHK.TRANS64.TRYWAIT P4, [R11+URZ+0x2d830], R10 ;  /* 0x02d8300a0b0075a7 */ /* 0x000e64000808017f */
[----:B-1----:R-:W-:Y:S05]  /*f460*/  @!P4 BRA `(.L_x_11430) ;  /* 0x000001540078c947 */ /* 0x002fea0003800000 */
.L_x_11429:
[----:B------:R-:W-:Y:S05]  /*f470*/  BSYNC B0 ;  /* 0x0000000000007941 */ /* 0x000fea0003800000 */
.L_x_11426:
[----:B01----:R-:W0:Y:S01]  /*f480*/  S2R R10, SR_TID.X ;  /* 0x00000000000a7919 */ /* 0x003e220000002100 */
[----:B------:R-:W-:Y:S05]  /*f490*/  WARPSYNC.ALL ;  /* 0x0000000000007948 */ /* 0x000fea0003800000 */
[----:B------:R-:W-:Y:S01]  /*f4a0*/  IMAD.MOV.U32 R11, RZ, RZ, -0x7fffffe0 ;  /* 0x80000020ff0b7424 */ /* 0x000fe200078e00ff */
[----:B------:R-:W-:Y:S01]  /*f4b0*/  R2UR UR8, R6 ;  /* 0x00000000060872ca */ /* 0x000fe200000e0000 */
[----:B------:R-:W-:Y:S01]  /*f4c0*/  IMAD.MOV.U32 R25, RZ, RZ, -0x7fffffe0 ;  /* 0x80000020ff197424 */ /* 0x000fe200078e00ff */
[----:B------:R-:W-:Y:S01]  /*f4d0*/  R2UR UR9, R7 ;  /* 0x00000000070972ca */ /* 0x000fe200000e0000 */
[----:B------:R-:W-:Y:S01]  /*f4e0*/  IMAD.MOV.U32 R27, RZ, RZ, -0x7fffffe0 ;  /* 0x80000020ff1b7424 */ /* 0x000fe200078e00ff */
[----:B------:R-:W-:Y:S01]  /*f4f0*/  R2UR UR11, R11 ;  /* 0x000000000b0b72ca */ /* 0x000fe200000e0000 */
[----:B------:R-:W-:Y:S01]  /*f500*/  IMAD.MOV.U32 R15, RZ, RZ, -0x7fffffe0 ;  /* 0x80000020ff0f7424 */ /* 0x000fe200078e00ff */
        /* <DEDUP_REMOVED lines=10> */
[----:B0-----:R-:W-:Y:S01]  /*f5b0*/  SHF.R.U32.HI R14, RZ, 0x7, R10 ;  /* 0x00000007ff0e7819 */ /* 0x001fe2000001160a */
[----:B------:R-:W-:Y:S01]  /*f5c0*/  IMAD R10, R20, 0x600, R157 ;  /* 0x00000600140a7824 */ /* 0x000fe200078e029d */
[----:B------:R-:W-:Y:S02]  /*f5d0*/  R2UR UR24, R146 ;  /* 0x00000000921872ca */ /* 0x000fe400000e0000 */
[----:B------:R-:W-:Y:S01]  /*f5e0*/  R2UR UR25, R147 ;  /* 0x00000000931972ca */ /* 0x000fe200000e0000 */
[----:B------:R-:W-:Y:S01]  /*f5f0*/  VIADD R21, R14, 0x8 ;  /* 0x000000080e157836 */ /* 0x000fe20000000000 */
[C---:B------:R-:W-:Y:S01]  /*f600*/  R2UR UR10, R10.reuse ;  /* 0x000000000a0a72ca */ /* 0x040fe200000e0000 */
[C---:B------:R-:W-:Y:S01]  /*f610*/  VIADD R24, R10.reuse, 0x2 ;  /* 0x000000020a187836 */ /* 0x040fe20000000000 */
[----:B------:R-:W-:Y:S01]  /*f620*/  R2UR UR31, R11 ;  /* 0x000000000b1f72ca */ /* 0x000fe200000e0000 */
[C---:B------:R-:W-:Y:S01]  /*f630*/  VIADD R26, R10.reuse, 0x400 ;  /* 0x000004000a1a7836 */ /* 0x040fe20000000000 */
[----:B------:R0:W-:Y:S01]  /*f640*/  BAR.SYNC.DEFER_BLOCKING R21, 0x100 ;  /* 0x000400150000751d */ /* 0x0001e20000010000 */
[----:B------:R-:W-:Y:S01]  /*f650*/  VIADD R14, R10, 0x200 ;  /* 0x000002000a0e7836 */ /* 0x000fe20000000000 */
[----:B------:R-:W-:Y:S01]  /*f660*/  R2UR UR14, R24 ;  /* 0x00000000180e72ca */ /* 0x000fe200000e0000 */
[----:B------:R-:W-:Y:S01]  /*f670*/  VIADD R24, R10, 0x202 ;  /* 0x000002020a187836 */ /* 0x000fe20000000000 */
[----:B------:R-:W-:Y:S01]  /*f680*/  R2UR UR26, R26 ;  /* 0x000000001a1a72ca */ /* 0x000fe200000e0000 */
[----:B------:R-:W-:Y:S01]  /*f690*/  VIADD R10, R10, 0x402 ;  /* 0x000004020a0a7836 */ /* 0x000fe20000000000 */
[----:B------:R-:W-:-:S02]  /*f6a0*/  R2UR UR18, R14 ;  /* 0x000000000e1272ca */ /* 0x000fc400000e0000 */
[----:B------:R-:W-:Y:S02]  /*f6b0*/  R2UR UR22, R24 ;  /* 0x00000000181672ca */ /* 0x000fe400000e0000 */
[----:B------:R-:W-:Y:S02]  /*f6c0*/  R2UR UR30, R10 ;  /* 0x000000000a1e72ca */ /* 0x000fe400000e0000 */
[----:B------:R-:W-:Y:S02]  /*f6d0*/  R2UR UR28, R8 ;  /* 0x00000000081c72ca */ /* 0x000fe400000e0000 */
[----:B------:R-:W-:Y:S01]  /*f6e0*/  R2UR UR29, R9 ;  /* 0x00000000091d72ca */ /* 0x000fe200000e0000 */
        /* <DEDUP_REMOVED lines=21> */
.L_x_11432:
[----:B------:R-:W-:Y:S01]  /*f840*/  SHF.L.U32 R10, R18, 0x1f, RZ ;  /* 0x0000001f120a7819 */ /* 0x000fe200000006ff */
[----:B------:R-:W-:-:S04]  /*f850*/  IMAD R11, R16, 0x8, R2 ;  /* 0x00000008100b7824 */ /* 0x000fc800078e0202 */
[----:B------:R0:W1:Y:S01]  /*f860*/  SYNCS.PHASECHK.TRANS64.TRYWAIT P3, [R11+URZ+0x2d850], R10 ;  /* 0x02d8500a0b0075a7 */ /* 0x000062000806017f */
[----:B------:R-:W-:Y:S05]  /*f870*/  @!P0 BRA `(.L_x_11433) ;  /* 0x0000000000048947 */ /* 0x000fea0003800000 */
[----:B------:R-:W-:Y:S01]  /*f880*/  BPT.TRAP 0x1 ;  /* 0x000000040000795c */ /* 0x000fe20000300000 */
.L_x_11433:
[----:B-1----:R-:W-:Y:S05]  /*f890*/  @P3 BRA `(.L_x_11431) ;  /* 0x0000000000083947 */ /* 0x002fea0003800000 */
[----:B------:R-:W1:Y:S02]  /*f8a0*/  SYNCS.PHASECHK.TRANS64.TRYWAIT P3, [R11+URZ+0x2d850], R10 ;  /* 0x02d8500a0b0075a7 */ /* 0x000e64000806017f */
[----:B-1----:R-:W-:Y:S05]  /*f8b0*/  @!P3 BRA `(.L_x_11434) ;  /* 0x000001500078b947 */ /* 0x002fea0003800000 */
.L_x_11431:
[----:B------:R-:W2:Y:S01]  /*f8c0*/  LDL R18, [R1+0x18] ;  /* 0x0000180001127983 */ /* 0x000ea20000100800 */
[----:B01----:R-:W0:Y:S03]  /*f8d0*/  @P2 LDC R11, c[0x0][0x44c] ;  /* 0x00011300ff0b2b82 */ /* 0x003e260000000800 */
[----:B------:R-:W2:Y:S04]  /*f8e0*/  LDL R14, [R1+0x40] ;  /* 0x00004000010e7983 */ /* 0x000ea80000100800 */
[----:B------:R-:W3:Y:S01]  /*f8f0*/  LDL R21, [R1+0x1c] ;  /* 0x00001c0001157983 */ /* 0x000ee20000100800 */
[----:B------:R-:W1:Y:S01]  /*f900*/  @P2 LDC R10, c[0x0][0x450] ;  /* 0x00011400ff0a2b82 */ /* 0x000e620000000800 */
[----:B------:R-:W-:Y:S05]  /*f910*/  WARPSYNC.ALL ;  /* 0x0000000000007948 */ /* 0x000fea0003800000 */
[----:B------:R-:W-:Y:S01]  /*f920*/  WARPGROUP.ARRIVE ;  /* 0x00000000000079c5 */ /* 0x000fe20000000000 */
[----:B------:R-:W-:Y:S01]  /*f930*/  UMOV UR9, 0x40000040 ;  /* 0x4000004000097882 */ /* 0x000fe20000000000 */
[----:B------:R-:W-:Y:S01]  /*f940*/  IMAD.MOV.U32 R15, RZ, RZ, -0x7fffffe0 ;  /* 0x80000020ff0f7424 */ /* 0x000fe200078e00ff */
[----:B------:R-:W-:Y:S01]  /*f950*/  UMOV UR13, 0x40000040 ;  /* 0x40000040000d7882 */ /* 0x000fe20000000000 */
[----:B------:R-:W-:Y:S01]  /*f960*/  UMOV UR17, 0x40000040 ;  /* 0x4000004000117882 */ /* 0x000fe20000000000 */
[----:B------:R-:W-:Y:S01]  /*f970*/  UMOV UR21, 0x40000040 ;  /* 0x4000004000157882 */ /* 0x000fe20000000000 */
[----:B------:R-:W-:Y:S01]  /*f980*/  UMOV UR25, 0x40000040 ;  /* 0x4000004000197882 */ /* 0x000fe20000000000 */
[C---:B------:R-:W-:Y:S01]  /*f990*/  R2UR UR15, R15.reuse ;  /* 0x000000000f0f72ca */ /* 0x040fe200000e0000 */
[----:B------:R-:W-:Y:S01]  /*f9a0*/  UMOV UR29, 0x40000040 ;  /* 0x40000040001d7882 */ /* 0x000fe20000000000 */
[C---:B------:R-:W-:Y:S01]  /*f9b0*/  R2UR UR19, R15.reuse ;  /* 0x000000000f1372ca */ /* 0x040fe200000e0000 */
[----:B------:R-:W-:Y:S01]  /*f9c0*/  UMOV UR33, 0x40000040 ;  /* 0x4000004000217882 */ /* 0x000fe20000000000 */
[C---:B------:R-:W-:Y:S01]  /*f9d0*/  R2UR UR23, R15.reuse ;  /* 0x000000000f1772ca */ /* 0x040fe200000e0000 */
[----:B------:R-:W4:Y:S01]  /*f9e0*/  S2R R144, SR_TID.X ;  /* 0x0000000000907919 */ /* 0x000f220000002100 */
[C---:B------:R-:W-:Y:S01]  /*f9f0*/  R2UR UR27, R15.reuse ;  /* 0x000000000f1b72ca */ /* 0x040fe200000e0000 */
[----:B------:R-:W-:Y:S01]  /*fa00*/  FMUL.FTZ R84, R84, UR51 ;  /* 0x0000003354547c20 */ /* 0x000fe20008410000 */
        /* <DEDUP_REMOVED lines=21> */
[----:B------:R-:W0:Y:S01]  /*fb60*/  MUFU.TANH R27, R27 ;  /* 0x0000001b001b7308 */ /* 0x000e220000002400 */
[----:B----4-:R-:W-:-:S02]  /*fb70*/  SHF.R.U32.HI R143, RZ, 0x7, R144 ;  /* 0x00000007ff8f7819 */ /* 0x010fc40000011690 */
[----:B------:R-:W-:-:S05]  /*fb80*/  ISETP.GE.U32.AND P3, PT, R144, 0x180, PT ;  /* 0x000001809000780c */ /* 0x000fca0003f66070 */
        /* <DEDUP_REMOVED lines=17> */
[----:B--2---:R-:W-:-:S04]  /*fca0*/  IMAD.IADD R18, R14, 0x1, R18 ;  /* 0x000000010e127824 */ /* 0x004fc800078e0212 */
[----:B0-----:R-:W-:-:S05]  /*fcb0*/  @P2 IMAD.HI.U32 R11, R18, R11, RZ ;  /* 0x0000000b120b2227 */ /* 0x001fca00078e00ff */
[----:B-1----:R-:W-:Y:S01]  /*fcc0*/  @P2 SHF.R.U32.HI R18, RZ, R10, R11 ;  /* 0x0000000aff122219 */ /* 0x002fe2000001160b */
[----:B------:R-:W-:Y:S02]  /*fcd0*/  IMAD.MOV.U32 R11, RZ, RZ, -0x7fffffe0 ;  /* 0x80000020ff0b7424 */ /* 0x000fe400078e00ff */
[----:B------:R-:W-:Y:S02]  /*fce0*/  VIADD R10, R2, 0x400 ;  /* 0x00000400020a7836 */ /* 0x000fe40000000000 */
[----:B------:R-:W0:Y:S01]  /*fcf0*/  SHFL.IDX PT, R145, R18, RZ, 0x1c1f ;  /* 0x001c1fff12917589 */ /* 0x000e2200000e0000 */
[----:B------:R-:W-:Y:S01]  /*fd00*/  R2UR UR11, R11 ;  /* 0x000000000b0b72ca */ /* 0x000fe200000e0000 */
[----:B---3--:R-:W-:Y:S01]  /*fd10*/  IMAD R11, R21, 0x2000, R2 ;  /* 0x00002000150b7824 */ /* 0x008fe200078e0202 */
[----:B------:R-:W-:Y:S01]  /*fd20*/  SHF.R.U32.HI R10, RZ, 0x4, R10 ;  /* 0x00000004ff0a7819 */ /* 0x000fe2000001160a */
[----:B------:R-:W-:Y:S01]  /*fd30*/  FMUL.FTZ R21, R28, UR51 ;  /* 0x000000331c157c20 */ /* 0x000fe20008410000 */
[----:B------:R-:W-:Y:S01]  /*fd40*/  FMUL.FTZ R28, R33, UR51 ;  /* 0x00000033211c7c20 */ /* 0x000fe20008410000 */
[----:B------:R-:W-:Y:S01]  /*fd50*/  FMUL.FTZ R33, R38, UR51 ;  /* 0x0000003326217c20 */ /* 0x000fe20008410000 */
[----:B------:R-:W-:Y:S01]  /*fd60*/  R2UR UR8, R11 ;  /* 0x000000000b0872ca */ /* 0x000fe200000e0000 */
[----:B------:R-:W-:Y:S01]  /*fd70*/  IMAD.MOV.U32 R11, RZ, RZ, -0x7fffffe0 ;  /* 0x80000020ff0b7424 */ /* 0x000fe200078e00ff */
        /* <DEDUP_REMOVED lines=11> */
[----:B------:R-:W-:Y:S01]  /*fe30*/  UIADD3 UR8, UR8, 0x21800, URZ ;  /* 0x0002180008087890 */ /* 0x000fe2000fffe03f */
[----:B------:R-:W-:Y:S01]  /*fe40*/  FMUL.FTZ R68, R71, UR51 ;  /* 0x0000003347447c20 */ /* 0x000fe20008410000 */
[C---:B------:R-:W-:Y:S01]  /*fe50*/  VIADD R14, R10.reuse, 0x40 ;  /* 0x000000400a0e7836 */ /* 0x040fe20000000000 */
[----:B------:R-:W-:Y:S01]  /*fe60*/  R2UR UR10, R10 ;  /* 0x000000000a0a72ca */ /* 0x000fe200000e0000 */
[----:B------:R-:W-:Y:S01]  /*fe70*/  USHF.R.U32.HI UR8, URZ, 0x4, UR8 ;  /* 0x000000043f087899 */ /* 0x000fe20008011608 */
[----:B------:R-:W-:Y:S01]  /*fe80*/  FMUL.FTZ R71, R74, UR51 ;  /* 0x000000334a477c20 */ /* 0x000fe20008410000 */
[----:B------:R-:W-:Y:S01]  /*fe90*/  FMUL.FTZ R74, R77, UR51 ;  /* 0x000000334d4a7c20 */ /* 0x000fe20008410000 */
[----:B------:R-:W-:Y:S01]  /*fea0*/  R2UR UR14, R14 ;  /* 0x000000000e0e72ca */ /* 0x000fe200000e0000 */
[----:B------:R-:W-:Y:S01]  /*feb0*/  ULOP3.LUT UR8, UR8, 0x3fff, URZ, 0xc0, !UPT ;  /* 0x00003fff08087892 */ /* 0x000fe2000f8ec03f */
[----:B------:R-:W-:-:S02]  /*fec0*/  VIADD R14, R10, 0x80 ;  /* 0x000000800a0e7836 */ /* 0x000fc40000000000 */
[----:B------:R-:W-:Y:S01]  /*fed0*/  FMUL.FTZ R77, R80, UR51 ;  /* 0x00000033504d7c20 */ /* 0x000fe20008410000 */
[----:B------:R-:W-:Y:S01]  /*fee0*/  FMUL.FTZ R80, R82, UR51 ;  /* 0x0000003352507c20 */ /* 0x000fe20008410000 */
[----:B------:R-:W-:Y:S01]  /*fef0*/  ULOP3.LUT UR8, UR8, 0x10000, URZ, 0xfc, !UPT ;  /* 0x0001000008087892 */ /* 0x000fe2000f8efc3f */
[----:B------:R-:W-:Y:S01]  /*ff00*/  IMAD.SHL.U32 R82, R0, 0x80, RZ ;  /* 0x0000008000527824 */ /* 0x000fe200078e00ff */
[----:B------:R-:W-:Y:S01]  /*ff10*/  R2UR UR18, R14 ;  /* 0x000000000e1272ca */ /* 0x000fe200000e0000 */
[----:B------:R-:W-:Y:S01]  /*ff20*/  VIADD R14, R10, 0xc0 ;  /* 0x000000c00a0e7836 */ /* 0x000fe20000000000 */
[----:B------:R-:W-:Y:S01]  /*ff30*/  UIADD3 UR12, UR8, 0x2, URZ ;  /* 0x00000002080c7890 */ /* 0x000fe2000fffe03f */
[----:B------:R-:W1:Y:S01]  /*ff40*/  MUFU.TANH R21, R21 ;  /* 0x0000001500157308 */ /* 0x000e620000002400 */
[----:B------:R-:W-:Y:S02]  /*ff50*/  UIADD3 UR16, UR8, 0x4, URZ ;  /* 0x0000000408107890 */ /* 0x000fe4000fffe03f */
[----:B------:R-:W-:Y:S01]  /*ff60*/  R2UR UR22, R14 ;  /* 0x000000000e1672ca */ /* 0x000fe200000e0000 */
[----:B------:R-:W-:Y:S01]  /*ff70*/  HGMMA.64x96x16.F32 R88, gdesc[UR8].tnspB, R88, gsb0 ;  /* 0x41600000085879f0 */ /* 0x000fe20008000858 */
[----:B------:R-:W-:Y:S01]  /*ff80*/  UIADD3 UR20, UR8, 0x6, URZ ;  /* 0x0000000608147890 */ /* 0x000fe2000fffe03f */
[----:B------:R-:W-:Y:S01]  /*ff90*/  VIADD R14, R10, 0x100 ;  /* 0x000001000a0e7836 */ /* 0x000fe20000000000 */
[----:B------:R-:W-:Y:S01]  /*ffa0*/  UIADD3 UR24, UR8, 0x600, URZ ;  /* 0x0000060008187890 */ /* 0x000fe2000fffe03f */
[----:B------:R-:W-:Y:S01]  /*ffb0*/  R2UR UR11, R11 ;  /* 0x000000000b0b72ca */ /* 0x000fe200000e0000 */
[----:B------:R-:W-:Y:S01]  /*ffc0*/  UIADD3 UR28, UR8, 0x602, URZ ;  /* 0x00000602081c7890 */ /* 0x000fe2000fffe03f */
[----:B------:R-:W-:Y:S01]  /*ffd0*/  FMUL.FTZ R11, R25, UR51 ;  /* 0x00000033190b7c20 */ /* 0x000fe20008410000 */
[----:B------:R-:W-:Y:S01]  /*ffe0*/  R2UR UR26, R14 ;  /* 0x000000000e1a72ca */ /* 0x000fe200000e0000 */
[----:B------:R-:W-:Y:S01]  /*fff0*/  VIADD R14, R10, 0x140 ;  /* 0x000001400a0e7836 */ /* 0x000fe20000000000 */
[----:B------:R-:W-:Y:S01]  /*10000*/  UIADD3 UR32, UR8, 0x604, URZ ;  /* 0x0000060408207890 */ /* 0x000fe2000fffe03f */
[----:B------:R-:W-:Y:S01]  /*10010*/  FMUL.FTZ R25, R30, UR51 ;  /* 0x000000331e197c20 */ /* 0x000fe20008410000 */
[----:B------:R-:W-:Y:S01]  /*10020*/  UIADD3 UR8, UR8, 0x606, URZ ;  /* 0x0000060608087890 */ /* 0x000fe2000fffe03f */
[----:B------:R-:W-:Y:S01]  /*10030*/  FMUL.FTZ R30, R35, UR51 ;  /* 0x00000033231e7c20 */ /* 0x000fe20008410000 */
[----:B------:R-:W-:Y:S01]  /*10040*/  R2UR UR30, R14 ;  /* 0x000000000e1e72ca */ /* 0x000fe200000e0000 */
[C---:B------:R-:W-:Y:S01]  /*10050*/  VIADD R14, R10.reuse, 0x180 ;  /* 0x000001800a0e7836 */ /* 0x040fe20000000000 */
[----:B------:R-:W-:Y:S01]  /*10060*/  UMOV UR9, 0x40000040 ;  /* 0x4000004000097882 */ /* 0x000fe20000000000 */
[----:B------:R-:W-:-:S02]  /*10070*/  VIADD R10, R10, 0x1c0 ;  /* 0x000001c00a0a7836 */ /* 0x000fc40000000000 */
[----:B------:R-:W-:Y:S01]  /*10080*/  FMUL.FTZ R35, R40, UR51 ;  /* 0x0000003328237c20 */ /* 0x000fe20008410000 */
[----:B------:R-:W-:Y:S01]  /*10090*/  FMUL.FTZ R40, R45, UR51 ;  /* 0x000000332d287c20 */ /* 0x000fe20008410000 */
[----:B------:R-:W-:Y:S01]  /*100a0*/  R2UR UR34, R14 ;  /* 0x000000000e2272ca */ /* 0x000fe200000e0000 */
[----:B------:R-:W-:Y:S01]  /*100b0*/  FMUL.FTZ R45, R50, UR51 ;  /* 0x00000033322d7c20 */ /* 0x000fe20008410000 */
[----:B------:R-:W-:Y:S01]  /*100c0*/  R2UR UR10, R10 ;  /* 0x000000000a0a72ca */ /* 0x000fe200000e0000 */
[----:B------:R-:W-:Y:S02]  /*100d0*/  VIADD R50, R143, 0x9 ;  /* 0x000000098f327836 */ /* 0x000fe40000000000 */
[----:B------:R-:W-:Y:S01]  /*100e0*/  FMUL.FTZ R10, R24, UR51 ;  /* 0x00000033180a7c20 */ /* 0x000fe20008410000 */
[----:B------:R-:W-:Y:S01]  /*100f0*/  FMUL.FTZ R24, R29, UR51 ;  /* 0x000000331d187c20 */ /* 0x000fe20008410000 */
[----:B------:R-:W-:Y:S01]  /*10100*/  FMUL.FTZ R29, R34, UR51 ;  /* 0x00000033221d7c20 */ /* 0x000fe20008410000 */
[----:B------:R-:W-:Y:S01]  /*10110*/  FMUL.FTZ R34, R39, UR51 ;  /* 0x0000003327227c20 */ /* 0x000fe20008410000 */
[----:B------:R-:W-:Y:S01]  /*10120*/  SEL R50, R50, 0x9, !P3 ;  /* 0x0000000932327807 */ /* 0x000fe20005800000 */
        /* <DEDUP_REMOVED lines=19> */
[----:B------:R-:W-:Y:S01]  /*10260*/  PLOP3.LUT P3, PT, PT, PT, UP0, 0x40, 0x0 ;  /* 0x000000000000781c */ /* 0x000fe20003f6e808 */
[----:B------:R-:W2:Y:S08]  /*10270*/  MUFU.TANH R10, R10 ;  /* 0x0000000a000a7308 */ /* 0x000eb00000002400 */
[----:B------:R-:W3:Y:S08]  /*10280*/  MUFU.TANH R11, R11 ;  /* 0x0000000b000b7308 */ /* 0x000ef00000002400 */
        /* <DEDUP_REMOVED lines=8> */
[----:B------:R-:W-:Y:S07]  /*10310*/  HGMMA.64x96x16.F32 R88, gdesc[UR12].tnspB, R88, gsb0 ;  /* 0x416000000c5879f0 */ /* 0x000fee0008000858 */
        /* <DEDUP_REMOVED lines=44> */
[----:B------:R-:W-:Y:S03]  /*105e0*/  HGMMA.64x96x16.F32 R88, gdesc[UR24].tnspB, R88, gsb0 ;  /* 0x41600000185879f0 */ /* 0x000fe60008000858 */
[----:B------:R-:W-:Y:S02]  /*105f0*/  WARPGROUP.DEPBAR.LE gsb0, 0x0 ;  /* 0x00008000000079c5 */ /* 0x000fe40000010000 */
        /* <DEDUP_REMOVED lines=9> */
[----:B------:R5:W-:Y:S06]  /*10690*/  BAR.ARV R50, 0x100 ;  /* 0x000400320000751d */ /* 0x000bec0000002000 */
[----:B-----5:R-:W-:-:S04]  /*106a0*/  @!P1 IMAD R50, R20, 0x8, R2 ;  /* 0x0000000814329824 */ /* 0x020fc800078e0202 */
[----:B------:R-:W-:-:S05]  /*106b0*/  @!P1 VIADD R50, R50, 0x2d840 ;  /* 0x0002d84032329836 */ /* 0x000fca0000000000 */
[----:B------:R-:W-:-:S04]  /*106c0*/  @!P1 PRMT R50, RZ, 0x654, R50 ;  /* 0x00000654ff329816 */ /* 0x000fc80000000032 */
[----:B------:R5:W-:Y:S02]  /*106d0*/  @!P1 SYNCS.ARRIVE.TRANS64.RED.A1T0 RZ, [R50+URZ], RZ ;  /* 0x000000ff32ff99a7 */ /* 0x000be4000810043f */
[----:B-----5:R-:W-:-:S05]  /*106e0*/  IADD3 R50, -R82, 0x1, RZ ;  /* 0x0000000152327810 */ /* 0x020fca0007ffe1ff */
[----:B------:R-:W-:-:S05]  /*106f0*/  IMAD R50, R139, -0x2, R50 ;  /* 0xfffffffe8b327824 */ /* 0x000fca00078e0232 */
[----:B------:R-:W-:-:S05]  /*10700*/  IADD3 R50, -R22, R50, R138 ;  /* 0x0000003216327210 */ /* 0x000fca0007ffe18a */
[C---:B------:R-:W-:Y:S02]  /*10710*/  VIADD R144, R50.reuse, UR50 ;  /* 0x0000003232907c36 */ /* 0x040fe40008000000 */
[----:B------:R-:W-:Y:S02]  /*10720*/  VIADD R143, R50, UR52 ;  /* 0x00000034328f7c36 */ /* 0x000fe40008000000 */
[C---:B0-----:R-:W-:Y:S02]  /*10730*/  IMAD.IADD R87, R145.reuse, 0x1, R144 ;  /* 0x0000000191577824 */ /* 0x041fe400078e0290 */
[----:B------:R-:W-:Y:S01]  /*10740*/  IMAD.IADD R86, R145, 0x1, R143 ;  /* 0x0000000191567824 */ /* 0x000fe200078e028f */
[----:B-1234-:R-:W-:Y:S06]  /*10750*/  @P3 BRA `(.L_x_11435) ;  /* 0x0000000000583947 */ /* 0x01efec0003800000 */
        /* <DEDUP_REMOVED lines=12> */
.L_x_11437:
[----:B------:R-:W-:-:S05]  /*10820*/  IMAD.U32 R155, RZ, RZ, UR42 ;  /* 0x0000002aff9b7e24 */ /* 0x000fca000f8e00ff */
[----:B------:R-:W-:-:S13]  /*10830*/  ISETP.NE.AND P3, PT, R155, 0x1, PT ;  /* 0x000000019b00780c */ /* 0x000fda0003f65270 */
[----:B------:R-:W0:Y:S02]  /*10840*/  @P3 LDC.64 R50, c[0x0][0x9e8] ;  /* 0x00027a00ff323b82 */ /* 0x000e240000000a00 */
[----:B0-----:R-:W-:-:S05]  /*10850*/  @P3 IMAD.HI.U32 R50, R145, R50, RZ ;  /* 0x0000003291323227 */ /* 0x001fca00078e00ff */
[----:B------:R-:W-:-:S07]  /*10860*/  @P3 SHF.R.U32.HI R145, RZ, R51, R50 ;  /* 0x00000033ff913219 */ /* 0x000fce0000011632 */
.L_x_11438:
[----:B------:R-:W-:Y:S05]  /*10870*/  BSYNC B0 ;  /* 0x0000000000007941 */ /* 0x000fea0003800000 */
.L_x_11436:
[----:B------:R-:W-:-:S04]  /*10880*/  IMAD R145, R145, R155, -R82 ;  /* 0x0000009b91917224 */ /* 0x000fc800078e0a52 */
[----:B------:R-:W-:-:S05]  /*10890*/  IMAD R145, R139, -0x2, R145 ;  /* 0xfffffffe8b917824 */ /* 0x000fca00078e0291 */
[----:B------:R-:W-:Y:S02]  /*108a0*/  VIMNMX R86, R86, R145, !PT ;  /* 0x0000009156567248 */ /* 0x000fe40007fe0100 */
[----:B------:R-:W-:-:S07]  /*108b0*/  VIADDMNMX R87, R145, R155, R87, PT ;  /* 0x0000009b91577246 */ /* 0x000fce0003800157 */
.L_x_11435:
        /* <DEDUP_REMOVED lines=8> */
[----:B------:R-:W-:Y:S02]  /*10940*/  FSEL R51, R11, -INF , !P5 ;  /* 0xff8000000b337808 */ /* 0x000fe40006800000 */
[----:B------:R-:W-:Y:S02]  /*10950*/  ISETP.LT.OR P4, PT, R87, 0x9, P4 ;  /* 0x000000095700780c */ /* 0x000fe40002781670 */
[----:B------:R-:W-:Y:S02]  /*10960*/  ISETP.GT.AND P5, PT, R86, 0x9, P3 ;  /* 0x000000095600780c */ /* 0x000fe40001fa4270 */
[----:B------:R-:W-:-:S02]  /*10970*/  FSEL R21, R21, -INF , !P4 ;  /* 0xff80000015157808 */ /* 0x000fc40006000000 */
[----:B------:R-:W-:Y:S01]  /*10980*/  ISETP.GT.AND P4, PT, R86, 0x10, P3 ;  /* 0x000000105600780c */ /* 0x000fe20001f84270 */
[--C-:B0-----:R-:W-:Y:S01]  /*10990*/  IMAD.IADD R144, R144, 0x1, R18.reuse ;  /* 0x0000000190907824 */ /* 0x101fe200078e0212 */
[----:B------:R-:W-:Y:S01]  /*109a0*/  ISETP.LT.OR P5, PT, R87, 0xa, P5 ;  /* 0x0000000a5700780c */ /* 0x000fe20002fa1670 */
[----:B------:R-:W-:Y:S01]  /*109b0*/  IMAD.IADD R143, R143, 0x1, R18 ;  /* 0x000000018f8f7824 */ /* 0x000fe200078e0212 */
[----:B------:R-:W-:Y:S02]  /*109c0*/  ISETP.LT.OR P4, PT, R87, 0x11, P4 ;  /* 0x000000115700780c */ /* 0x000fe40002781670 */
[----:B------:R-:W-:Y:S02]  /*109d0*/  FSEL R24, R24, -INF , !P5 ;  /* 0xff80000018187808 */ /* 0x000fe40006800000 */
[----:B------:R-:W-:Y:S02]  /*109e0*/  FSEL R27, R27, -INF , !P4 ;  /* 0xff8000001b1b7808 */ /* 0x000fe40006000000 */
[----:B------:R-:W-:-:S02]  /*109f0*/  ISETP.GT.AND P4, PT, R86, 0x18, P3 ;  /* 0x000000185600780c */ /* 0x000fc40001f84270 */
[C---:B------:R-:W-:Y:S02]  /*10a00*/  ISETP.GT.AND P5, PT, R86.reuse, 0x11, P3 ;  /* 0x000000115600780c */ /* 0x040fe40001fa4270 */
[C---:B------:R-:W-:Y:S02]  /*10a10*/  ISETP.LT.OR P4, PT, R87.reuse, 0x19, P4 ;  /* 0x000000195700780c */ /* 0x040fe40002781670 */
[----:B------:R-:W-:Y:S02]  /*10a20*/  ISETP.LT.OR P5, PT, R87, 0x12, P5 ;  /* 0x000000125700780c */ /* 0x000fe40002fa1670 */
[----:B------:R-:W-:Y:S02]  /*10a30*/  FSEL R31, R31, -INF , !P4 ;  /* 0xff8000001f1f7808 */ /* 0x000fe40006000000 */
[----:B------:R-:W-:Y:S02]  /*10a40*/  ISETP.GT.AND P4, PT, R86, 0x20, P3 ;  /* 0x000000205600780c */ /* 0x000fe40001f84270 */
[----:B------:R-:W-:-:S02]  /*10a50*/  FSEL R28, R28, -INF , !P5 ;  /* 0xff8000001c1c7808 */ /* 0x000fc40006800000 */
[----:B------:R-:W-:Y:S02]  /*10a60*/  ISETP.LT.OR P4, PT, R87, 0x21, P4 ;  /* 0x000000215700780c */ /* 0x000fe40002781670 */
[C---:B------:R-:W-:Y:S02]  /*10a70*/  ISETP.GT.AND P5, PT, R86.reuse, 0x19, P3 ;  /* 0x000000195600780c */ /* 0x040fe40001fa4270 */
[----:B------:R-:W-:Y:S02]  /*10a80*/  FSEL R35, R35, -INF , !P4 ;  /* 0xff80000023237808 */ /* 0x000fe40006000000 */
[----:B------:R-:W-:Y:S02]  /*10a90*/  ISETP.GT.AND P4, PT, R86, 0x28, P3 ;  /* 0x000000285600780c */ /* 0x000fe40001f84270 */
[C---:B------:R-:W-:Y:S02]  /*10aa0*/  ISETP.LT.OR P5, PT, R87.reuse, 0x1a, P5 ;  /* 0x0000001a5700780c */ /* 0x040fe40002fa1670 */
[----:B------:R-:W-:-:S02]  /*10ab0*/  ISETP.LT.OR P4, PT, R87, 0x29, P4 ;  /* 0x000000295700780c */ /* 0x000fc40002781670 */
[----:B------:R-:W-:Y:S02]  /*10ac0*/  FSEL R32, R32, -INF , !P5 ;  /* 0xff80000020207808 */ /* 0x000fe40006800000 */
        /* <DEDUP_REMOVED lines=60> */
[----:B------:R-:W-:Y:S02]  /*10e90*/  ISETP.GT.AND P5, PT, R86, 0x71, P3 ;  /* 0x000000715600780c */ /* 0x000fe40001fa4270 */
[----:B------:R-:W-:Y:S02]  /*10ea0*/  FSEL R84, R84, -INF , !P4 ;  /* 0xff80000054547808 */ /* 0x000fe40006000000 */
[----:B------:R-:W-:Y:S02]  /*10eb0*/  PLOP3.LUT P4, PT, PT, PT, UP0, 0x40, 0x0 ;  /* 0x000000000000781c */ /* 0x000fe40003f8e808 */
[----:B------:R-:W-:-:S04]  /*10ec0*/  ISETP.LT.OR P5, PT, R87, 0x72, P5 ;  /* 0x000000725700780c */ /* 0x000fc80002fa1670 */
[----:B------:R-:W-:Y:S02]  /*10ed0*/  FSEL R78, R78, -INF , !P5 ;  /* 0xff8000004e4e7808 */ /* 0x000fe40006800000 */
[----:B------:R-:W-:-:S04]  /*10ee0*/  ISETP.GT.AND P5, PT, R86, 0x79, P3 ;  /* 0x000000795600780c */ /* 0x000fc80001fa4270 */
[----:B------:R-:W-:-:S04]  /*10ef0*/  ISETP.LT.OR P5, PT, R87, 0x7a, P5 ;  /* 0x0000007a5700780c */ /* 0x000fc80002fa1670 */
[----:B------:R-:W-:Y:S01]  /*10f00*/  FSEL R85, R85, -INF , !P5 ;  /* 0xff80000055557808 */ /* 0x000fe20006800000 */
[----:B------:R-:W-:Y:S08]  /*10f10*/  @P4 BRA `(.L_x_11439) ;  /* 0x0000000000584947 */ /* 0x000ff00003800000 */
        /* <DEDUP_REMOVED lines=12> */
.L_x_11441:
[----:B------:R-:W-:-:S05]  /*10fe0*/  IMAD.U32 R86, RZ, RZ, UR42 ;  /* 0x0000002aff567e24 */ /* 0x000fca000f8e00ff */
[----:B------:R-:W-:-:S13]  /*10ff0*/  ISETP.NE.AND P4, PT, R86, 0x1, PT ;  /* 0x000000015600780c */ /* 0x000fda0003f85270 */
[----:B------:R-:W0:Y:S02]  /*11000*/  @P4 LDC.64 R10, c[0x0][0x9e8] ;  /* 0x00027a00ff0a4b82 */ /* 0x000e240000000a00 */
[----:B0-----:R-:W-:-:S05]  /*11010*/  @P4 IMAD.HI.U32 R10, R18, R10, RZ ;  /* 0x0000000a120a4227 */ /* 0x001fca00078e00ff */
[----:B------:R-:W-:-:S07]  /*11020*/  @P4 SHF.R.U32.HI R18, RZ, R11, R10 ;  /* 0x0000000bff124219 */ /* 0x000fce000001160a */
.L_x_11442:
[----:B------:R-:W-:Y:S05]  /*11030*/  BSYNC B0 ;  /* 0x0000000000007941 */ /* 0x000fea0003800000 */
.L_x_11440:
[----:B------:R-:W-:-:S04]  /*11040*/  IMAD R18, R18, R86, -R82 ;  /* 0x0000005612127224 */ /* 0x000fc800078e0a52 */
[----:B------:R-:W-:-:S05]  /*11050*/  IMAD R18, R139, -0x2, R18 ;  /* 0xfffffffe8b127824 */ /* 0x000fca00078e0212 */
[----:B------:R-:W-:Y:S02]  /*11060*/  VIMNMX R143, R143, R18, !PT ;  /* 0x000000128f8f7248 */ /* 0x000fe40007fe0100 */
[----:B------:R-:W-:-:S07]  /*11070*/  VIADDMNMX R144, R18, R86, R144, PT ;  /* 0x0000005612907246 */ /* 0x000fce0003800190 */
.L_x_11439:
[----:B------:R-:W-:Y:S01]  /*11080*/  @!P1 IMAD R10, R16, 0x8, R2 ;  /* 0x00000008100a9824 */ /* 0x000fe200078e0202 */
[----:B------:R-:W2:Y:S01]  /*11090*/  LDL R86, [R1+0x20] ;  /* 0x0000200001567983 */ /* 0x000ea20000100800 */
[----:B------:R-:W-:Y:S02]  /*110a0*/  UMOV UR39, UR7 ;  /* 0x0000000700277c82 */ /* 0x000fe40008000000 */
[----:B------:R-:W-:-:S05]  /*110b0*/  @!P1 VIADD R10, R10, 0x2d860 ;  /* 0x0002d8600a0a9836 */ /* 0x000fca0000000000 */
        /* <DEDUP_REMOVED lines=38> */
[----:B------:R-:W-:-:S04]  /*11320*/  FSETP.NEU.FTZ.AND P4, PT, R10, -INF , PT ;  /* 0xff8000000a00780b */ /* 0x000fc80003f9d000 */
[----:B------:R-:W-:-:S05]  /*11330*/  FSEL R11, R10, RZ, P4 ;  /* 0x000000ff0a0b7208 */ /* 0x000fca0002000000 */
[----:B------:R-:W-:Y:S01]  /*11340*/  FADD.FTZ R12, -R11, R12 ;  /* 0x0000000c0b0c7221 */ /* 0x000fe20000010100 */
[----:B------:R-:W-:-:S03]  /*11350*/  FMUL.FTZ R11, R10, UR39 ;  /* 0x000000270a0b7c20 */ /* 0x000fc60008410000 */
[----:B------:R-:W-:Y:S02]  /*11360*/  FMUL.FTZ R12, R12, UR39 ;  /* 0x000000270c0c7c20 */ /* 0x000fe40008410000 */
[----:B------:R-:W-:Y:S02]  /*11370*/  FSEL R11, R11, RZ, P4 ;  /* 0x000000ff0b0b7208 */ /* 0x000fe40002000000 */
[----:B------:R-:W-:Y:S02]  /*11380*/  ISETP.GT.AND P4, PT, R143, 0x1, P3 ;  /* 0x000000018f00780c */ /* 0x000fe40001f84270 */
[----:B------:R-:W-:Y:S01]  /*11390*/  MUFU.EX2 R12, R12 ;  /* 0x0000000c000c7308 */ /* 0x000fe20000000800 */
[--C-:B------:R-:W-:Y:S01]  /*113a0*/  FFMA.FTZ R50, R50, UR39, -R11.reuse ;  /* 0x0000002732327c23 */ /* 0x100fe2000801080b */
[----:B------:R-:W-:Y:S01]  /*113b0*/  ISETP.LT.OR P5, PT, R144, 0x2, P4 ;  /* 0x000000029000780c */ /* 0x000fe200027a1670 */
[--C-:B------:R-:W-:Y:S01]  /*113c0*/  FFMA.FTZ R51, R51, UR39, -R11.reuse ;  /* 0x0000002733337c23 */ /* 0x100fe2000801080b */
[--C-:B------:R-:W-:Y:S01]  /*113d0*/  FFMA.FTZ R21, R21, UR39, -R11.reuse ;  /* 0x0000002715157c23 */ /* 0x100fe2000801080b */
[--C-:B------:R-:W-:Y:S01]  /*113e0*/  FFMA.FTZ R24, R24, UR39, -R11.reuse ;  /* 0x0000002718187c23 */ /* 0x100fe2000801080b */
[----:B------:R-:W-:Y:S01]  /*113f0*/  FSEL R15, R15, -INF , !P5 ;  /* 0xff8000000f0f7808 */ /* 0x000fe20006800000 */
[--C-:B------:R-:W-:Y:S01]  /*11400*/  FFMA.FTZ R27, R27, UR39, -R11.reuse ;  /* 0x000000271b1b7c23 */ /* 0x100fe2000801080b */
[----:B------:R-:W-:Y:S01]  /*11410*/  ISETP.GT.AND P5, PT, R143, 0x9, P3 ;  /* 0x000000098f00780c */ /* 0x000fe20001fa4270 */
[--C-:B------:R-:W-:Y:S01]  /*11420*/  FFMA.FTZ R28, R28, UR39, -R11.reuse ;  /* 0x000000271c1c7c23 */ /* 0x100fe2000801080b */
[--C-:B------:R-:W-:Y:S01]  /*11430*/  FFMA.FTZ R31, R31, UR39, -R11.reuse ;  /* 0x000000271f1f7c23 */ /* 0x100fe2000801080b */
        /* <DEDUP_REMOVED lines=32> */
[----:B------:R-:W-:Y:S01]  /*11640*/  FSEL R85, R34, -INF , !P5 ;  /* 0xff80000022557808 */ /* 0x000fe20006800000 */
[----:B------:R-:W0:Y:S01]  /*11650*/  MUFU.EX2 R32, R50 ;  /* 0x0000003200207308 */ /* 0x000e220000000800 */
[----:B------:R-:W-:-:S02]  /*11660*/  ISETP.GT.AND P5, PT, R143, 0x21, P3 ;  /* 0x000000218f00780c */ /* 0x000fc40001fa4270 */
[C---:B------:R-:W-:Y:S02]  /*11670*/  ISETP.GT.AND P4, PT, R143.reuse, 0x8, P3 ;  /* 0x000000088f00780c */ /* 0x040fe40001f84270 */
[C---:B------:R-:W-:Y:S02]  /*11680*/  ISETP.LT.OR P5, PT, R144.reuse, 0x22, P5 ;  /* 0x000000229000780c */ /* 0x040fe40002fa1670 */
[----:B------:R-:W-:Y:S01]  /*11690*/  ISETP.LT.OR P4, PT, R144, 0x9, P4 ;  /* 0x000000099000780c */ /* 0x000fe20002781670 */
[----:B------:R-:W1:Y:S01]  /*116a0*/  MUFU.EX2 R51, R51 ;  /* 0x0000003300337308 */ /* 0x000e620000000800 */
[----:B------:R-:W-:Y:S02]  /*116b0*/  FSEL R38, R38, -INF , !P5 ;  /* 0xff80000026267808 */ /* 0x000fe40006800000 */
[----:B------:R-:W-:Y:S02]  /*116c0*/  ISETP.GT.AND P5, PT, R143, 0x29, P3 ;  /* 0x000000298f00780c */ /* 0x000fe40001fa4270 */
[----:B------:R-:W-:-:S02]  /*116d0*/  FSEL R25, R25, -INF , !P4 ;  /* 0xff80000019197808 */ /* 0x000fc40006000000 */
[----:B------:R-:W-:Y:S01]  /*116e0*/  ISETP.LT.OR P5, PT, R144, 0x2a, P5 ;  /* 0x0000002a9000780c */ /* 0x000fe20002fa1670 */
[----:B------:R-:W-:Y:S01]  /*116f0*/  MUFU.EX2 R24, R24 ;  /* 0x0000001800187308 */ /* 0x000fe20000000800 */
[C---:B------:R-:W-:Y:S01]  /*11700*/  ISETP.GT.AND P4, PT, R143.reuse, 0x10, P3 ;  /* 0x000000108f00780c */ /* 0x040fe20001f84270 */
[----:B0-----:R-:W-:Y:S01]  /*11710*/  FFMA.FTZ R4, R12, R4, R32 ;  /* 0x000000040c047223 */ /* 0x001fe20000010020 */
[----:B------:R-:W-:Y:S02]  /*11720*/  FSEL R42, R42, -INF , !P5 ;  /* 0xff8000002a2a7808 */ /* 0x000fe40006800000 */
[----:B------:R-:W-:Y:S02]  /*11730*/  ISETP.GT.AND P5, PT, R143, 0x31, P3 ;  /* 0x000000318f00780c */ /* 0x000fe40001fa4270 */
[C---:B------:R-:W-:Y:S01]  /*11740*/  ISETP.LT.OR P4, PT, R144.reuse, 0x11, P4 ;  /* 0x000000119000780c */ /* 0x040fe20002781670 */
[----:B------:R-:W-:Y:S01]  /*11750*/  MUFU.EX2 R27, R27 ;  /* 0x0000001b001b7308 */ /* 0x000fe20000000800 */
[----:B------:R-:W-:Y:S01]  /*11760*/  ISETP.LT.OR P5, PT, R144, 0x32, P5 ;  /* 0x000000329000780c */ /* 0x000fe20002fa1670 */
[----:B-1----:R-:W-:Y:S01]  /*11770*/  FADD.FTZ R4, R51, R4 ;  /* 0x0000000433047221 */ /* 0x002fe20000010000 */
[----:B------:R-:W-:-:S02]  /*11780*/  FSEL R29, R29, -INF , !P4 ;  /* 0xff8000001d1d7808 */ /* 0x000fc40006000000 */
[----:B------:R-:W-:Y:S02]  /*11790*/  FSEL R46, R46, -INF , !P5 ;  /* 0xff8000002e2e7808 */ /* 0x000fe40006800000 */
[C---:B------:R-:W-:Y:S01]  /*117a0*/  ISETP.GT.AND P5, PT, R143.reuse, 0x39, P3 ;  /* 0x000000398f00780c */ /* 0x040fe20001fa4270 */
[----:B------:R-:W-:Y:S01]  /*117b0*/  MUFU.EX2 R28, R28 ;  /* 0x0000001c001c7308 */ /* 0x000fe20000000800 */
[C---:B------:R-:W-:Y:S02]  /*117c0*/  ISETP.GT.AND P4, PT, R143.reuse, 0x18, P3 ;  /* 0x000000188f00780c */ /* 0x040fe40001f84270 */
[C---:B------:R-:W-:Y:S02]  /*117d0*/  ISETP.LT.OR P5, PT, R144.reuse, 0x3a, P5 ;  /* 0x0000003a9000780c */ /* 0x040fe40002fa1670 */
[----:B------:R-:W-:Y:S02]  /*117e0*/  ISETP.LT.OR P4, PT, R144, 0x19, P4 ;  /* 0x000000199000780c */ /* 0x000fe40002781670 */
[----:B------:R-:W-:Y:S01]  /*117f0*/  FSEL R52, R52, -INF , !P5 ;  /* 0xff80000034347808 */ /* 0x000fe20006800000 */
[----:B------:R-:W-:Y:S01]  /*11800*/  MUFU.EX2 R31, R31 ;  /* 0x0000001f001f7308 */ /* 0x000fe20000000800 */
[----:B------:R-:W-:-:S02]  /*11810*/  ISETP.GT.AND P5, PT, R143, 0x41, P3 ;  /* 0x000000418f00780c */ /* 0x000fc40001fa4270 */
[----:B------:R-:W-:Y:S02]  /*11820*/  FSEL R82, R33, -INF , !P4 ;  /* 0xff80000021527808 */ /* 0x000fe40006000000 */
[----:B------:R-:W-:Y:S02]  /*11830*/  ISETP.LT.OR P5, PT, R144, 0x42, P5 ;  /* 0x000000429000780c */ /* 0x000fe40002fa1670 */
[C---:B------:R-:W-:Y:S01]  /*11840*/  ISETP.GT.AND P4, PT, R143.reuse, 0x20, P3 ;  /* 0x000000208f00780c */ /* 0x040fe20001f84270 */
[----:B------:R-:W-:Y:S01]  /*11850*/  MUFU.EX2 R16, R16 ;  /* 0x0000001000107308 */ /* 0x000fe20000000800 */
[----:B------:R-:W-:Y:S02]  /*11860*/  FSEL R56, R56, -INF , !P5 ;  /* 0xff80000038387808 */ /* 0x000fe40006800000 */
[----:B------:R-:W-:Y:S02]  /*11870*/  ISETP.GT.AND P5, PT, R143, 0x49, P3 ;  /* 0x000000498f00780c */ /* 0x000fe40001fa4270 */
[----:B------:R-:W-:-:S02]  /*11880*/  ISETP.LT.OR P4, PT, R144, 0x21, P4 ;  /* 0x000000219000780c */ /* 0x000fc40002781670 */
[----:B------:R-:W-:Y:S01]  /*11890*/  ISETP.LT.OR P5, PT, R144, 0x4a, P5 ;  /* 0x0000004a9000780c */ /* 0x000fe20002fa1670 */
[----:B------:R-:W-:Y:S01]  /*118a0*/  MUFU.EX2 R18, R18 ;  /* 0x0000001200127308 */ /* 0x000fe20000000800 */
[----:B------:R-:W-:Y:S02]  /*118b0*/  FSEL R37, R37, -INF , !P4 ;  /* 0xff80000025257808 */ /* 0x000fe40006000000 */
[----:B------:R-:W-:Y:S02]  /*118c0*/  FSEL R60, R60, -INF , !P5 ;  /* 0xff8000003c3c7808 */ /* 0x000fe40006800000 */
[C---:B------:R-:W-:Y:S02]  /*118d0*/  ISETP.GT.AND P5, PT, R143.reuse, 0x51, P3 ;  /* 0x000000518f00780c */ /* 0x040fe40001fa4270 */
[----:B------:R-:W-:Y:S01]  /*118e0*/  ISETP.GT.AND P4, PT, R143, 0x28, P3 ;  /* 0x000000288f00780c */ /* 0x000fe20001f84270 */
[----:B------:R-:W-:Y:S01]  /*118f0*/  MUFU.EX2 R36, R36 ;  /* 0x0000002400247308 */ /* 0x000fe20000000800 */
[----:B------:R-:W-:-:S02]  /*11900*/  ISETP.LT.OR P5, PT, R144, 0x52, P5 ;  /* 0x000000529000780c */ /* 0x000fc40002fa1670 */
[----:B------:R-:W-:Y:S02]  /*11910*/  ISETP.LT.OR P4, PT, R144, 0x29, P4 ;  /* 0x000000299000780c */ /* 0x000fe40002781670 */
[----:B------:R-:W-:Y:S02]  /*11920*/  FSEL R64, R64, -INF , !P5 ;  /* 0xff80000040407808 */ /* 0x000fe40006800000 */
[----:B------:R-:W-:Y:S01]  /*11930*/  ISETP.GT.AND P5, PT, R143, 0x59, P3 ;  /* 0x000000598f00780c */ /* 0x000fe20001fa4270 */
[----:B------:R-:W-:Y:S01]  /*11940*/  MUFU.EX2 R39, R39 ;  /* 0x0000002700277308 */ /* 0x000fe20000000800 */
[----:B------:R-:W-:Y:S02]  /*11950*/  FSEL R41, R41, -INF , !P4 ;  /* 0xff80000029297808 */ /* 0x000fe40006000000 */
[----:B------:R-:W-:Y:S02]  /*11960*/  ISETP.LT.OR P5, PT, R144, 0x5a, P5 ;  /* 0x0000005a9000780c */ /* 0x000fe40002fa1670 */
[----:B------:R-:W-:-:S02]  /*11970*/  ISETP.GT.AND P4, PT, R143, 0x30, P3 ;  /* 0x000000308f00780c */ /* 0x000fc40001f84270 */
[----:B------:R-:W-:Y:S01]  /*11980*/  FSEL R68, R68, -INF , !P5 ;  /* 0xff80000044447808 */ /* 0x000fe20006800000 */
[----:B------:R-:W-:Y:S01]  /*11990*/  MUFU.EX2 R40, R40 ;  /* 0x0000002800287308 */ /* 0x000fe20000000800 */
[----:B------:R-:W-:Y:S02]  /*119a0*/  ISETP.GT.AND P5, PT, R143, 0x61, P3 ;  /* 0x000000618f00780c */ /* 0x000fe40001fa4270 */
[C---:B------:R-:W-:Y:S02]  /*119b0*/  ISETP.LT.OR P4, PT, R144.reuse, 0x31, P4 ;  /* 0x000000319000780c */ /* 0x040fe40002781670 */
[----:B------:R-:W-:Y:S02]  /*119c0*/  ISETP.LT.OR P5, PT, R144, 0x62, P5 ;  /* 0x000000629000780c */ /* 0x000fe40002fa1670 */
[----:B------:R-:W-:Y:S01]  /*119d0*/  FSEL R45, R45, -INF , !P4 ;  /* 0xff8000002d2d7808 */ /* 0x000fe20006000000 */
[----:B------:R-:W-:Y:S01]  /*119e0*/  MUFU.EX2 R43, R43 ;  /* 0x0000002b002b7308 */ /* 0x000fe20000000800 */
[----:B------:R-:W-:-:S02]  /*119f0*/  FSEL R72, R72, -INF , !P5 ;  /* 0xff80000048487808 */ /* 0x000fc40006800000 */
[C---:B------:R-:W-:Y:S02]  /*11a00*/  ISETP.GT.AND P5, PT, R143.reuse, 0x69, P3 ;  /* 0x000000698f00780c */ /* 0x040fe40001fa4270 */
[C---:B------:R-:W-:Y:S02]  /*11a10*/  ISETP.GT.AND P4, PT, R143.reuse, 0x38, P3 ;  /* 0x000000388f00780c */ /* 0x040fe40001f84270 */
[C---:B------:R-:W-:Y:S01]  /*11a20*/  ISETP.LT.OR P5, PT, R144.reuse, 0x6a, P5 ;  /* 0x0000006a9000780c */ /* 0x040fe20002fa1670 */
[----:B------:R-:W-:Y:S01]  /*11a30*/  MUFU.EX2 R44, R44 ;  /* 0x0000002c002c7308 */ /* 0x000fe20000000800 */
[----:B------:R-:W-:Y:S02]  /*11a40*/  ISETP.LT.OR P4, PT, R144, 0x39, P4 ;  /* 0x000000399000780c */ /* 0x000fe40002781670 */
[----:B------:R-:W-:Y:S02]  /*11a50*/  FSEL R76, R76, -INF , !P5 ;  /* 0xff8000004c4c7808 */ /* 0x000fe40006800000 */
[----:B------:R-:W-:-:S02]  /*11a60*/  ISETP.GT.AND P5, PT, R143, RZ, P3 ;  /* 0x000000ff8f00720c */ /* 0x000fc40001fa4270 */
[----:B------:R-:W-:Y:S01]  /*11a70*/  FSEL R49, R49, -INF , !P4 ;  /* 0xff80000031317808 */ /* 0x000fe20006000000 */
[----:B------:R-:W-:Y:S01]  /*11a80*/  MUFU.EX2 R47, R47 ;  /* 0x0000002f002f7308 */ /* 0x000fe20000000800 */
[----:B------:R-:W-:Y:S02]  /*11a90*/  ISETP.LT.OR P5, PT, R144, 0x1, P5 ;  /* 0x000000019000780c */ /* 0x000fe40002fa1670 */
[----:B------:R-:W-:Y:S02]  /*11aa0*/  ISETP.GT.AND P4, PT, R143, 0x40, P3 ;  /* 0x000000408f00780c */ /* 0x000fe40001f84270 */
[----:B------:R-:W-:Y:S02]  /*11ab0*/  FSEL R33, R14, -INF , !P5 ;  /* 0xff8000000e217808 */ /* 0x000fe40006800000 */
        /* <DEDUP_REMOVED lines=53> */
[----:B------:R-:W-:Y:S02]  /*11e10*/  ISETP.GT.AND P5, PT, R143, 0x78, P3 ;  /* 0x000000788f00780c */ /* 0x000fe40001fa4270 */
[----:B------:R-:W-:-:S02]  /*11e20*/  FMNMX.FTZ R14, R64, R14, !PT ;  /* 0x0000000e400e7209 */ /* 0x000fc40007810000 */
[----:B------:R-:W-:Y:S01]  /*11e30*/  ISETP.LT.OR P4, PT, R144, 0x72, P4 ;  /* 0x000000729000780c */ /* 0x000fe20002781670 */
        /* <DEDUP_REMOVED lines=9> */
[----:B------:R-:W-:Y:S01]  /*11ed0*/  ISETP.LT.OR P3, PT, R144, 0x7a, P3 ;  /* 0x0000007a9000780c */ /* 0x000fe20001f61670 */
[----:B------:R-:W-:Y:S01]  /*11ee0*/  MUFU.EX2 R77, R77 ;  /* 0x0000004d004d7308 */ /* 0x000fe20000000800 */
[----:B------:R-:W-:Y:S02]  /*11ef0*/  FMNMX.FTZ R14, R75, R14, !PT ;  /* 0x0000000e4b0e7209 */ /* 0x000fe40007810000 */
[----:B------:R-:W-:Y:S02]  /*11f00*/  FSEL R81, R81, -INF , !P5 ;  /* 0xff80000051517808 */ /* 0x000fe40006800000 */
[----:B------:R-:W-:-:S02]  /*11f10*/  FMNMX.FTZ R14, R76, R14, !PT ;  /* 0x0000000e4c0e7209 */ /* 0x000fc40007810000 */
[----:B------:R-:W-:Y:S01]  /*11f20*/  FSEL R83, R83, -INF , !P3 ;  /* 0xff80000053537808 */ /* 0x000fe20005800000 */
[----:B------:R-:W-:Y:S01]  /*11f30*/  MUFU.EX2 R78, R78 ;  /* 0x0000004e004e7308 */ /* 0x000fe20000000800 */
[----:B------:R-:W-:Y:S02]  /*11f40*/  FMNMX.FTZ R14, R80, R14, !PT ;  /* 0x0000000e500e7209 */ /* 0x000fe40007810000 */
[----:B------:R-:W-:Y:S02]  /*11f50*/  F2FP.F16.F32.PACK_AB R32, R51, R32 ;  /* 0x000000203320723e */ /* 0x000fe400000000ff */
[----:B------:R-:W-:-:S03]  /*11f60*/  FMNMX.FTZ R14, R79, R14, !PT ;  /* 0x0000000e4f0e7209 */ /* 0x000fc60007810000 */
[----:B------:R-:W-:Y:S01]  /*11f70*/  MUFU.EX2 R84, R84 ;  /* 0x0000005400547308 */ /* 0x000fe20000000800 */
[----:B------:R-:W-:-:S04]  /*11f80*/  FMNMX.FTZ R14, R81, R14, !PT ;  /* 0x0000000e510e7209 */ /* 0x000fc80007810000 */
[----:B------:R-:W-:-:S03]  /*11f90*/  FMNMX.FTZ R14, R83, R14, !PT ;  /* 0x0000000e530e7209 */ /* 0x000fc60007810000 */
[----:B------:R-:W-:Y:S02]  /*11fa0*/  MUFU.EX2 R11, R11 ;  /* 0x0000000b000b7308 */ /* 0x000fe40000000800 */
[----:B------:R-:W0:Y:S02]  /*11fb0*/  SHFL.BFLY PT, R34, R14, 0x2, 0x1f ;  /* 0x0c401f000e227f89 */ /* 0x000e2400000e0000 */
[----:B0-----:R-:W-:-:S04]  /*11fc0*/  FMNMX.FTZ R14, R14, R34, !PT ;  /* 0x000000220e0e7209 */ /* 0x001fc80007810000 */
[----:B------:R0:W1:Y:S02]  /*11fd0*/  MUFU.EX2 R34, R21 ;  /* 0x0000001500227308 */ /* 0x0000640000000800 */
[----:B0-----:R-:W0:Y:S01]  /*11fe0*/  SHFL.BFLY PT, R21, R14, 0x1, 0x1f ;  /* 0x0c201f000e157f89 */ /* 0x001e2200000e0000 */
[----:B-1----:R-:W-:Y:S01]  /*11ff0*/  FADD.FTZ R4, R34, R4 ;  /* 0x0000000422047221 */ /* 0x002fe20000010000 */
[----:B------:R-:W-:Y:S02]  /*12000*/  F2FP.F16.F32.PACK_AB R34, R24, R34 ;  /* 0x000000221822723e */ /* 0x000fe400000000ff */
[----:B0-----:R-:W-:Y:S01]  /*12010*/  FMNMX.FTZ R14, R14, R21, !PT ;  /* 0x000000150e0e7209 */ /* 0x001fe20007810000 */
[----:B------:R-:W-:-:S03]  /*12020*/  FADD.FTZ R21, R24, R4 ;  /* 0x0000000418157221 */ /* 0x000fc60000010000 */
[C---:B------:R-:W-:Y:S01]  /*12030*/  FSETP.NEU.FTZ.AND P3, PT, R14.reuse, -INF , PT ;  /* 0xff8000000e00780b */ /* 0x040fe20003f7d000 */
[----:B------:R-:W-:Y:S01]  /*12040*/  FMUL.FTZ R4, R14, UR39 ;  /* 0x000000270e047c20 */ /* 0x000fe20008410000 */
[----:B------:R-:W-:-:S04]  /*12050*/  FADD.FTZ R21, R27, R21 ;  /* 0x000000151b157221 */ /* 0x000fc80000010000 */
[----:B------:R-:W-:Y:S01]  /*12060*/  FSEL R4, R4, RZ, P3 ;  /* 0x000000ff04047208 */ /* 0x000fe20001800000 */
[C---:B------:R-:W-:Y:S01]  /*12070*/  FADD.FTZ R21, R28.reuse, R21 ;  /* 0x000000151c157221 */ /* 0x040fe20000010000 */
[----:B------:R-:W-:-:S03]  /*12080*/  F2FP.F16.F32.PACK_AB R28, R28, R27 ;  /* 0x0000001b1c1c723e */ /* 0x000fc600000000ff */
        /* <DEDUP_REMOVED lines=26> */
[----:B------:R-:W-:Y:S01]  /*12230*/  FFMA.FTZ R81, R81, UR39, -R4 ;  /* 0x0000002751517c23 */ /* 0x000fe20008010804 */
[----:B------:R-:W-:-:S03]  /*12240*/  F2FP.F16.F32.PACK_AB R38, R40, R39 ;  /* 0x000000272826723e */ /* 0x000fc600000000ff */
[----:B------:R-:W1:Y:S01]  /*12250*/  MUFU.EX2 R26, R26 ;  /* 0x0000001a001a7308 */ /* 0x000e620000000800 */
[----:B0-----:R-:W-:-:S07]  /*12260*/  F2FP.F16.F32.PACK_AB R33, R15, R24 ;  /* 0x000000180f21723e */ /* 0x001fce00000000ff */
[----:B------:R-:W-:Y:S08]  /*12270*/  MUFU.EX2 R29, R29 ;  /* 0x0000001d001d7308 */ /* 0x000ff00000000800 */
[----:B------:R-:W-:Y:S01]  /*12280*/  MUFU.EX2 R37, R37 ;  /* 0x0000002500257308 */ /* 0x000fe20000000800 */
[----:B-1----:R-:W-:-:S05]  /*12290*/  F2FP.F16.F32.PACK_AB R35, R26, R25 ;  /* 0x000000191a23723e */ /* 0x002fca00000000ff */
[----:B------:R0:W-:Y:S02]  /*122a0*/  STSM.16.M88.4 [R140+0x21800], R32 ;  /* 0x021800208c007844 */ /* 0x0001e40000000200 */
[----:B------:R-:W-:Y:S08]  /*122b0*/  MUFU.EX2 R50, R50 ;  /* 0x0000003200327308 */ /* 0x000ff00000000800 */
[----:B------:R-:W-:Y:S01]  /*122c0*/  MUFU.EX2 R51, R51 ;  /* 0x0000003300337308 */ /* 0x000fe20000000800 */
[--C-:B0-----:R-:W-:Y:S01]  /*122d0*/  FFMA.FTZ R32, R30, UR39, -R4.reuse ;  /* 0x000000271e207c23 */ /* 0x101fe20008010804 */
[----:B------:R-:W-:Y:S01]  /*122e0*/  FSEL R30, R14, RZ, P3 ;  /* 0x000000ff0e1e7208 */ /* 0x000fe20001800000 */
[--C-:B------:R-:W-:Y:S01]  /*122f0*/  FFMA.FTZ R33, R82, UR39, -R4.reuse ;  /* 0x0000002752217c23 */ /* 0x100fe20008010804 */
[----:B------:R-:W-:-:S04]  /*12300*/  FFMA.FTZ R34, R85, UR39, -R4 ;  /* 0x0000002755227c23 */ /* 0x000fc80008010804 */
[----:B------:R-:W-:Y:S01]  /*12310*/  MUFU.EX2 R42, R42 ;  /* 0x0000002a002a7308 */ /* 0x000fe20000000800 */
[----:B------:R-:W-:Y:S01]  /*12320*/  FFMA.FTZ R35, R46, UR39, -R4 ;  /* 0x000000272e237c23 */ /* 0x000fe20008010804 */
[----:B------:R-:W-:-:S04]  /*12330*/  FADD.FTZ R30, -R30, R13 ;  /* 0x0000000d1e1e7221 */ /* 0x000fc80000010100 */
[----:B------:R-:W-:Y:S01]  /*12340*/  FMUL.FTZ R13, R30, UR39 ;  /* 0x000000271e0d7c20 */ /* 0x000fe20008410000 */
[----:B------:R-:W-:Y:S01]  /*12350*/  F2FP.F16.F32.PACK_AB R30, R16, R31 ;  /* 0x0000001f101e723e */ /* 0x000fe200000000ff */
[----:B------:R-:W-:Y:S08]  /*12360*/  MUFU.EX2 R32, R32 ;  /* 0x0000002000207308 */ /* 0x000ff00000000800 */
[----:B------:R-:W0:Y:S08]  /*12370*/  MUFU.EX2 R13, R13 ;  /* 0x0000000d000d7308 */ /* 0x000e300000000800 */
[----:B------:R-:W-:Y:S08]  /*12380*/  MUFU.EX2 R33, R33 ;  /* 0x0000002100217308 */ /* 0x000ff00000000800 */
[----:B------:R-:W1:Y:S01]  /*12390*/  MUFU.EX2 R34, R34 ;  /* 0x0000002200227308 */ /* 0x000e620000000800 */
[----:B0-----:R-:W-:Y:S01]  /*123a0*/  FFMA.FTZ R24, R13, R3, R24 ;  /* 0x000000030d187223 */ /* 0x001fe20000010018 */
[--C-:B------:R-:W-:Y:S01]  /*123b0*/  FFMA.FTZ R3, R52, UR39, -R4.reuse ;  /* 0x0000002734037c23 */ /* 0x100fe20008010804 */
[----:B------:R-:W-:-:S02]  /*123c0*/  FFMA.FTZ R52, R60, UR39, -R4 ;  /* 0x000000273c347c23 */ /* 0x000fc40008010804 */
[----:B------:R-:W-:Y:S01]  /*123d0*/  FADD.FTZ R24, R15, R24 ;  /* 0x000000180f187221 */ /* 0x000fe20000010000 */
[----:B------:R-:W-:Y:S02]  /*123e0*/  FFMA.FTZ R15, R56, UR39, -R4 ;  /* 0x00000027380f7c23 */ /* 0x000fe40008010804 */
[----:B------:R-:W0:Y:S01]  /*123f0*/  MUFU.EX2 R45, R45 ;  /* 0x0000002d002d7308 */ /* 0x000e220000000800 */
[----:B------:R-:W-:-:S07]  /*12400*/  FADD.FTZ R24, R25, R24 ;  /* 0x0000001819187221 */ /* 0x000fce0000010000 */
[----:B------:R-:W-:Y:S01]  /*12410*/  MUFU.EX2 R41, R41 ;  /* 0x0000002900297308 */ /* 0x000fe20000000800 */
[----:B------:R-:W-:Y:S01]  /*12420*/  FADD.FTZ R24, R26, R24 ;  /* 0x000000181a187221 */ /* 0x000fe20000010000 */
[----:B------:R-:W-:Y:S01]  /*12430*/  FADD.FTZ R26, R31, R21 ;  /* 0x000000151f1a7221 */ /* 0x000fe20000010000 */
[----:B-1----:R-:W-:Y:S01]  /*12440*/  F2FP.F16.F32.PACK_AB R31, R34, R33 ;  /* 0x00000021221f723e */ /* 0x002fe200000000ff */
[----:B------:R-:W-:Y:S01]  /*12450*/  FFMA.FTZ R4, R83, UR39, -R4 ;  /* 0x0000002753047c23 */ /* 0x000fe20008010804 */
[----:B------:R-:W-:Y:S01]  /*12460*/  FADD.FTZ R24, R29, R24 ;  /* 0x000000181d187221 */ /* 0x000fe20000010000 */
[----:B------:R-:W-:Y:S01]  /*12470*/  FADD.FTZ R26, R16, R26 ;  /* 0x0000001a101a7221 */ /* 0x000fe20000010000 */
[C---:B------:R-:W-:Y:S01]  /*12480*/  F2FP.F16.F32.PACK_AB R29, R32.reuse, R29 ;  /* 0x0000001d201d723e */ /* 0x040fe200000000ff */
[----:B------:R-:W1:Y:S01]  /*12490*/  MUFU.EX2 R35, R35 ;  /* 0x0000002300237308 */ /* 0x000e620000000800 */
[----:B------:R-:W-:Y:S01]  /*124a0*/  FADD.FTZ R24, R32, R24 ;  /* 0x0000001820187221 */ /* 0x000fe20000010000 */
[----:B------:R-:W-:-:S02]  /*124b0*/  FADD.FTZ R26, R18, R26 ;  /* 0x0000001a121a7221 */ /* 0x000fc40000010000 */
[----:B--2---:R2:W-:Y:S01]  /*124c0*/  STSM.16.M88.4 [R86], R28 ;  /* 0x0000001c56007844 */ /* 0x0045e20000000200 */
[----:B------:R-:W-:Y:S01]  /*124d0*/  FADD.FTZ R24, R33, R24 ;  /* 0x0000001821187221 */ /* 0x000fe20000010000 */
[C---:B------:R-:W-:Y:S01]  /*124e0*/  FADD.FTZ R26, R36.reuse, R26 ;  /* 0x0000001a241a7221 */ /* 0x040fe20000010000 */
[----:B------:R-:W-:Y:S01]  /*124f0*/  F2FP.F16.F32.PACK_AB R36, R36, R18 ;  /* 0x000000122424723e */ /* 0x000fe200000000ff */
[----:B------:R-:W3:Y:S01]  /*12500*/  MUFU.EX2 R3, R3 ;  /* 0x0000000300037308 */ /* 0x000ee20000000800 */
[----:B------:R-:W-:Y:S01]  /*12510*/  FADD.FTZ R24, R34, R24 ;  /* 0x0000001822187221 */ /* 0x000fe20000010000 */
[----:B------:R-:W-:Y:S01]  /*12520*/  FADD.FTZ R26, R39, R26 ;  /* 0x0000001a271a7221 */ /* 0x000fe20000010000 */
[----:B------:R-:W4:Y:S05]  /*12530*/  LDL R33, [R1+0x24] ;  /* 0x0000240001217983 */ /* 0x000f2a0000100800 */
[----:B------:R-:W-:Y:S01]  /*12540*/  MUFU.EX2 R49, R49 ;  /* 0x0000003100317308 */ /* 0x000fe20000000800 */
[----:B------:R-:W-:Y:S01]  /*12550*/  FADD.FTZ R24, R37, R24 ;  /* 0x0000001825187221 */ /* 0x000fe20000010000 */
[----:B------:R-:W-:-:S06]  /*12560*/  FADD.FTZ R26, R40, R26 ;  /* 0x0000001a281a7221 */ /* 0x000fcc0000010000 */
        /* <DEDUP_REMOVED lines=8> */
[----:B------:R-:W-:Y:S01]  /*125f0*/  FADD.FTZ R18, R47, R18 ;  /* 0x000000122f127221 */ /* 0x000fe20000010000 */
[C---:B------:R-:W-:Y:S02]  /*12600*/  F2FP.F16.F32.PACK_AB R46, R48.reuse, R47 ;  /* 0x0000002f302e723e */ /* 0x040fe400000000ff */
[----:B0-----:R-:W-:Y:S01]  /*12610*/  FADD.FTZ R24, R45, R24 ;  /* 0x000000182d187221 */ /* 0x001fe20000010000 */
[----:B------:R-:W-:Y:S01]  /*12620*/  FADD.FTZ R26, R48, R18 ;  /* 0x00000012301a7221 */ /* 0x000fe20000010000 */
[----:B------:R-:W-:Y:S01]  /*12630*/  F2FP.F16.F32.PACK_AB R37, R50, R37 ;  /* 0x000000253225723e */ /* 0x000fe200000000ff */
[----:B------:R-:W0:Y:S01]  /*12640*/  MUFU.EX2 R25, R55 ;  /* 0x0000003700197308 */ /* 0x000e220000000800 */
[----:B-1----:R-:W-:Y:S01]  /*12650*/  FADD.FTZ R24, R35, R24 ;  /* 0x0000001823187221 */ /* 0x002fe20000010000 */
[----:B------:R-:W-:Y:S01]  /*12660*/  FADD.FTZ R26, R53, R26 ;  /* 0x0000001a351a7221 */ /* 0x000fe20000010000 */
[----:B------:R-:W-:-:S02]  /*12670*/  F2FP.F16.F32.PACK_AB R39, R42, R51 ;  /* 0x000000332a27723e */ /* 0x000fc400000000ff */
[----:B------:R-:W-:Y:S01]  /*12680*/  FADD.FTZ R24, R41, R24 ;  /* 0x0000001829187221 */ /* 0x000fe20000010000 */
[----:B------:R-:W-:Y:S02]  /*12690*/  FADD.FTZ R26, R54, R26 ;  /* 0x0000001a361a7221 */ /* 0x000fe40000010000 */
[----:B------:R-:W1:Y:S01]  /*126a0*/  MUFU.EX2 R15, R15 ;  /* 0x0000000f000f7308 */ /* 0x000e620000000800 */
[----:B---3--:R-:W-:Y:S01]  /*126b0*/  FADD.FTZ R24, R3, R24 ;  /* 0x0000001803187221 */ /* 0x008fe20000010000 */
[----:B------:R-:W-:-:S06]  /*126c0*/  FADD.FTZ R26, R57, R26 ;  /* 0x0000001a391a7221 */ /* 0x000fcc0000010000 */
[----:B------:R-:W3:Y:S01]  /*126d0*/  MUFU.EX2 R52, R52 ;  /* 0x0000003400347308 */ /* 0x000ee20000000800 */
[----:B0-----:R-:W-:Y:S01]  /*126e0*/  FADD.FTZ R24, R25, R24 ;  /* 0x0000001819187221 */ /* 0x001fe20000010000 */
[----:B------:R-:W-:-:S06]  /*126f0*/  FADD.FTZ R26, R58, R26 ;  /* 0x0000001a3a1a7221 */ /* 0x000fcc0000010000 */
[----:B------:R-:W0:Y:S01]  /*12700*/  MUFU.EX2 R21, R63 ;  /* 0x0000003f00157308 */ /* 0x000e220000000800 */
[----:B-1----:R-:W-:Y:S01]  /*12710*/  FADD.FTZ R24, R15, R24 ;  /* 0x000000180f187221 */ /* 0x002fe20000010000 */
[----:B------:R-:W-:-:S06]  /*12720*/  FADD.FTZ R26, R61, R26 ;  /* 0x0000001a3d1a7221 */ /* 0x000fcc0000010000 */
[----:B------:R-:W1:Y:S01]  /*12730*/  MUFU.EX2 R16, R64 ;  /* 0x0000004000107308 */ /* 0x000e620000000800 */
[----:B------:R-:W-:Y:S01]  /*12740*/  FADD.FTZ R24, R49, R24 ;  /* 0x0000001831187221 */ /* 0x000fe20000010000 */
[----:B------:R-:W-:-:S03]  /*12750*/  FADD.FTZ R26, R62, R26 ;  /* 0x0000001a3e1a7221 */ /* 0x000fc60000010000 */
[----:B---3--:R-:W-:Y:S01]  /*12760*/  FADD.FTZ R27, R52, R24 ;  /* 0x00000018341b7221 */ /* 0x008fe20000010000 */
[----:B--2---:R-:W-:Y:S02]  /*12770*/  FADD.FTZ R29, R65, R26 ;  /* 0x0000001a411d7221 */ /* 0x004fe40000010000 */
[----:B------:R-:W2:Y:S01]  /*12780*/  MUFU.EX2 R18, R72 ;  /* 0x0000004800127308 */ /* 0x000ea20000000800 */
[----:B0-----:R-:W-:Y:S01]  /*12790*/  FADD.FTZ R27, R21, R27 ;  /* 0x0000001b151b7221 */ /* 0x001fe20000010000 */
[----:B------:R-:W-:Y:S01]  /*127a0*/  FADD.FTZ R30, R66, R29 ;  /* 0x0000001d421e7221 */ /* 0x000fe20000010000 */
[----:B------:R-:W-:-:S03]  /*127b0*/  F2FP.F16.F32.PACK_AB R47, R3, R41 ;  /* 0x00000029032f723e */ /* 0x000fc600000000ff */
[----:B------:R-:W-:Y:S02]  /*127c0*/  FADD.FTZ R29, R69, R30 ;  /* 0x0000001e451d7221 */ /* 0x000fe40000010000 */
[----:B------:R-:W0:Y:S01]  /*127d0*/  MUFU.EX2 R75, R75 ;  /* 0x0000004b004b7308 */ /* 0x000e220000000800 */
[----:B-1----:R-:W-:Y:S01]  /*127e0*/  FADD.FTZ R28, R16, R27 ;  /* 0x0000001b101c7221 */ /* 0x002fe20000010000 */
[----:B------:R-:W-:-:S03]  /*127f0*/  FADD.FTZ R30, R70, R29 ;  /* 0x0000001d461e7221 */ /* 0x000fc60000010000 */
[----:B------:R-:W-:Y:S01]  /*12800*/  FADD.FTZ R3, R67, R28 ;  /* 0x0000001c43037221 */ /* 0x000fe20000010000 */
[----:B------:R-:W-:Y:S01]  /*12810*/  F2FP.F16.F32.PACK_AB R25, R15, R25 ;  /* 0x000000190f19723e */ /* 0x000fe200000000ff */
[----:B------:R-:W-:Y:S02]  /*12820*/  FADD.FTZ R15, R73, R30 ;  /* 0x0000001e490f7221 */ /* 0x000fe40000010000 */
[----:B------:R-:W-:Y:S02]  /*12830*/  FADD.FTZ R28, R68, R3 ;  /* 0x00000003441c7221 */ /* 0x000fe40000010000 */
[C---:B------:R-:W-:Y:S02]  /*12840*/  FADD.FTZ R32, R74.reuse, R15 ;  /* 0x0000000f4a207221 */ /* 0x040fe40000010000 */
[----:B------:R-:W-:Y:S01]  /*12850*/  FADD.FTZ R3, R71, R28 ;  /* 0x0000001c47037221 */ /* 0x000fe20000010000 */
[----:B------:R-:W-:Y:S02]  /*12860*/  F2FP.F16.F32.PACK_AB R74, R74, R73 ;  /* 0x000000494a4a723e */ /* 0x000fe400000000ff */
[C---:B--2---:R-:W-:Y:S01]  /*12870*/  F2FP.F16.F32.PACK_AB R73, R18.reuse, R71 ;  /* 0x000000471249723e */ /* 0x044fe200000000ff */
[----:B------:R-:W-:-:S02]  /*12880*/  FADD.FTZ R30, R18, R3 ;  /* 0x00000003121e7221 */ /* 0x000fc40000010000 */
[----:B------:R-:W2:Y:S01]  /*12890*/  LDL R18, [R1+0x8] ;  /* 0x0000080001127983 */ /* 0x000ea20000100800 */
[----:B------:R-:W1:Y:S08]  /*128a0*/  MUFU.EX2 R76, R76 ;  /* 0x0000004c004c7308 */ /* 0x000e700000000800 */
[----:B------:R-:W-:Y:S08]  /*128b0*/  MUFU.EX2 R80, R80 ;  /* 0x0000005000507308 */ /* 0x000ff00000000800 */
[----:B------:R-:W3:Y:S08]  /*128c0*/  MUFU.EX2 R79, R79 ;  /* 0x0000004f004f7308 */ /* 0x000ef00000000800 */
[----:B------:R-:W-:Y:S08]  /*128d0*/  MUFU.EX2 R81, R81 ;  /* 0x0000005100517308 */ /* 0x000ff00000000800 */
[----:B------:R-:W5:Y:S01]  /*128e0*/  MUFU.EX2 R28, R4 ;  /* 0x00000004001c7308 */ /* 0x000f620000000800 */
[----:B------:R-:W-:-:S02]  /*128f0*/  F2FP.F16.F32.PACK_AB R44, R44, R43 ;  /* 0x0000002b2c2c723e */ /* 0x000fc400000000ff */
[----:B------:R-:W-:Y:S02]  /*12900*/  F2FP.F16.F32.PACK_AB R45, R35, R45 ;  /* 0x0000002d232d723e */ /* 0x000fe400000000ff */
[----:B------:R-:W-:Y:S02]  /*12910*/  F2FP.F16.F32.PACK_AB R24, R54, R53 ;  /* 0x000000353618723e */ /* 0x000fe400000000ff */
[----:B------:R-:W-:Y:S02]  /*12920*/  F2FP.F16.F32.PACK_AB R26, R58, R57 ;  /* 0x000000393a1a723e */ /* 0x000fe400000000ff */
[----:B------:R-:W-:Y:S01]  /*12930*/  F2FP.F16.F32.PACK_AB R27, R52, R49 ;  /* 0x00000031341b723e */ /* 0x000fe200000000ff */
[----:B------:R-:W-:Y:S01]  /*12940*/  STSM.16.M88.4 [R142], R36 ;  /* 0x000000248e007844 */ /* 0x000fe20000000200 */
[----:B------:R-:W-:Y:S01]  /*12950*/  F2FP.F16.F32.PACK_AB R66, R66, R65 ;  /* 0x000000414242723e */ /* 0x000fe200000000ff */
[----:B0-----:R-:W-:Y:S01]  /*12960*/  FADD.FTZ R3, R75, R30 ;  /* 0x0000001e4b037221 */ /* 0x001fe20000010000 */
[----:B------:R-:W-:Y:S01]  /*12970*/  F2FP.F16.F32.PACK_AB R64, R62, R61 ;  /* 0x0000003d3e40723e */ /* 0x000fe200000000ff */
[----:B------:R-:W-:Y:S01]  /*12980*/  STSM.16.M88.4 [R141], R44 ;  /* 0x0000002c8d007844 */ /* 0x000fe20000000200 */
[----:B------:R-:W-:-:S02]  /*12990*/  F2FP.F16.F32.PACK_AB R65, R16, R21 ;  /* 0x000000151041723e */ /* 0x000fc400000000ff */
[----:B------:R-:W-:Y:S01]  /*129a0*/  F2FP.F16.F32.PACK_AB R67, R68, R67 ;  /* 0x000000434443723e */ /* 0x000fe200000000ff */
[----:B------:R0:W-:Y:S01]  /*129b0*/  STSM.16.M88.4 [R140+0x27800], R24 ;  /* 0x027800188c007844 */ /* 0x0001e20000000200 */
[----:B------:R-:W-:Y:S02]  /*129c0*/  F2FP.F16.F32.PACK_AB R72, R70, R69 ;  /* 0x000000454648723e */ /* 0x000fe400000000ff */
[----:B-1----:R-:W-:Y:S02]  /*129d0*/  F2FP.F16.F32.PACK_AB R75, R76, R75 ;  /* 0x0000004b4c4b723e */ /* 0x002fe400000000ff */
[----:B0-----:R-:W-:Y:S02]  /*129e0*/  F2FP.F16.F32.PACK_AB R24, R78, R77 ;  /* 0x0000004d4e18723e */ /* 0x001fe400000000ff */
[----:B---3--:R-:W-:Y:S02]  /*129f0*/  F2FP.F16.F32.PACK_AB R25, R79, R80 ;  /* 0x000000504f19723e */ /* 0x008fe400000000ff */
[----:B------:R-:W-:-:S02]  /*12a00*/  F2FP.F16.F32.PACK_AB R26, R11, R84 ;  /* 0x000000540b1a723e */ /* 0x000fc400000000ff */
[----:B-----5:R-:W-:Y:S01]  /*12a10*/  F2FP.F16.F32.PACK_AB R27, R28, R81 ;  /* 0x000000511c1b723e */ /* 0x020fe200000000ff */
[----:B------:R-:W-:Y:S01]  /*12a20*/  FADD.FTZ R3, R76, R3 ;  /* 0x000000034c037221 */ /* 0x000fe20000010000 */
[----:B------:R-:W-:-:S03]  /*12a30*/  FADD.FTZ R15, R77, R32 ;  /* 0x000000204d0f7221 */ /* 0x000fc60000010000 */
[----:B------:R-:W-:Y:S01]  /*12a40*/  FADD.FTZ R16, R80, R3 ;  /* 0x0000000350107221 */ /* 0x000fe20000010000 */
[----:B------:R-:W-:-:S03]  /*12a50*/  FADD.FTZ R15, R78, R15 ;  /* 0x0000000f4e0f7221 */ /* 0x000fc60000010000 */
[----:B------:R-:W-:Y:S01]  /*12a60*/  FADD.FTZ R16, R79, R16 ;  /* 0x000000104f107221 */ /* 0x000fe20000010000 */
[----:B------:R-:W-:-:S03]  /*12a70*/  FADD.FTZ R4, R84, R15 ;  /* 0x0000000f54047221 */ /* 0x000fc60000010000 */
        /* <DEDUP_REMOVED lines=49> */
[----:B------:R-:W-:Y:S01]  /*12d90*/  FADD.FTZ R4, R11, R4 ;  /* 0x000000040b047221 */ /* 0x000fe20000010000 */
[----:B------:R-:W-:Y:S01]  /*12da0*/  FADD.FTZ R3, R28, R3 ;  /* 0x000000031c037221 */ /* 0x000fe20000010000 */
[----:B------:R-:W-:-:S02]  /*12db0*/  IMAD.MOV.U32 R16, RZ, RZ, R20 ;  /* 0x000000ffff107224 */ /* 0x000fc400078e0014 */
[----:B------:R-:W-:Y:S02]  /*12dc0*/  IMAD.MOV.U32 R12, RZ, RZ, R10 ;  /* 0x000000ffff0c7224 */ /* 0x000fe400078e000a */
[----:B------:R-:W-:Y:S01]  /*12dd0*/  IMAD.MOV.U32 R13, RZ, RZ, R14 ;  /* 0x000000ffff0d7224 */ /* 0x000fe200078e000e */
[----:B----4-:R0:W-:Y:S04]  /*12de0*/  STSM.16.M88.4 [R33], R64 ;  /* 0x0000004021007844 */ /* 0x0101e80000000200 */
[----:B------:R0:W-:Y:S04]  /*12df0*/  STSM.16.M88.4 [R142+0x6000], R72 ;  /* 0x006000488e007844 */ /* 0x0001e80000000200 */
[----:B------:R0:W-:Y:S01]  /*12e00*/  STSM.16.M88.4 [R141+0x6000], R24 ;  /* 0x006000188d007844 */ /* 0x0001e20000000200 */
[----:B------:R1:W-:Y:S06]  /*12e10*/  MEMBAR.ALL.CTA ;  /* 0x0000000000007992 */ /* 0x0003ec0000008000 */
[----:B-1----:R-:W1:Y:S01]  /*12e20*/  FENCE.VIEW.ASYNC.S ;  /* 0x00000000000073c6 */ /* 0x002e620000000000 */
[C---:B--2---:R-:W-:Y:S01]  /*12e30*/  ISETP.GT.AND P3, PT, R0.reuse, R18, PT ;  /* 0x000000120000720c */ /* 0x044fe20003f64270 */
[----:B------:R-:W-:-:S02]  /*12e40*/  VIADD R0, R0, 0xffffffff ;  /* 0xffffffff00007836 */ /* 0x000fc40000000000 */
[----:B------:R-:W-:Y:S01]  /*12e50*/  IMAD.MOV.U32 R18, RZ, RZ, R5 ;  /* 0x000000ffff127224 */ /* 0x000fe200078e0005 */
[----:B-1----:R-:W-:-:S09]  /*12e60*/  NOP ;  /* 0x0000000000007918 */ /* 0x002fd20000000000 */
[----:B0-----:R-:W-:Y:S05]  /*12e70*/  @P3 BRA `(.L_x_11443) ;  /* 0xffffffc400303947 */ /* 0x001fea000383ffff */
[----:B------:R-:W-:Y:S02]  /*12e80*/  IMAD.MOV.U32 R13, RZ, RZ, R14 ;  /* 0x000000ffff0d7224 */ /* 0x000fe400078e000e */
[----:B------:R-:W-:Y:S02]  /*12e90*/  IMAD.MOV.U32 R12, RZ, RZ, R10 ;  /* 0x000000ffff0c7224 */ /* 0x000fe400078e000a */
[----:B------:R-:W-:Y:S02]  /*12ea0*/  IMAD.MOV.U32 R16, RZ, RZ, R20 ;  /* 0x000000ffff107224 */ /* 0x000fe400078e0014 */
[----:B------:R-:W-:-:S07]  /*12eb0*/  IMAD.MOV.U32 R18, RZ, RZ, R5 ;  /* 0x000000ffff127224 */ /* 0x000fce00078e0005 */
.L_x_11425:
        /* <DEDUP_REMOVED lines=8> */
[----:B--2---:R-:W-:Y:S01]  /*12f40*/  VIADD R5, R14, 0xbf ;  /* 0x000000bf0e057836 */ /* 0x004fe20000000000 */
[----:B------:R-:W-:-:S03]  /*12f50*/  IADD3 R14, R138, 0x1, -R22 ;  /* 0x000000018a0e7810 */ /* 0x000fc60007ffe816 */
        /* <DEDUP_REMOVED lines=15> */
.L_x_11446:
[----:B------:R-:W-:-:S13]  /*13050*/  ISETP.NE.AND P2, PT, R20, 0x1, PT ;  /* 0x000000011400780c */ /* 0x000fda0003f45270 */
[----:B------:R-:W0:Y:S02]  /*13060*/  @P2 LDC.64 R10, c[0x0][0x9e8] ;  /* 0x00027a00ff0a2b82 */ /* 0x000e240000000a00 */
[----:B0-----:R-:W-:-:S05]  /*13070*/  @P2 IMAD.HI.U32 R10, R5, R10, RZ ;  /* 0x0000000a050a2227 */ /* 0x001fca00078e00ff */
[----:B------:R-:W-:-:S07]  /*13080*/  @P2 SHF.R.U32.HI R5, RZ, R11, R10 ;  /* 0x0000000bff052219 */ /* 0x000fce000001160a */
.L_x_11447:
[----:B------:R-:W-:Y:S05]  /*13090*/  BSYNC B0 ;  /* 0x0000000000007941 */ /* 0x000fea0003800000 */
.L_x_11445:
[----:B------:R-:W-:-:S05]  /*130a0*/  IMAD R5, R5, R20, RZ ;  /* 0x0000001405057224 */ /* 0x000fca00078e02ff */
[----:B------:R-:W-:-:S07]  /*130b0*/  VIMNMX R14, R14, R5, !PT ;  /* 0x000000050e0e7248 */ /* 0x000fce0007fe0100 */
.L_x_11444:
[----:B------:R-:W2:Y:S01]  /*130c0*/  LDL R10, [R1+0x44] ;  /* 0x00004400010a7983 */ /* 0x000ea20000100800 */
[----:B------:R-:W-:-:S05]  /*130d0*/  VIADD R14, R14, 0x7f ;  /* 0x0000007f0e0e7836 */ /* 0x000fca0000000000 */
[----:B------:R-:W-:-:S04]  /*130e0*/  SHF.R.S32.HI R5, RZ, 0x1f, R14 ;  /* 0x0000001fff057819 */ /* 0x000fc8000001140e */
[----:B------:R-:W-:-:S04]  /*130f0*/  LEA.HI R5, R5, R14, RZ, 0x7 ;  /* 0x0000000e05057211 */ /* 0x000fc800078f38ff */
[----:B------:R-:W-:-:S04]  /*13100*/  SHF.R.S32.HI R5, RZ, 0x7, R5 ;  /* 0x00000007ff057819 */ /* 0x000fc80000011405 */
[----:B--2---:R-:W-:-:S04]  /*13110*/  VIMNMX R155, R10, R5, !PT ;  /* 0x000000050a9b7248 */ /* 0x004fc80007fe0100 */
[----:B------:R-:W-:-:S13]  /*13120*/  ISETP.GE.AND P2, PT, R0, R155, PT ;  /* 0x0000009b0000720c */ /* 0x000fda0003f46270 */
[----:B------:R-:W-:Y:S05]  /*13130*/  @!P2 BRA `(.L_x_11448) ;  /* 0x0000002800eca947 */ /* 0x000fea0003800000 */
[----:B------:R-:W-:Y:S02]  /*13140*/  IMAD.MOV.U32 R5, RZ, RZ, R13 ;  /* 0x000000ffff057224 */ /* 0x000fe400078e000d */
[----:B------:R-:W-:Y:S02]  /*13150*/  IMAD.MOV.U32 R11, RZ, RZ, R12 ;  /* 0x000000ffff0b7224 */ /* 0x000fe400078e000c */
[----:B------:R-:W-:Y:S02]  /*13160*/  IMAD.MOV.U32 R14, RZ, RZ, R18 ;  /* 0x000000ffff0e7224 */ /* 0x000fe400078e0012 */
[----:B------:R-:W-:-:S07]  /*13170*/  IMAD.MOV.U32 R10, RZ, RZ, R16 ;  /* 0x000000ffff0a7224 */ /* 0x000fce00078e0010 */
.L_x_11458:
        /* <DEDUP_REMOVED lines=10> */
.L_x_11450:
[----:B------:R-:W-:Y:S01]  /*13220*/  IMAD R12, R16, 0x8, R2 ;  /* 0x00000008100c7824 */ /* 0x000fe200078e0202 */
[----:B------:R-:W-:-:S04]  /*13230*/  SHF.L.U32 R13, R18, 0x1f, RZ ;  /* 0x0000001f120d7819 */ /* 0x000fc800000006ff */
[----:B------:R0:W1:Y:S01]  /*13240*/  SYNCS.PHASECHK.TRANS64.TRYWAIT P3, [R12+URZ+0x2d830], R13 ;  /* 0x02d8300d0c0075a7 */ /* 0x000062000806017f */
[----:B------:R-:W-:Y:S05]  /*13250*/  @!P0 BRA `(.L_x_11451) ;  /* 0x0000000000048947 */ /* 0x000fea0003800000 */
[----:B------:R-:W-:Y:S01]  /*13260*/  BPT.TRAP 0x1 ;  /* 0x000000040000795c */ /* 0x000fe20000300000 */
.L_x_11451:
[----:B------:R-:W-:Y:S04]  /*13270*/  BSSY B0, `(.L_x_11449) ;  /* 0x0000004000007945 */ /* 0x000fe80003800000 */
[----:B-1----:R-:W-:Y:S05]  /*13280*/  @P3 BRA `(.L_x_11452) ;  /* 0x0000000000083947 */ /* 0x002fea0003800000 */
[----:B------:R-:W1:Y:S02]  /*13290*/  SYNCS.PHASECHK.TRANS64.TRYWAIT P3, [R12+URZ+0x2d830], R13 ;  /* 0x02d8300d0c0075a7 */ /* 0x000e64000806017f */
[----:B-1----:R-:W-:Y:S05]  /*132a0*/  @!P3 BRA `(.L_x_11453) ;  /* 0x000001180010b947 */ /* 0x002fea0003800000 */
.L_x_11452:
[----:B------:R-:W-:Y:S05]  /*132b0*/  BSYNC B0 ;  /* 0x0000000000007941 */ /* 0x000fea0003800000 */
.L_x_11449:
        /* <DEDUP_REMOVED lines=60> */
.L_x_11455:
[----:B------:R-:W-:Y:S01]  /*13680*/  SHF.L.U32 R12, R14, 0x1f, RZ ;  /* 0x0000001f0e0c7819 */ /* 0x000fe200000006ff */
[----:B------:R-:W-:-:S04]  /*13690*/  IMAD R13, R10, 0x8, R2 ;  /* 0x000000080a0d7824 */ /* 0x000fc800078e0202 */
[----:B------:R0:W1:Y:S01]  /*136a0*/  SYNCS.PHASECHK.TRANS64.TRYWAIT P2, [R13+URZ+0x2d850], R12 ;  /* 0x02d8500c0d0075a7 */ /* 0x000062000804017f */
[----:B------:R-:W-:Y:S05]  /*136b0*/  @!P0 BRA `(.L_x_11456) ;  /* 0x0000000000048947 */ /* 0x000fea0003800000 */
[----:B------:R-:W-:Y:S01]  /*136c0*/  BPT.TRAP 0x1 ;  /* 0x000000040000795c */ /* 0x000fe20000300000 */
.L_x_11456:
[----:B-1----:R-:W-:Y:S05]  /*136d0*/  @P2 BRA `(.L_x_11454) ;  /* 0x0000000000082947 */ /* 0x002fea0003800000 */
[----:B------:R-:W1:Y:S02]  /*136e0*/  SYNCS.PHASECHK.TRANS64.TRYWAIT P2, [R13+URZ+0x2d850], R12 ;  /* 0x02d8500c0d0075a7 */ /* 0x000e64000804017f */
[----:B-1----:R-:W-:Y:S05]  /*136f0*/  @!P2 BRA `(.L_x_11457) ;  /* 0x000001140010a947 */ /* 0x002fea0003800000 */
.L_x_11454:
[----:B01----:R-:W-:Y:S01]  /*13700*/  VIADD R12, R2, 0x400 ;  /* 0x00000400020c7836 */ /* 0x003fe20000000000 */
[----:B------:R-:W-:Y:S05]  /*13710*/  WARPSYNC.ALL ;  /* 0x0000000000007948 */ /* 0x000fea0003800000 */
[----:B------:R-:W-:-:S04]  /*13720*/  SHF.R.U32.HI R12, RZ, 0x4, R12 ;  /* 0x00000004ff0c7819 */ /* 0x000fc8000001160c */
[----:B------:R-:W-:-:S04]  /*13730*/  LOP3.LUT R12, R12, 0x3fff, RZ, 0xc0, !PT ;  /* 0x00003fff0c0c7812 */ /* 0x000fc800078ec0ff */
[----:B------:R-:W-:-:S05]  /*13740*/  LOP3.LUT R12, R12, 0x2000000, RZ, 0xfc, !PT ;  /* 0x020000000c0c7812 */ /* 0x000fca00078efcff */
[----:B------:R-:W-:Y:S02]  /*13750*/  IMAD R12, R10, 0x600, R12 ;  /* 0x000006000a0c7824 */ /* 0x000fe400078e020c */
[----:B------:R-:W-:Y:S01]  /*13760*/  FMUL.FTZ R20, R29, UR49 ;  /* 0x000000311d147c20 */ /* 0x000fe20008410000 */
[----:B------:R-:W-:Y:S02]  /*13770*/  IMAD.MOV.U32 R13, RZ, RZ, -0x7fffffe0 ;  /* 0x80000020ff0d7424 */ /* 0x000fe400078e00ff */
[----:B------:R-:W-:Y:S01]  /*13780*/  FMUL.FTZ R21, R32, UR49 ;  /* 0x0000003120157c20 */ /* 0x000fe20008410000 */
[C---:B------:R-:W-:Y:S01]  /*13790*/  VIADD R14, R12.reuse, 0x40 ;  /* 0x000000400c0e7836 */ /* 0x040fe20000000000 */
[----:B------:R-:W-:Y:S01]  /*137a0*/  R2UR UR10, R12 ;  /* 0x000000000c0a72ca */ /* 0x000fe200000e0000 */
[----:B------:R-:W-:Y:S01]  /*137b0*/  IMAD.MOV.U32 R15, RZ, RZ, -0x7fffffe0 ;  /* 0x80000020ff0f7424 */ /* 0x000fe200078e00ff */
[C---:B------:R-:W-:Y:S01]  /*137c0*/  R2UR UR11, R13.reuse ;  /* 0x000000000d0b72ca */ /* 0x040fe200000e0000 */
[----:B------:R-:W-:Y:S01]  /*137d0*/  MUFU.TANH R20, R20 ;  /* 0x0000001400147308 */ /* 0x000fe20000002400 */
[----:B------:R-:W-:Y:S01]  /*137e0*/  R2UR UR14, R14 ;  /* 0x000000000e0e72ca */ /* 0x000fe200000e0000 */
[----:B------:R-:W-:Y:S01]  /*137f0*/  VIADD R14, R12, 0x80 ;  /* 0x000000800c0e7836 */ /* 0x000fe20000000000 */
[----:B------:R-:W-:Y:S01]  /*13800*/  R2UR UR47, R13 ;  /* 0x000000000d2f72ca */ /* 0x000fe200000e0000 */
[----:B------:R-:W-:Y:S01]  /*13810*/  FMUL.FTZ R13, R24, UR49 ;  /* 0x00000031180d7c20 */ /* 0x000fe20008410000 */
[----:B------:R-:W-:Y:S01]  /*13820*/  R2UR UR15, R15 ;  /* 0x000000000f0f72ca */ /* 0x000fe200000e0000 */
[----:B------:R-:W-:Y:S01]  /*13830*/  FMUL.FTZ R24, R33, UR49 ;  /* 0x0000003121187c20 */ /* 0x000fe20008410000 */
[----:B------:R-:W-:Y:S01]  /*13840*/  R2UR UR18, R14 ;  /* 0x000000000e1272ca */ /* 0x000fe200000e0000 */
[----:B------:R-:W-:Y:S01]  /*13850*/  VIADD R14, R12, 0xc0 ;  /* 0x000000c00c0e7836 */ /* 0x000fe20000000000 */
[C---:B------:R-:W-:Y:S01]  /*13860*/  R2UR UR19, R15.reuse ;  /* 0x000000000f1372ca */ /* 0x040fe200000e0000 */
[----:B------:R-:W0:Y:S01]  /*13870*/  MUFU.TANH R13, R13 ;  /* 0x0000000d000d7308 */ /* 0x000e220000002400 */
[C---:B------:R-:W-:Y:S01]  /*13880*/  R2UR UR23, R15.reuse ;  /* 0x000000000f1772ca */ /* 0x040fe200000e0000 */
[----:B------:R-:W-:Y:S01]  /*13890*/  FMUL.FTZ R29, R40, UR49 ;  /* 0x00000031281d7c20 */ /* 0x000fe20008410000 */
[----:B------:R-:W-:Y:S01]  /*138a0*/  R2UR UR22, R14 ;  /* 0x000000000e1672ca */ /* 0x000fe200000e0000 */
[----:B------:R-:W-:Y:S01]  /*138b0*/  VIADD R14, R12, 0x100 ;  /* 0x000001000c0e7836 */ /* 0x000fe20000000000 */
[----:B------:R-:W-:Y:S01]  /*138c0*/  R2UR UR27, R15 ;  /* 0x000000000f1b72ca */ /* 0x000fe200000e0000 */
[----:B------:R-:W-:Y:S01]  /*138d0*/  FMUL.FTZ R32, R41, UR49 ;  /* 0x0000003129207c20 */ /* 0x000fe20008410000 */
[C---:B------:R-:W-:Y:S01]  /*138e0*/  R2UR UR31, R15.reuse ;  /* 0x000000000f1f72ca */ /* 0x040fe200000e0000 */
[----:B------:R-:W-:Y:S01]  /*138f0*/  MUFU.TANH R21, R21 ;  /* 0x0000001500157308 */ /* 0x000fe20000002400 */
[----:B------:R-:W-:Y:S01]  /*13900*/  R2UR UR26, R14 ;  /* 0x000000000e1a72ca */ /* 0x000fe200000e0000 */
[----:B------:R-:W-:Y:S01]  /*13910*/  VIADD R14, R12, 0x140 ;  /* 0x000001400c0e7836 */ /* 0x000fe20000000000 */
[----:B------:R-:W-:Y:S01]  /*13920*/  R2UR UR35, R15 ;  /* 0x000000000f2372ca */ /* 0x000fe200000e0000 */
[----:B------:R-:W-:Y:S01]  /*13930*/  FMUL.FTZ R15, R28, UR49 ;  /* 0x000000311c0f7c20 */ /* 0x000fe20008410000 */
[----:B------:R-:W-:Y:S01]  /*13940*/  FMUL.FTZ R28, R37, UR49 ;  /* 0x00000031251c7c20 */ /* 0x000fe20008410000 */
[----:B------:R-:W-:Y:S01]  /*13950*/  FMUL.FTZ R33, R44, UR49 ;  /* 0x000000312c217c20 */ /* 0x000fe20008410000 */
[----:B------:R-:W-:Y:S01]  /*13960*/  R2UR UR30, R14 ;  /* 0x000000000e1e72ca */ /* 0x000fe200000e0000 */
[C---:B------:R-:W-:Y:S01]  /*13970*/  VIADD R14, R12.reuse, 0x180 ;  /* 0x000001800c0e7836 */ /* 0x040fe20000000000 */
[----:B------:R-:W-:Y:S01]  /*13980*/  MUFU.TANH R24, R24 ;  /* 0x0000001800187308 */ /* 0x000fe20000002400 */
[----:B------:R-:W-:-:S02]  /*13990*/  VIADD R12, R12, 0x1c0 ;  /* 0x000001c00c0c7836 */ /* 0x000fc40000000000 */
[----:B------:R-:W-:Y:S01]  /*139a0*/  FMUL.FTZ R37, R48, UR49 ;  /* 0x0000003130257c20 */ /* 0x000fe20008410000 */
[----:B------:R-:W-:Y:S01]  /*139b0*/  FMUL.FTZ R40, R49, UR49 ;  /* 0x0000003131287c20 */ /* 0x000fe20008410000 */
[----:B------:R-:W-:Y:S01]  /*139c0*/  R2UR UR34, R14 ;  /* 0x000000000e2272ca */ /* 0x000fe200000e0000 */
[----:B------:R-:W-:Y:S01]  /*139d0*/  FMUL.FTZ R14, R25, UR49 ;  /* 0x00000031190e7c20 */ /* 0x000fe20008410000 */
[----:B------:R-:W-:Y:S01]  /*139e0*/  R2UR UR46, R12 ;  /* 0x000000000c2e72ca */ /* 0x000fe200000e0000 */
        /* <DEDUP_REMOVED lines=29> */
[----:B------:R-:W-:Y:S01]  /*13bc0*/  UMOV UR39, UR6 ;  /* 0x0000000600277c82 */ /* 0x000fe20008000000 */
        /* <DEDUP_REMOVED lines=8> */
[----:B------:R-:W-:Y:S01]  /*13c50*/  FMNMX.FTZ R12, R21, R12, !PT ;  /* 0x0000000c150c7209 */ /* 0x000fe20007810000 */
[----:B------:R-:W-:Y:S01]  /*13c60*/  FMUL.FTZ R39, R39, UR49 ;  /* 0x0000003127277c20 */ /* 0x000fe20008410000 */
[----:B------:R-:W-:Y:S01]  /*13c70*/  FMUL.FTZ R38, R42, UR49 ;  /* 0x000000312a267c20 */ /* 0x000fe20008410000 */
[----:B------:R-:W3:Y:S01]  /*13c80*/  MUFU.TANH R32, R32 ;  /* 0x0000002000207308 */ /* 0x000ee20000002400 */
        /* <DEDUP_REMOVED lines=12> */
[----:B0-----:R-:W-:Y:S01]  /*13d50*/  FMNMX.FTZ R12, R29, R12, !PT ;  /* 0x0000000c1d0c7209 */ /* 0x001fe20007810000 */
[----:B------:R-:W-:Y:S01]  /*13d60*/  FMUL.FTZ R59, R66, UR49 ;  /* 0x00000031423b7c20 */ /* 0x000fe20008410000 */
[----:B------:R-:W-:Y:S01]  /*13d70*/  FMUL.FTZ R63, R70, UR49 ;  /* 0x00000031463f7c20 */ /* 0x000fe20008410000 */
        /* <DEDUP_REMOVED lines=51> */
[----:B-1----:R-:W-:-:S05]  /*140b0*/  FMNMX.FTZ R12, R76, R12, !PT ;  /* 0x0000000c4c0c7209 */ /* 0x002fca0007810000 */
[----:B------:R-:W0:Y:S02]  /*140c0*/  SHFL.BFLY PT, R26, R12, 0x2, 0x1f ;  /* 0x0c401f000c1a7f89 */ /* 0x000e2400000e0000 */
[----:B------:R-:W-:Y:S08]  /*140d0*/  MUFU.TANH R85, R85 ;  /* 0x0000005500557308 */ /* 0x000ff00000002400 */
[----:B------:R-:W-:Y:S08]  /*140e0*/  MUFU.TANH R144, R144 ;  /* 0x0000009000907308 */ /* 0x000ff00000002400 */
[----:B------:R-:W-:Y:S01]  /*140f0*/  MUFU.TANH R80, R80 ;  /* 0x0000005000507308 */ /* 0x000fe20000002400 */
[----:B0-----:R-:W-:-:S07]  /*14100*/  FMNMX.FTZ R12, R12, R26, !PT ;  /* 0x0000001a0c0c7209 */ /* 0x001fce0007810000 */
[----:B------:R-:W-:Y:S01]  /*14110*/  MUFU.TANH R81, R81 ;  /* 0x0000005100517308 */ /* 0x000fe20000002400 */
[----:B------:R-:W0:Y:S07]  /*14120*/  SHFL.BFLY PT, R26, R12, 0x1, 0x1f ;  /* 0x0c201f000c1a7f89 */ /* 0x000e2e00000e0000 */
[----:B------:R-:W-:Y:S08]  /*14130*/  MUFU.TANH R143, R143 ;  /* 0x0000008f008f7308 */ /* 0x000ff00000002400 */
[----:B------:R-:W-:Y:S08]  /*14140*/  MUFU.TANH R39, R39 ;  /* 0x0000002700277308 */ /* 0x000ff00000002400 */
[----:B------:R-:W-:Y:S01]  /*14150*/  MUFU.TANH R38, R38 ;  /* 0x0000002600267308 */ /* 0x000fe20000002400 */
[----:B0-----:R-:W-:-:S05]  /*14160*/  FMNMX.FTZ R12, R12, R26, !PT ;  /* 0x0000001a0c0c7209 */ /* 0x001fca0007810000 */
[C---:B------:R-:W-:Y:S01]  /*14170*/  FADD.FTZ R34, -R12.reuse, R11 ;  /* 0x0000000b0c227221 */ /* 0x040fe20000010100 */
[----:B------:R-:W-:Y:S01]  /*14180*/  FMUL.FTZ R26, R12, UR39 ;  /* 0x000000270c1a7c20 */ /* 0x000fe20008410000 */
[----:B------:R0:W-:Y:S02]  /*14190*/  MUFU.TANH R11, R50 ;  /* 0x00000032000b7308 */ /* 0x0001e40000002400 */
[----:B------:R-:W-:Y:S01]  /*141a0*/  FMUL.FTZ R34, R34, UR39 ;  /* 0x0000002722227c20 */ /* 0x000fe20008410000 */
[--C-:B------:R-:W-:Y:S01]  /*141b0*/  FFMA.FTZ R13, R13, UR39, -R26.reuse ;  /* 0x000000270d0d7c23 */ /* 0x100fe2000801081a */
[--C-:B------:R-:W-:Y:S01]  /*141c0*/  FFMA.FTZ R31, R14, UR39, -R26.reuse ;  /* 0x000000270e1f7c23 */ /* 0x100fe2000801081a */
[--C-:B------:R-:W-:Y:S01]  /*141d0*/  FFMA.FTZ R14, R24, UR39, -R26.reuse ;  /* 0x00000027180e7c23 */ /* 0x100fe2000801081a */
[--C-:B------:R-:W-:Y:S01]  /*141e0*/  FFMA.FTZ R30, R15, UR39, -R26.reuse ;  /* 0x000000270f1e7c23 */ /* 0x100fe2000801081a */
[--C-:B------:R-:W-:Y:S01]  /*141f0*/  FFMA.FTZ R20, R20, UR39, -R26.reuse ;  /* 0x0000002714147c23 */ /* 0x100fe2000801081a */
[----:B------:R-:W-:Y:S01]  /*14200*/  MUFU.EX2 R34, R34 ;  /* 0x0000002200227308 */ /* 0x000fe20000000800 */
[----:B0-----:R-:W-:Y:S01]  /*14210*/  FMUL.FTZ R50, R55, UR49 ;  /* 0x0000003137327c20 */ /* 0x001fe20008410000 */
[----:B------:R-:W-:Y:S01]  /*14220*/  FMUL.FTZ R55, R62, UR49 ;  /* 0x000000313e377c20 */ /* 0x000fe20008410000 */
[----:B------:R-:W-:Y:S01]  /*14230*/  FMUL.FTZ R62, R67, UR49 ;  /* 0x00000031433e7c20 */ /* 0x000fe20008410000 */
[----:B------:R-:W-:Y:S01]  /*14240*/  FMUL.FTZ R67, R74, UR49 ;  /* 0x000000314a437c20 */ /* 0x000fe20008410000 */
[----:B------:R-:W-:Y:S01]  /*14250*/  FMUL.FTZ R74, R79, UR49 ;  /* 0x000000314f4a7c20 */ /* 0x000fe20008410000 */
[----:B------:R-:W-:Y:S01]  /*14260*/  FMUL.FTZ R79, R87, UR49 ;  /* 0x00000031574f7c20 */ /* 0x000fe20008410000 */
[--C-:B------:R-:W-:Y:S01]  /*14270*/  FFMA.FTZ R21, R21, UR39, -R26.reuse ;  /* 0x0000002715157c23 */ /* 0x100fe2000801081a */
[----:B------:R-:W2:Y:S01]  /*14280*/  LDL R87, [R1+0x3c] ;  /* 0x00003c0001577983 */ /* 0x000ea20000100800 */
        /* <DEDUP_REMOVED lines=16> */
[----:B------:R-:W3:Y:S01]  /*14390*/  MUFU.TANH R35, R35 ;  /* 0x0000002300237308 */ /* 0x000ee20000002400 */
[----:B0-----:R-:W-:Y:S01]  /*143a0*/  FFMA.FTZ R4, R34, R4, R13 ;  /* 0x0000000422047223 */ /* 0x001fe2000001000d */
[--C-:B------:R-:W-:Y:S01]  /*143b0*/  FFMA.FTZ R53, R53, UR39, -R26.reuse ;  /* 0x0000002735357c23 */ /* 0x100fe2000801081a */
[--C-:B------:R-:W-:Y:S01]  /*143c0*/  FFMA.FTZ R56, R56, UR39, -R26.reuse ;  /* 0x0000002738387c23 */ /* 0x100fe2000801081a */
[--C-:B------:R-:W-:Y:S01]  /*143d0*/  FFMA.FTZ R57, R57, UR39, -R26.reuse ;  /* 0x0000002739397c23 */ /* 0x100fe2000801081a */
[--C-:B------:R-:W-:Y:S01]  /*143e0*/  FFMA.FTZ R60, R60, UR39, -R26.reuse ;  /* 0x000000273c3c7c23 */ /* 0x100fe2000801081a */
[--C-:B------:R-:W-:Y:S01]  /*143f0*/  FFMA.FTZ R61, R61, UR39, -R26.reuse ;  /* 0x000000273d3d7c23 */ /* 0x100fe2000801081a */
[----:B------:R-:W-:Y:S01]  /*14400*/  FFMA.FTZ R64, R64, UR39, -R26 ;  /* 0x0000002740407c23 */ /* 0x000fe2000801081a */
[----:B------:R-:W0:Y:S01]  /*14410*/  MUFU.TANH R42, R42 ;  /* 0x0000002a002a7308 */ /* 0x000e220000002400 */
[C---:B-1----:R-:W-:Y:S01]  /*14420*/  FADD.FTZ R4, R24.reuse, R4 ;  /* 0x0000000418047221 */ /* 0x042fe20000010000 */
[----:B------:R-:W-:Y:S01]  /*14430*/  F2FP.F16.F32.PACK_AB R24, R24, R13 ;  /* 0x0000000d1818723e */ /* 0x000fe200000000ff */
[--C-:B------:R-:W-:Y:S01]  /*14440*/  FFMA.FTZ R65, R65, UR39, -R26.reuse ;  /* 0x0000002741417c23 */ /* 0x100fe2000801081a */
[----:B------:R-:W-:Y:S01]  /*14450*/  FMNMX.FTZ R13, R145, R5, !PT ;  /* 0x00000005910d7209 */ /* 0x000fe20007810000 */
[--C-:B------:R-:W-:Y:S01]  /*14460*/  FFMA.FTZ R68, R68, UR39, -R26.reuse ;  /* 0x0000002744447c23 */ /* 0x100fe2000801081a */
[--C-:B------:R-:W-:Y:S01]  /*14470*/  FFMA.FTZ R69, R69, UR39, -R26.reuse ;  /* 0x0000002745457c23 */ /* 0x100fe2000801081a */
[--C-:B------:R-:W-:Y:S01]  /*14480*/  FFMA.FTZ R72, R72, UR39, -R26.reuse ;  /* 0x0000002748487c23 */ /* 0x100fe2000801081a */
[----:B------:R-:W-:Y:S01]  /*14490*/  FMNMX.FTZ R13, R84, R13, !PT ;  /* 0x0000000d540d7209 */ /* 0x000fe20007810000 */
[----:B------:R-:W1:Y:S01]  /*144a0*/  MUFU.TANH R27, R27 ;  /* 0x0000001b001b7308 */ /* 0x000e620000002400 */
[--C-:B------:R-:W-:Y:S01]  /*144b0*/  FFMA.FTZ R73, R73, UR39, -R26.reuse ;  /* 0x0000002749497c23 */ /* 0x100fe2000801081a */
[----:B------:R-:W-:Y:S01]  /*144c0*/  FFMA.FTZ R76, R76, UR39, -R26 ;  /* 0x000000274c4c7c23 */ /* 0x000fe2000801081a */
[----:B------:R-:W-:-:S04]  /*144d0*/  FMNMX.FTZ R13, R85, R13, !PT ;  /* 0x0000000d550d7209 */ /* 0x000fc80007810000 */
[----:B------:R-:W-:Y:S01]  /*144e0*/  FMNMX.FTZ R13, R144, R13, !PT ;  /* 0x0000000d900d7209 */ /* 0x000fe20007810000 */
[----:B------:R-:W4:Y:S03]  /*144f0*/  MUFU.TANH R46, R46 ;  /* 0x0000002e002e7308 */ /* 0x000f260000002400 */
[----:B------:R-:W-:-:S04]  /*14500*/  FMNMX.FTZ R13, R80, R13, !PT ;  /* 0x0000000d500d7209 */ /* 0x000fc80007810000 */
[----:B------:R-:W-:Y:S01]  /*14510*/  FMNMX.FTZ R13, R81, R13, !PT ;  /* 0x0000000d510d7209 */ /* 0x000fe20007810000 */
[----:B------:R-:W5:Y:S03]  /*14520*/  MUFU.TANH R47, R47 ;  /* 0x0000002f002f7308 */ /* 0x000f660000002400 */
[----:B------:R-:W-:-:S04]  /*14530*/  FMNMX.FTZ R13, R143, R13, !PT ;  /* 0x0000000d8f0d7209 */ /* 0x000fc80007810000 */
[----:B------:R-:W-:Y:S01]  /*14540*/  FMNMX.FTZ R13, R39, R13, !PT ;  /* 0x0000000d270d7209 */ /* 0x000fe20007810000 */
[----:B------:R-:W5:Y:S03]  /*14550*/  MUFU.TANH R50, R50 ;  /* 0x0000003200327308 */ /* 0x000f660000002400 */
[----:B------:R-:W-:-:S04]  /*14560*/  FMNMX.FTZ R13, R38, R13, !PT ;  /* 0x0000000d260d7209 */ /* 0x000fc80007810000 */
[----:B---3--:R-:W-:Y:S01]  /*14570*/  FMNMX.FTZ R13, R35, R13, !PT ;  /* 0x0000000d230d7209 */ /* 0x008fe20007810000 */
[----:B------:R-:W3:Y:S03]  /*14580*/  MUFU.TANH R51, R51 ;  /* 0x0000003300337308 */ /* 0x000ee60000002400 */
[----:B0-----:R-:W-:-:S04]  /*14590*/  FMNMX.FTZ R13, R42, R13, !PT ;  /* 0x0000000d2a0d7209 */ /* 0x001fc80007810000 */
[----:B-1----:R-:W-:Y:S01]  /*145a0*/  FMNMX.FTZ R13, R27, R13, !PT ;  /* 0x0000000d1b0d7209 */ /* 0x002fe20007810000 */
[----:B------:R-:W0:Y:S03]  /*145b0*/  MUFU.TANH R54, R54 ;  /* 0x0000003600367308 */ /* 0x000e260000002400 */
[----:B------:R-:W-:-:S04]  /*145c0*/  FMNMX.FTZ R13, R11, R13, !PT ;  /* 0x0000000d0b0d7209 */ /* 0x000fc80007810000 */
[----:B----4-:R-:W-:Y:S01]  /*145d0*/  FMNMX.FTZ R13, R46, R13, !PT ;  /* 0x0000000d2e0d7209 */ /* 0x010fe20007810000 */
[----:B------:R-:W1:Y:S03]  /*145e0*/  MUFU.TANH R55, R55 ;  /* 0x0000003700377308 */ /* 0x000e660000002400 */
[----:B-----5:R-:W-:-:S04]  /*145f0*/  FMNMX.FTZ R13, R47, R13, !PT ;  /* 0x0000000d2f0d7209 */ /* 0x020fc80007810000 */
[----:B------:R-:W-:Y:S01]  /*14600*/  FMNMX.FTZ R13, R50, R13, !PT ;  /* 0x0000000d320d7209 */ /* 0x000fe20007810000 */
[----:B------:R-:W4:Y:S03]  /*14610*/  MUFU.TANH R58, R58 ;  /* 0x0000003a003a7308 */ /* 0x000f260000002400 */
[----:B---3--:R-:W-:-:S04]  /*14620*/  FMNMX.FTZ R13, R51, R13, !PT ;  /* 0x0000000d330d7209 */ /* 0x008fc80007810000 */
[----:B0-----:R-:W-:Y:S01]  /*14630*/  FMNMX.FTZ R13, R54, R13, !PT ;  /* 0x0000000d360d7209 */ /* 0x001fe20007810000 */
[----:B------:R-:W0:Y:S03]  /*14640*/  MUFU.TANH R59, R59 ;  /* 0x0000003b003b7308 */ /* 0x000e260000002400 */
[----:B-1----:R-:W-:-:S05]  /*14650*/  FMNMX.FTZ R13, R55, R13, !PT ;  /* 0x0000000d370d7209 */ /* 0x002fca0007810000 */
[----:B------:R-:W1:Y:S01]  /*14660*/  MUFU.TANH R62, R62 ;  /* 0x0000003e003e7308 */ /* 0x000e620000002400 */
[----:B----4-:R-:W-:-:S07]  /*14670*/  FMNMX.FTZ R13, R58, R13, !PT ;  /* 0x0000000d3a0d7209 */ /* 0x010fce0007810000 */
[----:B------:R-:W3:Y:S01]  /*14680*/  MUFU.TANH R63, R63 ;  /* 0x0000003f003f7308 */ /* 0x000ee20000002400 */
[----:B0-----:R-:W-:-:S07]  /*14690*/  FMNMX.FTZ R13, R59, R13, !PT ;  /* 0x0000000d3b0d7209 */ /* 0x001fce0007810000 */
[----:B------:R-:W0:Y:S01]  /*146a0*/  MUFU.TANH R66, R66 ;  /* 0x0000004200427308 */ /* 0x000e220000002400 */
[----:B-1----:R-:W-:-:S07]  /*146b0*/  FMNMX.FTZ R13, R62, R13, !PT ;  /* 0x0000000d3e0d7209 */ /* 0x002fce0007810000 */
[----:B------:R-:W1:Y:S01]  /*146c0*/  MUFU.TANH R67, R67 ;  /* 0x0000004300437308 */ /* 0x000e620000002400 */
[----:B---3--:R-:W-:-:S07]  /*146d0*/  FMNMX.FTZ R13, R63, R13, !PT ;  /* 0x0000000d3f0d7209 */ /* 0x008fce0007810000 */
        /* <DEDUP_REMOVED lines=12> */
[----:B------:R-:W3:Y:S08]  /*147a0*/  MUFU.EX2 R26, R30 ;  /* 0x0000001e001a7308 */ /* 0x000ef00000000800 */
[----:B------:R-:W4:Y:S01]  /*147b0*/  MUFU.TANH R79, R79 ;  /* 0x0000004f004f7308 */ /* 0x000f220000002400 */
[----:B0-----:R-:W-:-:S07]  /*147c0*/  FMNMX.FTZ R13, R77, R13, !PT ;  /* 0x0000000d4d0d7209 */ /* 0x001fce0007810000 */
[----:B------:R-:W0:Y:S01]  /*147d0*/  MUFU.EX2 R20, R20 ;  /* 0x0000001400147308 */ /* 0x000e220000000800 */
[----:B-1----:R-:W-:Y:S01]  /*147e0*/  FMNMX.FTZ R13, R78, R13, !PT ;  /* 0x0000000d4e0d7209 */ /* 0x002fe20007810000 */
[----:B---3--:R-:W-:-:S03]  /*147f0*/  FADD.FTZ R4, R26, R4 ;  /* 0x000000041a047221 */ /* 0x008fc60000010000 */
[----:B----4-:R-:W-:Y:S01]  /*14800*/  FMNMX.FTZ R13, R79, R13, !PT ;  /* 0x0000000d4f0d7209 */ /* 0x010fe20007810000 */
[C---:B0-----:R-:W-:Y:S01]  /*14810*/  FADD.FTZ R4, R20.reuse, R4 ;  /* 0x0000000414047221 */ /* 0x041fe20000010000 */
[----:B------:R-:W-:-:S03]  /*14820*/  F2FP.F16.F32.PACK_AB R26, R20, R26 ;  /* 0x0000001a141a723e */ /* 0x000fc600000000ff */
[----:B------:R-:W0:Y:S02]  /*14830*/  SHFL.BFLY PT, R20, R13, 0x2, 0x1f ;  /* 0x0c401f000d147f89 */ /* 0x000e2400000e0000 */
[----:B0-----:R-:W-:-:S05]  /*14840*/  FMNMX.FTZ R13, R13, R20, !PT ;  /* 0x000000140d0d7209 */ /* 0x001fca0007810000 */
[----:B------:R-:W0:Y:S01]  /*14850*/  SHFL.BFLY PT, R20, R13, 0x1, 0x1f ;  /* 0x0c201f000d147f89 */ /* 0x000e2200000e0000 */
[----:B------:R-:W-:-:S05]  /*14860*/  IMAD.MOV.U32 R31, RZ, RZ, 0x40000040 ;  /* 0x40000040ff1f7424 */ /* 0x000fca00078e00ff */
[----:B------:R-:W-:Y:S02]  /*14870*/  R2UR UR9, R31 ;  /* 0x000000001f0972ca */ /* 0x000fe400000e0000 */
[----:B0-----:R-:W-:-:S05]  /*14880*/  FMNMX.FTZ R13, R13, R20, !PT ;  /* 0x000000140d0d7209 */ /* 0x001fca0007810000 */
[----:B------:R-:W-:-:S04]  /*14890*/  FMUL.FTZ R30, R13, UR39 ;  /* 0x000000270d1e7c20 */ /* 0x000fc80008410000 */
        /* <DEDUP_REMOVED lines=32> */
[----:B--2---:R-:W-:-:S04]  /*14aa0*/  LOP3.LUT R30, R87, 0x10000, RZ, 0xfc, !PT ;  /* 0x00010000571e7812 */ /* 0x004fc800078efcff */
[----:B------:R-:W-:Y:S01]  /*14ab0*/  R2UR UR8, R30 ;  /* 0x000000001e0872ca */ /* 0x000fe200000e0000 */
[----:B------:R-:W-:-:S12]  /*14ac0*/  WARPGROUP.ARRIVE ;  /* 0x00000000000079c5 */ /* 0x000fd80000000000 */
[----:B------:R-:W-:Y:S01]  /*14ad0*/  HGMMA.64x96x16.F32 R88, gdesc[UR8].tnspB, R88, gsb0 ;  /* 0x41600000085879f0 */ /* 0x000fe20008000858 */
[----:B------:R-:W-:Y:S02]  /*14ae0*/  VIADD R38, R30, 0x2 ;  /* 0x000000021e267836 */ /* 0x000fe40000000000 */
[----:B------:R-:W-:-:S03]  /*14af0*/  IMAD.MOV.U32 R39, RZ, RZ, 0x40000040 ;  /* 0x40000040ff277424 */ /* 0x000fc600078e00ff */
[----:B------:R-:W-:Y:S02]  /*14b00*/  R2UR UR12, R38 ;  /* 0x00000000260c72ca */ /* 0x000fe400000e0000 */
[----:B------:R-:W-:Y:S01]  /*14b10*/  R2UR UR13, R39 ;  /* 0x00000000270d72ca */ /* 0x000fe200000e0000 */
[----:B------:R-:W-:Y:S02]  /*14b20*/  VIADD R38, R30, 0x4 ;  /* 0x000000041e267836 */ /* 0x000fe40000000000 */
[----:B------:R-:W-:Y:S01]  /*14b30*/  IMAD.MOV.U32 R39, RZ, RZ, 0x40000040 ;  /* 0x40000040ff277424 */ /* 0x000fe200078e00ff */
[----:B------:R-:W-:Y:S02]  /*14b40*/  WARPGROUP.DEPBAR.LE gsb0, 0x0 ;  /* 0x00008000000079c5 */ /* 0x000fe40000010000 */
[----:B------:R-:W-:-:S07]  /*14b50*/  WARPGROUP.ARRIVE ;  /* 0x00000000000079c5 */ /* 0x000fce0000000000 */
[----:B------:R-:W-:Y:S01]  /*14b60*/  HGMMA.64x96x16.F32 R88, gdesc[UR12].tnspB, R88, gsb0 ;  /* 0x416000000c5879f0 */ /* 0x000fe20008000858 */
[----:B------:R-:W-:Y:S02]  /*14b70*/  R2UR UR16, R38 ;  /* 0x00000000261072ca */ /* 0x000fe400000e0000 */
[----:B------:R-:W-:Y:S01]  /*14b80*/  R2UR UR17, R39 ;  /* 0x00000000271172ca */ /* 0x000fe200000e0000 */
[----:B------:R-:W-:Y:S02]  /*14b90*/  VIADD R38, R30, 0x6 ;  /* 0x000000061e267836 */ /* 0x000fe40000000000 */
[----:B------:R-:W-:-:S03]  /*14ba0*/  IMAD.MOV.U32 R39, RZ, RZ, 0x40000040 ;  /* 0x40000040ff277424 */ /* 0x000fc600078e00ff */
[----:B------:R-:W-:Y:S01]  /*14bb0*/  R2UR UR20, R38 ;  /* 0x00000000261472ca */ /* 0x000fe200000e0000 */
[----:B------:R-:W-:Y:S02]  /*14bc0*/  WARPGROUP.DEPBAR.LE gsb0, 0x0 ;  /* 0x00008000000079c5 */ /* 0x000fe40000010000 */
[----:B------:R-:W-:-:S06]  /*14bd0*/  WARPGROUP.ARRIVE ;  /* 0x00000000000079c5 */ /* 0x000fcc0000000000 */
[----:B------:R-:W-:Y:S01]  /*14be0*/  HGMMA.64x96x16.F32 R88, gdesc[UR16].tnspB, R88, gsb0 ;  /* 0x41600000105879f0 */ /* 0x000fe20008000858 */
[----:B------:R-:W-:Y:S01]  /*14bf0*/  R2UR UR21, R39 ;  /* 0x00000000271572ca */ /* 0x000fe200000e0000 */
[----:B------:R-:W-:Y:S02]  /*14c00*/  VIADD R38, R30, 0x600 ;  /* 0x000006001e267836 */ /* 0x000fe40000000000 */
[----:B------:R-:W-:-:S03]  /*14c10*/  IMAD.MOV.U32 R39, RZ, RZ, 0x40000040 ;  /* 0x40000040ff277424 */ /* 0x000fc600078e00ff */
[----:B------:R-:W-:Y:S02]  /*14c20*/  R2UR UR24, R38 ;  /* 0x00000000261872ca */ /* 0x000fe400000e0000 */
[----:B------:R-:W-:Y:S01]  /*14c30*/  R2UR UR25, R39 ;  /* 0x00000000271972ca */ /* 0x000fe200000e0000 */
[----:B------:R-:W-:Y:S02]  /*14c40*/  WARPGROUP.DEPBAR.LE gsb0, 0x0 ;  /* 0x00008000000079c5 */ /* 0x000fe40000010000 */
[----:B------:R-:W-:-:S06]  /*14c50*/  WARPGROUP.ARRIVE ;  /* 0x00000000000079c5 */ /* 0x000fcc0000000000 */
[----:B------:R-:W-:Y:S01]  /*14c60*/  HGMMA.64x96x16.F32 R88, gdesc[UR20].tnspB, R88, gsb0 ;  /* 0x41600000145879f0 */ /* 0x000fe20008000858 */
        /* <DEDUP_REMOVED lines=18> */
[----:B------:R-:W2:Y:S01]  /*14d90*/  LDL R30, [R1+0x20] ;  /* 0x00002000011e7983 */ /* 0x000ea20000100800 */
[----:B------:R-:W-:Y:S02]  /*14da0*/  WARPGROUP.DEPBAR.LE gsb0, 0x0 ;  /* 0x00008000000079c5 */ /* 0x000fe40000010000 */
[----:B------:R-:W-:-:S06]  /*14db0*/  WARPGROUP.ARRIVE ;  /* 0x00000000000079c5 */ /* 0x000fcc0000000000 */
[----:B------:R-:W-:Y:S03]  /*14dc0*/  HGMMA.64x96x16.F32 R88, gdesc[UR32].tnspB, R88, gsb0 ;  /* 0x41600000205879f0 */ /* 0x000fe60008000858 */
[----:B------:R-:W0:Y:S01]  /*14dd0*/  S2R R87, SR_TID.X ;  /* 0x0000000000577919 */ /* 0x000e220000002100 */
[----:B------:R-:W-:-:S04]  /*14de0*/  FADD.FTZ R5, -R13, R5 ;  /* 0x000000050d057221 */ /* 0x000fc80000010100 */
[----:B------:R-:W-:Y:S01]  /*14df0*/  FMUL.FTZ R5, R5, UR39 ;  /* 0x0000002705057c20 */ /* 0x000fe20008410000 */
[----:B------:R-:W-:Y:S02]  /*14e00*/  WARPGROUP.DEPBAR.LE gsb0, 0x0 ;  /* 0x00008000000079c5 */ /* 0x000fe40000010000 */
[----:B------:R-:W-:-:S06]  /*14e10*/  WARPGROUP.ARRIVE ;  /* 0x00000000000079c5 */ /* 0x000fcc0000000000 */
[----:B------:R-:W-:Y:S01]  /*14e20*/  HGMMA.64x96x16.F32 R88, gdesc[UR44].tnspB, R88, gsb0 ;  /* 0x416000002c5879f0 */ /* 0x000fe20008000858 */
[----:B0-----:R-:W-:Y:S02]  /*14e30*/  SHF.R.U32.HI R27, RZ, 0x7, R87 ;  /* 0x00000007ff1b7819 */ /* 0x001fe40000011657 */
[----:B------:R-:W-:-:S03]  /*14e40*/  ISETP.GE.U32.AND P2, PT, R87, 0x180, PT ;  /* 0x000001805700780c */ /* 0x000fc60003f46070 */
[----:B------:R-:W-:Y:S01]  /*14e50*/  VIADD R27, R27, 0x9 ;  /* 0x000000091b1b7836 */ /* 0x000fe20000000000 */
[----:B------:R-:W-:Y:S04]  /*14e60*/  MUFU.EX2 R5, R5 ;  /* 0x0000000500057308 */ /* 0x000fe80000000800 */
[----:B------:R-:W-:-:S04]  /*14e70*/  SEL R27, R27, 0x9, !P2 ;  /* 0x000000091b1b7807 */ /* 0x000fc80005000000 */
[----:B------:R-:W0:Y:S08]  /*14e80*/  MUFU.EX2 R25, R25 ;  /* 0x0000001900197308 */ /* 0x000e300000000800 */
[----:B------:R-:W1:Y:S08]  /*14e90*/  MUFU.EX2 R84, R84 ;  /* 0x0000005400547308 */ /* 0x000e700000000800 */
[----:B------:R-:W-:Y:S08]  /*14ea0*/  MUFU.EX2 R85, R85 ;  /* 0x0000005500557308 */ /* 0x000ff00000000800 */
[----:B------:R-:W-:Y:S01]  /*14eb0*/  MUFU.EX2 R86, R86 ;  /* 0x0000005600567308 */ /* 0x000fe20000000800 */
[----:B------:R-:W-:-:S07]  /*14ec0*/  @!P1 IMAD R10, R10, 0x8, R2 ;  /* 0x000000080a0a9824 */ /* 0x000fce00078e0202 */
[----:B------:R-:W3:Y:S01]  /*14ed0*/  MUFU.EX2 R21, R21 ;  /* 0x0000001500157308 */ /* 0x000ee20000000800 */
[----:B------:R-:W-:-:S07]  /*14ee0*/  @!P1 VIADD R10, R10, 0x2d860 ;  /* 0x0002d8600a0a9836 */ /* 0x000fce0000000000 */
[----:B------:R-:W4:Y:S01]  /*14ef0*/  MUFU.EX2 R14, R14 ;  /* 0x0000000e000e7308 */ /* 0x000f220000000800 */
[----:B0-----:R-:W-:Y:S01]  /*14f00*/  FFMA.FTZ R3, R5, R3, R25 ;  /* 0x0000000305037223 */ /* 0x001fe20000010019 */
[----:B------:R-:W-:Y:S02]  /*14f10*/  @!P1 PRMT R10, RZ, 0x654, R10 ;  /* 0x00000654ff0a9816 */ /* 0x000fe4000000000a */
[----:B-1----:R-:W-:Y:S01]  /*14f20*/  F2FP.F16.F32.PACK_AB R25, R84, R25 ;  /* 0x000000195419723e */ /* 0x002fe200000000ff */
[----:B---3--:R-:W-:Y:S01]  /*14f30*/  FADD.FTZ R4, R21, R4 ;  /* 0x0000000415047221 */ /* 0x008fe20000010000 */
[----:B------:R-:W-:Y:S02]  /*14f40*/  WARPGROUP.DEPBAR.LE gsb0, 0x0 ;  /* 0x00008000000079c5 */ /* 0x000fe40000010000 */
[----:B------:R0:W-:Y:S06]  /*14f50*/  BAR.ARV R27, 0x100 ;  /* 0x0004001b0000751d */ /* 0x0001ec0000002000 */
[----:B0-----:R-:W-:-:S04]  /*14f60*/  @!P1 IMAD R27, R16, 0x8, R2 ;  /* 0x00000008101b9824 */ /* 0x001fc800078e0202 */
[----:B------:R-:W-:-:S05]  /*14f70*/  @!P1 VIADD R27, R27, 0x2d840 ;  /* 0x0002d8401b1b9836 */ /* 0x000fca0000000000 */
[----:B------:R-:W-:-:S04]  /*14f80*/  @!P1 PRMT R27, RZ, 0x654, R27 ;  /* 0x00000654ff1b9816 */ /* 0x000fc8000000001b */
[----:B------:R0:W-:Y:S02]  /*14f90*/  @!P1 SYNCS.ARRIVE.TRANS64.RED.A1T0 RZ, [R27+URZ], RZ ;  /* 0x000000ff1bff99a7 */ /* 0x0001e4000810043f */
[----:B0-----:R-:W-:Y:S01]  /*14fa0*/  F2FP.F16.F32.PACK_AB R27, R86, R85 ;  /* 0x00000055561b723e */ /* 0x001fe200000000ff */
[----:B------:R0:W-:Y:S04]  /*14fb0*/  @!P1 SYNCS.ARRIVE.TRANS64.RED.A1T0 RZ, [R10+URZ], RZ ;  /* 0x000000ff0aff99a7 */ /* 0x0001e8000810043f */
[----:B------:R4:W-:Y:S02]  /*14fc0*/  STSM.16.M88.4 [R140+0x21800], R24 ;  /* 0x021800188c007844 */ /* 0x0009e40000000200 */
[C---:B----4-:R-:W-:Y:S02]  /*14fd0*/  F2FP.F16.F32.PACK_AB R24, R14.reuse, R21 ;  /* 0x000000150e18723e */ /* 0x050fe400000000ff */
[----:B------:R-:W3:Y:S01]  /*14fe0*/  LDL R21, [R1+0x24] ;  /* 0x0000240001157983 */ /* 0x000ee20000100800 */
[----:B------:R-:W1:Y:S08]  /*14ff0*/  MUFU.EX2 R15, R15 ;  /* 0x0000000f000f7308 */ /* 0x000e700000000800 */
[----:B------:R-:W-:Y:S08]  /*15000*/  MUFU.EX2 R26, R28 ;  /* 0x0000001c001a7308 */ /* 0x000ff00000000800 */
[----:B------:R-:W-:Y:S08]  /*15010*/  MUFU.EX2 R80, R80 ;  /* 0x0000005000507308 */ /* 0x000ff00000000800 */
[----:B------:R-:W4:Y:S08]  /*15020*/  MUFU.EX2 R81, R81 ;  /* 0x0000005100517308 */ /* 0x000f300000000800 */
[----:B------:R-:W-:Y:S08]  /*15030*/  MUFU.EX2 R82, R82 ;  /* 0x0000005200527308 */ /* 0x000ff00000000800 */
[----:B------:R-:W5:Y:S01]  /*15040*/  MUFU.EX2 R83, R83 ;  /* 0x0000005300537308 */ /* 0x000f620000000800 */
[----:B------:R-:W-:-:S04]  /*15050*/  FADD.FTZ R4, R14, R4 ;  /* 0x000000040e047221 */ /* 0x000fc80000010000 */
[----:B-1----:R-:W-:Y:S01]  /*15060*/  FADD.FTZ R4, R15, R4 ;  /* 0x000000040f047221 */ /* 0x002fe20000010000 */
[----:B------:R-:W-:Y:S01]  /*15070*/  FADD.FTZ R3, R84, R3 ;  /* 0x0000000354037221 */ /* 0x000fe20000010000 */
[----:B----4-:R-:W-:Y:S02]  /*15080*/  F2FP.F16.F32.PACK_AB R25, R81, R80 ;  /* 0x000000505119723e */ /* 0x010fe400000000ff */
[C---:B------:R-:W-:Y:S01]  /*15090*/  FADD.FTZ R4, R26.reuse, R4 ;  /* 0x000000041a047221 */ /* 0x040fe20000010000 */
[----:B------:R-:W-:Y:S01]  /*150a0*/  F2FP.F16.F32.PACK_AB R26, R26, R15 ;  /* 0x0000000f1a1a723e */ /* 0x000fe200000000ff */
[----:B------:R-:W-:Y:S01]  /*150b0*/  FADD.FTZ R3, R85, R3 ;  /* 0x0000000355037221 */ /* 0x000fe20000010000 */
[----:B-----5:R-:W-:-:S03]  /*150c0*/  F2FP.F16.F32.PACK_AB R27, R83, R82 ;  /* 0x00000052531b723e */ /* 0x020fc600000000ff */
[----:B------:R-:W-:Y:S02]  /*150d0*/  FADD.FTZ R3, R86, R3 ;  /* 0x0000000356037221 */ /* 0x000fe40000010000 */
[----:B--2---:R1:W-:Y:S01]  /*150e0*/  STSM.16.M88.4 [R30], R24 ;  /* 0x000000181e007844 */ /* 0x0043e20000000200 */
[----:B------:R-:W-:Y:S01]  /*150f0*/  MUFU.EX2 R32, R32 ;  /* 0x0000002000207308 */ /* 0x000fe20000000800 */
[----:B------:R-:W-:-:S07]  /*15100*/  FADD.FTZ R3, R80, R3 ;  /* 0x0000000350037221 */ /* 0x000fce0000010000 */
[----:B------:R-:W-:Y:S08]  /*15110*/  MUFU.EX2 R20, R20 ;  /* 0x0000001400147308 */ /* 0x000ff00000000800 */
[----:B-1----:R-:W1:Y:S01]  /*15120*/  MUFU.EX2 R24, R29 ;  /* 0x0000001d00187308 */ /* 0x002e620000000800 */
[----:B------:R-:W-:-:S07]  /*15130*/  FADD.FTZ R3, R81, R3 ;  /* 0x0000000351037221 */ /* 0x000fce0000010000 */
[----:B------:R-:W2:Y:S01]  /*15140*/  MUFU.EX2 R26, R33 ;  /* 0x00000021001a7308 */ /* 0x000ea20000000800 */
[----:B------:R-:W-:-:S07]  /*15150*/  FADD.FTZ R3, R82, R3 ;  /* 0x0000000352037221 */ /* 0x000fce0000010000 */
[----:B------:R-:W4:Y:S01]  /*15160*/  MUFU.EX2 R25, R35 ;  /* 0x0000002300197308 */ /* 0x000f220000000800 */
[----:B-1----:R-:W-:Y:S01]  /*15170*/  FADD.FTZ R4, R24, R4 ;  /* 0x0000000418047221 */ /* 0x002fe20000010000 */
[----:B------:R-:W-:-:S06]  /*15180*/  FADD.FTZ R3, R83, R3 ;  /* 0x0000000353037221 */ /* 0x000fcc0000010000 */
[----:B0-----:R-:W0:Y:S08]  /*15190*/  MUFU.EX2 R10, R36 ;  /* 0x00000024000a7308 */ /* 0x001e300000000800 */
[----:B------:R-:W1:Y:S01]  /*151a0*/  MUFU.EX2 R27, R42 ;  /* 0x0000002a001b7308 */ /* 0x000e620000000800 */
[----:B------:R-:W-:Y:S01]  /*151b0*/  FADD.FTZ R4, R32, R4 ;  /* 0x0000000420047221 */ /* 0x000fe20000010000 */
[----:B------:R-:W-:-:S06]  /*151c0*/  FADD.FTZ R3, R20, R3 ;  /* 0x0000000314037221 */ /* 0x000fcc0000010000 */
[----:B------:R-:W5:Y:S08]  /*151d0*/  MUFU.EX2 R28, R37 ;  /* 0x00000025001c7308 */ /* 0x000f700000000800 */
[----:B------:R-:W5:Y:S01]  /*151e0*/  MUFU.EX2 R43, R43 ;  /* 0x0000002b002b7308 */ /* 0x000f620000000800 */
[----:B--2---:R-:W-:Y:S01]  /*151f0*/  FADD.FTZ R4, R26, R4 ;  /* 0x000000041a047221 */ /* 0x004fe20000010000 */
[----:B----4-:R-:W-:-:S06]  /*15200*/  FADD.FTZ R3, R25, R3 ;  /* 0x0000000319037221 */ /* 0x010fcc0000010000 */
[----:B------:R-:W2:Y:S08]  /*15210*/  MUFU.EX2 R14, R40 ;  /* 0x00000028000e7308 */ /* 0x000eb00000000800 */
[----:B------:R-:W4:Y:S01]  /*15220*/  MUFU.EX2 R11, R11 ;  /* 0x0000000b000b7308 */ /* 0x000f220000000800 */
[----:B0-----:R-:W-:Y:S01]  /*15230*/  FADD.FTZ R4, R10, R4 ;  /* 0x000000040a047221 */ /* 0x001fe20000010000 */
[----:B-1----:R-:W-:-:S06]  /*15240*/  FADD.FTZ R3, R27, R3 ;  /* 0x000000031b037221 */ /* 0x002fcc0000010000 */
[----:B------:R-:W0:Y:S08]  /*15250*/  MUFU.EX2 R30, R41 ;  /* 0x00000029001e7308 */ /* 0x000e300000000800 */
[----:B------:R-:W1:Y:S01]  /*15260*/  MUFU.EX2 R29, R46 ;  /* 0x0000002e001d7308 */ /* 0x000e620000000800 */
[----:B-----5:R-:W-:Y:S01]  /*15270*/  FADD.FTZ R4, R28, R4 ;  /* 0x000000041c047221 */ /* 0x020fe20000010000 */
        /* <DEDUP_REMOVED lines=14> */
[----:B------:R-:W3:Y:S01]  /*15360*/  MUFU.EX2 R54, R54 ;  /* 0x0000003600367308 */ /* 0x000ee20000000800 */
        /* <DEDUP_REMOVED lines=9> */
[----:B---3--:R-:W-:-:S06]  /*15400*/  FADD.FTZ R4, R54, R4 ;  /* 0x0000000436047221 */ /* 0x008fcc0000010000 */
[----:B------:R-:W3:Y:S08]  /*15410*/  MUFU.EX2 R56, R56 ;  /* 0x0000003800387308 */ /* 0x000ef00000000800 */
        /* <DEDUP_REMOVED lines=9> */
[----:B------:R-:W-:Y:S01]  /*154b0*/  F2FP.F16.F32.PACK_AB R29, R29, R11 ;  /* 0x0000000b1d1d723e */ /* 0x000fe200000000ff */
[----:B---3--:R-:W-:Y:S01]  /*154c0*/  FADD.FTZ R3, R56, R3 ;  /* 0x0000000338037221 */ /* 0x008fe20000010000 */
[----:B-----5:R-:W-:-:S05]  /*154d0*/  FADD.FTZ R11, R59, R4 ;  /* 0x000000043b0b7221 */ /* 0x020fca0000010000 */
[----:B------:R-:W3:Y:S01]  /*154e0*/  MUFU.EX2 R66, R66 ;  /* 0x0000004200427308 */ /* 0x000ee20000000800 */
[----:B--2---:R-:W-:Y:S01]  /*154f0*/  FADD.FTZ R3, R57, R3 ;  /* 0x0000000339037221 */ /* 0x004fe20000010000 */
[----:B----4-:R-:W-:-:S06]  /*15500*/  FADD.FTZ R4, R62, R11 ;  /* 0x0000000b3e047221 */ /* 0x010fcc0000010000 */
[----:B------:R-:W2:Y:S01]  /*15510*/  MUFU.EX2 R61, R61 ;  /* 0x0000003d003d7308 */ /* 0x000ea20000000800 */
[----:B------:R-:W-:-:S07]  /*15520*/  F2FP.F16.F32.PACK_AB R26, R10, R26 ;  /* 0x0000001a0a1a723e */ /* 0x000fce00000000ff */
[----:B------:R-:W4:Y:S01]  /*15530*/  MUFU.EX2 R67, R67 ;  /* 0x0000004300437308 */ /* 0x000f220000000800 */
[----:B0-----:R-:W-:Y:S01]  /*15540*/  FADD.FTZ R10, R60, R3 ;  /* 0x000000033c0a7221 */ /* 0x001fe20000010000 */
[----:B-1----:R-:W-:-:S06]  /*15550*/  FADD.FTZ R3, R63, R4 ;  /* 0x000000043f037221 */ /* 0x002fcc0000010000 */
[----:B------:R-:W0:Y:S08]  /*15560*/  MUFU.EX2 R64, R64 ;  /* 0x0000004000407308 */ /* 0x000e300000000800 */
[----:B------:R-:W1:Y:S01]  /*15570*/  MUFU.EX2 R70, R70 ;  /* 0x0000004600467308 */ /* 0x000e620000000800 */
[----:B---3--:R-:W-:-:S07]  /*15580*/  FADD.FTZ R4, R66, R3 ;  /* 0x0000000342047221 */ /* 0x008fce0000010000 */
        /* <DEDUP_REMOVED lines=9> */
[----:B------:R-:W1:Y:S08]  /*15620*/  MUFU.EX2 R41, R75 ;  /* 0x0000004b00297308 */ /* 0x000e700000000800 */
[----:B------:R-:W1:Y:S08]  /*15630*/  MUFU.EX2 R72, R72 ;  /* 0x0000004800487308 */ /* 0x000e700000000800 */
[----:B------:R-:W-:Y:S08]  /*15640*/  MUFU.EX2 R73, R73 ;  /* 0x0000004900497308 */ /* 0x000ff00000000800 */
[----:B------:R-:W-:Y:S08]  /*15650*/  MUFU.EX2 R76, R76 ;  /* 0x0000004c004c7308 */ /* 0x000ff00000000800 */
[----:B------:R-:W1:Y:S08]  /*15660*/  MUFU.EX2 R77, R77 ;  /* 0x0000004d004d7308 */ /* 0x000e700000000800 */
[----:B------:R-:W-:Y:S08]  /*15670*/  MUFU.EX2 R78, R78 ;  /* 0x0000004e004e7308 */ /* 0x000ff00000000800 */
[----:B------:R-:W1:Y:S01]  /*15680*/  MUFU.EX2 R79, R79 ;  /* 0x0000004f004f7308 */ /* 0x000e620000000800 */
[----:B---3--:R-:W-:Y:S01]  /*15690*/  FADD.FTZ R11, R65, R10 ;  /* 0x0000000a410b7221 */ /* 0x008fe20000010000 */
[----:B-----5:R-:W-:Y:S01]  /*156a0*/  FADD.FTZ R3, R71, R4 ;  /* 0x0000000447037221 */ /* 0x020fe20000010000 */
[----:B------:R-:W-:-:S02]  /*156b0*/  F2FP.F16.F32.PACK_AB R24, R32, R24 ;  /* 0x000000182018723e */ /* 0x000fc400000000ff */
[----:B------:R-:W-:Y:S02]  /*156c0*/  F2FP.F16.F32.PACK_AB R25, R25, R20 ;  /* 0x000000141919723e */ /* 0x000fe400000000ff */
[----:B------:R-:W-:Y:S02]  /*156d0*/  F2FP.F16.F32.PACK_AB R27, R43, R27 ;  /* 0x0000001b2b1b723e */ /* 0x000fe400000000ff */
[----:B------:R-:W-:Y:S02]  /*156e0*/  F2FP.F16.F32.PACK_AB R28, R14, R28 ;  /* 0x0000001c0e1c723e */ /* 0x000fe400000000ff */
[----:B------:R-:W-:Y:S02]  /*156f0*/  F2FP.F16.F32.PACK_AB R30, R44, R30 ;  /* 0x0000001e2c1e723e */ /* 0x000fe400000000ff */
[----:B------:R-:W-:Y:S01]  /*15700*/  F2FP.F16.F32.PACK_AB R31, R50, R31 ;  /* 0x0000001f321f723e */ /* 0x000fe200000000ff */
[----:B--2---:R-:W-:Y:S01]  /*15710*/  FADD.FTZ R11, R68, R11 ;  /* 0x0000000b440b7221 */ /* 0x004fe20000010000 */
[----:B----4-:R-:W-:Y:S01]  /*15720*/  FADD.FTZ R4, R74, R3 ;  /* 0x000000034a047221 */ /* 0x010fe20000010000 */
[----:B------:R2:W-:Y:S01]  /*15730*/  STSM.16.M88.4 [R142], R24 ;  /* 0x000000188e007844 */ /* 0x0005e20000000200 */
[----:B------:R-:W-:-:S02]  /*15740*/  F2FP.F16.F32.PACK_AB R36, R48, R36 ;  /* 0x000000243024723e */ /* 0x000fc400000000ff */
[----:B------:R-:W-:Y:S01]  /*15750*/  F2FP.F16.F32.PACK_AB R37, R54, R37 ;  /* 0x000000253625723e */ /* 0x000fe200000000ff */
[----:B------:R3:W-:Y:S01]  /*15760*/  STSM.16.M88.4 [R141], R28 ;  /* 0x0000001c8d007844 */ /* 0x0007e20000000200 */
[----:B------:R-:W-:Y:S02]  /*15770*/  F2FP.F16.F32.PACK_AB R38, R52, R38 ;  /* 0x000000263426723e */ /* 0x000fe400000000ff */
[----:B------:R-:W-:Y:S01]  /*15780*/  F2FP.F16.F32.PACK_AB R39, R58, R39 ;  /* 0x000000273a27723e */ /* 0x000fe200000000ff */
[----:B0-----:R-:W-:Y:S01]  /*15790*/  FADD.FTZ R11, R40, R11 ;  /* 0x0000000b280b7221 */ /* 0x001fe20000010000 */
[----:B-1----:R-:W-:Y:S01]  /*157a0*/  FADD.FTZ R4, R41, R4 ;  /* 0x0000000429047221 */ /* 0x002fe20000010000 */
[----:B------:R-:W-:Y:S02]  /*157b0*/  F2FP.F16.F32.PACK_AB R40, R72, R40 ;  /* 0x000000284828723e */ /* 0x000fe400000000ff */
[----:B------:R-:W-:Y:S02]  /*157c0*/  F2FP.F16.F32.PACK_AB R41, R77, R41 ;  /* 0x000000294d29723e */ /* 0x000fe400000000ff */
[----:B------:R-:W-:-:S02]  /*157d0*/  F2FP.F16.F32.PACK_AB R42, R76, R73 ;  /* 0x000000494c2a723e */ /* 0x000fc400000000ff */
[----:B--2---:R-:W-:Y:S02]  /*157e0*/  F2FP.F16.F32.PACK_AB R24, R56, R53 ;  /* 0x000000353818723e */ /* 0x004fe400000000ff */
[----:B------:R-:W-:Y:S02]  /*157f0*/  F2FP.F16.F32.PACK_AB R25, R62, R59 ;  /* 0x0000003b3e19723e */ /* 0x000fe400000000ff */
[----:B------:R-:W-:Y:S02]  /*15800*/  F2FP.F16.F32.PACK_AB R26, R60, R57 ;  /* 0x000000393c1a723e */ /* 0x000fe400000000ff */
[----:B------:R-:W-:Y:S02]  /*15810*/  F2FP.F16.F32.PACK_AB R27, R66, R63 ;  /* 0x0000003f421b723e */ /* 0x000fe400000000ff */
[----:B---3--:R-:W-:Y:S02]  /*15820*/  F2FP.F16.F32.PACK_AB R28, R64, R61 ;  /* 0x0000003d401c723e */ /* 0x008fe400000000ff */
[----:B------:R-:W-:-:S02]  /*15830*/  F2FP.F16.F32.PACK_AB R29, R70, R67 ;  /* 0x00000043461d723e */ /* 0x000fc400000000ff */
[----:B------:R-:W-:Y:S02]  /*15840*/  F2FP.F16.F32.PACK_AB R30, R68, R65 ;  /* 0x00000041441e723e */ /* 0x000fe400000000ff */
[----:B------:R-:W-:Y:S02]  /*15850*/  F2FP.F16.F32.PACK_AB R31, R74, R71 ;  /* 0x000000474a1f723e */ /* 0x000fe400000000ff */
[----:B------:R-:W-:Y:S01]  /*15860*/  F2FP.F16.F32.PACK_AB R43, R79, R78 ;  /* 0x0000004e4f2b723e */ /* 0x000fe200000000ff */
[----:B------:R0:W-:Y:S04]  /*15870*/  STSM.16.M88.4 [R140+0x27800], R36 ;  /* 0x027800248c007844 */ /* 0x0001e80000000200 */
[----:B------:R0:W-:Y:S04]  /*15880*/  STSM.16.M88.4 [R21], R24 ;  /* 0x0000001815007844 */ /* 0x0001e80000000200 */
[----:B------:R0:W-:Y:S04]  /*15890*/  STSM.16.M88.4 [R142+0x6000], R28 ;  /* 0x0060001c8e007844 */ /* 0x0001e80000000200 */
[----:B------:R0:W-:Y:S01]  /*158a0*/  STSM.16.M88.4 [R141+0x6000], R40 ;  /* 0x006000288d007844 */ /* 0x0001e20000000200 */
[----:B------:R-:W-:Y:S01]  /*158b0*/  @!PT LDS RZ, [RZ] ;  /* 0x00000000fffff984 */ /* 0x000fe20000000800 */
[----:B------:R-:W-:Y:S01]  /*158c0*/  @!PT LDS RZ, [RZ] ;  /* 0x00000000fffff984 */ /* 0x000fe20000000800 */
[----:B------:R-:W-:Y:S01]  /*158d0*/  @!PT LDS RZ, [RZ] ;  /* 0x00000000fffff984 */ /* 0x000fe20000000800 */
[----:B------:R-:W-:Y:S01]  /*158e0*/  @!PT LDS RZ, [RZ] ;  /* 0x00000000fffff984 */ /* 0x000fe20000000800 */
[----:B------:R1:W-:Y:S06]  /*158f0*/  MEMBAR.ALL.CTA ;  /* 0x0000000000007992 */ /* 0x0003ec0000008000 */
[----:B-1----:R-:W1:Y:S01]  /*15900*/  FENCE.VIEW.ASYNC.S ;  /* 0x00000000000073c6 */ /* 0x002e620000000000 */
[----:B------:R-:W-:Y:S01]  /*15910*/  ISETP.GT.AND P2, PT, R0, R155, PT ;  /* 0x0000009b0000720c */ /* 0x000fe20003f44270 */
[----:B------:R-:W-:Y:S01]  /*15920*/  FADD.FTZ R10, R72, R11 ;  /* 0x0000000b480a7221 */ /* 0x000fe20000010000 */
[----:B------:R-:W-:-:S03]  /*15930*/  FADD.FTZ R3, R77, R4 ;  /* 0x000000044d037221 */ /* 0x000fc60000010000 */
[----:B------:R-:W-:Y:S01]  /*15940*/  FADD.FTZ R11, R73, R10 ;  /* 0x0000000a490b7221 */ /* 0x000fe20000010000 */
[----:B------:R-:W-:Y:S01]  /*15950*/  FADD.FTZ R78, R78, R3 ;  /* 0x000000034e4e7221 */ /* 0x000fe20000010000 */
[-C--:B------:R-:W-:Y:S01]  /*15960*/  FMUL.FTZ R90, R90, R5.reuse ;  /* 0x000000055a5a7220 */ /* 0x080fe20000410000 */
[-C--:B------:R-:W-:Y:S01]  /*15970*/  FMUL.FTZ R91, R91, R5.reuse ;  /* 0x000000055b5b7220 */ /* 0x080fe20000410000 */
        /* <DEDUP_REMOVED lines=48> */
[----:B------:R-:W-:-:S02]  /*15c80*/  VIADD R0, R0, 0xffffffff ;  /* 0xffffffff00007836 */ /* 0x000fc40000000000 */
[----:B------:R-:W-:Y:S02]  /*15c90*/  IMAD.MOV.U32 R14, RZ, RZ, R18 ;  /* 0x000000ffff0e7224 */ /* 0x000fe400078e0012 */
[----:B------:R-:W-:Y:S02]  /*15ca0*/  IMAD.MOV.U32 R10, RZ, RZ, R16 ;  /* 0x000000ffff0a7224 */ /* 0x000fe400078e0010 */
[----:B------:R-:W-:Y:S02]  /*15cb0*/  IMAD.MOV.U32 R5, RZ, RZ, R13 ;  /* 0x000000ffff057224 */ /* 0x000fe400078e000d */
[----:B------:R-:W-:Y:S01]  /*15cc0*/  IMAD.MOV.U32 R11, RZ, RZ, R12 ;  /* 0x000000ffff0b7224 */ /* 0x000fe200078e000c */
[----:B-1----:R-:W-:Y:S01]  /*15cd0*/  NOP ;  /* 0x0000000000007918 */ /* 0x002fe20000000000 */
[----:B0-----:R-:W-:Y:S05]  /*15ce0*/  @P2 BRA `(.L_x_11458) ;  /* 0xffffffd400242947 */ /* 0x001fea000383ffff */
.L_x_11448:
[----:B------:R-:W2:Y:S02]  /*15cf0*/  LDL R5, [R1+0x44] ;  /* 0x0000440001057983 */ /* 0x000ea40000100800 */
[----:B--2---:R-:W-:-:S13]  /*15d00*/  ISETP.GE.AND P2, PT, R0, R5, PT ;  /* 0x000000050000720c */ /* 0x004fda0003f46270 */
[----:B------:R-:W-:Y:S05]  /*15d10*/  @!P2 BRA `(.L_x_11459) ;  /* 0x0000003c0000a947 */ /* 0x000fea0003800000 */
[----:B------:R-:W-:Y:S02]  /*15d20*/  IMAD.MOV.U32 R5, RZ, RZ, R13 ;  /* 0x000000ffff057224 */ /* 0x000fe400078e000d */
[----:B------:R-:W-:Y:S02]  /*15d30*/  IMAD.MOV.U32 R10, RZ, RZ, R12 ;  /* 0x000000ffff0a7224 */ /* 0x000fe400078e000c */
[----:B------:R-:W-:Y:S02]  /*15d40*/  IMAD.MOV.U32 R14, RZ, RZ, R18 ;  /* 0x000000ffff0e7224 */ /* 0x000fe400078e0012 */
[----:B------:R-:W-:-:S07]  /*15d50*/  IMAD.MOV.U32 R11, RZ, RZ, R16 ;  /* 0x000000ffff0b7224 */ /* 0x000fce00078e0010 */
.L_x_11477:
        /* <DEDUP_REMOVED lines=10> */
.L_x_11461:
[----:B------:R-:W-:Y:S01]  /*15e00*/  IMAD R12, R16, 0x8, R2 ;  /* 0x00000008100c7824 */ /* 0x000fe200078e0202 */
[----:B------:R-:W-:-:S04]  /*15e10*/  SHF.L.U32 R13, R18, 0x1f, RZ ;  /* 0x0000001f120d7819 */ /* 0x000fc800000006ff */
[----:B------:R0:W1:Y:S01]  /*15e20*/  SYNCS.PHASECHK.TRANS64.TRYWAIT P3, [R12+URZ+0x2d830], R13 ;  /* 0x02d8300d0c0075a7 */ /* 0x000062000806017f */
[----:B------:R-:W-:Y:S05]  /*15e30*/  @!P0 BRA `(.L_x_11462) ;  /* 0x0000000000048947 */ /* 0x000fea0003800000 */
[----:B------:R-:W-:Y:S01]  /*15e40*/  BPT.TRAP 0x1 ;  /* 0x000000040000795c */ /* 0x000fe20000300000 */
.L_x_11462:
[----:B------:R-:W-:Y:S04]  /*15e50*/  BSSY B0, `(.L_x_11460) ;  /* 0x0000004000007945 */ /* 0x000fe80003800000 */
[----:B-1----:R-:W-:Y:S05]  /*15e60*/  @P3 BRA `(.L_x_11463) ;  /* 0x0000000000083947 */ /* 0x002fea0003800000 */
[----:B------:R-:W1:Y:S02]  /*15e70*/  SYNCS.PHASECHK.TRANS64.TRYWAIT P3, [R12+URZ+0x2d830], R13 ;  /* 0x02d8300d0c0075a7 */ /* 0x000e64000806017f */
[----:B-1----:R-:W-:Y:S05]  /*15e80*/  @!P3 BRA `(.L_x_11464) ;  /* 0x000000ec0040b947 */ /* 0x002fea0003800000 */
.L_x_11463:
[----:B------:R-:W-:Y:S05]  /*15e90*/  BSYNC B0 ;  /* 0x0000000000007941 */ /* 0x000fea0003800000 */
.L_x_11460:
        /* <DEDUP_REMOVED lines=60> */
.L_x_11466:
[----:B------:R-:W-:Y:S01]  /*16260*/  SHF.L.U32 R12, R14, 0x1f, RZ ;  /* 0x0000001f0e0c7819 */ /* 0x000fe200000006ff */
[----:B------:R-:W-:-:S04]  /*16270*/  IMAD R13, R11, 0x8, R2 ;  /* 0x000000080b0d7824 */ /* 0x000fc800078e0202 */
[----:B------:R0:W1:Y:S01]  /*16280*/  SYNCS.PHASECHK.TRANS64.TRYWAIT P2, [R13+URZ+0x2d850], R12 ;  /* 0x02d8500c0d0075a7 */ /* 0x000062000804017f */
[----:B------:R-:W-:Y:S05]  /*16290*/  @!P0 BRA `(.L_x_11467) ;  /* 0x0000000000048947 */ /* 0x000fea0003800000 */
[----:B------:R-:W-:Y:S01]  /*162a0*/  BPT.TRAP 0x1 ;  /* 0x000000040000795c */ /* 0x000fe20000300000 */
.L_x_11467:
[----:B-1----:R-:W-:Y:S05]  /*162b0*/  @P2 BRA `(.L_x_11465) ;  /* 0x0000000000082947 */ /* 0x002fea0003800000 */
[----:B------:R-:W1:Y:S02]  /*162c0*/  SYNCS.PHASECHK.TRANS64.TRYWAIT P2, [R13+URZ+0x2d850], R12 ;  /* 0x02d8500c0d0075a7 */ /* 0x000e64000804017f */
[----:B-1----:R-:W-:Y:S05]  /*162d0*/  @!P2 BRA `(.L_x_11468) ;  /* 0x000000e80040a947 */ /* 0x002fea0003800000 */
.L_x_11465:
[----:B------:R-:W2:Y:S01]  /*162e0*/  LDL R143, [R1+0x18] ;  /* 0x00001800018f7983 */ /* 0x000ea20000100800 */
[----:B------:R-:W3:Y:S03]  /*162f0*/  @P5 LDC R14, c[0x0][0x44c] ;  /* 0x00011300ff0e5b82 */ /* 0x000ee60000000800 */
[----:B------:R-:W2:Y:S05]  /*16300*/  LDL R20, [R1+0x40] ;  /* 0x0000400001147983 */ /* 0x000eaa0000100800 */
[----:B01----:R-:W0:Y:S01]  /*16310*/  @P5 LDC R13, c[0x0][0x450] ;  /* 0x00011400ff0d5b82 */ /* 0x003e220000000800 */
[----:B------:R-:W-:Y:S05]  /*16320*/  WARPSYNC.ALL ;  /* 0x0000000000007948 */ /* 0x000fea0003800000 */
[----:B--2---:R-:W-:-:S02]  /*16330*/  IMAD.IADD R12, R20, 0x1, R143 ;  /* 0x00000001140c7824 */ /* 0x004fc400078e028f */
[----:B------:R-:W2:Y:S01]  /*16340*/  LDL R143, [R1+0x3c] ;  /* 0x00003c00018f7983 */ /* 0x000ea20000100800 */
[----:B------:R-:W-:Y:S01]  /*16350*/  IMAD.MOV.U32 R15, RZ, RZ, -0x7fffffe0 ;  /* 0x80000020ff0f7424 */ /* 0x000fe200078e00ff */
[----:B------:R-:W-:Y:S01]  /*16360*/  WARPGROUP.ARRIVE ;  /* 0x00000000000079c5 */ /* 0x000fe20000000000 */
[----:B---3--:R-:W-:-:S05]  /*16370*/  @P5 IMAD.HI.U32 R14, R12, R14, RZ ;  /* 0x0000000e0c0e5227 */ /* 0x008fca00078e00ff */
[----:B------:R-:W1:Y:S01]  /*16380*/  S2R R145, SR_TID.X ;  /* 0x0000000000917919 */ /* 0x000e620000002100 */
[C---:B------:R-:W-:Y:S01]  /*16390*/  R2UR UR11, R15.reuse ;  /* 0x000000000f0b72ca */ /* 0x040fe200000e0000 */
[----:B------:R-:W-:Y:S01]  /*163a0*/  IMAD.MOV.U32 R21, RZ, RZ, -0x7fffffe0 ;  /* 0x80000020ff157424 */ /* 0x000fe200078e00ff */
[----:B0-----:R-:W-:Y:S01]  /*163b0*/  @P5 SHF.R.U32.HI R12, RZ, R13, R14 ;  /* 0x0000000dff0c5219 */ /* 0x001fe2000001160e */
[----:B------:R-:W-:Y:S01]  /*163c0*/  VIADD R13, R2, 0x400 ;  /* 0x00000400020d7836 */ /* 0x000fe20000000000 */
[----:B------:R-:W-:Y:S01]  /*163d0*/  R2UR UR47, R15 ;  /* 0x000000000f2f72ca */ /* 0x000fe200000e0000 */
[----:B------:R-:W-:Y:S01]  /*163e0*/  IMAD.MOV.U32 R15, RZ, RZ, 0x40000040 ;  /* 0x40000040ff0f7424 */ /* 0x000fe200078e00ff */
[----:B------:R-:W-:Y:S02]  /*163f0*/  R2UR UR15, R21 ;  /* 0x00000000150f72ca */ /* 0x000fe400000e0000 */
[----:B------:R-:W-:Y:S02]  /*16400*/  SHF.R.U32.HI R13, RZ, 0x4, R13 ;  /* 0x00000004ff0d7819 */ /* 0x000fe4000001160d */
[----:B------:R-:W-:Y:S01]  /*16410*/  R2UR UR9, R15 ;  /* 0x000000000f0972ca */ /* 0x000fe200000e0000 */
[----:B------:R-:W-:Y:S01]  /*16420*/  IMAD.MOV.U32 R15, RZ, RZ, 0x40000040 ;  /* 0x40000040ff0f7424 */ /* 0x000fe200078e00ff */
[----:B------:R-:W-:-:S02]  /*16430*/  LOP3.LUT R13, R13, 0x3fff, RZ, 0xc0, !PT ;  /* 0x00003fff0d0d7812 */ /* 0x000fc400078ec0ff */
[----:B------:R-:W-:Y:S02]  /*16440*/  R2UR UR19, R21 ;  /* 0x00000000151372ca */ /* 0x000fe400000e0000 */
[----:B------:R-:W-:Y:S02]  /*16450*/  LOP3.LUT R13, R13, 0x2000000, RZ, 0xfc, !PT ;  /* 0x020000000d0d7812 */ /* 0x000fe400078efcff */
[C---:B------:R-:W-:Y:S02]  /*16460*/  R2UR UR23, R21.reuse ;  /* 0x00000000151772ca */ /* 0x040fe400000e0000 */
[----:B------:R-:W-:Y:S01]  /*16470*/  R2UR UR27, R21 ;  /* 0x00000000151b72ca */ /* 0x000fe200000e0000 */
[----:B------:R-:W-:Y:S01]  /*16480*/  IMAD R14, R11, 0x600, R13 ;  /* 0x000006000b0e7824 */ /* 0x000fe200078e020d */
[C---:B------:R-:W-:Y:S01]  /*16490*/  R2UR UR31, R21.reuse ;  /* 0x00000000151f72ca */ /* 0x040fe200000e0000 */
[----:B------:R-:W-:Y:S01]  /*164a0*/  FMUL.FTZ R13, R24, UR48 ;  /* 0x00000030180d7c20 */ /* 0x000fe20008410000 */
[----:B------:R-:W-:Y:S01]  /*164b0*/  R2UR UR35, R21 ;  /* 0x00000000152372ca */ /* 0x000fe200000e0000 */
[C---:B------:R-:W-:Y:S01]  /*164c0*/  VIADD R20, R14.reuse, 0x40 ;  /* 0x000000400e147836 */ /* 0x040fe20000000000 */
[----:B------:R-:W-:Y:S01]  /*164d0*/  R2UR UR10, R14 ;  /* 0x000000000e0a72ca */ /* 0x000fe200000e0000 */
[----:B------:R-:W-:Y:S01]  /*164e0*/  IMAD.MOV.U32 R21, RZ, RZ, 0x40000040 ;  /* 0x40000040ff157424 */ /* 0x000fe200078e00ff */
[----:B------:R-:W-:Y:S01]  /*164f0*/  R2UR UR45, R15 ;  /* 0x000000000f2d72ca */ /* 0x000fe200000e0000 */
[----:B------:R-:W-:Y:S01]  /*16500*/  FMUL.FTZ R15, R25, UR48 ;  /* 0x00000030190f7c20 */ /* 0x000fe20008410000 */
[----:B------:R-:W-:Y:S01]  /*16510*/  R2UR UR14, R20 ;  /* 0x00000000140e72ca */ /* 0x000fe200000e0000 */
[----:B------:R-:W-:Y:S01]  /*16520*/  VIADD R20, R14, 0x80 ;  /* 0x000000800e147836 */ /* 0x000fe20000000000 */
[----:B------:R-:W-:Y:S01]  /*16530*/  R2UR UR13, R21 ;  /* 0x00000000150d72ca */ /* 0x000fe200000e0000 */
[----:B------:R-:W-:Y:S01]  /*16540*/  IMAD.MOV.U32 R21, RZ, RZ, 0x40000040 ;  /* 0x40000040ff157424 */ /* 0x000fe200078e00ff */
[----:B-1----:R-:W-:Y:S01]  /*16550*/  SHF.R.U32.HI R144, RZ, 0x7, R145 ;  /* 0x00000007ff907819 */ /* 0x002fe20000011691 */
[----:B------:R-:W-:Y:S01]  /*16560*/  FMUL.FTZ R25, R29, UR48 ;  /* 0x000000301d197c20 */ /* 0x000fe20008410000 */
[----:B------:R-:W-:Y:S01]  /*16570*/  R2UR UR18, R20 ;  /* 0x00000000141272ca */ /* 0x000fe200000e0000 */
[----:B------:R-:W-:Y:S01]  /*16580*/  VIADD R20, R14, 0xc0 ;  /* 0x000000c00e147836 */ /* 0x000fe20000000000 */
[----:B------:R-:W-:Y:S01]  /*16590*/  R2UR UR17, R21 ;  /* 0x00000000151172ca */ /* 0x000fe200000e0000 */
[----:B------:R-:W-:Y:S01]  /*165a0*/  IMAD.MOV.U32 R21, RZ, RZ, 0x40000040 ;  /* 0x40000040ff157424 */ /* 0x000fe200078e00ff */
[----:B------:R-:W-:Y:S01]  /*165b0*/  ISETP.GE.U32.AND P2, PT, R145, 0x180, PT ;  /* 0x000001809100780c */ /* 0x000fe20003f46070 */
[----:B------:R-:W-:Y:S01]  /*165c0*/  FMUL.FTZ R29, R33, UR48 ;  /* 0x00000030211d7c20 */ /* 0x000fe20008410000 */
[----:B------:R-:W-:Y:S01]  /*165d0*/  R2UR UR22, R20 ;  /* 0x00000000141672ca */ /* 0x000fe200000e0000 */
[----:B------:R-:W-:Y:S01]  /*165e0*/  VIADD R20, R14, 0x100 ;  /* 0x000001000e147836 */ /* 0x000fe20000000000 */
[----:B------:R-:W-:Y:S01]  /*165f0*/  R2UR UR21, R21 ;  /* 0x00000000151572ca */ /* 0x000fe200000e0000 */
[----:B------:R-:W-:-:S02]  /*16600*/  IMAD.MOV.U32 R21, RZ, RZ, 0x40000040 ;  /* 0x40000040ff157424 */ /* 0x000fc400078e00ff */
[----:B------:R-:W-:Y:S01]  /*16610*/  FMUL.FTZ R33, R38, UR48 ;  /* 0x0000003026217c20 */ /* 0x000fe20008410000 */
[----:B------:R-:W-:Y:S01]  /*16620*/  FMUL.FTZ R38, R43, UR48 ;  /* 0x000000302b267c20 */ /* 0x000fe20008410000 */
[----:B------:R-:W-:Y:S01]  /*16630*/  R2UR UR26, R20 ;  /* 0x00000000141a72ca */ /* 0x000fe200000e0000 */
[----:B------:R-:W-:Y:S01]  /*16640*/  VIADD R20, R14, 0x140 ;  /* 0x000001400e147836 */ /* 0x000fe20000000000 */
[----:B------:R-:W-:Y:S01]  /*16650*/  R2UR UR25, R21 ;  /* 0x00000000151972ca */ /* 0x000fe200000e0000 */
[----:B------:R-:W-:Y:S02]  /*16660*/  IMAD.MOV.U32 R21, RZ, RZ, 0x40000040 ;  /* 0x40000040ff157424 */ /* 0x000fe400078e00ff */
[----:B------:R-:W-:Y:S01]  /*16670*/  FMUL.FTZ R43, R48, UR48 ;  /* 0x00000030302b7c20 */ /* 0x000fe20008410000 */
[----:B------:R-:W-:Y:S01]  /*16680*/  FMUL.FTZ R48, R54, UR48 ;  /* 0x0000003036307c20 */ /* 0x000fe20008410000 */
[----:B------:R-:W-:Y:S01]  /*16690*/  R2UR UR30, R20 ;  /* 0x00000000141e72ca */ /* 0x000fe200000e0000 */
[C---:B------:R-:W-:Y:S01]  /*166a0*/  VIADD R20, R14.reuse, 0x180 ;  /* 0x000001800e147836 */ /* 0x040fe20000000000 */
[----:B------:R-:W-:Y:S01]  /*166b0*/  R2UR UR29, R21 ;  /* 0x00000000151d72ca */ /* 0x000fe200000e0000 */
[----:B------:R-:W-:-:S02]  /*166c0*/  VIADD R14, R14, 0x1c0 ;  /* 0x000001c00e0e7836 */ /* 0x000fc40000000000 */
[----:B------:R-:W-:Y:S01]  /*166d0*/  FMUL.FTZ R54, R58, UR48 ;  /* 0x000000303a367c20 */ /* 0x000fe20008410000 */
[----:B------:R-:W-:Y:S01]  /*166e0*/  IMAD.MOV.U32 R21, RZ, RZ, 0x40000040 ;  /* 0x40000040ff157424 */ /* 0x000fe200078e00ff */
[----:B------:R-:W-:Y:S01]  /*166f0*/  R2UR UR34, R20 ;  /* 0x00000000142272ca */ /* 0x000fe200000e0000 */
[----:B------:R-:W-:Y:S01]  /*16700*/  FMUL.FTZ R58, R62, UR48 ;  /* 0x000000303e3a7c20 */ /* 0x000fe20008410000 */
[----:B------:R-:W-:Y:S01]  /*16710*/  R2UR UR46, R14 ;  /* 0x000000000e2e72ca */ /* 0x000fe200000e0000 */
[----:B------:R-:W0:Y:S01]  /*16720*/  SHFL.IDX PT, R145, R12, RZ, 0x1c1f ;  /* 0x001c1fff0c917589 */ /* 0x000e2200000e0000 */
[----:B------:R-:W-:Y:S01]  /*16730*/  R2UR UR33, R21 ;  /* 0x00000000152172ca */ /* 0x000fe200000e0000 */
        /* <DEDUP_REMOVED lines=44> */
[----:B--2---:R-:W-:Y:S01]  /*16a00*/  LOP3.LUT R14, R143, 0x10000, RZ, 0xfc, !PT ;  /* 0x000100008f0e7812 */ /* 0x004fe200078efcff */
[----:B------:R-:W-:Y:S01]  /*16a10*/  FMUL.FTZ R143, R81, UR48 ;  /* 0x00000030518f7c20 */ /* 0x000fe20008410000 */
[----:B------:R-:W-:-:S02]  /*16a20*/  IMAD.SHL.U32 R81, R0, 0x80, RZ ;  /* 0x0000008000517824 */ /* 0x000fc400078e00ff */
[C---:B------:R-:W-:Y:S01]  /*16a30*/  R2UR UR8, R14.reuse ;  /* 0x000000000e0872ca */ /* 0x040fe200000e0000 */
[----:B------:R-:W-:Y:S02]  /*16a40*/  VIADD R20, R14, 0x2 ;  /* 0x000000020e147836 */ /* 0x000fe40000000000 */
[----:B------:R-:W2:Y:S03]  /*16a50*/  MUFU.TANH R143, R143 ;  /* 0x0000008f008f7308 */ /* 0x000ea60000002400 */
[----:B------:R-:W-:Y:S01]  /*16a60*/  R2UR UR12, R20 ;  /* 0x00000000140c72ca */ /* 0x000fe200000e0000 */
[----:B------:R-:W-:-:S05]  /*16a70*/  VIADD R20, R14, 0x4 ;  /* 0x000000040e147836 */ /* 0x000fca0000000000 */
[----:B------:R-:W-:Y:S01]  /*16a80*/  R2UR UR16, R20 ;  /* 0x00000000141072ca */ /* 0x000fe200000e0000 */
[----:B------:R-:W-:Y:S01]  /*16a90*/  HGMMA.64x96x16.F32 R88, gdesc[UR8].tnspB, R88, gsb0 ;  /* 0x41600000085879f0 */ /* 0x000fe20008000858 */
[----:B------:R-:W-:-:S05]  /*16aa0*/  VIADD R20, R14, 0x6 ;  /* 0x000000060e147836 */ /* 0x000fca0000000000 */
[----:B------:R-:W-:Y:S01]  /*16ab0*/  R2UR UR20, R20 ;  /* 0x00000000141472ca */ /* 0x000fe200000e0000 */
[----:B------:R-:W-:-:S05]  /*16ac0*/  VIADD R20, R14, 0x600 ;  /* 0x000006000e147836 */ /* 0x000fca0000000000 */
[----:B------:R-:W-:Y:S01]  /*16ad0*/  R2UR UR24, R20 ;  /* 0x00000000141872ca */ /* 0x000fe200000e0000 */
[----:B------:R-:W-:-:S05]  /*16ae0*/  VIADD R20, R14, 0x602 ;  /* 0x000006020e147836 */ /* 0x000fca0000000000 */
[----:B------:R-:W-:Y:S01]  /*16af0*/  R2UR UR28, R20 ;  /* 0x00000000141c72ca */ /* 0x000fe200000e0000 */
[C---:B------:R-:W-:Y:S02]  /*16b00*/  VIADD R20, R14.reuse, 0x604 ;  /* 0x000006040e147836 */ /* 0x040fe40000000000 */
[----:B------:R-:W-:-:S03]  /*16b10*/  VIADD R14, R14, 0x606 ;  /* 0x000006060e0e7836 */ /* 0x000fc60000000000 */
        /* <DEDUP_REMOVED lines=110> */
[----:B-1234-:R-:W-:Y:S06]  /*17200*/  @!P4 BRA `(.L_x_11469) ;  /* 0x000000000058c947 */ /* 0x01efec0003800000 */
        /* <DEDUP_REMOVED lines=12> */
.L_x_11471:
[----:B------:R-:W-:-:S05]  /*172d0*/  IMAD.U32 R155, RZ, RZ, UR5 ;  /* 0x00000005ff9b7e24 */ /* 0x000fca000f8e00ff */
[----:B------:R-:W-:-:S13]  /*172e0*/  ISETP.NE.AND P2, PT, R155, 0x1, PT ;  /* 0x000000019b00780c */ /* 0x000fda0003f45270 */
[----:B------:R-:W0:Y:S02]  /*172f0*/  @P2 LDC.64 R50, c[0x0][0x9e8] ;  /* 0x00027a00ff322b82 */ /* 0x000e240000000a00 */
[----:B0-----:R-:W-:-:S05]  /*17300*/  @P2 IMAD.HI.U32 R50, R145, R50, RZ ;  /* 0x0000003291322227 */ /* 0x001fca00078e00ff */
[----:B------:R-:W-:-:S07]  /*17310*/  @P2 SHF.R.U32.HI R145, RZ, R51, R50 ;  /* 0x00000033ff912219 */ /* 0x000fce0000011632 */
.L_x_11472:
[----:B------:R-:W-:Y:S05]  /*17320*/  BSYNC B0 ;  /* 0x0000000000007941 */ /* 0x000fea0003800000 */
.L_x_11470:
[----:B------:R-:W-:-:S04]  /*17330*/  IMAD R145, R145, R155, -R81 ;  /* 0x0000009b91917224 */ /* 0x000fc800078e0a51 */
[----:B------:R-:W-:-:S05]  /*17340*/  IMAD R145, R139, -0x2, R145 ;  /* 0xfffffffe8b917824 */ /* 0x000fca00078e0291 */
[----:B------:R-:W-:Y:S02]  /*17350*/  VIMNMX R85, R85, R145, !PT ;  /* 0x0000009155557248 */ /* 0x000fe40007fe0100 */
[----:B------:R-:W-:-:S07]  /*17360*/  VIADDMNMX R86, R145, R155, R86, PT ;  /* 0x0000009b91567246 */ /* 0x000fce0003800156 */
.L_x_11469:
[----:B------:R-:W-:Y:S01]  /*17370*/  ISETP.GT.AND P3, PT, R0, -0x1, PT ;  /* 0xffffffff0000780c */ /* 0x000fe20003f64270 */
[----:B------:R-:W0:Y:S03]  /*17380*/  SHFL.IDX PT, R12, R12, 0x1, 0x1c1f ;  /* 0x003c1f000c0c7f89 */ /* 0x000e2600000e0000 */
[----:B------:R-:W-:-:S04]  /*17390*/  ISETP.GT.AND P2, PT, R85, RZ, P3 ;  /* 0x000000ff5500720c */ /* 0x000fc80001f44270 */
[----:B------:R-:W-:-:S04]  /*173a0*/  ISETP.LT.OR P2, PT, R86, 0x1, P2 ;  /* 0x000000015600780c */ /* 0x000fc80001741670 */
[----:B------:R-:W-:Y:S02]  /*173b0*/  FSEL R50, R13, -INF , !P2 ;  /* 0xff8000000d327808 */ /* 0x000fe40005000000 */
[----:B------:R-:W-:-:S04]  /*173c0*/  ISETP.GT.AND P2, PT, R85, 0x1, P3 ;  /* 0x000000015500780c */ /* 0x000fc80001f44270 */
[----:B------:R-:W-:-:S04]  /*173d0*/  ISETP.LT.OR P2, PT, R86, 0x2, P2 ;  /* 0x000000025600780c */ /* 0x000fc80001741670 */
[----:B------:R-:W-:Y:S02]  /*173e0*/  FSEL R15, R15, -INF , !P2 ;  /* 0xff8000000f0f7808 */ /* 0x000fe40005000000 */
[----:B------:R-:W-:Y:S01]  /*173f0*/  ISETP.GT.AND P2, PT, R85, 0x8, P3 ;  /* 0x000000085500780c */ /* 0x000fe20001f44270 */
[--C-:B0-----:R-:W-:Y:S02]  /*17400*/  IMAD.IADD R144, R144, 0x1, R12.reuse ;  /* 0x0000000190907824 */ /* 0x101fe400078e020c */
[----:B------:R-:W-:Y:S01]  /*17410*/  IMAD.IADD R87, R87, 0x1, R12 ;  /* 0x0000000157577824 */ /* 0x000fe200078e020c */
        /* <DEDUP_REMOVED lines=102> */
.L_x_11475:
[----:B------:R-:W-:-:S05]  /*17a80*/  IMAD.U32 R85, RZ, RZ, UR5 ;  /* 0x00000005ff557e24 */ /* 0x000fca000f8e00ff */
[----:B------:R-:W-:-:S13]  /*17a90*/  ISETP.NE.AND P2, PT, R85, 0x1, PT ;  /* 0x000000015500780c */ /* 0x000fda0003f45270 */
[----:B------:R-:W0:Y:S02]  /*17aa0*/  @P2 LDC.64 R12, c[0x0][0x9e8] ;  /* 0x00027a00ff0c2b82 */ /* 0x000e240000000a00 */
[----:B0-----:R-:W-:-:S05]  /*17ab0*/  @P2 IMAD.HI.U32 R12, R51, R12, RZ ;  /* 0x0000000c330c2227 */ /* 0x001fca00078e00ff */
[----:B------:R-:W-:-:S07]  /*17ac0*/  @P2 SHF.R.U32.HI R51, RZ, R13, R12 ;  /* 0x0000000dff332219 */ /* 0x000fce000001160c */
.L_x_11476:
[----:B------:R-:W-:Y:S05]  /*17ad0*/  BSYNC B0 ;  /* 0x0000000000007941 */ /* 0x000fea0003800000 */
.L_x_11474:
[----:B------:R-:W-:-:S04]  /*17ae0*/  IMAD R51, R51, R85, -R81 ;  /* 0x0000005533337224 */ /* 0x000fc800078e0a51 */
[----:B------:R-:W-:-:S05]  /*17af0*/  IMAD R51, R139, -0x2, R51 ;  /* 0xfffffffe8b337824 */ /* 0x000fca00078e0233 */
[----:B------:R-:W-:Y:S02]  /*17b00*/  VIMNMX R87, R87, R51, !PT ;  /* 0x0000003357577248 */ /* 0x000fe40007fe0100 */
[----:B------:R-:W-:-:S07]  /*17b10*/  VIADDMNMX R144, R51, R85, R144, PT ;  /* 0x0000005533907246 */ /* 0x000fce0003800190 */
.L_x_11473:
        /* <DEDUP_REMOVED lines=94> */
[----:B------:R-:W-:Y:S01]  /*18100*/  FFMA.FTZ R10, R84, UR39, -R10 ;  /* 0x00000027540a7c23 */ /* 0x000fe2000801080a */
[----:B------:R-:W-:Y:S01]  /*18110*/  FSEL R30, R30, -INF , !P2 ;  /* 0xff8000001e1e7808 */ /* 0x000fe20005000000 */
[----:B------:R-:W0:Y:S01]  /*18120*/  MUFU.EX2 R32, R50 ;  /* 0x0000003200207308 */ /* 0x000e220000000800 */
[----:B------:R-:W-:-:S04]  /*18130*/  ISETP.GT.AND P2, PT, R87, 0x18, P3 ;  /* 0x000000185700780c */ /* 0x000fc80001f44270 */
[----:B------:R-:W-:-:S03]  /*18140*/  ISETP.LT.OR P2, PT, R144, 0x19, P2 ;  /* 0x000000199000780c */ /* 0x000fc60001741670 */
[----:B------:R-:W1:Y:S01]  /*18150*/  MUFU.EX2 R15, R15 ;  /* 0x0000000f000f7308 */ /* 0x000e620000000800 */
[----:B------:R-:W-:Y:S02]  /*18160*/  FSEL R84, R33, -INF , !P2 ;  /* 0xff80000021547808 */ /* 0x000fe40005000000 */
[----:B------:R-:W-:-:S04]  /*18170*/  ISETP.GT.AND P2, PT, R87, 0x19, P3 ;  /* 0x000000195700780c */ /* 0x000fc80001f44270 */
[----:B------:R-:W-:Y:S01]  /*18180*/  ISETP.LT.OR P2, PT, R144, 0x1a, P2 ;  /* 0x0000001a9000780c */ /* 0x000fe20001741670 */
[----:B------:R-:W3:Y:S01]  /*18190*/  MUFU.EX2 R21, R21 ;  /* 0x0000001500157308 */ /* 0x000ee20000000800 */
[----:B0-----:R-:W-:Y:S02]  /*181a0*/  FFMA.FTZ R4, R11, R4, R32 ;  /* 0x000000040b047223 */ /* 0x001fe40000010020 */
[----:B------:R-:W-:Y:S02]  /*181b0*/  FSEL R85, R34, -INF , !P2 ;  /* 0xff80000022557808 */ /* 0x000fe40005000000 */
[----:B------:R-:W-:-:S03]  /*181c0*/  ISETP.GT.AND P2, PT, R87, 0x20, P3 ;  /* 0x000000205700780c */ /* 0x000fc60001f44270 */
[----:B------:R-:W0:Y:S01]  /*181d0*/  MUFU.EX2 R25, R25 ;  /* 0x0000001900197308 */ /* 0x000e220000000800 */
[----:B------:R-:W-:Y:S01]  /*181e0*/  ISETP.LT.OR P2, PT, R144, 0x21, P2 ;  /* 0x000000219000780c */ /* 0x000fe20001741670 */
[C---:B-1----:R-:W-:Y:S01]  /*181f0*/  FADD.FTZ R4, R15.reuse, R4 ;  /* 0x000000040f047221 */ /* 0x042fe20000010000 */
[----:B------:R-:W-:Y:S02]  /*18200*/  F2FP.F16.F32.PACK_AB R32, R15, R32 ;  /* 0x000000200f20723e */ /* 0x000fe400000000ff */
[----:B------:R-:W-:Y:S02]  /*18210*/  FSEL R36, R36, -INF , !P2 ;  /* 0xff80000024247808 */ /* 0x000fe40005000000 */
[----:B------:R-:W-:Y:S01]  /*18220*/  ISETP.GT.AND P2, PT, R87, 0x21, P3 ;  /* 0x000000215700780c */ /* 0x000fe20001f44270 */
[----:B------:R-:W1:Y:S01]  /*18230*/  MUFU.EX2 R27, R27 ;  /* 0x0000001b001b7308 */ /* 0x000e620000000800 */
[----:B---3--:R-:W-:Y:S02]  /*18240*/  FADD.FTZ R4, R21, R4 ;  /* 0x0000000415047221 */ /* 0x008fe40000010000 */
[----:B------:R-:W-:-:S04]  /*18250*/  ISETP.LT.OR P2, PT, R144, 0x22, P2 ;  /* 0x000000229000780c */ /* 0x000fc80001741670 */
[----:B------:R-:W-:Y:S01]  /*18260*/  FSEL R38, R38, -INF , !P2 ;  /* 0xff80000026267808 */ /* 0x000fe20005000000 */
[----:B------:R-:W3:Y:S01]  /*18270*/  MUFU.EX2 R29, R29 ;  /* 0x0000001d001d7308 */ /* 0x000ee20000000800 */
[----:B------:R-:W-:Y:S01]  /*18280*/  ISETP.GT.AND P2, PT, R87, 0x28, P3 ;  /* 0x000000285700780c */ /* 0x000fe20001f44270 */
[C---:B0-----:R-:W-:Y:S01]  /*18290*/  FADD.FTZ R4, R25.reuse, R4 ;  /* 0x0000000419047221 */ /* 0x041fe20000010000 */
[----:B------:R-:W-:Y:S02]  /*182a0*/  F2FP.F16.F32.PACK_AB R34, R25, R21 ;  /* 0x000000151922723e */ /* 0x000fe400000000ff */
[----:B------:R-:W-:-:S03]  /*182b0*/  ISETP.LT.OR P2, PT, R144, 0x29, P2 ;  /* 0x000000299000780c */ /* 0x000fc60001741670 */
[----:B------:R-:W-:Y:S01]  /*182c0*/  MUFU.EX2 R31, R31 ;  /* 0x0000001f001f7308 */ /* 0x000fe20000000800 */
[----:B------:R-:W-:Y:S01]  /*182d0*/  FSEL R40, R40, -INF , !P2 ;  /* 0xff80000028287808 */ /* 0x000fe20005000000 */
[----:B-1----:R-:W-:Y:S01]  /*182e0*/  FADD.FTZ R4, R27, R4 ;  /* 0x000000041b047221 */ /* 0x002fe20000010000 */
[----:B------:R-:W-:-:S04]  /*182f0*/  ISETP.GT.AND P2, PT, R87, 0x29, P3 ;  /* 0x000000295700780c */ /* 0x000fc80001f44270 */
[----:B------:R-:W-:Y:S01]  /*18300*/  ISETP.LT.OR P2, PT, R144, 0x2a, P2 ;  /* 0x0000002a9000780c */ /* 0x000fe20001741670 */
[----:B------:R-:W-:Y:S01]  /*18310*/  MUFU.EX2 R51, R51 ;  /* 0x0000003300337308 */ /* 0x000fe20000000800 */
[----:B---3--:R-:W-:Y:S02]  /*18320*/  FADD.FTZ R4, R29, R4 ;  /* 0x000000041d047221 */ /* 0x008fe40000010000 */
[----:B------:R-:W-:Y:S02]  /*18330*/  FSEL R42, R42, -INF , !P2 ;  /* 0xff8000002a2a7808 */ /* 0x000fe40005000000 */
[----:B------:R-:W-:-:S03]  /*18340*/  ISETP.GT.AND P2, PT, R87, 0x30, P3 ;  /* 0x000000305700780c */ /* 0x000fc60001f44270 */
[----:B------:R-:W-:Y:S01]  /*18350*/  MUFU.EX2 R81, R81 ;  /* 0x0000005100517308 */ /* 0x000fe20000000800 */
[----:B------:R-:W-:-:S04]  /*18360*/  ISETP.LT.OR P2, PT, R144, 0x31, P2 ;  /* 0x000000319000780c */ /* 0x000fc80001741670 */
[----:B------:R-:W-:Y:S02]  /*18370*/  FSEL R44, R44, -INF , !P2 ;  /* 0xff8000002c2c7808 */ /* 0x000fe40005000000 */
[----:B------:R-:W-:Y:S01]  /*18380*/  ISETP.GT.AND P2, PT, R87, 0x31, P3 ;  /* 0x000000315700780c */ /* 0x000fe20001f44270 */
[----:B------:R-:W-:Y:S03]  /*18390*/  MUFU.EX2 R37, R37 ;  /* 0x0000002500257308 */ /* 0x000fe60000000800 */
[----:B------:R-:W-:-:S04]  /*183a0*/  ISETP.LT.OR P2, PT, R144, 0x32, P2 ;  /* 0x000000329000780c */ /* 0x000fc80001741670 */
[----:B------:R-:W-:Y:S01]  /*183b0*/  FSEL R46, R46, -INF , !P2 ;  /* 0xff8000002e2e7808 */ /* 0x000fe20005000000 */
[----:B------:R-:W-:Y:S01]  /*183c0*/  MUFU.EX2 R39, R39 ;  /* 0x0000002700277308 */ /* 0x000fe20000000800 */
[----:B------:R-:W-:-:S04]  /*183d0*/  ISETP.GT.AND P2, PT, R87, 0x38, P3 ;  /* 0x000000385700780c */ /* 0x000fc80001f44270 */
[----:B------:R-:W-:-:S03]  /*183e0*/  ISETP.LT.OR P2, PT, R144, 0x39, P2 ;  /* 0x000000399000780c */ /* 0x000fc60001741670 */
[----:B------:R-:W-:Y:S01]  /*183f0*/  MUFU.EX2 R41, R41 ;  /* 0x0000002900297308 */ /* 0x000fe20000000800 */
[----:B------:R-:W-:Y:S02]  /*18400*/  FSEL R48, R48, -INF , !P2 ;  /* 0xff80000030307808 */ /* 0x000fe40005000000 */
[----:B------:R-:W-:-:S04]  /*18410*/  ISETP.GT.AND P2, PT, R87, 0x39, P3 ;  /* 0x000000395700780c */ /* 0x000fc80001f44270 */
[----:B------:R-:W-:Y:S01]  /*18420*/  ISETP.LT.OR P2, PT, R144, 0x3a, P2 ;  /* 0x0000003a9000780c */ /* 0x000fe20001741670 */
[----:B------:R-:W-:Y:S03]  /*18430*/  MUFU.EX2 R43, R43 ;  /* 0x0000002b002b7308 */ /* 0x000fe60000000800 */
        /* <DEDUP_REMOVED lines=61> */
[----:B------:R-:W-:-:S04]  /*18810*/  ISETP.GT.AND P2, PT, R87, RZ, P3 ;  /* 0x000000ff5700720c */ /* 0x000fc80001f44270 */
[----:B------:R-:W-:-:S03]  /*18820*/  ISETP.LT.OR P2, PT, R144, 0x1, P2 ;  /* 0x000000019000780c */ /* 0x000fc60001741670 */
[----:B------:R-:W-:Y:S01]  /*18830*/  MUFU.EX2 R10, R10 ;  /* 0x0000000a000a7308 */ /* 0x000fe20000000800 */
[----:B------:R-:W-:Y:S02]  /*18840*/  FSEL R14, R14, -INF , !P2 ;  /* 0xff8000000e0e7808 */ /* 0x000fe40005000000 */
        /* <DEDUP_REMOVED lines=47> */
[--C-:B------:R-:W-:Y:S01]  /*18b40*/  FFMA.FTZ R14, R14, UR39, -R15.reuse ;  /* 0x000000270e0e7c23 */ /* 0x100fe2000801080f */
[--C-:B------:R-:W-:Y:S01]  /*18b50*/  FFMA.FTZ R20, R20, UR39, -R15.reuse ;  /* 0x0000002714147c23 */ /* 0x100fe2000801080f */
[----:B------:R-:W-:Y:S01]  /*18b60*/  FSEL R26, R13, RZ, P2 ;  /* 0x000000ff0d1a7208 */ /* 0x000fe20001000000 */
[--C-:B------:R-:W-:Y:S01]  /*18b70*/  FFMA.FTZ R25, R28, UR39, -R15.reuse ;  /* 0x000000271c197c23 */ /* 0x100fe2000801080f */
[----:B------:R-:W-:Y:S01]  /*18b80*/  MUFU.EX2 R21, R21 ;  /* 0x0000001500157308 */ /* 0x000fe20000000800 */
[--C-:B------:R-:W-:Y:S01]  /*18b90*/  FFMA.FTZ R36, R36, UR39, -R15.reuse ;  /* 0x0000002724247c23 */ /* 0x100fe2000801080f */
[----:B------:R-:W-:Y:S01]  /*18ba0*/  FFMA.FTZ R50, R38, UR39, -R15 ;  /* 0x0000002726327c23 */ /* 0x000fe2000801080f */
[----:B------:R-:W-:Y:S01]  /*18bb0*/  FADD.FTZ R26, -R26, R5 ;  /* 0x000000051a1a7221 */ /* 0x000fe20000010100 */
[--C-:B------:R-:W-:Y:S01]  /*18bc0*/  FFMA.FTZ R42, R42, UR39, -R15.reuse ;  /* 0x000000272a2a7c23 */ /* 0x100fe2000801080f */
[--C-:B------:R-:W-:Y:S01]  /*18bd0*/  FFMA.FTZ R38, R46, UR39, -R15.reuse ;  /* 0x000000272e267c23 */ /* 0x100fe2000801080f */
[--C-:B------:R-:W-:Y:S01]  /*18be0*/  FFMA.FTZ R54, R54, UR39, -R15.reuse ;  /* 0x0000002736367c23 */ /* 0x100fe2000801080f */
[----:B------:R-:W-:Y:S01]  /*18bf0*/  FMUL.FTZ R5, R26, UR39 ;  /* 0x000000271a057c20 */ /* 0x000fe20008410000 */
        /* <DEDUP_REMOVED lines=13> */
[----:B------:R-:W1:Y:S08]  /*18cd0*/  MUFU.EX2 R24, R24 ;  /* 0x0000001800187308 */ /* 0x000e700000000800 */
[----:B------:R-:W3:Y:S01]  /*18ce0*/  MUFU.EX2 R5, R5 ;  /* 0x0000000500057308 */ /* 0x000ee20000000800 */
[----:B0-----:R-:W-:-:S07]  /*18cf0*/  F2FP.F16.F32.PACK_AB R33, R20, R14 ;  /* 0x0000000e1421723e */ /* 0x001fce00000000ff */
[----:B------:R-:W0:Y:S01]  /*18d00*/  MUFU.EX2 R25, R25 ;  /* 0x0000001900197308 */ /* 0x000e220000000800 */
[----:B-1----:R-:W-:-:S05]  /*18d10*/  F2FP.F16.F32.PACK_AB R35, R24, R21 ;  /* 0x000000151823723e */ /* 0x002fca00000000ff */
[----:B------:R1:W-:Y:S02]  /*18d20*/  STSM.16.M88.4 [R140+0x21800], R32 ;  /* 0x021800208c007844 */ /* 0x0003e40000000200 */
[----:B------:R-:W-:Y:S01]  /*18d30*/  MUFU.EX2 R36, R36 ;  /* 0x0000002400247308 */ /* 0x000fe20000000800 */
[----:B---3--:R-:W-:Y:S01]  /*18d40*/  FFMA.FTZ R14, R5, R3, R14 ;  /* 0x00000003050e7223 */ /* 0x008fe2000001000e */
[----:B------:R-:W-:-:S03]  /*18d50*/  FFMA.FTZ R3, R52, UR39, -R15 ;  /* 0x0000002734037c23 */ /* 0x000fc6000801080f */
[----:B------:R-:W-:Y:S01]  /*18d60*/  FADD.FTZ R14, R20, R14 ;  /* 0x0000000e140e7221 */ /* 0x000fe20000010000 */
[--C-:B------:R-:W-:Y:S02]  /*18d70*/  FFMA.FTZ R20, R56, UR39, -R15.reuse ;  /* 0x0000002738147c23 */ /* 0x100fe4000801080f */
[----:B------:R-:W-:Y:S01]  /*18d80*/  MUFU.EX2 R50, R50 ;  /* 0x0000003200327308 */ /* 0x000fe20000000800 */
[----:B------:R-:W-:Y:S01]  /*18d90*/  FADD.FTZ R26, R21, R14 ;  /* 0x0000000e151a7221 */ /* 0x000fe20000010000 */
[----:B------:R-:W-:-:S03]  /*18da0*/  FFMA.FTZ R21, R58, UR39, -R15 ;  /* 0x000000273a157c23 */ /* 0x000fc6000801080f */
[----:B------:R-:W-:Y:S01]  /*18db0*/  FADD.FTZ R26, R24, R26 ;  /* 0x0000001a181a7221 */ /* 0x000fe20000010000 */
[--C-:B-1----:R-:W-:Y:S01]  /*18dc0*/  FFMA.FTZ R32, R30, UR39, -R15.reuse ;  /* 0x000000271e207c23 */ /* 0x102fe2000801080f */
[--C-:B------:R-:W-:Y:S01]  /*18dd0*/  FFMA.FTZ R33, R84, UR39, -R15.reuse ;  /* 0x0000002754217c23 */ /* 0x100fe2000801080f */
[--C-:B------:R-:W-:Y:S01]  /*18de0*/  FFMA.FTZ R35, R85, UR39, -R15.reuse ;  /* 0x0000002755237c23 */ /* 0x100fe2000801080f */
[----:B0-----:R-:W-:Y:S01]  /*18df0*/  FADD.FTZ R28, R25, R26 ;  /* 0x0000001a191c7221 */ /* 0x001fe20000010000 */
[--C-:B------:R-:W-:Y:S01]  /*18e00*/  FFMA.FTZ R84, R40, UR39, -R15.reuse ;  /* 0x0000002728547c23 */ /* 0x100fe2000801080f */
[----:B------:R-:W-:Y:S01]  /*18e10*/  F2FP.F16.F32.PACK_AB R24, R29, R27 ;  /* 0x0000001b1d18723e */ /* 0x000fe200000000ff */
[----:B------:R-:W0:Y:S01]  /*18e20*/  MUFU.EX2 R32, R32 ;  /* 0x0000002000207308 */ /* 0x000e220000000800 */
[--C-:B------:R-:W-:Y:S01]  /*18e30*/  FFMA.FTZ R34, R44, UR39, -R15.reuse ;  /* 0x000000272c227c23 */ /* 0x100fe2000801080f */
[--C-:B------:R-:W-:Y:S01]  /*18e40*/  FFMA.FTZ R40, R48, UR39, -R15.reuse ;  /* 0x0000002730287c23 */ /* 0x100fe2000801080f */
[----:B------:R-:W-:Y:S01]  /*18e50*/  FADD.FTZ R27, R31, R4 ;  /* 0x000000041f1b7221 */ /* 0x000fe20000010000 */
[--C-:B------:R-:W-:Y:S01]  /*18e60*/  FFMA.FTZ R44, R64, UR39, -R15.reuse ;  /* 0x00000027402c7c23 */ /* 0x100fe2000801080f */
[C---:B------:R-:W-:Y:S01]  /*18e70*/  F2FP.F16.F32.PACK_AB R26, R51.reuse, R31 ;  /* 0x0000001f331a723e */ /* 0x040fe200000000ff */
[----:B------:R-:W-:Y:S01]  /*18e80*/  FFMA.FTZ R15, R82, UR39, -R15 ;  /* 0x00000027520f7c23 */ /* 0x000fe2000801080f */
[----:B------:R-:W-:Y:S01]  /*18e90*/  FADD.FTZ R27, R51, R27 ;  /* 0x0000001b331b7221 */ /* 0x000fe20000010000 */
[----:B------:R-:W1:Y:S01]  /*18ea0*/  MUFU.EX2 R33, R33 ;  /* 0x0000002100217308 */ /* 0x000e620000000800 */
[----:B------:R-:W-:-:S02]  /*18eb0*/  F2FP.F16.F32.PACK_AB R30, R41, R39 ;  /* 0x00000027291e723e */ /* 0x000fc400000000ff */
[----:B------:R-:W-:-:S04]  /*18ec0*/  FADD.FTZ R27, R81, R27 ;  /* 0x0000001b511b7221 */ /* 0x000fc80000010000 */
[----:B------:R-:W-:Y:S01]  /*18ed0*/  FADD.FTZ R27, R37, R27 ;  /* 0x0000001b251b7221 */ /* 0x000fe20000010000 */
[----:B------:R-:W3:Y:S01]  /*18ee0*/  MUFU.EX2 R35, R35 ;  /* 0x0000002300237308 */ /* 0x000ee20000000800 */
[C---:B0-----:R-:W-:Y:S01]  /*18ef0*/  FADD.FTZ R28, R32.reuse, R28 ;  /* 0x0000001c201c7221 */ /* 0x041fe20000010000 */
[----:B------:R-:W-:Y:S01]  /*18f00*/  F2FP.F16.F32.PACK_AB R25, R32, R25 ;  /* 0x000000192019723e */ /* 0x000fe200000000ff */
[----:B------:R-:W-:-:S04]  /*18f10*/  FADD.FTZ R27, R39, R27 ;  /* 0x0000001b271b7221 */ /* 0x000fc80000010000 */
[----:B------:R-:W-:Y:S01]  /*18f20*/  FADD.FTZ R27, R41, R27 ;  /* 0x0000001b291b7221 */ /* 0x000fe20000010000 */
[----:B------:R-:W0:Y:S01]  /*18f30*/  MUFU.EX2 R84, R84 ;  /* 0x0000005400547308 */ /* 0x000e220000000800 */
[----:B-1----:R-:W-:Y:S01]  /*18f40*/  FADD.FTZ R29, R33, R28 ;  /* 0x0000001c211d7221 */ /* 0x002fe20000010000 */
[----:B------:R-:W-:Y:S01]  /*18f50*/  F2FP.F16.F32.PACK_AB R28, R37, R81 ;  /* 0x00000051251c723e */ /* 0x000fe200000000ff */
[----:B------:R-:W-:-:S04]  /*18f60*/  FADD.FTZ R27, R43, R27 ;  /* 0x0000001b2b1b7221 */ /* 0x000fc80000010000 */
[----:B------:R-:W-:Y:S01]  /*18f70*/  FADD.FTZ R27, R45, R27 ;  /* 0x0000001b2d1b7221 */ /* 0x000fe20000010000 */
[----:B------:R-:W1:Y:S01]  /*18f80*/  MUFU.EX2 R42, R42 ;  /* 0x0000002a002a7308 */ /* 0x000e620000000800 */
[----:B---3--:R-:W-:Y:S02]  /*18f90*/  FADD.FTZ R29, R35, R29 ;  /* 0x0000001d231d7221 */ /* 0x008fe40000010000 */
[----:B------:R-:W-:Y:S02]  /*18fa0*/  FADD.FTZ R27, R47, R27 ;  /* 0x0000001b2f1b7221 */ /* 0x000fe40000010000 */
[----:B------:R-:W-:Y:S02]  /*18fb0*/  FADD.FTZ R29, R36, R29 ;  /* 0x0000001d241d7221 */ /* 0x000fe40000010000 */
[----:B------:R-:W-:Y:S01]  /*18fc0*/  FADD.FTZ R27, R49, R27 ;  /* 0x0000001b311b7221 */ /* 0x000fe20000010000 */
[----:B------:R-:W3:Y:S01]  /*18fd0*/  MUFU.EX2 R34, R34 ;  /* 0x0000002200227308 */ /* 0x000ee20000000800 */
[----:B------:R-:W-:-:S02]  /*18fe0*/  FADD.FTZ R29, R50, R29 ;  /* 0x0000001d321d7221 */ /* 0x000fc40000010000 */
[----:B------:R-:W-:Y:S01]  /*18ff0*/  FADD.FTZ R31, R53, R27 ;  /* 0x0000001b351f7221 */ /* 0x000fe20000010000 */
[----:B------:R-:W-:Y:S01]  /*19000*/  F2FP.F16.F32.PACK_AB R27, R35, R33 ;  /* 0x00000021231b723e */ /* 0x000fe200000000ff */
[----:B0-----:R-:W-:Y:S02]  /*19010*/  FADD.FTZ R29, R84, R29 ;  /* 0x0000001d541d7221 */ /* 0x001fe40000010000 */
[----:B------:R-:W-:Y:S01]  /*19020*/  FADD.FTZ R31, R55, R31 ;  /* 0x0000001f371f7221 */ /* 0x000fe20000010000 */
[----:B------:R-:W0:Y:S01]  /*19030*/  MUFU.EX2 R38, R38 ;  /* 0x0000002600267308 */ /* 0x000e220000000800 */
[C---:B-1----:R-:W-:Y:S01]  /*19040*/  FADD.FTZ R29, R42.reuse, R29 ;  /* 0x0000001d2a1d7221 */ /* 0x042fe20000010000 */
[----:B--2---:R1:W-:Y:S01]  /*19050*/  STSM.16.M88.4 [R86], R24 ;  /* 0x0000001856007844 */ /* 0x0043e20000000200 */
[----:B------:R-:W-:Y:S01]  /*19060*/  FADD.FTZ R33, R57, R31 ;  /* 0x0000001f39217221 */ /* 0x000fe20000010000 */
[----:B------:R-:W-:-:S04]  /*19070*/  F2FP.F16.F32.PACK_AB R31, R42, R84 ;  /* 0x000000542a1f723e */ /* 0x000fc800000000ff */
[----:B------:R-:W2:Y:S01]  /*19080*/  MUFU.EX2 R40, R40 ;  /* 0x0000002800287308 */ /* 0x000ea20000000800 */
[----:B---3--:R-:W-:-:S07]  /*19090*/  FADD.FTZ R29, R34, R29 ;  /* 0x0000001d221d7221 */ /* 0x008fce0000010000 */
[----:B------:R-:W3:Y:S01]  /*190a0*/  MUFU.EX2 R3, R3 ;  /* 0x0000000300037308 */ /* 0x000ee20000000800 */
[----:B0-----:R-:W-:-:S07]  /*190b0*/  FADD.FTZ R29, R38, R29 ;  /* 0x0000001d261d7221 */ /* 0x001fce0000010000 */
[----:B------:R-:W0:Y:S01]  /*190c0*/  MUFU.EX2 R14, R54 ;  /* 0x00000036000e7308 */ /* 0x000e220000000800 */
[----:B--2---:R-:W-:-:S07]  /*190d0*/  FADD.FTZ R29, R40, R29 ;  /* 0x0000001d281d7221 */ /* 0x004fce0000010000 */
        /* <DEDUP_REMOVED lines=13> */
[----:B---3--:R-:W-:Y:S01]  /*191b0*/  FADD.FTZ R35, R44, R35 ;  /* 0x000000232c237221 */ /* 0x008fe20000010000 */
[----:B------:R-:W-:Y:S01]  /*191c0*/  FADD.FTZ R33, R59, R33 ;  /* 0x000000213b217221 */ /* 0x000fe20000010000 */
[----:B------:R-:W-:Y:S02]  /*191d0*/  F2FP.F16.F32.PACK_AB R29, R50, R36 ;  /* 0x00000024321d723e */ /* 0x000fe400000000ff */
[----:B------:R-:W3:Y:S03]  /*191e0*/  LDL R36, [R1+0x24] ;  /* 0x0000240001247983 */ /* 0x000ee60000100800 */
[----:B------:R-:W4:Y:S01]  /*191f0*/  MUFU.EX2 R70, R70 ;  /* 0x0000004600467308 */ /* 0x000f220000000800 */
[----:B0-----:R-:W-:Y:S01]  /*19200*/  FADD.FTZ R35, R66, R35 ;  /* 0x0000002342237221 */ /* 0x001fe20000010000 */
[----:B------:R-:W-:-:S06]  /*19210*/  FADD.FTZ R33, R61, R33 ;  /* 0x000000213d217221 */ /* 0x000fcc0000010000 */
[----:B------:R-:W0:Y:S01]  /*19220*/  MUFU.EX2 R72, R72 ;  /* 0x0000004800487308 */ /* 0x000e220000000800 */
[----:B--2---:R-:W-:-:S07]  /*19230*/  FADD.FTZ R35, R68, R35 ;  /* 0x0000002344237221 */ /* 0x004fce0000010000 */
[----:B------:R-:W2:Y:S01]  /*19240*/  MUFU.EX2 R74, R74 ;  /* 0x0000004a004a7308 */ /* 0x000ea20000000800 */
[----:B------:R-:W-:Y:S01]  /*19250*/  FADD.FTZ R32, R63, R33 ;  /* 0x000000213f207221 */ /* 0x000fe20000010000 */
[----:B----4-:R-:W-:-:S06]  /*19260*/  FADD.FTZ R35, R70, R35 ;  /* 0x0000002346237221 */ /* 0x010fcc0000010000 */
[----:B------:R-:W4:Y:S01]  /*19270*/  MUFU.EX2 R76, R76 ;  /* 0x0000004c004c7308 */ /* 0x000f220000000800 */
[----:B0-----:R-:W-:-:S07]  /*19280*/  FADD.FTZ R35, R72, R35 ;  /* 0x0000002348237221 */ /* 0x001fce0000010000 */
[----:B------:R-:W0:Y:S01]  /*19290*/  MUFU.EX2 R33, R78 ;  /* 0x0000004e00217308 */ /* 0x000e220000000800 */
[----:B--2---:R-:W-:Y:S01]  /*192a0*/  FADD.FTZ R35, R74, R35 ;  /* 0x000000234a237221 */ /* 0x004fe20000010000 */
[----:B------:R2:W-:Y:S06]  /*192b0*/  STSM.16.M88.4 [R142], R28 ;  /* 0x0000001c8e007844 */ /* 0x0005ec0000000200 */
[----:B------:R-:W5:Y:S01]  /*192c0*/  MUFU.EX2 R79, R79 ;  /* 0x0000004f004f7308 */ /* 0x000f620000000800 */
[----:B-1----:R-:W-:Y:S02]  /*192d0*/  F2FP.F16.F32.PACK_AB R27, R3, R40 ;  /* 0x00000028031b723e */ /* 0x002fe400000000ff */
[----:B--2---:R-:W-:Y:S01]  /*192e0*/  F2FP.F16.F32.PACK_AB R29, R20, R14 ;  /* 0x0000000e141d723e */ /* 0x004fe200000000ff */
[----:B----4-:R-:W-:-:S04]  /*192f0*/  FADD.FTZ R14, R76, R35 ;  /* 0x000000234c0e7221 */ /* 0x010fc80000010000 */
[----:B0-----:R-:W-:-:S04]  /*19300*/  FADD.FTZ R14, R33, R14 ;  /* 0x0000000e210e7221 */ /* 0x001fc80000010000 */
[----:B-----5:R-:W-:Y:S02]  /*19310*/  FADD.FTZ R3, R79, R14 ;  /* 0x0000000e4f037221 */ /* 0x020fe40000010000 */
[----:B------:R-:W2:Y:S01]  /*19320*/  LDL R14, [R1+0x44] ;  /* 0x00004400010e7983 */ /* 0x000ea20000100800 */
[----:B------:R-:W-:-:S04]  /*19330*/  FADD.FTZ R32, R65, R32 ;  /* 0x0000002041207221 */ /* 0x000fc80000010000 */
[----:B------:R-:W-:-:S04]  /*19340*/  FADD.FTZ R32, R67, R32 ;  /* 0x0000002043207221 */ /* 0x000fc80000010000 */
[----:B------:R-:W-:Y:S01]  /*19350*/  FADD.FTZ R32, R69, R32 ;  /* 0x0000002045207221 */ /* 0x000fe20000010000 */
[----:B------:R-:W-:Y:S03]  /*19360*/  MUFU.EX2 R80, R80 ;  /* 0x0000005000507308 */ /* 0x000fe60000000800 */
[----:B------:R-:W-:-:S05]  /*19370*/  FADD.FTZ R32, R71, R32 ;  /* 0x0000002047207221 */ /* 0x000fca0000010000 */
[----:B------:R-:W0:Y:S01]  /*19380*/  MUFU.EX2 R15, R15 ;  /* 0x0000000f000f7308 */ /* 0x000e220000000800 */
[----:B------:R-:W-:Y:S01]  /*19390*/  FADD.FTZ R32, R73, R32 ;  /* 0x0000002049207221 */ /* 0x000fe20000010000 */
[----:B------:R-:W-:Y:S02]  /*193a0*/  F2FP.F16.F32.PACK_AB R24, R45, R43 ;  /* 0x0000002b2d18723e */ /* 0x000fe400000000ff */
[----:B------:R-:W-:Y:S01]  /*193b0*/  F2FP.F16.F32.PACK_AB R26, R49, R47 ;  /* 0x0000002f311a723e */ /* 0x000fe200000000ff */
[----:B------:R-:W-:Y:S01]  /*193c0*/  FADD.FTZ R32, R75, R32 ;  /* 0x000000204b207221 */ /* 0x000fe20000010000 */
[----:B------:R-:W-:Y:S02]  /*193d0*/  F2FP.F16.F32.PACK_AB R25, R38, R34 ;  /* 0x000000222619723e */ /* 0x000fe400000000ff */
[----:B------:R-:W-:Y:S02]  /*193e0*/  F2FP.F16.F32.PACK_AB R28, R55, R53 ;  /* 0x00000035371c723e */ /* 0x000fe400000000ff */
[----:B------:R-:W-:-:S02]  /*193f0*/  F2FP.F16.F32.PACK_AB R30, R59, R57 ;  /* 0x000000393b1e723e */ /* 0x000fc400000000ff */
[----:B------:R-:W-:Y:S01]  /*19400*/  F2FP.F16.F32.PACK_AB R31, R46, R21 ;  /* 0x000000152e1f723e */ /* 0x000fe200000000ff */
[----:B------:R-:W-:Y:S01]  /*19410*/  FADD.FTZ R32, R77, R32 ;  /* 0x000000204d207221 */ /* 0x000fe20000010000 */
[----:B------:R1:W-:Y:S01]  /*19420*/  STSM.16.M88.4 [R141], R24 ;  /* 0x000000188d007844 */ /* 0x0003e20000000200 */
[----:B------:R-:W-:Y:S02]  /*19430*/  F2FP.F16.F32.PACK_AB R33, R79, R33 ;  /* 0x000000214f21723e */ /* 0x000fe400000000ff */
[C---:B------:R-:W-:Y:S01]  /*19440*/  FADD.FTZ R20, R143.reuse, R32 ;  /* 0x000000208f147221 */ /* 0x040fe20000010000 */
[----:B------:R4:W-:Y:S01]  /*19450*/  STSM.16.M88.4 [R140+0x27800], R28 ;  /* 0x0278001c8c007844 */ /* 0x0009e20000000200 */
[----:B------:R-:W-:Y:S02]  /*19460*/  F2FP.F16.F32.PACK_AB R32, R143, R77 ;  /* 0x0000004d8f20723e */ /* 0x000fe400000000ff */
[----:B------:R-:W-:Y:S02]  /*19470*/  F2FP.F16.F32.PACK_AB R34, R10, R83 ;  /* 0x000000530a22723e */ /* 0x000fe400000000ff */
[----:B0-----:R-:W-:-:S02]  /*19480*/  F2FP.F16.F32.PACK_AB R35, R15, R80 ;  /* 0x000000500f23723e */ /* 0x001fc400000000ff */
[----:B-1----:R-:W-:Y:S02]  /*19490*/  F2FP.F16.F32.PACK_AB R24, R63, R61 ;  /* 0x0000003d3f18723e */ /* 0x002fe400000000ff */
[----:B------:R-:W-:Y:S02]  /*194a0*/  F2FP.F16.F32.PACK_AB R26, R67, R65 ;  /* 0x00000041431a723e */ /* 0x000fe400000000ff */
[----:B------:R-:W-:Y:S02]  /*194b0*/  F2FP.F16.F32.PACK_AB R25, R44, R4 ;  /* 0x000000042c19723e */ /* 0x000fe400000000ff */
[----:B------:R-:W-:Y:S02]  /*194c0*/  F2FP.F16.F32.PACK_AB R27, R68, R66 ;  /* 0x00000042441b723e */ /* 0x000fe400000000ff */
[----:B----4-:R-:W-:Y:S02]  /*194d0*/  F2FP.F16.F32.PACK_AB R28, R71, R69 ;  /* 0x00000045471c723e */ /* 0x010fe400000000ff */
[----:B------:R-:W-:-:S02]  /*194e0*/  F2FP.F16.F32.PACK_AB R30, R75, R73 ;  /* 0x000000494b1e723e */ /* 0x000fc400000000ff */
[----:B------:R-:W-:Y:S02]  /*194f0*/  F2FP.F16.F32.PACK_AB R29, R72, R70 ;  /* 0x00000046481d723e */ /* 0x000fe400000000ff */
[----:B------:R-:W-:Y:S01]  /*19500*/  F2FP.F16.F32.PACK_AB R31, R76, R74 ;  /* 0x0000004a4c1f723e */ /* 0x000fe200000000ff */
        /* <DEDUP_REMOVED lines=52> */
[----:B------:R-:W-:-:S02]  /*19850*/  IMAD.MOV.U32 R11, RZ, RZ, R16 ;  /* 0x000000ffff0b7224 */ /* 0x000fc400078e0010 */
[----:B------:R-:W-:Y:S02]  /*19860*/  IMAD.MOV.U32 R10, RZ, RZ, R12 ;  /* 0x000000ffff0a7224 */ /* 0x000fe400078e000c */
[----:B------:R-:W-:Y:S01]  /*19870*/  IMAD.MOV.U32 R5, RZ, RZ, R13 ;  /* 0x000000ffff057224 */ /* 0x000fe200078e000d */
[----:B---3--:R0:W-:Y:S04]  /*19880*/  STSM.16.M88.4 [R36], R24 ;  /* 0x0000001824007844 */ /* 0x0081e80000000200 */
        /* <DEDUP_REMOVED lines=9> */
.L_x_11459:
[----:B------:R-:W-:Y:S05]  /*19920*/  WARPSYNC.ALL ;  /* 0x0000000000007948 */ /* 0x000fea0003800000 */
[----:B------:R-:W-:Y:S06]  /*19930*/  BAR.ARV 0x8, 0x200 ;  /* 0x0208000000007b1d */ /* 0x000fec0000002000 */
[----:B------:R-:W-:Y:S05]  /*19940*/  @!P0 BRA `(.L_x_11478) ;  /* 0x0000000000048947 */ /* 0x000fea0003800000 */
[----:B------:R-:W-:Y:S01]  /*19950*/  BPT.TRAP 0x1 ;  /* 0x000000040000795c */ /* 0x000fe20000300000 */
.L_x_11478:
[----:B------:R-:W-:Y:S01]  /*19960*/  IMAD R11, R16, 0x8, R2 ;  /* 0x00000008100b7824 */ /* 0x000fe200078e0202 */
[----:B------:R-:W-:-:S04]  /*19970*/  SHF.L.U32 R0, R18, 0x1f, RZ ;  /* 0x0000001f12007819 */ /* 0x000fc800000006ff */
[----:B------:R0:W1:Y:S01]  /*19980*/  SYNCS.PHASECHK.TRANS64.TRYWAIT P2, [R11+URZ+0x2d850], R0 ;  /* 0x02d850000b0075a7 */ /* 0x000062000804017f */
[----:B------:R-:W-:Y:S05]  /*19990*/  @!P0 BRA `(.L_x_11479) ;  /* 0x0000000000048947 */ /* 0x000fea0003800000 */
[----:B------:R-:W-:Y:S01]  /*199a0*/  BPT.TRAP 0x1 ;  /* 0x000000040000795c */ /* 0x000fe20000300000 */
.L_x_11479:
[----:B------:R-:W2:Y:S01]  /*199b0*/  LDL.LU R5, [R1+0x3c] ;  /* 0x00003c0001057983 */ /* 0x000ea20000300800 */
[----:B------:R-:W-:Y:S02]  /*199c0*/  VIADD R2, R2, 0x400 ;  /* 0x0000040002027836 */ /* 0x000fe40000000000 */
[----:B------:R-:W-:-:S03]  /*199d0*/  IMAD.MOV.U32 R7, RZ, RZ, 0x40000040 ;  /* 0x40000040ff077424 */ /* 0x000fc600078e00ff */
[----:B------:R-:W-:-:S04]  /*199e0*/  SHF.R.U32.HI R2, RZ, 0x4, R2 ;  /* 0x00000004ff027819 */ /* 0x000fc80000011602 */
[----:B------:R-:W-:-:S04]  /*199f0*/  LOP3.LUT R2, R2, 0x3fff, RZ, 0xc0, !PT ;  /* 0x00003fff02027812 */ /* 0x000fc800078ec0ff */
[----:B------:R-:W-:Y:S02]  /*19a00*/  LOP3.LUT R9, R2, 0x2000000, RZ, 0xfc, !PT ;  /* 0x0200000002097812 */ /* 0x000fe400078efcff */
[----:B--2---:R-:W-:Y:S01]  /*19a10*/  LOP3.LUT R6, R5, 0x10000, RZ, 0xfc, !PT ;  /* 0x0001000005067812 */ /* 0x004fe200078efcff */
[----:B-1----:R-:W-:Y:S06]  /*19a20*/  @P2 BRA `(.L_x_11480) ;  /* 0x0000000000082947 */ /* 0x002fec0003800000 */
[----:B------:R-:W1:Y:S02]  /*19a30*/  SYNCS.PHASECHK.TRANS64.TRYWAIT P0, [R11+URZ+0x2d850], R0 ;  /* 0x02d850000b0075a7 */ /* 0x000e64000800017f */
[----:B-1----:R-:W-:Y:S05]  /*19a40*/  @!P0 BRA `(.L_x_11481) ;  /* 0x000000b000788947 */ /* 0x002fea0003800000 */
.L_x_11480:
[----:B------:R-:W-:Y:S01]  /*19a50*/  IMAD R8, R16, 0x600, R9 ;  /* 0x0000060010087824 */ /* 0x000fe200078e0209 */
[----:B------:R-:W2:Y:S01]  /*19a60*/  LDL.LU R22, [R1+0x58] ;  /* 0x0000580001167983 */ /* 0x000ea20000300800 */
[----:B------:R-:W-:Y:S01]  /*19a70*/  IMAD.MOV.U32 R9, RZ, RZ, -0x7fffffe0 ;  /* 0x80000020ff097424 */ /* 0x000fe200078e00ff */
[----:B------:R-:W-:Y:S05]  /*19a80*/  WARPSYNC.ALL ;  /* 0x0000000000007948 */ /* 0x000fea0003800000 */
[C---:B------:R-:W-:Y:S01]  /*19a90*/  R2UR UR4, R6.reuse ;  /* 0x00000000060472ca */ /* 0x040fe200000e0000 */
[----:B------:R-:W-:Y:S01]  /*19aa0*/  WARPGROUP.ARRIVE ;  /* 0x00000000000079c5 */ /* 0x000fe20000000000 */
[----:B------:R-:W-:Y:S01]  /*19ab0*/  R2UR UR5, R7 ;  /* 0x00000000070572ca */ /* 0x000fe200000e0000 */
[----:B------:R-:W-:Y:S01]  /*19ac0*/  VIADD R20, R6, 0x2 ;  /* 0x0000000206147836 */ /* 0x000fe20000000000 */
[C---:B------:R-:W-:Y:S01]  /*19ad0*/  R2UR UR6, R8.reuse ;  /* 0x00000000080672ca */ /* 0x040fe200000e0000 */
[----:B------:R-:W-:Y:S01]  /*19ae0*/  VIADD R14, R8, 0x40 ;  /* 0x00000040080e7836 */ /* 0x000fe20000000000 */
[----:B------:R-:W-:Y:S01]  /*19af0*/  R2UR UR7, R9 ;  /* 0x00000000090772ca */ /* 0x000fe200000e0000 */
[----:B------:R-:W-:Y:S01]  /*19b00*/  IMAD.MOV.U32 R21, RZ, RZ, 0x40000040 ;  /* 0x40000040ff157424 */ /* 0x000fe200078e00ff */
[----:B------:R-:W3:Y:S01]  /*19b10*/  SHFL.BFLY PT, R5, R4, 0x2, 0x1f ;  /* 0x0c401f0004057f89 */ /* 0x000ee200000e0000 */
[----:B------:R-:W-:-:S02]  /*19b20*/  IMAD.MOV.U32 R15, RZ, RZ, -0x7fffffe0 ;  /* 0x80000020ff0f7424 */ /* 0x000fc400078e00ff */
[----:B------:R-:W-:Y:S01]  /*19b30*/  IMAD.MOV.U32 R7, RZ, RZ, 0x40000040 ;  /* 0x40000040ff077424 */ /* 0x000fe200078e00ff */
[----:B01----:R-:W0:Y:S01]  /*19b40*/  SHFL.BFLY PT, R0, R3, 0x2, 0x1f ;  /* 0x0c401f0003007f89 */ /* 0x003e2200000e0000 */
[----:B------:R-:W-:Y:S02]  /*19b50*/  IMAD.MOV.U32 R9, RZ, RZ, -0x7fffffe0 ;  /* 0x80000020ff097424 */ /* 0x000fe400078e00ff */
[----:B------:R-:W-:-:S04]  /*19b60*/  VIADD R16, R16, 0x1 ;  /* 0x0000000110107836 */ /* 0x000fc80000000000 */
[----:B------:R-:W-:Y:S01]  /*19b70*/  HGMMA.64x96x16.F32 R88, gdesc[UR4].tnspB, R88, gsb0 ;  /* 0x41600000045879f0 */ /* 0x000fe20008000858 */
[----:B------:R-:W-:Y:S01]  /*19b80*/  R2UR UR4, R20 ;  /* 0x00000000140472ca */ /* 0x000fe200000e0000 */
[----:B------:R-:W-:Y:S01]  /*19b90*/  VIADD R20, R6, 0x4 ;  /* 0x0000000406147836 */ /* 0x000fe20000000000 */
[----:B------:R-:W-:Y:S01]  /*19ba0*/  R2UR UR5, R21 ;  /* 0x00000000150572ca */ /* 0x000fe200000e0000 */
[----:B------:R-:W-:Y:S01]  /*19bb0*/  IMAD.MOV.U32 R21, RZ, RZ, 0x40000040 ;  /* 0x40000040ff157424 */ /* 0x000fe200078e00ff */
[----:B------:R-:W-:Y:S01]  /*19bc0*/  R2UR UR6, R14 ;  /* 0x000000000e0672ca */ /* 0x000fe200000e0000 */
[----:B------:R-:W-:Y:S01]  /*19bd0*/  VIADD R14, R8, 0x80 ;  /* 0x00000080080e7836 */ /* 0x000fe20000000000 */
[----:B------:R-:W-:Y:S01]  /*19be0*/  R2UR UR7, R15 ;  /* 0x000000000f0772ca */ /* 0x000fe200000e0000 */
[----:B------:R-:W-:Y:S01]  /*19bf0*/  IMAD.MOV.U32 R15, RZ, RZ, -0x7fffffe0 ;  /* 0x80000020ff0f7424 */ /* 0x000fe200078e00ff */
[----:B------:R-:W-:Y:S01]  /*19c00*/  ISETP.NE.AND P2, PT, R16, 0x2, PT ;  /* 0x000000021000780c */ /* 0x000fe20003f45270 */
[----:B---3--:R-:W-:Y:S01]  /*19c10*/  FADD.FTZ R5, R5, R4 ;  /* 0x0000000405057221 */ /* 0x008fe20000010000 */
[----:B------:R-:W-:-:S02]  /*19c20*/  IMAD.MOV.U32 R4, RZ, RZ, RZ ;  /* 0x000000ffff047224 */ /* 0x000fc400078e00ff */
[----:B------:R-:W-:Y:S01]  /*19c30*/  SEL R16, R16, RZ, P2 ;  /* 0x000000ff10107207 */ /* 0x000fe20001000000 */
[----:B0-----:R-:W-:Y:S01]  /*19c40*/  FADD.FTZ R2, R0, R3 ;  /* 0x0000000300027221 */ /* 0x001fe20000010000 */
[----:B------:R-:W-:Y:S01]  /*19c50*/  SEL R3, RZ, 0x1, P2 ;  /* 0x00000001ff037807 */ /* 0x000fe20001000000 */
[----:B------:R-:W0:Y:S03]  /*19c60*/  SHFL.BFLY PT, R0, R5, 0x1, 0x1f ;  /* 0x0c201f0005007f89 */ /* 0x000e2600000e0000 */
[----:B------:R-:W-:Y:S01]  /*19c70*/  LOP3.LUT R18, R18, R3, RZ, 0x3c, !PT ;  /* 0x0000000312127212 */ /* 0x000fe200078e3cff */
[----:B------:R-:W-:Y:S01]  /*19c80*/  IMAD.MOV.U32 R3, RZ, RZ, -0x800000 ;  /* 0xff800000ff037424 */ /* 0x000fe200078e00ff */
[----:B------:R-:W-:Y:S02]  /*19c90*/  WARPGROUP.DEPBAR.LE gsb0, 0x0 ;  /* 0x00008000000079c5 */ /* 0x000fe40000010000 */
[----:B------:R-:W-:-:S06]  /*19ca0*/  WARPGROUP.ARRIVE ;  /* 0x00000000000079c5 */ /* 0x000fcc0000000000 */
        /* <DEDUP_REMOVED lines=19> */
[----:B------:R-:W-:Y:S02]  /*19de0*/  IMAD.MOV.U32 R15, RZ, RZ, -0x7fffffe0 ;  /* 0x80000020ff0f7424 */ /* 0x000fe400078e00ff */
[----:B--2---:R-:W-:-:S05]  /*19df0*/  VIADD R22, R22, 0x1 ;  /* 0x0000000116167836 */ /* 0x004fca0000000000 */
[----:B------:R-:W-:Y:S01]  /*19e00*/  STL [R1+0x58], R22 ;  /* 0x0000581601007387 */ /* 0x000fe20000100800 */
        /* <DEDUP_REMOVED lines=35> */
[----:B------:R-:W-:Y:S02]  /*1a040*/  R2UR UR5, R7 ;  /* 0x00000000070572ca */ /* 0x000fe400000e0000 */
[----:B------:R-:W-:Y:S01]  /*1a050*/  R2UR UR6, R8 ;  /* 0x00000000080672ca */ /* 0x000fe200000e0000 */
[----:B------:R-:W1:Y:S01]  /*1a060*/  SHFL.BFLY PT, R7, R2, 0x1, 0x1f ;  /* 0x0c201f0002077f89 */ /* 0x000e6200000e0000 */
[----:B------:R-:W-:Y:S01]  /*1a070*/  R2UR UR7, R9 ;  /* 0x00000000090772ca */ /* 0x000fe200000e0000 */
[----:B0-----:R-:W-:Y:S01]  /*1a080*/  FADD.FTZ R8, R5, R0 ;  /* 0x0000000005087221 */ /* 0x001fe20000010000 */
[----:B------:R-:W-:Y:S02]  /*1a090*/  @!P1 VIADD R9, R11, 0x2d860 ;  /* 0x0002d8600b099836 */ /* 0x000fe40000000000 */
[----:B------:R-:W-:-:S02]  /*1a0a0*/  IMAD.U32 R5, RZ, RZ, UR39 ;  /* 0x00000027ff057e24 */ /* 0x000fc4000f8e00ff */
[----:B------:R-:W-:Y:S01]  /*1a0b0*/  FSETP.NE.FTZ.AND P0, PT, R8, RZ, PT ;  /* 0x000000ff0800720b */ /* 0x000fe20003f15000 */
[----:B------:R-:W-:Y:S01]  /*1a0c0*/  IMAD.U32 R11, RZ, RZ, UR39 ;  /* 0x00000027ff0b7e24 */ /* 0x000fe2000f8e00ff */
[----:B------:R-:W-:Y:S01]  /*1a0d0*/  @!P1 PRMT R9, RZ, 0x654, R9 ;  /* 0x00000654ff099816 */ /* 0x000fe20000000009 */
[----:B------:R-:W-:-:S10]  /*1a0e0*/  IMAD.MOV.U32 R0, RZ, RZ, -0x800000 ;  /* 0xff800000ff007424 */ /* 0x000fd400078e00ff */
[----:B------:R-:W0:Y:S01]  /*1a0f0*/  @P0 MUFU.LG2 R6, R8 ;  /* 0x0000000800060308 */ /* 0x000e220000000c00 */
[----:B------:R-:W-:Y:S01]  /*1a100*/  @P0 FMUL.FTZ R5, R5, 0.69314718246459960938 ;  /* 0x3f31721805050820 */ /* 0x000fe20000410000 */
[----:B-1----:R-:W-:Y:S01]  /*1a110*/  FADD.FTZ R10, R2, R7 ;  /* 0x00000007020a7221 */ /* 0x002fe20000010000 */
[----:B------:R-:W-:-:S05]  /*1a120*/  IMAD.MOV.U32 R2, RZ, RZ, RZ ;  /* 0x000000ffff027224 */ /* 0x000fca00078e00ff */
[----:B------:R-:W-:Y:S01]  /*1a130*/  @P0 MUFU.RCP R4, R8 ;  /* 0x0000000800040308 */ /* 0x000fe20000001000 */
[----:B------:R-:W-:Y:S01]  /*1a140*/  FSETP.NE.FTZ.AND P3, PT, R10, RZ, PT ;  /* 0x000000ff0a00720b */ /* 0x000fe20003f75000 */
[----:B0-----:R-:W-:-:S04]  /*1a150*/  @P0 FMUL.FTZ R6, R6, 0.69314718246459960938 ;  /* 0x3f31721806060820 */ /* 0x001fc80000410000 */
[----:B------:R-:W-:-:S08]  /*1a160*/  @P0 FFMA.FTZ R0, R5, R12, R6 ;  /* 0x0000000c05000223 */ /* 0x000fd00000010006 */
[----:B------:R-:W0:Y:S01]  /*1a170*/  @P3 MUFU.LG2 R7, R10 ;  /* 0x0000000a00073308 */ /* 0x000e220000000c00 */
[----:B------:R-:W-:Y:S01]  /*1a180*/  @P3 FMUL.FTZ R11, R11, 0.69314718246459960938 ;  /* 0x3f3172180b0b3820 */ /* 0x000fe20000410000 */
[----:B------:R-:W-:-:S06]  /*1a190*/  PLOP3.LUT P0, PT, PT, PT, PT, 0x8, 0x0 ;  /* 0x000000000000781c */ /* 0x000fcc0003f0e170 */
[----:B------:R-:W1:Y:S01]  /*1a1a0*/  @P3 MUFU.RCP R2, R10 ;  /* 0x0000000a00023308 */ /* 0x000e620000001000 */
[----:B0-----:R-:W-:-:S04]  /*1a1b0*/  @P3 FMUL.FTZ R8, R7, 0.69314718246459960938 ;  /* 0x3f31721807083820 */ /* 0x001fc80000410000 */
[----:B------:R-:W-:Y:S01]  /*1a1c0*/  @P3 FFMA.FTZ R3, R11, R13, R8 ;  /* 0x0000000d0b033223 */ /* 0x000fe20000010008 */
[----:B------:R-:W-:Y:S02]  /*1a1d0*/  WARPGROUP.DEPBAR.LE gsb0, 0x0 ;  /* 0x00008000000079c5 */ /* 0x000fe40000010000 */
[----:B------:R-:W-:-:S06]  /*1a1e0*/  WARPGROUP.ARRIVE ;  /* 0x00000000000079c5 */ /* 0x000fcc0000000000 */
[----:B------:R-:W-:Y:S03]  /*1a1f0*/  HGMMA.64x96x16.F32 R88, gdesc[UR4].tnspB, R88, gsb0 ;  /* 0x41600000045879f0 */ /* 0x000fe60008000858 */
        /* <DEDUP_REMOVED lines=50> */
.L_x_11372:
[----:B------:R-:W0:Y:S01]  /*1a520*/  S2R R2, SR_TID.X ;  /* 0x0000000000027919 */ /* 0x000e220000002100 */
[----:B------:R-:W-:Y:S05]  /*1a530*/  WARPSYNC.ALL ;  /* 0x0000000000007948 */ /* 0x000fea0003800000 */
[----:B------:R-:W1:Y:S08]  /*1a540*/  S2UR UR5, SR_CgaCtaId ;  /* 0x00000000000579c3 */ /* 0x000e700000008800 */
[----:B------:R-:W-:Y:S06]  /*1a550*/  BAR.SYNC.DEFER_BLOCKING 0x5, 0x200 ;  /* 0x0148000000007b1d */ /* 0x000fec0000010000 */
[----:B------:R-:W-:Y:S01]  /*1a560*/  UMOV UR4, 0x400 ;  /* 0x0000040000047882 */ /* 0x000fe20000000000 */
[----:B------:R-:W-:Y:S01]  /*1a570*/  BSSY B0, `(.L_x_11482) ;  /* 0x00001c5000007945 */ /* 0x000fe20003800000 */
[----:B-1----:R-:W-:Y:S01]  /*1a580*/  ULEA UR4, UR5, UR4, 0x18 ;  /* 0x0000000405047291 */ /* 0x002fe2000f8ec03f */
[----:B0-----:R-:W-:-:S05]  /*1a590*/  VIADD R50, R2, 0xffffff80 ;  /* 0xffffff8002327836 */ /* 0x001fca0000000000 */
[----:B------:R-:W-:Y:S01]  /*1a5a0*/  IMAD.U32 R2, RZ, RZ, UR4 ;  /* 0x00000004ff027e24 */ /* 0x000fe2000f8e00ff */
[----:B------:R-:W-:-:S04]  /*1a5b0*/  SHF.R.S32.HI R4, RZ, 0x1f, R50 ;  /* 0x0000001fff047819 */ /* 0x000fc80000011432 */
[----:B------:R-:W-:Y:S01]  /*1a5c0*/  LEA.HI R4, R4, R50, RZ, 0x2 ;  /* 0x0000003204047211 */ /* 0x000fe200078f10ff */
[----:B------:R0:W1:Y:S03]  /*1a5d0*/  LDS.128 R72, [R2+0x2d8d0] ;  /* 0x02d8d00002487984 */ /* 0x0000660000000c00 */
[----:B------:R-:W-:-:S05]  /*1a5e0*/  LOP3.LUT R4, R4, 0xfffffffc, RZ, 0xc0, !PT ;  /* 0xfffffffc04047812 */ /* 0x000fca00078ec0ff */
[----:B------:R-:W-:-:S04]  /*1a5f0*/  IMAD.IADD R38, R50, 0x1, -R4 ;  /* 0x0000000132267824 */ /* 0x000fc800078e0a04 */
[----:B------:R-:W-:-:S04]  /*1a600*/  IMAD.SHL.U32 R22, R38, 0x8, RZ ;  /* 0x0000000826167824 */ /* 0x000fc800078e00ff */
[C---:B------:R-:W-:Y:S02]  /*1a610*/  VIADD R36, R22.reuse, 0x40 ;  /* 0x0000004016247836 */ /* 0x040fe40000000000 */
[----:B------:R-:W-:Y:S01]  /*1a620*/  VIADD R37, R22, 0x20 ;  /* 0x0000002016257836 */ /* 0x000fe20000000000 */
[----:B------:R-:W-:Y:S06]  /*1a630*/  BAR.ARV 0x4, 0x200 ;  /* 0x0108000000007b1d */ /* 0x000fec0000002000 */
[----:B0-----:R-:W-:Y:S05]  /*1a640*/  @P0 BRA `(.L_x_11483) ;  /* 0x00000010005c0947 */ /* 0x001fea0003800000 */
[----:B------:R-:W2:Y:S04]  /*1a650*/  LDL R8, [R1+0x64] ;  /* 0x0000640001087983 */ /* 0x000ea80000100800 */
[----:B------:R-:W3:Y:S01]  /*1a660*/  LDL R43, [R1+0x54] ;  /* 0x00005400012b7983 */ /* 0x000ee20000100800 */
[----:B------:R-:W0:Y:S01]  /*1a670*/  S2R R5, SR_SWINHI ;  /* 0x0000000000057919 */ /* 0x000e220000002f00 */
[----:B------:R-:W-:Y:S05]  /*1a680*/  WARPSYNC.ALL ;  /* 0x0000000000007948 */ /* 0x000fea0003800000 */
[----:B------:R-:W-:Y:S01]  /*1a690*/  ULDC.64 UR4, c[0x0][0xc00] ;  /* 0x0003000000047ab9 */ /* 0x000fe20000000a00 */
[----:B------:R-:W-:-:S02]  /*1a6a0*/  MOV R20, R2 ;  /* 0x0000000200147202 */ /* 0x000fc40000000f00 */
[----:B0-----:R-:W-:Y:S02]  /*1a6b0*/  MOV R21, R5 ;  /* 0x0000000500157202 */ /* 0x001fe40000000f00 */
[----:B------:R-:W-:Y:S02]  /*1a6c0*/  F2FP.F16.F32.PACK_AB R6, R93, R6 ;  /* 0x000000065d06723e */ /* 0x000fe400000000ff */
[----:B------:R-:W-:Y:S01]  /*1a6d0*/  F2FP.F16.F32.PACK_AB R26, R109, R26 ;  /* 0x0000001a6d1a723e */ /* 0x000fe200000000ff */
[----:B------:R-:W-:Y:S01]  /*1a6e0*/  IMAD.MOV.U32 R40, RZ, RZ, RZ ;  /* 0x000000ffff287224 */ /* 0x000fe200078e00ff */
[----:B------:R-:W-:Y:S01]  /*1a6f0*/  BAR.SYNC.DEFER_BLOCKING 0x1, 0x180 ;  /* 0x0046000000007b1d */ /* 0x000fe20000010000 */
[----:B--2---:R-:W-:-:S03]  /*1a700*/  IMAD.WIDE R4, R8, 0x2, R20 ;  /* 0x0000000208047825 */ /* 0x004fc600078e0214 */
[C---:B------:R-:W-:Y:S02]  /*1a710*/  LOP3.LUT R9, R4.reuse, 0x180, RZ, 0xc0, !PT ;  /* 0x0000018004097812 */ /* 0x040fe400078ec0ff */
[C---:B------:R-:W-:Y:S02]  /*1a720*/  IADD3 R29, P4, R4.reuse, 0x20, RZ ;  /* 0x00000020041d7810 */ /* 0x040fe40007f9e0ff */
[C---:B------:R-:W-:Y:S02]  /*1a730*/  IADD3 R30, P0, R4.reuse, 0x6020, RZ ;  /* 0x00006020041e7810 */ /* 0x040fe40007f1e0ff */
[----:B------:R-:W-:Y:S02]  /*1a740*/  SHF.R.U64 R9, R9, 0x3, RZ ;  /* 0x0000000309097819 */ /* 0x000fe400000012ff */
[----:B------:R-:W-:Y:S02]  /*1a750*/  LOP3.LUT R8, R29, 0x180, RZ, 0xc0, !PT ;  /* 0x000001801d087812 */ /* 0x000fe400078ec0ff */
[----:B------:R-:W-:-:S02]  /*1a760*/  IADD3 R33, P3, R4, 0x3000, RZ ;  /* 0x0000300004217810 */ /* 0x000fc40007f7e0ff */
[C---:B------:R-:W-:Y:S02]  /*1a770*/  IADD3 R35, P2, R4.reuse, 0x3020, RZ ;  /* 0x0000302004237810 */ /* 0x040fe40007f5e0ff */
[----:B------:R-:W-:Y:S02]  /*1a780*/  IADD3 R39, P1, R4, 0x6000, RZ ;  /* 0x0000600004277810 */ /* 0x000fe40007f3e0ff */
[----:B------:R-:W-:Y:S01]  /*1a790*/  LOP3.LUT R4, R9, R4, RZ, 0x3c, !PT ;  /* 0x0000000409047212 */ /* 0x000fe200078e3cff */
[----:B------:R-:W-:Y:S01]  /*1a7a0*/  IMAD.X R9, RZ, RZ, R5, P0 ;  /* 0x000000ffff097224 */ /* 0x000fe200000e0605 */
[----:B------:R-:W-:Y:S02]  /*1a7b0*/  SHF.R.U64 R8, R8, 0x3, RZ ;  /* 0x0000000308087819 */ /* 0x000fe400000012ff */
[----:B------:R-:W-:Y:S02]  /*1a7c0*/  ISETP.NE.U32.AND P0, PT, RZ, UR4, PT ;  /* 0x00000004ff007c0c */ /* 0x000fe4000bf05070 */
[----:B------:R-:W-:-:S02]  /*1a7d0*/  LOP3.LUT R10, R8, R29, RZ, 0x3c, !PT ;  /* 0x0000001d080a7212 */ /* 0x000fc400078e3cff */
[----:B------:R-:W-:Y:S02]  /*1a7e0*/  LOP3.LUT R8, R33, 0x180, RZ, 0xc0, !PT ;  /* 0x0000018021087812 */ /* 0x000fe400078ec0ff */
[----:B------:R-:W-:Y:S02]  /*1a7f0*/  LOP3.LUT R14, R35, 0x180, RZ, 0xc0, !PT ;  /* 0x00000180230e7812 */ /* 0x000fe400078ec0ff */
[----:B------:R-:W-:Y:S02]  /*1a800*/  LOP3.LUT R24, R39, 0x180, RZ, 0xc0, !PT ;  /* 0x0000018027187812 */ /* 0x000fe400078ec0ff */
[----:B------:R-:W-:Y:S02]  /*1a810*/  LOP3.LUT R29, R30, 0x180, RZ, 0xc0, !PT ;  /* 0x000001801e1d7812 */ /* 0x000fe400078ec0ff */
[----:B------:R-:W-:Y:S01]  /*1a820*/  ISETP.NE.AND.EX P0, PT, RZ, UR5, PT, P0 ;  /* 0x00000005ff007c0c */ /* 0x000fe2000bf05300 */
[----:B------:R-:W-:Y:S01]  /*1a830*/  ULDC.64 UR4, c[0x0][0xc08] ;  /* 0x0003020000047ab9 */ /* 0x000fe20000000a00 */
[----:B------:R-:W-:Y:S01]  /*1a840*/  IMAD.X R15, RZ, RZ, R5, P2 ;  /* 0x000000ffff0f7224 */ /* 0x000fe200010e0605 */
[----:B------:R-:W-:-:S02]  /*1a850*/  SHF.R.U64 R8, R8, 0x3, RZ ;  /* 0x0000000308087819 */ /* 0x000fc400000012ff */
[----:B------:R-:W-:Y:S02]  /*1a860*/  ISETP.NE.U32.AND P2, PT, RZ, UR4, PT ;  /* 0x00000004ff007c0c */ /* 0x000fe4000bf45070 */
[----:B------:R-:W-:Y:S02]  /*1a870*/  SHF.R.U64 R14, R14, 0x3, RZ ;  /* 0x000000030e0e7819 */ /* 0x000fe400000012ff */
[----:B------:R-:W-:Y:S02]  /*1a880*/  SHF.R.U64 R24, R24, 0x3, RZ ;  /* 0x0000000318187819 */ /* 0x000fe400000012ff */
[----:B------:R-:W-:Y:S01]  /*1a890*/  SHF.R.U64 R29, R29, 0x3, RZ ;  /* 0x000000031d1d7819 */ /* 0x000fe200000012ff */
[--C-:B------:R-:W-:Y:S01]  /*1a8a0*/  IMAD.X R13, RZ, RZ, R5.reuse, P3 ;  /* 0x000000ffff0d7224 */ /* 0x100fe200018e0605 */
[----:B------:R-:W-:Y:S01]  /*1a8b0*/  LOP3.LUT R12, R8, R33, RZ, 0x3c, !PT ;  /* 0x00000021080c7212 */ /* 0x000fe200078e3cff */
[--C-:B------:R-:W-:Y:S01]  /*1a8c0*/  IMAD.X R25, RZ, RZ, R5.reuse, P1 ;  /* 0x000000ffff197224 */ /* 0x100fe200008e0605 */
[----:B------:R-:W-:Y:S01]  /*1a8d0*/  ISETP.NE.AND.EX P2, PT, RZ, UR5, PT, P2 ;  /* 0x00000005ff007c0c */ /* 0x000fe2000bf45320 */
[----:B------:R-:W-:Y:S01]  /*1a8e0*/  IMAD.X R11, RZ, RZ, R5, P4 ;  /* 0x000000ffff0b7224 */ /* 0x000fe200020e0605 */
[----:B------:R-:W-:-:S02]  /*1a8f0*/  LOP3.LUT R14, R14, R35, RZ, 0x3c, !PT ;  /* 0x000000230e0e7212 */ /* 0x000fc400078e3cff */
[----:B------:R-:W-:Y:S02]  /*1a900*/  LOP3.LUT R24, R24, R39, RZ, 0x3c, !PT ;  /* 0x0000002718187212 */ /* 0x000fe400078e3cff */
[----:B------:R-:W-:Y:S01]  /*1a910*/  LOP3.LUT R8, R29, R30, RZ, 0x3c, !PT ;  /* 0x0000001e1d087212 */ /* 0x000fe200078e3cff */
[----:B------:R-:W-:Y:S01]  /*1a920*/  ULDC UR4, c[0x0][0xa88] ;  /* 0x0002a20000047ab9 */ /* 0x000fe20000000800 */
[----:B------:R-:W-:Y:S01]  /*1a930*/  MOV R30, R4 ;  /* 0x00000004001e7202 */ /* 0x000fe20000000f00 */
[----:B------:R-:W0:Y:S01]  /*1a940*/  LDC R39, c[0x0][0xbe8] ;  /* 0x0002fa00ff277b82 */ /* 0x000e220000000800 */
[----:B------:R-:W-:Y:S02]  /*1a950*/  F2FP.F16.F32.PACK_AB R4, R28, R7 ;  /* 0x000000071c04723e */ /* 0x000fe400000000ff */
[----:B------:R-:W-:Y:S02]  /*1a960*/  F2FP.F16.F32.PACK_AB R5, R91, R90 ;  /* 0x0000005a5b05723e */ /* 0x000fe400000000ff */
[----:B------:R-:W-:-:S02]  /*1a970*/  F2FP.F16.F32.PACK_AB R7, R95, R94 ;  /* 0x0000005e5f07723e */ /* 0x000fc400000000ff */
[----:B------:R-:W-:Y:S01]  /*1a980*/  MOV R34, R12 ;  /* 0x0000000c00227202 */ /* 0x000fe20000000f00 */
[----:B------:R-:W3:Y:S01]  /*1a990*/  LDC.64 R28, c[0x0][0xc00] ;  /* 0x00030000ff1c7b82 */ /* 0x000ee20000000a00 */
[----:B------:R-:W-:Y:S02]  /*1a9a0*/  MOV R33, R14 ;  /* 0x0000000e00217202 */ /* 0x000fe40000000f00 */
[----:B------:R-:W-:Y:S02]  /*1a9b0*/  MOV R32, R24 ;  /* 0x0000001800207202 */ /* 0x000fe40000000f00 */
[----:B------:R-:W-:Y:S02]  /*1a9c0*/  MOV R35, R10 ;  /* 0x0000000a00237202 */ /* 0x000fe40000000f00 */
[----:B------:R-:W-:Y:S02]  /*1a9d0*/  F2FP.F16.F32.PACK_AB R12, R97, R96 ;  /* 0x00000060610c723e */ /* 0x000fe400000000ff */
[----:B------:R-:W-:-:S02]  /*1a9e0*/  F2FP.F16.F32.PACK_AB R13, R99, R98 ;  /* 0x00000062630d723e */ /* 0x000fc400000000ff */
[----:B------:R-:W-:Y:S02]  /*1a9f0*/  F2FP.F16.F32.PACK_AB R14, R101, R100 ;  /* 0x00000064650e723e */ /* 0x000fe400000000ff */
[----:B------:R-:W-:Y:S02]  /*1aa00*/  F2FP.F16.F32.PACK_AB R15, R103, R102 ;  /* 0x00000066670f723e */ /* 0x000fe400000000ff */
[----:B------:R-:W-:Y:S02]  /*1aa10*/  F2FP.F16.F32.PACK_AB R24, R27, R104 ;  /* 0x000000681b18723e */ /* 0x000fe400000000ff */
[----:B------:R-:W-:Y:S02]  /*1aa20*/  F2FP.F16.F32.PACK_AB R25, R107, R106 ;  /* 0x0000006a6b19723e */ /* 0x000fe400000000ff */
[----:B------:R-:W-:Y:S01]  /*1aa30*/  F2FP.F16.F32.PACK_AB R27, R111, R110 ;  /* 0x0000006e6f1b723e */ /* 0x000fe200000000ff */
[----:B------:R2:W-:Y:S01]  /*1aa40*/  STSM.16.M88.4 [R30], R4 ;  /* 0x000000041e007844 */ /* 0x0005e20000000200 */
[----:B------:R-:W-:-:S02]  /*1aa50*/  F2FP.F16.F32.PACK_AB R10, R125, R124 ;  /* 0x0000007c7d0a723e */ /* 0x000fc400000000ff */
[----:B------:R-:W-:Y:S01]  /*1aa60*/  F2FP.F16.F32.PACK_AB R11, R127, R126 ;  /* 0x0000007e7f0b723e */ /* 0x000fe200000000ff */
[----:B------:R-:W-:Y:S04]  /*1aa70*/  STSM.16.M88.4 [R35], R12 ;  /* 0x0000000c23007844 */ /* 0x000fe80000000200 */
[----:B------:R4:W-:Y:S01]  /*1aa80*/  STSM.16.M88.4 [R34], R24 ;  /* 0x0000001822007844 */ /* 0x0009e20000000200 */
[----:B--2---:R-:W-:Y:S02]  /*1aa90*/  MOV R30, R8 ;  /* 0x00000008001e7202 */ /* 0x004fe40000000f00 */
[----:B------:R-:W-:Y:S02]  /*1aaa0*/  F2FP.F16.F32.PACK_AB R4, R31, R112 ;  /* 0x000000701f04723e */ /* 0x000fe400000000ff */
[----:B------:R-:W-:-:S02]  /*1aab0*/  F2FP.F16.F32.PACK_AB R5, R115, R114 ;  /* 0x000000727305723e */ /* 0x000fc400000000ff */
[----:B------:R-:W-:Y:S02]  /*1aac0*/  F2FP.F16.F32.PACK_AB R6, R117, R116 ;  /* 0x000000747506723e */ /* 0x000fe400000000ff */
[----:B------:R-:W-:Y:S01]  /*1aad0*/  F2FP.F16.F32.PACK_AB R7, R119, R118 ;  /* 0x000000767707723e */ /* 0x000fe200000000ff */
[----:B----4-:R-:W2:Y:S01]  /*1aae0*/  @P2 LDC.64 R24, c[0x0][0xc08] ;  /* 0x00030200ff182b82 */ /* 0x010ea20000000a00 */
[----:B------:R-:W-:Y:S02]  /*1aaf0*/  F2FP.F16.F32.PACK_AB R8, R121, R120 ;  /* 0x000000787908723e */ /* 0x000fe400000000ff */
[----:B------:R-:W-:Y:S02]  /*1ab00*/  F2FP.F16.F32.PACK_AB R9, R123, R122 ;  /* 0x0000007a7b09723e */ /* 0x000fe400000000ff */
[----:B------:R-:W-:Y:S02]  /*1ab10*/  F2FP.F16.F32.PACK_AB R12, R129, R128 ;  /* 0x00000080810c723e */ /* 0x000fe400000000ff */
[----:B------:R-:W-:-:S02]  /*1ab20*/  F2FP.F16.F32.PACK_AB R13, R131, R130 ;  /* 0x00000082830d723e */ /* 0x000fc400000000ff */
[----:B------:R-:W-:Y:S02]  /*1ab30*/  F2FP.F16.F32.PACK_AB R14, R133, R132 ;  /* 0x00000084850e723e */ /* 0x000fe400000000ff */
[----:B------:R-:W-:Y:S01]  /*1ab40*/  F2FP.F16.F32.PACK_AB R15, R135, R134 ;  /* 0x00000086870f723e */ /* 0x000fe200000000ff */
[----:B------:R2:W-:Y:S04]  /*1ab50*/  STSM.16.M88.4 [R33], R4 ;  /* 0x0000000421007844 */ /* 0x0005e80000000200 */
[----:B------:R4:W-:Y:S04]  /*1ab60*/  STSM.16.M88.4 [R32], R8 ;  /* 0x0000000820007844 */ /* 0x0009e80000000200 */
[----:B------:R0:W-:Y:S01]  /*1ab70*/  STSM.16.M88.4 [R30], R12 ;  /* 0x0000000c1e007844 */ /* 0x0001e20000000200 */
[----:B------:R-:W-:-:S02]  /*1ab80*/  IMAD.U32 R44, RZ, RZ, UR4 ;  /* 0x00000004ff2c7e24 */ /* 0x000fc4000f8e00ff */
[C---:B---3--:R-:W-:Y:S01]  /*1ab90*/  IMAD.WIDE R28, R43.reuse, 0x4, R28 ;  /* 0x000000042b1c7825 */ /* 0x048fe200078e021c */
[----:B------:R-:W-:Y:S03]  /*1aba0*/  BAR.SYNC.DEFER_BLOCKING 0x1, 0x180 ;  /* 0x0046000000007b1d */ /* 0x000fe60000010000 */
[----:B--2---:R-:W-:-:S03]  /*1abb0*/  @P2 IMAD.WIDE R4, R43, 0x4, R24 ;  /* 0x000000042b042825 */ /* 0x004fc600078e0218 */
[----:B------:R2:W5:Y:S04]  /*1abc0*/  @P0 LDG.E R40, desc[UR40][R28.64] ;  /* 0x000000281c280981 */ /* 0x000568000c1e1900 */
[----:B------:R2:W5:Y:S01]  /*1abd0*/  @P2 LDG.E R44, desc[UR40][R4.64] ;  /* 0x00000028042c2981 */ /* 0x000562000c1e1900 */
[----:B0-----:R-:W-:-:S13]  /*1abe0*/  ISETP.NE.AND P1, PT, R39, 0x1, PT ;  /* 0x000000012700780c */ /* 0x001fda0003f25270 */
[----:B------:R-:W0:Y:S08]  /*1abf0*/  @P1 LDC R6, c[0x0][0xbec] ;  /* 0x0002fb00ff061b82 */ /* 0x000e300000000800 */
[----:B----4-:R-:W3:Y:S01]  /*1ac00*/  @P1 LDC R9, c[0x0][0xbf0] ;  /* 0x0002fc00ff091b82 */ /* 0x010ee20000000800 */
[----:B--2---:R-:W-:Y:S05]  /*1ac10*/  @P2 BRA `(.L_x_11484) ;  /* 0x0000000000102947 */ /* 0x004fea0003800000 */
[----:B------:R-:W-:Y:S05]  /*1ac20*/  @!P0 BRA `(.L_x_11484) ;  /* 0x00000000000c8947 */ /* 0x000fea0003800000 */
[----:B------:R-:W2:Y:S04]  /*1ac30*/  LDG.E R5, desc[UR40][R28.64] ;  /* 0x000000281c057981 */ /* 0x000ea8000c1e1900 */
[----:B-----5:R-:W2:Y:S02]  /*1ac40*/  LDG.E R44, desc[UR40][R28.64+0x4] ;  /* 0x000004281c2c7981 */ /* 0x020ea4000c1e1900 */
[----:B--2---:R-:W-:-:S07]  /*1ac50*/  IMAD.IADD R44, R44, 0x1, -R5 ;  /* 0x000000012c2c7824 */ /* 0x004fce00078e0a05 */
.L_x_11484:
[----:B------:R-:W2:Y:S01]  /*1ac60*/  LDL R4, [R1+0x40] ;  /* 0x0000400001047983 */ /* 0x000ea20000100800 */
[----:B------:R-:W-:Y:S01]  /*1ac70*/  ULDC.64 UR4, c[0x0][0xb90] ;  /* 0x0002e40000047ab9 */ /* 0x000fe20000000a00 */
[----:B------:R-:W4:Y:S01]  /*1ac80*/  S2R R5, SR_TID.X ;  /* 0x0000000000057919 */ /* 0x000f220000002100 */
[----:B-----5:R-:W-:Y:S02]  /*1ac90*/  SHF.R.S32.HI R41, RZ, 0x1f, R40 ;  /* 0x0000001fff297819 */ /* 0x020fe40000011428 */
[----:B------:R-:W-:Y:S01]  /*1aca0*/  SHF.R.S32.HI R42, RZ, 0x1f, R43 ;  /* 0x0000001fff2a7819 */ /* 0x000fe2000001142b */
[----:B------:R-:W3:Y:S01]  /*1acb0*/  LDL.LU R53, [R1+0x50] ;  /* 0x0000500001357983 */ /* 0x000ee20000300800 */
[----:B------:R-:W-:Y:S01]  /*1acc0*/  IMAD R44, R44, R39, RZ ;  /* 0x000000272c2c7224 */ /* 0x000fe200078e02ff */
[----:B------:R-:W1:Y:S02]  /*1acd0*/  @P1 LDC R51, c[0x0][0xbec] ;  /* 0x0002fb00ff331b82 */ /* 0x000e640000000800 */
[----:B------:R-:W2:Y:S01]  /*1ace0*/  LDL.LU R52, [R1+0x18] ;  /* 0x0000180001347983 */ /* 0x000ea20000300800 */
[----:B------:R-:W-:-:S02]  /*1acf0*/  SEL R42, R42, RZ, !P0 ;  /* 0x000000ff2a2a7207 */ /* 0x000fc40004000000 */
[----:B------:R-:W-:Y:S01]  /*1ad00*/  SEL R43, R43, RZ, !P0 ;  /* 0x000000ff2b2b7207 */ /* 0x000fe20004000000 */
[----:B------:R-:W2:Y:S01]  /*1ad10*/  LDL R10, [R1+0x60] ;  /* 0x00006000010a7983 */ /* 0x000ea20000100800 */
[----:B----4-:R-:W-:-:S05]  /*1ad20*/  VIADD R15, R5, 0xffffff80 ;  /* 0xffffff80050f7836 */ /* 0x010fca0000000000 */
[----:B------:R-:W-:-:S04]  /*1ad30*/  SHF.R.S32.HI R50, RZ, 0x1f, R15 ;  /* 0x0000001fff327819 */ /* 0x000fc8000001140f */
[----:B------:R-:W-:-:S04]  /*1ad40*/  LEA.HI R50, R50, R15, RZ, 0x2 ;  /* 0x0000000f32327211 */ /* 0x000fc800078f10ff */
[----:B------:R-:W-:Y:S02]  /*1ad50*/  SHF.R.S32.HI R50, RZ, 0x2, R50 ;  /* 0x00000002ff327819 */ /* 0x000fe40000011432 */
[----:B------:R-:W-:-:S04]  /*1ad60*/  SHF.R.S32.HI R14, RZ, 0x1f, R15 ;  /* 0x0000001fff0e7819 */ /* 0x000fc8000001140f */
[----:B------:R-:W-:-:S04]  /*1ad70*/  LEA.HI R14, R14, R15, RZ, 0x7 ;  /* 0x0000000f0e0e7211 */ /* 0x000fc800078f38ff */
[----:B------:R-:W-:-:S05]  /*1ad80*/  LOP3.LUT R14, R14, 0xffffff80, RZ, 0xc0, !PT ;  /* 0xffffff800e0e7812 */ /* 0x000fca00078ec0ff */
[----:B------:R-:W-:Y:S02]  /*1ad90*/  IMAD.IADD R14, R15, 0x1, -R14 ;  /* 0x000000010f0e7824 */ /* 0x000fe400078e0a0e */
[----:B------:R-:W-:Y:S01]  /*1ada0*/  IMAD R38, R38, 0x60, R50 ;  /* 0x0000006026267824 */ /* 0x000fe200078e0232 */
[----:B------:R-:W-:Y:S01]  /*1adb0*/  BSSY B1, `(.L_x_11485) ;  /* 0x000008d000017945 */ /* 0x000fe20003800000 */
[----:B---3--:R-:W-:Y:S01]  /*1adc0*/  SHF.R.S32.HI R45, RZ, 0x1f, R53 ;  /* 0x0000001fff2d7819 */ /* 0x008fe20000011435 */
[----:B--2---:R-:W-:-:S04]  /*1add0*/  IMAD.IADD R13, R4, 0x1, R52 ;  /* 0x00000001040d7824 */ /* 0x004fc800078e0234 */
[----:B------:R-:W-:Y:S02]  /*1ade0*/  IMAD R4, R45, UR4, RZ ;  /* 0x000000042d047c24 */ /* 0x000fe4000f8e02ff */
[----:B0-----:R-:W-:-:S04]  /*1adf0*/  @P1 IMAD.HI.U32 R6, R13, R6, RZ ;  /* 0x000000060d061227 */ /* 0x001fc800078e00ff */
[----:B------:R-:W-:Y:S01]  /*1ae00*/  IMAD.MOV.U32 R7, RZ, RZ, R13 ;  /* 0x000000ffff077224 */ /* 0x000fe200078e000d */
[----:B------:R-:W-:Y:S01]  /*1ae10*/  @P1 SHF.R.U32.HI R7, RZ, R9, R6 ;  /* 0x00000009ff071219 */ /* 0x000fe20000011606 */
[C---:B------:R-:W-:Y:S02]  /*1ae20*/  IMAD R11, R53.reuse, UR5, R4 ;  /* 0x00000005350b7c24 */ /* 0x040fe4000f8e0204 */
[----:B------:R-:W-:Y:S01]  /*1ae30*/  IMAD.WIDE.U32 R4, R53, UR4, R40 ;  /* 0x0000000435047c25 */ /* 0x000fe2000f8e0028 */
[----:B------:R-:W-:-:S03]  /*1ae40*/  ULDC.64 UR4, c[0x0][0xb98] ;  /* 0x0002e60000047ab9 */ /* 0x000fc60000000a00 */
[----:B------:R-:W-:Y:S02]  /*1ae50*/  IMAD R9, R50, 0x20, R22 ;  /* 0x0000002032097824 */ /* 0x000fe400078e0216 */
        /* <DEDUP_REMOVED lines=20> */
[----:B------:R-:W-:Y:S01]  /*1afa0*/  IADD3 R7, P2, R20, 0x1800, RZ ;  /* 0x0000180014077810 */ /* 0x000fe20007f5e0ff */
[----:B------:R-:W-:Y:S02]  /*1afb0*/  IMAD.IADD R5, R10, 0x1, R52 ;  /* 0x000000010a057824 */ /* 0x000fe400078e0234 */
[----:B------:R-:W-:Y:S01]  /*1afc0*/  SHFL.IDX PT, R48, R6, 0x1, 0x1c1f ;  /* 0x003c1f0006307f89 */ /* 0x000fe200000e0000 */
[----:B------:R-:W-:Y:S01]  /*1afd0*/  LOP3.LUT P0, RZ, R14, 0x3, RZ, 0xc0, !PT ;  /* 0x000000030eff7812 */ /* 0x000fe2000780c0ff */
[----:B------:R-:W-:Y:S02]  /*1afe0*/  ULDC.64 UR4, c[0x0][0xaa0] ;  /* 0x0002a80000047ab9 */ /* 0x000fe40000000a00 */
[----:B------:R-:W0:Y:S04]  /*1aff0*/  SHFL.IDX PT, R47, R4, RZ, 0x1c1f ;  /* 0x001c1fff042f7589 */ /* 0x000e2800000e0000 */
[----:B------:R-:W2:Y:S01]  /*1b000*/  SHFL.IDX PT, R49, R4, 0x1, 0x1c1f ;  /* 0x003c1f0004317f89 */ /* 0x000ea200000e0000 */
[----:B------:R-:W-:Y:S01]  /*1b010*/  IMAD.X R9, RZ, RZ, R21, P2 ;  /* 0x000000ffff097224 */ /* 0x000fe200010e0615 */
[C---:B------:R-:W-:Y:S01]  /*1b020*/  ISETP.GE.OR P2, PT, R5.reuse, R44, P0 ;  /* 0x0000002c0500720c */ /* 0x040fe20000746670 */
[----:B------:R-:W-:Y:S01]  /*1b030*/  VIADD R5, R5, 0x8 ;  /* 0x0000000805057836 */ /* 0x000fe20000000000 */
[----:B------:R-:W-:-:S04]  /*1b040*/  IADD3 R13, P3, R20, 0x3000, RZ ;  /* 0x00003000140d7810 */ /* 0x000fc80007f7e0ff */
[----:B------:R-:W-:Y:S02]  /*1b050*/  ISETP.GE.OR P0, PT, R5, R44, P0 ;  /* 0x0000002c0500720c */ /* 0x000fe40000706670 */
[----:B------:R-:W-:Y:S02]  /*1b060*/  LOP3.LUT R12, R13, 0x180, RZ, 0xc0, !PT ;  /* 0x000001800d0c7812 */ /* 0x000fe400078ec0ff */
[----:B------:R-:W-:Y:S02]  /*1b070*/  LOP3.LUT R8, R7, 0x180, RZ, 0xc0, !PT ;  /* 0x0000018007087812 */ /* 0x000fe400078ec0ff */
[----:B------:R-:W-:Y:S02]  /*1b080*/  SHF.R.U64 R12, R12, 0x3, RZ ;  /* 0x000000030c0c7819 */ /* 0x000fe400000012ff */
[----:B------:R-:W-:Y:S02]  /*1b090*/  SHF.R.U64 R8, R8, 0x3, RZ ;  /* 0x0000000308087819 */ /* 0x000fe400000012ff */
[----:B------:R-:W-:Y:S01]  /*1b0a0*/  LOP3.LUT R12, R12, R13, RZ, 0x3c, !PT ;  /* 0x0000000d0c0c7212 */ /* 0x000fe200078e3cff */
[----:B------:R-:W-:Y:S01]  /*1b0b0*/  IMAD.X R13, RZ, RZ, R21, P3 ;  /* 0x000000ffff0d7224 */ /* 0x000fe200018e0615 */
[----:B------:R-:W-:Y:S01]  /*1b0c0*/  LOP3.LUT R8, R8, R7, RZ, 0x3c, !PT ;  /* 0x0000000708087212 */ /* 0x000fe200078e3cff */
[----:B0-----:R-:W-:Y:S01]  /*1b0d0*/  @!P2 ST.E desc[UR40][R46.64], R0 ;  /* 0x000000002e00a985 */ /* 0x001fe2000c101928 */
[----:B------:R-:W-:-:S02]  /*1b0e0*/  IADD3 R7, P3, R20, 0x7800, RZ ;  /* 0x0000780014077810 */ /* 0x000fc40007f7e0ff */
[C---:B------:R-:W-:Y:S01]  /*1b0f0*/  LOP3.LUT R11, R20.reuse, 0x180, RZ, 0xc0, !PT ;  /* 0x00000180140b7812 */ /* 0x040fe200078ec0ff */
[----:B--2---:R0:W-:Y:S01]  /*1b100*/  @!P0 ST.E desc[UR40][R48.64], R3 ;  /* 0x0000000330008985 */ /* 0x0041e2000c101928 */
[----:B------:R-:W-:Y:S01]  /*1b110*/  LOP3.LUT R4, R7, 0x180, RZ, 0xc0, !PT ;  /* 0x0000018007047812 */ /* 0x000fe200078ec0ff */
[----:B------:R-:W-:Y:S01]  /*1b120*/  IMAD R41, R41, UR4, RZ ;  /* 0x0000000429297c24 */ /* 0x000fe2000f8e02ff */
[C---:B------:R-:W-:Y:S02]  /*1b130*/  IADD3 R25, P5, R20.reuse, 0x4800, RZ ;  /* 0x0000480014197810 */ /* 0x040fe40007fbe0ff */
[----:B------:R-:W-:Y:S01]  /*1b140*/  IADD3 R29, P4, R20, 0x6000, RZ ;  /* 0x00006000141d7810 */ /* 0x000fe20007f9e0ff */
[----:B------:R-:W-:Y:S01]  /*1b150*/  IMAD.X R33, RZ, RZ, R21, P3 ;  /* 0x000000ffff217224 */ /* 0x000fe200018e0615 */
[----:B------:R-:W-:Y:S01]  /*1b160*/  SHF.R.U64 R11, R11, 0x3, RZ ;  /* 0x000000030b0b7819 */ /* 0x000fe200000012ff */
[----:B------:R-:W5:Y:S01]  /*1b170*/  LD.E.128 R12, desc[UR40][R12.64] ;  /* 0x000000280c0c7980 */ /* 0x000f62000c101d00 */
[----:B0-----:R-:W0:Y:S01]  /*1b180*/  @P1 LDC R49, c[0x0][0xbf0] ;  /* 0x0002fc00ff311b82 */ /* 0x001e220000000800 */
[----:B------:R-:W-:Y:S01]  /*1b190*/  SHF.R.U64 R4, R4, 0x3, RZ ;  /* 0x0000000304047819 */ /* 0x000fe200000012ff */
[----:B------:R-:W-:Y:S01]  /*1b1a0*/  IMAD R47, R40, UR5, R41 ;  /* 0x00000005282f7c24 */ /* 0x000fe2000f8e0229 */
[----:B------:R-:W-:-:S02]  /*1b1b0*/  LOP3.LUT R24, R25, 0x180, RZ, 0xc0, !PT ;  /* 0x0000018019187812 */ /* 0x000fc400078ec0ff */
[----:B------:R-:W-:Y:S02]  /*1b1c0*/  LOP3.LUT R28, R29, 0x180, RZ, 0xc0, !PT ;  /* 0x000001801d1c7812 */ /* 0x000fe400078ec0ff */
[----:B------:R-:W-:Y:S01]  /*1b1d0*/  LOP3.LUT R20, R11, R20, RZ, 0x3c, !PT ;  /* 0x000000140b147212 */ /* 0x000fe200078e3cff */
[----:B------:R-:W-:Y:S01]  /*1b1e0*/  IMAD.WIDE.U32 R40, R40, UR4, RZ ;  /* 0x0000000428287c25 */ /* 0x000fe2000f8e00ff */
[----:B------:R-:W-:Y:S01]  /*1b1f0*/  SHF.R.U64 R24, R24, 0x3, RZ ;  /* 0x0000000318187819 */ /* 0x000fe200000012ff */
[----:B------:R-:W-:Y:S01]  /*1b200*/  ULDC.64 UR4, c[0x0][0xae8] ;  /* 0x0002ba0000047ab9 */ /* 0x000fe20000000a00 */
[----:B------:R-:W-:Y:S01]  /*1b210*/  SHF.R.U64 R28, R28, 0x3, RZ ;  /* 0x000000031c1c7819 */ /* 0x000fe200000012ff */
[----:B------:R-:W5:Y:S01]  /*1b220*/  LD.E.128 R8, desc[UR40][R8.64] ;  /* 0x0000002808087980 */ /* 0x000f62000c101d00 */
[----:B------:R-:W-:-:S03]  /*1b230*/  LOP3.LUT R32, R4, R7, RZ, 0x3c, !PT ;  /* 0x0000000704207212 */ /* 0x000fc600078e3cff */
[----:B------:R2:W5:Y:S01]  /*1b240*/  LD.E.128 R4, desc[UR40][R20.64] ;  /* 0x0000002814047980 */ /* 0x000562000c101d00 */
[----:B------:R-:W-:Y:S01]  /*1b250*/  LOP3.LUT R24, R24, R25, RZ, 0x3c, !PT ;  /* 0x0000001918187212 */ /* 0x000fe200078e3cff */
[--C-:B------:R-:W-:Y:S01]  /*1b260*/  IMAD.X R25, RZ, RZ, R21.reuse, P5 ;  /* 0x000000ffff197224 */ /* 0x100fe200028e0615 */
[----:B------:R-:W-:Y:S01]  /*1b270*/  LOP3.LUT R28, R28, R29, RZ, 0x3c, !PT ;  /* 0x0000001d1c1c7212 */ /* 0x000fe200078e3cff */
[----:B------:R-:W-:Y:S01]  /*1b280*/  IMAD.X R29, RZ, RZ, R21, P4 ;  /* 0x000000ffff1d7224 */ /* 0x000fe200020e0615 */
[----:B------:R-:W5:Y:S01]  /*1b290*/  LD.E.128 R32, desc[UR40][R32.64] ;  /* 0x0000002820207980 */ /* 0x000f62000c101d00 */
[----:B------:R-:W-:-:S03]  /*1b2a0*/  IMAD R45, R45, UR4, RZ ;  /* 0x000000042d2d7c24 */ /* 0x000fc6000f8e02ff */
[----:B------:R-:W5:Y:S01]  /*1b2b0*/  LD.E.128 R24, desc[UR40][R24.64] ;  /* 0x0000002818187980 */ /* 0x000f62000c101d00 */
[----:B--2---:R-:W-:Y:S02]  /*1b2c0*/  IMAD.MOV.U32 R20, RZ, RZ, R40 ;  /* 0x000000ffff147224 */ /* 0x004fe400078e0028 */
[----:B------:R-:W-:Y:S01]  /*1b2d0*/  IMAD.IADD R40, R52, 0x1, R38 ;  /* 0x0000000134287824 */ /* 0x000fe200078e0226 */
[----:B------:R-:W5:Y:S01]  /*1b2e0*/  LD.E.128 R28, desc[UR40][R28.64] ;  /* 0x000000281c1c7980 */ /* 0x000f62000c101d00 */
[----:B------:R-:W-:Y:S02]  /*1b2f0*/  IMAD.IADD R21, R41, 0x1, R47 ;  /* 0x0000000129157824 */ /* 0x000fe400078e022f */
[----:B-1----:R-:W-:Y:S01]  /*1b300*/  @P1 IMAD.HI.U32 R0, R40, R51, RZ ;  /* 0x0000003328001227 */ /* 0x002fe200078e00ff */
        /* <DEDUP_REMOVED lines=8> */
[----:B------:R-:W-:-:S03]  /*1b390*/  ULDC.64 UR4, c[0x0][0xaf0] ;  /* 0x0002bc0000047ab9 */ /* 0x000fc60000000a00 */
[----:B------:R-:W-:Y:S01]  /*1b3a0*/  IMAD.MOV.U32 R3, RZ, RZ, R40 ;  /* 0x000000ffff037224 */ /* 0x000fe200078e0028 */
[----:B0-----:R-:W-:Y:S01]  /*1b3b0*/  @P1 SHF.R.U32.HI R3, RZ, R49, R0 ;  /* 0x00000031ff031219 */ /* 0x001fe20000011600 */
[----:B------:R-:W-:Y:S02]  /*1b3c0*/  IMAD.IADD R21, R21, 0x1, R45 ;  /* 0x0000000115157824 */ /* 0x000fe400078e022d */
[----:B------:R-:W-:Y:S01]  /*1b3d0*/  IMAD R42, R42, UR4, RZ ;  /* 0x000000042a2a7c24 */ /* 0x000fe2000f8e02ff */
[--C-:B------:R-:W-:Y:S01]  /*1b3e0*/  SHF.R.S32.HI R0, RZ, 0x1f, R3.reuse ;  /* 0x0000001fff007819 */ /* 0x100fe20000011403 */
[----:B------:R-:W-:Y:S02]  /*1b3f0*/  IMAD.MOV R38, RZ, RZ, -R3 ;  /* 0x000000ffff267224 */ /* 0x000fe400078e0a03 */
[C---:B------:R-:W-:Y:S02]  /*1b400*/  IMAD R41, R43.reuse, UR5, R42 ;  /* 0x000000052b297c24 */ /* 0x040fe4000f8e022a */
[----:B------:R-:W-:Y:S01]  /*1b410*/  IMAD.WIDE.U32 R20, R43, UR4, R20 ;  /* 0x000000042b147c25 */ /* 0x000fe2000f8e0014 */
[----:B------:R-:W-:-:S03]  /*1b420*/  ULDC.64 UR4, c[0x0][0xae0] ;  /* 0x0002b80000047ab9 */ /* 0x000fc60000000a00 */
[----:B------:R-:W-:Y:S02]  /*1b430*/  IMAD R0, R0, UR4, RZ ;  /* 0x0000000400007c24 */ /* 0x000fe4000f8e02ff */
        /* <DEDUP_REMOVED lines=18> */
[----:B-1----:R0:W1:Y:S03]  /*1b560*/  SHFL.IDX PT, R38, R45, RZ, 0x1c1f ;  /* 0x001c1fff2d267589 */ /* 0x00206600000e0000 */
[----:B------:R2:W-:Y:S01]  /*1b570*/  SYNCS.ARRIVE.TRANS64.RED.A1T0 RZ, [R0+URZ], RZ ;  /* 0x000000ff00ff79a7 */ /* 0x0005e2000810043f */
[----:B------:R0:W3:Y:S01]  /*1b580*/  SHFL.IDX PT, R39, R46, RZ, 0x1c1f ;  /* 0x001c1fff2e277589 */ /* 0x0000e200000e0000 */
[----:B------:R-:W-:Y:S02]  /*1b590*/  SHF.R.S32.HI R49, RZ, 0x1f, R36 ;  /* 0x0000001fff317819 */ /* 0x000fe40000011424 */
[----:B--2---:R-:W-:Y:S01]  /*1b5a0*/  SHF.R.S32.HI R0, RZ, 0x1f, R37 ;  /* 0x0000001fff007819 */ /* 0x004fe20000011425 */
[----:B0-----:R-:W-:Y:S06]  /*1b5b0*/  @P0 BRA `(.L_x_11486) ;  /* 0x0000000000300947 */ /* 0x001fec0003800000 */
[----:B------:R-:W-:Y:S02]  /*1b5c0*/  ULDC UR4, c[0x0][0xac8] ;  /* 0x0002b20000047ab9 */ /* 0x000fe40000000800 */
[----:B------:R-:W-:Y:S02]  /*1b5d0*/  ISETP.GE.AND P1, PT, R37, UR4, PT ;  /* 0x0000000425007c0c */ /* 0x000fe4000bf26270 */
[----:B------:R-:W-:Y:S02]  /*1b5e0*/  ISETP.GE.AND P2, PT, R36, UR4, PT ;  /* 0x0000000424007c0c */ /* 0x000fe4000bf46270 */
[----:B------:R-:W-:-:S09]  /*1b5f0*/  ISETP.GE.AND P0, PT, R22, UR4, PT ;  /* 0x0000000416007c0c */ /* 0x000fd2000bf06270 */
[CC--:B-1----:R-:W-:Y:S02]  /*1b600*/  @!P1 LEA R40, P3, R37.reuse, R38.reuse, 0x1 ;  /* 0x0000002625289211 */ /* 0x0c2fe400078608ff */
[----:B------:R-:W-:Y:S02]  /*1b610*/  @!P2 LEA R42, P4, R36, R38, 0x1 ;  /* 0x00000026242aa211 */ /* 0x000fe400078808ff */
[----:B---3--:R-:W-:Y:S01]  /*1b620*/  @!P0 IMAD.WIDE R20, R22, 0x2, R38 ;  /* 0x0000000216148825 */ /* 0x008fe200078e0226 */
[-C--:B------:R-:W-:Y:S02]  /*1b630*/  @!P1 LEA.HI.X R41, R37, R39.reuse, R0, 0x1, P3 ;  /* 0x0000002725299211 */ /* 0x080fe400018f0c00 */
[----:B------:R-:W-:Y:S02]  /*1b640*/  @!P2 LEA.HI.X R43, R36, R39, R49, 0x1, P4 ;  /* 0x00000027242ba211 */ /* 0x000fe400020f0c31 */
[----:B-----5:R0:W-:Y:S04]  /*1b650*/  @!P0 ST.E.128 desc[UR40][R20.64], R4 ;  /* 0x0000000414008985 */ /* 0x0201e8000c101d28 */
[----:B------:R0:W-:Y:S04]  /*1b660*/  @!P1 ST.E.128 desc[UR40][R40.64], R12 ;  /* 0x0000000c28009985 */ /* 0x0001e8000c101d28 */
[----:B------:R0:W-:Y:S02]  /*1b670*/  @!P2 ST.E.128 desc[UR40][R42.64], R28 ;  /* 0x0000001c2a00a985 */ /* 0x0001e4000c101d28 */
.L_x_11486:
[----:B------:R-:W-:Y:S05]  /*1b680*/  BSYNC B1 ;  /* 0x0000000000017941 */ /* 0x000fea0003800000 */
.L_x_11485:
[----:B------:R-:W-:Y:S01]  /*1b690*/  VIADD R3, R47, 0x60 ;  /* 0x000000602f037836 */ /* 0x000fe20000000000 */
[----:B0----5:R0:W2:Y:S04]  /*1b6a0*/  SHFL.IDX PT, R7, R46, 0x1, 0x1c1f ;  /* 0x003c1f002e077f89 */ /* 0x0210a800000e0000 */
[----:B------:R-:W-:Y:S01]  /*1b6b0*/  ISETP.GE.AND P0, PT, R3, R44, PT ;  /* 0x0000002c0300720c */ /* 0x000fe20003f06270 */
[----:B------:R0:W4:-:S12]  /*1b6c0*/  SHFL.IDX PT, R6, R45, 0x1, 0x1c1f ;  /* 0x003c1f002d067f89 */ /* 0x00011800000e0000 */
[----:B0-----:R-:W-:Y:S05]  /*1b6d0*/  @P0 BRA `(.L_x_11487) ;  /* 0x0000000800b80947 */ /* 0x001fea0003800000 */
[----:B------:R-:W-:Y:S02]  /*1b6e0*/  ULDC UR4, c[0x0][0xac8] ;  /* 0x0002b20000047ab9 */ /* 0x000fe40000000800 */
[----:B------:R-:W-:Y:S02]  /*1b6f0*/  ISETP.GE.AND P2, PT, R37, UR4, PT ;  /* 0x0000000425007c0c */ /* 0x000fe4000bf46270 */
[----:B------:R-:W-:-:S11]  /*1b700*/  ISETP.GE.AND P1, PT, R22, UR4, PT ;  /* 0x0000000416007c0c */ /* 0x000fd6000bf26270 */
[C---:B----4-:R-:W-:Y:S02]  /*1b710*/  @!P2 LEA R12, P0, R37.reuse, R6, 0x1 ;  /* 0x00000006250ca211 */ /* 0x050fe400078008ff */
[----:B--2---:R-:W-:Y:S02]  /*1b720*/  @!P1 IMAD.WIDE R4, R22, 0x2, R6 ;  /* 0x0000000216049825 */ /* 0x004fe400078e0206 */
        /* <DEDUP_REMOVED lines=9> */
.L_x_11483:
        /* <DEDUP_REMOVED lines=8> */
[----:B------:R-:W0:Y:S03]  /*1b840*/  LDC R25, c[0x0][0xbe8] ;  /* 0x0002fa00ff197b82 */ /* 0x000e260000000800 */
[----:B------:R-:W-:-:S13]  /*1b850*/  ISETP.NE.AND.EX P1, PT, RZ, UR5, PT, P1 ;  /* 0x00000005ff007c0c */ /* 0x000fda000bf25310 */
[----:B------:R-:W3:Y:S01]  /*1b860*/  @P1 LDC.64 R6, c[0x0][0xc08] ;  /* 0x00030200ff061b82 */ /* 0x000ee20000000a00 */
[----:B------:R-:W-:Y:S02]  /*1b870*/  ULDC UR4, c[0x0][0xa88] ;  /* 0x0002a20000047ab9 */ /* 0x000fe40000000800 */
[----:B------:R-:W-:Y:S02]  /*1b880*/  IMAD.U32 R8, RZ, RZ, UR4 ;  /* 0x00000004ff087e24 */ /* 0x000fe4000f8e00ff */
[----:B--2---:R-:W-:-:S04]  /*1b890*/  IMAD.WIDE R4, R10, 0x4, R4 ;  /* 0x000000040a047825 */ /* 0x004fc800078e0204 */
[----:B---3--:R-:W-:Y:S01]  /*1b8a0*/  @P1 IMAD.WIDE R6, R10, 0x4, R6 ;  /* 0x000000040a061825 */ /* 0x008fe200078e0206 */
[----:B------:R2:W5:Y:S04]  /*1b8b0*/  @P0 LDG.E R0, desc[UR40][R4.64] ;  /* 0x0000002804000981 */ /* 0x000568000c1e1900 */
[----:B------:R2:W5:Y:S01]  /*1b8c0*/  @P1 LDG.E R8, desc[UR40][R6.64] ;  /* 0x0000002806081981 */ /* 0x000562000c1e1900 */
[----:B0-----:R-:W-:Y:S02]  /*1b8d0*/  ISETP.NE.AND P2, PT, R25, 0x1, PT ;  /* 0x000000011900780c */ /* 0x001fe40003f45270 */
[----:B------:R-:W-:Y:S02]  /*1b8e0*/  ISETP.GE.AND P3, PT, R50, 0xc0, PT ;  /* 0x000000c03200780c */ /* 0x000fe40003f66270 */
[----:B------:R-:W-:-:S09]  /*1b8f0*/  SHF.R.S32.HI R9, RZ, 0x1f, R10 ;  /* 0x0000001fff097819 */ /* 0x000fd2000001140a */
[----:B------:R-:W0:Y:S08]  /*1b900*/  @P2 LDC R20, c[0x0][0xbec] ;  /* 0x0002fb00ff142b82 */ /* 0x000e300000000800 */
[----:B------:R-:W3:Y:S01]  /*1b910*/  @P2 LDC R27, c[0x0][0xbf0] ;  /* 0x0002fc00ff1b2b82 */ /* 0x000ee20000000800 */
[----:B--2---:R-:W-:Y:S05]  /*1b920*/  @P1 BRA `(.L_x_11488) ;  /* 0x0000000000101947 */ /* 0x004fea0003800000 */
[----:B------:R-:W-:Y:S05]  /*1b930*/  @!P0 BRA `(.L_x_11488) ;  /* 0x00000000000c8947 */ /* 0x000fea0003800000 */
[----:B------:R-:W2:Y:S04]  /*1b940*/  LDG.E R3, desc[UR40][R4.64] ;  /* 0x0000002804037981 */ /* 0x000ea8000c1e1900 */
[----:B-----5:R-:W2:Y:S02]  /*1b950*/  LDG.E R8, desc[UR40][R4.64+0x4] ;  /* 0x0000042804087981 */ /* 0x020ea4000c1e1900 */
[----:B--2---:R-:W-:-:S07]  /*1b960*/  IMAD.IADD R8, R8, 0x1, -R3 ;  /* 0x0000000108087824 */ /* 0x004fce00078e0a03 */
.L_x_11488:
        /* <DEDUP_REMOVED lines=8> */
[----:B------:R-:W2:Y:S01]  /*1b9f0*/  S2R R4, SR_TID.X ;  /* 0x0000000000047919 */ /* 0x000ea20000002100 */
[----:B------:R-:W4:Y:S02]  /*1ba00*/  LDC R9, c[0x0][0xbe8] ;  /* 0x0002fa00ff097b82 */ /* 0x000f240000000800 */
[----:B----4-:R-:W-:Y:S01]  /*1ba10*/  IMAD R3, R8, R9, RZ ;  /* 0x0000000908037224 */ /* 0x010fe200078e02ff */
        /* <DEDUP_REMOVED lines=36> */
.L_x_11490:
[----:B------:R-:W-:Y:S05]  /*1bc60*/  BSYNC B1 ;  /* 0x0000000000017941 */ /* 0x000fea0003800000 */
.L_x_11489:
[----:B------:R-:W-:Y:S01]  /*1bc70*/  SHF.R.S32.HI R21, RZ, 0x1f, R50 ;  /* 0x0000001fff157819 */ /* 0x000fe20000011432 */
[----:B------:R-:W-:Y:S01]  /*1bc80*/  ULDC.64 UR4, c[0x0][0xaa0] ;  /* 0x0002a80000047ab9 */ /* 0x000fe20000000a00 */
[----:B------:R-:W-:Y:S01]  /*1bc90*/  SHF.R.S32.HI R10, RZ, 0x1f, R37 ;  /* 0x0000001fff0a7819 */ /* 0x000fe20000011425 */
[----:B--2---:R-:W-:Y:S01]  /*1bca0*/  IMAD R3, R11, UR4, RZ ;  /* 0x000000040b037c24 */ /* 0x004fe2000f8e02ff */
[----:B------:R-:W-:Y:S01]  /*1bcb0*/  LEA.HI R21, R21, R50, RZ, 0x2 ;  /* 0x0000003215157211 */ /* 0x000fe200078f10ff */
[----:B------:R-:W-:-:S03]  /*1bcc0*/  IMAD.WIDE.U32 R4, R0, UR4, RZ ;  /* 0x0000000400047c25 */ /* 0x000fc6000f8e00ff */
[----:B------:R-:W-:Y:S01]  /*1bcd0*/  SHF.R.S32.HI R21, RZ, 0x2, R21 ;  /* 0x00000002ff157819 */ /* 0x000fe20000011415 */
[----:B------:R-:W-:Y:S01]  /*1bce0*/  IMAD R3, R0, UR5, R3 ;  /* 0x0000000500037c24 */ /* 0x000fe2000f8e0203 */
[----:B------:R-:W-:Y:S02]  /*1bcf0*/  ULDC.64 UR4, c[0x0][0xae8] ;  /* 0x0002ba0000047ab9 */ /* 0x000fe40000000a00 */
[----:B------:R-:W-:Y:S02]  /*1bd00*/  IMAD R6, R12, UR4, RZ ;  /* 0x000000040c067c24 */ /* 0x000fe4000f8e02ff */
[----:B------:R-:W-:Y:S02]  /*1bd10*/  IMAD R38, R38, 0x60, R21 ;  /* 0x0000006026267824 */ /* 0x000fe400078e0215 */
[----:B------:R-:W-:Y:S02]  /*1bd20*/  IMAD.IADD R5, R5, 0x1, R3 ;  /* 0x0000000105057824 */ /* 0x000fe400078e0203 */
[----:B------:R-:W-:-:S02]  /*1bd30*/  IMAD.IADD R9, R24, 0x1, R38 ;  /* 0x0000000118097824 */ /* 0x000fc400078e0226 */
[----:B------:R-:W-:Y:S02]  /*1bd40*/  IMAD R7, R26, UR5, R6 ;  /* 0x000000051a077c24 */ /* 0x000fe4000f8e0206 */
[----:B0-----:R-:W-:-:S04]  /*1bd50*/  @P2 IMAD.HI.U32 R0, R9, R20, RZ ;  /* 0x0000001409002227 */ /* 0x001fc800078e00ff */
[----:B------:R-:W-:Y:S01]  /*1bd60*/  IMAD.WIDE.U32 R4, R26, UR4, R4 ;  /* 0x000000041a047c25 */ /* 0x000fe2000f8e0004 */
[----:B------:R-:W-:-:S03]  /*1bd70*/  ULDC.64 UR4, c[0x0][0xaf0] ;  /* 0x0002bc0000047ab9 */ /* 0x000fc60000000a00 */
[----:B------:R-:W-:Y:S01]  /*1bd80*/  IMAD.MOV.U32 R3, RZ, RZ, R9 ;  /* 0x000000ffff037224 */ /* 0x000fe200078e0009 */
[----:B---3--:R-:W-:Y:S01]  /*1bd90*/  @P2 SHF.R.U32.HI R3, RZ, R27, R0 ;  /* 0x0000001bff032219 */ /* 0x008fe20000011600 */
        /* <DEDUP_REMOVED lines=18> */
[----:B------:R-:W-:Y:S01]  /*1bec0*/  ULDC.64 UR4, c[0x0][0xa80] ;  /* 0x0002a00000047ab9 */ /* 0x000fe20000000a00 */
[----:B------:R-:W-:Y:S02]  /*1bed0*/  SHF.R.S32.HI R7, RZ, 0x1f, R36 ;  /* 0x0000001fff077819 */ /* 0x000fe40000011424 */
[----:B------:R-:W-:Y:S01]  /*1bee0*/  IMAD.IADD R3, R5, 0x1, R3 ;  /* 0x0000000105037824 */ /* 0x000fe200078e0203 */
[----:B------:R-:W-:Y:S01]  /*1bef0*/  LEA R0, P0, R4, UR4, 0x1 ;  /* 0x0000000404007c11 */ /* 0x000fe2000f8008ff */
[----:B------:R-:W-:-:S03]  /*1bf00*/  UMOV UR4, 0xffffffff ;  /* 0xffffffff00047882 */ /* 0x000fc60000000000 */
[----:B------:R-:W-:Y:S01]  /*1bf10*/  LEA.HI.X R4, R4, UR5, R3, 0x1, P0 ;  /* 0x0000000504047c11 */ /* 0x000fe200080f0c03 */
[----:B------:R-:W-:Y:S08]  /*1bf20*/  BRA.DIV UR4, `(.L_x_11491) ;  /* 0x0000008e04547947 */ /* 0x000ff0000b800000 */
[----:B------:R0:W2:Y:S04]  /*1bf30*/  SHFL.IDX PT, R3, R4, RZ, 0x1c1f ;  /* 0x001c1fff04037589 */ /* 0x0000a800000e0000 */
[----:B------:R0:W3:Y:S02]  /*1bf40*/  SHFL.IDX PT, R14, R0, RZ, 0x1c1f ;  /* 0x001c1fff000e7589 */ /* 0x0000e400000e0000 */
.L_x_11703:
[----:B------:R-:W-:Y:S01]  /*1bf50*/  IMAD R25, R8, R25, RZ ;  /* 0x0000001908197224 */ /* 0x000fe200078e02ff */
[----:B------:R-:W-:Y:S01]  /*1bf60*/  BSSY B1, `(.L_x_11492) ;  /* 0x0000011000017945 */ /* 0x000fe20003800000 */
[----:B------:R-:W-:-:S05]  /*1bf70*/  IMAD.IADD R6, R21, 0x1, R24 ;  /* 0x0000000115067824 */ /* 0x000fca00078e0218 */
[----:B------:R-:W-:-:S13]  /*1bf80*/  ISETP.GE.AND P0, PT, R6, R25, PT ;  /* 0x000000190600720c */ /* 0x000fda0003f06270 */
[----:B------:R-:W-:Y:S05]  /*1bf90*/  @P0 BRA `(.L_x_11493) ;  /* 0x0000000000340947 */ /* 0x000fea0003800000 */
[----:B------:R-:W-:Y:S02]  /*1bfa0*/  ULDC UR4, c[0x0][0xac8] ;  /* 0x0002b20000047ab9 */ /* 0x000fe40000000800 */
[----:B------:R-:W-:Y:S02]  /*1bfb0*/  ISETP.GE.AND P2, PT, R22, UR4, PT ;  /* 0x0000000416007c0c */ /* 0x000fe4000bf46270 */
[----:B------:R-:W-:Y:S02]  /*1bfc0*/  ISETP.GE.AND P3, PT, R37, UR4, PT ;  /* 0x0000000425007c0c */ /* 0x000fe4000bf66270 */
[----:B------:R-:W-:-:S09]  /*1bfd0*/  ISETP.GE.AND P4, PT, R36, UR4, PT ;  /* 0x0000000424007c0c */ /* 0x000fd2000bf86270 */
[----:B--2---:R-:W-:Y:S02]  /*1bfe0*/  @!P2 IMAD.MOV.U32 R15, RZ, RZ, R3 ;  /* 0x000000ffff0fa224 */ /* 0x004fe400078e0003 */
[CC--:B---3--:R-:W-:Y:S02]  /*1bff0*/  @!P3 LEA R12, P0, R37.reuse, R14.reuse, 0x1 ;  /* 0x0000000e250cb211 */ /* 0x0c8fe400078008ff */
[----:B------:R-:W-:Y:S01]  /*1c000*/  @!P4 LEA R20, P1, R36, R14, 0x1 ;  /* 0x0000000e2414c211 */ /* 0x000fe200078208ff */
[----:B------:R-:W-:Y:S01]  /*1c010*/  @!P2 IMAD.WIDE R8, R22, 0x2, R14 ;  /* 0x000000021608a825 */ /* 0x000fe200078e020e */
[-C--:B------:R-:W-:Y:S02]  /*1c020*/  @!P3 LEA.HI.X R13, R37, R3.reuse, R10, 0x1, P0 ;  /* 0x00000003250db211 */ /* 0x080fe400000f0c0a */
[----:B------:R-:W-:Y:S02]  /*1c030*/  @!P4 LEA.HI.X R21, R36, R3, R7, 0x1, P1 ;  /* 0x000000032415c211 */ /* 0x000fe400008f0c07 */
[----:B------:R4:W-:Y:S04]  /*1c040*/  @!P2 ST.E.128 desc[UR40][R8.64], RZ ;  /* 0x000000ff0800a985 */ /* 0x0009e8000c101d28 */
[----:B------:R4:W-:Y:S04]  /*1c050*/  @!P3 ST.E.128 desc[UR40][R12.64], RZ ;  /* 0x000000ff0c00b985 */ /* 0x0009e8000c101d28 */
[----:B------:R4:W-:Y:S02]  /*1c060*/  @!P4 ST.E.128 desc[UR40][R20.64], RZ ;  /* 0x000000ff1400c985 */ /* 0x0009e4000c101d28 */
.L_x_11493:
[----:B------:R-:W-:Y:S05]  /*1c070*/  BSYNC B1 ;  /* 0x0000000000017941 */ /* 0x000fea0003800000 */
.L_x_11492:
[----:B------:R-:W-:-:S03]  /*1c080*/  UMOV UR4, 0xffffffff ;  /* 0xffffffff00047882 */ /* 0x000fc60000000000 */
[----:B------:R-:W-:Y:S05]  /*1c090*/  BRA.DIV UR4, `(.L_x_11494) ;  /* 0x0000008e042c7947 */ /* 0x000fea000b800000 */
[----:B--2---:R2:W0:Y:S04]  /*1c0a0*/  SHFL.IDX PT, R3, R4, 0x1, 0x1c1f ;  /* 0x003c1f0004037f89 */ /* 0x00442800000e0000 */
[----:B---3--:R2:W3:Y:S02]  /*1c0b0*/  SHFL.IDX PT, R14, R0, 0x1, 0x1c1f ;  /* 0x003c1f00000e7f89 */ /* 0x0084e400000e0000 */
.L_x_11707:
[----:B0-2---:R-:W-:-:S05]  /*1c0c0*/  VIADD R0, R6, 0x60 ;  /* 0x0000006006007836 */ /* 0x005fca0000000000 */
[----:B------:R-:W-:-:S13]  /*1c0d0*/  ISETP.GE.AND P0, PT, R0, R25, PT ;  /* 0x000000190000720c */ /* 0x000fda0003f06270 */
[----:B------:R-:W-:Y:S05]  /*1c0e0*/  @P0 BRA `(.L_x_11487) ;  /* 0x0000000000340947 */ /* 0x000fea0003800000 */
[----:B------:R-:W-:Y:S02]  /*1c0f0*/  ULDC UR4, c[0x0][0xac8] ;  /* 0x0002b20000047ab9 */ /* 0x000fe40000000800 */
[----:B------:R-:W-:Y:S02]  /*1c100*/  ISETP.GE.AND P2, PT, R22, UR4, PT ;  /* 0x0000000416007c0c */ /* 0x000fe4000bf46270 */
[----:B------:R-:W-:Y:S02]  /*1c110*/  ISETP.GE.AND P3, PT, R37, UR4, PT ;  /* 0x0000000425007c0c */ /* 0x000fe4000bf66270 */
[----:B------:R-:W-:-:S09]  /*1c120*/  ISETP.GE.AND P4, PT, R36, UR4, PT ;  /* 0x0000000424007c0c */ /* 0x000fd2000bf86270 */
[----:B------:R-:W-:Y:S02]  /*1c130*/  @!P2 IMAD.MOV.U32 R15, RZ, RZ, R3 ;  /* 0x000000ffff0fa224 */ /* 0x000fe400078e0003 */
[CC--:B---34-:R-:W-:Y:S02]  /*1c140*/  @!P3 LEA R8, P0, R37.reuse, R14.reuse, 0x1 ;  /* 0x0000000e2508b211 */ /* 0x0d8fe400078008ff */
[----:B------:R-:W-:Y:S01]  /*1c150*/  @!P4 LEA R6, P1, R36, R14, 0x1 ;  /* 0x0000000e2406c211 */ /* 0x000fe200078208ff */
[----:B------:R-:W-:Y:S01]  /*1c160*/  @!P2 IMAD.WIDE R4, R22, 0x2, R14 ;  /* 0x000000021604a825 */ /* 0x000fe200078e020e */
[-C--:B------:R-:W-:Y:S02]  /*1c170*/  @!P3 LEA.HI.X R9, R37, R3.reuse, R10, 0x1, P0 ;  /* 0x000000032509b211 */ /* 0x080fe400000f0c0a */
[----:B------:R-:W-:Y:S02]  /*1c180*/  @!P4 LEA.HI.X R7, R36, R3, R7, 0x1, P1 ;  /* 0x000000032407c211 */ /* 0x000fe400008f0c07 */
[----:B------:R0:W-:Y:S04]  /*1c190*/  @!P2 ST.E.128 desc[UR40][R4.64], RZ ;  /* 0x000000ff0400a985 */ /* 0x0001e8000c101d28 */
[----:B------:R0:W-:Y:S04]  /*1c1a0*/  @!P3 ST.E.128 desc[UR40][R8.64], RZ ;  /* 0x000000ff0800b985 */ /* 0x0001e8000c101d28 */
[----:B------:R0:W-:Y:S02]  /*1c1b0*/  @!P4 ST.E.128 desc[UR40][R6.64], RZ ;  /* 0x000000ff0600c985 */ /* 0x0001e4000c101d28 */
.L_x_11487:
[----:B------:R-:W-:Y:S05]  /*1c1c0*/  BSYNC B0 ;  /* 0x0000000000007941 */ /* 0x000fea0003800000 */
.L_x_11482:
[----:B------:R-:W-:Y:S02]  /*1c1d0*/  ULDC UR4, c[0x0][0xc3c] ;  /* 0x00030f0000047ab9 */ /* 0x000fe40000000800 */
[----:B-1----:R-:W-:-:S13]  /*1c1e0*/  ISETP.GE.AND P0, PT, R75, UR4, PT ;  /* 0x000000044b007c0c */ /* 0x002fda000bf06270 */
[----:B------:R-:W-:Y:S05]  /*1c1f0*/  @!P0 BRA `(.L_x_11495) ;  /* 0xfffffe5000488947 */ /* 0x000fea000383ffff */
[----:B------:R-:W-:Y:S05]  /*1c200*/  BRA `(.L_x_11290) ;  /* 0x00000080005c7947 */ /* 0x000fea0003800000 */
.L_x_11288:
[----:B------:R-:W-:-:S08]  /*1c210*/  NOP ;  /* 0x0000000000007918 */ /* 0x000fd00000000000 */
[----:B------:R-:W0:-:S00]  /*1c220*/  USETMAXREG.DEALLOC.CTAPOOL 0x20 ;  /* 0x00000020000079c8 */ /* 0x000e0000080e0500 */
[----:B0-----:R-:W-:Y:S02]  /*1c230*/  LOP3.LUT R0, R0, 0x3, RZ, 0xc0, !PT ;  /* 0x0000000300007812 */ /* 0x001fe400078ec0ff */
[----:B------:R-:W-:-:S04]  /*1c240*/  LOP3.LUT R23, R23, 0xffffffef, RZ, 0xc0, !PT ;  /* 0xffffffef17177812 */ /* 0x000fc800078ec0ff */
[----:B------:R-:W0:Y:S02]  /*1c250*/  SHFL.IDX PT, R0, R0, RZ, 0x1f ;  /* 0x00001fff00007589 */ /* 0x000e2400000e0000 */
[----:B0-----:R-:W-:Y:S01]  /*1c260*/  ISETP.NE.AND P0, PT, R0, RZ, PT ;  /* 0x000000ff0000720c */ /* 0x001fe20003f05270 */
[----:B------:R-:W-:-:S12]  /*1c270*/  IMAD.MOV.U32 R0, RZ, RZ, RZ ;  /* 0x000000ffff007224 */ /* 0x000fd800078e00ff */
[----:B------:R-:W-:Y:S01]  /*1c280*/  @P0 LOP3.LUT R23, R23, 0x10, RZ, 0xfc, !PT ;  /* 0x0000001017170812 */ /* 0x000fe200078efcff */
[----:B------:R-:W-:Y:S06]  /*1c290*/  @!P0 BRA `(.L_x_11496) ;  /* 0x00000000001c8947 */ /* 0x000fec0003800000 */
[----:B------:R-:W0:Y:S08]  /*1c2a0*/  S2UR UR5, SR_CgaCtaId ;  /* 0x00000000000579c3 */ /* 0x000e300000008800 */
[----:B------:R-:W-:Y:S06]  /*1c2b0*/  BAR.SYNC.DEFER_BLOCKING 0x5, 0x200 ;  /* 0x0148000000007b1d */ /* 0x000fec0000010000 */
[----:B------:R-:W-:-:S02]  /*1c2c0*/  UMOV UR4, 0x400 ;  /* 0x0000040000047882 */ /* 0x000fc40000000000 */
[----:B0-----:R-:W-:-:S09]  /*1c2d0*/  ULEA UR4, UR5, UR4, 0x18 ;  /* 0x0000000405047291 */ /* 0x001fd2000f8ec03f */
[----:B------:R-:W0:Y:S01]  /*1c2e0*/  LDS.128 R16, [UR4+0x2d8d0] ;  /* 0x02d8d004ff107984 */ /* 0x000e220008000c00 */
[----:B------:R-:W-:Y:S06]  /*1c2f0*/  BAR.ARV 0x4, 0x200 ;  /* 0x0108000000007b1d */ /* 0x000fec0000002000 */
[----:B------:R-:W-:Y:S05]  /*1c300*/  BRA `(.L_x_11497) ;  /* 0x0000000800907947 */ /* 0x000fea0003800000 */
.L_x_11496:
[----:B------:R-:W0:Y:S01]  /*1c310*/  S2R R2, SR_TID.X ;  /* 0x0000000000027919 */ /* 0x000e220000002100 */
        /* <DEDUP_REMOVED lines=41> */
.L_x_11502:
        /* <DEDUP_REMOVED lines=12> */
.L_x_11501:
[----:B------:R-:W-:Y:S05]  /*1c670*/  BSYNC B0 ;  /* 0x0000000000007941 */ /* 0x000fea0003800000 */
.L_x_11500:
        /* <DEDUP_REMOVED lines=21> */
.L_x_11498:
        /* <DEDUP_REMOVED lines=21> */
.L_x_11503:
        /* <DEDUP_REMOVED lines=58> */
.L_x_11499:
[----:B------:R-:W-:Y:S02]  /*1ccc0*/  IMAD.MOV.U32 R17, RZ, RZ, RZ ;  /* 0x000000ffff117224 */ /* 0x000fe400078e00ff */
[----:B------:R-:W-:Y:S02]  /*1ccd0*/  IMAD.U32 R16, RZ, RZ, UR6 ;  /* 0x00000006ff107e24 */ /* 0x000fe4000f8e00ff */
[----:B------:R-:W-:-:S07]  /*1cce0*/  IMAD.MOV.U32 R18, RZ, RZ, RZ ;  /* 0x000000ffff127224 */ /* 0x000fce00078e00ff */
.L_x_11504:
[----:B------:R-:W-:-:S13]  /*1ccf0*/  ISETP.NE.AND P0, PT, R5, RZ, PT ;  /* 0x000000ff0500720c */ /* 0x000fda0003f05270 */
[----:B------:R-:W0:Y:S01]  /*1cd00*/  @!P0 S2R R3, SR_CgaCtaId ;  /* 0x0000000000038919 */ /* 0x000e220000008800 */
[----:B------:R-:W-:-:S04]  /*1cd10*/  @!P0 MOV R0, 0x400 ;  /* 0x0000040000008802 */ /* 0x000fc80000000f00 */
[----:B0-----:R-:W-:-:S05]  /*1cd20*/  @!P0 LEA R0, R3, R0, 0x18 ;  /* 0x0000000003008211 */ /* 0x001fca00078ec0ff */
[----:B------:R1:W-:Y:S01]  /*1cd30*/  @!P0 STS.128 [R0+0x2d8d0], R16 ;  /* 0x02d8d01000008388 */ /* 0x0003e20000000c00 */
[----:B------:R-:W-:Y:S06]  /*1cd40*/  BAR.ARV 0x5, 0x200 ;  /* 0x0148000000007b1d */ /* 0x000fec0000002000 */
.L_x_11497:
[----:B------:R2:W-:Y:S01]  /*1cd50*/  STL [R1+0x24], RZ ;  /* 0x000024ff01007387 */ /* 0x0005e20000100800 */
[----:B------:R-:W-:Y:S01]  /*1cd60*/  ULDC UR4, c[0x0][0xc3c] ;  /* 0x00030f0000047ab9 */ /* 0x000fe20000000800 */
[----:B------:R-:W-:Y:S01]  /*1cd70*/  IMAD.MOV.U32 R27, RZ, RZ, 0x1 ;  /* 0x00000001ff1b7424 */ /* 0x000fe200078e00ff */
[----:B0-----:R-:W-:Y:S01]  /*1cd80*/  ISETP.GE.AND P0, PT, R19, UR4, PT ;  /* 0x0000000413007c0c */ /* 0x001fe2000bf06270 */
[----:B------:R-:W-:-:S12]  /*1cd90*/  IMAD.MOV.U32 R24, RZ, RZ, RZ ;  /* 0x000000ffff187224 */ /* 0x000fd800078e00ff */
[----:B--2---:R-:W-:Y:S05]  /*1cda0*/  @P0 BRA `(.L_x_11505) ;  /* 0x0000007000980947 */ /* 0x004fea0003800000 */
[----:B------:R-:W0:Y:S01]  /*1cdb0*/  S2R R6, SR_TID.X ;  /* 0x0000000000067919 */ /* 0x000e220000002100 */
[----:B------:R-:W2:Y:S01]  /*1cdc0*/  S2UR UR5, SR_CgaCtaId ;  /* 0x00000000000579c3 */ /* 0x000ea20000008800 */
[----:B------:R-:W-:Y:S01]  /*1cdd0*/  UMOV UR4, 0x400 ;  /* 0x0000040000047882 */ /* 0x000fe20000000000 */
[----:B------:R-:W-:Y:S01]  /*1cde0*/  LOP3.LUT R23, R23, 0xfffffffd, RZ, 0xc0, !PT ;  /* 0xfffffffd17177812 */ /* 0x000fe200078ec0ff */
[----:B------:R-:W-:Y:S01]  /*1cdf0*/  BSSY B8, `(.L_x_11505) ;  /* 0x0000721000087945 */ /* 0x000fe20003800000 */
[----:B------:R-:W-:Y:S01]  /*1ce00*/  IMAD.MOV.U32 R29, RZ, RZ, RZ ;  /* 0x000000ffff1d7224 */ /* 0x000fe200078e00ff */
[----:B------:R-:W-:Y:S01]  /*1ce10*/  ULDC.64 UR42, c[0x0][0x198] ;  /* 0x00006600002a7ab9 */ /* 0x000fe20000000a00 */
[----:B------:R-:W-:Y:S01]  /*1ce20*/  IMAD.MOV.U32 R24, RZ, RZ, RZ ;  /* 0x000000ffff187224 */ /* 0x000fe200078e00ff */
[----:B------:R-:W-:Y:S01]  /*1ce30*/  ULOP3.LUT UR38, UR36, 0x2, URZ, 0xfc, !UPT ;  /* 0x0000000224267892 */ /* 0x000fe2000f8efc3f */
[----:B------:R-:W-:Y:S01]  /*1ce40*/  IMAD.MOV.U32 R27, RZ, RZ, 0x1 ;  /* 0x00000001ff1b7424 */ /* 0x000fe200078e00ff */
[----:B------:R-:W-:Y:S01]  /*1ce50*/  ULDC UR37, c[0x0][0xc] ;  /* 0x0000030000257ab9 */ /* 0x000fe20000000800 */
[----:B--2---:R-:W-:-:S06]  /*1ce60*/  ULEA UR4, UR5, UR4, 0x18 ;  /* 0x0000000405047291 */ /* 0x004fcc000f8ec03f */
[----:B------:R-:W-:Y:S01]  /*1ce70*/  IMAD.U32 R22, RZ, RZ, UR4 ;  /* 0x00000004ff167e24 */ /* 0x000fe2000f8e00ff */
[C---:B0-----:R-:W-:Y:S01]  /*1ce80*/  LOP3.LUT R5, R6.reuse, 0x7f, RZ, 0xc0, !PT ;  /* 0x0000007f06057812 */ /* 0x041fe200078ec0ff */
[----:B-1----:R-:W-:-:S03]  /*1ce90*/  IMAD.SHL.U32 R0, R6, 0x8, RZ ;  /* 0x0000000806007824 */ /* 0x002fc600078e00ff */
[C---:B------:R-:W-:Y:S01]  /*1cea0*/  ISETP.NE.AND P1, PT, R5.reuse, RZ, PT ;  /* 0x000000ff0500720c */ /* 0x040fe20003f25270 */
[----:B------:R-:W-:Y:S01]  /*1ceb0*/  IMAD.SHL.U32 R4, R5, 0x8, RZ ;  /* 0x0000000805047824 */ /* 0x000fe200078e00ff */
[C---:B------:R-:W-:Y:S02]  /*1cec0*/  LOP3.LUT R3, R0.reuse, 0x20, RZ, 0xc0, !PT ;  /* 0x0000002000037812 */ /* 0x040fe400078ec0ff */
[----:B------:R-:W-:Y:S02]  /*1ced0*/  LOP3.LUT R2, R0, 0xd8, RZ, 0xc0, !PT ;  /* 0x000000d800027812 */ /* 0x000fe400078ec0ff */
[----:B------:R-:W-:Y:S02]  /*1cee0*/  LOP3.LUT R3, R3, 0x300, R4, 0xf8, !PT ;  /* 0x0000030003037812 */ /* 0x000fe400078ef804 */
[----:B------:R-:W-:Y:S02]  /*1cef0*/  LOP3.LUT R2, R2, 0x18, R6, 0x78, !PT ;  /* 0x0000001802027812 */ /* 0x000fe400078e7806 */
[----:B------:R-:W-:-:S02]  /*1cf00*/  SHF.R.U32.HI R4, RZ, 0x2, R5 ;  /* 0x00000002ff047819 */ /* 0x000fc40000011605 */
[----:B------:R-:W-:Y:S02]  /*1cf10*/  LOP3.LUT R3, R3, R2, RZ, 0xfc, !PT ;  /* 0x0000000203037212 */ /* 0x000fe400078efcff */
[----:B------:R-:W-:Y:S02]  /*1cf20*/  LOP3.LUT P0, R2, R6, 0x1f, RZ, 0xc0, !PT ;  /* 0x0000001f06027812 */ /* 0x000fe4000780c0ff */
[----:B------:R-:W-:Y:S01]  /*1cf30*/  @P1 LOP3.LUT R23, R23, 0x2, RZ, 0xfc, !PT ;  /* 0x0000000217171812 */ /* 0x000fe200078efcff */
[----:B------:R-:W-:Y:S01]  /*1cf40*/  IMAD R3, R3, 0x2, R22 ;  /* 0x0000000203037824 */ /* 0x000fe200078e0216 */
[----:B------:R-:W-:Y:S01]  /*1cf50*/  LOP3.LUT R0, R0, 0x18, RZ, 0xc0, !PT ;  /* 0x0000001800007812 */ /* 0x000fe200078ec0ff */
[----:B------:R0:W-:Y:S01]  /*1cf60*/  STL [R1+0x8], R2 ;  /* 0x0000080201007387 */ /* 0x0001e20000100800 */
[----:B------:R-:W-:-:S03]  /*1cf70*/  LOP3.LUT R23, R23, 0xfffffffe, RZ, 0xc0, !PT ;  /* 0xfffffffe17177812 */ /* 0x000fc600078ec0ff */
[----:B------:R1:W-:Y:S04]  /*1cf80*/  STL [R1+0x24], RZ ;  /* 0x000024ff01007387 */ /* 0x0003e80000100800 */
[----:B------:R-:W-:Y:S01]  /*1cf90*/  @P0 LOP3.LUT R23, R23, 0x1, RZ, 0xfc, !PT ;  /* 0x0000000117170812 */ /* 0x000fe200078efcff */
[----:B0-----:R-:W-:Y:S01]  /*1cfa0*/  IMAD.SHL.U32 R2, R6, 0x20, RZ ;  /* 0x0000002006027824 */ /* 0x001fe200078e00ff */
[----:B------:R-:W-:Y:S01]  /*1cfb0*/  ISETP.NE.OR P0, PT, R5, RZ, !P0 ;  /* 0x000000ff0500720c */ /* 0x000fe20004705670 */
[----:B------:R-:W-:Y:S01]  /*1cfc0*/  IMAD.MOV.U32 R6, RZ, RZ, 0x1 ;  /* 0x00000001ff067424 */ /* 0x000fe200078e00ff */
[----:B------:R-:W-:Y:S02]  /*1cfd0*/  LOP3.LUT R23, R23, 0xfffffff7, RZ, 0xc0, !PT ;  /* 0xfffffff717177812 */ /* 0x000fe400078ec0ff */
[----:B------:R-:W-:-:S02]  /*1cfe0*/  LOP3.LUT R2, R4, 0x60, R2, 0xf8, !PT ;  /* 0x0000006004027812 */ /* 0x000fc400078ef802 */
[----:B------:R1:W-:Y:S01]  /*1cff0*/  STL [R1], R6 ;  /* 0x0000000601007387 */ /* 0x0003e20000100800 */
[C---:B------:R-:W-:Y:S02]  /*1d000*/  LOP3.LUT R2, R0.reuse, 0x20, RZ, 0xfc, !PT ;  /* 0x0000002000027812 */ /* 0x040fe400078efcff */
[----:B------:R-:W-:Y:S01]  /*1d010*/  LOP3.LUT R0, R0, 0x40, RZ, 0xfc, !PT ;  /* 0x0000004000007812 */ /* 0x000fe200078efcff */
[----:B------:R1:W-:Y:S03]  /*1d020*/  STL [R1+0x10], R3 ;  /* 0x0000100301007387 */ /* 0x0003e60000100800 */
[----:B------:R-:W-:-:S07]  /*1d030*/  @P0 LOP3.LUT R23, R23, 0x8, RZ, 0xfc, !PT ;  /* 0x0000000817170812 */ /* 0x000fce00078efcff */
.L_x_11669:
[----:B0-----:R-:W0:Y:S01]  /*1d040*/  LDC.64 R8, c[0x0][0xa00] ;  /* 0x00028000ff087b82 */ /* 0x001e220000000a00 */
[----:B------:R-:W-:Y:S05]  /*1d050*/  YIELD ;  /* 0x0000000000007946 */ /* 0x000fea0003800000 */
[----:B------:R-:W-:Y:S01]  /*1d060*/  ULDC.64 UR4, c[0x0][0xa28] ;  /* 0x00028a0000047ab9 */ /* 0x000fe20000000a00 */
[----:B-1----:R-:W-:Y:S02]  /*1d070*/  CS2R R6, SRZ ;  /* 0x0000000000067805 */ /* 0x002fe4000001ff00 */
[----:B------:R-:W-:Y:S01]  /*1d080*/  ISETP.NE.U32.AND P0, PT, RZ, UR4, PT ;  /* 0x00000004ff007c0c */ /* 0x000fe2000bf05070 */
[----:B------:R-:W-:Y:S01]  /*1d090*/  ULDC.64 UR8, c[0x0][0xa18] ;  /* 0x0002860000087ab9 */ /* 0x000fe20000000a00 */
[----:B------:R-:W1:Y:S01]  /*1d0a0*/  LDC.64 R4, c[0x0][0xa08] ;  /* 0x00028200ff047b82 */ /* 0x000e620000000a00 */
[----:B------:R-:W-:Y:S01]  /*1d0b0*/  ULDC.64 UR6, c[0x0][0xa08] ;  /* 0x0002820000067ab9 */ /* 0x000fe20000000a00 */
[----:B------:R-:W-:Y:S01]  /*1d0c0*/  ISETP.NE.AND.EX P0, PT, RZ, UR5, PT, P0 ;  /* 0x00000005ff007c0c */ /* 0x000fe2000bf05300 */
[----:B------:R-:W-:-:S02]  /*1d0d0*/  ULDC.64 UR4, c[0x0][0xa00] ;  /* 0x0002800000047ab9 */ /* 0x000fc40000000a00 */
[----:B------:R-:W-:-:S04]  /*1d0e0*/  ISETP.NE.U32.AND P1, PT, RZ, UR4, PT ;  /* 0x00000004ff007c0c */ /* 0x000fc8000bf25070 */
[----:B------:R-:W-:Y:S01]  /*1d0f0*/  ISETP.NE.AND.EX P1, PT, RZ, UR5, PT, P1 ;  /* 0x00000005ff007c0c */ /* 0x000fe2000bf25310 */
[----:B------:R-:W-:Y:S01]  /*1d100*/  ULDC.64 UR4, c[0x0][0xa10] ;  /* 0x0002840000047ab9 */ /* 0x000fe20000000a00 */
[----:B0-----:R-:W-:-:S04]  /*1d110*/  IMAD.WIDE R8, R19, 0x4, R8 ;  /* 0x0000000413087825 */ /* 0x001fc800078e0208 */
[----:B------:R-:W0:Y:S07]  /*1d120*/  @P0 LDC.64 R2, c[0x0][0xa28] ;  /* 0x00028a00ff020b82 */ /* 0x000e2e0000000a00 */
[----:B--2---:R-:W2:Y:S01]  /*1d130*/  @P1 LDG.E R6, desc[UR40][R8.64] ;  /* 0x0000002808061981 */ /* 0x004ea2000c1e1900 */
[----:B------:R-:W-:-:S04]  /*1d140*/  ISETP.NE.U32.AND P3, PT, RZ, UR8, PT ;  /* 0x00000008ff007c0c */ /* 0x000fc8000bf65070 */
[----:B------:R-:W-:Y:S01]  /*1d150*/  ISETP.NE.AND.EX P3, PT, RZ, UR9, PT, P3 ;  /* 0x00000009ff007c0c */ /* 0x000fe2000bf65330 */
[----:B0-----:R-:W-:-:S12]  /*1d160*/  @P0 IMAD.WIDE R2, R19, 0x4, R2 ;  /* 0x0000000413020825 */ /* 0x001fd800078e0202 */
[----:B------:R-:W0:Y:S01]  /*1d170*/  @P3 LDC.64 R10, c[0x0][0xa18] ;  /* 0x00028600ff0a3b82 */ /* 0x000e220000000a00 */
[----:B------:R3:W5:Y:S01]  /*1d180*/  @P0 LDG.E R7, desc[UR40][R2.64] ;  /* 0x0000002802070981 */ /* 0x000762000c1e1900 */
[----:B------:R-:W-:Y:S01]  /*1d190*/  ISETP.NE.U32.AND P2, PT, RZ, UR6, PT ;  /* 0x00000006ff007c0c */ /* 0x000fe2000bf45070 */
[----:B------:R-:W-:Y:S01]  /*1d1a0*/  IMAD.MOV.U32 R28, RZ, RZ, RZ ;  /* 0x000000ffff1c7224 */ /* 0x000fe200078e00ff */
[----:B------:R-:W-:Y:S01]  /*1d1b0*/  ISETP.NE.U32.AND P0, PT, RZ, UR4, PT ;  /* 0x00000004ff007c0c */ /* 0x000fe2000bf05070 */
[----:B------:R-:W-:Y:S02]  /*1d1c0*/  IMAD.MOV.U32 R0, RZ, RZ, RZ ;  /* 0x000000ffff007224 */ /* 0x000fe400078e00ff */
[----:B-1----:R-:W-:Y:S01]  /*1d1d0*/  IMAD.WIDE R4, R19, 0x4, R4 ;  /* 0x0000000413047825 */ /* 0x002fe200078e0204 */
[----:B---3--:R-:W1:Y:S01]  /*1d1e0*/  LDC.64 R2, c[0x0][0xa10] ;  /* 0x00028400ff027b82 */ /* 0x008e620000000a00 */
[----:B------:R-:W-:Y:S01]  /*1d1f0*/  ULDC UR4, c[0x0][0x288] ;  /* 0x0000a20000047ab9 */ /* 0x000fe20000000800 */
[----:B------:R-:W-:-:S02]  /*1d200*/  ISETP.NE.AND.EX P2, PT, RZ, UR7, PT, P2 ;  /* 0x00000007ff007c0c */ /* 0x000fc4000bf45320 */
        /* <DEDUP_REMOVED lines=26> */
.L_x_11506:
[----:B------:R-:W-:Y:S01]  /*1d3b0*/  ULDC.64 UR4, c[0x0][0xa20] ;  /* 0x0002880000047ab9 */ /* 0x000fe20000000a00 */
[----:B-----5:R-:W-:Y:S01]  /*1d3c0*/  IMAD.IADD R28, R28, 0x1, R7 ;  /* 0x000000011c1c7824 */ /* 0x020fe200078e0207 */
[----:B------:R-:W-:-:S04]  /*1d3d0*/  ISETP.NE.U32.AND P1, PT, RZ, UR4, PT ;  /* 0x00000004ff007c0c */ /* 0x000fc8000bf25070 */
[----:B------:R-:W-:-:S13]  /*1d3e0*/  ISETP.NE.AND.EX P1, PT, RZ, UR5, PT, P1 ;  /* 0x00000005ff007c0c */ /* 0x000fda000bf25310 */
[----:B------:R-:W-:Y:S05]  /*1d3f0*/  @!P1 BRA `(.L_x_11507) ;  /* 0x0000000000109947 */ /* 0x000fea0003800000 */
[----:B------:R-:W1:Y:S02]  /*1d400*/  LDC.64 R4, c[0x0][0xa20] ;  /* 0x00028800ff047b82 */ /* 0x000e640000000a00 */
[----:B-1----:R-:W-:-:S05]  /*1d410*/  IMAD.WIDE R4, R19, 0x4, R4 ;  /* 0x0000000413047825 */ /* 0x002fca00078e0204 */
[----:B------:R1:W5:Y:S01]  /*1d420*/  LDG.E R10, desc[UR40][R4.64] ;  /* 0x00000028040a7981 */ /* 0x000362000c1e1900 */
[----:B------:R-:W-:Y:S05]  /*1d430*/  BRA `(.L_x_11508) ;  /* 0x0000000000107947 */ /* 0x000fea0003800000 */
.L_x_11507:
[----:B------:R-:W-:Y:S05]  /*1d440*/  @!P2 BRA `(.L_x_11508) ;  /* 0x00000000000ca947 */ /* 0x000fea0003800000 */
[----:B------:R-:W2:Y:S04]  /*1d450*/  LDG.E R10, desc[UR40][R4.64] ;  /* 0x00000028040a7981 */ /* 0x000ea8000c1e1900 */
[----:B------:R-:W2:Y:S02]  /*1d460*/  LDG.E R4, desc[UR40][R4.64+0x4] ;  /* 0x0000042804047981 */ /* 0x000ea4000c1e1900 */
[----:B--2---:R-:W-:-:S07]  /*1d470*/  IMAD.IADD R10, R4, 0x1, -R10 ;  /* 0x00000001040a7824 */ /* 0x004fce00078e0a0a */
.L_x_11508:
[----:B-1----:R-:W2:Y:S04]  /*1d480*/  @P0 LDG.E R4, desc[UR40][R2.64] ;  /* 0x0000002802040981 */ /* 0x002ea8000c1e1900 */
[----:B------:R1:W2:Y:S01]  /*1d490*/  @P0 LDG.E R5, desc[UR40][R2.64+0x4] ;  /* 0x0000042802050981 */ /* 0x0002a2000c1e1900 */
[----:B------:R-:W-:Y:S02]  /*1d4a0*/  IMAD R13, R17, 0xc0, RZ ;  /* 0x000000c0110d7824 */ /* 0x000fe400078e02ff */
[----:B-----5:R-:W-:Y:S02]  /*1d4b0*/  IMAD.IADD R7, R10, 0x1, -R7 ;  /* 0x000000010a077824 */ /* 0x020fe400078e0a07 */
[----:B------:R-:W-:Y:S01]  /*1d4c0*/  VIADD R10, R13, 0xbf ;  /* 0x000000bf0d0a7836 */ /* 0x000fe20000000000 */
[----:B------:R3:W-:Y:S01]  /*1d4d0*/  STL [R1+0x14], R13 ;  /* 0x0000140d01007387 */ /* 0x0007e20000100800 */
[----:B-1----:R-:W1:Y:S02]  /*1d4e0*/  LDC R2, c[0x0][0x448] ;  /* 0x00011200ff027b82 */ /* 0x002e640000000800 */
[----:B-1----:R-:W-:-:S13]  /*1d4f0*/  ISETP.NE.AND P1, PT, R2, 0x1, PT ;  /* 0x000000010200780c */ /* 0x002fda0003f25270 */
[----:B------:R-:W1:Y:S08]  /*1d500*/  @P1 LDC R3, c[0x0][0x44c] ;  /* 0x00011300ff031b82 */ /* 0x000e700000000800 */
[----:B------:R-:W4:Y:S01]  /*1d510*/  @P1 LDC R2, c[0x0][0x450] ;  /* 0x00011400ff021b82 */ /* 0x000f220000000800 */
[----:B-1----:R-:W-:-:S05]  /*1d520*/  @P1 IMAD.HI.U32 R3, R10, R3, RZ ;  /* 0x000000030a031227 */ /* 0x002fca00078e00ff */
[----:B----4-:R-:W-:Y:S01]  /*1d530*/  @P1 SHF.R.U32.HI R10, RZ, R2, R3 ;  /* 0x00000002ff0a1219 */ /* 0x010fe20000011603 */
[----:B--2---:R-:W-:-:S04]  /*1d540*/  @P0 IMAD.IADD R6, R5, 0x1, -R4 ;  /* 0x0000000105060824 */ /* 0x004fc800078e0a04 */
[----:B------:R-:W-:-:S04]  /*1d550*/  IMAD.IADD R9, R7, 0x1, R6 ;  /* 0x0000000107097824 */ /* 0x000fc800078e0206 */
[C---:B------:R-:W-:Y:S01]  /*1d560*/  VIADD R17, R9.reuse, 0x7f ;  /* 0x0000007f09117836 */ /* 0x040fe20000000000 */
[----:B------:R-:W-:-:S04]  /*1d570*/  IADD3 R8, R9, 0x1, -R12 ;  /* 0x0000000109087810 */ /* 0x000fc80007ffe80c */
[----:B------:R-:W-:Y:S01]  /*1d580*/  SHF.R.S32.HI R2, RZ, 0x1f, R17 ;  /* 0x0000001fff027819 */ /* 0x000fe20000011411 */
[----:B------:R-:W-:-:S03]  /*1d590*/  IMAD.IADD R10, R8, 0x1, R10 ;  /* 0x00000001080a7824 */ /* 0x000fc600078e020a */
[----:B------:R-:W-:Y:S02]  /*1d5a0*/  LEA.HI R17, R2, R17, RZ, 0x7 ;  /* 0x0000001102117211 */ /* 0x000fe400078f38ff */
[----:B------:R-:W1:Y:S02]  /*1d5b0*/  LDC.64 R2, c[0x0][0x9e0] ;  /* 0x00027800ff027b82 */ /* 0x000e640000000a00 */
[----:B------:R-:W-:Y:S02]  /*1d5c0*/  SHF.R.S32.HI R17, RZ, 0x7, R17 ;  /* 0x00000007ff117819 */ /* 0x000fe40000011411 */
[----:B-1----:R-:W-:Y:S01]  /*1d5d0*/  ISETP.GE.AND P2, PT, R3, 0x1, PT ;  /* 0x000000010300780c */ /* 0x002fe20003f46270 */
        /* <DEDUP_REMOVED lines=13> */
.L_x_11511:
[----:B------:R-:W-:-:S13]  /*1d6b0*/  ISETP.NE.AND P3, PT, R3, 0x1, PT ;  /* 0x000000010300780c */ /* 0x000fda0003f65270 */
[----:B------:R-:W1:Y:S02]  /*1d6c0*/  @P3 LDC.64 R4, c[0x0][0x9e8] ;  /* 0x00027a00ff043b82 */ /* 0x000e640000000a00 */
[----:B-1----:R-:W-:-:S05]  /*1d6d0*/  @P3 IMAD.HI.U32 R4, R11, R4, RZ ;  /* 0x000000040b043227 */ /* 0x002fca00078e00ff */
[----:B------:R-:W-:-:S07]  /*1d6e0*/  @P3 SHF.R.U32.HI R11, RZ, R5, R4 ;  /* 0x00000005ff0b3219 */ /* 0x000fce0000011604 */
.L_x_11512:
[----:B------:R-:W-:Y:S05]  /*1d6f0*/  BSYNC B0 ;  /* 0x0000000000007941 */ /* 0x000fea0003800000 */
.L_x_11510:
[----:B------:R-:W-:-:S05]  /*1d700*/  IMAD R11, R11, R3, R3 ;  /* 0x000000030b0b7224 */ /* 0x000fca00078e0203 */
[----:B------:R-:W-:-:S07]  /*1d710*/  VIMNMX R2, R2, R11, PT ;  /* 0x0000000b02027248 */ /* 0x000fce0003fe0100 */
.L_x_11509:
        /* <DEDUP_REMOVED lines=20> */
.L_x_11515:
[----:B------:R-:W-:-:S13]  /*1d860*/  ISETP.NE.AND P1, PT, R3, 0x1, PT ;  /* 0x000000010300780c */ /* 0x000fda0003f25270 */
[----:B------:R-:W1:Y:S02]  /*1d870*/  @P1 LDC.64 R4, c[0x0][0x9e8] ;  /* 0x00027a00ff041b82 */ /* 0x000e640000000a00 */
[----:B-1----:R-:W-:-:S05]  /*1d880*/  @P1 IMAD.HI.U32 R4, R11, R4, RZ ;  /* 0x000000040b041227 */ /* 0x002fca00078e00ff */
[----:B------:R-:W-:-:S07]  /*1d890*/  @P1 SHF.R.U32.HI R11, RZ, R5, R4 ;  /* 0x00000005ff0b1219 */ /* 0x000fce0000011604 */
.L_x_11516:
[----:B------:R-:W-:Y:S05]  /*1d8a0*/  BSYNC B0 ;  /* 0x0000000000007941 */ /* 0x000fea0003800000 */
.L_x_11514:
[----:B------:R-:W-:-:S05]  /*1d8b0*/  IMAD R3, R11, R3, RZ ;  /* 0x000000030b037224 */ /* 0x000fca00078e02ff */
[----:B------:R-:W-:-:S07]  /*1d8c0*/  VIMNMX R10, R10, R3, !PT ;  /* 0x000000030a0a7248 */ /* 0x000fce0007fe0100 */
.L_x_11513:
[----:B------:R-:W-:Y:S01]  /*1d8d0*/  VIADD R2, R2, 0x7f ;  /* 0x0000007f02027836 */ /* 0x000fe20000000000 */
[----:B------:R-:W-:Y:S01]  /*1d8e0*/  BSSY B0, `(.L_x_11517) ;  /* 0x0000155000007945 */ /* 0x000fe20003800000 */
[----:B------:R-:W-:-:S03]  /*1d8f0*/  PLOP3.LUT P5, PT, PT, PT, PT, 0x80, 0x0 ;  /* 0x000000000000781c */ /* 0x000fc60003faf070 */
[----:B------:R-:W-:-:S04]  /*1d900*/  SHF.R.S32.HI R3, RZ, 0x1f, R2 ;  /* 0x0000001fff037819 */ /* 0x000fc80000011402 */
[----:B------:R-:W-:Y:S02]  /*1d910*/  LEA.HI R3, R3, R2, RZ, 0x7 ;  /* 0x0000000203037211 */ /* 0x000fe400078f38ff */
[----:B------:R-:W-:Y:S02]  /*1d920*/  SHF.R.S32.HI R2, RZ, 0x1f, R10 ;  /* 0x0000001fff027819 */ /* 0x000fe4000001140a */
[----:B------:R-:W-:Y:S02]  /*1d930*/  SHF.R.S32.HI R3, RZ, 0x7, R3 ;  /* 0x00000007ff037819 */ /* 0x000fe40000011403 */
[----:B------:R-:W-:Y:S02]  /*1d940*/  LEA.HI R2, R2, R10, RZ, 0x7 ;  /* 0x0000000a02027211 */ /* 0x000fe400078f38ff */
[----:B------:R-:W-:Y:S02]  /*1d950*/  VIMNMX R3, R17, R3, PT ;  /* 0x0000000311037248 */ /* 0x000fe40003fe0100 */
[----:B------:R-:W-:-:S03]  /*1d960*/  SHF.R.S32.HI R2, RZ, 0x7, R2 ;  /* 0x00000007ff027819 */ /* 0x000fc60000011402 */
[----:B------:R-:W-:Y:S01]  /*1d970*/  IMAD R3, R3, 0x80, -R7 ;  /* 0x0000008003037824 */ /* 0x000fe200078e0a07 */
[----:B------:R-:W-:-:S04]  /*1d980*/  VIMNMX R2, RZ, R2, !PT ;  /* 0x00000002ff027248 */ /* 0x000fc80007fe0100 */
[----:B------:R-:W-:Y:S01]  /*1d990*/  VIMNMX R3, R3, R6, PT ;  /* 0x0000000603037248 */ /* 0x000fe20003fe0100 */
[----:B------:R-:W-:-:S05]  /*1d9a0*/  IMAD R2, R2, 0x80, -R7 ;  /* 0x0000008002027824 */ /* 0x000fca00078e0a07 */
        /* <DEDUP_REMOVED lines=17> */
.L_x_11710:
[----:B--2---:R-:W-:Y:S02]  /*1dac0*/  ISETP.NE.AND P0, PT, R14, RZ, PT ;  /* 0x000000ff0e00720c */ /* 0x004fe40003f05270 */
[----:B------:R-:W-:-:S11]  /*1dad0*/  PLOP3.LUT P2, PT, PT, PT, PT, 0x8, 0x0 ;  /* 0x000000000000781c */ /* 0x000fd60003f4e170 */
[----:B------:R-:W-:Y:S05]  /*1dae0*/  @P0 BRA `(.L_x_11520) ;  /* 0x00000000000c0947 */ /* 0x000fea0003800000 */
[----:B------:R-:W-:-:S03]  /*1daf0*/  UMOV UR4, 0xffffffff ;  /* 0xffffffff00047882 */ /* 0x000fc60000000000 */
[----:B------:R-:W-:Y:S05]  /*1db00*/  BRA.DIV UR4, `(.L_x_11521) ;  /* 0x00000076040c7947 */ /* 0x000fea000b800000 */
[----:B------:R-:W-:-:S13]  /*1db10*/  ELECT P2, URZ, PT ;  /* 0x00000000003f782f */ /* 0x000fda0003840000 */
.L_x_11520:
[----:B-1----:R-:W2:Y:S01]  /*1db20*/  LDL R3, [R1+0x24] ;  /* 0x0000240001037983 */ /* 0x002ea20000100800 */
[----:B------:R-:W-:Y:S01]  /*1db30*/  BSSY B1, `(.L_x_11522) ;  /* 0x0000008000017945 */ /* 0x000fe20003800000 */
[----:B--2---:R-:W-:-:S05]  /*1db40*/  VIADD R3, R3, 0x1 ;  /* 0x0000000103037836 */ /* 0x004fca0000000000 */
[----:B------:R-:W-:-:S04]  /*1db50*/  LEA.HI R6, R3, R3, RZ, 0x1 ;  /* 0x0000000303067211 */ /* 0x000fc800078f08ff */
[----:B------:R-:W-:-:S05]  /*1db60*/  LOP3.LUT R6, R6, 0xfffffffe, RZ, 0xc0, !PT ;  /* 0xfffffffe06067812 */ /* 0x000fca00078ec0ff */
[----:B------:R-:W-:-:S05]  /*1db70*/  IMAD.IADD R3, R3, 0x1, -R6 ;  /* 0x0000000103037824 */ /* 0x000fca00078e0a06 */
[----:B------:R-:W-:-:S04]  /*1db80*/  SHF.L.U32 R3, R3, 0x1f, RZ ;  /* 0x0000001f03037819 */ /* 0x000fc800000006ff */
[----:B------:R-:W1:Y:S02]  /*1db90*/  SYNCS.PHASECHK.TRANS64.TRYWAIT P0, [R22+URZ+0x2d820], R3 ;  /* 0x02d82003160075a7 */ /* 0x000e64000800017f */
[----:B-1----:R-:W-:Y:S05]  /*1dba0*/  @!P0 BRA `(.L_x_11523) ;  /* 0x0000007400088947 */ /* 0x002fea0003800000 */
.L_x_11713:
[----:B------:R-:W-:Y:S05]  /*1dbb0*/  BSYNC B1 ;  /* 0x0000000000017941 */ /* 0x000fea0003800000 */
.L_x_11522:
[----:B------:R-:W-:Y:S04]  /*1dbc0*/  BSSY B1, `(.L_x_11524) ;  /* 0x0000088000017945 */ /* 0x000fe80003800000 */
[----:B------:R-:W-:Y:S05]  /*1dbd0*/  @!P2 BRA `(.L_x_11525) ;  /* 0x000000080018a947 */ /* 0x000fea0003800000 */
[----:B------:R-:W2:Y:S01]  /*1dbe0*/  LDL R7, [R1] ;  /* 0x0000000001077983 */ /* 0x000ea20000100800 */
[----:B------:R-:W-:Y:S01]  /*1dbf0*/  IMAD R11, R29, 0x8, R22 ;  /* 0x000000081d0b7824 */ /* 0x000fe200078e0216 */
[----:B------:R-:W3:Y:S01]  /*1dc00*/  S2R R6, SR_TID.X ;  /* 0x0000000000067919 */ /* 0x000ee20000002100 */
[----:B------:R-:W-:Y:S01]  /*1dc10*/  BSSY B2, `(.L_x_11526) ;  /* 0x0000006000027945 */ /* 0x000fe20003800000 */
[----:B---3--:R-:W-:-:S04]  /*1dc20*/  LOP3.LUT R6, R6, 0x7f, RZ, 0xc0, !PT ;  /* 0x0000007f06067812 */ /* 0x008fc800078ec0ff */
[----:B------:R-:W-:Y:S02]  /*1dc30*/  ISETP.NE.AND P4, PT, R6, RZ, PT ;  /* 0x000000ff0600720c */ /* 0x000fe40003f85270 */
[----:B--2---:R-:W-:-:S04]  /*1dc40*/  SHF.L.U32 R10, R7, 0x1f, RZ ;  /* 0x0000001f070a7819 */ /* 0x004fc800000006ff */
[----:B------:R-:W2:Y:S02]  /*1dc50*/  SYNCS.PHASECHK.TRANS64.TRYWAIT P0, [R11+URZ+0x2d8a0], R10 ;  /* 0x02d8a00a0b0075a7 */ /* 0x000ea4000800017f */
[----:B--2---:R-:W-:Y:S05]  /*1dc60*/  @!P0 BRA `(.L_x_11527) ;  /* 0x0000007000ec8947 */ /* 0x004fea0003800000 */
.L_x_11714:
[----:B------:R-:W-:Y:S05]  /*1dc70*/  BSYNC B2 ;  /* 0x0000000000027941 */ /* 0x000fea0003800000 */
.L_x_11526:
[----:B------:R-:W-:Y:S04]  /*1dc80*/  BSSY B2, `(.L_x_11528) ;  /* 0x0000007000027945 */ /* 0x000fe80003800000 */
[----:B------:R-:W-:Y:S05]  /*1dc90*/  @P4 BRA `(.L_x_11529) ;  /* 0x0000000000144947 */ /* 0x000fea0003800000 */
[----:B------:R-:W-:Y:S01]  /*1dca0*/  LOP3.LUT P0, RZ, R23, 0x1, RZ, 0xc0, !PT ;  /* 0x0000000117ff7812 */ /* 0x000fe2000780c0ff */
[----:B-1----:R-:W-:-:S04]  /*1dcb0*/  IMAD.MOV.U32 R3, RZ, RZ, 0x6000 ;  /* 0x00006000ff037424 */ /* 0x002fc800078e00ff */
[----:B------:R3:W-:Y:S08]  /*1dcc0*/  SYNCS.ARRIVE.TRANS64 RZ, [R11+URZ+0x2d890], R3 ;  /* 0x02d890030bff79a7 */ /* 0x0007f0000800003f */
[----:B------:R-:W-:Y:S05]  /*1dcd0*/  @!P0 BRA `(.L_x_11529) ;  /* 0x0000000000048947 */ /* 0x000fea0003800000 */
[----:B------:R-:W-:Y:S01]  /*1dce0*/  BPT.TRAP 0x1 ;  /* 0x000000040000795c */ /* 0x000fe20000300000 */
.L_x_11529:
[----:B------:R-:W-:Y:S05]  /*1dcf0*/  BSYNC B2 ;  /* 0x0000000000027941 */ /* 0x000fea0003800000 */
.L_x_11528:
        /* <DEDUP_REMOVED lines=8> */
[----:B-1-3--:R-:W-:Y:S01]  /*1dd80*/  VIADD R3, R11, 0x2d890 ;  /* 0x0002d8900b037836 */ /* 0x00afe20000000000 */
[----:B------:R-:W-:Y:S01]  /*1dd90*/  UMOV UR6, 0x0 ;  /* 0x0000000000067882 */ /* 0x000fe20000000000 */
[----:B0-----:R-:W-:Y:S01]  /*1dda0*/  VIADD R12, R7, 0x15400 ;  /* 0x00015400070c7836 */ /* 0x001fe20000000000 */
[----:B------:R-:W-:-:S09]  /*1ddb0*/  UMOV UR7, 0x12f00000 ;  /* 0x12f0000000077882 */ /* 0x000fd20000000000 */
.L_x_11530:
        /* <DEDUP_REMOVED lines=16> */
.L_x_11531:
        /* <DEDUP_REMOVED lines=16> */
.L_x_11532:
        /* <DEDUP_REMOVED lines=13> */
.L_x_11715:
[----:B------:R-:W-:Y:S05]  /*1e090*/  BSYNC B2 ;  /* 0x0000000000027941 */ /* 0x000fea0003800000 */
.L_x_11533:
[----:B------:R-:W-:Y:S01]  /*1e0a0*/  BSSY B2, `(.L_x_11535) ;  /* 0x0000009000027945 */ /* 0x000fe20003800000 */
[----:B------:R-:W-:Y:S02]  /*1e0b0*/  IMAD.MOV.U32 R12, RZ, RZ, 0x0 ;  /* 0x00000000ff0c7424 */ /* 0x000fe400078e00ff */
[----:B------:R-:W-:Y:S01]  /*1e0c0*/  IMAD.MOV.U32 R13, RZ, RZ, 0x12f00000 ;  /* 0x12f00000ff0d7424 */ /* 0x000fe200078e00ff */
[----:B------:R-:W-:Y:S06]  /*1e0d0*/  @P4 BRA `(.L_x_11536) ;  /* 0x0000000000144947 */ /* 0x000fec0003800000 */
[----:B------:R-:W-:Y:S01]  /*1e0e0*/  LOP3.LUT P0, RZ, R23, 0x1, RZ, 0xc0, !PT ;  /* 0x0000000117ff7812 */ /* 0x000fe2000780c0ff */
[----:B------:R-:W-:-:S04]  /*1e0f0*/  IMAD.MOV.U32 R3, RZ, RZ, 0x6000 ;  /* 0x00006000ff037424 */ /* 0x000fc800078e00ff */
[----:B------:R1:W-:Y:S08]  /*1e100*/  SYNCS.ARRIVE.TRANS64 RZ, [R11+URZ+0x2d8b0], R3 ;  /* 0x02d8b0030bff79a7 */ /* 0x0003f0000800003f */
[----:B------:R-:W-:Y:S05]  /*1e110*/  @!P0 BRA `(.L_x_11536) ;  /* 0x0000000000048947 */ /* 0x000fea0003800000 */
[----:B------:R-:W-:Y:S01]  /*1e120*/  BPT.TRAP 0x1 ;  /* 0x000000040000795c */ /* 0x000fe20000300000 */
.L_x_11536:
[----:B------:R-:W-:Y:S05]  /*1e130*/  BSYNC B2 ;  /* 0x0000000000027941 */ /* 0x000fea0003800000 */
.L_x_11535:
        /* <DEDUP_REMOVED lines=8> */
.L_x_11537:
        /* <DEDUP_REMOVED lines=15> */
.L_x_11538:
        /* <DEDUP_REMOVED lines=15> */
.L_x_11539:
        /* <DEDUP_REMOVED lines=10> */
.L_x_11525:
[----:B------:R-:W-:Y:S05]  /*1e440*/  BSYNC B1 ;  /* 0x0000000000017941 */ /* 0x000fea0003800000 */
.L_x_11524:
[----:B------:R-:W2:Y:S01]  /*1e450*/  LDL.LU R10, [R1] ;  /* 0x00000000010a7983 */ /* 0x000ea20000300800 */
[----:B------:R-:W-:Y:S01]  /*1e460*/  VIADD R29, R29, 0x1 ;  /* 0x000000011d1d7836 */ /* 0x000fe20000000000 */
[----:B------:R-:W-:Y:S01]  /*1e470*/  PLOP3.LUT P5, PT, PT, PT, PT, 0x8, 0x0 ;  /* 0x000000000000781c */ /* 0x000fe20003fae170 */
[----:B------:R-:W-:-:S03]  /*1e480*/  VIADD R7, R2, 0xfffffffe ;  /* 0xfffffffe02077836 */ /* 0x000fc60000000000 */
[----:B------:R-:W-:-:S04]  /*1e490*/  ISETP.NE.AND P0, PT, R29, 0x2, PT ;  /* 0x000000021d00780c */ /* 0x000fc80003f05270 */
[----:B-1----:R-:W-:Y:S02]  /*1e4a0*/  SEL R3, RZ, 0x1, P0 ;  /* 0x00000001ff037807 */ /* 0x002fe40000000000 */
[----:B------:R-:W-:Y:S02]  /*1e4b0*/  SEL R29, R29, RZ, P0 ;  /* 0x000000ff1d1d7207 */ /* 0x000fe40000000000 */
[----:B------:R-:W-:Y:S02]  /*1e4c0*/  ISETP.GE.AND P0, PT, R7, R5, PT ;  /* 0x000000050700720c */ /* 0x000fe40003f06270 */
[----:B--2---:R-:W-:-:S05]  /*1e4d0*/  LOP3.LUT R10, R10, R3, RZ, 0x3c, !PT ;  /* 0x000000030a0a7212 */ /* 0x004fca00078e3cff */
[----:B------:R1:W-:Y:S06]  /*1e4e0*/  STL [R1], R10 ;  /* 0x0000000a01007387 */ /* 0x0003ec0000100800 */
[----:B------:R-:W-:Y:S05]  /*1e4f0*/  @!P0 BRA `(.L_x_11518) ;  /* 0x00000008004c8947 */ /* 0x000fea0003800000 */
.L_x_11556:
[----:B------:R-:W-:Y:S05]  /*1e500*/  YIELD ;  /* 0x0000000000007946 */ /* 0x000fea0003800000 */
[----:B------:R-:W-:Y:S04]  /*1e510*/  BSSY B1, `(.L_x_11540) ;  /* 0x0000087000017945 */ /* 0x000fe80003800000 */
[----:B--2---:R-:W-:Y:S05]  /*1e520*/  @!P2 BRA `(.L_x_11541) ;  /* 0x000000080014a947 */ /* 0x004fea0003800000 */
        /* <DEDUP_REMOVED lines=9> */
.L_x_11716:
[----:B------:R-:W-:Y:S05]  /*1e5c0*/  BSYNC B2 ;  /* 0x0000000000027941 */ /* 0x000fea0003800000 */
.L_x_11542:
[----:B------:R-:W-:Y:S04]  /*1e5d0*/  BSSY B2, `(.L_x_11544) ;  /* 0x0000007000027945 */ /* 0x000fe80003800000 */
[----:B------:R-:W-:Y:S05]  /*1e5e0*/  @P1 BRA `(.L_x_11545) ;  /* 0x0000000000141947 */ /* 0x000fea0003800000 */
[----:B------:R-:W-:Y:S01]  /*1e5f0*/  LOP3.LUT P0, RZ, R23, 0x1, RZ, 0xc0, !PT ;  /* 0x0000000117ff7812 */ /* 0x000fe2000780c0ff */
[----:B------:R-:W-:-:S04]  /*1e600*/  IMAD.MOV.U32 R2, RZ, RZ, 0x6000 ;  /* 0x00006000ff027424 */ /* 0x000fc800078e00ff */
[----:B------:R3:W-:Y:S08]  /*1e610*/  SYNCS.ARRIVE.TRANS64 RZ, [R6+URZ+0x2d890], R2 ;  /* 0x02d8900206ff79a7 */ /* 0x0007f0000800003f */
[----:B------:R-:W-:Y:S05]  /*1e620*/  @!P0 BRA `(.L_x_11545) ;  /* 0x0000000000048947 */ /* 0x000fea0003800000 */
[----:B------:R-:W-:Y:S01]  /*1e630*/  BPT.TRAP 0x1 ;  /* 0x000000040000795c */ /* 0x000fe20000300000 */
.L_x_11545:
[----:B------:R-:W-:Y:S05]  /*1e640*/  BSYNC B2 ;  /* 0x0000000000027941 */ /* 0x000fea0003800000 */
.L_x_11544:
[----:B------:R-:W-:Y:S01]  /*1e650*/  IMAD.MOV.U32 R13, RZ, RZ, RZ ;  /* 0x000000ffff0d7224 */ /* 0x000fe200078e00ff */
[----:B------:R-:W-:Y:S01]  /*1e660*/  UIADD3 UR4, UP0, UR42, 0x570, URZ ;  /* 0x000005702a047890 */ /* 0x000fe2000ff1e03f */
[----:B-1----:R-:W-:Y:S01]  /*1e670*/  IMAD R10, R29, 0x6000, R22 ;  /* 0x000060001d0a7824 */ /* 0x002fe200078e0216 */
[----:B------:R-:W-:Y:S01]  /*1e680*/  PLOP3.LUT P0, PT, PT, PT, PT, 0x80, 0x0 ;  /* 0x000000000000781c */ /* 0x000fe20003f0f070 */
[----:B------:R-:W-:Y:S01]  /*1e690*/  IMAD R11, R7, 0x80, R0 ;  /* 0x00000080070b7824 */ /* 0x000fe200078e0200 */
[----:B------:R-:W-:Y:S01]  /*1e6a0*/  R2UR UR10, R13 ;  /* 0x000000000d0a72ca */ /* 0x000fe200000e0000 */
[----:B---3--:R-:W-:Y:S01]  /*1e6b0*/  VIADD R2, R6, 0x2d890 ;  /* 0x0002d89006027836 */ /* 0x008fe20000000000 */
[----:B------:R-:W-:Y:S01]  /*1e6c0*/  UIADD3.X UR5, URZ, UR43, URZ, UP0, !UPT ;  /* 0x0000002b3f057290 */ /* 0x000fe200087fe43f */
[----:B0-----:R-:W-:Y:S01]  /*1e6d0*/  VIADD R12, R10, 0x15400 ;  /* 0x000154000a0c7836 */ /* 0x001fe20000000000 */
[----:B------:R-:W-:Y:S01]  /*1e6e0*/  UMOV UR6, 0x0 ;  /* 0x0000000000067882 */ /* 0x000fe20000000000 */
[----:B------:R-:W-:-:S10]  /*1e6f0*/  UMOV UR7, 0x12f00000 ;  /* 0x12f0000000077882 */ /* 0x000fd40000000000 */
.L_x_11546:
        /* <DEDUP_REMOVED lines=16> */
.L_x_11547:
        /* <DEDUP_REMOVED lines=16> */
.L_x_11548:
        /* <DEDUP_REMOVED lines=13> */
.L_x_11717:
[----:B------:R-:W-:Y:S05]  /*1e9d0*/  BSYNC B2 ;  /* 0x0000000000027941 */ /* 0x000fea0003800000 */
.L_x_11549:
[----:B------:R-:W-:Y:S01]  /*1e9e0*/  BSSY B2, `(.L_x_11551) ;  /* 0x0000009000027945 */ /* 0x000fe20003800000 */
[----:B------:R-:W-:Y:S02]  /*1e9f0*/  IMAD.MOV.U32 R2, RZ, RZ, 0x0 ;  /* 0x00000000ff027424 */ /* 0x000fe400078e00ff */
[----:B0-2---:R-:W-:Y:S01]  /*1ea00*/  IMAD.MOV.U32 R3, RZ, RZ, 0x12f00000 ;  /* 0x12f00000ff037424 */ /* 0x005fe200078e00ff */
[----:B------:R-:W-:Y:S06]  /*1ea10*/  @P1 BRA `(.L_x_11552) ;  /* 0x0000000000141947 */ /* 0x000fec0003800000 */
[----:B------:R-:W-:Y:S01]  /*1ea20*/  LOP3.LUT P0, RZ, R23, 0x1, RZ, 0xc0, !PT ;  /* 0x0000000117ff7812 */ /* 0x000fe2000780c0ff */
[----:B------:R-:W-:-:S04]  /*1ea30*/  IMAD.MOV.U32 R12, RZ, RZ, 0x6000 ;  /* 0x00006000ff0c7424 */ /* 0x000fc800078e00ff */
[----:B------:R0:W-:Y:S08]  /*1ea40*/  SYNCS.ARRIVE.TRANS64 RZ, [R6+URZ+0x2d8b0], R12 ;  /* 0x02d8b00c06ff79a7 */ /* 0x0001f0000800003f */
[----:B------:R-:W-:Y:S05]  /*1ea50*/  @!P0 BRA `(.L_x_11552) ;  /* 0x0000000000048947 */ /* 0x000fea0003800000 */
[----:B------:R-:W-:Y:S01]  /*1ea60*/  BPT.TRAP 0x1 ;  /* 0x000000040000795c */ /* 0x000fe20000300000 */
.L_x_11552:
[----:B------:R-:W-:Y:S05]  /*1ea70*/  BSYNC B2 ;  /* 0x0000000000027941 */ /* 0x000fea0003800000 */
.L_x_11551:
        /* <DEDUP_REMOVED lines=8> */
.L_x_11553:
        /* <DEDUP_REMOVED lines=15> */
.L_x_11554:
        /* <DEDUP_REMOVED lines=15> */
.L_x_11555:
        /* <DEDUP_REMOVED lines=10> */
.L_x_11541:
[----:B------:R-:W-:Y:S05]  /*1ed80*/  BSYNC B1 ;  /* 0x0000000000017941 */ /* 0x000fea0003800000 */
.L_x_11540:
[----:B------:R-:W2:Y:S01]  /*1ed90*/  LDL.LU R3, [R1] ;  /* 0x0000000001037983 */ /* 0x000ea20000300800 */
[----:B------:R-:W-:-:S05]  /*1eda0*/  VIADD R29, R29, 0x1 ;  /* 0x000000011d1d7836 */ /* 0x000fca0000000000 */
[----:B------:R-:W-:-:S04]  /*1edb0*/  ISETP.NE.AND P0, PT, R29, 0x2, PT ;  /* 0x000000021d00780c */ /* 0x000fc80003f05270 */
[----:B------:R-:W-:Y:S02]  /*1edc0*/  SEL R2, RZ, 0x1, P0 ;  /* 0x00000001ff027807 */ /* 0x000fe40000000000 */
[----:B------:R-:W-:Y:S02]  /*1edd0*/  SEL R29, R29, RZ, P0 ;  /* 0x000000ff1d1d7207 */ /* 0x000fe40000000000 */
[C---:B------:R-:W-:Y:S01]  /*1ede0*/  ISETP.GT.AND P0, PT, R7.reuse, R5, PT ;  /* 0x000000050700720c */ /* 0x040fe20003f04270 */
[----:B------:R-:W-:Y:S01]  /*1edf0*/  VIADD R7, R7, 0xffffffff ;  /* 0xffffffff07077836 */ /* 0x000fe20000000000 */
[----:B--2---:R-:W-:-:S05]  /*1ee00*/  LOP3.LUT R3, R3, R2, RZ, 0x3c, !PT ;  /* 0x0000000203037212 */ /* 0x004fca00078e3cff */
[----:B------:R2:W-:Y:S06]  /*1ee10*/  STL [R1], R3 ;  /* 0x0000000301007387 */ /* 0x0005ec0000100800 */
[----:B------:R-:W-:Y:S05]  /*1ee20*/  @P0 BRA `(.L_x_11556) ;  /* 0xfffffff400b40947 */ /* 0x000fea000383ffff */
.L_x_11518:
[----:B------:R-:W-:Y:S05]  /*1ee30*/  BSYNC B0 ;  /* 0x0000000000007941 */ /* 0x000fea0003800000 */
.L_x_11517:
[----:B------:R-:W3:Y:S01]  /*1ee40*/  LDL R6, [R1+0x14] ;  /* 0x0000140001067983 */ /* 0x000ee20000100800 */
[----:B------:R-:W4:Y:S01]  /*1ee50*/  LDC R0, c[0x0][0x448] ;  /* 0x00011200ff007b82 */ /* 0x000f220000000800 */
[----:B------:R-:W-:Y:S07]  /*1ee60*/  @!P5 WARPSYNC.ALL ;  /* 0x000000000000d948 */ /* 0x000fee0003800000 */
[----:B------:R-:W-:Y:S01]  /*1ee70*/  @!P5 BAR.SYNC.DEFER_BLOCKING 0xc, 0x200 ;  /* 0x030800000000db1d */ /* 0x000fe20000010000 */
[----:B----4-:R-:W-:-:S13]  /*1ee80*/  ISETP.NE.AND P0, PT, R0, 0x1, PT ;  /* 0x000000010000780c */ /* 0x010fda0003f05270 */
[----:B------:R-:W4:Y:S08]  /*1ee90*/  @P0 LDC R5, c[0x0][0x44c] ;  /* 0x00011300ff050b82 */ /* 0x000f300000000800 */
[----:B--2---:R-:W2:Y:S01]  /*1eea0*/  @P0 LDC R3, c[0x0][0x450] ;  /* 0x00011400ff030b82 */ /* 0x004ea20000000800 */
[----:B---3--:R-:W-:-:S04]  /*1eeb0*/  VIADD R2, R6, 0xbf ;  /* 0x000000bf06027836 */ /* 0x008fc80000000000 */
[----:B----4-:R-:W-:-:S05]  /*1eec0*/  @P0 IMAD.HI.U32 R0, R2, R5, RZ ;  /* 0x0000000502000227 */ /* 0x010fca00078e00ff */
[----:B--2---:R-:W-:-:S05]  /*1eed0*/  @P0 SHF.R.U32.HI R2, RZ, R3, R0 ;  /* 0x00000003ff020219 */ /* 0x004fca0000011600 */
[----:B------:R-:W-:Y:S02]  /*1eee0*/  IMAD.IADD R8, R8, 0x1, R2 ;  /* 0x0000000108087824 */ /* 0x000fe400078e0202 */
[----:B------:R-:W2:Y:S02]  /*1eef0*/  LDC.64 R2, c[0x0][0x9e0] ;  /* 0x00027800ff027b82 */ /* 0x000ea40000000a00 */
[----:B--2---:R-:W-:Y:S01]  /*1ef00*/  ISETP.GE.AND P1, PT, R3, 0x1, PT ;  /* 0x000000010300780c */ /* 0x004fe20003f26270 */
[----:B------:R-:W-:-:S12]  /*1ef10*/  IMAD.IADD R2, R8, 0x1, R2 ;  /* 0x0000000108027824 */ /* 0x000fd800078e0202 */
[----:B------:R-:W-:Y:S05]  /*1ef20*/  @!P1 BRA `(.L_x_11557) ;  /* 0x0000000000489947 */ /* 0x000fea0003800000 */
        /* <DEDUP_REMOVED lines=11> */
.L_x_11559:
[----:B------:R-:W-:-:S13]  /*1efe0*/  ISETP.NE.AND P2, PT, R3, 0x1, PT ;  /* 0x000000010300780c */ /* 0x000fda0003f45270 */
[----:B------:R-:W2:Y:S02]  /*1eff0*/  @P2 LDC.64 R4, c[0x0][0x9e8] ;  /* 0x00027a00ff042b82 */ /* 0x000ea40000000a00 */
[----:B--2---:R-:W-:-:S05]  /*1f000*/  @P2 IMAD.HI.U32 R4, R0, R4, RZ ;  /* 0x0000000400042227 */ /* 0x004fca00078e00ff */
[----:B------:R-:W-:-:S07]  /*1f010*/  @P2 SHF.R.U32.HI R0, RZ, R5, R4 ;  /* 0x00000005ff002219 */ /* 0x000fce0000011604 */
.L_x_11560:
[----:B------:R-:W-:Y:S05]  /*1f020*/  BSYNC B0 ;  /* 0x0000000000007941 */ /* 0x000fea0003800000 */
.L_x_11558:
[----:B------:R-:W-:-:S05]  /*1f030*/  IMAD R5, R0, R3, R3 ;  /* 0x0000000300057224 */ /* 0x000fca00078e0203 */
[----:B------:R-:W-:-:S07]  /*1f040*/  VIMNMX R2, R2, R5, PT ;  /* 0x0000000502027248 */ /* 0x000fce0003fe0100 */
.L_x_11557:
[----:B------:R-:W-:Y:S01]  /*1f050*/  VIADD R2, R2, 0x7f ;  /* 0x0000007f02027836 */ /* 0x000fe20000000000 */
[----:B------:R-:W-:-:S04]  /*1f060*/  ULDC UR4, c[0x0][0x9dc] ;  /* 0x0002770000047ab9 */ /* 0x000fc80000000800 */
[----:B------:R-:W-:-:S04]  /*1f070*/  SHF.R.S32.HI R5, RZ, 0x1f, R2 ;  /* 0x0000001fff057819 */ /* 0x000fc80000011402 */
[----:B------:R-:W-:Y:S02]  /*1f080*/  LEA.HI R5, R5, R2, RZ, 0x7 ;  /* 0x0000000205057211 */ /* 0x000fe400078f38ff */
[----:B------:R-:W2:Y:S02]  /*1f090*/  @P0 LDC R2, c[0x0][0x44c] ;  /* 0x00011300ff020b82 */ /* 0x000ea40000000800 */
[----:B------:R-:W-:-:S04]  /*1f0a0*/  SHF.R.S32.HI R0, RZ, 0x7, R5 ;  /* 0x00000007ff007819 */ /* 0x000fc80000011405 */
[----:B------:R-:W-:Y:S02]  /*1f0b0*/  VIMNMX R25, R17, R0, PT ;  /* 0x0000000011197248 */ /* 0x000fe40003fe0100 */
[----:B------:R-:W3:Y:S03]  /*1f0c0*/  @P0 LDC R0, c[0x0][0x450] ;  /* 0x00011400ff000b82 */ /* 0x000ee60000000800 */
[----:B------:R4:W-:Y:S01]  /*1f0d0*/  STL [R1+0x18], R25 ;  /* 0x0000181901007387 */ /* 0x0009e20000100800 */
[----:B--2---:R-:W-:-:S04]  /*1f0e0*/  @P0 IMAD.HI.U32 R5, R6, R2, RZ ;  /* 0x0000000206050227 */ /* 0x004fc800078e00ff */
[----:B------:R-:W-:Y:S01]  /*1f0f0*/  IMAD.MOV.U32 R2, RZ, RZ, R6 ;  /* 0x000000ffff027224 */ /* 0x000fe200078e0006 */
[----:B---3--:R-:W-:-:S05]  /*1f100*/  @P0 SHF.R.U32.HI R2, RZ, R0, R5 ;  /* 0x00000000ff020219 */ /* 0x008fca0000011605 */
[----:B------:R-:W-:-:S04]  /*1f110*/  IMAD.IADD R2, R9, 0x1, R2 ;  /* 0x0000000109027824 */ /* 0x000fc800078e0202 */
[----:B------:R-:W-:Y:S01]  /*1f120*/  VIADD R0, R2, -UR4 ;  /* 0x8000000402007c36 */ /* 0x000fe20008000000 */
[----:B----4-:R-:W-:Y:S06]  /*1f130*/  @!P1 BRA `(.L_x_11561) ;  /* 0x0000000000449947 */ /* 0x010fec0003800000 */
[----:B------:R-:W-:Y:S01]  /*1f140*/  ISETP.GT.AND P0, PT, R2, -0x1, PT ;  /* 0xffffffff0200780c */ /* 0x000fe20003f04270 */
[----:B------:R-:W-:-:S12]  /*1f150*/  BSSY B0, `(.L_x_11562) ;  /* 0x000000d000007945 */ /* 0x000fd80003800000 */
        /* <DEDUP_REMOVED lines=8> */
.L_x_11563:
[----:B------:R-:W-:-:S13]  /*1f1e0*/  ISETP.NE.AND P0, PT, R3, 0x1, PT ;  /* 0x000000010300780c */ /* 0x000fda0003f05270 */
[----:B------:R-:W2:Y:S02]  /*1f1f0*/  @P0 LDC.64 R4, c[0x0][0x9e8] ;  /* 0x00027a00ff040b82 */ /* 0x000ea40000000a00 */
[----:B--2---:R-:W-:-:S05]  /*1f200*/  @P0 IMAD.HI.U32 R4, R2, R4, RZ ;  /* 0x0000000402040227 */ /* 0x004fca00078e00ff */
[----:B------:R-:W-:-:S07]  /*1f210*/  @P0 SHF.R.U32.HI R2, RZ, R5, R4 ;  /* 0x00000005ff020219 */ /* 0x000fce0000011604 */
.L_x_11564:
[----:B------:R-:W-:Y:S05]  /*1f220*/  BSYNC B0 ;  /* 0x0000000000007941 */ /* 0x000fea0003800000 */
.L_x_11562:
[----:B------:R-:W-:-:S05]  /*1f230*/  IMAD R3, R2, R3, RZ ;  /* 0x0000000302037224 */ /* 0x000fca00078e02ff */
[----:B------:R-:W-:-:S07]  /*1f240*/  VIMNMX R0, R0, R3, !PT ;  /* 0x0000000300007248 */ /* 0x000fce0007fe0100 */
.L_x_11561:
[----:B------:R-:W-:Y:S01]  /*1f250*/  SHF.R.S32.HI R3, RZ, 0x1f, R0 ;  /* 0x0000001fff037819 */ /* 0x000fe20000011400 */
[----:B------:R-:W-:Y:S03]  /*1f260*/  BSSY B7, `(.L_x_11565) ;  /* 0x000041a000077945 */ /* 0x000fe60003800000 */
[----:B------:R-:W-:-:S04]  /*1f270*/  LEA.HI R3, R3, R0, RZ, 0x7 ;  /* 0x0000000003037211 */ /* 0x000fc800078f38ff */
[----:B------:R-:W-:-:S04]  /*1f280*/  SHF.R.S32.HI R3, RZ, 0x7, R3 ;  /* 0x00000007ff037819 */ /* 0x000fc80000011403 */
[----:B------:R-:W-:-:S04]  /*1f290*/  VIMNMX R2, RZ, R3, !PT ;  /* 0x00000003ff027248 */ /* 0x000fc80007fe0100 */
[----:B------:R-:W-:Y:S01]  /*1f2a0*/  ISETP.GT.AND P0, PT, R25, R2, PT ;  /* 0x000000021900720c */ /* 0x000fe20003f04270 */
        /* <DEDUP_REMOVED lines=19> */
.L_x_11566:
        /* <DEDUP_REMOVED lines=13> */
[----:B-1----:R-:W-:Y:S02]  /*1f4b0*/  IMAD.U32 R10, RZ, RZ, UR4 ;  /* 0x00000004ff0a7e24 */ /* 0x002fe4000f8e00ff */
[----:B------:R-:W-:Y:S02]  /*1f4c0*/  IMAD.U32 R11, RZ, RZ, UR5 ;  /* 0x00000005ff0b7e24 */ /* 0x000fe4000f8e00ff */
[----:B------:R-:W-:Y:S02]  /*1f4d0*/  IMAD.MOV.U32 R8, RZ, RZ, 0x70 ;  /* 0x00000070ff087424 */ /* 0x000fe400078e00ff */
[----:B0-----:R-:W-:Y:S02]  /*1f4e0*/  IMAD.MOV.U32 R12, RZ, RZ, 0x1 ;  /* 0x00000001ff0c7424 */ /* 0x001fe400078e00ff */
[----:B------:R-:W-:-:S07]  /*1f4f0*/  IMAD.MOV.U32 R13, RZ, RZ, RZ ;  /* 0x000000ffff0d7224 */ /* 0x000fce00078e00ff */
[----:B------:R-:W-:-:S07]  /*1f500*/  LEPC R20, `(.L_x_11569) ;  /* 0x000000001014794e */ /* 0x000fce0000000000 */
[----:B--2---:R-:W-:Y:S05]  /*1f510*/  CALL.ABS.NOINC R2 ;  /* 0x0000000002007343 */ /* 0x004fea0003c00000 */
.L_x_11569:
[----:B------:R-:W-:Y:S05]  /*1f520*/  BSYNC B6 ;  /* 0x0000000000067941 */ /* 0x000fea0003800000 */
.L_x_11568:
        /* <DEDUP_REMOVED lines=13> */
[----:B-1----:R-:W-:Y:S02]  /*1f600*/  IMAD.U32 R10, RZ, RZ, UR4 ;  /* 0x00000004ff0a7e24 */ /* 0x002fe4000f8e00ff */
[----:B------:R-:W-:Y:S02]  /*1f610*/  IMAD.U32 R11, RZ, RZ, UR5 ;  /* 0x00000005ff0b7e24 */ /* 0x000fe4000f8e00ff */
[----:B------:R-:W-:Y:S02]  /*1f620*/  IMAD.MOV.U32 R8, RZ, RZ, 0x70 ;  /* 0x00000070ff087424 */ /* 0x000fe400078e00ff */
[----:B0-----:R-:W-:Y:S02]  /*1f630*/  IMAD.MOV.U32 R12, RZ, RZ, 0x1 ;  /* 0x00000001ff0c7424 */ /* 0x001fe400078e00ff */
[----:B--2---:R-:W-:-:S07]  /*1f640*/  IMAD.MOV.U32 R13, RZ, RZ, RZ ;  /* 0x000000ffff0d7224 */ /* 0x004fce00078e00ff */
[----:B------:R-:W-:-:S07]  /*1f650*/  LEPC R20, `(.L_x_11572) ;  /* 0x000000001014794e */ /* 0x000fce0000000000 */
[----:B---3--:R-:W-:Y:S05]  /*1f660*/  CALL.ABS.NOINC R2 ;  /* 0x0000000002007343 */ /* 0x008fea0003c00000 */
.L_x_11572:
        /* <DEDUP_REMOVED lines=15> */
.L_x_11571:
[----:B------:R-:W-:Y:S05]  /*1f760*/  BSYNC B6 ;  /* 0x0000000000067941 */ /* 0x000fea0003800000 */
.L_x_11570:
        /* <DEDUP_REMOVED lines=8> */
[----:B------:R-:W-:Y:S01]  /*1f7f0*/  VIADD R25, R25, 0xffffffff ;  /* 0xffffffff19197836 */ /* 0x000fe20000000000 */
[----:B--2---:R-:W2:Y:S02]  /*1f800*/  LDC.64 R2, c[0x0][0x418] ;  /* 0x00010600ff027b82 */ /* 0x004ea40000000a00 */
[----:B--2---:R-:W-:Y:S01]  /*1f810*/  LOP3.LUT P0, RZ, R2, UR4, RZ, 0xfc, !PT ;  /* 0x0000000402ff7c12 */ /* 0x004fe2000f80fcff */
[----:B------:R-:W-:-:S03]  /*1f820*/  UMOV UR4, 0xffffffff ;  /* 0xffffffff00047882 */ /* 0x000fc60000000000 */
[----:B------:R-:W-:Y:S02]  /*1f830*/  LOP3.LUT P0, RZ, R3, UR5, RZ, 0xfc, P0 ;  /* 0x0000000503ff7c12 */ /* 0x000fe4000800fcff */
[----:B---3--:R-:W-:Y:S02]  /*1f840*/  SHF.R.S32.HI R7, RZ, 0x1f, R26 ;  /* 0x0000001fff077819 */ /* 0x008fe4000001141a */
[----:B------:R-:W-:-:S03]  /*1f850*/  SEL R17, R26, RZ, !P0 ;  /* 0x000000ff1a117207 */ /* 0x000fc60004000000 */
[----:B------:R2:W-:Y:S01]  /*1f860*/  STL [R1+0x4], R7 ;  /* 0x0000040701007387 */ /* 0x0005e20000100800 */
[----:B------:R-:W-:Y:S05]  /*1f870*/  BRA.DIV UR4, `(.L_x_11573) ;  /* 0x0000005a04387947 */ /* 0x000fea000b800000 */
[----:B------:R-:W3:Y:S02]  /*1f880*/  S2R R0, SR_TID.X ;  /* 0x0000000000007919 */ /* 0x000ee40000002100 */
[----:B---3--:R-:W-:-:S04]  /*1f890*/  SHF.R.U32.HI R0, RZ, 0x5, R0 ;  /* 0x00000005ff007819 */ /* 0x008fc80000011600 */
[----:B------:R-:W-:-:S05]  /*1f8a0*/  LOP3.LUT R0, R0, 0x3, RZ, 0xc0, !PT ;  /* 0x0000000300007812 */ /* 0x000fca00078ec0ff */
[----:B------:R3:W4:Y:S02]  /*1f8b0*/  SHFL.IDX PT, R14, R0, RZ, 0x1f ;  /* 0x00001fff000e7589 */ /* 0x00072400000e0000 */
.L_x_11720:
[----:B----4-:R-:W-:Y:S02]  /*1f8c0*/  ISETP.NE.AND P0, PT, R14, RZ, PT ;  /* 0x000000ff0e00720c */ /* 0x010fe40003f05270 */
[----:B------:R-:W-:Y:S02]  /*1f8d0*/  PLOP3.LUT P1, PT, PT, PT, PT, 0x8, 0x0 ;  /* 0x000000000000781c */ /* 0x000fe40003f2e170 */
[----:B------:R-:W-:-:S11]  /*1f8e0*/  LOP3.LUT R23, R23, 0xfffffffb, RZ, 0xc0, !PT ;  /* 0xfffffffb17177812 */ /* 0x000fd600078ec0ff */
[----:B------:R-:W-:Y:S01]  /*1f8f0*/  @P1 LOP3.LUT R23, R23, 0x4, RZ, 0xfc, !PT ;  /* 0x0000000417171812 */ /* 0x000fe200078efcff */
[----:B------:R-:W-:Y:S06]  /*1f900*/  @P0 BRA `(.L_x_11574) ;  /* 0x0000000400100947 */ /* 0x000fec0003800000 */
[----:B------:R-:W-:-:S03]  /*1f910*/  UMOV UR4, 0xffffffff ;  /* 0xffffffff00047882 */ /* 0x000fc60000000000 */
[----:B------:R-:W-:Y:S05]  /*1f920*/  BRA.DIV UR4, `(.L_x_11575) ;  /* 0x0000005a04407947 */ /* 0x000fea000b800000 */
[----:B------:R-:W-:-:S13]  /*1f930*/  ELECT P6, URZ, PT ;  /* 0x00000000003f782f */ /* 0x000fda00038c0000 */
.L_x_11723:
[----:B------:R-:W-:Y:S05]  /*1f940*/  @!P6 BRA `(.L_x_11574) ;  /* 0x000000040000e947 */ /* 0x000fea0003800000 */
[----:B------:R-:W-:-:S04]  /*1f950*/  ISETP.NE.U32.AND P0, PT, R2, RZ, PT ;  /* 0x000000ff0200720c */ /* 0x000fc80003f05070 */
[----:B------:R-:W-:-:S13]  /*1f960*/  ISETP.NE.AND.EX P0, PT, R3, RZ, PT, P0 ;  /* 0x000000ff0300720c */ /* 0x000fda0003f05300 */
[----:B------:R-:W-:Y:S05]  /*1f970*/  @!P0 BRA `(.L_x_11576) ;  /* 0x0000000000448947 */ /* 0x000fea0003800000 */
[----:B------:R-:W4:Y:S01]  /*1f980*/  LDC R6, c[0x0][0x43c] ;  /* 0x00010f00ff067b82 */ /* 0x000f220000000800 */
[----:B------:R-:W-:Y:S01]  /*1f990*/  ULDC.64 UR4, c[0x0][0x428] ;  /* 0x00010a0000047ab9 */ /* 0x000fe20000000a00 */
[----:B----4-:R-:W-:-:S13]  /*1f9a0*/  ISETP.NE.AND P0, PT, R6, 0x1, PT ;  /* 0x000000010600780c */ /* 0x010fda0003f05270 */
[----:B------:R-:W3:Y:S02]  /*1f9b0*/  @P0 LDC.64 R4, c[0x0][0x440] ;  /* 0x00011000ff040b82 */ /* 0x000ee40000000a00 */
[----:B---3--:R-:W-:-:S04]  /*1f9c0*/  @P0 IMAD.HI.U32 R0, R25, R4, RZ ;  /* 0x0000000419000227 */ /* 0x008fc800078e00ff */
        /* <DEDUP_REMOVED lines=12> */
.L_x_11576:
[----:B---3--:R-:W-:Y:S01]  /*1fa90*/  IMAD R0, R24, 0x8, R22 ;  /* 0x0000000818007824 */ /* 0x008fe200078e0216 */
[----:B----4-:R-:W-:-:S04]  /*1faa0*/  SHF.L.U32 R2, R27, 0x1f, RZ ;  /* 0x0000001f1b027819 */ /* 0x010fc800000006ff */
[----:B------:R-:W3:Y:S02]  /*1fab0*/  SYNCS.PHASECHK.TRANS64.TRYWAIT P0, [R0+URZ+0x2d840], R2 ;  /* 0x02d84002000075a7 */ /* 0x000ee4000800017f */
[----:B---3--:R-:W-:Y:S05]  /*1fac0*/  @!P0 BRA `(.L_x_11577) ;  /* 0x0000005400f88947 */ /* 0x008fea0003800000 */
.L_x_11724:
[----:B------:R-:W4:Y:S02]  /*1fad0*/  S2R R3, SR_TID.X ;  /* 0x0000000000037919 */ /* 0x000f240000002100 */
[----:B----4-:R-:W-:-:S04]  /*1fae0*/  LOP3.LUT R3, R3, 0x7f, RZ, 0xc0, !PT ;  /* 0x0000007f03037812 */ /* 0x010fc800078ec0ff */
[----:B------:R-:W-:-:S13]  /*1faf0*/  ISETP.NE.AND P0, PT, R3, RZ, PT ;  /* 0x000000ff0300720c */ /* 0x000fda0003f05270 */
[----:B------:R-:W-:Y:S05]  /*1fb00*/  @P0 BRA `(.L_x_11578) ;  /* 0x0000000000140947 */ /* 0x000fea0003800000 */
[----:B------:R-:W-:Y:S01]  /*1fb10*/  LOP3.LUT P1, RZ, R23, 0x1, RZ, 0xc0, !PT ;  /* 0x0000000117ff7812 */ /* 0x000fe2000782c0ff */
[----:B---3--:R-:W-:-:S04]  /*1fb20*/  IMAD.MOV.U32 R2, RZ, RZ, 0x6000 ;  /* 0x00006000ff027424 */ /* 0x008fc800078e00ff */
[----:B------:R4:W-:Y:S08]  /*1fb30*/  SYNCS.ARRIVE.TRANS64 RZ, [R0+URZ+0x2d830], R2 ;  /* 0x02d8300200ff79a7 */ /* 0x0009f0000800003f */
[----:B------:R-:W-:Y:S05]  /*1fb40*/  @!P1 BRA `(.L_x_11578) ;  /* 0x0000000000049947 */ /* 0x000fea0003800000 */
[----:B------:R-:W-:Y:S01]  /*1fb50*/  BPT.TRAP 0x1 ;  /* 0x000000040000795c */ /* 0x000fe20000300000 */
.L_x_11578:
[----:B------:R-:W-:Y:S01]  /*1fb60*/  R2UR UR9, R0 ;  /* 0x00000000000972ca */ /* 0x000fe200000e0000 */
[----:B---34-:R-:W-:Y:S01]  /*1fb70*/  IMAD R0, R24, 0x6000, R22 ;  /* 0x0000600018007824 */ /* 0x018fe200078e0216 */
        /* <DEDUP_REMOVED lines=13> */
[----:B------:R-:W-:Y:S02]  /*1fc50*/  ULEA UR11, UR11, UR5, 0x7 ;  /* 0x000000050b0b7291 */ /* 0x000fe4000f8e383f */
[----:B------:R-:W-:Y:S02]  /*1fc60*/  UIADD3 UR14, UR8, 0x15400, URZ ;  /* 0x00015400080e7890 */ /* 0x000fe4000fffe03f */
[----:B------:R-:W-:Y:S02]  /*1fc70*/  UIADD3.X UR5, URZ, UR43, URZ, UP0, !UPT ;  /* 0x0000002b3f057290 */ /* 0x000fe400087fe43f */
[----:B------:R-:W-:Y:S02]  /*1fc80*/  UIADD3 UR15, UR8, 0x17400, URZ ;  /* 0x00017400080f7890 */ /* 0x000fe4000fffe03f */
[----:B------:R-:W-:Y:S01]  /*1fc90*/  UIADD3 UR16, UR8, 0x19400, URZ ;  /* 0x0001940008107890 */ /* 0x000fe2000fffe03f */
[----:B------:R-:W-:Y:S02]  /*1fca0*/  @P0 LOP3.LUT R23, R23, 0x4, RZ, 0xfc, !PT ;  /* 0x0000000417170812 */ /* 0x000fe400078efcff */
[----:B------:R-:W-:Y:S01]  /*1fcb0*/  UMOV UR8, UR14 ;  /* 0x0000000e00087c82 */ /* 0x000fe20008000000 */
[----:B------:R-:W-:Y:S01]  /*1fcc0*/  UMOV UR14, 0x40 ;  /* 0x00000040000e7882 */ /* 0x000fe20000000000 */
[----:B------:R3:W-:Y:S02]  /*1fcd0*/  UTMALDG.4D [UR8], [UR4], desc[UR6] ;  /* 0x00000608040075b4 */ /* 0x0007e40008019000 */
[----:B---3--:R-:W-:Y:S01]  /*1fce0*/  UMOV UR8, UR15 ;  /* 0x0000000f00087c82 */ /* 0x008fe20008000000 */
[----:B------:R-:W-:-:S02]  /*1fcf0*/  UMOV UR10, UR17 ;  /* 0x00000011000a7c82 */ /* 0x000fc40008000000 */
[----:B------:R3:W-:Y:S02]  /*1fd00*/  UTMALDG.4D [UR8], [UR4], desc[UR6] ;  /* 0x00000608040075b4 */ /* 0x0007e40008019000 */
[----:B---3--:R-:W-:Y:S01]  /*1fd10*/  UMOV UR8, UR16 ;  /* 0x0000001000087c82 */ /* 0x008fe20008000000 */
[----:B------:R-:W-:Y:S02]  /*1fd20*/  UMOV UR10, UR14 ;  /* 0x0000000e000a7c82 */ /* 0x000fe40008000000 */
[----:B------:R4:W-:Y:S02]  /*1fd30*/  UTMALDG.4D [UR8], [UR4], desc[UR6] ;  /* 0x00000608040075b4 */ /* 0x0009e40008019000 */
[----:B----4-:R-:W-:Y:S01]  /*1fd40*/  NOP ;  /* 0x0000000000007918 */ /* 0x010fe20000000000 */
.L_x_11574:
[----:B------:R-:W4:Y:S01]  /*1fd50*/  LDL.LU R3, [R1+0x20] ;  /* 0x0000200001037983 */ /* 0x000f220000300800 */
[----:B------:R-:W-:Y:S05]  /*1fd60*/  WARPSYNC.ALL ;  /* 0x0000000000007948 */ /* 0x000fea0003800000 */
[----:B------:R-:W-:Y:S01]  /*1fd70*/  ULDC.64 UR4, c[0x0][0x298] ;  /* 0x0000a60000047ab9 */ /* 0x000fe20000000a00 */
[----:B---3--:R-:W-:Y:S01]  /*1fd80*/  VIADD R0, R22, 0xc400 ;  /* 0x0000c40016007836 */ /* 0x008fe20000000000 */
[----:B------:R-:W-:Y:S01]  /*1fd90*/  ULDC.64 UR6, c[0x0][0xa00] ;  /* 0x0002800000067ab9 */ /* 0x000fe20000000a00 */
[----:B------:R-:W-:Y:S01]  /*1fda0*/  BSSY B6, `(.L_x_11579) ;  /* 0x0000024000067945 */ /* 0x000fe20003800000 */
[----:B------:R-:W-:Y:S01]  /*1fdb0*/  BAR.SYNC.DEFER_BLOCKING 0x8, 0x200 ;  /* 0x0208000000007b1d */ /* 0x000fe20000010000 */
[----:B------:R-:W-:-:S02]  /*1fdc0*/  ISETP.NE.U32.AND P0, PT, RZ, UR6, PT ;  /* 0x00000006ff007c0c */ /* 0x000fc4000bf05070 */
[----:B------:R-:W-:Y:S02]  /*1fdd0*/  LOP3.LUT P1, RZ, R0, 0x1bf, RZ, 0xc0, !PT ;  /* 0x000001bf00ff7812 */ /* 0x000fe4000782c0ff */
[----:B------:R-:W-:Y:S02]  /*1fde0*/  ISETP.NE.AND.EX P0, PT, RZ, UR7, PT, P0 ;  /* 0x00000007ff007c0c */ /* 0x000fe4000bf05300 */
[----:B----4-:R-:W-:Y:S01]  /*1fdf0*/  SHF.R.S32.HI R2, RZ, 0x1f, R3 ;  /* 0x0000001fff027819 */ /* 0x010fe20000011403 */
[----:B------:R-:W-:-:S04]  /*1fe00*/  IMAD.WIDE.U32 R4, R3, UR4, RZ ;  /* 0x0000000403047c25 */ /* 0x000fc8000f8e00ff */
[----:B------:R-:W-:Y:S01]  /*1fe10*/  IMAD R2, R2, UR4, RZ ;  /* 0x0000000402027c24 */ /* 0x000fe2000f8e02ff */
[----:B------:R-:W-:Y:S03]  /*1fe20*/  STL.64 [R1+0x28], R4 ;  /* 0x0000280401007387 */ /* 0x000fe60000100a00 */
[----:B------:R-:W-:Y:S01]  /*1fe30*/  IMAD R0, R3, UR5, R2 ;  /* 0x0000000503007c24 */ /* 0x000fe2000f8e0202 */
[----:B------:R-:W-:-:S03]  /*1fe40*/  SHF.R.S32.HI R2, RZ, 0x1f, R19 ;  /* 0x0000001fff027819 */ /* 0x000fc60000011413 */
[----:B------:R-:W-:Y:S01]  /*1fe50*/  IMAD.IADD R0, R5, 0x1, R0 ;  /* 0x0000000105007824 */ /* 0x000fe200078e0200 */
[----:B------:R-:W-:Y:S02]  /*1fe60*/  SEL R3, R2, RZ, !P0 ;  /* 0x000000ff02037207 */ /* 0x000fe40004000000 */
[----:B------:R-:W-:Y:S02]  /*1fe70*/  SHF.R.S32.HI R2, RZ, 0x1f, R18 ;  /* 0x0000001fff027819 */ /* 0x000fe40000011412 */
[----:B------:R3:W-:Y:S04]  /*1fe80*/  STL [R1+0x30], R0 ;  /* 0x0000300001007387 */ /* 0x0007e80000100800 */
[----:B------:R4:W-:Y:S01]  /*1fe90*/  STL [R1+0x38], R3 ;  /* 0x0000380301007387 */ /* 0x0009e20000100800 */
[----:B---3--:R-:W-:-:S05]  /*1fea0*/  SEL R0, R19, RZ, !P0 ;  /* 0x000000ff13007207 */ /* 0x008fca0004000000 */
[----:B------:R4:W-:Y:S04]  /*1feb0*/  STL [R1+0x20], R0 ;  /* 0x0000200001007387 */ /* 0x0009e80000100800 */
[----:B------:R4:W-:Y:S01]  /*1fec0*/  STL [R1+0x34], R2 ;  /* 0x0000340201007387 */ /* 0x0009e20000100800 */
[----:B------:R-:W-:Y:S05]  /*1fed0*/  @!P1 BRA `(.L_x_11580) ;  /* 0x0000000000409947 */ /* 0x000fea0003800000 */
[----:B----4-:R-:W-:Y:S01]  /*1fee0*/  MOV R2, 0x0 ;  /* 0x0000000000027802 */ /* 0x010fe20000000f00 */
        /* <DEDUP_REMOVED lines=8> */
[----:B-1----:R-:W-:Y:S02]  /*1ff70*/  IMAD.U32 R10, RZ, RZ, UR8 ;  /* 0x00000008ff0a7e24 */ /* 0x002fe4000f8e00ff */
[----:B------:R-:W-:Y:S02]  /*1ff80*/  IMAD.U32 R11, RZ, RZ, UR9 ;  /* 0x00000009ff0b7e24 */ /* 0x000fe4000f8e00ff */
[----:B------:R-:W-:Y:S02]  /*1ff90*/  IMAD.MOV.U32 R8, RZ, RZ, 0x70 ;  /* 0x00000070ff087424 */ /* 0x000fe400078e00ff */
[----:B0-----:R-:W-:Y:S02]  /*1ffa0*/  IMAD.MOV.U32 R12, RZ, RZ, 0x1 ;  /* 0x00000001ff0c7424 */ /* 0x001fe400078e00ff */
[----:B------:R-:W-:-:S07]  /*1ffb0*/  IMAD.MOV.U32 R13, RZ, RZ, RZ ;  /* 0x000000ffff0d7224 */ /* 0x000fce00078e00ff */
[----:B------:R-:W-:-:S07]  /*1ffc0*/  LEPC R20, `(.L_x_11580) ;  /* 0x000000001014794e */ /* 0x000fce0000000000 */
[----:B---3--:R-:W-:Y:S05]  /*1ffd0*/  CALL.ABS.NOINC R2 ;  /* 0x0000000002007343 */ /* 0x008fea0003c00000 */
.L_x_11580:
[----:B------:R-:W-:Y:S05]  /*1ffe0*/  BSYNC B6 ;  /* 0x0000000000067941 */ /* 0x000fea0003800000 */
.L_x_11579:
[----:B----4-:R-:W3:Y:S01]  /*1fff0*/  LDL.LU R0, [R1+0x30] ;  /* 0x0000300001007983 */ /* 0x010ee20000300800 */
[----:B-1----:R-:W1:Y:S01]  /*20000*/  LDC R10, c[0x0][0x448] ;  /* 0x00011200ff0a7b82 */ /* 0x002e620000000800 */
[----:B------:R-:W-:Y:S01]  /*20010*/  ULDC.64 UR4, c[0x0][0x2d8] ;  /* 0x0000b60000047ab9 */ /* 0x000fe20000000a00 */
[----:B------:R-:W-:Y:S01]  /*20020*/  ULDC.64 UR6, c[0x0][0x2c8] ;  /* 0x0000b20000067ab9 */ /* 0x000fe20000000a00 */
[----:B------:R-:W3:Y:S01]  /*20030*/  LDL.LU.64 R2, [R1+0x28] ;  /* 0x0000280001027983 */ /* 0x000ee20000300a00 */
[----:B------:R-:W-:-:S03]  /*20040*/  ULDC.64 UR8, c[0x0][0x280] ;  /* 0x0000a00000087ab9 */ /* 0x000fc60000000a00 */
[----:B------:R-:W4:Y:S04]  /*20050*/  LDL.LU R20, [R1+0x34] ;  /* 0x0000340001147983 */ /* 0x000f280000300800 */
[----:B------:R-:W5:Y:S04]  /*20060*/  LDL.LU R21, [R1+0x38] ;  /* 0x0000380001157983 */ /* 0x000f680000300800 */
[----:B------:R-:W2:Y:S04]  /*20070*/  LDL.LU R4, [R1+0x20] ;  /* 0x0000200001047983 */ /* 0x000ea80000300800 */
[----:B0-----:R-:W2:Y:S01]  /*20080*/  LDL R12, [R1+0x14] ;  /* 0x00001400010c7983 */ /* 0x001ea20000100800 */
[----:B-1----:R-:W-:-:S13]  /*20090*/  ISETP.NE.AND P1, PT, R10, 0x1, PT ;  /* 0x000000010a00780c */ /* 0x002fda0003f25270 */
[----:B------:R-:W0:Y:S01]  /*200a0*/  @P1 LDC R5, c[0x0][0x450] ;  /* 0x00011400ff051b82 */ /* 0x000e220000000800 */
[----:B------:R-:W1:Y:S02]  /*200b0*/  S2R R14, SR_TID.X ;  /* 0x00000000000e7919 */ /* 0x000e640000002100 */
[----:B-1----:R-:W-:-:S05]  /*200c0*/  IMAD.SHL.U32 R11, R14, 0x8, RZ ;  /* 0x000000080e0b7824 */ /* 0x002fca00078e00ff */
[----:B------:R-:W-:-:S04]  /*200d0*/  LOP3.LUT R11, R11, 0x18, RZ, 0xc0, !PT ;  /* 0x000000180b0b7812 */ /* 0x000fc800078ec0ff */
[C---:B------:R-:W-:Y:S02]  /*200e0*/  LOP3.LUT R13, R11.reuse, 0x20, RZ, 0xfc, !PT ;  /* 0x000000200b0d7812 */ /* 0x040fe400078efcff */
[----:B------:R-:W-:Y:S01]  /*200f0*/  LOP3.LUT R11, R11, 0x40, RZ, 0xfc, !PT ;  /* 0x000000400b0b7812 */ /* 0x000fe200078efcff */
[----:B---3--:R-:W-:Y:S02]  /*20100*/  IMAD.MOV.U32 R3, RZ, RZ, R0 ;  /* 0x000000ffff037224 */ /* 0x008fe400078e0000 */
[----:B----4-:R-:W-:Y:S02]  /*20110*/  IMAD R0, R20, UR4, RZ ;  /* 0x0000000414007c24 */ /* 0x010fe4000f8e02ff */
[C---:B------:R-:W-:Y:S01]  /*20120*/  IMAD.WIDE.U32 R2, R18.reuse, UR4, R2 ;  /* 0x0000000412027c25 */ /* 0x040fe2000f8e0002 */
[----:B------:R-:W1:Y:S03]  /*20130*/  S2R R20, SR_TID.X ;  /* 0x0000000000147919 */ /* 0x000e660000002100 */
[----:B------:R-:W-:Y:S01]  /*20140*/  IMAD R0, R18, UR5, R0 ;  /* 0x0000000512007c24 */ /* 0x000fe2000f8e0200 */
[----:B------:R-:W-:-:S03]  /*20150*/  ULDC.64 UR4, c[0x0][0x2e0] ;  /* 0x0000b80000047ab9 */ /* 0x000fc60000000a00 */
[----:B------:R-:W-:Y:S02]  /*20160*/  IMAD.IADD R3, R3, 0x1, R0 ;  /* 0x0000000103037824 */ /* 0x000fe400078e0200 */
[----:B-----5:R-:W-:Y:S02]  /*20170*/  IMAD R0, R21, UR4, RZ ;  /* 0x0000000415007c24 */ /* 0x020fe4000f8e02ff */
[----:B------:R-:W3:Y:S01]  /*20180*/  S2R R21, SR_TID.X ;  /* 0x0000000000157919 */ /* 0x000ee20000002100 */
[----:B--2---:R-:W-:-:S04]  /*20190*/  IMAD.WIDE.U32 R2, R4, UR4, R2 ;  /* 0x0000000404027c25 */ /* 0x004fc8000f8e0002 */
[----:B------:R-:W-:Y:S01]  /*201a0*/  IMAD R0, R4, UR5, R0 ;  /* 0x0000000504007c24 */ /* 0x000fe2000f8e0200 */
[----:B------:R-:W-:Y:S01]  /*201b0*/  ULDC.64 UR4, c[0x0][0x2d0] ;  /* 0x0000b40000047ab9 */ /* 0x000fe20000000a00 */
[----:B------:R-:W2:Y:S01]  /*201c0*/  @P1 LDC R4, c[0x0][0x44c] ;  /* 0x00011300ff041b82 */ /* 0x000ea20000000800 */
[----:B-1----:R-:W-:-:S04]  /*201d0*/  LOP3.LUT R20, R20, 0x7f, RZ, 0xc0, !PT ;  /* 0x0000007f14147812 */ /* 0x002fc800078ec0ff */
[----:B------:R-:W-:Y:S01]  /*201e0*/  SHF.R.U32.HI R20, RZ, 0x2, R20 ;  /* 0x00000002ff147819 */ /* 0x000fe20000011614 */
[----:B---3--:R-:W-:-:S05]  /*201f0*/  IMAD.SHL.U32 R6, R21, 0x20, RZ ;  /* 0x0000002015067824 */ /* 0x008fca00078e00ff */
[----:B------:R-:W-:Y:S01]  /*20200*/  LOP3.LUT R6, R20, 0x60, R6, 0xf8, !PT ;  /* 0x0000006014067812 */ /* 0x000fe200078ef806 */
[----:B------:R-:W-:-:S04]  /*20210*/  IMAD.IADD R3, R3, 0x1, R0 ;  /* 0x0000000103037824 */ /* 0x000fc800078e0200 */
[----:B------:R-:W-:-:S04]  /*20220*/  IMAD.IADD R8, R6, 0x1, R12 ;  /* 0x0000000106087824 */ /* 0x000fc800078e020c */
[----:B--2---:R-:W-:-:S04]  /*20230*/  @P1 IMAD.HI.U32 R0, R8, R4, RZ ;  /* 0x0000000408001227 */ /* 0x004fc800078e00ff */
[----:B------:R-:W-:Y:S01]  /*20240*/  IMAD.MOV.U32 R4, RZ, RZ, R8 ;  /* 0x000000ffff047224 */ /* 0x000fe200078e0008 */
[----:B0-----:R-:W-:-:S04]  /*20250*/  @P1 SHF.R.U32.HI R4, RZ, R5, R0 ;  /* 0x00000005ff041219 */ /* 0x001fc80000011600 */
[----:B------:R-:W-:-:S05]  /*20260*/  SHF.R.S32.HI R0, RZ, 0x1f, R4 ;  /* 0x0000001fff007819 */ /* 0x000fca0000011404 */
[----:B------:R-:W-:-:S04]  /*20270*/  IMAD R0, R0, UR4, RZ ;  /* 0x0000000400007c24 */ /* 0x000fc8000f8e02ff */
[----:B------:R-:W-:Y:S02]  /*20280*/  IMAD R6, R4, UR5, R0 ;  /* 0x0000000504067c24 */ /* 0x000fe4000f8e0200 */
[----:B------:R-:W-:-:S04]  /*20290*/  IMAD.MOV R0, RZ, RZ, -R4 ;  /* 0x000000ffff007224 */ /* 0x000fc800078e0a04 */
[----:B------:R-:W-:Y:S02]  /*202a0*/  IMAD R0, R10, R0, R8 ;  /* 0x000000000a007224 */ /* 0x000fe400078e0208 */
[----:B------:R-:W-:-:S03]  /*202b0*/  IMAD.WIDE.U32 R4, R4, UR4, R2 ;  /* 0x0000000404047c25 */ /* 0x000fc6000f8e0002 */
[----:B------:R-:W-:Y:S01]  /*202c0*/  SHF.R.S32.HI R9, RZ, 0x1f, R0 ;  /* 0x0000001fff097819 */ /* 0x000fe20000011400 */
[----:B------:R-:W-:-:S04]  /*202d0*/  IMAD.IADD R5, R5, 0x1, R6 ;  /* 0x0000000105057824 */ /* 0x000fc800078e0206 */
[----:B------:R-:W-:Y:S02]  /*202e0*/  IMAD R9, R9, UR6, RZ ;  /* 0x0000000609097c24 */ /* 0x000fe4000f8e02ff */
[C---:B------:R-:W-:Y:S02]  /*202f0*/  IMAD.WIDE.U32 R6, R0.reuse, UR6, R4 ;  /* 0x0000000600067c25 */ /* 0x040fe4000f8e0004 */
[----:B------:R-:W0:Y:S02]  /*20300*/  @P1 LDC R5, c[0x0][0x450] ;  /* 0x00011400ff051b82 */ /* 0x000e240000000800 */
[----:B------:R-:W-:Y:S01]  /*20310*/  IMAD R0, R0, UR7, R9 ;  /* 0x0000000700007c24 */ /* 0x000fe2000f8e0209 */
[----:B------:R-:W-:-:S03]  /*20320*/  LEA R4, P0, R6, UR8, 0x1 ;  /* 0x0000000806047c11 */ /* 0x000fc6000f8008ff */
[----:B------:R-:W-:-:S05]  /*20330*/  IMAD.IADD R0, R7, 0x1, R0 ;  /* 0x0000000107007824 */ /* 0x000fca00078e0200 */
[----:B------:R-:W-:Y:S02]  /*20340*/  LEA.HI.X R0, R6, UR9, R0, 0x1, P0 ;  /* 0x0000000906007c11 */ /* 0x000fe400080f0c00 */
[----:B------:R-:W1:Y:S01]  /*20350*/  @P1 LDC R6, c[0x0][0x44c] ;  /* 0x00011300ff061b82 */ /* 0x000e620000000800 */
[----:B------:R-:W-:-:S04]  /*20360*/  VIADD R8, R8, 0x80 ;  /* 0x0000008008087836 */ /* 0x000fc80000000000 */
[----:B-1----:R-:W-:-:S04]  /*20370*/  @P1 IMAD.HI.U32 R7, R8, R6, RZ ;  /* 0x0000000608071227 */ /* 0x002fc800078e00ff */
[----:B------:R-:W-:Y:S01]  /*20380*/  IMAD.MOV.U32 R6, RZ, RZ, R8 ;  /* 0x000000ffff067224 */ /* 0x000fe200078e0008 */
[----:B0-----:R-:W-:-:S04]  /*20390*/  @P1 SHF.R.U32.HI R6, RZ, R5, R7 ;  /* 0x00000005ff061219 */ /* 0x001fc80000011607 */
[--C-:B------:R-:W-:Y:S01]  /*203a0*/  SHF.R.S32.HI R7, RZ, 0x1f, R6.reuse ;  /* 0x0000001fff077819 */ /* 0x100fe20000011406 */
[----:B------:R-:W-:-:S04]  /*203b0*/  IMAD.MOV R5, RZ, RZ, -R6 ;  /* 0x000000ffff057224 */ /* 0x000fc800078e0a06 */
[----:B------:R-:W-:Y:S02]  /*203c0*/  IMAD R5, R10, R5, R8 ;  /* 0x000000050a057224 */ /* 0x000fe400078e0208 */
[----:B------:R-:W-:Y:S02]  /*203d0*/  IMAD R7, R7, UR4, RZ ;  /* 0x0000000407077c24 */ /* 0x000fe4000f8e02ff */
[----:B------:R-:W-:Y:S01]  /*203e0*/  IMAD.WIDE.U32 R2, R6, UR4, R2 ;  /* 0x0000000406027c25 */ /* 0x000fe2000f8e0002 */
[----:B------:R-:W-:-:S03]  /*203f0*/  ULDC UR4, c[0x0][0x2b8] ;  /* 0x0000ae0000047ab9 */ /* 0x000fc60000000800 */
[----:B------:R-:W-:Y:S01]  /*20400*/  IMAD R7, R6, UR5, R7 ;  /* 0x0000000506077c24 */ /* 0x000fe2000f8e0207 */
[----:B------:R-:W-:-:S03]  /*20410*/  SHF.R.S32.HI R6, RZ, 0x1f, R5 ;  /* 0x0000001fff067819 */ /* 0x000fc60000011405 */
[----:B------:R-:W-:Y:S02]  /*20420*/  IMAD.IADD R3, R3, 0x1, R7 ;  /* 0x0000000103037824 */ /* 0x000fe400078e0207 */
[----:B------:R-:W-:Y:S02]  /*20430*/  IMAD R6, R6, UR6, RZ ;  /* 0x0000000606067c24 */ /* 0x000fe4000f8e02ff */
[----:B------:R-:W-:-:S04]  /*20440*/  IMAD.WIDE.U32 R2, R5, UR6, R2 ;  /* 0x0000000605027c25 */ /* 0x000fc8000f8e0002 */
[----:B------:R-:W-:Y:S02]  /*20450*/  IMAD R6, R5, UR7, R6 ;  /* 0x0000000705067c24 */ /* 0x000fe4000f8e0206 */
[----:B------:R-:W-:Y:S01]  /*20460*/  IMAD.SHL.U32 R20, R14, 0x8, RZ ;  /* 0x000000080e147824 */ /* 0x000fe200078e00ff */
[----:B------:R-:W-:Y:S01]  /*20470*/  LEA R8, P0, R2, UR8, 0x1 ;  /* 0x0000000802087c11 */ /* 0x000fe2000f8008ff */
[----:B------:R-:W-:Y:S01]  /*20480*/  IMAD.IADD R7, R3, 0x1, R6 ;  /* 0x0000000103077824 */ /* 0x000fe200078e0206 */
[----:B------:R-:W-:Y:S02]  /*20490*/  UMOV UR5, 0xffffffff ;  /* 0xffffffff00057882 */ /* 0x000fe40000000000 */
[----:B------:R-:W-:Y:S02]  /*204a0*/  LOP3.LUT R20, R20, 0x18, RZ, 0xc0, !PT ;  /* 0x0000001814147812 */ /* 0x000fe400078ec0ff */
[----:B------:R-:W-:Y:S02]  /*204b0*/  LEA.HI.X R7, R2, UR9, R7, 0x1, P0 ;  /* 0x0000000902077c11 */ /* 0x000fe400080f0c07 */
[----:B------:R-:W-:-:S02]  /*204c0*/  LOP3.LUT R21, R14, 0x7f, RZ, 0xc0, !PT ;  /* 0x0000007f0e157812 */ /* 0x000fc400078ec0ff */
[----:B------:R-:W-:Y:S02]  /*204d0*/  ISETP.GE.AND P3, PT, R20, UR4, PT ;  /* 0x0000000414007c0c */ /* 0x000fe4000bf66270 */
[----:B------:R-:W-:Y:S02]  /*204e0*/  ISETP.GE.AND P0, PT, R13, UR4, PT ;  /* 0x000000040d007c0c */ /* 0x000fe4000bf06270 */
[----:B------:R-:W-:Y:S02]  /*204f0*/  ISETP.GE.AND P1, PT, R11, UR4, PT ;  /* 0x000000040b007c0c */ /* 0x000fe4000bf26270 */
[----:B------:R-:W-:Y:S01]  /*20500*/  SHF.R.U32.HI R21, RZ, 0x2, R21 ;  /* 0x00000002ff157819 */ /* 0x000fe20000011615 */
[----:B------:R-:W-:Y:S10]  /*20510*/  BRA.DIV UR5, `(.L_x_11581) ;  /* 0x0000004e05787947 */ /* 0x000ff4000b800000 */
[----:B------:R-:W2:Y:S04]  /*20520*/  LDL.LU R3, [R1+0x1c] ;  /* 0x00001c0001037983 */ /* 0x000ea80000300800 */
[----:B------:R-:W3:Y:S04]  /*20530*/  LDL.LU R11, [R1+0x14] ;  /* 0x00001400010b7983 */ /* 0x000ee80000300800 */
[----:B------:R-:W4:Y:S04]  /*20540*/  LDL R9, [R1+0x10] ;  /* 0x0000100001097983 */ /* 0x000f280000100800 */
[----:B------:R-:W-:Y:S01]  /*20550*/  SHFL.IDX PT, R2, R0, RZ, 0x1c1f ;  /* 0x001c1fff00027589 */ /* 0x000fe200000e0000 */
[----:B--2---:R-:W-:-:S03]  /*20560*/  IMAD R5, R3, R10, RZ ;  /* 0x0000000a03057224 */ /* 0x004fc600078e02ff */
[----:B------:R-:W0:Y:S01]  /*20570*/  SHFL.IDX PT, R3, R4, RZ, 0x1c1f ;  /* 0x001c1fff04037589 */ /* 0x000e2200000e0000 */
[----:B---3--:R-:W-:-:S05]  /*20580*/  IMAD.IADD R6, R21, 0x1, R11 ;  /* 0x0000000115067824 */ /* 0x008fca00078e020b */
[----:B------:R-:W-:-:S13]  /*20590*/  ISETP.GE.AND P2, PT, R6, R5, PT ;  /* 0x000000050600720c */ /* 0x000fda0003f46270 */
[----:B0-----:R-:W-:-:S05]  /*205a0*/  @!P2 LEA R3, P4, R20, R3, 0x1 ;  /* 0x000000031403a211 */ /* 0x001fca00078808ff */
[----:B------:R-:W-:-:S05]  /*205b0*/  @!P2 IMAD.X R2, RZ, RZ, R2, P4 ;  /* 0x000000ffff02a224 */ /* 0x000fca00020e0602 */
[----:B------:R-:W-:-:S04]  /*205c0*/  @!P2 LOP3.LUT R3, R3, R2, RZ, 0x3c, !PT ;  /* 0x000000020303a212 */ /* 0x000fc800078e3cff */
[----:B------:R-:W-:-:S04]  /*205d0*/  @!P2 LOP3.LUT R2, R3, R2, RZ, 0x3c, !PT ;  /* 0x000000020302a212 */ /* 0x000fc800078e3cff */
[----:B------:R-:W-:-:S05]  /*205e0*/  @!P2 LOP3.LUT R3, R3, R2, RZ, 0x3c, !PT ;  /* 0x000000020303a212 */ /* 0x000fca00078e3cff */
[----:B------:R-:W-:Y:S01]  /*205f0*/  @!PT LDS RZ, [RZ] ;  /* 0x00000000fffff984 */ /* 0x000fe20000000800 */
[----:B----4-:R-:W-:Y:S04]  /*20600*/  @!P2 LDGSTS.E.BYPASS.LTC128B.128 [R9+0xc400], desc[UR40][R2.64], !P3 ;  /* 0x0c4000000209afae */ /* 0x010fe8000d901d68 */
        /* <DEDUP_REMOVED lines=28> */
[----:B0-----:R-:W-:-:S05]  /*207d0*/  VIADD R2, R6, 0x60 ;  /* 0x0000006006027836 */ /* 0x001fca0000000000 */
[----:B------:R-:W-:-:S13]  /*207e0*/  ISETP.GE.AND P2, PT, R2, R5, PT ;  /* 0x000000050200720c */ /* 0x000fda0003f46270 */
[----:B------:R-:W-:-:S05]  /*207f0*/  @!P2 LEA R2, P4, R20, R4, 0x1 ;  /* 0x000000041402a211 */ /* 0x000fca00078808ff */
[----:B--2---:R-:W-:-:S04]  /*20800*/  @!P2 IMAD.X R0, RZ, RZ, R0, P4 ;  /* 0x000000ffff00a224 */ /* 0x004fc800020e0600 */
[----:B------:R-:W-:Y:S02]  /*20810*/  @!P2 IMAD.MOV.U32 R3, RZ, RZ, R0 ;  /* 0x000000ffff03a224 */ /* 0x000fe400078e0000 */
[----:B------:R-:W-:Y:S04]  /*20820*/  SHFL.IDX PT, R0, R7, RZ, 0x1c1f ;  /* 0x001c1fff07007589 */ /* 0x000fe800000e0000 */
[----:B------:R-:W-:Y:S04]  /*20830*/  @!P2 LDGSTS.E.BYPASS.LTC128B.128 [R9+0xdc00], desc[UR40][R2.64], !P3 ;  /* 0x0dc000000209afae */ /* 0x000fe8000d901d68 */
[----:B------:R-:W-:Y:S04]  /*20840*/  @!P2 LDGSTS.E.BYPASS.LTC128B.128 [R9+0x10c00], desc[UR40][R2.64+0x40], !P0 ;  /* 0x10c000400209afae */ /* 0x000fe8000c101d68 */
[----:B------:R0:W-:Y:S04]  /*20850*/  @!P2 LDGSTS.E.BYPASS.LTC128B.128 [R9+0x13c00], desc[UR40][R2.64+0x80], !P1 ;  /* 0x13c000800209afae */ /* 0x0001e8000c901d68 */
[----:B------:R-:W-:Y:S04]  /*20860*/  SHFL.IDX PT, R7, R7, 0x1, 0x1c1f ;  /* 0x003c1f0007077f89 */ /* 0x000fe800000e0000 */
[----:B0-----:R-:W0:Y:S01]  /*20870*/  SHFL.IDX PT, R2, R8, RZ, 0x1c1f ;  /* 0x001c1fff08027589 */ /* 0x001e2200000e0000 */
[----:B------:R-:W-:-:S05]  /*20880*/  VIADD R3, R6, 0x80 ;  /* 0x0000008006037836 */ /* 0x000fca0000000000 */
[----:B------:R-:W-:-:S13]  /*20890*/  ISETP.GE.AND P2, PT, R3, R5, PT ;  /* 0x000000050300720c */ /* 0x000fda0003f46270 */
[----:B0-----:R-:W-:-:S05]  /*208a0*/  @!P2 LEA R2, P4, R20, R2, 0x1 ;  /* 0x000000021402a211 */ /* 0x001fca00078808ff */
[----:B------:R-:W-:-:S04]  /*208b0*/  @!P2 IMAD.X R0, RZ, RZ, R0, P4 ;  /* 0x000000ffff00a224 */ /* 0x000fc800020e0600 */
[----:B------:R-:W-:-:S05]  /*208c0*/  @!P2 IMAD.MOV.U32 R3, RZ, RZ, R0 ;  /* 0x000000ffff03a224 */ /* 0x000fca00078e0000 */
[----:B------:R-:W-:Y:S04]  /*208d0*/  @!P2 LDGSTS.E.BYPASS.LTC128B.128 [R9+0xe400], desc[UR40][R2.64], !P3 ;  /* 0x0e4000000209afae */ /* 0x000fe8000d901d68 */
[----:B------:R-:W-:Y:S04]  /*208e0*/  @!P2 LDGSTS.E.BYPASS.LTC128B.128 [R9+0x11400], desc[UR40][R2.64+0x40], !P0 ;  /* 0x114000400209afae */ /* 0x000fe8000c101d68 */
[----:B------:R0:W-:Y:S04]  /*208f0*/  @!P2 LDGSTS.E.BYPASS.LTC128B.128 [R9+0x14400], desc[UR40][R2.64+0x80], !P1 ;  /* 0x144000800209afae */ /* 0x0001e8000c901d68 */
[----:B0-----:R0:W1:Y:S02]  /*20900*/  SHFL.IDX PT, R2, R8, 0x1, 0x1c1f ;  /* 0x003c1f0008027f89 */ /* 0x00106400000e0000 */
.L_x_11737:
[----:B------:R-:W2:Y:S01]  /*20910*/  LDL R0, [R1+0x10] ;  /* 0x0000100001007983 */ /* 0x000ea20000100800 */
[----:B------:R-:W-:-:S05]  /*20920*/  VIADD R6, R6, 0xa0 ;  /* 0x000000a006067836 */ /* 0x000fca0000000000 */
[----:B------:R-:W-:-:S13]  /*20930*/  ISETP.GE.AND P2, PT, R6, R5, PT ;  /* 0x000000050600720c */ /* 0x000fda0003f46270 */
[----:B-1----:R-:W-:-:S05]  /*20940*/  @!P2 LEA R2, P4, R20, R2, 0x1 ;  /* 0x000000021402a211 */ /* 0x002fca00078808ff */
        /* <DEDUP_REMOVED lines=9> */
.L_x_11582:
        /* <DEDUP_REMOVED lines=18> */
.L_x_11738:
[----:B------:R-:W-:Y:S05]  /*20b00*/  BSYNC B0 ;  /* 0x0000000000007941 */ /* 0x000fea0003800000 */
.L_x_11583:
[----:B------:R-:W2:Y:S04]  /*20b10*/  LDL R4, [R1+0x18] ;  /* 0x0000180001047983 */ /* 0x000ea80000100800 */
[----:B------:R-:W3:Y:S01]  /*20b20*/  LDL R2, [R1+0xc] ;  /* 0x00000c0001027983 */ /* 0x000ee20000100800 */
        /* <DEDUP_REMOVED lines=12> */
[----:B------:R-:W-:Y:S01]  /*20bf0*/  LOP3.LUT P1, RZ, R23, 0x4, RZ, 0xc0, !PT ;  /* 0x0000000417ff7812 */ /* 0x000fe2000782c0ff */
[----:B------:R-:W-:Y:S01]  /*20c00*/  VIADD R6, R24, 0x1 ;  /* 0x0000000118067836 */ /* 0x000fe20000000000 */
[----:B------:R-:W-:Y:S04]  /*20c10*/  BSSY B1, `(.L_x_11589) ;  /* 0x00000ac000017945 */ /* 0x000fe80003800000 */
[----:B------:R-:W-:-:S04]  /*20c20*/  ISETP.NE.AND P0, PT, R6, 0x2, PT ;  /* 0x000000020600780c */ /* 0x000fc80003f05270 */
[----:B0-----:R-:W-:Y:S02]  /*20c30*/  SEL R8, RZ, 0x1, P0 ;  /* 0x00000001ff087807 */ /* 0x001fe40000000000 */
[----:B------:R-:W-:Y:S02]  /*20c40*/  SEL R6, R6, RZ, P0 ;  /* 0x000000ff06067207 */ /* 0x000fe40000000000 */
[----:B------:R-:W-:Y:S01]  /*20c50*/  LOP3.LUT R8, R27, R8, RZ, 0x3c, !PT ;  /* 0x000000081b087212 */ /* 0x000fe200078e3cff */
        /* <DEDUP_REMOVED lines=8> */
[----:B------:R-:W-:Y:S01]  /*20ce0*/  ULDC.64 UR6, c[0x0][0x428] ;  /* 0x00010a0000067ab9 */ /* 0x000fe20000000a00 */
[----:B0-----:R-:W-:-:S13]  /*20cf0*/  ISETP.NE.AND P0, PT, R5, 0x1, PT ;  /* 0x000000010500780c */ /* 0x001fda0003f05270 */
[----:B-1----:R-:W0:Y:S02]  /*20d00*/  @P0 LDC.64 R2, c[0x0][0x440] ;  /* 0x00011000ff020b82 */ /* 0x002e240000000a00 */
        /* <DEDUP_REMOVED lines=13> */
.L_x_11591:
[----:B-1----:R-:W-:Y:S01]  /*20de0*/  IMAD R3, R6, 0x8, R22 ;  /* 0x0000000806037824 */ /* 0x002fe200078e0216 */
[----:B------:R-:W-:Y:S01]  /*20df0*/  SHF.L.U32 R2, R8, 0x1f, RZ ;  /* 0x0000001f08027819 */ /* 0x000fe200000006ff */
[----:B------:R-:W-:Y:S03]  /*20e00*/  BSSY B3, `(.L_x_11592) ;  /* 0x0000003000037945 */ /* 0x000fe60003800000 */
[----:B------:R-:W1:Y:S02]  /*20e10*/  SYNCS.PHASECHK.TRANS64.TRYWAIT P0, [R3+URZ+0x2d840], R2 ;  /* 0x02d84002030075a7 */ /* 0x000e64000800017f */
[----:B-1----:R-:W-:Y:S05]  /*20e20*/  @!P0 BRA `(.L_x_11593) ;  /* 0x0000004c00608947 */ /* 0x002fea0003800000 */
.L_x_11739:
[----:B------:R-:W-:Y:S05]  /*20e30*/  BSYNC B3 ;  /* 0x0000000000037941 */ /* 0x000fea0003800000 */
.L_x_11592:
[----:B0-----:R-:W0:Y:S01]  /*20e40*/  S2R R4, SR_TID.X ;  /* 0x0000000000047919 */ /* 0x001e220000002100 */
[----:B------:R-:W-:Y:S01]  /*20e50*/  BSSY B3, `(.L_x_11594) ;  /* 0x0000009000037945 */ /* 0x000fe20003800000 */
[----:B0-----:R-:W-:-:S04]  /*20e60*/  LOP3.LUT R4, R4, 0x7f, RZ, 0xc0, !PT ;  /* 0x0000007f04047812 */ /* 0x001fc800078ec0ff */
[----:B------:R-:W-:-:S13]  /*20e70*/  ISETP.NE.AND P0, PT, R4, RZ, PT ;  /* 0x000000ff0400720c */ /* 0x000fda0003f05270 */
[----:B------:R-:W-:Y:S05]  /*20e80*/  @P0 BRA `(.L_x_11595) ;  /* 0x0000000000140947 */ /* 0x000fea0003800000 */
[----:B------:R-:W-:Y:S01]  /*20e90*/  LOP3.LUT P1, RZ, R23, 0x1, RZ, 0xc0, !PT ;  /* 0x0000000117ff7812 */ /* 0x000fe2000782c0ff */
[----:B-1----:R-:W-:-:S04]  /*20ea0*/  IMAD.MOV.U32 R2, RZ, RZ, 0x6000 ;  /* 0x00006000ff027424 */ /* 0x002fc800078e00ff */
[----:B------:R0:W-:Y:S08]  /*20eb0*/  SYNCS.ARRIVE.TRANS64 RZ, [R3+URZ+0x2d830], R2 ;  /* 0x02d8300203ff79a7 */ /* 0x0001f0000800003f */
[----:B------:R-:W-:Y:S05]  /*20ec0*/  @!P1 BRA `(.L_x_11595) ;  /* 0x0000000000049947 */ /* 0x000fea0003800000 */
[----:B------:R-:W-:Y:S01]  /*20ed0*/  BPT.TRAP 0x1 ;  /* 0x000000040000795c */ /* 0x000fe20000300000 */
.L_x_11595:
[----:B------:R-:W-:Y:S05]  /*20ee0*/  BSYNC B3 ;  /* 0x0000000000037941 */ /* 0x000fea0003800000 */
.L_x_11594:
[----:B------:R-:W-:Y:S01]  /*20ef0*/  IMAD.MOV.U32 R10, RZ, RZ, RZ ;  /* 0x000000ffff0a7224 */ /* 0x000fe200078e00ff */
[----:B------:R-:W-:Y:S01]  /*20f00*/  UIADD3 UR4, UP0, UR42, 0x370, URZ ;  /* 0x000003702a047890 */ /* 0x000fe2000ff1e03f */
[----:B------:R-:W-:Y:S01]  /*20f10*/  IMAD R4, R6, 0x6000, R22 ;  /* 0x0000600006047824 */ /* 0x000fe200078e0216 */
[----:B------:R-:W-:Y:S01]  /*20f20*/  PLOP3.LUT P0, PT, PT, PT, PT, 0x80, 0x0 ;  /* 0x000000000000781c */ /* 0x000fe20003f0f070 */
[----:B01----:R-:W-:Y:S01]  /*20f30*/  VIADD R3, R3, 0x2d830 ;  /* 0x0002d83003037836 */ /* 0x003fe20000000000 */
[----:B------:R-:W-:Y:S01]  /*20f40*/  R2UR UR10, R10 ;  /* 0x000000000a0a72ca */ /* 0x000fe200000e0000 */
[----:B------:R-:W-:Y:S01]  /*20f50*/  IMAD R2, R0, 0x80, R28 ;  /* 0x0000008000027824 */ /* 0x000fe200078e021c */
[----:B------:R-:W-:Y:S01]  /*20f60*/  UIADD3.X UR5, URZ, UR43, URZ, UP0, !UPT ;  /* 0x0000002b3f057290 */ /* 0x000fe200087fe43f */
[----:B------:R-:W-:Y:S01]  /*20f70*/  VIADD R9, R4, 0x15400 ;  /* 0x0001540004097836 */ /* 0x000fe20000000000 */
[----:B------:R-:W-:Y:S01]  /*20f80*/  UMOV UR6, 0x0 ;  /* 0x0000000000067882 */ /* 0x000fe20000000000 */
[----:B------:R-:W-:-:S10]  /*20f90*/  UMOV UR7, 0x14f00000 ;  /* 0x14f0000000077882 */ /* 0x000fd40000000000 */
.L_x_11596:
        /* <DEDUP_REMOVED lines=16> */
.L_x_11597:
        /* <DEDUP_REMOVED lines=16> */
.L_x_11598:
        /* <DEDUP_REMOVED lines=15> */
.L_x_11740:
[----:B------:R-:W-:Y:S05]  /*21290*/  BSYNC B3 ;  /* 0x0000000000037941 */ /* 0x000fea0003800000 */
.L_x_11599:
        /* <DEDUP_REMOVED lines=10> */
.L_x_11601:
[----:B------:R-:W-:Y:S01]  /*21340*/  LOP3.LUT P0, RZ, R23, 0x8, RZ, 0xc0, !PT ;  /* 0x0000000817ff7812 */ /* 0x000fe2000780c0ff */
[----:B------:R-:W-:-:S12]  /*21350*/  BSSY B3, `(.L_x_11602) ;  /* 0x0000003000037945 */ /* 0x000fd80003800000 */
[----:B------:R-:W-:Y:S05]  /*21360*/  @P0 BRA `(.L_x_11603) ;  /* 0x0000000000040947 */ /* 0x000fea0003800000 */
[----:B------:R-:W-:Y:S01]  /*21370*/  BPT.TRAP 0x1 ;  /* 0x000000040000795c */ /* 0x000fe20000300000 */
.L_x_11603:
[----:B------:R-:W-:Y:S05]  /*21380*/  BSYNC B3 ;  /* 0x0000000000037941 */ /* 0x000fea0003800000 */
.L_x_11602:
        /* <DEDUP_REMOVED lines=10> */
.L_x_11604:
        /* <DEDUP_REMOVED lines=15> */
.L_x_11605:
        /* <DEDUP_REMOVED lines=15> */
.L_x_11606:
        /* <DEDUP_REMOVED lines=12> */
.L_x_11590:
[----:B------:R-:W-:Y:S05]  /*216d0*/  BSYNC B1 ;  /* 0x0000000000017941 */ /* 0x000fea0003800000 */
.L_x_11589:
[----:B------:R-:W2:Y:S01]  /*216e0*/  LDL R0, [R1+0x18] ;  /* 0x0000180001007983 */ /* 0x000ea20000100800 */
[----:B------:R-:W-:Y:S02]  /*216f0*/  IMAD.MOV.U32 R24, RZ, RZ, R6 ;  /* 0x000000ffff187224 */ /* 0x000fe400078e0006 */
[----:B------:R-:W-:Y:S02]  /*21700*/  IMAD.MOV.U32 R27, RZ, RZ, R8 ;  /* 0x000000ffff1b7224 */ /* 0x000fe400078e0008 */
[----:B--2---:R-:W-:-:S07]  /*21710*/  VIADD R0, R0, 0xfffffffd ;  /* 0xfffffffd00007836 */ /* 0x004fce0000000000 */
.L_x_11588:
[----:B------:R-:W-:Y:S05]  /*21720*/  BSYNC B2 ;  /* 0x0000000000027941 */ /* 0x000fea0003800000 */
.L_x_11587:
[----:B------:R-:W2:Y:S01]  /*21730*/  LDL.LU R2, [R1+0x18] ;  /* 0x0000180001027983 */ /* 0x000ea20000300800 */
[----:B------:R-:W-:Y:S01]  /*21740*/  VIADD R7, R7, 0xfffffffe ;  /* 0xfffffffe07077836 */ /* 0x000fe20000000000 */
[----:B--2---:R-:W-:-:S04]  /*21750*/  LOP3.LUT R2, RZ, R2, RZ, 0x33, !PT ;  /* 0x00000002ff027212 */ /* 0x004fc800078e33ff */
[----:B------:R-:W-:-:S13]  /*21760*/  ISETP.NE.AND P0, PT, R7, R2, PT ;  /* 0x000000020700720c */ /* 0x000fda0003f05270 */
[----:B------:R-:W-:Y:S05]  /*21770*/  @!P0 BRA `(.L_x_11586) ;  /* 0x0000001400948947 */ /* 0x000fea0003800000 */
[----:B------:R-:W-:-:S07]  /*21780*/  IMAD.MOV.U32 R10, RZ, RZ, R17 ;  /* 0x000000ffff0a7224 */ /* 0x000fce00078e0011 */
.L_x_11643:
        /* <DEDUP_REMOVED lines=32> */
.L_x_11609:
[----:B0-----:R-:W-:Y:S01]  /*21990*/  IMAD R4, R6, 0x8, R22 ;  /* 0x0000000806047824 */ /* 0x001fe200078e0216 */
[----:B------:R-:W-:Y:S01]  /*219a0*/  SHF.L.U32 R2, R7, 0x1f, RZ ;  /* 0x0000001f07027819 */ /* 0x000fe200000006ff */
[----:B------:R-:W-:Y:S03]  /*219b0*/  BSSY B2, `(.L_x_11610) ;  /* 0x0000003000027945 */ /* 0x000fe60003800000 */
[----:B------:R-:W0:Y:S02]  /*219c0*/  SYNCS.PHASECHK.TRANS64.TRYWAIT P0, [R4+URZ+0x2d840], R2 ;  /* 0x02d84002040075a7 */ /* 0x000e24000800017f */
[----:B0-----:R-:W-:Y:S05]  /*219d0*/  @!P0 BRA `(.L_x_11611) ;  /* 0x00000040009c8947 */ /* 0x001fea0003800000 */
.L_x_11741:
[----:B------:R-:W-:Y:S05]  /*219e0*/  BSYNC B2 ;  /* 0x0000000000027941 */ /* 0x000fea0003800000 */
.L_x_11610:
[----:B-1----:R-:W1:Y:S01]  /*219f0*/  S2R R3, SR_TID.X ;  /* 0x0000000000037919 */ /* 0x002e620000002100 */
[----:B------:R-:W-:Y:S01]  /*21a00*/  BSSY B2, `(.L_x_11612) ;  /* 0x0000009000027945 */ /* 0x000fe20003800000 */
[----:B-1----:R-:W-:-:S04]  /*21a10*/  LOP3.LUT R3, R3, 0x7f, RZ, 0xc0, !PT ;  /* 0x0000007f03037812 */ /* 0x002fc800078ec0ff */
[----:B------:R-:W-:-:S13]  /*21a20*/  ISETP.NE.AND P0, PT, R3, RZ, PT ;  /* 0x000000ff0300720c */ /* 0x000fda0003f05270 */
[----:B------:R-:W-:Y:S05]  /*21a30*/  @P0 BRA `(.L_x_11613) ;  /* 0x0000000000140947 */ /* 0x000fea0003800000 */
[----:B------:R-:W-:Y:S01]  /*21a40*/  LOP3.LUT P1, RZ, R23, 0x1, RZ, 0xc0, !PT ;  /* 0x0000000117ff7812 */ /* 0x000fe2000782c0ff */
[----:B0-----:R-:W-:-:S04]  /*21a50*/  IMAD.MOV.U32 R2, RZ, RZ, 0x6000 ;  /* 0x00006000ff027424 */ /* 0x001fc800078e00ff */
[----:B------:R1:W-:Y:S08]  /*21a60*/  SYNCS.ARRIVE.TRANS64 RZ, [R4+URZ+0x2d830], R2 ;  /* 0x02d8300204ff79a7 */ /* 0x0003f0000800003f */
[----:B------:R-:W-:Y:S05]  /*21a70*/  @!P1 BRA `(.L_x_11613) ;  /* 0x0000000000049947 */ /* 0x000fea0003800000 */
[----:B------:R-:W-:Y:S01]  /*21a80*/  BPT.TRAP 0x1 ;  /* 0x000000040000795c */ /* 0x000fe20000300000 */
.L_x_11613:
[----:B------:R-:W-:Y:S05]  /*21a90*/  BSYNC B2 ;  /* 0x0000000000027941 */ /* 0x000fea0003800000 */
.L_x_11612:
        /* <DEDUP_REMOVED lines=11> */
.L_x_11614:
        /* <DEDUP_REMOVED lines=16> */
.L_x_11615:
        /* <DEDUP_REMOVED lines=16> */
.L_x_11616:
        /* <DEDUP_REMOVED lines=15> */
.L_x_11742:
[----:B------:R-:W-:Y:S05]  /*21e40*/  BSYNC B2 ;  /* 0x0000000000027941 */ /* 0x000fea0003800000 */
.L_x_11617:
[----:B------:R-:W1:Y:S01]  /*21e50*/  S2R R4, SR_TID.X ;  /* 0x0000000000047919 */ /* 0x000e620000002100 */
[----:B------:R-:W-:-:S04]  /*21e60*/  UPRMT UR4, UR38, 0x9910, URZ ;  /* 0x0000991026047896 */ /* 0x000fc8000800003f */
[----:B------:R-:W-:Y:S01]  /*21e70*/  UISETP.NE.AND UP0, UPT, UR4, 0x2, UPT ;  /* 0x000000020400788c */ /* 0x000fe2000bf05270 */
[----:B-1----:R-:W-:-:S04]  /*21e80*/  LOP3.LUT R4, R4, 0x7f, RZ, 0xc0, !PT ;  /* 0x0000007f04047812 */ /* 0x002fc800078ec0ff */
[----:B------:R-:W-:-:S13]  /*21e90*/  ISETP.NE.AND P0, PT, R4, RZ, PT ;  /* 0x000000ff0400720c */ /* 0x000fda0003f05270 */
[----:B------:R-:W-:-:S04]  /*21ea0*/  @!P0 IMAD.MOV.U32 R4, RZ, RZ, 0x6000 ;  /* 0x00006000ff048424 */ /* 0x000fc800078e00ff */
[----:B------:R1:W-:Y:S01]  /*21eb0*/  @!P0 SYNCS.ARRIVE.TRANS64 RZ, [R3+URZ+0x2d850], R4 ;  /* 0x02d8500403ff89a7 */ /* 0x0003e2000800003f */
[----:B------:R-:W-:-:S13]  /*21ec0*/  PLOP3.LUT P0, PT, PT, PT, UP0, 0x80, 0x0 ;  /* 0x000000000000781c */ /* 0x000fda0003f0f008 */
[----:B-1----:R-:W-:Y:S05]  /*21ed0*/  @P0 BRA `(.L_x_11619) ;  /* 0x0000000000040947 */ /* 0x002fea0003800000 */
[----:B------:R-:W-:Y:S01]  /*21ee0*/  BPT.TRAP 0x1 ;  /* 0x000000040000795c */ /* 0x000fe20000300000 */
.L_x_11619:
[----:B------:R-:W-:Y:S01]  /*21ef0*/  LOP3.LUT P0, RZ, R23, 0x8, RZ, 0xc0, !PT ;  /* 0x0000000817ff7812 */ /* 0x000fe2000780c0ff */
[----:B------:R-:W-:-:S12]  /*21f00*/  BSSY B2, `(.L_x_11620) ;  /* 0x0000003000027945 */ /* 0x000fd80003800000 */
[----:B------:R-:W-:Y:S05]  /*21f10*/  @P0 BRA `(.L_x_11621) ;  /* 0x0000000000040947 */ /* 0x000fea0003800000 */
[----:B------:R-:W-:Y:S01]  /*21f20*/  BPT.TRAP 0x1 ;  /* 0x000000040000795c */ /* 0x000fe20000300000 */
.L_x_11621:
[----:B------:R-:W-:Y:S05]  /*21f30*/  BSYNC B2 ;  /* 0x0000000000027941 */ /* 0x000fea0003800000 */
.L_x_11620:
        /* <DEDUP_REMOVED lines=10> */
.L_x_11622:
        /* <DEDUP_REMOVED lines=15> */
.L_x_11623:
        /* <DEDUP_REMOVED lines=15> */
.L_x_11624:
        /* <DEDUP_REMOVED lines=12> */
.L_x_11608:
[----:B------:R-:W-:Y:S05]  /*22280*/  BSYNC B1 ;  /* 0x0000000000017941 */ /* 0x000fea0003800000 */
.L_x_11607:
[----:B------:R-:W-:Y:S01]  /*22290*/  LOP3.LUT P1, RZ, R23, 0x4, RZ, 0xc0, !PT ;  /* 0x0000000417ff7812 */ /* 0x000fe2000782c0ff */
[----:B------:R-:W-:Y:S01]  /*222a0*/  VIADD R24, R6, 0x1 ;  /* 0x0000000106187836 */ /* 0x000fe20000000000 */
[----:B------:R-:W-:Y:S01]  /*222b0*/  BSSY B1, `(.L_x_11625) ;  /* 0x00000ad000017945 */ /* 0x000fe20003800000 */
[----:B0-----:R-:W-:-:S03]  /*222c0*/  VIADD R8, R0, 0xffffffff ;  /* 0xffffffff00087836 */ /* 0x001fc60000000000 */
[----:B------:R-:W-:-:S04]  /*222d0*/  ISETP.NE.AND P0, PT, R24, 0x2, PT ;  /* 0x000000021800780c */ /* 0x000fc80003f05270 */
[----:B------:R-:W-:Y:S02]  /*222e0*/  SEL R2, RZ, 0x1, P0 ;  /* 0x00000001ff027807 */ /* 0x000fe40000000000 */
        /* <DEDUP_REMOVED lines=26> */
.L_x_11627:
[----:B0-----:R-:W-:Y:S01]  /*22490*/  IMAD R4, R24, 0x8, R22 ;  /* 0x0000000818047824 */ /* 0x001fe200078e0216 */
[----:B------:R-:W-:Y:S01]  /*224a0*/  SHF.L.U32 R2, R27, 0x1f, RZ ;  /* 0x0000001f1b027819 */ /* 0x000fe200000006ff */
[----:B------:R-:W-:Y:S03]  /*224b0*/  BSSY B2, `(.L_x_11628) ;  /* 0x0000003000027945 */ /* 0x000fe60003800000 */
[----:B------:R-:W0:Y:S02]  /*224c0*/  SYNCS.PHASECHK.TRANS64.TRYWAIT P0, [R4+URZ+0x2d840], R2 ;  /* 0x02d84002040075a7 */ /* 0x000e24000800017f */
[----:B0-----:R-:W-:Y:S05]  /*224d0*/  @!P0 BRA `(.L_x_11629) ;  /* 0x0000003800048947 */ /* 0x001fea0003800000 */
.L_x_11743:
[----:B------:R-:W-:Y:S05]  /*224e0*/  BSYNC B2 ;  /* 0x0000000000027941 */ /* 0x000fea0003800000 */
.L_x_11628:
        /* <DEDUP_REMOVED lines=10> */
.L_x_11631:
[----:B------:R-:W-:Y:S05]  /*22590*/  BSYNC B2 ;  /* 0x0000000000027941 */ /* 0x000fea0003800000 */
.L_x_11630:
        /* <DEDUP_REMOVED lines=11> */
.L_x_11632:
        /* <DEDUP_REMOVED lines=16> */
.L_x_11633:
        /* <DEDUP_REMOVED lines=16> */
.L_x_11634:
        /* <DEDUP_REMOVED lines=15> */
.L_x_11744:
[----:B------:R-:W-:Y:S05]  /*22940*/  BSYNC B2 ;  /* 0x0000000000027941 */ /* 0x000fea0003800000 */
.L_x_11635:
        /* <DEDUP_REMOVED lines=10> */
.L_x_11637:
[----:B------:R-:W-:Y:S01]  /*229f0*/  LOP3.LUT P0, RZ, R23, 0x8, RZ, 0xc0, !PT ;  /* 0x0000000817ff7812 */ /* 0x000fe2000780c0ff */
[----:B------:R-:W-:-:S12]  /*22a00*/  BSSY B2, `(.L_x_11638) ;  /* 0x0000003000027945 */ /* 0x000fd80003800000 */
[----:B------:R-:W-:Y:S05]  /*22a10*/  @P0 BRA `(.L_x_11639) ;  /* 0x0000000000040947 */ /* 0x000fea0003800000 */
[----:B------:R-:W-:Y:S01]  /*22a20*/  BPT.TRAP 0x1 ;  /* 0x000000040000795c */ /* 0x000fe20000300000 */
.L_x_11639:
[----:B------:R-:W-:Y:S05]  /*22a30*/  BSYNC B2 ;  /* 0x0000000000027941 */ /* 0x000fea0003800000 */
.L_x_11638:
        /* <DEDUP_REMOVED lines=10> */
.L_x_11640:
        /* <DEDUP_REMOVED lines=15> */
.L_x_11641:
        /* <DEDUP_REMOVED lines=15> */
.L_x_11642:
        /* <DEDUP_REMOVED lines=12> */
.L_x_11626:
[----:B------:R-:W-:Y:S05]  /*22d80*/  BSYNC B1 ;  /* 0x0000000000017941 */ /* 0x000fea0003800000 */
.L_x_11625:
[----:B------:R-:W2:Y:S01]  /*22d90*/  LDL R2, [R1+0xc] ;  /* 0x00000c0001027983 */ /* 0x000ea20000100800 */
[----:B------:R-:W-:Y:S01]  /*22da0*/  VIADD R0, R0, 0xfffffffe ;  /* 0xfffffffe00007836 */ /* 0x000fe20000000000 */
[----:B--2---:R-:W-:-:S13]  /*22db0*/  ISETP.GT.AND P0, PT, R8, R2, PT ;  /* 0x000000020800720c */ /* 0x004fda0003f04270 */
[----:B------:R-:W-:Y:S05]  /*22dc0*/  @P0 BRA `(.L_x_11643) ;  /* 0xffffffe800700947 */ /* 0x000fea000383ffff */
.L_x_11586:
[----:B------:R-:W-:Y:S05]  /*22dd0*/  BSYNC B0 ;  /* 0x0000000000007941 */ /* 0x000fea0003800000 */
.L_x_11585:
        /* <DEDUP_REMOVED lines=14> */
[----:B------:R-:W1:Y:S01]  /*22ec0*/  POPC R7, R4 ;  /* 0x0000000400077309 */ /* 0x000e620000000000 */
[----:B--2---:R-:W1:Y:S02]  /*22ed0*/  SHFL.IDX PT, R0, R3, R0, 0x1f ;  /* 0x00001f0003007589 */ /* 0x004e6400000e0000 */
[----:B-1----:R-:W-:-:S07]  /*22ee0*/  IADD3 R16, R0, UR37, R7 ;  /* 0x0000002500107c10 */ /* 0x002fce000fffe007 */
.L_x_11645:
[----:B------:R-:W-:Y:S05]  /*22ef0*/  BSYNC B0 ;  /* 0x0000000000007941 */ /* 0x000fea0003800000 */
.L_x_11644:
[----:B------:R-:W-:Y:S01]  /*22f00*/  LOP3.LUT P0, RZ, R23, 0x4, RZ, 0xc0, !PT ;  /* 0x0000000417ff7812 */ /* 0x000fe2000780c0ff */
[----:B------:R-:W-:-:S12]  /*22f10*/  BSSY B0, `(.L_x_11646) ;  /* 0x0000049000007945 */ /* 0x000fd80003800000 */
[----:B------:R-:W-:Y:S05]  /*22f20*/  @!P0 BRA `(.L_x_11647) ;  /* 0x00000004001c8947 */ /* 0x000fea0003800000 */
[----:B-1----:R-:W-:Y:S01]  /*22f30*/  IMAD R3, R24, 0x8, R22 ;  /* 0x0000000818037824 */ /* 0x002fe200078e0216 */
[----:B------:R-:W-:Y:S01]  /*22f40*/  SHF.L.U32 R0, R27, 0x1f, RZ ;  /* 0x0000001f1b007819 */ /* 0x000fe200000006ff */
[----:B------:R-:W-:Y:S03]  /*22f50*/  BSSY B1, `(.L_x_11648) ;  /* 0x0000003000017945 */ /* 0x000fe60003800000 */
[----:B------:R-:W1:Y:S02]  /*22f60*/  SYNCS.PHASECHK.TRANS64.TRYWAIT P0, [R3+URZ+0x2d860], R0 ;  /* 0x02d86000030075a7 */ /* 0x000e64000800017f */
[----:B-1----:R-:W-:Y:S05]  /*22f70*/  @!P0 BRA `(.L_x_11649) ;  /* 0x0000002c00848947 */ /* 0x002fea0003800000 */
.L_x_11745:
[----:B------:R-:W-:Y:S05]  /*22f80*/  BSYNC B1 ;  /* 0x0000000000017941 */ /* 0x000fea0003800000 */
.L_x_11648:
        /* <DEDUP_REMOVED lines=10> */
.L_x_11650:
[----:B------:R-:W-:Y:S01]  /*23030*/  LOP3.LUT P0, RZ, R23, 0x8, RZ, 0xc0, !PT ;  /* 0x0000000817ff7812 */ /* 0x000fe2000780c0ff */
[----:B------:R-:W-:-:S12]  /*23040*/  BSSY B1, `(.L_x_11651) ;  /* 0x0000003000017945 */ /* 0x000fd80003800000 */
[----:B------:R-:W-:Y:S05]  /*23050*/  @P0 BRA `(.L_x_11652) ;  /* 0x0000000000040947 */ /* 0x000fea0003800000 */
[----:B------:R-:W-:Y:S01]  /*23060*/  BPT.TRAP 0x1 ;  /* 0x000000040000795c */ /* 0x000fe20000300000 */
.L_x_11652:
[----:B------:R-:W-:Y:S05]  /*23070*/  BSYNC B1 ;  /* 0x0000000000017941 */ /* 0x000fea0003800000 */
.L_x_11651:
[----:B------:R-:W-:Y:S01]  /*23080*/  IMAD R0, R24, 0x6000, R22 ;  /* 0x0000600018007824 */ /* 0x000fe200078e0216 */
        /* <DEDUP_REMOVED lines=9> */
.L_x_11653:
        /* <DEDUP_REMOVED lines=15> */
.L_x_11654:
        /* <DEDUP_REMOVED lines=15> */
.L_x_11655:
        /* <DEDUP_REMOVED lines=10> */
.L_x_11647:
[----:B------:R-:W-:Y:S05]  /*233a0*/  BSYNC B0 ;  /* 0x0000000000007941 */ /* 0x000fea0003800000 */
.L_x_11646:
[----:B------:R-:W-:-:S05]  /*233b0*/  VIADD R24, R24, 0x1 ;  /* 0x0000000118187836 */ /* 0x000fca0000000000 */
[----:B------:R-:W-:-:S04]  /*233c0*/  ISETP.NE.AND P0, PT, R24, 0x2, PT ;  /* 0x000000021800780c */ /* 0x000fc80003f05270 */
[----:B------:R-:W-:Y:S02]  /*233d0*/  SEL R0, RZ, 0x1, P0 ;  /* 0x00000001ff007807 */ /* 0x000fe40000000000 */
[----:B------:R-:W-:Y:S02]  /*233e0*/  SEL R24, R24, RZ, P0 ;  /* 0x000000ff18187207 */ /* 0x000fe40000000000 */
[----:B------:R-:W-:-:S07]  /*233f0*/  LOP3.LUT R27, R27, R0, RZ, 0x3c, !PT ;  /* 0x000000001b1b7212 */ /* 0x000fce00078e3cff */
.L_x_11567:
[----:B------:R-:W-:Y:S05]  /*23400*/  BSYNC B7 ;  /* 0x0000000000077941 */ /* 0x000fea0003800000 */
.L_x_11565:
[----:B------:R-:W-:-:S13]  /*23410*/  LOP3.LUT P0, RZ, R23, 0x10, RZ, 0xc0, !PT ;  /* 0x0000001017ff7812 */ /* 0x000fda000780c0ff */
[----:B------:R-:W-:Y:S05]  /*23420*/  @!P0 BRA `(.L_x_11656) ;  /* 0x0000000000248947 */ /* 0x000fea0003800000 */
[----:B------:R-:W-:Y:S05]  /*23430*/  WARPSYNC.ALL ;  /* 0x0000000000007948 */ /* 0x000fea0003800000 */
[----:B------:R-:W2:Y:S08]  /*23440*/  S2UR UR5, SR_CgaCtaId ;  /* 0x00000000000579c3 */ /* 0x000eb00000008800 */
[----:B------:R-:W-:Y:S06]  /*23450*/  BAR.SYNC.DEFER_BLOCKING 0x5, 0x200 ;  /* 0x0148000000007b1d */ /* 0x000fec0000010000 */
[----:B------:R-:W-:-:S02]  /*23460*/  UMOV UR4, 0x400 ;  /* 0x0000040000047882 */ /* 0x000fc40000000000 */
[----:B--2---:R-:W-:-:S06]  /*23470*/  ULEA UR4, UR5, UR4, 0x18 ;  /* 0x0000000405047291 */ /* 0x004fcc000f8ec03f */
[----:B-1----:R-:W-:-:S05]  /*23480*/  IMAD.U32 R22, RZ, RZ, UR4 ;  /* 0x00000004ff167e24 */ /* 0x002fca000f8e00ff */
[----:B------:R2:W3:Y:S01]  /*23490*/  LDS.128 R16, [R22+0x2d8d0] ;  /* 0x02d8d00016107984 */ /* 0x0004e20000000c00 */
[----:B------:R-:W-:Y:S06]  /*234a0*/  BAR.ARV 0x4, 0x200 ;  /* 0x0108000000007b1d */ /* 0x000fec0000002000 */
[----:B------:R-:W-:Y:S05]  /*234b0*/  BRA `(.L_x_11657) ;  /* 0x0000000800c47947 */ /* 0x000fea0003800000 */
.L_x_11656:
[----:B------:R-:W2:Y:S01]  /*234c0*/  LDL R7, [R1+0x8] ;  /* 0x0000080001077983 */ /* 0x000ea20000100800 */
[----:B------:R-:W-:Y:S01]  /*234d0*/  UMOV UR4, 0xffffffff ;  /* 0xffffffff00047882 */ /* 0x000fe20000000000 */
[----:B--2---:R-:W-:Y:S02]  /*234e0*/  ISETP.NE.AND P5, PT, R7, 0x1f, PT ;  /* 0x0000001f0700780c */ /* 0x004fe40003fa5270 */
[----:B------:R-:W-:Y:S11]  /*234f0*/  BRA.DIV UR4, `(.L_x_11658) ;  /* 0x0000002a04387947 */ /* 0x000ff6000b800000 */
[----:B------:R-:W-:Y:S01]  /*23500*/  IMAD.IADD R5, R19, 0x1, R7 ;  /* 0x0000000113057824 */ /* 0x000fe200078e0207 */
[----:B------:R-:W-:Y:S01]  /*23510*/  ULDC UR4, c[0x0][0xc3c] ;  /* 0x00030f0000047ab9 */ /* 0x000fe20000000800 */
[----:B------:R-:W-:-:S03]  /*23520*/  LOP3.LUT P4, RZ, R23, 0x1, RZ, 0xc0, !PT ;  /* 0x0000000117ff7812 */ /* 0x000fc6000788c0ff */
[----:B------:R-:W-:-:S13]  /*23530*/  ISETP.GE.OR P0, PT, R5, UR4, !P5 ;  /* 0x0000000405007c0c */ /* 0x000fda000ef06670 */
[----:B-1----:R-:W1:Y:S02]  /*23540*/  @!P0 LDC.64 R2, c[0x0][0xc80] ;  /* 0x00032000ff028b82 */ /* 0x002e640000000a00 */
[----:B-1----:R-:W-:-:S06]  /*23550*/  @!P0 IMAD.WIDE R2, R5, 0x4, R2 ;  /* 0x0000000405028825 */ /* 0x002fcc00078e0202 */
[----:B------:R1:W2:Y:S01]  /*23560*/  @!P0 LDG.E R3, desc[UR40][R2.64] ;  /* 0x0000002802038981 */ /* 0x0002a2000c1e1900 */
[C---:B------:R-:W-:Y:S02]  /*23570*/  ISETP.GE.U32.AND P1, PT, R7.reuse, 0x4, PT ;  /* 0x000000040700780c */ /* 0x040fe40003f26070 */
[C---:B------:R-:W-:Y:S01]  /*23580*/  ISETP.GE.U32.AND P2, PT, R7.reuse, 0x8, PT ;  /* 0x000000080700780c */ /* 0x040fe20003f46070 */
[----:B------:R-:W-:Y:S01]  /*23590*/  SHFL.IDX PT, R0, R16, RZ, 0x1f ;  /* 0x00001fff10007589 */ /* 0x000fe200000e0000 */
[----:B------:R-:W-:-:S03]  /*235a0*/  ISETP.GE.U32.AND P3, PT, R7, 0x10, PT ;  /* 0x000000100700780c */ /* 0x000fc60003f66070 */
[----:B------:R-:W-:Y:S01]  /*235b0*/  SHFL.IDX PT, R16, R16, 0x1, 0x1f ;  /* 0x00201f0010107f89 */ /* 0x000fe200000e0000 */
[----:B-1----:R-:W-:Y:S02]  /*235c0*/  IMAD.MOV.U32 R2, RZ, RZ, RZ ;  /* 0x000000ffff027224 */ /* 0x002fe400078e00ff */
[----:B--2---:R-:W-:Y:S01]  /*235d0*/  @!P0 IMAD.MOV.U32 R2, RZ, RZ, R3 ;  /* 0x000000ffff028224 */ /* 0x004fe200078e0003 */
[----:B------:R-:W-:-:S04]  /*235e0*/  ISETP.GE.U32.AND P0, PT, R7, 0x2, PT ;  /* 0x000000020700780c */ /* 0x000fc80003f06070 */
        /* <DEDUP_REMOVED lines=16> */
.L_x_11755:
[----:B------:R-:W-:Y:S02]  /*236f0*/  ULDC UR4, c[0x0][0xc38] ;  /* 0x00030e0000047ab9 */ /* 0x000fe40000000800 */
[----:B------:R-:W-:-:S04]  /*23700*/  IMAD.U32 R4, RZ, RZ, UR4 ;  /* 0x00000004ff047e24 */ /* 0x000fc8000f8e00ff */
[----:B--2---:R-:W-:-:S04]  /*23710*/  IMAD R5, R14, R4, RZ ;  /* 0x000000040e057224 */ /* 0x004fc800078e02ff */
[----:B------:R-:W-:-:S05]  /*23720*/  IMAD.IADD R16, R16, 0x1, R5 ;  /* 0x0000000110107824 */ /* 0x000fca00078e0205 */
[----:B------:R-:W-:-:S13]  /*23730*/  ISETP.GT.AND P4, PT, R16, R0, PT ;  /* 0x000000001000720c */ /* 0x000fda0003f84270 */
[----:B------:R-:W-:Y:S05]  /*23740*/  @P4 BRA `(.L_x_11659) ;  /* 0x00000000009c4947 */ /* 0x000fea0003800000 */
.L_x_11664:
        /* <DEDUP_REMOVED lines=10> */
[----:B-1----:R-:W1:Y:S02]  /*237f0*/  LDC.64 R2, c[0x0][0xc80] ;  /* 0x00032000ff027b82 */ /* 0x002e640000000a00 */
[----:B-1----:R-:W-:-:S06]  /*23800*/  IMAD.WIDE R2, R5, 0x4, R2 ;  /* 0x0000000405027825 */ /* 0x002fcc00078e0202 */
[----:B------:R2:W5:Y:S02]  /*23810*/  LDG.E R2, desc[UR40][R2.64] ;  /* 0x0000002802027981 */ /* 0x000564000c1e1900 */
.L_x_11662:
[----:B------:R-:W-:Y:S05]  /*23820*/  BSYNC B0 ;  /* 0x0000000000007941 */ /* 0x000fea0003800000 */
.L_x_11661:
[----:B------:R-:W-:-:S03]  /*23830*/  UMOV UR4, 0xffffffff ;  /* 0xffffffff00047882 */ /* 0x000fc60000000000 */
[----:B------:R-:W-:Y:S05]  /*23840*/  BRA.DIV UR4, `(.L_x_11663) ;  /* 0x0000002a04887947 */ /* 0x000fea000b800000 */
[----:B-----5:R-:W3:Y:S01]  /*23850*/  SHFL.UP PT, R14, R2, 0x1, RZ ;  /* 0x04200000020e7989 */ /* 0x020ee200000e00ff */
[----:B------:R-:W-:-:S04]  /*23860*/  LOP3.LUT P4, RZ, R23, 0x1, RZ, 0xc0, !PT ;  /* 0x0000000117ff7812 */ /* 0x000fc8000788c0ff */
[----:B---3--:R-:W-:-:S05]  /*23870*/  SEL R13, R14, RZ, P4 ;  /* 0x000000ff0e0d7207 */ /* 0x008fca0002000000 */
[----:B------:R-:W-:-:S05]  /*23880*/  IMAD.IADD R13, R2, 0x1, R13 ;  /* 0x00000001020d7824 */ /* 0x000fca00078e020d */
[----:B------:R-:W3:Y:S02]  /*23890*/  SHFL.UP PT, R14, R13, 0x2, RZ ;  /* 0x044000000d0e7989 */ /* 0x000ee400000e00ff */
[----:B---3--:R-:W-:-:S05]  /*238a0*/  SEL R14, R14, RZ, P0 ;  /* 0x000000ff0e0e7207 */ /* 0x008fca0000000000 */
[----:B-12---:R-:W-:-:S05]  /*238b0*/  IMAD.IADD R3, R13, 0x1, R14 ;  /* 0x000000010d037824 */ /* 0x006fca00078e020e */
        /* <DEDUP_REMOVED lines=10> */
.L_x_11763:
[----:B------:R-:W-:Y:S02]  /*23960*/  ULDC UR4, c[0x0][0xc38] ;  /* 0x00030e0000047ab9 */ /* 0x000fe40000000800 */
[----:B------:R-:W-:-:S04]  /*23970*/  IMAD.U32 R4, RZ, RZ, UR4 ;  /* 0x00000004ff047e24 */ /* 0x000fc8000f8e00ff */
[----:B--2---:R-:W-:-:S04]  /*23980*/  IMAD R5, R14, R4, RZ ;  /* 0x000000040e057224 */ /* 0x004fc800078e02ff */
[----:B------:R-:W-:-:S05]  /*23990*/  IMAD.IADD R16, R5, 0x1, R16 ;  /* 0x0000000105107824 */ /* 0x000fca00078e0210 */
[----:B------:R-:W-:-:S13]  /*239a0*/  ISETP.GT.AND P4, PT, R16, R0, PT ;  /* 0x000000001000720c */ /* 0x000fda0003f84270 */
[----:B------:R-:W-:Y:S05]  /*239b0*/  @!P4 BRA `(.L_x_11664) ;  /* 0xfffffffc0064c947 */ /* 0x000fea000383ffff */
.L_x_11659:
        /* <DEDUP_REMOVED lines=8> */
.L_x_11767:
[----:B------:R-:W-:Y:S01]  /*23a40*/  ISETP.NE.AND P0, PT, R5, RZ, PT ;  /* 0x000000ff0500720c */ /* 0x000fe20003f05270 */
[----:B------:R-:W-:-:S12]  /*23a50*/  IMAD.MOV.U32 R5, RZ, RZ, RZ ;  /* 0x000000ffff057224 */ /* 0x000fd800078e00ff */
[----:B------:R-:W-:Y:S05]  /*23a60*/  @!P0 BRA `(.L_x_11666) ;  /* 0x0000000000108947 */ /* 0x000fea0003800000 */
[----:B------:R-:W-:Y:S01]  /*23a70*/  UMOV UR4, 0xffffffff ;  /* 0xffffffff00047882 */ /* 0x000fe20000000000 */
[----:B0-----:R-:W-:Y:S02]  /*23a80*/  VIADD R12, R6, 0xffffffff ;  /* 0xffffffff060c7836 */ /* 0x001fe40000000000 */
[----:B------:R-:W-:Y:S05]  /*23a90*/  BRA.DIV UR4, `(.L_x_11667) ;  /* 0x0000002a04fc7947 */ /* 0x000fea000b800000 */
[----:B------:R4:W0:Y:S02]  /*23aa0*/  SHFL.IDX PT, R5, R3, R12, 0x1f ;  /* 0x00001f0c03057589 */ /* 0x00082400000e0000 */
.L_x_11666:
[----:B-12-4-:R-:W1:Y:S01]  /*23ab0*/  LDC.64 R2, c[0x0][0xc90] ;  /* 0x00032400ff027b82 */ /* 0x016e620000000a00 */
[----:B------:R-:W-:-:S04]  /*23ac0*/  IMAD.IADD R19, R6, 0x1, R19 ;  /* 0x0000000106137824 */ /* 0x000fc800078e0213 */
[----:B-1----:R-:W-:-:S05]  /*23ad0*/  IMAD.WIDE R2, R19, 0x4, R2 ;  /* 0x0000000413027825 */ /* 0x002fca00078e0202 */
[----:B------:R1:W3:Y:S01]  /*23ae0*/  LDG.E R7, desc[UR40][R2.64] ;  /* 0x0000002802077981 */ /* 0x0002e2000c1e1900 */
[----:B0-----:R-:W-:-:S04]  /*23af0*/  IMAD R16, R5, R4, R16 ;  /* 0x0000000405107224 */ /* 0x001fc800078e0210 */
[----:B------:R-:W-:Y:S02]  /*23b00*/  IMAD.IADD R5, R0, 0x1, -R16 ;  /* 0x0000000100057824 */ /* 0x000fe400078e0a10 */
[----:B-1----:R-:W-:Y:S02]  /*23b10*/  IMAD.MOV.U32 R2, RZ, RZ, RZ ;  /* 0x000000ffff027224 */ /* 0x002fe400078e00ff */
[----:B---3--:R-:W-:-:S05]  /*23b20*/  IMAD R6, R17, R7, RZ ;  /* 0x0000000711067224 */ /* 0x008fca00078e02ff */
[-C--:B------:R-:W-:Y:S02]  /*23b30*/  IABS R8, R6.reuse ;  /* 0x0000000600087213 */ /* 0x080fe40000000000 */
[----:B------:R-:W-:Y:S02]  /*23b40*/  IABS R0, R6 ;  /* 0x0000000600007213 */ /* 0x000fe40000000000 */
[----:B------:R-:W0:Y:S03]  /*23b50*/  I2F.RP R9, R8 ;  /* 0x0000000800097306 */ /* 0x000e260000209400 */
[----:B------:R-:W-:-:S05]  /*23b60*/  IMAD.MOV R0, RZ, RZ, -R0 ;  /* 0x000000ffff007224 */ /* 0x000fca00078e0a00 */
[----:B0-----:R-:W0:Y:S02]  /*23b70*/  MUFU.RCP R9, R9 ;  /* 0x0000000900097308 */ /* 0x001e240000001000 */
[----:B0-----:R-:W-:-:S06]  /*23b80*/  VIADD R10, R9, 0xffffffe ;  /* 0x0ffffffe090a7836 */ /* 0x001fcc0000000000 */
[----:B------:R-:W0:Y:S02]  /*23b90*/  F2I.FTZ.U32.TRUNC.NTZ R3, R10 ;  /* 0x0000000a00037305 */ /* 0x000e24000021f000 */
[----:B0-----:R-:W-:-:S04]  /*23ba0*/  IMAD.MOV R11, RZ, RZ, -R3 ;  /* 0x000000ffff0b7224 */ /* 0x001fc800078e0a03 */
[----:B------:R-:W-:-:S04]  /*23bb0*/  IMAD R11, R11, R8, RZ ;  /* 0x000000080b0b7224 */ /* 0x000fc800078e02ff */
        /* <DEDUP_REMOVED lines=14> */
[----:B------:R-:W-:Y:S02]  /*23ca0*/  IMAD R0, R7, R2, RZ ;  /* 0x0000000207007224 */ /* 0x000fe400078e02ff */
[----:B------:R-:W-:Y:S02]  /*23cb0*/  IMAD.MOV R2, RZ, RZ, -R2 ;  /* 0x000000ffff027224 */ /* 0x000fe400078e0a02 */
[----:B------:R-:W-:Y:S02]  /*23cc0*/  IMAD.MOV R3, RZ, RZ, -R0 ;  /* 0x000000ffff037224 */ /* 0x000fe400078e0a00 */
[----:B------:R-:W-:-:S03]  /*23cd0*/  IMAD R5, R6, R2, R5 ;  /* 0x0000000206057224 */ /* 0x000fc600078e0205 */
[----:B------:R-:W-:-:S04]  /*23ce0*/  VIADDMNMX R4, R3, R4, R7, PT ;  /* 0x0000000403047246 */ /* 0x000fc80003800107 */
        /* <DEDUP_REMOVED lines=30> */
.L_x_11660:
[----:B------:R-:W-:Y:S01]  /*23ed0*/  UMOV UR4, URZ ;  /* 0x0000003f00047c82 */ /* 0x000fe20008000000 */
[----:B------:R-:W-:Y:S01]  /*23ee0*/  UMOV UR5, URZ ;  /* 0x0000003f00057c82 */ /* 0x000fe20008000000 */
[----:B------:R-:W-:Y:S01]  /*23ef0*/  ULDC UR6, c[0x0][0xc3c] ;  /* 0x00030f0000067ab9 */ /* 0x000fe20000000800 */
[----:B------:R-:W-:Y:S02]  /*23f00*/  IMAD.MOV.U32 R16, RZ, RZ, R0 ;  /* 0x000000ffff107224 */ /* 0x000fe400078e0000 */
[----:B------:R-:W-:Y:S02]  /*23f10*/  IMAD.U32 R17, RZ, RZ, UR4 ;  /* 0x00000004ff117e24 */ /* 0x000fe4000f8e00ff */
[----:B------:R-:W-:Y:S02]  /*23f20*/  IMAD.U32 R18, RZ, RZ, UR5 ;  /* 0x00000005ff127e24 */ /* 0x000fe4000f8e00ff */
[----:B------:R-:W-:-:S07]  /*23f30*/  IMAD.U32 R19, RZ, RZ, UR6 ;  /* 0x00000006ff137e24 */ /* 0x000fce000f8e00ff */
.L_x_11668:
[----:B------:R-:W2:Y:S01]  /*23f40*/  LDL R0, [R1+0x8] ;  /* 0x0000080001007983 */ /* 0x000ea20000100800 */
[----:B------:R-:W-:Y:S05]  /*23f50*/  WARPSYNC.ALL ;  /* 0x0000000000007948 */ /* 0x000fea0003800000 */
[----:B------:R-:W-:Y:S01]  /*23f60*/  BAR.SYNC.DEFER_BLOCKING 0x4, 0x200 ;  /* 0x0108000000007b1d */ /* 0x000fe20000010000 */
[----:B--2---:R-:W-:-:S13]  /*23f70*/  ISETP.NE.AND P0, PT, R0, RZ, PT ;  /* 0x000000ff0000720c */ /* 0x004fda0003f05270 */
[----:B-1----:R-:W1:Y:S01]  /*23f80*/  @!P0 S2R R3, SR_CgaCtaId ;  /* 0x0000000000038919 */ /* 0x002e620000008800 */
[----:B------:R-:W-:-:S04]  /*23f90*/  @!P0 MOV R0, 0x400 ;  /* 0x0000040000008802 */ /* 0x000fc80000000f00 */
[----:B-1----:R-:W-:-:S05]  /*23fa0*/  @!P0 LEA R22, R3, R0, 0x18 ;  /* 0x0000000003168211 */ /* 0x002fca00078ec0ff */
[----:B------:R1:W-:Y:S01]  /*23fb0*/  @!P0 STS.128 [R22+0x2d8d0], R16 ;  /* 0x02d8d01016008388 */ /* 0x0003e20000000c00 */
[----:B------:R-:W-:Y:S06]  /*23fc0*/  BAR.ARV 0x5, 0x200 ;  /* 0x0148000000007b1d */ /* 0x000fec0000002000 */
.L_x_11657:
[----:B------:R-:W-:Y:S02]  /*23fd0*/  ULDC UR4, c[0x0][0xc3c] ;  /* 0x00030f0000047ab9 */ /* 0x000fe40000000800 */
[----:B---3--:R-:W-:-:S13]  /*23fe0*/  ISETP.GE.AND P0, PT, R19, UR4, PT ;  /* 0x0000000413007c0c */ /* 0x008fda000bf06270 */
[----:B------:R-:W-:Y:S05]  /*23ff0*/  @!P0 BRA `(.L_x_11669) ;  /* 0xffffff9000108947 */ /* 0x000fea000383ffff */
[----:B------:R-:W-:Y:S05]  /*24000*/  BSYNC B8 ;  /* 0x0000000000087941 */ /* 0x000fea0003800000 */
.L_x_11505:
[----:B-1----:R-:W3:Y:S01]  /*24010*/  LDL.LU R0, [R1+0x24] ;  /* 0x0000240001007983 */ /* 0x002ee20000300800 */
        /* <DEDUP_REMOVED lines=9> */
[----:B------:R-:W1:Y:S02]  /*240b0*/  SYNCS.PHASECHK.TRANS64.TRYWAIT P0, [R7+URZ+0x2d820], R0 ;  /* 0x02d82000070075a7 */ /* 0x000e64000800017f */
[----:B-1----:R-:W-:Y:S05]  /*240c0*/  @!P0 BRA `(.L_x_11671) ;  /* 0x0000002400988947 */ /* 0x002fea0003800000 */
.L_x_11770:
[----:B------:R-:W-:Y:S05]  /*240d0*/  BSYNC B0 ;  /* 0x0000000000007941 */ /* 0x000fea0003800000 */
.L_x_11670:
[----:B------:R-:W-:-:S03]  /*240e0*/  UMOV UR4, 0xffffffff ;  /* 0xffffffff00047882 */ /* 0x000fc60000000000 */
[----:B------:R-:W-:Y:S05]  /*240f0*/  BRA.DIV UR4, `(.L_x_11672) ;  /* 0x0000002604a07947 */ /* 0x000fea000b800000 */
[----:B-1----:R-:W1:Y:S02]  /*24100*/  S2R R0, SR_TID.X ;  /* 0x0000000000007919 */ /* 0x002e640000002100 */
[----:B-1----:R-:W-:-:S04]  /*24110*/  SHF.R.U32.HI R0, RZ, 0x5, R0 ;  /* 0x00000005ff007819 */ /* 0x002fc80000011600 */
[----:B------:R-:W-:-:S05]  /*24120*/  LOP3.LUT R0, R0, 0x3, RZ, 0xc0, !PT ;  /* 0x0000000300007812 */ /* 0x000fca00078ec0ff */
[----:B------:R1:W3:Y:S02]  /*24130*/  SHFL.IDX PT, R14, R0, RZ, 0x1f ;  /* 0x00001fff000e7589 */ /* 0x0002e400000e0000 */
.L_x_11773:
[----:B---3--:R-:W-:-:S13]  /*24140*/  ISETP.NE.AND P0, PT, R14, RZ, PT ;  /* 0x000000ff0e00720c */ /* 0x008fda0003f05270 */
[----:B------:R-:W-:Y:S05]  /*24150*/  @P0 BRA `(.L_x_11290) ;  /* 0x0000000000880947 */ /* 0x000fea0003800000 */
[----:B------:R-:W-:-:S03]  /*24160*/  UMOV UR4, 0xffffffff ;  /* 0xffffffff00047882 */ /* 0x000fc60000000000 */
[----:B------:R-:W-:Y:S05]  /*24170*/  BRA.DIV UR4, `(.L_x_11673) ;  /* 0x0000002604b47947 */ /* 0x000fea000b800000 */
[----:B------:R-:W-:-:S13]  /*24180*/  ELECT P6, URZ, PT ;  /* 0x00000000003f782f */ /* 0x000fda00038c0000 */
.L_x_11776:
[----:B------:R-:W-:Y:S05]  /*24190*/  @!P6 BRA `(.L_x_11290) ;  /* 0x000000000078e947 */ /* 0x000fea0003800000 */
[----:B------:R-:W-:-:S06]  /*241a0*/  ULOP3.LUT UR4, UR36, 0x2, URZ, 0xfc, !UPT ;  /* 0x0000000224047892 */ /* 0x000fcc000f8efc3f */
[----:B-1----:R-:W-:-:S05]  /*241b0*/  IMAD.U32 R0, RZ, RZ, UR4 ;  /* 0x00000004ff007e24 */ /* 0x002fca000f8e00ff */
[----:B------:R-:W-:-:S13]  /*241c0*/  ISETP.NE.AND P2, PT, R0, 0x3, PT ;  /* 0x000000030000780c */ /* 0x000fda0003f45270 */
[----:B------:R-:W-:Y:S05]  /*241d0*/  @!P2 BRA `(.L_x_11674) ;  /* 0x000000000004a947 */ /* 0x000fea0003800000 */
[----:B------:R-:W-:Y:S01]  /*241e0*/  BPT.TRAP 0x1 ;  /* 0x000000040000795c */ /* 0x000fe20000300000 */
.L_x_11674:
        /* <DEDUP_REMOVED lines=12> */
.L_x_11777:
[----:B------:R-:W3:Y:S02]  /*242b0*/  SYNCS.PHASECHK.TRANS64.TRYWAIT P0, [R3+URZ], R0 ;  /* 0x00000000030075a7 */ /* 0x000ee4000800017f */
[----:B---3--:R-:W-:Y:S05]  /*242c0*/  @!P0 BRA `(.L_x_11676) ;  /* 0x0000002400948947 */ /* 0x008fea0003800000 */
.L_x_11778:
[----:B------:R-:W-:Y:S05]  /*242d0*/  @!P2 BRA `(.L_x_11677) ;  /* 0x000000000004a947 */ /* 0x000fea0003800000 */
[----:B------:R-:W-:Y:S01]  /*242e0*/  BPT.TRAP 0x1 ;  /* 0x000000040000795c */ /* 0x000fe20000300000 */
.L_x_11677:
[----:B---3--:R-:W-:-:S04]  /*242f0*/  VIADD R3, R7, 0x2d860 ;  /* 0x0002d86007037836 */ /* 0x008fc80000000000 */
[----:B-1----:R-:W-:-:S04]  /*24300*/  IMAD R5, R24, 0x8, R3 ;  /* 0x0000000818057824 */ /* 0x002fc800078e0203 */
[----:B------:R-:W1:Y:S02]  /*24310*/  SYNCS.PHASECHK.TRANS64.TRYWAIT P0, [R5+URZ], R4 ;  /* 0x00000004050075a7 */ /* 0x000e64000800017f */
[----:B-1----:R-:W-:Y:S05]  /*24320*/  @!P0 BRA `(.L_x_11678) ;  /* 0x0000002400908947 */ /* 0x002fea0003800000 */
.L_x_11779:
[----:B------:R-:W-:-:S07]  /*24330*/  IMAD R3, R6, 0x8, R3 ;  /* 0x0000000806037824 */ /* 0x000fce00078e0203 */
.L_x_11679:
[----:B---3--:R3:W4:Y:S02]  /*24340*/  SYNCS.PHASECHK.TRANS64.TRYWAIT P0, [R3+URZ], R0 ;  /* 0x00000000030075a7 */ /* 0x008724000800017f */
[----:B----4-:R-:W-:Y:S05]  /*24350*/  @!P0 NANOSLEEP.SYNCS 0x989680 ;  /* 0x009896800000895d */ /* 0x010fea0003900000 */
[----:B------:R-:W4:Y:S02]  /*24360*/  @!P0 SYNCS.PHASECHK.TRANS64 P0, [R3+URZ], R0 ;  /* 0x00000000030085a7 */ /* 0x000f24000800007f */
[----:B----4-:R-:W-:Y:S05]  /*24370*/  @!P0 BRA `(.L_x_11679) ;  /* 0xfffffffc00f08947 */ /* 0x010fea000383ffff */
.L_x_11290:
[----:B------:R-:W-:Y:S05]  /*24380*/  BSYNC B9 ;  /* 0x0000000000097941 */ /* 0x000fea0003800000 */
.L_x_11287:
[----:B------:R-:W-:Y:S05]  /*24390*/  EXIT ;  /* 0x000000000000794d */ /* 0x000fea0003800000 */
.L_x_11314:
[----:B0-----:R0:W1:Y:S02]  /*243a0*/  SYNCS.PHASECHK.TRANS64.TRYWAIT P5, [R14+URZ+0x2d890], R85 ;  /* 0x02d890550e0075a7 */ /* 0x00106400080a017f */
[----:B-1----:R-:W-:Y:S05]  /*243b0*/  @!P5 NANOSLEEP.SYNCS 0x989680 ;  /* 0x009896800000d95d */ /* 0x002fea0003900000 */
[----:B------:R-:W1:Y:S02]  /*243c0*/  @!P5 SYNCS.PHASECHK.TRANS64 P5, [R14+URZ+0x2d890], R85 ;  /* 0x02d890550e00d5a7 */ /* 0x000e6400080a007f */
[----:B-1----:R-:W-:Y:S05]  /*243d0*/  @!P5 BRA `(.L_x_11314) ;  /* 0xfffffffc00f0d947 */ /* 0x002fea000383ffff */
[----:B------:R-:W-:Y:S05]  /*243e0*/  BRA `(.L_x_11680) ;  /* 0xfffffdec00f47947 */ /* 0x000fea000383ffff */
.L_x_11342:
[----:B0-----:R0:W1:Y:S02]  /*243f0*/  SYNCS.PHASECHK.TRANS64.TRYWAIT P5, [R14+URZ+0x2d890], R85 ;  /* 0x02d890550e0075a7 */ /* 0x00106400080a017f */
[----:B-1----:R-:W-:Y:S05]  /*24400*/  @!P5 NANOSLEEP.SYNCS 0x989680 ;  /* 0x009896800000d95d */ /* 0x002fea0003900000 */
[----:B------:R-:W1:Y:S02]  /*24410*/  @!P5 SYNCS.PHASECHK.TRANS64 P5, [R14+URZ+0x2d890], R85 ;  /* 0x02d890550e00d5a7 */ /* 0x000e6400080a007f */
[----:B-1----:R-:W-:Y:S05]  /*24420*/  @!P5 BRA `(.L_x_11342) ;  /* 0xfffffffc00f0d947 */ /* 0x002fea000383ffff */
[----:B------:R-:W-:Y:S05]  /*24430*/  BRA `(.L_x_11681) ;  /* 0xfffffe0800607947 */ /* 0x000fea000383ffff */
.L_x_11355:
[----:B0-----:R0:W1:Y:S02]  /*24440*/  SYNCS.PHASECHK.TRANS64.TRYWAIT P4, [R14+URZ+0x2d890], R85 ;  /* 0x02d890550e0075a7 */ /* 0x001064000808017f */
[----:B-1----:R-:W-:Y:S05]  /*24450*/  @!P4 NANOSLEEP.SYNCS 0x989680 ;  /* 0x009896800000c95d */ /* 0x002fea0003900000 */
[----:B------:R-:W1:Y:S02]  /*24460*/  @!P4 SYNCS.PHASECHK.TRANS64 P4, [R14+URZ+0x2d890], R85 ;  /* 0x02d890550e00c5a7 */ /* 0x000e64000808007f */
[----:B-1----:R-:W-:Y:S05]  /*24470*/  @!P4 BRA `(.L_x_11355) ;  /* 0xfffffffc00f0c947 */ /* 0x002fea000383ffff */
[----:B------:R-:W-:Y:S05]  /*24480*/  BRA `(.L_x_11682) ;  /* 0xfffffe2000bc7947 */ /* 0x000fea000383ffff */
.L_x_11359:
[----:B--2---:R2:W3:Y:S02]  /*24490*/  SYNCS.PHASECHK.TRANS64.TRYWAIT P3, [R14+URZ+0x2d8b0], R85 ;  /* 0x02d8b0550e0075a7 */ /* 0x0044e4000806017f */
[----:B---3--:R-:W-:Y:S05]  /*244a0*/  @!P3 NANOSLEEP.SYNCS 0x989680 ;  /* 0x009896800000b95d */ /* 0x008fea0003900000 */
[----:B------:R-:W3:Y:S02]  /*244b0*/  @!P3 SYNCS.PHASECHK.TRANS64 P3, [R14+URZ+0x2d8b0], R85 ;  /* 0x02d8b0550e00b5a7 */ /* 0x000ee4000806007f */
[----:B---3--:R-:W-:Y:S05]  /*244c0*/  @!P3 BRA `(.L_x_11359) ;  /* 0xfffffffc00f0b947 */ /* 0x008fea000383ffff */
[----:B------:R-:W-:Y:S05]  /*244d0*/  BRA `(.L_x_11683) ;  /* 0xfffffe2400547947 */ /* 0x000fea000383ffff */
.L_x_11373:
        /* <DEDUP_REMOVED lines=13> */
.L_x_11685:
[----:B------:R-:W-:Y:S05]  /*245b0*/  BSYNC B0 ;  /* 0x0000000000007941 */ /* 0x000fea0003800000 */
.L_x_11684:
[----:B------:R-:W-:Y:S01]  /*245c0*/  IMAD.MOV.U32 R156, RZ, RZ, R14 ;  /* 0x000000ffff9c7224 */ /* 0x000fe200078e000e */
[----:B------:R-:W-:Y:S06]  /*245d0*/  BRA `(.L_x_11686) ;  /* 0xfffffe2c00b07947 */ /* 0x000fec000383ffff */
.L_x_11384:
[----:B------:R-:W-:Y:S01]  /*245e0*/  BSSY B1, `(.L_x_11687) ;  /* 0x0000007000017945 */ /* 0x000fe20003800000 */
[----:B------:R-:W-:Y:S02]  /*245f0*/  IMAD.MOV.U32 R12, RZ, RZ, RZ ;  /* 0x000000ffff0c7224 */ /* 0x000fe400078e00ff */
[----:B------:R-:W-:Y:S02]  /*24600*/  IMAD.MOV.U32 R11, RZ, RZ, 0x1e1f ;  /* 0x00001e1fff0b7424 */ /* 0x000fe400078e00ff */
[----:B------:R-:W-:-:S07]  /*24610*/  IMAD.MOV.U32 R15, RZ, RZ, -0x1 ;  /* 0xffffffffff0f7424 */ /* 0x000fce00078e00ff */
[----:B------:R-:W-:Y:S05]  /*24620*/  WARPSYNC.COLLECTIVE R15, `(.L_x_11688) ;  /* 0x000000000f087348 */ /* 0x000fea0003c00000 */
[----:B------:R0:W1:Y:S02]  /*24630*/  SHFL.IDX P6, R14, R13, R12, R11 ;  /* 0x0000000c0d0e7389 */ /* 0x00006400000c000b */
[----:B01----:R-:W-:Y:S01]  /*24640*/  ENDCOLLECTIVE ;  /* 0x000000000000791b */ /* 0x003fe20003800000 */
.L_x_11688:
[----:B------:R-:W-:Y:S05]  /*24650*/  BSYNC B1 ;  /* 0x0000000000017941 */ /* 0x000fea0003800000 */
.L_x_11687:
        /* <DEDUP_REMOVED lines=8> */
.L_x_11689:
[----:B------:R-:W-:Y:S02]  /*246e0*/  IMAD.MOV.U32 R13, RZ, RZ, R5 ;  /* 0x000000ffff0d7224 */ /* 0x000fe400078e0005 */
[----:B------:R-:W-:-:S07]  /*246f0*/  IMAD.MOV.U32 R0, RZ, RZ, R14 ;  /* 0x000000ffff007224 */ /* 0x000fce00078e000e */
[----:B------:R-:W-:Y:S05]  /*24700*/  WARPSYNC.COLLECTIVE R15, `(.L_x_11690) ;  /* 0x000000000f087348 */ /* 0x000fea0003c00000 */
[----:B------:R0:W1:Y:S02]  /*24710*/  SHFL.IDX P6, R14, R13, R12, R11 ;  /* 0x0000000c0d0e7389 */ /* 0x00006400000c000b */
[----:B01----:R-:W-:Y:S01]  /*24720*/  ENDCOLLECTIVE ;  /* 0x000000000000791b */ /* 0x003fe20003800000 */
.L_x_11690:
[----:B------:R-:W-:Y:S02]  /*24730*/  IMAD.MOV.U32 R13, RZ, RZ, R4 ;  /* 0x000000ffff0d7224 */ /* 0x000fe400078e0004 */
[----:B------:R-:W-:-:S07]  /*24740*/  IMAD.MOV.U32 R5, RZ, RZ, R14 ;  /* 0x000000ffff057224 */ /* 0x000fce00078e000e */
[----:B------:R-:W-:Y:S05]  /*24750*/  WARPSYNC.COLLECTIVE R15, `(.L_x_11691) ;  /* 0x000000000f087348 */ /* 0x000fea0003c00000 */
[----:B------:R0:W1:Y:S02]  /*24760*/  SHFL.IDX P6, R14, R13, R12, R11 ;  /* 0x0000000c0d0e7389 */ /* 0x00006400000c000b */
[----:B01----:R-:W-:Y:S01]  /*24770*/  ENDCOLLECTIVE ;  /* 0x000000000000791b */ /* 0x003fe20003800000 */
.L_x_11691:
[----:B------:R-:W-:Y:S05]  /*24780*/  BRA `(.L_x_11692) ;  /* 0xfffffe34002c7947 */ /* 0x000fea000383ffff */
.L_x_11388:
[----:B0-----:R0:W1:Y:S02]  /*24790*/  SYNCS.PHASECHK.TRANS64.TRYWAIT P1, [R2+URZ+0x2d800], R3 ;  /* 0x02d80003020075a7 */ /* 0x001064000802017f */
[----:B-1----:R-:W-:Y:S05]  /*247a0*/  @!P1 NANOSLEEP.SYNCS 0x989680 ;  /* 0x009896800000995d */ /* 0x002fea0003900000 */
[----:B------:R-:W1:Y:S02]  /*247b0*/  @!P1 SYNCS.PHASECHK.TRANS64 P1, [R2+URZ+0x2d800], R3 ;  /* 0x02d80003020095a7 */ /* 0x000e64000802007f */
[----:B-1----:R-:W-:Y:S05]  /*247c0*/  @!P1 BRA `(.L_x_11388) ;  /* 0xfffffffc00f09947 */ /* 0x002fea000383ffff */
[----:B------:R-:W-:Y:S05]  /*247d0*/  BRA `(.L_x_11693) ;  /* 0xfffffe3c005c7947 */ /* 0x000fea000383ffff */
.L_x_11400:
[----:B------:R-:W-:Y:S01]  /*247e0*/  BSSY B1, `(.L_x_11694) ;  /* 0x0000007000017945 */ /* 0x000fe20003800000 */
[----:B------:R-:W-:Y:S02]  /*247f0*/  IMAD.MOV.U32 R12, RZ, RZ, RZ ;  /* 0x000000ffff0c7224 */ /* 0x000fe400078e00ff */
[----:B------:R-:W-:Y:S02]  /*24800*/  IMAD.MOV.U32 R11, RZ, RZ, 0x1e1f ;  /* 0x00001e1fff0b7424 */ /* 0x000fe400078e00ff */
[----:B------:R-:W-:-:S07]  /*24810*/  IMAD.MOV.U32 R15, RZ, RZ, -0x1 ;  /* 0xffffffffff0f7424 */ /* 0x000fce00078e00ff */
[----:B------:R-:W-:Y:S05]  /*24820*/  WARPSYNC.COLLECTIVE R15, `(.L_x_11695) ;  /* 0x000000000f087348 */ /* 0x000fea0003c00000 */
[----:B------:R0:W1:Y:S02]  /*24830*/  SHFL.IDX P6, R14, R13, R12, R11 ;  /* 0x0000000c0d0e7389 */ /* 0x00006400000c000b */
[----:B01----:R-:W-:Y:S01]  /*24840*/  ENDCOLLECTIVE ;  /* 0x000000000000791b */ /* 0x003fe20003800000 */
.L_x_11695:
[----:B------:R-:W-:Y:S05]  /*24850*/  BSYNC B1 ;  /* 0x0000000000017941 */ /* 0x000fea0003800000 */
.L_x_11694:
        /* <DEDUP_REMOVED lines=8> */
.L_x_11696:
[----:B------:R-:W-:Y:S02]  /*248e0*/  IMAD.MOV.U32 R37, RZ, RZ, R3 ;  /* 0x000000ffff257224 */ /* 0x000fe400078e0003 */
[----:B------:R-:W-:Y:S02]  /*248f0*/  IMAD.MOV.U32 R13, RZ, RZ, R5 ;  /* 0x000000ffff0d7224 */ /* 0x000fe400078e0005 */
[----:B------:R-:W-:-:S07]  /*24900*/  IMAD.MOV.U32 R0, RZ, RZ, R14 ;  /* 0x000000ffff007224 */ /* 0x000fce00078e000e */
[----:B------:R-:W-:Y:S05]  /*24910*/  WARPSYNC.COLLECTIVE R15, `(.L_x_11697) ;  /* 0x000000000f087348 */ /* 0x000fea0003c00000 */
[----:B------:R0:W1:Y:S02]  /*24920*/  SHFL.IDX P6, R14, R13, R12, R11 ;  /* 0x0000000c0d0e7389 */ /* 0x00006400000c000b */
[----:B01----:R-:W-:Y:S01]  /*24930*/  ENDCOLLECTIVE ;  /* 0x000000000000791b */ /* 0x003fe20003800000 */
.L_x_11697:
[----:B------:R-:W-:Y:S02]  /*24940*/  IMAD.MOV.U32 R36, RZ, RZ, R0 ;  /* 0x000000ffff247224 */ /* 0x000fe400078e0000 */
[----:B------:R-:W-:Y:S02]  /*24950*/  IMAD.MOV.U32 R13, RZ, RZ, R4 ;  /* 0x000000ffff0d7224 */ /* 0x000fe400078e0004 */
[----:B------:R-:W-:-:S07]  /*24960*/  IMAD.MOV.U32 R5, RZ, RZ, R14 ;  /* 0x000000ffff057224 */ /* 0x000fce00078e000e */
[----:B------:R-:W-:Y:S05]  /*24970*/  WARPSYNC.COLLECTIVE R15, `(.L_x_11698) ;  /* 0x000000000f087348 */ /* 0x000fea0003c00000 */
[----:B------:R0:W1:Y:S02]  /*24980*/  SHFL.IDX P6, R14, R13, R12, R11 ;  /* 0x0000000c0d0e7389 */ /* 0x00006400000c000b */
[----:B01----:R-:W-:Y:S01]  /*24990*/  ENDCOLLECTIVE ;  /* 0x000000000000791b */ /* 0x003fe20003800000 */
.L_x_11698:
[----:B------:R-:W-:Y:S05]  /*249a0*/  BRA `(.L_x_11699) ;  /* 0xfffffe5000307947 */ /* 0x000fea000383ffff */
.L_x_11404:
[----:B0-----:R0:W1:Y:S02]  /*249b0*/  SYNCS.PHASECHK.TRANS64.TRYWAIT P1, [R2+URZ+0x2d800], R3 ;  /* 0x02d80003020075a7 */ /* 0x001064000802017f */
[----:B-1----:R-:W-:Y:S05]  /*249c0*/  @!P1 NANOSLEEP.SYNCS 0x989680 ;  /* 0x009896800000995d */ /* 0x002fea0003900000 */
[----:B------:R-:W1:Y:S02]  /*249d0*/  @!P1 SYNCS.PHASECHK.TRANS64 P1, [R2+URZ+0x2d800], R3 ;  /* 0x02d80003020095a7 */ /* 0x000e64000802007f */
[----:B-1----:R-:W-:Y:S05]  /*249e0*/  @!P1 BRA `(.L_x_11404) ;  /* 0xfffffffc00f09947 */ /* 0x002fea000383ffff */
[----:B------:R-:W-:Y:S05]  /*249f0*/  BRA `(.L_x_11700) ;  /* 0xfffffe5400ac7947 */ /* 0x000fea000383ffff */
.L_x_11412:
[----:B-1----:R1:W2:Y:S02]  /*24a00*/  SYNCS.PHASECHK.TRANS64.TRYWAIT P2, [R0+URZ+0x2d830], R3 ;  /* 0x02d83003000075a7 */ /* 0x0022a4000804017f */
[----:B--2---:R-:W-:Y:S05]  /*24a10*/  @!P2 NANOSLEEP.SYNCS 0x989680 ;  /* 0x009896800000a95d */ /* 0x004fea0003900000 */
[----:B------:R-:W2:Y:S02]  /*24a20*/  @!P2 SYNCS.PHASECHK.TRANS64 P2, [R0+URZ+0x2d830], R3 ;  /* 0x02d830030000a5a7 */ /* 0x000ea4000804007f */
[----:B--2---:R-:W-:Y:S05]  /*24a30*/  @!P2 BRA `(.L_x_11412) ;  /* 0xfffffffc00f0a947 */ /* 0x004fea000383ffff */
[----:B------:R-:W-:Y:S05]  /*24a40*/  BRA `(.L_x_11411) ;  /* 0xfffffe6800f07947 */ /* 0x000fea000383ffff */
.L_x_11430:
[----:B-1----:R1:W2:Y:S02]  /*24a50*/  SYNCS.PHASECHK.TRANS64.TRYWAIT P4, [R11+URZ+0x2d830], R10 ;  /* 0x02d8300a0b0075a7 */ /* 0x0022a4000808017f */
[----:B--2---:R-:W-:Y:S05]  /*24a60*/  @!P4 NANOSLEEP.SYNCS 0x989680 ;  /* 0x009896800000c95d */ /* 0x004fea0003900000 */
[----:B------:R-:W2:Y:S02]  /*24a70*/  @!P4 SYNCS.PHASECHK.TRANS64 P4, [R11+URZ+0x2d830], R10 ;  /* 0x02d8300a0b00c5a7 */ /* 0x000ea4000808007f */
[----:B--2---:R-:W-:Y:S05]  /*24a80*/  @!P4 BRA `(.L_x_11430) ;  /* 0xfffffffc00f0c947 */ /* 0x004fea000383ffff */
[----:B------:R-:W-:Y:S05]  /*24a90*/  BRA `(.L_x_11429) ;  /* 0xfffffea800747947 */ /* 0x000fea000383ffff */
.L_x_11434:
[----:B-1----:R1:W2:Y:S02]  /*24aa0*/  SYNCS.PHASECHK.TRANS64.TRYWAIT P3, [R11+URZ+0x2d850], R10 ;  /* 0x02d8500a0b0075a7 */ /* 0x0022a4000806017f */
[----:B--2---:R-:W-:Y:S05]  /*24ab0*/  @!P3 NANOSLEEP.SYNCS 0x989680 ;  /* 0x009896800000b95d */ /* 0x004fea0003900000 */
[----:B------:R-:W2:Y:S02]  /*24ac0*/  @!P3 SYNCS.PHASECHK.TRANS64 P3, [R11+URZ+0x2d850], R10 ;  /* 0x02d8500a0b00b5a7 */ /* 0x000ea4000806007f */
[----:B--2---:R-:W-:Y:S05]  /*24ad0*/  @!P3 BRA `(.L_x_11434) ;  /* 0xfffffffc00f0b947 */ /* 0x004fea000383ffff */
[----:B------:R-:W-:Y:S05]  /*24ae0*/  BRA `(.L_x_11431) ;  /* 0xfffffeac00747947 */ /* 0x000fea000383ffff */
.L_x_11453:
[----:B-1----:R1:W2:Y:S02]  /*24af0*/  SYNCS.PHASECHK.TRANS64.TRYWAIT P3, [R12+URZ+0x2d830], R13 ;  /* 0x02d8300d0c0075a7 */ /* 0x0022a4000806017f */
[----:B--2---:R-:W-:Y:S05]  /*24b00*/  @!P3 NANOSLEEP.SYNCS 0x989680 ;  /* 0x009896800000b95d */ /* 0x004fea0003900000 */
[----:B------:R-:W2:Y:S02]  /*24b10*/  @!P3 SYNCS.PHASECHK.TRANS64 P3, [R12+URZ+0x2d830], R13 ;  /* 0x02d8300d0c00b5a7 */ /* 0x000ea4000806007f */
[----:B--2---:R-:W-:Y:S05]  /*24b20*/  @!P3 BRA `(.L_x_11453) ;  /* 0xfffffffc00f0b947 */ /* 0x004fea000383ffff */
[----:B------:R-:W-:Y:S05]  /*24b30*/  BRA `(.L_x_11452) ;  /* 0xfffffee400dc7947 */ /* 0x000fea000383ffff */
.L_x_11457:
[----:B-1----:R1:W2:Y:S02]  /*24b40*/  SYNCS.PHASECHK.TRANS64.TRYWAIT P2, [R13+URZ+0x2d850], R12 ;  /* 0x02d8500c0d0075a7 */ /* 0x0022a4000804017f */
[----:B--2---:R-:W-:Y:S05]  /*24b50*/  @!P2 NANOSLEEP.SYNCS 0x989680 ;  /* 0x009896800000a95d */ /* 0x004fea0003900000 */
[----:B------:R-:W2:Y:S02]  /*24b60*/  @!P2 SYNCS.PHASECHK.TRANS64 P2, [R13+URZ+0x2d850], R12 ;  /* 0x02d8500c0d00a5a7 */ /* 0x000ea4000804007f */
[----:B--2---:R-:W-:Y:S05]  /*24b70*/  @!P2 BRA `(.L_x_11457) ;  /* 0xfffffffc00f0a947 */ /* 0x004fea000383ffff */
[----:B------:R-:W-:Y:S05]  /*24b80*/  BRA `(.L_x_11454) ;  /* 0xfffffee800dc7947 */ /* 0x000fea000383ffff */
.L_x_11464:
[----:B-1----:R1:W2:Y:S02]  /*24b90*/  SYNCS.PHASECHK.TRANS64.TRYWAIT P3, [R12+URZ+0x2d830], R13 ;  /* 0x02d8300d0c0075a7 */ /* 0x0022a4000806017f */
[----:B--2---:R-:W-:Y:S05]  /*24ba0*/  @!P3 NANOSLEEP.SYNCS 0x989680 ;  /* 0x009896800000b95d */ /* 0x004fea0003900000 */
[----:B------:R-:W2:Y:S02]  /*24bb0*/  @!P3 SYNCS.PHASECHK.TRANS64 P3, [R12+URZ+0x2d830], R13 ;  /* 0x02d8300d0c00b5a7 */ /* 0x000ea4000806007f */
[----:B--2---:R-:W-:Y:S05]  /*24bc0*/  @!P3 BRA `(.L_x_11464) ;  /* 0xfffffffc00f0b947 */ /* 0x004fea000383ffff */
[----:B------:R-:W-:Y:S05]  /*24bd0*/  BRA `(.L_x_11463) ;  /* 0xffffff1000ac7947 */ /* 0x000fea000383ffff */
.L_x_11468:
[----:B-1----:R1:W2:Y:S02]  /*24be0*/  SYNCS.PHASECHK.TRANS64.TRYWAIT P2, [R13+URZ+0x2d850], R12 ;  /* 0x02d8500c0d0075a7 */ /* 0x0022a4000804017f */
[----:B--2---:R-:W-:Y:S05]  /*24bf0*/  @!P2 NANOSLEEP.SYNCS 0x989680 ;  /* 0x009896800000a95d */ /* 0x004fea0003900000 */
[----:B------:R-:W2:Y:S02]  /*24c00*/  @!P2 SYNCS.PHASECHK.TRANS64 P2, [R13+URZ+0x2d850], R12 ;  /* 0x02d8500c0d00a5a7 */ /* 0x000ea4000804007f */
[----:B--2---:R-:W-:Y:S05]  /*24c10*/  @!P2 BRA `(.L_x_11468) ;  /* 0xfffffffc00f0a947 */ /* 0x004fea000383ffff */
[----:B------:R-:W-:Y:S05]  /*24c20*/  BRA `(.L_x_11465) ;  /* 0xffffff1400ac7947 */ /* 0x000fea000383ffff */
.L_x_11481:
[----:B-1----:R1:W2:Y:S02]  /*24c30*/  SYNCS.PHASECHK.TRANS64.TRYWAIT P0, [R11+URZ+0x2d850], R0 ;  /* 0x02d850000b0075a7 */ /* 0x0022a4000800017f */
[----:B--2---:R-:W-:Y:S05]  /*24c40*/  @!P0 NANOSLEEP.SYNCS 0x989680 ;  /* 0x009896800000895d */ /* 0x004fea0003900000 */
[----:B------:R-:W2:Y:S02]  /*24c50*/  @!P0 SYNCS.PHASECHK.TRANS64 P0, [R11+URZ+0x2d850], R0 ;  /* 0x02d850000b0085a7 */ /* 0x000ea4000800007f */
[----:B--2---:R-:W-:Y:S05]  /*24c60*/  @!P0 BRA `(.L_x_11481) ;  /* 0xfffffffc00f08947 */ /* 0x004fea000383ffff */
[----:B------:R-:W-:Y:S05]  /*24c70*/  BRA `(.L_x_11480) ;  /* 0xffffff4c00747947 */ /* 0x000fea000383ffff */
.L_x_11491:
[----:B------:R-:W-:Y:S02]  /*24c80*/  IMAD.MOV.U32 R13, RZ, RZ, R4 ;  /* 0x000000ffff0d7224 */ /* 0x000fe400078e0004 */
[----:B------:R-:W-:Y:S02]  /*24c90*/  IMAD.MOV.U32 R12, RZ, RZ, RZ ;  /* 0x000000ffff0c7224 */ /* 0x000fe400078e00ff */
[----:B------:R-:W-:Y:S02]  /*24ca0*/  IMAD.MOV.U32 R11, RZ, RZ, 0x1c1f ;  /* 0x00001c1fff0b7424 */ /* 0x000fe400078e00ff */
[----:B------:R-:W-:-:S07]  /*24cb0*/  IMAD.MOV.U32 R15, RZ, RZ, -0x1 ;  /* 0xffffffffff0f7424 */ /* 0x000fce00078e00ff */
[----:B-1----:R-:W-:Y:S05]  /*24cc0*/  WARPSYNC.COLLECTIVE R15, `(.L_x_11701) ;  /* 0x000000000f087348 */ /* 0x002fea0003c00000 */
[----:B------:R0:W2:Y:S02]  /*24cd0*/  SHFL.IDX P6, R14, R13, R12, R11 ;  /* 0x0000000c0d0e7389 */ /* 0x0000a400000c000b */
[----:B012---:R-:W-:Y:S01]  /*24ce0*/  ENDCOLLECTIVE ;  /* 0x000000000000791b */ /* 0x007fe20003800000 */
.L_x_11701:
[----:B------:R-:W-:Y:S02]  /*24cf0*/  IMAD.MOV.U32 R13, RZ, RZ, R0 ;  /* 0x000000ffff0d7224 */ /* 0x000fe400078e0000 */
[----:B------:R-:W-:-:S07]  /*24d00*/  IMAD.MOV.U32 R3, RZ, RZ, R14 ;  /* 0x000000ffff037224 */ /* 0x000fce00078e000e */
[----:B------:R-:W-:Y:S05]  /*24d10*/  WARPSYNC.COLLECTIVE R15, `(.L_x_11702) ;  /* 0x000000000f087348 */ /* 0x000fea0003c00000 */
[----:B------:R0:W1:Y:S02]  /*24d20*/  SHFL.IDX P6, R14, R13, R12, R11 ;  /* 0x0000000c0d0e7389 */ /* 0x00006400000c000b */
[----:B01----:R-:W-:Y:S01]  /*24d30*/  ENDCOLLECTIVE ;  /* 0x000000000000791b */ /* 0x003fe20003800000 */
.L_x_11702:
[----:B------:R-:W-:Y:S05]  /*24d40*/  BRA `(.L_x_11703) ;  /* 0xffffff7000807947 */ /* 0x000fea000383ffff */
.L_x_11494:
[----:B------:R-:W-:Y:S01]  /*24d50*/  BSSY B1, `(.L_x_11704) ;  /* 0x0000008000017945 */ /* 0x000fe20003800000 */
[----:B----4-:R-:W-:Y:S02]  /*24d60*/  IMAD.MOV.U32 R13, RZ, RZ, R4 ;  /* 0x000000ffff0d7224 */ /* 0x010fe400078e0004 */
[----:B------:R-:W-:Y:S02]  /*24d70*/  IMAD.MOV.U32 R12, RZ, RZ, 0x1 ;  /* 0x00000001ff0c7424 */ /* 0x000fe400078e00ff */
[----:B------:R-:W-:Y:S02]  /*24d80*/  IMAD.MOV.U32 R11, RZ, RZ, 0x1c1f ;  /* 0x00001c1fff0b7424 */ /* 0x000fe400078e00ff */
[----:B------:R-:W-:-:S07]  /*24d90*/  IMAD.MOV.U32 R15, RZ, RZ, -0x1 ;  /* 0xffffffffff0f7424 */ /* 0x000fce00078e00ff */
[----:B0123--:R-:W-:Y:S05]  /*24da0*/  WARPSYNC.COLLECTIVE R15, `(.L_x_11705) ;  /* 0x000000000f087348 */ /* 0x00ffea0003c00000 */
[----:B---3--:R3:W4:Y:S02]  /*24db0*/  SHFL.IDX P6, R14, R13, R12, R11 ;  /* 0x0000000c0d0e7389 */ /* 0x00872400000c000b */
[----:B01234-:R-:W-:Y:S01]  /*24dc0*/  ENDCOLLECTIVE ;  /* 0x000000000000791b */ /* 0x01ffe20003800000 */
.L_x_11705:
[----:B------:R-:W-:Y:S05]  /*24dd0*/  BSYNC B1 ;  /* 0x0000000000017941 */ /* 0x000fea0003800000 */
.L_x_11704:
        /* <DEDUP_REMOVED lines=8> */
.L_x_11706:
[----:B------:R-:W-:Y:S05]  /*24e60*/  BRA `(.L_x_11707) ;  /* 0xffffff7000947947 */ /* 0x000fea000383ffff */
.L_x_11519:
[----:B------:R-:W1:Y:S01]  /*24e70*/  S2R R11, SR_TID.X ;  /* 0x00000000000b7919 */ /* 0x000e620000002100 */
[----:B------:R-:W-:Y:S01]  /*24e80*/  BSSY B1, `(.L_x_11708) ;  /* 0x000000a000017945 */ /* 0x000fe20003800000 */
[----:B0-----:R-:W-:Y:S02]  /*24e90*/  IMAD.MOV.U32 R12, RZ, RZ, RZ ;  /* 0x000000ffff0c7224 */ /* 0x001fe400078e00ff */
[----:B------:R-:W-:Y:S01]  /*24ea0*/  IMAD.MOV.U32 R15, RZ, RZ, -0x1 ;  /* 0xffffffffff0f7424 */ /* 0x000fe200078e00ff */
[----:B-1----:R-:W-:-:S04]  /*24eb0*/  SHF.R.U32.HI R11, RZ, 0x5, R11 ;  /* 0x00000005ff0b7819 */ /* 0x002fc8000001160b */
[----:B------:R-:W-:-:S05]  /*24ec0*/  LOP3.LUT R11, R11, 0x3, RZ, 0xc0, !PT ;  /* 0x000000030b0b7812 */ /* 0x000fca00078ec0ff */
[----:B------:R-:W-:Y:S02]  /*24ed0*/  IMAD.MOV.U32 R13, RZ, RZ, R11 ;  /* 0x000000ffff0d7224 */ /* 0x000fe400078e000b */
[----:B------:R-:W-:-:S07]  /*24ee0*/  IMAD.MOV.U32 R11, RZ, RZ, 0x1f ;  /* 0x0000001fff0b7424 */ /* 0x000fce00078e00ff */
[----:B------:R-:W-:Y:S05]  /*24ef0*/  WARPSYNC.COLLECTIVE R15, `(.L_x_11709) ;  /* 0x000000000f087348 */ /* 0x000fea0003c00000 */
[----:B------:R0:W1:Y:S02]  /*24f00*/  SHFL.IDX P6, R14, R13, R12, R11 ;  /* 0x0000000c0d0e7389 */ /* 0x00006400000c000b */
[----:B01----:R-:W-:Y:S01]  /*24f10*/  ENDCOLLECTIVE ;  /* 0x000000000000791b */ /* 0x003fe20003800000 */
.L_x_11709:
[----:B------:R-:W-:Y:S05]  /*24f20*/  BSYNC B1 ;  /* 0x0000000000017941 */ /* 0x000fea0003800000 */
.L_x_11708:
[----:B------:R-:W-:Y:S05]  /*24f30*/  BRA `(.L_x_11710) ;  /* 0xffffff8800e07947 */ /* 0x000fea000383ffff */
.L_x_11521:
[----:B------:R-:W-:Y:S01]  /*24f40*/  BSSY B1, `(.L_x_11711) ;  /* 0x0000006000017945 */ /* 0x000fe20003800000 */
[----:B------:R-:W-:-:S07]  /*24f50*/  IMAD.MOV.U32 R15, RZ, RZ, -0x1 ;  /* 0xffffffffff0f7424 */ /* 0x000fce00078e00ff */
[----:B01----:R-:W-:Y:S05]  /*24f60*/  WARPSYNC.COLLECTIVE R15, `(.L_x_11712) ;  /* 0x000000000f0c7348 */ /* 0x003fea0003c00000 */
[----:B------:R-:W-:Y:S02]  /*24f70*/  ELECT P6, UR62, PT ;  /* 0x00000000003e782f */ /* 0x000fe400038c0000 */
[----:B------:R-:W-:Y:S01]  /*24f80*/  MOV R14, UR62 ;  /* 0x0000003e000e7c02 */ /* 0x000fe20008000f00 */
[----:B01----:R-:W-:Y:S10]  /*24f90*/  ENDCOLLECTIVE ;  /* 0x000000000000791b */ /* 0x003ff40003800000 */
.L_x_11712:
[----:B------:R-:W-:Y:S05]  /*24fa0*/  BSYNC B1 ;  /* 0x0000000000017941 */ /* 0x000fea0003800000 */
.L_x_11711:
[----:B------:R-:W-:Y:S01]  /*24fb0*/  PLOP3.LUT P2, PT, P6, PT, PT, 0x80, 0x0 ;  /* 0x000000000000781c */ /* 0x000fe2000374f070 */
[----:B------:R-:W-:-:S12]  /*24fc0*/  BRA `(.L_x_11520) ;  /* 0xffffff8800d47947 */ /* 0x000fd8000383ffff */
.L_x_11523:
[----:B-1----:R1:W2:Y:S02]  /*24fd0*/  SYNCS.PHASECHK.TRANS64.TRYWAIT P0, [R22+URZ+0x2d820], R3 ;  /* 0x02d82003160075a7 */ /* 0x0022a4000800017f */
[----:B--2---:R-:W-:Y:S05]  /*24fe0*/  @!P0 NANOSLEEP.SYNCS 0x989680 ;  /* 0x009896800000895d */ /* 0x004fea0003900000 */
[----:B------:R-:W2:Y:S02]  /*24ff0*/  @!P0 SYNCS.PHASECHK.TRANS64 P0, [R22+URZ+0x2d820], R3 ;  /* 0x02d82003160085a7 */ /* 0x000ea4000800007f */
[----:B--2---:R-:W-:Y:S05]  /*25000*/  @!P0 BRA `(.L_x_11523) ;  /* 0xfffffffc00f08947 */ /* 0x004fea000383ffff */
[----:B------:R-:W-:Y:S05]  /*25010*/  BRA `(.L_x_11713) ;  /* 0xffffff8800e47947 */ /* 0x000fea000383ffff */
.L_x_11527:
[----:B--2---:R2:W3:Y:S02]  /*25020*/  SYNCS.PHASECHK.TRANS64.TRYWAIT P0, [R11+URZ+0x2d8a0], R10 ;  /* 0x02d8a00a0b0075a7 */ /* 0x0044e4000800017f */
[----:B---3--:R-:W-:Y:S05]  /*25030*/  @!P0 NANOSLEEP.SYNCS 0x989680 ;  /* 0x009896800000895d */ /* 0x008fea0003900000 */
[----:B------:R-:W3:Y:S02]  /*25040*/  @!P0 SYNCS.PHASECHK.TRANS64 P0, [R11+URZ+0x2d8a0], R10 ;  /* 0x02d8a00a0b0085a7 */ /* 0x000ee4000800007f */
[----:B---3--:R-:W-:Y:S05]  /*25050*/  @!P0 BRA `(.L_x_11527) ;  /* 0xfffffffc00f08947 */ /* 0x008fea000383ffff */
[----:B------:R-:W-:Y:S05]  /*25060*/  BRA `(.L_x_11714) ;  /* 0xffffff8c00007947 */ /* 0x000fea000383ffff */
.L_x_11534:
[----:B0-----:R0:W1:Y:S02]  /*25070*/  SYNCS.PHASECHK.TRANS64.TRYWAIT P0, [R11+URZ+0x2d8c0], R10 ;  /* 0x02d8c00a0b0075a7 */ /* 0x001064000800017f */
[----:B-1----:R-:W-:Y:S05]  /*25080*/  @!P0 NANOSLEEP.SYNCS 0x989680 ;  /* 0x009896800000895d */ /* 0x002fea0003900000 */
[----:B------:R-:W1:Y:S02]  /*25090*/  @!P0 SYNCS.PHASECHK.TRANS64 P0, [R11+URZ+0x2d8c0], R10 ;  /* 0x02d8c00a0b0085a7 */ /* 0x000e64000800007f */
[----:B-1----:R-:W-:Y:S05]  /*250a0*/  @!P0 BRA `(.L_x_11534) ;  /* 0xfffffffc00f08947 */ /* 0x002fea000383ffff */
[----:B------:R-:W-:Y:S05]  /*250b0*/  BRA `(.L_x_11715) ;  /* 0xffffff8c00f47947 */ /* 0x000fea000383ffff */
.L_x_11543:
[----:B--2---:R2:W3:Y:S02]  /*250c0*/  SYNCS.PHASECHK.TRANS64.TRYWAIT P0, [R6+URZ+0x2d8a0], R3 ;  /* 0x02d8a003060075a7 */ /* 0x0044e4000800017f */
[----:B---3--:R-:W-:Y:S05]  /*250d0*/  @!P0 NANOSLEEP.SYNCS 0x989680 ;  /* 0x009896800000895d */ /* 0x008fea0003900000 */
[----:B------:R-:W3:Y:S02]  /*250e0*/  @!P0 SYNCS.PHASECHK.TRANS64 P0, [R6+URZ+0x2d8a0], R3 ;  /* 0x02d8a003060085a7 */ /* 0x000ee4000800007f */
[----:B---3--:R-:W-:Y:S05]  /*250f0*/  @!P0 BRA `(.L_x_11543) ;  /* 0xfffffffc00f08947 */ /* 0x008fea000383ffff */
[----:B------:R-:W-:Y:S05]  /*25100*/  BRA `(.L_x_11716) ;  /* 0xffffff94002c7947 */ /* 0x000fea000383ffff */
.L_x_11550:
[----:B0-----:R0:W1:Y:S02]  /*25110*/  SYNCS.PHASECHK.TRANS64.TRYWAIT P0, [R6+URZ+0x2d8c0], R3 ;  /* 0x02d8c003060075a7 */ /* 0x001064000800017f */
[----:B-1----:R-:W-:Y:S05]  /*25120*/  @!P0 NANOSLEEP.SYNCS 0x989680 ;  /* 0x009896800000895d */ /* 0x002fea0003900000 */
[----:B------:R-:W1:Y:S02]  /*25130*/  @!P0 SYNCS.PHASECHK.TRANS64 P0, [R6+URZ+0x2d8c0], R3 ;  /* 0x02d8c003060085a7 */ /* 0x000e64000800007f */
[----:B-1----:R-:W-:Y:S05]  /*25140*/  @!P0 BRA `(.L_x_11550) ;  /* 0xfffffffc00f08947 */ /* 0x002fea000383ffff */
[----:B------:R-:W-:Y:S05]  /*25150*/  BRA `(.L_x_11717) ;  /* 0xffffff98001c7947 */ /* 0x000fea000383ffff */
.L_x_11573:
[----:B------:R-:W3:Y:S01]  /*25160*/  S2R R20, SR_TID.X ;  /* 0x0000000000147919 */ /* 0x000ee20000002100 */
[----:B------:R-:W-:Y:S01]  /*25170*/  BSSY B0, `(.L_x_11718) ;  /* 0x000000a000007945 */ /* 0x000fe20003800000 */
[----:B0-----:R-:W-:Y:S02]  /*25180*/  IMAD.MOV.U32 R12, RZ, RZ, RZ ;  /* 0x000000ffff0c7224 */ /* 0x001fe400078e00ff */
[----:B------:R-:W-:Y:S02]  /*25190*/  IMAD.MOV.U32 R11, RZ, RZ, 0x1f ;  /* 0x0000001fff0b7424 */ /* 0x000fe400078e00ff */
[----:B------:R-:W-:Y:S01]  /*251a0*/  IMAD.MOV.U32 R15, RZ, RZ, -0x1 ;  /* 0xffffffffff0f7424 */ /* 0x000fe200078e00ff */
[----:B---3--:R-:W-:-:S04]  /*251b0*/  SHF.R.U32.HI R20, RZ, 0x5, R20 ;  /* 0x00000005ff147819 */ /* 0x008fc80000011614 */
[----:B------:R-:W-:-:S05]  /*251c0*/  LOP3.LUT R20, R20, 0x3, RZ, 0xc0, !PT ;  /* 0x0000000314147812 */ /* 0x000fca00078ec0ff */
[----:B------:R-:W-:-:S07]  /*251d0*/  IMAD.MOV.U32 R13, RZ, RZ, R20 ;  /* 0x000000ffff0d7224 */ /* 0x000fce00078e0014 */
[----:B-12---:R-:W-:Y:S05]  /*251e0*/  WARPSYNC.COLLECTIVE R15, `(.L_x_11719) ;  /* 0x000000000f087348 */ /* 0x006fea0003c00000 */
[----:B------:R0:W3:Y:S02]  /*251f0*/  SHFL.IDX P6, R14, R13, R12, R11 ;  /* 0x0000000c0d0e7389 */ /* 0x0000e400000c000b */
[----:B0123--:R-:W-:Y:S01]  /*25200*/  ENDCOLLECTIVE ;  /* 0x000000000000791b */ /* 0x00ffe20003800000 */
.L_x_11719:
[----:B------:R-:W-:Y:S05]  /*25210*/  BSYNC B0 ;  /* 0x0000000000007941 */ /* 0x000fea0003800000 */
.L_x_11718:
[----:B------:R-:W-:Y:S05]  /*25220*/  BRA `(.L_x_11720) ;  /* 0xffffffa400a47947 */ /* 0x000fea000383ffff */
.L_x_11575:
[----:B------:R-:W-:Y:S01]  /*25230*/  BSSY B0, `(.L_x_11721) ;  /* 0x0000006000007945 */ /* 0x000fe20003800000 */
[----:B------:R-:W-:-:S07]  /*25240*/  IMAD.MOV.U32 R15, RZ, RZ, -0x1 ;  /* 0xffffffffff0f7424 */ /* 0x000fce00078e00ff */
[----:B0123--:R-:W-:Y:S05]  /*25250*/  WARPSYNC.COLLECTIVE R15, `(.L_x_11722) ;  /* 0x000000000f0c7348 */ /* 0x00ffea0003c00000 */
[----:B------:R-:W-:Y:S02]  /*25260*/  ELECT P6, UR62, PT ;  /* 0x00000000003e782f */ /* 0x000fe400038c0000 */
[----:B------:R-:W-:Y:S01]  /*25270*/  MOV R14, UR62 ;  /* 0x0000003e000e7c02 */ /* 0x000fe20008000f00 */
[----:B0123--:R-:W-:Y:S10]  /*25280*/  ENDCOLLECTIVE ;  /* 0x000000000000791b */ /* 0x00fff40003800000 */
.L_x_11722:
[----:B------:R-:W-:Y:S05]  /*25290*/  BSYNC B0 ;  /* 0x0000000000007941 */ /* 0x000fea0003800000 */
.L_x_11721:
[----:B------:R-:W-:Y:S05]  /*252a0*/  BRA `(.L_x_11723) ;  /* 0xffffffa400a47947 */ /* 0x000fea000383ffff */
.L_x_11577:
[----:B---3--:R3:W4:Y:S02]  /*252b0*/  SYNCS.PHASECHK.TRANS64.TRYWAIT P0, [R0+URZ+0x2d840], R2 ;  /* 0x02d84002000075a7 */ /* 0x008724000800017f */
[----:B----4-:R-:W-:Y:S05]  /*252c0*/  @!P0 NANOSLEEP.SYNCS 0x989680 ;  /* 0x009896800000895d */ /* 0x010fea0003900000 */
[----:B------:R-:W4:Y:S02]  /*252d0*/  @!P0 SYNCS.PHASECHK.TRANS64 P0, [R0+URZ+0x2d840], R2 ;  /* 0x02d84002000085a7 */ /* 0x000f24000800007f */
[----:B----4-:R-:W-:Y:S05]  /*252e0*/  @!P0 BRA `(.L_x_11577) ;  /* 0xfffffffc00f08947 */ /* 0x010fea000383ffff */
[----:B------:R-:W-:Y:S05]  /*252f0*/  BRA `(.L_x_11724) ;  /* 0xffffffa400f47947 */ /* 0x000fea000383ffff */
.L_x_11581:
[----:B------:R-:W2:Y:S01]  /*25300*/  LDL.LU R11, [R1+0x1c] ;  /* 0x00001c00010b7983 */ /* 0x000ea20000300800 */
[----:B------:R-:W-:-:S03]  /*25310*/  IMAD.MOV.U32 R6, RZ, RZ, R12 ;  /* 0x000000ffff067224 */ /* 0x000fc600078e000c */
[----:B------:R0:W5:Y:S01]  /*25320*/  LDL R9, [R1+0x10] ;  /* 0x0000100001097983 */ /* 0x0001620000100800 */
[----:B------:R-:W-:Y:S02]  /*25330*/  IMAD.MOV.U32 R13, RZ, RZ, R0 ;  /* 0x000000ffff0d7224 */ /* 0x000fe400078e0000 */
[----:B------:R-:W-:Y:S02]  /*25340*/  IMAD.MOV.U32 R12, RZ, RZ, RZ ;  /* 0x000000ffff0c7224 */ /* 0x000fe400078e00ff */
[----:B------:R-:W-:Y:S02]  /*25350*/  IMAD.MOV.U32 R15, RZ, RZ, -0x1 ;  /* 0xffffffffff0f7424 */ /* 0x000fe400078e00ff */
[----:B------:R-:W-:Y:S02]  /*25360*/  IMAD.IADD R6, R21, 0x1, R6 ;  /* 0x0000000115067824 */ /* 0x000fe400078e0206 */
[----:B--2---:R-:W-:Y:S02]  /*25370*/  IMAD R5, R11, R10, RZ ;  /* 0x0000000a0b057224 */ /* 0x004fe400078e02ff */
[----:B0-----:R-:W-:-:S07]  /*25380*/  IMAD.MOV.U32 R11, RZ, RZ, 0x1c1f ;  /* 0x00001c1fff0b7424 */ /* 0x001fce00078e00ff */
[----:B-----5:R-:W-:Y:S05]  /*25390*/  WARPSYNC.COLLECTIVE R15, `(.L_x_11725) ;  /* 0x000000000f087348 */ /* 0x020fea0003c00000 */
[----:B------:R0:W1:Y:S02]  /*253a0*/  SHFL.IDX P6, R14, R13, R12, R11 ;  /* 0x0000000c0d0e7389 */ /* 0x00006400000c000b */
[----:B01---5:R-:W-:Y:S01]  /*253b0*/  ENDCOLLECTIVE ;  /* 0x000000000000791b */ /* 0x023fe20003800000 */
.L_x_11725:
[----:B------:R-:W-:Y:S02]  /*253c0*/  IMAD.MOV.U32 R13, RZ, RZ, R4 ;  /* 0x000000ffff0d7224 */ /* 0x000fe400078e0004 */
[----:B------:R-:W-:-:S07]  /*253d0*/  IMAD.MOV.U32 R2, RZ, RZ, R14 ;  /* 0x000000ffff027224 */ /* 0x000fce00078e000e */
[----:B------:R-:W-:Y:S05]  /*253e0*/  WARPSYNC.COLLECTIVE R15, `(.L_x_11726) ;  /* 0x000000000f087348 */ /* 0x000fea0003c00000 */
[----:B------:R0:W1:Y:S02]  /*253f0*/  SHFL.IDX P6, R14, R13, R12, R11 ;  /* 0x0000000c0d0e7389 */ /* 0x00006400000c000b */
[----:B01----:R-:W-:Y:S01]  /*25400*/  ENDCOLLECTIVE ;  /* 0x000000000000791b */ /* 0x003fe20003800000 */
.L_x_11726:
[----:B------:R-:W-:Y:S01]  /*25410*/  ISETP.GE.AND P2, PT, R6, R5, PT ;  /* 0x000000050600720c */ /* 0x000fe20003f46270 */
[----:B------:R-:W-:Y:S02]  /*25420*/  IMAD.MOV.U32 R13, RZ, RZ, R0 ;  /* 0x000000ffff0d7224 */ /* 0x000fe400078e0000 */
[----:B------:R-:W-:Y:S02]  /*25430*/  IMAD.MOV.U32 R12, RZ, RZ, 0x1 ;  /* 0x00000001ff0c7424 */ /* 0x000fe400078e00ff */
[----:B------:R-:W-:-:S08]  /*25440*/  IMAD.MOV.U32 R3, RZ, RZ, R14 ;  /* 0x000000ffff037224 */ /* 0x000fd000078e000e */
[----:B------:R-:W-:Y:S05]  /*25450*/  WARPSYNC.COLLECTIVE R15, `(.L_x_11727) ;  /* 0x000000000f087348 */ /* 0x000fea0003c00000 */
[----:B------:R0:W1:Y:S02]  /*25460*/  SHFL.IDX P6, R14, R13, R12, R11 ;  /* 0x0000000c0d0e7389 */ /* 0x00006400000c000b */
[----:B01----:R-:W-:Y:S01]  /*25470*/  ENDCOLLECTIVE ;  /* 0x000000000000791b */ /* 0x003fe20003800000 */
.L_x_11727:
        /* <DEDUP_REMOVED lines=16> */
.L_x_11728:
[----:B------:R-:W-:-:S05]  /*25580*/  VIADD R10, R6, 0x20 ;  /* 0x00000020060a7836 */ /* 0x000fca0000000000 */
[----:B------:R-:W-:Y:S01]  /*25590*/  ISETP.GE.AND P2, PT, R10, R5, PT ;  /* 0x000000050a00720c */ /* 0x000fe20003f46270 */
[----:B------:R-:W-:Y:S02]  /*255a0*/  IMAD.MOV.U32 R13, RZ, RZ, R0 ;  /* 0x000000ffff0d7224 */ /* 0x000fe400078e0000 */
[----:B------:R-:W-:Y:S02]  /*255b0*/  IMAD.MOV.U32 R12, RZ, RZ, 0x2 ;  /* 0x00000002ff0c7424 */ /* 0x000fe400078e00ff */
[----:B------:R-:W-:-:S08]  /*255c0*/  IMAD.MOV.U32 R3, RZ, RZ, R14 ;  /* 0x000000ffff037224 */ /* 0x000fd000078e000e */
[----:B------:R-:W-:-:S13]  /*255d0*/  @!P2 LEA R3, P4, R20, R3, 0x1 ;  /* 0x000000031403a211 */ /* 0x000fda00078808ff */
[----:B------:R-:W-:Y:S05]  /*255e0*/  WARPSYNC.COLLECTIVE R15, `(.L_x_11729) ;  /* 0x000000000f087348 */ /* 0x000fea0003c00000 */
[----:B------:R0:W1:Y:S02]  /*255f0*/  SHFL.IDX P6, R14, R13, R12, R11 ;  /* 0x0000000c0d0e7389 */ /* 0x00006400000c000b */
[----:B01----:R-:W-:Y:S01]  /*25600*/  ENDCOLLECTIVE ;  /* 0x000000000000791b */ /* 0x003fe20003800000 */
.L_x_11729:
[----:B------:R-:W-:-:S05]  /*25610*/  @!P2 IMAD.X R2, RZ, RZ, R2, P4 ;  /* 0x000000ffff02a224 */ /* 0x000fca00020e0602 */
[----:B------:R-:W-:-:S04]  /*25620*/  @!P2 LOP3.LUT R3, R3, R2, RZ, 0x3c, !PT ;  /* 0x000000020303a212 */ /* 0x000fc800078e3cff */
[----:B------:R-:W-:-:S04]  /*25630*/  @!P2 LOP3.LUT R2, R3, R2, RZ, 0x3c, !PT ;  /* 0x000000020302a212 */ /* 0x000fc800078e3cff */
[----:B------:R-:W-:-:S05]  /*25640*/  @!P2 LOP3.LUT R3, R3, R2, RZ, 0x3c, !PT ;  /* 0x000000020303a212 */ /* 0x000fca00078e3cff */
[----:B------:R-:W-:Y:S01]  /*25650*/  @!PT LDS RZ, [RZ] ;  /* 0x00000000fffff984 */ /* 0x000fe20000000800 */
[----:B------:R-:W-:Y:S01]  /*25660*/  @!PT LDS RZ, [RZ] ;  /* 0x00000000fffff984 */ /* 0x000fe20000000800 */
[----:B------:R-:W-:Y:S01]  /*25670*/  @!PT LDS RZ, [RZ] ;  /* 0x00000000fffff984 */ /* 0x000fe20000000800 */
[----:B------:R-:W-:Y:S04]  /*25680*/  @!P2 LDGSTS.E.BYPASS.LTC128B.128 [R9+0xcc00], desc[UR40][R2.64], !P3 ;  /* 0x0cc000000209afae */ /* 0x000fe8000d901d68 */
[----:B------:R-:W-:Y:S01]  /*25690*/  @!P2 LDGSTS.E.BYPASS.LTC128B.128 [R9+0xfc00], desc[UR40][R2.64+0x40], !P0 ;  /* 0x0fc000400209afae */ /* 0x000fe2000c101d68 */
[----:B------:R-:W-:-:S03]  /*256a0*/  IMAD.MOV.U32 R13, RZ, RZ, R4 ;  /* 0x000000ffff0d7224 */ /* 0x000fc600078e0004 */
[----:B------:R0:W-:Y:S02]  /*256b0*/  @!P2 LDGSTS.E.BYPASS.LTC128B.128 [R9+0x12c00], desc[UR40][R2.64+0x80], !P1 ;  /* 0x12c000800209afae */ /* 0x0001e4000c901d68 */
[----:B0-----:R-:W-:-:S05]  /*256c0*/  VIADD R2, R6, 0x40 ;  /* 0x0000004006027836 */ /* 0x001fca0000000000 */
[----:B------:R-:W-:Y:S01]  /*256d0*/  ISETP.GE.AND P2, PT, R2, R5, PT ;  /* 0x000000050200720c */ /* 0x000fe20003f46270 */
[----:B------:R-:W-:-:S12]  /*256e0*/  IMAD.MOV.U32 R2, RZ, RZ, R14 ;  /* 0x000000ffff027224 */ /* 0x000fd800078e000e */
[----:B------:R-:W-:Y:S05]  /*256f0*/  WARPSYNC.COLLECTIVE R15, `(.L_x_11730) ;  /* 0x000000000f087348 */ /* 0x000fea0003c00000 */
[----:B------:R0:W1:Y:S02]  /*25700*/  SHFL.IDX P6, R14, R13, R12, R11 ;  /* 0x0000000c0d0e7389 */ /* 0x00006400000c000b */
[----:B01----:R-:W-:Y:S01]  /*25710*/  ENDCOLLECTIVE ;  /* 0x000000000000791b */ /* 0x003fe20003800000 */
.L_x_11730:
[----:B------:R-:W-:Y:S02]  /*25720*/  IMAD.MOV.U32 R13, RZ, RZ, R0 ;  /* 0x000000ffff0d7224 */ /* 0x000fe400078e0000 */
[----:B------:R-:W-:Y:S02]  /*25730*/  IMAD.MOV.U32 R12, RZ, RZ, 0x3 ;  /* 0x00000003ff0c7424 */ /* 0x000fe400078e00ff */
[----:B------:R-:W-:-:S07]  /*25740*/  IMAD.MOV.U32 R3, RZ, RZ, R14 ;  /* 0x000000ffff037224 */ /* 0x000fce00078e000e */
[----:B------:R-:W-:Y:S05]  /*25750*/  WARPSYNC.COLLECTIVE R15, `(.L_x_11731) ;  /* 0x000000000f087348 */ /* 0x000fea0003c00000 */
[----:B------:R0:W1:Y:S02]  /*25760*/  SHFL.IDX P6, R14, R13, R12, R11 ;  /* 0x0000000c0d0e7389 */ /* 0x00006400000c000b */
[----:B01----:R-:W-:Y:S01]  /*25770*/  ENDCOLLECTIVE ;  /* 0x000000000000791b */ /* 0x003fe20003800000 */
.L_x_11731:
        /* <DEDUP_REMOVED lines=9> */
.L_x_11732:
        /* <DEDUP_REMOVED lines=9> */
[----:B0-----:R-:W-:-:S05]  /*258a0*/  VIADD R2, R6, 0x60 ;  /* 0x0000006006027836 */ /* 0x001fca0000000000 */
[----:B------:R-:W-:Y:S01]  /*258b0*/  ISETP.GE.AND P2, PT, R2, R5, PT ;  /* 0x000000050200720c */ /* 0x000fe20003f46270 */
[----:B------:R-:W-:-:S12]  /*258c0*/  IMAD.MOV.U32 R4, RZ, RZ, R14 ;  /* 0x000000ffff047224 */ /* 0x000fd800078e000e */
[----:B------:R-:W-:Y:S05]  /*258d0*/  WARPSYNC.COLLECTIVE R15, `(.L_x_11733) ;  /* 0x000000000f087348 */ /* 0x000fea0003c00000 */
[----:B------:R0:W1:Y:S02]  /*258e0*/  SHFL.IDX P6, R14, R13, R12, R11 ;  /* 0x0000000c0d0e7389 */ /* 0x00006400000c000b */
[----:B01----:R-:W-:Y:S01]  /*258f0*/  ENDCOLLECTIVE ;  /* 0x000000000000791b */ /* 0x003fe20003800000 */
.L_x_11733:
        /* <DEDUP_REMOVED lines=16> */
.L_x_11734:
[----:B------:R-:W-:Y:S02]  /*25a00*/  IMAD.MOV.U32 R13, RZ, RZ, R7 ;  /* 0x000000ffff0d7224 */ /* 0x000fe400078e0007 */
[----:B------:R-:W-:Y:S02]  /*25a10*/  IMAD.MOV.U32 R12, RZ, RZ, 0x1 ;  /* 0x00000001ff0c7424 */ /* 0x000fe400078e00ff */
[----:B------:R-:W-:-:S07]  /*25a20*/  IMAD.MOV.U32 R2, RZ, RZ, R14 ;  /* 0x000000ffff027224 */ /* 0x000fce00078e000e */
[----:B------:R-:W-:Y:S05]  /*25a30*/  WARPSYNC.COLLECTIVE R15, `(.L_x_11735) ;  /* 0x000000000f087348 */ /* 0x000fea0003c00000 */
[----:B------:R0:W1:Y:S02]  /*25a40*/  SHFL.IDX P6, R14, R13, R12, R11 ;  /* 0x0000000c0d0e7389 */ /* 0x00006400000c000b */
[----:B01----:R-:W-:Y:S01]  /*25a50*/  ENDCOLLECTIVE ;  /* 0x000000000000791b */ /* 0x003fe20003800000 */
.L_x_11735:
[----:B------:R-:W-:Y:S01]  /*25a60*/  IMAD.MOV.U32 R13, RZ, RZ, R8 ;  /* 0x000000ffff0d7224 */ /* 0x000fe200078e0008 */
[----:B------:R-:W-:Y:S01]  /*25a70*/  @!P2 LEA R2, P4, R20, R2, 0x1 ;  /* 0x000000021402a211 */ /* 0x000fe200078808ff */
[----:B------:R-:W-:-:S12]  /*25a80*/  IMAD.MOV.U32 R7, RZ, RZ, R14 ;  /* 0x000000ffff077224 */ /* 0x000fd800078e000e */
[----:B------:R-:W-:Y:S05]  /*25a90*/  WARPSYNC.COLLECTIVE R15, `(.L_x_11736) ;  /* 0x000000000f087348 */ /* 0x000fea0003c00000 */
[----:B------:R0:W1:Y:S02]  /*25aa0*/  SHFL.IDX P6, R14, R13, R12, R11 ;  /* 0x0000000c0d0e7389 */ /* 0x00006400000c000b */
[----:B01----:R-:W-:Y:S01]  /*25ab0*/  ENDCOLLECTIVE ;  /* 0x000000000000791b */ /* 0x003fe20003800000 */
.L_x_11736:
[----:B------:R-:W-:-:S04]  /*25ac0*/  @!P2 IMAD.X R0, RZ, RZ, R0, P4 ;  /* 0x000000ffff00a224 */ /* 0x000fc800020e0600 */
[----:B------:R-:W-:-:S05]  /*25ad0*/  @!P2 IMAD.MOV.U32 R3, RZ, RZ, R0 ;  /* 0x000000ffff03a224 */ /* 0x000fca00078e0000 */
[----:B------:R-:W-:Y:S01]  /*25ae0*/  @!PT LDS RZ, [RZ] ;  /* 0x00000000fffff984 */ /* 0x000fe20000000800 */
[----:B------:R-:W-:Y:S01]  /*25af0*/  @!PT LDS RZ, [RZ] ;  /* 0x00000000fffff984 */ /* 0x000fe20000000800 */
[----:B------:R-:W-:Y:S01]  /*25b00*/  @!PT LDS RZ, [RZ] ;  /* 0x00000000fffff984 */ /* 0x000fe20000000800 */
[----:B------:R-:W-:Y:S04]  /*25b10*/  @!P2 LDGSTS.E.BYPASS.LTC128B.128 [R9+0xe400], desc[UR40][R2.64], !P3 ;  /* 0x0e4000000209afae */ /* 0x000fe8000d901d68 */
[----:B------:R-:W-:Y:S04]  /*25b20*/  @!P2 LDGSTS.E.BYPASS.LTC128B.128 [R9+0x11400], desc[UR40][R2.64+0x40], !P0 ;  /* 0x114000400209afae */ /* 0x000fe8000c101d68 */
[----:B------:R0:W-:Y:S02]  /*25b30*/  @!P2 LDGSTS.E.BYPASS.LTC128B.128 [R9+0x14400], desc[UR40][R2.64+0x80], !P1 ;  /* 0x144000800209afae */ /* 0x0001e4000c901d68 */
[----:B0-----:R-:W-:Y:S01]  /*25b40*/  IMAD.MOV.U32 R2, RZ, RZ, R14 ;  /* 0x000000ffff027224 */ /* 0x001fe200078e000e */
[----:B------:R-:W-:Y:S06]  /*25b50*/  BRA `(.L_x_11737) ;  /* 0xffffffac006c7947 */ /* 0x000fec000383ffff */
.L_x_11584:
[----:B-1----:R1:W2:Y:S02]  /*25b60*/  SYNCS.PHASECHK.TRANS64.TRYWAIT P0, [R22+URZ+0x2d820], R3 ;  /* 0x02d82003160075a7 */ /* 0x0022a4000800017f */
[----:B--2---:R-:W-:Y:S05]  /*25b70*/  @!P0 NANOSLEEP.SYNCS 0x989680 ;  /* 0x009896800000895d */ /* 0x004fea0003900000 */
[----:B------:R-:W2:Y:S02]  /*25b80*/  @!P0 SYNCS.PHASECHK.TRANS64 P0, [R22+URZ+0x2d820], R3 ;  /* 0x02d82003160085a7 */ /* 0x000ea4000800007f */
[----:B--2---:R-:W-:Y:S05]  /*25b90*/  @!P0 BRA `(.L_x_11584) ;  /* 0xfffffffc00f08947 */ /* 0x004fea000383ffff */
[----:B------:R-:W-:Y:S05]  /*25ba0*/  BRA `(.L_x_11738) ;  /* 0xffffffac00d47947 */ /* 0x000fea000383ffff */
.L_x_11593:
[----:B-1----:R1:W2:Y:S02]  /*25bb0*/  SYNCS.PHASECHK.TRANS64.TRYWAIT P0, [R3+URZ+0x2d840], R2 ;  /* 0x02d84002030075a7 */ /* 0x0022a4000800017f */
[----:B--2---:R-:W-:Y:S05]  /*25bc0*/  @!P0 NANOSLEEP.SYNCS 0x989680 ;  /* 0x009896800000895d */ /* 0x004fea0003900000 */
[----:B------:R-:W2:Y:S02]  /*25bd0*/  @!P0 SYNCS.PHASECHK.TRANS64 P0, [R3+URZ+0x2d840], R2 ;  /* 0x02d84002030085a7 */ /* 0x000ea4000800007f */
[----:B--2---:R-:W-:Y:S05]  /*25be0*/  @!P0 BRA `(.L_x_11593) ;  /* 0xfffffffc00f08947 */ /* 0x004fea000383ffff */
[----:B------:R-:W-:Y:S05]  /*25bf0*/  BRA `(.L_x_11739) ;  /* 0xffffffb0008c7947 */ /* 0x000fea000383ffff */
.L_x_11600:
[----:B0-----:R0:W1:Y:S02]  /*25c00*/  SYNCS.PHASECHK.TRANS64.TRYWAIT P0, [R2+URZ+0x2d860], R3 ;  /* 0x02d86003020075a7 */ /* 0x001064000800017f */
[----:B-1----:R-:W-:Y:S05]  /*25c10*/  @!P0 NANOSLEEP.SYNCS 0x989680 ;  /* 0x009896800000895d */ /* 0x002fea0003900000 */
[----:B------:R-:W1:Y:S02]  /*25c20*/  @!P0 SYNCS.PHASECHK.TRANS64 P0, [R2+URZ+0x2d860], R3 ;  /* 0x02d86003020085a7 */ /* 0x000e64000800007f */
[----:B-1----:R-:W-:Y:S05]  /*25c30*/  @!P0 BRA `(.L_x_11600) ;  /* 0xfffffffc00f08947 */ /* 0x002fea000383ffff */
[----:B------:R-:W-:Y:S05]  /*25c40*/  BRA `(.L_x_11740) ;  /* 0xffffffb400907947 */ /* 0x000fea000383ffff */
.L_x_11611:
[----:B0-----:R0:W2:Y:S02]  /*25c50*/  SYNCS.PHASECHK.TRANS64.TRYWAIT P0, [R4+URZ+0x2d840], R2 ;  /* 0x02d84002040075a7 */ /* 0x0010a4000800017f */
[----:B--2---:R-:W-:Y:S05]  /*25c60*/  @!P0 NANOSLEEP.SYNCS 0x989680 ;  /* 0x009896800000895d */ /* 0x004fea0003900000 */
[----:B------:R-:W2:Y:S02]  /*25c70*/  @!P0 SYNCS.PHASECHK.TRANS64 P0, [R4+URZ+0x2d840], R2 ;  /* 0x02d84002040085a7 */ /* 0x000ea4000800007f */
[----:B--2---:R-:W-:Y:S05]  /*25c80*/  @!P0 BRA `(.L_x_11611) ;  /* 0xfffffffc00f08947 */ /* 0x004fea000383ffff */
[----:B------:R-:W-:Y:S05]  /*25c90*/  BRA `(.L_x_11741) ;  /* 0xffffffbc00507947 */ /* 0x000fea000383ffff */
.L_x_11618:
[----:B0-----:R0:W1:Y:S02]  /*25ca0*/  SYNCS.PHASECHK.TRANS64.TRYWAIT P0, [R3+URZ+0x2d860], R27 ;  /* 0x02d8601b030075a7 */ /* 0x001064000800017f */
[----:B-1----:R-:W-:Y:S05]  /*25cb0*/  @!P0 NANOSLEEP.SYNCS 0x989680 ;  /* 0x009896800000895d */ /* 0x002fea0003900000 */
[----:B------:R-:W1:Y:S02]  /*25cc0*/  @!P0 SYNCS.PHASECHK.TRANS64 P0, [R3+URZ+0x2d860], R27 ;  /* 0x02d8601b030085a7 */ /* 0x000e64000800007f */
[----:B-1----:R-:W-:Y:S05]  /*25cd0*/  @!P0 BRA `(.L_x_11618) ;  /* 0xfffffffc00f08947 */ /* 0x002fea000383ffff */
[----:B------:R-:W-:Y:S05]  /*25ce0*/  BRA `(.L_x_11742) ;  /* 0xffffffc000547947 */ /* 0x000fea000383ffff */
.L_x_11629:
[----:B0-----:R0:W2:Y:S02]  /*25cf0*/  SYNCS.PHASECHK.TRANS64.TRYWAIT P0, [R4+URZ+0x2d840], R2 ;  /* 0x02d84002040075a7 */ /* 0x0010a4000800017f */
[----:B--2---:R-:W-:Y:S05]  /*25d00*/  @!P0 NANOSLEEP.SYNCS 0x989680 ;  /* 0x009896800000895d */ /* 0x004fea0003900000 */
[----:B------:R-:W2:Y:S02]  /*25d10*/  @!P0 SYNCS.PHASECHK.TRANS64 P0, [R4+URZ+0x2d840], R2 ;  /* 0x02d84002040085a7 */ /* 0x000ea4000800007f */
[----:B--2---:R-:W-:Y:S05]  /*25d20*/  @!P0 BRA `(.L_x_11629) ;  /* 0xfffffffc00f08947 */ /* 0x004fea000383ffff */
[----:B------:R-:W-:Y:S05]  /*25d30*/  BRA `(.L_x_11743) ;  /* 0xffffffc400e87947 */ /* 0x000fea000383ffff */
.L_x_11636:
[----:B0-----:R0:W1:Y:S02]  /*25d40*/  SYNCS.PHASECHK.TRANS64.TRYWAIT P0, [R3+URZ+0x2d860], R7 ;  /* 0x02d86007030075a7 */ /* 0x001064000800017f */
[----:B-1----:R-:W-:Y:S05]  /*25d50*/  @!P0 NANOSLEEP.SYNCS 0x989680 ;  /* 0x009896800000895d */ /* 0x002fea0003900000 */
[----:B------:R-:W1:Y:S02]  /*25d60*/  @!P0 SYNCS.PHASECHK.TRANS64 P0, [R3+URZ+0x2d860], R7 ;  /* 0x02d86007030085a7 */ /* 0x000e64000800007f */
[----:B-1----:R-:W-:Y:S05]  /*25d70*/  @!P0 BRA `(.L_x_11636) ;  /* 0xfffffffc00f08947 */ /* 0x002fea000383ffff */
[----:B------:R-:W-:Y:S05]  /*25d80*/  BRA `(.L_x_11744) ;  /* 0xffffffc800ec7947 */ /* 0x000fea000383ffff */
.L_x_11649:
[----:B-1----:R1:W2:Y:S02]  /*25d90*/  SYNCS.PHASECHK.TRANS64.TRYWAIT P0, [R3+URZ+0x2d860], R0 ;  /* 0x02d86000030075a7 */ /* 0x0022a4000800017f */
[----:B--2---:R-:W-:Y:S05]  /*25da0*/  @!P0 NANOSLEEP.SYNCS 0x989680 ;  /* 0x009896800000895d */ /* 0x004fea0003900000 */
[----:B------:R-:W2:Y:S02]  /*25db0*/  @!P0 SYNCS.PHASECHK.TRANS64 P0, [R3+URZ+0x2d860], R0 ;  /* 0x02d86000030085a7 */ /* 0x000ea4000800007f */
[----:B--2---:R-:W-:Y:S05]  /*25dc0*/  @!P0 BRA `(.L_x_11649) ;  /* 0xfffffffc00f08947 */ /* 0x004fea000383ffff */
[----:B------:R-:W-:Y:S05]  /*25dd0*/  BRA `(.L_x_11745) ;  /* 0xffffffd000687947 */ /* 0x000fea000383ffff */
.L_x_11658:
[----:B------:R-:W-:Y:S01]  /*25de0*/  BSSY B0, `(.L_x_11746) ;  /* 0x0000008000007945 */ /* 0x000fe20003800000 */
[----:B------:R-:W-:Y:S02]  /*25df0*/  IMAD.MOV.U32 R13, RZ, RZ, R16 ;  /* 0x000000ffff0d7224 */ /* 0x000fe400078e0010 */
[----:B0-----:R-:W-:Y:S02]  /*25e00*/  IMAD.MOV.U32 R12, RZ, RZ, RZ ;  /* 0x000000ffff0c7224 */ /* 0x001fe400078e00ff */
[----:B------:R-:W-:Y:S02]  /*25e10*/  IMAD.MOV.U32 R11, RZ, RZ, 0x1f ;  /* 0x0000001fff0b7424 */ /* 0x000fe400078e00ff */
[----:B------:R-:W-:-:S07]  /*25e20*/  IMAD.MOV.U32 R15, RZ, RZ, -0x1 ;  /* 0xffffffffff0f7424 */ /* 0x000fce00078e00ff */
[----:B-1----:R-:W-:Y:S05]  /*25e30*/  WARPSYNC.COLLECTIVE R15, `(.L_x_11747) ;  /* 0x000000000f087348 */ /* 0x002fea0003c00000 */
[----:B------:R0:W2:Y:S02]  /*25e40*/  SHFL.IDX P6, R14, R13, R12, R11 ;  /* 0x0000000c0d0e7389 */ /* 0x0000a400000c000b */
[----:B012---:R-:W-:Y:S01]  /*25e50*/  ENDCOLLECTIVE ;  /* 0x000000000000791b */ /* 0x007fe20003800000 */
.L_x_11747:
[----:B------:R-:W-:Y:S05]  /*25e60*/  BSYNC B0 ;  /* 0x0000000000007941 */ /* 0x000fea0003800000 */
.L_x_11746:
        /* <DEDUP_REMOVED lines=10> */
.L_x_11748:
        /* <DEDUP_REMOVED lines=16> */
.L_x_11749:
        /* <DEDUP_REMOVED lines=8> */
.L_x_11750:
[----:B------:R-:W-:Y:S01]  /*26090*/  IMAD.MOV.U32 R12, RZ, RZ, 0x4 ;  /* 0x00000004ff0c7424 */ /* 0x000fe200078e00ff */
[----:B------:R-:W-:-:S05]  /*260a0*/  SEL R5, R14, RZ, P0 ;  /* 0x000000ff0e057207 */ /* 0x000fca0000000000 */
[----:B------:R-:W-:-:S04]  /*260b0*/  IMAD.IADD R5, R4, 0x1, R5 ;  /* 0x0000000104057824 */ /* 0x000fc800078e0205 */
[----:B------:R-:W-:-:S07]  /*260c0*/  IMAD.MOV.U32 R13, RZ, RZ, R5 ;  /* 0x000000ffff0d7224 */ /* 0x000fce00078e0005 */
[----:B------:R-:W-:Y:S05]  /*260d0*/  WARPSYNC.COLLECTIVE R15, `(.L_x_11751) ;  /* 0x000000000f087348 */ /* 0x000fea0003c00000 */
[----:B------:R0:W1:Y:S02]  /*260e0*/  SHFL.UP P6, R14, R13, R12, R11 ;  /* 0x0400000c0d0e7389 */ /* 0x00006400000c000b */
[----:B01----:R-:W-:Y:S01]  /*260f0*/  ENDCOLLECTIVE ;  /* 0x000000000000791b */ /* 0x003fe20003800000 */
.L_x_11751:
[----:B------:R-:W-:Y:S01]  /*26100*/  IMAD.MOV.U32 R12, RZ, RZ, 0x8 ;  /* 0x00000008ff0c7424 */ /* 0x000fe200078e00ff */
[----:B------:R-:W-:-:S05]  /*26110*/  SEL R6, R14, RZ, P1 ;  /* 0x000000ff0e067207 */ /* 0x000fca0000800000 */
[----:B------:R-:W-:-:S04]  /*26120*/  IMAD.IADD R6, R5, 0x1, R6 ;  /* 0x0000000105067824 */ /* 0x000fc800078e0206 */
[----:B------:R-:W-:-:S07]  /*26130*/  IMAD.MOV.U32 R13, RZ, RZ, R6 ;  /* 0x000000ffff0d7224 */ /* 0x000fce00078e0006 */
[----:B------:R-:W-:Y:S05]  /*26140*/  WARPSYNC.COLLECTIVE R15, `(.L_x_11752) ;  /* 0x000000000f087348 */ /* 0x000fea0003c00000 */
[----:B------:R0:W1:Y:S02]  /*26150*/  SHFL.UP P6, R14, R13, R12, R11 ;  /* 0x0400000c0d0e7389 */ /* 0x00006400000c000b */
[----:B01----:R-:W-:Y:S01]  /*26160*/  ENDCOLLECTIVE ;  /* 0x000000000000791b */ /* 0x003fe20003800000 */
.L_x_11752:
[----:B------:R-:W-:Y:S01]  /*26170*/  IMAD.MOV.U32 R12, RZ, RZ, 0x10 ;  /* 0x00000010ff0c7424 */ /* 0x000fe200078e00ff */
[----:B------:R-:W-:-:S05]  /*26180*/  SEL R3, R14, RZ, P2 ;  /* 0x000000ff0e037207 */ /* 0x000fca0001000000 */
[----:B------:R-:W-:-:S04]  /*26190*/  IMAD.IADD R4, R6, 0x1, R3 ;  /* 0x0000000106047824 */ /* 0x000fc800078e0203 */
[----:B------:R-:W-:-:S07]  /*261a0*/  IMAD.MOV.U32 R13, RZ, RZ, R4 ;  /* 0x000000ffff0d7224 */ /* 0x000fce00078e0004 */
[----:B------:R-:W-:Y:S05]  /*261b0*/  WARPSYNC.COLLECTIVE R15, `(.L_x_11753) ;  /* 0x000000000f087348 */ /* 0x000fea0003c00000 */
[----:B------:R0:W1:Y:S02]  /*261c0*/  SHFL.UP P6, R14, R13, R12, R11 ;  /* 0x0400000c0d0e7389 */ /* 0x00006400000c000b */
[----:B01----:R-:W-:Y:S01]  /*261d0*/  ENDCOLLECTIVE ;  /* 0x000000000000791b */ /* 0x003fe20003800000 */
.L_x_11753:
        /* <DEDUP_REMOVED lines=8> */
.L_x_11754:
[----:B------:R-:W-:Y:S05]  /*26260*/  BRA `(.L_x_11755) ;  /* 0xffffffd400207947 */ /* 0x000fea000383ffff */
.L_x_11663:
[----:B------:R-:W-:Y:S01]  /*26270*/  BSSY B0, `(.L_x_11756) ;  /* 0x0000008000007945 */ /* 0x000fe20003800000 */
[----:B-----5:R-:W-:Y:S02]  /*26280*/  IMAD.MOV.U32 R13, RZ, RZ, R2 ;  /* 0x000000ffff0d7224 */ /* 0x020fe400078e0002 */
[----:B0-----:R-:W-:Y:S02]  /*26290*/  IMAD.MOV.U32 R12, RZ, RZ, 0x1 ;  /* 0x00000001ff0c7424 */ /* 0x001fe400078e00ff */
[----:B------:R-:W-:Y:S02]  /*262a0*/  IMAD.MOV.U32 R11, RZ, RZ, RZ ;  /* 0x000000ffff0b7224 */ /* 0x000fe400078e00ff */
[----:B------:R-:W-:-:S07]  /*262b0*/  IMAD.MOV.U32 R15, RZ, RZ, -0x1 ;  /* 0xffffffffff0f7424 */ /* 0x000fce00078e00ff */
[----:B-12---:R-:W-:Y:S05]  /*262c0*/  WARPSYNC.COLLECTIVE R15, `(.L_x_11757) ;  /* 0x000000000f087348 */ /* 0x006fea0003c00000 */
[----:B------:R0:W3:Y:S02]  /*262d0*/  SHFL.UP P6, R14, R13, R12, R11 ;  /* 0x0400000c0d0e7389 */ /* 0x0000e400000c000b */
[----:B0123--:R-:W-:Y:S01]  /*262e0*/  ENDCOLLECTIVE ;  /* 0x000000000000791b */ /* 0x00ffe20003800000 */
.L_x_11757:
[----:B------:R-:W-:Y:S05]  /*262f0*/  BSYNC B0 ;  /* 0x0000000000007941 */ /* 0x000fea0003800000 */
.L_x_11756:
[----:B------:R-:W-:Y:S01]  /*26300*/  LOP3.LUT P4, RZ, R23, 0x1, RZ, 0xc0, !PT ;  /* 0x0000000117ff7812 */ /* 0x000fe2000788c0ff */
[----:B------:R-:W-:Y:S02]  /*26310*/  IMAD.MOV.U32 R12, RZ, RZ, 0x2 ;  /* 0x00000002ff0c7424 */ /* 0x000fe400078e00ff */
[----:B------:R-:W-:Y:S01]  /*26320*/  IMAD.MOV.U32 R11, RZ, RZ, RZ ;  /* 0x000000ffff0b7224 */ /* 0x000fe200078e00ff */
[----:B------:R-:W-:Y:S01]  /*26330*/  SEL R13, R14, RZ, P4 ;  /* 0x000000ff0e0d7207 */ /* 0x000fe20002000000 */
[----:B------:R-:W-:-:S04]  /*26340*/  IMAD.MOV.U32 R15, RZ, RZ, -0x1 ;  /* 0xffffffffff0f7424 */ /* 0x000fc800078e00ff */
[----:B------:R-:W-:-:S07]  /*26350*/  IMAD.IADD R13, R2, 0x1, R13 ;  /* 0x00000001020d7824 */ /* 0x000fce00078e020d */
[----:B------:R-:W-:Y:S05]  /*26360*/  WARPSYNC.COLLECTIVE R15, `(.L_x_11758) ;  /* 0x000000000f087348 */ /* 0x000fea0003c00000 */
[----:B------:R0:W1:Y:S02]  /*26370*/  SHFL.UP P6, R14, R13, R12, R11 ;  /* 0x0400000c0d0e7389 */ /* 0x00006400000c000b */
[----:B01----:R-:W-:Y:S01]  /*26380*/  ENDCOLLECTIVE ;  /* 0x000000000000791b */ /* 0x003fe20003800000 */
.L_x_11758:
[----:B------:R-:W-:Y:S01]  /*26390*/  IMAD.MOV.U32 R12, RZ, RZ, 0x4 ;  /* 0x00000004ff0c7424 */ /* 0x000fe200078e00ff */
[----:B------:R-:W-:-:S05]  /*263a0*/  SEL R14, R14, RZ, P0 ;  /* 0x000000ff0e0e7207 */ /* 0x000fca0000000000 */
[----:B------:R-:W-:-:S04]  /*263b0*/  IMAD.IADD R3, R13, 0x1, R14 ;  /* 0x000000010d037824 */ /* 0x000fc800078e020e */
[----:B------:R-:W-:-:S07]  /*263c0*/  IMAD.MOV.U32 R13, RZ, RZ, R3 ;  /* 0x000000ffff0d7224 */ /* 0x000fce00078e0003 */
[----:B------:R-:W-:Y:S05]  /*263d0*/  WARPSYNC.COLLECTIVE R15, `(.L_x_11759) ;  /* 0x000000000f087348 */ /* 0x000fea0003c00000 */
[----:B------:R0:W1:Y:S02]  /*263e0*/  SHFL.UP P6, R14, R13, R12, R11 ;  /* 0x0400000c0d0e7389 */ /* 0x00006400000c000b */
[----:B01----:R-:W-:Y:S01]  /*263f0*/  ENDCOLLECTIVE ;  /* 0x000000000000791b */ /* 0x003fe20003800000 */
.L_x_11759:
[----:B------:R-:W-:Y:S01]  /*26400*/  IMAD.MOV.U32 R12, RZ, RZ, 0x8 ;  /* 0x00000008ff0c7424 */ /* 0x000fe200078e00ff */
[----:B------:R-:W-:-:S05]  /*26410*/  SEL R4, R14, RZ, P1 ;  /* 0x000000ff0e047207 */ /* 0x000fca0000800000 */
[----:B------:R-:W-:-:S04]  /*26420*/  IMAD.IADD R4, R3, 0x1, R4 ;  /* 0x0000000103047824 */ /* 0x000fc800078e0204 */
[----:B------:R-:W-:-:S07]  /*26430*/  IMAD.MOV.U32 R13, RZ, RZ, R4 ;  /* 0x000000ffff0d7224 */ /* 0x000fce00078e0004 */
[----:B------:R-:W-:Y:S05]  /*26440*/  WARPSYNC.COLLECTIVE R15, `(.L_x_11760) ;  /* 0x000000000f087348 */ /* 0x000fea0003c00000 */
[----:B------:R0:W1:Y:S02]  /*26450*/  SHFL.UP P6, R14, R13, R12, R11 ;  /* 0x0400000c0d0e7389 */ /* 0x00006400000c000b */
[----:B01----:R-:W-:Y:S01]  /*26460*/  ENDCOLLECTIVE ;  /* 0x000000000000791b */ /* 0x003fe20003800000 */
.L_x_11760:
[----:B------:R-:W-:Y:S01]  /*26470*/  IMAD.MOV.U32 R12, RZ, RZ, 0x10 ;  /* 0x00000010ff0c7424 */ /* 0x000fe200078e00ff */
[----:B------:R-:W-:-:S05]  /*26480*/  SEL R5, R14, RZ, P2 ;  /* 0x000000ff0e057207 */ /* 0x000fca0001000000 */
[----:B------:R-:W-:-:S04]  /*26490*/  IMAD.IADD R5, R4, 0x1, R5 ;  /* 0x0000000104057824 */ /* 0x000fc800078e0205 */
[----:B------:R-:W-:-:S07]  /*264a0*/  IMAD.MOV.U32 R13, RZ, RZ, R5 ;  /* 0x000000ffff0d7224 */ /* 0x000fce00078e0005 */
[----:B------:R-:W-:Y:S05]  /*264b0*/  WARPSYNC.COLLECTIVE R15, `(.L_x_11761) ;  /* 0x000000000f087348 */ /* 0x000fea0003c00000 */
[----:B------:R0:W1:Y:S02]  /*264c0*/  SHFL.UP P6, R14, R13, R12, R11 ;  /* 0x0400000c0d0e7389 */ /* 0x00006400000c000b */
[----:B01----:R-:W-:Y:S01]  /*264d0*/  ENDCOLLECTIVE ;  /* 0x000000000000791b */ /* 0x003fe20003800000 */
.L_x_11761:
        /* <DEDUP_REMOVED lines=8> */
.L_x_11762:
[----:B------:R-:W-:Y:S05]  /*26560*/  BRA `(.L_x_11763) ;  /* 0xffffffd000fc7947 */ /* 0x000fea000383ffff */
.L_x_11665:
[----:B------:R-:W-:Y:S01]  /*26570*/  BSSY B0, `(.L_x_11764) ;  /* 0x0000006000007945 */ /* 0x000fe20003800000 */
[----:B------:R-:W-:Y:S01]  /*26580*/  PLOP3.LUT P6, PT, P6, PT, PT, 0x8, 0x0 ;  /* 0x000000000000781c */ /* 0x000fe200037ce170 */
[----:B------:R-:W-:-:S12]  /*26590*/  IMAD.MOV.U32 R15, RZ, RZ, -0x1 ;  /* 0xffffffffff0f7424 */ /* 0x000fd800078e00ff */
[----:B01----:R-:W-:Y:S05]  /*265a0*/  WARPSYNC.COLLECTIVE R15, `(.L_x_11765) ;  /* 0x000000000f087348 */ /* 0x003fea0003c00000 */
[----:B------:R-:W-:Y:S01]  /*265b0*/  VOTE.ANY R14, PT, P6 ;  /* 0x00000000000e7806 */ /* 0x000fe200030e0100 */
[----:B01----:R-:W-:Y:S06]  /*265c0*/  ENDCOLLECTIVE ;  /* 0x000000000000791b */ /* 0x003fec0003800000 */
.L_x_11765:
[----:B------:R-:W-:Y:S05]  /*265d0*/  BSYNC B0 ;  /* 0x0000000000007941 */ /* 0x000fea0003800000 */
.L_x_11764:
        /* <DEDUP_REMOVED lines=9> */
.L_x_11766:
[----:B------:R-:W-:Y:S01]  /*26670*/  IMAD.MOV.U32 R17, RZ, RZ, R14 ;  /* 0x000000ffff117224 */ /* 0x000fe200078e000e */
[----:B------:R-:W-:Y:S06]  /*26680*/  BRA `(.L_x_11767) ;  /* 0xffffffd000ec7947 */ /* 0x000fec000383ffff */
.L_x_11667:
[----:B------:R-:W-:Y:S01]  /*26690*/  BSSY B0, `(.L_x_11768) ;  /* 0x0000007000007945 */ /* 0x000fe20003800000 */
[----:B------:R-:W-:Y:S02]  /*266a0*/  IMAD.MOV.U32 R13, RZ, RZ, R3 ;  /* 0x000000ffff0d7224 */ /* 0x000fe400078e0003 */
[----:B------:R-:W-:Y:S02]  /*266b0*/  IMAD.MOV.U32 R11, RZ, RZ, 0x1f ;  /* 0x0000001fff0b7424 */ /* 0x000fe400078e00ff */
[----:B------:R-:W-:-:S07]  /*266c0*/  IMAD.MOV.U32 R15, RZ, RZ, -0x1 ;  /* 0xffffffffff0f7424 */ /* 0x000fce00078e00ff */
[----:B-123--:R-:W-:Y:S05]  /*266d0*/  WARPSYNC.COLLECTIVE R15, `(.L_x_11769) ;  /* 0x000000000f087348 */ /* 0x00efea0003c00000 */
[----:B------:R0:W4:Y:S02]  /*266e0*/  SHFL.IDX P6, R14, R13, R12, R11 ;  /* 0x0000000c0d0e7389 */ /* 0x00012400000c000b */
[----:B01234-:R-:W-:Y:S01]  /*266f0*/  ENDCOLLECTIVE ;  /* 0x000000000000791b */ /* 0x01ffe20003800000 */
.L_x_11769:
[----:B------:R-:W-:Y:S05]  /*26700*/  BSYNC B0 ;  /* 0x0000000000007941 */ /* 0x000fea0003800000 */
.L_x_11768:
[----:B------:R-:W-:Y:S01]  /*26710*/  IMAD.MOV.U32 R5, RZ, RZ, R14 ;  /* 0x000000ffff057224 */ /* 0x000fe200078e000e */
[----:B------:R-:W-:Y:S06]  /*26720*/  BRA `(.L_x_11666) ;  /* 0xffffffd000e07947 */ /* 0x000fec000383ffff */
.L_x_11671:
[----:B-1----:R1:W3:Y:S02]  /*26730*/  SYNCS.PHASECHK.TRANS64.TRYWAIT P0, [R7+URZ+0x2d820], R0 ;  /* 0x02d82000070075a7 */ /* 0x0022e4000800017f */
[----:B---3--:R-:W-:Y:S05]  /*26740*/  @!P0 NANOSLEEP.SYNCS 0x989680 ;  /* 0x009896800000895d */ /* 0x008fea0003900000 */
[----:B------:R-:W3:Y:S02]  /*26750*/  @!P0 SYNCS.PHASECHK.TRANS64 P0, [R7+URZ+0x2d820], R0 ;  /* 0x02d82000070085a7 */ /* 0x000ee4000800007f */
[----:B---3--:R-:W-:Y:S05]  /*26760*/  @!P0 BRA `(.L_x_11671) ;  /* 0xfffffffc00f08947 */ /* 0x008fea000383ffff */
[----:B------:R-:W-:Y:S05]  /*26770*/  BRA `(.L_x_11770) ;  /* 0xffffffd800547947 */ /* 0x000fea000383ffff */
.L_x_11672:
        /* <DEDUP_REMOVED lines=11> */
.L_x_11772:
[----:B------:R-:W-:Y:S05]  /*26830*/  BSYNC B0 ;  /* 0x0000000000007941 */ /* 0x000fea0003800000 */
.L_x_11771:
[----:B------:R-:W-:Y:S05]  /*26840*/  BRA `(.L_x_11773) ;  /* 0xffffffd8003c7947 */ /* 0x000fea000383ffff */
.L_x_11673:
[----:B------:R-:W-:Y:S01]  /*26850*/  BSSY B0, `(.L_x_11774) ;  /* 0x0000006000007945 */ /* 0x000fe20003800000 */
[----:B------:R-:W-:-:S07]  /*26860*/  IMAD.MOV.U32 R15, RZ, RZ, -0x1 ;  /* 0xffffffffff0f7424 */ /* 0x000fce00078e00ff */
[----:B012---:R-:W-:Y:S05]  /*26870*/  WARPSYNC.COLLECTIVE R15, `(.L_x_11775) ;  /* 0x000000000f0c7348 */ /* 0x007fea0003c00000 */
[----:B------:R-:W-:Y:S02]  /*26880*/  ELECT P6, UR62, PT ;  /* 0x00000000003e782f */ /* 0x000fe400038c0000 */
[----:B------:R-:W-:Y:S01]  /*26890*/  MOV R14, UR62 ;  /* 0x0000003e000e7c02 */ /* 0x000fe20008000f00 */
[----:B012---:R-:W-:Y:S10]  /*268a0*/  ENDCOLLECTIVE ;  /* 0x000000000000791b */ /* 0x007ff40003800000 */
.L_x_11775:
[----:B------:R-:W-:Y:S05]  /*268b0*/  BSYNC B0 ;  /* 0x0000000000007941 */ /* 0x000fea0003800000 */
.L_x_11774:
[----:B------:R-:W-:Y:S05]  /*268c0*/  BRA `(.L_x_11776) ;  /* 0xffffffd800307947 */ /* 0x000fea000383ffff */
.L_x_11675:
[----:B-1----:R1:W3:Y:S02]  /*268d0*/  SYNCS.PHASECHK.TRANS64.TRYWAIT P0, [R5+URZ], R4 ;  /* 0x00000004050075a7 */ /* 0x0022e4000800017f */
[----:B---3--:R-:W-:Y:S05]  /*268e0*/  @!P0 NANOSLEEP.SYNCS 0x989680 ;  /* 0x009896800000895d */ /* 0x008fea0003900000 */
[----:B------:R-:W3:Y:S02]  /*268f0*/  @!P0 SYNCS.PHASECHK.TRANS64 P0, [R5+URZ], R4 ;  /* 0x00000004050085a7 */ /* 0x000ee4000800007f */
[----:B---3--:R-:W-:Y:S05]  /*26900*/  @!P0 BRA `(.L_x_11675) ;  /* 0xfffffffc00f08947 */ /* 0x008fea000383ffff */
[----:B------:R-:W-:Y:S05]  /*26910*/  BRA `(.L_x_11777) ;  /* 0xffffffd800647947 */ /* 0x000fea000383ffff */
.L_x_11676:
[----:B---3--:R3:W4:Y:S02]  /*26920*/  SYNCS.PHASECHK.TRANS64.TRYWAIT P0, [R3+URZ], R0 ;  /* 0x00000000030075a7 */ /* 0x008724000800017f */
[----:B----4-:R-:W-:Y:S05]  /*26930*/  @!P0 NANOSLEEP.SYNCS 0x989680 ;  /* 0x009896800000895d */ /* 0x010fea0003900000 */
[----:B------:R-:W4:Y:S02]  /*26940*/  @!P0 SYNCS.PHASECHK.TRANS64 P0, [R3+URZ], R0 ;  /* 0x00000000030085a7 */ /* 0x000f24000800007f */
[----:B----4-:R-:W-:Y:S05]  /*26950*/  @!P0 BRA `(.L_x_11676) ;  /* 0xfffffffc00f08947 */ /* 0x010fea000383ffff */
[----:B------:R-:W-:Y:S05]  /*26960*/  BRA `(.L_x_11778) ;  /* 0xffffffd800587947 */ /* 0x000fea000383ffff */
.L_x_11678:
[----:B-1----:R1:W3:Y:S02]  /*26970*/  SYNCS.PHASECHK.TRANS64.TRYWAIT P0, [R5+URZ], R4 ;  /* 0x00000004050075a7 */ /* 0x0022e4000800017f */
[----:B---3--:R-:W-:Y:S05]  /*26980*/  @!P0 NANOSLEEP.SYNCS 0x989680 ;  /* 0x009896800000895d */ /* 0x008fea0003900000 */
[----:B------:R-:W3:Y:S02]  /*26990*/  @!P0 SYNCS.PHASECHK.TRANS64 P0, [R5+URZ], R4 ;  /* 0x00000004050085a7 */ /* 0x000ee4000800007f */
[----:B---3--:R-:W-:Y:S05]  /*269a0*/  @!P0 BRA `(.L_x_11678) ;  /* 0xfffffffc00f08947 */ /* 0x008fea000383ffff */
[----:B------:R-:W-:Y:S05]  /*269b0*/  BRA `(.L_x_11779) ;  /* 0xffffffd8005c7947 */ /* 0x000fea000383ffff */
.L_x_11780:
        /* <DEDUP_REMOVED lines=12> */
.L_x_15328:


//--------------------- .text._ZN7cutlass13device_kernelIN5flash11enable_sm90INS1_16FlashAttnFwdSm90INS1_25CollectiveMainloopFwdSm90ILi2EN4cute5tupleIJNS5_1CILi1EEES8_S8_EEENS6_IJNS7_ILi192EEENS7_ILi144EEENS7_ILi96EEEEEELi96ENS_6half_tEfNS_4arch4Sm90ELb1ELb0ELb1ELb0ELb0ELb0ELb0ELb0ELb1ELb1ELb0ELb0EEENS1_21CollectiveEpilogueFwdINS6_IJSA_SC_SB_EEES9_SE_SG_Li384ELb0ELb1ELb0ELb0EEENS1_30DynamicPersistentTileSchedulerILi384ELi128ELb0ELb1ELb1EEEEEEEEEvNT_6ParamsE --------------------------
	.section	.text._ZN7cutlass13device_kernelIN5flash11enable_sm90INS1_16FlashAttnFwdSm90INS1_25CollectiveMainloopFwdSm90ILi2EN4cute5tupleIJNS5_1CILi1EEES8_S8_EEENS6_IJNS7_ILi192EEENS7_ILi144EEENS7_ILi96EEEEEELi96ENS_6half_tEfNS_4arch4Sm90ELb1ELb0ELb1ELb0ELb0ELb0ELb0ELb0ELb1ELb1ELb0ELb0EEENS1_21CollectiveEpilogueFwdINS6_IJSA_SC_SB_EEES9_SE_SG_Li384ELb0ELb1ELb0ELb0EEENS1_30DynamicPersistentTileSchedulerILi384ELi128ELb0ELb1ELb1EEEEEEEEEvNT_6ParamsE,"ax",@progbits
	.align	128
.text._ZN7cutlass13device_kernelIN5flash11enable_sm90INS1_16FlashAttnFwdSm90INS1_25CollectiveMainloopFwdSm90ILi2EN4cute5tupleIJNS5_1CILi1EEES8_S8_EEENS6_IJNS7_ILi192EEENS7_ILi144EEENS7_ILi96EEEEEELi96ENS_6half_tEfNS_4arch4Sm90ELb1ELb0ELb1ELb0ELb0ELb0ELb0ELb0ELb1ELb1ELb0ELb0EEENS1_21CollectiveEpilogueFwdINS6_IJSA_SC_SB_EEES9_SE_SG_Li384ELb0ELb1ELb0ELb0EEENS1_30DynamicPersistentTileSchedulerILi384ELi128ELb0ELb1ELb1EEEEEEEEEvNT_6ParamsE:
        .type           _ZN7cutlass13device_kernelIN5flash11enable_sm90INS1_16FlashAttnFwdSm90INS1_25CollectiveMainloopFwdSm90ILi2EN4cute5tupleIJNS5_1CILi1EEES8_S8_EEENS6_IJNS7_ILi192EEENS7_ILi144EEENS7_ILi96EEEEEELi96ENS_6half_tEfNS_4arch4Sm90ELb1ELb0ELb1ELb0ELb0ELb0ELb0ELb0ELb1ELb1ELb0ELb0EEENS1_21CollectiveEpilogueFwdINS6_IJSA_SC_SB_EEES9_SE_SG_Li384ELb0ELb1ELb0ELb0EEENS1_30DynamicPersistentTileSchedulerILi384ELi128ELb0ELb1ELb1EEEEEEEEEvNT_6ParamsE,@function
        .size           _ZN7cutlass13device_kernelIN5flash11enable_sm90INS1_16FlashAttnFwdSm90INS1_25CollectiveMainloopFwdSm90ILi2EN4cute5tupleIJNS5_1CILi1EEES8_S8_EEENS6_IJNS7_ILi192EEENS7_ILi144EEENS7_ILi96EEEEEELi96ENS_6half_tEfNS_4arch4Sm90ELb1ELb0ELb1ELb0ELb0ELb0ELb0ELb0ELb1ELb1ELb0ELb0EEENS1_21CollectiveEpilogueFwdINS6_IJSA_SC_SB_EEES9_SE_SG_Li384ELb0ELb1ELb0ELb0EEENS1_30DynamicPersistentTileSchedulerILi384ELi128ELb0ELb1ELb1EEEEEEEEEvNT_6ParamsE,(.L_x_15329 - _ZN7cutlass13device_kernelIN5flash11enable_sm90INS1_16FlashAttnFwdSm90INS1_25CollectiveMainloopFwdSm90ILi2EN4cute5tupleIJNS5_1CILi1EEES8_S8_EEENS6_IJNS7_ILi192EEENS7_ILi144EEENS7_ILi96EEEEEELi96ENS_6half_tEfNS_4arch4Sm90ELb1ELb0ELb1ELb0ELb0ELb0ELb0ELb0ELb1ELb1ELb0ELb0EEENS1_21CollectiveEpilogueFwdINS6_IJSA_SC_SB_EEES9_SE_SG_Li384ELb0ELb1ELb0ELb0EEENS1_30DynamicPersistentTileSchedulerILi384ELi128ELb0ELb1ELb1EEEEEEEEEvNT_6ParamsE)
        .other          _ZN7cutlass13device_kernelIN5flash11enable_sm90INS1_16FlashAttnFwdSm90INS1_25CollectiveMainloopFwdSm90ILi2EN4cute5tupleIJNS5_1CILi1EEES8_S8_EEENS6_IJNS7_ILi192EEENS7_ILi144EEENS7_ILi96EEEEEELi96ENS_6half_tEfNS_4arch4Sm90ELb1ELb0ELb1ELb0ELb0ELb0ELb0ELb0ELb1ELb1ELb0ELb0EEENS1_21CollectiveEpilogueFwdINS6_IJSA_SC_SB_EEES9_SE_SG_Li384ELb0ELb1ELb0ELb0EEENS1_30DynamicPersistentTileSchedulerILi384ELi128ELb0ELb1ELb1EEEEEEEEEvNT_6ParamsE,@"STO_CUDA_ENTRY STV_DEFAULT"
_ZN7cutlass13device_kernelIN5flash11enable_sm90INS1_16FlashAttnFwdSm90INS1_25CollectiveMainloopFwdSm90ILi2EN4cute5tupleIJNS5_1CILi1EEES8_S8_EEENS6_IJNS7_ILi192EEENS7_ILi144EEENS7_ILi96EEEEEELi96ENS_6half_tEfNS_4arch4Sm90ELb1ELb0ELb1ELb0ELb0ELb0ELb0ELb0ELb1ELb1ELb0ELb0EEENS1_21CollectiveEpilogueFwdINS6_IJSA_SC_SB_EEES9_SE_SG_Li384ELb0ELb1ELb0ELb0EEENS1_30DynamicPersistentTileSchedulerILi384ELi128ELb0ELb1ELb1EEEEEEEEEvNT_6ParamsE:
        /* <DEDUP_REMOVED lines=18> */
.L_x_11782:
[----:B------:R-:W-:Y:S05]  /*0120*/  BSYNC B0 ;  /* 0x0000000000007941 */ /* 0x000fea0003800000 */
.L_x_11781:
        /* <DEDUP_REMOVED lines=41> */
.L_x_11783:
        /* <DEDUP_REMOVED lines=22> */
.L_x_11784:
        /* <DEDUP_REMOVED lines=18> */
.L_x_11785:
        /* <DEDUP_REMOVED lines=22> */
.L_x_11786:
        /* <DEDUP_REMOVED lines=22> */
.L_x_11787:
        /* <DEDUP_REMOVED lines=8> */
.L_x_11789:
[----:B------:R-:W-:-:S08]  /*0980*/  NOP ;  /* 0x0000000000007918 */ /* 0x000fd00000000000 */
[----:B------:R-:W1:Y:S02]  /*0990*/  USETMAXREG.TRY_ALLOC.CTAPOOL UP0, 0xa0 ;  /* 0x000000a0000079c8 */ /* 0x000e640008000600 */
[----:B-1----:R-:W-:-:S13]  /*09a0*/  PLOP3.LUT P0, PT, PT, PT, UP0, 0x80, 0x0 ;  /* 0x000000000000781c */ /* 0x002fda0003f0f008 */
[----:B------:R-:W-:Y:S05]  /*09b0*/  @!P0 BRA `(.L_x_11789) ;  /* 0xfffffffc00f08947 */ /* 0x000fea000383ffff */
[----:B0-----:R-:W0:Y:S01]  /*09c0*/  S2R R2, SR_TID.X ;  /* 0x0000000000027919 */ /* 0x001e220000002100 */
        /* <DEDUP_REMOVED lines=9> */
[----:B------:R-:W2:Y:S01]  /*0a60*/  LDL R3, [R1+0x8] ;  /* 0x0000080001037983 */ /* 0x000ea20000100800 */
[----:B------:R-:W-:Y:S01]  /*0a70*/  VIADD R13, R2, 0xffffff80 ;  /* 0xffffff80020d7836 */ /* 0x000fe20000000000 */
[----:B------:R-:W0:Y:S01]  /*0a80*/  S2UR UR5, SR_CgaCtaId ;  /* 0x00000000000579c3 */ /* 0x000e220000008800 */
[----:B------:R-:W-:Y:S01]  /*0a90*/  UMOV UR37, 0x400 ;  /* 0x0000040000257882 */ /* 0x000fe20000000000 */
[----:B------:R-:W-:Y:S01]  /*0aa0*/  UMOV UR60, URZ ;  /* 0x0000003f003c7c82 */ /* 0x000fe20008000000 */
[----:B------:R-:W-:Y:S01]  /*0ab0*/  UMOV UR36, URZ ;  /* 0x0000003f00247c82 */ /* 0x000fe20008000000 */
[----:B------:R-:W-:-:S04]  /*0ac0*/  SHF.R.S32.HI R0, RZ, 0x1f, R13 ;  /* 0x0000001fff007819 */ /* 0x000fc8000001140d */
[CC--:B------:R-:W-:Y:S02]  /*0ad0*/  LEA.HI R2, R0.reuse, R13.reuse, RZ, 0x4 ;  /* 0x0000000d00027211 */ /* 0x0c0fe400078f20ff */
[CC--:B------:R-:W-:Y:S02]  /*0ae0*/  LEA.HI R152, R0.reuse, R13.reuse, RZ, 0x7 ;  /* 0x0000000d00987211 */ /* 0x0c0fe400078f38ff */
[-C--:B------:R-:W-:Y:S02]  /*0af0*/  LEA.HI R5, R0, R13.reuse, RZ, 0x5 ;  /* 0x0000000d00057211 */ /* 0x080fe400078f28ff */
[----:B------:R-:W-:Y:S02]  /*0b00*/  LOP3.LUT R151, R152, 0xffffff80, RZ, 0xc0, !PT ;  /* 0xffffff8098977812 */ /* 0x000fe400078ec0ff */
[----:B------:R-:W-:Y:S02]  /*0b10*/  SHF.R.S32.HI R8, RZ, 0x5, R5 ;  /* 0x00000005ff087819 */ /* 0x000fe40000011405 */
[----:B------:R-:W-:Y:S01]  /*0b20*/  SHF.R.S32.HI R5, RZ, 0x4, R2 ;  /* 0x00000004ff057819 */ /* 0x000fe20000011402 */
[----:B------:R-:W-:Y:S01]  /*0b30*/  IMAD.IADD R151, R13, 0x1, -R151 ;  /* 0x000000010d977824 */ /* 0x000fe200078e0a97 */
[----:B------:R-:W-:-:S02]  /*0b40*/  LEA.HI R0, R0, R13, RZ, 0x2 ;  /* 0x0000000d00007211 */ /* 0x000fc400078f10ff */
[----:B------:R-:W-:Y:S02]  /*0b50*/  SHF.R.S32.HI R152, RZ, 0x7, R152 ;  /* 0x00000007ff987819 */ /* 0x000fe40000011498 */
[----:B------:R-:W-:Y:S01]  /*0b60*/  SHF.R.S32.HI R10, RZ, 0x1f, R151 ;  /* 0x0000001fff0a7819 */ /* 0x000fe20000011497 */
[----:B0-----:R-:W-:Y:S01]  /*0b70*/  ULEA UR37, UR5, UR37, 0x18 ;  /* 0x0000002505257291 */ /* 0x001fe2000f8ec03f */
[----:B------:R-:W-:Y:S02]  /*0b80*/  LOP3.LUT R148, R0, 0xfffffffc, RZ, 0xc0, !PT ;  /* 0xfffffffc00947812 */ /* 0x000fe400078ec0ff */
[----:B------:R-:W-:-:S03]  /*0b90*/  SHF.R.S32.HI R149, RZ, 0x2, R0 ;  /* 0x00000002ff957819 */ /* 0x000fc60000011400 */
[----:B------:R-:W-:-:S04]  /*0ba0*/  IMAD.IADD R148, R13, 0x1, -R148 ;  /* 0x000000010d947824 */ /* 0x000fc800078e0a94 */
[----:B------:R-:W-:-:S04]  /*0bb0*/  IMAD.SHL.U32 R23, R148, 0x8, RZ ;  /* 0x0000000894177824 */ /* 0x000fc800078e00ff */
[C---:B------:R-:W-:Y:S02]  /*0bc0*/  VIADD R144, R23.reuse, 0x20 ;  /* 0x0000002017907836 */ /* 0x040fe40000000000 */
[----:B------:R-:W-:-:S03]  /*0bd0*/  VIADD R147, R23, 0x40 ;  /* 0x0000004017937836 */ /* 0x000fc60000000000 */
[----:B------:R-:W-:Y:S02]  /*0be0*/  SHF.R.S32.HI R157, RZ, 0x1f, R144 ;  /* 0x0000001fff9d7819 */ /* 0x000fe40000011490 */
[----:B------:R-:W-:Y:S02]  /*0bf0*/  SHF.R.S32.HI R156, RZ, 0x1f, R147 ;  /* 0x0000001fff9c7819 */ /* 0x000fe40000011493 */
[----:B--2---:R-:W-:Y:S02]  /*0c00*/  R2UR UR6, R3 ;  /* 0x00000000030672ca */ /* 0x004fe400000e0000 */
[C---:B------:R-:W-:Y:S02]  /*0c10*/  LOP3.LUT R3, R2.reuse, 0xfffffff0, RZ, 0xc0, !PT ;  /* 0xfffffff002037812 */ /* 0x040fe400078ec0ff */
[----:B------:R-:W-:-:S03]  /*0c20*/  LEA.HI R2, R2, R5, RZ, 0x1 ;  /* 0x0000000502027211 */ /* 0x000fc600078f08ff */
[----:B------:R-:W-:Y:S01]  /*0c30*/  IMAD.IADD R3, R13, 0x1, -R3 ;  /* 0x000000010d037824 */ /* 0x000fe200078e0a03 */
[----:B------:R-:W-:-:S03]  /*0c40*/  LOP3.LUT R2, R2, 0x1ffffffe, RZ, 0xc0, !PT ;  /* 0x1ffffffe02027812 */ /* 0x000fc600078ec0ff */
[--C-:B------:R-:W-:Y:S01]  /*0c50*/  IMAD R154, R8, 0x10, R3.reuse ;  /* 0x00000010089a7824 */ /* 0x100fe200078e0203 */
[----:B------:R-:W-:Y:S01]  /*0c60*/  SHF.R.S32.HI R4, RZ, 0x1f, R3 ;  /* 0x0000001fff047819 */ /* 0x000fe20000011403 */
[----:B------:R-:W-:Y:S01]  /*0c70*/  IMAD.IADD R2, R5, 0x1, -R2 ;  /* 0x0000000105027824 */ /* 0x000fe200078e0a02 */
[----:B------:R-:W-:Y:S02]  /*0c80*/  ULOP3.LUT UR7, UR6, 0x1, URZ, 0xfc, !UPT ;  /* 0x0000000106077892 */ /* 0x000fe4000f8efc3f */
[CC--:B------:R-:W-:Y:S01]  /*0c90*/  LEA.HI R6, R4.reuse, R3.reuse, RZ, 0x3 ;  /* 0x0000000304067211 */ /* 0x0c0fe200078f18ff */
[----:B------:R-:W-:Y:S01]  /*0ca0*/  UMOV UR6, URZ ;  /* 0x0000003f00067c82 */ /* 0x000fe20008000000 */
[----:B------:R-:W-:Y:S01]  /*0cb0*/  LEA.HI R4, R4, R3, RZ, 0x2 ;  /* 0x0000000304047211 */ /* 0x000fe200078f10ff */
[----:B------:R-:W-:Y:S02]  /*0cc0*/  IMAD.U32 R150, RZ, RZ, UR6 ;  /* 0x00000006ff967e24 */ /* 0x000fe4000f8e00ff */
[----:B------:R-:W-:Y:S01]  /*0cd0*/  IMAD.SHL.U32 R7, R6, 0x10, RZ ;  /* 0x0000001006077824 */ /* 0x000fe200078e00ff */
[----:B------:R-:W-:Y:S01]  /*0ce0*/  LOP3.LUT R6, R4, 0x7fffffc, RZ, 0xc0, !PT ;  /* 0x07fffffc04067812 */ /* 0x000fe200078ec0ff */
[----:B------:R-:W-:Y:S01]  /*0cf0*/  IMAD.U32 R155, RZ, RZ, UR7 ;  /* 0x00000007ff9b7e24 */ /* 0x000fe2000f8e00ff */
[----:B------:R-:W-:-:S02]  /*0d00*/  SHF.R.S32.HI R4, RZ, 0x2, R4 ;  /* 0x00000002ff047819 */ /* 0x000fc40000011404 */
[----:B------:R-:W-:Y:S01]  /*0d10*/  LOP3.LUT R7, R7, 0x7fffff80, RZ, 0xc0, !PT ;  /* 0x7fffff8007077812 */ /* 0x000fe200078ec0ff */
[----:B------:R-:W-:Y:S02]  /*0d20*/  IMAD.IADD R6, R3, 0x1, -R6 ;  /* 0x0000000103067824 */ /* 0x000fe400078e0a06 */
[----:B------:R-:W-:Y:S02]  /*0d30*/  IMAD.SHL.U32 R4, R4, 0x40, RZ ;  /* 0x0000004004047824 */ /* 0x000fe400078e00ff */
[----:B------:R-:W-:Y:S01]  /*0d40*/  IMAD R7, R8, 0x100, R7 ;  /* 0x0000010008077824 */ /* 0x000fe200078e0207 */
[----:B------:R-:W-:Y:S01]  /*0d50*/  LEA.HI R8, R10, R151, RZ, 0x2 ;  /* 0x000000970a087211 */ /* 0x000fe200078f10ff */
[----:B------:R-:W-:Y:S01]  /*0d60*/  IMAD.SHL.U32 R3, R2, 0x8, RZ ;  /* 0x0000000802037824 */ /* 0x000fe200078e00ff */
[----:B------:R-:W-:Y:S01]  /*0d70*/  LOP3.LUT R4, R4, 0x40, RZ, 0xc0, !PT ;  /* 0x0000004004047812 */ /* 0x000fe200078ec0ff */
[----:B------:R-:W-:Y:S01]  /*0d80*/  IMAD R7, R6, 0x10, R7 ;  /* 0x0000001006077824 */ /* 0x000fe200078e0207 */
[--C-:B------:R-:W-:Y:S01]  /*0d90*/  SHF.R.S32.HI R11, RZ, 0x2, R8.reuse ;  /* 0x00000002ff0b7819 */ /* 0x100fe20000011408 */
[----:B------:R-:W-:Y:S01]  /*0da0*/  IMAD.U32 R154, R154, 0x20, R3 ;  /* 0x000000209a9a7824 */ /* 0x000fe200078e0003 */
[----:B------:R-:W-:-:S02]  /*0db0*/  SHF.R.S32.HI R6, RZ, 0x1f, R8 ;  /* 0x0000001fff067819 */ /* 0x000fc40000011408 */
[----:B------:R-:W-:Y:S02]  /*0dc0*/  LEA.HI R10, R10, R151, RZ, 0x5 ;  /* 0x000000970a0a7211 */ /* 0x000fe400078f28ff */
[----:B------:R-:W-:Y:S01]  /*0dd0*/  LEA.HI R2, R6, R11, RZ, 0x3 ;  /* 0x0000000b06027211 */ /* 0x000fe200078f18ff */
[----:B------:R-:W-:Y:S01]  /*0de0*/  IMAD.HI R6, R152, 0x55555556, RZ ;  /* 0x5555555698067827 */ /* 0x000fe200078e02ff */
[----:B------:R-:W-:Y:S02]  /*0df0*/  SHF.R.U32.HI R5, RZ, 0x3, R4 ;  /* 0x00000003ff057819 */ /* 0x000fe40000011604 */
[----:B------:R-:W-:Y:S02]  /*0e00*/  LOP3.LUT R12, R2, 0xfffffff8, RZ, 0xc0, !PT ;  /* 0xfffffff8020c7812 */ /* 0x000fe400078ec0ff */
[----:B------:R-:W-:Y:S02]  /*0e10*/  LOP3.LUT R2, R4, 0x8, R3, 0xf8, !PT ;  /* 0x0000000804027812 */ /* 0x000fe400078ef803 */
[----:B------:R-:W-:Y:S01]  /*0e20*/  LEA.HI R9, R6, R6, RZ, 0x1 ;  /* 0x0000000606097211 */ /* 0x000fe200078f08ff */
[----:B------:R-:W-:Y:S01]  /*0e30*/  IMAD.IADD R11, R11, 0x1, -R12 ;  /* 0x000000010b0b7824 */ /* 0x000fe200078e0a0c */
[----:B------:R-:W-:-:S02]  /*0e40*/  SHF.R.S32.HI R10, RZ, 0x5, R10 ;  /* 0x00000005ff0a7819 */ /* 0x000fc4000001140a */
[----:B------:R-:W-:Y:S01]  /*0e50*/  LEA.HI R3, R148, R148, RZ, 0x1 ;  /* 0x0000009494037211 */ /* 0x000fe200078f08ff */
[----:B------:R-:W-:Y:S01]  /*0e60*/  IMAD R9, R9, -0x3, R152 ;  /* 0xfffffffd09097824 */ /* 0x000fe200078e0298 */
[----:B------:R-:W-:Y:S01]  /*0e70*/  LOP3.LUT R2, R2, R5, RZ, 0x3c, !PT ;  /* 0x0000000502027212 */ /* 0x000fe200078e3cff */
[----:B------:R-:W-:Y:S01]  /*0e80*/  IMAD R10, R10, 0x10, R11 ;  /* 0x000000100a0a7824 */ /* 0x000fe200078e020b */
[----:B------:R-:W-:Y:S02]  /*0e90*/  LOP3.LUT R3, R3, 0x1ffffffe, RZ, 0xc0, !PT ;  /* 0x1ffffffe03037812 */ /* 0x000fe400078ec0ff */
[----:B------:R-:W-:Y:S01]  /*0ea0*/  LOP3.LUT R8, R8, 0x7ffffffc, RZ, 0xc0, !PT ;  /* 0x7ffffffc08087812 */ /* 0x000fe200078ec0ff */
[----:B------:R-:W-:Y:S02]  /*0eb0*/  IMAD.IADD R2, R2, 0x1, R7 ;  /* 0x0000000102027824 */ /* 0x000fe400078e0207 */
[----:B------:R-:W-:Y:S02]  /*0ec0*/  IMAD R153, R9, 0x40, R10 ;  /* 0x0000004009997824 */ /* 0x000fe400078e020a */
[----:B------:R-:W-:Y:S01]  /*0ed0*/  IMAD.IADD R22, R148, 0x1, -R3 ;  /* 0x0000000194167824 */ /* 0x000fe200078e0a03 */
[----:B------:R-:W-:Y:S01]  /*0ee0*/  LEA R2, R2, UR37, 0x1 ;  /* 0x0000002502027c11 */ /* 0x000fe2000f8e08ff */
[----:B------:R-:W-:-:S02]  /*0ef0*/  IMAD.IADD R19, R151, 0x1, -R8 ;  /* 0x0000000197137824 */ /* 0x000fc400078e0a08 */
[----:B------:R-:W-:-:S07]  /*0f00*/  IMAD R22, R22, 0x8, R153 ;  /* 0x0000000816167824 */ /* 0x000fce00078e0299 */
.L_x_11832:
        /* <DEDUP_REMOVED lines=21> */
.L_x_11790:
[----:B------:R-:W-:Y:S01]  /*1060*/  ULDC UR8, c[0x0][0xc54] ;  /* 0x0003150000087ab9 */ /* 0x000fe20000000800 */
[----:B------:R-:W-:Y:S01]  /*1070*/  UMOV UR4, UR9 ;  /* 0x0000000900047c82 */ /* 0x000fe20008000000 */
[----:B------:R-:W-:-:S11]  /*1080*/  UISETP.NE.AND UP0, UPT, UR8, 0x1, UPT ;  /* 0x000000010800788c */ /* 0x000fd6000bf05270 */
[----:B------:R-:W-:Y:S02]  /*1090*/  @UP0 ULDC.64 UR10, c[0x0][0xc58] ;  /* 0x00031600000a0ab9 */ /* 0x000fe40000000a00 */
[----:B------:R-:W-:-:S04]  /*10a0*/  UIMAD.WIDE.U32 UR6, UR9, UR10, URZ ;  /* 0x0000000a090672a5 */ /* 0x000fc8000f8e003f */
[----:B------:R-:W-:-:S04]  /*10b0*/  @UP0 USHF.R.U32.HI UR4, URZ, UR11, UR7 ;  /* 0x0000000b3f040299 */ /* 0x000fc80008011607 */
[----:B------:R-:W-:-:S12]  /*10c0*/  UIMAD UR6, UR4, UR8, URZ ;  /* 0x00000008040672a4 */ /* 0x000fd8000f8e023f */
.L_x_11791:
[----:B------:R-:W-:Y:S01]  /*10d0*/  ULDC.64 UR10, c[0x0][0x418] ;  /* 0x00010600000a7ab9 */ /* 0x000fe20000000a00 */
[----:B------:R-:W-:Y:S01]  /*10e0*/  ULOP3.LUT UR4, URZ, UR4, URZ, 0x33, !UPT ;  /* 0x000000043f047292 */ /* 0x000fe2000f8e333f */
[----:B------:R-:W-:Y:S01]  /*10f0*/  PLOP3.LUT P0, PT, PT, PT, PT, 0x80, 0x0 ;  /* 0x000000000000781c */ /* 0x000fe20003f0f070 */
[----:B------:R-:W-:Y:S01]  /*1100*/  UISETP.NE.U32.AND UP0, UPT, UR10, URZ, UPT ;  /* 0x0000003f0a00728c */ /* 0x000fe2000bf05070 */
[----:B------:R-:W-:Y:S01]  /*1110*/  IMAD.MOV.U32 R3, RZ, RZ, RZ ;  /* 0x000000ffff037224 */ /* 0x000fe200078e00ff */
        /* <DEDUP_REMOVED lines=10> */
[----:B------:R-:W-:Y:S01]  /*11c0*/  UIMAD UR14, UR4, 0xc0, URZ ;  /* 0x000000c0040e78a4 */ /* 0x000fe2000f8e023f */
        /* <DEDUP_REMOVED lines=12> */
[----:B------:R-:W-:Y:S01]  /*1290*/  IMAD.MOV.U32 R59, RZ, RZ, RZ ;  /* 0x000000ffff3b7224 */ /* 0x000fe200078e00ff */
        /* <DEDUP_REMOVED lines=31> */
[----:B------:R-:W-:-:S02]  /*1490*/  CS2R R78, SRZ ;  /* 0x00000000004e7805 */ /* 0x000fc4000001ff00 */
[----:B------:R-:W-:Y:S02]  /*14a0*/  CS2R R82, SRZ ;  /* 0x0000000000527805 */ /* 0x000fe4000001ff00 */
[----:B------:R-:W-:Y:S01]  /*14b0*/  CS2R R76, SRZ ;  /* 0x00000000004c7805 */ /* 0x000fe2000001ff00 */
[----:B------:R-:W-:Y:S01]  /*14c0*/  USEL UR38, UR7, UR9, UP0 ;  /* 0x0000000907267287 */ /* 0x000fe20008000000 */
[----:B------:R-:W-:Y:S01]  /*14d0*/  CS2R R6, SRZ ;  /* 0x0000000000067805 */ /* 0x000fe2000001ff00 */
[----:B------:R-:W-:Y:S01]  /*14e0*/  @UP1 ULDC UR10, c[0x0][0xc4c] ;  /* 0x00031300000a1ab9 */ /* 0x000fe20000000800 */
[----:B------:R-:W-:Y:S01]  /*14f0*/  @UP1 ULDC UR6, c[0x0][0xc50] ;  /* 0x0003140000061ab9 */ /* 0x000fe20000000800 */
[----:B------:R-:W-:Y:S01]  /*1500*/  UIMAD.WIDE.U32 UR4, UR12, UR10, URZ ;  /* 0x0000000a0c0472a5 */ /* 0x000fe2000f8e003f */
[----:B------:R-:W-:Y:S01]  /*1510*/  IMAD.MOV.U32 R84, RZ, RZ, RZ ;  /* 0x000000ffff547224 */ /* 0x000fe200078e00ff */
[----:B------:R-:W-:Y:S02]  /*1520*/  UISETP.GE.AND UP0, UPT, UR38, 0x1, UPT ;  /* 0x000000012600788c */ /* 0x000fe4000bf06270 */
[----:B------:R-:W-:-:S04]  /*1530*/  @UP1 USHF.R.U32.HI UR14, URZ, UR6, UR5 ;  /* 0x000000063f0e1299 */ /* 0x000fc80008011605 */
[----:B------:R-:W-:Y:S01]  /*1540*/  PLOP3.LUT P1, PT, PT, PT, UP0, 0x80, 0x0 ;  /* 0x000000000000781c */ /* 0x000fe20003f2f008 */
[----:B------:R-:W-:Y:S02]  /*1550*/  UIADD3 UR4, -UR14, URZ, URZ ;  /* 0x0000003f0e047290 */ /* 0x000fe4000fffe13f */
[----:B------:R-:W-:Y:S02]  /*1560*/  IMAD.U32 R146, RZ, RZ, UR14 ;  /* 0x0000000eff927e24 */ /* 0x000fe4000f8e00ff */
[----:B------:R-:W-:-:S06]  /*1570*/  UIMAD UR4, UR11, UR4, UR12 ;  /* 0x000000040b0472a4 */ /* 0x000fcc000f8e020c */
[----:B------:R-:W-:Y:S02]  /*1580*/  IMAD.U32 R145, RZ, RZ, UR4 ;  /* 0x00000004ff917e24 */ /* 0x000fe4000f8e00ff */
[----:B------:R-:W-:Y:S05]  /*1590*/  @!P1 BRA `(.L_x_11792) ;  /* 0x000000dc002c9947 */ /* 0x000fea0003800000 */
[----:B------:R-:W0:Y:S01]  /*15a0*/  SHFL.IDX PT, R0, R152, RZ, 0x1f ;  /* 0x00001fff98007589 */ /* 0x000e2200000e0000 */
[----:B------:R-:W-:-:S04]  /*15b0*/  UIADD3 UR6, UR37, 0x24300, URZ ;  /* 0x0002430025067890 */ /* 0x000fc8000fffe03f */
[----:B------:R-:W-:-:S06]  /*15c0*/  ULOP3.LUT UP0, URZ, UR6, 0x9f, URZ, 0xc0, !UPT ;  /* 0x0000009f063f7892 */ /* 0x000fcc000f80c03f */
[----:B------:R-:W-:Y:S02]  /*15d0*/  PLOP3.LUT P0, PT, PT, PT, UP0, 0x80, 0x0 ;  /* 0x000000000000781c */ /* 0x000fe40003f0f008 */
[----:B0-----:R-:W-:-:S13]  /*15e0*/  R2UR UR7, R0 ;  /* 0x00000000000772ca */ /* 0x001fda00000e0000 */
[----:B------:R-:W-:Y:S02]  /*15f0*/  UIMAD.WIDE UR4, UR7, 0x55555556, URZ ;  /* 0x55555556070478a5 */ /* 0x000fe4000f8e023f */
[----:B------:R-:W-:Y:S02]  /*1600*/  IMAD.U32 R16, RZ, RZ, UR7 ;  /* 0x00000007ff107e24 */ /* 0x000fe4000f8e00ff */
[----:B------:R-:W-:-:S04]  /*1610*/  ULEA.HI UR5, UR5, UR5, URZ, 0x1 ;  /* 0x0000000505057291 */ /* 0x000fc8000f8f083f */
[----:B------:R-:W-:-:S04]  /*1620*/  UIMAD UR5, UR5, -0x3, UR7 ;  /* 0xfffffffd050578a4 */ /* 0x000fc8000f8e0207 */
[----:B------:R-:W-:Y:S02]  /*1630*/  ULEA UR4, UR5, UR37, 0xc ;  /* 0x0000002505047291 */ /* 0x000fe4000f8e603f */
[----:B------:R-:W-:Y:S02]  /*1640*/  ULEA UR5, UR5, UR6, 0xb ;  /* 0x0000000605057291 */ /* 0x000fe4000f8e583f */
[----:B------:R-:W-:Y:S02]  /*1650*/  UIADD3 UR4, UR4, 0xda00, URZ ;  /* 0x0000da0004047890 */ /* 0x000fe4000fffe03f */
[----:B------:R-:W-:Y:S02]  /*1660*/  USHF.R.U32.HI UR5, URZ, 0x4, UR5 ;  /* 0x000000043f057899 */ /* 0x000fe40008011605 */
[----:B------:R-:W-:Y:S02]  /*1670*/  USHF.R.U32.HI UR4, URZ, 0x4, UR4 ;  /* 0x000000043f047899 */ /* 0x000fe40008011604 */
[----:B------:R-:W-:-:S02]  /*1680*/  ULOP3.LUT UR61, UR5, 0x3fff, URZ, 0xc0, !UPT ;  /* 0x00003fff053d7892 */ /* 0x000fc4000f8ec03f */
        /* <DEDUP_REMOVED lines=18> */
.L_x_11793:
        /* <DEDUP_REMOVED lines=11> */
.L_x_11938:
[----:B------:R-:W-:Y:S05]  /*1860*/  @!P0 BRA `(.L_x_11795) ;  /* 0x0000000000048947 */ /* 0x000fea0003800000 */
[----:B------:R-:W-:Y:S01]  /*1870*/  BPT.TRAP 0x1 ;  /* 0x000000040000795c */ /* 0x000fe20000300000 */
.L_x_11795:
[----:B0-----:R-:W-:Y:S02]  /*1880*/  IMAD.U32 R0, RZ, RZ, UR36 ;  /* 0x00000024ff007e24 */ /* 0x001fe4000f8e00ff */
[----:B------:R-:W-:-:S03]  /*1890*/  IMAD.U32 R3, RZ, RZ, UR60 ;  /* 0x0000003cff037e24 */ /* 0x000fc6000f8e00ff */
[----:B------:R-:W-:Y:S02]  /*18a0*/  LEA R0, R0, UR37, 0x3 ;  /* 0x0000002500007c11 */ /* 0x000fe4000f8e18ff */
[----:B------:R-:W-:-:S04]  /*18b0*/  SHF.L.U32 R3, R3, 0x1f, RZ ;  /* 0x0000001f03037819 */ /* 0x000fc800000006ff */
[----:B------:R0:W1:Y:S01]  /*18c0*/  SYNCS.PHASECHK.TRANS64.TRYWAIT P2, [R0+URZ+0x31c30], R3 ;  /* 0x031c3003000075a7 */ /* 0x000062000804017f */
[----:B------:R-:W-:Y:S05]  /*18d0*/  @!P0 BRA `(.L_x_11796) ;  /* 0x0000000000048947 */ /* 0x000fea0003800000 */
[----:B------:R-:W-:Y:S01]  /*18e0*/  BPT.TRAP 0x1 ;  /* 0x000000040000795c */ /* 0x000fe20000300000 */
.L_x_11796:
[----:B------:R-:W2:Y:S02]  /*18f0*/  S2R R4, SR_TID.X ;  /* 0x0000000000047919 */ /* 0x000ea40000002100 */
[----:B--2---:R-:W-:Y:S01]  /*1900*/  LOP3.LUT P1, RZ, R4, 0x7f, RZ, 0xc0, !PT ;  /* 0x0000007f04ff7812 */ /* 0x004fe2000782c0ff */
[----:B-1----:R-:W-:-:S12]  /*1910*/  @P2 BRA `(.L_x_11797) ;  /* 0x0000000000082947 */ /* 0x002fd80003800000 */
[----:B------:R-:W1:Y:S02]  /*1920*/  SYNCS.PHASECHK.TRANS64.TRYWAIT P2, [R0+URZ+0x31c30], R3 ;  /* 0x031c3003000075a7 */ /* 0x000e64000804017f */
[----:B-1----:R-:W-:Y:S05]  /*1930*/  @!P2 BRA `(.L_x_11798) ;  /* 0x0000013c0068a947 */ /* 0x002fea0003800000 */
.L_x_11797:
[----:B------:R-:W-:Y:S05]  /*1940*/  WARPSYNC.ALL ;  /* 0x0000000000007948 */ /* 0x000fea0003800000 */
[----:B------:R-:W-:Y:S01]  /*1950*/  UIADD3 UR4, UR37, 0x16a00, URZ ;  /* 0x00016a0025047890 */ /* 0x000fe2000fffe03f */
[----:B------:R-:W-:Y:S01]  /*1960*/  WARPGROUP.ARRIVE ;  /* 0x00000000000079c5 */ /* 0x000fe20000000000 */
[----:B------:R-:W-:Y:S01]  /*1970*/  ULOP3.LUT UR5, UR39, 0x10000, URZ, 0xfc, !UPT ;  /* 0x0001000027057892 */ /* 0x000fe2000f8efc3f */
[----:B------:R-:W-:Y:S01]  /*1980*/  R2UR UR57, R18 ;  /* 0x00000000123972ca */ /* 0x000fe200000e0000 */
[----:B------:R-:W-:Y:S01]  /*1990*/  USHF.R.U32.HI UR4, URZ, 0x4, UR4 ;  /* 0x000000043f047899 */ /* 0x000fe20008011604 */
[----:B------:R-:W-:Y:S01]  /*19a0*/  R2UR UR56, R17 ;  /* 0x00000000113872ca */ /* 0x000fe200000e0000 */
[----:B------:R-:W-:Y:S01]  /*19b0*/  UMOV UR29, 0x80000020 ;  /* 0x80000020001d7882 */ /* 0x000fe20000000000 */
[----:B------:R-:W-:Y:S01]  /*19c0*/  UMOV UR31, 0x80000020 ;  /* 0x80000020001f7882 */ /* 0x000fe20000000000 */
[----:B------:R-:W-:Y:S01]  /*19d0*/  ULOP3.LUT UR4, UR4, 0x3fff, URZ, 0xc0, !UPT ;  /* 0x00003fff04047892 */ /* 0x000fe2000f8ec03f */
[----:B01----:R-:W-:Y:S01]  /*19e0*/  @!P1 VIADD R0, R0, 0x31c40 ;  /* 0x00031c4000009836 */ /* 0x003fe20000000000 */
[----:B------:R-:W-:Y:S01]  /*19f0*/  UMOV UR28, UR5 ;  /* 0x00000005001c7c82 */ /* 0x000fe20008000000 */
[----:B------:R-:W-:Y:S01]  /*1a00*/  UMOV UR9, UR29 ;  /* 0x0000001d00097c82 */ /* 0x000fe20008000000 */
[----:B------:R-:W-:Y:S01]  /*1a10*/  ULOP3.LUT UR6, UR4, 0x10000, URZ, 0xfc, !UPT ;  /* 0x0001000004067892 */ /* 0x000fe2000f8efc3f */
[----:B------:R-:W-:Y:S01]  /*1a20*/  UMOV UR8, UR28 ;  /* 0x0000001c00087c82 */ /* 0x000fe20008000000 */
[----:B------:R-:W-:-:S02]  /*1a30*/  UMOV UR11, 0x80000020 ;  /* 0x80000020000b7882 */ /* 0x000fc40000000000 */
[----:B------:R-:W-:Y:S01]  /*1a40*/  UIMAD UR4, UR36, 0x6c0, UR6 ;  /* 0x000006c0240478a4 */ /* 0x000fe2000f8e0206 */
[----:B------:R-:W-:Y:S01]  /*1a50*/  UMOV UR12, UR28 ;  /* 0x0000001c000c7c82 */ /* 0x000fe20008000000 */
[----:B------:R-:W-:Y:S02]  /*1a60*/  UMOV UR13, UR29 ;  /* 0x0000001d000d7c82 */ /* 0x000fe40008000000 */
[----:B------:R-:W-:Y:S02]  /*1a70*/  UIADD3 UR10, UR4, 0x40, URZ ;  /* 0x00000040040a7890 */ /* 0x000fe4000fffe03f */
        /* <DEDUP_REMOVED lines=61> */
[----:B------:R-:W-:Y:S03]  /*1e50*/  HGMMA.64x16x16.F32 R40, gdesc[UR28], RZ, !UPT, gsb0 ;  /* 0x002000001c2879f0 */ /* 0x000fe6000c0008ff */
        /* <DEDUP_REMOVED lines=142> */
[----:B------:R-:W-:Y:S02]  /*2740*/  ULDC UR14, c[0x0][0x2f0] ;  /* 0x0000bc00000e7ab9 */ /* 0x000fe40000000800 */
        /* <DEDUP_REMOVED lines=19> */
[----:B------:R-:W-:Y:S02]  /*2880*/  ULDC UR7, c[0x0][0x448] ;  /* 0x0001120000077ab9 */ /* 0x000fe40000000800 */
[----:B------:R-:W-:-:S06]  /*2890*/  UISETP.NE.AND UP0, UPT, UR7, 0x1, UPT ;  /* 0x000000010700788c */ /* 0x000fcc000bf05270 */
[----:B------:R-:W-:-:S05]  /*28a0*/  PLOP3.LUT P2, PT, PT, PT, UP0, 0x80, 0x0 ;  /* 0x000000000000781c */ /* 0x000fca0003f4f008 */
[----:B------:R-:W-:Y:S01]  /*28b0*/  @UP0 ULDC UR7, c[0x0][0x44c] ;  /* 0x0001130000070ab9 */ /* 0x000fe20000000800 */
[----:B------:R-:W-:Y:S01]  /*28c0*/  @UP0 ULDC UR10, c[0x0][0x450] ;  /* 0x00011400000a0ab9 */ /* 0x000fe20000000800 */
        /* <DEDUP_REMOVED lines=94> */
[----:B------:R-:W0:Y:S01]  /*2eb0*/  MUFU.TANH R88, R88 ;  /* 0x0000005800587308 */ /* 0x000e220000002400 */
[----:B------:R-:W-:Y:S01]  /*2ec0*/  FMUL.FTZ R5, R95, UR5 ;  /* 0x000000055f057c20 */ /* 0x000fe20008410000 */
[----:B------:R-:W-:-:S06]  /*2ed0*/  FMUL.FTZ R6, R94, UR5 ;  /* 0x000000055e067c20 */ /* 0x000fcc0008410000 */
        /* <DEDUP_REMOVED lines=46> */
[----:B------:R-:W-:Y:S02]  /*31c0*/  VIADD R70, R22, UR57 ;  /* 0x0000003916467c36 */ /* 0x000fe40008000000 */
[----:B------:R-:W-:Y:S01]  /*31d0*/  FMUL.FTZ R15, R66, UR5 ;  /* 0x00000005420f7c20 */ /* 0x000fe20008410000 */
[----:B------:R-:W-:Y:S01]  /*31e0*/  FMUL.FTZ R84, R68, UR5 ;  /* 0x0000000544547c20 */ /* 0x000fe20008410000 */
[----:B------:R-:W-:Y:S01]  /*31f0*/  FMUL.FTZ R78, R64, UR5 ;  /* 0x00000005404e7c20 */ /* 0x000fe20008410000 */
[----:B------:R-:W-:Y:S01]  /*3200*/  HGMMA.64x16x16.F32 R56, gdesc[UR24], R56, gsb0 ;  /* 0x00200000183879f0 */ /* 0x000fe20008000838 */
[----:B------:R-:W-:Y:S01]  /*3210*/  UIADD3 UR26, UR4, 0x5c2, URZ ;  /* 0x000005c2041a7890 */ /* 0x000fe2000fffe03f */
[----:B------:R-:W-:Y:S01]  /*3220*/  FMUL.FTZ R65, R65, UR5 ;  /* 0x0000000541417c20 */ /* 0x000fe20008410000 */
[----:B------:R-:W-:Y:S01]  /*3230*/  UMOV UR27, 0x80000020 ;  /* 0x80000020001b7882 */ /* 0x000fe20000000000 */
[----:B------:R-:W-:Y:S01]  /*3240*/  FMUL.FTZ R86, R69, UR5 ;  /* 0x0000000545567c20 */ /* 0x000fe20008410000 */
        /* <DEDUP_REMOVED lines=12> */
[----:B------:R-:W-:Y:S01]  /*3310*/  @P2 IMAD.HI.U32 R58, R70, UR7, RZ ;  /* 0x00000007463a2c27 */ /* 0x000fe2000f8e00ff */
[----:B------:R-:W-:-:S03]  /*3320*/  UIMAD UR7, UR38, -0x90, URZ ;  /* 0xffffff70260778a4 */ /* 0x000fc6000f8e023f */
[----:B------:R-:W-:Y:S01]  /*3330*/  FMUL.FTZ R96, R61, UR5 ;  /* 0x000000053d607c20 */ /* 0x000fe20008410000 */
[----:B------:R-:W-:Y:S01]  /*3340*/  HGMMA.64x16x16.F32 R48, gdesc[UR24], R48, gsb0 ;  /* 0x00200000183079f0 */ /* 0x000fe20008000830 */
[----:B------:R-:W-:Y:S01]  /*3350*/  UIADD3 UR26, UR4, 0x602, URZ ;  /* 0x00000602041a7890 */ /* 0x000fe2000fffe03f */
[----:B------:R-:W-:Y:S01]  /*3360*/  @P2 SHF.R.U32.HI R70, RZ, UR10, R58 ;  /* 0x0000000aff462c19 */ /* 0x000fe2000801163a */
[----:B------:R-:W-:Y:S01]  /*3370*/  UMOV UR27, 0x80000020 ;  /* 0x80000020001b7882 */ /* 0x000fe20000000000 */
[----:B------:R-:W-:Y:S01]  /*3380*/  UIADD3 UR10, UR7, 0x91, URZ ;  /* 0x00000091070a7890 */ /* 0x000fe2000fffe03f */
[----:B------:R-:W-:Y:S01]  /*3390*/  IMAD.U32 R61, RZ, RZ, UR14 ;  /* 0x0000000eff3d7e24 */ /* 0x000fe2000f8e00ff */
[----:B------:R-:W-:Y:S01]  /*33a0*/  UIMAD UR7, UR56, UR14, UR7 ;  /* 0x0000000e380772a4 */ /* 0x000fe2000f8e0207 */
[----:B------:R-:W0:Y:S01]  /*33b0*/  SHFL.IDX PT, R76, R70, RZ, 0x1c1f ;  /* 0x001c1fff464c7589 */ /* 0x000e2200000e0000 */
[----:B------:R-:W-:Y:S01]  /*33c0*/  FMUL.FTZ R94, R57, UR5 ;  /* 0x00000005395e7c20 */ /* 0x000fe20008410000 */
[----:B------:R-:W5:Y:S01]  /*33d0*/  MUFU.TANH R92, R92 ;  /* 0x0000005c005c7308 */ /* 0x000f620000002400 */
[----:B------:R-:W-:Y:S01]  /*33e0*/  IMAD.U32 R66, RZ, RZ, UR10 ;  /* 0x0000000aff427e24 */ /* 0x000fe2000f8e00ff */
[----:B------:R-:W-:Y:S01]  /*33f0*/  UIADD3 UR7, UR7, 0x90, URZ ;  /* 0x0000009007077890 */ /* 0x000fe2000fffe03f */
[----:B------:R-:W-:Y:S01]  /*3400*/  FMUL.FTZ R60, R60, UR5 ;  /* 0x000000053c3c7c20 */ /* 0x000fe20008410000 */
[----:B------:R-:W-:Y:S01]  /*3410*/  FMUL.FTZ R57, R59, UR5 ;  /* 0x000000053b397c20 */ /* 0x000fe20008410000 */
[----:B------:R-:W-:-:S02]  /*3420*/  IMAD R66, R19, -0x2, R66 ;  /* 0xfffffffe13427824 */ /* 0x000fc400078e0242 */
[----:B------:R-:W-:Y:S01]  /*3430*/  FMUL.FTZ R59, R63, UR5 ;  /* 0x000000053f3b7c20 */ /* 0x000fe20008410000 */
[----:B------:R-:W-:Y:S01]  /*3440*/  FMUL.FTZ R58, R62, UR5 ;  /* 0x000000053e3a7c20 */ /* 0x000fe20008410000 */
[----:B------:R-:W-:Y:S01]  /*3450*/  IMAD.U32 R68, RZ, RZ, UR7 ;  /* 0x00000007ff447e24 */ /* 0x000fe2000f8e00ff */
[----:B------:R-:W-:Y:S01]  /*3460*/  ULDC UR7, c[0x0][0x288] ;  /* 0x0000a20000077ab9 */ /* 0x000fe20000000800 */
[----:B------:R-:W-:Y:S01]  /*3470*/  IMAD R66, R61, UR56, R66 ;  /* 0x000000383d427c24 */ /* 0x000fe2000f8e0242 */
[----:B------:R-:W5:Y:S01]  /*3480*/  MUFU.TANH R94, R94 ;  /* 0x0000005e005e7308 */ /* 0x000f620000002400 */
[----:B------:R-:W-:Y:S01]  /*3490*/  IMAD R68, R19, -0x2, R68 ;  /* 0xfffffffe13447824 */ /* 0x000fe200078e0244 */
[----:B------:R-:W-:Y:S01]  /*34a0*/  @UP0 ULDC UR10, c[0x0][0x44c] ;  /* 0x00011300000a0ab9 */ /* 0x000fe20000000800 */
[----:B------:R-:W-:Y:S01]  /*34b0*/  VIADD R61, R66, -UR7 ;  /* 0x80000007423d7c36 */ /* 0x000fe20008000000 */
[----:B------:R-:W-:Y:S02]  /*34c0*/  UIMAD.WIDE.U32 UR10, UR57, UR10, URZ ;  /* 0x0000000a390a72a5 */ /* 0x000fe4000f8e003f */
[----:B------:R-:W-:-:S02]  /*34d0*/  UIADD3 UR38, UR38, -0x2, URZ ;  /* 0xfffffffe26267890 */ /* 0x000fc4000fffe03f */
[----:B------:R-:W5:Y:S01]  /*34e0*/  MUFU.TANH R60, R60 ;  /* 0x0000003c003c7308 */ /* 0x000f620000002400 */
[----:B0-----:R-:W-:-:S04]  /*34f0*/  VIADDMNMX R76, R76, R61, R68, PT ;  /* 0x0000003d4c4c7246 */ /* 0x001fc80003800144 */
[----:B------:R-:W-:-:S03]  /*3500*/  ISETP.GT.AND P3, PT, R76, RZ, PT ;  /* 0x000000ff4c00720c */ /* 0x000fc60003f64270 */
[----:B------:R-:W0:Y:S01]  /*3510*/  MUFU.TANH R96, R96 ;  /* 0x0000006000607308 */ /* 0x000e220000002400 */
[C---:B------:R-:W-:Y:S02]  /*3520*/  ISETP.GT.AND P4, PT, R76.reuse, 0x1, PT ;  /* 0x000000014c00780c */ /* 0x040fe40003f84270 */
[----:B------:R-:W-:Y:S02]  /*3530*/  ISETP.GT.AND P5, PT, R76, 0x8, PT ;  /* 0x000000084c00780c */ /* 0x000fe40003fa4270 */
[----:B------:R-:W-:Y:S02]  /*3540*/  FSEL R85, R88, -INF , P3 ;  /* 0xff80000058557808 */ /* 0x000fe40001800000 */
[----:B-1----:R-:W-:Y:S01]  /*3550*/  FSEL R89, R89, -INF , P4 ;  /* 0xff80000059597808 */ /* 0x002fe20002000000 */
[----:B------:R-:W-:Y:S01]  /*3560*/  MUFU.TANH R11, R11 ;  /* 0x0000000b000b7308 */ /* 0x000fe20000002400 */
[----:B------:R-:W-:Y:S02]  /*3570*/  ISETP.GT.AND P6, PT, R76, 0x9, PT ;  /* 0x000000094c00780c */ /* 0x000fe40003fc4270 */
[----:B--2---:R-:W-:-:S02]  /*3580*/  FSEL R93, R90, -INF , P5 ;  /* 0xff8000005a5d7808 */ /* 0x004fc40002800000 */
[----:B------:R-:W-:Y:S02]  /*3590*/  ISETP.GT.AND P3, PT, R76, 0x10, PT ;  /* 0x000000104c00780c */ /* 0x000fe40003f64270 */
[----:B---3--:R-:W-:Y:S01]  /*35a0*/  FSEL R95, R91, -INF , P6 ;  /* 0xff8000005b5f7808 */ /* 0x008fe20003000000 */
[----:B------:R-:W-:Y:S02]  /*35b0*/  WARPGROUP.DEPBAR.LE gsb0, 0x0 ;  /* 0x00008000000079c5 */ /* 0x000fe40000010000 */
[----:B------:R-:W-:Y:S01]  /*35c0*/  WARPGROUP.ARRIVE ;  /* 0x00000000000079c5 */ /* 0x000fe20000000000 */
[----:B------:R-:W-:Y:S01]  /*35d0*/  FMUL.FTZ R98, R48, UR5 ;  /* 0x0000000530627c20 */ /* 0x000fe20008410000 */
[----:B------:R-:W-:Y:S01]  /*35e0*/  FMUL.FTZ R48, R50, UR5 ;  /* 0x0000000532307c20 */ /* 0x000fe20008410000 */
[----:B------:R-:W-:Y:S01]  /*35f0*/  FMNMX.FTZ R50, R85, R89, !PT ;  /* 0x0000005955327209 */ /* 0x000fe20007810000 */
[----:B------:R-:W-:Y:S01]  /*3600*/  FMUL.FTZ R99, R49, UR5 ;  /* 0x0000000531637c20 */ /* 0x000fe20008410000 */
[----:B------:R-:W-:Y:S01]  /*3610*/  ISETP.GT.AND P4, PT, R76, 0x11, PT ;  /* 0x000000114c00780c */ /* 0x000fe20003f84270 */
[----:B------:R-:W-:Y:S01]  /*3620*/  HGMMA.64x16x16.F32 R40, gdesc[UR24], R40, gsb0 ;  /* 0x00200000182879f0 */ /* 0x000fe20008000828 */
[----:B------:R-:W-:Y:S01]  /*3630*/  UIADD3 UR26, UR4, 0x642, URZ ;  /* 0x00000642041a7890 */ /* 0x000fe2000fffe03f */
[----:B------:R-:W-:Y:S01]  /*3640*/  FMNMX.FTZ R50, R93, R50, !PT ;  /* 0x000000325d327209 */ /* 0x000fe20007810000 */
[----:B------:R-:W-:Y:S01]  /*3650*/  UMOV UR27, 0x80000020 ;  /* 0x80000020001b7882 */ /* 0x000fe20000000000 */
[----:B----4-:R-:W-:Y:S01]  /*3660*/  FSEL R97, R80, -INF , P3 ;  /* 0xff80000050617808 */ /* 0x010fe20001800000 */
[----:B------:R-:W1:Y:S01]  /*3670*/  MUFU.TANH R98, R98 ;  /* 0x0000006200627308 */ /* 0x000e620000002400 */
[----:B------:R-:W-:Y:S01]  /*3680*/  FMNMX.FTZ R50, R95, R50, !PT ;  /* 0x000000325f327209 */ /* 0x000fe20007810000 */
[----:B------:R-:W-:Y:S01]  /*3690*/  FMUL.FTZ R52, R52, UR5 ;  /* 0x0000000534347c20 */ /* 0x000fe20008410000 */
[C---:B------:R-:W-:Y:S01]  /*36a0*/  ISETP.GT.AND P5, PT, R76.reuse, 0x18, PT ;  /* 0x000000184c00780c */ /* 0x040fe20003fa4270 */
[----:B------:R-:W-:Y:S01]  /*36b0*/  FMUL.FTZ R53, R53, UR5 ;  /* 0x0000000535357c20 */ /* 0x000fe20008410000 */
[----:B-----5:R-:W-:Y:S01]  /*36c0*/  FSEL R91, R81, -INF , P4 ;  /* 0xff800000515b7808 */ /* 0x020fe20002000000 */
[----:B------:R-:W-:Y:S01]  /*36d0*/  FMUL.FTZ R49, R51, UR5 ;  /* 0x0000000533317c20 */ /* 0x000fe20008410000 */
[----:B------:R-:W-:Y:S01]  /*36e0*/  FMNMX.FTZ R50, R97, R50, !PT ;  /* 0x0000003261327209 */ /* 0x000fe20007810000 */
[----:B------:R-:W2:Y:S01]  /*36f0*/  MUFU.TANH R99, R99 ;  /* 0x0000006300637308 */ /* 0x000ea20000002400 */
[----:B------:R-:W-:Y:S01]  /*3700*/  ISETP.GT.AND P3, PT, R76, 0x19, PT ;  /* 0x000000194c00780c */ /* 0x000fe20003f64270 */
[----:B------:R-:W-:Y:S01]  /*3710*/  ULDC UR4, c[0x0][0x988] ;  /* 0x0002620000047ab9 */ /* 0x000fe20000000800 */
[----:B------:R-:W-:-:S02]  /*3720*/  FSEL R87, R82, -INF , P5 ;  /* 0xff80000052577808 */ /* 0x000fc40002800000 */
[----:B------:R-:W-:Y:S02]  /*3730*/  FMNMX.FTZ R50, R91, R50, !PT ;  /* 0x000000325b327209 */ /* 0x000fe40007810000 */
[C---:B------:R-:W-:Y:S01]  /*3740*/  ISETP.GT.AND P4, PT, R76.reuse, 0x20, PT ;  /* 0x000000204c00780c */ /* 0x040fe20003f84270 */
[----:B------:R-:W3:Y:S01]  /*3750*/  MUFU.TANH R52, R52 ;  /* 0x0000003400347308 */ /* 0x000ee20000002400 */
[----:B------:R-:W-:Y:S02]  /*3760*/  FSEL R81, R83, -INF , P3 ;  /* 0xff80000053517808 */ /* 0x000fe40001800000 */
[----:B------:R-:W-:Y:S02]  /*3770*/  FMNMX.FTZ R50, R87, R50, !PT ;  /* 0x0000003257327209 */ /* 0x000fe40007810000 */
[----:B------:R-:W-:Y:S02]  /*3780*/  ISETP.GT.AND P5, PT, R76, 0x21, PT ;  /* 0x000000214c00780c */ /* 0x000fe40003fa4270 */
[----:B------:R-:W-:Y:S01]  /*3790*/  FSEL R79, R72, -INF , P4 ;  /* 0xff800000484f7808 */ /* 0x000fe20002000000 */
[----:B------:R-:W4:Y:S01]  /*37a0*/  MUFU.TANH R80, R53 ;  /* 0x0000003500507308 */ /* 0x000f220000002400 */
[----:B------:R-:W-:-:S02]  /*37b0*/  FMNMX.FTZ R50, R81, R50, !PT ;  /* 0x0000003251327209 */ /* 0x000fc40007810000 */
[C---:B------:R-:W-:Y:S02]  /*37c0*/  ISETP.GT.AND P3, PT, R76.reuse, 0x28, PT ;  /* 0x000000284c00780c */ /* 0x040fe40003f64270 */
[----:B------:R-:W-:Y:S02]  /*37d0*/  FSEL R77, R73, -INF , P5 ;  /* 0xff800000494d7808 */ /* 0x000fe40002800000 */
[----:B------:R-:W-:Y:S01]  /*37e0*/  FMNMX.FTZ R50, R79, R50, !PT ;  /* 0x000000324f327209 */ /* 0x000fe20007810000 */
[----:B------:R-:W-:Y:S01]  /*37f0*/  MUFU.TANH R12, R12 ;  /* 0x0000000c000c7308 */ /* 0x000fe20000002400 */
[----:B------:R-:W-:Y:S02]  /*3800*/  ISETP.GT.AND P4, PT, R76, 0x29, PT ;  /* 0x000000294c00780c */ /* 0x000fe40003f84270 */
[----:B------:R-:W-:Y:S02]  /*3810*/  FSEL R75, R75, -INF , P3 ;  /* 0xff8000004b4b7808 */ /* 0x000fe40001800000 */
[----:B------:R-:W-:-:S02]  /*3820*/  FMNMX.FTZ R50, R77, R50, !PT ;  /* 0x000000324d327209 */ /* 0x000fc40007810000 */
[----:B------:R-:W-:Y:S01]  /*3830*/  ISETP.GT.AND P5, PT, R76, 0x30, PT ;  /* 0x000000304c00780c */ /* 0x000fe20003fa4270 */
[----:B------:R-:W-:Y:S01]  /*3840*/  MUFU.TANH R13, R13 ;  /* 0x0000000d000d7308 */ /* 0x000fe20000002400 */
[----:B------:R-:W-:Y:S02]  /*3850*/  FSEL R71, R74, -INF , P4 ;  /* 0xff8000004a477808 */ /* 0x000fe40002000000 */
[----:B------:R-:W-:Y:S02]  /*3860*/  FMNMX.FTZ R50, R75, R50, !PT ;  /* 0x000000324b327209 */ /* 0x000fe40007810000 */
[----:B------:R-:W-:Y:S01]  /*3870*/  ISETP.GT.AND P3, PT, R76, 0x31, PT ;  /* 0x000000314c00780c */ /* 0x000fe20003f64270 */
[----:B------:R-:W-:Y:S02]  /*3880*/  WARPGROUP.DEPBAR.LE gsb0, 0x0 ;  /* 0x00008000000079c5 */ /* 0x000fe40000010000 */
[----:B------:R-:W-:Y:S01]  /*3890*/  WARPGROUP.ARRIVE ;  /* 0x00000000000079c5 */ /* 0x000fe20000000000 */
[----:B------:R-:W-:Y:S01]  /*38a0*/  FSEL R67, R78, -INF , P5 ;  /* 0xff8000004e437808 */ /* 0x000fe20002800000 */
[----:B------:R-:W-:Y:S01]  /*38b0*/  FMUL.FTZ R41, R41, UR5 ;  /* 0x0000000529297c20 */ /* 0x000fe20008410000 */
[----:B------:R-:W-:Y:S01]  /*38c0*/  FMNMX.FTZ R50, R71, R50, !PT ;  /* 0x0000003247327209 */ /* 0x000fe20007810000 */
[----:B------:R-:W-:Y:S01]  /*38d0*/  FMUL.FTZ R40, R40, UR5 ;  /* 0x0000000528287c20 */ /* 0x000fe20008410000 */
[----:B------:R-:W-:Y:S01]  /*38e0*/  ISETP.GT.AND P4, PT, R76, 0x38, PT ;  /* 0x000000384c00780c */ /* 0x000fe20003f84270 */
[----:B------:R-:W-:Y:S01]  /*38f0*/  HGMMA.64x16x16.F32 R32, gdesc[UR24], R32, gsb0 ;  /* 0x00200000182079f0 */ /* 0x000fe20008000820 */
[----:B------:R-:W-:Y:S01]  /*3900*/  FSEL R69, R65, -INF , P3 ;  /* 0xff80000041457808 */ /* 0x000fe20001800000 */
[----:B------:R5:W-:Y:S01]  /*3910*/  MUFU.TANH R82, R41 ;  /* 0x0000002900527308 */ /* 0x000be20000002400 */
[----:B------:R-:W-:Y:S01]  /*3920*/  FMNMX.FTZ R50, R67, R50, !PT ;  /* 0x0000003243327209 */ /* 0x000fe20007810000 */
[----:B------:R-:W-:Y:S01]  /*3930*/  FMUL.FTZ R44, R44, UR5 ;  /* 0x000000052c2c7c20 */ /* 0x000fe20008410000 */
[----:B------:R-:W-:Y:S01]  /*3940*/  ISETP.GT.AND P3, PT, R76, 0x39, PT ;  /* 0x000000394c00780c */ /* 0x000fe20003f64270 */
[----:B------:R-:W-:Y:S01]  /*3950*/  FMUL.FTZ R45, R45, UR5 ;  /* 0x000000052d2d7c20 */ /* 0x000fe20008410000 */
[----:B------:R-:W-:-:S02]  /*3960*/  FSEL R73, R84, -INF , P4 ;  /* 0xff80000054497808 */ /* 0x000fc40002000000 */
[----:B------:R-:W-:Y:S01]  /*3970*/  FMNMX.FTZ R50, R69, R50, !PT ;  /* 0x0000003245327209 */ /* 0x000fe20007810000 */
[----:B------:R0:W4:Y:S01]  /*3980*/  MUFU.TANH R72, R40 ;  /* 0x0000002800487308 */ /* 0x0001220000002400 */
[----:B------:R-:W-:Y:S02]  /*3990*/  ISETP.GT.AND P4, PT, R76, 0x40, PT ;  /* 0x000000404c00780c */ /* 0x000fe40003f84270 */
[----:B------:R-:W-:Y:S02]  /*39a0*/  FSEL R65, R86, -INF , P3 ;  /* 0xff80000056417808 */ /* 0x000fe40001800000 */
[----:B------:R-:W-:Y:S02]  /*39b0*/  FMNMX.FTZ R50, R73, R50, !PT ;  /* 0x0000003249327209 */ /* 0x000fe40007810000 */
[----:B------:R-:W-:Y:S01]  /*39c0*/  ISETP.GT.AND P3, PT, R76, 0x41, PT ;  /* 0x000000414c00780c */ /* 0x000fe20003f64270 */
[----:B------:R-:W4:Y:S01]  /*39d0*/  MUFU.TANH R74, R44 ;  /* 0x0000002c004a7308 */ /* 0x000f220000002400 */
[----:B------:R-:W-:-:S02]  /*39e0*/  FSEL R63, R92, -INF , P4 ;  /* 0xff8000005c3f7808 */ /* 0x000fc40002000000 */
[----:B------:R-:W-:Y:S02]  /*39f0*/  FMNMX.FTZ R50, R65, R50, !PT ;  /* 0x0000003241327209 */ /* 0x000fe40007810000 */
[----:B------:R-:W-:Y:S02]  /*3a00*/  ISETP.GT.AND P4, PT, R76, 0x48, PT ;  /* 0x000000484c00780c */ /* 0x000fe40003f84270 */
[----:B------:R-:W-:Y:S01]  /*3a10*/  FSEL R62, R94, -INF , P3 ;  /* 0xff8000005e3e7808 */ /* 0x000fe20001800000 */
[----:B------:R-:W-:Y:S01]  /*3a20*/  MUFU.TANH R78, R45 ;  /* 0x0000002d004e7308 */ /* 0x000fe20000002400 */
[----:B-----5:R-:W-:Y:S02]  /*3a30*/  FMNMX.FTZ R41, R63, R50, !PT ;  /* 0x000000323f297209 */ /* 0x020fe40007810000 */
[----:B------:R-:W-:Y:S02]  /*3a40*/  ISETP.GT.AND P3, PT, R76, 0x49, PT ;  /* 0x000000494c00780c */ /* 0x000fe40003f64270 */
[----:B------:R-:W-:-:S02]  /*3a50*/  FSEL R61, R60, -INF , P4 ;  /* 0xff8000003c3d7808 */ /* 0x000fc40002000000 */
[----:B0-----:R-:W-:Y:S01]  /*3a60*/  FMNMX.FTZ R40, R62, R41, !PT ;  /* 0x000000293e287209 */ /* 0x001fe20007810000 */
[----:B------:R-:W-:Y:S01]  /*3a70*/  MUFU.TANH R14, R14 ;  /* 0x0000000e000e7308 */ /* 0x000fe20000002400 */
[----:B------:R-:W-:Y:S02]  /*3a80*/  ISETP.GT.AND P4, PT, R76, 0x50, PT ;  /* 0x000000504c00780c */ /* 0x000fe40003f84270 */
[----:B------:R-:W-:Y:S02]  /*3a90*/  FSEL R53, R96, -INF , P3 ;  /* 0xff80000060357808 */ /* 0x000fe40001800000 */
[----:B------:R-:W-:Y:S02]  /*3aa0*/  FMNMX.FTZ R40, R61, R40, !PT ;  /* 0x000000283d287209 */ /* 0x000fe40007810000 */
[----:B------:R-:W-:Y:S01]  /*3ab0*/  ISETP.GT.AND P3, PT, R76, 0x51, PT ;  /* 0x000000514c00780c */ /* 0x000fe20003f64270 */
[----:B------:R-:W-:Y:S01]  /*3ac0*/  MUFU.TANH R15, R15 ;  /* 0x0000000f000f7308 */ /* 0x000fe20000002400 */
[----:B-1----:R-:W-:-:S02]  /*3ad0*/  FSEL R60, R98, -INF , P4 ;  /* 0xff800000623c7808 */ /* 0x002fc40002000000 */
[----:B------:R-:W-:Y:S02]  /*3ae0*/  FMNMX.FTZ R41, R53, R40, !PT ;  /* 0x0000002835297209 */ /* 0x000fe40007810000 */
[C---:B------:R-:W-:Y:S02]  /*3af0*/  ISETP.GT.AND P4, PT, R76.reuse, 0x58, PT ;  /* 0x000000584c00780c */ /* 0x040fe40003f84270 */
[----:B--2---:R-:W-:Y:S01]  /*3b00*/  FSEL R51, R99, -INF , P3 ;  /* 0xff80000063337808 */ /* 0x004fe20001800000 */
[----:B------:R-:W-:Y:S01]  /*3b10*/  MUFU.TANH R20, R20 ;  /* 0x0000001400147308 */ /* 0x000fe20000002400 */
[----:B------:R-:W-:Y:S01]  /*3b20*/  ISETP.GT.AND P3, PT, R76, 0x59, PT ;  /* 0x000000594c00780c */ /* 0x000fe20003f64270 */
[----:B------:R-:W-:Y:S02]  /*3b30*/  WARPGROUP.DEPBAR.LE gsb0, 0x0 ;  /* 0x00008000000079c5 */ /* 0x000fe40000010000 */
[----:B------:R-:W-:Y:S01]  /*3b40*/  WARPGROUP.ARRIVE ;  /* 0x00000000000079c5 */ /* 0x000fe20000000000 */
[----:B------:R-:W-:Y:S01]  /*3b50*/  FMUL.FTZ R32, R32, UR5 ;  /* 0x0000000520207c20 */ /* 0x000fe20008410000 */
[----:B------:R-:W-:Y:S01]  /*3b60*/  FMUL.FTZ R33, R33, UR5 ;  /* 0x0000000521217c20 */ /* 0x000fe20008410000 */
[----:B---3--:R-:W-:Y:S01]  /*3b70*/  FSEL R52, R52, -INF , P4 ;  /* 0xff80000034347808 */ /* 0x008fe20002000000 */
[----:B------:R-:W-:Y:S01]  /*3b80*/  FMUL.FTZ R36, R36, UR5 ;  /* 0x0000000524247c20 */ /* 0x000fe20008410000 */
[----:B------:R0:W1:Y:S01]  /*3b90*/  MUFU.TANH R83, R32 ;  /* 0x0000002000537308 */ /* 0x0000620000002400 */
[----:B------:R-:W-:Y:S01]  /*3ba0*/  HGMMA.64x16x16.F32 R24, gdesc[UR32], R24, gsb0 ;  /* 0x00200000201879f0 */ /* 0x000fe20008000818 */
[----:B------:R-:W-:Y:S01]  /*3bb0*/  ISETP.GT.AND P4, PT, R76, 0x60, PT ;  /* 0x000000604c00780c */ /* 0x000fe20003f84270 */
[----:B------:R-:W-:Y:S01]  /*3bc0*/  FMUL.FTZ R37, R37, UR5 ;  /* 0x0000000525257c20 */ /* 0x000fe20008410000 */
[----:B----4-:R-:W-:Y:S01]  /*3bd0*/  FSEL R50, R80, -INF , P3 ;  /* 0xff80000050327808 */ /* 0x010fe20001800000 */
[----:B------:R-:W-:Y:S01]  /*3be0*/  FMUL.FTZ R88, R34, UR5 ;  /* 0x0000000522587c20 */ /* 0x000fe20008410000 */
[----:B------:R-:W-:Y:S01]  /*3bf0*/  ISETP.GT.AND P3, PT, R76, 0x61, PT ;  /* 0x000000614c00780c */ /* 0x000fe20003f64270 */
[----:B------:R-:W-:Y:S01]  /*3c00*/  FMUL.FTZ R90, R35, UR5 ;  /* 0x00000005235a7c20 */ /* 0x000fe20008410000 */
[----:B------:R2:W3:Y:S01]  /*3c10*/  MUFU.TANH R84, R33 ;  /* 0x0000002100547308 */ /* 0x0004e20000002400 */
[----:B0-----:R-:W-:-:S02]  /*3c20*/  FMNMX.FTZ R32, R60, R41, !PT ;  /* 0x000000293c207209 */ /* 0x001fc40007810000 */
[----:B------:R-:W-:Y:S01]  /*3c30*/  FSEL R45, R72, -INF , P4 ;  /* 0xff800000482d7808 */ /* 0x000fe20002000000 */
[----:B------:R-:W-:Y:S01]  /*3c40*/  FMUL.FTZ R72, R54, UR5 ;  /* 0x0000000536487c20 */ /* 0x000fe20008410000 */
[----:B------:R-:W-:Y:S02]  /*3c50*/  ISETP.GT.AND P4, PT, R76, 0x68, PT ;  /* 0x000000684c00780c */ /* 0x000fe40003f84270 */
[----:B------:R-:W-:Y:S01]  /*3c60*/  FSEL R44, R82, -INF , P3 ;  /* 0xff800000522c7808 */ /* 0x000fe20001800000 */
[----:B------:R-:W0:Y:S01]  /*3c70*/  MUFU.TANH R36, R36 ;  /* 0x0000002400247308 */ /* 0x000e220000002400 */
[----:B--2---:R-:W-:Y:S02]  /*3c80*/  FMNMX.FTZ R33, R51, R32, !PT ;  /* 0x0000002033217209 */ /* 0x004fe40007810000 */
[----:B------:R-:W-:Y:S02]  /*3c90*/  ISETP.GT.AND P3, PT, R76, 0x69, PT ;  /* 0x000000694c00780c */ /* 0x000fe40003f64270 */
[----:B------:R-:W-:-:S02]  /*3ca0*/  FMNMX.FTZ R33, R52, R33, !PT ;  /* 0x0000002134217209 */ /* 0x000fc40007810000 */
[----:B------:R-:W-:Y:S01]  /*3cb0*/  FSEL R41, R74, -INF , P4 ;  /* 0xff8000004a297808 */ /* 0x000fe20002000000 */
[----:B------:R2:W4:Y:S01]  /*3cc0*/  MUFU.TANH R86, R37 ;  /* 0x0000002500567308 */ /* 0x0005220000002400 */
[----:B------:R-:W-:Y:S02]  /*3cd0*/  FMNMX.FTZ R32, R50, R33, !PT ;  /* 0x0000002132207209 */ /* 0x000fe40007810000 */
[----:B------:R-:W-:Y:S02]  /*3ce0*/  ISETP.GT.AND P4, PT, R76, 0x70, PT ;  /* 0x000000704c00780c */ /* 0x000fe40003f84270 */
[----:B------:R-:W-:Y:S02]  /*3cf0*/  FMNMX.FTZ R33, R45, R32, !PT ;  /* 0x000000202d217209 */ /* 0x000fe40007810000 */
[----:B-1----:R-:W-:Y:S01]  /*3d00*/  FSEL R40, R83, -INF , P4 ;  /* 0xff80000053287808 */ /* 0x002fe20002000000 */
[----:B------:R-:W-:Y:S01]  /*3d10*/  MUFU.TANH R21, R21 ;  /* 0x0000001500157308 */ /* 0x000fe20000002400 */
[----:B------:R-:W-:-:S02]  /*3d20*/  FMNMX.FTZ R32, R44, R33, !PT ;  /* 0x000000212c207209 */ /* 0x000fc40007810000 */
[----:B--2---:R-:W-:Y:S02]  /*3d30*/  FSEL R37, R78, -INF , P3 ;  /* 0xff8000004e257808 */ /* 0x004fe40001800000 */
[----:B------:R-:W-:Y:S02]  /*3d40*/  FMNMX.FTZ R32, R41, R32, !PT ;  /* 0x0000002029207209 */ /* 0x000fe40007810000 */
[C---:B------:R-:W-:Y:S01]  /*3d50*/  ISETP.GT.AND P3, PT, R76.reuse, 0x71, PT ;  /* 0x000000714c00780c */ /* 0x040fe20003f64270 */
[----:B------:R-:W-:Y:S01]  /*3d60*/  MUFU.TANH R64, R64 ;  /* 0x0000004000407308 */ /* 0x000fe20000002400 */
[----:B------:R-:W-:Y:S02]  /*3d70*/  FMNMX.FTZ R83, R37, R32, !PT ;  /* 0x0000002025537209 */ /* 0x000fe40007810000 */
[----:B------:R-:W-:Y:S02]  /*3d80*/  ISETP.GT.AND P4, PT, R76, 0x78, PT ;  /* 0x000000784c00780c */ /* 0x000fe40003f84270 */
[----:B---3--:R-:W-:Y:S01]  /*3d90*/  FSEL R33, R84, -INF , P3 ;  /* 0xff80000054217808 */ /* 0x008fe20001800000 */
[----:B------:R-:W-:Y:S01]  /*3da0*/  FMUL.FTZ R84, R43, UR5 ;  /* 0x000000052b547c20 */ /* 0x000fe20008410000 */
[----:B------:R-:W-:Y:S01]  /*3db0*/  FMNMX.FTZ R32, R40, R83, !PT ;  /* 0x0000005328207209 */ /* 0x000fe20007810000 */
[----:B------:R-:W-:Y:S01]  /*3dc0*/  MUFU.TANH R56, R56 ;  /* 0x0000003800387308 */ /* 0x000fe20000002400 */
[----:B------:R-:W-:-:S02]  /*3dd0*/  ISETP.GT.AND P3, PT, R76, 0x79, PT ;  /* 0x000000794c00780c */ /* 0x000fc40003f64270 */
[----:B0-----:R-:W-:Y:S01]  /*3de0*/  FSEL R36, R36, -INF , P4 ;  /* 0xff80000024247808 */ /* 0x001fe20002000000 */
[----:B------:R-:W-:Y:S02]  /*3df0*/  WARPGROUP.DEPBAR.LE gsb0, 0x0 ;  /* 0x00008000000079c5 */ /* 0x000fe40000010000 */
[----:B------:R-:W-:Y:S01]  /*3e00*/  FMUL.FTZ R24, R24, UR5 ;  /* 0x0000000518187c20 */ /* 0x000fe20008410000 */
[----:B------:R-:W-:Y:S01]  /*3e10*/  FMUL.FTZ R25, R25, UR5 ;  /* 0x0000000519197c20 */ /* 0x000fe20008410000 */
[----:B------:R-:W-:Y:S01]  /*3e20*/  FMUL.FTZ R28, R28, UR5 ;  /* 0x000000051c1c7c20 */ /* 0x000fe20008410000 */
[----:B------:R-:W-:Y:S01]  /*3e30*/  ISETP.GT.AND P4, PT, R76, 0x80, PT ;  /* 0x000000804c00780c */ /* 0x000fe20003f84270 */
[----:B------:R0:W1:Y:S01]  /*3e40*/  MUFU.TANH R80, R24 ;  /* 0x0000001800507308 */ /* 0x0000620000002400 */
[----:B------:R-:W-:-:S07]  /*3e50*/  FMUL.FTZ R43, R26, UR5 ;  /* 0x000000051a2b7c20 */ /* 0x000fce0008410000 */
[----:B------:R2:W3:Y:S01]  /*3e60*/  MUFU.TANH R82, R25 ;  /* 0x0000001900527308 */ /* 0x0004e20000002400 */
[----:B0-----:R-:W-:Y:S01]  /*3e70*/  FMUL.FTZ R24, R29, UR5 ;  /* 0x000000051d187c20 */ /* 0x001fe20008410000 */
[----:B----4-:R-:W-:Y:S01]  /*3e80*/  FSEL R29, R86, -INF , P3 ;  /* 0xff800000561d7808 */ /* 0x010fe20001800000 */
[----:B------:R-:W-:Y:S01]  /*3e90*/  FMUL.FTZ R86, R47, UR5 ;  /* 0x000000052f567c20 */ /* 0x000fe20008410000 */
[----:B------:R-:W-:Y:S01]  /*3ea0*/  ISETP.GT.AND P3, PT, R76, 0x81, PT ;  /* 0x000000814c00780c */ /* 0x000fe20003f64270 */
[----:B------:R-:W-:-:S03]  /*3eb0*/  FMUL.FTZ R47, R27, UR5 ;  /* 0x000000051b2f7c20 */ /* 0x000fc60008410000 */
[----:B------:R3:W0:Y:S01]  /*3ec0*/  MUFU.TANH R78, R28 ;  /* 0x0000001c004e7308 */ /* 0x0006220000002400 */
[----:B--2---:R-:W-:Y:S02]  /*3ed0*/  FMNMX.FTZ R25, R33, R32, !PT ;  /* 0x0000002021197209 */ /* 0x004fe40007810000 */
[----:B-1----:R-:W-:Y:S01]  /*3ee0*/  FSEL R32, R80, -INF , P4 ;  /* 0xff80000050207808 */ /* 0x002fe20002000000 */
[----:B------:R-:W-:Y:S01]  /*3ef0*/  FMUL.FTZ R80, R55, UR5 ;  /* 0x0000000537507c20 */ /* 0x000fe20008410000 */
[----:B------:R-:W-:Y:S02]  /*3f00*/  FMNMX.FTZ R74, R36, R25, !PT ;  /* 0x00000019244a7209 */ /* 0x000fe40007810000 */
[----:B------:R-:W-:Y:S01]  /*3f10*/  ISETP.GT.AND P4, PT, R76, 0x88, PT ;  /* 0x000000884c00780c */ /* 0x000fe20003f84270 */
[----:B------:R-:W1:Y:S01]  /*3f20*/  MUFU.TANH R24, R24 ;  /* 0x0000001800187308 */ /* 0x000e620000002400 */
[----:B------:R-:W-:Y:S02]  /*3f30*/  FMNMX.FTZ R25, R29, R74, !PT ;  /* 0x0000004a1d197209 */ /* 0x000fe40007810000 */
[----:B---3--:R-:W-:Y:S01]  /*3f40*/  FSEL R28, R82, -INF , P3 ;  /* 0xff800000521c7808 */ /* 0x008fe20001800000 */
[----:B------:R-:W-:Y:S01]  /*3f50*/  FMUL.FTZ R82, R42, UR5 ;  /* 0x000000052a527c20 */ /* 0x000fe20008410000 */
[----:B------:R-:W-:-:S02]  /*3f60*/  FMNMX.FTZ R83, R32, R25, !PT ;  /* 0x0000001920537209 */ /* 0x000fc40007810000 */
[----:B------:R-:W-:Y:S01]  /*3f70*/  ISETP.GT.AND P3, PT, R76, 0x89, PT ;  /* 0x000000894c00780c */ /* 0x000fe20003f64270 */
[----:B------:R-:W2:Y:S01]  /*3f80*/  MUFU.TANH R57, R57 ;  /* 0x0000003900397308 */ /* 0x000ea20000002400 */
[----:B0-----:R-:W-:Y:S02]  /*3f90*/  FSEL R25, R78, -INF , P4 ;  /* 0xff8000004e197808 */ /* 0x001fe40002000000 */
[----:B------:R-:W-:Y:S01]  /*3fa0*/  FMNMX.FTZ R54, R28, R83, !PT ;  /* 0x000000531c367209 */ /* 0x000fe20007810000 */
[----:B------:R-:W-:Y:S01]  /*3fb0*/  FMUL.FTZ R83, R46, UR5 ;  /* 0x000000052e537c20 */ /* 0x000fe20008410000 */
[----:B------:R-:W-:Y:S02]  /*3fc0*/  FMUL.FTZ R46, R39, UR5 ;  /* 0x00000005272e7c20 */ /* 0x000fe40008410000 */
[----:B------:R-:W-:Y:S01]  /*3fd0*/  FMNMX.FTZ R55, R25, R54, !PT ;  /* 0x0000003619377209 */ /* 0x000fe20007810000 */
[----:B------:R-:W0:Y:S01]  /*3fe0*/  MUFU.TANH R58, R58 ;  /* 0x0000003a003a7308 */ /* 0x000e220000002400 */
[----:B-1----:R-:W-:Y:S01]  /*3ff0*/  FSEL R24, R24, -INF , P3 ;  /* 0xff80000018187808 */ /* 0x002fe20001800000 */
[----:B------:R-:W-:-:S03]  /*4000*/  FMUL.FTZ R54, R30, UR5 ;  /* 0x000000051e367c20 */ /* 0x000fc60008410000 */
[----:B------:R-:W-:-:S03]  /*4010*/  FMNMX.FTZ R55, R24, R55, !PT ;  /* 0x0000003718377209 */ /* 0x000fc60007810000 */
[----:B------:R-:W1:Y:S02]  /*4020*/  MUFU.TANH R59, R59 ;  /* 0x0000003b003b7308 */ /* 0x000e640000002400 */
[----:B------:R-:W3:Y:S06]  /*4030*/  SHFL.BFLY PT, R42, R55, 0x2, 0x1f ;  /* 0x0c401f00372a7f89 */ /* 0x000eec00000e0000 */
[----:B------:R-:W4:Y:S08]  /*4040*/  MUFU.TANH R48, R48 ;  /* 0x0000003000307308 */ /* 0x000f300000002400 */
[----:B------:R-:W5:Y:S08]  /*4050*/  MUFU.TANH R49, R49 ;  /* 0x0000003100317308 */ /* 0x000f700000002400 */
[----:B------:R-:W5:Y:S01]  /*4060*/  MUFU.TANH R72, R72 ;  /* 0x0000004800487308 */ /* 0x000f620000002400 */
[----:B---3--:R-:W-:Y:S01]  /*4070*/  FMNMX.FTZ R34, R55, R42, !PT ;  /* 0x0000002a37227209 */ /* 0x008fe20007810000 */
[----:B------:R-:W-:Y:S01]  /*4080*/  FMUL.FTZ R42, R38, UR5 ;  /* 0x00000005262a7c20 */ /* 0x000fe20008410000 */
[----:B------:R-:W-:Y:S01]  /*4090*/  FMUL.FTZ R55, R31, UR5 ;  /* 0x000000051f377c20 */ /* 0x000fe20008410000 */
[----:B------:R-:W-:-:S02]  /*40a0*/  UMOV UR5, UR57 ;  /* 0x0000003900057c82 */ /* 0x000fc40008000000 */
[----:B------:R-:W3:Y:S02]  /*40b0*/  SHFL.BFLY PT, R35, R34, 0x1, 0x1f ;  /* 0x0c201f0022237f89 */ /* 0x000ee400000e0000 */
[----:B------:R-:W5:Y:S08]  /*40c0*/  MUFU.TANH R80, R80 ;  /* 0x0000005000507308 */ /* 0x000f700000002400 */
[----:B------:R-:W5:Y:S08]  /*40d0*/  MUFU.TANH R82, R82 ;  /* 0x0000005200527308 */ /* 0x000f700000002400 */
[----:B------:R-:W5:Y:S01]  /*40e0*/  MUFU.TANH R84, R84 ;  /* 0x0000005400547308 */ /* 0x000f620000002400 */
[----:B---3--:R-:W-:-:S07]  /*40f0*/  FMNMX.FTZ R74, R34, R35, !PT ;  /* 0x00000023224a7209 */ /* 0x008fce0007810000 */
[----:B------:R-:W3:Y:S01]  /*4100*/  MUFU.TANH R83, R83 ;  /* 0x0000005300537308 */ /* 0x000ee20000002400 */
[----:B------:R-:W2:Y:S01]  /*4110*/  SHFL.IDX PT, R35, R70, 0x1, 0x1c1f ;  /* 0x003c1f0046237f89 */ /* 0x000ea200000e0000 */
[C---:B------:R-:W-:Y:S01]  /*4120*/  FSETP.NEU.FTZ.AND P3, PT, R74.reuse, -INF , PT ;  /* 0xff8000004a00780b */ /* 0x040fe20003f7d000 */
[----:B------:R-:W-:-:S05]  /*4130*/  FMUL.FTZ R26, R74, UR4 ;  /* 0x000000044a1a7c20 */ /* 0x000fca0008410000 */
[----:B------:R-:W3:Y:S01]  /*4140*/  MUFU.TANH R86, R86 ;  /* 0x0000005600567308 */ /* 0x000ee20000002400 */
[----:B------:R-:W-:-:S05]  /*4150*/  FSEL R26, R26, RZ, P3 ;  /* 0x000000ff1a1a7208 */ /* 0x000fca0001800000 */
[--C-:B------:R-:W-:Y:S01]  /*4160*/  FFMA.FTZ R27, R85, UR4, -R26.reuse ;  /* 0x00000004551b7c23 */ /* 0x100fe2000801081a */
[--C-:B------:R-:W-:Y:S01]  /*4170*/  FFMA.FTZ R78, R79, UR4, -R26.reuse ;  /* 0x000000044f4e7c23 */ /* 0x100fe2000801081a */
[----:B------:R-:W3:Y:S01]  /*4180*/  MUFU.TANH R88, R88 ;  /* 0x0000005800587308 */ /* 0x000ee20000002400 */
[--C-:B------:R-:W-:Y:S01]  /*4190*/  FFMA.FTZ R62, R62, UR4, -R26.reuse ;  /* 0x000000043e3e7c23 */ /* 0x100fe2000801081a */
[--C-:B------:R-:W-:Y:S01]  /*41a0*/  FFMA.FTZ R30, R89, UR4, -R26.reuse ;  /* 0x00000004591e7c23 */ /* 0x100fe2000801081a */
[--C-:B------:R-:W-:Y:S01]  /*41b0*/  FFMA.FTZ R31, R93, UR4, -R26.reuse ;  /* 0x000000045d1f7c23 */ /* 0x100fe2000801081a */
[--C-:B------:R-:W-:Y:S01]  /*41c0*/  FFMA.FTZ R38, R95, UR4, -R26.reuse ;  /* 0x000000045f267c23 */ /* 0x100fe2000801081a */
[--C-:B------:R-:W-:Y:S01]  /*41d0*/  FFMA.FTZ R34, R97, UR4, -R26.reuse ;  /* 0x0000000461227c23 */ /* 0x100fe2000801081a */
[--C-:B------:R-:W-:Y:S01]  /*41e0*/  FFMA.FTZ R53, R53, UR4, -R26.reuse ;  /* 0x0000000435357c23 */ /* 0x100fe2000801081a */
[----:B------:R-:W-:Y:S01]  /*41f0*/  FFMA.FTZ R51, R51, UR4, -R26 ;  /* 0x0000000433337c23 */ /* 0x000fe2000801081a */
[----:B------:R-:W3:Y:S01]  /*4200*/  MUFU.TANH R90, R90 ;  /* 0x0000005a005a7308 */ /* 0x000ee20000002400 */
[----:B--2---:R-:W-:Y:S01]  /*4210*/  IADD3 R35, R35, -UR7, R66 ;  /* 0x8000000723237c10 */ /* 0x004fe2000fffe042 */
[--C-:B------:R-:W-:Y:S01]  /*4220*/  FFMA.FTZ R44, R44, UR4, -R26.reuse ;  /* 0x000000042c2c7c23 */ /* 0x100fe2000801081a */
[--C-:B------:R-:W-:Y:S01]  /*4230*/  FFMA.FTZ R41, R41, UR4, -R26.reuse ;  /* 0x0000000429297c23 */ /* 0x100fe2000801081a */
[----:B------:R-:W-:Y:S01]  /*4240*/  FFMA.FTZ R28, R28, UR4, -R26 ;  /* 0x000000041c1c7c23 */ /* 0x000fe2000801081a */
[----:B------:R-:W-:Y:S01]  /*4250*/  VIMNMX R85, R68, R35, PT ;  /* 0x0000002344557248 */ /* 0x000fe20003fe0100 */
[----:B------:R-:W-:-:S02]  /*4260*/  UIMAD UR7, UR56, UR14, -UR7 ;  /* 0x0000000e380772a4 */ /* 0x000fc4000f8e0a07 */
[----:B------:R-:W2:Y:S01]  /*4270*/  MUFU.TANH R42, R42 ;  /* 0x0000002a002a7308 */ /* 0x000ea20000002400 */
[C---:B------:R-:W-:Y:S01]  /*4280*/  ISETP.GT.AND P3, PT, R85.reuse, RZ, PT ;  /* 0x000000ff5500720c */ /* 0x040fe20003f64270 */
[----:B------:R-:W-:Y:S01]  /*4290*/  @UP0 ULDC UR14, c[0x0][0x450] ;  /* 0x00011400000e0ab9 */ /* 0x000fe20000000800 */
[C---:B------:R-:W-:Y:S01]  /*42a0*/  ISETP.GT.AND P4, PT, R85.reuse, 0x1, PT ;  /* 0x000000015500780c */ /* 0x040fe20003f84270 */
[----:B------:R-:W-:Y:S01]  /*42b0*/  @UP0 USHF.R.U32.HI UR5, URZ, UR14, UR11 ;  /* 0x0000000e3f050299 */ /* 0x000fe2000801160b */
[----:B------:R-:W-:Y:S02]  /*42c0*/  ISETP.GT.AND P5, PT, R85, 0x8, PT ;  /* 0x000000085500780c */ /* 0x000fe40003fa4270 */
[----:B------:R-:W-:Y:S01]  /*42d0*/  FSEL R4, R4, -INF , P3 ;  /* 0xff80000004047808 */ /* 0x000fe20001800000 */
[----:B------:R-:W2:Y:S01]  /*42e0*/  MUFU.TANH R46, R46 ;  /* 0x0000002e002e7308 */ /* 0x000ea20000002400 */
[----:B------:R-:W-:Y:S01]  /*42f0*/  FSEL R39, R3, -INF , P4 ;  /* 0xff80000003277808 */ /* 0x000fe20002000000 */
[----:B------:R-:W-:Y:S01]  /*4300*/  FFMA.FTZ R3, R91, UR4, -R26 ;  /* 0x000000045b037c23 */ /* 0x000fe2000801081a */
[----:B------:R-:W-:Y:S01]  /*4310*/  ISETP.GT.AND P3, PT, R85, 0x9, PT ;  /* 0x000000095500780c */ /* 0x000fe20003f64270 */
[----:B------:R-:W-:Y:S01]  /*4320*/  UIADD3 UR7, UR7, UR5, URZ ;  /* 0x0000000507077290 */ /* 0x000fe2000fffe03f */
[----:B------:R-:W-:-:S02]  /*4330*/  FSEL R6, R6, -INF , P5 ;  /* 0xff80000006067808 */ /* 0x000fc40002800000 */
[----:B------:R-:W-:Y:S01]  /*4340*/  FMNMX.FTZ R35, R4, R39, !PT ;  /* 0x0000002704237209 */ /* 0x000fe20007810000 */
[----:B------:R-:W2:Y:S01]  /*4350*/  MUFU.TANH R43, R43 ;  /* 0x0000002b002b7308 */ /* 0x000ea20000002400 */
[----:B------:R-:W-:Y:S01]  /*4360*/  ISETP.GT.AND P4, PT, R85, 0x10, PT ;  /* 0x000000105500780c */ /* 0x000fe20003f84270 */
[----:B------:R-:W-:Y:S01]  /*4370*/  UIMAD.WIDE UR10, UR7, 0x38e38e39, URZ ;  /* 0x38e38e39070a78a5 */ /* 0x000fe2000f8e023f */
[----:B------:R-:W-:Y:S02]  /*4380*/  FSEL R5, R5, -INF , P3 ;  /* 0xff80000005057808 */ /* 0x000fe40001800000 */
[----:B------:R-:W-:Y:S01]  /*4390*/  FMNMX.FTZ R66, R6, R35, !PT ;  /* 0x0000002306427209 */ /* 0x000fe20007810000 */
[----:B------:R-:W-:Y:S01]  /*43a0*/  FFMA.FTZ R35, R87, UR4, -R26 ;  /* 0x0000000457237c23 */ /* 0x000fe2000801081a */
[----:B------:R-:W-:Y:S01]  /*43b0*/  ISETP.GT.AND P3, PT, R85, 0x11, PT ;  /* 0x000000115500780c */ /* 0x000fe20003f64270 */
[----:B------:R-:W2:Y:S01]  /*43c0*/  MUFU.TANH R47, R47 ;  /* 0x0000002f002f7308 */ /* 0x000ea20000002400 */
[----:B------:R-:W-:Y:S01]  /*43d0*/  FSEL R8, R8, -INF , P4 ;  /* 0xff80000008087808 */ /* 0x000fe20002000000 */
[----:B------:R-:W-:Y:S01]  /*43e0*/  USHF.R.U32.HI UR5, URZ, 0x1f, UR11 ;  /* 0x0000001f3f057899 */ /* 0x000fe2000801160b */
[----:B------:R-:W-:-:S02]  /*43f0*/  FMNMX.FTZ R87, R5, R66, !PT ;  /* 0x0000004205577209 */ /* 0x000fc40007810000 */
[----:B------:R-:W-:Y:S01]  /*4400*/  ISETP.GT.AND P4, PT, R85, 0x18, PT ;  /* 0x000000185500780c */ /* 0x000fe20003f84270 */
[----:B------:R-:W-:Y:S01]  /*4410*/  ULEA.HI.SX32 UR5, UR11, UR5, 0x1b ;  /* 0x000000050b057291 */ /* 0x000fe2000f8fda3f */
[----:B------:R-:W-:Y:S01]  /*4420*/  FSEL R7, R7, -INF , P3 ;  /* 0xff80000007077808 */ /* 0x000fe20001800000 */
[----:B------:R-:W2:Y:S01]  /*4430*/  MUFU.TANH R54, R54 ;  /* 0x0000003600367308 */ /* 0x000ea20000002400 */
[----:B------:R-:W-:Y:S01]  /*4440*/  FMNMX.FTZ R68, R8, R87, !PT ;  /* 0x0000005708447209 */ /* 0x000fe20007810000 */
[----:B------:R-:W-:Y:S01]  /*4450*/  UISETP.LT.AND UP1, UPT, URZ, UR5, UPT ;  /* 0x000000053f00728c */ /* 0x000fe2000bf21270 */
[----:B------:R-:W-:Y:S01]  /*4460*/  FSEL R66, R10, -INF , P4 ;  /* 0xff8000000a427808 */ /* 0x000fe20002000000 */
[----:B------:R-:W-:Y:S01]  /*4470*/  FFMA.FTZ R10, R81, UR4, -R26 ;  /* 0x00000004510a7c23 */ /* 0x000fe2000801081a */
[----:B------:R-:W-:Y:S01]  /*4480*/  ISETP.GT.AND P3, PT, R85, 0x19, PT ;  /* 0x000000195500780c */ /* 0x000fe20003f64270 */
[----:B------:R-:W-:Y:S01]  /*4490*/  USEL UR15, URZ, UR5, !UP1 ;  /* 0x000000053f0f7287 */ /* 0x000fe2000c800000 */
[----:B------:R-:W-:Y:S01]  /*44a0*/  FMNMX.FTZ R81, R7, R68, !PT ;  /* 0x0000004407517209 */ /* 0x000fe20007810000 */
[----:B------:R-:W2:Y:S01]  /*44b0*/  MUFU.TANH R55, R55 ;  /* 0x0000003700377308 */ /* 0x000ea20000002400 */
[----:B------:R-:W-:Y:S01]  /*44c0*/  ISETP.GT.AND P4, PT, R85, 0x20, PT ;  /* 0x000000205500780c */ /* 0x000fe20003f84270 */
[----:B------:R-:W-:Y:S01]  /*44d0*/  UISETP.GE.AND UP1, UPT, UR38, UR15, UPT ;  /* 0x0000000f2600728c */ /* 0x000fe2000bf26270 */
        /* <DEDUP_REMOVED lines=8> */
[----:B------:R-:W2:Y:S01]  /*4560*/  MUFU.EX2 R30, R30 ;  /* 0x0000001e001e7308 */ /* 0x000ea20000000800 */
[----:B------:R-:W-:-:S02]  /*4570*/  FMNMX.FTZ R79, R11, R70, !PT ;  /* 0x000000460b4f7209 */ /* 0x000fc40007810000 */
[----:B------:R-:W-:Y:S02]  /*4580*/  ISETP.GT.AND P3, PT, R85, 0x29, PT ;  /* 0x000000295500780c */ /* 0x000fe40003f64270 */
[----:B------:R-:W-:Y:S01]  /*4590*/  FSEL R70, R13, -INF , P4 ;  /* 0xff8000000d467808 */ /* 0x000fe20002000000 */
[--C-:B------:R-:W-:Y:S01]  /*45a0*/  FFMA.FTZ R13, R77, UR4, -R26.reuse ;  /* 0x000000044d0d7c23 */ /* 0x100fe2000801081a */
[----:B------:R-:W-:Y:S01]  /*45b0*/  FMNMX.FTZ R79, R68, R79, !PT ;  /* 0x0000004f444f7209 */ /* 0x000fe20007810000 */
[----:B------:R0:W-:Y:S01]  /*45c0*/  MUFU.EX2 R12, R78 ;  /* 0x0000004e000c7308 */ /* 0x0001e20000000800 */
[----:B------:R-:W-:Y:S02]  /*45d0*/  ISETP.GT.AND P4, PT, R85, 0x30, PT ;  /* 0x000000305500780c */ /* 0x000fe40003f84270 */
[----:B------:R-:W-:Y:S01]  /*45e0*/  FSEL R76, R14, -INF , P3 ;  /* 0xff8000000e4c7808 */ /* 0x000fe20001800000 */
[----:B------:R-:W-:Y:S01]  /*45f0*/  FFMA.FTZ R14, R75, UR4, -R26 ;  /* 0x000000044b0e7c23 */ /* 0x000fe2000801081a */
[----:B------:R-:W-:-:S02]  /*4600*/  FMNMX.FTZ R79, R70, R79, !PT ;  /* 0x0000004f464f7209 */ /* 0x000fc40007810000 */
[----:B------:R-:W-:Y:S01]  /*4610*/  ISETP.GT.AND P3, PT, R85, 0x31, PT ;  /* 0x000000315500780c */ /* 0x000fe20003f64270 */
[----:B------:R-:W2:Y:S01]  /*4620*/  MUFU.EX2 R31, R31 ;  /* 0x0000001f001f7308 */ /* 0x000ea20000000800 */
[----:B------:R-:W-:Y:S01]  /*4630*/  FSEL R77, R15, -INF , P4 ;  /* 0xff8000000f4d7808 */ /* 0x000fe20002000000 */
[----:B------:R-:W-:Y:S01]  /*4640*/  FFMA.FTZ R15, R71, UR4, -R26 ;  /* 0x00000004470f7c23 */ /* 0x000fe2000801081a */
[----:B0-----:R-:W-:Y:S02]  /*4650*/  FMNMX.FTZ R78, R76, R79, !PT ;  /* 0x0000004f4c4e7209 */ /* 0x001fe40007810000 */
[----:B------:R-:W-:Y:S02]  /*4660*/  ISETP.GT.AND P4, PT, R85, 0x38, PT ;  /* 0x000000385500780c */ /* 0x000fe40003f84270 */
[----:B------:R-:W-:Y:S01]  /*4670*/  FSEL R75, R20, -INF , P3 ;  /* 0xff800000144b7808 */ /* 0x000fe20001800000 */
[----:B------:R-:W0:Y:S01]  /*4680*/  MUFU.EX2 R38, R38 ;  /* 0x0000002600267308 */ /* 0x000e220000000800 */
[----:B------:R-:W-:-:S02]  /*4690*/  FMNMX.FTZ R20, R77, R78, !PT ;  /* 0x0000004e4d147209 */ /* 0x000fc40007810000 */
[----:B------:R-:W-:Y:S02]  /*46a0*/  FSEL R78, R21, -INF , P4 ;  /* 0xff800000154e7808 */ /* 0x000fe40002000000 */
[----:B------:R-:W-:Y:S02]  /*46b0*/  ISETP.GT.AND P3, PT, R85, 0x39, PT ;  /* 0x000000395500780c */ /* 0x000fe40003f64270 */
[----:B------:R-:W-:Y:S01]  /*46c0*/  FMNMX.FTZ R21, R75, R20, !PT ;  /* 0x000000144b157209 */ /* 0x000fe20007810000 */
[----:B------:R-:W-:Y:S01]  /*46d0*/  FFMA.FTZ R20, R67, UR4, -R26 ;  /* 0x0000000443147c23 */ /* 0x000fe2000801081a */
[----:B------:R-:W-:Y:S01]  /*46e0*/  ISETP.GT.AND P4, PT, R85, 0x40, PT ;  /* 0x000000405500780c */ /* 0x000fe20003f84270 */
[----:B------:R-:W-:Y:S01]  /*46f0*/  MUFU.EX2 R34, R34 ;  /* 0x0000002200227308 */ /* 0x000fe20000000800 */
[----:B------:R-:W-:Y:S02]  /*4700*/  FSEL R64, R64, -INF , P3 ;  /* 0xff80000040407808 */ /* 0x000fe40001800000 */
[----:B------:R-:W-:-:S02]  /*4710*/  FMNMX.FTZ R21, R78, R21, !PT ;  /* 0x000000154e157209 */ /* 0x000fc40007810000 */
[----:B------:R-:W-:Y:S02]  /*4720*/  FSEL R71, R56, -INF , P4 ;  /* 0xff80000038477808 */ /* 0x000fe40002000000 */
[----:B------:R-:W-:Y:S01]  /*4730*/  ISETP.GT.AND P3, PT, R85, 0x41, PT ;  /* 0x000000415500780c */ /* 0x000fe20003f64270 */
[----:B------:R-:W-:Y:S01]  /*4740*/  MUFU.EX2 R3, R3 ;  /* 0x0000000300037308 */ /* 0x000fe20000000800 */
[----:B------:R-:W-:Y:S01]  /*4750*/  FMNMX.FTZ R56, R64, R21, !PT ;  /* 0x0000001540387209 */ /* 0x000fe20007810000 */
[----:B------:R-:W-:Y:S01]  /*4760*/  FFMA.FTZ R21, R69, UR4, -R26 ;  /* 0x0000000445157c23 */ /* 0x000fe2000801081a */
        /* <DEDUP_REMOVED lines=12> */
[----:B----4-:R-:W-:Y:S01]  /*4830*/  FSEL R87, R48, -INF , P4 ;  /* 0xff80000030577808 */ /* 0x010fe20002000000 */
[--C-:B------:R-:W-:Y:S01]  /*4840*/  FFMA.FTZ R48, R73, UR4, -R26.reuse ;  /* 0x0000000449307c23 */ /* 0x100fe2000801081a */
[----:B------:R-:W-:Y:S01]  /*4850*/  FMNMX.FTZ R56, R69, R56, !PT ;  /* 0x0000003845387209 */ /* 0x000fe20007810000 */
[----:B------:R-:W-:Y:S01]  /*4860*/  MUFU.EX2 R13, R13 ;  /* 0x0000000d000d7308 */ /* 0x000fe20000000800 */
[----:B------:R-:W-:Y:S02]  /*4870*/  ISETP.GT.AND P4, PT, R85, 0x58, PT ;  /* 0x000000585500780c */ /* 0x000fe40003f84270 */
[----:B-----5:R-:W-:Y:S01]  /*4880*/  FSEL R73, R49, -INF , P3 ;  /* 0xff80000031497808 */ /* 0x020fe20001800000 */
[--C-:B------:R-:W-:Y:S01]  /*4890*/  FFMA.FTZ R49, R65, UR4, -R26.reuse ;  /* 0x0000000441317c23 */ /* 0x100fe2000801081a */
[----:B------:R-:W-:Y:S02]  /*48a0*/  FMNMX.FTZ R56, R87, R56, !PT ;  /* 0x0000003857387209 */ /* 0x000fe40007810000 */
[----:B------:R-:W-:Y:S01]  /*48b0*/  ISETP.GT.AND P3, PT, R85, 0x59, PT ;  /* 0x000000595500780c */ /* 0x000fe20003f64270 */
[----:B------:R-:W-:Y:S01]  /*48c0*/  MUFU.EX2 R14, R14 ;  /* 0x0000000e000e7308 */ /* 0x000fe20000000800 */
[----:B------:R-:W-:Y:S01]  /*48d0*/  FSEL R59, R72, -INF , P4 ;  /* 0xff800000483b7808 */ /* 0x000fe20002000000 */
[----:B------:R-:W-:Y:S01]  /*48e0*/  FFMA.FTZ R72, R63, UR4, -R26 ;  /* 0x000000043f487c23 */ /* 0x000fe2000801081a */
[----:B------:R-:W-:-:S02]  /*48f0*/  FMNMX.FTZ R56, R73, R56, !PT ;  /* 0x0000003849387209 */ /* 0x000fc40007810000 */
[----:B------:R-:W-:Y:S02]  /*4900*/  ISETP.GT.AND P4, PT, R85, 0x60, PT ;  /* 0x000000605500780c */ /* 0x000fe40003f84270 */
        /* <DEDUP_REMOVED lines=11> */
[----:B------:R1:W-:Y:S01]  /*49c0*/  MUFU.EX2 R56, R72 ;  /* 0x0000004800387308 */ /* 0x0003e20000000800 */
[----:B---3--:R-:W-:Y:S02]  /*49d0*/  FSEL R83, R83, -INF , P4 ;  /* 0xff80000053537808 */ /* 0x008fe40002000000 */
[----:B------:R-:W-:Y:S02]  /*49e0*/  FMNMX.FTZ R58, R84, R57, !PT ;  /* 0x00000039543a7209 */ /* 0x000fe40007810000 */
[----:B------:R-:W-:-:S02]  /*49f0*/  ISETP.GT.AND P4, PT, R85, 0x70, PT ;  /* 0x000000705500780c */ /* 0x000fc40003f84270 */
[----:B------:R-:W-:Y:S01]  /*4a00*/  FSEL R86, R86, -INF , P3 ;  /* 0xff80000056567808 */ /* 0x000fe20001800000 */
[----:B------:R3:W-:Y:S01]  /*4a10*/  MUFU.EX2 R57, R62 ;  /* 0x0000003e00397308 */ /* 0x0007e20000000800 */
[----:B------:R-:W-:Y:S01]  /*4a20*/  FMNMX.FTZ R63, R83, R58, !PT ;  /* 0x0000003a533f7209 */ /* 0x000fe20007810000 */
[--C-:B------:R-:W-:Y:S01]  /*4a30*/  FFMA.FTZ R58, R61, UR4, -R26.reuse ;  /* 0x000000043d3a7c23 */ /* 0x100fe2000801081a */
[C---:B------:R-:W-:Y:S01]  /*4a40*/  ISETP.GT.AND P3, PT, R85.reuse, 0x71, PT ;  /* 0x000000715500780c */ /* 0x040fe20003f64270 */
[----:B-1----:R-:W-:Y:S01]  /*4a50*/  FFMA.FTZ R72, R52, UR4, -R26 ;  /* 0x0000000434487c23 */ /* 0x002fe2000801081a */
[----:B------:R-:W-:Y:S02]  /*4a60*/  FSEL R88, R88, -INF , P4 ;  /* 0xff80000058587808 */ /* 0x000fe40002000000 */
[----:B------:R-:W-:Y:S01]  /*4a70*/  FMNMX.FTZ R63, R86, R63, !PT ;  /* 0x0000003f563f7209 */ /* 0x000fe20007810000 */
[----:B------:R-:W-:Y:S01]  /*4a80*/  MUFU.EX2 R21, R21 ;  /* 0x0000001500157308 */ /* 0x000fe20000000800 */
[----:B------:R-:W-:-:S02]  /*4a90*/  ISETP.GT.AND P4, PT, R85, 0x78, PT ;  /* 0x000000785500780c */ /* 0x000fc40003f84270 */
[----:B------:R-:W-:Y:S02]  /*4aa0*/  FSEL R90, R90, -INF , P3 ;  /* 0xff8000005a5a7808 */ /* 0x000fe40001800000 */
[----:B------:R-:W-:Y:S02]  /*4ab0*/  FMNMX.FTZ R63, R88, R63, !PT ;  /* 0x0000003f583f7209 */ /* 0x000fe40007810000 */
[----:B--2---:R-:W-:Y:S01]  /*4ac0*/  FSEL R61, R42, -INF , P4 ;  /* 0xff8000002a3d7808 */ /* 0x004fe20002000000 */
[----:B------:R-:W-:Y:S01]  /*4ad0*/  MUFU.EX2 R48, R48 ;  /* 0x0000003000307308 */ /* 0x000fe20000000800 */
[C---:B------:R-:W-:Y:S02]  /*4ae0*/  ISETP.GT.AND P3, PT, R85.reuse, 0x79, PT ;  /* 0x000000795500780c */ /* 0x040fe40003f64270 */
[----:B------:R-:W-:Y:S02]  /*4af0*/  FMNMX.FTZ R42, R90, R63, !PT ;  /* 0x0000003f5a2a7209 */ /* 0x000fe40007810000 */
[----:B------:R-:W-:-:S02]  /*4b00*/  ISETP.GT.AND P4, PT, R85, 0x80, PT ;  /* 0x000000805500780c */ /* 0x000fc40003f84270 */
[----:B---3--:R-:W-:Y:S01]  /*4b10*/  FSEL R62, R46, -INF , P3 ;  /* 0xff8000002e3e7808 */ /* 0x008fe20001800000 */
        /* <DEDUP_REMOVED lines=8> */
[----:B------:R-:W-:Y:S01]  /*4ba0*/  FSEL R60, R47, -INF , P3 ;  /* 0xff8000002f3c7808 */ /* 0x000fe20001800000 */
        /* <DEDUP_REMOVED lines=9> */
[----:B------:R-:W-:Y:S01]  /*4c40*/  FSEL R55, R55, -INF , P3 ;  /* 0xff80000037377808 */ /* 0x000fe20001800000 */
[--C-:B------:R-:W-:Y:S01]  /*4c50*/  FFMA.FTZ R36, R29, UR4, -R26.reuse ;  /* 0x000000041d247c23 */ /* 0x100fe2000801081a */
[----:B------:R-:W-:Y:S01]  /*4c60*/  FMNMX.FTZ R46, R54, R43, !PT ;  /* 0x0000002b362e7209 */ /* 0x000fe20007810000 */
[--C-:B------:R-:W-:Y:S01]  /*4c70*/  FFMA.FTZ R29, R32, UR4, -R26.reuse ;  /* 0x00000004201d7c23 */ /* 0x100fe2000801081a */
[--C-:B------:R-:W-:Y:S01]  /*4c80*/  FFMA.FTZ R32, R25, UR4, -R26.reuse ;  /* 0x0000000419207c23 */ /* 0x100fe2000801081a */
[--C-:B------:R-:W-:Y:S01]  /*4c90*/  FFMA.FTZ R43, R45, UR4, -R26.reuse ;  /* 0x000000042d2b7c23 */ /* 0x100fe2000801081a */
[----:B------:R-:W-:Y:S01]  /*4ca0*/  FMNMX.FTZ R52, R55, R46, !PT ;  /* 0x0000002e37347209 */ /* 0x000fe20007810000 */
[----:B------:R-:W-:Y:S01]  /*4cb0*/  FFMA.FTZ R45, R24, UR4, -R26 ;  /* 0x00000004182d7c23 */ /* 0x000fe2000801081a */
[----:B------:R1:W-:Y:S03]  /*4cc0*/  MUFU.EX2 R46, R72 ;  /* 0x00000048002e7308 */ /* 0x0003e60000000800 */
[----:B------:R-:W2:Y:S05]  /*4cd0*/  SHFL.BFLY PT, R85, R52, 0x2, 0x1f ;  /* 0x0c401f0034557f89 */ /* 0x000eaa00000e0000 */
[----:B------:R-:W-:Y:S08]  /*4ce0*/  MUFU.EX2 R53, R53 ;  /* 0x0000003500357308 */ /* 0x000ff00000000800 */
[----:B------:R-:W-:Y:S08]  /*4cf0*/  MUFU.EX2 R42, R42 ;  /* 0x0000002a002a7308 */ /* 0x000ff00000000800 */
[----:B------:R-:W-:Y:S01]  /*4d00*/  MUFU.EX2 R51, R51 ;  /* 0x0000003300337308 */ /* 0x000fe20000000800 */
[----:B--2---:R-:W-:-:S05]  /*4d10*/  FMNMX.FTZ R85, R52, R85, !PT ;  /* 0x0000005534557209 */ /* 0x004fca0007810000 */
[----:B-1----:R-:W1:Y:S02]  /*4d20*/  SHFL.BFLY PT, R72, R85, 0x1, 0x1f ;  /* 0x0c201f0055487f89 */ /* 0x002e6400000e0000 */
[----:B------:R-:W-:Y:S08]  /*4d30*/  MUFU.EX2 R47, R47 ;  /* 0x0000002f002f7308 */ /* 0x000ff00000000800 */
[----:B------:R-:W-:Y:S08]  /*4d40*/  MUFU.EX2 R43, R43 ;  /* 0x0000002b002b7308 */ /* 0x000ff00000000800 */
[----:B------:R-:W-:Y:S01]  /*4d50*/  MUFU.EX2 R44, R44 ;  /* 0x0000002c002c7308 */ /* 0x000fe20000000800 */
[----:B-1----:R-:W-:-:S07]  /*4d60*/  FMNMX.FTZ R72, R85, R72, !PT ;  /* 0x0000004855487209 */ /* 0x002fce0007810000 */
[----:B------:R-:W-:Y:S01]  /*4d70*/  MUFU.EX2 R41, R41 ;  /* 0x0000002900297308 */ /* 0x000fe20000000800 */
[C---:B------:R-:W-:Y:S01]  /*4d80*/  FSETP.NEU.FTZ.AND P3, PT, R72.reuse, -INF , PT ;  /* 0xff8000004800780b */ /* 0x040fe20003f7d000 */
[----:B------:R-:W-:-:S06]  /*4d90*/  FMUL.FTZ R25, R72, UR4 ;  /* 0x0000000448197c20 */ /* 0x000fcc0008410000 */
[----:B------:R-:W-:Y:S01]  /*4da0*/  MUFU.EX2 R50, R50 ;  /* 0x0000003200327308 */ /* 0x000fe20000000800 */
        /* <DEDUP_REMOVED lines=16> */
[--C-:B------:R-:W-:Y:S01]  /*4eb0*/  FFMA.FTZ R75, R75, UR4, -R24.reuse ;  /* 0x000000044b4b7c23 */ /* 0x100fe20008010818 */
[--C-:B------:R-:W-:Y:S01]  /*4ec0*/  FFMA.FTZ R76, R78, UR4, -R24.reuse ;  /* 0x000000044e4c7c23 */ /* 0x100fe20008010818 */
[----:B------:R-:W-:Y:S01]  /*4ed0*/  FFMA.FTZ R77, R64, UR4, -R24 ;  /* 0x00000004404d7c23 */ /* 0x000fe20008010818 */
[----:B-1----:R-:W-:Y:S01]  /*4ee0*/  @!P1 PRMT R4, RZ, 0x654, R0 ;  /* 0x00000654ff049816 */ /* 0x002fe20000000000 */
[--C-:B------:R-:W-:Y:S01]  /*4ef0*/  FFMA.FTZ R64, R71, UR4, -R24.reuse ;  /* 0x0000000447407c23 */ /* 0x100fe20008010818 */
[--C-:B------:R-:W-:Y:S01]  /*4f00*/  FFMA.FTZ R78, R69, UR4, -R24.reuse ;  /* 0x00000004454e7c23 */ /* 0x100fe20008010818 */
[----:B------:R1:W4:Y:S01]  /*4f10*/  MUFU.EX2 R82, R6 ;  /* 0x0000000600527308 */ /* 0x0003220000000800 */
[--C-:B--2---:R-:W-:Y:S01]  /*4f20*/  FFMA.FTZ R39, R9, UR4, -R24.reuse ;  /* 0x0000000409277c23 */ /* 0x104fe20008010818 */
[----:B------:R2:W-:Y:S01]  /*4f30*/  @!P1 SYNCS.ARRIVE.TRANS64.RED.A1T0 RZ, [R4+URZ], RZ ;  /* 0x000000ff04ff99a7 */ /* 0x0005e2000810043f */
[--C-:B------:R-:W-:Y:S01]  /*4f40*/  FFMA.FTZ R79, R79, UR4, -R24.reuse ;  /* 0x000000044f4f7c23 */ /* 0x100fe20008010818 */
[--C-:B------:R-:W-:Y:S01]  /*4f50*/  FFMA.FTZ R71, R81, UR4, -R24.reuse ;  /* 0x0000000451477c23 */ /* 0x100fe20008010818 */
[--C-:B------:R-:W-:Y:S01]  /*4f60*/  FFMA.FTZ R87, R87, UR4, -R24.reuse ;  /* 0x0000000457577c23 */ /* 0x100fe20008010818 */
[--C-:B------:R-:W-:Y:S01]  /*4f70*/  FFMA.FTZ R69, R73, UR4, -R24.reuse ;  /* 0x0000000449457c23 */ /* 0x100fe20008010818 */
[----:B------:R-:W-:Y:S01]  /*4f80*/  FFMA.FTZ R83, R83, UR4, -R24 ;  /* 0x0000000453537c23 */ /* 0x000fe20008010818 */
[----:B------:R3:W5:Y:S01]  /*4f90*/  MUFU.EX2 R93, R5 ;  /* 0x00000005005d7308 */ /* 0x0007620000000800 */
[----:B-1----:R-:W-:Y:S01]  /*4fa0*/  FADD.FTZ R6, R27, R30 ;  /* 0x0000001e1b067221 */ /* 0x002fe20000010000 */
[----:B--2---:R-:W-:Y:S01]  /*4fb0*/  F2FP.F16.F32.PACK_AB R4, R30, R27 ;  /* 0x0000001b1e04723e */ /* 0x004fe200000000ff */
[--C-:B------:R-:W-:Y:S01]  /*4fc0*/  FFMA.FTZ R30, R59, UR4, -R24.reuse ;  /* 0x000000043b1e7c23 */ /* 0x100fe20008010818 */
[----:B------:R-:W-:Y:S01]  /*4fd0*/  FFMA.FTZ R59, R84, UR4, -R24 ;  /* 0x00000004543b7c23 */ /* 0x000fe20008010818 */
[----:B------:R-:W-:Y:S01]  /*4fe0*/  FADD.FTZ R7, R31, R6 ;  /* 0x000000061f077221 */ /* 0x000fe20000010000 */
[----:B0-----:R-:W-:Y:S01]  /*4ff0*/  F2FP.F16.F32.PACK_AB R6, R38, R31 ;  /* 0x0000001f2606723e */ /* 0x001fe200000000ff */
[--C-:B------:R-:W-:Y:S01]  /*5000*/  FFMA.FTZ R31, R65, UR4, -R24.reuse ;  /* 0x00000004411f7c23 */ /* 0x100fe20008010818 */
[----:B------:R-:W0:Y:S01]  /*5010*/  MUFU.EX2 R25, R25 ;  /* 0x0000001900197308 */ /* 0x000e220000000800 */
[----:B---3--:R-:W-:Y:S01]  /*5020*/  FADD.FTZ R5, R80, R91 ;  /* 0x0000005b50057221 */ /* 0x008fe20000010000 */
[----:B------:R-:W-:Y:S01]  /*5030*/  FADD.FTZ R9, R38, R7 ;  /* 0x0000000726097221 */ /* 0x000fe20000010000 */
[--C-:B------:R-:W-:Y:S01]  /*5040*/  FFMA.FTZ R38, R67, UR4, -R24.reuse ;  /* 0x0000000443267c23 */ /* 0x100fe20008010818 */
[----:B------:R-:W-:Y:S01]  /*5050*/  FFMA.FTZ R86, R86, UR4, -R24 ;  /* 0x0000000456567c23 */ /* 0x000fe20008010818 */
[----:B----4-:R-:W-:Y:S01]  /*5060*/  FADD.FTZ R8, R82, R5 ;  /* 0x0000000552087221 */ /* 0x010fe20000010000 */
[----:B------:R-:W-:Y:S01]  /*5070*/  F2FP.F16.F32.PACK_AB R5, R91, R80 ;  /* 0x000000505b05723e */ /* 0x000fe200000000ff */
[----:B------:R-:W-:Y:S01]  /*5080*/  FADD.FTZ R80, R34, R9 ;  /* 0x0000000922507221 */ /* 0x000fe20000010000 */
[----:B------:R-:W1:Y:S01]  /*5090*/  MUFU.EX2 R52, R52 ;  /* 0x0000003400347308 */ /* 0x000e620000000800 */
[----:B-----5:R-:W-:Y:S01]  /*50a0*/  FADD.FTZ R8, R93, R8 ;  /* 0x000000085d087221 */ /* 0x020fe20000010000 */
[----:B------:R-:W-:Y:S01]  /*50b0*/  FFMA.FTZ R88, R88, UR4, -R24 ;  /* 0x0000000458587c23 */ /* 0x000fe20008010818 */
[----:B------:R-:W-:Y:S01]  /*50c0*/  FADD.FTZ R80, R3, R80 ;  /* 0x0000005003507221 */ /* 0x000fe20000010000 */
[--C-:B------:R-:W-:Y:S01]  /*50d0*/  FFMA.FTZ R90, R90, UR4, -R24.reuse ;  /* 0x000000045a5a7c23 */ /* 0x100fe20008010818 */
[--C-:B------:R-:W-:Y:S01]  /*50e0*/  FFMA.FTZ R27, R61, UR4, -R24.reuse ;  /* 0x000000043d1b7c23 */ /* 0x100fe20008010818 */
[----:B------:R-:W-:Y:S01]  /*50f0*/  FFMA.FTZ R62, R62, UR4, -R24 ;  /* 0x000000043e3e7c23 */ /* 0x000fe20008010818 */
[----:B------:R-:W-:Y:S01]  /*5100*/  FADD.FTZ R11, R35, R80 ;  /* 0x00000050230b7221 */ /* 0x000fe20000010000 */
[----:B------:R-:W2:Y:S01]  /*5110*/  MUFU.EX2 R26, R26 ;  /* 0x0000001a001a7308 */ /* 0x000ea20000000800 */
[----:B0-----:R-:W-:Y:S01]  /*5120*/  FADD.FTZ R9, R25, R8 ;  /* 0x0000000819097221 */ /* 0x001fe20000010000 */
[--C-:B------:R-:W-:Y:S01]  /*5130*/  FFMA.FTZ R63, R63, UR4, -R24.reuse ;  /* 0x000000043f3f7c23 */ /* 0x100fe20008010818 */
[----:B------:R-:W-:Y:S01]  /*5140*/  FADD.FTZ R11, R10, R11 ;  /* 0x0000000b0a0b7221 */ /* 0x000fe20000010000 */
[--C-:B------:R-:W-:Y:S01]  /*5150*/  FFMA.FTZ R60, R60, UR4, -R24.reuse ;  /* 0x000000043c3c7c23 */ /* 0x100fe20008010818 */
[--C-:B------:R-:W-:Y:S01]  /*5160*/  FFMA.FTZ R54, R54, UR4, -R24.reuse ;  /* 0x0000000436367c23 */ /* 0x100fe20008010818 */
[----:B------:R-:W-:Y:S01]  /*5170*/  FFMA.FTZ R55, R55, UR4, -R24 ;  /* 0x0000000437377c23 */ /* 0x000fe20008010818 */
[----:B------:R-:W-:Y:S01]  /*5180*/  F2FP.F16.F32.PACK_AB R7, R93, R82 ;  /* 0x000000525d07723e */ /* 0x000fe200000000ff */
[----:B------:R-:W0:Y:S01]  /*5190*/  MUFU.EX2 R39, R39 ;  /* 0x0000002700277308 */ /* 0x000e220000000800 */
[----:B-1----:R-:W-:Y:S01]  /*51a0*/  FADD.FTZ R9, R52, R9 ;  /* 0x0000000934097221 */ /* 0x002fe20000010000 */
[----:B------:R-:W-:-:S02]  /*51b0*/  F2FP.F16.F32.PACK_AB R10, R10, R35 ;  /* 0x000000230a0a723e */ /* 0x000fc400000000ff */
[----:B------:R1:W-:Y:S04]  /*51c0*/  STSM.16.M88.4 [R2+0x24300], R4 ;  /* 0x0243000402007844 */ /* 0x0003e80000000200 */
[----:B------:R-:W3:Y:S01]  /*51d0*/  MUFU.EX2 R66, R66 ;  /* 0x0000004200427308 */ /* 0x000ee20000000800 */
[----:B--2---:R-:W-:-:S07]  /*51e0*/  FADD.FTZ R8, R26, R9 ;  /* 0x000000091a087221 */ /* 0x004fce0000010000 */
[----:B------:R-:W2:Y:S01]  /*51f0*/  MUFU.EX2 R85, R85 ;  /* 0x0000005500557308 */ /* 0x000ea20000000800 */
[----:B0-----:R-:W-:Y:S01]  /*5200*/  FADD.FTZ R9, R39, R8 ;  /* 0x0000000827097221 */ /* 0x001fe20000010000 */
[----:B------:R-:W-:Y:S01]  /*5210*/  FADD.FTZ R8, R12, R11 ;  /* 0x0000000b0c087221 */ /* 0x000fe20000010000 */
[----:B-1----:R-:W-:-:S05]  /*5220*/  F2FP.F16.F32.PACK_AB R4, R13, R12 ;  /* 0x0000000c0d04723e */ /* 0x002fca00000000ff */
[----:B------:R-:W0:Y:S01]  /*5230*/  MUFU.EX2 R68, R68 ;  /* 0x0000004400447308 */ /* 0x000e220000000800 */
[----:B---3--:R-:W-:Y:S01]  /*5240*/  FADD.FTZ R80, R66, R9 ;  /* 0x0000000942507221 */ /* 0x008fe20000010000 */
[----:B------:R-:W-:-:S04]  /*5250*/  FADD.FTZ R9, R13, R8 ;  /* 0x000000080d097221 */ /* 0x000fc80000010000 */
[----:B------:R-:W-:Y:S02]  /*5260*/  FADD.FTZ R8, R14, R9 ;  /* 0x000000090e087221 */ /* 0x000fe40000010000 */
[----:B------:R-:W1:Y:S01]  /*5270*/  MUFU.EX2 R89, R89 ;  /* 0x0000005900597308 */ /* 0x000e620000000800 */
[----:B--2---:R-:W-:Y:S01]  /*5280*/  FADD.FTZ R11, R85, R80 ;  /* 0x00000050550b7221 */ /* 0x004fe20000010000 */
[----:B------:R-:W-:Y:S01]  /*5290*/  FADD.FTZ R9, R15, R8 ;  /* 0x000000080f097221 */ /* 0x000fe20000010000 */
[----:B------:R-:W-:Y:S02]  /*52a0*/  F2FP.F16.F32.PACK_AB R8, R3, R34 ;  /* 0x000000220308723e */ /* 0x000fe400000000ff */
[----:B------:R-:W-:Y:S01]  /*52b0*/  F2FP.F16.F32.PACK_AB R5, R85, R66 ;  /* 0x000000425505723e */ /* 0x000fe200000000ff */
[----:B------:R-:W-:Y:S01]  /*52c0*/  FADD.FTZ R24, R20, R9 ;  /* 0x0000000914187221 */ /* 0x000fe20000010000 */
[----:B------:R-:W-:Y:S01]  /*52d0*/  F2FP.F16.F32.PACK_AB R9, R52, R25 ;  /* 0x000000193409723e */ /* 0x000fe200000000ff */
[----:B------:R-:W2:Y:S01]  /*52e0*/  MUFU.EX2 R70, R70 ;  /* 0x0000004600467308 */ /* 0x000ea20000000800 */
[----:B0-----:R-:W-:Y:S01]  /*52f0*/  FADD.FTZ R80, R68, R11 ;  /* 0x0000000b44507221 */ /* 0x001fe20000010000 */
[----:B------:R-:W-:Y:S01]  /*5300*/  FADD.FTZ R3, R21, R24 ;  /* 0x0000001815037221 */ /* 0x000fe20000010000 */
[----:B------:R-:W-:-:S03]  /*5310*/  CS2R R66, SRZ ;  /* 0x0000000000427805 */ /* 0x000fc6000001ff00 */
[----:B------:R-:W-:Y:S02]  /*5320*/  FADD.FTZ R6, R48, R3 ;  /* 0x0000000330067221 */ /* 0x000fe40000010000 */
[----:B------:R-:W0:Y:S01]  /*5330*/  MUFU.EX2 R75, R75 ;  /* 0x0000004b004b7308 */ /* 0x000e220000000800 */
[----:B-1----:R-:W-:Y:S01]  /*5340*/  FADD.FTZ R11, R89, R80 ;  /* 0x00000050590b7221 */ /* 0x002fe20000010000 */
[----:B------:R-:W-:Y:S01]  /*5350*/  FADD.FTZ R3, R49, R6 ;  /* 0x0000000631037221 */ /* 0x000fe20000010000 */
[----:B------:R-:W-:-:S03]  /*5360*/  F2FP.F16.F32.PACK_AB R6, R15, R14 ;  /* 0x0000000e0f06723e */ /* 0x000fc600000000ff */
[----:B------:R-:W-:Y:S02]  /*5370*/  FADD.FTZ R12, R56, R3 ;  /* 0x00000003380c7221 */ /* 0x000fe40000010000 */
[----:B------:R-:W1:Y:S01]  /*5380*/  MUFU.EX2 R76, R76 ;  /* 0x0000004c004c7308 */ /* 0x000e620000000800 */
[----:B--2---:R-:W-:Y:S01]  /*5390*/  FADD.FTZ R34, R70, R11 ;  /* 0x0000000b46227221 */ /* 0x004fe20000010000 */
[----:B------:R-:W-:Y:S01]  /*53a0*/  FADD.FTZ R13, R57, R12 ;  /* 0x0000000c390d7221 */ /* 0x000fe20000010000 */
[----:B------:R-:W-:Y:S02]  /*53b0*/  F2FP.F16.F32.PACK_AB R12, R21, R20 ;  /* 0x00000014150c723e */ /* 0x000fe400000000ff */
[----:B------:R-:W-:Y:S01]  /*53c0*/  F2FP.F16.F32.PACK_AB R11, R39, R26 ;  /* 0x0000001a270b723e */ /* 0x000fe200000000ff */
[----:B------:R-:W-:Y:S02]  /*53d0*/  FADD.FTZ R20, R58, R13 ;  /* 0x0000000d3a147221 */ /* 0x000fe40000010000 */
[----:B------:R-:W2:Y:S01]  /*53e0*/  MUFU.EX2 R77, R77 ;  /* 0x0000004d004d7308 */ /* 0x000ea20000000800 */
[C---:B0-----:R-:W-:Y:S01]  /*53f0*/  FADD.FTZ R25, R75.reuse, R34 ;  /* 0x000000224b197221 */ /* 0x041fe20000010000 */
[----:B------:R-:W-:Y:S01]  /*5400*/  STSM.16.M88.4 [R2+0x25b00], R8 ;  /* 0x025b000802007844 */ /* 0x000fe20000000200 */
[----:B------:R-:W-:-:S05]  /*5410*/  F2FP.F16.F32.PACK_AB R13, R75, R70 ;  /* 0x000000464b0d723e */ /* 0x000fca00000000ff */
[----:B------:R-:W0:Y:S01]  /*5420*/  MUFU.EX2 R64, R64 ;  /* 0x0000004000407308 */ /* 0x000e220000000800 */
[----:B-1----:R-:W-:Y:S01]  /*5430*/  FADD.FTZ R24, R76, R25 ;  /* 0x000000194c187221 */ /* 0x002fe20000010000 */
[----:B------:R-:W-:-:S06]  /*5440*/  FADD.FTZ R25, R53, R20 ;  /* 0x0000001435197221 */ /* 0x000fcc0000010000 */
        /* <DEDUP_REMOVED lines=8> */
[----:B------:R-:W-:Y:S02]  /*54d0*/  F2FP.F16.F32.PACK_AB R7, R89, R68 ;  /* 0x000000445907723e */ /* 0x000fe400000000ff */
[----:B------:R-:W-:-:S03]  /*54e0*/  CS2R R56, SRZ ;  /* 0x0000000000387805 */ /* 0x000fc6000001ff00 */
[----:B------:R0:W-:Y:S01]  /*54f0*/  STSM.16.M88.4 [R2+0x27300], R4 ;  /* 0x0273000402007844 */ /* 0x0001e20000000200 */
[----:B------:R-:W3:Y:S01]  /*5500*/  MUFU.EX2 R78, R78 ;  /* 0x0000004e004e7308 */ /* 0x000ee20000000800 */
[----:B-1----:R-:W-:-:S07]  /*5510*/  FADD.FTZ R14, R79, R14 ;  /* 0x0000000e4f0e7221 */ /* 0x002fce0000010000 */
[----:B------:R-:W1:Y:S01]  /*5520*/  MUFU.EX2 R0, R87 ;  /* 0x0000005700007308 */ /* 0x000e620000000800 */
[----:B--2---:R-:W-:Y:S01]  /*5530*/  FADD.FTZ R21, R71, R14 ;  /* 0x0000000e47157221 */ /* 0x004fe20000010000 */
[----:B------:R-:W-:Y:S02]  /*5540*/  F2FP.F16.F32.PACK_AB R14, R49, R48 ;  /* 0x00000030310e723e */ /* 0x000fe400000000ff */
[----:B------:R-:W-:Y:S02]  /*5550*/  CS2R R48, SRZ ;  /* 0x0000000000307805 */ /* 0x000fe4000001ff00 */
[----:B0-----:R-:W-:Y:S02]  /*5560*/  F2FP.F16.F32.PACK_AB R4, R51, R42 ;  /* 0x0000002a3304723e */ /* 0x001fe400000000ff */
[----:B------:R-:W0:Y:S01]  /*5570*/  MUFU.EX2 R69, R69 ;  /* 0x0000004500457308 */ /* 0x000e220000000800 */
[----:B---3--:R-:W-:Y:S01]  /*5580*/  FADD.FTZ R21, R78, R21 ;  /* 0x000000154e157221 */ /* 0x008fe20000010000 */
[----:B------:R2:W-:Y:S06]  /*5590*/  STSM.16.M88.4 [R2+0x28b00], R12 ;  /* 0x028b000c02007844 */ /* 0x0005ec0000000200 */
[----:B------:R-:W3:Y:S01]  /*55a0*/  MUFU.EX2 R30, R30 ;  /* 0x0000001e001e7308 */ /* 0x000ee20000000800 */
[----:B-1----:R-:W-:-:S07]  /*55b0*/  FADD.FTZ R26, R0, R21 ;  /* 0x00000015001a7221 */ /* 0x002fce0000010000 */
[----:B------:R-:W1:Y:S01]  /*55c0*/  MUFU.EX2 R31, R31 ;  /* 0x0000001f001f7308 */ /* 0x000e620000000800 */
[----:B0-----:R-:W-:Y:S01]  /*55d0*/  FADD.FTZ R35, R69, R26 ;  /* 0x0000001a45237221 */ /* 0x001fe20000010000 */
[----:B------:R-:W-:Y:S01]  /*55e0*/  FADD.FTZ R26, R46, R25 ;  /* 0x000000192e1a7221 */ /* 0x000fe20000010000 */
[----:B------:R-:W-:Y:S02]  /*55f0*/  F2FP.F16.F32.PACK_AB R25, R79, R64 ;  /* 0x000000404f19723e */ /* 0x000fe400000000ff */
[----:B------:R-:W-:Y:S01]  /*5600*/  CS2R R64, SRZ ;  /* 0x0000000000407805 */ /* 0x000fe2000001ff00 */
[----:B------:R-:W-:Y:S01]  /*5610*/  FADD.FTZ R8, R47, R26 ;  /* 0x0000001a2f087221 */ /* 0x000fe20000010000 */
[----:B------:R-:W-:Y:S01]  /*5620*/  F2FP.F16.F32.PACK_AB R26, R53, R58 ;  /* 0x0000003a351a723e */ /* 0x000fe200000000ff */
[----:B------:R-:W0:Y:S01]  /*5630*/  MUFU.EX2 R38, R38 ;  /* 0x0000002600267308 */ /* 0x000e220000000800 */
[----:B---3--:R-:W-:Y:S01]  /*5640*/  FADD.FTZ R34, R30, R35 ;  /* 0x000000231e227221 */ /* 0x008fe20000010000 */
[----:B------:R-:W-:Y:S01]  /*5650*/  FADD.FTZ R7, R43, R8 ;  /* 0x000000082b077221 */ /* 0x000fe20000010000 */
[----:B------:R-:W-:-:S03]  /*5660*/  CS2R R52, SRZ ;  /* 0x0000000000347805 */ /* 0x000fc6000001ff00 */
[C---:B------:R-:W-:Y:S02]  /*5670*/  FADD.FTZ R8, R44.reuse, R7 ;  /* 0x000000072c087221 */ /* 0x040fe40000010000 */
[----:B------:R-:W3:Y:S01]  /*5680*/  MUFU.EX2 R59, R59 ;  /* 0x0000003b003b7308 */ /* 0x000ee20000000800 */
[----:B-1----:R-:W-:Y:S01]  /*5690*/  FADD.FTZ R5, R31, R34 ;  /* 0x000000221f057221 */ /* 0x002fe20000010000 */
[----:B------:R-:W-:Y:S01]  /*56a0*/  FADD.FTZ R9, R41, R8 ;  /* 0x0000000829097221 */ /* 0x000fe20000010000 */
[----:B------:R-:W-:Y:S02]  /*56b0*/  F2FP.F16.F32.PACK_AB R7, R31, R30 ;  /* 0x0000001e1f07723e */ /* 0x000fe400000000ff */
[----:B------:R-:W-:Y:S02]  /*56c0*/  CS2R R34, SRZ ;  /* 0x0000000000227805 */ /* 0x000fe4000001ff00 */
[----:B------:R-:W-:Y:S01]  /*56d0*/  F2FP.F16.F32.PACK_AB R8, R44, R43 ;  /* 0x0000002b2c08723e */ /* 0x000fe200000000ff */
[----:B------:R-:W1:Y:S01]  /*56e0*/  MUFU.EX2 R61, R83 ;  /* 0x00000053003d7308 */ /* 0x000e620000000800 */
[----:B0-----:R-:W-:Y:S01]  /*56f0*/  FADD.FTZ R6, R38, R5 ;  /* 0x0000000526067221 */ /* 0x001fe20000010000 */
[----:B------:R-:W-:-:S02]  /*5700*/  F2FP.F16.F32.PACK_AB R5, R69, R0 ;  /* 0x000000004505723e */ /* 0x000fc400000000ff */
[----:B------:R-:W-:-:S04]  /*5710*/  CS2R R68, SRZ ;  /* 0x0000000000447805 */ /* 0x000fc8000001ff00 */
[----:B------:R-:W0:Y:S01]  /*5720*/  MUFU.EX2 R37, R37 ;  /* 0x0000002500257308 */ /* 0x000e220000000800 */
[----:B---3--:R-:W-:Y:S01]  /*5730*/  FADD.FTZ R0, R59, R6 ;  /* 0x000000063b007221 */ /* 0x008fe20000010000 */
[----:B------:R-:W-:Y:S02]  /*5740*/  F2FP.F16.F32.PACK_AB R6, R47, R46 ;  /* 0x0000002e2f06723e */ /* 0x000fe400000000ff */
[----:B------:R-:W-:-:S04]  /*5750*/  CS2R R46, SRZ ;  /* 0x00000000002e7805 */ /* 0x000fc8000001ff00 */
[----:B------:R-:W3:Y:S01]  /*5760*/  MUFU.EX2 R40, R40 ;  /* 0x0000002800287308 */ /* 0x000ee20000000800 */
[----:B-1----:R-:W-:Y:S01]  /*5770*/  FADD.FTZ R11, R61, R0 ;  /* 0x000000003d0b7221 */ /* 0x002fe20000010000 */
[----:B------:R-:W-:-:S06]  /*5780*/  FADD.FTZ R0, R50, R9 ;  /* 0x0000000932007221 */ /* 0x000fcc0000010000 */
[----:B------:R-:W1:Y:S01]  /*5790*/  MUFU.EX2 R86, R86 ;  /* 0x0000005600567308 */ /* 0x000e620000000800 */
[----:B0-----:R-:W-:-:S07]  /*57a0*/  FADD.FTZ R9, R37, R0 ;  /* 0x0000000025097221 */ /* 0x001fce0000010000 */
[----:B------:R-:W2:Y:S01]  /*57b0*/  MUFU.EX2 R33, R33 ;  /* 0x0000002100217308 */ /* 0x000ea20000000800 */
[C---:B---3--:R-:W-:Y:S01]  /*57c0*/  FADD.FTZ R10, R40.reuse, R9 ;  /* 0x00000009280a7221 */ /* 0x048fe20000010000 */
[----:B------:R-:W-:Y:S02]  /*57d0*/  F2FP.F16.F32.PACK_AB R9, R59, R38 ;  /* 0x000000263b09723e */ /* 0x000fe400000000ff */
[----:B------:R-:W-:Y:S02]  /*57e0*/  CS2R R58, SRZ ;  /* 0x00000000003a7805 */ /* 0x000fe4000001ff00 */
[----:B------:R-:W-:Y:S02]  /*57f0*/  F2FP.F16.F32.PACK_AB R40, R40, R37 ;  /* 0x000000252828723e */ /* 0x000fe400000000ff */
[----:B------:R-:W-:Y:S01]  /*5800*/  CS2R R38, SRZ ;  /* 0x0000000000267805 */ /* 0x000fe2000001ff00 */
[----:B------:R-:W0:Y:S01]  /*5810*/  MUFU.EX2 R88, R88 ;  /* 0x0000005800587308 */ /* 0x000e220000000800 */
[----:B-1----:R-:W-:-:S07]  /*5820*/  FADD.FTZ R11, R86, R11 ;  /* 0x0000000b560b7221 */ /* 0x002fce0000010000 */
[----:B------:R-:W1:Y:S01]  /*5830*/  MUFU.EX2 R36, R36 ;  /* 0x0000002400247308 */ /* 0x000e620000000800 */
[----:B--2---:R-:W-:Y:S01]  /*5840*/  FADD.FTZ R13, R33, R10 ;  /* 0x0000000a210d7221 */ /* 0x004fe20000010000 */
[----:B------:R-:W-:Y:S02]  /*5850*/  F2FP.F16.F32.PACK_AB R10, R50, R41 ;  /* 0x00000029320a723e */ /* 0x000fe400000000ff */
[----:B------:R-:W-:-:S04]  /*5860*/  CS2R R50, SRZ ;  /* 0x0000000000327805 */ /* 0x000fc8000001ff00 */
[----:B------:R-:W2:Y:S01]  /*5870*/  MUFU.EX2 R3, R90 ;  /* 0x0000005a00037308 */ /* 0x000ea20000000800 */
[----:B0-----:R-:W-:-:S07]  /*5880*/  FADD.FTZ R0, R88, R11 ;  /* 0x0000000b58007221 */ /* 0x001fce0000010000 */
[----:B------:R-:W-:Y:S01]  /*5890*/  MUFU.EX2 R29, R29 ;  /* 0x0000001d001d7308 */ /* 0x000fe20000000800 */
[----:B-1----:R-:W-:-:S07]  /*58a0*/  F2FP.F16.F32.PACK_AB R42, R36, R33 ;  /* 0x00000021242a723e */ /* 0x002fce00000000ff */
[----:B------:R0:W1:Y:S01]  /*58b0*/  MUFU.EX2 R20, R27 ;  /* 0x0000001b00147308 */ /* 0x0000620000000800 */
[C---:B--2---:R-:W-:Y:S01]  /*58c0*/  FADD.FTZ R11, R3.reuse, R0 ;  /* 0x00000000030b7221 */ /* 0x044fe20000010000 */
[----:B------:R-:W-:-:S06]  /*58d0*/  F2FP.F16.F32.PACK_AB R41, R3, R88 ;  /* 0x000000580329723e */ /* 0x000fcc00000000ff */
[----:B------:R-:W-:Y:S01]  /*58e0*/  MUFU.EX2 R28, R28 ;  /* 0x0000001c001c7308 */ /* 0x000fe20000000800 */
[----:B0-----:R-:W-:Y:S02]  /*58f0*/  F2FP.F16.F32.PACK_AB R27, R78, R71 ;  /* 0x000000474e1b723e */ /* 0x001fe400000000ff */
[----:B------:R-:W-:-:S03]  /*5900*/  CS2R R70, SRZ ;  /* 0x0000000000467805 */ /* 0x000fc6000001ff00 */
[----:B------:R0:W-:Y:S02]  /*5910*/  STSM.16.M88.4 [R2+0x2a300], R24 ;  /* 0x02a3001802007844 */ /* 0x0001e40000000200 */
[----:B------:R-:W2:Y:S01]  /*5920*/  MUFU.EX2 R21, R62 ;  /* 0x0000003e00157308 */ /* 0x000ea20000000800 */
[----:B-1----:R-:W-:Y:S01]  /*5930*/  FADD.FTZ R0, R20, R11 ;  /* 0x0000000b14007221 */ /* 0x002fe20000010000 */
[----:B------:R1:W-:Y:S01]  /*5940*/  STSM.16.M88.4 [R2+0x2bb00], R4 ;  /* 0x02bb000402007844 */ /* 0x0003e20000000200 */
[----:B------:R-:W-:-:S05]  /*5950*/  F2FP.F16.F32.PACK_AB R11, R86, R61 ;  /* 0x0000003d560b723e */ /* 0x000fca00000000ff */
[----:B------:R-:W-:Y:S01]  /*5960*/  MUFU.EX2 R32, R32 ;  /* 0x0000002000207308 */ /* 0x000fe20000000800 */
[----:B------:R-:W-:Y:S01]  /*5970*/  STSM.16.M88.4 [R2+0x2d300], R8 ;  /* 0x02d3000802007844 */ /* 0x000fe20000000200 */
[----:B0-----:R-:W-:Y:S02]  /*5980*/  CS2R R26, SRZ ;  /* 0x00000000001a7805 */ /* 0x001fe4000001ff00 */
[----:B------:R-:W-:-:S04]  /*5990*/  CS2R R24, SRZ ;  /* 0x0000000000187805 */ /* 0x000fc8000001ff00 */
[----:B------:R-:W0:Y:S01]  /*59a0*/  MUFU.EX2 R45, R45 ;  /* 0x0000002d002d7308 */ /* 0x000e220000000800 */
[C---:B--2---:R-:W-:Y:S01]  /*59b0*/  F2FP.F16.F32.PACK_AB R43, R21.reuse, R20 ;  /* 0x00000014152b723e */ /* 0x044fe200000000ff */
[----:B-1----:R-:W-:Y:S01]  /*59c0*/  FADD.FTZ R4, R36, R13 ;  /* 0x0000000d24047221 */ /* 0x002fe20000010000 */
[----:B------:R-:W-:Y:S01]  /*59d0*/  FADD.FTZ R0, R21, R0 ;  /* 0x0000000015007221 */ /* 0x000fe20000010000 */
[----:B------:R-:W-:Y:S01]  /*59e0*/  IMAD.U32 R6, RZ, RZ, UR15 ;  /* 0x0000000fff067e24 */ /* 0x000fe2000f8e00ff */
[----:B------:R-:W-:Y:S01]  /*59f0*/  CS2R R36, SRZ ;  /* 0x0000000000247805 */ /* 0x000fe2000001ff00 */
[----:B------:R-:W-:Y:S01]  /*5a00*/  FADD.FTZ R3, R29, R4 ;  /* 0x000000041d037221 */ /* 0x000fe20000010000 */
[----:B------:R1:W-:Y:S01]  /*5a10*/  STSM.16.M88.4 [R2+0x2eb00], R40 ;  /* 0x02eb002802007844 */ /* 0x0003e20000000200 */
[----:B------:R-:W2:Y:S02]  /*5a20*/  MUFU.EX2 R63, R63 ;  /* 0x0000003f003f7308 */ /* 0x000ea40000000800 */
[C---:B------:R-:W-:Y:S01]  /*5a30*/  FADD.FTZ R3, R28.reuse, R3 ;  /* 0x000000031c037221 */ /* 0x040fe20000010000 */
[----:B------:R-:W-:-:S05]  /*5a40*/  F2FP.F16.F32.PACK_AB R28, R28, R29 ;  /* 0x0000001d1c1c723e */ /* 0x000fca00000000ff */
[----:B------:R-:W3:Y:S01]  /*5a50*/  MUFU.EX2 R60, R60 ;  /* 0x0000003c003c7308 */ /* 0x000ee20000000800 */
[----:B0-----:R-:W-:Y:S01]  /*5a60*/  F2FP.F16.F32.PACK_AB R30, R45, R32 ;  /* 0x000000202d1e723e */ /* 0x001fe200000000ff */
[----:B------:R-:W-:-:S04]  /*5a70*/  FADD.FTZ R32, R32, R3 ;  /* 0x0000000320207221 */ /* 0x000fc80000010000 */
[----:B------:R-:W-:Y:S01]  /*5a80*/  FADD.FTZ R3, R45, R32 ;  /* 0x000000202d037221 */ /* 0x000fe20000010000 */
[----:B------:R-:W-:Y:S01]  /*5a90*/  CS2R R44, SRZ ;  /* 0x00000000002c7805 */ /* 0x000fe2000001ff00 */
[----:B------:R-:W0:Y:S01]  /*5aa0*/  MUFU.EX2 R54, R54 ;  /* 0x0000003600367308 */ /* 0x000e220000000800 */
[----:B--2---:R-:W-:Y:S01]  /*5ab0*/  FADD.FTZ R5, R63, R0 ;  /* 0x000000003f057221 */ /* 0x004fe20000010000 */
[----:B-1----:R-:W-:Y:S02]  /*5ac0*/  CS2R R42, SRZ ;  /* 0x00000000002a7805 */ /* 0x002fe4000001ff00 */
[----:B------:R-:W-:Y:S02]  /*5ad0*/  CS2R R40, SRZ ;  /* 0x0000000000287805 */ /* 0x000fe4000001ff00 */
[----:B------:R-:W-:Y:S02]  /*5ae0*/  CS2R R32, SRZ ;  /* 0x0000000000207805 */ /* 0x000fe4000001ff00 */
[----:B------:R-:W1:Y:S01]  /*5af0*/  MUFU.EX2 R55, R55 ;  /* 0x0000003700377308 */ /* 0x000e620000000800 */
[C---:B---3--:R-:W-:Y:S01]  /*5b00*/  F2FP.F16.F32.PACK_AB R29, R60.reuse, R63 ;  /* 0x0000003f3c1d723e */ /* 0x048fe200000000ff */
[----:B------:R-:W-:Y:S01]  /*5b10*/  FADD.FTZ R5, R60, R5 ;  /* 0x000000053c057221 */ /* 0x000fe20000010000 */
[----:B------:R-:W-:-:S02]  /*5b20*/  CS2R R62, SRZ ;  /* 0x00000000003e7805 */ /* 0x000fc4000001ff00 */
[----:B------:R-:W-:Y:S01]  /*5b30*/  CS2R R60, SRZ ;  /* 0x00000000003c7805 */ /* 0x000fe2000001ff00 */
[----:B0-----:R-:W-:Y:S01]  /*5b40*/  FADD.FTZ R0, R54, R5 ;  /* 0x0000000536007221 */ /* 0x001fe20000010000 */
[----:B-1----:R-:W-:-:S03]  /*5b50*/  F2FP.F16.F32.PACK_AB R31, R55, R54 ;  /* 0x00000036371f723e */ /* 0x002fc600000000ff */
[----:B------:R-:W-:Y:S01]  /*5b60*/  FADD.FTZ R0, R55, R0 ;  /* 0x0000000037007221 */ /* 0x000fe20000010000 */
[----:B------:R-:W-:Y:S01]  /*5b70*/  CS2R R54, SRZ ;  /* 0x0000000000367805 */ /* 0x000fe2000001ff00 */
[----:B------:R0:W-:Y:S01]  /*5b80*/  STSM.16.M88.4 [R2+0x30300], R28 ;  /* 0x0303001c02007844 */ /* 0x0001e20000000200 */
[----:B------:R1:W-:Y:S06]  /*5b90*/  MEMBAR.ALL.CTA ;  /* 0x0000000000007992 */ /* 0x0003ec0000008000 */
[----:B-1----:R-:W1:Y:S01]  /*5ba0*/  FENCE.VIEW.ASYNC.S ;  /* 0x00000000000073c6 */ /* 0x002e620000000000 */
[----:B0-----:R-:W-:-:S02]  /*5bb0*/  CS2R R30, SRZ ;  /* 0x00000000001e7805 */ /* 0x001fc4000001ff00 */
[----:B------:R-:W-:Y:S01]  /*5bc0*/  CS2R R28, SRZ ;  /* 0x00000000001c7805 */ /* 0x000fe2000001ff00 */
[----:B-1----:R-:W-:Y:S01]  /*5bd0*/  NOP ;  /* 0x0000000000007918 */ /* 0x002fe20000000000 */
[----:B------:R-:W-:Y:S05]  /*5be0*/  @!P3 BRA `(.L_x_11799) ;  /* 0x0000004800d0b947 */ /* 0x000fea0003800000 */
[----:B------:R-:W-:Y:S01]  /*5bf0*/  IMAD.MOV.U32 R5, RZ, RZ, R72 ;  /* 0x000000ffff057224 */ /* 0x000fe200078e0048 */
[----:B------:R-:W-:Y:S01]  /*5c00*/  UMOV UR39, UR60 ;  /* 0x0000003c00277c82 */ /* 0x000fe20008000000 */
[----:B------:R-:W-:Y:S01]  /*5c10*/  IMAD.MOV.U32 R4, RZ, RZ, R74 ;  /* 0x000000ffff047224 */ /* 0x000fe200078e004a */
[----:B------:R-:W-:Y:S01]  /*5c20*/  UMOV UR7, UR36 ;  /* 0x0000002400077c82 */ /* 0x000fe20008000000 */
[----:B------:R-:W-:Y:S01]  /*5c30*/  IMAD.MOV.U32 R71, RZ, RZ, RZ ;  /* 0x000000ffff477224 */ /* 0x000fe200078e00ff */
[----:B------:R-:W-:-:S06]  /*5c40*/  ULDC UR5, c[0x0][0x9d8] ;  /* 0x0002760000057ab9 */ /* 0x000fcc0000000800 */
.L_x_11808:
[----:B------:R-:W-:Y:S01]  /*5c50*/  R2UR UR4, R16 ;  /* 0x00000000100472ca */ /* 0x000fe200000e0000 */
[----:B------:R-:W-:-:S04]  /*5c60*/  UIADD3 UR36, UR7, 0x1, URZ ;  /* 0x0000000107247890 */ /* 0x000fc8000fffe03f */
[----:B------:R-:W-:-:S04]  /*5c70*/  UISETP.NE.AND UP1, UPT, UR36, 0x2, UPT ;  /* 0x000000022400788c */ /* 0x000fc8000bf25270 */
[----:B------:R-:W-:Y:S02]  /*5c80*/  USEL UR60, URZ, 0x1, UP1 ;  /* 0x000000013f3c7887 */ /* 0x000fe40008800000 */
[----:B------:R-:W-:Y:S02]  /*5c90*/  USEL UR36, UR36, URZ, UP1 ;  /* 0x0000003f24247287 */ /* 0x000fe40008800000 */
[----:B------:R-:W-:Y:S01]  /*5ca0*/  ISETP.NE.AND P4, PT, RZ, UR4, PT ;  /* 0x00000004ff007c0c */ /* 0x000fe2000bf85270 */
[----:B------:R-:W-:-:S12]  /*5cb0*/  ULOP3.LUT UR60, UR39, UR60, URZ, 0x3c, !UPT ;  /* 0x0000003c273c7292 */ /* 0x000fd8000f8e3c3f */
[----:B-1----:R-:W-:Y:S05]  /*5cc0*/  @P4 BRA `(.L_x_11800) ;  /* 0x00000000002c4947 */ /* 0x002fea0003800000 */
[----:B------:R-:W-:Y:S05]  /*5cd0*/  @!P0 BRA `(.L_x_11801) ;  /* 0x0000000000048947 */ /* 0x000fea0003800000 */
[----:B------:R-:W-:Y:S01]  /*5ce0*/  BPT.TRAP 0x1 ;  /* 0x000000040000795c */ /* 0x000fe20000300000 */
.L_x_11801:
[----:B------:R-:W-:Y:S01]  /*5cf0*/  ULEA UR4, UR36, UR37, 0x3 ;  /* 0x0000002524047291 */ /* 0x000fe2000f8e183f */
[----:B------:R-:W-:-:S05]  /*5d00*/  IMAD.U32 R7, RZ, RZ, UR60 ;  /* 0x0000003cff077e24 */ /* 0x000fca000f8e00ff */
[----:B------:R-:W-:-:S04]  /*5d10*/  SHF.L.U32 R7, R7, 0x1f, RZ ;  /* 0x0000001f07077819 */ /* 0x000fc800000006ff */
[----:B------:R0:W1:Y:S01]  /*5d20*/  SYNCS.PHASECHK.TRANS64.TRYWAIT P3, [UR4+0x31c30], R7 ;  /* 0x031c3007ff0075a7 */ /* 0x0000620008060144 */
[----:B------:R-:W-:Y:S05]  /*5d30*/  @!P0 BRA `(.L_x_11802) ;  /* 0x0000000000048947 */ /* 0x000fea0003800000 */
[----:B------:R-:W-:Y:S01]  /*5d40*/  BPT.TRAP 0x1 ;  /* 0x000000040000795c */ /* 0x000fe20000300000 */
.L_x_11802:
[----:B-1----:R-:W-:Y:S05]  /*5d50*/  @P3 BRA `(.L_x_11800) ;  /* 0x0000000000083947 */ /* 0x002fea0003800000 */
[----:B------:R-:W1:Y:S02]  /*5d60*/  SYNCS.PHASECHK.TRANS64.TRYWAIT P3, [UR4+0x31c30], R7 ;  /* 0x031c3007ff0075a7 */ /* 0x000e640008060144 */
[----:B-1----:R-:W-:Y:S05]  /*5d70*/  @!P3 BRA `(.L_x_11803) ;  /* 0x000000f8006cb947 */ /* 0x002fea0003800000 */
.L_x_11800:
        /* <DEDUP_REMOVED lines=356> */
.L_x_11805:
[----:B------:R-:W-:Y:S01]  /*73c0*/  ULEA UR4, UR7, UR37, 0x3 ;  /* 0x0000002507047291 */ /* 0x000fe2000f8e183f */
[----:B------:R-:W-:-:S05]  /*73d0*/  IMAD.U32 R7, RZ, RZ, UR39 ;  /* 0x00000027ff077e24 */ /* 0x000fca000f8e00ff */
[----:B------:R-:W-:-:S04]  /*73e0*/  SHF.L.U32 R7, R7, 0x1f, RZ ;  /* 0x0000001f07077819 */ /* 0x000fc800000006ff */
[----:B------:R0:W1:Y:S01]  /*73f0*/  SYNCS.PHASECHK.TRANS64.TRYWAIT P3, [UR4+0x31c50], R7 ;  /* 0x031c5007ff0075a7 */ /* 0x0000620008060144 */
[----:B------:R-:W-:Y:S05]  /*7400*/  @!P0 BRA `(.L_x_11806) ;  /* 0x0000000000048947 */ /* 0x000fea0003800000 */
[----:B------:R-:W-:Y:S01]  /*7410*/  BPT.TRAP 0x1 ;  /* 0x000000040000795c */ /* 0x000fe20000300000 */
.L_x_11806:
[----:B-1----:R-:W-:Y:S05]  /*7420*/  @P3 BRA `(.L_x_11804) ;  /* 0x0000000000083947 */ /* 0x002fea0003800000 */
[----:B------:R-:W1:Y:S02]  /*7430*/  SYNCS.PHASECHK.TRANS64.TRYWAIT P3, [UR4+0x31c50], R7 ;  /* 0x031c5007ff0075a7 */ /* 0x000e640008060144 */
[----:B-1----:R-:W-:Y:S05]  /*7440*/  @!P3 BRA `(.L_x_11807) ;  /* 0x000000e000d0b947 */ /* 0x002fea0003800000 */
.L_x_11804:
[----:B------:R-:W-:Y:S01]  /*7450*/  UIADD3 UR4, UR37, 0x200, URZ ;  /* 0x0000020025047890 */ /* 0x000fe2000fffe03f */
[----:B------:R-:W-:Y:S01]  /*7460*/  WARPGROUP.ARRIVE ;  /* 0x00000000000079c5 */ /* 0x000fe20000000000 */
[----:B------:R-:W-:Y:S01]  /*7470*/  ULOP3.LUT UR10, UR61, 0x10000, URZ, 0xfc, !UPT ;  /* 0x000100003d0a7892 */ /* 0x000fe2000f8efc3f */
[----:B------:R-:W-:Y:S01]  /*7480*/  R2UR UR15, R18 ;  /* 0x00000000120f72ca */ /* 0x000fe200000e0000 */
[----:B------:R-:W-:Y:S01]  /*7490*/  USHF.R.U32.HI UR4, URZ, 0x4, UR4 ;  /* 0x000000043f047899 */ /* 0x000fe20008011604 */
[----:B------:R-:W-:Y:S01]  /*74a0*/  FMUL.FTZ R21, R130, UR5 ;  /* 0x0000000582157c20 */ /* 0x000fe20008410000 */
[----:B------:R-:W-:Y:S01]  /*74b0*/  UMOV UR33, 0xc0000010 ;  /* 0xc000001000217882 */ /* 0x000fe20000000000 */
[----:B------:R-:W-:Y:S01]  /*74c0*/  UMOV UR35, 0x80000020 ;  /* 0x8000002000237882 */ /* 0x000fe20000000000 */
[----:B------:R-:W-:Y:S01]  /*74d0*/  ULOP3.LUT UR4, UR4, 0x3fff, URZ, 0xc0, !UPT ;  /* 0x00003fff04047892 */ /* 0x000fe2000f8ec03f */
[----:B------:R-:W-:Y:S01]  /*74e0*/  FMUL.FTZ R130, R133, UR5 ;  /* 0x0000000585827c20 */ /* 0x000fe20008410000 */
[----:B------:R-:W-:Y:S01]  /*74f0*/  UMOV UR32, UR10 ;  /* 0x0000000a00207c82 */ /* 0x000fe20008000000 */
[----:B------:R-:W-:Y:S01]  /*7500*/  FMUL.FTZ R20, R129, UR5 ;  /* 0x0000000581147c20 */ /* 0x000fe20008410000 */
        /* <DEDUP_REMOVED lines=8> */
[----:B------:R-:W-:-:S02]  /*7590*/  VIADD R134, R22, UR15 ;  /* 0x0000000f16867c36 */ /* 0x000fc40008000000 */
[----:B------:R-:W-:Y:S01]  /*75a0*/  FMUL.FTZ R14, R128, UR5 ;  /* 0x00000005800e7c20 */ /* 0x000fe20008410000 */
        /* <DEDUP_REMOVED lines=10> */
[----:B------:R-:W-:Y:S01]  /*7650*/  @UP0 ULDC UR4, c[0x0][0x44c] ;  /* 0x0001130000040ab9 */ /* 0x000fe20000000800 */
[----:B------:R-:W-:Y:S01]  /*7660*/  FMUL.FTZ R115, R116, UR5 ;  /* 0x0000000574737c20 */ /* 0x000fe20008410000 */
[----:B------:R-:W-:Y:S01]  /*7670*/  FMUL.FTZ R116, R117, UR5 ;  /* 0x0000000575747c20 */ /* 0x000fe20008410000 */
[----:B------:R-:W-:-:S04]  /*7680*/  @P2 IMAD.HI.U32 R135, R134, UR4, RZ ;  /* 0x0000000486872c27 */ /* 0x000fc8000f8e00ff */
[----:B------:R-:W-:Y:S01]  /*7690*/  FMUL.FTZ R117, R118, UR5 ;  /* 0x0000000576757c20 */ /* 0x000fe20008410000 */
[----:B------:R-:W-:Y:S01]  /*76a0*/  FMUL.FTZ R118, R119, UR5 ;  /* 0x0000000577767c20 */ /* 0x000fe20008410000 */
[----:B------:R-:W-:Y:S01]  /*76b0*/  FMUL.FTZ R119, R98, UR5 ;  /* 0x0000000562777c20 */ /* 0x000fe20008410000 */
[----:B------:R-:W-:Y:S01]  /*76c0*/  @UP0 ULDC UR4, c[0x0][0x450] ;  /* 0x0001140000040ab9 */ /* 0x000fe20000000800 */
[----:B------:R-:W-:Y:S01]  /*76d0*/  IMAD.MOV.U32 R98, RZ, RZ, R134 ;  /* 0x000000ffff627224 */ /* 0x000fe200078e0086 */
[----:B------:R-:W-:Y:S01]  /*76e0*/  @P2 SHF.R.U32.HI R98, RZ, UR4, R135 ;  /* 0x00000004ff622c19 */ /* 0x000fe20008011687 */
[----:B------:R-:W2:Y:S01]  /*76f0*/  LDC R134, c[0x0][0x2f0] ;  /* 0x0000bc00ff867b82 */ /* 0x000ea20000000800 */
[----:B------:R-:W-:Y:S01]  /*7700*/  R2UR UR14, R17 ;  /* 0x00000000110e72ca */ /* 0x000fe200000e0000 */
[----:B------:R-:W-:Y:S01]  /*7710*/  UMOV UR4, 0x1 ;  /* 0x0000000100047882 */ /* 0x000fe20000000000 */
[----:B------:R-:W-:Y:S01]  /*7720*/  FMUL.FTZ R9, R138, UR5 ;  /* 0x000000058a097c20 */ /* 0x000fe20008410000 */
[----:B------:R-:W3:Y:S01]  /*7730*/  SHFL.IDX PT, R135, R98, 0x1, 0x1c1f ;  /* 0x003c1f0062877f89 */ /* 0x000ee200000e0000 */
[----:B------:R-:W-:Y:S01]  /*7740*/  UIMAD UR4, UR38, -0x90, UR4 ;  /* 0xffffff70260478a4 */ /* 0x000fe2000f8e0204 */
[----:B01----:R-:W-:Y:S01]  /*7750*/  FMUL.FTZ R7, R136, UR5 ;  /* 0x0000000588077c20 */ /* 0x003fe20008410000 */
[----:B------:R-:W-:-:S02]  /*7760*/  IMAD.MOV.U32 R136, RZ, RZ, -0x2 ;  /* 0xfffffffeff887424 */ /* 0x000fc400078e00ff */
[----:B------:R-:W-:Y:S01]  /*7770*/  FMUL.FTZ R10, R139, UR5 ;  /* 0x000000058b0a7c20 */ /* 0x000fe20008410000 */
[----:B------:R-:W0:Y:S01]  /*7780*/  MUFU.TANH R9, R9 ;  /* 0x0000000900097308 */ /* 0x000e220000002400 */
[----:B------:R-:W-:Y:S01]  /*7790*/  FMUL.FTZ R8, R137, UR5 ;  /* 0x0000000589087c20 */ /* 0x000fe20008410000 */
[----:B------:R-:W-:Y:S02]  /*77a0*/  IMAD R139, R19, R136, UR4 ;  /* 0x00000004138b7e24 */ /* 0x000fe4000f8e0288 */
        /* <DEDUP_REMOVED lines=12> */
[----:B--2---:R-:W-:Y:S01]  /*7870*/  IMAD R90, R134, UR14, R139 ;  /* 0x0000000e865a7c24 */ /* 0x004fe2000f8e028b */
[----:B------:R-:W-:Y:S01]  /*7880*/  ULDC UR14, c[0x0][0x288] ;  /* 0x0000a200000e7ab9 */ /* 0x000fe20000000800 */
[----:B------:R-:W2:Y:S01]  /*7890*/  MUFU.TANH R13, R13 ;  /* 0x0000000d000d7308 */ /* 0x000ea20000002400 */
[----:B------:R-:W-:Y:S01]  /*78a0*/  FMUL.FTZ R111, R111, UR5 ;  /* 0x000000056f6f7c20 */ /* 0x000fe20008410000 */
[----:B------:R-:W-:Y:S01]  /*78b0*/  FMUL.FTZ R99, R99, UR5 ;  /* 0x0000000563637c20 */ /* 0x000fe20008410000 */
[----:B---3--:R-:W-:Y:S01]  /*78c0*/  IADD3 R91, R135, -UR14, R90 ;  /* 0x8000000e875b7c10 */ /* 0x008fe2000fffe05a */
[----:B------:R-:W-:Y:S01]  /*78d0*/  FMUL.FTZ R135, R95, UR5 ;  /* 0x000000055f877c20 */ /* 0x000fe20008410000 */
[----:B------:R-:W-:Y:S01]  /*78e0*/  FMUL.FTZ R95, R82, UR5 ;  /* 0x00000005525f7c20 */ /* 0x000fe20008410000 */
[----:B------:R-:W-:Y:S01]  /*78f0*/  FMUL.FTZ R102, R102, UR5 ;  /* 0x0000000566667c20 */ /* 0x000fe20008410000 */
[C---:B------:R-:W-:Y:S01]  /*7900*/  ISETP.GT.AND P3, PT, R91.reuse, RZ, PT ;  /* 0x000000ff5b00720c */ /* 0x040fe20003f64270 */
[----:B------:R-:W3:Y:S01]  /*7910*/  MUFU.TANH R15, R15 ;  /* 0x0000000f000f7308 */ /* 0x000ee20000002400 */
[----:B------:R-:W-:Y:S01]  /*7920*/  ISETP.GT.AND P4, PT, R91, 0x1, PT ;  /* 0x000000015b00780c */ /* 0x000fe20003f84270 */
[----:B------:R-:W-:Y:S01]  /*7930*/  FMUL.FTZ R103, R103, UR5 ;  /* 0x0000000567677c20 */ /* 0x000fe20008410000 */
[----:B0-----:R-:W-:Y:S01]  /*7940*/  FSEL R9, R9, -INF , P3 ;  /* 0xff80000009097808 */ /* 0x001fe20001800000 */
[----:B------:R-:W-:Y:S01]  /*7950*/  FMUL.FTZ R11, R140, UR5 ;  /* 0x000000058c0b7c20 */ /* 0x000fe20008410000 */
[C---:B------:R-:W-:Y:S01]  /*7960*/  ISETP.GT.AND P3, PT, R91.reuse, 0x8, PT ;  /* 0x000000085b00780c */ /* 0x040fe20003f64270 */
[----:B------:R-:W-:Y:S01]  /*7970*/  UIADD3 UR40, UR10, 0x900, URZ ;  /* 0x000009000a287890 */ /* 0x000fe2000fffe03f */
[----:B-1----:R-:W-:Y:S01]  /*7980*/  FSEL R10, R10, -INF , P4 ;  /* 0xff8000000a0a7808 */ /* 0x002fe20002000000 */
[----:B------:R-:W0:Y:S01]  /*7990*/  MUFU.TANH R21, R21 ;  /* 0x0000001500157308 */ /* 0x000e220000002400 */
[----:B------:R-:W-:Y:S01]  /*79a0*/  ISETP.GT.AND P4, PT, R91, 0x9, PT ;  /* 0x000000095b00780c */ /* 0x000fe20003f84270 */
[----:B------:R-:W-:Y:S01]  /*79b0*/  UIADD3 UR42, UR11, 0x180, URZ ;  /* 0x000001800b2a7890 */ /* 0x000fe2000fffe03f */
[----:B--2---:R-:W-:Y:S01]  /*79c0*/  FSEL R13, R13, -INF , P3 ;  /* 0xff8000000d0d7808 */ /* 0x004fe20001800000 */
[----:B------:R-:W-:Y:S01]  /*79d0*/  UMOV UR41, 0xc0000010 ;  /* 0xc000001000297882 */ /* 0x000fe20000000000 */
[C---:B------:R-:W-:Y:S01]  /*79e0*/  ISETP.GT.AND P3, PT, R91.reuse, 0x10, PT ;  /* 0x000000105b00780c */ /* 0x040fe20003f64270 */
[----:B------:R-:W-:Y:S01]  /*79f0*/  UMOV UR43, 0x80000020 ;  /* 0x80000020002b7882 */ /* 0x000fe20000000000 */
[----:B------:R-:W-:Y:S01]  /*7a00*/  ISETP.GT.AND P5, PT, R91, 0x50, PT ;  /* 0x000000505b00780c */ /* 0x000fe20003fa4270 */
[----:B------:R-:W1:Y:S01]  /*7a10*/  MUFU.TANH R129, R129 ;  /* 0x0000008100817308 */ /* 0x000e620000002400 */
[----:B---3--:R-:W-:Y:S01]  /*7a20*/  FSEL R15, R15, -INF , P4 ;  /* 0xff8000000f0f7808 */ /* 0x008fe20002000000 */
[----:B------:R-:W-:Y:S01]  /*7a30*/  FMUL.FTZ R12, R141, UR5 ;  /* 0x000000058d0c7c20 */ /* 0x000fe20008410000 */
[C---:B------:R-:W-:Y:S01]  /*7a40*/  ISETP.GT.AND P4, PT, R91.reuse, 0x11, PT ;  /* 0x000000115b00780c */ /* 0x040fe20003f84270 */
[----:B------:R-:W-:Y:S01]  /*7a50*/  ULDC UR4, c[0x0][0x988] ;  /* 0x0002620000047ab9 */ /* 0x000fe20000000800 */
[----:B------:R-:W-:Y:S01]  /*7a60*/  ISETP.GT.AND P6, PT, R91, 0x51, PT ;  /* 0x000000515b00780c */ /* 0x000fe20003fc4270 */
[----:B------:R-:W-:Y:S01]  /*7a70*/  FMUL.FTZ R120, R120, UR5 ;  /* 0x0000000578787c20 */ /* 0x000fe20008410000 */
[----:B------:R-:W-:Y:S01]  /*7a80*/  FMUL.FTZ R121, R121, UR5 ;  /* 0x0000000579797c20 */ /* 0x000fe20008410000 */
[----:B------:R2:W-:Y:S01]  /*7a90*/  MUFU.TANH R134, R137 ;  /* 0x0000008900867308 */ /* 0x0005e20000002400 */
        /* <DEDUP_REMOVED lines=8> */
[----:B--2---:R-:W-:Y:S01]  /*7b20*/  FMNMX.FTZ R137, R9, R5, !PT ;  /* 0x0000000509897209 */ /* 0x004fe20007810000 */
[----:B------:R-:W-:Y:S01]  /*7b30*/  FMUL.FTZ R109, R109, UR5 ;  /* 0x000000056d6d7c20 */ /* 0x000fe20008410000 */
[----:B-1----:R-:W-:Y:S01]  /*7b40*/  FSEL R129, R129, -INF , P4 ;  /* 0xff80000081817808 */ /* 0x002fe20002000000 */
[----:B------:R-:W-:Y:S01]  /*7b50*/  FMUL.FTZ R96, R96, UR5 ;  /* 0x0000000560607c20 */ /* 0x000fe20008410000 */
[----:B------:R-:W-:Y:S01]  /*7b60*/  ISETP.GT.AND P4, PT, R91, 0x19, PT ;  /* 0x000000195b00780c */ /* 0x000fe20003f84270 */
        /* <DEDUP_REMOVED lines=11> */
[----:B-1----:R-:W-:Y:S01]  /*7c20*/  FMNMX.FTZ R138, R10, R137, !PT ;  /* 0x000000890a8a7209 */ /* 0x002fe20007810000 */
[----:B------:R-:W-:Y:S01]  /*7c30*/  FMUL.FTZ R85, R85, UR5 ;  /* 0x0000000555557c20 */ /* 0x000fe20008410000 */
[----:B------:R-:W-:-:S02]  /*7c40*/  WARPGROUP.DEPBAR.LE gsb0, 0x0 ;  /* 0x00008000000079c5 */ /* 0x000fc40000010000 */
[----:B------:R-:W-:Y:S01]  /*7c50*/  WARPGROUP.ARRIVE ;  /* 0x00000000000079c5 */ /* 0x000fe20000000000 */
[----:B------:R-:W-:Y:S01]  /*7c60*/  FMNMX.FTZ R138, R13, R138, !PT ;  /* 0x0000008a0d8a7209 */ /* 0x000fe20007810000 */
[----:B------:R-:W-:Y:S01]  /*7c70*/  FMUL.FTZ R73, R73, UR5 ;  /* 0x0000000549497c20 */ /* 0x000fe20008410000 */
[----:B------:R-:W1:Y:S01]  /*7c80*/  MUFU.TANH R122, R122 ;  /* 0x0000007a007a7308 */ /* 0x000e620000002400 */
[----:B0-----:R-:W-:Y:S01]  /*7c90*/  FSEL R131, R131, -INF , P3 ;  /* 0xff80000083837808 */ /* 0x001fe20001800000 */
[----:B------:R-:W-:Y:S01]  /*7ca0*/  FMUL.FTZ R76, R76, UR5 ;  /* 0x000000054c4c7c20 */ /* 0x000fe20008410000 */
[----:B------:R-:W-:Y:S01]  /*7cb0*/  HGMMA.64x96x16.F32 R24, gdesc[UR32].tnspB, R24, gsb0 ;  /* 0x41600000201879f0 */ /* 0x000fe20008000818 */
[----:B------:R-:W-:Y:S01]  /*7cc0*/  UIADD3 UR32, UR10, 0x300, URZ ;  /* 0x000003000a207890 */ /* 0x000fe2000fffe03f */
[----:B------:R-:W-:Y:S01]  /*7cd0*/  FMNMX.FTZ R138, R15, R138, !PT ;  /* 0x0000008a0f8a7209 */ /* 0x000fe20007810000 */
[----:B------:R-:W-:Y:S01]  /*7ce0*/  UIADD3 UR34, UR11, 0x80, URZ ;  /* 0x000000800b227890 */ /* 0x000fe2000fffe03f */
[----:B------:R-:W-:Y:S01]  /*7cf0*/  ISETP.GT.AND P3, PT, R91, 0x20, PT ;  /* 0x000000205b00780c */ /* 0x000fe20003f64270 */
[----:B------:R-:W-:Y:S01]  /*7d00*/  UMOV UR33, 0xc0000010 ;  /* 0xc000001000217882 */ /* 0x000fe20000000000 */
[----:B------:R-:W-:Y:S01]  /*7d10*/  UMOV UR35, 0x80000020 ;  /* 0x8000002000237882 */ /* 0x000fe20000000000 */
[----:B------:R-:W0:Y:S01]  /*7d20*/  MUFU.TANH R133, R133 ;  /* 0x0000008500857308 */ /* 0x000e220000002400 */
[----:B------:R-:W-:Y:S01]  /*7d30*/  FMNMX.FTZ R138, R21, R138, !PT ;  /* 0x0000008a158a7209 */ /* 0x000fe20007810000 */
[----:B------:R-:W-:Y:S01]  /*7d40*/  FMUL.FTZ R77, R77, UR5 ;  /* 0x000000054d4d7c20 */ /* 0x000fe20008410000 */
[----:B--2---:R-:W-:Y:S01]  /*7d50*/  FSEL R132, R132, -INF , P4 ;  /* 0xff80000084847808 */ /* 0x004fe20002000000 */
[----:B------:R-:W2:Y:S01]  /*7d60*/  S2R R143, SR_TID.X ;  /* 0x00000000008f7919 */ /* 0x000ea20000002100 */
[----:B------:R-:W-:Y:S01]  /*7d70*/  FMNMX.FTZ R138, R129, R138, !PT ;  /* 0x0000008a818a7209 */ /* 0x000fe20007810000 */
[----:B------:R-:W-:Y:S01]  /*7d80*/  UMOV UR39, UR60 ;  /* 0x0000003c00277c82 */ /* 0x000fe20008000000 */
[----:B------:R-:W-:Y:S01]  /*7d90*/  ISETP.GT.AND P4, PT, R91, 0x21, PT ;  /* 0x000000215b00780c */ /* 0x000fe20003f84270 */
[----:B------:R-:W3:Y:S01]  /*7da0*/  MUFU.TANH R125, R125 ;  /* 0x0000007d007d7308 */ /* 0x000ee20000002400 */
[----:B------:R-:W-:-:S02]  /*7db0*/  FMNMX.FTZ R137, R131, R138, !PT ;  /* 0x0000008a83897209 */ /* 0x000fc40007810000 */
[----:B-1----:R-:W-:Y:S02]  /*7dc0*/  FSEL R122, R122, -INF , P3 ;  /* 0xff8000007a7a7808 */ /* 0x002fe40001800000 */
[----:B------:R-:W-:Y:S02]  /*7dd0*/  FMNMX.FTZ R137, R132, R137, !PT ;  /* 0x0000008984897209 */ /* 0x000fe40007810000 */
[----:B------:R-:W-:Y:S01]  /*7de0*/  ISETP.GT.AND P3, PT, R91, 0x28, PT ;  /* 0x000000285b00780c */ /* 0x000fe20003f64270 */
[----:B------:R-:W1:Y:S01]  /*7df0*/  MUFU.TANH R126, R126 ;  /* 0x0000007e007e7308 */ /* 0x000e620000002400 */
[----:B0-----:R-:W-:Y:S02]  /*7e00*/  FSEL R133, R133, -INF , P4 ;  /* 0xff80000085857808 */ /* 0x001fe40002000000 */
[----:B------:R-:W-:Y:S01]  /*7e10*/  FMNMX.FTZ R138, R122, R137, !PT ;  /* 0x000000897a8a7209 */ /* 0x000fe20007810000 */
[----:B------:R-:W-:Y:S01]  /*7e20*/  FMUL.FTZ R137, R74, UR5 ;  /* 0x000000054a897c20 */ /* 0x000fe20008410000 */
[----:B------:R-:W-:-:S02]  /*7e30*/  ISETP.GT.AND P4, PT, R91, 0x29, PT ;  /* 0x000000295b00780c */ /* 0x000fc40003f84270 */
[----:B------:R-:W-:Y:S01]  /*7e40*/  FMNMX.FTZ R138, R133, R138, !PT ;  /* 0x0000008a858a7209 */ /* 0x000fe20007810000 */
[----:B------:R-:W0:Y:S01]  /*7e50*/  MUFU.TANH R114, R114 ;  /* 0x0000007200727308 */ /* 0x000e220000002400 */
[----:B---3--:R-:W-:Y:S02]  /*7e60*/  FSEL R125, R125, -INF , P3 ;  /* 0xff8000007d7d7808 */ /* 0x008fe40001800000 */
[----:B------:R-:W-:Y:S02]  /*7e70*/  ISETP.GT.AND P3, PT, R91, 0x30, PT ;  /* 0x000000305b00780c */ /* 0x000fe40003f64270 */
[----:B------:R-:W-:Y:S01]  /*7e80*/  FMNMX.FTZ R139, R125, R138, !PT ;  /* 0x0000008a7d8b7209 */ /* 0x000fe20007810000 */
[----:B------:R-:W-:Y:S02]  /*7e90*/  FMUL.FTZ R138, R75, UR5 ;  /* 0x000000054b8a7c20 */ /* 0x000fe40008410000 */
[----:B------:R-:W3:Y:S01]  /*7ea0*/  MUFU.TANH R127, R127 ;  /* 0x0000007f007f7308 */ /* 0x000ee20000002400 */
[----:B-1----:R-:W-:-:S02]  /*7eb0*/  FSEL R126, R126, -INF , P4 ;  /* 0xff8000007e7e7808 */ /* 0x002fc40002000000 */
[C---:B------:R-:W-:Y:S02]  /*7ec0*/  ISETP.GT.AND P4, PT, R91.reuse, 0x31, PT ;  /* 0x000000315b00780c */ /* 0x040fe40003f84270 */
[----:B------:R-:W-:Y:S02]  /*7ed0*/  FMNMX.FTZ R139, R126, R139, !PT ;  /* 0x0000008b7e8b7209 */ /* 0x000fe40007810000 */
[----:B--2---:R-:W-:Y:S01]  /*7ee0*/  SHF.R.U32.HI R142, RZ, 0x7, R143 ;  /* 0x00000007ff8e7819 */ /* 0x004fe2000001168f */
[----:B------:R-:W1:Y:S01]  /*7ef0*/  MUFU.TANH R117, R117 ;  /* 0x0000007500757308 */ /* 0x000e620000002400 */
[----:B0-----:R-:W-:Y:S02]  /*7f00*/  FSEL R114, R114, -INF , P3 ;  /* 0xff80000072727808 */ /* 0x001fe40001800000 */
[----:B------:R-:W-:-:S05]  /*7f10*/  ISETP.GT.AND P3, PT, R91, 0x38, PT ;  /* 0x000000385b00780c */ /* 0x000fca0003f64270 */
[----:B------:R-:W0:Y:S01]  /*7f20*/  MUFU.TANH R118, R118 ;  /* 0x0000007600767308 */ /* 0x000e220000002400 */
[----:B---3--:R-:W-:Y:S02]  /*7f30*/  FSEL R127, R127, -INF , P4 ;  /* 0xff8000007f7f7808 */ /* 0x008fe40002000000 */
[----:B------:R-:W-:-:S05]  /*7f40*/  ISETP.GT.AND P4, PT, R91, 0x39, PT ;  /* 0x000000395b00780c */ /* 0x000fca0003f84270 */
[----:B------:R-:W2:Y:S01]  /*7f50*/  MUFU.TANH R106, R106 ;  /* 0x0000006a006a7308 */ /* 0x000ea20000002400 */
[----:B-1----:R-:W-:Y:S02]  /*7f60*/  FSEL R117, R117, -INF , P3 ;  /* 0xff80000075757808 */ /* 0x002fe40001800000 */
[----:B------:R-:W-:-:S05]  /*7f70*/  ISETP.GT.AND P3, PT, R91, 0x40, PT ;  /* 0x000000405b00780c */ /* 0x000fca0003f64270 */
[----:B------:R-:W1:Y:S01]  /*7f80*/  MUFU.TANH R107, R107 ;  /* 0x0000006b006b7308 */ /* 0x000e620000002400 */
[----:B0-----:R-:W-:Y:S02]  /*7f90*/  FSEL R118, R118, -INF , P4 ;  /* 0xff80000076767808 */ /* 0x001fe40002000000 */
[----:B------:R-:W-:-:S05]  /*7fa0*/  ISETP.GT.AND P4, PT, R91, 0x41, PT ;  /* 0x000000415b00780c */ /* 0x000fca0003f84270 */
[----:B------:R0:W-:Y:S01]  /*7fb0*/  MUFU.TANH R74, R86 ;  /* 0x00000056004a7308 */ /* 0x0001e20000002400 */
[----:B--2---:R-:W-:Y:S02]  /*7fc0*/  FSEL R106, R106, -INF , P3 ;  /* 0xff8000006a6a7808 */ /* 0x004fe40001800000 */
[----:B------:R-:W-:-:S05]  /*7fd0*/  ISETP.GT.AND P3, PT, R91, 0x48, PT ;  /* 0x000000485b00780c */ /* 0x000fca0003f64270 */
[----:B------:R-:W2:Y:S01]  /*7fe0*/  MUFU.TANH R110, R110 ;  /* 0x0000006e006e7308 */ /* 0x000ea20000002400 */
[----:B0-----:R-:W-:Y:S02]  /*7ff0*/  FMNMX.FTZ R86, R114, R139, !PT ;  /* 0x0000008b72567209 */ /* 0x001fe40007810000 */
[----:B-1----:R-:W-:Y:S02]  /*8000*/  FSEL R107, R107, -INF , P4 ;  /* 0xff8000006b6b7808 */ /* 0x002fe40002000000 */
[----:B------:R-:W-:Y:S02]  /*8010*/  FMNMX.FTZ R86, R127, R86, !PT ;  /* 0x000000567f567209 */ /* 0x000fe40007810000 */
[----:B------:R-:W-:Y:S01]  /*8020*/  ISETP.GT.AND P4, PT, R91, 0x49, PT ;  /* 0x000000495b00780c */ /* 0x000fe20003f84270 */
[----:B------:R-:W0:Y:S01]  /*8030*/  MUFU.TANH R111, R111 ;  /* 0x0000006f006f7308 */ /* 0x000e220000002400 */
[----:B------:R-:W-:-:S04]  /*8040*/  FMNMX.FTZ R75, R117, R86, !PT ;  /* 0x00000056754b7209 */ /* 0x000fc80007810000 */
[----:B------:R-:W-:Y:S01]  /*8050*/  FMNMX.FTZ R75, R118, R75, !PT ;  /* 0x0000004b764b7209 */ /* 0x000fe20007810000 */
[----:B------:R-:W-:Y:S02]  /*8060*/  WARPGROUP.DEPBAR.LE gsb0, 0x0 ;  /* 0x00008000000079c5 */ /* 0x000fe40000010000 */
[----:B------:R-:W-:Y:S01]  /*8070*/  WARPGROUP.ARRIVE ;  /* 0x00000000000079c5 */ /* 0x000fe20000000000 */
[----:B------:R1:W-:Y:S01]  /*8080*/  MUFU.TANH R82, R136 ;  /* 0x0000008800527308 */ /* 0x0003e20000002400 */
[----:B--2---:R-:W-:Y:S02]  /*8090*/  FSEL R110, R110, -INF , P3 ;  /* 0xff8000006e6e7808 */ /* 0x004fe40001800000 */
[----:B------:R-:W-:Y:S02]  /*80a0*/  ISETP.GT.AND P3, PT, R91, 0x58, PT ;  /* 0x000000585b00780c */ /* 0x000fe40003f64270 */
[----:B------:R-:W-:Y:S01]  /*80b0*/  HGMMA.64x96x16.F32 R24, gdesc[UR32].tnspB, R24, gsb0 ;  /* 0x41600000201879f0 */ /* 0x000fe20008000818 */
[----:B------:R-:W-:Y:S01]  /*80c0*/  UIADD3 UR32, UR10, 0x480, URZ ;  /* 0x000004800a207890 */ /* 0x000fe2000fffe03f */
[----:B0-----:R-:W-:Y:S01]  /*80d0*/  FSEL R111, R111, -INF , P4 ;  /* 0xff8000006f6f7808 */ /* 0x001fe20002000000 */
[----:B------:R-:W-:Y:S01]  /*80e0*/  UIADD3 UR34, UR11, 0xc0, URZ ;  /* 0x000000c00b227890 */ /* 0x000fe2000fffe03f */
[----:B-1----:R-:W-:Y:S01]  /*80f0*/  FMUL.FTZ R136, R83, UR5 ;  /* 0x0000000553887c20 */ /* 0x002fe20008410000 */
[----:B------:R-:W-:Y:S01]  /*8100*/  UMOV UR33, 0xc0000010 ;  /* 0xc000001000217882 */ /* 0x000fe20000000000 */
[----:B------:R-:W-:Y:S01]  /*8110*/  UMOV UR35, 0x80000020 ;  /* 0x8000002000237882 */ /* 0x000fe20000000000 */
[----:B------:R-:W0:Y:S01]  /*8120*/  MUFU.TANH R119, R119 ;  /* 0x0000007700777308 */ /* 0x000e220000002400 */
[----:B------:R-:W-:-:S07]  /*8130*/  ISETP.GT.AND P4, PT, R91, 0x59, PT ;  /* 0x000000595b00780c */ /* 0x000fce0003f84270 */
[----:B------:R1:W-:Y:S08]  /*8140*/  MUFU.TANH R83, R135 ;  /* 0x0000008700537308 */ /* 0x0003f00000002400 */
[----:B------:R-:W2:Y:S01]  /*8150*/  MUFU.TANH R99, R99 ;  /* 0x0000006300637308 */ /* 0x000ea20000002400 */
[----:B-1----:R-:W-:Y:S01]  /*8160*/  FMUL.FTZ R135, R87, UR5 ;  /* 0x0000000557877c20 */ /* 0x002fe20008410000 */
[----:B0-----:R-:W-:-:S02]  /*8170*/  FSEL R119, R119, -INF , P5 ;  /* 0xff80000077777808 */ /* 0x001fc40002800000 */
[----:B------:R-:W-:-:S04]  /*8180*/  ISETP.GT.AND P5, PT, R91, 0x60, PT ;  /* 0x000000605b00780c */ /* 0x000fc80003fa4270 */
[----:B------:R0:W-:Y:S01]  /*8190*/  MUFU.TANH R87, R136 ;  /* 0x0000008800577308 */ /* 0x0001e20000002400 */
[----:B------:R-:W-:Y:S02]  /*81a0*/  FSEL R134, R134, -INF , P5 ;  /* 0xff80000086867808 */ /* 0x000fe40002800000 */
[----:B------:R-:W-:-:S05]  /*81b0*/  ISETP.GT.AND P5, PT, R91, 0x70, PT ;  /* 0x000000705b00780c */ /* 0x000fca0003fa4270 */
[----:B------:R-:W1:Y:S01]  /*81c0*/  MUFU.TANH R102, R102 ;  /* 0x0000006600667308 */ /* 0x000e620000002400 */
[----:B0-----:R-:W-:Y:S01]  /*81d0*/  FMUL.FTZ R136, R78, UR5 ;  /* 0x000000054e887c20 */ /* 0x001fe20008410000 */
[----:B------:R-:W-:Y:S02]  /*81e0*/  FMNMX.FTZ R78, R106, R75, !PT ;  /* 0x0000004b6a4e7209 */ /* 0x000fe40007810000 */
[----:B--2---:R-:W-:Y:S02]  /*81f0*/  FSEL R99, R99, -INF , P6 ;  /* 0xff80000063637808 */ /* 0x004fe40003000000 */
[----:B------:R-:W-:Y:S02]  /*8200*/  FMNMX.FTZ R75, R107, R78, !PT ;  /* 0x0000004e6b4b7209 */ /* 0x000fe40007810000 */
[----:B------:R-:W0:Y:S01]  /*8210*/  MUFU.TANH R103, R103 ;  /* 0x0000006700677308 */ /* 0x000e220000002400 */
[----:B------:R-:W-:Y:S02]  /*8220*/  ISETP.GT.AND P6, PT, R91, 0x61, PT ;  /* 0x000000615b00780c */ /* 0x000fe40003fc4270 */
[----:B------:R-:W-:-:S02]  /*8230*/  FMNMX.FTZ R78, R110, R75, !PT ;  /* 0x0000004b6e4e7209 */ /* 0x000fc40007810000 */
[----:B------:R-:W-:Y:S02]  /*8240*/  FSEL R94, R94, -INF , P6 ;  /* 0xff8000005e5e7808 */ /* 0x000fe40003000000 */
[----:B------:R-:W-:Y:S01]  /*8250*/  FMNMX.FTZ R78, R111, R78, !PT ;  /* 0x0000004e6f4e7209 */ /* 0x000fe20007810000 */
[----:B------:R-:W2:Y:S01]  /*8260*/  MUFU.TANH R95, R95 ;  /* 0x0000005f005f7308 */ /* 0x000ea20000002400 */
[----:B-1----:R-:W-:Y:S02]  /*8270*/  FSEL R102, R102, -INF , P3 ;  /* 0xff80000066667808 */ /* 0x002fe40001800000 */
[----:B------:R-:W-:Y:S02]  /*8280*/  FMNMX.FTZ R78, R119, R78, !PT ;  /* 0x0000004e774e7209 */ /* 0x000fe40007810000 */
[----:B------:R-:W-:Y:S02]  /*8290*/  ISETP.GT.AND P3, PT, R91, 0x68, PT ;  /* 0x000000685b00780c */ /* 0x000fe40003f64270 */
[----:B------:R-:W-:Y:S01]  /*82a0*/  FMNMX.FTZ R75, R99, R78, !PT ;  /* 0x0000004e634b7209 */ /* 0x000fe20007810000 */
[----:B------:R-:W1:Y:S01]  /*82b0*/  MUFU.TANH R135, R135 ;  /* 0x0000008700877308 */ /* 0x000e620000002400 */
[----:B0-----:R-:W-:-:S02]  /*82c0*/  FSEL R103, R103, -INF , P4 ;  /* 0xff80000067677808 */ /* 0x001fc40002000000 */
[----:B------:R-:W-:Y:S02]  /*82d0*/  FMNMX.FTZ R78, R102, R75, !PT ;  /* 0x0000004b664e7209 */ /* 0x000fe40007810000 */
[----:B------:R-:W-:Y:S02]  /*82e0*/  ISETP.GT.AND P4, PT, R91, 0x69, PT ;  /* 0x000000695b00780c */ /* 0x000fe40003f84270 */
[----:B------:R-:W-:Y:S01]  /*82f0*/  FMNMX.FTZ R75, R103, R78, !PT ;  /* 0x0000004e674b7209 */ /* 0x000fe20007810000 */
[----:B------:R-:W0:Y:S01]  /*8300*/  MUFU.TANH R137, R137 ;  /* 0x0000008900897308 */ /* 0x000e220000002400 */
[----:B------:R-:W-:Y:S02]  /*8310*/  FSEL R86, R83, -INF , P4 ;  /* 0xff80000053567808 */ /* 0x000fe40002000000 */
[----:B------:R-:W-:Y:S02]  /*8320*/  FMNMX.FTZ R75, R134, R75, !PT ;  /* 0x0000004b864b7209 */ /* 0x000fe40007810000 */
[----:B------:R-:W-:-:S02]  /*8330*/  FSEL R82, R82, -INF , P3 ;  /* 0xff80000052527808 */ /* 0x000fc40001800000 */
[----:B------:R-:W-:Y:S01]  /*8340*/  FMNMX.FTZ R83, R94, R75, !PT ;  /* 0x0000004b5e537209 */ /* 0x000fe20007810000 */
[----:B------:R-:W-:Y:S01]  /*8350*/  MUFU.TANH R138, R138 ;  /* 0x0000008a008a7308 */ /* 0x000fe20000002400 */
[C---:B------:R-:W-:Y:S02]  /*8360*/  ISETP.GT.AND P6, PT, R91.reuse, 0x71, PT ;  /* 0x000000715b00780c */ /* 0x040fe40003fc4270 */
[----:B------:R-:W-:Y:S02]  /*8370*/  FMNMX.FTZ R83, R82, R83, !PT ;  /* 0x0000005352537209 */ /* 0x000fe40007810000 */
[C---:B------:R-:W-:Y:S02]  /*8380*/  ISETP.GT.AND P3, PT, R91.reuse, 0x78, PT ;  /* 0x000000785b00780c */ /* 0x040fe40003f64270 */
[----:B------:R-:W-:Y:S01]  /*8390*/  ISETP.GT.AND P4, PT, R91, 0x79, PT ;  /* 0x000000795b00780c */ /* 0x000fe20003f84270 */
[----:B------:R-:W3:Y:S01]  /*83a0*/  MUFU.TANH R136, R136 ;  /* 0x0000008800887308 */ /* 0x000ee20000002400 */
[----:B--2---:R-:W-:-:S02]  /*83b0*/  FSEL R75, R95, -INF , P5 ;  /* 0xff8000005f4b7808 */ /* 0x004fc40002800000 */
[----:B------:R-:W-:Y:S02]  /*83c0*/  FMNMX.FTZ R140, R86, R83, !PT ;  /* 0x00000053568c7209 */ /* 0x000fe40007810000 */
[----:B------:R-:W-:Y:S01]  /*83d0*/  FSEL R78, R87, -INF , P6 ;  /* 0xff800000574e7808 */ /* 0x000fe20003000000 */
[----:B------:R-:W-:Y:S01]  /*83e0*/  FMUL.FTZ R87, R79, UR5 ;  /* 0x000000054f577c20 */ /* 0x000fe20008410000 */
[----:B------:R-:W-:Y:S01]  /*83f0*/  FSEL R74, R74, -INF , P3 ;  /* 0xff8000004a4a7808 */ /* 0x000fe20001800000 */
[----:B------:R-:W-:Y:S01]  /*8400*/  MUFU.TANH R7, R7 ;  /* 0x0000000700077308 */ /* 0x000fe20000002400 */
[----:B-1----:R-:W-:Y:S02]  /*8410*/  FSEL R83, R135, -INF , P4 ;  /* 0xff80000087537808 */ /* 0x002fe40002000000 */
[C---:B------:R-:W-:Y:S02]  /*8420*/  ISETP.GT.AND P5, PT, R91.reuse, 0x80, PT ;  /* 0x000000805b00780c */ /* 0x040fe40003fa4270 */
[----:B------:R-:W-:Y:S01]  /*8430*/  ISETP.GT.AND P6, PT, R91, 0x81, PT ;  /* 0x000000815b00780c */ /* 0x000fe20003fc4270 */
[----:B------:R-:W-:-:S02]  /*8440*/  WARPGROUP.DEPBAR.LE gsb0, 0x0 ;  /* 0x00008000000079c5 */ /* 0x000fc40000010000 */
[----:B------:R-:W-:Y:S01]  /*8450*/  WARPGROUP.ARRIVE ;  /* 0x00000000000079c5 */ /* 0x000fe20000000000 */
[C---:B------:R-:W-:Y:S01]  /*8460*/  ISETP.GT.AND P3, PT, R91.reuse, 0x88, PT ;  /* 0x000000885b00780c */ /* 0x040fe20003f64270 */
[----:B------:R-:W1:Y:S01]  /*8470*/  MUFU.TANH R87, R87 ;  /* 0x0000005700577308 */ /* 0x000e620000002400 */
[----:B------:R-:W-:Y:S02]  /*8480*/  ISETP.GT.AND P4, PT, R91, 0x89, PT ;  /* 0x000000895b00780c */ /* 0x000fe40003f84270 */
[----:B------:R-:W-:Y:S01]  /*8490*/  FMNMX.FTZ R91, R75, R140, !PT ;  /* 0x0000008c4b5b7209 */ /* 0x000fe20007810000 */
[----:B------:R-:W-:Y:S01]  /*84a0*/  HGMMA.64x96x16.F32 R24, gdesc[UR32].tnspB, R24, gsb0 ;  /* 0x41600000201879f0 */ /* 0x000fe20008000818 */
[----:B------:R-:W-:Y:S01]  /*84b0*/  UIADD3 UR32, UR10, 0x600, URZ ;  /* 0x000006000a207890 */ /* 0x000fe2000fffe03f */
[----:B0-----:R-:W-:Y:S01]  /*84c0*/  FSEL R95, R137, -INF , P5 ;  /* 0xff800000895f7808 */ /* 0x001fe20002800000 */
[----:B------:R-:W-:Y:S01]  /*84d0*/  UIADD3 UR34, UR11, 0x100, URZ ;  /* 0x000001000b227890 */ /* 0x000fe2000fffe03f */
[----:B------:R-:W-:Y:S01]  /*84e0*/  FMNMX.FTZ R91, R78, R91, !PT ;  /* 0x0000005b4e5b7209 */ /* 0x000fe20007810000 */
[----:B------:R-:W-:Y:S01]  /*84f0*/  UMOV UR33, 0xc0000010 ;  /* 0xc000001000217882 */ /* 0x000fe20000000000 */
[----:B------:R-:W-:Y:S01]  /*8500*/  UMOV UR35, 0x80000020 ;  /* 0x8000002000237882 */ /* 0x000fe20000000000 */
[----:B---3--:R-:W-:Y:S01]  /*8510*/  FSEL R79, R136, -INF , P3 ;  /* 0xff800000884f7808 */ /* 0x008fe20001800000 */
[----:B------:R-:W0:Y:S01]  /*8520*/  MUFU.TANH R8, R8 ;  /* 0x0000000800087308 */ /* 0x000e220000002400 */
[----:B------:R-:W-:Y:S01]  /*8530*/  FMNMX.FTZ R140, R74, R91, !PT ;  /* 0x0000005b4a8c7209 */ /* 0x000fe20007810000 */
[----:B------:R-:W-:Y:S01]  /*8540*/  FMUL.FTZ R91, R100, UR5 ;  /* 0x00000005645b7c20 */ /* 0x000fe20008410000 */
[----:B------:R-:W-:-:S02]  /*8550*/  FSEL R100, R138, -INF , P6 ;  /* 0xff8000008a647808 */ /* 0x000fc40003000000 */
[----:B------:R-:W-:Y:S02]  /*8560*/  FMNMX.FTZ R140, R83, R140, !PT ;  /* 0x0000008c538c7209 */ /* 0x000fe40007810000 */
[----:B-1----:R-:W-:Y:S01]  /*8570*/  FSEL R87, R87, -INF , P4 ;  /* 0xff80000057577808 */ /* 0x002fe20002000000 */
[----:B------:R-:W1:Y:S01]  /*8580*/  MUFU.TANH R11, R11 ;  /* 0x0000000b000b7308 */ /* 0x000e620000002400 */
[----:B------:R-:W-:-:S04]  /*8590*/  FMNMX.FTZ R135, R95, R140, !PT ;  /* 0x0000008c5f877209 */ /* 0x000fc80007810000 */
[----:B------:R-:W-:-:S03]  /*85a0*/  FMNMX.FTZ R136, R100, R135, !PT ;  /* 0x0000008764887209 */ /* 0x000fc60007810000 */
[----:B------:R-:W2:Y:S01]  /*85b0*/  MUFU.TANH R12, R12 ;  /* 0x0000000c000c7308 */ /* 0x000ea20000002400 */
[----:B------:R-:W-:-:S04]  /*85c0*/  FMNMX.FTZ R136, R79, R136, !PT ;  /* 0x000000884f887209 */ /* 0x000fc80007810000 */
[----:B------:R-:W-:-:S03]  /*85d0*/  FMNMX.FTZ R135, R87, R136, !PT ;  /* 0x0000008857877209 */ /* 0x000fc60007810000 */
[----:B------:R-:W3:Y:S02]  /*85e0*/  MUFU.TANH R14, R14 ;  /* 0x0000000e000e7308 */ /* 0x000ee40000002400 */
[----:B------:R-:W4:Y:S06]  /*85f0*/  SHFL.BFLY PT, R136, R135, 0x2, 0x1f ;  /* 0x0c401f0087887f89 */ /* 0x000f2c00000e0000 */
[----:B------:R-:W5:Y:S08]  /*8600*/  MUFU.TANH R20, R20 ;  /* 0x0000001400147308 */ /* 0x000f700000002400 */
[----:B------:R-:W5:Y:S08]  /*8610*/  MUFU.TANH R128, R128 ;  /* 0x0000008000807308 */ /* 0x000f700000002400 */
[----:B------:R-:W5:Y:S01]  /*8620*/  MUFU.TANH R130, R130 ;  /* 0x0000008200827308 */ /* 0x000f620000002400 */
[----:B----4-:R-:W-:Y:S01]  /*8630*/  FMNMX.FTZ R136, R135, R136, !PT ;  /* 0x0000008887887209 */ /* 0x010fe20007810000 */
[----:B------:R-:W-:-:S04]  /*8640*/  FMUL.FTZ R135, R72, UR5 ;  /* 0x0000000548877c20 */ /* 0x000fc80008410000 */
[----:B------:R-:W4:Y:S02]  /*8650*/  SHFL.BFLY PT, R137, R136, 0x1, 0x1f ;  /* 0x0c201f0088897f89 */ /* 0x000f2400000e0000 */
[----:B------:R-:W5:Y:S08]  /*8660*/  MUFU.TANH R120, R120 ;  /* 0x0000007800787308 */ /* 0x000f700000002400 */
[----:B------:R-:W5:Y:S08]  /*8670*/  MUFU.TANH R121, R121 ;  /* 0x0000007900797308 */ /* 0x000f700000002400 */
[----:B------:R-:W5:Y:S01]  /*8680*/  MUFU.TANH R123, R123 ;  /* 0x0000007b007b7308 */ /* 0x000f620000002400 */
[----:B----4-:R-:W-:-:S07]  /*8690*/  FMNMX.FTZ R72, R136, R137, !PT ;  /* 0x0000008988487209 */ /* 0x010fce0007810000 */
[----:B------:R-:W4:Y:S01]  /*86a0*/  MUFU.TANH R124, R124 ;  /* 0x0000007c007c7308 */ /* 0x000f220000002400 */
[----:B------:R-:W0:Y:S01]  /*86b0*/  SHFL.IDX PT, R137, R98, RZ, 0x1c1f ;  /* 0x001c1fff62897589 */ /* 0x000e2200000e0000 */
[C---:B------:R-:W-:Y:S01]  /*86c0*/  FSETP.NEU.FTZ.AND P3, PT, R72.reuse, -INF , PT ;  /* 0xff8000004800780b */ /* 0x040fe20003f7d000 */
[----:B------:R-:W-:-:S05]  /*86d0*/  FMUL.FTZ R136, R72, UR4 ;  /* 0x0000000448887c20 */ /* 0x000fca0008410000 */
[----:B------:R-:W4:Y:S01]  /*86e0*/  MUFU.TANH R112, R112 ;  /* 0x0000007000707308 */ /* 0x000f220000002400 */
[----:B------:R-:W-:Y:S01]  /*86f0*/  FSEL R136, R136, RZ, P3 ;  /* 0x000000ff88887208 */ /* 0x000fe20001800000 */
[----:B------:R-:W-:Y:S02]  /*8700*/  WARPGROUP.DEPBAR.LE gsb0, 0x0 ;  /* 0x00008000000079c5 */ /* 0x000fe40000010000 */
[----:B------:R-:W-:Y:S02]  /*8710*/  WARPGROUP.ARRIVE ;  /* 0x00000000000079c5 */ /* 0x000fe40000000000 */
[--C-:B------:R-:W-:Y:S02]  /*8720*/  FFMA.FTZ R138, R132, UR4, -R136.reuse ;  /* 0x00000004848a7c23 */ /* 0x100fe40008010888 */
[----:B------:R-:W4:Y:S01]  /*8730*/  MUFU.TANH R113, R113 ;  /* 0x0000007100717308 */ /* 0x000f220000002400 */
[--C-:B------:R-:W-:Y:S01]  /*8740*/  FFMA.FTZ R139, R125, UR4, -R136.reuse ;  /* 0x000000047d8b7c23 */ /* 0x100fe20008010888 */
[--C-:B------:R-:W-:Y:S01]  /*8750*/  FFMA.FTZ R9, R9, UR4, -R136.reuse ;  /* 0x0000000409097c23 */ /* 0x100fe20008010888 */
[--C-:B------:R-:W-:Y:S01]  /*8760*/  FFMA.FTZ R10, R10, UR4, -R136.reuse ;  /* 0x000000040a0a7c23 */ /* 0x100fe20008010888 */
[----:B------:R-:W-:Y:S01]  /*8770*/  HGMMA.64x96x16.F32 R24, gdesc[UR32].tnspB, R24, gsb0 ;  /* 0x41600000201879f0 */ /* 0x000fe20008000818 */
[----:B------:R-:W-:Y:S01]  /*8780*/  UIADD3 UR32, UR10, 0x780, URZ ;  /* 0x000007800a207890 */ /* 0x000fe2000fffe03f */
[----:B------:R-:W-:Y:S01]  /*8790*/  FFMA.FTZ R13, R13, UR4, -R136 ;  /* 0x000000040d0d7c23 */ /* 0x000fe20008010888 */
[----:B------:R-:W-:Y:S01]  /*87a0*/  UIADD3 UR34, UR11, 0x140, URZ ;  /* 0x000001400b227890 */ /* 0x000fe2000fffe03f */
[----:B0-----:R-:W-:Y:S01]  /*87b0*/  IADD3 R90, R137, -UR14, R90 ;  /* 0x8000000e895a7c10 */ /* 0x001fe2000fffe05a */
[----:B------:R-:W-:Y:S01]  /*87c0*/  UMOV UR33, 0xc0000010 ;  /* 0xc000001000217882 */ /* 0x000fe20000000000 */
[----:B------:R-:W-:Y:S01]  /*87d0*/  UMOV UR35, 0x80000020 ;  /* 0x8000002000237882 */ /* 0x000fe20000000000 */
[--C-:B------:R-:W-:Y:S01]  /*87e0*/  FFMA.FTZ R137, R129, UR4, -R136.reuse ;  /* 0x0000000481897c23 */ /* 0x100fe20008010888 */
[C---:B------:R-:W-:Y:S01]  /*87f0*/  ISETP.GT.AND P4, PT, R90.reuse, RZ, PT ;  /* 0x000000ff5a00720c */ /* 0x040fe20003f84270 */
[--C-:B------:R-:W-:Y:S01]  /*8800*/  FFMA.FTZ R129, R131, UR4, -R136.reuse ;  /* 0x0000000483817c23 */ /* 0x100fe20008010888 */
[C---:B------:R-:W-:Y:S01]  /*8810*/  ISETP.GT.AND P6, PT, R90.reuse, 0x1, PT ;  /* 0x000000015a00780c */ /* 0x040fe20003fc4270 */
[----:B------:R-:W0:Y:S01]  /*8820*/  MUFU.TANH R115, R115 ;  /* 0x0000007300737308 */ /* 0x000e220000002400 */
[----:B------:R-:W-:Y:S01]  /*8830*/  FSEL R7, R7, -INF , P4 ;  /* 0xff80000007077808 */ /* 0x000fe20002000000 */
[--C-:B------:R-:W-:Y:S01]  /*8840*/  FFMA.FTZ R15, R15, UR4, -R136.reuse ;  /* 0x000000040f0f7c23 */ /* 0x100fe20008010888 */
[----:B------:R-:W-:Y:S01]  /*8850*/  ISETP.GT.AND P5, PT, R90, 0x8, PT ;  /* 0x000000085a00780c */ /* 0x000fe20003fa4270 */
[--C-:B------:R-:W-:Y:S01]  /*8860*/  FFMA.FTZ R21, R21, UR4, -R136.reuse ;  /* 0x0000000415157c23 */ /* 0x100fe20008010888 */
[----:B------:R-:W-:Y:S01]  /*8870*/  FSEL R8, R8, -INF , P6 ;  /* 0xff80000008087808 */ /* 0x000fe20003000000 */
[--C-:B------:R-:W-:Y:S01]  /*8880*/  FFMA.FTZ R122, R122, UR4, -R136.reuse ;  /* 0x000000047a7a7c23 */ /* 0x100fe20008010888 */
[----:B------:R-:W-:Y:S01]  /*8890*/  FMNMX.FTZ R131, R7, R4, !PT ;  /* 0x0000000407837209 */ /* 0x000fe20007810000 */
[----:B------:R-:W0:Y:S01]  /*88a0*/  MUFU.TANH R116, R116 ;  /* 0x0000007400747308 */ /* 0x000e220000002400 */
[----:B------:R-:W-:Y:S01]  /*88b0*/  ISETP.GT.AND P4, PT, R90, 0x9, PT ;  /* 0x000000095a00780c */ /* 0x000fe20003f84270 */
[--C-:B------:R-:W-:Y:S01]  /*88c0*/  FFMA.FTZ R114, R114, UR4, -R136.reuse ;  /* 0x0000000472727c23 */ /* 0x100fe20008010888 */
[----:B-1----:R-:W-:Y:S01]  /*88d0*/  FSEL R98, R11, -INF , P5 ;  /* 0xff8000000b627808 */ /* 0x002fe20002800000 */
[--C-:B------:R-:W-:Y:S01]  /*88e0*/  FFMA.FTZ R94, R94, UR4, -R136.reuse ;  /* 0x000000045e5e7c23 */ /* 0x100fe20008010888 */
[----:B------:R-:W-:Y:S01]  /*88f0*/  FMNMX.FTZ R131, R8, R131, !PT ;  /* 0x0000008308837209 */ /* 0x000fe20007810000 */
[--C-:B------:R-:W-:Y:S01]  /*8900*/  FFMA.FTZ R82, R82, UR4, -R136.reuse ;  /* 0x0000000452527c23 */ /* 0x100fe20008010888 */
[----:B------:R-:W-:Y:S01]  /*8910*/  ISETP.GT.AND P6, PT, R90, 0x10, PT ;  /* 0x000000105a00780c */ /* 0x000fe20003fc4270 */
[----:B------:R1:W-:Y:S01]  /*8920*/  MUFU.EX2 R11, R137 ;  /* 0x00000089000b7308 */ /* 0x0003e20000000800 */
[----:B--2---:R-:W-:Y:S01]  /*8930*/  FSEL R12, R12, -INF , P4 ;  /* 0xff8000000c0c7808 */ /* 0x004fe20002000000 */
[--C-:B------:R-:W-:Y:S01]  /*8940*/  FFMA.FTZ R86, R86, UR4, -R136.reuse ;  /* 0x0000000456567c23 */ /* 0x100fe20008010888 */
[----:B------:R-:W-:Y:S01]  /*8950*/  ISETP.GT.AND P5, PT, R90, 0x11, PT ;  /* 0x000000115a00780c */ /* 0x000fe20003fa4270 */
[--C-:B------:R-:W-:Y:S01]  /*8960*/  FFMA.FTZ R75, R75, UR4, -R136.reuse ;  /* 0x000000044b4b7c23 */ /* 0x100fe20008010888 */
[----:B---3--:R-:W-:Y:S01]  /*8970*/  FSEL R14, R14, -INF , P6 ;  /* 0xff8000000e0e7808 */ /* 0x008fe20003000000 */
[--C-:B------:R-:W-:Y:S01]  /*8980*/  FFMA.FTZ R83, R83, UR4, -R136.reuse ;  /* 0x0000000453537c23 */ /* 0x100fe20008010888 */
[----:B------:R-:W-:Y:S01]  /*8990*/  ISETP.GT.AND P4, PT, R90, 0x18, PT ;  /* 0x000000185a00780c */ /* 0x000fe20003f84270 */
[----:B------:R-:W2:Y:S01]  /*89a0*/  MUFU.TANH R104, R104 ;  /* 0x0000006800687308 */ /* 0x000ea20000002400 */
[----:B-1----:R-:W-:Y:S01]  /*89b0*/  FMNMX.FTZ R137, R98, R131, !PT ;  /* 0x0000008362897209 */ /* 0x002fe20007810000 */
[--C-:B------:R-:W-:Y:S01]  /*89c0*/  FFMA.FTZ R95, R95, UR4, -R136.reuse ;  /* 0x000000045f5f7c23 */ /* 0x100fe20008010888 */
[----:B-----5:R-:W-:Y:S01]  /*89d0*/  FSEL R20, R20, -INF , P5 ;  /* 0xff80000014147808 */ /* 0x020fe20002800000 */
[--C-:B------:R-:W-:Y:S01]  /*89e0*/  FFMA.FTZ R100, R100, UR4, -R136.reuse ;  /* 0x0000000464647c23 */ /* 0x100fe20008010888 */
[----:B------:R-:W-:Y:S01]  /*89f0*/  FMNMX.FTZ R137, R12, R137, !PT ;  /* 0x000000890c897209 */ /* 0x000fe20007810000 */
[----:B------:R-:W-:Y:S01]  /*8a00*/  FFMA.FTZ R87, R87, UR4, -R136 ;  /* 0x0000000457577c23 */ /* 0x000fe20008010888 */
[----:B------:R-:W-:Y:S01]  /*8a10*/  ISETP.GT.AND P6, PT, R90, 0x19, PT ;  /* 0x000000195a00780c */ /* 0x000fe20003fc4270 */
[----:B------:R-:W1:Y:S01]  /*8a20*/  MUFU.TANH R105, R105 ;  /* 0x0000006900697308 */ /* 0x000e620000002400 */
[----:B------:R-:W-:-:S02]  /*8a30*/  FMNMX.FTZ R137, R14, R137, !PT ;  /* 0x000000890e897209 */ /* 0x000fc40007810000 */
[----:B------:R-:W-:Y:S02]  /*8a40*/  FSEL R131, R128, -INF , P4 ;  /* 0xff80000080837808 */ /* 0x000fe40002000000 */
[----:B------:R-:W-:Y:S01]  /*8a50*/  FMNMX.FTZ R132, R20, R137, !PT ;  /* 0x0000008914847209 */ /* 0x000fe20007810000 */
[----:B------:R-:W-:Y:S01]  /*8a60*/  FFMA.FTZ R137, R133, UR4, -R136 ;  /* 0x0000000485897c23 */ /* 0x000fe20008010888 */
[----:B------:R-:W-:Y:S01]  /*8a70*/  ISETP.GT.AND P5, PT, R90, 0x20, PT ;  /* 0x000000205a00780c */ /* 0x000fe20003fa4270 */
[----:B------:R3:W-:Y:S01]  /*8a80*/  MUFU.EX2 R128, R138 ;  /* 0x0000008a00807308 */ /* 0x0007e20000000800 */
[----:B------:R-:W-:Y:S02]  /*8a90*/  FSEL R130, R130, -INF , P6 ;  /* 0xff80000082827808 */ /* 0x000fe40003000000 */
[----:B------:R-:W-:Y:S02]  /*8aa0*/  FMNMX.FTZ R133, R131, R132, !PT ;  /* 0x0000008483857209 */ /* 0x000fe40007810000 */
[----:B------:R-:W-:-:S02]  /*8ab0*/  ISETP.GT.AND P4, PT, R90, 0x21, PT ;  /* 0x000000215a00780c */ /* 0x000fc40003f84270 */
[----:B------:R-:W-:Y:S01]  /*8ac0*/  FSEL R120, R120, -INF , P5 ;  /* 0xff80000078787808 */ /* 0x000fe20002800000 */
[----:B------:R-:W5:Y:S01]  /*8ad0*/  MUFU.TANH R108, R108 ;  /* 0x0000006c006c7308 */ /* 0x000f620000002400 */
[----:B------:R-:W-:Y:S02]  /*8ae0*/  FMNMX.FTZ R133, R130, R133, !PT ;  /* 0x0000008582857209 */ /* 0x000fe40007810000 */
[----:B------:R-:W-:Y:S02]  /*8af0*/  ISETP.GT.AND P6, PT, R90, 0x28, PT ;  /* 0x000000285a00780c */ /* 0x000fe40003fc4270 */
[----:B------:R-:W-:Y:S02]  /*8b00*/  FSEL R132, R121, -INF , P4 ;  /* 0xff80000079847808 */ /* 0x000fe40002000000 */
[----:B------:R-:W-:Y:S01]  /*8b10*/  FMNMX.FTZ R133, R120, R133, !PT ;  /* 0x0000008578857209 */ /* 0x000fe20007810000 */
[----:B------:R0:W-:Y:S01]  /*8b20*/  MUFU.EX2 R121, R137 ;  /* 0x0000008900797308 */ /* 0x0001e20000000800 */
[----:B------:R-:W-:-:S02]  /*8b30*/  ISETP.GT.AND P5, PT, R90, 0x29, PT ;  /* 0x000000295a00780c */ /* 0x000fc40003fa4270 */
[----:B------:R-:W-:Y:S02]  /*8b40*/  FSEL R123, R123, -INF , P6 ;  /* 0xff8000007b7b7808 */ /* 0x000fe40003000000 */
[----:B---3--:R-:W-:Y:S02]  /*8b50*/  FMNMX.FTZ R138, R132, R133, !PT ;  /* 0x00000085848a7209 */ /* 0x008fe40007810000 */
[----:B------:R-:W-:Y:S01]  /*8b60*/  ISETP.GT.AND P4, PT, R90, 0x30, PT ;  /* 0x000000305a00780c */ /* 0x000fe20003f84270 */
[----:B------:R-:W3:Y:S01]  /*8b70*/  MUFU.TANH R109, R109 ;  /* 0x0000006d006d7308 */ /* 0x000ee20000002400 */
[----:B----4-:R-:W-:Y:S01]  /*8b80*/  FSEL R125, R124, -INF , P5 ;  /* 0xff8000007c7d7808 */ /* 0x010fe20002800000 */
[----:B0-----:R-:W-:Y:S01]  /*8b90*/  FFMA.FTZ R137, R126, UR4, -R136 ;  /* 0x000000047e897c23 */ /* 0x001fe20008010888 */
[----:B------:R-:W-:Y:S02]  /*8ba0*/  FMNMX.FTZ R138, R123, R138, !PT ;  /* 0x0000008a7b8a7209 */ /* 0x000fe40007810000 */
[----:B------:R-:W-:-:S02]  /*8bb0*/  ISETP.GT.AND P6, PT, R90, 0x31, PT ;  /* 0x000000315a00780c */ /* 0x000fc40003fc4270 */
[----:B------:R-:W-:Y:S01]  /*8bc0*/  FSEL R112, R112, -INF , P4 ;  /* 0xff80000070707808 */ /* 0x000fe20002000000 */
[----:B------:R-:W0:Y:S01]  /*8bd0*/  MUFU.TANH R96, R96 ;  /* 0x0000006000607308 */ /* 0x000e220000002400 */
[----:B------:R-:W-:Y:S02]  /*8be0*/  FMNMX.FTZ R133, R125, R138, !PT ;  /* 0x0000008a7d857209 */ /* 0x000fe40007810000 */
[----:B------:R-:W-:Y:S02]  /*8bf0*/  ISETP.GT.AND P5, PT, R90, 0x38, PT ;  /* 0x000000385a00780c */ /* 0x000fe40003fa4270 */
[----:B------:R-:W-:Y:S02]  /*8c00*/  FSEL R126, R113, -INF , P6 ;  /* 0xff800000717e7808 */ /* 0x000fe40003000000 */
[----:B------:R-:W-:Y:S01]  /*8c10*/  FMNMX.FTZ R133, R112, R133, !PT ;  /* 0x0000008570857209 */ /* 0x000fe20007810000 */
[----:B------:R4:W-:Y:S01]  /*8c20*/  MUFU.EX2 R113, R137 ;  /* 0x0000008900717308 */ /* 0x0009e20000000800 */
[----:B------:R-:W-:-:S02]  /*8c30*/  ISETP.GT.AND P4, PT, R90, 0x39, PT ;  /* 0x000000395a00780c */ /* 0x000fc40003f84270 */
[----:B------:R-:W-:Y:S02]  /*8c40*/  FSEL R115, R115, -INF , P5 ;  /* 0xff80000073737808 */ /* 0x000fe40002800000 */
[----:B------:R-:W-:Y:S02]  /*8c50*/  FMNMX.FTZ R138, R126, R133, !PT ;  /* 0x000000857e8a7209 */ /* 0x000fe40007810000 */
[----:B------:R-:W-:Y:S01]  /*8c60*/  ISETP.GT.AND P6, PT, R90, 0x40, PT ;  /* 0x000000405a00780c */ /* 0x000fe20003fc4270 */
[----:B------:R1:W-:Y:S01]  /*8c70*/  MUFU.EX2 R124, R139 ;  /* 0x0000008b007c7308 */ /* 0x0003e20000000800 */
[----:B------:R-:W-:Y:S01]  /*8c80*/  FSEL R116, R116, -INF , P4 ;  /* 0xff80000074747808 */ /* 0x000fe20002000000 */
[----:B------:R-:W-:Y:S02]  /*8c90*/  WARPGROUP.DEPBAR.LE gsb0, 0x0 ;  /* 0x00008000000079c5 */ /* 0x000fe40000010000 */
[----:B------:R-:W-:Y:S01]  /*8ca0*/  WARPGROUP.ARRIVE ;  /* 0x00000000000079c5 */ /* 0x000fe20000000000 */
[----:B------:R-:W-:-:S02]  /*8cb0*/  FMNMX.FTZ R133, R115, R138, !PT ;  /* 0x0000008a73857209 */ /* 0x000fc40007810000 */
[----:B------:R-:W-:Y:S01]  /*8cc0*/  ISETP.GT.AND P5, PT, R90, 0x41, PT ;  /* 0x000000415a00780c */ /* 0x000fe20003fa4270 */
[----:B------:R-:W0:Y:S01]  /*8cd0*/  MUFU.TANH R97, R97 ;  /* 0x0000006100617308 */ /* 0x000e220000002400 */
[----:B--2---:R-:W-:Y:S01]  /*8ce0*/  FSEL R104, R104, -INF , P6 ;  /* 0xff80000068687808 */ /* 0x004fe20003000000 */
[----:B------:R-:W-:Y:S01]  /*8cf0*/  HGMMA.64x96x16.F32 R24, gdesc[UR32].tnspB, R24, gsb0 ;  /* 0x41600000201879f0 */ /* 0x000fe20008000818 */
[----:B------:R-:W-:Y:S01]  /*8d00*/  UIADD3 UR32, UR10, 0xa80, URZ ;  /* 0x00000a800a207890 */ /* 0x000fe2000fffe03f */
[----:B----4-:R-:W-:Y:S01]  /*8d10*/  FMNMX.FTZ R137, R116, R133, !PT ;  /* 0x0000008574897209 */ /* 0x010fe20007810000 */
[----:B------:R-:W-:Y:S01]  /*8d20*/  UIADD3 UR34, UR11, 0x1c0, URZ ;  /* 0x000001c00b227890 */ /* 0x000fe2000fffe03f */
[----:B-1----:R-:W-:Y:S01]  /*8d30*/  FFMA.FTZ R139, R127, UR4, -R136 ;  /* 0x000000047f8b7c23 */ /* 0x002fe20008010888 */
[----:B------:R-:W-:Y:S01]  /*8d40*/  UMOV UR33, 0xc0000010 ;  /* 0xc000001000217882 */ /* 0x000fe20000000000 */
[----:B------:R-:W-:Y:S01]  /*8d50*/  UMOV UR35, 0x80000020 ;  /* 0x8000002000237882 */ /* 0x000fe20000000000 */
[----:B------:R-:W-:Y:S01]  /*8d60*/  ISETP.GT.AND P4, PT, R90, 0x48, PT ;  /* 0x000000485a00780c */ /* 0x000fe20003f84270 */
[----:B------:R-:W1:Y:S01]  /*8d70*/  MUFU.TANH R91, R91 ;  /* 0x0000005b005b7308 */ /* 0x000e620000002400 */
[----:B------:R-:W-:-:S02]  /*8d80*/  FSEL R127, R105, -INF , P5 ;  /* 0xff800000697f7808 */ /* 0x000fc40002800000 */
[----:B------:R-:W-:Y:S02]  /*8d90*/  FMNMX.FTZ R138, R104, R137, !PT ;  /* 0x00000089688a7209 */ /* 0x000fe40007810000 */
[----:B------:R-:W-:Y:S02]  /*8da0*/  ISETP.GT.AND P6, PT, R90, 0x49, PT ;  /* 0x000000495a00780c */ /* 0x000fe40003fc4270 */
[----:B-----5:R-:W-:Y:S01]  /*8db0*/  FSEL R133, R108, -INF , P4 ;  /* 0xff8000006c857808 */ /* 0x020fe20002000000 */
[----:B------:R-:W2:Y:S01]  /*8dc0*/  MUFU.TANH R101, R101 ;  /* 0x0000006500657308 */ /* 0x000ea20000002400 */
[----:B------:R-:W-:Y:S01]  /*8dd0*/  FMNMX.FTZ R138, R127, R138, !PT ;  /* 0x0000008a7f8a7209 */ /* 0x000fe20007810000 */
[----:B------:R-:W-:Y:S01]  /*8de0*/  FFMA.FTZ R108, R117, UR4, -R136 ;  /* 0x00000004756c7c23 */ /* 0x000fe20008010888 */
[----:B------:R-:W-:Y:S02]  /*8df0*/  ISETP.GT.AND P5, PT, R90, 0x50, PT ;  /* 0x000000505a00780c */ /* 0x000fe40003fa4270 */
[----:B---3--:R-:W-:-:S02]  /*8e00*/  FSEL R109, R109, -INF , P6 ;  /* 0xff8000006d6d7808 */ /* 0x008fc40003000000 */
[----:B------:R-:W-:Y:S01]  /*8e10*/  FMNMX.FTZ R138, R133, R138, !PT ;  /* 0x0000008a858a7209 */ /* 0x000fe20007810000 */
[----:B------:R-:W3:Y:S01]  /*8e20*/  MUFU.TANH R88, R88 ;  /* 0x0000005800587308 */ /* 0x000ee20000002400 */
[----:B------:R-:W-:Y:S02]  /*8e30*/  ISETP.GT.AND P4, PT, R90, 0x51, PT ;  /* 0x000000515a00780c */ /* 0x000fe40003f84270 */
[----:B0-----:R-:W-:Y:S01]  /*8e40*/  FSEL R117, R96, -INF , P5 ;  /* 0xff80000060757808 */ /* 0x001fe20002800000 */
[----:B------:R-:W-:Y:S01]  /*8e50*/  FFMA.FTZ R96, R118, UR4, -R136 ;  /* 0x0000000476607c23 */ /* 0x000fe20008010888 */
[----:B------:R-:W-:Y:S02]  /*8e60*/  FMNMX.FTZ R138, R109, R138, !PT ;  /* 0x0000008a6d8a7209 */ /* 0x000fe40007810000 */
[----:B------:R-:W-:Y:S01]  /*8e70*/  ISETP.GT.AND P6, PT, R90, 0x58, PT ;  /* 0x000000585a00780c */ /* 0x000fe20003fc4270 */
[----:B------:R-:W0:Y:S01]  /*8e80*/  MUFU.TANH R89, R89 ;  /* 0x0000005900597308 */ /* 0x000e220000002400 */
[----:B------:R-:W-:-:S02]  /*8e90*/  FSEL R118, R97, -INF , P4 ;  /* 0xff80000061767808 */ /* 0x000fc40002000000 */
[----:B------:R-:W-:Y:S02]  /*8ea0*/  FMNMX.FTZ R137, R117, R138, !PT ;  /* 0x0000008a75897209 */ /* 0x000fe40007810000 */
[----:B------:R-:W-:Y:S02]  /*8eb0*/  ISETP.GT.AND P5, PT, R90, 0x59, PT ;  /* 0x000000595a00780c */ /* 0x000fe40003fa4270 */
[----:B-1----:R-:W-:Y:S01]  /*8ec0*/  FSEL R97, R91, -INF , P6 ;  /* 0xff8000005b617808 */ /* 0x002fe20003000000 */
[----:B------:R-:W1:Y:S01]  /*8ed0*/  MUFU.TANH R92, R92 ;  /* 0x0000005c005c7308 */ /* 0x000e620000002400 */
[----:B------:R-:W-:Y:S01]  /*8ee0*/  FMNMX.FTZ R138, R118, R137, !PT ;  /* 0x00000089768a7209 */ /* 0x000fe20007810000 */
[----:B------:R-:W-:Y:S01]  /*8ef0*/  FFMA.FTZ R91, R106, UR4, -R136 ;  /* 0x000000046a5b7c23 */ /* 0x000fe20008010888 */
[C---:B------:R-:W-:Y:S02]  /*8f00*/  ISETP.GT.AND P4, PT, R90.reuse, 0x60, PT ;  /* 0x000000605a00780c */ /* 0x040fe40003f84270 */
[----:B------:R-:W-:-:S02]  /*8f10*/  ISETP.GT.AND P6, PT, R90, 0x61, PT ;  /* 0x000000615a00780c */ /* 0x000fc40003fc4270 */
[----:B--2---:R-:W-:Y:S01]  /*8f20*/  FSEL R101, R101, -INF , P5 ;  /* 0xff80000065657808 */ /* 0x004fe20002800000 */
[----:B------:R-:W2:Y:S01]  /*8f30*/  MUFU.TANH R93, R93 ;  /* 0x0000005d005d7308 */ /* 0x000ea20000002400 */
[----:B------:R-:W-:Y:S02]  /*8f40*/  FMNMX.FTZ R138, R97, R138, !PT ;  /* 0x0000008a618a7209 */ /* 0x000fe40007810000 */
[----:B---3--:R-:W-:Y:S01]  /*8f50*/  FSEL R106, R88, -INF , P4 ;  /* 0xff800000586a7808 */ /* 0x008fe20002000000 */
[----:B------:R-:W-:Y:S01]  /*8f60*/  FFMA.FTZ R88, R107, UR4, -R136 ;  /* 0x000000046b587c23 */ /* 0x000fe20008010888 */
[----:B0-----:R-:W-:Y:S02]  /*8f70*/  FSEL R107, R89, -INF , P6 ;  /* 0xff800000596b7808 */ /* 0x001fe40003000000 */
[----:B------:R-:W-:Y:S01]  /*8f80*/  FMNMX.FTZ R89, R101, R138, !PT ;  /* 0x0000008a65597209 */ /* 0x000fe20007810000 */
[----:B------:R-:W0:Y:S01]  /*8f90*/  MUFU.TANH R80, R80 ;  /* 0x0000005000507308 */ /* 0x000e220000002400 */
[----:B------:R-:W-:-:S02]  /*8fa0*/  ISETP.GT.AND P5, PT, R90, 0x68, PT ;  /* 0x000000685a00780c */ /* 0x000fc40003fa4270 */
[----:B------:R-:W-:Y:S02]  /*8fb0*/  ISETP.GT.AND P4, PT, R90, 0x69, PT ;  /* 0x000000695a00780c */ /* 0x000fe40003f84270 */
[----:B-1----:R-:W-:Y:S02]  /*8fc0*/  FSEL R92, R92, -INF , P5 ;  /* 0xff8000005c5c7808 */ /* 0x002fe40002800000 */
[C---:B------:R-:W-:Y:S01]  /*8fd0*/  ISETP.GT.AND P6, PT, R90.reuse, 0x70, PT ;  /* 0x000000705a00780c */ /* 0x040fe20003fc4270 */
[----:B------:R-:W1:Y:S01]  /*8fe0*/  MUFU.TANH R81, R81 ;  /* 0x0000005100517308 */ /* 0x000e620000002400 */
[C---:B------:R-:W-:Y:S02]  /*8ff0*/  ISETP.GT.AND P5, PT, R90.reuse, 0x71, PT ;  /* 0x000000715a00780c */ /* 0x040fe40003fa4270 */
[----:B--2---:R-:W-:Y:S02]  /*9000*/  FSEL R93, R93, -INF , P4 ;  /* 0xff8000005d5d7808 */ /* 0x004fe40002000000 */
[----:B------:R-:W-:-:S02]  /*9010*/  ISETP.GT.AND P4, PT, R90, 0x78, PT ;  /* 0x000000785a00780c */ /* 0x000fc40003f84270 */
[----:B------:R-:W-:Y:S01]  /*9020*/  R2UR UR14, R6 ;  /* 0x00000000060e72ca */ /* 0x000fe200000e0000 */
[----:B------:R2:W-:Y:S08]  /*9030*/  MUFU.EX2 R105, R139 ;  /* 0x0000008b00697308 */ /* 0x0005f00000000800 */
[----:B------:R-:W-:Y:S01]  /*9040*/  MUFU.TANH R84, R84 ;  /* 0x0000005400547308 */ /* 0x000fe20000002400 */
[----:B--2---:R-:W-:Y:S01]  /*9050*/  FFMA.FTZ R139, R110, UR4, -R136 ;  /* 0x000000046e8b7c23 */ /* 0x004fe20008010888 */
[----:B------:R-:W-:-:S02]  /*9060*/  FMNMX.FTZ R110, R106, R89, !PT ;  /* 0x000000596a6e7209 */ /* 0x000fc40007810000 */
[----:B------:R-:W-:Y:S02]  /*9070*/  UISETP.GT.AND UP1, UPT, UR38, UR14, UPT ;  /* 0x0000000e2600728c */ /* 0x000fe4000bf24270 */
[----:B------:R-:W-:Y:S02]  /*9080*/  FMNMX.FTZ R137, R107, R110, !PT ;  /* 0x0000006e6b897209 */ /* 0x000fe40007810000 */
[----:B------:R-:W2:Y:S01]  /*9090*/  MUFU.TANH R85, R85 ;  /* 0x0000005500557308 */ /* 0x000ea20000002400 */
[----:B0-----:R-:W-:Y:S01]  /*90a0*/  FSEL R110, R80, -INF , P6 ;  /* 0xff800000506e7808 */ /* 0x001fe20003000000 */
[----:B------:R-:W-:Y:S01]  /*90b0*/  FFMA.FTZ R80, R111, UR4, -R136 ;  /* 0x000000046f507c23 */ /* 0x000fe20008010888 */
[----:B------:R-:W-:Y:S02]  /*90c0*/  FMNMX.FTZ R138, R92, R137, !PT ;  /* 0x000000895c8a7209 */ /* 0x000fe40007810000 */
[----:B-1----:R-:W-:Y:S02]  /*90d0*/  FSEL R111, R81, -INF , P5 ;  /* 0xff800000516f7808 */ /* 0x002fe40002800000 */
[----:B------:R-:W-:Y:S01]  /*90e0*/  FMNMX.FTZ R81, R93, R138, !PT ;  /* 0x0000008a5d517209 */ /* 0x000fe20007810000 */
[----:B------:R-:W0:Y:S01]  /*90f0*/  MUFU.TANH R135, R135 ;  /* 0x0000008700877308 */ /* 0x000e220000002400 */
[----:B------:R-:W-:-:S02]  /*9100*/  ISETP.GT.AND P6, PT, R90, 0x79, PT ;  /* 0x000000795a00780c */ /* 0x000fc40003fc4270 */
[----:B------:R-:W-:Y:S02]  /*9110*/  FMNMX.FTZ R138, R110, R81, !PT ;  /* 0x000000516e8a7209 */ /* 0x000fe40007810000 */
[C---:B------:R-:W-:Y:S01]  /*9120*/  ISETP.GT.AND P5, PT, R90.reuse, 0x80, PT ;  /* 0x000000805a00780c */ /* 0x040fe20003fa4270 */
[----:B------:R-:W-:Y:S02]  /*9130*/  WARPGROUP.DEPBAR.LE gsb0, 0x0 ;  /* 0x00008000000079c5 */ /* 0x000fe40000010000 */
[----:B------:R-:W-:Y:S01]  /*9140*/  WARPGROUP.ARRIVE ;  /* 0x00000000000079c5 */ /* 0x000fe20000000000 */
[----:B------:R-:W1:Y:S01]  /*9150*/  MUFU.TANH R73, R73 ;  /* 0x0000004900497308 */ /* 0x000e620000002400 */
[----:B------:R-:W-:Y:S02]  /*9160*/  FMNMX.FTZ R138, R111, R138, !PT ;  /* 0x0000008a6f8a7209 */ /* 0x000fe40007810000 */
[----:B--2---:R-:W-:Y:S02]  /*9170*/  FSEL R137, R85, -INF , P6 ;  /* 0xff80000055897808 */ /* 0x004fe40003000000 */
[----:B------:R-:W-:Y:S01]  /*9180*/  HGMMA.64x96x16.F32 R24, gdesc[UR40].tnspB, R24, gsb0 ;  /* 0x41600000281879f0 */ /* 0x000fe20008000818 */
[----:B------:R-:W-:-:S02]  /*9190*/  ISETP.GT.AND P6, PT, R90, 0x88, PT ;  /* 0x000000885a00780c */ /* 0x000fc40003fc4270 */
[----:B------:R-:W2:Y:S01]  /*91a0*/  MUFU.TANH R76, R76 ;  /* 0x0000004c004c7308 */ /* 0x000ea20000002400 */
[----:B0-----:R-:W-:Y:S02]  /*91b0*/  FSEL R135, R135, -INF , P5 ;  /* 0xff80000087877808 */ /* 0x001fe40002800000 */
[----:B------:R-:W-:-:S05]  /*91c0*/  ISETP.GT.AND P5, PT, R90, 0x89, PT ;  /* 0x000000895a00780c */ /* 0x000fca0003fa4270 */
[----:B------:R0:W-:Y:S08]  /*91d0*/  MUFU.EX2 R89, R139 ;  /* 0x0000008b00597308 */ /* 0x0001f00000000800 */
[----:B------:R-:W3:Y:S01]  /*91e0*/  MUFU.TANH R77, R77 ;  /* 0x0000004d004d7308 */ /* 0x000ee20000002400 */
[--C-:B0-----:R-:W-:Y:S01]  /*91f0*/  FFMA.FTZ R139, R119, UR4, -R136.reuse ;  /* 0x00000004778b7c23 */ /* 0x101fe20008010888 */
[----:B------:R-:W-:Y:S01]  /*9200*/  FSEL R119, R84, -INF , P4 ;  /* 0xff80000054777808 */ /* 0x000fe20002000000 */
[--C-:B------:R-:W-:Y:S01]  /*9210*/  FFMA.FTZ R84, R99, UR4, -R136.reuse ;  /* 0x0000000463547c23 */ /* 0x100fe20008010888 */
[----:B------:R-:W-:Y:S01]  /*9220*/  ISETP.GT.AND P4, PT, R90, 0x81, PT ;  /* 0x000000815a00780c */ /* 0x000fe20003f84270 */
[----:B------:R-:W-:Y:S01]  /*9230*/  FFMA.FTZ R99, R78, UR4, -R136 ;  /* 0x000000044e637c23 */ /* 0x000fe20008010888 */
[----:B------:R-:W-:-:S02]  /*9240*/  FMNMX.FTZ R138, R119, R138, !PT ;  /* 0x0000008a778a7209 */ /* 0x000fc40007810000 */
[----:B------:R2:W-:Y:S02]  /*9250*/  MUFU.EX2 R81, R139 ;  /* 0x0000008b00517308 */ /* 0x0005e40000000800 */
[----:B------:R-:W-:Y:S02]  /*9260*/  FMNMX.FTZ R90, R137, R138, !PT ;  /* 0x0000008a895a7209 */ /* 0x000fe40007810000 */
[----:B-1----:R-:W-:Y:S01]  /*9270*/  FSEL R138, R73, -INF , P4 ;  /* 0xff800000498a7808 */ /* 0x002fe20002000000 */
[--C-:B------:R-:W-:Y:S01]  /*9280*/  FFMA.FTZ R73, R102, UR4, -R136.reuse ;  /* 0x0000000466497c23 */ /* 0x100fe20008010888 */
[----:B------:R-:W-:Y:S01]  /*9290*/  FMNMX.FTZ R85, R135, R90, !PT ;  /* 0x0000005a87557209 */ /* 0x000fe20007810000 */
[--C-:B------:R-:W-:Y:S01]  /*92a0*/  FFMA.FTZ R102, R74, UR4, -R136.reuse ;  /* 0x000000044a667c23 */ /* 0x100fe20008010888 */
[--C-:B------:R-:W-:Y:S01]  /*92b0*/  FFMA.FTZ R90, R134, UR4, -R136.reuse ;  /* 0x00000004865a7c23 */ /* 0x100fe20008010888 */
[----:B--2---:R-:W-:Y:S01]  /*92c0*/  FSEL R139, R76, -INF , P6 ;  /* 0xff8000004c8b7808 */ /* 0x004fe20003000000 */
[----:B------:R-:W-:Y:S01]  /*92d0*/  MUFU.EX2 R9, R9 ;  /* 0x0000000900097308 */ /* 0x000fe20000000800 */
[----:B------:R-:W-:Y:S01]  /*92e0*/  FMNMX.FTZ R76, R138, R85, !PT ;  /* 0x000000558a4c7209 */ /* 0x000fe20007810000 */
[--C-:B------:R-:W-:Y:S01]  /*92f0*/  FFMA.FTZ R85, R103, UR4, -R136.reuse ;  /* 0x0000000467557c23 */ /* 0x100fe20008010888 */
[----:B---3--:R-:W-:Y:S01]  /*9300*/  FSEL R140, R77, -INF , P5 ;  /* 0xff8000004d8c7808 */ /* 0x008fe20002800000 */
[----:B------:R-:W-:Y:S01]  /*9310*/  FFMA.FTZ R103, R79, UR4, -R136 ;  /* 0x000000044f677c23 */ /* 0x000fe20008010888 */
[----:B------:R-:W-:-:S02]  /*9320*/  FMNMX.FTZ R77, R139, R76, !PT ;  /* 0x0000004c8b4d7209 */ /* 0x000fc40007810000 */
[----:B------:R-:W-:Y:S01]  /*9330*/  ISETP.GE.U32.AND P4, PT, R143, 0x180, PT ;  /* 0x000001808f00780c */ /* 0x000fe20003f86070 */
        /* <DEDUP_REMOVED lines=12> */
[----:B------:R-:W-:-:S02]  /*9400*/  WARPGROUP.DEPBAR.LE gsb0, 0x0 ;  /* 0x00008000000079c5 */ /* 0x000fc40000010000 */
[----:B------:R-:W-:Y:S01]  /*9410*/  WARPGROUP.ARRIVE ;  /* 0x00000000000079c5 */ /* 0x000fe20000000000 */
[----:B0-----:R-:W-:-:S04]  /*9420*/  FMNMX.FTZ R74, R77, R76, !PT ;  /* 0x0000004c4d4a7209 */ /* 0x001fc80007810000 */
[C---:B------:R-:W-:Y:S01]  /*9430*/  FSETP.NEU.FTZ.AND P5, PT, R74.reuse, -INF , PT ;  /* 0xff8000004a00780b */ /* 0x040fe20003fbd000 */
[----:B------:R-:W-:Y:S01]  /*9440*/  HGMMA.64x96x16.F32 R24, gdesc[UR32].tnspB, R24, gsb0 ;  /* 0x41600000201879f0 */ /* 0x000fe20008000818 */
[----:B------:R-:W-:Y:S01]  /*9450*/  UIADD3 UR32, UR10, 0xc00, URZ ;  /* 0x00000c000a207890 */ /* 0x000fe2000fffe03f */
[C---:B------:R-:W-:Y:S01]  /*9460*/  FMUL.FTZ R134, R74.reuse, UR4 ;  /* 0x000000044a867c20 */ /* 0x040fe20008410000 */
[----:B------:R-:W-:Y:S01]  /*9470*/  UIADD3 UR34, UR11, 0x200, URZ ;  /* 0x000002000b227890 */ /* 0x000fe2000fffe03f */
[----:B------:R-:W-:Y:S01]  /*9480*/  FSEL R77, R74, RZ, P5 ;  /* 0x000000ff4a4d7208 */ /* 0x000fe20002800000 */
[----:B------:R-:W-:Y:S01]  /*9490*/  UMOV UR33, 0xc0000010 ;  /* 0xc000001000217882 */ /* 0x000fe20000000000 */
[----:B------:R-:W-:Y:S01]  /*94a0*/  UMOV UR35, 0x80000020 ;  /* 0x8000002000237882 */ /* 0x000fe20000000000 */
[----:B------:R-:W-:Y:S01]  /*94b0*/  FSEL R134, R134, RZ, P5 ;  /* 0x000000ff86867208 */ /* 0x000fe20002800000 */
[----:B------:R-:W-:Y:S01]  /*94c0*/  MUFU.EX2 R96, R96 ;  /* 0x0000006000607308 */ /* 0x000fe20000000800 */
[----:B------:R-:W-:Y:S01]  /*94d0*/  FADD.FTZ R77, -R77, R4 ;  /* 0x000000044d4d7221 */ /* 0x000fe20000010100 */
[----:B------:R-:W-:-:S02]  /*94e0*/  UIADD3 UR10, UR38, -0x1, URZ ;  /* 0xffffffff260a7890 */ /* 0x000fc4000fffe03f */
[--C-:B------:R-:W-:Y:S01]  /*94f0*/  FFMA.FTZ R76, R7, UR4, -R134.reuse ;  /* 0x00000004074c7c23 */ /* 0x100fe20008010886 */
[--C-:B------:R-:W-:Y:S01]  /*9500*/  FFMA.FTZ R7, R8, UR4, -R134.reuse ;  /* 0x0000000408077c23 */ /* 0x100fe20008010886 */
[--C-:B------:R-:W-:Y:S01]  /*9510*/  FFMA.FTZ R8, R12, UR4, -R134.reuse ;  /* 0x000000040c087c23 */ /* 0x100fe20008010886 */
[----:B------:R-:W-:Y:S02]  /*9520*/  VIADD R12, R142, 0x9 ;  /* 0x000000098e0c7836 */ /* 0x000fe40000000000 */
[----:B------:R-:W-:Y:S01]  /*9530*/  FMUL.FTZ R77, R77, UR4 ;  /* 0x000000044d4d7c20 */ /* 0x000fe20008410000 */
[--C-:B------:R-:W-:Y:S01]  /*9540*/  FFMA.FTZ R78, R98, UR4, -R134.reuse ;  /* 0x00000004624e7c23 */ /* 0x100fe20008010886 */
[----:B------:R-:W-:Y:S01]  /*9550*/  MUFU.EX2 R76, R76 ;  /* 0x0000004c004c7308 */ /* 0x000fe20000000800 */
[--C-:B------:R-:W-:Y:S01]  /*9560*/  FFMA.FTZ R136, R14, UR4, -R134.reuse ;  /* 0x000000040e887c23 */ /* 0x100fe20008010886 */
[----:B------:R-:W-:Y:S01]  /*9570*/  SEL R79, R12, 0x9, !P4 ;  /* 0x000000090c4f7807 */ /* 0x000fe20006000000 */
[--C-:B------:R-:W-:Y:S01]  /*9580*/  FFMA.FTZ R12, R104, UR4, -R134.reuse ;  /* 0x00000004680c7c23 */ /* 0x100fe20008010886 */
[----:B------:R-:W-:Y:S01]  /*9590*/  FSEL R104, R72, RZ, P3 ;  /* 0x000000ff48687208 */ /* 0x000fe20001800000 */
[--C-:B------:R-:W-:Y:S01]  /*95a0*/  FFMA.FTZ R141, R20, UR4, -R134.reuse ;  /* 0x00000004148d7c23 */ /* 0x100fe20008010886 */
[--C-:B------:R-:W-:Y:S01]  /*95b0*/  FFMA.FTZ R131, R131, UR4, -R134.reuse ;  /* 0x0000000483837c23 */ /* 0x100fe20008010886 */
[----:B------:R-:W-:Y:S01]  /*95c0*/  FFMA.FTZ R98, R123, UR4, -R134 ;  /* 0x000000047b627c23 */ /* 0x000fe20008010886 */
[----:B------:R-:W-:Y:S01]  /*95d0*/  MUFU.EX2 R7, R7 ;  /* 0x0000000700077308 */ /* 0x000fe20000000800 */
[----:B------:R-:W-:Y:S01]  /*95e0*/  FADD.FTZ R5, -R104, R5 ;  /* 0x0000000568057221 */ /* 0x000fe20000010100 */
[----:B------:R-:W-:-:S02]  /*95f0*/  IMAD.U32 R104, RZ, RZ, UR36 ;  /* 0x00000024ff687e24 */ /* 0x000fc4000f8e00ff */
[--C-:B------:R-:W-:Y:S01]  /*9600*/  FFMA.FTZ R123, R125, UR4, -R134.reuse ;  /* 0x000000047d7b7c23 */ /* 0x100fe20008010886 */
[--C-:B------:R-:W-:Y:S01]  /*9610*/  FFMA.FTZ R130, R130, UR4, -R134.reuse ;  /* 0x0000000482827c23 */ /* 0x100fe20008010886 */
[----:B------:R-:W-:Y:S01]  /*9620*/  FMUL.FTZ R4, R5, UR4 ;  /* 0x0000000405047c20 */ /* 0x000fe20008410000 */
[--C-:B------:R-:W-:Y:S01]  /*9630*/  FFMA.FTZ R125, R126, UR4, -R134.reuse ;  /* 0x000000047e7d7c23 */ /* 0x100fe20008010886 */
[----:B------:R-:W-:Y:S01]  /*9640*/  @!P1 LEA R104, R104, UR37, 0x3 ;  /* 0x0000002568689c11 */ /* 0x000fe2000f8e18ff */
[----:B------:R-:W-:Y:S01]  /*9650*/  MUFU.EX2 R78, R78 ;  /* 0x0000004e004e7308 */ /* 0x000fe20000000800 */
[--C-:B------:R-:W-:Y:S01]  /*9660*/  FFMA.FTZ R120, R120, UR4, -R134.reuse ;  /* 0x0000000478787c23 */ /* 0x100fe20008010886 */
[--C-:B------:R-:W-:Y:S01]  /*9670*/  FFMA.FTZ R132, R132, UR4, -R134.reuse ;  /* 0x0000000484847c23 */ /* 0x100fe20008010886 */
[--C-:B------:R-:W-:Y:S01]  /*9680*/  FFMA.FTZ R20, R112, UR4, -R134.reuse ;  /* 0x0000000470147c23 */ /* 0x100fe20008010886 */
[----:B------:R-:W-:Y:S02]  /*9690*/  @!P1 VIADD R5, R104, 0x31c40 ;  /* 0x00031c4068059836 */ /* 0x000fe40000000000 */
        /* <DEDUP_REMOVED lines=17> */
[----:B------:R-:W-:Y:S01]  /*97b0*/  FFMA.FTZ R139, R139, UR4, -R134 ;  /* 0x000000048b8b7c23 */ /* 0x000fe20008010886 */
[----:B------:R-:W-:Y:S01]  /*97c0*/  PLOP3.LUT P3, PT, PT, PT, UP1, 0x80, 0x0 ;  /* 0x000000000000781c */ /* 0x000fe20003f6f018 */
[----:B------:R-:W-:Y:S01]  /*97d0*/  MUFU.EX2 R136, R136 ;  /* 0x0000008800887308 */ /* 0x000fe20000000800 */
[----:B------:R-:W-:-:S07]  /*97e0*/  UMOV UR38, UR10 ;  /* 0x0000000a00267c82 */ /* 0x000fce0008000000 */
        /* <DEDUP_REMOVED lines=26> */
[----:B-1----:R-:W-:Y:S01]  /*9990*/  IMAD.U32 R79, RZ, RZ, UR7 ;  /* 0x00000007ff4f7e24 */ /* 0x002fe2000f8e00ff */
[----:B------:R-:W-:Y:S01]  /*99a0*/  UMOV UR7, UR36 ;  /* 0x0000002400077c82 */ /* 0x000fe20008000000 */
[-C--:B0-----:R-:W-:Y:S01]  /*99b0*/  FMUL.FTZ R26, R26, R4.reuse ;  /* 0x000000041a1a7220 */ /* 0x081fe20000410000 */
[-C--:B------:R-:W-:Y:S01]  /*99c0*/  FMUL.FTZ R27, R27, R4.reuse ;  /* 0x000000041b1b7220 */ /* 0x080fe20000410000 */
[-C--:B------:R-:W-:Y:S01]  /*99d0*/  FMUL.FTZ R30, R30, R4.reuse ;  /* 0x000000041e1e7220 */ /* 0x080fe20000410000 */
[----:B------:R-:W-:Y:S01]  /*99e0*/  @!P1 LEA R79, R79, UR37, 0x3 ;  /* 0x000000254f4f9c11 */ /* 0x000fe2000f8e18ff */
[-C--:B------:R-:W-:Y:S01]  /*99f0*/  FMUL.FTZ R31, R31, R4.reuse ;  /* 0x000000041f1f7220 */ /* 0x080fe20000410000 */
[----:B--2---:R0:W1:Y:S01]  /*9a00*/  MUFU.EX2 R5, R77 ;  /* 0x0000004d00057308 */ /* 0x0040620000000800 */
[-C--:B------:R-:W-:Y:S01]  /*9a10*/  FMUL.FTZ R34, R34, R4.reuse ;  /* 0x0000000422227220 */ /* 0x080fe20000410000 */
[----:B------:R-:W-:Y:S01]  /*9a20*/  FMUL.FTZ R35, R35, R4 ;  /* 0x0000000423237220 */ /* 0x000fe20000410000 */
[----:B------:R-:W-:-:S02]  /*9a30*/  @!P1 VIADD R79, R79, 0x31c60 ;  /* 0x00031c604f4f9836 */ /* 0x000fc40000000000 */
[-C--:B------:R-:W-:Y:S01]  /*9a40*/  FMUL.FTZ R38, R38, R4.reuse ;  /* 0x0000000426267220 */ /* 0x080fe20000410000 */
[-C--:B------:R-:W-:Y:S01]  /*9a50*/  FMUL.FTZ R39, R39, R4.reuse ;  /* 0x0000000427277220 */ /* 0x080fe20000410000 */
[-C--:B------:R-:W-:Y:S01]  /*9a60*/  FMUL.FTZ R42, R42, R4.reuse ;  /* 0x000000042a2a7220 */ /* 0x080fe20000410000 */
[----:B------:R-:W-:Y:S01]  /*9a70*/  FMUL.FTZ R43, R43, R4 ;  /* 0x000000042b2b7220 */ /* 0x000fe20000410000 */
[----:B------:R-:W-:Y:S01]  /*9a80*/  @!P1 PRMT R79, RZ, 0x654, R79 ;  /* 0x00000654ff4f9816 */ /* 0x000fe2000000004f */
[----:B0-----:R-:W-:Y:S01]  /*9a90*/  FFMA.FTZ R77, R4, R0, R9 ;  /* 0x00000000044d7223 */ /* 0x001fe20000010009 */
[----:B------:R-:W-:Y:S01]  /*9aa0*/  MUFU.EX2 R85, R85 ;  /* 0x0000005500557308 */ /* 0x000fe20000000800 */
[-C--:B------:R-:W-:Y:S01]  /*9ab0*/  FMUL.FTZ R46, R46, R4.reuse ;  /* 0x000000042e2e7220 */ /* 0x080fe20000410000 */
[----:B------:R0:W-:Y:S01]  /*9ac0*/  @!P1 SYNCS.ARRIVE.TRANS64.RED.A1T0 RZ, [R79+URZ], RZ ;  /* 0x000000ff4fff99a7 */ /* 0x0001e2000810043f */
[C---:B------:R-:W-:Y:S01]  /*9ad0*/  FADD.FTZ R126, R10.reuse, R77 ;  /* 0x0000004d0a7e7221 */ /* 0x040fe20000010000 */
[----:B------:R-:W-:Y:S01]  /*9ae0*/  F2FP.F16.F32.PACK_AB R77, R10, R9 ;  /* 0x000000090a4d723e */ /* 0x000fe200000000ff */
[-C--:B------:R-:W-:Y:S01]  /*9af0*/  FMUL.FTZ R47, R47, R4.reuse ;  /* 0x000000042f2f7220 */ /* 0x080fe20000410000 */
[----:B------:R-:W-:Y:S01]  /*9b00*/  FMUL.FTZ R50, R50, R4 ;  /* 0x0000000432327220 */ /* 0x000fe20000410000 */
[----:B-1----:R-:W-:Y:S01]  /*9b10*/  FFMA.FTZ R104, R5, R3, R76 ;  /* 0x0000000305687223 */ /* 0x002fe2000001004c */
[----:B------:R-:W-:Y:S01]  /*9b20*/  FADD.FTZ R126, R13, R126 ;  /* 0x0000007e0d7e7221 */ /* 0x000fe20000010000 */
[C---:B------:R-:W-:Y:S01]  /*9b30*/  F2FP.F16.F32.PACK_AB R76, R7.reuse, R76 ;  /* 0x0000004c074c723e */ /* 0x040fe200000000ff */
[----:B------:R-:W-:Y:S01]  /*9b40*/  FFMA.FTZ R3, R118, UR4, -R134 ;  /* 0x0000000476037c23 */ /* 0x000fe20008010886 */
[----:B0-----:R-:W-:Y:S01]  /*9b50*/  FADD.FTZ R79, R7, R104 ;  /* 0x00000068074f7221 */ /* 0x001fe20000010000 */
[----:B------:R-:W-:Y:S01]  /*9b60*/  FADD.FTZ R10, R15, R126 ;  /* 0x0000007e0f0a7221 */ /* 0x000fe20000010000 */
[----:B------:R-:W0:Y:S01]  /*9b70*/  MUFU.EX2 R0, R117 ;  /* 0x0000007500007308 */ /* 0x000e220000000800 */
[----:B------:R-:W-:Y:S01]  /*9b80*/  FFMA.FTZ R7, R97, UR4, -R134 ;  /* 0x0000000461077c23 */ /* 0x000fe20008010886 */
[----:B------:R-:W-:Y:S01]  /*9b90*/  FADD.FTZ R9, R78, R79 ;  /* 0x0000004f4e097221 */ /* 0x000fe20000010000 */
[C---:B------:R-:W-:Y:S01]  /*9ba0*/  F2FP.F16.F32.PACK_AB R78, R8.reuse, R78 ;  /* 0x0000004e084e723e */ /* 0x040fe200000000ff */
[----:B------:R-:W-:Y:S01]  /*9bb0*/  FADD.FTZ R10, R21, R10 ;  /* 0x0000000a150a7221 */ /* 0x000fe20000010000 */
[----:B------:R-:W-:Y:S01]  /*9bc0*/  F2FP.F16.F32.PACK_AB R79, R15, R13 ;  /* 0x0000000d0f4f723e */ /* 0x000fe200000000ff */
[----:B------:R-:W-:Y:S01]  /*9bd0*/  FADD.FTZ R9, R8, R9 ;  /* 0x0000000908097221 */ /* 0x000fe20000010000 */
[----:B------:R-:W-:Y:S01]  /*9be0*/  FFMA.FTZ R13, R93, UR4, -R134 ;  /* 0x000000045d0d7c23 */ /* 0x000fe20008010886 */
[----:B------:R-:W-:Y:S01]  /*9bf0*/  FADD.FTZ R10, R11, R10 ;  /* 0x0000000a0b0a7221 */ /* 0x000fe20000010000 */
[----:B------:R-:W-:Y:S01]  /*9c00*/  FFMA.FTZ R15, R101, UR4, -R134 ;  /* 0x00000004650f7c23 */ /* 0x000fe20008010886 */
[----:B------:R-:W-:Y:S01]  /*9c10*/  FADD.FTZ R8, R136, R9 ;  /* 0x0000000988087221 */ /* 0x000fe20000010000 */
[----:B------:R1:W-:Y:S01]  /*9c20*/  STSM.16.M88.4 [R2+0x24300], R76 ;  /* 0x0243004c02007844 */ /* 0x0003e20000000200 */
[----:B------:R-:W-:Y:S01]  /*9c30*/  FADD.FTZ R93, R129, R10 ;  /* 0x0000000a815d7221 */ /* 0x000fe20000010000 */
[----:B------:R-:W2:Y:S01]  /*9c40*/  MUFU.EX2 R3, R3 ;  /* 0x0000000300037308 */ /* 0x000ea20000000800 */
[----:B------:R-:W-:Y:S01]  /*9c50*/  FADD.FTZ R8, R141, R8 ;  /* 0x000000088d087221 */ /* 0x000fe20000010000 */
[--C-:B------:R-:W-:Y:S01]  /*9c60*/  FFMA.FTZ R97, R92, UR4, -R134.reuse ;  /* 0x000000045c617c23 */ /* 0x100fe20008010886 */
[----:B------:R-:W-:Y:S01]  /*9c70*/  FADD.FTZ R93, R128, R93 ;  /* 0x0000005d805d7221 */ /* 0x000fe20000010000 */
[----:B------:R-:W-:Y:S01]  /*9c80*/  FFMA.FTZ R134, R140, UR4, -R134 ;  /* 0x000000048c867c23 */ /* 0x000fe20008010886 */
[----:B------:R-:W-:Y:S01]  /*9c90*/  FADD.FTZ R9, R131, R8 ;  /* 0x0000000883097221 */ /* 0x000fe20000010000 */
[-C--:B------:R-:W-:Y:S01]  /*9ca0*/  FMUL.FTZ R24, R24, R5.reuse ;  /* 0x0000000518187220 */ /* 0x080fe20000410000 */
[----:B------:R-:W-:Y:S01]  /*9cb0*/  FADD.FTZ R8, R122, R93 ;  /* 0x0000005d7a087221 */ /* 0x000fe20000010000 */
[----:B------:R-:W3:Y:S01]  /*9cc0*/  MUFU.EX2 R7, R7 ;  /* 0x0000000700077308 */ /* 0x000ee20000000800 */
[----:B------:R-:W-:Y:S01]  /*9cd0*/  FADD.FTZ R9, R130, R9 ;  /* 0x0000000982097221 */ /* 0x000fe20000010000 */
[-C--:B------:R-:W-:Y:S01]  /*9ce0*/  FMUL.FTZ R25, R25, R5.reuse ;  /* 0x0000000519197220 */ /* 0x080fe20000410000 */
[C---:B------:R-:W-:Y:S01]  /*9cf0*/  FADD.FTZ R101, R121.reuse, R8 ;  /* 0x0000000879657221 */ /* 0x040fe20000010000 */
[----:B------:R-:W-:Y:S01]  /*9d00*/  F2FP.F16.F32.PACK_AB R121, R121, R122 ;  /* 0x0000007a7979723e */ /* 0x000fe200000000ff */
[----:B------:R-:W-:Y:S01]  /*9d10*/  FADD.FTZ R9, R120, R9 ;  /* 0x0000000978097221 */ /* 0x000fe20000010000 */
[----:B------:R-:W-:Y:S01]  /*9d20*/  F2FP.F16.F32.PACK_AB R122, R123, R98 ;  /* 0x000000627b7a723e */ /* 0x000fe200000000ff */
[----:B------:R-:W-:Y:S01]  /*9d30*/  FADD.FTZ R10, R124, R101 ;  /* 0x000000657c0a7221 */ /* 0x000fe20000010000 */
[----:B------:R-:W4:Y:S01]  /*9d40*/  MUFU.EX2 R15, R15 ;  /* 0x0000000f000f7308 */ /* 0x000f220000000800 */
[C---:B------:R-:W-:Y:S01]  /*9d50*/  FADD.FTZ R9, R132.reuse, R9 ;  /* 0x0000000984097221 */ /* 0x040fe20000010000 */
[----:B------:R-:W-:Y:S01]  /*9d60*/  F2FP.F16.F32.PACK_AB R120, R132, R120 ;  /* 0x000000788478723e */ /* 0x000fe200000000ff */
[----:B------:R-:W-:Y:S01]  /*9d70*/  FADD.FTZ R101, R113, R10 ;  /* 0x0000000a71657221 */ /* 0x000fe20000010000 */
[-C--:B------:R-:W-:Y:S01]  /*9d80*/  FMUL.FTZ R28, R28, R5.reuse ;  /* 0x000000051c1c7220 */ /* 0x080fe20000410000 */
[----:B------:R-:W-:Y:S01]  /*9d90*/  FADD.FTZ R8, R98, R9 ;  /* 0x0000000962087221 */ /* 0x000fe20000010000 */
[----:B------:R-:W-:Y:S01]  /*9da0*/  FMUL.FTZ R29, R29, R5 ;  /* 0x000000051d1d7220 */ /* 0x000fe20000410000 */
[----:B------:R-:W-:Y:S01]  /*9db0*/  FADD.FTZ R104, R114, R101 ;  /* 0x0000006572687221 */ /* 0x000fe20000010000 */
[----:B------:R5:W-:Y:S01]  /*9dc0*/  MUFU.EX2 R92, R106 ;  /* 0x0000006a005c7308 */ /* 0x000be20000000800 */
[----:B------:R-:W-:Y:S01]  /*9dd0*/  FADD.FTZ R9, R123, R8 ;  /* 0x000000087b097221 */ /* 0x000fe20000010000 */
[----:B------:R-:W-:Y:S01]  /*9de0*/  F2FP.F16.F32.PACK_AB R8, R141, R136 ;  /* 0x000000888d08723e */ /* 0x000fe200000000ff */
[----:B------:R-:W-:Y:S01]  /*9df0*/  FADD.FTZ R101, R105, R104 ;  /* 0x0000006869657221 */ /* 0x000fe20000010000 */
[----:B------:R-:W-:Y:S01]  /*9e00*/  F2FP.F16.F32.PACK_AB R123, R113, R124 ;  /* 0x0000007c717b723e */ /* 0x000fe200000000ff */
[----:B------:R-:W-:Y:S01]  /*9e10*/  FADD.FTZ R10, R20, R9 ;  /* 0x00000009140a7221 */ /* 0x000fe20000010000 */
[----:B------:R-:W-:Y:S01]  /*9e20*/  F2FP.F16.F32.PACK_AB R9, R11, R21 ;  /* 0x000000150b09723e */ /* 0x000fe200000000ff */
[----:B------:R-:W-:Y:S01]  /*9e30*/  FADD.FTZ R101, R108, R101 ;  /* 0x000000656c657221 */ /* 0x000fe20000010000 */
[----:B------:R0:W-:Y:S01]  /*9e40*/  MUFU.EX2 R21, R13 ;  /* 0x0000000d00157308 */ /* 0x0001e20000000800 */
[----:B------:R-:W-:Y:S01]  /*9e50*/  FADD.FTZ R11, R125, R10 ;  /* 0x0000000a7d0b7221 */ /* 0x000fe20000010000 */
[----:B-----5:R-:W-:Y:S01]  /*9e60*/  F2FP.F16.F32.PACK_AB R106, R112, R14 ;  /* 0x0000000e706a723e */ /* 0x020fe200000000ff */
[----:B-1----:R-:W-:Y:S01]  /*9e70*/  FADD.FTZ R76, R96, R101 ;  /* 0x00000065604c7221 */ /* 0x002fe20000010000 */
[----:B------:R-:W-:Y:S01]  /*9e80*/  F2FP.F16.F32.PACK_AB R10, R130, R131 ;  /* 0x00000083820a723e */ /* 0x000fe200000000ff */
[----:B------:R-:W-:Y:S01]  /*9e90*/  FADD.FTZ R77, R14, R11 ;  /* 0x0000000b0e4d7221 */ /* 0x000fe20000010000 */
[----:B------:R-:W-:Y:S01]  /*9ea0*/  F2FP.F16.F32.PACK_AB R11, R128, R129 ;  /* 0x00000081800b723e */ /* 0x000fe200000000ff */
[-C--:B------:R-:W-:Y:S01]  /*9eb0*/  FMUL.FTZ R32, R32, R5.reuse ;  /* 0x0000000520207220 */ /* 0x080fe20000410000 */
[----:B------:R-:W-:Y:S01]  /*9ec0*/  MUFU.EX2 R90, R90 ;  /* 0x0000005a005a7308 */ /* 0x000fe20000000800 */
[----:B------:R-:W-:Y:S01]  /*9ed0*/  FADD.FTZ R77, R112, R77 ;  /* 0x0000004d704d7221 */ /* 0x000fe20000010000 */
[----:B0-----:R-:W-:Y:S01]  /*9ee0*/  FADD.FTZ R13, R91, R76 ;  /* 0x0000004c5b0d7221 */ /* 0x001fe20000010000 */
[----:B------:R0:W-:Y:S01]  /*9ef0*/  STSM.16.M88.4 [R2+0x25b00], R8 ;  /* 0x025b000802007844 */ /* 0x0001e20000000200 */
[----:B------:R-:W-:Y:S01]  /*9f00*/  F2FP.F16.F32.PACK_AB R105, R105, R114 ;  /* 0x000000726969723e */ /* 0x000fe200000000ff */
[----:B------:R-:W-:Y:S01]  /*9f10*/  FADD.FTZ R104, R12, R77 ;  /* 0x0000004d0c687221 */ /* 0x000fe20000010000 */
[-C--:B------:R-:W-:Y:S01]  /*9f20*/  FMUL.FTZ R33, R33, R5.reuse ;  /* 0x0000000521217220 */ /* 0x080fe20000410000 */
[----:B------:R-:W-:Y:S01]  /*9f30*/  STSM.16.M88.4 [R2+0x27300], R120 ;  /* 0x0273007802007844 */ /* 0x000fe20000000200 */
[----:B------:R1:W5:Y:S01]  /*9f40*/  MUFU.EX2 R93, R107 ;  /* 0x0000006b005d7308 */ /* 0x0003620000000800 */
[----:B------:R-:W-:Y:S01]  /*9f50*/  FADD.FTZ R77, R115, R104 ;  /* 0x00000068734d7221 */ /* 0x000fe20000010000 */
[----:B------:R-:W-:Y:S01]  /*9f60*/  F2FP.F16.F32.PACK_AB R104, R125, R20 ;  /* 0x000000147d68723e */ /* 0x000fe200000000ff */
[----:B------:R-:W-:Y:S01]  /*9f70*/  FADD.FTZ R20, R88, R13 ;  /* 0x0000000d58147221 */ /* 0x000fe20000010000 */
[-C--:B------:R-:W-:Y:S01]  /*9f80*/  FMUL.FTZ R36, R36, R5.reuse ;  /* 0x0000000524247220 */ /* 0x080fe20000410000 */
[----:B------:R-:W-:Y:S01]  /*9f90*/  FADD.FTZ R76, R116, R77 ;  /* 0x0000004d744c7221 */ /* 0x000fe20000010000 */
[----:B------:R-:W-:Y:S01]  /*9fa0*/  FMUL.FTZ R37, R37, R5 ;  /* 0x0000000525257220 */ /* 0x000fe20000410000 */
[----:B------:R-:W-:Y:S01]  /*9fb0*/  FADD.FTZ R13, R89, R20 ;  /* 0x00000014590d7221 */ /* 0x000fe20000010000 */
[----:B------:R-:W5:Y:S01]  /*9fc0*/  MUFU.EX2 R94, R94 ;  /* 0x0000005e005e7308 */ /* 0x000f620000000800 */
[----:B------:R-:W-:Y:S01]  /*9fd0*/  FADD.FTZ R77, R109, R76 ;  /* 0x0000004c6d4d7221 */ /* 0x000fe20000010000 */
[----:B-1----:R-:W-:Y:S01]  /*9fe0*/  F2FP.F16.F32.PACK_AB R107, R96, R108 ;  /* 0x0000006c606b723e */ /* 0x002fe200000000ff */
[----:B------:R-:W-:Y:S01]  /*9ff0*/  FADD.FTZ R14, R80, R13 ;  /* 0x0000000d500e7221 */ /* 0x000fe20000010000 */
[----:B0-----:R-:W-:Y:S01]  /*a000*/  F2FP.F16.F32.PACK_AB R8, R115, R12 ;  /* 0x0000000c7308723e */ /* 0x001fe200000000ff */
[----:B------:R-:W-:Y:S01]  /*a010*/  FADD.FTZ R20, R0, R77 ;  /* 0x0000004d00147221 */ /* 0x000fe20000010000 */
[----:B--2---:R-:W-:Y:S01]  /*a020*/  F2FP.F16.F32.PACK_AB R12, R3, R0 ;  /* 0x00000000030c723e */ /* 0x004fe200000000ff */
[----:B------:R-:W-:Y:S01]  /*a030*/  FADD.FTZ R13, R81, R14 ;  /* 0x0000000e510d7221 */ /* 0x000fe20000010000 */
[----:B------:R-:W0:Y:S01]  /*a040*/  MUFU.EX2 R78, R97 ;  /* 0x00000061004e7308 */ /* 0x000e220000000800 */
[----:B------:R-:W-:Y:S01]  /*a050*/  FADD.FTZ R14, R3, R20 ;  /* 0x00000014030e7221 */ /* 0x000fe20000010000 */
[----:B------:R-:W-:Y:S01]  /*a060*/  F2FP.F16.F32.PACK_AB R9, R88, R91 ;  /* 0x0000005b5809723e */ /* 0x000fe200000000ff */
[----:B------:R-:W-:Y:S01]  /*a070*/  FADD.FTZ R76, R84, R13 ;  /* 0x0000000d544c7221 */ /* 0x000fe20000010000 */
[----:B------:R-:W-:Y:S01]  /*a080*/  F2FP.F16.F32.PACK_AB R10, R109, R116 ;  /* 0x000000746d0a723e */ /* 0x000fe200000000ff */
[----:B---3--:R-:W-:Y:S01]  /*a090*/  FADD.FTZ R14, R7, R14 ;  /* 0x0000000e070e7221 */ /* 0x008fe20000010000 */
[----:B------:R-:W-:Y:S01]  /*a0a0*/  STSM.16.M88.4 [R2+0x28b00], R104 ;  /* 0x028b006802007844 */ /* 0x000fe20000000200 */
[----:B------:R-:W-:Y:S01]  /*a0b0*/  FADD.FTZ R76, R73, R76 ;  /* 0x0000004c494c7221 */ /* 0x000fe20000010000 */
[----:B------:R-:W1:Y:S01]  /*a0c0*/  MUFU.EX2 R82, R82 ;  /* 0x0000005200527308 */ /* 0x000e620000000800 */
[----:B----4-:R-:W-:Y:S01]  /*a0d0*/  FADD.FTZ R11, R15, R14 ;  /* 0x0000000e0f0b7221 */ /* 0x010fe20000010000 */
[----:B------:R-:W-:Y:S01]  /*a0e0*/  FMUL.FTZ R40, R40, R5 ;  /* 0x0000000528287220 */ /* 0x000fe20000410000 */
[----:B------:R-:W-:Y:S01]  /*a0f0*/  FADD.FTZ R13, R85, R76 ;  /* 0x0000004c550d7221 */ /* 0x000fe20000010000 */
[C---:B-----5:R-:W-:Y:S01]  /*a100*/  F2FP.F16.F32.PACK_AB R76, R93.reuse, R92 ;  /* 0x0000005c5d4c723e */ /* 0x060fe200000000ff */
[----:B------:R-:W-:Y:S01]  /*a110*/  FADD.FTZ R14, R92, R11 ;  /* 0x0000000b5c0e7221 */ /* 0x000fe20000010000 */
[----:B------:R-:W-:Y:S01]  /*a120*/  F2FP.F16.F32.PACK_AB R11, R80, R89 ;  /* 0x00000059500b723e */ /* 0x000fe200000000ff */
[----:B------:R-:W-:Y:S01]  /*a130*/  FADD.FTZ R77, R90, R13 ;  /* 0x0000000d5a4d7221 */ /* 0x000fe20000010000 */
[----:B------:R-:W2:Y:S01]  /*a140*/  MUFU.EX2 R86, R86 ;  /* 0x0000005600567308 */ /* 0x000ea20000000800 */
[----:B------:R-:W-:Y:S01]  /*a150*/  FADD.FTZ R3, R93, R14 ;  /* 0x0000000e5d037221 */ /* 0x000fe20000010000 */
[----:B------:R-:W-:Y:S01]  /*a160*/  F2FP.F16.F32.PACK_AB R13, R84, R81 ;  /* 0x00000051540d723e */ /* 0x000fe200000000ff */
[----:B------:R-:W-:Y:S01]  /*a170*/  FADD.FTZ R77, R94, R77 ;  /* 0x0000004d5e4d7221 */ /* 0x000fe20000010000 */
[----:B------:R-:W-:Y:S01]  /*a180*/  F2FP.F16.F32.PACK_AB R14, R15, R7 ;  /* 0x000000070f0e723e */ /* 0x000fe200000000ff */
[----:B0-----:R-:W-:Y:S01]  /*a190*/  FADD.FTZ R0, R78, R3 ;  /* 0x000000034e007221 */ /* 0x001fe20000010000 */
[----:B------:R-:W-:Y:S01]  /*a1a0*/  F2FP.F16.F32.PACK_AB R15, R85, R73 ;  /* 0x00000049550f723e */ /* 0x000fe200000000ff */
[----:B------:R0:W-:Y:S01]  /*a1b0*/  STSM.16.M88.4 [R2+0x2a300], R8 ;  /* 0x02a3000802007844 */ /* 0x0001e20000000200 */
[----:B------:R-:W3:Y:S01]  /*a1c0*/  MUFU.EX2 R75, R75 ;  /* 0x0000004b004b7308 */ /* 0x000ee20000000800 */
[----:B-1----:R-:W-:Y:S01]  /*a1d0*/  FADD.FTZ R77, R82, R77 ;  /* 0x0000004d524d7221 */ /* 0x002fe20000010000 */
[C---:B------:R-:W-:Y:S01]  /*a1e0*/  FADD.FTZ R3, R21.reuse, R0 ;  /* 0x0000000015037221 */ /* 0x040fe20000010000 */
[----:B------:R-:W-:Y:S01]  /*a1f0*/  F2FP.F16.F32.PACK_AB R78, R21, R78 ;  /* 0x0000004e154e723e */ /* 0x000fe200000000ff */
[----:B------:R1:W-:Y:S01]  /*a200*/  STSM.16.M88.4 [R2+0x2bb00], R12 ;  /* 0x02bb000c02007844 */ /* 0x0003e20000000200 */
[-C--:B------:R-:W-:Y:S01]  /*a210*/  FMUL.FTZ R41, R41, R5.reuse ;  /* 0x0000000529297220 */ /* 0x080fe20000410000 */
[-C--:B------:R-:W-:Y:S01]  /*a220*/  FMUL.FTZ R44, R44, R5.reuse ;  /* 0x000000052c2c7220 */ /* 0x080fe20000410000 */
[-C--:B------:R-:W-:Y:S01]  /*a230*/  FMUL.FTZ R45, R45, R5.reuse ;  /* 0x000000052d2d7220 */ /* 0x080fe20000410000 */
[----:B------:R-:W4:Y:S01]  /*a240*/  MUFU.EX2 R110, R110 ;  /* 0x0000006e006e7308 */ /* 0x000f220000000800 */
[----:B--2---:R-:W-:Y:S01]  /*a250*/  FADD.FTZ R0, R86, R77 ;  /* 0x0000004d56007221 */ /* 0x004fe20000010000 */
[----:B------:R-:W-:Y:S01]  /*a260*/  F2FP.F16.F32.PACK_AB R77, R94, R90 ;  /* 0x0000005a5e4d723e */ /* 0x000fe200000000ff */
[-C--:B------:R-:W-:Y:S01]  /*a270*/  FMUL.FTZ R48, R48, R5.reuse ;  /* 0x0000000530307220 */ /* 0x080fe20000410000 */
[----:B------:R-:W-:Y:S01]  /*a280*/  F2FP.F16.F32.PACK_AB R79, R86, R82 ;  /* 0x00000052564f723e */ /* 0x000fe200000000ff */
[-C--:B------:R-:W-:Y:S01]  /*a290*/  FMUL.FTZ R49, R49, R5.reuse ;  /* 0x0000000531317220 */ /* 0x080fe20000410000 */
[-C--:B------:R-:W-:Y:S01]  /*a2a0*/  FMUL.FTZ R52, R52, R5.reuse ;  /* 0x0000000534347220 */ /* 0x080fe20000410000 */
[-C--:B------:R-:W-:Y:S01]  /*a2b0*/  FMUL.FTZ R53, R53, R5.reuse ;  /* 0x0000000535357220 */ /* 0x080fe20000410000 */
[----:B------:R-:W2:Y:S01]  /*a2c0*/  MUFU.EX2 R99, R99 ;  /* 0x0000006300637308 */ /* 0x000ea20000000800 */
[----:B---3--:R-:W-:Y:S01]  /*a2d0*/  FADD.FTZ R0, R75, R0 ;  /* 0x000000004b007221 */ /* 0x008fe20000010000 */
[----:B------:R1:W-:Y:S01]  /*a2e0*/  STSM.16.M88.4 [R2+0x2d300], R76 ;  /* 0x02d3004c02007844 */ /* 0x0003e20000000200 */
[-C--:B------:R-:W-:Y:S01]  /*a2f0*/  FMUL.FTZ R56, R56, R5.reuse ;  /* 0x0000000538387220 */ /* 0x080fe20000410000 */
[-C--:B------:R-:W-:Y:S01]  /*a300*/  FMUL.FTZ R57, R57, R5.reuse ;  /* 0x0000000539397220 */ /* 0x080fe20000410000 */
[-C--:B------:R-:W-:Y:S01]  /*a310*/  FMUL.FTZ R60, R60, R5.reuse ;  /* 0x000000053c3c7220 */ /* 0x080fe20000410000 */
[-C--:B------:R-:W-:Y:S01]  /*a320*/  FMUL.FTZ R61, R61, R5.reuse ;  /* 0x000000053d3d7220 */ /* 0x080fe20000410000 */
[-C--:B------:R-:W-:Y:S01]  /*a330*/  FMUL.FTZ R64, R64, R5.reuse ;  /* 0x0000000540407220 */ /* 0x080fe20000410000 */
[----:B------:R-:W3:Y:S01]  /*a340*/  MUFU.EX2 R102, R102 ;  /* 0x0000006600667308 */ /* 0x000ee20000000800 */
[----:B----4-:R-:W-:Y:S01]  /*a350*/  FADD.FTZ R80, R110, R3 ;  /* 0x000000036e507221 */ /* 0x010fe20000010000 */
[-C--:B------:R-:W-:Y:S01]  /*a360*/  FMUL.FTZ R65, R65, R5.reuse ;  /* 0x0000000541417220 */ /* 0x080fe20000410000 */
[-C--:B------:R-:W-:Y:S01]  /*a370*/  FMUL.FTZ R68, R68, R5.reuse ;  /* 0x0000000544447220 */ /* 0x080fe20000410000 */
[----:B------:R-:W-:Y:S01]  /*a380*/  FMUL.FTZ R69, R69, R5 ;  /* 0x0000000545457220 */ /* 0x000fe20000410000 */
[-C--:B------:R-:W-:Y:S01]  /*a390*/  FMUL.FTZ R51, R51, R4.reuse ;  /* 0x0000000433337220 */ /* 0x080fe20000410000 */
[-C--:B------:R-:W-:Y:S01]  /*a3a0*/  FMUL.FTZ R54, R54, R4.reuse ;  /* 0x0000000436367220 */ /* 0x080fe20000410000 */
[-C--:B------:R-:W-:Y:S01]  /*a3b0*/  FMUL.FTZ R55, R55, R4.reuse ;  /* 0x0000000437377220 */ /* 0x080fe20000410000 */
[----:B------:R-:W4:Y:S01]  /*a3c0*/  MUFU.EX2 R111, R111 ;  /* 0x0000006f006f7308 */ /* 0x000f220000000800 */
        /* <DEDUP_REMOVED lines=11> */
[----:B------:R-:W-:Y:S01]  /*a480*/  FMUL.FTZ R71, R71, R4 ;  /* 0x0000000447477220 */ /* 0x000fe20000410000 */
[----:B------:R-:W-:-:S02]  /*a490*/  IMAD.MOV.U32 R5, RZ, RZ, R72 ;  /* 0x000000ffff057224 */ /* 0x000fc400078e0048 */
[----:B------:R-:W-:Y:S01]  /*a4a0*/  IMAD.MOV.U32 R4, RZ, RZ, R74 ;  /* 0x000000ffff047224 */ /* 0x000fe200078e004a */
[----:B------:R-:W3:Y:S01]  /*a4b0*/  MUFU.EX2 R119, R119 ;  /* 0x0000007700777308 */ /* 0x000ee20000000800 */
[----:B----4-:R-:W-:-:S07]  /*a4c0*/  FADD.FTZ R80, R111, R80 ;  /* 0x000000506f507221 */ /* 0x010fce0000010000 */
[----:B------:R-:W4:Y:S01]  /*a4d0*/  MUFU.EX2 R20, R137 ;  /* 0x0000008900147308 */ /* 0x000f220000000800 */
[C---:B--2---:R-:W-:Y:S01]  /*a4e0*/  FADD.FTZ R0, R83.reuse, R0 ;  /* 0x0000000053007221 */ /* 0x044fe20000010000 */
[----:B------:R-:W-:-:S06]  /*a4f0*/  F2FP.F16.F32.PACK_AB R83, R83, R102 ;  /* 0x000000665353723e */ /* 0x000fcc00000000ff */
[----:B------:R-:W2:Y:S01]  /*a500*/  MUFU.EX2 R95, R95 ;  /* 0x0000005f005f7308 */ /* 0x000ea20000000800 */
[----:B---3--:R-:W-:Y:S01]  /*a510*/  FADD.FTZ R7, R119, R80 ;  /* 0x0000005077077221 */ /* 0x008fe20000010000 */
[----:B------:R-:W-:-:S06]  /*a520*/  F2FP.F16.F32.PACK_AB R80, R111, R110 ;  /* 0x0000006e6f50723e */ /* 0x000fcc00000000ff */
[----:B------:R-:W0:Y:S01]  /*a530*/  MUFU.EX2 R100, R100 ;  /* 0x0000006400647308 */ /* 0x000e220000000800 */
[C---:B----4-:R-:W-:Y:S01]  /*a540*/  F2FP.F16.F32.PACK_AB R82, R20.reuse, R119 ;  /* 0x000000771452723e */ /* 0x050fe200000000ff */
[----:B------:R-:W-:-:S04]  /*a550*/  FADD.FTZ R7, R20, R7 ;  /* 0x0000000714077221 */ /* 0x000fc80000010000 */
[----:B------:R1:W-:Y:S02]  /*a560*/  STSM.16.M88.4 [R2+0x2eb00], R80 ;  /* 0x02eb005002007844 */ /* 0x0003e40000000200 */
[----:B------:R-:W3:Y:S01]  /*a570*/  MUFU.EX2 R103, R103 ;  /* 0x0000006700677308 */ /* 0x000ee20000000800 */
[----:B--2---:R-:W-:-:S07]  /*a580*/  FADD.FTZ R3, R95, R0 ;  /* 0x000000005f037221 */ /* 0x004fce0000010000 */
[----:B------:R-:W2:Y:S01]  /*a590*/  MUFU.EX2 R87, R87 ;  /* 0x0000005700577308 */ /* 0x000ea20000000800 */
[C---:B0-----:R-:W-:Y:S01]  /*a5a0*/  F2FP.F16.F32.PACK_AB R9, R100.reuse, R95 ;  /* 0x0000005f6409723e */ /* 0x041fe200000000ff */
[----:B------:R-:W-:-:S06]  /*a5b0*/  FADD.FTZ R0, R100, R3 ;  /* 0x0000000364007221 */ /* 0x000fcc0000010000 */
[----:B------:R-:W0:Y:S01]  /*a5c0*/  MUFU.EX2 R88, R135 ;  /* 0x0000008700587308 */ /* 0x000e220000000800 */
[----:B---3--:R-:W-:-:S07]  /*a5d0*/  FADD.FTZ R0, R103, R0 ;  /* 0x0000000067007221 */ /* 0x008fce0000010000 */
[----:B------:R-:W3:Y:S01]  /*a5e0*/  MUFU.EX2 R138, R138 ;  /* 0x0000008a008a7308 */ /* 0x000ee20000000800 */
[C---:B--2---:R-:W-:Y:S01]  /*a5f0*/  F2FP.F16.F32.PACK_AB R11, R87.reuse, R103 ;  /* 0x00000067570b723e */ /* 0x044fe200000000ff */
[----:B------:R-:W-:-:S06]  /*a600*/  FADD.FTZ R0, R87, R0 ;  /* 0x0000000057007221 */ /* 0x000fcc0000010000 */
[----:B------:R-:W2:Y:S01]  /*a610*/  MUFU.EX2 R84, R139 ;  /* 0x0000008b00547308 */ /* 0x000ea20000000800 */
[----:B0-----:R-:W-:-:S07]  /*a620*/  FADD.FTZ R7, R88, R7 ;  /* 0x0000000758077221 */ /* 0x001fce0000010000 */
[----:B------:R-:W0:Y:S01]  /*a630*/  MUFU.EX2 R134, R134 ;  /* 0x0000008600867308 */ /* 0x000e220000000800 */
[C---:B---3--:R-:W-:Y:S01]  /*a640*/  F2FP.F16.F32.PACK_AB R8, R138.reuse, R88 ;  /* 0x000000588a08723e */ /* 0x048fe200000000ff */
[----:B------:R-:W-:-:S04]  /*a650*/  FADD.FTZ R7, R138, R7 ;  /* 0x000000078a077221 */ /* 0x000fc80000010000 */
[----:B--2---:R-:W-:Y:S01]  /*a660*/  FADD.FTZ R7, R84, R7 ;  /* 0x0000000754077221 */ /* 0x004fe20000010000 */
[----:B0-----:R-:W-:-:S03]  /*a670*/  F2FP.F16.F32.PACK_AB R10, R134, R84 ;  /* 0x00000054860a723e */ /* 0x001fc600000000ff */
[----:B------:R-:W-:Y:S02]  /*a680*/  FADD.FTZ R3, R134, R7 ;  /* 0x0000000786037221 */ /* 0x000fe40000010000 */
        /* <DEDUP_REMOVED lines=9> */
[----:B------:R-:W-:-:S05]  /*a720*/  UMOV UR38, UR10 ;  /* 0x0000000a00267c82 */ /* 0x000fca0008000000 */
.L_x_11799:
[----:B------:R-:W-:-:S13]  /*a730*/  ISETP.LE.AND P2, PT, RZ, UR38, PT ;  /* 0x00000026ff007c0c */ /* 0x000fda000bf43270 */
[----:B------:R-:W-:Y:S05]  /*a740*/  @!P2 BRA `(.L_x_11809) ;  /* 0x000000400020a947 */ /* 0x000fea0003800000 */
[----:B------:R-:W-:Y:S01]  /*a750*/  IMAD.MOV.U32 R5, RZ, RZ, R72 ;  /* 0x000000ffff057224 */ /* 0x000fe200078e0048 */
[----:B------:R-:W-:Y:S01]  /*a760*/  UMOV UR39, UR60 ;  /* 0x0000003c00277c82 */ /* 0x000fe20008000000 */
[----:B------:R-:W-:Y:S01]  /*a770*/  IMAD.MOV.U32 R4, RZ, RZ, R74 ;  /* 0x000000ffff047224 */ /* 0x000fe200078e004a */
[----:B------:R-:W-:Y:S01]  /*a780*/  UMOV UR7, UR36 ;  /* 0x0000002400077c82 */ /* 0x000fe20008000000 */
[----:B------:R-:W-:-:S05]  /*a790*/  ULDC UR5, c[0x0][0x9d8] ;  /* 0x0002760000057ab9 */ /* 0x000fca0000000800 */
.L_x_11818:
[----:B------:R-:W-:Y:S01]  /*a7a0*/  R2UR UR4, R16 ;  /* 0x00000000100472ca */ /* 0x000fe200000e0000 */
[----:B------:R-:W-:-:S04]  /*a7b0*/  UIADD3 UR36, UR7, 0x1, URZ ;  /* 0x0000000107247890 */ /* 0x000fc8000fffe03f */
[----:B------:R-:W-:-:S04]  /*a7c0*/  UISETP.NE.AND UP0, UPT, UR36, 0x2, UPT ;  /* 0x000000022400788c */ /* 0x000fc8000bf05270 */
[----:B------:R-:W-:Y:S02]  /*a7d0*/  USEL UR60, URZ, 0x1, UP0 ;  /* 0x000000013f3c7887 */ /* 0x000fe40008000000 */
[----:B------:R-:W-:Y:S02]  /*a7e0*/  USEL UR36, UR36, URZ, UP0 ;  /* 0x0000003f24247287 */ /* 0x000fe40008000000 */
[----:B------:R-:W-:Y:S01]  /*a7f0*/  ISETP.NE.AND P3, PT, RZ, UR4, PT ;  /* 0x00000004ff007c0c */ /* 0x000fe2000bf65270 */
[----:B------:R-:W-:-:S12]  /*a800*/  ULOP3.LUT UR60, UR39, UR60, URZ, 0x3c, !UPT ;  /* 0x0000003c273c7292 */ /* 0x000fd8000f8e3c3f */
[----:B0-----:R-:W-:Y:S05]  /*a810*/  @P3 BRA `(.L_x_11810) ;  /* 0x00000000002c3947 */ /* 0x001fea0003800000 */
[----:B------:R-:W-:Y:S05]  /*a820*/  @!P0 BRA `(.L_x_11811) ;  /* 0x0000000000048947 */ /* 0x000fea0003800000 */
[----:B------:R-:W-:Y:S01]  /*a830*/  BPT.TRAP 0x1 ;  /* 0x000000040000795c */ /* 0x000fe20000300000 */
.L_x_11811:
[----:B------:R-:W-:Y:S01]  /*a840*/  ULEA UR4, UR36, UR37, 0x3 ;  /* 0x0000002524047291 */ /* 0x000fe2000f8e183f */
[----:B------:R-:W-:-:S05]  /*a850*/  IMAD.U32 R6, RZ, RZ, UR60 ;  /* 0x0000003cff067e24 */ /* 0x000fca000f8e00ff */
[----:B------:R-:W-:-:S04]  /*a860*/  SHF.L.U32 R6, R6, 0x1f, RZ ;  /* 0x0000001f06067819 */ /* 0x000fc800000006ff */
[----:B------:R0:W2:Y:S01]  /*a870*/  SYNCS.PHASECHK.TRANS64.TRYWAIT P2, [UR4+0x31c30], R6 ;  /* 0x031c3006ff0075a7 */ /* 0x0000a20008040144 */
[----:B------:R-:W-:Y:S05]  /*a880*/  @!P0 BRA `(.L_x_11812) ;  /* 0x0000000000048947 */ /* 0x000fea0003800000 */
[----:B------:R-:W-:Y:S01]  /*a890*/  BPT.TRAP 0x1 ;  /* 0x000000040000795c */ /* 0x000fe20000300000 */
.L_x_11812:
[----:B--2---:R-:W-:Y:S05]  /*a8a0*/  @P2 BRA `(.L_x_11810) ;  /* 0x0000000000082947 */ /* 0x004fea0003800000 */
[----:B------:R-:W2:Y:S02]  /*a8b0*/  SYNCS.PHASECHK.TRANS64.TRYWAIT P2, [UR4+0x31c30], R6 ;  /* 0x031c3006ff0075a7 */ /* 0x000ea40008040144 */
[----:B--2---:R-:W-:Y:S05]  /*a8c0*/  @!P2 BRA `(.L_x_11813) ;  /* 0x000000ac00c8a947 */ /* 0x004fea0003800000 */
.L_x_11810:
[----:B--2---:R-:W2:Y:S01]  /*a8d0*/  S2R R7, SR_TID.X ;  /* 0x0000000000077919 */ /* 0x004ea20000002100 */
        /* <DEDUP_REMOVED lines=24> */
[----:B--2---:R-:W-:Y:S01]  /*aa60*/  SHF.R.U32.HI R7, RZ, 0x7, R7 ;  /* 0x00000007ff077819 */ /* 0x004fe20000011607 */
        /* <DEDUP_REMOVED lines=62> */
[----:B-1----:R-:W-:-:S06]  /*ae50*/  WARPGROUP.ARRIVE ;  /* 0x00000000000079c5 */ /* 0x002fcc0000000000 */
        /* <DEDUP_REMOVED lines=267> */
.L_x_11815:
[----:B------:R-:W-:Y:S01]  /*bf10*/  ULEA UR4, UR7, UR37, 0x3 ;  /* 0x0000002507047291 */ /* 0x000fe2000f8e183f */
[----:B------:R-:W-:-:S05]  /*bf20*/  IMAD.U32 R6, RZ, RZ, UR39 ;  /* 0x00000027ff067e24 */ /* 0x000fca000f8e00ff */
[----:B------:R-:W-:-:S04]  /*bf30*/  SHF.L.U32 R6, R6, 0x1f, RZ ;  /* 0x0000001f06067819 */ /* 0x000fc800000006ff */
[----:B------:R0:W1:Y:S01]  /*bf40*/  SYNCS.PHASECHK.TRANS64.TRYWAIT P2, [UR4+0x31c50], R6 ;  /* 0x031c5006ff0075a7 */ /* 0x0000620008040144 */
[----:B------:R-:W-:Y:S05]  /*bf50*/  @!P0 BRA `(.L_x_11816) ;  /* 0x0000000000048947 */ /* 0x000fea0003800000 */
[----:B------:R-:W-:Y:S01]  /*bf60*/  BPT.TRAP 0x1 ;  /* 0x000000040000795c */ /* 0x000fe20000300000 */
.L_x_11816:
[----:B-1----:R-:W-:Y:S05]  /*bf70*/  @P2 BRA `(.L_x_11814) ;  /* 0x0000000000082947 */ /* 0x002fea0003800000 */
[----:B------:R-:W1:Y:S02]  /*bf80*/  SYNCS.PHASECHK.TRANS64.TRYWAIT P2, [UR4+0x31c50], R6 ;  /* 0x031c5006ff0075a7 */ /* 0x000e640008040144 */
[----:B-1----:R-:W-:Y:S05]  /*bf90*/  @!P2 BRA `(.L_x_11817) ;  /* 0x00000098002ca947 */ /* 0x002fea0003800000 */
.L_x_11814:
        /* <DEDUP_REMOVED lines=71> */
[----:B------:R-:W-:Y:S01]  /*c410*/  ULDC UR14, c[0x0][0x988] ;  /* 0x00026200000e7ab9 */ /* 0x000fe20000000800 */
[----:B------:R-:W-:Y:S01]  /*c420*/  FMUL.FTZ R17, R130, UR5 ;  /* 0x0000000582117c20 */ /* 0x000fe20008410000 */
[----:B------:R-:W-:Y:S01]  /*c430*/  UMOV UR4, UR14 ;  /* 0x0000000e00047c82 */ /* 0x000fe20008000000 */
        /* <DEDUP_REMOVED lines=40> */
[----:B------:R-:W-:Y:S01]  /*c6c0*/  UMOV UR39, UR60 ;  /* 0x0000003c00277c82 */ /* 0x000fe20008000000 */
        /* <DEDUP_REMOVED lines=15> */
[----:B-1----:R-:W-:-:S03]  /*c7c0*/  SHF.R.U32.HI R140, RZ, 0x7, R141 ;  /* 0x00000007ff8c7819 */ /* 0x002fc6000001168d */
[----:B------:R-:W1:Y:S01]  /*c7d0*/  MUFU.TANH R105, R105 ;  /* 0x0000006900697308 */ /* 0x000e620000002400 */
[----:B0-----:R-:W-:Y:S02]  /*c7e0*/  FMNMX.FTZ R131, R117, R132, !PT ;  /* 0x0000008475837209 */ /* 0x001fe40007810000 */
[----:B------:R-:W-:-:S05]  /*c7f0*/  ISETP.GE.U32.AND P2, PT, R141, 0x180, PT ;  /* 0x000001808d00780c */ /* 0x000fca0003f46070 */
        /* <DEDUP_REMOVED lines=52> */
[----:B------:R-:W-:-:S06]  /*cb40*/  FMUL.FTZ R131, R74, UR5 ;  /* 0x000000054a837c20 */ /* 0x000fcc0008410000 */
[----:B------:R-:W1:Y:S01]  /*cb50*/  MUFU.TANH R20, R20 ;  /* 0x0000001400147308 */ /* 0x000e620000002400 */
[----:B------:R-:W0:Y:S01]  /*cb60*/  SHFL.BFLY PT, R133, R132, 0x1, 0x1f ;  /* 0x0c201f0084857f89 */ /* 0x000e2200000e0000 */
[----:B------:R-:W-:Y:S02]  /*cb70*/  WARPGROUP.DEPBAR.LE gsb0, 0x0 ;  /* 0x00008000000079c5 */ /* 0x000fe40000010000 */
[----:B------:R-:W-:-:S04]  /*cb80*/  WARPGROUP.ARRIVE ;  /* 0x00000000000079c5 */ /* 0x000fc80000000000 */
[----:B------:R-:W1:Y:S02]  /*cb90*/  MUFU.TANH R129, R129 ;  /* 0x0000008100817308 */ /* 0x000e640000002400 */
[----:B------:R-:W-:Y:S01]  /*cba0*/  HGMMA.64x96x16.F32 R24, gdesc[UR32].tnspB, R24, gsb0 ;  /* 0x41600000201879f0 */ /* 0x000fe20008000818 */
[----:B------:R-:W-:Y:S02]  /*cbb0*/  UIADD3 UR32, UR10, 0x600, URZ ;  /* 0x000006000a207890 */ /* 0x000fe4000fffe03f */
[----:B------:R-:W-:-:S03]  /*cbc0*/  UIADD3 UR34, UR11, 0x100, URZ ;  /* 0x000001000b227890 */ /* 0x000fc6000fffe03f */
[----:B------:R-:W1:Y:S01]  /*cbd0*/  MUFU.TANH R130, R130 ;  /* 0x0000008200827308 */ /* 0x000e620000002400 */
[----:B------:R-:W-:Y:S01]  /*cbe0*/  UMOV UR33, 0xc0000010 ;  /* 0xc000001000217882 */ /* 0x000fe20000000000 */
[----:B------:R-:W-:Y:S01]  /*cbf0*/  UMOV UR35, 0x80000020 ;  /* 0x8000002000237882 */ /* 0x000fe20000000000 */
[----:B0-----:R-:W-:-:S05]  /*cc00*/  FMNMX.FTZ R74, R132, R133, !PT ;  /* 0x00000085844a7209 */ /* 0x001fca0007810000 */
[----:B------:R-:W0:Y:S01]  /*cc10*/  MUFU.TANH R122, R122 ;  /* 0x0000007a007a7308 */ /* 0x000e220000002400 */
[C---:B------:R-:W-:Y:S01]  /*cc20*/  FMUL.FTZ R132, R74.reuse, UR4 ;  /* 0x000000044a847c20 */ /* 0x040fe20008410000 */
[----:B------:R-:W-:-:S03]  /*cc30*/  FADD.FTZ R4, -R74, R4 ;  /* 0x000000044a047221 */ /* 0x000fc60000010100 */
[--C-:B------:R-:W-:Y:S01]  /*cc40*/  FFMA.FTZ R134, R7, UR4, -R132.reuse ;  /* 0x0000000407867c23 */ /* 0x100fe20008010884 */
[--C-:B------:R-:W-:Y:S01]  /*cc50*/  FFMA.FTZ R7, R14, UR4, -R132.reuse ;  /* 0x000000040e077c23 */ /* 0x100fe20008010884 */
[----:B------:R-:W-:Y:S01]  /*cc60*/  FMNMX.FTZ R14, R8, R5, !PT ;  /* 0x00000005080e7209 */ /* 0x000fe20007810000 */
[--C-:B------:R-:W-:Y:S01]  /*cc70*/  FFMA.FTZ R133, R10, UR4, -R132.reuse ;  /* 0x000000040a857c23 */ /* 0x100fe20008010884 */
[--C-:B------:R-:W-:Y:S01]  /*cc80*/  FFMA.FTZ R10, R15, UR4, -R132.reuse ;  /* 0x000000040f0a7c23 */ /* 0x100fe20008010884 */
[----:B------:R-:W0:Y:S01]  /*cc90*/  MUFU.TANH R123, R123 ;  /* 0x0000007b007b7308 */ /* 0x000e220000002400 */
[----:B--2---:R-:W-:Y:S01]  /*cca0*/  FMNMX.FTZ R15, R9, R14, !PT ;  /* 0x0000000e090f7209 */ /* 0x004fe20007810000 */
[--C-:B------:R-:W-:Y:S01]  /*ccb0*/  FFMA.FTZ R135, R11, UR4, -R132.reuse ;  /* 0x000000040b877c23 */ /* 0x100fe20008010884 */
[--C-:B------:R-:W-:Y:S01]  /*ccc0*/  FFMA.FTZ R11, R21, UR4, -R132.reuse ;  /* 0x00000004150b7c23 */ /* 0x100fe20008010884 */
[--C-:B------:R-:W-:Y:S01]  /*ccd0*/  FFMA.FTZ R21, R128, UR4, -R132.reuse ;  /* 0x0000000480157c23 */ /* 0x100fe20008010884 */
[----:B---3--:R-:W-:Y:S01]  /*cce0*/  FMNMX.FTZ R14, R12, R15, !PT ;  /* 0x0000000f0c0e7209 */ /* 0x008fe20007810000 */
[--C-:B------:R-:W-:Y:S01]  /*ccf0*/  FFMA.FTZ R128, R72, UR4, -R132.reuse ;  /* 0x0000000448807c23 */ /* 0x100fe20008010884 */
[--C-:B------:R-:W-:Y:S01]  /*cd00*/  FFMA.FTZ R6, R6, UR4, -R132.reuse ;  /* 0x0000000406067c23 */ /* 0x100fe20008010884 */
[----:B------:R-:W2:Y:S01]  /*cd10*/  MUFU.TANH R126, R126 ;  /* 0x0000007e007e7308 */ /* 0x000ea20000002400 */
[----:B----4-:R-:W-:Y:S01]  /*cd20*/  FMNMX.FTZ R14, R13, R14, !PT ;  /* 0x0000000e0d0e7209 */ /* 0x010fe20007810000 */
[--C-:B------:R-:W-:Y:S01]  /*cd30*/  FFMA.FTZ R120, R120, UR4, -R132.reuse ;  /* 0x0000000478787c23 */ /* 0x100fe20008010884 */
[--C-:B------:R-:W-:Y:S01]  /*cd40*/  FFMA.FTZ R121, R121, UR4, -R132.reuse ;  /* 0x0000000479797c23 */ /* 0x100fe20008010884 */
[--C-:B------:R-:W-:Y:S01]  /*cd50*/  FFMA.FTZ R124, R124, UR4, -R132.reuse ;  /* 0x000000047c7c7c23 */ /* 0x100fe20008010884 */
[----:B-----5:R-:W-:Y:S01]  /*cd60*/  FMNMX.FTZ R15, R17, R14, !PT ;  /* 0x0000000e110f7209 */ /* 0x020fe20007810000 */
[--C-:B------:R-:W-:Y:S01]  /*cd70*/  FFMA.FTZ R125, R125, UR4, -R132.reuse ;  /* 0x000000047d7d7c23 */ /* 0x100fe20008010884 */
[--C-:B------:R-:W-:Y:S01]  /*cd80*/  FFMA.FTZ R112, R112, UR4, -R132.reuse ;  /* 0x0000000470707c23 */ /* 0x100fe20008010884 */
[----:B------:R-:W3:Y:S01]  /*cd90*/  MUFU.TANH R127, R127 ;  /* 0x0000007f007f7308 */ /* 0x000ee20000002400 */
[----:B-1----:R-:W-:Y:S01]  /*cda0*/  FMNMX.FTZ R14, R20, R15, !PT ;  /* 0x0000000f140e7209 */ /* 0x002fe20007810000 */
[--C-:B------:R-:W-:Y:S01]  /*cdb0*/  FFMA.FTZ R113, R113, UR4, -R132.reuse ;  /* 0x0000000471717c23 */ /* 0x100fe20008010884 */
[--C-:B------:R-:W-:Y:S01]  /*cdc0*/  FFMA.FTZ R116, R116, UR4, -R132.reuse ;  /* 0x0000000474747c23 */ /* 0x100fe20008010884 */
[--C-:B------:R-:W-:Y:S01]  /*cdd0*/  FFMA.FTZ R117, R117, UR4, -R132.reuse ;  /* 0x0000000475757c23 */ /* 0x100fe20008010884 */
[----:B------:R-:W-:Y:S01]  /*cde0*/  FMNMX.FTZ R15, R129, R14, !PT ;  /* 0x0000000e810f7209 */ /* 0x000fe20007810000 */
[--C-:B------:R-:W-:Y:S01]  /*cdf0*/  FFMA.FTZ R104, R104, UR4, -R132.reuse ;  /* 0x0000000468687c23 */ /* 0x100fe20008010884 */
[--C-:B------:R-:W-:Y:S01]  /*ce00*/  FFMA.FTZ R105, R105, UR4, -R132.reuse ;  /* 0x0000000469697c23 */ /* 0x100fe20008010884 */
[----:B------:R-:W1:Y:S01]  /*ce10*/  MUFU.TANH R114, R114 ;  /* 0x0000007200727308 */ /* 0x000e620000002400 */
        /* <DEDUP_REMOVED lines=8> */
[----:B------:R-:W-:Y:S01]  /*cea0*/  FMNMX.FTZ R15, R123, R14, !PT ;  /* 0x0000000e7b0f7209 */ /* 0x000fe20007810000 */
[--C-:B------:R-:W-:Y:S01]  /*ceb0*/  FFMA.FTZ R101, R101, UR4, -R132.reuse ;  /* 0x0000000465657c23 */ /* 0x100fe20008010884 */
[--C-:B------:R-:W-:Y:S01]  /*cec0*/  FFMA.FTZ R88, R88, UR4, -R132.reuse ;  /* 0x0000000458587c23 */ /* 0x100fe20008010884 */
[--C-:B------:R-:W-:Y:S01]  /*ced0*/  FFMA.FTZ R89, R89, UR4, -R132.reuse ;  /* 0x0000000459597c23 */ /* 0x100fe20008010884 */
[----:B--2---:R-:W-:Y:S01]  /*cee0*/  FMNMX.FTZ R14, R126, R15, !PT ;  /* 0x0000000f7e0e7209 */ /* 0x004fe20007810000 */
[--C-:B------:R-:W-:Y:S01]  /*cef0*/  FFMA.FTZ R92, R92, UR4, -R132.reuse ;  /* 0x000000045c5c7c23 */ /* 0x100fe20008010884 */
[--C-:B------:R-:W-:Y:S01]  /*cf00*/  FFMA.FTZ R93, R93, UR4, -R132.reuse ;  /* 0x000000045d5d7c23 */ /* 0x100fe20008010884 */
[----:B------:R-:W2:Y:S01]  /*cf10*/  MUFU.TANH R118, R118 ;  /* 0x0000007600767308 */ /* 0x000ea20000002400 */
[----:B---3--:R-:W-:Y:S01]  /*cf20*/  FMNMX.FTZ R15, R127, R14, !PT ;  /* 0x0000000e7f0f7209 */ /* 0x008fe20007810000 */
        /* <DEDUP_REMOVED lines=9> */
[----:B------:R-:W-:Y:S01]  /*cfc0*/  FFMA.FTZ R137, R77, UR4, -R132 ;  /* 0x000000044d897c23 */ /* 0x000fe20008010884 */
[----:B------:R-:W-:-:S04]  /*cfd0*/  FMUL.FTZ R4, R4, UR4 ;  /* 0x0000000404047c20 */ /* 0x000fc80008410000 */
[----:B------:R-:W0:Y:S01]  /*cfe0*/  MUFU.TANH R106, R106 ;  /* 0x0000006a006a7308 */ /* 0x000e220000002400 */
[----:B--2---:R-:W-:-:S07]  /*cff0*/  FMNMX.FTZ R14, R118, R15, !PT ;  /* 0x0000000f760e7209 */ /* 0x004fce0007810000 */
[----:B------:R-:W2:Y:S01]  /*d000*/  MUFU.TANH R107, R107 ;  /* 0x0000006b006b7308 */ /* 0x000ea20000002400 */
[----:B-1----:R-:W-:-:S07]  /*d010*/  FMNMX.FTZ R15, R119, R14, !PT ;  /* 0x0000000e770f7209 */ /* 0x002fce0007810000 */
[----:B------:R-:W1:Y:S01]  /*d020*/  MUFU.TANH R110, R110 ;  /* 0x0000006e006e7308 */ /* 0x000e620000002400 */
[----:B0-----:R-:W-:Y:S01]  /*d030*/  FMNMX.FTZ R14, R106, R15, !PT ;  /* 0x0000000f6a0e7209 */ /* 0x001fe20007810000 */
[----:B------:R-:W-:Y:S02]  /*d040*/  WARPGROUP.DEPBAR.LE gsb0, 0x0 ;  /* 0x00008000000079c5 */ /* 0x000fe40000010000 */
[----:B------:R-:W-:-:S04]  /*d050*/  WARPGROUP.ARRIVE ;  /* 0x00000000000079c5 */ /* 0x000fc80000000000 */
[----:B------:R-:W0:Y:S01]  /*d060*/  MUFU.TANH R111, R111 ;  /* 0x0000006f006f7308 */ /* 0x000e220000002400 */
[----:B--2---:R-:W-:Y:S01]  /*d070*/  FMNMX.FTZ R15, R107, R14, !PT ;  /* 0x0000000e6b0f7209 */ /* 0x004fe20007810000 */
[----:B------:R-:W-:Y:S01]  /*d080*/  HGMMA.64x96x16.F32 R24, gdesc[UR32].tnspB, R24, gsb0 ;  /* 0x41600000201879f0 */ /* 0x000fe20008000818 */
[----:B------:R-:W-:Y:S02]  /*d090*/  UIADD3 UR32, UR10, 0x780, URZ ;  /* 0x000007800a207890 */ /* 0x000fe4000fffe03f */
[----:B------:R-:W-:-:S03]  /*d0a0*/  UIADD3 UR34, UR11, 0x140, URZ ;  /* 0x000001400b227890 */ /* 0x000fc6000fffe03f */
        /* <DEDUP_REMOVED lines=41> */
[----:B------:R-:W1:Y:S01]  /*d340*/  MUFU.EX2 R4, R4 ;  /* 0x0000000400047308 */ /* 0x000e620000000800 */
[----:B0-----:R-:W-:-:S07]  /*d350*/  FMNMX.FTZ R14, R78, R15, !PT ;  /* 0x0000000f4e0e7209 */ /* 0x001fce0007810000 */
[----:B------:R-:W0:Y:S01]  /*d360*/  MUFU.EX2 R6, R6 ;  /* 0x0000000600067308 */ /* 0x000e220000000800 */
[----:B--2---:R-:W-:-:S05]  /*d370*/  FMNMX.FTZ R14, R79, R14, !PT ;  /* 0x0000000e4f0e7209 */ /* 0x004fca0007810000 */
[----:B------:R-:W2:Y:S02]  /*d380*/  SHFL.BFLY PT, R15, R14, 0x2, 0x1f ;  /* 0x0c401f000e0f7f89 */ /* 0x000ea400000e0000 */
[----:B------:R-:W3:Y:S08]  /*d390*/  MUFU.EX2 R134, R134 ;  /* 0x0000008600867308 */ /* 0x000ef00000000800 */
[----:B------:R-:W4:Y:S08]  /*d3a0*/  MUFU.EX2 R133, R133 ;  /* 0x0000008500857308 */ /* 0x000f300000000800 */
[----:B------:R-:W-:Y:S01]  /*d3b0*/  MUFU.EX2 R135, R135 ;  /* 0x0000008700877308 */ /* 0x000fe20000000800 */
[----:B--2---:R-:W-:-:S07]  /*d3c0*/  FMNMX.FTZ R15, R14, R15, !PT ;  /* 0x0000000f0e0f7209 */ /* 0x004fce0007810000 */
[----:B------:R-:W-:Y:S01]  /*d3d0*/  MUFU.EX2 R7, R7 ;  /* 0x0000000700077308 */ /* 0x000fe20000000800 */
[----:B------:R-:W2:Y:S07]  /*d3e0*/  SHFL.BFLY PT, R14, R15, 0x1, 0x1f ;  /* 0x0c201f000f0e7f89 */ /* 0x000eae00000e0000 */
[----:B------:R-:W-:Y:S08]  /*d3f0*/  MUFU.EX2 R10, R10 ;  /* 0x0000000a000a7308 */ /* 0x000ff00000000800 */
[----:B------:R-:W-:Y:S08]  /*d400*/  MUFU.EX2 R11, R11 ;  /* 0x0000000b000b7308 */ /* 0x000ff00000000800 */
[----:B------:R-:W-:Y:S01]  /*d410*/  MUFU.EX2 R21, R21 ;  /* 0x0000001500157308 */ /* 0x000fe20000000800 */
[----:B--2---:R-:W-:-:S05]  /*d420*/  FMNMX.FTZ R72, R15, R14, !PT ;  /* 0x0000000e0f487209 */ /* 0x004fca0007810000 */
[C---:B------:R-:W-:Y:S01]  /*d430*/  FMUL.FTZ R132, R72.reuse, UR4 ;  /* 0x0000000448847c20 */ /* 0x040fe20008410000 */
[----:B------:R-:W-:Y:S01]  /*d440*/  FADD.FTZ R14, -R72, R5 ;  /* 0x00000005480e7221 */ /* 0x000fe20000010100 */
[----:B------:R-:W-:Y:S02]  /*d450*/  MUFU.EX2 R120, R120 ;  /* 0x0000007800787308 */ /* 0x000fe40000000800 */
[--C-:B------:R-:W-:Y:S01]  /*d460*/  FFMA.FTZ R136, R12, UR4, -R132.reuse ;  /* 0x000000040c887c23 */ /* 0x100fe20008010884 */
[----:B------:R-:W-:Y:S02]  /*d470*/  VIADD R12, R140, 0x9 ;  /* 0x000000098c0c7836 */ /* 0x000fe40000000000 */
[--C-:B------:R-:W-:Y:S01]  /*d480*/  FFMA.FTZ R13, R13, UR4, -R132.reuse ;  /* 0x000000040d0d7c23 */ /* 0x100fe20008010884 */
[----:B------:R-:W-:Y:S02]  /*d490*/  WARPGROUP.DEPBAR.LE gsb0, 0x0 ;  /* 0x00008000000079c5 */ /* 0x000fe40000010000 */
[----:B------:R-:W-:Y:S01]  /*d4a0*/  WARPGROUP.ARRIVE ;  /* 0x00000000000079c5 */ /* 0x000fe20000000000 */
[----:B------:R-:W-:Y:S01]  /*d4b0*/  SEL R12, R12, 0x9, !P2 ;  /* 0x000000090c0c7807 */ /* 0x000fe20005000000 */
[----:B------:R-:W-:Y:S01]  /*d4c0*/  MUFU.EX2 R5, R137 ;  /* 0x0000008900057308 */ /* 0x000fe20000000800 */
[--C-:B------:R-:W-:Y:S01]  /*d4d0*/  FFMA.FTZ R8, R8, UR4, -R132.reuse ;  /* 0x0000000408087c23 */ /* 0x100fe20008010884 */
[----:B------:R-:W-:Y:S01]  /*d4e0*/  FMUL.FTZ R14, R14, UR4 ;  /* 0x000000040e0e7c20 */ /* 0x000fe20008410000 */
[--C-:B------:R-:W-:Y:S01]  /*d4f0*/  FFMA.FTZ R15, R9, UR4, -R132.reuse ;  /* 0x00000004090f7c23 */ /* 0x100fe20008010884 */
[----:B------:R-:W-:Y:S01]  /*d500*/  HGMMA.64x96x16.F32 R24, gdesc[UR32].tnspB, R24, gsb0 ;  /* 0x41600000201879f0 */ /* 0x000fe20008000818 */
[----:B------:R-:W-:Y:S01]  /*d510*/  UIADD3 UR32, UR10, 0xa80, URZ ;  /* 0x00000a800a207890 */ /* 0x000fe2000fffe03f */
[--C-:B------:R-:W-:Y:S01]  /*d520*/  FFMA.FTZ R9, R17, UR4, -R132.reuse ;  /* 0x0000000411097c23 */ /* 0x100fe20008010884 */
[----:B------:R-:W-:Y:S01]  /*d530*/  UIADD3 UR34, UR11, 0x1c0, URZ ;  /* 0x000001c00b227890 */ /* 0x000fe2000fffe03f */
[----:B------:R2:W-:Y:S01]  /*d540*/  MUFU.EX2 R137, R13 ;  /* 0x0000000d00897308 */ /* 0x0005e20000000800 */
[----:B------:R-:W-:Y:S01]  /*d550*/  UMOV UR33, 0xc0000010 ;  /* 0xc000001000217882 */ /* 0x000fe20000000000 */
[----:B------:R-:W-:Y:S01]  /*d560*/  UMOV UR35, 0x80000020 ;  /* 0x8000002000237882 */ /* 0x000fe20000000000 */
[--C-:B------:R-:W-:Y:S01]  /*d570*/  FFMA.FTZ R138, R20, UR4, -R132.reuse ;  /* 0x00000004148a7c23 */ /* 0x100fe20008010884 */
[--C-:B------:R-:W-:Y:S01]  /*d580*/  FFMA.FTZ R129, R129, UR4, -R132.reuse ;  /* 0x0000000481817c23 */ /* 0x100fe20008010884 */
[--C-:B------:R-:W-:Y:S01]  /*d590*/  FFMA.FTZ R130, R130, UR4, -R132.reuse ;  /* 0x0000000482827c23 */ /* 0x100fe20008010884 */
[--C-:B------:R-:W-:Y:S01]  /*d5a0*/  FFMA.FTZ R122, R122, UR4, -R132.reuse ;  /* 0x000000047a7a7c23 */ /* 0x100fe20008010884 */
[----:B------:R-:W-:Y:S01]  /*d5b0*/  FFMA.FTZ R17, R106, UR4, -R132 ;  /* 0x000000046a117c23 */ /* 0x000fe20008010884 */
[----:B------:R3:W-:Y:S01]  /*d5c0*/  MUFU.EX2 R77, R14 ;  /* 0x0000000e004d7308 */ /* 0x0007e20000000800 */
[----:B--2---:R-:W-:-:S02]  /*d5d0*/  IMAD.U32 R13, RZ, RZ, UR36 ;  /* 0x00000024ff0d7e24 */ /* 0x004fc4000f8e00ff */
[--C-:B------:R-:W-:Y:S01]  /*d5e0*/  FFMA.FTZ R20, R114, UR4, -R132.reuse ;  /* 0x0000000472147c23 */ /* 0x100fe20008010884 */
[--C-:B------:R-:W-:Y:S01]  /*d5f0*/  FFMA.FTZ R106, R107, UR4, -R132.reuse ;  /* 0x000000046b6a7c23 */ /* 0x100fe20008010884 */
[--C-:B------:R-:W-:Y:S01]  /*d600*/  FFMA.FTZ R139, R123, UR4, -R132.reuse ;  /* 0x000000047b8b7c23 */ /* 0x100fe20008010884 */
[--C-:B------:R-:W-:Y:S01]  /*d610*/  FFMA.FTZ R114, R115, UR4, -R132.reuse ;  /* 0x0000000473727c23 */ /* 0x100fe20008010884 */
[----:B------:R-:W-:Y:S01]  /*d620*/  @!P1 LEA R13, R13, UR37, 0x3 ;  /* 0x000000250d0d9c11 */ /* 0x000fe2000f8e18ff */
[--C-:B------:R-:W-:Y:S01]  /*d630*/  FFMA.FTZ R107, R110, UR4, -R132.reuse ;  /* 0x000000046e6b7c23 */ /* 0x100fe20008010884 */
[----:B------:R-:W2:Y:S01]  /*d640*/  MUFU.EX2 R8, R8 ;  /* 0x0000000800087308 */ /* 0x000ea20000000800 */
[--C-:B------:R-:W-:Y:S01]  /*d650*/  FFMA.FTZ R115, R118, UR4, -R132.reuse ;  /* 0x0000000476737c23 */ /* 0x100fe20008010884 */
[--C-:B------:R-:W-:Y:S01]  /*d660*/  FFMA.FTZ R110, R111, UR4, -R132.reuse ;  /* 0x000000046f6e7c23 */ /* 0x100fe20008010884 */
[----:B------:R-:W-:Y:S02]  /*d670*/  @!P1 VIADD R13, R13, 0x31c40 ;  /* 0x00031c400d0d9836 */ /* 0x000fe40000000000 */
[--C-:B------:R-:W-:Y:S01]  /*d680*/  FFMA.FTZ R118, R119, UR4, -R132.reuse ;  /* 0x0000000477767c23 */ /* 0x100fe20008010884 */
[--C-:B------:R-:W-:Y:S01]  /*d690*/  FFMA.FTZ R123, R126, UR4, -R132.reuse ;  /* 0x000000047e7b7c23 */ /* 0x100fe20008010884 */
[--C-:B------:R-:W-:Y:S01]  /*d6a0*/  FFMA.FTZ R126, R127, UR4, -R132.reuse ;  /* 0x000000047f7e7c23 */ /* 0x100fe20008010884 */
[--C-:B------:R-:W-:Y:S01]  /*d6b0*/  FFMA.FTZ R103, R103, UR4, -R132.reuse ;  /* 0x0000000467677c23 */ /* 0x100fe20008010884 */
[----:B------:R-:W5:Y:S01]  /*d6c0*/  MUFU.EX2 R15, R15 ;  /* 0x0000000f000f7308 */ /* 0x000f620000000800 */
[----:B------:R-:W-:Y:S01]  /*d6d0*/  @!P1 PRMT R13, RZ, 0x654, R13 ;  /* 0x00000654ff0d9816 */ /* 0x000fe2000000000d */
[--C-:B------:R-:W-:Y:S01]  /*d6e0*/  FFMA.FTZ R98, R98, UR4, -R132.reuse ;  /* 0x0000000462627c23 */ /* 0x100fe20008010884 */
[--C-:B------:R-:W-:Y:S01]  /*d6f0*/  FFMA.FTZ R95, R95, UR4, -R132.reuse ;  /* 0x000000045f5f7c23 */ /* 0x100fe20008010884 */
[--C-:B------:R-:W-:Y:S01]  /*d700*/  FFMA.FTZ R86, R86, UR4, -R132.reuse ;  /* 0x0000000456567c23 */ /* 0x100fe20008010884 */
[--C-:B------:R-:W-:Y:S01]  /*d710*/  FFMA.FTZ R87, R87, UR4, -R132.reuse ;  /* 0x0000000457577c23 */ /* 0x100fe20008010884 */
[--C-:B------:R-:W-:Y:S01]  /*d720*/  FFMA.FTZ R79, R79, UR4, -R132.reuse ;  /* 0x000000044f4f7c23 */ /* 0x100fe20008010884 */
[--C-:B------:R-:W-:Y:S01]  /*d730*/  FFMA.FTZ R131, R131, UR4, -R132.reuse ;  /* 0x0000000483837c23 */ /* 0x100fe20008010884 */
[----:B------:R-:W5:Y:S01]  /*d740*/  MUFU.EX2 R136, R136 ;  /* 0x0000008800887308 */ /* 0x000f620000000800 */
[----:B------:R-:W-:Y:S01]  /*d750*/  FFMA.FTZ R78, R78, UR4, -R132 ;  /* 0x000000044e4e7c23 */ /* 0x000fe20008010884 */
[----:B------:R-:W-:-:S06]  /*d760*/  ISETP.LT.AND P2, PT, RZ, UR38, PT ;  /* 0x00000026ff007c0c */ /* 0x000fcc000bf41270 */
[----:B------:R-:W5:Y:S08]  /*d770*/  MUFU.EX2 R9, R9 ;  /* 0x0000000900097308 */ /* 0x000f700000000800 */
[----:B------:R-:W5:Y:S08]  /*d780*/  MUFU.EX2 R138, R138 ;  /* 0x0000008a008a7308 */ /* 0x000f700000000800 */
[----:B------:R-:W5:Y:S08]  /*d790*/  MUFU.EX2 R129, R129 ;  /* 0x0000008100817308 */ /* 0x000f700000000800 */
        /* <DEDUP_REMOVED lines=24> */
[----:B------:R-:W-:Y:S01]  /*d920*/  MUFU.EX2 R17, R17 ;  /* 0x0000001100117308 */ /* 0x000fe20000000800 */
[----:B------:R-:W-:-:S02]  /*d930*/  WARPGROUP.DEPBAR.LE gsb0, 0x0 ;  /* 0x00008000000079c5 */ /* 0x000fc40000010000 */
[----:B------:R-:W-:-:S05]  /*d940*/  WARPGROUP.ARRIVE ;  /* 0x00000000000079c5 */ /* 0x000fca0000000000 */
[----:B------:R-:W5:Y:S01]  /*d950*/  MUFU.EX2 R105, R105 ;  /* 0x0000006900697308 */ /* 0x000f620000000800 */
[----:B------:R-:W-:Y:S07]  /*d960*/  HGMMA.64x96x16.F32 R24, gdesc[UR32].tnspB, R24, gsb0 ;  /* 0x41600000201879f0 */ /* 0x000fee0008000818 */
[----:B------:R-:W5:Y:S08]  /*d970*/  MUFU.EX2 R106, R106 ;  /* 0x0000006a006a7308 */ /* 0x000f700000000800 */
[----:B------:R-:W5:Y:S08]  /*d980*/  MUFU.EX2 R108, R108 ;  /* 0x0000006c006c7308 */ /* 0x000f700000000800 */
[----:B------:R-:W-:Y:S08]  /*d990*/  MUFU.EX2 R107, R107 ;  /* 0x0000006b006b7308 */ /* 0x000ff00000000800 */
[----:B------:R-:W-:Y:S08]  /*d9a0*/  MUFU.EX2 R109, R109 ;  /* 0x0000006d006d7308 */ /* 0x000ff00000000800 */
[----:B------:R-:W-:Y:S08]  /*d9b0*/  MUFU.EX2 R110, R110 ;  /* 0x0000006e006e7308 */ /* 0x000ff00000000800 */
[----:B------:R-:W-:Y:S08]  /*d9c0*/  MUFU.EX2 R96, R96 ;  /* 0x0000006000607308 */ /* 0x000ff00000000800 */
[----:B------:R-:W-:Y:S08]  /*d9d0*/  MUFU.EX2 R97, R97 ;  /* 0x0000006100617308 */ /* 0x000ff00000000800 */
[----:B------:R-:W-:Y:S08]  /*d9e0*/  MUFU.EX2 R100, R100 ;  /* 0x0000006400647308 */ /* 0x000ff00000000800 */
        /* <DEDUP_REMOVED lines=10> */
[----:B------:R-:W-:Y:S01]  /*da90*/  UIADD3 UR7, UR38, -0x1, URZ ;  /* 0xffffffff26077890 */ /* 0x000fe2000fffe03f */
[-C--:B------:R-:W-:Y:S01]  /*daa0*/  FMUL.FTZ R24, R24, R4.reuse ;  /* 0x0000000418187220 */ /* 0x080fe20000410000 */
[-C--:B------:R-:W-:Y:S01]  /*dab0*/  FMUL.FTZ R25, R25, R4.reuse ;  /* 0x0000000419197220 */ /* 0x080fe20000410000 */
[----:B------:R-:W-:Y:S01]  /*dac0*/  FMUL.FTZ R28, R28, R4 ;  /* 0x000000041c1c7220 */ /* 0x000fe20000410000 */
[----:B------:R-:W-:Y:S01]  /*dad0*/  @!P1 LEA R12, R12, UR37, 0x3 ;  /* 0x000000250c0c9c11 */ /* 0x000fe2000f8e18ff */
[----:B0-----:R-:W-:Y:S01]  /*dae0*/  FFMA.FTZ R13, R4, R3, R6 ;  /* 0x00000003040d7223 */ /* 0x001fe20000010006 */
[----:B------:R-:W-:Y:S01]  /*daf0*/  MUFU.EX2 R81, R81 ;  /* 0x0000005100517308 */ /* 0x000fe20000000800 */
[----:B------:R-:W-:Y:S01]  /*db00*/  UMOV UR38, UR7 ;  /* 0x0000000700267c82 */ /* 0x000fe20008000000 */
[----:B------:R-:W-:Y:S01]  /*db10*/  UMOV UR7, UR36 ;  /* 0x0000002400077c82 */ /* 0x000fe20008000000 */
[----:B------:R-:W-:-:S02]  /*db20*/  @!P1 VIADD R12, R12, 0x31c60 ;  /* 0x00031c600c0c9836 */ /* 0x000fc40000000000 */
[----:B---3--:R-:W-:Y:S01]  /*db30*/  FADD.FTZ R14, R134, R13 ;  /* 0x0000000d860e7221 */ /* 0x008fe20000010000 */
[-C--:B------:R-:W-:Y:S01]  /*db40*/  FMUL.FTZ R29, R29, R4.reuse ;  /* 0x000000041d1d7220 */ /* 0x080fe20000410000 */
[-C--:B------:R-:W-:Y:S01]  /*db50*/  FMUL.FTZ R32, R32, R4.reuse ;  /* 0x0000000420207220 */ /* 0x080fe20000410000 */
[-C--:B------:R-:W-:Y:S01]  /*db60*/  FMUL.FTZ R33, R33, R4.reuse ;  /* 0x0000000421217220 */ /* 0x080fe20000410000 */
[----:B------:R-:W-:Y:S01]  /*db70*/  @!P1 PRMT R12, RZ, 0x654, R12 ;  /* 0x00000654ff0c9816 */ /* 0x000fe2000000000c */
[----:B----4-:R-:W-:Y:S01]  /*db80*/  FADD.FTZ R14, R133, R14 ;  /* 0x0000000e850e7221 */ /* 0x010fe20000010000 */
[----:B------:R0:W-:Y:S01]  /*db90*/  MUFU.EX2 R3, R98 ;  /* 0x0000006200037308 */ /* 0x0001e20000000800 */
[-C--:B------:R-:W-:Y:S01]  /*dba0*/  FMUL.FTZ R36, R36, R4.reuse ;  /* 0x0000000424247220 */ /* 0x080fe20000410000 */
[----:B------:R2:W-:Y:S01]  /*dbb0*/  @!P1 SYNCS.ARRIVE.TRANS64.RED.A1T0 RZ, [R12+URZ], RZ ;  /* 0x000000ff0cff99a7 */ /* 0x0005e2000810043f */
[-C--:B------:R-:W-:Y:S01]  /*dbc0*/  FMUL.FTZ R37, R37, R4.reuse ;  /* 0x0000000425257220 */ /* 0x080fe20000410000 */
[-C--:B------:R-:W-:Y:S01]  /*dbd0*/  FMUL.FTZ R40, R40, R4.reuse ;  /* 0x0000000428287220 */ /* 0x080fe20000410000 */
[-C--:B------:R-:W-:Y:S01]  /*dbe0*/  FMUL.FTZ R41, R41, R4.reuse ;  /* 0x0000000429297220 */ /* 0x080fe20000410000 */
[-C--:B------:R-:W-:Y:S01]  /*dbf0*/  FMUL.FTZ R44, R44, R4.reuse ;  /* 0x000000042c2c7220 */ /* 0x080fe20000410000 */
[----:B------:R-:W-:Y:S01]  /*dc00*/  FMUL.FTZ R45, R45, R4 ;  /* 0x000000042d2d7220 */ /* 0x000fe20000410000 */
[----:B------:R-:W-:Y:S01]  /*dc10*/  MUFU.EX2 R84, R84 ;  /* 0x0000005400547308 */ /* 0x000fe20000000800 */
[----:B0-----:R-:W-:Y:S01]  /*dc20*/  FFMA.FTZ R98, R91, UR4, -R132 ;  /* 0x000000045b627c23 */ /* 0x001fe20008010884 */
[----:B--2---:R-:W-:Y:S01]  /*dc30*/  FFMA.FTZ R12, R77, R0, R8 ;  /* 0x000000004d0c7223 */ /* 0x004fe20000010008 */
[--C-:B------:R-:W-:Y:S01]  /*dc40*/  FFMA.FTZ R0, R99, UR4, -R132.reuse ;  /* 0x0000000463007c23 */ /* 0x100fe20008010884 */
[--C-:B------:R-:W-:Y:S01]  /*dc50*/  FFMA.FTZ R99, R102, UR4, -R132.reuse ;  /* 0x0000000466637c23 */ /* 0x100fe20008010884 */
[----:B------:R-:W-:Y:S01]  /*dc60*/  FFMA.FTZ R91, R94, UR4, -R132 ;  /* 0x000000045e5b7c23 */ /* 0x000fe20008010884 */
[----:B-----5:R-:W-:Y:S01]  /*dc70*/  FADD.FTZ R13, R15, R12 ;  /* 0x0000000c0f0d7221 */ /* 0x020fe20000010000 */
[----:B------:R-:W-:Y:S01]  /*dc80*/  F2FP.F16.F32.PACK_AB R12, R134, R6 ;  /* 0x00000006860c723e */ /* 0x000fe200000000ff */
[----:B------:R-:W-:Y:S01]  /*dc90*/  FADD.FTZ R6, R135, R14 ;  /* 0x0000000e87067221 */ /* 0x000fe20000010000 */
[----:B------:R-:W-:Y:S01]  /*dca0*/  FFMA.FTZ R94, R82, UR4, -R132 ;  /* 0x00000004525e7c23 */ /* 0x000fe20008010884 */
[----:B------:R-:W-:Y:S01]  /*dcb0*/  FADD.FTZ R134, R136, R13 ;  /* 0x0000000d88867221 */ /* 0x000fe20000010000 */
[----:B------:R-:W-:Y:S01]  /*dcc0*/  F2FP.F16.F32.PACK_AB R13, R15, R8 ;  /* 0x000000080f0d723e */ /* 0x000fe200000000ff */
[----:B------:R-:W-:Y:S01]  /*dcd0*/  FADD.FTZ R111, R7, R6 ;  /* 0x00000006076f7221 */ /* 0x000fe20000010000 */
[----:B------:R-:W-:Y:S01]  /*dce0*/  FFMA.FTZ R8, R90, UR4, -R132 ;  /* 0x000000045a087c23 */ /* 0x000fe20008010884 */
[----:B------:R-:W-:Y:S01]  /*dcf0*/  FADD.FTZ R134, R137, R134 ;  /* 0x0000008689867221 */ /* 0x000fe20000010000 */
[----:B------:R0:W-:Y:S01]  /*dd00*/  MUFU.EX2 R6, R103 ;  /* 0x0000006700067308 */ /* 0x0001e20000000800 */
[----:B------:R-:W-:Y:S01]  /*dd10*/  FADD.FTZ R90, R10, R111 ;  /* 0x0000006f0a5a7221 */ /* 0x000fe20000010000 */
[----:B------:R-:W-:Y:S01]  /*dd20*/  F2FP.F16.F32.PACK_AB R14, R135, R133 ;  /* 0x00000085870e723e */ /* 0x000fe200000000ff */
[----:B------:R-:W-:Y:S01]  /*dd30*/  FADD.FTZ R119, R9, R134 ;  /* 0x0000008609777221 */ /* 0x000fe20000010000 */
[----:B------:R-:W-:Y:S01]  /*dd40*/  F2FP.F16.F32.PACK_AB R15, R137, R136 ;  /* 0x00000088890f723e */ /* 0x000fe200000000ff */
[----:B------:R-:W-:Y:S01]  /*dd50*/  FADD.FTZ R134, R11, R90 ;  /* 0x0000005a0b867221 */ /* 0x000fe20000010000 */
[----:B------:R-:W-:Y:S01]  /*dd60*/  FFMA.FTZ R90, R83, UR4, -R132 ;  /* 0x00000004535a7c23 */ /* 0x000fe20008010884 */
[C---:B------:R-:W-:Y:S01]  /*dd70*/  FADD.FTZ R102, R138.reuse, R119 ;  /* 0x000000778a667221 */ /* 0x040fe20000010000 */
[----:B------:R1:W-:Y:S01]  /*dd80*/  MUFU.EX2 R82, R8 ;  /* 0x0000000800527308 */ /* 0x0003e20000000800 */
[----:B------:R-:W-:Y:S01]  /*dd90*/  FADD.FTZ R83, R21, R134 ;  /* 0x0000008615537221 */ /* 0x000fe20000010000 */
[----:B------:R2:W-:Y:S01]  /*dda0*/  STSM.16.M88.4 [R2+0x24300], R12 ;  /* 0x0243000c02007844 */ /* 0x0005e20000000200 */
[----:B------:R-:W-:Y:S01]  /*ddb0*/  FADD.FTZ R111, R129, R102 ;  /* 0x00000066816f7221 */ /* 0x000fe20000010000 */
[----:B------:R-:W-:Y:S01]  /*ddc0*/  F2FP.F16.F32.PACK_AB R9, R138, R9 ;  /* 0x000000098a09723e */ /* 0x000fe200000000ff */
[----:B------:R-:W-:Y:S01]  /*ddd0*/  FADD.FTZ R102, R120, R83 ;  /* 0x0000005378667221 */ /* 0x000fe20000010000 */
[----:B------:R-:W-:Y:S01]  /*dde0*/  FFMA.FTZ R83, R75, UR4, -R132 ;  /* 0x000000044b537c23 */ /* 0x000fe20008010884 */
[----:B------:R-:W-:Y:S01]  /*ddf0*/  FADD.FTZ R111, R130, R111 ;  /* 0x0000006f826f7221 */ /* 0x000fe20000010000 */
[----:B------:R3:W-:Y:S01]  /*de00*/  MUFU.EX2 R75, R98 ;  /* 0x00000062004b7308 */ /* 0x0007e20000000800 */
[----:B0-----:R-:W-:Y:S01]  /*de10*/  FADD.FTZ R103, R121, R102 ;  /* 0x0000006679677221 */ /* 0x001fe20000010000 */
[----:B-1----:R-:W-:Y:S01]  /*de20*/  F2FP.F16.F32.PACK_AB R8, R10, R7 ;  /* 0x000000070a08723e */ /* 0x002fe200000000ff */
[----:B------:R-:W-:Y:S01]  /*de30*/  FADD.FTZ R134, R122, R111 ;  /* 0x0000006f7a867221 */ /* 0x000fe20000010000 */
[----:B------:R-:W-:Y:S01]  /*de40*/  F2FP.F16.F32.PACK_AB R10, R21, R11 ;  /* 0x0000000b150a723e */ /* 0x000fe200000000ff */
[----:B------:R-:W-:Y:S01]  /*de50*/  FADD.FTZ R102, R124, R103 ;  /* 0x000000677c667221 */ /* 0x000fe20000010000 */
[----:B------:R-:W-:Y:S01]  /*de60*/  F2FP.F16.F32.PACK_AB R11, R130, R129 ;  /* 0x00000081820b723e */ /* 0x000fe200000000ff */
[----:B------:R-:W-:Y:S01]  /*de70*/  FADD.FTZ R134, R139, R134 ;  /* 0x000000868b867221 */ /* 0x000fe20000010000 */
[----:B------:R-:W0:Y:S01]  /*de80*/  MUFU.EX2 R0, R0 ;  /* 0x0000000000007308 */ /* 0x000e220000000800 */
[----:B------:R-:W-:Y:S01]  /*de90*/  FADD.FTZ R111, R125, R102 ;  /* 0x000000667d6f7221 */ /* 0x000fe20000010000 */
[----:B------:R-:W-:Y:S01]  /*dea0*/  F2FP.F16.F32.PACK_AB R120, R121, R120 ;  /* 0x000000787978723e */ /* 0x000fe200000000ff */
[----:B------:R-:W-:Y:S01]  /*deb0*/  FADD.FTZ R103, R123, R134 ;  /* 0x000000867b677221 */ /* 0x000fe20000010000 */
[----:B------:R1:W-:Y:S01]  /*dec0*/  STSM.16.M88.4 [R2+0x25b00], R8 ;  /* 0x025b000802007844 */ /* 0x0003e20000000200 */
[----:B------:R-:W-:Y:S01]  /*ded0*/  FADD.FTZ R102, R112, R111 ;  /* 0x0000006f70667221 */ /* 0x000fe20000010000 */
[----:B------:R-:W-:Y:S01]  /*dee0*/  F2FP.F16.F32.PACK_AB R121, R139, R122 ;  /* 0x0000007a8b79723e */ /* 0x000fe200000000ff */
[----:B------:R-:W-:Y:S01]  /*def0*/  FADD.FTZ R103, R126, R103 ;  /* 0x000000677e677221 */ /* 0x000fe20000010000 */
[----:B------:R-:W4:Y:S01]  /*df00*/  MUFU.EX2 R99, R99 ;  /* 0x0000006300637308 */ /* 0x000f220000000800 */
[C---:B------:R-:W-:Y:S01]  /*df10*/  FADD.FTZ R7, R113.reuse, R102 ;  /* 0x0000006671077221 */ /* 0x040fe20000010000 */
[----:B------:R-:W-:Y:S01]  /*df20*/  F2FP.F16.F32.PACK_AB R112, R113, R112 ;  /* 0x000000707170723e */ /* 0x000fe200000000ff */
[----:B------:R-:W-:Y:S01]  /*df30*/  FADD.FTZ R103, R20, R103 ;  /* 0x0000006714677221 */ /* 0x000fe20000010000 */
[----:B------:R-:W-:Y:S01]  /*df40*/  F2FP.F16.F32.PACK_AB R122, R125, R124 ;  /* 0x0000007c7d7a723e */ /* 0x000fe200000000ff */
[----:B--2---:R-:W-:Y:S01]  /*df50*/  FADD.FTZ R12, R116, R7 ;  /* 0x00000007740c7221 */ /* 0x004fe20000010000 */
[----:B------:R-:W-:Y:S01]  /*df60*/  F2FP.F16.F32.PACK_AB R123, R126, R123 ;  /* 0x0000007b7e7b723e */ /* 0x000fe200000000ff */
[C---:B---3--:R-:W-:Y:S01]  /*df70*/  FADD.FTZ R98, R114.reuse, R103 ;  /* 0x0000006772627221 */ /* 0x048fe20000010000 */
[----:B------:R-:W2:Y:S01]  /*df80*/  MUFU.EX2 R91, R91 ;  /* 0x0000005b005b7308 */ /* 0x000ea20000000800 */
[----:B------:R-:W-:Y:S01]  /*df90*/  FADD.FTZ R13, R117, R12 ;  /* 0x0000000c750d7221 */ /* 0x000fe20000010000 */
[----:B------:R-:W-:Y:S01]  /*dfa0*/  F2FP.F16.F32.PACK_AB R113, R114, R20 ;  /* 0x000000147271723e */ /* 0x000fe200000000ff */
[----:B------:R-:W-:Y:S01]  /*dfb0*/  FADD.FTZ R7, R115, R98 ;  /* 0x0000006273077221 */ /* 0x000fe20000010000 */
[----:B------:R-:W-:Y:S01]  /*dfc0*/  F2FP.F16.F32.PACK_AB R114, R117, R116 ;  /* 0x000000747572723e */ /* 0x000fe200000000ff */
[----:B------:R-:W-:Y:S01]  /*dfd0*/  FADD.FTZ R14, R104, R13 ;  /* 0x0000000d680e7221 */ /* 0x000fe20000010000 */
[C---:B------:R-:W-:Y:S01]  /*dfe0*/  F2FP.F16.F32.PACK_AB R104, R105.reuse, R104 ;  /* 0x000000686968723e */ /* 0x040fe200000000ff */
[C---:B------:R-:W-:Y:S01]  /*dff0*/  FADD.FTZ R12, R118.reuse, R7 ;  /* 0x00000007760c7221 */ /* 0x040fe20000010000 */
[----:B------:R-:W3:Y:S01]  /*e000*/  MUFU.EX2 R102, R95 ;  /* 0x0000005f00667308 */ /* 0x000ee20000000800 */
[----:B------:R-:W-:Y:S01]  /*e010*/  FADD.FTZ R13, R105, R14 ;  /* 0x0000000e690d7221 */ /* 0x000fe20000010000 */
[----:B------:R-:W-:Y:S01]  /*e020*/  F2FP.F16.F32.PACK_AB R115, R118, R115 ;  /* 0x000000737673723e */ /* 0x000fe200000000ff */
[----:B------:R-:W-:Y:S01]  /*e030*/  FADD.FTZ R7, R17, R12 ;  /* 0x0000000c11077221 */ /* 0x000fe20000010000 */
[----:B------:R-:W-:Y:S01]  /*e040*/  F2FP.F16.F32.PACK_AB R105, R106, R17 ;  /* 0x000000116a69723e */ /* 0x000fe200000000ff */
[----:B------:R-:W-:Y:S01]  /*e050*/  FADD.FTZ R14, R108, R13 ;  /* 0x0000000d6c0e7221 */ /* 0x000fe20000010000 */
[----:B------:R-:W-:Y:S01]  /*e060*/  F2FP.F16.F32.PACK_AB R98, R101, R100 ;  /* 0x000000646562723e */ /* 0x000fe200000000ff */
[----:B------:R-:W-:Y:S01]  /*e070*/  FADD.FTZ R12, R106, R7 ;  /* 0x000000076a0c7221 */ /* 0x000fe20000010000 */
[----:B------:R-:W-:Y:S01]  /*e080*/  MUFU.EX2 R94, R94 ;  /* 0x0000005e005e7308 */ /* 0x000fe20000000800 */
[C---:B------:R-:W-:Y:S01]  /*e090*/  FADD.FTZ R15, R109.reuse, R14 ;  /* 0x0000000e6d0f7221 */ /* 0x040fe20000010000 */
[----:B------:R-:W-:Y:S01]  /*e0a0*/  F2FP.F16.F32.PACK_AB R106, R109, R108 ;  /* 0x0000006c6d6a723e */ /* 0x000fe200000000ff */
[----:B------:R-:W-:Y:S01]  /*e0b0*/  FADD.FTZ R13, R107, R12 ;  /* 0x0000000c6b0d7221 */ /* 0x000fe20000010000 */
[----:B------:R-:W-:Y:S01]  /*e0c0*/  F2FP.F16.F32.PACK_AB R107, R110, R107 ;  /* 0x0000006b6e6b723e */ /* 0x000fe200000000ff */
[----:B------:R-:W-:Y:S01]  /*e0d0*/  FADD.FTZ R14, R96, R15 ;  /* 0x0000000f600e7221 */ /* 0x000fe20000010000 */
[C---:B------:R-:W-:Y:S01]  /*e0e0*/  F2FP.F16.F32.PACK_AB R96, R97.reuse, R96 ;  /* 0x000000606160723e */ /* 0x040fe200000000ff */
[----:B------:R-:W-:Y:S01]  /*e0f0*/  FADD.FTZ R12, R110, R13 ;  /* 0x0000000d6e0c7221 */ /* 0x000fe20000010000 */
[----:B------:R5:W-:Y:S01]  /*e100*/  MUFU.EX2 R7, R90 ;  /* 0x0000005a00077308 */ /* 0x000be20000000800 */
[----:B------:R-:W-:Y:S01]  /*e110*/  FADD.FTZ R15, R97, R14 ;  /* 0x0000000e610f7221 */ /* 0x000fe20000010000 */
[----:B0-----:R-:W-:Y:S01]  /*e120*/  F2FP.F16.F32.PACK_AB R97, R0, R3 ;  /* 0x000000030061723e */ /* 0x001fe200000000ff */
[----:B------:R-:W-:Y:S01]  /*e130*/  FADD.FTZ R13, R3, R12 ;  /* 0x0000000c030d7221 */ /* 0x000fe20000010000 */
[----:B------:R0:W-:Y:S01]  /*e140*/  STSM.16.M88.4 [R2+0x27300], R120 ;  /* 0x0273007802007844 */ /* 0x0001e20000000200 */
[----:B------:R-:W-:Y:S01]  /*e150*/  FADD.FTZ R14, R100, R15 ;  /* 0x0000000f640e7221 */ /* 0x000fe20000010000 */
[----:B------:R-:W-:Y:S01]  /*e160*/  FMUL.FTZ R48, R48, R4 ;  /* 0x0000000430307220 */ /* 0x000fe20000410000 */
[----:B------:R-:W-:Y:S01]  /*e170*/  FADD.FTZ R12, R0, R13 ;  /* 0x0000000d000c7221 */ /* 0x000fe20000010000 */
[----:B------:R-:W-:Y:S01]  /*e180*/  MUFU.EX2 R86, R86 ;  /* 0x0000005600567308 */ /* 0x000fe20000000800 */
[----:B-1----:R-:W-:Y:S01]  /*e190*/  FADD.FTZ R9, R101, R14 ;  /* 0x0000000e65097221 */ /* 0x002fe20000010000 */
[----:B-----5:R-:W-:Y:S01]  /*e1a0*/  F2FP.F16.F32.PACK_AB R90, R93, R92 ;  /* 0x0000005c5d5a723e */ /* 0x020fe200000000ff */
[----:B----4-:R-:W-:Y:S01]  /*e1b0*/  FADD.FTZ R13, R99, R12 ;  /* 0x0000000c630d7221 */ /* 0x010fe20000010000 */
[----:B------:R-:W-:Y:S01]  /*e1c0*/  F2FP.F16.F32.PACK_AB R99, R6, R99 ;  /* 0x000000630663723e */ /* 0x000fe200000000ff */
[----:B------:R-:W-:Y:S01]  /*e1d0*/  FADD.FTZ R8, R88, R9 ;  /* 0x0000000958087221 */ /* 0x000fe20000010000 */
[C---:B------:R-:W-:Y:S01]  /*e1e0*/  F2FP.F16.F32.PACK_AB R88, R89.reuse, R88 ;  /* 0x000000585958723e */ /* 0x040fe200000000ff */
[----:B------:R-:W-:Y:S01]  /*e1f0*/  FADD.FTZ R13, R6, R13 ;  /* 0x0000000d060d7221 */ /* 0x000fe20000010000 */
[----:B------:R-:W1:Y:S01]  /*e200*/  MUFU.EX2 R85, R85 ;  /* 0x0000005500557308 */ /* 0x000e620000000800 */
[----:B------:R-:W-:Y:S01]  /*e210*/  FADD.FTZ R9, R89, R8 ;  /* 0x0000000859097221 */ /* 0x000fe20000010000 */
[----:B------:R-:W-:Y:S01]  /*e220*/  F2FP.F16.F32.PACK_AB R89, R75, R82 ;  /* 0x000000524b59723e */ /* 0x000fe200000000ff */
[----:B------:R-:W-:Y:S01]  /*e230*/  FADD.FTZ R10, R82, R13 ;  /* 0x0000000d520a7221 */ /* 0x000fe20000010000 */
[----:B------:R0:W-:Y:S01]  /*e240*/  STSM.16.M88.4 [R2+0x28b00], R112 ;  /* 0x028b007002007844 */ /* 0x0001e20000000200 */
[----:B------:R-:W-:Y:S01]  /*e250*/  FADD.FTZ R0, R92, R9 ;  /* 0x000000095c007221 */ /* 0x000fe20000010000 */
[----:B------:R-:W-:Y:S01]  /*e260*/  FMUL.FTZ R49, R49, R4 ;  /* 0x0000000431317220 */ /* 0x000fe20000410000 */
[----:B------:R-:W-:Y:S01]  /*e270*/  FADD.FTZ R10, R75, R10 ;  /* 0x0000000a4b0a7221 */ /* 0x000fe20000010000 */
[----:B------:R-:W4:Y:S01]  /*e280*/  MUFU.EX2 R87, R87 ;  /* 0x0000005700577308 */ /* 0x000f220000000800 */
[----:B------:R-:W-:Y:S01]  /*e290*/  FADD.FTZ R9, R93, R0 ;  /* 0x000000005d097221 */ /* 0x000fe20000010000 */
[----:B------:R0:W-:Y:S01]  /*e2a0*/  STSM.16.M88.4 [R2+0x2a300], R104 ;  /* 0x02a3006802007844 */ /* 0x0001e20000000200 */
[----:B--2---:R-:W-:Y:S01]  /*e2b0*/  FADD.FTZ R3, R91, R10 ;  /* 0x0000000a5b037221 */ /* 0x004fe20000010000 */
[----:B---3--:R-:W-:Y:S01]  /*e2c0*/  F2FP.F16.F32.PACK_AB R91, R102, R91 ;  /* 0x0000005b665b723e */ /* 0x008fe200000000ff */
[----:B------:R-:W-:Y:S01]  /*e2d0*/  FADD.FTZ R0, R80, R9 ;  /* 0x0000000950007221 */ /* 0x000fe20000010000 */
[----:B------:R-:W-:Y:S01]  /*e2e0*/  F2FP.F16.F32.PACK_AB R80, R81, R80 ;  /* 0x000000505150723e */ /* 0x000fe200000000ff */
[----:B------:R-:W-:Y:S01]  /*e2f0*/  FADD.FTZ R3, R102, R3 ;  /* 0x0000000366037221 */ /* 0x000fe20000010000 */
[----:B------:R-:W2:Y:S01]  /*e300*/  MUFU.EX2 R128, R128 ;  /* 0x0000008000807308 */ /* 0x000ea20000000800 */
[----:B-1----:R-:W-:Y:S01]  /*e310*/  F2FP.F16.F32.PACK_AB R82, R85, R84 ;  /* 0x000000545552723e */ /* 0x002fe200000000ff */
[----:B------:R0:W-:Y:S01]  /*e320*/  STSM.16.M88.4 [R2+0x2bb00], R96 ;  /* 0x02bb006002007844 */ /* 0x0001e20000000200 */
[----:B------:R-:W-:Y:S01]  /*e330*/  FADD.FTZ R6, R94, R3 ;  /* 0x000000035e067221 */ /* 0x000fe20000010000 */
[----:B------:R-:W-:Y:S01]  /*e340*/  FADD.FTZ R3, R81, R0 ;  /* 0x0000000051037221 */ /* 0x000fe20000010000 */
[C---:B------:R-:W-:Y:S01]  /*e350*/  F2FP.F16.F32.PACK_AB R81, R7.reuse, R94 ;  /* 0x0000005e0751723e */ /* 0x040fe200000000ff */
[----:B------:R0:W-:Y:S01]  /*e360*/  STSM.16.M88.4 [R2+0x2d300], R88 ;  /* 0x02d3005802007844 */ /* 0x0001e20000000200 */
[----:B------:R-:W-:Y:S01]  /*e370*/  FADD.FTZ R9, R7, R6 ;  /* 0x0000000607097221 */ /* 0x000fe20000010000 */
[----:B------:R-:W1:Y:S01]  /*e380*/  MUFU.EX2 R129, R131 ;  /* 0x0000008300817308 */ /* 0x000e620000000800 */
[----:B------:R-:W-:Y:S01]  /*e390*/  FADD.FTZ R0, R84, R3 ;  /* 0x0000000354007221 */ /* 0x000fe20000010000 */
[-C--:B------:R-:W-:Y:S01]  /*e3a0*/  FMUL.FTZ R52, R52, R4.reuse ;  /* 0x0000000434347220 */ /* 0x080fe20000410000 */
[----:B------:R-:W-:Y:S01]  /*e3b0*/  FADD.FTZ R6, R86, R9 ;  /* 0x0000000956067221 */ /* 0x000fe20000010000 */
[-C--:B------:R-:W-:Y:S01]  /*e3c0*/  FMUL.FTZ R53, R53, R4.reuse ;  /* 0x0000000435357220 */ /* 0x080fe20000410000 */
[----:B------:R-:W-:Y:S01]  /*e3d0*/  FADD.FTZ R3, R85, R0 ;  /* 0x0000000055037221 */ /* 0x000fe20000010000 */
[-C--:B------:R-:W-:Y:S01]  /*e3e0*/  FMUL.FTZ R56, R56, R4.reuse ;  /* 0x0000000438387220 */ /* 0x080fe20000410000 */
[----:B----4-:R-:W-:Y:S01]  /*e3f0*/  FADD.FTZ R6, R87, R6 ;  /* 0x0000000657067221 */ /* 0x010fe20000010000 */
        /* <DEDUP_REMOVED lines=10> */
[----:B------:R-:W-:Y:S01]  /*e4a0*/  FMUL.FTZ R69, R69, R4 ;  /* 0x0000000445457220 */ /* 0x000fe20000410000 */
[-C--:B------:R-:W-:Y:S01]  /*e4b0*/  FMUL.FTZ R26, R26, R77.reuse ;  /* 0x0000004d1a1a7220 */ /* 0x080fe20000410000 */
[-C--:B------:R-:W-:Y:S01]  /*e4c0*/  FMUL.FTZ R27, R27, R77.reuse ;  /* 0x0000004d1b1b7220 */ /* 0x080fe20000410000 */
[-C--:B------:R-:W-:Y:S01]  /*e4d0*/  FMUL.FTZ R30, R30, R77.reuse ;  /* 0x0000004d1e1e7220 */ /* 0x080fe20000410000 */
[-C--:B------:R-:W-:Y:S01]  /*e4e0*/  FMUL.FTZ R31, R31, R77.reuse ;  /* 0x0000004d1f1f7220 */ /* 0x080fe20000410000 */
[-C--:B------:R-:W-:Y:S01]  /*e4f0*/  FMUL.FTZ R34, R34, R77.reuse ;  /* 0x0000004d22227220 */ /* 0x080fe20000410000 */
[----:B------:R1:W4:Y:S01]  /*e500*/  MUFU.EX2 R8, R83 ;  /* 0x0000005300087308 */ /* 0x0003220000000800 */
[C---:B---3--:R-:W-:Y:S01]  /*e510*/  F2FP.F16.F32.PACK_AB R128, R73.reuse, R128 ;  /* 0x000000804980723e */ /* 0x048fe200000000ff */
[----:B------:R-:W-:Y:S01]  /*e520*/  FADD.FTZ R3, R73, R0 ;  /* 0x0000000049037221 */ /* 0x000fe20000010000 */
[-C--:B------:R-:W-:Y:S01]  /*e530*/  FMUL.FTZ R35, R35, R77.reuse ;  /* 0x0000004d23237220 */ /* 0x080fe20000410000 */
[-C--:B------:R-:W-:Y:S01]  /*e540*/  FMUL.FTZ R38, R38, R77.reuse ;  /* 0x0000004d26267220 */ /* 0x080fe20000410000 */
[-C--:B------:R-:W-:Y:S01]  /*e550*/  FMUL.FTZ R39, R39, R77.reuse ;  /* 0x0000004d27277220 */ /* 0x080fe20000410000 */
[-C--:B------:R-:W-:Y:S01]  /*e560*/  FMUL.FTZ R42, R42, R77.reuse ;  /* 0x0000004d2a2a7220 */ /* 0x080fe20000410000 */
[-C--:B------:R-:W-:Y:S01]  /*e570*/  FMUL.FTZ R43, R43, R77.reuse ;  /* 0x0000004d2b2b7220 */ /* 0x080fe20000410000 */
[----:B------:R-:W3:Y:S01]  /*e580*/  MUFU.EX2 R11, R78 ;  /* 0x0000004e000b7308 */ /* 0x000ee20000000800 */
[----:B-1----:R-:W-:Y:S01]  /*e590*/  F2FP.F16.F32.PACK_AB R83, R87, R86 ;  /* 0x000000565753723e */ /* 0x002fe200000000ff */
[-C--:B------:R-:W-:Y:S01]  /*e5a0*/  FMUL.FTZ R46, R46, R77.reuse ;  /* 0x0000004d2e2e7220 */ /* 0x080fe20000410000 */
[----:B--2---:R-:W-:Y:S01]  /*e5b0*/  F2FP.F16.F32.PACK_AB R130, R5, R76 ;  /* 0x0000004c0582723e */ /* 0x004fe200000000ff */
[----:B------:R-:W-:Y:S01]  /*e5c0*/  FADD.FTZ R76, R76, R3 ;  /* 0x000000034c4c7221 */ /* 0x000fe20000010000 */
[-C--:B------:R-:W-:Y:S01]  /*e5d0*/  FMUL.FTZ R47, R47, R77.reuse ;  /* 0x0000004d2f2f7220 */ /* 0x080fe20000410000 */
[----:B------:R0:W-:Y:S01]  /*e5e0*/  STSM.16.M88.4 [R2+0x2eb00], R80 ;  /* 0x02eb005002007844 */ /* 0x0001e20000000200 */
[----:B------:R-:W-:Y:S01]  /*e5f0*/  FMUL.FTZ R50, R50, R77 ;  /* 0x0000004d32327220 */ /* 0x000fe20000410000 */
[----:B------:R-:W1:Y:S01]  /*e600*/  MUFU.EX2 R79, R79 ;  /* 0x0000004f004f7308 */ /* 0x000e620000000800 */
[C---:B----4-:R-:W-:Y:S01]  /*e610*/  F2FP.F16.F32.PACK_AB R129, R8.reuse, R129 ;  /* 0x000000810881723e */ /* 0x050fe200000000ff */
[----:B------:R-:W-:Y:S01]  /*e620*/  FADD.FTZ R6, R8, R6 ;  /* 0x0000000608067221 */ /* 0x000fe20000010000 */
[----:B------:R-:W-:Y:S01]  /*e630*/  FADD.FTZ R3, R5, R76 ;  /* 0x0000004c05037221 */ /* 0x000fe20000010000 */
[-C--:B------:R-:W-:Y:S01]  /*e640*/  FMUL.FTZ R51, R51, R77.reuse ;  /* 0x0000004d33337220 */ /* 0x080fe20000410000 */
[-C--:B------:R-:W-:Y:S01]  /*e650*/  FMUL.FTZ R54, R54, R77.reuse ;  /* 0x0000004d36367220 */ /* 0x080fe20000410000 */
[-C--:B------:R-:W-:Y:S01]  /*e660*/  FMUL.FTZ R55, R55, R77.reuse ;  /* 0x0000004d37377220 */ /* 0x080fe20000410000 */
[-C--:B------:R-:W-:Y:S01]  /*e670*/  FMUL.FTZ R58, R58, R77.reuse ;  /* 0x0000004d3a3a7220 */ /* 0x080fe20000410000 */
[-C--:B------:R-:W-:Y:S01]  /*e680*/  FMUL.FTZ R59, R59, R77.reuse ;  /* 0x0000004d3b3b7220 */ /* 0x080fe20000410000 */
[----:B---3--:R-:W-:Y:S01]  /*e690*/  FADD.FTZ R6, R11, R6 ;  /* 0x000000060b067221 */ /* 0x008fe20000010000 */
[-C--:B------:R-:W-:Y:S01]  /*e6a0*/  FMUL.FTZ R62, R62, R77.reuse ;  /* 0x0000004d3e3e7220 */ /* 0x080fe20000410000 */
[-C--:B------:R-:W-:Y:S01]  /*e6b0*/  FMUL.FTZ R63, R63, R77.reuse ;  /* 0x0000004d3f3f7220 */ /* 0x080fe20000410000 */
[-C--:B------:R-:W-:Y:S01]  /*e6c0*/  FMUL.FTZ R66, R66, R77.reuse ;  /* 0x0000004d42427220 */ /* 0x080fe20000410000 */
[-C--:B------:R-:W-:Y:S01]  /*e6d0*/  FMUL.FTZ R67, R67, R77.reuse ;  /* 0x0000004d43437220 */ /* 0x080fe20000410000 */
[-C--:B------:R-:W-:Y:S01]  /*e6e0*/  FMUL.FTZ R70, R70, R77.reuse ;  /* 0x0000004d46467220 */ /* 0x080fe20000410000 */
[----:B------:R-:W-:Y:S01]  /*e6f0*/  FMUL.FTZ R71, R71, R77 ;  /* 0x0000004d47477220 */ /* 0x000fe20000410000 */
[----:B------:R-:W-:Y:S01]  /*e700*/  IMAD.MOV.U32 R5, RZ, RZ, R72 ;  /* 0x000000ffff057224 */ /* 0x000fe200078e0048 */
[C---:B-1----:R-:W-:Y:S01]  /*e710*/  F2FP.F16.F32.PACK_AB R131, R79.reuse, R11 ;  /* 0x0000000b4f83723e */ /* 0x042fe200000000ff */
[----:B------:R-:W-:Y:S01]  /*e720*/  FADD.FTZ R0, R79, R6 ;  /* 0x000000064f007221 */ /* 0x000fe20000010000 */
[----:B------:R-:W-:-:S03]  /*e730*/  IMAD.MOV.U32 R4, RZ, RZ, R74 ;  /* 0x000000ffff047224 */ /* 0x000fc600078e004a */
        /* <DEDUP_REMOVED lines=9> */
.L_x_11809:
[----:B------:R-:W-:Y:S06]  /*e7d0*/  BAR.ARV 0x8, 0x200 ;  /* 0x0208000000007b1d */ /* 0x000fec0000002000 */
[----:B------:R-:W-:Y:S05]  /*e7e0*/  @!P0 BRA `(.L_x_11819) ;  /* 0x0000000000048947 */ /* 0x000fea0003800000 */
[----:B------:R-:W-:Y:S01]  /*e7f0*/  BPT.TRAP 0x1 ;  /* 0x000000040000795c */ /* 0x000fe20000300000 */
.L_x_11819:
[----:B------:R-:W-:Y:S01]  /*e800*/  ULEA UR5, UR36, UR37, 0x3 ;  /* 0x0000002524057291 */ /* 0x000fe2000f8e183f */
[----:B------:R-:W-:-:S05]  /*e810*/  IMAD.U32 R4, RZ, RZ, UR60 ;  /* 0x0000003cff047e24 */ /* 0x000fca000f8e00ff */
[----:B------:R-:W-:-:S04]  /*e820*/  SHF.L.U32 R4, R4, 0x1f, RZ ;  /* 0x0000001f04047819 */ /* 0x000fc800000006ff */
[----:B------:R2:W3:Y:S01]  /*e830*/  SYNCS.PHASECHK.TRANS64.TRYWAIT P2, [UR5+0x31c50], R4 ;  /* 0x031c5004ff0075a7 */ /* 0x0004e20008040145 */
[----:B------:R-:W-:Y:S05]  /*e840*/  @!P0 BRA `(.L_x_11820) ;  /* 0x0000000000048947 */ /* 0x000fea0003800000 */
[----:B------:R-:W-:Y:S01]  /*e850*/  BPT.TRAP 0x1 ;  /* 0x000000040000795c */ /* 0x000fe20000300000 */
.L_x_11820:
[----:B---3--:R-:W-:Y:S05]  /*e860*/  @P2 BRA `(.L_x_11821) ;  /* 0x0000000000082947 */ /* 0x008fea0003800000 */
[----:B------:R-:W3:Y:S02]  /*e870*/  SYNCS.PHASECHK.TRANS64.TRYWAIT P0, [UR5+0x31c50], R4 ;  /* 0x031c5004ff0075a7 */ /* 0x000ee40008000145 */
[----:B---3--:R-:W-:Y:S05]  /*e880*/  @!P0 BRA `(.L_x_11822) ;  /* 0x0000007000088947 */ /* 0x008fea0003800000 */
.L_x_11821:
[----:B------:R-:W-:Y:S01]  /*e890*/  UIADD3 UR37, UR37, 0x200, URZ ;  /* 0x0000020025257890 */ /* 0x000fe2000fffe03f */
[----:B------:R-:W-:Y:S01]  /*e8a0*/  WARPGROUP.ARRIVE ;  /* 0x00000000000079c5 */ /* 0x000fe20000000000 */
[----:B------:R-:W-:Y:S01]  /*e8b0*/  ULOP3.LUT UR6, UR61, 0x10000, URZ, 0xfc, !UPT ;  /* 0x000100003d067892 */ /* 0x000fe2000f8efc3f */
[----:B---3--:R-:W3:Y:S01]  /*e8c0*/  SHFL.BFLY PT, R5, R0, 0x2, 0x1f ;  /* 0x0c401f0000057f89 */ /* 0x008ee200000e0000 */
[----:B------:R-:W-:Y:S01]  /*e8d0*/  USHF.R.U32.HI UR37, URZ, 0x4, UR37 ;  /* 0x000000043f257899 */ /* 0x000fe20008011625 */
[----:B-1----:R-:W-:Y:S01]  /*e8e0*/  IMAD.MOV.U32 R9, RZ, RZ, RZ ;  /* 0x000000ffff097224 */ /* 0x002fe200078e00ff */
[----:B------:R-:W-:Y:S01]  /*e8f0*/  UMOV UR9, 0xc0000010 ;  /* 0xc000001000097882 */ /* 0x000fe20000000000 */
[----:B------:R-:W-:Y:S01]  /*e900*/  UMOV UR11, 0x80000020 ;  /* 0x80000020000b7882 */ /* 0x000fe20000000000 */
[----:B------:R-:W-:Y:S01]  /*e910*/  ULOP3.LUT UR37, UR37, 0x3fff, URZ, 0xc0, !UPT ;  /* 0x00003fff25257892 */ /* 0x000fe2000f8ec03f */
[----:B--2---:R-:W1:Y:S01]  /*e920*/  SHFL.BFLY PT, R4, R3, 0x2, 0x1f ;  /* 0x0c401f0003047f89 */ /* 0x004e6200000e0000 */
[----:B------:R-:W-:Y:S01]  /*e930*/  UMOV UR8, UR6 ;  /* 0x0000000600087c82 */ /* 0x000fe20008000000 */
[----:B------:R-:W-:Y:S01]  /*e940*/  R2UR UR7, R150 ;  /* 0x00000000960772ca */ /* 0x000fe200000e0000 */
[----:B------:R-:W-:-:S04]  /*e950*/  ULOP3.LUT UR12, UR37, 0x2400000, URZ, 0xfc, !UPT ;  /* 0x02400000250c7892 */ /* 0x000fc8000f8efc3f */
[----:B------:R-:W-:Y:S02]  /*e960*/  UIMAD UR12, UR36, 0x6c0, UR12 ;  /* 0x000006c0240c78a4 */ /* 0x000fe4000f8e020c */
[----:B------:R-:W-:-:S04]  /*e970*/  UIADD3 UR36, UR36, 0x1, URZ ;  /* 0x0000000124247890 */ /* 0x000fc8000fffe03f */
[----:B------:R-:W-:Y:S01]  /*e980*/  UISETP.NE.AND UP0, UPT, UR36, 0x2, UPT ;  /* 0x000000022400788c */ /* 0x000fe2000bf05270 */
[----:B------:R-:W-:Y:S01]  /*e990*/  UMOV UR10, UR12 ;  /* 0x0000000c000a7c82 */ /* 0x000fe20008000000 */
[----:B------:R-:W-:Y:S01]  /*e9a0*/  UIADD3 UR7, UR7, 0x1, URZ ;  /* 0x0000000107077890 */ /* 0x000fe2000fffe03f */
[----:B------:R-:W-:Y:S01]  /*e9b0*/  HGMMA.64x96x16.F32 R24, gdesc[UR8].tnspB, R24, gsb0 ;  /* 0x41600000081879f0 */ /* 0x000fe20008000818 */
[----:B------:R-:W-:Y:S01]  /*e9c0*/  UIADD3 UR8, UR6, 0x180, URZ ;  /* 0x0000018006087890 */ /* 0x000fe2000fffe03f */
[----:B---3--:R-:W-:Y:S01]  /*e9d0*/  FADD.FTZ R6, R5, R0 ;  /* 0x0000000005067221 */ /* 0x008fe20000010000 */
[----:B------:R-:W-:Y:S01]  /*e9e0*/  UIADD3 UR10, UR12, 0x40, URZ ;  /* 0x000000400c0a7890 */ /* 0x000fe2000fffe03f */
[----:B------:R-:W-:Y:S01]  /*e9f0*/  IMAD.MOV.U32 R0, RZ, RZ, -0x800000 ;  /* 0xff800000ff007424 */ /* 0x000fe200078e00ff */
[----:B------:R-:W-:Y:S01]  /*ea00*/  UMOV UR9, 0xc0000010 ;  /* 0xc000001000097882 */ /* 0x000fe20000000000 */
[----:B------:R-:W-:Y:S01]  /*ea10*/  UMOV UR11, 0x80000020 ;  /* 0x80000020000b7882 */ /* 0x000fe20000000000 */
[----:B-1----:R-:W-:Y:S01]  /*ea20*/  FADD.FTZ R4, R4, R3 ;  /* 0x0000000304047221 */ /* 0x002fe20000010000 */
[----:B------:R-:W1:Y:S01]  /*ea30*/  SHFL.BFLY PT, R7, R6, 0x1, 0x1f ;  /* 0x0c201f0006077f89 */ /* 0x000e6200000e0000 */
[----:B------:R-:W-:Y:S01]  /*ea40*/  IMAD.MOV.U32 R3, RZ, RZ, -0x800000 ;  /* 0xff800000ff037424 */ /* 0x000fe200078e00ff */
[----:B------:R-:W-:Y:S01]  /*ea50*/  USEL UR36, UR36, URZ, UP0 ;  /* 0x0000003f24247287 */ /* 0x000fe20008000000 */
[----:B------:R-:W-:Y:S01]  /*ea60*/  IMAD.U32 R150, RZ, RZ, UR7 ;  /* 0x00000007ff967e24 */ /* 0x000fe2000f8e00ff */
[----:B------:R-:W2:Y:S01]  /*ea70*/  SHFL.BFLY PT, R5, R4, 0x1, 0x1f ;  /* 0x0c201f0004057f89 */ /* 0x000ea200000e0000 */
[----:B-1----:R-:W-:Y:S01]  /*ea80*/  FADD.FTZ R12, R6, R7 ;  /* 0x00000007060c7221 */ /* 0x002fe20000010000 */
[----:B------:R-:W-:-:S02]  /*ea90*/  IMAD.U32 R6, RZ, RZ, UR4 ;  /* 0x00000004ff067e24 */ /* 0x000fc4000f8e00ff */
[----:B------:R-:W-:Y:S02]  /*eaa0*/  IMAD.U32 R7, RZ, RZ, UR4 ;  /* 0x00000004ff077e24 */ /* 0x000fe4000f8e00ff */
[----:B--2---:R-:W-:Y:S01]  /*eab0*/  FADD.FTZ R11, R4, R5 ;  /* 0x00000005040b7221 */ /* 0x004fe20000010000 */
[----:B------:R-:W-:Y:S01]  /*eac0*/  FSETP.NE.FTZ.AND P2, PT, R12, RZ, PT ;  /* 0x000000ff0c00720b */ /* 0x000fe20003f55000 */
[----:B------:R-:W-:Y:S01]  /*ead0*/  IMAD.U32 R4, RZ, RZ, UR5 ;  /* 0x00000005ff047e24 */ /* 0x000fe2000f8e00ff */
[----:B------:R-:W-:Y:S01]  /*eae0*/  USEL UR4, URZ, 0x1, UP0 ;  /* 0x000000013f047887 */ /* 0x000fe20008000000 */
[----:B------:R-:W-:Y:S01]  /*eaf0*/  IMAD.MOV.U32 R5, RZ, RZ, RZ ;  /* 0x000000ffff057224 */ /* 0x000fe200078e00ff */
[----:B------:R-:W-:Y:S01]  /*eb00*/  FSETP.NE.FTZ.AND P0, PT, R11, RZ, PT ;  /* 0x000000ff0b00720b */ /* 0x000fe20003f15000 */
[----:B------:R-:W-:Y:S01]  /*eb10*/  @!P1 VIADD R4, R4, 0x31c60 ;  /* 0x00031c6004049836 */ /* 0x000fe20000000000 */
[----:B------:R-:W-:-:S04]  /*eb20*/  ULOP3.LUT UR60, UR60, UR4, URZ, 0x3c, !UPT ;  /* 0x000000043c3c7292 */ /* 0x000fc8000f8e3c3f */
[----:B------:R-:W-:-:S03]  /*eb30*/  @!P1 PRMT R4, RZ, 0x654, R4 ;  /* 0x00000654ff049816 */ /* 0x000fc60000000004 */
[----:B------:R-:W1:Y:S01]  /*eb40*/  @P2 MUFU.LG2 R10, R12 ;  /* 0x0000000c000a2308 */ /* 0x000e620000000c00 */
[----:B------:R-:W-:-:S03]  /*eb50*/  @P2 FMUL.FTZ R6, R6, 0.69314718246459960938 ;  /* 0x3f31721806062820 */ /* 0x000fc60000410000 */
[----:B------:R-:W-:-:S04]  /*eb60*/  @P0 FMUL.FTZ R7, R7, 0.69314718246459960938 ;  /* 0x3f31721807070820 */ /* 0x000fc80000410000 */
[----:B------:R-:W2:Y:S08]  /*eb70*/  @P0 MUFU.LG2 R8, R11 ;  /* 0x0000000b00080308 */ /* 0x000eb00000000c00 */
[----:B------:R1:W3:Y:S08]  /*eb80*/  @P0 MUFU.RCP R5, R11 ;  /* 0x0000000b00050308 */ /* 0x0002f00000001000 */
[----:B------:R-:W0:Y:S01]  /*eb90*/  @P2 MUFU.RCP R9, R12 ;  /* 0x0000000c00092308 */ /* 0x000e220000001000 */
[----:B-1----:R-:W-:Y:S01]  /*eba0*/  @P2 FMUL.FTZ R11, R10, 0.69314718246459960938 ;  /* 0x3f3172180a0b2820 */ /* 0x002fe20000410000 */
[----:B--2---:R-:W-:-:S03]  /*ebb0*/  @P0 FMUL.FTZ R8, R8, 0.69314718246459960938 ;  /* 0x3f31721808080820 */ /* 0x004fc60000410000 */
[----:B------:R-:W-:Y:S01]  /*ebc0*/  @P2 FFMA.FTZ R3, R6, R72, R11 ;  /* 0x0000004806032223 */ /* 0x000fe2000001000b */
        /* <DEDUP_REMOVED lines=55> */
[----:B------:R1:W-:Y:S01]  /*ef40*/  @!P1 SYNCS.ARRIVE.TRANS64.RED.A1T0 RZ, [R4+URZ], RZ ;  /* 0x000000ff04ff99a7 */ /* 0x0003e2000810043f */
[-C--:B---3--:R-:W-:Y:S01]  /*ef50*/  FMUL.FTZ R72, R36, R5.reuse ;  /* 0x0000000524487220 */ /* 0x088fe20000410000 */
[-C--:B------:R-:W-:Y:S01]  /*ef60*/  FMUL.FTZ R75, R37, R5.reuse ;  /* 0x00000005254b7220 */ /* 0x080fe20000410000 */
[-C--:B------:R-:W-:Y:S01]  /*ef70*/  FMUL.FTZ R36, R65, R5.reuse ;  /* 0x0000000541247220 */ /* 0x080fe20000410000 */
[----:B------:R-:W-:Y:S01]  /*ef80*/  FMUL.FTZ R37, R64, R5 ;  /* 0x0000000540257220 */ /* 0x000fe20000410000 */
[-C--:B0-----:R-:W-:Y:S01]  /*ef90*/  FMUL.FTZ R81, R26, R9.reuse ;  /* 0x000000091a517220 */ /* 0x081fe20000410000 */
        /* <DEDUP_REMOVED lines=43> */
.L_x_11792:
        /* <DEDUP_REMOVED lines=10> */
[----:B------:R-:W-:Y:S01]  /*f2f0*/  R2UR UR13, R18 ;  /* 0x00000000120d72ca */ /* 0x000fe200000e0000 */
[----:B------:R-:W-:Y:S01]  /*f300*/  IMAD R9, R149, 0x20, R23 ;  /* 0x0000002095097824 */ /* 0x000fe200078e0217 */
[----:B------:R-:W-:-:S05]  /*f310*/  R2UR UR11, R145 ;  /* 0x00000000910b72ca */ /* 0x000fca00000e0000 */
[----:B------:R-:W-:Y:S01]  /*f320*/  BAR.SYNC.DEFER_BLOCKING 0x1, 0x180 ;  /* 0x0046000000007b1d */ /* 0x000fe20000010000 */
[----:B------:R-:W-:Y:S02]  /*f330*/  R2UR UR14, R146 ;  /* 0x00000000920e72ca */ /* 0x000fe400000e0000 */
[----:B------:R-:W-:Y:S02]  /*f340*/  F2FP.F16.F32.PACK_AB R27, R38, R27 ;  /* 0x0000001b261b723e */ /* 0x000fe400000000ff */
[----:B------:R-:W-:-:S03]  /*f350*/  F2FP.F16.F32.PACK_AB R36, R36, R37 ;  /* 0x000000252424723e */ /* 0x000fc600000000ff */
[----:B------:R-:W1:Y:S01]  /*f360*/  LDC R18, c[0x0][0xbe8] ;  /* 0x0002fa00ff127b82 */ /* 0x000e620000000800 */
[----:B------:R-:W-:Y:S01]  /*f370*/  ULDC.64 UR8, c[0x0][0xb90] ;  /* 0x0002e40000087ab9 */ /* 0x000fe20000000a00 */
[----:B------:R-:W-:Y:S01]  /*f380*/  F2FP.F16.F32.PACK_AB R37, R67, R66 ;  /* 0x000000424325723e */ /* 0x000fe200000000ff */
[----:B------:R-:W-:Y:S01]  /*f390*/  ULDC.64 UR16, c[0x0][0x208] ;  /* 0x0000820000107ab9 */ /* 0x000fe20000000a00 */
[----:B------:R-:W-:Y:S01]  /*f3a0*/  VIADD R85, R22, UR13 ;  /* 0x0000000d16557c36 */ /* 0x000fe20008000000 */
[----:B------:R-:W-:Y:S01]  /*f3b0*/  F2FP.F16.F32.PACK_AB R38, R69, R68 ;  /* 0x000000444526723e */ /* 0x000fe200000000ff */
[----:B------:R-:W-:Y:S01]  /*f3c0*/  USHF.R.S32.HI UR10, URZ, 0x1f, UR11 ;  /* 0x0000001f3f0a7899 */ /* 0x000fe2000801140b */
[----:B------:R-:W-:Y:S01]  /*f3d0*/  F2FP.F16.F32.PACK_AB R39, R64, R39 ;  /* 0x000000274027723e */ /* 0x000fe200000000ff */
[----:B------:R-:W-:Y:S01]  /*f3e0*/  USHF.R.S32.HI UR12, URZ, 0x1f, UR14 ;  /* 0x0000001f3f0c7899 */ /* 0x000fe2000801140e */
[----:B------:R-:W-:Y:S01]  /*f3f0*/  IMAD.MOV.U32 R58, RZ, RZ, R85 ;  /* 0x000000ffff3a7224 */ /* 0x000fe200078e0055 */
[----:B------:R-:W-:Y:S01]  /*f400*/  UMOV UR6, UR37 ;  /* 0x0000002500067c82 */ /* 0x000fe20008000000 */
[----:B0-----:R-:W-:Y:S01]  /*f410*/  UMOV UR7, UR5 ;  /* 0x0000000500077c82 */ /* 0x001fe20008000000 */
[----:B------:R-:W-:Y:S01]  /*f420*/  UIMAD UR5, UR10, UR8, URZ ;  /* 0x000000080a0572a4 */ /* 0x000fe2000f8e023f */
[----:B------:R-:W-:-:S02]  /*f430*/  IMAD.U32 R34, RZ, RZ, UR6 ;  /* 0x00000006ff227e24 */ /* 0x000fc4000f8e00ff */
[----:B------:R-:W-:Y:S01]  /*f440*/  IMAD.U32 R35, RZ, RZ, UR7 ;  /* 0x00000007ff237e24 */ /* 0x000fe2000f8e00ff */
[----:B------:R-:W-:Y:S02]  /*f450*/  UIMAD.WIDE.U32 UR6, UR11, UR8, URZ ;  /* 0x000000080b0672a5 */ /* 0x000fe4000f8e003f */
[----:B------:R-:W-:Y:S01]  /*f460*/  UIMAD UR5, UR11, UR9, UR5 ;  /* 0x000000090b0572a4 */ /* 0x000fe2000f8e0205 */
[--C-:B------:R-:W-:Y:S02]  /*f470*/  IMAD.WIDE R4, R154, 0x2, R34.reuse ;  /* 0x000000029a047825 */ /* 0x100fe400078e0222 */
[----:B------:R-:W-:Y:S01]  /*f480*/  ULDC.64 UR8, c[0x0][0xb98] ;  /* 0x0002e60000087ab9 */ /* 0x000fe20000000a00 */
[----:B------:R-:W-:Y:S01]  /*f490*/  UIADD3 UR7, UR7, UR5, URZ ;  /* 0x0000000507077290 */ /* 0x000fe2000fffe03f */
[----:B------:R-:W-:Y:S01]  /*f4a0*/  IMAD.WIDE R34, R9, 0x2, R34 ;  /* 0x0000000209227825 */ /* 0x000fe200078e0222 */
[C---:B------:R-:W-:Y:S01]  /*f4b0*/  IADD3 R31, P1, R4.reuse, 0x6000, RZ ;  /* 0x00006000041f7810 */ /* 0x040fe20007f3e0ff */
[----:B------:R-:W-:Y:S01]  /*f4c0*/  UIMAD UR5, UR12, UR8, URZ ;  /* 0x000000080c0572a4 */ /* 0x000fe2000f8e023f */
[----:B------:R-:W-:Y:S01]  /*f4d0*/  IADD3 R15, P0, R4, 0x6020, RZ ;  /* 0x00006020040f7810 */ /* 0x000fe20007f1e0ff */
[----:B------:R-:W-:Y:S01]  /*f4e0*/  UIMAD.WIDE.U32 UR6, UR14, UR8, UR6 ;  /* 0x000000080e0672a5 */ /* 0x000fe2000f8e0006 */
[----:B------:R-:W-:Y:S01]  /*f4f0*/  LOP3.LUT R16, R31, 0x180, RZ, 0xc0, !PT ;  /* 0x000001801f107812 */ /* 0x000fe200078ec0ff */
[----:B------:R-:W-:Y:S01]  /*f500*/  IMAD.X R25, RZ, RZ, R5, P1 ;  /* 0x000000ffff197224 */ /* 0x000fe200008e0605 */
[----:B-1----:R-:W-:Y:S01]  /*f510*/  ISETP.NE.AND P1, PT, R18, 0x1, PT ;  /* 0x000000011200780c */ /* 0x002fe20003f25270 */
[----:B------:R-:W-:Y:S01]  /*f520*/  UIMAD UR5, UR14, UR9, UR5 ;  /* 0x000000090e0572a4 */ /* 0x000fe2000f8e0205 */
[----:B------:R-:W-:-:S02]  /*f530*/  LOP3.LUT R14, R15, 0x180, RZ, 0xc0, !PT ;  /* 0x000001800f0e7812 */ /* 0x000fc400078ec0ff */
[----:B------:R-:W-:Y:S01]  /*f540*/  SHF.R.U64 R16, R16, 0x3, RZ ;  /* 0x0000000310107819 */ /* 0x000fe200000012ff */
[----:B------:R-:W-:Y:S01]  /*f550*/  ULDC.64 UR8, c[0x0][0xae8] ;  /* 0x0002ba0000087ab9 */ /* 0x000fe20000000a00 */
[----:B------:R-:W-:Y:S02]  /*f560*/  IADD3 R63, P5, R34, 0x7800, RZ ;  /* 0x00007800223f7810 */ /* 0x000fe40007fbe0ff */
[----:B------:R-:W-:Y:S02]  /*f570*/  LOP3.LUT R9, R4, 0x180, RZ, 0xc0, !PT ;  /* 0x0000018004097812 */ /* 0x000fe400078ec0ff */
[----:B------:R-:W-:Y:S02]  /*f580*/  SHF.R.U64 R14, R14, 0x3, RZ ;  /* 0x000000030e0e7819 */ /* 0x000fe400000012ff */
[----:B------:R-:W-:Y:S01]  /*f590*/  LOP3.LUT R24, R16, R31, RZ, 0x3c, !PT ;  /* 0x0000001f10187212 */ /* 0x000fe200078e3cff */
[----:B------:R-:W0:Y:S01]  /*f5a0*/  @P1 LDC R62, c[0x0][0xbec] ;  /* 0x0002fb00ff3e1b82 */ /* 0x000e220000000800 */
[----:B------:R-:W-:-:S02]  /*f5b0*/  LOP3.LUT R16, R63, 0x180, RZ, 0xc0, !PT ;  /* 0x000001803f107812 */ /* 0x000fc400078ec0ff */
[----:B------:R-:W-:Y:S02]  /*f5c0*/  SHF.R.U64 R9, R9, 0x3, RZ ;  /* 0x0000000309097819 */ /* 0x000fe400000012ff */
[----:B------:R-:W-:Y:S01]  /*f5d0*/  LOP3.LUT R14, R14, R15, RZ, 0x3c, !PT ;  /* 0x0000000f0e0e7212 */ /* 0x000fe200078e3cff */
[--C-:B------:R-:W-:Y:S01]  /*f5e0*/  IMAD.X R15, RZ, RZ, R5.reuse, P0 ;  /* 0x000000ffff0f7224 */ /* 0x100fe200000e0605 */
[C---:B------:R-:W-:Y:S01]  /*f5f0*/  IADD3 R29, P2, R4.reuse, 0x3020, RZ ;  /* 0x00003020041d7810 */ /* 0x040fe20007f5e0ff */
[----:B------:R-:W1:Y:S01]  /*f600*/  @P1 LDC R71, c[0x0][0xbf0] ;  /* 0x0002fc00ff471b82 */ /* 0x000e620000000800 */
[C---:B------:R-:W-:Y:S02]  /*f610*/  IADD3 R21, P3, R4.reuse, 0x3000, RZ ;  /* 0x0000300004157810 */ /* 0x040fe40007f7e0ff */
[----:B------:R-:W-:Y:S01]  /*f620*/  IADD3 R17, P4, R4, 0x20, RZ ;  /* 0x0000002004117810 */ /* 0x000fe20007f9e0ff */
[--C-:B------:R-:W-:Y:S01]  /*f630*/  IMAD.X R11, RZ, RZ, R5.reuse, P2 ;  /* 0x000000ffff0b7224 */ /* 0x100fe200010e0605 */
[----:B------:R-:W-:Y:S01]  /*f640*/  IADD3 R33, P0, R34, 0x1800, RZ ;  /* 0x0000180022217810 */ /* 0x000fe20007f1e0ff */
[----:B------:R-:W-:Y:S01]  /*f650*/  IMAD.X R13, RZ, RZ, R5, P3 ;  /* 0x000000ffff0d7224 */ /* 0x000fe200018e0605 */
[----:B------:R-:W-:-:S02]  /*f660*/  SHF.R.U64 R16, R16, 0x3, RZ ;  /* 0x0000000310107819 */ /* 0x000fc400000012ff */
[----:B------:R-:W-:Y:S01]  /*f670*/  LOP3.LUT R4, R9, R4, RZ, 0x3c, !PT ;  /* 0x0000000409047212 */ /* 0x000fe200078e3cff */
[----:B------:R-:W-:Y:S01]  /*f680*/  IMAD.X R9, RZ, RZ, R5, P4 ;  /* 0x000000ffff097224 */ /* 0x000fe200020e0605 */
[----:B------:R-:W-:Y:S02]  /*f690*/  LOP3.LUT R32, R33, 0x180, RZ, 0xc0, !PT ;  /* 0x0000018021207812 */ /* 0x000fe400078ec0ff */
[----:B------:R-:W-:Y:S02]  /*f6a0*/  LOP3.LUT R16, R16, R63, RZ, 0x3c, !PT ;  /* 0x0000003f10107212 */ /* 0x000fe400078e3cff */
[----:B------:R-:W-:Y:S01]  /*f6b0*/  MOV R63, R4 ;  /* 0x00000004003f7202 */ /* 0x000fe20000000f00 */
[----:B0-----:R-:W-:Y:S01]  /*f6c0*/  @P1 IMAD.HI.U32 R62, R85, R62, RZ ;  /* 0x0000003e553e1227 */ /* 0x001fe200078e00ff */
[----:B------:R-:W-:Y:S02]  /*f6d0*/  F2FP.F16.F32.PACK_AB R4, R77, R6 ;  /* 0x000000064d04723e */ /* 0x000fe400000000ff */
[----:B------:R-:W-:-:S02]  /*f6e0*/  LOP3.LUT R10, R29, 0x180, RZ, 0xc0, !PT ;  /* 0x000001801d0a7812 */ /* 0x000fc400078ec0ff */
[----:B------:R-:W-:Y:S02]  /*f6f0*/  F2FP.F16.F32.PACK_AB R6, R76, R7 ;  /* 0x000000074c06723e */ /* 0x000fe400000000ff */
[----:B------:R-:W-:Y:S02]  /*f700*/  SHF.R.U64 R32, R32, 0x3, RZ ;  /* 0x0000000320207819 */ /* 0x000fe400000012ff */
[----:B-1----:R-:W-:Y:S02]  /*f710*/  @P1 SHF.R.U32.HI R58, RZ, R71, R62 ;  /* 0x00000047ff3a1219 */ /* 0x002fe4000001163e */
[----:B------:R-:W-:Y:S02]  /*f720*/  F2FP.F16.F32.PACK_AB R5, R84, R81 ;  /* 0x000000515405723e */ /* 0x000fe400000000ff */
[----:B------:R-:W-:Y:S01]  /*f730*/  F2FP.F16.F32.PACK_AB R7, R83, R82 ;  /* 0x000000525307723e */ /* 0x000fe200000000ff */
[----:B------:R-:W-:Y:S01]  /*f740*/  IMAD.MOV R71, RZ, RZ, -R58 ;  /* 0x000000ffff477224 */ /* 0x000fe200078e0a3a */
[----:B------:R-:W-:-:S02]  /*f750*/  MOV R76, R14 ;  /* 0x0000000e004c7202 */ /* 0x000fc40000000f00 */
[----:B------:R-:W-:Y:S01]  /*f760*/  SHF.R.U64 R10, R10, 0x3, RZ ;  /* 0x000000030a0a7819 */ /* 0x000fe200000012ff */
[----:B------:R-:W-:Y:S01]  /*f770*/  IMAD R15, R18, R71, R85 ;  /* 0x00000047120f7224 */ /* 0x000fe200078e0255 */
[----:B------:R-:W-:Y:S01]  /*f780*/  LOP3.LUT R32, R32, R33, RZ, 0x3c, !PT ;  /* 0x0000002120207212 */ /* 0x000fe200078e3cff */
[----:B------:R-:W-:Y:S01]  /*f790*/  IMAD.X R33, RZ, RZ, R35, P0 ;  /* 0x000000ffff217224 */ /* 0x000fe200000e0623 */
[----:B------:R-:W-:Y:S01]  /*f7a0*/  MOV R77, R24 ;  /* 0x00000018004d7202 */ /* 0x000fe20000000f00 */
[----:B------:R0:W-:Y:S01]  /*f7b0*/  STSM.16.M88.4 [R63], R4 ;  /* 0x000000043f007844 */ /* 0x0001e20000000200 */
[----:B------:R-:W-:Y:S01]  /*f7c0*/  IMAD.U32 R25, RZ, RZ, UR5 ;  /* 0x00000005ff197e24 */ /* 0x000fe2000f8e00ff */
[----:B------:R-:W-:Y:S01]  /*f7d0*/  SHF.R.S32.HI R14, RZ, 0x1f, R58 ;  /* 0x0000001fff0e7819 */ /* 0x000fe2000001143a */
[----:B------:R-:W-:Y:S01]  /*f7e0*/  ULDC UR5, c[0x0][0xa88] ;  /* 0x0002a20000057ab9 */ /* 0x000fe20000000800 */
[----:B------:R-:W-:Y:S02]  /*f7f0*/  LOP3.LUT R10, R10, R29, RZ, 0x3c, !PT ;  /* 0x0000001d0a0a7212 */ /* 0x000fe400078e3cff */
[----:B------:R-:W-:-:S02]  /*f800*/  IADD3 R29, P3, R34, 0x4800, RZ ;  /* 0x00004800221d7810 */ /* 0x000fc40007f7e0ff */
[----:B------:R-:W-:Y:S02]  /*f810*/  IADD3 R31, P2, R34, 0x3000, RZ ;  /* 0x00003000221f7810 */ /* 0x000fe40007f5e0ff */
[----:B------:R-:W-:Y:S02]  /*f820*/  LOP3.LUT R28, R29, 0x180, RZ, 0xc0, !PT ;  /* 0x000001801d1c7812 */ /* 0x000fe400078ec0ff */
[----:B------:R-:W-:Y:S02]  /*f830*/  LOP3.LUT R8, R17, 0x180, RZ, 0xc0, !PT ;  /* 0x0000018011087812 */ /* 0x000fe400078ec0ff */
[----:B------:R-:W-:Y:S02]  /*f840*/  LOP3.LUT R30, R31, 0x180, RZ, 0xc0, !PT ;  /* 0x000001801f1e7812 */ /* 0x000fe400078ec0ff */
[----:B0-----:R-:W-:Y:S01]  /*f850*/  IADD3 R4, P0, R58, UR6, RZ ;  /* 0x000000063a047c10 */ /* 0x001fe2000ff1e0ff */
[----:B------:R-:W-:Y:S01]  /*f860*/  IMAD R58, R18, UR5, RZ ;  /* 0x00000005123a7c24 */ /* 0x000fe2000f8e02ff */
[----:B------:R-:W-:-:S02]  /*f870*/  SHF.R.S32.HI R6, RZ, 0x1f, R15 ;  /* 0x0000001fff067819 */ /* 0x000fc4000001140f */
[----:B------:R-:W-:Y:S01]  /*f880*/  IADD3.X R5, R14, UR7, R25, P0, !PT ;  /* 0x000000070e057c10 */ /* 0x000fe200087fe419 */
[----:B------:R-:W-:Y:S01]  /*f890*/  ULDC.64 UR6, c[0x0][0xb88] ;  /* 0x0002e20000067ab9 */ /* 0x000fe20000000a00 */
[----:B------:R-:W-:Y:S01]  /*f8a0*/  LOP3.LUT R12, R21, 0x180, RZ, 0xc0, !PT ;  /* 0x00000180150c7812 */ /* 0x000fe200078ec0ff */
[----:B------:R-:W-:Y:S01]  /*f8b0*/  IMAD R6, R6, UR6, RZ ;  /* 0x0000000606067c24 */ /* 0x000fe2000f8e02ff */
[----:B------:R-:W-:Y:S01]  /*f8c0*/  SHF.R.U64 R28, R28, 0x3, RZ ;  /* 0x000000031c1c7819 */ /* 0x000fe200000012ff */
[C---:B------:R-:W-:Y:S01]  /*f8d0*/  IMAD.WIDE.U32 R4, R15.reuse, UR6, R4 ;  /* 0x000000060f047c25 */ /* 0x040fe2000f8e0004 */
[----:B------:R-:W-:Y:S02]  /*f8e0*/  MOV R81, R10 ;  /* 0x0000000a00517202 */ /* 0x000fe40000000f00 */
[----:B------:R-:W-:Y:S01]  /*f8f0*/  SHF.R.U64 R8, R8, 0x3, RZ ;  /* 0x0000000308087819 */ /* 0x000fe200000012ff */
[----:B------:R-:W-:Y:S01]  /*f900*/  IMAD R15, R15, UR7, R6 ;  /* 0x000000070f0f7c24 */ /* 0x000fe2000f8e0206 */
[----:B------:R-:W-:Y:S01]  /*f910*/  SHF.R.U64 R30, R30, 0x3, RZ ;  /* 0x000000031e1e7819 */ /* 0x000fe200000012ff */
[----:B------:R-:W-:Y:S01]  /*f920*/  VIADD R11, R153, UR13 ;  /* 0x0000000d990b7c36 */ /* 0x000fe20008000000 */
[----:B------:R-:W-:Y:S01]  /*f930*/  SHF.R.U64 R12, R12, 0x3, RZ ;  /* 0x000000030c0c7819 */ /* 0x000fe200000012ff */
[----:B------:R-:W-:Y:S01]  /*f940*/  ULDC.64 UR6, c[0x0][0xb50] ;  /* 0x0002d40000067ab9 */ /* 0x000fe20000000a00 */
[----:B------:R-:W-:Y:S01]  /*f950*/  LOP3.LUT R28, R28, R29, RZ, 0x3c, !PT ;  /* 0x0000001d1c1c7212 */ /* 0x000fe200078e3cff */
[----:B------:R-:W-:Y:S01]  /*f960*/  IMAD.X R29, RZ, RZ, R35, P3 ;  /* 0x000000ffff1d7224 */ /* 0x000fe200018e0623 */
[----:B------:R-:W-:Y:S01]  /*f970*/  LOP3.LUT P0, RZ, R151, 0x3, RZ, 0xc0, !PT ;  /* 0x0000000397ff7812 */ /* 0x000fe2000780c0ff */
[----:B------:R-:W-:Y:S01]  /*f980*/  VIADD R7, R11, 0x8 ;  /* 0x000000080b077836 */ /* 0x000fe20000000000 */
[----:B------:R-:W-:Y:S01]  /*f990*/  LEA R84, P3, R4, UR6, 0x2 ;  /* 0x0000000604547c11 */ /* 0x000fe2000f8610ff */
[----:B------:R-:W-:Y:S01]  /*f9a0*/  IMAD.IADD R5, R5, 0x1, R15 ;  /* 0x0000000105057824 */ /* 0x000fe200078e020f */
[----:B------:R-:W-:-:S02]  /*f9b0*/  LOP3.LUT R8, R8, R17, RZ, 0x3c, !PT ;  /* 0x0000001108087212 */ /* 0x000fc400078e3cff */
[----:B------:R-:W-:Y:S01]  /*f9c0*/  LOP3.LUT R30, R30, R31, RZ, 0x3c, !PT ;  /* 0x0000001f1e1e7212 */ /* 0x000fe200078e3cff */
[----:B------:R-:W-:Y:S01]  /*f9d0*/  IMAD.X R31, RZ, RZ, R35, P2 ;  /* 0x000000ffff1f7224 */ /* 0x000fe200010e0623 */
[----:B------:R-:W-:Y:S01]  /*f9e0*/  LOP3.LUT R12, R12, R21, RZ, 0x3c, !PT ;  /* 0x000000150c0c7212 */ /* 0x000fe200078e3cff */
[----:B------:R-:W-:Y:S01]  /*f9f0*/  SHFL.IDX PT, R62, R84, RZ, 0x1c1f ;  /* 0x001c1fff543e7589 */ /* 0x000fe200000e0000 */
[-C--:B------:R-:W-:Y:S02]  /*fa00*/  ISETP.GE.OR P2, PT, R11, R58.reuse, P0 ;  /* 0x0000003a0b00720c */ /* 0x080fe40000746670 */
[----:B------:R-:W-:Y:S01]  /*fa10*/  ISETP.GE.OR P0, PT, R7, R58, P0 ;  /* 0x0000003a0700720c */ /* 0x000fe20000706670 */
[----:B------:R-:W-:Y:S01]  /*fa20*/  SHFL.IDX PT, R70, R84, 0x1, 0x1c1f ;  /* 0x003c1f0054467f89 */ /* 0x000fe200000e0000 */
[----:B------:R-:W-:Y:S02]  /*fa30*/  LEA.HI.X R85, R4, UR7, R5, 0x2, P3 ;  /* 0x0000000704557c11 */ /* 0x000fe400098f1405 */
[----:B------:R-:W-:-:S02]  /*fa40*/  MOV R83, R8 ;  /* 0x0000000800537202 */ /* 0x000fc40000000f00 */
[----:B------:R-:W-:Y:S01]  /*fa50*/  F2FP.F16.F32.PACK_AB R4, R74, R73 ;  /* 0x000000494a04723e */ /* 0x000fe200000000ff */
[----:B------:R-:W0:Y:S01]  /*fa60*/  SHFL.IDX PT, R63, R85, RZ, 0x1c1f ;  /* 0x001c1fff553f7589 */ /* 0x000e2200000e0000 */
[----:B------:R-:W-:Y:S02]  /*fa70*/  F2FP.F16.F32.PACK_AB R5, R79, R78 ;  /* 0x0000004e4f05723e */ /* 0x000fe400000000ff */
[----:B------:R-:W-:Y:S01]  /*fa80*/  F2FP.F16.F32.PACK_AB R6, R75, R72 ;  /* 0x000000484b06723e */ /* 0x000fe200000000ff */
[----:B------:R-:W1:Y:S01]  /*fa90*/  SHFL.IDX PT, R71, R85, 0x1, 0x1c1f ;  /* 0x003c1f0055477f89 */ /* 0x000e6200000e0000 */
        /* <DEDUP_REMOVED lines=12> */
[----:B------:R-:W-:Y:S02]  /*fb60*/  F2FP.F16.F32.PACK_AB R25, R59, R26 ;  /* 0x0000001a3b19723e */ /* 0x000fe400000000ff */
[----:B------:R-:W-:Y:S01]  /*fb70*/  F2FP.F16.F32.PACK_AB R24, R57, R56 ;  /* 0x000000383918723e */ /* 0x000fe200000000ff */
[----:B------:R2:W-:Y:S01]  /*fb80*/  STSM.16.M88.4 [R81], R12 ;  /* 0x0000000c51007844 */ /* 0x0005e20000000200 */
[----:B------:R-:W-:Y:S01]  /*fb90*/  F2FP.F16.F32.PACK_AB R26, R61, R60 ;  /* 0x0000003c3d1a723e */ /* 0x000fe200000000ff */
[----:B------:R-:W-:Y:S01]  /*fba0*/  UIMAD UR5, UR10, UR8, URZ ;  /* 0x000000080a0572a4 */ /* 0x000fe2000f8e023f */
[C---:B------:R-:W-:Y:S02]  /*fbb0*/  IADD3 R21, P4, R34.reuse, 0x6000, RZ ;  /* 0x0000600022157810 */ /* 0x040fe40007f9e0ff */
[----:B------:R-:W-:Y:S01]  /*fbc0*/  LOP3.LUT R17, R34, 0x180, RZ, 0xc0, !PT ;  /* 0x0000018022117812 */ /* 0x000fe200078ec0ff */
[----:B------:R-:W-:Y:S01]  /*fbd0*/  STSM.16.M88.4 [R77], R24 ;  /* 0x000000184d007844 */ /* 0x000fe20000000200 */
[----:B--2---:R-:W2:Y:S03]  /*fbe0*/  @P1 LDC R13, c[0x0][0xbec] ;  /* 0x0002fb00ff0d1b82 */ /* 0x004ea60000000800 */
[----:B------:R-:W-:Y:S05]  /*fbf0*/  STSM.16.M88.4 [R76], R36 ;  /* 0x000000244c007844 */ /* 0x000fea0000000200 */
[----:B------:R-:W3:Y:S08]  /*fc00*/  @P1 LDC R15, c[0x0][0xbf0] ;  /* 0x0002fc00ff0f1b82 */ /* 0x000ef00000000800 */
[----:B------:R-:W-:Y:S01]  /*fc10*/  BAR.SYNC.DEFER_BLOCKING 0x1, 0x180 ;  /* 0x0046000000007b1d */ /* 0x000fe20000010000 */
[----:B------:R-:W-:Y:S01]  /*fc20*/  UIMAD.WIDE.U32 UR6, UR11, UR8, URZ ;  /* 0x000000080b0672a5 */ /* 0x000fe2000f8e003f */
[----:B------:R-:W-:Y:S01]  /*fc30*/  LOP3.LUT R20, R21, 0x180, RZ, 0xc0, !PT ;  /* 0x0000018015147812 */ /* 0x000fe200078ec0ff */
[----:B------:R-:W-:Y:S01]  /*fc40*/  UIMAD UR5, UR11, UR9, UR5 ;  /* 0x000000090b0572a4 */ /* 0x000fe2000f8e0205 */
[----:B------:R-:W-:-:S02]  /*fc50*/  SHF.R.U64 R17, R17, 0x3, RZ ;  /* 0x0000000311117819 */ /* 0x000fc400000012ff */
[----:B------:R-:W-:Y:S01]  /*fc60*/  ULDC.64 UR10, c[0x0][0xaf0] ;  /* 0x0002bc00000a7ab9 */ /* 0x000fe20000000a00 */
[----:B------:R-:W-:Y:S01]  /*fc70*/  UIADD3 UR7, UR7, UR5, URZ ;  /* 0x0000000507077290 */ /* 0x000fe2000fffe03f */
[----:B------:R-:W-:Y:S01]  /*fc80*/  SHF.R.U64 R20, R20, 0x3, RZ ;  /* 0x0000000314147819 */ /* 0x000fe200000012ff */
[----:B------:R-:W-:Y:S01]  /*fc90*/  UIMAD UR8, UR12, UR10, URZ ;  /* 0x0000000a0c0872a4 */ /* 0x000fe2000f8e023f */
[----:B------:R-:W-:Y:S01]  /*fca0*/  LOP3.LUT R34, R17, R34, RZ, 0x3c, !PT ;  /* 0x0000002211227212 */ /* 0x000fe200078e3cff */
[----:B0-----:R0:W-:Y:S02]  /*fcb0*/  @!P2 ST.E desc[UR16][R62.64], R0 ;  /* 0x000000003e00a985 */ /* 0x0011e4000c101910 */
[----:B------:R-:W-:Y:S01]  /*fcc0*/  UIMAD UR5, UR14, UR11, UR8 ;  /* 0x0000000b0e0572a4 */ /* 0x000fe2000f8e0208 */
[----:B------:R-:W-:Y:S01]  /*fcd0*/  LOP3.LUT R20, R20, R21, RZ, 0x3c, !PT ;  /* 0x0000001514147212 */ /* 0x000fe200078e3cff */
[----:B------:R-:W-:Y:S01]  /*fce0*/  UIMAD.WIDE.U32 UR6, UR14, UR10, UR6 ;  /* 0x0000000a0e0672a5 */ /* 0x000fe2000f8e0006 */
[----:B-1----:R1:W-:Y:S01]  /*fcf0*/  @!P0 ST.E desc[UR16][R70.64], R3 ;  /* 0x0000000346008985 */ /* 0x0023e2000c101910 */
[--C-:B------:R-:W-:Y:S01]  /*fd00*/  IMAD.X R21, RZ, RZ, R35.reuse, P4 ;  /* 0x000000ffff157224 */ /* 0x100fe200020e0623 */
[----:B------:R-:W-:Y:S01]  /*fd10*/  ULDC.64 UR8, c[0x0][0xae0] ;  /* 0x0002b80000087ab9 */ /* 0x000fe20000000a00 */
[----:B------:R-:W-:-:S02]  /*fd20*/  IMAD.X R17, RZ, RZ, R35, P5 ;  /* 0x000000ffff117224 */ /* 0x000fc400028e0623 */
[----:B0-----:R-:W-:Y:S01]  /*fd30*/  IMAD R0, R148, 0x60, R149 ;  /* 0x0000006094007824 */ /* 0x001fe200078e0295 */
[----:B------:R-:W-:Y:S01]  /*fd40*/  UIADD3 UR5, UR7, UR5, URZ ;  /* 0x0000000507057290 */ /* 0x000fe2000fffe03f */
[----:B------:R-:W-:Y:S01]  /*fd50*/  IMAD.U32 R12, RZ, RZ, UR6 ;  /* 0x00000006ff0c7e24 */ /* 0x000fe2000f8e00ff */
[----:B------:R-:W5:Y:S01]  /*fd60*/  LD.E.128 R44, desc[UR16][R34.64] ;  /* 0x00000010222c7980 */ /* 0x000f62000c101d00 */
[----:B------:R-:W-:-:S03]  /*fd70*/  VIADD R14, R0, UR13 ;  /* 0x0000000d000e7c36 */ /* 0x000fc60008000000 */
[----:B------:R-:W5:Y:S01]  /*fd80*/  LD.E.128 R40, desc[UR16][R32.64] ;  /* 0x0000001020287980 */ /* 0x000f62000c101d00 */
[----:B--2---:R-:W-:-:S03]  /*fd90*/  @P1 IMAD.HI.U32 R0, R14, R13, RZ ;  /* 0x0000000d0e001227 */ /* 0x004fc600078e00ff */
[----:B------:R-:W5:Y:S01]  /*fda0*/  LD.E.128 R48, desc[UR16][R30.64] ;  /* 0x000000101e307980 */ /* 0x000f62000c101d00 */
[----:B-1----:R-:W-:Y:S01]  /*fdb0*/  IMAD.MOV.U32 R3, RZ, RZ, R14 ;  /* 0x000000ffff037224 */ /* 0x002fe200078e000e */
[----:B---3--:R-:W-:Y:S02]  /*fdc0*/  @P1 SHF.R.U32.HI R3, RZ, R15, R0 ;  /* 0x0000000fff031219 */ /* 0x008fe40000011600 */
[----:B------:R-:W5:Y:S02]  /*fdd0*/  LD.E.128 R4, desc[UR16][R28.64] ;  /* 0x000000101c047980 */ /* 0x000f64000c101d00 */
[--C-:B------:R-:W-:Y:S01]  /*fde0*/  SHF.R.S32.HI R0, RZ, 0x1f, R3.reuse ;  /* 0x0000001fff007819 */ /* 0x100fe20000011403 */
[----:B------:R-:W-:Y:S01]  /*fdf0*/  IMAD.MOV R15, RZ, RZ, -R3 ;  /* 0x000000ffff0f7224 */ /* 0x000fe200078e0a03 */
[----:B------:R-:W5:Y:S01]  /*fe00*/  LD.E.128 R52, desc[UR16][R20.64] ;  /* 0x0000001014347980 */ /* 0x000f62000c101d00 */
[----:B------:R-:W-:Y:S01]  /*fe10*/  IMAD.U32 R13, RZ, RZ, UR7 ;  /* 0x00000007ff0d7e24 */ /* 0x000fe2000f8e00ff */
[----:B------:R-:W-:Y:S01]  /*fe20*/  ULDC.64 UR6, c[0x0][0xad8] ;  /* 0x0002b60000067ab9 */ /* 0x000fe20000000a00 */
[----:B------:R-:W-:Y:S01]  /*fe30*/  IMAD R0, R0, UR8, RZ ;  /* 0x0000000800007c24 */ /* 0x000fe2000f8e02ff */
[----:B------:R0:W5:Y:S01]  /*fe40*/  LD.E.128 R8, desc[UR16][R16.64] ;  /* 0x0000001010087980 */ /* 0x000162000c101d00 */
[----:B------:R-:W-:Y:S01]  /*fe50*/  IMAD R15, R18, R15, R14 ;  /* 0x0000000f120f7224 */ /* 0x000fe200078e020e */
[----:B------:R-:W-:Y:S01]  /*fe60*/  BSSY B1, `(.L_x_11825) ;  /* 0x0000028000017945 */ /* 0x000fe20003800000 */
[----:B------:R-:W-:Y:S01]  /*fe70*/  IMAD.U32 R13, RZ, RZ, UR5 ;  /* 0x00000005ff0d7e24 */ /* 0x000fe2000f8e00ff */
[----:B------:R-:W-:Y:S01]  /*fe80*/  @!PT LDS RZ, [RZ] ;  /* 0x00000000fffff984 */ /* 0x000fe20000000800 */
[----:B------:R-:W-:Y:S01]  /*fe90*/  @!PT LDS RZ, [RZ] ;  /* 0x00000000fffff984 */ /* 0x000fe20000000800 */
[----:B------:R-:W-:Y:S01]  /*fea0*/  @!PT LDS RZ, [RZ] ;  /* 0x00000000fffff984 */ /* 0x000fe20000000800 */
[----:B------:R-:W-:Y:S01]  /*feb0*/  @!PT LDS RZ, [RZ] ;  /* 0x00000000fffff984 */ /* 0x000fe20000000800 */
[----:B------:R1:W-:Y:S06]  /*fec0*/  MEMBAR.ALL.CTA ;  /* 0x0000000000007992 */ /* 0x0003ec0000008000 */
[----:B-1----:R-:W1:Y:S01]  /*fed0*/  FENCE.VIEW.ASYNC.S ;  /* 0x00000000000073c6 */ /* 0x002e620000000000 */
[----:B------:R-:W-:Y:S01]  /*fee0*/  VIADD R25, R149, UR13 ;  /* 0x0000000d95197c36 */ /* 0x000fe20008000000 */
[----:B------:R-:W-:Y:S01]  /*fef0*/  UIADD3 UR5, UR37, 0x31c20, URZ ;  /* 0x00031c2025057890 */ /* 0x000fe2000fffe03f */
[----:B------:R-:W-:-:S03]  /*ff00*/  IMAD.WIDE.U32 R12, R3, UR8, R12 ;  /* 0x00000008030c7c25 */ /* 0x000fc6000f8e000c */
[----:B------:R-:W-:Y:S01]  /*ff10*/  ISETP.GE.AND P0, PT, R25, R58, PT ;  /* 0x0000003a1900720c */ /* 0x000fe20003f06270 */
[----:B0-----:R-:W-:Y:S01]  /*ff20*/  IMAD R17, R3, UR9, R0 ;  /* 0x0000000903117c24 */ /* 0x001fe2000f8e0200 */
[----:B------:R-:W-:Y:S01]  /*ff30*/  SHF.R.S32.HI R0, RZ, 0x1f, R15 ;  /* 0x0000001fff007819 */ /* 0x000fe2000001140f */
[----:B------:R-:W-:Y:S02]  /*ff40*/  UPRMT UR5, URZ, 0x654, UR5 ;  /* 0x000006543f057896 */ /* 0x000fe40008000005 */
[----:B------:R-:W-:Y:S02]  /*ff50*/  IMAD.IADD R13, R13, 0x1, R17 ;  /* 0x000000010d0d7824 */ /* 0x000fe400078e0211 */
[----:B------:R-:W-:Y:S02]  /*ff60*/  IMAD R0, R0, UR6, RZ ;  /* 0x0000000600007c24 */ /* 0x000fe4000f8e02ff */
[----:B------:R-:W-:-:S04]  /*ff70*/  IMAD.WIDE.U32 R12, R15, UR6, R12 ;  /* 0x000000060f0c7c25 */ /* 0x000fc8000f8e000c */
[----:B------:R-:W-:Y:S01]  /*ff80*/  IMAD R3, R15, UR7, R0 ;  /* 0x000000070f037c24 */ /* 0x000fe2000f8e0200 */
[----:B------:R-:W-:Y:S02]  /*ff90*/  ULDC.64 UR6, c[0x0][0xa80] ;  /* 0x0002a00000067ab9 */ /* 0x000fe40000000a00 */
[C---:B------:R-:W-:Y:S01]  /*ffa0*/  LEA R0, P1, R12.reuse, UR6, 0x1 ;  /* 0x000000060c007c11 */ /* 0x040fe2000f8208ff */
[----:B------:R-:W-:Y:S01]  /*ffb0*/  IMAD.IADD R3, R13, 0x1, R3 ;  /* 0x000000010d037824 */ /* 0x000fe200078e0203 */
[----:B-1----:R-:W-:Y:S03]  /*ffc0*/  SYNCS.ARRIVE.TRANS64.RED.A1T0 RZ, [UR5], RZ ;  /* 0x000000ffffff79a7 */ /* 0x002fe60008100405 */
[----:B------:R0:W1:Y:S01]  /*ffd0*/  SHFL.IDX PT, R14, R0, RZ, 0x1c1f ;  /* 0x001c1fff000e7589 */ /* 0x00006200000e0000 */
[----:B------:R-:W-:-:S05]  /*ffe0*/  LEA.HI.X R18, R12, UR7, R3, 0x1, P1 ;  /* 0x000000070c127c11 */ /* 0x000fca00088f0c03 */
[----:B------:R0:W2:Y:S01]  /*fff0*/  SHFL.IDX PT, R15, R18, RZ, 0x1c1f ;  /* 0x001c1fff120f7589 */ /* 0x0000a200000e0000 */
[----:B------:R-:W-:Y:S05]  /*10000*/  @P0 BRA `(.L_x_11826) ;  /* 0x0000000000340947 */ /* 0x000fea0003800000 */
[----:B------:R-:W-:Y:S01]  /*10010*/  ULDC UR5, c[0x0][0xac8] ;  /* 0x0002b20000057ab9 */ /* 0x000fe20000000800 */
[----:B------:R-:W-:Y:S01]  /*10020*/  ULDC.64 UR6, c[0x0][0x208] ;  /* 0x0000820000067ab9 */ /* 0x000fe20000000a00 */
        /* <DEDUP_REMOVED lines=11> */
.L_x_11826:
[----:B------:R-:W-:Y:S05]  /*100e0*/  BSYNC B1 ;  /* 0x0000000000017941 */ /* 0x000fea0003800000 */
.L_x_11825:
[----:B------:R-:W-:Y:S01]  /*100f0*/  VIADD R3, R25, 0x60 ;  /* 0x0000006019037836 */ /* 0x000fe20000000000 */
[----:B--2---:R2:W4:Y:S04]  /*10100*/  SHFL.IDX PT, R15, R18, 0x1, 0x1c1f ;  /* 0x003c1f00120f7f89 */ /* 0x00452800000e0000 */
[----:B------:R-:W-:Y:S01]  /*10110*/  ISETP.GE.AND P0, PT, R3, R58, PT ;  /* 0x0000003a0300720c */ /* 0x000fe20003f06270 */
[----:B-1----:R2:W1:-:S12]  /*10120*/  SHFL.IDX PT, R14, R0, 0x1, 0x1c1f ;  /* 0x003c1f00000e7f89 */ /* 0x00245800000e0000 */
[----:B--2---:R-:W-:Y:S05]  /*10130*/  @P0 BRA `(.L_x_11827) ;  /* 0x0000000800600947 */ /* 0x004fea0003800000 */
[----:B------:R-:W-:Y:S01]  /*10140*/  ULDC UR5, c[0x0][0xac8] ;  /* 0x0002b20000057ab9 */ /* 0x000fe20000000800 */
[----:B------:R-:W-:Y:S01]  /*10150*/  ULDC.64 UR6, c[0x0][0x208] ;  /* 0x0000820000067ab9 */ /* 0x000fe20000000a00 */
[----:B------:R-:W-:Y:S02]  /*10160*/  ISETP.GE.AND P2, PT, R144, UR5, PT ;  /* 0x0000000590007c0c */ /* 0x000fe4000bf46270 */
[----:B------:R-:W-:-:S11]  /*10170*/  ISETP.GE.AND P1, PT, R23, UR5, PT ;  /* 0x0000000517007c0c */ /* 0x000fd6000bf26270 */
[C---:B-1-3--:R-:W-:Y:S02]  /*10180*/  @!P2 LEA R16, P0, R144.reuse, R14, 0x1 ;  /* 0x0000000e9010a211 */ /* 0x04afe400078008ff */
[----:B----4-:R-:W-:Y:S02]  /*10190*/  @!P1 IMAD.WIDE R12, R23, 0x2, R14 ;  /* 0x00000002170c9825 */ /* 0x010fe400078e020e */
[----:B------:R-:W-:Y:S02]  /*101a0*/  @!P2 LEA.HI.X R17, R144, R15, R157, 0x1, P0 ;  /* 0x0000000f9011a211 */ /* 0x000fe400000f0c9d */
[----:B------:R-:W-:Y:S01]  /*101b0*/  ISETP.GE.AND P0, PT, R147, UR5, PT ;  /* 0x0000000593007c0c */ /* 0x000fe2000bf06270 */
[----:B-----5:R2:W-:Y:S04]  /*101c0*/  @!P1 ST.E.128 desc[UR6][R12.64], R40 ;  /* 0x000000280c009985 */ /* 0x0205e8000c101d06 */
[----:B------:R2:W-:Y:S08]  /*101d0*/  @!P2 ST.E.128 desc[UR6][R16.64], R4 ;  /* 0x000000041000a985 */ /* 0x0005f0000c101d06 */
[----:B------:R-:W-:Y:S05]  /*101e0*/  @P0 BRA `(.L_x_11827) ;  /* 0x0000000800340947 */ /* 0x000fea0003800000 */
[----:B--2---:R-:W-:Y:S01]  /*101f0*/  LEA R4, P0, R147, R14, 0x1 ;  /* 0x0000000e93047211 */ /* 0x004fe200078008ff */
[----:B------:R-:W-:-:S03]  /*10200*/  ULDC.64 UR6, c[0x0][0x208] ;  /* 0x0000820000067ab9 */ /* 0x000fc60000000a00 */
[----:B------:R-:W-:-:S05]  /*10210*/  LEA.HI.X R5, R147, R15, R156, 0x1, P0 ;  /* 0x0000000f93057211 */ /* 0x000fca00000f0c9c */
[----:B------:R1:W-:Y:S01]  /*10220*/  ST.E.128 desc[UR6][R4.64], R8 ;  /* 0x0000000804007985 */ /* 0x0003e2000c101d06 */
[----:B------:R-:W-:Y:S05]  /*10230*/  BRA `(.L_x_11827) ;  /* 0x0000000800207947 */ /* 0x000fea0003800000 */
.L_x_11824:
[----:B------:R-:W0:Y:S01]  /*10240*/  LDC R10, c[0x0][0xbe8] ;  /* 0x0002fa00ff0a7b82 */ /* 0x000e220000000800 */
[----:B------:R-:W1:Y:S01]  /*10250*/  S2R R0, SR_TID.X ;  /* 0x0000000000007919 */ /* 0x000e620000002100 */
[----:B------:R-:W-:Y:S01]  /*10260*/  R2UR UR6, R145 ;  /* 0x00000000910672ca */ /* 0x000fe200000e0000 */
[----:B------:R-:W-:Y:S01]  /*10270*/  BSSY B1, `(.L_x_11828) ;  /* 0x0000037000017945 */ /* 0x000fe20003800000 */
[----:B------:R-:W-:Y:S01]  /*10280*/  R2UR UR5, R146 ;  /* 0x00000000920572ca */ /* 0x000fe200000e0000 */
[----:B------:R-:W-:-:S10]  /*10290*/  IMAD R8, R148, 0x60, R149 ;  /* 0x0000006094087824 */ /* 0x000fd400078e0295 */
[----:B------:R-:W-:Y:S02]  /*102a0*/  USHF.R.S32.HI UR8, URZ, 0x1f, UR6 ;  /* 0x0000001f3f087899 */ /* 0x000fe40008011406 */
[----:B------:R-:W-:Y:S01]  /*102b0*/  USHF.R.S32.HI UR9, URZ, 0x1f, UR5 ;  /* 0x0000001f3f097899 */ /* 0x000fe20008011405 */
[----:B0-----:R-:W-:Y:S01]  /*102c0*/  ISETP.NE.AND P1, PT, R10, 0x1, PT ;  /* 0x000000010a00780c */ /* 0x001fe20003f25270 */
[----:B-1----:R-:W-:-:S12]  /*102d0*/  VIADD R0, R0, 0xffffff80 ;  /* 0xffffff8000007836 */ /* 0x002fd80000000000 */
[----:B------:R-:W0:Y:S01]  /*102e0*/  @P1 LDC R9, c[0x0][0xbec] ;  /* 0x0002fb00ff091b82 */ /* 0x000e220000000800 */
[----:B------:R-:W-:-:S07]  /*102f0*/  ISETP.GE.AND P0, PT, R0, 0xc0, PT ;  /* 0x000000c00000780c */ /* 0x000fce0003f06270 */
[----:B------:R-:W1:Y:S06]  /*10300*/  @P1 LDC R11, c[0x0][0xbf0] ;  /* 0x0002fc00ff0b1b82 */ /* 0x000e6c0000000800 */
        /* <DEDUP_REMOVED lines=45> */
.L_x_11829:
[----:B------:R-:W-:Y:S05]  /*105e0*/  BSYNC B1 ;  /* 0x0000000000017941 */ /* 0x000fea0003800000 */
.L_x_11828:
        /* <DEDUP_REMOVED lines=22> */
[----:B------:R-:W-:Y:S02]  /*10750*/  IMAD R7, R10, R7, R8 ;  /* 0x000000070a077224 */ /* 0x000fe400078e0208 */
[----:B------:R-:W-:-:S02]  /*10760*/  IMAD R0, R0, UR8, RZ ;  /* 0x0000000800007c24 */ /* 0x000fc4000f8e02ff */
        /* <DEDUP_REMOVED lines=34> */
.L_x_11831:
[----:B------:R-:W-:Y:S05]  /*10990*/  BSYNC B1 ;  /* 0x0000000000017941 */ /* 0x000fea0003800000 */
.L_x_11830:
        /* <DEDUP_REMOVED lines=18> */
.L_x_11827:
[----:B------:R-:W-:Y:S05]  /*10ac0*/  BSYNC B0 ;  /* 0x0000000000007941 */ /* 0x000fea0003800000 */
.L_x_11823:
[----:B------:R-:W-:Y:S02]  /*10ad0*/  ULDC UR5, c[0x0][0xc38] ;  /* 0x00030e0000057ab9 */ /* 0x000fe40000000800 */
[----:B------:R-:W-:-:S06]  /*10ae0*/  UISETP.GE.AND UP0, UPT, UR4, UR5, UPT ;  /* 0x000000050400728c */ /* 0x000fcc000bf06270 */
[----:B------:R-:W-:-:S13]  /*10af0*/  PLOP3.LUT P0, PT, PT, PT, UP0, 0x80, 0x0 ;  /* 0x000000000000781c */ /* 0x000fda0003f0f008 */
[----:B------:R-:W-:Y:S05]  /*10b00*/  @!P0 BRA `(.L_x_11832) ;  /* 0xffffff0400008947 */ /* 0x000fea000383ffff */
[----:B------:R-:W-:Y:S05]  /*10b10*/  EXIT ;  /* 0x000000000000794d */ /* 0x000fea0003800000 */
.L_x_11788:
[----:B------:R-:W-:-:S08]  /*10b20*/  NOP ;  /* 0x0000000000007918 */ /* 0x000fd00000000000 */
[----:B0-----:R-:W0:-:S00]  /*10b30*/  USETMAXREG.DEALLOC.CTAPOOL 0x20 ;  /* 0x00000020000079c8 */ /* 0x001e0000080e0500 */
[----:B0-----:R-:W-:-:S06]  /*10b40*/  LOP3.LUT R0, R0, 0x3, RZ, 0xc0, !PT ;  /* 0x0000000300007812 */ /* 0x001fcc00078ec0ff */
[----:B------:R-:W0:Y:S01]  /*10b50*/  S2UR UR6, SR_CTAID.X ;  /* 0x00000000000679c3 */ /* 0x000e220000002500 */
[----:B------:R-:W-:Y:S02]  /*10b60*/  IMAD.MOV.U32 R23, RZ, RZ, 0x1 ;  /* 0x00000001ff177424 */ /* 0x000fe400078e00ff */
[----:B------:R-:W-:Y:S01]  /*10b70*/  IMAD.MOV.U32 R16, RZ, RZ, RZ ;  /* 0x000000ffff107224 */ /* 0x000fe200078e00ff */
[----:B------:R1:W2:Y:S04]  /*10b80*/  SHFL.IDX PT, R2, R0, RZ, 0x1f ;  /* 0x00001fff00027589 */ /* 0x0002a800000e0000 */
[----:B-1----:R-:W0:Y:S01]  /*10b90*/  LDC R0, c[0x0][0xc38] ;  /* 0x00030e00ff007b82 */ /* 0x002e220000000800 */
[----:B--2---:R-:W-:-:S04]  /*10ba0*/  ISETP.NE.AND P0, PT, R2, RZ, PT ;  /* 0x000000ff0200720c */ /* 0x004fc80003f05270 */
[----:B------:R-:W-:-:S05]  /*10bb0*/  P2R R2, PR, RZ, 0x1 ;  /* 0x00000001ff027803 */ /* 0x000fca0000000000 */
[----:B------:R1:W-:Y:S04]  /*10bc0*/  STL [R1+0x4], R2 ;  /* 0x0000040201007387 */ /* 0x0003e80000100800 */
[----:B------:R1:W-:Y:S01]  /*10bd0*/  STL [R1], RZ ;  /* 0x000000ff01007387 */ /* 0x0003e20000100800 */
[----:B------:R-:W-:Y:S06]  /*10be0*/  @P0 BAR.ARV 0x4, 0x200 ;  /* 0x0108000000000b1d */ /* 0x000fec0000002000 */
[----:B0-----:R-:W-:-:S13]  /*10bf0*/  ISETP.LE.AND P0, PT, R0, UR6, PT ;  /* 0x0000000600007c0c */ /* 0x001fda000bf03270 */
[----:B-1----:R-:W-:Y:S05]  /*10c00*/  @P0 BRA `(.L_x_11833) ;  /* 0x0000004400ac0947 */ /* 0x002fea0003800000 */
[----:B------:R-:W0:Y:S01]  /*10c10*/  S2R R6, SR_TID.X ;  /* 0x0000000000067919 */ /* 0x000e220000002100 */
[----:B------:R-:W1:Y:S01]  /*10c20*/  S2UR UR5, SR_CgaCtaId ;  /* 0x00000000000579c3 */ /* 0x000e620000008800 */
[----:B------:R-:W-:Y:S01]  /*10c30*/  UMOV UR4, 0x400 ;  /* 0x0000040000047882 */ /* 0x000fe20000000000 */
[----:B------:R-:W-:Y:S01]  /*10c40*/  IMAD.U32 R28, RZ, RZ, UR6 ;  /* 0x00000006ff1c7e24 */ /* 0x000fe2000f8e00ff */
[----:B------:R2:W-:Y:S01]  /*10c50*/  STL [R1], RZ ;  /* 0x000000ff01007387 */ /* 0x0005e20000100800 */
[----:B------:R-:W-:Y:S01]  /*10c60*/  IMAD.MOV.U32 R23, RZ, RZ, 0x1 ;  /* 0x00000001ff177424 */ /* 0x000fe200078e00ff */
[----:B------:R-:W-:Y:S01]  /*10c70*/  ULDC UR46, c[0x0][0xc] ;  /* 0x00000300002e7ab9 */ /* 0x000fe20000000800 */
[----:B------:R-:W-:Y:S01]  /*10c80*/  IMAD.MOV.U32 R16, RZ, RZ, RZ ;  /* 0x000000ffff107224 */ /* 0x000fe200078e00ff */
[----:B------:R-:W-:Y:S01]  /*10c90*/  ULDC.64 UR38, c[0x0][0x198] ;  /* 0x0000660000267ab9 */ /* 0x000fe20000000a00 */
        /* <DEDUP_REMOVED lines=17> */
[----:B--2---:R-:W-:-:S07]  /*10db0*/  LOP3.LUT R0, R0, 0x40, RZ, 0xfc, !PT ;  /* 0x0000004000007812 */ /* 0x004fce00078efcff */
.L_x_11925:
        /* <DEDUP_REMOVED lines=22> */
.L_x_11834:
[----:B------:R-:W-:Y:S01]  /*10f20*/  ULDC UR9, c[0x0][0xc54] ;  /* 0x0003150000097ab9 */ /* 0x000fe20000000800 */
[----:B------:R-:W-:Y:S01]  /*10f30*/  UMOV UR5, UR8 ;  /* 0x0000000800057c82 */ /* 0x000fe20008000000 */
[----:B------:R-:W-:-:S11]  /*10f40*/  UISETP.NE.AND UP0, UPT, UR9, 0x1, UPT ;  /* 0x000000010900788c */ /* 0x000fd6000bf05270 */
[----:B------:R-:W-:Y:S02]  /*10f50*/  @UP0 ULDC.64 UR10, c[0x0][0xc58] ;  /* 0x00031600000a0ab9 */ /* 0x000fe40000000a00 */
[----:B------:R-:W-:-:S04]  /*10f60*/  UIMAD.WIDE.U32 UR6, UR8, UR10, URZ ;  /* 0x0000000a080672a5 */ /* 0x000fc8000f8e003f */
[----:B------:R-:W-:-:S04]  /*10f70*/  @UP0 USHF.R.U32.HI UR5, URZ, UR11, UR7 ;  /* 0x0000000b3f050299 */ /* 0x000fc80008011607 */
[----:B------:R-:W-:-:S12]  /*10f80*/  UIMAD UR6, UR5, UR9, URZ ;  /* 0x00000009050672a4 */ /* 0x000fd8000f8e023f */
.L_x_11835:
        /* <DEDUP_REMOVED lines=9> */
[----:B------:R-:W-:Y:S02]  /*11020*/  UIMAD UR8, UR44, 0xc0, URZ ;  /* 0x000000c02c0878a4 */ /* 0x000fe4000f8e023f */
        /* <DEDUP_REMOVED lines=53> */
.L_x_11837:
        /* <DEDUP_REMOVED lines=20> */
.L_x_11840:
[----:B------:R-:W-:Y:S05]  /*114c0*/  BSYNC B6 ;  /* 0x0000000000067941 */ /* 0x000fea0003800000 */
.L_x_11839:
        /* <DEDUP_REMOVED lines=20> */
.L_x_11843:
        /* <DEDUP_REMOVED lines=15> */
.L_x_11842:
[----:B------:R-:W-:Y:S05]  /*11700*/  BSYNC B6 ;  /* 0x0000000000067941 */ /* 0x000fea0003800000 */
.L_x_11841:
        /* <DEDUP_REMOVED lines=21> */
[----:B--2---:R-:W-:Y:S02]  /*11860*/  SHF.R.S32.HI R24, RZ, 0x1f, R22 ;  /* 0x0000001fff187819 */ /* 0x004fe40000011416 */
[----:B------:R-:W-:Y:S01]  /*11870*/  SEL R18, R22, RZ, !P1 ;  /* 0x000000ff16127207 */ /* 0x000fe20004800000 */
[----:B------:R-:W-:Y:S06]  /*11880*/  BRA.DIV UR4, `(.L_x_11844) ;  /* 0x0000004204207947 */ /* 0x000fec000b800000 */
[----:B------:R0:W1:Y:S02]  /*11890*/  SHFL.IDX PT, R14, R20, RZ, 0x1f ;  /* 0x00001fff140e7589 */ /* 0x00006400000e0000 */
.L_x_11940:
[----:B-1----:R-:W-:Y:S02]  /*118a0*/  ISETP.NE.AND P0, PT, R14, RZ, PT ;  /* 0x000000ff0e00720c */ /* 0x002fe40003f05270 */
[----:B------:R-:W-:-:S04]  /*118b0*/  PLOP3.LUT P2, PT, PT, PT, PT, 0x8, 0x0 ;  /* 0x000000000000781c */ /* 0x000fc80003f4e170 */
[----:B------:R-:W-:-:S07]  /*118c0*/  P2R R25, PR, RZ, 0x4 ;  /* 0x00000004ff197803 */ /* 0x000fce0000000000 */
[----:B------:R-:W-:Y:S05]  /*118d0*/  @P0 BRA `(.L_x_11845) ;  /* 0x0000000400140947 */ /* 0x000fea0003800000 */
[----:B------:R-:W-:-:S03]  /*118e0*/  UMOV UR4, 0xffffffff ;  /* 0xffffffff00047882 */ /* 0x000fc60000000000 */
[----:B------:R-:W-:Y:S05]  /*118f0*/  BRA.DIV UR4, `(.L_x_11846) ;  /* 0x0000004204247947 */ /* 0x000fea000b800000 */
[----:B------:R-:W-:-:S13]  /*11900*/  ELECT P6, URZ, PT ;  /* 0x00000000003f782f */ /* 0x000fda00038c0000 */
.L_x_11943:
[----:B------:R-:W-:Y:S05]  /*11910*/  @!P6 BRA `(.L_x_11845) ;  /* 0x000000040004e947 */ /* 0x000fea0003800000 */
[----:B------:R-:W-:Y:S01]  /*11920*/  IMAD.MOV.U32 R18, RZ, RZ, R22 ;  /* 0x000000ffff127224 */ /* 0x000fe200078e0016 */
[----:B------:R-:W-:Y:S06]  /*11930*/  @!P1 BRA `(.L_x_11847) ;  /* 0x00000000004c9947 */ /* 0x000fec0003800000 */
[----:B------:R-:W1:Y:S01]  /*11940*/  LDC R6, c[0x0][0x43c] ;  /* 0x00010f00ff067b82 */ /* 0x000e620000000800 */
[----:B------:R-:W-:Y:S01]  /*11950*/  IMAD.MOV.U32 R0, RZ, RZ, R19 ;  /* 0x000000ffff007224 */ /* 0x000fe200078e0013 */
[----:B------:R-:W-:Y:S01]  /*11960*/  ULDC.64 UR4, c[0x0][0x428] ;  /* 0x00010a0000047ab9 */ /* 0x000fe20000000a00 */
[----:B------:R-:W-:Y:S01]  /*11970*/  ULDC.64 UR6, c[0x0][0x208] ;  /* 0x0000820000067ab9 */ /* 0x000fe20000000a00 */
        /* <DEDUP_REMOVED lines=15> */
.L_x_11847:
[----:B------:R-:W2:Y:S01]  /*11a70*/  S2R R0, SR_TID.X ;  /* 0x0000000000007919 */ /* 0x000ea20000002100 */
[----:B-1----:R-:W-:Y:S01]  /*11a80*/  IMAD R3, R16, 0x8, R17 ;  /* 0x0000000810037824 */ /* 0x002fe200078e0211 */
[----:B--2---:R-:W-:Y:S02]  /*11a90*/  LOP3.LUT R2, R0, 0x7f, RZ, 0xc0, !PT ;  /* 0x0000007f00027812 */ /* 0x004fe400078ec0ff */
[----:B------:R-:W-:Y:S02]  /*11aa0*/  SHF.L.U32 R0, R23, 0x1f, RZ ;  /* 0x0000001f17007819 */ /* 0x000fe400000006ff */
[----:B------:R-:W-:Y:S02]  /*11ab0*/  ISETP.NE.AND P1, PT, R2, RZ, PT ;  /* 0x000000ff0200720c */ /* 0x000fe40003f25270 */
[----:B------:R-:W1:Y:S02]  /*11ac0*/  SYNCS.PHASECHK.TRANS64.TRYWAIT P0, [R3+URZ+0x31c40], R0 ;  /* 0x031c4000030075a7 */ /* 0x000e64000800017f */
[----:B-1----:R-:W-:Y:S09]  /*11ad0*/  @!P0 BRA `(.L_x_11848) ;  /* 0x0000003c00cc8947 */ /* 0x002ff20003800000 */
.L_x_11944:
[----:B------:R-:W-:Y:S05]  /*11ae0*/  @P1 BRA `(.L_x_11849) ;  /* 0x0000000000141947 */ /* 0x000fea0003800000 */
[----:B------:R-:W-:Y:S01]  /*11af0*/  ISETP.NE.AND P0, PT, R29, RZ, PT ;  /* 0x000000ff1d00720c */ /* 0x000fe20003f05270 */
[----:B-1----:R-:W-:-:S04]  /*11b00*/  IMAD.MOV.U32 R0, RZ, RZ, 0x6c00 ;  /* 0x00006c00ff007424 */ /* 0x002fc800078e00ff */
[----:B------:R2:W-:Y:S08]  /*11b10*/  SYNCS.ARRIVE.TRANS64 RZ, [R3+URZ+0x31c30], R0 ;  /* 0x031c300003ff79a7 */ /* 0x0005f0000800003f */
[----:B------:R-:W-:Y:S05]  /*11b20*/  @!P0 BRA `(.L_x_11849) ;  /* 0x0000000000048947 */ /* 0x000fea0003800000 */
[----:B------:R-:W-:Y:S01]  /*11b30*/  BPT.TRAP 0x1 ;  /* 0x000000040000795c */ /* 0x000fe20000300000 */
.L_x_11849:
        /* <DEDUP_REMOVED lines=16> */
[----:B------:R-:W-:-:S02]  /*11c40*/  UIMAD UR35, UR35, 0x90, URZ ;  /* 0x00000090232378a4 */ /* 0x000fc4000f8e023f */
[----:B------:R-:W-:Y:S01]  /*11c50*/  UIADD3 UR32, UR8, 0x16a00, URZ ;  /* 0x00016a0008207890 */ /* 0x000fe2000fffe03f */
[----:B------:R-:W-:Y:S01]  /*11c60*/  P2R R25, PR, RZ, 0x1 ;  /* 0x00000001ff197803 */ /* 0x000fe20000000000 */
        /* <DEDUP_REMOVED lines=10> */
[----:B------:R1:W-:Y:S02]  /*11d10*/  UTMALDG.4D [UR8], [UR4], desc[UR6] ;  /* 0x00000608040075b4 */ /* 0x0003e40008019000 */
[----:B-1----:R-:W-:Y:S01]  /*11d20*/  NOP ;  /* 0x0000000000007918 */ /* 0x002fe20000000000 */
.L_x_11845:
        /* <DEDUP_REMOVED lines=29> */
.L_x_11851:
[----:B------:R-:W-:Y:S05]  /*11f00*/  BSYNC B6 ;  /* 0x0000000000067941 */ /* 0x000fea0003800000 */
.L_x_11850:
[----:B------:R-:W1:Y:S01]  /*11f10*/  LDC R9, c[0x0][0x448] ;  /* 0x00011200ff097b82 */ /* 0x000e620000000800 */
[----:B0-----:R-:W0:Y:S01]  /*11f20*/  S2R R20, SR_TID.X ;  /* 0x0000000000147919 */ /* 0x001e220000002100 */
[----:B------:R-:W-:Y:S01]  /*11f30*/  IMAD.U32 R6, RZ, RZ, UR44 ;  /* 0x0000002cff067e24 */ /* 0x000fe2000f8e00ff */
[----:B------:R-:W-:Y:S01]  /*11f40*/  ULDC.64 UR8, c[0x0][0x2e0] ;  /* 0x0000b80000087ab9 */ /* 0x000fe20000000a00 */
[----:B------:R-:W-:Y:S01]  /*11f50*/  UMOV UR4, UR40 ;  /* 0x0000002800047c82 */ /* 0x000fe20008000000 */
[----:B------:R-:W-:Y:S01]  /*11f60*/  UIMAD UR6, UR45, UR8, URZ ;  /* 0x000000082d0672a4 */ /* 0x000fe2000f8e023f */
[----:B------:R-:W2:Y:S01]  /*11f70*/  S2R R10, SR_TID.X ;  /* 0x00000000000a7919 */ /* 0x000ea20000002100 */
[----:B------:R-:W-:Y:S02]  /*11f80*/  UMOV UR5, UR37 ;  /* 0x0000002500057c82 */ /* 0x000fe40008000000 */
        /* <DEDUP_REMOVED lines=16> */
[----:B------:R-:W-:-:S03]  /*12090*/  IMAD R6, R6, 0xc0, R20 ;  /* 0x000000c006067824 */ /* 0x000fc600078e0214 */
        /* <DEDUP_REMOVED lines=9> */
[--C-:B------:R-:W-:Y:S01]  /*12130*/  SHF.R.S32.HI R8, RZ, 0x1f, R7.reuse ;  /* 0x0000001fff087819 */ /* 0x100fe20000011407 */
[----:B------:R-:W-:Y:S02]  /*12140*/  IMAD.MOV R0, RZ, RZ, -R7 ;  /* 0x000000ffff007224 */ /* 0x000fe400078e0a07 */
[----:B------:R-:W-:-:S04]  /*12150*/  IMAD.WIDE.U32 R4, R7, UR8, R2 ;  /* 0x0000000807047c25 */ /* 0x000fc8000f8e0002 */
[----:B------:R-:W-:Y:S02]  /*12160*/  IMAD R8, R8, UR8, RZ ;  /* 0x0000000808087c24 */ /* 0x000fe4000f8e02ff */
[----:B------:R-:W-:Y:S02]  /*12170*/  IMAD R0, R9, R0, R6 ;  /* 0x0000000009007224 */ /* 0x000fe400078e0206 */
[----:B------:R-:W-:Y:S02]  /*12180*/  IMAD R8, R7, UR9, R8 ;  /* 0x0000000907087c24 */ /* 0x000fe4000f8e0208 */
[----:B-1----:R-:W-:Y:S01]  /*12190*/  IMAD.SHL.U32 R20, R21, 0x8, RZ ;  /* 0x0000000815147824 */ /* 0x002fe200078e00ff */
[----:B------:R-:W-:Y:S01]  /*121a0*/  SHF.R.S32.HI R7, RZ, 0x1f, R0 ;  /* 0x0000001fff077819 */ /* 0x000fe20000011400 */
[----:B------:R-:W-:Y:S01]  /*121b0*/  IMAD.IADD R5, R5, 0x1, R8 ;  /* 0x0000000105057824 */ /* 0x000fe200078e0208 */
[----:B------:R-:W-:Y:S01]  /*121c0*/  LOP3.LUT R21, R21, 0x7f, RZ, 0xc0, !PT ;  /* 0x0000007f15157812 */ /* 0x000fe200078ec0ff */
[----:B------:R-:W0:Y:S01]  /*121d0*/  @P1 LDC R8, c[0x0][0x44c] ;  /* 0x00011300ff081b82 */ /* 0x000e220000000800 */
[----:B------:R-:W-:Y:S01]  /*121e0*/  LOP3.LUT R20, R20, 0x18, RZ, 0xc0, !PT ;  /* 0x0000001814147812 */ /* 0x000fe200078ec0ff */
[----:B------:R-:W-:Y:S01]  /*121f0*/  IMAD R7, R7, UR4, RZ ;  /* 0x0000000407077c24 */ /* 0x000fe2000f8e02ff */
[----:B------:R-:W-:Y:S01]  /*12200*/  SHF.R.U32.HI R21, RZ, 0x2, R21 ;  /* 0x00000002ff157819 */ /* 0x000fe20000011615 */
[----:B------:R-:W-:-:S04]  /*12210*/  IMAD.WIDE.U32 R4, R0, UR4, R4 ;  /* 0x0000000400047c25 */ /* 0x000fc8000f8e0004 */
[----:B------:R-:W-:Y:S01]  /*12220*/  IMAD R7, R0, UR5, R7 ;  /* 0x0000000500077c24 */ /* 0x000fe2000f8e0207 */
[----:B------:R-:W-:-:S03]  /*12230*/  LEA R0, P0, R4, UR6, 0x1 ;  /* 0x0000000604007c11 */ /* 0x000fc6000f8008ff */
[----:B------:R-:W-:Y:S02]  /*12240*/  IMAD.IADD R7, R5, 0x1, R7 ;  /* 0x0000000105077824 */ /* 0x000fe400078e0207 */
[----:B------:R-:W1:Y:S03]  /*12250*/  @P1 LDC R5, c[0x0][0x450] ;  /* 0x00011400ff051b82 */ /* 0x000e660000000800 */
[----:B------:R-:W-:Y:S01]  /*12260*/  LEA.HI.X R4, R4, UR7, R7, 0x1, P0 ;  /* 0x0000000704047c11 */ /* 0x000fe200080f0c07 */
[----:B------:R-:W-:-:S04]  /*12270*/  VIADD R7, R6, 0x80 ;  /* 0x0000008006077836 */ /* 0x000fc80000000000 */
        /* <DEDUP_REMOVED lines=12> */
[----:B------:R-:W-:Y:S01]  /*12340*/  IMAD.WIDE.U32 R2, R5, UR4, R2 ;  /* 0x0000000405027c25 */ /* 0x000fe2000f8e0002 */
        /* <DEDUP_REMOVED lines=11> */
[----:B------:R-:W-:Y:S01]  /*12400*/  IMAD.U32 R6, RZ, RZ, UR44 ;  /* 0x0000002cff067e24 */ /* 0x000fe2000f8e00ff */
[----:B------:R-:W-:Y:S01]  /*12410*/  ULDC UR4, c[0x0][0x288] ;  /* 0x0000a20000047ab9 */ /* 0x000fe20000000800 */
[----:B------:R-:W-:Y:S01]  /*12420*/  ULDC.64 UR6, c[0x0][0x208] ;  /* 0x0000820000067ab9 */ /* 0x000fe20000000a00 */
[----:B------:R-:W1:Y:S01]  /*12430*/  SHFL.IDX PT, R2, R4, RZ, 0x1c1f ;  /* 0x001c1fff04027589 */ /* 0x000e6200000e0000 */
[----:B------:R-:W-:Y:S02]  /*12440*/  IMAD R5, R9, UR4, RZ ;  /* 0x0000000409057c24 */ /* 0x000fe4000f8e02ff */
[----:B------:R-:W-:Y:S01]  /*12450*/  IMAD R6, R6, 0xc0, R21 ;  /* 0x000000c006067824 */ /* 0x000fe200078e0215 */
[----:B------:R-:W-:Y:S03]  /*12460*/  SHFL.IDX PT, R14, R0, 0x3, 0x1c1f ;  /* 0x007c1f00000e7f89 */ /* 0x000fe600000e0000 */
[C---:B------:R-:W-:Y:S01]  /*12470*/  VIADD R10, R6.reuse, 0x20 ;  /* 0x00000020060a7836 */ /* 0x040fe20000000000 */
        /* <DEDUP_REMOVED lines=26> */
[----:B------:R-:W-:Y:S04]  /*12620*/  SHFL.IDX PT, R0, R7, RZ, 0x1c1f ;  /* 0x001c1fff07007589 */ /* 0x000fe800000e0000 */
[----:B------:R-:W-:Y:S01]  /*12630*/  SHFL.IDX PT, R7, R7, 0x1, 0x1c1f ;  /* 0x003c1f0007077f89 */ /* 0x000fe200000e0000 */
        /* <DEDUP_REMOVED lines=9> */
[----:B------:R-:W-:-:S12]  /*126d0*/  VIADD R10, R6, 0x80 ;  /* 0x00000080060a7836 */ /* 0x000fd80000000000 */
[----:B------:R-:W-:-:S05]  /*126e0*/  @!P4 LEA R14, P3, R20, R14, 0x1 ;  /* 0x0000000e140ec211 */ /* 0x000fca00078608ff */
[----:B--2---:R-:W-:Y:S02]  /*126f0*/  @!P4 IMAD.X R9, RZ, RZ, R4, P3 ;  /* 0x000000ffff09c224 */ /* 0x004fe400018e0604 */
[----:B0-----:R-:W-:Y:S02]  /*12700*/  @!P4 IMAD.MOV.U32 R2, RZ, RZ, R14 ;  /* 0x000000ffff02c224 */ /* 0x001fe400078e000e */
        /* <DEDUP_REMOVED lines=14> */
.L_x_11957:
[----:B------:R-:W-:Y:S01]  /*127f0*/  VIADD R6, R6, 0xa0 ;  /* 0x000000a006067836 */ /* 0x000fe20000000000 */
[----:B------:R-:W-:Y:S01]  /*12800*/  ULDC.64 UR4, c[0x0][0x208] ;  /* 0x0000820000047ab9 */ /* 0x000fe20000000a00 */
        /* <DEDUP_REMOVED lines=12> */
.L_x_11853:
[----:B------:R-:W-:Y:S02]  /*128d0*/  PLOP3.LUT P1, PT, P1, P0, PT, 0xa2, 0x0 ;  /* 0x000000000000781c */ /* 0x000fe40000f21472 */
[----:B------:R-:W-:-:S08]  /*128e0*/  @P0 R2UR P1, UR4, R17 ;  /* 0x00000000110402ca */ /* 0x000fd00000020000 */
[----:B------:R-:W-:-:S05]  /*128f0*/  @P0 PLOP3.LUT P0, PT, P1, PT, PT, 0x80, 0x0 ;  /* 0x000000000000081c */ /* 0x000fca0000f0f070 */
[----:B------:R-:W-:Y:S01]  /*12900*/  @!P1 SYNCS.ARRIVE.TRANS64.RED.A0T1 RZ, [UR4+0x31c00], RZ ;  /* 0x031c00ffffff99a7 */ /* 0x000fe20008200404 */
[----:B------:R-:W-:Y:S07]  /*12910*/  @!P1 ARRIVES.LDGSTSBAR.64.TRANSCNT [UR4+0x31c00] ;  /* 0x031c0000ff0099b0 */ /* 0x000fee0008000a84 */
[----:B------:R-:W-:Y:S05]  /*12920*/  @P0 BRA.U.ANY `(.L_x_11853) ;  /* 0xfffffffd00e80947 */ /* 0x000fea000393ffff */
[----:B0-----:R-:W2:Y:S02]  /*12930*/  LDL.LU R3, [R1] ;  /* 0x0000000001037983 */ /* 0x001ea40000300800 */
[----:B--2---:R-:W-:-:S05]  /*12940*/  VIADD R3, R3, 0x1 ;  /* 0x0000000103037836 */ /* 0x004fca0000000000 */
[----:B------:R0:W-:Y:S01]  /*12950*/  STL [R1], R3 ;  /* 0x0000000301007387 */ /* 0x0001e20000100800 */
        /* <DEDUP_REMOVED lines=9> */
.L_x_11958:
[----:B------:R-:W-:Y:S05]  /*129f0*/  BSYNC B0 ;  /* 0x0000000000007941 */ /* 0x000fea0003800000 */
.L_x_11854:
[----:B------:R-:W-:-:S06]  /*12a00*/  UISETP.GE.AND UP0, UPT, UR43, 0x2, UPT ;  /* 0x000000022b00788c */ /* 0x000fcc000bf06270 */
[----:B------:R-:W-:-:S13]  /*12a10*/  PLOP3.LUT P0, PT, PT, PT, UP0, 0x80, 0x0 ;  /* 0x000000000000781c */ /* 0x000fda0003f0f008 */
[----:B------:R-:W-:Y:S05]  /*12a20*/  @!P0 BRA `(.L_x_11856) ;  /* 0x0000002000448947 */ /* 0x000fea0003800000 */
[----:B------:R-:W-:Y:S02]  /*12a30*/  ULOP3.LUT UR4, UR43, 0x1, URZ, 0xc0, !UPT ;  /* 0x000000012b047892 */ /* 0x000fe4000f8ec03f */
[----:B------:R-:W-:Y:S02]  /*12a40*/  IMAD.U32 R7, RZ, RZ, UR43 ;  /* 0x0000002bff077e24 */ /* 0x000fe4000f8e00ff */
[----:B------:R-:W-:Y:S02]  /*12a50*/  UISETP.NE.U32.AND UP0, UPT, UR4, 0x1, UPT ;  /* 0x000000010400788c */ /* 0x000fe4000bf05070 */
[----:B------:R-:W-:-:S04]  /*12a60*/  VIADD R7, R7, 0xfffffffe ;  /* 0xfffffffe07077836 */ /* 0x000fc80000000000 */
[----:B------:R-:W-:Y:S01]  /*12a70*/  IMAD.MOV.U32 R6, RZ, RZ, R7 ;  /* 0x000000ffff067224 */ /* 0x000fe200078e0007 */
[----:B------:R-:W-:-:S13]  /*12a80*/  PLOP3.LUT P0, PT, PT, PT, UP0, 0x80, 0x0 ;  /* 0x000000000000781c */ /* 0x000fda0003f0f008 */
[----:B------:R-:W-:Y:S05]  /*12a90*/  @!P0 BRA `(.L_x_11857) ;  /* 0x0000000800b88947 */ /* 0x000fea0003800000 */
        /* <DEDUP_REMOVED lines=9> */
[----:B------:R-:W-:Y:S02]  /*12b30*/  IMAD.MOV.U32 R4, RZ, RZ, R18 ;  /* 0x000000ffff047224 */ /* 0x000fe400078e0012 */
[----:B------:R-:W-:-:S10]  /*12b40*/  IMAD.MOV.U32 R9, RZ, RZ, R7 ;  /* 0x000000ffff097224 */ /* 0x000fd400078e0007 */
[----:B------:R-:W-:Y:S05]  /*12b50*/  @!P1 BRA `(.L_x_11860) ;  /* 0x00000000004c9947 */ /* 0x000fea0003800000 */
[----:B------:R-:W1:Y:S01]  /*12b60*/  LDC R9, c[0x0][0x43c] ;  /* 0x00010f00ff097b82 */ /* 0x000e620000000800 */
[----:B------:R-:W-:Y:S01]  /*12b70*/  ULDC.64 UR4, c[0x0][0x428] ;  /* 0x00010a0000047ab9 */ /* 0x000fe20000000a00 */
[----:B------:R-:W-:Y:S01]  /*12b80*/  ULDC.64 UR6, c[0x0][0x208] ;  /* 0x0000820000067ab9 */ /* 0x000fe20000000a00 */
[----:B------:R-:W-:-:S04]  /*12b90*/  IMAD R10, R24, UR4, RZ ;  /* 0x00000004180a7c24 */ /* 0x000fc8000f8e02ff */
[----:B------:R-:W-:Y:S01]  /*12ba0*/  IMAD R10, R22, UR5, R10 ;  /* 0x00000005160a7c24 */ /* 0x000fe2000f8e020a */
[----:B-1----:R-:W-:-:S13]  /*12bb0*/  ISETP.NE.AND P0, PT, R9, 0x1, PT ;  /* 0x000000010900780c */ /* 0x002fda0003f05270 */
[----:B0-----:R-:W0:Y:S02]  /*12bc0*/  @P0 LDC.64 R2, c[0x0][0x440] ;  /* 0x00011000ff020b82 */ /* 0x001e240000000a00 */
[----:B0-----:R-:W-:-:S04]  /*12bd0*/  @P0 IMAD.HI.U32 R4, R7, R2, RZ ;  /* 0x0000000207040227 */ /* 0x001fc800078e00ff */
[----:B------:R-:W-:Y:S01]  /*12be0*/  IMAD.MOV.U32 R2, RZ, RZ, R7 ;  /* 0x000000ffff027224 */ /* 0x000fe200078e0007 */
[----:B------:R-:W-:-:S04]  /*12bf0*/  @P0 SHF.R.U32.HI R2, RZ, R3, R4 ;  /* 0x00000003ff020219 */ /* 0x000fc80000011604 */
[--C-:B------:R-:W-:Y:S01]  /*12c00*/  SHF.R.S32.HI R3, RZ, 0x1f, R2.reuse ;  /* 0x0000001fff037819 */ /* 0x100fe20000011402 */
[----:B------:R-:W-:-:S04]  /*12c10*/  IMAD.MOV R4, RZ, RZ, -R2 ;  /* 0x000000ffff047224 */ /* 0x000fc800078e0a02 */
[----:B------:R-:W-:Y:S02]  /*12c20*/  IMAD R9, R9, R4, R7 ;  /* 0x0000000409097224 */ /* 0x000fe400078e0207 */
[----:B------:R-:W0:Y:S01]  /*12c30*/  LDC.64 R4, c[0x0][0x418] ;  /* 0x00010600ff047b82 */ /* 0x000e220000000a00 */
[----:B------:R-:W-:-:S04]  /*12c40*/  IMAD.WIDE.U32 R2, R22, UR4, R2 ;  /* 0x0000000416027c25 */ /* 0x000fc8000f8e0002 */
[----:B------:R-:W-:Y:S01]  /*12c50*/  IMAD.IADD R10, R10, 0x1, R3 ;  /* 0x000000010a0a7824 */ /* 0x000fe200078e0203 */
[----:B0-----:R-:W-:-:S04]  /*12c60*/  LEA R4, P0, R2, R4, 0x2 ;  /* 0x0000000402047211 */ /* 0x001fc800078010ff */
[----:B------:R-:W-:-:S05]  /*12c70*/  LEA.HI.X R5, R2, R5, R10, 0x2, P0 ;  /* 0x0000000502057211 */ /* 0x000fca00000f140a */
[----:B------:R1:W5:Y:S04]  /*12c80*/  LDG.E R4, desc[UR6][R4.64] ;  /* 0x0000000604047981 */ /* 0x000368000c1e1900 */
.L_x_11860:
[----:B0-----:R-:W1:Y:S01]  /*12c90*/  S2R R2, SR_TID.X ;  /* 0x0000000000027919 */ /* 0x001e620000002100 */
[----:B------:R-:W-:Y:S01]  /*12ca0*/  SHF.L.U32 R3, R8, 0x1f, RZ ;  /* 0x0000001f08037819 */ /* 0x000fe200000006ff */
[----:B------:R-:W-:Y:S01]  /*12cb0*/  BSSY B1, `(.L_x_11861) ;  /* 0x0000006000017945 */ /* 0x000fe20003800000 */
[----:B-1----:R-:W-:Y:S01]  /*12cc0*/  LOP3.LUT R5, R2, 0x7f, RZ, 0xc0, !PT ;  /* 0x0000007f02057812 */ /* 0x002fe200078ec0ff */
[----:B------:R-:W-:-:S03]  /*12cd0*/  IMAD R2, R6, 0x8, R17 ;  /* 0x0000000806027824 */ /* 0x000fc600078e0211 */
[----:B------:R-:W-:Y:S01]  /*12ce0*/  ISETP.NE.AND P1, PT, R5, RZ, PT ;  /* 0x000000ff0500720c */ /* 0x000fe20003f25270 */
[----:B------:R-:W0:Y:S02]  /*12cf0*/  SYNCS.PHASECHK.TRANS64.TRYWAIT P0, [R2+URZ+0x31c40], R3 ;  /* 0x031c4003020075a7 */ /* 0x000e24000800017f */
[----:B0-----:R-:W-:Y:S10]  /*12d00*/  @!P0 BRA `(.L_x_11862) ;  /* 0x00000034008c8947 */ /* 0x001ff40003800000 */
.L_x_11959:
[----:B------:R-:W-:Y:S05]  /*12d10*/  BSYNC B1 ;  /* 0x0000000000017941 */ /* 0x000fea0003800000 */
.L_x_11861:
[----:B------:R-:W-:Y:S04]  /*12d20*/  BSSY B1, `(.L_x_11863) ;  /* 0x0000007000017945 */ /* 0x000fe80003800000 */
[----:B------:R-:W-:Y:S05]  /*12d30*/  @P1 BRA `(.L_x_11864) ;  /* 0x0000000000141947 */ /* 0x000fea0003800000 */
[----:B------:R-:W-:Y:S01]  /*12d40*/  ISETP.NE.AND P0, PT, R29, RZ, PT ;  /* 0x000000ff1d00720c */ /* 0x000fe20003f05270 */
[----:B0-----:R-:W-:-:S04]  /*12d50*/  IMAD.MOV.U32 R3, RZ, RZ, 0x6c00 ;  /* 0x00006c00ff037424 */ /* 0x001fc800078e00ff */
[----:B------:R1:W-:Y:S08]  /*12d60*/  SYNCS.ARRIVE.TRANS64 RZ, [R2+URZ+0x31c30], R3 ;  /* 0x031c300302ff79a7 */ /* 0x0003f0000800003f */
[----:B------:R-:W-:Y:S05]  /*12d70*/  @!P0 BRA `(.L_x_11864) ;  /* 0x0000000000048947 */ /* 0x000fea0003800000 */
[----:B------:R-:W-:Y:S01]  /*12d80*/  BPT.TRAP 0x1 ;  /* 0x000000040000795c */ /* 0x000fe20000300000 */
.L_x_11864:
[----:B------:R-:W-:Y:S05]  /*12d90*/  BSYNC B1 ;  /* 0x0000000000017941 */ /* 0x000fea0003800000 */
.L_x_11863:
[----:B------:R-:W-:Y:S01]  /*12da0*/  IMAD.MOV.U32 R10, RZ, RZ, RZ ;  /* 0x000000ffff0a7224 */ /* 0x000fe200078e00ff */
[----:B------:R-:W-:Y:S01]  /*12db0*/  R2UR UR11, R9 ;  /* 0x00000000090b72ca */ /* 0x000fe200000e0000 */
[----:B01----:R-:W-:Y:S01]  /*12dc0*/  IMAD R3, R6, 0x6c00, R17 ;  /* 0x00006c0006037824 */ /* 0x003fe200078e0211 */
        /* <DEDUP_REMOVED lines=9> */
.L_x_11865:
        /* <DEDUP_REMOVED lines=15> */
.L_x_11866:
        /* <DEDUP_REMOVED lines=15> */
.L_x_11867:
        /* <DEDUP_REMOVED lines=14> */
.L_x_11960:
[----:B------:R-:W-:Y:S05]  /*13120*/  BSYNC B1 ;  /* 0x0000000000017941 */ /* 0x000fea0003800000 */
.L_x_11868:
        /* <DEDUP_REMOVED lines=10> */
.L_x_11871:
[----:B------:R-:W-:Y:S05]  /*131d0*/  BSYNC B1 ;  /* 0x0000000000017941 */ /* 0x000fea0003800000 */
.L_x_11870:
[----:B------:R-:W-:Y:S01]  /*131e0*/  R2UR UR6, R2 ;  /* 0x00000000020672ca */ /* 0x000fe200000e0000 */
[--C-:B0-----:R-:W-:Y:S01]  /*131f0*/  IMAD R5, R16, 0x8, R17.reuse ;  /* 0x0000000810057824 */ /* 0x101fe200078e0211 */
[----:B------:R-:W-:Y:S01]  /*13200*/  R2UR UR7, R3 ;  /* 0x00000000030772ca */ /* 0x000fe200000e0000 */
[----:B------:R-:W-:Y:S01]  /*13210*/  UIADD3 UR4, UP0, UR38, 0x470, URZ ;  /* 0x0000047026047890 */ /* 0x000fe2000ff1e03f */
[----:B------:R-:W-:Y:S01]  /*13220*/  R2UR UR10, R10 ;  /* 0x000000000a0a72ca */ /* 0x000fe200000e0000 */
[----:B------:R-:W-:Y:S01]  /*13230*/  IMAD R10, R16, 0x6c00, R17 ;  /* 0x00006c00100a7824 */ /* 0x000fe200078e0211 */
[----:B------:R-:W-:Y:S01]  /*13240*/  PLOP3.LUT P0, PT, PT, PT, PT, 0x80, 0x0 ;  /* 0x000000000000781c */ /* 0x000fe20003f0f070 */
[----:B------:R-:W-:Y:S01]  /*13250*/  IMAD R11, R19, 0x90, RZ ;  /* 0x00000090130b7824 */ /* 0x000fe200078e02ff */
[----:B------:R-:W-:Y:S01]  /*13260*/  UIADD3.X UR5, URZ, UR39, URZ, UP0, !UPT ;  /* 0x000000273f057290 */ /* 0x000fe200087fe43f */
[----:B------:R-:W-:Y:S02]  /*13270*/  VIADD R5, R5, 0x31c50 ;  /* 0x00031c5005057836 */ /* 0x000fe40000000000 */
[----:B------:R-:W-:-:S09]  /*13280*/  VIADD R12, R10, 0x200 ;  /* 0x000002000a0c7836 */ /* 0x000fd20000000000 */
.L_x_11872:
        /* <DEDUP_REMOVED lines=15> */
.L_x_11873:
        /* <DEDUP_REMOVED lines=15> */
.L_x_11874:
        /* <DEDUP_REMOVED lines=12> */
.L_x_11859:
[----:B------:R-:W-:Y:S05]  /*13530*/  BSYNC B0 ;  /* 0x0000000000007941 */ /* 0x000fea0003800000 */
.L_x_11858:
[----:B------:R-:W-:Y:S01]  /*13540*/  UIADD3 UR4, UR43, -0x3, URZ ;  /* 0xfffffffd2b047890 */ /* 0x000fe2000fffe03f */
[----:B------:R-:W-:Y:S02]  /*13550*/  IMAD.MOV.U32 R16, RZ, RZ, R6 ;  /* 0x000000ffff107224 */ /* 0x000fe400078e0006 */
[----:B------:R-:W-:-:S03]  /*13560*/  IMAD.MOV.U32 R23, RZ, RZ, R8 ;  /* 0x000000ffff177224 */ /* 0x000fc600078e0008 */
[----:B------:R-:W-:-:S07]  /*13570*/  IMAD.U32 R6, RZ, RZ, UR4 ;  /* 0x00000004ff067e24 */ /* 0x000fce000f8e00ff */
.L_x_11857:
[----:B------:R-:W-:Y:S01]  /*13580*/  ISETP.NE.AND P0, PT, R7, RZ, PT ;  /* 0x000000ff0700720c */ /* 0x000fe20003f05270 */
[----:B------:R-:W-:-:S12]  /*13590*/  BSSY B0, `(.L_x_11856) ;  /* 0x000015a000007945 */ /* 0x000fd80003800000 */
[----:B------:R-:W-:Y:S05]  /*135a0*/  @!P0 BRA `(.L_x_11875) ;  /* 0x0000001400608947 */ /* 0x000fea0003800000 */
[----:B------:R-:W-:-:S07]  /*135b0*/  IMAD.MOV.U32 R4, RZ, RZ, R18 ;  /* 0x000000ffff047224 */ /* 0x000fce00078e0012 */
.L_x_11910:
[----:B------:R-:W-:Y:S01]  /*135c0*/  ISETP.NE.AND P1, PT, R25, RZ, PT ;  /* 0x000000ff1900720c */ /* 0x000fe20003f25270 */
        /* <DEDUP_REMOVED lines=8> */
[----:B------:R-:W-:Y:S01]  /*13650*/  ISETP.NE.AND P1, PT, R26, RZ, PT ;  /* 0x000000ff1a00720c */ /* 0x000fe20003f25270 */
[----:B------:R-:W-:-:S12]  /*13660*/  IMAD.MOV.U32 R9, RZ, RZ, R6 ;  /* 0x000000ffff097224 */ /* 0x000fd800078e0006 */
[----:B------:R-:W-:Y:S05]  /*13670*/  @!P1 BRA `(.L_x_11878) ;  /* 0x00000000004c9947 */ /* 0x000fea0003800000 */
[----:B------:R-:W1:Y:S01]  /*13680*/  LDC R9, c[0x0][0x43c] ;  /* 0x00010f00ff097b82 */ /* 0x000e620000000800 */
[----:B------:R-:W-:Y:S01]  /*13690*/  ULDC.64 UR4, c[0x0][0x428] ;  /* 0x00010a0000047ab9 */ /* 0x000fe20000000a00 */
[----:B------:R-:W-:Y:S01]  /*136a0*/  ULDC.64 UR6, c[0x0][0x208] ;  /* 0x0000820000067ab9 */ /* 0x000fe20000000a00 */
[----:B-1----:R-:W-:-:S13]  /*136b0*/  ISETP.NE.AND P0, PT, R9, 0x1, PT ;  /* 0x000000010900780c */ /* 0x002fda0003f05270 */
[----:B0-----:R-:W0:Y:S02]  /*136c0*/  @P0 LDC.64 R2, c[0x0][0x440] ;  /* 0x00011000ff020b82 */ /* 0x001e240000000a00 */
        /* <DEDUP_REMOVED lines=14> */
.L_x_11878:
[----:B0-----:R-:W1:Y:S01]  /*137b0*/  S2R R2, SR_TID.X ;  /* 0x0000000000027919 */ /* 0x001e620000002100 */
[----:B------:R-:W-:Y:S01]  /*137c0*/  IMAD R3, R7, 0x8, R17 ;  /* 0x0000000807037824 */ /* 0x000fe200078e0211 */
[----:B------:R-:W-:Y:S01]  /*137d0*/  BSSY B2, `(.L_x_11879) ;  /* 0x0000006000027945 */ /* 0x000fe20003800000 */
[----:B-1----:R-:W-:Y:S02]  /*137e0*/  LOP3.LUT R5, R2, 0x7f, RZ, 0xc0, !PT ;  /* 0x0000007f02057812 */ /* 0x002fe400078ec0ff */
[----:B------:R-:W-:Y:S02]  /*137f0*/  SHF.L.U32 R2, R8, 0x1f, RZ ;  /* 0x0000001f08027819 */ /* 0x000fe400000006ff */
[----:B------:R-:W-:Y:S02]  /*13800*/  ISETP.NE.AND P1, PT, R5, RZ, PT ;  /* 0x000000ff0500720c */ /* 0x000fe40003f25270 */
[----:B------:R-:W0:Y:S02]  /*13810*/  SYNCS.PHASECHK.TRANS64.TRYWAIT P0, [R3+URZ+0x31c40], R2 ;  /* 0x031c4002030075a7 */ /* 0x000e24000800017f */
[----:B0-----:R-:W-:Y:S09]  /*13820*/  @!P0 BRA `(.L_x_11880) ;  /* 0x0000002800ec8947 */ /* 0x001ff20003800000 */
.L_x_11961:
[----:B------:R-:W-:Y:S05]  /*13830*/  BSYNC B2 ;  /* 0x0000000000027941 */ /* 0x000fea0003800000 */
.L_x_11879:
[----:B------:R-:W-:Y:S04]  /*13840*/  BSSY B2, `(.L_x_11881) ;  /* 0x0000007000027945 */ /* 0x000fe80003800000 */
[----:B------:R-:W-:Y:S05]  /*13850*/  @P1 BRA `(.L_x_11882) ;  /* 0x0000000000141947 */ /* 0x000fea0003800000 */
[----:B------:R-:W-:Y:S01]  /*13860*/  ISETP.NE.AND P0, PT, R29, RZ, PT ;  /* 0x000000ff1d00720c */ /* 0x000fe20003f05270 */
[----:B0-----:R-:W-:-:S04]  /*13870*/  IMAD.MOV.U32 R2, RZ, RZ, 0x6c00 ;  /* 0x00006c00ff027424 */ /* 0x001fc800078e00ff */
[----:B------:R1:W-:Y:S08]  /*13880*/  SYNCS.ARRIVE.TRANS64 RZ, [R3+URZ+0x31c30], R2 ;  /* 0x031c300203ff79a7 */ /* 0x0003f0000800003f */
[----:B------:R-:W-:Y:S05]  /*13890*/  @!P0 BRA `(.L_x_11882) ;  /* 0x0000000000048947 */ /* 0x000fea0003800000 */
[----:B------:R-:W-:Y:S01]  /*138a0*/  BPT.TRAP 0x1 ;  /* 0x000000040000795c */ /* 0x000fe20000300000 */
.L_x_11882:
[----:B------:R-:W-:Y:S05]  /*138b0*/  BSYNC B2 ;  /* 0x0000000000027941 */ /* 0x000fea0003800000 */
.L_x_11881:
[----:B------:R-:W-:Y:S01]  /*138c0*/  IMAD.MOV.U32 R5, RZ, RZ, RZ ;  /* 0x000000ffff057224 */ /* 0x000fe200078e00ff */
[----:B------:R-:W-:Y:S01]  /*138d0*/  UIADD3 UR4, UP0, UR38, 0x370, URZ ;  /* 0x0000037026047890 */ /* 0x000fe2000ff1e03f */
[----:B------:R-:W-:Y:S01]  /*138e0*/  IMAD R12, R7, 0x6c00, R17 ;  /* 0x00006c00070c7824 */ /* 0x000fe200078e0211 */
[----:B------:R-:W-:Y:S01]  /*138f0*/  PLOP3.LUT P0, PT, PT, PT, PT, 0x80, 0x0 ;  /* 0x000000000000781c */ /* 0x000fe20003f0f070 */
[----:B01----:R-:W-:Y:S01]  /*13900*/  VIADD R3, R3, 0x31c30 ;  /* 0x00031c3003037836 */ /* 0x003fe20000000000 */
[----:B------:R-:W-:Y:S01]  /*13910*/  R2UR UR10, R5 ;  /* 0x00000000050a72ca */ /* 0x000fe200000e0000 */
[----:B------:R-:W-:Y:S01]  /*13920*/  IMAD R2, R9, 0x90, RZ ;  /* 0x0000009009027824 */ /* 0x000fe200078e02ff */
[----:B------:R-:W-:Y:S01]  /*13930*/  UIADD3.X UR5, URZ, UR39, URZ, UP0, !UPT ;  /* 0x000000273f057290 */ /* 0x000fe200087fe43f */
[----:B------:R-:W-:Y:S01]  /*13940*/  VIADD R10, R12, 0x16a00 ;  /* 0x00016a000c0a7836 */ /* 0x000fe20000000000 */
[----:B------:R-:W-:Y:S01]  /*13950*/  UMOV UR6, 0x0 ;  /* 0x0000000000067882 */ /* 0x000fe20000000000 */
[----:B------:R-:W-:-:S10]  /*13960*/  UMOV UR7, 0x14f00000 ;  /* 0x14f0000000077882 */ /* 0x000fd40000000000 */
.L_x_11883:
        /* <DEDUP_REMOVED lines=16> */
.L_x_11884:
        /* <DEDUP_REMOVED lines=16> */
.L_x_11885:
        /* <DEDUP_REMOVED lines=15> */
.L_x_11962:
[----:B------:R-:W-:Y:S05]  /*13c60*/  BSYNC B2 ;  /* 0x0000000000027941 */ /* 0x000fea0003800000 */
.L_x_11886:
[----:B------:R-:W-:Y:S01]  /*13c70*/  BSSY B2, `(.L_x_11888) ;  /* 0x0000009000027945 */ /* 0x000fe20003800000 */
[----:B------:R-:W-:Y:S02]  /*13c80*/  IMAD.MOV.U32 R2, RZ, RZ, 0x0 ;  /* 0x00000000ff027424 */ /* 0x000fe400078e00ff */
[----:B------:R-:W-:Y:S01]  /*13c90*/  IMAD.MOV.U32 R3, RZ, RZ, 0x14f00000 ;  /* 0x14f00000ff037424 */ /* 0x000fe200078e00ff */
[----:B------:R-:W-:Y:S06]  /*13ca0*/  @P1 BRA `(.L_x_11889) ;  /* 0x0000000000141947 */ /* 0x000fec0003800000 */
[----:B------:R-:W-:Y:S01]  /*13cb0*/  ISETP.NE.AND P0, PT, R29, RZ, PT ;  /* 0x000000ff1d00720c */ /* 0x000fe20003f05270 */
[----:B------:R-:W-:-:S04]  /*13cc0*/  IMAD.MOV.U32 R13, RZ, RZ, 0x6c00 ;  /* 0x00006c00ff0d7424 */ /* 0x000fc800078e00ff */
[----:B------:R1:W-:Y:S08]  /*13cd0*/  SYNCS.ARRIVE.TRANS64 RZ, [R12+URZ+0x50], R13 ;  /* 0x0000500d0cff79a7 */ /* 0x0003f0000800003f */
[----:B------:R-:W-:Y:S05]  /*13ce0*/  @!P0 BRA `(.L_x_11889) ;  /* 0x0000000000048947 */ /* 0x000fea0003800000 */
[----:B------:R-:W-:Y:S01]  /*13cf0*/  BPT.TRAP 0x1 ;  /* 0x000000040000795c */ /* 0x000fe20000300000 */
.L_x_11889:
[----:B------:R-:W-:Y:S05]  /*13d00*/  BSYNC B2 ;  /* 0x0000000000027941 */ /* 0x000fea0003800000 */
.L_x_11888:
[----:B------:R-:W-:Y:S01]  /*13d10*/  R2UR UR6, R2 ;  /* 0x00000000020672ca */ /* 0x000fe200000e0000 */
[----:B------:R-:W-:Y:S01]  /*13d20*/  IMAD R16, R16, 0x6c00, R17 ;  /* 0x00006c0010107824 */ /* 0x000fe200078e0211 */
[----:B------:R-:W-:Y:S01]  /*13d30*/  R2UR UR7, R3 ;  /* 0x00000000030772ca */ /* 0x000fe200000e0000 */
[----:B------:R-:W-:Y:S01]  /*13d40*/  UIADD3 UR4, UP0, UR38, 0x470, URZ ;  /* 0x0000047026047890 */ /* 0x000fe2000ff1e03f */
[----:B------:R-:W-:Y:S01]  /*13d50*/  R2UR UR10, R5 ;  /* 0x00000000050a72ca */ /* 0x000fe200000e0000 */
[----:B------:R-:W-:Y:S01]  /*13d60*/  IMAD R5, R19, 0x90, RZ ;  /* 0x0000009013057824 */ /* 0x000fe200078e02ff */
[----:B------:R-:W-:Y:S01]  /*13d70*/  PLOP3.LUT P0, PT, PT, PT, PT, 0x80, 0x0 ;  /* 0x000000000000781c */ /* 0x000fe20003f0f070 */
[----:B01----:R-:W-:Y:S01]  /*13d80*/  VIADD R12, R12, 0x50 ;  /* 0x000000500c0c7836 */ /* 0x003fe20000000000 */
[----:B------:R-:W-:Y:S01]  /*13d90*/  UIADD3.X UR5, URZ, UR39, URZ, UP0, !UPT ;  /* 0x000000273f057290 */ /* 0x000fe200087fe43f */
[----:B------:R-:W-:-:S11]  /*13da0*/  VIADD R13, R16, 0x200 ;  /* 0x00000200100d7836 */ /* 0x000fd60000000000 */
.L_x_11890:
        /* <DEDUP_REMOVED lines=15> */
.L_x_11891:
        /* <DEDUP_REMOVED lines=15> */
.L_x_11892:
        /* <DEDUP_REMOVED lines=12> */
.L_x_11877:
[----:B------:R-:W-:Y:S05]  /*14050*/  BSYNC B1 ;  /* 0x0000000000017941 */ /* 0x000fea0003800000 */
.L_x_11876:
        /* <DEDUP_REMOVED lines=30> */
.L_x_11895:
        /* <DEDUP_REMOVED lines=8> */
.L_x_11963:
[----:B------:R-:W-:Y:S05]  /*142c0*/  BSYNC B2 ;  /* 0x0000000000027941 */ /* 0x000fea0003800000 */
.L_x_11896:
[----:B------:R-:W-:Y:S04]  /*142d0*/  BSSY B2, `(.L_x_11898) ;  /* 0x0000007000027945 */ /* 0x000fe80003800000 */
[----:B------:R-:W-:Y:S05]  /*142e0*/  @P1 BRA `(.L_x_11899) ;  /* 0x0000000000141947 */ /* 0x000fea0003800000 */
[----:B------:R-:W-:Y:S01]  /*142f0*/  ISETP.NE.AND P0, PT, R29, RZ, PT ;  /* 0x000000ff1d00720c */ /* 0x000fe20003f05270 */
[----:B0-----:R-:W-:-:S04]  /*14300*/  IMAD.MOV.U32 R3, RZ, RZ, 0x6c00 ;  /* 0x00006c00ff037424 */ /* 0x001fc800078e00ff */
[----:B------:R1:W-:Y:S08]  /*14310*/  SYNCS.ARRIVE.TRANS64 RZ, [R2+URZ+0x31c30], R3 ;  /* 0x031c300302ff79a7 */ /* 0x0003f0000800003f */
[----:B------:R-:W-:Y:S05]  /*14320*/  @!P0 BRA `(.L_x_11899) ;  /* 0x0000000000048947 */ /* 0x000fea0003800000 */
[----:B------:R-:W-:Y:S01]  /*14330*/  BPT.TRAP 0x1 ;  /* 0x000000040000795c */ /* 0x000fe20000300000 */
.L_x_11899:
[----:B------:R-:W-:Y:S05]  /*14340*/  BSYNC B2 ;  /* 0x0000000000027941 */ /* 0x000fea0003800000 */
.L_x_11898:
        /* <DEDUP_REMOVED lines=12> */
.L_x_11900:
        /* <DEDUP_REMOVED lines=16> */
.L_x_11901:
        /* <DEDUP_REMOVED lines=16> */
.L_x_11902:
        /* <DEDUP_REMOVED lines=15> */
.L_x_11964:
[----:B------:R-:W-:Y:S05]  /*14700*/  BSYNC B2 ;  /* 0x0000000000027941 */ /* 0x000fea0003800000 */
.L_x_11903:
        /* <DEDUP_REMOVED lines=9> */
.L_x_11906:
[----:B------:R-:W-:Y:S05]  /*147a0*/  BSYNC B2 ;  /* 0x0000000000027941 */ /* 0x000fea0003800000 */
.L_x_11905:
        /* <DEDUP_REMOVED lines=10> */
.L_x_11907:
        /* <DEDUP_REMOVED lines=15> */
.L_x_11908:
        /* <DEDUP_REMOVED lines=15> */
.L_x_11909:
        /* <DEDUP_REMOVED lines=12> */
.L_x_11894:
[----:B------:R-:W-:Y:S05]  /*14af0*/  BSYNC B1 ;  /* 0x0000000000017941 */ /* 0x000fea0003800000 */
.L_x_11893:
[C---:B------:R-:W-:Y:S01]  /*14b00*/  ISETP.GT.AND P0, PT, R6.reuse, 0x1, PT ;  /* 0x000000010600780c */ /* 0x040fe20003f04270 */
[----:B------:R-:W-:-:S12]  /*14b10*/  VIADD R6, R6, 0xfffffffe ;  /* 0xfffffffe06067836 */ /* 0x000fd80000000000 */
[----:B------:R-:W-:Y:S05]  /*14b20*/  @P0 BRA `(.L_x_11910) ;  /* 0xffffffe800a40947 */ /* 0x000fea000383ffff */
.L_x_11875:
[----:B------:R-:W-:Y:S05]  /*14b30*/  BSYNC B0 ;  /* 0x0000000000007941 */ /* 0x000fea0003800000 */
.L_x_11856:
        /* <DEDUP_REMOVED lines=8> */
[----:B------:R-:W1:Y:S01]  /*14bc0*/  FLO.U32 R0, UR4 ;  /* 0x0000000400007d00 */ /* 0x000e6200080e0000 */
[----:B------:R-:W-:Y:S01]  /*14bd0*/  ULDC.64 UR6, c[0x0][0x208] ;  /* 0x0000820000067ab9 */ /* 0x000fe20000000a00 */
        /* <DEDUP_REMOVED lines=8> */
.L_x_11912:
[----:B------:R-:W-:Y:S05]  /*14c60*/  BSYNC B0 ;  /* 0x0000000000007941 */ /* 0x000fea0003800000 */
.L_x_11911:
[----:B------:R-:W-:Y:S01]  /*14c70*/  ISETP.NE.AND P0, PT, R25, RZ, PT ;  /* 0x000000ff1900720c */ /* 0x000fe20003f05270 */
        /* <DEDUP_REMOVED lines=8> */
.L_x_11965:
[----:B------:R-:W-:Y:S05]  /*14d00*/  BSYNC B1 ;  /* 0x0000000000017941 */ /* 0x000fea0003800000 */
.L_x_11915:
[----:B------:R-:W-:Y:S04]  /*14d10*/  BSSY B1, `(.L_x_11917) ;  /* 0x0000007000017945 */ /* 0x000fe80003800000 */
[----:B------:R-:W-:Y:S05]  /*14d20*/  @P2 BRA `(.L_x_11918) ;  /* 0x0000000000142947 */ /* 0x000fea0003800000 */
[----:B------:R-:W-:Y:S01]  /*14d30*/  ISETP.NE.AND P0, PT, R29, RZ, PT ;  /* 0x000000ff1d00720c */ /* 0x000fe20003f05270 */
[----:B-1----:R-:W-:-:S04]  /*14d40*/  IMAD.MOV.U32 R0, RZ, RZ, 0x6c00 ;  /* 0x00006c00ff007424 */ /* 0x002fc800078e00ff */
[----:B------:R2:W-:Y:S08]  /*14d50*/  SYNCS.ARRIVE.TRANS64 RZ, [R3+URZ+0x31c50], R0 ;  /* 0x031c500003ff79a7 */ /* 0x0005f0000800003f */
[----:B------:R-:W-:Y:S05]  /*14d60*/  @!P0 BRA `(.L_x_11918) ;  /* 0x0000000000048947 */ /* 0x000fea0003800000 */
[----:B------:R-:W-:Y:S01]  /*14d70*/  BPT.TRAP 0x1 ;  /* 0x000000040000795c */ /* 0x000fe20000300000 */
.L_x_11918:
[----:B------:R-:W-:Y:S05]  /*14d80*/  BSYNC B1 ;  /* 0x0000000000017941 */ /* 0x000fea0003800000 */
.L_x_11917:
[----:B-12---:R-:W-:Y:S01]  /*14d90*/  IMAD R0, R16, 0x6c00, R17 ;  /* 0x00006c0010007824 */ /* 0x006fe200078e0211 */
        /* <DEDUP_REMOVED lines=9> */
.L_x_11919:
        /* <DEDUP_REMOVED lines=15> */
.L_x_11920:
        /* <DEDUP_REMOVED lines=15> */
.L_x_11921:
        /* <DEDUP_REMOVED lines=10> */
.L_x_11914:
[----:B------:R-:W-:Y:S05]  /*150b0*/  BSYNC B0 ;  /* 0x0000000000007941 */ /* 0x000fea0003800000 */
.L_x_11913:
[----:B------:R-:W-:-:S05]  /*150c0*/  VIADD R16, R16, 0x1 ;  /* 0x0000000110107836 */ /* 0x000fca0000000000 */
[----:B------:R-:W-:-:S04]  /*150d0*/  ISETP.NE.AND P0, PT, R16, 0x2, PT ;  /* 0x000000021000780c */ /* 0x000fc80003f05270 */
[----:B------:R-:W-:Y:S02]  /*150e0*/  SEL R0, RZ, 0x1, P0 ;  /* 0x00000001ff007807 */ /* 0x000fe40000000000 */
[----:B------:R-:W-:Y:S02]  /*150f0*/  SEL R16, R16, RZ, P0 ;  /* 0x000000ff10107207 */ /* 0x000fe40000000000 */
[----:B------:R-:W-:-:S07]  /*15100*/  LOP3.LUT R23, R23, R0, RZ, 0x3c, !PT ;  /* 0x0000000017177212 */ /* 0x000fce00078e3cff */
.L_x_11838:
[----:B------:R-:W-:Y:S05]  /*15110*/  BSYNC B7 ;  /* 0x0000000000077941 */ /* 0x000fea0003800000 */
.L_x_11836:
[----:B------:R-:W2:Y:S02]  /*15120*/  LDL R0, [R1+0x4] ;  /* 0x0000040001007983 */ /* 0x000ea40000100800 */
[----:B--2---:R-:W-:-:S13]  /*15130*/  ISETP.NE.AND P0, PT, R0, RZ, PT ;  /* 0x000000ff0000720c */ /* 0x004fda0003f05270 */
        /* <DEDUP_REMOVED lines=10> */
.L_x_11922:
[----:B------:R-:W-:-:S03]  /*151e0*/  UMOV UR4, 0xffffffff ;  /* 0xffffffff00047882 */ /* 0x000fc60000000000 */
[----:B------:R-:W-:Y:S05]  /*151f0*/  BRA.DIV UR4, `(.L_x_11924) ;  /* 0x0000001204dc7947 */ /* 0x000fea000b800000 */
[----:B------:R1:W2:Y:S02]  /*15200*/  SHFL.IDX PT, R14, R28, RZ, 0x1f ;  /* 0x00001fff1c0e7589 */ /* 0x0002a400000e0000 */
.L_x_11968:
        /* <DEDUP_REMOVED lines=8> */
.L_x_11923:
[----:B------:R-:W-:Y:S02]  /*15290*/  ULDC UR4, c[0x0][0xc38] ;  /* 0x00030e0000047ab9 */ /* 0x000fe40000000800 */
[----:B-1----:R-:W-:-:S13]  /*152a0*/  ISETP.GE.AND P0, PT, R28, UR4, PT ;  /* 0x000000041c007c0c */ /* 0x002fda000bf06270 */
[----:B------:R-:W-:Y:S05]  /*152b0*/  @!P0 BRA `(.L_x_11925) ;  /* 0xffffffb800c08947 */ /* 0x000fea000383ffff */
.L_x_11833:
[----:B------:R-:W2:Y:S01]  /*152c0*/  LDL.LU R0, [R1] ;  /* 0x0000000001007983 */ /* 0x000ea20000300800 */
[----:B------:R-:W-:Y:S01]  /*152d0*/  BSSY B0, `(.L_x_11926) ;  /* 0x000000b000007945 */ /* 0x000fe20003800000 */
[----:B------:R-:W1:Y:S01]  /*152e0*/  S2R R5, SR_CgaCtaId ;  /* 0x0000000000057919 */ /* 0x000e620000008800 */
[----:B--2---:R-:W-:-:S05]  /*152f0*/  VIADD R0, R0, 0x1 ;  /* 0x0000000100007836 */ /* 0x004fca0000000000 */
        /* <DEDUP_REMOVED lines=8> */
.L_x_11969:
[----:B------:R-:W-:Y:S05]  /*15380*/  BSYNC B0 ;  /* 0x0000000000007941 */ /* 0x000fea0003800000 */
.L_x_11926:
[----:B------:R-:W-:-:S03]  /*15390*/  UMOV UR4, 0xffffffff ;  /* 0xffffffff00047882 */ /* 0x000fc60000000000 */
[----:B------:R-:W-:Y:S05]  /*153a0*/  BRA.DIV UR4, `(.L_x_11928) ;  /* 0x0000001204ac7947 */ /* 0x000fea000b800000 */
[----:B-1----:R-:W1:Y:S02]  /*153b0*/  S2R R0, SR_TID.X ;  /* 0x0000000000007919 */ /* 0x002e640000002100 */
[----:B-1----:R-:W-:-:S04]  /*153c0*/  SHF.R.U32.HI R0, RZ, 0x5, R0 ;  /* 0x00000005ff007819 */ /* 0x002fc80000011600 */
[----:B------:R-:W-:-:S05]  /*153d0*/  LOP3.LUT R0, R0, 0x3, RZ, 0xc0, !PT ;  /* 0x0000000300007812 */ /* 0x000fca00078ec0ff */
[----:B------:R1:W2:Y:S02]  /*153e0*/  SHFL.IDX PT, R14, R0, RZ, 0x1f ;  /* 0x00001fff000e7589 */ /* 0x0002a400000e0000 */
.L_x_11972:
[----:B--2---:R-:W-:Y:S01]  /*153f0*/  ISETP.NE.AND P0, PT, R14, RZ, PT ;  /* 0x000000ff0e00720c */ /* 0x004fe20003f05270 */
[----:B------:R-:W-:-:S12]  /*15400*/  BSSY B0, `(.L_x_11929) ;  /* 0x0000026000007945 */ /* 0x000fd80003800000 */
[----:B------:R-:W-:Y:S05]  /*15410*/  @P0 BRA `(.L_x_11930) ;  /* 0x0000000000900947 */ /* 0x000fea0003800000 */
[----:B------:R-:W-:-:S03]  /*15420*/  UMOV UR4, 0xffffffff ;  /* 0xffffffff00047882 */ /* 0x000fc60000000000 */
[----:B------:R-:W-:Y:S05]  /*15430*/  BRA.DIV UR4, `(.L_x_11931) ;  /* 0x0000001204bc7947 */ /* 0x000fea000b800000 */
[----:B------:R-:W-:-:S13]  /*15440*/  ELECT P6, URZ, PT ;  /* 0x00000000003f782f */ /* 0x000fda00038c0000 */
.L_x_11975:
        /* <DEDUP_REMOVED lines=8> */
.L_x_11932:
        /* <DEDUP_REMOVED lines=12> */
.L_x_11976:
[----:B------:R-:W2:Y:S02]  /*15590*/  SYNCS.PHASECHK.TRANS64.TRYWAIT P0, [R3+URZ], R0 ;  /* 0x00000000030075a7 */ /* 0x000ea4000800017f */
[----:B--2---:R-:W-:Y:S05]  /*155a0*/  @!P0 BRA `(.L_x_11934) ;  /* 0x0000001000948947 */ /* 0x004fea0003800000 */
.L_x_11977:
[----:B------:R-:W-:Y:S05]  /*155b0*/  @!P2 BRA `(.L_x_11935) ;  /* 0x000000000004a947 */ /* 0x000fea0003800000 */
[----:B------:R-:W-:Y:S01]  /*155c0*/  BPT.TRAP 0x1 ;  /* 0x000000040000795c */ /* 0x000fe20000300000 */
.L_x_11935:
[----:B--2---:R-:W-:-:S04]  /*155d0*/  VIADD R3, R7, 0x31c60 ;  /* 0x00031c6007037836 */ /* 0x004fc80000000000 */
[----:B-1----:R-:W-:-:S04]  /*155e0*/  IMAD R5, R16, 0x8, R3 ;  /* 0x0000000810057824 */ /* 0x002fc800078e0203 */
[----:B------:R-:W1:Y:S02]  /*155f0*/  SYNCS.PHASECHK.TRANS64.TRYWAIT P0, [R5+URZ], R4 ;  /* 0x00000004050075a7 */ /* 0x000e64000800017f */
[----:B-1----:R-:W-:Y:S05]  /*15600*/  @!P0 BRA `(.L_x_11936) ;  /* 0x0000001000908947 */ /* 0x002fea0003800000 */
.L_x_11978:
[----:B------:R-:W-:-:S07]  /*15610*/  IMAD R3, R6, 0x8, R3 ;  /* 0x0000000806037824 */ /* 0x000fce00078e0203 */
.L_x_11937:
[----:B--2---:R2:W3:Y:S02]  /*15620*/  SYNCS.PHASECHK.TRANS64.TRYWAIT P0, [R3+URZ], R0 ;  /* 0x00000000030075a7 */ /* 0x0044e4000800017f */
[----:B---3--:R-:W-:Y:S05]  /*15630*/  @!P0 NANOSLEEP.SYNCS 0x989680 ;  /* 0x009896800000895d */ /* 0x008fea0003900000 */
[----:B------:R-:W3:Y:S02]  /*15640*/  @!P0 SYNCS.PHASECHK.TRANS64 P0, [R3+URZ], R0 ;  /* 0x00000000030085a7 */ /* 0x000ee4000800007f */
[----:B---3--:R-:W-:Y:S05]  /*15650*/  @!P0 BRA `(.L_x_11937) ;  /* 0xfffffffc00f08947 */ /* 0x008fea000383ffff */
.L_x_11930:
[----:B------:R-:W-:Y:S05]  /*15660*/  BSYNC B0 ;  /* 0x0000000000007941 */ /* 0x000fea0003800000 */
.L_x_11929:
[----:B------:R-:W-:Y:S05]  /*15670*/  EXIT ;  /* 0x000000000000794d */ /* 0x000fea0003800000 */
.L_x_11794:
[----:B0-----:R-:W-:-:S04]  /*15680*/  IMAD.U32 R3, RZ, RZ, UR37 ;  /* 0x00000025ff037e24 */ /* 0x001fc8000f8e00ff */
[----:B------:R0:W1:Y:S03]  /*15690*/  SYNCS.PHASECHK.TRANS64.TRYWAIT P1, [R3+URZ+0x31c00], R0 ;  /* 0x031c0000030075a7 */ /* 0x000066000802017f */
[----:B-1----:R-:W-:Y:S05]  /*156a0*/  @!P1 NANOSLEEP.SYNCS 0x989680 ;  /* 0x009896800000995d */ /* 0x002fea0003900000 */
[----:B------:R-:W1:Y:S02]  /*156b0*/  @!P1 SYNCS.PHASECHK.TRANS64 P1, [R3+URZ+0x31c00], R0 ;  /* 0x031c0000030095a7 */ /* 0x000e64000802007f */
[----:B-1----:R-:W-:Y:S05]  /*156c0*/  @!P1 BRA `(.L_x_11794) ;  /* 0xfffffffc00ec9947 */ /* 0x002fea000383ffff */
[----:B------:R-:W-:Y:S05]  /*156d0*/  BRA `(.L_x_11938) ;  /* 0xfffffec000607947 */ /* 0x000fea000383ffff */
.L_x_11798:
[----:B-1----:R1:W2:Y:S02]  /*156e0*/  SYNCS.PHASECHK.TRANS64.TRYWAIT P2, [R0+URZ+0x31c30], R3 ;  /* 0x031c3003000075a7 */ /* 0x0022a4000804017f */
[----:B--2---:R-:W-:Y:S05]  /*156f0*/  @!P2 NANOSLEEP.SYNCS 0x989680 ;  /* 0x009896800000a95d */ /* 0x004fea0003900000 */
[----:B------:R-:W2:Y:S02]  /*15700*/  @!P2 SYNCS.PHASECHK.TRANS64 P2, [R0+URZ+0x31c30], R3 ;  /* 0x031c30030000a5a7 */ /* 0x000ea4000804007f */
[----:B--2---:R-:W-:Y:S05]  /*15710*/  @!P2 BRA `(.L_x_11798) ;  /* 0xfffffffc00f0a947 */ /* 0x004fea000383ffff */
[----:B------:R-:W-:Y:S05]  /*15720*/  BRA `(.L_x_11797) ;  /* 0xfffffec000847947 */ /* 0x000fea000383ffff */
.L_x_11803:
[----:B-1----:R-:W-:-:S04]  /*15730*/  IMAD.U32 R8, RZ, RZ, UR4 ;  /* 0x00000004ff087e24 */ /* 0x002fc8000f8e00ff */
[----:B------:R1:W2:Y:S03]  /*15740*/  SYNCS.PHASECHK.TRANS64.TRYWAIT P3, [R8+URZ+0x31c30], R7 ;  /* 0x031c3007080075a7 */ /* 0x0002a6000806017f */
[----:B--2---:R-:W-:Y:S05]  /*15750*/  @!P3 NANOSLEEP.SYNCS 0x989680 ;  /* 0x009896800000b95d */ /* 0x004fea0003900000 */
[----:B------:R-:W2:Y:S02]  /*15760*/  @!P3 SYNCS.PHASECHK.TRANS64 P3, [R8+URZ+0x31c30], R7 ;  /* 0x031c30070800b5a7 */ /* 0x000ea4000806007f */
[----:B--2---:R-:W-:Y:S05]  /*15770*/  @!P3 BRA `(.L_x_11803) ;  /* 0xfffffffc00ecb947 */ /* 0x004fea000383ffff */
[----:B------:R-:W-:Y:S05]  /*15780*/  BRA `(.L_x_11800) ;  /* 0xffffff04007c7947 */ /* 0x000fea000383ffff */
.L_x_11807:
[----:B-1----:R-:W-:-:S04]  /*15790*/  IMAD.U32 R8, RZ, RZ, UR4 ;  /* 0x00000004ff087e24 */ /* 0x002fc8000f8e00ff */
[----:B------:R1:W2:Y:S03]  /*157a0*/  SYNCS.PHASECHK.TRANS64.TRYWAIT P3, [R8+URZ+0x31c50], R7 ;  /* 0x031c5007080075a7 */ /* 0x0002a6000806017f */
[----:B--2---:R-:W-:Y:S05]  /*157b0*/  @!P3 NANOSLEEP.SYNCS 0x989680 ;  /* 0x009896800000b95d */ /* 0x004fea0003900000 */
[----:B------:R-:W2:Y:S02]  /*157c0*/  @!P3 SYNCS.PHASECHK.TRANS64 P3, [R8+URZ+0x31c50], R7 ;  /* 0x031c50070800b5a7 */ /* 0x000ea4000806007f */
[----:B--2---:R-:W-:Y:S05]  /*157d0*/  @!P3 BRA `(.L_x_11807) ;  /* 0xfffffffc00ecb947 */ /* 0x004fea000383ffff */
[----:B------:R-:W-:Y:S05]  /*157e0*/  BRA `(.L_x_11804) ;  /* 0xffffff1c00187947 */ /* 0x000fea000383ffff */
.L_x_11813:
[----:B--2---:R-:W-:-:S04]  /*157f0*/  IMAD.U32 R7, RZ, RZ, UR4 ;  /* 0x00000004ff077e24 */ /* 0x004fc8000f8e00ff */
[----:B------:R2:W3:Y:S03]  /*15800*/  SYNCS.PHASECHK.TRANS64.TRYWAIT P2, [R7+URZ+0x31c30], R6 ;  /* 0x031c3006070075a7 */ /* 0x0004e6000804017f */
[----:B---3--:R-:W-:Y:S05]  /*15810*/  @!P2 NANOSLEEP.SYNCS 0x989680 ;  /* 0x009896800000a95d */ /* 0x008fea0003900000 */
[----:B------:R-:W3:Y:S02]  /*15820*/  @!P2 SYNCS.PHASECHK.TRANS64 P2, [R7+URZ+0x31c30], R6 ;  /* 0x031c30060700a5a7 */ /* 0x000ee4000804007f */
[----:B---3--:R-:W-:Y:S05]  /*15830*/  @!P2 BRA `(.L_x_11813) ;  /* 0xfffffffc00eca947 */ /* 0x008fea000383ffff */
[----:B------:R-:W-:Y:S05]  /*15840*/  BRA `(.L_x_11810) ;  /* 0xffffff5000207947 */ /* 0x000fea000383ffff */
.L_x_11817:
[----:B-1----:R-:W-:-:S04]  /*15850*/  IMAD.U32 R7, RZ, RZ, UR4 ;  /* 0x00000004ff077e24 */ /* 0x002fc8000f8e00ff */
[----:B------:R1:W2:Y:S03]  /*15860*/  SYNCS.PHASECHK.TRANS64.TRYWAIT P2, [R7+URZ+0x31c50], R6 ;  /* 0x031c5006070075a7 */ /* 0x0002a6000804017f */
[----:B--2---:R-:W-:Y:S05]  /*15870*/  @!P2 NANOSLEEP.SYNCS 0x989680 ;  /* 0x009896800000a95d */ /* 0x004fea0003900000 */
[----:B------:R-:W2:Y:S02]  /*15880*/  @!P2 SYNCS.PHASECHK.TRANS64 P2, [R7+URZ+0x31c50], R6 ;  /* 0x031c50060700a5a7 */ /* 0x000ea4000804007f */
[----:B--2---:R-:W-:Y:S05]  /*15890*/  @!P2 BRA `(.L_x_11817) ;  /* 0xfffffffc00eca947 */ /* 0x004fea000383ffff */
[----:B------:R-:W-:Y:S05]  /*158a0*/  BRA `(.L_x_11814) ;  /* 0xffffff6400bc7947 */ /* 0x000fea000383ffff */
.L_x_11822:
[----:B---3--:R-:W-:-:S04]  /*158b0*/  IMAD.U32 R5, RZ, RZ, UR5 ;  /* 0x00000005ff057e24 */ /* 0x008fc8000f8e00ff */
[----:B------:R3:W4:Y:S03]  /*158c0*/  SYNCS.PHASECHK.TRANS64.TRYWAIT P0, [R5+URZ+0x31c50], R4 ;  /* 0x031c5004050075a7 */ /* 0x000726000800017f */
[----:B----4-:R-:W-:Y:S05]  /*158d0*/  @!P0 NANOSLEEP.SYNCS 0x989680 ;  /* 0x009896800000895d */ /* 0x010fea0003900000 */
[----:B------:R-:W4:Y:S02]  /*158e0*/  @!P0 SYNCS.PHASECHK.TRANS64 P0, [R5+URZ+0x31c50], R4 ;  /* 0x031c5004050085a7 */ /* 0x000f24000800007f */
[----:B----4-:R-:W-:Y:S05]  /*158f0*/  @!P0 BRA `(.L_x_11822) ;  /* 0xfffffffc00ec8947 */ /* 0x010fea000383ffff */
[----:B------:R-:W-:Y:S05]  /*15900*/  BRA `(.L_x_11821) ;  /* 0xffffff8c00e07947 */ /* 0x000fea000383ffff */
.L_x_11844:
[----:B------:R-:W-:Y:S02]  /*15910*/  IMAD.MOV.U32 R13, RZ, RZ, R20 ;  /* 0x000000ffff0d7224 */ /* 0x000fe400078e0014 */
[----:B------:R-:W-:Y:S02]  /*15920*/  IMAD.MOV.U32 R12, RZ, RZ, RZ ;  /* 0x000000ffff0c7224 */ /* 0x000fe400078e00ff */
[----:B------:R-:W-:Y:S02]  /*15930*/  IMAD.MOV.U32 R11, RZ, RZ, 0x1f ;  /* 0x0000001fff0b7424 */ /* 0x000fe400078e00ff */
[----:B------:R-:W-:-:S07]  /*15940*/  IMAD.MOV.U32 R15, RZ, RZ, -0x1 ;  /* 0xffffffffff0f7424 */ /* 0x000fce00078e00ff */
[----:B------:R-:W-:Y:S05]  /*15950*/  WARPSYNC.COLLECTIVE R15, `(.L_x_11939) ;  /* 0x000000000f087348 */ /* 0x000fea0003c00000 */
[----:B------:R0:W1:Y:S02]  /*15960*/  SHFL.IDX P6, R14, R13, R12, R11 ;  /* 0x0000000c0d0e7389 */ /* 0x00006400000c000b */
[----:B01----:R-:W-:Y:S01]  /*15970*/  ENDCOLLECTIVE ;  /* 0x000000000000791b */ /* 0x003fe20003800000 */
.L_x_11939:
[----:B------:R-:W-:Y:S05]  /*15980*/  BRA `(.L_x_11940) ;  /* 0xffffffbc00c47947 */ /* 0x000fea000383ffff */
.L_x_11846:
[----:B------:R-:W-:Y:S01]  /*15990*/  BSSY B0, `(.L_x_11941) ;  /* 0x0000006000007945 */ /* 0x000fe20003800000 */
[----:B------:R-:W-:-:S07]  /*159a0*/  IMAD.MOV.U32 R15, RZ, RZ, -0x1 ;  /* 0xffffffffff0f7424 */ /* 0x000fce00078e00ff */
[----:B0-----:R-:W-:Y:S05]  /*159b0*/  WARPSYNC.COLLECTIVE R15, `(.L_x_11942) ;  /* 0x000000000f0c7348 */ /* 0x001fea0003c00000 */
[----:B------:R-:W-:Y:S02]  /*159c0*/  ELECT P6, UR62, PT ;  /* 0x00000000003e782f */ /* 0x000fe400038c0000 */
[----:B------:R-:W-:Y:S01]  /*159d0*/  MOV R14, UR62 ;  /* 0x0000003e000e7c02 */ /* 0x000fe20008000f00 */
[----:B0-----:R-:W-:Y:S10]  /*159e0*/  ENDCOLLECTIVE ;  /* 0x000000000000791b */ /* 0x001ff40003800000 */
.L_x_11942:
[----:B------:R-:W-:Y:S05]  /*159f0*/  BSYNC B0 ;  /* 0x0000000000007941 */ /* 0x000fea0003800000 */
.L_x_11941:
[----:B------:R-:W-:Y:S05]  /*15a00*/  BRA `(.L_x_11943) ;  /* 0xffffffbc00c07947 */ /* 0x000fea000383ffff */
.L_x_11848:
[----:B-1----:R1:W2:Y:S02]  /*15a10*/  SYNCS.PHASECHK.TRANS64.TRYWAIT P0, [R3+URZ+0x31c40], R0 ;  /* 0x031c4000030075a7 */ /* 0x0022a4000800017f */
[----:B--2---:R-:W-:Y:S05]  /*15a20*/  @!P0 NANOSLEEP.SYNCS 0x989680 ;  /* 0x009896800000895d */ /* 0x004fea0003900000 */
[----:B------:R-:W2:Y:S02]  /*15a30*/  @!P0 SYNCS.PHASECHK.TRANS64 P0, [R3+URZ+0x31c40], R0 ;  /* 0x031c4000030085a7 */ /* 0x000ea4000800007f */
[----:B--2---:R-:W-:Y:S05]  /*15a40*/  @!P0 BRA `(.L_x_11848) ;  /* 0xfffffffc00f08947 */ /* 0x004fea000383ffff */
[----:B------:R-:W-:Y:S05]  /*15a50*/  BRA `(.L_x_11944) ;  /* 0xffffffc000207947 */ /* 0x000fea000383ffff */
.L_x_11852:
[----:B------:R-:W-:Y:S02]  /*15a60*/  IMAD.MOV.U32 R13, RZ, RZ, R4 ;  /* 0x000000ffff0d7224 */ /* 0x000fe400078e0004 */
[----:B------:R-:W-:Y:S02]  /*15a70*/  IMAD.MOV.U32 R12, RZ, RZ, RZ ;  /* 0x000000ffff0c7224 */ /* 0x000fe400078e00ff */
[----:B------:R-:W-:Y:S02]  /*15a80*/  IMAD.MOV.U32 R11, RZ, RZ, 0x1c1f ;  /* 0x00001c1fff0b7424 */ /* 0x000fe400078e00ff */
[----:B------:R-:W-:Y:S02]  /*15a90*/  IMAD.MOV.U32 R15, RZ, RZ, -0x1 ;  /* 0xffffffffff0f7424 */ /* 0x000fe400078e00ff */
[----:B------:R-:W-:-:S07]  /*15aa0*/  IMAD.U32 R6, RZ, RZ, UR44 ;  /* 0x0000002cff067e24 */ /* 0x000fce000f8e00ff */
[----:B------:R-:W-:Y:S05]  /*15ab0*/  WARPSYNC.COLLECTIVE R15, `(.L_x_11945) ;  /* 0x000000000f087348 */ /* 0x000fea0003c00000 */
[----:B------:R0:W1:Y:S02]  /*15ac0*/  SHFL.IDX P6, R14, R13, R12, R11 ;  /* 0x0000000c0d0e7389 */ /* 0x00006400000c000b */
[----:B01----:R-:W-:Y:S01]  /*15ad0*/  ENDCOLLECTIVE ;  /* 0x000000000000791b */ /* 0x003fe20003800000 */
.L_x_11945:
[----:B------:R-:W-:-:S04]  /*15ae0*/  IMAD R6, R6, 0xc0, R21 ;  /* 0x000000c006067824 */ /* 0x000fc800078e0215 */
[----:B------:R-:W-:Y:S02]  /*15af0*/  VIADD R10, R6, 0x20 ;  /* 0x00000020060a7836 */ /* 0x000fe40000000000 */
[----:B------:R-:W-:Y:S02]  /*15b00*/  IMAD.MOV.U32 R13, RZ, RZ, R0 ;  /* 0x000000ffff0d7224 */ /* 0x000fe400078e0000 */
[----:B------:R-:W-:-:S07]  /*15b10*/  IMAD.MOV.U32 R2, RZ, RZ, R14 ;  /* 0x000000ffff027224 */ /* 0x000fce00078e000e */
[----:B------:R-:W-:Y:S05]  /*15b20*/  WARPSYNC.COLLECTIVE R15, `(.L_x_11946) ;  /* 0x000000000f087348 */ /* 0x000fea0003c00000 */
[----:B------:R0:W1:Y:S02]  /*15b30*/  SHFL.IDX P6, R14, R13, R12, R11 ;  /* 0x0000000c0d0e7389 */ /* 0x00006400000c000b */
[----:B01----:R-:W-:Y:S01]  /*15b40*/  ENDCOLLECTIVE ;  /* 0x000000000000791b */ /* 0x003fe20003800000 */
.L_x_11946:
        /* <DEDUP_REMOVED lines=23> */
.L_x_11947:
[----:B------:R-:W-:Y:S02]  /*15cc0*/  IMAD.MOV.U32 R13, RZ, RZ, R0 ;  /* 0x000000ffff0d7224 */ /* 0x000fe400078e0000 */
[----:B------:R-:W-:-:S07]  /*15cd0*/  IMAD.MOV.U32 R2, RZ, RZ, R14 ;  /* 0x000000ffff027224 */ /* 0x000fce00078e000e */
[----:B------:R-:W-:Y:S05]  /*15ce0*/  WARPSYNC.COLLECTIVE R15, `(.L_x_11948) ;  /* 0x000000000f087348 */ /* 0x000fea0003c00000 */
[----:B------:R0:W1:Y:S02]  /*15cf0*/  SHFL.IDX P6, R14, R13, R12, R11 ;  /* 0x0000000c0d0e7389 */ /* 0x00006400000c000b */
[----:B01----:R-:W-:Y:S01]  /*15d00*/  ENDCOLLECTIVE ;  /* 0x000000000000791b */ /* 0x003fe20003800000 */
.L_x_11948:
        /* <DEDUP_REMOVED lines=19> */
.L_x_11949:
[----:B------:R-:W-:Y:S02]  /*15e40*/  IMAD.MOV.U32 R13, RZ, RZ, R0 ;  /* 0x000000ffff0d7224 */ /* 0x000fe400078e0000 */
[----:B------:R-:W-:-:S07]  /*15e50*/  IMAD.MOV.U32 R2, RZ, RZ, R14 ;  /* 0x000000ffff027224 */ /* 0x000fce00078e000e */
[----:B------:R-:W-:Y:S05]  /*15e60*/  WARPSYNC.COLLECTIVE R15, `(.L_x_11950) ;  /* 0x000000000f087348 */ /* 0x000fea0003c00000 */
[----:B------:R0:W1:Y:S02]  /*15e70*/  SHFL.IDX P6, R14, R13, R12, R11 ;  /* 0x0000000c0d0e7389 */ /* 0x00006400000c000b */
[----:B01----:R-:W-:Y:S01]  /*15e80*/  ENDCOLLECTIVE ;  /* 0x000000000000791b */ /* 0x003fe20003800000 */
.L_x_11950:
        /* <DEDUP_REMOVED lines=18> */
.L_x_11951:
[----:B------:R-:W-:Y:S02]  /*15fb0*/  IMAD.MOV.U32 R13, RZ, RZ, R0 ;  /* 0x000000ffff0d7224 */ /* 0x000fe400078e0000 */
[----:B------:R-:W-:-:S05]  /*15fc0*/  VIADD R0, R6, 0x60 ;  /* 0x0000006006007836 */ /* 0x000fca0000000000 */
[----:B------:R-:W-:Y:S01]  /*15fd0*/  ISETP.GE.AND P4, PT, R0, R5, PT ;  /* 0x000000050000720c */ /* 0x000fe20003f86270 */
[----:B------:R-:W-:Y:S02]  /*15fe0*/  VIADD R0, R6, 0x80 ;  /* 0x0000008006007836 */ /* 0x000fe40000000000 */
[----:B------:R-:W-:-:S10]  /*15ff0*/  IMAD.MOV.U32 R4, RZ, RZ, R14 ;  /* 0x000000ffff047224 */ /* 0x000fd400078e000e */
[----:B------:R-:W-:Y:S05]  /*16000*/  WARPSYNC.COLLECTIVE R15, `(.L_x_11952) ;  /* 0x000000000f087348 */ /* 0x000fea0003c00000 */
[----:B------:R0:W1:Y:S02]  /*16010*/  SHFL.IDX P6, R14, R13, R12, R11 ;  /* 0x0000000c0d0e7389 */ /* 0x00006400000c000b */
[----:B01----:R-:W-:Y:S01]  /*16020*/  ENDCOLLECTIVE ;  /* 0x000000000000791b */ /* 0x003fe20003800000 */
.L_x_11952:
[----:B------:R-:W-:Y:S01]  /*16030*/  ULDC.64 UR4, c[0x0][0x208] ;  /* 0x0000820000047ab9 */ /* 0x000fe20000000a00 */
[----:B------:R-:W-:Y:S02]  /*16040*/  IMAD.MOV.U32 R13, RZ, RZ, R7 ;  /* 0x000000ffff0d7224 */ /* 0x000fe400078e0007 */
[----:B------:R-:W-:Y:S01]  /*16050*/  IMAD.MOV.U32 R12, RZ, RZ, RZ ;  /* 0x000000ffff0c7224 */ /* 0x000fe200078e00ff */
        /* <DEDUP_REMOVED lines=14> */
.L_x_11953:
[----:B------:R-:W-:Y:S02]  /*16140*/  IMAD.MOV.U32 R13, RZ, RZ, R8 ;  /* 0x000000ffff0d7224 */ /* 0x000fe400078e0008 */
[----:B------:R-:W-:-:S07]  /*16150*/  IMAD.MOV.U32 R0, RZ, RZ, R14 ;  /* 0x000000ffff007224 */ /* 0x000fce00078e000e */
[----:B------:R-:W-:Y:S05]  /*16160*/  WARPSYNC.COLLECTIVE R15, `(.L_x_11954) ;  /* 0x000000000f087348 */ /* 0x000fea0003c00000 */
[----:B------:R0:W1:Y:S02]  /*16170*/  SHFL.IDX P6, R14, R13, R12, R11 ;  /* 0x0000000c0d0e7389 */ /* 0x00006400000c000b */
[----:B01----:R-:W-:Y:S01]  /*16180*/  ENDCOLLECTIVE ;  /* 0x000000000000791b */ /* 0x003fe20003800000 */
.L_x_11954:
[----:B------:R-:W-:Y:S01]  /*16190*/  ULDC.64 UR4, c[0x0][0x208] ;  /* 0x0000820000047ab9 */ /* 0x000fe20000000a00 */
[----:B------:R-:W-:Y:S02]  /*161a0*/  IMAD.MOV.U32 R13, RZ, RZ, R7 ;  /* 0x000000ffff0d7224 */ /* 0x000fe400078e0007 */
[----:B------:R-:W-:Y:S01]  /*161b0*/  IMAD.MOV.U32 R12, RZ, RZ, 0x1 ;  /* 0x00000001ff0c7424 */ /* 0x000fe200078e00ff */
        /* <DEDUP_REMOVED lines=13> */
.L_x_11955:
[----:B------:R-:W-:Y:S02]  /*16290*/  IMAD.MOV.U32 R13, RZ, RZ, R8 ;  /* 0x000000ffff0d7224 */ /* 0x000fe400078e0008 */
[----:B------:R-:W-:-:S07]  /*162a0*/  IMAD.MOV.U32 R7, RZ, RZ, R14 ;  /* 0x000000ffff077224 */ /* 0x000fce00078e000e */
[----:B------:R-:W-:Y:S05]  /*162b0*/  WARPSYNC.COLLECTIVE R15, `(.L_x_11956) ;  /* 0x000000000f087348 */ /* 0x000fea0003c00000 */
[----:B------:R0:W1:Y:S02]  /*162c0*/  SHFL.IDX P6, R14, R13, R12, R11 ;  /* 0x0000000c0d0e7389 */ /* 0x00006400000c000b */
[----:B01----:R-:W-:Y:S01]  /*162d0*/  ENDCOLLECTIVE ;  /* 0x000000000000791b */ /* 0x003fe20003800000 */
.L_x_11956:
[----:B------:R-:W-:Y:S05]  /*162e0*/  BRA `(.L_x_11957) ;  /* 0xffffffc400407947 */ /* 0x000fea000383ffff */
.L_x_11855:
[----:B0-----:R0:W1:Y:S02]  /*162f0*/  SYNCS.PHASECHK.TRANS64.TRYWAIT P0, [R17+URZ+0x31c20], R2 ;  /* 0x031c2002110075a7 */ /* 0x001064000800017f */
[----:B-1----:R-:W-:Y:S05]  /*16300*/  @!P0 NANOSLEEP.SYNCS 0x989680 ;  /* 0x009896800000895d */ /* 0x002fea0003900000 */
[----:B------:R-:W1:Y:S02]  /*16310*/  @!P0 SYNCS.PHASECHK.TRANS64 P0, [R17+URZ+0x31c20], R2 ;  /* 0x031c2002110085a7 */ /* 0x000e64000800007f */
[----:B-1----:R-:W-:Y:S05]  /*16320*/  @!P0 BRA `(.L_x_11855) ;  /* 0xfffffffc00f08947 */ /* 0x002fea000383ffff */
[----:B------:R-:W-:Y:S05]  /*16330*/  BRA `(.L_x_11958) ;  /* 0xffffffc400ac7947 */ /* 0x000fea000383ffff */
.L_x_11862:
[----:B0-----:R0:W1:Y:S02]  /*16340*/  SYNCS.PHASECHK.TRANS64.TRYWAIT P0, [R2+URZ+0x31c40], R3 ;  /* 0x031c4003020075a7 */ /* 0x001064000800017f */
[----:B-1----:R-:W-:Y:S05]  /*16350*/  @!P0 NANOSLEEP.SYNCS 0x989680 ;  /* 0x009896800000895d */ /* 0x002fea0003900000 */
[----:B------:R-:W1:Y:S02]  /*16360*/  @!P0 SYNCS.PHASECHK.TRANS64 P0, [R2+URZ+0x31c40], R3 ;  /* 0x031c4003020085a7 */ /* 0x000e64000800007f */
[----:B-1----:R-:W-:Y:S05]  /*16370*/  @!P0 BRA `(.L_x_11862) ;  /* 0xfffffffc00f08947 */ /* 0x002fea000383ffff */
[----:B------:R-:W-:Y:S05]  /*16380*/  BRA `(.L_x_11959) ;  /* 0xffffffc800607947 */ /* 0x000fea000383ffff */
.L_x_11869:
[----:B0-----:R0:W1:Y:S02]  /*16390*/  SYNCS.PHASECHK.TRANS64.TRYWAIT P0, [R3+URZ+0x60], R2 ;  /* 0x00006002030075a7 */ /* 0x001064000800017f */
[----:B-1----:R-:W-:Y:S05]  /*163a0*/  @!P0 NANOSLEEP.SYNCS 0x989680 ;  /* 0x009896800000895d */ /* 0x002fea0003900000 */
[----:B------:R-:W1:Y:S02]  /*163b0*/  @!P0 SYNCS.PHASECHK.TRANS64 P0, [R3+URZ+0x60], R2 ;  /* 0x00006002030085a7 */ /* 0x000e64000800007f */
[----:B-1----:R-:W-:Y:S05]  /*163c0*/  @!P0 BRA `(.L_x_11869) ;  /* 0xfffffffc00f08947 */ /* 0x002fea000383ffff */
[----:B------:R-:W-:Y:S05]  /*163d0*/  BRA `(.L_x_11960) ;  /* 0xffffffcc00507947 */ /* 0x000fea000383ffff */
.L_x_11880:
[----:B0-----:R0:W1:Y:S02]  /*163e0*/  SYNCS.PHASECHK.TRANS64.TRYWAIT P0, [R3+URZ+0x31c40], R2 ;  /* 0x031c4002030075a7 */ /* 0x001064000800017f */
[----:B-1----:R-:W-:Y:S05]  /*163f0*/  @!P0 NANOSLEEP.SYNCS 0x989680 ;  /* 0x009896800000895d */ /* 0x002fea0003900000 */
[----:B------:R-:W1:Y:S02]  /*16400*/  @!P0 SYNCS.PHASECHK.TRANS64 P0, [R3+URZ+0x31c40], R2 ;  /* 0x031c4002030085a7 */ /* 0x000e64000800007f */
[----:B-1----:R-:W-:Y:S05]  /*16410*/  @!P0 BRA `(.L_x_11880) ;  /* 0xfffffffc00f08947 */ /* 0x002fea000383ffff */
[----:B------:R-:W-:Y:S05]  /*16420*/  BRA `(.L_x_11961) ;  /* 0xffffffd400007947 */ /* 0x000fea000383ffff */
.L_x_11887:
[----:B0-----:R0:W1:Y:S02]  /*16430*/  SYNCS.PHASECHK.TRANS64.TRYWAIT P0, [R12+URZ+0x60], R23 ;  /* 0x000060170c0075a7 */ /* 0x001064000800017f */
[----:B-1----:R-:W-:Y:S05]  /*16440*/  @!P0 NANOSLEEP.SYNCS 0x989680 ;  /* 0x009896800000895d */ /* 0x002fea0003900000 */
[----:B------:R-:W1:Y:S02]  /*16450*/  @!P0 SYNCS.PHASECHK.TRANS64 P0, [R12+URZ+0x60], R23 ;  /* 0x000060170c0085a7 */ /* 0x000e64000800007f */
[----:B-1----:R-:W-:Y:S05]  /*16460*/  @!P0 BRA `(.L_x_11887) ;  /* 0xfffffffc00f08947 */ /* 0x002fea000383ffff */
[----:B------:R-:W-:Y:S05]  /*16470*/  BRA `(.L_x_11962) ;  /* 0xffffffd400f87947 */ /* 0x000fea000383ffff */
.L_x_11897:
[----:B0-----:R0:W1:Y:S02]  /*16480*/  SYNCS.PHASECHK.TRANS64.TRYWAIT P0, [R2+URZ+0x31c40], R3 ;  /* 0x031c4003020075a7 */ /* 0x001064000800017f */
[----:B-1----:R-:W-:Y:S05]  /*16490*/  @!P0 NANOSLEEP.SYNCS 0x989680 ;  /* 0x009896800000895d */ /* 0x002fea0003900000 */
[----:B------:R-:W1:Y:S02]  /*164a0*/  @!P0 SYNCS.PHASECHK.TRANS64 P0, [R2+URZ+0x31c40], R3 ;  /* 0x031c4003020085a7 */ /* 0x000e64000800007f */
[----:B-1----:R-:W-:Y:S05]  /*164b0*/  @!P0 BRA `(.L_x_11897) ;  /* 0xfffffffc00f08947 */ /* 0x002fea000383ffff */
[----:B------:R-:W-:Y:S05]  /*164c0*/  BRA `(.L_x_11963) ;  /* 0xffffffdc007c7947 */ /* 0x000fea000383ffff */
.L_x_11904:
[----:B0-----:R0:W1:Y:S02]  /*164d0*/  SYNCS.PHASECHK.TRANS64.TRYWAIT P0, [R8+URZ+0x60], R2 ;  /* 0x00006002080075a7 */ /* 0x001064000800017f */
[----:B-1----:R-:W-:Y:S05]  /*164e0*/  @!P0 NANOSLEEP.SYNCS 0x989680 ;  /* 0x009896800000895d */ /* 0x002fea0003900000 */
[----:B------:R-:W1:Y:S02]  /*164f0*/  @!P0 SYNCS.PHASECHK.TRANS64 P0, [R8+URZ+0x60], R2 ;  /* 0x00006002080085a7 */ /* 0x000e64000800007f */
[----:B-1----:R-:W-:Y:S05]  /*16500*/  @!P0 BRA `(.L_x_11904) ;  /* 0xfffffffc00f08947 */ /* 0x002fea000383ffff */
[----:B------:R-:W-:Y:S05]  /*16510*/  BRA `(.L_x_11964) ;  /* 0xffffffe000787947 */ /* 0x000fea000383ffff */
.L_x_11916:
[----:B-1----:R1:W2:Y:S02]  /*16520*/  SYNCS.PHASECHK.TRANS64.TRYWAIT P0, [R3+URZ+0x31c60], R0 ;  /* 0x031c6000030075a7 */ /* 0x0022a4000800017f */
[----:B--2---:R-:W-:Y:S05]  /*16530*/  @!P0 NANOSLEEP.SYNCS 0x989680 ;  /* 0x009896800000895d */ /* 0x004fea0003900000 */
[----:B------:R-:W2:Y:S02]  /*16540*/  @!P0 SYNCS.PHASECHK.TRANS64 P0, [R3+URZ+0x31c60], R0 ;  /* 0x031c6000030085a7 */ /* 0x000ea4000800007f */
[----:B--2---:R-:W-:Y:S05]  /*16550*/  @!P0 BRA `(.L_x_11916) ;  /* 0xfffffffc00f08947 */ /* 0x004fea000383ffff */
[----:B------:R-:W-:Y:S05]  /*16560*/  BRA `(.L_x_11965) ;  /* 0xffffffe400e47947 */ /* 0x000fea000383ffff */
.L_x_11924:
        /* <DEDUP_REMOVED lines=8> */
.L_x_11967:
[----:B------:R-:W-:Y:S05]  /*165f0*/  BSYNC B0 ;  /* 0x0000000000007941 */ /* 0x000fea0003800000 */
.L_x_11966:
[----:B------:R-:W-:Y:S05]  /*16600*/  BRA `(.L_x_11968) ;  /* 0xffffffec00007947 */ /* 0x000fea000383ffff */
.L_x_11927:
[----:B-1----:R1:W2:Y:S02]  /*16610*/  SYNCS.PHASECHK.TRANS64.TRYWAIT P0, [R7+URZ+0x31c20], R0 ;  /* 0x031c2000070075a7 */ /* 0x0022a4000800017f */
[----:B--2---:R-:W-:Y:S05]  /*16620*/  @!P0 NANOSLEEP.SYNCS 0x989680 ;  /* 0x009896800000895d */ /* 0x004fea0003900000 */
[----:B------:R-:W2:Y:S02]  /*16630*/  @!P0 SYNCS.PHASECHK.TRANS64 P0, [R7+URZ+0x31c20], R0 ;  /* 0x031c2000070085a7 */ /* 0x000ea4000800007f */
[----:B--2---:R-:W-:Y:S05]  /*16640*/  @!P0 BRA `(.L_x_11927) ;  /* 0xfffffffc00f08947 */ /* 0x004fea000383ffff */
[----:B------:R-:W-:Y:S05]  /*16650*/  BRA `(.L_x_11969) ;  /* 0xffffffec00487947 */ /* 0x000fea000383ffff */
.L_x_11928:
        /* <DEDUP_REMOVED lines=11> */
.L_x_11971:
[----:B------:R-:W-:Y:S05]  /*16710*/  BSYNC B0 ;  /* 0x0000000000007941 */ /* 0x000fea0003800000 */
.L_x_11970:
[----:B------:R-:W-:Y:S05]  /*16720*/  BRA `(.L_x_11972) ;  /* 0xffffffec00307947 */ /* 0x000fea000383ffff */
.L_x_11931:
[----:B------:R-:W-:Y:S01]  /*16730*/  BSSY B1, `(.L_x_11973) ;  /* 0x0000006000017945 */ /* 0x000fe20003800000 */
[----:B------:R-:W-:-:S07]  /*16740*/  IMAD.MOV.U32 R15, RZ, RZ, -0x1 ;  /* 0xffffffffff0f7424 */ /* 0x000fce00078e00ff */
[----:B01----:R-:W-:Y:S05]  /*16750*/  WARPSYNC.COLLECTIVE R15, `(.L_x_11974) ;  /* 0x000000000f0c7348 */ /* 0x003fea0003c00000 */
[----:B------:R-:W-:Y:S02]  /*16760*/  ELECT P6, UR62, PT ;  /* 0x00000000003e782f */ /* 0x000fe400038c0000 */
[----:B------:R-:W-:Y:S01]  /*16770*/  MOV R14, UR62 ;  /* 0x0000003e000e7c02 */ /* 0x000fe20008000f00 */
[----:B01----:R-:W-:Y:S10]  /*16780*/  ENDCOLLECTIVE ;  /* 0x000000000000791b */ /* 0x003ff40003800000 */
.L_x_11974:
[----:B------:R-:W-:Y:S05]  /*16790*/  BSYNC B1 ;  /* 0x0000000000017941 */ /* 0x000fea0003800000 */
.L_x_11973:
[----:B------:R-:W-:Y:S05]  /*167a0*/  BRA `(.L_x_11975) ;  /* 0xffffffec00287947 */ /* 0x000fea000383ffff */
.L_x_11933:
[----:B-1----:R1:W2:Y:S02]  /*167b0*/  SYNCS.PHASECHK.TRANS64.TRYWAIT P0, [R5+URZ], R4 ;  /* 0x00000004050075a7 */ /* 0x0022a4000800017f */
[----:B--2---:R-:W-:Y:S05]  /*167c0*/  @!P0 NANOSLEEP.SYNCS 0x989680 ;  /* 0x009896800000895d */ /* 0x004fea0003900000 */
[----:B------:R-:W2:Y:S02]  /*167d0*/  @!P0 SYNCS.PHASECHK.TRANS64 P0, [R5+URZ], R4 ;  /* 0x00000004050085a7 */ /* 0x000ea4000800007f */
[----:B--2---:R-:W-:Y:S05]  /*167e0*/  @!P0 BRA `(.L_x_11933) ;  /* 0xfffffffc00f08947 */ /* 0x004fea000383ffff */
[----:B------:R-:W-:Y:S05]  /*167f0*/  BRA `(.L_x_11976) ;  /* 0xffffffec00647947 */ /* 0x000fea000383ffff */
.L_x_11934:
[----:B--2---:R2:W3:Y:S02]  /*16800*/  SYNCS.PHASECHK.TRANS64.TRYWAIT P0, [R3+URZ], R0 ;  /* 0x00000000030075a7 */ /* 0x0044e4000800017f */
[----:B---3--:R-:W-:Y:S05]  /*16810*/  @!P0 NANOSLEEP.SYNCS 0x989680 ;  /* 0x009896800000895d */ /* 0x008fea0003900000 */
[----:B------:R-:W3:Y:S02]  /*16820*/  @!P0 SYNCS.PHASECHK.TRANS64 P0, [R3+URZ], R0 ;  /* 0x00000000030085a7 */ /* 0x000ee4000800007f */
[----:B---3--:R-:W-:Y:S05]  /*16830*/  @!P0 BRA `(.L_x_11934) ;  /* 0xfffffffc00f08947 */ /* 0x008fea000383ffff */
[----:B------:R-:W-:Y:S05]  /*16840*/  BRA `(.L_x_11977) ;  /* 0xffffffec00587947 */ /* 0x000fea000383ffff */
.L_x_11936:
[----:B-1----:R1:W2:Y:S02]  /*16850*/  SYNCS.PHASECHK.TRANS64.TRYWAIT P0, [R5+URZ], R4 ;  /* 0x00000004050075a7 */ /* 0x0022a4000800017f */
[----:B--2---:R-:W-:Y:S05]  /*16860*/  @!P0 NANOSLEEP.SYNCS 0x989680 ;  /* 0x009896800000895d */ /* 0x004fea0003900000 */
[----:B------:R-:W2:Y:S02]  /*16870*/  @!P0 SYNCS.PHASECHK.TRANS64 P0, [R5+URZ], R4 ;  /* 0x00000004050085a7 */ /* 0x000ea4000800007f */
[----:B--2---:R-:W-:Y:S05]  /*16880*/  @!P0 BRA `(.L_x_11936) ;  /* 0xfffffffc00f08947 */ /* 0x004fea000383ffff */
[----:B------:R-:W-:Y:S05]  /*16890*/  BRA `(.L_x_11978) ;  /* 0xffffffec005c7947 */ /* 0x000fea000383ffff */
.L_x_11979:
        /* <DEDUP_REMOVED lines=14> */
.L_x_15329:


//--------------------- .text._ZN7cutlass13device_kernelIN5flash11enable_sm90INS1_16FlashAttnFwdSm90INS1_25CollectiveMainloopFwdSm90ILi2EN4cute5tupleIJNS5_1CILi1EEES8_S8_EEENS6_IJNS7_ILi192EEENS7_ILi144EEENS7_ILi96EEEEEELi96ENS_6half_tEfNS_4arch4Sm90ELb1ELb0ELb1ELb1ELb0ELb0ELb0ELb0ELb1ELb1ELb0ELb0EEENS1_21CollectiveEpilogueFwdINS6_IJSA_SC_SB_EEES9_SE_SG_Li384ELb1ELb1ELb0ELb0EEENS1_36VarlenDynamicPersistentTileSchedulerILi192ELi144ELi384ELi128ELb0ELb1ELb1ELb1ELb1ELb1EEEEEEEEEvNT_6ParamsE --------------------------
	.section	.text._ZN7cutlass13device_kernelIN5flash11enable_sm90INS1_16FlashAttnFwdSm90INS1_25CollectiveMainloopFwdSm90ILi2EN4cute5tupleIJNS5_1CILi1EEES8_S8_EEENS6_IJNS7_ILi192EEENS7_ILi144EEENS7_ILi96EEEEEELi96ENS_6half_tEfNS_4arch4Sm90ELb1ELb0ELb1ELb1ELb0ELb0ELb0ELb0ELb1ELb1ELb0ELb0EEENS1_21CollectiveEpilogueFwdINS6_IJSA_SC_SB_EEES9_SE_SG_Li384ELb1ELb1ELb0ELb0EEENS1_36VarlenDynamicPersistentTileSchedulerILi192ELi144ELi384ELi128ELb0ELb1ELb1ELb1ELb1ELb1EEEEEEEEEvNT_6ParamsE,"ax",@progbits
	.align	128
.text._ZN7cutlass13device_kernelIN5flash11enable_sm90INS1_16FlashAttnFwdSm90INS1_25CollectiveMainloopFwdSm90ILi2EN4cute5tupleIJNS5_1CILi1EEES8_S8_EEENS6_IJNS7_ILi192EEENS7_ILi144EEENS7_ILi96EEEEEELi96ENS_6half_tEfNS_4arch4Sm90ELb1ELb0ELb1ELb1ELb0ELb0ELb0ELb0ELb1ELb1ELb0ELb0EEENS1_21CollectiveEpilogueFwdINS6_IJSA_SC_SB_EEES9_SE_SG_Li384ELb1ELb1ELb0ELb0EEENS1_36VarlenDynamicPersistentTileSchedulerILi192ELi144ELi384ELi128ELb0ELb1ELb1ELb1ELb1ELb1EEEEEEEEEvNT_6ParamsE:
        .type           _ZN7cutlass13device_kernelIN5flash11enable_sm90INS1_16FlashAttnFwdSm90INS1_25CollectiveMainloopFwdSm90ILi2EN4cute5tupleIJNS5_1CILi1EEES8_S8_EEENS6_IJNS7_ILi192EEENS7_ILi144EEENS7_ILi96EEEEEELi96ENS_6half_tEfNS_4arch4Sm90ELb1ELb0ELb1ELb1ELb0ELb0ELb0ELb0ELb1ELb1ELb0ELb0EEENS1_21CollectiveEpilogueFwdINS6_IJSA_SC_SB_EEES9_SE_SG_Li384ELb1ELb1ELb0ELb0EEENS1_36VarlenDynamicPersistentTileSchedulerILi192ELi144ELi384ELi128ELb0ELb1ELb1ELb1ELb1ELb1EEEEEEEEEvNT_6ParamsE,@function
        .size           _ZN7cutlass13device_kernelIN5flash11enable_sm90INS1_16FlashAttnFwdSm90INS1_25CollectiveMainloopFwdSm90ILi2EN4cute5tupleIJNS5_1CILi1EEES8_S8_EEENS6_IJNS7_ILi192EEENS7_ILi144EEENS7_ILi96EEEEEELi96ENS_6half_tEfNS_4arch4Sm90ELb1ELb0ELb1ELb1ELb0ELb0ELb0ELb0ELb1ELb1ELb0ELb0EEENS1_21CollectiveEpilogueFwdINS6_IJSA_SC_SB_EEES9_SE_SG_Li384ELb1ELb1ELb0ELb0EEENS1_36VarlenDynamicPersistentTileSchedulerILi192ELi144ELi384ELi128ELb0ELb1ELb1ELb1ELb1ELb1EEEEEEEEEvNT_6ParamsE,(.L_x_15330 - _ZN7cutlass13device_kernelIN5flash11enable_sm90INS1_16FlashAttnFwdSm90INS1_25CollectiveMainloopFwdSm90ILi2EN4cute5tupleIJNS5_1CILi1EEES8_S8_EEENS6_IJNS7_ILi192EEENS7_ILi144EEENS7_ILi96EEEEEELi96ENS_6half_tEfNS_4arch4Sm90ELb1ELb0ELb1ELb1ELb0ELb0ELb0ELb0ELb1ELb1ELb0ELb0EEENS1_21CollectiveEpilogueFwdINS6_IJSA_SC_SB_EEES9_SE_SG_Li384ELb1ELb1ELb0ELb0EEENS1_36VarlenDynamicPersistentTileSchedulerILi192ELi144ELi384ELi128ELb0ELb1ELb1ELb1ELb1ELb1EEEEEEEEEvNT_6ParamsE)
        .other          _ZN7cutlass13device_kernelIN5flash11enable_sm90INS1_16FlashAttnFwdSm90INS1_25CollectiveMainloopFwdSm90ILi2EN4cute5tupleIJNS5_1CILi1EEES8_S8_EEENS6_IJNS7_ILi192EEENS7_ILi144EEENS7_ILi96EEEEEELi96ENS_6half_tEfNS_4arch4Sm90ELb1ELb0ELb1ELb1ELb0ELb0ELb0ELb0ELb1ELb1ELb0ELb0EEENS1_21CollectiveEpilogueFwdINS6_IJSA_SC_SB_EEES9_SE_SG_Li384ELb1ELb1ELb0ELb0EEENS1_36VarlenDynamicPersistentTileSchedulerILi192ELi144ELi384ELi128ELb0ELb1ELb1ELb1ELb1ELb1EEEEEEEEEvNT_6ParamsE,@"STO_CUDA_ENTRY STV_DEFAULT"
_ZN7cutlass13device_kernelIN5flash11enable_sm90INS1_16FlashAttnFwdSm90INS1_25CollectiveMainloopFwdSm90ILi2EN4cute5tupleIJNS5_1CILi1EEES8_S8_EEENS6_IJNS7_ILi192EEENS7_ILi144EEENS7_ILi96EEEEEELi96ENS_6half_tEfNS_4arch4Sm90ELb1ELb0ELb1ELb1ELb0ELb0ELb0ELb0ELb1ELb1ELb0ELb0EEENS1_21CollectiveEpilogueFwdINS6_IJSA_SC_SB_EEES9_SE_SG_Li384ELb1ELb1ELb0ELb0EEENS1_36VarlenDynamicPersistentTileSchedulerILi192ELi144ELi384ELi128ELb0ELb1ELb1ELb1ELb1ELb1EEEEEEEEEvNT_6ParamsE:
        /* <DEDUP_REMOVED lines=18> */
.L_x_11981:
[----:B------:R-:W-:Y:S05]  /*0120*/  BSYNC B0 ;  /* 0x0000000000007941 */ /* 0x000fea0003800000 */
.L_x_11980:
        /* <DEDUP_REMOVED lines=41> */
.L_x_11982:
        /* <DEDUP_REMOVED lines=22> */
.L_x_11983:
        /* <DEDUP_REMOVED lines=18> */
.L_x_11984:
        /* <DEDUP_REMOVED lines=22> */
.L_x_11985:
        /* <DEDUP_REMOVED lines=22> */
.L_x_11986:
        /* <DEDUP_REMOVED lines=8> */
.L_x_11988:
[----:B------:R-:W-:-:S08]  /*0980*/  NOP ;  /* 0x0000000000007918 */ /* 0x000fd00000000000 */
[----:B------:R-:W1:Y:S02]  /*0990*/  USETMAXREG.TRY_ALLOC.CTAPOOL UP0, 0xa0 ;  /* 0x000000a0000079c8 */ /* 0x000e640008000600 */
[----:B-1----:R-:W-:-:S13]  /*09a0*/  PLOP3.LUT P0, PT, PT, PT, UP0, 0x80, 0x0 ;  /* 0x000000000000781c */ /* 0x002fda0003f0f008 */
[----:B------:R-:W-:Y:S05]  /*09b0*/  @!P0 BRA `(.L_x_11988) ;  /* 0xfffffffc00f08947 */ /* 0x000fea000383ffff */
[----:B0-----:R-:W0:Y:S01]  /*09c0*/  S2R R2, SR_TID.X ;  /* 0x0000000000027919 */ /* 0x001e220000002100 */
        /* <DEDUP_REMOVED lines=13> */
[----:B------:R-:W2:Y:S01]  /*0aa0*/  LDL R3, [R1+0x34] ;  /* 0x0000340001037983 */ /* 0x000ea20000100800 */
[----:B------:R-:W-:Y:S01]  /*0ab0*/  VIADD R12, R2, 0xffffff80 ;  /* 0xffffff80020c7836 */ /* 0x000fe20000000000 */
[----:B------:R-:W-:Y:S01]  /*0ac0*/  R2UR UR5, R29 ;  /* 0x000000001d0572ca */ /* 0x000fe200000e0000 */
[----:B------:R-:W-:Y:S01]  /*0ad0*/  UMOV UR60, URZ ;  /* 0x0000003f003c7c82 */ /* 0x000fe20008000000 */
[----:B------:R-:W-:Y:S01]  /*0ae0*/  R2UR UR6, R30 ;  /* 0x000000001e0672ca */ /* 0x000fe200000e0000 */
        /* <DEDUP_REMOVED lines=11> */
[----:B------:R-:W-:Y:S02]  /*0ba0*/  SHF.R.S32.HI R10, RZ, 0x1f, R153 ;  /* 0x0000001fff0a7819 */ /* 0x000fe40000011499 */
[----:B------:R-:W-:Y:S02]  /*0bb0*/  LOP3.LUT R150, R151, 0xfffffffc, RZ, 0xc0, !PT ;  /* 0xfffffffc97967812 */ /* 0x000fe400078ec0ff */
[----:B------:R-:W-:-:S03]  /*0bc0*/  SHF.R.S32.HI R151, RZ, 0x2, R151 ;  /* 0x00000002ff977819 */ /* 0x000fc60000011497 */
[----:B------:R-:W-:-:S04]  /*0bd0*/  IMAD.IADD R150, R12, 0x1, -R150 ;  /* 0x000000010c967824 */ /* 0x000fc800078e0a96 */
[----:B------:R-:W-:-:S04]  /*0be0*/  IMAD.SHL.U32 R144, R150, 0x8, RZ ;  /* 0x0000000896907824 */ /* 0x000fc800078e00ff */
[C---:B------:R-:W-:Y:S02]  /*0bf0*/  VIADD R146, R144.reuse, 0x20 ;  /* 0x0000002090927836 */ /* 0x040fe40000000000 */
[----:B------:R-:W-:Y:S01]  /*0c00*/  VIADD R148, R144, 0x40 ;  /* 0x0000004090947836 */ /* 0x000fe20000000000 */
        /* <DEDUP_REMOVED lines=9> */
[CC--:B------:R-:W-:Y:S02]  /*0ca0*/  LEA.HI R6, R4.reuse, R3.reuse, RZ, 0x3 ;  /* 0x0000000304067211 */ /* 0x0c0fe400078f18ff */
[----:B------:R-:W-:Y:S02]  /*0cb0*/  LEA.HI R4, R4, R3, RZ, 0x2 ;  /* 0x0000000304047211 */ /* 0x000fe400078f10ff */
[----:B------:R-:W-:Y:S01]  /*0cc0*/  IMAD.U32 R157, RZ, RZ, UR4 ;  /* 0x00000004ff9d7e24 */ /* 0x000fe2000f8e00ff */
[----:B------:R-:W-:Y:S01]  /*0cd0*/  UMOV UR4, URZ ;  /* 0x0000003f00047c82 */ /* 0x000fe20008000000 */
        /* <DEDUP_REMOVED lines=13> */
[----:B------:R-:W-:Y:S01]  /*0db0*/  IMAD.HI R2, R154, 0x55555556, RZ ;  /* 0x555555569a027827 */ /* 0x000fe200078e02ff */
[----:B------:R-:W-:-:S02]  /*0dc0*/  SHF.R.S32.HI R5, RZ, 0x1f, R8 ;  /* 0x0000001fff057819 */ /* 0x000fc40000011408 */
[----:B------:R-:W-:Y:S01]  /*0dd0*/  LEA.HI R10, R10, R153, RZ, 0x5 ;  /* 0x000000990a0a7211 */ /* 0x000fe200078f28ff */
[--C-:B------:R-:W-:Y:S01]  /*0de0*/  IMAD.U32 R156, R156, 0x20, R3.reuse ;  /* 0x000000209c9c7824 */ /* 0x100fe200078e0003 */
[----:B------:R-:W-:Y:S02]  /*0df0*/  LEA.HI R5, R5, R6, RZ, 0x3 ;  /* 0x0000000605057211 */ /* 0x000fe400078f18ff */
[----:B------:R-:W-:Y:S02]  /*0e00*/  LOP3.LUT R0, R4, 0x8, R3, 0xf8, !PT ;  /* 0x0000000804007812 */ /* 0x000fe400078ef803 */
[----:B------:R-:W-:Y:S02]  /*0e10*/  LOP3.LUT R11, R5, 0xfffffff8, RZ, 0xc0, !PT ;  /* 0xfffffff8050b7812 */ /* 0x000fe400078ec0ff */
[----:B------:R-:W-:Y:S02]  /*0e20*/  SHF.R.U32.HI R5, RZ, 0x3, R4 ;  /* 0x00000003ff057819 */ /* 0x000fe40000011604 */
        /* <DEDUP_REMOVED lines=9> */
[----:B------:R-:W-:Y:S01]  /*0ec0*/  IMAD.IADD R0, R0, 0x1, R7 ;  /* 0x0000000100007824 */ /* 0x000fe200078e0207 */
[----:B------:R-:W-:Y:S01]  /*0ed0*/  SHF.R.S32.HI R2, RZ, 0x1f, R146 ;  /* 0x0000001fff027819 */ /* 0x000fe20000011492 */
[----:B------:R-:W-:Y:S02]  /*0ee0*/  IMAD R155, R9, 0x40, R10 ;  /* 0x00000040099b7824 */ /* 0x000fe400078e020a */
[----:B------:R-:W-:Y:S01]  /*0ef0*/  IMAD.IADD R4, R150, 0x1, -R3 ;  /* 0x0000000196047824 */ /* 0x000fe200078e0a03 */
[----:B------:R-:W-:Y:S01]  /*0f00*/  SHF.R.S32.HI R3, RZ, 0x1f, R148 ;  /* 0x0000001fff037819 */ /* 0x000fe20000011494 */
[----:B------:R-:W-:Y:S01]  /*0f10*/  IMAD.IADD R22, R153, 0x1, -R22 ;  /* 0x0000000199167824 */ /* 0x000fe200078e0a16 */
[----:B------:R-:W-:Y:S01]  /*0f20*/  LEA R2, R0, UR37, 0x1 ;  /* 0x0000002500027c11 */ /* 0x000fe2000f8e08ff */
[----:B------:R-:W-:-:S07]  /*0f30*/  IMAD R23, R4, 0x8, R155 ;  /* 0x0000000804177824 */ /* 0x000fce00078e029b */
.L_x_12034:
[----:B01--4-:R-:W0:Y:S01]  /*0f40*/  LDC.64 R4, c[0x0][0xc88] ;  /* 0x00032200ff047b82 */ /* 0x013e220000000a00 */
[----:B------:R-:W-:Y:S01]  /*0f50*/  ULDC.64 UR12, c[0x0][0x208] ;  /* 0x00008200000c7ab9 */ /* 0x000fe20000000a00 */
[----:B------:R-:W-:Y:S01]  /*0f60*/  ULDC.64 UR8, c[0x0][0xa28] ;  /* 0x00028a0000087ab9 */ /* 0x000fe20000000a00 */
[----:B------:R-:W-:Y:S01]  /*0f70*/  ULDC.64 UR10, c[0x0][0xa18] ;  /* 0x00028600000a7ab9 */ /* 0x000fe20000000a00 */
[----:B0-----:R-:W-:-:S06]  /*0f80*/  IMAD.WIDE R4, R31, 0x4, R4 ;  /* 0x000000041f047825 */ /* 0x001fcc00078e0204 */
[----:B--2---:R-:W2:Y:S01]  /*0f90*/  LDG.E R4, desc[UR12][R4.64] ;  /* 0x0000000c04047981 */ /* 0x004ea2000c1e1900 */
        /* <DEDUP_REMOVED lines=53> */
.L_x_11989:
        /* <DEDUP_REMOVED lines=11> */
.L_x_11990:
        /* <DEDUP_REMOVED lines=15> */
.L_x_11991:
[----:B------:R-:W-:Y:S01]  /*1490*/  UIADD3 UR9, -UR4, UR8, URZ ;  /* 0x0000000804097290 */ /* 0x000fe2000fffe13f */
[----:B------:R-:W-:Y:S01]  /*14a0*/  R2UR UR7, R17 ;  /* 0x00000000110772ca */ /* 0x000fe200000e0000 */
[----:B------:R-:W-:Y:S01]  /*14b0*/  UIMAD UR5, UR5, 0xc0, URZ ;  /* 0x000000c0050578a4 */ /* 0x000fe2000f8e023f */
[----:B------:R-:W-:Y:S01]  /*14c0*/  PLOP3.LUT P0, PT, PT, PT, PT, 0x80, 0x0 ;  /* 0x000000000000781c */ /* 0x000fe20003f0f070 */
[----:B------:R-:W-:Y:S01]  /*14d0*/  ULDC UR4, c[0x0][0x448] ;  /* 0x0001120000047ab9 */ /* 0x000fe20000000800 */
[----:B------:R-:W-:Y:S01]  /*14e0*/  IMAD.MOV.U32 R0, RZ, RZ, RZ ;  /* 0x000000ffff007224 */ /* 0x000fe200078e00ff */
        /* <DEDUP_REMOVED lines=9> */
[----:B------:R-:W-:Y:S01]  /*1580*/  CS2R R64, SRZ ;  /* 0x0000000000407805 */ /* 0x000fe2000001ff00 */
[----:B------:R-:W-:Y:S01]  /*1590*/  IMAD.MOV.U32 R27, RZ, RZ, RZ ;  /* 0x000000ffff1b7224 */ /* 0x000fe200078e00ff */
[----:B------:R-:W-:Y:S01]  /*15a0*/  @UP0 ULDC UR4, c[0x0][0x44c] ;  /* 0x0001130000040ab9 */ /* 0x000fe20000000800 */
[----:B------:R-:W-:Y:S01]  /*15b0*/  @UP0 ULDC UR8, c[0x0][0x450] ;  /* 0x0001140000080ab9 */ /* 0x000fe20000000800 */
[----:B------:R-:W-:Y:S01]  /*15c0*/  UIMAD.WIDE.U32 UR4, UR6, UR4, URZ ;  /* 0x00000004060472a5 */ /* 0x000fe2000f8e003f */
[----:B------:R-:W-:Y:S01]  /*15d0*/  IMAD.MOV.U32 R62, RZ, RZ, RZ ;  /* 0x000000ffff3e7224 */ /* 0x000fe200078e00ff */
[----:B------:R-:W-:Y:S01]  /*15e0*/  UIADD3 UR4, UR9, 0x8f, URZ ;  /* 0x0000008f09047890 */ /* 0x000fe2000fffe03f */
[----:B------:R-:W-:Y:S01]  /*15f0*/  CS2R R60, SRZ ;  /* 0x00000000003c7805 */ /* 0x000fe2000001ff00 */
[----:B------:R-:W-:Y:S01]  /*1600*/  @UP0 USHF.R.U32.HI UR6, URZ, UR8, UR5 ;  /* 0x000000083f060299 */ /* 0x000fe20008011605 */
[----:B------:R-:W-:Y:S01]  /*1610*/  CS2R R24, SRZ ;  /* 0x0000000000187805 */ /* 0x000fe2000001ff00 */
[----:B------:R-:W-:Y:S01]  /*1620*/  UIMAD.WIDE UR4, UR4, 0x38e38e39, URZ ;  /* 0x38e38e39040478a5 */ /* 0x000fe2000f8e023f */
[----:B------:R-:W-:Y:S01]  /*1630*/  IMAD.MOV.U32 R58, RZ, RZ, RZ ;  /* 0x000000ffff3a7224 */ /* 0x000fe200078e00ff */
[----:B------:R-:W-:Y:S01]  /*1640*/  UIADD3 UR6, UR7, UR6, URZ ;  /* 0x0000000607067290 */ /* 0x000fe2000fffe03f */
[----:B------:R-:W-:Y:S01]  /*1650*/  IMAD.MOV.U32 R57, RZ, RZ, RZ ;  /* 0x000000ffff397224 */ /* 0x000fe200078e00ff */
        /* <DEDUP_REMOVED lines=19> */
[----:B------:R-:W-:Y:S01]  /*1790*/  IMAD.MOV.U32 R14, RZ, RZ, RZ ;  /* 0x000000ffff0e7224 */ /* 0x000fe200078e00ff */
[----:B------:R-:W-:Y:S01]  /*17a0*/  CS2R R6, SRZ ;  /* 0x0000000000067805 */ /* 0x000fe2000001ff00 */
[----:B------:R-:W-:Y:S01]  /*17b0*/  IMAD.MOV.U32 R73, RZ, RZ, RZ ;  /* 0x000000ffff497224 */ /* 0x000fe200078e00ff */
[----:B------:R-:W-:Y:S01]  /*17c0*/  UISETP.GE.AND UP0, UPT, UR38, 0x1, UPT ;  /* 0x000000012600788c */ /* 0x000fe2000bf06270 */
[----:B------:R-:W-:Y:S02]  /*17d0*/  IMAD.MOV.U32 R20, RZ, RZ, RZ ;  /* 0x000000ffff147224 */ /* 0x000fe400078e00ff */
[----:B------:R-:W-:-:S02]  /*17e0*/  IMAD.MOV.U32 R75, RZ, RZ, RZ ;  /* 0x000000ffff4b7224 */ /* 0x000fc400078e00ff */
[----:B------:R-:W-:Y:S01]  /*17f0*/  IMAD.MOV.U32 R77, RZ, RZ, RZ ;  /* 0x000000ffff4d7224 */ /* 0x000fe200078e00ff */
[----:B------:R-:W-:Y:S01]  /*1800*/  PLOP3.LUT P1, PT, PT, PT, UP0, 0x80, 0x0 ;  /* 0x000000000000781c */ /* 0x000fe20003f2f008 */
[----:B------:R-:W-:-:S12]  /*1810*/  IMAD.MOV.U32 R12, RZ, RZ, RZ ;  /* 0x000000ffff0c7224 */ /* 0x000fd800078e00ff */
        /* <DEDUP_REMOVED lines=34> */
.L_x_11993:
        /* <DEDUP_REMOVED lines=11> */
.L_x_12161:
[----:B------:R-:W-:Y:S05]  /*1af0*/  @!P0 BRA `(.L_x_11995) ;  /* 0x0000000000048947 */ /* 0x000fea0003800000 */
[----:B------:R-:W-:Y:S01]  /*1b00*/  BPT.TRAP 0x1 ;  /* 0x000000040000795c */ /* 0x000fe20000300000 */
.L_x_11995:
[----:B0-----:R-:W-:Y:S02]  /*1b10*/  IMAD.U32 R0, RZ, RZ, UR36 ;  /* 0x00000024ff007e24 */ /* 0x001fe4000f8e00ff */
[----:B------:R-:W-:-:S03]  /*1b20*/  IMAD.U32 R3, RZ, RZ, UR60 ;  /* 0x0000003cff037e24 */ /* 0x000fc6000f8e00ff */
[----:B------:R-:W-:Y:S02]  /*1b30*/  LEA R0, R0, UR37, 0x3 ;  /* 0x0000002500007c11 */ /* 0x000fe4000f8e18ff */
[----:B------:R-:W-:-:S04]  /*1b40*/  SHF.L.U32 R3, R3, 0x1f, RZ ;  /* 0x0000001f03037819 */ /* 0x000fc800000006ff */
[----:B------:R0:W1:Y:S01]  /*1b50*/  SYNCS.PHASECHK.TRANS64.TRYWAIT P2, [R0+URZ+0x31c30], R3 ;  /* 0x031c3003000075a7 */ /* 0x000062000804017f */
[----:B------:R-:W-:Y:S05]  /*1b60*/  @!P0 BRA `(.L_x_11996) ;  /* 0x0000000000048947 */ /* 0x000fea0003800000 */
[----:B------:R-:W-:Y:S01]  /*1b70*/  BPT.TRAP 0x1 ;  /* 0x000000040000795c */ /* 0x000fe20000300000 */
.L_x_11996:
[----:B------:R-:W2:Y:S02]  /*1b80*/  S2R R4, SR_TID.X ;  /* 0x0000000000047919 */ /* 0x000ea40000002100 */
[----:B--2---:R-:W-:Y:S01]  /*1b90*/  LOP3.LUT P1, RZ, R4, 0x7f, RZ, 0xc0, !PT ;  /* 0x0000007f04ff7812 */ /* 0x004fe2000782c0ff */
[----:B-1----:R-:W-:-:S12]  /*1ba0*/  @P2 BRA `(.L_x_11997) ;  /* 0x0000000000082947 */ /* 0x002fd80003800000 */
[----:B------:R-:W1:Y:S02]  /*1bb0*/  SYNCS.PHASECHK.TRANS64.TRYWAIT P2, [R0+URZ+0x31c30], R3 ;  /* 0x031c3003000075a7 */ /* 0x000e64000804017f */
[----:B-1----:R-:W-:Y:S05]  /*1bc0*/  @!P2 BRA `(.L_x_11998) ;  /* 0x0000015c000ca947 */ /* 0x002fea0003800000 */
.L_x_11997:
        /* <DEDUP_REMOVED lines=10> */
[----:B------:R-:W-:Y:S01]  /*1c70*/  R2UR UR57, R17 ;  /* 0x00000000113972ca */ /* 0x000fe200000e0000 */
[----:B------:R-:W-:Y:S01]  /*1c80*/  UMOV UR28, UR5 ;  /* 0x00000005001c7c82 */ /* 0x000fe20008000000 */
[----:B------:R-:W-:Y:S01]  /*1c90*/  UMOV UR9, UR29 ;  /* 0x0000001d00097c82 */ /* 0x000fe20008000000 */
[----:B------:R-:W-:Y:S01]  /*1ca0*/  ULOP3.LUT UR6, UR4, 0x10000, URZ, 0xfc, !UPT ;  /* 0x0001000004067892 */ /* 0x000fe2000f8efc3f */
[----:B01----:R-:W-:Y:S01]  /*1cb0*/  @!P1 VIADD R0, R0, 0x31c40 ;  /* 0x00031c4000009836 */ /* 0x003fe20000000000 */
[----:B------:R-:W-:Y:S01]  /*1cc0*/  UMOV UR8, UR28 ;  /* 0x0000001c00087c82 */ /* 0x000fe20008000000 */
[----:B------:R-:W-:Y:S01]  /*1cd0*/  UMOV UR11, 0x80000020 ;  /* 0x80000020000b7882 */ /* 0x000fe20000000000 */
[----:B------:R-:W-:Y:S01]  /*1ce0*/  UIMAD UR4, UR36, 0x6c0, UR6 ;  /* 0x000006c0240478a4 */ /* 0x000fe2000f8e0206 */
[----:B------:R-:W-:Y:S01]  /*1cf0*/  UMOV UR12, UR28 ;  /* 0x0000001c000c7c82 */ /* 0x000fe20008000000 */
[----:B------:R-:W-:-:S02]  /*1d00*/  UMOV UR13, UR29 ;  /* 0x0000001d000d7c82 */ /* 0x000fc40008000000 */
        /* <DEDUP_REMOVED lines=147> */
[----:B------:R-:W-:Y:S01]  /*2640*/  UIMAD UR10, UR38, UR10, 0x91 ;  /* 0x00000091260a74a4 */ /* 0x000fe2000f8e020a */
        /* <DEDUP_REMOVED lines=213> */
[----:B------:R-:W-:Y:S01]  /*33a0*/  IMAD R79, R22, -0x2, R79 ;  /* 0xfffffffe164f7824 */ /* 0x000fe200078e024f */
[----:B------:R-:W-:Y:S01]  /*33b0*/  UMOV UR27, 0x80000020 ;  /* 0x80000020001b7882 */ /* 0x000fe20000000000 */
[----:B------:R-:W5:Y:S01]  /*33c0*/  MUFU.TANH R72, R72 ;  /* 0x0000004800487308 */ /* 0x000f620000002400 */
[----:B------:R-:W-:Y:S01]  /*33d0*/  FMUL.FTZ R75, R76, UR5 ;  /* 0x000000054c4b7c20 */ /* 0x000fe20008410000 */
[----:B------:R-:W-:Y:S01]  /*33e0*/  FMUL.FTZ R11, R74, UR5 ;  /* 0x000000054a0b7c20 */ /* 0x000fe20008410000 */
[----:B------:R-:W-:Y:S01]  /*33f0*/  FMUL.FTZ R74, R77, UR5 ;  /* 0x000000054d4a7c20 */ /* 0x000fe20008410000 */
[----:B------:R-:W-:Y:S01]  /*3400*/  FMUL.FTZ R13, R78, UR5 ;  /* 0x000000054e0d7c20 */ /* 0x000fe20008410000 */
[----:B------:R-:W-:-:S02]  /*3410*/  @UP0 ULDC UR10, c[0x0][0x44c] ;  /* 0x00011300000a0ab9 */ /* 0x000fc40000000800 */
[----:B------:R-:W-:Y:S01]  /*3420*/  UIMAD.WIDE.U32 UR10, UR58, UR10, URZ ;  /* 0x0000000a3a0a72a5 */ /* 0x000fe2000f8e003f */
        /* <DEDUP_REMOVED lines=9> */
[----:B------:R-:W-:Y:S02]  /*34c0*/  VIADD R68, R23, UR58 ;  /* 0x0000003a17447c36 */ /* 0x000fe40008000000 */
[----:B------:R-:W-:Y:S01]  /*34d0*/  FMUL.FTZ R21, R70, UR5 ;  /* 0x0000000546157c20 */ /* 0x000fe20008410000 */
        /* <DEDUP_REMOVED lines=19> */
[----:B------:R-:W-:-:S03]  /*3610*/  @UP0 ULDC UR7, c[0x0][0x450] ;  /* 0x0001140000070ab9 */ /* 0x000fc60000000800 */
[----:B------:R-:W-:Y:S01]  /*3620*/  FMUL.FTZ R92, R61, UR5 ;  /* 0x000000053d5c7c20 */ /* 0x000fe20008410000 */
[----:B------:R-:W-:Y:S01]  /*3630*/  HGMMA.64x16x16.F32 R48, gdesc[UR24], R48, gsb0 ;  /* 0x00200000183079f0 */ /* 0x000fe20008000830 */
[----:B------:R-:W-:Y:S01]  /*3640*/  UIADD3 UR26, UR4, 0x602, URZ ;  /* 0x00000602041a7890 */ /* 0x000fe2000fffe03f */
[----:B------:R-:W-:Y:S01]  /*3650*/  @P2 SHF.R.U32.HI R68, RZ, UR7, R58 ;  /* 0x00000007ff442c19 */ /* 0x000fe2000801163a */
[----:B------:R-:W-:Y:S01]  /*3660*/  UMOV UR27, 0x80000020 ;  /* 0x80000020001b7882 */ /* 0x000fe20000000000 */
[----:B------:R-:W-:Y:S01]  /*3670*/  UIMAD UR7, UR38, -0x90, UR56 ;  /* 0xffffff70260778a4 */ /* 0x000fe2000f8e0238 */
[----:B------:R-:W-:Y:S01]  /*3680*/  FMUL.FTZ R58, R62, UR5 ;  /* 0x000000053e3a7c20 */ /* 0x000fe20008410000 */
[----:B------:R-:W-:Y:S01]  /*3690*/  IMAD.U32 R62, RZ, RZ, UR57 ;  /* 0x00000039ff3e7e24 */ /* 0x000fe2000f8e00ff */
[----:B------:R-:W0:Y:S01]  /*36a0*/  SHFL.IDX PT, R70, R68, RZ, 0x1c1f ;  /* 0x001c1fff44467589 */ /* 0x000e2200000e0000 */
[----:B------:R-:W-:Y:S01]  /*36b0*/  UIADD3 UR7, UR7, 0x90, URZ ;  /* 0x0000009007077890 */ /* 0x000fe2000fffe03f */
[----:B------:R-:W-:Y:S01]  /*36c0*/  FMUL.FTZ R86, R57, UR5 ;  /* 0x0000000539567c20 */ /* 0x000fe20008410000 */
[----:B------:R-:W5:Y:S01]  /*36d0*/  MUFU.TANH R84, R84 ;  /* 0x0000005400547308 */ /* 0x000f620000002400 */
[----:B------:R-:W-:Y:S01]  /*36e0*/  IADD3 R79, -R62, UR56, R79 ;  /* 0x000000383e4f7c10 */ /* 0x000fe2000fffe14f */
[----:B------:R-:W-:Y:S01]  /*36f0*/  FMUL.FTZ R60, R60, UR5 ;  /* 0x000000053c3c7c20 */ /* 0x000fe20008410000 */
[----:B------:R-:W-:Y:S01]  /*3700*/  FMUL.FTZ R57, R59, UR5 ;  /* 0x000000053b397c20 */ /* 0x000fe20008410000 */
[----:B------:R-:W-:-:S02]  /*3710*/  IMAD.U32 R61, RZ, RZ, UR7 ;  /* 0x00000007ff3d7e24 */ /* 0x000fc4000f8e00ff */
[----:B------:R-:W-:Y:S01]  /*3720*/  FMUL.FTZ R59, R63, UR5 ;  /* 0x000000053f3b7c20 */ /* 0x000fe20008410000 */
[----:B------:R-:W-:Y:S01]  /*3730*/  SHFL.IDX PT, R68, R68, 0x1, 0x1c1f ;  /* 0x003c1f0044447f89 */ /* 0x000fe200000e0000 */
[----:B------:R-:W-:Y:S01]  /*3740*/  @UP0 ULDC UR7, c[0x0][0x450] ;  /* 0x0001140000070ab9 */ /* 0x000fe20000000800 */
[----:B------:R-:W-:Y:S01]  /*3750*/  IMAD R66, R22, -0x2, R61 ;  /* 0xfffffffe16427824 */ /* 0x000fe200078e023d */
[----:B------:R-:W5:Y:S01]  /*3760*/  MUFU.TANH R86, R86 ;  /* 0x0000005600567308 */ /* 0x000f620000002400 */
[----:B------:R-:W-:-:S07]  /*3770*/  UIADD3 UR38, UR38, -0x2, URZ ;  /* 0xfffffffe26267890 */ /* 0x000fce000fffe03f */
        /* <DEDUP_REMOVED lines=39> */
[----:B------:R-:W-:Y:S01]  /*39f0*/  MUFU.TANH R52, R52 ;  /* 0x0000003400347308 */ /* 0x000fe20000002400 */
[----:B------:R-:W-:Y:S02]  /*3a00*/  FSEL R83, R83, -INF , P3 ;  /* 0xff80000053537808 */ /* 0x000fe40001800000 */
[----:B------:R-:W-:Y:S02]  /*3a10*/  FMNMX.FTZ R50, R85, R50, !PT ;  /* 0x0000003255327209 */ /* 0x000fe40007810000 */
[----:B------:R-:W-:Y:S02]  /*3a20*/  ISETP.GT.AND P5, PT, R70, 0x21, PT ;  /* 0x000000214600780c */ /* 0x000fe40003fa4270 */
[----:B------:R-:W-:Y:S01]  /*3a30*/  FSEL R81, R72, -INF , P4 ;  /* 0xff80000048517808 */ /* 0x000fe20002000000 */
[----:B------:R-:W3:Y:S01]  /*3a40*/  MUFU.TANH R53, R53 ;  /* 0x0000003500357308 */ /* 0x000ee20000002400 */
        /* <DEDUP_REMOVED lines=19> */
[C---:B------:R-:W-:Y:S01]  /*3b80*/  ISETP.GT.AND P4, PT, R70.reuse, 0x38, PT ;  /* 0x000000384600780c */ /* 0x040fe20003f84270 */
[----:B------:R-:W-:Y:S01]  /*3b90*/  HGMMA.64x16x16.F32 R32, gdesc[UR24], R32, gsb0 ;  /* 0x00200000182079f0 */ /* 0x000fe20008000820 */
[----:B------:R-:W-:Y:S01]  /*3ba0*/  FSEL R69, R65, -INF , P3 ;  /* 0xff80000041457808 */ /* 0x000fe20001800000 */
[----:B------:R4:W-:Y:S01]  /*3bb0*/  MUFU.TANH R72, R41 ;  /* 0x0000002900487308 */ /* 0x0009e20000002400 */
[----:B------:R-:W-:Y:S01]  /*3bc0*/  FMNMX.FTZ R50, R71, R50, !PT ;  /* 0x0000003247327209 */ /* 0x000fe20007810000 */
[----:B------:R-:W-:Y:S01]  /*3bd0*/  FMUL.FTZ R45, R45, UR5 ;  /* 0x000000052d2d7c20 */ /* 0x000fe20008410000 */
[----:B------:R-:W-:Y:S01]  /*3be0*/  ISETP.GT.AND P3, PT, R70, 0x39, PT ;  /* 0x000000394600780c */ /* 0x000fe20003f64270 */
[----:B------:R-:W-:Y:S01]  /*3bf0*/  FMUL.FTZ R44, R44, UR5 ;  /* 0x000000052c2c7c20 */ /* 0x000fe20008410000 */
[----:B------:R-:W-:Y:S01]  /*3c00*/  FSEL R67, R67, -INF , P4 ;  /* 0xff80000043437808 */ /* 0x000fe20002000000 */
[----:B------:R-:W-:Y:S01]  /*3c10*/  FMUL.FTZ R88, R42, UR5 ;  /* 0x000000052a587c20 */ /* 0x000fe20008410000 */
[----:B------:R-:W-:Y:S01]  /*3c20*/  FMNMX.FTZ R50, R69, R50, !PT ;  /* 0x0000003245327209 */ /* 0x000fe20007810000 */
[----:B------:R0:W5:Y:S01]  /*3c30*/  MUFU.TANH R51, R40 ;  /* 0x0000002800337308 */ /* 0x0001620000002400 */
[----:B------:R-:W-:Y:S01]  /*3c40*/  ISETP.GT.AND P4, PT, R70, 0x40, PT ;  /* 0x000000404600780c */ /* 0x000fe20003f84270 */
[----:B------:R-:W-:Y:S01]  /*3c50*/  FMUL.FTZ R42, R46, UR5 ;  /* 0x000000052e2a7c20 */ /* 0x000fe20008410000 */
[----:B------:R-:W-:Y:S01]  /*3c60*/  FSEL R65, R78, -INF , P3 ;  /* 0xff8000004e417808 */ /* 0x000fe20001800000 */
[----:B------:R-:W-:Y:S01]  /*3c70*/  FMUL.FTZ R90, R43, UR5 ;  /* 0x000000052b5a7c20 */ /* 0x000fe20008410000 */
[----:B------:R-:W-:Y:S01]  /*3c80*/  FMNMX.FTZ R50, R67, R50, !PT ;  /* 0x0000003243327209 */ /* 0x000fe20007810000 */
[----:B------:R-:W-:Y:S01]  /*3c90*/  FMUL.FTZ R43, R47, UR5 ;  /* 0x000000052f2b7c20 */ /* 0x000fe20008410000 */
[----:B------:R-:W-:Y:S01]  /*3ca0*/  ISETP.GT.AND P3, PT, R70, 0x41, PT ;  /* 0x000000414600780c */ /* 0x000fe20003f64270 */
[----:B------:R1:W-:Y:S01]  /*3cb0*/  MUFU.TANH R76, R45 ;  /* 0x0000002d004c7308 */ /* 0x0003e20000002400 */
[----:B------:R-:W-:Y:S01]  /*3cc0*/  FSEL R63, R84, -INF , P4 ;  /* 0xff800000543f7808 */ /* 0x000fe20002000000 */
[----:B------:R-:W-:Y:S01]  /*3cd0*/  FMUL.FTZ R84, R54, UR5 ;  /* 0x0000000536547c20 */ /* 0x000fe20008410000 */
[----:B------:R-:W-:-:S02]  /*3ce0*/  FMNMX.FTZ R50, R65, R50, !PT ;  /* 0x0000003241327209 */ /* 0x000fc40007810000 */
[----:B------:R-:W-:Y:S02]  /*3cf0*/  ISETP.GT.AND P4, PT, R70, 0x48, PT ;  /* 0x000000484600780c */ /* 0x000fe40003f84270 */
[----:B------:R-:W-:Y:S01]  /*3d00*/  FSEL R61, R86, -INF , P3 ;  /* 0xff800000563d7808 */ /* 0x000fe20001800000 */
[----:B------:R2:W5:Y:S01]  /*3d10*/  MUFU.TANH R74, R44 ;  /* 0x0000002c004a7308 */ /* 0x0005620000002400 */
[----:B------:R-:W-:Y:S02]  /*3d20*/  FMNMX.FTZ R50, R63, R50, !PT ;  /* 0x000000323f327209 */ /* 0x000fe40007810000 */
[----:B------:R-:W-:Y:S02]  /*3d30*/  ISETP.GT.AND P3, PT, R70, 0x49, PT ;  /* 0x000000494600780c */ /* 0x000fe40003f64270 */
[----:B------:R-:W-:Y:S02]  /*3d40*/  FSEL R62, R60, -INF , P4 ;  /* 0xff8000003c3e7808 */ /* 0x000fe40002000000 */
[----:B----4-:R-:W-:Y:S01]  /*3d50*/  FMNMX.FTZ R41, R61, R50, !PT ;  /* 0x000000323d297209 */ /* 0x010fe20007810000 */
[----:B------:R-:W-:Y:S01]  /*3d60*/  MUFU.TANH R15, R15 ;  /* 0x0000000f000f7308 */ /* 0x000fe20000002400 */
[----:B------:R-:W-:-:S02]  /*3d70*/  ISETP.GT.AND P4, PT, R70, 0x50, PT ;  /* 0x000000504600780c */ /* 0x000fc40003f84270 */
[----:B0-----:R-:W-:Y:S02]  /*3d80*/  FSEL R40, R92, -INF , P3 ;  /* 0xff8000005c287808 */ /* 0x001fe40001800000 */
[----:B-1----:R-:W-:Y:S02]  /*3d90*/  FMNMX.FTZ R45, R62, R41, !PT ;  /* 0x000000293e2d7209 */ /* 0x002fe40007810000 */
[----:B------:R-:W-:Y:S01]  /*3da0*/  ISETP.GT.AND P3, PT, R70, 0x51, PT ;  /* 0x000000514600780c */ /* 0x000fe20003f64270 */
[----:B------:R-:W-:Y:S01]  /*3db0*/  MUFU.TANH R20, R20 ;  /* 0x0000001400147308 */ /* 0x000fe20000002400 */
[----:B------:R-:W-:-:S07]  /*3dc0*/  FMNMX.FTZ R45, R40, R45, !PT ;  /* 0x0000002d282d7209 */ /* 0x000fce0007810000 */
[----:B------:R-:W-:Y:S01]  /*3dd0*/  MUFU.TANH R21, R21 ;  /* 0x0000001500157308 */ /* 0x000fe20000002400 */
[----:B------:R-:W-:Y:S02]  /*3de0*/  WARPGROUP.DEPBAR.LE gsb0, 0x0 ;  /* 0x00008000000079c5 */ /* 0x000fe40000010000 */
[----:B------:R-:W-:Y:S01]  /*3df0*/  WARPGROUP.ARRIVE ;  /* 0x00000000000079c5 */ /* 0x000fe20000000000 */
[----:B------:R-:W-:Y:S01]  /*3e00*/  FMUL.FTZ R32, R32, UR5 ;  /* 0x0000000520207c20 */ /* 0x000fe20008410000 */
[----:B------:R-:W-:Y:S01]  /*3e10*/  FMUL.FTZ R41, R36, UR5 ;  /* 0x0000000524297c20 */ /* 0x000fe20008410000 */
[----:B------:R-:W-:Y:S01]  /*3e20*/  FSEL R36, R94, -INF , P4 ;  /* 0xff8000005e247808 */ /* 0x000fe20002000000 */
[----:B------:R-:W-:Y:S01]  /*3e30*/  FMUL.FTZ R33, R33, UR5 ;  /* 0x0000000521217c20 */ /* 0x000fe20008410000 */
[----:B------:R0:W1:Y:S01]  /*3e40*/  MUFU.TANH R78, R32 ;  /* 0x00000020004e7308 */ /* 0x0000620000002400 */
[----:B------:R-:W-:Y:S01]  /*3e50*/  HGMMA.64x16x16.F32 R24, gdesc[UR32], R24, gsb0 ;  /* 0x00200000201879f0 */ /* 0x000fe20008000818 */
[----:B------:R-:W-:Y:S01]  /*3e60*/  ISETP.GT.AND P4, PT, R70, 0x58, PT ;  /* 0x000000584600780c */ /* 0x000fe20003f84270 */
[----:B--2---:R-:W-:Y:S01]  /*3e70*/  FMUL.FTZ R44, R37, UR5 ;  /* 0x00000005252c7c20 */ /* 0x004fe20008410000 */
[----:B------:R-:W-:Y:S01]  /*3e80*/  FMNMX.FTZ R45, R36, R45, !PT ;  /* 0x0000002d242d7209 */ /* 0x000fe20007810000 */
[----:B------:R-:W-:Y:S01]  /*3e90*/  FMUL.FTZ R46, R34, UR5 ;  /* 0x00000005222e7c20 */ /* 0x000fe20008410000 */
[----:B------:R-:W-:-:S02]  /*3ea0*/  FMUL.FTZ R47, R38, UR5 ;  /* 0x00000005262f7c20 */ /* 0x000fc40008410000 */
[----:B------:R2:W-:Y:S01]  /*3eb0*/  MUFU.TANH R80, R33 ;  /* 0x0000002100507308 */ /* 0x0005e20000002400 */
[----:B0-----:R-:W-:Y:S02]  /*3ec0*/  FSEL R32, R96, -INF , P3 ;  /* 0xff80000060207808 */ /* 0x001fe40001800000 */
[----:B------:R-:W-:Y:S02]  /*3ed0*/  ISETP.GT.AND P3, PT, R70, 0x59, PT ;  /* 0x000000594600780c */ /* 0x000fe40003f64270 */
[----:B------:R-:W-:Y:S02]  /*3ee0*/  FMNMX.FTZ R50, R32, R45, !PT ;  /* 0x0000002d20327209 */ /* 0x000fe40007810000 */
[----:B---3--:R-:W-:Y:S01]  /*3ef0*/  FSEL R37, R53, -INF , P3 ;  /* 0xff80000035257808 */ /* 0x008fe20001800000 */
[----:B------:R0:W3:Y:S01]  /*3f00*/  MUFU.TANH R82, R41 ;  /* 0x0000002900527308 */ /* 0x0000e20000002400 */
[----:B--2---:R-:W-:Y:S02]  /*3f10*/  FSEL R33, R52, -INF , P4 ;  /* 0xff80000034217808 */ /* 0x004fe40002000000 */
[----:B------:R-:W-:-:S02]  /*3f20*/  ISETP.GT.AND P4, PT, R70, 0x60, PT ;  /* 0x000000604600780c */ /* 0x000fc40003f84270 */
[----:B------:R-:W-:Y:S02]  /*3f30*/  FMNMX.FTZ R50, R33, R50, !PT ;  /* 0x0000003221327209 */ /* 0x000fe40007810000 */
[C---:B------:R-:W-:Y:S01]  /*3f40*/  ISETP.GT.AND P3, PT, R70.reuse, 0x61, PT ;  /* 0x000000614600780c */ /* 0x040fe20003f64270 */
[----:B------:R-:W2:Y:S01]  /*3f50*/  MUFU.TANH R44, R44 ;  /* 0x0000002c002c7308 */ /* 0x000ea20000002400 */
[----:B-----5:R-:W-:Y:S02]  /*3f60*/  FSEL R53, R51, -INF , P4 ;  /* 0xff80000033357808 */ /* 0x020fe40002000000 */
        /* <DEDUP_REMOVED lines=10> */
[----:B0-----:R-:W-:Y:S02]  /*4010*/  FSEL R41, R76, -INF , P3 ;  /* 0xff8000004c297808 */ /* 0x001fe40001800000 */
[----:B------:R-:W-:-:S02]  /*4020*/  FMNMX.FTZ R50, R51, R50, !PT ;  /* 0x0000003233327209 */ /* 0x000fc40007810000 */
[----:B------:R-:W-:Y:S01]  /*4030*/  ISETP.GT.AND P3, PT, R70, 0x71, PT ;  /* 0x000000714600780c */ /* 0x000fe20003f64270 */
[----:B------:R-:W-:Y:S01]  /*4040*/  MUFU.TANH R57, R57 ;  /* 0x0000003900397308 */ /* 0x000fe20000002400 */
[----:B-1----:R-:W-:Y:S02]  /*4050*/  FSEL R60, R78, -INF , P4 ;  /* 0xff8000004e3c7808 */ /* 0x002fe40002000000 */
[----:B------:R-:W-:Y:S01]  /*4060*/  FMNMX.FTZ R99, R41, R50, !PT ;  /* 0x0000003229637209 */ /* 0x000fe20007810000 */
[----:B------:R-:W-:Y:S02]  /*4070*/  WARPGROUP.DEPBAR.LE gsb0, 0x0 ;  /* 0x00008000000079c5 */ /* 0x000fe40000010000 */
[----:B------:R-:W-:Y:S01]  /*4080*/  FMUL.FTZ R24, R24, UR5 ;  /* 0x0000000518187c20 */ /* 0x000fe20008410000 */
[----:B------:R-:W-:Y:S01]  /*4090*/  FMUL.FTZ R25, R25, UR5 ;  /* 0x0000000519197c20 */ /* 0x000fe20008410000 */
[----:B------:R-:W-:Y:S01]  /*40a0*/  FMUL.FTZ R28, R28, UR5 ;  /* 0x000000051c1c7c20 */ /* 0x000fe20008410000 */
[----:B------:R-:W-:Y:S01]  /*40b0*/  ISETP.GT.AND P4, PT, R70, 0x78, PT ;  /* 0x000000784600780c */ /* 0x000fe20003f84270 */
[----:B------:R0:W1:Y:S01]  /*40c0*/  MUFU.TANH R86, R24 ;  /* 0x0000001800567308 */ /* 0x0000620000002400 */
[----:B------:R-:W-:Y:S01]  /*40d0*/  FMNMX.FTZ R99, R60, R99, !PT ;  /* 0x000000633c637209 */ /* 0x000fe20007810000 */
[----:B------:R-:W-:Y:S01]  /*40e0*/  FMUL.FTZ R78, R31, UR5 ;  /* 0x000000051f4e7c20 */ /* 0x000fe20008410000 */
[----:B---3--:R-:W-:-:S02]  /*40f0*/  FSEL R52, R82, -INF , P4 ;  /* 0xff80000052347808 */ /* 0x008fc40002000000 */
[----:B------:R-:W-:-:S03]  /*4100*/  ISETP.GT.AND P4, PT, R70, 0x80, PT ;  /* 0x000000804600780c */ /* 0x000fc60003f84270 */
[----:B------:R3:W4:Y:S01]  /*4110*/  MUFU.TANH R72, R25 ;  /* 0x0000001900487308 */ /* 0x0007220000002400 */
[----:B0-----:R-:W-:Y:S02]  /*4120*/  FSEL R24, R80, -INF , P3 ;  /* 0xff80000050187808 */ /* 0x001fe40001800000 */
[----:B------:R-:W-:Y:S02]  /*4130*/  ISETP.GT.AND P3, PT, R70, 0x79, PT ;  /* 0x000000794600780c */ /* 0x000fe40003f64270 */
[----:B------:R-:W-:-:S03]  /*4140*/  FMNMX.FTZ R99, R24, R99, !PT ;  /* 0x0000006318637209 */ /* 0x000fc60007810000 */
[----:B------:R4:W0:Y:S01]  /*4150*/  MUFU.TANH R74, R28 ;  /* 0x0000001c004a7308 */ /* 0x0008220000002400 */
[----:B---3--:R-:W-:Y:S01]  /*4160*/  FMUL.FTZ R25, R29, UR5 ;  /* 0x000000051d197c20 */ /* 0x008fe20008410000 */
[----:B--2---:R-:W-:Y:S02]  /*4170*/  FSEL R29, R44, -INF , P3 ;  /* 0xff8000002c1d7808 */ /* 0x004fe40001800000 */
[----:B------:R-:W-:Y:S02]  /*4180*/  FMNMX.FTZ R44, R52, R99, !PT ;  /* 0x00000063342c7209 */ /* 0x000fe40007810000 */
[----:B------:R-:W-:Y:S02]  /*4190*/  ISETP.GT.AND P3, PT, R70, 0x81, PT ;  /* 0x000000814600780c */ /* 0x000fe40003f64270 */
[----:B------:R0:W2:Y:S01]  /*41a0*/  MUFU.TANH R76, R25 ;  /* 0x00000019004c7308 */ /* 0x0000a20000002400 */
[----:B-1----:R-:W-:Y:S01]  /*41b0*/  FSEL R50, R86, -INF , P4 ;  /* 0xff80000056327808 */ /* 0x002fe20002000000 */
[----:B------:R-:W-:Y:S01]  /*41c0*/  FMUL.FTZ R86, R55, UR5 ;  /* 0x0000000537567c20 */ /* 0x000fe20008410000 */
[----:B------:R-:W-:-:S02]  /*41d0*/  FMNMX.FTZ R99, R29, R44, !PT ;  /* 0x0000002c1d637209 */ /* 0x000fc40007810000 */
[----:B------:R-:W-:Y:S02]  /*41e0*/  ISETP.GT.AND P4, PT, R70, 0x88, PT ;  /* 0x000000884600780c */ /* 0x000fe40003f84270 */
[----:B----4-:R-:W-:Y:S01]  /*41f0*/  FSEL R28, R72, -INF , P3 ;  /* 0xff800000481c7808 */ /* 0x010fe20001800000 */
[----:B------:R-:W1:Y:S01]  /*4200*/  MUFU.TANH R58, R58 ;  /* 0x0000003a003a7308 */ /* 0x000e620000002400 */
[----:B------:R-:W-:Y:S01]  /*4210*/  FMNMX.FTZ R99, R50, R99, !PT ;  /* 0x0000006332637209 */ /* 0x000fe20007810000 */
[----:B------:R-:W-:Y:S01]  /*4220*/  FMUL.FTZ R72, R27, UR5 ;  /* 0x000000051b487c20 */ /* 0x000fe20008410000 */
[----:B------:R-:W-:Y:S01]  /*4230*/  ISETP.GT.AND P3, PT, R70, 0x89, PT ;  /* 0x000000894600780c */ /* 0x000fe20003f64270 */
[----:B------:R-:W-:Y:S01]  /*4240*/  FMUL.FTZ R70, R39, UR5 ;  /* 0x0000000527467c20 */ /* 0x000fe20008410000 */
[----:B0-----:R-:W-:Y:S02]  /*4250*/  FSEL R25, R74, -INF , P4 ;  /* 0xff8000004a197808 */ /* 0x001fe40002000000 */
[----:B------:R-:W-:Y:S01]  /*4260*/  FMNMX.FTZ R54, R28, R99, !PT ;  /* 0x000000631c367209 */ /* 0x000fe20007810000 */
[----:B------:R-:W0:Y:S01]  /*4270*/  MUFU.TANH R59, R59 ;  /* 0x0000003b003b7308 */ /* 0x000e220000002400 */
[----:B--2---:R-:W-:Y:S01]  /*4280*/  FSEL R44, R76, -INF , P3 ;  /* 0xff8000004c2c7808 */ /* 0x004fe20001800000 */
[----:B------:R-:W-:Y:S01]  /*4290*/  FMUL.FTZ R76, R30, UR5 ;  /* 0x000000051e4c7c20 */ /* 0x000fe20008410000 */
[----:B------:R-:W-:-:S04]  /*42a0*/  FMNMX.FTZ R55, R25, R54, !PT ;  /* 0x0000003619377209 */ /* 0x000fc80007810000 */
[----:B------:R-:W-:Y:S01]  /*42b0*/  FMNMX.FTZ R55, R44, R55, !PT ;  /* 0x000000372c377209 */ /* 0x000fe20007810000 */
[----:B------:R-:W2:Y:S04]  /*42c0*/  MUFU.TANH R48, R48 ;  /* 0x0000003000307308 */ /* 0x000ea80000002400 */
[----:B------:R-:W3:Y:S04]  /*42d0*/  SHFL.BFLY PT, R54, R55, 0x2, 0x1f ;  /* 0x0c401f0037367f89 */ /* 0x000ee800000e0000 */
[----:B------:R-:W4:Y:S08]  /*42e0*/  MUFU.TANH R49, R49 ;  /* 0x0000003100317308 */ /* 0x000f300000002400 */
[----:B------:R-:W5:Y:S08]  /*42f0*/  MUFU.TANH R84, R84 ;  /* 0x0000005400547308 */ /* 0x000f700000002400 */
[----:B------:R-:W5:Y:S01]  /*4300*/  MUFU.TANH R86, R86 ;  /* 0x0000005600567308 */ /* 0x000f620000002400 */
[----:B---3--:R-:W-:Y:S01]  /*4310*/  FMNMX.FTZ R34, R55, R54, !PT ;  /* 0x0000003637227209 */ /* 0x008fe20007810000 */
[----:B------:R-:W-:Y:S01]  /*4320*/  FMUL.FTZ R54, R35, UR5 ;  /* 0x0000000523367c20 */ /* 0x000fe20008410000 */
[----:B------:R-:W-:Y:S01]  /*4330*/  FMUL.FTZ R55, R26, UR5 ;  /* 0x000000051a377c20 */ /* 0x000fe20008410000 */
[----:B------:R-:W-:-:S04]  /*4340*/  UMOV UR5, UR58 ;  /* 0x0000003a00057c82 */ /* 0x000fc80008000000 */
[----:B------:R-:W3:Y:S01]  /*4350*/  MUFU.TANH R88, R88 ;  /* 0x0000005800587308 */ /* 0x000ee20000002400 */
[----:B------:R-:W1:Y:S01]  /*4360*/  SHFL.BFLY PT, R35, R34, 0x1, 0x1f ;  /* 0x0c201f0022237f89 */ /* 0x000e6200000e0000 */
[----:B------:R-:W-:-:S04]  /*4370*/  @UP0 USHF.R.U32.HI UR5, URZ, UR7, UR11 ;  /* 0x000000073f050299 */ /* 0x000fc8000801160b */
[----:B------:R-:W-:Y:S02]  /*4380*/  UIADD3 UR10, UR5, UR56, -UR57 ;  /* 0x00000038050a7290 */ /* 0x000fe4000fffe839 */
[----:B------:R-:W3:Y:S02]  /*4390*/  MUFU.TANH R90, R90 ;  /* 0x0000005a005a7308 */ /* 0x000ee40000002400 */
[----:B------:R-:W-:-:S04]  /*43a0*/  UIMAD.WIDE UR10, UR10, 0x38e38e39, URZ ;  /* 0x38e38e390a0a78a5 */ /* 0x000fc8000f8e023f */
[----:B------:R-:W-:Y:S02]  /*43b0*/  USHF.R.U32.HI UR5, URZ, 0x1f, UR11 ;  /* 0x0000001f3f057899 */ /* 0x000fe4000801160b */
[----:B------:R-:W3:Y:S02]  /*43c0*/  MUFU.TANH R42, R42 ;  /* 0x0000002a002a7308 */ /* 0x000ee40000002400 */
[----:B------:R-:W-:-:S04]  /*43d0*/  ULEA.HI.SX32 UR5, UR11, UR5, 0x1b ;  /* 0x000000050b057291 */ /* 0x000fc8000f8fda3f */
[----:B------:R-:W-:Y:S02]  /*43e0*/  UISETP.LT.AND UP1, UPT, URZ, UR5, UPT ;  /* 0x000000053f00728c */ /* 0x000fe4000bf21270 */
[----:B------:R-:W3:Y:S01]  /*43f0*/  MUFU.TANH R43, R43 ;  /* 0x0000002b002b7308 */ /* 0x000ee20000002400 */
[----:B-1----:R-:W-:Y:S01]  /*4400*/  FMNMX.FTZ R74, R34, R35, !PT ;  /* 0x00000023224a7209 */ /* 0x002fe20007810000 */
[----:B------:R-:W-:-:S03]  /*4410*/  USEL UR7, URZ, UR5, !UP1 ;  /* 0x000000053f077287 */ /* 0x000fc6000c800000 */
[C---:B------:R-:W-:Y:S01]  /*4420*/  FSETP.NEU.FTZ.AND P3, PT, R74.reuse, -INF , PT ;  /* 0xff8000004a00780b */ /* 0x040fe20003f7d000 */
[----:B------:R-:W-:Y:S01]  /*4430*/  FMUL.FTZ R34, R74, UR4 ;  /* 0x000000044a227c20 */ /* 0x000fe20008410000 */
[----:B------:R-:W-:Y:S01]  /*4440*/  UISETP.GE.AND UP1, UPT, UR38, UR7, UPT ;  /* 0x000000072600728c */ /* 0x000fe2000bf26270 */
[----:B------:R-:W1:Y:S03]  /*4450*/  MUFU.TANH R46, R46 ;  /* 0x0000002e002e7308 */ /* 0x000e660000002400 */
[----:B------:R-:W-:-:S05]  /*4460*/  FSEL R34, R34, RZ, P3 ;  /* 0x000000ff22227208 */ /* 0x000fca0001800000 */
[----:B------:R-:W-:Y:S01]  /*4470*/  FFMA.FTZ R30, R89, UR4, -R34 ;  /* 0x00000004591e7c23 */ /* 0x000fe20008010822 */
[----:B------:R-:W-:Y:S01]  /*4480*/  VIADDMNMX R89, R68, R79, R66, PT ;  /* 0x0000004f44597246 */ /* 0x000fe20003800142 */
[--C-:B------:R-:W-:Y:S01]  /*4490*/  FFMA.FTZ R82, R81, UR4, -R34.reuse ;  /* 0x0000000451527c23 */ /* 0x100fe20008010822 */
[--C-:B------:R-:W-:Y:S01]  /*44a0*/  FFMA.FTZ R83, R83, UR4, -R34.reuse ;  /* 0x0000000453537c23 */ /* 0x100fe20008010822 */
[--C-:B------:R-:W-:Y:S01]  /*44b0*/  FFMA.FTZ R85, R85, UR4, -R34.reuse ;  /* 0x0000000455557c23 */ /* 0x100fe20008010822 */
[C---:B------:R-:W-:Y:S01]  /*44c0*/  ISETP.GT.AND P3, PT, R89.reuse, RZ, PT ;  /* 0x000000ff5900720c */ /* 0x040fe20003f64270 */
[----:B------:R-:W1:Y:S01]  /*44d0*/  MUFU.TANH R54, R54 ;  /* 0x0000003600367308 */ /* 0x000e620000002400 */
[----:B------:R-:W-:Y:S01]  /*44e0*/  ISETP.GT.AND P4, PT, R89, 0x1, PT ;  /* 0x000000015900780c */ /* 0x000fe20003f84270 */
[--C-:B------:R-:W-:Y:S01]  /*44f0*/  FFMA.FTZ R31, R93, UR4, -R34.reuse ;  /* 0x000000045d1f7c23 */ /* 0x100fe20008010822 */
[----:B------:R-:W-:Y:S01]  /*4500*/  ISETP.GT.AND P5, PT, R89, 0x8, PT ;  /* 0x000000085900780c */ /* 0x000fe20003fa4270 */
[--C-:B------:R-:W-:Y:S01]  /*4510*/  FFMA.FTZ R27, R95, UR4, -R34.reuse ;  /* 0x000000045f1b7c23 */ /* 0x100fe20008010822 */
[----:B------:R-:W-:Y:S01]  /*4520*/  FSEL R4, R4, -INF , P3 ;  /* 0xff80000004047808 */ /* 0x000fe20001800000 */
[--C-:B------:R-:W-:Y:S01]  /*4530*/  FFMA.FTZ R38, R97, UR4, -R34.reuse ;  /* 0x0000000461267c23 */ /* 0x100fe20008010822 */
[----:B------:R-:W-:Y:S01]  /*4540*/  FSEL R35, R3, -INF , P4 ;  /* 0xff80000003237808 */ /* 0x000fe20002000000 */
[----:B------:R-:W1:Y:S01]  /*4550*/  MUFU.TANH R47, R47 ;  /* 0x0000002f002f7308 */ /* 0x000e620000002400 */
[----:B------:R-:W-:Y:S01]  /*4560*/  ISETP.GT.AND P3, PT, R89, 0x9, PT ;  /* 0x000000095900780c */ /* 0x000fe20003f64270 */
[--C-:B------:R-:W-:Y:S01]  /*4570*/  FFMA.FTZ R3, R87, UR4, -R34.reuse ;  /* 0x0000000457037c23 */ /* 0x100fe20008010822 */
[----:B------:R-:W-:Y:S01]  /*4580*/  FSEL R5, R5, -INF , P5 ;  /* 0xff80000005057808 */ /* 0x000fe20002800000 */
[--C-:B------:R-:W-:Y:S01]  /*4590*/  FFMA.FTZ R26, R91, UR4, -R34.reuse ;  /* 0x000000045b1a7c23 */ /* 0x100fe20008010822 */
[----:B------:R-:W-:Y:S01]  /*45a0*/  FMNMX.FTZ R66, R4, R35, !PT ;  /* 0x0000002304427209 */ /* 0x000fe20007810000 */
[--C-:B------:R-:W-:Y:S01]  /*45b0*/  FFMA.FTZ R36, R36, UR4, -R34.reuse ;  /* 0x0000000424247c23 */ /* 0x100fe20008010822 */
[----:B------:R-:W-:Y:S01]  /*45c0*/  ISETP.GT.AND P4, PT, R89, 0x10, PT ;  /* 0x000000105900780c */ /* 0x000fe20003f84270 */
[----:B------:R-:W1:Y:S01]  /*45d0*/  MUFU.TANH R70, R70 ;  /* 0x0000004600467308 */ /* 0x000e620000002400 */
[----:B------:R-:W-:Y:S01]  /*45e0*/  FSEL R6, R6, -INF , P3 ;  /* 0xff80000006067808 */ /* 0x000fe20001800000 */
[--C-:B------:R-:W-:Y:S01]  /*45f0*/  FFMA.FTZ R45, R45, UR4, -R34.reuse ;  /* 0x000000042d2d7c23 */ /* 0x100fe20008010822 */
[----:B------:R-:W-:Y:S01]  /*4600*/  FMNMX.FTZ R39, R5, R66, !PT ;  /* 0x0000004205277209 */ /* 0x000fe20007810000 */
[----:B------:R-:W-:Y:S01]  /*4610*/  FFMA.FTZ R28, R28, UR4, -R34 ;  /* 0x000000041c1c7c23 */ /* 0x000fe20008010822 */
[----:B------:R-:W-:-:S02]  /*4620*/  ISETP.GT.AND P3, PT, R89, 0x11, PT ;  /* 0x000000115900780c */ /* 0x000fc40003f64270 */
[----:B------:R-:W-:Y:S01]  /*4630*/  FSEL R7, R7, -INF , P4 ;  /* 0xff80000007077808 */ /* 0x000fe20002000000 */
[----:B------:R-:W1:Y:S01]  /*4640*/  MUFU.TANH R55, R55 ;  /* 0x0000003700377308 */ /* 0x000e620000002400 */
        /* <DEDUP_REMOVED lines=9> */
[----:B------:R-:W1:Y:S01]  /*46e0*/  MUFU.TANH R72, R72 ;  /* 0x0000004800487308 */ /* 0x000e620000002400 */
[----:B------:R-:W-:Y:S01]  /*46f0*/  FSEL R66, R10, -INF , P3 ;  /* 0xff8000000a427808 */ /* 0x000fe20001800000 */
[----:B0-----:R-:W-:Y:S01]  /*4700*/  FFMA.FTZ R85, R63, UR4, -R34 ;  /* 0x000000043f557c23 */ /* 0x001fe20008010822 */
[----:B------:R-:W-:Y:S02]  /*4710*/  FMNMX.FTZ R79, R9, R68, !PT ;  /* 0x00000044094f7209 */ /* 0x000fe40007810000 */
[----:B------:R-:W-:-:S02]  /*4720*/  ISETP.GT.AND P3, PT, R89, 0x21, PT ;  /* 0x000000215900780c */ /* 0x000fc40003f64270 */
[----:B------:R-:W-:Y:S01]  /*4730*/  FSEL R11, R11, -INF , P4 ;  /* 0xff8000000b0b7808 */ /* 0x000fe20002000000 */
[----:B------:R0:W-:Y:S01]  /*4740*/  MUFU.EX2 R10, R83 ;  /* 0x00000053000a7308 */ /* 0x0001e20000000800 */
[----:B------:R-:W-:Y:S02]  /*4750*/  FMNMX.FTZ R80, R66, R79, !PT ;  /* 0x0000004f42507209 */ /* 0x000fe40007810000 */
[----:B------:R-:W-:Y:S02]  /*4760*/  ISETP.GT.AND P4, PT, R89, 0x28, PT ;  /* 0x000000285900780c */ /* 0x000fe40003f84270 */
[----:B------:R-:W-:Y:S02]  /*4770*/  FSEL R68, R12, -INF , P3 ;  /* 0xff8000000c447808 */ /* 0x000fe40001800000 */
[----:B------:R-:W-:Y:S01]  /*4780*/  FMNMX.FTZ R81, R11, R80, !PT ;  /* 0x000000500b517209 */ /* 0x000fe20007810000 */
[----:B------:R2:W-:Y:S01]  /*4790*/  MUFU.EX2 R12, R82 ;  /* 0x00000052000c7308 */ /* 0x0005e20000000800 */
[----:B------:R-:W-:Y:S01]  /*47a0*/  ISETP.GT.AND P3, PT, R89, 0x29, PT ;  /* 0x000000295900780c */ /* 0x000fe20003f64270 */
[--C-:B0-----:R-:W-:Y:S01]  /*47b0*/  FFMA.FTZ R83, R65, UR4, -R34.reuse ;  /* 0x0000000441537c23 */ /* 0x101fe20008010822 */
[----:B------:R-:W-:Y:S01]  /*47c0*/  FSEL R79, R13, -INF , P4 ;  /* 0xff8000000d4f7808 */ /* 0x000fe20002000000 */
[----:B------:R-:W-:Y:S01]  /*47d0*/  FFMA.FTZ R13, R77, UR4, -R34 ;  /* 0x000000044d0d7c23 */ /* 0x000fe20008010822 */
[----:B------:R-:W-:-:S02]  /*47e0*/  FMNMX.FTZ R80, R68, R81, !PT ;  /* 0x0000005144507209 */ /* 0x000fc40007810000 */
[----:B------:R-:W-:Y:S01]  /*47f0*/  ISETP.GT.AND P4, PT, R89, 0x30, PT ;  /* 0x000000305900780c */ /* 0x000fe20003f84270 */
[----:B------:R-:W0:Y:S01]  /*4800*/  MUFU.TANH R76, R76 ;  /* 0x0000004c004c7308 */ /* 0x000e220000002400 */
[----:B------:R-:W-:Y:S01]  /*4810*/  FSEL R77, R14, -INF , P3 ;  /* 0xff8000000e4d7808 */ /* 0x000fe20001800000 */
[----:B--2---:R-:W-:Y:S01]  /*4820*/  FFMA.FTZ R82, R75, UR4, -R34 ;  /* 0x000000044b527c23 */ /* 0x004fe20008010822 */
[----:B------:R-:W-:Y:S02]  /*4830*/  FMNMX.FTZ R14, R79, R80, !PT ;  /* 0x000000504f0e7209 */ /* 0x000fe40007810000 */
[----:B------:R-:W-:Y:S02]  /*4840*/  ISETP.GT.AND P3, PT, R89, 0x31, PT ;  /* 0x000000315900780c */ /* 0x000fe40003f64270 */
[----:B------:R-:W-:Y:S01]  /*4850*/  FSEL R80, R15, -INF , P4 ;  /* 0xff8000000f507808 */ /* 0x000fe20002000000 */
[----:B------:R-:W2:Y:S01]  /*4860*/  MUFU.TANH R78, R78 ;  /* 0x0000004e004e7308 */ /* 0x000ea20000002400 */
[----:B------:R-:W-:-:S02]  /*4870*/  FMNMX.FTZ R15, R77, R14, !PT ;  /* 0x0000000e4d0f7209 */ /* 0x000fc40007810000 */
[----:B------:R-:W-:Y:S02]  /*4880*/  FSEL R75, R20, -INF , P3 ;  /* 0xff800000144b7808 */ /* 0x000fe40001800000 */
[----:B------:R-:W-:Y:S02]  /*4890*/  ISETP.GT.AND P4, PT, R89, 0x38, PT ;  /* 0x000000385900780c */ /* 0x000fe40003f84270 */
[----:B------:R-:W-:Y:S01]  /*48a0*/  FMNMX.FTZ R20, R80, R15, !PT ;  /* 0x0000000f50147209 */ /* 0x000fe20007810000 */
[----:B------:R-:W-:Y:S01]  /*48b0*/  FFMA.FTZ R15, R73, UR4, -R34 ;  /* 0x00000004490f7c23 */ /* 0x000fe20008010822 */
[----:B------:R-:W-:Y:S01]  /*48c0*/  ISETP.GT.AND P3, PT, R89, 0x39, PT ;  /* 0x000000395900780c */ /* 0x000fe20003f64270 */
[----:B------:R4:W-:Y:S01]  /*48d0*/  MUFU.EX2 R14, R82 ;  /* 0x00000052000e7308 */ /* 0x0009e20000000800 */
[----:B------:R-:W-:Y:S02]  /*48e0*/  FSEL R81, R21, -INF , P4 ;  /* 0xff80000015517808 */ /* 0x000fe40002000000 */
[----:B------:R-:W-:-:S02]  /*48f0*/  FMNMX.FTZ R20, R75, R20, !PT ;  /* 0x000000144b147209 */ /* 0x000fc40007810000 */
[----:B------:R-:W-:Y:S02]  /*4900*/  ISETP.GT.AND P4, PT, R89, 0x40, PT ;  /* 0x000000405900780c */ /* 0x000fe40003f84270 */
[----:B------:R-:W-:Y:S01]  /*4910*/  FSEL R64, R64, -INF , P3 ;  /* 0xff80000040407808 */ /* 0x000fe20001800000 */
[----:B------:R-:W-:Y:S01]  /*4920*/  MUFU.EX2 R31, R31 ;  /* 0x0000001f001f7308 */ /* 0x000fe20000000800 */
[----:B------:R-:W-:Y:S01]  /*4930*/  FMNMX.FTZ R21, R81, R20, !PT ;  /* 0x0000001451157209 */ /* 0x000fe20007810000 */
[--C-:B------:R-:W-:Y:S01]  /*4940*/  FFMA.FTZ R20, R71, UR4, -R34.reuse ;  /* 0x0000000447147c23 */ /* 0x100fe20008010822 */
[----:B------:R-:W-:Y:S02]  /*4950*/  FSEL R73, R56, -INF , P4 ;  /* 0xff80000038497808 */ /* 0x000fe40002000000 */
[----:B------:R-:W-:Y:S02]  /*4960*/  ISETP.GT.AND P3, PT, R89, 0x41, PT ;  /* 0x000000415900780c */ /* 0x000fe40003f64270 */
[----:B------:R-:W-:Y:S01]  /*4970*/  FMNMX.FTZ R56, R64, R21, !PT ;  /* 0x0000001540387209 */ /* 0x000fe20007810000 */
[----:B------:R-:W-:Y:S01]  /*4980*/  FFMA.FTZ R21, R69, UR4, -R34 ;  /* 0x0000000445157c23 */ /* 0x000fe20008010822 */
[----:B------:R-:W-:Y:S01]  /*4990*/  ISETP.GT.AND P4, PT, R89, 0x48, PT ;  /* 0x000000485900780c */ /* 0x000fe20003f84270 */
[----:B------:R-:W2:Y:S01]  /*49a0*/  MUFU.EX2 R30, R30 ;  /* 0x0000001e001e7308 */ /* 0x000ea20000000800 */
        /* <DEDUP_REMOVED lines=11> */
[----:B------:R-:W-:Y:S01]  /*4a60*/  FSEL R69, R48, -INF , P4 ;  /* 0xff80000030457808 */ /* 0x000fe20002000000 */
[----:B------:R-:W-:Y:S01]  /*4a70*/  FFMA.FTZ R48, R67, UR4, -R34 ;  /* 0x0000000443307c23 */ /* 0x000fe20008010822 */
[----:B------:R-:W-:Y:S02]  /*4a80*/  FMNMX.FTZ R56, R59, R56, !PT ;  /* 0x000000383b387209 */ /* 0x000fe40007810000 */
[----:B----4-:R-:W-:Y:S01]  /*4a90*/  FSEL R82, R49, -INF , P3 ;  /* 0xff80000031527808 */ /* 0x010fe20001800000 */
[----:B------:R-:W-:Y:S01]  /*4aa0*/  MUFU.EX2 R26, R26 ;  /* 0x0000001a001a7308 */ /* 0x000fe20000000800 */
[----:B------:R-:W-:-:S02]  /*4ab0*/  ISETP.GT.AND P4, PT, R89, 0x58, PT ;  /* 0x000000585900780c */ /* 0x000fc40003f84270 */
[----:B------:R-:W-:Y:S02]  /*4ac0*/  FMNMX.FTZ R49, R69, R56, !PT ;  /* 0x0000003845317209 */ /* 0x000fe40007810000 */
[C---:B------:R-:W-:Y:S02]  /*4ad0*/  ISETP.GT.AND P3, PT, R89.reuse, 0x59, PT ;  /* 0x000000595900780c */ /* 0x040fe40003f64270 */
[----:B-----5:R-:W-:Y:S01]  /*4ae0*/  FSEL R67, R84, -INF , P4 ;  /* 0xff80000054437808 */ /* 0x020fe20002000000 */
[----:B------:R-:W-:Y:S01]  /*4af0*/  MUFU.EX2 R3, R3 ;  /* 0x0000000300037308 */ /* 0x000fe20000000800 */
[----:B------:R-:W-:Y:S02]  /*4b00*/  FMNMX.FTZ R56, R82, R49, !PT ;  /* 0x0000003152387209 */ /* 0x000fe40007810000 */
[----:B------:R-:W-:Y:S02]  /*4b10*/  ISETP.GT.AND P4, PT, R89, 0x60, PT ;  /* 0x000000605900780c */ /* 0x000fe40003f84270 */
[----:B------:R-:W-:Y:S01]  /*4b20*/  FSEL R65, R86, -INF , P3 ;  /* 0xff80000056417808 */ /* 0x000fe20001800000 */
[----:B------:R-:W-:Y:S01]  /*4b30*/  FFMA.FTZ R86, R61, UR4, -R34 ;  /* 0x000000043d567c23 */ /* 0x000fe20008010822 */
[----:B------:R-:W-:Y:S01]  /*4b40*/  FMNMX.FTZ R56, R67, R56, !PT ;  /* 0x0000003843387209 */ /* 0x000fe20007810000 */
[----:B------:R4:W-:Y:S01]  /*4b50*/  MUFU.EX2 R49, R83 ;  /* 0x0000005300317308 */ /* 0x0009e20000000800 */
[----:B------:R-:W-:-:S02]  /*4b60*/  ISETP.GT.AND P3, PT, R89, 0x61, PT ;  /* 0x000000615900780c */ /* 0x000fc40003f64270 */
[----:B---3--:R-:W-:Y:S02]  /*4b70*/  FSEL R71, R88, -INF , P4 ;  /* 0xff80000058477808 */ /* 0x008fe40002000000 */
[----:B------:R-:W-:Y:S02]  /*4b80*/  FMNMX.FTZ R84, R65, R56, !PT ;  /* 0x0000003841547209 */ /* 0x000fe40007810000 */
[----:B------:R-:W-:Y:S01]  /*4b90*/  ISETP.GT.AND P4, PT, R89, 0x68, PT ;  /* 0x000000685900780c */ /* 0x000fe20003f84270 */
[----:B------:R1:W-:Y:S01]  /*4ba0*/  MUFU.EX2 R56, R85 ;  /* 0x0000005500387308 */ /* 0x0003e20000000800 */
[----:B------:R-:W-:Y:S02]  /*4bb0*/  FSEL R63, R90, -INF , P3 ;  /* 0xff8000005a3f7808 */ /* 0x000fe40001800000 */
[----:B------:R-:W-:Y:S02]  /*4bc0*/  FMNMX.FTZ R84, R71, R84, !PT ;  /* 0x0000005447547209 */ /* 0x000fe40007810000 */
[----:B----4-:R-:W-:-:S02]  /*4bd0*/  FSEL R83, R42, -INF , P4 ;  /* 0xff8000002a537808 */ /* 0x010fc40002000000 */
[----:B------:R-:W-:Y:S01]  /*4be0*/  ISETP.GT.AND P3, PT, R89, 0x69, PT ;  /* 0x000000695900780c */ /* 0x000fe20003f64270 */
[----:B------:R-:W-:Y:S01]  /*4bf0*/  MUFU.EX2 R13, R13 ;  /* 0x0000000d000d7308 */ /* 0x000fe20000000800 */
[----:B------:R-:W-:Y:S02]  /*4c00*/  FMNMX.FTZ R42, R63, R84, !PT ;  /* 0x000000543f2a7209 */ /* 0x000fe40007810000 */
[----:B------:R-:W-:Y:S02]  /*4c10*/  ISETP.GT.AND P4, PT, R89, 0x70, PT ;  /* 0x000000705900780c */ /* 0x000fe40003f84270 */
[----:B------:R-:W-:Y:S02]  /*4c20*/  FSEL R84, R43, -INF , P3 ;  /* 0xff8000002b547808 */ /* 0x000fe40001800000 */
[----:B------:R-:W-:Y:S01]  /*4c30*/  FMNMX.FTZ R61, R83, R42, !PT ;  /* 0x0000002a533d7209 */ /* 0x000fe20007810000 */
[----:B------:R-:W-:Y:S01]  /*4c40*/  FFMA.FTZ R42, R62, UR4, -R34 ;  /* 0x000000043e2a7c23 */ /* 0x000fe20008010822 */
[----:B-1----:R-:W-:Y:S01]  /*4c50*/  FSEL R85, R46, -INF , P4 ;  /* 0xff8000002e557808 */ /* 0x002fe20002000000 */
[----:B------:R1:W-:Y:S01]  /*4c60*/  MUFU.EX2 R43, R86 ;  /* 0x00000056002b7308 */ /* 0x0003e20000000800 */
[----:B------:R-:W-:-:S02]  /*4c70*/  ISETP.GT.AND P3, PT, R89, 0x71, PT ;  /* 0x000000715900780c */ /* 0x000fc40003f64270 */
[----:B------:R-:W-:Y:S02]  /*4c80*/  FMNMX.FTZ R46, R84, R61, !PT ;  /* 0x0000003d542e7209 */ /* 0x000fe40007810000 */
[----:B------:R-:W-:Y:S02]  /*4c90*/  ISETP.GT.AND P4, PT, R89, 0x78, PT ;  /* 0x000000785900780c */ /* 0x000fe40003f84270 */
[----:B------:R-:W-:Y:S01]  /*4ca0*/  FSEL R62, R54, -INF , P3 ;  /* 0xff800000363e7808 */ /* 0x000fe20001800000 */
[--C-:B------:R-:W-:Y:S01]  /*4cb0*/  FFMA.FTZ R54, R41, UR4, -R34.reuse ;  /* 0x0000000429367c23 */ /* 0x100fe20008010822 */
[----:B------:R-:W-:Y:S01]  /*4cc0*/  FMNMX.FTZ R61, R85, R46, !PT ;  /* 0x0000002e553d7209 */ /* 0x000fe20007810000 */
[--C-:B------:R-:W-:Y:S01]  /*4cd0*/  FFMA.FTZ R46, R33, UR4, -R34.reuse ;  /* 0x00000004212e7c23 */ /* 0x100fe20008010822 */
[----:B------:R-:W-:Y:S01]  /*4ce0*/  ISETP.GT.AND P3, PT, R89, 0x79, PT ;  /* 0x000000795900780c */ /* 0x000fe20003f64270 */
[--C-:B------:R-:W-:Y:S01]  /*4cf0*/  FFMA.FTZ R41, R29, UR4, -R34.reuse ;  /* 0x000000041d297c23 */ /* 0x100fe20008010822 */
[----:B-1----:R-:W-:Y:S01]  /*4d00*/  FSEL R86, R47, -INF , P4 ;  /* 0xff8000002f567808 */ /* 0x002fe20002000000 */
[--C-:B------:R-:W-:Y:S01]  /*4d10*/  FFMA.FTZ R47, R40, UR4, -R34.reuse ;  /* 0x00000004282f7c23 */ /* 0x100fe20008010822 */
[----:B------:R-:W-:Y:S01]  /*4d20*/  FMNMX.FTZ R61, R62, R61, !PT ;  /* 0x0000003d3e3d7209 */ /* 0x000fe20007810000 */
[--C-:B------:R-:W-:Y:S01]  /*4d30*/  FFMA.FTZ R29, R50, UR4, -R34.reuse ;  /* 0x00000004321d7c23 */ /* 0x100fe20008010822 */
[----:B------:R-:W-:Y:S01]  /*4d40*/  ISETP.GT.AND P4, PT, R89, 0x80, PT ;  /* 0x000000805900780c */ /* 0x000fe20003f84270 */
[----:B------:R-:W-:Y:S01]  /*4d50*/  FFMA.FTZ R50, R25, UR4, -R34 ;  /* 0x0000000419327c23 */ /* 0x000fe20008010822 */
[----:B------:R-:W-:Y:S01]  /*4d60*/  FSEL R70, R70, -INF , P3 ;  /* 0xff80000046467808 */ /* 0x000fe20001800000 */
[----:B------:R-:W-:Y:S01]  /*4d70*/  MUFU.EX2 R15, R15 ;  /* 0x0000000f000f7308 */ /* 0x000fe20000000800 */
[----:B------:R-:W-:-:S02]  /*4d80*/  FMNMX.FTZ R61, R86, R61, !PT ;  /* 0x0000003d563d7209 */ /* 0x000fc40007810000 */
[----:B------:R-:W-:Y:S02]  /*4d90*/  ISETP.GT.AND P3, PT, R89, 0x81, PT ;  /* 0x000000815900780c */ /* 0x000fe40003f64270 */
[----:B------:R-:W-:Y:S02]  /*4da0*/  FSEL R87, R55, -INF , P4 ;  /* 0xff80000037577808 */ /* 0x000fe40002000000 */
[----:B------:R-:W-:Y:S01]  /*4db0*/  FMNMX.FTZ R40, R70, R61, !PT ;  /* 0x0000003d46287209 */ /* 0x000fe20007810000 */
[--C-:B------:R-:W-:Y:S01]  /*4dc0*/  FFMA.FTZ R61, R32, UR4, -R34.reuse ;  /* 0x00000004203d7c23 */ /* 0x100fe20008010822 */
[----:B------:R-:W-:Y:S01]  /*4dd0*/  ISETP.GT.AND P4, PT, R89, 0x88, PT ;  /* 0x000000885900780c */ /* 0x000fe20003f84270 */
[----:B------:R-:W-:Y:S01]  /*4de0*/  MUFU.EX2 R20, R20 ;  /* 0x0000001400147308 */ /* 0x000fe20000000800 */
[----:B------:R-:W-:Y:S02]  /*4df0*/  FSEL R88, R72, -INF , P3 ;  /* 0xff80000048587808 */ /* 0x000fe40001800000 */
[----:B------:R-:W-:Y:S01]  /*4e00*/  FMNMX.FTZ R55, R87, R40, !PT ;  /* 0x0000002857377209 */ /* 0x000fe20007810000 */
[----:B------:R-:W-:Y:S01]  /*4e10*/  FFMA.FTZ R40, R53, UR4, -R34 ;  /* 0x0000000435287c23 */ /* 0x000fe20008010822 */
[----:B------:R-:W-:-:S02]  /*4e20*/  ISETP.GT.AND P3, PT, R89, 0x89, PT ;  /* 0x000000895900780c */ /* 0x000fc40003f64270 */
[----:B0-----:R-:W-:Y:S01]  /*4e30*/  FSEL R76, R76, -INF , P4 ;  /* 0xff8000004c4c7808 */ /* 0x001fe20002000000 */
[----:B------:R-:W-:Y:S01]  /*4e40*/  MUFU.EX2 R21, R21 ;  /* 0x0000001500157308 */ /* 0x000fe20000000800 */
[----:B------:R-:W-:Y:S02]  /*4e50*/  FMNMX.FTZ R55, R88, R55, !PT ;  /* 0x0000003758377209 */ /* 0x000fe40007810000 */
[----:B--2---:R-:W-:Y:S02]  /*4e60*/  FSEL R78, R78, -INF , P3 ;  /* 0xff8000004e4e7808 */ /* 0x004fe40001800000 */
[----:B------:R-:W-:-:S03]  /*4e70*/  FMNMX.FTZ R55, R76, R55, !PT ;  /* 0x000000374c377209 */ /* 0x000fc60007810000 */
[----:B------:R-:W-:Y:S01]  /*4e80*/  MUFU.EX2 R48, R48 ;  /* 0x0000003000307308 */ /* 0x000fe20000000800 */
[----:B------:R-:W-:Y:S01]  /*4e90*/  FMNMX.FTZ R32, R78, R55, !PT ;  /* 0x000000374e207209 */ /* 0x000fe20007810000 */
[--C-:B------:R-:W-:Y:S01]  /*4ea0*/  FFMA.FTZ R55, R37, UR4, -R34.reuse ;  /* 0x0000000425377c23 */ /* 0x100fe20008010822 */
[----:B------:R-:W-:-:S03]  /*4eb0*/  FFMA.FTZ R37, R51, UR4, -R34 ;  /* 0x0000000433257c23 */ /* 0x000fc60008010822 */
[----:B------:R-:W0:Y:S02]  /*4ec0*/  SHFL.BFLY PT, R33, R32, 0x2, 0x1f ;  /* 0x0c401f0020217f89 */ /* 0x000e2400000e0000 */
[----:B------:R-:W-:Y:S08]  /*4ed0*/  MUFU.EX2 R42, R42 ;  /* 0x0000002a002a7308 */ /* 0x000ff00000000800 */
[----:B------:R-:W-:Y:S08]  /*4ee0*/  MUFU.EX2 R47, R47 ;  /* 0x0000002f002f7308 */ /* 0x000ff00000000800 */
[----:B------:R-:W-:Y:S01]  /*4ef0*/  MUFU.EX2 R36, R36 ;  /* 0x0000002400247308 */ /* 0x000fe20000000800 */
[----:B0-----:R-:W-:Y:S01]  /*4f00*/  FMNMX.FTZ R51, R32, R33, !PT ;  /* 0x0000002120337209 */ /* 0x001fe20007810000 */
[--C-:B------:R-:W-:Y:S01]  /*4f10*/  FFMA.FTZ R33, R60, UR4, -R34.reuse ;  /* 0x000000043c217c23 */ /* 0x100fe20008010822 */
[--C-:B------:R-:W-:Y:S01]  /*4f20*/  FFMA.FTZ R60, R24, UR4, -R34.reuse ;  /* 0x00000004183c7c23 */ /* 0x100fe20008010822 */
[----:B------:R-:W-:-:S04]  /*4f30*/  FFMA.FTZ R32, R52, UR4, -R34 ;  /* 0x0000000434207c23 */ /* 0x000fc80008010822 */
[----:B------:R-:W-:Y:S01]  /*4f40*/  MUFU.EX2 R61, R61 ;  /* 0x0000003d003d7308 */ /* 0x000fe20000000800 */
[----:B------:R-:W0:Y:S07]  /*4f50*/  SHFL.BFLY PT, R72, R51, 0x1, 0x1f ;  /* 0x0c201f0033487f89 */ /* 0x000e2e00000e0000 */
[----:B------:R-:W-:Y:S08]  /*4f60*/  MUFU.EX2 R46, R46 ;  /* 0x0000002e002e7308 */ /* 0x000ff00000000800 */
[----:B------:R-:W-:Y:S08]  /*4f70*/  MUFU.EX2 R55, R55 ;  /* 0x0000003700377308 */ /* 0x000ff00000000800 */
[----:B------:R-:W-:Y:S01]  /*4f80*/  MUFU.EX2 R40, R40 ;  /* 0x0000002800287308 */ /* 0x000fe20000000800 */
[----:B0-----:R-:W-:Y:S01]  /*4f90*/  FMNMX.FTZ R72, R51, R72, !PT ;  /* 0x0000004833487209 */ /* 0x001fe20007810000 */
[----:B------:R-:W-:-:S03]  /*4fa0*/  FFMA.FTZ R51, R44, UR4, -R34 ;  /* 0x000000042c337c23 */ /* 0x000fc60008010822 */
        /* <DEDUP_REMOVED lines=17> */
[----:B------:R1:W2:Y:S01]  /*50c0*/  MUFU.EX2 R91, R35 ;  /* 0x00000023005b7308 */ /* 0x0002a20000000800 */
[----:B0-----:R-:W-:Y:S01]  /*50d0*/  @!P1 PRMT R4, RZ, 0x654, R0 ;  /* 0x00000654ff049816 */ /* 0x001fe20000000000 */
[--C-:B------:R-:W-:Y:S01]  /*50e0*/  FFMA.FTZ R68, R77, UR4, -R24.reuse ;  /* 0x000000044d447c23 */ /* 0x100fe20008010818 */
[--C-:B------:R-:W-:Y:S01]  /*50f0*/  FFMA.FTZ R75, R75, UR4, -R24.reuse ;  /* 0x000000044b4b7c23 */ /* 0x100fe20008010818 */
[--C-:B------:R-:W-:Y:S01]  /*5100*/  FFMA.FTZ R77, R81, UR4, -R24.reuse ;  /* 0x00000004514d7c23 */ /* 0x100fe20008010818 */
[----:B------:R0:W-:Y:S01]  /*5110*/  @!P1 SYNCS.ARRIVE.TRANS64.RED.A1T0 RZ, [R4+URZ], RZ ;  /* 0x000000ff04ff99a7 */ /* 0x0001e2000810043f */
[--C-:B------:R-:W-:Y:S01]  /*5120*/  FFMA.FTZ R69, R69, UR4, -R24.reuse ;  /* 0x0000000445457c23 */ /* 0x100fe20008010818 */
[--C-:B------:R-:W-:Y:S01]  /*5130*/  FFMA.FTZ R63, R63, UR4, -R24.reuse ;  /* 0x000000043f3f7c23 */ /* 0x100fe20008010818 */
[----:B------:R2:W3:Y:S01]  /*5140*/  MUFU.EX2 R92, R5 ;  /* 0x00000005005c7308 */ /* 0x0004e20000000800 */
[--C-:B-1----:R-:W-:Y:S01]  /*5150*/  FFMA.FTZ R35, R66, UR4, -R24.reuse ;  /* 0x0000000442237c23 */ /* 0x102fe20008010818 */
[--C-:B------:R-:W-:Y:S01]  /*5160*/  FFMA.FTZ R66, R80, UR4, -R24.reuse ;  /* 0x0000000450427c23 */ /* 0x100fe20008010818 */
[--C-:B------:R-:W-:Y:S01]  /*5170*/  FFMA.FTZ R80, R64, UR4, -R24.reuse ;  /* 0x0000000440507c23 */ /* 0x100fe20008010818 */
[--C-:B------:R-:W-:Y:S01]  /*5180*/  FFMA.FTZ R64, R73, UR4, -R24.reuse ;  /* 0x0000000449407c23 */ /* 0x100fe20008010818 */
[----:B0-----:R-:W-:Y:S01]  /*5190*/  F2FP.F16.F32.PACK_AB R4, R30, R31 ;  /* 0x0000001f1e04723e */ /* 0x001fe200000000ff */
[--C-:B------:R-:W-:Y:S01]  /*51a0*/  FFMA.FTZ R73, R57, UR4, -R24.reuse ;  /* 0x0000000439497c23 */ /* 0x100fe20008010818 */
[--C-:B------:R-:W-:Y:S01]  /*51b0*/  FFMA.FTZ R57, R58, UR4, -R24.reuse ;  /* 0x000000043a397c23 */ /* 0x100fe20008010818 */
[----:B------:R0:W1:Y:S01]  /*51c0*/  MUFU.EX2 R93, R6 ;  /* 0x00000006005d7308 */ /* 0x0000620000000800 */
[----:B--2---:R-:W-:Y:S01]  /*51d0*/  FADD.FTZ R5, R90, R91 ;  /* 0x0000005b5a057221 */ /* 0x004fe20000010000 */
[--C-:B------:R-:W-:Y:S01]  /*51e0*/  FFMA.FTZ R58, R59, UR4, -R24.reuse ;  /* 0x000000043b3a7c23 */ /* 0x100fe20008010818 */
[--C-:B------:R-:W-:Y:S01]  /*51f0*/  FFMA.FTZ R59, R65, UR4, -R24.reuse ;  /* 0x00000004413b7c23 */ /* 0x100fe20008010818 */
[--C-:B------:R-:W-:Y:S01]  /*5200*/  FFMA.FTZ R83, R83, UR4, -R24.reuse ;  /* 0x0000000453537c23 */ /* 0x100fe20008010818 */
[--C-:B------:R-:W-:Y:S01]  /*5210*/  FFMA.FTZ R84, R84, UR4, -R24.reuse ;  /* 0x0000000454547c23 */ /* 0x100fe20008010818 */
[--C-:B------:R-:W-:Y:S01]  /*5220*/  FFMA.FTZ R85, R85, UR4, -R24.reuse ;  /* 0x0000000455557c23 */ /* 0x100fe20008010818 */
[----:B------:R-:W-:Y:S01]  /*5230*/  FFMA.FTZ R86, R86, UR4, -R24 ;  /* 0x0000000456567c23 */ /* 0x000fe20008010818 */
[----:B------:R-:W2:Y:S01]  /*5240*/  MUFU.EX2 R25, R25 ;  /* 0x0000001900197308 */ /* 0x000ea20000000800 */
[----:B0-----:R-:W-:Y:S01]  /*5250*/  FADD.FTZ R6, R31, R30 ;  /* 0x0000001e1f067221 */ /* 0x001fe20000010000 */
[----:B---3--:R-:W-:Y:S01]  /*5260*/  FADD.FTZ R8, R92, R5 ;  /* 0x000000055c087221 */ /* 0x008fe20000010000 */
[--C-:B------:R-:W-:Y:S01]  /*5270*/  FFMA.FTZ R30, R67, UR4, -R24.reuse ;  /* 0x00000004431e7c23 */ /* 0x100fe20008010818 */
[----:B------:R-:W-:Y:S01]  /*5280*/  FFMA.FTZ R70, R70, UR4, -R24 ;  /* 0x0000000446467c23 */ /* 0x000fe20008010818 */
[----:B------:R-:W-:Y:S01]  /*5290*/  FADD.FTZ R7, R27, R6 ;  /* 0x000000061b077221 */ /* 0x000fe20000010000 */
[----:B------:R-:W-:Y:S01]  /*52a0*/  F2FP.F16.F32.PACK_AB R6, R38, R27 ;  /* 0x0000001b2606723e */ /* 0x000fe200000000ff */
[----:B------:R-:W-:Y:S01]  /*52b0*/  FFMA.FTZ R27, R62, UR4, -R24 ;  /* 0x000000043e1b7c23 */ /* 0x000fe20008010818 */
[----:B------:R-:W0:Y:S01]  /*52c0*/  MUFU.EX2 R44, R44 ;  /* 0x0000002c002c7308 */ /* 0x000e220000000800 */
[----:B------:R-:W-:Y:S01]  /*52d0*/  FADD.FTZ R9, R38, R7 ;  /* 0x0000000726097221 */ /* 0x000fe20000010000 */
[----:B-1----:R-:W-:Y:S01]  /*52e0*/  FADD.FTZ R8, R93, R8 ;  /* 0x000000085d087221 */ /* 0x002fe20000010000 */
[--C-:B------:R-:W-:Y:S01]  /*52f0*/  FFMA.FTZ R38, R71, UR4, -R24.reuse ;  /* 0x0000000447267c23 */ /* 0x100fe20008010818 */
[--C-:B------:R-:W-:Y:S01]  /*5300*/  FFMA.FTZ R87, R87, UR4, -R24.reuse ;  /* 0x0000000457577c23 */ /* 0x100fe20008010818 */
[--C-:B------:R-:W-:Y:S01]  /*5310*/  FFMA.FTZ R88, R88, UR4, -R24.reuse ;  /* 0x0000000458587c23 */ /* 0x100fe20008010818 */
[--C-:B------:R-:W-:Y:S01]  /*5320*/  FFMA.FTZ R76, R76, UR4, -R24.reuse ;  /* 0x000000044c4c7c23 */ /* 0x100fe20008010818 */
[----:B------:R-:W-:Y:S01]  /*5330*/  FFMA.FTZ R78, R78, UR4, -R24 ;  /* 0x000000044e4e7c23 */ /* 0x000fe20008010818 */
[----:B------:R-:W1:Y:S01]  /*5340*/  MUFU.EX2 R34, R34 ;  /* 0x0000002200227308 */ /* 0x000e620000000800 */
[----:B------:R-:W-:-:S02]  /*5350*/  F2FP.F16.F32.PACK_AB R5, R91, R90 ;  /* 0x0000005a5b05723e */ /* 0x000fc400000000ff */
[----:B------:R-:W-:-:S05]  /*5360*/  F2FP.F16.F32.PACK_AB R7, R93, R92 ;  /* 0x0000005c5d07723e */ /* 0x000fca00000000ff */
[----:B------:R-:W3:Y:S01]  /*5370*/  MUFU.EX2 R35, R35 ;  /* 0x0000002300237308 */ /* 0x000ee20000000800 */
[----:B------:R4:W-:Y:S07]  /*5380*/  STSM.16.M88.4 [R2+0x24300], R4 ;  /* 0x0243000402007844 */ /* 0x0009ee0000000200 */
[----:B------:R5:W-:Y:S08]  /*5390*/  MUFU.EX2 R31, R82 ;  /* 0x00000052001f7308 */ /* 0x000bf00000000800 */
[----:B------:R-:W3:Y:S01]  /*53a0*/  MUFU.EX2 R52, R52 ;  /* 0x0000003400347308 */ /* 0x000ee20000000800 */
[----:B-----5:R-:W-:Y:S01]  /*53b0*/  FADD.FTZ R82, R26, R9 ;  /* 0x000000091a527221 */ /* 0x020fe20000010000 */
[----:B--2---:R-:W-:Y:S01]  /*53c0*/  FADD.FTZ R9, R25, R8 ;  /* 0x0000000819097221 */ /* 0x004fe20000010000 */
[----:B----4-:R-:W-:-:S02]  /*53d0*/  F2FP.F16.F32.PACK_AB R4, R13, R12 ;  /* 0x0000000c0d04723e */ /* 0x010fc400000000ff */
[----:B------:R-:W-:Y:S01]  /*53e0*/  FADD.FTZ R82, R3, R82 ;  /* 0x0000005203527221 */ /* 0x000fe20000010000 */
[----:B0-----:R-:W-:Y:S02]  /*53f0*/  FADD.FTZ R9, R44, R9 ;  /* 0x000000092c097221 */ /* 0x001fe40000010000 */
[----:B------:R-:W0:Y:S01]  /*5400*/  MUFU.EX2 R89, R89 ;  /* 0x0000005900597308 */ /* 0x000e220000000800 */
[----:B------:R-:W-:Y:S01]  /*5410*/  FADD.FTZ R11, R39, R82 ;  /* 0x00000052270b7221 */ /* 0x000fe20000010000 */
[----:B-1----:R-:W-:-:S03]  /*5420*/  FADD.FTZ R8, R34, R9 ;  /* 0x0000000922087221 */ /* 0x002fc60000010000 */
[C---:B------:R-:W-:Y:S01]  /*5430*/  FADD.FTZ R11, R10.reuse, R11 ;  /* 0x0000000b0a0b7221 */ /* 0x040fe20000010000 */
[----:B---3--:R-:W-:Y:S01]  /*5440*/  FADD.FTZ R9, R35, R8 ;  /* 0x0000000823097221 */ /* 0x008fe20000010000 */
[----:B------:R-:W-:Y:S01]  /*5450*/  F2FP.F16.F32.PACK_AB R10, R10, R39 ;  /* 0x000000270a0a723e */ /* 0x000fe200000000ff */
[----:B------:R-:W1:Y:S01]  /*5460*/  MUFU.EX2 R53, R53 ;  /* 0x0000003500357308 */ /* 0x000e620000000800 */
[----:B------:R-:W-:Y:S01]  /*5470*/  FADD.FTZ R8, R12, R11 ;  /* 0x0000000b0c087221 */ /* 0x000fe20000010000 */
[----:B------:R-:W-:-:S03]  /*5480*/  FADD.FTZ R62, R52, R9 ;  /* 0x00000009343e7221 */ /* 0x000fc60000010000 */
[----:B------:R-:W-:-:S03]  /*5490*/  FADD.FTZ R9, R13, R8 ;  /* 0x000000080d097221 */ /* 0x000fc60000010000 */
        /* <DEDUP_REMOVED lines=8> */
[----:B------:R-:W-:-:S04]  /*5520*/  FADD.FTZ R24, R20, R11 ;  /* 0x0000000b14187221 */ /* 0x000fc80000010000 */
[----:B------:R-:W-:Y:S02]  /*5530*/  FADD.FTZ R11, R21, R24 ;  /* 0x00000018150b7221 */ /* 0x000fe40000010000 */
[----:B------:R-:W1:Y:S01]  /*5540*/  MUFU.EX2 R75, R75 ;  /* 0x0000004b004b7308 */ /* 0x000e620000000800 */
[----:B--2---:R-:W-:Y:S01]  /*5550*/  FADD.FTZ R9, R68, R9 ;  /* 0x0000000944097221 */ /* 0x004fe20000010000 */
[----:B------:R-:W-:Y:S01]  /*5560*/  FADD.FTZ R6, R48, R11 ;  /* 0x0000000b30067221 */ /* 0x000fe20000010000 */
[----:B------:R-:W-:-:S03]  /*5570*/  F2FP.F16.F32.PACK_AB R11, R35, R34 ;  /* 0x00000022230b723e */ /* 0x000fc600000000ff */
[----:B------:R-:W-:Y:S01]  /*5580*/  FADD.FTZ R13, R49, R6 ;  /* 0x00000006310d7221 */ /* 0x000fe20000010000 */
[----:B------:R-:W-:Y:S01]  /*5590*/  F2FP.F16.F32.PACK_AB R6, R15, R14 ;  /* 0x0000000e0f06723e */ /* 0x000fe200000000ff */
[----:B------:R-:W2:Y:S01]  /*55a0*/  MUFU.EX2 R77, R77 ;  /* 0x0000004d004d7308 */ /* 0x000ea20000000800 */
[----:B0-----:R-:W-:Y:S01]  /*55b0*/  FADD.FTZ R26, R66, R9 ;  /* 0x00000009421a7221 */ /* 0x001fe20000010000 */
[----:B------:R-:W-:Y:S01]  /*55c0*/  FADD.FTZ R12, R56, R13 ;  /* 0x0000000d380c7221 */ /* 0x000fe20000010000 */
[----:B------:R-:W-:-:S03]  /*55d0*/  F2FP.F16.F32.PACK_AB R9, R44, R25 ;  /* 0x000000192c09723e */ /* 0x000fc600000000ff */
[----:B------:R-:W-:Y:S01]  /*55e0*/  FADD.FTZ R13, R43, R12 ;  /* 0x0000000c2b0d7221 */ /* 0x000fe20000010000 */
[----:B------:R-:W-:Y:S01]  /*55f0*/  F2FP.F16.F32.PACK_AB R12, R21, R20 ;  /* 0x00000014150c723e */ /* 0x000fe200000000ff */
[----:B------:R-:W0:Y:S01]  /*5600*/  MUFU.EX2 R80, R80 ;  /* 0x0000005000507308 */ /* 0x000e220000000800 */
[C---:B-1----:R-:W-:Y:S01]  /*5610*/  FADD.FTZ R26, R75.reuse, R26 ;  /* 0x0000001a4b1a7221 */ /* 0x042fe20000010000 */
[----:B------:R-:W-:Y:S01]  /*5620*/  FADD.FTZ R24, R42, R13 ;  /* 0x0000000d2a187221 */ /* 0x000fe20000010000 */
[----:B------:R-:W-:Y:S01]  /*5630*/  STSM.16.M88.4 [R2+0x25b00], R8 ;  /* 0x025b000802007844 */ /* 0x000fe20000000200 */
[----:B------:R-:W-:Y:S02]  /*5640*/  F2FP.F16.F32.PACK_AB R13, R75, R66 ;  /* 0x000000424b0d723e */ /* 0x000fe400000000ff */
[----:B------:R-:W-:Y:S01]  /*5650*/  CS2R R66, SRZ ;  /* 0x0000000000427805 */ /* 0x000fe2000001ff00 */
[----:B------:R-:W-:Y:S01]  /*5660*/  FADD.FTZ R25, R47, R24 ;  /* 0x000000182f197221 */ /* 0x000fe20000010000 */
[----:B------:R-:W1:Y:S01]  /*5670*/  MUFU.EX2 R64, R64 ;  /* 0x0000004000407308 */ /* 0x000e620000000800 */
[----:B--2---:R-:W-:-:S02]  /*5680*/  FADD.FTZ R7, R77, R26 ;  /* 0x0000001a4d077221 */ /* 0x004fc40000010000 */
[----:B------:R-:W-:-:S04]  /*5690*/  FADD.FTZ R24, R36, R25 ;  /* 0x0000001924187221 */ /* 0x000fc80000010000 */
[----:B------:R-:W-:Y:S01]  /*56a0*/  FADD.FTZ R25, R61, R24 ;  /* 0x000000183d197221 */ /* 0x000fe20000010000 */
[----:B------:R-:W-:Y:S01]  /*56b0*/  F2FP.F16.F32.PACK_AB R24, R43, R56 ;  /* 0x000000382b18723e */ /* 0x000fe200000000ff */
[----:B------:R-:W2:Y:S01]  /*56c0*/  MUFU.EX2 R73, R73 ;  /* 0x0000004900497308 */ /* 0x000ea20000000800 */
[C---:B0-----:R-:W-:Y:S01]  /*56d0*/  FADD.FTZ R7, R80.reuse, R7 ;  /* 0x0000000750077221 */ /* 0x041fe20000010000 */
[----:B------:R-:W-:-:S06]  /*56e0*/  F2FP.F16.F32.PACK_AB R15, R80, R77 ;  /* 0x0000004d500f723e */ /* 0x000fcc00000000ff */
[----:B------:R-:W0:Y:S01]  /*56f0*/  MUFU.EX2 R57, R57 ;  /* 0x0000003900397308 */ /* 0x000e220000000800 */
[----:B-1----:R-:W-:Y:S01]  /*5700*/  FADD.FTZ R14, R64, R7 ;  /* 0x00000007400e7221 */ /* 0x002fe20000010000 */
[----:B------:R-:W-:Y:S02]  /*5710*/  F2FP.F16.F32.PACK_AB R7, R68, R53 ;  /* 0x000000354407723e */ /* 0x000fe400000000ff */
[----:B------:R-:W-:-:S03]  /*5720*/  CS2R R52, SRZ ;  /* 0x0000000000347805 */ /* 0x000fc6000001ff00 */
[----:B------:R1:W-:Y:S01]  /*5730*/  STSM.16.M88.4 [R2+0x27300], R4 ;  /* 0x0273000402007844 */ /* 0x0003e20000000200 */
[----:B------:R-:W3:Y:S01]  /*5740*/  MUFU.EX2 R58, R58 ;  /* 0x0000003a003a7308 */ /* 0x000ee20000000800 */
[----:B--2---:R-:W-:-:S07]  /*5750*/  FADD.FTZ R14, R73, R14 ;  /* 0x0000000e490e7221 */ /* 0x004fce0000010000 */
[----:B------:R2:W4:Y:S01]  /*5760*/  MUFU.EX2 R0, R69 ;  /* 0x0000004500007308 */ /* 0x0005220000000800 */
[----:B0-----:R-:W-:Y:S01]  /*5770*/  FADD.FTZ R21, R57, R14 ;  /* 0x0000000e39157221 */ /* 0x001fe20000010000 */
[----:B------:R-:W-:Y:S02]  /*5780*/  F2FP.F16.F32.PACK_AB R14, R49, R48 ;  /* 0x00000030310e723e */ /* 0x000fe400000000ff */
[----:B------:R-:W-:-:S03]  /*5790*/  CS2R R48, SRZ ;  /* 0x0000000000307805 */ /* 0x000fc6000001ff00 */
[----:B------:R-:W-:Y:S01]  /*57a0*/  STSM.16.M88.4 [R2+0x28b00], R12 ;  /* 0x028b000c02007844 */ /* 0x000fe20000000200 */
[----:B------:R-:W0:Y:S01]  /*57b0*/  MUFU.EX2 R30, R30 ;  /* 0x0000001e001e7308 */ /* 0x000e220000000800 */
[----:B---3--:R-:W-:Y:S01]  /*57c0*/  FADD.FTZ R21, R58, R21 ;  /* 0x000000153a157221 */ /* 0x008fe20000010000 */
[----:B-1----:R-:W-:Y:S02]  /*57d0*/  F2FP.F16.F32.PACK_AB R4, R61, R36 ;  /* 0x000000243d04723e */ /* 0x002fe400000000ff */
[----:B--2---:R-:W-:-:S04]  /*57e0*/  CS2R R68, SRZ ;  /* 0x0000000000447805 */ /* 0x004fc8000001ff00 */
[----:B------:R-:W1:Y:S01]  /*57f0*/  MUFU.EX2 R59, R59 ;  /* 0x0000003b003b7308 */ /* 0x000e620000000800 */
[----:B----4-:R-:W-:-:S07]  /*5800*/  FADD.FTZ R26, R0, R21 ;  /* 0x00000015001a7221 */ /* 0x010fce0000010000 */
[----:B------:R-:W2:Y:S08]  /*5810*/  MUFU.EX2 R38, R38 ;  /* 0x0000002600267308 */ /* 0x000eb00000000800 */
[----:B------:R3:W-:Y:S08]  /*5820*/  MUFU.EX2 R20, R27 ;  /* 0x0000001b00147308 */ /* 0x0007f00000000800 */
[----:B------:R-:W4:Y:S01]  /*5830*/  MUFU.EX2 R37, R37 ;  /* 0x0000002500257308 */ /* 0x000f220000000800 */
[----:B---3--:R-:W-:Y:S01]  /*5840*/  FADD.FTZ R27, R31, R26 ;  /* 0x0000001a1f1b7221 */ /* 0x008fe20000010000 */
[----:B------:R-:W-:Y:S01]  /*5850*/  FADD.FTZ R26, R46, R25 ;  /* 0x000000192e1a7221 */ /* 0x000fe20000010000 */
[----:B------:R-:W-:-:S02]  /*5860*/  F2FP.F16.F32.PACK_AB R25, R73, R64 ;  /* 0x000000404919723e */ /* 0x000fc400000000ff */
[----:B------:R-:W-:Y:S01]  /*5870*/  CS2R R64, SRZ ;  /* 0x0000000000407805 */ /* 0x000fe2000001ff00 */
[----:B0-----:R-:W-:Y:S01]  /*5880*/  FADD.FTZ R34, R30, R27 ;  /* 0x0000001b1e227221 */ /* 0x001fe20000010000 */
[----:B------:R-:W-:Y:S01]  /*5890*/  FADD.FTZ R9, R55, R26 ;  /* 0x0000001a37097221 */ /* 0x000fe20000010000 */
[----:B------:R-:W-:Y:S01]  /*58a0*/  F2FP.F16.F32.PACK_AB R26, R47, R42 ;  /* 0x0000002a2f1a723e */ /* 0x000fe200000000ff */
[----:B------:R-:W0:Y:S01]  /*58b0*/  MUFU.EX2 R63, R63 ;  /* 0x0000003f003f7308 */ /* 0x000e220000000800 */
[----:B-1----:R-:W-:Y:S01]  /*58c0*/  FADD.FTZ R5, R59, R34 ;  /* 0x000000223b057221 */ /* 0x002fe20000010000 */
[----:B------:R-:W-:Y:S01]  /*58d0*/  FADD.FTZ R6, R40, R9 ;  /* 0x0000000928067221 */ /* 0x000fe20000010000 */
[----:B------:R-:W-:Y:S02]  /*58e0*/  F2FP.F16.F32.PACK_AB R27, R58, R57 ;  /* 0x000000393a1b723e */ /* 0x000fe400000000ff */
[----:B------:R-:W-:Y:S01]  /*58f0*/  CS2R R56, SRZ ;  /* 0x0000000000387805 */ /* 0x000fe2000001ff00 */
[----:B--2---:R-:W-:Y:S01]  /*5900*/  FADD.FTZ R8, R38, R5 ;  /* 0x0000000526087221 */ /* 0x004fe20000010000 */
[----:B------:R-:W-:Y:S01]  /*5910*/  FADD.FTZ R6, R45, R6 ;  /* 0x000000062d067221 */ /* 0x000fe20000010000 */
[----:B------:R-:W-:Y:S01]  /*5920*/  F2FP.F16.F32.PACK_AB R5, R31, R0 ;  /* 0x000000001f05723e */ /* 0x000fe200000000ff */
[----:B------:R-:W1:Y:S01]  /*5930*/  MUFU.EX2 R54, R54 ;  /* 0x0000003600367308 */ /* 0x000e620000000800 */
[----:B------:R2:W-:Y:S01]  /*5940*/  STSM.16.M88.4 [R2+0x2a300], R24 ;  /* 0x02a3001802007844 */ /* 0x0005e20000000200 */
[----:B----4-:R-:W-:Y:S01]  /*5950*/  FADD.FTZ R9, R37, R6 ;  /* 0x0000000625097221 */ /* 0x010fe20000010000 */
[----:B------:R-:W-:-:S02]  /*5960*/  F2FP.F16.F32.PACK_AB R6, R55, R46 ;  /* 0x0000002e3706723e */ /* 0x000fc400000000ff */
[----:B------:R-:W-:Y:S02]  /*5970*/  CS2R R46, SRZ ;  /* 0x00000000002e7805 */ /* 0x000fe4000001ff00 */
[----:B------:R-:W-:Y:S02]  /*5980*/  CS2R R42, SRZ ;  /* 0x00000000002a7805 */ /* 0x000fe4000001ff00 */
[----:B------:R-:W-:Y:S01]  /*5990*/  CS2R R34, SRZ ;  /* 0x0000000000227805 */ /* 0x000fe2000001ff00 */
[----:B------:R-:W3:Y:S01]  /*59a0*/  MUFU.EX2 R62, R83 ;  /* 0x00000053003e7308 */ /* 0x000ee20000000800 */
[----:B0-----:R-:W-:-:S07]  /*59b0*/  FADD.FTZ R7, R63, R8 ;  /* 0x000000083f077221 */ /* 0x001fce0000010000 */
[----:B------:R-:W0:Y:S01]  /*59c0*/  MUFU.EX2 R33, R33 ;  /* 0x0000002100217308 */ /* 0x000e220000000800 */
[C---:B-1----:R-:W-:Y:S01]  /*59d0*/  FADD.FTZ R8, R54.reuse, R9 ;  /* 0x0000000936087221 */ /* 0x042fe20000010000 */
[----:B------:R-:W-:Y:S02]  /*59e0*/  F2FP.F16.F32.PACK_AB R10, R54, R37 ;  /* 0x00000025360a723e */ /* 0x000fe400000000ff */
[----:B------:R-:W-:Y:S02]  /*59f0*/  CS2R R54, SRZ ;  /* 0x0000000000367805 */ /* 0x000fe4000001ff00 */
[----:B------:R-:W-:Y:S02]  /*5a00*/  CS2R R36, SRZ ;  /* 0x0000000000247805 */ /* 0x000fe4000001ff00 */
[----:B--2---:R-:W-:Y:S02]  /*5a10*/  CS2R R26, SRZ ;  /* 0x00000000001a7805 */ /* 0x004fe4000001ff00 */
[----:B------:R-:W-:Y:S01]  /*5a20*/  CS2R R24, SRZ ;  /* 0x0000000000187805 */ /* 0x000fe2000001ff00 */
[----:B------:R-:W1:Y:S01]  /*5a30*/  MUFU.EX2 R3, R84 ;  /* 0x0000005400037308 */ /* 0x000e620000000800 */
[----:B---3--:R-:W-:Y:S01]  /*5a40*/  FADD.FTZ R0, R62, R7 ;  /* 0x000000073e007221 */ /* 0x008fe20000010000 */
[----:B------:R-:W-:-:S02]  /*5a50*/  F2FP.F16.F32.PACK_AB R7, R59, R30 ;  /* 0x0000001e3b07723e */ /* 0x000fc400000000ff */
[----:B------:R-:W-:-:S03]  /*5a60*/  CS2R R58, SRZ ;  /* 0x00000000003a7805 */ /* 0x000fc6000001ff00 */
[----:B------:R2:W-:Y:S01]  /*5a70*/  STSM.16.M88.4 [R2+0x2bb00], R4 ;  /* 0x02bb000402007844 */ /* 0x0005e20000000200 */
[----:B------:R-:W3:Y:S01]  /*5a80*/  MUFU.EX2 R60, R60 ;  /* 0x0000003c003c7308 */ /* 0x000ee20000000800 */
[----:B0-----:R-:W-:Y:S01]  /*5a90*/  FADD.FTZ R9, R33, R8 ;  /* 0x0000000821097221 */ /* 0x001fe20000010000 */
[----:B------:R-:W-:Y:S02]  /*5aa0*/  F2FP.F16.F32.PACK_AB R8, R45, R40 ;  /* 0x000000282d08723e */ /* 0x000fe400000000ff */
[----:B------:R-:W-:-:S04]  /*5ab0*/  CS2R R44, SRZ ;  /* 0x00000000002c7805 */ /* 0x000fc8000001ff00 */
[----:B------:R-:W0:Y:S01]  /*5ac0*/  MUFU.EX2 R85, R85 ;  /* 0x0000005500557308 */ /* 0x000e220000000800 */
[----:B-1----:R-:W-:Y:S01]  /*5ad0*/  FADD.FTZ R0, R3, R0 ;  /* 0x0000000003007221 */ /* 0x002fe20000010000 */
[----:B--2---:R-:W-:-:S06]  /*5ae0*/  IMAD.U32 R6, RZ, RZ, UR7 ;  /* 0x00000007ff067e24 */ /* 0x004fcc000f8e00ff */
[----:B------:R-:W1:Y:S01]  /*5af0*/  MUFU.EX2 R32, R32 ;  /* 0x0000002000207308 */ /* 0x000e620000000800 */
[C---:B---3--:R-:W-:Y:S01]  /*5b00*/  FADD.FTZ R15, R60.reuse, R9 ;  /* 0x000000093c0f7221 */ /* 0x048fe20000010000 */
[----:B------:R-:W-:Y:S02]  /*5b10*/  F2FP.F16.F32.PACK_AB R9, R63, R38 ;  /* 0x000000263f09723e */ /* 0x000fe400000000ff */
[----:B------:R-:W-:Y:S02]  /*5b20*/  CS2R R38, SRZ ;  /* 0x0000000000267805 */ /* 0x000fe4000001ff00 */
        /* <DEDUP_REMOVED lines=10> */
[----:B0-----:R-:W-:Y:S01]  /*5bd0*/  FADD.FTZ R12, R86, R11 ;  /* 0x0000000b560c7221 */ /* 0x001fe20000010000 */
[----:B------:R-:W-:Y:S02]  /*5be0*/  F2FP.F16.F32.PACK_AB R11, R3, R62 ;  /* 0x0000003e030b723e */ /* 0x000fe400000000ff */
[----:B------:R-:W-:Y:S02]  /*5bf0*/  F2FP.F16.F32.PACK_AB R62, R41, R32 ;  /* 0x00000020293e723e */ /* 0x000fe400000000ff */
[----:B------:R-:W-:Y:S02]  /*5c00*/  CS2R R40, SRZ ;  /* 0x0000000000287805 */ /* 0x000fe4000001ff00 */
[----:B------:R-:W-:Y:S01]  /*5c10*/  CS2R R32, SRZ ;  /* 0x0000000000207805 */ /* 0x000fe2000001ff00 */
[----:B------:R-:W-:Y:S01]  /*5c20*/  STSM.16.M88.4 [R2+0x2d300], R8 ;  /* 0x02d3000802007844 */ /* 0x000fe20000000200 */
[----:B------:R0:W3:Y:S01]  /*5c30*/  MUFU.EX2 R21, R70 ;  /* 0x0000004600157308 */ /* 0x0000e20000000800 */
[----:B-1----:R-:W-:-:S07]  /*5c40*/  FADD.FTZ R3, R29, R0 ;  /* 0x000000001d037221 */ /* 0x002fce0000010000 */
[----:B------:R-:W-:Y:S01]  /*5c50*/  MUFU.EX2 R50, R50 ;  /* 0x0000003200327308 */ /* 0x000fe20000000800 */
[C---:B--2---:R-:W-:Y:S01]  /*5c60*/  FADD.FTZ R3, R28.reuse, R3 ;  /* 0x000000031c037221 */ /* 0x044fe20000010000 */
[----:B------:R-:W-:Y:S02]  /*5c70*/  F2FP.F16.F32.PACK_AB R28, R28, R29 ;  /* 0x0000001d1c1c723e */ /* 0x000fe400000000ff */
[----:B0-----:R-:W-:-:S04]  /*5c80*/  CS2R R70, SRZ ;  /* 0x0000000000467805 */ /* 0x001fc8000001ff00 */
[----:B------:R-:W0:Y:S01]  /*5c90*/  MUFU.EX2 R51, R51 ;  /* 0x0000003300337308 */ /* 0x000e220000000800 */
[C---:B---3--:R-:W-:Y:S01]  /*5ca0*/  F2FP.F16.F32.PACK_AB R63, R21.reuse, R86 ;  /* 0x00000056153f723e */ /* 0x048fe200000000ff */
[----:B------:R-:W-:-:S04]  /*5cb0*/  FADD.FTZ R12, R21, R12 ;  /* 0x0000000c150c7221 */ /* 0x000fc80000010000 */
[----:B------:R1:W-:Y:S02]  /*5cc0*/  STSM.16.M88.4 [R2+0x2eb00], R60 ;  /* 0x02eb003c02007844 */ /* 0x0003e40000000200 */
[----:B------:R-:W2:Y:S08]  /*5cd0*/  MUFU.EX2 R87, R87 ;  /* 0x0000005700577308 */ /* 0x000eb00000000800 */
[----:B------:R-:W3:Y:S01]  /*5ce0*/  MUFU.EX2 R88, R88 ;  /* 0x0000005800587308 */ /* 0x000ee20000000800 */
[----:B0-----:R-:W-:Y:S01]  /*5cf0*/  F2FP.F16.F32.PACK_AB R30, R51, R50 ;  /* 0x00000032331e723e */ /* 0x001fe200000000ff */
[----:B------:R-:W-:-:S04]  /*5d00*/  FADD.FTZ R50, R50, R3 ;  /* 0x0000000332327221 */ /* 0x000fc80000010000 */
[----:B------:R-:W-:Y:S01]  /*5d10*/  FADD.FTZ R3, R51, R50 ;  /* 0x0000003233037221 */ /* 0x000fe20000010000 */
[----:B-1----:R-:W-:Y:S01]  /*5d20*/  CS2R R62, SRZ ;  /* 0x00000000003e7805 */ /* 0x002fe2000001ff00 */
[----:B------:R-:W0:Y:S01]  /*5d30*/  MUFU.EX2 R76, R76 ;  /* 0x0000004c004c7308 */ /* 0x000e220000000800 */
[----:B--2---:R-:W-:Y:S01]  /*5d40*/  FADD.FTZ R5, R87, R12 ;  /* 0x0000000c57057221 */ /* 0x004fe20000010000 */
[----:B------:R-:W-:Y:S02]  /*5d50*/  CS2R R60, SRZ ;  /* 0x00000000003c7805 */ /* 0x000fe4000001ff00 */
[----:B------:R-:W-:-:S04]  /*5d60*/  CS2R R50, SRZ ;  /* 0x0000000000327805 */ /* 0x000fc8000001ff00 */
[----:B------:R-:W1:Y:S01]  /*5d70*/  MUFU.EX2 R13, R78 ;  /* 0x0000004e000d7308 */ /* 0x000e620000000800 */
[C---:B---3--:R-:W-:Y:S01]  /*5d80*/  F2FP.F16.F32.PACK_AB R29, R88.reuse, R87 ;  /* 0x00000057581d723e */ /* 0x048fe200000000ff */
[----:B------:R-:W-:-:S04]  /*5d90*/  FADD.FTZ R5, R88, R5 ;  /* 0x0000000558057221 */ /* 0x000fc80000010000 */
[----:B0-----:R-:W-:Y:S01]  /*5da0*/  FADD.FTZ R0, R76, R5 ;  /* 0x000000054c007221 */ /* 0x001fe20000010000 */
[----:B-1----:R-:W-:-:S03]  /*5db0*/  F2FP.F16.F32.PACK_AB R31, R13, R76 ;  /* 0x0000004c0d1f723e */ /* 0x002fc600000000ff */
[----:B------:R-:W-:Y:S02]  /*5dc0*/  FADD.FTZ R0, R13, R0 ;  /* 0x000000000d007221 */ /* 0x000fe40000010000 */
        /* <DEDUP_REMOVED lines=13> */
.L_x_12008:
        /* <DEDUP_REMOVED lines=10> */
.L_x_12001:
[----:B------:R-:W-:Y:S01]  /*5f40*/  ULEA UR4, UR36, UR37, 0x3 ;  /* 0x0000002524047291 */ /* 0x000fe2000f8e183f */
[----:B------:R-:W-:-:S05]  /*5f50*/  IMAD.U32 R7, RZ, RZ, UR60 ;  /* 0x0000003cff077e24 */ /* 0x000fca000f8e00ff */
[----:B------:R-:W-:-:S04]  /*5f60*/  SHF.L.U32 R7, R7, 0x1f, RZ ;  /* 0x0000001f07077819 */ /* 0x000fc800000006ff */
[----:B------:R0:W1:Y:S01]  /*5f70*/  SYNCS.PHASECHK.TRANS64.TRYWAIT P3, [UR4+0x31c30], R7 ;  /* 0x031c3007ff0075a7 */ /* 0x0000620008060144 */
[----:B------:R-:W-:Y:S05]  /*5f80*/  @!P0 BRA `(.L_x_12002) ;  /* 0x0000000000048947 */ /* 0x000fea0003800000 */
[----:B------:R-:W-:Y:S01]  /*5f90*/  BPT.TRAP 0x1 ;  /* 0x000000040000795c */ /* 0x000fe20000300000 */
.L_x_12002:
[----:B-1----:R-:W-:Y:S05]  /*5fa0*/  @P3 BRA `(.L_x_12000) ;  /* 0x0000000000083947 */ /* 0x002fea0003800000 */
[----:B------:R-:W1:Y:S02]  /*5fb0*/  SYNCS.PHASECHK.TRANS64.TRYWAIT P3, [UR4+0x31c30], R7 ;  /* 0x031c3007ff0075a7 */ /* 0x000e640008060144 */
[----:B-1----:R-:W-:Y:S05]  /*5fc0*/  @!P3 BRA `(.L_x_12003) ;  /* 0x000001180020b947 */ /* 0x002fea0003800000 */
.L_x_12000:
        /* <DEDUP_REMOVED lines=356> */
.L_x_12005:
[----:B------:R-:W-:Y:S01]  /*7610*/  ULEA UR4, UR7, UR37, 0x3 ;  /* 0x0000002507047291 */ /* 0x000fe2000f8e183f */
[----:B------:R-:W-:-:S05]  /*7620*/  IMAD.U32 R7, RZ, RZ, UR39 ;  /* 0x00000027ff077e24 */ /* 0x000fca000f8e00ff */
[----:B------:R-:W-:-:S04]  /*7630*/  SHF.L.U32 R7, R7, 0x1f, RZ ;  /* 0x0000001f07077819 */ /* 0x000fc800000006ff */
[----:B------:R0:W1:Y:S01]  /*7640*/  SYNCS.PHASECHK.TRANS64.TRYWAIT P3, [UR4+0x31c50], R7 ;  /* 0x031c5007ff0075a7 */ /* 0x0000620008060144 */
[----:B------:R-:W-:Y:S05]  /*7650*/  @!P0 BRA `(.L_x_12006) ;  /* 0x0000000000048947 */ /* 0x000fea0003800000 */
[----:B------:R-:W-:Y:S01]  /*7660*/  BPT.TRAP 0x1 ;  /* 0x000000040000795c */ /* 0x000fe20000300000 */
.L_x_12006:
[----:B-1----:R-:W-:Y:S05]  /*7670*/  @P3 BRA `(.L_x_12004) ;  /* 0x0000000000083947 */ /* 0x002fea0003800000 */
[----:B------:R-:W1:Y:S02]  /*7680*/  SYNCS.PHASECHK.TRANS64.TRYWAIT P3, [UR4+0x31c50], R7 ;  /* 0x031c5007ff0075a7 */ /* 0x000e640008060144 */
[----:B-1----:R-:W-:Y:S05]  /*7690*/  @!P3 BRA `(.L_x_12007) ;  /* 0x000001000084b947 */ /* 0x002fea0003800000 */
.L_x_12004:
        /* <DEDUP_REMOVED lines=42> */
[----:B------:R-:W-:Y:S01]  /*7940*/  UMOV UR4, 0x1 ;  /* 0x0000000100047882 */ /* 0x000fe20000000000 */
[----:B------:R-:W-:Y:S01]  /*7950*/  R2UR UR15, R17 ;  /* 0x00000000110f72ca */ /* 0x000fe200000e0000 */
[----:B------:R-:W-:Y:S01]  /*7960*/  UIMAD UR4, UR38, -0x90, UR4 ;  /* 0xffffff70260478a4 */ /* 0x000fe2000f8e0204 */
[----:B------:R-:W-:Y:S01]  /*7970*/  R2UR UR14, R18 ;  /* 0x00000000120e72ca */ /* 0x000fe200000e0000 */
[----:B------:R-:W2:Y:S01]  /*7980*/  SHFL.IDX PT, R135, R98, 0x1, 0x1c1f ;  /* 0x003c1f0062877f89 */ /* 0x000ea200000e0000 */
[----:B-1----:R-:W-:Y:S01]  /*7990*/  FMUL.FTZ R8, R137, UR5 ;  /* 0x0000000589087c20 */ /* 0x002fe20008410000 */
[----:B------:R-:W-:-:S02]  /*79a0*/  IMAD.MOV.U32 R137, RZ, RZ, -0x2 ;  /* 0xfffffffeff897424 */ /* 0x000fc400078e00ff */
[----:B------:R-:W-:Y:S01]  /*79b0*/  FMUL.FTZ R9, R138, UR5 ;  /* 0x000000058a097c20 */ /* 0x000fe20008410000 */
[----:B0-----:R-:W-:Y:S01]  /*79c0*/  FMUL.FTZ R7, R136, UR5 ;  /* 0x0000000588077c20 */ /* 0x001fe20008410000 */
[----:B------:R-:W-:Y:S01]  /*79d0*/  FMUL.FTZ R10, R139, UR5 ;  /* 0x000000058b0a7c20 */ /* 0x000fe20008410000 */
[----:B------:R-:W-:Y:S02]  /*79e0*/  IMAD R136, R22, R137, UR4 ;  /* 0x0000000416887e24 */ /* 0x000fe4000f8e0289 */
[----:B------:R-:W-:Y:S01]  /*79f0*/  FMUL.FTZ R13, R142, UR5 ;  /* 0x000000058e0d7c20 */ /* 0x000fe20008410000 */
[----:B------:R-:W-:Y:S01]  /*7a00*/  FMUL.FTZ R134, R90, UR5 ;  /* 0x000000055a867c20 */ /* 0x000fe20008410000 */
[----:B------:R-:W0:Y:S01]  /*7a10*/  MUFU.TANH R9, R9 ;  /* 0x0000000900097308 */ /* 0x000e220000002400 */
[----:B------:R-:W-:Y:S02]  /*7a20*/  IMAD.U32 R137, RZ, RZ, UR15 ;  /* 0x0000000fff897e24 */ /* 0x000fe4000f8e00ff */
[----:B------:R-:W-:Y:S01]  /*7a30*/  FMUL.FTZ R15, R143, UR5 ;  /* 0x000000058f0f7c20 */ /* 0x000fe20008410000 */
[----:B------:R-:W-:Y:S01]  /*7a40*/  FMUL.FTZ R122, R122, UR5 ;  /* 0x000000057a7a7c20 */ /* 0x000fe20008410000 */
[----:B------:R-:W-:Y:S01]  /*7a50*/  FMUL.FTZ R123, R123, UR5 ;  /* 0x000000057b7b7c20 */ /* 0x000fe20008410000 */
[----:B------:R-:W-:Y:S01]  /*7a60*/  FMUL.FTZ R126, R126, UR5 ;  /* 0x000000057e7e7c20 */ /* 0x000fe20008410000 */
[----:B------:R-:W-:Y:S01]  /*7a70*/  IADD3 R90, -R137, UR14, R136 ;  /* 0x0000000e895a7c10 */ /* 0x000fe2000fffe188 */
        /* <DEDUP_REMOVED lines=8> */
[----:B--2---:R-:W-:Y:S01]  /*7b00*/  IMAD.IADD R91, R90, 0x1, R135 ;  /* 0x000000015a5b7824 */ /* 0x004fe200078e0287 */
[----:B------:R-:W2:Y:S01]  /*7b10*/  MUFU.TANH R13, R13 ;  /* 0x0000000d000d7308 */ /* 0x000ea20000002400 */
[----:B------:R-:W-:Y:S01]  /*7b20*/  FMUL.FTZ R135, R95, UR5 ;  /* 0x000000055f877c20 */ /* 0x000fe20008410000 */
[----:B------:R-:W-:Y:S01]  /*7b30*/  FMUL.FTZ R95, R82, UR5 ;  /* 0x00000005525f7c20 */ /* 0x000fe20008410000 */
[----:B------:R-:W-:Y:S01]  /*7b40*/  FMUL.FTZ R102, R102, UR5 ;  /* 0x0000000566667c20 */ /* 0x000fe20008410000 */
[----:B------:R-:W-:Y:S01]  /*7b50*/  ISETP.GT.AND P3, PT, R91, RZ, PT ;  /* 0x000000ff5b00720c */ /* 0x000fe20003f64270 */
[----:B------:R-:W-:Y:S01]  /*7b60*/  FMUL.FTZ R103, R103, UR5 ;  /* 0x0000000567677c20 */ /* 0x000fe20008410000 */
[----:B------:R-:W-:Y:S01]  /*7b70*/  ISETP.GT.AND P4, PT, R91, 0x1, PT ;  /* 0x000000015b00780c */ /* 0x000fe20003f84270 */
[----:B------:R-:W-:Y:S01]  /*7b80*/  FMUL.FTZ R86, R86, UR5 ;  /* 0x0000000556567c20 */ /* 0x000fe20008410000 */
[----:B------:R-:W3:Y:S01]  /*7b90*/  MUFU.TANH R15, R15 ;  /* 0x0000000f000f7308 */ /* 0x000ee20000002400 */
[----:B0-----:R-:W-:Y:S01]  /*7ba0*/  FSEL R9, R9, -INF , P3 ;  /* 0xff80000009097808 */ /* 0x001fe20001800000 */
[----:B------:R-:W-:Y:S01]  /*7bb0*/  FMUL.FTZ R11, R140, UR5 ;  /* 0x000000058c0b7c20 */ /* 0x000fe20008410000 */
[C---:B------:R-:W-:Y:S01]  /*7bc0*/  ISETP.GT.AND P3, PT, R91.reuse, 0x8, PT ;  /* 0x000000085b00780c */ /* 0x040fe20003f64270 */
[----:B------:R-:W-:Y:S01]  /*7bd0*/  UIADD3 UR40, UR10, 0x900, URZ ;  /* 0x000009000a287890 */ /* 0x000fe2000fffe03f */
[----:B-1----:R-:W-:Y:S01]  /*7be0*/  FSEL R10, R10, -INF , P4 ;  /* 0xff8000000a0a7808 */ /* 0x002fe20002000000 */
[----:B------:R-:W-:Y:S01]  /*7bf0*/  UIADD3 UR42, UR11, 0x180, URZ ;  /* 0x000001800b2a7890 */ /* 0x000fe2000fffe03f */
[----:B------:R-:W-:Y:S01]  /*7c00*/  ISETP.GT.AND P4, PT, R91, 0x9, PT ;  /* 0x000000095b00780c */ /* 0x000fe20003f84270 */
[----:B------:R-:W0:Y:S01]  /*7c10*/  MUFU.TANH R21, R21 ;  /* 0x0000001500157308 */ /* 0x000e220000002400 */
[----:B--2---:R-:W-:Y:S01]  /*7c20*/  FSEL R13, R13, -INF , P3 ;  /* 0xff8000000d0d7808 */ /* 0x004fe20001800000 */
[----:B------:R-:W-:Y:S01]  /*7c30*/  UMOV UR41, 0xc0000010 ;  /* 0xc000001000297882 */ /* 0x000fe20000000000 */
[C---:B------:R-:W-:Y:S01]  /*7c40*/  ISETP.GT.AND P3, PT, R91.reuse, 0x10, PT ;  /* 0x000000105b00780c */ /* 0x040fe20003f64270 */
[----:B------:R-:W-:Y:S01]  /*7c50*/  UMOV UR43, 0x80000020 ;  /* 0x80000020002b7882 */ /* 0x000fe20000000000 */
[C---:B------:R-:W-:Y:S01]  /*7c60*/  ISETP.GT.AND P6, PT, R91.reuse, 0x51, PT ;  /* 0x000000515b00780c */ /* 0x040fe20003fc4270 */
[----:B------:R-:W1:Y:S01]  /*7c70*/  SHFL.IDX PT, R98, R98, RZ, 0x1c1f ;  /* 0x001c1fff62627589 */ /* 0x000e6200000e0000 */
[----:B------:R-:W-:Y:S01]  /*7c80*/  ISETP.GT.AND P5, PT, R91, 0x58, PT ;  /* 0x000000585b00780c */ /* 0x000fe20003fa4270 */
[----:B------:R-:W2:Y:S01]  /*7c90*/  MUFU.TANH R129, R129 ;  /* 0x0000008100817308 */ /* 0x000ea20000002400 */
[----:B---3--:R-:W-:Y:S01]  /*7ca0*/  FSEL R15, R15, -INF , P4 ;  /* 0xff8000000f0f7808 */ /* 0x008fe20002000000 */
[----:B------:R-:W-:Y:S01]  /*7cb0*/  ULDC UR4, c[0x0][0x988] ;  /* 0x0002620000047ab9 */ /* 0x000fe20000000800 */
[----:B------:R-:W-:Y:S01]  /*7cc0*/  ISETP.GT.AND P4, PT, R91, 0x11, PT ;  /* 0x000000115b00780c */ /* 0x000fe20003f84270 */
[----:B------:R-:W-:Y:S01]  /*7cd0*/  FMUL.FTZ R12, R141, UR5 ;  /* 0x000000058d0c7c20 */ /* 0x000fe20008410000 */
[----:B------:R-:W-:Y:S01]  /*7ce0*/  FMUL.FTZ R120, R120, UR5 ;  /* 0x0000000578787c20 */ /* 0x000fe20008410000 */
        /* <DEDUP_REMOVED lines=11> */
[----:B---3--:R-:W-:Y:S01]  /*7da0*/  FMNMX.FTZ R137, R9, R5, !PT ;  /* 0x0000000509897209 */ /* 0x008fe20007810000 */
[----:B------:R-:W-:Y:S01]  /*7db0*/  FMUL.FTZ R96, R96, UR5 ;  /* 0x0000000560607c20 */ /* 0x000fe20008410000 */
[----:B--2---:R-:W-:Y:S01]  /*7dc0*/  FSEL R129, R129, -INF , P4 ;  /* 0xff80000081817808 */ /* 0x004fe20002000000 */
[----:B------:R-:W-:Y:S01]  /*7dd0*/  FMUL.FTZ R97, R97, UR5 ;  /* 0x0000000561617c20 */ /* 0x000fe20008410000 */
[----:B------:R-:W-:Y:S01]  /*7de0*/  FMNMX.FTZ R137, R10, R137, !PT ;  /* 0x000000890a897209 */ /* 0x000fe20007810000 */
[----:B-1----:R-:W-:Y:S01]  /*7df0*/  IMAD.IADD R90, R90, 0x1, R98 ;  /* 0x000000015a5a7824 */ /* 0x002fe200078e0262 */
[----:B------:R-:W-:Y:S01]  /*7e00*/  ISETP.GT.AND P4, PT, R91, 0x19, PT ;  /* 0x000000195b00780c */ /* 0x000fe20003f84270 */
[----:B------:R-:W1:Y:S01]  /*7e10*/  MUFU.TANH R132, R132 ;  /* 0x0000008400847308 */ /* 0x000e620000002400 */
[----:B------:R-:W-:Y:S01]  /*7e20*/  FMNMX.FTZ R137, R13, R137, !PT ;  /* 0x000000890d897209 */ /* 0x000fe20007810000 */
[----:B------:R-:W-:Y:S01]  /*7e30*/  FMUL.FTZ R100, R100, UR5 ;  /* 0x0000000564647c20 */ /* 0x000fe20008410000 */
[----:B------:R-:W-:Y:S01]  /*7e40*/  FMUL.FTZ R101, R101, UR5 ;  /* 0x0000000565657c20 */ /* 0x000fe20008410000 */
[----:B------:R-:W-:Y:S01]  /*7e50*/  FMUL.FTZ R88, R88, UR5 ;  /* 0x0000000558587c20 */ /* 0x000fe20008410000 */
[----:B------:R-:W-:Y:S01]  /*7e60*/  FMNMX.FTZ R137, R15, R137, !PT ;  /* 0x000000890f897209 */ /* 0x000fe20007810000 */
[----:B------:R-:W-:Y:S01]  /*7e70*/  FMUL.FTZ R89, R89, UR5 ;  /* 0x0000000559597c20 */ /* 0x000fe20008410000 */
[----:B------:R-:W-:Y:S01]  /*7e80*/  FMUL.FTZ R92, R92, UR5 ;  /* 0x000000055c5c7c20 */ /* 0x000fe20008410000 */
[----:B------:R-:W-:-:S02]  /*7e90*/  WARPGROUP.DEPBAR.LE gsb0, 0x0 ;  /* 0x00008000000079c5 */ /* 0x000fc40000010000 */
[----:B------:R-:W-:Y:S01]  /*7ea0*/  WARPGROUP.ARRIVE ;  /* 0x00000000000079c5 */ /* 0x000fe20000000000 */
[----:B------:R-:W2:Y:S01]  /*7eb0*/  MUFU.TANH R122, R122 ;  /* 0x0000007a007a7308 */ /* 0x000ea20000002400 */
[----:B------:R-:W-:Y:S01]  /*7ec0*/  FMNMX.FTZ R137, R21, R137, !PT ;  /* 0x0000008915897209 */ /* 0x000fe20007810000 */
[----:B------:R-:W-:Y:S01]  /*7ed0*/  FMUL.FTZ R93, R93, UR5 ;  /* 0x000000055d5d7c20 */ /* 0x000fe20008410000 */
[----:B0-----:R-:W-:Y:S01]  /*7ee0*/  FSEL R131, R131, -INF , P3 ;  /* 0xff80000083837808 */ /* 0x001fe20001800000 */
[----:B------:R-:W-:Y:S01]  /*7ef0*/  FMUL.FTZ R80, R80, UR5 ;  /* 0x0000000550507c20 */ /* 0x000fe20008410000 */
[----:B------:R-:W-:Y:S01]  /*7f00*/  HGMMA.64x96x16.F32 R24, gdesc[UR32].tnspB, R24, gsb0 ;  /* 0x41600000201879f0 */ /* 0x000fe20008000818 */
[----:B------:R-:W-:Y:S01]  /*7f10*/  UIADD3 UR32, UR10, 0x300, URZ ;  /* 0x000003000a207890 */ /* 0x000fe2000fffe03f */
[----:B------:R-:W-:Y:S01]  /*7f20*/  FMNMX.FTZ R137, R129, R137, !PT ;  /* 0x0000008981897209 */ /* 0x000fe20007810000 */
[----:B------:R-:W-:Y:S01]  /*7f30*/  UIADD3 UR34, UR11, 0x80, URZ ;  /* 0x000000800b227890 */ /* 0x000fe2000fffe03f */
[----:B------:R-:W0:Y:S01]  /*7f40*/  MUFU.TANH R123, R123 ;  /* 0x0000007b007b7308 */ /* 0x000e220000002400 */
[----:B------:R-:W-:Y:S01]  /*7f50*/  UMOV UR33, 0xc0000010 ;  /* 0xc000001000217882 */ /* 0x000fe20000000000 */
[----:B------:R-:W-:Y:S01]  /*7f60*/  UMOV UR35, 0x80000020 ;  /* 0x8000002000237882 */ /* 0x000fe20000000000 */
[----:B------:R-:W-:Y:S01]  /*7f70*/  ISETP.GT.AND P3, PT, R91, 0x20, PT ;  /* 0x000000205b00780c */ /* 0x000fe20003f64270 */
[----:B------:R-:W-:Y:S01]  /*7f80*/  FMUL.FTZ R81, R81, UR5 ;  /* 0x0000000551517c20 */ /* 0x000fe20008410000 */
[----:B-1----:R-:W-:Y:S01]  /*7f90*/  FSEL R132, R132, -INF , P4 ;  /* 0xff80000084847808 */ /* 0x002fe20002000000 */
[----:B------:R-:W-:Y:S01]  /*7fa0*/  FMUL.FTZ R84, R84, UR5 ;  /* 0x0000000554547c20 */ /* 0x000fe20008410000 */
[----:B------:R-:W-:Y:S01]  /*7fb0*/  FMNMX.FTZ R137, R131, R137, !PT ;  /* 0x0000008983897209 */ /* 0x000fe20007810000 */
[----:B------:R-:W1:Y:S01]  /*7fc0*/  MUFU.TANH R126, R126 ;  /* 0x0000007e007e7308 */ /* 0x000e620000002400 */
        /* <DEDUP_REMOVED lines=8> */
[----:B0-----:R-:W-:Y:S01]  /*8050*/  FSEL R123, R123, -INF , P4 ;  /* 0xff8000007b7b7808 */ /* 0x001fe20002000000 */
[----:B------:R-:W-:Y:S01]  /*8060*/  FMUL.FTZ R77, R77, UR5 ;  /* 0x000000054d4d7c20 */ /* 0x000fe20008410000 */
[----:B------:R-:W-:Y:S01]  /*8070*/  ISETP.GT.AND P4, PT, R91, 0x29, PT ;  /* 0x000000295b00780c */ /* 0x000fe20003f84270 */
[----:B------:R-:W0:Y:S01]  /*8080*/  S2R R142, SR_TID.X ;  /* 0x00000000008e7919 */ /* 0x000e220000002100 */
[----:B------:R-:W-:Y:S01]  /*8090*/  R2UR UR14, R6 ;  /* 0x00000000060e72ca */ /* 0x000fe200000e0000 */
[----:B------:R-:W-:-:S02]  /*80a0*/  UMOV UR39, UR60 ;  /* 0x0000003c00277c82 */ /* 0x000fc40008000000 */
[----:B------:R3:W-:Y:S01]  /*80b0*/  MUFU.TANH R82, R136 ;  /* 0x0000008800527308 */ /* 0x0007e20000002400 */
[----:B-1----:R-:W-:Y:S02]  /*80c0*/  FSEL R126, R126, -INF , P3 ;  /* 0xff8000007e7e7808 */ /* 0x002fe40001800000 */
[----:B------:R-:W-:-:S05]  /*80d0*/  ISETP.GT.AND P3, PT, R91, 0x30, PT ;  /* 0x000000305b00780c */ /* 0x000fca0003f64270 */
[----:B------:R-:W1:Y:S01]  /*80e0*/  MUFU.TANH R114, R114 ;  /* 0x0000007200727308 */ /* 0x000e620000002400 */
[----:B---3--:R-:W-:Y:S01]  /*80f0*/  FMUL.FTZ R136, R83, UR5 ;  /* 0x0000000553887c20 */ /* 0x008fe20008410000 */
[----:B--2---:R-:W-:Y:S01]  /*8100*/  FSEL R127, R127, -INF , P4 ;  /* 0xff8000007f7f7808 */ /* 0x004fe20002000000 */
[----:B------:R-:W-:Y:S01]  /*8110*/  UISETP.GT.AND UP1, UPT, UR38, UR14, UPT ;  /* 0x0000000e2600728c */ /* 0x000fe2000bf24270 */
[----:B------:R-:W-:-:S04]  /*8120*/  ISETP.GT.AND P4, PT, R91, 0x31, PT ;  /* 0x000000315b00780c */ /* 0x000fc80003f84270 */
[----:B------:R2:W-:Y:S08]  /*8130*/  MUFU.TANH R83, R135 ;  /* 0x0000008700537308 */ /* 0x0005f00000002400 */
[----:B------:R-:W3:Y:S01]  /*8140*/  MUFU.TANH R133, R133 ;  /* 0x0000008500857308 */ /* 0x000ee20000002400 */
[----:B--2---:R-:W-:Y:S01]  /*8150*/  FMUL.FTZ R135, R87, UR5 ;  /* 0x0000000557877c20 */ /* 0x004fe20008410000 */
[----:B-1----:R-:W-:-:S02]  /*8160*/  FSEL R114, R114, -INF , P3 ;  /* 0xff80000072727808 */ /* 0x002fc40001800000 */
[----:B------:R-:W-:Y:S02]  /*8170*/  ISETP.GT.AND P3, PT, R91, 0x38, PT ;  /* 0x000000385b00780c */ /* 0x000fe40003f64270 */
[----:B0-----:R-:W-:Y:S02]  /*8180*/  SHF.R.U32.HI R141, RZ, 0x7, R142 ;  /* 0x00000007ff8d7819 */ /* 0x001fe4000001168e */
[----:B------:R0:W-:Y:S08]  /*8190*/  MUFU.TANH R87, R136 ;  /* 0x0000008800577308 */ /* 0x0001f00000002400 */
[----:B------:R-:W1:Y:S01]  /*81a0*/  MUFU.TANH R117, R117 ;  /* 0x0000007500757308 */ /* 0x000e620000002400 */
[----:B0-----:R-:W-:Y:S01]  /*81b0*/  FMNMX.FTZ R136, R122, R137, !PT ;  /* 0x000000897a887209 */ /* 0x001fe20007810000 */
[----:B------:R-:W-:Y:S01]  /*81c0*/  FMUL.FTZ R137, R74, UR5 ;  /* 0x000000054a897c20 */ /* 0x000fe20008410000 */
[----:B---3--:R-:W-:-:S02]  /*81d0*/  FSEL R133, R133, -INF , P4 ;  /* 0xff80000085857808 */ /* 0x008fc40002000000 */
[----:B------:R-:W-:Y:S02]  /*81e0*/  FMNMX.FTZ R136, R123, R136, !PT ;  /* 0x000000887b887209 */ /* 0x000fe40007810000 */
[----:B------:R-:W-:Y:S01]  /*81f0*/  ISETP.GT.AND P4, PT, R91, 0x39, PT ;  /* 0x000000395b00780c */ /* 0x000fe20003f84270 */
[----:B------:R-:W0:Y:S01]  /*8200*/  MUFU.TANH R118, R118 ;  /* 0x0000007600767308 */ /* 0x000e220000002400 */
[----:B------:R-:W-:-:S04]  /*8210*/  FMNMX.FTZ R136, R126, R136, !PT ;  /* 0x000000887e887209 */ /* 0x000fc80007810000 */
[----:B------:R-:W-:-:S03]  /*8220*/  FMNMX.FTZ R136, R127, R136, !PT ;  /* 0x000000887f887209 */ /* 0x000fc60007810000 */
[----:B------:R-:W2:Y:S01]  /*8230*/  MUFU.TANH R106, R106 ;  /* 0x0000006a006a7308 */ /* 0x000ea20000002400 */
[----:B------:R-:W-:Y:S01]  /*8240*/  FMNMX.FTZ R75, R114, R136, !PT ;  /* 0x00000088724b7209 */ /* 0x000fe20007810000 */
[----:B------:R-:W-:Y:S01]  /*8250*/  FMUL.FTZ R136, R78, UR5 ;  /* 0x000000054e887c20 */ /* 0x000fe20008410000 */
[----:B-1----:R-:W-:Y:S02]  /*8260*/  FSEL R117, R117, -INF , P3 ;  /* 0xff80000075757808 */ /* 0x002fe40001800000 */
[----:B------:R-:W-:Y:S02]  /*8270*/  FMNMX.FTZ R75, R133, R75, !PT ;  /* 0x0000004b854b7209 */ /* 0x000fe40007810000 */
[----:B------:R-:W-:Y:S01]  /*8280*/  ISETP.GT.AND P3, PT, R91, 0x40, PT ;  /* 0x000000405b00780c */ /* 0x000fe20003f64270 */
[----:B------:R-:W1:Y:S01]  /*8290*/  MUFU.TANH R119, R119 ;  /* 0x0000007700777308 */ /* 0x000e620000002400 */
[----:B0-----:R-:W-:Y:S02]  /*82a0*/  FSEL R118, R118, -INF , P4 ;  /* 0xff80000076767808 */ /* 0x001fe40002000000 */
[----:B------:R-:W-:-:S02]  /*82b0*/  FMNMX.FTZ R75, R117, R75, !PT ;  /* 0x0000004b754b7209 */ /* 0x000fc40007810000 */
[C---:B------:R-:W-:Y:S02]  /*82c0*/  ISETP.GT.AND P4, PT, R91.reuse, 0x41, PT ;  /* 0x000000415b00780c */ /* 0x040fe40003f84270 */
[----:B------:R-:W-:Y:S01]  /*82d0*/  FMNMX.FTZ R75, R118, R75, !PT ;  /* 0x0000004b764b7209 */ /* 0x000fe20007810000 */
[----:B------:R-:W0:Y:S01]  /*82e0*/  MUFU.TANH R109, R109 ;  /* 0x0000006d006d7308 */ /* 0x000e220000002400 */
[----:B--2---:R-:W-:Y:S01]  /*82f0*/  FSEL R106, R106, -INF , P3 ;  /* 0xff8000006a6a7808 */ /* 0x004fe20001800000 */
[----:B------:R-:W-:Y:S02]  /*8300*/  WARPGROUP.DEPBAR.LE gsb0, 0x0 ;  /* 0x00008000000079c5 */ /* 0x000fe40000010000 */
[----:B------:R-:W-:Y:S01]  /*8310*/  WARPGROUP.ARRIVE ;  /* 0x00000000000079c5 */ /* 0x000fe20000000000 */
[----:B------:R-:W-:Y:S02]  /*8320*/  ISETP.GT.AND P3, PT, R91, 0x48, PT ;  /* 0x000000485b00780c */ /* 0x000fe40003f64270 */
[----:B------:R-:W-:Y:S01]  /*8330*/  FMNMX.FTZ R78, R106, R75, !PT ;  /* 0x0000004b6a4e7209 */ /* 0x000fe20007810000 */
[----:B------:R-:W2:Y:S01]  /*8340*/  MUFU.TANH R110, R110 ;  /* 0x0000006e006e7308 */ /* 0x000ea20000002400 */
[----:B-1----:R-:W-:Y:S01]  /*8350*/  FSEL R119, R119, -INF , P4 ;  /* 0xff80000077777808 */ /* 0x002fe20002000000 */
[----:B------:R-:W-:Y:S01]  /*8360*/  HGMMA.64x96x16.F32 R24, gdesc[UR32].tnspB, R24, gsb0 ;  /* 0x41600000201879f0 */ /* 0x000fe20008000818 */
[----:B------:R-:W-:Y:S01]  /*8370*/  UIADD3 UR32, UR10, 0x480, URZ ;  /* 0x000004800a207890 */ /* 0x000fe2000fffe03f */
[----:B------:R-:W-:Y:S01]  /*8380*/  ISETP.GT.AND P4, PT, R91, 0x49, PT ;  /* 0x000000495b00780c */ /* 0x000fe20003f84270 */
[----:B------:R-:W-:Y:S01]  /*8390*/  UIADD3 UR34, UR11, 0xc0, URZ ;  /* 0x000000c00b227890 */ /* 0x000fe2000fffe03f */
[----:B------:R-:W-:Y:S01]  /*83a0*/  FMNMX.FTZ R78, R119, R78, !PT ;  /* 0x0000004e774e7209 */ /* 0x000fe20007810000 */
[----:B------:R-:W-:Y:S01]  /*83b0*/  UMOV UR33, 0xc0000010 ;  /* 0xc000001000217882 */ /* 0x000fe20000000000 */
[----:B------:R-:W-:Y:S01]  /*83c0*/  UMOV UR35, 0x80000020 ;  /* 0x8000002000237882 */ /* 0x000fe20000000000 */
[----:B------:R-:W1:Y:S01]  /*83d0*/  MUFU.TANH R111, R111 ;  /* 0x0000006f006f7308 */ /* 0x000e620000002400 */
[----:B0-----:R-:W-:-:S02]  /*83e0*/  FSEL R109, R109, -INF , P3 ;  /* 0xff8000006d6d7808 */ /* 0x001fc40001800000 */
[----:B------:R-:W-:Y:S02]  /*83f0*/  ISETP.GT.AND P3, PT, R91, 0x50, PT ;  /* 0x000000505b00780c */ /* 0x000fe40003f64270 */
[----:B------:R-:W-:-:S03]  /*8400*/  FMNMX.FTZ R75, R109, R78, !PT ;  /* 0x0000004e6d4b7209 */ /* 0x000fc60007810000 */
[----:B------:R-:W0:Y:S01]  /*8410*/  MUFU.TANH R99, R99 ;  /* 0x0000006300637308 */ /* 0x000e220000002400 */
[----:B--2---:R-:W-:Y:S02]  /*8420*/  FSEL R110, R110, -INF , P4 ;  /* 0xff8000006e6e7808 */ /* 0x004fe40002000000 */
[----:B------:R-:W-:Y:S02]  /*8430*/  ISETP.GT.AND P4, PT, R91, 0x59, PT ;  /* 0x000000595b00780c */ /* 0x000fe40003f84270 */
[----:B------:R-:W-:-:S03]  /*8440*/  FMNMX.FTZ R78, R110, R75, !PT ;  /* 0x0000004b6e4e7209 */ /* 0x000fc60007810000 */
[----:B------:R-:W2:Y:S01]  /*8450*/  MUFU.TANH R102, R102 ;  /* 0x0000006600667308 */ /* 0x000ea20000002400 */
[----:B-1----:R-:W-:Y:S02]  /*8460*/  FSEL R111, R111, -INF , P3 ;  /* 0xff8000006f6f7808 */ /* 0x002fe40001800000 */
[----:B------:R-:W-:Y:S02]  /*8470*/  ISETP.GT.AND P3, PT, R91, 0x60, PT ;  /* 0x000000605b00780c */ /* 0x000fe40003f64270 */
[----:B------:R-:W-:-:S03]  /*8480*/  FMNMX.FTZ R78, R111, R78, !PT ;  /* 0x0000004e6f4e7209 */ /* 0x000fc60007810000 */
[----:B------:R-:W1:Y:S01]  /*8490*/  MUFU.TANH R103, R103 ;  /* 0x0000006700677308 */ /* 0x000e620000002400 */
[----:B0-----:R-:W-:Y:S02]  /*84a0*/  FSEL R99, R99, -INF , P6 ;  /* 0xff80000063637808 */ /* 0x001fe40003000000 */
[----:B------:R-:W-:Y:S02]  /*84b0*/  ISETP.GT.AND P6, PT, R91, 0x61, PT ;  /* 0x000000615b00780c */ /* 0x000fe40003fc4270 */
[----:B------:R-:W-:Y:S02]  /*84c0*/  FMNMX.FTZ R75, R99, R78, !PT ;  /* 0x0000004e634b7209 */ /* 0x000fe40007810000 */
[----:B------:R-:W-:Y:S01]  /*84d0*/  FSEL R94, R94, -INF , P6 ;  /* 0xff8000005e5e7808 */ /* 0x000fe20003000000 */
[----:B------:R-:W0:Y:S01]  /*84e0*/  MUFU.TANH R134, R134 ;  /* 0x0000008600867308 */ /* 0x000e220000002400 */
[----:B--2---:R-:W-:Y:S02]  /*84f0*/  FSEL R102, R102, -INF , P5 ;  /* 0xff80000066667808 */ /* 0x004fe40002800000 */
[----:B------:R-:W-:-:S02]  /*8500*/  ISETP.GT.AND P5, PT, R91, 0x68, PT ;  /* 0x000000685b00780c */ /* 0x000fc40003fa4270 */
[----:B------:R-:W-:Y:S02]  /*8510*/  FMNMX.FTZ R78, R102, R75, !PT ;  /* 0x0000004b664e7209 */ /* 0x000fe40007810000 */
[----:B------:R-:W-:Y:S01]  /*8520*/  FSEL R82, R82, -INF , P5 ;  /* 0xff80000052527808 */ /* 0x000fe20002800000 */
[----:B------:R-:W2:Y:S01]  /*8530*/  MUFU.TANH R95, R95 ;  /* 0x0000005f005f7308 */ /* 0x000ea20000002400 */
[----:B-1----:R-:W-:Y:S02]  /*8540*/  FSEL R103, R103, -INF , P4 ;  /* 0xff80000067677808 */ /* 0x002fe40002000000 */
[----:B------:R-:W-:Y:S02]  /*8550*/  ISETP.GT.AND P4, PT, R91, 0x69, PT ;  /* 0x000000695b00780c */ /* 0x000fe40003f84270 */
[----:B------:R-:W-:Y:S02]  /*8560*/  FMNMX.FTZ R75, R103, R78, !PT ;  /* 0x0000004e674b7209 */ /* 0x000fe40007810000 */
[----:B------:R-:W-:Y:S01]  /*8570*/  ISETP.GT.AND P6, PT, R91, 0x71, PT ;  /* 0x000000715b00780c */ /* 0x000fe20003fc4270 */
[----:B------:R1:W3:Y:S01]  /*8580*/  MUFU.TANH R74, R86 ;  /* 0x00000056004a7308 */ /* 0x0002e20000002400 */
[----:B0-----:R-:W-:-:S02]  /*8590*/  FSEL R134, R134, -INF , P3 ;  /* 0xff80000086867808 */ /* 0x001fc40001800000 */
[C---:B------:R-:W-:Y:S02]  /*85a0*/  ISETP.GT.AND P3, PT, R91.reuse, 0x70, PT ;  /* 0x000000705b00780c */ /* 0x040fe40003f64270 */
[----:B------:R-:W-:Y:S02]  /*85b0*/  FMNMX.FTZ R75, R134, R75, !PT ;  /* 0x0000004b864b7209 */ /* 0x000fe40007810000 */
[----:B------:R-:W-:Y:S01]  /*85c0*/  ISETP.GT.AND P5, PT, R91, 0x78, PT ;  /* 0x000000785b00780c */ /* 0x000fe20003fa4270 */
[----:B------:R-:W0:Y:S01]  /*85d0*/  MUFU.TANH R135, R135 ;  /* 0x0000008700877308 */ /* 0x000e220000002400 */
[----:B-1----:R-:W-:Y:S02]  /*85e0*/  FSEL R86, R83, -INF , P4 ;  /* 0xff80000053567808 */ /* 0x002fe40002000000 */
[----:B------:R-:W-:Y:S02]  /*85f0*/  FMNMX.FTZ R83, R94, R75, !PT ;  /* 0x0000004b5e537209 */ /* 0x000fe40007810000 */
[----:B------:R-:W-:-:S02]  /*8600*/  ISETP.GT.AND P4, PT, R91, 0x79, PT ;  /* 0x000000795b00780c */ /* 0x000fc40003f84270 */
[----:B------:R-:W-:Y:S01]  /*8610*/  FMNMX.FTZ R83, R82, R83, !PT ;  /* 0x0000005352537209 */ /* 0x000fe20007810000 */
[----:B------:R-:W-:Y:S01]  /*8620*/  MUFU.TANH R137, R137 ;  /* 0x0000008900897308 */ /* 0x000fe20000002400 */
[----:B------:R-:W-:Y:S02]  /*8630*/  FSEL R78, R87, -INF , P6 ;  /* 0xff800000574e7808 */ /* 0x000fe40003000000 */
[----:B--2---:R-:W-:Y:S02]  /*8640*/  FSEL R75, R95, -INF , P3 ;  /* 0xff8000005f4b7808 */ /* 0x004fe40001800000 */
[----:B------:R-:W-:Y:S02]  /*8650*/  FMNMX.FTZ R87, R86, R83, !PT ;  /* 0x0000005356577209 */ /* 0x000fe40007810000 */
[----:B---3--:R-:W-:Y:S01]  /*8660*/  FSEL R74, R74, -INF , P5 ;  /* 0xff8000004a4a7808 */ /* 0x008fe20002800000 */
[----:B------:R-:W1:Y:S01]  /*8670*/  MUFU.TANH R138, R138 ;  /* 0x0000008a008a7308 */ /* 0x000e620000002400 */
[----:B0-----:R-:W-:-:S02]  /*8680*/  FSEL R83, R135, -INF , P4 ;  /* 0xff80000087537808 */ /* 0x001fc40002000000 */
[C---:B------:R-:W-:Y:S02]  /*8690*/  ISETP.GT.AND P3, PT, R91.reuse, 0x80, PT ;  /* 0x000000805b00780c */ /* 0x040fe40003f64270 */
[C---:B------:R-:W-:Y:S02]  /*86a0*/  ISETP.GT.AND P6, PT, R91.reuse, 0x81, PT ;  /* 0x000000815b00780c */ /* 0x040fe40003fc4270 */
[C---:B------:R-:W-:Y:S01]  /*86b0*/  ISETP.GT.AND P5, PT, R91.reuse, 0x88, PT ;  /* 0x000000885b00780c */ /* 0x040fe20003fa4270 */
[----:B------:R-:W0:Y:S01]  /*86c0*/  MUFU.TANH R136, R136 ;  /* 0x0000008800887308 */ /* 0x000e220000002400 */
[----:B------:R-:W-:Y:S02]  /*86d0*/  ISETP.GT.AND P4, PT, R91, 0x89, PT ;  /* 0x000000895b00780c */ /* 0x000fe40003f84270 */
[----:B------:R-:W-:Y:S01]  /*86e0*/  FMNMX.FTZ R91, R75, R87, !PT ;  /* 0x000000574b5b7209 */ /* 0x000fe20007810000 */
[----:B------:R-:W-:-:S03]  /*86f0*/  FMUL.FTZ R87, R79, UR5 ;  /* 0x000000054f577c20 */ /* 0x000fc60008410000 */
[----:B------:R-:W-:Y:S01]  /*8700*/  FMNMX.FTZ R91, R78, R91, !PT ;  /* 0x0000005b4e5b7209 */ /* 0x000fe20007810000 */
[----:B------:R-:W-:Y:S01]  /*8710*/  MUFU.TANH R7, R7 ;  /* 0x0000000700077308 */ /* 0x000fe20000002400 */
[----:B-1----:R-:W-:Y:S02]  /*8720*/  FSEL R95, R138, -INF , P6 ;  /* 0xff8000008a5f7808 */ /* 0x002fe40003000000 */
[----:B------:R-:W-:Y:S02]  /*8730*/  FMNMX.FTZ R140, R74, R91, !PT ;  /* 0x0000005b4a8c7209 */ /* 0x000fe40007810000 */
[----:B------:R-:W-:Y:S01]  /*8740*/  FSEL R91, R137, -INF , P3 ;  /* 0xff800000895b7808 */ /* 0x000fe20001800000 */
[----:B------:R-:W-:Y:S02]  /*8750*/  WARPGROUP.DEPBAR.LE gsb0, 0x0 ;  /* 0x00008000000079c5 */ /* 0x000fe40000010000 */
[----:B------:R-:W-:Y:S01]  /*8760*/  WARPGROUP.ARRIVE ;  /* 0x00000000000079c5 */ /* 0x000fe20000000000 */
[----:B------:R-:W1:Y:S01]  /*8770*/  MUFU.TANH R87, R87 ;  /* 0x0000005700577308 */ /* 0x000e620000002400 */
[----:B------:R-:W-:-:S02]  /*8780*/  FMNMX.FTZ R140, R83, R140, !PT ;  /* 0x0000008c538c7209 */ /* 0x000fc40007810000 */
[----:B0-----:R-:W-:Y:S02]  /*8790*/  FSEL R79, R136, -INF , P5 ;  /* 0xff800000884f7808 */ /* 0x001fe40002800000 */
[----:B------:R-:W-:Y:S01]  /*87a0*/  HGMMA.64x96x16.F32 R24, gdesc[UR32].tnspB, R24, gsb0 ;  /* 0x41600000201879f0 */ /* 0x000fe20008000818 */
[----:B------:R-:W-:Y:S01]  /*87b0*/  UIADD3 UR32, UR10, 0x600, URZ ;  /* 0x000006000a207890 */ /* 0x000fe2000fffe03f */
[----:B------:R-:W-:Y:S01]  /*87c0*/  FMNMX.FTZ R140, R91, R140, !PT ;  /* 0x0000008c5b8c7209 */ /* 0x000fe20007810000 */
[----:B------:R-:W-:Y:S01]  /*87d0*/  UIADD3 UR34, UR11, 0x100, URZ ;  /* 0x000001000b227890 */ /* 0x000fe2000fffe03f */
[----:B------:R-:W0:Y:S01]  /*87e0*/  MUFU.TANH R8, R8 ;  /* 0x0000000800087308 */ /* 0x000e220000002400 */
[----:B------:R-:W-:Y:S01]  /*87f0*/  UMOV UR33, 0xc0000010 ;  /* 0xc000001000217882 */ /* 0x000fe20000000000 */
[----:B------:R-:W-:Y:S01]  /*8800*/  UMOV UR35, 0x80000020 ;  /* 0x8000002000237882 */ /* 0x000fe20000000000 */
[----:B------:R-:W-:Y:S02]  /*8810*/  FMNMX.FTZ R140, R95, R140, !PT ;  /* 0x0000008c5f8c7209 */ /* 0x000fe40007810000 */
[----:B------:R-:W-:-:S02]  /*8820*/  ISETP.GT.AND P6, PT, R90, 0x1, PT ;  /* 0x000000015a00780c */ /* 0x000fc40003fc4270 */
[----:B------:R-:W-:Y:S01]  /*8830*/  FMNMX.FTZ R140, R79, R140, !PT ;  /* 0x0000008c4f8c7209 */ /* 0x000fe20007810000 */
[----:B------:R-:W2:Y:S01]  /*8840*/  MUFU.TANH R11, R11 ;  /* 0x0000000b000b7308 */ /* 0x000ea20000002400 */
[----:B-1----:R-:W-:Y:S02]  /*8850*/  FSEL R87, R87, -INF , P4 ;  /* 0xff80000057577808 */ /* 0x002fe40002000000 */
[C---:B------:R-:W-:Y:S02]  /*8860*/  ISETP.GT.AND P4, PT, R90.reuse, RZ, PT ;  /* 0x000000ff5a00720c */ /* 0x040fe40003f84270 */
[----:B------:R-:W-:Y:S02]  /*8870*/  FMNMX.FTZ R135, R87, R140, !PT ;  /* 0x0000008c57877209 */ /* 0x000fe40007810000 */
[----:B------:R-:W-:Y:S01]  /*8880*/  ISETP.GT.AND P5, PT, R90, 0x8, PT ;  /* 0x000000085a00780c */ /* 0x000fe20003fa4270 */
[----:B------:R-:W-:Y:S01]  /*8890*/  MUFU.TANH R12, R12 ;  /* 0x0000000c000c7308 */ /* 0x000fe20000002400 */
[----:B0-----:R-:W-:Y:S01]  /*88a0*/  FSEL R8, R8, -INF , P6 ;  /* 0xff80000008087808 */ /* 0x001fe20003000000 */
[----:B------:R-:W0:Y:S01]  /*88b0*/  SHFL.BFLY PT, R136, R135, 0x2, 0x1f ;  /* 0x0c401f0087887f89 */ /* 0x000e2200000e0000 */
[----:B------:R-:W-:-:S05]  /*88c0*/  ISETP.GT.AND P6, PT, R90, 0x10, PT ;  /* 0x000000105a00780c */ /* 0x000fca0003fc4270 */
[----:B------:R-:W1:Y:S01]  /*88d0*/  MUFU.TANH R14, R14 ;  /* 0x0000000e000e7308 */ /* 0x000e620000002400 */
[----:B--2---:R-:W-:Y:S02]  /*88e0*/  FSEL R11, R11, -INF , P5 ;  /* 0xff8000000b0b7808 */ /* 0x004fe40002800000 */
[----:B------:R-:W-:-:S05]  /*88f0*/  ISETP.GT.AND P5, PT, R90, 0x11, PT ;  /* 0x000000115a00780c */ /* 0x000fca0003fa4270 */
[----:B------:R-:W2:Y:S08]  /*8900*/  MUFU.TANH R20, R20 ;  /* 0x0000001400147308 */ /* 0x000eb00000002400 */
[----:B------:R-:W3:Y:S01]  /*8910*/  MUFU.TANH R130, R130 ;  /* 0x0000008200827308 */ /* 0x000ee20000002400 */
[----:B-1----:R-:W-:Y:S02]  /*8920*/  FSEL R14, R14, -INF , P6 ;  /* 0xff8000000e0e7808 */ /* 0x002fe40003000000 */
[----:B0-----:R-:W-:Y:S01]  /*8930*/  FMNMX.FTZ R136, R135, R136, !PT ;  /* 0x0000008887887209 */ /* 0x001fe20007810000 */
[----:B------:R-:W-:Y:S01]  /*8940*/  FMUL.FTZ R135, R72, UR5 ;  /* 0x0000000548877c20 */ /* 0x000fe20008410000 */
[----:B------:R-:W-:-:S03]  /*8950*/  ISETP.GT.AND P6, PT, R90, 0x19, PT ;  /* 0x000000195a00780c */ /* 0x000fc60003fc4270 */
[----:B------:R-:W0:Y:S01]  /*8960*/  SHFL.BFLY PT, R137, R136, 0x1, 0x1f ;  /* 0x0c201f0088897f89 */ /* 0x000e2200000e0000 */
[----:B------:R-:W1:Y:S08]  /*8970*/  MUFU.TANH R128, R128 ;  /* 0x0000008000807308 */ /* 0x000e700000002400 */
[----:B------:R-:W4:Y:S08]  /*8980*/  MUFU.TANH R120, R120 ;  /* 0x0000007800787308 */ /* 0x000f300000002400 */
[----:B------:R-:W5:Y:S01]  /*8990*/  MUFU.TANH R121, R121 ;  /* 0x0000007900797308 */ /* 0x000f620000002400 */
[----:B0-----:R-:W-:-:S07]  /*89a0*/  FMNMX.FTZ R72, R136, R137, !PT ;  /* 0x0000008988487209 */ /* 0x001fce0007810000 */
[----:B------:R-:W0:Y:S01]  /*89b0*/  MUFU.TANH R124, R124 ;  /* 0x0000007c007c7308 */ /* 0x000e220000002400 */
[C---:B------:R-:W-:Y:S01]  /*89c0*/  FSETP.NEU.FTZ.AND P3, PT, R72.reuse, -INF , PT ;  /* 0xff8000004800780b */ /* 0x040fe20003f7d000 */
[----:B------:R-:W-:-:S06]  /*89d0*/  FMUL.FTZ R136, R72, UR4 ;  /* 0x0000000448887c20 */ /* 0x000fcc0008410000 */
[----:B------:R-:W0:Y:S01]  /*89e0*/  MUFU.TANH R125, R125 ;  /* 0x0000007d007d7308 */ /* 0x000e220000002400 */
[----:B------:R-:W-:-:S05]  /*89f0*/  FSEL R136, R136, RZ, P3 ;  /* 0x000000ff88887208 */ /* 0x000fca0001800000 */
[--C-:B------:R-:W-:Y:S01]  /*8a00*/  FFMA.FTZ R137, R21, UR4, -R136.reuse ;  /* 0x0000000415897c23 */ /* 0x100fe20008010888 */
[----:B------:R-:W-:Y:S01]  /*8a10*/  FSEL R21, R7, -INF , P4 ;  /* 0xff80000007157808 */ /* 0x000fe20002000000 */
[--C-:B------:R-:W-:Y:S01]  /*8a20*/  FFMA.FTZ R139, R131, UR4, -R136.reuse ;  /* 0x00000004838b7c23 */ /* 0x100fe20008010888 */
[----:B------:R-:W-:Y:S01]  /*8a30*/  ISETP.GT.AND P4, PT, R90, 0x9, PT ;  /* 0x000000095a00780c */ /* 0x000fe20003f84270 */
[----:B------:R2:W-:Y:S01]  /*8a40*/  MUFU.EX2 R7, R137 ;  /* 0x0000008900077308 */ /* 0x0005e20000000800 */
[----:B------:R-:W-:Y:S01]  /*8a50*/  FMNMX.FTZ R131, R21, R4, !PT ;  /* 0x0000000415837209 */ /* 0x000fe20007810000 */
[--C-:B------:R-:W-:Y:S01]  /*8a60*/  FFMA.FTZ R138, R129, UR4, -R136.reuse ;  /* 0x00000004818a7c23 */ /* 0x100fe20008010888 */
[----:B------:R-:W-:Y:S01]  /*8a70*/  FSEL R98, R12, -INF , P4 ;  /* 0xff8000000c627808 */ /* 0x000fe20002000000 */
[--C-:B------:R-:W-:Y:S01]  /*8a80*/  FFMA.FTZ R132, R132, UR4, -R136.reuse ;  /* 0x0000000484847c23 */ /* 0x100fe20008010888 */
[----:B------:R-:W-:Y:S01]  /*8a90*/  FMNMX.FTZ R131, R8, R131, !PT ;  /* 0x0000008308837209 */ /* 0x000fe20007810000 */
[----:B------:R-:W-:Y:S01]  /*8aa0*/  FFMA.FTZ R133, R133, UR4, -R136 ;  /* 0x0000000485857c23 */ /* 0x000fe20008010888 */
[----:B------:R-:W-:-:S02]  /*8ab0*/  WARPGROUP.DEPBAR.LE gsb0, 0x0 ;  /* 0x00008000000079c5 */ /* 0x000fc40000010000 */
[----:B------:R-:W-:Y:S01]  /*8ac0*/  WARPGROUP.ARRIVE ;  /* 0x00000000000079c5 */ /* 0x000fe20000000000 */
[----:B--2---:R-:W-:Y:S01]  /*8ad0*/  FMNMX.FTZ R137, R11, R131, !PT ;  /* 0x000000830b897209 */ /* 0x004fe20007810000 */
[----:B------:R2:W-:Y:S01]  /*8ae0*/  MUFU.EX2 R12, R138 ;  /* 0x0000008a000c7308 */ /* 0x0005e20000000800 */
[----:B------:R-:W-:Y:S01]  /*8af0*/  ISETP.GT.AND P4, PT, R90, 0x18, PT ;  /* 0x000000185a00780c */ /* 0x000fe20003f84270 */
[--C-:B------:R-:W-:Y:S01]  /*8b00*/  FFMA.FTZ R140, R111, UR4, -R136.reuse ;  /* 0x000000046f8c7c23 */ /* 0x100fe20008010888 */
[----:B------:R-:W-:Y:S01]  /*8b10*/  FMNMX.FTZ R137, R98, R137, !PT ;  /* 0x0000008962897209 */ /* 0x000fe20007810000 */
[----:B------:R-:W-:Y:S01]  /*8b20*/  HGMMA.64x96x16.F32 R24, gdesc[UR32].tnspB, R24, gsb0 ;  /* 0x41600000201879f0 */ /* 0x000fe20008000818 */
[----:B------:R-:W-:Y:S01]  /*8b30*/  UIADD3 UR32, UR10, 0x780, URZ ;  /* 0x000007800a207890 */ /* 0x000fe2000fffe03f */
[----:B------:R-:W-:Y:S01]  /*8b40*/  FSEL R129, R20, -INF , P5 ;  /* 0xff80000014817808 */ /* 0x000fe20002800000 */
[----:B------:R-:W-:Y:S01]  /*8b50*/  UIADD3 UR34, UR11, 0x140, URZ ;  /* 0x000001400b227890 */ /* 0x000fe2000fffe03f */
[----:B---3--:R-:W-:Y:S01]  /*8b60*/  FSEL R131, R130, -INF , P6 ;  /* 0xff80000082837808 */ /* 0x008fe20003000000 */
[----:B------:R-:W-:Y:S01]  /*8b70*/  UMOV UR33, 0xc0000010 ;  /* 0xc000001000217882 */ /* 0x000fe20000000000 */
[----:B------:R-:W-:Y:S01]  /*8b80*/  UMOV UR35, 0x80000020 ;  /* 0x8000002000237882 */ /* 0x000fe20000000000 */
[----:B--2---:R-:W-:Y:S01]  /*8b90*/  FMNMX.FTZ R138, R14, R137, !PT ;  /* 0x000000890e8a7209 */ /* 0x004fe20007810000 */
[----:B------:R2:W-:Y:S01]  /*8ba0*/  MUFU.EX2 R130, R132 ;  /* 0x0000008400827308 */ /* 0x0005e20000000800 */
[----:B-1----:R-:W-:Y:S01]  /*8bb0*/  FSEL R128, R128, -INF , P4 ;  /* 0xff80000080807808 */ /* 0x002fe20002000000 */
[--C-:B------:R-:W-:Y:S01]  /*8bc0*/  FFMA.FTZ R137, R126, UR4, -R136.reuse ;  /* 0x000000047e897c23 */ /* 0x100fe20008010888 */
[C---:B------:R-:W-:Y:S01]  /*8bd0*/  ISETP.GT.AND P5, PT, R90.reuse, 0x20, PT ;  /* 0x000000205a00780c */ /* 0x040fe20003fa4270 */
[--C-:B------:R-:W-:Y:S01]  /*8be0*/  FFMA.FTZ R9, R9, UR4, -R136.reuse ;  /* 0x0000000409097c23 */ /* 0x100fe20008010888 */
[----:B------:R-:W-:Y:S01]  /*8bf0*/  ISETP.GT.AND P4, PT, R90, 0x21, PT ;  /* 0x000000215a00780c */ /* 0x000fe20003f84270 */
[--C-:B------:R-:W-:Y:S01]  /*8c00*/  FFMA.FTZ R10, R10, UR4, -R136.reuse ;  /* 0x000000040a0a7c23 */ /* 0x100fe20008010888 */
[----:B----4-:R-:W-:Y:S01]  /*8c10*/  FSEL R120, R120, -INF , P5 ;  /* 0xff80000078787808 */ /* 0x010fe20002800000 */
[----:B------:R-:W1:Y:S01]  /*8c20*/  MUFU.TANH R112, R112 ;  /* 0x0000007000707308 */ /* 0x000e620000002400 */
[----:B--2---:R-:W-:Y:S01]  /*8c30*/  FMNMX.FTZ R132, R129, R138, !PT ;  /* 0x0000008a81847209 */ /* 0x004fe20007810000 */
[--C-:B------:R-:W-:Y:S01]  /*8c40*/  FFMA.FTZ R13, R13, UR4, -R136.reuse ;  /* 0x000000040d0d7c23 */ /* 0x100fe20008010888 */
[----:B------:R-:W-:Y:S01]  /*8c50*/  ISETP.GT.AND P6, PT, R90, 0x28, PT ;  /* 0x000000285a00780c */ /* 0x000fe20003fc4270 */
[--C-:B------:R-:W-:Y:S01]  /*8c60*/  FFMA.FTZ R15, R15, UR4, -R136.reuse ;  /* 0x000000040f0f7c23 */ /* 0x100fe20008010888 */
[----:B------:R-:W-:Y:S01]  /*8c70*/  FMNMX.FTZ R132, R128, R132, !PT ;  /* 0x0000008480847209 */ /* 0x000fe20007810000 */
[--C-:B------:R-:W-:Y:S01]  /*8c80*/  FFMA.FTZ R122, R122, UR4, -R136.reuse ;  /* 0x000000047a7a7c23 */ /* 0x100fe20008010888 */
[----:B-----5:R-:W-:Y:S01]  /*8c90*/  FSEL R121, R121, -INF , P4 ;  /* 0xff80000079797808 */ /* 0x020fe20002000000 */
[----:B------:R-:W2:Y:S01]  /*8ca0*/  MUFU.TANH R113, R113 ;  /* 0x0000007100717308 */ /* 0x000ea20000002400 */
[----:B------:R-:W-:Y:S01]  /*8cb0*/  FMNMX.FTZ R132, R131, R132, !PT ;  /* 0x0000008483847209 */ /* 0x000fe20007810000 */
[--C-:B------:R-:W-:Y:S01]  /*8cc0*/  FFMA.FTZ R123, R123, UR4, -R136.reuse ;  /* 0x000000047b7b7c23 */ /* 0x100fe20008010888 */
[----:B------:R-:W-:Y:S01]  /*8cd0*/  ISETP.GT.AND P5, PT, R90, 0x29, PT ;  /* 0x000000295a00780c */ /* 0x000fe20003fa4270 */
[--C-:B------:R-:W-:Y:S01]  /*8ce0*/  FFMA.FTZ R94, R94, UR4, -R136.reuse ;  /* 0x000000045e5e7c23 */ /* 0x100fe20008010888 */
[----:B------:R-:W-:Y:S01]  /*8cf0*/  FMNMX.FTZ R132, R120, R132, !PT ;  /* 0x0000008478847209 */ /* 0x000fe20007810000 */
[--C-:B------:R-:W-:Y:S01]  /*8d00*/  FFMA.FTZ R82, R82, UR4, -R136.reuse ;  /* 0x0000000452527c23 */ /* 0x100fe20008010888 */
[----:B0-----:R-:W-:Y:S01]  /*8d10*/  FSEL R124, R124, -INF , P6 ;  /* 0xff8000007c7c7808 */ /* 0x001fe20003000000 */
[----:B------:R-:W0:Y:S01]  /*8d20*/  MUFU.TANH R115, R115 ;  /* 0x0000007300737308 */ /* 0x000e220000002400 */
[----:B------:R-:W-:Y:S01]  /*8d30*/  FMNMX.FTZ R132, R121, R132, !PT ;  /* 0x0000008479847209 */ /* 0x000fe20007810000 */
[--C-:B------:R-:W-:Y:S01]  /*8d40*/  FFMA.FTZ R86, R86, UR4, -R136.reuse ;  /* 0x0000000456567c23 */ /* 0x100fe20008010888 */
[----:B------:R-:W-:Y:S01]  /*8d50*/  ISETP.GT.AND P4, PT, R90, 0x30, PT ;  /* 0x000000305a00780c */ /* 0x000fe20003f84270 */
[--C-:B------:R-:W-:Y:S01]  /*8d60*/  FFMA.FTZ R75, R75, UR4, -R136.reuse ;  /* 0x000000044b4b7c23 */ /* 0x100fe20008010888 */
[----:B------:R-:W-:Y:S01]  /*8d70*/  FSEL R125, R125, -INF , P5 ;  /* 0xff8000007d7d7808 */ /* 0x000fe20002800000 */
[--C-:B------:R-:W-:Y:S01]  /*8d80*/  FFMA.FTZ R83, R83, UR4, -R136.reuse ;  /* 0x0000000453537c23 */ /* 0x100fe20008010888 */
[----:B------:R-:W-:Y:S01]  /*8d90*/  FMNMX.FTZ R132, R124, R132, !PT ;  /* 0x000000847c847209 */ /* 0x000fe20007810000 */
[----:B------:R-:W-:Y:S01]  /*8da0*/  MUFU.TANH R104, R104 ;  /* 0x0000006800687308 */ /* 0x000fe20000002400 */
[----:B------:R-:W-:Y:S01]  /*8db0*/  ISETP.GT.AND P6, PT, R90, 0x31, PT ;  /* 0x000000315a00780c */ /* 0x000fe20003fc4270 */
[--C-:B------:R-:W-:Y:S01]  /*8dc0*/  FFMA.FTZ R91, R91, UR4, -R136.reuse ;  /* 0x000000045b5b7c23 */ /* 0x100fe20008010888 */
[----:B-1----:R-:W-:Y:S01]  /*8dd0*/  FSEL R126, R112, -INF , P4 ;  /* 0xff800000707e7808 */ /* 0x002fe20002000000 */
[--C-:B------:R-:W-:Y:S01]  /*8de0*/  FFMA.FTZ R95, R95, UR4, -R136.reuse ;  /* 0x000000045f5f7c23 */ /* 0x100fe20008010888 */
[----:B------:R-:W-:Y:S01]  /*8df0*/  FMNMX.FTZ R132, R125, R132, !PT ;  /* 0x000000847d847209 */ /* 0x000fe20007810000 */
[----:B------:R-:W-:Y:S01]  /*8e00*/  FFMA.FTZ R87, R87, UR4, -R136 ;  /* 0x0000000457577c23 */ /* 0x000fe20008010888 */
[----:B------:R-:W-:Y:S01]  /*8e10*/  ISETP.GT.AND P5, PT, R90, 0x38, PT ;  /* 0x000000385a00780c */ /* 0x000fe20003fa4270 */
[----:B------:R-:W1:Y:S01]  /*8e20*/  MUFU.TANH R116, R116 ;  /* 0x0000007400747308 */ /* 0x000e620000002400 */
[----:B--2---:R-:W-:-:S02]  /*8e30*/  FSEL R113, R113, -INF , P6 ;  /* 0xff80000071717808 */ /* 0x004fc40003000000 */
[----:B------:R-:W-:Y:S02]  /*8e40*/  FMNMX.FTZ R132, R126, R132, !PT ;  /* 0x000000847e847209 */ /* 0x000fe40007810000 */
[C---:B------:R-:W-:Y:S02]  /*8e50*/  ISETP.GT.AND P6, PT, R90.reuse, 0x40, PT ;  /* 0x000000405a00780c */ /* 0x040fe40003fc4270 */
[----:B------:R-:W-:Y:S01]  /*8e60*/  ISETP.GT.AND P4, PT, R90, 0x39, PT ;  /* 0x000000395a00780c */ /* 0x000fe20003f84270 */
[----:B------:R2:W-:Y:S01]  /*8e70*/  MUFU.EX2 R112, R137 ;  /* 0x0000008900707308 */ /* 0x0005e20000000800 */
[----:B------:R-:W-:-:S07]  /*8e80*/  FMNMX.FTZ R132, R113, R132, !PT ;  /* 0x0000008471847209 */ /* 0x000fce0007810000 */
[----:B------:R-:W3:Y:S01]  /*8e90*/  MUFU.TANH R105, R105 ;  /* 0x0000006900697308 */ /* 0x000ee20000002400 */
[----:B--2---:R-:W-:Y:S01]  /*8ea0*/  FFMA.FTZ R137, R127, UR4, -R136 ;  /* 0x000000047f897c23 */ /* 0x004fe20008010888 */
[----:B0-----:R-:W-:Y:S02]  /*8eb0*/  FSEL R127, R115, -INF , P5 ;  /* 0xff800000737f7808 */ /* 0x001fe40002800000 */
[----:B-1----:R-:W-:Y:S02]  /*8ec0*/  FSEL R116, R116, -INF , P4 ;  /* 0xff80000074747808 */ /* 0x002fe40002000000 */
[C---:B------:R-:W-:Y:S02]  /*8ed0*/  ISETP.GT.AND P5, PT, R90.reuse, 0x41, PT ;  /* 0x000000415a00780c */ /* 0x040fe40003fa4270 */
[----:B------:R0:W-:Y:S01]  /*8ee0*/  MUFU.EX2 R115, R137 ;  /* 0x0000008900737308 */ /* 0x0001e20000000800 */
[----:B------:R-:W-:-:S07]  /*8ef0*/  ISETP.GT.AND P4, PT, R90, 0x48, PT ;  /* 0x000000485a00780c */ /* 0x000fce0003f84270 */
[----:B------:R-:W1:Y:S01]  /*8f00*/  MUFU.TANH R107, R107 ;  /* 0x0000006b006b7308 */ /* 0x000e620000002400 */
[----:B0-----:R-:W-:Y:S01]  /*8f10*/  FFMA.FTZ R137, R114, UR4, -R136 ;  /* 0x0000000472897c23 */ /* 0x001fe20008010888 */
[----:B------:R-:W-:Y:S02]  /*8f20*/  FSEL R114, R104, -INF , P6 ;  /* 0xff80000068727808 */ /* 0x000fe40003000000 */
[----:B---3--:R-:W-:Y:S02]  /*8f30*/  FSEL R105, R105, -INF , P5 ;  /* 0xff80000069697808 */ /* 0x008fe40002800000 */
[C---:B------:R-:W-:Y:S02]  /*8f40*/  ISETP.GT.AND P6, PT, R90.reuse, 0x49, PT ;  /* 0x000000495a00780c */ /* 0x040fe40003fc4270 */
[----:B------:R-:W0:Y:S01]  /*8f50*/  MUFU.TANH R108, R108 ;  /* 0x0000006c006c7308 */ /* 0x000e220000002400 */
[----:B------:R-:W-:-:S07]  /*8f60*/  ISETP.GT.AND P5, PT, R90, 0x50, PT ;  /* 0x000000505a00780c */ /* 0x000fce0003fa4270 */
[----:B------:R2:W-:Y:S01]  /*8f70*/  MUFU.EX2 R104, R137 ;  /* 0x0000008900687308 */ /* 0x0005e20000000800 */
[----:B------:R-:W-:Y:S02]  /*8f80*/  WARPGROUP.DEPBAR.LE gsb0, 0x0 ;  /* 0x00008000000079c5 */ /* 0x000fe40000010000 */
[----:B------:R-:W-:Y:S01]  /*8f90*/  WARPGROUP.ARRIVE ;  /* 0x00000000000079c5 */ /* 0x000fe20000000000 */
[----:B--2---:R-:W-:-:S04]  /*8fa0*/  FMNMX.FTZ R137, R127, R132, !PT ;  /* 0x000000847f897209 */ /* 0x004fc80007810000 */
[----:B------:R-:W-:Y:S01]  /*8fb0*/  MUFU.TANH R96, R96 ;  /* 0x0000006000607308 */ /* 0x000fe20000002400 */
[----:B-1----:R-:W-:Y:S02]  /*8fc0*/  FSEL R132, R107, -INF , P4 ;  /* 0xff8000006b847808 */ /* 0x002fe40002000000 */
[----:B------:R-:W-:Y:S01]  /*8fd0*/  FMNMX.FTZ R137, R116, R137, !PT ;  /* 0x0000008974897209 */ /* 0x000fe20007810000 */
[----:B------:R-:W-:Y:S01]  /*8fe0*/  HGMMA.64x96x16.F32 R24, gdesc[UR32].tnspB, R24, gsb0 ;  /* 0x41600000201879f0 */ /* 0x000fe20008000818 */
[----:B------:R-:W-:Y:S01]  /*8ff0*/  UIADD3 UR32, UR10, 0xa80, URZ ;  /* 0x00000a800a207890 */ /* 0x000fe2000fffe03f */
[----:B0-----:R-:W-:Y:S01]  /*9000*/  FSEL R108, R108, -INF , P6 ;  /* 0xff8000006c6c7808 */ /* 0x001fe20003000000 */
[----:B------:R-:W-:Y:S01]  /*9010*/  UIADD3 UR34, UR11, 0x1c0, URZ ;  /* 0x000001c00b227890 */ /* 0x000fe2000fffe03f */
[----:B------:R-:W-:Y:S01]  /*9020*/  MUFU.TANH R97, R97 ;  /* 0x0000006100617308 */ /* 0x000fe20000002400 */
[----:B------:R-:W-:Y:S01]  /*9030*/  UMOV UR33, 0xc0000010 ;  /* 0xc000001000217882 */ /* 0x000fe20000000000 */
[----:B------:R-:W-:Y:S01]  /*9040*/  UMOV UR35, 0x80000020 ;  /* 0x8000002000237882 */ /* 0x000fe20000000000 */
[----:B------:R-:W-:-:S02]  /*9050*/  FMNMX.FTZ R137, R114, R137, !PT ;  /* 0x0000008972897209 */ /* 0x000fc40007810000 */
[C---:B------:R-:W-:Y:S02]  /*9060*/  ISETP.GT.AND P4, PT, R90.reuse, 0x51, PT ;  /* 0x000000515a00780c */ /* 0x040fe40003f84270 */
[----:B------:R-:W-:Y:S01]  /*9070*/  FMNMX.FTZ R137, R105, R137, !PT ;  /* 0x0000008969897209 */ /* 0x000fe20007810000 */
[----:B------:R-:W0:Y:S01]  /*9080*/  MUFU.TANH R100, R100 ;  /* 0x0000006400647308 */ /* 0x000e220000002400 */
[----:B------:R-:W-:Y:S02]  /*9090*/  ISETP.GT.AND P6, PT, R90, 0x58, PT ;  /* 0x000000585a00780c */ /* 0x000fe40003fc4270 */
[----:B------:R-:W-:-:S04]  /*90a0*/  FMNMX.FTZ R137, R132, R137, !PT ;  /* 0x0000008984897209 */ /* 0x000fc80007810000 */
[----:B------:R-:W-:Y:S01]  /*90b0*/  FMNMX.FTZ R137, R108, R137, !PT ;  /* 0x000000896c897209 */ /* 0x000fe20007810000 */
[----:B------:R-:W1:Y:S08]  /*90c0*/  MUFU.TANH R101, R101 ;  /* 0x0000006500657308 */ /* 0x000e700000002400 */
[----:B------:R2:W-:Y:S01]  /*90d0*/  MUFU.EX2 R107, R133 ;  /* 0x00000085006b7308 */ /* 0x0005e20000000800 */
[----:B0-----:R-:W-:-:S02]  /*90e0*/  FSEL R100, R100, -INF , P6 ;  /* 0xff80000064647808 */ /* 0x001fc40003000000 */
[----:B------:R-:W-:-:S05]  /*90f0*/  ISETP.GT.AND P6, PT, R90, 0x61, PT ;  /* 0x000000615a00780c */ /* 0x000fca0003fc4270 */
[----:B------:R-:W0:Y:S01]  /*9100*/  MUFU.TANH R88, R88 ;  /* 0x0000005800587308 */ /* 0x000e220000002400 */
[----:B--2---:R-:W-:Y:S01]  /*9110*/  FFMA.FTZ R133, R117, UR4, -R136 ;  /* 0x0000000475857c23 */ /* 0x004fe20008010888 */
[----:B------:R-:W-:Y:S02]  /*9120*/  FSEL R117, R96, -INF , P5 ;  /* 0xff80000060757808 */ /* 0x000fe40002800000 */
[C---:B------:R-:W-:Y:S02]  /*9130*/  ISETP.GT.AND P5, PT, R90.reuse, 0x59, PT ;  /* 0x000000595a00780c */ /* 0x040fe40003fa4270 */
[----:B------:R-:W-:Y:S02]  /*9140*/  FMNMX.FTZ R137, R117, R137, !PT ;  /* 0x0000008975897209 */ /* 0x000fe40007810000 */
[----:B------:R-:W-:Y:S01]  /*9150*/  MUFU.TANH R89, R89 ;  /* 0x0000005900597308 */ /* 0x000fe20000002400 */
[----:B-1----:R-:W-:Y:S02]  /*9160*/  FSEL R101, R101, -INF , P5 ;  /* 0xff80000065657808 */ /* 0x002fe40002800000 */
[----:B------:R-:W-:-:S05]  /*9170*/  ISETP.GT.AND P5, PT, R90, 0x68, PT ;  /* 0x000000685a00780c */ /* 0x000fca0003fa4270 */
[----:B------:R1:W-:Y:S08]  /*9180*/  MUFU.EX2 R96, R133 ;  /* 0x0000008500607308 */ /* 0x0003f00000000800 */
[----:B------:R-:W2:Y:S01]  /*9190*/  MUFU.TANH R92, R92 ;  /* 0x0000005c005c7308 */ /* 0x000ea20000002400 */
[----:B-1----:R-:W-:Y:S01]  /*91a0*/  FSEL R133, R97, -INF , P4 ;  /* 0xff80000061857808 */ /* 0x002fe20002000000 */
[--C-:B------:R-:W-:Y:S01]  /*91b0*/  FFMA.FTZ R97, R118, UR4, -R136.reuse ;  /* 0x0000000476617c23 */ /* 0x100fe20008010888 */
[----:B------:R-:W-:Y:S01]  /*91c0*/  ISETP.GT.AND P4, PT, R90, 0x60, PT ;  /* 0x000000605a00780c */ /* 0x000fe20003f84270 */
[----:B------:R-:W-:Y:S01]  /*91d0*/  FFMA.FTZ R118, R106, UR4, -R136 ;  /* 0x000000046a767c23 */ /* 0x000fe20008010888 */
[----:B------:R-:W-:-:S02]  /*91e0*/  FMNMX.FTZ R137, R133, R137, !PT ;  /* 0x0000008985897209 */ /* 0x000fc40007810000 */
[----:B0-----:R-:W-:Y:S01]  /*91f0*/  FSEL R106, R88, -INF , P4 ;  /* 0xff800000586a7808 */ /* 0x001fe20002000000 */
[----:B------:R-:W0:Y:S01]  /*9200*/  MUFU.TANH R93, R93 ;  /* 0x0000005d005d7308 */ /* 0x000e220000002400 */
[----:B------:R-:W-:Y:S02]  /*9210*/  FMNMX.FTZ R137, R100, R137, !PT ;  /* 0x0000008964897209 */ /* 0x000fe40007810000 */
[----:B------:R-:W-:Y:S02]  /*9220*/  ISETP.GT.AND P4, PT, R90, 0x69, PT ;  /* 0x000000695a00780c */ /* 0x000fe40003f84270 */
[----:B------:R-:W-:-:S03]  /*9230*/  FMNMX.FTZ R137, R101, R137, !PT ;  /* 0x0000008965897209 */ /* 0x000fc60007810000 */
[----:B------:R-:W1:Y:S01]  /*9240*/  MUFU.TANH R80, R80 ;  /* 0x0000005000507308 */ /* 0x000e620000002400 */
[----:B------:R-:W-:Y:S02]  /*9250*/  FMNMX.FTZ R137, R106, R137, !PT ;  /* 0x000000896a897209 */ /* 0x000fe40007810000 */
[----:B--2---:R-:W-:Y:S02]  /*9260*/  FSEL R92, R92, -INF , P5 ;  /* 0xff8000005c5c7808 */ /* 0x004fe40002800000 */
[----:B------:R-:W-:-:S03]  /*9270*/  ISETP.GT.AND P5, PT, R90, 0x71, PT ;  /* 0x000000715a00780c */ /* 0x000fc60003fa4270 */
[----:B------:R-:W-:Y:S01]  /*9280*/  MUFU.TANH R81, R81 ;  /* 0x0000005100517308 */ /* 0x000fe20000002400 */
[----:B0-----:R-:W-:Y:S02]  /*9290*/  FSEL R93, R93, -INF , P4 ;  /* 0xff8000005d5d7808 */ /* 0x001fe40002000000 */
[----:B------:R-:W-:-:S05]  /*92a0*/  ISETP.GT.AND P4, PT, R90, 0x78, PT ;  /* 0x000000785a00780c */ /* 0x000fca0003f84270 */
[----:B------:R0:W-:Y:S08]  /*92b0*/  MUFU.EX2 R88, R118 ;  /* 0x0000007600587308 */ /* 0x0001f00000000800 */
[----:B------:R-:W2:Y:S01]  /*92c0*/  MUFU.TANH R84, R84 ;  /* 0x0000005400547308 */ /* 0x000ea20000002400 */
[----:B0-----:R-:W-:Y:S01]  /*92d0*/  FSEL R118, R89, -INF , P6 ;  /* 0xff80000059767808 */ /* 0x001fe20003000000 */
[----:B------:R-:W-:-:S02]  /*92e0*/  WARPGROUP.DEPBAR.LE gsb0, 0x0 ;  /* 0x00008000000079c5 */ /* 0x000fc40000010000 */
[----:B------:R-:W-:Y:S01]  /*92f0*/  WARPGROUP.ARRIVE ;  /* 0x00000000000079c5 */ /* 0x000fe20000000000 */
[----:B------:R-:W-:Y:S01]  /*9300*/  FMNMX.FTZ R137, R118, R137, !PT ;  /* 0x0000008976897209 */ /* 0x000fe20007810000 */
[--C-:B------:R-:W-:Y:S01]  /*9310*/  FFMA.FTZ R89, R119, UR4, -R136.reuse ;  /* 0x0000000477597c23 */ /* 0x100fe20008010888 */
[----:B------:R-:W-:Y:S01]  /*9320*/  ISETP.GT.AND P6, PT, R90, 0x70, PT ;  /* 0x000000705a00780c */ /* 0x000fe20003fc4270 */
[----:B------:R-:W0:Y:S01]  /*9330*/  MUFU.TANH R85, R85 ;  /* 0x0000005500557308 */ /* 0x000e220000002400 */
[----:B------:R-:W-:Y:S01]  /*9340*/  FMNMX.FTZ R138, R92, R137, !PT ;  /* 0x000000895c8a7209 */ /* 0x000fe20007810000 */
[----:B------:R-:W-:Y:S01]  /*9350*/  HGMMA.64x96x16.F32 R24, gdesc[UR40].tnspB, R24, gsb0 ;  /* 0x41600000281879f0 */ /* 0x000fe20008000818 */
[----:B------:R-:W-:Y:S01]  /*9360*/  FFMA.FTZ R119, R109, UR4, -R136 ;  /* 0x000000046d777c23 */ /* 0x000fe20008010888 */
[----:B-1----:R-:W-:Y:S02]  /*9370*/  FSEL R109, R80, -INF , P6 ;  /* 0xff800000506d7808 */ /* 0x002fe40003000000 */
[----:B------:R-:W-:-:S02]  /*9380*/  FMNMX.FTZ R138, R93, R138, !PT ;  /* 0x0000008a5d8a7209 */ /* 0x000fc40007810000 */
[----:B------:R-:W1:Y:S01]  /*9390*/  MUFU.TANH R135, R135 ;  /* 0x0000008700877308 */ /* 0x000e620000002400 */
[----:B------:R-:W-:Y:S02]  /*93a0*/  ISETP.GT.AND P6, PT, R90, 0x79, PT ;  /* 0x000000795a00780c */ /* 0x000fe40003fc4270 */
[----:B--2---:R-:W-:Y:S02]  /*93b0*/  FSEL R111, R84, -INF , P4 ;  /* 0xff800000546f7808 */ /* 0x004fe40002000000 */
[----:B------:R-:W-:-:S03]  /*93c0*/  ISETP.GT.AND P4, PT, R90, 0x81, PT ;  /* 0x000000815a00780c */ /* 0x000fc60003f84270 */
[----:B------:R2:W-:Y:S01]  /*93d0*/  MUFU.EX2 R20, R139 ;  /* 0x0000008b00147308 */ /* 0x0005e20000000800 */
[----:B0-----:R-:W-:Y:S01]  /*93e0*/  FSEL R137, R85, -INF , P6 ;  /* 0xff80000055897808 */ /* 0x001fe20003000000 */
[----:B------:R-:W-:Y:S01]  /*93f0*/  FFMA.FTZ R85, R99, UR4, -R136 ;  /* 0x0000000463557c23 */ /* 0x000fe20008010888 */
[----:B------:R-:W-:-:S05]  /*9400*/  ISETP.GT.AND P6, PT, R90, 0x88, PT ;  /* 0x000000885a00780c */ /* 0x000fca0003fc4270 */
[----:B------:R-:W0:Y:S01]  /*9410*/  MUFU.TANH R73, R73 ;  /* 0x0000004900497308 */ /* 0x000e220000002400 */
[----:B--2---:R-:W-:Y:S01]  /*9420*/  FFMA.FTZ R139, R110, UR4, -R136 ;  /* 0x000000046e8b7c23 */ /* 0x004fe20008010888 */
[----:B------:R-:W-:Y:S02]  /*9430*/  FSEL R110, R81, -INF , P5 ;  /* 0xff800000516e7808 */ /* 0x000fe40002800000 */
[----:B------:R-:W-:-:S04]  /*9440*/  ISETP.GT.AND P5, PT, R90, 0x80, PT ;  /* 0x000000805a00780c */ /* 0x000fc80003fa4270 */
[----:B------:R2:W-:Y:S01]  /*9450*/  MUFU.EX2 R80, R119 ;  /* 0x0000007700507308 */ /* 0x0005e20000000800 */
[----:B-1----:R-:W-:Y:S02]  /*9460*/  FSEL R135, R135, -INF , P5 ;  /* 0xff80000087877808 */ /* 0x002fe40002800000 */
[----:B------:R-:W-:-:S05]  /*9470*/  ISETP.GT.AND P5, PT, R90, 0x89, PT ;  /* 0x000000895a00780c */ /* 0x000fca0003fa4270 */
[----:B------:R-:W1:Y:S01]  /*9480*/  MUFU.TANH R76, R76 ;  /* 0x0000004c004c7308 */ /* 0x000e620000002400 */
[----:B--2---:R-:W-:Y:S02]  /*9490*/  FMNMX.FTZ R119, R109, R138, !PT ;  /* 0x0000008a6d777209 */ /* 0x004fe40007810000 */
[----:B0-----:R-:W-:Y:S01]  /*94a0*/  FSEL R138, R73, -INF , P4 ;  /* 0xff800000498a7808 */ /* 0x001fe20002000000 */
[----:B------:R-:W-:Y:S01]  /*94b0*/  FFMA.FTZ R73, R102, UR4, -R136 ;  /* 0x0000000466497c23 */ /* 0x000fe20008010888 */
[----:B------:R-:W-:Y:S02]  /*94c0*/  FMNMX.FTZ R119, R110, R119, !PT ;  /* 0x000000776e777209 */ /* 0x000fe40007810000 */
[----:B------:R-:W-:Y:S01]  /*94d0*/  ISETP.GE.U32.AND P4, PT, R142, 0x180, PT ;  /* 0x000001808e00780c */ /* 0x000fe20003f86070 */
[----:B------:R-:W0:Y:S01]  /*94e0*/  MUFU.TANH R77, R77 ;  /* 0x0000004d004d7308 */ /* 0x000e220000002400 */
[----:B------:R-:W-:-:S04]  /*94f0*/  FMNMX.FTZ R119, R111, R119, !PT ;  /* 0x000000776f777209 */ /* 0x000fc80007810000 */
[----:B------:R-:W-:-:S03]  /*9500*/  FMNMX.FTZ R90, R137, R119, !PT ;  /* 0x00000077895a7209 */ /* 0x000fc60007810000 */
[----:B------:R-:W-:Y:S01]  /*9510*/  MUFU.EX2 R81, R139 ;  /* 0x0000008b00517308 */ /* 0x000fe20000000800 */
[----:B------:R-:W-:Y:S01]  /*9520*/  FMNMX.FTZ R99, R135, R90, !PT ;  /* 0x0000005a87637209 */ /* 0x000fe20007810000 */
[----:B------:R-:W-:Y:S01]  /*9530*/  FFMA.FTZ R90, R103, UR4, -R136 ;  /* 0x00000004675a7c23 */ /* 0x000fe20008010888 */
[----:B-1----:R-:W-:Y:S02]  /*9540*/  FSEL R76, R76, -INF , P6 ;  /* 0xff8000004c4c7808 */ /* 0x002fe40003000000 */
[----:B------:R-:W-:-:S03]  /*9550*/  FMNMX.FTZ R99, R138, R99, !PT ;  /* 0x000000638a637209 */ /* 0x000fc60007810000 */
[----:B------:R-:W-:Y:S01]  /*9560*/  MUFU.EX2 R9, R9 ;  /* 0x0000000900097308 */ /* 0x000fe20000000800 */
[----:B0-----:R-:W-:Y:S02]  /*9570*/  FSEL R77, R77, -INF , P5 ;  /* 0xff8000004d4d7808 */ /* 0x001fe40002800000 */
[----:B------:R-:W-:Y:S01]  /*9580*/  FMNMX.FTZ R102, R76, R99, !PT ;  /* 0x000000634c667209 */ /* 0x000fe20007810000 */
[--C-:B------:R-:W-:Y:S01]  /*9590*/  FFMA.FTZ R99, R134, UR4, -R136.reuse ;  /* 0x0000000486637c23 */ /* 0x100fe20008010888 */
[--C-:B------:R-:W-:Y:S02]  /*95a0*/  FFMA.FTZ R134, R78, UR4, -R136.reuse ;  /* 0x000000044e867c23 */ /* 0x100fe40008010888 */
[----:B------:R-:W-:Y:S01]  /*95b0*/  FMNMX.FTZ R102, R77, R102, !PT ;  /* 0x000000664d667209 */ /* 0x000fe20007810000 */
[----:B------:R-:W-:Y:S04]  /*95c0*/  MUFU.EX2 R10, R10 ;  /* 0x0000000a000a7308 */ /* 0x000fe80000000800 */
[----:B------:R-:W0:Y:S04]  /*95d0*/  SHFL.BFLY PT, R103, R102, 0x2, 0x1f ;  /* 0x0c401f0066677f89 */ /* 0x000e2800000e0000 */
[----:B------:R-:W-:Y:S08]  /*95e0*/  MUFU.EX2 R13, R13 ;  /* 0x0000000d000d7308 */ /* 0x000ff00000000800 */
[----:B------:R-:W-:Y:S08]  /*95f0*/  MUFU.EX2 R15, R15 ;  /* 0x0000000f000f7308 */ /* 0x000ff00000000800 */
[----:B------:R-:W-:Y:S01]  /*9600*/  MUFU.EX2 R84, R140 ;  /* 0x0000008c00547308 */ /* 0x000fe20000000800 */
[----:B0-----:R-:W-:Y:S01]  /*9610*/  FMNMX.FTZ R119, R102, R103, !PT ;  /* 0x0000006766777209 */ /* 0x001fe20007810000 */
[----:B------:R-:W-:Y:S01]  /*9620*/  FFMA.FTZ R103, R74, UR4, -R136 ;  /* 0x000000044a677c23 */ /* 0x000fe20008010888 */
[----:B------:R-:W-:-:S02]  /*9630*/  WARPGROUP.DEPBAR.LE gsb0, 0x0 ;  /* 0x00008000000079c5 */ /* 0x000fc40000010000 */
[----:B------:R-:W-:Y:S01]  /*9640*/  WARPGROUP.ARRIVE ;  /* 0x00000000000079c5 */ /* 0x000fe20000000000 */
[----:B------:R-:W0:Y:S02]  /*9650*/  SHFL.BFLY PT, R78, R119, 0x1, 0x1f ;  /* 0x0c201f00774e7f89 */ /* 0x000e2400000e0000 */
[----:B------:R1:W-:Y:S03]  /*9660*/  MUFU.EX2 R102, R134 ;  /* 0x0000008600667308 */ /* 0x0003e60000000800 */
[----:B------:R-:W-:Y:S01]  /*9670*/  HGMMA.64x96x16.F32 R24, gdesc[UR32].tnspB, R24, gsb0 ;  /* 0x41600000201879f0 */ /* 0x000fe20008000818 */
[----:B------:R-:W-:Y:S02]  /*9680*/  UIADD3 UR32, UR10, 0xc00, URZ ;  /* 0x00000c000a207890 */ /* 0x000fe4000fffe03f */
[----:B------:R-:W-:Y:S02]  /*9690*/  UIADD3 UR34, UR11, 0x200, URZ ;  /* 0x000002000b227890 */ /* 0x000fe4000fffe03f */
[----:B------:R-:W-:Y:S01]  /*96a0*/  MUFU.EX2 R122, R122 ;  /* 0x0000007a007a7308 */ /* 0x000fe20000000800 */
[----:B------:R-:W-:Y:S01]  /*96b0*/  UMOV UR33, 0xc0000010 ;  /* 0xc000001000217882 */ /* 0x000fe20000000000 */
[----:B------:R-:W-:Y:S01]  /*96c0*/  UMOV UR35, 0x80000020 ;  /* 0x8000002000237882 */ /* 0x000fe20000000000 */
[----:B------:R-:W-:-:S05]  /*96d0*/  UIADD3 UR10, UR38, -0x1, URZ ;  /* 0xffffffff260a7890 */ /* 0x000fca000fffe03f */
[----:B------:R-:W-:Y:S02]  /*96e0*/  MUFU.EX2 R123, R123 ;  /* 0x0000007b007b7308 */ /* 0x000fe40000000800 */
[----:B------:R-:W-:Y:S01]  /*96f0*/  UMOV UR38, UR10 ;  /* 0x0000000a00267c82 */ /* 0x000fe20008000000 */
[----:B0-----:R-:W-:Y:S01]  /*9700*/  FMNMX.FTZ R74, R119, R78, !PT ;  /* 0x0000004e774a7209 */ /* 0x001fe20007810000 */
[----:B------:R-:W-:-:S04]  /*9710*/  FFMA.FTZ R119, R79, UR4, -R136 ;  /* 0x000000044f777c23 */ /* 0x000fc80008010888 */
[----:B------:R-:W-:Y:S01]  /*9720*/  MUFU.EX2 R97, R97 ;  /* 0x0000006100617308 */ /* 0x000fe20000000800 */
[C---:B------:R-:W-:Y:S01]  /*9730*/  FSETP.NEU.FTZ.AND P5, PT, R74.reuse, -INF , PT ;  /* 0xff8000004a00780b */ /* 0x040fe20003fbd000 */
[----:B------:R-:W-:-:S05]  /*9740*/  FMUL.FTZ R78, R74, UR4 ;  /* 0x000000044a4e7c20 */ /* 0x000fca0008410000 */
[----:B------:R-:W-:Y:S01]  /*9750*/  FSEL R78, R78, RZ, P5 ;  /* 0x000000ff4e4e7208 */ /* 0x000fe20002800000 */
[----:B------:R-:W-:Y:S04]  /*9760*/  MUFU.EX2 R89, R89 ;  /* 0x0000005900597308 */ /* 0x000fe80000000800 */
[--C-:B------:R-:W-:Y:S01]  /*9770*/  FFMA.FTZ R79, R11, UR4, -R78.reuse ;  /* 0x000000040b4f7c23 */ /* 0x100fe2000801084e */
[----:B------:R-:W-:Y:S02]  /*9780*/  IMAD.U32 R11, RZ, RZ, UR36 ;  /* 0x00000024ff0b7e24 */ /* 0x000fe4000f8e00ff */
[--C-:B-1----:R-:W-:Y:S01]  /*9790*/  FFMA.FTZ R134, R14, UR4, -R78.reuse ;  /* 0x000000040e867c23 */ /* 0x102fe2000801084e */
[--C-:B------:R-:W-:Y:S01]  /*97a0*/  FFMA.FTZ R139, R129, UR4, -R78.reuse ;  /* 0x00000004818b7c23 */ /* 0x100fe2000801084e */
[--C-:B------:R-:W-:Y:S01]  /*97b0*/  FFMA.FTZ R14, R124, UR4, -R78.reuse ;  /* 0x000000047c0e7c23 */ /* 0x100fe2000801084e */
[--C-:B------:R-:W-:Y:S01]  /*97c0*/  FFMA.FTZ R129, R128, UR4, -R78.reuse ;  /* 0x0000000480817c23 */ /* 0x100fe2000801084e */
[--C-:B------:R-:W-:Y:S01]  /*97d0*/  FFMA.FTZ R124, R113, UR4, -R78.reuse ;  /* 0x00000004717c7c23 */ /* 0x100fe2000801084e */
[----:B------:R-:W-:Y:S01]  /*97e0*/  @!P1 LEA R11, R11, UR37, 0x3 ;  /* 0x000000250b0b9c11 */ /* 0x000fe2000f8e18ff */
[--C-:B------:R-:W-:Y:S01]  /*97f0*/  FFMA.FTZ R128, R120, UR4, -R78.reuse ;  /* 0x0000000478807c23 */ /* 0x100fe2000801084e */
[--C-:B------:R-:W-:Y:S01]  /*9800*/  FFMA.FTZ R136, R121, UR4, -R78.reuse ;  /* 0x0000000479887c23 */ /* 0x100fe2000801084e */
[--C-:B------:R-:W-:Y:S01]  /*9810*/  FFMA.FTZ R113, R114, UR4, -R78.reuse ;  /* 0x0000000472717c23 */ /* 0x100fe2000801084e */
[--C-:B------:R-:W-:Y:S01]  /*9820*/  FFMA.FTZ R121, R126, UR4, -R78.reuse ;  /* 0x000000047e797c23 */ /* 0x100fe2000801084e */
[----:B------:R-:W-:Y:S01]  /*9830*/  FFMA.FTZ R120, R127, UR4, -R78 ;  /* 0x000000047f787c23 */ /* 0x000fe2000801084e */
[----:B------:R-:W-:Y:S01]  /*9840*/  FSEL R114, R72, RZ, P3 ;  /* 0x000000ff48727208 */ /* 0x000fe20001800000 */
[----:B------:R-:W-:Y:S01]  /*9850*/  VIADD R126, R141, 0x9 ;  /* 0x000000098d7e7836 */ /* 0x000fe20000000000 */
[----:B------:R-:W-:Y:S01]  /*9860*/  FSEL R127, R74, RZ, P5 ;  /* 0x000000ff4a7f7208 */ /* 0x000fe20002800000 */
[----:B------:R-:W-:-:S02]  /*9870*/  @!P1 VIADD R11, R11, 0x31c40 ;  /* 0x00031c400b0b9836 */ /* 0x000fc40000000000 */
[----:B------:R-:W-:Y:S01]  /*9880*/  FFMA.FTZ R21, R21, UR4, -R78 ;  /* 0x0000000415157c23 */ /* 0x000fe2000801084e */
[----:B------:R-:W-:Y:S01]  /*9890*/  FADD.FTZ R5, -R114, R5 ;  /* 0x0000000572057221 */ /* 0x000fe20000010100 */
[----:B------:R-:W-:Y:S01]  /*98a0*/  SEL R126, R126, 0x9, !P4 ;  /* 0x000000097e7e7807 */ /* 0x000fe20006000000 */
[----:B------:R-:W-:Y:S01]  /*98b0*/  FADD.FTZ R127, -R127, R4 ;  /* 0x000000047f7f7221 */ /* 0x000fe20000010100 */
[----:B------:R-:W-:Y:S01]  /*98c0*/  @!P1 PRMT R11, RZ, 0x654, R11 ;  /* 0x00000654ff0b9816 */ /* 0x000fe2000000000b */
[----:B------:R-:W-:Y:S01]  /*98d0*/  FMUL.FTZ R4, R5, UR4 ;  /* 0x0000000405047c20 */ /* 0x000fe20008410000 */
        /* <DEDUP_REMOVED lines=19> */
[----:B------:R-:W-:Y:S01]  /*9a10*/  FFMA.FTZ R138, R138, UR4, -R78 ;  /* 0x000000048a8a7c23 */ /* 0x000fe2000801084e */
[----:B------:R-:W-:-:S06]  /*9a20*/  PLOP3.LUT P3, PT, PT, PT, UP1, 0x80, 0x0 ;  /* 0x000000000000781c */ /* 0x000fcc0003f6f018 */
[----:B------:R-:W-:Y:S08]  /*9a30*/  MUFU.EX2 R8, R8 ;  /* 0x0000000800087308 */ /* 0x000ff00000000800 */
[----:B------:R-:W-:Y:S01]  /*9a40*/  MUFU.EX2 R79, R79 ;  /* 0x0000004f004f7308 */ /* 0x000fe20000000800 */
[----:B0-----:R-:W-:Y:S01]  /*9a50*/  FFMA.FTZ R117, R4, R0, R9 ;  /* 0x0000000004757223 */ /* 0x001fe20000010009 */
[----:B------:R-:W-:-:S06]  /*9a60*/  F2FP.F16.F32.PACK_AB R9, R10, R9 ;  /* 0x000000090a09723e */ /* 0x000fcc00000000ff */
[----:B------:R-:W0:Y:S01]  /*9a70*/  MUFU.EX2 R98, R98 ;  /* 0x0000006200627308 */ /* 0x000e220000000800 */
[----:B------:R-:W-:Y:S02]  /*9a80*/  WARPGROUP.DEPBAR.LE gsb0, 0x0 ;  /* 0x00008000000079c5 */ /* 0x000fe40000010000 */
[----:B------:R-:W-:-:S05]  /*9a90*/  WARPGROUP.ARRIVE ;  /* 0x00000000000079c5 */ /* 0x000fca0000000000 */
[----:B------:R-:W1:Y:S01]  /*9aa0*/  MUFU.EX2 R134, R134 ;  /* 0x0000008600867308 */ /* 0x000e620000000800 */
[----:B------:R-:W-:Y:S07]  /*9ab0*/  HGMMA.64x96x16.F32 R24, gdesc[UR32].tnspB, R24, gsb0 ;  /* 0x41600000201879f0 */ /* 0x000fee0008000818 */
[----:B------:R-:W2:Y:S08]  /*9ac0*/  MUFU.EX2 R139, R139 ;  /* 0x0000008b008b7308 */ /* 0x000eb00000000800 */
        /* <DEDUP_REMOVED lines=13> */
[----:B------:R0:W-:Y:S06]  /*9ba0*/  BAR.ARV R126, 0x100 ;  /* 0x0004007e0000751d */ /* 0x0001ec0000002000 */
[----:B------:R1:W-:Y:S01]  /*9bb0*/  @!P1 SYNCS.ARRIVE.TRANS64.RED.A1T0 RZ, [R11+URZ], RZ ;  /* 0x000000ff0bff99a7 */ /* 0x0003e2000810043f */
[----:B------:R-:W5:Y:S01]  /*9bc0*/  MUFU.EX2 R114, R114 ;  /* 0x0000007200727308 */ /* 0x000f620000000800 */
[----:B0-----:R-:W-:Y:S01]  /*9bd0*/  FADD.FTZ R126, R10, R117 ;  /* 0x000000750a7e7221 */ /* 0x001fe20000010000 */
[----:B------:R-:W-:Y:S01]  /*9be0*/  F2FP.F16.F32.PACK_AB R10, R98, R79 ;  /* 0x0000004f620a723e */ /* 0x000fe200000000ff */
[-C--:B------:R-:W-:Y:S01]  /*9bf0*/  FMUL.FTZ R24, R24, R5.reuse ;  /* 0x0000000518187220 */ /* 0x080fe20000410000 */
[-C--:B------:R-:W-:Y:S01]  /*9c00*/  FMUL.FTZ R25, R25, R5.reuse ;  /* 0x0000000519197220 */ /* 0x080fe20000410000 */
[----:B------:R-:W-:Y:S01]  /*9c10*/  FADD.FTZ R126, R13, R126 ;  /* 0x0000007e0d7e7221 */ /* 0x000fe20000010000 */
[-C--:B------:R-:W-:Y:S01]  /*9c20*/  FMUL.FTZ R28, R28, R5.reuse ;  /* 0x000000051c1c7220 */ /* 0x080fe20000410000 */
[----:B-1----:R-:W-:Y:S01]  /*9c30*/  IMAD.U32 R11, RZ, RZ, UR7 ;  /* 0x00000007ff0b7e24 */ /* 0x002fe2000f8e00ff */
[----:B------:R-:W0:Y:S01]  /*9c40*/  MUFU.EX2 R108, R108 ;  /* 0x0000006c006c7308 */ /* 0x000e220000000800 */
[----:B------:R-:W-:Y:S01]  /*9c50*/  FADD.FTZ R117, R15, R126 ;  /* 0x0000007e0f757221 */ /* 0x000fe20000010000 */
[----:B------:R-:W-:Y:S01]  /*9c60*/  UMOV UR7, UR36 ;  /* 0x0000002400077c82 */ /* 0x000fe20008000000 */
[-C--:B------:R-:W-:Y:S01]  /*9c70*/  FMUL.FTZ R29, R29, R5.reuse ;  /* 0x000000051d1d7220 */ /* 0x080fe20000410000 */
[----:B------:R-:W-:Y:S01]  /*9c80*/  @!P1 LEA R11, R11, UR37, 0x3 ;  /* 0x000000250b0b9c11 */ /* 0x000fe2000f8e18ff */
[----:B------:R-:W-:Y:S01]  /*9c90*/  FADD.FTZ R117, R7, R117 ;  /* 0x0000007507757221 */ /* 0x000fe20000010000 */
[-C--:B------:R-:W-:Y:S01]  /*9ca0*/  FMUL.FTZ R32, R32, R5.reuse ;  /* 0x0000000520207220 */ /* 0x080fe20000410000 */
[----:B------:R-:W-:Y:S01]  /*9cb0*/  FMUL.FTZ R33, R33, R5 ;  /* 0x0000000521217220 */ /* 0x000fe20000410000 */
[----:B------:R-:W1:Y:S01]  /*9cc0*/  MUFU.EX2 R0, R140 ;  /* 0x0000008c00007308 */ /* 0x000e620000000800 */
[----:B------:R-:W-:-:S02]  /*9cd0*/  @!P1 VIADD R11, R11, 0x31c60 ;  /* 0x00031c600b0b9836 */ /* 0x000fc40000000000 */
[----:B------:R-:W-:Y:S01]  /*9ce0*/  FADD.FTZ R117, R12, R117 ;  /* 0x000000750c757221 */ /* 0x000fe20000010000 */
[-C--:B------:R-:W-:Y:S01]  /*9cf0*/  FMUL.FTZ R36, R36, R5.reuse ;  /* 0x0000000524247220 */ /* 0x080fe20000410000 */
[-C--:B------:R-:W-:Y:S01]  /*9d00*/  FMUL.FTZ R37, R37, R5.reuse ;  /* 0x0000000525257220 */ /* 0x080fe20000410000 */
[-C--:B------:R-:W-:Y:S01]  /*9d10*/  FMUL.FTZ R40, R40, R5.reuse ;  /* 0x0000000528287220 */ /* 0x080fe20000410000 */
[----:B------:R-:W-:Y:S01]  /*9d20*/  @!P1 PRMT R11, RZ, 0x654, R11 ;  /* 0x00000654ff0b9816 */ /* 0x000fe2000000000b */
[----:B------:R-:W-:Y:S01]  /*9d30*/  FADD.FTZ R117, R20, R117 ;  /* 0x0000007514757221 */ /* 0x000fe20000010000 */
[----:B------:R-:W1:Y:S01]  /*9d40*/  MUFU.EX2 R85, R85 ;  /* 0x0000005500557308 */ /* 0x000e620000000800 */
[-C--:B------:R-:W-:Y:S01]  /*9d50*/  FMUL.FTZ R41, R41, R5.reuse ;  /* 0x0000000529297220 */ /* 0x080fe20000410000 */
[----:B------:R2:W-:Y:S01]  /*9d60*/  @!P1 SYNCS.ARRIVE.TRANS64.RED.A1T0 RZ, [R11+URZ], RZ ;  /* 0x000000ff0bff99a7 */ /* 0x0005e2000810043f */
[----:B------:R-:W-:Y:S01]  /*9d70*/  FADD.FTZ R117, R130, R117 ;  /* 0x0000007582757221 */ /* 0x000fe20000010000 */
[-C--:B------:R-:W-:Y:S01]  /*9d80*/  FMUL.FTZ R44, R44, R5.reuse ;  /* 0x000000052c2c7220 */ /* 0x080fe20000410000 */
[-C--:B------:R-:W-:Y:S01]  /*9d90*/  FMUL.FTZ R45, R45, R5.reuse ;  /* 0x000000052d2d7220 */ /* 0x080fe20000410000 */
[-C--:B------:R-:W-:Y:S01]  /*9da0*/  FMUL.FTZ R48, R48, R5.reuse ;  /* 0x0000000530307220 */ /* 0x080fe20000410000 */
[-C--:B------:R-:W-:Y:S01]  /*9db0*/  FMUL.FTZ R49, R49, R5.reuse ;  /* 0x0000000531317220 */ /* 0x080fe20000410000 */
[----:B------:R-:W-:Y:S01]  /*9dc0*/  MUFU.EX2 R73, R73 ;  /* 0x0000004900497308 */ /* 0x000fe20000000800 */
[----:B------:R-:W-:Y:S01]  /*9dd0*/  FMUL.FTZ R52, R52, R5 ;  /* 0x0000000534347220 */ /* 0x000fe20000410000 */
[----:B--2---:R-:W-:Y:S01]  /*9de0*/  FFMA.FTZ R11, R5, R3, R21 ;  /* 0x00000003050b7223 */ /* 0x004fe20000010015 */
[--C-:B------:R-:W-:Y:S01]  /*9df0*/  FFMA.FTZ R3, R133, UR4, -R78.reuse ;  /* 0x0000000485037c23 */ /* 0x100fe2000801084e */
[-C--:B------:R-:W-:Y:S01]  /*9e00*/  FMUL.FTZ R53, R53, R5.reuse ;  /* 0x0000000535357220 */ /* 0x080fe20000410000 */
[----:B------:R-:W-:Y:S01]  /*9e10*/  FMUL.FTZ R56, R56, R5 ;  /* 0x0000000538387220 */ /* 0x000fe20000410000 */
[C---:B------:R-:W-:Y:S01]  /*9e20*/  FADD.FTZ R132, R8.reuse, R11 ;  /* 0x0000000b08847221 */ /* 0x040fe20000010000 */
[----:B------:R-:W-:Y:S01]  /*9e30*/  F2FP.F16.F32.PACK_AB R8, R8, R21 ;  /* 0x000000150808723e */ /* 0x000fe200000000ff */
[----:B------:R-:W-:Y:S01]  /*9e40*/  FFMA.FTZ R21, R100, UR4, -R78 ;  /* 0x0000000464157c23 */ /* 0x000fe2000801084e */
[----:B------:R-:W-:Y:S01]  /*9e50*/  F2FP.F16.F32.PACK_AB R11, R15, R13 ;  /* 0x0000000d0f0b723e */ /* 0x000fe200000000ff */
[----:B------:R-:W-:Y:S01]  /*9e60*/  FADD.FTZ R127, R79, R132 ;  /* 0x000000844f7f7221 */ /* 0x000fe20000010000 */
[--C-:B------:R-:W-:Y:S01]  /*9e70*/  FFMA.FTZ R15, R106, UR4, -R78.reuse ;  /* 0x000000046a0f7c23 */ /* 0x100fe2000801084e */
[--C-:B------:R-:W-:Y:S01]  /*9e80*/  FFMA.FTZ R106, R92, UR4, -R78.reuse ;  /* 0x000000045c6a7c23 */ /* 0x100fe2000801084e */
[--C-:B------:R-:W-:Y:S01]  /*9e90*/  FFMA.FTZ R13, R93, UR4, -R78.reuse ;  /* 0x000000045d0d7c23 */ /* 0x100fe2000801084e */
[----:B------:R-:W-:Y:S01]  /*9ea0*/  FADD.FTZ R127, R98, R127 ;  /* 0x0000007f627f7221 */ /* 0x000fe20000010000 */
[----:B------:R2:W-:Y:S01]  /*9eb0*/  MUFU.EX2 R92, R101 ;  /* 0x00000065005c7308 */ /* 0x0005e20000000800 */
[----:B------:R-:W-:Y:S01]  /*9ec0*/  FFMA.FTZ R98, R118, UR4, -R78 ;  /* 0x0000000476627c23 */ /* 0x000fe2000801084e */
[----:B------:R5:W-:Y:S01]  /*9ed0*/  STSM.16.M88.4 [R2+0x24300], R8 ;  /* 0x0243000802007844 */ /* 0x000be20000000200 */
[----:B------:R-:W-:Y:S01]  /*9ee0*/  FADD.FTZ R100, R134, R127 ;  /* 0x0000007f86647221 */ /* 0x000fe20000010000 */
[-C--:B------:R-:W-:Y:S01]  /*9ef0*/  FMUL.FTZ R57, R57, R5.reuse ;  /* 0x0000000539397220 */ /* 0x080fe20000410000 */
[-C--:B------:R-:W-:Y:S01]  /*9f00*/  FMUL.FTZ R60, R60, R5.reuse ;  /* 0x000000053c3c7220 */ /* 0x080fe20000410000 */
[-C--:B------:R-:W-:Y:S01]  /*9f10*/  FMUL.FTZ R61, R61, R5.reuse ;  /* 0x000000053d3d7220 */ /* 0x080fe20000410000 */
[----:B------:R-:W-:Y:S01]  /*9f20*/  FADD.FTZ R100, R139, R100 ;  /* 0x000000648b647221 */ /* 0x000fe20000010000 */
[----:B------:R0:W-:Y:S01]  /*9f30*/  MUFU.EX2 R93, R15 ;  /* 0x0000000f005d7308 */ /* 0x0001e20000000800 */
[-C--:B------:R-:W-:Y:S01]  /*9f40*/  FMUL.FTZ R64, R64, R5.reuse ;  /* 0x0000000540407220 */ /* 0x080fe20000410000 */
[-C--:B------:R-:W-:Y:S01]  /*9f50*/  FMUL.FTZ R65, R65, R5.reuse ;  /* 0x0000000541417220 */ /* 0x080fe20000410000 */
[----:B---3--:R-:W-:Y:S01]  /*9f60*/  FADD.FTZ R100, R129, R100 ;  /* 0x0000006481647221 */ /* 0x008fe20000010000 */
[-C--:B------:R-:W-:Y:S01]  /*9f70*/  FMUL.FTZ R68, R68, R5.reuse ;  /* 0x0000000544447220 */ /* 0x080fe20000410000 */
[----:B------:R-:W-:Y:S01]  /*9f80*/  FMUL.FTZ R69, R69, R5 ;  /* 0x0000000545457220 */ /* 0x000fe20000410000 */
[----:B------:R-:W-:Y:S01]  /*9f90*/  FMUL.FTZ R26, R26, R4 ;  /* 0x000000041a1a7220 */ /* 0x000fe20000410000 */
[----:B----4-:R-:W-:Y:S01]  /*9fa0*/  FADD.FTZ R79, R131, R100 ;  /* 0x00000064834f7221 */ /* 0x010fe20000010000 */
[----:B------:R-:W-:Y:S01]  /*9fb0*/  FADD.FTZ R100, R122, R117 ;  /* 0x000000757a647221 */ /* 0x000fe20000010000 */
[----:B------:R-:W3:Y:S01]  /*9fc0*/  MUFU.EX2 R3, R3 ;  /* 0x0000000300037308 */ /* 0x000ee20000000800 */
[----:B-----5:R-:W-:Y:S01]  /*9fd0*/  F2FP.F16.F32.PACK_AB R11, R130, R20 ;  /* 0x00000014820b723e */ /* 0x020fe200000000ff */
[----:B------:R-:W-:Y:S01]  /*9fe0*/  FADD.FTZ R79, R128, R79 ;  /* 0x0000004f804f7221 */ /* 0x000fe20000010000 */
[----:B--2---:R-:W-:Y:S01]  /*9ff0*/  FADD.FTZ R101, R123, R100 ;  /* 0x000000647b657221 */ /* 0x004fe20000010000 */
[--C-:B------:R-:W-:Y:S01]  /*a000*/  FFMA.FTZ R100, R76, UR4, -R78.reuse ;  /* 0x000000044c647c23 */ /* 0x100fe2000801084e */
[----:B------:R-:W-:Y:S01]  /*a010*/  F2FP.F16.F32.PACK_AB R8, R139, R134 ;  /* 0x000000868b08723e */ /* 0x000fe200000000ff */
[----:B------:R-:W-:Y:S01]  /*a020*/  FADD.FTZ R79, R136, R79 ;  /* 0x0000004f884f7221 */ /* 0x000fe20000010000 */
[----:B------:R-:W-:Y:S01]  /*a030*/  FADD.FTZ R76, R112, R101 ;  /* 0x00000065704c7221 */ /* 0x000fe20000010000 */
[----:B------:R-:W-:Y:S01]  /*a040*/  FFMA.FTZ R101, R77, UR4, -R78 ;  /* 0x000000044d657c23 */ /* 0x000fe2000801084e */
[----:B------:R-:W2:Y:S01]  /*a050*/  MUFU.EX2 R21, R21 ;  /* 0x0000001500157308 */ /* 0x000ea20000000800 */
        /* <DEDUP_REMOVED lines=26> */
[----:B------:R-:W-:Y:S01]  /*a200*/  FMUL.FTZ R31, R31, R4 ;  /* 0x000000041f1f7220 */ /* 0x000fe20000410000 */
[C---:B----4-:R-:W-:Y:S01]  /*a210*/  F2FP.F16.F32.PACK_AB R8, R105.reuse, R113 ;  /* 0x000000716908723e */ /* 0x050fe200000000ff */
[----:B------:R-:W-:Y:S01]  /*a220*/  FADD.FTZ R77, R105, R76 ;  /* 0x0000004c694d7221 */ /* 0x000fe20000010000 */
[----:B------:R-:W-:Y:S01]  /*a230*/  FADD.FTZ R20, R80, R79 ;  /* 0x0000004f50147221 */ /* 0x000fe20000010000 */
[----:B------:R-:W-:Y:S01]  /*a240*/  F2FP.F16.F32.PACK_AB R79, R97, R96 ;  /* 0x00000060614f723e */ /* 0x000fe200000000ff */
[----:B------:R-:W4:Y:S01]  /*a250*/  MUFU.EX2 R94, R94 ;  /* 0x0000005e005e7308 */ /* 0x000f220000000800 */
[----:B------:R-:W-:Y:S01]  /*a260*/  FADD.FTZ R115, R114, R77 ;  /* 0x0000004d72737221 */ /* 0x000fe20000010000 */
[----:B------:R-:W-:Y:S01]  /*a270*/  FADD.FTZ R97, R81, R20 ;  /* 0x0000001451617221 */ /* 0x000fe20000010000 */
[----:B------:R-:W-:Y:S01]  /*a280*/  F2FP.F16.F32.PACK_AB R77, R107, R104 ;  /* 0x000000686b4d723e */ /* 0x000fe200000000ff */
[----:B------:R-:W-:Y:S01]  /*a290*/  FMUL.FTZ R34, R34, R4 ;  /* 0x0000000422227220 */ /* 0x000fe20000410000 */
[----:B------:R-:W-:Y:S01]  /*a2a0*/  FADD.FTZ R115, R108, R115 ;  /* 0x000000736c737221 */ /* 0x000fe20000010000 */
[----:B------:R-:W-:Y:S01]  /*a2b0*/  FADD.FTZ R96, R84, R97 ;  /* 0x0000006154607221 */ /* 0x000fe20000010000 */
[----:B------:R-:W-:Y:S01]  /*a2c0*/  F2FP.F16.F32.PACK_AB R9, R89, R88 ;  /* 0x000000585909723e */ /* 0x000fe200000000ff */
[----:B------:R2:W-:Y:S01]  /*a2d0*/  MUFU.EX2 R7, R13 ;  /* 0x0000000d00077308 */ /* 0x0005e20000000800 */
[----:B-1----:R-:W-:Y:S01]  /*a2e0*/  FADD.FTZ R20, R0, R115 ;  /* 0x0000007300147221 */ /* 0x002fe20000010000 */
[----:B------:R-:W-:Y:S01]  /*a2f0*/  FADD.FTZ R96, R85, R96 ;  /* 0x0000006055607221 */ /* 0x000fe20000010000 */
[----:B------:R-:W-:Y:S01]  /*a300*/  F2FP.F16.F32.PACK_AB R76, R124, R121 ;  /* 0x000000797c4c723e */ /* 0x000fe200000000ff */
[----:B------:R-:W-:Y:S01]  /*a310*/  FMUL.FTZ R35, R35, R4 ;  /* 0x0000000423237220 */ /* 0x000fe20000410000 */
[----:B---3--:R-:W-:Y:S01]  /*a320*/  FADD.FTZ R104, R3, R20 ;  /* 0x0000001403687221 */ /* 0x008fe20000010000 */
[----:B------:R-:W-:Y:S01]  /*a330*/  FADD.FTZ R105, R73, R96 ;  /* 0x0000006049697221 */ /* 0x000fe20000010000 */
[----:B------:R-:W-:Y:S01]  /*a340*/  F2FP.F16.F32.PACK_AB R11, R81, R80 ;  /* 0x00000050510b723e */ /* 0x000fe200000000ff */
[----:B------:R-:W1:Y:S01]  /*a350*/  MUFU.EX2 R106, R106 ;  /* 0x0000006a006a7308 */ /* 0x000e620000000800 */
[----:B--2---:R-:W-:Y:S01]  /*a360*/  F2FP.F16.F32.PACK_AB R13, R123, R122 ;  /* 0x0000007a7b0d723e */ /* 0x004fe200000000ff */
[----:B------:R-:W-:Y:S01]  /*a370*/  FADD.FTZ R97, R21, R104 ;  /* 0x0000006815617221 */ /* 0x000fe20000010000 */
[----:B------:R-:W-:Y:S01]  /*a380*/  F2FP.F16.F32.PACK_AB R10, R108, R114 ;  /* 0x000000726c0a723e */ /* 0x000fe200000000ff */
[-C--:B------:R-:W-:Y:S01]  /*a390*/  FMUL.FTZ R38, R38, R4.reuse ;  /* 0x0000000426267220 */ /* 0x080fe20000410000 */
[-C--:B------:R-:W-:Y:S01]  /*a3a0*/  FMUL.FTZ R39, R39, R4.reuse ;  /* 0x0000000427277220 */ /* 0x080fe20000410000 */
[----:B------:R0:W-:Y:S01]  /*a3b0*/  STSM.16.M88.4 [R2+0x27300], R12 ;  /* 0x0273000c02007844 */ /* 0x0001e20000000200 */
[----:B------:R-:W-:Y:S01]  /*a3c0*/  FADD.FTZ R88, R92, R97 ;  /* 0x000000615c587221 */ /* 0x000fe20000010000 */
[----:B------:R-:W2:Y:S01]  /*a3d0*/  MUFU.EX2 R82, R82 ;  /* 0x0000005200527308 */ /* 0x000ea20000000800 */
[-C--:B------:R-:W-:Y:S01]  /*a3e0*/  FMUL.FTZ R42, R42, R4.reuse ;  /* 0x000000042a2a7220 */ /* 0x080fe20000410000 */
[----:B------:R3:W-:Y:S01]  /*a3f0*/  STSM.16.M88.4 [R2+0x28b00], R76 ;  /* 0x028b004c02007844 */ /* 0x0007e20000000200 */
[-C--:B------:R-:W-:Y:S01]  /*a400*/  FMUL.FTZ R43, R43, R4.reuse ;  /* 0x000000042b2b7220 */ /* 0x080fe20000410000 */
[-C--:B------:R-:W-:Y:S01]  /*a410*/  FMUL.FTZ R46, R46, R4.reuse ;  /* 0x000000042e2e7220 */ /* 0x080fe20000410000 */
[-C--:B------:R-:W-:Y:S01]  /*a420*/  FMUL.FTZ R47, R47, R4.reuse ;  /* 0x000000042f2f7220 */ /* 0x080fe20000410000 */
[----:B------:R2:W-:Y:S01]  /*a430*/  STSM.16.M88.4 [R2+0x2a300], R8 ;  /* 0x02a3000802007844 */ /* 0x0005e20000000200 */
[-C--:B------:R-:W-:Y:S01]  /*a440*/  FMUL.FTZ R50, R50, R4.reuse ;  /* 0x0000000432327220 */ /* 0x080fe20000410000 */
[----:B------:R-:W2:Y:S01]  /*a450*/  MUFU.EX2 R86, R86 ;  /* 0x0000005600567308 */ /* 0x000ea20000000800 */
[-C--:B------:R-:W-:Y:S01]  /*a460*/  FMUL.FTZ R51, R51, R4.reuse ;  /* 0x0000000433337220 */ /* 0x080fe20000410000 */
[-C--:B------:R-:W-:Y:S01]  /*a470*/  FMUL.FTZ R54, R54, R4.reuse ;  /* 0x0000000436367220 */ /* 0x080fe20000410000 */
[-C--:B------:R-:W-:Y:S01]  /*a480*/  FMUL.FTZ R55, R55, R4.reuse ;  /* 0x0000000437377220 */ /* 0x080fe20000410000 */
[-C--:B------:R-:W-:Y:S01]  /*a490*/  FMUL.FTZ R58, R58, R4.reuse ;  /* 0x000000043a3a7220 */ /* 0x080fe20000410000 */
[----:B------:R-:W-:Y:S01]  /*a4a0*/  FMUL.FTZ R59, R59, R4 ;  /* 0x000000043b3b7220 */ /* 0x000fe20000410000 */
[----:B0-----:R-:W-:Y:S01]  /*a4b0*/  FADD.FTZ R12, R90, R105 ;  /* 0x000000695a0c7221 */ /* 0x001fe20000010000 */
[----:B------:R-:W-:Y:S01]  /*a4c0*/  FADD.FTZ R13, R93, R88 ;  /* 0x000000585d0d7221 */ /* 0x000fe20000010000 */
[----:B------:R-:W0:Y:S01]  /*a4d0*/  MUFU.EX2 R109, R109 ;  /* 0x0000006d006d7308 */ /* 0x000e220000000800 */
[----:B------:R-:W-:Y:S01]  /*a4e0*/  F2FP.F16.F32.PACK_AB R14, R92, R21 ;  /* 0x000000155c0e723e */ /* 0x000fe200000000ff */
[----:B-----5:R-:W-:Y:S01]  /*a4f0*/  FADD.FTZ R15, R99, R12 ;  /* 0x0000000c630f7221 */ /* 0x020fe20000010000 */
[----:B------:R-:W-:Y:S01]  /*a500*/  F2FP.F16.F32.PACK_AB R12, R3, R0 ;  /* 0x00000000030c723e */ /* 0x000fe200000000ff */
[----:B------:R-:W-:Y:S01]  /*a510*/  FADD.FTZ R3, R98, R13 ;  /* 0x0000000d62037221 */ /* 0x000fe20000010000 */
[----:B------:R-:W-:Y:S01]  /*a520*/  F2FP.F16.F32.PACK_AB R13, R85, R84 ;  /* 0x00000054550d723e */ /* 0x000fe200000000ff */
[C---:B----4-:R-:W-:Y:S01]  /*a530*/  FADD.FTZ R15, R94.reuse, R15 ;  /* 0x0000000f5e0f7221 */ /* 0x050fe20000010000 */
[----:B---3--:R-:W-:Y:S01]  /*a540*/  F2FP.F16.F32.PACK_AB R77, R94, R99 ;  /* 0x000000635e4d723e */ /* 0x008fe200000000ff */
[----:B------:R-:W3:Y:S01]  /*a550*/  MUFU.EX2 R75, R75 ;  /* 0x0000004b004b7308 */ /* 0x000ee20000000800 */
[----:B-1----:R-:W-:Y:S01]  /*a560*/  FADD.FTZ R0, R106, R3 ;  /* 0x000000036a007221 */ /* 0x002fe20000010000 */
[----:B--2---:R-:W-:Y:S01]  /*a570*/  FADD.FTZ R3, R82, R15 ;  /* 0x0000000f52037221 */ /* 0x004fe20000010000 */
[----:B------:R-:W-:Y:S01]  /*a580*/  F2FP.F16.F32.PACK_AB R15, R90, R73 ;  /* 0x000000495a0f723e */ /* 0x000fe200000000ff */
[----:B------:R-:W-:Y:S01]  /*a590*/  FMUL.FTZ R62, R62, R4 ;  /* 0x000000043e3e7220 */ /* 0x000fe20000410000 */
[C---:B------:R-:W-:Y:S01]  /*a5a0*/  FADD.FTZ R0, R7.reuse, R0 ;  /* 0x0000000007007221 */ /* 0x040fe20000010000 */
[C---:B------:R-:W-:Y:S01]  /*a5b0*/  FADD.FTZ R76, R86.reuse, R3 ;  /* 0x00000003564c7221 */ /* 0x040fe20000010000 */
[----:B------:R-:W-:Y:S01]  /*a5c0*/  F2FP.F16.F32.PACK_AB R78, R7, R106 ;  /* 0x0000006a074e723e */ /* 0x000fe200000000ff */
[----:B------:R-:W1:Y:S01]  /*a5d0*/  MUFU.EX2 R110, R110 ;  /* 0x0000006e006e7308 */ /* 0x000e620000000800 */
[----:B0-----:R-:W-:Y:S01]  /*a5e0*/  FADD.FTZ R3, R109, R0 ;  /* 0x000000006d037221 */ /* 0x001fe20000010000 */
[----:B------:R-:W-:Y:S01]  /*a5f0*/  F2FP.F16.F32.PACK_AB R79, R86, R82 ;  /* 0x00000052564f723e */ /* 0x000fe200000000ff */
[----:B------:R0:W-:Y:S01]  /*a600*/  STSM.16.M88.4 [R2+0x2bb00], R12 ;  /* 0x02bb000c02007844 */ /* 0x0001e20000000200 */
[-C--:B------:R-:W-:Y:S01]  /*a610*/  FMUL.FTZ R63, R63, R4.reuse ;  /* 0x000000043f3f7220 */ /* 0x080fe20000410000 */
[-C--:B------:R-:W-:Y:S01]  /*a620*/  FMUL.FTZ R66, R66, R4.reuse ;  /* 0x0000000442427220 */ /* 0x080fe20000410000 */
[-C--:B------:R-:W-:Y:S01]  /*a630*/  FMUL.FTZ R67, R67, R4.reuse ;  /* 0x0000000443437220 */ /* 0x080fe20000410000 */
[-C--:B------:R-:W-:Y:S01]  /*a640*/  FMUL.FTZ R70, R70, R4.reuse ;  /* 0x0000000446467220 */ /* 0x080fe20000410000 */
[----:B------:R-:W2:Y:S01]  /*a650*/  MUFU.EX2 R111, R111 ;  /* 0x0000006f006f7308 */ /* 0x000ea20000000800 */
[----:B---3--:R-:W-:Y:S01]  /*a660*/  FADD.FTZ R21, R75, R76 ;  /* 0x0000004c4b157221 */ /* 0x008fe20000010000 */
[----:B------:R-:W-:Y:S01]  /*a670*/  F2FP.F16.F32.PACK_AB R76, R98, R93 ;  /* 0x0000005d624c723e */ /* 0x000fe200000000ff */
[----:B------:R-:W-:Y:S01]  /*a680*/  FMUL.FTZ R71, R71, R4 ;  /* 0x0000000447477220 */ /* 0x000fe20000410000 */
[C---:B------:R-:W-:Y:S01]  /*a690*/  F2FP.F16.F32.PACK_AB R81, R102.reuse, R75 ;  /* 0x0000004b6651723e */ /* 0x040fe200000000ff */
[----:B------:R-:W-:Y:S01]  /*a6a0*/  FADD.FTZ R80, R102, R21 ;  /* 0x0000001566507221 */ /* 0x000fe20000010000 */
[----:B------:R-:W-:Y:S01]  /*a6b0*/  IMAD.MOV.U32 R5, RZ, RZ, R72 ;  /* 0x000000ffff057224 */ /* 0x000fe200078e0048 */
[----:B------:R0:W-:Y:S01]  /*a6c0*/  STSM.16.M88.4 [R2+0x2d300], R76 ;  /* 0x02d3004c02007844 */ /* 0x0001e20000000200 */
[----:B------:R-:W3:Y:S01]  /*a6d0*/  MUFU.EX2 R103, R103 ;  /* 0x0000006700677308 */ /* 0x000ee20000000800 */
[----:B-1----:R-:W-:Y:S01]  /*a6e0*/  FADD.FTZ R0, R110, R3 ;  /* 0x000000036e007221 */ /* 0x002fe20000010000 */
[----:B------:R-:W-:-:S06]  /*a6f0*/  IMAD.MOV.U32 R4, RZ, RZ, R74 ;  /* 0x000000ffff047224 */ /* 0x000fcc00078e004a */
[----:B------:R-:W1:Y:S01]  /*a700*/  MUFU.EX2 R83, R83 ;  /* 0x0000005300537308 */ /* 0x000e620000000800 */
[----:B--2---:R-:W-:-:S07]  /*a710*/  FADD.FTZ R3, R111, R0 ;  /* 0x000000006f037221 */ /* 0x004fce0000010000 */
[----:B------:R-:W2:Y:S01]  /*a720*/  MUFU.EX2 R20, R137 ;  /* 0x0000008900147308 */ /* 0x000ea20000000800 */
[----:B---3--:R-:W-:Y:S01]  /*a730*/  FADD.FTZ R0, R103, R80 ;  /* 0x0000005067007221 */ /* 0x008fe20000010000 */
[----:B------:R-:W-:-:S06]  /*a740*/  F2FP.F16.F32.PACK_AB R80, R110, R109 ;  /* 0x0000006d6e50723e */ /* 0x000fcc00000000ff */
[----:B------:R-:W3:Y:S01]  /*a750*/  MUFU.EX2 R91, R91 ;  /* 0x0000005b005b7308 */ /* 0x000ee20000000800 */
[C---:B-1----:R-:W-:Y:S01]  /*a760*/  FADD.FTZ R0, R83.reuse, R0 ;  /* 0x0000000053007221 */ /* 0x042fe20000010000 */
[----:B------:R-:W-:-:S06]  /*a770*/  F2FP.F16.F32.PACK_AB R83, R83, R103 ;  /* 0x000000675353723e */ /* 0x000fcc00000000ff */
[----:B------:R-:W1:Y:S01]  /*a780*/  MUFU.EX2 R95, R95 ;  /* 0x0000005f005f7308 */ /* 0x000e620000000800 */
[C---:B--2---:R-:W-:Y:S01]  /*a790*/  F2FP.F16.F32.PACK_AB R82, R20.reuse, R111 ;  /* 0x0000006f1452723e */ /* 0x044fe200000000ff */
[----:B------:R-:W-:-:S04]  /*a7a0*/  FADD.FTZ R3, R20, R3 ;  /* 0x0000000314037221 */ /* 0x000fc80000010000 */
[----:B------:R0:W-:Y:S02]  /*a7b0*/  STSM.16.M88.4 [R2+0x2eb00], R80 ;  /* 0x02eb005002007844 */ /* 0x0001e40000000200 */
[----:B------:R-:W2:Y:S01]  /*a7c0*/  MUFU.EX2 R119, R119 ;  /* 0x0000007700777308 */ /* 0x000ea20000000800 */
[----:B---3--:R-:W-:-:S07]  /*a7d0*/  FADD.FTZ R0, R91, R0 ;  /* 0x000000005b007221 */ /* 0x008fce0000010000 */
[----:B------:R-:W3:Y:S01]  /*a7e0*/  MUFU.EX2 R87, R87 ;  /* 0x0000005700577308 */ /* 0x000ee20000000800 */
[C---:B-1----:R-:W-:Y:S01]  /*a7f0*/  F2FP.F16.F32.PACK_AB R9, R95.reuse, R91 ;  /* 0x0000005b5f09723e */ /* 0x042fe200000000ff */
[----:B------:R-:W-:-:S06]  /*a800*/  FADD.FTZ R0, R95, R0 ;  /* 0x000000005f007221 */ /* 0x000fcc0000010000 */
[----:B------:R-:W1:Y:S01]  /*a810*/  MUFU.EX2 R96, R135 ;  /* 0x0000008700607308 */ /* 0x000e620000000800 */
[----:B--2---:R-:W-:-:S07]  /*a820*/  FADD.FTZ R0, R119, R0 ;  /* 0x0000000077007221 */ /* 0x004fce0000010000 */
[----:B------:R-:W2:Y:S01]  /*a830*/  MUFU.EX2 R138, R138 ;  /* 0x0000008a008a7308 */ /* 0x000ea20000000800 */
[C---:B---3--:R-:W-:Y:S01]  /*a840*/  F2FP.F16.F32.PACK_AB R11, R87.reuse, R119 ;  /* 0x00000077570b723e */ /* 0x048fe200000000ff */
[----:B------:R-:W-:-:S06]  /*a850*/  FADD.FTZ R0, R87, R0 ;  /* 0x0000000057007221 */ /* 0x000fcc0000010000 */
[----:B------:R-:W3:Y:S01]  /*a860*/  MUFU.EX2 R100, R100 ;  /* 0x0000006400647308 */ /* 0x000ee20000000800 */
[----:B-1----:R-:W-:-:S07]  /*a870*/  FADD.FTZ R3, R96, R3 ;  /* 0x0000000360037221 */ /* 0x002fce0000010000 */
[----:B------:R-:W1:Y:S01]  /*a880*/  MUFU.EX2 R101, R101 ;  /* 0x0000006500657308 */ /* 0x000e620000000800 */
[C---:B--2---:R-:W-:Y:S01]  /*a890*/  F2FP.F16.F32.PACK_AB R8, R138.reuse, R96 ;  /* 0x000000608a08723e */ /* 0x044fe200000000ff */
[----:B------:R-:W-:-:S04]  /*a8a0*/  FADD.FTZ R3, R138, R3 ;  /* 0x000000038a037221 */ /* 0x000fc80000010000 */
        /* <DEDUP_REMOVED lines=12> */
[----:B------:R-:W-:-:S05]  /*a970*/  UMOV UR38, UR10 ;  /* 0x0000000a00267c82 */ /* 0x000fca0008000000 */
.L_x_11999:
[----:B------:R-:W-:-:S13]  /*a980*/  ISETP.LE.AND P2, PT, RZ, UR38, PT ;  /* 0x00000026ff007c0c */ /* 0x000fda000bf43270 */
[----:B------:R-:W-:Y:S05]  /*a990*/  @!P2 BRA `(.L_x_12009) ;  /* 0x000000400020a947 */ /* 0x000fea0003800000 */
[----:B------:R-:W-:Y:S01]  /*a9a0*/  IMAD.MOV.U32 R5, RZ, RZ, R72 ;  /* 0x000000ffff057224 */ /* 0x000fe200078e0048 */
[----:B------:R-:W-:Y:S01]  /*a9b0*/  UMOV UR39, UR60 ;  /* 0x0000003c00277c82 */ /* 0x000fe20008000000 */
[----:B------:R-:W-:Y:S01]  /*a9c0*/  IMAD.MOV.U32 R4, RZ, RZ, R74 ;  /* 0x000000ffff047224 */ /* 0x000fe200078e004a */
[----:B------:R-:W-:Y:S01]  /*a9d0*/  UMOV UR7, UR36 ;  /* 0x0000002400077c82 */ /* 0x000fe20008000000 */
[----:B------:R-:W-:-:S05]  /*a9e0*/  ULDC UR5, c[0x0][0x9d8] ;  /* 0x0002760000057ab9 */ /* 0x000fca0000000800 */
.L_x_12018:
        /* <DEDUP_REMOVED lines=10> */
.L_x_12011:
[----:B------:R-:W-:Y:S01]  /*aa90*/  ULEA UR4, UR36, UR37, 0x3 ;  /* 0x0000002524047291 */ /* 0x000fe2000f8e183f */
[----:B------:R-:W-:-:S05]  /*aaa0*/  IMAD.U32 R6, RZ, RZ, UR60 ;  /* 0x0000003cff067e24 */ /* 0x000fca000f8e00ff */
[----:B------:R-:W-:-:S04]  /*aab0*/  SHF.L.U32 R6, R6, 0x1f, RZ ;  /* 0x0000001f06067819 */ /* 0x000fc800000006ff */
[----:B------:R1:W2:Y:S01]  /*aac0*/  SYNCS.PHASECHK.TRANS64.TRYWAIT P2, [UR4+0x31c30], R6 ;  /* 0x031c3006ff0075a7 */ /* 0x0002a20008040144 */
[----:B------:R-:W-:Y:S05]  /*aad0*/  @!P0 BRA `(.L_x_12012) ;  /* 0x0000000000048947 */ /* 0x000fea0003800000 */
[----:B------:R-:W-:Y:S01]  /*aae0*/  BPT.TRAP 0x1 ;  /* 0x000000040000795c */ /* 0x000fe20000300000 */
.L_x_12012:
[----:B--2---:R-:W-:Y:S05]  /*aaf0*/  @P2 BRA `(.L_x_12010) ;  /* 0x0000000000082947 */ /* 0x004fea0003800000 */
[----:B------:R-:W2:Y:S02]  /*ab00*/  SYNCS.PHASECHK.TRANS64.TRYWAIT P2, [UR4+0x31c30], R6 ;  /* 0x031c3006ff0075a7 */ /* 0x000ea40008040144 */
[----:B--2---:R-:W-:Y:S05]  /*ab10*/  @!P2 BRA `(.L_x_12013) ;  /* 0x000000cc007ca947 */ /* 0x004fea0003800000 */
.L_x_12010:
        /* <DEDUP_REMOVED lines=30> */
[----:B-1----:R-:W-:Y:S01]  /*ad00*/  VIADD R6, R7, 0x8 ;  /* 0x0000000807067836 */ /* 0x002fe20000000000 */
        /* <DEDUP_REMOVED lines=57> */
[----:B0-----:R-:W-:-:S06]  /*b0a0*/  WARPGROUP.ARRIVE ;  /* 0x00000000000079c5 */ /* 0x001fcc0000000000 */
        /* <DEDUP_REMOVED lines=264> */
[----:B-1----:R-:W-:Y:S05]  /*c130*/  @P3 BRA `(.L_x_12014) ;  /* 0x00000000002c3947 */ /* 0x002fea0003800000 */
[----:B------:R-:W-:Y:S05]  /*c140*/  @!P0 BRA `(.L_x_12015) ;  /* 0x0000000000048947 */ /* 0x000fea0003800000 */
[----:B------:R-:W-:Y:S01]  /*c150*/  BPT.TRAP 0x1 ;  /* 0x000000040000795c */ /* 0x000fe20000300000 */
.L_x_12015:
[----:B------:R-:W-:Y:S01]  /*c160*/  ULEA UR4, UR7, UR37, 0x3 ;  /* 0x0000002507047291 */ /* 0x000fe2000f8e183f */
[----:B------:R-:W-:-:S05]  /*c170*/  IMAD.U32 R6, RZ, RZ, UR39 ;  /* 0x00000027ff067e24 */ /* 0x000fca000f8e00ff */
[----:B------:R-:W-:-:S04]  /*c180*/  SHF.L.U32 R6, R6, 0x1f, RZ ;  /* 0x0000001f06067819 */ /* 0x000fc800000006ff */
[----:B------:R0:W1:Y:S01]  /*c190*/  SYNCS.PHASECHK.TRANS64.TRYWAIT P2, [UR4+0x31c50], R6 ;  /* 0x031c5006ff0075a7 */ /* 0x0000620008040144 */
[----:B------:R-:W-:Y:S05]  /*c1a0*/  @!P0 BRA `(.L_x_12016) ;  /* 0x0000000000048947 */ /* 0x000fea0003800000 */
[----:B------:R-:W-:Y:S01]  /*c1b0*/  BPT.TRAP 0x1 ;  /* 0x000000040000795c */ /* 0x000fe20000300000 */
.L_x_12016:
[----:B-1----:R-:W-:Y:S05]  /*c1c0*/  @P2 BRA `(.L_x_12014) ;  /* 0x0000000000082947 */ /* 0x002fea0003800000 */
[----:B------:R-:W1:Y:S02]  /*c1d0*/  SYNCS.PHASECHK.TRANS64.TRYWAIT P2, [UR4+0x31c50], R6 ;  /* 0x031c5006ff0075a7 */ /* 0x000e640008040144 */
[----:B-1----:R-:W-:Y:S05]  /*c1e0*/  @!P2 BRA `(.L_x_12017) ;  /* 0x000000b400e0a947 */ /* 0x002fea0003800000 */
.L_x_12014:
        /* <DEDUP_REMOVED lines=72> */
[----:B------:R-:W-:Y:S01]  /*c670*/  ULDC UR14, c[0x0][0x988] ;  /* 0x00026200000e7ab9 */ /* 0x000fe20000000800 */
[----:B------:R-:W-:Y:S01]  /*c680*/  FMUL.FTZ R128, R134, UR5 ;  /* 0x0000000586807c20 */ /* 0x000fe20008410000 */
[----:B------:R-:W-:Y:S01]  /*c690*/  UMOV UR4, UR14 ;  /* 0x0000000e00047c82 */ /* 0x000fe20008000000 */
        /* <DEDUP_REMOVED lines=263> */
[----:B------:R-:W-:Y:S01]  /*d710*/  FFMA.FTZ R137, R13, UR4, -R131 ;  /* 0x000000040d897c23 */ /* 0x000fe20008010883 */
[----:B------:R-:W-:-:S02]  /*d720*/  IMAD.U32 R13, RZ, RZ, UR36 ;  /* 0x00000024ff0d7e24 */ /* 0x000fc4000f8e00ff */
[----:B------:R-:W-:Y:S01]  /*d730*/  FMUL.FTZ R14, R14, UR4 ;  /* 0x000000040e0e7c20 */ /* 0x000fe20008410000 */
[--C-:B------:R-:W-:Y:S01]  /*d740*/  FFMA.FTZ R15, R9, UR4, -R131.reuse ;  /* 0x00000004090f7c23 */ /* 0x100fe20008010883 */
[----:B------:R-:W-:Y:S01]  /*d750*/  HGMMA.64x96x16.F32 R24, gdesc[UR32].tnspB, R24, gsb0 ;  /* 0x41600000201879f0 */ /* 0x000fe20008000818 */
[----:B------:R-:W-:Y:S01]  /*d760*/  UIADD3 UR32, UR10, 0xa80, URZ ;  /* 0x00000a800a207890 */ /* 0x000fe2000fffe03f */
[----:B------:R-:W-:Y:S01]  /*d770*/  MUFU.EX2 R77, R14 ;  /* 0x0000000e004d7308 */ /* 0x000fe20000000800 */
[----:B------:R-:W-:Y:S01]  /*d780*/  UIADD3 UR34, UR11, 0x1c0, URZ ;  /* 0x000001c00b227890 */ /* 0x000fe2000fffe03f */
[----:B------:R-:W-:Y:S01]  /*d790*/  @!P1 LEA R13, R13, UR37, 0x3 ;  /* 0x000000250d0d9c11 */ /* 0x000fe2000f8e18ff */
[----:B------:R-:W-:Y:S01]  /*d7a0*/  UMOV UR33, 0xc0000010 ;  /* 0xc000001000217882 */ /* 0x000fe20000000000 */
[----:B------:R-:W-:Y:S01]  /*d7b0*/  UMOV UR35, 0x80000020 ;  /* 0x8000002000237882 */ /* 0x000fe20000000000 */
[--C-:B------:R-:W-:Y:S01]  /*d7c0*/  FFMA.FTZ R9, R17, UR4, -R131.reuse ;  /* 0x0000000411097c23 */ /* 0x100fe20008010883 */
[--C-:B------:R-:W-:Y:S01]  /*d7d0*/  FFMA.FTZ R138, R18, UR4, -R131.reuse ;  /* 0x00000004128a7c23 */ /* 0x100fe20008010883 */
[----:B------:R-:W-:Y:S01]  /*d7e0*/  @!P1 VIADD R13, R13, 0x31c40 ;  /* 0x00031c400d0d9836 */ /* 0x000fe20000000000 */
[----:B------:R-:W0:Y:S01]  /*d7f0*/  MUFU.EX2 R8, R8 ;  /* 0x0000000800087308 */ /* 0x000e220000000800 */
[--C-:B------:R-:W-:Y:S01]  /*d800*/  FFMA.FTZ R129, R129, UR4, -R131.reuse ;  /* 0x0000000481817c23 */ /* 0x100fe20008010883 */
[--C-:B------:R-:W-:Y:S01]  /*d810*/  FFMA.FTZ R17, R106, UR4, -R131.reuse ;  /* 0x000000046a117c23 */ /* 0x100fe20008010883 */
[----:B------:R-:W-:Y:S01]  /*d820*/  FFMA.FTZ R18, R114, UR4, -R131 ;  /* 0x0000000472127c23 */ /* 0x000fe20008010883 */
[----:B------:R-:W-:Y:S01]  /*d830*/  @!P1 PRMT R13, RZ, 0x654, R13 ;  /* 0x00000654ff0d9816 */ /* 0x000fe2000000000d */
        /* <DEDUP_REMOVED lines=12> */
[----:B0-----:R-:W-:Y:S01]  /*d900*/  FFMA.FTZ R14, R77, R0, R8 ;  /* 0x000000004d0e7223 */ /* 0x001fe20000010008 */
[--C-:B------:R-:W-:Y:S01]  /*d910*/  FFMA.FTZ R0, R99, UR4, -R131.reuse ;  /* 0x0000000463007c23 */ /* 0x100fe20008010883 */
[--C-:B------:R-:W-:Y:S01]  /*d920*/  FFMA.FTZ R86, R86, UR4, -R131.reuse ;  /* 0x0000000456567c23 */ /* 0x100fe20008010883 */
[--C-:B------:R-:W-:Y:S01]  /*d930*/  FFMA.FTZ R87, R87, UR4, -R131.reuse ;  /* 0x0000000457577c23 */ /* 0x100fe20008010883 */
[--C-:B------:R-:W-:Y:S01]  /*d940*/  FFMA.FTZ R79, R79, UR4, -R131.reuse ;  /* 0x000000044f4f7c23 */ /* 0x100fe20008010883 */
[--C-:B------:R-:W-:Y:S01]  /*d950*/  FFMA.FTZ R130, R130, UR4, -R131.reuse ;  /* 0x0000000482827c23 */ /* 0x100fe20008010883 */
[----:B------:R-:W-:Y:S01]  /*d960*/  FFMA.FTZ R78, R78, UR4, -R131 ;  /* 0x000000044e4e7c23 */ /* 0x000fe20008010883 */
[----:B------:R-:W0:Y:S01]  /*d970*/  MUFU.EX2 R137, R137 ;  /* 0x0000008900897308 */ /* 0x000e220000000800 */
[----:B-1----:R-:W-:Y:S01]  /*d980*/  FADD.FTZ R99, R15, R14 ;  /* 0x0000000e0f637221 */ /* 0x002fe20000010000 */
[----:B------:R-:W-:-:S02]  /*d990*/  F2FP.F16.F32.PACK_AB R14, R134, R132 ;  /* 0x00000084860e723e */ /* 0x000fc400000000ff */
[----:B------:R-:W-:-:S04]  /*d9a0*/  ISETP.LT.AND P2, PT, RZ, UR38, PT ;  /* 0x00000026ff007c0c */ /* 0x000fc8000bf41270 */
[----:B------:R-:W1:Y:S01]  /*d9b0*/  MUFU.EX2 R9, R9 ;  /* 0x0000000900097308 */ /* 0x000e620000000800 */
[----:B--2---:R-:W-:Y:S01]  /*d9c0*/  FADD.FTZ R140, R136, R99 ;  /* 0x00000063888c7221 */ /* 0x004fe20000010000 */
[----:B------:R-:W-:-:S06]  /*d9d0*/  FFMA.FTZ R99, R102, UR4, -R131 ;  /* 0x0000000466637c23 */ /* 0x000fcc0008010883 */
[----:B------:R2:W-:Y:S01]  /*d9e0*/  MUFU.EX2 R5, R135 ;  /* 0x0000008700057308 */ /* 0x0005e20000000800 */
[----:B0-----:R-:W-:-:S07]  /*d9f0*/  FADD.FTZ R140, R137, R140 ;  /* 0x0000008c898c7221 */ /* 0x001fce0000010000 */
[----:B------:R-:W0:Y:S01]  /*da00*/  MUFU.EX2 R138, R138 ;  /* 0x0000008a008a7308 */ /* 0x000e220000000800 */
[--C-:B--2---:R-:W-:Y:S01]  /*da10*/  FFMA.FTZ R135, R128, UR4, -R131.reuse ;  /* 0x0000000480877c23 */ /* 0x104fe20008010883 */
[--C-:B------:R-:W-:Y:S01]  /*da20*/  FFMA.FTZ R128, R122, UR4, -R131.reuse ;  /* 0x000000047a807c23 */ /* 0x100fe20008010883 */
[----:B-1----:R-:W-:Y:S01]  /*da30*/  FADD.FTZ R119, R9, R140 ;  /* 0x0000008c09777221 */ /* 0x002fe20000010000 */
[--C-:B------:R-:W-:Y:S01]  /*da40*/  FFMA.FTZ R122, R126, UR4, -R131.reuse ;  /* 0x000000047e7a7c23 */ /* 0x100fe20008010883 */
[----:B------:R-:W-:-:S03]  /*da50*/  FFMA.FTZ R126, R127, UR4, -R131 ;  /* 0x000000047f7e7c23 */ /* 0x000fc60008010883 */
[----:B------:R-:W1:Y:S08]  /*da60*/  MUFU.EX2 R135, R135 ;  /* 0x0000008700877308 */ /* 0x000e700000000800 */
[----:B------:R-:W2:Y:S01]  /*da70*/  MUFU.EX2 R129, R129 ;  /* 0x0000008100817308 */ /* 0x000ea20000000800 */
[C---:B0-----:R-:W-:Y:S01]  /*da80*/  FADD.FTZ R102, R138.reuse, R119 ;  /* 0x000000778a667221 */ /* 0x041fe20000010000 */
[----:B------:R-:W-:-:S06]  /*da90*/  F2FP.F16.F32.PACK_AB R9, R138, R9 ;  /* 0x000000098a09723e */ /* 0x000fcc00000000ff */
[----:B------:R-:W0:Y:S01]  /*daa0*/  MUFU.EX2 R128, R128 ;  /* 0x0000008000807308 */ /* 0x000e220000000800 */
[----:B-1----:R-:W-:-:S07]  /*dab0*/  FADD.FTZ R102, R135, R102 ;  /* 0x0000006687667221 */ /* 0x002fce0000010000 */
[----:B------:R-:W-:Y:S08]  /*dac0*/  MUFU.EX2 R120, R120 ;  /* 0x0000007800787308 */ /* 0x000ff00000000800 */
[----:B------:R-:W1:Y:S01]  /*dad0*/  MUFU.EX2 R123, R123 ;  /* 0x0000007b007b7308 */ /* 0x000e620000000800 */
[----:B------:R-:W-:Y:S02]  /*dae0*/  WARPGROUP.DEPBAR.LE gsb0, 0x0 ;  /* 0x00008000000079c5 */ /* 0x000fe40000010000 */
[----:B------:R-:W-:-:S05]  /*daf0*/  WARPGROUP.ARRIVE ;  /* 0x00000000000079c5 */ /* 0x000fca0000000000 */
[----:B------:R-:W-:Y:S01]  /*db00*/  MUFU.EX2 R121, R121 ;  /* 0x0000007900797308 */ /* 0x000fe20000000800 */
[----:B------:R-:W-:Y:S01]  /*db10*/  HGMMA.64x96x16.F32 R24, gdesc[UR32].tnspB, R24, gsb0 ;  /* 0x41600000201879f0 */ /* 0x000fe20008000818 */
[----:B------:R-:W-:Y:S02]  /*db20*/  UIADD3 UR32, UR10, 0xc00, URZ ;  /* 0x00000c000a207890 */ /* 0x000fe4000fffe03f */
[----:B------:R-:W-:-:S04]  /*db30*/  UIADD3 UR34, UR11, 0x200, URZ ;  /* 0x000002000b227890 */ /* 0x000fc8000fffe03f */
[----:B------:R-:W3:Y:S01]  /*db40*/  MUFU.EX2 R122, R122 ;  /* 0x0000007a007a7308 */ /* 0x000ee20000000800 */
[----:B------:R-:W-:Y:S01]  /*db50*/  UMOV UR33, 0xc0000010 ;  /* 0xc000001000217882 */ /* 0x000fe20000000000 */
[----:B------:R-:W-:-:S06]  /*db60*/  UMOV UR35, 0x80000020 ;  /* 0x8000002000237882 */ /* 0x000fcc0000000000 */
[----:B------:R-:W-:Y:S08]  /*db70*/  MUFU.EX2 R124, R124 ;  /* 0x0000007c007c7308 */ /* 0x000ff00000000800 */
[----:B------:R-:W4:Y:S08]  /*db80*/  MUFU.EX2 R126, R126 ;  /* 0x0000007e007e7308 */ /* 0x000f300000000800 */
[----:B------:R-:W-:Y:S08]  /*db90*/  MUFU.EX2 R112, R112 ;  /* 0x0000007000707308 */ /* 0x000ff00000000800 */
[----:B------:R-:W5:Y:S08]  /*dba0*/  MUFU.EX2 R18, R18 ;  /* 0x0000001200127308 */ /* 0x000f700000000800 */
[----:B------:R-:W5:Y:S08]  /*dbb0*/  MUFU.EX2 R113, R113 ;  /* 0x0000007100717308 */ /* 0x000f700000000800 */
[----:B------:R-:W5:Y:S08]  /*dbc0*/  MUFU.EX2 R114, R114 ;  /* 0x0000007200727308 */ /* 0x000f700000000800 */
[----:B------:R-:W-:Y:S08]  /*dbd0*/  MUFU.EX2 R116, R116 ;  /* 0x0000007400747308 */ /* 0x000ff00000000800 */
        /* <DEDUP_REMOVED lines=8> */
[----:B------:R-:W-:Y:S07]  /*dc60*/  HGMMA.64x96x16.F32 R24, gdesc[UR32].tnspB, R24, gsb0 ;  /* 0x41600000201879f0 */ /* 0x000fee0008000818 */
[----:B------:R-:W5:Y:S08]  /*dc70*/  MUFU.EX2 R106, R106 ;  /* 0x0000006a006a7308 */ /* 0x000f700000000800 */
[----:B------:R-:W5:Y:S08]  /*dc80*/  MUFU.EX2 R108, R108 ;  /* 0x0000006c006c7308 */ /* 0x000f700000000800 */
[----:B------:R-:W5:Y:S08]  /*dc90*/  MUFU.EX2 R107, R107 ;  /* 0x0000006b006b7308 */ /* 0x000f700000000800 */
[----:B------:R-:W-:Y:S08]  /*dca0*/  MUFU.EX2 R110, R110 ;  /* 0x0000006e006e7308 */ /* 0x000ff00000000800 */
[----:B------:R-:W5:Y:S08]  /*dcb0*/  MUFU.EX2 R109, R109 ;  /* 0x0000006d006d7308 */ /* 0x000f700000000800 */
[----:B------:R-:W5:Y:S08]  /*dcc0*/  MUFU.EX2 R96, R96 ;  /* 0x0000006000607308 */ /* 0x000f700000000800 */
        /* <DEDUP_REMOVED lines=8> */
[----:B------:R-:W-:Y:S01]  /*dd50*/  @!P1 SYNCS.ARRIVE.TRANS64.RED.A1T0 RZ, [R13+URZ], RZ ;  /* 0x000000ff0dff99a7 */ /* 0x000fe2000810043f */
[----:B------:R-:W-:Y:S01]  /*dd60*/  MUFU.EX2 R89, R89 ;  /* 0x0000005900597308 */ /* 0x000fe20000000800 */
[----:B--2---:R-:W-:Y:S01]  /*dd70*/  IMAD.U32 R12, RZ, RZ, UR7 ;  /* 0x00000007ff0c7e24 */ /* 0x004fe2000f8e00ff */
[----:B------:R-:W-:Y:S01]  /*dd80*/  UIADD3 UR7, UR38, -0x1, URZ ;  /* 0xffffffff26077890 */ /* 0x000fe2000fffe03f */
[-C--:B------:R-:W-:Y:S01]  /*dd90*/  FMUL.FTZ R24, R24, R4.reuse ;  /* 0x0000000418187220 */ /* 0x080fe20000410000 */
[-C--:B------:R-:W-:Y:S01]  /*dda0*/  FMUL.FTZ R25, R25, R4.reuse ;  /* 0x0000000419197220 */ /* 0x080fe20000410000 */
[-C--:B------:R-:W-:Y:S01]  /*ddb0*/  FMUL.FTZ R28, R28, R4.reuse ;  /* 0x000000041c1c7220 */ /* 0x080fe20000410000 */
[----:B------:R-:W-:Y:S01]  /*ddc0*/  @!P1 LEA R12, R12, UR37, 0x3 ;  /* 0x000000250c0c9c11 */ /* 0x000fe2000f8e18ff */
[----:B------:R-:W-:Y:S01]  /*ddd0*/  FMUL.FTZ R29, R29, R4 ;  /* 0x000000041d1d7220 */ /* 0x000fe20000410000 */
[----:B------:R-:W-:Y:S01]  /*dde0*/  MUFU.EX2 R92, R92 ;  /* 0x0000005c005c7308 */ /* 0x000fe20000000800 */
[----:B------:R-:W-:Y:S01]  /*ddf0*/  UMOV UR38, UR7 ;  /* 0x0000000700267c82 */ /* 0x000fe20008000000 */
[----:B------:R-:W-:Y:S01]  /*de00*/  UMOV UR7, UR36 ;  /* 0x0000002400077c82 */ /* 0x000fe20008000000 */
[----:B------:R-:W-:-:S02]  /*de10*/  @!P1 VIADD R12, R12, 0x31c60 ;  /* 0x00031c600c0c9836 */ /* 0x000fc40000000000 */
[-C--:B------:R-:W-:Y:S01]  /*de20*/  FMUL.FTZ R32, R32, R4.reuse ;  /* 0x0000000420207220 */ /* 0x080fe20000410000 */
[-C--:B------:R-:W-:Y:S01]  /*de30*/  FMUL.FTZ R33, R33, R4.reuse ;  /* 0x0000000421217220 */ /* 0x080fe20000410000 */
[-C--:B------:R-:W-:Y:S01]  /*de40*/  FMUL.FTZ R36, R36, R4.reuse ;  /* 0x0000000424247220 */ /* 0x080fe20000410000 */
[-C--:B------:R-:W-:Y:S01]  /*de50*/  FMUL.FTZ R37, R37, R4.reuse ;  /* 0x0000000425257220 */ /* 0x080fe20000410000 */
[----:B------:R-:W-:Y:S01]  /*de60*/  @!P1 PRMT R12, RZ, 0x654, R12 ;  /* 0x00000654ff0c9816 */ /* 0x000fe2000000000c */
[----:B------:R-:W-:Y:S01]  /*de70*/  MUFU.EX2 R93, R93 ;  /* 0x0000005d005d7308 */ /* 0x000fe20000000800 */
[-C--:B------:R-:W-:Y:S01]  /*de80*/  FMUL.FTZ R40, R40, R4.reuse ;  /* 0x0000000428287220 */ /* 0x080fe20000410000 */
[-C--:B------:R-:W-:Y:S01]  /*de90*/  FMUL.FTZ R41, R41, R4.reuse ;  /* 0x0000000429297220 */ /* 0x080fe20000410000 */
[----:B------:R2:W-:Y:S01]  /*dea0*/  @!P1 SYNCS.ARRIVE.TRANS64.RED.A1T0 RZ, [R12+URZ], RZ ;  /* 0x000000ff0cff99a7 */ /* 0x0005e2000810043f */
[-C--:B------:R-:W-:Y:S01]  /*deb0*/  FMUL.FTZ R44, R44, R4.reuse ;  /* 0x000000042c2c7220 */ /* 0x080fe20000410000 */
[-C--:B------:R-:W-:Y:S01]  /*dec0*/  FMUL.FTZ R45, R45, R4.reuse ;  /* 0x000000042d2d7220 */ /* 0x080fe20000410000 */
[-C--:B------:R-:W-:Y:S01]  /*ded0*/  FMUL.FTZ R48, R48, R4.reuse ;  /* 0x0000000430307220 */ /* 0x080fe20000410000 */
[-C--:B------:R-:W-:Y:S01]  /*dee0*/  FMUL.FTZ R49, R49, R4.reuse ;  /* 0x0000000431317220 */ /* 0x080fe20000410000 */
[----:B------:R-:W-:Y:S01]  /*def0*/  MUFU.EX2 R86, R86 ;  /* 0x0000005600567308 */ /* 0x000fe20000000800 */
[-C--:B------:R-:W-:Y:S01]  /*df00*/  FMUL.FTZ R52, R52, R4.reuse ;  /* 0x0000000434347220 */ /* 0x080fe20000410000 */
[-C--:B------:R-:W-:Y:S01]  /*df10*/  FMUL.FTZ R53, R53, R4.reuse ;  /* 0x0000000435357220 */ /* 0x080fe20000410000 */
[----:B--2---:R-:W-:Y:S01]  /*df20*/  FFMA.FTZ R12, R4, R3, R6 ;  /* 0x00000003040c7223 */ /* 0x004fe20000010006 */
[-C--:B------:R-:W-:Y:S01]  /*df30*/  FMUL.FTZ R56, R56, R4.reuse ;  /* 0x0000000438387220 */ /* 0x080fe20000410000 */
[-C--:B------:R-:W-:Y:S01]  /*df40*/  FMUL.FTZ R57, R57, R4.reuse ;  /* 0x0000000439397220 */ /* 0x080fe20000410000 */
[----:B------:R-:W-:Y:S01]  /*df50*/  FMUL.FTZ R60, R60, R4 ;  /* 0x000000043c3c7220 */ /* 0x000fe20000410000 */
[C---:B------:R-:W-:Y:S01]  /*df60*/  FADD.FTZ R13, R133.reuse, R12 ;  /* 0x0000000c850d7221 */ /* 0x040fe20000010000 */
[----:B------:R-:W-:Y:S01]  /*df70*/  F2FP.F16.F32.PACK_AB R12, R133, R6 ;  /* 0x00000006850c723e */ /* 0x000fe200000000ff */
[----:B------:R2:W5:Y:S01]  /*df80*/  MUFU.EX2 R3, R98 ;  /* 0x0000006200037308 */ /* 0x0005620000000800 */
[-C--:B------:R-:W-:Y:S01]  /*df90*/  FMUL.FTZ R61, R61, R4.reuse ;  /* 0x000000043d3d7220 */ /* 0x080fe20000410000 */
[----:B------:R-:W-:Y:S01]  /*dfa0*/  FADD.FTZ R13, R132, R13 ;  /* 0x0000000d840d7221 */ /* 0x000fe20000010000 */
[-C--:B------:R-:W-:Y:S01]  /*dfb0*/  FMUL.FTZ R64, R64, R4.reuse ;  /* 0x0000000440407220 */ /* 0x080fe20000410000 */
[-C--:B------:R-:W-:Y:S01]  /*dfc0*/  FMUL.FTZ R65, R65, R4.reuse ;  /* 0x0000000441417220 */ /* 0x080fe20000410000 */
[----:B------:R-:W-:Y:S01]  /*dfd0*/  FMUL.FTZ R68, R68, R4 ;  /* 0x0000000444447220 */ /* 0x000fe20000410000 */
[----:B------:R-:W-:Y:S01]  /*dfe0*/  FADD.FTZ R6, R134, R13 ;  /* 0x0000000d86067221 */ /* 0x000fe20000010000 */
[----:B------:R-:W-:Y:S01]  /*dff0*/  F2FP.F16.F32.PACK_AB R13, R15, R8 ;  /* 0x000000080f0d723e */ /* 0x000fe200000000ff */
[--C-:B------:R-:W-:Y:S01]  /*e000*/  FFMA.FTZ R8, R90, UR4, -R131.reuse ;  /* 0x000000045a087c23 */ /* 0x100fe20008010883 */
[--C-:B--2---:R-:W-:Y:S01]  /*e010*/  FFMA.FTZ R98, R91, UR4, -R131.reuse ;  /* 0x000000045b627c23 */ /* 0x104fe20008010883 */
[----:B------:R-:W-:Y:S01]  /*e020*/  FADD.FTZ R111, R7, R6 ;  /* 0x00000006076f7221 */ /* 0x000fe20000010000 */
[--C-:B------:R-:W-:Y:S01]  /*e030*/  FFMA.FTZ R91, R94, UR4, -R131.reuse ;  /* 0x000000045e5b7c23 */ /* 0x100fe20008010883 */
[----:B------:R1:W2:Y:S01]  /*e040*/  MUFU.EX2 R6, R103 ;  /* 0x0000006700067308 */ /* 0x0002a20000000800 */
[----:B------:R-:W-:Y:S01]  /*e050*/  FFMA.FTZ R94, R82, UR4, -R131 ;  /* 0x00000004525e7c23 */ /* 0x000fe20008010883 */
[----:B------:R-:W-:Y:S01]  /*e060*/  FADD.FTZ R90, R10, R111 ;  /* 0x0000006f0a5a7221 */ /* 0x000fe20000010000 */
[----:B------:R-:W-:Y:S01]  /*e070*/  F2FP.F16.F32.PACK_AB R15, R137, R136 ;  /* 0x00000088890f723e */ /* 0x000fe200000000ff */
[----:B------:R-:W-:Y:S01]  /*e080*/  FMUL.FTZ R69, R69, R4 ;  /* 0x0000000445457220 */ /* 0x000fe20000410000 */
[-C--:B------:R-:W-:Y:S01]  /*e090*/  FMUL.FTZ R26, R26, R77.reuse ;  /* 0x0000004d1a1a7220 */ /* 0x080fe20000410000 */
[----:B------:R-:W-:Y:S01]  /*e0a0*/  FADD.FTZ R111, R11, R90 ;  /* 0x0000005a0b6f7221 */ /* 0x000fe20000010000 */
[----:B------:R-:W-:Y:S01]  /*e0b0*/  FFMA.FTZ R90, R83, UR4, -R131 ;  /* 0x00000004535a7c23 */ /* 0x000fe20008010883 */
[----:B------:R-:W-:Y:S01]  /*e0c0*/  FADD.FTZ R83, R129, R102 ;  /* 0x0000006681537221 */ /* 0x000fe20000010000 */
[----:B------:R3:W2:Y:S01]  /*e0d0*/  MUFU.EX2 R82, R8 ;  /* 0x0000000800527308 */ /* 0x0006a20000000800 */
[----:B------:R-:W-:Y:S01]  /*e0e0*/  FADD.FTZ R132, R20, R111 ;  /* 0x0000006f14847221 */ /* 0x000fe20000010000 */
[----:B------:R5:W-:Y:S01]  /*e0f0*/  STSM.16.M88.4 [R2+0x24300], R12 ;  /* 0x0243000c02007844 */ /* 0x000be20000000200 */
[----:B0-----:R-:W-:Y:S01]  /*e100*/  FADD.FTZ R102, R128, R83 ;  /* 0x0000005380667221 */ /* 0x001fe20000010000 */
[----:B------:R-:W-:Y:S01]  /*e110*/  FFMA.FTZ R83, R75, UR4, -R131 ;  /* 0x000000044b537c23 */ /* 0x000fe20008010883 */
[----:B------:R-:W-:Y:S01]  /*e120*/  FADD.FTZ R111, R21, R132 ;  /* 0x00000084156f7221 */ /* 0x000fe20000010000 */
[----:B------:R-:W-:Y:S01]  /*e130*/  FMUL.FTZ R27, R27, R77 ;  /* 0x0000004d1b1b7220 */ /* 0x000fe20000410000 */
[----:B-1----:R-:W-:Y:S01]  /*e140*/  FADD.FTZ R103, R123, R102 ;  /* 0x000000667b677221 */ /* 0x002fe20000010000 */
[----:B------:R0:W1:Y:S01]  /*e150*/  MUFU.EX2 R75, R98 ;  /* 0x00000062004b7308 */ /* 0x0000620000000800 */
[----:B------:R-:W-:Y:S01]  /*e160*/  FADD.FTZ R132, R120, R111 ;  /* 0x0000006f78847221 */ /* 0x000fe20000010000 */
[----:B---3--:R-:W-:Y:S01]  /*e170*/  F2FP.F16.F32.PACK_AB R8, R10, R7 ;  /* 0x000000070a08723e */ /* 0x008fe200000000ff */
[----:B------:R-:W-:Y:S01]  /*e180*/  FADD.FTZ R103, R122, R103 ;  /* 0x000000677a677221 */ /* 0x000fe20000010000 */
[----:B------:R-:W-:Y:S01]  /*e190*/  F2FP.F16.F32.PACK_AB R10, R20, R11 ;  /* 0x0000000b140a723e */ /* 0x000fe200000000ff */
[----:B------:R-:W-:Y:S01]  /*e1a0*/  FADD.FTZ R111, R121, R132 ;  /* 0x00000084796f7221 */ /* 0x000fe20000010000 */
[----:B------:R-:W-:Y:S01]  /*e1b0*/  F2FP.F16.F32.PACK_AB R11, R129, R135 ;  /* 0x00000087810b723e */ /* 0x000fe200000000ff */
[----:B----4-:R-:W-:Y:S01]  /*e1c0*/  FADD.FTZ R103, R126, R103 ;  /* 0x000000677e677221 */ /* 0x010fe20000010000 */
[----:B------:R3:W-:Y:S01]  /*e1d0*/  MUFU.EX2 R7, R95 ;  /* 0x0000005f00077308 */ /* 0x0007e20000000800 */
[----:B------:R-:W-:Y:S01]  /*e1e0*/  FADD.FTZ R111, R124, R111 ;  /* 0x0000006f7c6f7221 */ /* 0x000fe20000010000 */
[----:B-----5:R-:W-:Y:S01]  /*e1f0*/  F2FP.F16.F32.PACK_AB R12, R120, R21 ;  /* 0x00000015780c723e */ /* 0x020fe200000000ff */
[----:B------:R-:W-:Y:S01]  /*e200*/  FADD.FTZ R103, R18, R103 ;  /* 0x0000006712677221 */ /* 0x000fe20000010000 */
[----:B------:R4:W-:Y:S01]  /*e210*/  STSM.16.M88.4 [R2+0x25b00], R8 ;  /* 0x025b000802007844 */ /* 0x0009e20000000200 */
[----:B------:R-:W-:Y:S01]  /*e220*/  FADD.FTZ R102, R112, R111 ;  /* 0x0000006f70667221 */ /* 0x000fe20000010000 */
[C---:B------:R-:W-:Y:S01]  /*e230*/  F2FP.F16.F32.PACK_AB R112, R113.reuse, R112 ;  /* 0x000000707170723e */ /* 0x040fe200000000ff */
[C---:B------:R-:W-:Y:S01]  /*e240*/  FADD.FTZ R20, R114.reuse, R103 ;  /* 0x0000006772147221 */ /* 0x040fe20000010000 */
[----:B------:R-:W5:Y:S01]  /*e250*/  MUFU.EX2 R91, R91 ;  /* 0x0000005b005b7308 */ /* 0x000f620000000800 */
[----:B------:R-:W-:Y:S01]  /*e260*/  FADD.FTZ R111, R113, R102 ;  /* 0x00000066716f7221 */ /* 0x000fe20000010000 */
[----:B------:R-:W-:Y:S01]  /*e270*/  F2FP.F16.F32.PACK_AB R113, R114, R18 ;  /* 0x000000127271723e */ /* 0x000fe200000000ff */
[----:B------:R-:W-:Y:S01]  /*e280*/  FADD.FTZ R15, R115, R20 ;  /* 0x00000014730f7221 */ /* 0x000fe20000010000 */
[----:B------:R-:W-:Y:S01]  /*e290*/  F2FP.F16.F32.PACK_AB R13, R123, R128 ;  /* 0x000000807b0d723e */ /* 0x000fe200000000ff */
[----:B------:R-:W-:Y:S01]  /*e2a0*/  FADD.FTZ R14, R116, R111 ;  /* 0x0000006f740e7221 */ /* 0x000fe20000010000 */
[C---:B------:R-:W-:Y:S01]  /*e2b0*/  F2FP.F16.F32.PACK_AB R114, R117.reuse, R116 ;  /* 0x000000747572723e */ /* 0x040fe200000000ff */
[----:B------:R-:W-:Y:S01]  /*e2c0*/  FADD.FTZ R20, R118, R15 ;  /* 0x0000000f76147221 */ /* 0x000fe20000010000 */
[----:B------:R-:W-:Y:S01]  /*e2d0*/  MUFU.EX2 R94, R94 ;  /* 0x0000005e005e7308 */ /* 0x000fe20000000800 */
[----:B------:R-:W-:Y:S01]  /*e2e0*/  FADD.FTZ R21, R117, R14 ;  /* 0x0000000e75157221 */ /* 0x000fe20000010000 */
[----:B------:R-:W-:Y:S01]  /*e2f0*/  F2FP.F16.F32.PACK_AB R14, R124, R121 ;  /* 0x000000797c0e723e */ /* 0x000fe200000000ff */
[----:B------:R-:W-:Y:S01]  /*e300*/  FMUL.FTZ R30, R30, R77 ;  /* 0x0000004d1e1e7220 */ /* 0x000fe20000410000 */
[----:B------:R-:W-:Y:S01]  /*e310*/  F2FP.F16.F32.PACK_AB R15, R126, R122 ;  /* 0x0000007a7e0f723e */ /* 0x000fe200000000ff */
[----:B0-----:R-:W-:Y:S01]  /*e320*/  FADD.FTZ R98, R104, R21 ;  /* 0x0000001568627221 */ /* 0x001fe20000010000 */
[----:B------:R-:W-:Y:S01]  /*e330*/  FADD.FTZ R21, R17, R20 ;  /* 0x0000001411157221 */ /* 0x000fe20000010000 */
[C---:B------:R-:W-:Y:S01]  /*e340*/  F2FP.F16.F32.PACK_AB R104, R105.reuse, R104 ;  /* 0x000000686968723e */ /* 0x040fe200000000ff */
[----:B------:R-:W0:Y:S01]  /*e350*/  MUFU.EX2 R80, R80 ;  /* 0x0000005000507308 */ /* 0x000e220000000800 */
[----:B---3--:R-:W-:Y:S01]  /*e360*/  FADD.FTZ R95, R105, R98 ;  /* 0x00000062695f7221 */ /* 0x008fe20000010000 */
[----:B------:R-:W-:Y:S01]  /*e370*/  FADD.FTZ R20, R106, R21 ;  /* 0x000000156a147221 */ /* 0x000fe20000010000 */
[----:B------:R3:W-:Y:S01]  /*e380*/  STSM.16.M88.4 [R2+0x27300], R12 ;  /* 0x0273000c02007844 */ /* 0x0007e20000000200 */
[----:B------:R-:W-:Y:S01]  /*e390*/  F2FP.F16.F32.PACK_AB R115, R118, R115 ;  /* 0x000000737673723e */ /* 0x000fe200000000ff */
[----:B------:R-:W-:Y:S01]  /*e3a0*/  FADD.FTZ R98, R108, R95 ;  /* 0x0000005f6c627221 */ /* 0x000fe20000010000 */
[----:B------:R-:W-:Y:S01]  /*e3b0*/  FADD.FTZ R95, R107, R20 ;  /* 0x000000146b5f7221 */ /* 0x000fe20000010000 */
[----:B------:R-:W-:Y:S01]  /*e3c0*/  F2FP.F16.F32.PACK_AB R105, R106, R17 ;  /* 0x000000116a69723e */ /* 0x000fe200000000ff */
[----:B------:R0:W-:Y:S01]  /*e3d0*/  MUFU.EX2 R21, R90 ;  /* 0x0000005a00157308 */ /* 0x0001e20000000800 */
[C---:B------:R-:W-:Y:S01]  /*e3e0*/  FADD.FTZ R103, R109.reuse, R98 ;  /* 0x000000626d677221 */ /* 0x040fe20000010000 */
[----:B------:R-:W-:Y:S01]  /*e3f0*/  FADD.FTZ R18, R110, R95 ;  /* 0x0000005f6e127221 */ /* 0x000fe20000010000 */
[----:B------:R-:W-:Y:S01]  /*e400*/  F2FP.F16.F32.PACK_AB R106, R109, R108 ;  /* 0x0000006c6d6a723e */ /* 0x000fe200000000ff */
[----:B------:R0:W-:Y:S01]  /*e410*/  STSM.16.M88.4 [R2+0x28b00], R112 ;  /* 0x028b007002007844 */ /* 0x0001e20000000200 */
[----:B------:R-:W-:Y:S01]  /*e420*/  FADD.FTZ R20, R96, R103 ;  /* 0x0000006760147221 */ /* 0x000fe20000010000 */
[----:B------:R-:W-:Y:S01]  /*e430*/  FADD.FTZ R95, R3, R18 ;  /* 0x00000012035f7221 */ /* 0x000fe20000010000 */
[C---:B------:R-:W-:Y:S01]  /*e440*/  F2FP.F16.F32.PACK_AB R96, R97.reuse, R96 ;  /* 0x000000606160723e */ /* 0x040fe200000000ff */
[----:B------:R-:W-:Y:S01]  /*e450*/  MUFU.EX2 R87, R87 ;  /* 0x0000005700577308 */ /* 0x000fe20000000800 */
[----:B------:R-:W-:Y:S01]  /*e460*/  FADD.FTZ R103, R97, R20 ;  /* 0x0000001461677221 */ /* 0x000fe20000010000 */
[C---:B------:R-:W-:Y:S01]  /*e470*/  FADD.FTZ R18, R0.reuse, R95 ;  /* 0x0000005f00127221 */ /* 0x040fe20000010000 */
[----:B------:R-:W-:Y:S01]  /*e480*/  F2FP.F16.F32.PACK_AB R97, R0, R3 ;  /* 0x000000030061723e */ /* 0x000fe200000000ff */
[----:B------:R-:W-:Y:S01]  /*e490*/  FMUL.FTZ R31, R31, R77 ;  /* 0x0000004d1f1f7220 */ /* 0x000fe20000410000 */
[----:B------:R-:W-:Y:S01]  /*e4a0*/  FADD.FTZ R20, R100, R103 ;  /* 0x0000006764147221 */ /* 0x000fe20000010000 */
[----:B------:R-:W-:Y:S01]  /*e4b0*/  FADD.FTZ R95, R99, R18 ;  /* 0x00000012635f7221 */ /* 0x000fe20000010000 */
[C---:B--2---:R-:W-:Y:S01]  /*e4c0*/  F2FP.F16.F32.PACK_AB R99, R6.reuse, R99 ;  /* 0x000000630663723e */ /* 0x044fe200000000ff */
[----:B------:R-:W2:Y:S01]  /*e4d0*/  MUFU.EX2 R81, R81 ;  /* 0x0000005100517308 */ /* 0x000ea20000000800 */
[C---:B----4-:R-:W-:Y:S01]  /*e4e0*/  FADD.FTZ R9, R101.reuse, R20 ;  /* 0x0000001465097221 */ /* 0x050fe20000010000 */
[----:B------:R-:W-:Y:S01]  /*e4f0*/  FADD.FTZ R95, R6, R95 ;  /* 0x0000005f065f7221 */ /* 0x000fe20000010000 */
[----:B------:R-:W-:Y:S01]  /*e500*/  F2FP.F16.F32.PACK_AB R107, R110, R107 ;  /* 0x0000006b6e6b723e */ /* 0x000fe200000000ff */
[----:B------:R-:W-:Y:S01]  /*e510*/  FMUL.FTZ R34, R34, R77 ;  /* 0x0000004d22227220 */ /* 0x000fe20000410000 */
[----:B------:R-:W-:Y:S01]  /*e520*/  FADD.FTZ R8, R88, R9 ;  /* 0x0000000958087221 */ /* 0x000fe20000010000 */
[----:B------:R-:W-:Y:S01]  /*e530*/  FADD.FTZ R10, R82, R95 ;  /* 0x0000005f520a7221 */ /* 0x000fe20000010000 */
[----:B------:R-:W-:Y:S01]  /*e540*/  F2FP.F16.F32.PACK_AB R98, R101, R100 ;  /* 0x000000646562723e */ /* 0x000fe200000000ff */
[----:B------:R-:W4:Y:S01]  /*e550*/  MUFU.EX2 R84, R84 ;  /* 0x0000005400547308 */ /* 0x000f220000000800 */
[----:B------:R-:W-:Y:S01]  /*e560*/  FADD.FTZ R9, R89, R8 ;  /* 0x0000000859097221 */ /* 0x000fe20000010000 */
[----:B-1----:R-:W-:Y:S01]  /*e570*/  FADD.FTZ R10, R75, R10 ;  /* 0x0000000a4b0a7221 */ /* 0x002fe20000010000 */
[----:B------:R-:W-:Y:S01]  /*e580*/  F2FP.F16.F32.PACK_AB R88, R89, R88 ;  /* 0x000000585958723e */ /* 0x000fe200000000ff */
[----:B------:R1:W-:Y:S01]  /*e590*/  STSM.16.M88.4 [R2+0x2a300], R104 ;  /* 0x02a3006802007844 */ /* 0x0003e20000000200 */
[----:B------:R-:W-:Y:S01]  /*e5a0*/  FADD.FTZ R0, R92, R9 ;  /* 0x000000095c007221 */ /* 0x000fe20000010000 */
[----:B-----5:R-:W-:Y:S01]  /*e5b0*/  FADD.FTZ R10, R91, R10 ;  /* 0x0000000a5b0a7221 */ /* 0x020fe20000010000 */
[----:B------:R-:W-:Y:S01]  /*e5c0*/  F2FP.F16.F32.PACK_AB R89, R75, R82 ;  /* 0x000000524b59723e */ /* 0x000fe200000000ff */
[----:B------:R-:W5:Y:S01]  /*e5d0*/  MUFU.EX2 R85, R85 ;  /* 0x0000005500557308 */ /* 0x000f620000000800 */
[----:B------:R-:W-:Y:S01]  /*e5e0*/  FADD.FTZ R3, R93, R0 ;  /* 0x000000005d037221 */ /* 0x000fe20000010000 */
[----:B------:R-:W-:Y:S01]  /*e5f0*/  FADD.FTZ R9, R7, R10 ;  /* 0x0000000a07097221 */ /* 0x000fe20000010000 */
[----:B0-----:R-:W-:Y:S01]  /*e600*/  F2FP.F16.F32.PACK_AB R90, R93, R92 ;  /* 0x0000005c5d5a723e */ /* 0x001fe200000000ff */
[----:B------:R1:W-:Y:S01]  /*e610*/  STSM.16.M88.4 [R2+0x2bb00], R96 ;  /* 0x02bb006002007844 */ /* 0x0003e20000000200 */
[----:B------:R-:W-:Y:S01]  /*e620*/  FADD.FTZ R0, R80, R3 ;  /* 0x0000000350007221 */ /* 0x000fe20000010000 */
[----:B------:R-:W-:Y:S01]  /*e630*/  FADD.FTZ R6, R94, R9 ;  /* 0x000000095e067221 */ /* 0x000fe20000010000 */
[----:B------:R-:W-:Y:S01]  /*e640*/  F2FP.F16.F32.PACK_AB R91, R7, R91 ;  /* 0x0000005b075b723e */ /* 0x000fe200000000ff */
[----:B------:R-:W0:Y:S01]  /*e650*/  MUFU.EX2 R11, R130 ;  /* 0x00000082000b7308 */ /* 0x000e220000000800 */
[----:B--2---:R-:W-:Y:S01]  /*e660*/  FADD.FTZ R3, R81, R0 ;  /* 0x0000000051037221 */ /* 0x004fe20000010000 */
[----:B------:R-:W-:Y:S01]  /*e670*/  FADD.FTZ R9, R21, R6 ;  /* 0x0000000615097221 */ /* 0x000fe20000010000 */
[----:B------:R-:W-:Y:S01]  /*e680*/  F2FP.F16.F32.PACK_AB R80, R81, R80 ;  /* 0x000000505150723e */ /* 0x000fe200000000ff */
[----:B------:R1:W-:Y:S01]  /*e690*/  STSM.16.M88.4 [R2+0x2d300], R88 ;  /* 0x02d3005802007844 */ /* 0x0003e20000000200 */
[----:B------:R-:W-:Y:S01]  /*e6a0*/  F2FP.F16.F32.PACK_AB R81, R21, R94 ;  /* 0x0000005e1551723e */ /* 0x000fe200000000ff */
[----:B------:R-:W-:Y:S01]  /*e6b0*/  FADD.FTZ R6, R86, R9 ;  /* 0x0000000956067221 */ /* 0x000fe20000010000 */
[----:B----4-:R-:W-:Y:S01]  /*e6c0*/  FADD.FTZ R0, R84, R3 ;  /* 0x0000000354007221 */ /* 0x010fe20000010000 */
[----:B---3--:R2:W3:Y:S01]  /*e6d0*/  MUFU.EX2 R12, R83 ;  /* 0x00000053000c7308 */ /* 0x0084e20000000800 */
[----:B-----5:R-:W-:Y:S01]  /*e6e0*/  F2FP.F16.F32.PACK_AB R82, R85, R84 ;  /* 0x000000545552723e */ /* 0x020fe200000000ff */
[----:B------:R-:W-:Y:S01]  /*e6f0*/  FADD.FTZ R6, R87, R6 ;  /* 0x0000000657067221 */ /* 0x000fe20000010000 */
[----:B------:R-:W-:Y:S01]  /*e700*/  FADD.FTZ R0, R85, R0 ;  /* 0x0000000055007221 */ /* 0x000fe20000010000 */
[-C--:B------:R-:W-:Y:S01]  /*e710*/  FMUL.FTZ R35, R35, R77.reuse ;  /* 0x0000004d23237220 */ /* 0x080fe20000410000 */
[-C--:B------:R-:W-:Y:S01]  /*e720*/  FMUL.FTZ R38, R38, R77.reuse ;  /* 0x0000004d26267220 */ /* 0x080fe20000410000 */
[-C--:B------:R-:W-:Y:S01]  /*e730*/  FMUL.FTZ R39, R39, R77.reuse ;  /* 0x0000004d27277220 */ /* 0x080fe20000410000 */
[-C--:B------:R-:W-:Y:S01]  /*e740*/  FMUL.FTZ R42, R42, R77.reuse ;  /* 0x0000004d2a2a7220 */ /* 0x080fe20000410000 */
[----:B------:R-:W4:Y:S01]  /*e750*/  MUFU.EX2 R125, R125 ;  /* 0x0000007d007d7308 */ /* 0x000f220000000800 */
[----:B0-----:R-:W-:Y:S01]  /*e760*/  FADD.FTZ R6, R11, R6 ;  /* 0x000000060b067221 */ /* 0x001fe20000010000 */
[----:B--2---:R-:W-:Y:S01]  /*e770*/  F2FP.F16.F32.PACK_AB R83, R87, R86 ;  /* 0x000000565753723e */ /* 0x004fe200000000ff */
[-C--:B------:R-:W-:Y:S01]  /*e780*/  FMUL.FTZ R43, R43, R77.reuse ;  /* 0x0000004d2b2b7220 */ /* 0x080fe20000410000 */
[-C--:B------:R-:W-:Y:S01]  /*e790*/  FMUL.FTZ R46, R46, R77.reuse ;  /* 0x0000004d2e2e7220 */ /* 0x080fe20000410000 */
[-C--:B------:R-:W-:Y:S01]  /*e7a0*/  FMUL.FTZ R47, R47, R77.reuse ;  /* 0x0000004d2f2f7220 */ /* 0x080fe20000410000 */
[----:B------:R-:W-:Y:S01]  /*e7b0*/  FMUL.FTZ R50, R50, R77 ;  /* 0x0000004d32327220 */ /* 0x000fe20000410000 */
[----:B------:R1:W-:Y:S01]  /*e7c0*/  STSM.16.M88.4 [R2+0x2eb00], R80 ;  /* 0x02eb005002007844 */ /* 0x0003e20000000200 */
[----:B------:R-:W0:Y:S01]  /*e7d0*/  MUFU.EX2 R73, R73 ;  /* 0x0000004900497308 */ /* 0x000e220000000800 */
[C---:B---3--:R-:W-:Y:S01]  /*e7e0*/  F2FP.F16.F32.PACK_AB R9, R12.reuse, R11 ;  /* 0x0000000b0c09723e */ /* 0x048fe200000000ff */
[----:B------:R-:W-:Y:S01]  /*e7f0*/  FADD.FTZ R6, R12, R6 ;  /* 0x000000060c067221 */ /* 0x000fe20000010000 */
        /* <DEDUP_REMOVED lines=12> */
[----:B------:R-:W-:Y:S01]  /*e8c0*/  FMUL.FTZ R71, R71, R77 ;  /* 0x0000004d47477220 */ /* 0x000fe20000410000 */
[----:B------:R-:W3:Y:S01]  /*e8d0*/  MUFU.EX2 R13, R78 ;  /* 0x0000004e000d7308 */ /* 0x000ee20000000800 */
[C---:B0-----:R-:W-:Y:S01]  /*e8e0*/  F2FP.F16.F32.PACK_AB R8, R73.reuse, R125 ;  /* 0x0000007d4908723e */ /* 0x041fe200000000ff */
[----:B------:R-:W-:Y:S01]  /*e8f0*/  FADD.FTZ R3, R73, R0 ;  /* 0x0000000049037221 */ /* 0x000fe20000010000 */
[----:B------:R-:W-:-:S05]  /*e900*/  IMAD.MOV.U32 R4, RZ, RZ, R74 ;  /* 0x000000ffff047224 */ /* 0x000fca00078e004a */
[----:B------:R-:W0:Y:S01]  /*e910*/  MUFU.EX2 R79, R79 ;  /* 0x0000004f004f7308 */ /* 0x000e220000000800 */
[----:B--2---:R-:W-:Y:S01]  /*e920*/  F2FP.F16.F32.PACK_AB R10, R5, R76 ;  /* 0x0000004c050a723e */ /* 0x004fe200000000ff */
[----:B------:R-:W-:-:S04]  /*e930*/  FADD.FTZ R76, R76, R3 ;  /* 0x000000034c4c7221 */ /* 0x000fc80000010000 */
[----:B------:R-:W-:Y:S01]  /*e940*/  FADD.FTZ R3, R5, R76 ;  /* 0x0000004c05037221 */ /* 0x000fe20000010000 */
[----:B------:R-:W-:Y:S02]  /*e950*/  IMAD.MOV.U32 R5, RZ, RZ, R72 ;  /* 0x000000ffff057224 */ /* 0x000fe400078e0048 */
[----:B---3--:R-:W-:Y:S01]  /*e960*/  FADD.FTZ R6, R13, R6 ;  /* 0x000000060d067221 */ /* 0x008fe20000010000 */
        /* <DEDUP_REMOVED lines=11> */
.L_x_12009:
[----:B------:R-:W-:Y:S06]  /*ea20*/  BAR.ARV 0x8, 0x200 ;  /* 0x0208000000007b1d */ /* 0x000fec0000002000 */
[----:B------:R-:W-:Y:S05]  /*ea30*/  @!P0 BRA `(.L_x_12019) ;  /* 0x0000000000048947 */ /* 0x000fea0003800000 */
[----:B------:R-:W-:Y:S01]  /*ea40*/  BPT.TRAP 0x1 ;  /* 0x000000040000795c */ /* 0x000fe20000300000 */
.L_x_12019:
[----:B------:R-:W-:Y:S01]  /*ea50*/  ULEA UR6, UR36, UR37, 0x3 ;  /* 0x0000002524067291 */ /* 0x000fe2000f8e183f */
[----:B------:R-:W-:-:S05]  /*ea60*/  IMAD.U32 R4, RZ, RZ, UR60 ;  /* 0x0000003cff047e24 */ /* 0x000fca000f8e00ff */
[----:B------:R-:W-:-:S04]  /*ea70*/  SHF.L.U32 R4, R4, 0x1f, RZ ;  /* 0x0000001f04047819 */ /* 0x000fc800000006ff */
[----:B------:R2:W3:Y:S01]  /*ea80*/  SYNCS.PHASECHK.TRANS64.TRYWAIT P2, [UR6+0x31c50], R4 ;  /* 0x031c5004ff0075a7 */ /* 0x0004e20008040146 */
[----:B------:R-:W-:Y:S05]  /*ea90*/  @!P0 BRA `(.L_x_12020) ;  /* 0x0000000000048947 */ /* 0x000fea0003800000 */
[----:B------:R-:W-:Y:S01]  /*eaa0*/  BPT.TRAP 0x1 ;  /* 0x000000040000795c */ /* 0x000fe20000300000 */
.L_x_12020:
[----:B---3--:R-:W-:Y:S05]  /*eab0*/  @P2 BRA `(.L_x_12021) ;  /* 0x0000000000082947 */ /* 0x008fea0003800000 */
[----:B------:R-:W3:Y:S02]  /*eac0*/  SYNCS.PHASECHK.TRANS64.TRYWAIT P0, [UR6+0x31c50], R4 ;  /* 0x031c5004ff0075a7 */ /* 0x000ee40008000146 */
[----:B---3--:R-:W-:Y:S05]  /*ead0*/  @!P0 BRA `(.L_x_12022) ;  /* 0x0000008c00bc8947 */ /* 0x008fea0003800000 */
.L_x_12021:
[----:B------:R-:W-:Y:S01]  /*eae0*/  UIADD3 UR37, UR37, 0x200, URZ ;  /* 0x0000020025257890 */ /* 0x000fe2000fffe03f */
[----:B------:R-:W-:Y:S01]  /*eaf0*/  WARPGROUP.ARRIVE ;  /* 0x00000000000079c5 */ /* 0x000fe20000000000 */
[----:B------:R-:W-:Y:S01]  /*eb00*/  ULOP3.LUT UR61, UR61, 0x10000, URZ, 0xfc, !UPT ;  /* 0x000100003d3d7892 */ /* 0x000fe2000f8efc3f */
[----:B--23--:R-:W2:Y:S01]  /*eb10*/  SHFL.BFLY PT, R4, R3, 0x2, 0x1f ;  /* 0x0c401f0003047f89 */ /* 0x00cea200000e0000 */
[----:B------:R-:W-:Y:S01]  /*eb20*/  USHF.R.U32.HI UR37, URZ, 0x4, UR37 ;  /* 0x000000043f257899 */ /* 0x000fe20008011625 */
[----:B01----:R-:W-:Y:S01]  /*eb30*/  IMAD.MOV.U32 R9, RZ, RZ, RZ ;  /* 0x000000ffff097224 */ /* 0x003fe200078e00ff */
[----:B------:R-:W-:Y:S01]  /*eb40*/  UMOV UR9, 0xc0000010 ;  /* 0xc000001000097882 */ /* 0x000fe20000000000 */
[----:B------:R-:W-:Y:S01]  /*eb50*/  UMOV UR11, 0x80000020 ;  /* 0x80000020000b7882 */ /* 0x000fe20000000000 */
[----:B------:R-:W-:Y:S01]  /*eb60*/  ULOP3.LUT UR37, UR37, 0x3fff, URZ, 0xc0, !UPT ;  /* 0x00003fff25257892 */ /* 0x000fe2000f8ec03f */
[----:B------:R-:W0:Y:S01]  /*eb70*/  SHFL.BFLY PT, R5, R0, 0x2, 0x1f ;  /* 0x0c401f0000057f89 */ /* 0x000e2200000e0000 */
        /* <DEDUP_REMOVED lines=10> */
[----:B--2---:R-:W-:Y:S01]  /*ec20*/  FADD.FTZ R4, R4, R3 ;  /* 0x0000000304047221 */ /* 0x004fe20000010000 */
[----:B------:R-:W-:Y:S01]  /*ec30*/  UIADD3 UR10, UR5, 0x40, URZ ;  /* 0x00000040050a7890 */ /* 0x000fe2000fffe03f */
[----:B------:R-:W-:Y:S01]  /*ec40*/  IMAD.MOV.U32 R3, RZ, RZ, -0x800000 ;  /* 0xff800000ff037424 */ /* 0x000fe200078e00ff */
[----:B------:R-:W-:Y:S01]  /*ec50*/  UMOV UR9, 0xc0000010 ;  /* 0xc000001000097882 */ /* 0x000fe20000000000 */
[----:B------:R-:W-:Y:S01]  /*ec60*/  UMOV UR11, 0x80000020 ;  /* 0x80000020000b7882 */ /* 0x000fe20000000000 */
[----:B0-----:R-:W-:Y:S01]  /*ec70*/  FADD.FTZ R6, R5, R0 ;  /* 0x0000000005067221 */ /* 0x001fe20000010000 */
[----:B------:R-:W-:Y:S01]  /*ec80*/  IMAD.MOV.U32 R0, RZ, RZ, -0x800000 ;  /* 0xff800000ff007424 */ /* 0x000fe200078e00ff */
[----:B------:R-:W0:Y:S01]  /*ec90*/  SHFL.BFLY PT, R5, R4, 0x1, 0x1f ;  /* 0x0c201f0004057f89 */ /* 0x000e2200000e0000 */
[----:B------:R-:W-:Y:S01]  /*eca0*/  IMAD.U32 R152, RZ, RZ, UR7 ;  /* 0x00000007ff987e24 */ /* 0x000fe2000f8e00ff */
[----:B------:R-:W-:-:S02]  /*ecb0*/  USEL UR36, UR36, URZ, UP0 ;  /* 0x0000003f24247287 */ /* 0x000fc40008000000 */
[----:B------:R-:W1:Y:S01]  /*ecc0*/  SHFL.BFLY PT, R7, R6, 0x1, 0x1f ;  /* 0x0c201f0006077f89 */ /* 0x000e6200000e0000 */
[----:B0-----:R-:W-:Y:S01]  /*ecd0*/  FADD.FTZ R11, R4, R5 ;  /* 0x00000005040b7221 */ /* 0x001fe20000010000 */
[----:B------:R-:W-:Y:S02]  /*ece0*/  IMAD.U32 R4, RZ, RZ, UR6 ;  /* 0x00000006ff047e24 */ /* 0x000fe4000f8e00ff */
[----:B------:R-:W-:Y:S02]  /*ecf0*/  IMAD.MOV.U32 R5, RZ, RZ, RZ ;  /* 0x000000ffff057224 */ /* 0x000fe400078e00ff */
[----:B-1----:R-:W-:Y:S01]  /*ed00*/  FADD.FTZ R12, R6, R7 ;  /* 0x00000007060c7221 */ /* 0x002fe20000010000 */
[----:B------:R-:W-:Y:S01]  /*ed10*/  FSETP.NE.FTZ.AND P0, PT, R11, RZ, PT ;  /* 0x000000ff0b00720b */ /* 0x000fe20003f15000 */
[----:B------:R-:W-:Y:S02]  /*ed20*/  @!P1 VIADD R4, R4, 0x31c60 ;  /* 0x00031c6004049836 */ /* 0x000fe40000000000 */
[----:B------:R-:W-:Y:S01]  /*ed30*/  IMAD.U32 R7, RZ, RZ, UR4 ;  /* 0x00000004ff077e24 */ /* 0x000fe2000f8e00ff */
[----:B------:R-:W-:Y:S01]  /*ed40*/  FSETP.NE.FTZ.AND P2, PT, R12, RZ, PT ;  /* 0x000000ff0c00720b */ /* 0x000fe20003f55000 */
[----:B------:R-:W-:Y:S01]  /*ed50*/  IMAD.U32 R6, RZ, RZ, UR4 ;  /* 0x00000004ff067e24 */ /* 0x000fe2000f8e00ff */
[----:B------:R-:W-:Y:S01]  /*ed60*/  @!P1 PRMT R4, RZ, 0x654, R4 ;  /* 0x00000654ff049816 */ /* 0x000fe20000000004 */
[----:B------:R-:W-:-:S04]  /*ed70*/  USEL UR4, URZ, 0x1, UP0 ;  /* 0x000000013f047887 */ /* 0x000fc80008000000 */
[----:B------:R-:W-:Y:S02]  /*ed80*/  ULOP3.LUT UR60, UR60, UR4, URZ, 0x3c, !UPT ;  /* 0x000000043c3c7292 */ /* 0x000fe4000f8e3c3f */
[----:B------:R-:W0:Y:S01]  /*ed90*/  @P0 MUFU.LG2 R8, R11 ;  /* 0x0000000b00080308 */ /* 0x000e220000000c00 */
[----:B------:R-:W-:-:S03]  /*eda0*/  @P0 FMUL.FTZ R7, R7, 0.69314718246459960938 ;  /* 0x3f31721807070820 */ /* 0x000fc60000410000 */
[----:B------:R-:W-:-:S04]  /*edb0*/  @P2 FMUL.FTZ R6, R6, 0.69314718246459960938 ;  /* 0x3f31721806062820 */ /* 0x000fc80000410000 */
[----:B------:R-:W1:Y:S08]  /*edc0*/  @P2 MUFU.LG2 R10, R12 ;  /* 0x0000000c000a2308 */ /* 0x000e700000000c00 */
[----:B------:R1:W2:Y:S01]  /*edd0*/  @P0 MUFU.RCP R5, R11 ;  /* 0x0000000b00050308 */ /* 0x0002a20000001000 */
[----:B0-----:R-:W-:-:S04]  /*ede0*/  @P0 FMUL.FTZ R8, R8, 0.69314718246459960938 ;  /* 0x3f31721808080820 */ /* 0x001fc80000410000 */
[----:B------:R-:W-:Y:S01]  /*edf0*/  @P0 FFMA.FTZ R3, R7, R74, R8 ;  /* 0x0000004a07030223 */ /* 0x000fe20000010008 */
[----:B------:R-:W-:Y:S02]  /*ee00*/  PLOP3.LUT P0, PT, PT, PT, PT, 0x8, 0x0 ;  /* 0x000000000000781c */ /* 0x000fe40003f0e170 */
[----:B------:R2:W0:Y:S01]  /*ee10*/  @P2 MUFU.RCP R9, R12 ;  /* 0x0000000c00092308 */ /* 0x0004220000001000 */
        /* <DEDUP_REMOVED lines=56> */
[-C--:B--2---:R-:W-:Y:S01]  /*f1a0*/  FMUL.FTZ R12, R24, R5.reuse ;  /* 0x00000005180c7220 */ /* 0x084fe20000410000 */
[----:B------:R-:W-:Y:S01]  /*f1b0*/  FMUL.FTZ R77, R25, R5 ;  /* 0x00000005194d7220 */ /* 0x000fe20000410000 */
[----:B0-----:R-:W-:Y:S01]  /*f1c0*/  FMUL.FTZ R20, R27, R9 ;  /* 0x000000091b147220 */ /* 0x001fe20000410000 */
        /* <DEDUP_REMOVED lines=45> */
.L_x_11992:
[----:B------:R-:W0:Y:S08]  /*f4a0*/  S2UR UR4, SR_CgaCtaId ;  /* 0x00000000000479c3 */ /* 0x000e300000008800 */
[----:B------:R-:W-:Y:S06]  /*f4b0*/  BAR.SYNC.DEFER_BLOCKING 0x5, 0x200 ;  /* 0x0148000000007b1d */ /* 0x000fec0000010000 */
[----:B------:R-:W-:Y:S01]  /*f4c0*/  UMOV UR37, 0x400 ;  /* 0x0000040000257882 */ /* 0x000fe20000000000 */
[----:B------:R-:W-:Y:S01]  /*f4d0*/  BSSY B0, `(.L_x_12023) ;  /* 0x00001d9000007945 */ /* 0x000fe20003800000 */
[----:B0-----:R-:W-:-:S09]  /*f4e0*/  ULEA UR37, UR4, UR37, 0x18 ;  /* 0x0000002504257291 */ /* 0x001fd2000f8ec03f */
[----:B------:R-:W0:Y:S02]  /*f4f0*/  LDS.128 R28, [UR37+0x31cd0] ;  /* 0x031cd025ff1c7984 */ /* 0x000e240008000c00 */
[----:B0-----:R-:W-:Y:S02]  /*f500*/  R2UR UR5, R29 ;  /* 0x000000001d0572ca */ /* 0x001fe400000e0000 */
[----:B------:R-:W-:Y:S01]  /*f510*/  R2UR UR6, R30 ;  /* 0x000000001e0672ca */ /* 0x000fe200000e0000 */
[----:B------:R-:W-:Y:S06]  /*f520*/  BAR.ARV 0x4, 0x200 ;  /* 0x0108000000007b1d */ /* 0x000fec0000002000 */
[----:B------:R-:W-:Y:S08]  /*f530*/  @P0 BRA `(.L_x_12024) ;  /* 0x0000001000840947 */ /* 0x000ff00003800000 */
[----:B------:R-:W0:Y:S08]  /*f540*/  S2UR UR4, SR_SWINHI ;  /* 0x00000000000479c3 */ /* 0x000e300000002f00 */
[----:B------:R-:W-:Y:S01]  /*f550*/  BAR.SYNC.DEFER_BLOCKING 0x1, 0x180 ;  /* 0x0046000000007b1d */ /* 0x000fe20000010000 */
[----:B------:R-:W-:Y:S02]  /*f560*/  F2FP.F16.F32.PACK_AB R6, R7, R6 ;  /* 0x000000060706723e */ /* 0x000fe400000000ff */
[----:B------:R-:W-:-:S02]  /*f570*/  F2FP.F16.F32.PACK_AB R7, R14, R73 ;  /* 0x000000490e07723e */ /* 0x000fc400000000ff */
[----:B------:R-:W-:Y:S01]  /*f580*/  F2FP.F16.F32.PACK_AB R24, R57, R24 ;  /* 0x000000183918723e */ /* 0x000fe200000000ff */
[----:B------:R-:W-:Y:S01]  /*f590*/  ULDC.64 UR10, c[0x0][0x208] ;  /* 0x00008200000a7ab9 */ /* 0x000fe20000000a00 */
[----:B------:R-:W-:Y:S02]  /*f5a0*/  F2FP.F16.F32.PACK_AB R25, R25, R58 ;  /* 0x0000003a1919723e */ /* 0x000fe400000000ff */
[----:B------:R-:W-:Y:S02]  /*f5b0*/  F2FP.F16.F32.PACK_AB R27, R27, R62 ;  /* 0x0000003e1b1b723e */ /* 0x000fe400000000ff */
[----:B------:R-:W-:Y:S02]  /*f5c0*/  R2UR UR7, R145 ;  /* 0x00000000910772ca */ /* 0x000fe400000e0000 */
[----:B------:R-:W-:Y:S02]  /*f5d0*/  R2UR UR13, R149 ;  /* 0x00000000950d72ca */ /* 0x000fe400000e0000 */
[----:B------:R-:W-:Y:S01]  /*f5e0*/  R2UR UR12, R19 ;  /* 0x00000000130c72ca */ /* 0x000fe200000e0000 */
[----:B------:R-:W-:Y:S01]  /*f5f0*/  UMOV UR8, UR37 ;  /* 0x0000002500087c82 */ /* 0x000fe20008000000 */
[----:B0-----:R-:W-:Y:S01]  /*f600*/  UMOV UR9, UR4 ;  /* 0x0000000400097c82 */ /* 0x001fe20008000000 */
[----:B------:R-:W-:-:S02]  /*f610*/  IMAD.U32 R16, RZ, RZ, UR8 ;  /* 0x00000008ff107e24 */ /* 0x000fc4000f8e00ff */
[----:B------:R-:W-:Y:S01]  /*f620*/  IMAD.U32 R17, RZ, RZ, UR9 ;  /* 0x00000009ff117e24 */ /* 0x000fe2000f8e00ff */
[----:B------:R-:W-:Y:S02]  /*f630*/  ULDC.64 UR8, c[0x0][0xc00] ;  /* 0x0003000000087ab9 */ /* 0x000fe40000000a00 */
[----:B------:R-:W-:Y:S01]  /*f640*/  UISETP.NE.U32.AND UP0, UPT, UR8, URZ, UPT ;  /* 0x0000003f0800728c */ /* 0x000fe2000bf05070 */
[----:B------:R-:W-:-:S03]  /*f650*/  IMAD.WIDE R4, R156, 0x2, R16 ;  /* 0x000000029c047825 */ /* 0x000fc600078e0210 */
[----:B------:R-:W-:Y:S01]  /*f660*/  UISETP.NE.AND.EX UP0, UPT, UR9, URZ, UPT, UP0 ;  /* 0x0000003f0900728c */ /* 0x000fe2000bf05300 */
[C---:B------:R-:W-:Y:S02]  /*f670*/  IADD3 R13, P0, R4.reuse, 0x6020, RZ ;  /* 0x00006020040d7810 */ /* 0x040fe40007f1e0ff */
[----:B------:R-:W-:Y:S01]  /*f680*/  ULDC.64 UR8, c[0x0][0xc00] ;  /* 0x0003000000087ab9 */ /* 0x000fe20000000a00 */
[C---:B------:R-:W-:Y:S01]  /*f690*/  IADD3 R9, P1, R4.reuse, 0x6000, RZ ;  /* 0x0000600004097810 */ /* 0x040fe20007f3e0ff */
[----:B------:R-:W-:Y:S01]  /*f6a0*/  UIMAD.WIDE UR8, UR7, 0x4, UR8 ;  /* 0x00000004070878a5 */ /* 0x000fe2000f8e0208 */
[----:B------:R-:W-:Y:S02]  /*f6b0*/  LOP3.LUT R11, R4, 0x180, RZ, 0xc0, !PT ;  /* 0x00000180040b7812 */ /* 0x000fe400078ec0ff */
[----:B------:R-:W-:Y:S02]  /*f6c0*/  LOP3.LUT R8, R13, 0x180, RZ, 0xc0, !PT ;  /* 0x000001800d087812 */ /* 0x000fe400078ec0ff */
[----:B------:R-:W-:-:S02]  /*f6d0*/  LOP3.LUT R10, R9, 0x180, RZ, 0xc0, !PT ;  /* 0x00000180090a7812 */ /* 0x000fc400078ec0ff */
[----:B------:R-:W-:Y:S02]  /*f6e0*/  SHF.R.U64 R11, R11, 0x3, RZ ;  /* 0x000000030b0b7819 */ /* 0x000fe400000012ff */
[----:B------:R-:W-:Y:S02]  /*f6f0*/  SHF.R.U64 R8, R8, 0x3, RZ ;  /* 0x0000000308087819 */ /* 0x000fe400000012ff */
[----:B------:R-:W-:Y:S02]  /*f700*/  SHF.R.U64 R10, R10, 0x3, RZ ;  /* 0x000000030a0a7819 */ /* 0x000fe400000012ff */
[C---:B------:R-:W-:Y:S02]  /*f710*/  IADD3 R63, P2, R4.reuse, 0x3020, RZ ;  /* 0x00003020043f7810 */ /* 0x040fe40007f5e0ff */
[C---:B------:R-:W-:Y:S02]  /*f720*/  IADD3 R59, P3, R4.reuse, 0x3000, RZ ;  /* 0x00003000043b7810 */ /* 0x040fe40007f7e0ff */
[----:B------:R-:W-:-:S02]  /*f730*/  IADD3 R29, P4, R4, 0x20, RZ ;  /* 0x00000020041d7810 */ /* 0x000fc40007f9e0ff */
[----:B------:R-:W-:Y:S01]  /*f740*/  LOP3.LUT R4, R11, R4, RZ, 0x3c, !PT ;  /* 0x000000040b047212 */ /* 0x000fe200078e3cff */
[--C-:B------:R-:W-:Y:S01]  /*f750*/  IMAD.X R11, RZ, RZ, R5.reuse, P1 ;  /* 0x000000ffff0b7224 */ /* 0x100fe200008e0605 */
[----:B------:R-:W-:Y:S01]  /*f760*/  LOP3.LUT R8, R8, R13, RZ, 0x3c, !PT ;  /* 0x0000000d08087212 */ /* 0x000fe200078e3cff */
[--C-:B------:R-:W-:Y:S01]  /*f770*/  IMAD.X R13, RZ, RZ, R5.reuse, P2 ;  /* 0x000000ffff0d7224 */ /* 0x100fe200010e0605 */
[----:B------:R-:W-:Y:S01]  /*f780*/  LOP3.LUT R10, R10, R9, RZ, 0x3c, !PT ;  /* 0x000000090a0a7212 */ /* 0x000fe200078e3cff */
[--C-:B------:R-:W-:Y:S01]  /*f790*/  IMAD.X R9, RZ, RZ, R5.reuse, P0 ;  /* 0x000000ffff097224 */ /* 0x100fe200000e0605 */
[----:B------:R-:W-:Y:S01]  /*f7a0*/  MOV R18, R4 ;  /* 0x0000000400127202 */ /* 0x000fe20000000f00 */
[--C-:B------:R-:W-:Y:S01]  /*f7b0*/  IMAD.X R15, RZ, RZ, R5.reuse, P3 ;  /* 0x000000ffff0f7224 */ /* 0x100fe200018e0605 */
[----:B------:R-:W-:Y:S01]  /*f7c0*/  F2FP.F16.F32.PACK_AB R4, R77, R12 ;  /* 0x0000000c4d04723e */ /* 0x000fe200000000ff */
[----:B------:R-:W-:Y:S01]  /*f7d0*/  IMAD.X R21, RZ, RZ, R5, P4 ;  /* 0x000000ffff157224 */ /* 0x000fe200020e0605 */
[----:B------:R-:W-:-:S02]  /*f7e0*/  F2FP.F16.F32.PACK_AB R5, R20, R75 ;  /* 0x0000004b1405723e */ /* 0x000fc400000000ff */
[----:B------:R-:W-:Y:S02]  /*f7f0*/  LOP3.LUT R20, R29, 0x180, RZ, 0xc0, !PT ;  /* 0x000001801d147812 */ /* 0x000fe400078ec0ff */
[----:B------:R-:W-:Y:S01]  /*f800*/  LOP3.LUT R12, R63, 0x180, RZ, 0xc0, !PT ;  /* 0x000001803f0c7812 */ /* 0x000fe200078ec0ff */
[----:B------:R0:W-:Y:S01]  /*f810*/  STSM.16.M88.4 [R18], R4 ;  /* 0x0000000412007844 */ /* 0x0001e20000000200 */
[----:B------:R-:W-:Y:S02]  /*f820*/  LOP3.LUT R26, R59, 0x180, RZ, 0xc0, !PT ;  /* 0x000001803b1a7812 */ /* 0x000fe400078ec0ff */
[----:B------:R-:W-:Y:S02]  /*f830*/  SHF.R.U64 R20, R20, 0x3, RZ ;  /* 0x0000000314147819 */ /* 0x000fe400000012ff */
[----:B------:R-:W-:Y:S02]  /*f840*/  SHF.R.U64 R12, R12, 0x3, RZ ;  /* 0x000000030c0c7819 */ /* 0x000fe400000012ff */
[----:B------:R-:W-:-:S02]  /*f850*/  SHF.R.U64 R26, R26, 0x3, RZ ;  /* 0x000000031a1a7819 */ /* 0x000fc400000012ff */
[----:B------:R-:W-:Y:S02]  /*f860*/  LOP3.LUT R20, R20, R29, RZ, 0x3c, !PT ;  /* 0x0000001d14147212 */ /* 0x000fe400078e3cff */
[----:B------:R-:W-:Y:S02]  /*f870*/  LOP3.LUT R12, R12, R63, RZ, 0x3c, !PT ;  /* 0x0000003f0c0c7212 */ /* 0x000fe400078e3cff */
[----:B------:R-:W-:Y:S02]  /*f880*/  LOP3.LUT R14, R26, R59, RZ, 0x3c, !PT ;  /* 0x0000003b1a0e7212 */ /* 0x000fe400078e3cff */
[----:B------:R-:W-:Y:S02]  /*f890*/  MOV R28, R8 ;  /* 0x00000008001c7202 */ /* 0x000fe40000000f00 */
[----:B------:R-:W-:Y:S02]  /*f8a0*/  MOV R29, R10 ;  /* 0x0000000a001d7202 */ /* 0x000fe40000000f00 */
[----:B------:R-:W-:Y:S01]  /*f8b0*/  MOV R20, R20 ;  /* 0x0000001400147202 */ /* 0x000fe20000000f00 */
[----:B------:R-:W-:Y:S01]  /*f8c0*/  IMAD.U32 R21, RZ, RZ, UR9 ;  /* 0x00000009ff157e24 */ /* 0x000fe2000f8e00ff */
[----:B------:R-:W-:-:S02]  /*f8d0*/  F2FP.F16.F32.PACK_AB R8, R33, R32 ;  /* 0x000000202108723e */ /* 0x000fc400000000ff */
[----:B------:R-:W-:Y:S02]  /*f8e0*/  F2FP.F16.F32.PACK_AB R9, R35, R34 ;  /* 0x000000222309723e */ /* 0x000fe400000000ff */
[----:B------:R-:W-:Y:S02]  /*f8f0*/  F2FP.F16.F32.PACK_AB R10, R37, R36 ;  /* 0x00000024250a723e */ /* 0x000fe400000000ff */
[----:B------:R-:W-:Y:S01]  /*f900*/  F2FP.F16.F32.PACK_AB R11, R39, R38 ;  /* 0x00000026270b723e */ /* 0x000fe200000000ff */
[----:B------:R-:W1:Y:S01]  /*f910*/  LDC R36, c[0x0][0xbe8] ;  /* 0x0002fa00ff247b82 */ /* 0x000e620000000800 */
[----:B------:R-:W-:Y:S02]  /*f920*/  MOV R30, R12 ;  /* 0x0000000c001e7202 */ /* 0x000fe40000000f00 */
[----:B------:R-:W-:Y:S01]  /*f930*/  MOV R32, R14 ;  /* 0x0000000e00207202 */ /* 0x000fe20000000f00 */
[----:B------:R2:W-:Y:S01]  /*f940*/  STSM.16.M88.4 [R20], R8 ;  /* 0x0000000814007844 */ /* 0x0005e20000000200 */
[----:B0-----:R-:W-:-:S02]  /*f950*/  F2FP.F16.F32.PACK_AB R4, R41, R40 ;  /* 0x000000282904723e */ /* 0x001fc400000000ff */
[----:B------:R-:W-:Y:S02]  /*f960*/  F2FP.F16.F32.PACK_AB R5, R43, R42 ;  /* 0x0000002a2b05723e */ /* 0x000fe400000000ff */
[----:B------:R-:W-:Y:S02]  /*f970*/  F2FP.F16.F32.PACK_AB R6, R45, R44 ;  /* 0x0000002c2d06723e */ /* 0x000fe400000000ff */
[----:B------:R-:W-:Y:S02]  /*f980*/  F2FP.F16.F32.PACK_AB R7, R47, R46 ;  /* 0x0000002e2f07723e */ /* 0x000fe400000000ff */
[----:B------:R-:W-:Y:S02]  /*f990*/  F2FP.F16.F32.PACK_AB R12, R49, R48 ;  /* 0x00000030310c723e */ /* 0x000fe400000000ff */
[----:B------:R-:W-:Y:S01]  /*f9a0*/  F2FP.F16.F32.PACK_AB R13, R51, R50 ;  /* 0x00000032330d723e */ /* 0x000fe200000000ff */
[----:B------:R-:W-:Y:S01]  /*f9b0*/  STSM.16.M88.4 [R32], R4 ;  /* 0x0000000420007844 */ /* 0x000fe20000000200 */
[----:B------:R-:W-:-:S02]  /*f9c0*/  F2FP.F16.F32.PACK_AB R14, R53, R52 ;  /* 0x00000034350e723e */ /* 0x000fc400000000ff */
[----:B------:R-:W-:Y:S01]  /*f9d0*/  F2FP.F16.F32.PACK_AB R15, R55, R54 ;  /* 0x00000036370f723e */ /* 0x000fe200000000ff */
[----:B--2---:R-:W-:Y:S01]  /*f9e0*/  IMAD.U32 R20, RZ, RZ, UR8 ;  /* 0x00000008ff147e24 */ /* 0x004fe2000f8e00ff */
[----:B------:R-:W-:Y:S01]  /*f9f0*/  F2FP.F16.F32.PACK_AB R26, R61, R60 ;  /* 0x0000003c3d1a723e */ /* 0x000fe200000000ff */
[----:B------:R-:W-:Y:S01]  /*fa00*/  ULDC.64 UR8, c[0x0][0xc08] ;  /* 0x0003020000087ab9 */ /* 0x000fe20000000a00 */
[----:B------:R-:W-:Y:S01]  /*fa10*/  F2FP.F16.F32.PACK_AB R8, R65, R64 ;  /* 0x000000404108723e */ /* 0x000fe200000000ff */
[----:B------:R-:W-:Y:S01]  /*fa20*/  STSM.16.M88.4 [R30], R12 ;  /* 0x0000000c1e007844 */ /* 0x000fe20000000200 */
[----:B------:R-:W-:Y:S02]  /*fa30*/  F2FP.F16.F32.PACK_AB R9, R67, R66 ;  /* 0x000000424309723e */ /* 0x000fe400000000ff */
[----:B------:R-:W-:Y:S01]  /*fa40*/  F2FP.F16.F32.PACK_AB R10, R69, R68 ;  /* 0x00000044450a723e */ /* 0x000fe200000000ff */
[----:B------:R-:W-:Y:S01]  /*fa50*/  STSM.16.M88.4 [R29], R24 ;  /* 0x000000181d007844 */ /* 0x000fe20000000200 */
[----:B------:R-:W-:-:S02]  /*fa60*/  F2FP.F16.F32.PACK_AB R11, R71, R70 ;  /* 0x00000046470b723e */ /* 0x000fc400000000ff */
[----:B------:R-:W-:-:S03]  /*fa70*/  PLOP3.LUT P0, PT, PT, PT, UP0, 0x80, 0x0 ;  /* 0x000000000000781c */ /* 0x000fc60003f0f008 */
[----:B------:R0:W-:Y:S01]  /*fa80*/  STSM.16.M88.4 [R28], R8 ;  /* 0x000000081c007844 */ /* 0x0001e20000000200 */
[----:B------:R-:W-:Y:S09]  /*fa90*/  BAR.SYNC.DEFER_BLOCKING 0x1, 0x180 ;  /* 0x0046000000007b1d */ /* 0x000ff20000010000 */
[----:B------:R-:W2:Y:S01]  /*faa0*/  @P0 LDG.E R18, desc[UR10][R20.64] ;  /* 0x0000000a14120981 */ /* 0x000ea2000c1e1900 */
[----:B-1----:R-:W-:Y:S01]  /*fab0*/  ISETP.NE.AND P1, PT, R36, 0x1, PT ;  /* 0x000000012400780c */ /* 0x002fe20003f25270 */
[----:B------:R-:W-:Y:S01]  /*fac0*/  UISETP.NE.U32.AND UP1, UPT, UR8, URZ, UPT ;  /* 0x0000003f0800728c */ /* 0x000fe2000bf25070 */
[----:B0-----:R-:W-:Y:S01]  /*fad0*/  VIADD R8, R23, UR12 ;  /* 0x0000000c17087c36 */ /* 0x001fe20008000000 */
[----:B------:R-:W-:-:S02]  /*fae0*/  UMOV UR4, URZ ;  /* 0x0000003f00047c82 */ /* 0x000fc40008000000 */
[----:B------:R-:W-:-:S06]  /*faf0*/  UISETP.NE.AND.EX UP1, UPT, UR9, URZ, UPT, UP1 ;  /* 0x0000003f0900728c */ /* 0x000fcc000bf25310 */
[----:B------:R-:W-:Y:S02]  /*fb00*/  PLOP3.LUT P2, PT, PT, PT, UP1, 0x80, 0x0 ;  /* 0x000000000000781c */ /* 0x000fe40003f4f018 */
[----:B------:R-:W0:Y:S03]  /*fb10*/  @P1 LDC R5, c[0x0][0xbec] ;  /* 0x0002fb00ff051b82 */ /* 0x000e260000000800 */
[----:B------:R-:W-:-:S04]  /*fb20*/  @UP1 ULEA UR8, UP2, UR7, UR8, 0x2 ;  /* 0x0000000807081291 */ /* 0x000fc8000f84103f */
[----:B------:R-:W-:Y:S01]  /*fb30*/  @UP1 ULEA.HI.X UR9, UR7, UR9, UR13, 0x2, UP2 ;  /* 0x0000000907091291 */ /* 0x000fe200090f140d */
[----:B------:R-:W1:Y:S01]  /*fb40*/  @P1 LDC R6, c[0x0][0xbf0] ;  /* 0x0002fc00ff061b82 */ /* 0x000e620000000800 */
[----:B------:R-:W-:Y:S01]  /*fb50*/  IMAD.U32 R10, RZ, RZ, UR8 ;  /* 0x00000008ff0a7e24 */ /* 0x000fe2000f8e00ff */
[----:B------:R-:W-:Y:S02]  /*fb60*/  ULDC UR7, c[0x0][0xa88] ;  /* 0x0002a20000077ab9 */ /* 0x000fe40000000800 */
[----:B------:R-:W-:Y:S02]  /*fb70*/  IMAD.U32 R7, RZ, RZ, UR7 ;  /* 0x00000007ff077e24 */ /* 0x000fe4000f8e00ff */
[----:B------:R-:W-:-:S05]  /*fb80*/  IMAD.U32 R11, RZ, RZ, UR9 ;  /* 0x00000009ff0b7e24 */ /* 0x000fca000f8e00ff */
[----:B------:R3:W5:Y:S01]  /*fb90*/  @P2 LDG.E R7, desc[UR10][R10.64] ;  /* 0x0000000a0a072981 */ /* 0x000762000c1e1900 */
[----:B--2---:R-:W-:Y:S01]  /*fba0*/  @P0 R2UR UR4, R18 ;  /* 0x00000000120402ca */ /* 0x004fe200000e0000 */
[----:B01-3--:R-:W-:-:S14]  /*fbb0*/  @P2 BRA `(.L_x_12025) ;  /* 0x0000000000142947 */ /* 0x00bfdc0003800000 */
[----:B------:R-:W-:Y:S05]  /*fbc0*/  @!P0 BRA `(.L_x_12025) ;  /* 0x0000000000108947 */ /* 0x000fea0003800000 */
[----:B------:R-:W-:Y:S02]  /*fbd0*/  ULDC.64 UR8, c[0x0][0x208] ;  /* 0x0000820000087ab9 */ /* 0x000fe40000000a00 */
[----:B------:R-:W2:Y:S04]  /*fbe0*/  LDG.E R4, desc[UR8][R20.64] ;  /* 0x0000000814047981 */ /* 0x000ea8000c1e1900 */
[----:B-----5:R-:W2:Y:S02]  /*fbf0*/  LDG.E R7, desc[UR8][R20.64+0x4] ;  /* 0x0000040814077981 */ /* 0x020ea4000c1e1900 */
[----:B--2---:R-:W-:-:S07]  /*fc00*/  IMAD.IADD R7, R7, 0x1, -R4 ;  /* 0x0000000107077824 */ /* 0x004fce00078e0a04 */
.L_x_12025:
[----:B------:R-:W-:Y:S01]  /*fc10*/  R2UR UR18, R147 ;  /* 0x00000000931272ca */ /* 0x000fe200000e0000 */
[----:B------:R-:W-:Y:S01]  /*fc20*/  ULDC.64 UR12, c[0x0][0xb90] ;  /* 0x0002e400000c7ab9 */ /* 0x000fe20000000a00 */
[----:B------:R-:W-:Y:S01]  /*fc30*/  R2UR UR16, R149 ;  /* 0x00000000951072ca */ /* 0x000fe200000e0000 */
[----:B------:R-:W-:Y:S01]  /*fc40*/  @P1 IMAD.HI.U32 R5, R8, R5, RZ ;  /* 0x0000000508051227 */ /* 0x000fe200078e00ff */
[----:B------:R-:W-:Y:S01]  /*fc50*/  R2UR UR15, R145 ;  /* 0x00000000910f72ca */ /* 0x000fe200000e0000 */
[----:B------:R-:W-:Y:S01]  /*fc60*/  USHF.R.S32.HI UR9, URZ, 0x1f, UR4 ;  /* 0x0000001f3f097899 */ /* 0x000fe20008011404 */
[----:B------:R-:W-:Y:S01]  /*fc70*/  R2UR UR17, R19 ;  /* 0x00000000131172ca */ /* 0x000fe200000e0000 */
[----:B------:R-:W-:Y:S01]  /*fc80*/  UMOV UR8, UR4 ;  /* 0x0000000400087c82 */ /* 0x000fe20008000000 */
[----:B------:R-:W-:Y:S01]  /*fc90*/  IMAD.MOV.U32 R4, RZ, RZ, R8 ;  /* 0x000000ffff047224 */ /* 0x000fe200078e0008 */
[----:B------:R-:W-:Y:S01]  /*fca0*/  @P1 SHF.R.U32.HI R4, RZ, R6, R5 ;  /* 0x00000006ff041219 */ /* 0x000fe20000011605 */
[----:B------:R-:W-:Y:S01]  /*fcb0*/  IMAD R5, R151, 0x20, R144 ;  /* 0x0000002097057824 */ /* 0x000fe200078e0290 */
[----:B------:R-:W0:Y:S01]  /*fcc0*/  @P1 LDC R37, c[0x0][0xbec] ;  /* 0x0002fb00ff251b82 */ /* 0x000e220000000800 */
[----:B-----5:R-:W-:Y:S01]  /*fcd0*/  IMAD R41, R7, R36, RZ ;  /* 0x0000002407297224 */ /* 0x020fe200078e02ff */
[----:B------:R-:W-:Y:S01]  /*fce0*/  USHF.R.S32.HI UR14, URZ, 0x1f, UR18 ;  /* 0x0000001f3f0e7899 */ /* 0x000fe20008011412 */
[----:B------:R-:W-:Y:S01]  /*fcf0*/  IMAD.MOV R9, RZ, RZ, -R4 ;  /* 0x000000ffff097224 */ /* 0x000fe200078e0a04 */
[----:B------:R-:W-:Y:S01]  /*fd00*/  UIMAD.WIDE.U32 UR10, UR18, UR12, UR8 ;  /* 0x0000000c120a72a5 */ /* 0x000fe2000f8e0008 */
[----:B------:R-:W-:Y:S01]  /*fd10*/  IMAD.WIDE R16, R5, 0x2, R16 ;  /* 0x0000000205107825 */ /* 0x000fe200078e0210 */
[----:B------:R-:W-:Y:S01]  /*fd20*/  UIMAD UR7, UR14, UR12, URZ ;  /* 0x0000000c0e0772a4 */ /* 0x000fe2000f8e023f */
[----:B------:R-:W-:Y:S01]  /*fd30*/  SHF.R.S32.HI R6, RZ, 0x1f, R4 ;  /* 0x0000001fff067819 */ /* 0x000fe20000011404 */
[----:B------:R-:W-:Y:S01]  /*fd40*/  USEL UR16, UR16, URZ, !UP0 ;  /* 0x0000003f10107287 */ /* 0x000fe2000c000000 */
[----:B------:R-:W-:Y:S01]  /*fd50*/  IMAD R9, R36, R9, R8 ;  /* 0x0000000924097224 */ /* 0x000fe200078e0208 */
[----:B------:R-:W-:Y:S01]  /*fd60*/  UIMAD UR7, UR18, UR13, UR7 ;  /* 0x0000000d120772a4 */ /* 0x000fe2000f8e0207 */
[----:B------:R-:W-:Y:S01]  /*fd70*/  IADD3 R11, P2, R16, 0x1800, RZ ;  /* 0x00001800100b7810 */ /* 0x000fe20007f5e0ff */
[----:B------:R-:W-:Y:S01]  /*fd80*/  USEL UR15, UR15, URZ, !UP0 ;  /* 0x0000003f0f0f7287 */ /* 0x000fe2000c000000 */
[----:B------:R-:W-:Y:S01]  /*fd90*/  VIADD R14, R155, UR17 ;  /* 0x000000119b0e7c36 */ /* 0x000fe20008000000 */
[----:B------:R-:W-:Y:S01]  /*fda0*/  ULDC.64 UR12, c[0x0][0xb98] ;  /* 0x0002e600000c7ab9 */ /* 0x000fe20000000a00 */
[----:B------:R-:W-:Y:S01]  /*fdb0*/  UIADD3 UR11, UR11, UR7, URZ ;  /* 0x000000070b0b7290 */ /* 0x000fe2000fffe03f */
[----:B------:R-:W-:Y:S01]  /*fdc0*/  SHF.R.S32.HI R5, RZ, 0x1f, R9 ;  /* 0x0000001fff057819 */ /* 0x000fe20000011409 */
[----:B------:R-:W-:Y:S01]  /*fdd0*/  UIMAD UR7, UR16, UR12, URZ ;  /* 0x0000000c100772a4 */ /* 0x000fe2000f8e023f */
[----:B------:R-:W-:Y:S01]  /*fde0*/  LOP3.LUT R8, R11, 0x180, RZ, 0xc0, !PT ;  /* 0x000001800b087812 */ /* 0x000fe200078ec0ff */
[----:B------:R-:W-:Y:S01]  /*fdf0*/  UIMAD.WIDE.U32 UR10, UR15, UR12, UR10 ;  /* 0x0000000c0f0a72a5 */ /* 0x000fe2000f8e000a */
[----:B------:R-:W-:Y:S01]  /*fe00*/  IMAD.X R7, RZ, RZ, R17, P2 ;  /* 0x000000ffff077224 */ /* 0x000fe200010e0611 */
[----:B------:R-:W-:Y:S01]  /*fe10*/  UIMAD UR7, UR15, UR13, UR7 ;  /* 0x0000000d0f0772a4 */ /* 0x000fe2000f8e0207 */
[----:B------:R-:W-:Y:S01]  /*fe20*/  SHF.R.U64 R8, R8, 0x3, RZ ;  /* 0x0000000308087819 */ /* 0x000fe200000012ff */
[----:B------:R-:W-:Y:S01]  /*fe30*/  ULDC.64 UR20, c[0x0][0x208] ;  /* 0x0000820000147ab9 */ /* 0x000fe20000000a00 */
[----:B------:R-:W-:Y:S01]  /*fe40*/  ULDC.64 UR12, c[0x0][0xb88] ;  /* 0x0002e200000c7ab9 */ /* 0x000fe20000000a00 */
[----:B------:R-:W-:Y:S01]  /*fe50*/  IADD3 R4, P0, R4, UR10, RZ ;  /* 0x0000000a04047c10 */ /* 0x000fe2000ff1e0ff */
[----:B------:R-:W-:Y:S01]  /*fe60*/  IMAD R10, R5, UR12, RZ ;  /* 0x0000000c050a7c24 */ /* 0x000fe2000f8e02ff */
[C---:B------:R-:W-:Y:S01]  /*fe70*/  IADD3 R25, P6, R16.reuse, 0x3000, RZ ;  /* 0x0000300010197810 */ /* 0x040fe20007fde0ff */
[----:B------:R-:W-:Y:S01]  /*fe80*/  IMAD.U32 R13, RZ, RZ, UR7 ;  /* 0x00000007ff0d7e24 */ /* 0x000fe2000f8e00ff */
[----:B------:R-:W-:-:S02]  /*fe90*/  IADD3 R33, P4, R16, 0x6000, RZ ;  /* 0x0000600010217810 */ /* 0x000fc40007f9e0ff */
[----:B------:R-:W-:Y:S02]  /*fea0*/  LOP3.LUT R24, R25, 0x180, RZ, 0xc0, !PT ;  /* 0x0000018019187812 */ /* 0x000fe400078ec0ff */
[----:B------:R-:W-:Y:S01]  /*feb0*/  IADD3.X R5, R6, UR11, R13, P0, !PT ;  /* 0x0000000b06057c10 */ /* 0x000fe200087fe40d */
[----:B------:R-:W-:Y:S01]  /*fec0*/  ULDC.64 UR10, c[0x0][0xb50] ;  /* 0x0002d400000a7ab9 */ /* 0x000fe20000000a00 */
[----:B------:R-:W-:Y:S01]  /*fed0*/  LOP3.LUT R6, R8, R11, RZ, 0x3c, !PT ;  /* 0x0000000b08067212 */ /* 0x000fe200078e3cff */
[C---:B------:R-:W-:Y:S01]  /*fee0*/  IMAD R11, R9.reuse, UR13, R10 ;  /* 0x0000000d090b7c24 */ /* 0x040fe2000f8e020a */
[----:B------:R-:W-:Y:S01]  /*fef0*/  IADD3 R13, P5, R16, 0x4800, RZ ;  /* 0x00004800100d7810 */ /* 0x000fe20007fbe0ff */
[----:B------:R-:W-:Y:S01]  /*ff00*/  IMAD.WIDE.U32 R4, R9, UR12, R4 ;  /* 0x0000000c09047c25 */ /* 0x000fe2000f8e0004 */
[----:B------:R-:W-:Y:S02]  /*ff10*/  LOP3.LUT R32, R33, 0x180, RZ, 0xc0, !PT ;  /* 0x0000018021207812 */ /* 0x000fe400078ec0ff */
[----:B------:R-:W-:Y:S01]  /*ff20*/  LOP3.LUT R12, R13, 0x180, RZ, 0xc0, !PT ;  /* 0x000001800d0c7812 */ /* 0x000fe200078ec0ff */
[----:B------:R-:W-:Y:S01]  /*ff30*/  IMAD.IADD R5, R5, 0x1, R11 ;  /* 0x0000000105057824 */ /* 0x000fe200078e020b */
[----:B------:R-:W-:-:S02]  /*ff40*/  LEA R8, P0, R4, UR10, 0x2 ;  /* 0x0000000a04087c11 */ /* 0x000fc4000f8010ff */
[----:B------:R-:W-:Y:S02]  /*ff50*/  LOP3.LUT R9, R16, 0x180, RZ, 0xc0, !PT ;  /* 0x0000018010097812 */ /* 0x000fe400078ec0ff */
[----:B------:R-:W-:Y:S01]  /*ff60*/  LEA.HI.X R10, R4, UR11, R5, 0x2, P0 ;  /* 0x0000000b040a7c11 */ /* 0x000fe200080f1405 */
[----:B------:R-:W-:Y:S01]  /*ff70*/  SHFL.IDX PT, R20, R8, RZ, 0x1c1f ;  /* 0x001c1fff08147589 */ /* 0x000fe200000e0000 */
[----:B------:R-:W-:Y:S01]  /*ff80*/  LOP3.LUT P0, RZ, R153, 0x3, RZ, 0xc0, !PT ;  /* 0x0000000399ff7812 */ /* 0x000fe2000780c0ff */
[C---:B------:R-:W-:Y:S01]  /*ff90*/  VIADD R4, R14.reuse, 0x8 ;  /* 0x000000080e047836 */ /* 0x040fe20000000000 */
[----:B------:R-:W-:Y:S01]  /*ffa0*/  ULDC.64 UR10, c[0x0][0xaa0] ;  /* 0x0002a800000a7ab9 */ /* 0x000fe20000000a00 */
[----:B------:R-:W1:Y:S01]  /*ffb0*/  SHFL.IDX PT, R21, R10, RZ, 0x1c1f ;  /* 0x001c1fff0a157589 */ /* 0x000e6200000e0000 */
[-C--:B------:R-:W-:Y:S02]  /*ffc0*/  ISETP.GE.OR P2, PT, R14, R41.reuse, P0 ;  /* 0x000000290e00720c */ /* 0x080fe40000746670 */
[----:B------:R-:W-:Y:S01]  /*ffd0*/  ISETP.GE.OR P0, PT, R4, R41, P0 ;  /* 0x000000290400720c */ /* 0x000fe20000706670 */
[----:B------:R-:W-:Y:S01]  /*ffe0*/  SHFL.IDX PT, R28, R8, 0x1, 0x1c1f ;  /* 0x003c1f00081c7f89 */ /* 0x000fe200000e0000 */
[----:B------:R-:W-:-:S02]  /*fff0*/  IADD3 R5, P3, R16, 0x7800, RZ ;  /* 0x0000780010057810 */ /* 0x000fc40007f7e0ff */
[----:B------:R-:W-:Y:S01]  /*10000*/  SHF.R.U64 R24, R24, 0x3, RZ ;  /* 0x0000000318187819 */ /* 0x000fe200000012ff */
[----:B------:R-:W2:Y:S01]  /*10010*/  SHFL.IDX PT, R29, R10, 0x1, 0x1c1f ;  /* 0x003c1f000a1d7f89 */ /* 0x000ea200000e0000 */
[----:B------:R-:W-:Y:S01]  /*10020*/  UIMAD UR7, UR9, UR10, URZ ;  /* 0x0000000a090772a4 */ /* 0x000fe2000f8e023f */
[----:B------:R-:W-:Y:S01]  /*10030*/  LOP3.LUT R4, R5, 0x180, RZ, 0xc0, !PT ;  /* 0x0000018005047812 */ /* 0x000fe200078ec0ff */
[----:B------:R-:W-:Y:S01]  /*10040*/  UIMAD.WIDE.U32 UR8, UR4, UR10, URZ ;  /* 0x0000000a040872a5 */ /* 0x000fe2000f8e003f */
[----:B------:R-:W-:Y:S02]  /*10050*/  SHF.R.U64 R12, R12, 0x3, RZ ;  /* 0x000000030c0c7819 */ /* 0x000fe400000012ff */
[----:B------:R-:W-:Y:S02]  /*10060*/  SHF.R.U64 R32, R32, 0x3, RZ ;  /* 0x0000000320207819 */ /* 0x000fe400000012ff */
[----:B------:R-:W-:Y:S01]  /*10070*/  SHF.R.U64 R9, R9, 0x3, RZ ;  /* 0x0000000309097819 */ /* 0x000fe200000012ff */
[----:B-1----:R1:W-:Y:S01]  /*10080*/  @!P2 ST.E desc[UR20][R20.64], R3 ;  /* 0x000000031400a985 */ /* 0x0023e2000c101914 */
[----:B------:R-:W-:Y:S01]  /*10090*/  UIMAD UR7, UR4, UR11, UR7 ;  /* 0x0000000b040772a4 */ /* 0x000fe2000f8e0207 */
[----:B------:R-:W-:Y:S01]  /*100a0*/  SHF.R.U64 R4, R4, 0x3, RZ ;  /* 0x0000000304047819 */ /* 0x000fe200000012ff */
[----:B------:R-:W-:Y:S01]  /*100b0*/  IMAD.X R19, RZ, RZ, R17, P3 ;  /* 0x000000ffff137224 */ /* 0x000fe200018e0611 */
[----:B------:R-:W-:Y:S01]  /*100c0*/  ULDC.64 UR10, c[0x0][0xae8] ;  /* 0x0002ba00000a7ab9 */ /* 0x000fe20000000a00 */
[----:B------:R-:W-:-:S02]  /*100d0*/  LOP3.LUT R24, R24, R25, RZ, 0x3c, !PT ;  /* 0x0000001918187212 */ /* 0x000fc400078e3cff */
[----:B------:R-:W-:Y:S01]  /*100e0*/  LOP3.LUT R12, R12, R13, RZ, 0x3c, !PT ;  /* 0x0000000d0c0c7212 */ /* 0x000fe200078e3cff */
[----:B--2---:R2:W-:Y:S01]  /*100f0*/  @!P0 ST.E desc[UR20][R28.64], R0 ;  /* 0x000000001c008985 */ /* 0x0045e2000c101914 */
[----:B------:R-:W-:Y:S02]  /*10100*/  LOP3.LUT R32, R32, R33, RZ, 0x3c, !PT ;  /* 0x0000002120207212 */ /* 0x000fe400078e3cff */
[----:B------:R-:W-:Y:S01]  /*10110*/  LOP3.LUT R8, R9, R16, RZ, 0x3c, !PT ;  /* 0x0000001009087212 */ /* 0x000fe200078e3cff */
[----:B-1----:R-:W1:Y:S01]  /*10120*/  @P1 LDC R21, c[0x0][0xbf0] ;  /* 0x0002fc00ff151b82 */ /* 0x002e620000000800 */
[----:B------:R-:W-:Y:S01]  /*10130*/  UIADD3 UR9, UR9, UR7, URZ ;  /* 0x0000000709097290 */ /* 0x000fe2000fffe03f */
[--C-:B------:R-:W-:Y:S01]  /*10140*/  IMAD.X R25, RZ, RZ, R17.reuse, P6 ;  /* 0x000000ffff197224 */ /* 0x100fe200030e0611 */
[----:B------:R-:W-:Y:S01]  /*10150*/  UIMAD UR4, UR14, UR10, URZ ;  /* 0x0000000a0e0472a4 */ /* 0x000fe2000f8e023f */
[----:B------:R-:W-:Y:S01]  /*10160*/  IMAD.X R13, RZ, RZ, R17, P5 ;  /* 0x000000ffff0d7224 */ /* 0x000fe200028e0611 */
[----:B------:R-:W-:Y:S01]  /*10170*/  LOP3.LUT R18, R4, R5, RZ, 0x3c, !PT ;  /* 0x0000000504127212 */ /* 0x000fe200078e3cff */
[----:B--2---:R-:W-:Y:S01]  /*10180*/  IMAD R0, R150, 0x60, R151 ;  /* 0x0000006096007824 */ /* 0x004fe200078e0297 */
[----:B------:R-:W-:Y:S01]  /*10190*/  UIMAD UR4, UR18, UR11, UR4 ;  /* 0x0000000b120472a4 */ /* 0x000fe2000f8e0204 */
[--C-:B------:R-:W-:Y:S01]  /*101a0*/  IMAD.X R33, RZ, RZ, R17.reuse, P4 ;  /* 0x000000ffff217224 */ /* 0x100fe200020e0611 */
[----:B------:R-:W-:Y:S01]  /*101b0*/  UIMAD.WIDE.U32 UR8, UR18, UR10, UR8 ;  /* 0x0000000a120872a5 */ /* 0x000fe2000f8e0008 */
[----:B------:R-:W-:Y:S01]  /*101c0*/  VIADD R28, R0, UR17 ;  /* 0x00000011001c7c36 */ /* 0x000fe20008000000 */
[----:B------:R-:W5:Y:S01]  /*101d0*/  LD.E.128 R4, desc[UR20][R6.64] ;  /* 0x0000001406047980 */ /* 0x000f62000c101d00 */
[----:B------:R-:W-:Y:S01]  /*101e0*/  ULDC.64 UR10, c[0x0][0xaf0] ;  /* 0x0002bc00000a7ab9 */ /* 0x000fe20000000a00 */
[----:B------:R-:W-:-:S02]  /*101f0*/  IMAD.MOV.U32 R9, RZ, RZ, R17 ;  /* 0x000000ffff097224 */ /* 0x000fc400078e0011 */
[----:B0-----:R-:W-:Y:S01]  /*10200*/  @P1 IMAD.HI.U32 R0, R28, R37, RZ ;  /* 0x000000251c001227 */ /* 0x001fe200078e00ff */
[----:B------:R-:W-:Y:S01]  /*10210*/  UIADD3 UR9, UR9, UR4, URZ ;  /* 0x0000000409097290 */ /* 0x000fe2000fffe03f */
[----:B------:R-:W5:Y:S02]  /*10220*/  LD.E.128 R24, desc[UR20][R24.64] ;  /* 0x0000001418187980 */ /* 0x000f64000c101d00 */
[----:B------:R-:W-:Y:S01]  /*10230*/  IMAD.MOV.U32 R3, RZ, RZ, R28 ;  /* 0x000000ffff037224 */ /* 0x000fe200078e001c */
[----:B------:R-:W-:Y:S01]  /*10240*/  UIMAD UR4, UR16, UR10, URZ ;  /* 0x0000000a100472a4 */ /* 0x000fe2000f8e023f */
[----:B------:R-:W5:Y:S01]  /*10250*/  LD.E.128 R8, desc[UR20][R8.64] ;  /* 0x0000001408087980 */ /* 0x000f62000c101d00 */
[----:B-1----:R-:W-:Y:S01]  /*10260*/  @P1 SHF.R.U32.HI R3, RZ, R21, R0 ;  /* 0x00000015ff031219 */ /* 0x002fe20000011600 */
[----:B------:R-:W-:Y:S02]  /*10270*/  UIMAD.WIDE.U32 UR8, UR15, UR10, UR8 ;  /* 0x0000000a0f0872a5 */ /* 0x000fe4000f8e0008 */
[----:B------:R-:W-:Y:S01]  /*10280*/  UIMAD UR4, UR15, UR11, UR4 ;  /* 0x0000000b0f0472a4 */ /* 0x000fe2000f8e0204 */
        /* <DEDUP_REMOVED lines=8> */
[C---:B------:R-:W-:Y:S02]  /*10310*/  IMAD R37, R3.reuse, UR11, R0 ;  /* 0x0000000b03257c24 */ /* 0x040fe4000f8e0200 */
[----:B------:R-:W-:Y:S01]  /*10320*/  IMAD.U32 R21, RZ, RZ, UR9 ;  /* 0x00000009ff157e24 */ /* 0x000fe2000f8e00ff */
[----:B------:R-:W-:Y:S01]  /*10330*/  SHF.R.S32.HI R0, RZ, 0x1f, R29 ;  /* 0x0000001fff007819 */ /* 0x000fe2000001141d */
[----:B------:R-:W-:Y:S01]  /*10340*/  IMAD.U32 R20, RZ, RZ, UR8 ;  /* 0x00000008ff147e24 */ /* 0x000fe2000f8e00ff */
[----:B------:R-:W5:Y:S01]  /*10350*/  LD.E.128 R16, desc[UR20][R18.64] ;  /* 0x0000001412107980 */ /* 0x000f62000c101d00 */
[----:B------:R-:W-:Y:S01]  /*10360*/  IMAD.U32 R21, RZ, RZ, UR4 ;  /* 0x00000004ff157e24 */ /* 0x000fe2000f8e00ff */
[----:B------:R-:W-:Y:S01]  /*10370*/  ULDC.64 UR8, c[0x0][0xad8] ;  /* 0x0002b60000087ab9 */ /* 0x000fe20000000a00 */
[----:B------:R-:W-:Y:S01]  /*10380*/  @!PT LDS RZ, [RZ] ;  /* 0x00000000fffff984 */ /* 0x000fe20000000800 */
[----:B------:R-:W-:Y:S01]  /*10390*/  @!PT LDS RZ, [RZ] ;  /* 0x00000000fffff984 */ /* 0x000fe20000000800 */
[----:B------:R-:W-:Y:S01]  /*103a0*/  @!PT LDS RZ, [RZ] ;  /* 0x00000000fffff984 */ /* 0x000fe20000000800 */
[----:B------:R-:W-:Y:S01]  /*103b0*/  @!PT LDS RZ, [RZ] ;  /* 0x00000000fffff984 */ /* 0x000fe20000000800 */
[----:B------:R0:W-:Y:S06]  /*103c0*/  MEMBAR.ALL.CTA ;  /* 0x0000000000007992 */ /* 0x0001ec0000008000 */
[----:B0-----:R-:W0:Y:S01]  /*103d0*/  FENCE.VIEW.ASYNC.S ;  /* 0x00000000000073c6 */ /* 0x001e220000000000 */
[----:B------:R-:W-:-:S04]  /*103e0*/  IMAD.WIDE.U32 R20, R3, UR10, R20 ;  /* 0x0000000a03147c25 */ /* 0x000fc8000f8e0014 */
[----:B------:R-:W-:Y:S02]  /*103f0*/  IMAD R0, R0, UR8, RZ ;  /* 0x0000000800007c24 */ /* 0x000fe4000f8e02ff */
        /* <DEDUP_REMOVED lines=15> */
[----:B------:R-:W-:Y:S02]  /*104f0*/  SHF.R.S32.HI R40, RZ, 0x1f, R148 ;  /* 0x0000001fff287819 */ /* 0x000fe40000011494 */
[----:B------:R-:W-:Y:S01]  /*10500*/  SHF.R.S32.HI R42, RZ, 0x1f, R146 ;  /* 0x0000001fff2a7819 */ /* 0x000fe20000011492 */
[----:B------:R-:W-:Y:S06]  /*10510*/  @P0 BRA `(.L_x_12027) ;  /* 0x0000000000340947 */ /* 0x000fec0003800000 */
[----:B------:R-:W-:Y:S01]  /*10520*/  ULDC UR4, c[0x0][0xac8] ;  /* 0x0002b20000047ab9 */ /* 0x000fe20000000800 */
[----:B------:R-:W-:Y:S01]  /*10530*/  ULDC.64 UR8, c[0x0][0x208] ;  /* 0x0000820000087ab9 */ /* 0x000fe20000000a00 */
        /* <DEDUP_REMOVED lines=11> */
.L_x_12027:
[----:B------:R-:W-:Y:S05]  /*105f0*/  BSYNC B1 ;  /* 0x0000000000017941 */ /* 0x000fea0003800000 */
.L_x_12026:
[----:B------:R-:W-:Y:S01]  /*10600*/  VIADD R0, R0, 0x60 ;  /* 0x0000006000007836 */ /* 0x000fe20000000000 */
[----:B---3-5:R3:W4:Y:S04]  /*10610*/  SHFL.IDX PT, R11, R3, 0x1, 0x1c1f ;  /* 0x003c1f00030b7f89 */ /* 0x02872800000e0000 */
[----:B------:R-:W-:Y:S01]  /*10620*/  ISETP.GE.AND P0, PT, R0, R41, PT ;  /* 0x000000290000720c */ /* 0x000fe20003f06270 */
[----:B------:R3:W0:-:S12]  /*10630*/  SHFL.IDX PT, R10, R30, 0x1, 0x1c1f ;  /* 0x003c1f001e0a7f89 */ /* 0x00061800000e0000 */
[----:B---3--:R-:W-:Y:S05]  /*10640*/  @P0 BRA `(.L_x_12028) ;  /* 0x0000000c00040947 */ /* 0x008fea0003800000 */
[----:B------:R-:W-:Y:S01]  /*10650*/  ULDC UR4, c[0x0][0xac8] ;  /* 0x0002b20000047ab9 */ /* 0x000fe20000000800 */
[----:B------:R-:W-:Y:S01]  /*10660*/  ULDC.64 UR8, c[0x0][0x208] ;  /* 0x0000820000087ab9 */ /* 0x000fe20000000a00 */
[----:B------:R-:W-:Y:S02]  /*10670*/  ISETP.GE.AND P2, PT, R146, UR4, PT ;  /* 0x0000000492007c0c */ /* 0x000fe4000bf46270 */
[----:B------:R-:W-:-:S11]  /*10680*/  ISETP.GE.AND P1, PT, R144, UR4, PT ;  /* 0x0000000490007c0c */ /* 0x000fd6000bf26270 */
[----:B0-----:R-:W-:Y:S02]  /*10690*/  @!P2 LEA R20, P0, R146, R10, 0x1 ;  /* 0x0000000a9214a211 */ /* 0x001fe400078008ff */
[----:B----4-:R-:W-:Y:S02]  /*106a0*/  @!P1 IMAD.WIDE R8, R144, 0x2, R10 ;  /* 0x0000000290089825 */ /* 0x010fe400078e020a */
[----:B------:R-:W-:Y:S02]  /*106b0*/  @!P2 LEA.HI.X R21, R146, R11, R42, 0x1, P0 ;  /* 0x0000000b9215a211 */ /* 0x000fe400000f0c2a */
[----:B------:R-:W-:Y:S01]  /*106c0*/  ISETP.GE.AND P0, PT, R148, UR4, PT ;  /* 0x0000000494007c0c */ /* 0x000fe2000bf06270 */
[----:B------:R0:W-:Y:S04]  /*106d0*/  @!P1 ST.E.128 desc[UR8][R8.64], R4 ;  /* 0x0000000408009985 */ /* 0x0001e8000c101d08 */
[----:B------:R0:W-:Y:S08]  /*106e0*/  @!P2 ST.E.128 desc[UR8][R20.64], R12 ;  /* 0x0000000c1400a985 */ /* 0x0001f0000c101d08 */
[----:B------:R-:W-:Y:S05]  /*106f0*/  @P0 BRA `(.L_x_12028) ;  /* 0x0000000800d80947 */ /* 0x000fea0003800000 */
[----:B0-----:R-:W-:Y:S01]  /*10700*/  LEA R4, P0, R148, R10, 0x1 ;  /* 0x0000000a94047211 */ /* 0x001fe200078008ff */
[----:B------:R-:W-:-:S03]  /*10710*/  ULDC.64 UR8, c[0x0][0x208] ;  /* 0x0000820000087ab9 */ /* 0x000fc60000000a00 */
[----:B------:R-:W-:-:S05]  /*10720*/  LEA.HI.X R5, R148, R11, R40, 0x1, P0 ;  /* 0x0000000b94057211 */ /* 0x000fca00000f0c28 */
[----:B------:R0:W-:Y:S01]  /*10730*/  ST.E.128 desc[UR8][R4.64], R16 ;  /* 0x0000001004007985 */ /* 0x0001e2000c101d08 */
[----:B------:R-:W-:Y:S05]  /*10740*/  BRA `(.L_x_12028) ;  /* 0x0000000800c47947 */ /* 0x000fea0003800000 */
.L_x_12024:
        /* <DEDUP_REMOVED lines=14> */
[----:B------:R-:W1:Y:S01]  /*10830*/  S2R R8, SR_TID.X ;  /* 0x0000000000087919 */ /* 0x000e620000002100 */
[----:B------:R-:W-:Y:S02]  /*10840*/  ULDC.64 UR10, c[0x0][0xc08] ;  /* 0x00030200000a7ab9 */ /* 0x000fe40000000a00 */
        /* <DEDUP_REMOVED lines=13> */
[----:B------:R-:W-:Y:S02]  /*10920*/  IMAD.U32 R7, RZ, RZ, UR9 ;  /* 0x00000009ff077e24 */ /* 0x000fe4000f8e00ff */
[----:B-1----:R-:W-:Y:S01]  /*10930*/  VIADD R8, R8, 0xffffff80 ;  /* 0xffffff8008087836 */ /* 0x002fe20000000000 */
[----:B------:R-:W-:Y:S02]  /*10940*/  USHF.R.S32.HI UR11, URZ, 0x1f, UR12 ;  /* 0x0000001f3f0b7899 */ /* 0x000fe4000801140c */
[----:B------:R1:W5:Y:S02]  /*10950*/  @P3 LDG.E R0, desc[UR14][R6.64] ;  /* 0x0000000e06003981 */ /* 0x000364000c1e1900 */
[----:B------:R-:W-:Y:S02]  /*10960*/  ISETP.GE.AND P1, PT, R8, 0xc0, PT ;  /* 0x000000c00800780c */ /* 0x000fe40003f26270 */
        /* <DEDUP_REMOVED lines=8> */
.L_x_12029:
        /* <DEDUP_REMOVED lines=34> */
[----:B------:R-:W-:-:S04]  /*10c10*/  IMAD.U32 R8, RZ, RZ, UR7 ;  /* 0x00000007ff087e24 */ /* 0x000fc8000f8e00ff */
[----:B------:R-:W-:-:S04]  /*10c20*/  IMAD.MOV R3, RZ, RZ, -R4 ;  /* 0x000000ffff037224 */ /* 0x000fc800078e0a04 */
[----:B------:R-:W-:Y:S01]  /*10c30*/  IMAD R3, R5, R3, R6 ;  /* 0x0000000305037224 */ /* 0x000fe200078e0206 */
[----:B------:R-:W-:Y:S02]  /*10c40*/  SHF.R.S32.HI R5, RZ, 0x1f, R4 ;  /* 0x0000001fff057819 */ /* 0x000fe40000011404 */
        /* <DEDUP_REMOVED lines=12> */
.L_x_12031:
[----:B------:R-:W-:Y:S05]  /*10d10*/  BSYNC B1 ;  /* 0x0000000000017941 */ /* 0x000fea0003800000 */
.L_x_12030:
[----:B------:R-:W1:Y:S01]  /*10d20*/  @P0 LDC R5, c[0x0][0xbf0] ;  /* 0x0002fc00ff050b82 */ /* 0x000e620000000800 */
[----:B------:R-:W-:Y:S01]  /*10d30*/  R2UR UR16, R19 ;  /* 0x00000000131072ca */ /* 0x000fe200000e0000 */
[----:B------:R-:W-:Y:S01]  /*10d40*/  ULDC.64 UR14, c[0x0][0xaa0] ;  /* 0x0002a800000e7ab9 */ /* 0x000fe20000000a00 */
[----:B------:R-:W-:Y:S01]  /*10d50*/  R2UR UR17, R147 ;  /* 0x00000000931172ca */ /* 0x000fe200000e0000 */
[----:B------:R-:W-:Y:S01]  /*10d60*/  UIMAD UR7, UR10, UR14, URZ ;  /* 0x0000000e0a0772a4 */ /* 0x000fe2000f8e023f */
[----:B0-----:R-:W-:Y:S01]  /*10d70*/  IMAD R3, R150, 0x60, R151 ;  /* 0x0000006096037824 */ /* 0x001fe200078e0297 */
[----:B------:R-:W-:Y:S01]  /*10d80*/  UIMAD.WIDE.U32 UR8, UR4, UR14, URZ ;  /* 0x0000000e040872a5 */ /* 0x000fe2000f8e003f */
[----:B------:R-:W-:Y:S01]  /*10d90*/  BSSY B1, `(.L_x_12032) ;  /* 0x000003a000017945 */ /* 0x000fe20003800000 */
[----:B------:R-:W-:Y:S01]  /*10da0*/  UIMAD UR7, UR4, UR15, UR7 ;  /* 0x0000000f040772a4 */ /* 0x000fe2000f8e0207 */
[----:B------:R-:W-:Y:S02]  /*10db0*/  SHF.R.S32.HI R16, RZ, 0x1f, R148 ;  /* 0x0000001fff107819 */ /* 0x000fe40000011494 */
[----:B------:R-:W-:Y:S01]  /*10dc0*/  ULDC.64 UR14, c[0x0][0xae8] ;  /* 0x0002ba00000e7ab9 */ /* 0x000fe20000000a00 */
[----:B------:R-:W-:Y:S01]  /*10dd0*/  UIADD3 UR9, UR9, UR7, URZ ;  /* 0x0000000709097290 */ /* 0x000fe2000fffe03f */
[----:B------:R-:W-:Y:S01]  /*10de0*/  SHF.R.S32.HI R17, RZ, 0x1f, R146 ;  /* 0x0000001fff117819 */ /* 0x000fe20000011492 */
[----:B------:R-:W-:Y:S01]  /*10df0*/  UIMAD UR4, UR11, UR14, URZ ;  /* 0x0000000e0b0472a4 */ /* 0x000fe2000f8e023f */
[----:B------:R-:W-:Y:S01]  /*10e00*/  VIADD R6, R3, UR16 ;  /* 0x0000001003067c36 */ /* 0x000fe20008000000 */
[----:B------:R-:W-:-:S02]  /*10e10*/  UIMAD.WIDE.U32 UR8, UR17, UR14, UR8 ;  /* 0x0000000e110872a5 */ /* 0x000fc4000f8e0008 */
[----:B------:R-:W-:Y:S01]  /*10e20*/  UIMAD UR4, UR17, UR15, UR4 ;  /* 0x0000000f110472a4 */ /* 0x000fe2000f8e0204 */
[----:B------:R-:W-:Y:S01]  /*10e30*/  @P0 IMAD.HI.U32 R4, R6, R9, RZ ;  /* 0x0000000906040227 */ /* 0x000fe200078e00ff */
[----:B------:R-:W-:Y:S02]  /*10e40*/  ULDC.64 UR10, c[0x0][0xaf0] ;  /* 0x0002bc00000a7ab9 */ /* 0x000fe40000000a00 */
[----:B------:R-:W-:Y:S01]  /*10e50*/  UIADD3 UR9, UR9, UR4, URZ ;  /* 0x0000000409097290 */ /* 0x000fe2000fffe03f */
[----:B------:R-:W-:Y:S01]  /*10e60*/  IMAD.MOV.U32 R3, RZ, RZ, R6 ;  /* 0x000000ffff037224 */ /* 0x000fe200078e0006 */
        /* <DEDUP_REMOVED lines=12> */
[----:B------:R-:W-:Y:S01]  /*10f30*/  SHF.R.S32.HI R6, RZ, 0x1f, R7 ;  /* 0x0000001fff067819 */ /* 0x000fe20000011407 */
[----:B------:R-:W-:Y:S01]  /*10f40*/  IMAD.U32 R5, RZ, RZ, UR4 ;  /* 0x00000004ff057e24 */ /* 0x000fe2000f8e00ff */
[----:B------:R-:W-:Y:S01]  /*10f50*/  ULDC.64 UR8, c[0x0][0xad8] ;  /* 0x0002b60000087ab9 */ /* 0x000fe20000000a00 */
[----:B------:R-:W-:-:S02]  /*10f60*/  IMAD R9, R3, UR11, R8 ;  /* 0x0000000b03097c24 */ /* 0x000fc4000f8e0208 */
        /* <DEDUP_REMOVED lines=25> */
[----:B------:R3:W-:Y:S04]  /*11100*/  @!P2 ST.E.128 desc[UR8][R8.64], RZ ;  /* 0x000000ff0800a985 */ /* 0x0007e8000c101d08 */
[----:B------:R3:W-:Y:S04]  /*11110*/  @!P3 ST.E.128 desc[UR8][R12.64], RZ ;  /* 0x000000ff0c00b985 */ /* 0x0007e8000c101d08 */
[----:B------:R3:W-:Y:S02]  /*11120*/  @!P4 ST.E.128 desc[UR8][R14.64], RZ ;  /* 0x000000ff0e00c985 */ /* 0x0007e4000c101d08 */
.L_x_12033:
[----:B------:R-:W-:Y:S05]  /*11130*/  BSYNC B1 ;  /* 0x0000000000017941 */ /* 0x000fea0003800000 */
.L_x_12032:
        /* <DEDUP_REMOVED lines=10> */
[-C--:B-1-3--:R-:W-:Y:S02]  /*111e0*/  @!P3 LEA R8, P0, R146, R4.reuse, 0x1 ;  /* 0x000000049208b211 */ /* 0x08afe400078008ff */
[----:B------:R-:W-:Y:S02]  /*111f0*/  @!P4 LEA R10, P1, R148, R4, 0x1 ;  /* 0x00000004940ac211 */ /* 0x000fe400078208ff */
[----:B0---4-:R-:W-:Y:S01]  /*11200*/  @!P2 IMAD.WIDE R6, R144, 0x2, R4 ;  /* 0x000000029006a825 */ /* 0x011fe200078e0204 */
[-C--:B------:R-:W-:Y:S02]  /*11210*/  @!P3 LEA.HI.X R9, R146, R5.reuse, R17, 0x1, P0 ;  /* 0x000000059209b211 */ /* 0x080fe400000f0c11 */
[----:B------:R-:W-:Y:S02]  /*11220*/  @!P4 LEA.HI.X R11, R148, R5, R16, 0x1, P1 ;  /* 0x00000005940bc211 */ /* 0x000fe400008f0c10 */
[----:B------:R2:W-:Y:S04]  /*11230*/  @!P2 ST.E.128 desc[UR8][R6.64], RZ ;  /* 0x000000ff0600a985 */ /* 0x0005e8000c101d08 */
[----:B------:R2:W-:Y:S04]  /*11240*/  @!P3 ST.E.128 desc[UR8][R8.64], RZ ;  /* 0x000000ff0800b985 */ /* 0x0005e8000c101d08 */
[----:B------:R2:W-:Y:S02]  /*11250*/  @!P4 ST.E.128 desc[UR8][R10.64], RZ ;  /* 0x000000ff0a00c985 */ /* 0x0005e4000c101d08 */
.L_x_12028:
[----:B------:R-:W-:Y:S05]  /*11260*/  BSYNC B0 ;  /* 0x0000000000007941 */ /* 0x000fea0003800000 */
.L_x_12023:
[----:B------:R-:W-:Y:S02]  /*11270*/  ULDC UR4, c[0x0][0xc3c] ;  /* 0x00030f0000047ab9 */ /* 0x000fe40000000800 */
[----:B------:R-:W-:-:S13]  /*11280*/  ISETP.GE.AND P0, PT, R31, UR4, PT ;  /* 0x000000041f007c0c */ /* 0x000fda000bf06270 */
[----:B------:R-:W-:Y:S05]  /*11290*/  @!P0 BRA `(.L_x_12034) ;  /* 0xfffffefc00288947 */ /* 0x000fea000383ffff */
[----:B------:R-:W-:Y:S05]  /*112a0*/  EXIT ;  /* 0x000000000000794d */ /* 0x000fea0003800000 */
.L_x_11987:
        /* <DEDUP_REMOVED lines=16> */
.L_x_12035:
        /* <DEDUP_REMOVED lines=43> */
.L_x_12041:
        /* <DEDUP_REMOVED lines=13> */
.L_x_12040:
[----:B------:R-:W-:Y:S05]  /*11730*/  BSYNC B0 ;  /* 0x0000000000007941 */ /* 0x000fea0003800000 */
.L_x_12039:
        /* <DEDUP_REMOVED lines=22> */
.L_x_12037:
        /* <DEDUP_REMOVED lines=22> */
.L_x_12042:
[----:B-1----:R-:W-:Y:S02]  /*11a00*/  IMAD R16, R16, UR5, R9 ;  /* 0x0000000510107c24 */ /* 0x002fe4000f8e0209 */
[----:B0-----:R-:W-:Y:S01]  /*11a10*/  IMAD.MOV.U32 R11, RZ, RZ, R10 ;  /* 0x000000ffff0b7224 */ /* 0x001fe200078e000a */
[----:B------:R-:W-:Y:S01]  /*11a20*/  IABS R10, R4 ;  /* 0x00000004000a7213 */ /* 0x000fe20000000000 */
[----:B------:R-:W-:Y:S01]  /*11a30*/  IMAD.MOV.U32 R2, RZ, RZ, RZ ;  /* 0x000000ffff027224 */ /* 0x000fe200078e00ff */
[----:B------:R-:W-:Y:S01]  /*11a40*/  IADD3 R9, -R16, UR6, RZ ;  /* 0x0000000610097c10 */ /* 0x000fe2000fffe1ff */
[----:B------:R-:W-:Y:S02]  /*11a50*/  IMAD R11, R11, R8, RZ ;  /* 0x000000080b0b7224 */ /* 0x000fe400078e02ff */
[----:B------:R-:W-:Y:S01]  /*11a60*/  IMAD.MOV R10, RZ, RZ, -R10 ;  /* 0x000000ffff0a7224 */ /* 0x000fe200078e0a0a */
[----:B------:R-:W-:Y:S01]  /*11a70*/  IABS R6, R9 ;  /* 0x0000000900067213 */ /* 0x000fe20000000000 */
        /* <DEDUP_REMOVED lines=51> */
.L_x_12038:
[----:B------:R-:W-:Y:S02]  /*11db0*/  IMAD.MOV.U32 R17, RZ, RZ, RZ ;  /* 0x000000ffff117224 */ /* 0x000fe400078e00ff */
[----:B------:R-:W-:Y:S02]  /*11dc0*/  IMAD.U32 R16, RZ, RZ, UR6 ;  /* 0x00000006ff107e24 */ /* 0x000fe4000f8e00ff */
[----:B------:R-:W-:-:S07]  /*11dd0*/  IMAD.MOV.U32 R18, RZ, RZ, RZ ;  /* 0x000000ffff127224 */ /* 0x000fce00078e00ff */
.L_x_12043:
[----:B------:R-:W-:-:S13]  /*11de0*/  ISETP.NE.AND P0, PT, R5, RZ, PT ;  /* 0x000000ff0500720c */ /* 0x000fda0003f05270 */
[----:B------:R-:W0:Y:S01]  /*11df0*/  @!P0 S2R R3, SR_CgaCtaId ;  /* 0x0000000000038919 */ /* 0x000e220000008800 */
[----:B------:R-:W-:-:S04]  /*11e00*/  @!P0 MOV R0, 0x400 ;  /* 0x0000040000008802 */ /* 0x000fc80000000f00 */
[----:B0-----:R-:W-:-:S05]  /*11e10*/  @!P0 LEA R0, R3, R0, 0x18 ;  /* 0x0000000003008211 */ /* 0x001fca00078ec0ff */
[----:B------:R2:W-:Y:S01]  /*11e20*/  @!P0 STS.128 [R0+0x31cd0], R16 ;  /* 0x031cd01000008388 */ /* 0x0005e20000000c00 */
[----:B------:R-:W-:Y:S06]  /*11e30*/  BAR.ARV 0x5, 0x200 ;  /* 0x0148000000007b1d */ /* 0x000fec0000002000 */
.L_x_12036:
        /* <DEDUP_REMOVED lines=33> */
.L_x_12148:
[----:B0---4-:R-:W0:Y:S01]  /*12050*/  LDC.64 R2, c[0x0][0xc88] ;  /* 0x00032200ff027b82 */ /* 0x011e220000000a00 */
        /* <DEDUP_REMOVED lines=49> */
[----:B---3--:R-:W-:Y:S05]  /*12370*/  @P2 BRA `(.L_x_12045) ;  /* 0x0000000000182947 */ /* 0x008fea0003800000 */
[----:B------:R-:W-:Y:S05]  /*12380*/  @!P1 BRA `(.L_x_12045) ;  /* 0x0000000000149947 */ /* 0x000fea0003800000 */
[----:B------:R-:W-:Y:S02]  /*12390*/  ULDC.64 UR4, c[0x0][0x208] ;  /* 0x0000820000047ab9 */ /* 0x000fe40000000a00 */
[----:B------:R-:W0:Y:S04]  /*123a0*/  LDG.E R7, desc[UR4][R2.64] ;  /* 0x0000000402077981 */ /* 0x000e28000c1e1900 */
[----:B------:R-:W0:Y:S02]  /*123b0*/  LDG.E R2, desc[UR4][R2.64+0x4] ;  /* 0x0000040402027981 */ /* 0x000e24000c1e1900 */
[----:B0-----:R-:W-:-:S05]  /*123c0*/  IMAD.IADD R8, R2, 0x1, -R7 ;  /* 0x0000000102087824 */ /* 0x001fca00078e0a07 */
[----:B------:R1:W-:Y:S02]  /*123d0*/  STL [R1+0x14], R8 ;  /* 0x0000140801007387 */ /* 0x0003e40000100800 */
.L_x_12045:
[----:B------:R-:W-:Y:S01]  /*123e0*/  ULDC.64 UR4, c[0x0][0xa20] ;  /* 0x0002880000047ab9 */ /* 0x000fe20000000a00 */
[----:B-----5:R-:W-:Y:S01]  /*123f0*/  IMAD.IADD R28, R28, 0x1, R0 ;  /* 0x000000011c1c7824 */ /* 0x020fe200078e0200 */
[----:B------:R-:W-:Y:S01]  /*12400*/  ISETP.NE.U32.AND P1, PT, RZ, UR4, PT ;  /* 0x00000004ff007c0c */ /* 0x000fe2000bf25070 */
[----:B------:R-:W-:-:S03]  /*12410*/  IMAD.MOV.U32 R26, RZ, RZ, R9 ;  /* 0x000000ffff1a7224 */ /* 0x000fc600078e0009 */
[----:B------:R-:W-:-:S13]  /*12420*/  ISETP.NE.AND.EX P1, PT, RZ, UR5, PT, P1 ;  /* 0x00000005ff007c0c */ /* 0x000fda000bf25310 */
[----:B------:R-:W-:Y:S05]  /*12430*/  @!P1 BRA `(.L_x_12046) ;  /* 0x0000000000149947 */ /* 0x000fea0003800000 */
[----:B------:R-:W-:Y:S01]  /*12440*/  IADD3 R2, P0, R24, UR4, RZ ;  /* 0x0000000418027c10 */ /* 0x000fe2000ff1e0ff */
[----:B------:R-:W-:-:S03]  /*12450*/  ULDC.64 UR6, c[0x0][0x208] ;  /* 0x0000820000067ab9 */ /* 0x000fc60000000a00 */
[----:B------:R-:W-:-:S05]  /*12460*/  IADD3.X R3, R25, UR5, RZ, P0, !PT ;  /* 0x0000000519037c10 */ /* 0x000fca00087fe4ff */
[----:B------:R2:W5:Y:S01]  /*12470*/  LDG.E R6, desc[UR6][R2.64] ;  /* 0x0000000602067981 */ /* 0x000562000c1e1900 */
[----:B------:R-:W-:Y:S05]  /*12480*/  BRA `(.L_x_12047) ;  /* 0x0000000000147947 */ /* 0x000fea0003800000 */
.L_x_12046:
[----:B------:R-:W-:Y:S05]  /*12490*/  @!P0 BRA `(.L_x_12047) ;  /* 0x0000000000108947 */ /* 0x000fea0003800000 */
[----:B------:R-:W-:Y:S02]  /*124a0*/  ULDC.64 UR4, c[0x0][0x208] ;  /* 0x0000820000047ab9 */ /* 0x000fe40000000a00 */
[----:B------:R-:W2:Y:S04]  /*124b0*/  LDG.E R6, desc[UR4][R4.64] ;  /* 0x0000000404067981 */ /* 0x000ea8000c1e1900 */
[----:B------:R-:W2:Y:S02]  /*124c0*/  LDG.E R4, desc[UR4][R4.64+0x4] ;  /* 0x0000040404047981 */ /* 0x000ea4000c1e1900 */
[----:B--2---:R-:W-:-:S07]  /*124d0*/  IMAD.IADD R6, R4, 0x1, -R6 ;  /* 0x0000000104067824 */ /* 0x004fce00078e0a06 */
.L_x_12047:
[----:B-----5:R-:W-:Y:S01]  /*124e0*/  IMAD.IADD R6, R6, 0x1, -R0 ;  /* 0x0000000106067824 */ /* 0x020fe200078e0a00 */
[----:B------:R-:W-:Y:S01]  /*124f0*/  BSSY B7, `(.L_x_12048) ;  /* 0x0000428000077945 */ /* 0x000fe20003800000 */
[----:B------:R-:W3:Y:S01]  /*12500*/  LDC R0, c[0x0][0x448] ;  /* 0x00011200ff007b82 */ /* 0x000ee20000000800 */
[----:B--2---:R-:W-:-:S04]  /*12510*/  IMAD R2, R17, 0xc0, RZ ;  /* 0x000000c011027824 */ /* 0x004fc800078e02ff */
[----:B------:R-:W-:Y:S01]  /*12520*/  VIADD R2, R2, 0xbf ;  /* 0x000000bf02027836 */ /* 0x000fe20000000000 */
[----:B---3--:R-:W-:-:S13]  /*12530*/  ISETP.NE.AND P0, PT, R0, 0x1, PT ;  /* 0x000000010000780c */ /* 0x008fda0003f05270 */
[----:B------:R-:W2:Y:S08]  /*12540*/  @P0 LDC R3, c[0x0][0x44c] ;  /* 0x00011300ff030b82 */ /* 0x000eb00000000800 */
[----:B------:R-:W3:Y:S01]  /*12550*/  @P0 LDC R0, c[0x0][0x450] ;  /* 0x00011400ff000b82 */ /* 0x000ee20000000800 */
[----:B--2---:R-:W-:-:S05]  /*12560*/  @P0 IMAD.HI.U32 R3, R2, R3, RZ ;  /* 0x0000000302030227 */ /* 0x004fca00078e00ff */
[----:B---3--:R-:W-:Y:S01]  /*12570*/  @P0 SHF.R.U32.HI R2, RZ, R0, R3 ;  /* 0x00000000ff020219 */ /* 0x008fe20000011603 */
        /* <DEDUP_REMOVED lines=31> */
.L_x_12049:
        /* <DEDUP_REMOVED lines=15> */
[----:B01----:R-:W-:Y:S02]  /*12860*/  IMAD.MOV.U32 R8, RZ, RZ, 0x70 ;  /* 0x00000070ff087424 */ /* 0x003fe400078e00ff */
[----:B------:R-:W-:Y:S02]  /*12870*/  IMAD.MOV.U32 R12, RZ, RZ, 0x1 ;  /* 0x00000001ff0c7424 */ /* 0x000fe400078e00ff */
[----:B------:R-:W-:-:S07]  /*12880*/  IMAD.MOV.U32 R13, RZ, RZ, RZ ;  /* 0x000000ffff0d7224 */ /* 0x000fce00078e00ff */
[----:B------:R-:W-:-:S07]  /*12890*/  LEPC R20, `(.L_x_12052) ;  /* 0x000000001014794e */ /* 0x000fce0000000000 */
[----:B--2---:R-:W-:Y:S05]  /*128a0*/  CALL.ABS.NOINC R2 ;  /* 0x0000000002007343 */ /* 0x004fea0003c00000 */
.L_x_12052:
[----:B------:R-:W-:Y:S05]  /*128b0*/  BSYNC B6 ;  /* 0x0000000000067941 */ /* 0x000fea0003800000 */
.L_x_12051:
        /* <DEDUP_REMOVED lines=15> */
[----:B01----:R-:W-:Y:S02]  /*129b0*/  IMAD.MOV.U32 R8, RZ, RZ, 0x70 ;  /* 0x00000070ff087424 */ /* 0x003fe400078e00ff */
[----:B------:R-:W-:Y:S02]  /*129c0*/  IMAD.MOV.U32 R12, RZ, RZ, 0x1 ;  /* 0x00000001ff0c7424 */ /* 0x000fe400078e00ff */
[----:B--2---:R-:W-:-:S07]  /*129d0*/  IMAD.MOV.U32 R13, RZ, RZ, RZ ;  /* 0x000000ffff0d7224 */ /* 0x004fce00078e00ff */
[----:B------:R-:W-:-:S07]  /*129e0*/  LEPC R20, `(.L_x_12055) ;  /* 0x000000001014794e */ /* 0x000fce0000000000 */
[----:B---3--:R-:W-:Y:S05]  /*129f0*/  CALL.ABS.NOINC R2 ;  /* 0x0000000002007343 */ /* 0x008fea0003c00000 */
.L_x_12055:
        /* <DEDUP_REMOVED lines=15> */
.L_x_12054:
[----:B------:R-:W-:Y:S05]  /*12af0*/  BSYNC B6 ;  /* 0x0000000000067941 */ /* 0x000fea0003800000 */
.L_x_12053:
[----:B------:R-:W-:Y:S01]  /*12b00*/  ULDC.64 UR4, c[0x0][0x9f8] ;  /* 0x00027e0000047ab9 */ /* 0x000fe20000000a00 */
[----:B------:R-:W-:Y:S01]  /*12b10*/  ULDC.64 UR6, c[0x0][0x208] ;  /* 0x0000820000067ab9 */ /* 0x000fe20000000a00 */
[----:B------:R-:W-:Y:S01]  /*12b20*/  ISETP.NE.U32.AND P0, PT, RZ, UR4, PT ;  /* 0x00000004ff007c0c */ /* 0x000fe2000bf05070 */
[----:B------:R-:W2:Y:S01]  /*12b30*/  LDL R20, [R1+0xc] ;  /* 0x00000c0001147983 */ /* 0x000ea20000100800 */
[----:B------:R-:W3:Y:S02]  /*12b40*/  LDC.64 R2, c[0x0][0x418] ;  /* 0x00010600ff027b82 */ /* 0x000ee40000000a00 */
[----:B------:R-:W-:-:S13]  /*12b50*/  ISETP.NE.AND.EX P0, PT, RZ, UR5, PT, P0 ;  /* 0x00000005ff007c0c */ /* 0x000fda000bf05300 */
[----:B------:R-:W-:-:S04]  /*12b60*/  @P0 IADD3 R24, P1, R24, UR4, RZ ;  /* 0x0000000418180c10 */ /* 0x000fc8000ff3e0ff */
[----:B------:R-:W-:Y:S01]  /*12b70*/  @P0 IADD3.X R25, R25, UR5, RZ, P1, !PT ;  /* 0x0000000519190c10 */ /* 0x000fe20008ffe4ff */
[----:B------:R-:W-:-:S04]  /*12b80*/  ULDC.64 UR4, c[0x0][0xa08] ;  /* 0x0002820000047ab9 */ /* 0x000fc80000000a00 */
[----:B------:R2:W4:Y:S01]  /*12b90*/  @P0 LDG.E R26, desc[UR6][R24.64] ;  /* 0x00000006181a0981 */ /* 0x000522000c1e1900 */
[----:B---3--:R-:W-:Y:S01]  /*12ba0*/  LOP3.LUT P0, RZ, R2, UR4, RZ, 0xfc, !PT ;  /* 0x0000000402ff7c12 */ /* 0x008fe2000f80fcff */
[----:B------:R-:W-:-:S03]  /*12bb0*/  UMOV UR4, 0xffffffff ;  /* 0xffffffff00047882 */ /* 0x000fc60000000000 */
[----:B------:R-:W-:Y:S01]  /*12bc0*/  LOP3.LUT P0, RZ, R3, UR5, RZ, 0xfc, P0 ;  /* 0x0000000503ff7c12 */ /* 0x000fe2000800fcff */
[----:B--2---:R-:W-:Y:S01]  /*12bd0*/  VIADD R25, R20, 0xffffffff ;  /* 0xffffffff14197836 */ /* 0x004fe20000000000 */
[----:B----4-:R-:W-:Y:S02]  /*12be0*/  SHF.R.S32.HI R29, RZ, 0x1f, R26 ;  /* 0x0000001fff1d7819 */ /* 0x010fe4000001141a */
[----:B------:R-:W-:Y:S01]  /*12bf0*/  SEL R24, R26, RZ, !P0 ;  /* 0x000000ff1a187207 */ /* 0x000fe20004000000 */
[----:B------:R-:W-:Y:S08]  /*12c00*/  BRA.DIV UR4, `(.L_x_12056) ;  /* 0x0000004e04887947 */ /* 0x000ff0000b800000 */
[----:B------:R-:W2:Y:S02]  /*12c10*/  S2R R0, SR_TID.X ;  /* 0x0000000000007919 */ /* 0x000ea40000002100 */
[----:B--2---:R-:W-:-:S04]  /*12c20*/  SHF.R.U32.HI R0, RZ, 0x5, R0 ;  /* 0x00000005ff007819 */ /* 0x004fc80000011600 */
[----:B------:R-:W-:-:S05]  /*12c30*/  LOP3.LUT R0, R0, 0x3, RZ, 0xc0, !PT ;  /* 0x0000000300007812 */ /* 0x000fca00078ec0ff */
[----:B------:R2:W3:Y:S02]  /*12c40*/  SHFL.IDX PT, R14, R0, RZ, 0x1f ;  /* 0x00001fff000e7589 */ /* 0x0004e400000e0000 */
.L_x_12164:
[----:B------:R-:W-:Y:S02]  /*12c50*/  PLOP3.LUT P1, PT, PT, PT, PT, 0x8, 0x0 ;  /* 0x000000000000781c */ /* 0x000fe40003f2e170 */
[----:B---3--:R-:W-:Y:S02]  /*12c60*/  ISETP.NE.AND P0, PT, R14, RZ, PT ;  /* 0x000000ff0e00720c */ /* 0x008fe40003f05270 */
[----:B--2---:R-:W-:-:S05]  /*12c70*/  P2R R0, PR, RZ, 0x2 ;  /* 0x00000002ff007803 */ /* 0x004fca0000000000 */
[----:B------:R2:W-:Y:S06]  /*12c80*/  STL [R1], R0 ;  /* 0x0000000001007387 */ /* 0x0005ec0000100800 */
[----:B------:R-:W-:Y:S05]  /*12c90*/  @P0 BRA `(.L_x_12057) ;  /* 0x00000004001c0947 */ /* 0x000fea0003800000 */
[----:B------:R-:W-:-:S03]  /*12ca0*/  UMOV UR4, 0xffffffff ;  /* 0xffffffff00047882 */ /* 0x000fc60000000000 */
[----:B------:R-:W-:Y:S05]  /*12cb0*/  BRA.DIV UR4, `(.L_x_12058) ;  /* 0x0000004e04907947 */ /* 0x000fea000b800000 */
[----:B------:R-:W-:-:S13]  /*12cc0*/  ELECT P6, URZ, PT ;  /* 0x00000000003f782f */ /* 0x000fda00038c0000 */
.L_x_12167:
[----:B------:R-:W-:Y:S05]  /*12cd0*/  @!P6 BRA `(.L_x_12057) ;  /* 0x00000004000ce947 */ /* 0x000fea0003800000 */
[----:B------:R-:W-:-:S04]  /*12ce0*/  ISETP.NE.U32.AND P0, PT, R2, RZ, PT ;  /* 0x000000ff0200720c */ /* 0x000fc80003f05070 */
[----:B------:R-:W-:-:S13]  /*12cf0*/  ISETP.NE.AND.EX P0, PT, R3, RZ, PT, P0 ;  /* 0x000000ff0300720c */ /* 0x000fda0003f05300 */
[----:B------:R-:W-:Y:S05]  /*12d00*/  @!P0 BRA `(.L_x_12059) ;  /* 0x0000000000488947 */ /* 0x000fea0003800000 */
[----:B------:R-:W3:Y:S01]  /*12d10*/  LDC R6, c[0x0][0x43c] ;  /* 0x00010f00ff067b82 */ /* 0x000ee20000000800 */
[----:B------:R-:W-:Y:S01]  /*12d20*/  ULDC.64 UR4, c[0x0][0x428] ;  /* 0x00010a0000047ab9 */ /* 0x000fe20000000a00 */
[----:B------:R-:W-:Y:S01]  /*12d30*/  ULDC.64 UR6, c[0x0][0x208] ;  /* 0x0000820000067ab9 */ /* 0x000fe20000000a00 */
[----:B---3--:R-:W-:-:S13]  /*12d40*/  ISETP.NE.AND P0, PT, R6, 0x1, PT ;  /* 0x000000010600780c */ /* 0x008fda0003f05270 */
[----:B------:R-:W2:Y:S02]  /*12d50*/  @P0 LDC.64 R4, c[0x0][0x440] ;  /* 0x00011000ff040b82 */ /* 0x000ea40000000a00 */
[----:B--2---:R-:W-:-:S04]  /*12d60*/  @P0 IMAD.HI.U32 R0, R25, R4, RZ ;  /* 0x0000000419000227 */ /* 0x004fc800078e00ff */
        /* <DEDUP_REMOVED lines=12> */
.L_x_12059:
[----:B--2---:R-:W-:Y:S01]  /*12e30*/  IMAD R0, R23, 0x8, R22 ;  /* 0x0000000817007824 */ /* 0x004fe200078e0216 */
[----:B---3--:R-:W-:-:S04]  /*12e40*/  SHF.L.U32 R2, R27, 0x1f, RZ ;  /* 0x0000001f1b027819 */ /* 0x008fc800000006ff */
[----:B------:R-:W2:Y:S02]  /*12e50*/  SYNCS.PHASECHK.TRANS64.TRYWAIT P0, [R0+URZ+0x31c40], R2 ;  /* 0x031c4002000075a7 */ /* 0x000ea4000800017f */
[----:B--2---:R-:W-:Y:S05]  /*12e60*/  @!P0 BRA `(.L_x_12060) ;  /* 0x0000004c00448947 */ /* 0x004fea0003800000 */
.L_x_12168:
        /* <DEDUP_REMOVED lines=11> */
.L_x_12061:
[----:B------:R-:W-:Y:S01]  /*12f20*/  R2UR UR9, R0 ;  /* 0x00000000000972ca */ /* 0x000fe200000e0000 */
[----:B--2---:R-:W-:Y:S01]  /*12f30*/  IMAD R0, R23, 0x6c00, R22 ;  /* 0x00006c0017007824 */ /* 0x004fe200078e0216 */
        /* <DEDUP_REMOVED lines=29> */
.L_x_12057:
[----:B------:R-:W3:Y:S04]  /*13110*/  LDL.LU R4, [R1+0x10] ;  /* 0x0000100001047983 */ /* 0x000ee80000300800 */
[----:B------:R-:W4:Y:S04]  /*13120*/  LDL.LU R6, [R1+0x8] ;  /* 0x0000080001067983 */ /* 0x000f280000300800 */
[----:B------:R-:W5:Y:S01]  /*13130*/  LDL.LU R3, [R1+0x18] ;  /* 0x0000180001037983 */ /* 0x000f620000300800 */
        /* <DEDUP_REMOVED lines=11> */
[----:B-----5:R-:W-:-:S03]  /*131f0*/  SEL R3, R3, RZ, !P0 ;  /* 0x000000ff03037207 */ /* 0x020fc60004000000 */
[----:B------:R-:W-:Y:S01]  /*13200*/  IMAD R0, R4, UR5, R2 ;  /* 0x0000000504007c24 */ /* 0x000fe2000f8e0202 */
[----:B----4-:R-:W-:Y:S01]  /*13210*/  SEL R2, R6, RZ, !P0 ;  /* 0x000000ff06027207 */ /* 0x010fe20004000000 */
[----:B------:R-:W-:-:S05]  /*13220*/  IMAD.WIDE.U32 R4, R4, UR4, RZ ;  /* 0x0000000404047c25 */ /* 0x000fca000f8e00ff */
[----:B------:R-:W-:Y:S04]  /*13230*/  STL.64 [R1+0x20], R4 ;  /* 0x0000200401007387 */ /* 0x000fe80000100a00 */
        /* <DEDUP_REMOVED lines=23> */
.L_x_12063:
[----:B------:R-:W-:Y:S05]  /*133b0*/  BSYNC B6 ;  /* 0x0000000000067941 */ /* 0x000fea0003800000 */
.L_x_12062:
[----:B---3--:R-:W2:Y:S01]  /*133c0*/  LDL.LU R0, [R1+0x10] ;  /* 0x0000100001007983 */ /* 0x008ea20000300800 */
[----:B------:R-:W3:Y:S01]  /*133d0*/  LDC R9, c[0x0][0x448] ;  /* 0x00011200ff097b82 */ /* 0x000ee20000000800 */
[----:B------:R-:W-:Y:S01]  /*133e0*/  ULDC.64 UR4, c[0x0][0x2d8] ;  /* 0x0000b60000047ab9 */ /* 0x000fe20000000a00 */
[----:B------:R-:W-:Y:S01]  /*133f0*/  ULDC.64 UR6, c[0x0][0x2c8] ;  /* 0x0000b20000067ab9 */ /* 0x000fe20000000a00 */
[----:B------:R-:W2:Y:S01]  /*13400*/  LDL.LU.64 R2, [R1+0x20] ;  /* 0x0000200001027983 */ /* 0x000ea20000300a00 */
[----:B------:R-:W-:-:S03]  /*13410*/  ULDC.64 UR8, c[0x0][0x280] ;  /* 0x0000a00000087ab9 */ /* 0x000fc60000000a00 */
[----:B------:R-:W4:Y:S04]  /*13420*/  LDL.LU R20, [R1+0x18] ;  /* 0x0000180001147983 */ /* 0x000f280000300800 */
[----:B------:R-:W4:Y:S04]  /*13430*/  LDL.LU R21, [R1+0x2c] ;  /* 0x00002c0001157983 */ /* 0x000f280000300800 */
[----:B------:R-:W4:Y:S01]  /*13440*/  LDL.LU R4, [R1+0x8] ;  /* 0x0000080001047983 */ /* 0x000f220000300800 */
[----:B------:R-:W4:Y:S01]  /*13450*/  S2R R10, SR_TID.X ;  /* 0x00000000000a7919 */ /* 0x000f220000002100 */
[----:B------:R-:W4:Y:S01]  /*13460*/  S2R R11, SR_TID.X ;  /* 0x00000000000b7919 */ /* 0x000f220000002100 */
[----:B---3--:R-:W-:-:S13]  /*13470*/  ISETP.NE.AND P1, PT, R9, 0x1, PT ;  /* 0x000000010900780c */ /* 0x008fda0003f25270 */
[----:B------:R-:W3:Y:S08]  /*13480*/  @P1 LDC R5, c[0x0][0x450] ;  /* 0x00011400ff051b82 */ /* 0x000ef00000000800 */
[----:B01----:R-:W0:Y:S01]  /*13490*/  @P1 LDC R8, c[0x0][0x44c] ;  /* 0x00011300ff081b82 */ /* 0x003e220000000800 */
[----:B--2---:R-:W-:Y:S02]  /*134a0*/  IMAD.MOV.U32 R3, RZ, RZ, R0 ;  /* 0x000000ffff037224 */ /* 0x004fe400078e0000 */
[----:B----4-:R-:W-:-:S02]  /*134b0*/  IMAD R0, R20, UR4, RZ ;  /* 0x0000000414007c24 */ /* 0x010fc4000f8e02ff */
[C---:B------:R-:W-:Y:S01]  /*134c0*/  IMAD.WIDE.U32 R2, R18.reuse, UR4, R2 ;  /* 0x0000000412027c25 */ /* 0x040fe2000f8e0002 */
[----:B------:R-:W1:Y:S03]  /*134d0*/  S2R R20, SR_TID.X ;  /* 0x0000000000147919 */ /* 0x000e660000002100 */
[----:B------:R-:W-:Y:S01]  /*134e0*/  IMAD R0, R18, UR5, R0 ;  /* 0x0000000512007c24 */ /* 0x000fe2000f8e0200 */
[----:B------:R-:W-:-:S03]  /*134f0*/  ULDC.64 UR4, c[0x0][0x2e0] ;  /* 0x0000b80000047ab9 */ /* 0x000fc60000000a00 */
[----:B------:R-:W-:Y:S02]  /*13500*/  IMAD.IADD R3, R3, 0x1, R0 ;  /* 0x0000000103037824 */ /* 0x000fe400078e0200 */
[----:B------:R-:W-:Y:S02]  /*13510*/  IMAD R0, R21, UR4, RZ ;  /* 0x0000000415007c24 */ /* 0x000fe4000f8e02ff */
[----:B------:R-:W2:Y:S01]  /*13520*/  S2R R21, SR_TID.X ;  /* 0x0000000000157919 */ /* 0x000ea20000002100 */
[----:B------:R-:W-:-:S04]  /*13530*/  IMAD.WIDE.U32 R2, R4, UR4, R2 ;  /* 0x0000000404027c25 */ /* 0x000fc8000f8e0002 */
[----:B------:R-:W-:Y:S01]  /*13540*/  IMAD R0, R4, UR5, R0 ;  /* 0x0000000504007c24 */ /* 0x000fe2000f8e0200 */
[----:B------:R-:W-:Y:S01]  /*13550*/  ULDC.64 UR4, c[0x0][0x2d0] ;  /* 0x0000b40000047ab9 */ /* 0x000fe20000000a00 */
[----:B------:R-:W4:Y:S02]  /*13560*/  @P1 LDC R4, c[0x0][0x44c] ;  /* 0x00011300ff041b82 */ /* 0x000f240000000800 */
[----:B------:R-:W-:Y:S01]  /*13570*/  IMAD.IADD R3, R3, 0x1, R0 ;  /* 0x0000000103037824 */ /* 0x000fe200078e0200 */
[----:B-1----:R-:W-:-:S04]  /*13580*/  LOP3.LUT R20, R20, 0x7f, RZ, 0xc0, !PT ;  /* 0x0000007f14147812 */ /* 0x002fc800078ec0ff */
[----:B------:R-:W-:Y:S01]  /*13590*/  SHF.R.U32.HI R20, RZ, 0x2, R20 ;  /* 0x00000002ff147819 */ /* 0x000fe20000011614 */
[----:B--2---:R-:W-:Y:S02]  /*135a0*/  IMAD.SHL.U32 R6, R21, 0x20, RZ ;  /* 0x0000002015067824 */ /* 0x004fe400078e00ff */
[----:B------:R-:W-:-:S03]  /*135b0*/  IMAD.SHL.U32 R21, R10, 0x8, RZ ;  /* 0x000000080a157824 */ /* 0x000fc600078e00ff */
        /* <DEDUP_REMOVED lines=9> */
[----:B---3--:R-:W-:-:S04]  /*13650*/  @P1 SHF.R.U32.HI R4, RZ, R5, R0 ;  /* 0x00000005ff041219 */ /* 0x008fc80000011600 */
        /* <DEDUP_REMOVED lines=15> */
[----:B0-----:R-:W-:Y:S01]  /*13750*/  @P1 IMAD.HI.U32 R8, R7, R8, RZ ;  /* 0x0000000807081227 */ /* 0x001fe200078e00ff */
[----:B------:R-:W0:Y:S03]  /*13760*/  @P1 LDC R5, c[0x0][0x450] ;  /* 0x00011400ff051b82 */ /* 0x000e260000000800 */
[----:B------:R-:W-:Y:S01]  /*13770*/  IMAD.MOV.U32 R6, RZ, RZ, R7 ;  /* 0x000000ffff067224 */ /* 0x000fe200078e0007 */
        /* <DEDUP_REMOVED lines=85> */
.L_x_12181:
[----:B------:R-:W-:Y:S01]  /*13cd0*/  VIADD R0, R17, 0xa0 ;  /* 0x000000a011007836 */ /* 0x000fe20000000000 */
[----:B------:R-:W-:-:S04]  /*13ce0*/  ULDC.64 UR4, c[0x0][0x208] ;  /* 0x0000820000047ab9 */ /* 0x000fc80000000a00 */
[----:B------:R-:W-:Y:S01]  /*13cf0*/  ISETP.GE.AND P3, PT, R0, R5, PT ;  /* 0x000000050000720c */ /* 0x000fe20003f66270 */
[----:B------:R-:W-:-:S12]  /*13d00*/  VIADD R0, R22, 0x31c00 ;  /* 0x00031c0016007836 */ /* 0x000fd80000000000 */
        /* <DEDUP_REMOVED lines=10> */
.L_x_12065:
        /* <DEDUP_REMOVED lines=8> */
[----:B------:R-:W-:Y:S01]  /*13e30*/  LEA.HI R2, R3, R3, RZ, 0x1 ;  /* 0x0000000303027211 */ /* 0x000fe200078f08ff */
[----:B------:R0:W-:Y:S03]  /*13e40*/  STL [R1+0x28], R3 ;  /* 0x0000280301007387 */ /* 0x0001e60000100800 */
[----:B------:R-:W-:-:S05]  /*13e50*/  LOP3.LUT R2, R2, 0xfffffffe, RZ, 0xc0, !PT ;  /* 0xfffffffe02027812 */ /* 0x000fca00078ec0ff */
[----:B------:R-:W-:-:S05]  /*13e60*/  IMAD.IADD R2, R3, 0x1, -R2 ;  /* 0x0000000103027824 */ /* 0x000fca00078e0a02 */
[----:B0-----:R-:W-:Y:S01]  /*13e70*/  SHF.L.U32 R3, R2, 0x1f, RZ ;  /* 0x0000001f02037819 */ /* 0x001fe200000006ff */
[----:B------:R-:W-:Y:S01]  /*13e80*/  NOP ;  /* 0x0000000000007918 */ /* 0x000fe20000000000 */
[----:B------:R-:W2:Y:S01]  /*13e90*/  LDL R4, [R1+0xc] ;  /* 0x00000c0001047983 */ /* 0x000ea20000100800 */
[----:B------:R0:W-:Y:S01]  /*13ea0*/  SYNCS.ARRIVE.TRANS64.A1T0 RZ, [R22+URZ+0x31c00], RZ ;  /* 0x031c00ff16ff79a7 */ /* 0x0001e2000810003f */
[----:B------:R-:W-:Y:S01]  /*13eb0*/  BSSY B0, `(.L_x_12066) ;  /* 0x0000004000007945 */ /* 0x000fe20003800000 */
[----:B------:R-:W1:Y:S01]  /*13ec0*/  SYNCS.PHASECHK.TRANS64.TRYWAIT P0, [R22+URZ+0x31c20], R3 ;  /* 0x031c2003160075a7 */ /* 0x000e62000800017f */
[----:B--2---:R-:W-:Y:S02]  /*13ed0*/  ISETP.GE.AND P1, PT, R4, 0x2, PT ;  /* 0x000000020400780c */ /* 0x004fe40003f26270 */
[----:B01----:R-:W-:Y:S11]  /*13ee0*/  @!P0 BRA `(.L_x_12067) ;  /* 0x0000004400588947 */ /* 0x003ff60003800000 */
.L_x_12182:
[----:B------:R-:W-:Y:S05]  /*13ef0*/  BSYNC B0 ;  /* 0x0000000000007941 */ /* 0x000fea0003800000 */
.L_x_12066:
[----:B------:R-:W-:Y:S04]  /*13f00*/  BSSY B0, `(.L_x_12068) ;  /* 0x0000226000007945 */ /* 0x000fe80003800000 */
[----:B------:R-:W-:Y:S05]  /*13f10*/  @!P1 BRA `(.L_x_12069) ;  /* 0x0000002000909947 */ /* 0x000fea0003800000 */
[----:B------:R-:W2:Y:S01]  /*13f20*/  LDL R4, [R1+0xc] ;  /* 0x00000c0001047983 */ /* 0x000ea20000100800 */
[----:B------:R-:W-:Y:S01]  /*13f30*/  BSSY B2, `(.L_x_12070) ;  /* 0x00000bc000027945 */ /* 0x000fe20003800000 */
[C---:B--2---:R-:W-:Y:S01]  /*13f40*/  LOP3.LUT R2, R4.reuse, 0x1, RZ, 0xc0, !PT ;  /* 0x0000000104027812 */ /* 0x044fe200078ec0ff */
[----:B------:R-:W-:-:S03]  /*13f50*/  VIADD R7, R4, 0xfffffffe ;  /* 0xfffffffe04077836 */ /* 0x000fc60000000000 */
[----:B------:R-:W-:Y:S01]  /*13f60*/  ISETP.NE.U32.AND P0, PT, R2, 0x1, PT ;  /* 0x000000010200780c */ /* 0x000fe20003f05070 */
[----:B------:R-:W-:-:S12]  /*13f70*/  IMAD.MOV.U32 R6, RZ, RZ, R7 ;  /* 0x000000ffff067224 */ /* 0x000fd800078e0007 */
[----:B------:R-:W-:Y:S05]  /*13f80*/  @!P0 BRA `(.L_x_12071) ;  /* 0x0000000800d88947 */ /* 0x000fea0003800000 */
        /* <DEDUP_REMOVED lines=11> */
[----:B------:R-:W-:Y:S01]  /*14040*/  ISETP.NE.U32.AND P0, PT, RZ, UR4, PT ;  /* 0x00000004ff007c0c */ /* 0x000fe2000bf05070 */
[----:B------:R-:W-:-:S03]  /*14050*/  IMAD.MOV.U32 R6, RZ, RZ, R7 ;  /* 0x000000ffff067224 */ /* 0x000fc600078e0007 */
[----:B------:R-:W-:-:S13]  /*14060*/  ISETP.NE.AND.EX P0, PT, RZ, UR5, PT, P0 ;  /* 0x00000005ff007c0c */ /* 0x000fda000bf05300 */
        /* <DEDUP_REMOVED lines=19> */
.L_x_12074:
[----:B0-----:R-:W-:Y:S01]  /*141a0*/  IMAD R3, R8, 0x8, R22 ;  /* 0x0000000808037824 */ /* 0x001fe200078e0216 */
[----:B------:R-:W-:Y:S01]  /*141b0*/  SHF.L.U32 R2, R9, 0x1f, RZ ;  /* 0x0000001f09027819 */ /* 0x000fe200000006ff */
[----:B------:R-:W-:Y:S03]  /*141c0*/  BSSY B3, `(.L_x_12075) ;  /* 0x0000003000037945 */ /* 0x000fe60003800000 */
[----:B------:R-:W0:Y:S02]  /*141d0*/  SYNCS.PHASECHK.TRANS64.TRYWAIT P0, [R3+URZ+0x31c40], R2 ;  /* 0x031c4002030075a7 */ /* 0x000e24000800017f */
[----:B0-----:R-:W-:Y:S05]  /*141e0*/  @!P0 BRA `(.L_x_12076) ;  /* 0x0000004000ac8947 */ /* 0x001fea0003800000 */
.L_x_12183:
[----:B------:R-:W-:Y:S05]  /*141f0*/  BSYNC B3 ;  /* 0x0000000000037941 */ /* 0x000fea0003800000 */
.L_x_12075:
        /* <DEDUP_REMOVED lines=12> */
.L_x_12078:
[----:B------:R-:W-:Y:S05]  /*142c0*/  BSYNC B3 ;  /* 0x0000000000037941 */ /* 0x000fea0003800000 */
.L_x_12077:
        /* <DEDUP_REMOVED lines=11> */
.L_x_12079:
        /* <DEDUP_REMOVED lines=16> */
.L_x_12080:
        /* <DEDUP_REMOVED lines=16> */
.L_x_12081:
        /* <DEDUP_REMOVED lines=15> */
.L_x_12184:
[----:B------:R-:W-:Y:S05]  /*14670*/  BSYNC B3 ;  /* 0x0000000000037941 */ /* 0x000fea0003800000 */
.L_x_12082:
        /* <DEDUP_REMOVED lines=12> */
.L_x_12085:
[----:B------:R-:W-:Y:S05]  /*14740*/  BSYNC B3 ;  /* 0x0000000000037941 */ /* 0x000fea0003800000 */
.L_x_12084:
        /* <DEDUP_REMOVED lines=11> */
.L_x_12086:
        /* <DEDUP_REMOVED lines=15> */
.L_x_12087:
        /* <DEDUP_REMOVED lines=15> */
.L_x_12088:
        /* <DEDUP_REMOVED lines=12> */
.L_x_12073:
[----:B------:R-:W-:Y:S05]  /*14aa0*/  BSYNC B1 ;  /* 0x0000000000017941 */ /* 0x000fea0003800000 */
.L_x_12072:
[----:B------:R-:W2:Y:S01]  /*14ab0*/  LDL.LU R2, [R1+0xc] ;  /* 0x00000c0001027983 */ /* 0x000ea20000300800 */
[----:B------:R-:W-:Y:S02]  /*14ac0*/  IMAD.MOV.U32 R23, RZ, RZ, R8 ;  /* 0x000000ffff177224 */ /* 0x000fe400078e0008 */
[----:B------:R-:W-:Y:S02]  /*14ad0*/  IMAD.MOV.U32 R27, RZ, RZ, R9 ;  /* 0x000000ffff1b7224 */ /* 0x000fe400078e0009 */
[----:B--2---:R-:W-:-:S07]  /*14ae0*/  VIADD R6, R2, 0xfffffffd ;  /* 0xfffffffd02067836 */ /* 0x004fce0000000000 */
.L_x_12071:
[----:B------:R-:W-:Y:S05]  /*14af0*/  BSYNC B2 ;  /* 0x0000000000027941 */ /* 0x000fea0003800000 */
.L_x_12070:
[----:B------:R-:W-:-:S13]  /*14b00*/  ISETP.NE.AND P0, PT, R7, RZ, PT ;  /* 0x000000ff0700720c */ /* 0x000fda0003f05270 */
[----:B------:R-:W-:Y:S05]  /*14b10*/  @!P0 BRA `(.L_x_12069) ;  /* 0x0000001400908947 */ /* 0x000fea0003800000 */
[----:B------:R-:W-:-:S07]  /*14b20*/  IMAD.MOV.U32 R4, RZ, RZ, R24 ;  /* 0x000000ffff047224 */ /* 0x000fce00078e0018 */
.L_x_12123:
        /* <DEDUP_REMOVED lines=33> */
.L_x_12091:
[----:B0-----:R-:W-:Y:S01]  /*14d40*/  IMAD R3, R7, 0x8, R22 ;  /* 0x0000000807037824 */ /* 0x001fe200078e0216 */
[----:B------:R-:W-:Y:S01]  /*14d50*/  SHF.L.U32 R2, R8, 0x1f, RZ ;  /* 0x0000001f08027819 */ /* 0x000fe200000006ff */
[----:B------:R-:W-:Y:S03]  /*14d60*/  BSSY B2, `(.L_x_12092) ;  /* 0x0000003000027945 */ /* 0x000fe60003800000 */
[----:B------:R-:W0:Y:S02]  /*14d70*/  SYNCS.PHASECHK.TRANS64.TRYWAIT P0, [R3+URZ+0x31c40], R2 ;  /* 0x031c4002030075a7 */ /* 0x000e24000800017f */
[----:B0-----:R-:W-:Y:S05]  /*14d80*/  @!P0 BRA `(.L_x_12093) ;  /* 0x0000003400ec8947 */ /* 0x001fea0003800000 */
.L_x_12185:
[----:B------:R-:W-:Y:S05]  /*14d90*/  BSYNC B2 ;  /* 0x0000000000027941 */ /* 0x000fea0003800000 */
.L_x_12092:
        /* <DEDUP_REMOVED lines=12> */
.L_x_12095:
[----:B------:R-:W-:Y:S05]  /*14e60*/  BSYNC B2 ;  /* 0x0000000000027941 */ /* 0x000fea0003800000 */
.L_x_12094:
        /* <DEDUP_REMOVED lines=11> */
.L_x_12096:
        /* <DEDUP_REMOVED lines=16> */
.L_x_12097:
        /* <DEDUP_REMOVED lines=16> */
.L_x_12098:
        /* <DEDUP_REMOVED lines=15> */
.L_x_12186:
[----:B------:R-:W-:Y:S05]  /*15210*/  BSYNC B2 ;  /* 0x0000000000027941 */ /* 0x000fea0003800000 */
.L_x_12099:
        /* <DEDUP_REMOVED lines=11> */
.L_x_12102:
[----:B------:R-:W-:Y:S05]  /*152d0*/  BSYNC B2 ;  /* 0x0000000000027941 */ /* 0x000fea0003800000 */
.L_x_12101:
        /* <DEDUP_REMOVED lines=10> */
.L_x_12103:
        /* <DEDUP_REMOVED lines=15> */
.L_x_12104:
        /* <DEDUP_REMOVED lines=15> */
.L_x_12105:
        /* <DEDUP_REMOVED lines=12> */
.L_x_12090:
[----:B------:R-:W-:Y:S05]  /*15620*/  BSYNC B1 ;  /* 0x0000000000017941 */ /* 0x000fea0003800000 */
.L_x_12089:
        /* <DEDUP_REMOVED lines=32> */
.L_x_12108:
[----:B------:R-:W-:Y:S01]  /*15830*/  IMAD R2, R23, 0x8, R22 ;  /* 0x0000000817027824 */ /* 0x000fe200078e0216 */
[----:B0-----:R-:W-:Y:S01]  /*15840*/  SHF.L.U32 R3, R27, 0x1f, RZ ;  /* 0x0000001f1b037819 */ /* 0x001fe200000006ff */
[----:B------:R-:W-:Y:S03]  /*15850*/  BSSY B2, `(.L_x_12109) ;  /* 0x0000003000027945 */ /* 0x000fe60003800000 */
[----:B------:R-:W0:Y:S02]  /*15860*/  SYNCS.PHASECHK.TRANS64.TRYWAIT P0, [R2+URZ+0x31c40], R3 ;  /* 0x031c4003020075a7 */ /* 0x000e24000800017f */
[----:B0-----:R-:W-:Y:S05]  /*15870*/  @!P0 BRA `(.L_x_12110) ;  /* 0x0000002c00588947 */ /* 0x001fea0003800000 */
.L_x_12187:
[----:B------:R-:W-:Y:S05]  /*15880*/  BSYNC B2 ;  /* 0x0000000000027941 */ /* 0x000fea0003800000 */
.L_x_12109:
        /* <DEDUP_REMOVED lines=12> */
.L_x_12112:
[----:B------:R-:W-:Y:S05]  /*15950*/  BSYNC B2 ;  /* 0x0000000000027941 */ /* 0x000fea0003800000 */
.L_x_12111:
[----:B------:R-:W-:Y:S01]  /*15960*/  IMAD.MOV.U32 R5, RZ, RZ, RZ ;  /* 0x000000ffff057224 */ /* 0x000fe200078e00ff */
[----:B------:R-:W-:Y:S01]  /*15970*/  UIADD3 UR4, UP0, UR36, 0x370, URZ ;  /* 0x0000037024047890 */ /* 0x000fe2000ff1e03f */
[C---:B0-----:R-:W-:Y:S01]  /*15980*/  IMAD R3, R23.reuse, 0x8, R0 ;  /* 0x0000000817037824 */ /* 0x041fe200078e0200 */
        /* <DEDUP_REMOVED lines=9> */
.L_x_12113:
        /* <DEDUP_REMOVED lines=16> */
.L_x_12114:
        /* <DEDUP_REMOVED lines=16> */
.L_x_12115:
        /* <DEDUP_REMOVED lines=15> */
.L_x_12188:
[----:B------:R-:W-:Y:S05]  /*15d10*/  BSYNC B2 ;  /* 0x0000000000027941 */ /* 0x000fea0003800000 */
.L_x_12116:
        /* <DEDUP_REMOVED lines=11> */
.L_x_12119:
[----:B------:R-:W-:Y:S05]  /*15dd0*/  BSYNC B2 ;  /* 0x0000000000027941 */ /* 0x000fea0003800000 */
.L_x_12118:
        /* <DEDUP_REMOVED lines=10> */
.L_x_12120:
        /* <DEDUP_REMOVED lines=15> */
.L_x_12121:
        /* <DEDUP_REMOVED lines=15> */
.L_x_12122:
        /* <DEDUP_REMOVED lines=12> */
.L_x_12107:
[----:B------:R-:W-:Y:S05]  /*16120*/  BSYNC B1 ;  /* 0x0000000000017941 */ /* 0x000fea0003800000 */
.L_x_12106:
[C---:B------:R-:W-:Y:S01]  /*16130*/  ISETP.GT.AND P0, PT, R6.reuse, 0x1, PT ;  /* 0x000000010600780c */ /* 0x040fe20003f04270 */
[----:B------:R-:W-:-:S12]  /*16140*/  VIADD R6, R6, 0xfffffffe ;  /* 0xfffffffe06067836 */ /* 0x000fd80000000000 */
[----:B------:R-:W-:Y:S05]  /*16150*/  @P0 BRA `(.L_x_12123) ;  /* 0xffffffe800740947 */ /* 0x000fea000383ffff */
.L_x_12069:
[----:B------:R-:W-:Y:S05]  /*16160*/  BSYNC B0 ;  /* 0x0000000000007941 */ /* 0x000fea0003800000 */
.L_x_12068:
        /* <DEDUP_REMOVED lines=18> */
.L_x_12125:
[----:B------:R-:W-:Y:S05]  /*16290*/  BSYNC B0 ;  /* 0x0000000000007941 */ /* 0x000fea0003800000 */
.L_x_12124:
[----:B------:R-:W2:Y:S01]  /*162a0*/  LDL.LU R0, [R1] ;  /* 0x0000000001007983 */ /* 0x000ea20000300800 */
[----:B------:R-:W-:Y:S01]  /*162b0*/  BSSY B0, `(.L_x_12126) ;  /* 0x0000046000007945 */ /* 0x000fe20003800000 */
[----:B--2---:R-:W-:-:S13]  /*162c0*/  ISETP.NE.AND P0, PT, R0, RZ, PT ;  /* 0x000000ff0000720c */ /* 0x004fda0003f05270 */
[----:B------:R-:W-:Y:S05]  /*162d0*/  @!P0 BRA `(.L_x_12127) ;  /* 0x00000004000c8947 */ /* 0x000fea0003800000 */
[----:B0-----:R-:W-:Y:S01]  /*162e0*/  IMAD R3, R23, 0x8, R22 ;  /* 0x0000000817037824 */ /* 0x001fe200078e0216 */
[----:B------:R-:W-:Y:S01]  /*162f0*/  SHF.L.U32 R0, R27, 0x1f, RZ ;  /* 0x0000001f1b007819 */ /* 0x000fe200000006ff */
[----:B------:R-:W-:Y:S01]  /*16300*/  BSSY B1, `(.L_x_12128) ;  /* 0x0000004000017945 */ /* 0x000fe20003800000 */
[----:B------:R-:W-:Y:S02]  /*16310*/  ISETP.NE.AND P1, PT, R8, RZ, PT ;  /* 0x000000ff0800720c */ /* 0x000fe40003f25270 */
[----:B------:R-:W0:Y:S02]  /*16320*/  SYNCS.PHASECHK.TRANS64.TRYWAIT P0, [R3+URZ+0x31c60], R0 ;  /* 0x031c6000030075a7 */ /* 0x000e24000800017f */
[----:B0-----:R-:W-:Y:S09]  /*16330*/  @!P0 BRA `(.L_x_12129) ;  /* 0x0000002000d08947 */ /* 0x001ff20003800000 */
.L_x_12189:
[----:B------:R-:W-:Y:S05]  /*16340*/  BSYNC B1 ;  /* 0x0000000000017941 */ /* 0x000fea0003800000 */
.L_x_12128:
        /* <DEDUP_REMOVED lines=9> */
.L_x_12131:
[----:B------:R-:W-:Y:S05]  /*163e0*/  BSYNC B1 ;  /* 0x0000000000017941 */ /* 0x000fea0003800000 */
.L_x_12130:
        /* <DEDUP_REMOVED lines=10> */
.L_x_12132:
        /* <DEDUP_REMOVED lines=15> */
.L_x_12133:
        /* <DEDUP_REMOVED lines=15> */
.L_x_12134:
        /* <DEDUP_REMOVED lines=10> */
.L_x_12127:
[----:B------:R-:W-:Y:S05]  /*16710*/  BSYNC B0 ;  /* 0x0000000000007941 */ /* 0x000fea0003800000 */
.L_x_12126:
[----:B------:R-:W-:-:S05]  /*16720*/  VIADD R23, R23, 0x1 ;  /* 0x0000000117177836 */ /* 0x000fca0000000000 */
[----:B------:R-:W-:-:S04]  /*16730*/  ISETP.NE.AND P0, PT, R23, 0x2, PT ;  /* 0x000000021700780c */ /* 0x000fc80003f05270 */
[----:B------:R-:W-:Y:S02]  /*16740*/  SEL R0, RZ, 0x1, P0 ;  /* 0x00000001ff007807 */ /* 0x000fe40000000000 */
[----:B------:R-:W-:Y:S02]  /*16750*/  SEL R23, R23, RZ, P0 ;  /* 0x000000ff17177207 */ /* 0x000fe40000000000 */
[----:B------:R-:W-:-:S07]  /*16760*/  LOP3.LUT R27, R27, R0, RZ, 0x3c, !PT ;  /* 0x000000001b1b7212 */ /* 0x000fce00078e3cff */
.L_x_12050:
[----:B------:R-:W-:Y:S05]  /*16770*/  BSYNC B7 ;  /* 0x0000000000077941 */ /* 0x000fea0003800000 */
.L_x_12048:
[----:B------:R-:W2:Y:S02]  /*16780*/  LDL R0, [R1+0x30] ;  /* 0x0000300001007983 */ /* 0x000ea40000100800 */
[----:B--2---:R-:W-:-:S13]  /*16790*/  ISETP.NE.AND P0, PT, R0, RZ, PT ;  /* 0x000000ff0000720c */ /* 0x004fda0003f05270 */
[----:B------:R-:W-:Y:S05]  /*167a0*/  @!P0 BRA `(.L_x_12135) ;  /* 0x0000000000248947 */ /* 0x000fea0003800000 */
[----:B------:R-:W-:Y:S05]  /*167b0*/  WARPSYNC.ALL ;  /* 0x0000000000007948 */ /* 0x000fea0003800000 */
[----:B------:R-:W2:Y:S08]  /*167c0*/  S2UR UR5, SR_CgaCtaId ;  /* 0x00000000000579c3 */ /* 0x000eb00000008800 */
[----:B------:R-:W-:Y:S06]  /*167d0*/  BAR.SYNC.DEFER_BLOCKING 0x5, 0x200 ;  /* 0x0148000000007b1d */ /* 0x000fec0000010000 */
[----:B------:R-:W-:-:S02]  /*167e0*/  UMOV UR4, 0x400 ;  /* 0x0000040000047882 */ /* 0x000fc40000000000 */
[----:B--2---:R-:W-:-:S06]  /*167f0*/  ULEA UR4, UR5, UR4, 0x18 ;  /* 0x0000000405047291 */ /* 0x004fcc000f8ec03f */
[----:B0-----:R-:W-:-:S05]  /*16800*/  IMAD.U32 R22, RZ, RZ, UR4 ;  /* 0x00000004ff167e24 */ /* 0x001fca000f8e00ff */
[----:B------:R0:W2:Y:S01]  /*16810*/  LDS.128 R16, [R22+0x31cd0] ;  /* 0x031cd00016107984 */ /* 0x0000a20000000c00 */
[----:B------:R-:W-:Y:S06]  /*16820*/  BAR.ARV 0x4, 0x200 ;  /* 0x0108000000007b1d */ /* 0x000fec0000002000 */
[----:B------:R-:W-:Y:S05]  /*16830*/  BRA `(.L_x_12136) ;  /* 0x0000000800d87947 */ /* 0x000fea0003800000 */
.L_x_12135:
[----:B------:R-:W0:Y:S01]  /*16840*/  S2R R0, SR_TID.X ;  /* 0x0000000000007919 */ /* 0x000e220000002100 */
[----:B------:R-:W-:Y:S01]  /*16850*/  UMOV UR4, 0xffffffff ;  /* 0xffffffff00047882 */ /* 0x000fe20000000000 */
[----:B01----:R-:W-:-:S04]  /*16860*/  LOP3.LUT R8, R0, 0x1f, RZ, 0xc0, !PT ;  /* 0x0000001f00087812 */ /* 0x003fc800078ec0ff */
        /* <DEDUP_REMOVED lines=17> */
[----:B------:R-:W0:Y:S02]  /*16980*/  SHFL.UP PT, R14, R17, 0x1, RZ ;  /* 0x04200000110e7989 */ /* 0x000e2400000e00ff */
[----:B0-----:R-:W-:-:S05]  /*16990*/  SEL R4, R14, RZ, P1 ;  /* 0x000000ff0e047207 */ /* 0x001fca0000800000 */
[----:B------:R-:W-:-:S05]  /*169a0*/  IMAD.IADD R4, R17, 0x1, R4 ;  /* 0x0000000111047824 */ /* 0x000fca00078e0204 */
        /* <DEDUP_REMOVED lines=14> */
.L_x_12199:
[----:B------:R-:W-:Y:S02]  /*16a90*/  ULDC UR4, c[0x0][0xc38] ;  /* 0x00030e0000047ab9 */ /* 0x000fe40000000800 */
[----:B------:R-:W-:-:S04]  /*16aa0*/  IMAD.U32 R4, RZ, RZ, UR4 ;  /* 0x00000004ff047e24 */ /* 0x000fc8000f8e00ff */
[----:B-1----:R-:W-:-:S04]  /*16ab0*/  IMAD R14, R14, R4, RZ ;  /* 0x000000040e0e7224 */ /* 0x002fc800078e02ff */
[----:B------:R-:W-:-:S05]  /*16ac0*/  IMAD.IADD R5, R5, 0x1, R14 ;  /* 0x0000000105057824 */ /* 0x000fca00078e020e */
[----:B------:R-:W-:-:S13]  /*16ad0*/  ISETP.GT.AND P6, PT, R5, R0, PT ;  /* 0x000000000500720c */ /* 0x000fda0003fc4270 */
[----:B------:R-:W-:Y:S05]  /*16ae0*/  @P6 BRA `(.L_x_12138) ;  /* 0x0000000000a06947 */ /* 0x000fea0003800000 */
.L_x_12143:
[----:B------:R-:W1:Y:S01]  /*16af0*/  LDC R2, c[0x0][0xc3c] ;  /* 0x00030f00ff027b82 */ /* 0x000e620000000800 */
[----:B------:R-:W-:-:S05]  /*16b00*/  VIADD R19, R19, 0x1f ;  /* 0x0000001f13137836 */ /* 0x000fca0000000000 */
[----:B-1----:R-:W-:-:S13]  /*16b10*/  ISETP.GE.AND P6, PT, R19, R2, PT ;  /* 0x000000021300720c */ /* 0x002fda0003fc6270 */
[----:B------:R-:W-:Y:S05]  /*16b20*/  @P6 BRA `(.L_x_12139) ;  /* 0x0000000400d86947 */ /* 0x000fea0003800000 */
[----:B0-----:R-:W0:Y:S01]  /*16b30*/  S2R R3, SR_TID.X ;  /* 0x0000000000037919 */ /* 0x001e220000002100 */
[----:B------:R-:W-:Y:S01]  /*16b40*/  BSSY B0, `(.L_x_12140) ;  /* 0x000000a000007945 */ /* 0x000fe20003800000 */
[----:B------:R-:W-:Y:S01]  /*16b50*/  IMAD.MOV.U32 R17, RZ, RZ, RZ ;  /* 0x000000ffff117224 */ /* 0x000fe200078e00ff */
[----:B0-----:R-:W-:-:S05]  /*16b60*/  LOP3.LUT R3, R3, 0x1f, RZ, 0xc0, !PT ;  /* 0x0000001f03037812 */ /* 0x001fca00078ec0ff */
[----:B------:R-:W-:-:S05]  /*16b70*/  IMAD.IADD R7, R19, 0x1, R3 ;  /* 0x0000000113077824 */ /* 0x000fca00078e0203 */
[----:B------:R-:W-:-:S13]  /*16b80*/  ISETP.GE.OR P6, PT, R7, R2, !P0 ;  /* 0x000000020700720c */ /* 0x000fda00047c6670 */
[----:B------:R-:W-:Y:S05]  /*16b90*/  @P6 BRA `(.L_x_12141) ;  /* 0x0000000000106947 */ /* 0x000fea0003800000 */
[----:B------:R-:W0:Y:S01]  /*16ba0*/  LDC.64 R2, c[0x0][0xc80] ;  /* 0x00032000ff027b82 */ /* 0x000e220000000a00 */
[----:B------:R-:W-:Y:S01]  /*16bb0*/  ULDC.64 UR4, c[0x0][0x208] ;  /* 0x0000820000047ab9 */ /* 0x000fe20000000a00 */
[----:B0-----:R-:W-:-:S05]  /*16bc0*/  IMAD.WIDE R2, R7, 0x4, R2 ;  /* 0x0000000407027825 */ /* 0x001fca00078e0202 */
[----:B------:R0:W5:Y:S02]  /*16bd0*/  LDG.E R17, desc[UR4][R2.64] ;  /* 0x0000000402117981 */ /* 0x000164000c1e1900 */
.L_x_12141:
[----:B------:R-:W-:Y:S05]  /*16be0*/  BSYNC B0 ;  /* 0x0000000000007941 */ /* 0x000fea0003800000 */
.L_x_12140:
[----:B------:R-:W-:-:S03]  /*16bf0*/  UMOV UR4, 0xffffffff ;  /* 0xffffffff00047882 */ /* 0x000fc60000000000 */
[----:B------:R-:W-:Y:S05]  /*16c00*/  BRA.DIV UR4, `(.L_x_12142) ;  /* 0x0000001e04d87947 */ /* 0x000fea000b800000 */
[----:B-----5:R-:W1:Y:S02]  /*16c10*/  SHFL.UP PT, R14, R17, 0x1, RZ ;  /* 0x04200000110e7989 */ /* 0x020e6400000e00ff */
        /* <DEDUP_REMOVED lines=15> */
.L_x_12207:
[----:B------:R-:W-:Y:S02]  /*16d10*/  ULDC UR4, c[0x0][0xc38] ;  /* 0x00030e0000047ab9 */ /* 0x000fe40000000800 */
[----:B------:R-:W-:-:S04]  /*16d20*/  IMAD.U32 R4, RZ, RZ, UR4 ;  /* 0x00000004ff047e24 */ /* 0x000fc8000f8e00ff */
[----:B-1----:R-:W-:-:S04]  /*16d30*/  IMAD R14, R14, R4, RZ ;  /* 0x000000040e0e7224 */ /* 0x002fc800078e02ff */
[----:B------:R-:W-:-:S05]  /*16d40*/  IMAD.IADD R5, R14, 0x1, R5 ;  /* 0x000000010e057824 */ /* 0x000fca00078e0205 */
[----:B------:R-:W-:-:S13]  /*16d50*/  ISETP.GT.AND P6, PT, R5, R0, PT ;  /* 0x000000000500720c */ /* 0x000fda0003fc4270 */
[----:B------:R-:W-:Y:S05]  /*16d60*/  @!P6 BRA `(.L_x_12143) ;  /* 0xfffffffc0060e947 */ /* 0x000fea000383ffff */
.L_x_12138:
        /* <DEDUP_REMOVED lines=8> */
.L_x_12211:
[----:B------:R-:W-:Y:S01]  /*16df0*/  ISETP.NE.AND P0, PT, R2, RZ, PT ;  /* 0x000000ff0200720c */ /* 0x000fe20003f05270 */
[----:B------:R-:W-:-:S12]  /*16e00*/  IMAD.MOV.U32 R14, RZ, RZ, RZ ;  /* 0x000000ffff0e7224 */ /* 0x000fd800078e00ff */
[----:B------:R-:W-:Y:S05]  /*16e10*/  @!P0 BRA `(.L_x_12145) ;  /* 0x0000000000108947 */ /* 0x000fea0003800000 */
[----:B------:R-:W-:Y:S01]  /*16e20*/  UMOV UR4, 0xffffffff ;  /* 0xffffffff00047882 */ /* 0x000fe20000000000 */
[----:B------:R-:W-:Y:S02]  /*16e30*/  VIADD R12, R6, 0xffffffff ;  /* 0xffffffff060c7836 */ /* 0x000fe40000000000 */
[----:B------:R-:W-:Y:S05]  /*16e40*/  BRA.DIV UR4, `(.L_x_12146) ;  /* 0x00000022044c7947 */ /* 0x000fea000b800000 */
[----:B------:R3:W4:Y:S02]  /*16e50*/  SHFL.IDX PT, R14, R3, R12, 0x1f ;  /* 0x00001f0c030e7589 */ /* 0x00072400000e0000 */
.L_x_12145:
[----:B0--3--:R-:W0:Y:S01]  /*16e60*/  LDC.64 R2, c[0x0][0xc90] ;  /* 0x00032400ff027b82 */ /* 0x009e220000000a00 */
[----:B------:R-:W-:Y:S01]  /*16e70*/  IMAD.IADD R19, R6, 0x1, R19 ;  /* 0x0000000106137824 */ /* 0x000fe200078e0213 */
[----:B------:R-:W-:-:S03]  /*16e80*/  ULDC.64 UR4, c[0x0][0x208] ;  /* 0x0000820000047ab9 */ /* 0x000fc60000000a00 */
[----:B0-----:R-:W-:-:S05]  /*16e90*/  IMAD.WIDE R2, R19, 0x4, R2 ;  /* 0x0000000413027825 */ /* 0x001fca00078e0202 */
[----:B-1----:R0:W2:Y:S01]  /*16ea0*/  LDG.E R6, desc[UR4][R2.64] ;  /* 0x0000000402067981 */ /* 0x0020a2000c1e1900 */
[----:B----4-:R-:W-:-:S04]  /*16eb0*/  IMAD R16, R14, R4, R16 ;  /* 0x000000040e107224 */ /* 0x010fc800078e0210 */
[----:B------:R-:W-:Y:S02]  /*16ec0*/  IMAD.IADD R0, R0, 0x1, -R16 ;  /* 0x0000000100007824 */ /* 0x000fe400078e0a10 */
[----:B0-----:R-:W-:Y:S02]  /*16ed0*/  IMAD.MOV.U32 R2, RZ, RZ, RZ ;  /* 0x000000ffff027224 */ /* 0x001fe400078e00ff */
[----:B--2---:R-:W-:-:S05]  /*16ee0*/  IMAD R5, R17, R6, RZ ;  /* 0x0000000611057224 */ /* 0x004fca00078e02ff */
[----:B------:R-:W-:-:S04]  /*16ef0*/  IABS R7, R5 ;  /* 0x0000000500077213 */ /* 0x000fc80000000000 */
[----:B------:R-:W0:Y:S08]  /*16f00*/  I2F.RP R8, R7 ;  /* 0x0000000700087306 */ /* 0x000e300000209400 */
[----:B0-----:R-:W0:Y:S02]  /*16f10*/  MUFU.RCP R8, R8 ;  /* 0x0000000800087308 */ /* 0x001e240000001000 */
[----:B0-----:R-:W-:Y:S01]  /*16f20*/  VIADD R9, R8, 0xffffffe ;  /* 0x0ffffffe08097836 */ /* 0x001fe20000000000 */
        /* <DEDUP_REMOVED lines=54> */
.L_x_12139:
[----:B------:R-:W-:Y:S01]  /*17290*/  UMOV UR4, URZ ;  /* 0x0000003f00047c82 */ /* 0x000fe20008000000 */
[----:B------:R-:W-:Y:S01]  /*172a0*/  UMOV UR5, URZ ;  /* 0x0000003f00057c82 */ /* 0x000fe20008000000 */
[----:B------:R-:W-:Y:S01]  /*172b0*/  ULDC UR6, c[0x0][0xc3c] ;  /* 0x00030f0000067ab9 */ /* 0x000fe20000000800 */
[----:B------:R-:W-:Y:S02]  /*172c0*/  IMAD.MOV.U32 R16, RZ, RZ, R0 ;  /* 0x000000ffff107224 */ /* 0x000fe400078e0000 */
[----:B------:R-:W-:Y:S02]  /*172d0*/  IMAD.U32 R17, RZ, RZ, UR4 ;  /* 0x00000004ff117e24 */ /* 0x000fe4000f8e00ff */
[----:B------:R-:W-:Y:S02]  /*172e0*/  IMAD.U32 R18, RZ, RZ, UR5 ;  /* 0x00000005ff127e24 */ /* 0x000fe4000f8e00ff */
[----:B------:R-:W-:-:S07]  /*172f0*/  IMAD.U32 R19, RZ, RZ, UR6 ;  /* 0x00000006ff137e24 */ /* 0x000fce000f8e00ff */
.L_x_12147:
        /* <DEDUP_REMOVED lines=10> */
.L_x_12136:
[----:B------:R-:W-:Y:S02]  /*173a0*/  ULDC UR4, c[0x0][0xc3c] ;  /* 0x00030f0000047ab9 */ /* 0x000fe40000000800 */
[----:B--2---:R-:W-:-:S13]  /*173b0*/  ISETP.GE.AND P0, PT, R19, UR4, PT ;  /* 0x0000000413007c0c */ /* 0x004fda000bf06270 */
[----:B------:R-:W-:Y:S05]  /*173c0*/  @!P0 BRA `(.L_x_12148) ;  /* 0xffffffac00208947 */ /* 0x000fea000383ffff */
[----:B------:R-:W-:Y:S05]  /*173d0*/  BSYNC B8 ;  /* 0x0000000000087941 */ /* 0x000fea0003800000 */
.L_x_12044:
        /* <DEDUP_REMOVED lines=12> */
.L_x_12214:
[----:B------:R-:W-:Y:S05]  /*174a0*/  BSYNC B0 ;  /* 0x0000000000007941 */ /* 0x000fea0003800000 */
.L_x_12149:
[----:B------:R-:W-:-:S03]  /*174b0*/  UMOV UR4, 0xffffffff ;  /* 0xffffffff00047882 */ /* 0x000fc60000000000 */
[----:B------:R-:W-:Y:S05]  /*174c0*/  BRA.DIV UR4, `(.L_x_12151) ;  /* 0x0000001a04e47947 */ /* 0x000fea000b800000 */
[----:B0-----:R-:W0:Y:S02]  /*174d0*/  S2R R0, SR_TID.X ;  /* 0x0000000000007919 */ /* 0x001e240000002100 */
[----:B0-----:R-:W-:-:S04]  /*174e0*/  SHF.R.U32.HI R0, RZ, 0x5, R0 ;  /* 0x00000005ff007819 */ /* 0x001fc80000011600 */
[----:B------:R-:W-:-:S05]  /*174f0*/  LOP3.LUT R0, R0, 0x3, RZ, 0xc0, !PT ;  /* 0x0000000300007812 */ /* 0x000fca00078ec0ff */
[----:B------:R0:W2:Y:S02]  /*17500*/  SHFL.IDX PT, R14, R0, RZ, 0x1f ;  /* 0x00001fff000e7589 */ /* 0x0000a400000e0000 */
.L_x_12217:
[----:B--2---:R-:W-:Y:S01]  /*17510*/  ISETP.NE.AND P0, PT, R14, RZ, PT ;  /* 0x000000ff0e00720c */ /* 0x004fe20003f05270 */
[----:B------:R-:W-:-:S12]  /*17520*/  BSSY B0, `(.L_x_12152) ;  /* 0x0000026000007945 */ /* 0x000fd80003800000 */
[----:B------:R-:W-:Y:S05]  /*17530*/  @P0 BRA `(.L_x_12153) ;  /* 0x0000000000900947 */ /* 0x000fea0003800000 */
[----:B------:R-:W-:-:S03]  /*17540*/  UMOV UR4, 0xffffffff ;  /* 0xffffffff00047882 */ /* 0x000fc60000000000 */
[----:B------:R-:W-:Y:S05]  /*17550*/  BRA.DIV UR4, `(.L_x_12154) ;  /* 0x0000001a04f47947 */ /* 0x000fea000b800000 */
[----:B------:R-:W-:-:S13]  /*17560*/  ELECT P6, URZ, PT ;  /* 0x00000000003f782f */ /* 0x000fda00038c0000 */
.L_x_12220:
[----:B------:R-:W-:Y:S05]  /*17570*/  @!P6 BRA `(.L_x_12153) ;  /* 0x000000000080e947 */ /* 0x000fea0003800000 */
[----:B0-----:R-:W2:Y:S02]  /*17580*/  LDL R0, [R1+0x34] ;  /* 0x0000340001007983 */ /* 0x001ea40000100800 */
[----:B--2---:R-:W-:-:S13]  /*17590*/  R2UR UR4, R0 ;  /* 0x00000000000472ca */ /* 0x004fda00000e0000 */
[----:B------:R-:W-:-:S06]  /*175a0*/  ULOP3.LUT UR4, UR4, 0x2, URZ, 0xfc, !UPT ;  /* 0x0000000204047892 */ /* 0x000fcc000f8efc3f */
[----:B------:R-:W-:-:S05]  /*175b0*/  IMAD.U32 R0, RZ, RZ, UR4 ;  /* 0x00000004ff007e24 */ /* 0x000fca000f8e00ff */
[----:B------:R-:W-:-:S13]  /*175c0*/  ISETP.NE.AND P2, PT, R0, 0x3, PT ;  /* 0x000000030000780c */ /* 0x000fda0003f45270 */
[----:B------:R-:W-:Y:S05]  /*175d0*/  @!P2 BRA `(.L_x_12155) ;  /* 0x000000000004a947 */ /* 0x000fea0003800000 */
[----:B------:R-:W-:Y:S01]  /*175e0*/  BPT.TRAP 0x1 ;  /* 0x000000040000795c */ /* 0x000fe20000300000 */
.L_x_12155:
        /* <DEDUP_REMOVED lines=12> */
.L_x_12221:
[----:B------:R-:W2:Y:S02]  /*176b0*/  SYNCS.PHASECHK.TRANS64.TRYWAIT P0, [R7+URZ], R2 ;  /* 0x00000002070075a7 */ /* 0x000ea4000800017f */
[----:B--2---:R-:W-:Y:S05]  /*176c0*/  @!P0 BRA `(.L_x_12157) ;  /* 0x0000001800cc8947 */ /* 0x004fea0003800000 */
.L_x_12222:
[----:B------:R-:W-:Y:S05]  /*176d0*/  @!P2 BRA `(.L_x_12158) ;  /* 0x000000000004a947 */ /* 0x000fea0003800000 */
[----:B------:R-:W-:Y:S01]  /*176e0*/  BPT.TRAP 0x1 ;  /* 0x000000040000795c */ /* 0x000fe20000300000 */
.L_x_12158:
[----:B------:R-:W-:-:S04]  /*176f0*/  VIADD R0, R9, 0x31c60 ;  /* 0x00031c6009007836 */ /* 0x000fc80000000000 */
[----:B------:R-:W-:-:S04]  /*17700*/  IMAD R4, R23, 0x8, R0 ;  /* 0x0000000817047824 */ /* 0x000fc800078e0200 */
[----:B------:R-:W4:Y:S02]  /*17710*/  SYNCS.PHASECHK.TRANS64.TRYWAIT P0, [R4+URZ], R3 ;  /* 0x00000003040075a7 */ /* 0x000f24000800017f */
[----:B----4-:R-:W-:Y:S05]  /*17720*/  @!P0 BRA `(.L_x_12159) ;  /* 0x0000001800c88947 */ /* 0x010fea0003800000 */
.L_x_12223:
[----:B------:R-:W-:-:S07]  /*17730*/  IMAD R5, R5, 0x8, R0 ;  /* 0x0000000805057824 */ /* 0x000fce00078e0200 */
.L_x_12160:
[----:B------:R0:W0:Y:S02]  /*17740*/  SYNCS.PHASECHK.TRANS64.TRYWAIT P0, [R5+URZ], R2 ;  /* 0x00000002050075a7 */ /* 0x000024000800017f */
[----:B0-----:R-:W-:Y:S05]  /*17750*/  @!P0 NANOSLEEP.SYNCS 0x989680 ;  /* 0x009896800000895d */ /* 0x001fea0003900000 */
[----:B------:R-:W0:Y:S02]  /*17760*/  @!P0 SYNCS.PHASECHK.TRANS64 P0, [R5+URZ], R2 ;  /* 0x00000002050085a7 */ /* 0x000e24000800007f */
[----:B0-----:R-:W-:Y:S05]  /*17770*/  @!P0 BRA `(.L_x_12160) ;  /* 0xfffffffc00f08947 */ /* 0x001fea000383ffff */
.L_x_12153:
[----:B------:R-:W-:Y:S05]  /*17780*/  BSYNC B0 ;  /* 0x0000000000007941 */ /* 0x000fea0003800000 */
.L_x_12152:
[----:B------:R-:W-:Y:S05]  /*17790*/  EXIT ;  /* 0x000000000000794d */ /* 0x000fea0003800000 */
.L_x_11994:
[----:B0-----:R-:W-:-:S04]  /*177a0*/  IMAD.U32 R3, RZ, RZ, UR37 ;  /* 0x00000025ff037e24 */ /* 0x001fc8000f8e00ff */
[----:B------:R0:W1:Y:S03]  /*177b0*/  SYNCS.PHASECHK.TRANS64.TRYWAIT P1, [R3+URZ+0x31c00], R0 ;  /* 0x031c0000030075a7 */ /* 0x000066000802017f */
[----:B-1----:R-:W-:Y:S05]  /*177c0*/  @!P1 NANOSLEEP.SYNCS 0x989680 ;  /* 0x009896800000995d */ /* 0x002fea0003900000 */
[----:B------:R-:W1:Y:S02]  /*177d0*/  @!P1 SYNCS.PHASECHK.TRANS64 P1, [R3+URZ+0x31c00], R0 ;  /* 0x031c0000030095a7 */ /* 0x000e64000802007f */
[----:B-1----:R-:W-:Y:S05]  /*177e0*/  @!P1 BRA `(.L_x_11994) ;  /* 0xfffffffc00ec9947 */ /* 0x002fea000383ffff */
[----:B------:R-:W-:Y:S05]  /*177f0*/  BRA `(.L_x_12161) ;  /* 0xfffffea000bc7947 */ /* 0x000fea000383ffff */
.L_x_11998:
[----:B-1----:R1:W2:Y:S02]  /*17800*/  SYNCS.PHASECHK.TRANS64.TRYWAIT P2, [R0+URZ+0x31c30], R3 ;  /* 0x031c3003000075a7 */ /* 0x0022a4000804017f */
[----:B--2---:R-:W-:Y:S05]  /*17810*/  @!P2 NANOSLEEP.SYNCS 0x989680 ;  /* 0x009896800000a95d */ /* 0x004fea0003900000 */
[----:B------:R-:W2:Y:S02]  /*17820*/  @!P2 SYNCS.PHASECHK.TRANS64 P2, [R0+URZ+0x31c30], R3 ;  /* 0x031c30030000a5a7 */ /* 0x000ea4000804007f */
[----:B--2---:R-:W-:Y:S05]  /*17830*/  @!P2 BRA `(.L_x_11998) ;  /* 0xfffffffc00f0a947 */ /* 0x004fea000383ffff */
[----:B------:R-:W-:Y:S05]  /*17840*/  BRA `(.L_x_11997) ;  /* 0xfffffea000e07947 */ /* 0x000fea000383ffff */
.L_x_12003:
[----:B-1----:R-:W-:-:S04]  /*17850*/  IMAD.U32 R8, RZ, RZ, UR4 ;  /* 0x00000004ff087e24 */ /* 0x002fc8000f8e00ff */
[----:B------:R1:W2:Y:S03]  /*17860*/  SYNCS.PHASECHK.TRANS64.TRYWAIT P3, [R8+URZ+0x31c30], R7 ;  /* 0x031c3007080075a7 */ /* 0x0002a6000806017f */
[----:B--2---:R-:W-:Y:S05]  /*17870*/  @!P3 NANOSLEEP.SYNCS 0x989680 ;  /* 0x009896800000b95d */ /* 0x004fea0003900000 */
[----:B------:R-:W2:Y:S02]  /*17880*/  @!P3 SYNCS.PHASECHK.TRANS64 P3, [R8+URZ+0x31c30], R7 ;  /* 0x031c30070800b5a7 */ /* 0x000ea4000806007f */
[----:B--2---:R-:W-:Y:S05]  /*17890*/  @!P3 BRA `(.L_x_12003) ;  /* 0xfffffffc00ecb947 */ /* 0x004fea000383ffff */
[----:B------:R-:W-:Y:S05]  /*178a0*/  BRA `(.L_x_12000) ;  /* 0xfffffee400c87947 */ /* 0x000fea000383ffff */
.L_x_12007:
[----:B-1----:R-:W-:-:S04]  /*178b0*/  IMAD.U32 R8, RZ, RZ, UR4 ;  /* 0x00000004ff087e24 */ /* 0x002fc8000f8e00ff */
[----:B------:R1:W2:Y:S03]  /*178c0*/  SYNCS.PHASECHK.TRANS64.TRYWAIT P3, [R8+URZ+0x31c50], R7 ;  /* 0x031c5007080075a7 */ /* 0x0002a6000806017f */
[----:B--2---:R-:W-:Y:S05]  /*178d0*/  @!P3 NANOSLEEP.SYNCS 0x989680 ;  /* 0x009896800000b95d */ /* 0x004fea0003900000 */
[----:B------:R-:W2:Y:S02]  /*178e0*/  @!P3 SYNCS.PHASECHK.TRANS64 P3, [R8+URZ+0x31c50], R7 ;  /* 0x031c50070800b5a7 */ /* 0x000ea4000806007f */
[----:B--2---:R-:W-:Y:S05]  /*178f0*/  @!P3 BRA `(.L_x_12007) ;  /* 0xfffffffc00ecb947 */ /* 0x004fea000383ffff */
[----:B------:R-:W-:Y:S05]  /*17900*/  BRA `(.L_x_12004) ;  /* 0xfffffefc00647947 */ /* 0x000fea000383ffff */
.L_x_12013:
[----:B--2---:R-:W-:-:S04]  /*17910*/  IMAD.U32 R7, RZ, RZ, UR4 ;  /* 0x00000004ff077e24 */ /* 0x004fc8000f8e00ff */
[----:B------:R2:W3:Y:S03]  /*17920*/  SYNCS.PHASECHK.TRANS64.TRYWAIT P2, [R7+URZ+0x31c30], R6 ;  /* 0x031c3006070075a7 */ /* 0x0004e6000804017f */
[----:B---3--:R-:W-:Y:S05]  /*17930*/  @!P2 NANOSLEEP.SYNCS 0x989680 ;  /* 0x009896800000a95d */ /* 0x008fea0003900000 */
[----:B------:R-:W3:Y:S02]  /*17940*/  @!P2 SYNCS.PHASECHK.TRANS64 P2, [R7+URZ+0x31c30], R6 ;  /* 0x031c30060700a5a7 */ /* 0x000ee4000804007f */
[----:B---3--:R-:W-:Y:S05]  /*17950*/  @!P2 BRA `(.L_x_12013) ;  /* 0xfffffffc00eca947 */ /* 0x008fea000383ffff */
[----:B------:R-:W-:Y:S05]  /*17960*/  BRA `(.L_x_12010) ;  /* 0xffffff30006c7947 */ /* 0x000fea000383ffff */
.L_x_12017:
[----:B-1----:R-:W-:-:S04]  /*17970*/  IMAD.U32 R7, RZ, RZ, UR4 ;  /* 0x00000004ff077e24 */ /* 0x002fc8000f8e00ff */
[----:B------:R1:W2:Y:S03]  /*17980*/  SYNCS.PHASECHK.TRANS64.TRYWAIT P2, [R7+URZ+0x31c50], R6 ;  /* 0x031c5006070075a7 */ /* 0x0002a6000804017f */
[----:B--2---:R-:W-:Y:S05]  /*17990*/  @!P2 NANOSLEEP.SYNCS 0x989680 ;  /* 0x009896800000a95d */ /* 0x004fea0003900000 */
[----:B------:R-:W2:Y:S02]  /*179a0*/  @!P2 SYNCS.PHASECHK.TRANS64 P2, [R7+URZ+0x31c50], R6 ;  /* 0x031c50060700a5a7 */ /* 0x000ea4000804007f */
[----:B--2---:R-:W-:Y:S05]  /*179b0*/  @!P2 BRA `(.L_x_12017) ;  /* 0xfffffffc00eca947 */ /* 0x004fea000383ffff */
[----:B------:R-:W-:Y:S05]  /*179c0*/  BRA `(.L_x_12014) ;  /* 0xffffff4800087947 */ /* 0x000fea000383ffff */
.L_x_12022:
[----:B---3--:R-:W-:-:S04]  /*179d0*/  IMAD.U32 R5, RZ, RZ, UR6 ;  /* 0x00000006ff057e24 */ /* 0x008fc8000f8e00ff */
[----:B------:R3:W4:Y:S03]  /*179e0*/  SYNCS.PHASECHK.TRANS64.TRYWAIT P0, [R5+URZ+0x31c50], R4 ;  /* 0x031c5004050075a7 */ /* 0x000726000800017f */
[----:B----4-:R-:W-:Y:S05]  /*179f0*/  @!P0 NANOSLEEP.SYNCS 0x989680 ;  /* 0x009896800000895d */ /* 0x010fea0003900000 */
[----:B------:R-:W4:Y:S02]  /*17a00*/  @!P0 SYNCS.PHASECHK.TRANS64 P0, [R5+URZ+0x31c50], R4 ;  /* 0x031c5004050085a7 */ /* 0x000f24000800007f */
[----:B----4-:R-:W-:Y:S05]  /*17a10*/  @!P0 BRA `(.L_x_12022) ;  /* 0xfffffffc00ec8947 */ /* 0x010fea000383ffff */
[----:B------:R-:W-:Y:S05]  /*17a20*/  BRA `(.L_x_12021) ;  /* 0xffffff70002c7947 */ /* 0x000fea000383ffff */
.L_x_12056:
        /* <DEDUP_REMOVED lines=11> */
.L_x_12163:
[----:B------:R-:W-:Y:S05]  /*17ae0*/  BSYNC B0 ;  /* 0x0000000000007941 */ /* 0x000fea0003800000 */
.L_x_12162:
[----:B------:R-:W-:Y:S05]  /*17af0*/  BRA `(.L_x_12164) ;  /* 0xffffffb000547947 */ /* 0x000fea000383ffff */
.L_x_12058:
[----:B------:R-:W-:Y:S01]  /*17b00*/  BSSY B0, `(.L_x_12165) ;  /* 0x0000006000007945 */ /* 0x000fe20003800000 */
[----:B------:R-:W-:-:S07]  /*17b10*/  IMAD.MOV.U32 R15, RZ, RZ, -0x1 ;  /* 0xffffffffff0f7424 */ /* 0x000fce00078e00ff */
[----:B012---:R-:W-:Y:S05]  /*17b20*/  WARPSYNC.COLLECTIVE R15, `(.L_x_12166) ;  /* 0x000000000f0c7348 */ /* 0x007fea0003c00000 */
[----:B------:R-:W-:Y:S02]  /*17b30*/  ELECT P6, UR62, PT ;  /* 0x00000000003e782f */ /* 0x000fe400038c0000 */
[----:B------:R-:W-:Y:S01]  /*17b40*/  MOV R14, UR62 ;  /* 0x0000003e000e7c02 */ /* 0x000fe20008000f00 */
[----:B012---:R-:W-:Y:S10]  /*17b50*/  ENDCOLLECTIVE ;  /* 0x000000000000791b */ /* 0x007ff40003800000 */
.L_x_12166:
[----:B------:R-:W-:Y:S05]  /*17b60*/  BSYNC B0 ;  /* 0x0000000000007941 */ /* 0x000fea0003800000 */
.L_x_12165:
[----:B------:R-:W-:Y:S05]  /*17b70*/  BRA `(.L_x_12167) ;  /* 0xffffffb000547947 */ /* 0x000fea000383ffff */
.L_x_12060:
[----:B--2---:R2:W3:Y:S02]  /*17b80*/  SYNCS.PHASECHK.TRANS64.TRYWAIT P0, [R0+URZ+0x31c40], R2 ;  /* 0x031c4002000075a7 */ /* 0x0044e4000800017f */
[----:B---3--:R-:W-:Y:S05]  /*17b90*/  @!P0 NANOSLEEP.SYNCS 0x989680 ;  /* 0x009896800000895d */ /* 0x008fea0003900000 */
[----:B------:R-:W3:Y:S02]  /*17ba0*/  @!P0 SYNCS.PHASECHK.TRANS64 P0, [R0+URZ+0x31c40], R2 ;  /* 0x031c4002000085a7 */ /* 0x000ee4000800007f */
[----:B---3--:R-:W-:Y:S05]  /*17bb0*/  @!P0 BRA `(.L_x_12060) ;  /* 0xfffffffc00f08947 */ /* 0x008fea000383ffff */
[----:B------:R-:W-:Y:S05]  /*17bc0*/  BRA `(.L_x_12168) ;  /* 0xffffffb000a87947 */ /* 0x000fea000383ffff */
.L_x_12064:
        /* <DEDUP_REMOVED lines=12> */
.L_x_12169:
[----:B------:R-:W-:Y:S02]  /*17c90*/  IMAD.MOV.U32 R13, RZ, RZ, R0 ;  /* 0x000000ffff0d7224 */ /* 0x000fe400078e0000 */
[----:B------:R-:W-:-:S07]  /*17ca0*/  IMAD.MOV.U32 R2, RZ, RZ, R14 ;  /* 0x000000ffff027224 */ /* 0x000fce00078e000e */
[----:B------:R-:W-:Y:S05]  /*17cb0*/  WARPSYNC.COLLECTIVE R15, `(.L_x_12170) ;  /* 0x000000000f087348 */ /* 0x000fea0003c00000 */
[----:B------:R0:W1:Y:S02]  /*17cc0*/  SHFL.IDX P6, R14, R13, R12, R11 ;  /* 0x0000000c0d0e7389 */ /* 0x00006400000c000b */
[----:B01----:R-:W-:Y:S01]  /*17cd0*/  ENDCOLLECTIVE ;  /* 0x000000000000791b */ /* 0x003fe20003800000 */
.L_x_12170:
        /* <DEDUP_REMOVED lines=19> */
.L_x_12171:
[----:B------:R-:W-:Y:S02]  /*17e10*/  IMAD.MOV.U32 R13, RZ, RZ, R0 ;  /* 0x000000ffff0d7224 */ /* 0x000fe400078e0000 */
[----:B------:R-:W-:-:S07]  /*17e20*/  IMAD.MOV.U32 R2, RZ, RZ, R14 ;  /* 0x000000ffff027224 */ /* 0x000fce00078e000e */
[----:B------:R-:W-:Y:S05]  /*17e30*/  WARPSYNC.COLLECTIVE R15, `(.L_x_12172) ;  /* 0x000000000f087348 */ /* 0x000fea0003c00000 */
[----:B------:R0:W1:Y:S02]  /*17e40*/  SHFL.IDX P6, R14, R13, R12, R11 ;  /* 0x0000000c0d0e7389 */ /* 0x00006400000c000b */
[----:B01----:R-:W-:Y:S01]  /*17e50*/  ENDCOLLECTIVE ;  /* 0x000000000000791b */ /* 0x003fe20003800000 */
.L_x_12172:
        /* <DEDUP_REMOVED lines=18> */
.L_x_12173:
[----:B------:R-:W-:-:S05]  /*17f80*/  VIADD R2, R17, 0x40 ;  /* 0x0000004011027836 */ /* 0x000fca0000000000 */
[----:B------:R-:W-:Y:S01]  /*17f90*/  ISETP.GE.AND P3, PT, R2, R5, PT ;  /* 0x000000050200720c */ /* 0x000fe20003f66270 */
[----:B------:R-:W-:Y:S02]  /*17fa0*/  IMAD.MOV.U32 R13, RZ, RZ, R0 ;  /* 0x000000ffff0d7224 */ /* 0x000fe400078e0000 */
[----:B------:R-:W-:-:S10]  /*17fb0*/  IMAD.MOV.U32 R2, RZ, RZ, R14 ;  /* 0x000000ffff027224 */ /* 0x000fd400078e000e */
[----:B------:R-:W-:Y:S05]  /*17fc0*/  WARPSYNC.COLLECTIVE R15, `(.L_x_12174) ;  /* 0x000000000f087348 */ /* 0x000fea0003c00000 */
[----:B------:R0:W1:Y:S02]  /*17fd0*/  SHFL.IDX P6, R14, R13, R12, R11 ;  /* 0x0000000c0d0e7389 */ /* 0x00006400000c000b */
[----:B01----:R-:W-:Y:S01]  /*17fe0*/  ENDCOLLECTIVE ;  /* 0x000000000000791b */ /* 0x003fe20003800000 */
.L_x_12174:
        /* <DEDUP_REMOVED lines=18> */
.L_x_12175:
[----:B------:R-:W-:Y:S02]  /*18110*/  IMAD.MOV.U32 R13, RZ, RZ, R0 ;  /* 0x000000ffff0d7224 */ /* 0x000fe400078e0000 */
[----:B------:R-:W-:-:S05]  /*18120*/  VIADD R0, R17, 0x60 ;  /* 0x0000006011007836 */ /* 0x000fca0000000000 */
[----:B------:R-:W-:Y:S01]  /*18130*/  ISETP.GE.AND P3, PT, R0, R5, PT ;  /* 0x000000050000720c */ /* 0x000fe20003f66270 */
[----:B------:R-:W-:-:S12]  /*18140*/  IMAD.MOV.U32 R4, RZ, RZ, R14 ;  /* 0x000000ffff047224 */ /* 0x000fd800078e000e */
[----:B------:R-:W-:Y:S05]  /*18150*/  WARPSYNC.COLLECTIVE R15, `(.L_x_12176) ;  /* 0x000000000f087348 */ /* 0x000fea0003c00000 */
[----:B------:R0:W1:Y:S02]  /*18160*/  SHFL.IDX P6, R14, R13, R12, R11 ;  /* 0x0000000c0d0e7389 */ /* 0x00006400000c000b */
[----:B01----:R-:W-:Y:S01]  /*18170*/  ENDCOLLECTIVE ;  /* 0x000000000000791b */ /* 0x003fe20003800000 */
.L_x_12176:
[----:B------:R-:W-:Y:S01]  /*18180*/  ULDC.64 UR4, c[0x0][0x208] ;  /* 0x0000820000047ab9 */ /* 0x000fe20000000a00 */
[----:B------:R-:W-:Y:S02]  /*18190*/  IMAD.MOV.U32 R13, RZ, RZ, R6 ;  /* 0x000000ffff0d7224 */ /* 0x000fe400078e0006 */
[----:B------:R-:W-:Y:S02]  /*181a0*/  IMAD.MOV.U32 R12, RZ, RZ, RZ ;  /* 0x000000ffff0c7224 */ /* 0x000fe400078e00ff */
[----:B------:R-:W-:-:S05]  /*181b0*/  IMAD.MOV.U32 R2, RZ, RZ, R14 ;  /* 0x000000ffff027224 */ /* 0x000fca00078e000e */
[----:B------:R-:W-:-:S05]  /*181c0*/  @!P3 LEA R2, P5, R20, R2, 0x1 ;  /* 0x000000021402b211 */ /* 0x000fca00078a08ff */
[----:B------:R-:W-:-:S05]  /*181d0*/  @!P3 IMAD.X R3, RZ, RZ, R4, P5 ;  /* 0x000000ffff03b224 */ /* 0x000fca00028e0604 */
        /* <DEDUP_REMOVED lines=9> */
.L_x_12177:
[----:B------:R-:W-:-:S05]  /*18270*/  VIADD R2, R17, 0x80 ;  /* 0x0000008011027836 */ /* 0x000fca0000000000 */
[----:B------:R-:W-:Y:S01]  /*18280*/  ISETP.GE.AND P3, PT, R2, R5, PT ;  /* 0x000000050200720c */ /* 0x000fe20003f66270 */
[----:B------:R-:W-:Y:S02]  /*18290*/  IMAD.MOV.U32 R13, RZ, RZ, R7 ;  /* 0x000000ffff0d7224 */ /* 0x000fe400078e0007 */
[----:B------:R-:W-:-:S10]  /*182a0*/  IMAD.MOV.U32 R0, RZ, RZ, R14 ;  /* 0x000000ffff007224 */ /* 0x000fd400078e000e */
[----:B------:R-:W-:Y:S05]  /*182b0*/  WARPSYNC.COLLECTIVE R15, `(.L_x_12178) ;  /* 0x000000000f087348 */ /* 0x000fea0003c00000 */
[----:B------:R0:W1:Y:S02]  /*182c0*/  SHFL.IDX P6, R14, R13, R12, R11 ;  /* 0x0000000c0d0e7389 */ /* 0x00006400000c000b */
[----:B01----:R-:W-:Y:S01]  /*182d0*/  ENDCOLLECTIVE ;  /* 0x000000000000791b */ /* 0x003fe20003800000 */
.L_x_12178:
[----:B------:R-:W-:Y:S01]  /*182e0*/  ULDC.64 UR4, c[0x0][0x208] ;  /* 0x0000820000047ab9 */ /* 0x000fe20000000a00 */
[----:B------:R-:W-:Y:S02]  /*182f0*/  IMAD.MOV.U32 R13, RZ, RZ, R6 ;  /* 0x000000ffff0d7224 */ /* 0x000fe400078e0006 */
[----:B------:R-:W-:Y:S02]  /*18300*/  IMAD.MOV.U32 R12, RZ, RZ, 0x1 ;  /* 0x00000001ff0c7424 */ /* 0x000fe400078e00ff */
        /* <DEDUP_REMOVED lines=14> */
.L_x_12179:
[----:B------:R-:W-:Y:S02]  /*183f0*/  IMAD.MOV.U32 R13, RZ, RZ, R7 ;  /* 0x000000ffff0d7224 */ /* 0x000fe400078e0007 */
[----:B------:R-:W-:-:S07]  /*18400*/  IMAD.MOV.U32 R6, RZ, RZ, R14 ;  /* 0x000000ffff067224 */ /* 0x000fce00078e000e */
[----:B------:R-:W-:Y:S05]  /*18410*/  WARPSYNC.COLLECTIVE R15, `(.L_x_12180) ;  /* 0x000000000f087348 */ /* 0x000fea0003c00000 */
[----:B------:R0:W1:Y:S02]  /*18420*/  SHFL.IDX P6, R14, R13, R12, R11 ;  /* 0x0000000c0d0e7389 */ /* 0x00006400000c000b */
[----:B01----:R-:W-:Y:S01]  /*18430*/  ENDCOLLECTIVE ;  /* 0x000000000000791b */ /* 0x003fe20003800000 */
.L_x_12180:
[----:B------:R-:W-:Y:S05]  /*18440*/  BRA `(.L_x_12181) ;  /* 0xffffffb800207947 */ /* 0x000fea000383ffff */
.L_x_12067:
[----:B0-----:R0:W1:Y:S02]  /*18450*/  SYNCS.PHASECHK.TRANS64.TRYWAIT P0, [R22+URZ+0x31c20], R3 ;  /* 0x031c2003160075a7 */ /* 0x001064000800017f */
[----:B-1----:R-:W-:Y:S05]  /*18460*/  @!P0 NANOSLEEP.SYNCS 0x989680 ;  /* 0x009896800000895d */ /* 0x002fea0003900000 */
[----:B------:R-:W1:Y:S02]  /*18470*/  @!P0 SYNCS.PHASECHK.TRANS64 P0, [R22+URZ+0x31c20], R3 ;  /* 0x031c2003160085a7 */ /* 0x000e64000800007f */
[----:B-1----:R-:W-:Y:S05]  /*18480*/  @!P0 BRA `(.L_x_12067) ;  /* 0xfffffffc00f08947 */ /* 0x002fea000383ffff */
[----:B------:R-:W-:Y:S05]  /*18490*/  BRA `(.L_x_12182) ;  /* 0xffffffb800947947 */ /* 0x000fea000383ffff */
.L_x_12076:
[----:B0-----:R0:W2:Y:S02]  /*184a0*/  SYNCS.PHASECHK.TRANS64.TRYWAIT P0, [R3+URZ+0x31c40], R2 ;  /* 0x031c4002030075a7 */ /* 0x0010a4000800017f */
[----:B--2---:R-:W-:Y:S05]  /*184b0*/  @!P0 NANOSLEEP.SYNCS 0x989680 ;  /* 0x009896800000895d */ /* 0x004fea0003900000 */
[----:B------:R-:W2:Y:S02]  /*184c0*/  @!P0 SYNCS.PHASECHK.TRANS64 P0, [R3+URZ+0x31c40], R2 ;  /* 0x031c4002030085a7 */ /* 0x000ea4000800007f */
[----:B--2---:R-:W-:Y:S05]  /*184d0*/  @!P0 BRA `(.L_x_12076) ;  /* 0xfffffffc00f08947 */ /* 0x004fea000383ffff */
[----:B------:R-:W-:Y:S05]  /*184e0*/  BRA `(.L_x_12183) ;  /* 0xffffffbc00407947 */ /* 0x000fea000383ffff */
.L_x_12083:
[----:B0-----:R0:W1:Y:S02]  /*184f0*/  SYNCS.PHASECHK.TRANS64.TRYWAIT P0, [R3+URZ+0x60], R2 ;  /* 0x00006002030075a7 */ /* 0x001064000800017f */
[----:B-1----:R-:W-:Y:S05]  /*18500*/  @!P0 NANOSLEEP.SYNCS 0x989680 ;  /* 0x009896800000895d */ /* 0x002fea0003900000 */
[----:B------:R-:W1:Y:S02]  /*18510*/  @!P0 SYNCS.PHASECHK.TRANS64 P0, [R3+URZ+0x60], R2 ;  /* 0x00006002030085a7 */ /* 0x000e64000800007f */
[----:B-1----:R-:W-:Y:S05]  /*18520*/  @!P0 BRA `(.L_x_12083) ;  /* 0xfffffffc00f08947 */ /* 0x002fea000383ffff */
[----:B------:R-:W-:Y:S05]  /*18530*/  BRA `(.L_x_12184) ;  /* 0xffffffc0004c7947 */ /* 0x000fea000383ffff */
.L_x_12093:
[----:B0-----:R0:W2:Y:S02]  /*18540*/  SYNCS.PHASECHK.TRANS64.TRYWAIT P0, [R3+URZ+0x31c40], R2 ;  /* 0x031c4002030075a7 */ /* 0x0010a4000800017f */
[----:B--2---:R-:W-:Y:S05]  /*18550*/  @!P0 NANOSLEEP.SYNCS 0x989680 ;  /* 0x009896800000895d */ /* 0x004fea0003900000 */
[----:B------:R-:W2:Y:S02]  /*18560*/  @!P0 SYNCS.PHASECHK.TRANS64 P0, [R3+URZ+0x31c40], R2 ;  /* 0x031c4002030085a7 */ /* 0x000ea4000800007f */
[----:B--2---:R-:W-:Y:S05]  /*18570*/  @!P0 BRA `(.L_x_12093) ;  /* 0xfffffffc00f08947 */ /* 0x004fea000383ffff */
[----:B------:R-:W-:Y:S05]  /*18580*/  BRA `(.L_x_12185) ;  /* 0xffffffc800007947 */ /* 0x000fea000383ffff */
.L_x_12100:
[----:B0-----:R0:W1:Y:S02]  /*18590*/  SYNCS.PHASECHK.TRANS64.TRYWAIT P0, [R12+URZ+0x60], R27 ;  /* 0x0000601b0c0075a7 */ /* 0x001064000800017f */
[----:B-1----:R-:W-:Y:S05]  /*185a0*/  @!P0 NANOSLEEP.SYNCS 0x989680 ;  /* 0x009896800000895d */ /* 0x002fea0003900000 */
[----:B------:R-:W1:Y:S02]  /*185b0*/  @!P0 SYNCS.PHASECHK.TRANS64 P0, [R12+URZ+0x60], R27 ;  /* 0x0000601b0c0085a7 */ /* 0x000e64000800007f */
[----:B-1----:R-:W-:Y:S05]  /*185c0*/  @!P0 BRA `(.L_x_12100) ;  /* 0xfffffffc00f08947 */ /* 0x002fea000383ffff */
[----:B------:R-:W-:Y:S05]  /*185d0*/  BRA `(.L_x_12186) ;  /* 0xffffffcc000c7947 */ /* 0x000fea000383ffff */
.L_x_12110:
[----:B0-----:R0:W2:Y:S02]  /*185e0*/  SYNCS.PHASECHK.TRANS64.TRYWAIT P0, [R2+URZ+0x31c40], R3 ;  /* 0x031c4003020075a7 */ /* 0x0010a4000800017f */
[----:B--2---:R-:W-:Y:S05]  /*185f0*/  @!P0 NANOSLEEP.SYNCS 0x989680 ;  /* 0x009896800000895d */ /* 0x004fea0003900000 */
[----:B------:R-:W2:Y:S02]  /*18600*/  @!P0 SYNCS.PHASECHK.TRANS64 P0, [R2+URZ+0x31c40], R3 ;  /* 0x031c4003020085a7 */ /* 0x000ea4000800007f */
[----:B--2---:R-:W-:Y:S05]  /*18610*/  @!P0 BRA `(.L_x_12110) ;  /* 0xfffffffc00f08947 */ /* 0x004fea000383ffff */
[----:B------:R-:W-:Y:S05]  /*18620*/  BRA `(.L_x_12187) ;  /* 0xffffffd000947947 */ /* 0x000fea000383ffff */
.L_x_12117:
[----:B0-----:R0:W1:Y:S02]  /*18630*/  SYNCS.PHASECHK.TRANS64.TRYWAIT P0, [R8+URZ+0x60], R2 ;  /* 0x00006002080075a7 */ /* 0x001064000800017f */
[----:B-1----:R-:W-:Y:S05]  /*18640*/  @!P0 NANOSLEEP.SYNCS 0x989680 ;  /* 0x009896800000895d */ /* 0x002fea0003900000 */
[----:B------:R-:W1:Y:S02]  /*18650*/  @!P0 SYNCS.PHASECHK.TRANS64 P0, [R8+URZ+0x60], R2 ;  /* 0x00006002080085a7 */ /* 0x000e64000800007f */
[----:B-1----:R-:W-:Y:S05]  /*18660*/  @!P0 BRA `(.L_x_12117) ;  /* 0xfffffffc00f08947 */ /* 0x002fea000383ffff */
[----:B------:R-:W-:Y:S05]  /*18670*/  BRA `(.L_x_12188) ;  /* 0xffffffd400a47947 */ /* 0x000fea000383ffff */
.L_x_12129:
[----:B0-----:R0:W1:Y:S02]  /*18680*/  SYNCS.PHASECHK.TRANS64.TRYWAIT P0, [R3+URZ+0x31c60], R0 ;  /* 0x031c6000030075a7 */ /* 0x001064000800017f */
[----:B-1----:R-:W-:Y:S05]  /*18690*/  @!P0 NANOSLEEP.SYNCS 0x989680 ;  /* 0x009896800000895d */ /* 0x002fea0003900000 */
[----:B------:R-:W1:Y:S02]  /*186a0*/  @!P0 SYNCS.PHASECHK.TRANS64 P0, [R3+URZ+0x31c60], R0 ;  /* 0x031c6000030085a7 */ /* 0x000e64000800007f */
[----:B-1----:R-:W-:Y:S05]  /*186b0*/  @!P0 BRA `(.L_x_12129) ;  /* 0xfffffffc00f08947 */ /* 0x002fea000383ffff */
[----:B------:R-:W-:Y:S05]  /*186c0*/  BRA `(.L_x_12189) ;  /* 0xffffffdc001c7947 */ /* 0x000fea000383ffff */
.L_x_12137:
[----:B------:R-:W-:Y:S01]  /*186d0*/  BSSY B0, `(.L_x_12190) ;  /* 0x0000008000007945 */ /* 0x000fe20003800000 */
[----:B------:R-:W-:Y:S02]  /*186e0*/  IMAD.MOV.U32 R13, RZ, RZ, R16 ;  /* 0x000000ffff0d7224 */ /* 0x000fe400078e0010 */
[----:B------:R-:W-:Y:S02]  /*186f0*/  IMAD.MOV.U32 R12, RZ, RZ, RZ ;  /* 0x000000ffff0c7224 */ /* 0x000fe400078e00ff */
[----:B------:R-:W-:Y:S02]  /*18700*/  IMAD.MOV.U32 R11, RZ, RZ, 0x1f ;  /* 0x0000001fff0b7424 */ /* 0x000fe400078e00ff */
[----:B------:R-:W-:-:S07]  /*18710*/  IMAD.MOV.U32 R15, RZ, RZ, -0x1 ;  /* 0xffffffffff0f7424 */ /* 0x000fce00078e00ff */
[----:B------:R-:W-:Y:S05]  /*18720*/  WARPSYNC.COLLECTIVE R15, `(.L_x_12191) ;  /* 0x000000000f087348 */ /* 0x000fea0003c00000 */
[----:B------:R0:W1:Y:S02]  /*18730*/  SHFL.IDX P6, R14, R13, R12, R11 ;  /* 0x0000000c0d0e7389 */ /* 0x00006400000c000b */
[----:B01----:R-:W-:Y:S01]  /*18740*/  ENDCOLLECTIVE ;  /* 0x000000000000791b */ /* 0x003fe20003800000 */
.L_x_12191:
[----:B------:R-:W-:Y:S05]  /*18750*/  BSYNC B0 ;  /* 0x0000000000007941 */ /* 0x000fea0003800000 */
.L_x_12190:
        /* <DEDUP_REMOVED lines=9> */
.L_x_12192:
[----:B------:R-:W-:Y:S01]  /*187f0*/  ULDC UR4, c[0x0][0xc3c] ;  /* 0x00030f0000047ab9 */ /* 0x000fe20000000800 */
[----:B------:R-:W-:Y:S01]  /*18800*/  ULDC.64 UR6, c[0x0][0x208] ;  /* 0x0000820000067ab9 */ /* 0x000fe20000000a00 */
        /* <DEDUP_REMOVED lines=17> */
.L_x_12193:
[----:B------:R-:W-:Y:S01]  /*18920*/  IMAD.MOV.U32 R12, RZ, RZ, 0x2 ;  /* 0x00000002ff0c7424 */ /* 0x000fe200078e00ff */
[----:B------:R-:W-:-:S05]  /*18930*/  SEL R4, R14, RZ, P1 ;  /* 0x000000ff0e047207 */ /* 0x000fca0000800000 */
[----:B------:R-:W-:-:S04]  /*18940*/  IMAD.IADD R4, R17, 0x1, R4 ;  /* 0x0000000111047824 */ /* 0x000fc800078e0204 */
[----:B------:R-:W-:-:S07]  /*18950*/  IMAD.MOV.U32 R13, RZ, RZ, R4 ;  /* 0x000000ffff0d7224 */ /* 0x000fce00078e0004 */
[----:B------:R-:W-:Y:S05]  /*18960*/  WARPSYNC.COLLECTIVE R15, `(.L_x_12194) ;  /* 0x000000000f087348 */ /* 0x000fea0003c00000 */
[----:B------:R0:W1:Y:S02]  /*18970*/  SHFL.UP P6, R14, R13, R12, R11 ;  /* 0x0400000c0d0e7389 */ /* 0x00006400000c000b */
[----:B01----:R-:W-:Y:S01]  /*18980*/  ENDCOLLECTIVE ;  /* 0x000000000000791b */ /* 0x003fe20003800000 */
.L_x_12194:
[----:B------:R-:W-:Y:S01]  /*18990*/  IMAD.MOV.U32 R12, RZ, RZ, 0x4 ;  /* 0x00000004ff0c7424 */ /* 0x000fe200078e00ff */
[----:B------:R-:W-:-:S05]  /*189a0*/  SEL R3, R14, RZ, P2 ;  /* 0x000000ff0e037207 */ /* 0x000fca0001000000 */
[----:B------:R-:W-:-:S04]  /*189b0*/  IMAD.IADD R6, R4, 0x1, R3 ;  /* 0x0000000104067824 */ /* 0x000fc800078e0203 */
[----:B------:R-:W-:-:S07]  /*189c0*/  IMAD.MOV.U32 R13, RZ, RZ, R6 ;  /* 0x000000ffff0d7224 */ /* 0x000fce00078e0006 */
[----:B------:R-:W-:Y:S05]  /*189d0*/  WARPSYNC.COLLECTIVE R15, `(.L_x_12195) ;  /* 0x000000000f087348 */ /* 0x000fea0003c00000 */
[----:B------:R0:W1:Y:S02]  /*189e0*/  SHFL.UP P6, R14, R13, R12, R11 ;  /* 0x0400000c0d0e7389 */ /* 0x00006400000c000b */
[----:B01----:R-:W-:Y:S01]  /*189f0*/  ENDCOLLECTIVE ;  /* 0x000000000000791b */ /* 0x003fe20003800000 */
.L_x_12195:
[----:B------:R-:W-:Y:S01]  /*18a00*/  IMAD.MOV.U32 R12, RZ, RZ, 0x8 ;  /* 0x00000008ff0c7424 */ /* 0x000fe200078e00ff */
[----:B------:R-:W-:-:S05]  /*18a10*/  SEL R3, R14, RZ, P3 ;  /* 0x000000ff0e037207 */ /* 0x000fca0001800000 */
[----:B------:R-:W-:-:S04]  /*18a20*/  IMAD.IADD R2, R6, 0x1, R3 ;  /* 0x0000000106027824 */ /* 0x000fc800078e0203 */
[----:B------:R-:W-:-:S07]  /*18a30*/  IMAD.MOV.U32 R13, RZ, RZ, R2 ;  /* 0x000000ffff0d7224 */ /* 0x000fce00078e0002 */
[----:B------:R-:W-:Y:S05]  /*18a40*/  WARPSYNC.COLLECTIVE R15, `(.L_x_12196) ;  /* 0x000000000f087348 */ /* 0x000fea0003c00000 */
[----:B------:R0:W1:Y:S02]  /*18a50*/  SHFL.UP P6, R14, R13, R12, R11 ;  /* 0x0400000c0d0e7389 */ /* 0x00006400000c000b */
[----:B01----:R-:W-:Y:S01]  /*18a60*/  ENDCOLLECTIVE ;  /* 0x000000000000791b */ /* 0x003fe20003800000 */
.L_x_12196:
[----:B------:R-:W-:Y:S01]  /*18a70*/  IMAD.MOV.U32 R12, RZ, RZ, 0x10 ;  /* 0x00000010ff0c7424 */ /* 0x000fe200078e00ff */
[----:B------:R-:W-:-:S05]  /*18a80*/  SEL R3, R14, RZ, P4 ;  /* 0x000000ff0e037207 */ /* 0x000fca0002000000 */
[----:B------:R-:W-:-:S04]  /*18a90*/  IMAD.IADD R3, R2, 0x1, R3 ;  /* 0x0000000102037824 */ /* 0x000fc800078e0203 */
[----:B------:R-:W-:-:S07]  /*18aa0*/  IMAD.MOV.U32 R13, RZ, RZ, R3 ;  /* 0x000000ffff0d7224 */ /* 0x000fce00078e0003 */
[----:B------:R-:W-:Y:S05]  /*18ab0*/  WARPSYNC.COLLECTIVE R15, `(.L_x_12197) ;  /* 0x000000000f087348 */ /* 0x000fea0003c00000 */
[----:B------:R0:W1:Y:S02]  /*18ac0*/  SHFL.UP P6, R14, R13, R12, R11 ;  /* 0x0400000c0d0e7389 */ /* 0x00006400000c000b */
[----:B01----:R-:W-:Y:S01]  /*18ad0*/  ENDCOLLECTIVE ;  /* 0x000000000000791b */ /* 0x003fe20003800000 */
.L_x_12197:
        /* <DEDUP_REMOVED lines=8> */
.L_x_12198:
[----:B------:R-:W-:Y:S05]  /*18b60*/  BRA `(.L_x_12199) ;  /* 0xffffffdc00c87947 */ /* 0x000fea000383ffff */
.L_x_12142:
        /* <DEDUP_REMOVED lines=8> */
.L_x_12201:
[----:B------:R-:W-:Y:S05]  /*18bf0*/  BSYNC B0 ;  /* 0x0000000000007941 */ /* 0x000fea0003800000 */
.L_x_12200:
        /* <DEDUP_REMOVED lines=8> */
.L_x_12202:
[----:B------:R-:W-:Y:S01]  /*18c80*/  IMAD.MOV.U32 R12, RZ, RZ, 0x4 ;  /* 0x00000004ff0c7424 */ /* 0x000fe200078e00ff */
[----:B------:R-:W-:-:S05]  /*18c90*/  SEL R2, R14, RZ, P2 ;  /* 0x000000ff0e027207 */ /* 0x000fca0001000000 */
[----:B------:R-:W-:-:S04]  /*18ca0*/  IMAD.IADD R2, R13, 0x1, R2 ;  /* 0x000000010d027824 */ /* 0x000fc800078e0202 */
[----:B------:R-:W-:-:S07]  /*18cb0*/  IMAD.MOV.U32 R13, RZ, RZ, R2 ;  /* 0x000000ffff0d7224 */ /* 0x000fce00078e0002 */
[----:B------:R-:W-:Y:S05]  /*18cc0*/  WARPSYNC.COLLECTIVE R15, `(.L_x_12203) ;  /* 0x000000000f087348 */ /* 0x000fea0003c00000 */
[----:B------:R0:W1:Y:S02]  /*18cd0*/  SHFL.UP P6, R14, R13, R12, R11 ;  /* 0x0400000c0d0e7389 */ /* 0x00006400000c000b */
[----:B01----:R-:W-:Y:S01]  /*18ce0*/  ENDCOLLECTIVE ;  /* 0x000000000000791b */ /* 0x003fe20003800000 */
.L_x_12203:
[----:B------:R-:W-:Y:S01]  /*18cf0*/  IMAD.MOV.U32 R12, RZ, RZ, 0x8 ;  /* 0x00000008ff0c7424 */ /* 0x000fe200078e00ff */
[----:B------:R-:W-:-:S05]  /*18d00*/  SEL R3, R14, RZ, P3 ;  /* 0x000000ff0e037207 */ /* 0x000fca0001800000 */
[----:B------:R-:W-:-:S04]  /*18d10*/  IMAD.IADD R3, R2, 0x1, R3 ;  /* 0x0000000102037824 */ /* 0x000fc800078e0203 */
[----:B------:R-:W-:-:S07]  /*18d20*/  IMAD.MOV.U32 R13, RZ, RZ, R3 ;  /* 0x000000ffff0d7224 */ /* 0x000fce00078e0003 */
[----:B------:R-:W-:Y:S05]  /*18d30*/  WARPSYNC.COLLECTIVE R15, `(.L_x_12204) ;  /* 0x000000000f087348 */ /* 0x000fea0003c00000 */
[----:B------:R0:W1:Y:S02]  /*18d40*/  SHFL.UP P6, R14, R13, R12, R11 ;  /* 0x0400000c0d0e7389 */ /* 0x00006400000c000b */
[----:B01----:R-:W-:Y:S01]  /*18d50*/  ENDCOLLECTIVE ;  /* 0x000000000000791b */ /* 0x003fe20003800000 */
.L_x_12204:
[----:B------:R-:W-:Y:S01]  /*18d60*/  IMAD.MOV.U32 R12, RZ, RZ, 0x10 ;  /* 0x00000010ff0c7424 */ /* 0x000fe200078e00ff */
[----:B------:R-:W-:-:S05]  /*18d70*/  SEL R4, R14, RZ, P4 ;  /* 0x000000ff0e047207 */ /* 0x000fca0002000000 */
[----:B------:R-:W-:-:S04]  /*18d80*/  IMAD.IADD R4, R3, 0x1, R4 ;  /* 0x0000000103047824 */ /* 0x000fc800078e0204 */
[----:B------:R-:W-:-:S07]  /*18d90*/  IMAD.MOV.U32 R13, RZ, RZ, R4 ;  /* 0x000000ffff0d7224 */ /* 0x000fce00078e0004 */
[----:B------:R-:W-:Y:S05]  /*18da0*/  WARPSYNC.COLLECTIVE R15, `(.L_x_12205) ;  /* 0x000000000f087348 */ /* 0x000fea0003c00000 */
[----:B------:R0:W1:Y:S02]  /*18db0*/  SHFL.UP P6, R14, R13, R12, R11 ;  /* 0x0400000c0d0e7389 */ /* 0x00006400000c000b */
[----:B01----:R-:W-:Y:S01]  /*18dc0*/  ENDCOLLECTIVE ;  /* 0x000000000000791b */ /* 0x003fe20003800000 */
.L_x_12205:
        /* <DEDUP_REMOVED lines=8> */
.L_x_12206:
[----:B------:R-:W-:Y:S05]  /*18e50*/  BRA `(.L_x_12207) ;  /* 0xffffffdc00ac7947 */ /* 0x000fea000383ffff */
.L_x_12144:
[----:B------:R-:W-:Y:S01]  /*18e60*/  BSSY B0, `(.L_x_12208) ;  /* 0x0000006000007945 */ /* 0x000fe20003800000 */
[----:B------:R-:W-:Y:S01]  /*18e70*/  PLOP3.LUT P6, PT, P6, PT, PT, 0x8, 0x0 ;  /* 0x000000000000781c */ /* 0x000fe200037ce170 */
[----:B------:R-:W-:-:S12]  /*18e80*/  IMAD.MOV.U32 R15, RZ, RZ, -0x1 ;  /* 0xffffffffff0f7424 */ /* 0x000fd800078e00ff */
[----:B0-----:R-:W-:Y:S05]  /*18e90*/  WARPSYNC.COLLECTIVE R15, `(.L_x_12209) ;  /* 0x000000000f087348 */ /* 0x001fea0003c00000 */
[----:B------:R-:W-:Y:S01]  /*18ea0*/  VOTE.ANY R14, PT, P6 ;  /* 0x00000000000e7806 */ /* 0x000fe200030e0100 */
[----:B0-----:R-:W-:Y:S06]  /*18eb0*/  ENDCOLLECTIVE ;  /* 0x000000000000791b */ /* 0x001fec0003800000 */
.L_x_12209:
[----:B------:R-:W-:Y:S05]  /*18ec0*/  BSYNC B0 ;  /* 0x0000000000007941 */ /* 0x000fea0003800000 */
.L_x_12208:
        /* <DEDUP_REMOVED lines=9> */
.L_x_12210:
[----:B------:R-:W-:Y:S01]  /*18f60*/  IMAD.MOV.U32 R17, RZ, RZ, R14 ;  /* 0x000000ffff117224 */ /* 0x000fe200078e000e */
[----:B------:R-:W-:Y:S06]  /*18f70*/  BRA `(.L_x_12211) ;  /* 0xffffffdc009c7947 */ /* 0x000fec000383ffff */
.L_x_12146:
[----:B------:R-:W-:Y:S01]  /*18f80*/  BSSY B0, `(.L_x_12212) ;  /* 0x0000007000007945 */ /* 0x000fe20003800000 */
[----:B------:R-:W-:Y:S02]  /*18f90*/  IMAD.MOV.U32 R13, RZ, RZ, R3 ;  /* 0x000000ffff0d7224 */ /* 0x000fe400078e0003 */
[----:B------:R-:W-:Y:S02]  /*18fa0*/  IMAD.MOV.U32 R11, RZ, RZ, 0x1f ;  /* 0x0000001fff0b7424 */ /* 0x000fe400078e00ff */
[----:B------:R-:W-:-:S07]  /*18fb0*/  IMAD.MOV.U32 R15, RZ, RZ, -0x1 ;  /* 0xffffffffff0f7424 */ /* 0x000fce00078e00ff */
[----:B012---:R-:W-:Y:S05]  /*18fc0*/  WARPSYNC.COLLECTIVE R15, `(.L_x_12213) ;  /* 0x000000000f087348 */ /* 0x007fea0003c00000 */
[----:B------:R3:W4:Y:S02]  /*18fd0*/  SHFL.IDX P6, R14, R13, R12, R11 ;  /* 0x0000000c0d0e7389 */ /* 0x00072400000c000b */
[----:B01234-:R-:W-:Y:S01]  /*18fe0*/  ENDCOLLECTIVE ;  /* 0x000000000000791b */ /* 0x01ffe20003800000 */
.L_x_12213:
[----:B------:R-:W-:Y:S05]  /*18ff0*/  BSYNC B0 ;  /* 0x0000000000007941 */ /* 0x000fea0003800000 */
.L_x_12212:
[----:B------:R-:W-:Y:S05]  /*19000*/  BRA `(.L_x_12145) ;  /* 0xffffffdc00947947 */ /* 0x000fea000383ffff */
.L_x_12150:
[----:B0-----:R0:W2:Y:S02]  /*19010*/  SYNCS.PHASECHK.TRANS64.TRYWAIT P0, [R9+URZ+0x31c20], R0 ;  /* 0x031c2000090075a7 */ /* 0x0010a4000800017f */
[----:B--2---:R-:W-:Y:S05]  /*19020*/  @!P0 NANOSLEEP.SYNCS 0x989680 ;  /* 0x009896800000895d */ /* 0x004fea0003900000 */
[----:B------:R-:W2:Y:S02]  /*19030*/  @!P0 SYNCS.PHASECHK.TRANS64 P0, [R9+URZ+0x31c20], R0 ;  /* 0x031c2000090085a7 */ /* 0x000ea4000800007f */
[----:B--2---:R-:W-:Y:S05]  /*19040*/  @!P0 BRA `(.L_x_12150) ;  /* 0xfffffffc00f08947 */ /* 0x004fea000383ffff */
[----:B------:R-:W-:Y:S05]  /*19050*/  BRA `(.L_x_12214) ;  /* 0xffffffe400107947 */ /* 0x000fea000383ffff */
.L_x_12151:
        /* <DEDUP_REMOVED lines=11> */
.L_x_12216:
[----:B------:R-:W-:Y:S05]  /*19110*/  BSYNC B0 ;  /* 0x0000000000007941 */ /* 0x000fea0003800000 */
.L_x_12215:
[----:B------:R-:W-:Y:S05]  /*19120*/  BRA `(.L_x_12217) ;  /* 0xffffffe000f87947 */ /* 0x000fea000383ffff */
.L_x_12154:
[----:B------:R-:W-:Y:S01]  /*19130*/  BSSY B1, `(.L_x_12218) ;  /* 0x0000006000017945 */ /* 0x000fe20003800000 */
[----:B------:R-:W-:-:S07]  /*19140*/  IMAD.MOV.U32 R15, RZ, RZ, -0x1 ;  /* 0xffffffffff0f7424 */ /* 0x000fce00078e00ff */
[----:B01-3--:R-:W-:Y:S05]  /*19150*/  WARPSYNC.COLLECTIVE R15, `(.L_x_12219) ;  /* 0x000000000f0c7348 */ /* 0x00bfea0003c00000 */
[----:B------:R-:W-:Y:S02]  /*19160*/  ELECT P6, UR62, PT ;  /* 0x00000000003e782f */ /* 0x000fe400038c0000 */
[----:B------:R-:W-:Y:S01]  /*19170*/  MOV R14, UR62 ;  /* 0x0000003e000e7c02 */ /* 0x000fe20008000f00 */
[----:B01-3--:R-:W-:Y:S10]  /*19180*/  ENDCOLLECTIVE ;  /* 0x000000000000791b */ /* 0x00bff40003800000 */
.L_x_12219:
[----:B------:R-:W-:Y:S05]  /*19190*/  BSYNC B1 ;  /* 0x0000000000017941 */ /* 0x000fea0003800000 */
.L_x_12218:
[----:B------:R-:W-:Y:S05]  /*191a0*/  BRA `(.L_x_12220) ;  /* 0xffffffe000f07947 */ /* 0x000fea000383ffff */
.L_x_12156:
[----:B0-----:R0:W2:Y:S02]  /*191b0*/  SYNCS.PHASECHK.TRANS64.TRYWAIT P0, [R6+URZ], R3 ;  /* 0x00000003060075a7 */ /* 0x0010a4000800017f */
[----:B--2---:R-:W-:Y:S05]  /*191c0*/  @!P0 NANOSLEEP.SYNCS 0x989680 ;  /* 0x009896800000895d */ /* 0x004fea0003900000 */
[----:B------:R-:W2:Y:S02]  /*191d0*/  @!P0 SYNCS.PHASECHK.TRANS64 P0, [R6+URZ], R3 ;  /* 0x00000003060085a7 */ /* 0x000ea4000800007f */
[----:B--2---:R-:W-:Y:S05]  /*191e0*/  @!P0 BRA `(.L_x_12156) ;  /* 0xfffffffc00f08947 */ /* 0x004fea000383ffff */
[----:B------:R-:W-:Y:S05]  /*191f0*/  BRA `(.L_x_12221) ;  /* 0xffffffe4002c7947 */ /* 0x000fea000383ffff */
.L_x_12157:
[----:B--2---:R2:W4:Y:S02]  /*19200*/  SYNCS.PHASECHK.TRANS64.TRYWAIT P0, [R7+URZ], R2 ;  /* 0x00000002070075a7 */ /* 0x004524000800017f */
[----:B----4-:R-:W-:Y:S05]  /*19210*/  @!P0 NANOSLEEP.SYNCS 0x989680 ;  /* 0x009896800000895d */ /* 0x010fea0003900000 */
[----:B------:R-:W4:Y:S02]  /*19220*/  @!P0 SYNCS.PHASECHK.TRANS64 P0, [R7+URZ], R2 ;  /* 0x00000002070085a7 */ /* 0x000f24000800007f */
[----:B----4-:R-:W-:Y:S05]  /*19230*/  @!P0 BRA `(.L_x_12157) ;  /* 0xfffffffc00f08947 */ /* 0x010fea000383ffff */
[----:B------:R-:W-:Y:S05]  /*19240*/  BRA `(.L_x_12222) ;  /* 0xffffffe400207947 */ /* 0x000fea000383ffff */
.L_x_12159:
[----:B----4-:R4:W0:Y:S02]  /*19250*/  SYNCS.PHASECHK.TRANS64.TRYWAIT P0, [R4+URZ], R3 ;  /* 0x00000003040075a7 */ /* 0x010824000800017f */
[----:B0-----:R-:W-:Y:S05]  /*19260*/  @!P0 NANOSLEEP.SYNCS 0x989680 ;  /* 0x009896800000895d */ /* 0x001fea0003900000 */
[----:B------:R-:W0:Y:S02]  /*19270*/  @!P0 SYNCS.PHASECHK.TRANS64 P0, [R4+URZ], R3 ;  /* 0x00000003040085a7 */ /* 0x000e24000800007f */
[----:B0-----:R-:W-:Y:S05]  /*19280*/  @!P0 BRA `(.L_x_12159) ;  /* 0xfffffffc00f08947 */ /* 0x001fea000383ffff */
[----:B------:R-:W-:Y:S05]  /*19290*/  BRA `(.L_x_12223) ;  /* 0xffffffe400247947 */ /* 0x000fea000383ffff */
.L_x_12224:
        /* <DEDUP_REMOVED lines=14> */
.L_x_15330:


//--------------------- .text._ZN7cutlass13device_kernelIN5flash11enable_sm90INS1_16FlashAttnFwdSm90INS1_25CollectiveMainloopFwdSm90ILi2EN4cute5tupleIJNS5_1CILi1EEES8_S8_EEENS6_IJNS7_ILi192EEENS7_ILi144EEENS7_ILi96EEEEEELi96ENS_6half_tEfNS_4arch4Sm90ELb1ELb0ELb1ELb1ELb0ELb1ELb0ELb0ELb1ELb1ELb0ELb0EEENS1_21CollectiveEpilogueFwdINS6_IJSA_SC_SB_EEES9_SE_SG_Li384ELb1ELb1ELb0ELb0EEENS1_36VarlenDynamicPersistentTileSchedulerILi192ELi144ELi384ELi128ELb0ELb1ELb1ELb1ELb1ELb1EEEEEEEEEvNT_6ParamsE --------------------------
	.section	.text._ZN7cutlass13device_kernelIN5flash11enable_sm90INS1_16FlashAttnFwdSm90INS1_25CollectiveMainloopFwdSm90ILi2EN4cute5tupleIJNS5_1CILi1EEES8_S8_EEENS6_IJNS7_ILi192EEENS7_ILi144EEENS7_ILi96EEEEEELi96ENS_6half_tEfNS_4arch4Sm90ELb1ELb0ELb1ELb1ELb0ELb1ELb0ELb0ELb1ELb1ELb0ELb0EEENS1_21CollectiveEpilogueFwdINS6_IJSA_SC_SB_EEES9_SE_SG_Li384ELb1ELb1ELb0ELb0EEENS1_36VarlenDynamicPersistentTileSchedulerILi192ELi144ELi384ELi128ELb0ELb1ELb1ELb1ELb1ELb1EEEEEEEEEvNT_6ParamsE,"ax",@progbits
	.align	128
.text._ZN7cutlass13device_kernelIN5flash11enable_sm90INS1_16FlashAttnFwdSm90INS1_25CollectiveMainloopFwdSm90ILi2EN4cute5tupleIJNS5_1CILi1EEES8_S8_EEENS6_IJNS7_ILi192EEENS7_ILi144EEENS7_ILi96EEEEEELi96ENS_6half_tEfNS_4arch4Sm90ELb1ELb0ELb1ELb1ELb0ELb1ELb0ELb0ELb1ELb1ELb0ELb0EEENS1_21CollectiveEpilogueFwdINS6_IJSA_SC_SB_EEES9_SE_SG_Li384ELb1ELb1ELb0ELb0EEENS1_36VarlenDynamicPersistentTileSchedulerILi192ELi144ELi384ELi128ELb0ELb1ELb1ELb1ELb1ELb1EEEEEEEEEvNT_6ParamsE:
        .type           _ZN7cutlass13device_kernelIN5flash11enable_sm90INS1_16FlashAttnFwdSm90INS1_25CollectiveMainloopFwdSm90ILi2EN4cute5tupleIJNS5_1CILi1EEES8_S8_EEENS6_IJNS7_ILi192EEENS7_ILi144EEENS7_ILi96EEEEEELi96ENS_6half_tEfNS_4arch4Sm90ELb1ELb0ELb1ELb1ELb0ELb1ELb0ELb0ELb1ELb1ELb0ELb0EEENS1_21CollectiveEpilogueFwdINS6_IJSA_SC_SB_EEES9_SE_SG_Li384ELb1ELb1ELb0ELb0EEENS1_36VarlenDynamicPersistentTileSchedulerILi192ELi144ELi384ELi128ELb0ELb1ELb1ELb1ELb1ELb1EEEEEEEEEvNT_6ParamsE,@function
        .size           _ZN7cutlass13device_kernelIN5flash11enable_sm90INS1_16FlashAttnFwdSm90INS1_25CollectiveMainloopFwdSm90ILi2EN4cute5tupleIJNS5_1CILi1EEES8_S8_EEENS6_IJNS7_ILi192EEENS7_ILi144EEENS7_ILi96EEEEEELi96ENS_6half_tEfNS_4arch4Sm90ELb1ELb0ELb1ELb1ELb0ELb1ELb0ELb0ELb1ELb1ELb0ELb0EEENS1_21CollectiveEpilogueFwdINS6_IJSA_SC_SB_EEES9_SE_SG_Li384ELb1ELb1ELb0ELb0EEENS1_36VarlenDynamicPersistentTileSchedulerILi192ELi144ELi384ELi128ELb0ELb1ELb1ELb1ELb1ELb1EEEEEEEEEvNT_6ParamsE,(.L_x_15331 - _ZN7cutlass13device_kernelIN5flash11enable_sm90INS1_16FlashAttnFwdSm90INS1_25CollectiveMainloopFwdSm90ILi2EN4cute5tupleIJNS5_1CILi1EEES8_S8_EEENS6_IJNS7_ILi192EEENS7_ILi144EEENS7_ILi96EEEEEELi96ENS_6half_tEfNS_4arch4Sm90ELb1ELb0ELb1ELb1ELb0ELb1ELb0ELb0ELb1ELb1ELb0ELb0EEENS1_21CollectiveEpilogueFwdINS6_IJSA_SC_SB_EEES9_SE_SG_Li384ELb1ELb1ELb0ELb0EEENS1_36VarlenDynamicPersistentTileSchedulerILi192ELi144ELi384ELi128ELb0ELb1ELb1ELb1ELb1ELb1EEEEEEEEEvNT_6ParamsE)
        .other          _ZN7cutlass13device_kernelIN5flash11enable_sm90INS1_16FlashAttnFwdSm90INS1_25CollectiveMainloopFwdSm90ILi2EN4cute5tupleIJNS5_1CILi1EEES8_S8_EEENS6_IJNS7_ILi192EEENS7_ILi144EEENS7_ILi96EEEEEELi96ENS_6half_tEfNS_4arch4Sm90ELb1ELb0ELb1ELb1ELb0ELb1ELb0ELb0ELb1ELb1ELb0ELb0EEENS1_21CollectiveEpilogueFwdINS6_IJSA_SC_SB_EEES9_SE_SG_Li384ELb1ELb1ELb0ELb0EEENS1_36VarlenDynamicPersistentTileSchedulerILi192ELi144ELi384ELi128ELb0ELb1ELb1ELb1ELb1ELb1EEEEEEEEEvNT_6ParamsE,@"STO_CUDA_ENTRY STV_DEFAULT"
_ZN7cutlass13device_kernelIN5flash11enable_sm90INS1_16FlashAttnFwdSm90INS1_25CollectiveMainloopFwdSm90ILi2EN4cute5tupleIJNS5_1CILi1EEES8_S8_EEENS6_IJNS7_ILi192EEENS7_ILi144EEENS7_ILi96EEEEEELi96ENS_6half_tEfNS_4arch4Sm90ELb1ELb0ELb1ELb1ELb0ELb1ELb0ELb0ELb1ELb1ELb0ELb0EEENS1_21CollectiveEpilogueFwdINS6_IJSA_SC_SB_EEES9_SE_SG_Li384ELb1ELb1ELb0ELb0EEENS1_36VarlenDynamicPersistentTileSchedulerILi192ELi144ELi384ELi128ELb0ELb1ELb1ELb1ELb1ELb1EEEEEEEEEvNT_6ParamsE:
        /* <DEDUP_REMOVED lines=24> */
.L_x_12226:
[----:B------:R-:W-:Y:S05]  /*0180*/  BSYNC B0 ;  /* 0x0000000000007941 */ /* 0x000fea0003800000 */
.L_x_12225:
        /* <DEDUP_REMOVED lines=41> */
.L_x_12227:
        /* <DEDUP_REMOVED lines=22> */
.L_x_12228:
        /* <DEDUP_REMOVED lines=18> */
.L_x_12229:
        /* <DEDUP_REMOVED lines=22> */
.L_x_12230:
        /* <DEDUP_REMOVED lines=22> */
.L_x_12231:
        /* <DEDUP_REMOVED lines=9> */
.L_x_12234:
[----:B------:R-:W-:-:S08]  /*09f0*/  NOP ;  /* 0x0000000000007918 */ /* 0x000fd00000000000 */
[----:B------:R-:W1:Y:S02]  /*0a00*/  USETMAXREG.TRY_ALLOC.CTAPOOL UP0, 0xa0 ;  /* 0x000000a0000079c8 */ /* 0x000e640008000600 */
[----:B-1----:R-:W-:-:S13]  /*0a10*/  PLOP3.LUT P0, PT, PT, PT, UP0, 0x80, 0x0 ;  /* 0x000000000000781c */ /* 0x002fda0003f0f008 */
[----:B------:R-:W-:Y:S05]  /*0a20*/  @!P0 BRA `(.L_x_12234) ;  /* 0xfffffffc00f08947 */ /* 0x000fea000383ffff */
[----:B------:R-:W2:Y:S01]  /*0a30*/  LDL.LU R0, [R1] ;  /* 0x0000000001007983 */ /* 0x000ea20000300800 */
[----:B0-----:R-:W0:Y:S01]  /*0a40*/  S2R R2, SR_TID.X ;  /* 0x0000000000027919 */ /* 0x001e220000002100 */
        /* <DEDUP_REMOVED lines=12> */
[----:B--2---:R-:W-:-:S04]  /*0b10*/  LOP3.LUT R0, R0, 0xfffffffb, RZ, 0xc0, !PT ;  /* 0xfffffffb00007812 */ /* 0x004fc800078ec0ff */
[----:B------:R-:W-:-:S05]  /*0b20*/  @P0 LOP3.LUT R0, R0, 0x4, RZ, 0xfc, !PT ;  /* 0x0000000400000812 */ /* 0x000fca00078efcff */
[----:B------:R1:W-:Y:S01]  /*0b30*/  STL [R1], R0 ;  /* 0x0000000001007387 */ /* 0x0003e20000100800 */
[----:B0-----:R-:W-:-:S13]  /*0b40*/  ISETP.GE.AND P0, PT, R107, UR4, PT ;  /* 0x000000046b007c0c */ /* 0x001fda000bf06270 */
[----:B-1----:R-:W-:Y:S05]  /*0b50*/  @P0 BRA `(.L_x_12235) ;  /* 0x0000024400d80947 */ /* 0x002fea0003800000 */
[----:B------:R-:W2:Y:S01]  /*0b60*/  LDL R2, [R1+0xc0] ;  /* 0x0000c00001027983 */ /* 0x000ea20000100800 */
[----:B------:R-:W-:Y:S01]  /*0b70*/  R2UR UR4, R16 ;  /* 0x00000000100472ca */ /* 0x000fe200000e0000 */
[----:B------:R-:W0:-:S12]  /*0b80*/  S2R R0, SR_TID.X ;  /* 0x0000000000007919 */ /* 0x000e180000002100 */
[----:B------:R-:W-:Y:S01]  /*0b90*/  UIADD3 UR4, UR4, 0xda00, URZ ;  /* 0x0000da0004047890 */ /* 0x000fe2000fffe03f */
[----:B0-----:R-:W-:-:S05]  /*0ba0*/  VIADD R11, R0, 0xffffff80 ;  /* 0xffffff80000b7836 */ /* 0x001fca0000000000 */
[-C--:B------:R-:W-:Y:S02]  /*0bb0*/  LEA.HI R5, R11, R11.reuse, RZ, 0x1 ;  /* 0x0000000b0b057211 */ /* 0x080fe400078f08ff */
[----:B------:R-:W-:Y:S02]  /*0bc0*/  SHF.R.S32.HI R0, RZ, 0x1f, R11 ;  /* 0x0000001fff007819 */ /* 0x000fe4000001140b */
[----:B------:R-:W-:Y:S02]  /*0bd0*/  SHF.R.S32.HI R22, RZ, 0x1, R5 ;  /* 0x00000001ff167819 */ /* 0x000fe40000011405 */
[CC--:B------:R-:W-:Y:S02]  /*0be0*/  LEA.HI R8, R0.reuse, R11.reuse, RZ, 0x2 ;  /* 0x0000000b00087211 */ /* 0x0c0fe400078f10ff */
[----:B------:R-:W-:Y:S02]  /*0bf0*/  LEA.HI R3, R0, R11, RZ, 0x4 ;  /* 0x0000000b00037211 */ /* 0x000fe400078f20ff */
[----:B------:R-:W-:-:S02]  /*0c00*/  LOP3.LUT R4, R5, 0xfffffffe, RZ, 0xc0, !PT ;  /* 0xfffffffe05047812 */ /* 0x000fc400078ec0ff */
[----:B------:R-:W-:Y:S02]  /*0c10*/  LEA.HI R6, R5, R22, RZ, 0x1 ;  /* 0x0000001605067211 */ /* 0x000fe400078f08ff */
[----:B------:R-:W-:Y:S01]  /*0c20*/  LOP3.LUT R5, R8, 0xfffffffc, RZ, 0xc0, !PT ;  /* 0xfffffffc08057812 */ /* 0x000fe200078ec0ff */
[C---:B------:R-:W-:Y:S01]  /*0c30*/  IMAD.IADD R14, R11.reuse, 0x1, -R4 ;  /* 0x000000010b0e7824 */ /* 0x040fe200078e0a04 */
[----:B------:R-:W-:Y:S02]  /*0c40*/  LOP3.LUT R7, R6, 0x7fffffe, RZ, 0xc0, !PT ;  /* 0x07fffffe06077812 */ /* 0x000fe400078ec0ff */
[--C-:B------:R-:W-:Y:S01]  /*0c50*/  SHF.R.S32.HI R27, RZ, 0x2, R8.reuse ;  /* 0x00000002ff1b7819 */ /* 0x100fe20000011408 */
[----:B------:R-:W-:Y:S01]  /*0c60*/  IMAD.IADD R6, R11, 0x1, -R5 ;  /* 0x000000010b067824 */ /* 0x000fe200078e0a05 */
[----:B------:R-:W-:Y:S01]  /*0c70*/  SHF.R.S32.HI R8, RZ, 0x1f, R8 ;  /* 0x0000001fff087819 */ /* 0x000fe20000011408 */
[----:B------:R-:W-:Y:S02]  /*0c80*/  IMAD.IADD R7, R22, 0x1, -R7 ;  /* 0x0000000116077824 */ /* 0x000fe400078e0a07 */
[----:B------:R-:W-:Y:S01]  /*0c90*/  IMAD.SHL.U32 R24, R14, 0x4, RZ ;  /* 0x000000040e187824 */ /* 0x000fe200078e00ff */
[----:B------:R-:W-:-:S03]  /*0ca0*/  LEA.HI R8, R8, R27, RZ, 0x2 ;  /* 0x0000001b08087211 */ /* 0x000fc600078f10ff */
[C---:B------:R-:W-:Y:S01]  /*0cb0*/  VIADD R9, R24.reuse, 0x10 ;  /* 0x0000001018097836 */ /* 0x040fe20000000000 */
[----:B------:R-:W-:Y:S01]  /*0cc0*/  STL [R1+0x50], R24 ;  /* 0x0000501801007387 */ /* 0x000fe20000100800 */
[----:B------:R-:W-:Y:S01]  /*0cd0*/  VIADD R12, R24, 0x20 ;  /* 0x00000020180c7836 */ /* 0x000fe20000000000 */
[----:B------:R-:W-:Y:S02]  /*0ce0*/  LOP3.LUT R8, R8, 0xfffffffc, RZ, 0xc0, !PT ;  /* 0xfffffffc08087812 */ /* 0x000fe400078ec0ff */
[----:B------:R0:W-:Y:S04]  /*0cf0*/  STL [R1+0x68], R9 ;  /* 0x0000680901007387 */ /* 0x0001e80000100800 */
[----:B------:R1:W-:Y:S01]  /*0d00*/  STL [R1+0x74], R12 ;  /* 0x0000740c01007387 */ /* 0x0003e20000100800 */
[----:B0-----:R-:W-:-:S05]  /*0d10*/  IMAD.IADD R9, R24, 0x1, R9 ;  /* 0x0000000118097824 */ /* 0x001fca00078e0209 */
[----:B------:R-:W-:-:S04]  /*0d20*/  SHF.R.S32.HI R10, RZ, 0x1f, R9 ;  /* 0x0000001fff0a7819 */ /* 0x000fc80000011409 */
[CC--:B------:R-:W-:Y:S02]  /*0d30*/  LEA.HI R15, R10.reuse, R9.reuse, RZ, 0x3 ;  /* 0x000000090a0f7211 */ /* 0x0c0fe400078f18ff */
[----:B------:R-:W-:-:S04]  /*0d40*/  LEA.HI R18, R10, R9, RZ, 0x5 ;  /* 0x000000090a127211 */ /* 0x000fc800078f28ff */
[----:B------:R-:W-:Y:S02]  /*0d50*/  SHF.R.S32.HI R18, RZ, 0x5, R18 ;  /* 0x00000005ff127819 */ /* 0x000fe40000011412 */
[----:B--2---:R-:W-:Y:S02]  /*0d60*/  R2UR UR5, R2 ;  /* 0x00000000020572ca */ /* 0x004fe400000e0000 */
[----:B------:R-:W-:-:S04]  /*0d70*/  SHF.R.S32.HI R2, RZ, 0x4, R3 ;  /* 0x00000004ff027819 */ /* 0x000fc80000011403 */
[C---:B------:R-:W-:Y:S01]  /*0d80*/  LEA.HI R4, R3.reuse, R2, RZ, 0x1 ;  /* 0x0000000203047211 */ /* 0x040fe200078f08ff */
[----:B------:R-:W-:Y:S01]  /*0d90*/  IMAD R21, R2, 0x8, R7 ;  /* 0x0000000802157824 */ /* 0x000fe200078e0207 */
[----:B------:R-:W-:Y:S02]  /*0da0*/  LOP3.LUT R3, R3, 0xfffffff0, RZ, 0xc0, !PT ;  /* 0xfffffff003037812 */ /* 0x000fe400078ec0ff */
[----:B------:R-:W-:Y:S02]  /*0db0*/  LOP3.LUT R5, R4, 0x1ffffffe, RZ, 0xc0, !PT ;  /* 0x1ffffffe04057812 */ /* 0x000fe400078ec0ff */
[----:B------:R-:W-:Y:S01]  /*0dc0*/  LEA.HI R4, R6, R6, RZ, 0x1 ;  /* 0x0000000606047211 */ /* 0x000fe200078f08ff */
[----:B------:R-:W-:Y:S01]  /*0dd0*/  IMAD.IADD R3, R11, 0x1, -R3 ;  /* 0x000000010b037824 */ /* 0x000fe200078e0a03 */
[----:B------:R-:W-:Y:S01]  /*0de0*/  ULOP3.LUT UR5, UR5, 0x1, URZ, 0xfc, !UPT ;  /* 0x0000000105057892 */ /* 0x000fe2000f8efc3f */
[----:B------:R-:W-:Y:S01]  /*0df0*/  IMAD.IADD R5, R2, 0x1, -R5 ;  /* 0x0000000102057824 */ /* 0x000fe200078e0a05 */
[----:B------:R-:W-:-:S02]  /*0e00*/  LOP3.LUT R7, R4, 0x1ffffffe, RZ, 0xc0, !PT ;  /* 0x1ffffffe04077812 */ /* 0x000fc400078ec0ff */
[----:B------:R-:W-:Y:S01]  /*0e10*/  LEA.HI R2, R0, R11, RZ, 0x7 ;  /* 0x0000000b00027211 */ /* 0x000fe200078f38ff */
[----:B------:R-:W-:Y:S02]  /*0e20*/  IMAD.SHL.U32 R5, R5, 0x8, RZ ;  /* 0x0000000805057824 */ /* 0x000fe400078e00ff */
[----:B------:R-:W-:Y:S01]  /*0e30*/  IMAD.IADD R13, R6, 0x1, -R7 ;  /* 0x00000001060d7824 */ /* 0x000fe200078e0a07 */
[----:B------:R-:W-:Y:S01]  /*0e40*/  LOP3.LUT R4, R2, 0xffffff80, RZ, 0xc0, !PT ;  /* 0xffffff8002047812 */ /* 0x000fe200078ec0ff */
[----:B------:R-:W-:Y:S01]  /*0e50*/  IMAD.IADD R6, R24, 0x1, R12 ;  /* 0x0000000118067824 */ /* 0x000fe200078e020c */
[----:B------:R-:W-:-:S03]  /*0e60*/  SHF.R.S32.HI R26, RZ, 0x7, R2 ;  /* 0x00000007ff1a7819 */ /* 0x000fc60000011402 */
[----:B------:R-:W-:Y:S01]  /*0e70*/  IMAD.IADD R23, R11, 0x1, -R4 ;  /* 0x000000010b177824 */ /* 0x000fe200078e0a04 */
[----:B------:R-:W-:Y:S02]  /*0e80*/  SHF.R.S32.HI R7, RZ, 0x1f, R6 ;  /* 0x0000001fff077819 */ /* 0x000fe40000011406 */
[----:B------:R-:W-:Y:S02]  /*0e90*/  LEA.HI R4, R0, R11, RZ, 0x5 ;  /* 0x0000000b00047211 */ /* 0x000fe400078f28ff */
[----:B------:R-:W-:Y:S02]  /*0ea0*/  SHF.R.S32.HI R0, RZ, 0x1f, R3 ;  /* 0x0000001fff007819 */ /* 0x000fe40000011403 */
[CC--:B------:R-:W-:Y:S02]  /*0eb0*/  LEA.HI R17, R7.reuse, R6.reuse, RZ, 0x3 ;  /* 0x0000000607117211 */ /* 0x0c0fe400078f18ff */
[----:B------:R-:W-:Y:S02]  /*0ec0*/  LEA.HI R19, R7, R6, RZ, 0x5 ;  /* 0x0000000607137211 */ /* 0x000fe400078f28ff */
[----:B------:R-:W-:-:S02]  /*0ed0*/  SHF.R.S32.HI R9, RZ, 0x1f, R23 ;  /* 0x0000001fff097819 */ /* 0x000fc40000011417 */
[----:B------:R-:W-:Y:S02]  /*0ee0*/  SHF.R.S32.HI R7, RZ, 0x5, R4 ;  /* 0x00000005ff077819 */ /* 0x000fe40000011404 */
[CC--:B------:R-:W-:Y:S02]  /*0ef0*/  LEA.HI R4, R0.reuse, R3.reuse, RZ, 0x3 ;  /* 0x0000000300047211 */ /* 0x0c0fe400078f18ff */
[----:B------:R-:W-:Y:S01]  /*0f00*/  LEA.HI R0, R0, R3, RZ, 0x2 ;  /* 0x0000000300007211 */ /* 0x000fe200078f10ff */
[----:B------:R-:W-:Y:S01]  /*0f10*/  IMAD R20, R7, 0x10, R3 ;  /* 0x0000001007147824 */ /* 0x000fe200078e0203 */
[----:B------:R-:W-:Y:S01]  /*0f20*/  LEA.HI R10, R9, R23, RZ, 0x2 ;  /* 0x00000017090a7211 */ /* 0x000fe200078f10ff */
[----:B------:R-:W-:Y:S01]  /*0f30*/  IMAD.SHL.U32 R6, R4, 0x10, RZ ;  /* 0x0000001004067824 */ /* 0x000fe200078e00ff */
[----:B------:R-:W-:Y:S01]  /*0f40*/  LOP3.LUT R4, R0, 0x7fffffc, RZ, 0xc0, !PT ;  /* 0x07fffffc00047812 */ /* 0x000fe200078ec0ff */
[----:B------:R-:W-:Y:S01]  /*0f50*/  IMAD.U32 R2, R20, 0x20, R5 ;  /* 0x0000002014027824 */ /* 0x000fe200078e0005 */
[--C-:B------:R-:W-:Y:S01]  /*0f60*/  SHF.R.S32.HI R11, RZ, 0x2, R10.reuse ;  /* 0x00000002ff0b7819 */ /* 0x100fe2000001140a */
[----:B------:R-:W-:Y:S01]  /*0f70*/  IMAD.SHL.U32 R20, R14, 0x8, RZ ;  /* 0x000000080e147824 */ /* 0x000fe200078e00ff */
[----:B-1----:R-:W-:Y:S01]  /*0f80*/  SHF.R.S32.HI R12, RZ, 0x1f, R10 ;  /* 0x0000001fff0c7819 */ /* 0x002fe2000001140a */
[----:B------:R-:W-:Y:S01]  /*0f90*/  IMAD.IADD R4, R3, 0x1, -R4 ;  /* 0x0000000103047824 */ /* 0x000fe200078e0a04 */
[----:B------:R-:W-:Y:S01]  /*0fa0*/  SHF.R.S32.HI R0, RZ, 0x2, R0 ;  /* 0x00000002ff007819 */ /* 0x000fe20000011400 */
[----:B------:R-:W-:Y:S01]  /*0fb0*/  IMAD.IADD R3, R27, 0x1, -R8 ;  /* 0x000000011b037824 */ /* 0x000fe200078e0a08 */
[----:B------:R-:W-:Y:S01]  /*0fc0*/  LEA.HI R12, R12, R11, RZ, 0x3 ;  /* 0x0000000b0c0c7211 */ /* 0x000fe200078f18ff */
[----:B------:R0:W-:Y:S01]  /*0fd0*/  STL [R1+0xbc], R2 ;  /* 0x0000bc0201007387 */ /* 0x0001e20000100800 */
[----:B------:R-:W-:Y:S01]  /*0fe0*/  LEA.HI R9, R9, R23, RZ, 0x5 ;  /* 0x0000001709097211 */ /* 0x000fe200078f28ff */
[----:B------:R-:W-:Y:S01]  /*0ff0*/  IMAD.SHL.U32 R0, R0, 0x40, RZ ;  /* 0x0000004000007824 */ /* 0x000fe200078e00ff */
[----:B------:R-:W-:Y:S01]  /*1000*/  LOP3.LUT R12, R12, 0xfffffff8, RZ, 0xc0, !PT ;  /* 0xfffffff80c0c7812 */ /* 0x000fe200078ec0ff */
[----:B------:R1:W-:Y:S01]  /*1010*/  STL [R1+0x8c], R3 ;  /* 0x00008c0301007387 */ /* 0x0003e20000100800 */
[----:B------:R-:W-:-:S02]  /*1020*/  LOP3.LUT R6, R6, 0x7fffff80, RZ, 0xc0, !PT ;  /* 0x7fffff8006067812 */ /* 0x000fc400078ec0ff */
[----:B------:R-:W-:Y:S01]  /*1030*/  LOP3.LUT R0, R0, 0x40, RZ, 0xc0, !PT ;  /* 0x0000004000007812 */ /* 0x000fe200078ec0ff */
[----:B------:R-:W-:Y:S01]  /*1040*/  IMAD.IADD R12, R11, 0x1, -R12 ;  /* 0x000000010b0c7824 */ /* 0x000fe200078e0a0c */
[----:B------:R-:W-:Y:S01]  /*1050*/  SHF.R.S32.HI R9, RZ, 0x5, R9 ;  /* 0x00000005ff097819 */ /* 0x000fe20000011409 */
[----:B0-----:R-:W-:Y:S01]  /*1060*/  IMAD.SHL.U32 R2, R3, 0x40, RZ ;  /* 0x0000004003027824 */ /* 0x001fe200078e00ff */
[----:B------:R-:W-:Y:S01]  /*1070*/  LOP3.LUT R5, R0, 0x8, R5, 0xf8, !PT ;  /* 0x0000000800057812 */ /* 0x000fe200078ef805 */
[----:B------:R-:W-:Y:S01]  /*1080*/  IMAD R7, R7, 0x100, R6 ;  /* 0x0000010007077824 */ /* 0x000fe200078e0206 */
[----:B------:R-:W-:Y:S01]  /*1090*/  SHF.R.U32.HI R0, RZ, 0x3, R0 ;  /* 0x00000003ff007819 */ /* 0x000fe20000011600 */
[----:B------:R-:W-:Y:S01]  /*10a0*/  IMAD R9, R9, 0x10, R12 ;  /* 0x0000001009097824 */ /* 0x000fe200078e020c */
[----:B------:R-:W-:Y:S01]  /*10b0*/  LOP3.LUT R11, R2, 0xc0, RZ, 0xc0, !PT ;  /* 0x000000c0020b7812 */ /* 0x000fe200078ec0ff */
[----:B------:R-:W-:Y:S01]  /*10c0*/  IMAD.HI R2, R26, 0x55555556, RZ ;  /* 0x555555561a027827 */ /* 0x000fe200078e02ff */
[----:B------:R-:W-:-:S02]  /*10d0*/  LOP3.LUT R0, R5, R0, RZ, 0x3c, !PT ;  /* 0x0000000005007212 */ /* 0x000fc400078e3cff */
[----:B------:R-:W-:Y:S01]  /*10e0*/  SHF.R.U32.HI R8, RZ, 0x3, R11 ;  /* 0x00000003ff087819 */ /* 0x000fe2000001160b */
[----:B------:R-:W-:Y:S01]  /*10f0*/  IMAD R7, R4, 0x10, R7 ;  /* 0x0000001004077824 */ /* 0x000fe200078e0207 */
[----:B------:R-:W-:Y:S01]  /*1100*/  LEA.HI R2, R2, R2, RZ, 0x1 ;  /* 0x0000000202027211 */ /* 0x000fe200078f08ff */
[----:B------:R-:W-:Y:S01]  /*1110*/  IMAD.SHL.U32 R6, R21, 0x20, RZ ;  /* 0x0000002015067824 */ /* 0x000fe200078e00ff */
[----:B-1----:R-:W-:Y:S01]  /*1120*/  LOP3.LUT R3, R11, 0x18, R17, 0xf8, !PT ;  /* 0x000000180b037812 */ /* 0x002fe200078ef811 */
[----:B------:R-:W-:Y:S01]  /*1130*/  STL [R1+0x48], R11 ;  /* 0x0000480b01007387 */ /* 0x000fe20000100800 */
[----:B------:R-:W-:Y:S01]  /*1140*/  IMAD.IADD R7, R0, 0x1, R7 ;  /* 0x0000000100077824 */ /* 0x000fe200078e0207 */
[----:B------:R-:W-:Y:S01]  /*1150*/  SHF.R.S32.HI R5, RZ, 0x1f, R22 ;  /* 0x0000001fff057819 */ /* 0x000fe20000011416 */
[----:B------:R-:W-:Y:S01]  /*1160*/  IMAD R2, R2, -0x3, R26 ;  /* 0xfffffffd02027824 */ /* 0x000fe200078e021a */
[-C--:B------:R-:W-:Y:S01]  /*1170*/  LOP3.LUT R4, R3, R8.reuse, RZ, 0x3c, !PT ;  /* 0x0000000803047212 */ /* 0x080fe200078e3cff */
[----:B------:R-:W-:Y:S01]  /*1180*/  STL [R1+0x5c], R6 ;  /* 0x00005c0601007387 */ /* 0x000fe20000100800 */
[----:B------:R-:W-:Y:S01]  /*1190*/  IMAD.U32 R0, RZ, RZ, UR5 ;  /* 0x00000005ff007e24 */ /* 0x000fe2000f8e00ff */
[----:B------:R-:W-:Y:S01]  /*11a0*/  LOP3.LUT R15, R11, 0x18, R15, 0xf8, !PT ;  /* 0x000000180b0f7812 */ /* 0x000fe200078ef80f */
[----:B------:R-:W-:Y:S01]  /*11b0*/  IMAD R3, R2, 0x40, R9 ;  /* 0x0000004002037824 */ /* 0x000fe200078e0209 */
[----:B------:R-:W-:Y:S01]  /*11c0*/  STL [R1+0x58], R8 ;  /* 0x0000580801007387 */ /* 0x000fe20000100800 */
[C---:B------:R-:W-:Y:S01]  /*11d0*/  VIADD R2, R24.reuse, 0x8 ;  /* 0x0000000818027836 */ /* 0x040fe20000000000 */
[----:B------:R-:W-:Y:S01]  /*11e0*/  SHF.R.S32.HI R19, RZ, 0x5, R19 ;  /* 0x00000005ff137819 */ /* 0x000fe20000011413 */
[----:B------:R-:W-:Y:S01]  /*11f0*/  VIADD R5, R24, 0x18 ;  /* 0x0000001818057836 */ /* 0x000fe20000000000 */
[----:B------:R-:W-:Y:S01]  /*1200*/  STL [R1+0xb4], R3 ;  /* 0x0000b40301007387 */ /* 0x000fe20000100800 */
[----:B------:R-:W-:Y:S01]  /*1210*/  LOP3.LUT R10, R10, 0x7ffffffc, RZ, 0xc0, !PT ;  /* 0x7ffffffc0a0a7812 */ /* 0x000fe200078ec0ff */
[--C-:B------:R-:W-:Y:S01]  /*1220*/  IMAD R18, R18, 0x1800, R6.reuse ;  /* 0x0000180012127824 */ /* 0x100fe200078e0206 */
[----:B------:R-:W-:Y:S01]  /*1230*/  LOP3.LUT R15, R15, R8, RZ, 0x3c, !PT ;  /* 0x000000080f0f7212 */ /* 0x000fe200078e3cff */
[----:B------:R-:W-:Y:S01]  /*1240*/  STL [R1+0xa0], RZ ;  /* 0x0000a0ff01007387 */ /* 0x000fe20000100800 */
[----:B------:R-:W-:-:S03]  /*1250*/  IMAD R19, R19, 0x1800, R6 ;  /* 0x0000180013137824 */ /* 0x000fc600078e0206 */
[----:B------:R-:W-:Y:S01]  /*1260*/  STL [R1+0x44], RZ ;  /* 0x000044ff01007387 */ /* 0x000fe20000100800 */
[----:B------:R-:W-:Y:S02]  /*1270*/  IMAD.IADD R15, R18, 0x1, R15 ;  /* 0x00000001120f7824 */ /* 0x000fe400078e020f */
[----:B------:R-:W-:Y:S01]  /*1280*/  IMAD.IADD R4, R19, 0x1, R4 ;  /* 0x0000000113047824 */ /* 0x000fe200078e0204 */
[----:B------:R0:W-:Y:S01]  /*1290*/  STL [R1+0x60], R0 ;  /* 0x0000600001007387 */ /* 0x0001e20000100800 */
[----:B------:R-:W-:-:S03]  /*12a0*/  CS2R R18, SRZ ;  /* 0x0000000000127805 */ /* 0x000fc6000001ff00 */
[----:B------:R-:W-:Y:S04]  /*12b0*/  STL [R1+0x40], RZ ;  /* 0x000040ff01007387 */ /* 0x000fe80000100800 */
[----:B------:R-:W-:Y:S01]  /*12c0*/  STL [R1+0x38], R20 ;  /* 0x0000381401007387 */ /* 0x000fe20000100800 */
[----:B0-----:R-:W-:-:S03]  /*12d0*/  IMAD.U32 R0, RZ, RZ, UR4 ;  /* 0x00000004ff007e24 */ /* 0x001fc6000f8e00ff */
[----:B------:R0:W-:Y:S04]  /*12e0*/  STL [R1+0x70], R2 ;  /* 0x0000700201007387 */ /* 0x0001e80000100800 */
[----:B------:R1:W-:Y:S04]  /*12f0*/  STL [R1+0xb8], R0 ;  /* 0x0000b80001007387 */ /* 0x0003e80000100800 */
[----:B------:R2:W-:Y:S01]  /*1300*/  STL [R1+0x78], R5 ;  /* 0x0000780501007387 */ /* 0x0005e20000100800 */
[C-C-:B0-----:R-:W-:Y:S02]  /*1310*/  LOP3.LUT R2, R11.reuse, 0x18, R20.reuse, 0xf8, !PT ;  /* 0x000000180b027812 */ /* 0x141fe400078ef814 */
[----:B-1----:R-:W-:-:S02]  /*1320*/  LOP3.LUT R0, R11, 0x8, R20, 0xf8, !PT ;  /* 0x000000080b007812 */ /* 0x002fc400078ef814 */
[-C--:B------:R-:W-:Y:S01]  /*1330*/  LOP3.LUT R2, R2, R8.reuse, RZ, 0x3c, !PT ;  /* 0x0000000802027212 */ /* 0x080fe200078e3cff */
[----:B--2---:R-:W-:Y:S01]  /*1340*/  VIADD R5, R24, 0x28 ;  /* 0x0000002818057836 */ /* 0x004fe20000000000 */
[----:B------:R-:W-:Y:S01]  /*1350*/  LOP3.LUT R0, R0, R8, RZ, 0x3c, !PT ;  /* 0x0000000800007212 */ /* 0x000fe200078e3cff */
[----:B------:R-:W-:Y:S02]  /*1360*/  IMAD.IADD R8, R23, 0x1, -R10 ;  /* 0x0000000117087824 */ /* 0x000fe400078e0a0a */
[C---:B------:R-:W-:Y:S01]  /*1370*/  IMAD.IADD R2, R6.reuse, 0x1, R2 ;  /* 0x0000000106027824 */ /* 0x040fe200078e0202 */
[----:B------:R0:W-:Y:S01]  /*1380*/  STL [R1+0x80], R5 ;  /* 0x0000800501007387 */ /* 0x0001e20000100800 */
[----:B------:R-:W-:Y:S01]  /*1390*/  IMAD.IADD R6, R6, 0x1, R0 ;  /* 0x0000000106067824 */ /* 0x000fe200078e0200 */
[----:B------:R-:W-:Y:S02]  /*13a0*/  LEA R0, R4, UR4, 0x1 ;  /* 0x0000000404007c11 */ /* 0x000fe4000f8e08ff */
[----:B------:R-:W-:Y:S01]  /*13b0*/  STL [R1+0x90], R8 ;  /* 0x0000900801007387 */ /* 0x000fe20000100800 */
[----:B------:R-:W-:-:S02]  /*13c0*/  LEA R2, R2, UR4, 0x1 ;  /* 0x0000000402027c11 */ /* 0x000fc4000f8e08ff */
[----:B0-----:R-:W-:Y:S01]  /*13d0*/  SHF.R.S32.HI R5, RZ, 0x3, R17 ;  /* 0x00000003ff057819 */ /* 0x001fe20000011411 */
[----:B------:R-:W-:-:S04]  /*13e0*/  IMAD R17, R7, 0x2, R16 ;  /* 0x0000000207117824 */ /* 0x000fc800078e0210 */
[----:B------:R0:W-:Y:S04]  /*13f0*/  STL [R1+0xa4], R5 ;  /* 0x0000a40501007387 */ /* 0x0001e80000100800 */
[----:B------:R-:W-:Y:S01]  /*1400*/  STL [R1+0x88], R6 ;  /* 0x0000880601007387 */ /* 0x000fe20000100800 */
[----:B0-----:R-:W-:-:S05]  /*1410*/  LEA R5, R15, UR4, 0x1 ;  /* 0x000000040f057c11 */ /* 0x001fca000f8e08ff */
[----:B------:R-:W-:Y:S04]  /*1420*/  STL [R1+0xac], R5 ;  /* 0x0000ac0501007387 */ /* 0x000fe80000100800 */
[----:B------:R0:W-:Y:S04]  /*1430*/  STL [R1+0xa8], R0 ;  /* 0x0000a80001007387 */ /* 0x0001e80000100800 */
[----:B------:R1:W-:Y:S01]  /*1440*/  STL [R1+0xb0], R2 ;  /* 0x0000b00201007387 */ /* 0x0003e20000100800 */
[----:B0-----:R-:W-:-:S05]  /*1450*/  IMAD R0, R13, 0x8, R3 ;  /* 0x000000080d007824 */ /* 0x001fca00078e0203 */
[----:B------:R1:W-:Y:S02]  /*1460*/  STL [R1+0x94], R0 ;  /* 0x0000940001007387 */ /* 0x0003e40000100800 */
.L_x_12383:
[----:B01-34-:R-:W0:Y:S01]  /*1470*/  LDC.64 R2, c[0x0][0xc88] ;  /* 0x00032200ff027b82 */ /* 0x01be220000000a00 */
[----:B------:R-:W-:Y:S01]  /*1480*/  ULDC.64 UR4, c[0x0][0x208] ;  /* 0x0000820000047ab9 */ /* 0x000fe20000000a00 */
[----:B0-----:R-:W-:-:S05]  /*1490*/  IMAD.WIDE R2, R107, 0x4, R2 ;  /* 0x000000046b027825 */ /* 0x001fca00078e0202 */
[----:B--2---:R0:W2:Y:S01]  /*14a0*/  LDG.E R11, desc[UR4][R2.64] ;  /* 0x00000004020b7981 */ /* 0x0040a2000c1e1900 */
[----:B------:R-:W-:Y:S05]  /*14b0*/  YIELD ;  /* 0x0000000000007946 */ /* 0x000fea0003800000 */
[----:B------:R-:W-:Y:S01]  /*14c0*/  ULDC.64 UR4, c[0x0][0xa28] ;  /* 0x00028a0000047ab9 */ /* 0x000fe20000000a00 */
[----:B------:R-:W-:Y:S01]  /*14d0*/  ULDC.64 UR8, c[0x0][0xa18] ;  /* 0x0002860000087ab9 */ /* 0x000fe20000000a00 */
[----:B------:R-:W-:Y:S01]  /*14e0*/  ISETP.NE.U32.AND P1, PT, RZ, UR4, PT ;  /* 0x00000004ff007c0c */ /* 0x000fe2000bf25070 */
[----:B------:R-:W-:Y:S01]  /*14f0*/  ULDC.64 UR10, c[0x0][0x208] ;  /* 0x00008200000a7ab9 */ /* 0x000fe20000000a00 */
[----:B0-----:R-:W-:Y:S01]  /*1500*/  IMAD.MOV.U32 R3, RZ, RZ, RZ ;  /* 0x000000ffff037224 */ /* 0x001fe200078e00ff */
[----:B------:R-:W-:Y:S01]  /*1510*/  ULDC.64 UR6, c[0x0][0xa08] ;  /* 0x0002820000067ab9 */ /* 0x000fe20000000a00 */
[----:B------:R-:W-:Y:S01]  /*1520*/  ISETP.NE.AND.EX P1, PT, RZ, UR5, PT, P1 ;  /* 0x00000005ff007c0c */ /* 0x000fe2000bf25310 */
[----:B------:R-:W-:Y:S01]  /*1530*/  IMAD.MOV.U32 R79, RZ, RZ, RZ ;  /* 0x000000ffff4f7224 */ /* 0x000fe200078e00ff */
[----:B------:R-:W-:-:S04]  /*1540*/  ISETP.NE.U32.AND P0, PT, RZ, UR6, PT ;  /* 0x00000006ff007c0c */ /* 0x000fc8000bf05070 */
[----:B------:R-:W-:Y:S02]  /*1550*/  ISETP.NE.AND.EX P0, PT, RZ, UR7, PT, P0 ;  /* 0x00000007ff007c0c */ /* 0x000fe4000bf05300 */
[----:B--2---:R-:W-:Y:S01]  /*1560*/  SHF.R.S32.HI R0, RZ, 0x1f, R11 ;  /* 0x0000001fff007819 */ /* 0x004fe2000001140b */
[----:B------:R-:W-:-:S04]  /*1570*/  IMAD.SHL.U32 R27, R11, 0x4, RZ ;  /* 0x000000040b1b7824 */ /* 0x000fc800078e00ff */
        /* <DEDUP_REMOVED lines=10> */
[----:B------:R-:W-:Y:S01]  /*1620*/  ULDC.64 UR4, c[0x0][0x418] ;  /* 0x0001060000047ab9 */ /* 0x000fe20000000a00 */
[----:B------:R-:W-:-:S10]  /*1630*/  IADD3.X R9, R28, UR7, RZ, P3, !PT ;  /* 0x000000071c097c10 */ /* 0x000fd40009ffe4ff */
[----:B------:R-:W-:Y:S01]  /*1640*/  @P2 IADD3 R6, P1, R27, UR8, RZ ;  /* 0x000000081b062c10 */ /* 0x000fe2000ff3e0ff */
[----:B------:R-:W-:Y:S01]  /*1650*/  UISETP.NE.U32.AND UP0, UPT, UR4, URZ, UPT ;  /* 0x0000003f0400728c */ /* 0x000fe2000bf05070 */
[----:B------:R0:W5:Y:S02]  /*1660*/  @P0 LDG.E R79, desc[UR10][R8.64] ;  /* 0x0000000a084f0981 */ /* 0x000164000c1e1900 */
[----:B------:R-:W-:Y:S01]  /*1670*/  @P2 IADD3.X R7, R28, UR9, RZ, P1, !PT ;  /* 0x000000091c072c10 */ /* 0x000fe20008ffe4ff */
[----:B------:R-:W-:-:S04]  /*1680*/  ULDC UR4, c[0x0][0x424] ;  /* 0x0001090000047ab9 */ /* 0x000fc80000000800 */
[----:B------:R-:W2:Y:S01]  /*1690*/  @P2 LDG.E R10, desc[UR10][R6.64] ;  /* 0x0000000a060a2981 */ /* 0x000ea2000c1e1900 */
        /* <DEDUP_REMOVED lines=8> */
[----:B--2---:R0:W-:Y:S01]  /*1720*/  STL [R1+0x28], R10 ;  /* 0x0000280a01007387 */ /* 0x0041e20000100800 */
        /* <DEDUP_REMOVED lines=8> */
[----:B------:R-:W2:Y:S04]  /*17b0*/  LDG.E R0, desc[UR4][R4.64] ;  /* 0x0000000404007981 */ /* 0x000ea8000c1e1900 */
[----:B------:R-:W2:Y:S02]  /*17c0*/  LDG.E R7, desc[UR4][R4.64+0x4] ;  /* 0x0000040404077981 */ /* 0x000ea4000c1e1900 */
[----:B--2---:R-:W-:-:S05]  /*17d0*/  IMAD.IADD R10, R7, 0x1, -R0 ;  /* 0x00000001070a7824 */ /* 0x004fca00078e0a00 */
[----:B------:R1:W-:Y:S02]  /*17e0*/  STL [R1+0x28], R10 ;  /* 0x0000280a01007387 */ /* 0x0003e40000100800 */
.L_x_12236:
[----:B------:R-:W-:Y:S01]  /*17f0*/  ULDC.64 UR4, c[0x0][0xa20] ;  /* 0x0002880000047ab9 */ /* 0x000fe20000000a00 */
[----:B------:R2:W-:Y:S01]  /*1800*/  STL [R1+0x9c], R106 ;  /* 0x00009c6a01007387 */ /* 0x0005e20000100800 */
[----:B------:R-:W-:-:S04]  /*1810*/  ISETP.NE.U32.AND P1, PT, RZ, UR4, PT ;  /* 0x00000004ff007c0c */ /* 0x000fc8000bf25070 */
[----:B------:R-:W-:-:S13]  /*1820*/  ISETP.NE.AND.EX P1, PT, RZ, UR5, PT, P1 ;  /* 0x00000005ff007c0c */ /* 0x000fda000bf25310 */
[----:B--2---:R-:W-:Y:S05]  /*1830*/  @!P1 BRA `(.L_x_12237) ;  /* 0x0000000000149947 */ /* 0x004fea0003800000 */
[----:B0-----:R-:W-:Y:S01]  /*1840*/  IADD3 R4, P0, R27, UR4, RZ ;  /* 0x000000041b047c10 */ /* 0x001fe2000ff1e0ff */
[----:B------:R-:W-:-:S03]  /*1850*/  ULDC.64 UR6, c[0x0][0x208] ;  /* 0x0000820000067ab9 */ /* 0x000fc60000000a00 */
[----:B------:R-:W-:-:S05]  /*1860*/  IADD3.X R5, R28, UR5, RZ, P0, !PT ;  /* 0x000000051c057c10 */ /* 0x000fca00087fe4ff */
[----:B------:R2:W5:Y:S01]  /*1870*/  LDG.E R26, desc[UR6][R4.64] ;  /* 0x00000006041a7981 */ /* 0x000562000c1e1900 */
[----:B------:R-:W-:Y:S05]  /*1880*/  BRA `(.L_x_12238) ;  /* 0x0000000000147947 */ /* 0x000fea0003800000 */
.L_x_12237:
[----:B------:R-:W-:Y:S05]  /*1890*/  @!P0 BRA `(.L_x_12238) ;  /* 0x0000000000108947 */ /* 0x000fea0003800000 */
[----:B------:R-:W-:Y:S02]  /*18a0*/  ULDC.64 UR4, c[0x0][0x208] ;  /* 0x0000820000047ab9 */ /* 0x000fe40000000a00 */
[----:B0-----:R-:W2:Y:S04]  /*18b0*/  LDG.E R5, desc[UR4][R8.64] ;  /* 0x0000000408057981 */ /* 0x001ea8000c1e1900 */
[----:B------:R-:W2:Y:S02]  /*18c0*/  LDG.E R26, desc[UR4][R8.64+0x4] ;  /* 0x00000404081a7981 */ /* 0x000ea4000c1e1900 */
[----:B--2---:R-:W-:-:S07]  /*18d0*/  IMAD.IADD R26, R26, 0x1, -R5 ;  /* 0x000000011a1a7824 */ /* 0x004fce00078e0a05 */
.L_x_12238:
[----:B------:R-:W-:Y:S01]  /*18e0*/  ULDC.64 UR4, c[0x0][0xa10] ;  /* 0x0002840000047ab9 */ /* 0x000fe20000000a00 */
[----:B------:R-:W-:Y:S01]  /*18f0*/  ULDC.64 UR6, c[0x0][0x208] ;  /* 0x0000820000067ab9 */ /* 0x000fe20000000a00 */
[----:B------:R-:W-:Y:S01]  /*1900*/  ISETP.NE.U32.AND P0, PT, RZ, UR4, PT ;  /* 0x00000004ff007c0c */ /* 0x000fe2000bf05070 */
[----:B0-----:R-:W0:Y:S03]  /*1910*/  LDC R8, c[0x0][0x448] ;  /* 0x00011200ff087b82 */ /* 0x001e260000000800 */
[----:B------:R-:W-:Y:S01]  /*1920*/  ISETP.NE.AND.EX P0, PT, RZ, UR5, PT, P0 ;  /* 0x00000005ff007c0c */ /* 0x000fe2000bf05300 */
[----:B------:R-:W-:-:S12]  /*1930*/  ULDC.64 UR4, c[0x0][0xa30] ;  /* 0x00028c0000047ab9 */ /* 0x000fd80000000a00 */
[----:B--2---:R-:W2:Y:S02]  /*1940*/  @P0 LDC.64 R4, c[0x0][0xa10] ;  /* 0x00028400ff040b82 */ /* 0x004ea40000000a00 */
[----:B--2---:R-:W-:-:S05]  /*1950*/  @P0 IMAD.WIDE R4, R25, 0x4, R4 ;  /* 0x0000000419040825 */ /* 0x004fca00078e0204 */
        /* <DEDUP_REMOVED lines=8> */
[----:B0-----:R-:W-:Y:S01]  /*19e0*/  ISETP.NE.AND P1, PT, R8, 0x1, PT ;  /* 0x000000010800780c */ /* 0x001fe20003f25270 */
[----:B------:R-:W-:-:S04]  /*19f0*/  IMAD R12, R105, 0xc0, RZ ;  /* 0x000000c0690c7824 */ /* 0x000fc800078e02ff */
[----:B---3--:R-:W-:Y:S01]  /*1a00*/  VIADD R4, R12, 0xbf ;  /* 0x000000bf0c047836 */ /* 0x008fe20000000000 */
[----:B------:R0:W-:Y:S07]  /*1a10*/  STL [R1+0x84], R12 ;  /* 0x0000840c01007387 */ /* 0x0001ee0000100800 */
[----:B------:R-:W3:Y:S08]  /*1a20*/  @P1 LDC R11, c[0x0][0x44c] ;  /* 0x00011300ff0b1b82 */ /* 0x000ef00000000800 */
[----:B------:R-:W1:Y:S01]  /*1a30*/  @P1 LDC R5, c[0x0][0x450] ;  /* 0x00011400ff051b82 */ /* 0x000e620000000800 */
[----:B--2---:R-:W-:-:S02]  /*1a40*/  @P0 IMAD.IADD R2, R9, 0x1, -R0 ;  /* 0x0000000109020824 */ /* 0x004fc400078e0a00 */
[----:B------:R-:W-:Y:S02]  /*1a50*/  IMAD.IADD R9, R26, 0x1, -R3 ;  /* 0x000000011a097824 */ /* 0x000fe400078e0a03 */
[----:B---3--:R-:W-:-:S04]  /*1a60*/  @P1 IMAD.HI.U32 R0, R4, R11, RZ ;  /* 0x0000000b04001227 */ /* 0x008fc800078e00ff */
[----:B----4-:R-:W-:Y:S01]  /*1a70*/  IMAD.IADD R6, R9, 0x1, R2 ;  /* 0x0000000109067824 */ /* 0x010fe200078e0202 */
[----:B-1----:R-:W-:-:S03]  /*1a80*/  @P1 SHF.R.U32.HI R4, RZ, R5, R0 ;  /* 0x00000005ff041219 */ /* 0x002fc60000011600 */
[C---:B------:R-:W-:Y:S01]  /*1a90*/  VIADD R0, R6.reuse, 0x8f ;  /* 0x0000008f06007836 */ /* 0x040fe20000000000 */
[----:B------:R-:W-:Y:S01]  /*1aa0*/  IADD3 R112, R6, 0x90, -R10 ;  /* 0x0000009006707810 */ /* 0x000fe20007ffe80a */
[----:B------:R0:W-:Y:S02]  /*1ab0*/  STL [R1+0x2c], R6 ;  /* 0x00002c0601007387 */ /* 0x0001e40000100800 */
[----:B------:R-:W-:-:S04]  /*1ac0*/  IMAD.HI R0, R0, 0x38e38e39, RZ ;  /* 0x38e38e3900007827 */ /* 0x000fc800078e02ff */
[----:B------:R-:W-:Y:S01]  /*1ad0*/  IMAD.IADD R4, R112, 0x1, R4 ;  /* 0x0000000170047824 */ /* 0x000fe200078e0204 */
[----:B------:R-:W-:-:S03]  /*1ae0*/  SHF.R.U32.HI R157, RZ, 0x1f, R0 ;  /* 0x0000001fff9d7819 */ /* 0x000fc60000011600 */
[----:B------:R-:W-:Y:S01]  /*1af0*/  IMAD.HI R4, R4, 0x38e38e39, RZ ;  /* 0x38e38e3904047827 */ /* 0x000fe200078e02ff */
[----:B------:R-:W-:-:S03]  /*1b00*/  LEA.HI.SX32 R157, R0, R157, 0x1b ;  /* 0x0000009d009d7211 */ /* 0x000fc600078fdaff */
        /* <DEDUP_REMOVED lines=38> */
.L_x_12241:
[----:B------:R-:W-:Y:S05]  /*1d70*/  BSYNC B6 ;  /* 0x0000000000067941 */ /* 0x000fea0003800000 */
.L_x_12240:
        /* <DEDUP_REMOVED lines=20> */
.L_x_12243:
[----:B------:R-:W-:Y:S05]  /*1ec0*/  BSYNC B6 ;  /* 0x0000000000067941 */ /* 0x000fea0003800000 */
.L_x_12242:
[----:B------:R-:W-:Y:S01]  /*1ed0*/  ULDC.64 UR4, c[0x0][0x9f8] ;  /* 0x00027e0000047ab9 */ /* 0x000fe20000000a00 */
[----:B------:R-:W2:Y:S01]  /*1ee0*/  LDL.64 R30, [R1+0x38] ;  /* 0x00003800011e7983 */ /* 0x000ea20000100a00 */
[----:B------:R-:W-:Y:S01]  /*1ef0*/  ISETP.NE.U32.AND P0, PT, RZ, UR4, PT ;  /* 0x00000004ff007c0c */ /* 0x000fe2000bf05070 */
[----:B------:R-:W-:Y:S02]  /*1f00*/  IMAD.IADD R79, R79, 0x1, R26 ;  /* 0x000000014f4f7824 */ /* 0x000fe400078e021a */
[----:B------:R-:W2:Y:S01]  /*1f10*/  LDL.64 R40, [R1+0x38] ;  /* 0x0000380001287983 */ /* 0x000ea20000100a00 */
[----:B------:R-:W-:Y:S01]  /*1f20*/  ISETP.NE.AND.EX P0, PT, RZ, UR5, PT, P0 ;  /* 0x00000005ff007c0c */ /* 0x000fe2000bf05300 */
[----:B------:R-:W-:Y:S01]  /*1f30*/  ULDC.64 UR6, c[0x0][0x208] ;  /* 0x0000820000067ab9 */ /* 0x000fe20000000a00 */
[----:B------:R-:W0:Y:S01]  /*1f40*/  LDC.64 R32, c[0x0][0x300] ;  /* 0x0000c000ff207b82 */ /* 0x000e220000000a00 */
[----:B------:R-:W3:Y:S04]  /*1f50*/  LDL.LU R38, [R1] ;  /* 0x0000000001267983 */ /* 0x000ee80000300800 */
[----:B------:R-:W4:Y:S01]  /*1f60*/  LDL.64 R12, [R1+0x50] ;  /* 0x00005000010c7983 */ /* 0x000f220000100a00 */
[----:B------:R-:W1:Y:S01]  /*1f70*/  S2R R20, SR_TID.X ;  /* 0x0000000000147919 */ /* 0x000e620000002100 */
[----:B------:R-:W-:Y:S01]  /*1f80*/  SHF.R.S32.HI R8, RZ, 0x1f, R106 ;  /* 0x0000001fff087819 */ /* 0x000fe2000001146a */
[----:B------:R-:W4:Y:S03]  /*1f90*/  LDC.64 R70, c[0x0][0x408] ;  /* 0x00010200ff467b82 */ /* 0x000f260000000a00 */
[----:B------:R-:W-:-:S02]  /*1fa0*/  @P0 IADD3 R4, P1, R27, UR4, RZ ;  /* 0x000000041b040c10 */ /* 0x000fc4000ff3e0ff */
[----:B------:R-:W3:Y:S02]  /*1fb0*/  LDL.64 R26, [R1+0x50] ;  /* 0x00005000011a7983 */ /* 0x000ee40000100a00 */
[----:B------:R-:W-:Y:S01]  /*1fc0*/  @P0 IADD3.X R5, R28, UR5, RZ, P1, !PT ;  /* 0x000000051c050c10 */ /* 0x000fe20008ffe4ff */
[----:B------:R-:W-:Y:S01]  /*1fd0*/  ULDC.64 UR4, c[0x0][0x308] ;  /* 0x0000c20000047ab9 */ /* 0x000fe20000000a00 */
[----:B------:R-:W-:Y:S01]  /*1fe0*/  SHF.R.S32.HI R36, RZ, 0x1f, R22 ;  /* 0x0000001fff247819 */ /* 0x000fe20000011416 */
[----:B------:R-:W3:Y:S02]  /*1ff0*/  LDC.64 R76, c[0x0][0x3f8] ;  /* 0x0000fe00ff4c7b82 */ /* 0x000ee40000000a00 */
[----:B------:R1:W3:Y:S01]  /*2000*/  @P0 LDG.E R25, desc[UR6][R4.64] ;  /* 0x0000000604190981 */ /* 0x0002e2000c1e1900 */
[----:B------:R-:W-:Y:S01]  /*2010*/  SHF.R.S32.HI R11, RZ, 0x1f, R79 ;  /* 0x0000001fff0b7819 */ /* 0x000fe2000001144f */
[----:B------:R-:W-:Y:S01]  /*2020*/  ULDC.64 UR6, c[0x0][0xa08] ;  /* 0x0002820000067ab9 */ /* 0x000fe20000000a00 */
[----:B0-----:R-:W-:Y:S01]  /*2030*/  IMAD.WIDE.U32 R6, R79, R32, RZ ;  /* 0x000000204f067225 */ /* 0x001fe200078e00ff */
[----:B------:R-:W-:-:S03]  /*2040*/  ISETP.NE.U32.AND P0, PT, RZ, UR6, PT ;  /* 0x00000006ff007c0c */ /* 0x000fc6000bf05070 */
[----:B------:R-:W-:Y:S01]  /*2050*/  IMAD R0, R11, R32, RZ ;  /* 0x000000200b007224 */ /* 0x000fe200078e02ff */
[----:B------:R-:W-:-:S03]  /*2060*/  ISETP.NE.AND.EX P0, PT, RZ, UR7, PT, P0 ;  /* 0x00000007ff007c0c */ /* 0x000fc6000bf05300 */
[----:B------:R-:W-:-:S04]  /*2070*/  IMAD R3, R79, R33, R0 ;  /* 0x000000214f037224 */ /* 0x000fc800078e0200 */
[----:B------:R-:W-:Y:S02]  /*2080*/  IMAD.IADD R7, R7, 0x1, R3 ;  /* 0x0000000107077824 */ /* 0x000fe400078e0203 */
[----:B------:R-:W-:Y:S02]  /*2090*/  IMAD R3, R8, UR4, RZ ;  /* 0x0000000408037c24 */ /* 0x000fe4000f8e02ff */
[----:B-1----:R-:W-:Y:S01]  /*20a0*/  IMAD.WIDE.U32 R4, R106, UR4, R6 ;  /* 0x000000046a047c25 */ /* 0x002fe2000f8e0006 */
[----:B------:R-:W-:-:S03]  /*20b0*/  SHF.R.U32.HI R37, RZ, 0x7, R20 ;  /* 0x00000007ff257819 */ /* 0x000fc60000011614 */
[----:B------:R-:W-:Y:S01]  /*20c0*/  IMAD R3, R106, UR5, R3 ;  /* 0x000000056a037c24 */ /* 0x000fe2000f8e0203 */
[----:B------:R-:W-:Y:S01]  /*20d0*/  ISETP.NE.AND P6, PT, R37, 0x1, PT ;  /* 0x000000012500780c */ /* 0x000fe20003fc5270 */
[----:B------:R-:W-:Y:S02]  /*20e0*/  ULDC.64 UR4, c[0x0][0x310] ;  /* 0x0000c40000047ab9 */ /* 0x000fe40000000a00 */
[----:B------:R-:W-:Y:S02]  /*20f0*/  IMAD.IADD R5, R5, 0x1, R3 ;  /* 0x0000000105057824 */ /* 0x000fe400078e0203 */
[----:B--2---:R-:W-:-:S05]  /*2100*/  IMAD.MOV.U32 R40, RZ, RZ, R30 ;  /* 0x000000ffff287224 */ /* 0x004fca00078e001e */
[----:B------:R-:W-:Y:S01]  /*2110*/  SHF.R.S32.HI R41, RZ, 0x1f, R40 ;  /* 0x0000001fff297819 */ /* 0x000fe20000011428 */
[----:B----4-:R-:W0:Y:S01]  /*2120*/  LDC R13, c[0x0][0x3f4] ;  /* 0x0000fd00ff0d7b82 */ /* 0x010e220000000800 */
[----:B---3--:R-:W-:-:S05]  /*2130*/  IMAD.MOV.U32 R26, RZ, RZ, R12 ;  /* 0x000000ffff1a7224 */ /* 0x008fca00078e000c */
[----:B------:R-:W-:Y:S02]  /*2140*/  SHF.R.S32.HI R27, RZ, 0x1f, R26 ;  /* 0x0000001fff1b7819 */ /* 0x000fe4000001141a */
[----:B------:R-:W-:Y:S02]  /*2150*/  SHF.R.S32.HI R0, RZ, 0x1f, R25 ;  /* 0x0000001fff007819 */ /* 0x000fe40000011419 */
[----:B------:R-:W-:Y:S02]  /*2160*/  SEL R21, R25, RZ, !P0 ;  /* 0x000000ff19157207 */ /* 0x000fe40004000000 */
[----:B------:R-:W2:Y:S01]  /*2170*/  LDL R25, [R1+0x48] ;  /* 0x0000480001197983 */ /* 0x000ea20000100800 */
[----:B------:R-:W-:-:S03]  /*2180*/  SEL R87, R0, RZ, !P0 ;  /* 0x000000ff00577207 */ /* 0x000fc60004000000 */
[----:B------:R-:W-:Y:S02]  /*2190*/  STL [R1+0x3c], R41 ;  /* 0x00003c2901007387 */ /* 0x000fe40000100800 */
[----:B------:R-:W-:Y:S02]  /*21a0*/  IMAD R0, R87, UR4, RZ ;  /* 0x0000000457007c24 */ /* 0x000fe4000f8e02ff */
[----:B------:R1:W-:Y:S04]  /*21b0*/  STL [R1+0x54], R27 ;  /* 0x0000541b01007387 */ /* 0x0003e80000100800 */
[----:B------:R-:W3:Y:S04]  /*21c0*/  LDL R39, [R1+0x8c] ;  /* 0x00008c0001277983 */ /* 0x000ee80000100800 */
[----:B------:R-:W4:Y:S04]  /*21d0*/  LDL R42, [R1+0x58] ;  /* 0x00005800012a7983 */ /* 0x000f280000100800 */
[----:B------:R-:W4:Y:S01]  /*21e0*/  LDL R43, [R1+0x5c] ;  /* 0x00005c00012b7983 */ /* 0x000f220000100800 */
[----:B------:R-:W-:-:S02]  /*21f0*/  IMAD R3, R21, UR5, R0 ;  /* 0x0000000515037c24 */ /* 0x000fc4000f8e0200 */
[----:B------:R-:W-:Y:S02]  /*2200*/  VIADD R0, R40, 0x10 ;  /* 0x0000001028007836 */ /* 0x000fe40000000000 */
[----:B------:R-:W-:Y:S01]  /*2210*/  IMAD.WIDE.U32 R28, R21, UR4, R4 ;  /* 0x00000004151c7c25 */ /* 0x000fe2000f8e0004 */
        /* <DEDUP_REMOVED lines=22> */
[----:B------:R-:W-:Y:S01]  /*2380*/  IMAD R8, R36, R70, RZ ;  /* 0x0000004624087224 */ /* 0x000fe200078e02ff */
[----:B------:R-:W-:Y:S01]  /*2390*/  ISETP.GE.AND P0, PT, R4, UR4, PT ;  /* 0x0000000404007c0c */ /* 0x000fe2000bf06270 */
[----:B------:R-:W-:Y:S01]  /*23a0*/  VIADD R6, R40, 0x40 ;  /* 0x0000004028067836 */ /* 0x000fe20000000000 */
[----:B------:R-:W-:Y:S01]  /*23b0*/  ISETP.GE.AND P1, PT, R5, UR4, PT ;  /* 0x0000000405007c0c */ /* 0x000fe2000bf26270 */
[----:B------:R-:W-:Y:S01]  /*23c0*/  IMAD R15, R22, R71, R8 ;  /* 0x00000047160f7224 */ /* 0x000fe200078e0208 */
[----:B------:R-:W-:-:S02]  /*23d0*/  SEL R8, RZ, 0x4, P0 ;  /* 0x00000004ff087807 */ /* 0x000fc40000000000 */
[----:B------:R-:W-:Y:S02]  /*23e0*/  SEL R9, RZ, 0x8, P1 ;  /* 0x00000008ff097807 */ /* 0x000fe40000800000 */
[----:B------:R-:W-:Y:S02]  /*23f0*/  ISETP.GE.AND P0, PT, R6, UR4, PT ;  /* 0x0000000406007c0c */ /* 0x000fe4000bf06270 */
[----:B------:R-:W-:Y:S02]  /*2400*/  LOP3.LUT R7, R9, R7, R8, 0xfe, !PT ;  /* 0x0000000709077212 */ /* 0x000fe400078efe08 */
[----:B------:R-:W-:Y:S02]  /*2410*/  SEL R12, RZ, 0x10, P0 ;  /* 0x00000010ff0c7807 */ /* 0x000fe40000000000 */
[-C--:B0-----:R-:W-:Y:S01]  /*2420*/  ISETP.GE.AND P3, PT, R4, R13.reuse, PT ;  /* 0x0000000d0400720c */ /* 0x081fe20003f66270 */
[----:B------:R-:W-:Y:S01]  /*2430*/  IMAD R87, R87, UR6, RZ ;  /* 0x0000000657577c24 */ /* 0x000fe2000f8e02ff */
[----:B------:R-:W-:Y:S01]  /*2440*/  LOP3.LUT R12, R7, R12, RZ, 0xfc, !PT ;  /* 0x0000000c070c7212 */ /* 0x000fe200078efcff */
[----:B------:R-:W-:Y:S01]  /*2450*/  IMAD R7, R36, R76, RZ ;  /* 0x0000004c24077224 */ /* 0x000fe200078e02ff */
[-C--:B------:R-:W-:Y:S01]  /*2460*/  ISETP.GE.AND P0, PT, R40, R13.reuse, PT ;  /* 0x0000000d2800720c */ /* 0x080fe20003f06270 */
[----:B------:R-:W-:Y:S01]  /*2470*/  IMAD.WIDE.U32 R34, R22, R70, R40 ;  /* 0x0000004616227225 */ /* 0x000fe200078e0028 */
[----:B------:R-:W-:-:S03]  /*2480*/  ISETP.GE.AND P1, PT, R0, R13, PT ;  /* 0x0000000d0000720c */ /* 0x000fc60003f26270 */
[----:B------:R-:W-:Y:S01]  /*2490*/  IMAD.WIDE.U32 R68, R22, R70, R26 ;  /* 0x0000004616447225 */ /* 0x000fe200078e001a */
[----:B------:R-:W-:-:S03]  /*24a0*/  LOP3.LUT R38, R38, 0xfffffffe, RZ, 0xc0, !PT ;  /* 0xfffffffe26267812 */ /* 0x000fc600078ec0ff */
[C---:B------:R-:W-:Y:S02]  /*24b0*/  IMAD R87, R21.reuse, UR7, R87 ;  /* 0x0000000715577c24 */ /* 0x040fe4000f8e0257 */
[----:B------:R-:W-:Y:S01]  /*24c0*/  IMAD.WIDE.U32 R30, R21, UR6, R30 ;  /* 0x00000006151e7c25 */ /* 0x000fe2000f8e001e */
[----:B------:R-:W-:-:S03]  /*24d0*/  SEL R9, R13, RZ, P1 ;  /* 0x000000ff0d097207 */ /* 0x000fc60000800000 */
[----:B------:R-:W-:Y:S01]  /*24e0*/  IMAD R21, R22, R77, R7 ;  /* 0x0000004d16157224 */ /* 0x000fe200078e0207 */
[----:B------:R-:W-:Y:S01]  /*24f0*/  SEL R7, R13, RZ, P0 ;  /* 0x000000ff0d077207 */ /* 0x000fe20000000000 */
[----:B------:R-:W-:Y:S02]  /*2500*/  IMAD.IADD R35, R35, 0x1, R15 ;  /* 0x0000000123237824 */ /* 0x000fe400078e020f */
[----:B------:R-:W-:Y:S01]  /*2510*/  IMAD.IADD R69, R15, 0x1, R69 ;  /* 0x000000010f457824 */ /* 0x000fe200078e0245 */
[----:B------:R-:W-:Y:S01]  /*2520*/  SEL R15, R13, RZ, P3 ;  /* 0x000000ff0d0f7207 */ /* 0x000fe20001800000 */
[----:B------:R-:W-:Y:S01]  /*2530*/  IMAD.IADD R8, R40, 0x1, R7 ;  /* 0x0000000128087824 */ /* 0x000fe200078e0207 */
[----:B------:R-:W-:Y:S01]  /*2540*/  @P3 LOP3.LUT R38, R38, 0x1, RZ, 0xfc, !PT ;  /* 0x0000000126263812 */ /* 0x000fe200078efcff */
[----:B------:R-:W-:Y:S02]  /*2550*/  IMAD.IADD R14, R0, 0x1, R9 ;  /* 0x00000001000e7824 */ /* 0x000fe400078e0209 */
[----:B------:R-:W-:Y:S01]  /*2560*/  IMAD.WIDE.U32 R72, R22, R76, R40 ;  /* 0x0000004c16487225 */ /* 0x000fe200078e0028 */
[----:B------:R-:W-:-:S03]  /*2570*/  SHF.R.S32.HI R9, RZ, 0x1f, R8 ;  /* 0x0000001fff097819 */ /* 0x000fc60000011408 */
[----:B------:R-:W-:-:S04]  /*2580*/  IMAD.WIDE.U32 R74, R22, R76, R26 ;  /* 0x0000004c164a7225 */ /* 0x000fc800078e001a */
[----:B------:R-:W-:Y:S01]  /*2590*/  IMAD.IADD R20, R4, 0x1, R15 ;  /* 0x0000000104147824 */ /* 0x000fe200078e020f */
[----:B------:R-:W-:Y:S01]  /*25a0*/  SHF.R.S32.HI R15, RZ, 0x1f, R14 ;  /* 0x0000001fff0f7819 */ /* 0x000fe2000001140e */
[----:B------:R-:W-:Y:S02]  /*25b0*/  IMAD.IADD R73, R73, 0x1, R21 ;  /* 0x0000000149497824 */ /* 0x000fe400078e0215 */
[----:B------:R-:W-:Y:S01]  /*25c0*/  IMAD.IADD R75, R21, 0x1, R75 ;  /* 0x00000001154b7824 */ /* 0x000fe200078e024b */
[----:B------:R-:W-:Y:S02]  /*25d0*/  SHF.R.S32.HI R21, RZ, 0x1f, R20 ;  /* 0x0000001fff157819 */ /* 0x000fe40000011414 */
[CC--:B------:R-:W-:Y:S02]  /*25e0*/  LEA.HI R10, R9.reuse, R8.reuse, RZ, 0x5 ;  /* 0x00000008090a7211 */ /* 0x0c0fe400078f28ff */
[----:B------:R-:W-:Y:S02]  /*25f0*/  LOP3.LUT R38, R38, 0xfffffffd, RZ, 0xc0, !PT ;  /* 0xfffffffd26267812 */ /* 0x000fe400078ec0ff */
[----:B------:R-:W-:-:S02]  /*2600*/  LEA.HI R7, R9, R8, RZ, 0x3 ;  /* 0x0000000809077211 */ /* 0x000fc400078f18ff */
[CC--:B------:R-:W-:Y:S02]  /*2610*/  LEA.HI R8, R15.reuse, R14.reuse, RZ, 0x3 ;  /* 0x0000000e0f087211 */ /* 0x0c0fe400078f18ff */
[----:B------:R-:W-:Y:S02]  /*2620*/  LEA.HI R15, R15, R14, RZ, 0x5 ;  /* 0x0000000e0f0f7211 */ /* 0x000fe400078f28ff */
[CC--:B------:R-:W-:Y:S02]  /*2630*/  LEA.HI R9, R21.reuse, R20.reuse, RZ, 0x3 ;  /* 0x0000001415097211 */ /* 0x0c0fe400078f18ff */
[----:B------:R-:W-:Y:S02]  /*2640*/  LEA.HI R20, R21, R20, RZ, 0x5 ;  /* 0x0000001415147211 */ /* 0x000fe400078f28ff */
[----:B------:R-:W-:Y:S02]  /*2650*/  SHF.R.S32.HI R14, RZ, 0x5, R10 ;  /* 0x00000005ff0e7819 */ /* 0x000fe4000001140a */
[----:B-1---5:R-:W-:-:S02]  /*2660*/  SHF.R.S32.HI R27, RZ, 0x1f, R107 ;  /* 0x0000001fff1b7819 */ /* 0x022fc4000001146b */
[----:B------:R-:W-:Y:S02]  /*2670*/  SHF.R.S32.HI R21, RZ, 0x5, R15 ;  /* 0x00000005ff157819 */ /* 0x000fe4000001140f */
[----:B------:R-:W-:Y:S01]  /*2680*/  SHF.R.S32.HI R26, RZ, 0x5, R20 ;  /* 0x00000005ff1a7819 */ /* 0x000fe20000011414 */
[----:B------:R-:W-:Y:S01]  /*2690*/  VIADD R80, R40, 0x50 ;  /* 0x0000005028507836 */ /* 0x000fe20000000000 */
[----:B------:R-:W-:Y:S01]  /*26a0*/  IADD3 R78, P2, R22, R79, RZ ;  /* 0x0000004f164e7210 */ /* 0x000fe20007f5e0ff */
[----:B------:R-:W-:-:S04]  /*26b0*/  IMAD.WIDE.U32 R72, R107, R76, R72 ;  /* 0x0000004c6b487225 */ /* 0x000fc800078e0048 */
[----:B------:R-:W-:Y:S01]  /*26c0*/  IMAD.X R79, R36, 0x1, R11, P2 ;  /* 0x00000001244f7824 */ /* 0x000fe200010e060b */
[----:B------:R-:W-:Y:S01]  /*26d0*/  ISETP.GE.AND P2, PT, R80, UR4, PT ;  /* 0x0000000450007c0c */ /* 0x000fe2000bf46270 */
[----:B------:R-:W-:-:S04]  /*26e0*/  IMAD.WIDE.U32 R74, R107, R76, R74 ;  /* 0x0000004c6b4a7225 */ /* 0x000fc800078e004a */
[----:B------:R-:W-:Y:S01]  /*26f0*/  IMAD.SHL.U32 R108, R13, 0x2, RZ ;  /* 0x000000020d6c7824 */ /* 0x000fe200078e00ff */
[----:B------:R-:W-:Y:S01]  /*2700*/  SEL R13, RZ, 0x20, P2 ;  /* 0x00000020ff0d7807 */ /* 0x000fe20001000000 */
[----:B------:R-:W-:Y:S01]  /*2710*/  IMAD R93, R71, 0x90, RZ ;  /* 0x00000090475d7824 */ /* 0x000fe200078e02ff */
[----:B------:R-:W-:Y:S01]  /*2720*/  LOP3.LUT R11, R9, 0xfffffff8, RZ, 0xc0, !PT ;  /* 0xfffffff8090b7812 */ /* 0x000fe200078ec0ff */
[----:B------:R-:W-:-:S04]  /*2730*/  IMAD.WIDE.U32 R34, R107, R70, R34 ;  /* 0x000000466b227225 */ /* 0x000fc800078e0022 */
[----:B------:R-:W-:Y:S01]  /*2740*/  IMAD.WIDE.U32 R68, R107, R70, R68 ;  /* 0x000000466b447225 */ /* 0x000fe200078e0044 */
[----:B------:R-:W-:-:S03]  /*2750*/  SHF.R.S32.HI R99, RZ, 0x1f, R11 ;  /* 0x0000001fff637819 */ /* 0x000fc6000001140b */
[----:B------:R-:W-:Y:S02]  /*2760*/  VIADD R110, R37, 0x8 ;  /* 0x00000008256e7836 */ /* 0x000fe40000000000 */
[----:B------:R-:W-:Y:S01]  /*2770*/  IMAD.IADD R87, R31, 0x1, R87 ;  /* 0x000000011f577824 */ /* 0x000fe200078e0257 */
[----:B------:R-:W-:Y:S01]  /*2780*/  @!P6 BAR.SYNC.DEFER_BLOCKING 0x9, 0x100 ;  /* 0x024400000000eb1d */ /* 0x000fe20000010000 */
[----:B---3--:R-:W-:Y:S02]  /*2790*/  LOP3.LUT P3, RZ, R39, 0x2, RZ, 0xc0, !PT ;  /* 0x0000000227ff7812 */ /* 0x008fe4000786c0ff */
[C---:B--2---:R-:W-:Y:S02]  /*27a0*/  LOP3.LUT R10, R25.reuse, 0x18, R7, 0xf8, !PT ;  /* 0x00000018190a7812 */ /* 0x044fe400078ef807 */
[----:B------:R-:W-:Y:S02]  /*27b0*/  LOP3.LUT R20, R25, 0x18, R8, 0xf8, !PT ;  /* 0x0000001819147812 */ /* 0x000fe400078ef808 */
[----:B----4-:R-:W-:Y:S01]  /*27c0*/  LOP3.LUT R15, R10, R42, RZ, 0x3c, !PT ;  /* 0x0000002a0a0f7212 */ /* 0x010fe200078e3cff */
[----:B------:R-:W-:-:S06]  /*27d0*/  IMAD R10, R27, R70, RZ ;  /* 0x000000461b0a7224 */ /* 0x000fcc00078e02ff */
[----:B------:R-:W-:-:S05]  /*27e0*/  @P3 LOP3.LUT R38, R38, 0x2, RZ, 0xfc, !PT ;  /* 0x0000000226263812 */ /* 0x000fca00078efcff */
[----:B------:R0:W-:Y:S01]  /*27f0*/  STL [R1], R38 ;  /* 0x0000002601007387 */ /* 0x0001e20000100800 */
[----:B------:R-:W-:Y:S01]  /*2800*/  LOP3.LUT R20, R20, R42, RZ, 0x3c, !PT ;  /* 0x0000002a14147212 */ /* 0x000fe200078e3cff */
[----:B------:R-:W-:Y:S01]  /*2810*/  IMAD R21, R21, 0x1200, R43 ;  /* 0x0000120015157824 */ /* 0x000fe200078e022b */
[----:B------:R-:W-:Y:S01]  /*2820*/  LOP3.LUT R25, R25, 0x18, R9, 0xf8, !PT ;  /* 0x0000001819197812 */ /* 0x000fe200078ef809 */
[----:B------:R-:W-:Y:S02]  /*2830*/  IMAD R83, R107, R71, R10 ;  /* 0x000000476b537224 */ /* 0x000fe400078e020a */
[----:B------:R-:W-:Y:S01]  /*2840*/  IMAD R10, R27, R76, RZ ;  /* 0x0000004c1b0a7224 */ /* 0x000fe200078e02ff */
[----:B------:R-:W-:Y:S01]  /*2850*/  LOP3.LUT R25, R25, R42, RZ, 0x3c, !PT ;  /* 0x0000002a19197212 */ /* 0x000fe200078e3cff */
[----:B------:R-:W-:Y:S02]  /*2860*/  IMAD R14, R14, 0x1200, R43 ;  /* 0x000012000e0e7824 */ /* 0x000fe400078e022b */
[----:B------:R-:W-:-:S02]  /*2870*/  IMAD.IADD R103, R21, 0x1, R20 ;  /* 0x0000000115677824 */ /* 0x000fc400078e0214 */
[----:B------:R-:W-:Y:S02]  /*2880*/  IMAD R26, R26, 0x1200, R43 ;  /* 0x000012001a1a7824 */ /* 0x000fe400078e022b */
[----:B------:R-:W-:Y:S02]  /*2890*/  IMAD R21, R107, R77, R10 ;  /* 0x0000004d6b157224 */ /* 0x000fe400078e020a */
[----:B------:R-:W-:Y:S02]  /*28a0*/  IMAD.IADD R104, R14, 0x1, R15 ;  /* 0x000000010e687824 */ /* 0x000fe400078e020f */
[----:B------:R-:W-:Y:S02]  /*28b0*/  IMAD R15, R33, 0x90, RZ ;  /* 0x00000090210f7824 */ /* 0x000fe400078e02ff */
[----:B------:R-:W-:Y:S02]  /*28c0*/  IMAD.IADD R102, R26, 0x1, R25 ;  /* 0x000000011a667824 */ /* 0x000fe400078e0219 */
[----:B------:R-:W-:Y:S01]  /*28d0*/  IMAD.WIDE.U32 R32, R32, 0x90, RZ ;  /* 0x0000009020207825 */ /* 0x000fe200078e00ff */
[----:B------:R-:W-:-:S03]  /*28e0*/  LOP3.LUT R27, R7, 0xfffffff8, RZ, 0xc0, !PT ;  /* 0xfffffff8071b7812 */ /* 0x000fc600078ec0ff */
[----:B------:R-:W-:Y:S02]  /*28f0*/  IMAD.IADD R85, R73, 0x1, R21 ;  /* 0x0000000149557824 */ /* 0x000fe400078e0215 */
[----:B------:R-:W-:Y:S01]  /*2900*/  IMAD.IADD R82, R21, 0x1, R75 ;  /* 0x0000000115527824 */ /* 0x000fe200078e024b */
[----:B------:R-:W-:Y:S01]  /*2910*/  LOP3.LUT R21, R12, R13, RZ, 0xfc, !PT ;  /* 0x0000000d0c157212 */ /* 0x000fe200078efcff */
[----:B------:R-:W-:Y:S01]  /*2920*/  IMAD R25, R77, 0x90, RZ ;  /* 0x000000904d197824 */ /* 0x000fe200078e02ff */
[----:B------:R-:W-:Y:S01]  /*2930*/  LOP3.LUT R10, R8, 0xfffffff8, RZ, 0xc0, !PT ;  /* 0xfffffff8080a7812 */ /* 0x000fe200078ec0ff */
[----:B------:R-:W-:Y:S01]  /*2940*/  IMAD.WIDE.U32 R70, R70, 0x90, RZ ;  /* 0x0000009046467825 */ /* 0x000fe200078e00ff */
[----:B------:R-:W-:-:S03]  /*2950*/  LOP3.LUT R13, R21, 0x2, RZ, 0xc0, !PT ;  /* 0x00000002150d7812 */ /* 0x000fc600078ec0ff */
[----:B------:R-:W-:Y:S01]  /*2960*/  IMAD.WIDE.U32 R76, R76, 0x90, RZ ;  /* 0x000000904c4c7825 */ /* 0x000fe200078e00ff */
[C---:B------:R-:W-:Y:S02]  /*2970*/  LOP3.LUT R14, R21.reuse, 0x4, RZ, 0xc0, !PT ;  /* 0x00000004150e7812 */ /* 0x040fe400078ec0ff */
[----:B------:R-:W-:Y:S01]  /*2980*/  LOP3.LUT R20, R21, 0x10, RZ, 0xc0, !PT ;  /* 0x0000001015147812 */ /* 0x000fe200078ec0ff */
[----:B------:R-:W-:Y:S01]  /*2990*/  IMAD.IADD R90, R33, 0x1, R15 ;  /* 0x00000001215a7824 */ /* 0x000fe200078e020f */
[----:B------:R-:W-:Y:S01]  /*29a0*/  LOP3.LUT R15, R21, 0x8, RZ, 0xc0, !PT ;  /* 0x00000008150f7812 */ /* 0x000fe200078ec0ff */
[----:B------:R-:W-:Y:S01]  /*29b0*/  IMAD.IADD R86, R35, 0x1, R83 ;  /* 0x0000000123567824 */ /* 0x000fe200078e0253 */
[----:B------:R-:W-:Y:S01]  /*29c0*/  SHF.R.S32.HI R101, RZ, 0x1f, R27 ;  /* 0x0000001fff657819 */ /* 0x000fe2000001141b */
[----:B------:R-:W-:Y:S01]  /*29d0*/  IMAD.IADD R93, R71, 0x1, R93 ;  /* 0x00000001475d7824 */ /* 0x000fe200078e025d */
[----:B------:R-:W-:Y:S01]  /*29e0*/  SHF.R.S32.HI R100, RZ, 0x1f, R10 ;  /* 0x0000001fff647819 */ /* 0x000fe2000001140a */
[----:B------:R-:W-:Y:S01]  /*29f0*/  IMAD.IADD R98, R77, 0x1, R25 ;  /* 0x000000014d627824 */ /* 0x000fe200078e0219 */
[----:B------:R-:W-:Y:S01]  /*2a00*/  LOP3.LUT R12, R12, 0x1, RZ, 0xc0, !PT ;  /* 0x000000010c0c7812 */ /* 0x000fe200078ec0ff */
[----:B------:R-:W-:Y:S01]  /*2a10*/  IMAD.IADD R83, R83, 0x1, R69 ;  /* 0x0000000153537824 */ /* 0x000fe200078e0245 */
[----:B0-----:R-:W-:-:S07]  /*2a20*/  LOP3.LUT R21, R21, 0x20, RZ, 0xc0, !PT ;  /* 0x0000002015157812 */ /* 0x001fce00078ec0ff */
.L_x_12299:
[----:B-1-3--:R-:W2:Y:S01]  /*2a30*/  LDL R36, [R1+0x88] ;  /* 0x0000880001247983 */ /* 0x00aea20000100800 */
[----:B0-----:R-:W0:Y:S03]  /*2a40*/  LDC.64 R94, c[0x0][0x2e8] ;  /* 0x0000ba00ff5e7b82 */ /* 0x001e260000000a00 */
[----:B------:R-:W3:Y:S01]  /*2a50*/  LDL R25, [R1+0x8c] ;  /* 0x00008c0001197983 */ /* 0x000ee20000100800 */
[----:B------:R-:W-:Y:S01]  /*2a60*/  VIADD R39, R23, 0xffffffff ;  /* 0xffffffff17277836 */ /* 0x000fe20000000000 */
[----:B------:R-:W-:Y:S05]  /*2a70*/  YIELD ;  /* 0x0000000000007946 */ /* 0x000fea0003800000 */
[----:B------:R-:W1:Y:S01]  /*2a80*/  LDC R106, c[0x0][0x3f4] ;  /* 0x0000fd00ff6a7b82 */ /* 0x000e620000000800 */
[----:B------:R-:W-:Y:S01]  /*2a90*/  SHF.R.S32.HI R38, RZ, 0x1f, R39 ;  /* 0x0000001fff267819 */ /* 0x000fe20000011427 */
[-C--:B------:R-:W-:Y:S01]  /*2aa0*/  IMAD R23, R90, R39.reuse, RZ ;  /* 0x000000275a177224 */ /* 0x080fe200078e02ff */
[----:B------:R-:W-:Y:S01]  /*2ab0*/  BSSY B0, `(.L_x_12244) ;  /* 0x00003f6000007945 */ /* 0x000fe20003800000 */
[----:B------:R-:W-:-:S04]  /*2ac0*/  IMAD.WIDE.U32 R64, R32, R39, RZ ;  /* 0x0000002720407225 */ /* 0x000fc800078e00ff */
[----:B------:R-:W-:Y:S01]  /*2ad0*/  IMAD R23, R38, R32, R23 ;  /* 0x0000002026177224 */ /* 0x000fe200078e0217 */
[----:B------:R-:W-:-:S03]  /*2ae0*/  IADD3 R26, P2, R89, R64, RZ ;  /* 0x00000040591a7210 */ /* 0x000fc60007f5e0ff */
[----:B------:R-:W-:Y:S01]  /*2af0*/  IMAD.IADD R96, R65, 0x1, R23 ;  /* 0x0000000141607824 */ /* 0x000fe200078e0217 */
[----:B0-----:R-:W-:Y:S01]  /*2b00*/  LEA R40, P3, R26, R94, 0x1 ;  /* 0x0000005e1a287211 */ /* 0x001fe200078608ff */
[----:B--2---:R-:W-:Y:S02]  /*2b10*/  IMAD R23, R18, 0x3600, R36 ;  /* 0x0000360012177824 */ /* 0x004fe400078e0224 */
[----:B------:R-:W-:Y:S01]  /*2b20*/  IMAD.X R36, R96, 0x1, R88, P2 ;  /* 0x0000000160247824 */ /* 0x000fe200010e0658 */
[----:B------:R-:W-:Y:S01]  /*2b30*/  ISETP.GT.AND P2, PT, R39, R81, PT ;  /* 0x000000512700720c */ /* 0x000fe20003f44270 */
[----:B------:R-:W-:Y:S01]  /*2b40*/  IMAD R84, R23, 0x2, R24 ;  /* 0x0000000217547824 */ /* 0x000fe200078e0218 */
[----:B---3--:R-:W-:Y:S01]  /*2b50*/  LOP3.LUT P4, RZ, R25, 0x2, RZ, 0xc0, !PT ;  /* 0x0000000219ff7812 */ /* 0x008fe2000788c0ff */
[----:B------:R-:W-:Y:S01]  /*2b60*/  VIADD R25, R23, 0x10 ;  /* 0x0000001017197836 */ /* 0x000fe20000000000 */
[----:B------:R-:W-:Y:S02]  /*2b70*/  LEA.HI.X R41, R26, R95, R36, 0x1, P3 ;  /* 0x0000005f1a297211 */ /* 0x000fe400018f0c24 */
[----:B-1----:R-:W-:-:S09]  /*2b80*/  ISETP.GE.AND P3, PT, R106, 0x1, PT ;  /* 0x000000016a00780c */ /* 0x002fd20003f66270 */
[----:B------:R-:W-:Y:S02]  /*2b90*/  @P4 VIADD R25, R23, 0xfffffff0 ;  /* 0xfffffff017194836 */ /* 0x000fe40000000000 */
[----:B------:R-:W-:Y:S02]  /*2ba0*/  IMAD.MOV.U32 R23, RZ, RZ, R39 ;  /* 0x000000ffff177224 */ /* 0x000fe400078e0027 */
        /* <DEDUP_REMOVED lines=40> */
[----:B------:R-:W-:Y:S01]  /*2e30*/  ULDC.64 UR6, c[0x0][0x208] ;  /* 0x0000820000067ab9 */ /* 0x000fe20000000a00 */
        /* <DEDUP_REMOVED lines=36> */
.L_x_12248:
[----:B------:R-:W-:Y:S05]  /*3080*/  BSYNC B1 ;  /* 0x0000000000017941 */ /* 0x000fea0003800000 */
.L_x_12247:
[----:B------:R-:W2:Y:S01]  /*3090*/  LDL R25, [R1+0x60] ;  /* 0x0000600001197983 */ /* 0x000ea20000100800 */
[----:B0----5:R-:W-:Y:S02]  /*30a0*/  IMAD.MOV.U32 R36, RZ, RZ, R43 ;  /* 0x000000ffff247224 */ /* 0x021fe400078e002b */
[----:B------:R-:W-:Y:S02]  /*30b0*/  IMAD.MOV.U32 R37, RZ, RZ, R46 ;  /* 0x000000ffff257224 */ /* 0x000fe400078e002e */
        /* <DEDUP_REMOVED lines=11> */
[----:B------:R-:W-:Y:S02]  /*3170*/  PRMT R96, R38, 0x5410, R37 ;  /* 0x0000541026607816 */ /* 0x000fe40000000025 */
[----:B--2---:R-:W-:Y:S01]  /*3180*/  R2UR UR4, R25 ;  /* 0x00000000190472ca */ /* 0x004fe200000e0000 */
[----:B------:R-:W-:-:S05]  /*3190*/  IMAD.MOV.U32 R25, RZ, RZ, R42 ;  /* 0x000000ffff197224 */ /* 0x000fca00078e002a */
        /* <DEDUP_REMOVED lines=29> */
.L_x_12249:
[----:B------:R-:W2:Y:S01]  /*3370*/  LDL R36, [R1+0x44] ;  /* 0x0000440001247983 */ /* 0x000ea20000100800 */
[----:B------:R-:W-:Y:S01]  /*3380*/  IMAD R25, R18, 0x8, R16 ;  /* 0x0000000812197824 */ /* 0x000fe200078e0210 */
[----:B------:R-:W-:Y:S01]  /*3390*/  BSSY B1, `(.L_x_12250) ;  /* 0x0000004000017945 */ /* 0x000fe20003800000 */
[----:B--2---:R-:W-:-:S04]  /*33a0*/  SHF.L.U32 R92, R36, 0x1f, RZ ;  /* 0x0000001f245c7819 */ /* 0x004fc800000006ff */
[----:B------:R-:W0:Y:S02]  /*33b0*/  SYNCS.PHASECHK.TRANS64.TRYWAIT P5, [R25+URZ+0x31c90], R92 ;  /* 0x031c905c190075a7 */ /* 0x000e2400080a017f */
[----:B0-----:R-:W-:Y:S05]  /*33c0*/  @!P5 BRA `(.L_x_12251) ;  /* 0x0000021c00c4d947 */ /* 0x001fea0003800000 */
.L_x_12552:
[----:B------:R-:W-:Y:S05]  /*33d0*/  BSYNC B1 ;  /* 0x0000000000017941 */ /* 0x000fea0003800000 */
.L_x_12250:
        /* <DEDUP_REMOVED lines=21> */
[----:B------:R-:W-:-:S03]  /*3530*/  FFMA.FTZ R37, R60, R67, -R37 ;  /* 0x000000433c257223 */ /* 0x000fc60000010825 */
[----:B------:R-:W-:Y:S01]  /*3540*/  FFMA.FTZ R60, R62, R67, R61 ;  /* 0x000000433e3c7223 */ /* 0x000fe2000001003d */
[--C-:B------:R-:W-:Y:S02]  /*3550*/  HADD2.F32 R61, -RZ, R39.reuse.H1_H1 ;  /* 0x30000027ff3d7230 */ /* 0x100fe40000004100 */
[----:B------:R-:W-:Y:S02]  /*3560*/  HADD2.F32 R67, -RZ, R39.H0_H0 ;  /* 0x20000027ff437230 */ /* 0x000fe40000004100 */
[----:B------:R-:W-:Y:S01]  /*3570*/  F2FP.F16.F32.PACK_AB R37, R60, R37 ;  /* 0x000000253c25723e */ /* 0x000fe200000000ff */
[-C--:B------:R-:W-:Y:S02]  /*3580*/  FMUL.FTZ R62, R61, R94.reuse ;  /* 0x0000005e3d3e7220 */ /* 0x080fe40000410000 */
[C---:B------:R-:W-:Y:S02]  /*3590*/  FMUL.FTZ R94, R67.reuse, R94 ;  /* 0x0000005e435e7220 */ /* 0x040fe40000410000 */
[----:B------:R-:W-:Y:S01]  /*35a0*/  FFMA.FTZ R39, R67, R66, -R62 ;  /* 0x0000004243277223 */ /* 0x000fe2000001083e */
[----:B------:R-:W-:-:S02]  /*35b0*/  HADD2.F32 R67, -RZ, R36.H0_H0 ;  /* 0x20000024ff437230 */ /* 0x000fc40000004100 */
[----:B------:R-:W-:Y:S01]  /*35c0*/  FFMA.FTZ R66, R61, R66, R94 ;  /* 0x000000423d427223 */ /* 0x000fe2000001005e */
[----:B------:R-:W-:Y:S02]  /*35d0*/  HADD2.F32 R61, -RZ, R36.H1_H1 ;  /* 0x30000024ff3d7230 */ /* 0x000fe40000004100 */
[--C-:B------:R-:W-:Y:S02]  /*35e0*/  HADD2.F32 R94, -RZ, R97.reuse.H1_H1 ;  /* 0x30000061ff5e7230 */ /* 0x100fe40000004100 */
[----:B------:R-:W-:Y:S01]  /*35f0*/  HADD2.F32 R62, -RZ, R97.H0_H0 ;  /* 0x20000061ff3e7230 */ /* 0x000fe20000004100 */
[----:B------:R-:W-:Y:S01]  /*3600*/  F2FP.F16.F32.PACK_AB R39, R66, R39 ;  /* 0x000000274227723e */ /* 0x000fe200000000ff */
[----:B------:R-:W-:Y:S02]  /*3610*/  HADD2.F32 R97, -RZ, R119.H1_H1 ;  /* 0x30000077ff617230 */ /* 0x000fe40000004100 */
[-C--:B------:R-:W-:Y:S01]  /*3620*/  FMUL.FTZ R36, R61, R94.reuse ;  /* 0x0000005e3d247220 */ /* 0x080fe20000410000 */
[----:B------:R-:W-:-:S03]  /*3630*/  FMUL.FTZ R94, R67, R94 ;  /* 0x0000005e435e7220 */ /* 0x000fc60000410000 */
[-C--:B------:R-:W-:Y:S01]  /*3640*/  FFMA.FTZ R36, R67, R62.reuse, -R36 ;  /* 0x0000003e43247223 */ /* 0x080fe20000010824 */
[----:B------:R-:W-:Y:S01]  /*3650*/  FFMA.FTZ R61, R61, R62, R94 ;  /* 0x0000003e3d3d7223 */ /* 0x000fe2000001005e */
[--C-:B------:R-:W-:Y:S02]  /*3660*/  HADD2.F32 R62, -RZ, R38.reuse.H0_H0 ;  /* 0x20000026ff3e7230 */ /* 0x100fe40000004100 */
[----:B------:R-:W-:Y:S02]  /*3670*/  HADD2.F32 R38, -RZ, R38.H1_H1 ;  /* 0x30000026ff267230 */ /* 0x000fe40000004100 */
[----:B------:R-:W-:Y:S01]  /*3680*/  HADD2.F32 R67, -RZ, R117.H0_H0 ;  /* 0x20000075ff437230 */ /* 0x000fe20000004100 */
[----:B------:R-:W-:Y:S02]  /*3690*/  F2FP.F16.F32.PACK_AB R36, R61, R36 ;  /* 0x000000243d24723e */ /* 0x000fe400000000ff */
[-C--:B------:R-:W-:Y:S01]  /*36a0*/  FMUL.FTZ R95, R38, R97.reuse ;  /* 0x00000061265f7220 */ /* 0x080fe20000410000 */
[----:B------:R-:W-:-:S03]  /*36b0*/  FMUL.FTZ R97, R62, R97 ;  /* 0x000000613e617220 */ /* 0x000fc60000410000 */
[-C--:B------:R-:W-:Y:S01]  /*36c0*/  FFMA.FTZ R95, R62, R67.reuse, -R95 ;  /* 0x000000433e5f7223 */ /* 0x080fe2000001085f */
[----:B------:R-:W-:-:S05]  /*36d0*/  FFMA.FTZ R38, R38, R67, R97 ;  /* 0x0000004326267223 */ /* 0x000fca0000010061 */
[----:B------:R-:W-:-:S07]  /*36e0*/  F2FP.F16.F32.PACK_AB R38, R38, R95 ;  /* 0x0000005f2626723e */ /* 0x000fce00000000ff */
.L_x_12256:
[----:B------:R-:W-:Y:S05]  /*36f0*/  BSYNC B2 ;  /* 0x0000000000027941 */ /* 0x000fea0003800000 */
.L_x_12255:
[----:B------:R-:W-:Y:S02]  /*3700*/  ULDC.64 UR4, c[0x0][0x208] ;  /* 0x0000820000047ab9 */ /* 0x000fe40000000a00 */
[----:B------:R1:W-:Y:S03]  /*3710*/  STG.E.128 desc[UR4][R40.64], R36 ;  /* 0x0000002428007986 */ /* 0x0003e6000c101d04 */
.L_x_12254:
[----:B------:R-:W-:Y:S05]  /*3720*/  BSYNC B1 ;  /* 0x0000000000017941 */ /* 0x000fea0003800000 */
.L_x_12253:
        /* <DEDUP_REMOVED lines=18> */
[----:B------:R-:W-:Y:S02]  /*3850*/  HADD2.F32 R65, -RZ, R118.H1_H1 ;  /* 0x30000076ff417230 */ /* 0x000fe40000004100 */
[C---:B------:R-:W-:Y:S01]  /*3860*/  FMUL.FTZ R62, R61.reuse, R62 ;  /* 0x0000003e3d3e7220 */ /* 0x040fe20000410000 */
[-C--:B------:R-:W-:Y:S01]  /*3870*/  FFMA.FTZ R60, R61, R58.reuse, -R60 ;  /* 0x0000003a3d3c7223 */ /* 0x080fe2000001083c */
[----:B------:R-:W-:Y:S02]  /*3880*/  IMAD.MOV.U32 R61, RZ, RZ, R39 ;  /* 0x000000ffff3d7224 */ /* 0x000fe400078e0027 */
[----:B------:R-:W-:Y:S01]  /*3890*/  FFMA.FTZ R37, R37, R58, R62 ;  /* 0x0000003a25257223 */ /* 0x000fe2000001003e */
[----:B------:R-:W-:Y:S01]  /*38a0*/  SHF.R.U32.HI R58, RZ, 0x10, R59 ;  /* 0x00000010ff3a7819 */ /* 0x000fe2000001163b */
[----:B------:R-:W-:Y:S02]  /*38b0*/  IMAD.MOV.U32 R59, RZ, RZ, R36 ;  /* 0x000000ffff3b7224 */ /* 0x000fe400078e0024 */
[----:B------:R-:W-:Y:S01]  /*38c0*/  HADD2.F32 R39, -RZ, R61.H1_H1 ;  /* 0x3000003dff277230 */ /* 0x000fe20000004100 */
[----:B------:R-:W-:Y:S01]  /*38d0*/  F2FP.F16.F32.PACK_AB R37, R37, R60 ;  /* 0x0000003c2525723e */ /* 0x000fe200000000ff */
[----:B------:R-:W-:-:S02]  /*38e0*/  HADD2.F32 R36, -RZ, R64.H0_H0 ;  /* 0x20000040ff247230 */ /* 0x000fc40000004100 */
        /* <DEDUP_REMOVED lines=24> */
.L_x_12260:
[----:B------:R-:W-:Y:S05]  /*3a70*/  BSYNC B2 ;  /* 0x0000000000027941 */ /* 0x000fea0003800000 */
.L_x_12259:
[----:B------:R-:W-:Y:S02]  /*3a80*/  ULDC.64 UR4, c[0x0][0x208] ;  /* 0x0000820000047ab9 */ /* 0x000fe40000000a00 */
[----:B------:R2:W-:Y:S03]  /*3a90*/  STG.E.128 desc[UR4][R40.64+0x20], R36 ;  /* 0x0000202428007986 */ /* 0x0005e6000c101d04 */
.L_x_12258:
[----:B------:R-:W-:Y:S05]  /*3aa0*/  BSYNC B1 ;  /* 0x0000000000017941 */ /* 0x000fea0003800000 */
.L_x_12257:
        /* <DEDUP_REMOVED lines=9> */
[----:B------:R-:W-:Y:S01]  /*3b40*/  HADD2.F32 R58, -RZ, R37.H0_H0 ;  /* 0x20000025ff3a7230 */ /* 0x000fe20000004100 */
        /* <DEDUP_REMOVED lines=9> */
[----:B------:R-:W-:Y:S02]  /*3be0*/  HADD2.F32 R54, -RZ, R39.H1_H1 ;  /* 0x30000027ff367230 */ /* 0x000fe40000004100 */
[C---:B------:R-:W-:Y:S01]  /*3bf0*/  FMUL.FTZ R59, R58.reuse, R59 ;  /* 0x0000003b3a3b7220 */ /* 0x040fe20000410000 */
[----:B------:R-:W-:Y:S02]  /*3c00*/  HADD2.F32 R55, -RZ, R55.H0_H0 ;  /* 0x20000037ff377230 */ /* 0x000fe40000004100 */
[----:B------:R-:W-:Y:S01]  /*3c10*/  FFMA.FTZ R37, R58, R61, -R37 ;  /* 0x0000003d3a257223 */ /* 0x000fe20000010825 */
[----:B------:R-:W-:Y:S02]  /*3c20*/  HADD2.F32 R58, -RZ, R39.H0_H0 ;  /* 0x20000027ff3a7230 */ /* 0x000fe40000004100 */
[----:B------:R-:W-:Y:S01]  /*3c30*/  FMUL.FTZ R39, R54, R57 ;  /* 0x0000003936277220 */ /* 0x000fe20000410000 */
[----:B------:R-:W-:Y:S01]  /*3c40*/  FFMA.FTZ R56, R56, R61, R59 ;  /* 0x0000003d38387223 */ /* 0x000fe2000001003b */
[----:B------:R-:W-:-:S02]  /*3c50*/  HADD2.F32 R118, -RZ, R118.H0_H0 ;  /* 0x20000076ff767230 */ /* 0x000fc40000004100 */
[C---:B------:R-:W-:Y:S01]  /*3c60*/  FMUL.FTZ R57, R58.reuse, R57 ;  /* 0x000000393a397220 */ /* 0x040fe20000410000 */
[----:B------:R-:W-:Y:S01]  /*3c70*/  FFMA.FTZ R39, R58, R55, -R39 ;  /* 0x000000373a277223 */ /* 0x000fe20000010827 */
[--C-:B------:R-:W-:Y:S01]  /*3c80*/  HADD2.F32 R58, -RZ, R36.reuse.H1_H1 ;  /* 0x30000024ff3a7230 */ /* 0x100fe20000004100 */
[----:B------:R-:W-:Y:S01]  /*3c90*/  F2FP.F16.F32.PACK_AB R37, R56, R37 ;  /* 0x000000253825723e */ /* 0x000fe200000000ff */
[----:B------:R-:W-:Y:S01]  /*3ca0*/  FFMA.FTZ R54, R54, R55, R57 ;  /* 0x0000003736367223 */ /* 0x000fe20000010039 */
[----:B------:R-:W-:Y:S02]  /*3cb0*/  HADD2.F32 R55, -RZ, R115.H1_H1 ;  /* 0x30000073ff377230 */ /* 0x000fe40000004100 */
[----:B------:R-:W-:Y:S02]  /*3cc0*/  HADD2.F32 R36, -RZ, R36.H0_H0 ;  /* 0x20000024ff247230 */ /* 0x000fe40000004100 */
[----:B------:R-:W-:Y:S01]  /*3cd0*/  FMUL.FTZ R59, R58, R117 ;  /* 0x000000753a3b7220 */ /* 0x000fe20000410000 */
[--C-:B------:R-:W-:Y:S01]  /*3ce0*/  HADD2.F32 R57, -RZ, R38.reuse.H1_H1 ;  /* 0x30000026ff397230 */ /* 0x100fe20000004100 */
[----:B------:R-:W-:Y:S01]  /*3cf0*/  F2FP.F16.F32.PACK_AB R39, R54, R39 ;  /* 0x000000273627723e */ /* 0x000fe200000000ff */
[----:B------:R-:W-:-:S02]  /*3d00*/  HADD2.F32 R61, -RZ, R38.H0_H0 ;  /* 0x20000026ff3d7230 */ /* 0x000fc40000004100 */
[C---:B------:R-:W-:Y:S01]  /*3d10*/  FMUL.FTZ R117, R36.reuse, R117 ;  /* 0x0000007524757220 */ /* 0x040fe20000410000 */
[-C--:B------:R-:W-:Y:S01]  /*3d20*/  FFMA.FTZ R59, R36, R55.reuse, -R59 ;  /* 0x00000037243b7223 */ /* 0x080fe2000001083b */
[----:B------:R-:W-:Y:S02]  /*3d30*/  HADD2.F32 R36, -RZ, R115.H0_H0 ;  /* 0x20000073ff247230 */ /* 0x000fe40000004100 */
[-C--:B------:R-:W-:Y:S01]  /*3d40*/  FMUL.FTZ R38, R57, R118.reuse ;  /* 0x0000007639267220 */ /* 0x080fe20000410000 */
[C---:B------:R-:W-:Y:S01]  /*3d50*/  FMUL.FTZ R118, R61.reuse, R118 ;  /* 0x000000763d767220 */ /* 0x040fe20000410000 */
[----:B------:R-:W-:Y:S02]  /*3d60*/  FFMA.FTZ R58, R58, R55, R117 ;  /* 0x000000373a3a7223 */ /* 0x000fe40000010075 */
[-C--:B------:R-:W-:Y:S01]  /*3d70*/  FFMA.FTZ R38, R61, R36.reuse, -R38 ;  /* 0x000000243d267223 */ /* 0x080fe20000010826 */
[----:B------:R-:W-:Y:S02]  /*3d80*/  FFMA.FTZ R57, R57, R36, R118 ;  /* 0x0000002439397223 */ /* 0x000fe40000010076 */
[----:B------:R-:W-:-:S03]  /*3d90*/  F2FP.F16.F32.PACK_AB R36, R58, R59 ;  /* 0x0000003b3a24723e */ /* 0x000fc600000000ff */
[----:B------:R-:W-:-:S07]  /*3da0*/  F2FP.F16.F32.PACK_AB R38, R57, R38 ;  /* 0x000000263926723e */ /* 0x000fce00000000ff */
.L_x_12264:
[----:B------:R-:W-:Y:S05]  /*3db0*/  BSYNC B2 ;  /* 0x0000000000027941 */ /* 0x000fea0003800000 */
.L_x_12263:
[----:B------:R-:W-:Y:S02]  /*3dc0*/  ULDC.64 UR4, c[0x0][0x208] ;  /* 0x0000820000047ab9 */ /* 0x000fe40000000a00 */
[----:B------:R3:W-:Y:S03]  /*3dd0*/  STG.E.128 desc[UR4][R40.64+0x40], R36 ;  /* 0x0000402428007986 */ /* 0x0007e6000c101d04 */
.L_x_12262:
[----:B------:R-:W-:Y:S05]  /*3de0*/  BSYNC B1 ;  /* 0x0000000000017941 */ /* 0x000fea0003800000 */
.L_x_12261:
        /* <DEDUP_REMOVED lines=9> */
[----:B------:R-:W-:Y:S01]  /*3e80*/  HADD2.F32 R56, -RZ, R37.H1_H1 ;  /* 0x30000025ff387230 */ /* 0x000fe20000004100 */
[----:B------:R-:W-:Y:S02]  /*3e90*/  SHF.R.U64 R55, R52, 0x10, R53 ;  /* 0x0000001034377819 */ /* 0x000fe40000001235 */
[----:B------:R-:W-:Y:S01]  /*3ea0*/  SHF.R.U32.HI R50, RZ, 0x10, R51 ;  /* 0x00000010ff327819 */ /* 0x000fe20000011633 */
[----:B------:R-:W-:Y:S01]  /*3eb0*/  IMAD.MOV.U32 R51, RZ, RZ, R39 ;  /* 0x000000ffff337224 */ /* 0x000fe200078e0027 */
[----:B------:R-:W-:Y:S01]  /*3ec0*/  SHF.R.U32.HI R57, RZ, 0x10, R53 ;  /* 0x00000010ff397819 */ /* 0x000fe20000011635 */
[----:B------:R-:W-:Y:S02]  /*3ed0*/  HADD2.F32 R39, -RZ, R54.H0_H0 ;  /* 0x20000036ff277230 */ /* 0x000fe40000004100 */
[----:B------:R-:W-:Y:S02]  /*3ee0*/  HADD2.F32 R55, -RZ, R55.H0_H0 ;  /* 0x20000037ff377230 */ /* 0x000fe40000004100 */
[----:B------:R-:W-:-:S02]  /*3ef0*/  HADD2.F32 R54, -RZ, R37.H0_H0 ;  /* 0x20000025ff367230 */ /* 0x000fc40000004100 */
[----:B------:R-:W-:Y:S02]  /*3f00*/  HADD2.F32 R57, -RZ, R57.H0_H0 ;  /* 0x20000039ff397230 */ /* 0x000fe40000004100 */
[-C--:B------:R-:W-:Y:S01]  /*3f10*/  FMUL.FTZ R37, R56, R55.reuse ;  /* 0x0000003738257220 */ /* 0x080fe20000410000 */
[--C-:B------:R-:W-:Y:S02]  /*3f20*/  HADD2.F32 R52, -RZ, R51.reuse.H1_H1 ;  /* 0x30000033ff347230 */ /* 0x100fe40000004100 */
[C---:B------:R-:W-:Y:S01]  /*3f30*/  FMUL.FTZ R55, R54.reuse, R55 ;  /* 0x0000003736377220 */ /* 0x040fe20000410000 */
[----:B------:R-:W-:Y:S02]  /*3f40*/  HADD2.F32 R51, -RZ, R51.H0_H0 ;  /* 0x20000033ff337230 */ /* 0x000fe40000004100 */
[----:B------:R-:W-:Y:S01]  /*3f50*/  FFMA.FTZ R37, R54, R39, -R37 ;  /* 0x0000002736257223 */ /* 0x000fe20000010825 */
[----:B------:R-:W-:Y:S02]  /*3f60*/  HADD2.F32 R53, -RZ, R50.H0_H0 ;  /* 0x20000032ff357230 */ /* 0x000fe40000004100 */
[----:B------:R-:W-:Y:S01]  /*3f70*/  FMUL.FTZ R58, R52, R57 ;  /* 0x00000039343a7220 */ /* 0x000fe20000410000 */
[----:B------:R-:W-:Y:S01]  /*3f80*/  FFMA.FTZ R50, R56, R39, R55 ;  /* 0x0000002738327223 */ /* 0x000fe20000010037 */
[----:B------:R-:W-:Y:S01]  /*3f90*/  FMUL.FTZ R57, R51, R57 ;  /* 0x0000003933397220 */ /* 0x000fe20000410000 */
        /* <DEDUP_REMOVED lines=22> */
.L_x_12268:
[----:B------:R-:W-:Y:S05]  /*4100*/  BSYNC B2 ;  /* 0x0000000000027941 */ /* 0x000fea0003800000 */
.L_x_12267:
[----:B------:R-:W-:Y:S02]  /*4110*/  ULDC.64 UR4, c[0x0][0x208] ;  /* 0x0000820000047ab9 */ /* 0x000fe40000000a00 */
[----:B------:R4:W-:Y:S03]  /*4120*/  STG.E.128 desc[UR4][R40.64+0x60], R36 ;  /* 0x0000602428007986 */ /* 0x0009e6000c101d04 */
.L_x_12266:
[----:B------:R-:W-:Y:S05]  /*4130*/  BSYNC B1 ;  /* 0x0000000000017941 */ /* 0x000fea0003800000 */
.L_x_12265:
        /* <DEDUP_REMOVED lines=19> */
[----:B------:R-:W-:Y:S02]  /*4270*/  HADD2.F32 R48, -RZ, R47.H1_H1 ;  /* 0x3000002fff307230 */ /* 0x000fe40000004100 */
[----:B------:R-:W-:Y:S01]  /*4280*/  FMUL.FTZ R54, R36, R51 ;  /* 0x0000003324367220 */ /* 0x000fe20000410000 */
[----:B------:R-:W-:Y:S02]  /*4290*/  HADD2.F32 R49, -RZ, R53.H0_H0 ;  /* 0x20000035ff317230 */ /* 0x000fe40000004100 */
[----:B------:R-:W-:Y:S02]  /*42a0*/  HADD2.F32 R47, -RZ, R47.H0_H0 ;  /* 0x2000002fff2f7230 */ /* 0x000fe40000004100 */
[----:B------:R-:W-:Y:S01]  /*42b0*/  FMUL.FTZ R56, R48, R52 ;  /* 0x0000003430387220 */ /* 0x000fe20000410000 */
[----:B------:R-:W-:-:S02]  /*42c0*/  HADD2.F32 R50, -RZ, R50.H0_H0 ;  /* 0x20000032ff327230 */ /* 0x000fc40000004100 */
[-C--:B------:R-:W-:Y:S01]  /*42d0*/  FFMA.FTZ R36, R36, R49.reuse, -R37 ;  /* 0x0000003124247223 */ /* 0x080fe20000010825 */
[----:B------:R-:W-:Y:S01]  /*42e0*/  FFMA.FTZ R37, R39, R49, R54 ;  /* 0x0000003127257223 */ /* 0x000fe20000010036 */
[C---:B------:R-:W-:Y:S01]  /*42f0*/  FMUL.FTZ R51, R47.reuse, R52 ;  /* 0x000000342f337220 */ /* 0x040fe20000410000 */
[--C-:B------:R-:W-:Y:S02]  /*4300*/  HADD2.F32 R39, -RZ, R46.reuse.H1_H1 ;  /* 0x3000002eff277230 */ /* 0x100fe40000004100 */
        /* <DEDUP_REMOVED lines=20> */
[----:B------:R-:W-:-:S07]  /*4450*/  F2FP.F16.F32.PACK_AB R38, R52, R49 ;  /* 0x000000313426723e */ /* 0x000fce00000000ff */
.L_x_12272:
[----:B------:R-:W-:Y:S05]  /*4460*/  BSYNC B2 ;  /* 0x0000000000027941 */ /* 0x000fea0003800000 */
.L_x_12271:
[----:B------:R-:W-:Y:S02]  /*4470*/  ULDC.64 UR4, c[0x0][0x208] ;  /* 0x0000820000047ab9 */ /* 0x000fe40000000a00 */
[----:B------:R1:W-:Y:S03]  /*4480*/  STG.E.128 desc[UR4][R40.64+0x80], R36 ;  /* 0x0000802428007986 */ /* 0x0003e6000c101d04 */
.L_x_12270:
[----:B------:R-:W-:Y:S05]  /*4490*/  BSYNC B1 ;  /* 0x0000000000017941 */ /* 0x000fea0003800000 */
.L_x_12269:
        /* <DEDUP_REMOVED lines=48> */
.L_x_12274:
[----:B------:R-:W-:Y:S05]  /*47a0*/  BSYNC B1 ;  /* 0x0000000000017941 */ /* 0x000fea0003800000 */
.L_x_12273:
[----:B------:R-:W-:Y:S02]  /*47b0*/  ULDC.64 UR4, c[0x0][0x208] ;  /* 0x0000820000047ab9 */ /* 0x000fe40000000a00 */
[----:B------:R1:W-:Y:S01]  /*47c0*/  STG.E.128 desc[UR4][R40.64+0xa0], R36 ;  /* 0x0000a02428007986 */ /* 0x0003e2000c101d04 */
[----:B------:R-:W-:Y:S05]  /*47d0*/  BRA `(.L_x_12252) ;  /* 0x00000020008c7947 */ /* 0x000fea0003800000 */
.L_x_12246:
        /* <DEDUP_REMOVED lines=15> */
[----:B------:R-:W2:Y:S01]  /*48d0*/  LDL.64 R66, [R1+0x38] ;  /* 0x0000380001427983 */ /* 0x000ea20000100a00 */
[----:B------:R-:W-:Y:S01]  /*48e0*/  IADD3 R62, P3, R72, R62, RZ ;  /* 0x0000003e483e7210 */ /* 0x000fe20007f7e0ff */
[----:B------:R-:W-:Y:S01]  /*48f0*/  ULDC.64 UR4, c[0x0][0x3e8] ;  /* 0x0000fa0000047ab9 */ /* 0x000fe20000000a00 */
[----:B------:R-:W-:Y:S02]  /*4900*/  CS2R R46, SRZ ;  /* 0x00000000002e7805 */ /* 0x000fe4000001ff00 */
[----:B------:R-:W-:Y:S02]  /*4910*/  CS2R R44, SRZ ;  /* 0x00000000002c7805 */ /* 0x000fe4000001ff00 */
[----:B------:R-:W-:Y:S01]  /*4920*/  CS2R R58, SRZ ;  /* 0x00000000003a7805 */ /* 0x000fe2000001ff00 */
[----:B------:R-:W-:Y:S01]  /*4930*/  IMAD.X R37, R25, 0x1, R85, P3 ;  /* 0x0000000119257824 */ /* 0x000fe200018e0655 */
[----:B------:R-:W-:Y:S02]  /*4940*/  IADD3 R25, P3, R34, R60, RZ ;  /* 0x0000003c22197210 */ /* 0x000fe40007f7e0ff */
[----:B------:R-:W-:Y:S01]  /*4950*/  CS2R R56, SRZ ;  /* 0x0000000000387805 */ /* 0x000fe2000001ff00 */
[----:B------:R-:W-:-:S02]  /*4960*/  ULDC.64 UR6, c[0x0][0x208] ;  /* 0x0000820000067ab9 */ /* 0x000fc40000000a00 */
        /* <DEDUP_REMOVED lines=14> */
[----:B--2---:R-:W-:-:S13]  /*4a50*/  ISETP.GE.AND P3, PT, R66, R106, PT ;  /* 0x0000006a4200720c */ /* 0x004fda0003f66270 */
[----:B------:R0:W5:Y:S04]  /*4a60*/  @!P3 LDG.E.128 R44, desc[UR6][R60.64] ;  /* 0x000000063c2cb981 */ /* 0x000168000c1e1d00 */
[----:B------:R0:W5:Y:S01]  /*4a70*/  @!P3 LDG.E.128 R56, desc[UR6][R62.64] ;  /* 0x000000063e38b981 */ /* 0x000162000c1e1d00 */
[----:B------:R-:W-:-:S13]  /*4a80*/  ISETP.GE.AND P3, PT, R0, R106, PT ;  /* 0x0000006a0000720c */ /* 0x000fda0003f66270 */
[----:B------:R0:W5:Y:S04]  /*4a90*/  @!P3 LDG.E.128 R40, desc[UR6][R60.64+0x20] ;  /* 0x000020063c28b981 */ /* 0x000168000c1e1d00 */
[----:B------:R0:W5:Y:S01]  /*4aa0*/  @!P3 LDG.E.128 R52, desc[UR6][R62.64+0x20] ;  /* 0x000020063e34b981 */ /* 0x000162000c1e1d00 */
[----:B------:R-:W-:-:S13]  /*4ab0*/  ISETP.GE.AND P3, PT, R4, R106, PT ;  /* 0x0000006a0400720c */ /* 0x000fda0003f66270 */
[----:B------:R0:W5:Y:S04]  /*4ac0*/  @!P3 LDG.E.128 R36, desc[UR6][R60.64+0x40] ;  /* 0x000040063c24b981 */ /* 0x000168000c1e1d00 */
[----:B------:R0:W5:Y:S02]  /*4ad0*/  @!P3 LDG.E.128 R48, desc[UR6][R62.64+0x40] ;  /* 0x000040063e30b981 */ /* 0x000164000c1e1d00 */
.L_x_12276:
[----:B------:R-:W-:Y:S05]  /*4ae0*/  BSYNC B1 ;  /* 0x0000000000017941 */ /* 0x000fea0003800000 */
.L_x_12275:
[----:B------:R-:W2:Y:S01]  /*4af0*/  LDL R25, [R1+0x60] ;  /* 0x0000600001197983 */ /* 0x000ea20000100800 */
[----:B0----5:R-:W-:Y:S02]  /*4b00*/  IMAD.MOV.U32 R60, RZ, RZ, R39 ;  /* 0x000000ffff3c7224 */ /* 0x021fe400078e0027 */
[----:B------:R-:W-:Y:S02]  /*4b10*/  IMAD.MOV.U32 R61, RZ, RZ, R36 ;  /* 0x000000ffff3d7224 */ /* 0x000fe400078e0024 */
[----:B------:R-:W-:-:S05]  /*4b20*/  IMAD.MOV.U32 R62, RZ, RZ, R43 ;  /* 0x000000ffff3e7224 */ /* 0x000fca00078e002b */
        /* <DEDUP_REMOVED lines=17> */
[----:B------:R-:W-:-:S02]  /*4c40*/  PLOP3.LUT P3, PT, PT, PT, UP0, 0x80, 0x0 ;  /* 0x000000000000781c */ /* 0x000fc40003f6f008 */
[----:B------:R-:W-:Y:S01]  /*4c50*/  PRMT R129, R25, 0x7610, R129 ;  /* 0x0000761019817816 */ /* 0x000fe20000000081 */
[----:B------:R-:W-:Y:S01]  /*4c60*/  IMAD.MOV.U32 R25, RZ, RZ, R51 ;  /* 0x000000ffff197224 */ /* 0x000fe200078e0033 */
[----:B------:R-:W-:Y:S01]  /*4c70*/  PRMT R118, R60, 0x7610, R118 ;  /* 0x000076103c767816 */ /* 0x000fe20000000076 */
[----:B------:R-:W-:Y:S01]  /*4c80*/  IMAD.MOV.U32 R60, RZ, RZ, R50 ;  /* 0x000000ffff3c7224 */ /* 0x000fe200078e0032 */
[----:B------:R-:W-:-:S04]  /*4c90*/  PRMT R128, R61, 0x5410, R62 ;  /* 0x000054103d807816 */ /* 0x000fc8000000003e */
        /* <DEDUP_REMOVED lines=22> */
.L_x_12277:
[----:B------:R-:W2:Y:S01]  /*4e00*/  LDL R60, [R1+0x44] ;  /* 0x00004400013c7983 */ /* 0x000ea20000100800 */
[----:B------:R-:W-:Y:S01]  /*4e10*/  IMAD R25, R18, 0x8, R16 ;  /* 0x0000000812197824 */ /* 0x000fe200078e0210 */
[----:B------:R-:W-:Y:S01]  /*4e20*/  BSSY B1, `(.L_x_12278) ;  /* 0x0000004000017945 */ /* 0x000fe20003800000 */
[----:B--2---:R-:W-:-:S04]  /*4e30*/  SHF.L.U32 R92, R60, 0x1f, RZ ;  /* 0x0000001f3c5c7819 */ /* 0x004fc800000006ff */
[----:B------:R-:W0:Y:S02]  /*4e40*/  SYNCS.PHASECHK.TRANS64.TRYWAIT P5, [R25+URZ+0x31c90], R92 ;  /* 0x031c905c190075a7 */ /* 0x000e2400080a017f */
[----:B0-----:R-:W-:Y:S05]  /*4e50*/  @!P5 BRA `(.L_x_12279) ;  /* 0x000002040034d947 */ /* 0x001fea0003800000 */
.L_x_12553:
[----:B------:R-:W-:Y:S05]  /*4e60*/  BSYNC B1 ;  /* 0x0000000000017941 */ /* 0x000fea0003800000 */
.L_x_12278:
        /* <DEDUP_REMOVED lines=16> */
[----:B------:R-:W4:Y:S04]  /*4f70*/  LDL R63, [R1+0x5c] ;  /* 0x00005c00013f7983 */ /* 0x000f280000100800 */
[----:B------:R-:W5:Y:S01]  /*4f80*/  LDL.64 R116, [R1+0x38] ;  /* 0x0000380001747983 */ /* 0x000f620000100a00 */
        /* <DEDUP_REMOVED lines=8> */
[----:B------:R-:W-:Y:S01]  /*5010*/  SHF.R.S32.HI R61, RZ, 0x2, R61 ;  /* 0x00000002ff3d7819 */ /* 0x000fe2000001143d */
        /* <DEDUP_REMOVED lines=11> */
[----:B-----5:R-:W-:-:S13]  /*50d0*/  ISETP.GE.AND P4, PT, R116, R106, PT ;  /* 0x0000006a7400720c */ /* 0x020fda0003f86270 */
        /* <DEDUP_REMOVED lines=32> */
[--C-:B------:R-:W-:Y:S01]  /*52e0*/  HADD2.F32 R119, -RZ, R56.reuse.H0_H0 ;  /* 0x20000038ff777230 */ /* 0x100fe20000004100 */
[----:B------:R-:W-:Y:S01]  /*52f0*/  F2FP.F16.F32.PACK_AB R45, R45, R61 ;  /* 0x0000003d2d2d723e */ /* 0x000fe200000000ff */
[----:B------:R-:W-:Y:S02]  /*5300*/  HADD2.F32 R56, -RZ, R56.H1_H1 ;  /* 0x30000038ff387230 */ /* 0x000fe40000004100 */
[----:B------:R-:W-:-:S02]  /*5310*/  IMAD.MOV.U32 R61, RZ, RZ, R57 ;  /* 0x000000ffff3d7224 */ /* 0x000fc400078e0039 */
        /* <DEDUP_REMOVED lines=9> */
[----:B------:R-:W-:-:S02]  /*53b0*/  HADD2.F32 R116, -RZ, R116.H0_H0 ;  /* 0x20000074ff747230 */ /* 0x000fc40000004100 */
        /* <DEDUP_REMOVED lines=11> */
[----:B------:R-:W-:Y:S01]  /*5470*/  FMUL.FTZ R118, R58, R119 ;  /* 0x000000773a767220 */ /* 0x000fe20000410000 */
[----:B------:R-:W-:Y:S01]  /*5480*/  F2FP.F16.F32.PACK_AB R56, R56, R117 ;  /* 0x000000753838723e */ /* 0x000fe200000000ff */
[C---:B------:R-:W-:Y:S02]  /*5490*/  FMUL.FTZ R119, R116.reuse, R119 ;  /* 0x0000007774777220 */ /* 0x040fe40000410000 */
[----:B------:R-:W-:Y:S01]  /*54a0*/  FFMA.FTZ R118, R116, R59, -R118 ;  /* 0x0000003b74767223 */ /* 0x000fe20000010876 */
[----:B------:R-:W-:-:S02]  /*54b0*/  HADD2.F32 R116, -RZ, R129.H1_H1 ;  /* 0x30000081ff747230 */ /* 0x000fc40000004100 */
        /* <DEDUP_REMOVED lines=10> */
[----:B------:R-:W-:Y:S01]  /*5560*/  HADD2.F32 R60, -RZ, R128.H0_H0 ;  /* 0x20000080ff3c7230 */ /* 0x000fe20000004100 */
[----:B------:R-:W-:Y:S01]  /*5570*/  F2FP.F16.F32.PACK_AB R44, R44, R118 ;  /* 0x000000762c2c723e */ /* 0x000fe200000000ff */
[----:B------:R-:W-:Y:S02]  /*5580*/  HADD2.F32 R66, -RZ, R66.H1_H1 ;  /* 0x30000042ff427230 */ /* 0x000fe40000004100 */
[CC--:B------:R-:W-:Y:S01]  /*5590*/  FMUL.FTZ R115, R59.reuse, R116.reuse ;  /* 0x000000743b737220 */ /* 0x0c0fe20000410000 */
[----:B------:R-:W-:Y:S01]  /*55a0*/  FMUL.FTZ R116, R64, R116 ;  /* 0x0000007440747220 */ /* 0x000fe20000410000 */
[----:B------:R-:W-:Y:S01]  /*55b0*/  F2FP.F16.F32.PACK_AB R58, R58, R119 ;  /* 0x000000773a3a723e */ /* 0x000fe200000000ff */
[----:B------:R-:W-:Y:S02]  /*55c0*/  IMAD.MOV.U32 R67, RZ, RZ, R56 ;  /* 0x000000ffff437224 */ /* 0x000fe400078e0038 */
[-C--:B------:R-:W-:Y:S01]  /*55d0*/  FFMA.FTZ R115, R64, R60.reuse, -R115 ;  /* 0x0000003c40737223 */ /* 0x080fe20000010873 */
[----:B------:R-:W-:Y:S01]  /*55e0*/  FFMA.FTZ R116, R59, R60, R116 ;  /* 0x0000003c3b747223 */ /* 0x000fe20000010074 */
[-C--:B------:R-:W-:Y:S01]  /*55f0*/  FMUL.FTZ R59, R66, R47.reuse ;  /* 0x0000002f423b7220 */ /* 0x080fe20000410000 */
[----:B------:R-:W-:Y:S01]  /*5600*/  FMUL.FTZ R47, R62, R47 ;  /* 0x0000002f3e2f7220 */ /* 0x000fe20000410000 */
[----:B------:R-:W-:-:S02]  /*5610*/  IMAD.MOV.U32 R60, RZ, RZ, R44 ;  /* 0x000000ffff3c7224 */ /* 0x000fc400078e002c */
[-C--:B------:R-:W-:Y:S01]  /*5620*/  FFMA.FTZ R59, R62, R46.reuse, -R59 ;  /* 0x0000002e3e3b7223 */ /* 0x080fe2000001083b */
[----:B------:R-:W-:Y:S01]  /*5630*/  FFMA.FTZ R47, R66, R46, R47 ;  /* 0x0000002e422f7223 */ /* 0x000fe2000001002f */
[----:B------:R-:W-:-:S03]  /*5640*/  IMAD.MOV.U32 R64, RZ, RZ, R58 ;  /* 0x000000ffff407224 */ /* 0x000fc600078e003a */
[----:B------:R-:W-:Y:S02]  /*5650*/  F2FP.F16.F32.PACK_AB R59, R59, R115 ;  /* 0x000000733b3b723e */ /* 0x000fe400000000ff */
[----:B------:R-:W-:-:S03]  /*5660*/  F2FP.F16.F32.PACK_AB R47, R47, R116 ;  /* 0x000000742f2f723e */ /* 0x000fc600000000ff */
[----:B------:R-:W-:Y:S02]  /*5670*/  IMAD.MOV.U32 R62, RZ, RZ, R59 ;  /* 0x000000ffff3e7224 */ /* 0x000fe400078e003b */
[----:B------:R-:W-:-:S07]  /*5680*/  IMAD.MOV.U32 R66, RZ, RZ, R47 ;  /* 0x000000ffff427224 */ /* 0x000fce00078e002f */
.L_x_12283:
[----:B------:R-:W-:Y:S05]  /*5690*/  BSYNC B2 ;  /* 0x0000000000027941 */ /* 0x000fea0003800000 */
.L_x_12282:
[----:B------:R-:W-:Y:S01]  /*56a0*/  ISETP.GE.AND P4, PT, R114, R109, PT ;  /* 0x0000006d7200720c */ /* 0x000fe20003f86270 */
[----:B------:R-:W-:-:S12]  /*56b0*/  ULDC.64 UR4, c[0x0][0x208] ;  /* 0x0000820000047ab9 */ /* 0x000fd80000000a00 */
        /* <DEDUP_REMOVED lines=11> */
.L_x_12281:
[----:B------:R-:W-:Y:S05]  /*5770*/  BSYNC B1 ;  /* 0x0000000000017941 */ /* 0x000fea0003800000 */
.L_x_12280:
        /* <DEDUP_REMOVED lines=20> */
[----:B------:R-:W-:Y:S02]  /*58c0*/  IMAD.IADD R45, R45, 0x1, R44 ;  /* 0x000000012d2d7824 */ /* 0x000fe400078e022c */
[C---:B------:R-:W-:Y:S02]  /*58d0*/  IMAD R44, R18.reuse, 0x3600, R103 ;  /* 0x00003600122c7824 */ /* 0x040fe400078e0267 */
        /* <DEDUP_REMOVED lines=57> */
[--C-:B------:R-:W-:Y:S01]  /*5c70*/  HADD2.F32 R61, -RZ, R125.reuse.H1_H1 ;  /* 0x3000007dff3d7230 */ /* 0x100fe20000004100 */
        /* <DEDUP_REMOVED lines=22> */
[----:B------:R-:W-:Y:S01]  /*5de0*/  FFMA.FTZ R56, R44, R124, -R56 ;  /* 0x0000007c2c387223 */ /* 0x000fe20000010838 */
[----:B------:R-:W-:Y:S01]  /*5df0*/  F2FP.F16.F32.PACK_AB R44, R54, R62 ;  /* 0x0000003e362c723e */ /* 0x000fe200000000ff */
[----:B------:R-:W-:Y:S01]  /*5e00*/  FFMA.FTZ R55, R40, R124, R55 ;  /* 0x0000007c28377223 */ /* 0x000fe20000010037 */
[-C--:B------:R-:W-:Y:S01]  /*5e10*/  FMUL.FTZ R40, R58, R43.reuse ;  /* 0x0000002b3a287220 */ /* 0x080fe20000410000 */
[C---:B------:R-:W-:Y:S01]  /*5e20*/  FMUL.FTZ R43, R46.reuse, R43 ;  /* 0x0000002b2e2b7220 */ /* 0x040fe20000410000 */
[----:B------:R-:W-:Y:S02]  /*5e30*/  IMAD.MOV.U32 R59, RZ, RZ, R63 ;  /* 0x000000ffff3b7224 */ /* 0x000fe400078e003f */
[-C--:B------:R-:W-:Y:S01]  /*5e40*/  FFMA.FTZ R40, R46, R42.reuse, -R40 ;  /* 0x0000002a2e287223 */ /* 0x080fe20000010828 */
[----:B------:R-:W-:Y:S01]  /*5e50*/  FFMA.FTZ R43, R58, R42, R43 ;  /* 0x0000002a3a2b7223 */ /* 0x000fe2000001002b */
[----:B------:R-:W-:-:S03]  /*5e60*/  F2FP.F16.F32.PACK_AB R42, R53, R61 ;  /* 0x0000003d352a723e */ /* 0x000fc600000000ff */
[----:B------:R-:W-:Y:S02]  /*5e70*/  F2FP.F16.F32.PACK_AB R46, R40, R56 ;  /* 0x00000038282e723e */ /* 0x000fe400000000ff */
[----:B------:R-:W-:Y:S01]  /*5e80*/  F2FP.F16.F32.PACK_AB R58, R43, R55 ;  /* 0x000000372b3a723e */ /* 0x000fe200000000ff */
[----:B------:R-:W-:-:S07]  /*5e90*/  IMAD.MOV.U32 R56, RZ, RZ, R42 ;  /* 0x000000ffff387224 */ /* 0x000fce00078e002a */
.L_x_12287:
[----:B------:R-:W-:Y:S05]  /*5ea0*/  BSYNC B2 ;  /* 0x0000000000027941 */ /* 0x000fea0003800000 */
.L_x_12286:
[----:B------:R-:W-:Y:S01]  /*5eb0*/  IADD3 R41, P4, P5, R28, R96, R10 ;  /* 0x000000601c297210 */ /* 0x000fe20007d9e00a */
[----:B------:R-:W-:-:S03]  /*5ec0*/  ULDC.64 UR4, c[0x0][0x208] ;  /* 0x0000820000047ab9 */ /* 0x000fc60000000a00 */
        /* <DEDUP_REMOVED lines=11> */
.L_x_12285:
[----:B------:R-:W-:Y:S05]  /*5f80*/  BSYNC B1 ;  /* 0x0000000000017941 */ /* 0x000fea0003800000 */
.L_x_12284:
[----:B------:R-:W-:-:S13]  /*5f90*/  ISETP.NE.AND P4, PT, R14, RZ, PT ;  /* 0x000000ff0e00720c */ /* 0x000fda0003f85270 */
[----:B------:R-:W-:Y:S05]  /*5fa0*/  @!P4 BRA `(.L_x_12252) ;  /* 0x000000080098c947 */ /* 0x000fea0003800000 */
[----:B-1----:R-:W3:Y:S04]  /*5fb0*/  LDL R40, [R1] ;  /* 0x0000000001287983 */ /* 0x002ee80000100800 */
[----:B------:R-:W2:Y:S04]  /*5fc0*/  LDL R43, [R1+0x48] ;  /* 0x00004800012b7983 */ /* 0x000ea80000100800 */
[----:B------:R-:W4:Y:S04]  /*5fd0*/  LDL R42, [R1+0x5c] ;  /* 0x00005c00012a7983 */ /* 0x000f280000100800 */
[----:B------:R-:W5:Y:S01]  /*5fe0*/  LDL R41, [R1+0x58] ;  /* 0x0000580001297983 */ /* 0x000f620000100800 */
[----:B------:R-:W-:Y:S01]  /*5ff0*/  BSSY B1, `(.L_x_12288) ;  /* 0x0000071000017945 */ /* 0x000fe20003800000 */
[----:B---3--:R-:W-:-:S02]  /*6000*/  LOP3.LUT P6, RZ, R40, 0x1, RZ, 0xc0, !PT ;  /* 0x0000000128ff7812 */ /* 0x008fc400078cc0ff */
[----:B------:R-:W-:Y:S01]  /*6010*/  IADD3 R40, P4, P5, R28, R96, R11 ;  /* 0x000000601c287210 */ /* 0x000fe20007d9e00b */
[----:B--2---:R-:W-:Y:S02]  /*6020*/  IMAD.MOV.U32 R44, RZ, RZ, R43 ;  /* 0x000000ffff2c7224 */ /* 0x004fe400078e002b */
        /* <DEDUP_REMOVED lines=26> */
[--C-:B------:R-:W-:Y:S01]  /*61d0*/  SHF.R.U64 R36, R36, 0x10, R37.reuse ;  /* 0x0000001024247819 */ /* 0x100fe20000001225 */
[----:B------:R-:W-:Y:S01]  /*61e0*/  HADD2.F32 R58, -RZ, R123.H1_H1 ;  /* 0x3000007bff3a7230 */ /* 0x000fe20000004100 */
[----:B------:R-:W-:Y:S01]  /*61f0*/  SHF.R.U32.HI R54, RZ, 0x10, R37 ;  /* 0x00000010ff367819 */ /* 0x000fe20000011625 */
[----:B--2---:R-:W-:Y:S01]  /*6200*/  HADD2.F32 R57, -RZ, R45.H0_H0 ;  /* 0x2000002dff397230 */ /* 0x004fe20000004100 */
[--C-:B------:R-:W-:Y:S01]  /*6210*/  SHF.R.U64 R37, R48, 0x10, R49.reuse ;  /* 0x0000001030257819 */ /* 0x100fe20000001231 */
[----:B------:R-:W-:Y:S01]  /*6220*/  HADD2.F32 R56, -RZ, R121.H1_H1 ;  /* 0x30000079ff387230 */ /* 0x000fe20000004100 */
[----:B------:R-:W-:Y:S01]  /*6230*/  SHF.R.U32.HI R48, RZ, 0x10, R49 ;  /* 0x00000010ff307819 */ /* 0x000fe20000011631 */
[----:B-1----:R-:W-:Y:S01]  /*6240*/  HADD2.F32 R59, -RZ, R41.H1_H1 ;  /* 0x30000029ff3b7230 */ /* 0x002fe20000004100 */
[--C-:B------:R-:W-:Y:S01]  /*6250*/  SHF.R.U64 R49, R50, 0x10, R51.reuse ;  /* 0x0000001032317819 */ /* 0x100fe20000001233 */
[----:B------:R-:W-:Y:S01]  /*6260*/  HADD2.F32 R54, -RZ, R54.H0_H0 ;  /* 0x20000036ff367230 */ /* 0x000fe20000004100 */
[----:B------:R-:W-:Y:S01]  /*6270*/  SHF.R.U32.HI R50, RZ, 0x10, R51 ;  /* 0x00000010ff327819 */ /* 0x000fe20000011633 */
[----:B------:R-:W-:-:S02]  /*6280*/  HADD2.F32 R51, -RZ, R45.H1_H1 ;  /* 0x3000002dff337230 */ /* 0x000fc40000004100 */
[-C--:B------:R-:W-:Y:S01]  /*6290*/  FMUL.FTZ R60, R57, R58.reuse ;  /* 0x0000003a393c7220 */ /* 0x080fe20000410000 */
[----:B------:R-:W-:Y:S01]  /*62a0*/  HADD2.F32 R45, -RZ, R41.H0_H0 ;  /* 0x20000029ff2d7230 */ /* 0x000fe20000004100 */
[--C-:B------:R-:W-:Y:S01]  /*62b0*/  SHF.R.U64 R38, R38, 0x10, R39.reuse ;  /* 0x0000001026267819 */ /* 0x100fe20000001227 */
[----:B------:R-:W-:Y:S01]  /*62c0*/  HADD2.F32 R48, -RZ, R48.H0_H0 ;  /* 0x20000030ff307230 */ /* 0x000fe20000004100 */
[----:B------:R-:W-:Y:S02]  /*62d0*/  SHF.R.U32.HI R39, RZ, 0x10, R39 ;  /* 0x00000010ff277819 */ /* 0x000fe40000011627 */
[C---:B------:R-:W-:Y:S01]  /*62e0*/  FMUL.FTZ R58, R45.reuse, R58 ;  /* 0x0000003a2d3a7220 */ /* 0x040fe20000410000 */
[----:B------:R-:W-:Y:S01]  /*62f0*/  FFMA.FTZ R41, R45, R56, -R60 ;  /* 0x000000382d297223 */ /* 0x000fe2000001083c */
[-C--:B------:R-:W-:Y:S01]  /*6300*/  FMUL.FTZ R62, R51, R48.reuse ;  /* 0x00000030333e7220 */ /* 0x080fe20000410000 */
[----:B------:R-:W-:Y:S01]  /*6310*/  FMUL.FTZ R64, R59, R48 ;  /* 0x000000303b407220 */ /* 0x000fe20000410000 */
[----:B------:R-:W-:Y:S01]  /*6320*/  FFMA.FTZ R45, R57, R56, R58 ;  /* 0x00000038392d7223 */ /* 0x000fe2000001003a */
[----:B------:R-:W-:-:S02]  /*6330*/  HADD2.F32 R56, -RZ, R47.H0_H0 ;  /* 0x2000002fff387230 */ /* 0x000fc40000004100 */
[-C--:B------:R-:W-:Y:S01]  /*6340*/  FFMA.FTZ R48, R59, R54.reuse, -R62 ;  /* 0x000000363b307223 */ /* 0x080fe2000001083e */
[----:B------:R-:W-:Y:S02]  /*6350*/  HADD2.F32 R59, -RZ, R122.H1_H1 ;  /* 0x3000007aff3b7230 */ /* 0x000fe40000004100 */
[----:B------:R-:W-:Y:S01]  /*6360*/  FFMA.FTZ R54, R51, R54, R64 ;  /* 0x0000003633367223 */ /* 0x000fe20000010040 */
[----:B------:R-:W-:Y:S02]  /*6370*/  HADD2.F32 R58, -RZ, R43.H0_H0 ;  /* 0x2000002bff3a7230 */ /* 0x000fe40000004100 */
[----:B------:R-:W-:Y:S01]  /*6380*/  HADD2.F32 R47, -RZ, R47.H1_H1 ;  /* 0x3000002fff2f7230 */ /* 0x000fe20000004100 */
[----:B------:R-:W-:Y:S01]  /*6390*/  F2FP.F16.F32.PACK_AB R41, R48, R41 ;  /* 0x000000293029723e */ /* 0x000fe200000000ff */
[----:B------:R-:W-:Y:S01]  /*63a0*/  HADD2.F32 R60, -RZ, R50.H0_H0 ;  /* 0x20000032ff3c7230 */ /* 0x000fe20000004100 */
[----:B------:R-:W-:Y:S01]  /*63b0*/  F2FP.F16.F32.PACK_AB R45, R54, R45 ;  /* 0x0000002d362d723e */ /* 0x000fe200000000ff */
[----:B------:R-:W-:-:S02]  /*63c0*/  HADD2.F32 R50, -RZ, R43.H1_H1 ;  /* 0x3000002bff327230 */ /* 0x000fc40000004100 */
[-C--:B------:R-:W-:Y:S01]  /*63d0*/  FMUL.FTZ R43, R58, R59.reuse ;  /* 0x0000003b3a2b7220 */ /* 0x080fe20000410000 */
[----:B------:R-:W-:Y:S02]  /*63e0*/  HADD2.F32 R57, -RZ, R39.H0_H0 ;  /* 0x20000027ff397230 */ /* 0x000fe40000004100 */
[----:B------:R-:W-:Y:S01]  /*63f0*/  FMUL.FTZ R39, R56, R59 ;  /* 0x0000003b38277220 */ /* 0x000fe20000410000 */
[----:B------:R-:W-:Y:S02]  /*6400*/  HADD2.F32 R51, -RZ, R120.H1_H1 ;  /* 0x30000078ff337230 */ /* 0x000fe40000004100 */
[CC--:B------:R-:W-:Y:S01]  /*6410*/  FMUL.FTZ R59, R47.reuse, R60.reuse ;  /* 0x0000003c2f3b7220 */ /* 0x0c0fe20000410000 */
[----:B------:R-:W-:Y:S01]  /*6420*/  FMUL.FTZ R60, R50, R60 ;  /* 0x0000003c323c7220 */ /* 0x000fe20000410000 */
[----:B------:R-:W-:Y:S02]  /*6430*/  HADD2.F32 R122, -RZ, R122.H0_H0 ;  /* 0x2000007aff7a7230 */ /* 0x000fe40000004100 */
[----:B------:R-:W-:Y:S01]  /*6440*/  FFMA.FTZ R43, R56, R51, R43 ;  /* 0x00000033382b7223 */ /* 0x000fe2000001002b */
[-C--:B------:R-:W-:Y:S01]  /*6450*/  FFMA.FTZ R50, R50, R57.reuse, -R59 ;  /* 0x0000003932327223 */ /* 0x080fe2000001083b */
[----:B------:R-:W-:Y:S01]  /*6460*/  FFMA.FTZ R56, R47, R57, R60 ;  /* 0x000000392f387223 */ /* 0x000fe2000001003c */
[----:B------:R-:W-:-:S02]  /*6470*/  HADD2.F32 R60, -RZ, R123.H0_H0 ;  /* 0x2000007bff3c7230 */ /* 0x000fc40000004100 */
[----:B------:R-:W-:Y:S01]  /*6480*/  FFMA.FTZ R39, R58, R51, -R39 ;  /* 0x000000333a277223 */ /* 0x000fe20000010827 */
[----:B------:R-:W-:Y:S02]  /*6490*/  HADD2.F32 R57, -RZ, R37.H0_H0 ;  /* 0x20000025ff397230 */ /* 0x000fe40000004100 */
[----:B------:R-:W-:Y:S01]  /*64a0*/  HADD2.F32 R47, -RZ, R44.H0_H0 ;  /* 0x2000002cff2f7230 */ /* 0x000fe20000004100 */
[----:B------:R-:W-:Y:S01]  /*64b0*/  F2FP.F16.F32.PACK_AB R56, R56, R43 ;  /* 0x0000002b3838723e */ /* 0x000fe200000000ff */
[----:B------:R-:W-:Y:S01]  /*64c0*/  HADD2.F32 R37, -RZ, R40.H0_H0 ;  /* 0x20000028ff257230 */ /* 0x000fe20000004100 */
[----:B------:R-:W-:Y:S01]  /*64d0*/  F2FP.F16.F32.PACK_AB R39, R50, R39 ;  /* 0x000000273227723e */ /* 0x000fe200000000ff */
[----:B------:R-:W-:Y:S02]  /*64e0*/  HADD2.F32 R44, -RZ, R44.H1_H1 ;  /* 0x3000002cff2c7230 */ /* 0x000fe40000004100 */
[----:B------:R-:W-:Y:S02]  /*64f0*/  HADD2.F32 R40, -RZ, R40.H1_H1 ;  /* 0x30000028ff287230 */ /* 0x000fe40000004100 */
[----:B------:R-:W-:-:S02]  /*6500*/  HADD2.F32 R58, -RZ, R121.H0_H0 ;  /* 0x20000079ff3a7230 */ /* 0x000fc40000004100 */
[-C--:B------:R-:W-:Y:S01]  /*6510*/  FMUL.FTZ R59, R44, R57.reuse ;  /* 0x000000392c3b7220 */ /* 0x080fe20000410000 */
[----:B------:R-:W-:Y:S02]  /*6520*/  HADD2.F32 R51, -RZ, R36.H0_H0 ;  /* 0x20000024ff337230 */ /* 0x000fe40000004100 */
[-C--:B------:R-:W-:Y:S01]  /*6530*/  FMUL.FTZ R36, R47, R60.reuse ;  /* 0x0000003c2f247220 */ /* 0x080fe20000410000 */
[C---:B------:R-:W-:Y:S01]  /*6540*/  FMUL.FTZ R60, R37.reuse, R60 ;  /* 0x0000003c253c7220 */ /* 0x040fe20000410000 */
[C---:B------:R-:W-:Y:S01]  /*6550*/  FMUL.FTZ R57, R40.reuse, R57 ;  /* 0x0000003928397220 */ /* 0x040fe20000410000 */
[----:B------:R-:W-:Y:S02]  /*6560*/  HADD2.F32 R120, -RZ, R120.H0_H0 ;  /* 0x20000078ff787230 */ /* 0x000fe40000004100 */
[-C--:B------:R-:W-:Y:S01]  /*6570*/  FFMA.FTZ R36, R37, R58.reuse, -R36 ;  /* 0x0000003a25247223 */ /* 0x080fe20000010824 */
[----:B------:R-:W-:Y:S01]  /*6580*/  FFMA.FTZ R37, R47, R58, R60 ;  /* 0x0000003a2f257223 */ /* 0x000fe2000001003c */
[-C--:B------:R-:W-:Y:S01]  /*6590*/  FFMA.FTZ R47, R40, R51.reuse, -R59 ;  /* 0x00000033282f7223 */ /* 0x080fe2000001083b */
[----:B------:R-:W-:Y:S01]  /*65a0*/  FFMA.FTZ R40, R44, R51, R57 ;  /* 0x000000332c287223 */ /* 0x000fe20000010039 */
[----:B------:R-:W-:-:S02]  /*65b0*/  HADD2.F32 R57, -RZ, R49.H0_H0 ;  /* 0x20000031ff397230 */ /* 0x000fc40000004100 */
[----:B------:R-:W-:Y:S01]  /*65c0*/  HADD2.F32 R49, -RZ, R46.H0_H0 ;  /* 0x2000002eff317230 */ /* 0x000fe20000004100 */
        /* <DEDUP_REMOVED lines=8> */
[-C--:B------:R-:W-:Y:S01]  /*6650*/  FFMA.FTZ R59, R44, R120.reuse, -R59 ;  /* 0x000000782c3b7223 */ /* 0x080fe2000001083b */
[C---:B------:R-:W-:Y:S01]  /*6660*/  FMUL.FTZ R57, R42.reuse, R57 ;  /* 0x000000392a397220 */ /* 0x040fe20000410000 */
[----:B------:R-:W-:Y:S01]  /*6670*/  FFMA.FTZ R122, R49, R120, R122 ;  /* 0x00000078317a7223 */ /* 0x000fe2000001007a */
[----:B------:R-:W-:Y:S01]  /*6680*/  FFMA.FTZ R42, R42, R51, -R61 ;  /* 0x000000332a2a7223 */ /* 0x000fe2000001083d */
[----:B------:R-:W-:Y:S01]  /*6690*/  F2FP.F16.F32.PACK_AB R44, R40, R37 ;  /* 0x00000025282c723e */ /* 0x000fe200000000ff */
[----:B------:R-:W-:Y:S01]  /*66a0*/  FFMA.FTZ R57, R46, R51, R57 ;  /* 0x000000332e397223 */ /* 0x000fe20000010039 */
[----:B------:R-:W-:Y:S02]  /*66b0*/  IMAD.MOV.U32 R40, RZ, RZ, R36 ;  /* 0x000000ffff287224 */ /* 0x000fe400078e0024 */
[----:B------:R-:W-:Y:S01]  /*66c0*/  F2FP.F16.F32.PACK_AB R42, R42, R59 ;  /* 0x0000003b2a2a723e */ /* 0x000fe200000000ff */
[----:B------:R-:W-:Y:S01]  /*66d0*/  IMAD.MOV.U32 R43, RZ, RZ, R39 ;  /* 0x000000ffff2b7224 */ /* 0x000fe200078e0027 */
[----:B------:R-:W-:Y:S01]  /*66e0*/  F2FP.F16.F32.PACK_AB R46, R57, R122 ;  /* 0x0000007a392e723e */ /* 0x000fe200000000ff */
[----:B------:R-:W-:-:S07]  /*66f0*/  IMAD.MOV.U32 R47, RZ, RZ, R56 ;  /* 0x000000ffff2f7224 */ /* 0x000fce00078e0038 */
.L_x_12289:
[----:B------:R-:W-:Y:S05]  /*6700*/  BSYNC B1 ;  /* 0x0000000000017941 */ /* 0x000fea0003800000 */
.L_x_12288:
[----:B------:R-:W-:Y:S01]  /*6710*/  ISETP.GE.AND P4, PT, R55, R109, PT ;  /* 0x0000006d3700720c */ /* 0x000fe20003f86270 */
[----:B------:R-:W-:Y:S02]  /*6720*/  ULDC.64 UR4, c[0x0][0x208] ;  /* 0x0000820000047ab9 */ /* 0x000fe40000000a00 */
[----:B-1----:R3:W-:Y:S10]  /*6730*/  STG.E.128 desc[UR4][R52.64], R40 ;  /* 0x0000002834007986 */ /* 0x0027f4000c101d04 */
[----:B------:R-:W-:Y:S05]  /*6740*/  @P4 BRA `(.L_x_12252) ;  /* 0x0000000000b04947 */ /* 0x000fea0003800000 */
[--C-:B------:R-:W-:Y:S01]  /*6750*/  SHF.R.S32.HI R36, RZ, 0x1f, R55.reuse ;  /* 0x0000001fff247819 */ /* 0x100fe20000011437 */
[----:B------:R-:W-:Y:S01]  /*6760*/  ULDC.64 UR4, c[0x0][0x208] ;  /* 0x0000820000047ab9 */ /* 0x000fe20000000a00 */
[----:B------:R-:W-:-:S04]  /*6770*/  IADD3 R55, P4, P5, R28, R96, R55 ;  /* 0x000000601c377210 */ /* 0x000fc80007d9e037 */
[----:B------:R-:W-:Y:S02]  /*6780*/  IADD3.X R36, R3, R111, R36, P4, P5 ;  /* 0x0000006f03247210 */ /* 0x000fe400027ea424 */
[----:B------:R-:W-:-:S04]  /*6790*/  LEA R94, P4, R55, R94, 0x1 ;  /* 0x0000005e375e7211 */ /* 0x000fc800078808ff */
[----:B------:R-:W-:-:S05]  /*67a0*/  LEA.HI.X R95, R55, R95, R36, 0x1, P4 ;  /* 0x0000005f375f7211 */ /* 0x000fca00020f0c24 */
[----:B--2---:R4:W-:Y:S01]  /*67b0*/  STG.E.128 desc[UR4][R94.64], R44 ;  /* 0x0000002c5e007986 */ /* 0x0049e2000c101d04 */
[----:B------:R-:W-:Y:S05]  /*67c0*/  BRA `(.L_x_12252) ;  /* 0x0000000000907947 */ /* 0x000fea0003800000 */
.L_x_12245:
[----:B------:R-:W2:Y:S02]  /*67d0*/  LDL R36, [R1+0x60] ;  /* 0x0000600001247983 */ /* 0x000ea40000100800 */
[----:B--2---:R-:W-:-:S13]  /*67e0*/  R2UR UR4, R36 ;  /* 0x00000000240472ca */ /* 0x004fda00000e0000 */
[----:B------:R-:W-:-:S06]  /*67f0*/  UISETP.NE.AND UP0, UPT, UR4, 0x3, UPT ;  /* 0x000000030400788c */ /* 0x000fcc000bf05270 */
[----:B------:R-:W-:-:S13]  /*6800*/  PLOP3.LUT P3, PT, PT, PT, UP0, 0x80, 0x0 ;  /* 0x000000000000781c */ /* 0x000fda0003f6f008 */
[----:B------:R-:W-:Y:S05]  /*6810*/  @!P3 BRA `(.L_x_12290) ;  /* 0x000000000004b947 */ /* 0x000fea0003800000 */
[----:B------:R-:W-:Y:S01]  /*6820*/  BPT.TRAP 0x1 ;  /* 0x000000040000795c */ /* 0x000fe20000300000 */
.L_x_12290:
[----:B------:R-:W2:Y:S01]  /*6830*/  LDL R36, [R1+0x44] ;  /* 0x0000440001247983 */ /* 0x000ea20000100800 */
[----:B------:R-:W-:Y:S01]  /*6840*/  IMAD R25, R18, 0x8, R16 ;  /* 0x0000000812197824 */ /* 0x000fe200078e0210 */
[----:B------:R-:W-:Y:S01]  /*6850*/  BSSY B1, `(.L_x_12291) ;  /* 0x0000006000017945 */ /* 0x000fe20003800000 */
[----:B------:R-:W-:-:S05]  /*6860*/  IMAD R91, R23, -0x90, R2 ;  /* 0xffffff70175b7824 */ /* 0x000fca00078e0202 */
[----:B------:R-:W-:Y:S02]  /*6870*/  VIMNMX R91, R91, 0x90, PT ;  /* 0x000000905b5b7848 */ /* 0x000fe40003fe0100 */
[----:B--2---:R-:W-:-:S04]  /*6880*/  SHF.L.U32 R92, R36, 0x1f, RZ ;  /* 0x0000001f245c7819 */ /* 0x004fc800000006ff */
[----:B------:R-:W0:Y:S02]  /*6890*/  SYNCS.PHASECHK.TRANS64.TRYWAIT P4, [R25+URZ+0x31c90], R92 ;  /* 0x031c905c190075a7 */ /* 0x000e24000808017f */
[----:B0-----:R-:W-:Y:S05]  /*68a0*/  @!P4 BRA `(.L_x_12292) ;  /* 0x000001e800b4c947 */ /* 0x001fea0003800000 */
.L_x_12554:
[----:B------:R-:W-:Y:S05]  /*68b0*/  BSYNC B1 ;  /* 0x0000000000017941 */ /* 0x000fea0003800000 */
.L_x_12291:
[----:B------:R-:W-:-:S13]  /*68c0*/  ISETP.GE.AND P4, PT, R22, R91, PT ;  /* 0x0000005b1600720c */ /* 0x000fda0003f86270 */
[----:B------:R-:W-:Y:S05]  /*68d0*/  @P4 BRA `(.L_x_12252) ;  /* 0x00000000004c4947 */ /* 0x000fea0003800000 */
[----:B------:R-:W-:Y:S01]  /*68e0*/  ISETP.NE.AND P4, PT, R12, RZ, PT ;  /* 0x000000ff0c00720c */ /* 0x000fe20003f85270 */
[----:B------:R-:W-:-:S12]  /*68f0*/  ULDC.64 UR4, c[0x0][0x208] ;  /* 0x0000820000047ab9 */ /* 0x000fd80000000a00 */
        /* <DEDUP_REMOVED lines=17> */
.L_x_12252:
[----:B------:R-:W-:Y:S05]  /*6a10*/  BSYNC B0 ;  /* 0x0000000000007941 */ /* 0x000fea0003800000 */
.L_x_12244:
        /* <DEDUP_REMOVED lines=17> */
.L_x_12294:
[----:B------:R-:W-:Y:S05]  /*6b30*/  BSYNC B0 ;  /* 0x0000000000007941 */ /* 0x000fea0003800000 */
.L_x_12293:
[----:B------:R-:W2:Y:S01]  /*6b40*/  SYNCS.PHASECHK.TRANS64.TRYWAIT P3, [R25+URZ+0x31cb0], R92 ;  /* 0x031cb05c190075a7 */ /* 0x000ea2000806017f */
[----:B------:R-:W-:Y:S04]  /*6b50*/  BSSY B0, `(.L_x_12295) ;  /* 0x0000002000007945 */ /* 0x000fe80003800000 */
[----:B--2---:R-:W-:Y:S05]  /*6b60*/  @!P3 BRA `(.L_x_12296) ;  /* 0x000001e80018b947 */ /* 0x004fea0003800000 */
.L_x_12555:
[----:B------:R-:W-:Y:S05]  /*6b70*/  BSYNC B0 ;  /* 0x0000000000007941 */ /* 0x000fea0003800000 */
.L_x_12295:
[----:B------:R-:W-:Y:S01]  /*6b80*/  ISETP.GE.AND P3, PT, R22, R91, PT ;  /* 0x0000005b1600720c */ /* 0x000fe20003f66270 */
[----:B------:R-:W-:-:S12]  /*6b90*/  BSSY B0, `(.L_x_12297) ;  /* 0x0000022000007945 */ /* 0x000fd80003800000 */
[----:B------:R-:W-:Y:S05]  /*6ba0*/  @P3 BRA `(.L_x_12298) ;  /* 0x0000000000803947 */ /* 0x000fea0003800000 */
[----:B------:R-:W3:Y:S01]  /*6bb0*/  LDL.64 R42, [R1+0x38] ;  /* 0x00003800012a7983 */ /* 0x000ee20000100a00 */
[----:B------:R-:W-:Y:S01]  /*6bc0*/  IMAD.WIDE R38, R23, 0x90, R78 ;  /* 0x0000009017267825 */ /* 0x000fe200078e024e */
[----:B------:R-:W-:Y:S01]  /*6bd0*/  ULDC.64 UR4, c[0x0][0x328] ;  /* 0x0000ca0000047ab9 */ /* 0x000fe20000000a00 */
[----:B------:R-:W-:Y:S02]  /*6be0*/  ULDC.64 UR6, c[0x0][0x208] ;  /* 0x0000820000067ab9 */ /* 0x000fe40000000a00 */
[----:B------:R-:W-:Y:S02]  /*6bf0*/  IMAD R39, R39, UR4, RZ ;  /* 0x0000000427277c24 */ /* 0x000fe4000f8e02ff */
[----:B-1----:R-:W-:Y:S02]  /*6c00*/  IMAD.MOV.U32 R36, RZ, RZ, R30 ;  /* 0x000000ffff247224 */ /* 0x002fe400078e001e */
[----:B------:R-:W-:Y:S02]  /*6c10*/  IMAD.MOV.U32 R37, RZ, RZ, R87 ;  /* 0x000000ffff257224 */ /* 0x000fe400078e0057 */
[----:B------:R-:W-:-:S02]  /*6c20*/  IMAD R39, R38, UR5, R39 ;  /* 0x0000000526277c24 */ /* 0x000fc4000f8e0227 */
[----:B------:R-:W-:Y:S01]  /*6c30*/  IMAD.WIDE.U32 R36, R38, UR4, R36 ;  /* 0x0000000426247c25 */ /* 0x000fe2000f8e0024 */
[----:B------:R-:W-:-:S03]  /*6c40*/  ULDC.64 UR4, c[0x0][0x318] ;  /* 0x0000c60000047ab9 */ /* 0x000fc60000000a00 */
[----:B------:R-:W-:Y:S01]  /*6c50*/  IMAD.IADD R37, R37, 0x1, R39 ;  /* 0x0000000125257824 */ /* 0x000fe200078e0227 */
[----:B------:R-:W-:Y:S01]  /*6c60*/  LEA R40, P3, R36, UR4, 0x1 ;  /* 0x0000000424287c11 */ /* 0x000fe2000f8608ff */
[----:B------:R-:W-:-:S03]  /*6c70*/  ULDC UR4, c[0x0][0x2f4] ;  /* 0x0000bd0000047ab9 */ /* 0x000fc60000000800 */
[----:B------:R-:W-:Y:S02]  /*6c80*/  LEA.HI.X R41, R36, UR5, R37, 0x1, P3 ;  /* 0x0000000524297c11 */ /* 0x000fe400098f0c25 */
[----:B---3--:R-:W-:-:S13]  /*6c90*/  ISETP.GE.AND P3, PT, R42, UR4, PT ;  /* 0x000000042a007c0c */ /* 0x008fda000bf66270 */
        /* <DEDUP_REMOVED lines=17> */
.L_x_12298:
[----:B------:R-:W-:Y:S05]  /*6db0*/  BSYNC B0 ;  /* 0x0000000000007941 */ /* 0x000fea0003800000 */
.L_x_12297:
[----:B------:R-:W4:Y:S01]  /*6dc0*/  LDL.LU R26, [R1+0x44] ;  /* 0x00004400011a7983 */ /* 0x000f220000300800 */
[----:B0-2---:R-:W-:Y:S02]  /*6dd0*/  @!P4 VIADD R25, R25, 0x31cc0 ;  /* 0x00031cc01919c836 */ /* 0x005fe40000000000 */
        /* <DEDUP_REMOVED lines=8> */
[----:B0-----:R0:W-:Y:S01]  /*6e60*/  BAR.SYNC.DEFER_BLOCKING R110, 0x80 ;  /* 0x0002006e0000751d */ /* 0x0011e20000010000 */
[----:B------:R-:W-:-:S04]  /*6e70*/  ISETP.NE.AND P3, PT, R18, 0x2, PT ;  /* 0x000000021200780c */ /* 0x000fc80003f65270 */
[----:B------:R-:W-:Y:S01]  /*6e80*/  SEL R18, R18, RZ, P3 ;  /* 0x000000ff12127207 */ /* 0x000fe20001800000 */
[----:B------:R2:W-:Y:S02]  /*6e90*/  @!P4 SYNCS.ARRIVE.TRANS64.RED.A1T0 RZ, [R25+URZ], RZ ;  /* 0x000000ff19ffc9a7 */ /* 0x0005e4000810043f */
[----:B--2---:R-:W-:-:S04]  /*6ea0*/  SEL R25, RZ, 0x1, P3 ;  /* 0x00000001ff197807 */ /* 0x004fc80001800000 */
[----:B----4-:R-:W-:-:S05]  /*6eb0*/  LOP3.LUT R26, R26, R25, RZ, 0x3c, !PT ;  /* 0x000000191a1a7212 */ /* 0x010fca00078e3cff */
[----:B------:R0:W-:Y:S01]  /*6ec0*/  STL [R1+0x44], R26 ;  /* 0x0000441a01007387 */ /* 0x0001e20000100800 */
[----:B------:R-:W-:Y:S05]  /*6ed0*/  @P2 BRA `(.L_x_12299) ;  /* 0xffffffb800d42947 */ /* 0x000fea000383ffff */
[----:B0-----:R-:W0:Y:S01]  /*6ee0*/  S2R R26, SR_TID.X ;  /* 0x00000000001a7919 */ /* 0x001e220000002100 */
[----:B------:R-:W-:Y:S02]  /*6ef0*/  PLOP3.LUT P0, PT, PT, PT, PT, 0x8, 0x0 ;  /* 0x000000000000781c */ /* 0x000fe40003f0e170 */
[----:B0-----:R-:W-:-:S04]  /*6f00*/  SHF.R.U32.HI R26, RZ, 0x7, R26 ;  /* 0x00000007ff1a7819 */ /* 0x001fc8000001161a */
[----:B------:R-:W-:-:S13]  /*6f10*/  ISETP.NE.AND P5, PT, R26, 0x1, PT ;  /* 0x000000011a00780c */ /* 0x000fda0003fa5270 */
[----:B------:R-:W-:Y:S06]  /*6f20*/  @!P5 BAR.ARV 0x9, 0x100 ;  /* 0x024400000000db1d */ /* 0x000fec0000002000 */
.L_x_12239:
[----:B------:R-:W2:Y:S01]  /*6f30*/  LDL R2, [R1+0x84] ;  /* 0x0000840001027983 */ /* 0x000ea20000100800 */
[----:B------:R-:W0:Y:S01]  /*6f40*/  LDC R0, c[0x0][0x448] ;  /* 0x00011200ff007b82 */ /* 0x000e220000000800 */
        /* <DEDUP_REMOVED lines=13> */
[----:B------:R-:W-:Y:S02]  /*7020*/  CS2R R26, SRZ ;  /* 0x00000000001a7805 */ /* 0x000fe4000001ff00 */
[----:B------:R-:W-:Y:S01]  /*7030*/  CS2R R44, SRZ ;  /* 0x00000000002c7805 */ /* 0x000fe2000001ff00 */
[----:B------:R-:W-:Y:S01]  /*7040*/  IMAD.MOV.U32 R43, RZ, RZ, RZ ;  /* 0x000000ffff2b7224 */ /* 0x000fe200078e00ff */
[----:B---3--:R-:W-:Y:S02]  /*7050*/  CS2R R40, SRZ ;  /* 0x0000000000287805 */ /* 0x008fe4000001ff00 */
[----:B------:R-:W-:Y:S01]  /*7060*/  CS2R R76, SRZ ;  /* 0x00000000004c7805 */ /* 0x000fe2000001ff00 */
[----:B------:R-:W-:Y:S01]  /*7070*/  IMAD.MOV.U32 R35, RZ, RZ, RZ ;  /* 0x000000ffff237224 */ /* 0x000fe200078e00ff */
[----:B------:R-:W-:-:S02]  /*7080*/  CS2R R28, SRZ ;  /* 0x00000000001c7805 */ /* 0x000fc4000001ff00 */
[----:B------:R-:W-:Y:S01]  /*7090*/  CS2R R74, SRZ ;  /* 0x00000000004a7805 */ /* 0x000fe2000001ff00 */
[----:B------:R-:W-:Y:S01]  /*70a0*/  IMAD.MOV.U32 R73, RZ, RZ, RZ ;  /* 0x000000ffff497224 */ /* 0x000fe200078e00ff */
[----:B------:R-:W-:Y:S02]  /*70b0*/  CS2R R32, SRZ ;  /* 0x0000000000207805 */ /* 0x000fe4000001ff00 */
[----:B0-----:R-:W-:Y:S01]  /*70c0*/  ISETP.NE.AND P1, PT, R0, 0x1, PT ;  /* 0x000000010000780c */ /* 0x001fe20003f25270 */
[----:B------:R-:W-:Y:S02]  /*70d0*/  IMAD.MOV.U32 R80, RZ, RZ, RZ ;  /* 0x000000ffff507224 */ /* 0x000fe400078e00ff */
[----:B------:R-:W-:Y:S02]  /*70e0*/  IMAD.MOV.U32 R6, RZ, RZ, RZ ;  /* 0x000000ffff067224 */ /* 0x000fe400078e00ff */
[----:B------:R-:W-:-:S08]  /*70f0*/  IMAD.MOV.U32 R78, RZ, RZ, RZ ;  /* 0x000000ffff4e7224 */ /* 0x000fd000078e00ff */
[----:B------:R-:W0:Y:S08]  /*7100*/  @P1 LDC R0, c[0x0][0x44c] ;  /* 0x00011300ff001b82 */ /* 0x000e300000000800 */
[----:B------:R-:W3:Y:S01]  /*7110*/  @P1 LDC R5, c[0x0][0x450] ;  /* 0x00011400ff051b82 */ /* 0x000ee20000000800 */
[----:B--2---:R-:W-:-:S04]  /*7120*/  VIADD R3, R2, 0xbf ;  /* 0x000000bf02037836 */ /* 0x004fc80000000000 */
[----:B0-----:R-:W-:-:S05]  /*7130*/  @P1 IMAD.HI.U32 R0, R3, R0, RZ ;  /* 0x0000000003001227 */ /* 0x001fca00078e00ff */
[----:B---3--:R-:W-:Y:S02]  /*7140*/  @P1 SHF.R.U32.HI R3, RZ, R5, R0 ;  /* 0x00000005ff031219 */ /* 0x008fe40000011600 */
[----:B------:R-:W-:-:S03]  /*7150*/  PLOP3.LUT P1, PT, PT, PT, PT, 0x80, 0x0 ;  /* 0x000000000000781c */ /* 0x000fc60003f2f070 */
[----:B------:R-:W-:-:S04]  /*7160*/  IMAD.IADD R3, R112, 0x1, R3 ;  /* 0x0000000170037824 */ /* 0x000fc800078e0203 */
[----:B------:R-:W-:-:S05]  /*7170*/  IMAD.HI R3, R3, 0x38e38e39, RZ ;  /* 0x38e38e3903037827 */ /* 0x000fca00078e02ff */
[----:B------:R-:W-:-:S04]  /*7180*/  SHF.R.U32.HI R0, RZ, 0x1f, R3 ;  /* 0x0000001fff007819 */ /* 0x000fc80000011603 */
[----:B------:R-:W-:Y:S01]  /*7190*/  LEA.HI.SX32 R2, R3, R0, 0x1b ;  /* 0x0000000003027211 */ /* 0x000fe200078fdaff */
[----:B------:R-:W-:-:S03]  /*71a0*/  IMAD.MOV.U32 R0, RZ, RZ, RZ ;  /* 0x000000ffff007224 */ /* 0x000fc600078e00ff */
[----:B------:R-:W-:Y:S02]  /*71b0*/  VIMNMX R157, R157, R2, PT ;  /* 0x000000029d9d7248 */ /* 0x000fe40003fe0100 */
[----:B------:R-:W-:Y:S02]  /*71c0*/  CS2R R2, SRZ ;  /* 0x0000000000027805 */ /* 0x000fe4000001ff00 */
[----:B------:R-:W-:Y:S01]  /*71d0*/  ISETP.GE.AND P2, PT, R157, 0x1, PT ;  /* 0x000000019d00780c */ /* 0x000fe20003f46270 */
[----:B------:R-:W-:-:S12]  /*71e0*/  @P0 BRA `(.L_x_12300) ;  /* 0x00000000000c0947 */ /* 0x000fd80003800000 */
[----:B------:R-:W0:Y:S01]  /*71f0*/  FENCE.VIEW.ASYNC.G ;  /* 0x00000000000073c6 */ /* 0x000e220000000100 */
[----:B------:R-:W-:Y:S05]  /*7200*/  WARPSYNC.ALL ;  /* 0x0000000000007948 */ /* 0x000fea0003800000 */
[----:B0-----:R-:W-:Y:S06]  /*7210*/  BAR.ARV 0xc, 0x200 ;  /* 0x0308000000007b1d */ /* 0x001fec0000002000 */
.L_x_12300:
        /* <DEDUP_REMOVED lines=12> */
.L_x_12558:
        /* <DEDUP_REMOVED lines=16> */
[----:B--2---:R0:W2:Y:S01]  /*73e0*/  LDC.64 R14, c[0x4][R0] ;  /* 0x01000000000e7b82 */ /* 0x0040a20000000a00 */
        /* <DEDUP_REMOVED lines=10> */
[----:B-12--5:R-:W-:Y:S05]  /*7490*/  CALL.ABS.NOINC R14 ;  /* 0x000000000e007343 */ /* 0x026fea0003c00000 */
.L_x_12304:
[----:B------:R-:W-:Y:S05]  /*74a0*/  BSYNC B6 ;  /* 0x0000000000067941 */ /* 0x000fea0003800000 */
.L_x_12303:
        /* <DEDUP_REMOVED lines=8> */
[----:B------:R0:W3:Y:S03]  /*7530*/  SYNCS.PHASECHK.TRANS64.TRYWAIT P0, [R16+URZ+0x31c00], R3 ;  /* 0x031c0003100075a7 */ /* 0x0000e6000800017f */
[----:B---3--:R-:W-:Y:S05]  /*7540*/  @!P0 NANOSLEEP.SYNCS 0x989680 ;  /* 0x009896800000895d */ /* 0x008fea0003900000 */
[----:B------:R-:W3:Y:S01]  /*7550*/  @!P0 SYNCS.PHASECHK.TRANS64 P0, [R16+URZ+0x31c00], R3 ;  /* 0x031c0003100085a7 */ /* 0x000ee2000800007f */
[----:B------:R-:W-:Y:S04]  /*7560*/  BSSY B0, `(.L_x_12306) ;  /* 0x0000006000007945 */ /* 0x000fe80003800000 */
[----:B---3--:R-:W-:Y:S05]  /*7570*/  @P0 BRA `(.L_x_12307) ;  /* 0x0000000000100947 */ /* 0x008fea0003800000 */
.L_x_12308:
[----:B---3--:R3:W4:Y:S02]  /*7580*/  SYNCS.PHASECHK.TRANS64.TRYWAIT P0, [R16+URZ+0x31c00], R3 ;  /* 0x031c0003100075a7 */ /* 0x008724000800017f */
[----:B----4-:R-:W-:Y:S05]  /*7590*/  @!P0 NANOSLEEP.SYNCS 0x989680 ;  /* 0x009896800000895d */ /* 0x010fea0003900000 */
[----:B------:R-:W4:Y:S02]  /*75a0*/  @!P0 SYNCS.PHASECHK.TRANS64 P0, [R16+URZ+0x31c00], R3 ;  /* 0x031c0003100085a7 */ /* 0x000f24000800007f */
[----:B----4-:R-:W-:Y:S05]  /*75b0*/  @!P0 BRA `(.L_x_12308) ;  /* 0xfffffffc00f08947 */ /* 0x010fea000383ffff */
.L_x_12307:
[----:B------:R-:W-:Y:S05]  /*75c0*/  BSYNC B0 ;  /* 0x0000000000007941 */ /* 0x000fea0003800000 */
.L_x_12306:
[----:B------:R-:W-:Y:S05]  /*75d0*/  BRA `(.L_x_12309) ;  /* 0x0000003c00507947 */ /* 0x000fea0003800000 */
.L_x_12305:
[----:B0-----:R-:W3:Y:S01]  /*75e0*/  LDL R0, [R1+0xb8] ;  /* 0x0000b80001007983 */ /* 0x001ee20000100800 */
[----:B------:R-:W-:Y:S02]  /*75f0*/  ULDC.64 UR6, c[0x0][0x408] ;  /* 0x0001020000067ab9 */ /* 0x000fe40000000a00 */
[----:B-----5:R-:W-:Y:S01]  /*7600*/  IMAD.WIDE.U32 R24, R107, UR6, RZ ;  /* 0x000000066b187c25 */ /* 0x020fe2000f8e00ff */
[----:B---3--:R-:W-:Y:S02]  /*7610*/  R2UR UR4, R0 ;  /* 0x00000000000472ca */ /* 0x008fe400000e0000 */
[----:B------:R-:W-:-:S11]  /*7620*/  SHF.R.S32.HI R0, RZ, 0x1f, R107 ;  /* 0x0000001fff007819 */ /* 0x000fd6000001146b */
[----:B------:R-:W-:-:S03]  /*7630*/  ULOP3.LUT UP0, URZ, UR4, 0x1bf, URZ, 0xc0, !UPT ;  /* 0x000001bf043f7892 */ /* 0x000fc6000f80c03f */
[----:B------:R-:W-:Y:S02]  /*7640*/  ULDC.64 UR4, c[0x0][0x3f8] ;  /* 0x0000fe0000047ab9 */ /* 0x000fe40000000a00 */
[C---:B------:R-:W-:Y:S01]  /*7650*/  IMAD R4, R0.reuse, UR4, RZ ;  /* 0x0000000400047c24 */ /* 0x040fe2000f8e02ff */
[----:B------:R-:W-:Y:S01]  /*7660*/  PLOP3.LUT P0, PT, PT, PT, UP0, 0x80, 0x0 ;  /* 0x000000000000781c */ /* 0x000fe20003f0f008 */
[----:B------:R-:W-:Y:S02]  /*7670*/  IMAD R0, R0, UR6, RZ ;  /* 0x0000000600007c24 */ /* 0x000fe4000f8e02ff */
[----:B------:R-:W-:-:S04]  /*7680*/  IMAD.WIDE.U32 R26, R107, UR4, RZ ;  /* 0x000000046b1a7c25 */ /* 0x000fc8000f8e00ff */
[C---:B------:R-:W-:Y:S02]  /*7690*/  IMAD R23, R107.reuse, UR5, R4 ;  /* 0x000000056b177c24 */ /* 0x040fe4000f8e0204 */
[----:B------:R-:W-:Y:S02]  /*76a0*/  IMAD R29, R107, UR7, R0 ;  /* 0x000000076b1d7c24 */ /* 0x000fe4000f8e0200 */
[----:B------:R-:W-:Y:S02]  /*76b0*/  IMAD.IADD R23, R23, 0x1, R27 ;  /* 0x0000000117177824 */ /* 0x000fe400078e021b */
[----:B------:R-:W-:Y:S01]  /*76c0*/  IMAD.IADD R29, R29, 0x1, R25 ;  /* 0x000000011d1d7824 */ /* 0x000fe200078e0219 */
[----:B------:R-:W-:Y:S06]  /*76d0*/  @!P0 BRA `(.L_x_12310) ;  /* 0x0000000000408947 */ /* 0x000fec0003800000 */
[----:B------:R-:W-:Y:S01]  /*76e0*/  MOV R0, 0x0 ;  /* 0x0000000000007802 */ /* 0x000fe20000000f00 */
        /* <DEDUP_REMOVED lines=14> */
[----:B-12---:R-:W-:Y:S05]  /*77d0*/  CALL.ABS.NOINC R14 ;  /* 0x000000000e007343 */ /* 0x006fea0003c00000 */
.L_x_12310:
[----:B------:R-:W3:Y:S01]  /*77e0*/  LDL R20, [R1+0x84] ;  /* 0x0000840001147983 */ /* 0x000ee20000100800 */
[----:B------:R-:W-:Y:S01]  /*77f0*/  ULDC.U8 UR4, c[0x0][0x410] ;  /* 0x0001040000047ab9 */ /* 0x000fe20000000000 */
[----:B------:R-:W-:Y:S01]  /*7800*/  BSSY B0, `(.L_x_12311) ;  /* 0x00003a9000007945 */ /* 0x000fe20003800000 */
[----:B------:R-:W-:Y:S01]  /*7810*/  ISETP.NE.AND P0, PT, RZ, UR4, PT ;  /* 0x00000004ff007c0c */ /* 0x000fe2000bf05270 */
[----:B---3--:R-:W-:-:S12]  /*7820*/  IMAD.IADD R10, R22, 0x1, R20 ;  /* 0x00000001160a7824 */ /* 0x008fd800078e0214 */
[----:B------:R-:W-:Y:S05]  /*7830*/  @!P0 BRA `(.L_x_12312) ;  /* 0x0000001c00608947 */ /* 0x000fea0003800000 */
[----:B------:R-:W0:Y:S01]  /*7840*/  LDC R20, c[0x0][0x448] ;  /* 0x00011200ff147b82 */ /* 0x000e220000000800 */
[----:B------:R-:W-:Y:S01]  /*7850*/  ULDC.64 UR4, c[0x0][0x3f8] ;  /* 0x0000fe0000047ab9 */ /* 0x000fe20000000a00 */
[----:B------:R-:W-:Y:S01]  /*7860*/  ULDC.64 UR6, c[0x0][0x408] ;  /* 0x0001020000067ab9 */ /* 0x000fe20000000a00 */
[----:B------:R-:W-:Y:S02]  /*7870*/  IMAD.MOV.U32 R6, RZ, RZ, R26 ;  /* 0x000000ffff067224 */ /* 0x000fe400078e001a */
[----:B------:R-:W-:Y:S02]  /*7880*/  IMAD.MOV.U32 R7, RZ, RZ, R23 ;  /* 0x000000ffff077224 */ /* 0x000fe400078e0017 */
[----:B------:R-:W-:Y:S02]  /*7890*/  IMAD.MOV.U32 R8, RZ, RZ, R24 ;  /* 0x000000ffff087224 */ /* 0x000fe400078e0018 */
[----:B------:R-:W-:Y:S01]  /*78a0*/  IMAD.MOV.U32 R9, RZ, RZ, R29 ;  /* 0x000000ffff097224 */ /* 0x000fe200078e001d */
[----:B0-----:R-:W-:-:S13]  /*78b0*/  ISETP.NE.AND P0, PT, R20, 0x1, PT ;  /* 0x000000011400780c */ /* 0x001fda0003f05270 */
[----:B------:R-:W0:Y:S08]  /*78c0*/  @P0 LDC R3, c[0x0][0x44c] ;  /* 0x00011300ff030b82 */ /* 0x000e300000000800 */
[----:B------:R-:W3:Y:S01]  /*78d0*/  @P0 LDC R5, c[0x0][0x450] ;  /* 0x00011400ff050b82 */ /* 0x000ee20000000800 */
[----:B0-----:R-:W-:-:S04]  /*78e0*/  @P0 IMAD.HI.U32 R0, R10, R3, RZ ;  /* 0x000000030a000227 */ /* 0x001fc800078e00ff */
[----:B------:R-:W-:Y:S01]  /*78f0*/  IMAD.MOV.U32 R3, RZ, RZ, R10 ;  /* 0x000000ffff037224 */ /* 0x000fe200078e000a */
[----:B---3--:R-:W-:-:S04]  /*7900*/  @P0 SHF.R.U32.HI R3, RZ, R5, R0 ;  /* 0x00000005ff030219 */ /* 0x008fc80000011600 */
        /* <DEDUP_REMOVED lines=17> */
[----:B------:R0:W3:Y:S04]  /*7a20*/  SHFL.IDX PT, R3, R13, RZ, 0x1e1f ;  /* 0x001e1fff0d037589 */ /* 0x0000e800000e0000 */
[----:B------:R-:W4:Y:S04]  /*7a30*/  SHFL.IDX PT, R0, R0, RZ, 0x1e1f ;  /* 0x001e1fff00007589 */ /* 0x000f2800000e0000 */
[----:B------:R-:W0:Y:S04]  /*7a40*/  SHFL.IDX PT, R5, R5, RZ, 0x1e1f ;  /* 0x001e1fff05057589 */ /* 0x000e2800000e0000 */
[----:B--2---:R2:W0:Y:S02]  /*7a50*/  SHFL.IDX PT, R14, R4, RZ, 0x1e1f ;  /* 0x001e1fff040e7589 */ /* 0x00442400000e0000 */
.L_x_12564:
[----:B--2---:R-:W2:Y:S04]  /*7a60*/  LDL R4, [R1+0x28] ;  /* 0x0000280001047983 */ /* 0x004ea80000100800 */
[----:B------:R-:W5:Y:S01]  /*7a70*/  LDL R52, [R1+0xa0] ;  /* 0x0000a00001347983 */ /* 0x000f620000100800 */
[----:B------:R-:W-:Y:S01]  /*7a80*/  BSSY B1, `(.L_x_12314) ;  /* 0x0000062000017945 */ /* 0x000fe20003800000 */
[----:B------:R-:W-:Y:S02]  /*7a90*/  CS2R R38, SRZ ;  /* 0x0000000000267805 */ /* 0x000fe4000001ff00 */
[----:B------:R-:W-:Y:S02]  /*7aa0*/  CS2R R34, SRZ ;  /* 0x0000000000227805 */ /* 0x000fe4000001ff00 */
[----:B------:R-:W-:-:S02]  /*7ab0*/  CS2R R30, SRZ ;  /* 0x00000000001e7805 */ /* 0x000fc4000001ff00 */
[----:B------:R-:W-:Y:S02]  /*7ac0*/  CS2R R24, SRZ ;  /* 0x0000000000187805 */ /* 0x000fe4000001ff00 */
[----:B0-----:R-:W-:Y:S02]  /*7ad0*/  CS2R R12, SRZ ;  /* 0x00000000000c7805 */ /* 0x001fe4000001ff00 */
[----:B------:R-:W-:Y:S02]  /*7ae0*/  CS2R R8, SRZ ;  /* 0x0000000000087805 */ /* 0x000fe4000001ff00 */
[----:B-1----:R-:W-:Y:S02]  /*7af0*/  CS2R R36, SRZ ;  /* 0x0000000000247805 */ /* 0x002fe4000001ff00 */
[----:B------:R-:W-:Y:S02]  /*7b00*/  CS2R R32, SRZ ;  /* 0x0000000000207805 */ /* 0x000fe4000001ff00 */
[----:B------:R-:W-:-:S02]  /*7b10*/  CS2R R28, SRZ ;  /* 0x00000000001c7805 */ /* 0x000fc4000001ff00 */
[----:B------:R-:W-:Y:S01]  /*7b20*/  CS2R R26, SRZ ;  /* 0x00000000001a7805 */ /* 0x000fe2000001ff00 */
[----:B--2---:R-:W-:Y:S01]  /*7b30*/  IMAD R4, R4, R20, RZ ;  /* 0x0000001404047224 */ /* 0x004fe200078e02ff */
[----:B------:R-:W-:-:S03]  /*7b40*/  CS2R R20, SRZ ;  /* 0x0000000000147805 */ /* 0x000fc6000001ff00 */
[----:B------:R-:W-:Y:S01]  /*7b50*/  IMAD R105, R105, -0xc0, R4 ;  /* 0xffffff4069697824 */ /* 0x000fe200078e0204 */
[----:B------:R-:W-:Y:S02]  /*7b60*/  ISETP.GE.AND P1, PT, R10, R4, PT ;  /* 0x000000040a00720c */ /* 0x000fe40003f26270 */
[----:B------:R-:W-:Y:S02]  /*7b70*/  CS2R R10, SRZ ;  /* 0x00000000000a7805 */ /* 0x000fe4000001ff00 */
[----:B-----5:R-:W-:Y:S02]  /*7b80*/  LEA.HI R23, R52, R52, RZ, 0x1 ;  /* 0x0000003434177211 */ /* 0x020fe400078f08ff */
[----:B------:R-:W-:-:S04]  /*7b90*/  VIMNMX R105, R105, 0xc0, PT ;  /* 0x000000c069697848 */ /* 0x000fc80003fe0100 */
[----:B------:R-:W-:-:S03]  /*7ba0*/  ISETP.GE.AND P0, PT, R22, R105, PT ;  /* 0x000000691600720c */ /* 0x000fc60003f06270 */
[----:B------:R-:W-:Y:S10]  /*7bb0*/  @P1 BRA `(.L_x_12315) ;  /* 0x0000000400381947 */ /* 0x000ff40003800000 */
[----:B------:R-:W2:Y:S01]  /*7bc0*/  LDL R6, [R1+0x70] ;  /* 0x0000700001067983 */ /* 0x000ea20000100800 */
[----:B------:R-:W-:-:S03]  /*7bd0*/  ULDC UR4, c[0x0][0x3f4] ;  /* 0x0000fd0000047ab9 */ /* 0x000fc60000000800 */
[----:B------:R-:W3:Y:S04]  /*7be0*/  LDL R40, [R1+0x68] ;  /* 0x0000680001287983 */ /* 0x000ee80000100800 */
[----:B------:R-:W4:Y:S04]  /*7bf0*/  LDL R44, [R1+0x78] ;  /* 0x00007800012c7983 */ /* 0x000f280000100800 */
[----:B------:R-:W4:Y:S04]  /*7c00*/  LDL R15, [R1+0x74] ;  /* 0x00007400010f7983 */ /* 0x000f280000100800 */
[----:B------:R-:W4:Y:S04]  /*7c10*/  LDL.64 R20, [R1+0x50] ;  /* 0x0000500001147983 */ /* 0x000f280000100a00 */
[----:B------:R-:W4:Y:S01]  /*7c20*/  LDL R12, [R1+0x80] ;  /* 0x00008000010c7983 */ /* 0x000f220000100800 */
[----:B------:R-:W-:-:S02]  /*7c30*/  CS2R R32, SRZ ;  /* 0x0000000000207805 */ /* 0x000fc4000001ff00 */
[----:B------:R-:W-:Y:S01]  /*7c40*/  CS2R R34, SRZ ;  /* 0x0000000000227805 */ /* 0x000fe2000001ff00 */
[----:B------:R-:W-:Y:S01]  /*7c50*/  ULDC.64 UR6, c[0x0][0x208] ;  /* 0x0000820000067ab9 */ /* 0x000fe20000000a00 */
[----:B------:R-:W-:Y:S02]  /*7c60*/  CS2R R36, SRZ ;  /* 0x0000000000247805 */ /* 0x000fe4000001ff00 */
[----:B------:R-:W-:Y:S02]  /*7c70*/  CS2R R38, SRZ ;  /* 0x0000000000267805 */ /* 0x000fe4000001ff00 */
[----:B------:R-:W-:Y:S02]  /*7c80*/  CS2R R28, SRZ ;  /* 0x00000000001c7805 */ /* 0x000fe4000001ff00 */
[----:B------:R-:W-:Y:S02]  /*7c90*/  CS2R R30, SRZ ;  /* 0x00000000001e7805 */ /* 0x000fe4000001ff00 */
[----:B------:R-:W-:-:S02]  /*7ca0*/  CS2R R26, SRZ ;  /* 0x00000000001a7805 */ /* 0x000fc4000001ff00 */
[----:B------:R-:W-:Y:S02]  /*7cb0*/  CS2R R24, SRZ ;  /* 0x0000000000187805 */ /* 0x000fe4000001ff00 */
[C---:B--2---:R-:W-:Y:S01]  /*7cc0*/  ISETP.GE.AND P4, PT, R6.reuse, UR4, PT ;  /* 0x0000000406007c0c */ /* 0x044fe2000bf86270 */
[----:B------:R-:W-:Y:S01]  /*7cd0*/  IMAD.SHL.U32 R9, R6, 0x2, RZ ;  /* 0x0000000206097824 */ /* 0x000fe200078e00ff */
[----:B------:R-:W-:Y:S02]  /*7ce0*/  SHF.R.S32.HI R4, RZ, 0x1f, R6 ;  /* 0x0000001fff047819 */ /* 0x000fe40000011406 */
[----:B---3--:R-:W-:Y:S02]  /*7cf0*/  ISETP.GE.AND P3, PT, R40, UR4, PT ;  /* 0x0000000428007c0c */ /* 0x008fe4000bf66270 */
[----:B------:R-:W-:-:S07]  /*7d00*/  SHF.L.U64.HI R4, R6, 0x1, R4 ;  /* 0x0000000106047819 */ /* 0x000fce0000010204 */
[-C--:B------:R-:W-:Y:S02]  /*7d10*/  @!P4 IADD3 R8, P2, R14, R9.reuse, RZ ;  /* 0x000000090e08c210 */ /* 0x080fe40007f5e0ff */
[----:B----4-:R-:W-:-:S03]  /*7d20*/  @!P4 IADD3 R6, P1, R0, R9, RZ ;  /* 0x000000090006c210 */ /* 0x010fc60007f3e0ff */
[--C-:B------:R-:W-:Y:S01]  /*7d30*/  @!P4 IMAD.X R9, R5, 0x1, R4.reuse, P2 ;  /* 0x000000010509c824 */ /* 0x100fe200010e0604 */
[----:B------:R-:W-:Y:S01]  /*7d40*/  ISETP.GE.AND P2, PT, R44, UR4, PT ;  /* 0x000000042c007c0c */ /* 0x000fe2000bf46270 */
[----:B------:R-:W-:Y:S01]  /*7d50*/  @!P4 IMAD.X R7, R3, 0x1, R4, P1 ;  /* 0x000000010307c824 */ /* 0x000fe200008e0604 */
[----:B------:R-:W-:Y:S01]  /*7d60*/  SHF.R.S32.HI R4, RZ, 0x1f, R40 ;  /* 0x0000001fff047819 */ /* 0x000fe20000011428 */
[C---:B------:R-:W-:Y:S01]  /*7d70*/  IMAD.SHL.U32 R41, R40.reuse, 0x2, RZ ;  /* 0x0000000228297824 */ /* 0x040fe200078e00ff */
[----:B------:R-:W5:Y:S01]  /*7d80*/  @!P4 LD.E.64 R34, desc[UR6][R8.64] ;  /* 0x000000060822c980 */ /* 0x000f62000c101b00 */
[----:B------:R-:W-:Y:S02]  /*7d90*/  ISETP.GE.AND P1, PT, R15, UR4, PT ;  /* 0x000000040f007c0c */ /* 0x000fe4000bf26270 */
[----:B------:R-:W-:Y:S01]  /*7da0*/  SHF.L.U64.HI R4, R40, 0x1, R4 ;  /* 0x0000000128047819 */ /* 0x000fe20000010204 */
[----:B------:R0:W5:Y:S01]  /*7db0*/  @!P4 LD.E.64 R32, desc[UR6][R6.64] ;  /* 0x000000060620c980 */ /* 0x000162000c101b00 */
[----:B------:R-:W-:Y:S01]  /*7dc0*/  @!P3 IADD3 R40, P4, R14, R41, RZ ;  /* 0x000000290e28b210 */ /* 0x000fe20007f9e0ff */
[----:B------:R-:W-:Y:S01]  /*7dd0*/  IMAD.SHL.U32 R47, R44, 0x2, RZ ;  /* 0x000000022c2f7824 */ /* 0x000fe200078e00ff */
[----:B------:R-:W-:-:S02]  /*7de0*/  SHF.R.S32.HI R10, RZ, 0x1f, R44 ;  /* 0x0000001fff0a7819 */ /* 0x000fc4000001142c */
[----:B------:R-:W-:Y:S01]  /*7df0*/  @!P3 IADD3 R42, P5, R0, R41, RZ ;  /* 0x00000029002ab210 */ /* 0x000fe20007fbe0ff */
[----:B------:R-:W-:Y:S01]  /*7e00*/  @!P3 IMAD.X R41, R5, 0x1, R4, P4 ;  /* 0x000000010529b824 */ /* 0x000fe200020e0604 */
[----:B------:R-:W-:Y:S02]  /*7e10*/  SHF.L.U64.HI R10, R44, 0x1, R10 ;  /* 0x000000012c0a7819 */ /* 0x000fe4000001020a */
[-C--:B------:R-:W-:Y:S01]  /*7e20*/  @!P2 IADD3 R46, P4, R14, R47.reuse, RZ ;  /* 0x0000002f0e2ea210 */ /* 0x080fe20007f9e0ff */
[----:B0-----:R-:W-:Y:S01]  /*7e30*/  IMAD.SHL.U32 R7, R15, 0x2, RZ ;  /* 0x000000020f077824 */ /* 0x001fe200078e00ff */
[----:B------:R-:W-:Y:S01]  /*7e40*/  SHF.R.S32.HI R11, RZ, 0x1f, R15 ;  /* 0x0000001fff0b7819 */ /* 0x000fe2000001140f */
[----:B------:R-:W-:Y:S01]  /*7e50*/  @!P3 IMAD.X R43, R3, 0x1, R4, P5 ;  /* 0x00000001032bb824 */ /* 0x000fe200028e0604 */
[C---:B------:R-:W-:Y:S01]  /*7e60*/  @!P2 IADD3 R44, P5, R0.reuse, R47, RZ ;  /* 0x0000002f002ca210 */ /* 0x040fe20007fbe0ff */
[--C-:B------:R-:W-:Y:S01]  /*7e70*/  @!P2 IMAD.X R47, R5, 0x1, R10.reuse, P4 ;  /* 0x00000001052fa824 */ /* 0x100fe200020e060a */
        /* <DEDUP_REMOVED lines=14> */
[----:B------:R-:W-:Y:S02]  /*7f60*/  @!P5 IMAD.MOV.U32 R9, RZ, RZ, R3 ;  /* 0x000000ffff09d224 */ /* 0x000fe400078e0003 */
[----:B------:R-:W-:Y:S02]  /*7f70*/  @!P5 IMAD.MOV.U32 R4, RZ, RZ, R14 ;  /* 0x000000ffff04d224 */ /* 0x000fe400078e000e */
[----:B------:R-:W-:-:S04]  /*7f80*/  @!P5 IMAD.WIDE R8, R20, 0x2, R8 ;  /* 0x000000021408d825 */ /* 0x000fc800078e0208 */
[----:B------:R-:W-:Y:S01]  /*7f90*/  @!P5 IMAD.WIDE R10, R20, 0x2, R4 ;  /* 0x00000002140ad825 */ /* 0x000fe200078e0204 */
[----:B------:R-:W-:Y:S01]  /*7fa0*/  SHF.R.S32.HI R4, RZ, 0x1f, R12 ;  /* 0x0000001fff047819 */ /* 0x000fe2000001140c */
[----:B------:R-:W5:Y:S03]  /*7fb0*/  @!P5 LD.E.64 R36, desc[UR6][R8.64] ;  /* 0x000000060824d980 */ /* 0x000f66000c101b00 */
[----:B------:R-:W-:Y:S01]  /*7fc0*/  SHF.L.U64.HI R4, R12, 0x1, R4 ;  /* 0x000000010c047819 */ /* 0x000fe20000010204 */
[----:B------:R0:W5:Y:S01]  /*7fd0*/  @!P5 LD.E.64 R38, desc[UR6][R10.64] ;  /* 0x000000060a26d980 */ /* 0x000162000c101b00 */
[----:B------:R-:W-:-:S05]  /*7fe0*/  @!P4 IADD3 R50, P5, R0, R15, RZ ;  /* 0x0000000f0032c210 */ /* 0x000fca0007fbe0ff */
[--C-:B------:R-:W-:Y:S01]  /*7ff0*/  @!P4 IMAD.X R51, R3, 0x1, R4.reuse, P5 ;  /* 0x000000010333c824 */ /* 0x100fe200028e0604 */
[----:B------:R-:W-:Y:S02]  /*8000*/  @!P4 IADD3 R14, P5, R14, R15, RZ ;  /* 0x0000000f0e0ec210 */ /* 0x000fe40007fbe0ff */
[----:B------:R-:W-:Y:S02]  /*8010*/  CS2R R20, SRZ ;  /* 0x0000000000147805 */ /* 0x000fe4000001ff00 */
[----:B------:R-:W-:Y:S02]  /*8020*/  CS2R R12, SRZ ;  /* 0x00000000000c7805 */ /* 0x000fe4000001ff00 */
[----:B0-----:R-:W-:Y:S02]  /*8030*/  CS2R R10, SRZ ;  /* 0x00000000000a7805 */ /* 0x001fe4000001ff00 */
[----:B------:R-:W-:Y:S01]  /*8040*/  CS2R R8, SRZ ;  /* 0x0000000000087805 */ /* 0x000fe2000001ff00 */
[----:B------:R-:W-:Y:S01]  /*8050*/  @!P4 IMAD.X R15, R5, 0x1, R4, P5 ;  /* 0x00000001050fc824 */ /* 0x000fe200028e0604 */
[----:B------:R0:W5:Y:S04]  /*8060*/  @!P1 LD.E.64 R20, desc[UR6][R48.64] ;  /* 0x0000000630149980 */ /* 0x000168000c101b00 */
[----:B------:R0:W5:Y:S04]  /*8070*/  @!P1 LD.E.64 R12, desc[UR6][R6.64] ;  /* 0x00000006060c9980 */ /* 0x000168000c101b00 */
[----:B------:R0:W5:Y:S04]  /*8080*/  @!P4 LD.E.64 R10, desc[UR6][R50.64] ;  /* 0x00000006320ac980 */ /* 0x000168000c101b00 */
[----:B------:R0:W5:Y:S02]  /*8090*/  @!P4 LD.E.64 R8, desc[UR6][R14.64] ;  /* 0x000000060e08c980 */ /* 0x000164000c101b00 */
.L_x_12315:
[----:B------:R-:W-:Y:S05]  /*80a0*/  BSYNC B1 ;  /* 0x0000000000017941 */ /* 0x000fea0003800000 */
.L_x_12314:
[----:B---3-5:R-:W-:Y:S01]  /*80b0*/  IMAD.MOV.U32 R3, RZ, RZ, R39 ;  /* 0x000000ffff037224 */ /* 0x028fe200078e0027 */
[----:B------:R-:W-:Y:S01]  /*80c0*/  LOP3.LUT R23, R23, 0xfffffffe, RZ, 0xc0, !PT ;  /* 0xfffffffe17177812 */ /* 0x000fe200078ec0ff */
[----:B----4-:R-:W-:Y:S01]  /*80d0*/  IMAD.MOV.U32 R0, RZ, RZ, R38 ;  /* 0x000000ffff007224 */ /* 0x010fe200078e0026 */
        /* <DEDUP_REMOVED lines=43> */
.L_x_12565:
[----:B------:R-:W-:Y:S05]  /*8390*/  BSYNC B1 ;  /* 0x0000000000017941 */ /* 0x000fea0003800000 */
.L_x_12316:
        /* <DEDUP_REMOVED lines=36> */
[----:B------:R-:W-:Y:S01]  /*85e0*/  FMUL.FTZ R39, R39, R46 ;  /* 0x0000002e27277220 */ /* 0x000fe20000410000 */
[--C-:B------:R-:W-:Y:S02]  /*85f0*/  HADD2.F32 R36, -RZ, R6.reuse.H0_H0 ;  /* 0x20000006ff247230 */ /* 0x100fe40000004100 */
[----:B------:R-:W-:Y:S01]  /*8600*/  FMUL.FTZ R50, R4, R47 ;  /* 0x0000002f04327220 */ /* 0x000fe20000410000 */
[----:B------:R-:W-:-:S02]  /*8610*/  HADD2.F32 R37, -RZ, R6.H1_H1 ;  /* 0x30000006ff257230 */ /* 0x000fc40000004100 */
[C---:B------:R-:W-:Y:S01]  /*8620*/  FFMA.FTZ R51, R38.reuse, R46, -R49 ;  /* 0x0000002e26337223 */ /* 0x040fe20000010831 */
[--C-:B------:R-:W-:Y:S02]  /*8630*/  HADD2.F32 R6, -RZ, R5.reuse.H0_H0 ;  /* 0x20000005ff067230 */ /* 0x100fe40000004100 */
[----:B------:R-:W-:Y:S01]  /*8640*/  FFMA.FTZ R52, R38, R48, R39 ;  /* 0x0000003026347223 */ /* 0x000fe20000010027 */
[-C--:B------:R-:W-:Y:S01]  /*8650*/  FMUL.FTZ R46, R4, R45.reuse ;  /* 0x0000002d042e7220 */ /* 0x080fe20000410000 */
[C---:B------:R-:W-:Y:S01]  /*8660*/  FFMA.FTZ R50, R7.reuse, R45, -R50 ;  /* 0x0000002d07327223 */ /* 0x040fe20000010832 */
[----:B------:R-:W-:Y:S02]  /*8670*/  HADD2.F32 R5, -RZ, R5.H1_H1 ;  /* 0x30000005ff057230 */ /* 0x000fe40000004100 */
[----:B------:R-:W-:Y:S02]  /*8680*/  HADD2.F32 R45, -RZ, R44.H1_H1 ;  /* 0x3000002cff2d7230 */ /* 0x000fe40000004100 */
[----:B------:R-:W-:Y:S01]  /*8690*/  FFMA.FTZ R47, R7, R47, R46 ;  /* 0x0000002f072f7223 */ /* 0x000fe2000001002e */
[----:B------:R-:W-:-:S02]  /*86a0*/  HADD2.F32 R38, -RZ, R56.H0_H0 ;  /* 0x20000038ff267230 */ /* 0x000fc40000004100 */
        /* <DEDUP_REMOVED lines=15> */
.L_x_12320:
[----:B------:R-:W-:Y:S05]  /*87a0*/  BSYNC B1 ;  /* 0x0000000000017941 */ /* 0x000fea0003800000 */
.L_x_12319:
        /* <DEDUP_REMOVED lines=45> */
.L_x_12322:
[----:B------:R-:W-:Y:S05]  /*8a80*/  BSYNC B1 ;  /* 0x0000000000017941 */ /* 0x000fea0003800000 */
.L_x_12321:
[----:B------:R-:W-:Y:S04]  /*8a90*/  BSSY B1, `(.L_x_12323) ;  /* 0x000002c000017945 */ /* 0x000fe80003800000 */
[----:B------:R-:W-:Y:S05]  /*8aa0*/  @P1 BRA `(.L_x_12324) ;  /* 0x0000000000a81947 */ /* 0x000fea0003800000 */
[----:B01----:R-:W0:Y:S01]  /*8ab0*/  LDS.128 R4, [R3+0x10a00] ;  /* 0x010a000003047984 */ /* 0x003e220000000c00 */
        /* <DEDUP_REMOVED lines=41> */
.L_x_12324:
[----:B------:R-:W-:Y:S05]  /*8d50*/  BSYNC B1 ;  /* 0x0000000000017941 */ /* 0x000fea0003800000 */
.L_x_12323:
        /* <DEDUP_REMOVED lines=44> */
.L_x_12326:
[----:B------:R-:W-:Y:S05]  /*9020*/  BSYNC B1 ;  /* 0x0000000000017941 */ /* 0x000fea0003800000 */
.L_x_12325:
        /* <DEDUP_REMOVED lines=44> */
.L_x_12328:
[----:B------:R-:W-:Y:S05]  /*92f0*/  BSYNC B1 ;  /* 0x0000000000017941 */ /* 0x000fea0003800000 */
.L_x_12327:
        /* <DEDUP_REMOVED lines=44> */
.L_x_12312:
[----:B------:R-:W3:Y:S01]  /*95c0*/  LDL R11, [R1+0x68] ;  /* 0x00006800010b7983 */ /* 0x000ee20000100800 */
[----:B------:R-:W0:Y:S01]  /*95d0*/  LDC R21, c[0x0][0x448] ;  /* 0x00011200ff157b82 */ /* 0x000e220000000800 */
[----:B------:R-:W-:Y:S01]  /*95e0*/  ULDC.64 UR4, c[0x0][0x3f8] ;  /* 0x0000fe0000047ab9 */ /* 0x000fe20000000a00 */
[----:B------:R-:W-:Y:S01]  /*95f0*/  ULDC.64 UR6, c[0x0][0x408] ;  /* 0x0001020000067ab9 */ /* 0x000fe20000000a00 */
[----:B--2---:R-:W3:Y:S01]  /*9600*/  LDL.64 R14, [R1+0x50] ;  /* 0x00005000010e7983 */ /* 0x004ee20000100a00 */
[----:B------:R-:W-:Y:S02]  /*9610*/  IMAD.MOV.U32 R6, RZ, RZ, R26 ;  /* 0x000000ffff067224 */ /* 0x000fe400078e001a */
[----:B------:R-:W-:Y:S02]  /*9620*/  IMAD.MOV.U32 R7, RZ, RZ, R23 ;  /* 0x000000ffff077224 */ /* 0x000fe400078e0017 */
[----:B------:R-:W-:Y:S02]  /*9630*/  IMAD.MOV.U32 R8, RZ, RZ, R24 ;  /* 0x000000ffff087224 */ /* 0x000fe400078e0018 */
[----:B------:R-:W-:Y:S01]  /*9640*/  IMAD.MOV.U32 R9, RZ, RZ, R29 ;  /* 0x000000ffff097224 */ /* 0x000fe200078e001d */
[----:B0-----:R-:W-:-:S13]  /*9650*/  ISETP.NE.AND P0, PT, R21, 0x1, PT ;  /* 0x000000011500780c */ /* 0x001fda0003f05270 */
[----:B------:R-:W0:Y:S08]  /*9660*/  @P0 LDC R3, c[0x0][0x44c] ;  /* 0x00011300ff030b82 */ /* 0x000e300000000800 */
[----:B------:R-:W2:Y:S01]  /*9670*/  @P0 LDC R5, c[0x0][0x450] ;  /* 0x00011400ff050b82 */ /* 0x000ea20000000800 */
[----:B0-----:R-:W-:-:S04]  /*9680*/  @P0 IMAD.HI.U32 R0, R10, R3, RZ ;  /* 0x000000030a000227 */ /* 0x001fc800078e00ff */
[----:B------:R-:W-:Y:S01]  /*9690*/  IMAD.MOV.U32 R3, RZ, RZ, R10 ;  /* 0x000000ffff037224 */ /* 0x000fe200078e000a */
[----:B--2---:R-:W-:-:S04]  /*96a0*/  @P0 SHF.R.U32.HI R3, RZ, R5, R0 ;  /* 0x00000005ff030219 */ /* 0x004fc80000011600 */
        /* <DEDUP_REMOVED lines=16> */
[----:B---3--:R-:W-:-:S05]  /*97b0*/  IMAD.IADD R11, R14, 0x1, R11 ;  /* 0x000000010e0b7824 */ /* 0x008fca00078e020b */
[----:B------:R-:W-:-:S04]  /*97c0*/  SHF.R.S32.HI R12, RZ, 0x1f, R11 ;  /* 0x0000001fff0c7819 */ /* 0x000fc8000001140b */
[----:B------:R-:W-:-:S04]  /*97d0*/  LEA.HI R12, R12, R11, RZ, 0x3 ;  /* 0x0000000b0c0c7211 */ /* 0x000fc800078f18ff */
        /* <DEDUP_REMOVED lines=8> */
.L_x_12571:
[----:B------:R-:W3:Y:S04]  /*9860*/  LDL R0, [R1+0x28] ;  /* 0x0000280001007983 */ /* 0x000ee80000100800 */
[----:B------:R-:W5:Y:S01]  /*9870*/  LDL R50, [R1+0xa0] ;  /* 0x0000a00001327983 */ /* 0x000f620000100800 */
[----:B------:R-:W-:Y:S01]  /*9880*/  BSSY B1, `(.L_x_12330) ;  /* 0x0000039000017945 */ /* 0x000fe20003800000 */
[----:B----4-:R-:W-:Y:S01]  /*9890*/  IMAD.MOV.U32 R46, RZ, RZ, R14 ;  /* 0x000000ffff2e7224 */ /* 0x010fe200078e000e */
[----:B------:R-:W-:Y:S01]  /*98a0*/  CS2R R6, SRZ ;  /* 0x0000000000067805 */ /* 0x000fe2000001ff00 */
[----:B--2---:R-:W-:Y:S01]  /*98b0*/  IMAD.MOV.U32 R47, RZ, RZ, R5 ;  /* 0x000000ffff2f7224 */ /* 0x004fe200078e0005 */
        /* <DEDUP_REMOVED lines=10> */
[----:B---3--:R-:W-:-:S04]  /*9960*/  IMAD R21, R0, R21, RZ ;  /* 0x0000001500157224 */ /* 0x008fc800078e02ff */
[----:B------:R-:W-:Y:S01]  /*9970*/  IMAD R105, R105, -0xc0, R21 ;  /* 0xffffff4069697824 */ /* 0x000fe200078e0215 */
[----:B------:R-:W-:Y:S02]  /*9980*/  ISETP.GE.AND P1, PT, R10, R21, PT ;  /* 0x000000150a00720c */ /* 0x000fe40003f26270 */
[----:B------:R-:W-:Y:S02]  /*9990*/  CS2R R10, SRZ ;  /* 0x00000000000a7805 */ /* 0x000fe4000001ff00 */
[----:B-----5:R-:W-:Y:S02]  /*99a0*/  LEA.HI R0, R50, R50, RZ, 0x1 ;  /* 0x0000003232007211 */ /* 0x020fe400078f08ff */
[----:B------:R-:W-:-:S04]  /*99b0*/  VIMNMX R105, R105, 0xc0, PT ;  /* 0x000000c069697848 */ /* 0x000fc80003fe0100 */
[----:B------:R-:W-:-:S03]  /*99c0*/  ISETP.GE.AND P0, PT, R22, R105, PT ;  /* 0x000000691600720c */ /* 0x000fc60003f06270 */
[----:B------:R-:W-:Y:S10]  /*99d0*/  @P1 BRA `(.L_x_12331) ;  /* 0x00000000008c1947 */ /* 0x000ff40003800000 */
[----:B------:R-:W2:Y:S01]  /*99e0*/  LDL.64 R48, [R1+0x38] ;  /* 0x0000380001307983 */ /* 0x000ea20000100a00 */
[----:B------:R-:W-:-:S03]  /*99f0*/  ULDC UR4, c[0x0][0x3f4] ;  /* 0x0000fd0000047ab9 */ /* 0x000fc60000000800 */
[----:B------:R-:W3:Y:S01]  /*9a00*/  LDL R23, [R1+0xa4] ;  /* 0x0000a40001177983 */ /* 0x000ee20000100800 */
[----:B------:R-:W-:Y:S02]  /*9a10*/  CS2R R24, SRZ ;  /* 0x0000000000187805 */ /* 0x000fe4000001ff00 */
[----:B------:R-:W-:Y:S01]  /*9a20*/  CS2R R26, SRZ ;  /* 0x00000000001a7805 */ /* 0x000fe2000001ff00 */
[----:B------:R-:W-:Y:S01]  /*9a30*/  ULDC.64 UR6, c[0x0][0x208] ;  /* 0x0000820000067ab9 */ /* 0x000fe20000000a00 */
        /* <DEDUP_REMOVED lines=8> */
[C---:B--2---:R-:W-:Y:S02]  /*9ac0*/  VIADD R3, R48.reuse, 0x10 ;  /* 0x0000001030037836 */ /* 0x044fe40000000000 */
[C---:B------:R-:W-:Y:S01]  /*9ad0*/  VIADD R4, R48.reuse, 0x20 ;  /* 0x0000002030047836 */ /* 0x040fe20000000000 */
[----:B------:R-:W-:-:S02]  /*9ae0*/  ISETP.GE.AND P1, PT, R48, UR4, PT ;  /* 0x0000000430007c0c */ /* 0x000fc4000bf26270 */
[----:B------:R-:W-:Y:S02]  /*9af0*/  ISETP.GE.AND P2, PT, R3, UR4, PT ;  /* 0x0000000403007c0c */ /* 0x000fe4000bf46270 */
[----:B------:R-:W-:Y:S02]  /*9b00*/  ISETP.GE.AND P3, PT, R4, UR4, PT ;  /* 0x0000000404007c0c */ /* 0x000fe4000bf66270 */
[----:B------:R-:W-:-:S07]  /*9b10*/  CS2R R4, SRZ ;  /* 0x0000000000047805 */ /* 0x000fce000001ff00 */
[----:B------:R-:W-:-:S04]  /*9b20*/  @!P1 IMAD.WIDE R12, R48, 0x2, R36 ;  /* 0x00000002300c9825 */ /* 0x000fc800078e0224 */
[----:B------:R-:W-:Y:S01]  /*9b30*/  @!P2 IMAD.SHL.U32 R41, R20, 0x8, RZ ;  /* 0x000000081429a824 */ /* 0x000fe200078e00ff */
[----:B------:R0:W5:Y:S01]  /*9b40*/  @!P1 LD.E.128 R24, desc[UR6][R12.64] ;  /* 0x000000060c189980 */ /* 0x000162000c101d00 */
[----:B---3--:R-:W-:Y:S02]  /*9b50*/  @!P3 IMAD.SHL.U32 R45, R23, 0x8, RZ ;  /* 0x00000008172db824 */ /* 0x008fe400078e00ff */
[----:B------:R-:W-:-:S04]  /*9b60*/  @!P2 IMAD.WIDE R38, R41, 0x2, R36 ;  /* 0x000000022926a825 */ /* 0x000fc800078e0224 */
[----:B------:R-:W-:Y:S01]  /*9b70*/  @!P3 IMAD.WIDE R42, R45, 0x2, R36 ;  /* 0x000000022d2ab825 */ /* 0x000fe200078e0224 */
[----:B------:R1:W5:Y:S01]  /*9b80*/  @!P2 LD.E.128 R28, desc[UR6][R38.64] ;  /* 0x00000006261ca980 */ /* 0x000362000c101d00 */
[----:B0-----:R-:W-:Y:S02]  /*9b90*/  CS2R R12, SRZ ;  /* 0x00000000000c7805 */ /* 0x001fe4000001ff00 */
[--C-:B------:R-:W-:Y:S01]  /*9ba0*/  @!P2 IMAD.WIDE R40, R41, 0x2, R46.reuse ;  /* 0x000000022928a825 */ /* 0x100fe200078e022e */
[----:B------:R1:W5:Y:S03]  /*9bb0*/  @!P3 LD.E.128 R32, desc[UR6][R42.64] ;  /* 0x000000062a20b980 */ /* 0x000366000c101d00 */
[--C-:B------:R-:W-:Y:S01]  /*9bc0*/  @!P3 IMAD.WIDE R44, R45, 0x2, R46.reuse ;  /* 0x000000022d2cb825 */ /* 0x100fe200078e022e */
[----:B------:R1:W5:Y:S03]  /*9bd0*/  @!P2 LD.E.128 R8, desc[UR6][R40.64] ;  /* 0x000000062808a980 */ /* 0x000366000c101d00 */
[----:B------:R-:W-:Y:S01]  /*9be0*/  @!P1 IMAD.WIDE R36, R48, 0x2, R46 ;  /* 0x0000000230249825 */ /* 0x000fe200078e022e */
[----:B------:R1:W5:Y:S04]  /*9bf0*/  @!P3 LD.E.128 R12, desc[UR6][R44.64] ;  /* 0x000000062c0cb980 */ /* 0x000368000c101d00 */
[----:B------:R1:W5:Y:S02]  /*9c00*/  @!P1 LD.E.128 R4, desc[UR6][R36.64] ;  /* 0x0000000624049980 */ /* 0x000364000c101d00 */
.L_x_12331:
[----:B------:R-:W-:Y:S05]  /*9c10*/  BSYNC B1 ;  /* 0x0000000000017941 */ /* 0x000fea0003800000 */
.L_x_12330:
[----:B------:R-:W-:Y:S01]  /*9c20*/  LOP3.LUT R0, R0, 0xfffffffe, RZ, 0xc0, !PT ;  /* 0xfffffffe00007812 */ /* 0x000fe200078ec0ff */
[----:B-----5:R-:W-:Y:S01]  /*9c30*/  IMAD.MOV.U32 R3, RZ, RZ, R4 ;  /* 0x000000ffff037224 */ /* 0x020fe200078e0004 */
[----:B------:R-:W-:Y:S01]  /*9c40*/  BSSY B1, `(.L_x_12332) ;  /* 0x000002e000017945 */ /* 0x000fe20003800000 */
[----:B------:R-:W-:Y:S02]  /*9c50*/  IMAD.MOV.U32 R21, RZ, RZ, R5 ;  /* 0x000000ffff157224 */ /* 0x000fe400078e0005 */
[----:B------:R-:W-:Y:S01]  /*9c60*/  IMAD.IADD R0, R50, 0x1, -R0 ;  /* 0x0000000132007824 */ /* 0x000fe200078e0a00 */
[----:B------:R-:W-:Y:S01]  /*9c70*/  PRMT R58, R3, 0x7610, R58 ;  /* 0x00007610033a7816 */ /* 0x000fe2000000003a */
[----:B------:R-:W-:Y:S01]  /*9c80*/  IMAD.MOV.U32 R23, RZ, RZ, R6 ;  /* 0x000000ffff177224 */ /* 0x000fe200078e0006 */
[----:B------:R-:W-:Y:S01]  /*9c90*/  PRMT R57, R21, 0x7610, R57 ;  /* 0x0000761015397816 */ /* 0x000fe20000000039 */
[----:B------:R-:W-:Y:S01]  /*9ca0*/  IMAD.MOV.U32 R21, RZ, RZ, R7 ;  /* 0x000000ffff157224 */ /* 0x000fe200078e0007 */
[----:B------:R-:W-:Y:S01]  /*9cb0*/  SHF.L.U32 R3, R0, 0x1f, RZ ;  /* 0x0000001f00037819 */ /* 0x000fe200000006ff */
[----:B-1----:R-:W-:Y:S01]  /*9cc0*/  IMAD.MOV.U32 R36, RZ, RZ, R9 ;  /* 0x000000ffff247224 */ /* 0x002fe200078e0009 */
[----:B------:R-:W-:Y:S01]  /*9cd0*/  PRMT R66, R23, 0x7610, R66 ;  /* 0x0000761017427816 */ /* 0x000fe20000000042 */
[----:B------:R-:W-:Y:S01]  /*9ce0*/  IMAD.MOV.U32 R23, RZ, RZ, R8 ;  /* 0x000000ffff177224 */ /* 0x000fe200078e0008 */
[----:B------:R-:W0:Y:S01]  /*9cf0*/  SYNCS.PHASECHK.TRANS64.TRYWAIT P1, [R16+URZ+0x31c00], R3 ;  /* 0x031c0003100075a7 */ /* 0x000e22000802017f */
        /* <DEDUP_REMOVED lines=33> */
[----:B0-----:R-:W-:Y:S06]  /*9f10*/  @!P1 BRA `(.L_x_12333) ;  /* 0x000001b800749947 */ /* 0x001fec0003800000 */
.L_x_12572:
[----:B------:R-:W-:Y:S05]  /*9f20*/  BSYNC B1 ;  /* 0x0000000000017941 */ /* 0x000fea0003800000 */
.L_x_12332:
[----:B------:R-:W-:Y:S01]  /*9f30*/  PRMT R45, R0, 0x5410, R36 ;  /* 0x00005410002d7816 */ /* 0x000fe20000000024 */
[----:B------:R-:W-:Y:S06]  /*9f40*/  @P0 BRA `(.L_x_12318) ;  /* 0x0000001000d00947 */ /* 0x000fec0003800000 */
[----:B------:R-:W2:Y:S01]  /*9f50*/  LDL.64 R38, [R1+0x38] ;  /* 0x0000380001267983 */ /* 0x000ea20000100a00 */
[----:B0-----:R-:W2:Y:S03]  /*9f60*/  LDC R3, c[0x0][0x3f4] ;  /* 0x0000fd00ff037b82 */ /* 0x001ea60000000800 */
[----:B------:R0:W5:Y:S04]  /*9f70*/  LDL R70, [R1+0x48] ;  /* 0x0000480001467983 */ /* 0x0001680000100800 */
[----:B------:R0:W5:Y:S04]  /*9f80*/  LDL R69, [R1+0x5c] ;  /* 0x00005c0001457983 */ /* 0x0001680000100800 */
[----:B------:R0:W5:Y:S01]  /*9f90*/  LDL R68, [R1+0x58] ;  /* 0x0000580001447983 */ /* 0x0001620000100800 */
[----:B------:R-:W-:Y:S01]  /*9fa0*/  BSSY B1, `(.L_x_12334) ;  /* 0x000006b000017945 */ /* 0x000fe20003800000 */
[C---:B--2---:R-:W-:Y:S01]  /*9fb0*/  ISETP.GE.AND P0, PT, R38.reuse, R3, PT ;  /* 0x000000032600720c */ /* 0x044fe20003f06270 */
[----:B------:R-:W-:-:S02]  /*9fc0*/  VIADD R0, R38, 0x10 ;  /* 0x0000001026007836 */ /* 0x000fc40000000000 */
[----:B------:R-:W-:-:S03]  /*9fd0*/  VIADD R36, R38, 0x20 ;  /* 0x0000002026247836 */ /* 0x000fc60000000000 */
[-C--:B------:R-:W-:Y:S02]  /*9fe0*/  ISETP.GE.AND P1, PT, R0, R3.reuse, PT ;  /* 0x000000030000720c */ /* 0x080fe40003f26270 */
[----:B------:R-:W-:-:S05]  /*9ff0*/  ISETP.GE.AND P2, PT, R36, R3, PT ;  /* 0x000000032400720c */ /* 0x000fca0003f46270 */
[----:B0-----:R-:W-:Y:S08]  /*a000*/  @P0 BRA `(.L_x_12335) ;  /* 0x0000000400900947 */ /* 0x001ff00003800000 */
        /* <DEDUP_REMOVED lines=17> */
[----:B------:R-:W-:Y:S02]  /*a120*/  SHF.R.U32.HI R60, RZ, 0x10, R5 ;  /* 0x00000010ff3c7819 */ /* 0x000fe40000011605 */
[--C-:B------:R-:W-:Y:S02]  /*a130*/  SHF.R.U64 R24, R24, 0x10, R25.reuse ;  /* 0x0000001018187819 */ /* 0x100fe40000001219 */
[----:B------:R-:W-:Y:S02]  /*a140*/  SHF.R.U32.HI R56, RZ, 0x10, R25 ;  /* 0x00000010ff387819 */ /* 0x000fe40000011619 */
[----:B------:R-:W-:Y:S01]  /*a150*/  SHF.R.U64 R25, R4, 0x10, R5 ;  /* 0x0000001004197819 */ /* 0x000fe20000001205 */
[----:B------:R-:W-:Y:S01]  /*a160*/  HADD2.F32 R57, -RZ, R57.H0_H0 ;  /* 0x20000039ff397230 */ /* 0x000fe20000004100 */
[----:B------:R-:W-:Y:S01]  /*a170*/  SHF.R.U64 R5, R6, 0x10, R7 ;  /* 0x0000001006057819 */ /* 0x000fe20000001207 */
[----:B------:R-:W-:Y:S01]  /*a180*/  HADD2.F32 R60, -RZ, R60.H0_H0 ;  /* 0x2000003cff3c7230 */ /* 0x000fe20000004100 */
[----:B------:R-:W-:Y:S01]  /*a190*/  SHF.R.U64 R4, R26, 0x10, R27 ;  /* 0x000000101a047819 */ /* 0x000fe2000000121b */
[----:B------:R-:W-:-:S02]  /*a1a0*/  HADD2.F32 R55, -RZ, R55.H0_H0 ;  /* 0x20000037ff377230 */ /* 0x000fc40000004100 */
[----:B------:R-:W-:Y:S02]  /*a1b0*/  HADD2.F32 R56, -RZ, R56.H0_H0 ;  /* 0x20000038ff387230 */ /* 0x000fe40000004100 */
[----:B------:R-:W-:Y:S02]  /*a1c0*/  HADD2.F32 R58, -RZ, R58.H0_H0 ;  /* 0x2000003aff3a7230 */ /* 0x000fe40000004100 */
[----:B------:R-:W-:Y:S01]  /*a1d0*/  HADD2.F32 R54, -RZ, R54.H0_H0 ;  /* 0x20000036ff367230 */ /* 0x000fe20000004100 */
[----:B------:R-:W-:Y:S02]  /*a1e0*/  SHF.R.U32.HI R63, RZ, 0x10, R7 ;  /* 0x00000010ff3f7819 */ /* 0x000fe40000011607 */
[----:B------:R-:W-:Y:S01]  /*a1f0*/  SHF.R.U32.HI R65, RZ, 0x10, R27 ;  /* 0x00000010ff417819 */ /* 0x000fe2000001161b */
[--C-:B0-----:R-:W-:Y:S02]  /*a200*/  HADD2.F32 R6, -RZ, R41.reuse.H0_H0 ;  /* 0x20000029ff067230 */ /* 0x101fe40000004100 */
[----:B------:R-:W-:-:S02]  /*a210*/  HADD2.F32 R51, -RZ, R41.H1_H1 ;  /* 0x30000029ff337230 */ /* 0x000fc40000004100 */
[----:B------:R-:W-:Y:S02]  /*a220*/  HADD2.F32 R41, -RZ, R40.H0_H0 ;  /* 0x20000028ff297230 */ /* 0x000fe40000004100 */
[C---:B------:R-:W-:Y:S01]  /*a230*/  FMUL.FTZ R59, R6.reuse, R57 ;  /* 0x00000039063b7220 */ /* 0x040fe20000410000 */
[C---:B------:R-:W-:Y:S01]  /*a240*/  FMUL.FTZ R62, R51.reuse, R60 ;  /* 0x0000003c333e7220 */ /* 0x040fe20000410000 */
[----:B------:R-:W-:Y:S01]  /*a250*/  FMUL.FTZ R61, R6, R55 ;  /* 0x00000037063d7220 */ /* 0x000fe20000410000 */
[----:B------:R-:W-:Y:S01]  /*a260*/  FMUL.FTZ R64, R51, R56 ;  /* 0x0000003833407220 */ /* 0x000fe20000410000 */
[----:B------:R-:W-:Y:S02]  /*a270*/  HADD2.F32 R52, -RZ, R42.H0_H0 ;  /* 0x2000002aff347230 */ /* 0x000fe40000004100 */
[----:B------:R-:W-:Y:S02]  /*a280*/  HADD2.F32 R51, -RZ, R66.H0_H0 ;  /* 0x20000042ff337230 */ /* 0x000fe40000004100 */
[----:B------:R-:W-:-:S02]  /*a290*/  HADD2.F32 R53, -RZ, R43.H0_H0 ;  /* 0x2000002bff357230 */ /* 0x000fc40000004100 */
[----:B------:R-:W-:Y:S02]  /*a2a0*/  HADD2.F32 R40, -RZ, R40.H1_H1 ;  /* 0x30000028ff287230 */ /* 0x000fe40000004100 */
[----:B------:R-:W-:Y:S02]  /*a2b0*/  HADD2.F32 R43, -RZ, R43.H1_H1 ;  /* 0x3000002bff2b7230 */ /* 0x000fe40000004100 */
[----:B------:R-:W-:Y:S02]  /*a2c0*/  HADD2.F32 R25, -RZ, R25.H0_H0 ;  /* 0x20000019ff197230 */ /* 0x000fe40000004100 */
[----:B------:R-:W-:Y:S01]  /*a2d0*/  HADD2.F32 R42, -RZ, R42.H1_H1 ;  /* 0x3000002aff2a7230 */ /* 0x000fe20000004100 */
[----:B--2---:R-:W0:Y:S02]  /*a2e0*/  LDS.128 R36, [R71] ;  /* 0x0000000047247984 */ /* 0x004e240000000c00 */
[--C-:B0-----:R-:W-:Y:S02]  /*a2f0*/  HADD2.F32 R26, -RZ, R37.reuse.H0_H0 ;  /* 0x20000025ff1a7230 */ /* 0x101fe40000004100 */
[----:B------:R-:W-:-:S03]  /*a300*/  HADD2.F32 R37, -RZ, R37.H1_H1 ;  /* 0x30000025ff257230 */ /* 0x000fc60000004100 */
[C---:B------:R-:W-:Y:S01]  /*a310*/  FFMA.FTZ R6, R26.reuse, R55, -R59 ;  /* 0x000000371a067223 */ /* 0x040fe2000001083b */
[----:B------:R-:W-:Y:S02]  /*a320*/  HADD2.F32 R7, -RZ, R36.H0_H0 ;  /* 0x20000024ff077230 */ /* 0x000fe40000004100 */
[----:B------:R-:W-:Y:S01]  /*a330*/  FFMA.FTZ R55, R37, R56, -R62 ;  /* 0x0000003825377223 */ /* 0x000fe2000001083e */
[C---:B------:R-:W-:Y:S01]  /*a340*/  FMUL.FTZ R56, R41.reuse, R58 ;  /* 0x0000003a29387220 */ /* 0x040fe20000410000 */
[----:B------:R-:W-:Y:S01]  /*a350*/  FMUL.FTZ R41, R41, R54 ;  /* 0x0000003629297220 */ /* 0x000fe20000410000 */
[----:B------:R-:W-:Y:S01]  /*a360*/  FFMA.FTZ R26, R26, R57, R61 ;  /* 0x000000391a1a7223 */ /* 0x000fe2000001003d */
[----:B------:R-:W-:Y:S01]  /*a370*/  FFMA.FTZ R57, R37, R60, R64 ;  /* 0x0000003c25397223 */ /* 0x000fe20000010040 */
[----:B------:R-:W-:Y:S02]  /*a380*/  HADD2.F32 R27, -RZ, R38.H0_H0 ;  /* 0x20000026ff1b7230 */ /* 0x000fe40000004100 */
[----:B------:R-:W-:Y:S01]  /*a390*/  FFMA.FTZ R56, R7, R54, -R56 ;  /* 0x0000003607387223 */ /* 0x000fe20000010838 */
[----:B------:R-:W-:-:S02]  /*a3a0*/  HADD2.F32 R37, -RZ, R67.H0_H0 ;  /* 0x20000043ff257230 */ /* 0x000fc40000004100 */
[----:B------:R-:W-:Y:S01]  /*a3b0*/  FFMA.FTZ R58, R7, R58, R41 ;  /* 0x0000003a073a7223 */ /* 0x000fe20000010029 */
[C---:B------:R-:W-:Y:S01]  /*a3c0*/  FMUL.FTZ R54, R52.reuse, R51 ;  /* 0x0000003334367220 */ /* 0x040fe20000410000 */
[----:B------:R-:W-:Y:S02]  /*a3d0*/  HADD2.F32 R41, -RZ, R66.H1_H1 ;  /* 0x30000042ff297230 */ /* 0x000fe40000004100 */
[----:B------:R-:W-:Y:S02]  /*a3e0*/  HADD2.F32 R50, -RZ, R39.H0_H0 ;  /* 0x20000027ff327230 */ /* 0x000fe40000004100 */
[-C--:B------:R-:W-:Y:S01]  /*a3f0*/  FMUL.FTZ R60, R52, R37.reuse ;  /* 0x00000025343c7220 */ /* 0x080fe20000410000 */
[----:B------:R-:W-:Y:S02]  /*a400*/  HADD2.F32 R7, -RZ, R67.H1_H1 ;  /* 0x30000043ff077230 */ /* 0x000fe40000004100 */
[----:B------:R-:W-:Y:S01]  /*a410*/  FFMA.FTZ R59, R27, R37, -R54 ;  /* 0x000000251b3b7223 */ /* 0x000fe20000010836 */
[----:B------:R-:W-:Y:S01]  /*a420*/  FMUL.FTZ R37, R53, R41 ;  /* 0x0000002935257220 */ /* 0x000fe20000410000 */
[----:B------:R-:W-:Y:S01]  /*a430*/  FFMA.FTZ R60, R27, R51, R60 ;  /* 0x000000331b3c7223 */ /* 0x000fe2000001003c */
[----:B------:R-:W-:-:S02]  /*a440*/  HADD2.F32 R54, -RZ, R63.H0_H0 ;  /* 0x2000003fff367230 */ /* 0x000fc40000004100 */
[-C--:B------:R-:W-:Y:S01]  /*a450*/  FMUL.FTZ R62, R53, R7.reuse ;  /* 0x00000007353e7220 */ /* 0x080fe20000410000 */
[----:B------:R-:W-:Y:S02]  /*a460*/  HADD2.F32 R52, -RZ, R65.H0_H0 ;  /* 0x20000041ff347230 */ /* 0x000fe40000004100 */
[C---:B------:R-:W-:Y:S01]  /*a470*/  FFMA.FTZ R51, R50.reuse, R7, -R37 ;  /* 0x0000000732337223 */ /* 0x040fe20000010825 */
[----:B------:R-:W-:Y:S02]  /*a480*/  HADD2.F32 R7, -RZ, R24.H0_H0 ;  /* 0x20000018ff077230 */ /* 0x000fe40000004100 */
[----:B------:R-:W-:Y:S02]  /*a490*/  HADD2.F32 R27, -RZ, R5.H0_H0 ;  /* 0x20000005ff1b7230 */ /* 0x000fe40000004100 */
[----:B------:R-:W-:Y:S01]  /*a4a0*/  FFMA.FTZ R62, R50, R41, R62 ;  /* 0x00000029323e7223 */ /* 0x000fe2000001003e */
[----:B------:R-:W-:Y:S02]  /*a4b0*/  HADD2.F32 R5, -RZ, R4.H0_H0 ;  /* 0x20000004ff057230 */ /* 0x000fe40000004100 */
[----:B------:R-:W-:Y:S01]  /*a4c0*/  FMUL.FTZ R64, R43, R54 ;  /* 0x000000362b407220 */ /* 0x000fe20000410000 */
[----:B------:R-:W-:-:S02]  /*a4d0*/  HADD2.F32 R39, -RZ, R39.H1_H1 ;  /* 0x30000027ff277230 */ /* 0x000fc40000004100 */
[-C--:B------:R-:W-:Y:S01]  /*a4e0*/  FMUL.FTZ R50, R43, R52.reuse ;  /* 0x000000342b327220 */ /* 0x080fe20000410000 */
[----:B------:R-:W-:Y:S02]  /*a4f0*/  HADD2.F32 R36, -RZ, R36.H1_H1 ;  /* 0x30000024ff247230 */ /* 0x000fe40000004100 */
[C---:B------:R-:W-:Y:S01]  /*a500*/  FMUL.FTZ R37, R40.reuse, R25 ;  /* 0x0000001928257220 */ /* 0x040fe20000410000 */
        /* <DEDUP_REMOVED lines=20> */
.L_x_12335:
[----:B------:R-:W-:Y:S05]  /*a650*/  BSYNC B1 ;  /* 0x0000000000017941 */ /* 0x000fea0003800000 */
.L_x_12334:
[----:B------:R-:W-:Y:S04]  /*a660*/  BSSY B1, `(.L_x_12336) ;  /* 0x0000061000017945 */ /* 0x000fe80003800000 */
[----:B------:R-:W-:Y:S05]  /*a670*/  @P1 BRA `(.L_x_12337) ;  /* 0x00000004007c1947 */ /* 0x000fea0003800000 */
[----:B------:R-:W2:Y:S01]  /*a680*/  LDL R54, [R1+0xac] ;  /* 0x0000ac0001367983 */ /* 0x000ea20000100800 */
[----:B------:R-:W-:Y:S02]  /*a690*/  LEA.HI R20, R3, R20, RZ, 0x1d ;  /* 0x0000001403147211 */ /* 0x000fe400078fe8ff */
[--C-:B------:R-:W-:Y:S02]  /*a6a0*/  SHF.R.U64 R52, R30, 0x10, R31.reuse ;  /* 0x000000101e347819 */ /* 0x100fe4000000121f */
[----:B0-----:R-:W-:Y:S02]  /*a6b0*/  SHF.R.S32.HI R5, RZ, 0x1f, R20 ;  /* 0x0000001fff057819 */ /* 0x001fe40000011414 */
[----:B------:R-:W-:Y:S01]  /*a6c0*/  SHF.R.U32.HI R42, RZ, 0x10, R31 ;  /* 0x00000010ff2a7819 */ /* 0x000fe2000001161f */
[--C-:B------:R-:W-:Y:S01]  /*a6d0*/  HADD2.F32 R31, -RZ, R49.reuse.H1_H1 ;  /* 0x30000031ff1f7230 */ /* 0x100fe20000004100 */
[----:B------:R-:W-:Y:S01]  /*a6e0*/  LEA.HI R5, R5, R20, RZ, 0x2 ;  /* 0x0000001405057211 */ /* 0x000fe200078f10ff */
[----:B------:R-:W-:Y:S01]  /*a6f0*/  IMAD.SHL.U32 R20, R20, 0x8, RZ ;  /* 0x0000000814147824 */ /* 0x000fe200078e00ff */
[----:B------:R-:W-:Y:S01]  /*a700*/  SHF.R.U64 R53, R28, 0x10, R29 ;  /* 0x000000101c357819 */ /* 0x000fe2000000121d */
[----:B------:R-:W-:Y:S01]  /*a710*/  HADD2.F32 R49, -RZ, R49.H0_H0 ;  /* 0x20000031ff317230 */ /* 0x000fe20000004100 */
[----:B------:R-:W-:-:S02]  /*a720*/  SHF.R.S32.HI R5, RZ, 0x2, R5 ;  /* 0x00000002ff057819 */ /* 0x000fc40000011405 */
[----:B-----5:R-:W-:Y:S02]  /*a730*/  LOP3.LUT R20, R70, 0x18, R20, 0xf8, !PT ;  /* 0x0000001846147812 */ /* 0x020fe400078ef814 */
[----:B------:R-:W-:Y:S01]  /*a740*/  SHF.R.U32.HI R36, RZ, 0x10, R9 ;  /* 0x00000010ff247819 */ /* 0x000fe20000011609 */
[----:B------:R-:W-:Y:S01]  /*a750*/  IMAD R0, R5, 0x1800, R69 ;  /* 0x0000180005007824 */ /* 0x000fe200078e0245 */
[----:B------:R-:W-:Y:S02]  /*a760*/  LOP3.LUT R25, R20, R68, RZ, 0x3c, !PT ;  /* 0x0000004414197212 */ /* 0x000fe400078e3cff */
[----:B------:R-:W-:Y:S01]  /*a770*/  SHF.R.U64 R51, R8, 0x10, R9 ;  /* 0x0000001008337819 */ /* 0x000fe20000001209 */
[----:B------:R-:W-:Y:S01]  /*a780*/  HADD2.F32 R36, -RZ, R36.H0_H0 ;  /* 0x20000024ff247230 */ /* 0x000fe20000004100 */
[----:B------:R-:W-:Y:S01]  /*a790*/  SHF.R.U32.HI R38, RZ, 0x10, R29 ;  /* 0x00000010ff267819 */ /* 0x000fe2000001161d */
        /* <DEDUP_REMOVED lines=12> */
[----:B------:R-:W-:Y:S02]  /*a860*/  HADD2.F32 R29, -RZ, R26.H0_H0 ;  /* 0x2000001aff1d7230 */ /* 0x000fe40000004100 */
[--C-:B------:R-:W-:Y:S02]  /*a870*/  HADD2.F32 R30, -RZ, R27.reuse.H0_H0 ;  /* 0x2000001bff1e7230 */ /* 0x100fe40000004100 */
[----:B------:R-:W-:Y:S01]  /*a880*/  FMUL.FTZ R40, R25, R28 ;  /* 0x0000001c19287220 */ /* 0x000fe20000410000 */
[----:B------:R-:W-:Y:S02]  /*a890*/  HADD2.F32 R27, -RZ, R27.H1_H1 ;  /* 0x3000001bff1b7230 */ /* 0x000fe40000004100 */
[----:B------:R-:W-:Y:S02]  /*a8a0*/  HADD2.F32 R24, -RZ, R24.H1_H1 ;  /* 0x30000018ff187230 */ /* 0x000fe40000004100 */
[----:B------:R-:W-:-:S02]  /*a8b0*/  HADD2.F32 R26, -RZ, R26.H1_H1 ;  /* 0x3000001aff1a7230 */ /* 0x000fc40000004100 */
[----:B------:R-:W-:Y:S01]  /*a8c0*/  HADD2.F32 R25, -RZ, R50.H0_H0 ;  /* 0x20000032ff197230 */ /* 0x000fe20000004100 */
[----:B--2---:R-:W0:Y:S02]  /*a8d0*/  LDS.128 R4, [R54] ;  /* 0x0000000036047984 */ /* 0x004e240000000c00 */
[--C-:B0-----:R-:W-:Y:S02]  /*a8e0*/  HADD2.F32 R8, -RZ, R5.reuse.H0_H0 ;  /* 0x20000005ff087230 */ /* 0x101fe40000004100 */
[----:B------:R-:W-:Y:S02]  /*a8f0*/  HADD2.F32 R9, -RZ, R5.H1_H1 ;  /* 0x30000005ff097230 */ /* 0x000fe40000004100 */
[----:B------:R-:W-:Y:S02]  /*a900*/  HADD2.F32 R5, -RZ, R4.H0_H0 ;  /* 0x20000004ff057230 */ /* 0x000fe40000004100 */
[----:B------:R-:W-:Y:S01]  /*a910*/  FFMA.FTZ R37, R8, R31, -R37 ;  /* 0x0000001f08257223 */ /* 0x000fe20000010825 */
[----:B------:R-:W-:-:S02]  /*a920*/  HADD2.F32 R31, -RZ, R46.H0_H0 ;  /* 0x2000002eff1f7230 */ /* 0x000fc40000004100 */
[----:B------:R-:W-:Y:S01]  /*a930*/  FFMA.FTZ R39, R8, R49, R39 ;  /* 0x0000003108277223 */ /* 0x000fe20000010027 */
[----:B------:R-:W-:Y:S02]  /*a940*/  HADD2.F32 R8, -RZ, R48.H0_H0 ;  /* 0x20000030ff087230 */ /* 0x000fe40000004100 */
[----:B------:R-:W-:Y:S01]  /*a950*/  FFMA.FTZ R38, R9, R28, -R38 ;  /* 0x0000001c09267223 */ /* 0x000fe20000010826 */
[----:B------:R-:W-:Y:S02]  /*a960*/  HADD2.F32 R46, -RZ, R46.H1_H1 ;  /* 0x3000002eff2e7230 */ /* 0x000fe40000004100 */
[C---:B------:R-:W-:Y:S01]  /*a970*/  FMUL.FTZ R28, R20.reuse, R31 ;  /* 0x0000001f141c7220 */ /* 0x040fe20000410000 */
[----:B------:R-:W-:Y:S02]  /*a980*/  HADD2.F32 R10, -RZ, R6.H0_H0 ;  /* 0x20000006ff0a7230 */ /* 0x000fe40000004100 */
[----:B------:R-:W-:Y:S01]  /*a990*/  FMUL.FTZ R20, R20, R8 ;  /* 0x0000000814147220 */ /* 0x000fe20000410000 */
[----:B------:R-:W-:-:S02]  /*a9a0*/  HADD2.F32 R48, -RZ, R48.H1_H1 ;  /* 0x30000030ff307230 */ /* 0x000fc40000004100 */
[C---:B------:R-:W-:Y:S01]  /*a9b0*/  FFMA.FTZ R28, R5.reuse, R8, -R28 ;  /* 0x00000008051c7223 */ /* 0x040fe2000001081c */
[--C-:B------:R-:W-:Y:S02]  /*a9c0*/  HADD2.F32 R8, -RZ, R47.reuse.H1_H1 ;  /* 0x3000002fff087230 */ /* 0x100fe40000004100 */
[----:B------:R-:W-:Y:S01]  /*a9d0*/  FFMA.FTZ R31, R5, R31, R20 ;  /* 0x0000001f051f7223 */ /* 0x000fe20000010014 */
        /* <DEDUP_REMOVED lines=8> */
[----:B------:R-:W-:Y:S01]  /*aa60*/  FMUL.FTZ R30, R30, R48 ;  /* 0x000000301e1e7220 */ /* 0x000fe20000410000 */
[----:B------:R-:W-:Y:S02]  /*aa70*/  HADD2.F32 R8, -RZ, R42.H0_H0 ;  /* 0x2000002aff087230 */ /* 0x000fe40000004100 */
[----:B------:R-:W-:Y:S01]  /*aa80*/  FFMA.FTZ R10, R10, R46, R9 ;  /* 0x0000002e0a0a7223 */ /* 0x000fe20000010009 */
[----:B------:R-:W-:Y:S02]  /*aa90*/  HADD2.F32 R7, -RZ, R7.H1_H1 ;  /* 0x30000007ff077230 */ /* 0x000fe40000004100 */
[C---:B------:R-:W-:Y:S01]  /*aaa0*/  FFMA.FTZ R36, R11.reuse, R48, -R36 ;  /* 0x000000300b247223 */ /* 0x040fe20000010824 */
[----:B------:R-:W-:Y:S01]  /*aab0*/  FFMA.FTZ R30, R11, R47, R30 ;  /* 0x0000002f0b1e7223 */ /* 0x000fe2000001001e */
[C---:B------:R-:W-:Y:S01]  /*aac0*/  FMUL.FTZ R42, R27.reuse, R20 ;  /* 0x000000141b2a7220 */ /* 0x040fe20000410000 */
[----:B------:R-:W-:Y:S01]  /*aad0*/  FMUL.FTZ R46, R27, R8 ;  /* 0x000000081b2e7220 */ /* 0x000fe20000410000 */
[----:B------:R-:W-:-:S02]  /*aae0*/  HADD2.F32 R11, -RZ, R51.H0_H0 ;  /* 0x20000033ff0b7230 */ /* 0x000fc40000004100 */
[----:B------:R-:W-:Y:S01]  /*aaf0*/  FMUL.FTZ R41, R26, R25 ;  /* 0x000000191a297220 */ /* 0x000fe20000410000 */
[----:B------:R-:W-:Y:S02]  /*ab00*/  HADD2.F32 R5, -RZ, R53.H0_H0 ;  /* 0x20000035ff057230 */ /* 0x000fe40000004100 */
[C---:B------:R-:W-:Y:S01]  /*ab10*/  FFMA.FTZ R43, R7.reuse, R8, -R42 ;  /* 0x00000008072b7223 */ /* 0x040fe2000001082a */
[----:B------:R-:W-:Y:S02]  /*ab20*/  HADD2.F32 R9, -RZ, R52.H0_H0 ;  /* 0x20000034ff097230 */ /* 0x000fe40000004100 */
[----:B------:R-:W-:Y:S01]  /*ab30*/  FFMA.FTZ R47, R7, R20, R46 ;  /* 0x00000014072f7223 */ /* 0x000fe2000001002e */
        /* <DEDUP_REMOVED lines=19> */
.L_x_12337:
[----:B------:R-:W-:Y:S05]  /*ac70*/  BSYNC B1 ;  /* 0x0000000000017941 */ /* 0x000fea0003800000 */
.L_x_12336:
[----:B------:R-:W-:Y:S05]  /*ac80*/  @P2 BRA `(.L_x_12318) ;  /* 0x0000000400802947 */ /* 0x000fea0003800000 */
[----:B01----:R-:W2:Y:S04]  /*ac90*/  LDL R0, [R1+0xa4] ;  /* 0x0000a40001007983 */ /* 0x003ea80000100800 */
[----:B------:R-:W3:Y:S01]  /*aca0*/  LDL R39, [R1+0xa8] ;  /* 0x0000a80001277983 */ /* 0x000ee20000100800 */
[--C-:B------:R-:W-:Y:S01]  /*acb0*/  SHF.R.U64 R38, R32, 0x10, R33.reuse ;  /* 0x0000001020267819 */ /* 0x100fe20000001221 */
[--C-:B------:R-:W-:Y:S01]  /*acc0*/  HADD2.F32 R27, -RZ, R21.reuse.H1_H1 ;  /* 0x30000015ff1b7230 */ /* 0x100fe20000004100 */
[----:B------:R-:W-:Y:S01]  /*acd0*/  SHF.R.U32.HI R30, RZ, 0x10, R33 ;  /* 0x00000010ff1e7819 */ /* 0x000fe20000011621 */
[--C-:B------:R-:W-:Y:S01]  /*ace0*/  HADD2.F32 R26, -RZ, R44.reuse.H1_H1 ;  /* 0x3000002cff1a7230 */ /* 0x100fe20000004100 */
[--C-:B------:R-:W-:Y:S01]  /*acf0*/  SHF.R.U64 R33, R14, 0x10, R15.reuse ;  /* 0x000000100e217819 */ /* 0x100fe2000000120f */
[----:B------:R-:W-:Y:S01]  /*ad00*/  HADD2.F32 R21, -RZ, R21.H0_H0 ;  /* 0x20000015ff157230 */ /* 0x000fe20000004100 */
[----:B------:R-:W-:Y:S01]  /*ad10*/  SHF.R.U32.HI R32, RZ, 0x10, R15 ;  /* 0x00000010ff207819 */ /* 0x000fe2000001160f */
[----:B------:R-:W-:Y:S01]  /*ad20*/  HADD2.F32 R44, -RZ, R44.H0_H0 ;  /* 0x2000002cff2c7230 */ /* 0x000fe20000004100 */
[----:B------:R-:W-:-:S02]  /*ad30*/  SHF.R.U32.HI R28, RZ, 0x10, R13 ;  /* 0x00000010ff1c7819 */ /* 0x000fc4000001160d */
[----:B------:R-:W-:Y:S02]  /*ad40*/  SHF.R.U64 R36, R12, 0x10, R13 ;  /* 0x000000100c247819 */ /* 0x000fe4000000120d */
[--C-:B------:R-:W-:Y:S01]  /*ad50*/  SHF.R.U64 R37, R34, 0x10, R35.reuse ;  /* 0x0000001022257819 */ /* 0x100fe20000001223 */
[----:B------:R-:W-:Y:S01]  /*ad60*/  HADD2.F32 R28, -RZ, R28.H0_H0 ;  /* 0x2000001cff1c7230 */ /* 0x000fe20000004100 */
[----:B------:R-:W-:Y:S02]  /*ad70*/  SHF.R.U32.HI R34, RZ, 0x10, R35 ;  /* 0x00000010ff227819 */ /* 0x000fe40000011623 */
        /* <DEDUP_REMOVED lines=27> */
[----:B------:R-:W-:Y:S01]  /*af30*/  FMUL.FTZ R26, R20, R28 ;  /* 0x0000001c141a7220 */ /* 0x000fe20000410000 */
[----:B------:R-:W-:Y:S01]  /*af40*/  FFMA.FTZ R31, R12, R27, R31 ;  /* 0x0000001b0c1f7223 */ /* 0x000fe2000001001f */
[-C--:B------:R-:W-:Y:S01]  /*af50*/  FMUL.FTZ R30, R20, R15.reuse ;  /* 0x0000000f141e7220 */ /* 0x080fe20000410000 */
[----:B------:R-:W-:Y:S02]  /*af60*/  HADD2.F32 R24, -RZ, R10.H0_H0 ;  /* 0x2000000aff187230 */ /* 0x000fe40000004100 */
[----:B------:R-:W-:Y:S01]  /*af70*/  FFMA.FTZ R26, R5, R15, -R26 ;  /* 0x0000000f051a7223 */ /* 0x000fe2000001081a */
[C---:B------:R-:W-:Y:S01]  /*af80*/  FMUL.FTZ R15, R9.reuse, R21 ;  /* 0x00000015090f7220 */ /* 0x040fe20000410000 */
[----:B------:R-:W-:Y:S02]  /*af90*/  HADD2.F32 R12, -RZ, R23.H0_H0 ;  /* 0x20000017ff0c7230 */ /* 0x000fe40000004100 */
[----:B------:R-:W-:Y:S01]  /*afa0*/  FMUL.FTZ R20, R9, R44 ;  /* 0x0000002c09147220 */ /* 0x000fe20000410000 */
[----:B------:R-:W-:Y:S01]  /*afb0*/  FFMA.FTZ R30, R5, R28, R30 ;  /* 0x0000001c051e7223 */ /* 0x000fe2000001001e */
[----:B------:R-:W-:-:S02]  /*afc0*/  HADD2.F32 R5, -RZ, R45.H0_H0 ;  /* 0x2000002dff057230 */ /* 0x000fc40000004100 */
[C---:B------:R-:W-:Y:S01]  /*afd0*/  FFMA.FTZ R15, R0.reuse, R44, -R15 ;  /* 0x0000002c000f7223 */ /* 0x040fe2000001080f */
[----:B------:R-:W-:Y:S01]  /*afe0*/  FFMA.FTZ R21, R0, R21, R20 ;  /* 0x0000001500157223 */ /* 0x000fe20000010014 */
[----:B------:R-:W-:Y:S02]  /*aff0*/  HADD2.F32 R25, -RZ, R11.H0_H0 ;  /* 0x2000000bff197230 */ /* 0x000fe40000004100 */
[C---:B------:R-:W-:Y:S01]  /*b000*/  FMUL.FTZ R0, R24.reuse, R12 ;  /* 0x0000000c18007220 */ /* 0x040fe20000410000 */
[----:B------:R-:W-:Y:S02]  /*b010*/  HADD2.F32 R45, -RZ, R45.H1_H1 ;  /* 0x3000002dff2d7230 */ /* 0x000fe40000004100 */
[-C--:B------:R-:W-:Y:S01]  /*b020*/  FMUL.FTZ R28, R24, R5.reuse ;  /* 0x00000005181c7220 */ /* 0x080fe20000410000 */
[----:B------:R-:W-:Y:S02]  /*b030*/  HADD2.F32 R23, -RZ, R23.H1_H1 ;  /* 0x30000017ff177230 */ /* 0x000fe40000004100 */
[----:B------:R-:W-:Y:S01]  /*b040*/  FFMA.FTZ R24, R13, R5, -R0 ;  /* 0x000000050d187223 */ /* 0x000fe20000010800 */
[----:B------:R-:W-:-:S02]  /*b050*/  HADD2.F32 R20, -RZ, R32.H0_H0 ;  /* 0x20000020ff147230 */ /* 0x000fc40000004100 */
[C---:B------:R-:W-:Y:S01]  /*b060*/  FMUL.FTZ R32, R25.reuse, R45 ;  /* 0x0000002d19207220 */ /* 0x040fe20000410000 */
[----:B------:R-:W-:Y:S02]  /*b070*/  HADD2.F32 R11, -RZ, R11.H1_H1 ;  /* 0x3000000bff0b7230 */ /* 0x000fe40000004100 */
[-C--:B------:R-:W-:Y:S01]  /*b080*/  FMUL.FTZ R5, R25, R23.reuse ;  /* 0x0000001719057220 */ /* 0x080fe20000410000 */
[----:B------:R-:W-:Y:S02]  /*b090*/  HADD2.F32 R0, -RZ, R34.H0_H0 ;  /* 0x20000022ff007230 */ /* 0x000fe40000004100 */
[----:B------:R-:W-:Y:S01]  /*b0a0*/  FFMA.FTZ R28, R13, R12, R28 ;  /* 0x0000000c0d1c7223 */ /* 0x000fe2000001001c */
[C---:B------:R-:W-:Y:S01]  /*b0b0*/  FFMA.FTZ R32, R14.reuse, R23, R32 ;  /* 0x000000170e207223 */ /* 0x040fe20000010020 */
[----:B------:R-:W-:Y:S01]  /*b0c0*/  FFMA.FTZ R45, R14, R45, -R5 ;  /* 0x0000002d0e2d7223 */ /* 0x000fe20000010805 */
        /* <DEDUP_REMOVED lines=28> */
.L_x_12318:
[----:B------:R-:W-:Y:S05]  /*b290*/  BSYNC B0 ;  /* 0x0000000000007941 */ /* 0x000fea0003800000 */
.L_x_12311:
        /* <DEDUP_REMOVED lines=8> */
.L_x_12309:
[----:B0--3--:R-:W3:Y:S02]  /*b320*/  LDL R0, [R1+0x60] ;  /* 0x0000600001007983 */ /* 0x009ee40000100800 */
[----:B---3--:R-:W-:-:S13]  /*b330*/  R2UR UR4, R0 ;  /* 0x00000000000472ca */ /* 0x008fda00000e0000 */
[----:B------:R-:W-:-:S05]  /*b340*/  IMAD.U32 R0, RZ, RZ, UR4 ;  /* 0x00000004ff007e24 */ /* 0x000fca000f8e00ff */
[----:B------:R-:W-:-:S13]  /*b350*/  ISETP.NE.AND P1, PT, R0, 0x3, PT ;  /* 0x000000030000780c */ /* 0x000fda0003f25270 */
[----:B------:R-:W-:Y:S05]  /*b360*/  @!P1 BRA `(.L_x_12338) ;  /* 0x0000000000049947 */ /* 0x000fea0003800000 */
[----:B------:R-:W-:Y:S01]  /*b370*/  BPT.TRAP 0x1 ;  /* 0x000000040000795c */ /* 0x000fe20000300000 */
.L_x_12338:
[----:B--2-4-:R-:W2:Y:S01]  /*b380*/  LDL R3, [R1+0x40] ;  /* 0x0000400001037983 */ /* 0x014ea20000100800 */
[----:B------:R-:W-:Y:S01]  /*b390*/  IMAD R0, R19, 0x8, R16 ;  /* 0x0000000813007824 */ /* 0x000fe200078e0210 */
[----:B--2---:R-:W-:-:S04]  /*b3a0*/  SHF.L.U32 R3, R3, 0x1f, RZ ;  /* 0x0000001f03037819 */ /* 0x004fc800000006ff */
[----:B------:R0:W2:Y:S01]  /*b3b0*/  SYNCS.PHASECHK.TRANS64.TRYWAIT P2, [R0+URZ+0x31c30], R3 ;  /* 0x031c3003000075a7 */ /* 0x0000a2000804017f */
[----:B------:R-:W-:Y:S05]  /*b3c0*/  @!P1 BRA `(.L_x_12339) ;  /* 0x0000000000049947 */ /* 0x000fea0003800000 */
[----:B------:R-:W-:Y:S01]  /*b3d0*/  BPT.TRAP 0x1 ;  /* 0x000000040000795c */ /* 0x000fe20000300000 */
.L_x_12339:
[----:B------:R-:W3:Y:S02]  /*b3e0*/  S2R R4, SR_TID.X ;  /* 0x0000000000047919 */ /* 0x000ee40000002100 */
[----:B---3--:R-:W-:-:S04]  /*b3f0*/  LOP3.LUT R4, R4, 0x7f, RZ, 0xc0, !PT ;  /* 0x0000007f04047812 */ /* 0x008fc800078ec0ff */
[----:B------:R-:W-:Y:S01]  /*b400*/  ISETP.NE.AND P0, PT, R4, RZ, PT ;  /* 0x000000ff0400720c */ /* 0x000fe20003f05270 */
[----:B--2---:R-:W-:-:S12]  /*b410*/  @P2 BRA `(.L_x_12340) ;  /* 0x0000000000082947 */ /* 0x004fd80003800000 */
[----:B------:R-:W2:Y:S02]  /*b420*/  SYNCS.PHASECHK.TRANS64.TRYWAIT P2, [R0+URZ+0x31c30], R3 ;  /* 0x031c3003000075a7 */ /* 0x000ea4000804017f */
[----:B--2---:R-:W-:Y:S05]  /*b430*/  @!P2 BRA `(.L_x_12341) ;  /* 0x000001a40040a947 */ /* 0x004fea0003800000 */
.L_x_12340:
[----:B------:R-:W-:Y:S05]  /*b440*/  WARPSYNC.ALL ;  /* 0x0000000000007948 */ /* 0x000fea0003800000 */
[----:B------:R-:W-:Y:S02]  /*b450*/  VIADD R4, R16, 0x16a00 ;  /* 0x00016a0010047836 */ /* 0x000fe40000000000 */
[----:B0-2---:R-:W-:Y:S02]  /*b460*/  IMAD R3, R2, 0x1000, R16 ;  /* 0x0000100002037824 */ /* 0x005fe400078e0210 */
[----:B------:R-:W-:Y:S01]  /*b470*/  IMAD.MOV.U32 R15, RZ, RZ, -0x7fffffe0 ;  /* 0x80000020ff0f7424 */ /* 0x000fe200078e00ff */
[----:B------:R-:W-:Y:S01]  /*b480*/  SHF.R.U32.HI R2, RZ, 0x4, R4 ;  /* 0x00000004ff027819 */ /* 0x000fe20000011604 */
[----:B------:R-:W-:Y:S01]  /*b490*/  VIADD R3, R3, 0xda00 ;  /* 0x0000da0003037836 */ /* 0x000fe20000000000 */
[----:B------:R-:W-:Y:S01]  /*b4a0*/  WARPGROUP.ARRIVE ;  /* 0x00000000000079c5 */ /* 0x000fe20000000000 */
[----:B------:R-:W-:Y:S01]  /*b4b0*/  IMAD.MOV.U32 R5, RZ, RZ, -0x7fffffe0 ;  /* 0x80000020ff057424 */ /* 0x000fe200078e00ff */
[----:B------:R-:W-:Y:S01]  /*b4c0*/  LOP3.LUT R2, R2, 0x3fff, RZ, 0xc0, !PT ;  /* 0x00003fff02027812 */ /* 0x000fe200078ec0ff */
[----:B------:R-:W-:Y:S01]  /*b4d0*/  IMAD.MOV.U32 R7, RZ, RZ, -0x7fffffe0 ;  /* 0x80000020ff077424 */ /* 0x000fe200078e00ff */
[----:B------:R-:W-:Y:S01]  /*b4e0*/  SHF.R.U32.HI R3, RZ, 0x4, R3 ;  /* 0x00000004ff037819 */ /* 0x000fe20000011603 */
[----:B------:R-:W-:Y:S01]  /*b4f0*/  IMAD.MOV.U32 R9, RZ, RZ, -0x7fffffe0 ;  /* 0x80000020ff097424 */ /* 0x000fe200078e00ff */
[----:B------:R-:W-:Y:S01]  /*b500*/  LOP3.LUT R6, R2, 0x10000, RZ, 0xfc, !PT ;  /* 0x0001000002067812 */ /* 0x000fe200078efcff */
[----:B------:R-:W-:Y:S01]  /*b510*/  IMAD.MOV.U32 R11, RZ, RZ, -0x7fffffe0 ;  /* 0x80000020ff0b7424 */ /* 0x000fe200078e00ff */
[----:B------:R-:W-:Y:S01]  /*b520*/  LOP3.LUT R3, R3, 0x3fff, RZ, 0xc0, !PT ;  /* 0x00003fff03037812 */ /* 0x000fe200078ec0ff */
[----:B------:R-:W-:Y:S01]  /*b530*/  IMAD.MOV.U32 R13, RZ, RZ, -0x7fffffe0 ;  /* 0x80000020ff0d7424 */ /* 0x000fe200078e00ff */
[----:B------:R-:W0:Y:S01]  /*b540*/  LDC R100, c[0x0][0x448] ;  /* 0x00011200ff647b82 */ /* 0x000e220000000800 */
[----:B------:R-:W-:Y:S01]  /*b550*/  IMAD R14, R19, 0x6c0, R6 ;  /* 0x000006c0130e7824 */ /* 0x000fe200078e0206 */
[----:B------:R-:W-:Y:S01]  /*b560*/  LOP3.LUT R2, R3, 0x10000, RZ, 0xfc, !PT ;  /* 0x0001000003027812 */ /* 0x000fe200078efcff */
[----:B------:R-:W-:Y:S01]  /*b570*/  IMAD.MOV.U32 R3, RZ, RZ, -0x7fffffe0 ;  /* 0x80000020ff037424 */ /* 0x000fe200078e00ff */
[----:B------:R-:W-:Y:S01]  /*b580*/  R2UR UR7, R15 ;  /* 0x000000000f0772ca */ /* 0x000fe200000e0000 */
[----:B------:R2:W-:Y:S01]  /*b590*/  STL [R1+0x6c], R6 ;  /* 0x00006c0601007387 */ /* 0x0005e20000100800 */
[----:B------:R-:W-:Y:S01]  /*b5a0*/  R2UR UR6, R14 ;  /* 0x000000000e0672ca */ /* 0x000fe200000e0000 */
[----:B------:R-:W-:Y:S01]  /*b5b0*/  IMAD.MOV.U32 R21, RZ, RZ, -0x7fffffe0 ;  /* 0x80000020ff157424 */ /* 0x000fe200078e00ff */
[----:B------:R-:W-:Y:S01]  /*b5c0*/  R2UR UR4, R2 ;  /* 0x00000000020472ca */ /* 0x000fe200000e0000 */
[C---:B------:R-:W-:Y:S01]  /*b5d0*/  VIADD R4, R14.reuse, 0x40 ;  /* 0x000000400e047836 */ /* 0x040fe20000000000 */
[----:B------:R-:W-:Y:S01]  /*b5e0*/  R2UR UR5, R3 ;  /* 0x00000000030572ca */ /* 0x000fe200000e0000 */
[----:B------:R-:W-:Y:S01]  /*b5f0*/  IMAD.MOV.U32 R97, RZ, RZ, -0x7fffffe0 ;  /* 0x80000020ff617424 */ /* 0x000fe200078e00ff */
[----:B------:R-:W-:Y:S01]  /*b600*/  R2UR UR11, R7 ;  /* 0x00000000070b72ca */ /* 0x000fe200000e0000 */
[----:B------:R-:W-:Y:S01]  /*b610*/  VIADD R8, R14, 0x100 ;  /* 0x000001000e087836 */ /* 0x000fe20000000000 */
[----:B------:R-:W-:Y:S01]  /*b620*/  R2UR UR8, R2 ;  /* 0x00000000020872ca */ /* 0x000fe200000e0000 */
[----:B--2---:R-:W-:Y:S01]  /*b630*/  VIADD R6, R14, 0x80 ;  /* 0x000000800e067836 */ /* 0x004fe20000000000 */
[C---:B------:R-:W-:Y:S01]  /*b640*/  R2UR UR9, R3.reuse ;  /* 0x00000000030972ca */ /* 0x040fe200000e0000 */
[----:B------:R-:W-:Y:S01]  /*b650*/  ULDC UR61, c[0x0][0x9d8] ;  /* 0x00027600003d7ab9 */ /* 0x000fe20000000800 */
[----:B------:R-:W-:Y:S01]  /*b660*/  R2UR UR12, R2 ;  /* 0x00000000020c72ca */ /* 0x000fe200000e0000 */
[----:B------:R-:W-:Y:S01]  /*b670*/  ULDC UR60, c[0x0][0x9d8] ;  /* 0x00027600003c7ab9 */ /* 0x000fe20000000800 */
[----:B------:R-:W-:-:S02]  /*b680*/  R2UR UR13, R3 ;  /* 0x00000000030d72ca */ /* 0x000fc400000e0000 */
[----:B------:R-:W-:Y:S01]  /*b690*/  R2UR UR19, R9 ;  /* 0x00000000091372ca */ /* 0x000fe200000e0000 */
[----:B------:R-:W-:Y:S01]  /*b6a0*/  HGMMA.64x16x16.F32 R88, gdesc[UR4], RZ, !UPT, gsb0 ;  /* 0x00200000045879f0 */ /* 0x000fe2000c0008ff */
[----:B------:R-:W-:Y:S01]  /*b6b0*/  R2UR UR6, R4 ;  /* 0x00000000040672ca */ /* 0x000fe200000e0000 */
[----:B------:R-:W-:Y:S01]  /*b6c0*/  VIADD R10, R14, 0x102 ;  /* 0x000001020e0a7836 */ /* 0x000fe20000000000 */
[----:B------:R-:W-:Y:S01]  /*b6d0*/  R2UR UR7, R5 ;  /* 0x00000000050772ca */ /* 0x000fe200000e0000 */
[C---:B------:R-:W-:Y:S01]  /*b6e0*/  VIADD R12, R2.reuse, 0x300 ;  /* 0x00000300020c7836 */ /* 0x040fe20000000000 */
[----:B------:R-:W-:Y:S01]  /*b6f0*/  R2UR UR4, R2 ;  /* 0x00000000020472ca */ /* 0x000fe200000e0000 */
[C---:B------:R-:W-:Y:S01]  /*b700*/  VIADD R20, R14.reuse, 0x342 ;  /* 0x000003420e147836 */ /* 0x040fe20000000000 */
[----:B------:R-:W-:Y:S01]  /*b710*/  R2UR UR5, R3 ;  /* 0x00000000030572ca */ /* 0x000fe200000e0000 */
[----:B------:R-:W-:Y:S01]  /*b720*/  VIADD R96, R14, 0x5c0 ;  /* 0x000005c00e607836 */ /* 0x000fe20000000000 */
[----:B------:R-:W-:Y:S01]  /*b730*/  R2UR UR16, R2 ;  /* 0x00000000021072ca */ /* 0x000fe200000e0000 */
[----:B------:R-:W2:Y:S01]  /*b740*/  LDL.LU R99, [R1] ;  /* 0x0000000001637983 */ /* 0x000ea20000300800 */
[----:B------:R-:W-:-:S02]  /*b750*/  WARPGROUP.DEPBAR.LE gsb0, 0x0 ;  /* 0x00008000000079c5 */ /* 0x000fc40000010000 */
[----:B------:R-:W-:Y:S01]  /*b760*/  WARPGROUP.ARRIVE ;  /* 0x00000000000079c5 */ /* 0x000fe20000000000 */
[----:B------:R-:W-:Y:S01]  /*b770*/  R2UR UR10, R6 ;  /* 0x00000000060a72ca */ /* 0x000fe200000e0000 */
[----:B------:R-:W-:Y:S01]  /*b780*/  VIADD R4, R14, 0xc0 ;  /* 0x000000c00e047836 */ /* 0x000fe20000000000 */
[----:B------:R-:W-:Y:S01]  /*b790*/  R2UR UR18, R8 ;  /* 0x00000000081272ca */ /* 0x000fe200000e0000 */
[----:B------:R-:W-:Y:S01]  /*b7a0*/  IMAD.MOV.U32 R5, RZ, RZ, -0x7fffffe0 ;  /* 0x80000020ff057424 */ /* 0x000fe200078e00ff */
[C---:B------:R-:W-:Y:S02]  /*b7b0*/  R2UR UR17, R3.reuse ;  /* 0x00000000031172ca */ /* 0x040fe400000e0000 */
[----:B------:R-:W-:Y:S01]  /*b7c0*/  HGMMA.64x16x16.F32 R80, gdesc[UR4], RZ, !UPT, gsb0 ;  /* 0x00200000045079f0 */ /* 0x000fe2000c0008ff */
[----:B------:R-:W-:Y:S01]  /*b7d0*/  IMAD.MOV.U32 R7, RZ, RZ, -0x7fffffe0 ;  /* 0x80000020ff077424 */ /* 0x000fe200078e00ff */
[----:B------:R-:W-:Y:S02]  /*b7e0*/  R2UR UR20, R2 ;  /* 0x00000000021472ca */ /* 0x000fe400000e0000 */
[----:B------:R-:W-:-:S02]  /*b7f0*/  R2UR UR21, R3 ;  /* 0x00000000031572ca */ /* 0x000fc400000e0000 */
[C---:B------:R-:W-:Y:S02]  /*b800*/  R2UR UR24, R2.reuse ;  /* 0x00000000021872ca */ /* 0x040fe400000e0000 */
[C---:B------:R-:W-:Y:S02]  /*b810*/  R2UR UR25, R3.reuse ;  /* 0x00000000031972ca */ /* 0x040fe400000e0000 */
[C---:B------:R-:W-:Y:S02]  /*b820*/  R2UR UR28, R2.reuse ;  /* 0x00000000021c72ca */ /* 0x040fe400000e0000 */
[C---:B------:R-:W-:Y:S01]  /*b830*/  R2UR UR29, R3.reuse ;  /* 0x00000000031d72ca */ /* 0x040fe200000e0000 */
[----:B------:R-:W-:Y:S01]  /*b840*/  IMAD.MOV.U32 R9, RZ, RZ, -0x7fffffe0 ;  /* 0x80000020ff097424 */ /* 0x000fe200078e00ff */
[----:B------:R-:W-:Y:S01]  /*b850*/  R2UR UR32, R2 ;  /* 0x00000000022072ca */ /* 0x000fe200000e0000 */
[----:B------:R-:W3:Y:S01]  /*b860*/  LDL R98, [R1+0x94] ;  /* 0x0000940001627983 */ /* 0x000ee20000100800 */
[----:B------:R-:W-:-:S03]  /*b870*/  R2UR UR33, R3 ;  /* 0x00000000032172ca */ /* 0x000fc600000e0000 */
[----:B------:R-:W3:Y:S01]  /*b880*/  LDL R106, [R1+0x84] ;  /* 0x00008400016a7983 */ /* 0x000ee20000100800 */
[----:B------:R-:W-:Y:S01]  /*b890*/  R2UR UR14, R4 ;  /* 0x00000000040e72ca */ /* 0x000fe200000e0000 */
[C---:B------:R-:W-:Y:S01]  /*b8a0*/  VIADD R6, R14.reuse, 0x140 ;  /* 0x000001400e067836 */ /* 0x040fe20000000000 */
        /* <DEDUP_REMOVED lines=30> */
[----:B------:R-:W-:-:S02]  /*ba90*/  WARPGROUP.DEPBAR.LE gsb0, 0x0 ;  /* 0x00008000000079c5 */ /* 0x000fc40000010000 */
[----:B------:R-:W-:Y:S01]  /*baa0*/  WARPGROUP.ARRIVE ;  /* 0x00000000000079c5 */ /* 0x000fe20000000000 */
[----:B------:R-:W-:Y:S02]  /*bab0*/  R2UR UR4, R8 ;  /* 0x00000000080472ca */ /* 0x000fe400000e0000 */
[----:B------:R-:W-:Y:S02]  /*bac0*/  R2UR UR5, R9 ;  /* 0x00000000090572ca */ /* 0x000fe400000e0000 */
[----:B0-----:R-:W-:Y:S01]  /*bad0*/  ISETP.NE.AND P5, PT, R100, 0x1, PT ;  /* 0x000000016400780c */ /* 0x001fe20003fa5270 */
[----:B------:R-:W-:Y:S01]  /*bae0*/  HGMMA.64x16x16.F32 R72, gdesc[UR8], RZ, !UPT, gsb0 ;  /* 0x00200000084879f0 */ /* 0x000fe2000c0008ff */
[----:B------:R-:W-:Y:S01]  /*baf0*/  R2UR UR10, R4 ;  /* 0x00000000040a72ca */ /* 0x000fe200000e0000 */
[----:B------:R-:W-:Y:S01]  /*bb00*/  VIADD R4, R14, 0x142 ;  /* 0x000001420e047836 */ /* 0x000fe20000000000 */
[----:B------:R-:W-:Y:S01]  /*bb10*/  R2UR UR11, R5 ;  /* 0x00000000050b72ca */ /* 0x000fe200000e0000 */
[----:B------:R-:W-:Y:S01]  /*bb20*/  IMAD.MOV.U32 R5, RZ, RZ, -0x7fffffe0 ;  /* 0x80000020ff057424 */ /* 0x000fe200078e00ff */
[----:B------:R-:W-:-:S02]  /*bb30*/  R2UR UR8, R8 ;  /* 0x00000000080872ca */ /* 0x000fc400000e0000 */
[----:B------:R-:W-:Y:S01]  /*bb40*/  R2UR UR9, R9 ;  /* 0x00000000090972ca */ /* 0x000fe200000e0000 */
[----:B------:R-:W-:Y:S02]  /*bb50*/  WARPGROUP.DEPBAR.LE gsb0, 0x0 ;  /* 0x00008000000079c5 */ /* 0x000fe40000010000 */
[----:B-----5:R-:W-:-:S06]  /*bb60*/  WARPGROUP.ARRIVE ;  /* 0x00000000000079c5 */ /* 0x020fcc0000000000 */
[----:B------:R-:W-:Y:S01]  /*bb70*/  HGMMA.64x16x16.F32 R64, gdesc[UR12], RZ, !UPT, gsb0 ;  /* 0x002000000c4079f0 */ /* 0x000fe2000c0008ff */
[----:B------:R-:W-:Y:S01]  /*bb80*/  R2UR UR14, R6 ;  /* 0x00000000060e72ca */ /* 0x000fe200000e0000 */
[----:B------:R-:W-:Y:S01]  /*bb90*/  VIADD R6, R14, 0x182 ;  /* 0x000001820e067836 */ /* 0x000fe20000000000 */
[----:B------:R-:W-:Y:S01]  /*bba0*/  R2UR UR15, R7 ;  /* 0x00000000070f72ca */ /* 0x000fe200000e0000 */
[----:B------:R-:W-:Y:S01]  /*bbb0*/  IMAD.MOV.U32 R7, RZ, RZ, -0x7fffffe0 ;  /* 0x80000020ff077424 */ /* 0x000fe200078e00ff */
        /* <DEDUP_REMOVED lines=19> */
[----:B------:R-:W-:Y:S02]  /*bcf0*/  R2UR UR21, R9 ;  /* 0x00000000091572ca */ /* 0x000fe400000e0000 */
[----:B--2---:R-:W-:-:S04]  /*bd00*/  LOP3.LUT R99, R99, 0xfffffffe, RZ, 0xc0, !PT ;  /* 0xfffffffe63637812 */ /* 0x004fc800078ec0ff */
[----:B------:R-:W-:-:S05]  /*bd10*/  @P5 LOP3.LUT R99, R99, 0x1, RZ, 0xfc, !PT ;  /* 0x0000000163635812 */ /* 0x000fca00078efcff */
[----:B------:R0:W-:Y:S04]  /*bd20*/  STL [R1], R99 ;  /* 0x0000006301007387 */ /* 0x0001e80000100800 */
[----:B------:R-:W2:Y:S04]  /*bd30*/  LDL R104, [R1+0x2c] ;  /* 0x00002c0001687983 */ /* 0x000ea80000100800 */
[----:B------:R-:W4:Y:S04]  /*bd40*/  LDL R105, [R1+0x28] ;  /* 0x0000280001697983 */ /* 0x000f280000100800 */
[----:B0-----:R-:W4:Y:S01]  /*bd50*/  LDL R99, [R1+0x90] ;  /* 0x0000900001637983 */ /* 0x001f220000100800 */
[----:B------:R-:W-:-:S02]  /*bd60*/  WARPGROUP.DEPBAR.LE gsb0, 0x0 ;  /* 0x00008000000079c5 */ /* 0x000fc40000010000 */
        /* <DEDUP_REMOVED lines=9> */
[----:B-1----:R-:W-:-:S06]  /*be00*/  WARPGROUP.ARRIVE ;  /* 0x00000000000079c5 */ /* 0x002fcc0000000000 */
        /* <DEDUP_REMOVED lines=18> */
[----:B------:R-:W-:Y:S01]  /*bf30*/  HGMMA.64x16x16.F32 R88, gdesc[UR36], R88, gsb0 ;  /* 0x00200000245879f0 */ /* 0x000fe20008000858 */
        /* <DEDUP_REMOVED lines=165> */
[----:B------:R-:W-:-:S03]  /*c990*/  IMAD.MOV.U32 R7, RZ, RZ, -0x7fffffe0 ;  /* 0x80000020ff077424 */ /* 0x000fc600078e00ff */
        /* <DEDUP_REMOVED lines=77> */
[----:B------:R-:W-:Y:S02]  /*ce70*/  R2UR UR38, R96 ;  /* 0x00000000602672ca */ /* 0x000fe400000e0000 */
[----:B------:R-:W-:Y:S01]  /*ce80*/  R2UR UR39, R97 ;  /* 0x00000000612772ca */ /* 0x000fe200000e0000 */
[----:B------:R-:W0:Y:S01]  /*ce90*/  @P5 LDC R96, c[0x0][0x450] ;  /* 0x00011400ff605b82 */ /* 0x000e220000000800 */
        /* <DEDUP_REMOVED lines=44> */
[----:B------:R-:W-:Y:S01]  /*d160*/  ULDC UR4, c[0x0][0x9d8] ;  /* 0x0002760000047ab9 */ /* 0x000fe20000000800 */
        /* <DEDUP_REMOVED lines=10> */
[----:B------:R-:W-:Y:S01]  /*d210*/  R2UR UR13, R5 ;  /* 0x00000000050d72ca */ /* 0x000fe200000e0000 */
[----:B------:R-:W-:-:S06]  /*d220*/  ULDC UR5, c[0x0][0x988] ;  /* 0x0002620000057ab9 */ /* 0x000fcc0000000800 */
        /* <DEDUP_REMOVED lines=14> */
[----:B------:R-:W-:Y:S01]  /*d310*/  VIADD R20, R14, 0x582 ;  /* 0x000005820e147836 */ /* 0x000fe20000000000 */
[----:B------:R-:W-:Y:S01]  /*d320*/  R2UR UR11, R21 ;  /* 0x00000000150b72ca */ /* 0x000fe200000e0000 */
[----:B------:R-:W-:Y:S01]  /*d330*/  IMAD.MOV.U32 R21, RZ, RZ, -0x7fffffe0 ;  /* 0x80000020ff157424 */ /* 0x000fe200078e00ff */
[----:B------:R-:W-:Y:S01]  /*d340*/  R2UR UR8, R4 ;  /* 0x00000000040872ca */ /* 0x000fe200000e0000 */
[----:B------:R-:W-:Y:S01]  /*d350*/  FMUL.FTZ R86, R87, UR4 ;  /* 0x0000000457567c20 */ /* 0x000fe20008410000 */
[----:B------:R-:W-:Y:S01]  /*d360*/  R2UR UR9, R5 ;  /* 0x00000000050972ca */ /* 0x000fe200000e0000 */
[----:B------:R-:W-:Y:S01]  /*d370*/  FMUL.FTZ R80, R80, UR4 ;  /* 0x0000000450507c20 */ /* 0x000fe20008410000 */
[----:B------:R-:W-:Y:S01]  /*d380*/  MUFU.TANH R94, R94 ;  /* 0x0000005e005e7308 */ /* 0x000fe20000002400 */
[----:B------:R-:W-:-:S07]  /*d390*/  FMUL.FTZ R85, R85, UR4 ;  /* 0x0000000455557c20 */ /* 0x000fce0008410000 */
        /* <DEDUP_REMOVED lines=37> */
[----:B------:R-:W-:Y:S01]  /*d5f0*/  FMUL.FTZ R64, R64, UR4 ;  /* 0x0000000440407c20 */ /* 0x000fe20008410000 */
[----:B------:R-:W-:Y:S01]  /*d600*/  R2UR UR11, R21 ;  /* 0x00000000150b72ca */ /* 0x000fe200000e0000 */
[----:B------:R-:W-:Y:S01]  /*d610*/  MUFU.TANH R79, R79 ;  /* 0x0000004f004f7308 */ /* 0x000fe20000002400 */
[----:B------:R-:W-:Y:S01]  /*d620*/  R2UR UR8, R4 ;  /* 0x00000000040872ca */ /* 0x000fe200000e0000 */
[----:B------:R-:W2:Y:S01]  /*d630*/  @P5 LDC R21, c[0x0][0x44c] ;  /* 0x00011300ff155b82 */ /* 0x000ea20000000800 */
[----:B------:R-:W-:Y:S01]  /*d640*/  R2UR UR9, R5 ;  /* 0x00000000050972ca */ /* 0x000fe200000e0000 */
[----:B------:R-:W-:Y:S01]  /*d650*/  FMUL.FTZ R70, R71, UR4 ;  /* 0x0000000447467c20 */ /* 0x000fe20008410000 */
[----:B------:R-:W-:-:S03]  /*d660*/  FMUL.FTZ R69, R69, UR4 ;  /* 0x0000000445457c20 */ /* 0x000fc60008410000 */
[----:B------:R-:W-:Y:S08]  /*d670*/  MUFU.TANH R67, R67 ;  /* 0x0000004300437308 */ /* 0x000ff00000002400 */
[----:B------:R-:W-:Y:S08]  /*d680*/  MUFU.TANH R84, R84 ;  /* 0x0000005400547308 */ /* 0x000ff00000002400 */
[----:B------:R-:W-:Y:S08]  /*d690*/  MUFU.TANH R86, R86 ;  /* 0x0000005600567308 */ /* 0x000ff00000002400 */
[----:B------:R-:W-:Y:S08]  /*d6a0*/  MUFU.TANH R73, R73 ;  /* 0x0000004900497308 */ /* 0x000ff00000002400 */
[----:B------:R-:W-:Y:S01]  /*d6b0*/  MUFU.TANH R74, R74 ;  /* 0x0000004a004a7308 */ /* 0x000fe20000002400 */
[----:B------:R-:W-:-:S02]  /*d6c0*/  WARPGROUP.DEPBAR.LE gsb0, 0x0 ;  /* 0x00008000000079c5 */ /* 0x000fc40000010000 */
[----:B------:R-:W-:Y:S01]  /*d6d0*/  WARPGROUP.ARRIVE ;  /* 0x00000000000079c5 */ /* 0x000fe20000000000 */
[----:B------:R-:W-:-:S04]  /*d6e0*/  VIADD R20, R14, 0x602 ;  /* 0x000006020e147836 */ /* 0x000fc80000000000 */
[----:B------:R-:W1:Y:S01]  /*d6f0*/  MUFU.TANH R64, R64 ;  /* 0x0000004000407308 */ /* 0x000e620000002400 */
[----:B------:R-:W-:Y:S01]  /*d700*/  HGMMA.64x16x16.F32 R48, gdesc[UR8], R48, gsb0 ;  /* 0x00200000083079f0 */ /* 0x000fe20008000830 */
[----:B------:R-:W-:Y:S01]  /*d710*/  FMUL.FTZ R71, R56, UR4 ;  /* 0x0000000438477c20 */ /* 0x000fe20008410000 */
[----:B------:R-:W-:Y:S01]  /*d720*/  FMUL.FTZ R56, R58, UR4 ;  /* 0x000000043a387c20 */ /* 0x000fe20008410000 */
[----:B---3--:R-:W-:-:S04]  /*d730*/  IMAD.IADD R58, R98, 0x1, R106 ;  /* 0x00000001623a7824 */ /* 0x008fc800078e026a */
[----:B------:R-:W3:Y:S01]  /*d740*/  MUFU.TANH R69, R69 ;  /* 0x0000004500457308 */ /* 0x000ee20000002400 */
[----:B--2---:R-:W-:-:S05]  /*d750*/  @P5 IMAD.HI.U32 R21, R58, R21, RZ ;  /* 0x000000153a155227 */ /* 0x004fca00078e00ff */
[----:B0-----:R-:W-:Y:S01]  /*d760*/  @P5 SHF.R.U32.HI R58, RZ, R96, R21 ;  /* 0x00000060ff3a5219 */ /* 0x001fe20000011615 */
[----:B------:R-:W-:Y:S01]  /*d770*/  IMAD.MOV.U32 R21, RZ, RZ, -0x7fffffe0 ;  /* 0x80000020ff157424 */ /* 0x000fe200078e00ff */
[----:B------:R-:W-:Y:S01]  /*d780*/  R2UR UR10, R20 ;  /* 0x00000000140a72ca */ /* 0x000fe200000e0000 */
[----:B------:R-:W-:Y:S01]  /*d790*/  MUFU.TANH R76, R76 ;  /* 0x0000004c004c7308 */ /* 0x000fe20000002400 */
[----:B------:R-:W-:Y:S02]  /*d7a0*/  R2UR UR8, R4 ;  /* 0x00000000040872ca */ /* 0x000fe400000e0000 */
[----:B------:R-:W-:Y:S02]  /*d7b0*/  R2UR UR11, R21 ;  /* 0x00000000150b72ca */ /* 0x000fe400000e0000 */
[----:B------:R-:W-:-:S03]  /*d7c0*/  R2UR UR9, R5 ;  /* 0x00000000050972ca */ /* 0x000fc600000e0000 */
[----:B------:R-:W-:Y:S08]  /*d7d0*/  MUFU.TANH R78, R78 ;  /* 0x0000004e004e7308 */ /* 0x000ff00000002400 */
[----:B------:R-:W-:Y:S08]  /*d7e0*/  MUFU.TANH R65, R65 ;  /* 0x0000004100417308 */ /* 0x000ff00000002400 */
[----:B------:R-:W-:Y:S08]  /*d7f0*/  MUFU.TANH R66, R66 ;  /* 0x0000004200427308 */ /* 0x000ff00000002400 */
[----:B------:R-:W-:Y:S01]  /*d800*/  MUFU.TANH R68, R68 ;  /* 0x0000004400447308 */ /* 0x000fe20000002400 */
[----:B------:R-:W-:-:S02]  /*d810*/  WARPGROUP.DEPBAR.LE gsb0, 0x0 ;  /* 0x00008000000079c5 */ /* 0x000fc40000010000 */
[----:B------:R-:W-:-:S06]  /*d820*/  WARPGROUP.ARRIVE ;  /* 0x00000000000079c5 */ /* 0x000fcc0000000000 */
[----:B------:R-:W-:Y:S01]  /*d830*/  HGMMA.64x16x16.F32 R40, gdesc[UR8], R40, gsb0 ;  /* 0x00200000082879f0 */ /* 0x000fe20008000828 */
[----:B------:R-:W-:-:S04]  /*d840*/  IMAD.MOV.U32 R96, RZ, RZ, -0x90 ;  /* 0xffffff70ff607424 */ /* 0x000fc800078e00ff */
[C---:B------:R-:W-:Y:S02]  /*d850*/  IMAD R21, R157.reuse, R96, 0x91 ;  /* 0x000000919d157424 */ /* 0x040fe400078e0260 */
[--C-:B------:R-:W-:Y:S02]  /*d860*/  IMAD R20, R157, -0x90, R104.reuse ;  /* 0xffffff709d147824 */ /* 0x100fe400078e0268 */
[----:B----4-:R-:W-:Y:S02]  /*d870*/  IMAD R21, R99, -0x2, R21 ;  /* 0xfffffffe63157824 */ /* 0x010fe400078e0215 */
[----:B------:R-:W-:Y:S02]  /*d880*/  VIADD R95, R20, 0x90 ;  /* 0x00000090145f7836 */ /* 0x000fe40000000000 */
[----:B------:R-:W-:Y:S01]  /*d890*/  VIADD R20, R14, 0x642 ;  /* 0x000006420e147836 */ /* 0x000fe20000000000 */
[----:B------:R-:W-:Y:S01]  /*d8a0*/  IADD3 R96, -R105, R21, R104 ;  /* 0x0000001569607210 */ /* 0x000fe20007ffe168 */
[----:B------:R-:W-:Y:S01]  /*d8b0*/  IMAD.MOV.U32 R21, RZ, RZ, -0x7fffffe0 ;  /* 0x80000020ff157424 */ /* 0x000fe200078e00ff */
[----:B------:R-:W-:-:S02]  /*d8c0*/  R2UR UR8, R4 ;  /* 0x00000000040872ca */ /* 0x000fc400000e0000 */
[----:B------:R-:W-:Y:S02]  /*d8d0*/  R2UR UR10, R20 ;  /* 0x00000000140a72ca */ /* 0x000fe400000e0000 */
[----:B------:R-:W-:Y:S02]  /*d8e0*/  R2UR UR11, R21 ;  /* 0x00000000150b72ca */ /* 0x000fe400000e0000 */
[----:B------:R-:W-:Y:S01]  /*d8f0*/  R2UR UR9, R5 ;  /* 0x00000000050972ca */ /* 0x000fe200000e0000 */
[----:B------:R-:W0:Y:S01]  /*d900*/  SHFL.IDX PT, R97, R58, RZ, 0x1c1f ;  /* 0x001c1fff3a617589 */ /* 0x000e2200000e0000 */
[----:B------:R-:W-:Y:S02]  /*d910*/  IMAD R95, R99, -0x2, R95 ;  /* 0xfffffffe635f7824 */ /* 0x000fe400078e025f */
[----:B------:R-:W-:Y:S01]  /*d920*/  FMUL.FTZ R98, R48, UR4 ;  /* 0x0000000430627c20 */ /* 0x000fe20008410000 */
[----:B------:R-:W-:Y:S01]  /*d930*/  VIADD R48, R14, 0x682 ;  /* 0x000006820e307836 */ /* 0x000fe20000000000 */
[----:B------:R-:W-:-:S02]  /*d940*/  WARPGROUP.DEPBAR.LE gsb0, 0x0 ;  /* 0x00008000000079c5 */ /* 0x000fc40000010000 */
[----:B------:R-:W-:-:S06]  /*d950*/  WARPGROUP.ARRIVE ;  /* 0x00000000000079c5 */ /* 0x000fcc0000000000 */
[----:B------:R-:W-:Y:S01]  /*d960*/  HGMMA.64x16x16.F32 R32, gdesc[UR8], R32, gsb0 ;  /* 0x00200000082079f0 */ /* 0x000fe20008000820 */
[----:B0-----:R-:W-:-:S04]  /*d970*/  VIADDMNMX R20, R97, R96, R95, PT ;  /* 0x0000006061147246 */ /* 0x001fc8000380015f */
[C---:B------:R-:W-:Y:S02]  /*d980*/  ISETP.GT.AND P3, PT, R20.reuse, RZ, PT ;  /* 0x000000ff1400720c */ /* 0x040fe40003f64270 */
[C---:B------:R-:W-:Y:S01]  /*d990*/  ISETP.GT.AND P2, PT, R20.reuse, 0x1, PT ;  /* 0x000000011400780c */ /* 0x040fe20003f44270 */
[----:B------:R-:W-:Y:S01]  /*d9a0*/  FMUL.FTZ R97, R49, UR4 ;  /* 0x0000000431617c20 */ /* 0x000fe20008410000 */
[----:B------:R-:W-:Y:S01]  /*d9b0*/  ISETP.GT.AND P4, PT, R20, 0x8, PT ;  /* 0x000000081400780c */ /* 0x000fe20003f84270 */
[----:B------:R-:W-:Y:S01]  /*d9c0*/  IMAD.MOV.U32 R49, RZ, RZ, -0x7fffffe0 ;  /* 0x80000020ff317424 */ /* 0x000fe200078e00ff */
[----:B-1----:R-:W-:Y:S02]  /*d9d0*/  FSEL R21, R23, -INF , P3 ;  /* 0xff80000017157808 */ /* 0x002fe40001800000 */
[----:B------:R-:W-:Y:S02]  /*d9e0*/  FSEL R89, R89, -INF , P2 ;  /* 0xff80000059597808 */ /* 0x000fe40001000000 */
[----:B------:R-:W-:Y:S01]  /*d9f0*/  R2UR UR14, R48 ;  /* 0x00000000300e72ca */ /* 0x000fe200000e0000 */
[----:B------:R-:W-:Y:S01]  /*da00*/  FMUL.FTZ R48, R50, UR4 ;  /* 0x0000000432307c20 */ /* 0x000fe20008410000 */
[----:B------:R-:W-:-:S02]  /*da10*/  ISETP.GT.AND P3, PT, R20, 0x9, PT ;  /* 0x000000091400780c */ /* 0x000fc40003f64270 */
[----:B------:R-:W-:Y:S02]  /*da20*/  FSEL R91, R91, -INF , P4 ;  /* 0xff8000005b5b7808 */ /* 0x000fe40002000000 */
[----:B------:R-:W-:Y:S02]  /*da30*/  FMNMX.FTZ R50, R21, R89, !PT ;  /* 0x0000005915327209 */ /* 0x000fe40007810000 */
[----:B------:R-:W-:Y:S01]  /*da40*/  R2UR UR15, R49 ;  /* 0x00000000310f72ca */ /* 0x000fe200000e0000 */
[----:B------:R-:W-:Y:S01]  /*da50*/  FMUL.FTZ R49, R51, UR4 ;  /* 0x0000000433317c20 */ /* 0x000fe20008410000 */
        /* <DEDUP_REMOVED lines=10> */
[----:B------:R-:W-:-:S02]  /*db00*/  ISETP.GT.AND P2, PT, R20, 0x19, PT ;  /* 0x000000191400780c */ /* 0x000fc40003f44270 */
[----:B------:R-:W-:Y:S02]  /*db10*/  FSEL R83, R83, -INF , P3 ;  /* 0xff80000053537808 */ /* 0x000fe40001800000 */
[----:B------:R-:W-:Y:S02]  /*db20*/  FMNMX.FTZ R52, R94, R51, !PT ;  /* 0x000000335e347209 */ /* 0x000fe40007810000 */
[----:B------:R-:W-:Y:S02]  /*db30*/  ISETP.GT.AND P4, PT, R20, 0x20, PT ;  /* 0x000000201400780c */ /* 0x000fe40003f84270 */
[----:B------:R-:W-:Y:S02]  /*db40*/  FSEL R85, R85, -INF , P2 ;  /* 0xff80000055557808 */ /* 0x000fe40001000000 */
[----:B------:R-:W-:Y:S01]  /*db50*/  FMNMX.FTZ R52, R83, R52, !PT ;  /* 0x0000003453347209 */ /* 0x000fe20007810000 */
[----:B------:R-:W-:Y:S01]  /*db60*/  FMUL.FTZ R50, R53, UR4 ;  /* 0x0000000435327c20 */ /* 0x000fe20008410000 */
[----:B------:R-:W-:Y:S01]  /*db70*/  FMUL.FTZ R51, R40, UR4 ;  /* 0x0000000428337c20 */ /* 0x000fe20008410000 */
[----:B------:R-:W-:-:S02]  /*db80*/  ISETP.GT.AND P3, PT, R20, 0x21, PT ;  /* 0x000000211400780c */ /* 0x000fc40003f64270 */
[----:B------:R-:W-:Y:S02]  /*db90*/  FSEL R40, R72, -INF , P4 ;  /* 0xff80000048287808 */ /* 0x000fe40002000000 */
[----:B------:R-:W-:Y:S01]  /*dba0*/  FMNMX.FTZ R53, R85, R52, !PT ;  /* 0x0000003455357209 */ /* 0x000fe20007810000 */
[----:B------:R-:W-:Y:S02]  /*dbb0*/  WARPGROUP.DEPBAR.LE gsb0, 0x0 ;  /* 0x00008000000079c5 */ /* 0x000fe40000010000 */
[----:B------:R-:W-:Y:S01]  /*dbc0*/  ISETP.GT.AND P2, PT, R20, 0x28, PT ;  /* 0x000000281400780c */ /* 0x000fe20003f44270 */
[----:B------:R-:W-:Y:S01]  /*dbd0*/  WARPGROUP.ARRIVE ;  /* 0x00000000000079c5 */ /* 0x000fe20000000000 */
[----:B------:R-:W-:Y:S02]  /*dbe0*/  FSEL R87, R87, -INF , P3 ;  /* 0xff80000057577808 */ /* 0x000fe40001800000 */
[----:B------:R-:W-:Y:S02]  /*dbf0*/  FMNMX.FTZ R52, R40, R53, !PT ;  /* 0x0000003528347209 */ /* 0x000fe40007810000 */
[----:B------:R-:W-:Y:S01]  /*dc00*/  ISETP.GT.AND P4, PT, R20, 0x29, PT ;  /* 0x000000291400780c */ /* 0x000fe20003f84270 */
[----:B------:R-:W-:Y:S01]  /*dc10*/  HGMMA.64x16x16.F32 R24, gdesc[UR12], R24, gsb0 ;  /* 0x002000000c1879f0 */ /* 0x000fe20008000818 */
[----:B------:R-:W-:-:S02]  /*dc20*/  FSEL R75, R75, -INF , P2 ;  /* 0xff8000004b4b7808 */ /* 0x000fc40001000000 */
[----:B------:R-:W-:Y:S01]  /*dc30*/  FMNMX.FTZ R52, R87, R52, !PT ;  /* 0x0000003457347209 */ /* 0x000fe20007810000 */
[----:B------:R-:W-:Y:S01]  /*dc40*/  FMUL.FTZ R57, R57, UR4 ;  /* 0x0000000439397c20 */ /* 0x000fe20008410000 */
[C---:B------:R-:W-:Y:S02]  /*dc50*/  ISETP.GT.AND P3, PT, R20.reuse, 0x30, PT ;  /* 0x000000301400780c */ /* 0x040fe40003f64270 */
[----:B------:R-:W-:Y:S02]  /*dc60*/  FSEL R77, R77, -INF , P4 ;  /* 0xff8000004d4d7808 */ /* 0x000fe40002000000 */
[----:B------:R-:W-:Y:S01]  /*dc70*/  FMNMX.FTZ R52, R75, R52, !PT ;  /* 0x000000344b347209 */ /* 0x000fe20007810000 */
[----:B------:R-:W0:Y:S01]  /*dc80*/  MUFU.TANH R71, R71 ;  /* 0x0000004700477308 */ /* 0x000e220000002400 */
[----:B------:R-:W-:Y:S01]  /*dc90*/  ISETP.GT.AND P2, PT, R20, 0x31, PT ;  /* 0x000000311400780c */ /* 0x000fe20003f44270 */
[----:B------:R-:W-:Y:S01]  /*dca0*/  FMUL.FTZ R60, R60, UR4 ;  /* 0x000000043c3c7c20 */ /* 0x000fe20008410000 */
[----:B------:R-:W-:-:S02]  /*dcb0*/  FSEL R64, R64, -INF , P3 ;  /* 0xff80000040407808 */ /* 0x000fc40001800000 */
[----:B------:R-:W-:Y:S01]  /*dcc0*/  FMNMX.FTZ R53, R77, R52, !PT ;  /* 0x000000344d357209 */ /* 0x000fe20007810000 */
[----:B------:R-:W-:Y:S01]  /*dcd0*/  FMUL.FTZ R61, R61, UR4 ;  /* 0x000000043d3d7c20 */ /* 0x000fe20008410000 */
[----:B------:R-:W-:Y:S01]  /*dce0*/  ISETP.GT.AND P3, PT, R20, 0x38, PT ;  /* 0x000000381400780c */ /* 0x000fe20003f64270 */
[----:B------:R-:W1:Y:S01]  /*dcf0*/  MUFU.TANH R57, R57 ;  /* 0x0000003900397308 */ /* 0x000e620000002400 */
[----:B------:R-:W-:Y:S02]  /*dd00*/  FSEL R79, R79, -INF , P2 ;  /* 0xff8000004f4f7808 */ /* 0x000fe40001000000 */
[----:B------:R-:W-:Y:S02]  /*dd10*/  FMNMX.FTZ R52, R64, R53, !PT ;  /* 0x0000003540347209 */ /* 0x000fe40007810000 */
[----:B------:R-:W-:Y:S02]  /*dd20*/  ISETP.GT.AND P2, PT, R20, 0x39, PT ;  /* 0x000000391400780c */ /* 0x000fe40003f44270 */
[----:B------:R-:W-:Y:S01]  /*dd30*/  FSEL R67, R67, -INF , P3 ;  /* 0xff80000043437808 */ /* 0x000fe20001800000 */
[----:B------:R-:W2:Y:S01]  /*dd40*/  MUFU.TANH R60, R60 ;  /* 0x0000003c003c7308 */ /* 0x000ea20000002400 */
[----:B------:R-:W-:-:S02]  /*dd50*/  FMNMX.FTZ R52, R79, R52, !PT ;  /* 0x000000344f347209 */ /* 0x000fc40007810000 */
[C---:B------:R-:W-:Y:S02]  /*dd60*/  ISETP.GT.AND P3, PT, R20.reuse, 0x40, PT ;  /* 0x000000401400780c */ /* 0x040fe40003f64270 */
[----:B---3--:R-:W-:Y:S02]  /*dd70*/  FSEL R69, R69, -INF , P2 ;  /* 0xff80000045457808 */ /* 0x008fe40001000000 */
[----:B------:R-:W-:Y:S01]  /*dd80*/  FMNMX.FTZ R72, R67, R52, !PT ;  /* 0x0000003443487209 */ /* 0x000fe20007810000 */
[----:B------:R-:W3:Y:S01]  /*dd90*/  MUFU.TANH R61, R61 ;  /* 0x0000003d003d7308 */ /* 0x000ee20000002400 */
[----:B------:R-:W-:Y:S02]  /*dda0*/  ISETP.GT.AND P2, PT, R20, 0x41, PT ;  /* 0x000000411400780c */ /* 0x000fe40003f44270 */
[----:B0-----:R-:W-:Y:S02]  /*ddb0*/  FSEL R71, R71, -INF , P3 ;  /* 0xff80000047477808 */ /* 0x001fe40001800000 */
[----:B------:R-:W-:-:S03]  /*ddc0*/  FMNMX.FTZ R72, R69, R72, !PT ;  /* 0x0000004845487209 */ /* 0x000fc60007810000 */
[----:B------:R0:W4:Y:S01]  /*ddd0*/  MUFU.TANH R14, R98 ;  /* 0x00000062000e7308 */ /* 0x0001220000002400 */
[----:B------:R-:W-:Y:S02]  /*dde0*/  ISETP.GT.AND P3, PT, R20, 0x48, PT ;  /* 0x000000481400780c */ /* 0x000fe40003f64270 */
[----:B-1----:R-:W-:Y:S02]  /*ddf0*/  FSEL R57, R57, -INF , P2 ;  /* 0xff80000039397808 */ /* 0x002fe40001000000 */
[----:B------:R-:W-:-:S03]  /*de00*/  FMNMX.FTZ R72, R71, R72, !PT ;  /* 0x0000004847487209 */ /* 0x000fc60007810000 */
[----:B------:R-:W1:Y:S01]  /*de10*/  MUFU.TANH R97, R97 ;  /* 0x0000006100617308 */ /* 0x000e620000002400 */
[----:B------:R-:W-:Y:S01]  /*de20*/  FMUL.FTZ R53, R33, UR4 ;  /* 0x0000000421357c20 */ /* 0x000fe20008410000 */
[----:B------:R-:W-:Y:S02]  /*de30*/  ISETP.GT.AND P2, PT, R20, 0x49, PT ;  /* 0x000000491400780c */ /* 0x000fe40003f44270 */
[----:B--2---:R-:W-:Y:S02]  /*de40*/  FSEL R60, R60, -INF , P3 ;  /* 0xff8000003c3c7808 */ /* 0x004fe40001800000 */
[----:B------:R-:W-:Y:S02]  /*de50*/  FMNMX.FTZ R33, R57, R72, !PT ;  /* 0x0000004839217209 */ /* 0x000fe40007810000 */
[----:B------:R-:W2:Y:S01]  /*de60*/  MUFU.TANH R23, R23 ;  /* 0x0000001700177308 */ /* 0x000ea20000002400 */
[----:B------:R-:W-:Y:S01]  /*de70*/  ISETP.GT.AND P3, PT, R20, 0x50, PT ;  /* 0x000000501400780c */ /* 0x000fe20003f64270 */
[----:B------:R-:W-:Y:S01]  /*de80*/  FMUL.FTZ R41, R41, UR4 ;  /* 0x0000000429297c20 */ /* 0x000fe20008410000 */
[----:B---3--:R-:W-:-:S02]  /*de90*/  FSEL R61, R61, -INF , P2 ;  /* 0xff8000003d3d7808 */ /* 0x008fc40001000000 */
[----:B0-----:R-:W-:-:S03]  /*dea0*/  FMNMX.FTZ R98, R60, R33, !PT ;  /* 0x000000213c627209 */ /* 0x001fc60007810000 */
[----:B------:R-:W0:Y:S01]  /*deb0*/  MUFU.TANH R50, R50 ;  /* 0x0000003200327308 */ /* 0x000e220000002400 */
[----:B------:R-:W-:Y:S01]  /*dec0*/  FMUL.FTZ R52, R32, UR4 ;  /* 0x0000000420347c20 */ /* 0x000fe20008410000 */
[----:B------:R-:W-:Y:S01]  /*ded0*/  ISETP.GT.AND P2, PT, R20, 0x51, PT ;  /* 0x000000511400780c */ /* 0x000fe20003f44270 */
[----:B------:R-:W-:Y:S01]  /*dee0*/  FMUL.FTZ R44, R44, UR4 ;  /* 0x000000042c2c7c20 */ /* 0x000fe20008410000 */
[----:B----4-:R-:W-:Y:S02]  /*def0*/  FSEL R32, R14, -INF , P3 ;  /* 0xff8000000e207808 */ /* 0x010fe40001800000 */
[----:B------:R-:W-:Y:S02]  /*df00*/  FMNMX.FTZ R33, R61, R98, !PT ;  /* 0x000000623d217209 */ /* 0x000fe40007810000 */
[----:B------:R-:W3:Y:S01]  /*df10*/  MUFU.TANH R51, R51 ;  /* 0x0000003300337308 */ /* 0x000ee20000002400 */
[----:B------:R-:W-:Y:S01]  /*df20*/  ISETP.GT.AND P3, PT, R20, 0x58, PT ;  /* 0x000000581400780c */ /* 0x000fe20003f64270 */
[----:B------:R-:W-:Y:S01]  /*df30*/  FMUL.FTZ R45, R45, UR4 ;  /* 0x000000042d2d7c20 */ /* 0x000fe20008410000 */
[----:B-1----:R-:W-:-:S02]  /*df40*/  FSEL R14, R97, -INF , P2 ;  /* 0xff800000610e7808 */ /* 0x002fc40001000000 */
[----:B------:R-:W-:-:S03]  /*df50*/  FMNMX.FTZ R99, R32, R33, !PT ;  /* 0x0000002120637209 */ /* 0x000fc60007810000 */
[----:B------:R-:W1:Y:S01]  /*df60*/  MUFU.TANH R41, R41 ;  /* 0x0000002900297308 */ /* 0x000e620000002400 */
[----:B------:R-:W-:Y:S02]  /*df70*/  ISETP.GT.AND P2, PT, R20, 0x59, PT ;  /* 0x000000591400780c */ /* 0x000fe40003f44270 */
[----:B--2---:R-:W-:Y:S02]  /*df80*/  FSEL R33, R23, -INF , P3 ;  /* 0xff80000017217808 */ /* 0x004fe40001800000 */
[----:B------:R-:W-:-:S03]  /*df90*/  FMNMX.FTZ R98, R14, R99, !PT ;  /* 0x000000630e627209 */ /* 0x000fc60007810000 */
[----:B------:R-:W2:Y:S01]  /*dfa0*/  MUFU.TANH R44, R44 ;  /* 0x0000002c002c7308 */ /* 0x000ea20000002400 */
[----:B------:R-:W-:Y:S01]  /*dfb0*/  FMUL.FTZ R72, R36, UR4 ;  /* 0x0000000424487c20 */ /* 0x000fe20008410000 */
[----:B------:R-:W-:Y:S01]  /*dfc0*/  FMUL.FTZ R97, R37, UR4 ;  /* 0x0000000425617c20 */ /* 0x000fe20008410000 */
[----:B------:R-:W-:Y:S02]  /*dfd0*/  ISETP.GT.AND P3, PT, R20, 0x60, PT ;  /* 0x000000601400780c */ /* 0x000fe40003f64270 */
[----:B0-----:R-:W-:Y:S02]  /*dfe0*/  FSEL R36, R50, -INF , P2 ;  /* 0xff80000032247808 */ /* 0x001fe40001000000 */
[----:B------:R-:W-:Y:S01]  /*dff0*/  FMNMX.FTZ R37, R33, R98, !PT ;  /* 0x0000006221257209 */ /* 0x000fe20007810000 */
[----:B------:R-:W0:Y:S01]  /*e000*/  MUFU.TANH R45, R45 ;  /* 0x0000002d002d7308 */ /* 0x000e220000002400 */
[----:B------:R-:W-:Y:S02]  /*e010*/  WARPGROUP.DEPBAR.LE gsb0, 0x0 ;  /* 0x00008000000079c5 */ /* 0x000fe40000010000 */
[----:B------:R-:W-:Y:S01]  /*e020*/  FMUL.FTZ R50, R24, UR4 ;  /* 0x0000000418327c20 */ /* 0x000fe20008410000 */
[----:B---3--:R-:W-:-:S02]  /*e030*/  FSEL R24, R51, -INF , P3 ;  /* 0xff80000033187808 */ /* 0x008fc40001800000 */
[----:B------:R-:W-:Y:S02]  /*e040*/  ISETP.GT.AND P2, PT, R20, 0x61, PT ;  /* 0x000000611400780c */ /* 0x000fe40003f44270 */
[----:B------:R-:W3:Y:S01]  /*e050*/  MUFU.TANH R52, R52 ;  /* 0x0000003400347308 */ /* 0x000ee20000002400 */
[----:B------:R-:W-:Y:S02]  /*e060*/  FMNMX.FTZ R51, R36, R37, !PT ;  /* 0x0000002524337209 */ /* 0x000fe40007810000 */
[----:B------:R-:W-:Y:S02]  /*e070*/  ISETP.GT.AND P3, PT, R20, 0x68, PT ;  /* 0x000000681400780c */ /* 0x000fe40003f64270 */
[----:B-1----:R-:W-:Y:S02]  /*e080*/  FSEL R37, R41, -INF , P2 ;  /* 0xff80000029257808 */ /* 0x002fe40001000000 */
[----:B------:R-:W-:Y:S01]  /*e090*/  FMNMX.FTZ R98, R24, R51, !PT ;  /* 0x0000003318627209 */ /* 0x000fe20007810000 */
[----:B------:R-:W1:Y:S01]  /*e0a0*/  MUFU.TANH R53, R53 ;  /* 0x0000003500357308 */ /* 0x000e620000002400 */
[----:B------:R-:W-:Y:S01]  /*e0b0*/  FMUL.FTZ R51, R25, UR4 ;  /* 0x0000000419337c20 */ /* 0x000fe20008410000 */
[----:B------:R-:W-:-:S02]  /*e0c0*/  ISETP.GT.AND P2, PT, R20, 0x69, PT ;  /* 0x000000691400780c */ /* 0x000fc40003f44270 */
[----:B--2---:R-:W-:Y:S02]  /*e0d0*/  FSEL R25, R44, -INF , P3 ;  /* 0xff8000002c197808 */ /* 0x004fe40001800000 */
[----:B------:R-:W-:Y:S02]  /*e0e0*/  FMNMX.FTZ R98, R37, R98, !PT ;  /* 0x0000006225627209 */ /* 0x000fe40007810000 */
[----:B------:R-:W2:Y:S01]  /*e0f0*/  MUFU.TANH R72, R72 ;  /* 0x0000004800487308 */ /* 0x000ea20000002400 */
[----:B------:R-:W-:Y:S02]  /*e100*/  ISETP.GT.AND P3, PT, R20, 0x70, PT ;  /* 0x000000701400780c */ /* 0x000fe40003f64270 */
[----:B0-----:R-:W-:Y:S02]  /*e110*/  FSEL R41, R45, -INF , P2 ;  /* 0xff8000002d297808 */ /* 0x001fe40001000000 */
[----:B------:R-:W-:-:S03]  /*e120*/  FMNMX.FTZ R98, R25, R98, !PT ;  /* 0x0000006219627209 */ /* 0x000fc60007810000 */
[----:B------:R0:W4:Y:S01]  /*e130*/  MUFU.TANH R23, R97 ;  /* 0x0000006100177308 */ /* 0x0001220000002400 */
[----:B------:R-:W-:Y:S02]  /*e140*/  ISETP.GT.AND P2, PT, R20, 0x71, PT ;  /* 0x000000711400780c */ /* 0x000fe40003f44270 */
[----:B---3--:R-:W-:Y:S02]  /*e150*/  FSEL R44, R52, -INF , P3 ;  /* 0xff800000342c7808 */ /* 0x008fe40001800000 */
[----:B------:R-:W-:-:S03]  /*e160*/  FMNMX.FTZ R45, R41, R98, !PT ;  /* 0x00000062292d7209 */ /* 0x000fc60007810000 */
[----:B------:R-:W3:Y:S01]  /*e170*/  MUFU.TANH R50, R50 ;  /* 0x0000003200327308 */ /* 0x000ee20000002400 */
[----:B0-----:R-:W-:Y:S01]  /*e180*/  FMUL.FTZ R97, R28, UR4 ;  /* 0x000000041c617c20 */ /* 0x001fe20008410000 */
[----:B------:R-:W-:Y:S02]  /*e190*/  ISETP.GT.AND P3, PT, R20, 0x78, PT ;  /* 0x000000781400780c */ /* 0x000fe40003f64270 */
[----:B-1----:R-:W-:Y:S01]  /*e1a0*/  FSEL R28, R53, -INF , P2 ;  /* 0xff800000351c7808 */ /* 0x002fe20001000000 */
[----:B------:R-:W-:Y:S01]  /*e1b0*/  FMUL.FTZ R53, R29, UR4 ;  /* 0x000000041d357c20 */ /* 0x000fe20008410000 */
[----:B------:R-:W-:Y:S02]  /*e1c0*/  FMNMX.FTZ R45, R44, R45, !PT ;  /* 0x0000002d2c2d7209 */ /* 0x000fe40007810000 */
[----:B------:R-:W0:Y:S01]  /*e1d0*/  MUFU.TANH R51, R51 ;  /* 0x0000003300337308 */ /* 0x000e220000002400 */
[----:B------:R-:W-:Y:S02]  /*e1e0*/  ISETP.GT.AND P2, PT, R20, 0x79, PT ;  /* 0x000000791400780c */ /* 0x000fe40003f44270 */
[----:B--2---:R-:W-:-:S02]  /*e1f0*/  FSEL R29, R72, -INF , P3 ;  /* 0xff800000481d7808 */ /* 0x004fc40001800000 */
[----:B------:R-:W-:-:S03]  /*e200*/  FMNMX.FTZ R52, R28, R45, !PT ;  /* 0x0000002d1c347209 */ /* 0x000fc60007810000 */
[----:B------:R-:W1:Y:S01]  /*e210*/  MUFU.TANH R97, R97 ;  /* 0x0000006100617308 */ /* 0x000e620000002400 */
[----:B------:R-:W-:Y:S02]  /*e220*/  ISETP.GT.AND P3, PT, R20, 0x80, PT ;  /* 0x000000801400780c */ /* 0x000fe40003f64270 */
[----:B----4-:R-:W-:Y:S02]  /*e230*/  FSEL R45, R23, -INF , P2 ;  /* 0xff800000172d7808 */ /* 0x010fe40001000000 */
[----:B------:R-:W-:-:S03]  /*e240*/  FMNMX.FTZ R72, R29, R52, !PT ;  /* 0x000000341d487209 */ /* 0x000fc60007810000 */
[----:B------:R-:W2:Y:S01]  /*e250*/  MUFU.TANH R53, R53 ;  /* 0x0000003500357308 */ /* 0x000ea20000002400 */
[----:B------:R-:W-:Y:S02]  /*e260*/  ISETP.GT.AND P2, PT, R20, 0x81, PT ;  /* 0x000000811400780c */ /* 0x000fe40003f44270 */
[----:B---3--:R-:W-:Y:S02]  /*e270*/  FSEL R50, R50, -INF , P3 ;  /* 0xff80000032327808 */ /* 0x008fe40001800000 */
[----:B------:R-:W-:Y:S02]  /*e280*/  FMNMX.FTZ R23, R45, R72, !PT ;  /* 0x000000482d177209 */ /* 0x000fe40007810000 */
[----:B------:R-:W-:Y:S02]  /*e290*/  ISETP.GT.AND P3, PT, R20, 0x88, PT ;  /* 0x000000881400780c */ /* 0x000fe40003f64270 */
[----:B0-----:R-:W-:Y:S02]  /*e2a0*/  FSEL R51, R51, -INF , P2 ;  /* 0xff80000033337808 */ /* 0x001fe40001000000 */
[----:B------:R-:W-:-:S02]  /*e2b0*/  FMNMX.FTZ R72, R50, R23, !PT ;  /* 0x0000001732487209 */ /* 0x000fc40007810000 */
[----:B------:R-:W-:Y:S02]  /*e2c0*/  ISETP.GT.AND P2, PT, R20, 0x89, PT ;  /* 0x000000891400780c */ /* 0x000fe40003f44270 */
[----:B-1----:R-:W-:Y:S02]  /*e2d0*/  FSEL R20, R97, -INF , P3 ;  /* 0xff80000061147808 */ /* 0x002fe40001800000 */
[----:B------:R-:W-:Y:S02]  /*e2e0*/  FMNMX.FTZ R23, R51, R72, !PT ;  /* 0x0000004833177209 */ /* 0x000fe40007810000 */
[----:B--2---:R-:W-:Y:S02]  /*e2f0*/  FSEL R53, R53, -INF , P2 ;  /* 0xff80000035357808 */ /* 0x004fe40001000000 */
[----:B------:R-:W-:-:S04]  /*e300*/  FMNMX.FTZ R72, R20, R23, !PT ;  /* 0x0000001714487209 */ /* 0x000fc80007810000 */
[----:B------:R-:W-:-:S05]  /*e310*/  FMNMX.FTZ R72, R53, R72, !PT ;  /* 0x0000004835487209 */ /* 0x000fca0007810000 */
[----:B------:R-:W0:Y:S01]  /*e320*/  SHFL.BFLY PT, R23, R72, 0x2, 0x1f ;  /* 0x0c401f0048177f89 */ /* 0x000e2200000e0000 */
[----:B------:R-:W-:Y:S01]  /*e330*/  FMUL.FTZ R52, R54, UR4 ;  /* 0x0000000436347c20 */ /* 0x000fe20008410000 */
[----:B------:R-:W-:Y:S02]  /*e340*/  FMUL.FTZ R54, R55, UR4 ;  /* 0x0000000437367c20 */ /* 0x000fe40008410000 */
[----:B------:R-:W1:Y:S01]  /*e350*/  SHFL.IDX PT, R97, R58, 0x1, 0x1c1f ;  /* 0x003c1f003a617f89 */ /* 0x000e6200000e0000 */
[----:B0-----:R-:W-:-:S05]  /*e360*/  FMNMX.FTZ R55, R72, R23, !PT ;  /* 0x0000001748377209 */ /* 0x001fca0007810000 */
[----:B------:R-:W0:Y:S01]  /*e370*/  SHFL.BFLY PT, R72, R55, 0x1, 0x1f ;  /* 0x0c201f0037487f89 */ /* 0x000e2200000e0000 */
[----:B-1----:R-:W-:-:S04]  /*e380*/  VIADDMNMX R95, R97, R96, R95, PT ;  /* 0x00000060615f7246 */ /* 0x002fc8000380015f */
[C---:B------:R-:W-:Y:S02]  /*e390*/  ISETP.GT.AND P3, PT, R95.reuse, RZ, PT ;  /* 0x000000ff5f00720c */ /* 0x040fe40003f64270 */
[----:B------:R-:W-:Y:S02]  /*e3a0*/  ISETP.GT.AND P4, PT, R95, 0x1, PT ;  /* 0x000000015f00780c */ /* 0x000fe40003f84270 */
[----:B0-----:R-:W-:Y:S01]  /*e3b0*/  FMNMX.FTZ R23, R55, R72, !PT ;  /* 0x0000004837177209 */ /* 0x001fe20007810000 */
[----:B------:R-:W-:-:S03]  /*e3c0*/  IMAD.U32 R72, RZ, RZ, UR5 ;  /* 0x00000005ff487e24 */ /* 0x000fc6000f8e00ff */
[C---:B------:R-:W-:Y:S01]  /*e3d0*/  FSETP.NEU.FTZ.AND P2, PT, R23.reuse, -INF , PT ;  /* 0xff8000001700780b */ /* 0x040fe20003f5d000 */
[----:B------:R-:W-:Y:S01]  /*e3e0*/  FMUL.FTZ R98, R23, R72 ;  /* 0x0000004817627220 */ /* 0x000fe20000410000 */
[----:B------:R-:W-:-:S04]  /*e3f0*/  FMUL.FTZ R55, R31, UR4 ;  /* 0x000000041f377c20 */ /* 0x000fc80008410000 */
[----:B------:R-:W-:Y:S02]  /*e400*/  FSEL R31, R98, RZ, P2 ;  /* 0x000000ff621f7208 */ /* 0x000fe40001000000 */
[----:B------:R-:W-:-:S03]  /*e410*/  ISETP.GT.AND P2, PT, R95, 0x8, PT ;  /* 0x000000085f00780c */ /* 0x000fc60003f44270 */
[-CC-:B------:R-:W-:Y:S01]  /*e420*/  FFMA.FTZ R98, R89, R72.reuse, -R31.reuse ;  /* 0x0000004859627223 */ /* 0x180fe2000001081f */
[-CC-:B------:R-:W-:Y:S01]  /*e430*/  FFMA.FTZ R89, R91, R72.reuse, -R31.reuse ;  /* 0x000000485b597223 */ /* 0x180fe2000001081f */
[-CC-:B------:R-:W-:Y:S01]  /*e440*/  FFMA.FTZ R91, R92, R72.reuse, -R31.reuse ;  /* 0x000000485c5b7223 */ /* 0x180fe2000001081f */
[----:B------:R-:W-:Y:S01]  /*e450*/  FFMA.FTZ R99, R80, R72, -R31 ;  /* 0x0000004850637223 */ /* 0x000fe2000001081f */
[----:B------:R-:W-:Y:S02]  /*e460*/  FSEL R80, R15, -INF , P3 ;  /* 0xff8000000f507808 */ /* 0x000fe40001800000 */
[----:B------:R-:W-:Y:S02]  /*e470*/  FSEL R92, R88, -INF , P4 ;  /* 0xff800000585c7808 */ /* 0x000fe40002000000 */
[----:B------:R-:W-:Y:S02]  /*e480*/  ISETP.GT.AND P3, PT, R95, 0x9, PT ;  /* 0x000000095f00780c */ /* 0x000fe40003f64270 */
[----:B------:R-:W-:-:S02]  /*e490*/  FSEL R90, R90, -INF , P2 ;  /* 0xff8000005a5a7808 */ /* 0x000fc40001000000 */
[----:B------:R-:W-:Y:S02]  /*e4a0*/  FMNMX.FTZ R97, R80, R92, !PT ;  /* 0x0000005c50617209 */ /* 0x000fe40007810000 */
[----:B------:R-:W-:Y:S02]  /*e4b0*/  ISETP.GT.AND P2, PT, R95, 0x10, PT ;  /* 0x000000105f00780c */ /* 0x000fe40003f44270 */
[----:B------:R-:W-:Y:S02]  /*e4c0*/  FSEL R93, R93, -INF , P3 ;  /* 0xff8000005d5d7808 */ /* 0x000fe40001800000 */
[----:B------:R-:W-:Y:S01]  /*e4d0*/  FMNMX.FTZ R96, R90, R97, !PT ;  /* 0x000000615a607209 */ /* 0x000fe20007810000 */
[----:B------:R-:W-:Y:S01]  /*e4e0*/  FFMA.FTZ R88, R94, R72, -R31 ;  /* 0x000000485e587223 */ /* 0x000fe2000001081f */
[----:B------:R-:W-:Y:S02]  /*e4f0*/  ISETP.GT.AND P3, PT, R95, 0x11, PT ;  /* 0x000000115f00780c */ /* 0x000fe40003f64270 */
[----:B------:R-:W-:-:S02]  /*e500*/  FSEL R94, R81, -INF , P2 ;  /* 0xff800000515e7808 */ /* 0x000fc40001000000 */
[----:B------:R-:W-:Y:S01]  /*e510*/  FMNMX.FTZ R97, R93, R96, !PT ;  /* 0x000000605d617209 */ /* 0x000fe20007810000 */
[-CC-:B------:R-:W-:Y:S01]  /*e520*/  FFMA.FTZ R81, R83, R72.reuse, -R31.reuse ;  /* 0x0000004853517223 */ /* 0x180fe2000001081f */
[----:B------:R-:W-:Y:S02]  /*e530*/  FSEL R83, R82, -INF , P3 ;  /* 0xff80000052537808 */ /* 0x000fe40001800000 */
[C---:B------:R-:W-:Y:S02]  /*e540*/  ISETP.GT.AND P2, PT, R95.reuse, 0x18, PT ;  /* 0x000000185f00780c */ /* 0x040fe40003f44270 */
[----:B------:R-:W-:Y:S01]  /*e550*/  FMNMX.FTZ R82, R94, R97, !PT ;  /* 0x000000615e527209 */ /* 0x000fe20007810000 */
[----:B------:R0:W-:Y:S01]  /*e560*/  MUFU.EX2 R15, R99 ;  /* 0x00000063000f7308 */ /* 0x0001e20000000800 */
[----:B------:R-:W-:Y:S02]  /*e570*/  ISETP.GT.AND P3, PT, R95, 0x19, PT ;  /* 0x000000195f00780c */ /* 0x000fe40003f64270 */
[----:B------:R-:W-:Y:S01]  /*e580*/  FSEL R84, R84, -INF , P2 ;  /* 0xff80000054547808 */ /* 0x000fe20001000000 */
[----:B0-----:R-:W-:Y:S01]  /*e590*/  FFMA.FTZ R99, R85, R72, -R31 ;  /* 0x0000004855637223 */ /* 0x001fe2000001081f */
[----:B------:R-:W-:-:S02]  /*e5a0*/  FMNMX.FTZ R85, R83, R82, !PT ;  /* 0x0000005253557209 */ /* 0x000fc40007810000 */
[C---:B------:R-:W-:Y:S02]  /*e5b0*/  ISETP.GT.AND P2, PT, R95.reuse, 0x20, PT ;  /* 0x000000205f00780c */ /* 0x040fe40003f44270 */
[----:B------:R-:W-:Y:S02]  /*e5c0*/  FSEL R86, R86, -INF , P3 ;  /* 0xff80000056567808 */ /* 0x000fe40001800000 */
[----:B------:R-:W-:Y:S01]  /*e5d0*/  FMNMX.FTZ R97, R84, R85, !PT ;  /* 0x0000005554617209 */ /* 0x000fe20007810000 */
[----:B------:R0:W-:Y:S01]  /*e5e0*/  MUFU.EX2 R58, R98 ;  /* 0x00000062003a7308 */ /* 0x0001e20000000800 */
[----:B------:R-:W-:Y:S02]  /*e5f0*/  ISETP.GT.AND P3, PT, R95, 0x21, PT ;  /* 0x000000215f00780c */ /* 0x000fe40003f64270 */
[----:B------:R-:W-:Y:S02]  /*e600*/  FSEL R85, R73, -INF , P2 ;  /* 0xff80000049557808 */ /* 0x000fe40001000000 */
[----:B------:R-:W-:-:S02]  /*e610*/  ISETP.GT.AND P2, PT, R95, 0x28, PT ;  /* 0x000000285f00780c */ /* 0x000fc40003f44270 */
[----:B0-----:R-:W-:Y:S02]  /*e620*/  FMNMX.FTZ R98, R86, R97, !PT ;  /* 0x0000006156627209 */ /* 0x001fe40007810000 */
[----:B------:R-:W-:Y:S02]  /*e630*/  FSEL R96, R74, -INF , P3 ;  /* 0xff8000004a607808 */ /* 0x000fe40001800000 */
[----:B------:R-:W-:Y:S02]  /*e640*/  FMNMX.FTZ R73, R85, R98, !PT ;  /* 0x0000006255497209 */ /* 0x000fe40007810000 */
[----:B------:R-:W-:Y:S02]  /*e650*/  ISETP.GT.AND P3, PT, R95, 0x29, PT ;  /* 0x000000295f00780c */ /* 0x000fe40003f64270 */
[----:B------:R-:W-:Y:S02]  /*e660*/  FSEL R76, R76, -INF , P2 ;  /* 0xff8000004c4c7808 */ /* 0x000fe40001000000 */
[----:B------:R-:W-:Y:S01]  /*e670*/  FMNMX.FTZ R73, R96, R73, !PT ;  /* 0x0000004960497209 */ /* 0x000fe20007810000 */
[----:B------:R-:W0:Y:S01]  /*e680*/  MUFU.TANH R70, R70 ;  /* 0x0000004600467308 */ /* 0x000e220000002400 */
[----:B------:R-:W-:Y:S01]  /*e690*/  FMUL.FTZ R59, R59, UR4 ;  /* 0x000000043b3b7c20 */ /* 0x000fe20008410000 */
[----:B------:R-:W-:-:S02]  /*e6a0*/  ISETP.GT.AND P2, PT, R95, 0x30, PT ;  /* 0x000000305f00780c */ /* 0x000fc40003f44270 */
[----:B------:R-:W-:Y:S02]  /*e6b0*/  FSEL R78, R78, -INF , P3 ;  /* 0xff8000004e4e7808 */ /* 0x000fe40001800000 */
[----:B------:R-:W-:Y:S01]  /*e6c0*/  FMNMX.FTZ R73, R76, R73, !PT ;  /* 0x000000494c497209 */ /* 0x000fe20007810000 */
[-CC-:B------:R-:W-:Y:S01]  /*e6d0*/  FFMA.FTZ R74, R87, R72.reuse, -R31.reuse ;  /* 0x00000048574a7223 */ /* 0x180fe2000001081f */
[----:B------:R-:W1:Y:S01]  /*e6e0*/  MUFU.TANH R56, R56 ;  /* 0x0000003800387308 */ /* 0x000e620000002400 */
[----:B------:R-:W-:Y:S01]  /*e6f0*/  ISETP.GT.AND P3, PT, R95, 0x31, PT ;  /* 0x000000315f00780c */ /* 0x000fe20003f64270 */
[----:B------:R-:W-:Y:S01]  /*e700*/  FMUL.FTZ R62, R62, UR4 ;  /* 0x000000043e3e7c20 */ /* 0x000fe20008410000 */
[----:B------:R-:W-:Y:S02]  /*e710*/  FSEL R87, R65, -INF , P2 ;  /* 0xff80000041577808 */ /* 0x000fe40001000000 */
[----:B------:R-:W-:Y:S01]  /*e720*/  FMNMX.FTZ R98, R78, R73, !PT ;  /* 0x000000494e627209 */ /* 0x000fe20007810000 */
[----:B------:R-:W-:-:S02]  /*e730*/  FFMA.FTZ R65, R75, R72, -R31 ;  /* 0x000000484b417223 */ /* 0x000fc4000001081f */
[----:B------:R-:W2:Y:S01]  /*e740*/  MUFU.TANH R59, R59 ;  /* 0x0000003b003b7308 */ /* 0x000ea20000002400 */
[----:B------:R-:W-:Y:S01]  /*e750*/  ISETP.GT.AND P2, PT, R95, 0x38, PT ;  /* 0x000000385f00780c */ /* 0x000fe20003f44270 */
[----:B------:R-:W-:Y:S01]  /*e760*/  FMUL.FTZ R63, R63, UR4 ;  /* 0x000000043f3f7c20 */ /* 0x000fe20008410000 */
[----:B------:R-:W-:Y:S02]  /*e770*/  FSEL R75, R66, -INF , P3 ;  /* 0xff800000424b7808 */ /* 0x000fe40001800000 */
[----:B------:R-:W-:Y:S02]  /*e780*/  FMNMX.FTZ R98, R87, R98, !PT ;  /* 0x0000006257627209 */ /* 0x000fe40007810000 */
[----:B------:R-:W-:Y:S01]  /*e790*/  ISETP.GT.AND P3, PT, R95, 0x39, PT ;  /* 0x000000395f00780c */ /* 0x000fe20003f64270 */
[----:B------:R-:W3:Y:S01]  /*e7a0*/  MUFU.TANH R62, R62 ;  /* 0x0000003e003e7308 */ /* 0x000ee20000002400 */
[----:B------:R-:W-:Y:S02]  /*e7b0*/  FSEL R68, R68, -INF , P2 ;  /* 0xff80000044447808 */ /* 0x000fe40001000000 */
[----:B------:R-:W-:-:S02]  /*e7c0*/  FMNMX.FTZ R73, R75, R98, !PT ;  /* 0x000000624b497209 */ /* 0x000fc40007810000 */
[----:B------:R-:W-:Y:S02]  /*e7d0*/  ISETP.GT.AND P2, PT, R95, 0x40, PT ;  /* 0x000000405f00780c */ /* 0x000fe40003f44270 */
[----:B0-----:R-:W-:Y:S01]  /*e7e0*/  FSEL R70, R70, -INF , P3 ;  /* 0xff80000046467808 */ /* 0x001fe20001800000 */
[----:B------:R-:W0:Y:S01]  /*e7f0*/  MUFU.TANH R63, R63 ;  /* 0x0000003f003f7308 */ /* 0x000e220000002400 */
[----:B------:R-:W-:Y:S01]  /*e800*/  FMNMX.FTZ R73, R68, R73, !PT ;  /* 0x0000004944497209 */ /* 0x000fe20007810000 */
[-CC-:B------:R-:W-:Y:S01]  /*e810*/  FFMA.FTZ R66, R77, R72.reuse, -R31.reuse ;  /* 0x000000484d427223 */ /* 0x180fe2000001081f */
[----:B------:R-:W-:Y:S02]  /*e820*/  ISETP.GT.AND P3, PT, R95, 0x41, PT ;  /* 0x000000415f00780c */ /* 0x000fe40003f64270 */
[----:B-1----:R-:W-:Y:S02]  /*e830*/  FSEL R77, R56, -INF , P2 ;  /* 0xff800000384d7808 */ /* 0x002fe40001000000 */
[----:B------:R-:W-:Y:S01]  /*e840*/  FMNMX.FTZ R98, R70, R73, !PT ;  /* 0x0000004946627209 */ /* 0x000fe20007810000 */
[----:B------:R-:W-:Y:S01]  /*e850*/  MUFU.TANH R48, R48 ;  /* 0x0000003000307308 */ /* 0x000fe20000002400 */
[----:B------:R-:W-:Y:S01]  /*e860*/  FFMA.FTZ R56, R64, R72, -R31 ;  /* 0x0000004840387223 */ /* 0x000fe2000001081f */
[----:B--2---:R-:W-:-:S02]  /*e870*/  FSEL R64, R59, -INF , P3 ;  /* 0xff8000003b407808 */ /* 0x004fc40001800000 */
[----:B------:R-:W-:Y:S02]  /*e880*/  ISETP.GT.AND P2, PT, R95, 0x48, PT ;  /* 0x000000485f00780c */ /* 0x000fe40003f44270 */
[----:B------:R-:W-:Y:S02]  /*e890*/  FMNMX.FTZ R59, R77, R98, !PT ;  /* 0x000000624d3b7209 */ /* 0x000fe40007810000 */
[----:B------:R-:W1:Y:S01]  /*e8a0*/  MUFU.TANH R49, R49 ;  /* 0x0000003100317308 */ /* 0x000e620000002400 */
[----:B------:R-:W-:Y:S01]  /*e8b0*/  ISETP.GT.AND P3, PT, R95, 0x49, PT ;  /* 0x000000495f00780c */ /* 0x000fe20003f64270 */
[----:B------:R-:W-:Y:S01]  /*e8c0*/  FMUL.FTZ R42, R42, UR4 ;  /* 0x000000042a2a7c20 */ /* 0x000fe20008410000 */
[----:B---3--:R-:W-:Y:S02]  /*e8d0*/  FSEL R62, R62, -INF , P2 ;  /* 0xff8000003e3e7808 */ /* 0x008fe40001000000 */
[----:B------:R-:W-:-:S03]  /*e8e0*/  FMNMX.FTZ R73, R64, R59, !PT ;  /* 0x0000003b40497209 */ /* 0x000fc60007810000 */
[----:B------:R-:W2:Y:S01]  /*e8f0*/  MUFU.TANH R52, R52 ;  /* 0x0000003400347308 */ /* 0x000ea20000002400 */
[----:B------:R-:W-:Y:S01]  /*e900*/  ISETP.GT.AND P2, PT, R95, 0x50, PT ;  /* 0x000000505f00780c */ /* 0x000fe20003f44270 */
[----:B------:R-:W-:Y:S01]  /*e910*/  FMUL.FTZ R43, R43, UR4 ;  /* 0x000000042b2b7c20 */ /* 0x000fe20008410000 */
[----:B0-----:R-:W-:Y:S02]  /*e920*/  FSEL R97, R63, -INF , P3 ;  /* 0xff8000003f617808 */ /* 0x001fe40001800000 */
[----:B------:R-:W-:-:S03]  /*e930*/  FMNMX.FTZ R98, R62, R73, !PT ;  /* 0x000000493e627209 */ /* 0x000fc60007810000 */
[----:B------:R-:W0:Y:S01]  /*e940*/  MUFU.TANH R54, R54 ;  /* 0x0000003600367308 */ /* 0x000e220000002400 */
[----:B------:R-:W-:Y:S01]  /*e950*/  ISETP.GT.AND P3, PT, R95, 0x51, PT ;  /* 0x000000515f00780c */ /* 0x000fe20003f64270 */
[----:B------:R-:W-:Y:S01]  /*e960*/  FMUL.FTZ R46, R46, UR4 ;  /* 0x000000042e2e7c20 */ /* 0x000fe20008410000 */
[----:B------:R-:W-:-:S05]  /*e970*/  FMNMX.FTZ R98, R97, R98, !PT ;  /* 0x0000006261627209 */ /* 0x000fca0007810000 */
[----:B------:R3:W-:Y:S01]  /*e980*/  MUFU.EX2 R82, R99 ;  /* 0x0000006300527308 */ /* 0x0007e20000000800 */
[----:B-1----:R-:W-:Y:S01]  /*e990*/  FSEL R63, R49, -INF , P3 ;  /* 0xff800000313f7808 */ /* 0x002fe20001800000 */
[----:B------:R-:W-:-:S06]  /*e9a0*/  FMUL.FTZ R47, R47, UR4 ;  /* 0x000000042f2f7c20 */ /* 0x000fcc0008410000 */
[----:B------:R-:W1:Y:S01]  /*e9b0*/  MUFU.TANH R42, R42 ;  /* 0x0000002a002a7308 */ /* 0x000e620000002400 */
[--C-:B---3--:R-:W-:Y:S01]  /*e9c0*/  FFMA.FTZ R99, R79, R72, -R31.reuse ;  /* 0x000000484f637223 */ /* 0x108fe2000001081f */
[----:B------:R-:W-:Y:S02]  /*e9d0*/  FSEL R79, R48, -INF , P2 ;  /* 0xff800000304f7808 */ /* 0x000fe40001000000 */
[----:B------:R-:W-:Y:S02]  /*e9e0*/  ISETP.GT.AND P2, PT, R95, 0x58, PT ;  /* 0x000000585f00780c */ /* 0x000fe40003f44270 */
[----:B------:R-:W-:Y:S02]  /*e9f0*/  FMNMX.FTZ R98, R79, R98, !PT ;  /* 0x000000624f627209 */ /* 0x000fe40007810000 */
[----:B------:R-:W3:Y:S01]  /*ea00*/  MUFU.TANH R43, R43 ;  /* 0x0000002b002b7308 */ /* 0x000ee20000002400 */
[----:B------:R-:W-:Y:S01]  /*ea10*/  FFMA.FTZ R48, R67, R72, -R31 ;  /* 0x0000004843307223 */ /* 0x000fe2000001081f */
[----:B------:R-:W-:Y:S01]  /*ea20*/  ISETP.GT.AND P3, PT, R95, 0x59, PT ;  /* 0x000000595f00780c */ /* 0x000fe20003f64270 */
[----:B------:R-:W-:Y:S01]  /*ea30*/  FMUL.FTZ R34, R34, UR4 ;  /* 0x0000000422227c20 */ /* 0x000fe20008410000 */
[----:B--2---:R-:W-:-:S02]  /*ea40*/  FSEL R52, R52, -INF , P2 ;  /* 0xff80000034347808 */ /* 0x004fc40001000000 */
[----:B------:R-:W-:Y:S02]  /*ea50*/  FMNMX.FTZ R67, R63, R98, !PT ;  /* 0x000000623f437209 */ /* 0x000fe40007810000 */
[----:B------:R-:W2:Y:S01]  /*ea60*/  MUFU.TANH R46, R46 ;  /* 0x0000002e002e7308 */ /* 0x000ea20000002400 */
[----:B------:R-:W-:Y:S01]  /*ea70*/  FFMA.FTZ R49, R69, R72, -R31 ;  /* 0x0000004845317223 */ /* 0x000fe2000001081f */
[----:B------:R-:W-:Y:S01]  /*ea80*/  ISETP.GT.AND P2, PT, R95, 0x60, PT ;  /* 0x000000605f00780c */ /* 0x000fe20003f44270 */
[----:B------:R-:W-:Y:S01]  /*ea90*/  FMUL.FTZ R35, R35, UR4 ;  /* 0x0000000423237c20 */ /* 0x000fe20008410000 */
[----:B0-----:R-:W-:Y:S02]  /*eaa0*/  FSEL R54, R54, -INF , P3 ;  /* 0xff80000036367808 */ /* 0x001fe40001800000 */
[----:B------:R-:W-:Y:S02]  /*eab0*/  FMNMX.FTZ R69, R52, R67, !PT ;  /* 0x0000004334457209 */ /* 0x000fe40007810000 */
[----:B------:R-:W-:Y:S01]  /*eac0*/  MUFU.TANH R47, R47 ;  /* 0x0000002f002f7308 */ /* 0x000fe20000002400 */
[----:B------:R-:W-:Y:S01]  /*ead0*/  ISETP.GT.AND P3, PT, R95, 0x61, PT ;  /* 0x000000615f00780c */ /* 0x000fe20003f64270 */
[----:B------:R-:W-:Y:S01]  /*eae0*/  FMUL.FTZ R38, R38, UR4 ;  /* 0x0000000426267c20 */ /* 0x000fe20008410000 */
[----:B-1----:R-:W-:-:S02]  /*eaf0*/  FSEL R67, R42, -INF , P2 ;  /* 0xff8000002a437808 */ /* 0x002fc40001000000 */
[----:B------:R-:W-:-:S03]  /*eb00*/  FMNMX.FTZ R98, R54, R69, !PT ;  /* 0x0000004536627209 */ /* 0x000fc60007810000 */
[----:B------:R-:W0:Y:S01]  /*eb10*/  MUFU.TANH R34, R34 ;  /* 0x0000002200227308 */ /* 0x000e220000002400 */
[----:B------:R-:W-:Y:S01]  /*eb20*/  ISETP.GT.AND P2, PT, R95, 0x68, PT ;  /* 0x000000685f00780c */ /* 0x000fe20003f44270 */
[----:B------:R-:W-:Y:S01]  /*eb30*/  FMUL.FTZ R39, R39, UR4 ;  /* 0x0000000427277c20 */ /* 0x000fe20008410000 */
[----:B---3--:R-:W-:Y:S02]  /*eb40*/  FSEL R69, R43, -INF , P3 ;  /* 0xff8000002b457808 */ /* 0x008fe40001800000 */
[----:B------:R-:W-:-:S03]  /*eb50*/  FMNMX.FTZ R100, R67, R98, !PT ;  /* 0x0000006243647209 */ /* 0x000fc60007810000 */
[----:B------:R-:W1:Y:S01]  /*eb60*/  MUFU.TANH R35, R35 ;  /* 0x0000002300237308 */ /* 0x000e620000002400 */
[----:B------:R-:W-:Y:S01]  /*eb70*/  FFMA.FTZ R43, R57, R72, -R31 ;  /* 0x00000048392b7223 */ /* 0x000fe2000001081f */
[----:B------:R-:W-:Y:S01]  /*eb80*/  ISETP.GT.AND P3, PT, R95, 0x69, PT ;  /* 0x000000695f00780c */ /* 0x000fe20003f64270 */
[----:B------:R-:W-:Y:S01]  /*eb90*/  FMUL.FTZ R26, R26, UR4 ;  /* 0x000000041a1a7c20 */ /* 0x000fe20008410000 */
[----:B--2---:R-:W-:Y:S02]  /*eba0*/  FSEL R98, R46, -INF , P2 ;  /* 0xff8000002e627808 */ /* 0x004fe40001000000 */
[----:B------:R-:W-:Y:S02]  /*ebb0*/  FMNMX.FTZ R57, R69, R100, !PT ;  /* 0x0000006445397209 */ /* 0x000fe40007810000 */
[----:B------:R-:W2:Y:S01]  /*ebc0*/  MUFU.TANH R38, R38 ;  /* 0x0000002600267308 */ /* 0x000ea20000002400 */
[----:B------:R-:W-:Y:S01]  /*ebd0*/  ISETP.GT.AND P2, PT, R95, 0x70, PT ;  /* 0x000000705f00780c */ /* 0x000fe20003f44270 */
[----:B------:R-:W-:Y:S01]  /*ebe0*/  FMUL.FTZ R27, R27, UR4 ;  /* 0x000000041b1b7c20 */ /* 0x000fe20008410000 */
[----:B------:R-:W-:-:S05]  /*ebf0*/  FMNMX.FTZ R46, R98, R57, !PT ;  /* 0x00000039622e7209 */ /* 0x000fca0007810000 */
[----:B------:R-:W3:Y:S01]  /*ec00*/  MUFU.TANH R39, R39 ;  /* 0x0000002700277308 */ /* 0x000ee20000002400 */
[----:B0-----:R-:W-:Y:S01]  /*ec10*/  FSEL R34, R34, -INF , P2 ;  /* 0xff80000022227808 */ /* 0x001fe20001000000 */
[----:B------:R-:W-:-:S06]  /*ec20*/  FMUL.FTZ R30, R30, UR4 ;  /* 0x000000041e1e7c20 */ /* 0x000fcc0008410000 */
[----:B------:R0:W-:Y:S01]  /*ec30*/  MUFU.EX2 R59, R99 ;  /* 0x00000063003b7308 */ /* 0x0001e20000000800 */
[----:B------:R-:W-:Y:S01]  /*ec40*/  FFMA.FTZ R57, R60, R72, -R31 ;  /* 0x000000483c397223 */ /* 0x000fe2000001081f */
[----:B0-----:R-:W-:-:S06]  /*ec50*/  FSEL R99, R47, -INF , P3 ;  /* 0xff8000002f637808 */ /* 0x001fcc0001800000 */
[----:B------:R-:W0:Y:S01]  /*ec60*/  MUFU.TANH R26, R26 ;  /* 0x0000001a001a7308 */ /* 0x000e220000002400 */
[----:B------:R-:W-:Y:S02]  /*ec70*/  ISETP.GT.AND P3, PT, R95, 0x71, PT ;  /* 0x000000715f00780c */ /* 0x000fe40003f64270 */
[----:B------:R-:W-:Y:S02]  /*ec80*/  FMNMX.FTZ R47, R99, R46, !PT ;  /* 0x0000002e632f7209 */ /* 0x000fe40007810000 */
[----:B------:R-:W-:Y:S02]  /*ec90*/  ISETP.GT.AND P2, PT, R95, 0x78, PT ;  /* 0x000000785f00780c */ /* 0x000fe40003f44270 */
[----:B-1----:R-:W-:Y:S01]  /*eca0*/  FSEL R35, R35, -INF , P3 ;  /* 0xff80000023237808 */ /* 0x002fe20001800000 */
[----:B------:R-:W1:Y:S01]  /*ecb0*/  MUFU.TANH R27, R27 ;  /* 0x0000001b001b7308 */ /* 0x000e620000002400 */
[----:B------:R-:W-:Y:S02]  /*ecc0*/  FMNMX.FTZ R60, R34, R47, !PT ;  /* 0x0000002f223c7209 */ /* 0x000fe40007810000 */
[----:B------:R-:W-:-:S02]  /*ecd0*/  ISETP.GT.AND P3, PT, R95, 0x79, PT ;  /* 0x000000795f00780c */ /* 0x000fc40003f64270 */
[----:B--2---:R-:W-:Y:S02]  /*ece0*/  FSEL R100, R38, -INF , P2 ;  /* 0xff80000026647808 */ /* 0x004fe40001000000 */
[----:B------:R-:W-:Y:S01]  /*ecf0*/  FMNMX.FTZ R47, R35, R60, !PT ;  /* 0x0000003c232f7209 */ /* 0x000fe20007810000 */
[----:B------:R-:W2:Y:S01]  /*ed00*/  MUFU.TANH R30, R30 ;  /* 0x0000001e001e7308 */ /* 0x000ea20000002400 */
[----:B------:R-:W-:Y:S02]  /*ed10*/  ISETP.GT.AND P2, PT, R95, 0x80, PT ;  /* 0x000000805f00780c */ /* 0x000fe40003f44270 */
[----:B---3--:R-:W-:Y:S02]  /*ed20*/  FSEL R101, R39, -INF , P3 ;  /* 0xff80000027657808 */ /* 0x008fe40001800000 */
[----:B------:R-:W-:-:S03]  /*ed30*/  FMNMX.FTZ R60, R100, R47, !PT ;  /* 0x0000002f643c7209 */ /* 0x000fc60007810000 */
[----:B------:R-:W3:Y:S01]  /*ed40*/  MUFU.TANH R55, R55 ;  /* 0x0000003700377308 */ /* 0x000ee20000002400 */
[----:B------:R-:W-:Y:S02]  /*ed50*/  ISETP.GT.AND P3, PT, R95, 0x81, PT ;  /* 0x000000815f00780c */ /* 0x000fe40003f64270 */
[----:B0-----:R-:W-:Y:S02]  /*ed60*/  FSEL R102, R26, -INF , P2 ;  /* 0xff8000001a667808 */ /* 0x001fe40001000000 */
[----:B------:R-:W-:Y:S01]  /*ed70*/  FMNMX.FTZ R47, R101, R60, !PT ;  /* 0x0000003c652f7209 */ /* 0x000fe20007810000 */
[----:B------:R-:W-:Y:S01]  /*ed80*/  FFMA.FTZ R39, R32, R72, -R31 ;  /* 0x0000004820277223 */ /* 0x000fe2000001081f */
[----:B------:R-:W-:Y:S02]  /*ed90*/  ISETP.GT.AND P2, PT, R95, 0x88, PT ;  /* 0x000000885f00780c */ /* 0x000fe40003f44270 */
[----:B-1----:R-:W-:Y:S02]  /*eda0*/  FSEL R32, R27, -INF , P3 ;  /* 0xff8000001b207808 */ /* 0x002fe40001800000 */
[----:B------:R-:W-:-:S02]  /*edb0*/  FMNMX.FTZ R47, R102, R47, !PT ;  /* 0x0000002f662f7209 */ /* 0x000fc40007810000 */
[----:B------:R-:W-:Y:S02]  /*edc0*/  ISETP.GT.AND P3, PT, R95, 0x89, PT ;  /* 0x000000895f00780c */ /* 0x000fe40003f64270 */
[----:B--2---:R-:W-:Y:S02]  /*edd0*/  FSEL R30, R30, -INF , P2 ;  /* 0xff8000001e1e7808 */ /* 0x004fe40001000000 */
[----:B------:R-:W-:Y:S01]  /*ede0*/  FMNMX.FTZ R47, R32, R47, !PT ;  /* 0x0000002f202f7209 */ /* 0x000fe20007810000 */
[----:B------:R-:W-:Y:S01]  /*edf0*/  FFMA.FTZ R60, R14, R72, -R31 ;  /* 0x000000480e3c7223 */ /* 0x000fe2000001081f */
[----:B---3--:R-:W-:Y:S02]  /*ee00*/  FSEL R103, R55, -INF , P3 ;  /* 0xff80000037677808 */ /* 0x008fe40001800000 */
[----:B------:R-:W-:-:S04]  /*ee10*/  FMNMX.FTZ R14, R30, R47, !PT ;  /* 0x0000002f1e0e7209 */ /* 0x000fc80007810000 */
[----:B------:R-:W-:-:S05]  /*ee20*/  FMNMX.FTZ R14, R103, R14, !PT ;  /* 0x0000000e670e7209 */ /* 0x000fca0007810000 */
[----:B------:R-:W0:Y:S02]  /*ee30*/  SHFL.BFLY PT, R27, R14, 0x2, 0x1f ;  /* 0x0c401f000e1b7f89 */ /* 0x000e2400000e0000 */
[----:B0-----:R-:W-:-:S05]  /*ee40*/  FMNMX.FTZ R27, R14, R27, !PT ;  /* 0x0000001b0e1b7209 */ /* 0x001fca0007810000 */
[----:B------:R-:W0:Y:S01]  /*ee50*/  SHFL.BFLY PT, R14, R27, 0x1, 0x1f ;  /* 0x0c201f001b0e7f89 */ /* 0x000e2200000e0000 */
        /* <DEDUP_REMOVED lines=8> */
[----:B0-----:R-:W-:-:S04]  /*eee0*/  FMNMX.FTZ R73, R27, R14, !PT ;  /* 0x0000000e1b497209 */ /* 0x001fc80007810000 */
[C---:B------:R-:W-:Y:S01]  /*eef0*/  FSETP.NEU.FTZ.AND P2, PT, R73.reuse, -INF , PT ;  /* 0xff8000004900780b */ /* 0x040fe20003f5d000 */
[----:B------:R-:W-:-:S05]  /*ef00*/  FMUL.FTZ R29, R73, R72 ;  /* 0x00000048491d7220 */ /* 0x000fca0000410000 */
[----:B------:R-:W-:Y:S01]  /*ef10*/  FSEL R29, R29, RZ, P2 ;  /* 0x000000ff1d1d7208 */ /* 0x000fe20001000000 */
[----:B------:R0:W-:Y:S01]  /*ef20*/  MUFU.EX2 R46, R57 ;  /* 0x00000039002e7308 */ /* 0x0001e20000000800 */
[-CC-:B------:R-:W-:Y:S01]  /*ef30*/  FFMA.FTZ R41, R44, R72.reuse, -R31.reuse ;  /* 0x000000482c297223 */ /* 0x180fe2000001081f */
[-C--:B------:R-:W-:Y:S02]  /*ef40*/  FFMA.FTZ R36, R50, R72.reuse, -R31 ;  /* 0x0000004832247223 */ /* 0x080fe4000001081f */
[-CC-:B------:R-:W-:Y:S01]  /*ef50*/  FFMA.FTZ R25, R80, R72.reuse, -R29.reuse ;  /* 0x0000004850197223 */ /* 0x180fe2000001081d */
[-C--:B------:R-:W-:Y:S01]  /*ef60*/  FFMA.FTZ R27, R92, R72.reuse, -R29 ;  /* 0x000000485c1b7223 */ /* 0x080fe2000001081d */
[-CC-:B------:R-:W-:Y:S01]  /*ef70*/  FFMA.FTZ R14, R20, R72.reuse, -R31.reuse ;  /* 0x00000048140e7223 */ /* 0x180fe2000001081f */
[-CC-:B------:R-:W-:Y:S01]  /*ef80*/  FFMA.FTZ R40, R40, R72.reuse, -R31.reuse ;  /* 0x0000004828287223 */ /* 0x180fe2000001081f */
[-CC-:B------:R-:W-:Y:S01]  /*ef90*/  FFMA.FTZ R55, R24, R72.reuse, -R31.reuse ;  /* 0x0000004818377223 */ /* 0x180fe2000001081f */
[-CC-:B0-----:R-:W-:Y:S01]  /*efa0*/  FFMA.FTZ R57, R33, R72.reuse, -R31.reuse ;  /* 0x0000004821397223 */ /* 0x181fe2000001081f */
[-CC-:B------:R-:W-:Y:S01]  /*efb0*/  FFMA.FTZ R44, R28, R72.reuse, -R31.reuse ;  /* 0x000000481c2c7223 */ /* 0x180fe2000001081f */
[-CC-:B------:R-:W-:Y:S01]  /*efc0*/  FFMA.FTZ R45, R45, R72.reuse, -R31.reuse ;  /* 0x000000482d2d7223 */ /* 0x180fe2000001081f */
[-CC-:B------:R-:W-:Y:S01]  /*efd0*/  FFMA.FTZ R50, R51, R72.reuse, -R31.reuse ;  /* 0x0000004833327223 */ /* 0x180fe2000001081f */
[-C--:B------:R-:W-:Y:S01]  /*efe0*/  FFMA.FTZ R20, R53, R72.reuse, -R31 ;  /* 0x0000004835147223 */ /* 0x080fe2000001081f */
[----:B------:R-:W0:Y:S01]  /*eff0*/  MUFU.EX2 R21, R21 ;  /* 0x0000001500157308 */ /* 0x000e220000000800 */
[-CC-:B------:R-:W-:Y:S01]  /*f000*/  FFMA.FTZ R31, R90, R72.reuse, -R29.reuse ;  /* 0x000000485a1f7223 */ /* 0x180fe2000001081d */
[----:B------:R-:W-:-:S06]  /*f010*/  FFMA.FTZ R90, R93, R72, -R29 ;  /* 0x000000485d5a7223 */ /* 0x000fcc000001081d */
[----:B------:R-:W-:Y:S01]  /*f020*/  MUFU.EX2 R25, R25 ;  /* 0x0000001900197308 */ /* 0x000fe20000000800 */
[----:B------:R-:W-:-:S07]  /*f030*/  FFMA.FTZ R28, R94, R72, -R29 ;  /* 0x000000485e1c7223 */ /* 0x000fce000001081d */
[----:B------:R-:W1:Y:S08]  /*f040*/  MUFU.EX2 R27, R27 ;  /* 0x0000001b001b7308 */ /* 0x000e700000000800 */
[----:B------:R-:W2:Y:S01]  /*f050*/  MUFU.EX2 R89, R89 ;  /* 0x0000005900597308 */ /* 0x000ea20000000800 */
[----:B------:R-:W-:-:S07]  /*f060*/  FFMA.FTZ R92, R83, R72, -R29 ;  /* 0x00000048535c7223 */ /* 0x000fce000001081d */
[----:B------:R-:W3:Y:S01]  /*f070*/  MUFU.EX2 R31, R31 ;  /* 0x0000001f001f7308 */ /* 0x000ee20000000800 */
[----:B------:R-:W-:-:S07]  /*f080*/  FFMA.FTZ R33, R84, R72, -R29 ;  /* 0x0000004854217223 */ /* 0x000fce000001081d */
[----:B------:R-:W4:Y:S01]  /*f090*/  MUFU.EX2 R91, R91 ;  /* 0x0000005b005b7308 */ /* 0x000f220000000800 */
[----:B------:R-:W-:-:S07]  /*f0a0*/  FFMA.FTZ R84, R86, R72, -R29 ;  /* 0x0000004856547223 */ /* 0x000fce000001081d */
[----:B------:R-:W4:Y:S01]  /*f0b0*/  MUFU.EX2 R90, R90 ;  /* 0x0000005a005a7308 */ /* 0x000f220000000800 */
[----:B0-----:R-:W-:Y:S01]  /*f0c0*/  FADD.FTZ R86, R21, R58 ;  /* 0x0000003a15567221 */ /* 0x001fe20000010000 */
[----:B-1----:R-:W-:-:S06]  /*f0d0*/  FADD.FTZ R94, R25, R27 ;  /* 0x0000001b195e7221 */ /* 0x002fcc0000010000 */
[----:B------:R-:W0:Y:S01]  /*f0e0*/  MUFU.EX2 R28, R28 ;  /* 0x0000001c001c7308 */ /* 0x000e220000000800 */
[-CC-:B------:R-:W-:Y:S01]  /*f0f0*/  FFMA.FTZ R83, R75, R72.reuse, -R29.reuse ;  /* 0x000000484b537223 */ /* 0x180fe2000001081d */
[----:B------:R-:W-:Y:S01]  /*f100*/  FFMA.FTZ R75, R70, R72, -R29 ;  /* 0x00000048464b7223 */ /* 0x000fe2000001081d */
[----:B--2---:R-:W-:-:S05]  /*f110*/  FADD.FTZ R86, R89, R86 ;  /* 0x0000005659567221 */ /* 0x004fca0000010000 */
[----:B------:R-:W1:Y:S01]  /*f120*/  MUFU.EX2 R88, R88 ;  /* 0x0000005800587308 */ /* 0x000e620000000800 */
[----:B------:R-:W-:Y:S01]  /*f130*/  FFMA.FTZ R70, R77, R72, -R29 ;  /* 0x000000484d467223 */ /* 0x000fe2000001081d */
[----:B---3--:R-:W-:-:S06]  /*f140*/  FADD.FTZ R77, R31, R94 ;  /* 0x0000005e1f4d7221 */ /* 0x008fcc0000010000 */
[----:B------:R-:W2:Y:S01]  /*f150*/  MUFU.EX2 R92, R92 ;  /* 0x0000005c005c7308 */ /* 0x000ea20000000800 */
[-CC-:B------:R-:W-:Y:S01]  /*f160*/  FFMA.FTZ R51, R85, R72.reuse, -R29.reuse ;  /* 0x0000004855337223 */ /* 0x180fe2000001081d */
[----:B------:R-:W-:Y:S01]  /*f170*/  FFMA.FTZ R53, R76, R72, -R29 ;  /* 0x000000484c357223 */ /* 0x000fe2000001081d */
[----:B----4-:R-:W-:-:S05]  /*f180*/  FADD.FTZ R86, R91, R86 ;  /* 0x000000565b567221 */ /* 0x010fca0000010000 */
[----:B------:R-:W3:Y:S01]  /*f190*/  MUFU.EX2 R81, R81 ;  /* 0x0000005100517308 */ /* 0x000ee20000000800 */
[----:B------:R-:W-:Y:S01]  /*f1a0*/  FFMA.FTZ R76, R87, R72, -R29 ;  /* 0x00000048574c7223 */ /* 0x000fe2000001081d */
[----:B------:R-:W-:-:S06]  /*f1b0*/  FADD.FTZ R87, R90, R77 ;  /* 0x0000004d5a577221 */ /* 0x000fcc0000010000 */
[----:B------:R-:W4:Y:S01]  /*f1c0*/  MUFU.EX2 R33, R33 ;  /* 0x0000002100217308 */ /* 0x000f220000000800 */
[-CC-:B------:R-:W-:Y:S01]  /*f1d0*/  FFMA.FTZ R80, R96, R72.reuse, -R29.reuse ;  /* 0x0000004860507223 */ /* 0x180fe2000001081d */
[----:B------:R-:W-:Y:S01]  /*f1e0*/  FFMA.FTZ R77, R35, R72, -R29 ;  /* 0x00000048234d7223 */ /* 0x000fe2000001081d */
[----:B------:R-:W-:Y:S01]  /*f1f0*/  F2FP.F16.F32.PACK_AB R25, R27, R25 ;  /* 0x000000191b19723e */ /* 0x000fe200000000ff */
[----:B------:R-:W-:-:S04]  /*f200*/  FADD.FTZ R35, R15, R86 ;  /* 0x000000560f237221 */ /* 0x000fc80000010000 */
[----:B------:R-:W4:Y:S01]  /*f210*/  MUFU.EX2 R84, R84 ;  /* 0x0000005400547308 */ /* 0x000f220000000800 */
[----:B------:R-:W-:Y:S01]  /*f220*/  F2FP.F16.F32.PACK_AB R27, R90, R31 ;  /* 0x0000001f5a1b723e */ /* 0x000fe200000000ff */
[-C--:B------:R-:W-:Y:S01]  /*f230*/  FFMA.FTZ R31, R69, R72.reuse, -R29 ;  /* 0x00000048451f7223 */ /* 0x080fe2000001081d */
[----:B0-----:R-:W-:Y:S01]  /*f240*/  FADD.FTZ R87, R28, R87 ;  /* 0x000000571c577221 */ /* 0x001fe20000010000 */
[----:B------:R-:W-:-:S04]  /*f250*/  FFMA.FTZ R69, R34, R72, -R29 ;  /* 0x0000004822457223 */ /* 0x000fc8000001081d */
[----:B------:R-:W0:Y:S01]  /*f260*/  MUFU.EX2 R40, R40 ;  /* 0x0000002800287308 */ /* 0x000e220000000800 */
[----:B------:R-:W-:Y:S02]  /*f270*/  @!P0 VIADD R24, R0, 0x31c40 ;  /* 0x00031c4000188836 */ /* 0x000fe40000000000 */
[----:B-1----:R-:W-:Y:S01]  /*f280*/  FADD.FTZ R34, R88, R35 ;  /* 0x0000002358227221 */ /* 0x002fe20000010000 */
[----:B------:R-:W-:-:S04]  /*f290*/  FFMA.FTZ R85, R54, R72, -R29 ;  /* 0x0000004836557223 */ /* 0x000fc8000001081d */
[----:B------:R-:W1:Y:S01]  /*f2a0*/  MUFU.EX2 R51, R51 ;  /* 0x0000003300337308 */ /* 0x000e620000000800 */
[----:B--2---:R-:W-:Y:S01]  /*f2b0*/  FADD.FTZ R54, R92, R87 ;  /* 0x000000575c367221 */ /* 0x004fe20000010000 */
[----:B------:R-:W-:Y:S01]  /*f2c0*/  FFMA.FTZ R78, R78, R72, -R29 ;  /* 0x000000484e4e7223 */ /* 0x000fe2000001081d */
[----:B---3--:R-:W-:-:S05]  /*f2d0*/  FADD.FTZ R35, R81, R34 ;  /* 0x0000002251237221 */ /* 0x008fca0000010000 */
[----:B------:R-:W2:Y:S01]  /*f2e0*/  MUFU.EX2 R74, R74 ;  /* 0x0000004a004a7308 */ /* 0x000ea20000000800 */
[----:B------:R-:W-:Y:S01]  /*f2f0*/  @!P0 PRMT R24, RZ, 0x654, R24 ;  /* 0x00000654ff188816 */ /* 0x000fe20000000018 */
[----:B------:R-:W-:Y:S01]  /*f300*/  FFMA.FTZ R26, R62, R72, -R29 ;  /* 0x000000483e1a7223 */ /* 0x000fe2000001081d */
[----:B----4-:R-:W-:-:S05]  /*f310*/  FADD.FTZ R87, R33, R54 ;  /* 0x0000003621577221 */ /* 0x010fca0000010000 */
[----:B------:R-:W3:Y:S01]  /*f320*/  MUFU.EX2 R80, R80 ;  /* 0x0000005000507308 */ /* 0x000ee20000000800 */
[-C--:B------:R-:W-:Y:S01]  /*f330*/  FFMA.FTZ R63, R63, R72.reuse, -R29 ;  /* 0x000000483f3f7223 */ /* 0x080fe2000001081d */
[----:B------:R-:W-:Y:S01]  /*f340*/  FADD.FTZ R35, R82, R35 ;  /* 0x0000002352237221 */ /* 0x000fe20000010000 */
[----:B------:R4:W-:Y:S05]  /*f350*/  @!P0 SYNCS.ARRIVE.TRANS64.RED.A1T0 RZ, [R24+URZ], RZ ;  /* 0x000000ff18ff89a7 */ /* 0x0009ea000810043f */
[----:B------:R-:W3:Y:S01]  /*f360*/  MUFU.EX2 R65, R65 ;  /* 0x0000004100417308 */ /* 0x000ee20000000800 */
[----:B------:R-:W-:Y:S01]  /*f370*/  FFMA.FTZ R54, R30, R72, -R29 ;  /* 0x000000481e367223 */ /* 0x000fe2000001081d */
[----:B------:R-:W-:Y:S01]  /*f380*/  FADD.FTZ R30, R84, R87 ;  /* 0x00000057541e7221 */ /* 0x000fe20000010000 */
[----:B----4-:R-:W-:-:S05]  /*f390*/  F2FP.F16.F32.PACK_AB R24, R58, R21 ;  /* 0x000000153a18723e */ /* 0x010fca00000000ff */
[----:B------:R-:W4:Y:S01]  /*f3a0*/  MUFU.EX2 R53, R53 ;  /* 0x0000003500357308 */ /* 0x000f220000000800 */
[-CC-:B------:R-:W-:Y:S01]  /*f3b0*/  FFMA.FTZ R58, R52, R72.reuse, -R29.reuse ;  /* 0x00000048343a7223 */ /* 0x180fe2000001081d */
[----:B------:R-:W-:Y:S01]  /*f3c0*/  FFMA.FTZ R21, R79, R72, -R29 ;  /* 0x000000484f157223 */ /* 0x000fe2000001081d */
[----:B0-----:R-:W-:-:S05]  /*f3d0*/  FADD.FTZ R35, R40, R35 ;  /* 0x0000002328237221 */ /* 0x001fca0000010000 */
[----:B------:R-:W0:Y:S01]  /*f3e0*/  MUFU.EX2 R66, R66 ;  /* 0x0000004200427308 */ /* 0x000e220000000800 */
[-CC-:B------:R-:W-:Y:S01]  /*f3f0*/  FFMA.FTZ R68, R68, R72.reuse, -R29.reuse ;  /* 0x0000004844447223 */ /* 0x180fe2000001081d */
[-CC-:B------:R-:W-:Y:S01]  /*f400*/  FFMA.FTZ R64, R64, R72.reuse, -R29.reuse ;  /* 0x0000004840407223 */ /* 0x180fe2000001081d */
[-CC-:B------:R-:W-:Y:S01]  /*f410*/  FFMA.FTZ R62, R97, R72.reuse, -R29.reuse ;  /* 0x00000048613e7223 */ /* 0x180fe2000001081d */
[----:B------:R-:W-:-:S04]  /*f420*/  FFMA.FTZ R79, R67, R72, -R29 ;  /* 0x00000048434f7223 */ /* 0x000fc8000001081d */
[----:B------:R-:W0:Y:S01]  /*f430*/  MUFU.EX2 R78, R78 ;  /* 0x0000004e004e7308 */ /* 0x000e220000000800 */
[-CC-:B------:R-:W-:Y:S01]  /*f440*/  FFMA.FTZ R98, R98, R72.reuse, -R29.reuse ;  /* 0x0000004862627223 */ /* 0x180fe2000001081d */
[-CC-:B------:R-:W-:Y:S01]  /*f450*/  FFMA.FTZ R99, R99, R72.reuse, -R29.reuse ;  /* 0x0000004863637223 */ /* 0x180fe2000001081d */
[-CC-:B------:R-:W-:Y:S01]  /*f460*/  FFMA.FTZ R100, R100, R72.reuse, -R29.reuse ;  /* 0x0000004864647223 */ /* 0x180fe2000001081d */
[-CC-:B------:R-:W-:Y:S01]  /*f470*/  FFMA.FTZ R101, R101, R72.reuse, -R29.reuse ;  /* 0x0000004865657223 */ /* 0x180fe2000001081d */
[----:B------:R-:W-:-:S03]  /*f480*/  FFMA.FTZ R102, R102, R72, -R29 ;  /* 0x0000004866667223 */ /* 0x000fc6000001081d */
[----:B------:R1:W-:Y:S01]  /*f490*/  MUFU.EX2 R0, R26 ;  /* 0x0000001a00007308 */ /* 0x0003e20000000800 */
[----:B------:R-:W-:-:S07]  /*f4a0*/  FFMA.FTZ R103, R103, R72, -R29 ;  /* 0x0000004867677223 */ /* 0x000fce000001081d */
[----:B------:R-:W0:Y:S01]  /*f4b0*/  MUFU.EX2 R56, R56 ;  /* 0x0000003800387308 */ /* 0x000e220000000800 */
[----:B-1----:R-:W-:-:S07]  /*f4c0*/  F2FP.F16.F32.PACK_AB R26, R91, R89 ;  /* 0x000000595b1a723e */ /* 0x002fce00000000ff */
[----:B------:R1:W-:Y:S01]  /*f4d0*/  MUFU.EX2 R52, R63 ;  /* 0x0000003f00347308 */ /* 0x0003e20000000800 */
[----:B------:R3:W-:Y:S07]  /*f4e0*/  STSM.16.M88.4 [R17+0x24300], R24 ;  /* 0x0243001811007844 */ /* 0x0007ee0000000200 */
[----:B------:R-:W0:Y:S01]  /*f4f0*/  MUFU.EX2 R76, R76 ;  /* 0x0000004c004c7308 */ /* 0x000e220000000800 */
[----:B-1----:R-:W-:Y:S01]  /*f500*/  FFMA.FTZ R63, R32, R72, -R29 ;  /* 0x00000048203f7223 */ /* 0x002fe2000001081d */
[----:B------:R-:W-:Y:S01]  /*f510*/  FADD.FTZ R29, R51, R30 ;  /* 0x0000001e331d7221 */ /* 0x000fe20000010000 */
[----:B--2---:R-:W-:-:S05]  /*f520*/  FADD.FTZ R30, R74, R35 ;  /* 0x000000234a1e7221 */ /* 0x004fca0000010000 */
[----:B------:R-:W1:Y:S01]  /*f530*/  MUFU.EX2 R83, R83 ;  /* 0x0000005300537308 */ /* 0x000e620000000800 */
[----:B---3--:R-:W-:Y:S01]  /*f540*/  F2FP.F16.F32.PACK_AB R25, R92, R28 ;  /* 0x0000001c5c19723e */ /* 0x008fe200000000ff */
[----:B------:R-:W-:Y:S01]  /*f550*/  FADD.FTZ R28, R80, R29 ;  /* 0x0000001d501c7221 */ /* 0x000fe20000010000 */
[----:B------:R-:W-:Y:S01]  /*f560*/  F2FP.F16.F32.PACK_AB R24, R88, R15 ;  /* 0x0000000f5818723e */ /* 0x000fe200000000ff */
[----:B------:R-:W-:-:S04]  /*f570*/  FADD.FTZ R15, R65, R30 ;  /* 0x0000001e410f7221 */ /* 0x000fc80000010000 */
[----:B------:R-:W2:Y:S01]  /*f580*/  MUFU.EX2 R48, R48 ;  /* 0x0000003000307308 */ /* 0x000ea20000000800 */
[----:B----4-:R-:W-:Y:S01]  /*f590*/  FADD.FTZ R29, R53, R28 ;  /* 0x0000001c351d7221 */ /* 0x010fe20000010000 */
[----:B0-----:R-:W-:Y:S01]  /*f5a0*/  FADD.FTZ R15, R66, R15 ;  /* 0x0000000f420f7221 */ /* 0x001fe20000010000 */
[----:B------:R-:W-:-:S05]  /*f5b0*/  F2FP.F16.F32.PACK_AB R27, R84, R33 ;  /* 0x00000021541b723e */ /* 0x000fca00000000ff */
[----:B------:R-:W0:Y:S01]  /*f5c0*/  MUFU.EX2 R68, R68 ;  /* 0x0000004400447308 */ /* 0x000e220000000800 */
[----:B------:R-:W-:Y:S01]  /*f5d0*/  FADD.FTZ R33, R78, R29 ;  /* 0x0000001d4e217221 */ /* 0x000fe20000010000 */
[----:B------:R-:W-:-:S06]  /*f5e0*/  FADD.FTZ R32, R56, R15 ;  /* 0x0000000f38207221 */ /* 0x000fcc0000010000 */
[----:B------:R-:W3:Y:S01]  /*f5f0*/  MUFU.EX2 R49, R49 ;  /* 0x0000003100317308 */ /* 0x000ee20000000800 */
[----:B------:R-:W-:-:S07]  /*f600*/  FADD.FTZ R34, R76, R33 ;  /* 0x000000214c227221 */ /* 0x000fce0000010000 */
[----:B------:R-:W4:Y:S01]  /*f610*/  MUFU.EX2 R75, R75 ;  /* 0x0000004b004b7308 */ /* 0x000f220000000800 */
[----:B------:R-:W-:Y:S01]  /*f620*/  FADD.FTZ R15, R59, R32 ;  /* 0x000000203b0f7221 */ /* 0x000fe20000010000 */
[----:B-1----:R-:W-:-:S06]  /*f630*/  FADD.FTZ R33, R83, R34 ;  /* 0x0000002253217221 */ /* 0x002fcc0000010000 */
[----:B------:R-:W1:Y:S01]  /*f640*/  MUFU.EX2 R42, R42 ;  /* 0x0000002a002a7308 */ /* 0x000e620000000800 */
[----:B--2---:R-:W-:-:S07]  /*f650*/  FADD.FTZ R34, R48, R15 ;  /* 0x0000000f30227221 */ /* 0x004fce0000010000 */
[----:B------:R-:W2:Y:S01]  /*f660*/  MUFU.EX2 R70, R70 ;  /* 0x0000004600467308 */ /* 0x000ea20000000800 */
[----:B------:R-:W-:Y:S01]  /*f670*/  F2FP.F16.F32.PACK_AB R28, R74, R40 ;  /* 0x000000284a1c723e */ /* 0x000fe200000000ff */
[----:B0-----:R-:W-:-:S06]  /*f680*/  FADD.FTZ R40, R68, R33 ;  /* 0x0000002144287221 */ /* 0x001fcc0000010000 */
[----:B------:R-:W0:Y:S01]  /*f690*/  MUFU.EX2 R43, R43 ;  /* 0x0000002b002b7308 */ /* 0x000e220000000800 */
[----:B---3--:R-:W-:-:S07]  /*f6a0*/  FADD.FTZ R15, R49, R34 ;  /* 0x00000022310f7221 */ /* 0x008fce0000010000 */
[----:B------:R-:W3:Y:S01]  /*f6b0*/  MUFU.EX2 R64, R64 ;  /* 0x0000004000407308 */ /* 0x000ee20000000800 */
[----:B------:R-:W-:Y:S01]  /*f6c0*/  F2FP.F16.F32.PACK_AB R34, R49, R48 ;  /* 0x000000303122723e */ /* 0x000fe200000000ff */
[----:B----4-:R-:W-:Y:S01]  /*f6d0*/  FADD.FTZ R49, R75, R40 ;  /* 0x000000284b317221 */ /* 0x010fe20000010000 */
[----:B-1----:R-:W-:-:S05]  /*f6e0*/  FADD.FTZ R40, R42, R15 ;  /* 0x0000000f2a287221 */ /* 0x002fca0000010000 */
[----:B------:R-:W-:Y:S01]  /*f6f0*/  MUFU.EX2 R38, R38 ;  /* 0x0000002600267308 */ /* 0x000fe20000000800 */
[----:B--2---:R-:W-:-:S07]  /*f700*/  FADD.FTZ R49, R70, R49 ;  /* 0x0000003146317221 */ /* 0x004fce0000010000 */
[----:B------:R-:W1:Y:S01]  /*f710*/  MUFU.EX2 R62, R62 ;  /* 0x0000003e003e7308 */ /* 0x000e620000000800 */
[----:B0-----:R-:W-:Y:S01]  /*f720*/  FADD.FTZ R15, R43, R40 ;  /* 0x000000282b0f7221 */ /* 0x001fe20000010000 */
[----:B------:R-:W-:-:S06]  /*f730*/  F2FP.F16.F32.PACK_AB R26, R82, R81 ;  /* 0x00000051521a723e */ /* 0x000fcc00000000ff */
[----:B------:R-:W0:Y:S01]  /*f740*/  MUFU.EX2 R39, R39 ;  /* 0x0000002700277308 */ /* 0x000e220000000800 */
[----:B---3--:R-:W-:-:S07]  /*f750*/  FADD.FTZ R49, R64, R49 ;  /* 0x0000003140317221 */ /* 0x008fce0000010000 */
[----:B------:R-:W-:Y:S01]  /*f760*/  MUFU.EX2 R21, R21 ;  /* 0x0000001500157308 */ /* 0x000fe20000000800 */
[----:B------:R-:W-:Y:S01]  /*f770*/  FADD.FTZ R15, R46, R15 ;  /* 0x0000000f2e0f7221 */ /* 0x000fe20000010000 */
[----:B------:R-:W-:-:S06]  /*f780*/  FADD.FTZ R49, R0, R49 ;  /* 0x0000003100317221 */ /* 0x000fcc0000010000 */
[----:B------:R-:W2:Y:S01]  /*f790*/  MUFU.EX2 R60, R60 ;  /* 0x0000003c003c7308 */ /* 0x000ea20000000800 */
[----:B------:R3:W-:Y:S01]  /*f7a0*/  STSM.16.M88.4 [R17+0x25b00], R24 ;  /* 0x025b001811007844 */ /* 0x0007e20000000200 */
[----:B------:R-:W-:Y:S02]  /*f7b0*/  F2FP.F16.F32.PACK_AB R29, R80, R51 ;  /* 0x00000033501d723e */ /* 0x000fe400000000ff */
[----:B------:R-:W-:-:S04]  /*f7c0*/  F2FP.F16.F32.PACK_AB R30, R66, R65 ;  /* 0x00000041421e723e */ /* 0x000fc800000000ff */
[----:B------:R-:W4:Y:S01]  /*f7d0*/  MUFU.EX2 R57, R57 ;  /* 0x0000003900397308 */ /* 0x000f220000000800 */
[----:B-1----:R-:W-:-:S07]  /*f7e0*/  FADD.FTZ R48, R62, R49 ;  /* 0x000000313e307221 */ /* 0x002fce0000010000 */
[----:B------:R-:W1:Y:S01]  /*f7f0*/  MUFU.EX2 R58, R58 ;  /* 0x0000003a003a7308 */ /* 0x000e620000000800 */
[----:B---3--:R-:W-:Y:S01]  /*f800*/  F2FP.F16.F32.PACK_AB R24, R43, R42 ;  /* 0x0000002a2b18723e */ /* 0x008fe200000000ff */
[----:B------:R-:W-:-:S06]  /*f810*/  FADD.FTZ R42, R38, R15 ;  /* 0x0000000f262a7221 */ /* 0x000fcc0000010000 */
[----:B------:R3:W-:Y:S01]  /*f820*/  MUFU.EX2 R82, R31 ;  /* 0x0000001f00527308 */ /* 0x0007e20000000800 */
[----:B0-----:R-:W-:-:S07]  /*f830*/  FADD.FTZ R15, R39, R42 ;  /* 0x0000002a270f7221 */ /* 0x001fce0000010000 */
[----:B------:R-:W0:Y:S01]  /*f840*/  MUFU.EX2 R61, R61 ;  /* 0x0000003d003d7308 */ /* 0x000e220000000800 */
[----:B---3--:R-:W-:Y:S01]  /*f850*/  F2FP.F16.F32.PACK_AB R31, R78, R53 ;  /* 0x000000354e1f723e */ /* 0x008fe200000000ff */
[----:B------:R-:W3:Y:S06]  /*f860*/  @P5 LDC R43, c[0x0][0x450] ;  /* 0x00011400ff2b5b82 */ /* 0x000eec0000000800 */
[----:B------:R-:W0:Y:S01]  /*f870*/  MUFU.EX2 R67, R85 ;  /* 0x0000005500437308 */ /* 0x000e220000000800 */
[----:B------:R4:W-:Y:S01]  /*f880*/  STSM.16.M88.4 [R17+0x27300], R28 ;  /* 0x0273001c11007844 */ /* 0x0009e20000000200 */
[----:B------:R-:W-:-:S02]  /*f890*/  F2FP.F16.F32.PACK_AB R32, R59, R56 ;  /* 0x000000383b20723e */ /* 0x000fc400000000ff */
[----:B------:R-:W-:-:S04]  /*f8a0*/  F2FP.F16.F32.PACK_AB R33, R83, R76 ;  /* 0x0000004c5321723e */ /* 0x000fc800000000ff */
[----:B------:R-:W0:Y:S01]  /*f8b0*/  MUFU.EX2 R55, R55 ;  /* 0x0000003700377308 */ /* 0x000e220000000800 */
[----:B------:R-:W-:Y:S02]  /*f8c0*/  F2FP.F16.F32.PACK_AB R35, R75, R68 ;  /* 0x000000444b23723e */ /* 0x000fe400000000ff */
[----:B------:R-:W-:Y:S01]  /*f8d0*/  F2FP.F16.F32.PACK_AB R27, R62, R0 ;  /* 0x000000003e1b723e */ /* 0x000fe200000000ff */
[----:B--2---:R-:W-:-:S04]  /*f8e0*/  FADD.FTZ R0, R60, R15 ;  /* 0x0000000f3c007221 */ /* 0x004fc80000010000 */
[----:B------:R-:W2:Y:S01]  /*f8f0*/  MUFU.EX2 R79, R79 ;  /* 0x0000004f004f7308 */ /* 0x000ea20000000800 */
[----:B----4-:R-:W-:Y:S01]  /*f900*/  FADD.FTZ R29, R21, R48 ;  /* 0x00000030151d7221 */ /* 0x010fe20000010000 */
[----:B------:R1:W-:Y:S03]  /*f910*/  STSM.16.M88.4 [R17+0x28b00], R32 ;  /* 0x028b002011007844 */ /* 0x0003e60000000200 */
[----:B------:R-:W-:-:S03]  /*f920*/  FADD.FTZ R29, R52, R29 ;  /* 0x0000001d341d7221 */ /* 0x000fc60000010000 */
[----:B------:R-:W4:Y:S01]  /*f930*/  MUFU.EX2 R71, R71 ;  /* 0x0000004700477308 */ /* 0x000f220000000800 */
[----:B------:R-:W-:-:S07]  /*f940*/  FADD.FTZ R0, R57, R0 ;  /* 0x0000000039007221 */ /* 0x000fce0000010000 */
[----:B------:R-:W3:Y:S01]  /*f950*/  MUFU.EX2 R47, R47 ;  /* 0x0000002f002f7308 */ /* 0x000ee20000000800 */
[----:B-1----:R-:W-:Y:S01]  /*f960*/  FADD.FTZ R32, R58, R29 ;  /* 0x0000001d3a207221 */ /* 0x002fe20000010000 */
[----:B0-----:R-:W-:-:S06]  /*f970*/  FADD.FTZ R0, R61, R0 ;  /* 0x000000003d007221 */ /* 0x001fcc0000010000 */
[----:B------:R-:W0:Y:S01]  /*f980*/  MUFU.EX2 R98, R98 ;  /* 0x0000006200627308 */ /* 0x000e220000000800 */
[----:B------:R-:W-:Y:S01]  /*f990*/  FADD.FTZ R32, R67, R32 ;  /* 0x0000002043207221 */ /* 0x000fe20000010000 */
[----:B------:R-:W-:Y:S01]  /*f9a0*/  F2FP.F16.F32.PACK_AB R28, R60, R39 ;  /* 0x000000273c1c723e */ /* 0x000fe200000000ff */
[----:B------:R-:W-:Y:S01]  /*f9b0*/  FADD.FTZ R0, R55, R0 ;  /* 0x0000000037007221 */ /* 0x000fe20000010000 */
[----:B------:R-:W1:Y:S04]  /*f9c0*/  @P5 LDC R39, c[0x0][0x44c] ;  /* 0x00011300ff275b82 */ /* 0x000e680000000800 */
[----:B------:R-:W0:Y:S01]  /*f9d0*/  MUFU.EX2 R95, R95 ;  /* 0x0000005f005f7308 */ /* 0x000e220000000800 */
[----:B--2---:R-:W-:-:S07]  /*f9e0*/  FADD.FTZ R15, R79, R32 ;  /* 0x000000204f0f7221 */ /* 0x004fce0000010000 */
[----:B------:R-:W2:Y:S01]  /*f9f0*/  MUFU.EX2 R99, R99 ;  /* 0x0000006300637308 */ /* 0x000ea20000000800 */
[----:B----4-:R-:W-:Y:S01]  /*fa00*/  FADD.FTZ R0, R71, R0 ;  /* 0x0000000047007221 */ /* 0x010fe20000010000 */
[----:B------:R-:W-:-:S06]  /*fa10*/  FADD.FTZ R15, R82, R15 ;  /* 0x0000000f520f7221 */ /* 0x000fcc0000010000 */
[----:B------:R-:W4:Y:S08]  /*fa20*/  MUFU.EX2 R41, R41 ;  /* 0x0000002900297308 */ /* 0x000f300000000800 */
[----:B------:R-:W1:Y:S01]  /*fa30*/  MUFU.EX2 R69, R69 ;  /* 0x0000004500457308 */ /* 0x000e620000000800 */
[----:B------:R-:W-:Y:S01]  /*fa40*/  F2FP.F16.F32.PACK_AB R26, R38, R46 ;  /* 0x0000002e261a723e */ /* 0x000fe200000000ff */
[----:B---3--:R-:W-:-:S06]  /*fa50*/  FADD.FTZ R0, R47, R0 ;  /* 0x000000002f007221 */ /* 0x008fcc0000010000 */
[----:B------:R-:W3:Y:S01]  /*fa60*/  MUFU.EX2 R44, R44 ;  /* 0x0000002c002c7308 */ /* 0x000ee20000000800 */
[----:B0-----:R-:W-:-:S07]  /*fa70*/  FADD.FTZ R38, R98, R15 ;  /* 0x0000000f62267221 */ /* 0x001fce0000010000 */
[----:B------:R-:W0:Y:S01]  /*fa80*/  MUFU.EX2 R40, R77 ;  /* 0x0000004d00287308 */ /* 0x000e220000000800 */
[----:B------:R-:W-:Y:S01]  /*fa90*/  FADD.FTZ R0, R95, R0 ;  /* 0x000000005f007221 */ /* 0x000fe20000010000 */
[----:B--2---:R-:W-:-:S06]  /*faa0*/  FADD.FTZ R38, R99, R38 ;  /* 0x0000002663267221 */ /* 0x004fcc0000010000 */
[----:B------:R-:W2:Y:S08]  /*fab0*/  MUFU.EX2 R37, R37 ;  /* 0x0000002500257308 */ /* 0x000eb00000000800 */
[----:B------:R-:W2:Y:S01]  /*fac0*/  MUFU.EX2 R100, R100 ;  /* 0x0000006400647308 */ /* 0x000ea20000000800 */
[----:B------:R-:W-:Y:S01]  /*fad0*/  F2FP.F16.F32.PACK_AB R29, R52, R21 ;  /* 0x00000015341d723e */ /* 0x000fe200000000ff */
[----:B----4-:R-:W-:-:S06]  /*fae0*/  FADD.FTZ R15, R41, R0 ;  /* 0x00000000290f7221 */ /* 0x010fcc0000010000 */
[----:B------:R-:W4:Y:S01]  /*faf0*/  MUFU.EX2 R45, R45 ;  /* 0x0000002d002d7308 */ /* 0x000f220000000800 */
[----:B-1----:R-:W-:Y:S01]  /*fb00*/  FADD.FTZ R21, R69, R38 ;  /* 0x0000002645157221 */ /* 0x002fe20000010000 */
[----:B------:R-:W-:-:S06]  /*fb10*/  F2FP.F16.F32.PACK_AB R25, R64, R70 ;  /* 0x000000464019723e */ /* 0x000fcc00000000ff */
[----:B------:R-:W1:Y:S01]  /*fb20*/  MUFU.EX2 R101, R101 ;  /* 0x0000006500657308 */ /* 0x000e620000000800 */
[----:B---3--:R-:W-:Y:S01]  /*fb30*/  FADD.FTZ R0, R44, R15 ;  /* 0x0000000f2c007221 */ /* 0x008fe20000010000 */
[----:B0-----:R-:W-:-:S06]  /*fb40*/  FADD.FTZ R21, R40, R21 ;  /* 0x0000001528157221 */ /* 0x001fcc0000010000 */
[----:B------:R-:W0:Y:S01]  /*fb50*/  MUFU.EX2 R36, R36 ;  /* 0x0000002400247308 */ /* 0x000e220000000800 */
[----:B------:R-:W-:-:S07]  /*fb60*/  F2FP.F16.F32.PACK_AB R30, R61, R57 ;  /* 0x000000393d1e723e */ /* 0x000fce00000000ff */
[----:B------:R-:W3:Y:S01]  /*fb70*/  MUFU.EX2 R102, R102 ;  /* 0x0000006600667308 */ /* 0x000ee20000000800 */
[----:B------:R-:W-:Y:S01]  /*fb80*/  F2FP.F16.F32.PACK_AB R31, R67, R58 ;  /* 0x0000003a431f723e */ /* 0x000fe200000000ff */
[----:B------:R4:W-:Y:S01]  /*fb90*/  STSM.16.M88.4 [R17+0x2a300], R24 ;  /* 0x02a3001811007844 */ /* 0x0009e20000000200 */
[----:B--2---:R-:W-:-:S05]  /*fba0*/  FADD.FTZ R0, R37, R0 ;  /* 0x0000000025007221 */ /* 0x004fca0000010000 */
[----:B------:R-:W2:Y:S01]  /*fbb0*/  MUFU.EX2 R50, R50 ;  /* 0x0000003200327308 */ /* 0x000ea20000000800 */
[----:B------:R1:W-:Y:S07]  /*fbc0*/  STSM.16.M88.4 [R17+0x2bb00], R28 ;  /* 0x02bb001c11007844 */ /* 0x0003ee0000000200 */
[----:B------:R-:W2:Y:S01]  /*fbd0*/  MUFU.EX2 R63, R63 ;  /* 0x0000003f003f7308 */ /* 0x000ea20000000800 */
[----:B----4-:R-:W-:-:S04]  /*fbe0*/  @P5 IMAD.HI.U32 R24, R106, R39, RZ ;  /* 0x000000276a185227 */ /* 0x010fc800078e00ff */
[----:B------:R-:W-:-:S03]  /*fbf0*/  FADD.FTZ R26, R100, R21 ;  /* 0x00000015641a7221 */ /* 0x000fc60000010000 */
[----:B------:R-:W4:Y:S01]  /*fc00*/  MUFU.EX2 R14, R14 ;  /* 0x0000000e000e7308 */ /* 0x000f220000000800 */
[----:B-1----:R-:W-:Y:S02]  /*fc10*/  IMAD.MOV.U32 R28, RZ, RZ, R106 ;  /* 0x000000ffff1c7224 */ /* 0x002fe400078e006a */
[----:B------:R-:W-:-:S05]  /*fc20*/  FADD.FTZ R15, R45, R0 ;  /* 0x000000002d0f7221 */ /* 0x000fca0000010000 */
[----:B------:R-:W-:Y:S01]  /*fc30*/  MUFU.EX2 R54, R54 ;  /* 0x0000003600367308 */ /* 0x000fe20000000800 */
[----:B------:R-:W-:Y:S01]  /*fc40*/  @P5 SHF.R.U32.HI R28, RZ, R43, R24 ;  /* 0x0000002bff1c5219 */ /* 0x000fe20000011618 */
[----:B------:R-:W-:-:S06]  /*fc50*/  FADD.FTZ R21, R101, R26 ;  /* 0x0000001a65157221 */ /* 0x000fcc0000010000 */
[----:B------:R-:W1:Y:S01]  /*fc60*/  MUFU.EX2 R103, R103 ;  /* 0x0000006700677308 */ /* 0x000e620000000800 */
[----:B0-----:R-:W-:-:S07]  /*fc70*/  FADD.FTZ R15, R36, R15 ;  /* 0x0000000f240f7221 */ /* 0x001fce0000010000 */
[----:B------:R-:W0:Y:S01]  /*fc80*/  MUFU.EX2 R20, R20 ;  /* 0x0000001400147308 */ /* 0x000e220000000800 */
[----:B---3--:R-:W-:Y:S01]  /*fc90*/  FADD.FTZ R0, R102, R21 ;  /* 0x0000001566007221 */ /* 0x008fe20000010000 */
[----:B------:R-:W-:Y:S01]  /*fca0*/  IADD3 R30, R28, R104, -R105 ;  /* 0x000000681c1e7210 */ /* 0x000fe20007ffe869 */
[----:B--2---:R-:W-:Y:S02]  /*fcb0*/  FADD.FTZ R15, R50, R15 ;  /* 0x0000000f320f7221 */ /* 0x004fe40000010000 */
[----:B------:R-:W-:Y:S02]  /*fcc0*/  FADD.FTZ R21, R63, R0 ;  /* 0x000000003f157221 */ /* 0x000fe40000010000 */
[----:B------:R-:W-:-:S04]  /*fcd0*/  IMAD.HI R0, R30, 0x38e38e39, RZ ;  /* 0x38e38e391e007827 */ /* 0x000fc800078e02ff */
[----:B----4-:R-:W-:Y:S01]  /*fce0*/  FADD.FTZ R15, R14, R15 ;  /* 0x0000000f0e0f7221 */ /* 0x010fe20000010000 */
[----:B-1----:R-:W-:Y:S01]  /*fcf0*/  F2FP.F16.F32.PACK_AB R31, R103, R54 ;  /* 0x00000036671f723e */ /* 0x002fe200000000ff */
[----:B------:R-:W-:Y:S01]  /*fd00*/  FADD.FTZ R54, R54, R21 ;  /* 0x0000001536367221 */ /* 0x000fe20000010000 */
        /* <DEDUP_REMOVED lines=8> */
[----:B0-----:R-:W-:Y:S01]  /*fd90*/  FADD.FTZ R15, R20, R15 ;  /* 0x0000000f140f7221 */ /* 0x001fe20000010000 */
[----:B------:R-:W-:Y:S02]  /*fda0*/  F2FP.F16.F32.PACK_AB R28, R50, R36 ;  /* 0x00000024321c723e */ /* 0x000fe400000000ff */
[----:B------:R-:W-:Y:S02]  /*fdb0*/  F2FP.F16.F32.PACK_AB R29, R63, R102 ;  /* 0x000000663f1d723e */ /* 0x000fe400000000ff */
[----:B------:R-:W-:-:S02]  /*fdc0*/  F2FP.F16.F32.PACK_AB R30, R20, R14 ;  /* 0x0000000e141e723e */ /* 0x000fc400000000ff */
[----:B------:R-:W-:Y:S01]  /*fdd0*/  SHF.R.U32.HI R21, RZ, 0x1f, R0 ;  /* 0x0000001fff157819 */ /* 0x000fe20000011600 */
[----:B------:R-:W-:Y:S01]  /*fde0*/  FADD.FTZ R14, R103, R54 ;  /* 0x00000036670e7221 */ /* 0x000fe20000010000 */
[----:B------:R-:W-:Y:S02]  /*fdf0*/  STSM.16.M88.4 [R17+0x2d300], R32 ;  /* 0x02d3002011007844 */ /* 0x000fe40000000200 */
[----:B------:R-:W-:Y:S02]  /*fe00*/  LEA.HI.SX32 R21, R0, R21, 0x1b ;  /* 0x0000001500157211 */ /* 0x000fe400078fdaff */
[----:B------:R-:W-:Y:S04]  /*fe10*/  STSM.16.M88.4 [R17+0x2eb00], R24 ;  /* 0x02eb001811007844 */ /* 0x000fe80000000200 */
[----:B------:R-:W-:Y:S04]  /*fe20*/  STSM.16.M88.4 [R17+0x30300], R28 ;  /* 0x0303001c11007844 */ /* 0x000fe80000000200 */
[----:B------:R-:W-:Y:S01]  /*fe30*/  STL [R1+0x4], R15 ;  /* 0x0000040f01007387 */ /* 0x000fe20000100800 */
[----:B------:R0:W-:Y:S06]  /*fe40*/  MEMBAR.ALL.CTA ;  /* 0x0000000000007992 */ /* 0x0001ec0000008000 */
[----:B0-----:R-:W0:Y:S04]  /*fe50*/  FENCE.VIEW.ASYNC.S ;  /* 0x00000000000073c6 */ /* 0x001e280000000000 */
[----:B------:R1:W-:Y:S01]  /*fe60*/  STL [R1+0x34], R14 ;  /* 0x0000340e01007387 */ /* 0x0003e20000100800 */
[----:B------:R-:W-:Y:S01]  /*fe70*/  VIADD R157, R157, 0xfffffffe ;  /* 0xfffffffe9d9d7836 */ /* 0x000fe20000000000 */
[----:B-1----:R-:W-:-:S05]  /*fe80*/  VIMNMX R14, RZ, R21, !PT ;  /* 0x00000015ff0e7248 */ /* 0x002fca0007fe0100 */
[----:B------:R1:W-:Y:S01]  /*fe90*/  STL [R1+0x24], R14 ;  /* 0x0000240e01007387 */ /* 0x0003e20000100800 */
[----:B------:R-:W-:Y:S02]  /*fea0*/  ISETP.GE.AND P2, PT, R157, R14, PT ;  /* 0x0000000e9d00720c */ /* 0x000fe40003f46270 */
        /* <DEDUP_REMOVED lines=24> */
[----:B0-----:R-:W-:Y:S01]  /*10030*/  NOP ;  /* 0x0000000000007918 */ /* 0x001fe20000000000 */
[----:B-1----:R-:W-:Y:S05]  /*10040*/  @!P2 BRA `(.L_x_12342) ;  /* 0x000000580090a947 */ /* 0x002fea0003800000 */
[----:B------:R0:W5:Y:S01]  /*10050*/  LDL.LU R21, [R1+0x40] ;  /* 0x0000400001157983 */ /* 0x0001620000300800 */
[----:B------:R-:W-:Y:S02]  /*10060*/  IMAD.MOV.U32 R0, RZ, RZ, R73 ;  /* 0x000000ffff007224 */ /* 0x000fe400078e0049 */
[----:B------:R-:W-:Y:S02]  /*10070*/  IMAD.MOV.U32 R14, RZ, RZ, R23 ;  /* 0x000000ffff0e7224 */ /* 0x000fe400078e0017 */
[----:B------:R-:W-:Y:S02]  /*10080*/  IMAD.MOV.U32 R15, RZ, RZ, R157 ;  /* 0x000000ffff0f7224 */ /* 0x000fe400078e009d */
[----:B------:R-:W-:Y:S02]  /*10090*/  IMAD.MOV.U32 R20, RZ, RZ, R19 ;  /* 0x000000ffff147224 */ /* 0x000fe400078e0013 */
[----:B0-----:R-:W-:-:S07]  /*100a0*/  IMAD.MOV.U32 R71, RZ, RZ, RZ ;  /* 0x000000ffff477224 */ /* 0x001fce00078e00ff */
.L_x_12353:
[----:B------:R-:W2:Y:S01]  /*100b0*/  LDL R23, [R1+0x64] ;  /* 0x0000640001177983 */ /* 0x000ea20000100800 */
[----:B------:R-:W-:Y:S01]  /*100c0*/  VIADD R19, R20, 0x1 ;  /* 0x0000000114137836 */ /* 0x000fe20000000000 */
[----:B------:R-:W-:Y:S05]  /*100d0*/  YIELD ;  /* 0x0000000000007946 */ /* 0x000fea0003800000 */
[----:B------:R-:W-:-:S04]  /*100e0*/  ISETP.NE.AND P3, PT, R19, 0x2, PT ;  /* 0x000000021300780c */ /* 0x000fc80003f65270 */
[----:B------:R-:W-:Y:S02]  /*100f0*/  SEL R72, RZ, 0x1, P3 ;  /* 0x00000001ff487807 */ /* 0x000fe40001800000 */
[----:B------:R-:W-:Y:S02]  /*10100*/  SEL R19, R19, RZ, P3 ;  /* 0x000000ff13137207 */ /* 0x000fe40001800000 */
[----:B-----5:R-:W-:-:S05]  /*10110*/  LOP3.LUT R72, R21, R72, RZ, 0x3c, !PT ;  /* 0x0000004815487212 */ /* 0x020fca00078e3cff */
[----:B------:R0:W-:Y:S01]  /*10120*/  STL [R1+0x40], R72 ;  /* 0x0000404801007387 */ /* 0x0001e20000100800 */
[----:B--2---:R-:W-:-:S13]  /*10130*/  ISETP.NE.AND P2, PT, R23, RZ, PT ;  /* 0x000000ff1700720c */ /* 0x004fda0003f45270 */
[----:B0-----:R-:W-:Y:S05]  /*10140*/  @P2 BRA `(.L_x_12343) ;  /* 0x0000000000302947 */ /* 0x001fea0003800000 */
[----:B------:R-:W-:Y:S05]  /*10150*/  @!P1 BRA `(.L_x_12344) ;  /* 0x0000000000049947 */ /* 0x000fea0003800000 */
[----:B------:R-:W-:Y:S01]  /*10160*/  BPT.TRAP 0x1 ;  /* 0x000000040000795c */ /* 0x000fe20000300000 */
.L_x_12344:
[----:B------:R-:W-:Y:S01]  /*10170*/  IMAD R23, R19, 0x8, R16 ;  /* 0x0000000813177824 */ /* 0x000fe200078e0210 */
[----:B------:R-:W-:-:S04]  /*10180*/  SHF.L.U32 R72, R72, 0x1f, RZ ;  /* 0x0000001f48487819 */ /* 0x000fc800000006ff */
[----:B------:R0:W1:Y:S01]  /*10190*/  SYNCS.PHASECHK.TRANS64.TRYWAIT P3, [R23+URZ+0x31c30], R72 ;  /* 0x031c3048170075a7 */ /* 0x000062000806017f */
[----:B------:R-:W-:Y:S05]  /*101a0*/  @!P1 BRA `(.L_x_12345) ;  /* 0x0000000000049947 */ /* 0x000fea0003800000 */
[----:B------:R-:W-:Y:S01]  /*101b0*/  BPT.TRAP 0x1 ;  /* 0x000000040000795c */ /* 0x000fe20000300000 */
.L_x_12345:
[----:B------:R-:W-:Y:S04]  /*101c0*/  BSSY B0, `(.L_x_12343) ;  /* 0x0000004000007945 */ /* 0x000fe80003800000 */
[----:B-1----:R-:W-:Y:S05]  /*101d0*/  @P3 BRA `(.L_x_12346) ;  /* 0x0000000000083947 */ /* 0x002fea0003800000 */
[----:B------:R-:W1:Y:S02]  /*101e0*/  SYNCS.PHASECHK.TRANS64.TRYWAIT P3, [R23+URZ+0x31c30], R72 ;  /* 0x031c3048170075a7 */ /* 0x000e64000806017f */
[----:B-1----:R-:W-:Y:S05]  /*101f0*/  @!P3 BRA `(.L_x_12347) ;  /* 0x0000015400e4b947 */ /* 0x002fea0003800000 */
.L_x_12346:
[----:B------:R-:W-:Y:S05]  /*10200*/  BSYNC B0 ;  /* 0x0000000000007941 */ /* 0x000fea0003800000 */
.L_x_12343:
[----:B01----:R-:W2:Y:S01]  /*10210*/  LDL R72, [R1+0x6c] ;  /* 0x00006c0001487983 */ /* 0x003ea20000100800 */
[----:B------:R-:W0:Y:S01]  /*10220*/  S2R R23, SR_TID.X ;  /* 0x0000000000177919 */ /* 0x000e220000002100 */
[----:B------:R-:W-:Y:S05]  /*10230*/  WARPSYNC.ALL ;  /* 0x0000000000007948 */ /* 0x000fea0003800000 */
[----:B------:R-:W-:Y:S01]  /*10240*/  IMAD.MOV.U32 R145, RZ, RZ, -0x7fffffe0 ;  /* 0x80000020ff917424 */ /* 0x000fe200078e00ff */
[----:B0-----:R-:W-:-:S05]  /*10250*/  SHF.R.U32.HI R23, RZ, 0x7, R23 ;  /* 0x00000007ff177819 */ /* 0x001fca0000011617 */
[----:B------:R-:W-:-:S05]  /*10260*/  VIADD R23, R23, 0x8 ;  /* 0x0000000817177836 */ /* 0x000fca0000000000 */
[----:B------:R0:W-:Y:S01]  /*10270*/  BAR.SYNC.DEFER_BLOCKING R23, 0x100 ;  /* 0x000400170000751d */ /* 0x0001e20000010000 */
[----:B------:R-:W-:Y:S02]  /*10280*/  R2UR UR47, R145 ;  /* 0x00000000912f72ca */ /* 0x000fe400000e0000 */
[C---:B------:R-:W-:Y:S02]  /*10290*/  R2UR UR44, R2.reuse ;  /* 0x00000000022c72ca */ /* 0x040fe400000e0000 */
[C---:B------:R-:W-:Y:S01]  /*102a0*/  R2UR UR45, R3.reuse ;  /* 0x00000000032d72ca */ /* 0x040fe200000e0000 */
[----:B------:R-:W-:Y:S01]  /*102b0*/  WARPGROUP.ARRIVE ;  /* 0x00000000000079c5 */ /* 0x000fe20000000000 */
[----:B------:R-:W-:Y:S01]  /*102c0*/  IMAD.MOV.U32 R75, RZ, RZ, -0x7fffffe0 ;  /* 0x80000020ff4b7424 */ /* 0x000fe200078e00ff */
[----:B------:R-:W-:Y:S02]  /*102d0*/  R2UR UR52, R2 ;  /* 0x00000000023472ca */ /* 0x000fe400000e0000 */
[----:B------:R-:W-:-:S02]  /*102e0*/  R2UR UR53, R3 ;  /* 0x00000000033572ca */ /* 0x000fc400000e0000 */
[----:B------:R-:W-:Y:S01]  /*102f0*/  R2UR UR55, R75 ;  /* 0x000000004b3772ca */ /* 0x000fe200000e0000 */
[----:B------:R-:W-:Y:S01]  /*10300*/  IMAD.MOV.U32 R73, RZ, RZ, -0x7fffffe0 ;  /* 0x80000020ff497424 */ /* 0x000fe200078e00ff */
[C---:B------:R-:W-:Y:S02]  /*10310*/  R2UR UR48, R2.reuse ;  /* 0x00000000023072ca */ /* 0x040fe400000e0000 */
[----:B------:R-:W-:Y:S02]  /*10320*/  R2UR UR49, R3 ;  /* 0x00000000033172ca */ /* 0x000fe400000e0000 */
[----:B------:R-:W-:Y:S02]  /*10330*/  R2UR UR51, R73 ;  /* 0x00000000493372ca */ /* 0x000fe400000e0000 */
[----:B------:R-:W-:Y:S02]  /*10340*/  R2UR UR27, R75 ;  /* 0x000000004b1b72ca */ /* 0x000fe400000e0000 */
[----:B------:R-:W-:-:S02]  /*10350*/  R2UR UR24, R2 ;  /* 0x00000000021872ca */ /* 0x000fc400000e0000 */
[----:B------:R-:W-:Y:S01]  /*10360*/  R2UR UR25, R3 ;  /* 0x00000000031972ca */ /* 0x000fe200000e0000 */
[----:B--2---:R-:W-:-:S05]  /*10370*/  IMAD R144, R19, 0x6c0, R72 ;  /* 0x000006c013907824 */ /* 0x004fca00078e0248 */
[----:B------:R-:W-:-:S13]  /*10380*/  R2UR UR46, R144 ;  /* 0x00000000902e72ca */ /* 0x000fda00000e0000 */
[----:B------:R-:W-:Y:S01]  /*10390*/  HGMMA.64x16x16.F32 R136, gdesc[UR44], RZ, !UPT, gsb0 ;  /* 0x002000002c8879f0 */ /* 0x000fe2000c0008ff */
[----:B------:R-:W-:-:S05]  /*103a0*/  VIADD R74, R144, 0x40 ;  /* 0x00000040904a7836 */ /* 0x000fca0000000000 */
[----:B------:R-:W-:Y:S01]  /*103b0*/  R2UR UR54, R74 ;  /* 0x000000004a3672ca */ /* 0x000fe200000e0000 */
[----:B------:R-:W-:Y:S02]  /*103c0*/  WARPGROUP.DEPBAR.LE gsb0, 0x0 ;  /* 0x00008000000079c5 */ /* 0x000fe40000010000 */
[----:B------:R-:W-:-:S10]  /*103d0*/  WARPGROUP.ARRIVE ;  /* 0x00000000000079c5 */ /* 0x000fd40000000000 */
        /* <DEDUP_REMOVED lines=20> */
[----:B------:R-:W-:Y:S01]  /*10520*/  VIADD R72, R144, 0x140 ;  /* 0x0000014090487836 */ /* 0x000fe20000000000 */
[----:B------:R-:W-:Y:S02]  /*10530*/  R2UR UR31, R73 ;  /* 0x00000000491f72ca */ /* 0x000fe400000e0000 */
[----:B------:R-:W-:Y:S02]  /*10540*/  R2UR UR28, R2 ;  /* 0x00000000021c72ca */ /* 0x000fe400000e0000 */
[----:B------:R-:W-:Y:S02]  /*10550*/  R2UR UR30, R72 ;  /* 0x00000000481e72ca */ /* 0x000fe400000e0000 */
[----:B------:R-:W-:Y:S01]  /*10560*/  R2UR UR29, R3 ;  /* 0x00000000031d72ca */ /* 0x000fe200000e0000 */
[----:B------:R-:W-:-:S05]  /*10570*/  VIADD R74, R144, 0x180 ;  /* 0x00000180904a7836 */ /* 0x000fca0000000000 */
[----:B------:R-:W-:Y:S01]  /*10580*/  R2UR UR22, R74 ;  /* 0x000000004a1672ca */ /* 0x000fe200000e0000 */
[----:B------:R-:W-:-:S05]  /*10590*/  VIADD R74, R144, 0x2 ;  /* 0x00000002904a7836 */ /* 0x000fca0000000000 */
[----:B------:R-:W-:Y:S01]  /*105a0*/  R2UR UR42, R74 ;  /* 0x000000004a2a72ca */ /* 0x000fe200000e0000 */
[----:B------:R-:W-:-:S05]  /*105b0*/  VIADD R74, R144, 0xc2 ;  /* 0x000000c2904a7836 */ /* 0x000fca0000000000 */
[----:B------:R-:W-:Y:S01]  /*105c0*/  R2UR UR6, R74 ;  /* 0x000000004a0672ca */ /* 0x000fe200000e0000 */
[----:B------:R-:W-:Y:S01]  /*105d0*/  VIADD R74, R144, 0x142 ;  /* 0x00000142904a7836 */ /* 0x000fe20000000000 */
[----:B------:R-:W-:Y:S02]  /*105e0*/  WARPGROUP.DEPBAR.LE gsb0, 0x0 ;  /* 0x00008000000079c5 */ /* 0x000fe40000010000 */
[----:B------:R-:W-:-:S06]  /*105f0*/  WARPGROUP.ARRIVE ;  /* 0x00000000000079c5 */ /* 0x000fcc0000000000 */
[----:B------:R-:W-:Y:S01]  /*10600*/  HGMMA.64x16x16.F32 R96, gdesc[UR28], RZ, !UPT, gsb0 ;  /* 0x002000001c6079f0 */ /* 0x000fe2000c0008ff */
[----:B------:R-:W-:Y:S01]  /*10610*/  R2UR UR8, R74 ;  /* 0x000000004a0872ca */ /* 0x000fe200000e0000 */
[----:B------:R-:W-:-:S05]  /*10620*/  VIADD R74, R144, 0x202 ;  /* 0x00000202904a7836 */ /* 0x000fca0000000000 */
[----:B------:R-:W-:Y:S01]  /*10630*/  R2UR UR4, R74 ;  /* 0x000000004a0472ca */ /* 0x000fe200000e0000 */
[----:B------:R-:W-:Y:S01]  /*10640*/  VIADD R74, R144, 0x280 ;  /* 0x00000280904a7836 */ /* 0x000fe20000000000 */
[----:B------:R-:W-:-:S04]  /*10650*/  R2UR UR21, R75 ;  /* 0x000000004b1572ca */ /* 0x000fc800000e0000 */
[----:B------:R-:W-:Y:S02]  /*10660*/  R2UR UR20, R74 ;  /* 0x000000004a1472ca */ /* 0x000fe400000e0000 */
[----:B------:R-:W-:-:S07]  /*10670*/  R2UR UR23, R75 ;  /* 0x000000004b1772ca */ /* 0x000fce00000e0000 */
[----:B------:R-:W-:Y:S01]  /*10680*/  UMOV UR25, UR21 ;  /* 0x0000001500197c82 */ /* 0x000fe20008000000 */
[----:B------:R-:W-:-:S03]  /*10690*/  R2UR UR21, R3 ;  /* 0x00000000031572ca */ /* 0x000fc600000e0000 */
[----:B------:R-:W-:Y:S01]  /*106a0*/  UMOV UR24, UR20 ;  /* 0x0000001400187c82 */ /* 0x000fe20008000000 */
        /* <DEDUP_REMOVED lines=20> */
[----:B------:R-:W-:Y:S01]  /*107f0*/  VIADD R76, R144, 0x200 ;  /* 0x00000200904c7836 */ /* 0x000fe20000000000 */
[----:B------:R-:W-:Y:S02]  /*10800*/  WARPGROUP.DEPBAR.LE gsb0, 0x0 ;  /* 0x00008000000079c5 */ /* 0x000fe40000010000 */
[----:B------:R-:W-:-:S09]  /*10810*/  WARPGROUP.ARRIVE ;  /* 0x00000000000079c5 */ /* 0x000fd20000000000 */
[----:B------:R-:W-:Y:S01]  /*10820*/  HGMMA.64x16x16.F32 R80, gdesc[UR32], RZ, !UPT, gsb0 ;  /* 0x00200000205079f0 */ /* 0x000fe2000c0008ff */
[----:B------:R-:W-:Y:S01]  /*10830*/  R2UR UR38, R76 ;  /* 0x000000004c2672ca */ /* 0x000fe200000e0000 */
[C---:B------:R-:W-:Y:S02]  /*10840*/  VIADD R72, R144.reuse, 0x300 ;  /* 0x0000030090487836 */ /* 0x040fe40000000000 */
[----:B------:R-:W-:Y:S01]  /*10850*/  VIADD R76, R144, 0x82 ;  /* 0x00000082904c7836 */ /* 0x000fe20000000000 */
[C---:B------:R-:W-:Y:S02]  /*10860*/  R2UR UR19, R73.reuse ;  /* 0x00000000491372ca */ /* 0x040fe400000e0000 */
[C---:B------:R-:W-:Y:S02]  /*10870*/  R2UR UR11, R73.reuse ;  /* 0x00000000490b72ca */ /* 0x040fe400000e0000 */
[C---:B------:R-:W-:Y:S02]  /*10880*/  R2UR UR17, R73.reuse ;  /* 0x00000000491172ca */ /* 0x040fe400000e0000 */
[----:B------:R-:W-:Y:S01]  /*10890*/  R2UR UR40, R72 ;  /* 0x00000000482872ca */ /* 0x000fe200000e0000 */
[----:B------:R-:W-:Y:S01]  /*108a0*/  VIADD R72, R144, 0x380 ;  /* 0x0000038090487836 */ /* 0x000fe20000000000 */
[----:B------:R-:W-:Y:S01]  /*108b0*/  R2UR UR41, R73 ;  /* 0x00000000492972ca */ /* 0x000fe200000e0000 */
[----:B------:R-:W-:Y:S01]  /*108c0*/  IMAD.MOV.U32 R73, RZ, RZ, -0x7fffffe0 ;  /* 0x80000020ff497424 */ /* 0x000fe200078e00ff */
[----:B------:R-:W-:Y:S01]  /*108d0*/  R2UR UR14, R76 ;  /* 0x000000004c0e72ca */ /* 0x000fe200000e0000 */
[----:B------:R-:W-:Y:S01]  /*108e0*/  VIADD R76, R144, 0x182 ;  /* 0x00000182904c7836 */ /* 0x000fe20000000000 */
[----:B------:R-:W-:-:S02]  /*108f0*/  R2UR UR5, R75 ;  /* 0x000000004b0572ca */ /* 0x000fc400000e0000 */
[----:B------:R-:W-:Y:S01]  /*10900*/  R2UR UR46, R72 ;  /* 0x00000000482e72ca */ /* 0x000fe200000e0000 */
[----:B------:R-:W-:Y:S01]  /*10910*/  VIADD R72, R144, 0x400 ;  /* 0x0000040090487836 */ /* 0x000fe20000000000 */
[----:B------:R-:W-:Y:S01]  /*10920*/  R2UR UR47, R73 ;  /* 0x00000000492f72ca */ /* 0x000fe200000e0000 */
[----:B------:R-:W-:Y:S01]  /*10930*/  IMAD.MOV.U32 R73, RZ, RZ, -0x7fffffe0 ;  /* 0x80000020ff497424 */ /* 0x000fe200078e00ff */
[----:B------:R-:W-:Y:S01]  /*10940*/  R2UR UR12, R76 ;  /* 0x000000004c0c72ca */ /* 0x000fe200000e0000 */
[C---:B------:R-:W-:Y:S01]  /*10950*/  VIADD R76, R144.reuse, 0x2c0 ;  /* 0x000002c0904c7836 */ /* 0x040fe20000000000 */
[C---:B------:R-:W-:Y:S01]  /*10960*/  R2UR UR43, R75.reuse ;  /* 0x000000004b2b72ca */ /* 0x040fe200000e0000 */
[----:B------:R-:W-:Y:S01]  /*10970*/  VIADD R74, R144, 0x340 ;  /* 0x00000340904a7836 */ /* 0x000fe20000000000 */
[C---:B------:R-:W-:Y:S02]  /*10980*/  R2UR UR7, R75.reuse ;  /* 0x000000004b0772ca */ /* 0x040fe400000e0000 */
[----:B------:R-:W-:Y:S01]  /*10990*/  R2UR UR9, R75 ;  /* 0x000000004b0972ca */ /* 0x000fe200000e0000 */
[----:B------:R-:W-:Y:S01]  /*109a0*/  IMAD.MOV.U32 R75, RZ, RZ, -0x7fffffe0 ;  /* 0x80000020ff4b7424 */ /* 0x000fe200078e00ff */
[----:B------:R-:W-:-:S02]  /*109b0*/  R2UR UR26, R72 ;  /* 0x00000000481a72ca */ /* 0x000fc400000e0000 */
[----:B------:R-:W-:Y:S01]  /*109c0*/  R2UR UR27, R73 ;  /* 0x00000000491b72ca */ /* 0x000fe200000e0000 */
[----:B------:R-:W-:Y:S01]  /*109d0*/  UMOV UR44, UR4 ;  /* 0x00000004002c7c82 */ /* 0x000fe20008000000 */
[----:B------:R-:W-:Y:S01]  /*109e0*/  R2UR UR36, R76 ;  /* 0x000000004c2472ca */ /* 0x000fe200000e0000 */
[----:B------:R-:W-:Y:S01]  /*109f0*/  UMOV UR45, UR5 ;  /* 0x00000005002d7c82 */ /* 0x000fe20008000000 */
[----:B------:R-:W-:Y:S02]  /*10a00*/  R2UR UR37, R77 ;  /* 0x000000004d2572ca */ /* 0x000fe400000e0000 */
[----:B------:R-:W-:Y:S01]  /*10a10*/  R2UR UR4, R74 ;  /* 0x000000004a0472ca */ /* 0x000fe200000e0000 */
[C---:B------:R-:W-:Y:S01]  /*10a20*/  VIADD R74, R144.reuse, 0x3c0 ;  /* 0x000003c0904a7836 */ /* 0x040fe20000000000 */
[----:B------:R-:W-:Y:S01]  /*10a30*/  R2UR UR5, R75 ;  /* 0x000000004b0572ca */ /* 0x000fe200000e0000 */
[----:B------:R-:W-:Y:S02]  /*10a40*/  IMAD.MOV.U32 R75, RZ, RZ, -0x7fffffe0 ;  /* 0x80000020ff4b7424 */ /* 0x000fe400078e00ff */
[----:B------:R-:W-:Y:S01]  /*10a50*/  VIADD R72, R144, 0x242 ;  /* 0x0000024290487836 */ /* 0x000fe20000000000 */
[----:B------:R-:W-:Y:S01]  /*10a60*/  R2UR UR50, R74 ;  /* 0x000000004a3272ca */ /* 0x000fe200000e0000 */
[----:B------:R-:W-:Y:S01]  /*10a70*/  VIADD R74, R144, 0x440 ;  /* 0x00000440904a7836 */ /* 0x000fe20000000000 */
[----:B------:R-:W-:Y:S01]  /*10a80*/  R2UR UR51, R75 ;  /* 0x000000004b3372ca */ /* 0x000fe200000e0000 */
[----:B------:R-:W-:-:S02]  /*10a90*/  IMAD.MOV.U32 R75, RZ, RZ, -0x7fffffe0 ;  /* 0x80000020ff4b7424 */ /* 0x000fc400078e00ff */
[----:B------:R-:W-:Y:S01]  /*10aa0*/  IMAD.MOV.U32 R73, RZ, RZ, -0x7fffffe0 ;  /* 0x80000020ff497424 */ /* 0x000fe200078e00ff */
[----:B------:R-:W-:Y:S01]  /*10ab0*/  MOV R155, UR27 ;  /* 0x0000001b009b7c02 */ /* 0x000fe20008000f00 */
[----:B------:R-:W-:Y:S01]  /*10ac0*/  UMOV UR27, UR37 ;  /* 0x00000025001b7c82 */ /* 0x000fe20008000000 */
[----:B------:R-:W-:Y:S01]  /*10ad0*/  MOV R154, UR26 ;  /* 0x0000001a009a7c02 */ /* 0x000fe20008000f00 */
[----:B------:R-:W-:Y:S01]  /*10ae0*/  UMOV UR26, UR36 ;  /* 0x00000024001a7c82 */ /* 0x000fe20008000000 */
[----:B------:R-:W-:Y:S02]  /*10af0*/  R2UR UR39, R77 ;  /* 0x000000004d2772ca */ /* 0x000fe400000e0000 */
        /* <DEDUP_REMOVED lines=8> */
[----:B------:R-:W-:-:S02]  /*10b80*/  R2UR UR36, R2 ;  /* 0x00000000022472ca */ /* 0x000fc400000e0000 */
[----:B------:R-:W-:Y:S01]  /*10b90*/  R2UR UR37, R3 ;  /* 0x00000000032572ca */ /* 0x000fe200000e0000 */
[----:B------:R-:W-:Y:S01]  /*10ba0*/  UMOV UR58, UR44 ;  /* 0x0000002c003a7c82 */ /* 0x000fe20008000000 */
[----:B------:R-:W-:Y:S01]  /*10bb0*/  UMOV UR59, UR45 ;  /* 0x0000002d003b7c82 */ /* 0x000fe20008000000 */
[C---:B------:R-:W-:Y:S01]  /*10bc0*/  R2UR UR15, R77.reuse ;  /* 0x000000004d0f72ca */ /* 0x040fe200000e0000 */
[----:B------:R-:W-:Y:S02]  /*10bd0*/  WARPGROUP.DEPBAR.LE gsb0, 0x0 ;  /* 0x00008000000079c5 */ /* 0x000fe40000010000 */
[----:B------:R-:W-:Y:S02]  /*10be0*/  R2UR UR13, R77 ;  /* 0x000000004d0d72ca */ /* 0x000fe400000e0000 */
[----:B------:R-:W-:Y:S02]  /*10bf0*/  R2UR UR20, R74 ;  /* 0x000000004a1472ca */ /* 0x000fe400000e0000 */
[----:B------:R-:W-:-:S02]  /*10c00*/  R2UR UR21, R75 ;  /* 0x000000004b1572ca */ /* 0x000fc400000e0000 */
[----:B------:R-:W-:Y:S02]  /*10c10*/  R2UR UR44, R72 ;  /* 0x00000000482c72ca */ /* 0x000fe400000e0000 */
[----:B------:R-:W-:Y:S02]  /*10c20*/  R2UR UR45, R73 ;  /* 0x00000000492d72ca */ /* 0x000fe400000e0000 */
[----:B------:R-:W-:-:S06]  /*10c30*/  WARPGROUP.ARRIVE ;  /* 0x00000000000079c5 */ /* 0x000fcc0000000000 */
[----:B------:R-:W-:Y:S01]  /*10c40*/  HGMMA.64x16x16.F32 R72, gdesc[UR36], RZ, !UPT, gsb0 ;  /* 0x00200000244879f0 */ /* 0x000fe2000c0008ff */
[----:B------:R-:W-:Y:S01]  /*10c50*/  UMOV UR22, UR40 ;  /* 0x0000002800167c82 */ /* 0x000fe20008000000 */
[----:B------:R-:W-:Y:S01]  /*10c60*/  UMOV UR23, UR41 ;  /* 0x0000002900177c82 */ /* 0x000fe20008000000 */
[----:B------:R-:W-:Y:S02]  /*10c70*/  R2UR UR40, R8 ;  /* 0x00000000082872ca */ /* 0x000fe400000e0000 */
[----:B------:R-:W-:Y:S01]  /*10c80*/  R2UR UR41, R9 ;  /* 0x00000000092972ca */ /* 0x000fe200000e0000 */
[----:B------:R-:W-:Y:S02]  /*10c90*/  WARPGROUP.DEPBAR.LE gsb0, 0x0 ;  /* 0x00008000000079c5 */ /* 0x000fe40000010000 */
[----:B------:R-:W-:-:S10]  /*10ca0*/  WARPGROUP.ARRIVE ;  /* 0x00000000000079c5 */ /* 0x000fd40000000000 */
[----:B------:R-:W-:Y:S01]  /*10cb0*/  HGMMA.64x16x16.F32 R136, gdesc[UR40], R136, gsb0 ;  /* 0x00200000288879f0 */ /* 0x000fe20008000888 */
        /* <DEDUP_REMOVED lines=56> */
[----:B------:R-:W-:Y:S02]  /*11040*/  VIADD R146, R144, 0x302 ;  /* 0x0000030290927836 */ /* 0x000fe40000000000 */
        /* <DEDUP_REMOVED lines=9> */
[----:B------:R-:W-:Y:S01]  /*110e0*/  UMOV UR32, UR46 ;  /* 0x0000002e00207c82 */ /* 0x000fe20008000000 */
[----:B------:R-:W-:Y:S01]  /*110f0*/  UMOV UR33, UR47 ;  /* 0x0000002f00217c82 */ /* 0x000fe20008000000 */
[----:B------:R-:W-:Y:S01]  /*11100*/  R2UR UR46, R146 ;  /* 0x00000000922e72ca */ /* 0x000fe200000e0000 */
[----:B------:R-:W-:Y:S01]  /*11110*/  VIADD R146, R144, 0x3c2 ;  /* 0x000003c290927836 */ /* 0x000fe20000000000 */
[----:B------:R-:W-:Y:S01]  /*11120*/  R2UR UR47, R147 ;  /* 0x00000000932f72ca */ /* 0x000fe200000e0000 */
[----:B------:R-:W-:Y:S02]  /*11130*/  WARPGROUP.DEPBAR.LE gsb0, 0x0 ;  /* 0x00008000000079c5 */ /* 0x000fe40000010000 */
[----:B------:R-:W-:-:S06]  /*11140*/  WARPGROUP.ARRIVE ;  /* 0x00000000000079c5 */ /* 0x000fcc0000000000 */
[----:B------:R-:W-:Y:S01]  /*11150*/  HGMMA.64x16x16.F32 R136, gdesc[UR40], R136, gsb0 ;  /* 0x00200000288879f0 */ /* 0x000fe20008000888 */
[----:B------:R-:W-:Y:S01]  /*11160*/  IMAD.MOV.U32 R147, RZ, RZ, -0x7fffffe0 ;  /* 0x80000020ff937424 */ /* 0x000fe200078e00ff */
[----:B------:R-:W-:Y:S01]  /*11170*/  UMOV UR34, UR50 ;  /* 0x0000003200227c82 */ /* 0x000fe20008000000 */
[----:B------:R-:W-:Y:S01]  /*11180*/  UMOV UR35, UR51 ;  /* 0x0000003300237c82 */ /* 0x000fe20008000000 */
        /* <DEDUP_REMOVED lines=38> */
[----:B------:R-:W-:Y:S02]  /*113f0*/  R2UR UR49, R13 ;  /* 0x000000000d3172ca */ /* 0x000fe400000e0000 */
[----:B------:R-:W-:Y:S01]  /*11400*/  MOV R149, UR51 ;  /* 0x0000003300957c02 */ /* 0x000fe20008000f00 */
[----:B------:R-:W-:Y:S01]  /*11410*/  UMOV UR51, UR57 ;  /* 0x0000003900337c82 */ /* 0x000fe20008000000 */
[----:B------:R-:W-:Y:S01]  /*11420*/  MOV R148, UR50 ;  /* 0x0000003200947c02 */ /* 0x000fe20008000f00 */
[----:B------:R-:W-:Y:S01]  /*11430*/  UMOV UR50, UR56 ;  /* 0x0000003800327c82 */ /* 0x000fe20008000000 */
[----:B------:R-:W-:-:S02]  /*11440*/  WARPGROUP.DEPBAR.LE gsb0, 0x0 ;  /* 0x00008000000079c5 */ /* 0x000fc40000010000 */
        /* <DEDUP_REMOVED lines=18> */
[----:B------:R-:W-:Y:S02]  /*11570*/  VIADD R146, R144, 0x4c0 ;  /* 0x000004c090927836 */ /* 0x000fe40000000000 */
[----:B------:R-:W-:-:S03]  /*11580*/  IMAD.MOV.U32 R147, RZ, RZ, -0x7fffffe0 ;  /* 0x80000020ff937424 */ /* 0x000fc600078e00ff */
[----:B------:R-:W-:Y:S01]  /*11590*/  R2UR UR10, R146 ;  /* 0x00000000920a72ca */ /* 0x000fe200000e0000 */
[----:B------:R-:W-:Y:S02]  /*115a0*/  WARPGROUP.DEPBAR.LE gsb0, 0x0 ;  /* 0x00008000000079c5 */ /* 0x000fe40000010000 */
[----:B------:R-:W-:-:S06]  /*115b0*/  WARPGROUP.ARRIVE ;  /* 0x00000000000079c5 */ /* 0x000fcc0000000000 */
[----:B------:R-:W-:Y:S01]  /*115c0*/  HGMMA.64x16x16.F32 R80, gdesc[UR24], R80, gsb0 ;  /* 0x00200000185079f0 */ /* 0x000fe20008000850 */
[----:B------:R-:W-:-:S03]  /*115d0*/  R2UR UR11, R147 ;  /* 0x00000000930b72ca */ /* 0x000fc600000e0000 */
[----:B------:R-:W-:Y:S01]  /*115e0*/  MOV R150, UR10 ;  /* 0x0000000a00967c02 */ /* 0x000fe20008000f00 */
[----:B------:R-:W-:Y:S01]  /*115f0*/  UMOV UR10, UR28 ;  /* 0x0000001c000a7c82 */ /* 0x000fe20008000000 */
[----:B------:R-:W-:-:S08]  /*11600*/  R2UR UR28, R12 ;  /* 0x000000000c1c72ca */ /* 0x000fd000000e0000 */
[----:B------:R-:W-:Y:S01]  /*11610*/  MOV R151, UR11 ;  /* 0x0000000b00977c02 */ /* 0x000fe20008000f00 */
[----:B------:R-:W-:Y:S01]  /*11620*/  UMOV UR11, UR29 ;  /* 0x0000001d000b7c82 */ /* 0x000fe20008000000 */
[----:B------:R-:W-:Y:S01]  /*11630*/  R2UR UR29, R13 ;  /* 0x000000000d1d72ca */ /* 0x000fe200000e0000 */
[----:B------:R-:W-:Y:S02]  /*11640*/  VIADD R146, R144, 0x500 ;  /* 0x0000050090927836 */ /* 0x000fe40000000000 */
[----:B------:R-:W-:Y:S01]  /*11650*/  IMAD.MOV.U32 R147, RZ, RZ, -0x7fffffe0 ;  /* 0x80000020ff937424 */ /* 0x000fe200078e00ff */
[----:B------:R-:W-:Y:S02]  /*11660*/  WARPGROUP.DEPBAR.LE gsb0, 0x0 ;  /* 0x00008000000079c5 */ /* 0x000fe40000010000 */
[----:B------:R-:W-:-:S07]  /*11670*/  WARPGROUP.ARRIVE ;  /* 0x00000000000079c5 */ /* 0x000fce0000000000 */
[----:B------:R-:W-:Y:S01]  /*11680*/  HGMMA.64x16x16.F32 R72, gdesc[UR28], R72, gsb0 ;  /* 0x002000001c4879f0 */ /* 0x000fe20008000848 */
[----:B------:R-:W-:Y:S02]  /*11690*/  R2UR UR14, R146 ;  /* 0x00000000920e72ca */ /* 0x000fe400000e0000 */
[----:B------:R-:W-:-:S11]  /*116a0*/  R2UR UR15, R147 ;  /* 0x00000000930f72ca */ /* 0x000fd600000e0000 */
[----:B0-----:R-:W-:Y:S01]  /*116b0*/  MOV R23, UR14 ;  /* 0x0000000e00177c02 */ /* 0x001fe20008000f00 */
[----:B------:R-:W-:Y:S01]  /*116c0*/  UMOV UR14, UR44 ;  /* 0x0000002c000e7c82 */ /* 0x000fe20008000000 */
[----:B------:R-:W-:Y:S01]  /*116d0*/  MOV R145, UR15 ;  /* 0x0000000f00917c02 */ /* 0x000fe20008000f00 */
        /* <DEDUP_REMOVED lines=211> */
[----:B------:R-:W-:Y:S05]  /*12410*/  @P2 BRA `(.L_x_12348) ;  /* 0x0000000000302947 */ /* 0x000fea0003800000 */
[----:B------:R-:W-:Y:S05]  /*12420*/  @!P1 BRA `(.L_x_12349) ;  /* 0x0000000000049947 */ /* 0x000fea0003800000 */
[----:B------:R-:W-:Y:S01]  /*12430*/  BPT.TRAP 0x1 ;  /* 0x000000040000795c */ /* 0x000fe20000300000 */
.L_x_12349:
[----:B------:R-:W-:Y:S01]  /*12440*/  SHF.L.U32 R21, R21, 0x1f, RZ ;  /* 0x0000001f15157819 */ /* 0x000fe200000006ff */
[----:B------:R-:W-:-:S04]  /*12450*/  IMAD R23, R20, 0x8, R16 ;  /* 0x0000000814177824 */ /* 0x000fc800078e0210 */
[----:B------:R0:W1:Y:S01]  /*12460*/  SYNCS.PHASECHK.TRANS64.TRYWAIT P2, [R23+URZ+0x31c50], R21 ;  /* 0x031c5015170075a7 */ /* 0x000062000804017f */
[----:B------:R-:W-:Y:S05]  /*12470*/  @!P1 BRA `(.L_x_12350) ;  /* 0x0000000000049947 */ /* 0x000fea0003800000 */
[----:B------:R-:W-:Y:S01]  /*12480*/  BPT.TRAP 0x1 ;  /* 0x000000040000795c */ /* 0x000fe20000300000 */
.L_x_12350:
[----:B------:R-:W-:Y:S04]  /*12490*/  BSSY B0, `(.L_x_12348) ;  /* 0x0000004000007945 */ /* 0x000fe80003800000 */
[----:B-1----:R-:W-:Y:S05]  /*124a0*/  @P2 BRA `(.L_x_12351) ;  /* 0x0000000000082947 */ /* 0x002fea0003800000 */
[----:B------:R-:W1:Y:S02]  /*124b0*/  SYNCS.PHASECHK.TRANS64.TRYWAIT P2, [R23+URZ+0x31c50], R21 ;  /* 0x031c5015170075a7 */ /* 0x000e64000804017f */
[----:B-1----:R-:W-:Y:S05]  /*124c0*/  @!P2 BRA `(.L_x_12352) ;  /* 0x000001340044a947 */ /* 0x002fea0003800000 */
.L_x_12351:
[----:B------:R-:W-:Y:S05]  /*124d0*/  BSYNC B0 ;  /* 0x0000000000007941 */ /* 0x000fea0003800000 */
.L_x_12348:
[----:B------:R-:W2:Y:S01]  /*124e0*/  LDL R145, [R1+0x84] ;  /* 0x0000840001917983 */ /* 0x000ea20000100800 */
[----:B------:R-:W-:Y:S01]  /*124f0*/  FMUL.FTZ R130, R130, UR60 ;  /* 0x0000003c82827c20 */ /* 0x000fe20008410000 */
[----:B01----:R-:W0:Y:S02]  /*12500*/  LDC R23, c[0x0][0x448] ;  /* 0x00011200ff177b82 */ /* 0x003e240000000800 */
[----:B------:R-:W2:Y:S01]  /*12510*/  LDL R21, [R1+0x94] ;  /* 0x0000940001157983 */ /* 0x000ea20000100800 */
[----:B------:R-:W1:Y:S01]  /*12520*/  MUFU.TANH R149, R130 ;  /* 0x0000008200957308 */ /* 0x000e620000002400 */
[----:B------:R-:W-:-:S07]  /*12530*/  FMUL.FTZ R143, R143, UR60 ;  /* 0x0000003c8f8f7c20 */ /* 0x000fce0008410000 */
[----:B------:R-:W3:Y:S01]  /*12540*/  MUFU.TANH R148, R143 ;  /* 0x0000008f00947308 */ /* 0x000ee20000002400 */
[----:B------:R-:W-:Y:S01]  /*12550*/  FMUL.FTZ R151, R115, UR60 ;  /* 0x0000003c73977c20 */ /* 0x000fe20008410000 */
[----:B------:R-:W-:Y:S01]  /*12560*/  FMUL.FTZ R155, R123, UR60 ;  /* 0x0000003c7b9b7c20 */ /* 0x000fe20008410000 */
[----:B------:R-:W-:Y:S01]  /*12570*/  FMUL.FTZ R123, R125, UR60 ;  /* 0x0000003c7d7b7c20 */ /* 0x000fe20008410000 */
[----:B-1----:R-:W-:Y:S02]  /*12580*/  IMAD.MOV.U32 R115, RZ, RZ, R149 ;  /* 0x000000ffff737224 */ /* 0x002fe400078e0095 */
[----:B------:R-:W-:Y:S01]  /*12590*/  FMUL.FTZ R149, R119, UR60 ;  /* 0x0000003c77957c20 */ /* 0x000fe20008410000 */
[----:B------:R-:W-:Y:S01]  /*125a0*/  FMUL.FTZ R119, R99, UR60 ;  /* 0x0000003c63777c20 */ /* 0x000fe20008410000 */
[----:B------:R-:W-:Y:S01]  /*125b0*/  FMUL.FTZ R99, R100, UR60 ;  /* 0x0000003c64637c20 */ /* 0x000fe20008410000 */
[----:B------:R-:W-:Y:S01]  /*125c0*/  FMUL.FTZ R100, R88, UR60 ;  /* 0x0000003c58647c20 */ /* 0x000fe20008410000 */
[----:B------:R-:W-:Y:S01]  /*125d0*/  FMUL.FTZ R88, R89, UR60 ;  /* 0x0000003c59587c20 */ /* 0x000fe20008410000 */
[----:B------:R-:W-:Y:S01]  /*125e0*/  FMUL.FTZ R125, R116, UR60 ;  /* 0x0000003c747d7c20 */ /* 0x000fe20008410000 */
[----:B------:R-:W4:Y:S01]  /*125f0*/  LDL R89, [R1+0x90] ;  /* 0x0000900001597983 */ /* 0x000f220000100800 */
[----:B------:R-:W-:Y:S01]  /*12600*/  FMUL.FTZ R153, R127, UR60 ;  /* 0x0000003c7f997c20 */ /* 0x000fe20008410000 */
[----:B---3--:R-:W-:-:S02]  /*12610*/  IMAD.MOV.U32 R116, RZ, RZ, R148 ;  /* 0x000000ffff747224 */ /* 0x008fc400078e0094 */
[----:B------:R-:W-:Y:S01]  /*12620*/  FMUL.FTZ R127, R113, UR60 ;  /* 0x0000003c717f7c20 */ /* 0x000fe20008410000 */
[----:B------:R-:W-:Y:S01]  /*12630*/  FMUL.FTZ R148, R106, UR60 ;  /* 0x0000003c6a947c20 */ /* 0x000fe20008410000 */
[----:B------:R-:W-:Y:S01]  /*12640*/  FMUL.FTZ R113, R117, UR60 ;  /* 0x0000003c75717c20 */ /* 0x000fe20008410000 */
[----:B------:R-:W-:Y:S01]  /*12650*/  FMUL.FTZ R106, R108, UR60 ;  /* 0x0000003c6c6a7c20 */ /* 0x000fe20008410000 */
[----:B------:R-:W-:Y:S01]  /*12660*/  FMUL.FTZ R117, R111, UR60 ;  /* 0x0000003c6f757c20 */ /* 0x000fe20008410000 */
[----:B------:R-:W-:Y:S01]  /*12670*/  FMUL.FTZ R108, R97, UR60 ;  /* 0x0000003c616c7c20 */ /* 0x000fe20008410000 */
[----:B------:R-:W3:Y:S04]  /*12680*/  LDL R111, [R1+0x28] ;  /* 0x00002800016f7983 */ /* 0x000ee80000100800 */
[----:B------:R-:W3:Y:S01]  /*12690*/  LDL R97, [R1+0x2c] ;  /* 0x00002c0001617983 */ /* 0x000ee20000100800 */
[----:B0-----:R-:W-:-:S13]  /*126a0*/  ISETP.NE.AND P2, PT, R23, 0x1, PT ;  /* 0x000000011700780c */ /* 0x001fda0003f45270 */
[----:B------:R-:W0:Y:S08]  /*126b0*/  @P2 LDC R144, c[0x0][0x44c] ;  /* 0x00011300ff902b82 */ /* 0x000e300000000800 */
[----:B------:R-:W1:Y:S01]  /*126c0*/  @P2 LDC R23, c[0x0][0x450] ;  /* 0x00011400ff172b82 */ /* 0x000e620000000800 */
[----:B------:R-:W-:Y:S01]  /*126d0*/  FMUL.FTZ R131, R131, UR60 ;  /* 0x0000003c83837c20 */ /* 0x000fe20008410000 */
[----:B------:R-:W-:Y:S01]  /*126e0*/  FMUL.FTZ R152, R114, UR60 ;  /* 0x0000003c72987c20 */ /* 0x000fe20008410000 */
[----:B------:R-:W-:Y:S05]  /*126f0*/  WARPSYNC.ALL ;  /* 0x0000000000007948 */ /* 0x000fea0003800000 */
        /* <DEDUP_REMOVED lines=12> */
[----:B------:R-:W-:Y:S01]  /*127c0*/  FMUL.FTZ R72, R73, UR60 ;  /* 0x0000003c49487c20 */ /* 0x000fe20008410000 */
[----:B------:R-:W-:-:S02]  /*127d0*/  IMAD.MOV.U32 R73, RZ, RZ, -0x90 ;  /* 0xffffff70ff497424 */ /* 0x000fc400078e00ff */
[----:B------:R-:W-:Y:S01]  /*127e0*/  FMUL.FTZ R157, R135, UR60 ;  /* 0x0000003c879d7c20 */ /* 0x000fe20008410000 */
[----:B------:R-:W-:Y:S01]  /*127f0*/  MUFU.TANH R123, R123 ;  /* 0x0000007b007b7308 */ /* 0x000fe20000002400 */
[----:B------:R-:W-:Y:S01]  /*12800*/  FMUL.FTZ R142, R142, UR60 ;  /* 0x0000003c8e8e7c20 */ /* 0x000fe20008410000 */
[----:B------:R-:W-:Y:S02]  /*12810*/  IMAD R73, R15, R73, 0x1 ;  /* 0x000000010f497424 */ /* 0x000fe400078e0249 */
        /* <DEDUP_REMOVED lines=11> */
[----:B------:R-:W-:-:S02]  /*128d0*/  ULDC UR4, c[0x0][0x988] ;  /* 0x0002620000047ab9 */ /* 0x000fc40000000800 */
[----:B------:R-:W-:Y:S08]  /*128e0*/  MUFU.TANH R129, R129 ;  /* 0x0000008100817308 */ /* 0x000ff00000002400 */
[----:B------:R-:W-:Y:S08]  /*128f0*/  MUFU.TANH R134, R134 ;  /* 0x0000008600867308 */ /* 0x000ff00000002400 */
[----:B------:R-:W-:Y:S01]  /*12900*/  MUFU.TANH R130, R130 ;  /* 0x0000008200827308 */ /* 0x000fe20000002400 */
[----:B-1----:R-:W-:-:S07]  /*12910*/  IMAD.MOV.U32 R135, RZ, RZ, R150 ;  /* 0x000000ffff877224 */ /* 0x002fce00078e0096 */
[----:B------:R-:W-:Y:S01]  /*12920*/  MUFU.TANH R132, R132 ;  /* 0x0000008400847308 */ /* 0x000fe20000002400 */
[----:B------:R-:W-:-:S07]  /*12930*/  FMUL.FTZ R150, R118, UR60 ;  /* 0x0000003c76967c20 */ /* 0x000fce0008410000 */
[----:B------:R-:W-:Y:S01]  /*12940*/  MUFU.TANH R131, R131 ;  /* 0x0000008300837308 */ /* 0x000fe20000002400 */
[----:B------:R-:W-:Y:S01]  /*12950*/  FMUL.FTZ R118, R98, UR60 ;  /* 0x0000003c62767c20 */ /* 0x000fe20008410000 */
[----:B------:R-:W-:Y:S01]  /*12960*/  FMUL.FTZ R98, R101, UR60 ;  /* 0x0000003c65627c20 */ /* 0x000fe20008410000 */
[----:B------:R-:W-:-:S05]  /*12970*/  FMUL.FTZ R101, R92, UR60 ;  /* 0x0000003c5c657c20 */ /* 0x000fca0008410000 */
[----:B------:R0:W-:Y:S01]  /*12980*/  MUFU.TANH R146, R139 ;  /* 0x0000008b00927308 */ /* 0x0001e20000002400 */
[----:B------:R-:W-:-:S07]  /*12990*/  IMAD.MOV.U32 R92, RZ, RZ, R135 ;  /* 0x000000ffff5c7224 */ /* 0x000fce00078e0087 */
[----:B------:R-:W-:Y:S01]  /*129a0*/  MUFU.TANH R128, R128 ;  /* 0x0000008000807308 */ /* 0x000fe20000002400 */
[----:B0-----:R-:W-:Y:S01]  /*129b0*/  FMUL.FTZ R139, R110, UR60 ;  /* 0x0000003c6e8b7c20 */ /* 0x001fe20008410000 */
[----:B------:R-:W-:-:S06]  /*129c0*/  FMUL.FTZ R110, R85, UR60 ;  /* 0x0000003c556e7c20 */ /* 0x000fcc0008410000 */
[----:B------:R-:W-:Y:S01]  /*129d0*/  MUFU.TANH R112, R112 ;  /* 0x0000007000707308 */ /* 0x000fe20000002400 */
[----:B------:R-:W-:Y:S01]  /*129e0*/  FMUL.FTZ R120, R102, UR60 ;  /* 0x0000003c66787c20 */ /* 0x000fe20008410000 */
[----:B------:R-:W-:-:S06]  /*129f0*/  FMUL.FTZ R102, R84, UR60 ;  /* 0x0000003c54667c20 */ /* 0x000fcc0008410000 */
[----:B------:R0:W1:Y:S08]  /*12a00*/  MUFU.TANH R147, R142 ;  /* 0x0000008e00937308 */ /* 0x0000700000002400 */
[----:B------:R-:W-:Y:S08]  /*12a10*/  MUFU.TANH R125, R125 ;  /* 0x0000007d007d7308 */ /* 0x000ff00000002400 */
[----:B------:R-:W-:Y:S08]  /*12a20*/  MUFU.TANH R113, R113 ;  /* 0x0000007100717308 */ /* 0x000ff00000002400 */
[----:B------:R-:W-:Y:S08]  /*12a30*/  MUFU.TANH R133, R133 ;  /* 0x0000008500857308 */ /* 0x000ff00000002400 */
[----:B------:R-:W-:Y:S08]  /*12a40*/  MUFU.TANH R105, R105 ;  /* 0x0000006900697308 */ /* 0x000ff00000002400 */
[----:B------:R-:W-:Y:S01]  /*12a50*/  MUFU.TANH R106, R106 ;  /* 0x0000006a006a7308 */ /* 0x000fe20000002400 */
[----:B0-----:R-:W-:-:S07]  /*12a60*/  FMUL.FTZ R142, R90, UR60 ;  /* 0x0000003c5a8e7c20 */ /* 0x001fce0008410000 */
[----:B------:R-:W-:Y:S01]  /*12a70*/  MUFU.TANH R124, R124 ;  /* 0x0000007c007c7308 */ /* 0x000fe20000002400 */
[----:B------:R-:W-:-:S07]  /*12a80*/  FMUL.FTZ R90, R93, UR60 ;  /* 0x0000003c5d5a7c20 */ /* 0x000fce0008410000 */
[----:B------:R-:W-:Y:S01]  /*12a90*/  MUFU.TANH R96, R96 ;  /* 0x0000006000607308 */ /* 0x000fe20000002400 */
[----:B-1----:R-:W-:Y:S02]  /*12aa0*/  IMAD.MOV.U32 R126, RZ, RZ, R147 ;  /* 0x000000ffff7e7224 */ /* 0x002fe400078e0093 */
[----:B------:R-:W-:-:S05]  /*12ab0*/  FMUL.FTZ R93, R81, UR60 ;  /* 0x0000003c515d7c20 */ /* 0x000fca0008410000 */
[----:B------:R-:W-:Y:S01]  /*12ac0*/  MUFU.TANH R108, R108 ;  /* 0x0000006c006c7308 */ /* 0x000fe20000002400 */
[----:B------:R-:W-:Y:S01]  /*12ad0*/  FMUL.FTZ R147, R107, UR60 ;  /* 0x0000003c6b937c20 */ /* 0x000fe20008410000 */
[----:B--2---:R-:W-:-:S04]  /*12ae0*/  IMAD.IADD R21, R21, 0x1, R145 ;  /* 0x0000000115157824 */ /* 0x004fc800078e0291 */
[----:B------:R-:W-:-:S05]  /*12af0*/  @P2 IMAD.HI.U32 R144, R21, R144, RZ ;  /* 0x0000009015902227 */ /* 0x000fca00078e00ff */
[----:B------:R-:W-:-:S05]  /*12b00*/  @P2 SHF.R.U32.HI R21, RZ, R23, R144 ;  /* 0x00000017ff152219 */ /* 0x000fca0000011690 */
[----:B------:R-:W0:Y:S01]  /*12b10*/  SHFL.IDX PT, R114, R21, RZ, 0x1c1f ;  /* 0x001c1fff15727589 */ /* 0x000e2200000e0000 */
[----:B------:R1:W-:Y:S01]  /*12b20*/  MUFU.TANH R145, R138 ;  /* 0x0000008a00917308 */ /* 0x0003e20000002400 */
[----:B------:R-:W-:Y:S01]  /*12b30*/  FMUL.FTZ R23, R137, UR60 ;  /* 0x0000003c89177c20 */ /* 0x000fe20008410000 */
[----:B------:R-:W-:Y:S01]  /*12b40*/  FMUL.FTZ R137, R141, UR60 ;  /* 0x0000003c8d897c20 */ /* 0x000fe20008410000 */
[----:B-1----:R-:W-:Y:S01]  /*12b50*/  FMUL.FTZ R138, R140, UR60 ;  /* 0x0000003c8c8a7c20 */ /* 0x002fe20008410000 */
[----:B----4-:R-:W-:-:S04]  /*12b60*/  IMAD R73, R89, -0x2, R73 ;  /* 0xfffffffe59497824 */ /* 0x010fc800078e0249 */
[----:B------:R-:W-:Y:S08]  /*12b70*/  MUFU.TANH R137, R137 ;  /* 0x0000008900897308 */ /* 0x000ff00000002400 */
[----:B------:R-:W1:Y:S01]  /*12b80*/  MUFU.TANH R138, R138 ;  /* 0x0000008a008a7308 */ /* 0x000e620000002400 */
[----:B---3--:R-:W-:-:S05]  /*12b90*/  IADD3 R111, -R111, R73, R97 ;  /* 0x000000496f6f7210 */ /* 0x008fca0007ffe161 */
[----:B0-----:R-:W-:Y:S02]  /*12ba0*/  IMAD.IADD R114, R111, 0x1, R114 ;  /* 0x000000016f727824 */ /* 0x001fe400078e0272 */
[----:B------:R-:W0:Y:S01]  /*12bb0*/  MUFU.TANH R23, R23 ;  /* 0x0000001700177308 */ /* 0x000e220000002400 */
[----:B------:R-:W-:Y:S02]  /*12bc0*/  FMUL.FTZ R141, R91, UR60 ;  /* 0x0000003c5b8d7c20 */ /* 0x000fe40008410000 */
[C---:B------:R-:W-:Y:S02]  /*12bd0*/  ISETP.GT.AND P3, PT, R114.reuse, RZ, PT ;  /* 0x000000ff7200720c */ /* 0x040fe40003f64270 */
[----:B------:R-:W-:Y:S02]  /*12be0*/  ISETP.GT.AND P2, PT, R114, 0x8, PT ;  /* 0x000000087200780c */ /* 0x000fe40003f44270 */
[----:B------:R-:W-:Y:S02]  /*12bf0*/  FSEL R91, R136, -INF , P3 ;  /* 0xff800000885b7808 */ /* 0x000fe40001800000 */
[----:B------:R-:W-:-:S02]  /*12c00*/  ISETP.GT.AND P3, PT, R114, 0x9, PT ;  /* 0x000000097200780c */ /* 0x000fc40003f64270 */
[----:B-1----:R-:W-:Y:S02]  /*12c10*/  FSEL R73, R138, -INF , P2 ;  /* 0xff8000008a497808 */ /* 0x002fe40001000000 */
[C---:B------:R-:W-:Y:S02]  /*12c20*/  ISETP.GT.AND P2, PT, R114.reuse, 0x11, PT ;  /* 0x000000117200780c */ /* 0x040fe40003f44270 */
[----:B------:R-:W-:Y:S02]  /*12c30*/  FSEL R85, R137, -INF , P3 ;  /* 0xff80000089557808 */ /* 0x000fe40001800000 */
[C---:B------:R-:W-:Y:S01]  /*12c40*/  ISETP.GT.AND P3, PT, R114.reuse, 0x18, PT ;  /* 0x000000187200780c */ /* 0x040fe20003f64270 */
[----:B------:R-:W-:Y:S01]  /*12c50*/  IMAD.MOV.U32 R138, RZ, RZ, R134 ;  /* 0x000000ffff8a7224 */ /* 0x000fe200078e0086 */
[----:B------:R-:W-:Y:S02]  /*12c60*/  FSEL R135, R129, -INF , P2 ;  /* 0xff80000081877808 */ /* 0x000fe40001000000 */
[----:B------:R-:W-:-:S02]  /*12c70*/  ISETP.GT.AND P4, PT, R114, 0x1, PT ;  /* 0x000000017200780c */ /* 0x000fc40003f84270 */
[----:B------:R-:W-:Y:S02]  /*12c80*/  ISETP.GT.AND P2, PT, R114, 0x20, PT ;  /* 0x000000207200780c */ /* 0x000fe40003f44270 */
[----:B------:R-:W-:Y:S02]  /*12c90*/  FSEL R134, R130, -INF , P3 ;  /* 0xff80000082867808 */ /* 0x000fe40001800000 */
[----:B------:R-:W-:Y:S02]  /*12ca0*/  ISETP.GT.AND P3, PT, R114, 0x21, PT ;  /* 0x000000217200780c */ /* 0x000fe40003f64270 */
[----:B0-----:R-:W-:Y:S02]  /*12cb0*/  FSEL R84, R23, -INF , P4 ;  /* 0xff80000017547808 */ /* 0x001fe40002000000 */
[----:B------:R-:W-:Y:S02]  /*12cc0*/  FSEL R132, R132, -INF , P2 ;  /* 0xff80000084847808 */ /* 0x000fe40001000000 */
[----:B------:R-:W-:-:S02]  /*12cd0*/  ISETP.GT.AND P4, PT, R114, 0x10, PT ;  /* 0x000000107200780c */ /* 0x000fc40003f84270 */
[C---:B------:R-:W-:Y:S02]  /*12ce0*/  ISETP.GT.AND P2, PT, R114.reuse, 0x29, PT ;  /* 0x000000297200780c */ /* 0x040fe40003f44270 */
[----:B------:R-:W-:Y:S02]  /*12cf0*/  FSEL R131, R131, -INF , P3 ;  /* 0xff80000083837808 */ /* 0x000fe40001800000 */
[----:B------:R-:W-:Y:S02]  /*12d00*/  ISETP.GT.AND P3, PT, R114, 0x30, PT ;  /* 0x000000307200780c */ /* 0x000fe40003f64270 */
[----:B------:R-:W-:Y:S02]  /*12d10*/  FSEL R136, R128, -INF , P4 ;  /* 0xff80000080887808 */ /* 0x000fe40002000000 */
[----:B------:R-:W-:Y:S02]  /*12d20*/  FSEL R129, R123, -INF , P2 ;  /* 0xff8000007b817808 */ /* 0x000fe40001000000 */
[----:B------:R-:W-:-:S02]  /*12d30*/  ISETP.GT.AND P2, PT, R114, 0x38, PT ;  /* 0x000000387200780c */ /* 0x000fc40003f44270 */
[----:B------:R-:W-:Y:S01]  /*12d40*/  FSEL R128, R112, -INF , P3 ;  /* 0xff80000070807808 */ /* 0x000fe20001800000 */
[----:B------:R-:W0:Y:S01]  /*12d50*/  MUFU.TANH R127, R127 ;  /* 0x0000007f007f7308 */ /* 0x000e220000002400 */
[C---:B------:R-:W-:Y:S02]  /*12d60*/  ISETP.GT.AND P3, PT, R114.reuse, 0x39, PT ;  /* 0x000000397200780c */ /* 0x040fe40003f64270 */
[----:B------:R-:W-:Y:S01]  /*12d70*/  ISETP.GT.AND P4, PT, R114, 0x19, PT ;  /* 0x000000197200780c */ /* 0x000fe20003f84270 */
[----:B------:R-:W-:Y:S01]  /*12d80*/  IMAD.MOV.U32 R89, RZ, RZ, R115 ;  /* 0x000000ffff597224 */ /* 0x000fe200078e0073 */
[----:B------:R-:W-:-:S03]  /*12d90*/  FSEL R125, R125, -INF , P2 ;  /* 0xff8000007d7d7808 */ /* 0x000fc60001000000 */
[----:B------:R-:W1:Y:S01]  /*12da0*/  MUFU.TANH R98, R98 ;  /* 0x0000006200627308 */ /* 0x000e620000002400 */
[C---:B------:R-:W-:Y:S01]  /*12db0*/  ISETP.GT.AND P2, PT, R114.reuse, 0x41, PT ;  /* 0x000000417200780c */ /* 0x040fe20003f44270 */
[----:B------:R-:W-:Y:S01]  /*12dc0*/  FMUL.FTZ R107, R109, UR60 ;  /* 0x0000003c6d6b7c20 */ /* 0x000fe20008410000 */
[----:B------:R-:W-:Y:S01]  /*12dd0*/  FSEL R81, R113, -INF , P3 ;  /* 0xff80000071517808 */ /* 0x000fe20001800000 */
[----:B------:R-:W-:Y:S01]  /*12de0*/  IMAD.MOV.U32 R97, RZ, RZ, R116 ;  /* 0x000000ffff617224 */ /* 0x000fe200078e0074 */
[----:B------:R-:W-:-:S03]  /*12df0*/  ISETP.GT.AND P3, PT, R114, 0x48, PT ;  /* 0x000000487200780c */ /* 0x000fc60003f64270 */
[----:B------:R-:W2:Y:S01]  /*12e00*/  MUFU.TANH R100, R100 ;  /* 0x0000006400647308 */ /* 0x000ea20000002400 */
[----:B------:R-:W-:Y:S01]  /*12e10*/  FMUL.FTZ R140, R94, UR60 ;  /* 0x0000003c5e8c7c20 */ /* 0x000fe20008410000 */
[----:B------:R1:W3:Y:S01]  /*12e20*/  SHFL.IDX PT, R116, R21, 0x1, 0x1c1f ;  /* 0x003c1f0015747f89 */ /* 0x0002e200000e0000 */
[----:B------:R-:W-:Y:S01]  /*12e30*/  FSEL R133, R133, -INF , P4 ;  /* 0xff80000085857808 */ /* 0x000fe20002000000 */
[----:B------:R-:W-:Y:S01]  /*12e40*/  FMUL.FTZ R94, R80, UR60 ;  /* 0x0000003c505e7c20 */ /* 0x000fe20008410000 */
[C---:B------:R-:W-:Y:S01]  /*12e50*/  ISETP.GT.AND P4, PT, R114.reuse, 0x28, PT ;  /* 0x000000287200780c */ /* 0x040fe20003f84270 */
[----:B------:R-:W-:Y:S02]  /*12e60*/  IMAD.MOV.U32 R137, RZ, RZ, R89 ;  /* 0x000000ffff897224 */ /* 0x000fe400078e0059 */
[----:B------:R-:W4:Y:S01]  /*12e70*/  MUFU.TANH R104, R104 ;  /* 0x0000006800687308 */ /* 0x000f220000002400 */
[----:B------:R-:W-:Y:S02]  /*12e80*/  FSEL R80, R105, -INF , P2 ;  /* 0xff80000069507808 */ /* 0x000fe40001000000 */
[----:B------:R-:W-:-:S02]  /*12e90*/  ISETP.GT.AND P2, PT, R114, 0x50, PT ;  /* 0x000000507200780c */ /* 0x000fc40003f44270 */
[----:B------:R-:W-:-:S03]  /*12ea0*/  FSEL R89, R106, -INF , P3 ;  /* 0xff8000006a597808 */ /* 0x000fc60001800000 */
[----:B------:R-:W3:Y:S01]  /*12eb0*/  MUFU.TANH R101, R101 ;  /* 0x0000006500657308 */ /* 0x000ee20000002400 */
[----:B------:R-:W-:Y:S02]  /*12ec0*/  ISETP.GT.AND P3, PT, R114, 0x51, PT ;  /* 0x000000517200780c */ /* 0x000fe40003f64270 */
[----:B------:R-:W-:-:S05]  /*12ed0*/  FSEL R130, R124, -INF , P4 ;  /* 0xff8000007c827808 */ /* 0x000fca0002000000 */
[----:B------:R-:W3:Y:S01]  /*12ee0*/  MUFU.TANH R90, R90 ;  /* 0x0000005a005a7308 */ /* 0x000ee20000002400 */
[----:B------:R-:W-:Y:S01]  /*12ef0*/  IMAD.MOV.U32 R124, RZ, RZ, R97 ;  /* 0x000000ffff7c7224 */ /* 0x000fe200078e0061 */
[----:B------:R-:W-:Y:S02]  /*12f00*/  FSEL R97, R96, -INF , P2 ;  /* 0xff80000060617808 */ /* 0x000fe40001000000 */
[----:B------:R-:W-:-:S04]  /*12f10*/  ISETP.GT.AND P4, PT, R114, 0x31, PT ;  /* 0x000000317200780c */ /* 0x000fc80003f84270 */
[----:B------:R-:W-:Y:S01]  /*12f20*/  MUFU.TANH R107, R107 ;  /* 0x0000006b006b7308 */ /* 0x000fe20000002400 */
[----:B------:R-:W-:Y:S02]  /*12f30*/  ISETP.GT.AND P2, PT, R114, 0x59, PT ;  /* 0x000000597200780c */ /* 0x000fe40003f44270 */
[----:B------:R-:W-:-:S05]  /*12f40*/  FSEL R108, R108, -INF , P3 ;  /* 0xff8000006c6c7808 */ /* 0x000fca0001800000 */
[----:B------:R-:W3:Y:S01]  /*12f50*/  MUFU.TANH R93, R93 ;  /* 0x0000005d005d7308 */ /* 0x000ee20000002400 */
[----:B------:R-:W-:Y:S01]  /*12f60*/  ISETP.GT.AND P3, PT, R114, 0x60, PT ;  /* 0x000000607200780c */ /* 0x000fe20003f64270 */
[----:B------:R-:W-:-:S06]  /*12f70*/  IMAD.MOV.U32 R112, RZ, RZ, R92 ;  /* 0x000000ffff707224 */ /* 0x000fcc00078e005c */
[----:B------:R-:W3:Y:S01]  /*12f80*/  MUFU.TANH R102, R102 ;  /* 0x0000006600667308 */ /* 0x000ee20000002400 */
[----:B0-----:R-:W-:Y:S02]  /*12f90*/  FSEL R127, R127, -INF , P4 ;  /* 0xff8000007f7f7808 */ /* 0x001fe40002000000 */
[----:B-1----:R-:W-:Y:S02]  /*12fa0*/  FSEL R21, R98, -INF , P2 ;  /* 0xff80000062157808 */ /* 0x002fe40001000000 */
[----:B------:R-:W-:-:S03]  /*12fb0*/  ISETP.GT.AND P4, PT, R114, 0x40, PT ;  /* 0x000000407200780c */ /* 0x000fc60003f84270 */
[----:B------:R-:W0:Y:S01]  /*12fc0*/  MUFU.TANH R99, R99 ;  /* 0x0000006300637308 */ /* 0x000e220000002400 */
[----:B------:R-:W-:Y:S02]  /*12fd0*/  ISETP.GT.AND P2, PT, R114, 0x68, PT ;  /* 0x000000687200780c */ /* 0x000fe40003f44270 */
[----:B--2---:R-:W-:Y:S02]  /*12fe0*/  FSEL R92, R100, -INF , P3 ;  /* 0xff800000645c7808 */ /* 0x004fe40001800000 */
[----:B------:R-:W-:-:S03]  /*12ff0*/  ISETP.GT.AND P3, PT, R114, 0x69, PT ;  /* 0x000000697200780c */ /* 0x000fc60003f64270 */
[----:B------:R-:W1:Y:S01]  /*13000*/  MUFU.TANH R72, R72 ;  /* 0x0000004800487308 */ /* 0x000e620000002400 */
[----:B------:R-:W-:Y:S01]  /*13010*/  FMUL.FTZ R122, R95, UR60 ;  /* 0x0000003c5f7a7c20 */ /* 0x000fe20008410000 */
[----:B------:R-:W-:Y:S01]  /*13020*/  FMUL.FTZ R109, R76, UR60 ;  /* 0x0000003c4c6d7c20 */ /* 0x000fe20008410000 */
[----:B----4-:R-:W-:Y:S02]  /*13030*/  FSEL R76, R104, -INF , P4 ;  /* 0xff800000684c7808 */ /* 0x010fe40002000000 */
[----:B---3--:R-:W-:-:S03]  /*13040*/  FSEL R95, R101, -INF , P2 ;  /* 0xff800000655f7808 */ /* 0x008fc60001000000 */
[----:B------:R-:W2:Y:S01]  /*13050*/  MUFU.TANH R88, R88 ;  /* 0x0000005800587308 */ /* 0x000ea20000002400 */
[C---:B------:R-:W-:Y:S02]  /*13060*/  ISETP.GT.AND P4, PT, R114.reuse, 0x49, PT ;  /* 0x000000497200780c */ /* 0x040fe40003f84270 */
[----:B------:R-:W-:Y:S02]  /*13070*/  ISETP.GT.AND P2, PT, R114, 0x71, PT ;  /* 0x000000717200780c */ /* 0x000fe40003f44270 */
[----:B------:R-:W-:Y:S01]  /*13080*/  FSEL R82, R90, -INF , P3 ;  /* 0xff8000005a527808 */ /* 0x000fe20001800000 */
[----:B------:R-:W-:Y:S01]  /*13090*/  FMUL.FTZ R115, R86, UR60 ;  /* 0x0000003c56737c20 */ /* 0x000fe20008410000 */
[----:B------:R-:W-:Y:S01]  /*130a0*/  ISETP.GT.AND P3, PT, R114, 0x78, PT ;  /* 0x000000787200780c */ /* 0x000fe20003f64270 */
[----:B------:R-:W3:Y:S01]  /*130b0*/  MUFU.TANH R94, R94 ;  /* 0x0000005e005e7308 */ /* 0x000ee20000002400 */
[----:B------:R-:W-:Y:S01]  /*130c0*/  FSEL R101, R93, -INF , P2 ;  /* 0xff8000005d657808 */ /* 0x000fe20001000000 */
[----:B------:R-:W-:Y:S01]  /*130d0*/  IMAD.IADD R23, R111, 0x1, R116 ;  /* 0x000000016f177824 */ /* 0x000fe200078e0274 */
[----:B------:R-:W-:-:S02]  /*130e0*/  FSEL R93, R102, -INF , P3 ;  /* 0xff800000665d7808 */ /* 0x000fc40001800000 */
[----:B------:R-:W-:-:S03]  /*130f0*/  ISETP.GT.AND P3, PT, R114, 0x81, PT ;  /* 0x000000817200780c */ /* 0x000fc60003f64270 */
[----:B------:R4:W-:Y:S01]  /*13100*/  MUFU.TANH R86, R77 ;  /* 0x0000004d00567308 */ /* 0x0009e20000002400 */
[----:B------:R-:W-:Y:S02]  /*13110*/  IMAD.MOV.U32 R123, RZ, RZ, R126 ;  /* 0x000000ffff7b7224 */ /* 0x000fe400078e007e */
[----:B------:R-:W-:Y:S01]  /*13120*/  IMAD.MOV.U32 R126, RZ, RZ, R145 ;  /* 0x000000ffff7e7224 */ /* 0x000fe200078e0091 */
[----:B----4-:R-:W-:Y:S02]  /*13130*/  FSEL R77, R107, -INF , P4 ;  /* 0xff8000006b4d7808 */ /* 0x010fe40002000000 */
[----:B------:R-:W-:Y:S02]  /*13140*/  ISETP.GT.AND P4, PT, R114, 0x58, PT ;  /* 0x000000587200780c */ /* 0x000fe40003f84270 */
[----:B------:R-:W4:Y:S02]  /*13150*/  MUFU.TANH R110, R110 ;  /* 0x0000006e006e7308 */ /* 0x000f240000002400 */
[----:B0-----:R-:W-:-:S02]  /*13160*/  FSEL R96, R99, -INF , P4 ;  /* 0xff80000063607808 */ /* 0x001fc40002000000 */
[----:B------:R-:W-:Y:S02]  /*13170*/  ISETP.GT.AND P4, PT, R114, 0x61, PT ;  /* 0x000000617200780c */ /* 0x000fe40003f84270 */
[----:B-1----:R-:W-:Y:S02]  /*13180*/  FSEL R99, R72, -INF , P3 ;  /* 0xff80000048637808 */ /* 0x002fe40001800000 */
[----:B------:R-:W-:Y:S01]  /*13190*/  ISETP.GT.AND P3, PT, R23, RZ, PT ;  /* 0x000000ff1700720c */ /* 0x000fe20003f64270 */
[----:B------:R-:W-:Y:S01]  /*131a0*/  FMUL.FTZ R144, R83, UR60 ;  /* 0x0000003c53907c20 */ /* 0x000fe20008410000 */
[----:B--2---:R-:W-:Y:S02]  /*131b0*/  FSEL R83, R88, -INF , P4 ;  /* 0xff80000058537808 */ /* 0x004fe40002000000 */
[----:B------:R-:W-:Y:S02]  /*131c0*/  ISETP.GT.AND P4, PT, R114, 0x70, PT ;  /* 0x000000707200780c */ /* 0x000fe40003f84270 */
[----:B------:R-:W-:-:S02]  /*131d0*/  FSEL R126, R126, -INF , P3 ;  /* 0xff8000007e7e7808 */ /* 0x000fc40001800000 */
[C---:B------:R-:W-:Y:S02]  /*131e0*/  ISETP.GT.AND P3, PT, R23.reuse, 0x9, PT ;  /* 0x000000091700780c */ /* 0x040fe40003f64270 */
[----:B---3--:R-:W-:Y:S02]  /*131f0*/  FSEL R88, R94, -INF , P4 ;  /* 0xff8000005e587808 */ /* 0x008fe40002000000 */
[----:B------:R-:W-:Y:S02]  /*13200*/  ISETP.GT.AND P4, PT, R114, 0x79, PT ;  /* 0x000000797200780c */ /* 0x000fe40003f84270 */
[----:B------:R-:W-:Y:S02]  /*13210*/  FSEL R124, R124, -INF , P3 ;  /* 0xff8000007c7c7808 */ /* 0x000fe40001800000 */
[----:B------:R-:W-:Y:S02]  /*13220*/  ISETP.GT.AND P3, PT, R23, 0x18, PT ;  /* 0x000000181700780c */ /* 0x000fe40003f64270 */
[----:B----4-:R-:W-:-:S02]  /*13230*/  FSEL R100, R110, -INF , P4 ;  /* 0xff8000006e647808 */ /* 0x010fc40002000000 */
[----:B------:R-:W-:Y:S02]  /*13240*/  FSEL R110, R138, -INF , P3 ;  /* 0xff8000008a6e7808 */ /* 0x000fe40001800000 */
[----:B------:R-:W2:Y:S01]  /*13250*/  LDL.LU R138, [R1+0x4] ;  /* 0x00000400018a7983 */ /* 0x000ea20000300800 */
        /* <DEDUP_REMOVED lines=15> */
[----:B------:R-:W0:Y:S03]  /*13350*/  MUFU.TANH R103, R103 ;  /* 0x0000006700677308 */ /* 0x000e260000002400 */
[----:B------:R-:W-:-:S05]  /*13360*/  FMNMX.FTZ R72, R81, R72, !PT ;  /* 0x0000004851487209 */ /* 0x000fca0007810000 */
[----:B------:R-:W1:Y:S01]  /*13370*/  MUFU.TANH R109, R109 ;  /* 0x0000006d006d7308 */ /* 0x000e620000002400 */
[----:B------:R-:W-:-:S04]  /*13380*/  FMNMX.FTZ R72, R76, R72, !PT ;  /* 0x000000484c487209 */ /* 0x000fc80007810000 */
[----:B------:R-:W-:-:S04]  /*13390*/  FMNMX.FTZ R72, R80, R72, !PT ;  /* 0x0000004850487209 */ /* 0x000fc80007810000 */
[----:B------:R-:W-:Y:S02]  /*133a0*/  FMNMX.FTZ R72, R89, R72, !PT ;  /* 0x0000004859487209 */ /* 0x000fe40007810000 */
[C---:B------:R-:W-:Y:S02]  /*133b0*/  ISETP.GT.AND P2, PT, R114.reuse, 0x80, PT ;  /* 0x000000807200780c */ /* 0x040fe40003f44270 */
[----:B------:R-:W-:Y:S01]  /*133c0*/  ISETP.GT.AND P4, PT, R114, 0x88, PT ;  /* 0x000000887200780c */ /* 0x000fe20003f84270 */
[----:B------:R-:W3:Y:S01]  /*133d0*/  MUFU.TANH R157, R157 ;  /* 0x0000009d009d7308 */ /* 0x000ee20000002400 */
[----:B------:R-:W-:Y:S01]  /*133e0*/  FMNMX.FTZ R72, R77, R72, !PT ;  /* 0x000000484d487209 */ /* 0x000fe20007810000 */
[----:B------:R-:W-:Y:S01]  /*133f0*/  IMAD.MOV.U32 R113, RZ, RZ, R146 ;  /* 0x000000ffff717224 */ /* 0x000fe200078e0092 */
[----:B0-----:R-:W-:Y:S02]  /*13400*/  FSEL R94, R103, -INF , P2 ;  /* 0xff800000675e7808 */ /* 0x001fe40001000000 */
[----:B-1----:R-:W-:-:S02]  /*13410*/  FSEL R90, R109, -INF , P4 ;  /* 0xff8000006d5a7808 */ /* 0x002fc40002000000 */
[----:B------:R-:W-:Y:S02]  /*13420*/  ISETP.GT.AND P2, PT, R114, 0x89, PT ;  /* 0x000000897200780c */ /* 0x000fe40003f44270 */
[----:B------:R-:W-:Y:S02]  /*13430*/  ISETP.GT.AND P4, PT, R23, 0x1, PT ;  /* 0x000000011700780c */ /* 0x000fe40003f84270 */
[----:B------:R-:W-:Y:S01]  /*13440*/  FMNMX.FTZ R72, R97, R72, !PT ;  /* 0x0000004861487209 */ /* 0x000fe20007810000 */
[----:B------:R-:W0:Y:S01]  /*13450*/  MUFU.TANH R156, R156 ;  /* 0x0000009c009c7308 */ /* 0x000e220000002400 */
[----:B------:R-:W-:Y:S01]  /*13460*/  FMUL.FTZ R146, R87, UR60 ;  /* 0x0000003c57927c20 */ /* 0x000fe20008410000 */
[----:B------:R-:W-:Y:S02]  /*13470*/  FSEL R98, R86, -INF , P2 ;  /* 0xff80000056627808 */ /* 0x000fe40001000000 */
[----:B------:R-:W-:Y:S02]  /*13480*/  FSEL R87, R113, -INF , P4 ;  /* 0xff80000071577808 */ /* 0x000fe40002000000 */
[----:B------:R-:W-:-:S02]  /*13490*/  FMNMX.FTZ R72, R108, R72, !PT ;  /* 0x000000486c487209 */ /* 0x000fc40007810000 */
[----:B------:R-:W1:Y:S01]  /*134a0*/  MUFU.TANH R155, R155 ;  /* 0x0000009b009b7308 */ /* 0x000e620000002400 */
[C---:B------:R-:W-:Y:S02]  /*134b0*/  ISETP.GT.AND P2, PT, R23.reuse, 0x8, PT ;  /* 0x000000081700780c */ /* 0x040fe40003f44270 */
[----:B------:R-:W-:-:S05]  /*134c0*/  ISETP.GT.AND P4, PT, R23, 0x10, PT ;  /* 0x000000101700780c */ /* 0x000fca0003f84270 */
[----:B------:R-:W4:Y:S01]  /*134d0*/  MUFU.TANH R154, R154 ;  /* 0x0000009a009a7308 */ /* 0x000f220000002400 */
[----:B------:R-:W-:Y:S02]  /*134e0*/  FMNMX.FTZ R72, R96, R72, !PT ;  /* 0x0000004860487209 */ /* 0x000fe40007810000 */
[----:B------:R-:W-:Y:S02]  /*134f0*/  FSEL R123, R123, -INF , P2 ;  /* 0xff8000007b7b7808 */ /* 0x000fe40001000000 */
[----:B------:R-:W-:-:S03]  /*13500*/  FSEL R137, R137, -INF , P4 ;  /* 0xff80000089897808 */ /* 0x000fc60002000000 */
[----:B------:R-:W4:Y:S01]  /*13510*/  MUFU.TANH R153, R153 ;  /* 0x0000009900997308 */ /* 0x000f220000002400 */
[C---:B------:R-:W-:Y:S02]  /*13520*/  ISETP.GT.AND P2, PT, R23.reuse, 0x11, PT ;  /* 0x000000111700780c */ /* 0x040fe40003f44270 */
[----:B------:R-:W-:-:S05]  /*13530*/  ISETP.GT.AND P4, PT, R23, 0x19, PT ;  /* 0x000000191700780c */ /* 0x000fca0003f84270 */
[----:B------:R-:W4:Y:S01]  /*13540*/  MUFU.TANH R152, R152 ;  /* 0x0000009800987308 */ /* 0x000f220000002400 */
[----:B------:R-:W-:-:S07]  /*13550*/  FMNMX.FTZ R72, R21, R72, !PT ;  /* 0x0000004815487209 */ /* 0x000fce0007810000 */
[----:B------:R-:W4:Y:S01]  /*13560*/  MUFU.TANH R151, R151 ;  /* 0x0000009700977308 */ /* 0x000f220000002400 */
[----:B------:R-:W-:Y:S02]  /*13570*/  FSEL R111, R112, -INF , P2 ;  /* 0xff800000706f7808 */ /* 0x000fe40001000000 */
[----:B---3--:R-:W-:Y:S02]  /*13580*/  FSEL R109, R157, -INF , P4 ;  /* 0xff8000009d6d7808 */ /* 0x008fe40002000000 */
[----:B------:R-:W-:-:S03]  /*13590*/  ISETP.GT.AND P2, PT, R23, 0x20, PT ;  /* 0x000000201700780c */ /* 0x000fc60003f44270 */
[----:B------:R-:W3:Y:S01]  /*135a0*/  MUFU.TANH R150, R150 ;  /* 0x0000009600967308 */ /* 0x000ee20000002400 */
[C---:B------:R-:W-:Y:S02]  /*135b0*/  ISETP.GT.AND P3, PT, R23.reuse, 0x21, PT ;  /* 0x000000211700780c */ /* 0x040fe40003f64270 */
[----:B------:R-:W-:-:S05]  /*135c0*/  ISETP.GT.AND P4, PT, R23, 0x28, PT ;  /* 0x000000281700780c */ /* 0x000fca0003f84270 */
[----:B------:R-:W3:Y:S01]  /*135d0*/  MUFU.TANH R149, R149 ;  /* 0x0000009500957308 */ /* 0x000ee20000002400 */
[----:B------:R-:W-:-:S07]  /*135e0*/  FMNMX.FTZ R72, R92, R72, !PT ;  /* 0x000000485c487209 */ /* 0x000fce0007810000 */
[----:B------:R-:W3:Y:S01]  /*135f0*/  MUFU.TANH R148, R148 ;  /* 0x0000009400947308 */ /* 0x000ee20000002400 */
[----:B0-----:R-:W-:Y:S02]  /*13600*/  FSEL R102, R156, -INF , P2 ;  /* 0xff8000009c667808 */ /* 0x001fe40001000000 */
[----:B-1----:R-:W-:Y:S02]  /*13610*/  FSEL R103, R155, -INF , P3 ;  /* 0xff8000009b677808 */ /* 0x002fe40001800000 */
[----:B----4-:R-:W-:-:S03]  /*13620*/  FSEL R104, R154, -INF , P4 ;  /* 0xff8000009a687808 */ /* 0x010fc60002000000 */
[----:B------:R-:W-:Y:S01]  /*13630*/  MUFU.TANH R147, R147 ;  /* 0x0000009300937308 */ /* 0x000fe20000002400 */
[C---:B------:R-:W-:Y:S02]  /*13640*/  ISETP.GT.AND P2, PT, R23.reuse, 0x29, PT ;  /* 0x000000291700780c */ /* 0x040fe40003f44270 */
[C---:B------:R-:W-:Y:S02]  /*13650*/  ISETP.GT.AND P3, PT, R23.reuse, 0x30, PT ;  /* 0x000000301700780c */ /* 0x040fe40003f64270 */
[----:B------:R-:W-:-:S03]  /*13660*/  ISETP.GT.AND P4, PT, R23, 0x31, PT ;  /* 0x000000311700780c */ /* 0x000fc60003f84270 */
[----:B------:R-:W0:Y:S01]  /*13670*/  MUFU.TANH R139, R139 ;  /* 0x0000008b008b7308 */ /* 0x000e220000002400 */
[----:B------:R-:W-:-:S07]  /*13680*/  FMNMX.FTZ R72, R83, R72, !PT ;  /* 0x0000004853487209 */ /* 0x000fce0007810000 */
[----:B------:R-:W1:Y:S01]  /*13690*/  MUFU.TANH R117, R117 ;  /* 0x0000007500757308 */ /* 0x000e620000002400 */
[----:B------:R-:W-:Y:S02]  /*136a0*/  FSEL R105, R153, -INF , P2 ;  /* 0xff80000099697808 */ /* 0x000fe40001000000 */
[----:B------:R-:W-:Y:S02]  /*136b0*/  FSEL R106, R152, -INF , P3 ;  /* 0xff800000986a7808 */ /* 0x000fe40001800000 */
[----:B------:R-:W-:-:S03]  /*136c0*/  FSEL R107, R151, -INF , P4 ;  /* 0xff800000976b7808 */ /* 0x000fc60002000000 */
[----:B------:R-:W-:Y:S01]  /*136d0*/  MUFU.TANH R118, R118 ;  /* 0x0000007600767308 */ /* 0x000fe20000002400 */
[----:B------:R-:W-:Y:S02]  /*136e0*/  FMNMX.FTZ R72, R95, R72, !PT ;  /* 0x000000485f487209 */ /* 0x000fe40007810000 */
[C---:B------:R-:W-:Y:S02]  /*136f0*/  ISETP.GT.AND P2, PT, R23.reuse, 0x38, PT ;  /* 0x000000381700780c */ /* 0x040fe40003f44270 */
[----:B------:R-:W-:-:S03]  /*13700*/  ISETP.GT.AND P3, PT, R23, 0x39, PT ;  /* 0x000000391700780c */ /* 0x000fc60003f64270 */
[----:B------:R-:W4:Y:S01]  /*13710*/  MUFU.TANH R119, R119 ;  /* 0x0000007700777308 */ /* 0x000f220000002400 */
[----:B------:R-:W-:-:S07]  /*13720*/  ISETP.GT.AND P4, PT, R23, 0x40, PT ;  /* 0x000000401700780c */ /* 0x000fce0003f84270 */
[----:B------:R-:W4:Y:S01]  /*13730*/  MUFU.TANH R120, R120 ;  /* 0x0000007800787308 */ /* 0x000f220000002400 */
[----:B------:R-:W-:Y:S02]  /*13740*/  FMNMX.FTZ R72, R82, R72, !PT ;  /* 0x0000004852487209 */ /* 0x000fe40007810000 */
[----:B---3--:R-:W-:Y:S02]  /*13750*/  FSEL R112, R150, -INF , P2 ;  /* 0xff80000096707808 */ /* 0x008fe40001000000 */
[----:B------:R-:W-:-:S03]  /*13760*/  FSEL R113, R149, -INF , P3 ;  /* 0xff80000095717808 */ /* 0x000fc60001800000 */
[----:B------:R-:W3:Y:S01]  /*13770*/  MUFU.TANH R121, R121 ;  /* 0x0000007900797308 */ /* 0x000ee20000002400 */
[----:B------:R-:W-:Y:S02]  /*13780*/  FSEL R114, R148, -INF , P4 ;  /* 0xff80000094727808 */ /* 0x000fe40002000000 */
[C---:B------:R-:W-:Y:S02]  /*13790*/  ISETP.GT.AND P2, PT, R23.reuse, 0x41, PT ;  /* 0x000000411700780c */ /* 0x040fe40003f44270 */
[----:B------:R-:W-:-:S03]  /*137a0*/  ISETP.GT.AND P3, PT, R23, 0x48, PT ;  /* 0x000000481700780c */ /* 0x000fc60003f64270 */
[----:B------:R-:W3:Y:S01]  /*137b0*/  MUFU.TANH R142, R142 ;  /* 0x0000008e008e7308 */ /* 0x000ee20000002400 */
[----:B------:R-:W-:Y:S02]  /*137c0*/  ISETP.GT.AND P4, PT, R23, 0x49, PT ;  /* 0x000000491700780c */ /* 0x000fe40003f84270 */
[----:B------:R-:W-:-:S05]  /*137d0*/  FMNMX.FTZ R72, R88, R72, !PT ;  /* 0x0000004858487209 */ /* 0x000fca0007810000 */
[----:B------:R-:W3:Y:S01]  /*137e0*/  MUFU.TANH R141, R141 ;  /* 0x0000008d008d7308 */ /* 0x000ee20000002400 */
[----:B0-----:R-:W-:Y:S02]  /*137f0*/  FSEL R116, R139, -INF , P3 ;  /* 0xff8000008b747808 */ /* 0x001fe40001800000 */
[----:B-1----:R-:W-:Y:S02]  /*13800*/  FSEL R117, R117, -INF , P4 ;  /* 0xff80000075757808 */ /* 0x002fe40002000000 */
[----:B------:R-:W-:-:S03]  /*13810*/  ISETP.GT.AND P3, PT, R23, 0x51, PT ;  /* 0x000000511700780c */ /* 0x000fc60003f64270 */
[----:B------:R-:W0:Y:S01]  /*13820*/  MUFU.TANH R140, R140 ;  /* 0x0000008c008c7308 */ /* 0x000e220000002400 */
[----:B------:R-:W-:Y:S02]  /*13830*/  ISETP.GT.AND P4, PT, R23, 0x58, PT ;  /* 0x000000581700780c */ /* 0x000fe40003f84270 */
[----:B------:R-:W-:-:S05]  /*13840*/  FMNMX.FTZ R72, R101, R72, !PT ;  /* 0x0000004865487209 */ /* 0x000fca0007810000 */
[----:B------:R-:W1:Y:S01]  /*13850*/  MUFU.TANH R122, R122 ;  /* 0x0000007a007a7308 */ /* 0x000e620000002400 */
[----:B----4-:R-:W-:-:S07]  /*13860*/  FSEL R119, R119, -INF , P3 ;  /* 0xff80000077777808 */ /* 0x010fce0001800000 */
[----:B------:R-:W4:Y:S01]  /*13870*/  MUFU.TANH R143, R143 ;  /* 0x0000008f008f7308 */ /* 0x000f220000002400 */
[----:B------:R-:W-:-:S07]  /*13880*/  FSEL R120, R120, -INF , P4 ;  /* 0xff80000078787808 */ /* 0x000fce0002000000 */
[----:B------:R3:W-:Y:S01]  /*13890*/  MUFU.TANH R145, R115 ;  /* 0x0000007300917308 */ /* 0x0007e20000002400 */
[C---:B------:R-:W-:Y:S02]  /*138a0*/  ISETP.GT.AND P3, PT, R23.reuse, 0x60, PT ;  /* 0x000000601700780c */ /* 0x040fe40003f64270 */
[----:B------:R-:W-:Y:S02]  /*138b0*/  ISETP.GT.AND P4, PT, R23, 0x61, PT ;  /* 0x000000611700780c */ /* 0x000fe40003f84270 */
[----:B---3--:R-:W-:Y:S02]  /*138c0*/  FSEL R115, R147, -INF , P2 ;  /* 0xff80000093737808 */ /* 0x008fe40001000000 */
[----:B------:R-:W-:Y:S01]  /*138d0*/  ISETP.GT.AND P2, PT, R23, 0x50, PT ;  /* 0x000000501700780c */ /* 0x000fe20003f44270 */
[----:B------:R-:W3:Y:S01]  /*138e0*/  MUFU.TANH R144, R144 ;  /* 0x0000009000907308 */ /* 0x000ee20000002400 */
[----:B------:R-:W-:Y:S02]  /*138f0*/  FMNMX.FTZ R72, R93, R72, !PT ;  /* 0x000000485d487209 */ /* 0x000fe40007810000 */
[----:B------:R-:W-:-:S02]  /*13900*/  FSEL R118, R118, -INF , P2 ;  /* 0xff80000076767808 */ /* 0x000fc40001000000 */
[----:B------:R-:W-:-:S03]  /*13910*/  ISETP.GT.AND P2, PT, R23, 0x59, PT ;  /* 0x000000591700780c */ /* 0x000fc60003f44270 */
[----:B------:R-:W2:Y:S01]  /*13920*/  MUFU.TANH R146, R146 ;  /* 0x0000009200927308 */ /* 0x000ea20000002400 */
[----:B------:R-:W-:Y:S02]  /*13930*/  FSEL R121, R121, -INF , P2 ;  /* 0xff80000079797808 */ /* 0x000fe40001000000 */
[----:B------:R-:W-:Y:S02]  /*13940*/  FSEL R142, R142, -INF , P3 ;  /* 0xff8000008e8e7808 */ /* 0x000fe40001800000 */
[----:B------:R-:W-:Y:S02]  /*13950*/  FSEL R141, R141, -INF , P4 ;  /* 0xff8000008d8d7808 */ /* 0x000fe40002000000 */
[----:B------:R-:W-:Y:S02]  /*13960*/  FMNMX.FTZ R72, R100, R72, !PT ;  /* 0x0000004864487209 */ /* 0x000fe40007810000 */
[C---:B------:R-:W-:Y:S02]  /*13970*/  ISETP.GT.AND P2, PT, R23.reuse, 0x68, PT ;  /* 0x000000681700780c */ /* 0x040fe40003f44270 */
[----:B------:R-:W-:-:S02]  /*13980*/  ISETP.GT.AND P3, PT, R23, 0x69, PT ;  /* 0x000000691700780c */ /* 0x000fc40003f64270 */
[----:B------:R-:W-:Y:S02]  /*13990*/  ISETP.GT.AND P4, PT, R23, 0x70, PT ;  /* 0x000000701700780c */ /* 0x000fe40003f84270 */
[----:B------:R-:W-:Y:S02]  /*139a0*/  FMNMX.FTZ R72, R94, R72, !PT ;  /* 0x000000485e487209 */ /* 0x000fe40007810000 */
[----:B0-----:R-:W-:Y:S02]  /*139b0*/  FSEL R140, R140, -INF , P2 ;  /* 0xff8000008c8c7808 */ /* 0x001fe40001000000 */
[----:B-1----:R-:W-:Y:S02]  /*139c0*/  FSEL R122, R122, -INF , P3 ;  /* 0xff8000007a7a7808 */ /* 0x002fe40001800000 */
[----:B----4-:R-:W-:Y:S02]  /*139d0*/  FSEL R143, R143, -INF , P4 ;  /* 0xff8000008f8f7808 */ /* 0x010fe40002000000 */
[----:B------:R-:W-:-:S02]  /*139e0*/  ISETP.GT.AND P2, PT, R23, 0x71, PT ;  /* 0x000000711700780c */ /* 0x000fc40003f44270 */
[C---:B------:R-:W-:Y:S02]  /*139f0*/  ISETP.GT.AND P3, PT, R23.reuse, 0x78, PT ;  /* 0x000000781700780c */ /* 0x040fe40003f64270 */
[----:B------:R-:W-:Y:S02]  /*13a00*/  ISETP.GT.AND P4, PT, R23, 0x79, PT ;  /* 0x000000791700780c */ /* 0x000fe40003f84270 */
[----:B------:R-:W-:Y:S02]  /*13a10*/  FMNMX.FTZ R72, R99, R72, !PT ;  /* 0x0000004863487209 */ /* 0x000fe40007810000 */
[----:B---3--:R-:W-:Y:S02]  /*13a20*/  FSEL R144, R144, -INF , P2 ;  /* 0xff80000090907808 */ /* 0x008fe40001000000 */
[----:B------:R-:W-:Y:S02]  /*13a30*/  FSEL R145, R145, -INF , P3 ;  /* 0xff80000091917808 */ /* 0x000fe40001800000 */
[----:B--2---:R-:W-:-:S02]  /*13a40*/  FSEL R146, R146, -INF , P4 ;  /* 0xff80000092927808 */ /* 0x004fc40002000000 */
[C---:B------:R-:W-:Y:S02]  /*13a50*/  ISETP.GT.AND P2, PT, R23.reuse, 0x80, PT ;  /* 0x000000801700780c */ /* 0x040fe40003f44270 */
[C---:B------:R-:W-:Y:S02]  /*13a60*/  ISETP.GT.AND P3, PT, R23.reuse, 0x81, PT ;  /* 0x000000811700780c */ /* 0x040fe40003f64270 */
[C---:B------:R-:W-:Y:S02]  /*13a70*/  ISETP.GT.AND P4, PT, R23.reuse, 0x88, PT ;  /* 0x000000881700780c */ /* 0x040fe40003f84270 */
[----:B------:R-:W-:Y:S02]  /*13a80*/  ISETP.GT.AND P5, PT, R23, 0x89, PT ;  /* 0x000000891700780c */ /* 0x000fe40003fa4270 */
        /* <DEDUP_REMOVED lines=9> */
[----:B------:R-:W-:-:S04]  /*13b20*/  IMAD.U32 R72, RZ, RZ, UR4 ;  /* 0x00000004ff487e24 */ /* 0x000fc8000f8e00ff */
[----:B------:R-:W-:Y:S01]  /*13b30*/  FMUL.FTZ R86, R23, R72 ;  /* 0x0000004817567220 */ /* 0x000fe20000410000 */
[----:B------:R-:W-:-:S04]  /*13b40*/  FMUL.FTZ R74, R74, UR60 ;  /* 0x0000003c4a4a7c20 */ /* 0x000fc80008410000 */
[----:B------:R-:W-:Y:S01]  /*13b50*/  FSEL R86, R86, RZ, P6 ;  /* 0x000000ff56567208 */ /* 0x000fe20003000000 */
[----:B------:R-:W-:-:S04]  /*13b60*/  FMUL.FTZ R14, R14, R72 ;  /* 0x000000480e0e7220 */ /* 0x000fc80000410000 */
[-CC-:B------:R-:W-:Y:S01]  /*13b70*/  FFMA.FTZ R91, R91, R72.reuse, -R86.reuse ;  /* 0x000000485b5b7223 */ /* 0x180fe20000010856 */
[----:B------:R-:W0:Y:S08]  /*13b80*/  MUFU.TANH R74, R74 ;  /* 0x0000004a004a7308 */ /* 0x000e300000002400 */
[----:B------:R-:W-:Y:S08]  /*13b90*/  MUFU.EX2 R91, R91 ;  /* 0x0000005b005b7308 */ /* 0x000ff00000000800 */
[----:B------:R-:W1:Y:S01]  /*13ba0*/  MUFU.EX2 R14, R14 ;  /* 0x0000000e000e7308 */ /* 0x000e620000000800 */
[----:B0-----:R-:W-:Y:S01]  /*13bb0*/  FSEL R147, R74, -INF , P2 ;  /* 0xff8000004a937808 */ /* 0x001fe20001000000 */
        /* <DEDUP_REMOVED lines=35> */
[----:B-1----:R-:W-:-:S02]  /*13df0*/  FFMA.FTZ R86, R14, R138, R91 ;  /* 0x0000008a0e567223 */ /* 0x002fc4000001005b */
[----:B------:R-:W2:Y:S01]  /*13e00*/  LDL R138, [R1+0x7c] ;  /* 0x00007c00018a7983 */ /* 0x000ea20000100800 */
[----:B------:R-:W0:Y:S08]  /*13e10*/  MUFU.EX2 R84, R84 ;  /* 0x0000005400547308 */ /* 0x000e300000000800 */
[----:B------:R-:W1:Y:S08]  /*13e20*/  MUFU.EX2 R73, R73 ;  /* 0x0000004900497308 */ /* 0x000e700000000800 */
[----:B------:R-:W3:Y:S01]  /*13e30*/  MUFU.EX2 R85, R85 ;  /* 0x0000005500557308 */ /* 0x000ee20000000800 */
[C---:B0-----:R-:W-:Y:S01]  /*13e40*/  FADD.FTZ R86, R84.reuse, R86 ;  /* 0x0000005654567221 */ /* 0x041fe20000010000 */
[----:B------:R-:W-:-:S03]  /*13e50*/  F2FP.F16.F32.PACK_AB R84, R84, R91 ;  /* 0x0000005b5454723e */ /* 0x000fc600000000ff */
[----:B-1----:R-:W-:-:S04]  /*13e60*/  FADD.FTZ R86, R73, R86 ;  /* 0x0000005649567221 */ /* 0x002fc80000010000 */
[C---:B---3--:R-:W-:Y:S01]  /*13e70*/  FADD.FTZ R91, R85.reuse, R86 ;  /* 0x00000056555b7221 */ /* 0x048fe20000010000 */
[----:B------:R-:W-:Y:S02]  /*13e80*/  F2FP.F16.F32.PACK_AB R86, R85, R73 ;  /* 0x000000495556723e */ /* 0x000fe400000000ff */
        /* <DEDUP_REMOVED lines=30> */
[----:B------:R-:W0:Y:S01]  /*14070*/  MUFU.TANH R148, R148 ;  /* 0x0000009400947308 */ /* 0x000e220000002400 */
[----:B------:R-:W-:Y:S02]  /*14080*/  FMUL.FTZ R150, R79, UR60 ;  /* 0x0000003c4f967c20 */ /* 0x000fe40008410000 */
[----:B------:R-:W-:-:S04]  /*14090*/  FMNMX.FTZ R73, R143, R73, !PT ;  /* 0x000000498f497209 */ /* 0x000fc80007810000 */
[----:B------:R-:W-:Y:S01]  /*140a0*/  FMNMX.FTZ R73, R144, R73, !PT ;  /* 0x0000004990497209 */ /* 0x000fe20007810000 */
[----:B------:R-:W1:Y:S03]  /*140b0*/  MUFU.TANH R149, R149 ;  /* 0x0000009500957308 */ /* 0x000e660000002400 */
[----:B------:R-:W-:-:S05]  /*140c0*/  FMNMX.FTZ R73, R145, R73, !PT ;  /* 0x0000004991497209 */ /* 0x000fca0007810000 */
[----:B------:R-:W3:Y:S01]  /*140d0*/  MUFU.TANH R150, R150 ;  /* 0x0000009600967308 */ /* 0x000ee20000002400 */
[----:B------:R-:W-:Y:S02]  /*140e0*/  FMNMX.FTZ R73, R146, R73, !PT ;  /* 0x0000004992497209 */ /* 0x000fe40007810000 */
[----:B0-----:R-:W-:Y:S02]  /*140f0*/  FSEL R148, R148, -INF , P3 ;  /* 0xff80000094947808 */ /* 0x001fe40001800000 */
[----:B------:R-:W-:Y:S02]  /*14100*/  FMNMX.FTZ R73, R147, R73, !PT ;  /* 0x0000004993497209 */ /* 0x000fe40007810000 */
[----:B-1----:R-:W-:Y:S02]  /*14110*/  FSEL R149, R149, -INF , P4 ;  /* 0xff80000095957808 */ /* 0x002fe40002000000 */
[----:B------:R-:W-:-:S04]  /*14120*/  FMNMX.FTZ R73, R148, R73, !PT ;  /* 0x0000004994497209 */ /* 0x000fc80007810000 */
[----:B------:R-:W-:Y:S02]  /*14130*/  FMNMX.FTZ R73, R149, R73, !PT ;  /* 0x0000004995497209 */ /* 0x000fe40007810000 */
[----:B---3--:R-:W-:-:S04]  /*14140*/  FSEL R150, R150, -INF , P5 ;  /* 0xff80000096967808 */ /* 0x008fc80002800000 */
[----:B------:R-:W-:-:S05]  /*14150*/  FMNMX.FTZ R73, R150, R73, !PT ;  /* 0x0000004996497209 */ /* 0x000fca0007810000 */
[----:B------:R-:W0:Y:S02]  /*14160*/  SHFL.BFLY PT, R75, R73, 0x2, 0x1f ;  /* 0x0c401f00494b7f89 */ /* 0x000e2400000e0000 */
[----:B0-----:R-:W-:-:S05]  /*14170*/  FMNMX.FTZ R73, R73, R75, !PT ;  /* 0x0000004b49497209 */ /* 0x001fca0007810000 */
[----:B------:R-:W0:Y:S02]  /*14180*/  SHFL.BFLY PT, R75, R73, 0x1, 0x1f ;  /* 0x0c201f00494b7f89 */ /* 0x000e2400000e0000 */
[----:B0-----:R-:W-:-:S04]  /*14190*/  FMNMX.FTZ R73, R73, R75, !PT ;  /* 0x0000004b49497209 */ /* 0x001fc80007810000 */
[C---:B------:R-:W-:Y:S01]  /*141a0*/  FSETP.NEU.FTZ.AND P2, PT, R73.reuse, -INF , PT ;  /* 0xff8000004900780b */ /* 0x040fe20003f5d000 */
[----:B------:R-:W-:-:S03]  /*141b0*/  FMUL.FTZ R108, R73, R72 ;  /* 0x00000048496c7220 */ /* 0x000fc60000410000 */
[----:B------:R-:W-:Y:S02]  /*141c0*/  FSEL R85, R73, RZ, P2 ;  /* 0x000000ff49557208 */ /* 0x000fe40001000000 */
[----:B------:R-:W-:-:S03]  /*141d0*/  FSEL R108, R108, RZ, P2 ;  /* 0x000000ff6c6c7208 */ /* 0x000fc60001000000 */
[----:B------:R-:W-:Y:S02]  /*141e0*/  FADD.FTZ R85, -R85, R0 ;  /* 0x0000000055557221 */ /* 0x000fe40000010100 */
        /* <DEDUP_REMOVED lines=36> */
[----:B------:R-:W-:Y:S01]  /*14430*/  WARPGROUP.ARRIVE ;  /* 0x00000000000079c5 */ /* 0x000fe20000000000 */
[----:B------:R-:W3:Y:S01]  /*14440*/  LDL.LU R137, [R1+0x34] ;  /* 0x0000340001897983 */ /* 0x000ee20000300800 */
[----:B--2---:R-:W-:-:S05]  /*14450*/  LOP3.LUT R108, R138, 0x10000, RZ, 0xfc, !PT ;  /* 0x000100008a6c7812 */ /* 0x004fca00078efcff */
        /* <DEDUP_REMOVED lines=10> */
[C---:B------:R-:W-:Y:S01]  /*14500*/  VIADD R110, R108.reuse, 0x900 ;  /* 0x000009006c6e7836 */ /* 0x040fe20000000000 */
[----:B------:R-:W-:-:S04]  /*14510*/  R2UR UR4, R108 ;  /* 0x000000006c0472ca */ /* 0x000fc800000e0000 */
[----:B------:R-:W-:Y:S01]  /*14520*/  R2UR UR28, R110 ;  /* 0x000000006e1c72ca */ /* 0x000fe200000e0000 */
[C---:B------:R-:W-:Y:S02]  /*14530*/  VIADD R110, R108.reuse, 0xa80 ;  /* 0x00000a806c6e7836 */ /* 0x040fe40000000000 */
[----:B------:R-:W-:-:S05]  /*14540*/  VIADD R108, R108, 0xc00 ;  /* 0x00000c006c6c7836 */ /* 0x000fca0000000000 */
[----:B------:R-:W-:Y:S01]  /*14550*/  R2UR UR36, R108 ;  /* 0x000000006c2472ca */ /* 0x000fe200000e0000 */
[----:B------:R-:W-:-:S05]  /*14560*/  VIADD R108, R16, 0x200 ;  /* 0x00000200106c7836 */ /* 0x000fca0000000000 */
[----:B------:R-:W-:Y:S01]  /*14570*/  SHF.R.U32.HI R108, RZ, 0x4, R108 ;  /* 0x00000004ff6c7819 */ /* 0x000fe2000001166c */
[----:B------:R-:W-:-:S03]  /*14580*/  IMAD.MOV.U32 R109, RZ, RZ, -0x3ffffff0 ;  /* 0xc0000010ff6d7424 */ /* 0x000fc600078e00ff */
[----:B------:R-:W-:-:S04]  /*14590*/  LOP3.LUT R108, R108, 0x3fff, RZ, 0xc0, !PT ;  /* 0x00003fff6c6c7812 */ /* 0x000fc800078ec0ff */
[----:B------:R-:W-:Y:S02]  /*145a0*/  LOP3.LUT R108, R108, 0x2400000, RZ, 0xfc, !PT ;  /* 0x024000006c6c7812 */ /* 0x000fe400078efcff */
[C---:B------:R-:W-:Y:S02]  /*145b0*/  R2UR UR5, R109.reuse ;  /* 0x000000006d0572ca */ /* 0x040fe400000e0000 */
[----:B------:R-:W-:Y:S01]  /*145c0*/  R2UR UR37, R109 ;  /* 0x000000006d2572ca */ /* 0x000fe200000e0000 */
[----:B------:R-:W-:Y:S02]  /*145d0*/  IMAD R108, R20, 0x6c0, R108 ;  /* 0x000006c0146c7824 */ /* 0x000fe400078e026c */
[----:B------:R-:W-:-:S03]  /*145e0*/  IMAD.MOV.U32 R109, RZ, RZ, -0x7fffffe0 ;  /* 0x80000020ff6d7424 */ /* 0x000fc600078e00ff */
[----:B------:R-:W-:Y:S02]  /*145f0*/  R2UR UR6, R108 ;  /* 0x000000006c0672ca */ /* 0x000fe400000e0000 */
[----:B------:R-:W-:-:S13]  /*14600*/  R2UR UR7, R109 ;  /* 0x000000006d0772ca */ /* 0x000fda00000e0000 */
[----:B------:R-:W-:Y:S01]  /*14610*/  HGMMA.64x96x16.F32 R24, gdesc[UR4].tnspB, R24, gsb0 ;  /* 0x41600000041879f0 */ /* 0x000fe20008000818 */
[----:B------:R-:W-:Y:S01]  /*14620*/  IMAD.MOV.U32 R111, RZ, RZ, -0x3ffffff0 ;  /* 0xc0000010ff6f7424 */ /* 0x000fe200078e00ff */
[----:B------:R-:W-:Y:S01]  /*14630*/  R2UR UR32, R110 ;  /* 0x000000006e2072ca */ /* 0x000fe200000e0000 */
[----:B------:R-:W-:-:S03]  /*14640*/  VIADD R110, R108, 0x40 ;  /* 0x000000406c6e7836 */ /* 0x000fc60000000000 */
[C---:B------:R-:W-:Y:S02]  /*14650*/  R2UR UR9, R111.reuse ;  /* 0x000000006f0972ca */ /* 0x040fe400000e0000 */
[C---:B------:R-:W-:Y:S02]  /*14660*/  R2UR UR13, R111.reuse ;  /* 0x000000006f0d72ca */ /* 0x040fe400000e0000 */
[C---:B------:R-:W-:Y:S02]  /*14670*/  R2UR UR17, R111.reuse ;  /* 0x000000006f1172ca */ /* 0x040fe400000e0000 */
[C---:B------:R-:W-:Y:S02]  /*14680*/  R2UR UR21, R111.reuse ;  /* 0x000000006f1572ca */ /* 0x040fe400000e0000 */
[C---:B------:R-:W-:Y:S02]  /*14690*/  R2UR UR25, R111.reuse ;  /* 0x000000006f1972ca */ /* 0x040fe400000e0000 */
[----:B------:R-:W-:-:S02]  /*146a0*/  R2UR UR29, R111 ;  /* 0x000000006f1d72ca */ /* 0x000fc400000e0000 */
[----:B------:R-:W-:Y:S01]  /*146b0*/  R2UR UR33, R111 ;  /* 0x000000006f2172ca */ /* 0x000fe200000e0000 */
[----:B------:R-:W-:Y:S01]  /*146c0*/  IMAD.MOV.U32 R111, RZ, RZ, -0x7fffffe0 ;  /* 0x80000020ff6f7424 */ /* 0x000fe200078e00ff */
[----:B------:R-:W-:-:S04]  /*146d0*/  R2UR UR10, R110 ;  /* 0x000000006e0a72ca */ /* 0x000fc800000e0000 */
[----:B------:R-:W-:Y:S01]  /*146e0*/  R2UR UR11, R111 ;  /* 0x000000006f0b72ca */ /* 0x000fe200000e0000 */
[----:B------:R-:W-:Y:S02]  /*146f0*/  WARPGROUP.DEPBAR.LE gsb0, 0x0 ;  /* 0x00008000000079c5 */ /* 0x000fe40000010000 */
[----:B------:R-:W-:-:S10]  /*14700*/  WARPGROUP.ARRIVE ;  /* 0x00000000000079c5 */ /* 0x000fd40000000000 */
[----:B------:R-:W-:Y:S01]  /*14710*/  HGMMA.64x96x16.F32 R24, gdesc[UR8].tnspB, R24, gsb0 ;  /* 0x41600000081879f0 */ /* 0x000fe20008000818 */
[----:B------:R-:W-:Y:S02]  /*14720*/  VIADD R110, R108, 0x80 ;  /* 0x000000806c6e7836 */ /* 0x000fe40000000000 */
[----:B------:R-:W-:-:S03]  /*14730*/  IMAD.MOV.U32 R111, RZ, RZ, -0x7fffffe0 ;  /* 0x80000020ff6f7424 */ /* 0x000fc600078e00ff */
[----:B------:R-:W-:Y:S02]  /*14740*/  R2UR UR14, R110 ;  /* 0x000000006e0e72ca */ /* 0x000fe400000e0000 */
[----:B------:R-:W-:Y:S01]  /*14750*/  R2UR UR15, R111 ;  /* 0x000000006f0f72ca */ /* 0x000fe200000e0000 */
[----:B------:R-:W-:Y:S02]  /*14760*/  VIADD R110, R108, 0xc0 ;  /* 0x000000c06c6e7836 */ /* 0x000fe40000000000 */
[----:B------:R-:W-:Y:S01]  /*14770*/  IMAD.MOV.U32 R111, RZ, RZ, -0x7fffffe0 ;  /* 0x80000020ff6f7424 */ /* 0x000fe200078e00ff */
[----:B------:R-:W-:Y:S02]  /*14780*/  WARPGROUP.DEPBAR.LE gsb0, 0x0 ;  /* 0x00008000000079c5 */ /* 0x000fe40000010000 */
[----:B------:R-:W-:-:S07]  /*14790*/  WARPGROUP.ARRIVE ;  /* 0x00000000000079c5 */ /* 0x000fce0000000000 */
[----:B------:R-:W-:Y:S01]  /*147a0*/  HGMMA.64x96x16.F32 R24, gdesc[UR12].tnspB, R24, gsb0 ;  /* 0x416000000c1879f0 */ /* 0x000fe20008000818 */
[----:B------:R-:W-:Y:S02]  /*147b0*/  R2UR UR18, R110 ;  /* 0x000000006e1272ca */ /* 0x000fe400000e0000 */
[----:B------:R-:W-:Y:S01]  /*147c0*/  R2UR UR19, R111 ;  /* 0x000000006f1372ca */ /* 0x000fe200000e0000 */
[----:B------:R-:W-:Y:S02]  /*147d0*/  VIADD R110, R108, 0x100 ;  /* 0x000001006c6e7836 */ /* 0x000fe40000000000 */
[----:B------:R-:W-:-:S03]  /*147e0*/  IMAD.MOV.U32 R111, RZ, RZ, -0x7fffffe0 ;  /* 0x80000020ff6f7424 */ /* 0x000fc600078e00ff */
[----:B------:R-:W-:Y:S01]  /*147f0*/  R2UR UR22, R110 ;  /* 0x000000006e1672ca */ /* 0x000fe200000e0000 */
[----:B------:R-:W-:Y:S02]  /*14800*/  WARPGROUP.DEPBAR.LE gsb0, 0x0 ;  /* 0x00008000000079c5 */ /* 0x000fe40000010000 */
[----:B------:R-:W-:-:S06]  /*14810*/  WARPGROUP.ARRIVE ;  /* 0x00000000000079c5 */ /* 0x000fcc0000000000 */
        /* <DEDUP_REMOVED lines=30> */
[----:B------:R-:W-:Y:S01]  /*14a00*/  FMUL.FTZ R85, R85, R72 ;  /* 0x0000004855557220 */ /* 0x000fe20000410000 */
[----:B------:R-:W-:Y:S08]  /*14a10*/  MUFU.EX2 R126, R126 ;  /* 0x0000007e007e7308 */ /* 0x000ff00000000800 */
[----:B------:R-:W3:Y:S08]  /*14a20*/  MUFU.EX2 R108, R85 ;  /* 0x00000055006c7308 */ /* 0x000ef00000000800 */
[----:B------:R-:W0:Y:S08]  /*14a30*/  MUFU.EX2 R87, R87 ;  /* 0x0000005700577308 */ /* 0x000e300000000800 */
[----:B------:R-:W1:Y:S01]  /*14a40*/  MUFU.EX2 R123, R123 ;  /* 0x0000007b007b7308 */ /* 0x000e620000000800 */
[----:B------:R-:W2:Y:S07]  /*14a50*/  S2R R155, SR_TID.X ;  /* 0x00000000009b7919 */ /* 0x000eae0000002100 */
[----:B------:R-:W4:Y:S01]  /*14a60*/  MUFU.EX2 R136, R136 ;  /* 0x0000008800887308 */ /* 0x000f220000000800 */
[----:B---3--:R-:W-:-:S07]  /*14a70*/  FFMA.FTZ R109, R108, R137, R126 ;  /* 0x000000896c6d7223 */ /* 0x008fce000001007e */
[----:B------:R-:W3:Y:S08]  /*14a80*/  MUFU.EX2 R124, R124 ;  /* 0x0000007c007c7308 */ /* 0x000ef00000000800 */
[----:B------:R-:W2:Y:S01]  /*14a90*/  MUFU.EX2 R135, R135 ;  /* 0x0000008700877308 */ /* 0x000ea20000000800 */
[----:B------:R-:W-:Y:S02]  /*14aa0*/  WARPGROUP.DEPBAR.LE gsb0, 0x0 ;  /* 0x00008000000079c5 */ /* 0x000fe40000010000 */
[----:B------:R-:W-:-:S06]  /*14ab0*/  WARPGROUP.ARRIVE ;  /* 0x00000000000079c5 */ /* 0x000fcc0000000000 */
[----:B------:R-:W-:Y:S01]  /*14ac0*/  HGMMA.64x96x16.F32 R24, gdesc[UR36].tnspB, R24, gsb0 ;  /* 0x41600000241879f0 */ /* 0x000fe20008000818 */
[----:B------:R-:W2:Y:S01]  /*14ad0*/  MUFU.EX2 R0, R0 ;  /* 0x0000000000007308 */ /* 0x000ea20000000800 */
[----:B0-----:R-:W-:-:S07]  /*14ae0*/  FADD.FTZ R109, R87, R109 ;  /* 0x0000006d576d7221 */ /* 0x001fce0000010000 */
[----:B------:R-:W0:Y:S01]  /*14af0*/  MUFU.EX2 R134, R134 ;  /* 0x0000008600867308 */ /* 0x000e220000000800 */
[----:B------:R-:W-:Y:S02]  /*14b00*/  @!P0 IMAD R110, R20, 0x8, R16 ;  /* 0x00000008146e8824 */ /* 0x000fe400078e0210 */
[----:B-1----:R-:W-:-:S05]  /*14b10*/  FADD.FTZ R20, R123, R109 ;  /* 0x0000006d7b147221 */ /* 0x002fca0000010000 */
[----:B------:R-:W1:Y:S01]  /*14b20*/  MUFU.EX2 R75, R75 ;  /* 0x0000004b004b7308 */ /* 0x000e620000000800 */
[----:B----4-:R-:W-:-:S07]  /*14b30*/  FADD.FTZ R91, R136, R91 ;  /* 0x0000005b885b7221 */ /* 0x010fce0000010000 */
[----:B------:R-:W4:Y:S01]  /*14b40*/  MUFU.EX2 R133, R133 ;  /* 0x0000008500857308 */ /* 0x000f220000000800 */
[----:B---3--:R-:W-:Y:S01]  /*14b50*/  FADD.FTZ R20, R124, R20 ;  /* 0x000000147c147221 */ /* 0x008fe20000010000 */
[----:B--2---:R-:W-:-:S06]  /*14b60*/  FADD.FTZ R91, R135, R91 ;  /* 0x0000005b875b7221 */ /* 0x004fcc0000010000 */
[----:B------:R-:W2:Y:S08]  /*14b70*/  MUFU.EX2 R78, R78 ;  /* 0x0000004e004e7308 */ /* 0x000eb00000000800 */
[----:B------:R-:W3:Y:S01]  /*14b80*/  MUFU.EX2 R132, R132 ;  /* 0x0000008400847308 */ /* 0x000ee20000000800 */
[----:B------:R-:W-:Y:S01]  /*14b90*/  FADD.FTZ R20, R0, R20 ;  /* 0x0000001400147221 */ /* 0x000fe20000010000 */
[----:B0-----:R-:W-:-:S06]  /*14ba0*/  FADD.FTZ R91, R134, R91 ;  /* 0x0000005b865b7221 */ /* 0x001fcc0000010000 */
[----:B------:R-:W0:Y:S08]  /*14bb0*/  MUFU.EX2 R79, R79 ;  /* 0x0000004f004f7308 */ /* 0x000e300000000800 */
[----:B------:R-:W0:Y:S01]  /*14bc0*/  MUFU.EX2 R131, R131 ;  /* 0x0000008300837308 */ /* 0x000e220000000800 */
[----:B-1----:R-:W-:Y:S01]  /*14bd0*/  FADD.FTZ R20, R75, R20 ;  /* 0x000000144b147221 */ /* 0x002fe20000010000 */
[----:B----4-:R-:W-:-:S06]  /*14be0*/  FADD.FTZ R91, R133, R91 ;  /* 0x0000005b855b7221 */ /* 0x010fcc0000010000 */
[----:B------:R-:W1:Y:S01]  /*14bf0*/  MUFU.EX2 R102, R102 ;  /* 0x0000006600667308 */ /* 0x000e620000000800 */
[----:B------:R-:W-:-:S07]  /*14c00*/  F2FP.F16.F32.PACK_AB R137, R75, R0 ;  /* 0x000000004b89723e */ /* 0x000fce00000000ff */
[----:B------:R-:W4:Y:S01]  /*14c10*/  MUFU.EX2 R130, R130 ;  /* 0x0000008200827308 */ /* 0x000f220000000800 */
[----:B--2---:R-:W-:Y:S01]  /*14c20*/  FADD.FTZ R0, R78, R20 ;  /* 0x000000144e007221 */ /* 0x004fe20000010000 */
[----:B---3--:R-:W-:-:S06]  /*14c30*/  FADD.FTZ R91, R132, R91 ;  /* 0x0000005b845b7221 */ /* 0x008fcc0000010000 */
[----:B------:R-:W2:Y:S08]  /*14c40*/  MUFU.EX2 R103, R103 ;  /* 0x0000006700677308 */ /* 0x000eb00000000800 */
[----:B------:R-:W3:Y:S01]  /*14c50*/  MUFU.EX2 R129, R129 ;  /* 0x0000008100817308 */ /* 0x000ee20000000800 */
[----:B0-----:R-:W-:Y:S01]  /*14c60*/  FADD.FTZ R0, R79, R0 ;  /* 0x000000004f007221 */ /* 0x001fe20000010000 */
[----:B------:R-:W-:-:S06]  /*14c70*/  FADD.FTZ R91, R131, R91 ;  /* 0x0000005b835b7221 */ /* 0x000fcc0000010000 */
[----:B------:R-:W0:Y:S01]  /*14c80*/  MUFU.EX2 R104, R104 ;  /* 0x0000006800687308 */ /* 0x000e220000000800 */
[----:B------:R-:W-:-:S07]  /*14c90*/  SHF.R.U32.HI R138, RZ, 0x7, R155 ;  /* 0x00000007ff8a7819 */ /* 0x000fce000001169b */
[----:B------:R-:W0:Y:S01]  /*14ca0*/  MUFU.EX2 R128, R128 ;  /* 0x0000008000807308 */ /* 0x000e220000000800 */
[----:B-1----:R-:W-:Y:S01]  /*14cb0*/  FADD.FTZ R0, R102, R0 ;  /* 0x0000000066007221 */ /* 0x002fe20000010000 */
[----:B----4-:R-:W-:-:S06]  /*14cc0*/  FADD.FTZ R20, R130, R91 ;  /* 0x0000005b82147221 */ /* 0x010fcc0000010000 */
[----:B------:R-:W1:Y:S08]  /*14cd0*/  MUFU.EX2 R105, R105 ;  /* 0x0000006900697308 */ /* 0x000e700000000800 */
[----:B------:R-:W4:Y:S01]  /*14ce0*/  MUFU.EX2 R127, R127 ;  /* 0x0000007f007f7308 */ /* 0x000f220000000800 */
[----:B------:R-:W-:Y:S02]  /*14cf0*/  VIADD R85, R138, 0x9 ;  /* 0x000000098a557836 */ /* 0x000fe40000000000 */
[----:B--2---:R-:W-:-:S05]  /*14d00*/  FADD.FTZ R0, R103, R0 ;  /* 0x0000000067007221 */ /* 0x004fca0000010000 */
[----:B------:R-:W2:Y:S01]  /*14d10*/  MUFU.EX2 R106, R106 ;  /* 0x0000006a006a7308 */ /* 0x000ea20000000800 */
[----:B------:R-:W-:Y:S01]  /*14d20*/  ISETP.GE.U32.AND P2, PT, R155, 0x180, PT ;  /* 0x000001809b00780c */ /* 0x000fe20003f46070 */
[----:B---3--:R-:W-:-:S06]  /*14d30*/  FADD.FTZ R20, R129, R20 ;  /* 0x0000001481147221 */ /* 0x008fcc0000010000 */
[----:B------:R-:W3:Y:S01]  /*14d40*/  MUFU.EX2 R125, R125 ;  /* 0x0000007d007d7308 */ /* 0x000ee20000000800 */
[----:B------:R-:W-:Y:S02]  /*14d50*/  @!P0 IMAD R111, R19, 0x8, R16 ;  /* 0x00000008136f8824 */ /* 0x000fe400078e0210 */
[----:B0-----:R-:W-:-:S05]  /*14d60*/  FADD.FTZ R0, R104, R0 ;  /* 0x0000000068007221 */ /* 0x001fca0000010000 */
[----:B------:R-:W0:Y:S01]  /*14d70*/  MUFU.EX2 R107, R107 ;  /* 0x0000006b006b7308 */ /* 0x000e220000000800 */
[----:B------:R-:W-:Y:S01]  /*14d80*/  SEL R85, R85, 0x9, !P2 ;  /* 0x0000000955557807 */ /* 0x000fe20005000000 */
[----:B------:R-:W-:-:S06]  /*14d90*/  FADD.FTZ R20, R128, R20 ;  /* 0x0000001480147221 */ /* 0x000fcc0000010000 */
[----:B------:R-:W0:Y:S01]  /*14da0*/  MUFU.EX2 R81, R81 ;  /* 0x0000005100517308 */ /* 0x000e220000000800 */
[----:B------:R-:W-:Y:S02]  /*14db0*/  @!P0 VIADD R111, R111, 0x31c40 ;  /* 0x00031c406f6f8836 */ /* 0x000fe40000000000 */
[----:B-1----:R-:W-:Y:S01]  /*14dc0*/  FADD.FTZ R0, R105, R0 ;  /* 0x0000000069007221 */ /* 0x002fe20000010000 */
[----:B------:R-:W-:-:S04]  /*14dd0*/  @!P0 VIADD R110, R110, 0x31c60 ;  /* 0x00031c606e6e8836 */ /* 0x000fc80000000000 */
[----:B------:R-:W1:Y:S01]  /*14de0*/  MUFU.EX2 R112, R112 ;  /* 0x0000007000707308 */ /* 0x000e620000000800 */
[----:B------:R-:W-:Y:S02]  /*14df0*/  WARPGROUP.DEPBAR.LE gsb0, 0x0 ;  /* 0x00008000000079c5 */ /* 0x000fe40000010000 */
[----:B----4-:R-:W-:Y:S01]  /*14e00*/  FADD.FTZ R20, R127, R20 ;  /* 0x000000147f147221 */ /* 0x010fe20000010000 */
[----:B------:R4:W-:Y:S06]  /*14e10*/  BAR.ARV R85, 0x100 ;  /* 0x000400550000751d */ /* 0x0009ec0000002000 */
[----:B------:R-:W1:Y:S01]  /*14e20*/  MUFU.EX2 R76, R76 ;  /* 0x0000004c004c7308 */ /* 0x000e620000000800 */
[----:B------:R-:W-:Y:S01]  /*14e30*/  @!P0 PRMT R111, RZ, 0x654, R111 ;  /* 0x00000654ff6f8816 */ /* 0x000fe2000000006f */
[----:B--2---:R-:W-:Y:S01]  /*14e40*/  FADD.FTZ R0, R106, R0 ;  /* 0x000000006a007221 */ /* 0x004fe20000010000 */
[----:B----4-:R-:W-:-:S05]  /*14e50*/  F2FP.F16.F32.PACK_AB R85, R87, R126 ;  /* 0x0000007e5755723e */ /* 0x010fca00000000ff */
[----:B------:R-:W2:Y:S01]  /*14e60*/  MUFU.EX2 R113, R113 ;  /* 0x0000007100717308 */ /* 0x000ea20000000800 */
[----:B------:R-:W-:Y:S01]  /*14e70*/  @!P0 PRMT R110, RZ, 0x654, R110 ;  /* 0x00000654ff6e8816 */ /* 0x000fe2000000006e */
[----:B---3--:R-:W-:Y:S01]  /*14e80*/  FADD.FTZ R20, R125, R20 ;  /* 0x000000147d147221 */ /* 0x008fe20000010000 */
[----:B------:R-:W-:Y:S01]  /*14e90*/  F2FP.F16.F32.PACK_AB R87, R124, R123 ;  /* 0x0000007b7c57723e */ /* 0x000fe200000000ff */
[----:B------:R3:W-:Y:S04]  /*14ea0*/  @!P0 SYNCS.ARRIVE.TRANS64.RED.A1T0 RZ, [R111+URZ], RZ ;  /* 0x000000ff6fff89a7 */ /* 0x0007e8000810043f */
[----:B------:R-:W4:Y:S01]  /*14eb0*/  MUFU.EX2 R80, R80 ;  /* 0x0000005000507308 */ /* 0x000f220000000800 */
[----:B0-----:R-:W-:Y:S01]  /*14ec0*/  FADD.FTZ R0, R107, R0 ;  /* 0x000000006b007221 */ /* 0x001fe20000010000 */
[----:B------:R-:W-:Y:S01]  /*14ed0*/  FADD.FTZ R20, R81, R20 ;  /* 0x0000001451147221 */ /* 0x000fe20000010000 */
[----:B------:R3:W-:Y:S05]  /*14ee0*/  @!P0 SYNCS.ARRIVE.TRANS64.RED.A1T0 RZ, [R110+URZ], RZ ;  /* 0x000000ff6eff89a7 */ /* 0x0007ea000810043f */
[----:B------:R-:W0:Y:S01]  /*14ef0*/  MUFU.EX2 R114, R114 ;  /* 0x0000007200727308 */ /* 0x000e220000000800 */
[----:B------:R3:W-:Y:S07]  /*14f00*/  STSM.16.M88.4 [R17+0x24300], R84 ;  /* 0x0243005411007844 */ /* 0x0007ee0000000200 */
[----:B------:R-:W0:Y:S01]  /*14f10*/  MUFU.EX2 R89, R89 ;  /* 0x0000005900597308 */ /* 0x000e220000000800 */
[----:B-1----:R-:W-:Y:S01]  /*14f20*/  FADD.FTZ R0, R112, R0 ;  /* 0x0000000070007221 */ /* 0x002fe20000010000 */
[----:B------:R-:W-:-:S06]  /*14f30*/  FADD.FTZ R20, R76, R20 ;  /* 0x000000144c147221 */ /* 0x000fcc0000010000 */
[----:B------:R-:W1:Y:S08]  /*14f40*/  MUFU.EX2 R115, R115 ;  /* 0x0000007300737308 */ /* 0x000e700000000800 */
[----:B------:R-:W1:Y:S01]  /*14f50*/  MUFU.EX2 R77, R77 ;  /* 0x0000004d004d7308 */ /* 0x000e620000000800 */
[----:B--2---:R-:W-:-:S07]  /*14f60*/  FADD.FTZ R0, R113, R0 ;  /* 0x0000000071007221 */ /* 0x004fce0000010000 */
[----:B---3--:R-:W-:Y:S01]  /*14f70*/  MUFU.EX2 R84, R83 ;  /* 0x0000005300547308 */ /* 0x008fe20000000800 */
[----:B----4-:R-:W-:-:S07]  /*14f80*/  FADD.FTZ R20, R80, R20 ;  /* 0x0000001450147221 */ /* 0x010fce0000010000 */
[----:B------:R-:W2:Y:S08]  /*14f90*/  MUFU.EX2 R83, R116 ;  /* 0x0000007400537308 */ /* 0x000eb00000000800 */
[----:B------:R-:W3:Y:S01]  /*14fa0*/  MUFU.EX2 R97, R97 ;  /* 0x0000006100617308 */ /* 0x000ee20000000800 */
[----:B0-----:R-:W-:Y:S01]  /*14fb0*/  FADD.FTZ R0, R114, R0 ;  /* 0x0000000072007221 */ /* 0x001fe20000010000 */
[----:B------:R-:W-:-:S06]  /*14fc0*/  FADD.FTZ R20, R89, R20 ;  /* 0x0000001459147221 */ /* 0x000fcc0000010000 */
[----:B------:R-:W0:Y:S08]  /*14fd0*/  MUFU.EX2 R117, R117 ;  /* 0x0000007500757308 */ /* 0x000e300000000800 */
[----:B------:R-:W4:Y:S01]  /*14fe0*/  MUFU.EX2 R74, R74 ;  /* 0x0000004a004a7308 */ /* 0x000f220000000800 */
[----:B-1----:R-:W-:Y:S01]  /*14ff0*/  FADD.FTZ R0, R115, R0 ;  /* 0x0000000073007221 */ /* 0x002fe20000010000 */
[----:B------:R-:W-:-:S06]  /*15000*/  FADD.FTZ R20, R77, R20 ;  /* 0x000000144d147221 */ /* 0x000fcc0000010000 */
[----:B------:R-:W1:Y:S08]  /*15010*/  MUFU.EX2 R118, R118 ;  /* 0x0000007600767308 */ /* 0x000e700000000800 */
[----:B------:R-:W1:Y:S01]  /*15020*/  MUFU.EX2 R96, R96 ;  /* 0x0000006000607308 */ /* 0x000e620000000800 */
[----:B--2---:R-:W-:Y:S01]  /*15030*/  FADD.FTZ R0, R83, R0 ;  /* 0x0000000053007221 */ /* 0x004fe20000010000 */
[----:B---3--:R-:W-:-:S06]  /*15040*/  FADD.FTZ R20, R97, R20 ;  /* 0x0000001461147221 */ /* 0x008fcc0000010000 */
[----:B------:R-:W2:Y:S08]  /*15050*/  MUFU.EX2 R119, R119 ;  /* 0x0000007700777308 */ /* 0x000eb00000000800 */
[----:B------:R-:W3:Y:S01]  /*15060*/  MUFU.EX2 R21, R21 ;  /* 0x0000001500157308 */ /* 0x000ee20000000800 */
[----:B0-----:R-:W-:Y:S01]  /*15070*/  FADD.FTZ R0, R117, R0 ;  /* 0x0000000075007221 */ /* 0x001fe20000010000 */
[----:B----4-:R-:W-:-:S06]  /*15080*/  FADD.FTZ R20, R74, R20 ;  /* 0x000000144a147221 */ /* 0x010fcc0000010000 */
[----:B------:R-:W0:Y:S08]  /*15090*/  MUFU.EX2 R120, R120 ;  /* 0x0000007800787308 */ /* 0x000e300000000800 */
[----:B------:R-:W4:Y:S01]  /*150a0*/  MUFU.EX2 R92, R92 ;  /* 0x0000005c005c7308 */ /* 0x000f220000000800 */
[----:B-1----:R-:W-:Y:S01]  /*150b0*/  FADD.FTZ R0, R118, R0 ;  /* 0x0000000076007221 */ /* 0x002fe20000010000 */
[----:B------:R-:W-:-:S06]  /*150c0*/  FADD.FTZ R20, R96, R20 ;  /* 0x0000001460147221 */ /* 0x000fcc0000010000 */
        /* <DEDUP_REMOVED lines=17> */
[----:B------:R-:W-:Y:S01]  /*151e0*/  F2FP.F16.F32.PACK_AB R139, R79, R78 ;  /* 0x0000004e4f8b723e */ /* 0x000fe200000000ff */
[----:B0-----:R-:W-:-:S06]  /*151f0*/  FADD.FTZ R75, R141, R0 ;  /* 0x000000008d4b7221 */ /* 0x001fcc0000010000 */
[----:B------:R-:W0:Y:S01]  /*15200*/  MUFU.EX2 R143, R143 ;  /* 0x0000008f008f7308 */ /* 0x000e220000000800 */
[----:B----4-:R-:W-:-:S07]  /*15210*/  FADD.FTZ R79, R85, R20 ;  /* 0x00000014554f7221 */ /* 0x010fce0000010000 */
[----:B------:R-:W4:Y:S01]  /*15220*/  MUFU.EX2 R93, R93 ;  /* 0x0000005d005d7308 */ /* 0x000f220000000800 */
[----:B-1----:R-:W-:Y:S01]  /*15230*/  FADD.FTZ R75, R140, R75 ;  /* 0x0000004b8c4b7221 */ /* 0x002fe20000010000 */
[----:B------:R-:W-:-:S06]  /*15240*/  FADD.FTZ R20, R88, R79 ;  /* 0x0000004f58147221 */ /* 0x000fcc0000010000 */
[----:B------:R-:W1:Y:S08]  /*15250*/  MUFU.EX2 R144, R144 ;  /* 0x0000009000907308 */ /* 0x000e700000000800 */
[----:B------:R-:W1:Y:S01]  /*15260*/  MUFU.EX2 R100, R100 ;  /* 0x0000006400647308 */ /* 0x000e620000000800 */
[----:B--2---:R-:W-:Y:S01]  /*15270*/  FADD.FTZ R0, R122, R75 ;  /* 0x0000004b7a007221 */ /* 0x004fe20000010000 */
[----:B---3--:R-:W-:-:S06]  /*15280*/  FADD.FTZ R20, R101, R20 ;  /* 0x0000001465147221 */ /* 0x008fcc0000010000 */
[----:B------:R-:W2:Y:S01]  /*15290*/  MUFU.EX2 R91, R145 ;  /* 0x00000091005b7308 */ /* 0x000ea20000000800 */
[----:B------:R-:W-:-:S07]  /*152a0*/  F2FP.F16.F32.PACK_AB R78, R21, R96 ;  /* 0x00000060154e723e */ /* 0x000fce00000000ff */
[----:B------:R-:W3:Y:S01]  /*152b0*/  MUFU.EX2 R94, R94 ;  /* 0x0000005e005e7308 */ /* 0x000ee20000000800 */
[----:B0-----:R-:W-:Y:S01]  /*152c0*/  FADD.FTZ R21, R143, R0 ;  /* 0x000000008f157221 */ /* 0x001fe20000010000 */
[----:B----4-:R-:W-:-:S06]  /*152d0*/  FADD.FTZ R75, R93, R20 ;  /* 0x000000145d4b7221 */ /* 0x010fcc0000010000 */
[----:B------:R-:W0:Y:S01]  /*152e0*/  MUFU.EX2 R146, R146 ;  /* 0x0000009200927308 */ /* 0x000e220000000800 */
[----:B-1----:R-:W-:-:S07]  /*152f0*/  FADD.FTZ R0, R144, R21 ;  /* 0x0000001590007221 */ /* 0x002fce0000010000 */
[----:B------:R-:W1:Y:S01]  /*15300*/  MUFU.EX2 R99, R99 ;  /* 0x0000006300637308 */ /* 0x000e620000000800 */
[----:B------:R-:W-:-:S07]  /*15310*/  FADD.FTZ R75, R100, R75 ;  /* 0x0000004b644b7221 */ /* 0x000fce0000010000 */
[----:B------:R-:W4:Y:S01]  /*15320*/  MUFU.EX2 R147, R147 ;  /* 0x0000009300937308 */ /* 0x000f220000000800 */
[----:B--2---:R-:W-:Y:S01]  /*15330*/  FADD.FTZ R21, R91, R0 ;  /* 0x000000005b157221 */ /* 0x004fe20000010000 */
[----:B---3--:R-:W-:-:S06]  /*15340*/  FADD.FTZ R20, R94, R75 ;  /* 0x0000004b5e147221 */ /* 0x008fcc0000010000 */
[----:B------:R-:W2:Y:S01]  /*15350*/  MUFU.EX2 R148, R148 ;  /* 0x0000009400947308 */ /* 0x000ea20000000800 */
[----:B0-----:R-:W-:-:S07]  /*15360*/  FADD.FTZ R0, R146, R21 ;  /* 0x0000001592007221 */ /* 0x001fce0000010000 */
[----:B------:R-:W0:Y:S08]  /*15370*/  MUFU.EX2 R86, R90 ;  /* 0x0000005a00567308 */ /* 0x000e300000000800 */
[----:B------:R-:W-:Y:S08]  /*15380*/  MUFU.EX2 R149, R149 ;  /* 0x0000009500957308 */ /* 0x000ff00000000800 */
[----:B------:R-:W3:Y:S01]  /*15390*/  MUFU.EX2 R150, R150 ;  /* 0x0000009600967308 */ /* 0x000ee20000000800 */
[----:B-1----:R-:W-:Y:S01]  /*153a0*/  FADD.FTZ R75, R99, R20 ;  /* 0x00000014634b7221 */ /* 0x002fe20000010000 */
[----:B----4-:R-:W-:Y:S01]  /*153b0*/  FADD.FTZ R21, R147, R0 ;  /* 0x0000000093157221 */ /* 0x010fe20000010000 */
[----:B------:R-:W4:Y:S05]  /*153c0*/  LDL R20, [R1+0x24] ;  /* 0x0000240001147983 */ /* 0x000f2a0000100800 */
[----:B------:R-:W1:Y:S01]  /*153d0*/  MUFU.EX2 R98, R98 ;  /* 0x0000006200627308 */ /* 0x000e620000000800 */
[----:B--2---:R-:W-:Y:S01]  /*153e0*/  FADD.FTZ R0, R148, R21 ;  /* 0x0000001594007221 */ /* 0x004fe20000010000 */
[----:B0-----:R-:W-:Y:S01]  /*153f0*/  FADD.FTZ R75, R86, R75 ;  /* 0x0000004b564b7221 */ /* 0x001fe20000010000 */
[----:B---3--:R-:W-:-:S02]  /*15400*/  F2FP.F16.F32.PACK_AB R87, R150, R149 ;  /* 0x000000959657723e */ /* 0x008fc400000000ff */
[----:B------:R-:W-:-:S04]  /*15410*/  FADD.FTZ R149, R149, R0 ;  /* 0x0000000095957221 */ /* 0x000fc80000010000 */
[----:B------:R-:W-:Y:S01]  /*15420*/  FADD.FTZ R0, R150, R149 ;  /* 0x0000009596007221 */ /* 0x000fe20000010000 */
[----:B-1----:R-:W-:-:S05]  /*15430*/  FADD.FTZ R21, R98, R75 ;  /* 0x0000004b62157221 */ /* 0x002fca0000010000 */
[----:B------:R0:W-:Y:S04]  /*15440*/  STL [R1+0x4], R21 ;  /* 0x0000041501007387 */ /* 0x0001e80000100800 */
[----:B------:R-:W-:Y:S04]  /*15450*/  STL [R1+0x34], R0 ;  /* 0x0000340001007387 */ /* 0x000fe80000100800 */
[----:B0-----:R0:W5:Y:S01]  /*15460*/  LDL R21, [R1+0x40] ;  /* 0x0000400001157983 */ /* 0x0011620000100800 */
        /* <DEDUP_REMOVED lines=14> */
[----:B------:R-:W-:Y:S01]  /*15550*/  STSM.16.M88.4 [R17+0x25b00], R136 ;  /* 0x025b008811007844 */ /* 0x000fe20000000200 */
[----:B------:R-:W-:-:S03]  /*15560*/  F2FP.F16.F32.PACK_AB R76, R74, R97 ;  /* 0x000000614a4c723e */ /* 0x000fc600000000ff */
[----:B------:R-:W-:Y:S01]  /*15570*/  STSM.16.M88.4 [R17+0x27300], R132 ;  /* 0x0273008411007844 */ /* 0x000fe20000000200 */
[----:B------:R-:W-:Y:S02]  /*15580*/  F2FP.F16.F32.PACK_AB R77, R119, R118 ;  /* 0x00000076774d723e */ /* 0x000fe400000000ff */
[----:B------:R-:W-:Y:S01]  /*15590*/  F2FP.F16.F32.PACK_AB R79, R121, R120 ;  /* 0x00000078794f723e */ /* 0x000fe200000000ff */
[----:B------:R-:W-:Y:S01]  /*155a0*/  STSM.16.M88.4 [R17+0x28b00], R128 ;  /* 0x028b008011007844 */ /* 0x000fe20000000200 */
[----:B------:R-:W-:-:S03]  /*155b0*/  F2FP.F16.F32.PACK_AB R88, R101, R88 ;  /* 0x000000586558723e */ /* 0x000fc600000000ff */
[----:B------:R1:W-:Y:S01]  /*155c0*/  STSM.16.M88.4 [R17+0x2a300], R80 ;  /* 0x02a3005011007844 */ /* 0x0003e20000000200 */
[----:B------:R-:W-:Y:S02]  /*155d0*/  F2FP.F16.F32.PACK_AB R89, R144, R143 ;  /* 0x0000008f9059723e */ /* 0x000fe400000000ff */
[----:B------:R-:W-:Y:S02]  /*155e0*/  F2FP.F16.F32.PACK_AB R90, R100, R93 ;  /* 0x0000005d645a723e */ /* 0x000fe400000000ff */
[----:B------:R-:W-:Y:S02]  /*155f0*/  F2FP.F16.F32.PACK_AB R91, R146, R91 ;  /* 0x0000005b925b723e */ /* 0x000fe400000000ff */
[----:B------:R-:W-:Y:S01]  /*15600*/  F2FP.F16.F32.PACK_AB R86, R98, R86 ;  /* 0x000000566256723e */ /* 0x000fe200000000ff */
[----:B------:R0:W-:Y:S01]  /*15610*/  STSM.16.M88.4 [R17+0x2bb00], R76 ;  /* 0x02bb004c11007844 */ /* 0x0001e20000000200 */
[----:B-1----:R-:W-:Y:S02]  /*15620*/  F2FP.F16.F32.PACK_AB R80, R84, R92 ;  /* 0x0000005c5450723e */ /* 0x002fe400000000ff */
[----:B------:R-:W-:-:S02]  /*15630*/  F2FP.F16.F32.PACK_AB R81, R141, R142 ;  /* 0x0000008e8d51723e */ /* 0x000fc400000000ff */
[----:B------:R-:W-:Y:S02]  /*15640*/  F2FP.F16.F32.PACK_AB R82, R85, R95 ;  /* 0x0000005f5552723e */ /* 0x000fe400000000ff */
[----:B------:R-:W-:Y:S02]  /*15650*/  F2FP.F16.F32.PACK_AB R83, R122, R140 ;  /* 0x0000008c7a53723e */ /* 0x000fe400000000ff */
[----:B------:R-:W-:Y:S02]  /*15660*/  F2FP.F16.F32.PACK_AB R84, R99, R94 ;  /* 0x0000005e6354723e */ /* 0x000fe400000000ff */
[----:B------:R-:W-:Y:S01]  /*15670*/  F2FP.F16.F32.PACK_AB R85, R148, R147 ;  /* 0x000000939455723e */ /* 0x000fe200000000ff */
[----:B------:R0:W-:Y:S04]  /*15680*/  STSM.16.M88.4 [R17+0x2d300], R80 ;  /* 0x02d3005011007844 */ /* 0x0001e80000000200 */
        /* <DEDUP_REMOVED lines=58> */
[C---:B----4-:R-:W-:Y:S01]  /*15a30*/  ISETP.GT.AND P2, PT, R15.reuse, R20, PT ;  /* 0x000000140f00720c */ /* 0x050fe20003f44270 */
[----:B------:R-:W-:Y:S02]  /*15a40*/  VIADD R15, R15, 0xffffffff ;  /* 0xffffffff0f0f7836 */ /* 0x000fe40000000000 */
[----:B------:R-:W-:Y:S01]  /*15a50*/  IMAD.MOV.U32 R20, RZ, RZ, R19 ;  /* 0x000000ffff147224 */ /* 0x000fe200078e0013 */
[----:B-1----:R-:W-:-:S09]  /*15a60*/  NOP ;  /* 0x0000000000007918 */ /* 0x002fd20000000000 */
[----:B0-----:R-:W-:Y:S05]  /*15a70*/  @P2 BRA `(.L_x_12353) ;  /* 0xffffffa4008c2947 */ /* 0x001fea000383ffff */
[----:B------:R-:W-:-:S07]  /*15a80*/  IMAD.MOV.U32 R157, RZ, RZ, R15 ;  /* 0x000000ffff9d7224 */ /* 0x000fce00078e000f */
.L_x_12342:
[----:B------:R-:W-:-:S13]  /*15a90*/  ISETP.GE.AND P2, PT, R157, RZ, PT ;  /* 0x000000ff9d00720c */ /* 0x000fda0003f46270 */
[----:B------:R-:W-:Y:S05]  /*15aa0*/  @!P2 BRA `(.L_x_12354) ;  /* 0x0000004c00e8a947 */ /* 0x000fea0003800000 */
[----:B------:R0:W5:Y:S01]  /*15ab0*/  LDL.LU R15, [R1+0x40] ;  /* 0x00004000010f7983 */ /* 0x0001620000300800 */
[----:B------:R-:W-:Y:S02]  /*15ac0*/  IMAD.MOV.U32 R0, RZ, RZ, R73 ;  /* 0x000000ffff007224 */ /* 0x000fe400078e0049 */
[----:B------:R-:W-:Y:S02]  /*15ad0*/  IMAD.MOV.U32 R14, RZ, RZ, R23 ;  /* 0x000000ffff0e7224 */ /* 0x000fe400078e0017 */
[----:B------:R-:W-:-:S07]  /*15ae0*/  IMAD.MOV.U32 R20, RZ, RZ, R19 ;  /* 0x000000ffff147224 */ /* 0x000fce00078e0013 */
.L_x_12365:
[----:B-----5:R-:W2:Y:S01]  /*15af0*/  LDL R21, [R1+0x64] ;  /* 0x0000640001157983 */ /* 0x020ea20000100800 */
[----:B------:R-:W-:Y:S01]  /*15b00*/  VIADD R19, R20, 0x1 ;  /* 0x0000000114137836 */ /* 0x000fe20000000000 */
[----:B------:R-:W-:Y:S05]  /*15b10*/  YIELD ;  /* 0x0000000000007946 */ /* 0x000fea0003800000 */
[----:B------:R-:W-:-:S04]  /*15b20*/  ISETP.NE.AND P3, PT, R19, 0x2, PT ;  /* 0x000000021300780c */ /* 0x000fc80003f65270 */
[----:B------:R-:W-:Y:S02]  /*15b30*/  SEL R72, RZ, 0x1, P3 ;  /* 0x00000001ff487807 */ /* 0x000fe40001800000 */
[----:B------:R-:W-:Y:S02]  /*15b40*/  SEL R19, R19, RZ, P3 ;  /* 0x000000ff13137207 */ /* 0x000fe40001800000 */
[----:B------:R-:W-:-:S05]  /*15b50*/  LOP3.LUT R23, R15, R72, RZ, 0x3c, !PT ;  /* 0x000000480f177212 */ /* 0x000fca00078e3cff */
[----:B------:R1:W-:Y:S01]  /*15b60*/  STL [R1+0x40], R23 ;  /* 0x0000401701007387 */ /* 0x0003e20000100800 */
[----:B--2---:R-:W-:-:S13]  /*15b70*/  ISETP.NE.AND P2, PT, R21, RZ, PT ;  /* 0x000000ff1500720c */ /* 0x004fda0003f45270 */
[----:B-1----:R-:W-:Y:S05]  /*15b80*/  @P2 BRA `(.L_x_12355) ;  /* 0x0000000000302947 */ /* 0x002fea0003800000 */
[----:B------:R-:W-:Y:S05]  /*15b90*/  @!P1 BRA `(.L_x_12356) ;  /* 0x0000000000049947 */ /* 0x000fea0003800000 */
[----:B------:R-:W-:Y:S01]  /*15ba0*/  BPT.TRAP 0x1 ;  /* 0x000000040000795c */ /* 0x000fe20000300000 */
.L_x_12356:
[----:B------:R-:W-:Y:S01]  /*15bb0*/  IMAD R21, R19, 0x8, R16 ;  /* 0x0000000813157824 */ /* 0x000fe200078e0210 */
[----:B------:R-:W-:-:S04]  /*15bc0*/  SHF.L.U32 R72, R23, 0x1f, RZ ;  /* 0x0000001f17487819 */ /* 0x000fc800000006ff */
[----:B------:R1:W2:Y:S01]  /*15bd0*/  SYNCS.PHASECHK.TRANS64.TRYWAIT P3, [R21+URZ+0x31c30], R72 ;  /* 0x031c3048150075a7 */ /* 0x0002a2000806017f */
[----:B------:R-:W-:Y:S05]  /*15be0*/  @!P1 BRA `(.L_x_12357) ;  /* 0x0000000000049947 */ /* 0x000fea0003800000 */
[----:B------:R-:W-:Y:S01]  /*15bf0*/  BPT.TRAP 0x1 ;  /* 0x000000040000795c */ /* 0x000fe20000300000 */
.L_x_12357:
[----:B------:R-:W-:Y:S04]  /*15c00*/  BSSY B0, `(.L_x_12355) ;  /* 0x0000004000007945 */ /* 0x000fe80003800000 */
[----:B--2---:R-:W-:Y:S05]  /*15c10*/  @P3 BRA `(.L_x_12358) ;  /* 0x0000000000083947 */ /* 0x004fea0003800000 */
[----:B------:R-:W2:Y:S02]  /*15c20*/  SYNCS.PHASECHK.TRANS64.TRYWAIT P3, [R21+URZ+0x31c30], R72 ;  /* 0x031c3048150075a7 */ /* 0x000ea4000806017f */
[----:B--2---:R-:W-:Y:S05]  /*15c30*/  @!P3 BRA `(.L_x_12359) ;  /* 0x000000fc007cb947 */ /* 0x004fea0003800000 */
.L_x_12358:
[----:B------:R-:W-:Y:S05]  /*15c40*/  BSYNC B0 ;  /* 0x0000000000007941 */ /* 0x000fea0003800000 */
.L_x_12355:
[----:B------:R-:W3:Y:S01]  /*15c50*/  LDL R23, [R1+0x6c] ;  /* 0x00006c0001177983 */ /* 0x000ee20000100800 */
[----:B-12---:R-:W1:Y:S01]  /*15c60*/  S2R R21, SR_TID.X ;  /* 0x0000000000157919 */ /* 0x006e620000002100 */
[----:B------:R-:W-:Y:S05]  /*15c70*/  WARPSYNC.ALL ;  /* 0x0000000000007948 */ /* 0x000fea0003800000 */
[----:B------:R-:W-:Y:S01]  /*15c80*/  IMAD.MOV.U32 R145, RZ, RZ, -0x7fffffe0 ;  /* 0x80000020ff917424 */ /* 0x000fe200078e00ff */
[----:B-1----:R-:W-:-:S05]  /*15c90*/  SHF.R.U32.HI R21, RZ, 0x7, R21 ;  /* 0x00000007ff157819 */ /* 0x002fca0000011615 */
        /* <DEDUP_REMOVED lines=17> */
[----:B---3--:R-:W-:-:S05]  /*15db0*/  IMAD R144, R19, 0x6c0, R23 ;  /* 0x000006c013907824 */ /* 0x008fca00078e0217 */
        /* <DEDUP_REMOVED lines=307> */
[----:B-1----:R-:W-:Y:S01]  /*170f0*/  MOV R21, UR14 ;  /* 0x0000000e00157c02 */ /* 0x002fe20008000f00 */
        /* <DEDUP_REMOVED lines=216> */
.L_x_12361:
[----:B------:R-:W-:Y:S01]  /*17e80*/  SHF.L.U32 R15, R15, 0x1f, RZ ;  /* 0x0000001f0f0f7819 */ /* 0x000fe200000006ff */
[----:B------:R-:W-:-:S04]  /*17e90*/  IMAD R21, R20, 0x8, R16 ;  /* 0x0000000814157824 */ /* 0x000fc800078e0210 */
[----:B------:R1:W2:Y:S01]  /*17ea0*/  SYNCS.PHASECHK.TRANS64.TRYWAIT P2, [R21+URZ+0x31c50], R15 ;  /* 0x031c500f150075a7 */ /* 0x0002a2000804017f */
[----:B------:R-:W-:Y:S05]  /*17eb0*/  @!P1 BRA `(.L_x_12362) ;  /* 0x0000000000049947 */ /* 0x000fea0003800000 */
[----:B------:R-:W-:Y:S01]  /*17ec0*/  BPT.TRAP 0x1 ;  /* 0x000000040000795c */ /* 0x000fe20000300000 */
.L_x_12362:
[----:B------:R-:W-:Y:S04]  /*17ed0*/  BSSY B0, `(.L_x_12360) ;  /* 0x0000004000007945 */ /* 0x000fe80003800000 */
[----:B--2---:R-:W-:Y:S05]  /*17ee0*/  @P2 BRA `(.L_x_12363) ;  /* 0x0000000000082947 */ /* 0x004fea0003800000 */
[----:B------:R-:W2:Y:S02]  /*17ef0*/  SYNCS.PHASECHK.TRANS64.TRYWAIT P2, [R21+URZ+0x31c50], R15 ;  /* 0x031c500f150075a7 */ /* 0x000ea4000804017f */
[----:B--2---:R-:W-:Y:S05]  /*17f00*/  @!P2 BRA `(.L_x_12364) ;  /* 0x000000d800dca947 */ /* 0x004fea0003800000 */
.L_x_12363:
[----:B------:R-:W-:Y:S05]  /*17f10*/  BSYNC B0 ;  /* 0x0000000000007941 */ /* 0x000fea0003800000 */
.L_x_12360:
        /* <DEDUP_REMOVED lines=12> */
[----:B-12---:R-:W-:Y:S01]  /*17fe0*/  FMUL.FTZ R15, R112, UR61 ;  /* 0x0000003d700f7c20 */ /* 0x006fe20008410000 */
        /* <DEDUP_REMOVED lines=30> */
[----:B------:R-:W-:Y:S05]  /*181d0*/  WARPSYNC.ALL ;  /* 0x0000000000007948 */ /* 0x000fea0003800000 */
[----:B------:R2:W4:Y:S01]  /*181e0*/  MUFU.TANH R154, R138 ;  /* 0x0000008a009a7308 */ /* 0x0005220000002400 */
[----:B---3--:R-:W-:Y:S01]  /*181f0*/  FMNMX.FTZ R23, R144, R23, !PT ;  /* 0x0000001790177209 */ /* 0x008fe20007810000 */
[----:B------:R-:W-:Y:S01]  /*18200*/  FMUL.FTZ R142, R142, UR61 ;  /* 0x0000003d8e8e7c20 */ /* 0x000fe20008410000 */
[----:B------:R-:W-:Y:S01]  /*18210*/  FMUL.FTZ R143, R143, UR61 ;  /* 0x0000003d8f8f7c20 */ /* 0x000fe20008410000 */
[----:B------:R-:W-:Y:S01]  /*18220*/  FMUL.FTZ R122, R122, UR61 ;  /* 0x0000003d7a7a7c20 */ /* 0x000fe20008410000 */
[----:B------:R-:W-:Y:S01]  /*18230*/  FMUL.FTZ R123, R123, UR61 ;  /* 0x0000003d7b7b7c20 */ /* 0x000fe20008410000 */
[----:B------:R-:W-:Y:S01]  /*18240*/  ULDC UR4, c[0x0][0x988] ;  /* 0x0002620000047ab9 */ /* 0x000fe20000000800 */
[----:B-1----:R-:W-:Y:S01]  /*18250*/  FMNMX.FTZ R23, R141, R23, !PT ;  /* 0x000000178d177209 */ /* 0x002fe20007810000 */
[----:B------:R-:W1:Y:S01]  /*18260*/  MUFU.TANH R140, R140 ;  /* 0x0000008c008c7308 */ /* 0x000e620000002400 */
[----:B--2---:R-:W-:Y:S01]  /*18270*/  FMUL.FTZ R138, R132, UR61 ;  /* 0x0000003d848a7c20 */ /* 0x004fe20008410000 */
        /* <DEDUP_REMOVED lines=9> */
[----:B----4-:R-:W-:-:S02]  /*18310*/  IMAD.MOV.U32 R93, RZ, RZ, R154 ;  /* 0x000000ffff5d7224 */ /* 0x010fc400078e009a */
[----:B------:R-:W-:Y:S01]  /*18320*/  FMUL.FTZ R134, R134, UR61 ;  /* 0x0000003d86867c20 */ /* 0x000fe20008410000 */
[----:B------:R-:W-:Y:S02]  /*18330*/  FMUL.FTZ R154, R118, UR61 ;  /* 0x0000003d769a7c20 */ /* 0x000fe40008410000 */
[----:B------:R-:W3:Y:S01]  /*18340*/  MUFU.TANH R132, R132 ;  /* 0x0000008400847308 */ /* 0x000ee20000002400 */
[----:B-1----:R-:W-:-:S07]  /*18350*/  FMNMX.FTZ R23, R140, R23, !PT ;  /* 0x000000178c177209 */ /* 0x002fce0007810000 */
[----:B------:R-:W1:Y:S01]  /*18360*/  MUFU.TANH R137, R137 ;  /* 0x0000008900897308 */ /* 0x000e620000002400 */
[----:B--2---:R-:W-:-:S07]  /*18370*/  FMNMX.FTZ R23, R138, R23, !PT ;  /* 0x000000178a177209 */ /* 0x004fce0007810000 */
[----:B------:R-:W2:Y:S01]  /*18380*/  MUFU.TANH R136, R136 ;  /* 0x0000008800887308 */ /* 0x000ea20000002400 */
[----:B---3--:R-:W-:-:S07]  /*18390*/  FMNMX.FTZ R23, R132, R23, !PT ;  /* 0x0000001784177209 */ /* 0x008fce0007810000 */
        /* <DEDUP_REMOVED lines=54> */
[----:B------:R-:W-:Y:S01]  /*18700*/  MUFU.TANH R81, R143 ;  /* 0x0000008f00517308 */ /* 0x000fe20000002400 */
[----:B-1----:R-:W-:-:S05]  /*18710*/  FMNMX.FTZ R23, R150, R23, !PT ;  /* 0x0000001796177209 */ /* 0x002fca0007810000 */
[----:B------:R-:W1:Y:S02]  /*18720*/  SHFL.BFLY PT, R72, R23, 0x2, 0x1f ;  /* 0x0c401f0017487f89 */ /* 0x000e6400000e0000 */
[----:B------:R-:W-:Y:S08]  /*18730*/  MUFU.TANH R142, R122 ;  /* 0x0000007a008e7308 */ /* 0x000ff00000002400 */
[----:B------:R2:W-:Y:S08]  /*18740*/  MUFU.TANH R122, R123 ;  /* 0x0000007b007a7308 */ /* 0x0005f00000002400 */
[----:B------:R-:W-:Y:S01]  /*18750*/  MUFU.TANH R97, R131 ;  /* 0x0000008300617308 */ /* 0x000fe20000002400 */
[----:B--2---:R-:W-:-:S02]  /*18760*/  IMAD.MOV.U32 R123, RZ, RZ, R155 ;  /* 0x000000ffff7b7224 */ /* 0x004fc400078e009b */
[----:B------:R-:W-:Y:S01]  /*18770*/  FMUL.FTZ R155, R115, UR61 ;  /* 0x0000003d739b7c20 */ /* 0x000fe20008410000 */
[----:B-1----:R-:W-:-:S04]  /*18780*/  FMNMX.FTZ R23, R23, R72, !PT ;  /* 0x0000004817177209 */ /* 0x002fc80007810000 */
[----:B------:R-:W-:Y:S01]  /*18790*/  MUFU.TANH R80, R130 ;  /* 0x0000008200507308 */ /* 0x000fe20000002400 */
[----:B------:R-:W1:Y:S07]  /*187a0*/  SHFL.BFLY PT, R72, R23, 0x1, 0x1f ;  /* 0x0c201f0017487f89 */ /* 0x000e6e00000e0000 */
[----:B------:R-:W2:Y:S08]  /*187b0*/  MUFU.TANH R92, R135 ;  /* 0x00000087005c7308 */ /* 0x000eb00000002400 */
[----:B------:R-:W-:Y:S08]  /*187c0*/  MUFU.TANH R139, R139 ;  /* 0x0000008b008b7308 */ /* 0x000ff00000002400 */
[----:B------:R3:W-:Y:S01]  /*187d0*/  MUFU.TANH R77, R127 ;  /* 0x0000007f004d7308 */ /* 0x0007e20000002400 */
[----:B--2---:R-:W-:Y:S01]  /*187e0*/  IMAD.MOV.U32 R118, RZ, RZ, R92 ;  /* 0x000000ffff767224 */ /* 0x004fe200078e005c */
[----:B-1----:R-:W-:Y:S01]  /*187f0*/  FMNMX.FTZ R23, R23, R72, !PT ;  /* 0x0000004817177209 */ /* 0x002fe20007810000 */
[----:B------:R-:W-:-:S04]  /*18800*/  IMAD.U32 R72, RZ, RZ, UR4 ;  /* 0x00000004ff487e24 */ /* 0x000fc8000f8e00ff */
[CC--:B------:R-:W-:Y:S01]  /*18810*/  FMUL.FTZ R115, R23.reuse, R72.reuse ;  /* 0x0000004817737220 */ /* 0x0c0fe20000410000 */
[----:B------:R-:W-:Y:S01]  /*18820*/  FADD.FTZ R14, -R23, R14 ;  /* 0x0000000e170e7221 */ /* 0x000fe20000010100 */
[----:B------:R1:W2:Y:S02]  /*18830*/  MUFU.TANH R84, R126 ;  /* 0x0000007e00547308 */ /* 0x0002a40000002400 */
[-C--:B------:R-:W-:Y:S01]  /*18840*/  FFMA.FTZ R131, R137, R72.reuse, -R115 ;  /* 0x0000004889837223 */ /* 0x080fe20000010873 */
[----:B------:R-:W-:Y:S02]  /*18850*/  IMAD.MOV.U32 R137, RZ, RZ, R81 ;  /* 0x000000ffff897224 */ /* 0x000fe400078e0051 */
[-CC-:B------:R-:W-:Y:S01]  /*18860*/  FFMA.FTZ R81, R112, R72.reuse, -R115.reuse ;  /* 0x0000004870517223 */ /* 0x180fe20000010873 */
[-C--:B------:R-:W-:Y:S01]  /*18870*/  FMUL.FTZ R14, R14, R72.reuse ;  /* 0x000000480e0e7220 */ /* 0x080fe20000410000 */
[----:B------:R-:W4:Y:S01]  /*18880*/  LDL.LU R112, [R1+0x4] ;  /* 0x0000040001707983 */ /* 0x000f220000300800 */
[-CC-:B------:R-:W-:Y:S01]  /*18890*/  FFMA.FTZ R73, R153, R72.reuse, -R115.reuse ;  /* 0x0000004899497223 */ /* 0x180fe20000010873 */
[-CC-:B------:R-:W-:Y:S01]  /*188a0*/  FFMA.FTZ R114, R152, R72.reuse, -R115.reuse ;  /* 0x0000004898727223 */ /* 0x180fe20000010873 */
[-CC-:B------:R-:W-:Y:S01]  /*188b0*/  FFMA.FTZ R76, R104, R72.reuse, -R115.reuse ;  /* 0x00000048684c7223 */ /* 0x180fe20000010873 */
[-CC-:B------:R-:W-:Y:S01]  /*188c0*/  FFMA.FTZ R130, R136, R72.reuse, -R115.reuse ;  /* 0x0000004888827223 */ /* 0x180fe20000010873 */
[----:B------:R-:W-:Y:S01]  /*188d0*/  MUFU.EX2 R14, R14 ;  /* 0x0000000e000e7308 */ /* 0x000fe20000000800 */
[----:B---3--:R-:W-:Y:S01]  /*188e0*/  FFMA.FTZ R127, R15, R72, -R115 ;  /* 0x000000480f7f7223 */ /* 0x008fe20000010873 */
[----:B------:R-:W-:-:S02]  /*188f0*/  IMAD.MOV.U32 R136, RZ, RZ, R80 ;  /* 0x000000ffff887224 */ /* 0x000fc400078e0050 */
[----:B-1----:R-:W-:-:S04]  /*18900*/  FFMA.FTZ R126, R21, R72, -R115 ;  /* 0x00000048157e7223 */ /* 0x002fc80000010873 */
[----:B------:R1:W3:Y:S01]  /*18910*/  MUFU.TANH R89, R134 ;  /* 0x0000008600597308 */ /* 0x0002e20000002400 */
[-CC-:B------:R-:W-:Y:S01]  /*18920*/  FFMA.FTZ R143, R124, R72.reuse, -R115.reuse ;  /* 0x000000487c8f7223 */ /* 0x180fe20000010873 */
[-CC-:B------:R-:W-:Y:S01]  /*18930*/  FFMA.FTZ R133, R138, R72.reuse, -R115.reuse ;  /* 0x000000488a857223 */ /* 0x180fe20000010873 */
[-CC-:B------:R-:W-:Y:S01]  /*18940*/  FFMA.FTZ R135, R141, R72.reuse, -R115.reuse ;  /* 0x000000488d877223 */ /* 0x180fe20000010873 */
[----:B--2---:R-:W-:Y:S02]  /*18950*/  IMAD.MOV.U32 R152, RZ, RZ, R84 ;  /* 0x000000ffff987224 */ /* 0x004fe400078e0054 */
[-C--:B------:R-:W-:Y:S01]  /*18960*/  FFMA.FTZ R92, R88, R72.reuse, -R115 ;  /* 0x00000048585c7223 */ /* 0x080fe20000010873 */
[----:B------:R-:W-:Y:S02]  /*18970*/  IMAD.MOV.U32 R153, RZ, RZ, R77 ;  /* 0x000000ffff997224 */ /* 0x000fe400078e004d */
[-CC-:B------:R-:W-:Y:S01]  /*18980*/  FFMA.FTZ R145, R145, R72.reuse, -R115.reuse ;  /* 0x0000004891917223 */ /* 0x180fe20000010873 */
[----:B------:R-:W4:Y:S01]  /*18990*/  MUFU.EX2 R73, R73 ;  /* 0x0000004900497308 */ /* 0x000f220000000800 */
[-CC-:B------:R-:W-:Y:S01]  /*189a0*/  FFMA.FTZ R144, R144, R72.reuse, -R115.reuse ;  /* 0x0000004890907223 */ /* 0x180fe20000010873 */
[-CC-:B------:R-:W-:Y:S01]  /*189b0*/  FFMA.FTZ R132, R132, R72.reuse, -R115.reuse ;  /* 0x0000004884847223 */ /* 0x180fe20000010873 */
[-CC-:B------:R-:W-:Y:S01]  /*189c0*/  FFMA.FTZ R129, R129, R72.reuse, -R115.reuse ;  /* 0x0000004881817223 */ /* 0x180fe20000010873 */
[-CC-:B------:R-:W-:Y:S01]  /*189d0*/  FFMA.FTZ R128, R128, R72.reuse, -R115.reuse ;  /* 0x0000004880807223 */ /* 0x180fe20000010873 */
[----:B------:R-:W-:-:S03]  /*189e0*/  FFMA.FTZ R125, R125, R72, -R115 ;  /* 0x000000487d7d7223 */ /* 0x000fc60000010873 */
[----:B------:R2:W0:Y:S01]  /*189f0*/  MUFU.EX2 R104, R114 ;  /* 0x0000007200687308 */ /* 0x0004220000000800 */
[-CC-:B------:R-:W-:Y:S01]  /*18a00*/  FFMA.FTZ R15, R101, R72.reuse, -R115.reuse ;  /* 0x00000048650f7223 */ /* 0x180fe20000010873 */
[-C--:B------:R-:W-:Y:S01]  /*18a10*/  FFMA.FTZ R80, R105, R72.reuse, -R115 ;  /* 0x0000004869507223 */ /* 0x080fe20000010873 */
[----:B------:R-:W-:Y:S02]  /*18a20*/  IMAD.MOV.U32 R105, RZ, RZ, R93 ;  /* 0x000000ffff697224 */ /* 0x000fe400078e005d */
[-C--:B------:R-:W-:Y:S01]  /*18a30*/  FFMA.FTZ R21, R113, R72.reuse, -R115 ;  /* 0x0000004871157223 */ /* 0x080fe20000010873 */
[----:B------:R-:W-:Y:S02]  /*18a40*/  IMAD.MOV.U32 R113, RZ, RZ, R118 ;  /* 0x000000ffff717224 */ /* 0x000fe400078e0076 */
[----:B------:R-:W-:Y:S01]  /*18a50*/  FMUL.FTZ R118, R107, UR61 ;  /* 0x0000003d6b767c20 */ /* 0x000fe20008410000 */
[----:B------:R-:W-:Y:S02]  /*18a60*/  IMAD.MOV.U32 R107, RZ, RZ, R139 ;  /* 0x000000ffff6b7224 */ /* 0x000fe400078e008b */
[----:B-1----:R-:W-:Y:S01]  /*18a70*/  FFMA.FTZ R134, R140, R72, -R115 ;  /* 0x000000488c867223 */ /* 0x002fe20000010873 */
[----:B------:R-:W-:Y:S01]  /*18a80*/  IMAD.MOV.U32 R124, RZ, RZ, R137 ;  /* 0x000000ffff7c7224 */ /* 0x000fe200078e0089 */
[----:B------:R-:W1:Y:S01]  /*18a90*/  MUFU.TANH R156, R156 ;  /* 0x0000009c009c7308 */ /* 0x000e620000002400 */
[----:B------:R-:W-:-:S02]  /*18aa0*/  IMAD.MOV.U32 R138, RZ, RZ, R97 ;  /* 0x000000ffff8a7224 */ /* 0x000fc400078e0061 */
[-CC-:B------:R-:W-:Y:S01]  /*18ab0*/  FFMA.FTZ R97, R96, R72.reuse, -R115.reuse ;  /* 0x0000004860617223 */ /* 0x180fe20000010873 */
[----:B--2---:R-:W-:Y:S02]  /*18ac0*/  IMAD.MOV.U32 R114, RZ, RZ, R136 ;  /* 0x000000ffff727224 */ /* 0x004fe400078e0088 */
[-C--:B------:R-:W-:Y:S01]  /*18ad0*/  FFMA.FTZ R96, R100, R72.reuse, -R115 ;  /* 0x0000004864607223 */ /* 0x080fe20000010873 */
[----:B---3--:R-:W-:Y:S02]  /*18ae0*/  IMAD.MOV.U32 R140, RZ, RZ, R89 ;  /* 0x000000ffff8c7224 */ /* 0x008fe400078e0059 */
        /* <DEDUP_REMOVED lines=12> */
[----:B------:R-:W-:Y:S01]  /*18bb0*/  IMAD.MOV.U32 R115, RZ, RZ, R138 ;  /* 0x000000ffff737224 */ /* 0x000fe200078e008a */
[----:B------:R-:W2:Y:S01]  /*18bc0*/  MUFU.TANH R155, R155 ;  /* 0x0000009b009b7308 */ /* 0x000ea20000002400 */
[----:B------:R-:W-:-:S02]  /*18bd0*/  IMAD.MOV.U32 R151, RZ, RZ, R140 ;  /* 0x000000ffff977224 */ /* 0x000fc400078e008c */
[----:B------:R-:W-:Y:S02]  /*18be0*/  IMAD.MOV.U32 R138, RZ, RZ, R122 ;  /* 0x000000ffff8a7224 */ /* 0x000fe400078e007a */
[----:B------:R-:W-:Y:S01]  /*18bf0*/  FMUL.FTZ R116, R119, UR61 ;  /* 0x0000003d77747c20 */ /* 0x000fe20008410000 */
[----:B------:R-:W-:Y:S02]  /*18c00*/  FMUL.FTZ R117, R106, UR61 ;  /* 0x0000003d6a757c20 */ /* 0x000fe40008410000 */
[----:B------:R-:W3:Y:S01]  /*18c10*/  MUFU.TANH R154, R154 ;  /* 0x0000009a009a7308 */ /* 0x000ee20000002400 */
[----:B------:R-:W-:-:S07]  /*18c20*/  FMUL.FTZ R119, R110, UR61 ;  /* 0x0000003d6e777c20 */ /* 0x000fce0008410000 */
        /* <DEDUP_REMOVED lines=24> */
[----:B------:R-:W3:Y:S08]  /*18db0*/  MUFU.EX2 R106, R145 ;  /* 0x00000091006a7308 */ /* 0x000ef00000000800 */
[----:B------:R-:W3:Y:S01]  /*18dc0*/  MUFU.TANH R137, R137 ;  /* 0x0000008900897308 */ /* 0x000ee20000002400 */
[----:B------:R-:W-:-:S07]  /*18dd0*/  FMUL.FTZ R87, R87, UR61 ;  /* 0x0000003d57577c20 */ /* 0x000fce0008410000 */
[----:B------:R-:W3:Y:S08]  /*18de0*/  MUFU.EX2 R144, R144 ;  /* 0x0000009000907308 */ /* 0x000ef00000000800 */
[----:B------:R-:W3:Y:S01]  /*18df0*/  MUFU.TANH R82, R82 ;  /* 0x0000005200527308 */ /* 0x000ee20000002400 */
[----:B----4-:R-:W-:-:S04]  /*18e00*/  FFMA.FTZ R101, R14, R112, R73 ;  /* 0x000000700e657223 */ /* 0x010fc80000010049 */
[C---:B0-----:R-:W-:Y:S01]  /*18e10*/  FADD.FTZ R101, R104.reuse, R101 ;  /* 0x0000006568657221 */ /* 0x041fe20000010000 */
[----:B------:R-:W-:Y:S02]  /*18e20*/  F2FP.F16.F32.PACK_AB R104, R104, R73 ;  /* 0x000000496868723e */ /* 0x000fe400000000ff */
[----:B------:R-:W-:-:S04]  /*18e30*/  FMNMX.FTZ R73, R105, R0, !PT ;  /* 0x0000000069497209 */ /* 0x000fc80007810000 */
[----:B------:R-:W-:-:S04]  /*18e40*/  FMNMX.FTZ R73, R107, R73, !PT ;  /* 0x000000496b497209 */ /* 0x000fc80007810000 */
[----:B------:R-:W-:-:S04]  /*18e50*/  FMNMX.FTZ R73, R123, R73, !PT ;  /* 0x000000497b497209 */ /* 0x000fc80007810000 */
[----:B------:R-:W-:-:S04]  /*18e60*/  FMNMX.FTZ R73, R124, R73, !PT ;  /* 0x000000497c497209 */ /* 0x000fc80007810000 */
[----:B------:R-:W-:-:S04]  /*18e70*/  FMNMX.FTZ R73, R114, R73, !PT ;  /* 0x0000004972497209 */ /* 0x000fc80007810000 */
[----:B------:R-:W-:Y:S01]  /*18e80*/  FMNMX.FTZ R73, R115, R73, !PT ;  /* 0x0000004973497209 */ /* 0x000fe20007810000 */
[----:B------:R-:W-:-:S03]  /*18e90*/  IMAD.MOV.U32 R112, RZ, RZ, R142 ;  /* 0x000000ffff707224 */ /* 0x000fc600078e008e */
[----:B------:R-:W-:-:S04]  /*18ea0*/  FMNMX.FTZ R73, R151, R73, !PT ;  /* 0x0000004997497209 */ /* 0x000fc80007810000 */
[----:B------:R-:W-:-:S04]  /*18eb0*/  FMNMX.FTZ R73, R113, R73, !PT ;  /* 0x0000004971497209 */ /* 0x000fc80007810000 */
[----:B------:R-:W-:-:S04]  /*18ec0*/  FMNMX.FTZ R73, R112, R73, !PT ;  /* 0x0000004970497209 */ /* 0x000fc80007810000 */
[----:B------:R-:W-:-:S04]  /*18ed0*/  FMNMX.FTZ R73, R138, R73, !PT ;  /* 0x000000498a497209 */ /* 0x000fc80007810000 */
[----:B------:R-:W-:-:S04]  /*18ee0*/  FMNMX.FTZ R73, R152, R73, !PT ;  /* 0x0000004998497209 */ /* 0x000fc80007810000 */
[----:B------:R-:W-:-:S04]  /*18ef0*/  FMNMX.FTZ R73, R153, R73, !PT ;  /* 0x0000004999497209 */ /* 0x000fc80007810000 */
[----:B-1----:R-:W-:-:S04]  /*18f00*/  FMNMX.FTZ R73, R156, R73, !PT ;  /* 0x000000499c497209 */ /* 0x002fc80007810000 */
[----:B--2---:R-:W-:-:S04]  /*18f10*/  FMNMX.FTZ R73, R155, R73, !PT ;  /* 0x000000499b497209 */ /* 0x004fc80007810000 */
        /* <DEDUP_REMOVED lines=11> */
[----:B------:R-:W-:-:S04]  /*18fd0*/  FMNMX.FTZ R73, R110, R73, !PT ;  /* 0x000000496e497209 */ /* 0x000fc80007810000 */
[----:B------:R-:W-:Y:S01]  /*18fe0*/  FMNMX.FTZ R73, R111, R73, !PT ;  /* 0x000000496f497209 */ /* 0x000fe20007810000 */
[----:B------:R-:W1:Y:S01]  /*18ff0*/  MUFU.TANH R86, R86 ;  /* 0x0000005600567308 */ /* 0x000e620000002400 */
[----:B------:R-:W-:Y:S02]  /*19000*/  FMUL.FTZ R140, R74, UR61 ;  /* 0x0000003d4a8c7c20 */ /* 0x000fe40008410000 */
[----:B------:R-:W-:Y:S01]  /*19010*/  FMNMX.FTZ R73, R136, R73, !PT ;  /* 0x0000004988497209 */ /* 0x000fe20007810000 */
[----:B------:R-:W-:Y:S01]  /*19020*/  FADD.FTZ R101, R106, R101 ;  /* 0x000000656a657221 */ /* 0x000fe20000010000 */
[----:B------:R-:W-:Y:S02]  /*19030*/  FMUL.FTZ R142, R75, UR61 ;  /* 0x0000003d4b8e7c20 */ /* 0x000fe40008410000 */
[----:B------:R-:W-:Y:S01]  /*19040*/  FMNMX.FTZ R73, R137, R73, !PT ;  /* 0x0000004989497209 */ /* 0x000fe20007810000 */
[----:B------:R-:W2:Y:S01]  /*19050*/  MUFU.TANH R87, R87 ;  /* 0x0000005700577308 */ /* 0x000ea20000002400 */
[C---:B------:R-:W-:Y:S01]  /*19060*/  FADD.FTZ R139, R144.reuse, R101 ;  /* 0x00000065908b7221 */ /* 0x040fe20000010000 */
[----:B------:R-:W-:Y:S01]  /*19070*/  F2FP.F16.F32.PACK_AB R106, R144, R106 ;  /* 0x0000006a906a723e */ /* 0x000fe200000000ff */
[----:B------:R-:W-:Y:S01]  /*19080*/  FMUL.FTZ R144, R78, UR61 ;  /* 0x0000003d4e907c20 */ /* 0x000fe20008410000 */
[----:B------:R-:W-:-:S04]  /*19090*/  FMNMX.FTZ R73, R82, R73, !PT ;  /* 0x0000004952497209 */ /* 0x000fc80007810000 */
[----:B------:R-:W3:Y:S01]  /*190a0*/  MUFU.TANH R140, R140 ;  /* 0x0000008c008c7308 */ /* 0x000ee20000002400 */
[----:B0-----:R-:W-:Y:S01]  /*190b0*/  FMNMX.FTZ R73, R83, R73, !PT ;  /* 0x0000004953497209 */ /* 0x001fe20007810000 */
[----:B------:R-:W-:-:S06]  /*190c0*/  FMUL.FTZ R145, R79, UR61 ;  /* 0x0000003d4f917c20 */ /* 0x000fcc0008410000 */
[----:B------:R-:W0:Y:S01]  /*190d0*/  MUFU.TANH R142, R142 ;  /* 0x0000008e008e7308 */ /* 0x000e220000002400 */
[----:B-1----:R-:W-:-:S07]  /*190e0*/  FMNMX.FTZ R73, R86, R73, !PT ;  /* 0x0000004956497209 */ /* 0x002fce0007810000 */
[----:B------:R-:W1:Y:S01]  /*190f0*/  MUFU.TANH R144, R144 ;  /* 0x0000009000907308 */ /* 0x000e620000002400 */
[----:B--2---:R-:W-:-:S07]  /*19100*/  FMNMX.FTZ R73, R87, R73, !PT ;  /* 0x0000004957497209 */ /* 0x004fce0007810000 */
[----:B------:R-:W2:Y:S01]  /*19110*/  MUFU.TANH R145, R145 ;  /* 0x0000009100917308 */ /* 0x000ea20000002400 */
[----:B---3--:R-:W-:-:S04]  /*19120*/  FMNMX.FTZ R73, R140, R73, !PT ;  /* 0x000000498c497209 */ /* 0x008fc80007810000 */
[----:B0-----:R-:W-:-:S04]  /*19130*/  FMNMX.FTZ R73, R142, R73, !PT ;  /* 0x000000498e497209 */ /* 0x001fc80007810000 */
[----:B-1----:R-:W-:-:S04]  /*19140*/  FMNMX.FTZ R73, R144, R73, !PT ;  /* 0x0000004990497209 */ /* 0x002fc80007810000 */
[----:B--2---:R-:W-:-:S05]  /*19150*/  FMNMX.FTZ R73, R145, R73, !PT ;  /* 0x0000004991497209 */ /* 0x004fca0007810000 */
[----:B------:R-:W0:Y:S02]  /*19160*/  SHFL.BFLY PT, R74, R73, 0x2, 0x1f ;  /* 0x0c401f00494a7f89 */ /* 0x000e2400000e0000 */
[----:B0-----:R-:W-:-:S05]  /*19170*/  FMNMX.FTZ R73, R73, R74, !PT ;  /* 0x0000004a49497209 */ /* 0x001fca0007810000 */
[----:B------:R-:W0:Y:S02]  /*19180*/  SHFL.BFLY PT, R74, R73, 0x1, 0x1f ;  /* 0x0c201f00494a7f89 */ /* 0x000e2400000e0000 */
[----:B0-----:R-:W-:-:S05]  /*19190*/  FMNMX.FTZ R73, R73, R74, !PT ;  /* 0x0000004a49497209 */ /* 0x001fca0007810000 */
[----:B------:R-:W-:-:S04]  /*191a0*/  FMUL.FTZ R147, R73, R72 ;  /* 0x0000004849937220 */ /* 0x000fc80000410000 */
[-CC-:B------:R-:W-:Y:S02]  /*191b0*/  FFMA.FTZ R102, R138, R72.reuse, -R147.reuse ;  /* 0x000000488a667223 */ /* 0x180fe40000010893 */
[----:B------:R-:W2:Y:S01]  /*191c0*/  LDL R138, [R1+0x7c] ;  /* 0x00007c00018a7983 */ /* 0x000ea20000100800 */
[----:B------:R-:W-:Y:S01]  /*191d0*/  FFMA.FTZ R91, R108, R72, -R147 ;  /* 0x000000486c5b7223 */ /* 0x000fe20000010893 */
[----:B------:R-:W-:-:S05]  /*191e0*/  VIADD R108, R16, 0x200 ;  /* 0x00000200106c7836 */ /* 0x000fca0000000000 */
        /* <DEDUP_REMOVED lines=37> */
[----:B------:R-:W-:Y:S01]  /*19440*/  R2UR UR35, R111 ;  /* 0x000000006f2372ca */ /* 0x000fe200000e0000 */
[----:B------:R-:W-:-:S05]  /*19450*/  IMAD.MOV.U32 R111, RZ, RZ, -0x3ffffff0 ;  /* 0xc0000010ff6f7424 */ /* 0x000fca00078e00ff */
[----:B------:R-:W-:Y:S01]  /*19460*/  R2UR UR9, R111 ;  /* 0x000000006f0972ca */ /* 0x000fe200000e0000 */
[----:B------:R-:W-:Y:S01]  /*19470*/  IMAD.MOV.U32 R111, RZ, RZ, -0x3ffffff0 ;  /* 0xc0000010ff6f7424 */ /* 0x000fe200078e00ff */
[----:B--2---:R-:W-:-:S04]  /*19480*/  LOP3.LUT R108, R138, 0x10000, RZ, 0xfc, !PT ;  /* 0x000100008a6c7812 */ /* 0x004fc800078efcff */
[----:B------:R-:W-:-:S13]  /*19490*/  R2UR UR4, R108 ;  /* 0x000000006c0472ca */ /* 0x000fda00000e0000 */
[----:B------:R-:W-:Y:S01]  /*194a0*/  HGMMA.64x96x16.F32 R24, gdesc[UR4].tnspB, R24, gsb0 ;  /* 0x41600000041879f0 */ /* 0x000fe20008000818 */
[----:B------:R-:W-:-:S05]  /*194b0*/  VIADD R110, R108, 0x180 ;  /* 0x000001806c6e7836 */ /* 0x000fca0000000000 */
[----:B------:R-:W-:Y:S01]  /*194c0*/  R2UR UR8, R110 ;  /* 0x000000006e0872ca */ /* 0x000fe200000e0000 */
[----:B------:R-:W-:Y:S01]  /*194d0*/  VIADD R110, R108, 0x300 ;  /* 0x000003006c6e7836 */ /* 0x000fe20000000000 */
[----:B------:R-:W-:Y:S01]  /*194e0*/  R2UR UR13, R111 ;  /* 0x000000006f0d72ca */ /* 0x000fe200000e0000 */
[----:B------:R-:W-:Y:S02]  /*194f0*/  WARPGROUP.DEPBAR.LE gsb0, 0x0 ;  /* 0x00008000000079c5 */ /* 0x000fe40000010000 */
[----:B------:R-:W-:-:S08]  /*19500*/  WARPGROUP.ARRIVE ;  /* 0x00000000000079c5 */ /* 0x000fd00000000000 */
        /* <DEDUP_REMOVED lines=24> */
[----:B------:R-:W-:Y:S02]  /*19690*/  IMAD.MOV.U32 R111, RZ, RZ, -0x3ffffff0 ;  /* 0xc0000010ff6f7424 */ /* 0x000fe400078e00ff */
[----:B------:R-:W-:Y:S01]  /*196a0*/  FFMA.FTZ R78, R136, R72, -R147 ;  /* 0x00000048884e7223 */ /* 0x000fe20000010893 */
[----:B------:R-:W-:Y:S01]  /*196b0*/  R2UR UR28, R110 ;  /* 0x000000006e1c72ca */ /* 0x000fe200000e0000 */
[----:B------:R-:W2:Y:S01]  /*196c0*/  LDL.LU R136, [R1+0x34] ;  /* 0x0000340001887983 */ /* 0x000ea20000300800 */
        /* <DEDUP_REMOVED lines=18> */
[-CC-:B------:R-:W-:Y:S01]  /*197f0*/  FFMA.FTZ R101, R112, R72.reuse, -R147.reuse ;  /* 0x0000004870657223 */ /* 0x180fe20000010893 */
[-CC-:B------:R-:W-:Y:S02]  /*19800*/  FFMA.FTZ R112, R153, R72.reuse, -R147.reuse ;  /* 0x0000004899707223 */ /* 0x180fe40000010893 */
[----:B------:R-:W0:Y:S01]  /*19810*/  S2R R153, SR_TID.X ;  /* 0x0000000000997919 */ /* 0x000e220000002100 */
[----:B------:R-:W-:Y:S01]  /*19820*/  FADD.FTZ R0, -R73, R0 ;  /* 0x0000000049007221 */ /* 0x000fe20000010100 */
[----:B------:R-:W-:-:S03]  /*19830*/  FFMA.FTZ R105, R105, R72, -R147 ;  /* 0x0000004869697223 */ /* 0x000fc60000010893 */
[-C--:B------:R-:W-:Y:S01]  /*19840*/  FMUL.FTZ R0, R0, R72.reuse ;  /* 0x0000004800007220 */ /* 0x080fe20000410000 */
[-CC-:B------:R-:W-:Y:S02]  /*19850*/  FFMA.FTZ R107, R107, R72.reuse, -R147.reuse ;  /* 0x000000486b6b7223 */ /* 0x180fe40000010893 */
[----:B------:R-:W-:Y:S01]  /*19860*/  MUFU.EX2 R105, R105 ;  /* 0x0000006900697308 */ /* 0x000fe20000000800 */
[----:B------:R-:W-:-:S07]  /*19870*/  FFMA.FTZ R79, R137, R72, -R147 ;  /* 0x00000048894f7223 */ /* 0x000fce0000010893 */
[----:B------:R-:W2:Y:S01]  /*19880*/  MUFU.EX2 R0, R0 ;  /* 0x0000000000007308 */ /* 0x000ea20000000800 */
[----:B------:R-:W-:Y:S02]  /*19890*/  WARPGROUP.DEPBAR.LE gsb0, 0x0 ;  /* 0x00008000000079c5 */ /* 0x000fe40000010000 */
[----:B------:R-:W-:-:S06]  /*198a0*/  WARPGROUP.ARRIVE ;  /* 0x00000000000079c5 */ /* 0x000fcc0000000000 */
[----:B------:R-:W-:Y:S01]  /*198b0*/  HGMMA.64x96x16.F32 R24, gdesc[UR36].tnspB, R24, gsb0 ;  /* 0x41600000241879f0 */ /* 0x000fe20008000818 */
[----:B------:R-:W1:Y:S01]  /*198c0*/  MUFU.EX2 R108, R107 ;  /* 0x0000006b006c7308 */ /* 0x000e620000000800 */
[----:B0-----:R-:W-:Y:S01]  /*198d0*/  SHF.R.U32.HI R137, RZ, 0x7, R153 ;  /* 0x00000007ff897819 */ /* 0x001fe20000011699 */
[-CC-:B------:R-:W-:Y:S01]  /*198e0*/  FFMA.FTZ R124, R124, R72.reuse, -R147.reuse ;  /* 0x000000487c7c7223 */ /* 0x180fe20000010893 */
[----:B------:R-:W-:Y:S01]  /*198f0*/  FFMA.FTZ R123, R123, R72, -R147 ;  /* 0x000000487b7b7223 */ /* 0x000fe20000010893 */
[----:B------:R-:W-:Y:S02]  /*19900*/  ISETP.GE.U32.AND P2, PT, R153, 0x180, PT ;  /* 0x000001809900780c */ /* 0x000fe40003f46070 */
[----:B------:R-:W-:Y:S02]  /*19910*/  VIADD R109, R137, 0x9 ;  /* 0x00000009896d7836 */ /* 0x000fe40000000000 */
[----:B------:R-:W-:Y:S01]  /*19920*/  MUFU.EX2 R107, R123 ;  /* 0x0000007b006b7308 */ /* 0x000fe20000000800 */
[----:B--2---:R-:W-:-:S02]  /*19930*/  FFMA.FTZ R110, R0, R136, R105 ;  /* 0x00000088006e7223 */ /* 0x004fc40000010069 */
[----:B------:R-:W-:-:S05]  /*19940*/  SEL R109, R109, 0x9, !P2 ;  /* 0x000000096d6d7807 */ /* 0x000fca0005000000 */
[----:B------:R-:W-:Y:S01]  /*19950*/  MUFU.EX2 R124, R124 ;  /* 0x0000007c007c7308 */ /* 0x000fe20000000800 */
[----:B-1----:R-:W-:Y:S01]  /*19960*/  F2FP.F16.F32.PACK_AB R105, R108, R105 ;  /* 0x000000696c69723e */ /* 0x002fe200000000ff */
[-CC-:B------:R-:W-:Y:S01]  /*19970*/  FFMA.FTZ R94, R114, R72.reuse, -R147.reuse ;  /* 0x00000048725e7223 */ /* 0x180fe20000010893 */
[----:B------:R-:W-:-:S05]  /*19980*/  FFMA.FTZ R95, R115, R72, -R147 ;  /* 0x00000048735f7223 */ /* 0x000fca0000010893 */
[----:B------:R-:W0:Y:S01]  /*19990*/  MUFU.EX2 R135, R135 ;  /* 0x0000008700877308 */ /* 0x000e220000000800 */
[-CC-:B------:R-:W-:Y:S01]  /*199a0*/  FFMA.FTZ R98, R151, R72.reuse, -R147.reuse ;  /* 0x0000004897627223 */ /* 0x180fe20000010893 */
[----:B------:R-:W-:-:S06]  /*199b0*/  FFMA.FTZ R99, R113, R72, -R147 ;  /* 0x0000004871637223 */ /* 0x000fcc0000010893 */
[----:B------:R-:W1:Y:S08]  /*199c0*/  MUFU.EX2 R134, R134 ;  /* 0x0000008600867308 */ /* 0x000e700000000800 */
[----:B------:R-:W2:Y:S01]  /*199d0*/  MUFU.EX2 R133, R133 ;  /* 0x0000008500857308 */ /* 0x000ea20000000800 */
[----:B0-----:R-:W-:-:S07]  /*199e0*/  FADD.FTZ R139, R135, R139 ;  /* 0x0000008b878b7221 */ /* 0x001fce0000010000 */
[----:B------:R-:W-:Y:S01]  /*199f0*/  MUFU.EX2 R132, R132 ;  /* 0x0000008400847308 */ /* 0x000fe20000000800 */
[----:B------:R-:W-:-:S07]  /*19a00*/  FFMA.FTZ R103, R152, R72, -R147 ;  /* 0x0000004898677223 */ /* 0x000fce0000010893 */
[----:B------:R-:W-:Y:S01]  /*19a10*/  MUFU.EX2 R99, R99 ;  /* 0x0000006300637308 */ /* 0x000fe20000000800 */
[----:B-1----:R-:W-:-:S07]  /*19a20*/  FADD.FTZ R139, R134, R139 ;  /* 0x0000008b868b7221 */ /* 0x002fce0000010000 */
[----:B------:R-:W-:Y:S01]  /*19a30*/  MUFU.EX2 R131, R131 ;  /* 0x0000008300837308 */ /* 0x000fe20000000800 */
[----:B------:R-:W-:Y:S02]  /*19a40*/  WARPGROUP.DEPBAR.LE gsb0, 0x0 ;  /* 0x00008000000079c5 */ /* 0x000fe40000010000 */
[----:B------:R0:W-:Y:S06]  /*19a50*/  BAR.ARV R109, 0x100 ;  /* 0x0004006d0000751d */ /* 0x0001ec0000002000 */
[----:B0-----:R-:W-:Y:S01]  /*19a60*/  FADD.FTZ R109, R108, R110 ;  /* 0x0000006e6c6d7221 */ /* 0x001fe20000010000 */
[----:B------:R-:W-:-:S02]  /*19a70*/  @!P0 IMAD R110, R19, 0x8, R16 ;  /* 0x00000008136e8824 */ /* 0x000fc400078e0210 */
[----:B------:R-:W-:Y:S02]  /*19a80*/  @!P0 IMAD R108, R20, 0x8, R16 ;  /* 0x00000008146c8824 */ /* 0x000fe400078e0210 */
[----:B------:R-:W-:Y:S02]  /*19a90*/  @!P0 VIADD R110, R110, 0x31c40 ;  /* 0x00031c406e6e8836 */ /* 0x000fe40000000000 */
[----:B------:R-:W-:Y:S02]  /*19aa0*/  @!P0 VIADD R108, R108, 0x31c60 ;  /* 0x00031c606c6c8836 */ /* 0x000fe40000000000 */
[----:B------:R-:W-:Y:S01]  /*19ab0*/  FADD.FTZ R20, R107, R109 ;  /* 0x0000006d6b147221 */ /* 0x000fe20000010000 */
[----:B------:R-:W-:Y:S02]  /*19ac0*/  F2FP.F16.F32.PACK_AB R107, R124, R107 ;  /* 0x0000006b7c6b723e */ /* 0x000fe400000000ff */
[----:B------:R-:W-:Y:S02]  /*19ad0*/  @!P0 PRMT R110, RZ, 0x654, R110 ;  /* 0x00000654ff6e8816 */ /* 0x000fe4000000006e */
[----:B------:R-:W-:-:S02]  /*19ae0*/  @!P0 PRMT R108, RZ, 0x654, R108 ;  /* 0x00000654ff6c8816 */ /* 0x000fc4000000006c */
[----:B------:R-:W-:Y:S02]  /*19af0*/  @!P0 SYNCS.ARRIVE.TRANS64.RED.A1T0 RZ, [R110+URZ], RZ ;  /* 0x000000ff6eff89a7 */ /* 0x000fe4000810043f */
[----:B------:R0:W-:Y:S01]  /*19b00*/  @!P0 SYNCS.ARRIVE.TRANS64.RED.A1T0 RZ, [R108+URZ], RZ ;  /* 0x000000ff6cff89a7 */ /* 0x0001e2000810043f */
[----:B------:R1:W-:Y:S01]  /*19b10*/  STSM.16.M88.4 [R17+0x24300], R104 ;  /* 0x0243006811007844 */ /* 0x0003e20000000200 */
[----:B0-----:R-:W-:Y:S08]  /*19b20*/  MUFU.EX2 R108, R76 ;  /* 0x0000004c006c7308 */ /* 0x001ff00000000800 */
[----:B-1----:R-:W-:Y:S08]  /*19b30*/  MUFU.EX2 R106, R97 ;  /* 0x00000061006a7308 */ /* 0x002ff00000000800 */
[----:B------:R-:W-:Y:S08]  /*19b40*/  MUFU.EX2 R97, R93 ;  /* 0x0000005d00617308 */ /* 0x000ff00000000800 */
[----:B------:R-:W0:Y:S08]  /*19b50*/  MUFU.EX2 R93, R94 ;  /* 0x0000005e005d7308 */ /* 0x000e300000000800 */
[----:B------:R-:W1:Y:S01]  /*19b60*/  MUFU.EX2 R76, R95 ;  /* 0x0000005f004c7308 */ /* 0x000e620000000800 */
[----:B------:R-:W-:-:S07]  /*19b70*/  FADD.FTZ R124, R124, R20 ;  /* 0x000000147c7c7221 */ /* 0x000fce0000010000 */
[----:B------:R-:W3:Y:S08]  /*19b80*/  MUFU.EX2 R95, R98 ;  /* 0x00000062005f7308 */ /* 0x000ef00000000800 */
[----:B------:R-:W-:Y:S08]  /*19b90*/  MUFU.EX2 R111, R77 ;  /* 0x0000004d006f7308 */ /* 0x000ff00000000800 */
[----:B------:R-:W-:Y:S01]  /*19ba0*/  MUFU.EX2 R105, R96 ;  /* 0x0000006000697308 */ /* 0x000fe20000000800 */
[----:B--2---:R-:W-:-:S07]  /*19bb0*/  FADD.FTZ R139, R133, R139 ;  /* 0x0000008b858b7221 */ /* 0x004fce0000010000 */
[----:B------:R0:W-:Y:S08]  /*19bc0*/  MUFU.EX2 R96, R88 ;  /* 0x0000005800607308 */ /* 0x0001f00000000800 */
[----:B------:R-:W2:Y:S01]  /*19bd0*/  MUFU.EX2 R77, R101 ;  /* 0x00000065004d7308 */ /* 0x000ea20000000800 */
[----:B0-----:R-:W-:-:S04]  /*19be0*/  FADD.FTZ R88, R93, R124 ;  /* 0x0000007c5d587221 */ /* 0x001fc80000010000 */
[----:B-1----:R-:W-:-:S03]  /*19bf0*/  FADD.FTZ R88, R76, R88 ;  /* 0x000000584c587221 */ /* 0x002fc60000010000 */
[----:B------:R-:W0:Y:S01]  /*19c00*/  MUFU.EX2 R130, R130 ;  /* 0x0000008200827308 */ /* 0x000e220000000800 */
[----:B---3--:R-:W-:-:S07]  /*19c10*/  FADD.FTZ R88, R95, R88 ;  /* 0x000000585f587221 */ /* 0x008fce0000010000 */
[----:B------:R-:W1:Y:S01]  /*19c20*/  MUFU.EX2 R102, R102 ;  /* 0x0000006600667308 */ /* 0x000e620000000800 */
[----:B------:R-:W-:Y:S01]  /*19c30*/  FADD.FTZ R139, R132, R139 ;  /* 0x0000008b848b7221 */ /* 0x000fe20000010000 */
[----:B------:R-:W-:-:S06]  /*19c40*/  FFMA.FTZ R113, R156, R72, -R147 ;  /* 0x000000489c717223 */ /* 0x000fcc0000010893 */
[----:B------:R-:W-:Y:S01]  /*19c50*/  MUFU.EX2 R129, R129 ;  /* 0x0000008100817308 */ /* 0x000fe20000000800 */
[----:B------:R-:W-:Y:S01]  /*19c60*/  FADD.FTZ R88, R99, R88 ;  /* 0x0000005863587221 */ /* 0x000fe20000010000 */
[----:B------:R-:W-:-:S06]  /*19c70*/  FFMA.FTZ R114, R155, R72, -R147 ;  /* 0x000000489b727223 */ /* 0x000fcc0000010893 */
[----:B------:R-:W3:Y:S01]  /*19c80*/  MUFU.EX2 R103, R103 ;  /* 0x0000006700677308 */ /* 0x000ee20000000800 */
[----:B------:R-:W-:-:S07]  /*19c90*/  FADD.FTZ R139, R131, R139 ;  /* 0x0000008b838b7221 */ /* 0x000fce0000010000 */
[----:B------:R-:W-:Y:S01]  /*19ca0*/  MUFU.EX2 R128, R128 ;  /* 0x0000008000807308 */ /* 0x000fe20000000800 */
[----:B--2---:R-:W-:Y:S01]  /*19cb0*/  FADD.FTZ R88, R77, R88 ;  /* 0x000000584d587221 */ /* 0x004fe20000010000 */
[----:B------:R-:W-:-:S06]  /*19cc0*/  FFMA.FTZ R115, R154, R72, -R147 ;  /* 0x000000489a737223 */ /* 0x000fcc0000010893 */
[----:B------:R-:W2:Y:S01]  /*19cd0*/  MUFU.EX2 R112, R112 ;  /* 0x0000007000707308 */ /* 0x000ea20000000800 */
[----:B0-----:R-:W-:-:S07]  /*19ce0*/  FADD.FTZ R139, R130, R139 ;  /* 0x0000008b828b7221 */ /* 0x001fce0000010000 */
[----:B------:R-:W0:Y:S01]  /*19cf0*/  MUFU.EX2 R127, R127 ;  /* 0x0000007f007f7308 */ /* 0x000e220000000800 */
[----:B-1----:R-:W-:-:S07]  /*19d00*/  FADD.FTZ R88, R102, R88 ;  /* 0x0000005866587221 */ /* 0x002fce0000010000 */
[----:B------:R-:W-:Y:S01]  /*19d10*/  MUFU.EX2 R107, R89 ;  /* 0x00000059006b7308 */ /* 0x000fe20000000800 */
[----:B------:R-:W-:-:S07]  /*19d20*/  FFMA.FTZ R116, R116, R72, -R147 ;  /* 0x0000004874747223 */ /* 0x000fce0000010893 */
[----:B------:R-:W-:Y:S01]  /*19d30*/  MUFU.EX2 R89, R113 ;  /* 0x0000007100597308 */ /* 0x000fe20000000800 */
[----:B---3--:R-:W-:-:S07]  /*19d40*/  FADD.FTZ R88, R103, R88 ;  /* 0x0000005867587221 */ /* 0x008fce0000010000 */
[----:B------:R-:W1:Y:S01]  /*19d50*/  MUFU.EX2 R126, R126 ;  /* 0x0000007e007e7308 */ /* 0x000e620000000800 */
[----:B------:R-:W-:-:S07]  /*19d60*/  FFMA.FTZ R117, R117, R72, -R147 ;  /* 0x0000004875757223 */ /* 0x000fce0000010893 */
[----:B------:R-:W-:Y:S01]  /*19d70*/  MUFU.EX2 R114, R114 ;  /* 0x0000007200727308 */ /* 0x000fe20000000800 */
[----:B--2---:R-:W-:-:S07]  /*19d80*/  FADD.FTZ R88, R112, R88 ;  /* 0x0000005870587221 */ /* 0x004fce0000010000 */
[----:B------:R-:W2:Y:S08]  /*19d90*/  MUFU.EX2 R125, R125 ;  /* 0x0000007d007d7308 */ /* 0x000eb00000000800 */
[----:B------:R3:W-:Y:S01]  /*19da0*/  MUFU.EX2 R98, R90 ;  /* 0x0000005a00627308 */ /* 0x0007e20000000800 */
[----:B------:R-:W-:-:S07]  /*19db0*/  FFMA.FTZ R118, R118, R72, -R147 ;  /* 0x0000004876767223 */ /* 0x000fce0000010893 */
[----:B------:R-:W4:Y:S01]  /*19dc0*/  MUFU.EX2 R115, R115 ;  /* 0x0000007300737308 */ /* 0x000f220000000800 */
[----:B---3--:R-:W-:-:S04]  /*19dd0*/  FADD.FTZ R90, R129, R139 ;  /* 0x0000008b815a7221 */ /* 0x008fc80000010000 */
[----:B------:R-:W-:-:S03]  /*19de0*/  FADD.FTZ R90, R128, R90 ;  /* 0x0000005a805a7221 */ /* 0x000fc60000010000 */
[----:B------:R-:W3:Y:S01]  /*19df0*/  MUFU.EX2 R109, R81 ;  /* 0x00000051006d7308 */ /* 0x000ee20000000800 */
[----:B0-----:R-:W-:Y:S01]  /*19e00*/  FADD.FTZ R90, R127, R90 ;  /* 0x0000005a7f5a7221 */ /* 0x001fe20000010000 */
[----:B------:R-:W-:-:S06]  /*19e10*/  FFMA.FTZ R119, R119, R72, -R147 ;  /* 0x0000004877777223 */ /* 0x000fcc0000010893 */
[----:B------:R-:W0:Y:S01]  /*19e20*/  MUFU.EX2 R116, R116 ;  /* 0x0000007400747308 */ /* 0x000e220000000800 */
[----:B-1----:R-:W-:-:S07]  /*19e30*/  FADD.FTZ R90, R126, R90 ;  /* 0x0000005a7e5a7221 */ /* 0x002fce0000010000 */
[----:B------:R-:W-:Y:S01]  /*19e40*/  MUFU.EX2 R101, R75 ;  /* 0x0000004b00657308 */ /* 0x000fe20000000800 */
[----:B------:R-:W-:-:S07]  /*19e50*/  FFMA.FTZ R120, R120, R72, -R147 ;  /* 0x0000004878787223 */ /* 0x000fce0000010893 */
[----:B------:R-:W1:Y:S08]  /*19e60*/  MUFU.EX2 R117, R117 ;  /* 0x0000007500757308 */ /* 0x000e700000000800 */
[----:B------:R2:W-:Y:S08]  /*19e70*/  MUFU.EX2 R75, R78 ;  /* 0x0000004e004b7308 */ /* 0x0005f00000000800 */
[----:B------:R-:W1:Y:S01]  /*19e80*/  MUFU.EX2 R110, R80 ;  /* 0x00000050006e7308 */ /* 0x000e620000000800 */
[----:B--2---:R-:W-:Y:S01]  /*19e90*/  FADD.FTZ R78, R89, R88 ;  /* 0x00000058594e7221 */ /* 0x004fe20000010000 */
[----:B------:R-:W-:-:S03]  /*19ea0*/  FADD.FTZ R88, R125, R90 ;  /* 0x0000005a7d587221 */ /* 0x000fc60000010000 */
[----:B------:R-:W-:-:S03]  /*19eb0*/  FADD.FTZ R78, R114, R78 ;  /* 0x0000004e724e7221 */ /* 0x000fc60000010000 */
[----:B------:R-:W2:Y:S01]  /*19ec0*/  MUFU.EX2 R118, R118 ;  /* 0x0000007600767308 */ /* 0x000ea20000000800 */
[----:B----4-:R-:W-:Y:S01]  /*19ed0*/  FADD.FTZ R78, R115, R78 ;  /* 0x0000004e734e7221 */ /* 0x010fe20000010000 */
[----:B------:R-:W-:Y:S01]  /*19ee0*/  FFMA.FTZ R121, R121, R72, -R147 ;  /* 0x0000004879797223 */ /* 0x000fe20000010893 */
[----:B---3--:R-:W-:-:S05]  /*19ef0*/  FADD.FTZ R88, R109, R88 ;  /* 0x000000586d587221 */ /* 0x008fca0000010000 */
[----:B------:R-:W3:Y:S01]  /*19f00*/  MUFU.EX2 R119, R119 ;  /* 0x0000007700777308 */ /* 0x000ee20000000800 */
[----:B0-----:R-:W-:Y:S01]  /*19f10*/  FADD.FTZ R78, R116, R78 ;  /* 0x0000004e744e7221 */ /* 0x001fe20000010000 */
[----:B------:R-:W-:Y:S01]  /*19f20*/  FFMA.FTZ R122, R122, R72, -R147 ;  /* 0x000000487a7a7223 */ /* 0x000fe20000010893 */
[----:B------:R-:W-:-:S05]  /*19f30*/  FADD.FTZ R88, R108, R88 ;  /* 0x000000586c587221 */ /* 0x000fca0000010000 */
[----:B------:R-:W0:Y:S01]  /*19f40*/  MUFU.EX2 R120, R120 ;  /* 0x0000007800787308 */ /* 0x000e220000000800 */
[----:B-1----:R-:W-:Y:S01]  /*19f50*/  FADD.FTZ R90, R117, R78 ;  /* 0x0000004e755a7221 */ /* 0x002fe20000010000 */
[----:B------:R-:W-:-:S06]  /*19f60*/  FADD.FTZ R88, R110, R88 ;  /* 0x000000586e587221 */ /* 0x000fcc0000010000 */
[----:B------:R-:W1:Y:S01]  /*19f70*/  MUFU.EX2 R121, R121 ;  /* 0x0000007900797308 */ /* 0x000e620000000800 */
[----:B--2---:R-:W-:Y:S01]  /*19f80*/  FADD.FTZ R90, R118, R90 ;  /* 0x0000005a765a7221 */ /* 0x004fe20000010000 */
[----:B------:R-:W-:Y:S01]  /*19f90*/  F2FP.F16.F32.PACK_AB R95, R99, R95 ;  /* 0x0000005f635f723e */ /* 0x000fe200000000ff */
[----:B------:R-:W-:-:S05]  /*19fa0*/  FADD.FTZ R88, R107, R88 ;  /* 0x000000586b587221 */ /* 0x000fca0000010000 */
[----:B------:R-:W2:Y:S01]  /*19fb0*/  MUFU.EX2 R123, R21 ;  /* 0x00000015007b7308 */ /* 0x000ea20000000800 */
[----:B------:R-:W-:Y:S01]  /*19fc0*/  F2FP.F16.F32.PACK_AB R93, R76, R93 ;  /* 0x0000005d4c5d723e */ /* 0x000fe200000000ff */
[----:B---3--:R-:W-:Y:S01]  /*19fd0*/  FADD.FTZ R90, R119, R90 ;  /* 0x0000005a775a7221 */ /* 0x008fe20000010000 */
[----:B------:R-:W-:-:S05]  /*19fe0*/  F2FP.F16.F32.PACK_AB R94, R132, R133 ;  /* 0x00000085845e723e */ /* 0x000fca00000000ff */
[----:B------:R-:W3:Y:S01]  /*19ff0*/  MUFU.EX2 R122, R122 ;  /* 0x0000007a007a7308 */ /* 0x000ee20000000800 */
[----:B------:R-:W-:Y:S02]  /*1a000*/  F2FP.F16.F32.PACK_AB R76, R130, R131 ;  /* 0x00000083824c723e */ /* 0x000fe400000000ff */
[----:B------:R-:W-:Y:S02]  /*1a010*/  F2FP.F16.F32.PACK_AB R77, R102, R77 ;  /* 0x0000004d664d723e */ /* 0x000fe400000000ff */
[----:B------:R-:W-:-:S03]  /*1a020*/  F2FP.F16.F32.PACK_AB R78, R128, R129 ;  /* 0x00000081804e723e */ /* 0x000fc600000000ff */
[----:B------:R4:W-:Y:S01]  /*1a030*/  MUFU.EX2 R104, R92 ;  /* 0x0000005c00687308 */ /* 0x0009e20000000800 */
[----:B------:R-:W-:Y:S01]  /*1a040*/  FADD.FTZ R88, R111, R88 ;  /* 0x000000586f587221 */ /* 0x000fe20000010000 */
[----:B0-----:R-:W-:-:S06]  /*1a050*/  FADD.FTZ R90, R120, R90 ;  /* 0x0000005a785a7221 */ /* 0x001fcc0000010000 */
[----:B------:R-:W0:Y:S01]  /*1a060*/  MUFU.EX2 R20, R91 ;  /* 0x0000005b00147308 */ /* 0x000e220000000800 */
[----:B----4-:R-:W-:-:S07]  /*1a070*/  F2FP.F16.F32.PACK_AB R92, R134, R135 ;  /* 0x00000087865c723e */ /* 0x010fce00000000ff */
[----:B------:R4:W-:Y:S01]  /*1a080*/  MUFU.EX2 R99, R79 ;  /* 0x0000004f00637308 */ /* 0x0009e20000000800 */
[----:B------:R-:W-:Y:S07]  /*1a090*/  STSM.16.M88.4 [R17+0x25b00], R92 ;  /* 0x025b005c11007844 */ /* 0x000fee0000000200 */
[----:B------:R-:W0:Y:S01]  /*1a0a0*/  MUFU.EX2 R136, R15 ;  /* 0x0000000f00887308 */ /* 0x000e220000000800 */
[----:B----4-:R-:W-:-:S05]  /*1a0b0*/  F2FP.F16.F32.PACK_AB R79, R112, R103 ;  /* 0x00000067704f723e */ /* 0x010fca00000000ff */
[----:B------:R4:W-:Y:S02]  /*1a0c0*/  STSM.16.M88.4 [R17+0x27300], R76 ;  /* 0x0273004c11007844 */ /* 0x0009e40000000200 */
[----:B------:R-:W0:Y:S08]  /*1a0d0*/  MUFU.EX2 R74, R74 ;  /* 0x0000004a004a7308 */ /* 0x000e300000000800 */
[----:B------:R-:W0:Y:S01]  /*1a0e0*/  MUFU.EX2 R137, R85 ;  /* 0x0000005500897308 */ /* 0x000e220000000800 */
[----:B----4-:R-:W-:Y:S01]  /*1a0f0*/  FADD.FTZ R76, R106, R88 ;  /* 0x000000586a4c7221 */ /* 0x010fe20000010000 */
[----:B-1----:R-:W-:-:S03]  /*1a100*/  FADD.FTZ R77, R121, R90 ;  /* 0x0000005a794d7221 */ /* 0x002fc60000010000 */
[----:B--2---:R-:W-:Y:S01]  /*1a110*/  FADD.FTZ R76, R123, R76 ;  /* 0x0000004c7b4c7221 */ /* 0x004fe20000010000 */
[----:B---3--:R-:W-:-:S03]  /*1a120*/  FADD.FTZ R77, R122, R77 ;  /* 0x0000004d7a4d7221 */ /* 0x008fc60000010000 */
[----:B------:R-:W-:Y:S01]  /*1a130*/  FADD.FTZ R76, R105, R76 ;  /* 0x0000004c694c7221 */ /* 0x000fe20000010000 */
[----:B0-----:R-:W-:Y:S01]  /*1a140*/  FADD.FTZ R77, R20, R77 ;  /* 0x0000004d144d7221 */ /* 0x001fe20000010000 */
[-C--:B------:R-:W-:Y:S01]  /*1a150*/  FFMA.FTZ R82, R82, R72.reuse, -R147 ;  /* 0x0000004852527223 */ /* 0x080fe20000010893 */
[----:B------:R-:W0:Y:S01]  /*1a160*/  MUFU.EX2 R138, R84 ;  /* 0x00000054008a7308 */ /* 0x000e220000000800 */
[----:B------:R-:W-:Y:S01]  /*1a170*/  FADD.FTZ R76, R136, R76 ;  /* 0x0000004c884c7221 */ /* 0x000fe20000010000 */
[----:B------:R-:W-:Y:S01]  /*1a180*/  FADD.FTZ R77, R98, R77 ;  /* 0x0000004d624d7221 */ /* 0x000fe20000010000 */
[-C--:B------:R-:W-:Y:S02]  /*1a190*/  FFMA.FTZ R83, R83, R72.reuse, -R147 ;  /* 0x0000004853537223 */ /* 0x080fe40000010893 */
[----:B------:R-:W-:Y:S01]  /*1a1a0*/  FADD.FTZ R76, R104, R76 ;  /* 0x0000004c684c7221 */ /* 0x000fe20000010000 */
[----:B------:R-:W-:Y:S02]  /*1a1b0*/  FADD.FTZ R78, R74, R77 ;  /* 0x0000004d4a4e7221 */ /* 0x000fe40000010000 */
[----:B------:R-:W1:Y:S01]  /*1a1c0*/  MUFU.EX2 R82, R82 ;  /* 0x0000005200527308 */ /* 0x000e620000000800 */
[-CC-:B------:R-:W-:Y:S01]  /*1a1d0*/  FFMA.FTZ R86, R86, R72.reuse, -R147.reuse ;  /* 0x0000004856567223 */ /* 0x180fe20000010893 */
[----:B------:R-:W-:Y:S01]  /*1a1e0*/  FADD.FTZ R76, R137, R76 ;  /* 0x0000004c894c7221 */ /* 0x000fe20000010000 */
[----:B------:R-:W-:Y:S01]  /*1a1f0*/  FADD.FTZ R78, R101, R78 ;  /* 0x0000004e654e7221 */ /* 0x000fe20000010000 */
[----:B------:R-:W-:-:S04]  /*1a200*/  FFMA.FTZ R87, R87, R72, -R147 ;  /* 0x0000004857577223 */ /* 0x000fc80000010893 */
[----:B------:R-:W2:Y:S01]  /*1a210*/  MUFU.EX2 R100, R100 ;  /* 0x0000006400647308 */ /* 0x000ea20000000800 */
[----:B------:R-:W-:Y:S01]  /*1a220*/  F2FP.F16.F32.PACK_AB R88, R126, R127 ;  /* 0x0000007f7e58723e */ /* 0x000fe200000000ff */
[----:B------:R-:W-:Y:S01]  /*1a230*/  FADD.FTZ R77, R97, R76 ;  /* 0x0000004c614d7221 */ /* 0x000fe20000010000 */
[----:B------:R-:W-:Y:S02]  /*1a240*/  F2FP.F16.F32.PACK_AB R89, R114, R89 ;  /* 0x000000597259723e */ /* 0x000fe400000000ff */
[----:B------:R-:W-:-:S03]  /*1a250*/  F2FP.F16.F32.PACK_AB R90, R109, R125 ;  /* 0x0000007d6d5a723e */ /* 0x000fc600000000ff */
[----:B------:R-:W3:Y:S01]  /*1a260*/  MUFU.EX2 R83, R83 ;  /* 0x0000005300537308 */ /* 0x000ee20000000800 */
[----:B------:R-:W-:Y:S01]  /*1a270*/  F2FP.F16.F32.PACK_AB R91, R116, R115 ;  /* 0x00000073745b723e */ /* 0x000fe200000000ff */
[----:B------:R-:W-:Y:S01]  /*1a280*/  FADD.FTZ R102, R75, R78 ;  /* 0x0000004e4b667221 */ /* 0x000fe20000010000 */
[----:B------:R-:W-:Y:S01]  /*1a290*/  FFMA.FTZ R140, R140, R72, -R147 ;  /* 0x000000488c8c7223 */ /* 0x000fe20000010893 */
[----:B0-----:R-:W-:-:S04]  /*1a2a0*/  FADD.FTZ R79, R138, R77 ;  /* 0x0000004d8a4f7221 */ /* 0x001fc80000010000 */
[----:B------:R-:W-:Y:S01]  /*1a2b0*/  MUFU.EX2 R84, R141 ;  /* 0x0000008d00547308 */ /* 0x000fe20000000800 */
[----:B------:R0:W-:Y:S01]  /*1a2c0*/  STSM.16.M88.4 [R17+0x28b00], R88 ;  /* 0x028b005811007844 */ /* 0x0001e20000000200 */
[----:B------:R-:W-:-:S06]  /*1a2d0*/  F2FP.F16.F32.PACK_AB R94, R111, R107 ;  /* 0x0000006b6f5e723e */ /* 0x000fcc00000000ff */
[----:B------:R-:W4:Y:S01]  /*1a2e0*/  MUFU.EX2 R86, R86 ;  /* 0x0000005600567308 */ /* 0x000f220000000800 */
[----:B------:R-:W-:Y:S01]  /*1a2f0*/  FADD.FTZ R107, R96, R79 ;  /* 0x0000004f606b7221 */ /* 0x000fe20000010000 */
[----:B------:R-:W-:Y:S01]  /*1a300*/  FFMA.FTZ R142, R142, R72, -R147 ;  /* 0x000000488e8e7223 */ /* 0x000fe20000010893 */
[----:B------:R-:W-:-:S05]  /*1a310*/  F2FP.F16.F32.PACK_AB R79, R98, R20 ;  /* 0x00000014624f723e */ /* 0x000fca00000000ff */
[----:B------:R-:W4:Y:S01]  /*1a320*/  MUFU.EX2 R85, R143 ;  /* 0x0000008f00557308 */ /* 0x000f220000000800 */
[----:B0-----:R-:W-:Y:S01]  /*1a330*/  FADD.FTZ R89, R99, R102 ;  /* 0x0000006663597221 */ /* 0x001fe20000010000 */
[-CC-:B------:R-:W-:Y:S01]  /*1a340*/  FFMA.FTZ R144, R144, R72.reuse, -R147.reuse ;  /* 0x0000004890907223 */ /* 0x180fe20000010893 */
[----:B------:R-:W-:-:S05]  /*1a350*/  FFMA.FTZ R145, R145, R72, -R147 ;  /* 0x0000004891917223 */ /* 0x000fca0000010893 */
[----:B------:R-:W0:Y:S01]  /*1a360*/  MUFU.EX2 R87, R87 ;  /* 0x0000005700577308 */ /* 0x000e220000000800 */
[----:B-1----:R-:W-:Y:S01]  /*1a370*/  FADD.FTZ R20, R82, R89 ;  /* 0x0000005952147221 */ /* 0x002fe20000010000 */
[----:B------:R-:W-:Y:S02]  /*1a380*/  F2FP.F16.F32.PACK_AB R92, R110, R108 ;  /* 0x0000006c6e5c723e */ /* 0x000fe400000000ff */
[----:B------:R-:W-:-:S04]  /*1a390*/  F2FP.F16.F32.PACK_AB R93, R118, R117 ;  /* 0x00000075765d723e */ /* 0x000fc800000000ff */
[----:B------:R-:W1:Y:S01]  /*1a3a0*/  MUFU.EX2 R80, R146 ;  /* 0x0000009200507308 */ /* 0x000e620000000800 */
[----:B------:R-:W-:Y:S01]  /*1a3b0*/  F2FP.F16.F32.PACK_AB R95, R120, R119 ;  /* 0x00000077785f723e */ /* 0x000fe200000000ff */
[----:B--2---:R-:W-:Y:S01]  /*1a3c0*/  FADD.FTZ R107, R100, R107 ;  /* 0x0000006b646b7221 */ /* 0x004fe20000010000 */
[----:B---3--:R-:W-:-:S05]  /*1a3d0*/  FADD.FTZ R91, R83, R20 ;  /* 0x00000014535b7221 */ /* 0x008fca0000010000 */
[----:B------:R-:W2:Y:S01]  /*1a3e0*/  MUFU.EX2 R140, R140 ;  /* 0x0000008c008c7308 */ /* 0x000ea20000000800 */
[----:B------:R3:W-:Y:S01]  /*1a3f0*/  STSM.16.M88.4 [R17+0x2a300], R92 ;  /* 0x02a3005c11007844 */ /* 0x0007e20000000200 */
[----:B----4-:R-:W-:-:S06]  /*1a400*/  FADD.FTZ R20, R86, R91 ;  /* 0x0000005b56147221 */ /* 0x010fcc0000010000 */
[----:B------:R-:W4:Y:S08]  /*1a410*/  MUFU.EX2 R81, R148 ;  /* 0x0000009400517308 */ /* 0x000f300000000800 */
[----:B------:R-:W4:Y:S01]  /*1a420*/  MUFU.EX2 R103, R142 ;  /* 0x0000008e00677308 */ /* 0x000f220000000800 */
[----:B---3--:R-:W-:Y:S01]  /*1a430*/  FADD.FTZ R92, R84, R107 ;  /* 0x0000006b545c7221 */ /* 0x008fe20000010000 */
[----:B------:R-:W-:-:S06]  /*1a440*/  F2FP.F16.F32.PACK_AB R91, R99, R75 ;  /* 0x0000004b635b723e */ /* 0x000fcc00000000ff */
[----:B------:R-:W3:Y:S01]  /*1a450*/  MUFU.EX2 R15, R149 ;  /* 0x00000095000f7308 */ /* 0x000ee20000000800 */
[----:B------:R-:W-:Y:S01]  /*1a460*/  FADD.FTZ R93, R85, R92 ;  /* 0x0000005c555d7221 */ /* 0x000fe20000010000 */
[----:B0-----:R-:W-:-:S06]  /*1a470*/  FADD.FTZ R75, R87, R20 ;  /* 0x00000014574b7221 */ /* 0x001fcc0000010000 */
[----:B------:R-:W-:Y:S08]  /*1a480*/  MUFU.EX2 R144, R144 ;  /* 0x0000009000907308 */ /* 0x000ff00000000800 */
[----:B------:R-:W0:Y:S01]  /*1a490*/  MUFU.EX2 R145, R145 ;  /* 0x0000009100917308 */ /* 0x000e220000000800 */
[----:B------:R-:W-:Y:S01]  /*1a4a0*/  F2FP.F16.F32.PACK_AB R89, R101, R74 ;  /* 0x0000004a6559723e */ /* 0x000fe200000000ff */
[----:B-1----:R-:W-:-:S06]  /*1a4b0*/  FADD.FTZ R74, R80, R93 ;  /* 0x0000005d504a7221 */ /* 0x002fcc0000010000 */
[----:B------:R-:W1:Y:S01]  /*1a4c0*/  MUFU.EX2 R21, R150 ;  /* 0x0000009600157308 */ /* 0x000e620000000800 */
[----:B--2---:R-:W-:Y:S01]  /*1a4d0*/  FADD.FTZ R20, R140, R75 ;  /* 0x0000004b8c147221 */ /* 0x004fe20000010000 */
[----:B----4-:R-:W-:Y:S01]  /*1a4e0*/  FADD.FTZ R74, R81, R74 ;  /* 0x0000004a514a7221 */ /* 0x010fe20000010000 */
[----:B------:R-:W-:Y:S02]  /*1a4f0*/  F2FP.F16.F32.PACK_AB R93, R83, R82 ;  /* 0x00000052535d723e */ /* 0x000fe400000000ff */
[----:B------:R-:W-:Y:S01]  /*1a500*/  FADD.FTZ R75, R103, R20 ;  /* 0x00000014674b7221 */ /* 0x000fe20000010000 */
[----:B---3--:R-:W-:Y:S01]  /*1a510*/  FADD.FTZ R74, R15, R74 ;  /* 0x0000004a0f4a7221 */ /* 0x008fe20000010000 */
[----:B0-----:R-:W-:Y:S02]  /*1a520*/  F2FP.F16.F32.PACK_AB R83, R145, R144 ;  /* 0x000000909153723e */ /* 0x001fe400000000ff */
[----:B------:R-:W-:Y:S01]  /*1a530*/  FADD.FTZ R144, R144, R75 ;  /* 0x0000004b90907221 */ /* 0x000fe20000010000 */
[C---:B-1----:R-:W-:Y:S01]  /*1a540*/  FADD.FTZ R20, R21.reuse, R74 ;  /* 0x0000004a15147221 */ /* 0x042fe20000010000 */
[----:B------:R-:W-:-:S02]  /*1a550*/  F2FP.F16.F32.PACK_AB R82, R21, R15 ;  /* 0x0000000f1552723e */ /* 0x000fc400000000ff */
[----:B------:R-:W-:Y:S02]  /*1a560*/  FADD.FTZ R15, R145, R144 ;  /* 0x00000090910f7221 */ /* 0x000fe40000010000 */
[----:B------:R-:W-:Y:S04]  /*1a570*/  STL [R1+0x4], R20 ;  /* 0x0000041401007387 */ /* 0x000fe80000100800 */
[----:B------:R0:W-:Y:S04]  /*1a580*/  STL [R1+0x34], R15 ;  /* 0x0000340f01007387 */ /* 0x0001e80000100800 */
[----:B0-----:R1:W5:Y:S01]  /*1a590*/  LDL R15, [R1+0x40] ;  /* 0x00004000010f7983 */ /* 0x0013620000100800 */
        /* <DEDUP_REMOVED lines=10> */
[----:B------:R1:W-:Y:S04]  /*1a640*/  STSM.16.M88.4 [R17+0x2bb00], R76 ;  /* 0x02bb004c11007844 */ /* 0x0003e80000000200 */
        /* <DEDUP_REMOVED lines=8> */
[----:B0-----:R-:W0:Y:S01]  /*1a6d0*/  FENCE.VIEW.ASYNC.S ;  /* 0x00000000000073c6 */ /* 0x001e220000000000 */
[----:B------:R-:W-:Y:S01]  /*1a6e0*/  ISETP.GT.AND P2, PT, R157, RZ, PT ;  /* 0x000000ff9d00720c */ /* 0x000fe20003f44270 */
        /* <DEDUP_REMOVED lines=51> */
[----:B------:R-:W-:Y:S01]  /*1aa20*/  IMAD.MOV.U32 R14, RZ, RZ, R23 ;  /* 0x000000ffff0e7224 */ /* 0x000fe200078e0017 */
[----:B0-----:R-:W-:Y:S01]  /*1aa30*/  NOP ;  /* 0x0000000000007918 */ /* 0x001fe20000000000 */
[----:B-1----:R-:W-:Y:S05]  /*1aa40*/  @P2 BRA `(.L_x_12365) ;  /* 0xffffffb000282947 */ /* 0x002fea000383ffff */
.L_x_12354:
[----:B------:R-:W-:Y:S05]  /*1aa50*/  WARPSYNC.ALL ;  /* 0x0000000000007948 */ /* 0x000fea0003800000 */
[----:B------:R-:W-:Y:S06]  /*1aa60*/  BAR.ARV 0x8, 0x200 ;  /* 0x0208000000007b1d */ /* 0x000fec0000002000 */
[----:B------:R-:W-:Y:S05]  /*1aa70*/  @!P1 BRA `(.L_x_12366) ;  /* 0x0000000000049947 */ /* 0x000fea0003800000 */
[----:B------:R-:W-:Y:S01]  /*1aa80*/  BPT.TRAP 0x1 ;  /* 0x000000040000795c */ /* 0x000fe20000300000 */
.L_x_12366:
[----:B------:R-:W2:Y:S01]  /*1aa90*/  LDL R0, [R1+0x40] ;  /* 0x0000400001007983 */ /* 0x000ea20000100800 */
[----:B------:R-:W-:Y:S01]  /*1aaa0*/  IMAD R9, R19, 0x8, R16 ;  /* 0x0000000813097824 */ /* 0x000fe200078e0210 */
[----:B--2---:R-:W-:-:S04]  /*1aab0*/  SHF.L.U32 R0, R0, 0x1f, RZ ;  /* 0x0000001f00007819 */ /* 0x004fc800000006ff */
[----:B------:R0:W1:Y:S01]  /*1aac0*/  SYNCS.PHASECHK.TRANS64.TRYWAIT P2, [R9+URZ+0x31c50], R0 ;  /* 0x031c5000090075a7 */ /* 0x000062000804017f */
[----:B------:R-:W-:Y:S05]  /*1aad0*/  @!P1 BRA `(.L_x_12367) ;  /* 0x0000000000049947 */ /* 0x000fea0003800000 */
[----:B------:R-:W-:Y:S01]  /*1aae0*/  BPT.TRAP 0x1 ;  /* 0x000000040000795c */ /* 0x000fe20000300000 */
.L_x_12367:
        /* <DEDUP_REMOVED lines=10> */
.L_x_12368:
[----:B------:R-:W-:Y:S01]  /*1ab90*/  IMAD R4, R19, 0x6c0, R16 ;  /* 0x000006c013047824 */ /* 0x000fe200078e0210 */
[----:B------:R-:W0:Y:S01]  /*1aba0*/  LDL.LU R13, [R1+0x4] ;  /* 0x00000400010d7983 */ /* 0x000e220000300800 */
[----:B------:R-:W-:Y:S01]  /*1abb0*/  IMAD.MOV.U32 R5, RZ, RZ, -0x7fffffe0 ;  /* 0x80000020ff057424 */ /* 0x000fe200078e00ff */
        /* <DEDUP_REMOVED lines=10> */
[----:B------:R-:W2:Y:S01]  /*1ac60*/  LDL.LU R12, [R1+0x34] ;  /* 0x00003400010c7983 */ /* 0x000ea20000300800 */
[----:B------:R-:W-:-:S02]  /*1ac70*/  IMAD.MOV.U32 R3, RZ, RZ, -0x3ffffff0 ;  /* 0xc0000010ff037424 */ /* 0x000fc400078e00ff */
[----:B------:R-:W-:Y:S01]  /*1ac80*/  IMAD.MOV.U32 R5, RZ, RZ, -0x7fffffe0 ;  /* 0x80000020ff057424 */ /* 0x000fe200078e00ff */
[----:B------:R-:W3:Y:S01]  /*1ac90*/  LDL.LU R8, [R1+0x40] ;  /* 0x0000400001087983 */ /* 0x000ee20000300800 */
        /* <DEDUP_REMOVED lines=33> */
[----:B01----:R-:W0:Y:S02]  /*1aeb0*/  SHFL.BFLY PT, R0, R13, 0x2, 0x1f ;  /* 0x0c401f000d007f89 */ /* 0x003e2400000e0000 */
[----:B0-----:R-:W-:Y:S01]  /*1aec0*/  FADD.FTZ R0, R0, R13 ;  /* 0x0000000d00007221 */ /* 0x001fe20000010000 */
[----:B------:R-:W-:-:S02]  /*1aed0*/  WARPGROUP.DEPBAR.LE gsb0, 0x0 ;  /* 0x00008000000079c5 */ /* 0x000fc40000010000 */
[----:B------:R-:W-:-:S06]  /*1aee0*/  WARPGROUP.ARRIVE ;  /* 0x00000000000079c5 */ /* 0x000fcc0000000000 */
        /* <DEDUP_REMOVED lines=47> */
[----:B------:R-:W1:Y:S01]  /*1b1e0*/  SHFL.BFLY PT, R3, R0, 0x1, 0x1f ;  /* 0x0c201f0000037f89 */ /* 0x000e6200000e0000 */
[----:B------:R-:W-:Y:S01]  /*1b1f0*/  R2UR UR6, R4 ;  /* 0x00000000040672ca */ /* 0x000fe200000e0000 */
[----:B0-----:R-:W-:Y:S01]  /*1b200*/  FADD.FTZ R2, R2, R12 ;  /* 0x0000000c02027221 */ /* 0x001fe20000010000 */
[----:B-1----:R-:W-:-:S04]  /*1b210*/  FADD.FTZ R10, R0, R3 ;  /* 0x00000003000a7221 */ /* 0x002fc80000010000 */
[----:B------:R-:W0:Y:S01]  /*1b220*/  SHFL.BFLY PT, R5, R2, 0x1, 0x1f ;  /* 0x0c201f0002057f89 */ /* 0x000e2200000e0000 */
[----:B------:R-:W-:Y:S02]  /*1b230*/  SEL R0, RZ, 0x1, P2 ;  /* 0x00000001ff007807 */ /* 0x000fe40001000000 */
[----:B------:R-:W-:Y:S01]  /*1b240*/  FSETP.NE.FTZ.AND P1, PT, R10, RZ, PT ;  /* 0x000000ff0a00720b */ /* 0x000fe20003f35000 */
[----:B------:R-:W-:Y:S01]  /*1b250*/  @!P0 VIADD R9, R9, 0x31c60 ;  /* 0x00031c6009098836 */ /* 0x000fe20000000000 */
[----:B---3--:R-:W-:-:S11]  /*1b260*/  LOP3.LUT R8, R8, R0, RZ, 0x3c, !PT ;  /* 0x0000000008087212 */ /* 0x008fd600078e3cff */
[----:B------:R-:W1:Y:S01]  /*1b270*/  @P1 MUFU.LG2 R3, R10 ;  /* 0x0000000a00031308 */ /* 0x000e620000000c00 */
[----:B0-----:R-:W-:Y:S01]  /*1b280*/  FADD.FTZ R11, R2, R5 ;  /* 0x00000005020b7221 */ /* 0x001fe20000010000 */
[----:B------:R-:W-:-:S04]  /*1b290*/  CS2R R4, SRZ ;  /* 0x0000000000047805 */ /* 0x000fc8000001ff00 */
[----:B------:R-:W-:Y:S02]  /*1b2a0*/  FSETP.NE.FTZ.AND P3, PT, R11, RZ, PT ;  /* 0x000000ff0b00720b */ /* 0x000fe40003f75000 */
[----:B------:R0:W-:Y:S02]  /*1b2b0*/  @P1 MUFU.RCP R4, R10 ;  /* 0x0000000a00041308 */ /* 0x0001e40000001000 */
[----:B0-----:R-:W2:Y:S01]  /*1b2c0*/  LDL.LU R10, [R1+0xa0] ;  /* 0x0000a000010a7983 */ /* 0x001ea20000300800 */
[----:B------:R-:W-:Y:S02]  /*1b2d0*/  WARPGROUP.DEPBAR.LE gsb0, 0x0 ;  /* 0x00008000000079c5 */ /* 0x000fe40000010000 */
[----:B------:R-:W-:Y:S01]  /*1b2e0*/  WARPGROUP.ARRIVE ;  /* 0x00000000000079c5 */ /* 0x000fe20000000000 */
[----:B------:R-:W-:-:S05]  /*1b2f0*/  @!P0 PRMT R9, RZ, 0x654, R9 ;  /* 0x00000654ff098816 */ /* 0x000fca0000000009 */
[----:B------:R-:W0:Y:S01]  /*1b300*/  @P3 MUFU.LG2 R7, R11 ;  /* 0x0000000b00073308 */ /* 0x000e220000000c00 */
[----:B------:R-:W-:Y:S01]  /*1b310*/  HGMMA.64x96x16.F32 R24, gdesc[UR4].tnspB, R24, gsb0 ;  /* 0x41600000041879f0 */ /* 0x000fe20008000818 */
[----:B------:R0:W-:Y:S06]  /*1b320*/  STL [R1+0x40], R8 ;  /* 0x0000400801007387 */ /* 0x0001ec0000100800 */
[----:B------:R-:W3:Y:S01]  /*1b330*/  @P3 MUFU.RCP R5, R11 ;  /* 0x0000000b00053308 */ /* 0x000ee20000001000 */
[C---:B------:R-:W-:Y:S01]  /*1b340*/  @P1 FMUL.FTZ R6, R72.reuse, 0.69314718246459960938 ;  /* 0x3f31721848061820 */ /* 0x040fe20000410000 */
[----:B-1----:R-:W-:Y:S01]  /*1b350*/  @P1 FMUL.FTZ R3, R3, 0.69314718246459960938 ;  /* 0x3f31721803031820 */ /* 0x002fe20000410000 */
[----:B------:R-:W-:Y:S01]  /*1b360*/  @P3 FMUL.FTZ R13, R72, 0.69314718246459960938 ;  /* 0x3f317218480d3820 */ /* 0x000fe20000410000 */
[----:B------:R-:W-:-:S02]  /*1b370*/  IMAD.MOV.U32 R2, RZ, RZ, -0x800000 ;  /* 0xff800000ff027424 */ /* 0x000fc400078e00ff */
[----:B------:R-:W-:Y:S02]  /*1b380*/  IMAD.MOV.U32 R0, RZ, RZ, -0x800000 ;  /* 0xff800000ff007424 */ /* 0x000fe400078e00ff */
[----:B0-----:R-:W-:Y:S01]  /*1b390*/  @P3 FMUL.FTZ R8, R7, 0.69314718246459960938 ;  /* 0x3f31721807083820 */ /* 0x001fe20000410000 */
[----:B------:R-:W-:Y:S01]  /*1b3a0*/  @P1 FFMA.FTZ R2, R6, R23, R3 ;  /* 0x0000001706021223 */ /* 0x000fe20000010003 */
[----:B------:R-:W-:Y:S02]  /*1b3b0*/  PLOP3.LUT P1, PT, PT, PT, PT, 0x8, 0x0 ;  /* 0x000000000000781c */ /* 0x000fe40003f2e170 */
[----:B------:R-:W-:Y:S01]  /*1b3c0*/  @P3 FFMA.FTZ R0, R13, R73, R8 ;  /* 0x000000490d003223 */ /* 0x000fe20000010008 */
[----:B------:R-:W-:Y:S01]  /*1b3d0*/  SEL R19, R19, RZ, P2 ;  /* 0x000000ff13137207 */ /* 0x000fe20001000000 */
        /* <DEDUP_REMOVED lines=50> */
[----:B--2---:R-:W-:-:S05]  /*1b700*/  VIADD R10, R10, 0x1 ;  /* 0x000000010a0a7836 */ /* 0x004fca0000000000 */
[----:B------:R0:W-:Y:S02]  /*1b710*/  STL [R1+0xa0], R10 ;  /* 0x0000a00a01007387 */ /* 0x0001e40000100800 */
.L_x_12301:
[----:B------:R-:W2:Y:S01]  /*1b720*/  LDL R86, [R1+0x98] ;  /* 0x0000980001567983 */ /* 0x000ea20000100800 */
[----:B------:R-:W-:Y:S05]  /*1b730*/  WARPSYNC.ALL ;  /* 0x0000000000007948 */ /* 0x000fea0003800000 */
[----:B------:R-:W3:Y:S01]  /*1b740*/  S2R R4, SR_TID.X ;  /* 0x0000000000047919 */ /* 0x000ee20000002100 */
[----:B------:R-:W4:Y:S01]  /*1b750*/  S2UR UR5, SR_CgaCtaId ;  /* 0x00000000000579c3 */ /* 0x000f220000008800 */
[----:B------:R-:W-:Y:S01]  /*1b760*/  UMOV UR4, 0x400 ;  /* 0x0000040000047882 */ /* 0x000fe20000000000 */
[----:B------:R-:W-:Y:S01]  /*1b770*/  BSSY B0, `(.L_x_12370) ;  /* 0x00001ce000007945 */ /* 0x000fe20003800000 */
[----:B----4-:R-:W-:-:S06]  /*1b780*/  ULEA UR4, UR5, UR4, 0x18 ;  /* 0x0000000405047291 */ /* 0x010fcc000f8ec03f */
[----:B------:R-:W-:Y:S01]  /*1b790*/  IMAD.U32 R16, RZ, RZ, UR4 ;  /* 0x00000004ff107e24 */ /* 0x000fe2000f8e00ff */
[----:B------:R-:W-:Y:S01]  /*1b7a0*/  BAR.SYNC.DEFER_BLOCKING 0x5, 0x200 ;  /* 0x0148000000007b1d */ /* 0x000fe20000010000 */
[----:B---3--:R-:W-:-:S05]  /*1b7b0*/  VIADD R85, R4, 0xffffff80 ;  /* 0xffffff8004557836 */ /* 0x008fca0000000000 */
[----:B------:R-:W-:-:S04]  /*1b7c0*/  SHF.R.S32.HI R4, RZ, 0x1f, R85 ;  /* 0x0000001fff047819 */ /* 0x000fc80000011455 */
[----:B------:R-:W-:-:S04]  /*1b7d0*/  LEA.HI R4, R4, R85, RZ, 0x2 ;  /* 0x0000005504047211 */ /* 0x000fc800078f10ff */
[----:B------:R-:W-:-:S05]  /*1b7e0*/  LOP3.LUT R4, R4, 0xfffffffc, RZ, 0xc0, !PT ;  /* 0xfffffffc04047812 */ /* 0x000fca00078ec0ff */
[----:B------:R-:W-:-:S04]  /*1b7f0*/  IMAD.IADD R42, R85, 0x1, -R4 ;  /* 0x00000001552a7824 */ /* 0x000fc800078e0a04 */
[----:B------:R-:W-:Y:S01]  /*1b800*/  IMAD.SHL.U32 R23, R42, 0x8, RZ ;  /* 0x000000082a177824 */ /* 0x000fe200078e00ff */
[----:B-----5:R3:W4:Y:S03]  /*1b810*/  LDS.128 R104, [R16+0x31cd0] ;  /* 0x031cd00010687984 */ /* 0x0207260000000c00 */
[C---:B-1----:R-:W-:Y:S02]  /*1b820*/  VIADD R36, R23.reuse, 0x40 ;  /* 0x0000004017247836 */ /* 0x042fe40000000000 */
[----:B------:R-:W-:-:S03]  /*1b830*/  VIADD R37, R23, 0x20 ;  /* 0x0000002017257836 */ /* 0x000fc60000000000 */
[----:B------:R-:W-:Y:S02]  /*1b840*/  SHF.R.S32.HI R39, RZ, 0x1f, R36 ;  /* 0x0000001fff277819 */ /* 0x000fe40000011424 */
[----:B------:R-:W-:Y:S01]  /*1b850*/  SHF.R.S32.HI R38, RZ, 0x1f, R37 ;  /* 0x0000001fff267819 */ /* 0x000fe20000011425 */
[----:B------:R-:W-:Y:S06]  /*1b860*/  BAR.ARV 0x4, 0x200 ;  /* 0x0108000000007b1d */ /* 0x000fec0000002000 */
[----:B--2---:R-:W-:Y:S01]  /*1b870*/  SHF.R.S32.HI R30, RZ, 0x1f, R86 ;  /* 0x0000001fff1e7819 */ /* 0x004fe20000011456 */
[----:B------:R-:W-:-:S03]  /*1b880*/  IMAD.SHL.U32 R34, R86, 0x4, RZ ;  /* 0x0000000456227824 */ /* 0x000fc600078e00ff */
[----:B------:R-:W-:Y:S01]  /*1b890*/  SHF.L.U64.HI R31, R86, 0x2, R30 ;  /* 0x00000002561f7819 */ /* 0x000fe2000001021e */
[----:B---34-:R-:W-:Y:S06]  /*1b8a0*/  @P1 BRA `(.L_x_12371) ;  /* 0x0000001000641947 */ /* 0x018fec0003800000 */
[----:B------:R-:W2:Y:S01]  /*1b8b0*/  LDL R8, [R1+0xbc] ;  /* 0x0000bc0001087983 */ /* 0x000ea20000100800 */
[----:B------:R-:W-:Y:S05]  /*1b8c0*/  WARPSYNC.ALL ;  /* 0x0000000000007948 */ /* 0x000fea0003800000 */
[----:B------:R-:W1:Y:S01]  /*1b8d0*/  S2R R5, SR_SWINHI ;  /* 0x0000000000057919 */ /* 0x000e620000002f00 */
[----:B------:R-:W-:Y:S01]  /*1b8e0*/  F2FP.F16.F32.PACK_AB R6, R29, R6 ;  /* 0x000000061d06723e */ /* 0x000fe200000000ff */
[----:B------:R-:W-:Y:S01]  /*1b8f0*/  ULDC.64 UR4, c[0x0][0xc00] ;  /* 0x0003000000047ab9 */ /* 0x000fe20000000a00 */
[----:B------:R-:W-:Y:S01]  /*1b900*/  F2FP.F16.F32.PACK_AB R27, R46, R27 ;  /* 0x0000001b2e1b723e */ /* 0x000fe200000000ff */
[----:B------:R-:W-:Y:S01]  /*1b910*/  ULDC.64 UR6, c[0x0][0x208] ;  /* 0x0000820000067ab9 */ /* 0x000fe20000000a00 */
[----:B------:R-:W-:-:S02]  /*1b920*/  MOV R20, R16 ;  /* 0x0000001000147202 */ /* 0x000fc40000000f00 */
[----:B-1----:R-:W-:Y:S01]  /*1b930*/  MOV R21, R5 ;  /* 0x0000000500157202 */ /* 0x002fe20000000f00 */
[----:B------:R-:W-:Y:S02]  /*1b940*/  BAR.SYNC.DEFER_BLOCKING 0x1, 0x180 ;  /* 0x0046000000007b1d */ /* 0x000fe40000010000 */
[----:B--2---:R-:W-:-:S03]  /*1b950*/  IMAD.WIDE R4, R8, 0x2, R20 ;  /* 0x0000000208047825 */ /* 0x004fc600078e0214 */
[C---:B------:R-:W-:Y:S02]  /*1b960*/  IADD3 R47, P4, R4.reuse, 0x20, RZ ;  /* 0x00000020042f7810 */ /* 0x040fe40007f9e0ff */
[C---:B------:R-:W-:Y:S02]  /*1b970*/  IADD3 R79, P3, R4.reuse, 0x3000, RZ ;  /* 0x00003000044f7810 */ /* 0x040fe40007f7e0ff */
[----:B------:R-:W-:Y:S01]  /*1b980*/  LOP3.LUT R8, R47, 0x180, RZ, 0xc0, !PT ;  /* 0x000001802f087812 */ /* 0x000fe200078ec0ff */
[--C-:B------:R-:W-:Y:S01]  /*1b990*/  IMAD.X R13, RZ, RZ, R5.reuse, P4 ;  /* 0x000000ffff0d7224 */ /* 0x100fe200020e0605 */
[----:B0-----:R-:W-:Y:S01]  /*1b9a0*/  LOP3.LUT R9, R4, 0x180, RZ, 0xc0, !PT ;  /* 0x0000018004097812 */ /* 0x001fe200078ec0ff */
[----:B------:R-:W-:Y:S01]  /*1b9b0*/  IMAD.X R15, RZ, RZ, R5, P3 ;  /* 0x000000ffff0f7224 */ /* 0x000fe200018e0605 */
[----:B------:R-:W-:Y:S02]  /*1b9c0*/  SHF.R.U64 R8, R8, 0x3, RZ ;  /* 0x0000000308087819 */ /* 0x000fe400000012ff */
[----:B------:R-:W-:-:S02]  /*1b9d0*/  SHF.R.U64 R9, R9, 0x3, RZ ;  /* 0x0000000309097819 */ /* 0x000fc400000012ff */
[----:B------:R-:W-:Y:S02]  /*1b9e0*/  LOP3.LUT R12, R8, R47, RZ, 0x3c, !PT ;  /* 0x0000002f080c7212 */ /* 0x000fe400078e3cff */
[----:B------:R-:W-:Y:S02]  /*1b9f0*/  LOP3.LUT R8, R79, 0x180, RZ, 0xc0, !PT ;  /* 0x000001804f087812 */ /* 0x000fe400078ec0ff */
[----:B------:R-:W-:Y:S02]  /*1ba00*/  IADD3 R81, P2, R4, 0x3020, RZ ;  /* 0x0000302004517810 */ /* 0x000fe40007f5e0ff */
[----:B------:R-:W-:Y:S02]  /*1ba10*/  SHF.R.U64 R8, R8, 0x3, RZ ;  /* 0x0000000308087819 */ /* 0x000fe400000012ff */
[C---:B------:R-:W-:Y:S01]  /*1ba20*/  IADD3 R82, P1, R4.reuse, 0x6000, RZ ;  /* 0x0000600004527810 */ /* 0x040fe20007f3e0ff */
[----:B------:R-:W-:Y:S01]  /*1ba30*/  IMAD.X R25, RZ, RZ, R5, P2 ;  /* 0x000000ffff197224 */ /* 0x000fe200010e0605 */
[----:B------:R-:W-:-:S02]  /*1ba40*/  IADD3 R84, P0, R4, 0x6020, RZ ;  /* 0x0000602004547810 */ /* 0x000fc40007f1e0ff */
[----:B------:R-:W-:Y:S01]  /*1ba50*/  LOP3.LUT R4, R9, R4, RZ, 0x3c, !PT ;  /* 0x0000000409047212 */ /* 0x000fe200078e3cff */
[--C-:B------:R-:W-:Y:S01]  /*1ba60*/  IMAD.X R9, RZ, RZ, R5.reuse, P1 ;  /* 0x000000ffff097224 */ /* 0x100fe200008e0605 */
[----:B------:R-:W-:Y:S01]  /*1ba70*/  LOP3.LUT R14, R8, R79, RZ, 0x3c, !PT ;  /* 0x0000004f080e7212 */ /* 0x000fe200078e3cff */
[----:B------:R-:W-:Y:S01]  /*1ba80*/  IMAD.X R11, RZ, RZ, R5, P0 ;  /* 0x000000ffff0b7224 */ /* 0x000fe200000e0605 */
[----:B------:R-:W-:Y:S02]  /*1ba90*/  MOV R79, R4 ;  /* 0x00000004004f7202 */ /* 0x000fe40000000f00 */
[----:B------:R-:W-:Y:S02]  /*1baa0*/  F2FP.F16.F32.PACK_AB R4, R72, R7 ;  /* 0x000000074804723e */ /* 0x000fe400000000ff */
[----:B------:R-:W-:Y:S02]  /*1bab0*/  MOV R72, R14 ;  /* 0x0000000e00487202 */ /* 0x000fe40000000f00 */
[----:B------:R-:W-:-:S02]  /*1bac0*/  LOP3.LUT R10, R81, 0x180, RZ, 0xc0, !PT ;  /* 0x00000180510a7812 */ /* 0x000fc400078ec0ff */
[----:B------:R-:W-:Y:S02]  /*1bad0*/  F2FP.F16.F32.PACK_AB R14, R28, R3 ;  /* 0x000000031c0e723e */ /* 0x000fe400000000ff */
[----:B------:R-:W0:Y:S01]  /*1bae0*/  LDC R3, c[0x0][0xbe8] ;  /* 0x0002fa00ff037b82 */ /* 0x000e220000000800 */
[----:B------:R-:W-:Y:S02]  /*1baf0*/  LOP3.LUT R47, R82, 0x180, RZ, 0xc0, !PT ;  /* 0x00000180522f7812 */ /* 0x000fe400078ec0ff */
[----:B------:R-:W-:Y:S02]  /*1bb00*/  SHF.R.U64 R10, R10, 0x3, RZ ;  /* 0x000000030a0a7819 */ /* 0x000fe400000012ff */
[----:B------:R-:W-:Y:S02]  /*1bb10*/  SHF.R.U64 R47, R47, 0x3, RZ ;  /* 0x000000032f2f7819 */ /* 0x000fe400000012ff */
[----:B------:R-:W-:Y:S02]  /*1bb20*/  LOP3.LUT R24, R10, R81, RZ, 0x3c, !PT ;  /* 0x000000510a187212 */ /* 0x000fe400078e3cff */
[----:B------:R-:W-:-:S02]  /*1bb30*/  LOP3.LUT R83, R84, 0x180, RZ, 0xc0, !PT ;  /* 0x0000018054537812 */ /* 0x000fc400078ec0ff */
[----:B------:R-:W-:Y:S02]  /*1bb40*/  LOP3.LUT R8, R47, R82, RZ, 0x3c, !PT ;  /* 0x000000522f087212 */ /* 0x000fe400078e3cff */
[----:B------:R-:W-:Y:S02]  /*1bb50*/  F2FP.F16.F32.PACK_AB R5, R78, R75 ;  /* 0x0000004b4e05723e */ /* 0x000fe400000000ff */
[----:B------:R-:W-:Y:S02]  /*1bb60*/  F2FP.F16.F32.PACK_AB R7, R80, R77 ;  /* 0x0000004d5007723e */ /* 0x000fe400000000ff */
[----:B------:R-:W-:Y:S02]  /*1bb70*/  MOV R75, R12 ;  /* 0x0000000c004b7202 */ /* 0x000fe40000000f00 */
[----:B------:R-:W-:Y:S01]  /*1bb80*/  MOV R47, R24 ;  /* 0x00000018002f7202 */ /* 0x000fe20000000f00 */
[----:B------:R1:W-:Y:S01]  /*1bb90*/  STSM.16.M88.4 [R79], R4 ;  /* 0x000000044f007844 */ /* 0x0003e20000000200 */
[----:B------:R-:W-:-:S02]  /*1bba0*/  F2FP.F16.F32.PACK_AB R12, R33, R32 ;  /* 0x00000020210c723e */ /* 0x000fc400000000ff */
[----:B------:R-:W-:Y:S02]  /*1bbb0*/  F2FP.F16.F32.PACK_AB R13, R74, R73 ;  /* 0x000000494a0d723e */ /* 0x000fe400000000ff */
[----:B------:R-:W-:Y:S02]  /*1bbc0*/  F2FP.F16.F32.PACK_AB R15, R76, R35 ;  /* 0x000000234c0f723e */ /* 0x000fe400000000ff */
[----:B------:R-:W-:Y:S02]  /*1bbd0*/  F2FP.F16.F32.PACK_AB R25, R43, R26 ;  /* 0x0000001a2b19723e */ /* 0x000fe400000000ff */
[----:B------:R-:W-:Y:S01]  /*1bbe0*/  F2FP.F16.F32.PACK_AB R24, R41, R40 ;  /* 0x000000282918723e */ /* 0x000fe200000000ff */
[----:B------:R-:W-:Y:S01]  /*1bbf0*/  STSM.16.M88.4 [R75], R12 ;  /* 0x0000000c4b007844 */ /* 0x000fe20000000200 */
[----:B------:R-:W-:Y:S01]  /*1bc00*/  F2FP.F16.F32.PACK_AB R26, R45, R44 ;  /* 0x0000002c2d1a723e */ /* 0x000fe200000000ff */
[----:B------:R-:W-:Y:S01]  /*1bc10*/  IMAD.MOV.U32 R40, RZ, RZ, RZ ;  /* 0x000000ffff287224 */ /* 0x000fe200078e00ff */
[----:B------:R-:W-:-:S02]  /*1bc20*/  SHF.R.U64 R83, R83, 0x3, RZ ;  /* 0x0000000353537819 */ /* 0x000fc400000012ff */
[----:B------:R-:W-:Y:S01]  /*1bc30*/  ISETP.NE.U32.AND P0, PT, RZ, UR4, PT ;  /* 0x00000004ff007c0c */ /* 0x000fe2000bf05070 */
[----:B------:R2:W-:Y:S01]  /*1bc40*/  STSM.16.M88.4 [R72], R24 ;  /* 0x0000001848007844 */ /* 0x0005e20000000200 */
[----:B------:R-:W-:Y:S02]  /*1bc50*/  LOP3.LUT R10, R83, R84, RZ, 0x3c, !PT ;  /* 0x00000054530a7212 */ /* 0x000fe400078e3cff */
[----:B------:R-:W-:Y:S02]  /*1bc60*/  MOV R29, R8 ;  /* 0x00000008001d7202 */ /* 0x000fe40000000f00 */
[----:B------:R-:W-:Y:S02]  /*1bc70*/  MOV R28, R10 ;  /* 0x0000000a001c7202 */ /* 0x000fe40000000f00 */
[----:B-1----:R-:W-:Y:S02]  /*1bc80*/  F2FP.F16.F32.PACK_AB R4, R49, R48 ;  /* 0x000000303104723e */ /* 0x002fe400000000ff */
[----:B------:R-:W-:-:S02]  /*1bc90*/  F2FP.F16.F32.PACK_AB R5, R51, R50 ;  /* 0x000000323305723e */ /* 0x000fc400000000ff */
[----:B------:R-:W-:Y:S02]  /*1bca0*/  F2FP.F16.F32.PACK_AB R6, R53, R52 ;  /* 0x000000343506723e */ /* 0x000fe400000000ff */
[----:B------:R-:W-:Y:S02]  /*1bcb0*/  F2FP.F16.F32.PACK_AB R7, R55, R54 ;  /* 0x000000363707723e */ /* 0x000fe400000000ff */
[----:B------:R-:W-:Y:S02]  /*1bcc0*/  F2FP.F16.F32.PACK_AB R8, R57, R56 ;  /* 0x000000383908723e */ /* 0x000fe400000000ff */
[----:B--2---:R-:W-:Y:S01]  /*1bcd0*/  IADD3 R24, P1, R34, UR4, RZ ;  /* 0x0000000422187c10 */ /* 0x004fe2000ff3e0ff */
[----:B------:R1:W-:Y:S01]  /*1bce0*/  STSM.16.M88.4 [R47], R4 ;  /* 0x000000042f007844 */ /* 0x0003e20000000200 */
[----:B------:R-:W-:Y:S02]  /*1bcf0*/  F2FP.F16.F32.PACK_AB R9, R59, R58 ;  /* 0x0000003a3b09723e */ /* 0x000fe400000000ff */
[----:B------:R-:W-:-:S02]  /*1bd00*/  F2FP.F16.F32.PACK_AB R10, R61, R60 ;  /* 0x0000003c3d0a723e */ /* 0x000fc400000000ff */
[----:B------:R-:W-:Y:S02]  /*1bd10*/  F2FP.F16.F32.PACK_AB R11, R63, R62 ;  /* 0x0000003e3f0b723e */ /* 0x000fe400000000ff */
[----:B------:R-:W-:Y:S02]  /*1bd20*/  IADD3.X R25, R31, UR5, RZ, P1, !PT ;  /* 0x000000051f197c10 */ /* 0x000fe40008ffe4ff */
[----:B------:R-:W-:Y:S01]  /*1bd30*/  F2FP.F16.F32.PACK_AB R12, R65, R64 ;  /* 0x00000040410c723e */ /* 0x000fe200000000ff */
[----:B------:R2:W-:Y:S01]  /*1bd40*/  STSM.16.M88.4 [R29], R8 ;  /* 0x000000081d007844 */ /* 0x0005e20000000200 */
[----:B------:R-:W-:Y:S02]  /*1bd50*/  F2FP.F16.F32.PACK_AB R13, R67, R66 ;  /* 0x00000042430d723e */ /* 0x000fe400000000ff */
[----:B------:R-:W-:Y:S02]  /*1bd60*/  F2FP.F16.F32.PACK_AB R14, R69, R68 ;  /* 0x00000044450e723e */ /* 0x000fe400000000ff */
[----:B------:R-:W-:-:S02]  /*1bd70*/  F2FP.F16.F32.PACK_AB R15, R71, R70 ;  /* 0x00000046470f723e */ /* 0x000fc400000000ff */
[----:B0-----:R-:W-:Y:S02]  /*1bd80*/  ISETP.NE.AND P1, PT, R3, 0x1, PT ;  /* 0x000000010300780c */ /* 0x001fe40003f25270 */
[----:B------:R-:W-:Y:S01]  /*1bd90*/  ISETP.NE.AND.EX P0, PT, RZ, UR5, PT, P0 ;  /* 0x00000005ff007c0c */ /* 0x000fe2000bf05300 */
[----:B------:R-:W-:Y:S01]  /*1bda0*/  ULDC.64 UR4, c[0x0][0xc08] ;  /* 0x0003020000047ab9 */ /* 0x000fe20000000a00 */
[----:B------:R2:W-:Y:S01]  /*1bdb0*/  STSM.16.M88.4 [R28], R12 ;  /* 0x0000000c1c007844 */ /* 0x0005e20000000200 */
[----:B------:R-:W-:Y:S01]  /*1bdc0*/  BAR.SYNC.DEFER_BLOCKING 0x1, 0x180 ;  /* 0x0046000000007b1d */ /* 0x000fe20000010000 */
[----:B------:R-:W-:-:S04]  /*1bdd0*/  ISETP.NE.U32.AND P2, PT, RZ, UR4, PT ;  /* 0x00000004ff007c0c */ /* 0x000fc8000bf45070 */
[----:B------:R-:W-:-:S03]  /*1bde0*/  ISETP.NE.AND.EX P2, PT, RZ, UR5, PT, P2 ;  /* 0x00000005ff007c0c */ /* 0x000fc6000bf45320 */
[----:B-1----:R-:W0:Y:S08]  /*1bdf0*/  @P1 LDC R6, c[0x0][0xbec] ;  /* 0x0002fb00ff061b82 */ /* 0x002e300000000800 */
[----:B------:R-:W1:Y:S02]  /*1be00*/  @P1 LDC R27, c[0x0][0xbf0] ;  /* 0x0002fc00ff1b1b82 */ /* 0x000e640000000800 */
[----:B------:R-:W-:Y:S01]  /*1be10*/  @P2 IADD3 R34, P3, R34, UR4, RZ ;  /* 0x0000000422222c10 */ /* 0x000fe2000ff7e0ff */
[----:B------:R-:W-:-:S02]  /*1be20*/  ULDC UR4, c[0x0][0xa88] ;  /* 0x0002a20000047ab9 */ /* 0x000fc40000000800 */
[----:B------:R-:W-:Y:S01]  /*1be30*/  IMAD.U32 R50, RZ, RZ, UR4 ;  /* 0x00000004ff327e24 */ /* 0x000fe2000f8e00ff */
[----:B------:R-:W-:Y:S01]  /*1be40*/  @P2 IADD3.X R35, R31, UR5, RZ, P3, !PT ;  /* 0x000000051f232c10 */ /* 0x000fe20009ffe4ff */
        /* <DEDUP_REMOVED lines=8> */
.L_x_12372:
[----:B------:R-:W3:Y:S01]  /*1bed0*/  LDL R4, [R1+0x94] ;  /* 0x0000940001047983 */ /* 0x000ee20000100800 */
[----:B------:R-:W-:Y:S01]  /*1bee0*/  ULDC.64 UR4, c[0x0][0xb90] ;  /* 0x0002e40000047ab9 */ /* 0x000fe20000000a00 */
[----:B------:R-:W4:Y:S01]  /*1bef0*/  S2R R5, SR_TID.X ;  /* 0x0000000000057919 */ /* 0x000f220000002100 */
[----:B-----5:R-:W-:Y:S02]  /*1bf00*/  SHF.R.S32.HI R41, RZ, 0x1f, R40 ;  /* 0x0000001fff297819 */ /* 0x020fe40000011428 */
[----:B------:R-:W-:Y:S01]  /*1bf10*/  SEL R43, R30, RZ, !P0 ;  /* 0x000000ff1e2b7207 */ /* 0x000fe20004000000 */
[----:B------:R-:W3:Y:S01]  /*1bf20*/  LDL.LU R54, [R1+0x9c] ;  /* 0x00009c0001367983 */ /* 0x000ee20000300800 */
[----:B------:R-:W-:Y:S01]  /*1bf30*/  SEL R48, R86, RZ, !P0 ;  /* 0x000000ff56307207 */ /* 0x000fe20004000000 */
[----:B------:R-:W-:Y:S01]  /*1bf40*/  IMAD R50, R50, R3, RZ ;  /* 0x0000000332327224 */ /* 0x000fe200078e02ff */
[----:B------:R-:W1:Y:S01]  /*1bf50*/  @P1 LDC R51, c[0x0][0xbec] ;  /* 0x0002fb00ff331b82 */ /* 0x000e620000000800 */
[----:B------:R-:W3:Y:S04]  /*1bf60*/  LDL.LU R53, [R1+0x84] ;  /* 0x0000840001357983 */ /* 0x000ee80000300800 */
[----:B--2---:R-:W2:Y:S01]  /*1bf70*/  LDL R10, [R1+0xb4] ;  /* 0x0000b400010a7983 */ /* 0x004ea20000100800 */
[----:B----4-:R-:W-:-:S05]  /*1bf80*/  VIADD R15, R5, 0xffffff80 ;  /* 0xffffff80050f7836 */ /* 0x010fca0000000000 */
[----:B------:R-:W-:-:S04]  /*1bf90*/  SHF.R.S32.HI R52, RZ, 0x1f, R15 ;  /* 0x0000001fff347819 */ /* 0x000fc8000001140f */
[----:B------:R-:W-:-:S04]  /*1bfa0*/  LEA.HI R52, R52, R15, RZ, 0x2 ;  /* 0x0000000f34347211 */ /* 0x000fc800078f10ff */
[----:B------:R-:W-:-:S05]  /*1bfb0*/  SHF.R.S32.HI R52, RZ, 0x2, R52 ;  /* 0x00000002ff347819 */ /* 0x000fca0000011434 */
[----:B------:R-:W-:-:S04]  /*1bfc0*/  IMAD R9, R52, 0x20, R23 ;  /* 0x0000002034097824 */ /* 0x000fc800078e0217 */
[----:B------:R-:W-:Y:S01]  /*1bfd0*/  IMAD.WIDE R20, R9, 0x2, R20 ;  /* 0x0000000209147825 */ /* 0x000fe200078e0214 */
[----:B------:R-:W-:-:S04]  /*1bfe0*/  SHF.R.S32.HI R14, RZ, 0x1f, R15 ;  /* 0x0000001fff0e7819 */ /* 0x000fc8000001140f */
[----:B------:R-:W-:-:S04]  /*1bff0*/  LEA.HI R14, R14, R15, RZ, 0x7 ;  /* 0x0000000f0e0e7211 */ /* 0x000fc800078f38ff */
[----:B------:R-:W-:-:S05]  /*1c000*/  LOP3.LUT R14, R14, 0xffffff80, RZ, 0xc0, !PT ;  /* 0xffffff800e0e7812 */ /* 0x000fca00078ec0ff */
[----:B------:R-:W-:Y:S01]  /*1c010*/  IMAD.IADD R14, R15, 0x1, -R14 ;  /* 0x000000010f0e7824 */ /* 0x000fe200078e0a0e */
[----:B------:R-:W-:Y:S01]  /*1c020*/  ULDC.64 UR6, c[0x0][0x208] ;  /* 0x0000820000067ab9 */ /* 0x000fe20000000a00 */
[C---:B------:R-:W-:Y:S02]  /*1c030*/  IADD3 R25, P5, R20.reuse, 0x4800, RZ ;  /* 0x0000480014197810 */ /* 0x040fe40007fbe0ff */
[----:B------:R-:W-:Y:S02]  /*1c040*/  IADD3 R29, P4, R20, 0x6000, RZ ;  /* 0x00006000141d7810 */ /* 0x000fe40007f9e0ff */
[----:B------:R-:W-:Y:S02]  /*1c050*/  LOP3.LUT R24, R25, 0x180, RZ, 0xc0, !PT ;  /* 0x0000018019187812 */ /* 0x000fe400078ec0ff */
[----:B------:R-:W-:Y:S01]  /*1c060*/  LOP3.LUT R28, R29, 0x180, RZ, 0xc0, !PT ;  /* 0x000001801d1c7812 */ /* 0x000fe200078ec0ff */
[----:B------:R-:W-:Y:S01]  /*1c070*/  IMAD R42, R42, 0x60, R52 ;  /* 0x000000602a2a7824 */ /* 0x000fe200078e0234 */
        /* <DEDUP_REMOVED lines=8> */
[----:B------:R-:W-:-:S04]  /*1c100*/  IMAD.IADD R13, R4, 0x1, R53 ;  /* 0x00000001040d7824 */ /* 0x000fc800078e0235 */
        /* <DEDUP_REMOVED lines=27> */
[----:B--2---:R-:W-:Y:S02]  /*1c2c0*/  IMAD.IADD R5, R10, 0x1, R53 ;  /* 0x000000010a057824 */ /* 0x004fe400078e0235 */
[----:B------:R-:W-:Y:S01]  /*1c2d0*/  SHFL.IDX PT, R44, R6, 0x1, 0x1c1f ;  /* 0x003c1f00062c7f89 */ /* 0x000fe200000e0000 */
[----:B------:R-:W-:Y:S01]  /*1c2e0*/  LOP3.LUT P0, RZ, R14, 0x3, RZ, 0xc0, !PT ;  /* 0x000000030eff7812 */ /* 0x000fe2000780c0ff */
[----:B------:R-:W-:Y:S02]  /*1c2f0*/  ULDC.64 UR4, c[0x0][0xaa0] ;  /* 0x0002a80000047ab9 */ /* 0x000fe40000000a00 */
[----:B------:R-:W0:Y:S04]  /*1c300*/  SHFL.IDX PT, R47, R4, RZ, 0x1c1f ;  /* 0x001c1fff042f7589 */ /* 0x000e2800000e0000 */
[----:B------:R-:W1:Y:S01]  /*1c310*/  SHFL.IDX PT, R45, R4, 0x1, 0x1c1f ;  /* 0x003c1f00042d7f89 */ /* 0x000e6200000e0000 */
        /* <DEDUP_REMOVED lines=8> */
[----:B------:R-:W-:Y:S01]  /*1c3a0*/  SHF.R.U64 R8, R8, 0x3, RZ ;  /* 0x0000000308087819 */ /* 0x000fe200000012ff */
[----:B0-----:R-:W-:Y:S01]  /*1c3b0*/  @!P2 ST.E desc[UR6][R46.64], R2 ;  /* 0x000000022e00a985 */ /* 0x001fe2000c101906 */
[----:B------:R-:W-:-:S03]  /*1c3c0*/  LOP3.LUT R12, R12, R13, RZ, 0x3c, !PT ;  /* 0x0000000d0c0c7212 */ /* 0x000fc600078e3cff */
[----:B-1----:R0:W-:Y:S01]  /*1c3d0*/  @!P0 ST.E desc[UR6][R44.64], R0 ;  /* 0x000000002c008985 */ /* 0x0021e2000c101906 */
[----:B------:R-:W-:Y:S01]  /*1c3e0*/  LOP3.LUT R8, R8, R7, RZ, 0x3c, !PT ;  /* 0x0000000708087212 */ /* 0x000fe200078e3cff */
[----:B------:R-:W-:Y:S01]  /*1c3f0*/  IMAD.X R13, RZ, RZ, R21, P3 ;  /* 0x000000ffff0d7224 */ /* 0x000fe200018e0615 */
[C---:B------:R-:W-:Y:S02]  /*1c400*/  IADD3 R7, P3, R20.reuse, 0x7800, RZ ;  /* 0x0000780014077810 */ /* 0x040fe40007f7e0ff */
[----:B------:R-:W-:Y:S01]  /*1c410*/  LOP3.LUT R11, R20, 0x180, RZ, 0xc0, !PT ;  /* 0x00000180140b7812 */ /* 0x000fe200078ec0ff */
[----:B------:R-:W-:Y:S01]  /*1c420*/  IMAD R41, R41, UR4, RZ ;  /* 0x0000000429297c24 */ /* 0x000fe2000f8e02ff */
[----:B0-----:R-:W0:Y:S01]  /*1c430*/  @P1 LDC R45, c[0x0][0xbf0] ;  /* 0x0002fc00ff2d1b82 */ /* 0x001e220000000800 */
[----:B------:R-:W-:Y:S01]  /*1c440*/  LOP3.LUT R4, R7, 0x180, RZ, 0xc0, !PT ;  /* 0x0000018007047812 */ /* 0x000fe200078ec0ff */
[----:B------:R-:W-:Y:S01]  /*1c450*/  IMAD.IADD R42, R53, 0x1, R42 ;  /* 0x00000001352a7824 */ /* 0x000fe200078e022a */
[----:B------:R-:W-:Y:S01]  /*1c460*/  SHF.R.U64 R11, R11, 0x3, RZ ;  /* 0x000000030b0b7819 */ /* 0x000fe200000012ff */
[----:B------:R-:W5:Y:S01]  /*1c470*/  LD.E.128 R12, desc[UR6][R12.64] ;  /* 0x000000060c0c7980 */ /* 0x000f62000c101d00 */
[----:B------:R-:W-:Y:S01]  /*1c480*/  SHF.R.U64 R4, R4, 0x3, RZ ;  /* 0x0000000304047819 */ /* 0x000fe200000012ff */
[C---:B------:R-:W-:Y:S01]  /*1c490*/  IMAD R47, R40.reuse, UR5, R41 ;  /* 0x00000005282f7c24 */ /* 0x040fe2000f8e0229 */
[----:B------:R-:W-:Y:S01]  /*1c4a0*/  LOP3.LUT R20, R11, R20, RZ, 0x3c, !PT ;  /* 0x000000140b147212 */ /* 0x000fe200078e3cff */
[----:B------:R-:W-:Y:S01]  /*1c4b0*/  IMAD.WIDE.U32 R40, R40, UR4, RZ ;  /* 0x0000000428287c25 */ /* 0x000fe2000f8e00ff */
[----:B------:R-:W-:Y:S01]  /*1c4c0*/  LOP3.LUT R32, R4, R7, RZ, 0x3c, !PT ;  /* 0x0000000704207212 */ /* 0x000fe200078e3cff */
[----:B------:R-:W-:Y:S01]  /*1c4d0*/  ULDC.64 UR4, c[0x0][0xae8] ;  /* 0x0002ba0000047ab9 */ /* 0x000fe20000000a00 */
[----:B------:R-:W5:Y:S01]  /*1c4e0*/  LD.E.128 R8, desc[UR6][R8.64] ;  /* 0x0000000608087980 */ /* 0x000f62000c101d00 */
[----:B------:R-:W-:-:S02]  /*1c4f0*/  IMAD.X R33, RZ, RZ, R21, P3 ;  /* 0x000000ffff217224 */ /* 0x000fc400018e0615 */
[----:B------:R-:W-:Y:S01]  /*1c500*/  IMAD R49, R49, UR4, RZ ;  /* 0x0000000431317c24 */ /* 0x000fe2000f8e02ff */
[----:B------:R1:W5:Y:S01]  /*1c510*/  LD.E.128 R4, desc[UR6][R20.64] ;  /* 0x0000000614047980 */ /* 0x000362000c101d00 */
[----:B------:R-:W-:-:S03]  /*1c520*/  @P1 IMAD.HI.U32 R0, R42, R51, RZ ;  /* 0x000000332a001227 */ /* 0x000fc600078e00ff */
[----:B------:R-:W5:Y:S01]  /*1c530*/  LD.E.128 R24, desc[UR6][R24.64] ;  /* 0x0000000618187980 */ /* 0x000f62000c101d00 */
[----:B------:R-:W-:-:S03]  /*1c540*/  IMAD R49, R54, UR5, R49 ;  /* 0x0000000536317c24 */ /* 0x000fc6000f8e0231 */
[----:B------:R-:W5:Y:S01]  /*1c550*/  LD.E.128 R28, desc[UR6][R28.64] ;  /* 0x000000061c1c7980 */ /* 0x000f62000c101d00 */
[----:B-1----:R-:W-:Y:S02]  /*1c560*/  IMAD.IADD R21, R41, 0x1, R47 ;  /* 0x0000000129157824 */ /* 0x002fe400078e022f */
[----:B------:R-:W-:Y:S01]  /*1c570*/  IMAD.MOV.U32 R20, RZ, RZ, R40 ;  /* 0x000000ffff147224 */ /* 0x000fe200078e0028 */
[----:B------:R-:W5:Y:S01]  /*1c580*/  LD.E.128 R32, desc[UR6][R32.64] ;  /* 0x0000000620207980 */ /* 0x000f62000c101d00 */
[----:B------:R-:W-:Y:S02]  /*1c590*/  IMAD.MOV.U32 R41, RZ, RZ, R42 ;  /* 0x000000ffff297224 */ /* 0x000fe400078e002a */
[----:B------:R-:W-:Y:S01]  /*1c5a0*/  IMAD.WIDE.U32 R20, R54, UR4, R20 ;  /* 0x0000000436147c25 */ /* 0x000fe2000f8e0014 */
[----:B------:R-:W-:Y:S01]  /*1c5b0*/  ULDC.64 UR4, c[0x0][0xaf0] ;  /* 0x0002bc0000047ab9 */ /* 0x000fe20000000a00 */
[----:B0-----:R-:W-:Y:S01]  /*1c5c0*/  @P1 SHF.R.U32.HI R41, RZ, R45, R0 ;  /* 0x0000002dff291219 */ /* 0x001fe20000011600 */
[----:B------:R-:W-:Y:S01]  /*1c5d0*/  @!PT LDS RZ, [RZ] ;  /* 0x00000000fffff984 */ /* 0x000fe20000000800 */
[----:B------:R-:W-:Y:S01]  /*1c5e0*/  @!PT LDS RZ, [RZ] ;  /* 0x00000000fffff984 */ /* 0x000fe20000000800 */
[----:B------:R-:W-:Y:S01]  /*1c5f0*/  @!PT LDS RZ, [RZ] ;  /* 0x00000000fffff984 */ /* 0x000fe20000000800 */
[----:B------:R-:W-:Y:S01]  /*1c600*/  @!PT LDS RZ, [RZ] ;  /* 0x00000000fffff984 */ /* 0x000fe20000000800 */
[----:B------:R0:W-:Y:S06]  /*1c610*/  MEMBAR.ALL.CTA ;  /* 0x0000000000007992 */ /* 0x0001ec0000008000 */
[----:B0-----:R-:W0:Y:S01]  /*1c620*/  FENCE.VIEW.ASYNC.S ;  /* 0x00000000000073c6 */ /* 0x001e220000000000 */
[----:B------:R-:W-:-:S02]  /*1c630*/  IMAD R43, R43, UR4, RZ ;  /* 0x000000042b2b7c24 */ /* 0x000fc4000f8e02ff */
[----:B------:R-:W-:Y:S01]  /*1c640*/  IMAD.IADD R21, R21, 0x1, R49 ;  /* 0x0000000115157824 */ /* 0x000fe200078e0231 */
[----:B------:R-:W-:Y:S01]  /*1c650*/  SHF.R.S32.HI R0, RZ, 0x1f, R41 ;  /* 0x0000001fff007819 */ /* 0x000fe20000011429 */
[C---:B------:R-:W-:Y:S02]  /*1c660*/  IMAD R43, R48.reuse, UR5, R43 ;  /* 0x00000005302b7c24 */ /* 0x040fe4000f8e022b */
[----:B------:R-:W-:Y:S02]  /*1c670*/  IMAD.MOV R2, RZ, RZ, -R41 ;  /* 0x000000ffff027224 */ /* 0x000fe400078e0a29 */
        /* <DEDUP_REMOVED lines=38> */
.L_x_12374:
[----:B------:R-:W-:Y:S05]  /*1c8e0*/  BSYNC B1 ;  /* 0x0000000000017941 */ /* 0x000fea0003800000 */
.L_x_12373:
[----:B---3--:R-:W-:Y:S01]  /*1c8f0*/  VIADD R3, R47, 0x60 ;  /* 0x000000602f037836 */ /* 0x008fe20000000000 */
[----:B-----5:R3:W4:Y:S04]  /*1c900*/  SHFL.IDX PT, R5, R45, 0x1, 0x1c1f ;  /* 0x003c1f002d057f89 */ /* 0x02072800000e0000 */
        /* <DEDUP_REMOVED lines=14> */
[----:B---3--:R-:W-:Y:S01]  /*1c9f0*/  LEA R2, P0, R36, R4, 0x1 ;  /* 0x0000000424027211 */ /* 0x008fe200078008ff */
[----:B------:R-:W-:-:S03]  /*1ca00*/  ULDC.64 UR4, c[0x0][0x208] ;  /* 0x0000820000047ab9 */ /* 0x000fc60000000a00 */
[----:B------:R-:W-:-:S05]  /*1ca10*/  LEA.HI.X R3, R36, R5, R39, 0x1, P0 ;  /* 0x0000000524037211 */ /* 0x000fca00000f0c27 */
[----:B------:R0:W-:Y:S01]  /*1ca20*/  ST.E.128 desc[UR4][R2.64], R32 ;  /* 0x0000002002007985 */ /* 0x0001e2000c101d04 */
[----:B------:R-:W-:Y:S05]  /*1ca30*/  BRA `(.L_x_12375) ;  /* 0x0000000800847947 */ /* 0x000fea0003800000 */
.L_x_12371:
[----:B------:R-:W-:Y:S01]  /*1ca40*/  ULDC.64 UR4, c[0x0][0xc00] ;  /* 0x0003000000047ab9 */ /* 0x000fe20000000a00 */
[----:B------:R-:W1:Y:S01]  /*1ca50*/  LDC R25, c[0x0][0xbe8] ;  /* 0x0002fa00ff197b82 */ /* 0x000e620000000800 */
[----:B------:R-:W-:Y:S01]  /*1ca60*/  ISETP.NE.U32.AND P0, PT, RZ, UR4, PT ;  /* 0x00000004ff007c0c */ /* 0x000fe2000bf05070 */
[----:B------:R-:W-:Y:S01]  /*1ca70*/  IMAD.MOV.U32 R0, RZ, RZ, RZ ;  /* 0x000000ffff007224 */ /* 0x000fe200078e00ff */
[----:B------:R-:W-:Y:S01]  /*1ca80*/  IADD3 R2, P1, R34, UR4, RZ ;  /* 0x0000000422027c10 */ /* 0x000fe2000ff3e0ff */
[----:B------:R-:W-:Y:S01]  /*1ca90*/  ULDC.64 UR6, c[0x0][0x208] ;  /* 0x0000820000067ab9 */ /* 0x000fe20000000a00 */
        /* <DEDUP_REMOVED lines=9> */
[----:B------:R-:W-:Y:S02]  /*1cb30*/  @P1 IADD3.X R35, R31, UR5, RZ, P2, !PT ;  /* 0x000000051f231c10 */ /* 0x000fe400097fe4ff */
[----:B-1----:R-:W-:-:S03]  /*1cb40*/  ISETP.NE.AND P2, PT, R25, 0x1, PT ;  /* 0x000000011900780c */ /* 0x002fc60003f45270 */
[----:B------:R2:W5:Y:S01]  /*1cb50*/  @P1 LDG.E R6, desc[UR6][R34.64] ;  /* 0x0000000622061981 */ /* 0x000562000c1e1900 */
[----:B------:R-:W-:-:S09]  /*1cb60*/  ISETP.GE.AND P3, PT, R85, 0xc0, PT ;  /* 0x000000c05500780c */ /* 0x000fd20003f66270 */
[----:B------:R-:W1:Y:S08]  /*1cb70*/  @P2 LDC R12, c[0x0][0xbec] ;  /* 0x0002fb00ff0c2b82 */ /* 0x000e700000000800 */
[----:B------:R-:W3:Y:S01]  /*1cb80*/  @P2 LDC R27, c[0x0][0xbf0] ;  /* 0x0002fc00ff1b2b82 */ /* 0x000ee20000000800 */
[----:B--2---:R-:W-:Y:S05]  /*1cb90*/  @P1 BRA `(.L_x_12376) ;  /* 0x0000000000141947 */ /* 0x004fea0003800000 */
[----:B------:R-:W-:Y:S05]  /*1cba0*/  @!P0 BRA `(.L_x_12376) ;  /* 0x0000000000108947 */ /* 0x000fea0003800000 */
[----:B------:R-:W-:Y:S02]  /*1cbb0*/  ULDC.64 UR4, c[0x0][0x208] ;  /* 0x0000820000047ab9 */ /* 0x000fe40000000a00 */
[----:B------:R-:W2:Y:S04]  /*1cbc0*/  LDG.E R5, desc[UR4][R2.64] ;  /* 0x0000000402057981 */ /* 0x000ea8000c1e1900 */
[----:B-----5:R-:W2:Y:S02]  /*1cbd0*/  LDG.E R6, desc[UR4][R2.64+0x4] ;  /* 0x0000040402067981 */ /* 0x020ea4000c1e1900 */
[----:B--2---:R-:W-:-:S07]  /*1cbe0*/  IMAD.IADD R6, R6, 0x1, -R5 ;  /* 0x0000000106067824 */ /* 0x004fce00078e0a05 */
.L_x_12376:
[----:B------:R-:W0:Y:S04]  /*1cbf0*/  LDL R14, [R1+0x9c] ;  /* 0x00009c00010e7983 */ /* 0x000e280000100800 */
[----:B------:R2:W5:Y:S01]  /*1cc00*/  LDL R20, [R1+0x84] ;  /* 0x0000840001147983 */ /* 0x0005620000100800 */
[----:B------:R-:W-:Y:S01]  /*1cc10*/  BSSY B1, `(.L_x_12377) ;  /* 0x000002e000017945 */ /* 0x000fe20003800000 */
[----:B------:R-:W-:Y:S02]  /*1cc20*/  SEL R13, R86, RZ, !P0 ;  /* 0x000000ff560d7207 */ /* 0x000fe40004000000 */
[----:B------:R-:W-:Y:S02]  /*1cc30*/  SEL R30, R30, RZ, !P0 ;  /* 0x000000ff1e1e7207 */ /* 0x000fe40004000000 */
[----:B-----5:R-:W-:-:S02]  /*1cc40*/  SHF.R.S32.HI R11, RZ, 0x1f, R0 ;  /* 0x0000001fff0b7819 */ /* 0x020fc40000011400 */
[----:B0-----:R-:W-:Y:S01]  /*1cc50*/  SHF.R.S32.HI R10, RZ, 0x1f, R14 ;  /* 0x0000001fff0a7819 */ /* 0x001fe2000001140e */
[----:B--2---:R-:W-:Y:S06]  /*1cc60*/  @P3 BRA `(.L_x_12378) ;  /* 0x0000000000a03947 */ /* 0x004fec0003800000 */
[----:B------:R-:W0:Y:S01]  /*1cc70*/  S2R R3, SR_TID.X ;  /* 0x0000000000037919 */ /* 0x000e220000002100 */
[----:B------:R-:W2:Y:S02]  /*1cc80*/  LDC R9, c[0x0][0xbe8] ;  /* 0x0002fa00ff097b82 */ /* 0x000ea40000000800 */
[----:B--2---:R-:W-:Y:S01]  /*1cc90*/  IMAD R2, R6, R9, RZ ;  /* 0x0000000906027224 */ /* 0x004fe200078e02ff */
[----:B0-----:R-:W-:-:S04]  /*1cca0*/  IADD3 R8, R20, -0x80, R3 ;  /* 0xffffff8014087810 */ /* 0x001fc80007ffe003 */
        /* <DEDUP_REMOVED lines=10> */
[----:B------:R-:W0:Y:S01]  /*1cd50*/  @P0 LDC R15, c[0x0][0xbec] ;  /* 0x0002fb00ff0f0b82 */ /* 0x000e220000000800 */
[----:B------:R-:W-:Y:S01]  /*1cd60*/  IMAD R7, R14, UR5, R7 ;  /* 0x000000050e077c24 */ /* 0x000fe2000f8e0207 */
[----:B------:R-:W-:-:S03]  /*1cd70*/  ULDC.64 UR4, c[0x0][0xb98] ;  /* 0x0002e60000047ab9 */ /* 0x000fc60000000a00 */
[----:B------:R-:W-:-:S03]  /*1cd80*/  IMAD.IADD R3, R3, 0x1, R7 ;  /* 0x0000000103037824 */ /* 0x000fc600078e0207 */
[----:B------:R-:W2:Y:S01]  /*1cd90*/  @P0 LDC R21, c[0x0][0xbf0] ;  /* 0x0002fc00ff150b82 */ /* 0x000ea20000000800 */
[----:B------:R-:W-:-:S04]  /*1cda0*/  IMAD.WIDE.U32 R2, R13, UR4, R2 ;  /* 0x000000040d027c25 */ /* 0x000fc8000f8e0002 */
[----:B0-----:R-:W-:-:S05]  /*1cdb0*/  @P0 IMAD.HI.U32 R4, R8, R15, RZ ;  /* 0x0000000f08040227 */ /* 0x001fca00078e00ff */
        /* <DEDUP_REMOVED lines=19> */
.L_x_12378:
[----:B------:R-:W-:Y:S05]  /*1cef0*/  BSYNC B1 ;  /* 0x0000000000017941 */ /* 0x000fea0003800000 */
.L_x_12377:
[----:B------:R-:W-:Y:S01]  /*1cf00*/  SHF.R.S32.HI R8, RZ, 0x1f, R85 ;  /* 0x0000001fff087819 */ /* 0x000fe20000011455 */
[----:B------:R-:W-:Y:S02]  /*1cf10*/  ULDC.64 UR4, c[0x0][0xaa0] ;  /* 0x0002a80000047ab9 */ /* 0x000fe40000000a00 */
[----:B0-----:R-:W-:Y:S01]  /*1cf20*/  IMAD R3, R11, UR4, RZ ;  /* 0x000000040b037c24 */ /* 0x001fe2000f8e02ff */
[----:B------:R-:W-:-:S03]  /*1cf30*/  LEA.HI R8, R8, R85, RZ, 0x2 ;  /* 0x0000005508087211 */ /* 0x000fc600078f10ff */
[C---:B------:R-:W-:Y:S01]  /*1cf40*/  IMAD R5, R0.reuse, UR5, R3 ;  /* 0x0000000500057c24 */ /* 0x040fe2000f8e0203 */
[----:B------:R-:W-:Y:S01]  /*1cf50*/  SHF.R.S32.HI R8, RZ, 0x2, R8 ;  /* 0x00000002ff087819 */ /* 0x000fe20000011408 */
[----:B------:R-:W-:Y:S01]  /*1cf60*/  IMAD.WIDE.U32 R2, R0, UR4, RZ ;  /* 0x0000000400027c25 */ /* 0x000fe2000f8e00ff */
[----:B------:R-:W-:-:S03]  /*1cf70*/  ULDC.64 UR4, c[0x0][0xae8] ;  /* 0x0002ba0000047ab9 */ /* 0x000fc60000000a00 */
[----:B------:R-:W-:Y:S02]  /*1cf80*/  IMAD R42, R42, 0x60, R8 ;  /* 0x000000602a2a7824 */ /* 0x000fe400078e0208 */
[----:B------:R-:W-:Y:S02]  /*1cf90*/  IMAD.IADD R3, R3, 0x1, R5 ;  /* 0x0000000103037824 */ /* 0x000fe400078e0205 */
[----:B------:R-:W-:Y:S02]  /*1cfa0*/  IMAD.IADD R9, R20, 0x1, R42 ;  /* 0x0000000114097824 */ /* 0x000fe400078e022a */
[----:B------:R-:W-:Y:S02]  /*1cfb0*/  IMAD R4, R10, UR4, RZ ;  /* 0x000000040a047c24 */ /* 0x000fe4000f8e02ff */
[----:B-1----:R-:W-:-:S04]  /*1cfc0*/  @P2 IMAD.HI.U32 R0, R9, R12, RZ ;  /* 0x0000000c09002227 */ /* 0x002fc800078e00ff */
[C---:B------:R-:W-:Y:S02]  /*1cfd0*/  IMAD R7, R14.reuse, UR5, R4 ;  /* 0x000000050e077c24 */ /* 0x040fe4000f8e0204 */
        /* <DEDUP_REMOVED lines=30> */
.L_x_12575:
[----:B------:R-:W-:Y:S01]  /*1d1c0*/  IMAD R25, R6, R25, RZ ;  /* 0x0000001906197224 */ /* 0x000fe200078e02ff */
[----:B------:R-:W-:Y:S01]  /*1d1d0*/  BSSY B1, `(.L_x_12380) ;  /* 0x0000012000017945 */ /* 0x000fe20003800000 */
[----:B------:R-:W-:-:S05]  /*1d1e0*/  IMAD.IADD R4, R8, 0x1, R20 ;  /* 0x0000000108047824 */ /* 0x000fca00078e0214 */
[----:B------:R-:W-:-:S13]  /*1d1f0*/  ISETP.GE.AND P0, PT, R4, R25, PT ;  /* 0x000000190400720c */ /* 0x000fda0003f06270 */
[----:B------:R-:W-:Y:S05]  /*1d200*/  @P0 BRA `(.L_x_12381) ;  /* 0x0000000000380947 */ /* 0x000fea0003800000 */
[----:B------:R-:W-:Y:S01]  /*1d210*/  ULDC UR4, c[0x0][0xac8] ;  /* 0x0002b20000047ab9 */ /* 0x000fe20000000800 */
[----:B------:R-:W-:Y:S01]  /*1d220*/  ULDC.64 UR6, c[0x0][0x208] ;  /* 0x0000820000067ab9 */ /* 0x000fe20000000a00 */
        /* <DEDUP_REMOVED lines=12> */
.L_x_12381:
[----:B------:R-:W-:Y:S05]  /*1d2f0*/  BSYNC B1 ;  /* 0x0000000000017941 */ /* 0x000fea0003800000 */
.L_x_12380:
[----:B------:R-:W-:-:S03]  /*1d300*/  UMOV UR4, 0xffffffff ;  /* 0xffffffff00047882 */ /* 0x000fc60000000000 */
[----:B------:R-:W-:Y:S05]  /*1d310*/  BRA.DIV UR4, `(.L_x_12382) ;  /* 0x0000008a04347947 */ /* 0x000fea000b800000 */
[----:B-1----:R1:W4:Y:S04]  /*1d320*/  SHFL.IDX PT, R3, R2, 0x1, 0x1c1f ;  /* 0x003c1f0002037f89 */ /* 0x00232800000e0000 */
[----:B--2---:R1:W2:Y:S02]  /*1d330*/  SHFL.IDX PT, R14, R0, 0x1, 0x1c1f ;  /* 0x003c1f00000e7f89 */ /* 0x0042a400000e0000 */
.L_x_12579:
[----:B01----:R-:W-:-:S05]  /*1d340*/  VIADD R0, R4, 0x60 ;  /* 0x0000006004007836 */ /* 0x003fca0000000000 */
[----:B------:R-:W-:-:S13]  /*1d350*/  ISETP.GE.AND P0, PT, R0, R25, PT ;  /* 0x000000190000720c */ /* 0x000fda0003f06270 */
[----:B------:R-:W-:Y:S05]  /*1d360*/  @P0 BRA `(.L_x_12375) ;  /* 0x0000000000380947 */ /* 0x000fea0003800000 */
[----:B------:R-:W-:Y:S01]  /*1d370*/  ULDC UR4, c[0x0][0xac8] ;  /* 0x0002b20000047ab9 */ /* 0x000fe20000000800 */
[----:B------:R-:W-:Y:S01]  /*1d380*/  ULDC.64 UR6, c[0x0][0x208] ;  /* 0x0000820000067ab9 */ /* 0x000fe20000000a00 */
        /* <DEDUP_REMOVED lines=12> */
.L_x_12375:
[----:B------:R-:W-:Y:S05]  /*1d450*/  BSYNC B0 ;  /* 0x0000000000007941 */ /* 0x000fea0003800000 */
.L_x_12370:
[----:B------:R-:W-:Y:S02]  /*1d460*/  ULDC UR4, c[0x0][0xc3c] ;  /* 0x00030f0000047ab9 */ /* 0x000fe40000000800 */
[----:B------:R-:W-:-:S13]  /*1d470*/  ISETP.GE.AND P0, PT, R107, UR4, PT ;  /* 0x000000046b007c0c */ /* 0x000fda000bf06270 */
[----:B------:R-:W-:Y:S05]  /*1d480*/  @!P0 BRA `(.L_x_12383) ;  /* 0xfffffe3c00f88947 */ /* 0x000fea000383ffff */
[----:B------:R-:W-:Y:S05]  /*1d490*/  BRA `(.L_x_12235) ;  /* 0x0000007c00887947 */ /* 0x000fea0003800000 */
.L_x_12233:
[----:B------:R-:W-:-:S08]  /*1d4a0*/  NOP ;  /* 0x0000000000007918 */ /* 0x000fd00000000000 */
[----:B0-----:R-:W0:-:S00]  /*1d4b0*/  USETMAXREG.DEALLOC.CTAPOOL 0x20 ;  /* 0x00000020000079c8 */ /* 0x001e0000080e0500 */
        /* <DEDUP_REMOVED lines=16> */
.L_x_12384:
        /* <DEDUP_REMOVED lines=43> */
.L_x_12390:
        /* <DEDUP_REMOVED lines=13> */
.L_x_12389:
[----:B------:R-:W-:Y:S05]  /*1d940*/  BSYNC B0 ;  /* 0x0000000000007941 */ /* 0x000fea0003800000 */
.L_x_12388:
        /* <DEDUP_REMOVED lines=22> */
.L_x_12386:
        /* <DEDUP_REMOVED lines=22> */
.L_x_12391:
        /* <DEDUP_REMOVED lines=59> */
.L_x_12387:
[----:B------:R-:W-:Y:S02]  /*1dfc0*/  IMAD.MOV.U32 R17, RZ, RZ, RZ ;  /* 0x000000ffff117224 */ /* 0x000fe400078e00ff */
[----:B------:R-:W-:Y:S02]  /*1dfd0*/  IMAD.U32 R16, RZ, RZ, UR6 ;  /* 0x00000006ff107e24 */ /* 0x000fe4000f8e00ff */
[----:B------:R-:W-:-:S07]  /*1dfe0*/  IMAD.MOV.U32 R18, RZ, RZ, RZ ;  /* 0x000000ffff127224 */ /* 0x000fce00078e00ff */
.L_x_12392:
[----:B------:R-:W-:-:S13]  /*1dff0*/  ISETP.NE.AND P0, PT, R5, RZ, PT ;  /* 0x000000ff0500720c */ /* 0x000fda0003f05270 */
[----:B------:R-:W0:Y:S01]  /*1e000*/  @!P0 S2R R3, SR_CgaCtaId ;  /* 0x0000000000038919 */ /* 0x000e220000008800 */
[----:B------:R-:W-:-:S04]  /*1e010*/  @!P0 MOV R0, 0x400 ;  /* 0x0000040000008802 */ /* 0x000fc80000000f00 */
[----:B0-----:R-:W-:-:S05]  /*1e020*/  @!P0 LEA R0, R3, R0, 0x18 ;  /* 0x0000000003008211 */ /* 0x001fca00078ec0ff */
[----:B------:R2:W-:Y:S01]  /*1e030*/  @!P0 STS.128 [R0+0x31cd0], R16 ;  /* 0x031cd01000008388 */ /* 0x0005e20000000c00 */
[----:B------:R-:W-:Y:S06]  /*1e040*/  BAR.ARV 0x5, 0x200 ;  /* 0x0148000000007b1d */ /* 0x000fec0000002000 */
.L_x_12385:
[----:B------:R3:W-:Y:S01]  /*1e050*/  STL [R1+0x24], RZ ;  /* 0x000024ff01007387 */ /* 0x0007e20000100800 */
[----:B------:R-:W-:Y:S01]  /*1e060*/  ULDC UR4, c[0x0][0xc3c] ;  /* 0x00030f0000047ab9 */ /* 0x000fe20000000800 */
[----:B------:R-:W-:Y:S01]  /*1e070*/  IMAD.MOV.U32 R27, RZ, RZ, 0x1 ;  /* 0x00000001ff1b7424 */ /* 0x000fe200078e00ff */
[----:B-1----:R-:W-:Y:S01]  /*1e080*/  ISETP.GE.AND P0, PT, R19, UR4, PT ;  /* 0x0000000413007c0c */ /* 0x002fe2000bf06270 */
[----:B------:R-:W-:-:S12]  /*1e090*/  IMAD.MOV.U32 R23, RZ, RZ, RZ ;  /* 0x000000ffff177224 */ /* 0x000fd800078e00ff */
[----:B---3--:R-:W-:Y:S05]  /*1e0a0*/  @P0 BRA `(.L_x_12393) ;  /* 0x0000006c00a00947 */ /* 0x008fea0003800000 */
[----:B--2---:R-:W2:Y:S04]  /*1e0b0*/  LDL R0, [R1+0xc0] ;  /* 0x0000c00001007983 */ /* 0x004ea80000100800 */
[----:B------:R-:W3:Y:S01]  /*1e0c0*/  LDL.LU R5, [R1] ;  /* 0x0000000001057983 */ /* 0x000ee20000300800 */
[----:B------:R-:W1:Y:S01]  /*1e0d0*/  S2R R7, SR_TID.X ;  /* 0x0000000000077919 */ /* 0x000e620000002100 */
[----:B------:R-:W4:Y:S01]  /*1e0e0*/  S2UR UR5, SR_CgaCtaId ;  /* 0x00000000000579c3 */ /* 0x000f220000008800 */
[----:B-1----:R-:W-:-:S05]  /*1e0f0*/  LOP3.LUT R6, R7, 0x7f, RZ, 0xc0, !PT ;  /* 0x0000007f07067812 */ /* 0x002fca00078ec0ff */
[C---:B------:R-:W-:Y:S01]  /*1e100*/  IMAD.SHL.U32 R4, R6.reuse, 0x8, RZ ;  /* 0x0000000806047824 */ /* 0x040fe200078e00ff */
[----:B------:R-:W-:Y:S01]  /*1e110*/  ISETP.NE.AND P1, PT, R6, RZ, PT ;  /* 0x000000ff0600720c */ /* 0x000fe20003f25270 */
[----:B------:R-:W-:Y:S02]  /*1e120*/  UMOV UR4, 0x400 ;  /* 0x0000040000047882 */ /* 0x000fe40000000000 */
[----:B----4-:R-:W-:-:S06]  /*1e130*/  ULEA UR4, UR5, UR4, 0x18 ;  /* 0x0000000405047291 */ /* 0x010fcc000f8ec03f */
[----:B------:R-:W-:Y:S01]  /*1e140*/  IMAD.U32 R22, RZ, RZ, UR4 ;  /* 0x00000004ff167e24 */ /* 0x000fe2000f8e00ff */
[----:B------:R-:W-:Y:S01]  /*1e150*/  BSSY B8, `(.L_x_12393) ;  /* 0x00006dd000087945 */ /* 0x000fe20003800000 */
[----:B------:R-:W-:Y:S02]  /*1e160*/  IMAD.MOV.U32 R29, RZ, RZ, RZ ;  /* 0x000000ffff1d7224 */ /* 0x000fe400078e00ff */
[----:B------:R-:W-:Y:S02]  /*1e170*/  IMAD.MOV.U32 R23, RZ, RZ, RZ ;  /* 0x000000ffff177224 */ /* 0x000fe400078e00ff */
[----:B------:R-:W-:Y:S01]  /*1e180*/  IMAD.MOV.U32 R27, RZ, RZ, 0x1 ;  /* 0x00000001ff1b7424 */ /* 0x000fe200078e00ff */
[----:B------:R-:W-:Y:S01]  /*1e190*/  ULDC.64 UR36, c[0x0][0x198] ;  /* 0x0000660000247ab9 */ /* 0x000fe20000000a00 */
[----:B------:R-:W-:Y:S01]  /*1e1a0*/  ULDC UR39, c[0x0][0xc] ;  /* 0x0000030000277ab9 */ /* 0x000fe20000000800 */
[----:B--2---:R-:W-:Y:S01]  /*1e1b0*/  R2UR UR6, R0 ;  /* 0x00000000000672ca */ /* 0x004fe200000e0000 */
[----:B------:R-:W-:-:S05]  /*1e1c0*/  IMAD.SHL.U32 R0, R7, 0x8, RZ ;  /* 0x0000000807007824 */ /* 0x000fca00078e00ff */
[C---:B------:R-:W-:Y:S02]  /*1e1d0*/  LOP3.LUT R3, R0.reuse, 0x20, RZ, 0xc0, !PT ;  /* 0x0000002000037812 */ /* 0x040fe400078ec0ff */
[----:B0-----:R-:W-:Y:S02]  /*1e1e0*/  LOP3.LUT R2, R0, 0xd8, RZ, 0xc0, !PT ;  /* 0x000000d800027812 */ /* 0x001fe400078ec0ff */
[----:B------:R-:W-:Y:S02]  /*1e1f0*/  LOP3.LUT R3, R3, 0x300, R4, 0xf8, !PT ;  /* 0x0000030003037812 */ /* 0x000fe400078ef804 */
[----:B------:R-:W-:Y:S02]  /*1e200*/  LOP3.LUT R2, R2, 0x18, R7, 0x78, !PT ;  /* 0x0000001802027812 */ /* 0x000fe400078e7807 */
[----:B---3--:R-:W-:Y:S02]  /*1e210*/  LOP3.LUT R5, R5, 0xfffffffd, RZ, 0xc0, !PT ;  /* 0xfffffffd05057812 */ /* 0x008fe400078ec0ff */
[----:B------:R-:W-:-:S02]  /*1e220*/  LOP3.LUT R3, R3, R2, RZ, 0xfc, !PT ;  /* 0x0000000203037212 */ /* 0x000fc400078efcff */
[----:B------:R-:W-:Y:S02]  /*1e230*/  LOP3.LUT P0, R2, R7, 0x1f, RZ, 0xc0, !PT ;  /* 0x0000001f07027812 */ /* 0x000fe4000780c0ff */
[----:B------:R-:W-:-:S04]  /*1e240*/  @P1 LOP3.LUT R5, R5, 0x2, RZ, 0xfc, !PT ;  /* 0x0000000205051812 */ /* 0x000fc800078efcff */
[----:B------:R-:W-:-:S07]  /*1e250*/  LOP3.LUT R5, R5, 0xfffffffe, RZ, 0xc0, !PT ;  /* 0xfffffffe05057812 */ /* 0x000fce00078ec0ff */
[----:B------:R-:W-:Y:S02]  /*1e260*/  @P0 LOP3.LUT R5, R5, 0x1, RZ, 0xfc, !PT ;  /* 0x0000000105050812 */ /* 0x000fe400078efcff */
[----:B------:R-:W-:Y:S01]  /*1e270*/  ISETP.NE.OR P0, PT, R6, RZ, !P0 ;  /* 0x000000ff0600720c */ /* 0x000fe20004705670 */
[----:B------:R0:W-:Y:S01]  /*1e280*/  STL [R1+0xc], R2 ;  /* 0x00000c0201007387 */ /* 0x0001e20000100800 */
[----:B------:R-:W-:Y:S01]  /*1e290*/  LOP3.LUT R5, R5, 0xfffffff7, RZ, 0xc0, !PT ;  /* 0xfffffff705057812 */ /* 0x000fe200078ec0ff */
[----:B------:R-:W-:Y:S02]  /*1e2a0*/  IMAD R3, R3, 0x2, R22 ;  /* 0x0000000203037824 */ /* 0x000fe400078e0216 */
[----:B0-----:R-:W-:Y:S02]  /*1e2b0*/  IMAD.SHL.U32 R2, R7, 0x20, RZ ;  /* 0x0000002007027824 */ /* 0x001fe400078e00ff */
[----:B------:R-:W-:-:S06]  /*1e2c0*/  IMAD.MOV.U32 R7, RZ, RZ, 0x1 ;  /* 0x00000001ff077424 */ /* 0x000fcc00078e00ff */
[----:B------:R-:W-:Y:S01]  /*1e2d0*/  @P0 LOP3.LUT R5, R5, 0x8, RZ, 0xfc, !PT ;  /* 0x0000000805050812 */ /* 0x000fe200078efcff */
[----:B------:R0:W-:Y:S04]  /*1e2e0*/  STL [R1+0x4], R7 ;  /* 0x0000040701007387 */ /* 0x0001e80000100800 */
[----:B------:R0:W-:Y:S04]  /*1e2f0*/  STL [R1+0x24], RZ ;  /* 0x000024ff01007387 */ /* 0x0001e80000100800 */
[----:B------:R0:W-:Y:S04]  /*1e300*/  STL [R1], R5 ;  /* 0x0000000501007387 */ /* 0x0001e80000100800 */
[----:B------:R0:W-:Y:S01]  /*1e310*/  STL [R1+0x10], R3 ;  /* 0x0000100301007387 */ /* 0x0001e20000100800 */
[----:B------:R-:W-:-:S02]  /*1e320*/  SHF.R.U32.HI R4, RZ, 0x2, R6 ;  /* 0x00000002ff047819 */ /* 0x000fc40000011606 */
[----:B------:R-:W-:Y:S02]  /*1e330*/  LOP3.LUT R0, R0, 0x18, RZ, 0xc0, !PT ;  /* 0x0000001800007812 */ /* 0x000fe400078ec0ff */
[----:B------:R-:W-:Y:S02]  /*1e340*/  LOP3.LUT R2, R4, 0x60, R2, 0xf8, !PT ;  /* 0x0000006004027812 */ /* 0x000fe400078ef802 */
[C---:B------:R-:W-:Y:S02]  /*1e350*/  LOP3.LUT R2, R0.reuse, 0x20, RZ, 0xfc, !PT ;  /* 0x0000002000027812 */ /* 0x040fe400078efcff */
[----:B------:R-:W-:Y:S01]  /*1e360*/  LOP3.LUT R0, R0, 0x40, RZ, 0xfc, !PT ;  /* 0x0000004000007812 */ /* 0x000fe200078efcff */
[----:B0-----:R-:W-:-:S12]  /*1e370*/  ULOP3.LUT UR38, UR6, 0x2, URZ, 0xfc, !UPT ;  /* 0x0000000206267892 */ /* 0x001fd8000f8efc3f */
.L_x_12541:
[----:B0-----:R-:W0:Y:S01]  /*1e380*/  LDC.64 R2, c[0x0][0xc88] ;  /* 0x00032200ff027b82 */ /* 0x001e220000000a00 */
[----:B------:R-:W-:Y:S01]  /*1e390*/  ULDC.64 UR4, c[0x0][0x208] ;  /* 0x0000820000047ab9 */ /* 0x000fe20000000a00 */
[----:B0-----:R-:W-:-:S05]  /*1e3a0*/  IMAD.WIDE R2, R19, 0x4, R2 ;  /* 0x0000000413027825 */ /* 0x001fca00078e0202 */
[----:B--2---:R-:W2:Y:S01]  /*1e3b0*/  LDG.E R13, desc[UR4][R2.64] ;  /* 0x00000004020d7981 */ /* 0x004ea2000c1e1900 */
[----:B------:R-:W-:Y:S05]  /*1e3c0*/  YIELD ;  /* 0x0000000000007946 */ /* 0x000fea0003800000 */
[----:B------:R-:W-:Y:S01]  /*1e3d0*/  ULDC.64 UR4, c[0x0][0xa28] ;  /* 0x00028a0000047ab9 */ /* 0x000fe20000000a00 */
[----:B------:R-:W-:Y:S01]  /*1e3e0*/  ULDC.64 UR6, c[0x0][0xa18] ;  /* 0x0002860000067ab9 */ /* 0x000fe20000000a00 */
[----:B------:R-:W-:Y:S02]  /*1e3f0*/  ISETP.NE.U32.AND P0, PT, RZ, UR4, PT ;  /* 0x00000004ff007c0c */ /* 0x000fe4000bf05070 */
[----:B------:R-:W-:-:S02]  /*1e400*/  CS2R R8, SRZ ;  /* 0x0000000000087805 */ /* 0x000fc4000001ff00 */
[----:B------:R-:W-:Y:S01]  /*1e410*/  ISETP.NE.U32.AND P3, PT, RZ, UR6, PT ;  /* 0x00000006ff007c0c */ /* 0x000fe2000bf65070 */
[----:B------:R-:W-:Y:S01]  /*1e420*/  ULDC.64 UR10, c[0x0][0x208] ;  /* 0x00008200000a7ab9 */ /* 0x000fe20000000a00 */
[----:B------:R-:W-:Y:S01]  /*1e430*/  ISETP.NE.AND.EX P0, PT, RZ, UR5, PT, P0 ;  /* 0x00000005ff007c0c */ /* 0x000fe2000bf05300 */
[----:B------:R-:W-:Y:S01]  /*1e440*/  ULDC.64 UR8, c[0x0][0xa10] ;  /* 0x0002840000087ab9 */ /* 0x000fe20000000a00 */
[----:B------:R-:W-:Y:S02]  /*1e450*/  ISETP.NE.AND.EX P3, PT, RZ, UR7, PT, P3 ;  /* 0x00000007ff007c0c */ /* 0x000fe4000bf65330 */
[----:B--2---:R-:W-:Y:S01]  /*1e460*/  SHF.R.S32.HI R0, RZ, 0x1f, R13 ;  /* 0x0000001fff007819 */ /* 0x004fe2000001140d */
[----:B------:R-:W-:-:S08]  /*1e470*/  IMAD.SHL.U32 R24, R13, 0x4, RZ ;  /* 0x000000040d187824 */ /* 0x000fd000078e00ff */
        /* <DEDUP_REMOVED lines=8> */
[----:B------:R-:W-:Y:S01]  /*1e500*/  ULDC.64 UR6, c[0x0][0xa08] ;  /* 0x0002820000067ab9 */ /* 0x000fe20000000a00 */
[----:B-1----:R1:W5:Y:S01]  /*1e510*/  @P0 LDG.E R8, desc[UR10][R2.64] ;  /* 0x0000000a02080981 */ /* 0x002362000c1e1900 */
[----:B------:R-:W-:Y:S01]  /*1e520*/  IADD3 R6, P1, R24, UR6, RZ ;  /* 0x0000000618067c10 */ /* 0x000fe2000ff3e0ff */
[----:B------:R-:W-:Y:S01]  /*1e530*/  IMAD.MOV.U32 R28, RZ, RZ, RZ ;  /* 0x000000ffff1c7224 */ /* 0x000fe200078e00ff */
[----:B------:R-:W-:-:S02]  /*1e540*/  ISETP.NE.U32.AND P2, PT, RZ, UR6, PT ;  /* 0x00000006ff007c0c */ /* 0x000fc4000bf45070 */
[----:B------:R-:W-:Y:S01]  /*1e550*/  IADD3.X R7, R25, UR7, RZ, P1, !PT ;  /* 0x0000000719077c10 */ /* 0x000fe20008ffe4ff */
[----:B0-----:R-:W-:Y:S01]  /*1e560*/  IMAD.MOV.U32 R0, RZ, RZ, RZ ;  /* 0x000000ffff007224 */ /* 0x001fe200078e00ff */
[----:B------:R-:W-:Y:S02]  /*1e570*/  ISETP.NE.U32.AND P1, PT, RZ, UR4, PT ;  /* 0x00000004ff007c0c */ /* 0x000fe4000bf25070 */
[----:B------:R-:W-:Y:S02]  /*1e580*/  ISETP.NE.AND.EX P2, PT, RZ, UR7, PT, P2 ;  /* 0x00000007ff007c0c */ /* 0x000fe4000bf45320 */
[----:B------:R-:W-:Y:S02]  /*1e590*/  ISETP.NE.AND.EX P1, PT, RZ, UR5, PT, P1 ;  /* 0x00000005ff007c0c */ /* 0x000fe4000bf25310 */
[----:B-1----:R-:W-:-:S04]  /*1e5a0*/  IADD3 R2, P0, R24, UR4, RZ ;  /* 0x0000000418027c10 */ /* 0x002fc8000ff1e0ff */
[----:B------:R-:W-:Y:S01]  /*1e5b0*/  IADD3.X R3, R25, UR5, RZ, P0, !PT ;  /* 0x0000000519037c10 */ /* 0x000fe200087fe4ff */
[----:B------:R-:W-:Y:S01]  /*1e5c0*/  ULDC UR4, c[0x0][0x288] ;  /* 0x0000a20000047ab9 */ /* 0x000fe20000000800 */
[----:B------:R-:W-:-:S03]  /*1e5d0*/  IADD3 R4, P0, R24, UR8, RZ ;  /* 0x0000000818047c10 */ /* 0x000fc6000ff1e0ff */
        /* <DEDUP_REMOVED lines=23> */
[----:B------:R-:W-:Y:S02]  /*1e750*/  ULDC.64 UR4, c[0x0][0x208] ;  /* 0x0000820000047ab9 */ /* 0x000fe40000000a00 */
[----:B------:R-:W2:Y:S04]  /*1e760*/  LDG.E R11, desc[UR4][R2.64] ;  /* 0x00000004020b7981 */ /* 0x000ea8000c1e1900 */
[----:B------:R-:W2:Y:S02]  /*1e770*/  LDG.E R2, desc[UR4][R2.64+0x4] ;  /* 0x0000040402027981 */ /* 0x000ea4000c1e1900 */
[----:B--2---:R-:W-:-:S05]  /*1e780*/  IMAD.IADD R12, R2, 0x1, -R11 ;  /* 0x00000001020c7824 */ /* 0x004fca00078e0a0b */
[----:B------:R0:W-:Y:S02]  /*1e790*/  STL [R1+0x20], R12 ;  /* 0x0000200c01007387 */ /* 0x0001e40000100800 */
.L_x_12394:
        /* <DEDUP_REMOVED lines=11> */
.L_x_12395:
[----:B------:R-:W-:Y:S05]  /*1e850*/  @!P2 BRA `(.L_x_12396) ;  /* 0x000000000010a947 */ /* 0x000fea0003800000 */
[----:B------:R-:W-:Y:S02]  /*1e860*/  ULDC.64 UR4, c[0x0][0x208] ;  /* 0x0000820000047ab9 */ /* 0x000fe40000000a00 */
[----:B------:R-:W2:Y:S04]  /*1e870*/  LDG.E R10, desc[UR4][R6.64] ;  /* 0x00000004060a7981 */ /* 0x000ea8000c1e1900 */
[----:B------:R-:W2:Y:S02]  /*1e880*/  LDG.E R6, desc[UR4][R6.64+0x4] ;  /* 0x0000040406067981 */ /* 0x000ea4000c1e1900 */
[----:B--2---:R-:W-:-:S07]  /*1e890*/  IMAD.IADD R10, R6, 0x1, -R10 ;  /* 0x00000001060a7824 */ /* 0x004fce00078e0a0a */
.L_x_12396:
[----:B------:R-:W-:Y:S01]  /*1e8a0*/  ULDC.64 UR4, c[0x0][0x208] ;  /* 0x0000820000047ab9 */ /* 0x000fe20000000a00 */
[----:B-1----:R-:W1:Y:S01]  /*1e8b0*/  LDC R3, c[0x0][0x448] ;  /* 0x00011200ff037b82 */ /* 0x002e620000000800 */
[----:B------:R-:W2:Y:S01]  /*1e8c0*/  @P0 LDG.E R2, desc[UR4][R4.64] ;  /* 0x0000000404020981 */ /* 0x000ea2000c1e1900 */
[----:B-----5:R-:W-:-:S03]  /*1e8d0*/  IMAD.IADD R10, R10, 0x1, -R8 ;  /* 0x000000010a0a7824 */ /* 0x020fc600078e0a08 */
[----:B------:R-:W2:Y:S01]  /*1e8e0*/  @P0 LDG.E R4, desc[UR4][R4.64+0x4] ;  /* 0x0000040404040981 */ /* 0x000ea2000c1e1900 */
[----:B-1----:R-:W-:-:S13]  /*1e8f0*/  ISETP.NE.AND P1, PT, R3, 0x1, PT ;  /* 0x000000010300780c */ /* 0x002fda0003f25270 */
[----:B------:R-:W1:Y:S01]  /*1e900*/  @P1 LDC R3, c[0x0][0x450] ;  /* 0x00011400ff031b82 */ /* 0x000e620000000800 */
[----:B------:R-:W-:Y:S01]  /*1e910*/  BSSY B0, `(.L_x_12397) ;  /* 0x0000163000007945 */ /* 0x000fe20003800000 */
[----:B------:R-:W-:Y:S01]  /*1e920*/  PLOP3.LUT P5, PT, PT, PT, PT, 0x80, 0x0 ;  /* 0x000000000000781c */ /* 0x000fe20003faf070 */
[----:B--2---:R-:W-:-:S05]  /*1e930*/  @P0 IMAD.IADD R9, R4, 0x1, -R2 ;  /* 0x0000000104090824 */ /* 0x004fca00078e0a02 */
[----:B------:R-:W2:Y:S01]  /*1e940*/  @P1 LDC R4, c[0x0][0x44c] ;  /* 0x00011300ff041b82 */ /* 0x000ea20000000800 */
[----:B------:R-:W-:-:S04]  /*1e950*/  IMAD R2, R17, 0xc0, RZ ;  /* 0x000000c011027824 */ /* 0x000fc800078e02ff */
[----:B------:R-:W-:Y:S02]  /*1e960*/  VIADD R2, R2, 0xbf ;  /* 0x000000bf02027836 */ /* 0x000fe40000000000 */
[----:B------:R-:W-:-:S04]  /*1e970*/  IMAD.IADD R20, R10, 0x1, R9 ;  /* 0x000000010a147824 */ /* 0x000fc800078e0209 */
[C---:B------:R-:W-:Y:S01]  /*1e980*/  VIADD R21, R20.reuse, 0x8f ;  /* 0x0000008f14157836 */ /* 0x040fe20000000000 */
[----:B------:R-:W-:-:S03]  /*1e990*/  IADD3 R20, R20, 0x90, -R12 ;  /* 0x0000009014147810 */ /* 0x000fc60007ffe80c */
[----:B------:R-:W-:-:S04]  /*1e9a0*/  IMAD.HI R21, R21, 0x38e38e39, RZ ;  /* 0x38e38e3915157827 */ /* 0x000fc800078e02ff */
[----:B--2---:R-:W-:-:S05]  /*1e9b0*/  @P1 IMAD.HI.U32 R4, R2, R4, RZ ;  /* 0x0000000402041227 */ /* 0x004fca00078e00ff */
[----:B-1----:R-:W-:-:S05]  /*1e9c0*/  @P1 SHF.R.U32.HI R2, RZ, R3, R4 ;  /* 0x00000003ff021219 */ /* 0x002fca0000011604 */
[----:B------:R-:W-:Y:S01]  /*1e9d0*/  IMAD.IADD R2, R20, 0x1, R2 ;  /* 0x0000000114027824 */ /* 0x000fe200078e0202 */
[----:B------:R-:W-:-:S03]  /*1e9e0*/  SHF.R.U32.HI R3, RZ, 0x1f, R21 ;  /* 0x0000001fff037819 */ /* 0x000fc60000011615 */
[----:B------:R-:W-:Y:S01]  /*1e9f0*/  IMAD.HI R2, R2, 0x38e38e39, RZ ;  /* 0x38e38e3902027827 */ /* 0x000fe200078e02ff */
[----:B------:R-:W-:-:S04]  /*1ea00*/  LEA.HI.SX32 R21, R21, R3, 0x1b ;  /* 0x0000000315157211 */ /* 0x000fc800078fdaff */
        /* <DEDUP_REMOVED lines=8> */
[----:B------:R-:W-:-:S05]  /*1ea90*/  IMAD.WIDE.U32 R4, R10, 0x38e38e39, RZ ;  /* 0x38e38e390a047825 */ /* 0x000fca00078e00ff */
        /* <DEDUP_REMOVED lines=15> */
.L_x_12582:
[----:B--2---:R-:W-:Y:S02]  /*1eb90*/  ISETP.NE.AND P0, PT, R14, RZ, PT ;  /* 0x000000ff0e00720c */ /* 0x004fe40003f05270 */
[----:B------:R-:W-:-:S11]  /*1eba0*/  PLOP3.LUT P2, PT, PT, PT, PT, 0x8, 0x0 ;  /* 0x000000000000781c */ /* 0x000fd60003f4e170 */
[----:B------:R-:W-:Y:S05]  /*1ebb0*/  @P0 BRA `(.L_x_12400) ;  /* 0x00000000000c0947 */ /* 0x000fea0003800000 */
[----:B------:R-:W-:-:S03]  /*1ebc0*/  UMOV UR4, 0xffffffff ;  /* 0xffffffff00047882 */ /* 0x000fc60000000000 */
[----:B------:R-:W-:Y:S05]  /*1ebd0*/  BRA.DIV UR4, `(.L_x_12401) ;  /* 0x0000007204807947 */ /* 0x000fea000b800000 */
[----:B------:R-:W-:-:S13]  /*1ebe0*/  ELECT P2, URZ, PT ;  /* 0x00000000003f782f */ /* 0x000fda0003840000 */
.L_x_12400:
        /* <DEDUP_REMOVED lines=9> */
.L_x_12585:
[----:B------:R-:W-:Y:S05]  /*1ec80*/  BSYNC B1 ;  /* 0x0000000000017941 */ /* 0x000fea0003800000 */
.L_x_12402:
[----:B------:R-:W-:Y:S04]  /*1ec90*/  BSSY B1, `(.L_x_12404) ;  /* 0x000008a000017945 */ /* 0x000fe80003800000 */
[----:B------:R-:W-:Y:S05]  /*1eca0*/  @!P2 BRA `(.L_x_12405) ;  /* 0x000000080020a947 */ /* 0x000fea0003800000 */
[----:B------:R-:W2:Y:S01]  /*1ecb0*/  LDL R7, [R1+0x4] ;  /* 0x0000040001077983 */ /* 0x000ea20000100800 */
        /* <DEDUP_REMOVED lines=8> */
.L_x_12586:
[----:B------:R-:W-:Y:S05]  /*1ed40*/  BSYNC B2 ;  /* 0x0000000000027941 */ /* 0x000fea0003800000 */
.L_x_12406:
[----:B------:R-:W-:Y:S04]  /*1ed50*/  BSSY B2, `(.L_x_12408) ;  /* 0x0000008000027945 */ /* 0x000fe80003800000 */
[----:B------:R-:W-:Y:S05]  /*1ed60*/  @P4 BRA `(.L_x_12409) ;  /* 0x0000000000184947 */ /* 0x000fea0003800000 */
[----:B-1----:R-:W3:Y:S02]  /*1ed70*/  LDL R5, [R1] ;  /* 0x0000000001057983 */ /* 0x002ee40000100800 */
[----:B---3--:R-:W-:Y:S01]  /*1ed80*/  LOP3.LUT P0, RZ, R5, 0x1, RZ, 0xc0, !PT ;  /* 0x0000000105ff7812 */ /* 0x008fe2000780c0ff */
[----:B------:R-:W-:-:S04]  /*1ed90*/  IMAD.MOV.U32 R5, RZ, RZ, 0x6c00 ;  /* 0x00006c00ff057424 */ /* 0x000fc800078e00ff */
[----:B------:R3:W-:Y:S08]  /*1eda0*/  SYNCS.ARRIVE.TRANS64 RZ, [R9+URZ+0x31c90], R5 ;  /* 0x031c900509ff79a7 */ /* 0x0007f0000800003f */
[----:B------:R-:W-:Y:S05]  /*1edb0*/  @!P0 BRA `(.L_x_12409) ;  /* 0x0000000000048947 */ /* 0x000fea0003800000 */
[----:B------:R-:W-:Y:S01]  /*1edc0*/  BPT.TRAP 0x1 ;  /* 0x000000040000795c */ /* 0x000fe20000300000 */
.L_x_12409:
[----:B------:R-:W-:Y:S05]  /*1edd0*/  BSYNC B2 ;  /* 0x0000000000027941 */ /* 0x000fea0003800000 */
.L_x_12408:
        /* <DEDUP_REMOVED lines=10> */
[----:B------:R-:W-:Y:S01]  /*1ee80*/  VIADD R10, R7, 0x16a00 ;  /* 0x00016a00070a7836 */ /* 0x000fe20000000000 */
[----:B------:R-:W-:-:S09]  /*1ee90*/  UMOV UR7, 0x12f00000 ;  /* 0x12f0000000077882 */ /* 0x000fd20000000000 */
.L_x_12410:
        /* <DEDUP_REMOVED lines=16> */
.L_x_12411:
        /* <DEDUP_REMOVED lines=10> */
[----:B0-----:R-:W-:Y:S01]  /*1f040*/  IMAD.MOV.U32 R12, RZ, RZ, 0x40 ;  /* 0x00000040ff0c7424 */ /* 0x001fe200078e00ff */
[----:B------:R-:W-:Y:S01]  /*1f050*/  PLOP3.LUT P0, PT, PT, PT, PT, 0x80, 0x0 ;  /* 0x000000000000781c */ /* 0x000fe20003f0f070 */
[----:B------:R-:W-:Y:S01]  /*1f060*/  VIADD R10, R7, 0x1b200 ;  /* 0x0001b200070a7836 */ /* 0x000fe20000000000 */
[----:B------:R-:W-:Y:S01]  /*1f070*/  UMOV UR6, 0x0 ;  /* 0x0000000000067882 */ /* 0x000fe20000000000 */
[----:B------:R-:W-:Y:S01]  /*1f080*/  UMOV UR7, 0x12f00000 ;  /* 0x12f0000000077882 */ /* 0x000fe20000000000 */
[----:B------:R-:W-:-:S15]  /*1f090*/  R2UR UR10, R12 ;  /* 0x000000000c0a72ca */ /* 0x000fde00000e0000 */
.L_x_12412:
        /* <DEDUP_REMOVED lines=13> */
.L_x_12587:
[----:B------:R-:W-:Y:S05]  /*1f170*/  BSYNC B2 ;  /* 0x0000000000027941 */ /* 0x000fea0003800000 */
.L_x_12413:
[----:B------:R-:W-:Y:S01]  /*1f180*/  BSSY B2, `(.L_x_12415) ;  /* 0x000000a000027945 */ /* 0x000fe20003800000 */
[----:B------:R-:W-:Y:S02]  /*1f190*/  IMAD.MOV.U32 R10, RZ, RZ, 0x0 ;  /* 0x00000000ff0a7424 */ /* 0x000fe400078e00ff */
[----:B------:R-:W-:Y:S01]  /*1f1a0*/  IMAD.MOV.U32 R11, RZ, RZ, 0x12f00000 ;  /* 0x12f00000ff0b7424 */ /* 0x000fe200078e00ff */
[----:B------:R-:W-:Y:S06]  /*1f1b0*/  @P4 BRA `(.L_x_12416) ;  /* 0x0000000000184947 */ /* 0x000fec0003800000 */
[----:B------:R-:W3:Y:S02]  /*1f1c0*/  LDL R5, [R1] ;  /* 0x0000000001057983 */ /* 0x000ee40000100800 */
[----:B---3--:R-:W-:Y:S01]  /*1f1d0*/  LOP3.LUT P0, RZ, R5, 0x1, RZ, 0xc0, !PT ;  /* 0x0000000105ff7812 */ /* 0x008fe2000780c0ff */
[----:B------:R-:W-:-:S04]  /*1f1e0*/  IMAD.MOV.U32 R5, RZ, RZ, 0x6c00 ;  /* 0x00006c00ff057424 */ /* 0x000fc800078e00ff */
[----:B------:R1:W-:Y:S08]  /*1f1f0*/  SYNCS.ARRIVE.TRANS64 RZ, [R9+URZ+0x31cb0], R5 ;  /* 0x031cb00509ff79a7 */ /* 0x0003f0000800003f */
[----:B------:R-:W-:Y:S05]  /*1f200*/  @!P0 BRA `(.L_x_12416) ;  /* 0x0000000000048947 */ /* 0x000fea0003800000 */
[----:B------:R-:W-:Y:S01]  /*1f210*/  BPT.TRAP 0x1 ;  /* 0x000000040000795c */ /* 0x000fe20000300000 */
.L_x_12416:
[----:B------:R-:W-:Y:S05]  /*1f220*/  BSYNC B2 ;  /* 0x0000000000027941 */ /* 0x000fea0003800000 */
.L_x_12415:
        /* <DEDUP_REMOVED lines=8> */
.L_x_12417:
        /* <DEDUP_REMOVED lines=15> */
.L_x_12418:
        /* <DEDUP_REMOVED lines=15> */
.L_x_12419:
        /* <DEDUP_REMOVED lines=10> */
.L_x_12405:
[----:B------:R-:W-:Y:S05]  /*1f530*/  BSYNC B1 ;  /* 0x0000000000017941 */ /* 0x000fea0003800000 */
.L_x_12404:
[----:B-1----:R-:W2:Y:S01]  /*1f540*/  LDL.LU R5, [R1+0x4] ;  /* 0x0000040001057983 */ /* 0x002ea20000300800 */
        /* <DEDUP_REMOVED lines=10> */
.L_x_12436:
[----:B------:R-:W-:Y:S05]  /*1f5f0*/  YIELD ;  /* 0x0000000000007946 */ /* 0x000fea0003800000 */
[----:B------:R-:W-:Y:S04]  /*1f600*/  BSSY B1, `(.L_x_12420) ;  /* 0x0000089000017945 */ /* 0x000fe80003800000 */
[----:B--2---:R-:W-:Y:S05]  /*1f610*/  @!P2 BRA `(.L_x_12421) ;  /* 0x00000008001ca947 */ /* 0x004fea0003800000 */
[----:B-1----:R-:W2:Y:S01]  /*1f620*/  LDL R5, [R1+0x4] ;  /* 0x0000040001057983 */ /* 0x002ea20000100800 */
[----:B------:R-:W-:Y:S01]  /*1f630*/  IMAD R8, R29, 0x8, R22 ;  /* 0x000000081d087824 */ /* 0x000fe200078e0216 */
[----:B------:R-:W1:Y:S01]  /*1f640*/  S2R R3, SR_TID.X ;  /* 0x0000000000037919 */ /* 0x000e620000002100 */
[----:B------:R-:W-:Y:S01]  /*1f650*/  BSSY B2, `(.L_x_12422) ;  /* 0x0000006000027945 */ /* 0x000fe20003800000 */
[----:B-1----:R-:W-:-:S04]  /*1f660*/  LOP3.LUT R3, R3, 0x7f, RZ, 0xc0, !PT ;  /* 0x0000007f03037812 */ /* 0x002fc800078ec0ff */
[----:B------:R-:W-:Y:S02]  /*1f670*/  ISETP.NE.AND P1, PT, R3, RZ, PT ;  /* 0x000000ff0300720c */ /* 0x000fe40003f25270 */
[----:B--2---:R-:W-:-:S04]  /*1f680*/  SHF.L.U32 R7, R5, 0x1f, RZ ;  /* 0x0000001f05077819 */ /* 0x004fc800000006ff */
[----:B------:R-:W1:Y:S02]  /*1f690*/  SYNCS.PHASECHK.TRANS64.TRYWAIT P0, [R8+URZ+0x31ca0], R7 ;  /* 0x031ca007080075a7 */ /* 0x000e64000800017f */
[----:B-1----:R-:W-:Y:S05]  /*1f6a0*/  @!P0 BRA `(.L_x_12423) ;  /* 0x00000068002c8947 */ /* 0x002fea0003800000 */
.L_x_12588:
[----:B------:R-:W-:Y:S05]  /*1f6b0*/  BSYNC B2 ;  /* 0x0000000000027941 */ /* 0x000fea0003800000 */
.L_x_12422:
        /* <DEDUP_REMOVED lines=8> */
.L_x_12425:
[----:B------:R-:W-:Y:S05]  /*1f740*/  BSYNC B2 ;  /* 0x0000000000027941 */ /* 0x000fea0003800000 */
.L_x_12424:
[----:B0-----:R-:W-:Y:S01]  /*1f750*/  IMAD.MOV.U32 R12, RZ, RZ, RZ ;  /* 0x000000ffff0c7224 */ /* 0x001fe200078e00ff */
        /* <DEDUP_REMOVED lines=10> */
.L_x_12426:
        /* <DEDUP_REMOVED lines=16> */
.L_x_12427:
        /* <DEDUP_REMOVED lines=16> */
.L_x_12428:
        /* <DEDUP_REMOVED lines=13> */
.L_x_12589:
[----:B------:R-:W-:Y:S05]  /*1fad0*/  BSYNC B2 ;  /* 0x0000000000027941 */ /* 0x000fea0003800000 */
.L_x_12429:
[----:B------:R-:W-:Y:S01]  /*1fae0*/  BSSY B2, `(.L_x_12431) ;  /* 0x000000a000027945 */ /* 0x000fe20003800000 */
[----:B------:R-:W-:Y:S02]  /*1faf0*/  IMAD.MOV.U32 R10, RZ, RZ, 0x0 ;  /* 0x00000000ff0a7424 */ /* 0x000fe400078e00ff */
[----:B------:R-:W-:Y:S01]  /*1fb00*/  IMAD.MOV.U32 R11, RZ, RZ, 0x12f00000 ;  /* 0x12f00000ff0b7424 */ /* 0x000fe200078e00ff */
[----:B------:R-:W-:Y:S06]  /*1fb10*/  @P1 BRA `(.L_x_12432) ;  /* 0x0000000000181947 */ /* 0x000fec0003800000 */
[----:B------:R-:W2:Y:S02]  /*1fb20*/  LDL R3, [R1] ;  /* 0x0000000001037983 */ /* 0x000ea40000100800 */
[----:B--2---:R-:W-:Y:S01]  /*1fb30*/  LOP3.LUT P0, RZ, R3, 0x1, RZ, 0xc0, !PT ;  /* 0x0000000103ff7812 */ /* 0x004fe2000780c0ff */
[----:B------:R-:W-:-:S04]  /*1fb40*/  IMAD.MOV.U32 R3, RZ, RZ, 0x6c00 ;  /* 0x00006c00ff037424 */ /* 0x000fc800078e00ff */
[----:B------:R2:W-:Y:S08]  /*1fb50*/  SYNCS.ARRIVE.TRANS64 RZ, [R8+URZ+0x31cb0], R3 ;  /* 0x031cb00308ff79a7 */ /* 0x0005f0000800003f */
[----:B------:R-:W-:Y:S05]  /*1fb60*/  @!P0 BRA `(.L_x_12432) ;  /* 0x0000000000048947 */ /* 0x000fea0003800000 */
[----:B------:R-:W-:Y:S01]  /*1fb70*/  BPT.TRAP 0x1 ;  /* 0x000000040000795c */ /* 0x000fe20000300000 */
.L_x_12432:
[----:B------:R-:W-:Y:S05]  /*1fb80*/  BSYNC B2 ;  /* 0x0000000000027941 */ /* 0x000fea0003800000 */
.L_x_12431:
        /* <DEDUP_REMOVED lines=8> */
.L_x_12433:
        /* <DEDUP_REMOVED lines=15> */
.L_x_12434:
        /* <DEDUP_REMOVED lines=15> */
.L_x_12435:
        /* <DEDUP_REMOVED lines=10> */
.L_x_12421:
[----:B------:R-:W-:Y:S05]  /*1fe90*/  BSYNC B1 ;  /* 0x0000000000017941 */ /* 0x000fea0003800000 */
.L_x_12420:
        /* <DEDUP_REMOVED lines=10> */
.L_x_12398:
[----:B------:R-:W-:Y:S05]  /*1ff40*/  BSYNC B0 ;  /* 0x0000000000007941 */ /* 0x000fea0003800000 */
.L_x_12397:
[----:B------:R-:W3:Y:S01]  /*1ff50*/  LDC R0, c[0x0][0x448] ;  /* 0x00011200ff007b82 */ /* 0x000ee20000000800 */
[----:B------:R-:W-:Y:S01]  /*1ff60*/  IMAD.MOV.U32 R2, RZ, RZ, 0xc0 ;  /* 0x000000c0ff027424 */ /* 0x000fe200078e00ff */
[----:B------:R-:W-:Y:S05]  /*1ff70*/  @!P5 WARPSYNC.ALL ;  /* 0x000000000000d948 */ /* 0x000fea0003800000 */
[----:B------:R-:W-:Y:S01]  /*1ff80*/  IMAD R2, R17, R2, 0xbf ;  /* 0x000000bf11027424 */ /* 0x000fe200078e0202 */
[----:B------:R-:W-:Y:S01]  /*1ff90*/  BSSY B7, `(.L_x_12437) ;  /* 0x0000434000077945 */ /* 0x000fe20003800000 */
[----:B------:R-:W-:Y:S01]  /*1ffa0*/  @!P5 BAR.SYNC.DEFER_BLOCKING 0xc, 0x200 ;  /* 0x030800000000db1d */ /* 0x000fe20000010000 */
[----:B---3--:R-:W-:-:S13]  /*1ffb0*/  ISETP.NE.AND P0, PT, R0, 0x1, PT ;  /* 0x000000010000780c */ /* 0x008fda0003f05270 */
[----:B------:R-:W3:Y:S08]  /*1ffc0*/  @P0 LDC R3, c[0x0][0x44c] ;  /* 0x00011300ff030b82 */ /* 0x000ef00000000800 */
[----:B------:R-:W4:Y:S01]  /*1ffd0*/  @P0 LDC R0, c[0x0][0x450] ;  /* 0x00011400ff000b82 */ /* 0x000f220000000800 */
[----:B---3--:R-:W-:-:S05]  /*1ffe0*/  @P0 IMAD.HI.U32 R3, R2, R3, RZ ;  /* 0x0000000302030227 */ /* 0x008fca00078e00ff */
[----:B----4-:R-:W-:-:S05]  /*1fff0*/  @P0 SHF.R.U32.HI R2, RZ, R0, R3 ;  /* 0x00000000ff020219 */ /* 0x010fca0000011603 */
[----:B------:R-:W-:-:S04]  /*20000*/  IMAD.IADD R0, R20, 0x1, R2 ;  /* 0x0000000114007824 */ /* 0x000fc800078e0202 */
[----:B------:R-:W-:-:S05]  /*20010*/  IMAD.HI R0, R0, 0x38e38e39, RZ ;  /* 0x38e38e3900007827 */ /* 0x000fca00078e02ff */
[----:B------:R-:W-:-:S04]  /*20020*/  SHF.R.U32.HI R2, RZ, 0x1f, R0 ;  /* 0x0000001fff027819 */ /* 0x000fc80000011600 */
[----:B------:R-:W-:-:S04]  /*20030*/  LEA.HI.SX32 R2, R0, R2, 0x1b ;  /* 0x0000000200027211 */ /* 0x000fc800078fdaff */
[----:B------:R-:W-:-:S04]  /*20040*/  VIMNMX R4, R21, R2, PT ;  /* 0x0000000215047248 */ /* 0x000fc80003fe0100 */
[----:B------:R-:W-:Y:S01]  /*20050*/  ISETP.GT.AND P0, PT, R4, RZ, PT ;  /* 0x000000ff0400720c */ /* 0x000fe20003f04270 */
[----:B------:R3:W-:-:S12]  /*20060*/  STL [R1+0x18], R4 ;  /* 0x0000180401007387 */ /* 0x0007d80000100800 */
[----:B---3--:R-:W-:Y:S05]  /*20070*/  @P0 BRA `(.L_x_12438) ;  /* 0x0000000000480947 */ /* 0x008fea0003800000 */
[----:B-1----:R-:W1:Y:S02]  /*20080*/  S2R R5, SR_TID.X ;  /* 0x0000000000057919 */ /* 0x002e640000002100 */
[----:B-1----:R-:W-:-:S04]  /*20090*/  LOP3.LUT R5, R5, 0x7f, RZ, 0xc0, !PT ;  /* 0x0000007f05057812 */ /* 0x002fc800078ec0ff */
[----:B------:R-:W-:-:S13]  /*200a0*/  ISETP.NE.AND P1, PT, R5, RZ, PT ;  /* 0x000000ff0500720c */ /* 0x000fda0003f25270 */
[----:B------:R-:W-:Y:S05]  /*200b0*/  @P1 BRA `(.L_x_12439) ;  /* 0x0000004000841947 */ /* 0x000fea0003800000 */
[----:B------:R-:W1:Y:S01]  /*200c0*/  S2R R5, SR_LANEID ;  /* 0x0000000000057919 */ /* 0x000e620000000000 */
[----:B------:R-:W-:Y:S01]  /*200d0*/  VOTEU.ANY UR4, UPT, PT ;  /* 0x0000000000047886 */ /* 0x000fe200038e0100 */
[----:B------:R-:W3:Y:S01]  /*200e0*/  LDC.64 R2, c[0x0][0xc60] ;  /* 0x00031800ff027b82 */ /* 0x000ee20000000a00 */
[----:B------:R-:W1:Y:S01]  /*200f0*/  FLO.U32 R0, UR4 ;  /* 0x0000000400007d00 */ /* 0x000e6200080e0000 */
[----:B------:R-:W-:Y:S01]  /*20100*/  ULDC.64 UR6, c[0x0][0x208] ;  /* 0x0000820000067ab9 */ /* 0x000fe20000000a00 */
[----:B-1----:R-:W-:-:S06]  /*20110*/  ISETP.EQ.U32.AND P0, PT, R0, R5, PT ;  /* 0x000000050000720c */ /* 0x002fcc0003f02070 */
[----:B------:R-:W3:Y:S07]  /*20120*/  POPC R5, UR4 ;  /* 0x0000000400057d09 */ /* 0x000eee0008000000 */
[----:B---3--:R-:W3:Y:S01]  /*20130*/  @P0 ATOMG.E.ADD.STRONG.GPU PT, R3, desc[UR6][R2.64], R5 ;  /* 0x00000005020309a8 */ /* 0x008ee200081ee1c6 */
[----:B------:R-:W1:Y:S02]  /*20140*/  S2R R4, SR_LTMASK ;  /* 0x0000000000047919 */ /* 0x000e640000003900 */
[----:B-1----:R-:W-:-:S04]  /*20150*/  LOP3.LUT R4, R4, UR4, RZ, 0xc0, !PT ;  /* 0x0000000404047c12 */ /* 0x002fc8000f8ec0ff */
[----:B--2---:R-:W1:Y:S01]  /*20160*/  POPC R7, R4 ;  /* 0x0000000400077309 */ /* 0x004e620000000000 */
[----:B---3--:R-:W1:Y:S02]  /*20170*/  SHFL.IDX PT, R0, R3, R0, 0x1f ;  /* 0x00001f0003007589 */ /* 0x008e6400000e0000 */
[----:B-1----:R-:W-:Y:S01]  /*20180*/  IADD3 R16, R0, UR39, R7 ;  /* 0x0000002700107c10 */ /* 0x002fe2000fffe007 */
[----:B------:R-:W-:Y:S06]  /*20190*/  BRA `(.L_x_12439) ;  /* 0x00000040004c7947 */ /* 0x000fec0003800000 */
.L_x_12438:
        /* <DEDUP_REMOVED lines=10> */
[----:B-1----:R-:W-:Y:S02]  /*20240*/  IMAD.U32 R5, RZ, RZ, UR7 ;  /* 0x00000007ff057e24 */ /* 0x002fe4000f8e00ff */
[----:B------:R-:W-:Y:S02]  /*20250*/  IMAD.U32 R6, RZ, RZ, UR8 ;  /* 0x00000008ff067e24 */ /* 0x000fe4000f8e00ff */
[----:B--2---:R-:W-:-:S02]  /*20260*/  IMAD.U32 R7, RZ, RZ, UR9 ;  /* 0x00000009ff077e24 */ /* 0x004fc4000f8e00ff */
[----:B------:R-:W-:Y:S02]  /*20270*/  IMAD.U32 R10, RZ, RZ, UR4 ;  /* 0x00000004ff0a7e24 */ /* 0x000fe4000f8e00ff */
[----:B------:R-:W-:Y:S02]  /*20280*/  IMAD.U32 R11, RZ, RZ, UR5 ;  /* 0x00000005ff0b7e24 */ /* 0x000fe4000f8e00ff */
[----:B------:R-:W-:Y:S02]  /*20290*/  IMAD.MOV.U32 R8, RZ, RZ, 0x70 ;  /* 0x00000070ff087424 */ /* 0x000fe400078e00ff */
[----:B0-----:R-:W-:Y:S02]  /*202a0*/  IMAD.MOV.U32 R12, RZ, RZ, 0x1 ;  /* 0x00000001ff0c7424 */ /* 0x001fe400078e00ff */
[----:B------:R-:W-:-:S07]  /*202b0*/  IMAD.MOV.U32 R13, RZ, RZ, RZ ;  /* 0x000000ffff0d7224 */ /* 0x000fce00078e00ff */
[----:B------:R-:W-:-:S07]  /*202c0*/  LEPC R20, `(.L_x_12441) ;  /* 0x000000001014794e */ /* 0x000fce0000000000 */
[----:B---3--:R-:W-:Y:S05]  /*202d0*/  CALL.ABS.NOINC R2 ;  /* 0x0000000002007343 */ /* 0x008fea0003c00000 */
.L_x_12441:
[----:B------:R-:W-:Y:S05]  /*202e0*/  BSYNC B6 ;  /* 0x0000000000067941 */ /* 0x000fea0003800000 */
.L_x_12440:
        /* <DEDUP_REMOVED lines=10> */
[----:B-1----:R-:W-:Y:S02]  /*20390*/  IMAD.U32 R5, RZ, RZ, UR7 ;  /* 0x00000007ff057e24 */ /* 0x002fe4000f8e00ff */
[----:B------:R-:W-:Y:S02]  /*203a0*/  IMAD.U32 R6, RZ, RZ, UR8 ;  /* 0x00000008ff067e24 */ /* 0x000fe4000f8e00ff */
[----:B--2---:R-:W-:-:S02]  /*203b0*/  IMAD.U32 R7, RZ, RZ, UR9 ;  /* 0x00000009ff077e24 */ /* 0x004fc4000f8e00ff */
[----:B------:R-:W-:Y:S02]  /*203c0*/  IMAD.U32 R10, RZ, RZ, UR4 ;  /* 0x00000004ff0a7e24 */ /* 0x000fe4000f8e00ff */
[----:B------:R-:W-:Y:S02]  /*203d0*/  IMAD.U32 R11, RZ, RZ, UR5 ;  /* 0x00000005ff0b7e24 */ /* 0x000fe4000f8e00ff */
[----:B------:R-:W-:Y:S02]  /*203e0*/  IMAD.MOV.U32 R8, RZ, RZ, 0x70 ;  /* 0x00000070ff087424 */ /* 0x000fe400078e00ff */
[----:B0-----:R-:W-:Y:S02]  /*203f0*/  IMAD.MOV.U32 R12, RZ, RZ, 0x1 ;  /* 0x00000001ff0c7424 */ /* 0x001fe400078e00ff */
[----:B---3--:R-:W-:-:S07]  /*20400*/  IMAD.MOV.U32 R13, RZ, RZ, RZ ;  /* 0x000000ffff0d7224 */ /* 0x008fce00078e00ff */
[----:B------:R-:W-:-:S07]  /*20410*/  LEPC R20, `(.L_x_12444) ;  /* 0x000000001014794e */ /* 0x000fce0000000000 */
[----:B----4-:R-:W-:Y:S05]  /*20420*/  CALL.ABS.NOINC R2 ;  /* 0x0000000002007343 */ /* 0x010fea0003c00000 */
.L_x_12444:
        /* <DEDUP_REMOVED lines=16> */
.L_x_12443:
[----:B------:R-:W-:Y:S05]  /*20530*/  BSYNC B6 ;  /* 0x0000000000067941 */ /* 0x000fea0003800000 */
.L_x_12442:
[----:B------:R-:W-:Y:S01]  /*20540*/  ULDC.64 UR4, c[0x0][0x9f8] ;  /* 0x00027e0000047ab9 */ /* 0x000fe20000000a00 */
[----:B------:R-:W-:Y:S01]  /*20550*/  ULDC.64 UR6, c[0x0][0x208] ;  /* 0x0000820000067ab9 */ /* 0x000fe20000000a00 */
[----:B------:R-:W-:Y:S01]  /*20560*/  ISETP.NE.U32.AND P0, PT, RZ, UR4, PT ;  /* 0x00000004ff007c0c */ /* 0x000fe2000bf05070 */
[----:B------:R-:W3:Y:S01]  /*20570*/  LDL R20, [R1+0x18] ;  /* 0x0000180001147983 */ /* 0x000ee20000100800 */
[----:B------:R-:W4:Y:S02]  /*20580*/  LDC.64 R2, c[0x0][0x418] ;  /* 0x00010600ff027b82 */ /* 0x000f240000000a00 */
[----:B------:R-:W-:-:S13]  /*20590*/  ISETP.NE.AND.EX P0, PT, RZ, UR5, PT, P0 ;  /* 0x00000005ff007c0c */ /* 0x000fda000bf05300 */
[----:B------:R-:W-:-:S04]  /*205a0*/  @P0 IADD3 R24, P1, R24, UR4, RZ ;  /* 0x0000000418180c10 */ /* 0x000fc8000ff3e0ff */
[----:B------:R-:W-:Y:S01]  /*205b0*/  @P0 IADD3.X R25, R25, UR5, RZ, P1, !PT ;  /* 0x0000000519190c10 */ /* 0x000fe20008ffe4ff */
[----:B------:R-:W-:-:S04]  /*205c0*/  ULDC.64 UR4, c[0x0][0xa08] ;  /* 0x0002820000047ab9 */ /* 0x000fc80000000a00 */
[----:B------:R3:W2:Y:S01]  /*205d0*/  @P0 LDG.E R26, desc[UR6][R24.64] ;  /* 0x00000006181a0981 */ /* 0x0006a2000c1e1900 */
[----:B----4-:R-:W-:Y:S01]  /*205e0*/  LOP3.LUT P0, RZ, R2, UR4, RZ, 0xfc, !PT ;  /* 0x0000000402ff7c12 */ /* 0x010fe2000f80fcff */
[----:B------:R-:W-:-:S03]  /*205f0*/  UMOV UR4, 0xffffffff ;  /* 0xffffffff00047882 */ /* 0x000fc60000000000 */
[----:B------:R-:W-:Y:S01]  /*20600*/  LOP3.LUT P0, RZ, R3, UR5, RZ, 0xfc, P0 ;  /* 0x0000000503ff7c12 */ /* 0x000fe2000800fcff */
[----:B---3--:R-:W-:Y:S01]  /*20610*/  VIADD R25, R20, 0xffffffff ;  /* 0xffffffff14197836 */ /* 0x008fe20000000000 */
[----:B--2---:R-:W-:Y:S02]  /*20620*/  SHF.R.S32.HI R7, RZ, 0x1f, R26 ;  /* 0x0000001fff077819 */ /* 0x004fe4000001141a */
[----:B------:R-:W-:-:S03]  /*20630*/  SEL R24, R26, RZ, !P0 ;  /* 0x000000ff1a187207 */ /* 0x000fc60004000000 */
[----:B------:R2:W-:Y:S01]  /*20640*/  STL [R1+0x8], R7 ;  /* 0x0000080701007387 */ /* 0x0005e20000100800 */
[----:B------:R-:W-:Y:S05]  /*20650*/  BRA.DIV UR4, `(.L_x_12445) ;  /* 0x0000005a04687947 */ /* 0x000fea000b800000 */
[----:B------:R-:W3:Y:S02]  /*20660*/  S2R R0, SR_TID.X ;  /* 0x0000000000007919 */ /* 0x000ee40000002100 */
[----:B---3--:R-:W-:-:S04]  /*20670*/  SHF.R.U32.HI R0, RZ, 0x5, R0 ;  /* 0x00000005ff007819 */ /* 0x008fc80000011600 */
[----:B------:R-:W-:-:S05]  /*20680*/  LOP3.LUT R0, R0, 0x3, RZ, 0xc0, !PT ;  /* 0x0000000300007812 */ /* 0x000fca00078ec0ff */
[----:B------:R3:W4:Y:S02]  /*20690*/  SHFL.IDX PT, R14, R0, RZ, 0x1f ;  /* 0x00001fff000e7589 */ /* 0x00072400000e0000 */
.L_x_12592:
[----:B---3--:R-:W3:Y:S01]  /*206a0*/  LDL.LU R0, [R1] ;  /* 0x0000000001007983 */ /* 0x008ee20000300800 */
[----:B------:R-:W-:Y:S02]  /*206b0*/  PLOP3.LUT P1, PT, PT, PT, PT, 0x8, 0x0 ;  /* 0x000000000000781c */ /* 0x000fe40003f2e170 */
[----:B----4-:R-:W-:Y:S02]  /*206c0*/  ISETP.NE.AND P0, PT, R14, RZ, PT ;  /* 0x000000ff0e00720c */ /* 0x010fe40003f05270 */
[----:B---3--:R-:W-:-:S09]  /*206d0*/  LOP3.LUT R0, R0, 0xfffffffb, RZ, 0xc0, !PT ;  /* 0xfffffffb00007812 */ /* 0x008fd200078ec0ff */
[----:B------:R-:W-:-:S05]  /*206e0*/  @P1 LOP3.LUT R0, R0, 0x4, RZ, 0xfc, !PT ;  /* 0x0000000400001812 */ /* 0x000fca00078efcff */
[----:B------:R3:W-:Y:S01]  /*206f0*/  STL [R1], R0 ;  /* 0x0000000001007387 */ /* 0x0007e20000100800 */
[----:B------:R-:W-:Y:S05]  /*20700*/  @P0 BRA `(.L_x_12446) ;  /* 0x00000004001c0947 */ /* 0x000fea0003800000 */
[----:B------:R-:W-:-:S03]  /*20710*/  UMOV UR4, 0xffffffff ;  /* 0xffffffff00047882 */ /* 0x000fc60000000000 */
[----:B------:R-:W-:Y:S05]  /*20720*/  BRA.DIV UR4, `(.L_x_12447) ;  /* 0x0000005a04687947 */ /* 0x000fea000b800000 */
[----:B------:R-:W-:-:S13]  /*20730*/  ELECT P6, URZ, PT ;  /* 0x00000000003f782f */ /* 0x000fda00038c0000 */
.L_x_12595:
[----:B------:R-:W-:Y:S05]  /*20740*/  @!P6 BRA `(.L_x_12446) ;  /* 0x00000004000ce947 */ /* 0x000fea0003800000 */
[----:B------:R-:W-:-:S04]  /*20750*/  ISETP.NE.U32.AND P0, PT, R2, RZ, PT ;  /* 0x000000ff0200720c */ /* 0x000fc80003f05070 */
[----:B------:R-:W-:-:S13]  /*20760*/  ISETP.NE.AND.EX P0, PT, R3, RZ, PT, P0 ;  /* 0x000000ff0300720c */ /* 0x000fda0003f05300 */
[----:B------:R-:W-:Y:S05]  /*20770*/  @!P0 BRA `(.L_x_12448) ;  /* 0x0000000000488947 */ /* 0x000fea0003800000 */
[----:B------:R-:W4:Y:S01]  /*20780*/  LDC R6, c[0x0][0x43c] ;  /* 0x00010f00ff067b82 */ /* 0x000f220000000800 */
[----:B------:R-:W-:Y:S01]  /*20790*/  ULDC.64 UR4, c[0x0][0x428] ;  /* 0x00010a0000047ab9 */ /* 0x000fe20000000a00 */
[----:B------:R-:W-:Y:S01]  /*207a0*/  ULDC.64 UR6, c[0x0][0x208] ;  /* 0x0000820000067ab9 */ /* 0x000fe20000000a00 */
[----:B----4-:R-:W-:-:S13]  /*207b0*/  ISETP.NE.AND P0, PT, R6, 0x1, PT ;  /* 0x000000010600780c */ /* 0x010fda0003f05270 */
[----:B-1----:R-:W3:Y:S02]  /*207c0*/  @P0 LDC.64 R4, c[0x0][0x440] ;  /* 0x00011000ff040b82 */ /* 0x002ee40000000a00 */
        /* <DEDUP_REMOVED lines=13> */
.L_x_12448:
[----:B---3--:R-:W-:Y:S01]  /*208a0*/  IMAD R0, R23, 0x8, R22 ;  /* 0x0000000817007824 */ /* 0x008fe200078e0216 */
[----:B----4-:R-:W-:-:S04]  /*208b0*/  SHF.L.U32 R2, R27, 0x1f, RZ ;  /* 0x0000001f1b027819 */ /* 0x010fc800000006ff */
[----:B------:R-:W3:Y:S02]  /*208c0*/  SYNCS.PHASECHK.TRANS64.TRYWAIT P0, [R0+URZ+0x31c40], R2 ;  /* 0x031c4002000075a7 */ /* 0x000ee4000800017f */
[----:B---3--:R-:W-:Y:S05]  /*208d0*/  @!P0 BRA `(.L_x_12449) ;  /* 0x00000058001c8947 */ /* 0x008fea0003800000 */
.L_x_12596:
[----:B------:R-:W4:Y:S02]  /*208e0*/  S2R R3, SR_TID.X ;  /* 0x0000000000037919 */ /* 0x000f240000002100 */
[----:B----4-:R-:W-:Y:S02]  /*208f0*/  LOP3.LUT R4, R3, 0x7f, RZ, 0xc0, !PT ;  /* 0x0000007f03047812 */ /* 0x010fe400078ec0ff */
[----:B------:R4:W5:Y:S02]  /*20900*/  LDL R3, [R1] ;  /* 0x0000000001037983 */ /* 0x0009640000100800 */
[----:B------:R-:W-:-:S13]  /*20910*/  ISETP.NE.AND P0, PT, R4, RZ, PT ;  /* 0x000000ff0400720c */ /* 0x000fda0003f05270 */
[----:B----4-:R-:W-:Y:S05]  /*20920*/  @P0 BRA `(.L_x_12450) ;  /* 0x0000000000140947 */ /* 0x010fea0003800000 */
[----:B-----5:R-:W-:Y:S01]  /*20930*/  LOP3.LUT P1, RZ, R3, 0x1, RZ, 0xc0, !PT ;  /* 0x0000000103ff7812 */ /* 0x020fe2000782c0ff */
[----:B---3--:R-:W-:-:S04]  /*20940*/  IMAD.MOV.U32 R2, RZ, RZ, 0x6c00 ;  /* 0x00006c00ff027424 */ /* 0x008fc800078e00ff */
[----:B------:R4:W-:Y:S08]  /*20950*/  SYNCS.ARRIVE.TRANS64 RZ, [R0+URZ+0x31c30], R2 ;  /* 0x031c300200ff79a7 */ /* 0x0009f0000800003f */
[----:B------:R-:W-:Y:S05]  /*20960*/  @!P1 BRA `(.L_x_12450) ;  /* 0x0000000000049947 */ /* 0x000fea0003800000 */
[----:B------:R-:W-:Y:S01]  /*20970*/  BPT.TRAP 0x1 ;  /* 0x000000040000795c */ /* 0x000fe20000300000 */
.L_x_12450:
        /* <DEDUP_REMOVED lines=25> */
[----:B---3--:R-:W-:Y:S01]  /*20b10*/  UMOV UR8, UR15 ;  /* 0x0000000f00087c82 */ /* 0x008fe20008000000 */
[----:B------:R-:W-:-:S02]  /*20b20*/  UMOV UR10, UR17 ;  /* 0x00000011000a7c82 */ /* 0x000fc40008000000 */
[----:B------:R3:W-:Y:S02]  /*20b30*/  UTMALDG.4D [UR8], [UR4], desc[UR6] ;  /* 0x00000608040075b4 */ /* 0x0007e40008019000 */
[----:B---3--:R-:W-:Y:S01]  /*20b40*/  UMOV UR8, UR16 ;  /* 0x0000001000087c82 */ /* 0x008fe20008000000 */
[----:B------:R-:W-:Y:S02]  /*20b50*/  UMOV UR10, UR14 ;  /* 0x0000000e000a7c82 */ /* 0x000fe40008000000 */
[----:B------:R4:W-:Y:S02]  /*20b60*/  UTMALDG.4D [UR8], [UR4], desc[UR6] ;  /* 0x00000608040075b4 */ /* 0x0009e40008019000 */
[----:B----4-:R-:W-:Y:S01]  /*20b70*/  NOP ;  /* 0x0000000000007918 */ /* 0x010fe20000000000 */
.L_x_12446:
[----:B------:R-:W4:Y:S04]  /*20b80*/  LDL.LU R4, [R1+0x1c] ;  /* 0x00001c0001047983 */ /* 0x000f280000300800 */
[----:B------:R-:W5:Y:S04]  /*20b90*/  LDL.LU R6, [R1+0x14] ;  /* 0x0000140001067983 */ /* 0x000f680000300800 */
[----:B------:R-:W2:Y:S01]  /*20ba0*/  LDL.LU R3, [R1+0x30] ;  /* 0x0000300001037983 */ /* 0x000ea20000300800 */
[----:B------:R-:W-:Y:S05]  /*20bb0*/  WARPSYNC.ALL ;  /* 0x0000000000007948 */ /* 0x000fea0003800000 */
[----:B------:R-:W-:Y:S01]  /*20bc0*/  ULDC.64 UR6, c[0x0][0xa00] ;  /* 0x0002800000067ab9 */ /* 0x000fe20000000a00 */
[----:B------:R-:W-:Y:S01]  /*20bd0*/  ULDC.64 UR4, c[0x0][0x298] ;  /* 0x0000a60000047ab9 */ /* 0x000fe20000000a00 */
[----:B------:R-:W-:Y:S01]  /*20be0*/  BAR.SYNC.DEFER_BLOCKING 0x8, 0x200 ;  /* 0x0208000000007b1d */ /* 0x000fe20000010000 */
[----:B------:R-:W-:Y:S01]  /*20bf0*/  ISETP.NE.U32.AND P0, PT, RZ, UR6, PT ;  /* 0x00000006ff007c0c */ /* 0x000fe2000bf05070 */
[----:B---3--:R-:W-:-:S03]  /*20c00*/  VIADD R0, R22, 0xda00 ;  /* 0x0000da0016007836 */ /* 0x008fc60000000000 */
[----:B------:R-:W-:Y:S01]  /*20c10*/  ISETP.NE.AND.EX P0, PT, RZ, UR7, PT, P0 ;  /* 0x00000007ff007c0c */ /* 0x000fe2000bf05300 */
[----:B------:R-:W-:Y:S01]  /*20c20*/  BSSY B6, `(.L_x_12451) ;  /* 0x0000020000067945 */ /* 0x000fe20003800000 */
[----:B------:R-:W-:Y:S02]  /*20c30*/  LOP3.LUT P1, RZ, R0, 0x1bf, RZ, 0xc0, !PT ;  /* 0x000001bf00ff7812 */ /* 0x000fe4000782c0ff */
[----:B----4-:R-:W-:-:S05]  /*20c40*/  SHF.R.S32.HI R2, RZ, 0x1f, R4 ;  /* 0x0000001fff027819 */ /* 0x010fca0000011404 */
[----:B------:R-:W-:Y:S01]  /*20c50*/  IMAD R2, R2, UR4, RZ ;  /* 0x0000000402027c24 */ /* 0x000fe2000f8e02ff */
[----:B--2---:R-:W-:-:S03]  /*20c60*/  SEL R3, R3, RZ, !P0 ;  /* 0x000000ff03037207 */ /* 0x004fc60004000000 */
[----:B------:R-:W-:Y:S01]  /*20c70*/  IMAD R0, R4, UR5, R2 ;  /* 0x0000000504007c24 */ /* 0x000fe2000f8e0202 */
[----:B-----5:R-:W-:Y:S01]  /*20c80*/  SEL R2, R6, RZ, !P0 ;  /* 0x000000ff06027207 */ /* 0x020fe20004000000 */
[----:B-1----:R-:W-:-:S05]  /*20c90*/  IMAD.WIDE.U32 R4, R4, UR4, RZ ;  /* 0x0000000404047c25 */ /* 0x002fca000f8e00ff */
        /* <DEDUP_REMOVED lines=20> */
[----:B0-----:R-:W-:Y:S02]  /*20de0*/  IMAD.MOV.U32 R12, RZ, RZ, 0x1 ;  /* 0x00000001ff0c7424 */ /* 0x001fe400078e00ff */
[----:B------:R-:W-:-:S07]  /*20df0*/  IMAD.MOV.U32 R13, RZ, RZ, RZ ;  /* 0x000000ffff0d7224 */ /* 0x000fce00078e00ff */
[----:B------:R-:W-:-:S07]  /*20e00*/  LEPC R20, `(.L_x_12452) ;  /* 0x000000001014794e */ /* 0x000fce0000000000 */
[----:B-1----:R-:W-:Y:S05]  /*20e10*/  CALL.ABS.NOINC R2 ;  /* 0x0000000002007343 */ /* 0x002fea0003c00000 */
.L_x_12452:
[----:B------:R-:W-:Y:S05]  /*20e20*/  BSYNC B6 ;  /* 0x0000000000067941 */ /* 0x000fea0003800000 */
.L_x_12451:
[----:B--2---:R-:W2:Y:S01]  /*20e30*/  LDL.LU R0, [R1+0x1c] ;  /* 0x00001c0001007983 */ /* 0x004ea20000300800 */
[----:B------:R-:W1:Y:S01]  /*20e40*/  LDC R10, c[0x0][0x448] ;  /* 0x00011200ff0a7b82 */ /* 0x000e620000000800 */
[----:B------:R-:W-:Y:S01]  /*20e50*/  ULDC.64 UR4, c[0x0][0x2d8] ;  /* 0x0000b60000047ab9 */ /* 0x000fe20000000a00 */
[----:B------:R-:W-:Y:S01]  /*20e60*/  ULDC.64 UR6, c[0x0][0x2c8] ;  /* 0x0000b20000067ab9 */ /* 0x000fe20000000a00 */
[----:B------:R-:W2:Y:S01]  /*20e70*/  LDL.LU.64 R2, [R1+0x28] ;  /* 0x0000280001027983 */ /* 0x000ea20000300a00 */
[----:B------:R-:W-:-:S03]  /*20e80*/  ULDC.64 UR8, c[0x0][0x280] ;  /* 0x0000a00000087ab9 */ /* 0x000fc60000000a00 */
[----:B------:R-:W3:Y:S04]  /*20e90*/  LDL.LU R20, [R1+0x30] ;  /* 0x0000300001147983 */ /* 0x000ee80000300800 */
[----:B------:R-:W4:Y:S04]  /*20ea0*/  LDL.LU R21, [R1+0x34] ;  /* 0x0000340001157983 */ /* 0x000f280000300800 */
[----:B------:R-:W5:Y:S01]  /*20eb0*/  LDL.LU R4, [R1+0x14] ;  /* 0x0000140001047983 */ /* 0x000f620000300800 */
[----:B------:R-:W0:Y:S01]  /*20ec0*/  S2R R13, SR_TID.X ;  /* 0x00000000000d7919 */ /* 0x000e220000002100 */
[----:B-1----:R-:W-:-:S13]  /*20ed0*/  ISETP.NE.AND P1, PT, R10, 0x1, PT ;  /* 0x000000010a00780c */ /* 0x002fda0003f25270 */
[----:B------:R-:W1:Y:S01]  /*20ee0*/  @P1 LDC R5, c[0x0][0x450] ;  /* 0x00011400ff051b82 */ /* 0x000e620000000800 */
[----:B0-----:R-:W-:-:S05]  /*20ef0*/  IMAD.SHL.U32 R11, R13, 0x8, RZ ;  /* 0x000000080d0b7824 */ /* 0x001fca00078e00ff */
[----:B------:R-:W-:-:S04]  /*20f00*/  LOP3.LUT R11, R11, 0x18, RZ, 0xc0, !PT ;  /* 0x000000180b0b7812 */ /* 0x000fc800078ec0ff */
[C---:B------:R-:W-:Y:S02]  /*20f10*/  LOP3.LUT R12, R11.reuse, 0x20, RZ, 0xfc, !PT ;  /* 0x000000200b0c7812 */ /* 0x040fe400078efcff */
[----:B------:R-:W-:Y:S01]  /*20f20*/  LOP3.LUT R11, R11, 0x40, RZ, 0xfc, !PT ;  /* 0x000000400b0b7812 */ /* 0x000fe200078efcff */
[----:B--2---:R-:W-:Y:S02]  /*20f30*/  IMAD.MOV.U32 R3, RZ, RZ, R0 ;  /* 0x000000ffff037224 */ /* 0x004fe400078e0000 */
[----:B---3--:R-:W-:Y:S02]  /*20f40*/  IMAD R0, R20, UR4, RZ ;  /* 0x0000000414007c24 */ /* 0x008fe4000f8e02ff */
[C---:B------:R-:W-:Y:S01]  /*20f50*/  IMAD.WIDE.U32 R2, R18.reuse, UR4, R2 ;  /* 0x0000000412027c25 */ /* 0x040fe2000f8e0002 */
[----:B------:R-:W0:Y:S03]  /*20f60*/  S2R R20, SR_TID.X ;  /* 0x0000000000147919 */ /* 0x000e260000002100 */
        /* <DEDUP_REMOVED lines=10> */
[----:B0-----:R-:W-:-:S04]  /*21010*/  LOP3.LUT R20, R20, 0x7f, RZ, 0xc0, !PT ;  /* 0x0000007f14147812 */ /* 0x001fc800078ec0ff */
        /* <DEDUP_REMOVED lines=10> */
[----:B-1----:R-:W-:-:S04]  /*210c0*/  @P1 SHF.R.U32.HI R4, RZ, R5, R6 ;  /* 0x00000005ff041219 */ /* 0x002fc80000011606 */
[--C-:B------:R-:W-:Y:S01]  /*210d0*/  SHF.R.S32.HI R5, RZ, 0x1f, R4.reuse ;  /* 0x0000001fff057819 */ /* 0x100fe20000011404 */
[----:B------:R-:W-:-:S04]  /*210e0*/  IMAD.MOV R8, RZ, RZ, -R4 ;  /* 0x000000ffff087224 */ /* 0x000fc800078e0a04 */
[----:B------:R-:W-:Y:S02]  /*210f0*/  IMAD R5, R5, UR4, RZ ;  /* 0x0000000405057c24 */ /* 0x000fe4000f8e02ff */
[----:B------:R-:W-:Y:S02]  /*21100*/  IMAD R8, R10, R8, R0 ;  /* 0x000000080a087224 */ /* 0x000fe400078e0200 */
[C---:B------:R-:W-:Y:S02]  /*21110*/  IMAD R6, R4.reuse, UR5, R5 ;  /* 0x0000000504067c24 */ /* 0x040fe4000f8e0205 */
[----:B------:R-:W-:Y:S01]  /*21120*/  IMAD.WIDE.U32 R4, R4, UR4, R2 ;  /* 0x0000000404047c25 */ /* 0x000fe2000f8e0002 */
[----:B------:R-:W-:-:S03]  /*21130*/  SHF.R.S32.HI R9, RZ, 0x1f, R8 ;  /* 0x0000001fff097819 */ /* 0x000fc60000011408 */
[----:B------:R-:W-:Y:S02]  /*21140*/  IMAD.IADD R5, R5, 0x1, R6 ;  /* 0x0000000105057824 */ /* 0x000fe400078e0206 */
[----:B------:R-:W-:Y:S02]  /*21150*/  IMAD R9, R9, UR6, RZ ;  /* 0x0000000609097c24 */ /* 0x000fe4000f8e02ff */
[----:B------:R-:W-:-:S04]  /*21160*/  IMAD.WIDE.U32 R6, R8, UR6, R4 ;  /* 0x0000000608067c25 */ /* 0x000fc8000f8e0004 */
[----:B------:R-:W-:Y:S01]  /*21170*/  IMAD R5, R8, UR7, R9 ;  /* 0x0000000708057c24 */ /* 0x000fe2000f8e0209 */
[----:B------:R-:W-:Y:S01]  /*21180*/  LEA R4, P0, R6, UR8, 0x1 ;  /* 0x0000000806047c11 */ /* 0x000fe2000f8008ff */
[----:B------:R-:W-:Y:S02]  /*21190*/  VIADD R0, R0, 0x80 ;  /* 0x0000008000007836 */ /* 0x000fe40000000000 */
[----:B------:R-:W-:Y:S02]  /*211a0*/  IMAD.IADD R5, R7, 0x1, R5 ;  /* 0x0000000107057824 */ /* 0x000fe400078e0205 */
[----:B------:R-:W0:Y:S03]  /*211b0*/  @P1 LDC R7, c[0x0][0x450] ;  /* 0x00011400ff071b82 */ /* 0x000e260000000800 */
[----:B------:R-:W-:-:S05]  /*211c0*/  LEA.HI.X R5, R6, UR9, R5, 0x1, P0 ;  /* 0x0000000906057c11 */ /* 0x000fca00080f0c05 */
[----:B------:R-:W1:Y:S02]  /*211d0*/  @P1 LDC R6, c[0x0][0x44c] ;  /* 0x00011300ff061b82 */ /* 0x000e640000000800 */
[----:B-1----:R-:W-:-:S04]  /*211e0*/  @P1 IMAD.HI.U32 R8, R0, R6, RZ ;  /* 0x0000000600081227 */ /* 0x002fc800078e00ff */
        /* <DEDUP_REMOVED lines=10> */
[----:B------:R-:W-:Y:S01]  /*21290*/  SHF.R.S32.HI R6, RZ, 0x1f, R0 ;  /* 0x0000001fff067819 */ /* 0x000fe20000011400 */
[----:B------:R-:W-:Y:S01]  /*212a0*/  UMOV UR5, 0xffffffff ;  /* 0xffffffff00057882 */ /* 0x000fe20000000000 */
[----:B------:R-:W-:Y:S01]  /*212b0*/  ISETP.GE.AND P1, PT, R11, UR4, PT ;  /* 0x000000040b007c0c */ /* 0x000fe2000bf26270 */
[----:B------:R-:W-:Y:S02]  /*212c0*/  IMAD.IADD R3, R3, 0x1, R7 ;  /* 0x0000000103037824 */ /* 0x000fe400078e0207 */
[----:B------:R-:W-:-:S02]  /*212d0*/  IMAD R6, R6, UR6, RZ ;  /* 0x0000000606067c24 */ /* 0x000fc4000f8e02ff */
[----:B------:R-:W-:-:S04]  /*212e0*/  IMAD.WIDE.U32 R2, R0, UR6, R2 ;  /* 0x0000000600027c25 */ /* 0x000fc8000f8e0002 */
[----:B------:R-:W-:Y:S01]  /*212f0*/  IMAD R6, R0, UR7, R6 ;  /* 0x0000000700067c24 */ /* 0x000fe2000f8e0206 */
[----:B------:R-:W-:-:S03]  /*21300*/  LEA R7, P0, R2, UR8, 0x1 ;  /* 0x0000000802077c11 */ /* 0x000fc6000f8008ff */
[----:B------:R-:W-:-:S05]  /*21310*/  IMAD.IADD R6, R3, 0x1, R6 ;  /* 0x0000000103067824 */ /* 0x000fca00078e0206 */
[----:B------:R-:W-:Y:S02]  /*21320*/  LEA.HI.X R6, R2, UR9, R6, 0x1, P0 ;  /* 0x0000000902067c11 */ /* 0x000fe400080f0c06 */
[----:B------:R-:W-:Y:S01]  /*21330*/  ISETP.GE.AND P0, PT, R12, UR4, PT ;  /* 0x000000040c007c0c */ /* 0x000fe2000bf06270 */
[----:B------:R-:W-:-:S12]  /*21340*/  BRA.DIV UR5, `(.L_x_12453) ;  /* 0x0000004e05947947 */ /* 0x000fd8000b800000 */
[----:B------:R-:W2:Y:S04]  /*21350*/  LDL.LU R3, [R1+0x20] ;  /* 0x0000200001037983 */ /* 0x000ea80000300800 */
[----:B------:R-:W3:Y:S01]  /*21360*/  LDL R8, [R1+0x10] ;  /* 0x0000100001087983 */ /* 0x000ee20000100800 */
[----:B------:R-:W-:Y:S01]  /*21370*/  IMAD R17, R17, 0xc0, R21 ;  /* 0x000000c011117824 */ /* 0x000fe200078e0215 */
[----:B------:R-:W-:Y:S02]  /*21380*/  ULDC.64 UR4, c[0x0][0x208] ;  /* 0x0000820000047ab9 */ /* 0x000fe40000000a00 */
        /* <DEDUP_REMOVED lines=10> */
[----:B---3--:R-:W-:Y:S04]  /*21430*/  @!P2 LDGSTS.E.BYPASS.LTC128B.128 [R8+0xda00], desc[UR4][R2.64], !P3 ;  /* 0x0da000000208afae */ /* 0x008fe8000d901d44 */
        /* <DEDUP_REMOVED lines=30> */
[----:B------:R-:W-:Y:S01]  /*21620*/  @!P2 LEA R2, P4, R20, R4, 0x1 ;  /* 0x000000041402a211 */ /* 0x000fe200078808ff */
[----:B------:R-:W-:-:S04]  /*21630*/  VIADD R4, R17, 0x80 ;  /* 0x0000008011047836 */ /* 0x000fc80000000000 */
[----:B--2---:R-:W-:-:S05]  /*21640*/  @!P2 IMAD.X R3, RZ, RZ, R5, P4 ;  /* 0x000000ffff03a224 */ /* 0x004fca00020e0605 */
[----:B------:R-:W-:Y:S04]  /*21650*/  @!P2 LDGSTS.E.BYPASS.LTC128B.128 [R8+0xf200], desc[UR4][R2.64], !P3 ;  /* 0x0f2000000208afae */ /* 0x000fe8000d901d44 */
[----:B------:R-:W-:Y:S04]  /*21660*/  @!P2 LDGSTS.E.BYPASS.LTC128B.128 [R8+0x12200], desc[UR4][R2.64+0x40], !P0 ;  /* 0x122000400208afae */ /* 0x000fe8000c101d44 */
[----:B------:R0:W-:Y:S01]  /*21670*/  @!P2 LDGSTS.E.BYPASS.LTC128B.128 [R8+0x15200], desc[UR4][R2.64+0x80], !P1 ;  /* 0x152000800208afae */ /* 0x0001e2000c901d44 */
[----:B------:R-:W-:-:S03]  /*21680*/  ISETP.GE.AND P2, PT, R4, R0, PT ;  /* 0x000000000400720c */ /* 0x000fc60003f46270 */
[----:B0-----:R-:W0:Y:S04]  /*21690*/  SHFL.IDX PT, R3, R7, RZ, 0x1c1f ;  /* 0x001c1fff07037589 */ /* 0x001e2800000e0000 */
[----:B------:R-:W1:Y:S04]  /*216a0*/  SHFL.IDX PT, R2, R6, RZ, 0x1c1f ;  /* 0x001c1fff06027589 */ /* 0x000e6800000e0000 */
[----:B------:R-:W2:Y:S02]  /*216b0*/  SHFL.IDX PT, R6, R6, 0x1, 0x1c1f ;  /* 0x003c1f0006067f89 */ /* 0x000ea400000e0000 */
        /* <DEDUP_REMOVED lines=8> */
[----:B0-2---:R0:W1:Y:S02]  /*21740*/  SHFL.IDX PT, R2, R7, 0x1, 0x1c1f ;  /* 0x003c1f0007027f89 */ /* 0x00506400000e0000 */
.L_x_12609:
[----:B------:R-:W2:Y:S01]  /*21750*/  LDL R4, [R1+0x10] ;  /* 0x0000100001047983 */ /* 0x000ea20000100800 */
[----:B------:R-:W-:Y:S01]  /*21760*/  VIADD R17, R17, 0xa0 ;  /* 0x000000a011117836 */ /* 0x000fe20000000000 */
[----:B------:R-:W-:-:S04]  /*21770*/  ULDC.64 UR4, c[0x0][0x208] ;  /* 0x0000820000047ab9 */ /* 0x000fc80000000a00 */
        /* <DEDUP_REMOVED lines=11> */
.L_x_12454:
        /* <DEDUP_REMOVED lines=14> */
[----:B-1----:R-:W2:Y:S01]  /*21910*/  LDL R2, [R1+0x18] ;  /* 0x0000180001027983 */ /* 0x002ea20000100800 */
[----:B------:R1:W-:Y:S01]  /*21920*/  SYNCS.ARRIVE.TRANS64.A1T0 RZ, [R22+URZ+0x31c00], RZ ;  /* 0x031c00ff16ff79a7 */ /* 0x0003e2000810003f */
[----:B------:R-:W-:Y:S01]  /*21930*/  BSSY B0, `(.L_x_12455) ;  /* 0x0000004000007945 */ /* 0x000fe20003800000 */
[----:B------:R-:W3:Y:S01]  /*21940*/  SYNCS.PHASECHK.TRANS64.TRYWAIT P1, [R22+URZ+0x31c20], R3 ;  /* 0x031c2003160075a7 */ /* 0x000ee2000802017f */
[----:B--2---:R-:W-:Y:S02]  /*21950*/  ISETP.GE.AND P0, PT, R2, 0x2, PT ;  /* 0x000000020200780c */ /* 0x004fe40003f06270 */
[----:B-1-3--:R-:W-:Y:S11]  /*21960*/  @!P1 BRA `(.L_x_12456) ;  /* 0x0000005000389947 */ /* 0x00aff60003800000 */
.L_x_12610:
[----:B------:R-:W-:Y:S05]  /*21970*/  BSYNC B0 ;  /* 0x0000000000007941 */ /* 0x000fea0003800000 */
.L_x_12455:
        /* <DEDUP_REMOVED lines=10> */
[----:B0-----:R-:W-:Y:S01]  /*21a20*/  VIADD R7, R23, 0x1 ;  /* 0x0000000117077836 */ /* 0x001fe20000000000 */
        /* <DEDUP_REMOVED lines=9> */
[----:B------:R-:W-:Y:S01]  /*21ac0*/  ISETP.NE.U32.AND P0, PT, RZ, UR4, PT ;  /* 0x00000004ff007c0c */ /* 0x000fe2000bf05070 */
[----:B------:R-:W-:-:S03]  /*21ad0*/  IMAD.MOV.U32 R5, RZ, RZ, R24 ;  /* 0x000000ffff057224 */ /* 0x000fc600078e0018 */
[----:B------:R-:W-:-:S13]  /*21ae0*/  ISETP.NE.AND.EX P0, PT, RZ, UR5, PT, P0 ;  /* 0x00000005ff007c0c */ /* 0x000fda000bf05300 */
[----:B------:R-:W-:Y:S05]  /*21af0*/  @!P0 BRA `(.L_x_12463) ;  /* 0x00000000004c8947 */ /* 0x000fea0003800000 */
[----:B------:R-:W2:Y:S01]  /*21b00*/  LDL R9, [R1+0x8] ;  /* 0x0000080001097983 */ /* 0x000ea20000100800 */
[----:B------:R-:W0:Y:S01]  /*21b10*/  LDC R4, c[0x0][0x43c] ;  /* 0x00010f00ff047b82 */ /* 0x000e220000000800 */
[----:B------:R-:W-:Y:S01]  /*21b20*/  ULDC.64 UR6, c[0x0][0x428] ;  /* 0x00010a0000067ab9 */ /* 0x000fe20000000a00 */
[----:B------:R-:W-:Y:S01]  /*21b30*/  ULDC.64 UR8, c[0x0][0x208] ;  /* 0x0000820000087ab9 */ /* 0x000fe20000000a00 */
[----:B0-----:R-:W-:-:S13]  /*21b40*/  ISETP.NE.AND P0, PT, R4, 0x1, PT ;  /* 0x000000010400780c */ /* 0x001fda0003f05270 */
[----:B-1----:R-:W0:Y:S02]  /*21b50*/  @P0 LDC.64 R2, c[0x0][0x440] ;  /* 0x00011000ff020b82 */ /* 0x002e240000000a00 */
[----:B0-----:R-:W-:-:S04]  /*21b60*/  @P0 IMAD.HI.U32 R0, R6, R2, RZ ;  /* 0x0000000206000227 */ /* 0x001fc800078e00ff */
[----:B------:R-:W-:Y:S01]  /*21b70*/  IMAD.MOV.U32 R2, RZ, RZ, R6 ;  /* 0x000000ffff027224 */ /* 0x000fe200078e0006 */
[----:B------:R-:W-:-:S04]  /*21b80*/  @P0 SHF.R.U32.HI R2, RZ, R3, R0 ;  /* 0x00000003ff020219 */ /* 0x000fc80000011600 */
[--C-:B------:R-:W-:Y:S01]  /*21b90*/  SHF.R.S32.HI R3, RZ, 0x1f, R2.reuse ;  /* 0x0000001fff037819 */ /* 0x100fe20000011402 */
[----:B------:R-:W-:-:S04]  /*21ba0*/  IMAD.MOV R0, RZ, RZ, -R2 ;  /* 0x000000ffff007224 */ /* 0x000fc800078e0a02 */
[----:B------:R-:W-:Y:S02]  /*21bb0*/  IMAD R0, R4, R0, R6 ;  /* 0x0000000004007224 */ /* 0x000fe400078e0206 */
[----:B------:R-:W-:-:S04]  /*21bc0*/  IMAD.WIDE.U32 R2, R26, UR6, R2 ;  /* 0x000000061a027c25 */ /* 0x000fc8000f8e0002 */
[----:B--2---:R-:W-:-:S04]  /*21bd0*/  IMAD R4, R9, UR6, RZ ;  /* 0x0000000609047c24 */ /* 0x004fc8000f8e02ff */
[----:B------:R-:W-:-:S04]  /*21be0*/  IMAD R4, R26, UR7, R4 ;  /* 0x000000071a047c24 */ /* 0x000fc8000f8e0204 */
[----:B------:R-:W-:Y:S01]  /*21bf0*/  IMAD.IADD R3, R4, 0x1, R3 ;  /* 0x0000000104037824 */ /* 0x000fe200078e0203 */
[----:B------:R-:W-:-:S04]  /*21c00*/  LEA R4, P0, R2, UR4, 0x2 ;  /* 0x0000000402047c11 */ /* 0x000fc8000f8010ff */
[----:B------:R-:W-:-:S06]  /*21c10*/  LEA.HI.X R5, R2, UR5, R3, 0x2, P0 ;  /* 0x0000000502057c11 */ /* 0x000fcc00080f1403 */
[----:B------:R0:W5:Y:S03]  /*21c20*/  LDG.E R5, desc[UR8][R4.64] ;  /* 0x0000000804057981 */ /* 0x000166000c1e1900 */
.L_x_12463:
[----:B-1----:R-:W-:Y:S01]  /*21c30*/  IMAD R3, R7, 0x8, R22 ;  /* 0x0000000807037824 */ /* 0x002fe200078e0216 */
[----:B------:R-:W-:Y:S01]  /*21c40*/  SHF.L.U32 R2, R8, 0x1f, RZ ;  /* 0x0000001f08027819 */ /* 0x000fe200000006ff */
[----:B------:R-:W-:Y:S03]  /*21c50*/  BSSY B3, `(.L_x_12464) ;  /* 0x0000003000037945 */ /* 0x000fe60003800000 */
[----:B------:R-:W1:Y:S02]  /*21c60*/  SYNCS.PHASECHK.TRANS64.TRYWAIT P0, [R3+URZ+0x31c40], R2 ;  /* 0x031c4002030075a7 */ /* 0x000e64000800017f */
[----:B-1----:R-:W-:Y:S05]  /*21c70*/  @!P0 BRA `(.L_x_12465) ;  /* 0x0000004c00888947 */ /* 0x002fea0003800000 */
.L_x_12611:
[----:B------:R-:W-:Y:S05]  /*21c80*/  BSYNC B3 ;  /* 0x0000000000037941 */ /* 0x000fea0003800000 */
.L_x_12464:
        /* <DEDUP_REMOVED lines=11> */
.L_x_12467:
[----:B------:R-:W-:Y:S05]  /*21d40*/  BSYNC B3 ;  /* 0x0000000000037941 */ /* 0x000fea0003800000 */
.L_x_12466:
        /* <DEDUP_REMOVED lines=11> */
.L_x_12468:
        /* <DEDUP_REMOVED lines=16> */
.L_x_12469:
        /* <DEDUP_REMOVED lines=16> */
.L_x_12470:
        /* <DEDUP_REMOVED lines=15> */
.L_x_12612:
[----:B------:R-:W-:Y:S05]  /*220f0*/  BSYNC B3 ;  /* 0x0000000000037941 */ /* 0x000fea0003800000 */
.L_x_12471:
        /* <DEDUP_REMOVED lines=10> */
.L_x_12473:
[----:B------:R-:W2:Y:S01]  /*221a0*/  LDL R3, [R1] ;  /* 0x0000000001037983 */ /* 0x000ea20000100800 */
[----:B------:R-:W-:Y:S01]  /*221b0*/  BSSY B3, `(.L_x_12474) ;  /* 0x0000004000037945 */ /* 0x000fe20003800000 */
[----:B--2---:R-:W-:-:S13]  /*221c0*/  LOP3.LUT P0, RZ, R3, 0x8, RZ, 0xc0, !PT ;  /* 0x0000000803ff7812 */ /* 0x004fda000780c0ff */
[----:B------:R-:W-:Y:S05]  /*221d0*/  @P0 BRA `(.L_x_12475) ;  /* 0x0000000000040947 */ /* 0x000fea0003800000 */
[----:B------:R-:W-:Y:S01]  /*221e0*/  BPT.TRAP 0x1 ;  /* 0x000000040000795c */ /* 0x000fe20000300000 */
.L_x_12475:
[----:B------:R-:W-:Y:S05]  /*221f0*/  BSYNC B3 ;  /* 0x0000000000037941 */ /* 0x000fea0003800000 */
.L_x_12474:
        /* <DEDUP_REMOVED lines=10> */
.L_x_12476:
        /* <DEDUP_REMOVED lines=15> */
.L_x_12477:
        /* <DEDUP_REMOVED lines=15> */
.L_x_12478:
        /* <DEDUP_REMOVED lines=12> */
.L_x_12462:
[----:B------:R-:W-:Y:S05]  /*22540*/  BSYNC B1 ;  /* 0x0000000000017941 */ /* 0x000fea0003800000 */
.L_x_12461:
[----:B------:R-:W2:Y:S01]  /*22550*/  LDL.LU R0, [R1+0x18] ;  /* 0x0000180001007983 */ /* 0x000ea20000300800 */
[----:B------:R-:W-:Y:S02]  /*22560*/  IMAD.MOV.U32 R27, RZ, RZ, R8 ;  /* 0x000000ffff1b7224 */ /* 0x000fe400078e0008 */
[----:B------:R-:W-:Y:S02]  /*22570*/  IMAD.MOV.U32 R23, RZ, RZ, R7 ;  /* 0x000000ffff177224 */ /* 0x000fe400078e0007 */
[----:B--2---:R-:W-:-:S07]  /*22580*/  VIADD R0, R0, 0xfffffffd ;  /* 0xfffffffd00007836 */ /* 0x004fce0000000000 */
.L_x_12460:
[----:B------:R-:W-:Y:S05]  /*22590*/  BSYNC B2 ;  /* 0x0000000000027941 */ /* 0x000fea0003800000 */
.L_x_12459:
[----:B------:R-:W-:-:S13]  /*225a0*/  ISETP.NE.AND P0, PT, R6, RZ, PT ;  /* 0x000000ff0600720c */ /* 0x000fda0003f05270 */
[----:B------:R-:W-:Y:S05]  /*225b0*/  @!P0 BRA `(.L_x_12458) ;  /* 0x0000001400ac8947 */ /* 0x000fea0003800000 */
[----:B------:R-:W-:-:S07]  /*225c0*/  IMAD.MOV.U32 R4, RZ, RZ, R24 ;  /* 0x000000ffff047224 */ /* 0x000fce00078e0018 */
.L_x_12515:
[----:B------:R-:W2:Y:S01]  /*225d0*/  LDL R2, [R1] ;  /* 0x0000000001027983 */ /* 0x000ea20000100800 */
[----:B------:R-:W-:Y:S01]  /*225e0*/  VIADD R6, R23, 0x1 ;  /* 0x0000000117067836 */ /* 0x000fe20000000000 */
[----:B------:R-:W-:Y:S05]  /*225f0*/  YIELD ;  /* 0x0000000000007946 */ /* 0x000fea0003800000 */
[C---:B------:R-:W-:Y:S01]  /*22600*/  ISETP.NE.AND P0, PT, R6.reuse, 0x2, PT ;  /* 0x000000020600780c */ /* 0x040fe20003f05270 */
[----:B------:R-:W-:Y:S03]  /*22610*/  BSSY B1, `(.L_x_12479) ;  /* 0x00000af000017945 */ /* 0x000fe60003800000 */
[----:B------:R-:W-:-:S02]  /*22620*/  SEL R6, R6, RZ, P0 ;  /* 0x000000ff06067207 */ /* 0x000fc40000000000 */
[----:B--2---:R-:W-:Y:S02]  /*22630*/  LOP3.LUT P1, RZ, R2, 0x4, RZ, 0xc0, !PT ;  /* 0x0000000402ff7812 */ /* 0x004fe4000782c0ff */
[----:B------:R-:W-:-:S04]  /*22640*/  SEL R2, RZ, 0x1, P0 ;  /* 0x00000001ff027807 */ /* 0x000fc80000000000 */
[----:B0-----:R-:W-:-:S07]  /*22650*/  LOP3.LUT R7, R27, R2, RZ, 0x3c, !PT ;  /* 0x000000021b077212 */ /* 0x001fce00078e3cff */
[----:B------:R-:W-:Y:S05]  /*22660*/  @!P1 BRA `(.L_x_12480) ;  /* 0x0000000800a49947 */ /* 0x000fea0003800000 */
        /* <DEDUP_REMOVED lines=24> */
.L_x_12481:
[----:B0-----:R-:W-:Y:S01]  /*227f0*/  IMAD R5, R6, 0x8, R22 ;  /* 0x0000000806057824 */ /* 0x001fe200078e0216 */
[----:B------:R-:W-:Y:S01]  /*22800*/  SHF.L.U32 R2, R7, 0x1f, RZ ;  /* 0x0000001f07027819 */ /* 0x000fe200000006ff */
[----:B------:R-:W-:Y:S03]  /*22810*/  BSSY B2, `(.L_x_12482) ;  /* 0x0000003000027945 */ /* 0x000fe60003800000 */
[----:B------:R-:W0:Y:S02]  /*22820*/  SYNCS.PHASECHK.TRANS64.TRYWAIT P0, [R5+URZ+0x31c40], R2 ;  /* 0x031c4002050075a7 */ /* 0x000e24000800017f */
[----:B0-----:R-:W-:Y:S05]  /*22830*/  @!P0 BRA `(.L_x_12483) ;  /* 0x0000004000c08947 */ /* 0x001fea0003800000 */
.L_x_12613:
[----:B------:R-:W-:Y:S05]  /*22840*/  BSYNC B2 ;  /* 0x0000000000027941 */ /* 0x000fea0003800000 */
.L_x_12482:
[----:B-1----:R-:W1:Y:S01]  /*22850*/  S2R R3, SR_TID.X ;  /* 0x0000000000037919 */ /* 0x002e620000002100 */
        /* <DEDUP_REMOVED lines=10> */
.L_x_12485:
[----:B------:R-:W-:Y:S05]  /*22900*/  BSYNC B2 ;  /* 0x0000000000027941 */ /* 0x000fea0003800000 */
.L_x_12484:
        /* <DEDUP_REMOVED lines=11> */
.L_x_12486:
        /* <DEDUP_REMOVED lines=16> */
.L_x_12487:
        /* <DEDUP_REMOVED lines=16> */
.L_x_12488:
        /* <DEDUP_REMOVED lines=15> */
.L_x_12614:
[----:B------:R-:W-:Y:S05]  /*22cb0*/  BSYNC B2 ;  /* 0x0000000000027941 */ /* 0x000fea0003800000 */
.L_x_12489:
        /* <DEDUP_REMOVED lines=10> */
.L_x_12491:
[----:B------:R-:W2:Y:S01]  /*22d60*/  LDL R5, [R1] ;  /* 0x0000000001057983 */ /* 0x000ea20000100800 */
[----:B------:R-:W-:Y:S01]  /*22d70*/  BSSY B2, `(.L_x_12492) ;  /* 0x0000004000027945 */ /* 0x000fe20003800000 */
[----:B--2---:R-:W-:-:S13]  /*22d80*/  LOP3.LUT P0, RZ, R5, 0x8, RZ, 0xc0, !PT ;  /* 0x0000000805ff7812 */ /* 0x004fda000780c0ff */
[----:B------:R-:W-:Y:S05]  /*22d90*/  @P0 BRA `(.L_x_12493) ;  /* 0x0000000000040947 */ /* 0x000fea0003800000 */
[----:B------:R-:W-:Y:S01]  /*22da0*/  BPT.TRAP 0x1 ;  /* 0x000000040000795c */ /* 0x000fe20000300000 */
.L_x_12493:
[----:B------:R-:W-:Y:S05]  /*22db0*/  BSYNC B2 ;  /* 0x0000000000027941 */ /* 0x000fea0003800000 */
.L_x_12492:
        /* <DEDUP_REMOVED lines=10> */
.L_x_12494:
        /* <DEDUP_REMOVED lines=15> */
.L_x_12495:
        /* <DEDUP_REMOVED lines=15> */
.L_x_12496:
        /* <DEDUP_REMOVED lines=12> */
.L_x_12480:
[----:B------:R-:W-:Y:S05]  /*23100*/  BSYNC B1 ;  /* 0x0000000000017941 */ /* 0x000fea0003800000 */
.L_x_12479:
[----:B------:R-:W2:Y:S01]  /*23110*/  LDL R2, [R1] ;  /* 0x0000000001027983 */ /* 0x000ea20000100800 */
[----:B------:R-:W-:Y:S01]  /*23120*/  VIADD R23, R6, 0x1 ;  /* 0x0000000106177836 */ /* 0x000fe20000000000 */
[----:B------:R-:W-:Y:S04]  /*23130*/  BSSY B1, `(.L_x_12497) ;  /* 0x00000b0000017945 */ /* 0x000fe80003800000 */
[----:B------:R-:W-:-:S04]  /*23140*/  ISETP.NE.AND P0, PT, R23, 0x2, PT ;  /* 0x000000021700780c */ /* 0x000fc80003f05270 */
[----:B------:R-:W-:Y:S02]  /*23150*/  SEL R23, R23, RZ, P0 ;  /* 0x000000ff17177207 */ /* 0x000fe40000000000 */
[----:B--2---:R-:W-:Y:S02]  /*23160*/  LOP3.LUT P1, RZ, R2, 0x4, RZ, 0xc0, !PT ;  /* 0x0000000402ff7812 */ /* 0x004fe4000782c0ff */
[----:B------:R-:W-:-:S04]  /*23170*/  SEL R2, RZ, 0x1, P0 ;  /* 0x00000001ff027807 */ /* 0x000fc80000000000 */
[----:B------:R-:W-:-:S07]  /*23180*/  LOP3.LUT R27, R7, R2, RZ, 0x3c, !PT ;  /* 0x00000002071b7212 */ /* 0x000fce00078e3cff */
        /* <DEDUP_REMOVED lines=25> */
.L_x_12499:
[----:B0-----:R-:W-:Y:S01]  /*23320*/  IMAD R5, R23, 0x8, R22 ;  /* 0x0000000817057824 */ /* 0x001fe200078e0216 */
[----:B------:R-:W-:Y:S01]  /*23330*/  SHF.L.U32 R2, R27, 0x1f, RZ ;  /* 0x0000001f1b027819 */ /* 0x000fe200000006ff */
[----:B------:R-:W-:Y:S03]  /*23340*/  BSSY B2, `(.L_x_12500) ;  /* 0x0000003000027945 */ /* 0x000fe60003800000 */
[----:B------:R-:W0:Y:S02]  /*23350*/  SYNCS.PHASECHK.TRANS64.TRYWAIT P0, [R5+URZ+0x31c40], R2 ;  /* 0x031c4002050075a7 */ /* 0x000e24000800017f */
[----:B0-----:R-:W-:Y:S05]  /*23360*/  @!P0 BRA `(.L_x_12501) ;  /* 0x00000038001c8947 */ /* 0x001fea0003800000 */
.L_x_12615:
[----:B------:R-:W-:Y:S05]  /*23370*/  BSYNC B2 ;  /* 0x0000000000027941 */ /* 0x000fea0003800000 */
.L_x_12500:
        /* <DEDUP_REMOVED lines=11> */
.L_x_12503:
[----:B------:R-:W-:Y:S05]  /*23430*/  BSYNC B2 ;  /* 0x0000000000027941 */ /* 0x000fea0003800000 */
.L_x_12502:
        /* <DEDUP_REMOVED lines=11> */
.L_x_12504:
        /* <DEDUP_REMOVED lines=16> */
.L_x_12505:
        /* <DEDUP_REMOVED lines=16> */
.L_x_12506:
        /* <DEDUP_REMOVED lines=15> */
.L_x_12616:
[----:B------:R-:W-:Y:S05]  /*237e0*/  BSYNC B2 ;  /* 0x0000000000027941 */ /* 0x000fea0003800000 */
.L_x_12507:
        /* <DEDUP_REMOVED lines=10> */
.L_x_12509:
[----:B------:R-:W2:Y:S01]  /*23890*/  LDL R5, [R1] ;  /* 0x0000000001057983 */ /* 0x000ea20000100800 */
[----:B------:R-:W-:Y:S01]  /*238a0*/  BSSY B2, `(.L_x_12510) ;  /* 0x0000004000027945 */ /* 0x000fe20003800000 */
[----:B--2---:R-:W-:-:S13]  /*238b0*/  LOP3.LUT P0, RZ, R5, 0x8, RZ, 0xc0, !PT ;  /* 0x0000000805ff7812 */ /* 0x004fda000780c0ff */
[----:B------:R-:W-:Y:S05]  /*238c0*/  @P0 BRA `(.L_x_12511) ;  /* 0x0000000000040947 */ /* 0x000fea0003800000 */
[----:B------:R-:W-:Y:S01]  /*238d0*/  BPT.TRAP 0x1 ;  /* 0x000000040000795c */ /* 0x000fe20000300000 */
.L_x_12511:
[----:B------:R-:W-:Y:S05]  /*238e0*/  BSYNC B2 ;  /* 0x0000000000027941 */ /* 0x000fea0003800000 */
.L_x_12510:
        /* <DEDUP_REMOVED lines=10> */
.L_x_12512:
        /* <DEDUP_REMOVED lines=15> */
.L_x_12513:
        /* <DEDUP_REMOVED lines=15> */
.L_x_12514:
        /* <DEDUP_REMOVED lines=12> */
.L_x_12498:
[----:B------:R-:W-:Y:S05]  /*23c30*/  BSYNC B1 ;  /* 0x0000000000017941 */ /* 0x000fea0003800000 */
.L_x_12497:
[C---:B------:R-:W-:Y:S01]  /*23c40*/  ISETP.GT.AND P0, PT, R0.reuse, 0x1, PT ;  /* 0x000000010000780c */ /* 0x040fe20003f04270 */
[----:B------:R-:W-:-:S12]  /*23c50*/  VIADD R0, R0, 0xfffffffe ;  /* 0xfffffffe00007836 */ /* 0x000fd80000000000 */
[----:B------:R-:W-:Y:S05]  /*23c60*/  @P0 BRA `(.L_x_12515) ;  /* 0xffffffe800580947 */ /* 0x000fea000383ffff */
.L_x_12458:
[----:B------:R-:W-:Y:S05]  /*23c70*/  BSYNC B0 ;  /* 0x0000000000007941 */ /* 0x000fea0003800000 */
.L_x_12457:
        /* <DEDUP_REMOVED lines=8> */
[----:B------:R-:W2:Y:S01]  /*23d00*/  FLO.U32 R0, UR4 ;  /* 0x0000000400007d00 */ /* 0x000ea200080e0000 */
[----:B------:R-:W-:Y:S01]  /*23d10*/  ULDC.64 UR6, c[0x0][0x208] ;  /* 0x0000820000067ab9 */ /* 0x000fe20000000a00 */
        /* <DEDUP_REMOVED lines=8> */
.L_x_12517:
[----:B------:R-:W-:Y:S05]  /*23da0*/  BSYNC B0 ;  /* 0x0000000000007941 */ /* 0x000fea0003800000 */
.L_x_12516:
[----:B------:R-:W2:Y:S01]  /*23db0*/  LDL R0, [R1] ;  /* 0x0000000001007983 */ /* 0x000ea20000100800 */
[----:B------:R-:W-:Y:S01]  /*23dc0*/  BSSY B0, `(.L_x_12518) ;  /* 0x000004b000007945 */ /* 0x000fe20003800000 */
[----:B--2---:R-:W-:-:S13]  /*23dd0*/  LOP3.LUT P0, RZ, R0, 0x4, RZ, 0xc0, !PT ;  /* 0x0000000400ff7812 */ /* 0x004fda000780c0ff */
[----:B------:R-:W-:Y:S05]  /*23de0*/  @!P0 BRA `(.L_x_12519) ;  /* 0x0000000400208947 */ /* 0x000fea0003800000 */
[----:B-1----:R-:W-:Y:S01]  /*23df0*/  IMAD R3, R23, 0x8, R22 ;  /* 0x0000000817037824 */ /* 0x002fe200078e0216 */
[----:B------:R-:W-:Y:S01]  /*23e00*/  SHF.L.U32 R0, R27, 0x1f, RZ ;  /* 0x0000001f1b007819 */ /* 0x000fe200000006ff */
[----:B------:R-:W-:Y:S03]  /*23e10*/  BSSY B1, `(.L_x_12520) ;  /* 0x0000003000017945 */ /* 0x000fe60003800000 */
[----:B------:R-:W1:Y:S02]  /*23e20*/  SYNCS.PHASECHK.TRANS64.TRYWAIT P0, [R3+URZ+0x31c60], R0 ;  /* 0x031c6000030075a7 */ /* 0x000e64000800017f */
[----:B-1----:R-:W-:Y:S05]  /*23e30*/  @!P0 BRA `(.L_x_12521) ;  /* 0x0000002c00908947 */ /* 0x002fea0003800000 */
.L_x_12617:
[----:B------:R-:W-:Y:S05]  /*23e40*/  BSYNC B1 ;  /* 0x0000000000017941 */ /* 0x000fea0003800000 */
.L_x_12520:
        /* <DEDUP_REMOVED lines=10> */
.L_x_12522:
[----:B------:R-:W2:Y:S01]  /*23ef0*/  LDL R0, [R1] ;  /* 0x0000000001007983 */ /* 0x000ea20000100800 */
[----:B------:R-:W-:Y:S01]  /*23f00*/  BSSY B1, `(.L_x_12523) ;  /* 0x0000004000017945 */ /* 0x000fe20003800000 */
[----:B--2---:R-:W-:-:S13]  /*23f10*/  LOP3.LUT P0, RZ, R0, 0x8, RZ, 0xc0, !PT ;  /* 0x0000000800ff7812 */ /* 0x004fda000780c0ff */
[----:B------:R-:W-:Y:S05]  /*23f20*/  @P0 BRA `(.L_x_12524) ;  /* 0x0000000000040947 */ /* 0x000fea0003800000 */
[----:B------:R-:W-:Y:S01]  /*23f30*/  BPT.TRAP 0x1 ;  /* 0x000000040000795c */ /* 0x000fe20000300000 */
.L_x_12524:
[----:B------:R-:W-:Y:S05]  /*23f40*/  BSYNC B1 ;  /* 0x0000000000017941 */ /* 0x000fea0003800000 */
.L_x_12523:
        /* <DEDUP_REMOVED lines=10> */
.L_x_12525:
        /* <DEDUP_REMOVED lines=15> */
.L_x_12526:
        /* <DEDUP_REMOVED lines=15> */
.L_x_12527:
        /* <DEDUP_REMOVED lines=10> */
.L_x_12519:
[----:B------:R-:W-:Y:S05]  /*24270*/  BSYNC B0 ;  /* 0x0000000000007941 */ /* 0x000fea0003800000 */
.L_x_12518:
[----:B------:R-:W-:-:S05]  /*24280*/  VIADD R23, R23, 0x1 ;  /* 0x0000000117177836 */ /* 0x000fca0000000000 */
[----:B------:R-:W-:-:S04]  /*24290*/  ISETP.NE.AND P0, PT, R23, 0x2, PT ;  /* 0x000000021700780c */ /* 0x000fc80003f05270 */
[----:B------:R-:W-:Y:S02]  /*242a0*/  SEL R0, RZ, 0x1, P0 ;  /* 0x00000001ff007807 */ /* 0x000fe40000000000 */
[----:B------:R-:W-:Y:S02]  /*242b0*/  SEL R23, R23, RZ, P0 ;  /* 0x000000ff17177207 */ /* 0x000fe40000000000 */
[----:B------:R-:W-:-:S07]  /*242c0*/  LOP3.LUT R27, R27, R0, RZ, 0x3c, !PT ;  /* 0x000000001b1b7212 */ /* 0x000fce00078e3cff */
.L_x_12439:
[----:B------:R-:W-:Y:S05]  /*242d0*/  BSYNC B7 ;  /* 0x0000000000077941 */ /* 0x000fea0003800000 */
.L_x_12437:
[----:B------:R-:W3:Y:S02]  /*242e0*/  LDL R8, [R1] ;  /* 0x0000000001087983 */ /* 0x000ee40000100800 */
[----:B---3--:R-:W-:-:S13]  /*242f0*/  LOP3.LUT P0, RZ, R8, 0x10, RZ, 0xc0, !PT ;  /* 0x0000001008ff7812 */ /* 0x008fda000780c0ff */
[----:B------:R-:W-:Y:S05]  /*24300*/  @!P0 BRA `(.L_x_12528) ;  /* 0x0000000000248947 */ /* 0x000fea0003800000 */
[----:B------:R-:W-:Y:S05]  /*24310*/  WARPSYNC.ALL ;  /* 0x0000000000007948 */ /* 0x000fea0003800000 */
[----:B------:R-:W3:Y:S08]  /*24320*/  S2UR UR5, SR_CgaCtaId ;  /* 0x00000000000579c3 */ /* 0x000ef00000008800 */
[----:B------:R-:W-:Y:S06]  /*24330*/  BAR.SYNC.DEFER_BLOCKING 0x5, 0x200 ;  /* 0x0148000000007b1d */ /* 0x000fec0000010000 */
[----:B------:R-:W-:-:S02]  /*24340*/  UMOV UR4, 0x400 ;  /* 0x0000040000047882 */ /* 0x000fc40000000000 */
[----:B---3--:R-:W-:-:S06]  /*24350*/  ULEA UR4, UR5, UR4, 0x18 ;  /* 0x0000000405047291 */ /* 0x008fcc000f8ec03f */
[----:B-1----:R-:W-:-:S05]  /*24360*/  IMAD.U32 R22, RZ, RZ, UR4 ;  /* 0x00000004ff167e24 */ /* 0x002fca000f8e00ff */
[----:B------:R1:W3:Y:S01]  /*24370*/  LDS.128 R16, [R22+0x31cd0] ;  /* 0x031cd00016107984 */ /* 0x0002e20000000c00 */
[----:B------:R-:W-:Y:S06]  /*24380*/  BAR.ARV 0x4, 0x200 ;  /* 0x0108000000007b1d */ /* 0x000fec0000002000 */
[----:B------:R-:W-:Y:S05]  /*24390*/  BRA `(.L_x_12529) ;  /* 0x0000000800d47947 */ /* 0x000fea0003800000 */
.L_x_12528:
[----:B0-2---:R-:W2:Y:S01]  /*243a0*/  LDL R7, [R1+0xc] ;  /* 0x00000c0001077983 */ /* 0x005ea20000100800 */
        /* <DEDUP_REMOVED lines=8> */
[----:B-1----:R-:W0:Y:S02]  /*24430*/  @!P0 LDC.64 R2, c[0x0][0xc80] ;  /* 0x00032000ff028b82 */ /* 0x002e240000000a00 */
        /* <DEDUP_REMOVED lines=26> */
.L_x_12627:
[----:B------:R-:W-:Y:S02]  /*245e0*/  ULDC UR4, c[0x0][0xc38] ;  /* 0x00030e0000047ab9 */ /* 0x000fe40000000800 */
[----:B------:R-:W-:-:S04]  /*245f0*/  IMAD.U32 R4, RZ, RZ, UR4 ;  /* 0x00000004ff047e24 */ /* 0x000fc8000f8e00ff */
[----:B-1----:R-:W-:-:S04]  /*24600*/  IMAD R5, R14, R4, RZ ;  /* 0x000000040e057224 */ /* 0x002fc800078e02ff */
[----:B------:R-:W-:-:S05]  /*24610*/  IMAD.IADD R16, R16, 0x1, R5 ;  /* 0x0000000110107824 */ /* 0x000fca00078e0205 */
[----:B------:R-:W-:-:S13]  /*24620*/  ISETP.GT.AND P4, PT, R16, R0, PT ;  /* 0x000000001000720c */ /* 0x000fda0003f84270 */
[----:B------:R-:W-:Y:S05]  /*24630*/  @P4 BRA `(.L_x_12531) ;  /* 0x0000000000a44947 */ /* 0x000fea0003800000 */
.L_x_12536:
[----:B------:R-:W1:Y:S01]  /*24640*/  LDC R4, c[0x0][0xc3c] ;  /* 0x00030f00ff047b82 */ /* 0x000e620000000800 */
[----:B------:R-:W-:-:S05]  /*24650*/  VIADD R19, R19, 0x1f ;  /* 0x0000001f13137836 */ /* 0x000fca0000000000 */
[----:B-1----:R-:W-:-:S13]  /*24660*/  ISETP.GE.AND P4, PT, R19, R4, PT ;  /* 0x000000041300720c */ /* 0x002fda0003f86270 */
[----:B------:R-:W-:Y:S05]  /*24670*/  @P4 BRA `(.L_x_12532) ;  /* 0x0000000400dc4947 */ /* 0x000fea0003800000 */
[----:B------:R-:W2:Y:S01]  /*24680*/  LDL R2, [R1+0xc] ;  /* 0x00000c0001027983 */ /* 0x000ea20000100800 */
[----:B------:R-:W-:Y:S01]  /*24690*/  BSSY B0, `(.L_x_12533) ;  /* 0x0000009000007945 */ /* 0x000fe20003800000 */
[----:B--2---:R-:W-:Y:S02]  /*246a0*/  IMAD.IADD R5, R19, 0x1, R2 ;  /* 0x0000000113057824 */ /* 0x004fe400078e0202 */
[----:B------:R-:W-:-:S03]  /*246b0*/  IMAD.MOV.U32 R2, RZ, RZ, RZ ;  /* 0x000000ffff027224 */ /* 0x000fc600078e00ff */
[----:B------:R-:W-:-:S13]  /*246c0*/  ISETP.GE.OR P4, PT, R5, R4, !P5 ;  /* 0x000000040500720c */ /* 0x000fda0006f86670 */
[----:B------:R-:W-:Y:S05]  /*246d0*/  @P4 BRA `(.L_x_12534) ;  /* 0x0000000000104947 */ /* 0x000fea0003800000 */
[----:B0-----:R-:W0:Y:S01]  /*246e0*/  LDC.64 R2, c[0x0][0xc80] ;  /* 0x00032000ff027b82 */ /* 0x001e220000000a00 */
[----:B------:R-:W-:Y:S01]  /*246f0*/  ULDC.64 UR4, c[0x0][0x208] ;  /* 0x0000820000047ab9 */ /* 0x000fe20000000a00 */
[----:B0-----:R-:W-:-:S06]  /*24700*/  IMAD.WIDE R2, R5, 0x4, R2 ;  /* 0x0000000405027825 */ /* 0x001fcc00078e0202 */
[----:B------:R1:W5:Y:S02]  /*24710*/  LDG.E R2, desc[UR4][R2.64] ;  /* 0x0000000402027981 */ /* 0x000364000c1e1900 */
.L_x_12534:
[----:B------:R-:W-:Y:S05]  /*24720*/  BSYNC B0 ;  /* 0x0000000000007941 */ /* 0x000fea0003800000 */
.L_x_12533:
[----:B------:R-:W-:-:S03]  /*24730*/  UMOV UR4, 0xffffffff ;  /* 0xffffffff00047882 */ /* 0x000fc60000000000 */
[----:B------:R-:W-:Y:S05]  /*24740*/  BRA.DIV UR4, `(.L_x_12535) ;  /* 0x0000002a04887947 */ /* 0x000fea000b800000 */
[----:B------:R-:W2:Y:S04]  /*24750*/  LDL R4, [R1] ;  /* 0x0000000001047983 */ /* 0x000ea80000100800 */
[----:B-----5:R-:W3:Y:S01]  /*24760*/  SHFL.UP PT, R14, R2, 0x1, RZ ;  /* 0x04200000020e7989 */ /* 0x020ee200000e00ff */
[----:B--2---:R-:W-:-:S04]  /*24770*/  LOP3.LUT P4, RZ, R4, 0x1, RZ, 0xc0, !PT ;  /* 0x0000000104ff7812 */ /* 0x004fc8000788c0ff */
[----:B---3--:R-:W-:-:S05]  /*24780*/  SEL R13, R14, RZ, P4 ;  /* 0x000000ff0e0d7207 */ /* 0x008fca0002000000 */
        /* <DEDUP_REMOVED lines=14> */
.L_x_12635:
[----:B------:R-:W-:Y:S02]  /*24870*/  ULDC UR4, c[0x0][0xc38] ;  /* 0x00030e0000047ab9 */ /* 0x000fe40000000800 */
[----:B------:R-:W-:-:S04]  /*24880*/  IMAD.U32 R4, RZ, RZ, UR4 ;  /* 0x00000004ff047e24 */ /* 0x000fc8000f8e00ff */
[----:B-1----:R-:W-:-:S04]  /*24890*/  IMAD R5, R14, R4, RZ ;  /* 0x000000040e057224 */ /* 0x002fc800078e02ff */
[----:B------:R-:W-:-:S05]  /*248a0*/  IMAD.IADD R16, R5, 0x1, R16 ;  /* 0x0000000105107824 */ /* 0x000fca00078e0210 */
[----:B------:R-:W-:-:S13]  /*248b0*/  ISETP.GT.AND P4, PT, R16, R0, PT ;  /* 0x000000001000720c */ /* 0x000fda0003f84270 */
[----:B------:R-:W-:Y:S05]  /*248c0*/  @!P4 BRA `(.L_x_12536) ;  /* 0xfffffffc005cc947 */ /* 0x000fea000383ffff */
.L_x_12531:
        /* <DEDUP_REMOVED lines=8> */
.L_x_12639:
[----:B------:R-:W-:Y:S01]  /*24950*/  ISETP.NE.AND P0, PT, R5, RZ, PT ;  /* 0x000000ff0500720c */ /* 0x000fe20003f05270 */
[----:B------:R-:W-:-:S12]  /*24960*/  IMAD.MOV.U32 R5, RZ, RZ, RZ ;  /* 0x000000ffff057224 */ /* 0x000fd800078e00ff */
[----:B------:R-:W-:Y:S05]  /*24970*/  @!P0 BRA `(.L_x_12538) ;  /* 0x0000000000108947 */ /* 0x000fea0003800000 */
[----:B------:R-:W-:Y:S01]  /*24980*/  UMOV UR4, 0xffffffff ;  /* 0xffffffff00047882 */ /* 0x000fe20000000000 */
[----:B------:R-:W-:Y:S02]  /*24990*/  VIADD R12, R6, 0xffffffff ;  /* 0xffffffff060c7836 */ /* 0x000fe40000000000 */
[----:B------:R-:W-:Y:S05]  /*249a0*/  BRA.DIV UR4, `(.L_x_12539) ;  /* 0x0000002a04fc7947 */ /* 0x000fea000b800000 */
[----:B------:R3:W4:Y:S02]  /*249b0*/  SHFL.IDX PT, R5, R3, R12, 0x1f ;  /* 0x00001f0c03057589 */ /* 0x00072400000e0000 */
.L_x_12538:
[----:B01-3--:R-:W0:Y:S01]  /*249c0*/  LDC.64 R2, c[0x0][0xc90] ;  /* 0x00032400ff027b82 */ /* 0x00be220000000a00 */
[----:B------:R-:W-:Y:S01]  /*249d0*/  IMAD.IADD R19, R6, 0x1, R19 ;  /* 0x0000000106137824 */ /* 0x000fe200078e0213 */
[----:B------:R-:W-:-:S03]  /*249e0*/  ULDC.64 UR4, c[0x0][0x208] ;  /* 0x0000820000047ab9 */ /* 0x000fc60000000a00 */
[----:B0-----:R-:W-:-:S05]  /*249f0*/  IMAD.WIDE R2, R19, 0x4, R2 ;  /* 0x0000000413027825 */ /* 0x001fca00078e0202 */
[----:B------:R0:W2:Y:S01]  /*24a00*/  LDG.E R7, desc[UR4][R2.64] ;  /* 0x0000000402077981 */ /* 0x0000a2000c1e1900 */
[----:B----4-:R-:W-:-:S04]  /*24a10*/  IMAD R16, R5, R4, R16 ;  /* 0x0000000405107224 */ /* 0x010fc800078e0210 */
[----:B------:R-:W-:Y:S02]  /*24a20*/  IMAD.IADD R5, R0, 0x1, -R16 ;  /* 0x0000000100057824 */ /* 0x000fe400078e0a10 */
[----:B0-----:R-:W-:Y:S02]  /*24a30*/  IMAD.MOV.U32 R2, RZ, RZ, RZ ;  /* 0x000000ffff027224 */ /* 0x001fe400078e00ff */
[----:B--2---:R-:W-:-:S05]  /*24a40*/  IMAD R6, R17, R7, RZ ;  /* 0x0000000711067224 */ /* 0x004fca00078e02ff */
        /* <DEDUP_REMOVED lines=58> */
.L_x_12532:
[----:B------:R-:W-:Y:S01]  /*24df0*/  UMOV UR4, URZ ;  /* 0x0000003f00047c82 */ /* 0x000fe20008000000 */
[----:B------:R-:W-:Y:S01]  /*24e00*/  UMOV UR5, URZ ;  /* 0x0000003f00057c82 */ /* 0x000fe20008000000 */
[----:B------:R-:W-:Y:S01]  /*24e10*/  ULDC UR6, c[0x0][0xc3c] ;  /* 0x00030f0000067ab9 */ /* 0x000fe20000000800 */
[----:B------:R-:W-:Y:S02]  /*24e20*/  IMAD.MOV.U32 R16, RZ, RZ, R0 ;  /* 0x000000ffff107224 */ /* 0x000fe400078e0000 */
[----:B------:R-:W-:Y:S02]  /*24e30*/  IMAD.U32 R17, RZ, RZ, UR4 ;  /* 0x00000004ff117e24 */ /* 0x000fe4000f8e00ff */
[----:B------:R-:W-:Y:S02]  /*24e40*/  IMAD.U32 R18, RZ, RZ, UR5 ;  /* 0x00000005ff127e24 */ /* 0x000fe4000f8e00ff */
[----:B------:R-:W-:-:S07]  /*24e50*/  IMAD.U32 R19, RZ, RZ, UR6 ;  /* 0x00000006ff137e24 */ /* 0x000fce000f8e00ff */
.L_x_12540:
        /* <DEDUP_REMOVED lines=9> */
.L_x_12529:
[----:B------:R-:W-:Y:S02]  /*24ef0*/  ULDC UR4, c[0x0][0xc3c] ;  /* 0x00030f0000047ab9 */ /* 0x000fe40000000800 */
[----:B---3--:R-:W-:-:S13]  /*24f00*/  ISETP.GE.AND P0, PT, R19, UR4, PT ;  /* 0x0000000413007c0c */ /* 0x008fda000bf06270 */
[----:B------:R-:W-:Y:S05]  /*24f10*/  @!P0 BRA `(.L_x_12541) ;  /* 0xffffff9400188947 */ /* 0x000fea000383ffff */
[----:B------:R-:W-:Y:S05]  /*24f20*/  BSYNC B8 ;  /* 0x0000000000087941 */ /* 0x000fea0003800000 */
.L_x_12393:
        /* <DEDUP_REMOVED lines=12> */
.L_x_12642:
[----:B------:R-:W-:Y:S05]  /*24ff0*/  BSYNC B0 ;  /* 0x0000000000007941 */ /* 0x000fea0003800000 */
.L_x_12542:
[----:B------:R-:W-:-:S03]  /*25000*/  UMOV UR4, 0xffffffff ;  /* 0xffffffff00047882 */ /* 0x000fc60000000000 */
[----:B------:R-:W-:Y:S05]  /*25010*/  BRA.DIV UR4, `(.L_x_12544) ;  /* 0x00000026049c7947 */ /* 0x000fea000b800000 */
[----:B0-----:R-:W0:Y:S02]  /*25020*/  S2R R0, SR_TID.X ;  /* 0x0000000000007919 */ /* 0x001e240000002100 */
[----:B0-----:R-:W-:-:S04]  /*25030*/  SHF.R.U32.HI R0, RZ, 0x5, R0 ;  /* 0x00000005ff007819 */ /* 0x001fc80000011600 */
[----:B------:R-:W-:-:S05]  /*25040*/  LOP3.LUT R0, R0, 0x3, RZ, 0xc0, !PT ;  /* 0x0000000300007812 */ /* 0x000fca00078ec0ff */
[----:B------:R0:W2:Y:S02]  /*25050*/  SHFL.IDX PT, R14, R0, RZ, 0x1f ;  /* 0x00001fff000e7589 */ /* 0x0000a400000e0000 */
.L_x_12645:
[----:B--2---:R-:W-:-:S13]  /*25060*/  ISETP.NE.AND P0, PT, R14, RZ, PT ;  /* 0x000000ff0e00720c */ /* 0x004fda0003f05270 */
[----:B------:R-:W-:Y:S05]  /*25070*/  @P0 BRA `(.L_x_12235) ;  /* 0x0000000000900947 */ /* 0x000fea0003800000 */
[----:B------:R-:W-:-:S03]  /*25080*/  UMOV UR4, 0xffffffff ;  /* 0xffffffff00047882 */ /* 0x000fc60000000000 */
[----:B------:R-:W-:Y:S05]  /*25090*/  BRA.DIV UR4, `(.L_x_12545) ;  /* 0x0000002604b07947 */ /* 0x000fea000b800000 */
[----:B------:R-:W-:-:S13]  /*250a0*/  ELECT P6, URZ, PT ;  /* 0x00000000003f782f */ /* 0x000fda00038c0000 */
.L_x_12648:
        /* <DEDUP_REMOVED lines=8> */
.L_x_12546:
        /* <DEDUP_REMOVED lines=12> */
.L_x_12649:
[----:B------:R-:W2:Y:S02]  /*251f0*/  SYNCS.PHASECHK.TRANS64.TRYWAIT P0, [R7+URZ], R2 ;  /* 0x00000002070075a7 */ /* 0x000ea4000800017f */
[----:B--2---:R-:W-:Y:S05]  /*25200*/  @!P0 BRA `(.L_x_12548) ;  /* 0x0000002400888947 */ /* 0x004fea0003800000 */
.L_x_12650:
[----:B------:R-:W-:Y:S05]  /*25210*/  @!P2 BRA `(.L_x_12549) ;  /* 0x000000000004a947 */ /* 0x000fea0003800000 */
[----:B------:R-:W-:Y:S01]  /*25220*/  BPT.TRAP 0x1 ;  /* 0x000000040000795c */ /* 0x000fe20000300000 */
.L_x_12549:
[----:B------:R-:W-:-:S04]  /*25230*/  VIADD R0, R9, 0x31c60 ;  /* 0x00031c6009007836 */ /* 0x000fc80000000000 */
[----:B------:R-:W-:-:S04]  /*25240*/  IMAD R4, R23, 0x8, R0 ;  /* 0x0000000817047824 */ /* 0x000fc800078e0200 */
[----:B------:R-:W3:Y:S02]  /*25250*/  SYNCS.PHASECHK.TRANS64.TRYWAIT P0, [R4+URZ], R3 ;  /* 0x00000003040075a7 */ /* 0x000ee4000800017f */
[----:B---3--:R-:W-:Y:S05]  /*25260*/  @!P0 BRA `(.L_x_12550) ;  /* 0x0000002400848947 */ /* 0x008fea0003800000 */
.L_x_12651:
[----:B------:R-:W-:-:S07]  /*25270*/  IMAD R5, R5, 0x8, R0 ;  /* 0x0000000805057824 */ /* 0x000fce00078e0200 */
.L_x_12551:
[----:B----4-:R4:W0:Y:S02]  /*25280*/  SYNCS.PHASECHK.TRANS64.TRYWAIT P0, [R5+URZ], R2 ;  /* 0x00000002050075a7 */ /* 0x010824000800017f */
[----:B0-----:R-:W-:Y:S05]  /*25290*/  @!P0 NANOSLEEP.SYNCS 0x989680 ;  /* 0x009896800000895d */ /* 0x001fea0003900000 */
[----:B------:R-:W0:Y:S02]  /*252a0*/  @!P0 SYNCS.PHASECHK.TRANS64 P0, [R5+URZ], R2 ;  /* 0x00000002050085a7 */ /* 0x000e24000800007f */
[----:B0-----:R-:W-:Y:S05]  /*252b0*/  @!P0 BRA `(.L_x_12551) ;  /* 0xfffffffc00f08947 */ /* 0x001fea000383ffff */
.L_x_12235:
[----:B------:R-:W-:Y:S05]  /*252c0*/  BSYNC B9 ;  /* 0x0000000000097941 */ /* 0x000fea0003800000 */
.L_x_12232:
[----:B------:R-:W-:Y:S05]  /*252d0*/  EXIT ;  /* 0x000000000000794d */ /* 0x000fea0003800000 */
.L_x_12251:
[----:B0-----:R0:W1:Y:S02]  /*252e0*/  SYNCS.PHASECHK.TRANS64.TRYWAIT P5, [R25+URZ+0x31c90], R92 ;  /* 0x031c905c190075a7 */ /* 0x00106400080a017f */
[----:B-1----:R-:W-:Y:S05]  /*252f0*/  @!P5 NANOSLEEP.SYNCS 0x989680 ;  /* 0x009896800000d95d */ /* 0x002fea0003900000 */
[----:B------:R-:W1:Y:S02]  /*25300*/  @!P5 SYNCS.PHASECHK.TRANS64 P5, [R25+URZ+0x31c90], R92 ;  /* 0x031c905c1900d5a7 */ /* 0x000e6400080a007f */
[----:B-1----:R-:W-:Y:S05]  /*25310*/  @!P5 BRA `(.L_x_12251) ;  /* 0xfffffffc00f0d947 */ /* 0x002fea000383ffff */
[----:B------:R-:W-:Y:S05]  /*25320*/  BRA `(.L_x_12552) ;  /* 0xfffffde000287947 */ /* 0x000fea000383ffff */
.L_x_12279:
[----:B0-----:R0:W1:Y:S02]  /*25330*/  SYNCS.PHASECHK.TRANS64.TRYWAIT P5, [R25+URZ+0x31c90], R92 ;  /* 0x031c905c190075a7 */ /* 0x00106400080a017f */
[----:B-1----:R-:W-:Y:S05]  /*25340*/  @!P5 NANOSLEEP.SYNCS 0x989680 ;  /* 0x009896800000d95d */ /* 0x002fea0003900000 */
[----:B------:R-:W1:Y:S02]  /*25350*/  @!P5 SYNCS.PHASECHK.TRANS64 P5, [R25+URZ+0x31c90], R92 ;  /* 0x031c905c1900d5a7 */ /* 0x000e6400080a007f */
[----:B-1----:R-:W-:Y:S05]  /*25360*/  @!P5 BRA `(.L_x_12279) ;  /* 0xfffffffc00f0d947 */ /* 0x002fea000383ffff */
[----:B------:R-:W-:Y:S05]  /*25370*/  BRA `(.L_x_12553) ;  /* 0xfffffdf800b87947 */ /* 0x000fea000383ffff */
.L_x_12292:
[----:B0-----:R0:W1:Y:S02]  /*25380*/  SYNCS.PHASECHK.TRANS64.TRYWAIT P4, [R25+URZ+0x31c90], R92 ;  /* 0x031c905c190075a7 */ /* 0x001064000808017f */
[----:B-1----:R-:W-:Y:S05]  /*25390*/  @!P4 NANOSLEEP.SYNCS 0x989680 ;  /* 0x009896800000c95d */ /* 0x002fea0003900000 */
[----:B------:R-:W1:Y:S02]  /*253a0*/  @!P4 SYNCS.PHASECHK.TRANS64 P4, [R25+URZ+0x31c90], R92 ;  /* 0x031c905c1900c5a7 */ /* 0x000e64000808007f */
[----:B-1----:R-:W-:Y:S05]  /*253b0*/  @!P4 BRA `(.L_x_12292) ;  /* 0xfffffffc00f0c947 */ /* 0x002fea000383ffff */
[----:B------:R-:W-:Y:S05]  /*253c0*/  BRA `(.L_x_12554) ;  /* 0xfffffe1400387947 */ /* 0x000fea000383ffff */
.L_x_12296:
[----:B--2---:R2:W3:Y:S02]  /*253d0*/  SYNCS.PHASECHK.TRANS64.TRYWAIT P3, [R25+URZ+0x31cb0], R92 ;  /* 0x031cb05c190075a7 */ /* 0x0044e4000806017f */
[----:B---3--:R-:W-:Y:S05]  /*253e0*/  @!P3 NANOSLEEP.SYNCS 0x989680 ;  /* 0x009896800000b95d */ /* 0x008fea0003900000 */
[----:B------:R-:W3:Y:S02]  /*253f0*/  @!P3 SYNCS.PHASECHK.TRANS64 P3, [R25+URZ+0x31cb0], R92 ;  /* 0x031cb05c1900b5a7 */ /* 0x000ee4000806007f */
[----:B---3--:R-:W-:Y:S05]  /*25400*/  @!P3 BRA `(.L_x_12296) ;  /* 0xfffffffc00f0b947 */ /* 0x008fea000383ffff */
[----:B------:R-:W-:Y:S05]  /*25410*/  BRA `(.L_x_12555) ;  /* 0xfffffe1400d47947 */ /* 0x000fea000383ffff */
.L_x_12302:
        /* <DEDUP_REMOVED lines=10> */
[----:B-1---5:R-:W-:Y:S05]  /*254c0*/  WARPSYNC.COLLECTIVE R15, `(.L_x_12557) ;  /* 0x000000000f087348 */ /* 0x022fea0003c00000 */
[----:B------:R0:W2:Y:S02]  /*254d0*/  SHFL.IDX P6, R14, R13, R12, R11 ;  /* 0x0000000c0d0e7389 */ /* 0x0000a400000c000b */
[----:B012--5:R-:W-:Y:S01]  /*254e0*/  ENDCOLLECTIVE ;  /* 0x000000000000791b */ /* 0x027fe20003800000 */
.L_x_12557:
[----:B------:R-:W-:Y:S05]  /*254f0*/  BSYNC B0 ;  /* 0x0000000000007941 */ /* 0x000fea0003800000 */
.L_x_12556:
[----:B------:R2:W-:Y:S01]  /*25500*/  STL [R1+0x64], R14 ;  /* 0x0000640e01007387 */ /* 0x0005e20000100800 */
[----:B------:R-:W-:Y:S05]  /*25510*/  BRA `(.L_x_12558) ;  /* 0xfffffe1c00707947 */ /* 0x000fea000383ffff */
.L_x_12313:
[----:B------:R-:W-:Y:S01]  /*25520*/  BSSY B1, `(.L_x_12559) ;  /* 0x0000007000017945 */ /* 0x000fe20003800000 */
[----:B------:R-:W-:Y:S02]  /*25530*/  IMAD.MOV.U32 R12, RZ, RZ, RZ ;  /* 0x000000ffff0c7224 */ /* 0x000fe400078e00ff */
[----:B------:R-:W-:Y:S02]  /*25540*/  IMAD.MOV.U32 R11, RZ, RZ, 0x1e1f ;  /* 0x00001e1fff0b7424 */ /* 0x000fe400078e00ff */
[----:B------:R-:W-:-:S07]  /*25550*/  IMAD.MOV.U32 R15, RZ, RZ, -0x1 ;  /* 0xffffffffff0f7424 */ /* 0x000fce00078e00ff */
[----:B-12---:R-:W-:Y:S05]  /*25560*/  WARPSYNC.COLLECTIVE R15, `(.L_x_12560) ;  /* 0x000000000f087348 */ /* 0x006fea0003c00000 */
[----:B--2---:R0:W2:Y:S02]  /*25570*/  SHFL.IDX P6, R14, R13, R12, R11 ;  /* 0x0000000c0d0e7389 */ /* 0x0040a400000c000b */
[----:B012---:R-:W-:Y:S01]  /*25580*/  ENDCOLLECTIVE ;  /* 0x000000000000791b */ /* 0x007fe20003800000 */
.L_x_12560:
[----:B------:R-:W-:Y:S05]  /*25590*/  BSYNC B1 ;  /* 0x0000000000017941 */ /* 0x000fea0003800000 */
.L_x_12559:
        /* <DEDUP_REMOVED lines=8> */
.L_x_12561:
[----:B------:R-:W-:Y:S02]  /*25620*/  IMAD.MOV.U32 R13, RZ, RZ, R5 ;  /* 0x000000ffff0d7224 */ /* 0x000fe400078e0005 */
[----:B------:R-:W-:-:S07]  /*25630*/  IMAD.MOV.U32 R0, RZ, RZ, R14 ;  /* 0x000000ffff007224 */ /* 0x000fce00078e000e */
[----:B------:R-:W-:Y:S05]  /*25640*/  WARPSYNC.COLLECTIVE R15, `(.L_x_12562) ;  /* 0x000000000f087348 */ /* 0x000fea0003c00000 */
[----:B------:R0:W1:Y:S02]  /*25650*/  SHFL.IDX P6, R14, R13, R12, R11 ;  /* 0x0000000c0d0e7389 */ /* 0x00006400000c000b */
[----:B01----:R-:W-:Y:S01]  /*25660*/  ENDCOLLECTIVE ;  /* 0x000000000000791b */ /* 0x003fe20003800000 */
.L_x_12562:
[----:B------:R-:W-:Y:S02]  /*25670*/  IMAD.MOV.U32 R13, RZ, RZ, R4 ;  /* 0x000000ffff0d7224 */ /* 0x000fe400078e0004 */
[----:B------:R-:W-:-:S07]  /*25680*/  IMAD.MOV.U32 R5, RZ, RZ, R14 ;  /* 0x000000ffff057224 */ /* 0x000fce00078e000e */
[----:B------:R-:W-:Y:S05]  /*25690*/  WARPSYNC.COLLECTIVE R15, `(.L_x_12563) ;  /* 0x000000000f087348 */ /* 0x000fea0003c00000 */
[----:B------:R0:W1:Y:S02]  /*256a0*/  SHFL.IDX P6, R14, R13, R12, R11 ;  /* 0x0000000c0d0e7389 */ /* 0x00006400000c000b */
[----:B01----:R-:W-:Y:S01]  /*256b0*/  ENDCOLLECTIVE ;  /* 0x000000000000791b */ /* 0x003fe20003800000 */
.L_x_12563:
[----:B------:R-:W-:Y:S05]  /*256c0*/  BRA `(.L_x_12564) ;  /* 0xfffffe2000e47947 */ /* 0x000fea000383ffff */
.L_x_12317:
[----:B0-----:R0:W1:Y:S02]  /*256d0*/  SYNCS.PHASECHK.TRANS64.TRYWAIT P1, [R16+URZ+0x31c00], R3 ;  /* 0x031c0003100075a7 */ /* 0x001064000802017f */
[----:B-1----:R-:W-:Y:S05]  /*256e0*/  @!P1 NANOSLEEP.SYNCS 0x989680 ;  /* 0x009896800000995d */ /* 0x002fea0003900000 */
[----:B------:R-:W1:Y:S02]  /*256f0*/  @!P1 SYNCS.PHASECHK.TRANS64 P1, [R16+URZ+0x31c00], R3 ;  /* 0x031c0003100095a7 */ /* 0x000e64000802007f */
[----:B-1----:R-:W-:Y:S05]  /*25700*/  @!P1 BRA `(.L_x_12317) ;  /* 0xfffffffc00f09947 */ /* 0x002fea000383ffff */
[----:B------:R-:W-:Y:S05]  /*25710*/  BRA `(.L_x_12565) ;  /* 0xfffffe2c001c7947 */ /* 0x000fea000383ffff */
.L_x_12329:
[----:B------:R-:W-:Y:S01]  /*25720*/  BSSY B1, `(.L_x_12566) ;  /* 0x0000007000017945 */ /* 0x000fe20003800000 */
[----:B------:R-:W-:Y:S02]  /*25730*/  IMAD.MOV.U32 R12, RZ, RZ, RZ ;  /* 0x000000ffff0c7224 */ /* 0x000fe400078e00ff */
[----:B------:R-:W-:Y:S02]  /*25740*/  IMAD.MOV.U32 R11, RZ, RZ, 0x1e1f ;  /* 0x00001e1fff0b7424 */ /* 0x000fe400078e00ff */
[----:B------:R-:W-:-:S07]  /*25750*/  IMAD.MOV.U32 R15, RZ, RZ, -0x1 ;  /* 0xffffffffff0f7424 */ /* 0x000fce00078e00ff */
[----:B-1----:R-:W-:Y:S05]  /*25760*/  WARPSYNC.COLLECTIVE R15, `(.L_x_12567) ;  /* 0x000000000f087348 */ /* 0x002fea0003c00000 */
[----:B------:R0:W2:Y:S02]  /*25770*/  SHFL.IDX P6, R14, R13, R12, R11 ;  /* 0x0000000c0d0e7389 */ /* 0x0000a400000c000b */
[----:B012---:R-:W-:Y:S01]  /*25780*/  ENDCOLLECTIVE ;  /* 0x000000000000791b */ /* 0x007fe20003800000 */
.L_x_12567:
[----:B------:R-:W-:Y:S05]  /*25790*/  BSYNC B1 ;  /* 0x0000000000017941 */ /* 0x000fea0003800000 */
.L_x_12566:
        /* <DEDUP_REMOVED lines=8> */
.L_x_12568:
[----:B------:R-:W-:Y:S02]  /*25820*/  IMAD.MOV.U32 R37, RZ, RZ, R3 ;  /* 0x000000ffff257224 */ /* 0x000fe400078e0003 */
[----:B------:R-:W-:Y:S02]  /*25830*/  IMAD.MOV.U32 R13, RZ, RZ, R5 ;  /* 0x000000ffff0d7224 */ /* 0x000fe400078e0005 */
[----:B------:R-:W-:-:S07]  /*25840*/  IMAD.MOV.U32 R0, RZ, RZ, R14 ;  /* 0x000000ffff007224 */ /* 0x000fce00078e000e */
[----:B------:R-:W-:Y:S05]  /*25850*/  WARPSYNC.COLLECTIVE R15, `(.L_x_12569) ;  /* 0x000000000f087348 */ /* 0x000fea0003c00000 */
[----:B------:R0:W1:Y:S02]  /*25860*/  SHFL.IDX P6, R14, R13, R12, R11 ;  /* 0x0000000c0d0e7389 */ /* 0x00006400000c000b */
[----:B01----:R-:W-:Y:S01]  /*25870*/  ENDCOLLECTIVE ;  /* 0x000000000000791b */ /* 0x003fe20003800000 */
.L_x_12569:
[----:B------:R-:W-:Y:S02]  /*25880*/  IMAD.MOV.U32 R36, RZ, RZ, R0 ;  /* 0x000000ffff247224 */ /* 0x000fe400078e0000 */
[----:B------:R-:W-:Y:S02]  /*25890*/  IMAD.MOV.U32 R13, RZ, RZ, R4 ;  /* 0x000000ffff0d7224 */ /* 0x000fe400078e0004 */
[----:B------:R-:W-:-:S07]  /*258a0*/  IMAD.MOV.U32 R5, RZ, RZ, R14 ;  /* 0x000000ffff057224 */ /* 0x000fce00078e000e */
[----:B------:R-:W-:Y:S05]  /*258b0*/  WARPSYNC.COLLECTIVE R15, `(.L_x_12570) ;  /* 0x000000000f087348 */ /* 0x000fea0003c00000 */
[----:B------:R0:W1:Y:S02]  /*258c0*/  SHFL.IDX P6, R14, R13, R12, R11 ;  /* 0x0000000c0d0e7389 */ /* 0x00006400000c000b */
[----:B01----:R-:W-:Y:S01]  /*258d0*/  ENDCOLLECTIVE ;  /* 0x000000000000791b */ /* 0x003fe20003800000 */
.L_x_12570:
[----:B------:R-:W-:Y:S05]  /*258e0*/  BRA `(.L_x_12571) ;  /* 0xfffffe3c00dc7947 */ /* 0x000fea000383ffff */
.L_x_12333:
[----:B0-----:R0:W1:Y:S02]  /*258f0*/  SYNCS.PHASECHK.TRANS64.TRYWAIT P1, [R16+URZ+0x31c00], R3 ;  /* 0x031c0003100075a7 */ /* 0x001064000802017f */
[----:B-1----:R-:W-:Y:S05]  /*25900*/  @!P1 NANOSLEEP.SYNCS 0x989680 ;  /* 0x009896800000995d */ /* 0x002fea0003900000 */
[----:B------:R-:W1:Y:S02]  /*25910*/  @!P1 SYNCS.PHASECHK.TRANS64 P1, [R16+URZ+0x31c00], R3 ;  /* 0x031c0003100095a7 */ /* 0x000e64000802007f */
[----:B-1----:R-:W-:Y:S05]  /*25920*/  @!P1 BRA `(.L_x_12333) ;  /* 0xfffffffc00f09947 */ /* 0x002fea000383ffff */
[----:B------:R-:W-:Y:S05]  /*25930*/  BRA `(.L_x_12572) ;  /* 0xfffffe4400787947 */ /* 0x000fea000383ffff */
.L_x_12341:
[----:B--2---:R2:W3:Y:S02]  /*25940*/  SYNCS.PHASECHK.TRANS64.TRYWAIT P2, [R0+URZ+0x31c30], R3 ;  /* 0x031c3003000075a7 */ /* 0x0044e4000804017f */
[----:B---3--:R-:W-:Y:S05]  /*25950*/  @!P2 NANOSLEEP.SYNCS 0x989680 ;  /* 0x009896800000a95d */ /* 0x008fea0003900000 */
[----:B------:R-:W3:Y:S02]  /*25960*/  @!P2 SYNCS.PHASECHK.TRANS64 P2, [R0+URZ+0x31c30], R3 ;  /* 0x031c30030000a5a7 */ /* 0x000ee4000804007f */
[----:B---3--:R-:W-:Y:S05]  /*25970*/  @!P2 BRA `(.L_x_12341) ;  /* 0xfffffffc00f0a947 */ /* 0x008fea000383ffff */
[----:B------:R-:W-:Y:S05]  /*25980*/  BRA `(.L_x_12340) ;  /* 0xfffffe5800ac7947 */ /* 0x000fea000383ffff */
.L_x_12347:
[----:B-1----:R1:W2:Y:S02]  /*25990*/  SYNCS.PHASECHK.TRANS64.TRYWAIT P3, [R23+URZ+0x31c30], R72 ;  /* 0x031c3048170075a7 */ /* 0x0022a4000806017f */
[----:B--2---:R-:W-:Y:S05]  /*259a0*/  @!P3 NANOSLEEP.SYNCS 0x989680 ;  /* 0x009896800000b95d */ /* 0x004fea0003900000 */
[----:B------:R-:W2:Y:S02]  /*259b0*/  @!P3 SYNCS.PHASECHK.TRANS64 P3, [R23+URZ+0x31c30], R72 ;  /* 0x031c30481700b5a7 */ /* 0x000ea4000806007f */
[----:B--2---:R-:W-:Y:S05]  /*259c0*/  @!P3 BRA `(.L_x_12347) ;  /* 0xfffffffc00f0b947 */ /* 0x004fea000383ffff */
[----:B------:R-:W-:Y:S05]  /*259d0*/  BRA `(.L_x_12346) ;  /* 0xfffffea800087947 */ /* 0x000fea000383ffff */
.L_x_12352:
[----:B-1----:R1:W2:Y:S02]  /*259e0*/  SYNCS.PHASECHK.TRANS64.TRYWAIT P2, [R23+URZ+0x31c50], R21 ;  /* 0x031c5015170075a7 */ /* 0x0022a4000804017f */
[----:B--2---:R-:W-:Y:S05]  /*259f0*/  @!P2 NANOSLEEP.SYNCS 0x989680 ;  /* 0x009896800000a95d */ /* 0x004fea0003900000 */
[----:B------:R-:W2:Y:S02]  /*25a00*/  @!P2 SYNCS.PHASECHK.TRANS64 P2, [R23+URZ+0x31c50], R21 ;  /* 0x031c50151700a5a7 */ /* 0x000ea4000804007f */
[----:B--2---:R-:W-:Y:S05]  /*25a10*/  @!P2 BRA `(.L_x_12352) ;  /* 0xfffffffc00f0a947 */ /* 0x004fea000383ffff */
[----:B------:R-:W-:Y:S05]  /*25a20*/  BRA `(.L_x_12351) ;  /* 0xfffffec800a87947 */ /* 0x000fea000383ffff */
.L_x_12359:
[----:B--2---:R2:W3:Y:S02]  /*25a30*/  SYNCS.PHASECHK.TRANS64.TRYWAIT P3, [R21+URZ+0x31c30], R72 ;  /* 0x031c3048150075a7 */ /* 0x0044e4000806017f */
[----:B---3--:R-:W-:Y:S05]  /*25a40*/  @!P3 NANOSLEEP.SYNCS 0x989680 ;  /* 0x009896800000b95d */ /* 0x008fea0003900000 */
[----:B------:R-:W3:Y:S02]  /*25a50*/  @!P3 SYNCS.PHASECHK.TRANS64 P3, [R21+URZ+0x31c30], R72 ;  /* 0x031c30481500b5a7 */ /* 0x000ee4000806007f */
[----:B---3--:R-:W-:Y:S05]  /*25a60*/  @!P3 BRA `(.L_x_12359) ;  /* 0xfffffffc00f0b947 */ /* 0x008fea000383ffff */
[----:B------:R-:W-:Y:S05]  /*25a70*/  BRA `(.L_x_12358) ;  /* 0xffffff0000707947 */ /* 0x000fea000383ffff */
.L_x_12364:
[----:B--2---:R2:W3:Y:S02]  /*25a80*/  SYNCS.PHASECHK.TRANS64.TRYWAIT P2, [R21+URZ+0x31c50], R15 ;  /* 0x031c500f150075a7 */ /* 0x0044e4000804017f */
[----:B---3--:R-:W-:Y:S05]  /*25a90*/  @!P2 NANOSLEEP.SYNCS 0x989680 ;  /* 0x009896800000a95d */ /* 0x008fea0003900000 */
[----:B------:R-:W3:Y:S02]  /*25aa0*/  @!P2 SYNCS.PHASECHK.TRANS64 P2, [R21+URZ+0x31c50], R15 ;  /* 0x031c500f1500a5a7 */ /* 0x000ee4000804007f */
[----:B---3--:R-:W-:Y:S05]  /*25ab0*/  @!P2 BRA `(.L_x_12364) ;  /* 0xfffffffc00f0a947 */ /* 0x008fea000383ffff */
[----:B------:R-:W-:Y:S05]  /*25ac0*/  BRA `(.L_x_12363) ;  /* 0xffffff2400107947 */ /* 0x000fea000383ffff */
.L_x_12369:
[----:B-1----:R1:W2:Y:S02]  /*25ad0*/  SYNCS.PHASECHK.TRANS64.TRYWAIT P1, [R9+URZ+0x31c50], R0 ;  /* 0x031c5000090075a7 */ /* 0x0022a4000802017f */
[----:B--2---:R-:W-:Y:S05]  /*25ae0*/  @!P1 NANOSLEEP.SYNCS 0x989680 ;  /* 0x009896800000995d */ /* 0x004fea0003900000 */
[----:B------:R-:W2:Y:S02]  /*25af0*/  @!P1 SYNCS.PHASECHK.TRANS64 P1, [R9+URZ+0x31c50], R0 ;  /* 0x031c5000090095a7 */ /* 0x000ea4000802007f */
[----:B--2---:R-:W-:Y:S05]  /*25b00*/  @!P1 BRA `(.L_x_12369) ;  /* 0xfffffffc00f09947 */ /* 0x004fea000383ffff */
[----:B------:R-:W-:Y:S05]  /*25b10*/  BRA `(.L_x_12368) ;  /* 0xffffff50001c7947 */ /* 0x000fea000383ffff */
.L_x_12379:
[----:B------:R-:W-:Y:S02]  /*25b20*/  IMAD.MOV.U32 R13, RZ, RZ, R2 ;  /* 0x000000ffff0d7224 */ /* 0x000fe400078e0002 */
[----:B------:R-:W-:Y:S02]  /*25b30*/  IMAD.MOV.U32 R12, RZ, RZ, RZ ;  /* 0x000000ffff0c7224 */ /* 0x000fe400078e00ff */
[----:B------:R-:W-:Y:S02]  /*25b40*/  IMAD.MOV.U32 R11, RZ, RZ, 0x1c1f ;  /* 0x00001c1fff0b7424 */ /* 0x000fe400078e00ff */
[----:B------:R-:W-:-:S07]  /*25b50*/  IMAD.MOV.U32 R15, RZ, RZ, -0x1 ;  /* 0xffffffffff0f7424 */ /* 0x000fce00078e00ff */
[----:B------:R-:W-:Y:S05]  /*25b60*/  WARPSYNC.COLLECTIVE R15, `(.L_x_12573) ;  /* 0x000000000f087348 */ /* 0x000fea0003c00000 */
[----:B------:R0:W1:Y:S02]  /*25b70*/  SHFL.IDX P6, R14, R13, R12, R11 ;  /* 0x0000000c0d0e7389 */ /* 0x00006400000c000b */
[----:B01----:R-:W-:Y:S01]  /*25b80*/  ENDCOLLECTIVE ;  /* 0x000000000000791b */ /* 0x003fe20003800000 */
.L_x_12573:
[----:B------:R-:W-:Y:S02]  /*25b90*/  IMAD.MOV.U32 R13, RZ, RZ, R0 ;  /* 0x000000ffff0d7224 */ /* 0x000fe400078e0000 */
[----:B------:R-:W-:-:S07]  /*25ba0*/  IMAD.MOV.U32 R3, RZ, RZ, R14 ;  /* 0x000000ffff037224 */ /* 0x000fce00078e000e */
[----:B------:R-:W-:Y:S05]  /*25bb0*/  WARPSYNC.COLLECTIVE R15, `(.L_x_12574) ;  /* 0x000000000f087348 */ /* 0x000fea0003c00000 */
[----:B------:R0:W1:Y:S02]  /*25bc0*/  SHFL.IDX P6, R14, R13, R12, R11 ;  /* 0x0000000c0d0e7389 */ /* 0x00006400000c000b */
[----:B01----:R-:W-:Y:S01]  /*25bd0*/  ENDCOLLECTIVE ;  /* 0x000000000000791b */ /* 0x003fe20003800000 */
.L_x_12574:
[----:B------:R-:W-:Y:S05]  /*25be0*/  BRA `(.L_x_12575) ;  /* 0xffffff7400747947 */ /* 0x000fea000383ffff */
.L_x_12382:
        /* <DEDUP_REMOVED lines=8> */
.L_x_12577:
[----:B------:R-:W-:Y:S05]  /*25c70*/  BSYNC B1 ;  /* 0x0000000000017941 */ /* 0x000fea0003800000 */
.L_x_12576:
        /* <DEDUP_REMOVED lines=8> */
.L_x_12578:
[----:B------:R-:W-:Y:S05]  /*25d00*/  BRA `(.L_x_12579) ;  /* 0xffffff74008c7947 */ /* 0x000fea000383ffff */
.L_x_12399:
        /* <DEDUP_REMOVED lines=11> */
.L_x_12581:
[----:B------:R-:W-:Y:S05]  /*25dc0*/  BSYNC B1 ;  /* 0x0000000000017941 */ /* 0x000fea0003800000 */
.L_x_12580:
[----:B------:R-:W-:Y:S05]  /*25dd0*/  BRA `(.L_x_12582) ;  /* 0xffffff8c006c7947 */ /* 0x000fea000383ffff */
.L_x_12401:
[----:B------:R-:W-:Y:S01]  /*25de0*/  BSSY B1, `(.L_x_12583) ;  /* 0x0000006000017945 */ /* 0x000fe20003800000 */
[----:B------:R-:W-:-:S07]  /*25df0*/  IMAD.MOV.U32 R15, RZ, RZ, -0x1 ;  /* 0xffffffffff0f7424 */ /* 0x000fce00078e00ff */
[----:B01----:R-:W-:Y:S05]  /*25e00*/  WARPSYNC.COLLECTIVE R15, `(.L_x_12584) ;  /* 0x000000000f0c7348 */ /* 0x003fea0003c00000 */
[----:B------:R-:W-:Y:S02]  /*25e10*/  ELECT P6, UR62, PT ;  /* 0x00000000003e782f */ /* 0x000fe400038c0000 */
[----:B------:R-:W-:Y:S01]  /*25e20*/  MOV R14, UR62 ;  /* 0x0000003e000e7c02 */ /* 0x000fe20008000f00 */
[----:B01----:R-:W-:Y:S10]  /*25e30*/  ENDCOLLECTIVE ;  /* 0x000000000000791b */ /* 0x003ff40003800000 */
.L_x_12584:
[----:B------:R-:W-:Y:S05]  /*25e40*/  BSYNC B1 ;  /* 0x0000000000017941 */ /* 0x000fea0003800000 */
.L_x_12583:
[----:B------:R-:W-:Y:S01]  /*25e50*/  PLOP3.LUT P2, PT, P6, PT, PT, 0x80, 0x0 ;  /* 0x000000000000781c */ /* 0x000fe2000374f070 */
[----:B------:R-:W-:-:S12]  /*25e60*/  BRA `(.L_x_12400) ;  /* 0xffffff8c00607947 */ /* 0x000fd8000383ffff */
.L_x_12403:
[----:B-1----:R1:W2:Y:S02]  /*25e70*/  SYNCS.PHASECHK.TRANS64.TRYWAIT P0, [R22+URZ+0x31c20], R5 ;  /* 0x031c2005160075a7 */ /* 0x0022a4000800017f */
[----:B--2---:R-:W-:Y:S05]  /*25e80*/  @!P0 NANOSLEEP.SYNCS 0x989680 ;  /* 0x009896800000895d */ /* 0x004fea0003900000 */
[----:B------:R-:W2:Y:S02]  /*25e90*/  @!P0 SYNCS.PHASECHK.TRANS64 P0, [R22+URZ+0x31c20], R5 ;  /* 0x031c2005160085a7 */ /* 0x000ea4000800007f */
[----:B--2---:R-:W-:Y:S05]  /*25ea0*/  @!P0 BRA `(.L_x_12403) ;  /* 0xfffffffc00f08947 */ /* 0x004fea000383ffff */
[----:B------:R-:W-:Y:S05]  /*25eb0*/  BRA `(.L_x_12585) ;  /* 0xffffff8c00707947 */ /* 0x000fea000383ffff */
.L_x_12407:
[----:B--2---:R2:W3:Y:S02]  /*25ec0*/  SYNCS.PHASECHK.TRANS64.TRYWAIT P0, [R9+URZ+0x31ca0], R8 ;  /* 0x031ca008090075a7 */ /* 0x0044e4000800017f */
[----:B---3--:R-:W-:Y:S05]  /*25ed0*/  @!P0 NANOSLEEP.SYNCS 0x989680 ;  /* 0x009896800000895d */ /* 0x008fea0003900000 */
[----:B------:R-:W3:Y:S02]  /*25ee0*/  @!P0 SYNCS.PHASECHK.TRANS64 P0, [R9+URZ+0x31ca0], R8 ;  /* 0x031ca008090085a7 */ /* 0x000ee4000800007f */
[----:B---3--:R-:W-:Y:S05]  /*25ef0*/  @!P0 BRA `(.L_x_12407) ;  /* 0xfffffffc00f08947 */ /* 0x008fea000383ffff */
[----:B------:R-:W-:Y:S05]  /*25f00*/  BRA `(.L_x_12586) ;  /* 0xffffff8c008c7947 */ /* 0x000fea000383ffff */
.L_x_12414:
[----:B0-----:R0:W1:Y:S02]  /*25f10*/  SYNCS.PHASECHK.TRANS64.TRYWAIT P0, [R9+URZ+0x31cc0], R8 ;  /* 0x031cc008090075a7 */ /* 0x001064000800017f */
[----:B-1----:R-:W-:Y:S05]  /*25f20*/  @!P0 NANOSLEEP.SYNCS 0x989680 ;  /* 0x009896800000895d */ /* 0x002fea0003900000 */
[----:B------:R-:W1:Y:S02]  /*25f30*/  @!P0 SYNCS.PHASECHK.TRANS64 P0, [R9+URZ+0x31cc0], R8 ;  /* 0x031cc008090085a7 */ /* 0x000e64000800007f */
[----:B-1----:R-:W-:Y:S05]  /*25f40*/  @!P0 BRA `(.L_x_12414) ;  /* 0xfffffffc00f08947 */ /* 0x002fea000383ffff */
[----:B------:R-:W-:Y:S05]  /*25f50*/  BRA `(.L_x_12587) ;  /* 0xffffff9000847947 */ /* 0x000fea000383ffff */
.L_x_12423:
[----:B-1----:R1:W2:Y:S02]  /*25f60*/  SYNCS.PHASECHK.TRANS64.TRYWAIT P0, [R8+URZ+0x31ca0], R7 ;  /* 0x031ca007080075a7 */ /* 0x0022a4000800017f */
[----:B--2---:R-:W-:Y:S05]  /*25f70*/  @!P0 NANOSLEEP.SYNCS 0x989680 ;  /* 0x009896800000895d */ /* 0x004fea0003900000 */
[----:B------:R-:W2:Y:S02]  /*25f80*/  @!P0 SYNCS.PHASECHK.TRANS64 P0, [R8+URZ+0x31ca0], R7 ;  /* 0x031ca007080085a7 */ /* 0x000ea4000800007f */
[----:B--2---:R-:W-:Y:S05]  /*25f90*/  @!P0 BRA `(.L_x_12423) ;  /* 0xfffffffc00f08947 */ /* 0x004fea000383ffff */
[----:B------:R-:W-:Y:S05]  /*25fa0*/  BRA `(.L_x_12588) ;  /* 0xffffff9400c07947 */ /* 0x000fea000383ffff */
.L_x_12430:
[----:B0-----:R0:W2:Y:S02]  /*25fb0*/  SYNCS.PHASECHK.TRANS64.TRYWAIT P0, [R8+URZ+0x31cc0], R7 ;  /* 0x031cc007080075a7 */ /* 0x0010a4000800017f */
[----:B--2---:R-:W-:Y:S05]  /*25fc0*/  @!P0 NANOSLEEP.SYNCS 0x989680 ;  /* 0x009896800000895d */ /* 0x004fea0003900000 */
[----:B------:R-:W2:Y:S02]  /*25fd0*/  @!P0 SYNCS.PHASECHK.TRANS64 P0, [R8+URZ+0x31cc0], R7 ;  /* 0x031cc007080085a7 */ /* 0x000ea4000800007f */
[----:B--2---:R-:W-:Y:S05]  /*25fe0*/  @!P0 BRA `(.L_x_12430) ;  /* 0xfffffffc00f08947 */ /* 0x004fea000383ffff */
[----:B------:R-:W-:Y:S05]  /*25ff0*/  BRA `(.L_x_12589) ;  /* 0xffffff9800b47947 */ /* 0x000fea000383ffff */
.L_x_12445:
        /* <DEDUP_REMOVED lines=11> */
.L_x_12591:
[----:B------:R-:W-:Y:S05]  /*260b0*/  BSYNC B0 ;  /* 0x0000000000007941 */ /* 0x000fea0003800000 */
.L_x_12590:
[----:B------:R-:W-:Y:S05]  /*260c0*/  BRA `(.L_x_12592) ;  /* 0xffffffa400747947 */ /* 0x000fea000383ffff */
.L_x_12447:
[----:B------:R-:W-:Y:S01]  /*260d0*/  BSSY B0, `(.L_x_12593) ;  /* 0x0000006000007945 */ /* 0x000fe20003800000 */
[----:B------:R-:W-:-:S07]  /*260e0*/  IMAD.MOV.U32 R15, RZ, RZ, -0x1 ;  /* 0xffffffffff0f7424 */ /* 0x000fce00078e00ff */
[----:B0123--:R-:W-:Y:S05]  /*260f0*/  WARPSYNC.COLLECTIVE R15, `(.L_x_12594) ;  /* 0x000000000f0c7348 */ /* 0x00ffea0003c00000 */
[----:B------:R-:W-:Y:S02]  /*26100*/  ELECT P6, UR62, PT ;  /* 0x00000000003e782f */ /* 0x000fe400038c0000 */
[----:B------:R-:W-:Y:S01]  /*26110*/  MOV R14, UR62 ;  /* 0x0000003e000e7c02 */ /* 0x000fe20008000f00 */
[----:B0123--:R-:W-:Y:S10]  /*26120*/  ENDCOLLECTIVE ;  /* 0x000000000000791b */ /* 0x00fff40003800000 */
.L_x_12594:
[----:B------:R-:W-:Y:S05]  /*26130*/  BSYNC B0 ;  /* 0x0000000000007941 */ /* 0x000fea0003800000 */
.L_x_12593:
[----:B------:R-:W-:Y:S05]  /*26140*/  BRA `(.L_x_12595) ;  /* 0xffffffa4007c7947 */ /* 0x000fea000383ffff */
.L_x_12449:
[----:B---3--:R3:W4:Y:S02]  /*26150*/  SYNCS.PHASECHK.TRANS64.TRYWAIT P0, [R0+URZ+0x31c40], R2 ;  /* 0x031c4002000075a7 */ /* 0x008724000800017f */
[----:B----4-:R-:W-:Y:S05]  /*26160*/  @!P0 NANOSLEEP.SYNCS 0x989680 ;  /* 0x009896800000895d */ /* 0x010fea0003900000 */
[----:B------:R-:W4:Y:S02]  /*26170*/  @!P0 SYNCS.PHASECHK.TRANS64 P0, [R0+URZ+0x31c40], R2 ;  /* 0x031c4002000085a7 */ /* 0x000f24000800007f */
[----:B----4-:R-:W-:Y:S05]  /*26180*/  @!P0 BRA `(.L_x_12449) ;  /* 0xfffffffc00f08947 */ /* 0x010fea000383ffff */
[----:B------:R-:W-:Y:S05]  /*26190*/  BRA `(.L_x_12596) ;  /* 0xffffffa400d07947 */ /* 0x000fea000383ffff */
.L_x_12453:
[----:B------:R-:W2:Y:S04]  /*261a0*/  LDL.LU R11, [R1+0x20] ;  /* 0x00002000010b7983 */ /* 0x000ea80000300800 */
[----:B------:R0:W5:Y:S01]  /*261b0*/  LDL R8, [R1+0x10] ;  /* 0x0000100001087983 */ /* 0x0001620000100800 */
[----:B------:R-:W-:Y:S02]  /*261c0*/  IMAD.MOV.U32 R13, RZ, RZ, R5 ;  /* 0x000000ffff0d7224 */ /* 0x000fe400078e0005 */
[----:B------:R-:W-:Y:S02]  /*261d0*/  IMAD.MOV.U32 R12, RZ, RZ, RZ ;  /* 0x000000ffff0c7224 */ /* 0x000fe400078e00ff */
[----:B------:R-:W-:Y:S02]  /*261e0*/  IMAD.MOV.U32 R15, RZ, RZ, -0x1 ;  /* 0xffffffffff0f7424 */ /* 0x000fe400078e00ff */
[----:B------:R-:W-:-:S04]  /*261f0*/  IMAD R17, R17, 0xc0, R21 ;  /* 0x000000c011117824 */ /* 0x000fc800078e0215 */
[----:B------:R-:W-:Y:S02]  /*26200*/  VIADD R9, R17, 0x20 ;  /* 0x0000002011097836 */ /* 0x000fe40000000000 */
[----:B--2---:R-:W-:Y:S02]  /*26210*/  IMAD R0, R11, R10, RZ ;  /* 0x0000000a0b007224 */ /* 0x004fe400078e02ff */
[----:B0-----:R-:W-:-:S07]  /*26220*/  IMAD.MOV.U32 R11, RZ, RZ, 0x1c1f ;  /* 0x00001c1fff0b7424 */ /* 0x001fce00078e00ff */
[----:B-----5:R-:W-:Y:S05]  /*26230*/  WARPSYNC.COLLECTIVE R15, `(.L_x_12597) ;  /* 0x000000000f087348 */ /* 0x020fea0003c00000 */
[----:B------:R0:W1:Y:S02]  /*26240*/  SHFL.IDX P6, R14, R13, R12, R11 ;  /* 0x0000000c0d0e7389 */ /* 0x00006400000c000b */
[----:B01---5:R-:W-:Y:S01]  /*26250*/  ENDCOLLECTIVE ;  /* 0x000000000000791b */ /* 0x023fe20003800000 */
.L_x_12597:
[----:B------:R-:W-:Y:S02]  /*26260*/  IMAD.MOV.U32 R13, RZ, RZ, R4 ;  /* 0x000000ffff0d7224 */ /* 0x000fe400078e0004 */
[----:B------:R-:W-:-:S07]  /*26270*/  IMAD.MOV.U32 R2, RZ, RZ, R14 ;  /* 0x000000ffff027224 */ /* 0x000fce00078e000e */
[----:B------:R-:W-:Y:S05]  /*26280*/  WARPSYNC.COLLECTIVE R15, `(.L_x_12598) ;  /* 0x000000000f087348 */ /* 0x000fea0003c00000 */
[----:B------:R0:W1:Y:S02]  /*26290*/  SHFL.IDX P6, R14, R13, R12, R11 ;  /* 0x0000000c0d0e7389 */ /* 0x00006400000c000b */
[----:B01----:R-:W-:Y:S01]  /*262a0*/  ENDCOLLECTIVE ;  /* 0x000000000000791b */ /* 0x003fe20003800000 */
.L_x_12598:
[----:B------:R-:W-:Y:S01]  /*262b0*/  ISETP.GE.AND P2, PT, R17, R0, PT ;  /* 0x000000001100720c */ /* 0x000fe20003f46270 */
[----:B------:R-:W-:-:S12]  /*262c0*/  IMAD.MOV.U32 R3, RZ, RZ, R14 ;  /* 0x000000ffff037224 */ /* 0x000fd800078e000e */
[----:B------:R-:W-:-:S05]  /*262d0*/  @!P2 LEA R3, P4, R20, R3, 0x1 ;  /* 0x000000031403a211 */ /* 0x000fca00078808ff */
[----:B------:R-:W-:-:S05]  /*262e0*/  @!P2 IMAD.X R2, RZ, RZ, R2, P4 ;  /* 0x000000ffff02a224 */ /* 0x000fca00020e0602 */
[----:B------:R-:W-:-:S04]  /*262f0*/  @!P2 LOP3.LUT R3, R3, R2, RZ, 0x3c, !PT ;  /* 0x000000020303a212 */ /* 0x000fc800078e3cff */
[----:B------:R-:W-:Y:S01]  /*26300*/  @!P2 LOP3.LUT R2, R3, R2, RZ, 0x3c, !PT ;  /* 0x000000020302a212 */ /* 0x000fe200078e3cff */
[----:B------:R-:W-:-:S03]  /*26310*/  ULDC.64 UR4, c[0x0][0x208] ;  /* 0x0000820000047ab9 */ /* 0x000fc60000000a00 */
[----:B------:R-:W-:Y:S01]  /*26320*/  @!P2 LOP3.LUT R3, R3, R2, RZ, 0x3c, !PT ;  /* 0x000000020303a212 */ /* 0x000fe200078e3cff */
[----:B------:R-:W-:Y:S02]  /*26330*/  IMAD.MOV.U32 R13, RZ, RZ, R5 ;  /* 0x000000ffff0d7224 */ /* 0x000fe400078e0005 */
[----:B------:R-:W-:Y:S02]  /*26340*/  IMAD.MOV.U32 R12, RZ, RZ, 0x1 ;  /* 0x00000001ff0c7424 */ /* 0x000fe400078e00ff */
        /* <DEDUP_REMOVED lines=9> */
.L_x_12599:
[----:B------:R-:W-:Y:S02]  /*263e0*/  IMAD.MOV.U32 R13, RZ, RZ, R4 ;  /* 0x000000ffff0d7224 */ /* 0x000fe400078e0004 */
[----:B------:R-:W-:-:S07]  /*263f0*/  IMAD.MOV.U32 R2, RZ, RZ, R14 ;  /* 0x000000ffff027224 */ /* 0x000fce00078e000e */
[----:B------:R-:W-:Y:S05]  /*26400*/  WARPSYNC.COLLECTIVE R15, `(.L_x_12600) ;  /* 0x000000000f087348 */ /* 0x000fea0003c00000 */
[----:B------:R0:W1:Y:S02]  /*26410*/  SHFL.IDX P6, R14, R13, R12, R11 ;  /* 0x0000000c0d0e7389 */ /* 0x00006400000c000b */
[----:B01----:R-:W-:Y:S01]  /*26420*/  ENDCOLLECTIVE ;  /* 0x000000000000791b */ /* 0x003fe20003800000 */
.L_x_12600:
        /* <DEDUP_REMOVED lines=19> */
.L_x_12601:
[----:B------:R-:W-:Y:S02]  /*26560*/  VIADD R2, R17, 0x40 ;  /* 0x0000004011027836 */ /* 0x000fe40000000000 */
[----:B------:R-:W-:-:S03]  /*26570*/  IMAD.MOV.U32 R13, RZ, RZ, R4 ;  /* 0x000000ffff0d7224 */ /* 0x000fc600078e0004 */
[----:B------:R-:W-:Y:S01]  /*26580*/  ISETP.GE.AND P2, PT, R2, R0, PT ;  /* 0x000000000200720c */ /* 0x000fe20003f46270 */
[----:B------:R-:W-:-:S12]  /*26590*/  IMAD.MOV.U32 R2, RZ, RZ, R14 ;  /* 0x000000ffff027224 */ /* 0x000fd800078e000e */
[----:B------:R-:W-:Y:S05]  /*265a0*/  WARPSYNC.COLLECTIVE R15, `(.L_x_12602) ;  /* 0x000000000f087348 */ /* 0x000fea0003c00000 */
[----:B------:R0:W1:Y:S02]  /*265b0*/  SHFL.IDX P6, R14, R13, R12, R11 ;  /* 0x0000000c0d0e7389 */ /* 0x00006400000c000b */
[----:B01----:R-:W-:Y:S01]  /*265c0*/  ENDCOLLECTIVE ;  /* 0x000000000000791b */ /* 0x003fe20003800000 */
.L_x_12602:
[----:B------:R-:W-:-:S05]  /*265d0*/  IMAD.MOV.U32 R3, RZ, RZ, R14 ;  /* 0x000000ffff037224 */ /* 0x000fca00078e000e */
        /* <DEDUP_REMOVED lines=17> */
.L_x_12603:
[----:B------:R-:W-:Y:S02]  /*266f0*/  IMAD.MOV.U32 R13, RZ, RZ, R4 ;  /* 0x000000ffff0d7224 */ /* 0x000fe400078e0004 */
[----:B------:R-:W-:-:S07]  /*26700*/  IMAD.MOV.U32 R5, RZ, RZ, R14 ;  /* 0x000000ffff057224 */ /* 0x000fce00078e000e */
[----:B------:R-:W-:Y:S05]  /*26710*/  WARPSYNC.COLLECTIVE R15, `(.L_x_12604) ;  /* 0x000000000f087348 */ /* 0x000fea0003c00000 */
[----:B------:R0:W1:Y:S02]  /*26720*/  SHFL.IDX P6, R14, R13, R12, R11 ;  /* 0x0000000c0d0e7389 */ /* 0x00006400000c000b */
[----:B01----:R-:W-:Y:S01]  /*26730*/  ENDCOLLECTIVE ;  /* 0x000000000000791b */ /* 0x003fe20003800000 */
.L_x_12604:
[----:B------:R-:W-:-:S05]  /*26740*/  VIADD R2, R17, 0x60 ;  /* 0x0000006011027836 */ /* 0x000fca0000000000 */
[----:B------:R-:W-:Y:S01]  /*26750*/  ISETP.GE.AND P2, PT, R2, R0, PT ;  /* 0x000000000200720c */ /* 0x000fe20003f46270 */
[----:B------:R-:W-:Y:S01]  /*26760*/  ULDC.64 UR4, c[0x0][0x208] ;  /* 0x0000820000047ab9 */ /* 0x000fe20000000a00 */
[----:B------:R-:W-:-:S11]  /*26770*/  IMAD.MOV.U32 R4, RZ, RZ, R14 ;  /* 0x000000ffff047224 */ /* 0x000fd600078e000e */
[----:B------:R-:W-:Y:S01]  /*26780*/  @!P2 LEA R2, P4, R20, R4, 0x1 ;  /* 0x000000041402a211 */ /* 0x000fe200078808ff */
[----:B------:R-:W-:-:S04]  /*26790*/  IMAD.MOV.U32 R13, RZ, RZ, R6 ;  /* 0x000000ffff0d7224 */ /* 0x000fc800078e0006 */
[----:B------:R-:W-:Y:S02]  /*267a0*/  @!P2 IMAD.X R3, RZ, RZ, R5, P4 ;  /* 0x000000ffff03a224 */ /* 0x000fe400020e0605 */
[----:B------:R-:W-:-:S03]  /*267b0*/  IMAD.MOV.U32 R12, RZ, RZ, RZ ;  /* 0x000000ffff0c7224 */ /* 0x000fc600078e00ff */
        /* <DEDUP_REMOVED lines=9> */
.L_x_12605:
[----:B------:R-:W-:Y:S02]  /*26850*/  VIADD R2, R17, 0x80 ;  /* 0x0000008011027836 */ /* 0x000fe40000000000 */
[----:B------:R-:W-:-:S03]  /*26860*/  IMAD.MOV.U32 R13, RZ, RZ, R7 ;  /* 0x000000ffff0d7224 */ /* 0x000fc600078e0007 */
[----:B------:R-:W-:Y:S01]  /*26870*/  ISETP.GE.AND P2, PT, R2, R0, PT ;  /* 0x000000000200720c */ /* 0x000fe20003f46270 */
[----:B------:R-:W-:-:S12]  /*26880*/  IMAD.MOV.U32 R2, RZ, RZ, R14 ;  /* 0x000000ffff027224 */ /* 0x000fd800078e000e */
[----:B------:R-:W-:Y:S05]  /*26890*/  WARPSYNC.COLLECTIVE R15, `(.L_x_12606) ;  /* 0x000000000f087348 */ /* 0x000fea0003c00000 */
[----:B------:R0:W1:Y:S02]  /*268a0*/  SHFL.IDX P6, R14, R13, R12, R11 ;  /* 0x0000000c0d0e7389 */ /* 0x00006400000c000b */
[----:B01----:R-:W-:Y:S01]  /*268b0*/  ENDCOLLECTIVE ;  /* 0x000000000000791b */ /* 0x003fe20003800000 */
.L_x_12606:
        /* <DEDUP_REMOVED lines=18> */
.L_x_12607:
[----:B------:R-:W-:Y:S02]  /*269e0*/  IMAD.MOV.U32 R13, RZ, RZ, R7 ;  /* 0x000000ffff0d7224 */ /* 0x000fe400078e0007 */
[----:B------:R-:W-:-:S07]  /*269f0*/  IMAD.MOV.U32 R6, RZ, RZ, R14 ;  /* 0x000000ffff067224 */ /* 0x000fce00078e000e */
[----:B------:R-:W-:Y:S05]  /*26a00*/  WARPSYNC.COLLECTIVE R15, `(.L_x_12608) ;  /* 0x000000000f087348 */ /* 0x000fea0003c00000 */
[----:B------:R0:W1:Y:S02]  /*26a10*/  SHFL.IDX P6, R14, R13, R12, R11 ;  /* 0x0000000c0d0e7389 */ /* 0x00006400000c000b */
[----:B01----:R-:W-:Y:S01]  /*26a20*/  ENDCOLLECTIVE ;  /* 0x000000000000791b */ /* 0x003fe20003800000 */
.L_x_12608:
[----:B------:R-:W-:Y:S01]  /*26a30*/  IMAD.MOV.U32 R2, RZ, RZ, R14 ;  /* 0x000000ffff027224 */ /* 0x000fe200078e000e */
[----:B------:R-:W-:Y:S06]  /*26a40*/  BRA `(.L_x_12609) ;  /* 0xffffffac00407947 */ /* 0x000fec000383ffff */
.L_x_12456:
[----:B-1----:R1:W2:Y:S02]  /*26a50*/  SYNCS.PHASECHK.TRANS64.TRYWAIT P1, [R22+URZ+0x31c20], R3 ;  /* 0x031c2003160075a7 */ /* 0x0022a4000802017f */
[----:B--2---:R-:W-:Y:S05]  /*26a60*/  @!P1 NANOSLEEP.SYNCS 0x989680 ;  /* 0x009896800000995d */ /* 0x004fea0003900000 */
[----:B------:R-:W2:Y:S02]  /*26a70*/  @!P1 SYNCS.PHASECHK.TRANS64 P1, [R22+URZ+0x31c20], R3 ;  /* 0x031c2003160095a7 */ /* 0x000ea4000802007f */
[----:B--2---:R-:W-:Y:S05]  /*26a80*/  @!P1 BRA `(.L_x_12456) ;  /* 0xfffffffc00f09947 */ /* 0x004fea000383ffff */
[----:B------:R-:W-:Y:S05]  /*26a90*/  BRA `(.L_x_12610) ;  /* 0xffffffac00b47947 */ /* 0x000fea000383ffff */
.L_x_12465:
[----:B-1----:R1:W2:Y:S02]  /*26aa0*/  SYNCS.PHASECHK.TRANS64.TRYWAIT P0, [R3+URZ+0x31c40], R2 ;  /* 0x031c4002030075a7 */ /* 0x0022a4000800017f */
[----:B--2---:R-:W-:Y:S05]  /*26ab0*/  @!P0 NANOSLEEP.SYNCS 0x989680 ;  /* 0x009896800000895d */ /* 0x004fea0003900000 */
[----:B------:R-:W2:Y:S02]  /*26ac0*/  @!P0 SYNCS.PHASECHK.TRANS64 P0, [R3+URZ+0x31c40], R2 ;  /* 0x031c4002030085a7 */ /* 0x000ea4000800007f */
[----:B--2---:R-:W-:Y:S05]  /*26ad0*/  @!P0 BRA `(.L_x_12465) ;  /* 0xfffffffc00f08947 */ /* 0x004fea000383ffff */
[----:B------:R-:W-:Y:S05]  /*26ae0*/  BRA `(.L_x_12611) ;  /* 0xffffffb000647947 */ /* 0x000fea000383ffff */
.L_x_12472:
[----:B0-----:R0:W1:Y:S02]  /*26af0*/  SYNCS.PHASECHK.TRANS64.TRYWAIT P0, [R2+URZ+0x31c60], R3 ;  /* 0x031c6003020075a7 */ /* 0x001064000800017f */
[----:B-1----:R-:W-:Y:S05]  /*26b00*/  @!P0 NANOSLEEP.SYNCS 0x989680 ;  /* 0x009896800000895d */ /* 0x002fea0003900000 */
[----:B------:R-:W1:Y:S02]  /*26b10*/  @!P0 SYNCS.PHASECHK.TRANS64 P0, [R2+URZ+0x31c60], R3 ;  /* 0x031c6003020085a7 */ /* 0x000e64000800007f */
[----:B-1----:R-:W-:Y:S05]  /*26b20*/  @!P0 BRA `(.L_x_12472) ;  /* 0xfffffffc00f08947 */ /* 0x002fea000383ffff */
[----:B------:R-:W-:Y:S05]  /*26b30*/  BRA `(.L_x_12612) ;  /* 0xffffffb4006c7947 */ /* 0x000fea000383ffff */
.L_x_12483:
[----:B0-----:R0:W2:Y:S02]  /*26b40*/  SYNCS.PHASECHK.TRANS64.TRYWAIT P0, [R5+URZ+0x31c40], R2 ;  /* 0x031c4002050075a7 */ /* 0x0010a4000800017f */
[----:B--2---:R-:W-:Y:S05]  /*26b50*/  @!P0 NANOSLEEP.SYNCS 0x989680 ;  /* 0x009896800000895d */ /* 0x004fea0003900000 */
[----:B------:R-:W2:Y:S02]  /*26b60*/  @!P0 SYNCS.PHASECHK.TRANS64 P0, [R5+URZ+0x31c40], R2 ;  /* 0x031c4002050085a7 */ /* 0x000ea4000800007f */
[----:B--2---:R-:W-:Y:S05]  /*26b70*/  @!P0 BRA `(.L_x_12483) ;  /* 0xfffffffc00f08947 */ /* 0x004fea000383ffff */
[----:B------:R-:W-:Y:S05]  /*26b80*/  BRA `(.L_x_12613) ;  /* 0xffffffbc002c7947 */ /* 0x000fea000383ffff */
.L_x_12490:
[----:B0-----:R0:W1:Y:S02]  /*26b90*/  SYNCS.PHASECHK.TRANS64.TRYWAIT P0, [R3+URZ+0x31c60], R27 ;  /* 0x031c601b030075a7 */ /* 0x001064000800017f */
[----:B-1----:R-:W-:Y:S05]  /*26ba0*/  @!P0 NANOSLEEP.SYNCS 0x989680 ;  /* 0x009896800000895d */ /* 0x002fea0003900000 */
[----:B------:R-:W1:Y:S02]  /*26bb0*/  @!P0 SYNCS.PHASECHK.TRANS64 P0, [R3+URZ+0x31c60], R27 ;  /* 0x031c601b030085a7 */ /* 0x000e64000800007f */
[----:B-1----:R-:W-:Y:S05]  /*26bc0*/  @!P0 BRA `(.L_x_12490) ;  /* 0xfffffffc00f08947 */ /* 0x002fea000383ffff */
[----:B------:R-:W-:Y:S05]  /*26bd0*/  BRA `(.L_x_12614) ;  /* 0xffffffc000347947 */ /* 0x000fea000383ffff */
.L_x_12501:
[----:B0-----:R0:W2:Y:S02]  /*26be0*/  SYNCS.PHASECHK.TRANS64.TRYWAIT P0, [R5+URZ+0x31c40], R2 ;  /* 0x031c4002050075a7 */ /* 0x0010a4000800017f */
[----:B--2---:R-:W-:Y:S05]  /*26bf0*/  @!P0 NANOSLEEP.SYNCS 0x989680 ;  /* 0x009896800000895d */ /* 0x004fea0003900000 */
[----:B------:R-:W2:Y:S02]  /*26c00*/  @!P0 SYNCS.PHASECHK.TRANS64 P0, [R5+URZ+0x31c40], R2 ;  /* 0x031c4002050085a7 */ /* 0x000ea4000800007f */
[----:B--2---:R-:W-:Y:S05]  /*26c10*/  @!P0 BRA `(.L_x_12501) ;  /* 0xfffffffc00f08947 */ /* 0x004fea000383ffff */
[----:B------:R-:W-:Y:S05]  /*26c20*/  BRA `(.L_x_12615) ;  /* 0xffffffc400d07947 */ /* 0x000fea000383ffff */
.L_x_12508:
[----:B0-----:R0:W1:Y:S02]  /*26c30*/  SYNCS.PHASECHK.TRANS64.TRYWAIT P0, [R3+URZ+0x31c60], R7 ;  /* 0x031c6007030075a7 */ /* 0x001064000800017f */
[----:B-1----:R-:W-:Y:S05]  /*26c40*/  @!P0 NANOSLEEP.SYNCS 0x989680 ;  /* 0x009896800000895d */ /* 0x002fea0003900000 */
[----:B------:R-:W1:Y:S02]  /*26c50*/  @!P0 SYNCS.PHASECHK.TRANS64 P0, [R3+URZ+0x31c60], R7 ;  /* 0x031c6007030085a7 */ /* 0x000e64000800007f */
[----:B-1----:R-:W-:Y:S05]  /*26c60*/  @!P0 BRA `(.L_x_12508) ;  /* 0xfffffffc00f08947 */ /* 0x002fea000383ffff */
[----:B------:R-:W-:Y:S05]  /*26c70*/  BRA `(.L_x_12616) ;  /* 0xffffffc800d87947 */ /* 0x000fea000383ffff */
.L_x_12521:
[----:B-1----:R1:W2:Y:S02]  /*26c80*/  SYNCS.PHASECHK.TRANS64.TRYWAIT P0, [R3+URZ+0x31c60], R0 ;  /* 0x031c6000030075a7 */ /* 0x0022a4000800017f */
[----:B--2---:R-:W-:Y:S05]  /*26c90*/  @!P0 NANOSLEEP.SYNCS 0x989680 ;  /* 0x009896800000895d */ /* 0x004fea0003900000 */
[----:B------:R-:W2:Y:S02]  /*26ca0*/  @!P0 SYNCS.PHASECHK.TRANS64 P0, [R3+URZ+0x31c60], R0 ;  /* 0x031c6000030085a7 */ /* 0x000ea4000800007f */
[----:B--2---:R-:W-:Y:S05]  /*26cb0*/  @!P0 BRA `(.L_x_12521) ;  /* 0xfffffffc00f08947 */ /* 0x004fea000383ffff */
[----:B------:R-:W-:Y:S05]  /*26cc0*/  BRA `(.L_x_12617) ;  /* 0xffffffd0005c7947 */ /* 0x000fea000383ffff */
.L_x_12530:
[----:B------:R-:W-:Y:S01]  /*26cd0*/  BSSY B0, `(.L_x_12618) ;  /* 0x0000008000007945 */ /* 0x000fe20003800000 */
[----:B------:R-:W-:Y:S02]  /*26ce0*/  IMAD.MOV.U32 R13, RZ, RZ, R16 ;  /* 0x000000ffff0d7224 */ /* 0x000fe400078e0010 */
[----:B------:R-:W-:Y:S02]  /*26cf0*/  IMAD.MOV.U32 R12, RZ, RZ, RZ ;  /* 0x000000ffff0c7224 */ /* 0x000fe400078e00ff */
[----:B------:R-:W-:Y:S02]  /*26d00*/  IMAD.MOV.U32 R11, RZ, RZ, 0x1f ;  /* 0x0000001fff0b7424 */ /* 0x000fe400078e00ff */
[----:B------:R-:W-:-:S07]  /*26d10*/  IMAD.MOV.U32 R15, RZ, RZ, -0x1 ;  /* 0xffffffffff0f7424 */ /* 0x000fce00078e00ff */
[----:B-1----:R-:W-:Y:S05]  /*26d20*/  WARPSYNC.COLLECTIVE R15, `(.L_x_12619) ;  /* 0x000000000f087348 */ /* 0x002fea0003c00000 */
[----:B------:R0:W2:Y:S02]  /*26d30*/  SHFL.IDX P6, R14, R13, R12, R11 ;  /* 0x0000000c0d0e7389 */ /* 0x0000a400000c000b */
[----:B012---:R-:W-:Y:S01]  /*26d40*/  ENDCOLLECTIVE ;  /* 0x000000000000791b */ /* 0x007fe20003800000 */
.L_x_12619:
[----:B------:R-:W-:Y:S05]  /*26d50*/  BSYNC B0 ;  /* 0x0000000000007941 */ /* 0x000fea0003800000 */
.L_x_12618:
        /* <DEDUP_REMOVED lines=10> */
.L_x_12620:
        /* <DEDUP_REMOVED lines=17> */
.L_x_12621:
        /* <DEDUP_REMOVED lines=8> */
.L_x_12622:
[----:B------:R-:W-:Y:S01]  /*26f90*/  IMAD.MOV.U32 R12, RZ, RZ, 0x4 ;  /* 0x00000004ff0c7424 */ /* 0x000fe200078e00ff */
[----:B------:R-:W-:-:S05]  /*26fa0*/  SEL R5, R14, RZ, P0 ;  /* 0x000000ff0e057207 */ /* 0x000fca0000000000 */
[----:B------:R-:W-:-:S04]  /*26fb0*/  IMAD.IADD R5, R4, 0x1, R5 ;  /* 0x0000000104057824 */ /* 0x000fc800078e0205 */
[----:B------:R-:W-:-:S07]  /*26fc0*/  IMAD.MOV.U32 R13, RZ, RZ, R5 ;  /* 0x000000ffff0d7224 */ /* 0x000fce00078e0005 */
[----:B------:R-:W-:Y:S05]  /*26fd0*/  WARPSYNC.COLLECTIVE R15, `(.L_x_12623) ;  /* 0x000000000f087348 */ /* 0x000fea0003c00000 */
[----:B------:R0:W1:Y:S02]  /*26fe0*/  SHFL.UP P6, R14, R13, R12, R11 ;  /* 0x0400000c0d0e7389 */ /* 0x00006400000c000b */
[----:B01----:R-:W-:Y:S01]  /*26ff0*/  ENDCOLLECTIVE ;  /* 0x000000000000791b */ /* 0x003fe20003800000 */
.L_x_12623:
[----:B------:R-:W-:Y:S01]  /*27000*/  IMAD.MOV.U32 R12, RZ, RZ, 0x8 ;  /* 0x00000008ff0c7424 */ /* 0x000fe200078e00ff */
[----:B------:R-:W-:-:S05]  /*27010*/  SEL R6, R14, RZ, P1 ;  /* 0x000000ff0e067207 */ /* 0x000fca0000800000 */
[----:B------:R-:W-:-:S04]  /*27020*/  IMAD.IADD R6, R5, 0x1, R6 ;  /* 0x0000000105067824 */ /* 0x000fc800078e0206 */
[----:B------:R-:W-:-:S07]  /*27030*/  IMAD.MOV.U32 R13, RZ, RZ, R6 ;  /* 0x000000ffff0d7224 */ /* 0x000fce00078e0006 */
[----:B------:R-:W-:Y:S05]  /*27040*/  WARPSYNC.COLLECTIVE R15, `(.L_x_12624) ;  /* 0x000000000f087348 */ /* 0x000fea0003c00000 */
[----:B------:R0:W1:Y:S02]  /*27050*/  SHFL.UP P6, R14, R13, R12, R11 ;  /* 0x0400000c0d0e7389 */ /* 0x00006400000c000b */
[----:B01----:R-:W-:Y:S01]  /*27060*/  ENDCOLLECTIVE ;  /* 0x000000000000791b */ /* 0x003fe20003800000 */
.L_x_12624:
[----:B------:R-:W-:Y:S01]  /*27070*/  IMAD.MOV.U32 R12, RZ, RZ, 0x10 ;  /* 0x00000010ff0c7424 */ /* 0x000fe200078e00ff */
[----:B------:R-:W-:-:S05]  /*27080*/  SEL R3, R14, RZ, P2 ;  /* 0x000000ff0e037207 */ /* 0x000fca0001000000 */
[----:B------:R-:W-:-:S04]  /*27090*/  IMAD.IADD R4, R6, 0x1, R3 ;  /* 0x0000000106047824 */ /* 0x000fc800078e0203 */
[----:B------:R-:W-:-:S07]  /*270a0*/  IMAD.MOV.U32 R13, RZ, RZ, R4 ;  /* 0x000000ffff0d7224 */ /* 0x000fce00078e0004 */
[----:B------:R-:W-:Y:S05]  /*270b0*/  WARPSYNC.COLLECTIVE R15, `(.L_x_12625) ;  /* 0x000000000f087348 */ /* 0x000fea0003c00000 */
[----:B------:R0:W1:Y:S02]  /*270c0*/  SHFL.UP P6, R14, R13, R12, R11 ;  /* 0x0400000c0d0e7389 */ /* 0x00006400000c000b */
[----:B01----:R-:W-:Y:S01]  /*270d0*/  ENDCOLLECTIVE ;  /* 0x000000000000791b */ /* 0x003fe20003800000 */
.L_x_12625:
        /* <DEDUP_REMOVED lines=8> */
.L_x_12626:
[----:B------:R-:W-:Y:S05]  /*27160*/  BRA `(.L_x_12627) ;  /* 0xffffffd4001c7947 */ /* 0x000fea000383ffff */
.L_x_12535:
        /* <DEDUP_REMOVED lines=8> */
.L_x_12629:
[----:B------:R-:W-:Y:S05]  /*271f0*/  BSYNC B0 ;  /* 0x0000000000007941 */ /* 0x000fea0003800000 */
.L_x_12628:
        /* <DEDUP_REMOVED lines=10> */
.L_x_12630:
[----:B------:R-:W-:Y:S01]  /*272a0*/  IMAD.MOV.U32 R12, RZ, RZ, 0x4 ;  /* 0x00000004ff0c7424 */ /* 0x000fe200078e00ff */
[----:B------:R-:W-:-:S05]  /*272b0*/  SEL R14, R14, RZ, P0 ;  /* 0x000000ff0e0e7207 */ /* 0x000fca0000000000 */
[----:B------:R-:W-:-:S04]  /*272c0*/  IMAD.IADD R3, R13, 0x1, R14 ;  /* 0x000000010d037824 */ /* 0x000fc800078e020e */
[----:B------:R-:W-:-:S07]  /*272d0*/  IMAD.MOV.U32 R13, RZ, RZ, R3 ;  /* 0x000000ffff0d7224 */ /* 0x000fce00078e0003 */
[----:B------:R-:W-:Y:S05]  /*272e0*/  WARPSYNC.COLLECTIVE R15, `(.L_x_12631) ;  /* 0x000000000f087348 */ /* 0x000fea0003c00000 */
[----:B------:R0:W1:Y:S02]  /*272f0*/  SHFL.UP P6, R14, R13, R12, R11 ;  /* 0x0400000c0d0e7389 */ /* 0x00006400000c000b */
[----:B01----:R-:W-:Y:S01]  /*27300*/  ENDCOLLECTIVE ;  /* 0x000000000000791b */ /* 0x003fe20003800000 */
.L_x_12631:
[----:B------:R-:W-:Y:S01]  /*27310*/  IMAD.MOV.U32 R12, RZ, RZ, 0x8 ;  /* 0x00000008ff0c7424 */ /* 0x000fe200078e00ff */
[----:B------:R-:W-:-:S05]  /*27320*/  SEL R4, R14, RZ, P1 ;  /* 0x000000ff0e047207 */ /* 0x000fca0000800000 */
[----:B------:R-:W-:-:S04]  /*27330*/  IMAD.IADD R4, R3, 0x1, R4 ;  /* 0x0000000103047824 */ /* 0x000fc800078e0204 */
[----:B------:R-:W-:-:S07]  /*27340*/  IMAD.MOV.U32 R13, RZ, RZ, R4 ;  /* 0x000000ffff0d7224 */ /* 0x000fce00078e0004 */
[----:B------:R-:W-:Y:S05]  /*27350*/  WARPSYNC.COLLECTIVE R15, `(.L_x_12632) ;  /* 0x000000000f087348 */ /* 0x000fea0003c00000 */
[----:B------:R0:W1:Y:S02]  /*27360*/  SHFL.UP P6, R14, R13, R12, R11 ;  /* 0x0400000c0d0e7389 */ /* 0x00006400000c000b */
[----:B01----:R-:W-:Y:S01]  /*27370*/  ENDCOLLECTIVE ;  /* 0x000000000000791b */ /* 0x003fe20003800000 */
.L_x_12632:
[----:B------:R-:W-:Y:S01]  /*27380*/  IMAD.MOV.U32 R12, RZ, RZ, 0x10 ;  /* 0x00000010ff0c7424 */ /* 0x000fe200078e00ff */
[----:B------:R-:W-:-:S05]  /*27390*/  SEL R5, R14, RZ, P2 ;  /* 0x000000ff0e057207 */ /* 0x000fca0001000000 */
[----:B------:R-:W-:-:S04]  /*273a0*/  IMAD.IADD R5, R4, 0x1, R5 ;  /* 0x0000000104057824 */ /* 0x000fc800078e0205 */
[----:B------:R-:W-:-:S07]  /*273b0*/  IMAD.MOV.U32 R13, RZ, RZ, R5 ;  /* 0x000000ffff0d7224 */ /* 0x000fce00078e0005 */
[----:B------:R-:W-:Y:S05]  /*273c0*/  WARPSYNC.COLLECTIVE R15, `(.L_x_12633) ;  /* 0x000000000f087348 */ /* 0x000fea0003c00000 */
[----:B------:R0:W1:Y:S02]  /*273d0*/  SHFL.UP P6, R14, R13, R12, R11 ;  /* 0x0400000c0d0e7389 */ /* 0x00006400000c000b */
[----:B01----:R-:W-:Y:S01]  /*273e0*/  ENDCOLLECTIVE ;  /* 0x000000000000791b */ /* 0x003fe20003800000 */
.L_x_12633:
        /* <DEDUP_REMOVED lines=8> */
.L_x_12634:
[----:B------:R-:W-:Y:S05]  /*27470*/  BRA `(.L_x_12635) ;  /* 0xffffffd000fc7947 */ /* 0x000fea000383ffff */
.L_x_12537:
[----:B------:R-:W-:Y:S01]  /*27480*/  BSSY B0, `(.L_x_12636) ;  /* 0x0000006000007945 */ /* 0x000fe20003800000 */
[----:B------:R-:W-:Y:S01]  /*27490*/  PLOP3.LUT P6, PT, P6, PT, PT, 0x8, 0x0 ;  /* 0x000000000000781c */ /* 0x000fe200037ce170 */
[----:B------:R-:W-:-:S12]  /*274a0*/  IMAD.MOV.U32 R15, RZ, RZ, -0x1 ;  /* 0xffffffffff0f7424 */ /* 0x000fd800078e00ff */
[----:B0-----:R-:W-:Y:S05]  /*274b0*/  WARPSYNC.COLLECTIVE R15, `(.L_x_12637) ;  /* 0x000000000f087348 */ /* 0x001fea0003c00000 */
[----:B------:R-:W-:Y:S01]  /*274c0*/  VOTE.ANY R14, PT, P6 ;  /* 0x00000000000e7806 */ /* 0x000fe200030e0100 */
[----:B0-----:R-:W-:Y:S06]  /*274d0*/  ENDCOLLECTIVE ;  /* 0x000000000000791b */ /* 0x001fec0003800000 */
.L_x_12637:
[----:B------:R-:W-:Y:S05]  /*274e0*/  BSYNC B0 ;  /* 0x0000000000007941 */ /* 0x000fea0003800000 */
.L_x_12636:
        /* <DEDUP_REMOVED lines=9> */
.L_x_12638:
[----:B------:R-:W-:Y:S01]  /*27580*/  IMAD.MOV.U32 R17, RZ, RZ, R14 ;  /* 0x000000ffff117224 */ /* 0x000fe200078e000e */
[----:B------:R-:W-:Y:S06]  /*27590*/  BRA `(.L_x_12639) ;  /* 0xffffffd000ec7947 */ /* 0x000fec000383ffff */
.L_x_12539:
[----:B------:R-:W-:Y:S01]  /*275a0*/  BSSY B0, `(.L_x_12640) ;  /* 0x0000007000007945 */ /* 0x000fe20003800000 */
[----:B------:R-:W-:Y:S02]  /*275b0*/  IMAD.MOV.U32 R13, RZ, RZ, R3 ;  /* 0x000000ffff0d7224 */ /* 0x000fe400078e0003 */
[----:B------:R-:W-:Y:S02]  /*275c0*/  IMAD.MOV.U32 R11, RZ, RZ, 0x1f ;  /* 0x0000001fff0b7424 */ /* 0x000fe400078e00ff */
[----:B------:R-:W-:-:S07]  /*275d0*/  IMAD.MOV.U32 R15, RZ, RZ, -0x1 ;  /* 0xffffffffff0f7424 */ /* 0x000fce00078e00ff */
[----:B012---:R-:W-:Y:S05]  /*275e0*/  WARPSYNC.COLLECTIVE R15, `(.L_x_12641) ;  /* 0x000000000f087348 */ /* 0x007fea0003c00000 */
[----:B------:R3:W4:Y:S02]  /*275f0*/  SHFL.IDX P6, R14, R13, R12, R11 ;  /* 0x0000000c0d0e7389 */ /* 0x00072400000c000b */
[----:B01234-:R-:W-:Y:S01]  /*27600*/  ENDCOLLECTIVE ;  /* 0x000000000000791b */ /* 0x01ffe20003800000 */
.L_x_12641:
[----:B------:R-:W-:Y:S05]  /*27610*/  BSYNC B0 ;  /* 0x0000000000007941 */ /* 0x000fea0003800000 */
.L_x_12640:
[----:B------:R-:W-:Y:S01]  /*27620*/  IMAD.MOV.U32 R5, RZ, RZ, R14 ;  /* 0x000000ffff057224 */ /* 0x000fe200078e000e */
[----:B------:R-:W-:Y:S06]  /*27630*/  BRA `(.L_x_12538) ;  /* 0xffffffd000e07947 */ /* 0x000fec000383ffff */
.L_x_12543:
[----:B0-----:R0:W2:Y:S02]  /*27640*/  SYNCS.PHASECHK.TRANS64.TRYWAIT P0, [R9+URZ+0x31c20], R0 ;  /* 0x031c2000090075a7 */ /* 0x0010a4000800017f */
[----:B--2---:R-:W-:Y:S05]  /*27650*/  @!P0 NANOSLEEP.SYNCS 0x989680 ;  /* 0x009896800000895d */ /* 0x004fea0003900000 */
[----:B------:R-:W2:Y:S02]  /*27660*/  @!P0 SYNCS.PHASECHK.TRANS64 P0, [R9+URZ+0x31c20], R0 ;  /* 0x031c2000090085a7 */ /* 0x000ea4000800007f */
[----:B--2---:R-:W-:Y:S05]  /*27670*/  @!P0 BRA `(.L_x_12543) ;  /* 0xfffffffc00f08947 */ /* 0x004fea000383ffff */
[----:B------:R-:W-:Y:S05]  /*27680*/  BRA `(.L_x_12642) ;  /* 0xffffffd800587947 */ /* 0x000fea000383ffff */
.L_x_12544:
        /* <DEDUP_REMOVED lines=11> */
.L_x_12644:
[----:B------:R-:W-:Y:S05]  /*27740*/  BSYNC B0 ;  /* 0x0000000000007941 */ /* 0x000fea0003800000 */
.L_x_12643:
[----:B------:R-:W-:Y:S05]  /*27750*/  BRA `(.L_x_12645) ;  /* 0xffffffd800407947 */ /* 0x000fea000383ffff */
.L_x_12545:
[----:B------:R-:W-:Y:S01]  /*27760*/  BSSY B0, `(.L_x_12646) ;  /* 0x0000006000007945 */ /* 0x000fe20003800000 */
[----:B------:R-:W-:-:S07]  /*27770*/  IMAD.MOV.U32 R15, RZ, RZ, -0x1 ;  /* 0xffffffffff0f7424 */ /* 0x000fce00078e00ff */
[----:B01----:R-:W-:Y:S05]  /*27780*/  WARPSYNC.COLLECTIVE R15, `(.L_x_12647) ;  /* 0x000000000f0c7348 */ /* 0x003fea0003c00000 */
[----:B------:R-:W-:Y:S02]  /*27790*/  ELECT P6, UR62, PT ;  /* 0x00000000003e782f */ /* 0x000fe400038c0000 */
[----:B------:R-:W-:Y:S01]  /*277a0*/  MOV R14, UR62 ;  /* 0x0000003e000e7c02 */ /* 0x000fe20008000f00 */
[----:B01----:R-:W-:Y:S10]  /*277b0*/  ENDCOLLECTIVE ;  /* 0x000000000000791b */ /* 0x003ff40003800000 */
.L_x_12647:
[----:B------:R-:W-:Y:S05]  /*277c0*/  BSYNC B0 ;  /* 0x0000000000007941 */ /* 0x000fea0003800000 */
.L_x_12646:
[----:B------:R-:W-:Y:S05]  /*277d0*/  BRA `(.L_x_12648) ;  /* 0xffffffd800347947 */ /* 0x000fea000383ffff */
.L_x_12547:
[----:B0-----:R0:W2:Y:S02]  /*277e0*/  SYNCS.PHASECHK.TRANS64.TRYWAIT P0, [R6+URZ], R3 ;  /* 0x00000003060075a7 */ /* 0x0010a4000800017f */
[----:B--2---:R-:W-:Y:S05]  /*277f0*/  @!P0 NANOSLEEP.SYNCS 0x989680 ;  /* 0x009896800000895d */ /* 0x004fea0003900000 */
[----:B------:R-:W2:Y:S02]  /*27800*/  @!P0 SYNCS.PHASECHK.TRANS64 P0, [R6+URZ], R3 ;  /* 0x00000003060085a7 */ /* 0x000ea4000800007f */
[----:B--2---:R-:W-:Y:S05]  /*27810*/  @!P0 BRA `(.L_x_12547) ;  /* 0xfffffffc00f08947 */ /* 0x004fea000383ffff */
[----:B------:R-:W-:Y:S05]  /*27820*/  BRA `(.L_x_12649) ;  /* 0xffffffd800707947 */ /* 0x000fea000383ffff */
.L_x_12548:
[----:B--2---:R2:W3:Y:S02]  /*27830*/  SYNCS.PHASECHK.TRANS64.TRYWAIT P0, [R7+URZ], R2 ;  /* 0x00000002070075a7 */ /* 0x0044e4000800017f */
[----:B---3--:R-:W-:Y:S05]  /*27840*/  @!P0 NANOSLEEP.SYNCS 0x989680 ;  /* 0x009896800000895d */ /* 0x008fea0003900000 */
[----:B------:R-:W3:Y:S02]  /*27850*/  @!P0 SYNCS.PHASECHK.TRANS64 P0, [R7+URZ], R2 ;  /* 0x00000002070085a7 */ /* 0x000ee4000800007f */
[----:B---3--:R-:W-:Y:S05]  /*27860*/  @!P0 BRA `(.L_x_12548) ;  /* 0xfffffffc00f08947 */ /* 0x008fea000383ffff */
[----:B------:R-:W-:Y:S05]  /*27870*/  BRA `(.L_x_12650) ;  /* 0xffffffd800647947 */ /* 0x000fea000383ffff */
.L_x_12550:
[----:B---3--:R3:W4:Y:S02]  /*27880*/  SYNCS.PHASECHK.TRANS64.TRYWAIT P0, [R4+URZ], R3 ;  /* 0x00000003040075a7 */ /* 0x008724000800017f */
[----:B----4-:R-:W-:Y:S05]  /*27890*/  @!P0 NANOSLEEP.SYNCS 0x989680 ;  /* 0x009896800000895d */ /* 0x010fea0003900000 */
[----:B------:R-:W4:Y:S02]  /*278a0*/  @!P0 SYNCS.PHASECHK.TRANS64 P0, [R4+URZ], R3 ;  /* 0x00000003040085a7 */ /* 0x000f24000800007f */
[----:B----4-:R-:W-:Y:S05]  /*278b0*/  @!P0 BRA `(.L_x_12550) ;  /* 0xfffffffc00f08947 */ /* 0x010fea000383ffff */
[----:B------:R-:W-:Y:S05]  /*278c0*/  BRA `(.L_x_12651) ;  /* 0xffffffd800687947 */ /* 0x000fea000383ffff */
.L_x_12652:
        /* <DEDUP_REMOVED lines=11> */
.L_x_15331:


//--------------------- .text._ZN7cutlass13device_kernelIN5flash11enable_sm90INS1_16FlashAttnFwdSm90INS1_25CollectiveMainloopFwdSm90ILi2EN4cute5tupleIJNS5_1CILi1EEES8_S8_EEENS6_IJNS7_ILi192EEESA_NS7_ILi64EEEEEELi64ENS_6half_tEfNS_4arch4Sm90ELb0ELb0ELb1ELb0ELb0ELb0ELb0ELb0ELb1ELb1ELb0ELb0EEENS1_21CollectiveEpilogueFwdINS6_IJSA_SB_SA_EEES9_SD_SF_Li384ELb0ELb1ELb0ELb0EEENS1_29StaticPersistentTileSchedulerILb0EEEEEEEEEvNT_6ParamsE --------------------------
	.section	.text._ZN7cutlass13device_kernelIN5flash11enable_sm90INS1_16FlashAttnFwdSm90INS1_25CollectiveMainloopFwdSm90ILi2EN4cute5tupleIJNS5_1CILi1EEES8_S8_EEENS6_IJNS7_ILi192EEESA_NS7_ILi64EEEEEELi64ENS_6half_tEfNS_4arch4Sm90ELb0ELb0ELb1ELb0ELb0ELb0ELb0ELb0ELb1ELb1ELb0ELb0EEENS1_21CollectiveEpilogueFwdINS6_IJSA_SB_SA_EEES9_SD_SF_Li384ELb0ELb1ELb0ELb0EEENS1_29StaticPersistentTileSchedulerILb0EEEEEEEEEvNT_6ParamsE,"ax",@progbits
	.align	128
.text._ZN7cutlass13device_kernelIN5flash11enable_sm90INS1_16FlashAttnFwdSm90INS1_25CollectiveMainloopFwdSm90ILi2EN4cute5tupleIJNS5_1CILi1EEES8_S8_EEENS6_IJNS7_ILi192EEESA_NS7_ILi64EEEEEELi64ENS_6half_tEfNS_4arch4Sm90ELb0ELb0ELb1ELb0ELb0ELb0ELb0ELb0ELb1ELb1ELb0ELb0EEENS1_21CollectiveEpilogueFwdINS6_IJSA_SB_SA_EEES9_SD_SF_Li384ELb0ELb1ELb0ELb0EEENS1_29StaticPersistentTileSchedulerILb0EEEEEEEEEvNT_6ParamsE:
        .type           _ZN7cutlass13device_kernelIN5flash11enable_sm90INS1_16FlashAttnFwdSm90INS1_25CollectiveMainloopFwdSm90ILi2EN4cute5tupleIJNS5_1CILi1EEES8_S8_EEENS6_IJNS7_ILi192EEESA_NS7_ILi64EEEEEELi64ENS_6half_tEfNS_4arch4Sm90ELb0ELb0ELb1ELb0ELb0ELb0ELb0ELb0ELb1ELb1ELb0ELb0EEENS1_21CollectiveEpilogueFwdINS6_IJSA_SB_SA_EEES9_SD_SF_Li384ELb0ELb1ELb0ELb0EEENS1_29StaticPersistentTileSchedulerILb0EEEEEEEEEvNT_6ParamsE,@function
        .size           _ZN7cutlass13device_kernelIN5flash11enable_sm90INS1_16FlashAttnFwdSm90INS1_25CollectiveMainloopFwdSm90ILi2EN4cute5tupleIJNS5_1CILi1EEES8_S8_EEENS6_IJNS7_ILi192EEESA_NS7_ILi64EEEEEELi64ENS_6half_tEfNS_4arch4Sm90ELb0ELb0ELb1ELb0ELb0ELb0ELb0ELb0ELb1ELb1ELb0ELb0EEENS1_21CollectiveEpilogueFwdINS6_IJSA_SB_SA_EEES9_SD_SF_Li384ELb0ELb1ELb0ELb0EEENS1_29StaticPersistentTileSchedulerILb0EEEEEEEEEvNT_6ParamsE,(.L_x_15332 - _ZN7cutlass13device_kernelIN5flash11enable_sm90INS1_16FlashAttnFwdSm90INS1_25CollectiveMainloopFwdSm90ILi2EN4cute5tupleIJNS5_1CILi1EEES8_S8_EEENS6_IJNS7_ILi192EEESA_NS7_ILi64EEEEEELi64ENS_6half_tEfNS_4arch4Sm90ELb0ELb0ELb1ELb0ELb0ELb0ELb0ELb0ELb1ELb1ELb0ELb0EEENS1_21CollectiveEpilogueFwdINS6_IJSA_SB_SA_EEES9_SD_SF_Li384ELb0ELb1ELb0ELb0EEENS1_29StaticPersistentTileSchedulerILb0EEEEEEEEEvNT_6ParamsE)
        .other          _ZN7cutlass13device_kernelIN5flash11enable_sm90INS1_16FlashAttnFwdSm90INS1_25CollectiveMainloopFwdSm90ILi2EN4cute5tupleIJNS5_1CILi1EEES8_S8_EEENS6_IJNS7_ILi192EEESA_NS7_ILi64EEEEEELi64ENS_6half_tEfNS_4arch4Sm90ELb0ELb0ELb1ELb0ELb0ELb0ELb0ELb0ELb1ELb1ELb0ELb0EEENS1_21CollectiveEpilogueFwdINS6_IJSA_SB_SA_EEES9_SD_SF_Li384ELb0ELb1ELb0ELb0EEENS1_29StaticPersistentTileSchedulerILb0EEEEEEEEEvNT_6ParamsE,@"STO_CUDA_ENTRY STV_DEFAULT"
_ZN7cutlass13device_kernelIN5flash11enable_sm90INS1_16FlashAttnFwdSm90INS1_25CollectiveMainloopFwdSm90ILi2EN4cute5tupleIJNS5_1CILi1EEES8_S8_EEENS6_IJNS7_ILi192EEESA_NS7_ILi64EEEEEELi64ENS_6half_tEfNS_4arch4Sm90ELb0ELb0ELb1ELb0ELb0ELb0ELb0ELb0ELb1ELb1ELb0ELb0EEENS1_21CollectiveEpilogueFwdINS6_IJSA_SB_SA_EEES9_SD_SF_Li384ELb0ELb1ELb0ELb0EEENS1_29StaticPersistentTileSchedulerILb0EEEEEEEEEvNT_6ParamsE:
        /* <DEDUP_REMOVED lines=18> */
.L_x_12654:
[----:B------:R-:W-:Y:S05]  /*0120*/  BSYNC B0 ;  /* 0x0000000000007941 */ /* 0x000fea0003800000 */
.L_x_12653:
        /* <DEDUP_REMOVED lines=41> */
.L_x_12655:
        /* <DEDUP_REMOVED lines=22> */
.L_x_12656:
        /* <DEDUP_REMOVED lines=18> */
.L_x_12657:
        /* <DEDUP_REMOVED lines=22> */
.L_x_12658:
        /* <DEDUP_REMOVED lines=22> */
.L_x_12659:
[----:B------:R-:W-:Y:S01]  /*0900*/  PLOP3.LUT P0, PT, PT, PT, UP0, 0x80, 0x0 ;  /* 0x000000000000781c */ /* 0x000fe20003f0f008 */
[----:B------:R-:W-:Y:S01]  /*0910*/  UMOV UR36, 0x1 ;  /* 0x0000000100247882 */ /* 0x000fe20000000000 */
[----:B------:R-:W-:Y:S01]  /*0920*/  NOP ;  /* 0x0000000000007918 */ /* 0x000fe20000000000 */
[----:B------:R-:W-:Y:S01]  /*0930*/  USEL UR36, UR36, 0x2, !UP0 ;  /* 0x0000000224247887 */ /* 0x000fe2000c000000 */
[----:B------:R-:W-:Y:S01]  /*0940*/  ULDC.64 UR46, c[0x0][0x208] ;  /* 0x00008200002e7ab9 */ /* 0x000fe20000000a00 */
[----:B012-4-:R-:W-:Y:S08]  /*0950*/  BAR.SYNC.DEFER_BLOCKING 0x0 ;  /* 0x0000000000007b1d */ /* 0x017ff00000010000 */
[----:B------:R-:W-:Y:S05]  /*0960*/  @!P0 BRA `(.L_x_12660) ;  /* 0x00000090005c8947 */ /* 0x000fea0003800000 */
.L_x_12661:
[----:B------:R-:W-:-:S08]  /*0970*/  NOP ;  /* 0x0000000000007918 */ /* 0x000fd00000000000 */
[----:B------:R-:W0:Y:S02]  /*0980*/  USETMAXREG.TRY_ALLOC.CTAPOOL UP0, 0xa0 ;  /* 0x000000a0000079c8 */ /* 0x000e240008000600 */
[----:B0-----:R-:W-:-:S13]  /*0990*/  PLOP3.LUT P0, PT, PT, PT, UP0, 0x80, 0x0 ;  /* 0x000000000000781c */ /* 0x001fda0003f0f008 */
[----:B------:R-:W-:Y:S05]  /*09a0*/  @!P0 BRA `(.L_x_12661) ;  /* 0xfffffffc00f08947 */ /* 0x000fea000383ffff */
[----:B------:R-:W0:Y:S01]  /*09b0*/  S2R R2, SR_TID.X ;  /* 0x0000000000027919 */ /* 0x000e220000002100 */
        /* <DEDUP_REMOVED lines=11> */
[----:B------:R-:W-:Y:S02]  /*0a70*/  ULOP3.LUT UR42, UR36, 0x1, URZ, 0xfc, !UPT ;  /* 0x00000001242a7892 */ /* 0x000fe4000f8efc3f */
[----:B------:R-:W-:Y:S01]  /*0a80*/  SHF.R.S32.HI R3, RZ, 0x1f, R0 ;  /* 0x0000001fff037819 */ /* 0x000fe20000011400 */
[----:B------:R-:W-:Y:S01]  /*0a90*/  UMOV UR37, URZ ;  /* 0x0000003f00257c82 */ /* 0x000fe20008000000 */
[----:B------:R-:W-:Y:S01]  /*0aa0*/  UMOV UR38, URZ ;  /* 0x0000003f00267c82 */ /* 0x000fe20008000000 */
[----:B------:R-:W-:Y:S01]  /*0ab0*/  UMOV UR39, URZ ;  /* 0x0000003f00277c82 */ /* 0x000fe20008000000 */
[CC--:B------:R-:W-:Y:S02]  /*0ac0*/  LEA.HI R2, R3.reuse, R0.reuse, RZ, 0x4 ;  /* 0x0000000003027211 */ /* 0x0c0fe400078f20ff */
[----:B------:R-:W-:-:S02]  /*0ad0*/  LEA.HI R6, R3, R0, RZ, 0x2 ;  /* 0x0000000003067211 */ /* 0x000fc400078f10ff */
[----:B------:R-:W-:Y:S02]  /*0ae0*/  SHF.R.S32.HI R7, RZ, 0x4, R2 ;  /* 0x00000004ff077819 */ /* 0x000fe40000011402 */
[C---:B------:R-:W-:Y:S02]  /*0af0*/  LOP3.LUT R5, R2.reuse, 0xfffffff0, RZ, 0xc0, !PT ;  /* 0xfffffff002057812 */ /* 0x040fe400078ec0ff */
[----:B------:R-:W-:Y:S02]  /*0b00*/  LEA.HI R4, R2, R7, RZ, 0x1 ;  /* 0x0000000702047211 */ /* 0x000fe400078f08ff */
[----:B------:R-:W-:Y:S01]  /*0b10*/  LEA.HI R2, R3, R0, RZ, 0x7 ;  /* 0x0000000003027211 */ /* 0x000fe200078f38ff */
[----:B------:R-:W-:Y:S01]  /*0b20*/  IMAD.IADD R5, R0, 0x1, -R5 ;  /* 0x0000000100057824 */ /* 0x000fe200078e0a05 */
[----:B------:R-:W-:Y:S02]  /*0b30*/  LOP3.LUT R4, R4, 0x1ffffffe, RZ, 0xc0, !PT ;  /* 0x1ffffffe04047812 */ /* 0x000fe400078ec0ff */
[----:B------:R-:W-:-:S02]  /*0b40*/  LOP3.LUT R9, R2, 0xffffff80, RZ, 0xc0, !PT ;  /* 0xffffff8002097812 */ /* 0x000fc400078ec0ff */
[----:B------:R-:W-:Y:S01]  /*0b50*/  IADD3 R7, R7, -R4, RZ ;  /* 0x8000000407077210 */ /* 0x000fe20007ffe0ff */
[----:B0-----:R-:W-:Y:S01]  /*0b60*/  ULEA UR40, UR4, UR40, 0x18 ;  /* 0x0000002804287291 */ /* 0x001fe2000f8ec03f */
[----:B------:R-:W-:Y:S01]  /*0b70*/  SHF.R.S32.HI R4, RZ, 0x1f, R5 ;  /* 0x0000001fff047819 */ /* 0x000fe20000011405 */
[----:B------:R-:W-:Y:S01]  /*0b80*/  IMAD.IADD R16, R0, 0x1, -R9 ;  /* 0x0000000100107824 */ /* 0x000fe200078e0a09 */
[----:B------:R-:W-:Y:S02]  /*0b90*/  LOP3.LUT R11, R6, 0xfffffffc, RZ, 0xc0, !PT ;  /* 0xfffffffc060b7812 */ /* 0x000fe400078ec0ff */
[----:B------:R-:W-:Y:S02]  /*0ba0*/  LEA.HI R4, R4, R5, RZ, 0x3 ;  /* 0x0000000504047211 */ /* 0x000fe400078f18ff */
[----:B------:R-:W-:Y:S01]  /*0bb0*/  LEA.HI R18, R3, R0, RZ, 0x3 ;  /* 0x0000000003127211 */ /* 0x000fe200078f18ff */
[----:B------:R-:W-:Y:S01]  /*0bc0*/  IMAD.IADD R14, R0, 0x1, -R11 ;  /* 0x00000001000e7824 */ /* 0x000fe200078e0a0b */
[C---:B------:R-:W-:Y:S01]  /*0bd0*/  LOP3.LUT R6, R4.reuse, 0xfffffff8, RZ, 0xc0, !PT ;  /* 0xfffffff804067812 */ /* 0x040fe200078ec0ff */
[----:B------:R-:W-:Y:S01]  /*0be0*/  STL [R1+0xc], R16 ;  /* 0x00000c1001007387 */ /* 0x000fe20000100800 */
[----:B------:R-:W-:Y:S01]  /*0bf0*/  SHF.R.S32.HI R10, RZ, 0x1f, R16 ;  /* 0x0000001fff0a7819 */ /* 0x000fe20000011410 */
[----:B------:R-:W-:Y:S01]  /*0c00*/  IMAD.SHL.U32 R4, R4, 0x40, RZ ;  /* 0x0000004004047824 */ /* 0x000fe200078e00ff */
[----:B------:R-:W-:Y:S01]  /*0c10*/  LOP3.LUT R17, R18, 0xfffffff8, RZ, 0xc0, !PT ;  /* 0xfffffff812117812 */ /* 0x000fe200078ec0ff */
[----:B------:R-:W-:Y:S01]  /*0c20*/  IMAD.IADD R6, R5, 0x1, -R6 ;  /* 0x0000000105067824 */ /* 0x000fe200078e0a06 */
[----:B------:R-:W-:-:S02]  /*0c30*/  LEA.HI R11, R10, R16, RZ, 0x2 ;  /* 0x000000100a0b7211 */ /* 0x000fc400078f10ff */
[----:B------:R-:W-:Y:S02]  /*0c40*/  LEA.HI R8, R14, R14, RZ, 0x1 ;  /* 0x0000000e0e087211 */ /* 0x000fe400078f08ff */
[----:B------:R-:W-:Y:S01]  /*0c50*/  LEA.HI R9, R3, R0, RZ, 0x5 ;  /* 0x0000000003097211 */ /* 0x000fe200078f28ff */
[----:B------:R-:W-:Y:S01]  /*0c60*/  IMAD.IADD R0, R0, 0x1, -R17 ;  /* 0x0000000100007824 */ /* 0x000fe200078e0a11 */
[----:B------:R-:W-:Y:S02]  /*0c70*/  SHF.L.U32 R3, R6, 0x6, RZ ;  /* 0x0000000606037819 */ /* 0x000fe400000006ff */
[--C-:B------:R-:W-:Y:S01]  /*0c80*/  SHF.R.S32.HI R12, RZ, 0x2, R11.reuse ;  /* 0x00000002ff0c7819 */ /* 0x100fe2000001140b */
[----:B------:R-:W-:Y:S01]  /*0c90*/  IMAD.SHL.U32 R9, R9, 0x20, RZ ;  /* 0x0000002009097824 */ /* 0x000fe200078e00ff */
[----:B------:R-:W-:Y:S01]  /*0ca0*/  SHF.R.S32.HI R13, RZ, 0x1f, R11 ;  /* 0x0000001fff0d7819 */ /* 0x000fe2000001140b */
[----:B------:R0:W-:Y:S01]  /*0cb0*/  STL [R1+0x4], R0 ;  /* 0x0000040001007387 */ /* 0x0001e20000100800 */
[----:B------:R-:W-:Y:S01]  /*0cc0*/  LOP3.LUT R15, R8, 0x1ffffffe, RZ, 0xc0, !PT ;  /* 0x1ffffffe080f7812 */ /* 0x000fe200078ec0ff */
[----:B------:R-:W-:Y:S01]  /*0cd0*/  IMAD.SHL.U32 R8, R7, 0x8, RZ ;  /* 0x0000000807087824 */ /* 0x000fe200078e00ff */
[----:B------:R-:W-:-:S02]  /*0ce0*/  LOP3.LUT R3, R3, 0x1c0, RZ, 0xc0, !PT ;  /* 0x000001c003037812 */ /* 0x000fc400078ec0ff */
[----:B------:R-:W-:Y:S01]  /*0cf0*/  SHF.R.S32.HI R7, RZ, 0x7, R2 ;  /* 0x00000007ff077819 */ /* 0x000fe20000011402 */
[----:B------:R-:W-:Y:S01]  /*0d00*/  IMAD.IADD R15, R14, 0x1, -R15 ;  /* 0x000000010e0f7824 */ /* 0x000fe200078e0a0f */
[----:B------:R-:W-:Y:S02]  /*0d10*/  LEA.HI R13, R13, R12, RZ, 0x3 ;  /* 0x0000000c0d0d7211 */ /* 0x000fe400078f18ff */
[----:B------:R-:W-:Y:S01]  /*0d20*/  LEA.HI R10, R10, R16, RZ, 0x5 ;  /* 0x000000100a0a7211 */ /* 0x000fe200078f28ff */
[----:B------:R-:W-:Y:S01]  /*0d30*/  IMAD.HI R2, R7, 0x55555556, RZ ;  /* 0x5555555607027827 */ /* 0x000fe200078e02ff */
[----:B0-----:R-:W-:Y:S02]  /*0d40*/  LOP3.LUT R0, R3, 0x8, R8, 0xf8, !PT ;  /* 0x0000000803007812 */ /* 0x001fe400078ef808 */
[----:B------:R-:W-:Y:S02]  /*0d50*/  SHF.R.U32.HI R3, RZ, 0x3, R3 ;  /* 0x00000003ff037819 */ /* 0x000fe40000011603 */
[----:B------:R-:W-:-:S02]  /*0d60*/  LOP3.LUT R13, R13, 0xfffffff8, RZ, 0xc0, !PT ;  /* 0xfffffff80d0d7812 */ /* 0x000fc400078ec0ff */
[----:B------:R-:W-:Y:S02]  /*0d70*/  LOP3.LUT R0, R0, R3, RZ, 0x3c, !PT ;  /* 0x0000000300007212 */ /* 0x000fe400078e3cff */
[----:B------:R-:W-:Y:S02]  /*0d80*/  LOP3.LUT R9, R9, 0xfffffc00, RZ, 0xc0, !PT ;  /* 0xfffffc0009097812 */ /* 0x000fe400078ec0ff */
[----:B------:R-:W-:Y:S02]  /*0d90*/  LOP3.LUT R4, R4, 0x7ffffe00, RZ, 0xc0, !PT ;  /* 0x7ffffe0004047812 */ /* 0x000fe400078ec0ff */
[----:B------:R-:W-:Y:S02]  /*0da0*/  IADD3 R13, R12, -R13, RZ ;  /* 0x8000000d0c0d7210 */ /* 0x000fe40007ffe0ff */
[----:B------:R-:W-:Y:S02]  /*0db0*/  LEA.HI R2, R2, R2, RZ, 0x1 ;  /* 0x0000000202027211 */ /* 0x000fe400078f08ff */
[----:B------:R-:W-:-:S02]  /*0dc0*/  SHF.R.S32.HI R10, RZ, 0x5, R10 ;  /* 0x00000005ff0a7819 */ /* 0x000fc4000001140a */
[----:B------:R-:W-:Y:S01]  /*0dd0*/  IADD3 R0, R0, R4, R9 ;  /* 0x0000000400007210 */ /* 0x000fe20007ffe009 */
[----:B------:R-:W-:Y:S01]  /*0de0*/  IMAD R3, R2, -0x3, R7 ;  /* 0xfffffffd02037824 */ /* 0x000fe200078e0207 */
[----:B------:R-:W-:Y:S01]  /*0df0*/  R2P PR, R6, 0x6 ;  /* 0x0000000606007804 */ /* 0x000fe20000000000 */
[----:B------:R-:W-:Y:S01]  /*0e00*/  IMAD R10, R10, 0x10, R13 ;  /* 0x000000100a0a7824 */ /* 0x000fe200078e020d */
[----:B------:R-:W-:Y:S01]  /*0e10*/  LOP3.LUT R11, R11, 0x7ffffffc, RZ, 0xc0, !PT ;  /* 0x7ffffffc0b0b7812 */ /* 0x000fe200078ec0ff */
[----:B------:R-:W-:Y:S01]  /*0e20*/  IMAD.MOV.U32 R6, RZ, RZ, -0x2 ;  /* 0xfffffffeff067424 */ /* 0x000fe200078e00ff */
[----:B------:R-:W-:Y:S02]  /*0e30*/  LEA R5, R5, R9, 0x6 ;  /* 0x0000000905057211 */ /* 0x000fe400078e30ff */
[----:B------:R-:W-:Y:S01]  /*0e40*/  LEA R2, R0, UR40, 0x1 ;  /* 0x0000002800027c11 */ /* 0x000fe2000f8e08ff */
[----:B------:R-:W-:Y:S01]  /*0e50*/  IMAD.IADD R11, R16, 0x1, -R11 ;  /* 0x00000001100b7824 */ /* 0x000fe200078e0a0b */
[----:B------:R-:W-:Y:S01]  /*0e60*/  LEA R3, R3, R10, 0x6 ;  /* 0x0000000a03037211 */ /* 0x000fe200078e30ff */
[----:B------:R-:W-:-:S02]  /*0e70*/  IMAD.IADD R5, R8, 0x1, R5 ;  /* 0x0000000108057824 */ /* 0x000fc400078e0205 */
[C---:B------:R-:W-:Y:S02]  /*0e80*/  VIADD R17, R2.reuse, 0x1e800 ;  /* 0x0001e80002117836 */ /* 0x040fe40000000000 */
[----:B------:R-:W-:Y:S01]  /*0e90*/  IMAD R4, R11, R6, 0xc0 ;  /* 0x000000c00b047424 */ /* 0x000fe200078e0206 */
[----:B------:R-:W-:Y:S01]  /*0ea0*/  STL [R1+0x20], R5 ;  /* 0x0000200501007387 */ /* 0x000fe20000100800 */
[----:B------:R-:W-:Y:S02]  /*0eb0*/  IMAD R0, R15, 0x8, R3 ;  /* 0x000000080f007824 */ /* 0x000fe400078e0203 */
[----:B------:R-:W-:Y:S01]  /*0ec0*/  VIADD R156, R2, 0x1e820 ;  /* 0x0001e820029c7836 */ /* 0x000fe20000000000 */
[----:B------:R-:W-:Y:S01]  /*0ed0*/  @P1 IADD3 R156, R17, -0x20, RZ ;  /* 0xffffffe0119c1810 */ /* 0x000fe20007ffe0ff */
[----:B------:R0:W-:Y:S01]  /*0ee0*/  STL [R1+0x24], R4 ;  /* 0x0000240401007387 */ /* 0x0001e20000100800 */
[----:B------:R-:W-:-:S03]  /*0ef0*/  IMAD.MOV.U32 R16, RZ, RZ, 0x40 ;  /* 0x00000040ff107424 */ /* 0x000fc600078e00ff */
[----:B------:R-:W-:Y:S01]  /*0f00*/  STL [R1+0x18], R3 ;  /* 0x0000180301007387 */ /* 0x000fe20000100800 */
[----:B------:R-:W-:Y:S01]  /*0f10*/  VIADD R157, R156, 0xc000 ;  /* 0x0000c0009c9d7836 */ /* 0x000fe20000000000 */
[----:B------:R-:W-:Y:S02]  /*0f20*/  SEL R16, R16, 0xffffffc0, !P2 ;  /* 0xffffffc010107807 */ /* 0x000fe40005000000 */
[----:B------:R1:W-:Y:S01]  /*0f30*/  STL [R1+0x1c], R0 ;  /* 0x00001c0001007387 */ /* 0x0003e20000100800 */
[----:B0-----:R-:W-:Y:S02]  /*0f40*/  SHF.R.S32.HI R4, RZ, 0x3, R18 ;  /* 0x00000003ff047819 */ /* 0x001fe40000011412 */
[----:B------:R-:W-:Y:S02]  /*0f50*/  IMAD.IADD R17, R17, 0x1, R16 ;  /* 0x0000000111117824 */ /* 0x000fe400078e0210 */
[----:B------:R-:W-:Y:S01]  /*0f60*/  IMAD.IADD R16, R16, 0x1, R156 ;  /* 0x0000000110107824 */ /* 0x000fe200078e029c */
[----:B-1----:R-:W-:-:S05]  /*0f70*/  IADD3 R0, R156, 0x6000, RZ ;  /* 0x000060009c007810 */ /* 0x002fca0007ffe0ff */
[----:B------:R0:W-:Y:S02]  /*0f80*/  STL [R1], R0 ;  /* 0x0000000001007387 */ /* 0x0001e40000100800 */
.L_x_12682:
[----:B0-----:R-:W0:Y:S01]  /*0f90*/  S2R R0, SR_TID.X ;  /* 0x0000000000007919 */ /* 0x001e220000002100 */
[----:B------:R-:W-:Y:S01]  /*0fa0*/  ULDC.64 UR6, c[0x0][0x418] ;  /* 0x0001060000067ab9 */ /* 0x000fe20000000a00 */
[----:B------:R-:W-:Y:S01]  /*0fb0*/  ULDC UR4, c[0x0][0xc38] ;  /* 0x00030e0000047ab9 */ /* 0x000fe20000000800 */
[----:B------:R-:W-:Y:S02]  /*0fc0*/  UISETP.NE.U32.AND UP0, UPT, UR6, URZ, UPT ;  /* 0x0000003f0600728c */ /* 0x000fe4000bf05070 */
[----:B------:R-:W-:Y:S02]  /*0fd0*/  UISETP.NE.AND UP1, UPT, UR4, 0x1, UPT ;  /* 0x000000010400788c */ /* 0x000fe4000bf25270 */
[----:B------:R-:W-:Y:S01]  /*0fe0*/  UISETP.NE.AND.EX UP0, UPT, UR7, URZ, UPT, UP0 ;  /* 0x0000003f0700728c */ /* 0x000fe2000bf05300 */
[----:B------:R-:W-:Y:S01]  /*0ff0*/  ULDC UR49, c[0x0][0x424] ;  /* 0x0001090000317ab9 */ /* 0x000fe20000000800 */
[----:B------:R-:W-:Y:S02]  /*1000*/  UIADD3 UR12, UR40, 0x1e800, URZ ;  /* 0x0001e800280c7890 */ /* 0x000fe4000fffe03f */
[----:B------:R-:W-:Y:S01]  /*1010*/  USEL UR49, UR49, 0x1, UP0 ;  /* 0x0000000131317887 */ /* 0x000fe20008000000 */
[----:B------:R-:W-:Y:S01]  /*1020*/  ULDC UR4, c[0x0][0xc44] ;  /* 0x0003110000047ab9 */ /* 0x000fe20000000800 */
[----:B------:R-:W-:Y:S01]  /*1030*/  ULDC UR6, c[0x0][0x2f0] ;  /* 0x0000bc0000067ab9 */ /* 0x000fe20000000800 */
[----:B------:R-:W-:-:S02]  /*1040*/  ULOP3.LUT UP0, URZ, UR12, 0x3ff, URZ, 0xc0, !UPT ;  /* 0x000003ff0c3f7892 */ /* 0x000fc4000f80c03f */
[----:B------:R-:W-:Y:S02]  /*1050*/  UISETP.NE.AND UP2, UPT, UR4, 0x1, UPT ;  /* 0x000000010400788c */ /* 0x000fe4000bf45270 */
[----:B------:R-:W-:Y:S01]  /*1060*/  UIMAD UR49, UR49, UR6, URZ ;  /* 0x00000006313172a4 */ /* 0x000fe2000f8e023f */
[----:B------:R-:W-:Y:S01]  /*1070*/  @UP1 ULDC UR4, c[0x0][0xc3c] ;  /* 0x00030f0000041ab9 */ /* 0x000fe20000000800 */
[----:B------:R-:W-:Y:S01]  /*1080*/  PLOP3.LUT P0, PT, PT, PT, UP0, 0x80, 0x0 ;  /* 0x000000000000781c */ /* 0x000fe20003f0f008 */
[----:B------:R-:W-:Y:S02]  /*1090*/  UIMAD.WIDE.U32 UR4, UR41, UR4, URZ ;  /* 0x00000004290472a5 */ /* 0x000fe4000f8e003f */
[----:B------:R-:W-:Y:S01]  /*10a0*/  UIADD3 UR6, UR49, 0xbf, URZ ;  /* 0x000000bf31067890 */ /* 0x000fe2000fffe03f */
[----:B------:R-:W-:Y:S01]  /*10b0*/  @UP1 ULDC UR7, c[0x0][0xc40] ;  /* 0x0003100000071ab9 */ /* 0x000fe20000000800 */
[----:B------:R-:W-:Y:S01]  /*10c0*/  UMOV UR43, UR41 ;  /* 0x00000029002b7c82 */ /* 0x000fe20008000000 */
[----:B------:R-:W-:Y:S01]  /*10d0*/  @UP1 USHF.R.U32.HI UR43, URZ, UR7, UR5 ;  /* 0x000000073f2b1299 */ /* 0x000fe20008011605 */
[C---:B0-----:R-:W-:Y:S01]  /*10e0*/  VIADD R3, R0.reuse, 0xffffff80 ;  /* 0xffffff8000037836 */ /* 0x041fe20000000000 */
[----:B------:R-:W-:Y:S01]  /*10f0*/  UIMAD.WIDE UR6, UR6, 0x2aaaaaab, URZ ;  /* 0x2aaaaaab060678a5 */ /* 0x000fe2000f8e023f */
[----:B------:R-:W-:Y:S01]  /*1100*/  VIADD R0, R0, 0xffffff80 ;  /* 0xffffff8000007836 */ /* 0x000fe20000000000 */
[----:B------:R-:W-:-:S02]  /*1110*/  @UP2 ULDC.64 UR10, c[0x0][0xc48] ;  /* 0x00031200000a2ab9 */ /* 0x000fc40000000a00 */
[----:B------:R-:W-:Y:S02]  /*1120*/  UIMAD.WIDE.U32 UR4, UR43, UR10, URZ ;  /* 0x0000000a2b0472a5 */ /* 0x000fe4000f8e003f */
[----:B------:R-:W-:Y:S01]  /*1130*/  SHF.R.S32.HI R0, RZ, 0x1f, R0 ;  /* 0x0000001fff007819 */ /* 0x000fe20000011400 */
[----:B------:R-:W-:Y:S01]  /*1140*/  USHF.R.U32.HI UR48, URZ, 0x1f, UR7 ;  /* 0x0000001f3f307899 */ /* 0x000fe20008011607 */
[----:B------:R-:W-:Y:S02]  /*1150*/  UMOV UR45, UR43 ;  /* 0x0000002b002d7c82 */ /* 0x000fe40008000000 */
[----:B------:R-:W-:Y:S01]  /*1160*/  LEA.HI R0, R0, R3, RZ, 0x7 ;  /* 0x0000000300007211 */ /* 0x000fe200078f38ff */
[----:B------:R-:W-:Y:S02]  /*1170*/  @UP2 USHF.R.U32.HI UR45, URZ, UR11, UR5 ;  /* 0x0000000b3f2d2299 */ /* 0x000fe40008011605 */
[----:B------:R-:W-:Y:S01]  /*1180*/  ULEA.HI.SX32 UR48, UR7, UR48, 0x1b ;  /* 0x0000003007307291 */ /* 0x000fe2000f8fda3f */
[----:B------:R-:W-:-:S06]  /*1190*/  SHF.R.S32.HI R0, RZ, 0x7, R0 ;  /* 0x00000007ff007819 */ /* 0x000fcc0000011400 */
[----:B------:R-:W0:Y:S02]  /*11a0*/  SHFL.IDX PT, R0, R0, RZ, 0x1f ;  /* 0x00001fff00007589 */ /* 0x000e2400000e0000 */
[----:B0-----:R-:W-:-:S13]  /*11b0*/  R2UR UR44, R0 ;  /* 0x00000000002c72ca */ /* 0x001fda00000e0000 */
[----:B------:R-:W-:-:S04]  /*11c0*/  UIMAD.WIDE UR8, UR44, 0x55555556, URZ ;  /* 0x555555562c0878a5 */ /* 0x000fc8000f8e023f */
[----:B------:R-:W-:-:S04]  /*11d0*/  ULEA.HI UR9, UR9, UR9, URZ, 0x1 ;  /* 0x0000000909097291 */ /* 0x000fc8000f8f083f */
[----:B------:R-:W-:Y:S01]  /*11e0*/  UIMAD UR50, UR9, -0x3, UR44 ;  /* 0xfffffffd093278a4 */ /* 0x000fe2000f8e022c */
[----:B-1----:R-:W-:Y:S11]  /*11f0*/  @!P0 BRA `(.L_x_12662) ;  /* 0x0000000000408947 */ /* 0x002ff60003800000 */
        /* <DEDUP_REMOVED lines=15> */
[----:B-1----:R-:W-:Y:S05]  /*12f0*/  CALL.ABS.NOINC R14 ;  /* 0x000000000e007343 */ /* 0x002fea0003c00000 */
.L_x_12662:
[----:B------:R-:W-:Y:S01]  /*1300*/  ULOP3.LUT UR4, UR37, 0x1, URZ, 0xc0, !UPT ;  /* 0x0000000125047892 */ /* 0x000fe2000f8ec03f */
[----:B------:R-:W-:-:S05]  /*1310*/  IMAD.U32 R3, RZ, RZ, UR42 ;  /* 0x0000002aff037e24 */ /* 0x000fca000f8e00ff */
[----:B------:R-:W-:Y:S01]  /*1320*/  IMAD.U32 R0, RZ, RZ, UR4 ;  /* 0x00000004ff007e24 */ /* 0x000fe2000f8e00ff */
[----:B------:R-:W-:-:S04]  /*1330*/  ISETP.NE.AND P0, PT, R3, 0x3, PT ;  /* 0x000000030300780c */ /* 0x000fc80003f05270 */
[----:B------:R-:W-:-:S04]  /*1340*/  SHF.L.U32 R0, R0, 0x1f, RZ ;  /* 0x0000001f00007819 */ /* 0x000fc800000006ff */
[----:B------:R-:W0:Y:S02]  /*1350*/  SYNCS.PHASECHK.TRANS64.TRYWAIT P1, [UR40+0x30800], R0 ;  /* 0x03080000ff0075a7 */ /* 0x000e240008020168 */
[----:B0-----:R-:W-:Y:S05]  /*1360*/  @!P1 BRA `(.L_x_12663) ;  /* 0x000000bc00a89947 */ /* 0x001fea0003800000 */
.L_x_12760:
[----:B------:R-:W-:Y:S05]  /*1370*/  @!P0 BRA `(.L_x_12664) ;  /* 0x0000000000048947 */ /* 0x000fea0003800000 */
[----:B------:R-:W-:Y:S01]  /*1380*/  BPT.TRAP 0x1 ;  /* 0x000000040000795c */ /* 0x000fe20000300000 */
.L_x_12664:
[----:B0-----:R-:W-:Y:S01]  /*1390*/  IMAD.U32 R0, RZ, RZ, UR39 ;  /* 0x00000027ff007e24 */ /* 0x001fe2000f8e00ff */
[----:B------:R-:W-:-:S04]  /*13a0*/  MOV R5, UR38 ;  /* 0x0000002600057c02 */ /* 0x000fc80008000f00 */
[----:B------:R-:W-:Y:S02]  /*13b0*/  LEA R0, R0, UR40, 0x3 ;  /* 0x0000002800007c11 */ /* 0x000fe4000f8e18ff */
[----:B------:R-:W-:-:S04]  /*13c0*/  SHF.L.U32 R5, R5, 0x1f, RZ ;  /* 0x0000001f05057819 */ /* 0x000fc800000006ff */
[----:B------:R0:W1:Y:S01]  /*13d0*/  SYNCS.PHASECHK.TRANS64.TRYWAIT P2, [R0+URZ+0x30830], R5 ;  /* 0x03083005000075a7 */ /* 0x000062000804017f */
[----:B------:R-:W-:Y:S05]  /*13e0*/  @!P0 BRA `(.L_x_12665) ;  /* 0x0000000000048947 */ /* 0x000fea0003800000 */
[----:B------:R-:W-:Y:S01]  /*13f0*/  BPT.TRAP 0x1 ;  /* 0x000000040000795c */ /* 0x000fe20000300000 */
.L_x_12665:
[----:B------:R-:W2:Y:S01]  /*1400*/  S2R R4, SR_TID.X ;  /* 0x0000000000047919 */ /* 0x000ea20000002100 */
[----:B------:R-:W-:-:S05]  /*1410*/  IMAD.U32 R155, RZ, RZ, UR50 ;  /* 0x00000032ff9b7e24 */ /* 0x000fca000f8e00ff */
[----:B------:R-:W-:-:S05]  /*1420*/  LEA R155, R155, UR40, 0xd ;  /* 0x000000289b9b7c11 */ /* 0x000fca000f8e68ff */
[----:B------:R-:W-:-:S05]  /*1430*/  VIADD R3, R155, 0xc400 ;  /* 0x0000c4009b037836 */ /* 0x000fca0000000000 */
[----:B------:R-:W-:-:S04]  /*1440*/  SHF.R.U32.HI R3, RZ, 0x4, R3 ;  /* 0x00000004ff037819 */ /* 0x000fc80000011603 */
[----:B------:R-:W-:Y:S02]  /*1450*/  LOP3.LUT R3, R3, 0x3fff, RZ, 0xc0, !PT ;  /* 0x00003fff03037812 */ /* 0x000fe400078ec0ff */
[----:B--2---:R-:W-:Y:S01]  /*1460*/  LOP3.LUT P1, RZ, R4, 0x7f, RZ, 0xc0, !PT ;  /* 0x0000007f04ff7812 */ /* 0x004fe2000782c0ff */
[----:B-1----:R-:W-:-:S12]  /*1470*/  @P2 BRA `(.L_x_12666) ;  /* 0x0000000000082947 */ /* 0x002fd80003800000 */
[----:B------:R-:W1:Y:S02]  /*1480*/  SYNCS.PHASECHK.TRANS64.TRYWAIT P2, [R0+URZ+0x30830], R5 ;  /* 0x03083005000075a7 */ /* 0x000e64000804017f */
[----:B-1----:R-:W-:Y:S05]  /*1490*/  @!P2 BRA `(.L_x_12667) ;  /* 0x000000bc0074a947 */ /* 0x002fea0003800000 */
.L_x_12666:
[----:B------:R-:W-:Y:S05]  /*14a0*/  WARPSYNC.ALL ;  /* 0x0000000000007948 */ /* 0x000fea0003800000 */
[----:B------:R-:W-:Y:S01]  /*14b0*/  IMAD.MOV.U32 R151, RZ, RZ, RZ ;  /* 0x000000ffff977224 */ /* 0x000fe200078e00ff */
[----:B------:R-:W-:Y:S02]  /*14c0*/  LOP3.LUT R4, R3, 0x10000, RZ, 0xfc, !PT ;  /* 0x0001000003047812 */ /* 0x000fe400078efcff */
[----:B01----:R-:W-:Y:S01]  /*14d0*/  MOV R5, 0x40000040 ;  /* 0x4000004000057802 */ /* 0x003fe20000000f00 */
[----:B------:R-:W-:-:S03]  /*14e0*/  UIADD3 UR4, UR40, 0x12400, URZ ;  /* 0x0001240028047890 */ /* 0x000fc6000fffe03f */
[----:B------:R-:W-:Y:S01]  /*14f0*/  R2UR UR5, R5 ;  /* 0x00000000050572ca */ /* 0x000fe200000e0000 */
[----:B------:R-:W-:Y:S01]  /*1500*/  WARPGROUP.ARRIVE ;  /* 0x00000000000079c5 */ /* 0x000fe20000000000 */
[----:B------:R-:W-:Y:S01]  /*1510*/  UMOV UR7, 0x40000040 ;  /* 0x4000004000077882 */ /* 0x000fe20000000000 */
[----:B------:R-:W-:Y:S01]  /*1520*/  USHF.R.U32.HI UR4, URZ, 0x4, UR4 ;  /* 0x000000043f047899 */ /* 0x000fe20008011604 */
[C---:B------:R-:W-:Y:S01]  /*1530*/  R2UR UR13, R4.reuse ;  /* 0x00000000040d72ca */ /* 0x040fe200000e0000 */
[----:B------:R-:W2:Y:S01]  /*1540*/  LDL R121, [R1+0x24] ;  /* 0x0000240001797983 */ /* 0x000ea20000100800 */
[----:B------:R-:W-:Y:S01]  /*1550*/  UMOV UR9, 0x40000040 ;  /* 0x4000004000097882 */ /* 0x000fe20000000000 */
[----:B------:R-:W-:Y:S01]  /*1560*/  ULOP3.LUT UR20, UR4, 0x3fff, URZ, 0xc0, !UPT ;  /* 0x00003fff04147892 */ /* 0x000fe2000f8ec03f */
[----:B------:R-:W-:Y:S01]  /*1570*/  P2R R120, PR, RZ, 0x1 ;  /* 0x00000001ff787803 */ /* 0x000fe20000000000 */
[----:B------:R-:W-:Y:S01]  /*1580*/  UMOV UR11, 0x40000040 ;  /* 0x40000040000b7882 */ /* 0x000fe20000000000 */
[----:B------:R-:W-:Y:S01]  /*1590*/  R2UR UR4, R4 ;  /* 0x00000000040472ca */ /* 0x000fe200000e0000 */
[----:B------:R-:W-:Y:S01]  /*15a0*/  ULOP3.LUT UR20, UR20, 0x10000, URZ, 0xfc, !UPT ;  /* 0x0001000014147892 */ /* 0x000fe2000f8efc3f */
[----:B------:R-:W-:Y:S01]  /*15b0*/  UMOV UR15, 0x40000040 ;  /* 0x40000040000f7882 */ /* 0x000fe20000000000 */
[----:B------:R-:W-:-:S02]  /*15c0*/  ULDC UR21, c[0x0][0x988] ;  /* 0x0002620000157ab9 */ /* 0x000fc40000000800 */
[----:B------:R-:W-:Y:S02]  /*15d0*/  UIMAD UR12, UR39, 0x600, UR20 ;  /* 0x00000600270c78a4 */ /* 0x000fe4000f8e0214 */
[----:B------:R-:W-:Y:S02]  /*15e0*/  UIADD3 UR8, UR13, 0x4, URZ ;  /* 0x000000040d087890 */ /* 0x000fe4000fffe03f */
[----:B------:R-:W-:Y:S02]  /*15f0*/  UIADD3 UR10, UR12, 0x4, URZ ;  /* 0x000000040c0a7890 */ /* 0x000fe4000fffe03f */
[----:B------:R-:W-:Y:S02]  /*1600*/  UIADD3 UR14, UR12, 0x6, URZ ;  /* 0x000000060c0e7890 */ /* 0x000fe4000fffe03f */
[----:B------:R-:W-:Y:S02]  /*1610*/  UMOV UR6, UR12 ;  /* 0x0000000c00067c82 */ /* 0x000fe40008000000 */
[----:B------:R-:W-:Y:S01]  /*1620*/  HGMMA.64x192x16.F32 R24, gdesc[UR4], RZ, !UPT, gsb0 ;  /* 0x02e00000041879f0 */ /* 0x000fe2000c0008ff */
[----:B------:R-:W-:-:S02]  /*1630*/  UIADD3 UR4, UR13, 0x2, URZ ;  /* 0x000000020d047890 */ /* 0x000fc4000fffe03f */
[----:B------:R-:W-:Y:S01]  /*1640*/  UIADD3 UR6, UR12, 0x2, URZ ;  /* 0x000000020c067890 */ /* 0x000fe2000fffe03f */
[----:B------:R-:W-:Y:S01]  /*1650*/  UMOV UR5, 0x40000040 ;  /* 0x4000004000057882 */ /* 0x000fe20000000000 */
[----:B------:R-:W-:Y:S01]  /*1660*/  UMOV UR7, 0x40000040 ;  /* 0x4000004000077882 */ /* 0x000fe20000000000 */
[----:B------:R-:W-:Y:S02]  /*1670*/  WARPGROUP.DEPBAR.LE gsb0, 0x0 ;  /* 0x00008000000079c5 */ /* 0x000fe40000010000 */
[----:B------:R-:W-:-:S12]  /*1680*/  WARPGROUP.ARRIVE ;  /* 0x00000000000079c5 */ /* 0x000fd80000000000 */
[----:B------:R-:W-:Y:S01]  /*1690*/  HGMMA.64x192x16.F32 R24, gdesc[UR4], R24, gsb0 ;  /* 0x02e00000041879f0 */ /* 0x000fe20008000818 */
[----:B------:R-:W-:-:S03]  /*16a0*/  UIADD3 UR6, UR13, 0x6, URZ ;  /* 0x000000060d067890 */ /* 0x000fc6000fffe03f */
[----:B------:R-:W-:-:S04]  /*16b0*/  UMOV UR13, 0x40000040 ;  /* 0x40000040000d7882 */ /* 0x000fc80000000000 */
[----:B------:R-:W-:Y:S01]  /*16c0*/  UMOV UR12, UR6 ;  /* 0x00000006000c7c82 */ /* 0x000fe20008000000 */
[----:B------:R-:W-:Y:S01]  /*16d0*/  ULDC UR6, c[0x0][0x9d8] ;  /* 0x0002760000067ab9 */ /* 0x000fe20000000800 */
[----:B------:R-:W-:Y:S02]  /*16e0*/  WARPGROUP.DEPBAR.LE gsb0, 0x0 ;  /* 0x00008000000079c5 */ /* 0x000fe40000010000 */
[----:B------:R-:W-:-:S08]  /*16f0*/  WARPGROUP.ARRIVE ;  /* 0x00000000000079c5 */ /* 0x000fd00000000000 */
[----:B------:R-:W-:Y:S03]  /*1700*/  HGMMA.64x192x16.F32 R24, gdesc[UR8], R24, gsb0 ;  /* 0x02e00000081879f0 */ /* 0x000fe60008000818 */
[----:B------:R-:W-:Y:S02]  /*1710*/  WARPGROUP.DEPBAR.LE gsb0, 0x0 ;  /* 0x00008000000079c5 */ /* 0x000fe40000010000 */
[----:B------:R-:W-:-:S15]  /*1720*/  WARPGROUP.ARRIVE ;  /* 0x00000000000079c5 */ /* 0x000fde0000000000 */
[----:B------:R-:W-:Y:S03]  /*1730*/  HGMMA.64x192x16.F32 R24, gdesc[UR12], R24, gsb0 ;  /* 0x02e000000c1879f0 */ /* 0x000fe60008000818 */
[----:B------:R-:W-:Y:S02]  /*1740*/  WARPGROUP.DEPBAR.LE gsb0, 0x0 ;  /* 0x00008000000079c5 */ /* 0x000fe40000010000 */
        /* <DEDUP_REMOVED lines=11> */
[----:B--2---:R-:W-:-:S02]  /*1800*/  VIADD R75, R121, UR49 ;  /* 0x00000031794b7c36 */ /* 0x004fc40008000000 */
[----:B------:R-:W-:Y:S01]  /*1810*/  FMUL.FTZ R7, R26, UR6 ;  /* 0x000000061a077c20 */ /* 0x000fe20008410000 */
[----:B------:R-:W-:Y:S01]  /*1820*/  FMUL.FTZ R13, R32, UR6 ;  /* 0x00000006200d7c20 */ /* 0x000fe20008410000 */
[----:B------:R-:W1:Y:S01]  /*1830*/  MUFU.TANH R6, R6 ;  /* 0x0000000600067308 */ /* 0x000e620000002400 */
[----:B------:R-:W-:Y:S02]  /*1840*/  IMAD.U32 R76, RZ, RZ, UR48 ;  /* 0x00000030ff4c7e24 */ /* 0x000fe4000f8e00ff */
[----:B------:R-:W-:Y:S01]  /*1850*/  FMUL.FTZ R8, R27, UR6 ;  /* 0x000000061b087c20 */ /* 0x000fe20008410000 */
[----:B------:R-:W-:Y:S01]  /*1860*/  FMUL.FTZ R14, R33, UR6 ;  /* 0x00000006210e7c20 */ /* 0x000fe20008410000 */
[----:B------:R-:W-:Y:S01]  /*1870*/  FMUL.FTZ R11, R30, UR6 ;  /* 0x000000061e0b7c20 */ /* 0x000fe20008410000 */
[----:B------:R-:W-:Y:S01]  /*1880*/  FMUL.FTZ R19, R36, UR6 ;  /* 0x0000000624137c20 */ /* 0x000fe20008410000 */
[----:B------:R-:W-:Y:S01]  /*1890*/  FMUL.FTZ R12, R31, UR6 ;  /* 0x000000061f0c7c20 */ /* 0x000fe20008410000 */
[----:B------:R-:W-:Y:S01]  /*18a0*/  FMUL.FTZ R20, R37, UR6 ;  /* 0x0000000625147c20 */ /* 0x000fe20008410000 */
[----:B------:R-:W2:Y:S01]  /*18b0*/  MUFU.TANH R9, R9 ;  /* 0x0000000900097308 */ /* 0x000ea20000002400 */
[----:B------:R-:W-:-:S02]  /*18c0*/  IMAD R75, R76, -0xc0, R75 ;  /* 0xffffff404c4b7824 */ /* 0x000fc400078e024b */
[----:B------:R-:W-:Y:S01]  /*18d0*/  FMUL.FTZ R33, R50, UR6 ;  /* 0x0000000632217c20 */ /* 0x000fe20008410000 */
[----:B------:R-:W-:Y:S01]  /*18e0*/  FMUL.FTZ R50, R67, UR6 ;  /* 0x0000000643327c20 */ /* 0x000fe20008410000 */
[----:B------:R-:W-:Y:S01]  /*18f0*/  FMUL.FTZ R67, R84, UR6 ;  /* 0x0000000654437c20 */ /* 0x000fe20008410000 */
[----:B------:R-:W-:Y:S01]  /*1900*/  FMUL.FTZ R15, R34, UR6 ;  /* 0x00000006220f7c20 */ /* 0x000fe20008410000 */
[----:B------:R-:W-:Y:S01]  /*1910*/  FMUL.FTZ R23, R40, UR6 ;  /* 0x0000000628177c20 */ /* 0x000fe20008410000 */
[----:B------:R-:W-:Y:S01]  /*1920*/  FMUL.FTZ R18, R35, UR6 ;  /* 0x0000000623127c20 */ /* 0x000fe20008410000 */
[----:B------:R-:W3:Y:S01]  /*1930*/  MUFU.TANH R10, R10 ;  /* 0x0000000a000a7308 */ /* 0x000ee20000002400 */
[----:B------:R-:W-:Y:S01]  /*1940*/  ISETP.GT.AND P4, PT, R75, RZ, PT ;  /* 0x000000ff4b00720c */ /* 0x000fe20003f84270 */
[----:B------:R-:W-:Y:S01]  /*1950*/  FMUL.FTZ R34, R51, UR6 ;  /* 0x0000000633227c20 */ /* 0x000fe20008410000 */
[----:B------:R-:W-:Y:S01]  /*1960*/  ISETP.GT.AND P3, PT, R75, 0x1, PT ;  /* 0x000000014b00780c */ /* 0x000fe20003f64270 */
[----:B------:R-:W-:Y:S01]  /*1970*/  FMUL.FTZ R51, R68, UR6 ;  /* 0x0000000644337c20 */ /* 0x000fe20008410000 */
[----:B------:R-:W-:Y:S01]  /*1980*/  FMUL.FTZ R21, R38, UR6 ;  /* 0x0000000626157c20 */ /* 0x000fe20008410000 */
[----:B------:R-:W-:Y:S01]  /*1990*/  FMUL.FTZ R22, R39, UR6 ;  /* 0x0000000627167c20 */ /* 0x000fe20008410000 */
[----:B------:R-:W-:Y:S01]  /*19a0*/  FMUL.FTZ R27, R44, UR6 ;  /* 0x000000062c1b7c20 */ /* 0x000fe20008410000 */
[----:B------:R-:W4:Y:S01]  /*19b0*/  MUFU.TANH R7, R7 ;  /* 0x0000000700077308 */ /* 0x000f220000002400 */
[----:B------:R-:W-:Y:S01]  /*19c0*/  ISETP.GT.AND P2, PT, R75, 0x8, PT ;  /* 0x000000084b00780c */ /* 0x000fe20003f44270 */
[----:B------:R-:W-:Y:S01]  /*19d0*/  FMUL.FTZ R68, R85, UR6 ;  /* 0x0000000655447c20 */ /* 0x000fe20008410000 */
[----:B0-----:R-:W-:Y:S01]  /*19e0*/  FSEL R3, R3, -INF , P4 ;  /* 0xff80000003037808 */ /* 0x001fe20002000000 */
        /* <DEDUP_REMOVED lines=9> */
[----:B------:R-:W-:Y:S01]  /*1a80*/  FMUL.FTZ R116, R116, UR6 ;  /* 0x0000000674747c20 */ /* 0x000fe20008410000 */
[----:B------:R-:W-:Y:S01]  /*1a90*/  FMUL.FTZ R117, R117, UR6 ;  /* 0x0000000675757c20 */ /* 0x000fe20008410000 */
[----:B------:R-:W-:Y:S01]  /*1aa0*/  FMUL.FTZ R30, R47, UR6 ;  /* 0x000000062f1e7c20 */ /* 0x000fe20008410000 */
[----:B------:R-:W1:Y:S01]  /*1ab0*/  MUFU.TANH R8, R8 ;  /* 0x0000000800087308 */ /* 0x000e620000002400 */
[----:B------:R-:W-:Y:S01]  /*1ac0*/  ISETP.GT.AND P6, PT, R75, 0x9, PT ;  /* 0x000000094b00780c */ /* 0x000fe20003fc4270 */
[----:B------:R-:W-:Y:S01]  /*1ad0*/  FMUL.FTZ R52, R69, UR6 ;  /* 0x0000000645347c20 */ /* 0x000fe20008410000 */
[----:B--2---:R-:W-:Y:S01]  /*1ae0*/  FSEL R9, R9, -INF , P2 ;  /* 0xff80000009097808 */ /* 0x004fe20001000000 */
[----:B------:R-:W-:Y:S01]  /*1af0*/  FMUL.FTZ R69, R86, UR6 ;  /* 0x0000000656457c20 */ /* 0x000fe20008410000 */
[----:B------:R-:W2:Y:S03]  /*1b00*/  LDL R121, [R1] ;  /* 0x0000000001797983 */ /* 0x000ea60000100800 */
[----:B------:R-:W5:Y:S01]  /*1b10*/  MUFU.TANH R14, R14 ;  /* 0x0000000e000e7308 */ /* 0x000f620000002400 */
[----:B------:R-:W-:Y:S01]  /*1b20*/  FMNMX.FTZ R84, R3, R6, !PT ;  /* 0x0000000603547209 */ /* 0x000fe20007810000 */
[----:B------:R-:W-:-:S06]  /*1b30*/  FMUL.FTZ R31, R48, UR6 ;  /* 0x00000006301f7c20 */ /* 0x000fcc0008410000 */
[----:B------:R-:W5:Y:S01]  /*1b40*/  MUFU.TANH R11, R11 ;  /* 0x0000000b000b7308 */ /* 0x000f620000002400 */
[----:B------:R-:W-:Y:S01]  /*1b50*/  ISETP.GT.AND P5, PT, R75, 0x10, PT ;  /* 0x000000104b00780c */ /* 0x000fe20003fa4270 */
[----:B------:R-:W-:Y:S01]  /*1b60*/  FMUL.FTZ R36, R53, UR6 ;  /* 0x0000000635247c20 */ /* 0x000fe20008410000 */
[----:B---3--:R-:W-:Y:S01]  /*1b70*/  FSEL R10, R10, -INF , P6 ;  /* 0xff8000000a0a7808 */ /* 0x008fe20003000000 */
[----:B------:R-:W-:-:S04]  /*1b80*/  FMUL.FTZ R53, R70, UR6 ;  /* 0x0000000646357c20 */ /* 0x000fc80008410000 */
[----:B------:R-:W3:Y:S01]  /*1b90*/  MUFU.TANH R19, R19 ;  /* 0x0000001300137308 */ /* 0x000ee20000002400 */
[----:B------:R-:W-:Y:S01]  /*1ba0*/  FMNMX.FTZ R85, R9, R84, !PT ;  /* 0x0000005409557209 */ /* 0x000fe20007810000 */
[----:B------:R-:W-:Y:S01]  /*1bb0*/  FMUL.FTZ R70, R87, UR6 ;  /* 0x0000000657467c20 */ /* 0x000fe20008410000 */
[----:B----4-:R-:W-:Y:S01]  /*1bc0*/  FSEL R7, R7, -INF , P4 ;  /* 0xff80000007077808 */ /* 0x010fe20002000000 */
[----:B------:R-:W-:Y:S01]  /*1bd0*/  FMUL.FTZ R39, R56, UR6 ;  /* 0x0000000638277c20 */ /* 0x000fe20008410000 */
[----:B------:R-:W-:-:S03]  /*1be0*/  FMUL.FTZ R37, R54, UR6 ;  /* 0x0000000636257c20 */ /* 0x000fc60008410000 */
[----:B------:R-:W4:Y:S01]  /*1bf0*/  MUFU.TANH R12, R12 ;  /* 0x0000000c000c7308 */ /* 0x000f220000002400 */
[----:B------:R-:W-:Y:S01]  /*1c00*/  ISETP.GT.AND P4, PT, R75, 0x11, PT ;  /* 0x000000114b00780c */ /* 0x000fe20003f84270 */
[----:B------:R-:W-:Y:S01]  /*1c10*/  FMUL.FTZ R40, R57, UR6 ;  /* 0x0000000639287c20 */ /* 0x000fe20008410000 */
[----:B0-----:R-:W-:Y:S01]  /*1c20*/  FSEL R13, R13, -INF , P5 ;  /* 0xff8000000d0d7808 */ /* 0x001fe20002800000 */
[----:B------:R-:W-:-:S04]  /*1c30*/  FMUL.FTZ R54, R71, UR6 ;  /* 0x0000000647367c20 */ /* 0x000fc80008410000 */
[----:B------:R-:W0:Y:S01]  /*1c40*/  MUFU.TANH R20, R20 ;  /* 0x0000001400147308 */ /* 0x000e220000002400 */
[----:B------:R-:W-:Y:S01]  /*1c50*/  FMNMX.FTZ R84, R10, R85, !PT ;  /* 0x000000550a547209 */ /* 0x000fe20007810000 */
[----:B------:R-:W-:Y:S01]  /*1c60*/  FMUL.FTZ R71, R88, UR6 ;  /* 0x0000000658477c20 */ /* 0x000fe20008410000 */
[----:B-1----:R-:W-:Y:S01]  /*1c70*/  FSEL R8, R8, -INF , P3 ;  /* 0xff80000008087808 */ /* 0x002fe20001800000 */
[----:B------:R-:W-:-:S04]  /*1c80*/  FMUL.FTZ R38, R55, UR6 ;  /* 0x0000000637267c20 */ /* 0x000fc80008410000 */
[----:B------:R-:W1:Y:S01]  /*1c90*/  MUFU.TANH R15, R15 ;  /* 0x0000000f000f7308 */ /* 0x000e620000002400 */
[----:B------:R-:W-:Y:S01]  /*1ca0*/  ISETP.GT.AND P3, PT, R75, 0x18, PT ;  /* 0x000000184b00780c */ /* 0x000fe20003f64270 */
[----:B------:R-:W-:Y:S01]  /*1cb0*/  FMUL.FTZ R43, R60, UR6 ;  /* 0x000000063c2b7c20 */ /* 0x000fe20008410000 */
[----:B-----5:R-:W-:Y:S01]  /*1cc0*/  FSEL R14, R14, -INF , P4 ;  /* 0xff8000000e0e7808 */ /* 0x020fe20002000000 */
[----:B------:R-:W-:-:S04]  /*1cd0*/  FMUL.FTZ R55, R72, UR6 ;  /* 0x0000000648377c20 */ /* 0x000fc80008410000 */
[----:B------:R-:W5:Y:S01]  /*1ce0*/  MUFU.TANH R23, R23 ;  /* 0x0000001700177308 */ /* 0x000f620000002400 */
[----:B------:R-:W-:Y:S01]  /*1cf0*/  FMNMX.FTZ R85, R13, R84, !PT ;  /* 0x000000540d557209 */ /* 0x000fe20007810000 */
[----:B------:R-:W-:Y:S01]  /*1d00*/  FMUL.FTZ R72, R89, UR6 ;  /* 0x0000000659487c20 */ /* 0x000fe20008410000 */
[----:B------:R-:W-:Y:S01]  /*1d10*/  FSEL R11, R11, -INF , P2 ;  /* 0xff8000000b0b7808 */ /* 0x000fe20001000000 */
[----:B------:R-:W-:-:S04]  /*1d20*/  FMUL.FTZ R44, R61, UR6 ;  /* 0x000000063d2c7c20 */ /* 0x000fc80008410000 */
        /* <DEDUP_REMOVED lines=9> */
[----:B------:R-:W-:-:S04]  /*1dc0*/  FMUL.FTZ R46, R63, UR6 ;  /* 0x000000063f2e7c20 */ /* 0x000fc80008410000 */
        /* <DEDUP_REMOVED lines=26> */
[----:B------:R-:W-:-:S07]  /*1f70*/  FMNMX.FTZ R87, R23, R86, !PT ;  /* 0x0000005617577209 */ /* 0x000fce0007810000 */
[----:B------:R-:W-:Y:S01]  /*1f80*/  MUFU.TANH R41, R41 ;  /* 0x0000002900297308 */ /* 0x000fe20000002400 */
[----:B----4-:R-:W-:-:S07]  /*1f90*/  FSEL R21, R21, -INF , P3 ;  /* 0xff80000015157808 */ /* 0x010fce0001800000 */
[----:B------:R-:W-:Y:S01]  /*1fa0*/  MUFU.TANH R42, R42 ;  /* 0x0000002a002a7308 */ /* 0x000fe20000002400 */
[----:B------:R-:W-:-:S07]  /*1fb0*/  ISETP.GT.AND P3, PT, R75, 0x29, PT ;  /* 0x000000294b00780c */ /* 0x000fce0003f64270 */
[----:B------:R-:W-:Y:S01]  /*1fc0*/  MUFU.TANH R59, R59 ;  /* 0x0000003b003b7308 */ /* 0x000fe20000002400 */
[----:B0-----:R-:W-:-:S07]  /*1fd0*/  FSEL R27, R27, -INF , P4 ;  /* 0xff8000001b1b7808 */ /* 0x001fce0002000000 */
[----:B------:R-:W-:Y:S01]  /*1fe0*/  MUFU.TANH R58, R58 ;  /* 0x0000003a003a7308 */ /* 0x000fe20000002400 */
[----:B------:R-:W-:Y:S01]  /*1ff0*/  FMNMX.FTZ R86, R24, R87, !PT ;  /* 0x0000005718567209 */ /* 0x000fe20007810000 */
[----:B------:R-:W-:-:S06]  /*2000*/  FMUL.FTZ R76, R92, UR6 ;  /* 0x000000065c4c7c20 */ /* 0x000fcc0008410000 */
[----:B------:R-:W0:Y:S08]  /*2010*/  MUFU.TANH R26, R26 ;  /* 0x0000001a001a7308 */ /* 0x000e300000002400 */
[----:B------:R-:W4:Y:S01]  /*2020*/  MUFU.TANH R32, R32 ;  /* 0x0000002000207308 */ /* 0x000f220000002400 */
[----:B-1----:R-:W-:Y:S01]  /*2030*/  FSEL R22, R22, -INF , P2 ;  /* 0xff80000016167808 */ /* 0x002fe20001000000 */
[----:B------:R-:W-:-:S06]  /*2040*/  FMUL.FTZ R73, R90, UR6 ;  /* 0x000000065a497c20 */ /* 0x000fcc0008410000 */
[----:B------:R-:W1:Y:S01]  /*2050*/  MUFU.TANH R29, R29 ;  /* 0x0000001d001d7308 */ /* 0x000e620000002400 */
[----:B------:R-:W-:Y:S02]  /*2060*/  ISETP.GT.AND P2, PT, R75, 0x30, PT ;  /* 0x000000304b00780c */ /* 0x000fe40003f44270 */
[----:B-----5:R-:W-:-:S05]  /*2070*/  FSEL R28, R28, -INF , P3 ;  /* 0xff8000001c1c7808 */ /* 0x020fca0001800000 */
[----:B------:R-:W5:Y:S01]  /*2080*/  MUFU.TANH R35, R35 ;  /* 0x0000002300237308 */ /* 0x000f620000002400 */
[----:B------:R-:W-:Y:S02]  /*2090*/  FMNMX.FTZ R87, R27, R86, !PT ;  /* 0x000000561b577209 */ /* 0x000fe40007810000 */
[----:B------:R-:W-:-:S05]  /*20a0*/  FSEL R25, R25, -INF , P6 ;  /* 0xff80000019197808 */ /* 0x000fca0003000000 */
[----:B------:R-:W5:Y:S01]  /*20b0*/  MUFU.TANH R30, R30 ;  /* 0x0000001e001e7308 */ /* 0x000f620000002400 */
[----:B------:R-:W-:Y:S02]  /*20c0*/  ISETP.GT.AND P6, PT, R75, 0x31, PT ;  /* 0x000000314b00780c */ /* 0x000fe40003fc4270 */
[----:B---3--:R-:W-:-:S05]  /*20d0*/  FSEL R31, R31, -INF , P2 ;  /* 0xff8000001f1f7808 */ /* 0x008fca0001000000 */
[----:B------:R-:W3:Y:S01]  /*20e0*/  MUFU.TANH R36, R36 ;  /* 0x0000002400247308 */ /* 0x000ee20000002400 */
[----:B------:R-:W-:Y:S02]  /*20f0*/  FMNMX.FTZ R88, R28, R87, !PT ;  /* 0x000000571c587209 */ /* 0x000fe40007810000 */
[----:B0-----:R-:W-:-:S05]  /*2100*/  FSEL R26, R26, -INF , P5 ;  /* 0xff8000001a1a7808 */ /* 0x001fca0002800000 */
[----:B------:R-:W0:Y:S01]  /*2110*/  MUFU.TANH R33, R33 ;  /* 0x0000002100217308 */ /* 0x000e220000002400 */
[----:B------:R-:W-:Y:S02]  /*2120*/  ISETP.GT.AND P5, PT, R75, 0x38, PT ;  /* 0x000000384b00780c */ /* 0x000fe40003fa4270 */
[----:B----4-:R-:W-:-:S05]  /*2130*/  FSEL R32, R32, -INF , P6 ;  /* 0xff80000020207808 */ /* 0x010fca0003000000 */
[----:B------:R-:W4:Y:S01]  /*2140*/  MUFU.TANH R39, R39 ;  /* 0x0000002700277308 */ /* 0x000f220000002400 */
[----:B------:R-:W-:Y:S02]  /*2150*/  FMNMX.FTZ R89, R31, R88, !PT ;  /* 0x000000581f597209 */ /* 0x000fe40007810000 */
[----:B-1----:R-:W-:-:S05]  /*2160*/  FSEL R29, R29, -INF , P4 ;  /* 0xff8000001d1d7808 */ /* 0x002fca0002000000 */
        /* <DEDUP_REMOVED lines=20> */
[----:B-----5:R-:W-:Y:S02]  /*22b0*/  FSEL R40, R40, -INF , P2 ;  /* 0xff80000028287808 */ /* 0x020fe40001000000 */
[----:B------:R-:W-:-:S03]  /*22c0*/  FMNMX.FTZ R89, R39, R88, !PT ;  /* 0x0000005827597209 */ /* 0x000fc60007810000 */
[----:B------:R-:W5:Y:S01]  /*22d0*/  MUFU.TANH R48, R48 ;  /* 0x0000003000307308 */ /* 0x000f620000002400 */
[----:B------:R-:W-:Y:S02]  /*22e0*/  FSEL R37, R37, -INF , P5 ;  /* 0xff80000025257808 */ /* 0x000fe40002800000 */
[----:B------:R-:W-:Y:S02]  /*22f0*/  ISETP.GT.AND P5, PT, R75, 0x49, PT ;  /* 0x000000494b00780c */ /* 0x000fe40003fa4270 */
[----:B---3--:R-:W-:-:S03]  /*2300*/  FSEL R43, R43, -INF , P6 ;  /* 0xff8000002b2b7808 */ /* 0x008fc60003000000 */
[----:B------:R-:W3:Y:S01]  /*2310*/  MUFU.TANH R45, R45 ;  /* 0x0000002d002d7308 */ /* 0x000ee20000002400 */
[----:B------:R-:W-:Y:S02]  /*2320*/  FMNMX.FTZ R88, R40, R89, !PT ;  /* 0x0000005928587209 */ /* 0x000fe40007810000 */
[----:B0-----:R-:W-:-:S05]  /*2330*/  FSEL R38, R38, -INF , P4 ;  /* 0xff80000026267808 */ /* 0x001fca0002000000 */
[----:B------:R-:W0:Y:S01]  /*2340*/  MUFU.TANH R51, R51 ;  /* 0x0000003300337308 */ /* 0x000e220000002400 */
[----:B------:R-:W-:Y:S02]  /*2350*/  ISETP.GT.AND P4, PT, R75, 0x50, PT ;  /* 0x000000504b00780c */ /* 0x000fe40003f84270 */
[----:B----4-:R-:W-:Y:S02]  /*2360*/  FSEL R44, R44, -INF , P5 ;  /* 0xff8000002c2c7808 */ /* 0x010fe40002800000 */
[----:B------:R-:W-:-:S03]  /*2370*/  FMNMX.FTZ R89, R43, R88, !PT ;  /* 0x000000582b597209 */ /* 0x000fc60007810000 */
[----:B------:R-:W4:Y:S01]  /*2380*/  MUFU.TANH R46, R46 ;  /* 0x0000002e002e7308 */ /* 0x000f220000002400 */
[----:B------:R-:W-:Y:S02]  /*2390*/  FSEL R41, R41, -INF , P3 ;  /* 0xff80000029297808 */ /* 0x000fe40001800000 */
[----:B------:R-:W-:-:S05]  /*23a0*/  ISETP.GT.AND P3, PT, R75, 0x51, PT ;  /* 0x000000514b00780c */ /* 0x000fca0003f64270 */
[----:B------:R-:W2:Y:S01]  /*23b0*/  MUFU.TANH R52, R52 ;  /* 0x0000003400347308 */ /* 0x000ea20000002400 */
[----:B-1----:R-:W-:Y:S02]  /*23c0*/  FSEL R47, R47, -INF , P4 ;  /* 0xff8000002f2f7808 */ /* 0x002fe40002000000 */
[----:B------:R-:W-:-:S05]  /*23d0*/  FMNMX.FTZ R88, R44, R89, !PT ;  /* 0x000000592c587209 */ /* 0x000fca0007810000 */
[----:B------:R-:W1:Y:S01]  /*23e0*/  MUFU.TANH R49, R49 ;  /* 0x0000003100317308 */ /* 0x000e620000002400 */
[----:B------:R-:W-:Y:S02]  /*23f0*/  FSEL R42, R42, -INF , P2 ;  /* 0xff8000002a2a7808 */ /* 0x000fe40001000000 */
[----:B------:R-:W-:-:S05]  /*2400*/  ISETP.GT.AND P2, PT, R75, 0x58, PT ;  /* 0x000000584b00780c */ /* 0x000fca0003f44270 */
[----:B------:R-:W1:Y:S01]  /*2410*/  MUFU.TANH R55, R55 ;  /* 0x0000003700377308 */ /* 0x000e620000002400 */
        /* <DEDUP_REMOVED lines=9> */
[----:B----4-:R-:W-:Y:S02]  /*24b0*/  FSEL R46, R46, -INF , P5 ;  /* 0xff8000002e2e7808 */ /* 0x010fe40002800000 */
[----:B------:R-:W-:Y:S02]  /*24c0*/  ISETP.GT.AND P5, PT, R75, 0x60, PT ;  /* 0x000000604b00780c */ /* 0x000fe40003fa4270 */
[----:B--2---:R-:W-:-:S03]  /*24d0*/  FSEL R52, R52, -INF , P6 ;  /* 0xff80000034347808 */ /* 0x004fc60003000000 */
[----:B------:R-:W2:Y:S01]  /*24e0*/  MUFU.TANH R54, R54 ;  /* 0x0000003600367308 */ /* 0x000ea20000002400 */
[----:B------:R-:W-:Y:S02]  /*24f0*/  FMNMX.FTZ R89, R51, R88, !PT ;  /* 0x0000005833597209 */ /* 0x000fe40007810000 */
[----:B-1----:R-:W-:-:S05]  /*2500*/  FSEL R49, R49, -INF , P4 ;  /* 0xff80000031317808 */ /* 0x002fca0002000000 */
[----:B------:R-:W1:Y:S01]  /*2510*/  MUFU.TANH R60, R60 ;  /* 0x0000003c003c7308 */ /* 0x000e620000002400 */
[----:B------:R-:W-:Y:S02]  /*2520*/  ISETP.GT.AND P4, PT, R75, 0x61, PT ;  /* 0x000000614b00780c */ /* 0x000fe40003f84270 */
[----:B------:R-:W-:Y:S02]  /*2530*/  FSEL R55, R55, -INF , P5 ;  /* 0xff80000037377808 */ /* 0x000fe40002800000 */
[----:B------:R-:W-:-:S03]  /*2540*/  FMNMX.FTZ R88, R52, R89, !PT ;  /* 0x0000005934587209 */ /* 0x000fc60007810000 */
[----:B------:R-:W4:Y:S01]  /*2550*/  MUFU.TANH R57, R57 ;  /* 0x0000003900397308 */ /* 0x000f220000002400 */
[----:B-----5:R-:W-:Y:S02]  /*2560*/  FSEL R50, R50, -INF , P3 ;  /* 0xff80000032327808 */ /* 0x020fe40001800000 */
[----:B------:R-:W-:-:S05]  /*2570*/  ISETP.GT.AND P3, PT, R75, 0x68, PT ;  /* 0x000000684b00780c */ /* 0x000fca0003f64270 */
[----:B------:R-:W5:Y:S01]  /*2580*/  MUFU.TANH R63, R63 ;  /* 0x0000003f003f7308 */ /* 0x000f620000002400 */
[----:B---3--:R-:W-:Y:S02]  /*2590*/  FSEL R56, R56, -INF , P4 ;  /* 0xff80000038387808 */ /* 0x008fe40002000000 */
[----:B------:R-:W-:-:S05]  /*25a0*/  FMNMX.FTZ R89, R55, R88, !PT ;  /* 0x0000005837597209 */ /* 0x000fca0007810000 */
[----:B------:R-:W3:Y:S01]  /*25b0*/  MUFU.TANH R64, R64 ;  /* 0x0000004000407308 */ /* 0x000ee20000002400 */
[----:B0-----:R-:W-:Y:S02]  /*25c0*/  FSEL R53, R53, -INF , P2 ;  /* 0xff80000035357808 */ /* 0x001fe40001000000 */
[----:B------:R-:W-:Y:S02]  /*25d0*/  ISETP.GT.AND P2, PT, R75, 0x69, PT ;  /* 0x000000694b00780c */ /* 0x000fe40003f44270 */
[----:B------:R-:W-:-:S03]  /*25e0*/  FSEL R59, R59, -INF , P3 ;  /* 0xff8000003b3b7808 */ /* 0x000fc60001800000 */
[----:B------:R-:W0:Y:S01]  /*25f0*/  MUFU.TANH R61, R61 ;  /* 0x0000003d003d7308 */ /* 0x000e220000002400 */
[----:B------:R-:W-:Y:S02]  /*2600*/  FMNMX.FTZ R88, R56, R89, !PT ;  /* 0x0000005938587209 */ /* 0x000fe40007810000 */
[----:B--2---:R-:W-:-:S05]  /*2610*/  FSEL R54, R54, -INF , P6 ;  /* 0xff80000036367808 */ /* 0x004fca0003000000 */
[----:B------:R-:W2:Y:S01]  /*2620*/  MUFU.TANH R67, R67 ;  /* 0x0000004300437308 */ /* 0x000ea20000002400 */
[----:B------:R-:W-:Y:S02]  /*2630*/  ISETP.GT.AND P6, PT, R75, 0x70, PT ;  /* 0x000000704b00780c */ /* 0x000fe40003fc4270 */
[----:B-1----:R-:W-:Y:S02]  /*2640*/  FSEL R60, R60, -INF , P2 ;  /* 0xff8000003c3c7808 */ /* 0x002fe40001000000 */
[----:B------:R-:W-:-:S03]  /*2650*/  FMNMX.FTZ R89, R59, R88, !PT ;  /* 0x000000583b597209 */ /* 0x000fc60007810000 */
[----:B------:R-:W1:Y:S01]  /*2660*/  MUFU.TANH R62, R62 ;  /* 0x0000003e003e7308 */ /* 0x000e620000002400 */
[----:B----4-:R-:W-:Y:S02]  /*2670*/  FSEL R57, R57, -INF , P5 ;  /* 0xff80000039397808 */ /* 0x010fe40002800000 */
[----:B------:R-:W-:-:S05]  /*2680*/  ISETP.GT.AND P5, PT, R75, 0x71, PT ;  /* 0x000000714b00780c */ /* 0x000fca0003fa4270 */
[----:B------:R-:W4:Y:S01]  /*2690*/  MUFU.TANH R68, R68 ;  /* 0x0000004400447308 */ /* 0x000f220000002400 */
[----:B-----5:R-:W-:Y:S02]  /*26a0*/  FSEL R63, R63, -INF , P6 ;  /* 0xff8000003f3f7808 */ /* 0x020fe40003000000 */
[----:B------:R-:W-:-:S05]  /*26b0*/  FMNMX.FTZ R88, R60, R89, !PT ;  /* 0x000000593c587209 */ /* 0x000fca0007810000 */
[----:B------:R-:W5:Y:S01]  /*26c0*/  MUFU.TANH R65, R65 ;  /* 0x0000004100417308 */ /* 0x000f620000002400 */
[----:B------:R-:W-:Y:S01]  /*26d0*/  FSEL R58, R58, -INF , P4 ;  /* 0xff8000003a3a7808 */ /* 0x000fe20002000000 */
[----:B------:R-:W-:Y:S01]  /*26e0*/  FMUL.FTZ R77, R93, UR6 ;  /* 0x000000065d4d7c20 */ /* 0x000fe20008410000 */
[----:B------:R-:W-:-:S05]  /*26f0*/  ISETP.GT.AND P4, PT, R75, 0x78, PT ;  /* 0x000000784b00780c */ /* 0x000fca0003f84270 */
[----:B------:R-:W5:Y:S01]  /*2700*/  MUFU.TANH R71, R71 ;  /* 0x0000004700477308 */ /* 0x000f620000002400 */
[----:B---3--:R-:W-:Y:S02]  /*2710*/  FSEL R64, R64, -INF , P5 ;  /* 0xff80000040407808 */ /* 0x008fe40002800000 */
[----:B------:R-:W-:-:S05]  /*2720*/  FMNMX.FTZ R89, R63, R88, !PT ;  /* 0x000000583f597209 */ /* 0x000fca0007810000 */
[----:B------:R-:W3:Y:S01]  /*2730*/  MUFU.TANH R66, R66 ;  /* 0x0000004200427308 */ /* 0x000ee20000002400 */
[----:B0-----:R-:W-:Y:S01]  /*2740*/  FSEL R61, R61, -INF , P3 ;  /* 0xff8000003d3d7808 */ /* 0x001fe20001800000 */
[----:B------:R-:W-:Y:S01]  /*2750*/  FMUL.FTZ R80, R96, UR6 ;  /* 0x0000000660507c20 */ /* 0x000fe20008410000 */
[----:B------:R-:W-:-:S05]  /*2760*/  ISETP.GT.AND P3, PT, R75, 0x79, PT ;  /* 0x000000794b00780c */ /* 0x000fca0003f64270 */
[----:B------:R-:W0:Y:S01]  /*2770*/  MUFU.TANH R72, R72 ;  /* 0x0000004800487308 */ /* 0x000e220000002400 */
[----:B--2---:R-:W-:Y:S02]  /*2780*/  FSEL R67, R67, -INF , P4 ;  /* 0xff80000043437808 */ /* 0x004fe40002000000 */
[----:B------:R-:W-:-:S05]  /*2790*/  FMNMX.FTZ R88, R64, R89, !PT ;  /* 0x0000005940587209 */ /* 0x000fca0007810000 */
[----:B------:R-:W2:Y:S01]  /*27a0*/  MUFU.TANH R69, R69 ;  /* 0x0000004500457308 */ /* 0x000ea20000002400 */
[----:B------:R-:W-:Y:S01]  /*27b0*/  FMUL.FTZ R74, R91, UR6 ;  /* 0x000000065b4a7c20 */ /* 0x000fe20008410000 */
[----:B-1----:R-:W-:Y:S01]  /*27c0*/  FSEL R62, R62, -INF , P2 ;  /* 0xff8000003e3e7808 */ /* 0x002fe20001000000 */
[----:B------:R-:W-:-:S05]  /*27d0*/  FMUL.FTZ R81, R97, UR6 ;  /* 0x0000000661517c20 */ /* 0x000fca0008410000 */
[----:B------:R-:W1:Y:S01]  /*27e0*/  MUFU.TANH R76, R76 ;  /* 0x0000004c004c7308 */ /* 0x000e620000002400 */
[----:B------:R-:W-:Y:S02]  /*27f0*/  ISETP.GT.AND P2, PT, R75, 0x80, PT ;  /* 0x000000804b00780c */ /* 0x000fe40003f44270 */
[----:B----4-:R-:W-:Y:S02]  /*2800*/  FSEL R68, R68, -INF , P3 ;  /* 0xff80000044447808 */ /* 0x010fe40001800000 */
[----:B------:R-:W-:-:S03]  /*2810*/  FMNMX.FTZ R89, R67, R88, !PT ;  /* 0x0000005843597209 */ /* 0x000fc60007810000 */
[----:B------:R-:W4:Y:S01]  /*2820*/  MUFU.TANH R70, R70 ;  /* 0x0000004600467308 */ /* 0x000f220000002400 */
[----:B-----5:R-:W-:Y:S01]  /*2830*/  FSEL R65, R65, -INF , P6 ;  /* 0xff80000041417808 */ /* 0x020fe20003000000 */
[----:B------:R-:W-:Y:S01]  /*2840*/  FMUL.FTZ R78, R94, UR6 ;  /* 0x000000065e4e7c20 */ /* 0x000fe20008410000 */
[----:B------:R-:W-:-:S05]  /*2850*/  FMUL.FTZ R84, R100, UR6 ;  /* 0x0000000664547c20 */ /* 0x000fca0008410000 */
[----:B------:R-:W5:Y:S01]  /*2860*/  MUFU.TANH R77, R77 ;  /* 0x0000004d004d7308 */ /* 0x000f620000002400 */
[----:B------:R-:W-:Y:S02]  /*2870*/  ISETP.GT.AND P6, PT, R75, 0x81, PT ;  /* 0x000000814b00780c */ /* 0x000fe40003fc4270 */
[----:B------:R-:W-:Y:S02]  /*2880*/  FSEL R71, R71, -INF , P2 ;  /* 0xff80000047477808 */ /* 0x000fe40001000000 */
[----:B------:R-:W-:-:S03]  /*2890*/  FMNMX.FTZ R88, R68, R89, !PT ;  /* 0x0000005944587209 */ /* 0x000fc60007810000 */
[----:B------:R-:W5:Y:S01]  /*28a0*/  MUFU.TANH R73, R73 ;  /* 0x0000004900497308 */ /* 0x000f620000002400 */
[----:B---3--:R-:W-:Y:S01]  /*28b0*/  FSEL R66, R66, -INF , P5 ;  /* 0xff80000042427808 */ /* 0x008fe20002800000 */
[----:B------:R-:W-:Y:S01]  /*28c0*/  FMUL.FTZ R79, R95, UR6 ;  /* 0x000000065f4f7c20 */ /* 0x000fe20008410000 */
[----:B------:R-:W-:-:S05]  /*28d0*/  ISETP.GT.AND P5, PT, R75, 0x88, PT ;  /* 0x000000884b00780c */ /* 0x000fca0003fa4270 */
[----:B------:R-:W3:Y:S01]  /*28e0*/  MUFU.TANH R80, R80 ;  /* 0x0000005000507308 */ /* 0x000ee20000002400 */
[----:B0-----:R-:W-:Y:S01]  /*28f0*/  FSEL R72, R72, -INF , P6 ;  /* 0xff80000048487808 */ /* 0x001fe20003000000 */
[----:B------:R-:W-:Y:S01]  /*2900*/  FMUL.FTZ R85, R101, UR6 ;  /* 0x0000000665557c20 */ /* 0x000fe20008410000 */
[----:B------:R-:W-:-:S05]  /*2910*/  FMNMX.FTZ R89, R71, R88, !PT ;  /* 0x0000005847597209 */ /* 0x000fca0007810000 */
[----:B------:R-:W0:Y:S01]  /*2920*/  MUFU.TANH R74, R74 ;  /* 0x0000004a004a7308 */ /* 0x000e220000002400 */
[----:B--2---:R-:W-:Y:S01]  /*2930*/  FSEL R69, R69, -INF , P4 ;  /* 0xff80000045457808 */ /* 0x004fe20002000000 */
[----:B------:R-:W-:-:S06]  /*2940*/  FMUL.FTZ R82, R98, UR6 ;  /* 0x0000000662527c20 */ /* 0x000fcc0008410000 */
[----:B------:R-:W2:Y:S01]  /*2950*/  MUFU.TANH R81, R81 ;  /* 0x0000005100517308 */ /* 0x000ea20000002400 */
[----:B------:R-:W-:Y:S01]  /*2960*/  ISETP.GT.AND P4, PT, R75, 0x89, PT ;  /* 0x000000894b00780c */ /* 0x000fe20003f84270 */
[----:B------:R-:W-:Y:S01]  /*2970*/  FMUL.FTZ R92, R104, UR6 ;  /* 0x00000006685c7c20 */ /* 0x000fe20008410000 */
[----:B-1----:R-:W-:Y:S02]  /*2980*/  FSEL R76, R76, -INF , P5 ;  /* 0xff8000004c4c7808 */ /* 0x002fe40002800000 */
[----:B------:R-:W-:-:S03]  /*2990*/  FMNMX.FTZ R89, R72, R89, !PT ;  /* 0x0000005948597209 */ /* 0x000fc60007810000 */
[----:B------:R-:W1:Y:S01]  /*29a0*/  MUFU.TANH R78, R78 ;  /* 0x0000004e004e7308 */ /* 0x000e620000002400 */
[----:B----4-:R-:W-:Y:S01]  /*29b0*/  FSEL R70, R70, -INF , P3 ;  /* 0xff80000046467808 */ /* 0x010fe20001800000 */
[----:B------:R-:W-:-:S06]  /*29c0*/  FMUL.FTZ R83, R99, UR6 ;  /* 0x0000000663537c20 */ /* 0x000fcc0008410000 */
[----:B------:R-:W4:Y:S01]  /*29d0*/  MUFU.TANH R84, R84 ;  /* 0x0000005400547308 */ /* 0x000f220000002400 */
[----:B------:R-:W-:Y:S01]  /*29e0*/  ISETP.GT.AND P3, PT, R75, 0x90, PT ;  /* 0x000000904b00780c */ /* 0x000fe20003f64270 */
[----:B------:R-:W-:Y:S01]  /*29f0*/  FMUL.FTZ R91, R105, UR6 ;  /* 0x00000006695b7c20 */ /* 0x000fe20008410000 */
[----:B-----5:R-:W-:Y:S02]  /*2a00*/  FSEL R77, R77, -INF , P4 ;  /* 0xff8000004d4d7808 */ /* 0x020fe40002000000 */
[----:B------:R-:W-:-:S03]  /*2a10*/  FMNMX.FTZ R88, R76, R89, !PT ;  /* 0x000000594c587209 */ /* 0x000fc60007810000 */
[----:B------:R-:W5:Y:S01]  /*2a20*/  MUFU.TANH R79, R79 ;  /* 0x0000004f004f7308 */ /* 0x000f620000002400 */
[----:B------:R-:W-:Y:S01]  /*2a30*/  FSEL R73, R73, -INF , P2 ;  /* 0xff80000049497808 */ /* 0x000fe20001000000 */
[----:B------:R-:W-:Y:S01]  /*2a40*/  FMUL.FTZ R86, R102, UR6 ;  /* 0x0000000666567c20 */ /* 0x000fe20008410000 */
[----:B------:R-:W-:-:S05]  /*2a50*/  ISETP.GT.AND P2, PT, R75, 0x91, PT ;  /* 0x000000914b00780c */ /* 0x000fca0003f44270 */
[----:B------:R-:W5:Y:S01]  /*2a60*/  MUFU.TANH R85, R85 ;  /* 0x0000005500557308 */ /* 0x000f620000002400 */
[----:B---3--:R-:W-:Y:S01]  /*2a70*/  FSEL R80, R80, -INF , P3 ;  /* 0xff80000050507808 */ /* 0x008fe20001800000 */
[----:B------:R-:W-:Y:S01]  /*2a80*/  FMUL.FTZ R93, R108, UR6 ;  /* 0x000000066c5d7c20 */ /* 0x000fe20008410000 */
[----:B------:R-:W-:-:S05]  /*2a90*/  FMNMX.FTZ R89, R77, R88, !PT ;  /* 0x000000584d597209 */ /* 0x000fca0007810000 */
[----:B------:R-:W3:Y:S01]  /*2aa0*/  MUFU.TANH R82, R82 ;  /* 0x0000005200527308 */ /* 0x000ee20000002400 */
[----:B0-----:R-:W-:Y:S01]  /*2ab0*/  FSEL R74, R74, -INF , P6 ;  /* 0xff8000004a4a7808 */ /* 0x001fe20003000000 */
[----:B------:R-:W-:Y:S01]  /*2ac0*/  FMUL.FTZ R87, R103, UR6 ;  /* 0x0000000667577c20 */ /* 0x000fe20008410000 */
[----:B------:R-:W-:-:S05]  /*2ad0*/  ISETP.GT.AND P6, PT, R75, 0x98, PT ;  /* 0x000000984b00780c */ /* 0x000fca0003fc4270 */
[----:B------:R-:W0:Y:S01]  /*2ae0*/  MUFU.TANH R92, R92 ;  /* 0x0000005c005c7308 */ /* 0x000e220000002400 */
[----:B--2---:R-:W-:Y:S01]  /*2af0*/  FSEL R88, R81, -INF , P2 ;  /* 0xff80000051587808 */ /* 0x004fe20001000000 */
[----:B------:R-:W-:Y:S01]  /*2b00*/  FMUL.FTZ R100, R109, UR6 ;  /* 0x000000066d647c20 */ /* 0x000fe20008410000 */
[----:B------:R-:W-:-:S05]  /*2b10*/  FMNMX.FTZ R81, R80, R89, !PT ;  /* 0x0000005950517209 */ /* 0x000fca0007810000 */
[----:B------:R-:W2:Y:S01]  /*2b20*/  MUFU.TANH R83, R83 ;  /* 0x0000005300537308 */ /* 0x000ea20000002400 */
[----:B-1----:R-:W-:Y:S01]  /*2b30*/  FSEL R78, R78, -INF , P5 ;  /* 0xff8000004e4e7808 */ /* 0x002fe20002800000 */
[----:B------:R-:W-:Y:S01]  /*2b40*/  FMUL.FTZ R94, R106, UR6 ;  /* 0x000000066a5e7c20 */ /* 0x000fe20008410000 */
[----:B----4-:R-:W-:-:S05]  /*2b50*/  FSEL R89, R84, -INF , P6 ;  /* 0xff80000054597808 */ /* 0x010fca0003000000 */
[----:B------:R-:W1:Y:S01]  /*2b60*/  MUFU.TANH R91, R91 ;  /* 0x0000005b005b7308 */ /* 0x000e620000002400 */
[----:B------:R-:W-:Y:S02]  /*2b70*/  ISETP.GT.AND P5, PT, R75, 0x99, PT ;  /* 0x000000994b00780c */ /* 0x000fe40003fa4270 */
[----:B------:R-:W-:-:S05]  /*2b80*/  FMNMX.FTZ R84, R88, R81, !PT ;  /* 0x0000005158547209 */ /* 0x000fca0007810000 */
[----:B------:R-:W4:Y:S01]  /*2b90*/  MUFU.TANH R86, R86 ;  /* 0x0000005600567308 */ /* 0x000f220000002400 */
[----:B-----5:R-:W-:Y:S01]  /*2ba0*/  FSEL R79, R79, -INF , P4 ;  /* 0xff8000004f4f7808 */ /* 0x020fe20002000000 */
[----:B------:R-:W-:Y:S01]  /*2bb0*/  FMUL.FTZ R95, R107, UR6 ;  /* 0x000000066b5f7c20 */ /* 0x000fe20008410000 */
[----:B------:R-:W-:-:S05]  /*2bc0*/  ISETP.GT.AND P4, PT, R75, 0xa0, PT ;  /* 0x000000a04b00780c */ /* 0x000fca0003f84270 */
[----:B------:R-:W5:Y:S01]  /*2bd0*/  MUFU.TANH R93, R93 ;  /* 0x0000005d005d7308 */ /* 0x000f620000002400 */
[----:B------:R-:W-:Y:S02]  /*2be0*/  FSEL R90, R85, -INF , P5 ;  /* 0xff800000555a7808 */ /* 0x000fe40002800000 */
[----:B------:R-:W-:-:S05]  /*2bf0*/  FMNMX.FTZ R81, R89, R84, !PT ;  /* 0x0000005459517209 */ /* 0x000fca0007810000 */
[----:B------:R-:W5:Y:S01]  /*2c00*/  MUFU.TANH R87, R87 ;  /* 0x0000005700577308 */ /* 0x000f620000002400 */
[----:B---3--:R-:W-:Y:S01]  /*2c10*/  FSEL R82, R82, -INF , P3 ;  /* 0xff80000052527808 */ /* 0x008fe20001800000 */
[----:B------:R-:W-:Y:S01]  /*2c20*/  FMUL.FTZ R96, R110, UR6 ;  /* 0x000000066e607c20 */ /* 0x000fe20008410000 */
[----:B------:R-:W-:-:S05]  /*2c30*/  ISETP.GT.AND P3, PT, R75, 0xa1, PT ;  /* 0x000000a14b00780c */ /* 0x000fca0003f64270 */
[----:B------:R-:W3:Y:S01]  /*2c40*/  MUFU.TANH R100, R100 ;  /* 0x0000006400647308 */ /* 0x000ee20000002400 */
[----:B0-----:R-:W-:Y:S02]  /*2c50*/  FSEL R92, R92, -INF , P4 ;  /* 0xff8000005c5c7808 */ /* 0x001fe40002000000 */
[----:B------:R-:W-:-:S05]  /*2c60*/  FMNMX.FTZ R81, R90, R81, !PT ;  /* 0x000000515a517209 */ /* 0x000fca0007810000 */
[----:B------:R-:W0:Y:S01]  /*2c70*/  MUFU.TANH R94, R94 ;  /* 0x0000005e005e7308 */ /* 0x000e220000002400 */
[----:B--2---:R-:W-:Y:S02]  /*2c80*/  FSEL R83, R83, -INF , P2 ;  /* 0xff80000053537808 */ /* 0x004fe40001000000 */
[----:B------:R-:W-:-:S05]  /*2c90*/  ISETP.GT.AND P2, PT, R75, 0xa8, PT ;  /* 0x000000a84b00780c */ /* 0x000fca0003f44270 */
[----:B------:R-:W2:Y:S01]  /*2ca0*/  MUFU.TANH R112, R112 ;  /* 0x0000007000707308 */ /* 0x000ea20000002400 */
[----:B-1----:R-:W-:Y:S02]  /*2cb0*/  FSEL R91, R91, -INF , P3 ;  /* 0xff8000005b5b7808 */ /* 0x002fe40001800000 */
[----:B------:R-:W-:-:S05]  /*2cc0*/  FMNMX.FTZ R84, R92, R81, !PT ;  /* 0x000000515c547209 */ /* 0x000fca0007810000 */
[----:B------:R-:W1:Y:S01]  /*2cd0*/  MUFU.TANH R95, R95 ;  /* 0x0000005f005f7308 */ /* 0x000e620000002400 */
[----:B----4-:R-:W-:Y:S02]  /*2ce0*/  FSEL R86, R86, -INF , P6 ;  /* 0xff80000056567808 */ /* 0x010fe40003000000 */
[----:B------:R-:W-:-:S05]  /*2cf0*/  ISETP.GT.AND P6, PT, R75, 0xa9, PT ;  /* 0x000000a94b00780c */ /* 0x000fca0003fc4270 */
[----:B------:R-:W4:Y:S01]  /*2d00*/  MUFU.TANH R98, R113 ;  /* 0x0000007100627308 */ /* 0x000f220000002400 */
[----:B-----5:R-:W-:Y:S02]  /*2d10*/  FSEL R93, R93, -INF , P2 ;  /* 0xff8000005d5d7808 */ /* 0x020fe40001000000 */
[----:B------:R-:W-:-:S05]  /*2d20*/  FMNMX.FTZ R84, R91, R84, !PT ;  /* 0x000000545b547209 */ /* 0x000fca0007810000 */
[----:B------:R-:W5:Y:S01]  /*2d30*/  MUFU.TANH R96, R96 ;  /* 0x0000006000607308 */ /* 0x000f620000002400 */
[----:B------:R-:W-:Y:S02]  /*2d40*/  FSEL R87, R87, -INF , P5 ;  /* 0xff80000057577808 */ /* 0x000fe40002800000 */
[----:B------:R-:W-:-:S05]  /*2d50*/  ISETP.GT.AND P5, PT, R75, 0xb0, PT ;  /* 0x000000b04b00780c */ /* 0x000fca0003fa4270 */
[----:B------:R-:W5:Y:S01]  /*2d60*/  MUFU.TANH R116, R116 ;  /* 0x0000007400747308 */ /* 0x000f620000002400 */
[----:B---3--:R-:W-:Y:S02]  /*2d70*/  FSEL R100, R100, -INF , P6 ;  /* 0xff80000064647808 */ /* 0x008fe40003000000 */
[----:B------:R-:W-:-:S05]  /*2d80*/  FMNMX.FTZ R81, R93, R84, !PT ;  /* 0x000000545d517209 */ /* 0x000fca0007810000 */
[----:B------:R-:W3:Y:S01]  /*2d90*/  MUFU.TANH R102, R117 ;  /* 0x0000007500667308 */ /* 0x000ee20000002400 */
[----:B0-----:R-:W-:Y:S02]  /*2da0*/  FSEL R85, R94, -INF , P4 ;  /* 0xff8000005e557808 */ /* 0x001fe40002000000 */
[----:B------:R-:W-:Y:S02]  /*2db0*/  ISETP.GT.AND P4, PT, R75, 0xb1, PT ;  /* 0x000000b14b00780c */ /* 0x000fe40003f84270 */
[----:B--2---:R-:W-:Y:S02]  /*2dc0*/  FSEL R94, R112, -INF , P5 ;  /* 0xff800000705e7808 */ /* 0x004fe40002800000 */
[----:B------:R-:W-:Y:S02]  /*2dd0*/  FMNMX.FTZ R81, R100, R81, !PT ;  /* 0x0000005164517209 */ /* 0x000fe40007810000 */
[----:B-1----:R-:W-:Y:S02]  /*2de0*/  FSEL R84, R95, -INF , P3 ;  /* 0xff8000005f547808 */ /* 0x002fe40001800000 */
[----:B------:R-:W-:-:S02]  /*2df0*/  ISETP.GT.AND P3, PT, R75, 0xb8, PT ;  /* 0x000000b84b00780c */ /* 0x000fc40003f64270 */
[----:B----4-:R-:W-:Y:S02]  /*2e00*/  FSEL R98, R98, -INF , P4 ;  /* 0xff80000062627808 */ /* 0x010fe40002000000 */
[----:B------:R-:W-:Y:S02]  /*2e10*/  FMNMX.FTZ R95, R94, R81, !PT ;  /* 0x000000515e5f7209 */ /* 0x000fe40007810000 */
[----:B-----5:R-:W-:Y:S02]  /*2e20*/  FSEL R81, R96, -INF , P2 ;  /* 0xff80000060517808 */ /* 0x020fe40001000000 */
[----:B------:R-:W-:Y:S02]  /*2e30*/  ISETP.GT.AND P2, PT, R75, 0xb9, PT ;  /* 0x000000b94b00780c */ /* 0x000fe40003f44270 */
[----:B------:R-:W-:Y:S02]  /*2e40*/  FSEL R96, R116, -INF , P3 ;  /* 0xff80000074607808 */ /* 0x000fe40001800000 */
[----:B------:R-:W-:-:S02]  /*2e50*/  FMNMX.FTZ R95, R98, R95, !PT ;  /* 0x0000005f625f7209 */ /* 0x000fc40007810000 */
[----:B---3--:R-:W-:Y:S02]  /*2e60*/  FSEL R102, R102, -INF , P2 ;  /* 0xff80000066667808 */ /* 0x008fe40001000000 */
        /* <DEDUP_REMOVED lines=10> */
[----:B------:R-:W-:Y:S01]  /*2f10*/  FMNMX.FTZ R6, R7, R8, !PT ;  /* 0x0000000807067209 */ /* 0x000fe20007810000 */
[----:B------:R-:W-:-:S03]  /*2f20*/  FFMA.FTZ R97, R3, UR21, -R75 ;  /* 0x0000001503617c23 */ /* 0x000fc6000801084b */
        /* <DEDUP_REMOVED lines=15> */
[----:B------:R-:W-:-:S03]  /*3020*/  FFMA.FTZ R110, R20, UR21, -R75 ;  /* 0x00000015146e7c23 */ /* 0x000fc6000801084b */
[----:B------:R-:W-:Y:S01]  /*3030*/  FMNMX.FTZ R6, R42, R3, !PT ;  /* 0x000000032a067209 */ /* 0x000fe20007810000 */
[--C-:B------:R-:W-:Y:S01]  /*3040*/  FFMA.FTZ R20, R23, UR21, -R75.reuse ;  /* 0x0000001517147c23 */ /* 0x100fe2000801084b */
[--C-:B------:R-:W-:Y:S02]  /*3050*/  FFMA.FTZ R23, R24, UR21, -R75.reuse ;  /* 0x0000001518177c23 */ /* 0x100fe4000801084b */
[----:B------:R-:W-:Y:S01]  /*3060*/  FMNMX.FTZ R3, R45, R6, !PT ;  /* 0x000000062d037209 */ /* 0x000fe20007810000 */
[--C-:B------:R-:W-:Y:S01]  /*3070*/  FFMA.FTZ R24, R27, UR21, -R75.reuse ;  /* 0x000000151b187c23 */ /* 0x100fe2000801084b */
[----:B------:R-:W-:Y:S02]  /*3080*/  FFMA.FTZ R27, R28, UR21, -R75 ;  /* 0x000000151c1b7c23 */ /* 0x000fe4000801084b */
        /* <DEDUP_REMOVED lines=16> */
[----:B------:R-:W-:-:S04]  /*3190*/  FMNMX.FTZ R28, R78, R3, !PT ;  /* 0x000000034e1c7209 */ /* 0x000fc80007810000 */
[----:B------:R-:W-:Y:S01]  /*31a0*/  FMNMX.FTZ R31, R79, R28, !PT ;  /* 0x0000001c4f1f7209 */ /* 0x000fe20007810000 */
[----:B------:R-:W-:-:S03]  /*31b0*/  FMUL.FTZ R113, R111, UR6 ;  /* 0x000000066f717c20 */ /* 0x000fc60008410000 */
[----:B------:R-:W-:Y:S01]  /*31c0*/  FMNMX.FTZ R28, R82, R31, !PT ;  /* 0x0000001f521c7209 */ /* 0x000fe20007810000 */
[----:B------:R-:W-:-:S03]  /*31d0*/  FMUL.FTZ R111, R114, UR6 ;  /* 0x00000006726f7c20 */ /* 0x000fc60008410000 */
[----:B------:R-:W-:Y:S01]  /*31e0*/  FMNMX.FTZ R31, R83, R28, !PT ;  /* 0x0000001c531f7209 */ /* 0x000fe20007810000 */
[----:B------:R-:W0:Y:S01]  /*31f0*/  MUFU.TANH R113, R113 ;  /* 0x0000007100717308 */ /* 0x000e220000002400 */
[----:B------:R-:W-:Y:S01]  /*3200*/  FFMA.FTZ R108, R36, UR21, -R75 ;  /* 0x00000015246c7c23 */ /* 0x000fe2000801084b */
[----:B------:R-:W-:Y:S01]  /*3210*/  FMUL.FTZ R116, R115, UR6 ;  /* 0x0000000673747c20 */ /* 0x000fe20008410000 */
[----:B------:R-:W-:Y:S01]  /*3220*/  FMNMX.FTZ R36, R86, R31, !PT ;  /* 0x0000001f56247209 */ /* 0x000fe20007810000 */
[----:B------:R-:W-:-:S03]  /*3230*/  FMUL.FTZ R115, R118, UR6 ;  /* 0x0000000676737c20 */ /* 0x000fc60008410000 */
[----:B------:R-:W-:Y:S01]  /*3240*/  FMNMX.FTZ R36, R87, R36, !PT ;  /* 0x0000002457247209 */ /* 0x000fe20007810000 */
[----:B------:R-:W1:Y:S01]  /*3250*/  MUFU.TANH R111, R111 ;  /* 0x0000006f006f7308 */ /* 0x000e620000002400 */
[--C-:B------:R-:W-:Y:S01]  /*3260*/  FFMA.FTZ R103, R35, UR21, -R75.reuse ;  /* 0x0000001523677c23 */ /* 0x100fe2000801084b */
[----:B------:R-:W-:Y:S01]  /*3270*/  FMUL.FTZ R117, R119, UR6 ;  /* 0x0000000677757c20 */ /* 0x000fe20008410000 */
[----:B------:R-:W-:Y:S01]  /*3280*/  FMNMX.FTZ R35, R85, R36, !PT ;  /* 0x0000002455237209 */ /* 0x000fe20007810000 */
[----:B------:R-:W-:-:S04]  /*3290*/  FFMA.FTZ R114, R44, UR21, -R75 ;  /* 0x000000152c727c23 */ /* 0x000fc8000801084b */
[----:B------:R-:W2:Y:S01]  /*32a0*/  MUFU.TANH R116, R116 ;  /* 0x0000007400747308 */ /* 0x000ea20000002400 */
[----:B------:R-:W-:Y:S02]  /*32b0*/  FMNMX.FTZ R44, R84, R35, !PT ;  /* 0x00000023542c7209 */ /* 0x000fe40007810000 */
[----:B0-----:R-:W-:-:S05]  /*32c0*/  FSEL R113, R113, -INF , P6 ;  /* 0xff80000071717808 */ /* 0x001fca0003000000 */
[----:B------:R-:W0:Y:S01]  /*32d0*/  MUFU.TANH R115, R115 ;  /* 0x0000007300737308 */ /* 0x000e220000002400 */
[----:B------:R-:W-:Y:S02]  /*32e0*/  FMNMX.FTZ R44, R81, R44, !PT ;  /* 0x0000002c512c7209 */ /* 0x000fe40007810000 */
[----:B-1----:R-:W-:-:S05]  /*32f0*/  FSEL R111, R111, -INF , P5 ;  /* 0xff8000006f6f7808 */ /* 0x002fca0002800000 */
[----:B------:R-:W1:Y:S01]  /*3300*/  MUFU.TANH R117, R117 ;  /* 0x0000007500757308 */ /* 0x000e620000002400 */
[----:B------:R-:W-:Y:S01]  /*3310*/  FMNMX.FTZ R44, R113, R44, !PT ;  /* 0x0000002c712c7209 */ /* 0x000fe20007810000 */
[--C-:B------:R-:W-:Y:S01]  /*3320*/  FFMA.FTZ R106, R32, UR21, -R75.reuse ;  /* 0x00000015206a7c23 */ /* 0x100fe2000801084b */
[--C-:B------:R-:W-:Y:S01]  /*3330*/  FFMA.FTZ R32, R51, UR21, -R75.reuse ;  /* 0x0000001533207c23 */ /* 0x100fe2000801084b */
[----:B--2---:R-:W-:Y:S02]  /*3340*/  FSEL R116, R116, -INF , P4 ;  /* 0xff80000074747808 */ /* 0x004fe40002000000 */
[----:B------:R-:W-:Y:S01]  /*3350*/  FMNMX.FTZ R51, R111, R44, !PT ;  /* 0x0000002c6f337209 */ /* 0x000fe20007810000 */
[--C-:B------:R-:W-:Y:S01]  /*3360*/  FFMA.FTZ R107, R39, UR21, -R75.reuse ;  /* 0x00000015276b7c23 */ /* 0x100fe2000801084b */
[--C-:B------:R-:W-:Y:S01]  /*3370*/  FFMA.FTZ R39, R52, UR21, -R75.reuse ;  /* 0x0000001534277c23 */ /* 0x100fe2000801084b */
[----:B0-----:R-:W-:Y:S02]  /*3380*/  FSEL R115, R115, -INF , P3 ;  /* 0xff80000073737808 */ /* 0x001fe40001800000 */
[----:B------:R-:W-:Y:S01]  /*3390*/  FMNMX.FTZ R52, R116, R51, !PT ;  /* 0x0000003374347209 */ /* 0x000fe20007810000 */
[----:B------:R-:W-:-:S03]  /*33a0*/  FFMA.FTZ R3, R63, UR21, -R75 ;  /* 0x000000153f037c23 */ /* 0x000fc6000801084b */
[----:B------:R-:W-:Y:S02]  /*33b0*/  FMNMX.FTZ R52, R115, R52, !PT ;  /* 0x0000003473347209 */ /* 0x000fe40007810000 */
[----:B-1----:R-:W-:Y:S01]  /*33c0*/  FSEL R117, R117, -INF , P2 ;  /* 0xff80000075757808 */ /* 0x002fe20001000000 */
[----:B------:R-:W-:-:S03]  /*33d0*/  FFMA.FTZ R64, R64, UR21, -R75 ;  /* 0x0000001540407c23 */ /* 0x000fc6000801084b */
[----:B------:R-:W-:Y:S01]  /*33e0*/  FMNMX.FTZ R63, R117, R52, !PT ;  /* 0x00000034753f7209 */ /* 0x000fe20007810000 */
[----:B------:R0:W-:Y:S04]  /*33f0*/  MUFU.EX2 R28, R64 ;  /* 0x00000040001c7308 */ /* 0x0001e80000000800 */
[----:B0-----:R-:W0:Y:S01]  /*3400*/  SHFL.BFLY PT, R64, R63, 0x2, 0x1f ;  /* 0x0c401f003f407f89 */ /* 0x001e2200000e0000 */
[----:B------:R-:W-:Y:S01]  /*3410*/  FFMA.FTZ R44, R72, UR21, -R75 ;  /* 0x00000015482c7c23 */ /* 0x000fe2000801084b */
[----:B0-----:R-:W-:-:S05]  /*3420*/  FMNMX.FTZ R72, R63, R64, !PT ;  /* 0x000000403f487209 */ /* 0x001fca0007810000 */
[----:B------:R-:W0:Y:S01]  /*3430*/  SHFL.BFLY PT, R101, R72, 0x1, 0x1f ;  /* 0x0c201f0048657f89 */ /* 0x000e2200000e0000 */
        /* <DEDUP_REMOVED lines=8> */
[----:B0-----:R-:W-:-:S04]  /*34c0*/  FMNMX.FTZ R101, R72, R101, !PT ;  /* 0x0000006548657209 */ /* 0x001fc80007810000 */
[C---:B------:R-:W-:Y:S01]  /*34d0*/  FSETP.NEU.FTZ.AND P2, PT, R101.reuse, -INF , PT ;  /* 0xff8000006500780b */ /* 0x040fe20003f5d000 */
[----:B------:R-:W-:-:S05]  /*34e0*/  FMUL.FTZ R80, R101, UR21 ;  /* 0x0000001565507c20 */ /* 0x000fca0008410000 */
[----:B------:R-:W-:Y:S01]  /*34f0*/  FSEL R80, R80, RZ, P2 ;  /* 0x000000ff50507208 */ /* 0x000fe20001000000 */
[----:B------:R-:W0:Y:S01]  /*3500*/  MUFU.EX2 R104, R104 ;  /* 0x0000006800687308 */ /* 0x000e220000000800 */
[----:B------:R-:W-:-:S03]  /*3510*/  FFMA.FTZ R76, R76, UR21, -R75 ;  /* 0x000000154c4c7c23 */ /* 0x000fc6000801084b */
[--C-:B------:R-:W-:Y:S01]  /*3520*/  FFMA.FTZ R89, R7, UR21, -R80.reuse ;  /* 0x0000001507597c23 */ /* 0x100fe20008010850 */
[--C-:B------:R-:W-:Y:S01]  /*3530*/  FFMA.FTZ R94, R8, UR21, -R80.reuse ;  /* 0x00000015085e7c23 */ /* 0x100fe20008010850 */
[--C-:B------:R-:W-:Y:S01]  /*3540*/  FFMA.FTZ R10, R10, UR21, -R75.reuse ;  /* 0x000000150a0a7c23 */ /* 0x100fe2000801084b */
[----:B------:R-:W-:Y:S01]  /*3550*/  FFMA.FTZ R11, R11, UR21, -R80 ;  /* 0x000000150b0b7c23 */ /* 0x000fe20008010850 */
[----:B------:R-:W1:Y:S01]  /*3560*/  MUFU.EX2 R9, R9 ;  /* 0x0000000900097308 */ /* 0x000e620000000800 */
[--C-:B------:R-:W-:Y:S01]  /*3570*/  FFMA.FTZ R13, R13, UR21, -R75.reuse ;  /* 0x000000150d0d7c23 */ /* 0x100fe2000801084b */
[--C-:B------:R-:W-:Y:S01]  /*3580*/  FFMA.FTZ R14, R14, UR21, -R75.reuse ;  /* 0x000000150e0e7c23 */ /* 0x100fe2000801084b */
[----:B------:R-:W-:-:S05]  /*3590*/  FFMA.FTZ R98, R98, UR21, -R75 ;  /* 0x0000001562627c23 */ /* 0x000fca000801084b */
[----:B------:R2:W-:Y:S01]  /*35a0*/  MUFU.EX2 R52, R76 ;  /* 0x0000004c00347308 */ /* 0x0005e20000000800 */
[----:B------:R-:W-:-:S07]  /*35b0*/  FFMA.FTZ R15, R15, UR21, -R80 ;  /* 0x000000150f0f7c23 */ /* 0x000fce0008010850 */
[----:B------:R-:W-:Y:S01]  /*35c0*/  MUFU.EX2 R89, R89 ;  /* 0x0000005900597308 */ /* 0x000fe20000000800 */
[----:B--2---:R-:W-:Y:S01]  /*35d0*/  FFMA.FTZ R76, R96, UR21, -R75 ;  /* 0x00000015604c7c23 */ /* 0x004fe2000801084b */
[----:B------:R-:W-:-:S06]  /*35e0*/  FFMA.FTZ R96, R12, UR21, -R80 ;  /* 0x000000150c607c23 */ /* 0x000fcc0008010850 */
[----:B------:R-:W2:Y:S01]  /*35f0*/  MUFU.EX2 R94, R94 ;  /* 0x0000005e005e7308 */ /* 0x000ea20000000800 */
[----:B------:R-:W-:-:S07]  /*3600*/  FFMA.FTZ R105, R19, UR21, -R75 ;  /* 0x0000001513697c23 */ /* 0x000fce000801084b */
[----:B------:R-:W3:Y:S08]  /*3610*/  MUFU.EX2 R10, R10 ;  /* 0x0000000a000a7308 */ /* 0x000ef00000000800 */
[----:B------:R-:W4:Y:S01]  /*3620*/  MUFU.EX2 R11, R11 ;  /* 0x0000000b000b7308 */ /* 0x000f220000000800 */
[----:B0-----:R-:W-:Y:S01]  /*3630*/  FADD.FTZ R12, R97, R104 ;  /* 0x00000068610c7221 */ /* 0x001fe20000010000 */
[----:B------:R-:W-:-:S06]  /*3640*/  FFMA.FTZ R64, R91, UR21, -R75 ;  /* 0x000000155b407c23 */ /* 0x000fcc000801084b */
[----:B------:R-:W0:Y:S01]  /*3650*/  MUFU.EX2 R13, R13 ;  /* 0x0000000d000d7308 */ /* 0x000e220000000800 */
[--C-:B------:R-:W-:Y:S01]  /*3660*/  FFMA.FTZ R91, R21, UR21, -R80.reuse ;  /* 0x00000015155b7c23 */ /* 0x100fe20008010850 */
[----:B------:R-:W-:-:S06]  /*3670*/  FFMA.FTZ R7, R29, UR21, -R80 ;  /* 0x000000151d077c23 */ /* 0x000fcc0008010850 */
[----:B------:R-:W5:Y:S01]  /*3680*/  MUFU.EX2 R96, R96 ;  /* 0x0000006000607308 */ /* 0x000f620000000800 */
[----:B------:R-:W-:-:S07]  /*3690*/  FFMA.FTZ R29, R49, UR21, -R80 ;  /* 0x00000015311d7c23 */ /* 0x000fce0008010850 */
[----:B------:R3:W-:Y:S01]  /*36a0*/  MUFU.EX2 R72, R98 ;  /* 0x0000006200487308 */ /* 0x0007e20000000800 */
[----:B-1----:R-:W-:Y:S01]  /*36b0*/  FADD.FTZ R49, R9, R12 ;  /* 0x0000000c09317221 */ /* 0x002fe20000010000 */
[----:B--2---:R-:W-:-:S06]  /*36c0*/  FADD.FTZ R12, R89, R94 ;  /* 0x0000005e590c7221 */ /* 0x004fcc0000010000 */
[----:B------:R-:W1:Y:S01]  /*36d0*/  MUFU.EX2 R14, R14 ;  /* 0x0000000e000e7308 */ /* 0x000e620000000800 */
[--C-:B---3--:R-:W-:Y:S01]  /*36e0*/  FFMA.FTZ R98, R18, UR21, -R80.reuse ;  /* 0x0000001512627c23 */ /* 0x108fe20008010850 */
[----:B------:R-:W-:-:S06]  /*36f0*/  FFMA.FTZ R22, R22, UR21, -R80 ;  /* 0x0000001516167c23 */ /* 0x000fcc0008010850 */
[----:B------:R-:W2:Y:S01]  /*3700*/  MUFU.EX2 R15, R15 ;  /* 0x0000000f000f7308 */ /* 0x000ea20000000800 */
[--C-:B------:R-:W-:Y:S01]  /*3710*/  FFMA.FTZ R112, R40, UR21, -R75.reuse ;  /* 0x0000001528707c23 */ /* 0x100fe2000801084b */
[----:B------:R-:W-:Y:S01]  /*3720*/  FFMA.FTZ R18, R26, UR21, -R80 ;  /* 0x000000151a127c23 */ /* 0x000fe20008010850 */
[----:B------:R-:W-:-:S05]  /*3730*/  FFMA.FTZ R40, R55, UR21, -R75 ;  /* 0x0000001537287c23 */ /* 0x000fca000801084b */
[----:B------:R-:W3:Y:S01]  /*3740*/  MUFU.EX2 R105, R105 ;  /* 0x0000006900697308 */ /* 0x000ee20000000800 */
[----:B------:R-:W-:Y:S01]  /*3750*/  FADD.FTZ R26, R10, R49 ;  /* 0x000000310a1a7221 */ /* 0x000fe20000010000 */
[----:B------:R-:W-:Y:S01]  /*3760*/  FFMA.FTZ R55, R77, UR21, -R75 ;  /* 0x000000154d377c23 */ /* 0x000fe2000801084b */
[----:B----4-:R-:W-:-:S05]  /*3770*/  FADD.FTZ R49, R11, R12 ;  /* 0x0000000c0b317221 */ /* 0x010fca0000010000 */
[----:B------:R-:W4:Y:S01]  /*3780*/  MUFU.EX2 R98, R98 ;  /* 0x0000006200627308 */ /* 0x000f220000000800 */
[--C-:B------:R-:W-:Y:S01]  /*3790*/  FFMA.FTZ R77, R41, UR21, -R80.reuse ;  /* 0x00000015294d7c23 */ /* 0x100fe20008010850 */
[--C-:B------:R-:W-:Y:S01]  /*37a0*/  FFMA.FTZ R41, R57, UR21, -R80.reuse ;  /* 0x0000001539297c23 */ /* 0x100fe20008010850 */
[----:B------:R-:W-:-:S05]  /*37b0*/  FFMA.FTZ R21, R25, UR21, -R80 ;  /* 0x0000001519157c23 */ /* 0x000fca0008010850 */
[----:B------:R-:W4:Y:S01]  /*37c0*/  MUFU.EX2 R110, R110 ;  /* 0x0000006e006e7308 */ /* 0x000f220000000800 */
[----:B0-----:R-:W-:Y:S01]  /*37d0*/  FADD.FTZ R57, R13, R26 ;  /* 0x0000001a0d397221 */ /* 0x001fe20000010000 */
[----:B-----5:R-:W-:-:S06]  /*37e0*/  FADD.FTZ R12, R96, R49 ;  /* 0x00000031600c7221 */ /* 0x020fcc0000010000 */
[----:B------:R-:W0:Y:S01]  /*37f0*/  MUFU.EX2 R91, R91 ;  /* 0x0000005b005b7308 */ /* 0x000e220000000800 */
[----:B-1----:R-:W-:Y:S01]  /*3800*/  FADD.FTZ R26, R14, R57 ;  /* 0x000000390e1a7221 */ /* 0x002fe20000010000 */
[----:B------:R-:W-:Y:S01]  /*3810*/  F2FP.F16.F32.PACK_AB R10, R10, R9 ;  /* 0x000000090a0a723e */ /* 0x000fe200000000ff */
[----:B--2---:R-:W-:-:S05]  /*3820*/  FADD.FTZ R9, R15, R12 ;  /* 0x0000000c0f097221 */ /* 0x004fca0000010000 */
[----:B------:R-:W1:Y:S01]  /*3830*/  MUFU.EX2 R22, R22 ;  /* 0x0000001600167308 */ /* 0x000e620000000800 */
[----:B---3--:R-:W-:-:S07]  /*3840*/  FADD.FTZ R57, R105, R26 ;  /* 0x0000001a69397221 */ /* 0x008fce0000010000 */
[----:B------:R-:W2:Y:S01]  /*3850*/  MUFU.EX2 R20, R20 ;  /* 0x0000001400147308 */ /* 0x000ea20000000800 */
[----:B------:R-:W-:Y:S01]  /*3860*/  FFMA.FTZ R63, R92, UR21, -R75 ;  /* 0x000000155c3f7c23 */ /* 0x000fe2000801084b */
[----:B----4-:R-:W-:Y:S01]  /*3870*/  FADD.FTZ R26, R98, R9 ;  /* 0x00000009621a7221 */ /* 0x010fe20000010000 */
[----:B------:R-:W-:-:S05]  /*3880*/  FFMA.FTZ R92, R46, UR21, -R80 ;  /* 0x000000152e5c7c23 */ /* 0x000fca0008010850 */
[----:B------:R-:W3:Y:S01]  /*3890*/  MUFU.EX2 R23, R23 ;  /* 0x0000001700177308 */ /* 0x000ee20000000800 */
[--C-:B------:R-:W-:Y:S01]  /*38a0*/  FFMA.FTZ R46, R61, UR21, -R80.reuse ;  /* 0x000000153d2e7c23 */ /* 0x100fe20008010850 */
[----:B------:R-:W-:-:S06]  /*38b0*/  FFMA.FTZ R30, R30, UR21, -R80 ;  /* 0x000000151e1e7c23 */ /* 0x000fcc0008010850 */
[----:B------:R-:W4:Y:S01]  /*38c0*/  MUFU.EX2 R21, R21 ;  /* 0x0000001500157308 */ /* 0x000f220000000800 */
[----:B------:R-:W-:Y:S01]  /*38d0*/  FADD.FTZ R61, R110, R57 ;  /* 0x000000396e3d7221 */ /* 0x000fe20000010000 */
[----:B0-----:R-:W-:-:S06]  /*38e0*/  FADD.FTZ R57, R91, R26 ;  /* 0x0000001a5b397221 */ /* 0x001fcc0000010000 */
[----:B------:R-:W0:Y:S01]  /*38f0*/  MUFU.EX2 R24, R24 ;  /* 0x0000001800187308 */ /* 0x000e220000000800 */
[----:B------:R-:W-:Y:S01]  /*3900*/  F2FP.F16.F32.PACK_AB R12, R14, R13 ;  /* 0x0000000d0e0c723e */ /* 0x000fe200000000ff */
[----:B------:R-:W-:-:S06]  /*3910*/  FFMA.FTZ R19, R48, UR21, -R75 ;  /* 0x0000001530137c23 */ /* 0x000fcc000801084b */
[----:B------:R-:W5:Y:S01]  /*3920*/  MUFU.EX2 R18, R18 ;  /* 0x0000001200127308 */ /* 0x000f620000000800 */
[--C-:B------:R-:W-:Y:S01]  /*3930*/  FFMA.FTZ R25, R33, UR21, -R80.reuse ;  /* 0x0000001521197c23 */ /* 0x100fe20008010850 */
[----:B------:R-:W-:Y:S01]  /*3940*/  F2FP.F16.F32.PACK_AB R13, R98, R15 ;  /* 0x0000000f620d723e */ /* 0x000fe200000000ff */
[----:B------:R-:W-:Y:S01]  /*3950*/  FFMA.FTZ R48, R60, UR21, -R75 ;  /* 0x000000153c307c23 */ /* 0x000fe2000801084b */
[----:B------:R-:W-:-:S04]  /*3960*/  FFMA.FTZ R58, R58, UR21, -R80 ;  /* 0x000000153a3a7c23 */ /* 0x000fc80008010850 */
[----:B------:R-:W5:Y:S01]  /*3970*/  MUFU.EX2 R27, R27 ;  /* 0x0000001b001b7308 */ /* 0x000f620000000800 */
[C---:B-1----:R-:W-:Y:S01]  /*3980*/  FADD.FTZ R26, R22.reuse, R57 ;  /* 0x00000039161a7221 */ /* 0x042fe20000010000 */
[----:B------:R-:W-:Y:S01]  /*3990*/  F2FP.F16.F32.PACK_AB R15, R22, R91 ;  /* 0x0000005b160f723e */ /* 0x000fe200000000ff */
[----:B------:R-:W-:Y:S01]  /*39a0*/  FFMA.FTZ R60, R90, UR21, -R75 ;  /* 0x000000155a3c7c23 */ /* 0x000fe2000801084b */
[----:B--2---:R-:W-:-:S04]  /*39b0*/  FADD.FTZ R22, R20, R61 ;  /* 0x0000003d14167221 */ /* 0x004fc80000010000 */
[----:B------:R-:W1:Y:S01]  /*39c0*/  MUFU.EX2 R7, R7 ;  /* 0x0000000700077308 */ /* 0x000e620000000800 */
[--C-:B------:R-:W-:Y:S01]  /*39d0*/  FFMA.FTZ R90, R42, UR21, -R80.reuse ;  /* 0x000000152a5a7c23 */ /* 0x100fe20008010850 */
[--C-:B------:R-:W-:Y:S01]  /*39e0*/  FFMA.FTZ R34, R34, UR21, -R80.reuse ;  /* 0x0000001522227c23 */ /* 0x100fe20008010850 */
[----:B------:R-:W-:Y:S01]  /*39f0*/  FFMA.FTZ R42, R54, UR21, -R80 ;  /* 0x00000015362a7c23 */ /* 0x000fe20008010850 */
[----:B------:R-:W-:-:S04]  /*3a00*/  @!P1 VIADD R8, R0, 0x30840 ;  /* 0x0003084000089836 */ /* 0x000fc80000000000 */
[----:B------:R-:W2:Y:S01]  /*3a10*/  MUFU.EX2 R99, R99 ;  /* 0x0000006300637308 */ /* 0x000ea20000000800 */
[----:B------:R-:W-:Y:S01]  /*3a20*/  FFMA.FTZ R54, R69, UR21, -R80 ;  /* 0x0000001545367c23 */ /* 0x000fe20008010850 */
[----:B---3--:R-:W-:-:S06]  /*3a30*/  FADD.FTZ R69, R23, R22 ;  /* 0x0000001617457221 */ /* 0x008fcc0000010000 */
[----:B------:R-:W3:Y:S01]  /*3a40*/  MUFU.EX2 R30, R30 ;  /* 0x0000001e001e7308 */ /* 0x000ee20000000800 */
[----:B------:R-:W-:Y:S01]  /*3a50*/  FFMA.FTZ R37, R37, UR21, -R80 ;  /* 0x0000001525257c23 */ /* 0x000fe20008010850 */
[--C-:B------:R-:W-:Y:S01]  /*3a60*/  FFMA.FTZ R109, R43, UR21, -R75.reuse ;  /* 0x000000152b6d7c23 */ /* 0x100fe2000801084b */
[----:B------:R-:W-:-:S05]  /*3a70*/  FFMA.FTZ R43, R56, UR21, -R75 ;  /* 0x00000015382b7c23 */ /* 0x000fca000801084b */
[----:B------:R-:W3:Y:S01]  /*3a80*/  MUFU.EX2 R106, R106 ;  /* 0x0000006a006a7308 */ /* 0x000ee20000000800 */
[----:B------:R-:W-:-:S07]  /*3a90*/  FFMA.FTZ R56, R88, UR21, -R75 ;  /* 0x0000001558387c23 */ /* 0x000fce000801084b */
[----:B------:R4:W-:Y:S01]  /*3aa0*/  MUFU.EX2 R0, R58 ;  /* 0x0000003a00007308 */ /* 0x0009e20000000800 */
[----:B------:R-:W-:-:S07]  /*3ab0*/  FFMA.FTZ R88, R38, UR21, -R80 ;  /* 0x0000001526587c23 */ /* 0x000fce0008010850 */
[----:B------:R-:W3:Y:S01]  /*3ac0*/  MUFU.EX2 R25, R25 ;  /* 0x0000001900197308 */ /* 0x000ee20000000800 */
[----:B----4-:R-:W-:Y:S01]  /*3ad0*/  FFMA.FTZ R58, R73, UR21, -R80 ;  /* 0x00000015493a7c23 */ /* 0x010fe20008010850 */
[----:B------:R-:W-:Y:S01]  /*3ae0*/  FADD.FTZ R73, R21, R26 ;  /* 0x0000001a15497221 */ /* 0x000fe20000010000 */
[----:B0-----:R-:W-:-:S03]  /*3af0*/  FADD.FTZ R26, R24, R69 ;  /* 0x00000045181a7221 */ /* 0x001fc60000010000 */
[----:B-----5:R-:W-:Y:S02]  /*3b00*/  FADD.FTZ R22, R18, R73 ;  /* 0x0000004912167221 */ /* 0x020fe40000010000 */
[----:B------:R-:W0:Y:S01]  /*3b10*/  MUFU.EX2 R103, R103 ;  /* 0x0000006700677308 */ /* 0x000e220000000800 */
[----:B------:R-:W-:Y:S01]  /*3b20*/  FADD.FTZ R26, R27, R26 ;  /* 0x0000001a1b1a7221 */ /* 0x000fe20000010000 */
[----:B-1----:R-:W-:-:S06]  /*3b30*/  FADD.FTZ R73, R7, R22 ;  /* 0x0000001607497221 */ /* 0x002fcc0000010000 */
[----:B------:R-:W1:Y:S01]  /*3b40*/  MUFU.EX2 R34, R34 ;  /* 0x0000002200227308 */ /* 0x000e620000000800 */
[--C-:B------:R-:W-:Y:S01]  /*3b50*/  FFMA.FTZ R49, R65, UR21, -R80.reuse ;  /* 0x0000001541317c23 */ /* 0x100fe20008010850 */
[----:B------:R-:W-:Y:S01]  /*3b60*/  FFMA.FTZ R65, R79, UR21, -R80 ;  /* 0x000000154f417c23 */ /* 0x000fe20008010850 */
[----:B--2---:R-:W-:-:S05]  /*3b70*/  FADD.FTZ R79, R99, R26 ;  /* 0x0000001a634f7221 */ /* 0x004fca0000010000 */
[----:B------:R-:W2:Y:S01]  /*3b80*/  MUFU.EX2 R108, R108 ;  /* 0x0000006c006c7308 */ /* 0x000ea20000000800 */
[----:B---3--:R-:W-:-:S07]  /*3b90*/  FADD.FTZ R22, R30, R73 ;  /* 0x000000491e167221 */ /* 0x008fce0000010000 */
[----:B------:R-:W3:Y:S01]  /*3ba0*/  MUFU.EX2 R37, R37 ;  /* 0x0000002500257308 */ /* 0x000ee20000000800 */
[----:B------:R-:W-:Y:S01]  /*3bb0*/  FADD.FTZ R26, R106, R79 ;  /* 0x0000004f6a1a7221 */ /* 0x000fe20000010000 */
[----:B------:R-:W-:-:S06]  /*3bc0*/  FADD.FTZ R73, R25, R22 ;  /* 0x0000001619497221 */ /* 0x000fcc0000010000 */
[----:B------:R-:W4:Y:S01]  /*3bd0*/  MUFU.EX2 R107, R107 ;  /* 0x0000006b006b7308 */ /* 0x000f220000000800 */
[----:B------:R-:W-:-:S07]  /*3be0*/  FFMA.FTZ R45, R45, UR21, -R80 ;  /* 0x000000152d2d7c23 */ /* 0x000fce0008010850 */
[----:B------:R-:W5:Y:S01]  /*3bf0*/  MUFU.EX2 R88, R88 ;  /* 0x0000005800587308 */ /* 0x000f620000000800 */
[----:B0-----:R-:W-:Y:S01]  /*3c00*/  FADD.FTZ R79, R103, R26 ;  /* 0x0000001a674f7221 */ /* 0x001fe20000010000 */
[----:B-1----:R-:W-:-:S06]  /*3c10*/  FADD.FTZ R22, R34, R73 ;  /* 0x0000004922167221 */ /* 0x002fcc0000010000 */
[----:B------:R-:W0:Y:S08]  /*3c20*/  MUFU.EX2 R112, R112 ;  /* 0x0000007000707308 */ /* 0x000e300000000800 */
[----:B------:R-:W1:Y:S01]  /*3c30*/  MUFU.EX2 R77, R77 ;  /* 0x0000004d004d7308 */ /* 0x000e620000000800 */
[----:B--2---:R-:W-:Y:S01]  /*3c40*/  FADD.FTZ R26, R108, R79 ;  /* 0x0000004f6c1a7221 */ /* 0x004fe20000010000 */
[----:B---3--:R-:W-:-:S06]  /*3c50*/  FADD.FTZ R73, R37, R22 ;  /* 0x0000001625497221 */ /* 0x008fcc0000010000 */
[----:B------:R-:W2:Y:S08]  /*3c60*/  MUFU.EX2 R109, R109 ;  /* 0x0000006d006d7308 */ /* 0x000eb00000000800 */
[----:B------:R-:W3:Y:S01]  /*3c70*/  MUFU.EX2 R90, R90 ;  /* 0x0000005a005a7308 */ /* 0x000ee20000000800 */
[----:B----4-:R-:W-:Y:S01]  /*3c80*/  FADD.FTZ R79, R107, R26 ;  /* 0x0000001a6b4f7221 */ /* 0x010fe20000010000 */
[----:B-----5:R-:W-:-:S06]  /*3c90*/  FADD.FTZ R22, R88, R73 ;  /* 0x0000004958167221 */ /* 0x020fcc0000010000 */
[----:B------:R-:W4:Y:S01]  /*3ca0*/  MUFU.EX2 R114, R114 ;  /* 0x0000007200727308 */ /* 0x000f220000000800 */
[----:B------:R-:W-:-:S07]  /*3cb0*/  FFMA.FTZ R38, R50, UR21, -R80 ;  /* 0x0000001532267c23 */ /* 0x000fce0008010850 */
[----:B------:R-:W5:Y:S01]  /*3cc0*/  MUFU.EX2 R45, R45 ;  /* 0x0000002d002d7308 */ /* 0x000f620000000800 */
[----:B0-----:R-:W-:Y:S01]  /*3cd0*/  FADD.FTZ R26, R112, R79 ;  /* 0x0000004f701a7221 */ /* 0x001fe20000010000 */
[----:B-1----:R-:W-:-:S06]  /*3ce0*/  FADD.FTZ R73, R77, R22 ;  /* 0x000000164d497221 */ /* 0x002fcc0000010000 */
[----:B------:R-:W0:Y:S01]  /*3cf0*/  MUFU.EX2 R6, R6 ;  /* 0x0000000600067308 */ /* 0x000e220000000800 */
[----:B------:R-:W-:-:S07]  /*3d00*/  FFMA.FTZ R33, R53, UR21, -R80 ;  /* 0x0000001535217c23 */ /* 0x000fce0008010850 */
[----:B------:R-:W1:Y:S01]  /*3d10*/  MUFU.EX2 R92, R92 ;  /* 0x0000005c005c7308 */ /* 0x000e620000000800 */
[----:B--2---:R-:W-:Y:S01]  /*3d20*/  FADD.FTZ R79, R109, R26 ;  /* 0x0000001a6d4f7221 */ /* 0x004fe20000010000 */
[----:B------:R-:W-:-:S06]  /*3d30*/  @!P1 PRMT R8, RZ, 0x654, R8 ;  /* 0x00000654ff089816 */ /* 0x000fcc0000000008 */
[----:B------:R-:W2:Y:S01]  /*3d40*/  MUFU.EX2 R19, R19 ;  /* 0x0000001300137308 */ /* 0x000ea20000000800 */
[----:B---3--:R-:W-:-:S07]  /*3d50*/  FADD.FTZ R22, R90, R73 ;  /* 0x000000495a167221 */ /* 0x008fce0000010000 */
[----:B------:R-:W3:Y:S01]  /*3d60*/  MUFU.EX2 R29, R29 ;  /* 0x0000001d001d7308 */ /* 0x000ee20000000800 */
[----:B----4-:R-:W-:Y:S01]  /*3d70*/  FADD.FTZ R79, R114, R79 ;  /* 0x0000004f724f7221 */ /* 0x010fe20000010000 */
[----:B------:R-:W-:Y:S01]  /*3d80*/  F2FP.F16.F32.PACK_AB R20, R23, R20 ;  /* 0x000000141714723e */ /* 0x000fe200000000ff */
[----:B------:R4:W-:Y:S05]  /*3d90*/  @!P1 SYNCS.ARRIVE.TRANS64.RED.A1T0 RZ, [R8+URZ], RZ ;  /* 0x000000ff08ff99a7 */ /* 0x0009ea000810043f */
[----:B------:R-:W3:Y:S01]  /*3da0*/  MUFU.EX2 R32, R32 ;  /* 0x0000002000207308 */ /* 0x000ee20000000800 */
[----:B-----5:R-:W-:Y:S01]  /*3db0*/  FADD.FTZ R23, R45, R22 ;  /* 0x000000162d177221 */ /* 0x020fe20000010000 */
[----:B------:R-:W-:-:S06]  /*3dc0*/  F2FP.F16.F32.PACK_AB R9, R94, R89 ;  /* 0x000000595e09723e */ /* 0x000fcc00000000ff */
[----:B------:R-:W5:Y:S01]  /*3dd0*/  MUFU.EX2 R38, R38 ;  /* 0x0000002600267308 */ /* 0x000f620000000800 */
[----:B----4-:R-:W-:Y:S02]  /*3de0*/  F2FP.F16.F32.PACK_AB R8, R104, R97 ;  /* 0x000000616808723e */ /* 0x010fe400000000ff */
[----:B------:R-:W-:-:S05]  /*3df0*/  F2FP.F16.F32.PACK_AB R11, R96, R11 ;  /* 0x0000000b600b723e */ /* 0x000fca00000000ff */
[----:B------:R-:W4:Y:S01]  /*3e00*/  MUFU.EX2 R39, R39 ;  /* 0x0000002700277308 */ /* 0x000f220000000800 */
[----:B------:R-:W-:Y:S01]  /*3e10*/  FFMA.FTZ R50, R66, UR21, -R80 ;  /* 0x0000001542327c23 */ /* 0x000fe20008010850 */
[----:B0-----:R-:W-:Y:S01]  /*3e20*/  FADD.FTZ R26, R6, R79 ;  /* 0x0000004f061a7221 */ /* 0x001fe20000010000 */
[----:B-1----:R-:W-:-:S05]  /*3e30*/  FADD.FTZ R66, R92, R23 ;  /* 0x000000175c427221 */ /* 0x002fca0000010000 */
[----:B------:R-:W0:Y:S01]  /*3e40*/  MUFU.EX2 R33, R33 ;  /* 0x0000002100217308 */ /* 0x000e220000000800 */
[----:B------:R-:W-:Y:S01]  /*3e50*/  F2FP.F16.F32.PACK_AB R14, R110, R105 ;  /* 0x000000696e0e723e */ /* 0x000fe200000000ff */
[----:B------:R2:W-:Y:S06]  /*3e60*/  STSM.16.M88.4 [R2+0x1e800], R8 ;  /* 0x01e8000802007844 */ /* 0x0005ec0000000200 */
[----:B------:R-:W1:Y:S01]  /*3e70*/  MUFU.EX2 R40, R40 ;  /* 0x0000002800287308 */ /* 0x000e620000000800 */
[----:B------:R5:W-:Y:S07]  /*3e80*/  STSM.16.M88.4 [R156], R12 ;  /* 0x0000000c9c007844 */ /* 0x000bee0000000200 */
[----:B------:R-:W1:Y:S01]  /*3e90*/  MUFU.EX2 R42, R42 ;  /* 0x0000002a002a7308 */ /* 0x000e620000000800 */
[----:B--2---:R-:W-:Y:S01]  /*3ea0*/  FADD.FTZ R11, R19, R26 ;  /* 0x0000001a130b7221 */ /* 0x004fe20000010000 */
[----:B---3--:R-:W-:-:S06]  /*3eb0*/  FADD.FTZ R9, R29, R66 ;  /* 0x000000421d097221 */ /* 0x008fcc0000010000 */
[----:B------:R-:W2:Y:S01]  /*3ec0*/  MUFU.EX2 R43, R43 ;  /* 0x0000002b002b7308 */ /* 0x000ea20000000800 */
[----:B-----5:R-:W-:Y:S01]  /*3ed0*/  FADD.FTZ R14, R32, R11 ;  /* 0x0000000b200e7221 */ /* 0x020fe20000010000 */
[----:B------:R-:W-:-:S06]  /*3ee0*/  FADD.FTZ R12, R38, R9 ;  /* 0x00000009260c7221 */ /* 0x000fcc0000010000 */
[----:B------:R-:W3:Y:S01]  /*3ef0*/  MUFU.EX2 R41, R41 ;  /* 0x0000002900297308 */ /* 0x000ee20000000800 */
[----:B------:R-:W-:Y:S01]  /*3f00*/  FFMA.FTZ R53, R62, UR21, -R80 ;  /* 0x000000153e357c23 */ /* 0x000fe20008010850 */
[----:B----4-:R-:W-:-:S06]  /*3f10*/  FADD.FTZ R11, R39, R14 ;  /* 0x0000000e270b7221 */ /* 0x010fcc0000010000 */
[----:B------:R-:W4:Y:S01]  /*3f20*/  MUFU.EX2 R47, R47 ;  /* 0x0000002f002f7308 */ /* 0x000f220000000800 */
[----:B0-----:R-:W-:Y:S01]  /*3f30*/  FADD.FTZ R9, R33, R12 ;  /* 0x0000000c21097221 */ /* 0x001fe20000010000 */
[----:B-1----:R-:W-:-:S06]  /*3f40*/  FADD.FTZ R14, R40, R11 ;  /* 0x0000000b280e7221 */ /* 0x002fcc0000010000 */
[----:B------:R-:W0:Y:S01]  /*3f50*/  MUFU.EX2 R48, R48 ;  /* 0x0000003000307308 */ /* 0x000e220000000800 */
[----:B------:R-:W-:Y:S01]  /*3f60*/  FFMA.FTZ R31, R67, UR21, -R75 ;  /* 0x00000015431f7c23 */ /* 0x000fe2000801084b */
[----:B------:R-:W-:-:S06]  /*3f70*/  FADD.FTZ R12, R42, R9 ;  /* 0x000000092a0c7221 */ /* 0x000fcc0000010000 */
[----:B------:R-:W1:Y:S01]  /*3f80*/  MUFU.EX2 R46, R46 ;  /* 0x0000002e002e7308 */ /* 0x000e620000000800 */
[----:B------:R-:W-:Y:S01]  /*3f90*/  F2FP.F16.F32.PACK_AB R23, R30, R7 ;  /* 0x000000071e17723e */ /* 0x000fe200000000ff */
[----:B--2---:R-:W-:-:S06]  /*3fa0*/  FADD.FTZ R14, R43, R14 ;  /* 0x0000000e2b0e7221 */ /* 0x004fcc0000010000 */
[----:B------:R-:W2:Y:S01]  /*3fb0*/  MUFU.EX2 R3, R3 ;  /* 0x0000000300037308 */ /* 0x000ea20000000800 */
[----:B------:R-:W-:Y:S01]  /*3fc0*/  FFMA.FTZ R36, R68, UR21, -R75 ;  /* 0x0000001544247c23 */ /* 0x000fe2000801084b */
[----:B---3--:R-:W-:-:S06]  /*3fd0*/  FADD.FTZ R7, R41, R12 ;  /* 0x0000000c29077221 */ /* 0x008fcc0000010000 */
[----:B------:R-:W3:Y:S01]  /*3fe0*/  MUFU.EX2 R53, R53 ;  /* 0x0000003500357308 */ /* 0x000ee20000000800 */
[----:B----4-:R-:W-:Y:S01]  /*3ff0*/  FADD.FTZ R13, R47, R14 ;  /* 0x0000000e2f0d7221 */ /* 0x010fe20000010000 */
[----:B------:R-:W-:-:S06]  /*4000*/  FADD.FTZ R7, R0, R7 ;  /* 0x0000000700077221 */ /* 0x000fcc0000010000 */
[----:B------:R-:W4:Y:S01]  /*4010*/  MUFU.EX2 R49, R49 ;  /* 0x0000003100317308 */ /* 0x000f220000000800 */
[----:B------:R-:W-:Y:S01]  /*4020*/  FFMA.FTZ R57, R70, UR21, -R80 ;  /* 0x0000001546397c23 */ /* 0x000fe20008010850 */
[----:B0-----:R-:W-:-:S06]  /*4030*/  FADD.FTZ R14, R48, R13 ;  /* 0x0000000d300e7221 */ /* 0x001fcc0000010000 */
[----:B------:R-:W0:Y:S01]  /*4040*/  MUFU.EX2 R31, R31 ;  /* 0x0000001f001f7308 */ /* 0x000e220000000800 */
[----:B-1----:R-:W-:-:S07]  /*4050*/  FADD.FTZ R12, R46, R7 ;  /* 0x000000072e0c7221 */ /* 0x002fce0000010000 */
[----:B------:R-:W1:Y:S01]  /*4060*/  MUFU.EX2 R50, R50 ;  /* 0x0000003200327308 */ /* 0x000e620000000800 */
[----:B--2---:R-:W-:Y:S01]  /*4070*/  FADD.FTZ R7, R3, R14 ;  /* 0x0000000e03077221 */ /* 0x004fe20000010000 */
[----:B---3--:R-:W-:-:S06]  /*4080*/  FADD.FTZ R14, R53, R12 ;  /* 0x0000000c350e7221 */ /* 0x008fcc0000010000 */
[----:B------:R-:W2:Y:S01]  /*4090*/  MUFU.EX2 R36, R36 ;  /* 0x0000002400247308 */ /* 0x000ea20000000800 */
[----:B------:R-:W-:-:S07]  /*40a0*/  FFMA.FTZ R61, R74, UR21, -R80 ;  /* 0x000000154a3d7c23 */ /* 0x000fce0008010850 */
[----:B------:R-:W3:Y:S01]  /*40b0*/  MUFU.EX2 R54, R54 ;  /* 0x0000003600367308 */ /* 0x000ee20000000800 */
[----:B------:R-:W-:Y:S01]  /*40c0*/  F2FP.F16.F32.PACK_AB R21, R18, R21 ;  /* 0x000000151215723e */ /* 0x000fe200000000ff */
[----:B------:R-:W-:-:S06]  /*40d0*/  FADD.FTZ R18, R28, R7 ;  /* 0x000000071c127221 */ /* 0x000fcc0000010000 */
[----:B------:R-:W-:Y:S01]  /*40e0*/  MUFU.EX2 R35, R35 ;  /* 0x0000002300237308 */ /* 0x000fe20000000800 */
[----:B----4-:R-:W-:Y:S01]  /*40f0*/  FADD.FTZ R7, R49, R14 ;  /* 0x0000000e31077221 */ /* 0x010fe20000010000 */
[----:B------:R-:W-:-:S06]  /*4100*/  FFMA.FTZ R62, R78, UR21, -R80 ;  /* 0x000000154e3e7c23 */ /* 0x000fcc0008010850 */
[----:B------:R-:W4:Y:S01]  /*4110*/  MUFU.EX2 R57, R57 ;  /* 0x0000003900397308 */ /* 0x000f220000000800 */
[----:B------:R-:W-:Y:S01]  /*4120*/  F2FP.F16.F32.PACK_AB R22, R27, R24 ;  /* 0x000000181b16723e */ /* 0x000fe200000000ff */
[----:B0-----:R-:W-:-:S06]  /*4130*/  FADD.FTZ R13, R31, R18 ;  /* 0x000000121f0d7221 */ /* 0x001fcc0000010000 */
[----:B------:R-:W-:Y:S01]  /*4140*/  MUFU.EX2 R44, R44 ;  /* 0x0000002c002c7308 */ /* 0x000fe20000000800 */
[----:B------:R-:W-:Y:S01]  /*4150*/  F2FP.F16.F32.PACK_AB R24, R106, R99 ;  /* 0x000000636a18723e */ /* 0x000fe200000000ff */
[----:B-1----:R-:W-:Y:S01]  /*4160*/  FADD.FTZ R7, R50, R7 ;  /* 0x0000000732077221 */ /* 0x002fe20000010000 */
[----:B------:R-:W-:-:S05]  /*4170*/  F2FP.F16.F32.PACK_AB R26, R108, R103 ;  /* 0x000000676c1a723e */ /* 0x000fca00000000ff */
[----:B------:R-:W0:Y:S01]  /*4180*/  MUFU.EX2 R58, R58 ;  /* 0x0000003a003a7308 */ /* 0x000e220000000800 */
[----:B------:R-:W-:Y:S02]  /*4190*/  F2FP.F16.F32.PACK_AB R25, R34, R25 ;  /* 0x000000192219723e */ /* 0x000fe400000000ff */
[----:B------:R-:W-:Y:S02]  /*41a0*/  F2FP.F16.F32.PACK_AB R27, R88, R37 ;  /* 0x00000025581b723e */ /* 0x000fe400000000ff */
[----:B------:R-:W-:-:S03]  /*41b0*/  F2FP.F16.F32.PACK_AB R8, R112, R107 ;  /* 0x0000006b7008723e */ /* 0x000fc600000000ff */
[----:B------:R-:W1:Y:S01]  /*41c0*/  MUFU.EX2 R61, R61 ;  /* 0x0000003d003d7308 */ /* 0x000e620000000800 */
[----:B------:R-:W-:Y:S02]  /*41d0*/  F2FP.F16.F32.PACK_AB R10, R114, R109 ;  /* 0x0000006d720a723e */ /* 0x000fe400000000ff */
[----:B------:R-:W-:Y:S02]  /*41e0*/  F2FP.F16.F32.PACK_AB R9, R90, R77 ;  /* 0x0000004d5a09723e */ /* 0x000fe400000000ff */
[----:B------:R-:W-:Y:S01]  /*41f0*/  F2FP.F16.F32.PACK_AB R11, R92, R45 ;  /* 0x0000002d5c0b723e */ /* 0x000fe200000000ff */
[----:B--2---:R-:W-:Y:S01]  /*4200*/  FADD.FTZ R18, R36, R13 ;  /* 0x0000000d24127221 */ /* 0x004fe20000010000 */
[----:B------:R-:W-:Y:S01]  /*4210*/  F2FP.F16.F32.PACK_AB R12, R19, R6 ;  /* 0x00000006130c723e */ /* 0x000fe200000000ff */
[----:B------:R-:W2:Y:S01]  /*4220*/  MUFU.EX2 R55, R55 ;  /* 0x0000003700377308 */ /* 0x000ea20000000800 */
[----:B------:R5:W-:Y:S01]  /*4230*/  STSM.16.M88.4 [R17], R20 ;  /* 0x0000001411007844 */ /* 0x000be20000000200 */
[----:B---3--:R-:W-:Y:S01]  /*4240*/  FADD.FTZ R6, R54, R7 ;  /* 0x0000000736067221 */ /* 0x008fe20000010000 */
[----:B------:R-:W-:-:S02]  /*4250*/  FFMA.FTZ R69, R82, UR21, -R80 ;  /* 0x0000001552457c23 */ /* 0x000fc40008010850 */
[----:B------:R-:W-:Y:S03]  /*4260*/  STSM.16.M88.4 [R16], R24 ;  /* 0x0000001810007844 */ /* 0x000fe60000000200 */
[----:B------:R-:W3:Y:S01]  /*4270*/  MUFU.EX2 R62, R62 ;  /* 0x0000003e003e7308 */ /* 0x000ee20000000800 */
[----:B------:R1:W-:Y:S01]  /*4280*/  STSM.16.M88.4 [R2+0x24800], R8 ;  /* 0x0248000802007844 */ /* 0x0003e20000000200 */
[----:B----4-:R-:W-:Y:S01]  /*4290*/  FADD.FTZ R7, R57, R6 ;  /* 0x0000000639077221 */ /* 0x010fe20000010000 */
[----:B------:R-:W-:-:S05]  /*42a0*/  FFMA.FTZ R83, R83, UR21, -R80 ;  /* 0x0000001553537c23 */ /* 0x000fca0008010850 */
[----:B------:R-:W4:Y:S01]  /*42b0*/  MUFU.EX2 R51, R51 ;  /* 0x0000003300337308 */ /* 0x000f220000000800 */
[----:B-----5:R-:W-:Y:S01]  /*42c0*/  F2FP.F16.F32.PACK_AB R21, R0, R41 ;  /* 0x000000290015723e */ /* 0x020fe200000000ff */
[----:B0-----:R-:W-:-:S06]  /*42d0*/  FADD.FTZ R0, R58, R7 ;  /* 0x000000073a007221 */ /* 0x001fcc0000010000 */
[----:B------:R-:W0:Y:S01]  /*42e0*/  MUFU.EX2 R65, R65 ;  /* 0x0000004100417308 */ /* 0x000e220000000800 */
[----:B-1----:R-:W-:Y:S01]  /*42f0*/  FADD.FTZ R9, R35, R18 ;  /* 0x0000001223097221 */ /* 0x002fe20000010000 */
[----:B------:R-:W-:-:S03]  /*4300*/  FFMA.FTZ R86, R86, UR21, -R80 ;  /* 0x0000001556567c23 */ /* 0x000fc60008010850 */
[----:B------:R-:W-:-:S03]  /*4310*/  FADD.FTZ R9, R44, R9 ;  /* 0x000000092c097221 */ /* 0x000fc60000010000 */
[----:B------:R-:W1:Y:S01]  /*4320*/  MUFU.EX2 R56, R56 ;  /* 0x0000003800387308 */ /* 0x000e620000000800 */
[----:B------:R-:W-:Y:S01]  /*4330*/  FADD.FTZ R6, R52, R9 ;  /* 0x0000000934067221 */ /* 0x000fe20000010000 */
[----:B------:R-:W-:-:S06]  /*4340*/  FADD.FTZ R7, R61, R0 ;  /* 0x000000003d077221 */ /* 0x000fcc0000010000 */
[----:B------:R-:W5:Y:S01]  /*4350*/  MUFU.EX2 R69, R69 ;  /* 0x0000004500457308 */ /* 0x000f620000000800 */
[----:B------:R-:W-:Y:S01]  /*4360*/  FFMA.FTZ R87, R87, UR21, -R80 ;  /* 0x0000001557577c23 */ /* 0x000fe20008010850 */
[----:B--2---:R-:W-:-:S06]  /*4370*/  FADD.FTZ R8, R55, R6 ;  /* 0x0000000637087221 */ /* 0x004fcc0000010000 */
[----:B------:R-:W2:Y:S01]  /*4380*/  MUFU.EX2 R59, R59 ;  /* 0x0000003b003b7308 */ /* 0x000ea20000000800 */
[----:B---3--:R-:W-:Y:S01]  /*4390*/  FADD.FTZ R6, R62, R7 ;  /* 0x000000073e067221 */ /* 0x008fe20000010000 */
[----:B------:R-:W-:-:S06]  /*43a0*/  FFMA.FTZ R85, R85, UR21, -R80 ;  /* 0x0000001555557c23 */ /* 0x000fcc0008010850 */
[----:B------:R-:W3:Y:S01]  /*43b0*/  MUFU.EX2 R70, R83 ;  /* 0x0000005300467308 */ /* 0x000ee20000000800 */
[----:B----4-:R-:W-:Y:S01]  /*43c0*/  FADD.FTZ R7, R51, R8 ;  /* 0x0000000833077221 */ /* 0x010fe20000010000 */
[----:B0-----:R-:W-:-:S06]  /*43d0*/  FADD.FTZ R6, R65, R6 ;  /* 0x0000000641067221 */ /* 0x001fcc0000010000 */
[----:B------:R-:W0:Y:S01]  /*43e0*/  MUFU.EX2 R60, R60 ;  /* 0x0000003c003c7308 */ /* 0x000e220000000800 */
[----:B------:R-:W-:-:S07]  /*43f0*/  FFMA.FTZ R84, R84, UR21, -R80 ;  /* 0x0000001554547c23 */ /* 0x000fce0008010850 */
[----:B------:R-:W4:Y:S01]  /*4400*/  MUFU.EX2 R86, R86 ;  /* 0x0000005600567308 */ /* 0x000f220000000800 */
[----:B------:R-:W-:Y:S01]  /*4410*/  F2FP.F16.F32.PACK_AB R28, R28, R3 ;  /* 0x000000031c1c723e */ /* 0x000fe200000000ff */
[----:B-1----:R-:W-:-:S06]  /*4420*/  FADD.FTZ R8, R56, R7 ;  /* 0x0000000738087221 */ /* 0x002fcc0000010000 */
[----:B------:R-:W1:Y:S01]  /*4430*/  MUFU.EX2 R63, R63 ;  /* 0x0000003f003f7308 */ /* 0x000e620000000800 */
[----:B-----5:R-:W-:Y:S01]  /*4440*/  FADD.FTZ R3, R69, R6 ;  /* 0x0000000645037221 */ /* 0x020fe20000010000 */
[----:B------:R-:W-:-:S06]  /*4450*/  FFMA.FTZ R67, R93, UR21, -R75 ;  /* 0x000000155d437c23 */ /* 0x000fcc000801084b */
[----:B------:R-:W5:Y:S01]  /*4460*/  MUFU.EX2 R87, R87 ;  /* 0x0000005700577308 */ /* 0x000f620000000800 */
[----:B------:R-:W-:Y:S01]  /*4470*/  FFMA.FTZ R81, R81, UR21, -R80 ;  /* 0x0000001551517c23 */ /* 0x000fe20008010850 */
[----:B--2---:R-:W-:-:S06]  /*4480*/  FADD.FTZ R7, R59, R8 ;  /* 0x000000083b077221 */ /* 0x004fcc0000010000 */
[----:B------:R-:W2:Y:S01]  /*4490*/  MUFU.EX2 R64, R64 ;  /* 0x0000004000407308 */ /* 0x000ea20000000800 */
[----:B---3--:R-:W-:Y:S01]  /*44a0*/  FADD.FTZ R3, R70, R3 ;  /* 0x0000000346037221 */ /* 0x008fe20000010000 */
[----:B------:R-:W-:-:S06]  /*44b0*/  FFMA.FTZ R68, R100, UR21, -R75 ;  /* 0x0000001564447c23 */ /* 0x000fcc000801084b */
[----:B------:R-:W3:Y:S01]  /*44c0*/  MUFU.EX2 R85, R85 ;  /* 0x0000005500557308 */ /* 0x000ee20000000800 */
[----:B------:R-:W-:Y:S01]  /*44d0*/  FFMA.FTZ R113, R113, UR21, -R80 ;  /* 0x0000001571717c23 */ /* 0x000fe20008010850 */
[----:B0-----:R-:W-:Y:S01]  /*44e0*/  FADD.FTZ R8, R60, R7 ;  /* 0x000000073c087221 */ /* 0x001fe20000010000 */
[----:B----4-:R-:W-:-:S05]  /*44f0*/  FADD.FTZ R6, R86, R3 ;  /* 0x0000000356067221 */ /* 0x010fca0000010000 */
[----:B------:R-:W0:Y:S01]  /*4500*/  MUFU.EX2 R84, R84 ;  /* 0x0000005400547308 */ /* 0x000e220000000800 */
[--C-:B------:R-:W-:Y:S01]  /*4510*/  FFMA.FTZ R111, R111, UR21, -R80.reuse ;  /* 0x000000156f6f7c23 */ /* 0x100fe20008010850 */
[--C-:B------:R-:W-:Y:S01]  /*4520*/  FFMA.FTZ R116, R116, UR21, -R80.reuse ;  /* 0x0000001574747c23 */ /* 0x100fe20008010850 */
[--C-:B------:R-:W-:Y:S01]  /*4530*/  FFMA.FTZ R115, R115, UR21, -R80.reuse ;  /* 0x0000001573737c23 */ /* 0x100fe20008010850 */
[----:B------:R-:W-:Y:S01]  /*4540*/  FFMA.FTZ R75, R102, UR21, -R75 ;  /* 0x00000015664b7c23 */ /* 0x000fe2000801084b */
[----:B------:R-:W-:-:S03]  /*4550*/  FFMA.FTZ R80, R117, UR21, -R80 ;  /* 0x0000001575507c23 */ /* 0x000fc60008010850 */
[----:B------:R-:W4:Y:S01]  /*4560*/  MUFU.EX2 R67, R67 ;  /* 0x0000004300437308 */ /* 0x000f220000000800 */
[----:B-1----:R-:W-:Y:S01]  /*4570*/  FADD.FTZ R3, R63, R8 ;  /* 0x000000083f037221 */ /* 0x002fe20000010000 */
[----:B-----5:R-:W-:-:S06]  /*4580*/  FADD.FTZ R6, R87, R6 ;  /* 0x0000000657067221 */ /* 0x020fcc0000010000 */
[----:B------:R-:W1:Y:S01]  /*4590*/  MUFU.EX2 R81, R81 ;  /* 0x0000005100517308 */ /* 0x000e620000000800 */
[----:B--2---:R-:W-:Y:S01]  /*45a0*/  FADD.FTZ R8, R64, R3 ;  /* 0x0000000340087221 */ /* 0x004fe20000010000 */
[----:B---3--:R-:W-:-:S06]  /*45b0*/  FADD.FTZ R3, R85, R6 ;  /* 0x0000000655037221 */ /* 0x008fcc0000010000 */
[----:B------:R-:W2:Y:S08]  /*45c0*/  MUFU.EX2 R68, R68 ;  /* 0x0000004400447308 */ /* 0x000eb00000000800 */
[----:B------:R-:W3:Y:S01]  /*45d0*/  MUFU.EX2 R0, R113 ;  /* 0x0000007100007308 */ /* 0x000ee20000000800 */
[----:B0-----:R-:W-:-:S07]  /*45e0*/  FADD.FTZ R6, R84, R3 ;  /* 0x0000000354067221 */ /* 0x001fce0000010000 */
[----:B------:R-:W0:Y:S08]  /*45f0*/  MUFU.EX2 R71, R71 ;  /* 0x0000004700477308 */ /* 0x000e300000000800 */
[----:B------:R-:W5:Y:S08]  /*4600*/  MUFU.EX2 R9, R111 ;  /* 0x0000006f00097308 */ /* 0x000f700000000800 */
[----:B------:R-:W-:Y:S08]  /*4610*/  MUFU.EX2 R76, R76 ;  /* 0x0000004c004c7308 */ /* 0x000ff00000000800 */
[----:B------:R-:W-:Y:S08]  /*4620*/  MUFU.EX2 R75, R75 ;  /* 0x0000004b004b7308 */ /* 0x000ff00000000800 */
[----:B------:R-:W5:Y:S08]  /*4630*/  MUFU.EX2 R116, R116 ;  /* 0x0000007400747308 */ /* 0x000f700000000800 */
[----:B------:R-:W-:Y:S08]  /*4640*/  MUFU.EX2 R115, R115 ;  /* 0x0000007300737308 */ /* 0x000ff00000000800 */
[----:B------:R-:W5:Y:S01]  /*4650*/  MUFU.EX2 R80, R80 ;  /* 0x0000005000507308 */ /* 0x000f620000000800 */
[----:B----4-:R-:W-:Y:S01]  /*4660*/  FADD.FTZ R7, R67, R8 ;  /* 0x0000000843077221 */ /* 0x010fe20000010000 */
[----:B-1----:R-:W-:Y:S01]  /*4670*/  FADD.FTZ R3, R81, R6 ;  /* 0x0000000651037221 */ /* 0x002fe20000010000 */
[----:B------:R-:W-:-:S02]  /*4680*/  F2FP.F16.F32.PACK_AB R14, R39, R32 ;  /* 0x00000020270e723e */ /* 0x000fc400000000ff */
[----:B------:R-:W-:Y:S01]  /*4690*/  F2FP.F16.F32.PACK_AB R13, R38, R29 ;  /* 0x0000001d260d723e */ /* 0x000fe200000000ff */
[----:B--2---:R-:W-:Y:S01]  /*46a0*/  FADD.FTZ R8, R68, R7 ;  /* 0x0000000744087221 */ /* 0x004fe20000010000 */
[----:B------:R-:W-:Y:S01]  /*46b0*/  F2FP.F16.F32.PACK_AB R15, R42, R33 ;  /* 0x000000212a0f723e */ /* 0x000fe200000000ff */
[----:B---3--:R-:W-:Y:S01]  /*46c0*/  FADD.FTZ R6, R0, R3 ;  /* 0x0000000300067221 */ /* 0x008fe20000010000 */
        /* <DEDUP_REMOVED lines=11> */
[----:B------:R1:W-:Y:S01]  /*4780*/  STSM.16.M88.4 [R121], R12 ;  /* 0x0000000c79007844 */ /* 0x0003e20000000200 */
[----:B------:R-:W-:Y:S01]  /*4790*/  F2FP.F16.F32.PACK_AB R56, R56, R51 ;  /* 0x000000333838723e */ /* 0x000fe200000000ff */
[----:B0-----:R-:W-:Y:S01]  /*47a0*/  FADD.FTZ R7, R71, R8 ;  /* 0x0000000847077221 */ /* 0x001fe20000010000 */
[----:B------:R-:W-:Y:S01]  /*47b0*/  F2FP.F16.F32.PACK_AB R66, R68, R67 ;  /* 0x000000434442723e */ /* 0x000fe200000000ff */
[----:B-----5:R-:W-:Y:S01]  /*47c0*/  FADD.FTZ R3, R9, R6 ;  /* 0x0000000609037221 */ /* 0x020fe20000010000 */
[----:B------:R-:W-:Y:S02]  /*47d0*/  F2FP.F16.F32.PACK_AB R57, R70, R69 ;  /* 0x000000454639723e */ /* 0x000fe400000000ff */
[----:B------:R-:W-:Y:S01]  /*47e0*/  F2FP.F16.F32.PACK_AB R59, R87, R86 ;  /* 0x00000056573b723e */ /* 0x000fe200000000ff */
[----:B------:R0:W-:Y:S01]  /*47f0*/  STSM.16.M88.4 [R17+0x6000], R20 ;  /* 0x0060001411007844 */ /* 0x0001e20000000200 */
[----:B------:R-:W-:-:S02]  /*4800*/  F2FP.F16.F32.PACK_AB R64, R64, R63 ;  /* 0x0000003f4040723e */ /* 0x000fc400000000ff */
[----:B------:R-:W-:Y:S02]  /*4810*/  F2FP.F16.F32.PACK_AB R65, R84, R85 ;  /* 0x000000555441723e */ /* 0x000fe400000000ff */
[----:B------:R-:W-:Y:S01]  /*4820*/  F2FP.F16.F32.PACK_AB R67, R0, R81 ;  /* 0x000000510043723e */ /* 0x000fe200000000ff */
[----:B------:R0:W-:Y:S01]  /*4830*/  STSM.16.M88.4 [R16+0x6000], R28 ;  /* 0x0060001c10007844 */ /* 0x0001e20000000200 */
[----:B------:R-:W-:Y:S02]  /*4840*/  F2FP.F16.F32.PACK_AB R8, R72, R71 ;  /* 0x000000474808723e */ /* 0x000fe400000000ff */
[----:B------:R-:W-:Y:S02]  /*4850*/  F2FP.F16.F32.PACK_AB R9, R116, R9 ;  /* 0x000000097409723e */ /* 0x000fe400000000ff */
[----:B------:R-:W-:Y:S02]  /*4860*/  F2FP.F16.F32.PACK_AB R10, R75, R76 ;  /* 0x0000004c4b0a723e */ /* 0x000fe400000000ff */
[----:B------:R-:W-:Y:S01]  /*4870*/  F2FP.F16.F32.PACK_AB R11, R80, R115 ;  /* 0x00000073500b723e */ /* 0x000fe200000000ff */
[----:B------:R0:W-:Y:S04]  /*4880*/  STSM.16.M88.4 [R2+0x2a800], R44 ;  /* 0x02a8002c02007844 */ /* 0x0001e80000000200 */
[----:B------:R0:W-:Y:S04]  /*4890*/  STSM.16.M88.4 [R157], R56 ;  /* 0x000000389d007844 */ /* 0x0001e80000000200 */
[----:B------:R0:W-:Y:S04]  /*48a0*/  STSM.16.M88.4 [R17+0xc000], R64 ;  /* 0x00c0004011007844 */ /* 0x0001e80000000200 */
[----:B------:R0:W-:Y:S01]  /*48b0*/  STSM.16.M88.4 [R16+0xc000], R8 ;  /* 0x00c0000810007844 */ /* 0x0001e20000000200 */
[----:B------:R2:W-:Y:S06]  /*48c0*/  MEMBAR.ALL.CTA ;  /* 0x0000000000007992 */ /* 0x0005ec0000008000 */
[----:B--2---:R-:W2:Y:S01]  /*48d0*/  FENCE.VIEW.ASYNC.S ;  /* 0x00000000000073c6 */ /* 0x004ea20000000000 */
[----:B------:R-:W-:-:S06]  /*48e0*/  UISETP.GE.AND UP0, UPT, UR49, 0xc1, UPT ;  /* 0x000000c13100788c */ /* 0x000fcc000bf06270 */
[----:B------:R-:W-:Y:S01]  /*48f0*/  PLOP3.LUT P2, PT, PT, PT, UP0, 0x80, 0x0 ;  /* 0x000000000000781c */ /* 0x000fe20003f4f008 */
[----:B------:R-:W-:Y:S01]  /*4900*/  FADD.FTZ R7, R72, R7 ;  /* 0x0000000748077221 */ /* 0x000fe20000010000 */
[----:B------:R-:W-:-:S03]  /*4910*/  FADD.FTZ R0, R116, R3 ;  /* 0x0000000374007221 */ /* 0x000fc60000010000 */
[----:B------:R-:W-:Y:S01]  /*4920*/  FADD.FTZ R76, R76, R7 ;  /* 0x000000074c4c7221 */ /* 0x000fe20000010000 */
[----:B------:R-:W-:Y:S01]  /*4930*/  FADD.FTZ R7, R115, R0 ;  /* 0x0000000073077221 */ /* 0x000fe20000010000 */
[----:B------:R-:W-:Y:S01]  /*4940*/  ISETP.NE.AND P0, PT, R120, RZ, PT ;  /* 0x000000ff7800720c */ /* 0x000fe20003f05270 */
[----:B------:R-:W-:Y:S02]  /*4950*/  IMAD.MOV.U32 R149, RZ, RZ, R151 ;  /* 0x000000ffff957224 */ /* 0x000fe400078e0097 */
[----:B------:R-:W-:Y:S01]  /*4960*/  FADD.FTZ R3, R75, R76 ;  /* 0x0000004c4b037221 */ /* 0x000fe20000010000 */
[----:B------:R-:W-:Y:S01]  /*4970*/  FADD.FTZ R7, R80, R7 ;  /* 0x0000000750077221 */ /* 0x000fe20000010000 */
        /* <DEDUP_REMOVED lines=28> */
[--C-:B-1----:R-:W-:Y:S02]  /*4b40*/  IMAD.MOV.U32 R121, RZ, RZ, R151.reuse ;  /* 0x000000ffff797224 */ /* 0x102fe400078e0097 */
[----:B------:R-:W-:Y:S01]  /*4b50*/  IMAD.MOV.U32 R120, RZ, RZ, R151 ;  /* 0x000000ffff787224 */ /* 0x000fe200078e0097 */
[----:B--2---:R-:W-:Y:S01]  /*4b60*/  NOP ;  /* 0x0000000000007918 */ /* 0x004fe20000000000 */
[----:B0-----:R-:W-:Y:S05]  /*4b70*/  @!P2 BRA `(.L_x_12668) ;  /* 0x0000003400d0a947 */ /* 0x001fea0003800000 */
[----:B------:R-:W-:Y:S01]  /*4b80*/  IMAD.MOV.U32 R6, RZ, RZ, R101 ;  /* 0x000000ffff067224 */ /* 0x000fe200078e0065 */
[----:B------:R-:W-:Y:S02]  /*4b90*/  MOV R0, R95 ;  /* 0x0000005f00007202 */ /* 0x000fe40000000f00 */
        /* <DEDUP_REMOVED lines=16> */
[----:B------:R-:W-:Y:S01]  /*4ca0*/  UIADD3 UR24, UR48, -0x2, URZ ;  /* 0xfffffffe30187890 */ /* 0x000fe2000fffe03f */
[----:B------:R-:W-:Y:S01]  /*4cb0*/  UMOV UR25, UR38 ;  /* 0x0000002600197c82 */ /* 0x000fe20008000000 */
[----:B------:R-:W-:Y:S01]  /*4cc0*/  UMOV UR23, UR39 ;  /* 0x0000002700177c82 */ /* 0x000fe20008000000 */
[----:B------:R-:W-:Y:S01]  /*4cd0*/  ULDC UR22, c[0x0][0x9d8] ;  /* 0x0002760000167ab9 */ /* 0x000fe20000000800 */
[----:B------:R-:W-:-:S08]  /*4ce0*/  ULDC UR21, c[0x0][0x988] ;  /* 0x0002620000157ab9 */ /* 0x000fd00000000800 */
.L_x_12677:
        /* <DEDUP_REMOVED lines=9> */
.L_x_12670:
[----:B------:R-:W-:Y:S01]  /*4d80*/  ULEA UR6, UR39, UR40, 0x3 ;  /* 0x0000002827067291 */ /* 0x000fe2000f8e183f */
[----:B------:R-:W-:-:S05]  /*4d90*/  IMAD.U32 R8, RZ, RZ, UR38 ;  /* 0x00000026ff087e24 */ /* 0x000fca000f8e00ff */
[----:B------:R-:W-:-:S04]  /*4da0*/  SHF.L.U32 R8, R8, 0x1f, RZ ;  /* 0x0000001f08087819 */ /* 0x000fc800000006ff */
[----:B------:R0:W1:Y:S01]  /*4db0*/  SYNCS.PHASECHK.TRANS64.TRYWAIT P2, [UR6+0x30830], R8 ;  /* 0x03083008ff0075a7 */ /* 0x0000620008040146 */
[----:B------:R-:W-:Y:S05]  /*4dc0*/  @!P0 BRA `(.L_x_12671) ;  /* 0x0000000000048947 */ /* 0x000fea0003800000 */
[----:B------:R-:W-:Y:S01]  /*4dd0*/  BPT.TRAP 0x1 ;  /* 0x000000040000795c */ /* 0x000fe20000300000 */
.L_x_12671:
[----:B-1----:R-:W-:Y:S05]  /*4de0*/  @P2 BRA `(.L_x_12669) ;  /* 0x0000000000082947 */ /* 0x002fea0003800000 */
[----:B------:R-:W1:Y:S02]  /*4df0*/  SYNCS.PHASECHK.TRANS64.TRYWAIT P2, [UR6+0x30830], R8 ;  /* 0x03083008ff0075a7 */ /* 0x000e640008040146 */
[----:B-1----:R-:W-:Y:S05]  /*4e00*/  @!P2 BRA `(.L_x_12672) ;  /* 0x00000084002ca947 */ /* 0x002fea0003800000 */
.L_x_12669:
[----:B-1----:R-:W1:Y:S01]  /*4e10*/  S2R R9, SR_TID.X ;  /* 0x0000000000097919 */ /* 0x002e620000002100 */
[----:B------:R-:W-:Y:S01]  /*4e20*/  R2UR UR16, R4 ;  /* 0x00000000041072ca */ /* 0x000fe200000e0000 */
[----:B------:R-:W-:Y:S01]  /*4e30*/  UIMAD UR18, UR39, 0x600, UR20 ;  /* 0x00000600271278a4 */ /* 0x000fe2000f8e0214 */
[----:B------:R-:W-:Y:S01]  /*4e40*/  R2UR UR17, R5 ;  /* 0x00000000051172ca */ /* 0x000fe200000e0000 */
[----:B------:R-:W-:Y:S01]  /*4e50*/  UMOV UR19, 0x40000040 ;  /* 0x4000004000137882 */ /* 0x000fe20000000000 */
[----:B------:R-:W-:Y:S01]  /*4e60*/  UMOV UR7, 0x40000040 ;  /* 0x4000004000077882 */ /* 0x000fe20000000000 */
[----:B------:R-:W-:Y:S02]  /*4e70*/  UIADD3 UR6, UR18, 0x2, URZ ;  /* 0x0000000212067890 */ /* 0x000fe4000fffe03f */
        /* <DEDUP_REMOVED lines=8> */
[----:B------:R-:W-:Y:S03]  /*4f00*/  HGMMA.64x192x16.F32 R24, gdesc[UR16], RZ, !UPT, gsb0 ;  /* 0x02e00000101879f0 */ /* 0x000fe6000c0008ff */
[----:B------:R-:W-:Y:S02]  /*4f10*/  WARPGROUP.DEPBAR.LE gsb0, 0x0 ;  /* 0x00008000000079c5 */ /* 0x000fe40000010000 */
[----:B------:R-:W-:-:S15]  /*4f20*/  WARPGROUP.ARRIVE ;  /* 0x00000000000079c5 */ /* 0x000fde0000000000 */
[----:B------:R-:W-:Y:S03]  /*4f30*/  HGMMA.64x192x16.F32 R24, gdesc[UR4], R24, gsb0 ;  /* 0x02e00000041879f0 */ /* 0x000fe60008000818 */
[----:B------:R-:W-:Y:S02]  /*4f40*/  WARPGROUP.DEPBAR.LE gsb0, 0x0 ;  /* 0x00008000000079c5 */ /* 0x000fe40000010000 */
[----:B------:R-:W-:-:S15]  /*4f50*/  WARPGROUP.ARRIVE ;  /* 0x00000000000079c5 */ /* 0x000fde0000000000 */
[----:B------:R-:W-:Y:S03]  /*4f60*/  HGMMA.64x192x16.F32 R24, gdesc[UR8], R24, gsb0 ;  /* 0x02e00000081879f0 */ /* 0x000fe60008000818 */
[----:B------:R-:W-:Y:S02]  /*4f70*/  WARPGROUP.DEPBAR.LE gsb0, 0x0 ;  /* 0x00008000000079c5 */ /* 0x000fe40000010000 */
[----:B------:R-:W-:-:S15]  /*4f80*/  WARPGROUP.ARRIVE ;  /* 0x00000000000079c5 */ /* 0x000fde0000000000 */
[----:B------:R-:W-:Y:S03]  /*4f90*/  HGMMA.64x192x16.F32 R24, gdesc[UR12], R24, gsb0 ;  /* 0x02e000000c1879f0 */ /* 0x000fe60008000818 */
[----:B------:R-:W-:Y:S02]  /*4fa0*/  WARPGROUP.DEPBAR.LE gsb0, 0x0 ;  /* 0x00008000000079c5 */ /* 0x000fe40000010000 */
[----:B0-----:R-:W-:Y:S05]  /*4fb0*/  @P3 BRA `(.L_x_12673) ;  /* 0x00000000002c3947 */ /* 0x001fea0003800000 */
[----:B------:R-:W-:Y:S05]  /*4fc0*/  @!P0 BRA `(.L_x_12674) ;  /* 0x0000000000048947 */ /* 0x000fea0003800000 */
[----:B------:R-:W-:Y:S01]  /*4fd0*/  BPT.TRAP 0x1 ;  /* 0x000000040000795c */ /* 0x000fe20000300000 */
.L_x_12674:
[----:B------:R-:W-:Y:S01]  /*4fe0*/  ULEA UR6, UR23, UR40, 0x3 ;  /* 0x0000002817067291 */ /* 0x000fe2000f8e183f */
[----:B------:R-:W-:-:S05]  /*4ff0*/  IMAD.U32 R8, RZ, RZ, UR25 ;  /* 0x00000019ff087e24 */ /* 0x000fca000f8e00ff */
[----:B------:R-:W-:-:S04]  /*5000*/  SHF.L.U32 R8, R8, 0x1f, RZ ;  /* 0x0000001f08087819 */ /* 0x000fc800000006ff */
[----:B------:R0:W1:Y:S01]  /*5010*/  SYNCS.PHASECHK.TRANS64.TRYWAIT P2, [UR6+0x30850], R8 ;  /* 0x03085008ff0075a7 */ /* 0x0000620008040146 */
[----:B------:R-:W-:Y:S05]  /*5020*/  @!P0 BRA `(.L_x_12675) ;  /* 0x0000000000048947 */ /* 0x000fea0003800000 */
[----:B------:R-:W-:Y:S01]  /*5030*/  BPT.TRAP 0x1 ;  /* 0x000000040000795c */ /* 0x000fe20000300000 */
.L_x_12675:
[----:B-1----:R-:W-:Y:S05]  /*5040*/  @P2 BRA `(.L_x_12673) ;  /* 0x0000000000082947 */ /* 0x002fea0003800000 */
[----:B------:R-:W1:Y:S02]  /*5050*/  SYNCS.PHASECHK.TRANS64.TRYWAIT P2, [UR6+0x30850], R8 ;  /* 0x03085008ff0075a7 */ /* 0x000e640008040146 */
[----:B-1----:R-:W-:Y:S05]  /*5060*/  @!P2 BRA `(.L_x_12676) ;  /* 0x0000008000aca947 */ /* 0x002fea0003800000 */
.L_x_12673:
[----:B------:R-:W-:Y:S01]  /*5070*/  R2UR UR7, R155 ;  /* 0x000000009b0772ca */ /* 0x000fe200000e0000 */
        /* <DEDUP_REMOVED lines=12> */
[----:B------:R-:W-:Y:S01]  /*5140*/  UIADD3 UR7, UR7, 0x1e800, URZ ;  /* 0x0001e80007077890 */ /* 0x000fe2000fffe03f */
[----:B------:R-:W-:Y:S01]  /*5150*/  FMUL.FTZ R19, R33, UR22 ;  /* 0x0000001621137c20 */ /* 0x000fe20008410000 */
[----:B------:R-:W-:Y:S01]  /*5160*/  FMUL.FTZ R29, R46, UR22 ;  /* 0x000000162e1d7c20 */ /* 0x000fe20008410000 */
[----:B------:R-:W-:Y:S01]  /*5170*/  FMUL.FTZ R46, R63, UR22 ;  /* 0x000000163f2e7c20 */ /* 0x000fe20008410000 */
[----:B------:R-:W-:Y:S01]  /*5180*/  USHF.R.U32.HI UR7, URZ, 0x4, UR7 ;  /* 0x000000043f077899 */ /* 0x000fe20008011607 */
[----:B------:R-:W-:Y:S01]  /*5190*/  FMUL.FTZ R63, R80, UR22 ;  /* 0x00000016503f7c20 */ /* 0x000fe20008410000 */
[----:B------:R-:W-:Y:S01]  /*51a0*/  FMUL.FTZ R10, R26, UR22 ;  /* 0x000000161a0a7c20 */ /* 0x000fe20008410000 */
[----:B------:R-:W1:Y:S01]  /*51b0*/  MUFU.TANH R9, R9 ;  /* 0x0000000900097308 */ /* 0x000e620000002400 */
[----:B------:R-:W-:Y:S01]  /*51c0*/  ULOP3.LUT UR10, UR7, 0x3fff, URZ, 0xc0, !UPT ;  /* 0x00003fff070a7892 */ /* 0x000fe2000f8ec03f */
[----:B------:R-:W-:Y:S01]  /*51d0*/  FMUL.FTZ R20, R36, UR22 ;  /* 0x0000001624147c20 */ /* 0x000fe20008410000 */
[----:B------:R-:W-:Y:S01]  /*51e0*/  UIMAD UR7, UR23, 0x600, UR6 ;  /* 0x00000600170778a4 */ /* 0x000fe2000f8e0206 */
[----:B------:R-:W-:Y:S01]  /*51f0*/  FMUL.FTZ R28, R45, UR22 ;  /* 0x000000162d1c7c20 */ /* 0x000fe20008410000 */
[----:B------:R-:W-:Y:S01]  /*5200*/  ULOP3.LUT UR6, UR10, 0x10000, URZ, 0xfc, !UPT ;  /* 0x000100000a067892 */ /* 0x000fe2000f8efc3f */
[----:B------:R-:W-:Y:S01]  /*5210*/  FMUL.FTZ R45, R62, UR22 ;  /* 0x000000163e2d7c20 */ /* 0x000fe20008410000 */
[----:B------:R-:W-:Y:S01]  /*5220*/  FMUL.FTZ R62, R79, UR22 ;  /* 0x000000164f3e7c20 */ /* 0x000fe20008410000 */
[----:B------:R-:W2:Y:S01]  /*5230*/  MUFU.TANH R12, R12 ;  /* 0x0000000c000c7308 */ /* 0x000ea20000002400 */
[----:B0-----:R-:W-:Y:S01]  /*5240*/  FMNMX.FTZ R80, R8, R0, !PT ;  /* 0x0000000008507209 */ /* 0x001fe20007810000 */
[----:B------:R-:W-:Y:S01]  /*5250*/  UMOV UR18, UR7 ;  /* 0x0000000700127c82 */ /* 0x000fe20008000000 */
[----:B------:R-:W-:Y:S01]  /*5260*/  FMUL.FTZ R11, R27, UR22 ;  /* 0x000000161b0b7c20 */ /* 0x000fe20008410000 */
[----:B------:R-:W-:Y:S01]  /*5270*/  UMOV UR16, UR6 ;  /* 0x0000000600107c82 */ /* 0x000fe20008000000 */
[----:B------:R-:W-:Y:S01]  /*5280*/  FMUL.FTZ R21, R37, UR22 ;  /* 0x0000001625157c20 */ /* 0x000fe20008410000 */
[----:B------:R-:W-:Y:S01]  /*5290*/  HGMMA.64x64x16.F32 R120, gdesc[UR16].tnspB, R120, gsb0 ;  /* 0x40e00000107879f0 */ /* 0x000fe20008000878 */
[----:B------:R-:W-:Y:S01]  /*52a0*/  UIADD3 UR18, UR7, 0x80, URZ ;  /* 0x0000008007127890 */ /* 0x000fe2000fffe03f */
[----:B------:R-:W0:Y:S01]  /*52b0*/  MUFU.TANH R13, R13 ;  /* 0x0000000d000d7308 */ /* 0x000e220000002400 */
[----:B------:R-:W-:Y:S01]  /*52c0*/  UIADD3 UR16, UR6, 0x2, URZ ;  /* 0x0000000206107890 */ /* 0x000fe2000fffe03f */
[----:B-1----:R-:W-:Y:S01]  /*52d0*/  FMNMX.FTZ R79, R9, R80, !PT ;  /* 0x00000050094f7209 */ /* 0x002fe20007810000 */
[----:B------:R-:W-:Y:S01]  /*52e0*/  UMOV UR19, 0x40000040 ;  /* 0x4000004000137882 */ /* 0x000fe20000000000 */
[----:B------:R-:W-:Y:S01]  /*52f0*/  UMOV UR17, 0x40000040 ;  /* 0x4000004000117882 */ /* 0x000fe20000000000 */
        /* <DEDUP_REMOVED lines=15> */
[----:B------:R-:W0:Y:S01]  /*53f0*/  S2R R72, SR_TID.X ;  /* 0x0000000000487919 */ /* 0x000e220000002100 */
        /* <DEDUP_REMOVED lines=33> */
[----:B0-----:R-:W-:Y:S01]  /*5610*/  SHF.R.U32.HI R71, RZ, 0x7, R72 ;  /* 0x00000007ff477819 */ /* 0x001fe20000011648 */
[----:B------:R-:W-:Y:S01]  /*5620*/  FMUL.FTZ R73, R88, UR22 ;  /* 0x0000001658497c20 */ /* 0x000fe20008410000 */
[----:B------:R-:W0:Y:S01]  /*5630*/  MUFU.TANH R14, R14 ;  /* 0x0000000e000e7308 */ /* 0x000e220000002400 */
[----:B--2---:R-:W-:Y:S01]  /*5640*/  FMNMX.FTZ R83, R11, R80, !PT ;  /* 0x000000500b537209 */ /* 0x004fe20007810000 */
[----:B------:R-:W-:Y:S01]  /*5650*/  FMUL.FTZ R44, R61, UR22 ;  /* 0x000000163d2c7c20 */ /* 0x000fe20008410000 */
[----:B------:R-:W-:Y:S01]  /*5660*/  FMUL.FTZ R57, R74, UR22 ;  /* 0x000000164a397c20 */ /* 0x000fe20008410000 */
[----:B------:R-:W-:Y:S01]  /*5670*/  ISETP.GE.U32.AND P2, PT, R72, 0x180, PT ;  /* 0x000001804800780c */ /* 0x000fe20003f46070 */
[----:B------:R-:W-:Y:S01]  /*5680*/  FMUL.FTZ R74, R89, UR22 ;  /* 0x00000016594a7c20 */ /* 0x000fe20008410000 */
[----:B------:R-:W-:Y:S01]  /*5690*/  IADD3 R71, R71, 0x9, RZ ;  /* 0x0000000947477810 */ /* 0x000fe20007ffe0ff */
[----:B------:R-:W-:Y:S01]  /*56a0*/  FMUL.FTZ R41, R58, UR22 ;  /* 0x000000163a297c20 */ /* 0x000fe20008410000 */
[----:B------:R-:W1:Y:S01]  /*56b0*/  MUFU.TANH R23, R23 ;  /* 0x0000001700177308 */ /* 0x000e620000002400 */
[----:B---3--:R-:W-:Y:S01]  /*56c0*/  FMNMX.FTZ R86, R21, R84, !PT ;  /* 0x0000005415567209 */ /* 0x008fe20007810000 */
[----:B------:R-:W-:Y:S01]  /*56d0*/  FMUL.FTZ R47, R64, UR22 ;  /* 0x00000016402f7c20 */ /* 0x000fe20008410000 */
[----:B------:R-:W-:Y:S01]  /*56e0*/  FMUL.FTZ R58, R75, UR22 ;  /* 0x000000164b3a7c20 */ /* 0x000fe20008410000 */
[----:B------:R-:W-:Y:S01]  /*56f0*/  SEL R75, R71, 0x9, !P2 ;  /* 0x00000009474b7807 */ /* 0x000fe20005000000 */
[----:B------:R-:W-:Y:S01]  /*5700*/  FMUL.FTZ R71, R90, UR22 ;  /* 0x000000165a477c20 */ /* 0x000fe20008410000 */
[----:B------:R-:W-:Y:S01]  /*5710*/  FMUL.FTZ R48, R65, UR22 ;  /* 0x0000001641307c20 */ /* 0x000fe20008410000 */
[----:B------:R-:W-:Y:S01]  /*5720*/  FMUL.FTZ R42, R59, UR22 ;  /* 0x000000163b2a7c20 */ /* 0x000fe20008410000 */
[----:B------:R-:W2:Y:S01]  /*5730*/  MUFU.TANH R15, R15 ;  /* 0x0000000f000f7308 */ /* 0x000ea20000002400 */
[----:B0-----:R-:W-:Y:S01]  /*5740*/  FMNMX.FTZ R84, R14, R83, !PT ;  /* 0x000000530e547209 */ /* 0x001fe20007810000 */
[----:B------:R-:W-:-:S02]  /*5750*/  WARPGROUP.DEPBAR.LE gsb0, 0x0 ;  /* 0x00008000000079c5 */ /* 0x000fc40000010000 */
[----:B------:R-:W-:Y:S01]  /*5760*/  WARPGROUP.ARRIVE ;  /* 0x00000000000079c5 */ /* 0x000fe20000000000 */
[----:B------:R-:W-:Y:S01]  /*5770*/  FMUL.FTZ R59, R76, UR22 ;  /* 0x000000164c3b7c20 */ /* 0x000fe20008410000 */
[----:B------:R-:W-:Y:S02]  /*5780*/  IMAD.U32 R76, RZ, RZ, UR39 ;  /* 0x00000027ff4c7e24 */ /* 0x000fe4000f8e00ff */
[----:B------:R-:W-:Y:S01]  /*5790*/  FMUL.FTZ R72, R91, UR22 ;  /* 0x000000165b487c20 */ /* 0x000fe20008410000 */
[----:B------:R-:W0:Y:S01]  /*57a0*/  MUFU.TANH R24, R24 ;  /* 0x0000001800187308 */ /* 0x000e220000002400 */
[----:B-1----:R-:W-:Y:S01]  /*57b0*/  FMNMX.FTZ R85, R23, R86, !PT ;  /* 0x0000005617557209 */ /* 0x002fe20007810000 */
[----:B------:R-:W-:Y:S01]  /*57c0*/  HGMMA.64x64x16.F32 R120, gdesc[UR16].tnspB, R120, gsb0 ;  /* 0x40e00000107879f0 */ /* 0x000fe20008000878 */
[----:B------:R-:W-:Y:S01]  /*57d0*/  UIADD3 UR18, UR7, 0x100, URZ ;  /* 0x0000010007127890 */ /* 0x000fe2000fffe03f */
[----:B------:R-:W-:Y:S01]  /*57e0*/  @!P1 LEA R76, R76, UR40, 0x3 ;  /* 0x000000284c4c9c11 */ /* 0x000fe2000f8e18ff */
[----:B------:R-:W-:Y:S01]  /*57f0*/  UIADD3 UR16, UR6, 0x4, URZ ;  /* 0x0000000406107890 */ /* 0x000fe2000fffe03f */
[----:B------:R-:W-:Y:S01]  /*5800*/  FMUL.FTZ R60, R77, UR22 ;  /* 0x000000164d3c7c20 */ /* 0x000fe20008410000 */
[----:B------:R-:W-:Y:S01]  /*5810*/  UMOV UR19, 0x40000040 ;  /* 0x4000004000137882 */ /* 0x000fe20000000000 */
[----:B------:R-:W-:Y:S01]  /*5820*/  UMOV UR17, 0x40000040 ;  /* 0x4000004000117882 */ /* 0x000fe20000000000 */
[----:B------:R-:W1:Y:S01]  /*5830*/  MUFU.TANH R154, R154 ;  /* 0x0000009a009a7308 */ /* 0x000e620000002400 */
[----:B--2---:R-:W-:Y:S01]  /*5840*/  FMNMX.FTZ R83, R15, R84, !PT ;  /* 0x000000540f537209 */ /* 0x004fe20007810000 */
[----:B------:R-:W-:-:S02]  /*5850*/  @!P1 VIADD R76, R76, 0x30840 ;  /* 0x000308404c4c9836 */ /* 0x000fc40000000000 */
[----:B------:R-:W-:Y:S01]  /*5860*/  FMUL.FTZ R77, R92, UR22 ;  /* 0x000000165c4d7c20 */ /* 0x000fe20008410000 */
[----:B------:R-:W-:Y:S01]  /*5870*/  FMUL.FTZ R61, R78, UR22 ;  /* 0x000000164e3d7c20 */ /* 0x000fe20008410000 */
[----:B------:R-:W-:Y:S01]  /*5880*/  FMUL.FTZ R78, R93, UR22 ;  /* 0x000000165d4e7c20 */ /* 0x000fe20008410000 */
[----:B------:R-:W-:Y:S01]  /*5890*/  FMUL.FTZ R64, R81, UR22 ;  /* 0x0000001651407c20 */ /* 0x000fe20008410000 */
[----:B------:R-:W-:Y:S01]  /*58a0*/  @!P1 PRMT R76, RZ, 0x654, R76 ;  /* 0x00000654ff4c9816 */ /* 0x000fe2000000004c */
        /* <DEDUP_REMOVED lines=23> */
[----:B------:R-:W-:Y:S01]  /*5a20*/  FMUL.FTZ R83, R102, UR22 ;  /* 0x0000001666537c20 */ /* 0x000fe20008410000 */
[----:B------:R-:W-:Y:S02]  /*5a30*/  WARPGROUP.DEPBAR.LE gsb0, 0x0 ;  /* 0x00008000000079c5 */ /* 0x000fe40000010000 */
[----:B------:R-:W-:-:S03]  /*5a40*/  WARPGROUP.ARRIVE ;  /* 0x00000000000079c5 */ /* 0x000fc60000000000 */
[----:B------:R-:W1:Y:S01]  /*5a50*/  MUFU.TANH R35, R35 ;  /* 0x0000002300237308 */ /* 0x000e620000002400 */
[----:B--2---:R-:W-:Y:S02]  /*5a60*/  FMNMX.FTZ R88, R32, R87, !PT ;  /* 0x0000005720587209 */ /* 0x004fe40007810000 */
[----:B------:R-:W-:Y:S01]  /*5a70*/  HGMMA.64x64x16.F32 R120, gdesc[UR16].tnspB, R120, gsb0 ;  /* 0x40e00000107879f0 */ /* 0x000fe20008000878 */
[----:B------:R-:W-:Y:S02]  /*5a80*/  UIADD3 UR18, UR7, 0x180, URZ ;  /* 0x0000018007127890 */ /* 0x000fe4000fffe03f */
[----:B------:R-:W-:Y:S02]  /*5a90*/  UIADD3 UR16, UR6, 0x6, URZ ;  /* 0x0000000606107890 */ /* 0x000fe4000fffe03f */
[----:B------:R-:W2:Y:S01]  /*5aa0*/  MUFU.TANH R26, R26 ;  /* 0x0000001a001a7308 */ /* 0x000ea20000002400 */
[----:B------:R-:W-:Y:S01]  /*5ab0*/  UMOV UR19, 0x40000040 ;  /* 0x4000004000137882 */ /* 0x000fe20000000000 */
[----:B------:R-:W-:Y:S01]  /*5ac0*/  UMOV UR17, 0x40000040 ;  /* 0x4000004000117882 */ /* 0x000fe20000000000 */
[----:B0-----:R-:W-:Y:S01]  /*5ad0*/  FMNMX.FTZ R87, R25, R84, !PT ;  /* 0x0000005419577209 */ /* 0x001fe20007810000 */
        /* <DEDUP_REMOVED lines=17> */
[----:B--2---:R-:W-:Y:S01]  /*5bf0*/  FMNMX.FTZ R87, R33, R88, !PT ;  /* 0x0000005821577209 */ /* 0x004fe20007810000 */
[----:B------:R-:W-:Y:S02]  /*5c00*/  WARPGROUP.DEPBAR.LE gsb0, 0x0 ;  /* 0x00008000000079c5 */ /* 0x000fe40000010000 */
[----:B------:R-:W-:-:S04]  /*5c10*/  WARPGROUP.ARRIVE ;  /* 0x00000000000079c5 */ /* 0x000fc80000000000 */
[----:B------:R-:W2:Y:S01]  /*5c20*/  MUFU.TANH R44, R44 ;  /* 0x0000002c002c7308 */ /* 0x000ea20000002400 */
[----:B0-----:R-:W-:Y:S01]  /*5c30*/  FMNMX.FTZ R91, R43, R90, !PT ;  /* 0x0000005a2b5b7209 */ /* 0x001fe20007810000 */
[----:B------:R-:W-:Y:S01]  /*5c40*/  FMUL.FTZ R90, R105, UR22 ;  /* 0x00000016695a7c20 */ /* 0x000fe20008410000 */
[----:B------:R-:W-:Y:S01]  /*5c50*/  HGMMA.64x64x16.F32 R120, gdesc[UR16].tnspB, R120, gsb0 ;  /* 0x40e00000107879f0 */ /* 0x000fe20008000878 */
[----:B------:R-:W-:Y:S01]  /*5c60*/  UIADD3 UR18, UR7, 0x200, URZ ;  /* 0x0000020007127890 */ /* 0x000fe2000fffe03f */
[----:B-1----:R-:W-:Y:S01]  /*5c70*/  FMNMX.FTZ R88, R34, R87, !PT ;  /* 0x0000005722587209 */ /* 0x002fe20007810000 */
[----:B------:R-:W-:Y:S02]  /*5c80*/  UIADD3 UR16, UR6, 0x600, URZ ;  /* 0x0000060006107890 */ /* 0x000fe4000fffe03f */
[----:B------:R-:W0:Y:S01]  /*5c90*/  MUFU.TANH R37, R37 ;  /* 0x0000002500257308 */ /* 0x000e220000002400 */
[----:B------:R-:W-:Y:S01]  /*5ca0*/  UMOV UR19, 0x40000040 ;  /* 0x4000004000137882 */ /* 0x000fe20000000000 */
[----:B------:R-:W-:-:S06]  /*5cb0*/  UMOV UR17, 0x40000040 ;  /* 0x4000004000117882 */ /* 0x000fcc0000000000 */
        /* <DEDUP_REMOVED lines=13> */
[----:B------:R-:W-:Y:S01]  /*5d90*/  MUFU.TANH R52, R52 ;  /* 0x0000003400347308 */ /* 0x000fe20000002400 */
[----:B--2---:R-:W-:-:S07]  /*5da0*/  FMNMX.FTZ R93, R51, R92, !PT ;  /* 0x0000005c335d7209 */ /* 0x004fce0007810000 */
[----:B------:R-:W1:Y:S01]  /*5db0*/  MUFU.TANH R45, R45 ;  /* 0x0000002d002d7308 */ /* 0x000e620000002400 */
[----:B0-----:R-:W-:-:S07]  /*5dc0*/  FMNMX.FTZ R92, R42, R91, !PT ;  /* 0x0000005b2a5c7209 */ /* 0x001fce0007810000 */
[----:B------:R-:W-:Y:S01]  /*5dd0*/  MUFU.TANH R55, R55 ;  /* 0x0000003700377308 */ /* 0x000fe20000002400 */
[----:B------:R-:W-:Y:S02]  /*5de0*/  WARPGROUP.DEPBAR.LE gsb0, 0x0 ;  /* 0x00008000000079c5 */ /* 0x000fe40000010000 */
[----:B------:R-:W-:-:S05]  /*5df0*/  WARPGROUP.ARRIVE ;  /* 0x00000000000079c5 */ /* 0x000fca0000000000 */
[----:B------:R-:W0:Y:S01]  /*5e00*/  MUFU.TANH R46, R46 ;  /* 0x0000002e002e7308 */ /* 0x000e220000002400 */
[----:B------:R-:W-:Y:S01]  /*5e10*/  HGMMA.64x64x16.F32 R120, gdesc[UR16].tnspB, R120, gsb0 ;  /* 0x40e00000107879f0 */ /* 0x000fe20008000878 */
[----:B------:R-:W-:Y:S01]  /*5e20*/  UIADD3 UR18, UR7, 0x280, URZ ;  /* 0x0000028007127890 */ /* 0x000fe2000fffe03f */
[----:B-1----:R-:W-:Y:S01]  /*5e30*/  FMNMX.FTZ R91, R45, R92, !PT ;  /* 0x0000005c2d5b7209 */ /* 0x002fe20007810000 */
[----:B------:R-:W-:-:S04]  /*5e40*/  UIADD3 UR16, UR6, 0x602, URZ ;  /* 0x0000060206107890 */ /* 0x000fc8000fffe03f */
[----:B------:R-:W-:Y:S01]  /*5e50*/  MUFU.TANH R56, R56 ;  /* 0x0000003800387308 */ /* 0x000fe20000002400 */
[----:B------:R-:W-:Y:S01]  /*5e60*/  UMOV UR19, 0x40000040 ;  /* 0x4000004000137882 */ /* 0x000fe20000000000 */
[----:B------:R-:W-:-:S06]  /*5e70*/  UMOV UR17, 0x40000040 ;  /* 0x4000004000117882 */ /* 0x000fcc0000000000 */
        /* <DEDUP_REMOVED lines=11> */
[----:B------:R-:W1:Y:S08]  /*5f30*/  MUFU.TANH R64, R64 ;  /* 0x0000004000407308 */ /* 0x000e700000002400 */
[----:B------:R-:W2:Y:S01]  /*5f40*/  MUFU.TANH R57, R57 ;  /* 0x0000003900397308 */ /* 0x000ea20000002400 */
[----:B------:R-:W-:Y:S02]  /*5f50*/  WARPGROUP.DEPBAR.LE gsb0, 0x0 ;  /* 0x00008000000079c5 */ /* 0x000fe40000010000 */
[----:B------:R-:W-:Y:S01]  /*5f60*/  WARPGROUP.ARRIVE ;  /* 0x00000000000079c5 */ /* 0x000fe20000000000 */
[----:B0-----:R-:W-:-:S04]  /*5f70*/  FMNMX.FTZ R92, R54, R91, !PT ;  /* 0x0000005b365c7209 */ /* 0x001fc80007810000 */
[----:B------:R-:W0:Y:S01]  /*5f80*/  MUFU.TANH R67, R67 ;  /* 0x0000004300437308 */ /* 0x000e220000002400 */
[----:B------:R-:W-:Y:S01]  /*5f90*/  HGMMA.64x64x16.F32 R120, gdesc[UR16].tnspB, R120, gsb0 ;  /* 0x40e00000107879f0 */ /* 0x000fe20008000878 */
[----:B------:R-:W-:-:S06]  /*5fa0*/  UIADD3 UR18, UR7, 0x300, URZ ;  /* 0x0000030007127890 */ /* 0x000fcc000fffe03f */
[----:B------:R-:W3:Y:S01]  /*5fb0*/  MUFU.TANH R58, R58 ;  /* 0x0000003a003a7308 */ /* 0x000ee20000002400 */
[----:B------:R-:W-:-:S07]  /*5fc0*/  UIADD3 UR16, UR6, 0x604, URZ ;  /* 0x0000060406107890 */ /* 0x000fce000fffe03f */
[----:B------:R-:W4:Y:S01]  /*5fd0*/  MUFU.TANH R68, R68 ;  /* 0x0000004400447308 */ /* 0x000f220000002400 */
[----:B------:R-:W-:Y:S01]  /*5fe0*/  UMOV UR19, 0x40000040 ;  /* 0x4000004000137882 */ /* 0x000fe20000000000 */
[----:B------:R-:W-:-:S06]  /*5ff0*/  UMOV UR17, 0x40000040 ;  /* 0x4000004000117882 */ /* 0x000fcc0000000000 */
        /* <DEDUP_REMOVED lines=11> */
[----:B------:R-:W-:Y:S01]  /*60b0*/  HGMMA.64x64x16.F32 R120, gdesc[UR16].tnspB, R120, gsb0 ;  /* 0x40e00000107879f0 */ /* 0x000fe20008000878 */
[----:B------:R-:W-:-:S06]  /*60c0*/  UIADD3 UR18, UR7, 0x380, URZ ;  /* 0x0000038007127890 */ /* 0x000fcc000fffe03f */
[----:B------:R-:W5:Y:S01]  /*60d0*/  MUFU.TANH R81, R81 ;  /* 0x0000005100517308 */ /* 0x000f620000002400 */
[----:B------:R-:W-:-:S07]  /*60e0*/  UIADD3 UR16, UR6, 0x606, URZ ;  /* 0x0000060606107890 */ /* 0x000fce000fffe03f */
[----:B------:R-:W5:Y:S01]  /*60f0*/  MUFU.TANH R70, R70 ;  /* 0x0000004600467308 */ /* 0x000f620000002400 */
[----:B------:R-:W-:Y:S01]  /*6100*/  UMOV UR19, 0x40000040 ;  /* 0x4000004000137882 */ /* 0x000fe20000000000 */
[----:B------:R-:W-:-:S06]  /*6110*/  UMOV UR17, 0x40000040 ;  /* 0x4000004000117882 */ /* 0x000fcc0000000000 */
[----:B------:R-:W5:Y:S08]  /*6120*/  MUFU.TANH R82, R82 ;  /* 0x0000005200527308 */ /* 0x000f700000002400 */
[----:B------:R-:W5:Y:S08]  /*6130*/  MUFU.TANH R71, R71 ;  /* 0x0000004700477308 */ /* 0x000f700000002400 */
[----:B------:R-:W5:Y:S08]  /*6140*/  MUFU.TANH R85, R85 ;  /* 0x0000005500557308 */ /* 0x000f700000002400 */
[----:B------:R-:W5:Y:S08]  /*6150*/  MUFU.TANH R72, R72 ;  /* 0x0000004800487308 */ /* 0x000f700000002400 */
[----:B------:R-:W5:Y:S08]  /*6160*/  MUFU.TANH R86, R86 ;  /* 0x0000005600567308 */ /* 0x000f700000002400 */
[----:B------:R-:W-:Y:S01]  /*6170*/  MUFU.TANH R79, R79 ;  /* 0x0000004f004f7308 */ /* 0x000fe20000002400 */
[----:B------:R-:W-:Y:S01]  /*6180*/  FMUL.FTZ R102, R116, UR22 ;  /* 0x0000001674667c20 */ /* 0x000fe20008410000 */
[----:B------:R-:W-:-:S06]  /*6190*/  FMUL.FTZ R88, R107, UR22 ;  /* 0x000000166b587c20 */ /* 0x000fcc0008410000 */
[----:B------:R-:W-:Y:S01]  /*61a0*/  MUFU.TANH R80, R80 ;  /* 0x0000005000507308 */ /* 0x000fe20000002400 */
[----:B------:R-:W-:Y:S01]  /*61b0*/  FMUL.FTZ R104, R117, UR22 ;  /* 0x0000001675687c20 */ /* 0x000fe20008410000 */
[----:B------:R-:W-:-:S06]  /*61c0*/  FMUL.FTZ R91, R110, UR22 ;  /* 0x000000166e5b7c20 */ /* 0x000fcc0008410000 */
[----:B------:R-:W-:Y:S01]  /*61d0*/  MUFU.TANH R83, R83 ;  /* 0x0000005300537308 */ /* 0x000fe20000002400 */
[----:B------:R-:W-:Y:S02]  /*61e0*/  WARPGROUP.DEPBAR.LE gsb0, 0x0 ;  /* 0x00008000000079c5 */ /* 0x000fe40000010000 */
[----:B------:R-:W-:Y:S01]  /*61f0*/  WARPGROUP.ARRIVE ;  /* 0x00000000000079c5 */ /* 0x000fe20000000000 */
[----:B------:R-:W-:Y:S01]  /*6200*/  FMUL.FTZ R103, R119, UR22 ;  /* 0x0000001677677c20 */ /* 0x000fe20008410000 */
[----:B------:R-:W5:Y:S03]  /*6210*/  LDL R110, [R1] ;  /* 0x00000000016e7983 */ /* 0x000f660000100800 */
[----:B------:R-:W-:Y:S01]  /*6220*/  MUFU.TANH R89, R89 ;  /* 0x0000005900597308 */ /* 0x000fe20000002400 */
[----:B------:R-:W-:Y:S01]  /*6230*/  HGMMA.64x64x16.F32 R120, gdesc[UR16].tnspB, R120, gsb0 ;  /* 0x40e00000107879f0 */ /* 0x000fe20008000878 */
[----:B------:R-:W-:-:S02]  /*6240*/  UIADD3 UR18, UR7, 0x400, URZ ;  /* 0x0000040007127890 */ /* 0x000fc4000fffe03f */
[----:B------:R-:W-:Y:S01]  /*6250*/  UIADD3 UR16, UR6, 0xc00, URZ ;  /* 0x00000c0006107890 */ /* 0x000fe2000fffe03f */
[----:B------:R-:W-:Y:S01]  /*6260*/  UMOV UR19, 0x40000040 ;  /* 0x4000004000137882 */ /* 0x000fe20000000000 */
[----:B------:R-:W-:Y:S02]  /*6270*/  UMOV UR17, 0x40000040 ;  /* 0x4000004000117882 */ /* 0x000fe40000000000 */
[----:B------:R-:W-:Y:S08]  /*6280*/  MUFU.TANH R90, R90 ;  /* 0x0000005a005a7308 */ /* 0x000ff00000002400 */
[----:B------:R-:W-:Y:S08]  /*6290*/  MUFU.TANH R84, R84 ;  /* 0x0000005400547308 */ /* 0x000ff00000002400 */
[----:B------:R-:W-:Y:S08]  /*62a0*/  MUFU.TANH R87, R87 ;  /* 0x0000005700577308 */ /* 0x000ff00000002400 */
[----:B------:R-:W-:Y:S08]  /*62b0*/  MUFU.TANH R102, R102 ;  /* 0x0000006600667308 */ /* 0x000ff00000002400 */
[----:B------:R-:W-:Y:S01]  /*62c0*/  MUFU.TANH R88, R88 ;  /* 0x0000005800587308 */ /* 0x000fe20000002400 */
[----:B------:R-:W-:-:S02]  /*62d0*/  WARPGROUP.DEPBAR.LE gsb0, 0x0 ;  /* 0x00008000000079c5 */ /* 0x000fc40000010000 */
[----:B------:R-:W-:-:S06]  /*62e0*/  WARPGROUP.ARRIVE ;  /* 0x00000000000079c5 */ /* 0x000fcc0000000000 */
[----:B------:R-:W-:Y:S01]  /*62f0*/  HGMMA.64x64x16.F32 R120, gdesc[UR16].tnspB, R120, gsb0 ;  /* 0x40e00000107879f0 */ /* 0x000fe20008000878 */
[----:B------:R-:W-:Y:S02]  /*6300*/  UIADD3 UR18, UR7, 0x480, URZ ;  /* 0x0000048007127890 */ /* 0x000fe4000fffe03f */
[----:B------:R-:W-:Y:S01]  /*6310*/  UIADD3 UR16, UR6, 0xc02, URZ ;  /* 0x00000c0206107890 */ /* 0x000fe2000fffe03f */
[----:B------:R-:W-:Y:S01]  /*6320*/  UMOV UR19, 0x40000040 ;  /* 0x4000004000137882 */ /* 0x000fe20000000000 */
[----:B------:R-:W-:Y:S01]  /*6330*/  UMOV UR17, 0x40000040 ;  /* 0x4000004000117882 */ /* 0x000fe20000000000 */
[----:B------:R-:W-:Y:S02]  /*6340*/  WARPGROUP.DEPBAR.LE gsb0, 0x0 ;  /* 0x00008000000079c5 */ /* 0x000fe40000010000 */
        /* <DEDUP_REMOVED lines=15> */
[----:B------:R-:W-:Y:S03]  /*6440*/  HGMMA.64x64x16.F32 R120, gdesc[UR16].tnspB, R120, gsb0 ;  /* 0x40e00000107879f0 */ /* 0x000fe60008000878 */
[----:B------:R-:W-:Y:S02]  /*6450*/  WARPGROUP.DEPBAR.LE gsb0, 0x0 ;  /* 0x00008000000079c5 */ /* 0x000fe40000010000 */
[----:B------:R1:W-:Y:S06]  /*6460*/  BAR.ARV R75, 0x100 ;  /* 0x0004004b0000751d */ /* 0x0003ec0000002000 */
[----:B------:R2:W-:Y:S01]  /*6470*/  @!P1 SYNCS.ARRIVE.TRANS64.RED.A1T0 RZ, [R76+URZ], RZ ;  /* 0x000000ff4cff99a7 */ /* 0x0005e2000810043f */
[----:B-1----:R-:W-:Y:S01]  /*6480*/  FMUL.FTZ R75, R94, UR22 ;  /* 0x000000165e4b7c20 */ /* 0x002fe20008410000 */
[----:B------:R-:W-:-:S04]  /*6490*/  FMNMX.FTZ R94, R52, R93, !PT ;  /* 0x0000005d345e7209 */ /* 0x000fc80007810000 */
[----:B------:R-:W-:Y:S01]  /*64a0*/  FMNMX.FTZ R93, R55, R94, !PT ;  /* 0x0000005e375d7209 */ /* 0x000fe20007810000 */
[----:B--2---:R-:W-:Y:S01]  /*64b0*/  IMAD.U32 R76, RZ, RZ, UR23 ;  /* 0x00000017ff4c7e24 */ /* 0x004fe2000f8e00ff */
[----:B------:R-:W1:Y:S02]  /*64c0*/  MUFU.TANH R75, R75 ;  /* 0x0000004b004b7308 */ /* 0x000e640000002400 */
[----:B------:R-:W-:Y:S01]  /*64d0*/  FMNMX.FTZ R94, R56, R93, !PT ;  /* 0x0000005d385e7209 */ /* 0x000fe20007810000 */
[----:B------:R-:W-:Y:S01]  /*64e0*/  FMUL.FTZ R93, R108, UR22 ;  /* 0x000000166c5d7c20 */ /* 0x000fe20008410000 */
[----:B------:R-:W-:-:S04]  /*64f0*/  @!P1 LEA R76, R76, UR40, 0x3 ;  /* 0x000000284c4c9c11 */ /* 0x000fc8000f8e18ff */
[----:B------:R-:W-:Y:S01]  /*6500*/  @!P1 IADD3 R76, R76, 0x30860, RZ ;  /* 0x000308604c4c9810 */ /* 0x000fe20007ffe0ff */
[----:B------:R-:W-:Y:S03]  /*6510*/  MUFU.TANH R93, R93 ;  /* 0x0000005d005d7308 */ /* 0x000fe60000002400 */
[----:B------:R-:W-:-:S04]  /*6520*/  @!P1 PRMT R76, RZ, 0x654, R76 ;  /* 0x00000654ff4c9816 */ /* 0x000fc8000000004c */
[----:B------:R2:W-:Y:S02]  /*6530*/  @!P1 SYNCS.ARRIVE.TRANS64.RED.A1T0 RZ, [R76+URZ], RZ ;  /* 0x000000ff4cff99a7 */ /* 0x0005e4000810043f */
[----:B--2---:R-:W-:Y:S01]  /*6540*/  FMUL.FTZ R76, R95, UR22 ;  /* 0x000000165f4c7c20 */ /* 0x004fe20008410000 */
[----:B------:R-:W-:Y:S01]  /*6550*/  FMNMX.FTZ R95, R59, R94, !PT ;  /* 0x0000005e3b5f7209 */ /* 0x000fe20007810000 */
[----:B------:R-:W-:-:S03]  /*6560*/  FMUL.FTZ R94, R109, UR22 ;  /* 0x000000166d5e7c20 */ /* 0x000fc60008410000 */
[----:B------:R-:W-:Y:S01]  /*6570*/  FMNMX.FTZ R96, R60, R95, !PT ;  /* 0x0000005f3c607209 */ /* 0x000fe20007810000 */
[----:B------:R-:W2:Y:S03]  /*6580*/  MUFU.TANH R76, R76 ;  /* 0x0000004c004c7308 */ /* 0x000ea60000002400 */
[----:B------:R-:W-:-:S04]  /*6590*/  FMNMX.FTZ R95, R63, R96, !PT ;  /* 0x000000603f5f7209 */ /* 0x000fc80007810000 */
[----:B------:R-:W-:Y:S01]  /*65a0*/  FMNMX.FTZ R96, R64, R95, !PT ;  /* 0x0000005f40607209 */ /* 0x000fe20007810000 */
[----:B------:R-:W2:Y:S01]  /*65b0*/  MUFU.TANH R94, R94 ;  /* 0x0000005e005e7308 */ /* 0x000ea20000002400 */
[----:B------:R-:W-:Y:S02]  /*65c0*/  FMNMX.FTZ R95, R57, R92, !PT ;  /* 0x0000005c395f7209 */ /* 0x000fe40007810000 */
[----:B0-----:R-:W-:Y:S02]  /*65d0*/  FMNMX.FTZ R97, R67, R96, !PT ;  /* 0x0000006043617209 */ /* 0x001fe40007810000 */
[----:B---3--:R-:W-:Y:S02]  /*65e0*/  FMNMX.FTZ R96, R58, R95, !PT ;  /* 0x0000005f3a607209 */ /* 0x008fe40007810000 */
[----:B----4-:R-:W-:Y:S02]  /*65f0*/  FMNMX.FTZ R98, R68, R97, !PT ;  /* 0x0000006144627209 */ /* 0x010fe40007810000 */
[----:B-----5:R-:W-:-:S02]  /*6600*/  FMNMX.FTZ R95, R61, R96, !PT ;  /* 0x000000603d5f7209 */ /* 0x020fc40007810000 */
        /* <DEDUP_REMOVED lines=11> */
[----:B------:R-:W-:Y:S01]  /*66c0*/  FMNMX.FTZ R95, R71, R98, !PT ;  /* 0x00000062475f7209 */ /* 0x000fe20007810000 */
[----:B------:R-:W-:Y:S01]  /*66d0*/  FMUL.FTZ R97, R112, UR22 ;  /* 0x0000001670617c20 */ /* 0x000fe20008410000 */
[----:B------:R-:W-:-:S02]  /*66e0*/  FMNMX.FTZ R101, R85, R100, !PT ;  /* 0x0000006455657209 */ /* 0x000fc40007810000 */
[----:B------:R-:W-:Y:S01]  /*66f0*/  FMNMX.FTZ R98, R72, R95, !PT ;  /* 0x0000005f48627209 */ /* 0x000fe20007810000 */
[----:B------:R-:W-:Y:S01]  /*6700*/  FMUL.FTZ R99, R113, UR22 ;  /* 0x0000001671637c20 */ /* 0x000fe20008410000 */
[----:B------:R-:W-:Y:S01]  /*6710*/  FMNMX.FTZ R100, R86, R101, !PT ;  /* 0x0000006556647209 */ /* 0x000fe20007810000 */
[----:B------:R-:W0:Y:S01]  /*6720*/  MUFU.TANH R97, R97 ;  /* 0x0000006100617308 */ /* 0x000e220000002400 */
[----:B-1----:R-:W-:Y:S02]  /*6730*/  FMNMX.FTZ R95, R75, R98, !PT ;  /* 0x000000624b5f7209 */ /* 0x002fe40007810000 */
[----:B------:R-:W-:Y:S02]  /*6740*/  FMNMX.FTZ R101, R89, R100, !PT ;  /* 0x0000006459657209 */ /* 0x000fe40007810000 */
[----:B--2---:R-:W-:Y:S02]  /*6750*/  FMNMX.FTZ R98, R76, R95, !PT ;  /* 0x0000005f4c627209 */ /* 0x004fe40007810000 */
[----:B------:R-:W-:Y:S01]  /*6760*/  FMNMX.FTZ R100, R90, R101, !PT ;  /* 0x000000655a647209 */ /* 0x000fe20007810000 */
[----:B------:R-:W1:Y:S01]  /*6770*/  MUFU.TANH R99, R99 ;  /* 0x0000006300637308 */ /* 0x000e620000002400 */
[----:B------:R-:W-:-:S02]  /*6780*/  FMNMX.FTZ R95, R79, R98, !PT ;  /* 0x000000624f5f7209 */ /* 0x000fc40007810000 */
[----:B------:R-:W-:Y:S02]  /*6790*/  FMNMX.FTZ R101, R93, R100, !PT ;  /* 0x000000645d657209 */ /* 0x000fe40007810000 */
[----:B------:R-:W-:Y:S02]  /*67a0*/  FMNMX.FTZ R100, R80, R95, !PT ;  /* 0x0000005f50647209 */ /* 0x000fe40007810000 */
[----:B------:R-:W-:Y:S01]  /*67b0*/  FMNMX.FTZ R106, R94, R101, !PT ;  /* 0x000000655e6a7209 */ /* 0x000fe20007810000 */
[----:B------:R-:W2:Y:S01]  /*67c0*/  MUFU.TANH R104, R104 ;  /* 0x0000006800687308 */ /* 0x000ea20000002400 */
[----:B------:R-:W-:Y:S01]  /*67d0*/  FMUL.FTZ R92, R111, UR22 ;  /* 0x000000166f5c7c20 */ /* 0x000fe20008410000 */
[----:B------:R-:W-:Y:S02]  /*67e0*/  FMNMX.FTZ R95, R83, R100, !PT ;  /* 0x00000064535f7209 */ /* 0x000fe40007810000 */
[----:B0-----:R-:W-:Y:S01]  /*67f0*/  FMNMX.FTZ R100, R97, R106, !PT ;  /* 0x0000006a61647209 */ /* 0x001fe20007810000 */
[----:B------:R-:W-:-:S03]  /*6800*/  FMUL.FTZ R96, R114, UR22 ;  /* 0x0000001672607c20 */ /* 0x000fc60008410000 */
[----:B------:R-:W0:Y:S01]  /*6810*/  MUFU.TANH R91, R91 ;  /* 0x0000005b005b7308 */ /* 0x000e220000002400 */
[----:B------:R-:W-:Y:S02]  /*6820*/  FMNMX.FTZ R106, R84, R95, !PT ;  /* 0x0000005f546a7209 */ /* 0x000fe40007810000 */
[----:B-1----:R-:W-:Y:S01]  /*6830*/  FMNMX.FTZ R101, R99, R100, !PT ;  /* 0x0000006463657209 */ /* 0x002fe20007810000 */
[----:B------:R-:W-:Y:S01]  /*6840*/  FMUL.FTZ R98, R115, UR22 ;  /* 0x0000001673627c20 */ /* 0x000fe20008410000 */
[----:B------:R-:W-:-:S03]  /*6850*/  FMNMX.FTZ R95, R87, R106, !PT ;  /* 0x0000006a575f7209 */ /* 0x000fc60007810000 */
[----:B------:R-:W1:Y:S01]  /*6860*/  MUFU.TANH R92, R92 ;  /* 0x0000005c005c7308 */ /* 0x000e620000002400 */
[----:B------:R-:W-:Y:S01]  /*6870*/  FMNMX.FTZ R101, R102, R101, !PT ;  /* 0x0000006566657209 */ /* 0x000fe20007810000 */
[----:B------:R-:W-:Y:S01]  /*6880*/  FMUL.FTZ R100, R118, UR22 ;  /* 0x0000001676647c20 */ /* 0x000fe20008410000 */
[----:B------:R-:W-:-:S05]  /*6890*/  FMNMX.FTZ R106, R88, R95, !PT ;  /* 0x0000005f586a7209 */ /* 0x000fca0007810000 */
[----:B------:R-:W3:Y:S01]  /*68a0*/  MUFU.TANH R96, R96 ;  /* 0x0000006000607308 */ /* 0x000ee20000002400 */
[----:B--2---:R-:W-:Y:S02]  /*68b0*/  FMNMX.FTZ R95, R104, R101, !PT ;  /* 0x00000065685f7209 */ /* 0x004fe40007810000 */
[----:B0-----:R-:W-:-:S05]  /*68c0*/  FMNMX.FTZ R101, R91, R106, !PT ;  /* 0x0000006a5b657209 */ /* 0x001fca0007810000 */
[----:B------:R-:W0:Y:S01]  /*68d0*/  MUFU.TANH R98, R98 ;  /* 0x0000006200627308 */ /* 0x000e220000002400 */
[----:B------:R-:W2:Y:S01]  /*68e0*/  SHFL.BFLY PT, R106, R95, 0x2, 0x1f ;  /* 0x0c401f005f6a7f89 */ /* 0x000ea200000e0000 */
[----:B-1----:R-:W-:-:S06]  /*68f0*/  FMNMX.FTZ R101, R92, R101, !PT ;  /* 0x000000655c657209 */ /* 0x002fcc0007810000 */
[----:B------:R-:W1:Y:S01]  /*6900*/  MUFU.TANH R100, R100 ;  /* 0x0000006400647308 */ /* 0x000e620000002400 */
[----:B---3--:R-:W-:-:S07]  /*6910*/  FMNMX.FTZ R101, R96, R101, !PT ;  /* 0x0000006560657209 */ /* 0x008fce0007810000 */
[----:B------:R-:W3:Y:S01]  /*6920*/  MUFU.TANH R103, R103 ;  /* 0x0000006700677308 */ /* 0x000ee20000002400 */
[----:B0-----:R-:W-:-:S04]  /*6930*/  FMNMX.FTZ R101, R98, R101, !PT ;  /* 0x0000006562657209 */ /* 0x001fc80007810000 */
[----:B-1----:R-:W-:Y:S02]  /*6940*/  FMNMX.FTZ R108, R100, R101, !PT ;  /* 0x00000065646c7209 */ /* 0x002fe40007810000 */
[----:B--2---:R-:W-:Y:S02]  /*6950*/  FMNMX.FTZ R105, R95, R106, !PT ;  /* 0x0000006a5f697209 */ /* 0x004fe40007810000 */
[----:B---3--:R-:W-:-:S03]  /*6960*/  FMNMX.FTZ R108, R103, R108, !PT ;  /* 0x0000006c676c7209 */ /* 0x008fc60007810000 */
[----:B------:R-:W0:Y:S04]  /*6970*/  SHFL.BFLY PT, R106, R105, 0x1, 0x1f ;  /* 0x0c201f00696a7f89 */ /* 0x000e2800000e0000 */
[----:B------:R-:W1:Y:S01]  /*6980*/  SHFL.BFLY PT, R101, R108, 0x2, 0x1f ;  /* 0x0c401f006c657f89 */ /* 0x000e6200000e0000 */
[----:B0-----:R-:W-:Y:S02]  /*6990*/  FMNMX.FTZ R95, R105, R106, !PT ;  /* 0x0000006a695f7209 */ /* 0x001fe40007810000 */
[----:B-1----:R-:W-:-:S05]  /*69a0*/  FMNMX.FTZ R107, R108, R101, !PT ;  /* 0x000000656c6b7209 */ /* 0x002fca0007810000 */
[----:B------:R-:W0:Y:S02]  /*69b0*/  SHFL.BFLY PT, R106, R107, 0x1, 0x1f ;  /* 0x0c201f006b6a7f89 */ /* 0x000e2400000e0000 */
[----:B0-----:R-:W-:Y:S01]  /*69c0*/  FMNMX.FTZ R101, R107, R106, !PT ;  /* 0x0000006a6b657209 */ /* 0x001fe20007810000 */
[C---:B------:R-:W-:Y:S01]  /*69d0*/  FADD.FTZ R106, -R95.reuse, R0 ;  /* 0x000000005f6a7221 */ /* 0x040fe20000010100 */
[----:B------:R-:W-:-:S03]  /*69e0*/  FMUL.FTZ R0, R95, UR21 ;  /* 0x000000155f007c20 */ /* 0x000fc60008410000 */
[C---:B------:R-:W-:Y:S01]  /*69f0*/  FMUL.FTZ R107, R101.reuse, UR21 ;  /* 0x00000015656b7c20 */ /* 0x040fe20008410000 */
[----:B------:R-:W-:Y:S01]  /*6a00*/  FMUL.FTZ R106, R106, UR21 ;  /* 0x000000156a6a7c20 */ /* 0x000fe20008410000 */
[----:B------:R-:W-:Y:S01]  /*6a10*/  FADD.FTZ R6, -R101, R6 ;  /* 0x0000000665067221 */ /* 0x000fe20000010100 */
        /* <DEDUP_REMOVED lines=10> */
[----:B0-----:R-:W-:Y:S01]  /*6ac0*/  FMUL.FTZ R106, R6, UR21 ;  /* 0x00000015066a7c20 */ /* 0x001fe20008410000 */
        /* <DEDUP_REMOVED lines=43> */
[----:B------:R-:W-:Y:S01]  /*6d80*/  FFMA.FTZ R14, R15, UR21, -R107 ;  /* 0x000000150f0e7c23 */ /* 0x000fe2000801086b */
[----:B------:R-:W-:Y:S08]  /*6d90*/  MUFU.EX2 R0, R106 ;  /* 0x0000006a00007308 */ /* 0x000ff00000000800 */
[----:B------:R-:W1:Y:S08]  /*6da0*/  MUFU.EX2 R10, R10 ;  /* 0x0000000a000a7308 */ /* 0x000e700000000800 */
[----:B------:R-:W2:Y:S08]  /*6db0*/  MUFU.EX2 R9, R9 ;  /* 0x0000000900097308 */ /* 0x000eb00000000800 */
[----:B------:R-:W3:Y:S08]  /*6dc0*/  MUFU.EX2 R11, R11 ;  /* 0x0000000b000b7308 */ /* 0x000ef00000000800 */
[----:B------:R-:W-:Y:S08]  /*6dd0*/  MUFU.EX2 R12, R12 ;  /* 0x0000000c000c7308 */ /* 0x000ff00000000800 */
[----:B------:R-:W4:Y:S08]  /*6de0*/  MUFU.EX2 R13, R13 ;  /* 0x0000000d000d7308 */ /* 0x000f300000000800 */
[----:B------:R-:W-:Y:S08]  /*6df0*/  MUFU.EX2 R6, R6 ;  /* 0x0000000600067308 */ /* 0x000ff00000000800 */
[----:B------:R-:W5:Y:S01]  /*6e00*/  MUFU.EX2 R14, R14 ;  /* 0x0000000e000e7308 */ /* 0x000f620000000800 */
[----:B0-----:R-:W-:Y:S01]  /*6e10*/  FFMA.FTZ R108, R32, R3, R8 ;  /* 0x00000003206c7223 */ /* 0x001fe20000010008 */
[----:B-1----:R-:W-:Y:S01]  /*6e20*/  FFMA.FTZ R106, R0, R7, R10 ;  /* 0x00000007006a7223 */ /* 0x002fe2000001000a */
[----:B--2---:R-:W-:-:S02]  /*6e30*/  F2FP.F16.F32.PACK_AB R8, R9, R8 ;  /* 0x000000080908723e */ /* 0x004fc400000000ff */
[----:B------:R-:W-:Y:S01]  /*6e40*/  FADD.FTZ R3, R9, R108 ;  /* 0x0000006c09037221 */ /* 0x000fe20000010000 */
[C---:B---3--:R-:W-:Y:S01]  /*6e50*/  FADD.FTZ R7, R11.reuse, R106 ;  /* 0x0000006a0b077221 */ /* 0x048fe20000010000 */
[----:B------:R-:W-:Y:S02]  /*6e60*/  F2FP.F16.F32.PACK_AB R9, R11, R10 ;  /* 0x0000000a0b09723e */ /* 0x000fe400000000ff */
[----:B----4-:R-:W-:Y:S02]  /*6e70*/  F2FP.F16.F32.PACK_AB R10, R13, R12 ;  /* 0x0000000c0d0a723e */ /* 0x010fe400000000ff */
[----:B-----5:R-:W-:-:S05]  /*6e80*/  F2FP.F16.F32.PACK_AB R11, R14, R6 ;  /* 0x000000060e0b723e */ /* 0x020fca00000000ff */
[----:B------:R0:W-:Y:S01]  /*6e90*/  STSM.16.M88.4 [R2+0x1e800], R8 ;  /* 0x01e8000802007844 */ /* 0x0001e20000000200 */
[----:B------:R-:W1:Y:S01]  /*6ea0*/  MUFU.EX2 R18, R18 ;  /* 0x0000001200127308 */ /* 0x000e620000000800 */
[--C-:B------:R-:W-:Y:S01]  /*6eb0*/  FFMA.FTZ R108, R22, UR21, -R107.reuse ;  /* 0x00000015166c7c23 */ /* 0x100fe2000801086b */
[--C-:B0-----:R-:W-:Y:S01]  /*6ec0*/  FFMA.FTZ R9, R154, UR21, -R107.reuse ;  /* 0x000000159a097c23 */ /* 0x101fe2000801086b */
[--C-:B------:R-:W-:Y:S01]  /*6ed0*/  FFMA.FTZ R10, R153, UR21, -R107.reuse ;  /* 0x00000015990a7c23 */ /* 0x100fe2000801086b */
[----:B------:R-:W-:-:S04]  /*6ee0*/  FFMA.FTZ R11, R152, UR21, -R107 ;  /* 0x00000015980b7c23 */ /* 0x000fc8000801086b */
[----:B------:R-:W-:Y:S08]  /*6ef0*/  MUFU.EX2 R19, R19 ;  /* 0x0000001300137308 */ /* 0x000ff00000000800 */
[----:B------:R-:W0:Y:S01]  /*6f00*/  MUFU.EX2 R9, R9 ;  /* 0x0000000900097308 */ /* 0x000e220000000800 */
[----:B------:R-:W-:Y:S01]  /*6f10*/  FADD.FTZ R12, R12, R3 ;  /* 0x000000030c0c7221 */ /* 0x000fe20000010000 */
[----:B------:R-:W-:-:S06]  /*6f20*/  FADD.FTZ R8, R6, R7 ;  /* 0x0000000706087221 */ /* 0x000fcc0000010000 */
[----:B------:R-:W2:Y:S01]  /*6f30*/  MUFU.EX2 R10, R10 ;  /* 0x0000000a000a7308 */ /* 0x000ea20000000800 */
[----:B------:R-:W-:Y:S01]  /*6f40*/  FFMA.FTZ R25, R25, UR21, -R107 ;  /* 0x0000001519197c23 */ /* 0x000fe2000801086b */
[----:B------:R-:W-:-:S06]  /*6f50*/  FADD.FTZ R13, R13, R12 ;  /* 0x0000000c0d0d7221 */ /* 0x000fcc0000010000 */
[----:B------:R-:W3:Y:S01]  /*6f60*/  MUFU.EX2 R20, R20 ;  /* 0x0000001400147308 */ /* 0x000ee20000000800 */
[----:B------:R-:W-:Y:S01]  /*6f70*/  FADD.FTZ R8, R14, R8 ;  /* 0x000000080e087221 */ /* 0x000fe20000010000 */
[----:B------:R-:W-:-:S06]  /*6f80*/  FFMA.FTZ R26, R26, UR21, -R107 ;  /* 0x000000151a1a7c23 */ /* 0x000fcc000801086b */
[----:B------:R-:W4:Y:S01]  /*6f90*/  MUFU.EX2 R11, R11 ;  /* 0x0000000b000b7308 */ /* 0x000f220000000800 */
[----:B-1----:R-:W-:Y:S01]  /*6fa0*/  FADD.FTZ R12, R18, R13 ;  /* 0x0000000d120c7221 */ /* 0x002fe20000010000 */
[----:B0-----:R-:W-:-:S06]  /*6fb0*/  FADD.FTZ R13, R9, R8 ;  /* 0x00000008090d7221 */ /* 0x001fcc0000010000 */
[----:B------:R-:W0:Y:S01]  /*6fc0*/  MUFU.EX2 R21, R21 ;  /* 0x0000001500157308 */ /* 0x000e220000000800 */
[--C-:B------:R-:W-:Y:S01]  /*6fd0*/  FFMA.FTZ R106, R29, UR21, -R107.reuse ;  /* 0x000000151d6a7c23 */ /* 0x100fe2000801086b */
[----:B------:R-:W-:-:S06]  /*6fe0*/  FFMA.FTZ R22, R53, UR21, -R107 ;  /* 0x0000001535167c23 */ /* 0x000fcc000801086b */
[----:B------:R-:W1:Y:S01]  /*6ff0*/  MUFU.EX2 R108, R108 ;  /* 0x0000006c006c7308 */ /* 0x000e620000000800 */
[----:B------:R-:W-:Y:S01]  /*7000*/  FFMA.FTZ R53, R69, UR21, -R107 ;  /* 0x0000001545357c23 */ /* 0x000fe2000801086b */
[----:B------:R-:W-:-:S06]  /*7010*/  FADD.FTZ R69, R19, R12 ;  /* 0x0000000c13457221 */ /* 0x000fcc0000010000 */
[----:B------:R-:W5:Y:S01]  /*7020*/  MUFU.EX2 R23, R23 ;  /* 0x0000001700177308 */ /* 0x000f620000000800 */
[----:B--2---:R-:W-:Y:S01]  /*7030*/  FADD.FTZ R12, R10, R13 ;  /* 0x0000000d0a0c7221 */ /* 0x004fe20000010000 */
[----:B------:R-:W-:-:S06]  /*7040*/  FFMA.FTZ R109, R30, UR21, -R107 ;  /* 0x000000151e6d7c23 */ /* 0x000fcc000801086b */
[----:B------:R-:W2:Y:S01]  /*7050*/  MUFU.EX2 R25, R25 ;  /* 0x0000001900197308 */ /* 0x000ea20000000800 */
[----:B---3--:R-:W-:Y:S01]  /*7060*/  FADD.FTZ R14, R20, R69 ;  /* 0x00000045140e7221 */ /* 0x008fe20000010000 */
[----:B----4-:R-:W-:-:S06]  /*7070*/  FADD.FTZ R13, R11, R12 ;  /* 0x0000000c0b0d7221 */ /* 0x010fcc0000010000 */
[----:B------:R-:W3:Y:S01]  /*7080*/  MUFU.EX2 R24, R24 ;  /* 0x0000001800187308 */ /* 0x000ee20000000800 */
[----:B------:R-:W-:-:S07]  /*7090*/  FFMA.FTZ R30, R33, UR21, -R107 ;  /* 0x00000015211e7c23 */ /* 0x000fce000801086b */
[----:B------:R-:W4:Y:S01]  /*70a0*/  MUFU.EX2 R26, R26 ;  /* 0x0000001a001a7308 */ /* 0x000f220000000800 */
[----:B0-----:R-:W-:Y:S01]  /*70b0*/  FADD.FTZ R14, R21, R14 ;  /* 0x0000000e150e7221 */ /* 0x001fe20000010000 */
[----:B-1----:R-:W-:-:S06]  /*70c0*/  FADD.FTZ R12, R108, R13 ;  /* 0x0000000d6c0c7221 */ /* 0x002fcc0000010000 */
[----:B------:R-:W0:Y:S01]  /*70d0*/  MUFU.EX2 R27, R27 ;  /* 0x0000001b001b7308 */ /* 0x000e220000000800 */
[----:B------:R-:W-:-:S07]  /*70e0*/  FFMA.FTZ R33, R34, UR21, -R107 ;  /* 0x0000001522217c23 */ /* 0x000fce000801086b */
[----:B------:R-:W1:Y:S01]  /*70f0*/  MUFU.EX2 R106, R106 ;  /* 0x0000006a006a7308 */ /* 0x000e620000000800 */
[----:B------:R-:W-:Y:S01]  /*7100*/  F2FP.F16.F32.PACK_AB R8, R19, R18 ;  /* 0x000000121308723e */ /* 0x000fe200000000ff */
[----:B-----5:R-:W-:-:S06]  /*7110*/  FADD.FTZ R13, R23, R14 ;  /* 0x0000000e170d7221 */ /* 0x020fcc0000010000 */
        /* <DEDUP_REMOVED lines=14> */
[----:B-----5:R-:W-:Y:S01]  /*7200*/  FADD.FTZ R14, R28, R13 ;  /* 0x0000000d1c0e7221 */ /* 0x020fe20000010000 */
[----:B--2---:R-:W-:-:S06]  /*7210*/  FADD.FTZ R13, R109, R12 ;  /* 0x0000000c6d0d7221 */ /* 0x004fcc0000010000 */
[----:B------:R-:W2:Y:S01]  /*7220*/  MUFU.EX2 R35, R35 ;  /* 0x0000002300237308 */ /* 0x000ea20000000800 */
[----:B------:R-:W-:-:S07]  /*7230*/  FFMA.FTZ R37, R42, UR21, -R107 ;  /* 0x000000152a257c23 */ /* 0x000fce000801086b */
[----:B------:R-:W5:Y:S01]  /*7240*/  MUFU.EX2 R15, R15 ;  /* 0x0000000f000f7308 */ /* 0x000f620000000800 */
        /* <DEDUP_REMOVED lines=10> */
[----:B--2---:R-:W-:Y:S01]  /*72f0*/  FADD.FTZ R13, R35, R14 ;  /* 0x0000000e230d7221 */ /* 0x004fe20000010000 */
[----:B-----5:R-:W-:-:S06]  /*7300*/  FADD.FTZ R69, R15, R12 ;  /* 0x0000000c0f457221 */ /* 0x020fcc0000010000 */
        /* <DEDUP_REMOVED lines=10> */
[----:B------:R-:W0:Y:S08]  /*73b0*/  MUFU.EX2 R44, R44 ;  /* 0x0000002c002c7308 */ /* 0x000e300000000800 */
[----:B------:R-:W1:Y:S01]  /*73c0*/  MUFU.EX2 R38, R38 ;  /* 0x0000002600267308 */ /* 0x000e620000000800 */
[----:B--2---:R-:W-:Y:S01]  /*73d0*/  FADD.FTZ R12, R40, R13 ;  /* 0x0000000d280c7221 */ /* 0x004fe20000010000 */
[----:B-----5:R-:W-:-:S06]  /*73e0*/  FADD.FTZ R14, R37, R14 ;  /* 0x0000000e250e7221 */ /* 0x020fcc0000010000 */
[----:B------:R-:W2:Y:S01]  /*73f0*/  MUFU.EX2 R47, R47 ;  /* 0x0000002f002f7308 */ /* 0x000ea20000000800 */
[----:B------:R-:W-:-:S07]  /*7400*/  FFMA.FTZ R46, R54, UR21, -R107 ;  /* 0x00000015362e7c23 */ /* 0x000fce000801086b */
[----:B------:R-:W5:Y:S01]  /*7410*/  MUFU.EX2 R49, R49 ;  /* 0x0000003100317308 */ /* 0x000f620000000800 */
[----:B------:R-:W-:Y:S01]  /*7420*/  F2FP.F16.F32.PACK_AB R9, R10, R9 ;  /* 0x000000090a09723e */ /* 0x000fe200000000ff */
[----:B---3--:R-:W-:Y:S01]  /*7430*/  FADD.FTZ R13, R43, R12 ;  /* 0x0000000c2b0d7221 */ /* 0x008fe20000010000 */
[----:B------:R-:W-:-:S05]  /*7440*/  F2FP.F16.F32.PACK_AB R10, R21, R20 ;  /* 0x00000014150a723e */ /* 0x000fca00000000ff */
[----:B------:R-:W3:Y:S01]  /*7450*/  MUFU.EX2 R48, R48 ;  /* 0x0000003000307308 */ /* 0x000ee20000000800 */
[----:B----4-:R-:W-:Y:S01]  /*7460*/  FADD.FTZ R21, R29, R14 ;  /* 0x0000000e1d157221 */ /* 0x010fe20000010000 */
[----:B------:R-:W-:-:S06]  /*7470*/  FFMA.FTZ R57, R57, UR21, -R107 ;  /* 0x0000001539397c23 */ /* 0x000fcc000801086b */
[----:B------:R-:W4:Y:S01]  /*7480*/  MUFU.EX2 R45, R45 ;  /* 0x0000002d002d7308 */ /* 0x000f220000000800 */
[----:B------:R-:W-:Y:S01]  /*7490*/  F2FP.F16.F32.PACK_AB R25, R26, R25 ;  /* 0x000000191a19723e */ /* 0x000fe200000000ff */
[----:B0-----:R-:W-:Y:S01]  /*74a0*/  FADD.FTZ R14, R44, R13 ;  /* 0x0000000d2c0e7221 */ /* 0x001fe20000010000 */
[----:B------:R-:W-:-:S05]  /*74b0*/  F2FP.F16.F32.PACK_AB R26, R28, R27 ;  /* 0x0000001b1c1a723e */ /* 0x000fca00000000ff */
[----:B------:R-:W0:Y:S01]  /*74c0*/  MUFU.EX2 R51, R51 ;  /* 0x0000003300337308 */ /* 0x000e220000000800 */
[----:B-1----:R-:W-:Y:S01]  /*74d0*/  FADD.FTZ R28, R38, R21 ;  /* 0x00000015261c7221 */ /* 0x002fe20000010000 */
[----:B------:R-:W-:-:S06]  /*74e0*/  FFMA.FTZ R3, R58, UR21, -R107 ;  /* 0x000000153a037c23 */ /* 0x000fcc000801086b */
[----:B------:R-:W1:Y:S01]  /*74f0*/  MUFU.EX2 R22, R22 ;  /* 0x0000001600167308 */ /* 0x000e620000000800 */
[----:B--2---:R-:W-:Y:S01]  /*7500*/  FADD.FTZ R21, R47, R14 ;  /* 0x0000000e2f157221 */ /* 0x004fe20000010000 */
[----:B-----5:R-:W-:-:S06]  /*7510*/  FADD.FTZ R28, R49, R28 ;  /* 0x0000001c311c7221 */ /* 0x020fcc0000010000 */
[----:B------:R-:W2:Y:S01]  /*7520*/  MUFU.EX2 R52, R52 ;  /* 0x0000003400347308 */ /* 0x000ea20000000800 */
[----:B------:R-:W-:-:S07]  /*7530*/  FFMA.FTZ R6, R61, UR21, -R107 ;  /* 0x000000153d067c23 */ /* 0x000fce000801086b */
[----:B------:R-:W5:Y:S01]  /*7540*/  MUFU.EX2 R46, R46 ;  /* 0x0000002e002e7308 */ /* 0x000f620000000800 */
[----:B------:R-:W-:Y:S01]  /*7550*/  F2FP.F16.F32.PACK_AB R13, R33, R30 ;  /* 0x0000001e210d723e */ /* 0x000fe200000000ff */
[----:B---3--:R-:W-:-:S06]  /*7560*/  FADD.FTZ R30, R48, R21 ;  /* 0x00000015301e7221 */ /* 0x008fcc0000010000 */
[----:B------:R-:W3:Y:S01]  /*7570*/  MUFU.EX2 R55, R55 ;  /* 0x0000003700377308 */ /* 0x000ee20000000800 */
[----:B----4-:R-:W-:Y:S01]  /*7580*/  FADD.FTZ R21, R45, R28 ;  /* 0x0000001c2d157221 */ /* 0x010fe20000010000 */
[----:B------:R-:W-:-:S06]  /*7590*/  FFMA.FTZ R7, R62, UR21, -R107 ;  /* 0x000000153e077c23 */ /* 0x000fcc000801086b */
[----:B------:R-:W4:Y:S01]  /*75a0*/  MUFU.EX2 R57, R57 ;  /* 0x0000003900397308 */ /* 0x000f220000000800 */
[----:B------:R-:W-:Y:S01]  /*75b0*/  F2FP.F16.F32.PACK_AB R24, R24, R23 ;  /* 0x000000171818723e */ /* 0x000fe200000000ff */
[----:B0-----:R-:W-:-:S06]  /*75c0*/  FADD.FTZ R23, R51, R30 ;  /* 0x0000001e33177221 */ /* 0x001fcc0000010000 */
[----:B------:R-:W0:Y:S01]  /*75d0*/  MUFU.EX2 R56, R56 ;  /* 0x0000003800387308 */ /* 0x000e220000000800 */
[----:B-1----:R-:W-:Y:S01]  /*75e0*/  FADD.FTZ R21, R22, R21 ;  /* 0x0000001516157221 */ /* 0x002fe20000010000 */
[----:B------:R-:W-:-:S06]  /*75f0*/  FFMA.FTZ R65, R65, UR21, -R107 ;  /* 0x0000001541417c23 */ /* 0x000fcc000801086b */
[----:B------:R-:W1:Y:S01]  /*7600*/  MUFU.EX2 R3, R3 ;  /* 0x0000000300037308 */ /* 0x000e620000000800 */
[----:B--2---:R-:W-:Y:S01]  /*7610*/  FADD.FTZ R28, R52, R23 ;  /* 0x00000017341c7221 */ /* 0x004fe20000010000 */
[----:B-----5:R-:W-:-:S06]  /*7620*/  FADD.FTZ R30, R46, R21 ;  /* 0x000000152e1e7221 */ /* 0x020fcc0000010000 */
[----:B------:R-:W2:Y:S01]  /*7630*/  MUFU.EX2 R59, R59 ;  /* 0x0000003b003b7308 */ /* 0x000ea20000000800 */
[----:B------:R-:W-:Y:S01]  /*7640*/  FFMA.FTZ R61, R66, UR21, -R107 ;  /* 0x00000015423d7c23 */ /* 0x000fe2000801086b */
[----:B------:R-:W-:-:S06]  /*7650*/  F2FP.F16.F32.PACK_AB R11, R108, R11 ;  /* 0x0000000b6c0b723e */ /* 0x000fcc00000000ff */
[----:B------:R-:W5:Y:S01]  /*7660*/  MUFU.EX2 R6, R6 ;  /* 0x0000000600067308 */ /* 0x000f620000000800 */
[----:B---3--:R-:W-:Y:S01]  /*7670*/  FADD.FTZ R21, R55, R28 ;  /* 0x0000001c37157221 */ /* 0x008fe20000010000 */
[----:B----4-:R-:W-:-:S06]  /*7680*/  FADD.FTZ R30, R57, R30 ;  /* 0x0000001e391e7221 */ /* 0x010fcc0000010000 */
[----:B------:R-:W3:Y:S01]  /*7690*/  MUFU.EX2 R7, R7 ;  /* 0x0000000700077308 */ /* 0x000ee20000000800 */
[----:B------:R0:W-:Y:S07]  /*76a0*/  STSM.16.M88.4 [R156], R8 ;  /* 0x000000089c007844 */ /* 0x0001ee0000000200 */
[----:B------:R-:W4:Y:S01]  /*76b0*/  MUFU.EX2 R60, R60 ;  /* 0x0000003c003c7308 */ /* 0x000f220000000800 */
[----:B------:R-:W-:-:S07]  /*76c0*/  FFMA.FTZ R54, R70, UR21, -R107 ;  /* 0x0000001546367c23 */ /* 0x000fce000801086b */
[----:B------:R-:W4:Y:S01]  /*76d0*/  MUFU.EX2 R65, R65 ;  /* 0x0000004100417308 */ /* 0x000f220000000800 */
[----:B0-----:R-:W-:Y:S01]  /*76e0*/  FADD.FTZ R8, R56, R21 ;  /* 0x0000001538087221 */ /* 0x001fe20000010000 */
[----:B-1----:R-:W-:-:S06]  /*76f0*/  FADD.FTZ R9, R3, R30 ;  /* 0x0000001e03097221 */ /* 0x002fcc0000010000 */
[----:B------:R-:W0:Y:S01]  /*7700*/  MUFU.EX2 R63, R63 ;  /* 0x0000003f003f7308 */ /* 0x000e220000000800 */
[----:B--2---:R-:W-:Y:S01]  /*7710*/  FADD.FTZ R11, R59, R8 ;  /* 0x000000083b0b7221 */ /* 0x004fe20000010000 */
[----:B-----5:R-:W-:-:S06]  /*7720*/  FADD.FTZ R8, R6, R9 ;  /* 0x0000000906087221 */ /* 0x020fcc0000010000 */
[----:B------:R-:W1:Y:S01]  /*7730*/  MUFU.EX2 R61, R61 ;  /* 0x0000003d003d7308 */ /* 0x000e620000000800 */
[----:B------:R-:W-:Y:S01]  /*7740*/  FFMA.FTZ R71, R71, UR21, -R107 ;  /* 0x0000001547477c23 */ /* 0x000fe2000801086b */
[----:B---3--:R-:W-:-:S06]  /*7750*/  FADD.FTZ R8, R7, R8 ;  /* 0x0000000807087221 */ /* 0x008fcc0000010000 */
[----:B------:R-:W2:Y:S08]  /*7760*/  MUFU.EX2 R64, R64 ;  /* 0x0000004000407308 */ /* 0x000eb00000000800 */
[----:B------:R-:W3:Y:S01]  /*7770*/  MUFU.EX2 R53, R53 ;  /* 0x0000003500357308 */ /* 0x000ee20000000800 */
[----:B------:R-:W-:Y:S01]  /*7780*/  FFMA.FTZ R72, R72, UR21, -R107 ;  /* 0x0000001548487c23 */ /* 0x000fe2000801086b */
[----:B----4-:R-:W-:-:S06]  /*7790*/  FADD.FTZ R10, R60, R11 ;  /* 0x0000000b3c0a7221 */ /* 0x010fcc0000010000 */
[----:B------:R-:W4:Y:S01]  /*77a0*/  MUFU.EX2 R67, R67 ;  /* 0x0000004300437308 */ /* 0x000f220000000800 */
[----:B------:R-:W-:-:S07]  /*77b0*/  FADD.FTZ R8, R65, R8 ;  /* 0x0000000841087221 */ /* 0x000fce0000010000 */
[----:B------:R-:W5:Y:S01]  /*77c0*/  MUFU.EX2 R54, R54 ;  /* 0x0000003600367308 */ /* 0x000f620000000800 */
[----:B------:R-:W-:Y:S01]  /*77d0*/  FFMA.FTZ R75, R75, UR21, -R107 ;  /* 0x000000154b4b7c23 */ /* 0x000fe2000801086b */
[----:B0-----:R-:W-:-:S06]  /*77e0*/  FADD.FTZ R9, R63, R10 ;  /* 0x0000000a3f097221 */ /* 0x001fcc0000010000 */
[----:B------:R-:W0:Y:S01]  /*77f0*/  MUFU.EX2 R68, R68 ;  /* 0x0000004400447308 */ /* 0x000e220000000800 */
[----:B-1----:R-:W-:Y:S01]  /*7800*/  FADD.FTZ R8, R61, R8 ;  /* 0x000000083d087221 */ /* 0x002fe20000010000 */
[----:B------:R-:W-:-:S06]  /*7810*/  FFMA.FTZ R76, R76, UR21, -R107 ;  /* 0x000000154c4c7c23 */ /* 0x000fcc000801086b */
[----:B------:R-:W1:Y:S01]  /*7820*/  MUFU.EX2 R18, R71 ;  /* 0x0000004700127308 */ /* 0x000e620000000800 */
[----:B--2---:R-:W-:Y:S01]  /*7830*/  FADD.FTZ R10, R64, R9 ;  /* 0x00000009400a7221 */ /* 0x004fe20000010000 */
[----:B------:R-:W-:-:S06]  /*7840*/  F2FP.F16.F32.PACK_AB R57, R3, R57 ;  /* 0x000000390339723e */ /* 0x000fcc00000000ff */
[----:B------:R-:W2:Y:S01]  /*7850*/  MUFU.EX2 R73, R73 ;  /* 0x0000004900497308 */ /* 0x000ea20000000800 */
[----:B---3--:R-:W-:Y:S01]  /*7860*/  FADD.FTZ R3, R53, R8 ;  /* 0x0000000835037221 */ /* 0x008fe20000010000 */
[----:B------:R-:W-:-:S06]  /*7870*/  FFMA.FTZ R79, R79, UR21, -R107 ;  /* 0x000000154f4f7c23 */ /* 0x000fcc000801086b */
[----:B------:R-:W3:Y:S01]  /*7880*/  MUFU.EX2 R19, R72 ;  /* 0x0000004800137308 */ /* 0x000ee20000000800 */
[----:B----4-:R-:W-:Y:S01]  /*7890*/  FADD.FTZ R9, R67, R10 ;  /* 0x0000000a43097221 */ /* 0x010fe20000010000 */
[----:B-----5:R-:W-:-:S06]  /*78a0*/  FADD.FTZ R3, R54, R3 ;  /* 0x0000000336037221 */ /* 0x020fcc0000010000 */
[----:B------:R-:W4:Y:S01]  /*78b0*/  MUFU.EX2 R74, R74 ;  /* 0x0000004a004a7308 */ /* 0x000f220000000800 */
[----:B------:R-:W-:-:S07]  /*78c0*/  FFMA.FTZ R80, R80, UR21, -R107 ;  /* 0x0000001550507c23 */ /* 0x000fce000801086b */
[----:B------:R-:W5:Y:S01]  /*78d0*/  MUFU.EX2 R20, R75 ;  /* 0x0000004b00147308 */ /* 0x000f620000000800 */
        /* <DEDUP_REMOVED lines=8> */
[----:B---3--:R-:W-:-:S06]  /*7960*/  FADD.FTZ R3, R19, R6 ;  /* 0x0000000613037221 */ /* 0x008fcc0000010000 */
[----:B------:R-:W2:Y:S01]  /*7970*/  MUFU.EX2 R78, R78 ;  /* 0x0000004e004e7308 */ /* 0x000ea20000000800 */
[----:B------:R-:W-:-:S07]  /*7980*/  FFMA.FTZ R84, R84, UR21, -R107 ;  /* 0x0000001554547c23 */ /* 0x000fce000801086b */
[----:B------:R-:W3:Y:S01]  /*7990*/  MUFU.EX2 R79, R79 ;  /* 0x0000004f004f7308 */ /* 0x000ee20000000800 */
[----:B----4-:R-:W-:Y:S01]  /*79a0*/  FADD.FTZ R8, R74, R7 ;  /* 0x000000074a087221 */ /* 0x010fe20000010000 */
[----:B-----5:R-:W-:-:S06]  /*79b0*/  FADD.FTZ R3, R20, R3 ;  /* 0x0000000314037221 */ /* 0x020fcc0000010000 */
[----:B------:R-:W4:Y:S01]  /*79c0*/  MUFU.EX2 R80, R80 ;  /* 0x0000005000507308 */ /* 0x000f220000000800 */
[----:B------:R-:W-:Y:S01]  /*79d0*/  FFMA.FTZ R87, R87, UR21, -R107 ;  /* 0x0000001557577c23 */ /* 0x000fe2000801086b */
[----:B0-----:R-:W-:Y:S01]  /*79e0*/  FADD.FTZ R7, R77, R8 ;  /* 0x000000084d077221 */ /* 0x001fe20000010000 */
[----:B-1----:R-:W-:-:S05]  /*79f0*/  FADD.FTZ R8, R76, R3 ;  /* 0x000000034c087221 */ /* 0x002fca0000010000 */
[----:B------:R-:W0:Y:S01]  /*7a00*/  MUFU.EX2 R83, R83 ;  /* 0x0000005300537308 */ /* 0x000e220000000800 */
[----:B------:R-:W-:Y:S01]  /*7a10*/  FFMA.FTZ R88, R88, UR21, -R107 ;  /* 0x0000001558587c23 */ /* 0x000fe2000801086b */
[----:B------:R-:W-:Y:S01]  /*7a20*/  F2FP.F16.F32.PACK_AB R27, R109, R106 ;  /* 0x0000006a6d1b723e */ /* 0x000fe200000000ff */
[----:B--2---:R-:W-:Y:S01]  /*7a30*/  FADD.FTZ R6, R78, R7 ;  /* 0x000000074e067221 */ /* 0x004fe20000010000 */
[----:B------:R-:W-:-:S04]  /*7a40*/  F2FP.F16.F32.PACK_AB R12, R105, R31 ;  /* 0x0000001f690c723e */ /* 0x000fc800000000ff */
[----:B------:R-:W1:Y:S01]  /*7a50*/  MUFU.EX2 R84, R84 ;  /* 0x0000005400547308 */ /* 0x000e620000000800 */
[----:B------:R-:W-:Y:S02]  /*7a60*/  F2FP.F16.F32.PACK_AB R14, R36, R35 ;  /* 0x00000023240e723e */ /* 0x000fe400000000ff */
[----:B------:R-:W-:Y:S01]  /*7a70*/  F2FP.F16.F32.PACK_AB R15, R34, R15 ;  /* 0x0000000f220f723e */ /* 0x000fe200000000ff */
[----:B---3--:R-:W-:Y:S01]  /*7a80*/  FADD.FTZ R7, R79, R8 ;  /* 0x000000084f077221 */ /* 0x008fe20000010000 */
[----:B------:R-:W-:Y:S03]  /*7a90*/  STSM.16.M88.4 [R17], R24 ;  /* 0x0000001811007844 */ /* 0x000fe60000000200 */
[----:B------:R-:W2:Y:S01]  /*7aa0*/  MUFU.EX2 R87, R87 ;  /* 0x0000005700577308 */ /* 0x000ea20000000800 */
[--C-:B------:R-:W-:Y:S01]  /*7ab0*/  FFMA.FTZ R91, R91, UR21, -R107.reuse ;  /* 0x000000155b5b7c23 */ /* 0x100fe2000801086b */
[----:B------:R4:W-:Y:S01]  /*7ac0*/  STSM.16.M88.4 [R16], R12 ;  /* 0x0000000c10007844 */ /* 0x0009e20000000200 */
[----:B------:R-:W-:Y:S01]  /*7ad0*/  FFMA.FTZ R92, R92, UR21, -R107 ;  /* 0x000000155c5c7c23 */ /* 0x000fe2000801086b */
[----:B------:R-:W-:-:S04]  /*7ae0*/  F2FP.F16.F32.PACK_AB R50, R52, R51 ;  /* 0x000000333432723e */ /* 0x000fc800000000ff */
[----:B------:R-:W3:Y:S01]  /*7af0*/  MUFU.EX2 R88, R88 ;  /* 0x0000005800587308 */ /* 0x000ee20000000800 */
[----:B------:R-:W-:Y:S01]  /*7b00*/  F2FP.F16.F32.PACK_AB R51, R46, R22 ;  /* 0x000000162e33723e */ /* 0x000fe200000000ff */
[----:B------:R-:W-:Y:S01]  /*7b10*/  FFMA.FTZ R96, R96, UR21, -R107 ;  /* 0x0000001560607c23 */ /* 0x000fe2000801086b */
[----:B----4-:R-:W-:-:S05]  /*7b20*/  FADD.FTZ R12, R80, R7 ;  /* 0x00000007500c7221 */ /* 0x010fca0000010000 */
[----:B------:R-:W4:Y:S01]  /*7b30*/  MUFU.EX2 R22, R91 ;  /* 0x0000005b00167308 */ /* 0x000f220000000800 */
[----:B0-----:R-:W-:-:S07]  /*7b40*/  FADD.FTZ R7, R83, R12 ;  /* 0x0000000c53077221 */ /* 0x001fce0000010000 */
[----:B------:R-:W0:Y:S01]  /*7b50*/  MUFU.EX2 R81, R81 ;  /* 0x0000005100517308 */ /* 0x000e220000000800 */
[----:B-1----:R-:W-:Y:S01]  /*7b60*/  FADD.FTZ R12, R84, R7 ;  /* 0x00000007540c7221 */ /* 0x002fe20000010000 */
[--C-:B------:R-:W-:Y:S01]  /*7b70*/  FFMA.FTZ R100, R100, UR21, -R107.reuse ;  /* 0x0000001564647c23 */ /* 0x100fe2000801086b */
[--C-:B------:R-:W-:Y:S01]  /*7b80*/  FFMA.FTZ R103, R103, UR21, -R107.reuse ;  /* 0x0000001567677c23 */ /* 0x100fe2000801086b */
[----:B------:R-:W-:-:S04]  /*7b90*/  FFMA.FTZ R98, R98, UR21, -R107 ;  /* 0x0000001562627c23 */ /* 0x000fc8000801086b */
[----:B------:R-:W1:Y:S01]  /*7ba0*/  MUFU.EX2 R92, R92 ;  /* 0x0000005c005c7308 */ /* 0x000e620000000800 */
[----:B--2---:R-:W-:-:S07]  /*7bb0*/  FADD.FTZ R7, R87, R12 ;  /* 0x0000000c57077221 */ /* 0x004fce0000010000 */
[----:B------:R-:W2:Y:S01]  /*7bc0*/  MUFU.EX2 R82, R82 ;  /* 0x0000005200527308 */ /* 0x000ea20000000800 */
[----:B---3--:R-:W-:-:S07]  /*7bd0*/  FADD.FTZ R7, R88, R7 ;  /* 0x0000000758077221 */ /* 0x008fce0000010000 */
[----:B------:R-:W3:Y:S01]  /*7be0*/  MUFU.EX2 R96, R96 ;  /* 0x0000006000607308 */ /* 0x000ee20000000800 */
[----:B----4-:R-:W-:-:S07]  /*7bf0*/  FADD.FTZ R7, R22, R7 ;  /* 0x0000000716077221 */ /* 0x010fce0000010000 */
[----:B------:R-:W4:Y:S01]  /*7c00*/  MUFU.EX2 R85, R85 ;  /* 0x0000005500557308 */ /* 0x000f220000000800 */
[----:B------:R-:W-:-:S07]  /*7c10*/  F2FP.F16.F32.PACK_AB R42, R44, R43 ;  /* 0x0000002b2c2a723e */ /* 0x000fce00000000ff */
[----:B------:R-:W-:Y:S01]  /*7c20*/  MUFU.EX2 R86, R86 ;  /* 0x0000005600567308 */ /* 0x000fe20000000800 */
[----:B------:R-:W-:-:S07]  /*7c30*/  F2FP.F16.F32.PACK_AB R40, R40, R39 ;  /* 0x000000272828723e */ /* 0x000fce00000000ff */
[----:B------:R-:W-:Y:S01]  /*7c40*/  MUFU.EX2 R89, R89 ;  /* 0x0000005900597308 */ /* 0x000fe20000000800 */
[----:B------:R-:W-:-:S07]  /*7c50*/  F2FP.F16.F32.PACK_AB R41, R37, R41 ;  /* 0x000000292529723e */ /* 0x000fce00000000ff */
[----:B------:R-:W-:Y:S01]  /*7c60*/  MUFU.EX2 R90, R90 ;  /* 0x0000005a005a7308 */ /* 0x000fe20000000800 */
[----:B------:R-:W-:-:S07]  /*7c70*/  F2FP.F16.F32.PACK_AB R43, R38, R29 ;  /* 0x0000001d262b723e */ /* 0x000fce00000000ff */
[----:B------:R-:W-:Y:S01]  /*7c80*/  MUFU.EX2 R93, R93 ;  /* 0x0000005d005d7308 */ /* 0x000fe20000000800 */
[----:B0-----:R-:W-:-:S07]  /*7c90*/  FADD.FTZ R3, R81, R6 ;  /* 0x0000000651037221 */ /* 0x001fce0000010000 */
[----:B------:R-:W-:Y:S08]  /*7ca0*/  MUFU.EX2 R94, R94 ;  /* 0x0000005e005e7308 */ /* 0x000ff00000000800 */
[----:B------:R-:W0:Y:S01]  /*7cb0*/  MUFU.EX2 R21, R98 ;  /* 0x0000006200157308 */ /* 0x000e220000000800 */
[----:B------:R-:W-:-:S07]  /*7cc0*/  F2FP.F16.F32.PACK_AB R48, R48, R47 ;  /* 0x0000002f3030723e */ /* 0x000fce00000000ff */
[----:B------:R-:W-:Y:S01]  /*7cd0*/  MUFU.EX2 R97, R97 ;  /* 0x0000006100617308 */ /* 0x000fe20000000800 */
[----:B------:R-:W-:-:S07]  /*7ce0*/  F2FP.F16.F32.PACK_AB R49, R45, R49 ;  /* 0x000000312d31723e */ /* 0x000fce00000000ff */
[----:B------:R-:W5:Y:S08]  /*7cf0*/  MUFU.EX2 R99, R99 ;  /* 0x0000006300637308 */ /* 0x000f700000000800 */
[----:B------:R-:W-:Y:S08]  /*7d00*/  MUFU.EX2 R102, R102 ;  /* 0x0000006600667308 */ /* 0x000ff00000000800 */
[----:B------:R-:W-:Y:S08]  /*7d10*/  MUFU.EX2 R104, R104 ;  /* 0x0000006800687308 */ /* 0x000ff00000000800 */
[----:B------:R-:W-:Y:S08]  /*7d20*/  MUFU.EX2 R100, R100 ;  /* 0x0000006400647308 */ /* 0x000ff00000000800 */
[----:B------:R-:W5:Y:S01]  /*7d30*/  MUFU.EX2 R103, R103 ;  /* 0x0000006700677308 */ /* 0x000f620000000800 */
[----:B------:R-:W-:Y:S01]  /*7d40*/  F2FP.F16.F32.PACK_AB R56, R56, R55 ;  /* 0x000000373838723e */ /* 0x000fe200000000ff */
[----:B-1----:R-:W-:Y:S01]  /*7d50*/  FADD.FTZ R7, R92, R7 ;  /* 0x000000075c077221 */ /* 0x002fe20000010000 */
[----:B------:R-:W-:Y:S01]  /*7d60*/  F2FP.F16.F32.PACK_AB R66, R68, R67 ;  /* 0x000000434442723e */ /* 0x000fe200000000ff */
[----:B--2---:R-:W-:Y:S01]  /*7d70*/  FADD.FTZ R6, R82, R3 ;  /* 0x0000000352067221 */ /* 0x004fe20000010000 */
[----:B------:R-:W-:-:S02]  /*7d80*/  F2FP.F16.F32.PACK_AB R64, R64, R63 ;  /* 0x0000003f4040723e */ /* 0x000fc400000000ff */
[----:B------:R-:W-:Y:S02]  /*7d90*/  F2FP.F16.F32.PACK_AB R65, R61, R65 ;  /* 0x000000413d41723e */ /* 0x000fe400000000ff */
[----:B------:R-:W-:Y:S01]  /*7da0*/  F2FP.F16.F32.PACK_AB R67, R54, R53 ;  /* 0x000000353643723e */ /* 0x000fe200000000ff */
[----:B------:R-:W-:Y:S01]  /*7db0*/  STSM.16.M88.4 [R2+0x24800], R40 ;  /* 0x0248002802007844 */ /* 0x000fe20000000200 */
[----:B------:R-:W-:Y:S02]  /*7dc0*/  F2FP.F16.F32.PACK_AB R8, R74, R73 ;  /* 0x000000494a08723e */ /* 0x000fe400000000ff */
[----:B------:R-:W-:Y:S02]  /*7dd0*/  F2FP.F16.F32.PACK_AB R9, R19, R18 ;  /* 0x000000121309723e */ /* 0x000fe400000000ff */
[----:B------:R-:W-:Y:S02]  /*7de0*/  F2FP.F16.F32.PACK_AB R10, R78, R77 ;  /* 0x0000004d4e0a723e */ /* 0x000fe400000000ff */
[----:B------:R-:W-:Y:S01]  /*7df0*/  F2FP.F16.F32.PACK_AB R11, R76, R20 ;  /* 0x000000144c0b723e */ /* 0x000fe200000000ff */
[----:B------:R-:W-:Y:S01]  /*7e00*/  STSM.16.M88.4 [R110], R48 ;  /* 0x000000306e007844 */ /* 0x000fe20000000200 */
[----:B---3--:R-:W-:Y:S01]  /*7e10*/  FADD.FTZ R7, R96, R7 ;  /* 0x0000000760077221 */ /* 0x008fe20000010000 */
[----:B----4-:R-:W-:-:S02]  /*7e20*/  FADD.FTZ R3, R85, R6 ;  /* 0x0000000655037221 */ /* 0x010fc40000010000 */
[----:B------:R-:W-:Y:S01]  /*7e30*/  STSM.16.M88.4 [R17+0x6000], R56 ;  /* 0x0060003811007844 */ /* 0x000fe20000000200 */
[----:B------:R-:W-:Y:S01]  /*7e40*/  F2FP.F16.F32.PACK_AB R12, R82, R81 ;  /* 0x00000051520c723e */ /* 0x000fe200000000ff */
[----:B0-----:R-:W-:Y:S01]  /*7e50*/  FADD.FTZ R7, R21, R7 ;  /* 0x0000000715077221 */ /* 0x001fe20000010000 */
[----:B------:R-:W-:Y:S01]  /*7e60*/  F2FP.F16.F32.PACK_AB R13, R80, R79 ;  /* 0x0000004f500d723e */ /* 0x000fe200000000ff */
[----:B------:R-:W-:Y:S01]  /*7e70*/  STSM.16.M88.4 [R16+0x6000], R64 ;  /* 0x0060004010007844 */ /* 0x000fe20000000200 */
[----:B------:R-:W-:Y:S02]  /*7e80*/  F2FP.F16.F32.PACK_AB R14, R86, R85 ;  /* 0x00000055560e723e */ /* 0x000fe400000000ff */
[----:B------:R-:W-:Y:S01]  /*7e90*/  F2FP.F16.F32.PACK_AB R15, R84, R83 ;  /* 0x00000053540f723e */ /* 0x000fe200000000ff */
[----:B------:R0:W-:Y:S01]  /*7ea0*/  STSM.16.M88.4 [R2+0x2a800], R8 ;  /* 0x02a8000802007844 */ /* 0x0001e20000000200 */
[----:B-----5:R-:W-:Y:S01]  /*7eb0*/  F2FP.F16.F32.PACK_AB R20, R99, R97 ;  /* 0x000000616314723e */ /* 0x020fe200000000ff */
[----:B------:R-:W-:Y:S01]  /*7ec0*/  FADD.FTZ R6, R86, R3 ;  /* 0x0000000356067221 */ /* 0x000fe20000010000 */
[----:B------:R-:W-:-:S02]  /*7ed0*/  F2FP.F16.F32.PACK_AB R21, R21, R96 ;  /* 0x000000601515723e */ /* 0x000fc400000000ff */
[----:B------:R-:W-:Y:S01]  /*7ee0*/  F2FP.F16.F32.PACK_AB R23, R103, R100 ;  /* 0x000000646717723e */ /* 0x000fe200000000ff */
[----:B------:R1:W-:Y:S01]  /*7ef0*/  STSM.16.M88.4 [R157], R12 ;  /* 0x0000000c9d007844 */ /* 0x0003e20000000200 */
[----:B------:R-:W-:Y:S01]  /*7f00*/  FADD.FTZ R3, R89, R6 ;  /* 0x0000000659037221 */ /* 0x000fe20000010000 */
[----:B0-----:R-:W-:Y:S02]  /*7f10*/  F2FP.F16.F32.PACK_AB R8, R90, R89 ;  /* 0x000000595a08723e */ /* 0x001fe400000000ff */
[----:B------:R-:W-:Y:S02]  /*7f20*/  F2FP.F16.F32.PACK_AB R9, R88, R87 ;  /* 0x000000575809723e */ /* 0x000fe400000000ff */
[----:B------:R-:W-:Y:S02]  /*7f30*/  F2FP.F16.F32.PACK_AB R10, R94, R93 ;  /* 0x0000005d5e0a723e */ /* 0x000fe400000000ff */
[----:B------:R-:W-:Y:S02]  /*7f40*/  F2FP.F16.F32.PACK_AB R11, R92, R22 ;  /* 0x000000165c0b723e */ /* 0x000fe400000000ff */
[----:B------:R-:W-:-:S03]  /*7f50*/  F2FP.F16.F32.PACK_AB R22, R104, R102 ;  /* 0x000000666816723e */ /* 0x000fc600000000ff */
[----:B------:R1:W-:Y:S04]  /*7f60*/  STSM.16.M88.4 [R17+0xc000], R8 ;  /* 0x00c0000811007844 */ /* 0x0003e80000000200 */
[----:B------:R1:W-:Y:S01]  /*7f70*/  STSM.16.M88.4 [R16+0xc000], R20 ;  /* 0x00c0001410007844 */ /* 0x0003e20000000200 */
[----:B------:R-:W-:Y:S01]  /*7f80*/  FADD.FTZ R6, R90, R3 ;  /* 0x000000035a067221 */ /* 0x000fe20000010000 */
[----:B------:R0:W-:Y:S06]  /*7f90*/  MEMBAR.ALL.CTA ;  /* 0x0000000000007992 */ /* 0x0001ec0000008000 */
[----:B0-----:R-:W0:Y:S01]  /*7fa0*/  FENCE.VIEW.ASYNC.S ;  /* 0x00000000000073c6 */ /* 0x001e220000000000 */
[----:B------:R-:W-:Y:S01]  /*7fb0*/  FADD.FTZ R3, R93, R6 ;  /* 0x000000065d037221 */ /* 0x000fe20000010000 */
[----:B------:R-:W-:-:S03]  /*7fc0*/  ISETP.LT.AND P2, PT, RZ, UR24, PT ;  /* 0x00000018ff007c0c */ /* 0x000fc6000bf41270 */
[----:B------:R-:W-:Y:S01]  /*7fd0*/  FADD.FTZ R6, R94, R3 ;  /* 0x000000035e067221 */ /* 0x000fe20000010000 */
[----:B------:R-:W-:-:S03]  /*7fe0*/  UIADD3 UR6, UR24, -0x1, URZ ;  /* 0xffffffff18067890 */ /* 0x000fc6000fffe03f */
[----:B------:R-:W-:-:S04]  /*7ff0*/  FADD.FTZ R6, R97, R6 ;  /* 0x0000000661067221 */ /* 0x000fc80000010000 */
[----:B------:R-:W-:Y:S01]  /*8000*/  FADD.FTZ R3, R99, R6 ;  /* 0x0000000663037221 */ /* 0x000fe20000010000 */
[----:B------:R-:W-:Y:S01]  /*8010*/  FADD.FTZ R7, R100, R7 ;  /* 0x0000000764077221 */ /* 0x000fe20000010000 */
[----:B------:R-:W-:Y:S01]  /*8020*/  UMOV UR25, UR38 ;  /* 0x0000002600197c82 */ /* 0x000fe20008000000 */
[----:B------:R-:W-:Y:S01]  /*8030*/  UMOV UR24, UR6 ;  /* 0x0000000600187c82 */ /* 0x000fe20008000000 */
[----:B------:R-:W-:Y:S01]  /*8040*/  FADD.FTZ R3, R102, R3 ;  /* 0x0000000366037221 */ /* 0x000fe20000010000 */
[----:B------:R-:W-:Y:S01]  /*8050*/  UMOV UR23, UR39 ;  /* 0x0000002700177c82 */ /* 0x000fe20008000000 */
        /* <DEDUP_REMOVED lines=36> */
[----:B0-----:R-:W-:Y:S01]  /*82a0*/  NOP ;  /* 0x0000000000007918 */ /* 0x001fe20000000000 */
[----:B-1----:R-:W-:Y:S05]  /*82b0*/  @P2 BRA `(.L_x_12677) ;  /* 0xffffffc8008c2947 */ /* 0x002fea000383ffff */
.L_x_12668:
[----:B------:R-:W-:Y:S06]  /*82c0*/  BAR.ARV 0x8, 0x200 ;  /* 0x0208000000007b1d */ /* 0x000fec0000002000 */
[----:B------:R-:W-:Y:S05]  /*82d0*/  @!P0 BRA `(.L_x_12678) ;  /* 0x0000000000048947 */ /* 0x000fea0003800000 */
[----:B------:R-:W-:Y:S01]  /*82e0*/  BPT.TRAP 0x1 ;  /* 0x000000040000795c */ /* 0x000fe20000300000 */
.L_x_12678:
[----:B------:R-:W-:Y:S01]  /*82f0*/  ULEA UR12, UR39, UR40, 0x3 ;  /* 0x00000028270c7291 */ /* 0x000fe2000f8e183f */
[----:B------:R-:W-:-:S05]  /*8300*/  IMAD.U32 R0, RZ, RZ, UR38 ;  /* 0x00000026ff007e24 */ /* 0x000fca000f8e00ff */
[----:B------:R-:W-:-:S04]  /*8310*/  SHF.L.U32 R0, R0, 0x1f, RZ ;  /* 0x0000001f00007819 */ /* 0x000fc800000006ff */
[----:B------:R0:W1:Y:S01]  /*8320*/  SYNCS.PHASECHK.TRANS64.TRYWAIT P2, [UR12+0x30850], R0 ;  /* 0x03085000ff0075a7 */ /* 0x000062000804014c */
[----:B------:R-:W-:Y:S05]  /*8330*/  @!P0 BRA `(.L_x_12679) ;  /* 0x0000000000048947 */ /* 0x000fea0003800000 */
[----:B------:R-:W-:Y:S01]  /*8340*/  BPT.TRAP 0x1 ;  /* 0x000000040000795c */ /* 0x000fe20000300000 */
.L_x_12679:
[----:B-1----:R-:W-:Y:S05]  /*8350*/  @P2 BRA `(.L_x_12680) ;  /* 0x0000000000082947 */ /* 0x002fea0003800000 */
[----:B------:R-:W1:Y:S02]  /*8360*/  SYNCS.PHASECHK.TRANS64.TRYWAIT P0, [UR12+0x30850], R0 ;  /* 0x03085000ff0075a7 */ /* 0x000e64000800014c */
[----:B-1----:R-:W-:Y:S05]  /*8370*/  @!P0 BRA `(.L_x_12681) ;  /* 0x0000005000008947 */ /* 0x002fea0003800000 */
.L_x_12680:
[----:B------:R-:W-:Y:S01]  /*8380*/  R2UR UR4, R155 ;  /* 0x000000009b0472ca */ /* 0x000fe200000e0000 */
[----:B------:R-:W-:Y:S01]  /*8390*/  UIADD3 UR5, UR40, 0x400, URZ ;  /* 0x0000040028057890 */ /* 0x000fe2000fffe03f */
[----:B------:R-:W-:Y:S01]  /*83a0*/  WARPGROUP.ARRIVE ;  /* 0x00000000000079c5 */ /* 0x000fe20000000000 */
[----:B------:R-:W-:Y:S01]  /*83b0*/  UMOV UR7, 0x40000040 ;  /* 0x4000004000077882 */ /* 0x000fe20000000000 */
[----:B------:R-:W-:Y:S01]  /*83c0*/  UMOV UR11, 0x40000040 ;  /* 0x40000040000b7882 */ /* 0x000fe20000000000 */
[----:B------:R-:W-:Y:S01]  /*83d0*/  USHF.R.U32.HI UR5, URZ, 0x4, UR5 ;  /* 0x000000043f057899 */ /* 0x000fe20008011605 */
[----:B------:R-:W2:Y:S01]  /*83e0*/  LDL R62, [R1+0x4] ;  /* 0x00000400013e7983 */ /* 0x000ea20000100800 */
[----:B------:R-:W-:Y:S01]  /*83f0*/  UMOV UR9, 0x40000040 ;  /* 0x4000004000097882 */ /* 0x000fe20000000000 */
[----:B------:R-:W3:Y:S02]  /*8400*/  LDC R18, c[0x0][0xbe8] ;  /* 0x0002fa00ff127b82 */ /* 0x000ee40000000800 */
[----:B------:R-:W4:Y:S03]  /*8410*/  LDL R6, [R1+0x20] ;  /* 0x0000200001067983 */ /* 0x000f260000100800 */
[----:B------:R-:W-:Y:S01]  /*8420*/  UIADD3 UR4, UR4, 0x1e800, URZ ;  /* 0x0001e80004047890 */ /* 0x000fe2000fffe03f */
[----:B------:R-:W5:Y:S04]  /*8430*/  LDL R29, [R1+0x1c] ;  /* 0x00001c00011d7983 */ /* 0x000f680000100800 */
[----:B01----:R-:W0:Y:S01]  /*8440*/  SHFL.BFLY PT, R0, R3, 0x2, 0x1f ;  /* 0x0c401f0003007f89 */ /* 0x003e2200000e0000 */
[----:B------:R-:W-:-:S03]  /*8450*/  USHF.R.U32.HI UR4, URZ, 0x4, UR4 ;  /* 0x000000043f047899 */ /* 0x000fc60008011604 */
[----:B------:R-:W1:Y:S01]  /*8460*/  SHFL.BFLY PT, R4, R7, 0x2, 0x1f ;  /* 0x0c401f0007047f89 */ /* 0x000e6200000e0000 */
[----:B------:R-:W-:Y:S01]  /*8470*/  ULOP3.LUT UR5, UR5, 0x3fff, URZ, 0xc0, !UPT ;  /* 0x00003fff05057892 */ /* 0x000fe2000f8ec03f */
[----:B------:R-:W3:Y:S01]  /*8480*/  S2R R8, SR_TID.X ;  /* 0x0000000000087919 */ /* 0x000ee20000002100 */
[----:B------:R-:W-:Y:S01]  /*8490*/  ULOP3.LUT UR4, UR4, 0x3fff, URZ, 0xc0, !UPT ;  /* 0x00003fff04047892 */ /* 0x000fe2000f8ec03f */
[----:B------:R-:W-:Y:S01]  /*84a0*/  IMAD.MOV.U32 R19, RZ, RZ, -0x800000 ;  /* 0xff800000ff137424 */ /* 0x000fe200078e00ff */
[----:B------:R-:W-:Y:S01]  /*84b0*/  UIMAD UR6, UR39, 0x600, UR5 ;  /* 0x00000600270678a4 */ /* 0x000fe2000f8e0205 */
[----:B------:R-:W5:Y:S01]  /*84c0*/  LDL R32, [R1+0xc] ;  /* 0x00000c0001207983 */ /* 0x000f620000100800 */
[----:B------:R-:W-:Y:S01]  /*84d0*/  ULOP3.LUT UR4, UR4, 0x10000, URZ, 0xfc, !UPT ;  /* 0x0001000004047892 */ /* 0x000fe2000f8efc3f */
[----:B------:R-:W-:Y:S01]  /*84e0*/  CS2R R10, SRZ ;  /* 0x00000000000a7805 */ /* 0x000fe2000001ff00 */
[----:B------:R-:W-:Y:S01]  /*84f0*/  UMOV UR5, 0x40000040 ;  /* 0x4000004000057882 */ /* 0x000fe20000000000 */
[----:B------:R-:W5:Y:S01]  /*8500*/  LDL R36, [R1+0x18] ;  /* 0x0000180001247983 */ /* 0x000f620000100800 */
[----:B------:R-:W-:Y:S01]  /*8510*/  IMAD.MOV.U32 R48, RZ, RZ, -0x800000 ;  /* 0xff800000ff307424 */ /* 0x000fe200078e00ff */
[----:B------:R-:W4:Y:S04]  /*8520*/  LDC R12, c[0x0][0xc38] ;  /* 0x00030e00ff0c7b82 */ /* 0x000f280000000800 */
[----:B------:R-:W-:Y:S01]  /*8530*/  HGMMA.64x64x16.F32 R120, gdesc[UR4].tnspB, R120, gsb0 ;  /* 0x40e00000047879f0 */ /* 0x000fe20008000878 */
[----:B------:R-:W-:-:S02]  /*8540*/  UIADD3 UR10, UR6, 0x80, URZ ;  /* 0x00000080060a7890 */ /* 0x000fc4000fffe03f */
[----:B------:R-:W-:Y:S01]  /*8550*/  UIADD3 UR8, UR4, 0x2, URZ ;  /* 0x0000000204087890 */ /* 0x000fe2000fffe03f */
[----:B------:R-:W5:Y:S01]  /*8560*/  LDC.64 R34, c[0x0][0xb98] ;  /* 0x0002e600ff227b82 */ /* 0x000f620000000a00 */
        /* <DEDUP_REMOVED lines=63> */
[----:B0-----:R-:W-:-:S05]  /*8960*/  FADD.FTZ R0, R0, R3 ;  /* 0x0000000300007221 */ /* 0x001fca0000010000 */
[----:B------:R-:W0:Y:S01]  /*8970*/  SHFL.BFLY PT, R5, R0, 0x1, 0x1f ;  /* 0x0c201f0000057f89 */ /* 0x000e2200000e0000 */
[----:B-1----:R-:W-:-:S05]  /*8980*/  FADD.FTZ R4, R4, R7 ;  /* 0x0000000704047221 */ /* 0x002fca0000010000 */
[----:B------:R-:W1:Y:S01]  /*8990*/  SHFL.BFLY PT, R9, R4, 0x1, 0x1f ;  /* 0x0c201f0004097f89 */ /* 0x000e6200000e0000 */
[----:B------:R-:W-:Y:S02]  /*89a0*/  WARPGROUP.DEPBAR.LE gsb0, 0x0 ;  /* 0x00008000000079c5 */ /* 0x000fe40000010000 */
[----:B------:R-:W-:-:S06]  /*89b0*/  WARPGROUP.ARRIVE ;  /* 0x00000000000079c5 */ /* 0x000fcc0000000000 */
[----:B------:R-:W-:Y:S01]  /*89c0*/  HGMMA.64x64x16.F32 R120, gdesc[UR8].tnspB, R120, gsb0 ;  /* 0x40e00000087879f0 */ /* 0x000fe20008000878 */
[----:B0-----:R-:W-:Y:S02]  /*89d0*/  FADD.FTZ R5, R0, R5 ;  /* 0x0000000500057221 */ /* 0x001fe40000010000 */
[----:B------:R-:W0:Y:S01]  /*89e0*/  S2UR UR5, SR_SWINHI ;  /* 0x00000000000579c3 */ /* 0x000e220000002f00 */
[----:B-1----:R-:W-:Y:S01]  /*89f0*/  FADD.FTZ R9, R4, R9 ;  /* 0x0000000904097221 */ /* 0x002fe20000010000 */
[C---:B---3--:R-:W-:Y:S01]  /*8a00*/  VIADD R60, R8.reuse, 0xffffff80 ;  /* 0xffffff80083c7836 */ /* 0x048fe20000000000 */
[----:B------:R-:W-:Y:S01]  /*8a10*/  UIADD3 UR7, -UR45, URZ, URZ ;  /* 0x0000003f2d077290 */ /* 0x000fe2000fffe13f */
[----:B------:R-:W-:Y:S01]  /*8a20*/  FSETP.NE.FTZ.AND P0, PT, R5, RZ, PT ;  /* 0x000000ff0500720b */ /* 0x000fe20003f15000 */
[----:B------:R-:W-:Y:S01]  /*8a30*/  UIADD3 UR6, UR6, 0x580, URZ ;  /* 0x0000058006067890 */ /* 0x000fe2000fffe03f */
[----:B------:R-:W-:Y:S01]  /*8a40*/  FSETP.NE.FTZ.AND P2, PT, R9, RZ, PT ;  /* 0x000000ff0900720b */ /* 0x000fe20003f55000 */
[----:B------:R-:W-:Y:S01]  /*8a50*/  UIADD3 UR4, UR4, 0xc06, URZ ;  /* 0x00000c0604047890 */ /* 0x000fe2000fffe03f */
[----:B------:R-:W-:Y:S01]  /*8a60*/  IADD3 R61, R8, -0x80, RZ ;  /* 0xffffff80083d7810 */ /* 0x000fe20007ffe0ff */
[----:B------:R-:W-:-:S08]  /*8a70*/  ULDC UR10, c[0x0][0xc44] ;  /* 0x00031100000a7ab9 */ /* 0x000fd00000000800 */
[----:B------:R-:W1:Y:S01]  /*8a80*/  @P0 MUFU.LG2 R3, R5 ;  /* 0x0000000500030308 */ /* 0x000e620000000c00 */
[----:B------:R-:W-:Y:S02]  /*8a90*/  MOV R0, UR21 ;  /* 0x0000001500007c02 */ /* 0x000fe40008000f00 */
[----:B------:R-:W-:Y:S01]  /*8aa0*/  SHF.R.S32.HI R60, RZ, 0x1f, R60 ;  /* 0x0000001fff3c7819 */ /* 0x000fe2000001143c */
[----:B------:R-:W-:-:S04]  /*8ab0*/  UIMAD UR10, UR10, UR7, UR43 ;  /* 0x000000070a0a72a4 */ /* 0x000fc8000f8e022b */
[----:B------:R-:W3:Y:S01]  /*8ac0*/  @P2 MUFU.LG2 R4, R9 ;  /* 0x0000000900042308 */ /* 0x000ee20000000c00 */
[----:B------:R-:W-:Y:S01]  /*8ad0*/  UMOV UR8, UR40 ;  /* 0x0000002800087c82 */ /* 0x000fe20008000000 */
[----:B0-----:R-:W-:Y:S01]  /*8ae0*/  UMOV UR9, UR5 ;  /* 0x0000000500097c82 */ /* 0x001fe20008000000 */
[----:B------:R-:W-:Y:S01]  /*8af0*/  UMOV UR7, 0x40000040 ;  /* 0x4000004000077882 */ /* 0x000fe20000000000 */
[----:B------:R-:W-:Y:S01]  /*8b00*/  UMOV UR5, 0x40000040 ;  /* 0x4000004000057882 */ /* 0x000fe20000000000 */
[----:B------:R-:W-:Y:S01]  /*8b10*/  @P0 FMUL.FTZ R0, R0, 0.69314718246459960938 ;  /* 0x3f31721800000820 */ /* 0x000fe20000410000 */
[----:B------:R-:W-:Y:S01]  /*8b20*/  LEA.HI R60, R60, R61, RZ, 0x3 ;  /* 0x0000003d3c3c7211 */ /* 0x000fe200078f18ff */
[----:B-1----:R-:W-:-:S03]  /*8b30*/  @P0 FMUL.FTZ R3, R3, 0.69314718246459960938 ;  /* 0x3f31721803030820 */ /* 0x002fc60000410000 */
[----:B------:R-:W-:Y:S01]  /*8b40*/  SHF.R.S32.HI R60, RZ, 0x3, R60 ;  /* 0x00000003ff3c7819 */ /* 0x000fe2000001143c */
[----:B------:R-:W-:Y:S01]  /*8b50*/  @P0 FFMA.FTZ R19, R0, R95, R3 ;  /* 0x0000005f00130223 */ /* 0x000fe20000010003 */
[----:B--2---:R-:W-:Y:S01]  /*8b60*/  IMAD.SHL.U32 R0, R62, 0x8, RZ ;  /* 0x000000083e007824 */ /* 0x004fe200078e00ff */
[----:B------:R-:W-:Y:S01]  /*8b70*/  MOV R24, UR8 ;  /* 0x0000000800187c02 */ /* 0x000fe20008000f00 */
[----:B------:R-:W-:Y:S02]  /*8b80*/  IMAD.U32 R3, RZ, RZ, UR21 ;  /* 0x00000015ff037e24 */ /* 0x000fe4000f8e00ff */
[----:B------:R-:W-:Y:S02]  /*8b90*/  IMAD R15, R60, 0x40, R0 ;  /* 0x000000403c0f7824 */ /* 0x000fe400078e0200 */
[----:B------:R-:W-:Y:S02]  /*8ba0*/  IMAD.U32 R25, RZ, RZ, UR9 ;  /* 0x00000009ff197e24 */ /* 0x000fe4000f8e00ff */
[----:B------:R-:W-:Y:S01]  /*8bb0*/  @P2 FMUL.FTZ R3, R3, 0.69314718246459960938 ;  /* 0x3f31721803032820 */ /* 0x000fe20000410000 */
[----:B---3--:R-:W-:Y:S01]  /*8bc0*/  @P2 FMUL.FTZ R4, R4, 0.69314718246459960938 ;  /* 0x3f31721804042820 */ /* 0x008fe20000410000 */
[----:B------:R0:W-:Y:S01]  /*8bd0*/  @P2 MUFU.RCP R10, R9 ;  /* 0x00000009000a2308 */ /* 0x0001e20000001000 */
[----:B------:R-:W-:Y:S01]  /*8be0*/  IMAD.WIDE R14, R15, 0x2, R24 ;  /* 0x000000020f0e7825 */ /* 0x000fe200078e0218 */
[----:B------:R-:W-:-:S02]  /*8bf0*/  WARPGROUP.DEPBAR.LE gsb0, 0x0 ;  /* 0x00008000000079c5 */ /* 0x000fc40000010000 */
[----:B------:R-:W-:-:S04]  /*8c00*/  WARPGROUP.ARRIVE ;  /* 0x00000000000079c5 */ /* 0x000fc80000000000 */
[----:B------:R1:W2:Y:S01]  /*8c10*/  @P0 MUFU.RCP R11, R5 ;  /* 0x00000005000b0308 */ /* 0x0002a20000001000 */
[----:B------:R-:W-:Y:S01]  /*8c20*/  IMAD R7, RZ, RZ, -UR43 ;  /* 0x8000002bff077e24 */ /* 0x000fe2000f8e02ff */
[----:B------:R-:W-:Y:S01]  /*8c30*/  USHF.R.S32.HI UR11, URZ, 0x1f, UR10 ;  /* 0x0000001f3f0b7899 */ /* 0x000fe2000801140a */
[----:B------:R-:W-:Y:S01]  /*8c40*/  ULDC.64 UR8, c[0x0][0xb90] ;  /* 0x0002e40000087ab9 */ /* 0x000fe20000000a00 */
[----:B------:R-:W-:Y:S01]  /*8c50*/  HGMMA.64x64x16.F32 R120, gdesc[UR4].tnspB, R120, gsb0 ;  /* 0x40e00000047879f0 */ /* 0x000fe20008000878 */
[----:B----4-:R-:W-:-:S04]  /*8c60*/  IMAD.WIDE R24, R6, 0x2, R24 ;  /* 0x0000000206187825 */ /* 0x010fc800078e0218 */
[----:B------:R-:W-:Y:S01]  /*8c70*/  @P2 FFMA.FTZ R48, R3, R101, R4 ;  /* 0x0000006503302223 */ /* 0x000fe20000010004 */
[----:B------:R-:W-:Y:S02]  /*8c80*/  ISETP.NE.AND P2, PT, R18, 0x1, PT ;  /* 0x000000011200780c */ /* 0x000fe40003f45270 */
[C---:B------:R-:W-:Y:S02]  /*8c90*/  LOP3.LUT R3, R24.reuse, 0x380, RZ, 0xc0, !PT ;  /* 0x0000038018037812 */ /* 0x040fe400078ec0ff */
[C---:B------:R-:W-:Y:S02]  /*8ca0*/  IADD3 R8, P0, R24.reuse, 0x60, RZ ;  /* 0x0000006018087810 */ /* 0x040fe40007f1e0ff */
[----:B------:R-:W-:Y:S02]  /*8cb0*/  SHF.R.U64 R3, R3, 0x3, RZ ;  /* 0x0000000303037819 */ /* 0x000fe400000012ff */
[C---:B------:R-:W-:Y:S02]  /*8cc0*/  IADD3 R6, P3, R24.reuse, 0x40, RZ ;  /* 0x0000004018067810 */ /* 0x040fe40007f7e0ff */
[----:B------:R-:W-:-:S02]  /*8cd0*/  IADD3 R4, P4, R24, 0x20, RZ ;  /* 0x0000002018047810 */ /* 0x000fc40007f9e0ff */
[----:B------:R-:W-:Y:S01]  /*8ce0*/  LOP3.LUT R24, R3, R24, RZ, 0x3c, !PT ;  /* 0x0000001803187212 */ /* 0x000fe200078e3cff */
[----:B------:R-:W3:Y:S01]  /*8cf0*/  @P2 LDC R28, c[0x0][0xbec] ;  /* 0x0002fb00ff1c2b82 */ /* 0x000ee20000000800 */
[----:B------:R-:W-:-:S04]  /*8d00*/  LOP3.LUT R3, R8, 0x380, RZ, 0xc0, !PT ;  /* 0x0000038008037812 */ /* 0x000fc800078ec0ff */
[----:B------:R-:W-:-:S03]  /*8d10*/  SHF.R.U64 R3, R3, 0x3, RZ ;  /* 0x0000000303037819 */ /* 0x000fc600000012ff */
[----:B------:R-:W4:Y:S01]  /*8d20*/  @P2 LDC R33, c[0x0][0xbf0] ;  /* 0x0002fc00ff212b82 */ /* 0x000f220000000800 */
[----:B------:R-:W-:Y:S02]  /*8d30*/  LOP3.LUT R22, R3, R8, RZ, 0x3c, !PT ;  /* 0x0000000803167212 */ /* 0x000fe400078e3cff */
[----:B------:R-:W-:-:S04]  /*8d40*/  LOP3.LUT R3, R4, 0x380, RZ, 0xc0, !PT ;  /* 0x0000038004037812 */ /* 0x000fc800078ec0ff */
[----:B------:R-:W-:Y:S01]  /*8d50*/  SHF.R.U64 R3, R3, 0x3, RZ ;  /* 0x0000000303037819 */ /* 0x000fe200000012ff */
[----:B------:R-:W-:-:S03]  /*8d60*/  UIMAD UR4, UR11, UR8, URZ ;  /* 0x000000080b0472a4 */ /* 0x000fc6000f8e023f */
[----:B------:R-:W-:Y:S01]  /*8d70*/  LOP3.LUT R8, R3, R4, RZ, 0x3c, !PT ;  /* 0x0000000403087212 */ /* 0x000fe200078e3cff */
[----:B------:R-:W-:Y:S01]  /*8d80*/  IMAD R3, R12, R7, UR41 ;  /* 0x000000290c037e24 */ /* 0x000fe2000f8e0207 */
[----:B------:R-:W-:-:S03]  /*8d90*/  UIMAD.WIDE.U32 UR6, UR10, UR8, URZ ;  /* 0x000000080a0672a5 */ /* 0x000fc6000f8e003f */
[----:B-----5:R-:W-:Y:S01]  /*8da0*/  IMAD R37, R3, 0xc0, R29 ;  /* 0x000000c003257824 */ /* 0x020fe200078e021d */
[----:B------:R-:W-:-:S03]  /*8db0*/  UIMAD UR4, UR10, UR9, UR4 ;  /* 0x000000090a0472a4 */ /* 0x000fc6000f8e0204 */
[----:B---3--:R-:W-:Y:S01]  /*8dc0*/  @P2 IMAD.HI.U32 R4, R37, R28, RZ ;  /* 0x0000001c25042227 */ /* 0x008fe200078e00ff */
[----:B------:R-:W-:Y:S01]  /*8dd0*/  UIADD3 UR4, UR7, UR4, URZ ;  /* 0x0000000407047290 */ /* 0x000fe2000fffe03f */
[----:B0-----:R-:W-:Y:S01]  /*8de0*/  IADD3.X R9, RZ, R25, RZ, P4, !PT ;  /* 0x00000019ff097210 */ /* 0x001fe200027fe4ff */
[----:B------:R-:W-:Y:S01]  /*8df0*/  ULDC.64 UR8, c[0x0][0xae8] ;  /* 0x0002ba0000087ab9 */ /* 0x000fe20000000a00 */
[----:B------:R-:W-:Y:S01]  /*8e00*/  IMAD.X R23, RZ, RZ, R25, P0 ;  /* 0x000000ffff177224 */ /* 0x000fe200000e0619 */
[C---:B------:R-:W-:Y:S01]  /*8e10*/  IADD3 R13, P0, R14.reuse, 0x1800, RZ ;  /* 0x000018000e0d7810 */ /* 0x040fe20007f1e0ff */
[----:B------:R-:W-:Y:S01]  /*8e20*/  IMAD.MOV.U32 R29, RZ, RZ, R37 ;  /* 0x000000ffff1d7224 */ /* 0x000fe200078e0025 */
[----:B----4-:R-:W-:Y:S01]  /*8e30*/  @P2 SHF.R.U32.HI R29, RZ, R33, R4 ;  /* 0x00000021ff1d2219 */ /* 0x010fe20000011604 */
[----:B------:R-:W-:Y:S01]  /*8e40*/  IMAD.U32 R27, RZ, RZ, UR7 ;  /* 0x00000007ff1b7e24 */ /* 0x000fe2000f8e00ff */
[----:B------:R-:W-:Y:S01]  /*8e50*/  IADD3 R31, P4, R14, 0x4800, RZ ;  /* 0x000048000e1f7810 */ /* 0x000fe20007f9e0ff */
[----:B------:R-:W-:Y:S01]  /*8e60*/  USHF.R.S32.HI UR7, URZ, 0x1f, UR45 ;  /* 0x0000001f3f077899 */ /* 0x000fe2000801142d */
[----:B------:R-:W-:Y:S01]  /*8e70*/  MOV R27, UR4 ;  /* 0x00000004001b7c02 */ /* 0x000fe20008000f00 */
[----:B------:R-:W-:Y:S01]  /*8e80*/  IMAD.U32 R26, RZ, RZ, UR6 ;  /* 0x00000006ff1a7e24 */ /* 0x000fe2000f8e00ff */
[----:B------:R-:W-:Y:S01]  /*8e90*/  LOP3.LUT R12, R13, 0x380, RZ, 0xc0, !PT ;  /* 0x000003800d0c7812 */ /* 0x000fe200078ec0ff */
[----:B------:R-:W-:Y:S01]  /*8ea0*/  IMAD.MOV R33, RZ, RZ, -R29 ;  /* 0x000000ffff217224 */ /* 0x000fe200078e0a1d */
[----:B------:R-:W-:Y:S01]  /*8eb0*/  LOP3.LUT R4, R31, 0x380, RZ, 0xc0, !PT ;  /* 0x000003801f047812 */ /* 0x000fe200078ec0ff */
[----:B------:R-:W-:Y:S01]  /*8ec0*/  IMAD.U32 R30, RZ, RZ, UR12 ;  /* 0x0000000cff1e7e24 */ /* 0x000fe2000f8e00ff */
[----:B------:R-:W-:Y:S01]  /*8ed0*/  MOV R57, R24 ;  /* 0x0000001800397202 */ /* 0x000fe20000000f00 */
[----:B------:R-:W-:Y:S01]  /*8ee0*/  IMAD.X R21, RZ, RZ, R25, P3 ;  /* 0x000000ffff157224 */ /* 0x000fe200018e0619 */
[----:B------:R-:W-:Y:S01]  /*8ef0*/  SHF.R.U64 R12, R12, 0x3, RZ ;  /* 0x000000030c0c7819 */ /* 0x000fe200000012ff */
[----:B------:R-:W-:Y:S01]  /*8f00*/  IMAD.WIDE.U32 R24, R34, UR45, R26 ;  /* 0x0000002d22187c25 */ /* 0x000fe2000f8e001a */
[----:B------:R-:W-:Y:S01]  /*8f10*/  SHF.R.U64 R4, R4, 0x3, RZ ;  /* 0x0000000304047819 */ /* 0x000fe200000012ff */
[----:B------:R-:W-:Y:S01]  /*8f20*/  ULDC.64 UR4, c[0x0][0xb88] ;  /* 0x0002e20000047ab9 */ /* 0x000fe20000000a00 */
[----:B------:R-:W-:Y:S01]  /*8f30*/  MOV R54, R22 ;  /* 0x0000001600367202 */ /* 0x000fe20000000f00 */
[----:B------:R-:W-:Y:S01]  /*8f40*/  IMAD R28, R34, UR7, RZ ;  /* 0x00000007221c7c24 */ /* 0x000fe2000f8e02ff */
[----:B-1----:R-:W-:Y:S01]  /*8f50*/  LOP3.LUT R5, R6, 0x380, RZ, 0xc0, !PT ;  /* 0x0000038006057812 */ /* 0x002fe200078ec0ff */
[----:B------:R-:W-:-:S02]  /*8f60*/  IMAD R27, R18, R33, R37 ;  /* 0x00000021121b7224 */ /* 0x000fc400078e0225 */
[----:B------:R-:W-:Y:S01]  /*8f70*/  @!P1 VIADD R22, R30, 0x30860 ;  /* 0x000308601e169836 */ /* 0x000fe20000000000 */
[----:B------:R-:W-:Y:S01]  /*8f80*/  LOP3.LUT R12, R12, R13, RZ, 0x3c, !PT ;  /* 0x0000000d0c0c7212 */ /* 0x000fe200078e3cff */
[----:B------:R-:W-:Y:S01]  /*8f90*/  IMAD.X R13, RZ, RZ, R15, P0 ;  /* 0x000000ffff0d7224 */ /* 0x000fe200000e060f */
[----:B------:R-:W-:Y:S01]  /*8fa0*/  LOP3.LUT R4, R4, R31, RZ, 0x3c, !PT ;  /* 0x0000001f04047212 */ /* 0x000fe200078e3cff */
[----:B------:R-:W-:Y:S01]  /*8fb0*/  IMAD R28, R35, UR45, R28 ;  /* 0x0000002d231c7c24 */ /* 0x000fe2000f8e021c */
[----:B------:R-:W-:Y:S02]  /*8fc0*/  SHF.R.U64 R5, R5, 0x3, RZ ;  /* 0x0000000305057819 */ /* 0x000fe400000012ff */
[----:B------:R-:W-:Y:S02]  /*8fd0*/  SHF.R.S32.HI R31, RZ, 0x1f, R29 ;  /* 0x0000001fff1f7819 */ /* 0x000fe4000001141d */
[----:B------:R-:W-:Y:S02]  /*8fe0*/  IADD3 R24, P0, R29, R24, RZ ;  /* 0x000000181d187210 */ /* 0x000fe40007f1e0ff */
[----:B------:R-:W-:-:S02]  /*8ff0*/  SHF.R.S32.HI R26, RZ, 0x1f, R27 ;  /* 0x0000001fff1a7819 */ /* 0x000fc4000001141b */
[----:B------:R-:W-:Y:S01]  /*9000*/  @!P1 PRMT R22, RZ, 0x654, R22 ;  /* 0x00000654ff169816 */ /* 0x000fe20000000016 */
[----:B------:R-:W-:Y:S02]  /*9010*/  WARPGROUP.DEPBAR.LE gsb0, 0x0 ;  /* 0x00008000000079c5 */ /* 0x000fe40000010000 */
[----:B------:R-:W-:Y:S01]  /*9020*/  LOP3.LUT R20, R5, R6, RZ, 0x3c, !PT ;  /* 0x0000000605147212 */ /* 0x000fe200078e3cff */
[----:B------:R-:W-:Y:S01]  /*9030*/  IMAD R26, R26, UR4, RZ ;  /* 0x000000041a1a7c24 */ /* 0x000fe2000f8e02ff */
[----:B------:R-:W-:Y:S01]  /*9040*/  IADD3.X R25, R31, R25, R28, P0, !PT ;  /* 0x000000191f197210 */ /* 0x000fe200007fe41c */
[----:B------:R0:W-:Y:S01]  /*9050*/  @!P1 SYNCS.ARRIVE.TRANS64.RED.A1T0 RZ, [R22+URZ], RZ ;  /* 0x000000ff16ff99a7 */ /* 0x0001e2000810043f */
[----:B------:R-:W-:Y:S01]  /*9060*/  MOV R55, R20 ;  /* 0x0000001400377202 */ /* 0x000fe20000000f00 */
[C---:B------:R-:W-:Y:S02]  /*9070*/  IMAD R23, R27.reuse, UR5, R26 ;  /* 0x000000051b177c24 */ /* 0x040fe4000f8e021a */
[----:B------:R-:W-:Y:S01]  /*9080*/  IMAD.WIDE.U32 R20, R27, UR4, R24 ;  /* 0x000000041b147c25 */ /* 0x000fe2000f8e0018 */
[----:B------:R-:W-:Y:S01]  /*9090*/  ULDC.64 UR4, c[0x0][0xb50] ;  /* 0x0002d40000047ab9 */ /* 0x000fe20000000a00 */
[----:B------:R-:W-:-:S03]  /*90a0*/  MOV R56, R8 ;  /* 0x0000000800387202 */ /* 0x000fc60000000f00 */
[----:B------:R-:W-:Y:S02]  /*90b0*/  IADD3 R23, R21, R23, RZ ;  /* 0x0000001715177210 */ /* 0x000fe40007ffe0ff */
[----:B------:R-:W-:Y:S01]  /*90c0*/  LEA R58, P0, R20, UR4, 0x2 ;  /* 0x00000004143a7c11 */ /* 0x000fe2000f8010ff */
[-C--:B--2---:R-:W-:Y:S01]  /*90d0*/  FMUL.FTZ R8, R121, R11.reuse ;  /* 0x0000000b79087220 */ /* 0x084fe20000410000 */
        /* <DEDUP_REMOVED lines=15> */
[----:B------:R-:W-:Y:S01]  /*91d0*/  LEA.HI.X R59, R20, UR5, R23, 0x2, P0 ;  /* 0x00000005143b7c11 */ /* 0x000fe200080f1417 */
[-C--:B------:R-:W-:Y:S01]  /*91e0*/  FMUL.FTZ R11, R123, R10.reuse ;  /* 0x0000000a7b0b7220 */ /* 0x080fe20000410000 */
[-C--:B------:R-:W-:Y:S01]  /*91f0*/  FMUL.FTZ R20, R122, R10.reuse ;  /* 0x0000000a7a147220 */ /* 0x080fe20000410000 */
[----:B------:R-:W-:Y:S01]  /*9200*/  LOP3.LUT P0, RZ, R32, 0x3, RZ, 0xc0, !PT ;  /* 0x0000000320ff7812 */ /* 0x000fe2000780c0ff */
[-C--:B------:R-:W-:Y:S01]  /*9210*/  FMUL.FTZ R23, R127, R10.reuse ;  /* 0x0000000a7f177220 */ /* 0x080fe20000410000 */
[----:B------:R-:W-:Y:S01]  /*9220*/  FMUL.FTZ R24, R126, R10 ;  /* 0x0000000a7e187220 */ /* 0x000fe20000410000 */
[----:B------:R-:W-:-:S02]  /*9230*/  IMAD R52, R3, 0xc0, R36 ;  /* 0x000000c003347824 */ /* 0x000fc400078e0224 */
        /* <DEDUP_REMOVED lines=13> */
[----:B------:R-:W-:Y:S01]  /*9310*/  ULDC UR4, c[0x0][0xa88] ;  /* 0x0002a20000047ab9 */ /* 0x000fe20000000800 */
[----:B------:R-:W-:-:S02]  /*9320*/  F2FP.F16.F32.PACK_AB R9, R11, R20 ;  /* 0x000000140b09723e */ /* 0x000fc400000000ff */
[----:B------:R-:W-:Y:S02]  /*9330*/  F2FP.F16.F32.PACK_AB R10, R21, R22 ;  /* 0x00000016150a723e */ /* 0x000fe400000000ff */
[----:B------:R-:W-:Y:S01]  /*9340*/  F2FP.F16.F32.PACK_AB R11, R23, R24 ;  /* 0x00000018170b723e */ /* 0x000fe200000000ff */
[----:B------:R-:W-:Y:S01]  /*9350*/  BAR.SYNC.DEFER_BLOCKING 0x1, 0x180 ;  /* 0x0046000000007b1d */ /* 0x000fe20000010000 */
[----:B------:R-:W-:Y:S01]  /*9360*/  F2FP.F16.F32.PACK_AB R20, R25, R26 ;  /* 0x0000001a1914723e */ /* 0x000fe200000000ff */
[----:B------:R-:W-:Y:S01]  /*9370*/  IMAD R49, R18, UR4, RZ ;  /* 0x0000000412317c24 */ /* 0x000fe2000f8e02ff */
[----:B------:R-:W-:Y:S02]  /*9380*/  F2FP.F16.F32.PACK_AB R21, R27, R28 ;  /* 0x0000001c1b15723e */ /* 0x000fe400000000ff */
[----:B------:R-:W-:Y:S02]  /*9390*/  F2FP.F16.F32.PACK_AB R22, R29, R30 ;  /* 0x0000001e1d16723e */ /* 0x000fe400000000ff */
[----:B------:R-:W-:Y:S01]  /*93a0*/  F2FP.F16.F32.PACK_AB R23, R31, R32 ;  /* 0x000000201f17723e */ /* 0x000fe200000000ff */
        /* <DEDUP_REMOVED lines=10> */
[----:B------:R-:W-:-:S03]  /*9450*/  ISETP.GE.OR P1, PT, R52, R49, P0 ;  /* 0x000000313400720c */ /* 0x000fc60000726670 */
[----:B------:R1:W-:Y:S01]  /*9460*/  STSM.16.M88.4 [R56], R20 ;  /* 0x0000001438007844 */ /* 0x0003e20000000200 */
[----:B------:R-:W-:-:S03]  /*9470*/  ISETP.GE.OR P0, PT, R50, R49, P0 ;  /* 0x000000313200720c */ /* 0x000fc60000706670 */
[----:B------:R-:W-:Y:S04]  /*9480*/  STSM.16.M88.4 [R55], R24 ;  /* 0x0000001837007844 */ /* 0x000fe80000000200 */
[----:B------:R-:W-:Y:S04]  /*9490*/  STSM.16.M88.4 [R54], R44 ;  /* 0x0000002c36007844 */ /* 0x000fe80000000200 */
[----:B------:R-:W-:Y:S01]  /*94a0*/  SHFL.IDX PT, R50, R58, RZ, 0x1c1f ;  /* 0x001c1fff3a327589 */ /* 0x000fe200000e0000 */
[C---:B------:R-:W-:Y:S01]  /*94b0*/  IADD3 R7, P3, R14.reuse, 0x3000, RZ ;  /* 0x000030000e077810 */ /* 0x040fe20007f7e0ff */
[----:B0-----:R-:W0:Y:S02]  /*94c0*/  @P2 LDC R9, c[0x0][0xbec] ;  /* 0x0002fb00ff092b82 */ /* 0x001e240000000800 */
[----:B------:R-:W2:Y:S06]  /*94d0*/  SHFL.IDX PT, R51, R59, RZ, 0x1c1f ;  /* 0x001c1fff3b337589 */ /* 0x000eac00000e0000 */
[----:B------:R-:W-:Y:S06]  /*94e0*/  BAR.SYNC.DEFER_BLOCKING 0x1, 0x180 ;  /* 0x0046000000007b1d */ /* 0x000fec0000010000 */
[----:B------:R-:W-:Y:S01]  /*94f0*/  SHFL.IDX PT, R53, R59, 0x1, 0x1c1f ;  /* 0x003c1f003b357f89 */ /* 0x000fe200000e0000 */
[----:B------:R-:W-:Y:S01]  /*9500*/  LOP3.LUT R5, R14, 0x380, RZ, 0xc0, !PT ;  /* 0x000003800e057812 */ /* 0x000fe200078ec0ff */
[----:B-1----:R-:W1:Y:S02]  /*9510*/  @P2 LDC R20, c[0x0][0xbf0] ;  /* 0x0002fc00ff142b82 */ /* 0x002e640000000800 */
[----:B------:R-:W3:Y:S01]  /*9520*/  SHFL.IDX PT, R52, R58, 0x1, 0x1c1f ;  /* 0x003c1f003a347f89 */ /* 0x000ee200000e0000 */
[----:B------:R-:W-:-:S02]  /*9530*/  LOP3.LUT R6, R7, 0x380, RZ, 0xc0, !PT ;  /* 0x0000038007067812 */ /* 0x000fc400078ec0ff */
[----:B------:R-:W-:Y:S02]  /*9540*/  SHF.R.U64 R5, R5, 0x3, RZ ;  /* 0x0000000305057819 */ /* 0x000fe400000012ff */
[----:B------:R-:W-:Y:S01]  /*9550*/  SHF.R.U64 R6, R6, 0x3, RZ ;  /* 0x0000000306067819 */ /* 0x000fe200000012ff */
[----:B------:R-:W4:Y:S01]  /*9560*/  LDC.64 R10, c[0x0][0xae0] ;  /* 0x0002b800ff0a7b82 */ /* 0x000f220000000a00 */
[----:B------:R-:W-:Y:S02]  /*9570*/  LOP3.LUT R14, R5, R14, RZ, 0x3c, !PT ;  /* 0x0000000e050e7212 */ /* 0x000fe400078e3cff */
[----:B------:R-:W-:Y:S01]  /*9580*/  LOP3.LUT R6, R6, R7, RZ, 0x3c, !PT ;  /* 0x0000000706067212 */ /* 0x000fe200078e3cff */
[----:B------:R-:W-:Y:S01]  /*9590*/  IMAD.X R7, RZ, RZ, R15, P3 ;  /* 0x000000ffff077224 */ /* 0x000fe200018e060f */
[----:B------:R-:W-:Y:S01]  /*95a0*/  IADD3.X R5, RZ, R15, RZ, P4, !PT ;  /* 0x0000000fff057210 */ /* 0x000fe200027fe4ff */
[----:B--2---:R-:W-:Y:S04]  /*95b0*/  @!P1 ST.E desc[UR46][R50.64], R19 ;  /* 0x0000001332009985 */ /* 0x004fe8000c10192e */
[----:B---3--:R-:W-:Y:S04]  /*95c0*/  @!P0 ST.E desc[UR46][R52.64], R48 ;  /* 0x0000003034008985 */ /* 0x008fe8000c10192e */
[----:B------:R-:W2:Y:S04]  /*95d0*/  LD.E.128 R28, desc[UR46][R14.64] ;  /* 0x0000002e0e1c7980 */ /* 0x000ea8000c101d00 */
[----:B------:R-:W3:Y:S04]  /*95e0*/  LD.E.128 R32, desc[UR46][R12.64] ;  /* 0x0000002e0c207980 */ /* 0x000ee8000c101d00 */
[----:B------:R-:W5:Y:S04]  /*95f0*/  LD.E.128 R36, desc[UR46][R6.64] ;  /* 0x0000002e06247980 */ /* 0x000f68000c101d00 */
[----:B------:R0:W5:Y:S01]  /*9600*/  LD.E.128 R40, desc[UR46][R4.64] ;  /* 0x0000002e04287980 */ /* 0x000162000c101d00 */
[----:B------:R-:W-:Y:S01]  /*9610*/  IMAD R8, R62, 0x30, R60 ;  /* 0x000000303e087824 */ /* 0x000fe200078e023c */
[----:B------:R-:W-:-:S02]  /*9620*/  UIMAD UR6, UR11, UR8, URZ ;  /* 0x000000080b0672a4 */ /* 0x000fc4000f8e023f */
[----:B------:R-:W-:Y:S01]  /*9630*/  UIMAD.WIDE.U32 UR4, UR10, UR8, URZ ;  /* 0x000000080a0472a5 */ /* 0x000fe2000f8e003f */
[----:B------:R-:W-:Y:S01]  /*9640*/  IMAD R8, R3, 0xc0, R8 ;  /* 0x000000c003087824 */ /* 0x000fe200078e0208 */
[----:B------:R-:W-:Y:S01]  /*9650*/  UIMAD UR6, UR10, UR9, UR6 ;  /* 0x000000090a0672a4 */ /* 0x000fe2000f8e0206 */
[----:B------:R-:W-:Y:S01]  /*9660*/  @!PT LDS RZ, [RZ] ;  /* 0x00000000fffff984 */ /* 0x000fe20000000800 */
[----:B------:R-:W-:Y:S01]  /*9670*/  @!PT LDS RZ, [RZ] ;  /* 0x00000000fffff984 */ /* 0x000fe20000000800 */
[----:B------:R-:W-:Y:S01]  /*9680*/  @!PT LDS RZ, [RZ] ;  /* 0x00000000fffff984 */ /* 0x000fe20000000800 */
[----:B------:R-:W-:Y:S01]  /*9690*/  @!PT LDS RZ, [RZ] ;  /* 0x00000000fffff984 */ /* 0x000fe20000000800 */
[----:B------:R1:W-:Y:S06]  /*96a0*/  MEMBAR.ALL.CTA ;  /* 0x0000000000007992 */ /* 0x0003ec0000008000 */
[----:B-1----:R-:W1:Y:S01]  /*96b0*/  FENCE.VIEW.ASYNC.S ;  /* 0x00000000000073c6 */ /* 0x002e620000000000 */
[----:B------:R-:W-:Y:S01]  /*96c0*/  ULDC.64 UR8, c[0x0][0xaf0] ;  /* 0x0002bc0000087ab9 */ /* 0x000fe20000000a00 */
[----:B0-----:R-:W-:Y:S01]  /*96d0*/  @P2 IMAD.HI.U32 R5, R8, R9, RZ ;  /* 0x0000000908052227 */ /* 0x001fe200078e00ff */
[----:B------:R-:W-:-:S02]  /*96e0*/  UIADD3 UR5, UR5, UR6, URZ ;  /* 0x0000000605057290 */ /* 0x000fc4000fffe03f */
[----:B------:R-:W-:Y:S01]  /*96f0*/  UIMAD UR6, UR7, UR8, URZ ;  /* 0x00000008070672a4 */ /* 0x000fe2000f8e023f */
[----:B------:R-:W-:Y:S01]  /*9700*/  IMAD.MOV.U32 R4, RZ, RZ, R8 ;  /* 0x000000ffff047224 */ /* 0x000fe200078e0008 */
[----:B------:R-:W-:Y:S01]  /*9710*/  @P2 SHF.R.U32.HI R4, RZ, R20, R5 ;  /* 0x00000014ff042219 */ /* 0x000fe20000011605 */
[----:B------:R-:W-:Y:S02]  /*9720*/  UIMAD.WIDE.U32 UR4, UR45, UR8, UR4 ;  /* 0x000000082d0472a5 */ /* 0x000fe4000f8e0004 */
[----:B------:R-:W-:Y:S01]  /*9730*/  UIMAD UR6, UR45, UR9, UR6 ;  /* 0x000000092d0672a4 */ /* 0x000fe2000f8e0206 */
[--C-:B------:R-:W-:Y:S01]  /*9740*/  SHF.R.S32.HI R5, RZ, 0x1f, R4.reuse ;  /* 0x0000001fff057819 */ /* 0x100fe20000011404 */
[----:B------:R-:W-:Y:S02]  /*9750*/  IMAD.MOV R7, RZ, RZ, -R4 ;  /* 0x000000ffff077224 */ /* 0x000fe400078e0a04 */
[----:B------:R-:W-:Y:S02]  /*9760*/  UIADD3 UR5, UR5, UR6, URZ ;  /* 0x0000000605057290 */ /* 0x000fe4000fffe03f */
[----:B----4-:R-:W-:-:S02]  /*9770*/  IMAD R5, R5, R10, RZ ;  /* 0x0000000a05057224 */ /* 0x010fc400078e02ff */
[----:B------:R-:W-:Y:S02]  /*9780*/  IMAD R7, R18, R7, R8 ;  /* 0x0000000712077224 */ /* 0x000fe400078e0208 */
[C---:B------:R-:W-:Y:S02]  /*9790*/  IMAD R9, R4.reuse, R11, R5 ;  /* 0x0000000b04097224 */ /* 0x040fe400078e0205 */
[----:B------:R-:W-:Y:S01]  /*97a0*/  IMAD.WIDE.U32 R4, R4, R10, UR4 ;  /* 0x0000000404047e25 */ /* 0x000fe2000f8e000a */
[----:B------:R-:W-:Y:S01]  /*97b0*/  SHF.R.S32.HI R6, RZ, 0x1f, R7 ;  /* 0x0000001fff067819 */ /* 0x000fe20000011407 */
[----:B------:R-:W-:-:S03]  /*97c0*/  ULDC.64 UR4, c[0x0][0xad8] ;  /* 0x0002b60000047ab9 */ /* 0x000fc60000000a00 */
[----:B------:R-:W-:Y:S01]  /*97d0*/  IADD3 R5, R5, R9, RZ ;  /* 0x0000000905057210 */ /* 0x000fe20007ffe0ff */
[----:B------:R-:W-:-:S04]  /*97e0*/  IMAD R6, R6, UR4, RZ ;  /* 0x0000000406067c24 */ /* 0x000fc8000f8e02ff */
[C---:B------:R-:W-:Y:S02]  /*97f0*/  IMAD R9, R7.reuse, UR5, R6 ;  /* 0x0000000507097c24 */ /* 0x040fe4000f8e0206 */
[----:B------:R-:W-:Y:S01]  /*9800*/  IMAD.WIDE.U32 R4, R7, UR4, R4 ;  /* 0x0000000407047c25 */ /* 0x000fe2000f8e0004 */
[----:B------:R-:W-:-:S03]  /*9810*/  ULDC.64 UR4, c[0x0][0xa80] ;  /* 0x0002a00000047ab9 */ /* 0x000fc60000000a00 */
[----:B------:R-:W-:Y:S01]  /*9820*/  IMAD.IADD R5, R5, 0x1, R9 ;  /* 0x0000000105057824 */ /* 0x000fe200078e0209 */
[C---:B------:R-:W-:Y:S01]  /*9830*/  LEA R13, P0, R4.reuse, UR4, 0x1 ;  /* 0x00000004040d7c11 */ /* 0x040fe2000f8008ff */
[----:B------:R-:W-:Y:S01]  /*9840*/  IMAD R20, R3, 0xc0, R60 ;  /* 0x000000c003147824 */ /* 0x000fe200078e023c */
[----:B------:R-:W-:Y:S01]  /*9850*/  ULDC UR4, c[0x0][0xac8] ;  /* 0x0002b20000047ab9 */ /* 0x000fe20000000800 */
[----:B------:R-:W0:Y:S01]  /*9860*/  LDC R3, c[0x0][0xc34] ;  /* 0x00030d00ff037b82 */ /* 0x000e220000000800 */
[----:B------:R-:W-:Y:S01]  /*9870*/  LEA.HI.X R15, R4, UR5, R5, 0x1, P0 ;  /* 0x00000005040f7c11 */ /* 0x000fe200080f0c05 */
[----:B-1----:R-:W-:Y:S04]  /*9880*/  SHFL.IDX PT, R6, R13, 0x1, 0x181f ;  /* 0x00381f000d067f89 */ /* 0x002fe800000e0000 */
[----:B------:R-:W-:Y:S04]  /*9890*/  SHFL.IDX PT, R4, R13, RZ, 0x181f ;  /* 0x00181fff0d047589 */ /* 0x000fe800000e0000 */
[----:B------:R-:W1:Y:S04]  /*98a0*/  SHFL.IDX PT, R5, R15, RZ, 0x181f ;  /* 0x00181fff0f057589 */ /* 0x000e6800000e0000 */
[----:B------:R-:W4:Y:S04]  /*98b0*/  SHFL.IDX PT, R7, R15, 0x1, 0x181f ;  /* 0x00381f000f077f89 */ /* 0x000f2800000e0000 */
[----:B------:R-:W-:Y:S04]  /*98c0*/  SHFL.IDX PT, R8, R13, 0x2, 0x181f ;  /* 0x00581f000d087f89 */ /* 0x000fe800000e0000 */
[----:B------:R-:W0:Y:S04]  /*98d0*/  SHFL.IDX PT, R9, R15, 0x2, 0x181f ;  /* 0x00581f000f097f89 */ /* 0x000e2800000e0000 */
[----:B------:R-:W-:Y:S04]  /*98e0*/  SHFL.IDX PT, R10, R13, 0x3, 0x181f ;  /* 0x00781f000d0a7f89 */ /* 0x000fe800000e0000 */
[----:B------:R-:W0:Y:S01]  /*98f0*/  SHFL.IDX PT, R11, R15, 0x3, 0x181f ;  /* 0x00781f000f0b7f89 */ /* 0x000e2200000e0000 */
[----:B------:R-:W-:Y:S01]  /*9900*/  ISETP.GE.AND P0, PT, R0, UR4, PT ;  /* 0x0000000400007c0c */ /* 0x000fe2000bf06270 */
[----:B------:R-:W-:-:S02]  /*9910*/  VIADD R12, R20, 0x30 ;  /* 0x00000030140c7836 */ /* 0x000fc40000000000 */
[C---:B------:R-:W-:Y:S01]  /*9920*/  VIADD R14, R20.reuse, 0x60 ;  /* 0x00000060140e7836 */ /* 0x040fe20000000000 */
[C---:B------:R-:W-:Y:S01]  /*9930*/  IADD3 R18, R20.reuse, 0x90, RZ ;  /* 0x0000009014127810 */ /* 0x040fe20007ffe0ff */
[----:B------:R-:W-:Y:S01]  /*9940*/  UIADD3 UR4, UR40, 0x30820, URZ ;  /* 0x0003082028047890 */ /* 0x000fe2000fffe03f */
[-C--:B------:R-:W-:Y:S02]  /*9950*/  ISETP.GE.OR P1, PT, R20, R49.reuse, P0 ;  /* 0x000000311400720c */ /* 0x080fe40000726670 */
[-C--:B------:R-:W-:Y:S02]  /*9960*/  ISETP.GE.OR P2, PT, R12, R49.reuse, P0 ;  /* 0x000000310c00720c */ /* 0x080fe40000746670 */
[-C--:B------:R-:W-:Y:S01]  /*9970*/  ISETP.GE.OR P3, PT, R14, R49.reuse, P0 ;  /* 0x000000310e00720c */ /* 0x080fe20000766670 */
[----:B------:R-:W-:Y:S01]  /*9980*/  UPRMT UR4, URZ, 0x654, UR4 ;  /* 0x000006543f047896 */ /* 0x000fe20008000004 */
[----:B------:R-:W-:-:S07]  /*9990*/  ISETP.GE.OR P0, PT, R18, R49, P0 ;  /* 0x000000311200720c */ /* 0x000fce0000706670 */
[C---:B-1----:R-:W-:Y:S01]  /*99a0*/  @!P1 IMAD.WIDE R4, R0.reuse, 0x2, R4 ;  /* 0x0000000200049825 */ /* 0x042fe200078e0204 */
[----:B------:R-:W-:Y:S01]  /*99b0*/  SYNCS.ARRIVE.TRANS64.RED.A1T0 RZ, [UR4], RZ ;  /* 0x000000ffffff79a7 */ /* 0x000fe20008100404 */
[----:B------:R-:W-:Y:S02]  /*99c0*/  ULDC UR4, c[0x0][0xc] ;  /* 0x0000030000047ab9 */ /* 0x000fe40000000800 */
[----:B----4-:R-:W-:Y:S01]  /*99d0*/  @!P2 IMAD.WIDE R6, R0, 0x2, R6 ;  /* 0x000000020006a825 */ /* 0x010fe200078e0206 */
[----:B------:R-:W-:-:S03]  /*99e0*/  UIADD3 UR41, UR4, UR41, URZ ;  /* 0x0000002904297290 */ /* 0x000fc6000fffe03f */
[----:B0-----:R-:W-:-:S04]  /*99f0*/  @!P3 IMAD.WIDE R8, R0, 0x2, R8 ;  /* 0x000000020008b825 */ /* 0x001fc800078e0208 */
[----:B------:R-:W-:Y:S01]  /*9a00*/  @!P0 IMAD.WIDE R10, R0, 0x2, R10 ;  /* 0x00000002000a8825 */ /* 0x000fe200078e020a */
[----:B------:R-:W-:-:S04]  /*9a10*/  UIADD3 UR39, UR39, 0x1, URZ ;  /* 0x0000000127277890 */ /* 0x000fc8000fffe03f */
[----:B------:R-:W-:-:S04]  /*9a20*/  UISETP.NE.AND UP0, UPT, UR39, 0x2, UPT ;  /* 0x000000022700788c */ /* 0x000fc8000bf05270 */
[----:B------:R-:W-:Y:S02]  /*9a30*/  USEL UR4, URZ, 0x1, UP0 ;  /* 0x000000013f047887 */ /* 0x000fe40008000000 */
[----:B------:R-:W-:Y:S02]  /*9a40*/  UIADD3 UR37, UR37, 0x1, URZ ;  /* 0x0000000125257890 */ /* 0x000fe4000fffe03f */
[----:B------:R-:W-:Y:S02]  /*9a50*/  ULOP3.LUT UR38, UR38, UR4, URZ, 0x3c, !UPT ;  /* 0x0000000426267292 */ /* 0x000fe4000f8e3c3f */
[----:B------:R-:W-:Y:S01]  /*9a60*/  USEL UR39, UR39, URZ, UP0 ;  /* 0x0000003f27277287 */ /* 0x000fe20008000000 */
[----:B--2---:R1:W-:Y:S04]  /*9a70*/  @!P1 ST.E.128 desc[UR46][R4.64], R28 ;  /* 0x0000001c04009985 */ /* 0x0043e8000c101d2e */
[----:B---3--:R1:W-:Y:S04]  /*9a80*/  @!P2 ST.E.128 desc[UR46][R6.64], R32 ;  /* 0x000000200600a985 */ /* 0x0083e8000c101d2e */
[----:B-----5:R1:W-:Y:S04]  /*9a90*/  @!P3 ST.E.128 desc[UR46][R8.64], R36 ;  /* 0x000000240800b985 */ /* 0x0203e8000c101d2e */
[----:B------:R1:W-:Y:S01]  /*9aa0*/  @!P0 ST.E.128 desc[UR46][R10.64], R40 ;  /* 0x000000280a008985 */ /* 0x0003e2000c101d2e */
[----:B------:R-:W-:-:S13]  /*9ab0*/  ISETP.LE.AND P0, PT, R3, UR41, PT ;  /* 0x0000002903007c0c */ /* 0x000fda000bf03270 */
[----:B------:R-:W-:Y:S05]  /*9ac0*/  @!P0 BRA `(.L_x_12682) ;  /* 0xffffff7400308947 */ /* 0x000fea000383ffff */
[----:B------:R-:W-:Y:S05]  /*9ad0*/  EXIT ;  /* 0x000000000000794d */ /* 0x000fea0003800000 */
.L_x_12660:
[----:B------:R-:W-:-:S08]  /*9ae0*/  NOP ;  /* 0x0000000000007918 */ /* 0x000fd00000000000 */
[----:B------:R-:W0:-:S00]  /*9af0*/  USETMAXREG.DEALLOC.CTAPOOL 0x20 ;  /* 0x00000020000079c8 */ /* 0x000e0000080e0500 */
        /* <DEDUP_REMOVED lines=10> */
[----:B------:R-:W-:Y:S01]  /*9ba0*/  MOV R22, 0x1 ;  /* 0x0000000100167802 */ /* 0x000fe20000000f00 */
[----:B------:R-:W-:Y:S01]  /*9bb0*/  IMAD.MOV.U32 R16, RZ, RZ, RZ ;  /* 0x000000ffff107224 */ /* 0x000fe200078e00ff */
[----:B------:R-:W-:Y:S01]  /*9bc0*/  ULDC.64 UR40, c[0x0][0x198] ;  /* 0x0000660000287ab9 */ /* 0x000fe20000000a00 */
[----:B------:R-:W-:Y:S01]  /*9bd0*/  ULDC UR38, c[0x0][0xc] ;  /* 0x0000030000267ab9 */ /* 0x000fe20000000800 */
[----:B-1----:R-:W-:Y:S01]  /*9be0*/  ULEA UR37, UR4, UR37, 0x18 ;  /* 0x0000002504257291 */ /* 0x002fe2000f8ec03f */
[C---:B0-----:R-:W-:Y:S02]  /*9bf0*/  SHF.L.U32 R0, R5.reuse, 0x3, RZ ;  /* 0x0000000305007819 */ /* 0x041fe400000006ff */
[----:B------:R-:W-:-:S02]  /*9c00*/  LOP3.LUT R4, R5, 0x7f, RZ, 0xc0, !PT ;  /* 0x0000007f05047812 */ /* 0x000fc400078ec0ff */
[----:B------:R-:W-:Y:S01]  /*9c10*/  LOP3.LUT R2, R0, 0x1f8, RZ, 0xc0, !PT ;  /* 0x000001f800027812 */ /* 0x000fe200078ec0ff */
[----:B------:R-:W-:Y:S02]  /*9c20*/  IMAD.U32 R0, RZ, RZ, UR5 ;  /* 0x00000005ff007e24 */ /* 0x000fe4000f8e00ff */
[----:B------:R-:W-:Y:S01]  /*9c30*/  IMAD.SHL.U32 R3, R4, 0x8, RZ ;  /* 0x0000000804037824 */ /* 0x000fe200078e00ff */
[----:B------:R-:W-:Y:S02]  /*9c40*/  LOP3.LUT R2, R2, 0x38, R5, 0x78, !PT ;  /* 0x0000003802027812 */ /* 0x000fe400078e7805 */
[----:B------:R0:W-:Y:S01]  /*9c50*/  STL [R1+0x8], R0 ;  /* 0x0000080001007387 */ /* 0x0001e20000100800 */
[----:B------:R-:W-:Y:S02]  /*9c60*/  SHF.R.U32.HI R4, RZ, 0x3, R4 ;  /* 0x00000003ff047819 */ /* 0x000fe40000011604 */
[----:B------:R-:W-:Y:S01]  /*9c70*/  LOP3.LUT R2, R2, 0x200, R3, 0xf8, !PT ;  /* 0x0000020002027812 */ /* 0x000fe200078ef803 */
[----:B------:R1:W-:Y:S01]  /*9c80*/  STL [R1+0x20], RZ ;  /* 0x000020ff01007387 */ /* 0x0003e20000100800 */
[----:B------:R-:W-:-:S02]  /*9c90*/  IMAD.SHL.U32 R3, R5, 0x10, RZ ;  /* 0x0000001005037824 */ /* 0x000fc400078e00ff */
[----:B------:R-:W-:-:S03]  /*9ca0*/  LEA R27, R2, UR37, 0x1 ;  /* 0x00000025021b7c11 */ /* 0x000fc6000f8e08ff */
[----:B0-----:R-:W-:-:S07]  /*9cb0*/  LOP3.LUT R0, R4, 0x70, R3, 0xf8, !PT ;  /* 0x0000007004007812 */ /* 0x001fce00078ef803 */
.L_x_12747:
[----:B------:R-:W2:Y:S01]  /*9cc0*/  LDL R6, [R1+0x8] ;  /* 0x0000080001067983 */ /* 0x000ea20000100800 */
[----:B0-----:R-:W0:Y:S01]  /*9cd0*/  LDC R0, c[0x0][0xc38] ;  /* 0x00030e00ff007b82 */ /* 0x001e220000000800 */
[----:B------:R-:W-:Y:S05]  /*9ce0*/  YIELD ;  /* 0x0000000000007946 */ /* 0x000fea0003800000 */
[----:B------:R-:W-:Y:S02]  /*9cf0*/  ULDC.64 UR4, c[0x0][0x418] ;  /* 0x0001060000047ab9 */ /* 0x000fe40000000a00 */
[----:B------:R-:W3:Y:S01]  /*9d00*/  LDC R4, c[0x0][0xc44] ;  /* 0x00031100ff047b82 */ /* 0x000ee20000000800 */
[----:B------:R-:W-:-:S03]  /*9d10*/  UISETP.NE.U32.AND UP0, UPT, UR4, URZ, UPT ;  /* 0x0000003f0400728c */ /* 0x000fc6000bf05070 */
[----:B------:R-:W-:Y:S01]  /*9d20*/  ULDC UR4, c[0x0][0x424] ;  /* 0x0001090000047ab9 */ /* 0x000fe20000000800 */
[----:B------:R-:W-:-:S04]  /*9d30*/  UISETP.NE.AND.EX UP0, UPT, UR5, URZ, UPT, UP0 ;  /* 0x0000003f0500728c */ /* 0x000fc8000bf05300 */
[----:B------:R-:W-:Y:S01]  /*9d40*/  USEL UR4, UR4, 0x1, UP0 ;  /* 0x0000000104047887 */ /* 0x000fe20008000000 */
[----:B0-----:R-:W-:Y:S02]  /*9d50*/  ISETP.NE.AND P0, PT, R0, 0x1, PT ;  /* 0x000000010000780c */ /* 0x001fe40003f05270 */
[----:B---3--:R-:W-:-:S11]  /*9d60*/  ISETP.NE.AND P1, PT, R4, 0x1, PT ;  /* 0x000000010400780c */ /* 0x008fd60003f25270 */
[----:B------:R-:W2:Y:S08]  /*9d70*/  @P0 LDC R0, c[0x0][0xc3c] ;  /* 0x00030f00ff000b82 */ /* 0x000eb00000000800 */
[----:B------:R-:W0:Y:S08]  /*9d80*/  @P0 LDC R5, c[0x0][0xc40] ;  /* 0x00031000ff050b82 */ /* 0x000e300000000800 */
[----:B------:R-:W3:Y:S01]  /*9d90*/  @P1 LDC.64 R2, c[0x0][0xc48] ;  /* 0x00031200ff021b82 */ /* 0x000ee20000000a00 */
[----:B--2---:R-:W-:-:S05]  /*9da0*/  @P0 IMAD.HI.U32 R0, R6, R0, RZ ;  /* 0x0000000006000227 */ /* 0x004fca00078e00ff */
[----:B0-----:R-:W-:Y:S02]  /*9db0*/  @P0 SHF.R.U32.HI R6, RZ, R5, R0 ;  /* 0x00000005ff060219 */ /* 0x001fe40000011600 */
[----:B------:R-:W0:Y:S03]  /*9dc0*/  LDC R0, c[0x0][0x2f0] ;  /* 0x0000bc00ff007b82 */ /* 0x000e260000000800 */
[----:B---3--:R-:W-:Y:S01]  /*9dd0*/  @P1 IMAD.HI.U32 R2, R6, R2, RZ ;  /* 0x0000000206021227 */ /* 0x008fe200078e00ff */
[----:B------:R2:W-:Y:S03]  /*9de0*/  STL [R1], R6 ;  /* 0x0000000601007387 */ /* 0x0005e60000100800 */
[----:B------:R-:W-:Y:S01]  /*9df0*/  IMAD.MOV.U32 R28, RZ, RZ, R6 ;  /* 0x000000ffff1c7224 */ /* 0x000fe200078e0006 */
[----:B------:R-:W-:-:S04]  /*9e00*/  @P1 SHF.R.U32.HI R28, RZ, R3, R2 ;  /* 0x00000003ff1c1219 */ /* 0x000fc80000011602 */
[----:B------:R-:W-:-:S05]  /*9e10*/  IADD3 R17, -R28, RZ, RZ ;  /* 0x000000ff1c117210 */ /* 0x000fca0007ffe1ff */
[----:B------:R-:W-:Y:S02]  /*9e20*/  IMAD R17, R4, R17, R6 ;  /* 0x0000001104117224 */ /* 0x000fe400078e0206 */
[----:B0-----:R-:W-:Y:S01]  /*9e30*/  IMAD R7, R0, UR4, RZ ;  /* 0x0000000400077c24 */ /* 0x001fe2000f8e02ff */
[----:B------:R-:W-:-:S03]  /*9e40*/  UIADD3 UR4, UR37, 0x12400, URZ ;  /* 0x0001240025047890 */ /* 0x000fc6000fffe03f */
[----:B------:R-:W-:Y:S01]  /*9e50*/  VIADD R0, R7, 0xbf ;  /* 0x000000bf07007836 */ /* 0x000fe20000000000 */
[----:B------:R2:W-:Y:S01]  /*9e60*/  STL [R1+0x18], R7 ;  /* 0x0000180701007387 */ /* 0x0005e20000100800 */
[----:B------:R-:W-:Y:S02]  /*9e70*/  ULOP3.LUT UP0, URZ, UR4, 0x3ff, URZ, 0xc0, !UPT ;  /* 0x000003ff043f7892 */ /* 0x000fe4000f80c03f */
[----:B------:R-:W-:-:S04]  /*9e80*/  IMAD.HI R0, R0, 0x2aaaaaab, RZ ;  /* 0x2aaaaaab00007827 */ /* 0x000fc800078e02ff */
        /* <DEDUP_REMOVED lines=10> */
[----:B--2---:R-:W-:Y:S01]  /*9f30*/  MOV R7, UR9 ;  /* 0x0000000900077c02 */ /* 0x004fe20008000f00 */
        /* <DEDUP_REMOVED lines=9> */
[----:B01----:R-:W-:Y:S05]  /*9fd0*/  CALL.ABS.NOINC R2 ;  /* 0x0000000002007343 */ /* 0x003fea0003c00000 */
.L_x_12684:
        /* <DEDUP_REMOVED lines=10> */
[----:B--2---:R-:W-:Y:S01]  /*a080*/  MOV R6, UR8 ;  /* 0x0000000800067c02 */ /* 0x004fe20008000f00 */
        /* <DEDUP_REMOVED lines=8> */
[----:B-1-3--:R-:W-:Y:S05]  /*a110*/  CALL.ABS.NOINC R2 ;  /* 0x0000000002007343 */ /* 0x00afea0003c00000 */
.L_x_12686:
[----:B------:R0:W1:Y:S01]  /*a120*/  LDC.64 R2, c[0x4][R18] ;  /* 0x0100000012027b82 */ /* 0x0000620000000a00 */
[----:B------:R-:W-:Y:S01]  /*a130*/  ULDC.64 UR6, c[0x4][0x1b8] ;  /* 0x01006e0000067ab9 */ /* 0x000fe20000000a00 */
[----:B------:R-:W-:Y:S01]  /*a140*/  ULDC.64 UR8, c[0x4][0x1c0] ;  /* 0x0100700000087ab9 */ /* 0x000fe20000000a00 */
[----:B------:R-:W-:Y:S01]  /*a150*/  ULDC.64 UR4, c[0x4][0x40] ;  /* 0x0100100000047ab9 */ /* 0x000fe20000000a00 */
        /* <DEDUP_REMOVED lines=11> */
.L_x_12685:
[----:B------:R-:W-:Y:S01]  /*a210*/  ULDC.64 UR4, c[0x0][0x9f8] ;  /* 0x00027e0000047ab9 */ /* 0x000fe20000000a00 */
[----:B------:R-:W-:Y:S02]  /*a220*/  MOV R19, R28 ;  /* 0x0000001c00137202 */ /* 0x000fe40000000f00 */
[----:B------:R-:W-:-:S04]  /*a230*/  ISETP.NE.U32.AND P0, PT, RZ, UR4, PT ;  /* 0x00000004ff007c0c */ /* 0x000fc8000bf05070 */
[----:B------:R-:W-:-:S13]  /*a240*/  ISETP.NE.AND.EX P0, PT, RZ, UR5, PT, P0 ;  /* 0x00000005ff007c0c */ /* 0x000fda000bf05300 */
[----:B------:R-:W0:Y:S02]  /*a250*/  @P0 LDC.64 R2, c[0x0][0x9f8] ;  /* 0x00027e00ff020b82 */ /* 0x000e240000000a00 */
[----:B0-----:R-:W-:-:S05]  /*a260*/  @P0 IMAD.WIDE R2, R28, 0x4, R2 ;  /* 0x000000041c020825 */ /* 0x001fca00078e0202 */
[----:B------:R0:W2:Y:S01]  /*a270*/  @P0 LDG.E R19, desc[UR46][R2.64] ;  /* 0x0000002e02130981 */ /* 0x0000a2000c1e1900 */
[----:B------:R-:W-:Y:S01]  /*a280*/  UMOV UR4, 0xffffffff ;  /* 0xffffffff00047882 */ /* 0x000fe20000000000 */
[----:B------:R-:W-:Y:S01]  /*a290*/  VIADD R29, R24, 0xffffffff ;  /* 0xffffffff181d7836 */ /* 0x000fe20000000000 */
[----:B0-----:R-:W0:Y:S02]  /*a2a0*/  LDC.64 R2, c[0x0][0x418] ;  /* 0x00010600ff027b82 */ /* 0x001e240000000a00 */
[----:B0-----:R-:W-:-:S04]  /*a2b0*/  ISETP.NE.U32.AND P0, PT, R2, RZ, PT ;  /* 0x000000ff0200720c */ /* 0x001fc80003f05070 */
[----:B------:R-:W-:-:S04]  /*a2c0*/  ISETP.NE.AND.EX P1, PT, R3, RZ, PT, P0 ;  /* 0x000000ff0300720c */ /* 0x000fc80003f25300 */
[----:B------:R-:W-:Y:S02]  /*a2d0*/  P2R R26, PR, RZ, 0x2 ;  /* 0x00000002ff1a7803 */ /* 0x000fe40000000000 */
[----:B--2---:R-:W-:Y:S02]  /*a2e0*/  SHF.R.S32.HI R24, RZ, 0x1f, R19 ;  /* 0x0000001fff187819 */ /* 0x004fe40000011413 */
[----:B------:R-:W-:Y:S01]  /*a2f0*/  SEL R18, R19, RZ, !P1 ;  /* 0x000000ff13127207 */ /* 0x000fe20004800000 */
[----:B------:R-:W-:Y:S06]  /*a300*/  BRA.DIV UR4, `(.L_x_12687) ;  /* 0x0000003204347947 */ /* 0x000fec000b800000 */
[----:B------:R-:W0:Y:S02]  /*a310*/  S2R R0, SR_TID.X ;  /* 0x0000000000007919 */ /* 0x000e240000002100 */
[----:B0-----:R-:W-:-:S04]  /*a320*/  SHF.R.U32.HI R0, RZ, 0x5, R0 ;  /* 0x00000005ff007819 */ /* 0x001fc80000011600 */
[----:B------:R-:W-:-:S05]  /*a330*/  LOP3.LUT R0, R0, 0x3, RZ, 0xc0, !PT ;  /* 0x0000000300007812 */ /* 0x000fca00078ec0ff */
[----:B------:R0:W2:Y:S02]  /*a340*/  SHFL.IDX PT, R14, R0, RZ, 0x1f ;  /* 0x00001fff000e7589 */ /* 0x0000a400000e0000 */
.L_x_12763:
[----:B--2---:R-:W-:Y:S02]  /*a350*/  ISETP.NE.AND P0, PT, R14, RZ, PT ;  /* 0x000000ff0e00720c */ /* 0x004fe40003f05270 */
[----:B------:R-:W-:-:S04]  /*a360*/  PLOP3.LUT P2, PT, PT, PT, PT, 0x8, 0x0 ;  /* 0x000000000000781c */ /* 0x000fc80003f4e170 */
[----:B------:R-:W-:-:S07]  /*a370*/  P2R R25, PR, RZ, 0x4 ;  /* 0x00000004ff197803 */ /* 0x000fce0000000000 */
[----:B------:R-:W-:Y:S05]  /*a380*/  @P0 BRA `(.L_x_12688) ;  /* 0x0000000000e80947 */ /* 0x000fea0003800000 */
[----:B------:R-:W-:-:S03]  /*a390*/  UMOV UR4, 0xffffffff ;  /* 0xffffffff00047882 */ /* 0x000fc60000000000 */
[----:B------:R-:W-:Y:S05]  /*a3a0*/  BRA.DIV UR4, `(.L_x_12689) ;  /* 0x0000003204407947 */ /* 0x000fea000b800000 */
[----:B------:R-:W-:-:S13]  /*a3b0*/  ELECT P6, URZ, PT ;  /* 0x00000000003f782f */ /* 0x000fda00038c0000 */
.L_x_12766:
[----:B------:R-:W-:Y:S05]  /*a3c0*/  @!P6 BRA `(.L_x_12688) ;  /* 0x0000000000d8e947 */ /* 0x000fea0003800000 */
[----:B------:R-:W-:Y:S02]  /*a3d0*/  IMAD.MOV.U32 R23, RZ, RZ, R29 ;  /* 0x000000ffff177224 */ /* 0x000fe400078e001d */
[----:B------:R-:W-:Y:S01]  /*a3e0*/  IMAD.MOV.U32 R18, RZ, RZ, R19 ;  /* 0x000000ffff127224 */ /* 0x000fe200078e0013 */
[----:B------:R-:W-:Y:S06]  /*a3f0*/  @!P1 BRA `(.L_x_12690) ;  /* 0x0000000000489947 */ /* 0x000fec0003800000 */
[----:B------:R-:W2:Y:S01]  /*a400*/  LDC R23, c[0x0][0x43c] ;  /* 0x00010f00ff177b82 */ /* 0x000ea20000000800 */
[----:B0-----:R-:W-:Y:S01]  /*a410*/  MOV R0, R29 ;  /* 0x0000001d00007202 */ /* 0x001fe20000000f00 */
[----:B------:R-:W-:Y:S02]  /*a420*/  ULDC.64 UR4, c[0x0][0x428] ;  /* 0x00010a0000047ab9 */ /* 0x000fe40000000a00 */
[----:B------:R-:W-:-:S04]  /*a430*/  IMAD R6, R24, UR4, RZ ;  /* 0x0000000418067c24 */ /* 0x000fc8000f8e02ff */
[----:B------:R-:W-:Y:S01]  /*a440*/  IMAD R7, R19, UR5, R6 ;  /* 0x0000000513077c24 */ /* 0x000fe2000f8e0206 */
[----:B--2---:R-:W-:-:S13]  /*a450*/  ISETP.NE.AND P0, PT, R23, 0x1, PT ;  /* 0x000000011700780c */ /* 0x004fda0003f05270 */
[----:B------:R-:W0:Y:S02]  /*a460*/  @P0 LDC.64 R4, c[0x0][0x440] ;  /* 0x00011000ff040b82 */ /* 0x000e240000000a00 */
[----:B0-----:R-:W-:-:S05]  /*a470*/  @P0 IMAD.HI.U32 R4, R29, R4, RZ ;  /* 0x000000041d040227 */ /* 0x001fca00078e00ff */
        /* <DEDUP_REMOVED lines=10> */
.L_x_12690:
[----:B0-----:R-:W0:Y:S01]  /*a520*/  S2R R0, SR_TID.X ;  /* 0x0000000000007919 */ /* 0x001e220000002100 */
[----:B--2---:R-:W-:Y:S02]  /*a530*/  LEA R3, R16, UR37, 0x3 ;  /* 0x0000002510037c11 */ /* 0x004fe4000f8e18ff */
[----:B0-----:R-:W-:Y:S02]  /*a540*/  LOP3.LUT R2, R0, 0x7f, RZ, 0xc0, !PT ;  /* 0x0000007f00027812 */ /* 0x001fe400078ec0ff */
[----:B------:R-:W-:Y:S02]  /*a550*/  SHF.L.U32 R0, R22, 0x1f, RZ ;  /* 0x0000001f16007819 */ /* 0x000fe400000006ff */
[----:B------:R-:W-:Y:S02]  /*a560*/  ISETP.NE.AND P1, PT, R2, RZ, PT ;  /* 0x000000ff0200720c */ /* 0x000fe40003f25270 */
[----:B------:R-:W0:Y:S02]  /*a570*/  SYNCS.PHASECHK.TRANS64.TRYWAIT P0, [R3+URZ+0x30840], R0 ;  /* 0x03084000030075a7 */ /* 0x000e24000800017f */
[----:B0-----:R-:W-:Y:S09]  /*a580*/  @!P0 BRA `(.L_x_12691) ;  /* 0x0000002c00e88947 */ /* 0x001ff20003800000 */
.L_x_12767:
[----:B------:R-:W-:Y:S05]  /*a590*/  @P1 BRA `(.L_x_12692) ;  /* 0x00000000001c1947 */ /* 0x000fea0003800000 */
[----:B------:R-:W2:Y:S01]  /*a5a0*/  S2R R2, SR_TID.X ;  /* 0x0000000000027919 */ /* 0x000ea20000002100 */
[----:B0-----:R-:W-:-:S04]  /*a5b0*/  MOV R0, 0x6000 ;  /* 0x0000600000007802 */ /* 0x001fc80000000f00 */
[----:B------:R3:W-:Y:S01]  /*a5c0*/  SYNCS.ARRIVE.TRANS64 RZ, [R3+URZ+0x30830], R0 ;  /* 0x0308300003ff79a7 */ /* 0x0007e2000800003f */
[----:B--2---:R-:W-:-:S04]  /*a5d0*/  LOP3.LUT R2, R2, 0x1f, RZ, 0xc0, !PT ;  /* 0x0000001f02027812 */ /* 0x004fc800078ec0ff */
[----:B------:R-:W-:-:S13]  /*a5e0*/  ISETP.NE.AND P0, PT, R2, RZ, PT ;  /* 0x000000ff0200720c */ /* 0x000fda0003f05270 */
[----:B---3--:R-:W-:Y:S05]  /*a5f0*/  @!P0 BRA `(.L_x_12692) ;  /* 0x0000000000048947 */ /* 0x008fea0003800000 */
[----:B------:R-:W-:Y:S01]  /*a600*/  BPT.TRAP 0x1 ;  /* 0x000000040000795c */ /* 0x000fe20000300000 */
.L_x_12692:
[----:B------:R-:W-:Y:S01]  /*a610*/  R2UR UR8, R16 ;  /* 0x00000000100872ca */ /* 0x000fe200000e0000 */
[----:B------:R-:W-:Y:S01]  /*a620*/  UIADD3 UR4, UP0, UR40, 0x370, URZ ;  /* 0x0000037028047890 */ /* 0x000fe2000ff1e03f */
[----:B------:R-:W-:Y:S01]  /*a630*/  R2UR UR9, R3 ;  /* 0x00000000030972ca */ /* 0x000fe200000e0000 */
[----:B------:R-:W-:Y:S01]  /*a640*/  UMOV UR6, 0x0 ;  /* 0x0000000000067882 */ /* 0x000fe20000000000 */
[----:B------:R-:W-:Y:S01]  /*a650*/  R2UR UR11, R23 ;  /* 0x00000000170b72ca */ /* 0x000fe200000e0000 */
[----:B------:R-:W-:Y:S01]  /*a660*/  UIADD3.X UR5, URZ, UR41, URZ, UP0, !UPT ;  /* 0x000000293f057290 */ /* 0x000fe200087fe43f */
[----:B------:R-:W-:Y:S01]  /*a670*/  R2UR UR12, R17 ;  /* 0x00000000110c72ca */ /* 0x000fe200000e0000 */
[----:B------:R-:W-:Y:S01]  /*a680*/  UMOV UR7, 0x14f00000 ;  /* 0x14f0000000077882 */ /* 0x000fe20000000000 */
[----:B-----5:R-:W-:Y:S01]  /*a690*/  R2UR UR13, R18 ;  /* 0x00000000120d72ca */ /* 0x020fe200000e0000 */
[----:B------:R-:W-:Y:S01]  /*a6a0*/  UMOV UR10, URZ ;  /* 0x0000003f000a7c82 */ /* 0x000fe20008000000 */
[----:B------:R-:W-:-:S03]  /*a6b0*/  PLOP3.LUT P0, PT, PT, PT, PT, 0x80, 0x0 ;  /* 0x000000000000781c */ /* 0x000fc60003f0f070 */
[----:B------:R-:W-:Y:S01]  /*a6c0*/  UIMAD UR8, UR8, 0x6000, UR37 ;  /* 0x00006000080878a4 */ /* 0x000fe2000f8e0225 */
[----:B------:R-:W-:Y:S01]  /*a6d0*/  P2R R25, PR, RZ, 0x1 ;  /* 0x00000001ff197803 */ /* 0x000fe20000000000 */
[----:B------:R-:W-:Y:S02]  /*a6e0*/  UIADD3 UR9, UR9, 0x30830, URZ ;  /* 0x0003083009097890 */ /* 0x000fe4000fffe03f */
[----:B------:R-:W-:Y:S02]  /*a6f0*/  UIMAD UR11, UR11, 0xc0, URZ ;  /* 0x000000c00b0b78a4 */ /* 0x000fe4000f8e023f */
[----:B------:R-:W-:-:S09]  /*a700*/  UIADD3 UR8, UR8, 0x12400, URZ ;  /* 0x0001240008087890 */ /* 0x000fd2000fffe03f */
[----:B------:R2:W-:Y:S02]  /*a710*/  UTMALDG.4D [UR8], [UR4], desc[UR6] ;  /* 0x00000608040075b4 */ /* 0x0005e40008019000 */
[----:B--2---:R-:W-:Y:S01]  /*a720*/  NOP ;  /* 0x0000000000007918 */ /* 0x004fe20000000000 */
.L_x_12688:
        /* <DEDUP_REMOVED lines=32> */
.L_x_12693:
[----:B------:R-:W2:Y:S01]  /*a930*/  LDL.LU R20, [R1+0x24] ;  /* 0x0000240001147983 */ /* 0x000ea20000300800 */
[----:B------:R-:W3:Y:S01]  /*a940*/  LDC R9, c[0x0][0x448] ;  /* 0x00011200ff097b82 */ /* 0x000ee20000000800 */
[----:B------:R-:W-:Y:S01]  /*a950*/  ULDC.64 UR4, c[0x0][0x2e0] ;  /* 0x0000b80000047ab9 */ /* 0x000fe20000000a00 */
[----:B------:R-:W-:Y:S01]  /*a960*/  ULDC.64 UR6, c[0x0][0x2c8] ;  /* 0x0000b20000067ab9 */ /* 0x000fe20000000a00 */
[----:B0-----:R-:W2:Y:S01]  /*a970*/  LDL.LU.64 R2, [R1+0x10] ;  /* 0x0000100001027983 */ /* 0x001ea20000300a00 */
[----:B------:R-:W-:-:S03]  /*a980*/  ULDC.64 UR8, c[0x0][0x280] ;  /* 0x0000a00000087ab9 */ /* 0x000fc60000000a00 */
[----:B------:R-:W4:Y:S04]  /*a990*/  LDL.LU R0, [R1+0x28] ;  /* 0x0000280001007983 */ /* 0x000f280000300800 */
[----:B------:R-:W5:Y:S04]  /*a9a0*/  LDL.LU R6, [R1] ;  /* 0x0000000001067983 */ /* 0x000f680000300800 */
[----:B------:R-:W5:Y:S01]  /*a9b0*/  LDL R21, [R1+0x8] ;  /* 0x0000080001157983 */ /* 0x000f620000100800 */
[----:B------:R-:W0:Y:S01]  /*a9c0*/  S2R R12, SR_TID.X ;  /* 0x00000000000c7919 */ /* 0x000e220000002100 */
[----:B---3--:R-:W-:-:S13]  /*a9d0*/  ISETP.NE.AND P0, PT, R9, 0x1, PT ;  /* 0x000000010900780c */ /* 0x008fda0003f05270 */
[----:B------:R-:W3:Y:S08]  /*a9e0*/  @P0 LDC R4, c[0x0][0x450] ;  /* 0x00011400ff040b82 */ /* 0x000ef00000000800 */
[----:B------:R-:W1:Y:S01]  /*a9f0*/  @P0 LDC R10, c[0x0][0x44c] ;  /* 0x00011300ff0a0b82 */ /* 0x000e620000000800 */
[----:B--2---:R-:W-:Y:S02]  /*aa00*/  IMAD.MOV.U32 R3, RZ, RZ, R20 ;  /* 0x000000ffff037224 */ /* 0x004fe400078e0014 */
[----:B------:R-:W2:Y:S01]  /*aa10*/  S2R R20, SR_TID.X ;  /* 0x0000000000147919 */ /* 0x000ea20000002100 */
[----:B----4-:R-:W-:-:S04]  /*aa20*/  IMAD R5, R0, UR4, RZ ;  /* 0x0000000400057c24 */ /* 0x010fc8000f8e02ff */
[----:B------:R-:W4:Y:S01]  /*aa30*/  @P0 LDC R0, c[0x0][0x44c] ;  /* 0x00011300ff000b82 */ /* 0x000f220000000800 */
[----:B------:R-:W-:Y:S01]  /*aa40*/  IMAD.WIDE.U32 R2, R28, UR4, R2 ;  /* 0x000000041c027c25 */ /* 0x000fe2000f8e0002 */
[----:B-----5:R-:W-:Y:S01]  /*aa50*/  IADD3 R6, -R6, RZ, RZ ;  /* 0x000000ff06067210 */ /* 0x020fe20007ffe1ff */
[----:B------:R-:W-:Y:S02]  /*aa60*/  ULDC UR4, c[0x0][0xc38] ;  /* 0x00030e0000047ab9 */ /* 0x000fe40000000800 */
[----:B------:R-:W-:Y:S02]  /*aa70*/  IMAD R5, R28, UR5, R5 ;  /* 0x000000051c057c24 */ /* 0x000fe4000f8e0205 */
[----:B------:R-:W-:Y:S01]  /*aa80*/  IMAD R6, R6, UR4, R21 ;  /* 0x0000000406067c24 */ /* 0x000fe2000f8e0215 */
[----:B------:R-:W-:Y:S01]  /*aa90*/  ULDC.64 UR4, c[0x0][0x2d0] ;  /* 0x0000b40000047ab9 */ /* 0x000fe20000000a00 */
[----:B------:R-:W-:Y:S01]  /*aaa0*/  IMAD.IADD R3, R3, 0x1, R5 ;  /* 0x0000000103037824 */ /* 0x000fe200078e0205 */
[----:B0-----:R-:W-:-:S04]  /*aab0*/  LOP3.LUT R21, R12, 0x7f, RZ, 0xc0, !PT ;  /* 0x0000007f0c157812 */ /* 0x001fc800078ec0ff */
[----:B------:R-:W-:Y:S02]  /*aac0*/  SHF.R.U32.HI R21, RZ, 0x3, R21 ;  /* 0x00000003ff157819 */ /* 0x000fe40000011615 */
[C---:B--2---:R-:W-:Y:S01]  /*aad0*/  LOP3.LUT R7, R20.reuse, 0x7f, RZ, 0xc0, !PT ;  /* 0x0000007f14077812 */ /* 0x044fe200078ec0ff */
[----:B------:R-:W-:-:S03]  /*aae0*/  IMAD.SHL.U32 R20, R20, 0x10, RZ ;  /* 0x0000001014147824 */ /* 0x000fc600078e00ff */
[----:B------:R-:W-:-:S04]  /*aaf0*/  SHF.R.U32.HI R7, RZ, 0x3, R7 ;  /* 0x00000003ff077819 */ /* 0x000fc80000011607 */
[----:B------:R-:W-:-:S05]  /*ab00*/  LOP3.LUT R20, R7, 0x70, R20, 0xf8, !PT ;  /* 0x0000007007147812 */ /* 0x000fca00078ef814 */
[----:B------:R-:W-:Y:S02]  /*ab10*/  IMAD R7, R6, 0xc0, R20 ;  /* 0x000000c006077824 */ /* 0x000fe400078e0214 */
[----:B------:R-:W-:Y:S02]  /*ab20*/  IMAD.SHL.U32 R20, R12, 0x8, RZ ;  /* 0x000000080c147824 */ /* 0x000fe400078e00ff */
[----:B----4-:R-:W-:-:S03]  /*ab30*/  @P0 IMAD.HI.U32 R11, R7, R0, RZ ;  /* 0x00000000070b0227 */ /* 0x010fc600078e00ff */
[----:B------:R-:W-:Y:S01]  /*ab40*/  LOP3.LUT R20, R20, 0x38, RZ, 0xc0, !PT ;  /* 0x0000003814147812 */ /* 0x000fe200078ec0ff */
[----:B------:R-:W-:Y:S01]  /*ab50*/  IMAD.MOV.U32 R5, RZ, RZ, R7 ;  /* 0x000000ffff057224 */ /* 0x000fe200078e0007 */
[----:B---3--:R-:W-:-:S04]  /*ab60*/  @P0 SHF.R.U32.HI R5, RZ, R4, R11 ;  /* 0x00000004ff050219 */ /* 0x008fc8000001160b */
[----:B------:R-:W-:-:S05]  /*ab70*/  SHF.R.S32.HI R0, RZ, 0x1f, R5 ;  /* 0x0000001fff007819 */ /* 0x000fca0000011405 */
[----:B------:R-:W-:-:S04]  /*ab80*/  IMAD R0, R0, UR4, RZ ;  /* 0x0000000400007c24 */ /* 0x000fc8000f8e02ff */
[C---:B------:R-:W-:Y:S01]  /*ab90*/  IMAD R8, R5.reuse, UR5, R0 ;  /* 0x0000000505087c24 */ /* 0x040fe2000f8e0200 */
[C---:B------:R-:W-:Y:S01]  /*aba0*/  IADD3 R0, -R5.reuse, RZ, RZ ;  /* 0x000000ff05007210 */ /* 0x040fe20007ffe1ff */
[----:B------:R-:W-:-:S04]  /*abb0*/  IMAD.WIDE.U32 R4, R5, UR4, R2 ;  /* 0x0000000405047c25 */ /* 0x000fc8000f8e0002 */
[----:B------:R-:W-:Y:S02]  /*abc0*/  IMAD R0, R9, R0, R7 ;  /* 0x0000000009007224 */ /* 0x000fe400078e0207 */
[----:B------:R-:W-:-:S03]  /*abd0*/  IMAD.IADD R5, R5, 0x1, R8 ;  /* 0x0000000105057824 */ /* 0x000fc600078e0208 */
[----:B------:R-:W-:Y:S01]  /*abe0*/  SHF.R.S32.HI R8, RZ, 0x1f, R0 ;  /* 0x0000001fff087819 */ /* 0x000fe20000011400 */
[----:B------:R-:W-:-:S04]  /*abf0*/  IMAD.WIDE.U32 R4, R0, UR6, R4 ;  /* 0x0000000600047c25 */ /* 0x000fc8000f8e0004 */
[----:B------:R-:W-:-:S04]  /*ac00*/  IMAD R8, R8, UR6, RZ ;  /* 0x0000000608087c24 */ /* 0x000fc8000f8e02ff */
[----:B------:R-:W-:Y:S01]  /*ac10*/  IMAD R11, R0, UR7, R8 ;  /* 0x00000007000b7c24 */ /* 0x000fe2000f8e0208 */
[----:B------:R-:W-:Y:S01]  /*ac20*/  LEA R0, P1, R4, UR8, 0x1 ;  /* 0x0000000804007c11 */ /* 0x000fe2000f8208ff */
[----:B------:R-:W-:Y:S02]  /*ac30*/  VIADD R8, R7, 0x80 ;  /* 0x0000008007087836 */ /* 0x000fe40000000000 */
[----:B------:R-:W-:Y:S02]  /*ac40*/  IMAD.IADD R5, R5, 0x1, R11 ;  /* 0x0000000105057824 */ /* 0x000fe400078e020b */
[----:B-1----:R-:W-:Y:S01]  /*ac50*/  @P0 IMAD.HI.U32 R10, R8, R10, RZ ;  /* 0x0000000a080a0227 */ /* 0x002fe200078e00ff */
[----:B------:R-:W-:Y:S02]  /*ac60*/  MOV R7, R8 ;  /* 0x0000000800077202 */ /* 0x000fe40000000f00 */
[----:B------:R-:W-:Y:S02]  /*ac70*/  LEA.HI.X R4, R4, UR9, R5, 0x1, P1 ;  /* 0x0000000904047c11 */ /* 0x000fe400088f0c05 */
[----:B------:R-:W0:Y:S02]  /*ac80*/  @P0 LDC R5, c[0x0][0x450] ;  /* 0x00011400ff050b82 */ /* 0x000e240000000800 */
        /* <DEDUP_REMOVED lines=9> */
[----:B------:R-:W-:-:S03]  /*ad20*/  UMOV UR4, 0xffffffff ;  /* 0xffffffff00047882 */ /* 0x000fc60000000000 */
[----:B------:R-:W-:Y:S01]  /*ad30*/  IMAD.IADD R3, R3, 0x1, R7 ;  /* 0x0000000103037824 */ /* 0x000fe200078e0207 */
[----:B------:R-:W-:Y:S01]  /*ad40*/  SHF.R.S32.HI R7, RZ, 0x1f, R5 ;  /* 0x0000001fff077819 */ /* 0x000fe20000011405 */
[----:B------:R-:W-:-:S04]  /*ad50*/  IMAD.WIDE.U32 R2, R5, UR6, R2 ;  /* 0x0000000605027c25 */ /* 0x000fc8000f8e0002 */
[----:B------:R-:W-:-:S04]  /*ad60*/  IMAD R7, R7, UR6, RZ ;  /* 0x0000000607077c24 */ /* 0x000fc8000f8e02ff */
[----:B------:R-:W-:Y:S01]  /*ad70*/  IMAD R7, R5, UR7, R7 ;  /* 0x0000000705077c24 */ /* 0x000fe2000f8e0207 */
[----:B------:R-:W-:-:S04]  /*ad80*/  LEA R5, P1, R2, UR8, 0x1 ;  /* 0x0000000802057c11 */ /* 0x000fc8000f8208ff */
[----:B------:R-:W-:-:S04]  /*ad90*/  IADD3 R7, R3, R7, RZ ;  /* 0x0000000703077210 */ /* 0x000fc80007ffe0ff */
[----:B------:R-:W-:Y:S01]  /*ada0*/  LEA.HI.X R7, R2, UR9, R7, 0x1, P1 ;  /* 0x0000000902077c11 */ /* 0x000fe200088f0c07 */
[----:B------:R-:W-:Y:S06]  /*adb0*/  BRA.DIV UR4, `(.L_x_12694) ;  /* 0x0000002604f07947 */ /* 0x000fec000b800000 */
[----:B------:R-:W0:Y:S01]  /*adc0*/  SHFL.IDX PT, R3, R0, RZ, 0x181f ;  /* 0x00181fff00037589 */ /* 0x000e2200000e0000 */
[----:B------:R-:W-:Y:S01]  /*add0*/  ULDC UR4, c[0x0][0x288] ;  /* 0x0000a20000047ab9 */ /* 0x000fe20000000800 */
[----:B------:R-:W-:Y:S02]  /*ade0*/  IMAD R8, R6, 0xc0, R21 ;  /* 0x000000c006087824 */ /* 0x000fe400078e0215 */
[----:B------:R-:W1:Y:S01]  /*adf0*/  SHFL.IDX PT, R2, R4, RZ, 0x181f ;  /* 0x00181fff04027589 */ /* 0x000e6200000e0000 */
[----:B------:R-:W-:-:S03]  /*ae00*/  IMAD R6, R9, UR4, RZ ;  /* 0x0000000409067c24 */ /* 0x000fc6000f8e02ff */
[----:B------:R-:W2:Y:S02]  /*ae10*/  SHFL.IDX PT, R14, R0, 0x1, 0x181f ;  /* 0x00381f00000e7f89 */ /* 0x000ea400000e0000 */
[----:B------:R-:W-:-:S13]  /*ae20*/  ISETP.GE.AND P1, PT, R8, R6, PT ;  /* 0x000000060800720c */ /* 0x000fda0003f26270 */
[----:B0-----:R-:W-:-:S05]  /*ae30*/  @!P1 LEA R9, P2, R20, R3, 0x1 ;  /* 0x0000000314099211 */ /* 0x001fca00078408ff */
[----:B-1----:R-:W-:Y:S02]  /*ae40*/  @!P1 IMAD.X R3, RZ, RZ, R2, P2 ;  /* 0x000000ffff039224 */ /* 0x002fe400010e0602 */
[----:B------:R-:W-:Y:S02]  /*ae50*/  @!P1 IMAD.MOV.U32 R2, RZ, RZ, R9 ;  /* 0x000000ffff029224 */ /* 0x000fe400078e0009 */
[----:B------:R-:W-:-:S03]  /*ae60*/  VIADD R9, R8, 0x10 ;  /* 0x0000001008097836 */ /* 0x000fc60000000000 */
[----:B------:R0:W-:Y:S02]  /*ae70*/  @!P1 LDGSTS.E.BYPASS.LTC128B.128 [R27+0xc400], desc[UR46][R2.64], !P0 ;  /* 0x0c400000021b9fae */ /* 0x0001e4000c101d6e */
[----:B------:R-:W-:Y:S02]  /*ae80*/  ISETP.GE.AND P1, PT, R9, R6, PT ;  /* 0x000000060900720c */ /* 0x000fe40003f26270 */
[----:B0-----:R-:W0:Y:S11]  /*ae90*/  SHFL.IDX PT, R2, R4, 0x1, 0x181f ;  /* 0x00381f0004027f89 */ /* 0x001e3600000e0000 */
[----:B--2---:R-:W-:-:S02]  /*aea0*/  @!P1 LEA R9, P2, R20, R14, 0x1 ;  /* 0x0000000e14099211 */ /* 0x004fc400078408ff */
[----:B------:R-:W1:Y:S02]  /*aeb0*/  SHFL.IDX PT, R14, R0, 0x2, 0x181f ;  /* 0x00581f00000e7f89 */ /* 0x000e6400000e0000 */
[----:B0-----:R-:W-:Y:S01]  /*aec0*/  @!P1 IADD3.X R3, RZ, R2, RZ, P2, !PT ;  /* 0x00000002ff039210 */ /* 0x001fe200017fe4ff */
[----:B------:R-:W-:Y:S02]  /*aed0*/  @!P1 IMAD.MOV.U32 R2, RZ, RZ, R9 ;  /* 0x000000ffff029224 */ /* 0x000fe400078e0009 */
[----:B------:R-:W-:-:S03]  /*aee0*/  VIADD R9, R8, 0x20 ;  /* 0x0000002008097836 */ /* 0x000fc60000000000 */
[----:B------:R0:W-:Y:S02]  /*aef0*/  @!P1 LDGSTS.E.BYPASS.LTC128B.128 [R27+0xcc00], desc[UR46][R2.64], !P0 ;  /* 0x0cc00000021b9fae */ /* 0x0001e4000c101d6e */
[----:B------:R-:W-:Y:S02]  /*af00*/  ISETP.GE.AND P1, PT, R9, R6, PT ;  /* 0x000000060900720c */ /* 0x000fe40003f26270 */
[----:B0-----:R-:W0:Y:S11]  /*af10*/  SHFL.IDX PT, R2, R4, 0x2, 0x181f ;  /* 0x00581f0004027f89 */ /* 0x001e3600000e0000 */
[----:B-1----:R-:W-:-:S02]  /*af20*/  @!P1 LEA R9, P2, R20, R14, 0x1 ;  /* 0x0000000e14099211 */ /* 0x002fc400078408ff */
[----:B------:R-:W1:Y:S03]  /*af30*/  SHFL.IDX PT, R14, R0, 0x3, 0x181f ;  /* 0x00781f00000e7f89 */ /* 0x000e6600000e0000 */
[----:B0-----:R-:W-:Y:S01]  /*af40*/  @!P1 IMAD.X R3, RZ, RZ, R2, P2 ;  /* 0x000000ffff039224 */ /* 0x001fe200010e0602 */
[----:B------:R-:W-:Y:S01]  /*af50*/  @!P1 MOV R2, R9 ;  /* 0x0000000900029202 */ /* 0x000fe20000000f00 */
[----:B------:R-:W-:-:S04]  /*af60*/  VIADD R9, R8, 0x30 ;  /* 0x0000003008097836 */ /* 0x000fc80000000000 */
[----:B------:R0:W-:Y:S01]  /*af70*/  @!P1 LDGSTS.E.BYPASS.LTC128B.128 [R27+0xd400], desc[UR46][R2.64], !P0 ;  /* 0x0d400000021b9fae */ /* 0x0001e2000c101d6e */
[----:B------:R-:W-:-:S03]  /*af80*/  ISETP.GE.AND P1, PT, R9, R6, PT ;  /* 0x000000060900720c */ /* 0x000fc60003f26270 */
[----:B0-----:R-:W0:Y:S10]  /*af90*/  SHFL.IDX PT, R2, R4, 0x3, 0x181f ;  /* 0x00781f0004027f89 */ /* 0x001e3400000e0000 */
[----:B-1----:R-:W-:-:S02]  /*afa0*/  @!P1 LEA R9, P2, R20, R14, 0x1 ;  /* 0x0000000e14099211 */ /* 0x002fc400078408ff */
[----:B------:R-:W1:Y:S03]  /*afb0*/  SHFL.IDX PT, R14, R0, 0x4, 0x181f ;  /* 0x00981f00000e7f89 */ /* 0x000e6600000e0000 */
[----:B0-----:R-:W-:Y:S02]  /*afc0*/  @!P1 IMAD.X R3, RZ, RZ, R2, P2 ;  /* 0x000000ffff039224 */ /* 0x001fe400010e0602 */
[----:B------:R-:W-:Y:S01]  /*afd0*/  @!P1 IMAD.MOV.U32 R2, RZ, RZ, R9 ;  /* 0x000000ffff029224 */ /* 0x000fe200078e0009 */
[----:B------:R-:W-:-:S04]  /*afe0*/  IADD3 R9, R8, 0x40, RZ ;  /* 0x0000004008097810 */ /* 0x000fc80007ffe0ff */
[----:B------:R0:W-:Y:S01]  /*aff0*/  @!P1 LDGSTS.E.BYPASS.LTC128B.128 [R27+0xdc00], desc[UR46][R2.64], !P0 ;  /* 0x0dc00000021b9fae */ /* 0x0001e2000c101d6e */
[----:B------:R-:W-:-:S03]  /*b000*/  ISETP.GE.AND P1, PT, R9, R6, PT ;  /* 0x000000060900720c */ /* 0x000fc60003f26270 */
[----:B0-----:R-:W0:Y:S10]  /*b010*/  SHFL.IDX PT, R2, R4, 0x4, 0x181f ;  /* 0x00981f0004027f89 */ /* 0x001e3400000e0000 */
[----:B-1----:R-:W-:-:S02]  /*b020*/  @!P1 LEA R9, P2, R20, R14, 0x1 ;  /* 0x0000000e14099211 */ /* 0x002fc400078408ff */
[----:B------:R-:W1:Y:S03]  /*b030*/  SHFL.IDX PT, R14, R0, 0x5, 0x181f ;  /* 0x00b81f00000e7f89 */ /* 0x000e6600000e0000 */
[----:B0-----:R-:W-:Y:S02]  /*b040*/  @!P1 IMAD.X R3, RZ, RZ, R2, P2 ;  /* 0x000000ffff039224 */ /* 0x001fe400010e0602 */
[----:B------:R-:W-:Y:S02]  /*b050*/  @!P1 IMAD.MOV.U32 R2, RZ, RZ, R9 ;  /* 0x000000ffff029224 */ /* 0x000fe400078e0009 */
[----:B------:R-:W-:-:S03]  /*b060*/  VIADD R9, R8, 0x50 ;  /* 0x0000005008097836 */ /* 0x000fc60000000000 */
[----:B------:R0:W-:Y:S02]  /*b070*/  @!P1 LDGSTS.E.BYPASS.LTC128B.128 [R27+0xe400], desc[UR46][R2.64], !P0 ;  /* 0x0e400000021b9fae */ /* 0x0001e4000c101d6e */
[----:B------:R-:W-:Y:S02]  /*b080*/  ISETP.GE.AND P1, PT, R9, R6, PT ;  /* 0x000000060900720c */ /* 0x000fe40003f26270 */
[----:B0-----:R-:W0:Y:S11]  /*b090*/  SHFL.IDX PT, R2, R4, 0x5, 0x181f ;  /* 0x00b81f0004027f89 */ /* 0x001e3600000e0000 */
[----:B-1----:R-:W-:-:S02]  /*b0a0*/  @!P1 LEA R9, P2, R20, R14, 0x1 ;  /* 0x0000000e14099211 */ /* 0x002fc400078408ff */
[----:B------:R-:W1:Y:S02]  /*b0b0*/  SHFL.IDX PT, R14, R0, 0x6, 0x181f ;  /* 0x00d81f00000e7f89 */ /* 0x000e6400000e0000 */
[----:B0-----:R-:W-:Y:S01]  /*b0c0*/  @!P1 IADD3.X R3, RZ, R2, RZ, P2, !PT ;  /* 0x00000002ff039210 */ /* 0x001fe200017fe4ff */
[----:B------:R-:W-:Y:S02]  /*b0d0*/  @!P1 IMAD.MOV.U32 R2, RZ, RZ, R9 ;  /* 0x000000ffff029224 */ /* 0x000fe400078e0009 */
[----:B------:R-:W-:-:S03]  /*b0e0*/  VIADD R9, R8, 0x60 ;  /* 0x0000006008097836 */ /* 0x000fc60000000000 */
[----:B------:R0:W-:Y:S02]  /*b0f0*/  @!P1 LDGSTS.E.BYPASS.LTC128B.128 [R27+0xec00], desc[UR46][R2.64], !P0 ;  /* 0x0ec00000021b9fae */ /* 0x0001e4000c101d6e */
[----:B------:R-:W-:Y:S02]  /*b100*/  ISETP.GE.AND P1, PT, R9, R6, PT ;  /* 0x000000060900720c */ /* 0x000fe40003f26270 */
[----:B0-----:R-:W0:Y:S11]  /*b110*/  SHFL.IDX PT, R2, R4, 0x6, 0x181f ;  /* 0x00d81f0004027f89 */ /* 0x001e3600000e0000 */
[----:B-1----:R-:W-:Y:S01]  /*b120*/  @!P1 LEA R9, P2, R20, R14, 0x1 ;  /* 0x0000000e14099211 */ /* 0x002fe200078408ff */
[----:B------:R-:W-:Y:S04]  /*b130*/  SHFL.IDX PT, R4, R4, 0x7, 0x181f ;  /* 0x00f81f0004047f89 */ /* 0x000fe800000e0000 */
[----:B------:R-:W-:Y:S01]  /*b140*/  SHFL.IDX PT, R14, R5, 0x1, 0x181f ;  /* 0x00381f00050e7f89 */ /* 0x000fe200000e0000 */
[----:B0-----:R-:W-:Y:S01]  /*b150*/  @!P1 IMAD.X R3, RZ, RZ, R2, P2 ;  /* 0x000000ffff039224 */ /* 0x001fe200010e0602 */
[----:B------:R-:W-:Y:S01]  /*b160*/  @!P1 MOV R2, R9 ;  /* 0x0000000900029202 */ /* 0x000fe20000000f00 */
[----:B------:R-:W-:-:S04]  /*b170*/  VIADD R9, R8, 0x80 ;  /* 0x0000008008097836 */ /* 0x000fc80000000000 */
[----:B------:R0:W-:Y:S01]  /*b180*/  @!P1 LDGSTS.E.BYPASS.LTC128B.128 [R27+0xf400], desc[UR46][R2.64], !P0 ;  /* 0x0f400000021b9fae */ /* 0x0001e2000c101d6e */
[----:B------:R-:W-:Y:S01]  /*b190*/  ISETP.GE.AND P2, PT, R9, R6, PT ;  /* 0x000000060900720c */ /* 0x000fe20003f46270 */
[----:B------:R-:W-:-:S05]  /*b1a0*/  VIADD R9, R8, 0x70 ;  /* 0x0000007008097836 */ /* 0x000fca0000000000 */
[----:B------:R-:W-:Y:S02]  /*b1b0*/  ISETP.GE.AND P1, PT, R9, R6, PT ;  /* 0x000000060900720c */ /* 0x000fe40003f26270 */
[----:B------:R-:W-:Y:S04]  /*b1c0*/  SHFL.IDX PT, R9, R5, RZ, 0x181f ;  /* 0x00181fff05097589 */ /* 0x000fe800000e0000 */
[----:B0-----:R-:W0:Y:S04]  /*b1d0*/  SHFL.IDX PT, R2, R0, 0x7, 0x181f ;  /* 0x00f81f0000027f89 */ /* 0x001e2800000e0000 */
[----:B------:R-:W1:Y:S03]  /*b1e0*/  SHFL.IDX PT, R0, R7, RZ, 0x181f ;  /* 0x00181fff07007589 */ /* 0x000e6600000e0000 */
[----:B0-----:R-:W-:-:S05]  /*b1f0*/  @!P1 LEA R2, P3, R20, R2, 0x1 ;  /* 0x0000000214029211 */ /* 0x001fca00078608ff */
[----:B------:R-:W-:-:S05]  /*b200*/  @!P1 IMAD.X R3, RZ, RZ, R4, P3 ;  /* 0x000000ffff039224 */ /* 0x000fca00018e0604 */
[----:B------:R0:W-:Y:S02]  /*b210*/  @!P1 LDGSTS.E.BYPASS.LTC128B.128 [R27+0xfc00], desc[UR46][R2.64], !P0 ;  /* 0x0fc00000021b9fae */ /* 0x0001e4000c101d6e */
[----:B0-----:R-:W-:Y:S01]  /*b220*/  @!P2 LEA R2, P1, R20, R9, 0x1 ;  /* 0x000000091402a211 */ /* 0x001fe200078208ff */
[----:B------:R-:W-:-:S03]  /*b230*/  VIADD R9, R8, 0x90 ;  /* 0x0000009008097836 */ /* 0x000fc60000000000 */
[----:B-1----:R-:W-:Y:S02]  /*b240*/  @!P2 IADD3.X R3, RZ, R0, RZ, P1, !PT ;  /* 0x00000000ff03a210 */ /* 0x002fe40000ffe4ff */
[----:B------:R-:W0:Y:S01]  /*b250*/  SHFL.IDX PT, R0, R7, 0x1, 0x181f ;  /* 0x00381f0007007f89 */ /* 0x000e2200000e0000 */
[----:B------:R-:W-:-:S03]  /*b260*/  ISETP.GE.AND P1, PT, R9, R6, PT ;  /* 0x000000060900720c */ /* 0x000fc60003f26270 */
[----:B------:R1:W-:Y:S10]  /*b270*/  @!P2 LDGSTS.E.BYPASS.LTC128B.128 [R27+0x10400], desc[UR46][R2.64], !P0 ;  /* 0x10400000021bafae */ /* 0x0003f4000c101d6e */
[----:B------:R-:W-:-:S05]  /*b280*/  @!P1 LEA R14, P2, R20, R14, 0x1 ;  /* 0x0000000e140e9211 */ /* 0x000fca00078408ff */
[----:B-1----:R-:W-:Y:S02]  /*b290*/  @!P1 IMAD.MOV.U32 R2, RZ, RZ, R14 ;  /* 0x000000ffff029224 */ /* 0x002fe400078e000e */
[----:B------:R-:W1:Y:S01]  /*b2a0*/  SHFL.IDX PT, R14, R5, 0x2, 0x181f ;  /* 0x00581f00050e7f89 */ /* 0x000e6200000e0000 */
[----:B0-----:R-:W-:-:S03]  /*b2b0*/  @!P1 IMAD.X R9, RZ, RZ, R0, P2 ;  /* 0x000000ffff099224 */ /* 0x001fc600010e0600 */
[----:B------:R-:W0:Y:S02]  /*b2c0*/  SHFL.IDX PT, R0, R7, 0x2, 0x181f ;  /* 0x00581f0007007f89 */ /* 0x000e2400000e0000 */
[----:B------:R-:W-:Y:S01]  /*b2d0*/  @!P1 MOV R3, R9 ;  /* 0x0000000900039202 */ /* 0x000fe20000000f00 */
[----:B------:R-:W-:Y:S01]  /*b2e0*/  VIADD R9, R8, 0xa0 ;  /* 0x000000a008097836 */ /* 0x000fe20000000000 */
[----:B------:R-:W2:Y:S04]  /*b2f0*/  SHFL.IDX PT, R7, R7, 0x3, 0x181f ;  /* 0x00781f0007077f89 */ /* 0x000ea800000e0000 */
[----:B------:R1:W-:Y:S01]  /*b300*/  @!P1 LDGSTS.E.BYPASS.LTC128B.128 [R27+0x10c00], desc[UR46][R2.64], !P0 ;  /* 0x10c00000021b9fae */ /* 0x0003e2000c101d6e */
[----:B------:R-:W-:-:S13]  /*b310*/  ISETP.GE.AND P1, PT, R9, R6, PT ;  /* 0x000000060900720c */ /* 0x000fda0003f26270 */
[----:B-1----:R-:W-:Y:S02]  /*b320*/  @!P1 LEA R2, P2, R20, R14, 0x1 ;  /* 0x0000000e14029211 */ /* 0x002fe400078408ff */
[----:B------:R1:W3:Y:S03]  /*b330*/  SHFL.IDX PT, R14, R5, 0x3, 0x181f ;  /* 0x00781f00050e7f89 */ /* 0x0002e600000e0000 */
[----:B0-----:R-:W-:-:S05]  /*b340*/  @!P1 IMAD.X R3, RZ, RZ, R0, P2 ;  /* 0x000000ffff039224 */ /* 0x001fca00010e0600 */
[----:B--2---:R1:W-:Y:S03]  /*b350*/  @!P1 LDGSTS.E.BYPASS.LTC128B.128 [R27+0x11400], desc[UR46][R2.64], !P0 ;  /* 0x11400000021b9fae */ /* 0x0043e6000c101d6e */
.L_x_12792:
[----:B------:R-:W2:Y:S01]  /*b360*/  LDL R0, [R1+0x20] ;  /* 0x0000200001007983 */ /* 0x000ea20000100800 */
[----:B-1----:R-:W-:-:S05]  /*b370*/  VIADD R3, R8, 0xb0 ;  /* 0x000000b008037836 */ /* 0x002fca0000000000 */
[----:B------:R-:W-:-:S13]  /*b380*/  ISETP.GE.AND P1, PT, R3, R6, PT ;  /* 0x000000060300720c */ /* 0x000fda0003f26270 */
[----:B---3--:R-:W-:-:S04]  /*b390*/  @!P1 LEA R2, P2, R20, R14, 0x1 ;  /* 0x0000000e14029211 */ /* 0x008fc800078408ff */
[----:B------:R-:W-:-:S05]  /*b3a0*/  @!P1 IADD3.X R3, RZ, R7, RZ, P2, !PT ;  /* 0x00000007ff039210 */ /* 0x000fca00017fe4ff */
[----:B------:R-:W-:Y:S01]  /*b3b0*/  @!PT LDS RZ, [RZ] ;  /* 0x00000000fffff984 */ /* 0x000fe20000000800 */
[----:B------:R-:W-:Y:S01]  /*b3c0*/  @!PT LDS RZ, [RZ] ;  /* 0x00000000fffff984 */ /* 0x000fe20000000800 */
[----:B------:R-:W-:Y:S01]  /*b3d0*/  @!PT LDS RZ, [RZ] ;  /* 0x00000000fffff984 */ /* 0x000fe20000000800 */
        /* <DEDUP_REMOVED lines=14> */
.L_x_12793:
[----:B------:R-:W-:Y:S05]  /*b4c0*/  BSYNC B0 ;  /* 0x0000000000007941 */ /* 0x000fea0003800000 */
.L_x_12695:
[----:B------:R-:W-:Y:S01]  /*b4d0*/  VIADD R8, R9, 0x30800 ;  /* 0x0003080009087836 */ /* 0x000fe20000000000 */
[----:B------:R-:W-:Y:S06]  /*b4e0*/  @!P1 BRA `(.L_x_12697) ;  /* 0x00000014008c9947 */ /* 0x000fec0003800000 */
[----:B------:R-:W2:Y:S01]  /*b4f0*/  LDL R2, [R1+0x4] ;  /* 0x0000040001027983 */ /* 0x000ea20000100800 */
[----:B------:R-:W-:Y:S01]  /*b500*/  MOV R3, 0x1 ;  /* 0x0000000100037802 */ /* 0x000fe20000000f00 */
        /* <DEDUP_REMOVED lines=15> */
[----:B------:R-:W-:Y:S02]  /*b600*/  ISETP.NE.AND P2, PT, R26, RZ, PT ;  /* 0x000000ff1a00720c */ /* 0x000fe40003f45270 */
[----:B------:R-:W-:-:S11]  /*b610*/  MOV R4, R18 ;  /* 0x0000001200047202 */ /* 0x000fd60000000f00 */
        /* <DEDUP_REMOVED lines=19> */
.L_x_12701:
[----:B------:R-:W-:Y:S01]  /*b750*/  LEA R2, R7, UR37, 0x3 ;  /* 0x0000002507027c11 */ /* 0x000fe2000f8e18ff */
[----:B------:R-:W-:Y:S01]  /*b760*/  BSSY B1, `(.L_x_12702) ;  /* 0x0000004000017945 */ /* 0x000fe20003800000 */
[----:B------:R-:W-:-:S04]  /*b770*/  SHF.L.U32 R3, R10, 0x1f, RZ ;  /* 0x0000001f0a037819 */ /* 0x000fc800000006ff */
[----:B------:R-:W1:Y:S02]  /*b780*/  SYNCS.PHASECHK.TRANS64.TRYWAIT P0, [R2+URZ+0x30840], R3 ;  /* 0x03084003020075a7 */ /* 0x000e64000800017f */
[----:B-1----:R-:W-:Y:S05]  /*b790*/  @!P0 BRA `(.L_x_12703) ;  /* 0x0000002c00108947 */ /* 0x002fea0003800000 */
.L_x_12794:
[----:B------:R-:W-:Y:S05]  /*b7a0*/  BSYNC B1 ;  /* 0x0000000000017941 */ /* 0x000fea0003800000 */
.L_x_12702:
        /* <DEDUP_REMOVED lines=12> */
.L_x_12705:
[----:B------:R-:W-:Y:S05]  /*b870*/  BSYNC B1 ;  /* 0x0000000000017941 */ /* 0x000fea0003800000 */
.L_x_12704:
[----:B------:R-:W-:Y:S01]  /*b880*/  IMAD.MOV.U32 R11, RZ, RZ, RZ ;  /* 0x000000ffff0b7224 */ /* 0x000fe200078e00ff */
[----:B------:R-:W-:Y:S01]  /*b890*/  UIADD3 UR4, UP0, UR40, 0x370, URZ ;  /* 0x0000037028047890 */ /* 0x000fe2000ff1e03f */
[----:B-1----:R-:W-:Y:S01]  /*b8a0*/  IMAD R3, R7, 0x6000, R9 ;  /* 0x0000600007037824 */ /* 0x002fe200078e0209 */
[----:B------:R-:W-:Y:S01]  /*b8b0*/  PLOP3.LUT P0, PT, PT, PT, PT, 0x80, 0x0 ;  /* 0x000000000000781c */ /* 0x000fe20003f0f070 */
[----:B------:R-:W-:Y:S01]  /*b8c0*/  VIADD R2, R2, 0x30830 ;  /* 0x0003083002027836 */ /* 0x000fe20000000000 */
[----:B------:R-:W-:Y:S01]  /*b8d0*/  R2UR UR10, R11 ;  /* 0x000000000b0a72ca */ /* 0x000fe200000e0000 */
[----:B------:R-:W-:Y:S01]  /*b8e0*/  IMAD R5, R0, 0xc0, RZ ;  /* 0x000000c000057824 */ /* 0x000fe200078e02ff */
[----:B------:R-:W-:Y:S01]  /*b8f0*/  IADD3 R3, R3, 0x12400, RZ ;  /* 0x0001240003037810 */ /* 0x000fe20007ffe0ff */
[----:B------:R-:W-:Y:S01]  /*b900*/  UIADD3.X UR5, URZ, UR41, URZ, UP0, !UPT ;  /* 0x000000293f057290 */ /* 0x000fe200087fe43f */
[----:B------:R-:W-:Y:S01]  /*b910*/  UMOV UR6, 0x0 ;  /* 0x0000000000067882 */ /* 0x000fe20000000000 */
[----:B------:R-:W-:-:S10]  /*b920*/  UMOV UR7, 0x14f00000 ;  /* 0x14f0000000077882 */ /* 0x000fd40000000000 */
.L_x_12706:
        /* <DEDUP_REMOVED lines=15> */
.L_x_12795:
[----:B------:R-:W-:Y:S05]  /*ba20*/  BSYNC B1 ;  /* 0x0000000000017941 */ /* 0x000fea0003800000 */
.L_x_12707:
[----:B------:R-:W-:Y:S01]  /*ba30*/  BSSY B1, `(.L_x_12709) ;  /* 0x000000c000017945 */ /* 0x000fe20003800000 */
[----:B------:R-:W-:Y:S01]  /*ba40*/  IMAD.MOV.U32 R12, RZ, RZ, 0x0 ;  /* 0x00000000ff0c7424 */ /* 0x000fe200078e00ff */
[----:B------:R-:W-:Y:S02]  /*ba50*/  MOV R13, 0x14f00000 ;  /* 0x14f00000000d7802 */ /* 0x000fe40000000f00 */
[----:B------:R-:W-:Y:S05]  /*ba60*/  @P1 BRA `(.L_x_12710) ;  /* 0x0000000000201947 */ /* 0x000fea0003800000 */
        /* <DEDUP_REMOVED lines=8> */
.L_x_12710:
[----:B------:R-:W-:Y:S05]  /*baf0*/  BSYNC B1 ;  /* 0x0000000000017941 */ /* 0x000fea0003800000 */
.L_x_12709:
[----:B------:R-:W-:Y:S01]  /*bb00*/  R2UR UR6, R12 ;  /* 0x000000000c0672ca */ /* 0x000fe200000e0000 */
[C---:B0-----:R-:W-:Y:S01]  /*bb10*/  IMAD R3, R16.reuse, 0x6000, R9 ;  /* 0x0000600010037824 */ /* 0x041fe200078e0209 */
[----:B------:R-:W-:Y:S01]  /*bb20*/  R2UR UR7, R13 ;  /* 0x000000000d0772ca */ /* 0x000fe200000e0000 */
[----:B------:R-:W-:Y:S01]  /*bb30*/  UIADD3 UR4, UP0, UR40, 0x470, URZ ;  /* 0x0000047028047890 */ /* 0x000fe2000ff1e03f */
[----:B------:R-:W-:Y:S01]  /*bb40*/  R2UR UR10, R11 ;  /* 0x000000000b0a72ca */ /* 0x000fe200000e0000 */
[----:B------:R-:W-:Y:S01]  /*bb50*/  IMAD R5, R23, 0xc0, RZ ;  /* 0x000000c017057824 */ /* 0x000fe200078e02ff */
[----:B------:R-:W-:Y:S01]  /*bb60*/  LEA R2, R16, UR37, 0x3 ;  /* 0x0000002510027c11 */ /* 0x000fe2000f8e18ff */
[----:B------:R-:W-:Y:S01]  /*bb70*/  VIADD R3, R3, 0x400 ;  /* 0x0000040003037836 */ /* 0x000fe20000000000 */
[----:B------:R-:W-:Y:S01]  /*bb80*/  PLOP3.LUT P0, PT, PT, PT, PT, 0x80, 0x0 ;  /* 0x000000000000781c */ /* 0x000fe20003f0f070 */
[----:B------:R-:W-:Y:S01]  /*bb90*/  UIADD3.X UR5, URZ, UR41, URZ, UP0, !UPT ;  /* 0x000000293f057290 */ /* 0x000fe200087fe43f */
[----:B------:R-:W-:-:S11]  /*bba0*/  IADD3 R2, R2, 0x30850, RZ ;  /* 0x0003085002027810 */ /* 0x000fd60007ffe0ff */
.L_x_12711:
        /* <DEDUP_REMOVED lines=12> */
.L_x_12700:
[----:B------:R-:W-:Y:S05]  /*bc70*/  BSYNC B0 ;  /* 0x0000000000007941 */ /* 0x000fea0003800000 */
.L_x_12699:
[----:B------:R-:W2:Y:S01]  /*bc80*/  LDL.LU R0, [R1+0x4] ;  /* 0x0000040001007983 */ /* 0x000ea20000300800 */
[----:B------:R-:W-:Y:S02]  /*bc90*/  IMAD.MOV.U32 R16, RZ, RZ, R7 ;  /* 0x000000ffff107224 */ /* 0x000fe400078e0007 */
[----:B------:R-:W-:Y:S01]  /*bca0*/  IMAD.MOV.U32 R22, RZ, RZ, R10 ;  /* 0x000000ffff167224 */ /* 0x000fe200078e000a */
[----:B--2---:R-:W-:-:S07]  /*bcb0*/  IADD3 R0, R0, -0x3, RZ ;  /* 0xfffffffd00007810 */ /* 0x004fce0007ffe0ff */
.L_x_12698:
[----:B------:R-:W-:Y:S01]  /*bcc0*/  IADD3 R6, -R6, RZ, RZ ;  /* 0x000000ff06067210 */ /* 0x000fe20007ffe1ff */
[----:B------:R-:W-:Y:S03]  /*bcd0*/  BSSY B0, `(.L_x_12697) ;  /* 0x00000e4000007945 */ /* 0x000fe60003800000 */
[----:B------:R-:W-:-:S13]  /*bce0*/  ISETP.NE.AND P0, PT, R29, R6, PT ;  /* 0x000000061d00720c */ /* 0x000fda0003f05270 */
[----:B------:R-:W-:Y:S05]  /*bcf0*/  @!P0 BRA `(.L_x_12712) ;  /* 0x0000000c00848947 */ /* 0x000fea0003800000 */
[----:B------:R-:W-:-:S07]  /*bd00*/  IMAD.MOV.U32 R4, RZ, RZ, R18 ;  /* 0x000000ffff047224 */ /* 0x000fce00078e0012 */
.L_x_12739:
        /* <DEDUP_REMOVED lines=20> */
[----:B------:R-:W-:Y:S02]  /*be50*/  IMAD.MOV R5, RZ, RZ, -R2 ;  /* 0x000000ffff057224 */ /* 0x000fe400078e0a02 */
[C---:B------:R-:W-:Y:S02]  /*be60*/  IMAD R4, R19.reuse, UR5, R4 ;  /* 0x0000000513047c24 */ /* 0x040fe4000f8e0204 */
[----:B------:R-:W-:Y:S01]  /*be70*/  IMAD.WIDE.U32 R2, R19, UR4, R2 ;  /* 0x0000000413027c25 */ /* 0x000fe2000f8e0002 */
[----:B------:R-:W-:-:S03]  /*be80*/  ULDC.64 UR4, c[0x0][0x418] ;  /* 0x0001060000047ab9 */ /* 0x000fc60000000a00 */
[----:B------:R-:W-:Y:S01]  /*be90*/  IMAD R10, R10, R5, R0 ;  /* 0x000000050a0a7224 */ /* 0x000fe200078e0200 */
[----:B------:R-:W-:Y:S02]  /*bea0*/  IADD3 R3, R4, R3, RZ ;  /* 0x0000000304037210 */ /* 0x000fe40007ffe0ff */
[----:B------:R-:W-:-:S04]  /*beb0*/  LEA R4, P0, R2, UR4, 0x2 ;  /* 0x0000000402047c11 */ /* 0x000fc8000f8010ff */
[----:B------:R-:W-:-:S05]  /*bec0*/  LEA.HI.X R5, R2, UR5, R3, 0x2, P0 ;  /* 0x0000000502057c11 */ /* 0x000fca00080f1403 */
[----:B------:R0:W5:Y:S04]  /*bed0*/  LDG.E R4, desc[UR46][R4.64] ;  /* 0x0000002e04047981 */ /* 0x000168000c1e1900 */
.L_x_12715:
[----:B------:R-:W0:Y:S01]  /*bee0*/  S2R R2, SR_TID.X ;  /* 0x0000000000027919 */ /* 0x000e220000002100 */
[----:B------:R-:W-:Y:S01]  /*bef0*/  SHF.L.U32 R3, R7, 0x1f, RZ ;  /* 0x0000001f07037819 */ /* 0x000fe200000006ff */
[----:B------:R-:W-:Y:S01]  /*bf00*/  BSSY B2, `(.L_x_12716) ;  /* 0x0000006000027945 */ /* 0x000fe20003800000 */
[----:B0-----:R-:W-:Y:S02]  /*bf10*/  LOP3.LUT R5, R2, 0x7f, RZ, 0xc0, !PT ;  /* 0x0000007f02057812 */ /* 0x001fe400078ec0ff */
[----:B------:R-:W-:Y:S02]  /*bf20*/  LEA R2, R6, UR37, 0x3 ;  /* 0x0000002506027c11 */ /* 0x000fe4000f8e18ff */
[----:B------:R-:W-:Y:S02]  /*bf30*/  ISETP.NE.AND P1, PT, R5, RZ, PT ;  /* 0x000000ff0500720c */ /* 0x000fe40003f25270 */
[----:B------:R-:W0:Y:S02]  /*bf40*/  SYNCS.PHASECHK.TRANS64.TRYWAIT P0, [R2+URZ+0x30840], R3 ;  /* 0x03084003020075a7 */ /* 0x000e24000800017f */
[----:B0-----:R-:W-:Y:S09]  /*bf50*/  @!P0 BRA `(.L_x_12717) ;  /* 0x0000002400488947 */ /* 0x001ff20003800000 */
.L_x_12796:
[----:B------:R-:W-:Y:S05]  /*bf60*/  BSYNC B2 ;  /* 0x0000000000027941 */ /* 0x000fea0003800000 */
.L_x_12716:
        /* <DEDUP_REMOVED lines=9> */
.L_x_12719:
[----:B------:R-:W-:Y:S05]  /*c000*/  BSYNC B2 ;  /* 0x0000000000027941 */ /* 0x000fea0003800000 */
.L_x_12718:
[----:B------:R-:W-:Y:S01]  /*c010*/  IMAD.MOV.U32 R11, RZ, RZ, RZ ;  /* 0x000000ffff0b7224 */ /* 0x000fe200078e00ff */
[----:B------:R-:W-:Y:S01]  /*c020*/  UIADD3 UR4, UP0, UR40, 0x370, URZ ;  /* 0x0000037028047890 */ /* 0x000fe2000ff1e03f */
[----:B0-----:R-:W-:Y:S01]  /*c030*/  IMAD R3, R6, 0x6000, R9 ;  /* 0x0000600006037824 */ /* 0x001fe200078e0209 */
[----:B------:R-:W-:Y:S01]  /*c040*/  PLOP3.LUT P0, PT, PT, PT, PT, 0x80, 0x0 ;  /* 0x000000000000781c */ /* 0x000fe20003f0f070 */
[----:B------:R-:W-:Y:S01]  /*c050*/  IMAD R5, R10, 0xc0, RZ ;  /* 0x000000c00a057824 */ /* 0x000fe200078e02ff */
[----:B------:R-:W-:Y:S01]  /*c060*/  R2UR UR10, R11 ;  /* 0x000000000b0a72ca */ /* 0x000fe200000e0000 */
[----:B------:R-:W-:Y:S01]  /*c070*/  VIADD R3, R3, 0x12400 ;  /* 0x0001240003037836 */ /* 0x000fe20000000000 */
[----:B------:R-:W-:Y:S01]  /*c080*/  IADD3 R2, R2, 0x30830, RZ ;  /* 0x0003083002027810 */ /* 0x000fe20007ffe0ff */
[----:B------:R-:W-:Y:S01]  /*c090*/  UIADD3.X UR5, URZ, UR41, URZ, UP0, !UPT ;  /* 0x000000293f057290 */ /* 0x000fe200087fe43f */
[----:B------:R-:W-:Y:S01]  /*c0a0*/  UMOV UR6, 0x0 ;  /* 0x0000000000067882 */ /* 0x000fe20000000000 */
[----:B------:R-:W-:-:S10]  /*c0b0*/  UMOV UR7, 0x14f00000 ;  /* 0x14f0000000077882 */ /* 0x000fd40000000000 */
.L_x_12720:
        /* <DEDUP_REMOVED lines=15> */
.L_x_12797:
[----:B------:R-:W-:Y:S05]  /*c1b0*/  BSYNC B2 ;  /* 0x0000000000027941 */ /* 0x000fea0003800000 */
.L_x_12721:
[----:B------:R-:W-:Y:S01]  /*c1c0*/  BSSY B2, `(.L_x_12723) ;  /* 0x000000b000027945 */ /* 0x000fe20003800000 */
[----:B------:R-:W-:Y:S01]  /*c1d0*/  MOV R2, 0x0 ;  /* 0x0000000000027802 */ /* 0x000fe20000000f00 */
[----:B------:R-:W-:Y:S02]  /*c1e0*/  IMAD.MOV.U32 R3, RZ, RZ, 0x14f00000 ;  /* 0x14f00000ff037424 */ /* 0x000fe400078e00ff */
[----:B------:R-:W-:Y:S05]  /*c1f0*/  @P1 BRA `(.L_x_12724) ;  /* 0x00000000001c1947 */ /* 0x000fea0003800000 */
[----:B------:R-:W1:Y:S02]  /*c200*/  S2R R12, SR_TID.X ;  /* 0x00000000000c7919 */ /* 0x000e640000002100 */
[----:B-1----:R-:W-:Y:S01]  /*c210*/  LOP3.LUT R13, R12, 0x1f, RZ, 0xc0, !PT ;  /* 0x0000001f0c0d7812 */ /* 0x002fe200078ec0ff */
[----:B------:R-:W-:-:S03]  /*c220*/  IMAD.MOV.U32 R12, RZ, RZ, 0x6000 ;  /* 0x00006000ff0c7424 */ /* 0x000fc600078e00ff */
[----:B------:R-:W-:Y:S01]  /*c230*/  ISETP.NE.AND P0, PT, R13, RZ, PT ;  /* 0x000000ff0d00720c */ /* 0x000fe20003f05270 */
[----:B------:R1:W-:-:S12]  /*c240*/  SYNCS.ARRIVE.TRANS64 RZ, [R5+URZ+0x50], R12 ;  /* 0x0000500c05ff79a7 */ /* 0x0003d8000800003f */
[----:B-1----:R-:W-:Y:S05]  /*c250*/  @!P0 BRA `(.L_x_12724) ;  /* 0x0000000000048947 */ /* 0x002fea0003800000 */
[----:B------:R-:W-:Y:S01]  /*c260*/  BPT.TRAP 0x1 ;  /* 0x000000040000795c */ /* 0x000fe20000300000 */
.L_x_12724:
[----:B------:R-:W-:Y:S05]  /*c270*/  BSYNC B2 ;  /* 0x0000000000027941 */ /* 0x000fea0003800000 */
.L_x_12723:
        /* <DEDUP_REMOVED lines=8> */
[----:B0-----:R-:W-:Y:S01]  /*c300*/  IADD3 R5, R5, 0x50, RZ ;  /* 0x0000005005057810 */ /* 0x001fe20007ffe0ff */
[----:B------:R-:W-:-:S12]  /*c310*/  UIADD3.X UR5, URZ, UR41, URZ, UP0, !UPT ;  /* 0x000000293f057290 */ /* 0x000fd800087fe43f */
.L_x_12725:
        /* <DEDUP_REMOVED lines=10> */
[----:B------:R-:W-:Y:S01]  /*c3c0*/  IMAD.MOV.U32 R23, RZ, RZ, R10 ;  /* 0x000000ffff177224 */ /* 0x000fe200078e000a */
[----:B------:R-:W-:-:S07]  /*c3d0*/  MOV R18, R4 ;  /* 0x0000000400127202 */ /* 0x000fce0000000f00 */
.L_x_12714:
[----:B------:R-:W-:Y:S05]  /*c3e0*/  BSYNC B1 ;  /* 0x0000000000017941 */ /* 0x000fea0003800000 */
.L_x_12713:
        /* <DEDUP_REMOVED lines=15> */
[----:B0-----:R-:W-:Y:S01]  /*c4e0*/  @P0 IMAD.HI.U32 R4, R10, R2, RZ ;  /* 0x000000020a040227 */ /* 0x001fe200078e00ff */
[----:B------:R-:W-:-:S04]  /*c4f0*/  MOV R2, R10 ;  /* 0x0000000a00027202 */ /* 0x000fc80000000f00 */
[----:B------:R-:W-:Y:S01]  /*c500*/  @P0 SHF.R.U32.HI R2, RZ, R3, R4 ;  /* 0x00000003ff020219 */ /* 0x000fe20000011604 */
[----:B------:R-:W-:-:S04]  /*c510*/  IMAD R4, R24, UR4, RZ ;  /* 0x0000000418047c24 */ /* 0x000fc8000f8e02ff */
[----:B------:R-:W-:-:S04]  /*c520*/  IMAD.MOV R3, RZ, RZ, -R2 ;  /* 0x000000ffff037224 */ /* 0x000fc800078e0a02 */
[----:B------:R-:W-:Y:S01]  /*c530*/  IMAD R10, R5, R3, R10 ;  /* 0x00000003050a7224 */ /* 0x000fe200078e020a */
[----:B------:R-:W-:Y:S01]  /*c540*/  SHF.R.S32.HI R3, RZ, 0x1f, R2 ;  /* 0x0000001fff037819 */ /* 0x000fe20000011402 */
[C---:B------:R-:W-:Y:S02]  /*c550*/  IMAD R5, R19.reuse, UR5, R4 ;  /* 0x0000000513057c24 */ /* 0x040fe4000f8e0204 */
[----:B------:R-:W-:Y:S01]  /*c560*/  IMAD.WIDE.U32 R2, R19, UR4, R2 ;  /* 0x0000000413027c25 */ /* 0x000fe2000f8e0002 */
[----:B------:R-:W-:-:S03]  /*c570*/  ULDC.64 UR4, c[0x0][0x418] ;  /* 0x0001060000047ab9 */ /* 0x000fc60000000a00 */
[----:B------:R-:W-:Y:S01]  /*c580*/  IMAD.IADD R5, R5, 0x1, R3 ;  /* 0x0000000105057824 */ /* 0x000fe200078e0203 */
[----:B------:R-:W-:-:S04]  /*c590*/  LEA R4, P0, R2, UR4, 0x2 ;  /* 0x0000000402047c11 */ /* 0x000fc8000f8010ff */
[----:B------:R-:W-:-:S05]  /*c5a0*/  LEA.HI.X R5, R2, UR5, R5, 0x2, P0 ;  /* 0x0000000502057c11 */ /* 0x000fca00080f1405 */
[----:B------:R0:W5:Y:S04]  /*c5b0*/  LDG.E R4, desc[UR46][R4.64] ;  /* 0x0000002e04047981 */ /* 0x000168000c1e1900 */
.L_x_12728:
        /* <DEDUP_REMOVED lines=8> */
.L_x_12798:
[----:B------:R-:W-:Y:S05]  /*c640*/  BSYNC B2 ;  /* 0x0000000000027941 */ /* 0x000fea0003800000 */
.L_x_12729:
[----:B------:R-:W-:Y:S04]  /*c650*/  BSSY B2, `(.L_x_12731) ;  /* 0x0000009000027945 */ /* 0x000fe80003800000 */
[----:B------:R-:W-:Y:S05]  /*c660*/  @P1 BRA `(.L_x_12732) ;  /* 0x00000000001c1947 */ /* 0x000fea0003800000 */
[----:B------:R-:W1:Y:S01]  /*c670*/  S2R R5, SR_TID.X ;  /* 0x0000000000057919 */ /* 0x000e620000002100 */
[----:B0-----:R-:W-:-:S04]  /*c680*/  MOV R3, 0x6000 ;  /* 0x0000600000037802 */ /* 0x001fc80000000f00 */
[----:B------:R2:W-:Y:S01]  /*c690*/  SYNCS.ARRIVE.TRANS64 RZ, [R2+URZ+0x30830], R3 ;  /* 0x0308300302ff79a7 */ /* 0x0005e2000800003f */
[----:B-1----:R-:W-:-:S04]  /*c6a0*/  LOP3.LUT R5, R5, 0x1f, RZ, 0xc0, !PT ;  /* 0x0000001f05057812 */ /* 0x002fc800078ec0ff */
[----:B------:R-:W-:-:S13]  /*c6b0*/  ISETP.NE.AND P0, PT, R5, RZ, PT ;  /* 0x000000ff0500720c */ /* 0x000fda0003f05270 */
[----:B--2---:R-:W-:Y:S05]  /*c6c0*/  @!P0 BRA `(.L_x_12732) ;  /* 0x0000000000048947 */ /* 0x004fea0003800000 */
[----:B------:R-:W-:Y:S01]  /*c6d0*/  BPT.TRAP 0x1 ;  /* 0x000000040000795c */ /* 0x000fe20000300000 */
.L_x_12732:
[----:B------:R-:W-:Y:S05]  /*c6e0*/  BSYNC B2 ;  /* 0x0000000000027941 */ /* 0x000fea0003800000 */
.L_x_12731:
[----:B------:R-:W-:Y:S01]  /*c6f0*/  IMAD.MOV.U32 R11, RZ, RZ, RZ ;  /* 0x000000ffff0b7224 */ /* 0x000fe200078e00ff */
[----:B------:R-:W-:Y:S01]  /*c700*/  UIADD3 UR4, UP0, UR40, 0x370, URZ ;  /* 0x0000037028047890 */ /* 0x000fe2000ff1e03f */
[C---:B0-----:R-:W-:Y:S01]  /*c710*/  IMAD R2, R16.reuse, 0x6000, R9 ;  /* 0x0000600010027824 */ /* 0x041fe200078e0209 */
[----:B------:R-:W-:Y:S01]  /*c720*/  PLOP3.LUT P0, PT, PT, PT, PT, 0x80, 0x0 ;  /* 0x000000000000781c */ /* 0x000fe20003f0f070 */
[----:B------:R-:W-:Y:S01]  /*c730*/  IMAD R3, R16, 0x8, R8 ;  /* 0x0000000810037824 */ /* 0x000fe200078e0208 */
[----:B------:R-:W-:Y:S01]  /*c740*/  R2UR UR10, R11 ;  /* 0x000000000b0a72ca */ /* 0x000fe200000e0000 */
[----:B------:R-:W-:Y:S01]  /*c750*/  IMAD R5, R10, 0xc0, RZ ;  /* 0x000000c00a057824 */ /* 0x000fe200078e02ff */
[----:B------:R-:W-:Y:S01]  /*c760*/  IADD3 R2, R2, 0x12400, RZ ;  /* 0x0001240002027810 */ /* 0x000fe20007ffe0ff */
[----:B------:R-:W-:Y:S01]  /*c770*/  VIADD R3, R3, 0x30 ;  /* 0x0000003003037836 */ /* 0x000fe20000000000 */
[----:B------:R-:W-:Y:S01]  /*c780*/  UIADD3.X UR5, URZ, UR41, URZ, UP0, !UPT ;  /* 0x000000293f057290 */ /* 0x000fe200087fe43f */
[----:B------:R-:W-:Y:S01]  /*c790*/  UMOV UR6, 0x0 ;  /* 0x0000000000067882 */ /* 0x000fe20000000000 */
[----:B------:R-:W-:-:S10]  /*c7a0*/  UMOV UR7, 0x14f00000 ;  /* 0x14f0000000077882 */ /* 0x000fd40000000000 */
.L_x_12733:
        /* <DEDUP_REMOVED lines=15> */
.L_x_12799:
[----:B------:R-:W-:Y:S05]  /*c8a0*/  BSYNC B2 ;  /* 0x0000000000027941 */ /* 0x000fea0003800000 */
.L_x_12734:
[----:B------:R-:W-:Y:S01]  /*c8b0*/  BSSY B2, `(.L_x_12736) ;  /* 0x000000b000027945 */ /* 0x000fe20003800000 */
[----:B0-----:R-:W-:Y:S01]  /*c8c0*/  MOV R2, 0x0 ;  /* 0x0000000000027802 */ /* 0x001fe20000000f00 */
[----:B------:R-:W-:Y:S02]  /*c8d0*/  IMAD.MOV.U32 R3, RZ, RZ, 0x14f00000 ;  /* 0x14f00000ff037424 */ /* 0x000fe400078e00ff */
[----:B------:R-:W-:Y:S05]  /*c8e0*/  @P1 BRA `(.L_x_12737) ;  /* 0x00000000001c1947 */ /* 0x000fea0003800000 */
[----:B------:R-:W0:Y:S01]  /*c8f0*/  S2R R7, SR_TID.X ;  /* 0x0000000000077919 */ /* 0x000e220000002100 */
[----:B------:R-:W-:-:S04]  /*c900*/  IMAD.MOV.U32 R12, RZ, RZ, 0x6000 ;  /* 0x00006000ff0c7424 */ /* 0x000fc800078e00ff */
[----:B------:R1:W-:Y:S01]  /*c910*/  SYNCS.ARRIVE.TRANS64 RZ, [R5+URZ+0x50], R12 ;  /* 0x0000500c05ff79a7 */ /* 0x0003e2000800003f */
[----:B0-----:R-:W-:-:S04]  /*c920*/  LOP3.LUT R7, R7, 0x1f, RZ, 0xc0, !PT ;  /* 0x0000001f07077812 */ /* 0x001fc800078ec0ff */
[----:B------:R-:W-:-:S13]  /*c930*/  ISETP.NE.AND P0, PT, R7, RZ, PT ;  /* 0x000000ff0700720c */ /* 0x000fda0003f05270 */
[----:B-1----:R-:W-:Y:S05]  /*c940*/  @!P0 BRA `(.L_x_12737) ;  /* 0x0000000000048947 */ /* 0x002fea0003800000 */
[----:B------:R-:W-:Y:S01]  /*c950*/  BPT.TRAP 0x1 ;  /* 0x000000040000795c */ /* 0x000fe20000300000 */
.L_x_12737:
[----:B------:R-:W-:Y:S05]  /*c960*/  BSYNC B2 ;  /* 0x0000000000027941 */ /* 0x000fea0003800000 */
.L_x_12736:
[----:B------:R-:W-:Y:S01]  /*c970*/  R2UR UR10, R11 ;  /* 0x000000000b0a72ca */ /* 0x000fe200000e0000 */
[----:B------:R-:W-:Y:S01]  /*c980*/  UIADD3 UR4, UP0, UR40, 0x470, URZ ;  /* 0x0000047028047890 */ /* 0x000fe2000ff1e03f */
[----:B------:R-:W-:Y:S01]  /*c990*/  R2UR UR6, R2 ;  /* 0x00000000020672ca */ /* 0x000fe200000e0000 */
[----:B------:R-:W-:Y:S01]  /*c9a0*/  IMAD R2, R6, 0x6000, R9 ;  /* 0x0000600006027824 */ /* 0x000fe200078e0209 */
[----:B------:R-:W-:Y:S01]  /*c9b0*/  R2UR UR7, R3 ;  /* 0x00000000030772ca */ /* 0x000fe200000e0000 */
[----:B------:R-:W-:Y:S01]  /*c9c0*/  IMAD R3, R23, 0xc0, RZ ;  /* 0x000000c017037824 */ /* 0x000fe200078e02ff */
[----:B------:R-:W-:Y:S01]  /*c9d0*/  PLOP3.LUT P0, PT, PT, PT, PT, 0x80, 0x0 ;  /* 0x000000000000781c */ /* 0x000fe20003f0f070 */
[----:B------:R-:W-:Y:S01]  /*c9e0*/  VIADD R2, R2, 0x400 ;  /* 0x0000040002027836 */ /* 0x000fe20000000000 */
[----:B------:R-:W-:Y:S01]  /*c9f0*/  IADD3 R5, R5, 0x50, RZ ;  /* 0x0000005005057810 */ /* 0x000fe20007ffe0ff */
[----:B------:R-:W-:-:S12]  /*ca00*/  UIADD3.X UR5, URZ, UR41, URZ, UP0, !UPT ;  /* 0x000000293f057290 */ /* 0x000fd800087fe43f */
.L_x_12738:
        /* <DEDUP_REMOVED lines=12> */
.L_x_12727:
[----:B------:R-:W-:Y:S05]  /*cad0*/  BSYNC B1 ;  /* 0x0000000000017941 */ /* 0x000fea0003800000 */
.L_x_12726:
[C---:B------:R-:W-:Y:S01]  /*cae0*/  ISETP.GT.AND P0, PT, R0.reuse, 0x1, PT ;  /* 0x000000010000780c */ /* 0x040fe20003f04270 */
[----:B------:R-:W-:-:S12]  /*caf0*/  VIADD R0, R0, 0xfffffffe ;  /* 0xfffffffe00007836 */ /* 0x000fd80000000000 */
[----:B------:R-:W-:Y:S05]  /*cb00*/  @P0 BRA `(.L_x_12739) ;  /* 0xfffffff000800947 */ /* 0x000fea000383ffff */
.L_x_12712:
[----:B------:R-:W-:Y:S05]  /*cb10*/  BSYNC B0 ;  /* 0x0000000000007941 */ /* 0x000fea0003800000 */
.L_x_12697:
        /* <DEDUP_REMOVED lines=11> */
.L_x_12800:
[----:B------:R-:W-:Y:S05]  /*cbd0*/  BSYNC B1 ;  /* 0x0000000000017941 */ /* 0x000fea0003800000 */
.L_x_12742:
        /* <DEDUP_REMOVED lines=9> */
.L_x_12745:
[----:B------:R-:W-:Y:S05]  /*cc70*/  BSYNC B1 ;  /* 0x0000000000017941 */ /* 0x000fea0003800000 */
.L_x_12744:
[----:B------:R-:W-:Y:S01]  /*cc80*/  IMAD R9, R16, 0x6000, R9 ;  /* 0x0000600010097824 */ /* 0x000fe200078e0209 */
[----:B------:R-:W-:Y:S01]  /*cc90*/  UIADD3 UR4, UP0, UR40, 0x470, URZ ;  /* 0x0000047028047890 */ /* 0x000fe2000ff1e03f */
[----:B------:R-:W-:Y:S01]  /*cca0*/  PLOP3.LUT P0, PT, PT, PT, PT, 0x80, 0x0 ;  /* 0x000000000000781c */ /* 0x000fe20003f0f070 */
[----:B------:R-:W-:Y:S01]  /*ccb0*/  IMAD R2, R23, 0xc0, RZ ;  /* 0x000000c017027824 */ /* 0x000fe200078e02ff */
[----:B0-----:R-:W-:Y:S01]  /*ccc0*/  IADD3 R0, R3, 0x30850, RZ ;  /* 0x0003085003007810 */ /* 0x001fe20007ffe0ff */
[----:B------:R-:W-:Y:S01]  /*ccd0*/  VIADD R9, R9, 0x400 ;  /* 0x0000040009097836 */ /* 0x000fe20000000000 */
[----:B------:R-:W-:Y:S01]  /*cce0*/  UIADD3.X UR5, URZ, UR41, URZ, UP0, !UPT ;  /* 0x000000293f057290 */ /* 0x000fe200087fe43f */
[----:B------:R-:W-:Y:S01]  /*ccf0*/  UMOV UR6, 0x0 ;  /* 0x0000000000067882 */ /* 0x000fe20000000000 */
[----:B------:R-:W-:Y:S01]  /*cd00*/  UMOV UR7, 0x14f00000 ;  /* 0x14f0000000077882 */ /* 0x000fe20000000000 */
[----:B------:R-:W-:-:S09]  /*cd10*/  UMOV UR10, URZ ;  /* 0x0000003f000a7c82 */ /* 0x000fd20008000000 */
.L_x_12746:
        /* <DEDUP_REMOVED lines=10> */
.L_x_12741:
[----:B------:R-:W-:Y:S05]  /*cdc0*/  BSYNC B0 ;  /* 0x0000000000007941 */ /* 0x000fea0003800000 */
.L_x_12740:
[----:B------:R-:W2:Y:S01]  /*cdd0*/  LDL.LU R3, [R1+0x8] ;  /* 0x0000080001037983 */ /* 0x000ea20000300800 */
[----:B------:R-:W-:-:S03]  /*cde0*/  ULDC UR4, c[0x0][0xc34] ;  /* 0x00030d0000047ab9 */ /* 0x000fc60000000800 */
[----:B------:R-:W3:Y:S01]  /*cdf0*/  LDL.LU R4, [R1+0x20] ;  /* 0x0000200001047983 */ /* 0x000ee20000300800 */
[----:B------:R-:W-:-:S05]  /*ce00*/  VIADD R16, R16, 0x1 ;  /* 0x0000000110107836 */ /* 0x000fca0000000000 */
[----:B------:R-:W-:-:S04]  /*ce10*/  ISETP.NE.AND P0, PT, R16, 0x2, PT ;  /* 0x000000021000780c */ /* 0x000fc80003f05270 */
[----:B------:R-:W-:Y:S02]  /*ce20*/  SEL R16, R16, RZ, P0 ;  /* 0x000000ff10107207 */ /* 0x000fe40000000000 */
[----:B--2---:R-:W-:Y:S01]  /*ce30*/  IADD3 R3, R3, UR38, RZ ;  /* 0x0000002603037c10 */ /* 0x004fe2000fffe0ff */
[----:B---3--:R-:W-:-:S04]  /*ce40*/  VIADD R4, R4, 0x1 ;  /* 0x0000000104047836 */ /* 0x008fc80000000000 */
[----:B------:R1:W-:Y:S01]  /*ce50*/  STL [R1+0x8], R3 ;  /* 0x0000080301007387 */ /* 0x0003e20000100800 */
[----:B------:R-:W-:-:S03]  /*ce60*/  ISETP.GE.AND P1, PT, R3, UR4, PT ;  /* 0x0000000403007c0c */ /* 0x000fc6000bf26270 */
[----:B------:R2:W-:Y:S01]  /*ce70*/  STL [R1+0x20], R4 ;  /* 0x0000200401007387 */ /* 0x0005e20000100800 */
[----:B-1----:R-:W-:-:S04]  /*ce80*/  SEL R3, RZ, 0x1, P0 ;  /* 0x00000001ff037807 */ /* 0x002fc80000000000 */
[----:B------:R-:W-:-:S05]  /*ce90*/  LOP3.LUT R22, R22, R3, RZ, 0x3c, !PT ;  /* 0x0000000316167212 */ /* 0x000fca00078e3cff */
[----:B--2---:R-:W-:Y:S05]  /*cea0*/  @!P1 BRA `(.L_x_12747) ;  /* 0xffffffcc00849947 */ /* 0x004fea000383ffff */
[----:B0-----:R-:W-:-:S07]  /*ceb0*/  LOP3.LUT R0, R4, 0x1, RZ, 0xc, !PT ;  /* 0x0000000104007812 */ /* 0x001fce00078e0cff */
.L_x_12683:
[----:B------:R-:W0:Y:S01]  /*cec0*/  S2R R3, SR_CgaCtaId ;  /* 0x0000000000037919 */ /* 0x000e220000008800 */
[----:B------:R-:W-:Y:S01]  /*ced0*/  MOV R2, 0x400 ;  /* 0x0000040000027802 */ /* 0x000fe20000000f00 */
[----:B------:R-:W-:Y:S01]  /*cee0*/  BSSY B0, `(.L_x_12748) ;  /* 0x0000005000007945 */ /* 0x000fe20003800000 */
[----:B------:R-:W-:Y:S02]  /*cef0*/  SHF.L.U32 R0, R0, 0x1f, RZ ;  /* 0x0000001f00007819 */ /* 0x000fe400000006ff */
[----:B0-----:R-:W-:-:S04]  /*cf00*/  LEA R9, R3, R2, 0x18 ;  /* 0x0000000203097211 */ /* 0x001fc800078ec0ff */
[----:B------:R-:W0:Y:S02]  /*cf10*/  SYNCS.PHASECHK.TRANS64.TRYWAIT P0, [R9+URZ+0x30820], R0 ;  /* 0x03082000090075a7 */ /* 0x000e24000800017f */
[----:B0-----:R-:W-:Y:S05]  /*cf20*/  @!P0 BRA `(.L_x_12749) ;  /* 0x0000001400b88947 */ /* 0x001fea0003800000 */
.L_x_12801:
[----:B------:R-:W-:Y:S05]  /*cf30*/  BSYNC B0 ;  /* 0x0000000000007941 */ /* 0x000fea0003800000 */
.L_x_12748:
[----:B------:R-:W-:-:S03]  /*cf40*/  UMOV UR4, 0xffffffff ;  /* 0xffffffff00047882 */ /* 0x000fc60000000000 */
[----:B------:R-:W-:Y:S05]  /*cf50*/  BRA.DIV UR4, `(.L_x_12750) ;  /* 0x0000001604c07947 */ /* 0x000fea000b800000 */
[----:B0-----:R-:W0:Y:S02]  /*cf60*/  S2R R0, SR_TID.X ;  /* 0x0000000000007919 */ /* 0x001e240000002100 */
[----:B0-----:R-:W-:-:S04]  /*cf70*/  SHF.R.U32.HI R0, RZ, 0x5, R0 ;  /* 0x00000005ff007819 */ /* 0x001fc80000011600 */
[----:B------:R-:W-:-:S05]  /*cf80*/  LOP3.LUT R0, R0, 0x3, RZ, 0xc0, !PT ;  /* 0x0000000300007812 */ /* 0x000fca00078ec0ff */
[----:B------:R0:W1:Y:S02]  /*cf90*/  SHFL.IDX PT, R14, R0, RZ, 0x1f ;  /* 0x00001fff000e7589 */ /* 0x00006400000e0000 */
.L_x_12804:
[----:B-1----:R-:W-:Y:S01]  /*cfa0*/  ISETP.NE.AND P0, PT, R14, RZ, PT ;  /* 0x000000ff0e00720c */ /* 0x002fe20003f05270 */
[----:B------:R-:W-:-:S12]  /*cfb0*/  BSSY B0, `(.L_x_12751) ;  /* 0x0000024000007945 */ /* 0x000fd80003800000 */
[----:B------:R-:W-:Y:S05]  /*cfc0*/  @P0 BRA `(.L_x_12752) ;  /* 0x0000000000880947 */ /* 0x000fea0003800000 */
[----:B------:R-:W-:-:S03]  /*cfd0*/  UMOV UR4, 0xffffffff ;  /* 0xffffffff00047882 */ /* 0x000fc60000000000 */
[----:B------:R-:W-:Y:S05]  /*cfe0*/  BRA.DIV UR4, `(.L_x_12753) ;  /* 0x0000001604d07947 */ /* 0x000fea000b800000 */
[----:B------:R-:W-:-:S13]  /*cff0*/  ELECT P6, URZ, PT ;  /* 0x00000000003f782f */ /* 0x000fda00038c0000 */
.L_x_12807:
[----:B------:R-:W-:Y:S05]  /*d000*/  @!P6 BRA `(.L_x_12752) ;  /* 0x000000000078e947 */ /* 0x000fea0003800000 */
[----:B------:R-:W-:-:S06]  /*d010*/  ULOP3.LUT UR4, UR36, 0x2, URZ, 0xfc, !UPT ;  /* 0x0000000224047892 */ /* 0x000fcc000f8efc3f */
[----:B0-----:R-:W-:-:S05]  /*d020*/  IMAD.U32 R0, RZ, RZ, UR4 ;  /* 0x00000004ff007e24 */ /* 0x001fca000f8e00ff */
[----:B------:R-:W-:-:S13]  /*d030*/  ISETP.NE.AND P2, PT, R0, 0x3, PT ;  /* 0x000000030000780c */ /* 0x000fda0003f45270 */
[----:B------:R-:W-:Y:S05]  /*d040*/  @!P2 BRA `(.L_x_12754) ;  /* 0x000000000004a947 */ /* 0x000fea0003800000 */
[----:B------:R-:W-:Y:S01]  /*d050*/  BPT.TRAP 0x1 ;  /* 0x000000040000795c */ /* 0x000fe20000300000 */
.L_x_12754:
[----:B------:R-:W-:Y:S01]  /*d060*/  IADD3 R3, R9, 0x30840, RZ ;  /* 0x0003084009037810 */ /* 0x000fe20007ffe0ff */
[----:B------:R-:W-:Y:S01]  /*d070*/  VIADD R0, R16, 0x1 ;  /* 0x0000000110007836 */ /* 0x000fe20000000000 */
[----:B------:R-:W-:-:S03]  /*d080*/  SHF.L.U32 R2, R22, 0x1f, RZ ;  /* 0x0000001f16027819 */ /* 0x000fc600000006ff */
[----:B------:R-:W-:Y:S01]  /*d090*/  IMAD R7, R16, 0x8, R3 ;  /* 0x0000000810077824 */ /* 0x000fe200078e0203 */
[----:B------:R-:W-:-:S03]  /*d0a0*/  ISETP.NE.AND P1, PT, R0, 0x2, PT ;  /* 0x000000020000780c */ /* 0x000fc60003f25270 */
[----:B------:R-:W0:Y:S01]  /*d0b0*/  SYNCS.PHASECHK.TRANS64.TRYWAIT P0, [R7+URZ], R2 ;  /* 0x00000002070075a7 */ /* 0x000e22000800017f */
[----:B------:R-:W-:Y:S02]  /*d0c0*/  SEL R5, RZ, 0x1, P1 ;  /* 0x00000001ff057807 */ /* 0x000fe40000800000 */
[----:B------:R-:W-:Y:S02]  /*d0d0*/  SEL R4, R0, RZ, P1 ;  /* 0x000000ff00047207 */ /* 0x000fe40000800000 */
[----:B------:R-:W-:Y:S02]  /*d0e0*/  LOP3.LUT R0, R22, R5, RZ, 0x3c, !PT ;  /* 0x0000000516007212 */ /* 0x000fe400078e3cff */
[----:B------:R-:W-:Y:S02]  /*d0f0*/  LEA R3, R4, R3, 0x3 ;  /* 0x0000000304037211 */ /* 0x000fe400078e18ff */
[----:B------:R-:W-:Y:S01]  /*d100*/  SHF.L.U32 R0, R0, 0x1f, RZ ;  /* 0x0000001f00007819 */ /* 0x000fe200000006ff */
[----:B0-----:R-:W-:Y:S06]  /*d110*/  @!P0 BRA `(.L_x_12755) ;  /* 0x0000001400a48947 */ /* 0x001fec0003800000 */
.L_x_12808:
[----:B------:R-:W1:Y:S02]  /*d120*/  SYNCS.PHASECHK.TRANS64.TRYWAIT P0, [R3+URZ], R0 ;  /* 0x00000000030075a7 */ /* 0x000e64000800017f */
[----:B-1----:R-:W-:Y:S05]  /*d130*/  @!P0 BRA `(.L_x_12756) ;  /* 0x0000001400b08947 */ /* 0x002fea0003800000 */
.L_x_12809:
[----:B------:R-:W-:Y:S05]  /*d140*/  @!P2 BRA `(.L_x_12757) ;  /* 0x000000000004a947 */ /* 0x000fea0003800000 */
[----:B------:R-:W-:Y:S01]  /*d150*/  BPT.TRAP 0x1 ;  /* 0x000000040000795c */ /* 0x000fe20000300000 */
.L_x_12757:
[----:B-1----:R-:W-:-:S04]  /*d160*/  VIADD R3, R9, 0x30860 ;  /* 0x0003086009037836 */ /* 0x002fc80000000000 */
[----:B------:R-:W-:-:S04]  /*d170*/  IMAD R5, R16, 0x8, R3 ;  /* 0x0000000810057824 */ /* 0x000fc800078e0203 */
[----:B------:R-:W1:Y:S02]  /*d180*/  SYNCS.PHASECHK.TRANS64.TRYWAIT P0, [R5+URZ], R2 ;  /* 0x00000002050075a7 */ /* 0x000e64000800017f */
[----:B-1----:R-:W-:Y:S05]  /*d190*/  @!P0 BRA `(.L_x_12758) ;  /* 0x0000001400ac8947 */ /* 0x002fea0003800000 */
.L_x_12810:
[----:B------:R-:W-:-:S07]  /*d1a0*/  LEA R3, R4, R3, 0x3 ;  /* 0x0000000304037211 */ /* 0x000fce00078e18ff */
.L_x_12759:
[----:B--2---:R2:W3:Y:S02]  /*d1b0*/  SYNCS.PHASECHK.TRANS64.TRYWAIT P0, [R3+URZ], R0 ;  /* 0x00000000030075a7 */ /* 0x0044e4000800017f */
[----:B---3--:R-:W-:Y:S05]  /*d1c0*/  @!P0 NANOSLEEP.SYNCS 0x989680 ;  /* 0x009896800000895d */ /* 0x008fea0003900000 */
[----:B------:R-:W3:Y:S02]  /*d1d0*/  @!P0 SYNCS.PHASECHK.TRANS64 P0, [R3+URZ], R0 ;  /* 0x00000000030085a7 */ /* 0x000ee4000800007f */
[----:B---3--:R-:W-:Y:S05]  /*d1e0*/  @!P0 BRA `(.L_x_12759) ;  /* 0xfffffffc00f08947 */ /* 0x008fea000383ffff */
.L_x_12752:
[----:B------:R-:W-:Y:S05]  /*d1f0*/  BSYNC B0 ;  /* 0x0000000000007941 */ /* 0x000fea0003800000 */
.L_x_12751:
[----:B------:R-:W-:Y:S05]  /*d200*/  EXIT ;  /* 0x000000000000794d */ /* 0x000fea0003800000 */
.L_x_12663:
[----:B0-----:R-:W-:-:S04]  /*d210*/  IMAD.U32 R3, RZ, RZ, UR40 ;  /* 0x00000028ff037e24 */ /* 0x001fc8000f8e00ff */
[----:B------:R0:W1:Y:S03]  /*d220*/  SYNCS.PHASECHK.TRANS64.TRYWAIT P1, [R3+URZ+0x30800], R0 ;  /* 0x03080000030075a7 */ /* 0x000066000802017f */
[----:B-1----:R-:W-:Y:S05]  /*d230*/  @!P1 NANOSLEEP.SYNCS 0x989680 ;  /* 0x009896800000995d */ /* 0x002fea0003900000 */
[----:B------:R-:W1:Y:S02]  /*d240*/  @!P1 SYNCS.PHASECHK.TRANS64 P1, [R3+URZ+0x30800], R0 ;  /* 0x03080000030095a7 */ /* 0x000e64000802007f */
[----:B-1----:R-:W-:Y:S05]  /*d250*/  @!P1 BRA `(.L_x_12663) ;  /* 0xfffffffc00ec9947 */ /* 0x002fea000383ffff */
[----:B------:R-:W-:Y:S05]  /*d260*/  BRA `(.L_x_12760) ;  /* 0xffffff4000407947 */ /* 0x000fea000383ffff */
.L_x_12667:
[----:B-1----:R1:W2:Y:S02]  /*d270*/  SYNCS.PHASECHK.TRANS64.TRYWAIT P2, [R0+URZ+0x30830], R5 ;  /* 0x03083005000075a7 */ /* 0x0022a4000804017f */
[----:B--2---:R-:W-:Y:S05]  /*d280*/  @!P2 NANOSLEEP.SYNCS 0x989680 ;  /* 0x009896800000a95d */ /* 0x004fea0003900000 */
[----:B------:R-:W2:Y:S02]  /*d290*/  @!P2 SYNCS.PHASECHK.TRANS64 P2, [R0+URZ+0x30830], R5 ;  /* 0x030830050000a5a7 */ /* 0x000ea4000804007f */
[----:B--2---:R-:W-:Y:S05]  /*d2a0*/  @!P2 BRA `(.L_x_12667) ;  /* 0xfffffffc00f0a947 */ /* 0x004fea000383ffff */
[----:B------:R-:W-:Y:S05]  /*d2b0*/  BRA `(.L_x_12666) ;  /* 0xffffff4000787947 */ /* 0x000fea000383ffff */
.L_x_12672:
[----:B-1----:R-:W-:-:S04]  /*d2c0*/  IMAD.U32 R9, RZ, RZ, UR6 ;  /* 0x00000006ff097e24 */ /* 0x002fc8000f8e00ff */
[----:B------:R1:W2:Y:S03]  /*d2d0*/  SYNCS.PHASECHK.TRANS64.TRYWAIT P2, [R9+URZ+0x30830], R8 ;  /* 0x03083008090075a7 */ /* 0x0002a6000804017f */
[----:B--2---:R-:W-:Y:S05]  /*d2e0*/  @!P2 NANOSLEEP.SYNCS 0x989680 ;  /* 0x009896800000a95d */ /* 0x004fea0003900000 */
[----:B------:R-:W2:Y:S02]  /*d2f0*/  @!P2 SYNCS.PHASECHK.TRANS64 P2, [R9+URZ+0x30830], R8 ;  /* 0x030830080900a5a7 */ /* 0x000ea4000804007f */
[----:B--2---:R-:W-:Y:S05]  /*d300*/  @!P2 BRA `(.L_x_12672) ;  /* 0xfffffffc00eca947 */ /* 0x004fea000383ffff */
[----:B------:R-:W-:Y:S05]  /*d310*/  BRA `(.L_x_12669) ;  /* 0xffffff7800bc7947 */ /* 0x000fea000383ffff */
.L_x_12676:
[----:B-1----:R-:W-:-:S04]  /*d320*/  MOV R9, UR6 ;  /* 0x0000000600097c02 */ /* 0x002fc80008000f00 */
[----:B------:R1:W2:Y:S03]  /*d330*/  SYNCS.PHASECHK.TRANS64.TRYWAIT P2, [R9+URZ+0x30850], R8 ;  /* 0x03085008090075a7 */ /* 0x0002a6000804017f */
[----:B--2---:R-:W-:Y:S05]  /*d340*/  @!P2 NANOSLEEP.SYNCS 0x989680 ;  /* 0x009896800000a95d */ /* 0x004fea0003900000 */
[----:B------:R-:W2:Y:S02]  /*d350*/  @!P2 SYNCS.PHASECHK.TRANS64 P2, [R9+URZ+0x30850], R8 ;  /* 0x030850080900a5a7 */ /* 0x000ea4000804007f */
[----:B--2---:R-:W-:Y:S05]  /*d360*/  @!P2 BRA `(.L_x_12676) ;  /* 0xfffffffc00eca947 */ /* 0x004fea000383ffff */
[----:B------:R-:W-:Y:S05]  /*d370*/  BRA `(.L_x_12673) ;  /* 0xffffff7c003c7947 */ /* 0x000fea000383ffff */
.L_x_12681:
[----:B-1----:R-:W-:-:S04]  /*d380*/  IMAD.U32 R5, RZ, RZ, UR12 ;  /* 0x0000000cff057e24 */ /* 0x002fc8000f8e00ff */
[----:B------:R1:W2:Y:S03]  /*d390*/  SYNCS.PHASECHK.TRANS64.TRYWAIT P0, [R5+URZ+0x30850], R0 ;  /* 0x03085000050075a7 */ /* 0x0002a6000800017f */
[----:B--2---:R-:W-:Y:S05]  /*d3a0*/  @!P0 NANOSLEEP.SYNCS 0x989680 ;  /* 0x009896800000895d */ /* 0x004fea0003900000 */
[----:B------:R-:W2:Y:S02]  /*d3b0*/  @!P0 SYNCS.PHASECHK.TRANS64 P0, [R5+URZ+0x30850], R0 ;  /* 0x03085000050085a7 */ /* 0x000ea4000800007f */
[----:B--2---:R-:W-:Y:S05]  /*d3c0*/  @!P0 BRA `(.L_x_12681) ;  /* 0xfffffffc00ec8947 */ /* 0x004fea000383ffff */
[----:B------:R-:W-:Y:S05]  /*d3d0*/  BRA `(.L_x_12680) ;  /* 0xffffffac00e87947 */ /* 0x000fea000383ffff */
.L_x_12687:
        /* <DEDUP_REMOVED lines=11> */
.L_x_12762:
[----:B------:R-:W-:Y:S05]  /*d490*/  BSYNC B0 ;  /* 0x0000000000007941 */ /* 0x000fea0003800000 */
.L_x_12761:
[----:B------:R-:W-:Y:S05]  /*d4a0*/  BRA `(.L_x_12763) ;  /* 0xffffffcc00a87947 */ /* 0x000fea000383ffff */
.L_x_12689:
[----:B------:R-:W-:Y:S01]  /*d4b0*/  BSSY B0, `(.L_x_12764) ;  /* 0x0000006000007945 */ /* 0x000fe20003800000 */
[----:B------:R-:W-:-:S07]  /*d4c0*/  MOV R15, 0xffffffff ;  /* 0xffffffff000f7802 */ /* 0x000fce0000000f00 */
[----:B01----:R-:W-:Y:S05]  /*d4d0*/  WARPSYNC.COLLECTIVE R15, `(.L_x_12765) ;  /* 0x000000000f0c7348 */ /* 0x003fea0003c00000 */
[----:B------:R-:W-:Y:S02]  /*d4e0*/  ELECT P6, UR62, PT ;  /* 0x00000000003e782f */ /* 0x000fe400038c0000 */
[----:B------:R-:W-:Y:S01]  /*d4f0*/  MOV R14, UR62 ;  /* 0x0000003e000e7c02 */ /* 0x000fe20008000f00 */
[----:B01----:R-:W-:Y:S10]  /*d500*/  ENDCOLLECTIVE ;  /* 0x000000000000791b */ /* 0x003ff40003800000 */
.L_x_12765:
[----:B------:R-:W-:Y:S05]  /*d510*/  BSYNC B0 ;  /* 0x0000000000007941 */ /* 0x000fea0003800000 */
.L_x_12764:
[----:B------:R-:W-:Y:S05]  /*d520*/  BRA `(.L_x_12766) ;  /* 0xffffffcc00a47947 */ /* 0x000fea000383ffff */
.L_x_12691:
[----:B0-----:R0:W2:Y:S02]  /*d530*/  SYNCS.PHASECHK.TRANS64.TRYWAIT P0, [R3+URZ+0x30840], R0 ;  /* 0x03084000030075a7 */ /* 0x0010a4000800017f */
[----:B--2---:R-:W-:Y:S05]  /*d540*/  @!P0 NANOSLEEP.SYNCS 0x989680 ;  /* 0x009896800000895d */ /* 0x004fea0003900000 */
[----:B------:R-:W2:Y:S02]  /*d550*/  @!P0 SYNCS.PHASECHK.TRANS64 P0, [R3+URZ+0x30840], R0 ;  /* 0x03084000030085a7 */ /* 0x000ea4000800007f */
[----:B--2---:R-:W-:Y:S05]  /*d560*/  @!P0 BRA `(.L_x_12691) ;  /* 0xfffffffc00f08947 */ /* 0x004fea000383ffff */
[----:B------:R-:W-:Y:S05]  /*d570*/  BRA `(.L_x_12767) ;  /* 0xffffffd000047947 */ /* 0x000fea000383ffff */
.L_x_12694:
[----:B------:R-:W-:Y:S01]  /*d580*/  IMAD.MOV.U32 R13, RZ, RZ, R4 ;  /* 0x000000ffff0d7224 */ /* 0x000fe200078e0004 */
[----:B------:R-:W-:Y:S01]  /*d590*/  MOV R11, 0x181f ;  /* 0x0000181f000b7802 */ /* 0x000fe20000000f00 */
[----:B------:R-:W-:Y:S02]  /*d5a0*/  IMAD.MOV.U32 R12, RZ, RZ, RZ ;  /* 0x000000ffff0c7224 */ /* 0x000fe400078e00ff */
[----:B------:R-:W-:Y:S02]  /*d5b0*/  IMAD.MOV.U32 R15, RZ, RZ, -0x1 ;  /* 0xffffffffff0f7424 */ /* 0x000fe400078e00ff */
[----:B------:R-:W-:-:S07]  /*d5c0*/  IMAD R8, R6, 0xc0, R21 ;  /* 0x000000c006087824 */ /* 0x000fce00078e0215 */
[----:B------:R-:W-:Y:S05]  /*d5d0*/  WARPSYNC.COLLECTIVE R15, `(.L_x_12768) ;  /* 0x000000000f087348 */ /* 0x000fea0003c00000 */
[----:B------:R0:W1:Y:S02]  /*d5e0*/  SHFL.IDX P6, R14, R13, R12, R11 ;  /* 0x0000000c0d0e7389 */ /* 0x00006400000c000b */
[----:B01----:R-:W-:Y:S01]  /*d5f0*/  ENDCOLLECTIVE ;  /* 0x000000000000791b */ /* 0x003fe20003800000 */
.L_x_12768:
[----:B------:R-:W-:Y:S01]  /*d600*/  MOV R13, R0 ;  /* 0x00000000000d7202 */ /* 0x000fe20000000f00 */
[----:B------:R-:W-:-:S07]  /*d610*/  IMAD.MOV.U32 R2, RZ, RZ, R14 ;  /* 0x000000ffff027224 */ /* 0x000fce00078e000e */
[----:B------:R-:W-:Y:S05]  /*d620*/  WARPSYNC.COLLECTIVE R15, `(.L_x_12769) ;  /* 0x000000000f087348 */ /* 0x000fea0003c00000 */
[----:B------:R0:W1:Y:S02]  /*d630*/  SHFL.IDX P6, R14, R13, R12, R11 ;  /* 0x0000000c0d0e7389 */ /* 0x00006400000c000b */
[----:B01----:R-:W-:Y:S01]  /*d640*/  ENDCOLLECTIVE ;  /* 0x000000000000791b */ /* 0x003fe20003800000 */
.L_x_12769:
[----:B------:R-:W-:Y:S02]  /*d650*/  ULDC UR4, c[0x0][0x288] ;  /* 0x0000a20000047ab9 */ /* 0x000fe40000000800 */
[----:B------:R-:W-:-:S05]  /*d660*/  IMAD R6, R9, UR4, RZ ;  /* 0x0000000409067c24 */ /* 0x000fca000f8e02ff */
[----:B------:R-:W-:Y:S01]  /*d670*/  ISETP.GE.AND P1, PT, R8, R6, PT ;  /* 0x000000060800720c */ /* 0x000fe20003f26270 */
[----:B------:R-:W-:Y:S01]  /*d680*/  IMAD.MOV.U32 R13, RZ, RZ, R4 ;  /* 0x000000ffff0d7224 */ /* 0x000fe200078e0004 */
[----:B------:R-:W-:Y:S01]  /*d690*/  MOV R12, 0x1 ;  /* 0x00000001000c7802 */ /* 0x000fe20000000f00 */
[----:B------:R-:W-:-:S10]  /*d6a0*/  IMAD.MOV.U32 R3, RZ, RZ, R14 ;  /* 0x000000ffff037224 */ /* 0x000fd400078e000e */
[----:B------:R-:W-:Y:S05]  /*d6b0*/  WARPSYNC.COLLECTIVE R15, `(.L_x_12770) ;  /* 0x000000000f087348 */ /* 0x000fea0003c00000 */
[----:B------:R0:W1:Y:S02]  /*d6c0*/  SHFL.IDX P6, R14, R13, R12, R11 ;  /* 0x0000000c0d0e7389 */ /* 0x00006400000c000b */
[----:B01----:R-:W-:Y:S01]  /*d6d0*/  ENDCOLLECTIVE ;  /* 0x000000000000791b */ /* 0x003fe20003800000 */
.L_x_12770:
[----:B------:R-:W-:-:S05]  /*d6e0*/  @!P1 LEA R9, P2, R20, R3, 0x1 ;  /* 0x0000000314099211 */ /* 0x000fca00078408ff */
[----:B------:R-:W-:Y:S01]  /*d6f0*/  @!P1 IMAD.X R3, RZ, RZ, R2, P2 ;  /* 0x000000ffff039224 */ /* 0x000fe200010e0602 */
[----:B------:R-:W-:Y:S01]  /*d700*/  @!P1 MOV R2, R9 ;  /* 0x0000000900029202 */ /* 0x000fe20000000f00 */
[----:B------:R-:W-:Y:S02]  /*d710*/  VIADD R9, R8, 0x10 ;  /* 0x0000001008097836 */ /* 0x000fe40000000000 */
[----:B------:R-:W-:Y:S02]  /*d720*/  IMAD.MOV.U32 R13, RZ, RZ, R0 ;  /* 0x000000ffff0d7224 */ /* 0x000fe400078e0000 */
[----:B------:R-:W-:Y:S01]  /*d730*/  @!PT LDS RZ, [RZ] ;  /* 0x00000000fffff984 */ /* 0x000fe20000000800 */
[----:B------:R-:W-:Y:S01]  /*d740*/  @!PT LDS RZ, [RZ] ;  /* 0x00000000fffff984 */ /* 0x000fe20000000800 */
[----:B------:R-:W-:Y:S01]  /*d750*/  @!PT LDS RZ, [RZ] ;  /* 0x00000000fffff984 */ /* 0x000fe20000000800 */
[----:B------:R0:W-:Y:S01]  /*d760*/  @!P1 LDGSTS.E.BYPASS.LTC128B.128 [R27+0xc400], desc[UR46][R2.64], !P0 ;  /* 0x0c400000021b9fae */ /* 0x0001e2000c101d6e */
[----:B------:R-:W-:Y:S01]  /*d770*/  ISETP.GE.AND P1, PT, R9, R6, PT ;  /* 0x000000060900720c */ /* 0x000fe20003f26270 */
[----:B0-----:R-:W-:-:S12]  /*d780*/  IMAD.MOV.U32 R2, RZ, RZ, R14 ;  /* 0x000000ffff027224 */ /* 0x001fd800078e000e */
[----:B------:R-:W-:Y:S05]  /*d790*/  WARPSYNC.COLLECTIVE R15, `(.L_x_12771) ;  /* 0x000000000f087348 */ /* 0x000fea0003c00000 */
[----:B------:R0:W1:Y:S02]  /*d7a0*/  SHFL.IDX P6, R14, R13, R12, R11 ;  /* 0x0000000c0d0e7389 */ /* 0x00006400000c000b */
[----:B01----:R-:W-:Y:S01]  /*d7b0*/  ENDCOLLECTIVE ;  /* 0x000000000000791b */ /* 0x003fe20003800000 */
.L_x_12771:
[----:B------:R-:W-:Y:S01]  /*d7c0*/  MOV R13, R4 ;  /* 0x00000004000d7202 */ /* 0x000fe20000000f00 */
[----:B------:R-:W-:Y:S01]  /*d7d0*/  IMAD.MOV.U32 R12, RZ, RZ, 0x2 ;  /* 0x00000002ff0c7424 */ /* 0x000fe200078e00ff */
[----:B------:R-:W-:-:S13]  /*d7e0*/  @!P1 LEA R9, P2, R20, R14, 0x1 ;  /* 0x0000000e14099211 */ /* 0x000fda00078408ff */
[----:B------:R-:W-:Y:S05]  /*d7f0*/  WARPSYNC.COLLECTIVE R15, `(.L_x_12772) ;  /* 0x000000000f087348 */ /* 0x000fea0003c00000 */
[----:B------:R0:W1:Y:S02]  /*d800*/  SHFL.IDX P6, R14, R13, R12, R11 ;  /* 0x0000000c0d0e7389 */ /* 0x00006400000c000b */
[----:B01----:R-:W-:Y:S01]  /*d810*/  ENDCOLLECTIVE ;  /* 0x000000000000791b */ /* 0x003fe20003800000 */
.L_x_12772:
[----:B------:R-:W-:Y:S01]  /*d820*/  @!P1 IADD3.X R3, RZ, R2, RZ, P2, !PT ;  /* 0x00000002ff039210 */ /* 0x000fe200017fe4ff */
[----:B------:R-:W-:Y:S02]  /*d830*/  @!P1 IMAD.MOV.U32 R2, RZ, RZ, R9 ;  /* 0x000000ffff029224 */ /* 0x000fe400078e0009 */
[----:B------:R-:W-:-:S03]  /*d840*/  VIADD R9, R8, 0x20 ;  /* 0x0000002008097836 */ /* 0x000fc60000000000 */
[----:B------:R-:W-:Y:S01]  /*d850*/  @!PT LDS RZ, [RZ] ;  /* 0x00000000fffff984 */ /* 0x000fe20000000800 */
[----:B------:R-:W-:Y:S01]  /*d860*/  @!PT LDS RZ, [RZ] ;  /* 0x00000000fffff984 */ /* 0x000fe20000000800 */
[----:B------:R-:W-:Y:S01]  /*d870*/  @!PT LDS RZ, [RZ] ;  /* 0x00000000fffff984 */ /* 0x000fe20000000800 */
[----:B------:R0:W-:Y:S02]  /*d880*/  @!P1 LDGSTS.E.BYPASS.LTC128B.128 [R27+0xcc00], desc[UR46][R2.64], !P0 ;  /* 0x0cc00000021b9fae */ /* 0x0001e4000c101d6e */
[----:B------:R-:W-:Y:S02]  /*d890*/  ISETP.GE.AND P1, PT, R9, R6, PT ;  /* 0x000000060900720c */ /* 0x000fe40003f26270 */
[----:B------:R-:W-:Y:S01]  /*d8a0*/  MOV R13, R0 ;  /* 0x00000000000d7202 */ /* 0x000fe20000000f00 */
[----:B0-----:R-:W-:-:S10]  /*d8b0*/  IMAD.MOV.U32 R2, RZ, RZ, R14 ;  /* 0x000000ffff027224 */ /* 0x001fd400078e000e */
[----:B------:R-:W-:Y:S05]  /*d8c0*/  WARPSYNC.COLLECTIVE R15, `(.L_x_12773) ;  /* 0x000000000f087348 */ /* 0x000fea0003c00000 */
[----:B------:R0:W1:Y:S02]  /*d8d0*/  SHFL.IDX P6, R14, R13, R12, R11 ;  /* 0x0000000c0d0e7389 */ /* 0x00006400000c000b */
[----:B01----:R-:W-:Y:S01]  /*d8e0*/  ENDCOLLECTIVE ;  /* 0x000000000000791b */ /* 0x003fe20003800000 */
.L_x_12773:
[----:B------:R-:W-:Y:S02]  /*d8f0*/  IMAD.MOV.U32 R13, RZ, RZ, R4 ;  /* 0x000000ffff0d7224 */ /* 0x000fe400078e0004 */
[----:B------:R-:W-:Y:S01]  /*d900*/  IMAD.MOV.U32 R12, RZ, RZ, 0x3 ;  /* 0x00000003ff0c7424 */ /* 0x000fe200078e00ff */
[----:B------:R-:W-:-:S13]  /*d910*/  @!P1 LEA R9, P2, R20, R14, 0x1 ;  /* 0x0000000e14099211 */ /* 0x000fda00078408ff */
[----:B------:R-:W-:Y:S05]  /*d920*/  WARPSYNC.COLLECTIVE R15, `(.L_x_12774) ;  /* 0x000000000f087348 */ /* 0x000fea0003c00000 */
[----:B------:R0:W1:Y:S02]  /*d930*/  SHFL.IDX P6, R14, R13, R12, R11 ;  /* 0x0000000c0d0e7389 */ /* 0x00006400000c000b */
[----:B01----:R-:W-:Y:S01]  /*d940*/  ENDCOLLECTIVE ;  /* 0x000000000000791b */ /* 0x003fe20003800000 */
.L_x_12774:
[----:B------:R-:W-:Y:S02]  /*d950*/  @!P1 IMAD.X R3, RZ, RZ, R2, P2 ;  /* 0x000000ffff039224 */ /* 0x000fe400010e0602 */
[----:B------:R-:W-:Y:S01]  /*d960*/  @!P1 IMAD.MOV.U32 R2, RZ, RZ, R9 ;  /* 0x000000ffff029224 */ /* 0x000fe200078e0009 */
[----:B------:R-:W-:-:S04]  /*d970*/  IADD3 R9, R8, 0x30, RZ ;  /* 0x0000003008097810 */ /* 0x000fc80007ffe0ff */
[----:B------:R-:W-:Y:S01]  /*d980*/  @!PT LDS RZ, [RZ] ;  /* 0x00000000fffff984 */ /* 0x000fe20000000800 */
[----:B------:R-:W-:Y:S01]  /*d990*/  @!PT LDS RZ, [RZ] ;  /* 0x00000000fffff984 */ /* 0x000fe20000000800 */
[----:B------:R-:W-:Y:S01]  /*d9a0*/  @!PT LDS RZ, [RZ] ;  /* 0x00000000fffff984 */ /* 0x000fe20000000800 */
[----:B------:R0:W-:Y:S01]  /*d9b0*/  @!P1 LDGSTS.E.BYPASS.LTC128B.128 [R27+0xd400], desc[UR46][R2.64], !P0 ;  /* 0x0d400000021b9fae */ /* 0x0001e2000c101d6e */
[----:B------:R-:W-:Y:S01]  /*d9c0*/  ISETP.GE.AND P1, PT, R9, R6, PT ;  /* 0x000000060900720c */ /* 0x000fe20003f26270 */
[----:B------:R-:W-:Y:S01]  /*d9d0*/  IMAD.MOV.U32 R13, RZ, RZ, R0 ;  /* 0x000000ffff0d7224 */ /* 0x000fe200078e0000 */
[----:B0-----:R-:W-:-:S11]  /*d9e0*/  MOV R2, R14 ;  /* 0x0000000e00027202 */ /* 0x001fd60000000f00 */
[----:B------:R-:W-:Y:S05]  /*d9f0*/  WARPSYNC.COLLECTIVE R15, `(.L_x_12775) ;  /* 0x000000000f087348 */ /* 0x000fea0003c00000 */
[----:B------:R0:W1:Y:S02]  /*da00*/  SHFL.IDX P6, R14, R13, R12, R11 ;  /* 0x0000000c0d0e7389 */ /* 0x00006400000c000b */
[----:B01----:R-:W-:Y:S01]  /*da10*/  ENDCOLLECTIVE ;  /* 0x000000000000791b */ /* 0x003fe20003800000 */
.L_x_12775:
[----:B------:R-:W-:Y:S01]  /*da20*/  IMAD.MOV.U32 R13, RZ, RZ, R4 ;  /* 0x000000ffff0d7224 */ /* 0x000fe200078e0004 */
[----:B------:R-:W-:Y:S02]  /*da30*/  MOV R12, 0x4 ;  /* 0x00000004000c7802 */ /* 0x000fe40000000f00 */
[----:B------:R-:W-:-:S13]  /*da40*/  @!P1 LEA R9, P2, R20, R14, 0x1 ;  /* 0x0000000e14099211 */ /* 0x000fda00078408ff */
[----:B------:R-:W-:Y:S05]  /*da50*/  WARPSYNC.COLLECTIVE R15, `(.L_x_12776) ;  /* 0x000000000f087348 */ /* 0x000fea0003c00000 */
[----:B------:R0:W1:Y:S02]  /*da60*/  SHFL.IDX P6, R14, R13, R12, R11 ;  /* 0x0000000c0d0e7389 */ /* 0x00006400000c000b */
[----:B01----:R-:W-:Y:S01]  /*da70*/  ENDCOLLECTIVE ;  /* 0x000000000000791b */ /* 0x003fe20003800000 */
.L_x_12776:
[----:B------:R-:W-:Y:S01]  /*da80*/  @!P1 IMAD.X R3, RZ, RZ, R2, P2 ;  /* 0x000000ffff039224 */ /* 0x000fe200010e0602 */
[----:B------:R-:W-:Y:S01]  /*da90*/  @!P1 MOV R2, R9 ;  /* 0x0000000900029202 */ /* 0x000fe20000000f00 */
[----:B------:R-:W-:-:S04]  /*daa0*/  VIADD R9, R8, 0x40 ;  /* 0x0000004008097836 */ /* 0x000fc80000000000 */
[----:B------:R-:W-:Y:S01]  /*dab0*/  @!PT LDS RZ, [RZ] ;  /* 0x00000000fffff984 */ /* 0x000fe20000000800 */
[----:B------:R-:W-:Y:S01]  /*dac0*/  @!PT LDS RZ, [RZ] ;  /* 0x00000000fffff984 */ /* 0x000fe20000000800 */
[----:B------:R-:W-:Y:S01]  /*dad0*/  @!PT LDS RZ, [RZ] ;  /* 0x00000000fffff984 */ /* 0x000fe20000000800 */
[----:B------:R0:W-:Y:S01]  /*dae0*/  @!P1 LDGSTS.E.BYPASS.LTC128B.128 [R27+0xdc00], desc[UR46][R2.64], !P0 ;  /* 0x0dc00000021b9fae */ /* 0x0001e2000c101d6e */
[----:B------:R-:W-:Y:S01]  /*daf0*/  ISETP.GE.AND P1, PT, R9, R6, PT ;  /* 0x000000060900720c */ /* 0x000fe20003f26270 */
[----:B------:R-:W-:Y:S02]  /*db00*/  IMAD.MOV.U32 R13, RZ, RZ, R0 ;  /* 0x000000ffff0d7224 */ /* 0x000fe400078e0000 */
[----:B0-----:R-:W-:-:S10]  /*db10*/  IMAD.MOV.U32 R2, RZ, RZ, R14 ;  /* 0x000000ffff027224 */ /* 0x001fd400078e000e */
[----:B------:R-:W-:Y:S05]  /*db20*/  WARPSYNC.COLLECTIVE R15, `(.L_x_12777) ;  /* 0x000000000f087348 */ /* 0x000fea0003c00000 */
[----:B------:R0:W1:Y:S02]  /*db30*/  SHFL.IDX P6, R14, R13, R12, R11 ;  /* 0x0000000c0d0e7389 */ /* 0x00006400000c000b */
[----:B01----:R-:W-:Y:S01]  /*db40*/  ENDCOLLECTIVE ;  /* 0x000000000000791b */ /* 0x003fe20003800000 */
.L_x_12777:
[----:B------:R-:W-:Y:S01]  /*db50*/  MOV R13, R4 ;  /* 0x00000004000d7202 */ /* 0x000fe20000000f00 */
[----:B------:R-:W-:Y:S01]  /*db60*/  IMAD.MOV.U32 R12, RZ, RZ, 0x5 ;  /* 0x00000005ff0c7424 */ /* 0x000fe200078e00ff */
[----:B------:R-:W-:-:S13]  /*db70*/  @!P1 LEA R9, P2, R20, R14, 0x1 ;  /* 0x0000000e14099211 */ /* 0x000fda00078408ff */
[----:B------:R-:W-:Y:S05]  /*db80*/  WARPSYNC.COLLECTIVE R15, `(.L_x_12778) ;  /* 0x000000000f087348 */ /* 0x000fea0003c00000 */
[----:B------:R0:W1:Y:S02]  /*db90*/  SHFL.IDX P6, R14, R13, R12, R11 ;  /* 0x0000000c0d0e7389 */ /* 0x00006400000c000b */
[----:B01----:R-:W-:Y:S01]  /*dba0*/  ENDCOLLECTIVE ;  /* 0x000000000000791b */ /* 0x003fe20003800000 */
.L_x_12778:
        /* <DEDUP_REMOVED lines=13> */
.L_x_12779:
[----:B------:R-:W-:Y:S02]  /*dc80*/  IMAD.MOV.U32 R13, RZ, RZ, R4 ;  /* 0x000000ffff0d7224 */ /* 0x000fe400078e0004 */
[----:B------:R-:W-:Y:S01]  /*dc90*/  IMAD.MOV.U32 R12, RZ, RZ, 0x6 ;  /* 0x00000006ff0c7424 */ /* 0x000fe200078e00ff */
[----:B------:R-:W-:-:S13]  /*dca0*/  @!P1 LEA R9, P2, R20, R14, 0x1 ;  /* 0x0000000e14099211 */ /* 0x000fda00078408ff */
[----:B------:R-:W-:Y:S05]  /*dcb0*/  WARPSYNC.COLLECTIVE R15, `(.L_x_12780) ;  /* 0x000000000f087348 */ /* 0x000fea0003c00000 */
[----:B------:R0:W1:Y:S02]  /*dcc0*/  SHFL.IDX P6, R14, R13, R12, R11 ;  /* 0x0000000c0d0e7389 */ /* 0x00006400000c000b */
[----:B01----:R-:W-:Y:S01]  /*dcd0*/  ENDCOLLECTIVE ;  /* 0x000000000000791b */ /* 0x003fe20003800000 */
.L_x_12780:
        /* <DEDUP_REMOVED lines=13> */
.L_x_12781:
[----:B------:R-:W-:Y:S02]  /*ddb0*/  IMAD.MOV.U32 R13, RZ, RZ, R4 ;  /* 0x000000ffff0d7224 */ /* 0x000fe400078e0004 */
[----:B------:R-:W-:Y:S01]  /*ddc0*/  IMAD.MOV.U32 R12, RZ, RZ, 0x7 ;  /* 0x00000007ff0c7424 */ /* 0x000fe200078e00ff */
[----:B------:R-:W-:-:S13]  /*ddd0*/  @!P1 LEA R9, P2, R20, R14, 0x1 ;  /* 0x0000000e14099211 */ /* 0x000fda00078408ff */
[----:B------:R-:W-:Y:S05]  /*dde0*/  WARPSYNC.COLLECTIVE R15, `(.L_x_12782) ;  /* 0x000000000f087348 */ /* 0x000fea0003c00000 */
[----:B------:R0:W1:Y:S02]  /*ddf0*/  SHFL.IDX P6, R14, R13, R12, R11 ;  /* 0x0000000c0d0e7389 */ /* 0x00006400000c000b */
[----:B01----:R-:W-:Y:S01]  /*de00*/  ENDCOLLECTIVE ;  /* 0x000000000000791b */ /* 0x003fe20003800000 */
.L_x_12782:
        /* <DEDUP_REMOVED lines=8> */
[----:B------:R-:W-:Y:S01]  /*de90*/  IMAD.MOV.U32 R13, RZ, RZ, R0 ;  /* 0x000000ffff0d7224 */ /* 0x000fe200078e0000 */
[----:B0-----:R-:W-:Y:S02]  /*dea0*/  IADD3 R3, R8, 0x70, RZ ;  /* 0x0000007008037810 */ /* 0x001fe40007ffe0ff */
[----:B------:R-:W-:-:S09]  /*deb0*/  MOV R4, R14 ;  /* 0x0000000e00047202 */ /* 0x000fd20000000f00 */
[----:B------:R-:W-:Y:S05]  /*dec0*/  WARPSYNC.COLLECTIVE R15, `(.L_x_12783) ;  /* 0x000000000f087348 */ /* 0x000fea0003c00000 */
[----:B------:R0:W1:Y:S02]  /*ded0*/  SHFL.IDX P6, R14, R13, R12, R11 ;  /* 0x0000000c0d0e7389 */ /* 0x00006400000c000b */
[----:B01----:R-:W-:Y:S01]  /*dee0*/  ENDCOLLECTIVE ;  /* 0x000000000000791b */ /* 0x003fe20003800000 */
.L_x_12783:
[----:B------:R-:W-:Y:S02]  /*def0*/  ISETP.GE.AND P1, PT, R3, R6, PT ;  /* 0x000000060300720c */ /* 0x000fe40003f26270 */
[----:B------:R-:W-:Y:S01]  /*df00*/  MOV R13, R7 ;  /* 0x00000007000d7202 */ /* 0x000fe20000000f00 */
[----:B------:R-:W-:Y:S02]  /*df10*/  IMAD.MOV.U32 R12, RZ, RZ, RZ ;  /* 0x000000ffff0c7224 */ /* 0x000fe400078e00ff */
[----:B------:R-:W-:-:S08]  /*df20*/  IMAD.MOV.U32 R2, RZ, RZ, R14 ;  /* 0x000000ffff027224 */ /* 0x000fd000078e000e */
[----:B------:R-:W-:Y:S05]  /*df30*/  WARPSYNC.COLLECTIVE R15, `(.L_x_12784) ;  /* 0x000000000f087348 */ /* 0x000fea0003c00000 */
[----:B------:R0:W1:Y:S02]  /*df40*/  SHFL.IDX P6, R14, R13, R12, R11 ;  /* 0x0000000c0d0e7389 */ /* 0x00006400000c000b */
[----:B01----:R-:W-:Y:S01]  /*df50*/  ENDCOLLECTIVE ;  /* 0x000000000000791b */ /* 0x003fe20003800000 */
.L_x_12784:
[----:B------:R-:W-:-:S05]  /*df60*/  @!P1 LEA R2, P3, R20, R2, 0x1 ;  /* 0x0000000214029211 */ /* 0x000fca00078608ff */
[----:B------:R-:W-:-:S05]  /*df70*/  @!P1 IMAD.X R3, RZ, RZ, R4, P3 ;  /* 0x000000ffff039224 */ /* 0x000fca00018e0604 */
[----:B------:R-:W-:Y:S01]  /*df80*/  @!PT LDS RZ, [RZ] ;  /* 0x00000000fffff984 */ /* 0x000fe20000000800 */
[----:B------:R-:W-:Y:S01]  /*df90*/  @!PT LDS RZ, [RZ] ;  /* 0x00000000fffff984 */ /* 0x000fe20000000800 */
[----:B------:R-:W-:Y:S01]  /*dfa0*/  @!PT LDS RZ, [RZ] ;  /* 0x00000000fffff984 */ /* 0x000fe20000000800 */
[----:B------:R0:W-:Y:S01]  /*dfb0*/  @!P1 LDGSTS.E.BYPASS.LTC128B.128 [R27+0xfc00], desc[UR46][R2.64], !P0 ;  /* 0x0fc00000021b9fae */ /* 0x0001e2000c101d6e */
[----:B------:R-:W-:Y:S01]  /*dfc0*/  MOV R13, R5 ;  /* 0x00000005000d7202 */ /* 0x000fe20000000f00 */
[----:B------:R-:W-:-:S07]  /*dfd0*/  IMAD.MOV.U32 R0, RZ, RZ, R14 ;  /* 0x000000ffff007224 */ /* 0x000fce00078e000e */
[----:B0-----:R-:W-:Y:S05]  /*dfe0*/  WARPSYNC.COLLECTIVE R15, `(.L_x_12785) ;  /* 0x000000000f087348 */ /* 0x001fea0003c00000 */
[----:B------:R1:W2:Y:S02]  /*dff0*/  SHFL.IDX P6, R14, R13, R12, R11 ;  /* 0x0000000c0d0e7389 */ /* 0x0002a400000c000b */
[----:B012---:R-:W-:Y:S01]  /*e000*/  ENDCOLLECTIVE ;  /* 0x000000000000791b */ /* 0x007fe20003800000 */
.L_x_12785:
[----:B------:R-:W-:Y:S02]  /*e010*/  IMAD.MOV.U32 R13, RZ, RZ, R7 ;  /* 0x000000ffff0d7224 */ /* 0x000fe400078e0007 */
[----:B------:R-:W-:Y:S02]  /*e020*/  IMAD.MOV.U32 R12, RZ, RZ, 0x1 ;  /* 0x00000001ff0c7424 */ /* 0x000fe400078e00ff */
[----:B------:R-:W-:-:S07]  /*e030*/  IMAD.MOV.U32 R9, RZ, RZ, R14 ;  /* 0x000000ffff097224 */ /* 0x000fce00078e000e */
[----:B------:R-:W-:Y:S05]  /*e040*/  WARPSYNC.COLLECTIVE R15, `(.L_x_12786) ;  /* 0x000000000f087348 */ /* 0x000fea0003c00000 */
[----:B------:R0:W1:Y:S02]  /*e050*/  SHFL.IDX P6, R14, R13, R12, R11 ;  /* 0x0000000c0d0e7389 */ /* 0x00006400000c000b */
[----:B01----:R-:W-:Y:S01]  /*e060*/  ENDCOLLECTIVE ;  /* 0x000000000000791b */ /* 0x003fe20003800000 */
.L_x_12786:
[----:B------:R-:W-:Y:S02]  /*e070*/  @!P2 LEA R2, P1, R20, R9, 0x1 ;  /* 0x000000091402a211 */ /* 0x000fe400078208ff */
[----:B------:R-:W-:-:S03]  /*e080*/  IADD3 R9, R8, 0x90, RZ ;  /* 0x0000009008097810 */ /* 0x000fc60007ffe0ff */
[----:B------:R-:W-:Y:S01]  /*e090*/  @!P2 IMAD.X R3, RZ, RZ, R0, P1 ;  /* 0x000000ffff03a224 */ /* 0x000fe200008e0600 */
[----:B------:R-:W-:-:S04]  /*e0a0*/  ISETP.GE.AND P1, PT, R9, R6, PT ;  /* 0x000000060900720c */ /* 0x000fc80003f26270 */
[----:B------:R-:W-:Y:S01]  /*e0b0*/  @!PT LDS RZ, [RZ] ;  /* 0x00000000fffff984 */ /* 0x000fe20000000800 */
[----:B------:R-:W-:Y:S01]  /*e0c0*/  @!PT LDS RZ, [RZ] ;  /* 0x00000000fffff984 */ /* 0x000fe20000000800 */
[----:B------:R-:W-:Y:S01]  /*e0d0*/  @!PT LDS RZ, [RZ] ;  /* 0x00000000fffff984 */ /* 0x000fe20000000800 */
[----:B------:R0:W-:Y:S01]  /*e0e0*/  @!P2 LDGSTS.E.BYPASS.LTC128B.128 [R27+0x10400], desc[UR46][R2.64], !P0 ;  /* 0x10400000021bafae */ /* 0x0001e2000c101d6e */
[----:B------:R-:W-:Y:S01]  /*e0f0*/  IMAD.MOV.U32 R13, RZ, RZ, R5 ;  /* 0x000000ffff0d7224 */ /* 0x000fe200078e0005 */
[----:B------:R-:W-:-:S07]  /*e100*/  MOV R0, R14 ;  /* 0x0000000e00007202 */ /* 0x000fce0000000f00 */
[----:B0-----:R-:W-:Y:S05]  /*e110*/  WARPSYNC.COLLECTIVE R15, `(.L_x_12787) ;  /* 0x000000000f087348 */ /* 0x001fea0003c00000 */
[----:B------:R1:W2:Y:S02]  /*e120*/  SHFL.IDX P6, R14, R13, R12, R11 ;  /* 0x0000000c0d0e7389 */ /* 0x0002a400000c000b */
[----:B012---:R-:W-:Y:S01]  /*e130*/  ENDCOLLECTIVE ;  /* 0x000000000000791b */ /* 0x007fe20003800000 */
.L_x_12787:
[----:B------:R-:W-:Y:S01]  /*e140*/  IMAD.MOV.U32 R13, RZ, RZ, R7 ;  /* 0x000000ffff0d7224 */ /* 0x000fe200078e0007 */
[----:B------:R-:W-:Y:S02]  /*e150*/  MOV R12, 0x2 ;  /* 0x00000002000c7802 */ /* 0x000fe40000000f00 */
[----:B------:R-:W-:-:S04]  /*e160*/  @!P1 LEA R14, P2, R20, R14, 0x1 ;  /* 0x0000000e140e9211 */ /* 0x000fc800078408ff */
[----:B------:R-:W-:Y:S01]  /*e170*/  @!P1 MOV R2, R14 ;  /* 0x0000000e00029202 */ /* 0x000fe20000000f00 */
[----:B------:R-:W-:-:S08]  /*e180*/  @!P1 IMAD.X R9, RZ, RZ, R0, P2 ;  /* 0x000000ffff099224 */ /* 0x000fd000010e0600 */
[----:B------:R-:W-:Y:S05]  /*e190*/  WARPSYNC.COLLECTIVE R15, `(.L_x_12788) ;  /* 0x000000000f087348 */ /* 0x000fea0003c00000 */
[----:B------:R0:W1:Y:S02]  /*e1a0*/  SHFL.IDX P6, R14, R13, R12, R11 ;  /* 0x0000000c0d0e7389 */ /* 0x00006400000c000b */
[----:B01----:R-:W-:Y:S01]  /*e1b0*/  ENDCOLLECTIVE ;  /* 0x000000000000791b */ /* 0x003fe20003800000 */
.L_x_12788:
[----:B------:R-:W-:-:S05]  /*e1c0*/  @!P1 IMAD.MOV.U32 R3, RZ, RZ, R9 ;  /* 0x000000ffff039224 */ /* 0x000fca00078e0009 */
[----:B------:R-:W-:Y:S01]  /*e1d0*/  @!PT LDS RZ, [RZ] ;  /* 0x00000000fffff984 */ /* 0x000fe20000000800 */
[----:B------:R-:W-:Y:S01]  /*e1e0*/  @!PT LDS RZ, [RZ] ;  /* 0x00000000fffff984 */ /* 0x000fe20000000800 */
[----:B------:R-:W-:Y:S01]  /*e1f0*/  @!PT LDS RZ, [RZ] ;  /* 0x00000000fffff984 */ /* 0x000fe20000000800 */
[----:B------:R0:W-:Y:S01]  /*e200*/  @!P1 LDGSTS.E.BYPASS.LTC128B.128 [R27+0x10c00], desc[UR46][R2.64], !P0 ;  /* 0x10c00000021b9fae */ /* 0x0001e2000c101d6e */
[----:B------:R-:W-:Y:S01]  /*e210*/  IMAD.MOV.U32 R13, RZ, RZ, R5 ;  /* 0x000000ffff0d7224 */ /* 0x000fe200078e0005 */
[----:B0-----:R-:W-:Y:S01]  /*e220*/  IADD3 R3, R8, 0xa0, RZ ;  /* 0x000000a008037810 */ /* 0x001fe20007ffe0ff */
[----:B------:R-:W-:-:S03]  /*e230*/  IMAD.MOV.U32 R0, RZ, RZ, R14 ;  /* 0x000000ffff007224 */ /* 0x000fc600078e000e */
[----:B------:R-:W-:-:S13]  /*e240*/  ISETP.GE.AND P1, PT, R3, R6, PT ;  /* 0x000000060300720c */ /* 0x000fda0003f26270 */
[----:B------:R-:W-:Y:S05]  /*e250*/  WARPSYNC.COLLECTIVE R15, `(.L_x_12789) ;  /* 0x000000000f087348 */ /* 0x000fea0003c00000 */
[----:B------:R0:W1:Y:S02]  /*e260*/  SHFL.IDX P6, R14, R13, R12, R11 ;  /* 0x0000000c0d0e7389 */ /* 0x00006400000c000b */
[----:B01----:R-:W-:Y:S01]  /*e270*/  ENDCOLLECTIVE ;  /* 0x000000000000791b */ /* 0x003fe20003800000 */
.L_x_12789:
[----:B------:R-:W-:Y:S01]  /*e280*/  IMAD.MOV.U32 R13, RZ, RZ, R7 ;  /* 0x000000ffff0d7224 */ /* 0x000fe200078e0007 */
[----:B------:R-:W-:Y:S02]  /*e290*/  MOV R12, 0x3 ;  /* 0x00000003000c7802 */ /* 0x000fe40000000f00 */
[----:B------:R-:W-:-:S13]  /*e2a0*/  @!P1 LEA R2, P2, R20, R14, 0x1 ;  /* 0x0000000e14029211 */ /* 0x000fda00078408ff */
[----:B------:R-:W-:Y:S05]  /*e2b0*/  WARPSYNC.COLLECTIVE R15, `(.L_x_12790) ;  /* 0x000000000f087348 */ /* 0x000fea0003c00000 */
[----:B------:R0:W1:Y:S02]  /*e2c0*/  SHFL.IDX P6, R14, R13, R12, R11 ;  /* 0x0000000c0d0e7389 */ /* 0x00006400000c000b */
[----:B01----:R-:W-:Y:S01]  /*e2d0*/  ENDCOLLECTIVE ;  /* 0x000000000000791b */ /* 0x003fe20003800000 */
.L_x_12790:
[----:B------:R-:W-:-:S05]  /*e2e0*/  @!P1 IMAD.X R3, RZ, RZ, R0, P2 ;  /* 0x000000ffff039224 */ /* 0x000fca00010e0600 */
[----:B------:R-:W-:Y:S01]  /*e2f0*/  @!PT LDS RZ, [RZ] ;  /* 0x00000000fffff984 */ /* 0x000fe20000000800 */
[----:B------:R-:W-:Y:S01]  /*e300*/  @!PT LDS RZ, [RZ] ;  /* 0x00000000fffff984 */ /* 0x000fe20000000800 */
[----:B------:R-:W-:Y:S01]  /*e310*/  @!PT LDS RZ, [RZ] ;  /* 0x00000000fffff984 */ /* 0x000fe20000000800 */
[----:B------:R0:W-:Y:S01]  /*e320*/  @!P1 LDGSTS.E.BYPASS.LTC128B.128 [R27+0x11400], desc[UR46][R2.64], !P0 ;  /* 0x11400000021b9fae */ /* 0x0001e2000c101d6e */
[----:B------:R-:W-:Y:S02]  /*e330*/  IMAD.MOV.U32 R13, RZ, RZ, R5 ;  /* 0x000000ffff0d7224 */ /* 0x000fe400078e0005 */
[----:B------:R-:W-:-:S07]  /*e340*/  IMAD.MOV.U32 R7, RZ, RZ, R14 ;  /* 0x000000ffff077224 */ /* 0x000fce00078e000e */
[----:B0-----:R-:W-:Y:S05]  /*e350*/  WARPSYNC.COLLECTIVE R15, `(.L_x_12791) ;  /* 0x000000000f087348 */ /* 0x001fea0003c00000 */
[----:B------:R1:W2:Y:S02]  /*e360*/  SHFL.IDX P6, R14, R13, R12, R11 ;  /* 0x0000000c0d0e7389 */ /* 0x0002a400000c000b */
[----:B012---:R-:W-:Y:S01]  /*e370*/  ENDCOLLECTIVE ;  /* 0x000000000000791b */ /* 0x007fe20003800000 */
.L_x_12791:
[----:B------:R-:W-:Y:S05]  /*e380*/  BRA `(.L_x_12792) ;  /* 0xffffffcc00f47947 */ /* 0x000fea000383ffff */
.L_x_12696:
[----:B0-----:R0:W1:Y:S02]  /*e390*/  SYNCS.PHASECHK.TRANS64.TRYWAIT P0, [R9+URZ+0x30820], R0 ;  /* 0x03082000090075a7 */ /* 0x001064000800017f */
[----:B-1----:R-:W-:Y:S05]  /*e3a0*/  @!P0 NANOSLEEP.SYNCS 0x989680 ;  /* 0x009896800000895d */ /* 0x002fea0003900000 */
[----:B------:R-:W1:Y:S02]  /*e3b0*/  @!P0 SYNCS.PHASECHK.TRANS64 P0, [R9+URZ+0x30820], R0 ;  /* 0x03082000090085a7 */ /* 0x000e64000800007f */
[----:B-1----:R-:W-:Y:S05]  /*e3c0*/  @!P0 BRA `(.L_x_12696) ;  /* 0xfffffffc00f08947 */ /* 0x002fea000383ffff */
[----:B------:R-:W-:Y:S05]  /*e3d0*/  BRA `(.L_x_12793) ;  /* 0xffffffd000387947 */ /* 0x000fea000383ffff */
.L_x_12703:
[----:B-1----:R1:W2:Y:S02]  /*e3e0*/  SYNCS.PHASECHK.TRANS64.TRYWAIT P0, [R2+URZ+0x30840], R3 ;  /* 0x03084003020075a7 */ /* 0x0022a4000800017f */
[----:B--2---:R-:W-:Y:S05]  /*e3f0*/  @!P0 NANOSLEEP.SYNCS 0x989680 ;  /* 0x009896800000895d */ /* 0x004fea0003900000 */
[----:B------:R-:W2:Y:S02]  /*e400*/  @!P0 SYNCS.PHASECHK.TRANS64 P0, [R2+URZ+0x30840], R3 ;  /* 0x03084003020085a7 */ /* 0x000ea4000800007f */
[----:B--2---:R-:W-:Y:S05]  /*e410*/  @!P0 BRA `(.L_x_12703) ;  /* 0xfffffffc00f08947 */ /* 0x004fea000383ffff */
[----:B------:R-:W-:Y:S05]  /*e420*/  BRA `(.L_x_12794) ;  /* 0xffffffd000dc7947 */ /* 0x000fea000383ffff */
.L_x_12708:
[----:B0-----:R0:W1:Y:S02]  /*e430*/  SYNCS.PHASECHK.TRANS64.TRYWAIT P0, [R2+URZ+0x60], R3 ;  /* 0x00006003020075a7 */ /* 0x001064000800017f */
[----:B-1----:R-:W-:Y:S05]  /*e440*/  @!P0 NANOSLEEP.SYNCS 0x989680 ;  /* 0x009896800000895d */ /* 0x002fea0003900000 */
[----:B------:R-:W1:Y:S02]  /*e450*/  @!P0 SYNCS.PHASECHK.TRANS64 P0, [R2+URZ+0x60], R3 ;  /* 0x00006003020085a7 */ /* 0x000e64000800007f */
[----:B-1----:R-:W-:Y:S05]  /*e460*/  @!P0 BRA `(.L_x_12708) ;  /* 0xfffffffc00f08947 */ /* 0x002fea000383ffff */
[----:B------:R-:W-:Y:S05]  /*e470*/  BRA `(.L_x_12795) ;  /* 0xffffffd400687947 */ /* 0x000fea000383ffff */
.L_x_12717:
[----:B0-----:R0:W1:Y:S02]  /*e480*/  SYNCS.PHASECHK.TRANS64.TRYWAIT P0, [R2+URZ+0x30840], R3 ;  /* 0x03084003020075a7 */ /* 0x001064000800017f */
[----:B-1----:R-:W-:Y:S05]  /*e490*/  @!P0 NANOSLEEP.SYNCS 0x989680 ;  /* 0x009896800000895d */ /* 0x002fea0003900000 */
[----:B------:R-:W1:Y:S02]  /*e4a0*/  @!P0 SYNCS.PHASECHK.TRANS64 P0, [R2+URZ+0x30840], R3 ;  /* 0x03084003020085a7 */ /* 0x000e64000800007f */
[----:B-1----:R-:W-:Y:S05]  /*e4b0*/  @!P0 BRA `(.L_x_12717) ;  /* 0xfffffffc00f08947 */ /* 0x002fea000383ffff */
[----:B------:R-:W-:Y:S05]  /*e4c0*/  BRA `(.L_x_12796) ;  /* 0xffffffd800a47947 */ /* 0x000fea000383ffff */
.L_x_12722:
[----:B0-----:R0:W1:Y:S02]  /*e4d0*/  SYNCS.PHASECHK.TRANS64.TRYWAIT P0, [R5+URZ+0x60], R22 ;  /* 0x00006016050075a7 */ /* 0x001064000800017f */
[----:B-1----:R-:W-:Y:S05]  /*e4e0*/  @!P0 NANOSLEEP.SYNCS 0x989680 ;  /* 0x009896800000895d */ /* 0x002fea0003900000 */
[----:B------:R-:W1:Y:S02]  /*e4f0*/  @!P0 SYNCS.PHASECHK.TRANS64 P0, [R5+URZ+0x60], R22 ;  /* 0x00006016050085a7 */ /* 0x000e64000800007f */
[----:B-1----:R-:W-:Y:S05]  /*e500*/  @!P0 BRA `(.L_x_12722) ;  /* 0xfffffffc00f08947 */ /* 0x002fea000383ffff */
[----:B------:R-:W-:Y:S05]  /*e510*/  BRA `(.L_x_12797) ;  /* 0xffffffdc00247947 */ /* 0x000fea000383ffff */
.L_x_12730:
[----:B0-----:R0:W1:Y:S02]  /*e520*/  SYNCS.PHASECHK.TRANS64.TRYWAIT P0, [R2+URZ+0x30840], R3 ;  /* 0x03084003020075a7 */ /* 0x001064000800017f */
[----:B-1----:R-:W-:Y:S05]  /*e530*/  @!P0 NANOSLEEP.SYNCS 0x989680 ;  /* 0x009896800000895d */ /* 0x002fea0003900000 */
[----:B------:R-:W1:Y:S02]  /*e540*/  @!P0 SYNCS.PHASECHK.TRANS64 P0, [R2+URZ+0x30840], R3 ;  /* 0x03084003020085a7 */ /* 0x000e64000800007f */
[----:B-1----:R-:W-:Y:S05]  /*e550*/  @!P0 BRA `(.L_x_12730) ;  /* 0xfffffffc00f08947 */ /* 0x002fea000383ffff */
[----:B------:R-:W-:Y:S05]  /*e560*/  BRA `(.L_x_12798) ;  /* 0xffffffe000347947 */ /* 0x000fea000383ffff */
.L_x_12735:
[----:B0-----:R0:W1:Y:S02]  /*e570*/  SYNCS.PHASECHK.TRANS64.TRYWAIT P0, [R5+URZ+0x60], R2 ;  /* 0x00006002050075a7 */ /* 0x001064000800017f */
[----:B-1----:R-:W-:Y:S05]  /*e580*/  @!P0 NANOSLEEP.SYNCS 0x989680 ;  /* 0x009896800000895d */ /* 0x002fea0003900000 */
[----:B------:R-:W1:Y:S02]  /*e590*/  @!P0 SYNCS.PHASECHK.TRANS64 P0, [R5+URZ+0x60], R2 ;  /* 0x00006002050085a7 */ /* 0x000e64000800007f */
[----:B-1----:R-:W-:Y:S05]  /*e5a0*/  @!P0 BRA `(.L_x_12735) ;  /* 0xfffffffc00f08947 */ /* 0x002fea000383ffff */
[----:B------:R-:W-:Y:S05]  /*e5b0*/  BRA `(.L_x_12799) ;  /* 0xffffffe000b87947 */ /* 0x000fea000383ffff */
.L_x_12743:
[----:B0-----:R0:W1:Y:S02]  /*e5c0*/  SYNCS.PHASECHK.TRANS64.TRYWAIT P0, [R3+URZ+0x30860], R0 ;  /* 0x03086000030075a7 */ /* 0x001064000800017f */
[----:B-1----:R-:W-:Y:S05]  /*e5d0*/  @!P0 NANOSLEEP.SYNCS 0x989680 ;  /* 0x009896800000895d */ /* 0x002fea0003900000 */
[----:B------:R-:W1:Y:S02]  /*e5e0*/  @!P0 SYNCS.PHASECHK.TRANS64 P0, [R3+URZ+0x30860], R0 ;  /* 0x03086000030085a7 */ /* 0x000e64000800007f */
[----:B-1----:R-:W-:Y:S05]  /*e5f0*/  @!P0 BRA `(.L_x_12743) ;  /* 0xfffffffc00f08947 */ /* 0x002fea000383ffff */
[----:B------:R-:W-:Y:S05]  /*e600*/  BRA `(.L_x_12800) ;  /* 0xffffffe400707947 */ /* 0x000fea000383ffff */
.L_x_12749:
[----:B0-----:R0:W1:Y:S02]  /*e610*/  SYNCS.PHASECHK.TRANS64.TRYWAIT P0, [R9+URZ+0x30820], R0 ;  /* 0x03082000090075a7 */ /* 0x001064000800017f */
[----:B-1----:R-:W-:Y:S05]  /*e620*/  @!P0 NANOSLEEP.SYNCS 0x989680 ;  /* 0x009896800000895d */ /* 0x002fea0003900000 */
[----:B------:R-:W1:Y:S02]  /*e630*/  @!P0 SYNCS.PHASECHK.TRANS64 P0, [R9+URZ+0x30820], R0 ;  /* 0x03082000090085a7 */ /* 0x000e64000800007f */
[----:B-1----:R-:W-:Y:S05]  /*e640*/  @!P0 BRA `(.L_x_12749) ;  /* 0xfffffffc00f08947 */ /* 0x002fea000383ffff */
[----:B------:R-:W-:Y:S05]  /*e650*/  BRA `(.L_x_12801) ;  /* 0xffffffe800347947 */ /* 0x000fea000383ffff */
.L_x_12750:
        /* <DEDUP_REMOVED lines=11> */
.L_x_12803:
[----:B------:R-:W-:Y:S05]  /*e710*/  BSYNC B0 ;  /* 0x0000000000007941 */ /* 0x000fea0003800000 */
.L_x_12802:
[----:B------:R-:W-:Y:S05]  /*e720*/  BRA `(.L_x_12804) ;  /* 0xffffffe8001c7947 */ /* 0x000fea000383ffff */
.L_x_12753:
[----:B------:R-:W-:Y:S01]  /*e730*/  BSSY B1, `(.L_x_12805) ;  /* 0x0000006000017945 */ /* 0x000fe20003800000 */
[----:B------:R-:W-:-:S07]  /*e740*/  IMAD.MOV.U32 R15, RZ, RZ, -0x1 ;  /* 0xffffffffff0f7424 */ /* 0x000fce00078e00ff */
[----:B0-----:R-:W-:Y:S05]  /*e750*/  WARPSYNC.COLLECTIVE R15, `(.L_x_12806) ;  /* 0x000000000f0c7348 */ /* 0x001fea0003c00000 */
[----:B------:R-:W-:Y:S02]  /*e760*/  ELECT P6, UR62, PT ;  /* 0x00000000003e782f */ /* 0x000fe400038c0000 */
[----:B------:R-:W-:Y:S01]  /*e770*/  MOV R14, UR62 ;  /* 0x0000003e000e7c02 */ /* 0x000fe20008000f00 */
[----:B0-----:R-:W-:Y:S10]  /*e780*/  ENDCOLLECTIVE ;  /* 0x000000000000791b */ /* 0x001ff40003800000 */
.L_x_12806:
[----:B------:R-:W-:Y:S05]  /*e790*/  BSYNC B1 ;  /* 0x0000000000017941 */ /* 0x000fea0003800000 */
.L_x_12805:
[----:B------:R-:W-:Y:S05]  /*e7a0*/  BRA `(.L_x_12807) ;  /* 0xffffffe800147947 */ /* 0x000fea000383ffff */
.L_x_12755:
[----:B0-----:R0:W1:Y:S02]  /*e7b0*/  SYNCS.PHASECHK.TRANS64.TRYWAIT P0, [R7+URZ], R2 ;  /* 0x00000002070075a7 */ /* 0x001064000800017f */
[----:B-1----:R-:W-:Y:S05]  /*e7c0*/  @!P0 NANOSLEEP.SYNCS 0x989680 ;  /* 0x009896800000895d */ /* 0x002fea0003900000 */
[----:B------:R-:W1:Y:S02]  /*e7d0*/  @!P0 SYNCS.PHASECHK.TRANS64 P0, [R7+URZ], R2 ;  /* 0x00000002070085a7 */ /* 0x000e64000800007f */
[----:B-1----:R-:W-:Y:S05]  /*e7e0*/  @!P0 BRA `(.L_x_12755) ;  /* 0xfffffffc00f08947 */ /* 0x002fea000383ffff */
[----:B------:R-:W-:Y:S05]  /*e7f0*/  BRA `(.L_x_12808) ;  /* 0xffffffe800487947 */ /* 0x000fea000383ffff */
.L_x_12756:
[----:B-1----:R1:W2:Y:S02]  /*e800*/  SYNCS.PHASECHK.TRANS64.TRYWAIT P0, [R3+URZ], R0 ;  /* 0x00000000030075a7 */ /* 0x0022a4000800017f */
[----:B--2---:R-:W-:Y:S05]  /*e810*/  @!P0 NANOSLEEP.SYNCS 0x989680 ;  /* 0x009896800000895d */ /* 0x004fea0003900000 */
[----:B------:R-:W2:Y:S02]  /*e820*/  @!P0 SYNCS.PHASECHK.TRANS64 P0, [R3+URZ], R0 ;  /* 0x00000000030085a7 */ /* 0x000ea4000800007f */
[----:B--2---:R-:W-:Y:S05]  /*e830*/  @!P0 BRA `(.L_x_12756) ;  /* 0xfffffffc00f08947 */ /* 0x004fea000383ffff */
[----:B------:R-:W-:Y:S05]  /*e840*/  BRA `(.L_x_12809) ;  /* 0xffffffe8003c7947 */ /* 0x000fea000383ffff */
.L_x_12758:
[----:B-1----:R1:W2:Y:S02]  /*e850*/  SYNCS.PHASECHK.TRANS64.TRYWAIT P0, [R5+URZ], R2 ;  /* 0x00000002050075a7 */ /* 0x0022a4000800017f */
[----:B--2---:R-:W-:Y:S05]  /*e860*/  @!P0 NANOSLEEP.SYNCS 0x989680 ;  /* 0x009896800000895d */ /* 0x004fea0003900000 */
[----:B------:R-:W2:Y:S02]  /*e870*/  @!P0 SYNCS.PHASECHK.TRANS64 P0, [R5+URZ], R2 ;  /* 0x00000002050085a7 */ /* 0x000ea4000800007f */
[----:B--2---:R-:W-:Y:S05]  /*e880*/  @!P0 BRA `(.L_x_12758) ;  /* 0xfffffffc00f08947 */ /* 0x004fea000383ffff */
[----:B------:R-:W-:Y:S05]  /*e890*/  BRA `(.L_x_12810) ;  /* 0xffffffe800407947 */ /* 0x000fea000383ffff */
.L_x_12811:
        /* <DEDUP_REMOVED lines=14> */
.L_x_15332:


//--------------------- .text._ZN7cutlass13device_kernelIN5flash11enable_sm90INS1_16FlashAttnFwdSm90INS1_25CollectiveMainloopFwdSm90ILi2EN4cute5tupleIJNS5_1CILi1EEES8_S8_EEENS6_IJNS7_ILi192EEESA_NS7_ILi64EEEEEELi64ENS_6half_tEfNS_4arch4Sm90ELb0ELb0ELb1ELb1ELb0ELb0ELb0ELb0ELb1ELb1ELb0ELb0EEENS1_21CollectiveEpilogueFwdINS6_IJSA_SB_SA_EEES9_SD_SF_Li384ELb1ELb1ELb0ELb0EEENS1_36VarlenDynamicPersistentTileSchedulerILi192ELi192ELi384ELi128ELb0ELb1ELb1ELb0ELb1ELb1EEEEEEEEEvNT_6ParamsE --------------------------
	.section	.text._ZN7cutlass13device_kernelIN5flash11enable_sm90INS1_16FlashAttnFwdSm90INS1_25CollectiveMainloopFwdSm90ILi2EN4cute5tupleIJNS5_1CILi1EEES8_S8_EEENS6_IJNS7_ILi192EEESA_NS7_ILi64EEEEEELi64ENS_6half_tEfNS_4arch4Sm90ELb0ELb0ELb1ELb1ELb0ELb0ELb0ELb0ELb1ELb1ELb0ELb0EEENS1_21CollectiveEpilogueFwdINS6_IJSA_SB_SA_EEES9_SD_SF_Li384ELb1ELb1ELb0ELb0EEENS1_36VarlenDynamicPersistentTileSchedulerILi192ELi192ELi384ELi128ELb0ELb1ELb1ELb0ELb1ELb1EEEEEEEEEvNT_6ParamsE,"ax",@progbits
	.align	128
.text._ZN7cutlass13device_kernelIN5flash11enable_sm90INS1_16FlashAttnFwdSm90INS1_25CollectiveMainloopFwdSm90ILi2EN4cute5tupleIJNS5_1CILi1EEES8_S8_EEENS6_IJNS7_ILi192EEESA_NS7_ILi64EEEEEELi64ENS_6half_tEfNS_4arch4Sm90ELb0ELb0ELb1ELb1ELb0ELb0ELb0ELb0ELb1ELb1ELb0ELb0EEENS1_21CollectiveEpilogueFwdINS6_IJSA_SB_SA_EEES9_SD_SF_Li384ELb1ELb1ELb0ELb0EEENS1_36VarlenDynamicPersistentTileSchedulerILi192ELi192ELi384ELi128ELb0ELb1ELb1ELb0ELb1ELb1EEEEEEEEEvNT_6ParamsE:
        .type           _ZN7cutlass13device_kernelIN5flash11enable_sm90INS1_16FlashAttnFwdSm90INS1_25CollectiveMainloopFwdSm90ILi2EN4cute5tupleIJNS5_1CILi1EEES8_S8_EEENS6_IJNS7_ILi192EEESA_NS7_ILi64EEEEEELi64ENS_6half_tEfNS_4arch4Sm90ELb0ELb0ELb1ELb1ELb0ELb0ELb0ELb0ELb1ELb1ELb0ELb0EEENS1_21CollectiveEpilogueFwdINS6_IJSA_SB_SA_EEES9_SD_SF_Li384ELb1ELb1ELb0ELb0EEENS1_36VarlenDynamicPersistentTileSchedulerILi192ELi192ELi384ELi128ELb0ELb1ELb1ELb0ELb1ELb1EEEEEEEEEvNT_6ParamsE,@function
        .size           _ZN7cutlass13device_kernelIN5flash11enable_sm90INS1_16FlashAttnFwdSm90INS1_25CollectiveMainloopFwdSm90ILi2EN4cute5tupleIJNS5_1CILi1EEES8_S8_EEENS6_IJNS7_ILi192EEESA_NS7_ILi64EEEEEELi64ENS_6half_tEfNS_4arch4Sm90ELb0ELb0ELb1ELb1ELb0ELb0ELb0ELb0ELb1ELb1ELb0ELb0EEENS1_21CollectiveEpilogueFwdINS6_IJSA_SB_SA_EEES9_SD_SF_Li384ELb1ELb1ELb0ELb0EEENS1_36VarlenDynamicPersistentTileSchedulerILi192ELi192ELi384ELi128ELb0ELb1ELb1ELb0ELb1ELb1EEEEEEEEEvNT_6ParamsE,(.L_x_15333 - _ZN7cutlass13device_kernelIN5flash11enable_sm90INS1_16FlashAttnFwdSm90INS1_25CollectiveMainloopFwdSm90ILi2EN4cute5tupleIJNS5_1CILi1EEES8_S8_EEENS6_IJNS7_ILi192EEESA_NS7_ILi64EEEEEELi64ENS_6half_tEfNS_4arch4Sm90ELb0ELb0ELb1ELb1ELb0ELb0ELb0ELb0ELb1ELb1ELb0ELb0EEENS1_21CollectiveEpilogueFwdINS6_IJSA_SB_SA_EEES9_SD_SF_Li384ELb1ELb1ELb0ELb0EEENS1_36VarlenDynamicPersistentTileSchedulerILi192ELi192ELi384ELi128ELb0ELb1ELb1ELb0ELb1ELb1EEEEEEEEEvNT_6ParamsE)
        .other          _ZN7cutlass13device_kernelIN5flash11enable_sm90INS1_16FlashAttnFwdSm90INS1_25CollectiveMainloopFwdSm90ILi2EN4cute5tupleIJNS5_1CILi1EEES8_S8_EEENS6_IJNS7_ILi192EEESA_NS7_ILi64EEEEEELi64ENS_6half_tEfNS_4arch4Sm90ELb0ELb0ELb1ELb1ELb0ELb0ELb0ELb0ELb1ELb1ELb0ELb0EEENS1_21CollectiveEpilogueFwdINS6_IJSA_SB_SA_EEES9_SD_SF_Li384ELb1ELb1ELb0ELb0EEENS1_36VarlenDynamicPersistentTileSchedulerILi192ELi192ELi384ELi128ELb0ELb1ELb1ELb0ELb1ELb1EEEEEEEEEvNT_6ParamsE,@"STO_CUDA_ENTRY STV_DEFAULT"
_ZN7cutlass13device_kernelIN5flash11enable_sm90INS1_16FlashAttnFwdSm90INS1_25CollectiveMainloopFwdSm90ILi2EN4cute5tupleIJNS5_1CILi1EEES8_S8_EEENS6_IJNS7_ILi192EEESA_NS7_ILi64EEEEEELi64ENS_6half_tEfNS_4arch4Sm90ELb0ELb0ELb1ELb1ELb0ELb0ELb0ELb0ELb1ELb1ELb0ELb0EEENS1_21CollectiveEpilogueFwdINS6_IJSA_SB_SA_EEES9_SD_SF_Li384ELb1ELb1ELb0ELb0EEENS1_36VarlenDynamicPersistentTileSchedulerILi192ELi192ELi384ELi128ELb0ELb1ELb1ELb0ELb1ELb1EEEEEEEEEvNT_6ParamsE:
        /* <DEDUP_REMOVED lines=18> */
.L_x_12813:
[----:B------:R-:W-:Y:S05]  /*0120*/  BSYNC B0 ;  /* 0x0000000000007941 */ /* 0x000fea0003800000 */
.L_x_12812:
        /* <DEDUP_REMOVED lines=41> */
.L_x_12814:
        /* <DEDUP_REMOVED lines=22> */
.L_x_12815:
        /* <DEDUP_REMOVED lines=18> */
.L_x_12816:
        /* <DEDUP_REMOVED lines=22> */
.L_x_12817:
        /* <DEDUP_REMOVED lines=22> */
.L_x_12818:
[----:B------:R-:W-:Y:S01]  /*0900*/  PLOP3.LUT P0, PT, PT, PT, UP0, 0x80, 0x0 ;  /* 0x000000000000781c */ /* 0x000fe20003f0f008 */
[----:B------:R-:W-:Y:S01]  /*0910*/  UMOV UR36, 0x1 ;  /* 0x0000000100247882 */ /* 0x000fe20000000000 */
[----:B------:R-:W-:Y:S01]  /*0920*/  NOP ;  /* 0x0000000000007918 */ /* 0x000fe20000000000 */
[----:B------:R-:W-:Y:S01]  /*0930*/  USEL UR36, UR36, 0x2, !UP0 ;  /* 0x0000000224247887 */ /* 0x000fe2000c000000 */
[----:B------:R-:W-:Y:S01]  /*0940*/  ULDC.64 UR48, c[0x0][0x208] ;  /* 0x0000820000307ab9 */ /* 0x000fe20000000a00 */
[----:B012-4-:R-:W-:Y:S08]  /*0950*/  BAR.SYNC.DEFER_BLOCKING 0x0 ;  /* 0x0000000000007b1d */ /* 0x017ff00000010000 */
[----:B------:R-:W-:Y:S05]  /*0960*/  @!P0 BRA `(.L_x_12819) ;  /* 0x000000a000588947 */ /* 0x000fea0003800000 */
.L_x_12820:
        /* <DEDUP_REMOVED lines=25> */
[----:B------:R-:W-:Y:S02]  /*0b00*/  UMOV UR38, URZ ;  /* 0x0000003f00267c82 */ /* 0x000fe40008000000 */
[CC--:B------:R-:W-:Y:S02]  /*0b10*/  LEA.HI R3, R0.reuse, R14.reuse, RZ, 0x4 ;  /* 0x0000000e00037211 */ /* 0x0c0fe400078f20ff */
[----:B------:R-:W-:-:S02]  /*0b20*/  LEA.HI R2, R0, R14, RZ, 0x7 ;  /* 0x0000000e00027211 */ /* 0x000fc400078f38ff */
[----:B------:R-:W-:Y:S02]  /*0b30*/  SHF.R.S32.HI R4, RZ, 0x4, R3 ;  /* 0x00000004ff047819 */ /* 0x000fe40000011403 */
[----:B------:R-:W-:Y:S02]  /*0b40*/  LOP3.LUT R6, R2, 0xffffff80, RZ, 0xc0, !PT ;  /* 0xffffff8002067812 */ /* 0x000fe400078ec0ff */
[C---:B------:R-:W-:Y:S02]  /*0b50*/  LEA.HI R5, R3.reuse, R4, RZ, 0x1 ;  /* 0x0000000403057211 */ /* 0x040fe400078f08ff */
[----:B------:R-:W-:Y:S01]  /*0b60*/  LEA.HI R7, R0, R14, RZ, 0x2 ;  /* 0x0000000e00077211 */ /* 0x000fe200078f10ff */
[----:B------:R-:W-:Y:S01]  /*0b70*/  IMAD.IADD R16, R14, 0x1, -R6 ;  /* 0x000000010e107824 */ /* 0x000fe200078e0a06 */
[----:B------:R-:W-:Y:S02]  /*0b80*/  LOP3.LUT R3, R3, 0xfffffff0, RZ, 0xc0, !PT ;  /* 0xfffffff003037812 */ /* 0x000fe400078ec0ff */
[----:B------:R-:W-:-:S02]  /*0b90*/  LOP3.LUT R5, R5, 0x1ffffffe, RZ, 0xc0, !PT ;  /* 0x1ffffffe05057812 */ /* 0x000fc400078ec0ff */
[----:B------:R-:W-:Y:S02]  /*0ba0*/  LOP3.LUT R7, R7, 0xfffffffc, RZ, 0xc0, !PT ;  /* 0xfffffffc07077812 */ /* 0x000fe400078ec0ff */
[----:B------:R-:W-:Y:S01]  /*0bb0*/  IADD3 R3, R14, -R3, RZ ;  /* 0x800000030e037210 */ /* 0x000fe20007ffe0ff */
[----:B------:R-:W-:Y:S01]  /*0bc0*/  IMAD.IADD R5, R4, 0x1, -R5 ;  /* 0x0000000104057824 */ /* 0x000fe200078e0a05 */
[----:B------:R-:W-:Y:S01]  /*0bd0*/  SHF.R.S32.HI R9, RZ, 0x1f, R16 ;  /* 0x0000001fff097819 */ /* 0x000fe20000011410 */
[----:B------:R-:W-:Y:S01]  /*0be0*/  IMAD.IADD R11, R14, 0x1, -R7 ;  /* 0x000000010e0b7824 */ /* 0x000fe200078e0a07 */
[----:B------:R-:W-:Y:S01]  /*0bf0*/  SHF.R.S32.HI R4, RZ, 0x1f, R3 ;  /* 0x0000001fff047819 */ /* 0x000fe20000011403 */
[----:B------:R-:W-:Y:S01]  /*0c00*/  IMAD.SHL.U32 R5, R5, 0x8, RZ ;  /* 0x0000000805057824 */ /* 0x000fe200078e00ff */
[----:B------:R-:W-:Y:S02]  /*0c10*/  LEA.HI R10, R9, R16, RZ, 0x2 ;  /* 0x00000010090a7211 */ /* 0x000fe400078f10ff */
[----:B------:R-:W-:-:S02]  /*0c20*/  LEA.HI R4, R4, R3, RZ, 0x3 ;  /* 0x0000000304047211 */ /* 0x000fc400078f18ff */
[----:B------:R-:W-:Y:S02]  /*0c30*/  LEA.HI R12, R11, R11, RZ, 0x1 ;  /* 0x0000000b0b0c7211 */ /* 0x000fe400078f08ff */
[----:B------:R-:W-:Y:S02]  /*0c40*/  LEA.HI R6, R0, R14, RZ, 0x5 ;  /* 0x0000000e00067211 */ /* 0x000fe400078f28ff */
[--C-:B------:R-:W-:Y:S02]  /*0c50*/  SHF.R.S32.HI R8, RZ, 0x2, R10.reuse ;  /* 0x00000002ff087819 */ /* 0x100fe4000001140a */
[----:B------:R-:W-:Y:S01]  /*0c60*/  SHF.R.S32.HI R7, RZ, 0x1f, R10 ;  /* 0x0000001fff077819 */ /* 0x000fe2000001140a */
[----:B------:R-:W-:Y:S01]  /*0c70*/  IMAD.SHL.U32 R6, R6, 0x20, RZ ;  /* 0x0000002006067824 */ /* 0x000fe200078e00ff */
[----:B------:R-:W-:Y:S02]  /*0c80*/  SHF.R.S32.HI R15, RZ, 0x7, R2 ;  /* 0x00000007ff0f7819 */ /* 0x000fe40000011402 */
[C---:B------:R-:W-:Y:S01]  /*0c90*/  LOP3.LUT R2, R4.reuse, 0xfffffff8, RZ, 0xc0, !PT ;  /* 0xfffffff804027812 */ /* 0x040fe200078ec0ff */
[----:B------:R-:W-:Y:S01]  /*0ca0*/  IMAD.SHL.U32 R4, R4, 0x40, RZ ;  /* 0x0000004004047824 */ /* 0x000fe200078e00ff */
[----:B------:R-:W-:-:S02]  /*0cb0*/  LOP3.LUT R12, R12, 0x1ffffffe, RZ, 0xc0, !PT ;  /* 0x1ffffffe0c0c7812 */ /* 0x000fc400078ec0ff */
[----:B------:R-:W-:Y:S01]  /*0cc0*/  LEA.HI R7, R7, R8, RZ, 0x3 ;  /* 0x0000000807077211 */ /* 0x000fe200078f18ff */
[----:B------:R-:W-:Y:S01]  /*0cd0*/  IMAD.IADD R2, R3, 0x1, -R2 ;  /* 0x0000000103027824 */ /* 0x000fe200078e0a02 */
[----:B------:R-:W-:Y:S01]  /*0ce0*/  LOP3.LUT R6, R6, 0xfffffc00, RZ, 0xc0, !PT ;  /* 0xfffffc0006067812 */ /* 0x000fe200078ec0ff */
[----:B------:R-:W-:Y:S01]  /*0cf0*/  IMAD.IADD R13, R11, 0x1, -R12 ;  /* 0x000000010b0d7824 */ /* 0x000fe200078e0a0c */
[----:B------:R-:W-:Y:S01]  /*0d00*/  LOP3.LUT R11, R7, 0xfffffff8, RZ, 0xc0, !PT ;  /* 0xfffffff8070b7812 */ /* 0x000fe200078ec0ff */
[----:B------:R-:W-:Y:S01]  /*0d10*/  IMAD.HI R7, R15, 0x55555556, RZ ;  /* 0x555555560f077827 */ /* 0x000fe200078e02ff */
[C---:B------:R-:W-:Y:S02]  /*0d20*/  R2P PR, R2.reuse, 0x6 ;  /* 0x0000000602007804 */ /* 0x040fe40000000000 */
[----:B------:R-:W-:Y:S01]  /*0d30*/  LEA.HI R9, R9, R16, RZ, 0x5 ;  /* 0x0000001009097211 */ /* 0x000fe200078f28ff */
[----:B------:R-:W-:Y:S01]  /*0d40*/  IMAD.SHL.U32 R2, R2, 0x40, RZ ;  /* 0x0000004002027824 */ /* 0x000fe200078e00ff */
[----:B------:R-:W-:Y:S01]  /*0d50*/  LEA.HI R7, R7, R7, RZ, 0x1 ;  /* 0x0000000707077211 */ /* 0x000fe200078f08ff */
[----:B------:R-:W-:Y:S01]  /*0d60*/  IMAD.IADD R12, R8, 0x1, -R11 ;  /* 0x00000001080c7824 */ /* 0x000fe200078e0a0b */
[----:B------:R-:W-:Y:S01]  /*0d70*/  LEA R8, R3, R6, 0x6 ;  /* 0x0000000603087211 */ /* 0x000fe200078e30ff */
[----:B------:R-:W-:Y:S01]  /*0d80*/  IMAD.MOV.U32 R11, RZ, RZ, -0x2 ;  /* 0xfffffffeff0b7424 */ /* 0x000fe200078e00ff */
[----:B------:R-:W-:Y:S01]  /*0d90*/  SHF.R.S32.HI R9, RZ, 0x5, R9 ;  /* 0x00000005ff097819 */ /* 0x000fe20000011409 */
[----:B------:R-:W-:Y:S01]  /*0da0*/  IMAD R7, R7, -0x3, R15 ;  /* 0xfffffffd07077824 */ /* 0x000fe200078e020f */
[----:B------:R-:W-:Y:S01]  /*0db0*/  LOP3.LUT R2, R2, 0x1c0, RZ, 0xc0, !PT ;  /* 0x000001c002027812 */ /* 0x000fe200078ec0ff */
[----:B------:R-:W-:Y:S01]  /*0dc0*/  IMAD.IADD R3, R5, 0x1, R8 ;  /* 0x0000000105037824 */ /* 0x000fe200078e0208 */
[----:B------:R-:W-:-:S02]  /*0dd0*/  LOP3.LUT R10, R10, 0x7ffffffc, RZ, 0xc0, !PT ;  /* 0x7ffffffc0a0a7812 */ /* 0x000fc400078ec0ff */
[----:B------:R-:W-:Y:S02]  /*0de0*/  LEA R12, R9, R12, 0x4 ;  /* 0x0000000c090c7211 */ /* 0x000fe400078e20ff */
[----:B------:R-:W-:Y:S01]  /*0df0*/  LOP3.LUT R5, R2, 0x8, R5, 0xf8, !PT ;  /* 0x0000000802057812 */ /* 0x000fe200078ef805 */
[----:B------:R-:W-:Y:S01]  /*0e00*/  IMAD.IADD R10, R16, 0x1, -R10 ;  /* 0x00000001100a7824 */ /* 0x000fe200078e0a0a */
[----:B------:R-:W-:Y:S01]  /*0e10*/  SHF.R.U32.HI R2, RZ, 0x3, R2 ;  /* 0x00000003ff027819 */ /* 0x000fe20000011602 */
[----:B------:R0:W-:Y:S01]  /*0e20*/  STL [R1+0x18], R3 ;  /* 0x0000180301007387 */ /* 0x0001e20000100800 */
[----:B------:R-:W-:Y:S01]  /*0e30*/  LEA.HI R0, R0, R14, RZ, 0x3 ;  /* 0x0000000e00007211 */ /* 0x000fe200078f18ff */
[----:B------:R-:W-:Y:S01]  /*0e40*/  IMAD.MOV.U32 R16, RZ, RZ, 0x40 ;  /* 0x00000040ff107424 */ /* 0x000fe200078e00ff */
[----:B------:R-:W-:Y:S01]  /*0e50*/  LOP3.LUT R5, R5, R2, RZ, 0x3c, !PT ;  /* 0x0000000205057212 */ /* 0x000fe200078e3cff */
[----:B------:R-:W-:Y:S01]  /*0e60*/  IMAD R2, R10, R11, 0xc0 ;  /* 0x000000c00a027424 */ /* 0x000fe200078e020b */
[----:B------:R-:W-:-:S02]  /*0e70*/  LOP3.LUT R155, R0, 0xfffffff8, RZ, 0xc0, !PT ;  /* 0xfffffff8009b7812 */ /* 0x000fc400078ec0ff */
[----:B------:R-:W-:Y:S02]  /*0e80*/  SHF.R.S32.HI R157, RZ, 0x3, R0 ;  /* 0x00000003ff9d7819 */ /* 0x000fe40000011400 */
[----:B------:R-:W-:Y:S01]  /*0e90*/  LOP3.LUT R4, R4, 0x7ffffe00, RZ, 0xc0, !PT ;  /* 0x7ffffe0004047812 */ /* 0x000fe200078ec0ff */
[----:B0-----:R-:W-:Y:S01]  /*0ea0*/  IMAD R3, R7, 0x40, R12 ;  /* 0x0000004007037824 */ /* 0x001fe200078e020c */
[----:B------:R0:W-:Y:S01]  /*0eb0*/  STL [R1+0x10], R2 ;  /* 0x0000100201007387 */ /* 0x0001e20000100800 */
[----:B------:R-:W-:Y:S01]  /*0ec0*/  IMAD.IADD R155, R14, 0x1, -R155 ;  /* 0x000000010e9b7824 */ /* 0x000fe200078e0a9b */
[----:B------:R-:W-:Y:S01]  /*0ed0*/  SEL R16, R16, 0xffffffc0, !P2 ;  /* 0xffffffc010107807 */ /* 0x000fe20005000000 */
[----:B------:R-:W-:Y:S01]  /*0ee0*/  IMAD R0, R13, 0x8, R3 ;  /* 0x000000080d007824 */ /* 0x000fe200078e0203 */
[----:B------:R1:W-:Y:S02]  /*0ef0*/  STL [R1+0xc], R3 ;  /* 0x00000c0301007387 */ /* 0x0003e40000100800 */
[----:B------:R-:W-:-:S02]  /*0f00*/  SHF.L.U32 R156, R155, 0x3, RZ ;  /* 0x000000039b9c7819 */ /* 0x000fc400000006ff */
[----:B------:R1:W-:Y:S01]  /*0f10*/  STL [R1+0x14], R0 ;  /* 0x0000140001007387 */ /* 0x0003e20000100800 */
[----:B0-----:R-:W-:Y:S02]  /*0f20*/  IADD3 R2, R5, R4, R6 ;  /* 0x0000000405027210 */ /* 0x001fe40007ffe006 */
[----:B------:R-:W-:Y:S02]  /*0f30*/  SHF.R.S32.HI R4, RZ, 0x1f, R156 ;  /* 0x0000001fff047819 */ /* 0x000fe4000001149c */
[----:B------:R-:W-:-:S05]  /*0f40*/  LEA R2, R2, UR39, 0x1 ;  /* 0x0000002702027c11 */ /* 0x000fca000f8e08ff */
[C---:B------:R-:W-:Y:S02]  /*0f50*/  VIADD R17, R2.reuse, 0x1e800 ;  /* 0x0001e80002117836 */ /* 0x040fe40000000000 */
[----:B------:R-:W-:Y:S02]  /*0f60*/  VIADD R152, R2, 0x1e820 ;  /* 0x0001e82002987836 */ /* 0x000fe40000000000 */
[C---:B------:R-:W-:Y:S02]  /*0f70*/  @P1 VIADD R152, R17.reuse, 0xffffffe0 ;  /* 0xffffffe011981836 */ /* 0x040fe40000000000 */
[----:B------:R-:W-:Y:S02]  /*0f80*/  IMAD.IADD R17, R17, 0x1, R16 ;  /* 0x0000000111117824 */ /* 0x000fe400078e0210 */
[----:B------:R-:W-:Y:S01]  /*0f90*/  IMAD.IADD R16, R16, 0x1, R152 ;  /* 0x0000000110107824 */ /* 0x000fe200078e0298 */
[C---:B------:R-:W-:Y:S01]  /*0fa0*/  IADD3 R153, R152.reuse, 0xc000, RZ ;  /* 0x0000c00098997810 */ /* 0x040fe20007ffe0ff */
[----:B-1----:R-:W-:-:S07]  /*0fb0*/  VIADD R154, R152, 0x6000 ;  /* 0x00006000989a7836 */ /* 0x002fce0000000000 */
.L_x_12850:
[----:B012---:R-:W0:Y:S01]  /*0fc0*/  LDC.64 R4, c[0x0][0xc88] ;  /* 0x00032200ff047b82 */ /* 0x007e220000000a00 */
[----:B------:R-:W-:Y:S01]  /*0fd0*/  ULDC.64 UR8, c[0x0][0xa28] ;  /* 0x00028a0000087ab9 */ /* 0x000fe20000000a00 */
[----:B------:R-:W-:Y:S01]  /*0fe0*/  ULDC.64 UR10, c[0x0][0xa20] ;  /* 0x00028800000a7ab9 */ /* 0x000fe20000000a00 */
[----:B------:R-:W-:Y:S01]  /*0ff0*/  ULDC UR4, c[0x0][0x424] ;  /* 0x0001090000047ab9 */ /* 0x000fe20000000800 */
        /* <DEDUP_REMOVED lines=10> */
[----:B------:R-:W-:Y:S02]  /*10a0*/  @UP0 ULEA UR8, UP2, UR40, UR8, 0x2 ;  /* 0x0000000828080291 */ /* 0x000fe4000f84103f */
[----:B------:R-:W-:Y:S02]  /*10b0*/  @UP1 ULEA UR10, UP3, UR40, UR10, 0x2 ;  /* 0x0000000a280a1291 */ /* 0x000fe4000f86103f */
[----:B------:R-:W-:Y:S02]  /*10c0*/  @UP0 ULEA.HI.X UR9, UR40, UR9, UR41, 0x2, UP2 ;  /* 0x0000000928090291 */ /* 0x000fe400090f1429 */
[----:B------:R-:W-:Y:S01]  /*10d0*/  @UP1 ULEA.HI.X UR11, UR40, UR11, UR41, 0x2, UP3 ;  /* 0x0000000b280b1291 */ /* 0x000fe200098f1429 */
[----:B------:R-:W-:Y:S02]  /*10e0*/  IMAD.U32 R4, RZ, RZ, UR8 ;  /* 0x00000008ff047e24 */ /* 0x000fe4000f8e00ff */
[----:B------:R-:W-:-:S02]  /*10f0*/  IMAD.U32 R6, RZ, RZ, UR10 ;  /* 0x0000000aff067e24 */ /* 0x000fc4000f8e00ff */
[----:B------:R-:W-:Y:S01]  /*1100*/  IMAD.U32 R5, RZ, RZ, UR9 ;  /* 0x00000009ff057e24 */ /* 0x000fe2000f8e00ff */
[----:B------:R-:W-:Y:S01]  /*1110*/  ULDC.64 UR8, c[0x0][0x418] ;  /* 0x0001060000087ab9 */ /* 0x000fe20000000a00 */
[----:B------:R-:W-:-:S03]  /*1120*/  IMAD.U32 R7, RZ, RZ, UR11 ;  /* 0x0000000bff077e24 */ /* 0x000fc6000f8e00ff */
[----:B------:R-:W2:Y:S04]  /*1130*/  @P0 LDG.E R4, desc[UR48][R4.64] ;  /* 0x0000003004040981 */ /* 0x000ea8000c1e1900 */
[----:B------:R-:W3:Y:S01]  /*1140*/  @P1 LDG.E R6, desc[UR48][R6.64] ;  /* 0x0000003006061981 */ /* 0x000ee2000c1e1900 */
[----:B------:R-:W-:Y:S01]  /*1150*/  UISETP.NE.U32.AND UP0, UPT, UR8, URZ, UPT ;  /* 0x0000003f0800728c */ /* 0x000fe2000bf05070 */
[----:B------:R-:W-:Y:S01]  /*1160*/  IMAD.MOV.U32 R0, RZ, RZ, RZ ;  /* 0x000000ffff007224 */ /* 0x000fe200078e00ff */
[----:B------:R-:W-:Y:S01]  /*1170*/  UMOV UR42, UR5 ;  /* 0x00000005002a7c82 */ /* 0x000fe20008000000 */
[----:B------:R-:W-:Y:S01]  /*1180*/  ULDC UR5, c[0x0][0x2f0] ;  /* 0x0000bc0000057ab9 */ /* 0x000fe20000000800 */
[----:B------:R-:W-:Y:S01]  /*1190*/  UISETP.NE.AND.EX UP0, UPT, UR9, URZ, UPT, UP0 ;  /* 0x0000003f0900728c */ /* 0x000fe2000bf05300 */
[----:B------:R-:W-:Y:S01]  /*11a0*/  MOV R3, RZ ;  /* 0x000000ff00037202 */ /* 0x000fe20000000f00 */
[----:B------:R-:W-:Y:S01]  /*11b0*/  UMOV UR50, URZ ;  /* 0x0000003f00327c82 */ /* 0x000fe20008000000 */
[----:B------:R-:W-:Y:S01]  /*11c0*/  UMOV UR43, UR6 ;  /* 0x00000006002b7c82 */ /* 0x000fe20008000000 */
[----:B------:R-:W-:Y:S01]  /*11d0*/  USEL UR4, UR4, 0x1, UP0 ;  /* 0x0000000104047887 */ /* 0x000fe20008000000 */
[----:B------:R-:W-:Y:S01]  /*11e0*/  IMAD.MOV.U32 R151, RZ, RZ, RZ ;  /* 0x000000ffff977224 */ /* 0x000fe200078e00ff */
[----:B-----5:R-:W-:-:S02]  /*11f0*/  CS2R R20, SRZ ;  /* 0x0000000000147805 */ /* 0x020fc4000001ff00 */
[----:B------:R-:W-:Y:S01]  /*1200*/  CS2R R22, SRZ ;  /* 0x0000000000167805 */ /* 0x000fe2000001ff00 */
[----:B------:R-:W-:Y:S01]  /*1210*/  UIMAD UR4, UR4, UR5, URZ ;  /* 0x00000005040472a4 */ /* 0x000fe2000f8e023f */
[----:B------:R-:W-:Y:S02]  /*1220*/  CS2R R28, SRZ ;  /* 0x00000000001c7805 */ /* 0x000fe4000001ff00 */
[----:B------:R-:W-:Y:S02]  /*1230*/  CS2R R30, SRZ ;  /* 0x00000000001e7805 */ /* 0x000fe4000001ff00 */
[----:B------:R-:W-:Y:S02]  /*1240*/  CS2R R32, SRZ ;  /* 0x0000000000207805 */ /* 0x000fe4000001ff00 */
[----:B------:R-:W-:Y:S02]  /*1250*/  CS2R R34, SRZ ;  /* 0x0000000000227805 */ /* 0x000fe4000001ff00 */
[----:B------:R-:W-:-:S02]  /*1260*/  CS2R R36, SRZ ;  /* 0x0000000000247805 */ /* 0x000fc4000001ff00 */
[----:B--2---:R-:W-:Y:S02]  /*1270*/  @P0 R2UR UR50, R4 ;  /* 0x00000000043202ca */ /* 0x004fe400000e0000 */
[----:B------:R-:W-:Y:S02]  /*1280*/  PLOP3.LUT P0, PT, PT, PT, PT, 0x80, 0x0 ;  /* 0x000000000000781c */ /* 0x000fe40003f0f070 */
        /* <DEDUP_REMOVED lines=15> */
.L_x_12821:
[----:B------:R-:W-:Y:S01]  /*1380*/  UIADD3 UR50, -UR50, UR4, URZ ;  /* 0x0000000432327290 */ /* 0x000fe2000fffe13f */
[----:B------:R-:W-:Y:S02]  /*1390*/  CS2R R38, SRZ ;  /* 0x0000000000267805 */ /* 0x000fe4000001ff00 */
[----:B------:R-:W-:Y:S02]  /*13a0*/  CS2R R40, SRZ ;  /* 0x0000000000287805 */ /* 0x000fe4000001ff00 */
[----:B------:R-:W-:Y:S01]  /*13b0*/  CS2R R42, SRZ ;  /* 0x00000000002a7805 */ /* 0x000fe2000001ff00 */
[----:B------:R-:W-:Y:S01]  /*13c0*/  UISETP.GE.AND UP0, UPT, UR50, 0x1, UPT ;  /* 0x000000013200788c */ /* 0x000fe2000bf06270 */
[----:B------:R-:W-:Y:S01]  /*13d0*/  CS2R R44, SRZ ;  /* 0x00000000002c7805 */ /* 0x000fe2000001ff00 */
[----:B------:R-:W-:Y:S01]  /*13e0*/  UIADD3 UR4, UR50, 0xbf, URZ ;  /* 0x000000bf32047890 */ /* 0x000fe2000fffe03f */
[----:B------:R-:W-:Y:S02]  /*13f0*/  CS2R R46, SRZ ;  /* 0x00000000002e7805 */ /* 0x000fe4000001ff00 */
[----:B------:R-:W-:-:S02]  /*1400*/  CS2R R14, SRZ ;  /* 0x00000000000e7805 */ /* 0x000fc4000001ff00 */
[----:B------:R-:W-:Y:S02]  /*1410*/  CS2R R48, SRZ ;  /* 0x0000000000307805 */ /* 0x000fe4000001ff00 */
[----:B------:R-:W-:Y:S01]  /*1420*/  PLOP3.LUT P1, PT, PT, PT, UP0, 0x80, 0x0 ;  /* 0x000000000000781c */ /* 0x000fe20003f2f008 */
[----:B------:R-:W-:Y:S01]  /*1430*/  UIMAD.WIDE UR4, UR4, 0x2aaaaaab, URZ ;  /* 0x2aaaaaab040478a5 */ /* 0x000fe2000f8e023f */
[----:B------:R-:W-:Y:S01]  /*1440*/  CS2R R12, SRZ ;  /* 0x00000000000c7805 */ /* 0x000fe2000001ff00 */
[----:B------:R-:W-:Y:S02]  /*1450*/  IMAD.MOV.U32 R50, RZ, RZ, RZ ;  /* 0x000000ffff327224 */ /* 0x000fe400078e00ff */
[----:B------:R-:W-:-:S04]  /*1460*/  USHF.R.U32.HI UR47, URZ, 0x1f, UR5 ;  /* 0x0000001f3f2f7899 */ /* 0x000fc80008011605 */
[----:B------:R-:W-:-:S04]  /*1470*/  ULEA.HI.SX32 UR47, UR5, UR47, 0x1b ;  /* 0x0000002f052f7291 */ /* 0x000fc8000f8fda3f */
[----:B------:R-:W-:Y:S08]  /*1480*/  @!P1 BRA `(.L_x_12822) ;  /* 0x0000007c00009947 */ /* 0x000ff00003800000 */
[----:B------:R-:W0:Y:S01]  /*1490*/  S2R R4, SR_TID.X ;  /* 0x0000000000047919 */ /* 0x000e220000002100 */
[----:B------:R-:W-:-:S04]  /*14a0*/  UIADD3 UR6, UR39, 0x1e800, URZ ;  /* 0x0001e80027067890 */ /* 0x000fc8000fffe03f */
[----:B------:R-:W-:-:S06]  /*14b0*/  ULOP3.LUT UP0, URZ, UR6, 0x3ff, URZ, 0xc0, !UPT ;  /* 0x000003ff063f7892 */ /* 0x000fcc000f80c03f */
[----:B------:R-:W-:Y:S01]  /*14c0*/  PLOP3.LUT P0, PT, PT, PT, UP0, 0x80, 0x0 ;  /* 0x000000000000781c */ /* 0x000fe20003f0f008 */
[----:B0-----:R-:W-:-:S05]  /*14d0*/  VIADD R5, R4, 0xffffff80 ;  /* 0xffffff8004057836 */ /* 0x001fca0000000000 */
[----:B------:R-:W-:-:S04]  /*14e0*/  SHF.R.S32.HI R4, RZ, 0x1f, R5 ;  /* 0x0000001fff047819 */ /* 0x000fc80000011405 */
[----:B------:R-:W-:-:S04]  /*14f0*/  LEA.HI R4, R4, R5, RZ, 0x7 ;  /* 0x0000000504047211 */ /* 0x000fc800078f38ff */
[----:B------:R-:W-:-:S05]  /*1500*/  SHF.R.S32.HI R4, RZ, 0x7, R4 ;  /* 0x00000007ff047819 */ /* 0x000fca0000011404 */
[----:B------:R-:W0:Y:S02]  /*1510*/  SHFL.IDX PT, R0, R4, RZ, 0x1f ;  /* 0x00001fff04007589 */ /* 0x000e2400000e0000 */
[----:B0-----:R-:W-:-:S13]  /*1520*/  R2UR UR44, R0 ;  /* 0x00000000002c72ca */ /* 0x001fda00000e0000 */
[----:B------:R-:W-:-:S04]  /*1530*/  UIMAD.WIDE UR4, UR44, 0x55555556, URZ ;  /* 0x555555562c0478a5 */ /* 0x000fc8000f8e023f */
[----:B------:R-:W-:-:S04]  /*1540*/  ULEA.HI UR5, UR5, UR5, URZ, 0x1 ;  /* 0x0000000505057291 */ /* 0x000fc8000f8f083f */
[----:B------:R-:W-:Y:S01]  /*1550*/  UIMAD UR51, UR5, -0x3, UR44 ;  /* 0xfffffffd053378a4 */ /* 0x000fe2000f8e022c */
[----:B------:R-:W-:Y:S11]  /*1560*/  @!P0 BRA `(.L_x_12823) ;  /* 0x0000000000408947 */ /* 0x000ff60003800000 */
        /* <DEDUP_REMOVED lines=16> */
.L_x_12823:
        /* <DEDUP_REMOVED lines=9> */
.L_x_12963:
[----:B------:R-:W-:Y:S05]  /*1700*/  @!P0 BRA `(.L_x_12825) ;  /* 0x0000000000048947 */ /* 0x000fea0003800000 */
[----:B------:R-:W-:Y:S01]  /*1710*/  BPT.TRAP 0x1 ;  /* 0x000000040000795c */ /* 0x000fe20000300000 */
.L_x_12825:
[----:B0-----:R-:W-:Y:S01]  /*1720*/  IMAD.U32 R0, RZ, RZ, UR38 ;  /* 0x00000026ff007e24 */ /* 0x001fe2000f8e00ff */
[----:B------:R-:W-:-:S04]  /*1730*/  MOV R3, UR37 ;  /* 0x0000002500037c02 */ /* 0x000fc80008000f00 */
[----:B------:R-:W-:Y:S02]  /*1740*/  LEA R0, R0, UR39, 0x3 ;  /* 0x0000002700007c11 */ /* 0x000fe4000f8e18ff */
[----:B------:R-:W-:-:S04]  /*1750*/  SHF.L.U32 R3, R3, 0x1f, RZ ;  /* 0x0000001f03037819 */ /* 0x000fc800000006ff */
[----:B------:R0:W1:Y:S01]  /*1760*/  SYNCS.PHASECHK.TRANS64.TRYWAIT P2, [R0+URZ+0x30830], R3 ;  /* 0x03083003000075a7 */ /* 0x000062000804017f */
[----:B------:R-:W-:Y:S05]  /*1770*/  @!P0 BRA `(.L_x_12826) ;  /* 0x0000000000048947 */ /* 0x000fea0003800000 */
[----:B------:R-:W-:Y:S01]  /*1780*/  BPT.TRAP 0x1 ;  /* 0x000000040000795c */ /* 0x000fe20000300000 */
.L_x_12826:
[----:B------:R-:W2:Y:S01]  /*1790*/  S2R R4, SR_TID.X ;  /* 0x0000000000047919 */ /* 0x000ea20000002100 */
[----:B------:R-:W-:Y:S01]  /*17a0*/  IMAD.MOV.U32 R151, RZ, RZ, RZ ;  /* 0x000000ffff977224 */ /* 0x000fe200078e00ff */
[----:B--2---:R-:W-:Y:S01]  /*17b0*/  LOP3.LUT P1, RZ, R4, 0x7f, RZ, 0xc0, !PT ;  /* 0x0000007f04ff7812 */ /* 0x004fe2000782c0ff */
[----:B-1----:R-:W-:-:S12]  /*17c0*/  @P2 BRA `(.L_x_12827) ;  /* 0x0000000000082947 */ /* 0x002fd80003800000 */
[----:B------:R-:W1:Y:S02]  /*17d0*/  SYNCS.PHASECHK.TRANS64.TRYWAIT P2, [R0+URZ+0x30830], R3 ;  /* 0x03083003000075a7 */ /* 0x000e64000804017f */
[----:B-1----:R-:W-:Y:S05]  /*17e0*/  @!P2 BRA `(.L_x_12828) ;  /* 0x000000e4006ca947 */ /* 0x002fea0003800000 */
.L_x_12827:
[----:B------:R-:W-:Y:S05]  /*17f0*/  WARPSYNC.ALL ;  /* 0x0000000000007948 */ /* 0x000fea0003800000 */
[----:B------:R-:W-:Y:S01]  /*1800*/  ULEA UR25, UR51, UR39, 0xd ;  /* 0x0000002733197291 */ /* 0x000fe2000f8e683f */
[----:B------:R-:W2:Y:S01]  /*1810*/  LDL R121, [R1+0x10] ;  /* 0x0000100001797983 */ /* 0x000ea20000100800 */
[----:B------:R-:W-:Y:S01]  /*1820*/  UIADD3 UR4, UR39, 0x12400, URZ ;  /* 0x0001240027047890 */ /* 0x000fe2000fffe03f */
[----:B------:R-:W-:Y:S01]  /*1830*/  WARPGROUP.ARRIVE ;  /* 0x00000000000079c5 */ /* 0x000fe20000000000 */
[----:B------:R-:W-:Y:S01]  /*1840*/  UIADD3 UR5, UR25, 0xc400, URZ ;  /* 0x0000c40019057890 */ /* 0x000fe2000fffe03f */
[----:B------:R-:W-:Y:S01]  /*1850*/  P2R R120, PR, RZ, 0x1 ;  /* 0x00000001ff787803 */ /* 0x000fe20000000000 */
[----:B------:R-:W-:Y:S01]  /*1860*/  USHF.R.U32.HI UR4, URZ, 0x4, UR4 ;  /* 0x000000043f047899 */ /* 0x000fe20008011604 */
[--C-:B------:R-:W-:Y:S01]  /*1870*/  IMAD.MOV.U32 R150, RZ, RZ, R151.reuse ;  /* 0x000000ffff967224 */ /* 0x100fe200078e0097 */
[----:B------:R-:W-:Y:S01]  /*1880*/  USHF.R.U32.HI UR5, URZ, 0x4, UR5 ;  /* 0x000000043f057899 */ /* 0x000fe20008011605 */
[-C--:B------:R-:W-:Y:S01]  /*1890*/  MOV R149, R151.reuse ;  /* 0x0000009700957202 */ /* 0x080fe20000000f00 */
[----:B------:R-:W-:Y:S01]  /*18a0*/  ULOP3.LUT UR4, UR4, 0x3fff, URZ, 0xc0, !UPT ;  /* 0x00003fff04047892 */ /* 0x000fe2000f8ec03f */
[--C-:B------:R-:W-:Y:S01]  /*18b0*/  IMAD.MOV.U32 R148, RZ, RZ, R151.reuse ;  /* 0x000000ffff947224 */ /* 0x100fe200078e0097 */
[----:B------:R-:W-:Y:S01]  /*18c0*/  ULOP3.LUT UR5, UR5, 0x3fff, URZ, 0xc0, !UPT ;  /* 0x00003fff05057892 */ /* 0x000fe2000f8ec03f */
[--C-:B------:R-:W-:Y:S01]  /*18d0*/  IMAD.MOV.U32 R147, RZ, RZ, R151.reuse ;  /* 0x000000ffff937224 */ /* 0x100fe200078e0097 */
[----:B------:R-:W-:Y:S01]  /*18e0*/  ULOP3.LUT UR24, UR4, 0x10000, URZ, 0xfc, !UPT ;  /* 0x0001000004187892 */ /* 0x000fe2000f8efc3f */
[--C-:B------:R-:W-:Y:S01]  /*18f0*/  IMAD.MOV.U32 R146, RZ, RZ, R151.reuse ;  /* 0x000000ffff927224 */ /* 0x100fe200078e0097 */
[----:B------:R-:W-:Y:S01]  /*1900*/  ULOP3.LUT UR4, UR5, 0x10000, URZ, 0xfc, !UPT ;  /* 0x0001000005047892 */ /* 0x000fe2000f8efc3f */
[--C-:B------:R-:W-:Y:S01]  /*1910*/  IMAD.MOV.U32 R145, RZ, RZ, R151.reuse ;  /* 0x000000ffff917224 */ /* 0x100fe200078e0097 */
[----:B------:R-:W-:Y:S01]  /*1920*/  UIMAD UR6, UR38, 0x600, UR24 ;  /* 0x00000600260678a4 */ /* 0x000fe2000f8e0218 */
[--C-:B------:R-:W-:Y:S01]  /*1930*/  IMAD.MOV.U32 R144, RZ, RZ, R151.reuse ;  /* 0x000000ffff907224 */ /* 0x100fe200078e0097 */
[----:B------:R-:W-:Y:S01]  /*1940*/  UMOV UR5, 0x40000040 ;  /* 0x4000004000057882 */ /* 0x000fe20000000000 */
[----:B------:R-:W-:Y:S01]  /*1950*/  UMOV UR7, 0x40000040 ;  /* 0x4000004000077882 */ /* 0x000fe20000000000 */
[----:B------:R-:W-:Y:S01]  /*1960*/  UIADD3 UR8, UR4, 0x2, URZ ;  /* 0x0000000204087890 */ /* 0x000fe2000fffe03f */
[-C--:B------:R-:W-:Y:S01]  /*1970*/  MOV R143, R151.reuse ;  /* 0x00000097008f7202 */ /* 0x080fe20000000f00 */
[----:B------:R-:W-:Y:S01]  /*1980*/  UIADD3 UR10, UR6, 0x2, URZ ;  /* 0x00000002060a7890 */ /* 0x000fe2000fffe03f */
[--C-:B------:R-:W-:Y:S01]  /*1990*/  IMAD.MOV.U32 R142, RZ, RZ, R151.reuse ;  /* 0x000000ffff8e7224 */ /* 0x100fe200078e0097 */
[----:B------:R-:W-:Y:S01]  /*19a0*/  UMOV UR9, 0x40000040 ;  /* 0x4000004000097882 */ /* 0x000fe20000000000 */
[----:B------:R-:W-:Y:S01]  /*19b0*/  HGMMA.64x192x16.F32 R24, gdesc[UR4], RZ, !UPT, gsb0 ;  /* 0x02e00000041879f0 */ /* 0x000fe2000c0008ff */
[----:B------:R-:W-:Y:S01]  /*19c0*/  UMOV UR11, 0x40000040 ;  /* 0x40000040000b7882 */ /* 0x000fe20000000000 */
[----:B------:R-:W-:Y:S01]  /*19d0*/  UIADD3 UR12, UR4, 0x4, URZ ;  /* 0x00000004040c7890 */ /* 0x000fe2000fffe03f */
[--C-:B------:R-:W-:Y:S01]  /*19e0*/  IMAD.MOV.U32 R141, RZ, RZ, R151.reuse ;  /* 0x000000ffff8d7224 */ /* 0x100fe200078e0097 */
[----:B------:R-:W-:Y:S01]  /*19f0*/  UIADD3 UR14, UR6, 0x4, URZ ;  /* 0x00000004060e7890 */ /* 0x000fe2000fffe03f */
[--C-:B------:R-:W-:Y:S01]  /*1a00*/  IMAD.MOV.U32 R140, RZ, RZ, R151.reuse ;  /* 0x000000ffff8c7224 */ /* 0x100fe200078e0097 */
[----:B------:R-:W-:Y:S01]  /*1a10*/  UMOV UR13, 0x40000040 ;  /* 0x40000040000d7882 */ /* 0x000fe20000000000 */
[----:B------:R-:W-:Y:S01]  /*1a20*/  UMOV UR15, 0x40000040 ;  /* 0x40000040000f7882 */ /* 0x000fe20000000000 */
[----:B------:R-:W-:Y:S01]  /*1a30*/  UIADD3 UR16, UR4, 0x6, URZ ;  /* 0x0000000604107890 */ /* 0x000fe2000fffe03f */
[--C-:B------:R-:W-:Y:S01]  /*1a40*/  IMAD.MOV.U32 R139, RZ, RZ, R151.reuse ;  /* 0x000000ffff8b7224 */ /* 0x100fe200078e0097 */
[----:B------:R-:W-:Y:S01]  /*1a50*/  UIADD3 UR18, UR6, 0x6, URZ ;  /* 0x0000000606127890 */ /* 0x000fe2000fffe03f */
[--C-:B------:R-:W-:Y:S01]  /*1a60*/  IMAD.MOV.U32 R138, RZ, RZ, R151.reuse ;  /* 0x000000ffff8a7224 */ /* 0x100fe200078e0097 */
[----:B------:R-:W-:Y:S01]  /*1a70*/  UMOV UR17, 0x40000040 ;  /* 0x4000004000117882 */ /* 0x000fe20000000000 */
[----:B------:R-:W-:Y:S01]  /*1a80*/  UMOV UR19, 0x40000040 ;  /* 0x4000004000137882 */ /* 0x000fe20000000000 */
[----:B------:R-:W-:Y:S01]  /*1a90*/  ULDC UR6, c[0x0][0x9d8] ;  /* 0x0002760000067ab9 */ /* 0x000fe20000000800 */
[----:B------:R-:W-:Y:S01]  /*1aa0*/  ULDC UR26, c[0x0][0x988] ;  /* 0x00026200001a7ab9 */ /* 0x000fe20000000800 */
[----:B------:R-:W-:Y:S01]  /*1ab0*/  UISETP.GE.AND UP0, UPT, UR50, 0xc1, UPT ;  /* 0x000000c13200788c */ /* 0x000fe2000bf06270 */
        /* <DEDUP_REMOVED lines=15> */
[----:B------:R-:W-:Y:S01]  /*1bb0*/  IMAD.MOV.U32 R122, RZ, RZ, R151 ;  /* 0x000000ffff7a7224 */ /* 0x000fe200078e0097 */
[----:B------:R-:W-:Y:S02]  /*1bc0*/  WARPGROUP.DEPBAR.LE gsb0, 0x0 ;  /* 0x00008000000079c5 */ /* 0x000fe40000010000 */
[----:B------:R-:W-:-:S06]  /*1bd0*/  WARPGROUP.ARRIVE ;  /* 0x00000000000079c5 */ /* 0x000fcc0000000000 */
        /* <DEDUP_REMOVED lines=21> */
[----:B------:R-:W-:Y:S01]  /*1d30*/  IMAD.U32 R74, RZ, RZ, UR47 ;  /* 0x0000002fff4a7e24 */ /* 0x000fe2000f8e00ff */
[----:B------:R-:W1:Y:S01]  /*1d40*/  MUFU.TANH R4, R4 ;  /* 0x0000000400047308 */ /* 0x000e620000002400 */
        /* <DEDUP_REMOVED lines=8> */
[C---:B------:R-:W-:Y:S01]  /*1dd0*/  ISETP.GT.AND P4, PT, R73.reuse, RZ, PT ;  /* 0x000000ff4900720c */ /* 0x040fe20003f84270 */
[----:B------:R-:W-:Y:S01]  /*1de0*/  FMUL.FTZ R25, R44, UR6 ;  /* 0x000000062c197c20 */ /* 0x000fe20008410000 */
[----:B------:R-:W-:Y:S01]  /*1df0*/  ISETP.GT.AND P3, PT, R73, 0x1, PT ;  /* 0x000000014900780c */ /* 0x000fe20003f64270 */
[----:B------:R-:W-:Y:S01]  /*1e00*/  FMUL.FTZ R44, R63, UR6 ;  /* 0x000000063f2c7c20 */ /* 0x000fe20008410000 */
[----:B------:R-:W-:Y:S01]  /*1e10*/  ISETP.GT.AND P2, PT, R73, 0x8, PT ;  /* 0x000000084900780c */ /* 0x000fe20003f44270 */
[----:B------:R-:W-:Y:S01]  /*1e20*/  FMUL.FTZ R63, R82, UR6 ;  /* 0x00000006523f7c20 */ /* 0x000fe20008410000 */
[----:B0-----:R-:W-:Y:S01]  /*1e30*/  FSEL R3, R3, -INF , P4 ;  /* 0xff80000003037808 */ /* 0x001fe20002000000 */
[----:B------:R-:W0:Y:S01]  /*1e40*/  MUFU.TANH R8, R8 ;  /* 0x0000000800087308 */ /* 0x000e220000002400 */
[----:B-1----:R-:W-:Y:S01]  /*1e50*/  FSEL R4, R4, -INF , P3 ;  /* 0xff80000004047808 */ /* 0x002fe20001800000 */
[----:B------:R-:W-:Y:S01]  /*1e60*/  FMUL.FTZ R13, R34, UR6 ;  /* 0x00000006220d7c20 */ /* 0x000fe20008410000 */
[----:B------:R-:W-:Y:S01]  /*1e70*/  ISETP.GT.AND P6, PT, R73, 0x9, PT ;  /* 0x000000094900780c */ /* 0x000fe20003fc4270 */
        /* <DEDUP_REMOVED lines=57> */
[----:B------:R-:W-:Y:S01]  /*2210*/  FMUL.FTZ R51, R70, UR6 ;  /* 0x0000000646337c20 */ /* 0x000fe20008410000 */
        /* <DEDUP_REMOVED lines=57> */
[----:B------:R-:W-:Y:S01]  /*25b0*/  IMAD.MOV.U32 R121, RZ, RZ, R151 ;  /* 0x000000ffff797224 */ /* 0x000fe200078e0097 */
[----:B------:R-:W0:Y:S01]  /*25c0*/  MUFU.TANH R20, R20 ;  /* 0x0000001400147308 */ /* 0x000e220000002400 */
[----:B-1----:R-:W-:-:S02]  /*25d0*/  FSEL R19, R19, -INF , P3 ;  /* 0xff80000013137808 */ /* 0x002fc40001800000 */
[----:B------:R-:W-:-:S05]  /*25e0*/  ISETP.GT.AND P3, PT, R73, 0x29, PT ;  /* 0x000000294900780c */ /* 0x000fca0003f64270 */
[----:B------:R-:W1:Y:S01]  /*25f0*/  MUFU.TANH R26, R26 ;  /* 0x0000001a001a7308 */ /* 0x000e620000002400 */
[----:B--2---:R-:W-:-:S04]  /*2600*/  FSEL R25, R25, -INF , P4 ;  /* 0xff80000019197808 */ /* 0x004fc80002000000 */
[----:B------:R-:W-:Y:S01]  /*2610*/  FMNMX.FTZ R85, R25, R84, !PT ;  /* 0x0000005419557209 */ /* 0x000fe20007810000 */
[----:B------:R-:W-:Y:S02]  /*2620*/  FMUL.FTZ R84, R102, UR6 ;  /* 0x0000000666547c20 */ /* 0x000fe40008410000 */
[----:B------:R-:W2:Y:S01]  /*2630*/  MUFU.TANH R23, R23 ;  /* 0x0000001700177308 */ /* 0x000ea20000002400 */
[----:B0-----:R-:W-:Y:S02]  /*2640*/  FSEL R20, R20, -INF , P2 ;  /* 0xff80000014147808 */ /* 0x001fe40001000000 */
[----:B------:R-:W-:-:S05]  /*2650*/  ISETP.GT.AND P2, PT, R73, 0x30, PT ;  /* 0x000000304900780c */ /* 0x000fca0003f44270 */
[----:B------:R-:W0:Y:S01]  /*2660*/  MUFU.TANH R29, R29 ;  /* 0x0000001d001d7308 */ /* 0x000e220000002400 */
[----:B-1----:R-:W-:-:S04]  /*2670*/  FSEL R26, R26, -INF , P3 ;  /* 0xff8000001a1a7808 */ /* 0x002fc80001800000 */
[----:B------:R-:W-:Y:S01]  /*2680*/  FMNMX.FTZ R86, R26, R85, !PT ;  /* 0x000000551a567209 */ /* 0x000fe20007810000 */
[----:B------:R-:W-:Y:S02]  /*2690*/  FMUL.FTZ R85, R103, UR6 ;  /* 0x0000000667557c20 */ /* 0x000fe40008410000 */
        /* <DEDUP_REMOVED lines=148> */
[----:B0-----:R-:W-:-:S07]  /*2fe0*/  FSEL R78, R78, -INF , P3 ;  /* 0xff8000004e4e7808 */ /* 0x001fce0001800000 */
[----:B------:R-:W0:Y:S01]  /*2ff0*/  MUFU.TANH R76, R76 ;  /* 0x0000004c004c7308 */ /* 0x000e220000002400 */
[----:B-1----:R-:W-:Y:S02]  /*3000*/  FSEL R72, R72, -INF , P6 ;  /* 0xff80000048487808 */ /* 0x002fe40003000000 */
[----:B------:R-:W-:-:S05]  /*3010*/  ISETP.GT.AND P6, PT, R73, 0x98, PT ;  /* 0x000000984900780c */ /* 0x000fca0003fc4270 */
[----:B------:R-:W1:Y:S01]  /*3020*/  MUFU.TANH R82, R82 ;  /* 0x0000005200527308 */ /* 0x000e620000002400 */
[----:B--2---:R-:W-:Y:S02]  /*3030*/  FSEL R86, R79, -INF , P2 ;  /* 0xff8000004f567808 */ /* 0x004fe40001000000 */
[----:B------:R-:W-:-:S05]  /*3040*/  FMNMX.FTZ R79, R78, R87, !PT ;  /* 0x000000574e4f7209 */ /* 0x000fca0007810000 */
[----:B------:R-:W2:Y:S01]  /*3050*/  MUFU.TANH R77, R77 ;  /* 0x0000004d004d7308 */ /* 0x000ea20000002400 */
[----:B0-----:R-:W-:Y:S02]  /*3060*/  FSEL R76, R76, -INF , P5 ;  /* 0xff8000004c4c7808 */ /* 0x001fe40002800000 */
[----:B------:R-:W-:-:S05]  /*3070*/  ISETP.GT.AND P5, PT, R73, 0x99, PT ;  /* 0x000000994900780c */ /* 0x000fca0003fa4270 */
[----:B------:R-:W0:Y:S01]  /*3080*/  MUFU.TANH R83, R83 ;  /* 0x0000005300537308 */ /* 0x000e220000002400 */
[----:B-1----:R-:W-:Y:S02]  /*3090*/  FSEL R87, R82, -INF , P6 ;  /* 0xff80000052577808 */ /* 0x002fe40003000000 */
[----:B------:R-:W-:-:S04]  /*30a0*/  FMNMX.FTZ R82, R86, R79, !PT ;  /* 0x0000004f56527209 */ /* 0x000fc80007810000 */
[----:B------:R-:W-:Y:S01]  /*30b0*/  FMNMX.FTZ R79, R87, R82, !PT ;  /* 0x00000052574f7209 */ /* 0x000fe20007810000 */
        /* <DEDUP_REMOVED lines=33> */
[----:B------:R0:W3:Y:S01]  /*32d0*/  MUFU.TANH R98, R113 ;  /* 0x0000007100627308 */ /* 0x0000e20000002400 */
[----:B-1----:R-:W-:-:S07]  /*32e0*/  FSEL R92, R112, -INF , P5 ;  /* 0xff800000705c7808 */ /* 0x002fce0002800000 */
[----:B------:R-:W1:Y:S01]  /*32f0*/  MUFU.TANH R94, R94 ;  /* 0x0000005e005e7308 */ /* 0x000e620000002400 */
[----:B--2---:R-:W-:Y:S01]  /*3300*/  FSEL R82, R93, -INF , P3 ;  /* 0xff8000005d527808 */ /* 0x004fe20001800000 */
[----:B0-----:R-:W-:Y:S01]  /*3310*/  FMUL.FTZ R113, R115, UR6 ;  /* 0x0000000673717c20 */ /* 0x001fe20008410000 */
[----:B------:R-:W-:Y:S01]  /*3320*/  ISETP.GT.AND P3, PT, R73, 0xb8, PT ;  /* 0x000000b84900780c */ /* 0x000fe20003f64270 */
[----:B------:R-:W-:Y:S01]  /*3330*/  FMUL.FTZ R115, R119, UR6 ;  /* 0x0000000677737c20 */ /* 0x000fe20008410000 */
[----:B------:R-:W-:-:S03]  /*3340*/  FMNMX.FTZ R93, R92, R79, !PT ;  /* 0x0000004f5c5d7209 */ /* 0x000fc60007810000 */
[----:B------:R-:W0:Y:S01]  /*3350*/  MUFU.TANH R116, R116 ;  /* 0x0000007400747308 */ /* 0x000e220000002400 */
[----:B---3--:R-:W-:-:S04]  /*3360*/  FSEL R98, R98, -INF , P4 ;  /* 0xff80000062627808 */ /* 0x008fc80002000000 */
[----:B------:R-:W-:-:S03]  /*3370*/  FMNMX.FTZ R93, R98, R93, !PT ;  /* 0x0000005d625d7209 */ /* 0x000fc60007810000 */
[----:B------:R-:W2:Y:S01]  /*3380*/  MUFU.TANH R102, R117 ;  /* 0x0000007500667308 */ /* 0x000ea20000002400 */
[----:B-1----:R-:W-:Y:S02]  /*3390*/  FSEL R79, R94, -INF , P2 ;  /* 0xff8000005e4f7808 */ /* 0x002fe40001000000 */
[----:B------:R-:W-:-:S05]  /*33a0*/  ISETP.GT.AND P2, PT, R73, 0xb9, PT ;  /* 0x000000b94900780c */ /* 0x000fca0003f44270 */
[----:B------:R-:W1:Y:S01]  /*33b0*/  MUFU.TANH R109, R109 ;  /* 0x0000006d006d7308 */ /* 0x000e620000002400 */
[----:B0-----:R-:W-:-:S04]  /*33c0*/  FSEL R94, R116, -INF , P3 ;  /* 0xff800000745e7808 */ /* 0x001fc80001800000 */
[----:B------:R-:W-:-:S03]  /*33d0*/  FMNMX.FTZ R93, R94, R93, !PT ;  /* 0x0000005d5e5d7209 */ /* 0x000fc60007810000 */
[----:B------:R-:W0:Y:S01]  /*33e0*/  MUFU.TANH R107, R107 ;  /* 0x0000006b006b7308 */ /* 0x000e220000002400 */
[----:B--2---:R-:W-:-:S04]  /*33f0*/  FSEL R102, R102, -INF , P2 ;  /* 0xff80000066667808 */ /* 0x004fc80001000000 */
[----:B------:R-:W-:-:S03]  /*3400*/  FMNMX.FTZ R93, R102, R93, !PT ;  /* 0x0000005d665d7209 */ /* 0x000fc60007810000 */
[----:B------:R-:W2:Y:S01]  /*3410*/  MUFU.TANH R113, R113 ;  /* 0x0000007100717308 */ /* 0x000ea20000002400 */
[----:B-1----:R-:W-:Y:S01]  /*3420*/  FSEL R109, R109, -INF , P6 ;  /* 0xff8000006d6d7808 */ /* 0x002fe20003000000 */
[----:B------:R-:W1:Y:S06]  /*3430*/  SHFL.BFLY PT, R96, R93, 0x2, 0x1f ;  /* 0x0c401f005d607f89 */ /* 0x000e6c00000e0000 */
[----:B------:R-:W3:Y:S01]  /*3440*/  MUFU.TANH R111, R111 ;  /* 0x0000006f006f7308 */ /* 0x000ee20000002400 */
[----:B0-----:R-:W-:-:S07]  /*3450*/  FSEL R107, R107, -INF , P5 ;  /* 0xff8000006b6b7808 */ /* 0x001fce0002800000 */
[----:B------:R-:W0:Y:S01]  /*3460*/  MUFU.TANH R115, R115 ;  /* 0x0000007300737308 */ /* 0x000e220000002400 */
[----:B--2---:R-:W-:Y:S02]  /*3470*/  FSEL R113, R113, -INF , P4 ;  /* 0xff80000071717808 */ /* 0x004fe40002000000 */
[----:B---3--:R-:W-:Y:S02]  /*3480*/  FSEL R111, R111, -INF , P3 ;  /* 0xff8000006f6f7808 */ /* 0x008fe40001800000 */
[----:B-1----:R-:W-:-:S05]  /*3490*/  FMNMX.FTZ R95, R93, R96, !PT ;  /* 0x000000605d5f7209 */ /* 0x002fca0007810000 */
[----:B------:R-:W1:Y:S01]  /*34a0*/  SHFL.BFLY PT, R96, R95, 0x1, 0x1f ;  /* 0x0c201f005f607f89 */ /* 0x000e6200000e0000 */
[----:B0-----:R-:W-:Y:S02]  /*34b0*/  FSEL R115, R115, -INF , P2 ;  /* 0xff80000073737808 */ /* 0x001fe40001000000 */
[----:B-1----:R-:W-:-:S04]  /*34c0*/  FMNMX.FTZ R96, R95, R96, !PT ;  /* 0x000000605f607209 */ /* 0x002fc80007810000 */
[C---:B------:R-:W-:Y:S01]  /*34d0*/  FSETP.NEU.FTZ.AND P0, PT, R96.reuse, -INF , PT ;  /* 0xff8000006000780b */ /* 0x040fe20003f1d000 */
[----:B------:R-:W-:-:S05]  /*34e0*/  FMUL.FTZ R73, R96, UR26 ;  /* 0x0000001a60497c20 */ /* 0x000fca0008410000 */
[----:B------:R-:W-:Y:S02]  /*34f0*/  FSEL R73, R73, RZ, P0 ;  /* 0x000000ff49497208 */ /* 0x000fe40000000000 */
[----:B------:R-:W-:Y:S01]  /*3500*/  ISETP.NE.AND P0, PT, R120, RZ, PT ;  /* 0x000000ff7800720c */ /* 0x000fe20003f05270 */
[----:B------:R-:W-:Y:S02]  /*3510*/  IMAD.MOV.U32 R120, RZ, RZ, R151 ;  /* 0x000000ffff787224 */ /* 0x000fe400078e0097 */
        /* <DEDUP_REMOVED lines=32> */
[----:B------:R-:W0:Y:S01]  /*3720*/  MUFU.EX2 R4, R4 ;  /* 0x0000000400047308 */ /* 0x000e220000000800 */
[----:B------:R-:W-:Y:S01]  /*3730*/  FMNMX.FTZ R18, R24, R3, !PT ;  /* 0x0000000318127209 */ /* 0x000fe20007810000 */
        /* <DEDUP_REMOVED lines=13> */
[--C-:B------:R-:W-:Y:S01]  /*3810*/  FFMA.FTZ R58, R88, UR26, -R73.reuse ;  /* 0x0000001a583a7c23 */ /* 0x100fe20008010849 */
[----:B------:R-:W2:Y:S01]  /*3820*/  MUFU.EX2 R8, R8 ;  /* 0x0000000800087308 */ /* 0x000ea20000000800 */
[----:B------:R-:W-:Y:S01]  /*3830*/  FMNMX.FTZ R18, R32, R3, !PT ;  /* 0x0000000320127209 */ /* 0x000fe20007810000 */
[----:B------:R-:W-:-:S03]  /*3840*/  FFMA.FTZ R98, R98, UR26, -R73 ;  /* 0x0000001a62627c23 */ /* 0x000fc60008010849 */
[----:B------:R-:W-:-:S03]  /*3850*/  FMNMX.FTZ R3, R35, R18, !PT ;  /* 0x0000001223037209 */ /* 0x000fc60007810000 */
[----:B------:R-:W3:Y:S01]  /*3860*/  MUFU.EX2 R11, R11 ;  /* 0x0000000b000b7308 */ /* 0x000ee20000000800 */
[----:B------:R-:W-:-:S04]  /*3870*/  FMNMX.FTZ R18, R36, R3, !PT ;  /* 0x0000000324127209 */ /* 0x000fc80007810000 */
[----:B------:R-:W-:-:S03]  /*3880*/  FMNMX.FTZ R3, R39, R18, !PT ;  /* 0x0000001227037209 */ /* 0x000fc60007810000 */
[----:B------:R-:W4:Y:S01]  /*3890*/  MUFU.EX2 R106, R106 ;  /* 0x0000006a006a7308 */ /* 0x000f220000000800 */
[----:B------:R-:W-:-:S04]  /*38a0*/  FMNMX.FTZ R18, R40, R3, !PT ;  /* 0x0000000328127209 */ /* 0x000fc80007810000 */
[----:B------:R-:W-:Y:S01]  /*38b0*/  FMNMX.FTZ R3, R43, R18, !PT ;  /* 0x000000122b037209 */ /* 0x000fe20007810000 */
[--C-:B------:R-:W-:Y:S01]  /*38c0*/  FFMA.FTZ R18, R45, UR26, -R73.reuse ;  /* 0x0000001a2d127c23 */ /* 0x100fe20008010849 */
[--C-:B------:R-:W-:Y:S01]  /*38d0*/  FFMA.FTZ R45, R57, UR26, -R73.reuse ;  /* 0x0000001a392d7c23 */ /* 0x100fe20008010849 */
[----:B------:R-:W-:Y:S01]  /*38e0*/  FFMA.FTZ R57, R87, UR26, -R73 ;  /* 0x0000001a57397c23 */ /* 0x000fe20008010849 */
[----:B------:R-:W-:Y:S01]  /*38f0*/  FMNMX.FTZ R26, R44, R3, !PT ;  /* 0x000000032c1a7209 */ /* 0x000fe20007810000 */
[----:B------:R-:W5:Y:S03]  /*3900*/  MUFU.EX2 R99, R99 ;  /* 0x0000006300637308 */ /* 0x000f660000000800 */
        /* <DEDUP_REMOVED lines=21> */
[----:B------:R-:W-:Y:S01]  /*3a60*/  FMNMX.FTZ R26, R76, R3, !PT ;  /* 0x000000034c1a7209 */ /* 0x000fe20007810000 */
[----:B------:R-:W-:-:S03]  /*3a70*/  FFMA.FTZ R3, R61, UR26, -R73 ;  /* 0x0000001a3d037c23 */ /* 0x000fc60008010849 */
[----:B------:R-:W-:Y:S01]  /*3a80*/  FMNMX.FTZ R29, R77, R26, !PT ;  /* 0x0000001a4d1d7209 */ /* 0x000fe20007810000 */
[----:B------:R-:W-:Y:S03]  /*3a90*/  MUFU.EX2 R97, R97 ;  /* 0x0000006100617308 */ /* 0x000fe60000000800 */
[----:B------:R-:W-:-:S04]  /*3aa0*/  FMNMX.FTZ R26, R80, R29, !PT ;  /* 0x0000001d501a7209 */ /* 0x000fc80007810000 */
[----:B------:R-:W-:Y:S01]  /*3ab0*/  FMNMX.FTZ R29, R81, R26, !PT ;  /* 0x0000001a511d7209 */ /* 0x000fe20007810000 */
[----:B------:R-:W-:Y:S03]  /*3ac0*/  MUFU.EX2 R108, R108 ;  /* 0x0000006c006c7308 */ /* 0x000fe60000000800 */
[----:B------:R-:W-:Y:S01]  /*3ad0*/  FMNMX.FTZ R34, R84, R29, !PT ;  /* 0x0000001d54227209 */ /* 0x000fe20007810000 */
[--C-:B------:R-:W-:Y:S01]  /*3ae0*/  FFMA.FTZ R29, R65, UR26, -R73.reuse ;  /* 0x0000001a411d7c23 */ /* 0x100fe20008010849 */
[--C-:B------:R-:W-:Y:S02]  /*3af0*/  FFMA.FTZ R65, R91, UR26, -R73.reuse ;  /* 0x0000001a5b417c23 */ /* 0x100fe40008010849 */
[----:B------:R-:W-:Y:S01]  /*3b00*/  FMNMX.FTZ R34, R85, R34, !PT ;  /* 0x0000002255227209 */ /* 0x000fe20007810000 */
[----:B------:R0:W-:Y:S03]  /*3b10*/  MUFU.EX2 R26, R62 ;  /* 0x0000003e001a7308 */ /* 0x0001e60000000800 */
[----:B------:R-:W-:Y:S01]  /*3b20*/  FMNMX.FTZ R33, R83, R34, !PT ;  /* 0x0000002253217209 */ /* 0x000fe20007810000 */
[--C-:B------:R-:W-:Y:S01]  /*3b30*/  FFMA.FTZ R34, R66, UR26, -R73.reuse ;  /* 0x0000001a42227c23 */ /* 0x100fe20008010849 */
[----:B------:R-:W-:-:S02]  /*3b40*/  FFMA.FTZ R66, R100, UR26, -R73 ;  /* 0x0000001a64427c23 */ /* 0x000fc40008010849 */
        /* <DEDUP_REMOVED lines=12> */
[----:B------:R1:W-:Y:S02]  /*3c10*/  MUFU.EX2 R50, R74 ;  /* 0x0000004a00327308 */ /* 0x0003e40000000800 */
[----:B0-----:R-:W0:Y:S06]  /*3c20*/  SHFL.BFLY PT, R62, R61, 0x2, 0x1f ;  /* 0x0c401f003d3e7f89 */ /* 0x001e2c00000e0000 */
[----:B------:R-:W-:Y:S01]  /*3c30*/  MUFU.EX2 R105, R105 ;  /* 0x0000006900697308 */ /* 0x000fe20000000800 */
[----:B-1----:R-:W-:-:S07]  /*3c40*/  FFMA.FTZ R74, R94, UR26, -R73 ;  /* 0x0000001a5e4a7c23 */ /* 0x002fce0008010849 */
[----:B------:R-:W-:Y:S08]  /*3c50*/  MUFU.EX2 R114, R114 ;  /* 0x0000007200727308 */ /* 0x000ff00000000800 */
[----:B------:R-:W-:Y:S01]  /*3c60*/  MUFU.EX2 R18, R18 ;  /* 0x0000001200127308 */ /* 0x000fe20000000800 */
[----:B0-----:R-:W-:Y:S01]  /*3c70*/  FMNMX.FTZ R70, R61, R62, !PT ;  /* 0x0000003e3d467209 */ /* 0x001fe20007810000 */
[--C-:B------:R-:W-:Y:S01]  /*3c80*/  FFMA.FTZ R62, R89, UR26, -R73.reuse ;  /* 0x0000001a593e7c23 */ /* 0x100fe20008010849 */
[--C-:B------:R-:W-:Y:S01]  /*3c90*/  FFMA.FTZ R61, R90, UR26, -R73.reuse ;  /* 0x0000001a5a3d7c23 */ /* 0x100fe20008010849 */
[----:B------:R-:W-:-:S02]  /*3ca0*/  FFMA.FTZ R73, R102, UR26, -R73 ;  /* 0x0000001a66497c23 */ /* 0x000fc40008010849 */
        /* <DEDUP_REMOVED lines=15> */
[--C-:B------:R-:W-:Y:S01]  /*3da0*/  FFMA.FTZ R87, R13, UR26, -R78.reuse ;  /* 0x0000001a0d577c23 */ /* 0x100fe2000801084e */
[----:B------:R-:W-:Y:S01]  /*3db0*/  FFMA.FTZ R14, R14, UR26, -R78 ;  /* 0x0000001a0e0e7c23 */ /* 0x000fe2000801084e */
[----:B------:R-:W-:Y:S01]  /*3dc0*/  MUFU.EX2 R5, R5 ;  /* 0x0000000500057308 */ /* 0x000fe20000000800 */
[----:B------:R-:W-:Y:S01]  /*3dd0*/  FADD.FTZ R10, R93, R4 ;  /* 0x000000045d0a7221 */ /* 0x000fe20000010000 */
[--C-:B------:R-:W-:Y:S01]  /*3de0*/  FFMA.FTZ R89, R19, UR26, -R78.reuse ;  /* 0x0000001a13597c23 */ /* 0x100fe2000801084e */
[--C-:B------:R-:W-:Y:S01]  /*3df0*/  FFMA.FTZ R19, R27, UR26, -R78.reuse ;  /* 0x0000001a1b137c23 */ /* 0x100fe2000801084e */
[----:B------:R-:W-:Y:S01]  /*3e00*/  FFMA.FTZ R27, R47, UR26, -R78 ;  /* 0x0000001a2f1b7c23 */ /* 0x000fe2000801084e */
[----:B------:R-:W-:Y:S01]  /*3e10*/  FADD.FTZ R47, R7, R10 ;  /* 0x0000000a072f7221 */ /* 0x000fe20000010000 */
[--C-:B------:R-:W-:Y:S01]  /*3e20*/  FFMA.FTZ R20, R20, UR26, -R78.reuse ;  /* 0x0000001a14147c23 */ /* 0x100fe2000801084e */
[----:B------:R-:W-:Y:S01]  /*3e30*/  FFMA.FTZ R86, R36, UR26, -R78 ;  /* 0x0000001a24567c23 */ /* 0x000fe2000801084e */
[----:B------:R-:W0:Y:S01]  /*3e40*/  MUFU.EX2 R92, R92 ;  /* 0x0000005c005c7308 */ /* 0x000e220000000800 */
[----:B------:R-:W-:-:S02]  /*3e50*/  @!P1 VIADD R6, R0, 0x30840 ;  /* 0x0003084000069836 */ /* 0x000fc40000000000 */
[--C-:B------:R-:W-:Y:S01]  /*3e60*/  FFMA.FTZ R36, R48, UR26, -R78.reuse ;  /* 0x0000001a30247c23 */ /* 0x100fe2000801084e */
[----:B--2---:R-:W-:Y:S01]  /*3e70*/  FADD.FTZ R48, R8, R47 ;  /* 0x0000002f08307221 */ /* 0x004fe20000010000 */
[--C-:B------:R-:W-:Y:S01]  /*3e80*/  FFMA.FTZ R75, R39, UR26, -R78.reuse ;  /* 0x0000001a274b7c23 */ /* 0x100fe2000801084e */
[----:B------:R-:W-:Y:S01]  /*3e90*/  FFMA.FTZ R39, R55, UR26, -R78 ;  /* 0x0000001a37277c23 */ /* 0x000fe2000801084e */
[----:B------:R-:W-:Y:S01]  /*3ea0*/  @!P1 PRMT R6, RZ, 0x654, R6 ;  /* 0x00000654ff069816 */ /* 0x000fe20000000006 */
[----:B---3--:R-:W-:Y:S01]  /*3eb0*/  FADD.FTZ R55, R11, R48 ;  /* 0x000000300b377221 */ /* 0x008fe20000010000 */
[----:B------:R-:W1:Y:S01]  /*3ec0*/  MUFU.EX2 R9, R9 ;  /* 0x0000000900097308 */ /* 0x000e620000000800 */
[--C-:B------:R-:W-:Y:S01]  /*3ed0*/  FFMA.FTZ R13, R23, UR26, -R78.reuse ;  /* 0x0000001a170d7c23 */ /* 0x100fe2000801084e */
[----:B------:R2:W-:Y:S01]  /*3ee0*/  @!P1 SYNCS.ARRIVE.TRANS64.RED.A1T0 RZ, [R6+URZ], RZ ;  /* 0x000000ff06ff99a7 */ /* 0x0005e2000810043f */
[----:B----4-:R-:W-:Y:S01]  /*3ef0*/  FADD.FTZ R48, R106, R55 ;  /* 0x000000376a307221 */ /* 0x010fe20000010000 */
[--C-:B------:R-:W-:Y:S01]  /*3f00*/  FFMA.FTZ R24, R24, UR26, -R78.reuse ;  /* 0x0000001a18187c23 */ /* 0x100fe2000801084e */
[--C-:B------:R-:W-:Y:S01]  /*3f10*/  FFMA.FTZ R28, R28, UR26, -R78.reuse ;  /* 0x0000001a1c1c7c23 */ /* 0x100fe2000801084e */
[----:B------:R-:W-:Y:S01]  /*3f20*/  FFMA.FTZ R90, R44, UR26, -R78 ;  /* 0x0000001a2c5a7c23 */ /* 0x000fe2000801084e */
[----:B-----5:R-:W-:Y:S01]  /*3f30*/  FADD.FTZ R55, R99, R48 ;  /* 0x0000003063377221 */ /* 0x020fe20000010000 */
[----:B------:R-:W3:Y:S01]  /*3f40*/  MUFU.EX2 R94, R94 ;  /* 0x0000005e005e7308 */ /* 0x000ee20000000800 */
[----:B0-----:R-:W-:Y:S01]  /*3f50*/  FADD.FTZ R10, R5, R92 ;  /* 0x0000005c050a7221 */ /* 0x001fe20000010000 */
[----:B--2---:R-:W-:Y:S01]  /*3f60*/  F2FP.F16.F32.PACK_AB R6, R8, R7 ;  /* 0x000000070806723e */ /* 0x004fe200000000ff */
[--C-:B------:R-:W-:Y:S01]  /*3f70*/  FFMA.FTZ R44, R59, UR26, -R78.reuse ;  /* 0x0000001a3b2c7c23 */ /* 0x100fe2000801084e */
[----:B------:R-:W-:Y:S01]  /*3f80*/  F2FP.F16.F32.PACK_AB R8, R106, R11 ;  /* 0x0000000b6a08723e */ /* 0x000fe200000000ff */
[----:B------:R-:W-:Y:S01]  /*3f90*/  FADD.FTZ R59, R110, R55 ;  /* 0x000000376e3b7221 */ /* 0x000fe20000010000 */
[--C-:B------:R-:W-:Y:S01]  /*3fa0*/  FFMA.FTZ R23, R31, UR26, -R78.reuse ;  /* 0x0000001a1f177c23 */ /* 0x100fe2000801084e */
[----:B------:R-:W-:Y:S01]  /*3fb0*/  FFMA.FTZ R56, R56, UR26, -R78 ;  /* 0x0000001a38387c23 */ /* 0x000fe2000801084e */
[----:B------:R-:W0:Y:S01]  /*3fc0*/  MUFU.EX2 R87, R87 ;  /* 0x0000005700577308 */ /* 0x000e220000000800 */
[----:B-1----:R-:W-:Y:S01]  /*3fd0*/  FADD.FTZ R47, R9, R10 ;  /* 0x0000000a092f7221 */ /* 0x002fe20000010000 */
[--C-:B------:R-:W-:Y:S01]  /*3fe0*/  FFMA.FTZ R32, R32, UR26, -R78.reuse ;  /* 0x0000001a20207c23 */ /* 0x100fe2000801084e */
[--C-:B------:R-:W-:Y:S01]  /*3ff0*/  FFMA.FTZ R35, R35, UR26, -R78.reuse ;  /* 0x0000001a23237c23 */ /* 0x100fe2000801084e */
[--C-:B------:R-:W-:Y:S01]  /*4000*/  FFMA.FTZ R88, R40, UR26, -R78.reuse ;  /* 0x0000001a28587c23 */ /* 0x100fe2000801084e */
[--C-:B------:R-:W-:Y:S01]  /*4010*/  FFMA.FTZ R43, R43, UR26, -R78.reuse ;  /* 0x0000001a2b2b7c23 */ /* 0x100fe2000801084e */
[--C-:B------:R-:W-:Y:S01]  /*4020*/  FFMA.FTZ R31, R51, UR26, -R78.reuse ;  /* 0x0000001a331f7c23 */ /* 0x100fe2000801084e */
[--C-:B------:R-:W-:Y:S01]  /*4030*/  FFMA.FTZ R40, R52, UR26, -R78.reuse ;  /* 0x0000001a34287c23 */ /* 0x100fe2000801084e */
[----:B------:R-:W1:Y:S01]  /*4040*/  MUFU.EX2 R14, R14 ;  /* 0x0000000e000e7308 */ /* 0x000e620000000800 */
[----:B---3--:R-:W-:Y:S01]  /*4050*/  FADD.FTZ R10, R94, R47 ;  /* 0x0000002f5e0a7221 */ /* 0x008fe20000010000 */
[--C-:B------:R-:W-:Y:S01]  /*4060*/  FFMA.FTZ R47, R63, UR26, -R78.reuse ;  /* 0x0000001a3f2f7c23 */ /* 0x100fe2000801084e */
[--C-:B------:R-:W-:Y:S01]  /*4070*/  FFMA.FTZ R63, R77, UR26, -R78.reuse ;  /* 0x0000001a4d3f7c23 */ /* 0x100fe2000801084e */
[----:B------:R-:W-:Y:S01]  /*4080*/  F2FP.F16.F32.PACK_AB R4, R4, R93 ;  /* 0x0000005d0404723e */ /* 0x000fe200000000ff */
[--C-:B------:R-:W-:Y:S01]  /*4090*/  FFMA.FTZ R55, R68, UR26, -R78.reuse ;  /* 0x0000001a44377c23 */ /* 0x100fe2000801084e */
[----:B------:R-:W-:Y:S01]  /*40a0*/  F2FP.F16.F32.PACK_AB R5, R92, R5 ;  /* 0x000000055c05723e */ /* 0x000fe200000000ff */
[----:B------:R-:W-:Y:S01]  /*40b0*/  FFMA.FTZ R51, R60, UR26, -R78 ;  /* 0x0000001a3c337c23 */ /* 0x000fe2000801084e */
[----:B------:R-:W2:Y:S01]  /*40c0*/  MUFU.EX2 R89, R89 ;  /* 0x0000005900597308 */ /* 0x000ea20000000800 */
[----:B0-----:R-:W-:Y:S01]  /*40d0*/  FADD.FTZ R7, R87, R10 ;  /* 0x0000000a57077221 */ /* 0x001fe20000010000 */
[----:B------:R-:W-:Y:S01]  /*40e0*/  F2FP.F16.F32.PACK_AB R10, R110, R99 ;  /* 0x000000636e0a723e */ /* 0x000fe200000000ff */
[--C-:B------:R-:W-:Y:S01]  /*40f0*/  FFMA.FTZ R52, R67, UR26, -R78.reuse ;  /* 0x0000001a43347c23 */ /* 0x100fe2000801084e */
[--C-:B------:R-:W-:Y:S01]  /*4100*/  FFMA.FTZ R60, R76, UR26, -R78.reuse ;  /* 0x0000001a4c3c7c23 */ /* 0x100fe2000801084e */
[--C-:B------:R-:W-:Y:S01]  /*4110*/  FFMA.FTZ R67, R80, UR26, -R78.reuse ;  /* 0x0000001a50437c23 */ /* 0x100fe2000801084e */
[--C-:B------:R-:W-:Y:S01]  /*4120*/  FFMA.FTZ R81, R81, UR26, -R78.reuse ;  /* 0x0000001a51517c23 */ /* 0x100fe2000801084e */
[--C-:B------:R-:W-:Y:S01]  /*4130*/  FFMA.FTZ R84, R84, UR26, -R78.reuse ;  /* 0x0000001a54547c23 */ /* 0x100fe2000801084e */
[----:B------:R-:W0:Y:S01]  /*4140*/  MUFU.EX2 R20, R20 ;  /* 0x0000001400147308 */ /* 0x000e220000000800 */
[----:B-1----:R-:W-:Y:S01]  /*4150*/  FADD.FTZ R48, R14, R7 ;  /* 0x000000070e307221 */ /* 0x002fe20000010000 */
[----:B------:R-:W-:Y:S01]  /*4160*/  F2FP.F16.F32.PACK_AB R7, R94, R9 ;  /* 0x000000095e07723e */ /* 0x000fe200000000ff */
[--C-:B------:R-:W-:Y:S01]  /*4170*/  FFMA.FTZ R85, R85, UR26, -R78.reuse ;  /* 0x0000001a55557c23 */ /* 0x100fe2000801084e */
[----:B------:R-:W-:Y:S01]  /*4180*/  F2FP.F16.F32.PACK_AB R9, R14, R87 ;  /* 0x000000570e09723e */ /* 0x000fe200000000ff */
[--C-:B------:R-:W-:Y:S01]  /*4190*/  FFMA.FTZ R83, R83, UR26, -R78.reuse ;  /* 0x0000001a53537c23 */ /* 0x100fe2000801084e */
[----:B------:R-:W-:Y:S01]  /*41a0*/  FFMA.FTZ R82, R82, UR26, -R78 ;  /* 0x0000001a52527c23 */ /* 0x000fe2000801084e */
[----:B------:R1:W-:Y:S01]  /*41b0*/  STSM.16.M88.4 [R2+0x1e800], R4 ;  /* 0x01e8000402007844 */ /* 0x0003e20000000200 */
[----:B------:R-:W3:Y:S01]  /*41c0*/  MUFU.EX2 R13, R13 ;  /* 0x0000000d000d7308 */ /* 0x000ee20000000800 */
[----:B--2---:R-:W-:Y:S01]  /*41d0*/  FADD.FTZ R11, R89, R48 ;  /* 0x00000030590b7221 */ /* 0x004fe20000010000 */
[--C-:B------:R-:W-:Y:S01]  /*41e0*/  FFMA.FTZ R48, R64, UR26, -R78.reuse ;  /* 0x0000001a40307c23 */ /* 0x100fe2000801084e */
[--C-:B------:R-:W-:Y:S01]  /*41f0*/  FFMA.FTZ R79, R79, UR26, -R78.reuse ;  /* 0x0000001a4f4f7c23 */ /* 0x100fe2000801084e */
[--C-:B------:R-:W-:Y:S01]  /*4200*/  FFMA.FTZ R109, R109, UR26, -R78.reuse ;  /* 0x0000001a6d6d7c23 */ /* 0x100fe2000801084e */
[--C-:B------:R-:W-:Y:S01]  /*4210*/  FFMA.FTZ R107, R107, UR26, -R78.reuse ;  /* 0x0000001a6b6b7c23 */ /* 0x100fe2000801084e */
[--C-:B------:R-:W-:Y:S01]  /*4220*/  FFMA.FTZ R113, R113, UR26, -R78.reuse ;  /* 0x0000001a71717c23 */ /* 0x100fe2000801084e */
[--C-:B------:R-:W-:Y:S01]  /*4230*/  FFMA.FTZ R111, R111, UR26, -R78.reuse ;  /* 0x0000001a6f6f7c23 */ /* 0x100fe2000801084e */
[----:B------:R-:W2:Y:S01]  /*4240*/  MUFU.EX2 R24, R24 ;  /* 0x0000001800187308 */ /* 0x000ea20000000800 */
[C---:B0-----:R-:W-:Y:S01]  /*4250*/  FADD.FTZ R14, R20.reuse, R11 ;  /* 0x0000000b140e7221 */ /* 0x041fe20000010000 */
[----:B------:R-:W-:Y:S01]  /*4260*/  F2FP.F16.F32.PACK_AB R11, R20, R89 ;  /* 0x00000059140b723e */ /* 0x000fe200000000ff */
[----:B------:R-:W-:Y:S01]  /*4270*/  FADD.FTZ R20, R12, R59 ;  /* 0x0000003b0c147221 */ /* 0x000fe20000010000 */
[----:B------:R-:W-:Y:S01]  /*4280*/  F2FP.F16.F32.PACK_AB R12, R15, R12 ;  /* 0x0000000c0f0c723e */ /* 0x000fe200000000ff */
[----:B------:R-:W-:-:S02]  /*4290*/  FFMA.FTZ R59, R72, UR26, -R78 ;  /* 0x0000001a483b7c23 */ /* 0x000fc4000801084e */
[----:B------:R-:W-:Y:S01]  /*42a0*/  FADD.FTZ R20, R15, R20 ;  /* 0x000000140f147221 */ /* 0x000fe20000010000 */
[----:B------:R-:W0:Y:S01]  /*42b0*/  MUFU.EX2 R19, R19 ;  /* 0x0000001300137308 */ /* 0x000e220000000800 */
[----:B------:R4:W-:Y:S01]  /*42c0*/  STSM.16.M88.4 [R152], R8 ;  /* 0x0000000898007844 */ /* 0x0009e20000000200 */
[----:B-1----:R-:W-:Y:S01]  /*42d0*/  F2FP.F16.F32.PACK_AB R4, R112, R101 ;  /* 0x000000657004723e */ /* 0x002fe200000000ff */
[----:B------:R-:W-:Y:S01]  /*42e0*/  FADD.FTZ R77, R21, R20 ;  /* 0x00000014154d7221 */ /* 0x000fe20000010000 */
[----:B------:R-:W-:-:S03]  /*42f0*/  F2FP.F16.F32.PACK_AB R6, R114, R105 ;  /* 0x000000697206723e */ /* 0x000fc600000000ff */
[----:B------:R-:W-:Y:S01]  /*4300*/  FADD.FTZ R20, R22, R77 ;  /* 0x0000004d16147221 */ /* 0x000fe20000010000 */
[----:B------:R-:W1:Y:S03]  /*4310*/  MUFU.EX2 R28, R28 ;  /* 0x0000001c001c7308 */ /* 0x000e660000000800 */
[----:B------:R-:W-:-:S04]  /*4320*/  FADD.FTZ R77, R95, R20 ;  /* 0x000000145f4d7221 */ /* 0x000fc80000010000 */
[----:B------:R-:W-:Y:S01]  /*4330*/  FADD.FTZ R20, R104, R77 ;  /* 0x0000004d68147221 */ /* 0x000fe20000010000 */
[----:B------:R5:W-:Y:S03]  /*4340*/  MUFU.EX2 R0, R56 ;  /* 0x0000003800007308 */ /* 0x000be60000000800 */
[----:B------:R-:W-:-:S04]  /*4350*/  FADD.FTZ R77, R97, R20 ;  /* 0x00000014614d7221 */ /* 0x000fc80000010000 */
[----:B------:R-:W-:Y:S01]  /*4360*/  FADD.FTZ R20, R108, R77 ;  /* 0x0000004d6c147221 */ /* 0x000fe20000010000 */
[----:B------:R-:W4:Y:S01]  /*4370*/  MUFU.EX2 R23, R23 ;  /* 0x0000001700177308 */ /* 0x000f220000000800 */
[----:B-----5:R-:W-:Y:S01]  /*4380*/  FFMA.FTZ R56, R71, UR26, -R78 ;  /* 0x0000001a47387c23 */ /* 0x020fe2000801084e */
[----:B---3--:R-:W-:Y:S01]  /*4390*/  FADD.FTZ R71, R13, R14 ;  /* 0x0000000e0d477221 */ /* 0x008fe20000010000 */
[----:B------:R-:W-:Y:S01]  /*43a0*/  FADD.FTZ R77, R101, R20 ;  /* 0x00000014654d7221 */ /* 0x000fe20000010000 */
[C---:B--2---:R-:W-:Y:S01]  /*43b0*/  F2FP.F16.F32.PACK_AB R13, R24.reuse, R13 ;  /* 0x0000000d180d723e */ /* 0x044fe200000000ff */
[----:B------:R-:W-:Y:S01]  /*43c0*/  FFMA.FTZ R78, R115, UR26, -R78 ;  /* 0x0000001a734e7c23 */ /* 0x000fe2000801084e */
[----:B------:R-:W-:Y:S01]  /*43d0*/  FADD.FTZ R14, R24, R71 ;  /* 0x00000047180e7221 */ /* 0x000fe20000010000 */
[----:B------:R-:W-:Y:S01]  /*43e0*/  FADD.FTZ R20, R112, R77 ;  /* 0x0000004d70147221 */ /* 0x000fe20000010000 */
[----:B------:R-:W2:Y:S02]  /*43f0*/  MUFU.EX2 R32, R32 ;  /* 0x0000002000207308 */ /* 0x000ea40000000800 */
[----:B0-----:R-:W-:Y:S01]  /*4400*/  FADD.FTZ R71, R19, R14 ;  /* 0x0000000e13477221 */ /* 0x001fe20000010000 */
[----:B------:R-:W-:Y:S01]  /*4410*/  FADD.FTZ R77, R105, R20 ;  /* 0x00000014694d7221 */ /* 0x000fe20000010000 */
[----:B------:R-:W-:-:S02]  /*4420*/  F2FP.F16.F32.PACK_AB R20, R104, R95 ;  /* 0x0000005f6814723e */ /* 0x000fc400000000ff */
[----:B-1----:R-:W-:Y:S01]  /*4430*/  FADD.FTZ R14, R28, R71 ;  /* 0x000000471c0e7221 */ /* 0x002fe20000010000 */
[----:B------:R-:W-:Y:S01]  /*4440*/  FADD.FTZ R77, R114, R77 ;  /* 0x0000004d724d7221 */ /* 0x000fe20000010000 */
[----:B------:R-:W0:Y:S02]  /*4450*/  MUFU.EX2 R35, R35 ;  /* 0x0000002300237308 */ /* 0x000e240000000800 */
[----:B----4-:R-:W-:Y:S01]  /*4460*/  FADD.FTZ R71, R23, R14 ;  /* 0x0000000e17477221 */ /* 0x010fe20000010000 */
[----:B------:R-:W-:-:S04]  /*4470*/  FADD.FTZ R68, R18, R77 ;  /* 0x0000004d12447221 */ /* 0x000fc80000010000 */
[----:B------:R-:W-:Y:S01]  /*4480*/  FADD.FTZ R7, R25, R68 ;  /* 0x0000004419077221 */ /* 0x000fe20000010000 */
[----:B------:R-:W1:Y:S01]  /*4490*/  MUFU.EX2 R86, R86 ;  /* 0x0000005600567308 */ /* 0x000e620000000800 */
[----:B--2---:R-:W-:Y:S02]  /*44a0*/  FADD.FTZ R14, R32, R71 ;  /* 0x00000047200e7221 */ /* 0x004fe40000010000 */
[----:B------:R-:W-:-:S04]  /*44b0*/  FADD.FTZ R10, R30, R7 ;  /* 0x000000071e0a7221 */ /* 0x000fc80000010000 */
[----:B------:R-:W-:Y:S01]  /*44c0*/  FADD.FTZ R7, R37, R10 ;  /* 0x0000000a25077221 */ /* 0x000fe20000010000 */
[----:B------:R-:W2:Y:S01]  /*44d0*/  MUFU.EX2 R75, R75 ;  /* 0x0000004b004b7308 */ /* 0x000ea20000000800 */
[----:B0-----:R-:W-:Y:S02]  /*44e0*/  FADD.FTZ R71, R35, R14 ;  /* 0x0000000e23477221 */ /* 0x001fe40000010000 */
[----:B------:R-:W-:-:S04]  /*44f0*/  FADD.FTZ R10, R38, R7 ;  /* 0x00000007260a7221 */ /* 0x000fc80000010000 */
[----:B------:R-:W-:Y:S01]  /*4500*/  FADD.FTZ R10, R41, R10 ;  /* 0x0000000a290a7221 */ /* 0x000fe20000010000 */
        /* <DEDUP_REMOVED lines=8> */
[----:B------:R-:W-:Y:S02]  /*4590*/  F2FP.F16.F32.PACK_AB R14, R22, R21 ;  /* 0x00000015160e723e */ /* 0x000fe400000000ff */
[----:B------:R-:W-:Y:S02]  /*45a0*/  F2FP.F16.F32.PACK_AB R21, R32, R23 ;  /* 0x000000172015723e */ /* 0x000fe400000000ff */
[----:B------:R-:W-:Y:S02]  /*45b0*/  F2FP.F16.F32.PACK_AB R22, R108, R97 ;  /* 0x000000616c16723e */ /* 0x000fe400000000ff */
[----:B------:R-:W1:Y:S01]  /*45c0*/  MUFU.EX2 R36, R36 ;  /* 0x0000002400247308 */ /* 0x000e620000000800 */
[----:B--2---:R-:W-:Y:S01]  /*45d0*/  FADD.FTZ R64, R90, R15 ;  /* 0x0000000f5a407221 */ /* 0x004fe20000010000 */
[----:B------:R-:W-:-:S02]  /*45e0*/  F2FP.F16.F32.PACK_AB R15, R28, R19 ;  /* 0x000000131c0f723e */ /* 0x000fc400000000ff */
[----:B------:R-:W-:Y:S02]  /*45f0*/  F2FP.F16.F32.PACK_AB R23, R86, R35 ;  /* 0x000000235617723e */ /* 0x000fe400000000ff */
[----:B------:R-:W-:Y:S01]  /*4600*/  F2FP.F16.F32.PACK_AB R7, R90, R43 ;  /* 0x0000002b5a07723e */ /* 0x000fe200000000ff */
[----:B------:R2:W-:Y:S01]  /*4610*/  STSM.16.M88.4 [R17], R12 ;  /* 0x0000000c11007844 */ /* 0x0005e20000000200 */
[----:B------:R-:W3:Y:S01]  /*4620*/  MUFU.EX2 R31, R31 ;  /* 0x0000001f001f7308 */ /* 0x000ee20000000800 */
[----:B0-----:R-:W-:Y:S02]  /*4630*/  FADD.FTZ R5, R27, R64 ;  /* 0x000000401b057221 */ /* 0x001fe40000010000 */
[----:B------:R-:W-:Y:S05]  /*4640*/  STSM.16.M88.4 [R16], R20 ;  /* 0x0000001410007844 */ /* 0x000fea0000000200 */
[----:B------:R-:W0:Y:S01]  /*4650*/  MUFU.EX2 R40, R40 ;  /* 0x0000002800287308 */ /* 0x000e220000000800 */
[----:B-1----:R-:W-:Y:S01]  /*4660*/  FADD.FTZ R8, R36, R5 ;  /* 0x0000000524087221 */ /* 0x002fe20000010000 */
[----:B--2---:R-:W-:-:S06]  /*4670*/  F2FP.F16.F32.PACK_AB R12, R41, R38 ;  /* 0x00000026290c723e */ /* 0x004fcc00000000ff */
[----:B------:R-:W1:Y:S01]  /*4680*/  MUFU.EX2 R39, R39 ;  /* 0x0000002700277308 */ /* 0x000e620000000800 */
[----:B---3--:R-:W-:-:S07]  /*4690*/  FADD.FTZ R5, R31, R8 ;  /* 0x000000081f057221 */ /* 0x008fce0000010000 */
[----:B------:R-:W2:Y:S01]  /*46a0*/  MUFU.EX2 R45, R45 ;  /* 0x0000002d002d7308 */ /* 0x000ea20000000800 */
[----:B0-----:R-:W-:Y:S01]  /*46b0*/  FADD.FTZ R8, R40, R5 ;  /* 0x0000000528087221 */ /* 0x001fe20000010000 */
[----:B------:R-:W-:-:S05]  /*46c0*/  F2FP.F16.F32.PACK_AB R5, R88, R75 ;  /* 0x0000004b5805723e */ /* 0x000fca00000000ff */
[----:B------:R0:W-:Y:S01]  /*46d0*/  STSM.16.M88.4 [R2+0x24800], R4 ;  /* 0x0248000402007844 */ /* 0x0001e20000000200 */
[----:B------:R-:W3:Y:S01]  /*46e0*/  MUFU.EX2 R46, R46 ;  /* 0x0000002e002e7308 */ /* 0x000ee20000000800 */
[----:B-1----:R-:W-:Y:S01]  /*46f0*/  FADD.FTZ R9, R39, R8 ;  /* 0x0000000827097221 */ /* 0x002fe20000010000 */
[----:B------:R-:W-:-:S03]  /*4700*/  F2FP.F16.F32.PACK_AB R13, R0, R39 ;  /* 0x00000027000d723e */ /* 0x000fc600000000ff */
[----:B------:R-:W-:-:S03]  /*4710*/  FADD.FTZ R9, R0, R9 ;  /* 0x0000000900097221 */ /* 0x000fc60000010000 */
        /* <DEDUP_REMOVED lines=8> */
[----:B--2---:R-:W-:Y:S01]  /*47a0*/  FADD.FTZ R9, R3, R10 ;  /* 0x0000000a03097221 */ /* 0x004fe20000010000 */
[----:B------:R-:W-:-:S03]  /*47b0*/  F2FP.F16.F32.PACK_AB R32, R26, R3 ;  /* 0x000000031a20723e */ /* 0x000fc600000000ff */
[----:B------:R-:W-:-:S03]  /*47c0*/  FADD.FTZ R24, R26, R9 ;  /* 0x000000091a187221 */ /* 0x000fc60000010000 */
[----:B------:R-:W2:Y:S01]  /*47d0*/  MUFU.EX2 R29, R29 ;  /* 0x0000001d001d7308 */ /* 0x000ea20000000800 */
[----:B---3--:R-:W-:Y:S01]  /*47e0*/  FADD.FTZ R10, R51, R8 ;  /* 0x00000008330a7221 */ /* 0x008fe20000010000 */
[----:B------:R-:W-:Y:S02]  /*47f0*/  F2FP.F16.F32.PACK_AB R8, R25, R18 ;  /* 0x000000121908723e */ /* 0x000fe400000000ff */
[----:B------:R-:W-:-:S04]  /*4800*/  F2FP.F16.F32.PACK_AB R15, R51, R44 ;  /* 0x0000002c330f723e */ /* 0x000fc800000000ff */
[----:B------:R-:W3:Y:S01]  /*4810*/  MUFU.EX2 R48, R48 ;  /* 0x0000003000307308 */ /* 0x000ee20000000800 */
[----:B-1----:R-:W-:Y:S01]  /*4820*/  FADD.FTZ R9, R47, R10 ;  /* 0x0000000a2f097221 */ /* 0x002fe20000010000 */
[----:B------:R-:W-:-:S06]  /*4830*/  F2FP.F16.F32.PACK_AB R10, R37, R30 ;  /* 0x0000001e250a723e */ /* 0x000fcc00000000ff */
[----:B------:R-:W1:Y:S01]  /*4840*/  MUFU.EX2 R34, R34 ;  /* 0x0000002200227308 */ /* 0x000e620000000800 */
[----:B--2---:R-:W-:-:S07]  /*4850*/  FADD.FTZ R11, R29, R24 ;  /* 0x000000181d0b7221 */ /* 0x004fce0000010000 */
[----:B------:R-:W0:Y:S01]  /*4860*/  MUFU.EX2 R52, R52 ;  /* 0x0000003400347308 */ /* 0x000e220000000800 */
[----:B---3--:R-:W-:-:S07]  /*4870*/  FADD.FTZ R9, R48, R9 ;  /* 0x0000000930097221 */ /* 0x008fce0000010000 */
[----:B------:R-:W2:Y:S01]  /*4880*/  MUFU.EX2 R33, R33 ;  /* 0x0000002100217308 */ /* 0x000ea20000000800 */
[----:B-1----:R-:W-:Y:S01]  /*4890*/  FADD.FTZ R18, R34, R11 ;  /* 0x0000000b22127221 */ /* 0x002fe20000010000 */
[----:B------:R-:W-:Y:S02]  /*48a0*/  F2FP.F16.F32.PACK_AB R11, R40, R31 ;  /* 0x0000001f280b723e */ /* 0x000fe400000000ff */
[----:B------:R-:W-:-:S04]  /*48b0*/  F2FP.F16.F32.PACK_AB R34, R34, R29 ;  /* 0x0000001d2222723e */ /* 0x000fc800000000ff */
[----:B------:R-:W1:Y:S01]  /*48c0*/  MUFU.EX2 R55, R55 ;  /* 0x0000003700377308 */ /* 0x000e620000000800 */
[----:B0-----:R-:W-:Y:S01]  /*48d0*/  FADD.FTZ R4, R52, R9 ;  /* 0x0000000934047221 */ /* 0x001fe20000010000 */
[----:B------:R-:W-:-:S05]  /*48e0*/  F2FP.F16.F32.PACK_AB R9, R36, R27 ;  /* 0x0000001b2409723e */ /* 0x000fca00000000ff */
[----:B------:R-:W-:Y:S01]  /*48f0*/  STSM.16.M88.4 [R154], R8 ;  /* 0x000000089a007844 */ /* 0x000fe20000000200 */
[----:B------:R-:W0:Y:S01]  /*4900*/  MUFU.EX2 R56, R56 ;  /* 0x0000003800387308 */ /* 0x000e220000000800 */
[----:B--2---:R-:W-:Y:S02]  /*4910*/  FADD.FTZ R7, R33, R18 ;  /* 0x0000001221077221 */ /* 0x004fe40000010000 */
[----:B------:R2:W-:Y:S02]  /*4920*/  STSM.16.M88.4 [R17+0x6000], R12 ;  /* 0x0060000c11007844 */ /* 0x0005e40000000200 */
[----:B------:R-:W-:-:S03]  /*4930*/  FADD.FTZ R7, R42, R7 ;  /* 0x000000072a077221 */ /* 0x000fc60000010000 */
[----:B------:R-:W3:Y:S01]  /*4940*/  MUFU.EX2 R59, R59 ;  /* 0x0000003b003b7308 */ /* 0x000ee20000000800 */
[C---:B-1----:R-:W-:Y:S01]  /*4950*/  FADD.FTZ R5, R55.reuse, R4 ;  /* 0x0000000437057221 */ /* 0x042fe20000010000 */
[----:B------:R-:W-:Y:S01]  /*4960*/  FADD.FTZ R4, R50, R7 ;  /* 0x0000000732047221 */ /* 0x000fe20000010000 */
[----:B------:R-:W-:-:S05]  /*4970*/  F2FP.F16.F32.PACK_AB R35, R55, R52 ;  /* 0x000000343723723e */ /* 0x000fca00000000ff */
[----:B------:R-:W1:Y:S01]  /*4980*/  MUFU.EX2 R53, R53 ;  /* 0x0000003500357308 */ /* 0x000e620000000800 */
[----:B0-----:R-:W-:-:S07]  /*4990*/  FADD.FTZ R0, R56, R5 ;  /* 0x0000000538007221 */ /* 0x001fce0000010000 */
[----:B------:R-:W0:Y:S01]  /*49a0*/  MUFU.EX2 R60, R60 ;  /* 0x0000003c003c7308 */ /* 0x000e220000000800 */
[----:B---3--:R-:W-:-:S07]  /*49b0*/  FADD.FTZ R5, R59, R0 ;  /* 0x000000003b057221 */ /* 0x008fce0000010000 */
[----:B------:R-:W3:Y:S01]  /*49c0*/  MUFU.EX2 R49, R49 ;  /* 0x0000003100317308 */ /* 0x000ee20000000800 */
[----:B-1----:R-:W-:-:S07]  /*49d0*/  FADD.FTZ R6, R53, R4 ;  /* 0x0000000435067221 */ /* 0x002fce0000010000 */
[----:B------:R-:W1:Y:S01]  /*49e0*/  MUFU.EX2 R63, R63 ;  /* 0x0000003f003f7308 */ /* 0x000e620000000800 */
[----:B0-----:R-:W-:-:S07]  /*49f0*/  FADD.FTZ R4, R60, R5 ;  /* 0x000000053c047221 */ /* 0x001fce0000010000 */
[----:B------:R-:W0:Y:S01]  /*4a00*/  MUFU.EX2 R54, R54 ;  /* 0x0000003600367308 */ /* 0x000e220000000800 */
[----:B---3--:R-:W-:-:S07]  /*4a10*/  FADD.FTZ R5, R49, R6 ;  /* 0x0000000631057221 */ /* 0x008fce0000010000 */
[----:B------:R-:W3:Y:S01]  /*4a20*/  MUFU.EX2 R67, R67 ;  /* 0x0000004300437308 */ /* 0x000ee20000000800 */
[C---:B-1----:R-:W-:Y:S01]  /*4a30*/  FADD.FTZ R6, R63.reuse, R4 ;  /* 0x000000043f067221 */ /* 0x042fe20000010000 */
[----:B------:R-:W-:Y:S02]  /*4a40*/  F2FP.F16.F32.PACK_AB R4, R42, R33 ;  /* 0x000000212a04723e */ /* 0x000fe400000000ff */
[----:B------:R-:W-:Y:S02]  /*4a50*/  F2FP.F16.F32.PACK_AB R33, R48, R47 ;  /* 0x0000002f3021723e */ /* 0x000fe400000000ff */
[----:B------:R-:W-:Y:S02]  /*4a60*/  F2FP.F16.F32.PACK_AB R7, R63, R60 ;  /* 0x0000003c3f07723e */ /* 0x000fe400000000ff */
[----:B------:R-:W1:Y:S01]  /*4a70*/  MUFU.EX2 R57, R57 ;  /* 0x0000003900397308 */ /* 0x000e620000000800 */
[----:B0-----:R-:W-:Y:S01]  /*4a80*/  FADD.FTZ R18, R54, R5 ;  /* 0x0000000536127221 */ /* 0x001fe20000010000 */
[----:B------:R-:W-:Y:S06]  /*4a90*/  STSM.16.M88.4 [R16+0x6000], R32 ;  /* 0x0060002010007844 */ /* 0x000fec0000000200 */
[----:B------:R-:W0:Y:S01]  /*4aa0*/  MUFU.EX2 R68, R81 ;  /* 0x0000005100447308 */ /* 0x000e220000000800 */
[----:B---3--:R-:W-:Y:S01]  /*4ab0*/  FADD.FTZ R3, R67, R6 ;  /* 0x0000000643037221 */ /* 0x008fe20000010000 */
        /* <DEDUP_REMOVED lines=8> */
[----:B------:R-:W-:Y:S02]  /*4b40*/  F2FP.F16.F32.PACK_AB R58, R58, R57 ;  /* 0x000000393a3a723e */ /* 0x000fe400000000ff */
[----:B------:R-:W-:Y:S01]  /*4b50*/  F2FP.F16.F32.PACK_AB R57, R68, R67 ;  /* 0x000000434439723e */ /* 0x000fe200000000ff */
[----:B------:R2:W-:Y:S01]  /*4b60*/  STSM.16.M88.4 [R2+0x2a800], R4 ;  /* 0x02a8000402007844 */ /* 0x0005e20000000200 */
[----:B------:R-:W3:Y:S01]  /*4b70*/  MUFU.EX2 R85, R85 ;  /* 0x0000005500557308 */ /* 0x000ee20000000800 */
[----:B-1----:R-:W-:Y:S01]  /*4b80*/  FADD.FTZ R8, R84, R3 ;  /* 0x0000000354087221 */ /* 0x002fe20000010000 */
[----:B------:R-:W-:-:S06]  /*4b90*/  F2FP.F16.F32.PACK_AB R56, R54, R49 ;  /* 0x000000313638723e */ /* 0x000fcc00000000ff */
[----:B------:R-:W1:Y:S01]  /*4ba0*/  MUFU.EX2 R62, R62 ;  /* 0x0000003e003e7308 */ /* 0x000e620000000800 */
[----:B0-----:R-:W-:-:S07]  /*4bb0*/  FADD.FTZ R3, R61, R12 ;  /* 0x0000000c3d037221 */ /* 0x001fce0000010000 */
[----:B------:R-:W0:Y:S01]  /*4bc0*/  MUFU.EX2 R83, R83 ;  /* 0x0000005300537308 */ /* 0x000e220000000800 */
[C---:B---3--:R-:W-:Y:S01]  /*4bd0*/  FADD.FTZ R8, R85.reuse, R8 ;  /* 0x0000000855087221 */ /* 0x048fe20000010000 */
[----:B------:R-:W-:-:S05]  /*4be0*/  F2FP.F16.F32.PACK_AB R59, R85, R84 ;  /* 0x00000054553b723e */ /* 0x000fca00000000ff */
[----:B------:R3:W-:Y:S01]  /*4bf0*/  STSM.16.M88.4 [R153], R56 ;  /* 0x0000003899007844 */ /* 0x0007e20000000200 */
[----:B------:R-:W4:Y:S01]  /*4c00*/  MUFU.EX2 R65, R65 ;  /* 0x0000004100417308 */ /* 0x000f220000000800 */
[C---:B-1----:R-:W-:Y:S01]  /*4c10*/  FADD.FTZ R12, R62.reuse, R3 ;  /* 0x000000033e0c7221 */ /* 0x042fe20000010000 */
[----:B------:R-:W-:-:S06]  /*4c20*/  F2FP.F16.F32.PACK_AB R64, R62, R61 ;  /* 0x0000003d3e40723e */ /* 0x000fcc00000000ff */
[----:B------:R-:W1:Y:S01]  /*4c30*/  MUFU.EX2 R82, R82 ;  /* 0x0000005200527308 */ /* 0x000e620000000800 */
[----:B0-----:R-:W-:-:S07]  /*4c40*/  FADD.FTZ R3, R83, R8 ;  /* 0x0000000853037221 */ /* 0x001fce0000010000 */
[----:B------:R-:W0:Y:S01]  /*4c50*/  MUFU.EX2 R66, R66 ;  /* 0x0000004200427308 */ /* 0x000e220000000800 */
[----:B----4-:R-:W-:-:S07]  /*4c60*/  FADD.FTZ R11, R65, R12 ;  /* 0x0000000c410b7221 */ /* 0x010fce0000010000 */
[----:B------:R-:W4:Y:S01]  /*4c70*/  MUFU.EX2 R79, R79 ;  /* 0x0000004f004f7308 */ /* 0x000f220000000800 */
[----:B-1----:R-:W-:-:S07]  /*4c80*/  FADD.FTZ R8, R82, R3 ;  /* 0x0000000352087221 */ /* 0x002fce0000010000 */
[----:B------:R-:W1:Y:S01]  /*4c90*/  MUFU.EX2 R69, R69 ;  /* 0x0000004500457308 */ /* 0x000e620000000800 */
[C---:B0-----:R-:W-:Y:S01]  /*4ca0*/  FADD.FTZ R12, R66.reuse, R11 ;  /* 0x0000000b420c7221 */ /* 0x041fe20000010000 */
[----:B------:R-:W-:Y:S02]  /*4cb0*/  F2FP.F16.F32.PACK_AB R66, R66, R65 ;  /* 0x000000414242723e */ /* 0x000fe400000000ff */
[----:B------:R-:W-:-:S04]  /*4cc0*/  F2FP.F16.F32.PACK_AB R65, R82, R83 ;  /* 0x000000535241723e */ /* 0x000fc800000000ff */
[----:B------:R-:W0:Y:S01]  /*4cd0*/  MUFU.EX2 R0, R109 ;  /* 0x0000006d00007308 */ /* 0x000e220000000800 */
[----:B----4-:R-:W-:-:S07]  /*4ce0*/  FADD.FTZ R3, R79, R8 ;  /* 0x000000084f037221 */ /* 0x010fce0000010000 */
[----:B------:R-:W4:Y:S01]  /*4cf0*/  MUFU.EX2 R9, R107 ;  /* 0x0000006b00097308 */ /* 0x000f220000000800 */
[----:B-1----:R-:W-:-:S07]  /*4d00*/  FADD.FTZ R11, R69, R12 ;  /* 0x0000000c450b7221 */ /* 0x002fce0000010000 */
[----:B------:R-:W2:Y:S01]  /*4d10*/  MUFU.EX2 R70, R98 ;  /* 0x0000006200467308 */ /* 0x000ea20000000800 */
[C---:B0-----:R-:W-:Y:S01]  /*4d20*/  FADD.FTZ R12, R0.reuse, R3 ;  /* 0x00000003000c7221 */ /* 0x041fe20000010000 */
[----:B------:R-:W-:-:S05]  /*4d30*/  F2FP.F16.F32.PACK_AB R67, R0, R79 ;  /* 0x0000004f0043723e */ /* 0x000fca00000000ff */
[----:B------:R3:W-:Y:S01]  /*4d40*/  STSM.16.M88.4 [R17+0xc000], R64 ;  /* 0x00c0004011007844 */ /* 0x0007e20000000200 */
[----:B------:R-:W0:Y:S01]  /*4d50*/  MUFU.EX2 R10, R113 ;  /* 0x00000071000a7308 */ /* 0x000e220000000800 */
[----:B----4-:R-:W-:-:S07]  /*4d60*/  FADD.FTZ R3, R9, R12 ;  /* 0x0000000c09037221 */ /* 0x010fce0000010000 */
[----:B------:R-:W-:Y:S01]  /*4d70*/  MUFU.EX2 R74, R74 ;  /* 0x0000004a004a7308 */ /* 0x000fe20000000800 */
[C---:B--2---:R-:W-:Y:S01]  /*4d80*/  FADD.FTZ R5, R70.reuse, R11 ;  /* 0x0000000b46057221 */ /* 0x044fe20000010000 */
[----:B------:R-:W-:-:S06]  /*4d90*/  F2FP.F16.F32.PACK_AB R8, R70, R69 ;  /* 0x000000454608723e */ /* 0x000fcc00000000ff */
[----:B------:R-:W1:Y:S01]  /*4da0*/  MUFU.EX2 R73, R73 ;  /* 0x0000004900497308 */ /* 0x000e620000000800 */
[C---:B0-----:R-:W-:Y:S01]  /*4db0*/  FADD.FTZ R0, R10.reuse, R3 ;  /* 0x000000030a007221 */ /* 0x041fe20000010000 */
[----:B------:R-:W-:-:S06]  /*4dc0*/  F2FP.F16.F32.PACK_AB R9, R10, R9 ;  /* 0x000000090a09723e */ /* 0x000fcc00000000ff */
[----:B------:R-:W-:Y:S08]  /*4dd0*/  MUFU.EX2 R111, R111 ;  /* 0x0000006f006f7308 */ /* 0x000ff00000000800 */
[----:B------:R-:W0:Y:S01]  /*4de0*/  MUFU.EX2 R78, R78 ;  /* 0x0000004e004e7308 */ /* 0x000e220000000800 */
[----:B-1----:R-:W-:Y:S01]  /*4df0*/  F2FP.F16.F32.PACK_AB R10, R73, R74 ;  /* 0x0000004a490a723e */ /* 0x002fe200000000ff */
[----:B------:R-:W-:-:S04]  /*4e00*/  FADD.FTZ R74, R74, R5 ;  /* 0x000000054a4a7221 */ /* 0x000fc80000010000 */
[----:B------:R-:W-:Y:S01]  /*4e10*/  FADD.FTZ R3, R73, R74 ;  /* 0x0000004a49037221 */ /* 0x000fe20000010000 */
[----:B0-----:R-:W-:Y:S01]  /*4e20*/  F2FP.F16.F32.PACK_AB R11, R78, R111 ;  /* 0x0000006f4e0b723e */ /* 0x001fe200000000ff */
[----:B------:R-:W-:-:S04]  /*4e30*/  FADD.FTZ R111, R111, R0 ;  /* 0x000000006f6f7221 */ /* 0x000fc80000010000 */
[----:B------:R3:W-:Y:S01]  /*4e40*/  STSM.16.M88.4 [R16+0xc000], R8 ;  /* 0x00c0000810007844 */ /* 0x0007e20000000200 */
[----:B------:R-:W-:Y:S01]  /*4e50*/  FADD.FTZ R4, R78, R111 ;  /* 0x0000006f4e047221 */ /* 0x000fe20000010000 */
[----:B------:R0:W-:Y:S06]  /*4e60*/  MEMBAR.ALL.CTA ;  /* 0x0000000000007992 */ /* 0x0001ec0000008000 */
[----:B0-----:R-:W0:Y:S02]  /*4e70*/  FENCE.VIEW.ASYNC.S ;  /* 0x00000000000073c6 */ /* 0x001e240000000000 */
[----:B0-----:R-:W-:Y:S01]  /*4e80*/  NOP ;  /* 0x0000000000007918 */ /* 0x001fe20000000000 */
[----:B------:R-:W-:Y:S05]  /*4e90*/  @!P2 BRA `(.L_x_12829) ;  /* 0x0000003400d0a947 */ /* 0x000fea0003800000 */
[----:B------:R-:W-:Y:S01]  /*4ea0*/  MOV R5, R103 ;  /* 0x0000006700057202 */ /* 0x000fe20000000f00 */
[----:B------:R-:W-:Y:S01]  /*4eb0*/  IMAD.MOV.U32 R0, RZ, RZ, R96 ;  /* 0x000000ffff007224 */ /* 0x000fe200078e0060 */
        /* <DEDUP_REMOVED lines=21> */
.L_x_12838:
        /* <DEDUP_REMOVED lines=9> */
.L_x_12831:
[----:B------:R-:W-:Y:S01]  /*50a0*/  ULEA UR6, UR38, UR39, 0x3 ;  /* 0x0000002726067291 */ /* 0x000fe2000f8e183f */
[----:B------:R-:W-:-:S05]  /*50b0*/  IMAD.U32 R6, RZ, RZ, UR37 ;  /* 0x00000025ff067e24 */ /* 0x000fca000f8e00ff */
[----:B------:R-:W-:-:S04]  /*50c0*/  SHF.L.U32 R6, R6, 0x1f, RZ ;  /* 0x0000001f06067819 */ /* 0x000fc800000006ff */
[----:B------:R0:W1:Y:S01]  /*50d0*/  SYNCS.PHASECHK.TRANS64.TRYWAIT P2, [UR6+0x30830], R6 ;  /* 0x03083006ff0075a7 */ /* 0x0000620008040146 */
[----:B------:R-:W-:Y:S05]  /*50e0*/  @!P0 BRA `(.L_x_12832) ;  /* 0x0000000000048947 */ /* 0x000fea0003800000 */
[----:B------:R-:W-:Y:S01]  /*50f0*/  BPT.TRAP 0x1 ;  /* 0x000000040000795c */ /* 0x000fe20000300000 */
.L_x_12832:
[----:B-1----:R-:W-:Y:S05]  /*5100*/  @P2 BRA `(.L_x_12830) ;  /* 0x0000000000082947 */ /* 0x002fea0003800000 */
[----:B------:R-:W1:Y:S02]  /*5110*/  SYNCS.PHASECHK.TRANS64.TRYWAIT P2, [UR6+0x30830], R6 ;  /* 0x03083006ff0075a7 */ /* 0x000e640008040146 */
[----:B-1----:R-:W-:Y:S05]  /*5120*/  @!P2 BRA `(.L_x_12833) ;  /* 0x000000ac0030a947 */ /* 0x002fea0003800000 */
.L_x_12830:
[----:B-1----:R-:W1:Y:S01]  /*5130*/  S2R R7, SR_TID.X ;  /* 0x0000000000077919 */ /* 0x002e620000002100 */
        /* <DEDUP_REMOVED lines=11> */
[----:B---3--:R-:W-:-:S06]  /*51f0*/  WARPGROUP.ARRIVE ;  /* 0x00000000000079c5 */ /* 0x008fcc0000000000 */
        /* <DEDUP_REMOVED lines=14> */
.L_x_12835:
[----:B------:R-:W-:Y:S01]  /*52e0*/  ULEA UR6, UR28, UR39, 0x3 ;  /* 0x000000271c067291 */ /* 0x000fe2000f8e183f */
[----:B------:R-:W-:-:S05]  /*52f0*/  IMAD.U32 R6, RZ, RZ, UR20 ;  /* 0x00000014ff067e24 */ /* 0x000fca000f8e00ff */
[----:B------:R-:W-:-:S04]  /*5300*/  SHF.L.U32 R6, R6, 0x1f, RZ ;  /* 0x0000001f06067819 */ /* 0x000fc800000006ff */
[----:B------:R0:W1:Y:S01]  /*5310*/  SYNCS.PHASECHK.TRANS64.TRYWAIT P2, [UR6+0x30850], R6 ;  /* 0x03085006ff0075a7 */ /* 0x0000620008040146 */
[----:B------:R-:W-:Y:S05]  /*5320*/  @!P0 BRA `(.L_x_12836) ;  /* 0x0000000000048947 */ /* 0x000fea0003800000 */
[----:B------:R-:W-:Y:S01]  /*5330*/  BPT.TRAP 0x1 ;  /* 0x000000040000795c */ /* 0x000fe20000300000 */
.L_x_12836:
[----:B-1----:R-:W-:Y:S05]  /*5340*/  @P2 BRA `(.L_x_12834) ;  /* 0x0000000000082947 */ /* 0x002fea0003800000 */
[----:B------:R-:W1:Y:S02]  /*5350*/  SYNCS.PHASECHK.TRANS64.TRYWAIT P2, [UR6+0x30850], R6 ;  /* 0x03085006ff0075a7 */ /* 0x000e640008040146 */
[----:B-1----:R-:W-:Y:S05]  /*5360*/  @!P2 BRA `(.L_x_12837) ;  /* 0x000000a800b8a947 */ /* 0x002fea0003800000 */
.L_x_12834:
[----:B------:R-:W-:Y:S01]  /*5370*/  UIADD3 UR7, UR25, 0x1e800, URZ ;  /* 0x0001e80019077890 */ /* 0x000fe2000fffe03f */
[----:B------:R-:W-:Y:S01]  /*5380*/  WARPGROUP.ARRIVE ;  /* 0x00000000000079c5 */ /* 0x000fe20000000000 */
[----:B------:R-:W-:Y:S01]  /*5390*/  UIADD3 UR6, UR39, 0x400, URZ ;  /* 0x0000040027067890 */ /* 0x000fe2000fffe03f */
[----:B01----:R-:W-:Y:S01]  /*53a0*/  FMUL.FTZ R6, R24, UR27 ;  /* 0x0000001b18067c20 */ /* 0x003fe20008410000 */
[----:B------:R-:W-:Y:S01]  /*53b0*/  USHF.R.U32.HI UR7, URZ, 0x4, UR7 ;  /* 0x000000043f077899 */ /* 0x000fe20008011607 */
[----:B------:R-:W-:Y:S01]  /*53c0*/  FMUL.FTZ R7, R25, UR27 ;  /* 0x0000001b19077c20 */ /* 0x000fe20008410000 */
[----:B------:R-:W-:Y:S01]  /*53d0*/  USHF.R.U32.HI UR6, URZ, 0x4, UR6 ;  /* 0x000000043f067899 */ /* 0x000fe20008011606 */
[----:B------:R-:W-:Y:S01]  /*53e0*/  FMUL.FTZ R10, R28, UR27 ;  /* 0x0000001b1c0a7c20 */ /* 0x000fe20008410000 */
[----:B------:R-:W-:Y:S01]  /*53f0*/  ULOP3.LUT UR10, UR7, 0x3fff, URZ, 0xc0, !UPT ;  /* 0x00003fff070a7892 */ /* 0x000fe2000f8ec03f */
[----:B------:R-:W0:Y:S01]  /*5400*/  MUFU.TANH R6, R6 ;  /* 0x0000000600067308 */ /* 0x000e220000002400 */
[----:B------:R-:W-:Y:S01]  /*5410*/  ULOP3.LUT UR7, UR6, 0x3fff, URZ, 0xc0, !UPT ;  /* 0x00003fff06077892 */ /* 0x000fe2000f8ec03f */
[----:B------:R-:W-:Y:S01]  /*5420*/  FMUL.FTZ R11, R29, UR27 ;  /* 0x0000001b1d0b7c20 */ /* 0x000fe20008410000 */
[----:B------:R-:W-:Y:S01]  /*5430*/  ULOP3.LUT UR6, UR10, 0x10000, URZ, 0xfc, !UPT ;  /* 0x000100000a067892 */ /* 0x000fe2000f8efc3f */
[----:B------:R-:W-:Y:S01]  /*5440*/  FMUL.FTZ R14, R32, UR27 ;  /* 0x0000001b200e7c20 */ /* 0x000fe20008410000 */
[----:B------:R-:W-:Y:S01]  /*5450*/  UIMAD UR7, UR28, 0x600, UR7 ;  /* 0x000006001c0778a4 */ /* 0x000fe2000f8e0207 */
[----:B------:R-:W-:Y:S01]  /*5460*/  FMUL.FTZ R15, R33, UR27 ;  /* 0x0000001b210f7c20 */ /* 0x000fe20008410000 */
[----:B------:R-:W-:Y:S01]  /*5470*/  UMOV UR21, 0x40000040 ;  /* 0x4000004000157882 */ /* 0x000fe20000000000 */
[----:B------:R-:W-:Y:S01]  /*5480*/  UMOV UR23, 0x40000040 ;  /* 0x4000004000177882 */ /* 0x000fe20000000000 */
[----:B------:R-:W1:Y:S01]  /*5490*/  MUFU.TANH R7, R7 ;  /* 0x0000000700077308 */ /* 0x000e620000002400 */
[----:B------:R-:W-:Y:S01]  /*54a0*/  UMOV UR20, UR6 ;  /* 0x0000000600147c82 */ /* 0x000fe20008000000 */
[----:B------:R-:W-:Y:S01]  /*54b0*/  FMUL.FTZ R32, R48, UR27 ;  /* 0x0000001b30207c20 */ /* 0x000fe20008410000 */
[----:B------:R-:W-:Y:S01]  /*54c0*/  UMOV UR22, UR7 ;  /* 0x0000000700167c82 */ /* 0x000fe20008000000 */
[----:B------:R-:W-:Y:S01]  /*54d0*/  FMUL.FTZ R48, R64, UR27 ;  /* 0x0000001b40307c20 */ /* 0x000fe20008410000 */
[----:B------:R-:W-:Y:S01]  /*54e0*/  HGMMA.64x64x16.F32 R120, gdesc[UR20].tnspB, R120, gsb0 ;  /* 0x40e00000147879f0 */ /* 0x000fe20008000878 */
[----:B------:R-:W-:Y:S01]  /*54f0*/  UIADD3 UR20, UR6, 0x2, URZ ;  /* 0x0000000206147890 */ /* 0x000fe2000fffe03f */
[----:B------:R-:W-:Y:S01]  /*5500*/  FMUL.FTZ R64, R80, UR27 ;  /* 0x0000001b50407c20 */ /* 0x000fe20008410000 */
[----:B------:R-:W-:Y:S01]  /*5510*/  UIADD3 UR22, UR7, 0x80, URZ ;  /* 0x0000008007167890 */ /* 0x000fe2000fffe03f */
[----:B------:R-:W2:Y:S01]  /*5520*/  MUFU.TANH R10, R10 ;  /* 0x0000000a000a7308 */ /* 0x000ea20000002400 */
[----:B------:R-:W-:Y:S01]  /*5530*/  UMOV UR21, 0x40000040 ;  /* 0x4000004000157882 */ /* 0x000fe20000000000 */
[----:B------:R-:W-:Y:S01]  /*5540*/  UMOV UR23, 0x40000040 ;  /* 0x4000004000177882 */ /* 0x000fe20000000000 */
        /* <DEDUP_REMOVED lines=69> */
[----:B------:R-:W-:-:S02]  /*59a0*/  WARPGROUP.DEPBAR.LE gsb0, 0x0 ;  /* 0x00008000000079c5 */ /* 0x000fc40000010000 */
[----:B------:R-:W-:Y:S01]  /*59b0*/  WARPGROUP.ARRIVE ;  /* 0x00000000000079c5 */ /* 0x000fe20000000000 */
[----:B------:R-:W2:Y:S01]  /*59c0*/  MUFU.TANH R12, R12 ;  /* 0x0000000c000c7308 */ /* 0x000ea20000002400 */
[----:B0-----:R-:W-:Y:S01]  /*59d0*/  FMNMX.FTZ R85, R9, R84, !PT ;  /* 0x0000005409557209 */ /* 0x001fe20007810000 */
[----:B------:R-:W-:Y:S01]  /*59e0*/  FMUL.FTZ R47, R63, UR27 ;  /* 0x0000001b3f2f7c20 */ /* 0x000fe20008410000 */
[----:B------:R-:W-:Y:S01]  /*59f0*/  FMUL.FTZ R60, R76, UR27 ;  /* 0x0000001b4c3c7c20 */ /* 0x000fe20008410000 */
[----:B------:R-:W-:Y:S01]  /*5a00*/  FMUL.FTZ R50, R66, UR27 ;  /* 0x0000001b42327c20 */ /* 0x000fe20008410000 */
[----:B------:R-:W-:Y:S01]  /*5a10*/  HGMMA.64x64x16.F32 R120, gdesc[UR20].tnspB, R120, gsb0 ;  /* 0x40e00000147879f0 */ /* 0x000fe20008000878 */
[----:B------:R-:W-:Y:S01]  /*5a20*/  UIADD3 UR20, UR6, 0x4, URZ ;  /* 0x0000000406147890 */ /* 0x000fe2000fffe03f */
[----:B-1----:R-:W-:Y:S01]  /*5a30*/  FMNMX.FTZ R86, R24, R87, !PT ;  /* 0x0000005718567209 */ /* 0x002fe20007810000 */
[----:B------:R-:W-:Y:S01]  /*5a40*/  UIADD3 UR22, UR7, 0x100, URZ ;  /* 0x0000010007167890 */ /* 0x000fe2000fffe03f */
[----:B------:R-:W0:Y:S01]  /*5a50*/  MUFU.TANH R25, R25 ;  /* 0x0000001900197308 */ /* 0x000e220000002400 */
[----:B------:R-:W-:Y:S01]  /*5a60*/  UMOV UR21, 0x40000040 ;  /* 0x4000004000157882 */ /* 0x000fe20000000000 */
[----:B------:R-:W-:Y:S01]  /*5a70*/  UMOV UR23, 0x40000040 ;  /* 0x4000004000177882 */ /* 0x000fe20000000000 */
        /* <DEDUP_REMOVED lines=17> */
[----:B------:R-:W-:-:S04]  /*5b90*/  FMUL.FTZ R100, R112, UR27 ;  /* 0x0000001b70647c20 */ /* 0x000fc80008410000 */
        /* <DEDUP_REMOVED lines=17> */
[----:B------:R-:W-:Y:S01]  /*5cb0*/  HGMMA.64x64x16.F32 R120, gdesc[UR20].tnspB, R120, gsb0 ;  /* 0x40e00000147879f0 */ /* 0x000fe20008000878 */
[----:B------:R-:W-:Y:S01]  /*5cc0*/  UIADD3 UR20, UR6, 0x6, URZ ;  /* 0x0000000606147890 */ /* 0x000fe2000fffe03f */
[----:B--2---:R-:W-:Y:S01]  /*5cd0*/  FMNMX.FTZ R89, R33, R84, !PT ;  /* 0x0000005421597209 */ /* 0x004fe20007810000 */
[----:B------:R-:W-:-:S03]  /*5ce0*/  UIADD3 UR22, UR7, 0x180, URZ ;  /* 0x0000018007167890 */ /* 0x000fc6000fffe03f */
[----:B------:R-:W1:Y:S01]  /*5cf0*/  MUFU.TANH R36, R36 ;  /* 0x0000002400247308 */ /* 0x000e620000002400 */
[----:B------:R-:W-:Y:S01]  /*5d00*/  UMOV UR21, 0x40000040 ;  /* 0x4000004000157882 */ /* 0x000fe20000000000 */
[----:B------:R-:W-:Y:S01]  /*5d10*/  UMOV UR23, 0x40000040 ;  /* 0x4000004000177882 */ /* 0x000fe20000000000 */
[----:B------:R-:W-:-:S05]  /*5d20*/  FMUL.FTZ R84, R102, UR27 ;  /* 0x0000001b66547c20 */ /* 0x000fca0008410000 */
        /* <DEDUP_REMOVED lines=23> */
[----:B------:R-:W-:Y:S01]  /*5ea0*/  UIADD3 UR20, UR6, 0x600, URZ ;  /* 0x0000060006147890 */ /* 0x000fe2000fffe03f */
        /* <DEDUP_REMOVED lines=13> */
[----:B------:R-:W-:Y:S01]  /*5f80*/  FMUL.FTZ R91, R105, UR27 ;  /* 0x0000001b695b7c20 */ /* 0x000fe20008410000 */
[----:B------:R-:W-:-:S05]  /*5f90*/  FMUL.FTZ R105, R117, UR27 ;  /* 0x0000001b75697c20 */ /* 0x000fca0008410000 */
        /* <DEDUP_REMOVED lines=8> */
[----:B0-----:R-:W-:Y:S01]  /*6020*/  FMNMX.FTZ R94, R52, R93, !PT ;  /* 0x0000005d345e7209 */ /* 0x001fe20007810000 */
[----:B------:R-:W-:Y:S02]  /*6030*/  WARPGROUP.DEPBAR.LE gsb0, 0x0 ;  /* 0x00008000000079c5 */ /* 0x000fe40000010000 */
[----:B------:R-:W-:-:S04]  /*6040*/  WARPGROUP.ARRIVE ;  /* 0x00000000000079c5 */ /* 0x000fc80000000000 */
[----:B------:R-:W0:Y:S01]  /*6050*/  MUFU.TANH R43, R43 ;  /* 0x0000002b002b7308 */ /* 0x000e220000002400 */
[----:B--2---:R-:W-:Y:S01]  /*6060*/  FMNMX.FTZ R92, R42, R89, !PT ;  /* 0x000000592a5c7209 */ /* 0x004fe20007810000 */
[----:B------:R-:W-:Y:S01]  /*6070*/  HGMMA.64x64x16.F32 R120, gdesc[UR20].tnspB, R120, gsb0 ;  /* 0x40e00000147879f0 */ /* 0x000fe20008000878 */
[----:B------:R-:W-:Y:S01]  /*6080*/  UIADD3 UR20, UR6, 0x602, URZ ;  /* 0x0000060206147890 */ /* 0x000fe2000fffe03f */
[----:B-1----:R-:W-:Y:S01]  /*6090*/  FMNMX.FTZ R89, R53, R94, !PT ;  /* 0x0000005e35597209 */ /* 0x002fe20007810000 */
[----:B------:R-:W-:-:S03]  /*60a0*/  UIADD3 UR22, UR7, 0x280, URZ ;  /* 0x0000028007167890 */ /* 0x000fc6000fffe03f */
[----:B------:R-:W1:Y:S01]  /*60b0*/  MUFU.TANH R56, R56 ;  /* 0x0000003800387308 */ /* 0x000e620000002400 */
[----:B------:R-:W-:Y:S01]  /*60c0*/  UMOV UR21, 0x40000040 ;  /* 0x4000004000157882 */ /* 0x000fe20000000000 */
[----:B------:R-:W-:-:S06]  /*60d0*/  UMOV UR23, 0x40000040 ;  /* 0x4000004000177882 */ /* 0x000fcc0000000000 */
        /* <DEDUP_REMOVED lines=22> */
[----:B------:R-:W-:Y:S01]  /*6240*/  HGMMA.64x64x16.F32 R120, gdesc[UR20].tnspB, R120, gsb0 ;  /* 0x40e00000147879f0 */ /* 0x000fe20008000878 */
[----:B------:R-:W-:Y:S01]  /*6250*/  UIADD3 UR20, UR6, 0x604, URZ ;  /* 0x0000060406147890 */ /* 0x000fe2000fffe03f */
[----:B0-----:R-:W-:Y:S01]  /*6260*/  FMNMX.FTZ R94, R64, R95, !PT ;  /* 0x0000005f405e7209 */ /* 0x001fe20007810000 */
[----:B------:R-:W-:-:S03]  /*6270*/  UIADD3 UR22, UR7, 0x300, URZ ;  /* 0x0000030007167890 */ /* 0x000fc6000fffe03f */
[----:B------:R-:W0:Y:S01]  /*6280*/  MUFU.TANH R65, R65 ;  /* 0x0000004100417308 */ /* 0x000e220000002400 */
[----:B------:R-:W-:Y:S01]  /*6290*/  UMOV UR21, 0x40000040 ;  /* 0x4000004000157882 */ /* 0x000fe20000000000 */
[----:B------:R-:W-:Y:S01]  /*62a0*/  UMOV UR23, 0x40000040 ;  /* 0x4000004000177882 */ /* 0x000fe20000000000 */
[----:B------:R-:W-:-:S05]  /*62b0*/  FMUL.FTZ R95, R109, UR27 ;  /* 0x0000001b6d5f7c20 */ /* 0x000fca0008410000 */
[----:B------:R-:W2:Y:S01]  /*62c0*/  MUFU.TANH R55, R55 ;  /* 0x0000003700377308 */ /* 0x000ea20000002400 */
[----:B-1----:R-:W-:-:S07]  /*62d0*/  FMNMX.FTZ R92, R54, R97, !PT ;  /* 0x00000061365c7209 */ /* 0x002fce0007810000 */
[----:B------:R-:W1:Y:S01]  /*62e0*/  MUFU.TANH R70, R70 ;  /* 0x0000004600467308 */ /* 0x000e620000002400 */
[----:B0-----:R-:W-:-:S07]  /*62f0*/  FMNMX.FTZ R99, R65, R94, !PT ;  /* 0x0000005e41637209 */ /* 0x001fce0007810000 */
[----:B------:R-:W0:Y:S01]  /*6300*/  MUFU.TANH R58, R58 ;  /* 0x0000003a003a7308 */ /* 0x000e220000002400 */
[----:B--2---:R-:W-:Y:S01]  /*6310*/  FMNMX.FTZ R97, R55, R92, !PT ;  /* 0x0000005c37617209 */ /* 0x004fe20007810000 */
[----:B------:R-:W-:Y:S02]  /*6320*/  FMUL.FTZ R92, R110, UR27 ;  /* 0x0000001b6e5c7c20 */ /* 0x000fe40008410000 */
[----:B------:R-:W2:Y:S04]  /*6330*/  S2R R110, SR_TID.X ;  /* 0x00000000006e7919 */ /* 0x000ea80000002100 */
[----:B------:R-:W3:Y:S01]  /*6340*/  MUFU.TANH R71, R71 ;  /* 0x0000004700477308 */ /* 0x000ee20000002400 */
[----:B-1----:R-:W-:-:S07]  /*6350*/  FMNMX.FTZ R96, R70, R99, !PT ;  /* 0x0000006346607209 */ /* 0x002fce0007810000 */
[----:B------:R-:W1:Y:S01]  /*6360*/  MUFU.TANH R59, R59 ;  /* 0x0000003b003b7308 */ /* 0x000e620000002400 */
[----:B0-----:R-:W-:-:S07]  /*6370*/  FMNMX.FTZ R94, R58, R97, !PT ;  /* 0x000000613a5e7209 */ /* 0x001fce0007810000 */
[----:B------:R-:W0:Y:S01]  /*6380*/  MUFU.TANH R74, R74 ;  /* 0x0000004a004a7308 */ /* 0x000e220000002400 */
[----:B---3--:R-:W-:-:S07]  /*6390*/  FMNMX.FTZ R99, R71, R96, !PT ;  /* 0x0000006047637209 */ /* 0x008fce0007810000 */
[----:B------:R-:W3:Y:S01]  /*63a0*/  MUFU.TANH R62, R62 ;  /* 0x0000003e003e7308 */ /* 0x000ee20000002400 */
[----:B-1----:R-:W-:Y:S01]  /*63b0*/  FMNMX.FTZ R97, R59, R94, !PT ;  /* 0x0000005e3b617209 */ /* 0x002fe20007810000 */
[----:B------:R-:W-:Y:S01]  /*63c0*/  FMUL.FTZ R94, R111, UR27 ;  /* 0x0000001b6f5e7c20 */ /* 0x000fe20008410000 */
[----:B--2---:R-:W-:Y:S02]  /*63d0*/  SHF.R.U32.HI R109, RZ, 0x7, R110 ;  /* 0x00000007ff6d7819 */ /* 0x004fe4000001166e */
[----:B------:R-:W-:-:S03]  /*63e0*/  ISETP.GE.U32.AND P2, PT, R110, 0x180, PT ;  /* 0x000001806e00780c */ /* 0x000fc60003f46070 */
[----:B------:R-:W1:Y:S01]  /*63f0*/  MUFU.TANH R75, R75 ;  /* 0x0000004b004b7308 */ /* 0x000e620000002400 */
[----:B0-----:R-:W-:Y:S01]  /*6400*/  FMNMX.FTZ R98, R74, R99, !PT ;  /* 0x000000634a627209 */ /* 0x001fe20007810000 */
[----:B------:R-:W-:Y:S02]  /*6410*/  WARPGROUP.DEPBAR.LE gsb0, 0x0 ;  /* 0x00008000000079c5 */ /* 0x000fe40000010000 */
[----:B------:R-:W-:-:S04]  /*6420*/  WARPGROUP.ARRIVE ;  /* 0x00000000000079c5 */ /* 0x000fc80000000000 */
[----:B------:R-:W0:Y:S01]  /*6430*/  MUFU.TANH R63, R63 ;  /* 0x0000003f003f7308 */ /* 0x000e220000002400 */
[----:B---3--:R-:W-:Y:S01]  /*6440*/  FMNMX.FTZ R96, R62, R97, !PT ;  /* 0x000000613e607209 */ /* 0x008fe20007810000 */
        /* <DEDUP_REMOVED lines=45> */
[----:B0-----:R-:W-:Y:S01]  /*6720*/  FMNMX.FTZ R96, R76, R97, !PT ;  /* 0x000000614c607209 */ /* 0x001fe20007810000 */
[----:B------:R-:W-:-:S06]  /*6730*/  FMUL.FTZ R97, R114, UR27 ;  /* 0x0000001b72617c20 */ /* 0x000fcc0008410000 */
        /* <DEDUP_REMOVED lines=34> */
[----:B-1----:R-:W-:-:S05]  /*6960*/  FMNMX.FTZ R96, R105, R96, !PT ;  /* 0x0000006069607209 */ /* 0x002fca0007810000 */
[----:B------:R-:W1:Y:S01]  /*6970*/  SHFL.BFLY PT, R103, R96, 0x2, 0x1f ;  /* 0x0c401f0060677f89 */ /* 0x000e6200000e0000 */
[----:B------:R-:W-:Y:S02]  /*6980*/  WARPGROUP.DEPBAR.LE gsb0, 0x0 ;  /* 0x00008000000079c5 */ /* 0x000fe40000010000 */
[----:B------:R-:W-:Y:S01]  /*6990*/  WARPGROUP.ARRIVE ;  /* 0x00000000000079c5 */ /* 0x000fe20000000000 */
[----:B------:R-:W3:Y:S01]  /*69a0*/  MUFU.TANH R94, R94 ;  /* 0x0000005e005e7308 */ /* 0x000ee20000002400 */
[----:B--2---:R-:W-:Y:S01]  /*69b0*/  FMNMX.FTZ R107, R89, R104, !PT ;  /* 0x00000068596b7209 */ /* 0x004fe20007810000 */
[----:B------:R-:W-:-:S03]  /*69c0*/  FMUL.FTZ R104, R119, UR27 ;  /* 0x0000001b77687c20 */ /* 0x000fc60008410000 */
[----:B------:R-:W-:Y:S01]  /*69d0*/  HGMMA.64x64x16.F32 R120, gdesc[UR20].tnspB, R120, gsb0 ;  /* 0x40e00000147879f0 */ /* 0x000fe20008000878 */
[----:B------:R-:W-:Y:S01]  /*69e0*/  UIADD3 UR20, UR6, 0xc04, URZ ;  /* 0x00000c0406147890 */ /* 0x000fe2000fffe03f */
[----:B0-----:R-:W-:Y:S01]  /*69f0*/  FMNMX.FTZ R107, R92, R107, !PT ;  /* 0x0000006b5c6b7209 */ /* 0x001fe20007810000 */
[----:B------:R-:W-:Y:S01]  /*6a00*/  UIADD3 UR22, UR7, 0x500, URZ ;  /* 0x0000050007167890 */ /* 0x000fe2000fffe03f */
[----:B------:R-:W0:Y:S01]  /*6a10*/  MUFU.TANH R97, R97 ;  /* 0x0000006100617308 */ /* 0x000e220000002400 */
[----:B------:R-:W-:Y:S01]  /*6a20*/  UMOV UR21, 0x40000040 ;  /* 0x4000004000157882 */ /* 0x000fe20000000000 */
[----:B------:R-:W-:-:S06]  /*6a30*/  UMOV UR23, 0x40000040 ;  /* 0x4000004000177882 */ /* 0x000fcc0000000000 */
[----:B------:R-:W2:Y:S01]  /*6a40*/  MUFU.TANH R98, R98 ;  /* 0x0000006200627308 */ /* 0x000ea20000002400 */
[----:B---3--:R-:W-:-:S07]  /*6a50*/  FMNMX.FTZ R106, R94, R107, !PT ;  /* 0x0000006b5e6a7209 */ /* 0x008fce0007810000 */
[----:B------:R-:W3:Y:S01]  /*6a60*/  MUFU.TANH R102, R102 ;  /* 0x0000006600667308 */ /* 0x000ee20000002400 */
[----:B0-----:R-:W-:Y:S02]  /*6a70*/  FMNMX.FTZ R107, R97, R106, !PT ;  /* 0x0000006a616b7209 */ /* 0x001fe40007810000 */
[----:B-1----:R-:W-:-:S05]  /*6a80*/  FMNMX.FTZ R106, R96, R103, !PT ;  /* 0x00000067606a7209 */ /* 0x002fca0007810000 */
[----:B------:R-:W0:Y:S01]  /*6a90*/  MUFU.TANH R104, R104 ;  /* 0x0000006800687308 */ /* 0x000e220000002400 */
[----:B--2---:R-:W-:Y:S01]  /*6aa0*/  FMNMX.FTZ R107, R98, R107, !PT ;  /* 0x0000006b626b7209 */ /* 0x004fe20007810000 */
[----:B------:R-:W-:Y:S03]  /*6ab0*/  SHFL.BFLY PT, R103, R106, 0x1, 0x1f ;  /* 0x0c201f006a677f89 */ /* 0x000fe600000e0000 */
[----:B---3--:R-:W-:-:S04]  /*6ac0*/  FMNMX.FTZ R107, R102, R107, !PT ;  /* 0x0000006b666b7209 */ /* 0x008fc80007810000 */
[----:B0-----:R-:W-:-:S05]  /*6ad0*/  FMNMX.FTZ R107, R104, R107, !PT ;  /* 0x0000006b686b7209 */ /* 0x001fca0007810000 */
[----:B------:R-:W0:Y:S02]  /*6ae0*/  SHFL.BFLY PT, R96, R107, 0x2, 0x1f ;  /* 0x0c401f006b607f89 */ /* 0x000e2400000e0000 */
[----:B0-----:R-:W-:Y:S01]  /*6af0*/  FMNMX.FTZ R108, R107, R96, !PT ;  /* 0x000000606b6c7209 */ /* 0x001fe20007810000 */
[----:B------:R-:W-:Y:S02]  /*6b00*/  WARPGROUP.DEPBAR.LE gsb0, 0x0 ;  /* 0x00008000000079c5 */ /* 0x000fe40000010000 */
[----:B------:R-:W-:Y:S01]  /*6b10*/  WARPGROUP.ARRIVE ;  /* 0x00000000000079c5 */ /* 0x000fe20000000000 */
[----:B------:R-:W-:Y:S02]  /*6b20*/  FMNMX.FTZ R96, R106, R103, !PT ;  /* 0x000000676a607209 */ /* 0x000fe40007810000 */
[----:B------:R-:W0:Y:S03]  /*6b30*/  SHFL.BFLY PT, R103, R108, 0x1, 0x1f ;  /* 0x0c201f006c677f89 */ /* 0x000e2600000e0000 */
[----:B------:R-:W-:Y:S01]  /*6b40*/  HGMMA.64x64x16.F32 R120, gdesc[UR20].tnspB, R120, gsb0 ;  /* 0x40e00000147879f0 */ /* 0x000fe20008000878 */
[----:B------:R-:W-:Y:S01]  /*6b50*/  UIADD3 UR20, UR6, 0xc06, URZ ;  /* 0x00000c0606147890 */ /* 0x000fe2000fffe03f */
[C---:B------:R-:W-:Y:S01]  /*6b60*/  FADD.FTZ R107, -R96.reuse, R0 ;  /* 0x00000000606b7221 */ /* 0x040fe20000010100 */
[----:B------:R-:W-:Y:S01]  /*6b70*/  UIADD3 UR22, UR7, 0x580, URZ ;  /* 0x0000058007167890 */ /* 0x000fe2000fffe03f */
[----:B------:R-:W-:Y:S01]  /*6b80*/  FMUL.FTZ R0, R96, UR26 ;  /* 0x0000001a60007c20 */ /* 0x000fe20008410000 */
[----:B------:R-:W-:Y:S01]  /*6b90*/  UMOV UR21, 0x40000040 ;  /* 0x4000004000157882 */ /* 0x000fe20000000000 */
[----:B------:R-:W-:Y:S01]  /*6ba0*/  UMOV UR23, 0x40000040 ;  /* 0x4000004000177882 */ /* 0x000fe20000000000 */
[----:B------:R-:W-:Y:S01]  /*6bb0*/  FMUL.FTZ R107, R107, UR26 ;  /* 0x0000001a6b6b7c20 */ /* 0x000fe20008410000 */
        /* <DEDUP_REMOVED lines=13> */
[----:B0-----:R-:W-:Y:S01]  /*6c90*/  FMNMX.FTZ R103, R108, R103, !PT ;  /* 0x000000676c677209 */ /* 0x001fe20007810000 */
[--C-:B------:R-:W-:Y:S01]  /*6ca0*/  FFMA.FTZ R28, R28, UR26, -R0.reuse ;  /* 0x0000001a1c1c7c23 */ /* 0x100fe20008010800 */
[--C-:B------:R-:W-:Y:S01]  /*6cb0*/  FFMA.FTZ R29, R29, UR26, -R0.reuse ;  /* 0x0000001a1d1d7c23 */ /* 0x100fe20008010800 */
[--C-:B------:R-:W-:Y:S01]  /*6cc0*/  FFMA.FTZ R32, R32, UR26, -R0.reuse ;  /* 0x0000001a20207c23 */ /* 0x100fe20008010800 */
[--C-:B------:R-:W-:Y:S01]  /*6cd0*/  FFMA.FTZ R36, R36, UR26, -R0.reuse ;  /* 0x0000001a24247c23 */ /* 0x100fe20008010800 */
[C---:B------:R-:W-:Y:S01]  /*6ce0*/  FADD.FTZ R5, -R103.reuse, R5 ;  /* 0x0000000567057221 */ /* 0x040fe20000010100 */
[----:B-1----:R-:W-:Y:S01]  /*6cf0*/  FMUL.FTZ R107, R103, UR26 ;  /* 0x0000001a676b7c20 */ /* 0x002fe20008410000 */
[--C-:B------:R-:W-:Y:S01]  /*6d00*/  FFMA.FTZ R37, R37, UR26, -R0.reuse ;  /* 0x0000001a25257c23 */ /* 0x100fe20008010800 */
[----:B------:R-:W-:Y:S01]  /*6d10*/  FFMA.FTZ R40, R40, UR26, -R0 ;  /* 0x0000001a28287c23 */ /* 0x000fe20008010800 */
[----:B------:R-:W-:Y:S01]  /*6d20*/  FMUL.FTZ R108, R5, UR26 ;  /* 0x0000001a056c7c20 */ /* 0x000fe20008410000 */
[----:B------:R-:W-:Y:S01]  /*6d30*/  FFMA.FTZ R5, R8, UR26, -R107 ;  /* 0x0000001a08057c23 */ /* 0x000fe2000801086b */
[----:B------:R-:W-:-:S02]  /*6d40*/  VIADD R8, R109, 0x9 ;  /* 0x000000096d087836 */ /* 0x000fc40000000000 */
[--C-:B------:R-:W-:Y:S01]  /*6d50*/  FFMA.FTZ R111, R9, UR26, -R107.reuse ;  /* 0x0000001a096f7c23 */ /* 0x100fe2000801086b */
[----:B------:R-:W-:Y:S02]  /*6d60*/  IMAD.U32 R9, RZ, RZ, UR28 ;  /* 0x0000001cff097e24 */ /* 0x000fe4000f8e00ff */
[--C-:B------:R-:W-:Y:S01]  /*6d70*/  FFMA.FTZ R13, R13, UR26, -R107.reuse ;  /* 0x0000001a0d0d7c23 */ /* 0x100fe2000801086b */
[--C-:B------:R-:W-:Y:S01]  /*6d80*/  FFMA.FTZ R41, R41, UR26, -R0.reuse ;  /* 0x0000001a29297c23 */ /* 0x100fe20008010800 */
[----:B------:R-:W-:Y:S01]  /*6d90*/  SEL R110, R8, 0x9, !P2 ;  /* 0x00000009086e7807 */ /* 0x000fe20005000000 */
[----:B------:R-:W-:Y:S01]  /*6da0*/  FFMA.FTZ R8, R12, UR26, -R107 ;  /* 0x0000001a0c087c23 */ /* 0x000fe2000801086b */
[----:B------:R-:W-:Y:S01]  /*6db0*/  MOV R12, UR38 ;  /* 0x00000026000c7c02 */ /* 0x000fe20008000f00 */
[--C-:B------:R-:W-:Y:S01]  /*6dc0*/  FFMA.FTZ R44, R44, UR26, -R0.reuse ;  /* 0x0000001a2c2c7c23 */ /* 0x100fe20008010800 */
[----:B------:R-:W-:Y:S01]  /*6dd0*/  @!P1 LEA R9, R9, UR39, 0x3 ;  /* 0x0000002709099c11 */ /* 0x000fe2000f8e18ff */
        /* <DEDUP_REMOVED lines=29> */
[----:B------:R-:W-:Y:S01]  /*6fb0*/  @!P1 LEA R12, R12, UR39, 0x3 ;  /* 0x000000270c0c9c11 */ /* 0x000fe2000f8e18ff */
[----:B------:R-:W0:Y:S01]  /*6fc0*/  MUFU.EX2 R0, R108 ;  /* 0x0000006c00007308 */ /* 0x000e220000000800 */
[----:B------:R-:W-:-:S02]  /*6fd0*/  @!P1 VIADD R109, R9, 0x30860 ;  /* 0x00030860096d9836 */ /* 0x000fc40000000000 */
[--C-:B------:R-:W-:Y:S01]  /*6fe0*/  FFMA.FTZ R58, R58, UR26, -R107.reuse ;  /* 0x0000001a3a3a7c23 */ /* 0x100fe2000801086b */
[----:B------:R-:W-:Y:S01]  /*6ff0*/  FFMA.FTZ R69, R69, UR26, -R107 ;  /* 0x0000001a45457c23 */ /* 0x000fe2000801086b */
[----:B------:R-:W-:Y:S02]  /*7000*/  WARPGROUP.DEPBAR.LE gsb0, 0x0 ;  /* 0x00008000000079c5 */ /* 0x000fe40000010000 */
[----:B------:R-:W-:Y:S01]  /*7010*/  WARPGROUP.ARRIVE ;  /* 0x00000000000079c5 */ /* 0x000fe20000000000 */
[----:B------:R-:W-:Y:S01]  /*7020*/  @!P1 VIADD R12, R12, 0x30840 ;  /* 0x000308400c0c9836 */ /* 0x000fe20000000000 */
[----:B------:R-:W1:Y:S01]  /*7030*/  MUFU.EX2 R5, R5 ;  /* 0x0000000500057308 */ /* 0x000e620000000800 */
[----:B------:R-:W-:Y:S01]  /*7040*/  @!P1 PRMT R109, RZ, 0x654, R109 ;  /* 0x00000654ff6d9816 */ /* 0x000fe2000000006d */
[--C-:B------:R-:W-:Y:S01]  /*7050*/  FFMA.FTZ R72, R72, UR26, -R107.reuse ;  /* 0x0000001a48487c23 */ /* 0x100fe2000801086b */
[--C-:B------:R-:W-:Y:S01]  /*7060*/  FFMA.FTZ R73, R73, UR26, -R107.reuse ;  /* 0x0000001a49497c23 */ /* 0x100fe2000801086b */
[----:B------:R-:W-:Y:S01]  /*7070*/  HGMMA.64x64x16.F32 R120, gdesc[UR20].tnspB, R120, gsb0 ;  /* 0x40e00000147879f0 */ /* 0x000fe20008000878 */
[----:B------:R-:W-:Y:S01]  /*7080*/  @!P1 PRMT R12, RZ, 0x654, R12 ;  /* 0x00000654ff0c9816 */ /* 0x000fe2000000000c */
[--C-:B------:R-:W-:Y:S01]  /*7090*/  FFMA.FTZ R76, R76, UR26, -R107.reuse ;  /* 0x0000001a4c4c7c23 */ /* 0x100fe2000801086b */
[--C-:B------:R-:W-:Y:S01]  /*70a0*/  FFMA.FTZ R80, R80, UR26, -R107.reuse ;  /* 0x0000001a50507c23 */ /* 0x100fe2000801086b */
[----:B------:R-:W2:Y:S01]  /*70b0*/  MUFU.EX2 R7, R7 ;  /* 0x0000000700077308 */ /* 0x000ea20000000800 */
        /* <DEDUP_REMOVED lines=12> */
[----:B------:R-:W-:Y:S01]  /*7180*/  ISETP.LT.AND P2, PT, RZ, UR29, PT ;  /* 0x0000001dff007c0c */ /* 0x000fe2000bf41270 */
[----:B------:R-:W-:-:S02]  /*7190*/  UIADD3 UR6, UR29, -0x1, URZ ;  /* 0xffffffff1d067890 */ /* 0x000fc4000fffe03f */
[----:B------:R-:W-:Y:S01]  /*71a0*/  MUFU.EX2 R11, R11 ;  /* 0x0000000b000b7308 */ /* 0x000fe20000000800 */
[----:B------:R-:W-:Y:S01]  /*71b0*/  UMOV UR20, UR37 ;  /* 0x0000002500147c82 */ /* 0x000fe20008000000 */
[----:B------:R-:W-:-:S03]  /*71c0*/  UMOV UR28, UR38 ;  /* 0x00000026001c7c82 */ /* 0x000fc60008000000 */
[----:B------:R-:W-:-:S03]  /*71d0*/  UMOV UR29, UR6 ;  /* 0x00000006001d7c82 */ /* 0x000fc60008000000 */
[----:B------:R-:W3:Y:S08]  /*71e0*/  MUFU.EX2 R108, R111 ;  /* 0x0000006f006c7308 */ /* 0x000ef00000000800 */
[----:B------:R-:W-:Y:S08]  /*71f0*/  MUFU.EX2 R8, R8 ;  /* 0x0000000800087308 */ /* 0x000ff00000000800 */
[----:B------:R4:W5:Y:S08]  /*7200*/  MUFU.EX2 R9, R13 ;  /* 0x0000000d00097308 */ /* 0x0009700000000800 */
[----:B------:R-:W5:Y:S01]  /*7210*/  MUFU.EX2 R14, R14 ;  /* 0x0000000e000e7308 */ /* 0x000f620000000800 */
[--C-:B----4-:R-:W-:Y:S01]  /*7220*/  FFMA.FTZ R13, R34, UR26, -R107.reuse ;  /* 0x0000001a220d7c23 */ /* 0x110fe2000801086b */
[----:B------:R-:W-:-:S06]  /*7230*/  FFMA.FTZ R34, R47, UR26, -R107 ;  /* 0x0000001a2f227c23 */ /* 0x000fcc000801086b */
[----:B------:R-:W4:Y:S08]  /*7240*/  MUFU.EX2 R15, R15 ;  /* 0x0000000f000f7308 */ /* 0x000f300000000800 */
[----:B------:R-:W4:Y:S01]  /*7250*/  MUFU.EX2 R20, R20 ;  /* 0x0000001400147308 */ /* 0x000f220000000800 */
[----:B------:R-:W-:Y:S02]  /*7260*/  WARPGROUP.DEPBAR.LE gsb0, 0x0 ;  /* 0x00008000000079c5 */ /* 0x000fe40000010000 */
[----:B------:R0:W-:Y:S06]  /*7270*/  BAR.ARV R110, 0x100 ;  /* 0x0004006e0000751d */ /* 0x0001ec0000002000 */
[----:B------:R1:W-:Y:S01]  /*7280*/  @!P1 SYNCS.ARRIVE.TRANS64.RED.A1T0 RZ, [R12+URZ], RZ ;  /* 0x000000ff0cff99a7 */ /* 0x0003e2000810043f */
[----:B------:R-:W4:Y:S01]  /*7290*/  MUFU.EX2 R21, R21 ;  /* 0x0000001500157308 */ /* 0x000f220000000800 */
[--C-:B0-----:R-:W-:Y:S01]  /*72a0*/  FFMA.FTZ R110, R23, UR26, -R107.reuse ;  /* 0x0000001a176e7c23 */ /* 0x101fe2000801086b */
[--C-:B------:R-:W-:Y:S01]  /*72b0*/  FFMA.FTZ R23, R39, UR26, -R107.reuse ;  /* 0x0000001a27177c23 */ /* 0x100fe2000801086b */
[----:B------:R-:W-:Y:S01]  /*72c0*/  FFMA.FTZ R39, R66, UR26, -R107 ;  /* 0x0000001a42277c23 */ /* 0x000fe2000801086b */
[-C--:B------:R-:W-:Y:S01]  /*72d0*/  FMUL.FTZ R122, R122, R0.reuse ;  /* 0x000000007a7a7220 */ /* 0x080fe20000410000 */
[-C--:B------:R-:W-:Y:S01]  /*72e0*/  FMUL.FTZ R123, R123, R0.reuse ;  /* 0x000000007b7b7220 */ /* 0x080fe20000410000 */
[----:B------:R-:W-:Y:S01]  /*72f0*/  FMUL.FTZ R126, R126, R0 ;  /* 0x000000007e7e7220 */ /* 0x000fe20000410000 */
[----:B-1----:R-:W-:Y:S01]  /*7300*/  FFMA.FTZ R12, R33, R3, R6 ;  /* 0x00000003210c7223 */ /* 0x002fe20000010006 */
[----:B------:R0:W-:Y:S01]  /*7310*/  @!P1 SYNCS.ARRIVE.TRANS64.RED.A1T0 RZ, [R109+URZ], RZ ;  /* 0x000000ff6dff99a7 */ /* 0x0001e2000810043f */
[----:B------:R-:W-:Y:S01]  /*7320*/  FFMA.FTZ R3, R0, R4, R5 ;  /* 0x0000000400037223 */ /* 0x000fe20000010005 */
[----:B--2---:R-:W-:Y:S01]  /*7330*/  F2FP.F16.F32.PACK_AB R4, R7, R6 ;  /* 0x000000060704723e */ /* 0x004fe200000000ff */
[----:B------:R-:W-:Y:S01]  /*7340*/  MUFU.EX2 R110, R110 ;  /* 0x0000006e006e7308 */ /* 0x000fe20000000800 */
[C---:B---3--:R-:W-:Y:S01]  /*7350*/  F2FP.F16.F32.PACK_AB R5, R108.reuse, R5 ;  /* 0x000000056c05723e */ /* 0x048fe200000000ff */
[----:B------:R-:W-:Y:S01]  /*7360*/  FADD.FTZ R3, R108, R3 ;  /* 0x000000036c037221 */ /* 0x000fe20000010000 */
[----:B------:R-:W-:Y:S01]  /*7370*/  F2FP.F16.F32.PACK_AB R6, R11, R10 ;  /* 0x0000000a0b06723e */ /* 0x000fe200000000ff */
[----:B------:R-:W-:Y:S01]  /*7380*/  FFMA.FTZ R108, R31, UR26, -R107 ;  /* 0x0000001a1f6c7c23 */ /* 0x000fe2000801086b */
[----:B0-----:R-:W-:Y:S01]  /*7390*/  FADD.FTZ R109, R7, R12 ;  /* 0x0000000c076d7221 */ /* 0x001fe20000010000 */
[C---:B-----5:R-:W-:Y:S01]  /*73a0*/  F2FP.F16.F32.PACK_AB R7, R9.reuse, R8 ;  /* 0x000000080907723e */ /* 0x060fe200000000ff */
[----:B------:R-:W-:Y:S01]  /*73b0*/  FADD.FTZ R8, R8, R3 ;  /* 0x0000000308087221 */ /* 0x000fe20000010000 */
[----:B------:R-:W-:Y:S01]  /*73c0*/  MUFU.EX2 R24, R24 ;  /* 0x0000001800187308 */ /* 0x000fe20000000800 */
[----:B------:R-:W-:Y:S01]  /*73d0*/  FADD.FTZ R12, R10, R109 ;  /* 0x0000006d0a0c7221 */ /* 0x000fe20000010000 */
[--C-:B------:R-:W-:Y:S01]  /*73e0*/  FFMA.FTZ R10, R26, UR26, -R107.reuse ;  /* 0x0000001a1a0a7c23 */ /* 0x100fe2000801086b */
[----:B------:R0:W-:Y:S01]  /*73f0*/  STSM.16.M88.4 [R2+0x1e800], R4 ;  /* 0x01e8000402007844 */ /* 0x0001e20000000200 */
[----:B------:R-:W-:Y:S01]  /*7400*/  FADD.FTZ R8, R9, R8 ;  /* 0x0000000809087221 */ /* 0x000fe20000010000 */
        /* <DEDUP_REMOVED lines=12> */
[-C--:B------:R-:W-:Y:S01]  /*74d0*/  FMUL.FTZ R127, R127, R0.reuse ;  /* 0x000000007f7f7220 */ /* 0x080fe20000410000 */
[----:B------:R-:W-:Y:S01]  /*74e0*/  FMUL.FTZ R130, R130, R0 ;  /* 0x0000000082827220 */ /* 0x000fe20000410000 */
[--C-:B0-----:R-:W-:Y:S01]  /*74f0*/  FFMA.FTZ R5, R18, UR26, -R107.reuse ;  /* 0x0000001a12057c23 */ /* 0x101fe2000801086b */
[--C-:B------:R-:W-:Y:S01]  /*7500*/  FFMA.FTZ R6, R19, UR26, -R107.reuse ;  /* 0x0000001a13067c23 */ /* 0x100fe2000801086b */
[--C-:B------:R-:W-:Y:S01]  /*7510*/  FFMA.FTZ R7, R22, UR26, -R107.reuse ;  /* 0x0000001a16077c23 */ /* 0x100fe2000801086b */
[----:B------:R-:W-:Y:S01]  /*7520*/  FADD.FTZ R4, R11, R12 ;  /* 0x0000000c0b047221 */ /* 0x000fe20000010000 */
[--C-:B------:R-:W-:Y:S01]  /*7530*/  FFMA.FTZ R18, R38, UR26, -R107.reuse ;  /* 0x0000001a26127c23 */ /* 0x100fe2000801086b */
[----:B------:R-:W-:Y:S01]  /*7540*/  MUFU.EX2 R26, R26 ;  /* 0x0000001a001a7308 */ /* 0x000fe20000000800 */
[--C-:B------:R-:W-:Y:S01]  /*7550*/  FFMA.FTZ R19, R42, UR26, -R107.reuse ;  /* 0x0000001a2a137c23 */ /* 0x100fe2000801086b */
[----:B------:R-:W-:Y:S01]  /*7560*/  FADD.FTZ R4, R14, R4 ;  /* 0x000000040e047221 */ /* 0x000fe20000010000 */
[--C-:B------:R-:W-:Y:S01]  /*7570*/  FFMA.FTZ R22, R50, UR26, -R107.reuse ;  /* 0x0000001a32167c23 */ /* 0x100fe2000801086b */
[--C-:B------:R-:W-:Y:S01]  /*7580*/  FFMA.FTZ R12, R59, UR26, -R107.reuse ;  /* 0x0000001a3b0c7c23 */ /* 0x100fe2000801086b */
[--C-:B------:R-:W-:Y:S01]  /*7590*/  FFMA.FTZ R11, R77, UR26, -R107.reuse ;  /* 0x0000001a4d0b7c23 */ /* 0x100fe2000801086b */
[C---:B----4-:R-:W-:Y:S01]  /*75a0*/  FADD.FTZ R47, R15.reuse, R4 ;  /* 0x000000040f2f7221 */ /* 0x050fe20000010000 */
[----:B------:R-:W-:Y:S01]  /*75b0*/  F2FP.F16.F32.PACK_AB R4, R15, R14 ;  /* 0x0000000e0f04723e */ /* 0x000fe200000000ff */
[----:B------:R-:W0:Y:S01]  /*75c0*/  MUFU.EX2 R5, R5 ;  /* 0x0000000500057308 */ /* 0x000e220000000800 */
[----:B------:R-:W-:Y:S01]  /*75d0*/  FFMA.FTZ R59, R62, UR26, -R107 ;  /* 0x0000001a3e3b7c23 */ /* 0x000fe2000801086b */
[----:B------:R-:W-:Y:S01]  /*75e0*/  FADD.FTZ R14, R20, R47 ;  /* 0x0000002f140e7221 */ /* 0x000fe20000010000 */
[----:B------:R-:W-:Y:S01]  /*75f0*/  FFMA.FTZ R38, R63, UR26, -R107 ;  /* 0x0000001a3f267c23 */ /* 0x000fe2000801086b */
[-C--:B------:R-:W-:Y:S01]  /*7600*/  FMUL.FTZ R131, R131, R0.reuse ;  /* 0x0000000083837220 */ /* 0x080fe20000410000 */
[-C--:B------:R-:W-:Y:S01]  /*7610*/  FMUL.FTZ R134, R134, R0.reuse ;  /* 0x0000000086867220 */ /* 0x080fe20000410000 */
[----:B------:R-:W-:Y:S01]  /*7620*/  FADD.FTZ R15, R21, R14 ;  /* 0x0000000e150f7221 */ /* 0x000fe20000010000 */
[-C--:B------:R-:W-:Y:S01]  /*7630*/  FMUL.FTZ R135, R135, R0.reuse ;  /* 0x0000000087877220 */ /* 0x080fe20000410000 */
        /* <DEDUP_REMOVED lines=26> */
[----:B------:R-:W-:Y:S01]  /*77e0*/  FADD.FTZ R8, R24, R15 ;  /* 0x0000000f18087221 */ /* 0x000fe20000010000 */
[----:B------:R-:W-:Y:S01]  /*77f0*/  F2FP.F16.F32.PACK_AB R24, R25, R24 ;  /* 0x000000181918723e */ /* 0x000fe200000000ff */
[----:B------:R-:W-:Y:S01]  /*7800*/  FMUL.FTZ R137, R137, R33 ;  /* 0x0000002189897220 */ /* 0x000fe20000410000 */
[----:B------:R-:W-:Y:S01]  /*7810*/  FADD.FTZ R9, R110, R9 ;  /* 0x000000096e097221 */ /* 0x000fe20000010000 */
[----:B------:R-:W-:Y:S01]  /*7820*/  FADD.FTZ R47, R25, R8 ;  /* 0x00000008192f7221 */ /* 0x000fe20000010000 */
[----:B------:R-:W-:Y:S01]  /*7830*/  F2FP.F16.F32.PACK_AB R25, R26, R10 ;  /* 0x0000000a1a19723e */ /* 0x000fe200000000ff */
[----:B------:R-:W2:Y:S01]  /*7840*/  MUFU.EX2 R29, R29 ;  /* 0x0000001d001d7308 */ /* 0x000ea20000000800 */
[----:B------:R-:W-:Y:S01]  /*7850*/  FADD.FTZ R9, R10, R9 ;  /* 0x000000090a097221 */ /* 0x000fe20000010000 */
[----:B0-----:R-:W-:Y:S01]  /*7860*/  FADD.FTZ R14, R28, R47 ;  /* 0x0000002f1c0e7221 */ /* 0x001fe20000010000 */
[----:B------:R-:W-:Y:S01]  /*7870*/  F2FP.F16.F32.PACK_AB R7, R110, R7 ;  /* 0x000000076e07723e */ /* 0x000fe200000000ff */
[-C--:B------:R-:W-:Y:S01]  /*7880*/  FMUL.FTZ R140, R140, R33.reuse ;  /* 0x000000218c8c7220 */ /* 0x080fe20000410000 */
[----:B------:R-:W-:Y:S01]  /*7890*/  FADD.FTZ R8, R26, R9 ;  /* 0x000000091a087221 */ /* 0x000fe20000010000 */
[-C--:B------:R-:W-:Y:S01]  /*78a0*/  FMUL.FTZ R141, R141, R33.reuse ;  /* 0x000000218d8d7220 */ /* 0x080fe20000410000 */
[-C--:B------:R-:W-:Y:S01]  /*78b0*/  FMUL.FTZ R144, R144, R33.reuse ;  /* 0x0000002190907220 */ /* 0x080fe20000410000 */
[----:B------:R-:W0:Y:S01]  /*78c0*/  MUFU.EX2 R108, R108 ;  /* 0x0000006c006c7308 */ /* 0x000e220000000800 */
[----:B-1----:R-:W-:Y:S01]  /*78d0*/  FADD.FTZ R9, R27, R8 ;  /* 0x000000081b097221 */ /* 0x002fe20000010000 */
[----:B------:R1:W-:Y:S01]  /*78e0*/  STSM.16.M88.4 [R152], R4 ;  /* 0x0000000498007844 */ /* 0x0003e20000000200 */
[-C--:B------:R-:W-:Y:S01]  /*78f0*/  FMUL.FTZ R145, R145, R33.reuse ;  /* 0x0000002191917220 */ /* 0x080fe20000410000 */
[-C--:B------:R-:W-:Y:S01]  /*7900*/  FMUL.FTZ R148, R148, R33.reuse ;  /* 0x0000002194947220 */ /* 0x080fe20000410000 */
[----:B------:R-:W-:Y:S01]  /*7910*/  FMUL.FTZ R149, R149, R33 ;  /* 0x0000002195957220 */ /* 0x000fe20000410000 */
[----:B------:R-:W-:-:S02]  /*7920*/  IMAD.MOV.U32 R0, RZ, RZ, R96 ;  /* 0x000000ffff007224 */ /* 0x000fc400078e0060 */
[----:B------:R-:W3:Y:S01]  /*7930*/  MUFU.EX2 R32, R32 ;  /* 0x0000002000207308 */ /* 0x000ee20000000800 */
[C---:B--2---:R-:W-:Y:S01]  /*7940*/  FADD.FTZ R47, R29.reuse, R14 ;  /* 0x0000000e1d2f7221 */ /* 0x044fe20000010000 */
[----:B------:R-:W-:-:S06]  /*7950*/  F2FP.F16.F32.PACK_AB R26, R29, R28 ;  /* 0x0000001c1d1a723e */ /* 0x000fcc00000000ff */
[----:B------:R-:W2:Y:S01]  /*7960*/  MUFU.EX2 R13, R13 ;  /* 0x0000000d000d7308 */ /* 0x000ea20000000800 */
[C---:B0-----:R-:W-:Y:S01]  /*7970*/  FADD.FTZ R8, R108.reuse, R9 ;  /* 0x000000096c087221 */ /* 0x041fe20000010000 */
[----:B------:R-:W-:-:S05]  /*7980*/  F2FP.F16.F32.PACK_AB R27, R108, R27 ;  /* 0x0000001b6c1b723e */ /* 0x000fca00000000ff */
[----:B------:R-:W-:Y:S01]  /*7990*/  STSM.16.M88.4 [R17], R24 ;  /* 0x0000001811007844 */ /* 0x000fe20000000200 */
[----:B------:R-:W0:Y:S01]  /*79a0*/  MUFU.EX2 R106, R106 ;  /* 0x0000006a006a7308 */ /* 0x000e220000000800 */
[----:B---3--:R-:W-:-:S07]  /*79b0*/  FADD.FTZ R47, R32, R47 ;  /* 0x0000002f202f7221 */ /* 0x008fce0000010000 */
[----:B------:R-:W3:Y:S01]  /*79c0*/  MUFU.EX2 R109, R109 ;  /* 0x0000006d006d7308 */ /* 0x000ee20000000800 */
[----:B--2---:R-:W-:-:S07]  /*79d0*/  FADD.FTZ R8, R13, R8 ;  /* 0x000000080d087221 */ /* 0x004fce0000010000 */
[----:B------:R-:W2:Y:S01]  /*79e0*/  MUFU.EX2 R36, R36 ;  /* 0x0000002400247308 */ /* 0x000ea20000000800 */
[----:B0-----:R-:W-:-:S07]  /*79f0*/  FADD.FTZ R47, R106, R47 ;  /* 0x0000002f6a2f7221 */ /* 0x001fce0000010000 */
[----:B------:R-:W0:Y:S01]  /*7a00*/  MUFU.EX2 R18, R18 ;  /* 0x0000001200127308 */ /* 0x000e220000000800 */
[----:B---3--:R-:W-:-:S07]  /*7a10*/  FADD.FTZ R9, R109, R8 ;  /* 0x000000086d097221 */ /* 0x008fce0000010000 */
[----:B------:R-:W3:Y:S01]  /*7a20*/  MUFU.EX2 R37, R37 ;  /* 0x0000002500257308 */ /* 0x000ee20000000800 */
[----:B--2---:R-:W-:-:S07]  /*7a30*/  FADD.FTZ R8, R36, R47 ;  /* 0x0000002f24087221 */ /* 0x004fce0000010000 */
[----:B------:R-:W2:Y:S01]  /*7a40*/  MUFU.EX2 R23, R23 ;  /* 0x0000001700177308 */ /* 0x000ea20000000800 */
[----:B0-----:R-:W-:-:S07]  /*7a50*/  FADD.FTZ R42, R18, R9 ;  /* 0x00000009122a7221 */ /* 0x001fce0000010000 */
[----:B------:R-:W0:Y:S01]  /*7a60*/  MUFU.EX2 R40, R40 ;  /* 0x0000002800287308 */ /* 0x000e220000000800 */
[C---:B---3--:R-:W-:Y:S01]  /*7a70*/  FADD.FTZ R9, R37.reuse, R8 ;  /* 0x0000000825097221 */ /* 0x048fe20000010000 */
[----:B------:R-:W-:-:S06]  /*7a80*/  F2FP.F16.F32.PACK_AB R10, R37, R36 ;  /* 0x00000024250a723e */ /* 0x000fcc00000000ff */
[----:B------:R-:W3:Y:S01]  /*7a90*/  MUFU.EX2 R19, R19 ;  /* 0x0000001300137308 */ /* 0x000ee20000000800 */
[----:B--2---:R-:W-:-:S07]  /*7aa0*/  FADD.FTZ R42, R23, R42 ;  /* 0x0000002a172a7221 */ /* 0x004fce0000010000 */
[----:B------:R-:W2:Y:S01]  /*7ab0*/  MUFU.EX2 R41, R41 ;  /* 0x0000002900297308 */ /* 0x000ea20000000800 */
[----:B0-----:R-:W-:-:S07]  /*7ac0*/  FADD.FTZ R8, R40, R9 ;  /* 0x0000000928087221 */ /* 0x001fce0000010000 */
        /* <DEDUP_REMOVED lines=14> */
[----:B------:R-:W-:Y:S02]  /*7bb0*/  F2FP.F16.F32.PACK_AB R8, R106, R32 ;  /* 0x000000206a08723e */ /* 0x000fe400000000ff */
[----:B------:R-:W-:-:S04]  /*7bc0*/  F2FP.F16.F32.PACK_AB R42, R45, R44 ;  /* 0x0000002c2d2a723e */ /* 0x000fc800000000ff */
[----:B------:R-:W0:Y:S01]  /*7bd0*/  MUFU.EX2 R22, R22 ;  /* 0x0000001600167308 */ /* 0x000e220000000800 */
[C---:B---3--:R-:W-:Y:S01]  /*7be0*/  FADD.FTZ R47, R34.reuse, R9 ;  /* 0x00000009222f7221 */ /* 0x048fe20000010000 */
[----:B------:R-:W-:Y:S02]  /*7bf0*/  F2FP.F16.F32.PACK_AB R9, R109, R13 ;  /* 0x0000000d6d09723e */ /* 0x000fe400000000ff */
[----:B------:R-:W-:-:S04]  /*7c00*/  F2FP.F16.F32.PACK_AB R43, R34, R43 ;  /* 0x0000002b222b723e */ /* 0x000fc800000000ff */
[----:B------:R-:W3:Y:S01]  /*7c10*/  MUFU.EX2 R49, R49 ;  /* 0x0000003100317308 */ /* 0x000ee20000000800 */
[----:B--2---:R-:W-:-:S07]  /*7c20*/  FADD.FTZ R28, R48, R29 ;  /* 0x0000001d301c7221 */ /* 0x004fce0000010000 */
[----:B------:R-:W2:Y:S01]  /*7c30*/  MUFU.EX2 R30, R30 ;  /* 0x0000001e001e7308 */ /* 0x000ea20000000800 */
[----:B0-----:R-:W-:-:S07]  /*7c40*/  FADD.FTZ R47, R22, R47 ;  /* 0x0000002f162f7221 */ /* 0x001fce0000010000 */
[----:B------:R-:W0:Y:S01]  /*7c50*/  MUFU.EX2 R52, R52 ;  /* 0x0000003400347308 */ /* 0x000e220000000800 */
[C---:B---3--:R-:W-:Y:S01]  /*7c60*/  FADD.FTZ R13, R49.reuse, R28 ;  /* 0x0000001c310d7221 */ /* 0x048fe20000010000 */
[----:B------:R-:W-:-:S06]  /*7c70*/  F2FP.F16.F32.PACK_AB R48, R49, R48 ;  /* 0x000000303130723e */ /* 0x000fcc00000000ff */
[----:B------:R-:W-:Y:S01]  /*7c80*/  MUFU.EX2 R51, R51 ;  /* 0x0000003300337308 */ /* 0x000fe20000000800 */
[----:B--2---:R-:W-:-:S07]  /*7c90*/  F2FP.F16.F32.PACK_AB R49, R30, R22 ;  /* 0x000000161e31723e */ /* 0x004fce00000000ff */
[----:B------:R-:W2:Y:S01]  /*7ca0*/  MUFU.EX2 R53, R53 ;  /* 0x0000003500357308 */ /* 0x000ea20000000800 */
[----:B0-----:R-:W-:-:S07]  /*7cb0*/  FADD.FTZ R28, R52, R13 ;  /* 0x0000000d341c7221 */ /* 0x001fce0000010000 */
[----:B------:R-:W-:Y:S08]  /*7cc0*/  MUFU.EX2 R31, R31 ;  /* 0x0000001f001f7308 */ /* 0x000ff00000000800 */
[----:B------:R-:W0:Y:S01]  /*7cd0*/  MUFU.EX2 R56, R56 ;  /* 0x0000003800387308 */ /* 0x000e220000000800 */
[----:B--2---:R-:W-:-:S07]  /*7ce0*/  F2FP.F16.F32.PACK_AB R50, R53, R52 ;  /* 0x000000343532723e */ /* 0x004fce00000000ff */
[----:B------:R-:W-:Y:S08]  /*7cf0*/  MUFU.EX2 R3, R58 ;  /* 0x0000003a00037308 */ /* 0x000ff00000000800 */
[----:B------:R-:W1:Y:S08]  /*7d00*/  MUFU.EX2 R57, R57 ;  /* 0x0000003900397308 */ /* 0x000e700000000800 */
[----:B------:R2:W-:Y:S08]  /*7d10*/  MUFU.EX2 R21, R11 ;  /* 0x0000000b00157308 */ /* 0x0005f00000000800 */
[----:B------:R-:W3:Y:S01]  /*7d20*/  MUFU.EX2 R12, R12 ;  /* 0x0000000c000c7308 */ /* 0x000ee20000000800 */
[----:B--2---:R-:W-:Y:S01]  /*7d30*/  F2FP.F16.F32.PACK_AB R11, R23, R18 ;  /* 0x00000012170b723e */ /* 0x004fe200000000ff */
[----:B------:R-:W-:Y:S01]  /*7d40*/  FADD.FTZ R18, R30, R47 ;  /* 0x0000002f1e127221 */ /* 0x000fe20000010000 */
[----:B------:R-:W-:-:S03]  /*7d50*/  FADD.FTZ R23, R53, R28 ;  /* 0x0000001c35177221 */ /* 0x000fc60000010000 */
[----:B------:R-:W-:Y:S01]  /*7d60*/  FADD.FTZ R18, R51, R18 ;  /* 0x0000001233127221 */ /* 0x000fe20000010000 */
[----:B0-----:R-:W-:Y:S01]  /*7d70*/  FADD.FTZ R28, R56, R23 ;  /* 0x00000017381c7221 */ /* 0x001fe20000010000 */
[----:B------:R-:W0:Y:S01]  /*7d80*/  MUFU.EX2 R60, R60 ;  /* 0x0000003c003c7308 */ /* 0x000e220000000800 */
[----:B------:R0:W-:Y:S01]  /*7d90*/  STSM.16.M88.4 [R16], R8 ;  /* 0x0000000810007844 */ /* 0x0001e20000000200 */
[----:B------:R-:W-:Y:S01]  /*7da0*/  FADD.FTZ R18, R31, R18 ;  /* 0x000000121f127221 */ /* 0x000fe20000010000 */
[C---:B-1----:R-:W-:Y:S01]  /*7db0*/  FADD.FTZ R5, R57.reuse, R28 ;  /* 0x0000001c39057221 */ /* 0x042fe20000010000 */
[----:B------:R-:W-:Y:S01]  /*7dc0*/  F2FP.F16.F32.PACK_AB R56, R57, R56 ;  /* 0x000000383938723e */ /* 0x000fe200000000ff */
[----:B------:R-:W-:Y:S01]  /*7dd0*/  STSM.16.M88.4 [R2+0x24800], R40 ;  /* 0x0248002802007844 */ /* 0x000fe20000000200 */
[----:B------:R-:W-:Y:S01]  /*7de0*/  FADD.FTZ R23, R3, R18 ;  /* 0x0000001203177221 */ /* 0x000fe20000010000 */
[----:B------:R-:W-:Y:S01]  /*7df0*/  F2FP.F16.F32.PACK_AB R51, R31, R51 ;  /* 0x000000331f33723e */ /* 0x000fe200000000ff */
[----:B------:R-:W1:Y:S01]  /*7e00*/  MUFU.EX2 R59, R59 ;  /* 0x0000003b003b7308 */ /* 0x000e620000000800 */
[C---:B---3--:R-:W-:Y:S01]  /*7e10*/  F2FP.F16.F32.PACK_AB R57, R12.reuse, R3 ;  /* 0x000000030c39723e */ /* 0x048fe200000000ff */
[----:B------:R-:W-:-:S02]  /*7e20*/  FADD.FTZ R6, R12, R23 ;  /* 0x000000170c067221 */ /* 0x000fc40000010000 */
[----:B------:R-:W-:Y:S04]  /*7e30*/  STSM.16.M88.4 [R154], R48 ;  /* 0x000000309a007844 */ /* 0x000fe80000000200 */
        /* <DEDUP_REMOVED lines=9> */
[----:B------:R-:W-:-:S05]  /*7ed0*/  F2FP.F16.F32.PACK_AB R59, R38, R59 ;  /* 0x0000003b263b723e */ /* 0x000fca00000000ff */
[----:B------:R-:W-:Y:S01]  /*7ee0*/  STSM.16.M88.4 [R17+0x6000], R56 ;  /* 0x0060003811007844 */ /* 0x000fe20000000200 */
        /* <DEDUP_REMOVED lines=19> */
[----:B------:R-:W-:-:S05]  /*8020*/  F2FP.F16.F32.PACK_AB R67, R15, R67 ;  /* 0x000000430f43723e */ /* 0x000fca00000000ff */
[----:B------:R-:W-:Y:S01]  /*8030*/  STSM.16.M88.4 [R16+0x6000], R64 ;  /* 0x0060004010007844 */ /* 0x000fe20000000200 */
[----:B------:R-:W2:Y:S01]  /*8040*/  MUFU.EX2 R75, R75 ;  /* 0x0000004b004b7308 */ /* 0x000ea20000000800 */
[----:B0-----:R-:W-:-:S07]  /*8050*/  FADD.FTZ R10, R74, R3 ;  /* 0x000000034a0a7221 */ /* 0x001fce0000010000 */
[----:B------:R-:W0:Y:S01]  /*8060*/  MUFU.EX2 R14, R73 ;  /* 0x00000049000e7308 */ /* 0x000e220000000800 */
[----:B-1----:R-:W-:-:S07]  /*8070*/  FADD.FTZ R3, R77, R8 ;  /* 0x000000084d037221 */ /* 0x002fce0000010000 */
[----:B------:R-:W1:Y:S01]  /*8080*/  MUFU.EX2 R78, R78 ;  /* 0x0000004e004e7308 */ /* 0x000e620000000800 */
[----:B--2---:R-:W-:-:S07]  /*8090*/  FADD.FTZ R7, R75, R10 ;  /* 0x0000000a4b077221 */ /* 0x004fce0000010000 */
[----:B------:R2:W3:Y:S01]  /*80a0*/  MUFU.EX2 R20, R76 ;  /* 0x0000004c00147308 */ /* 0x0004e20000000800 */
[C---:B0-----:R-:W-:Y:S01]  /*80b0*/  FADD.FTZ R3, R14.reuse, R3 ;  /* 0x000000030e037221 */ /* 0x041fe20000010000 */
[----:B------:R-:W-:-:S06]  /*80c0*/  F2FP.F16.F32.PACK_AB R77, R14, R77 ;  /* 0x0000004d0e4d723e */ /* 0x000fcc00000000ff */
[----:B------:R-:W0:Y:S01]  /*80d0*/  MUFU.EX2 R79, R79 ;  /* 0x0000004f004f7308 */ /* 0x000e220000000800 */
[----:B-1----:R-:W-:Y:S01]  /*80e0*/  FADD.FTZ R8, R78, R7 ;  /* 0x000000074e087221 */ /* 0x002fe20000010000 */
[----:B--2---:R-:W-:-:S06]  /*80f0*/  F2FP.F16.F32.PACK_AB R76, R75, R74 ;  /* 0x0000004a4b4c723e */ /* 0x004fcc00000000ff */
[----:B------:R-:W1:Y:S01]  /*8100*/  MUFU.EX2 R82, R82 ;  /* 0x0000005200527308 */ /* 0x000e620000000800 */
[----:B---3--:R-:W-:-:S04]  /*8110*/  FADD.FTZ R10, R20, R3 ;  /* 0x00000003140a7221 */ /* 0x008fc80000010000 */
[----:B------:R-:W-:-:S03]  /*8120*/  FADD.FTZ R7, R21, R10 ;  /* 0x0000000a15077221 */ /* 0x000fc60000010000 */
[----:B------:R-:W2:Y:S01]  /*8130*/  MUFU.EX2 R80, R80 ;  /* 0x0000005000507308 */ /* 0x000ea20000000800 */
[C---:B0-----:R-:W-:Y:S01]  /*8140*/  FADD.FTZ R3, R79.reuse, R8 ;  /* 0x000000084f037221 */ /* 0x041fe20000010000 */
[----:B------:R-:W-:Y:S02]  /*8150*/  F2FP.F16.F32.PACK_AB R78, R79, R78 ;  /* 0x0000004e4f4e723e */ /* 0x000fe400000000ff */
[----:B------:R-:W-:-:S04]  /*8160*/  F2FP.F16.F32.PACK_AB R79, R21, R20 ;  /* 0x00000014154f723e */ /* 0x000fc800000000ff */
[----:B------:R-:W0:Y:S01]  /*8170*/  MUFU.EX2 R83, R83 ;  /* 0x0000005300537308 */ /* 0x000e220000000800 */
[----:B-1----:R-:W-:Y:S01]  /*8180*/  FADD.FTZ R8, R82, R3 ;  /* 0x0000000352087221 */ /* 0x002fe20000010000 */
[----:B------:R-:W-:Y:S06]  /*8190*/  STSM.16.M88.4 [R2+0x2a800], R76 ;  /* 0x02a8004c02007844 */ /* 0x000fec0000000200 */
[----:B------:R-:W1:Y:S01]  /*81a0*/  MUFU.EX2 R81, R81 ;  /* 0x0000005100517308 */ /* 0x000e620000000800 */
[----:B--2---:R-:W-:-:S07]  /*81b0*/  FADD.FTZ R10, R80, R7 ;  /* 0x00000007500a7221 */ /* 0x004fce0000010000 */
[----:B------:R-:W2:Y:S01]  /*81c0*/  MUFU.EX2 R86, R86 ;  /* 0x0000005600567308 */ /* 0x000ea20000000800 */
[----:B0-----:R-:W-:-:S07]  /*81d0*/  FADD.FTZ R3, R83, R8 ;  /* 0x0000000853037221 */ /* 0x001fce0000010000 */
[----:B------:R0:W3:Y:S01]  /*81e0*/  MUFU.EX2 R13, R84 ;  /* 0x00000054000d7308 */ /* 0x0000e20000000800 */
[----:B-1----:R-:W-:-:S07]  /*81f0*/  FADD.FTZ R10, R81, R10 ;  /* 0x0000000a510a7221 */ /* 0x002fce0000010000 */
[----:B------:R-:W1:Y:S01]  /*8200*/  MUFU.EX2 R87, R87 ;  /* 0x0000005700577308 */ /* 0x000e620000000800 */
[----:B--2---:R-:W-:Y:S01]  /*8210*/  FADD.FTZ R8, R86, R3 ;  /* 0x0000000356087221 */ /* 0x004fe20000010000 */
[----:B0-----:R-:W-:-:S06]  /*8220*/  F2FP.F16.F32.PACK_AB R84, R83, R82 ;  /* 0x000000525354723e */ /* 0x001fcc00000000ff */
[----:B------:R0:W2:Y:S01]  /*8230*/  MUFU.EX2 R4, R85 ;  /* 0x0000005500047308 */ /* 0x0000a20000000800 */
[----:B---3--:R-:W-:-:S07]  /*8240*/  FADD.FTZ R3, R13, R10 ;  /* 0x0000000a0d037221 */ /* 0x008fce0000010000 */
[----:B------:R-:W3:Y:S01]  /*8250*/  MUFU.EX2 R90, R90 ;  /* 0x0000005a005a7308 */ /* 0x000ee20000000800 */
[C---:B-1----:R-:W-:Y:S01]  /*8260*/  FADD.FTZ R7, R87.reuse, R8 ;  /* 0x0000000857077221 */ /* 0x042fe20000010000 */
[----:B------:R-:W-:Y:S02]  /*8270*/  F2FP.F16.F32.PACK_AB R86, R87, R86 ;  /* 0x000000565756723e */ /* 0x000fe400000000ff */
[----:B0-----:R-:W-:-:S04]  /*8280*/  F2FP.F16.F32.PACK_AB R85, R81, R80 ;  /* 0x000000505155723e */ /* 0x001fc800000000ff */
[----:B------:R-:W0:Y:S01]  /*8290*/  MUFU.EX2 R5, R88 ;  /* 0x0000005800057308 */ /* 0x000e220000000800 */
[C---:B--2---:R-:W-:Y:S01]  /*82a0*/  FADD.FTZ R8, R4.reuse, R3 ;  /* 0x0000000304087221 */ /* 0x044fe20000010000 */
[----:B------:R-:W-:-:S05]  /*82b0*/  F2FP.F16.F32.PACK_AB R87, R4, R13 ;  /* 0x0000000d0457723e */ /* 0x000fca00000000ff */
[----:B------:R-:W-:Y:S01]  /*82c0*/  STSM.16.M88.4 [R153], R84 ;  /* 0x0000005499007844 */ /* 0x000fe20000000200 */
[----:B------:R-:W1:Y:S01]  /*82d0*/  MUFU.EX2 R91, R91 ;  /* 0x0000005b005b7308 */ /* 0x000e620000000800 */
[----:B---3--:R-:W-:-:S07]  /*82e0*/  FADD.FTZ R10, R90, R7 ;  /* 0x000000075a0a7221 */ /* 0x008fce0000010000 */
        /* <DEDUP_REMOVED lines=18> */
[----:B-1----:R-:W-:Y:S01]  /*8410*/  FADD.FTZ R8, R100, R7 ;  /* 0x0000000764087221 */ /* 0x002fe20000010000 */
[----:B------:R-:W-:-:S05]  /*8420*/  F2FP.F16.F32.PACK_AB R7, R94, R92 ;  /* 0x0000005c5e07723e */ /* 0x000fca00000000ff */
[----:B------:R1:W-:Y:S01]  /*8430*/  STSM.16.M88.4 [R17+0xc000], R4 ;  /* 0x00c0000411007844 */ /* 0x0003e20000000200 */
[----:B------:R-:W3:Y:S01]  /*8440*/  MUFU.EX2 R9, R98 ;  /* 0x0000006200097308 */ /* 0x000ee20000000800 */
[----:B--2---:R-:W-:-:S07]  /*8450*/  FADD.FTZ R3, R18, R3 ;  /* 0x0000000312037221 */ /* 0x004fce0000010000 */
[----:B------:R-:W2:Y:S01]  /*8460*/  MUFU.EX2 R101, R101 ;  /* 0x0000006500657308 */ /* 0x000ea20000000800 */
[C---:B0-----:R-:W-:Y:S01]  /*8470*/  FADD.FTZ R12, R99.reuse, R8 ;  /* 0x00000008630c7221 */ /* 0x041fe20000010000 */
[----:B------:R-:W-:Y:S01]  /*8480*/  F2FP.F16.F32.PACK_AB R8, R99, R100 ;  /* 0x000000646308723e */ /* 0x000fe200000000ff */
[----:B-1----:R-:W-:-:S05]  /*8490*/  IMAD.MOV.U32 R5, RZ, RZ, R103 ;  /* 0x000000ffff057224 */ /* 0x002fca00078e0067 */
[----:B------:R-:W0:Y:S01]  /*84a0*/  MUFU.EX2 R105, R105 ;  /* 0x0000006900697308 */ /* 0x000e220000000800 */
[C---:B---3--:R-:W-:Y:S01]  /*84b0*/  FADD.FTZ R3, R9.reuse, R3 ;  /* 0x0000000309037221 */ /* 0x048fe20000010000 */
[----:B------:R-:W-:-:S06]  /*84c0*/  F2FP.F16.F32.PACK_AB R9, R9, R18 ;  /* 0x000000120909723e */ /* 0x000fcc00000000ff */
[----:B------:R-:W1:Y:S01]  /*84d0*/  MUFU.EX2 R102, R102 ;  /* 0x0000006600667308 */ /* 0x000e620000000800 */
[----:B--2---:R-:W-:-:S07]  /*84e0*/  FADD.FTZ R12, R101, R12 ;  /* 0x0000000c650c7221 */ /* 0x004fce0000010000 */
[----:B------:R-:W2:Y:S01]  /*84f0*/  MUFU.EX2 R104, R104 ;  /* 0x0000006800687308 */ /* 0x000ea20000000800 */
[C---:B0-----:R-:W-:Y:S01]  /*8500*/  F2FP.F16.F32.PACK_AB R10, R105.reuse, R101 ;  /* 0x00000065690a723e */ /* 0x041fe200000000ff */
[----:B-1----:R-:W-:Y:S01]  /*8510*/  FADD.FTZ R13, R102, R3 ;  /* 0x00000003660d7221 */ /* 0x002fe20000010000 */
[----:B------:R-:W-:Y:S01]  /*8520*/  FADD.FTZ R3, R105, R12 ;  /* 0x0000000c69037221 */ /* 0x000fe20000010000 */
[C---:B--2---:R-:W-:Y:S02]  /*8530*/  F2FP.F16.F32.PACK_AB R11, R104.reuse, R102 ;  /* 0x00000066680b723e */ /* 0x044fe400000000ff */
[----:B------:R-:W-:-:S03]  /*8540*/  FADD.FTZ R4, R104, R13 ;  /* 0x0000000d68047221 */ /* 0x000fc60000010000 */
        /* <DEDUP_REMOVED lines=9> */
.L_x_12829:
[----:B------:R-:W-:Y:S06]  /*85e0*/  BAR.ARV 0x8, 0x200 ;  /* 0x0208000000007b1d */ /* 0x000fec0000002000 */
[----:B------:R-:W-:Y:S05]  /*85f0*/  @!P0 BRA `(.L_x_12839) ;  /* 0x0000000000048947 */ /* 0x000fea0003800000 */
[----:B------:R-:W-:Y:S01]  /*8600*/  BPT.TRAP 0x1 ;  /* 0x000000040000795c */ /* 0x000fe20000300000 */
.L_x_12839:
[----:B------:R-:W-:Y:S01]  /*8610*/  ULEA UR12, UR38, UR39, 0x3 ;  /* 0x00000027260c7291 */ /* 0x000fe2000f8e183f */
[----:B------:R-:W-:-:S04]  /*8620*/  MOV R0, UR37 ;  /* 0x0000002500007c02 */ /* 0x000fc80008000f00 */
[----:B------:R-:W-:-:S04]  /*8630*/  SHF.L.U32 R0, R0, 0x1f, RZ ;  /* 0x0000001f00007819 */ /* 0x000fc800000006ff */
[----:B------:R1:W2:Y:S01]  /*8640*/  SYNCS.PHASECHK.TRANS64.TRYWAIT P2, [UR12+0x30850], R0 ;  /* 0x03085000ff0075a7 */ /* 0x0002a2000804014c */
[----:B------:R-:W-:Y:S05]  /*8650*/  @!P0 BRA `(.L_x_12840) ;  /* 0x0000000000048947 */ /* 0x000fea0003800000 */
[----:B------:R-:W-:Y:S01]  /*8660*/  BPT.TRAP 0x1 ;  /* 0x000000040000795c */ /* 0x000fe20000300000 */
.L_x_12840:
[----:B--2---:R-:W-:Y:S05]  /*8670*/  @P2 BRA `(.L_x_12841) ;  /* 0x0000000000082947 */ /* 0x004fea0003800000 */
[----:B------:R-:W2:Y:S02]  /*8680*/  SYNCS.PHASECHK.TRANS64.TRYWAIT P0, [UR12+0x30850], R0 ;  /* 0x03085000ff0075a7 */ /* 0x000ea4000800014c */
[----:B--2---:R-:W-:Y:S05]  /*8690*/  @!P0 BRA `(.L_x_12842) ;  /* 0x0000007800048947 */ /* 0x004fea0003800000 */
.L_x_12841:
[----:B------:R-:W-:Y:S01]  /*86a0*/  UIADD3 UR39, UR39, 0x400, URZ ;  /* 0x0000040027277890 */ /* 0x000fe2000fffe03f */
[----:B------:R-:W-:Y:S01]  /*86b0*/  WARPGROUP.ARRIVE ;  /* 0x00000000000079c5 */ /* 0x000fe20000000000 */
[----:B------:R-:W-:Y:S01]  /*86c0*/  UIADD3 UR25, UR25, 0x1e800, URZ ;  /* 0x0001e80019197890 */ /* 0x000fe2000fffe03f */
[----:B-12---:R-:W1:Y:S01]  /*86d0*/  SHFL.BFLY PT, R0, R3, 0x2, 0x1f ;  /* 0x0c401f0003007f89 */ /* 0x006e6200000e0000 */
[----:B------:R-:W-:Y:S01]  /*86e0*/  USHF.R.U32.HI UR39, URZ, 0x4, UR39 ;  /* 0x000000043f277899 */ /* 0x000fe20008011627 */
[----:B------:R-:W-:Y:S01]  /*86f0*/  IMAD.MOV.U32 R21, RZ, RZ, RZ ;  /* 0x000000ffff157224 */ /* 0x000fe200078e00ff */
[----:B------:R-:W-:Y:S01]  /*8700*/  USHF.R.U32.HI UR25, URZ, 0x4, UR25 ;  /* 0x000000043f197899 */ /* 0x000fe20008011619 */
[----:B------:R-:W2:Y:S01]  /*8710*/  SHFL.BFLY PT, R5, R4, 0x2, 0x1f ;  /* 0x0c401f0004057f89 */ /* 0x000ea200000e0000 */
[----:B------:R-:W-:Y:S01]  /*8720*/  ULOP3.LUT UR6, UR39, 0x3fff, URZ, 0xc0, !UPT ;  /* 0x00003fff27067892 */ /* 0x000fe2000f8ec03f */
[----:B0--3--:R-:W-:Y:S01]  /*8730*/  MOV R11, UR26 ;  /* 0x0000001a000b7c02 */ /* 0x009fe20008000f00 */
[----:B------:R-:W-:-:S02]  /*8740*/  ULOP3.LUT UR4, UR25, 0x3fff, URZ, 0xc0, !UPT ;  /* 0x00003fff19047892 */ /* 0x000fc4000f8ec03f */
[----:B------:R-:W-:Y:S02]  /*8750*/  UIMAD UR6, UR38, 0x600, UR6 ;  /* 0x00000600260678a4 */ /* 0x000fe4000f8e0206 */
[----:B------:R-:W-:Y:S01]  /*8760*/  ULOP3.LUT UR4, UR4, 0x10000, URZ, 0xfc, !UPT ;  /* 0x0001000004047892 */ /* 0x000fe2000f8efc3f */
[----:B------:R-:W-:Y:S01]  /*8770*/  UMOV UR7, 0x40000040 ;  /* 0x4000004000077882 */ /* 0x000fe20000000000 */
[----:B------:R-:W-:Y:S01]  /*8780*/  UMOV UR5, 0x40000040 ;  /* 0x4000004000057882 */ /* 0x000fe20000000000 */
[----:B------:R-:W-:Y:S02]  /*8790*/  UIADD3 UR10, UR6, 0x80, URZ ;  /* 0x00000080060a7890 */ /* 0x000fe4000fffe03f */
[----:B------:R-:W-:Y:S01]  /*87a0*/  UIADD3 UR8, UR4, 0x2, URZ ;  /* 0x0000000204087890 */ /* 0x000fe2000fffe03f */
[----:B------:R-:W-:-:S03]  /*87b0*/  UMOV UR11, 0x40000040 ;  /* 0x40000040000b7882 */ /* 0x000fc60000000000 */
[----:B------:R-:W-:Y:S01]  /*87c0*/  HGMMA.64x64x16.F32 R120, gdesc[UR4].tnspB, R120, gsb0 ;  /* 0x40e00000047879f0 */ /* 0x000fe20008000878 */
[----:B------:R-:W-:Y:S01]  /*87d0*/  UMOV UR9, 0x40000040 ;  /* 0x4000004000097882 */ /* 0x000fe20000000000 */
[----:B------:R-:W-:Y:S01]  /*87e0*/  UMOV UR7, 0x40000040 ;  /* 0x4000004000077882 */ /* 0x000fe20000000000 */
[----:B------:R-:W-:Y:S01]  /*87f0*/  UMOV UR5, 0x40000040 ;  /* 0x4000004000057882 */ /* 0x000fe20000000000 */
[----:B-1----:R-:W-:Y:S01]  /*8800*/  FADD.FTZ R0, R0, R3 ;  /* 0x0000000300007221 */ /* 0x002fe20000010000 */
[----:B------:R-:W-:Y:S01]  /*8810*/  UIADD3 UR38, UR38, 0x1, URZ ;  /* 0x0000000126267890 */ /* 0x000fe2000fffe03f */
[----:B------:R-:W-:Y:S01]  /*8820*/  IMAD.MOV.U32 R3, RZ, RZ, -0x800000 ;  /* 0xff800000ff037424 */ /* 0x000fe200078e00ff */
[----:B------:R-:W-:Y:S01]  /*8830*/  UIADD3 UR45, UR45, 0x1, URZ ;  /* 0x000000012d2d7890 */ /* 0x000fe2000fffe03f */
[----:B--2---:R-:W-:Y:S01]  /*8840*/  FADD.FTZ R6, R5, R4 ;  /* 0x0000000405067221 */ /* 0x004fe20000010000 */
[----:B------:R-:W-:Y:S01]  /*8850*/  UISETP.NE.AND UP0, UPT, UR38, 0x2, UPT ;  /* 0x000000022600788c */ /* 0x000fe2000bf05270 */
[----:B------:R-:W0:Y:S03]  /*8860*/  SHFL.BFLY PT, R5, R0, 0x1, 0x1f ;  /* 0x0c201f0000057f89 */ /* 0x000e2600000e0000 */
[----:B------:R-:W-:Y:S01]  /*8870*/  USEL UR38, UR38, URZ, UP0 ;  /* 0x0000003f26267287 */ /* 0x000fe20008000000 */
[----:B------:R-:W1:Y:S01]  /*8880*/  SHFL.BFLY PT, R7, R6, 0x1, 0x1f ;  /* 0x0c201f0006077f89 */ /* 0x000e6200000e0000 */
[----:B0-----:R-:W-:Y:S01]  /*8890*/  FADD.FTZ R9, R0, R5 ;  /* 0x0000000500097221 */ /* 0x001fe20000010000 */
[----:B------:R-:W-:-:S02]  /*88a0*/  IMAD.U32 R5, RZ, RZ, UR26 ;  /* 0x0000001aff057e24 */ /* 0x000fc4000f8e00ff */
        /* <DEDUP_REMOVED lines=14> */
[----:B------:R-:W-:Y:S01]  /*8990*/  PLOP3.LUT P0, PT, PT, PT, PT, 0x8, 0x0 ;  /* 0x000000000000781c */ /* 0x000fe20003f0e170 */
[----:B------:R-:W-:Y:S02]  /*89a0*/  WARPGROUP.DEPBAR.LE gsb0, 0x0 ;  /* 0x00008000000079c5 */ /* 0x000fe40000010000 */
[----:B------:R-:W-:Y:S01]  /*89b0*/  WARPGROUP.ARRIVE ;  /* 0x00000000000079c5 */ /* 0x000fe20000000000 */
[----:B------:R-:W0:Y:S01]  /*89c0*/  @P2 MUFU.RCP R7, R10 ;  /* 0x0000000a00072308 */ /* 0x000e220000001000 */
[----:B--2---:R-:W-:Y:S01]  /*89d0*/  @P2 FMUL.FTZ R9, R11, 0.69314718246459960938 ;  /* 0x3f3172180b092820 */ /* 0x004fe20000410000 */
[----:B-1----:R-:W-:-:S03]  /*89e0*/  @P2 FMUL.FTZ R8, R8, 0.69314718246459960938 ;  /* 0x3f31721808082820 */ /* 0x002fc60000410000 */
[----:B------:R-:W-:Y:S01]  /*89f0*/  HGMMA.64x64x16.F32 R120, gdesc[UR8].tnspB, R120, gsb0 ;  /* 0x40e00000087879f0 */ /* 0x000fe20008000878 */
[----:B------:R-:W-:Y:S01]  /*8a00*/  UIADD3 UR10, UR6, 0x100, URZ ;  /* 0x00000100060a7890 */ /* 0x000fe2000fffe03f */
[----:B------:R-:W-:Y:S01]  /*8a10*/  @P2 FFMA.FTZ R0, R9, R103, R8 ;  /* 0x0000006709002223 */ /* 0x000fe20000010008 */
        /* <DEDUP_REMOVED lines=59> */
[----:B------:R-:W-:Y:S02]  /*8dd0*/  UIADD3 UR6, UR6, 0x580, URZ ;  /* 0x0000058006067890 */ /* 0x000fe4000fffe03f */
[----:B------:R-:W-:Y:S01]  /*8de0*/  UIADD3 UR4, UR4, 0xc06, URZ ;  /* 0x00000c0604047890 */ /* 0x000fe2000fffe03f */
[----:B------:R-:W-:Y:S02]  /*8df0*/  WARPGROUP.DEPBAR.LE gsb0, 0x0 ;  /* 0x00008000000079c5 */ /* 0x000fe40000010000 */
[----:B------:R-:W-:-:S06]  /*8e00*/  WARPGROUP.ARRIVE ;  /* 0x00000000000079c5 */ /* 0x000fcc0000000000 */
[----:B------:R-:W-:Y:S03]  /*8e10*/  HGMMA.64x64x16.F32 R120, gdesc[UR8].tnspB, R120, gsb0 ;  /* 0x40e00000087879f0 */ /* 0x000fe60008000878 */
[----:B------:R-:W-:Y:S02]  /*8e20*/  WARPGROUP.DEPBAR.LE gsb0, 0x0 ;  /* 0x00008000000079c5 */ /* 0x000fe40000010000 */
[----:B------:R-:W-:-:S06]  /*8e30*/  WARPGROUP.ARRIVE ;  /* 0x00000000000079c5 */ /* 0x000fcc0000000000 */
[----:B------:R-:W-:Y:S01]  /*8e40*/  HGMMA.64x64x16.F32 R120, gdesc[UR4].tnspB, R120, gsb0 ;  /* 0x40e00000047879f0 */ /* 0x000fe20008000878 */
        /* <DEDUP_REMOVED lines=36> */
.L_x_12822:
        /* <DEDUP_REMOVED lines=10> */
[----:B------:R-:W2:Y:S01]  /*9130*/  LDL R4, [R1+0x18] ;  /* 0x0000180001047983 */ /* 0x000ea20000100800 */
[----:B------:R-:W0:Y:S01]  /*9140*/  S2UR UR4, SR_SWINHI ;  /* 0x00000000000479c3 */ /* 0x000e220000002f00 */
[----:B------:R-:W-:Y:S02]  /*9150*/  F2FP.F16.F32.PACK_AB R12, R12, R49 ;  /* 0x000000310c0c723e */ /* 0x000fe400000000ff */
[----:B------:R-:W-:Y:S01]  /*9160*/  F2FP.F16.F32.PACK_AB R13, R13, R50 ;  /* 0x000000320d0d723e */ /* 0x000fe200000000ff */
[----:B------:R-:W3:Y:S01]  /*9170*/  LDL R52, [R1+0x14] ;  /* 0x0000140001347983 */ /* 0x000ee20000100800 */
[----:B------:R-:W-:Y:S02]  /*9180*/  F2FP.F16.F32.PACK_AB R14, R14, R47 ;  /* 0x0000002f0e0e723e */ /* 0x000fe400000000ff */
[----:B------:R-:W-:Y:S02]  /*9190*/  F2FP.F16.F32.PACK_AB R15, R15, R48 ;  /* 0x000000300f0f723e */ /* 0x000fe400000000ff */
[----:B------:R-:W-:-:S02]  /*91a0*/  F2FP.F16.F32.PACK_AB R148, R29, R30 ;  /* 0x0000001e1d94723e */ /* 0x000fc400000000ff */
[----:B------:R-:W-:Y:S01]  /*91b0*/  F2FP.F16.F32.PACK_AB R149, R23, R28 ;  /* 0x0000001c1795723e */ /* 0x000fe200000000ff */
[----:B------:R-:W1:Y:S01]  /*91c0*/  LDC R29, c[0x0][0xbe8] ;  /* 0x0002fa00ff1d7b82 */ /* 0x000e620000000800 */
[----:B------:R-:W-:Y:S02]  /*91d0*/  F2FP.F16.F32.PACK_AB R150, R21, R22 ;  /* 0x000000161596723e */ /* 0x000fe400000000ff */
[----:B------:R-:W-:-:S05]  /*91e0*/  F2FP.F16.F32.PACK_AB R151, R151, R20 ;  /* 0x000000149797723e */ /* 0x000fca00000000ff */
[----:B------:R-:W-:Y:S01]  /*91f0*/  BAR.SYNC.DEFER_BLOCKING 0x1, 0x180 ;  /* 0x0046000000007b1d */ /* 0x000fe20000010000 */
[----:B------:R-:W-:-:S05]  /*9200*/  USHF.R.S32.HI UR18, URZ, 0x1f, UR43 ;  /* 0x0000001f3f127899 */ /* 0x000fca000801142b */
[----:B------:R-:W-:Y:S01]  /*9210*/  ULDC.64 UR10, c[0x0][0xb90] ;  /* 0x0002e400000a7ab9 */ /* 0x000fe20000000a00 */
[----:B------:R-:W-:Y:S01]  /*9220*/  ULDC.64 UR14, c[0x0][0xc08] ;  /* 0x00030200000e7ab9 */ /* 0x000fe20000000a00 */
[----:B------:R-:W-:Y:S01]  /*9230*/  UMOV UR8, UR39 ;  /* 0x0000002700087c82 */ /* 0x000fe20008000000 */
[----:B0-----:R-:W-:Y:S01]  /*9240*/  UMOV UR9, UR4 ;  /* 0x0000000400097c82 */ /* 0x001fe20008000000 */
[----:B------:R-:W-:Y:S01]  /*9250*/  ULDC.64 UR16, c[0x0][0xb98] ;  /* 0x0002e60000107ab9 */ /* 0x000fe20000000a00 */
[----:B------:R-:W-:Y:S02]  /*9260*/  IMAD.U32 R18, RZ, RZ, UR8 ;  /* 0x00000008ff127e24 */ /* 0x000fe4000f8e00ff */
[----:B------:R-:W-:Y:S01]  /*9270*/  IMAD.U32 R19, RZ, RZ, UR9 ;  /* 0x00000009ff137e24 */ /* 0x000fe2000f8e00ff */
[----:B------:R-:W-:Y:S02]  /*9280*/  ULDC.64 UR8, c[0x0][0xc00] ;  /* 0x0003000000087ab9 */ /* 0x000fe40000000a00 */
[----:B------:R-:W-:-:S04]  /*9290*/  UISETP.NE.U32.AND UP0, UPT, UR8, URZ, UPT ;  /* 0x0000003f0800728c */ /* 0x000fc8000bf05070 */
[----:B------:R-:W-:-:S03]  /*92a0*/  UISETP.NE.AND.EX UP0, UPT, UR9, URZ, UPT, UP0 ;  /* 0x0000003f0900728c */ /* 0x000fc6000bf05300 */
[----:B------:R-:W-:Y:S02]  /*92b0*/  ULDC.64 UR8, c[0x0][0xc00] ;  /* 0x0003000000087ab9 */ /* 0x000fe40000000a00 */
[----:B------:R-:W-:-:S06]  /*92c0*/  UIMAD.WIDE UR8, UR40, 0x4, UR8 ;  /* 0x00000004280878a5 */ /* 0x000fcc000f8e0208 */
[----:B------:R-:W-:Y:S02]  /*92d0*/  IMAD.U32 R20, RZ, RZ, UR8 ;  /* 0x00000008ff147e24 */ /* 0x000fe4000f8e00ff */
[----:B------:R-:W-:Y:S02]  /*92e0*/  IMAD.U32 R21, RZ, RZ, UR9 ;  /* 0x00000009ff157e24 */ /* 0x000fe4000f8e00ff */
[----:B--2---:R-:W-:-:S03]  /*92f0*/  IMAD.WIDE R4, R4, 0x2, R18 ;  /* 0x0000000204047825 */ /* 0x004fc600078e0212 */
[C---:B------:R-:W-:Y:S02]  /*9300*/  IADD3 R11, P2, R4.reuse, 0x20, RZ ;  /* 0x00000020040b7810 */ /* 0x040fe40007f5e0ff */
[C---:B------:R-:W-:Y:S02]  /*9310*/  IADD3 R25, P0, R4.reuse, 0x60, RZ ;  /* 0x0000006004197810 */ /* 0x040fe40007f1e0ff */
[C---:B------:R-:W-:Y:S02]  /*9320*/  IADD3 R9, P1, R4.reuse, 0x40, RZ ;  /* 0x0000004004097810 */ /* 0x040fe40007f3e0ff */
[----:B------:R-:W-:Y:S02]  /*9330*/  LOP3.LUT R7, R4, 0x380, RZ, 0xc0, !PT ;  /* 0x0000038004077812 */ /* 0x000fe400078ec0ff */
[----:B------:R-:W-:Y:S02]  /*9340*/  LOP3.LUT R10, R11, 0x380, RZ, 0xc0, !PT ;  /* 0x000003800b0a7812 */ /* 0x000fe400078ec0ff */
[----:B------:R-:W-:-:S02]  /*9350*/  LOP3.LUT R6, R25, 0x380, RZ, 0xc0, !PT ;  /* 0x0000038019067812 */ /* 0x000fc400078ec0ff */
[----:B------:R-:W-:Y:S02]  /*9360*/  LOP3.LUT R8, R9, 0x380, RZ, 0xc0, !PT ;  /* 0x0000038009087812 */ /* 0x000fe400078ec0ff */
[----:B------:R-:W-:Y:S02]  /*9370*/  SHF.R.U64 R7, R7, 0x3, RZ ;  /* 0x0000000307077819 */ /* 0x000fe400000012ff */
        /* <DEDUP_REMOVED lines=8> */
[----:B------:R-:W-:Y:S02]  /*9400*/  LOP3.LUT R8, R8, R9, RZ, 0x3c, !PT ;  /* 0x0000000908087212 */ /* 0x000fe400078e3cff */
[-C--:B------:R-:W-:Y:S02]  /*9410*/  IADD3.X R9, RZ, R5.reuse, RZ, P1, !PT ;  /* 0x00000005ff097210 */ /* 0x080fe40000ffe4ff */
[----:B------:R-:W-:Y:S02]  /*9420*/  MOV R51, R4 ;  /* 0x0000000400337202 */ /* 0x000fe40000000f00 */
[----:B------:R-:W-:Y:S02]  /*9430*/  MOV R24, R6 ;  /* 0x0000000600187202 */ /* 0x000fe40000000f00 */
[----:B------:R-:W-:Y:S02]  /*9440*/  MOV R25, R8 ;  /* 0x0000000800197202 */ /* 0x000fe40000000f00 */
[----:B------:R-:W-:-:S02]  /*9450*/  MOV R26, R10 ;  /* 0x0000000a001a7202 */ /* 0x000fc40000000f00 */
        /* <DEDUP_REMOVED lines=8> */
[----:B------:R0:W-:Y:S04]  /*94e0*/  STSM.16.M88.4 [R51], R12 ;  /* 0x0000000c33007844 */ /* 0x0001e80000000200 */
[----:B------:R-:W-:Y:S04]  /*94f0*/  STSM.16.M88.4 [R26], R4 ;  /* 0x000000041a007844 */ /* 0x000fe80000000200 */
[----:B------:R2:W-:Y:S04]  /*9500*/  STSM.16.M88.4 [R25], R8 ;  /* 0x0000000819007844 */ /* 0x0005e80000000200 */
[----:B------:R4:W-:Y:S01]  /*9510*/  STSM.16.M88.4 [R24], R148 ;  /* 0x0000009418007844 */ /* 0x0009e20000000200 */
[----:B------:R-:W-:Y:S01]  /*9520*/  BAR.SYNC.DEFER_BLOCKING 0x1, 0x180 ;  /* 0x0046000000007b1d */ /* 0x000fe20000010000 */
[----:B------:R-:W-:-:S13]  /*9530*/  PLOP3.LUT P2, PT, PT, PT, UP0, 0x80, 0x0 ;  /* 0x000000000000781c */ /* 0x000fda0003f4f008 */
[----:B------:R-:W4:Y:S01]  /*9540*/  @P2 LDG.E R22, desc[UR48][R20.64] ;  /* 0x0000003014162981 */ /* 0x000f22000c1e1900 */
[----:B-1----:R-:W-:Y:S01]  /*9550*/  ISETP.NE.AND P1, PT, R29, 0x1, PT ;  /* 0x000000011d00780c */ /* 0x002fe20003f25270 */
[----:B------:R-:W-:-:S12]  /*9560*/  UMOV UR4, URZ ;  /* 0x0000003f00047c82 */ /* 0x000fd80008000000 */
[----:B------:R-:W1:Y:S08]  /*9570*/  @P1 LDC R23, c[0x0][0xbec] ;  /* 0x0002fb00ff171b82 */ /* 0x000e700000000800 */
[----:B0-----:R-:W0:Y:S01]  /*9580*/  @P1 LDC R12, c[0x0][0xbf0] ;  /* 0x0002fc00ff0c1b82 */ /* 0x001e220000000800 */
[----:B--2---:R-:W-:-:S04]  /*9590*/  IMAD.U32 R8, RZ, RZ, UR42 ;  /* 0x0000002aff087e24 */ /* 0x004fc8000f8e00ff */
[----:B---3--:R-:W-:Y:S01]  /*95a0*/  IMAD R8, R8, 0xc0, R52 ;  /* 0x000000c008087824 */ /* 0x008fe200078e0234 */
[----:B------:R-:W-:-:S03]  /*95b0*/  UIMAD UR7, UR18, UR10, URZ ;  /* 0x0000000a120772a4 */ /* 0x000fc6000f8e023f */
[----:B------:R-:W-:Y:S01]  /*95c0*/  IMAD.MOV.U32 R4, RZ, RZ, R8 ;  /* 0x000000ffff047224 */ /* 0x000fe200078e0008 */
[----:B------:R-:W-:Y:S01]  /*95d0*/  UIMAD UR12, UR43, UR11, UR7 ;  /* 0x0000000b2b0c72a4 */ /* 0x000fe2000f8e0207 */
[----:B-1----:R-:W-:Y:S01]  /*95e0*/  @P1 IMAD.HI.U32 R5, R8, R23, RZ ;  /* 0x0000001708051227 */ /* 0x002fe200078e00ff */
[----:B------:R-:W-:Y:S02]  /*95f0*/  USEL UR19, UR41, URZ, !UP0 ;  /* 0x0000003f29137287 */ /* 0x000fe4000c000000 */
[----:B------:R-:W-:Y:S02]  /*9600*/  UISETP.NE.U32.AND UP1, UPT, UR14, URZ, UPT ;  /* 0x0000003f0e00728c */ /* 0x000fe4000bf25070 */
[----:B0-----:R-:W-:Y:S01]  /*9610*/  @P1 SHF.R.U32.HI R4, RZ, R12, R5 ;  /* 0x0000000cff041219 */ /* 0x001fe20000011605 */
[----:B------:R-:W-:-:S03]  /*9620*/  USEL UR7, UR40, URZ, !UP0 ;  /* 0x0000003f28077287 */ /* 0x000fc6000c000000 */
[----:B------:R-:W-:Y:S01]  /*9630*/  IADD3 R6, -R4, RZ, RZ ;  /* 0x000000ff04067210 */ /* 0x000fe20007ffe1ff */
[----:B------:R-:W-:-:S04]  /*9640*/  UISETP.NE.AND.EX UP0, UPT, UR15, URZ, UPT, UP1 ;  /* 0x0000003f0f00728c */ /* 0x000fc8000bf05310 */
[----:B------:R-:W-:Y:S01]  /*9650*/  IMAD R7, R29, R6, R8 ;  /* 0x000000061d077224 */ /* 0x000fe200078e0208 */
[----:B------:R-:W-:-:S04]  /*9660*/  SHF.R.S32.HI R6, RZ, 0x1f, R4 ;  /* 0x0000001fff067819 */ /* 0x000fc80000011404 */
[----:B------:R-:W-:Y:S02]  /*9670*/  SHF.R.S32.HI R5, RZ, 0x1f, R7 ;  /* 0x0000001fff057819 */ /* 0x000fe40000011407 */
[----:B------:R-:W-:Y:S02]  /*9680*/  PLOP3.LUT P3, PT, PT, PT, UP0, 0x80, 0x0 ;  /* 0x000000000000781c */ /* 0x000fe40003f6f008 */
[----:B----4-:R-:W-:-:S13]  /*9690*/  @P2 R2UR UR4, R22 ;  /* 0x00000000160422ca */ /* 0x010fda00000e0000 */
[----:B------:R-:W-:Y:S02]  /*96a0*/  USHF.R.S32.HI UR9, URZ, 0x1f, UR4 ;  /* 0x0000001f3f097899 */ /* 0x000fe40008011404 */
[----:B------:R-:W-:Y:S02]  /*96b0*/  UMOV UR8, UR4 ;  /* 0x0000000400087c82 */ /* 0x000fe40008000000 */
[----:B------:R-:W-:-:S04]  /*96c0*/  UIMAD.WIDE.U32 UR10, UR43, UR10, UR8 ;  /* 0x0000000a2b0a72a5 */ /* 0x000fc8000f8e0008 */
[----:B------:R-:W-:Y:S02]  /*96d0*/  UIADD3 UR11, UR11, UR12, URZ ;  /* 0x0000000c0b0b7290 */ /* 0x000fe4000fffe03f */
[----:B------:R-:W-:Y:S02]  /*96e0*/  UIMAD UR12, UR19, UR16, URZ ;  /* 0x00000010130c72a4 */ /* 0x000fe4000f8e023f */
[----:B------:R-:W-:Y:S02]  /*96f0*/  UIMAD.WIDE.U32 UR10, UR7, UR16, UR10 ;  /* 0x00000010070a72a5 */ /* 0x000fe4000f8e000a */
[----:B------:R-:W-:-:S03]  /*9700*/  UIMAD UR12, UR7, UR17, UR12 ;  /* 0x00000011070c72a4 */ /* 0x000fc6000f8e020c */
[----:B------:R-:W-:Y:S01]  /*9710*/  ULDC.64 UR16, c[0x0][0xb88] ;  /* 0x0002e20000107ab9 */ /* 0x000fe20000000a00 */
[----:B------:R-:W-:Y:S02]  /*9720*/  IADD3 R4, P0, R4, UR10, RZ ;  /* 0x0000000a04047c10 */ /* 0x000fe4000ff1e0ff */
[----:B------:R-:W-:Y:S01]  /*9730*/  IMAD.U32 R9, RZ, RZ, UR12 ;  /* 0x0000000cff097e24 */ /* 0x000fe2000f8e00ff */
[----:B------:R-:W-:Y:S01]  /*9740*/  @UP0 ULEA UR10, UP1, UR40, UR14, 0x2 ;  /* 0x0000000e280a0291 */ /* 0x000fe2000f82103f */
[----:B------:R-:W-:Y:S01]  /*9750*/  IMAD R8, R5, UR16, RZ ;  /* 0x0000001005087c24 */ /* 0x000fe2000f8e02ff */
[----:B------:R-:W-:Y:S02]  /*9760*/  ULDC.64 UR12, c[0x0][0xb50] ;  /* 0x0002d400000c7ab9 */ /* 0x000fe40000000a00 */
[----:B------:R-:W-:Y:S01]  /*9770*/  IADD3.X R5, R6, UR11, R9, P0, !PT ;  /* 0x0000000b06057c10 */ /* 0x000fe200087fe409 */
[----:B------:R-:W-:Y:S01]  /*9780*/  @UP0 ULEA.HI.X UR11, UR40, UR15, UR41, 0x2, UP1 ;  /* 0x0000000f280b0291 */ /* 0x000fe200088f1429 */
[----:B------:R-:W-:Y:S01]  /*9790*/  ULDC UR14, c[0x0][0xa88] ;  /* 0x0002a200000e7ab9 */ /* 0x000fe20000000800 */
[----:B------:R-:W-:-:S02]  /*97a0*/  IMAD.U32 R12, RZ, RZ, UR10 ;  /* 0x0000000aff0c7e24 */ /* 0x000fc4000f8e00ff */
[----:B------:R-:W-:Y:S02]  /*97b0*/  IMAD.U32 R6, RZ, RZ, UR14 ;  /* 0x0000000eff067e24 */ /* 0x000fe4000f8e00ff */
[----:B------:R-:W-:-:S05]  /*97c0*/  IMAD.U32 R13, RZ, RZ, UR11 ;  /* 0x0000000bff0d7e24 */ /* 0x000fca000f8e00ff */
[----:B------:R0:W5:Y:S01]  /*97d0*/  @P3 LDG.E R6, desc[UR48][R12.64] ;  /* 0x000000300c063981 */ /* 0x000162000c1e1900 */
[C---:B------:R-:W-:Y:S02]  /*97e0*/  IMAD R9, R7.reuse, UR17, R8 ;  /* 0x0000001107097c24 */ /* 0x040fe4000f8e0208 */
[----:B------:R-:W-:-:S04]  /*97f0*/  IMAD.WIDE.U32 R4, R7, UR16, R4 ;  /* 0x0000001007047c25 */ /* 0x000fc8000f8e0004 */
[----:B------:R-:W-:Y:S01]  /*9800*/  IMAD.IADD R5, R5, 0x1, R9 ;  /* 0x0000000105057824 */ /* 0x000fe200078e0209 */
[----:B------:R-:W-:-:S04]  /*9810*/  LEA R7, P0, R4, UR12, 0x2 ;  /* 0x0000000c04077c11 */ /* 0x000fc8000f8010ff */
[----:B------:R-:W-:Y:S02]  /*9820*/  LEA.HI.X R10, R4, UR13, R5, 0x2, P0 ;  /* 0x0000000d040a7c11 */ /* 0x000fe400080f1405 */
[----:B------:R-:W-:Y:S01]  /*9830*/  MOV R8, UR42 ;  /* 0x0000002a00087c02 */ /* 0x000fe20008000f00 */
[----:B0-----:R-:W-:Y:S06]  /*9840*/  @P3 BRA `(.L_x_12845) ;  /* 0x0000000000103947 */ /* 0x001fec0003800000 */
[----:B------:R-:W-:Y:S05]  /*9850*/  @!P2 BRA `(.L_x_12845) ;  /* 0x00000000000ca947 */ /* 0x000fea0003800000 */
[----:B------:R-:W2:Y:S04]  /*9860*/  LDG.E R5, desc[UR48][R20.64] ;  /* 0x0000003014057981 */ /* 0x000ea8000c1e1900 */
[----:B-----5:R-:W2:Y:S02]  /*9870*/  LDG.E R6, desc[UR48][R20.64+0x4] ;  /* 0x0000043014067981 */ /* 0x020ea4000c1e1900 */
[----:B--2---:R-:W-:-:S07]  /*9880*/  IMAD.IADD R6, R6, 0x1, -R5 ;  /* 0x0000000106067824 */ /* 0x004fce00078e0a05 */
.L_x_12845:
[----:B------:R-:W2:Y:S01]  /*9890*/  LDL R9, [R1+0xc] ;  /* 0x00000c0001097983 */ /* 0x000ea20000100800 */
[----:B------:R-:W0:Y:S01]  /*98a0*/  S2R R4, SR_TID.X ;  /* 0x0000000000047919 */ /* 0x000e220000002100 */
[----:B------:R-:W-:Y:S01]  /*98b0*/  IMAD R5, R157, 0x40, R156 ;  /* 0x000000409d057824 */ /* 0x000fe200078e029c */
[----:B------:R-:W-:Y:S01]  /*98c0*/  ULDC.64 UR12, c[0x0][0xaa0] ;  /* 0x0002a800000c7ab9 */ /* 0x000fe20000000a00 */
[----:B------:R-:W-:Y:S02]  /*98d0*/  SHFL.IDX PT, R20, R7, RZ, 0x1c1f ;  /* 0x001c1fff07147589 */ /* 0x000fe400000e0000 */
[----:B------:R-:W-:Y:S02]  /*98e0*/  IMAD.WIDE R18, R5, 0x2, R18 ;  /* 0x0000000205127825 */ /* 0x000fe400078e0212 */
[----:B------:R-:W1:Y:S04]  /*98f0*/  SHFL.IDX PT, R21, R10, RZ, 0x1c1f ;  /* 0x001c1fff0a157589 */ /* 0x000e6800000e0000 */
[----:B------:R-:W-:Y:S01]  /*9900*/  SHFL.IDX PT, R22, R7, 0x1, 0x1c1f ;  /* 0x003c1f0007167f89 */ /* 0x000fe200000e0000 */
[----:B0-----:R-:W-:-:S05]  /*9910*/  VIADD R11, R4, 0xffffff80 ;  /* 0xffffff80040b7836 */ /* 0x001fca0000000000 */
[----:B------:R-:W-:-:S04]  /*9920*/  SHF.R.S32.HI R4, RZ, 0x1f, R11 ;  /* 0x0000001fff047819 */ /* 0x000fc8000001140b */
[----:B------:R-:W-:-:S04]  /*9930*/  LEA.HI R4, R4, R11, RZ, 0x7 ;  /* 0x0000000b04047211 */ /* 0x000fc800078f38ff */
[----:B------:R-:W-:Y:S01]  /*9940*/  LOP3.LUT R4, R4, 0xffffff80, RZ, 0xc0, !PT ;  /* 0xffffff8004047812 */ /* 0x000fe200078ec0ff */
[----:B------:R-:W0:Y:S04]  /*9950*/  SHFL.IDX PT, R23, R10, 0x1, 0x1c1f ;  /* 0x003c1f000a177f89 */ /* 0x000e2800000e0000 */
[----:B------:R-:W-:Y:S02]  /*9960*/  IMAD.IADD R4, R11, 0x1, -R4 ;  /* 0x000000010b047824 */ /* 0x000fe400078e0a04 */
[----:B-----5:R-:W-:-:S03]  /*9970*/  IMAD R31, R6, R29, RZ ;  /* 0x0000001d061f7224 */ /* 0x020fc600078e02ff */
[----:B------:R-:W-:Y:S02]  /*9980*/  LOP3.LUT P0, RZ, R4, 0x3, RZ, 0xc0, !PT ;  /* 0x0000000304ff7812 */ /* 0x000fe4000780c0ff */
[C---:B------:R-:W-:Y:S02]  /*9990*/  IADD3 R13, P4, R18.reuse, 0x3000, RZ ;  /* 0x00003000120d7810 */ /* 0x040fe40007f9e0ff */
[----:B------:R-:W-:Y:S02]  /*99a0*/  LOP3.LUT R5, R18, 0x380, RZ, 0xc0, !PT ;  /* 0x0000038012057812 */ /* 0x000fe400078ec0ff */
[----:B------:R-:W-:Y:S02]  /*99b0*/  LOP3.LUT R12, R13, 0x380, RZ, 0xc0, !PT ;  /* 0x000003800d0c7812 */ /* 0x000fe400078ec0ff */
[----:B------:R-:W-:Y:S02]  /*99c0*/  SHF.R.U64 R5, R5, 0x3, RZ ;  /* 0x0000000305057819 */ /* 0x000fe400000012ff */
[----:B------:R-:W-:-:S04]  /*99d0*/  SHF.R.U64 R12, R12, 0x3, RZ ;  /* 0x000000030c0c7819 */ /* 0x000fc800000012ff */
[----:B------:R-:W-:Y:S01]  /*99e0*/  LOP3.LUT R12, R12, R13, RZ, 0x3c, !PT ;  /* 0x0000000d0c0c7212 */ /* 0x000fe200078e3cff */
[----:B------:R-:W-:Y:S02]  /*99f0*/  IMAD.X R13, RZ, RZ, R19, P4 ;  /* 0x000000ffff0d7224 */ /* 0x000fe400020e0613 */
[----:B--2---:R-:W-:Y:S01]  /*9a00*/  IMAD R8, R8, 0xc0, R9 ;  /* 0x000000c008087824 */ /* 0x004fe200078e0209 */
[----:B------:R-:W-:-:S03]  /*9a10*/  IADD3 R9, P3, R18, 0x1800, RZ ;  /* 0x0000180012097810 */ /* 0x000fc60007f7e0ff */
[C---:B------:R-:W-:Y:S01]  /*9a20*/  VIADD R4, R8.reuse, 0x8 ;  /* 0x0000000808047836 */ /* 0x040fe20000000000 */
[-C--:B------:R-:W-:Y:S02]  /*9a30*/  ISETP.GE.OR P2, PT, R8, R31.reuse, P0 ;  /* 0x0000001f0800720c */ /* 0x080fe40000746670 */
[----:B------:R-:W-:Y:S02]  /*9a40*/  LOP3.LUT R8, R9, 0x380, RZ, 0xc0, !PT ;  /* 0x0000038009087812 */ /* 0x000fe400078ec0ff */
[----:B------:R-:W-:Y:S02]  /*9a50*/  ISETP.GE.OR P0, PT, R4, R31, P0 ;  /* 0x0000001f0400720c */ /* 0x000fe40000706670 */
[----:B------:R-:W-:Y:S02]  /*9a60*/  SHF.R.U64 R8, R8, 0x3, RZ ;  /* 0x0000000308087819 */ /* 0x000fe400000012ff */
[----:B------:R-:W-:Y:S01]  /*9a70*/  LOP3.LUT R4, R5, R18, RZ, 0x3c, !PT ;  /* 0x0000001205047212 */ /* 0x000fe200078e3cff */
[----:B------:R-:W-:Y:S01]  /*9a80*/  IMAD.MOV.U32 R5, RZ, RZ, R19 ;  /* 0x000000ffff057224 */ /* 0x000fe200078e0013 */
[----:B------:R-:W-:-:S02]  /*9a90*/  LOP3.LUT R8, R8, R9, RZ, 0x3c, !PT ;  /* 0x0000000908087212 */ /* 0x000fc400078e3cff */
[----:B------:R-:W-:Y:S01]  /*9aa0*/  IADD3.X R9, RZ, R19, RZ, P3, !PT ;  /* 0x00000013ff097210 */ /* 0x000fe20001ffe4ff */
[----:B-1----:R1:W-:Y:S04]  /*9ab0*/  @!P2 ST.E desc[UR48][R20.64], R3 ;  /* 0x000000031400a985 */ /* 0x0023e8000c101930 */
[----:B0-----:R0:W-:Y:S04]  /*9ac0*/  @!P0 ST.E desc[UR48][R22.64], R0 ;  /* 0x0000000016008985 */ /* 0x0011e8000c101930 */
[----:B------:R-:W2:Y:S04]  /*9ad0*/  LD.E.128 R4, desc[UR48][R4.64] ;  /* 0x0000003004047980 */ /* 0x000ea8000c101d00 */
[----:B------:R-:W3:Y:S04]  /*9ae0*/  LD.E.128 R8, desc[UR48][R8.64] ;  /* 0x0000003008087980 */ /* 0x000ee8000c101d00 */
[----:B------:R-:W4:Y:S01]  /*9af0*/  LD.E.128 R12, desc[UR48][R12.64] ;  /* 0x000000300c0c7980 */ /* 0x000f22000c101d00 */
[----:B------:R-:W-:-:S04]  /*9b00*/  IADD3 R24, P0, R18, 0x4800, RZ ;  /* 0x0000480012187810 */ /* 0x000fc80007f1e0ff */
[----:B------:R-:W-:-:S04]  /*9b10*/  LOP3.LUT R18, R24, 0x380, RZ, 0xc0, !PT ;  /* 0x0000038018127812 */ /* 0x000fc800078ec0ff */
[----:B-1----:R-:W-:Y:S02]  /*9b20*/  SHF.R.U64 R3, R18, 0x3, RZ ;  /* 0x0000000312037819 */ /* 0x002fe400000012ff */
[----:B------:R-:W1:Y:S01]  /*9b30*/  @P1 LDC R18, c[0x0][0xbec] ;  /* 0x0002fb00ff121b82 */ /* 0x000e620000000800 */
[----:B------:R-:W-:Y:S01]  /*9b40*/  IMAD.X R21, RZ, RZ, R19, P0 ;  /* 0x000000ffff157224 */ /* 0x000fe200000e0613 */
[----:B------:R-:W-:-:S06]  /*9b50*/  UIMAD UR10, UR9, UR12, URZ ;  /* 0x0000000c090a72a4 */ /* 0x000fcc000f8e023f */
[----:B------:R-:W1:Y:S01]  /*9b60*/  @P1 LDC R19, c[0x0][0xbf0] ;  /* 0x0002fc00ff131b82 */ /* 0x000e620000000800 */
[----:B------:R-:W-:Y:S02]  /*9b70*/  UIMAD.WIDE.U32 UR8, UR4, UR12, URZ ;  /* 0x0000000c040872a5 */ /* 0x000fe4000f8e003f */
[----:B------:R-:W-:Y:S01]  /*9b80*/  UIMAD UR10, UR4, UR13, UR10 ;  /* 0x0000000d040a72a4 */ /* 0x000fe2000f8e020a */
[----:B0-----:R-:W-:Y:S02]  /*9b90*/  IMAD R0, R155, 0x30, R157 ;  /* 0x000000309b007824 */ /* 0x001fe400078e029d */
[----:B------:R-:W-:Y:S01]  /*9ba0*/  ULDC.64 UR12, c[0x0][0xae8] ;  /* 0x0002ba00000c7ab9 */ /* 0x000fe20000000a00 */
[----:B------:R-:W-:Y:S01]  /*9bb0*/  IMAD.U32 R25, RZ, RZ, UR42 ;  /* 0x0000002aff197e24 */ /* 0x000fe2000f8e00ff */
[----:B------:R-:W-:Y:S02]  /*9bc0*/  UIADD3 UR9, UR9, UR10, URZ ;  /* 0x0000000a09097290 */ /* 0x000fe4000fffe03f */
[----:B------:R-:W-:Y:S01]  /*9bd0*/  UIMAD UR4, UR18, UR12, URZ ;  /* 0x0000000c120472a4 */ /* 0x000fe2000f8e023f */
[----:B------:R-:W-:Y:S01]  /*9be0*/  IMAD R25, R25, 0xc0, R0 ;  /* 0x000000c019197824 */ /* 0x000fe200078e0200 */
[----:B------:R-:W-:-:S02]  /*9bf0*/  UIMAD.WIDE.U32 UR8, UR43, UR12, UR8 ;  /* 0x0000000c2b0872a5 */ /* 0x000fc4000f8e0008 */
[----:B------:R-:W-:Y:S01]  /*9c00*/  UIMAD UR4, UR43, UR13, UR4 ;  /* 0x0000000d2b0472a4 */ /* 0x000fe2000f8e0204 */
[----:B------:R-:W-:Y:S01]  /*9c10*/  ULDC.64 UR10, c[0x0][0xaf0] ;  /* 0x0002bc00000a7ab9 */ /* 0x000fe20000000a00 */
[----:B-1----:R-:W-:Y:S02]  /*9c20*/  @P1 IMAD.HI.U32 R0, R25, R18, RZ ;  /* 0x0000001219001227 */ /* 0x002fe400078e00ff */
[----:B------:R-:W-:Y:S01]  /*9c30*/  UIADD3 UR9, UR9, UR4, URZ ;  /* 0x0000000409097290 */ /* 0x000fe2000fffe03f */
[----:B------:R-:W-:Y:S01]  /*9c40*/  LOP3.LUT R20, R3, R24, RZ, 0x3c, !PT ;  /* 0x0000001803147212 */ /* 0x000fe200078e3cff */
[----:B------:R-:W-:Y:S01]  /*9c50*/  UIMAD UR4, UR19, UR10, URZ ;  /* 0x0000000a130472a4 */ /* 0x000fe2000f8e023f */
[----:B------:R-:W-:Y:S01]  /*9c60*/  IMAD.MOV.U32 R3, RZ, RZ, R25 ;  /* 0x000000ffff037224 */ /* 0x000fe200078e0019 */
[----:B------:R-:W-:Y:S01]  /*9c70*/  UIMAD.WIDE.U32 UR8, UR7, UR10, UR8 ;  /* 0x0000000a070872a5 */ /* 0x000fe2000f8e0008 */
[----:B------:R-:W-:Y:S01]  /*9c80*/  @P1 SHF.R.U32.HI R3, RZ, R19, R0 ;  /* 0x00000013ff031219 */ /* 0x000fe20000011600 */
[----:B------:R-:W-:Y:S01]  /*9c90*/  UIMAD UR4, UR7, UR11, UR4 ;  /* 0x0000000b070472a4 */ /* 0x000fe2000f8e0204 */
[----:B------:R-:W-:Y:S01]  /*9ca0*/  MOV R32, UR42 ;  /* 0x0000002a00207c02 */ /* 0x000fe20008000f00 */
[----:B------:R-:W5:Y:S01]  /*9cb0*/  LD.E.128 R20, desc[UR48][R20.64] ;  /* 0x0000003014147980 */ /* 0x000f62000c101d00 */
[----:B------:R-:W-:Y:S01]  /*9cc0*/  SHF.R.S32.HI R0, RZ, 0x1f, R3 ;  /* 0x0000001fff007819 */ /* 0x000fe20000011403 */
[----:B------:R-:W-:Y:S01]  /*9cd0*/  UIADD3 UR4, UR9, UR4, URZ ;  /* 0x0000000409047290 */ /* 0x000fe2000fffe03f */
[----:B------:R-:W-:Y:S01]  /*9ce0*/  IADD3 R24, -R3, RZ, RZ ;  /* 0x000000ff03187210 */ /* 0x000fe20007ffe1ff */
        /* <DEDUP_REMOVED lines=19> */
[----:B------:R-:W-:-:S04]  /*9e20*/  IMAD.WIDE.U32 R18, R25, UR8, R18 ;  /* 0x0000000819127c25 */ /* 0x000fc8000f8e0012 */
[----:B------:R-:W-:Y:S01]  /*9e30*/  IMAD R3, R25, UR9, R0 ;  /* 0x0000000919037c24 */ /* 0x000fe2000f8e0200 */
[----:B------:R-:W-:Y:S02]  /*9e40*/  ULDC.64 UR8, c[0x0][0xa80] ;  /* 0x0002a00000087ab9 */ /* 0x000fe40000000a00 */
[----:B------:R-:W-:Y:S01]  /*9e50*/  LEA R26, P0, R18, UR8, 0x1 ;  /* 0x00000008121a7c11 */ /* 0x000fe2000f8008ff */
[----:B------:R-:W-:-:S04]  /*9e60*/  IMAD.IADD R3, R19, 0x1, R3 ;  /* 0x0000000113037824 */ /* 0x000fc800078e0203 */
[----:B0-----:R-:W0:Y:S01]  /*9e70*/  SHFL.IDX PT, R25, R26, RZ, 0x181f ;  /* 0x00181fff1a197589 */ /* 0x001e2200000e0000 */
[----:B------:R-:W-:Y:S01]  /*9e80*/  LEA.HI.X R30, R18, UR9, R3, 0x1, P0 ;  /* 0x00000009121e7c11 */ /* 0x000fe200080f0c03 */
[----:B------:R-:W-:Y:S02]  /*9e90*/  IMAD R32, R32, 0xc0, R157 ;  /* 0x000000c020207824 */ /* 0x000fe400078e029d */
[----:B------:R-:W1:Y:S04]  /*9ea0*/  SHFL.IDX PT, R33, R26, 0x1, 0x181f ;  /* 0x00381f001a217f89 */ /* 0x000e6800000e0000 */
[----:B------:R-:W1:Y:S01]  /*9eb0*/  SHFL.IDX PT, R37, R26, 0x2, 0x181f ;  /* 0x00581f001a257f89 */ /* 0x000e6200000e0000 */
[----:B------:R-:W-:-:S03]  /*9ec0*/  ISETP.GE.AND P0, PT, R156, UR4, PT ;  /* 0x000000049c007c0c */ /* 0x000fc6000bf06270 */
[----:B------:R-:W1:Y:S01]  /*9ed0*/  SHFL.IDX PT, R19, R30, RZ, 0x181f ;  /* 0x00181fff1e137589 */ /* 0x000e6200000e0000 */
[----:B------:R-:W-:-:S03]  /*9ee0*/  VIADD R0, R32, 0x30 ;  /* 0x0000003020007836 */ /* 0x000fc60000000000 */
[----:B------:R-:W1:Y:S01]  /*9ef0*/  SHFL.IDX PT, R29, R30, 0x1, 0x181f ;  /* 0x00381f001e1d7f89 */ /* 0x000e6200000e0000 */
[----:B------:R-:W-:-:S03]  /*9f00*/  VIADD R3, R32, 0x60 ;  /* 0x0000006020037836 */ /* 0x000fc60000000000 */
[----:B------:R-:W1:Y:S01]  /*9f10*/  SHFL.IDX PT, R35, R30, 0x2, 0x181f ;  /* 0x00581f001e237f89 */ /* 0x000e6200000e0000 */
[-C--:B------:R-:W-:Y:S02]  /*9f20*/  ISETP.GE.OR P1, PT, R32, R31.reuse, P0 ;  /* 0x0000001f2000720c */ /* 0x080fe40000726670 */
[-C--:B------:R-:W-:Y:S02]  /*9f30*/  ISETP.GE.OR P2, PT, R0, R31.reuse, P0 ;  /* 0x0000001f0000720c */ /* 0x080fe40000746670 */
[----:B------:R-:W-:Y:S01]  /*9f40*/  ISETP.GE.OR P3, PT, R3, R31, P0 ;  /* 0x0000001f0300720c */ /* 0x000fe20000766670 */
[----:B------:R-:W-:Y:S01]  /*9f50*/  UIADD3 UR4, UR39, 0x30820, URZ ;  /* 0x0003082027047890 */ /* 0x000fe2000fffe03f */
[----:B------:R-:W-:-:S03]  /*9f60*/  SHF.R.S32.HI R34, RZ, 0x1f, R156 ;  /* 0x0000001fff227819 */ /* 0x000fc6000001149c */
[----:B------:R-:W-:-:S04]  /*9f70*/  UPRMT UR4, URZ, 0x654, UR4 ;  /* 0x000006543f047896 */ /* 0x000fc80008000004 */
[C---:B0-----:R-:W-:Y:S02]  /*9f80*/  @!P1 LEA R18, P4, R156.reuse, R25, 0x1 ;  /* 0x000000199c129211 */ /* 0x041fe400078808ff */
[C---:B-1----:R-:W-:Y:S02]  /*9f90*/  @!P2 LEA R24, P5, R156.reuse, R33, 0x1 ;  /* 0x000000219c18a211 */ /* 0x042fe400078a08ff */
[C---:B------:R-:W-:Y:S01]  /*9fa0*/  @!P3 LEA R28, P6, R156.reuse, R37, 0x1 ;  /* 0x000000259c1cb211 */ /* 0x040fe200078c08ff */
[----:B------:R-:W-:Y:S01]  /*9fb0*/  SYNCS.ARRIVE.TRANS64.RED.A1T0 RZ, [UR4], RZ ;  /* 0x000000ffffff79a7 */ /* 0x000fe20008100404 */
[C-C-:B------:R-:W-:Y:S02]  /*9fc0*/  @!P1 LEA.HI.X R19, R156.reuse, R19, R34.reuse, 0x1, P4 ;  /* 0x000000139c139211 */ /* 0x140fe400020f0c22 */
[C-C-:B------:R-:W-:Y:S02]  /*9fd0*/  @!P2 LEA.HI.X R25, R156.reuse, R29, R34.reuse, 0x1, P5 ;  /* 0x0000001d9c19a211 */ /* 0x140fe400028f0c22 */
[----:B------:R-:W-:Y:S01]  /*9fe0*/  @!P3 LEA.HI.X R29, R156, R35, R34, 0x1, P6 ;  /* 0x000000239c1db211 */ /* 0x000fe200030f0c22 */
[----:B------:R-:W-:-:S05]  /*9ff0*/  VIADD R0, R32, 0x90 ;  /* 0x0000009020007836 */ /* 0x000fca0000000000 */
[----:B------:R-:W-:Y:S01]  /*a000*/  ISETP.GE.OR P0, PT, R0, R31, P0 ;  /* 0x0000001f0000720c */ /* 0x000fe20000706670 */
[----:B------:R0:W1:Y:S04]  /*a010*/  SHFL.IDX PT, R33, R26, 0x3, 0x181f ;  /* 0x00781f001a217f89 */ /* 0x00006800000e0000 */
[----:B------:R0:W0:Y:S04]  /*a020*/  SHFL.IDX PT, R3, R30, 0x3, 0x181f ;  /* 0x00781f001e037f89 */ /* 0x00002800000e0000 */
[----:B--2---:R2:W-:Y:S04]  /*a030*/  @!P1 ST.E.128 desc[UR48][R18.64], R4 ;  /* 0x0000000412009985 */ /* 0x0045e8000c101d30 */
[----:B---3--:R2:W-:Y:S04]  /*a040*/  @!P2 ST.E.128 desc[UR48][R24.64], R8 ;  /* 0x000000081800a985 */ /* 0x0085e8000c101d30 */
[----:B----4-:R2:W-:Y:S01]  /*a050*/  @!P3 ST.E.128 desc[UR48][R28.64], R12 ;  /* 0x0000000c1c00b985 */ /* 0x0105e2000c101d30 */
[----:B01----:R-:W-:Y:S05]  /*a060*/  @P0 BRA `(.L_x_12846) ;  /* 0x0000000800840947 */ /* 0x003fea0003800000 */
[----:B--2---:R-:W-:-:S04]  /*a070*/  LEA R4, P0, R156, R33, 0x1 ;  /* 0x000000219c047211 */ /* 0x004fc800078008ff */
[----:B------:R-:W-:-:S05]  /*a080*/  LEA.HI.X R5, R156, R3, R34, 0x1, P0 ;  /* 0x000000039c057211 */ /* 0x000fca00000f0c22 */
[----:B-----5:R0:W-:Y:S01]  /*a090*/  ST.E.128 desc[UR48][R4.64], R20 ;  /* 0x0000001404007985 */ /* 0x0201e2000c101d30 */
[----:B------:R-:W-:Y:S05]  /*a0a0*/  BRA `(.L_x_12846) ;  /* 0x0000000800747947 */ /* 0x000fea0003800000 */
.L_x_12844:
        /* <DEDUP_REMOVED lines=11> */
[----:B------:R-:W-:-:S03]  /*a160*/  UISETP.NE.U32.AND UP1, UPT, UR8, URZ, UPT ;  /* 0x0000003f0800728c */ /* 0x000fc6000bf25070 */
[----:B------:R-:W2:Y:S01]  /*a170*/  @P2 LDG.E R3, desc[UR48][R4.64] ;  /* 0x0000003004032981 */ /* 0x000ea2000c1e1900 */
[----:B------:R-:W-:Y:S01]  /*a180*/  UISETP.NE.AND.EX UP1, UPT, UR9, URZ, UPT, UP1 ;  /* 0x0000003f0900728c */ /* 0x000fe2000bf25310 */
[----:B------:R-:W-:-:S05]  /*a190*/  MOV R0, UR4 ;  /* 0x0000000400007c02 */ /* 0x000fca0008000f00 */
[----:B------:R-:W-:-:S05]  /*a1a0*/  PLOP3.LUT P3, PT, PT, PT, UP1, 0x80, 0x0 ;  /* 0x000000000000781c */ /* 0x000fca0003f6f018 */
[----:B------:R-:W-:-:S04]  /*a1b0*/  @UP1 ULEA UR8, UP2, UR40, UR8, 0x2 ;  /* 0x0000000828081291 */ /* 0x000fc8000f84103f */
[----:B------:R-:W-:Y:S02]  /*a1c0*/  @UP1 ULEA.HI.X UR9, UR40, UR9, UR41, 0x2, UP2 ;  /* 0x0000000928091291 */ /* 0x000fe400090f1429 */
[----:B------:R-:W-:-:S04]  /*a1d0*/  IMAD.U32 R6, RZ, RZ, UR8 ;  /* 0x00000008ff067e24 */ /* 0x000fc8000f8e00ff */
[----:B------:R-:W-:-:S05]  /*a1e0*/  IMAD.U32 R7, RZ, RZ, UR9 ;  /* 0x00000009ff077e24 */ /* 0x000fca000f8e00ff */
[----:B------:R1:W5:Y:S01]  /*a1f0*/  @P3 LDG.E R0, desc[UR48][R6.64] ;  /* 0x0000003006003981 */ /* 0x000362000c1e1900 */
[----:B0-----:R-:W-:Y:S01]  /*a200*/  ISETP.NE.AND P0, PT, R11, 0x1, PT ;  /* 0x000000010b00780c */ /* 0x001fe20003f05270 */
[----:B------:R-:W-:Y:S01]  /*a210*/  UMOV UR4, URZ ;  /* 0x0000003f00047c82 */ /* 0x000fe20008000000 */
[----:B------:R-:W-:Y:S01]  /*a220*/  USHF.R.S32.HI UR11, URZ, 0x1f, UR43 ;  /* 0x0000001f3f0b7899 */ /* 0x000fe2000801142b */
[----:B------:R-:W0:Y:S10]  /*a230*/  S2R R8, SR_TID.X ;  /* 0x0000000000087919 */ /* 0x000e340000002100 */
[----:B------:R-:W3:Y:S01]  /*a240*/  @P0 LDC R9, c[0x0][0xbec] ;  /* 0x0002fb00ff090b82 */ /* 0x000ee20000000800 */
[----:B0-----:R-:W-:-:S05]  /*a250*/  VIADD R8, R8, 0xffffff80 ;  /* 0xffffff8008087836 */ /* 0x001fca0000000000 */
[----:B------:R-:W-:Y:S02]  /*a260*/  ISETP.GE.AND P1, PT, R8, 0xc0, PT ;  /* 0x000000c00800780c */ /* 0x000fe40003f26270 */
[----:B--2---:R-:W-:-:S13]  /*a270*/  @P2 R2UR UR4, R3 ;  /* 0x00000000030422ca */ /* 0x004fda00000e0000 */
[----:B------:R-:W-:Y:S01]  /*a280*/  USHF.R.S32.HI UR10, URZ, 0x1f, UR4 ;  /* 0x0000001f3f0a7899 */ /* 0x000fe20008011404 */
[----:B-1-3--:R-:W-:Y:S11]  /*a290*/  @P3 BRA `(.L_x_12847) ;  /* 0x0000000000103947 */ /* 0x00aff60003800000 */
[----:B------:R-:W-:Y:S05]  /*a2a0*/  @!P2 BRA `(.L_x_12847) ;  /* 0x00000000000ca947 */ /* 0x000fea0003800000 */
[----:B------:R-:W2:Y:S04]  /*a2b0*/  LDG.E R3, desc[UR48][R4.64] ;  /* 0x0000003004037981 */ /* 0x000ea8000c1e1900 */
[----:B-----5:R-:W2:Y:S02]  /*a2c0*/  LDG.E R0, desc[UR48][R4.64+0x4] ;  /* 0x0000043004007981 */ /* 0x020ea4000c1e1900 */
[----:B--2---:R-:W-:-:S07]  /*a2d0*/  IMAD.IADD R0, R0, 0x1, -R3 ;  /* 0x0000000100007824 */ /* 0x004fce00078e0a03 */
.L_x_12847:
[----:B------:R-:W-:Y:S01]  /*a2e0*/  USEL UR40, UR40, URZ, !UP0 ;  /* 0x0000003f28287287 */ /* 0x000fe2000c000000 */
[----:B------:R-:W-:Y:S01]  /*a2f0*/  BSSY B1, `(.L_x_12848) ;  /* 0x000002d000017945 */ /* 0x000fe20003800000 */
[----:B------:R-:W-:-:S03]  /*a300*/  USEL UR41, UR41, URZ, !UP0 ;  /* 0x0000003f29297287 */ /* 0x000fc6000c000000 */
[----:B------:R-:W-:Y:S09]  /*a310*/  @P1 BRA `(.L_x_12849) ;  /* 0x0000000000a81947 */ /* 0x000ff20003800000 */
[----:B------:R-:W0:Y:S01]  /*a320*/  S2R R4, SR_TID.X ;  /* 0x0000000000047919 */ /* 0x000e220000002100 */
[----:B------:R-:W1:Y:S01]  /*a330*/  LDC R6, c[0x0][0xbe8] ;  /* 0x0002fa00ff067b82 */ /* 0x000e620000000800 */
[----:B------:R-:W-:-:S04]  /*a340*/  IMAD.U32 R3, RZ, RZ, UR42 ;  /* 0x0000002aff037e24 */ /* 0x000fc8000f8e00ff */
[----:B0-----:R-:W-:Y:S02]  /*a350*/  IMAD R3, R3, 0xc0, R4 ;  /* 0x000000c003037824 */ /* 0x001fe400078e0204 */
[----:B-1---5:R-:W-:-:S03]  /*a360*/  IMAD R4, R0, R6, RZ ;  /* 0x0000000600047224 */ /* 0x022fc600078e02ff */
[----:B------:R-:W-:-:S04]  /*a370*/  IADD3 R5, R3, -0x80, RZ ;  /* 0xffffff8003057810 */ /* 0x000fc80007ffe0ff */
[----:B------:R-:W-:-:S13]  /*a380*/  ISETP.GE.AND P1, PT, R5, R4, PT ;  /* 0x000000040500720c */ /* 0x000fda0003f26270 */
[----:B------:R-:W-:Y:S05]  /*a390*/  @P1 BRA `(.L_x_12849) ;  /* 0x0000000000881947 */ /* 0x000fea0003800000 */
[----:B------:R-:W-:Y:S01]  /*a3a0*/  ISETP.NE.AND P1, PT, R6, 0x1, PT ;  /* 0x000000010600780c */ /* 0x000fe20003f25270 */
[----:B------:R-:W-:Y:S01]  /*a3b0*/  ULDC.64 UR12, c[0x0][0xb90] ;  /* 0x0002e400000c7ab9 */ /* 0x000fe20000000a00 */
[----:B------:R-:W-:Y:S01]  /*a3c0*/  UMOV UR8, UR4 ;  /* 0x0000000400087c82 */ /* 0x000fe20008000000 */
[----:B------:R-:W-:Y:S01]  /*a3d0*/  UIMAD UR7, UR11, UR12, URZ ;  /* 0x0000000c0b0772a4 */ /* 0x000fe2000f8e023f */
[----:B------:R-:W-:Y:S02]  /*a3e0*/  UMOV UR9, UR10 ;  /* 0x0000000a00097c82 */ /* 0x000fe40008000000 */
[----:B------:R-:W-:Y:S02]  /*a3f0*/  UIMAD.WIDE.U32 UR8, UR43, UR12, UR8 ;  /* 0x0000000c2b0872a5 */ /* 0x000fe4000f8e0008 */
[----:B------:R-:W-:-:S03]  /*a400*/  UIMAD UR7, UR43, UR13, UR7 ;  /* 0x0000000d2b0772a4 */ /* 0x000fc6000f8e0207 */
[----:B------:R-:W-:Y:S02]  /*a410*/  ULDC.64 UR12, c[0x0][0xb98] ;  /* 0x0002e600000c7ab9 */ /* 0x000fe40000000a00 */
[----:B------:R-:W0:Y:S01]  /*a420*/  @P1 LDC R4, c[0x0][0xbec] ;  /* 0x0002fb00ff041b82 */ /* 0x000e220000000800 */
[----:B------:R-:W-:Y:S02]  /*a430*/  UIADD3 UR9, UR9, UR7, URZ ;  /* 0x0000000709097290 */ /* 0x000fe4000fffe03f */
[----:B------:R-:W-:Y:S02]  /*a440*/  UIMAD UR7, UR41, UR12, URZ ;  /* 0x0000000c290772a4 */ /* 0x000fe4000f8e023f */
[----:B------:R-:W-:Y:S02]  /*a450*/  UIMAD.WIDE.U32 UR8, UR40, UR12, UR8 ;  /* 0x0000000c280872a5 */ /* 0x000fe4000f8e0008 */
[----:B------:R-:W-:Y:S01]  /*a460*/  UIMAD UR7, UR40, UR13, UR7 ;  /* 0x0000000d280772a4 */ /* 0x000fe2000f8e0207 */
[----:B------:R-:W1:Y:S02]  /*a470*/  @P1 LDC R8, c[0x0][0xbf0] ;  /* 0x0002fc00ff081b82 */ /* 0x000e640000000800 */
[----:B------:R-:W-:Y:S01]  /*a480*/  ULDC.64 UR12, c[0x0][0xb88] ;  /* 0x0002e200000c7ab9 */ /* 0x000fe20000000a00 */
[----:B0-----:R-:W-:-:S04]  /*a490*/  @P1 IMAD.HI.U32 R3, R5, R4, RZ ;  /* 0x0000000405031227 */ /* 0x001fc800078e00ff */
[----:B------:R-:W-:Y:S01]  /*a4a0*/  IMAD.MOV.U32 R4, RZ, RZ, R5 ;  /* 0x000000ffff047224 */ /* 0x000fe200078e0005 */
        /* <DEDUP_REMOVED lines=17> */
.L_x_12849:
[----:B------:R-:W-:Y:S05]  /*a5c0*/  BSYNC B1 ;  /* 0x0000000000017941 */ /* 0x000fea0003800000 */
.L_x_12848:
[----:B------:R-:W1:Y:S01]  /*a5d0*/  @P0 LDC R5, c[0x0][0xbf0] ;  /* 0x0002fc00ff050b82 */ /* 0x000e620000000800 */
[----:B------:R-:W-:Y:S01]  /*a5e0*/  ULDC.64 UR12, c[0x0][0xaa0] ;  /* 0x0002a800000c7ab9 */ /* 0x000fe20000000a00 */
[----:B0-----:R-:W-:Y:S01]  /*a5f0*/  MOV R6, UR42 ;  /* 0x0000002a00067c02 */ /* 0x001fe20008000f00 */
[----:B------:R-:W-:Y:S01]  /*a600*/  UIMAD UR7, UR10, UR12, URZ ;  /* 0x0000000c0a0772a4 */ /* 0x000fe2000f8e023f */
[----:B------:R-:W-:Y:S01]  /*a610*/  IMAD R3, R155, 0x30, R157 ;  /* 0x000000309b037824 */ /* 0x000fe200078e029d */
[----:B------:R-:W-:Y:S01]  /*a620*/  UIMAD.WIDE.U32 UR8, UR4, UR12, URZ ;  /* 0x0000000c040872a5 */ /* 0x000fe2000f8e003f */
[----:B-----5:R-:W-:Y:S01]  /*a630*/  IMAD R25, R0, R11, RZ ;  /* 0x0000000b00197224 */ /* 0x020fe200078e02ff */
[----:B------:R-:W-:Y:S01]  /*a640*/  UIMAD UR7, UR4, UR13, UR7 ;  /* 0x0000000d040772a4 */ /* 0x000fe2000f8e0207 */
[----:B------:R-:W-:Y:S01]  /*a650*/  IMAD R6, R6, 0xc0, R3 ;  /* 0x000000c006067824 */ /* 0x000fe200078e0203 */
[----:B------:R-:W-:Y:S01]  /*a660*/  SHF.R.S32.HI R12, RZ, 0x1f, R156 ;  /* 0x0000001fff0c7819 */ /* 0x000fe2000001149c */
        /* <DEDUP_REMOVED lines=23> */
[----:B------:R-:W-:Y:S01]  /*a7e0*/  SHF.R.S32.HI R6, RZ, 0x1f, R7 ;  /* 0x0000001fff067819 */ /* 0x000fe20000011407 */
[C---:B------:R-:W-:Y:S01]  /*a7f0*/  IMAD R9, R3.reuse, UR11, R8 ;  /* 0x0000000b03097c24 */ /* 0x040fe2000f8e0208 */
[----:B------:R-:W-:Y:S01]  /*a800*/  ULDC UR4, c[0x0][0xac8] ;  /* 0x0002b20000047ab9 */ /* 0x000fe20000000800 */
[----:B------:R-:W-:-:S04]  /*a810*/  IMAD.WIDE.U32 R4, R3, UR10, R4 ;  /* 0x0000000a03047c25 */ /* 0x000fc8000f8e0004 */
[----:B------:R-:W-:Y:S01]  /*a820*/  IMAD R6, R6, UR8, RZ ;  /* 0x0000000806067c24 */ /* 0x000fe2000f8e02ff */
[----:B------:R-:W-:Y:S01]  /*a830*/  IADD3 R5, R5, R9, RZ ;  /* 0x0000000905057210 */ /* 0x000fe20007ffe0ff */
[----:B------:R-:W-:Y:S02]  /*a840*/  IMAD.U32 R8, RZ, RZ, UR42 ;  /* 0x0000002aff087e24 */ /* 0x000fe4000f8e00ff */
[C---:B------:R-:W-:Y:S02]  /*a850*/  IMAD R3, R7.reuse, UR9, R6 ;  /* 0x0000000907037c24 */ /* 0x040fe4000f8e0206 */
[----:B------:R-:W-:Y:S01]  /*a860*/  IMAD.WIDE.U32 R4, R7, UR8, R4 ;  /* 0x0000000807047c25 */ /* 0x000fe2000f8e0004 */
[----:B------:R-:W-:-:S03]  /*a870*/  ULDC.64 UR8, c[0x0][0xa80] ;  /* 0x0002a00000087ab9 */ /* 0x000fc60000000a00 */
[----:B------:R-:W-:Y:S01]  /*a880*/  IMAD.IADD R3, R5, 0x1, R3 ;  /* 0x0000000105037824 */ /* 0x000fe200078e0203 */
[----:B------:R-:W-:Y:S01]  /*a890*/  LEA R5, P0, R4, UR8, 0x1 ;  /* 0x0000000804057c11 */ /* 0x000fe2000f8008ff */
[----:B------:R-:W-:-:S03]  /*a8a0*/  IMAD R6, R8, 0xc0, R157 ;  /* 0x000000c008067824 */ /* 0x000fc600078e029d */
[----:B------:R-:W-:Y:S01]  /*a8b0*/  LEA.HI.X R10, R4, UR9, R3, 0x1, P0 ;  /* 0x00000009040a7c11 */ /* 0x000fe200080f0c03 */
[----:B------:R-:W0:Y:S01]  /*a8c0*/  SHFL.IDX PT, R9, R5, RZ, 0x181f ;  /* 0x00181fff05097589 */ /* 0x000e2200000e0000 */
[----:B------:R-:W-:Y:S01]  /*a8d0*/  ISETP.GE.AND P0, PT, R156, UR4, PT ;  /* 0x000000049c007c0c */ /* 0x000fe2000bf06270 */
[C---:B------:R-:W-:Y:S02]  /*a8e0*/  VIADD R0, R6.reuse, 0x30 ;  /* 0x0000003006007836 */ /* 0x040fe40000000000 */
[----:B------:R-:W1:Y:S01]  /*a8f0*/  SHFL.IDX PT, R13, R5, 0x1, 0x181f ;  /* 0x00381f00050d7f89 */ /* 0x000e6200000e0000 */
[C---:B------:R-:W-:Y:S01]  /*a900*/  VIADD R3, R6.reuse, 0x60 ;  /* 0x0000006006037836 */ /* 0x040fe20000000000 */
[CC--:B------:R-:W-:Y:S01]  /*a910*/  ISETP.GE.OR P3, PT, R6.reuse, R25.reuse, P0 ;  /* 0x000000190600720c */ /* 0x0c0fe20000766670 */
[----:B------:R-:W-:Y:S01]  /*a920*/  VIADD R4, R6, 0x90 ;  /* 0x0000009006047836 */ /* 0x000fe20000000000 */
[----:B------:R-:W2:Y:S01]  /*a930*/  SHFL.IDX PT, R19, R5, 0x2, 0x181f ;  /* 0x00581f0005137f89 */ /* 0x000ea200000e0000 */
[----:B------:R-:W-:-:S02]  /*a940*/  ISETP.GE.OR P2, PT, R0, R25, P0 ;  /* 0x000000190000720c */ /* 0x000fc40000746670 */
[-C--:B------:R-:W-:Y:S01]  /*a950*/  ISETP.GE.OR P1, PT, R3, R25.reuse, P0 ;  /* 0x000000190300720c */ /* 0x080fe20000726670 */
[----:B------:R-:W3:Y:S01]  /*a960*/  SHFL.IDX PT, R7, R10, RZ, 0x181f ;  /* 0x00181fff0a077589 */ /* 0x000ee200000e0000 */
[----:B------:R-:W-:-:S03]  /*a970*/  ISETP.GE.OR P0, PT, R4, R25, P0 ;  /* 0x000000190400720c */ /* 0x000fc60000706670 */
[----:B------:R3:W4:Y:S04]  /*a980*/  SHFL.IDX PT, R23, R5, 0x3, 0x181f ;  /* 0x00781f0005177f89 */ /* 0x00072800000e0000 */
[----:B------:R-:W4:Y:S04]  /*a990*/  SHFL.IDX PT, R11, R10, 0x1, 0x181f ;  /* 0x00381f000a0b7f89 */ /* 0x000f2800000e0000 */
[----:B------:R-:W4:Y:S01]  /*a9a0*/  SHFL.IDX PT, R15, R10, 0x2, 0x181f ;  /* 0x00581f000a0f7f89 */ /* 0x000f2200000e0000 */
[----:B0-----:R-:W-:-:S03]  /*a9b0*/  @!P3 LEA R4, P6, R156, R9, 0x1 ;  /* 0x000000099c04b211 */ /* 0x001fc600078c08ff */
[----:B------:R4:W0:Y:S01]  /*a9c0*/  SHFL.IDX PT, R21, R10, 0x3, 0x181f ;  /* 0x00781f000a157f89 */ /* 0x00082200000e0000 */
[C---:B-1----:R-:W-:Y:S02]  /*a9d0*/  @!P2 LEA R6, P5, R156.reuse, R13, 0x1 ;  /* 0x0000000d9c06a211 */ /* 0x042fe400078a08ff */
[C---:B--2---:R-:W-:Y:S02]  /*a9e0*/  @!P1 LEA R8, P4, R156.reuse, R19, 0x1 ;  /* 0x000000139c089211 */ /* 0x044fe400078808ff */
[C---:B---3--:R-:W-:Y:S02]  /*a9f0*/  @!P3 LEA.HI.X R5, R156.reuse, R7, R12, 0x1, P6 ;  /* 0x000000079c05b211 */ /* 0x048fe400030f0c0c */
[----:B----4-:R-:W-:-:S03]  /*aa00*/  @!P0 LEA R10, P6, R156, R23, 0x1 ;  /* 0x000000179c0a8211 */ /* 0x010fc600078c08ff */
[----:B------:R1:W-:Y:S01]  /*aa10*/  @!P3 ST.E.128 desc[UR48][R4.64], RZ ;  /* 0x000000ff0400b985 */ /* 0x0003e2000c101d30 */
[C-C-:B------:R-:W-:Y:S02]  /*aa20*/  @!P2 LEA.HI.X R7, R156.reuse, R11, R12.reuse, 0x1, P5 ;  /* 0x0000000b9c07a211 */ /* 0x140fe400028f0c0c */
[----:B------:R-:W-:-:S03]  /*aa30*/  @!P1 LEA.HI.X R9, R156, R15, R12, 0x1, P4 ;  /* 0x0000000f9c099211 */ /* 0x000fc600020f0c0c */
[----:B------:R1:W-:Y:S01]  /*aa40*/  @!P2 ST.E.128 desc[UR48][R6.64], RZ ;  /* 0x000000ff0600a985 */ /* 0x0003e2000c101d30 */
[----:B0-----:R-:W-:-:S03]  /*aa50*/  @!P0 LEA.HI.X R11, R156, R21, R12, 0x1, P6 ;  /* 0x000000159c0b8211 */ /* 0x001fc600030f0c0c */
[----:B------:R1:W-:Y:S04]  /*aa60*/  @!P1 ST.E.128 desc[UR48][R8.64], RZ ;  /* 0x000000ff08009985 */ /* 0x0003e8000c101d30 */
[----:B------:R1:W-:Y:S02]  /*aa70*/  @!P0 ST.E.128 desc[UR48][R10.64], RZ ;  /* 0x000000ff0a008985 */ /* 0x0003e4000c101d30 */
.L_x_12846:
[----:B------:R-:W-:Y:S05]  /*aa80*/  BSYNC B0 ;  /* 0x0000000000007941 */ /* 0x000fea0003800000 */
.L_x_12843:
[----:B------:R-:W-:Y:S02]  /*aa90*/  ULDC UR4, c[0x0][0xc3c] ;  /* 0x00030f0000047ab9 */ /* 0x000fe40000000800 */
[----:B------:R-:W-:-:S13]  /*aaa0*/  ISETP.GE.AND P0, PT, R27, UR4, PT ;  /* 0x000000041b007c0c */ /* 0x000fda000bf06270 */
[----:B------:R-:W-:Y:S05]  /*aab0*/  @!P0 BRA `(.L_x_12850) ;  /* 0xffffff6400408947 */ /* 0x000fea000383ffff */
[----:B------:R-:W-:Y:S05]  /*aac0*/  EXIT ;  /* 0x000000000000794d */ /* 0x000fea0003800000 */
.L_x_12819:
[----:B------:R-:W-:-:S08]  /*aad0*/  NOP ;  /* 0x0000000000007918 */ /* 0x000fd00000000000 */
[----:B------:R-:W0:-:S00]  /*aae0*/  USETMAXREG.DEALLOC.CTAPOOL 0x20 ;  /* 0x00000020000079c8 */ /* 0x000e0000080e0500 */
[----:B0-----:R-:W-:-:S06]  /*aaf0*/  LOP3.LUT R0, R0, 0x3, RZ, 0xc0, !PT ;  /* 0x0000000300007812 */ /* 0x001fcc00078ec0ff */
[----:B------:R-:W0:Y:S02]  /*ab00*/  SHFL.IDX PT, R0, R0, RZ, 0x1f ;  /* 0x00001fff00007589 */ /* 0x000e2400000e0000 */
[----:B0-----:R-:W-:Y:S02]  /*ab10*/  ISETP.NE.AND P0, PT, R0, RZ, PT ;  /* 0x000000ff0000720c */ /* 0x001fe40003f05270 */
[----:B------:R-:W-:Y:S02]  /*ab20*/  MOV R0, RZ ;  /* 0x000000ff00007202 */ /* 0x000fe40000000f00 */
        /* <DEDUP_REMOVED lines=10> */
.L_x_12851:
        /* <DEDUP_REMOVED lines=42> */
.L_x_12857:
        /* <DEDUP_REMOVED lines=12> */
.L_x_12856:
[----:B------:R-:W-:Y:S05]  /*af30*/  BSYNC B0 ;  /* 0x0000000000007941 */ /* 0x000fea0003800000 */
.L_x_12855:
        /* <DEDUP_REMOVED lines=21> */
.L_x_12853:
        /* <DEDUP_REMOVED lines=15> */
.L_x_12858:
[----:B---3--:R-:W-:Y:S01]  /*b180*/  IMAD R16, R16, UR5, R9 ;  /* 0x0000000510107c24 */ /* 0x008fe2000f8e0209 */
[----:B0-----:R-:W-:Y:S01]  /*b190*/  IABS R2, R0 ;  /* 0x0000000000027213 */ /* 0x001fe20000000000 */
[----:B-12---:R-:W-:Y:S02]  /*b1a0*/  IMAD.MOV R7, RZ, RZ, -R3 ;  /* 0x000000ffff077224 */ /* 0x006fe400078e0a03 */
[----:B------:R-:W-:Y:S01]  /*b1b0*/  VIADD R19, R19, UR4 ;  /* 0x0000000413137c36 */ /* 0x000fe20008000000 */
[----:B------:R-:W-:Y:S01]  /*b1c0*/  IADD3 R9, -R16, UR6, RZ ;  /* 0x0000000610097c10 */ /* 0x000fe2000fffe1ff */
[----:B------:R-:W-:Y:S01]  /*b1d0*/  IMAD.MOV R8, RZ, RZ, -R2 ;  /* 0x000000ffff087224 */ /* 0x000fe200078e0a02 */
[----:B------:R-:W-:Y:S01]  /*b1e0*/  MOV R2, RZ ;  /* 0x000000ff00027202 */ /* 0x000fe20000000f00 */
[----:B------:R-:W-:Y:S01]  /*b1f0*/  IMAD R7, R7, R4, RZ ;  /* 0x0000000407077224 */ /* 0x000fe200078e02ff */
[----:B------:R-:W-:-:S03]  /*b200*/  IABS R6, R9 ;  /* 0x0000000900067213 */ /* 0x000fc60000000000 */
        /* <DEDUP_REMOVED lines=19> */
.L_x_12854:
[----:B------:R-:W-:Y:S01]  /*b340*/  IMAD.MOV.U32 R17, RZ, RZ, RZ ;  /* 0x000000ffff117224 */ /* 0x000fe200078e00ff */
[----:B------:R-:W-:Y:S01]  /*b350*/  MOV R18, RZ ;  /* 0x000000ff00127202 */ /* 0x000fe20000000f00 */
[----:B------:R-:W-:-:S07]  /*b360*/  IMAD.U32 R16, RZ, RZ, UR6 ;  /* 0x00000006ff107e24 */ /* 0x000fce000f8e00ff */
.L_x_12859:
[----:B------:R-:W-:-:S13]  /*b370*/  ISETP.NE.AND P0, PT, R5, RZ, PT ;  /* 0x000000ff0500720c */ /* 0x000fda0003f05270 */
[----:B------:R-:W0:Y:S01]  /*b380*/  @!P0 S2R R3, SR_CgaCtaId ;  /* 0x0000000000038919 */ /* 0x000e220000008800 */
[----:B------:R-:W-:-:S04]  /*b390*/  @!P0 MOV R0, 0x400 ;  /* 0x0000040000008802 */ /* 0x000fc80000000f00 */
[----:B0-----:R-:W-:-:S05]  /*b3a0*/  @!P0 LEA R0, R3, R0, 0x18 ;  /* 0x0000000003008211 */ /* 0x001fca00078ec0ff */
[----:B------:R2:W-:Y:S01]  /*b3b0*/  @!P0 STS.128 [R0+0x308d0], R16 ;  /* 0x0308d01000008388 */ /* 0x0005e20000000c00 */
[----:B------:R-:W-:Y:S06]  /*b3c0*/  BAR.ARV 0x5, 0x200 ;  /* 0x0148000000007b1d */ /* 0x000fec0000002000 */
.L_x_12852:
        /* <DEDUP_REMOVED lines=11> */
[----:B------:R-:W-:Y:S01]  /*b480*/  MOV R26, 0x1 ;  /* 0x00000001001a7802 */ /* 0x000fe20000000f00 */
[----:B------:R-:W-:Y:S01]  /*b490*/  IMAD.MOV.U32 R23, RZ, RZ, RZ ;  /* 0x000000ffff177224 */ /* 0x000fe200078e00ff */
[----:B------:R-:W-:Y:S01]  /*b4a0*/  ULDC UR37, c[0x0][0xc] ;  /* 0x0000030000257ab9 */ /* 0x000fe20000000800 */
[----:B------:R-:W-:Y:S01]  /*b4b0*/  ULDC.64 UR38, c[0x0][0x198] ;  /* 0x0000660000267ab9 */ /* 0x000fe20000000a00 */
[----:B---3--:R-:W-:-:S06]  /*b4c0*/  ULEA UR4, UR5, UR4, 0x18 ;  /* 0x0000000405047291 */ /* 0x008fcc000f8ec03f */
[----:B------:R-:W-:Y:S01]  /*b4d0*/  IMAD.U32 R22, RZ, RZ, UR4 ;  /* 0x00000004ff167e24 */ /* 0x000fe2000f8e00ff */
[C---:B-1----:R-:W-:Y:S01]  /*b4e0*/  LOP3.LUT R4, R5.reuse, 0x7f, RZ, 0xc0, !PT ;  /* 0x0000007f05047812 */ /* 0x042fe200078ec0ff */
[----:B--2---:R-:W-:-:S04]  /*b4f0*/  IMAD.SHL.U32 R0, R5, 0x8, RZ ;  /* 0x0000000805007824 */ /* 0x004fc800078e00ff */
[----:B------:R-:W-:Y:S01]  /*b500*/  IMAD.SHL.U32 R3, R4, 0x8, RZ ;  /* 0x0000000804037824 */ /* 0x000fe200078e00ff */
[----:B0-----:R-:W-:Y:S02]  /*b510*/  LOP3.LUT R2, R0, 0x1f8, RZ, 0xc0, !PT ;  /* 0x000001f800027812 */ /* 0x001fe400078ec0ff */
[----:B------:R-:W-:Y:S02]  /*b520*/  SHF.R.U32.HI R4, RZ, 0x3, R4 ;  /* 0x00000003ff047819 */ /* 0x000fe40000011604 */
[----:B------:R-:W-:-:S04]  /*b530*/  LOP3.LUT R2, R2, 0x38, R5, 0x78, !PT ;  /* 0x0000003802027812 */ /* 0x000fc800078e7805 */
[----:B------:R-:W-:Y:S01]  /*b540*/  LOP3.LUT R3, R2, 0x200, R3, 0xf8, !PT ;  /* 0x0000020002037812 */ /* 0x000fe200078ef803 */
[----:B------:R-:W-:-:S04]  /*b550*/  IMAD.SHL.U32 R2, R5, 0x10, RZ ;  /* 0x0000001005027824 */ /* 0x000fc800078e00ff */
[----:B------:R-:W-:Y:S01]  /*b560*/  IMAD R0, R3, 0x2, R22 ;  /* 0x0000000203007824 */ /* 0x000fe200078e0216 */
[----:B------:R-:W-:-:S04]  /*b570*/  LOP3.LUT R2, R4, 0x70, R2, 0xf8, !PT ;  /* 0x0000007004027812 */ /* 0x000fc800078ef802 */
[----:B------:R4:W-:Y:S03]  /*b580*/  STL [R1+0x4], R0 ;  /* 0x0000040001007387 */ /* 0x0009e60000100800 */
.L_x_12950:
[----:B0-----:R-:W0:Y:S02]  /*b590*/  LDC.64 R2, c[0x0][0xc88] ;  /* 0x00032200ff027b82 */ /* 0x001e240000000a00 */
[----:B0-----:R-:W-:-:S05]  /*b5a0*/  IMAD.WIDE R2, R19, 0x4, R2 ;  /* 0x0000000413027825 */ /* 0x001fca00078e0202 */
[----:B------:R-:W2:Y:S01]  /*b5b0*/  LDG.E R9, desc[UR48][R2.64] ;  /* 0x0000003002097981 */ /* 0x000ea2000c1e1900 */
[----:B------:R-:W-:Y:S05]  /*b5c0*/  YIELD ;  /* 0x0000000000007946 */ /* 0x000fea0003800000 */
[----:B------:R-:W-:Y:S01]  /*b5d0*/  ULDC.64 UR4, c[0x0][0xa28] ;  /* 0x00028a0000047ab9 */ /* 0x000fe20000000a00 */
[----:B----4-:R-:W-:Y:S01]  /*b5e0*/  IMAD.MOV.U32 R0, RZ, RZ, RZ ;  /* 0x000000ffff007224 */ /* 0x010fe200078e00ff */
[----:B------:R-:W-:Y:S01]  /*b5f0*/  ISETP.NE.U32.AND P0, PT, RZ, UR4, PT ;  /* 0x00000004ff007c0c */ /* 0x000fe2000bf05070 */
[----:B------:R-:W-:Y:S01]  /*b600*/  ULDC.64 UR6, c[0x0][0xa18] ;  /* 0x0002860000067ab9 */ /* 0x000fe20000000a00 */
[----:B------:R-:W-:Y:S01]  /*b610*/  MOV R6, RZ ;  /* 0x000000ff00067202 */ /* 0x000fe20000000f00 */
[----:B------:R-:W-:Y:S01]  /*b620*/  ULDC.64 UR8, c[0x0][0xa08] ;  /* 0x0002820000087ab9 */ /* 0x000fe20000000a00 */
[----:B------:R-:W-:-:S02]  /*b630*/  ISETP.NE.AND.EX P0, PT, RZ, UR5, PT, P0 ;  /* 0x00000005ff007c0c */ /* 0x000fc4000bf05300 */
[----:B-12---:R-:W-:Y:S01]  /*b640*/  SHF.R.S32.HI R4, RZ, 0x1f, R9 ;  /* 0x0000001fff047819 */ /* 0x006fe20000011409 */
        /* <DEDUP_REMOVED lines=8> */
[----:B------:R1:W5:Y:S01]  /*b6d0*/  @P0 LDG.E R0, desc[UR48][R2.64] ;  /* 0x0000003002000981 */ /* 0x000362000c1e1900 */
        /* <DEDUP_REMOVED lines=29> */
[----:B------:R-:W2:Y:S04]  /*b8b0*/  LDG.E R7, desc[UR48][R2.64] ;  /* 0x0000003002077981 */ /* 0x000ea8000c1e1900 */
[----:B0-----:R-:W2:Y:S02]  /*b8c0*/  LDG.E R8, desc[UR48][R2.64+0x4] ;  /* 0x0000043002087981 */ /* 0x001ea4000c1e1900 */
[----:B--2---:R-:W-:-:S05]  /*b8d0*/  IMAD.IADD R2, R8, 0x1, -R7 ;  /* 0x0000000108027824 */ /* 0x004fca00078e0a07 */
[----:B------:R1:W-:Y:S02]  /*b8e0*/  STL [R1+0x24], R2 ;  /* 0x0000240201007387 */ /* 0x0003e40000100800 */
.L_x_12861:
[----:B------:R-:W-:Y:S01]  /*b8f0*/  ULDC.64 UR4, c[0x0][0xa20] ;  /* 0x0002880000047ab9 */ /* 0x000fe20000000a00 */
[----:B-----5:R-:W-:Y:S01]  /*b900*/  IMAD.IADD R28, R28, 0x1, R0 ;  /* 0x000000011c1c7824 */ /* 0x020fe200078e0200 */
[----:B------:R-:W-:Y:S02]  /*b910*/  ISETP.NE.U32.AND P1, PT, RZ, UR4, PT ;  /* 0x00000004ff007c0c */ /* 0x000fe4000bf25070 */
[----:B------:R-:W-:Y:S02]  /*b920*/  MOV R25, R9 ;  /* 0x0000000900197202 */ /* 0x000fe40000000f00 */
[----:B------:R-:W-:-:S13]  /*b930*/  ISETP.NE.AND.EX P1, PT, RZ, UR5, PT, P1 ;  /* 0x00000005ff007c0c */ /* 0x000fda000bf25310 */
[----:B------:R-:W-:Y:S05]  /*b940*/  @!P1 BRA `(.L_x_12862) ;  /* 0x0000000000109947 */ /* 0x000fea0003800000 */
[----:B-1----:R-:W-:-:S04]  /*b950*/  IADD3 R2, P0, R24, UR4, RZ ;  /* 0x0000000418027c10 */ /* 0x002fc8000ff1e0ff */
[----:B------:R-:W-:-:S05]  /*b960*/  IADD3.X R3, R29, UR5, RZ, P0, !PT ;  /* 0x000000051d037c10 */ /* 0x000fca00087fe4ff */
[----:B------:R1:W5:Y:S01]  /*b970*/  LDG.E R6, desc[UR48][R2.64] ;  /* 0x0000003002067981 */ /* 0x000362000c1e1900 */
[----:B------:R-:W-:Y:S05]  /*b980*/  BRA `(.L_x_12863) ;  /* 0x0000000000107947 */ /* 0x000fea0003800000 */
.L_x_12862:
[----:B------:R-:W-:Y:S05]  /*b990*/  @!P0 BRA `(.L_x_12863) ;  /* 0x00000000000c8947 */ /* 0x000fea0003800000 */
[----:B------:R-:W2:Y:S04]  /*b9a0*/  LDG.E R6, desc[UR48][R4.64] ;  /* 0x0000003004067981 */ /* 0x000ea8000c1e1900 */
[----:B------:R-:W2:Y:S02]  /*b9b0*/  LDG.E R3, desc[UR48][R4.64+0x4] ;  /* 0x0000043004037981 */ /* 0x000ea4000c1e1900 */
[----:B--2---:R-:W-:-:S07]  /*b9c0*/  IMAD.IADD R6, R3, 0x1, -R6 ;  /* 0x0000000103067824 */ /* 0x004fce00078e0a06 */
.L_x_12863:
[----:B-1---5:R-:W-:Y:S01]  /*b9d0*/  IMAD.IADD R2, R6, 0x1, -R0 ;  /* 0x0000000106027824 */ /* 0x022fe200078e0a00 */
[----:B------:R-:W-:Y:S03]  /*b9e0*/  BSSY B7, `(.L_x_12864) ;  /* 0x000035b000077945 */ /* 0x000fe60003800000 */
[C---:B------:R-:W-:Y:S01]  /*b9f0*/  VIADD R0, R2.reuse, 0xbf ;  /* 0x000000bf02007836 */ /* 0x040fe20000000000 */
[----:B------:R1:W-:Y:S01]  /*ba00*/  STL [R1+0x20], R2 ;  /* 0x0000200201007387 */ /* 0x0003e20000100800 */
[----:B------:R-:W-:Y:S02]  /*ba10*/  ISETP.GT.AND P0, PT, R2, RZ, PT ;  /* 0x000000ff0200720c */ /* 0x000fe40003f04270 */
[----:B------:R-:W-:-:S05]  /*ba20*/  IMAD.HI R0, R0, 0x2aaaaaab, RZ ;  /* 0x2aaaaaab00007827 */ /* 0x000fca00078e02ff */
[----:B------:R-:W-:-:S04]  /*ba30*/  SHF.R.U32.HI R3, RZ, 0x1f, R0 ;  /* 0x0000001fff037819 */ /* 0x000fc80000011600 */
[----:B------:R-:W-:-:S05]  /*ba40*/  LEA.HI.SX32 R0, R0, R3, 0x1b ;  /* 0x0000000300007211 */ /* 0x000fca00078fdaff */
[----:B------:R1:W-:Y:S01]  /*ba50*/  STL [R1+0x10], R0 ;  /* 0x0000100001007387 */ /* 0x0003e20000100800 */
[----:B------:R-:W-:Y:S05]  /*ba60*/  @P0 BRA `(.L_x_12865) ;  /* 0x0000000000440947 */ /* 0x000fea0003800000 */
[----:B-1----:R-:W1:Y:S02]  /*ba70*/  S2R R2, SR_TID.X ;  /* 0x0000000000027919 */ /* 0x002e640000002100 */
[----:B-1----:R-:W-:-:S04]  /*ba80*/  LOP3.LUT R2, R2, 0x7f, RZ, 0xc0, !PT ;  /* 0x0000007f02027812 */ /* 0x002fc800078ec0ff */
[----:B------:R-:W-:-:S13]  /*ba90*/  ISETP.NE.AND P0, PT, R2, RZ, PT ;  /* 0x000000ff0200720c */ /* 0x000fda0003f05270 */
[----:B------:R-:W-:Y:S05]  /*baa0*/  @P0 BRA `(.L_x_12866) ;  /* 0x0000003400380947 */ /* 0x000fea0003800000 */
[----:B------:R-:W1:Y:S01]  /*bab0*/  S2R R5, SR_LANEID ;  /* 0x0000000000057919 */ /* 0x000e620000000000 */
[----:B------:R-:W-:Y:S01]  /*bac0*/  VOTEU.ANY UR4, UPT, PT ;  /* 0x0000000000047886 */ /* 0x000fe200038e0100 */
[----:B------:R-:W2:Y:S01]  /*bad0*/  LDC.64 R2, c[0x0][0xc60] ;  /* 0x00031800ff027b82 */ /* 0x000ea20000000a00 */
[----:B------:R-:W1:Y:S02]  /*bae0*/  FLO.U32 R0, UR4 ;  /* 0x0000000400007d00 */ /* 0x000e6400080e0000 */
[----:B-1----:R-:W-:-:S06]  /*baf0*/  ISETP.EQ.U32.AND P0, PT, R0, R5, PT ;  /* 0x000000050000720c */ /* 0x002fcc0003f02070 */
[----:B------:R-:W2:Y:S07]  /*bb00*/  POPC R5, UR4 ;  /* 0x0000000400057d09 */ /* 0x000eae0008000000 */
[----:B--2---:R-:W2:Y:S01]  /*bb10*/  @P0 ATOMG.E.ADD.STRONG.GPU PT, R3, desc[UR48][R2.64], R5 ;  /* 0x00000005020309a8 */ /* 0x004ea200081ee1f0 */
[----:B------:R-:W1:Y:S02]  /*bb20*/  S2R R4, SR_LTMASK ;  /* 0x0000000000047919 */ /* 0x000e640000003900 */
[----:B-1----:R-:W-:-:S04]  /*bb30*/  LOP3.LUT R4, R4, UR4, RZ, 0xc0, !PT ;  /* 0x0000000404047c12 */ /* 0x002fc8000f8ec0ff */
[----:B------:R-:W1:Y:S01]  /*bb40*/  POPC R7, R4 ;  /* 0x0000000400077309 */ /* 0x000e620000000000 */
[----:B--2---:R-:W1:Y:S02]  /*bb50*/  SHFL.IDX PT, R0, R3, R0, 0x1f ;  /* 0x00001f0003007589 */ /* 0x004e6400000e0000 */
[----:B-1----:R-:W-:Y:S01]  /*bb60*/  IADD3 R16, R0, UR37, R7 ;  /* 0x0000002500107c10 */ /* 0x002fe2000fffe007 */
[----:B------:R-:W-:Y:S06]  /*bb70*/  BRA `(.L_x_12866) ;  /* 0x0000003400047947 */ /* 0x000fec0003800000 */
.L_x_12865:
        /* <DEDUP_REMOVED lines=16> */
[----:B0-----:R-:W-:Y:S02]  /*bc80*/  IMAD.MOV.U32 R8, RZ, RZ, 0x70 ;  /* 0x00000070ff087424 */ /* 0x001fe400078e00ff */
[----:B------:R-:W-:-:S07]  /*bc90*/  IMAD.MOV.U32 R13, RZ, RZ, RZ ;  /* 0x000000ffff0d7224 */ /* 0x000fce00078e00ff */
[----:B------:R-:W-:-:S07]  /*bca0*/  LEPC R20, `(.L_x_12868) ;  /* 0x000000001014794e */ /* 0x000fce0000000000 */
[----:B-1----:R-:W-:Y:S05]  /*bcb0*/  CALL.ABS.NOINC R2 ;  /* 0x0000000002007343 */ /* 0x002fea0003c00000 */
.L_x_12868:
[----:B------:R-:W-:Y:S05]  /*bcc0*/  BSYNC B6 ;  /* 0x0000000000067941 */ /* 0x000fea0003800000 */
.L_x_12867:
        /* <DEDUP_REMOVED lines=15> */
[----:B0-----:R-:W-:Y:S02]  /*bdc0*/  IMAD.MOV.U32 R8, RZ, RZ, 0x70 ;  /* 0x00000070ff087424 */ /* 0x001fe400078e00ff */
[----:B------:R-:W-:Y:S02]  /*bdd0*/  IMAD.MOV.U32 R12, RZ, RZ, 0x1 ;  /* 0x00000001ff0c7424 */ /* 0x000fe400078e00ff */
[----:B-1----:R-:W-:-:S07]  /*bde0*/  IMAD.MOV.U32 R13, RZ, RZ, RZ ;  /* 0x000000ffff0d7224 */ /* 0x002fce00078e00ff */
[----:B------:R-:W-:-:S07]  /*bdf0*/  LEPC R20, `(.L_x_12871) ;  /* 0x000000001014794e */ /* 0x000fce0000000000 */
[----:B--2---:R-:W-:Y:S05]  /*be00*/  CALL.ABS.NOINC R2 ;  /* 0x0000000002007343 */ /* 0x004fea0003c00000 */
.L_x_12871:
        /* <DEDUP_REMOVED lines=16> */
.L_x_12870:
[----:B------:R-:W-:Y:S05]  /*bf10*/  BSYNC B6 ;  /* 0x0000000000067941 */ /* 0x000fea0003800000 */
.L_x_12869:
        /* <DEDUP_REMOVED lines=21> */
.L_x_12966:
        /* <DEDUP_REMOVED lines=8> */
.L_x_12969:
        /* <DEDUP_REMOVED lines=11> */
[----:B------:R-:W-:-:S04]  /*c1a0*/  @P0 SHF.R.U32.HI R4, RZ, R5, R0 ;  /* 0x00000005ff040219 */ /* 0x000fc80000011600 */
[----:B------:R-:W-:Y:S02]  /*c1b0*/  IADD3 R0, -R4, RZ, RZ ;  /* 0x000000ff04007210 */ /* 0x000fe40007ffe1ff */
[----:B------:R-:W-:-:S03]  /*c1c0*/  SHF.R.S32.HI R5, RZ, 0x1f, R4 ;  /* 0x0000001fff057819 */ /* 0x000fc60000011404 */
        /* <DEDUP_REMOVED lines=8> */
.L_x_12875:
[----:B-1----:R-:W-:Y:S01]  /*c250*/  IMAD R0, R23, 0x8, R22 ;  /* 0x0000000817007824 */ /* 0x002fe200078e0216 */
[----:B--2---:R-:W-:-:S04]  /*c260*/  SHF.L.U32 R2, R26, 0x1f, RZ ;  /* 0x0000001f1a027819 */ /* 0x004fc800000006ff */
[----:B------:R-:W1:Y:S02]  /*c270*/  SYNCS.PHASECHK.TRANS64.TRYWAIT P0, [R0+URZ+0x30840], R2 ;  /* 0x03084002000075a7 */ /* 0x000e64000800017f */
[----:B-1----:R-:W-:Y:S05]  /*c280*/  @!P0 BRA `(.L_x_12876) ;  /* 0x0000003c00748947 */ /* 0x002fea0003800000 */
.L_x_12970:
        /* <DEDUP_REMOVED lines=11> */
.L_x_12877:
[----:B------:R-:W-:Y:S01]  /*c340*/  R2UR UR9, R0 ;  /* 0x00000000000972ca */ /* 0x000fe200000e0000 */
[----:B-1----:R-:W-:Y:S01]  /*c350*/  IMAD R0, R23, 0x6000, R22 ;  /* 0x0000600017007824 */ /* 0x002fe200078e0216 */
[----:B------:R-:W-:Y:S01]  /*c360*/  R2UR UR11, R27 ;  /* 0x000000001b0b72ca */ /* 0x000fe200000e0000 */
[----:B------:R-:W-:Y:S01]  /*c370*/  UIADD3 UR6, UP0, UR38, 0x370, URZ ;  /* 0x0000037026067890 */ /* 0x000fe2000ff1e03f */
[----:B------:R-:W-:Y:S01]  /*c380*/  R2UR UR4, R28 ;  /* 0x000000001c0472ca */ /* 0x000fe200000e0000 */
[----:B------:R-:W-:Y:S01]  /*c390*/  UMOV UR5, 0x14f00000 ;  /* 0x14f0000000057882 */ /* 0x000fe20000000000 */
[----:B------:R-:W-:Y:S01]  /*c3a0*/  R2UR UR8, R0 ;  /* 0x00000000000872ca */ /* 0x000fe200000e0000 */
[----:B------:R-:W-:Y:S01]  /*c3b0*/  UIADD3.X UR7, URZ, UR39, URZ, UP0, !UPT ;  /* 0x000000273f077290 */ /* 0x000fe200087fe43f */
[----:B------:R-:W-:Y:S01]  /*c3c0*/  R2UR UR12, R18 ;  /* 0x00000000120c72ca */ /* 0x000fe200000e0000 */
[----:B------:R-:W-:Y:S01]  /*c3d0*/  UMOV UR10, URZ ;  /* 0x0000003f000a7c82 */ /* 0x000fe20008000000 */
[----:B-----5:R-:W-:-:S02]  /*c3e0*/  R2UR UR13, R24 ;  /* 0x00000000180d72ca */ /* 0x020fc400000e0000 */
[----:B------:R-:W-:Y:S01]  /*c3f0*/  PLOP3.LUT P0, PT, PT, PT, PT, 0x80, 0x0 ;  /* 0x000000000000781c */ /* 0x000fe20003f0f070 */
[----:B------:R-:W-:-:S03]  /*c400*/  UIADD3 UR9, UR9, 0x30830, URZ ;  /* 0x0003083009097890 */ /* 0x000fc6000fffe03f */
[----:B------:R-:W-:Y:S01]  /*c410*/  P2R R0, PR, RZ, 0x1 ;  /* 0x00000001ff007803 */ /* 0x000fe20000000000 */
[----:B------:R-:W-:Y:S02]  /*c420*/  UIMAD UR11, UR11, 0xc0, UR4 ;  /* 0x000000c00b0b78a4 */ /* 0x000fe4000f8e0204 */
[----:B------:R-:W-:Y:S01]  /*c430*/  UIADD3 UR8, UR8, 0x12400, URZ ;  /* 0x0001240008087890 */ /* 0x000fe2000fffe03f */
[----:B------:R-:W-:Y:S01]  /*c440*/  UMOV UR4, 0x0 ;  /* 0x0000000000047882 */ /* 0x000fe20000000000 */
[----:B------:R2:W-:Y:S07]  /*c450*/  STL [R1], R0 ;  /* 0x0000000001007387 */ /* 0x0005ee0000100800 */
[----:B------:R2:W-:Y:S01]  /*c460*/  UTMALDG.4D [UR8], [UR6], desc[UR4] ;  /* 0x00000408060075b4 */ /* 0x0005e20008019000 */
[----:B------:R-:W-:-:S02]  /*c470*/  NOP ;  /* 0x0000000000007918 */ /* 0x000fc40000000000 */
.L_x_12873:
[----:B------:R-:W3:Y:S04]  /*c480*/  LDL.LU R4, [R1+0x18] ;  /* 0x0000180001047983 */ /* 0x000ee80000300800 */
[----:B------:R-:W4:Y:S04]  /*c490*/  LDL.LU R6, [R1+0x8] ;  /* 0x0000080001067983 */ /* 0x000f280000300800 */
[----:B------:R-:W5:Y:S01]  /*c4a0*/  LDL.LU R3, [R1+0x1c] ;  /* 0x00001c0001037983 */ /* 0x000f620000300800 */
[----:B------:R-:W-:Y:S05]  /*c4b0*/  WARPSYNC.ALL ;  /* 0x0000000000007948 */ /* 0x000fea0003800000 */
[----:B--2---:R-:W-:Y:S01]  /*c4c0*/  ULDC.64 UR6, c[0x0][0xa00] ;  /* 0x0002800000067ab9 */ /* 0x004fe20000000a00 */
[----:B------:R-:W-:Y:S01]  /*c4d0*/  ULDC.64 UR4, c[0x0][0x298] ;  /* 0x0000a60000047ab9 */ /* 0x000fe20000000a00 */
[----:B------:R-:W-:Y:S01]  /*c4e0*/  BAR.SYNC.DEFER_BLOCKING 0x8, 0x200 ;  /* 0x0208000000007b1d */ /* 0x000fe20000010000 */
[----:B------:R-:W-:Y:S01]  /*c4f0*/  ISETP.NE.U32.AND P0, PT, RZ, UR6, PT ;  /* 0x00000006ff007c0c */ /* 0x000fe2000bf05070 */
[----:B-1----:R-:W-:-:S03]  /*c500*/  VIADD R0, R22, 0xc400 ;  /* 0x0000c40016007836 */ /* 0x002fc60000000000 */
        /* <DEDUP_REMOVED lines=21> */
[----:B------:R-:W-:Y:S01]  /*c660*/  MOV R4, UR6 ;  /* 0x0000000600047c02 */ /* 0x000fe20008000f00 */
[----:B------:R-:W-:Y:S01]  /*c670*/  IMAD.U32 R5, RZ, RZ, UR7 ;  /* 0x00000007ff057e24 */ /* 0x000fe2000f8e00ff */
[----:B------:R-:W1:Y:S01]  /*c680*/  LDC.64 R2, c[0x4][R2] ;  /* 0x0100000002027b82 */ /* 0x000e620000000a00 */
[----:B------:R-:W-:Y:S01]  /*c690*/  IMAD.U32 R6, RZ, RZ, UR8 ;  /* 0x00000008ff067e24 */ /* 0x000fe2000f8e00ff */
[----:B0-----:R-:W-:Y:S01]  /*c6a0*/  MOV R8, 0x70 ;  /* 0x0000007000087802 */ /* 0x001fe20000000f00 */
[----:B------:R-:W-:Y:S02]  /*c6b0*/  IMAD.U32 R7, RZ, RZ, UR9 ;  /* 0x00000009ff077e24 */ /* 0x000fe4000f8e00ff */
[----:B------:R-:W-:-:S02]  /*c6c0*/  IMAD.U32 R10, RZ, RZ, UR4 ;  /* 0x00000004ff0a7e24 */ /* 0x000fc4000f8e00ff */
[----:B------:R-:W-:Y:S02]  /*c6d0*/  IMAD.U32 R11, RZ, RZ, UR5 ;  /* 0x00000005ff0b7e24 */ /* 0x000fe4000f8e00ff */
[----:B------:R-:W-:Y:S02]  /*c6e0*/  IMAD.MOV.U32 R12, RZ, RZ, 0x1 ;  /* 0x00000001ff0c7424 */ /* 0x000fe400078e00ff */
[----:B------:R-:W-:-:S07]  /*c6f0*/  IMAD.MOV.U32 R13, RZ, RZ, RZ ;  /* 0x000000ffff0d7224 */ /* 0x000fce00078e00ff */
[----:B------:R-:W-:-:S07]  /*c700*/  LEPC R20, `(.L_x_12879) ;  /* 0x000000001014794e */ /* 0x000fce0000000000 */
[----:B-1----:R-:W-:Y:S05]  /*c710*/  CALL.ABS.NOINC R2 ;  /* 0x0000000002007343 */ /* 0x002fea0003c00000 */
.L_x_12879:
[----:B------:R-:W-:Y:S05]  /*c720*/  BSYNC B6 ;  /* 0x0000000000067941 */ /* 0x000fea0003800000 */
.L_x_12878:
        /* <DEDUP_REMOVED lines=8> */
[----:B------:R-:W4:Y:S04]  /*c7b0*/  LDL.LU R4, [R1+0x8] ;  /* 0x0000080001047983 */ /* 0x000f280000300800 */
[----:B------:R0:W5:Y:S01]  /*c7c0*/  LDL R10, [R1+0x4] ;  /* 0x00000400010a7983 */ /* 0x0001620000100800 */
[----:B-1----:R-:W-:-:S13]  /*c7d0*/  ISETP.NE.AND P0, PT, R9, 0x1, PT ;  /* 0x000000010900780c */ /* 0x002fda0003f05270 */
[----:B------:R-:W1:Y:S08]  /*c7e0*/  @P0 LDC R5, c[0x0][0x44c] ;  /* 0x00011300ff050b82 */ /* 0x000e700000000800 */
[----:B0-----:R-:W0:Y:S01]  /*c7f0*/  @P0 LDC R8, c[0x0][0x450] ;  /* 0x00011400ff080b82 */ /* 0x001e220000000800 */
[----:B------:R-:W0:Y:S01]  /*c800*/  S2R R11, SR_TID.X ;  /* 0x00000000000b7919 */ /* 0x000e220000002100 */
[----:B--2---:R-:W-:-:S02]  /*c810*/  IMAD.MOV.U32 R3, RZ, RZ, R0 ;  /* 0x000000ffff037224 */ /* 0x004fc400078e0000 */
        /* <DEDUP_REMOVED lines=11> */
[----:B------:R-:W4:Y:S03]  /*c8d0*/  @P0 LDC R4, c[0x0][0x450] ;  /* 0x00011400ff040b82 */ /* 0x000f260000000800 */
[----:B------:R-:W-:Y:S02]  /*c8e0*/  IADD3 R3, R3, R0, RZ ;  /* 0x0000000003037210 */ /* 0x000fe40007ffe0ff */
[----:B--2---:R-:W-:-:S04]  /*c8f0*/  LOP3.LUT R20, R20, 0x7f, RZ, 0xc0, !PT ;  /* 0x0000007f14147812 */ /* 0x004fc800078ec0ff */
[----:B------:R-:W-:Y:S01]  /*c900*/  SHF.R.U32.HI R20, RZ, 0x3, R20 ;  /* 0x00000003ff147819 */ /* 0x000fe20000011614 */
[----:B---3--:R-:W-:-:S05]  /*c910*/  IMAD.SHL.U32 R6, R21, 0x10, RZ ;  /* 0x0000001015067824 */ /* 0x008fca00078e00ff */
[----:B------:R-:W-:-:S05]  /*c920*/  LOP3.LUT R6, R20, 0x70, R6, 0xf8, !PT ;  /* 0x0000007014067812 */ /* 0x000fca00078ef806 */
[----:B------:R-:W-:-:S04]  /*c930*/  IMAD R6, R17, 0xc0, R6 ;  /* 0x000000c011067824 */ /* 0x000fc800078e0206 */
[----:B-1----:R-:W-:-:S04]  /*c940*/  @P0 IMAD.HI.U32 R0, R6, R5, RZ ;  /* 0x0000000506000227 */ /* 0x002fc800078e00ff */
[----:B------:R-:W-:Y:S01]  /*c950*/  IMAD.MOV.U32 R5, RZ, RZ, R6 ;  /* 0x000000ffff057224 */ /* 0x000fe200078e0006 */
[----:B----4-:R-:W-:-:S04]  /*c960*/  @P0 SHF.R.U32.HI R5, RZ, R4, R0 ;  /* 0x00000004ff050219 */ /* 0x010fc80000011600 */
[----:B------:R-:W-:-:S05]  /*c970*/  SHF.R.S32.HI R0, RZ, 0x1f, R5 ;  /* 0x0000001fff007819 */ /* 0x000fca0000011405 */
[----:B------:R-:W-:-:S04]  /*c980*/  IMAD R0, R0, UR4, RZ ;  /* 0x0000000400007c24 */ /* 0x000fc8000f8e02ff */
[C---:B------:R-:W-:Y:S02]  /*c990*/  IMAD R7, R5.reuse, UR5, R0 ;  /* 0x0000000505077c24 */ /* 0x040fe4000f8e0200 */
[----:B------:R-:W-:Y:S02]  /*c9a0*/  IMAD.MOV R0, RZ, RZ, -R5 ;  /* 0x000000ffff007224 */ /* 0x000fe400078e0a05 */
[----:B------:R-:W-:-:S04]  /*c9b0*/  IMAD.WIDE.U32 R4, R5, UR4, R2 ;  /* 0x0000000405047c25 */ /* 0x000fc8000f8e0002 */
[----:B------:R-:W-:Y:S02]  /*c9c0*/  IMAD R0, R9, R0, R6 ;  /* 0x0000000009007224 */ /* 0x000fe400078e0206 */
[----:B------:R-:W-:-:S03]  /*c9d0*/  IMAD.IADD R5, R5, 0x1, R7 ;  /* 0x0000000105057824 */ /* 0x000fc600078e0207 */
[----:B------:R-:W-:-:S05]  /*c9e0*/  SHF.R.S32.HI R7, RZ, 0x1f, R0 ;  /* 0x0000001fff077819 */ /* 0x000fca0000011400 */
[----:B------:R-:W-:Y:S02]  /*c9f0*/  IMAD R7, R7, UR6, RZ ;  /* 0x0000000607077c24 */ /* 0x000fe4000f8e02ff */
[----:B------:R-:W-:-:S04]  /*ca00*/  IMAD.WIDE.U32 R4, R0, UR6, R4 ;  /* 0x0000000600047c25 */ /* 0x000fc8000f8e0004 */
[----:B------:R-:W-:-:S04]  /*ca10*/  IMAD R7, R0, UR7, R7 ;  /* 0x0000000700077c24 */ /* 0x000fc8000f8e0207 */
[----:B------:R-:W-:Y:S02]  /*ca20*/  IMAD.IADD R5, R5, 0x1, R7 ;  /* 0x0000000105057824 */ /* 0x000fe400078e0207 */
[----:B------:R-:W1:Y:S01]  /*ca30*/  @P0 LDC R7, c[0x0][0x44c] ;  /* 0x00011300ff070b82 */ /* 0x000e620000000800 */
[----:B------:R-:W-:-:S04]  /*ca40*/  LEA R0, P1, R4, UR8, 0x1 ;  /* 0x0000000804007c11 */ /* 0x000fc8000f8208ff */
[----:B------:R-:W-:Y:S01]  /*ca50*/  LEA.HI.X R4, R4, UR9, R5, 0x1, P1 ;  /* 0x0000000904047c11 */ /* 0x000fe200088f0c05 */
[----:B------:R-:W-:-:S05]  /*ca60*/  VIADD R5, R6, 0x80 ;  /* 0x0000008006057836 */ /* 0x000fca0000000000 */
[----:B------:R-:W-:Y:S01]  /*ca70*/  MOV R6, R5 ;  /* 0x0000000500067202 */ /* 0x000fe20000000f00 */
[----:B-1----:R-:W-:-:S05]  /*ca80*/  @P0 IMAD.HI.U32 R7, R5, R7, RZ ;  /* 0x0000000705070227 */ /* 0x002fca00078e00ff */
[----:B0-----:R-:W-:-:S05]  /*ca90*/  @P0 SHF.R.U32.HI R6, RZ, R8, R7 ;  /* 0x00000008ff060219 */ /* 0x001fca0000011607 */
[----:B------:R-:W-:-:S04]  /*caa0*/  IMAD.MOV R7, RZ, RZ, -R6 ;  /* 0x000000ffff077224 */ /* 0x000fc800078e0a06 */
[----:B------:R-:W-:Y:S01]  /*cab0*/  IMAD R5, R9, R7, R5 ;  /* 0x0000000709057224 */ /* 0x000fe200078e0205 */
[----:B------:R-:W-:Y:S01]  /*cac0*/  SHF.R.S32.HI R7, RZ, 0x1f, R6 ;  /* 0x0000001fff077819 */ /* 0x000fe20000011406 */
[----:B------:R-:W-:-:S04]  /*cad0*/  IMAD.WIDE.U32 R2, R6, UR4, R2 ;  /* 0x0000000406027c25 */ /* 0x000fc8000f8e0002 */
[----:B------:R-:W-:Y:S01]  /*cae0*/  IMAD R7, R7, UR4, RZ ;  /* 0x0000000407077c24 */ /* 0x000fe2000f8e02ff */
[----:B------:R-:W-:-:S03]  /*caf0*/  ULDC UR4, c[0x0][0x2b8] ;  /* 0x0000ae0000047ab9 */ /* 0x000fc60000000800 */
[----:B------:R-:W-:Y:S01]  /*cb00*/  IMAD R7, R6, UR5, R7 ;  /* 0x0000000506077c24 */ /* 0x000fe2000f8e0207 */
[----:B------:R-:W-:Y:S01]  /*cb10*/  SHF.R.S32.HI R6, RZ, 0x1f, R5 ;  /* 0x0000001fff067819 */ /* 0x000fe20000011405 */
[----:B------:R-:W-:Y:S02]  /*cb20*/  IMAD.SHL.U32 R20, R11, 0x8, RZ ;  /* 0x000000080b147824 */ /* 0x000fe400078e00ff */
        /* <DEDUP_REMOVED lines=8> */
[----:B------:R-:W-:Y:S01]  /*cbb0*/  UMOV UR4, 0xffffffff ;  /* 0xffffffff00047882 */ /* 0x000fe20000000000 */
[----:B------:R-:W-:Y:S02]  /*cbc0*/  LOP3.LUT R21, R11, 0x7f, RZ, 0xc0, !PT ;  /* 0x0000007f0b157812 */ /* 0x000fe400078ec0ff */
[----:B------:R-:W-:Y:S02]  /*cbd0*/  LEA.HI.X R2, R2, UR9, R6, 0x1, P1 ;  /* 0x0000000902027c11 */ /* 0x000fe400088f0c06 */
[----:B------:R-:W-:Y:S01]  /*cbe0*/  SHF.R.U32.HI R21, RZ, 0x3, R21 ;  /* 0x00000003ff157819 */ /* 0x000fe20000011615 */
[----:B------:R-:W-:Y:S06]  /*cbf0*/  BRA.DIV UR4, `(.L_x_12880) ;  /* 0x00000036042c7947 */ /* 0x000fec000b800000 */
[----:B------:R-:W2:Y:S01]  /*cc00*/  LDL.LU R6, [R1+0x24] ;  /* 0x0000240001067983 */ /* 0x000ea20000300800 */
[----:B------:R-:W-:-:S03]  /*cc10*/  IMAD R17, R17, 0xc0, R21 ;  /* 0x000000c011117824 */ /* 0x000fc600078e0215 */
[----:B------:R-:W0:Y:S04]  /*cc20*/  SHFL.IDX PT, R7, R0, RZ, 0x181f ;  /* 0x00181fff00077589 */ /* 0x000e2800000e0000 */
[----:B------:R-:W-:Y:S04]  /*cc30*/  SHFL.IDX PT, R8, R5, RZ, 0x181f ;  /* 0x00181fff05087589 */ /* 0x000fe800000e0000 */
        /* <DEDUP_REMOVED lines=9> */
[----:B-----5:R0:W-:Y:S02]  /*ccd0*/  @!P1 LDGSTS.E.BYPASS.LTC128B.128 [R10+0xc400], desc[UR48][R6.64], !P0 ;  /* 0x0c400000060a9fae */ /* 0x0201e4000c101d70 */
[----:B0-----:R-:W-:Y:S02]  /*cce0*/  IADD3 R6, R17, 0x10, RZ ;  /* 0x0000001011067810 */ /* 0x001fe40007ffe0ff */
[----:B------:R-:W0:Y:S02]  /*ccf0*/  SHFL.IDX PT, R7, R0, 0x1, 0x181f ;  /* 0x00381f0000077f89 */ /* 0x000e2400000e0000 */
[----:B------:R-:W-:Y:S02]  /*cd00*/  ISETP.GE.AND P1, PT, R6, R3, PT ;  /* 0x000000030600720c */ /* 0x000fe40003f26270 */
[----:B------:R-:W1:Y:S11]  /*cd10*/  SHFL.IDX PT, R6, R4, 0x1, 0x181f ;  /* 0x00381f0004067f89 */ /* 0x000e7600000e0000 */
[----:B0-----:R-:W-:-:S05]  /*cd20*/  @!P1 LEA R7, P2, R20, R7, 0x1 ;  /* 0x0000000714079211 */ /* 0x001fca00078408ff */
[----:B-1----:R-:W-:-:S05]  /*cd30*/  @!P1 IMAD.X R6, RZ, RZ, R6, P2 ;  /* 0x000000ffff069224 */ /* 0x002fca00010e0606 */
[----:B------:R-:W-:-:S04]  /*cd40*/  @!P1 LOP3.LUT R7, R7, R6, RZ, 0x3c, !PT ;  /* 0x0000000607079212 */ /* 0x000fc800078e3cff */
[----:B------:R-:W-:-:S04]  /*cd50*/  @!P1 LOP3.LUT R6, R7, R6, RZ, 0x3c, !PT ;  /* 0x0000000607069212 */ /* 0x000fc800078e3cff */
[----:B------:R-:W-:-:S05]  /*cd60*/  @!P1 LOP3.LUT R7, R7, R6, RZ, 0x3c, !PT ;  /* 0x0000000607079212 */ /* 0x000fca00078e3cff */
[----:B------:R0:W-:Y:S02]  /*cd70*/  @!P1 LDGSTS.E.BYPASS.LTC128B.128 [R10+0xcc00], desc[UR48][R6.64], !P0 ;  /* 0x0cc00000060a9fae */ /* 0x0001e4000c101d70 */
[----:B0-----:R-:W-:Y:S02]  /*cd80*/  VIADD R6, R17, 0x20 ;  /* 0x0000002011067836 */ /* 0x001fe40000000000 */
        /* <DEDUP_REMOVED lines=49> */
[----:B------:R0:W-:Y:S04]  /*d0a0*/  @!P1 LDGSTS.E.BYPASS.LTC128B.128 [R10+0xf400], desc[UR48][R6.64], !P0 ;  /* 0x0f400000060a9fae */ /* 0x0001e8000c101d70 */
[----:B0-----:R0:W1:Y:S02]  /*d0b0*/  SHFL.IDX PT, R6, R0, 0x7, 0x181f ;  /* 0x00f81f0000067f89 */ /* 0x00106400000e0000 */
[----:B0-----:R-:W-:-:S04]  /*d0c0*/  IADD3 R0, R17, 0x80, RZ ;  /* 0x0000008011007810 */ /* 0x001fc80007ffe0ff */
[----:B------:R-:W-:Y:S01]  /*d0d0*/  ISETP.GE.AND P2, PT, R0, R3, PT ;  /* 0x000000030000720c */ /* 0x000fe20003f46270 */
[----:B------:R-:W-:-:S05]  /*d0e0*/  VIADD R0, R17, 0x70 ;  /* 0x0000007011007836 */ /* 0x000fca0000000000 */
[----:B------:R-:W-:Y:S02]  /*d0f0*/  ISETP.GE.AND P1, PT, R0, R3, PT ;  /* 0x000000030000720c */ /* 0x000fe40003f26270 */
[----:B------:R-:W0:Y:S11]  /*d100*/  SHFL.IDX PT, R0, R2, RZ, 0x181f ;  /* 0x00181fff02007589 */ /* 0x000e3600000e0000 */
[----:B-1----:R-:W-:-:S05]  /*d110*/  @!P1 LEA R6, P3, R20, R6, 0x1 ;  /* 0x0000000614069211 */ /* 0x002fca00078608ff */
[----:B------:R-:W-:-:S04]  /*d120*/  @!P1 IMAD.X R4, RZ, RZ, R4, P3 ;  /* 0x000000ffff049224 */ /* 0x000fc800018e0604 */
[----:B------:R-:W-:-:S05]  /*d130*/  @!P1 IMAD.MOV.U32 R7, RZ, RZ, R4 ;  /* 0x000000ffff079224 */ /* 0x000fca00078e0004 */
[----:B------:R1:W-:Y:S02]  /*d140*/  @!P1 LDGSTS.E.BYPASS.LTC128B.128 [R10+0xfc00], desc[UR48][R6.64], !P0 ;  /* 0x0fc00000060a9fae */ /* 0x0003e4000c101d70 */
[----:B-1----:R-:W-:-:S05]  /*d150*/  @!P2 LEA R6, P1, R20, R8, 0x1 ;  /* 0x000000081406a211 */ /* 0x002fca00078208ff */
[----:B0-----:R-:W-:-:S04]  /*d160*/  @!P2 IMAD.X R0, RZ, RZ, R0, P1 ;  /* 0x000000ffff00a224 */ /* 0x001fc800008e0600 */
[----:B------:R-:W-:Y:S01]  /*d170*/  @!P2 IMAD.MOV.U32 R7, RZ, RZ, R0 ;  /* 0x000000ffff07a224 */ /* 0x000fe200078e0000 */
[----:B------:R-:W-:-:S04]  /*d180*/  IADD3 R0, R17, 0x90, RZ ;  /* 0x0000009011007810 */ /* 0x000fc80007ffe0ff */
        /* <DEDUP_REMOVED lines=8> */
[----:B------:R0:W-:Y:S02]  /*d210*/  @!P1 LDGSTS.E.BYPASS.LTC128B.128 [R10+0x10c00], desc[UR48][R6.64], !P0 ;  /* 0x10c00000060a9fae */ /* 0x0001e4000c101d70 */
[----:B------:R-:W-:Y:S02]  /*d220*/  ISETP.GE.AND P1, PT, R0, R3, PT ;  /* 0x000000030000720c */ /* 0x000fe40003f26270 */
[----:B------:R-:W-:Y:S04]  /*d230*/  SHFL.IDX PT, R0, R2, 0x2, 0x181f ;  /* 0x00581f0002007f89 */ /* 0x000fe800000e0000 */
[----:B0-----:R-:W0:Y:S07]  /*d240*/  SHFL.IDX PT, R6, R5, 0x2, 0x181f ;  /* 0x00581f0005067f89 */ /* 0x001e2e00000e0000 */
[----:B0-----:R-:W-:-:S05]  /*d250*/  @!P1 LEA R6, P2, R20, R6, 0x1 ;  /* 0x0000000614069211 */ /* 0x001fca00078408ff */
[----:B------:R-:W-:-:S04]  /*d260*/  @!P1 IMAD.X R0, RZ, RZ, R0, P2 ;  /* 0x000000ffff009224 */ /* 0x000fc800010e0600 */
[----:B------:R-:W-:Y:S02]  /*d270*/  @!P1 IMAD.MOV.U32 R7, RZ, RZ, R0 ;  /* 0x000000ffff079224 */ /* 0x000fe400078e0000 */
[----:B------:R0:W1:Y:S04]  /*d280*/  SHFL.IDX PT, R0, R2, 0x3, 0x181f ;  /* 0x00781f0002007f89 */ /* 0x00006800000e0000 */
[----:B------:R0:W-:Y:S02]  /*d290*/  @!P1 LDGSTS.E.BYPASS.LTC128B.128 [R10+0x11400], desc[UR48][R6.64], !P0 ;  /* 0x11400000060a9fae */ /* 0x0001e4000c101d70 */
.L_x_12995:
[----:B0-----:R-:W-:-:S04]  /*d2a0*/  IADD3 R2, R17, 0xb0, RZ ;  /* 0x000000b011027810 */ /* 0x001fc80007ffe0ff */
[----:B------:R-:W-:-:S13]  /*d2b0*/  ISETP.GE.AND P1, PT, R2, R3, PT ;  /* 0x000000030200720c */ /* 0x000fda0003f26270 */
[----:B------:R-:W-:-:S05]  /*d2c0*/  @!P1 LEA R2, P2, R20, R14, 0x1 ;  /* 0x0000000e14029211 */ /* 0x000fca00078408ff */
[----:B-1----:R-:W-:Y:S02]  /*d2d0*/  @!P1 IMAD.X R3, RZ, RZ, R0, P2 ;  /* 0x000000ffff039224 */ /* 0x002fe400010e0600 */
[----:B------:R-:W-:-:S03]  /*d2e0*/  VIADD R0, R22, 0x30800 ;  /* 0x0003080016007836 */ /* 0x000fc60000000000 */
[----:B------:R-:W-:Y:S01]  /*d2f0*/  @!PT LDS RZ, [RZ] ;  /* 0x00000000fffff984 */ /* 0x000fe20000000800 */
[----:B------:R-:W-:Y:S01]  /*d300*/  @!PT LDS RZ, [RZ] ;  /* 0x00000000fffff984 */ /* 0x000fe20000000800 */
[----:B------:R-:W-:Y:S01]  /*d310*/  @!PT LDS RZ, [RZ] ;  /* 0x00000000fffff984 */ /* 0x000fe20000000800 */
[----:B------:R0:W-:Y:S01]  /*d320*/  @!P1 LDGSTS.E.BYPASS.LTC128B.128 [R10+0x11c00], desc[UR48][R2.64], !P0 ;  /* 0x11c00000020a9fae */ /* 0x0001e2000c101d70 */
[----:B------:R-:W-:Y:S01]  /*d330*/  PLOP3.LUT P0, PT, PT, PT, PT, 0x80, 0x0 ;  /* 0x000000000000781c */ /* 0x000fe20003f0f070 */
[----:B------:R-:W-:-:S12]  /*d340*/  NOP ;  /* 0x0000000000007918 */ /* 0x000fd80000000000 */
.L_x_12881:
        /* <DEDUP_REMOVED lines=14> */
[----:B------:R-:W2:Y:S01]  /*d430*/  LDL.LU R4, [R1+0x20] ;  /* 0x0000200001047983 */ /* 0x000ea20000300800 */
[----:B------:R0:W-:Y:S01]  /*d440*/  SYNCS.ARRIVE.TRANS64.A1T0 RZ, [R22+URZ+0x30800], RZ ;  /* 0x030800ff16ff79a7 */ /* 0x0001e2000810003f */
[----:B------:R-:W-:Y:S01]  /*d450*/  BSSY B0, `(.L_x_12882) ;  /* 0x0000004000007945 */ /* 0x000fe20003800000 */
[----:B------:R-:W1:Y:S01]  /*d460*/  SYNCS.PHASECHK.TRANS64.TRYWAIT P0, [R22+URZ+0x30820], R3 ;  /* 0x03082003160075a7 */ /* 0x000e62000800017f */
[----:B--2---:R-:W-:Y:S02]  /*d470*/  ISETP.GE.AND P1, PT, R4, 0xc1, PT ;  /* 0x000000c10400780c */ /* 0x004fe40003f26270 */
[----:B01----:R-:W-:Y:S11]  /*d480*/  @!P0 BRA `(.L_x_12883) ;  /* 0x0000003800ec8947 */ /* 0x003ff60003800000 */
.L_x_12996:
[----:B------:R-:W-:Y:S05]  /*d490*/  BSYNC B0 ;  /* 0x0000000000007941 */ /* 0x000fea0003800000 */
.L_x_12882:
[----:B------:R-:W-:Y:S04]  /*d4a0*/  BSSY B0, `(.L_x_12884) ;  /* 0x000016d000007945 */ /* 0x000fe80003800000 */
[----:B------:R-:W-:Y:S05]  /*d4b0*/  @!P1 BRA `(.L_x_12885) ;  /* 0x0000001400ac9947 */ /* 0x000fea0003800000 */
[----:B------:R-:W2:Y:S01]  /*d4c0*/  LDL R4, [R1+0x10] ;  /* 0x0000100001047983 */ /* 0x000ea20000100800 */
[----:B------:R-:W-:Y:S01]  /*d4d0*/  IMAD.MOV.U32 R2, RZ, RZ, 0x1 ;  /* 0x00000001ff027424 */ /* 0x000fe200078e00ff */
[----:B------:R-:W-:Y:S01]  /*d4e0*/  BSSY B2, `(.L_x_12886) ;  /* 0x000007e000027945 */ /* 0x000fe20003800000 */
[C---:B--2---:R-:W-:Y:S01]  /*d4f0*/  IADD3 R7, -R4.reuse, RZ, RZ ;  /* 0x000000ff04077210 */ /* 0x044fe20007ffe1ff */
        /* <DEDUP_REMOVED lines=16> */
[----:B------:R-:W-:Y:S02]  /*d600*/  MOV R4, R24 ;  /* 0x0000001800047202 */ /* 0x000fe40000000f00 */
[----:B------:R-:W-:-:S04]  /*d610*/  ISETP.NE.U32.AND P0, PT, RZ, UR4, PT ;  /* 0x00000004ff007c0c */ /* 0x000fc8000bf05070 */
[----:B------:R-:W-:-:S13]  /*d620*/  ISETP.NE.AND.EX P0, PT, RZ, UR5, PT, P0 ;  /* 0x00000005ff007c0c */ /* 0x000fda000bf05300 */
[----:B------:R-:W-:Y:S05]  /*d630*/  @!P0 BRA `(.L_x_12890) ;  /* 0x0000000000448947 */ /* 0x000fea0003800000 */
[----:B------:R-:W1:Y:S01]  /*d640*/  LDC R5, c[0x0][0x43c] ;  /* 0x00010f00ff057b82 */ /* 0x000e620000000800 */
        /* <DEDUP_REMOVED lines=16> */
.L_x_12890:
[----:B------:R-:W-:Y:S01]  /*d750*/  IMAD R2, R8, 0x8, R22 ;  /* 0x0000000808027824 */ /* 0x000fe200078e0216 */
[----:B0-----:R-:W-:Y:S01]  /*d760*/  SHF.L.U32 R3, R9, 0x1f, RZ ;  /* 0x0000001f09037819 */ /* 0x001fe200000006ff */
[----:B------:R-:W-:Y:S03]  /*d770*/  BSSY B3, `(.L_x_12891) ;  /* 0x0000003000037945 */ /* 0x000fe60003800000 */
[----:B------:R-:W0:Y:S02]  /*d780*/  SYNCS.PHASECHK.TRANS64.TRYWAIT P0, [R2+URZ+0x30840], R3 ;  /* 0x03084003020075a7 */ /* 0x000e24000800017f */
[----:B0-----:R-:W-:Y:S05]  /*d790*/  @!P0 BRA `(.L_x_12892) ;  /* 0x00000038003c8947 */ /* 0x001fea0003800000 */
.L_x_12997:
[----:B------:R-:W-:Y:S05]  /*d7a0*/  BSYNC B3 ;  /* 0x0000000000037941 */ /* 0x000fea0003800000 */
.L_x_12891:
[----:B-1----:R-:W1:Y:S01]  /*d7b0*/  S2R R5, SR_TID.X ;  /* 0x0000000000057919 */ /* 0x002e620000002100 */
[----:B------:R-:W-:Y:S01]  /*d7c0*/  BSSY B3, `(.L_x_12893) ;  /* 0x000000b000037945 */ /* 0x000fe20003800000 */
[----:B-1----:R-:W-:-:S04]  /*d7d0*/  LOP3.LUT R5, R5, 0x7f, RZ, 0xc0, !PT ;  /* 0x0000007f05057812 */ /* 0x002fc800078ec0ff */
[----:B------:R-:W-:-:S13]  /*d7e0*/  ISETP.NE.AND P1, PT, R5, RZ, PT ;  /* 0x000000ff0500720c */ /* 0x000fda0003f25270 */
        /* <DEDUP_REMOVED lines=8> */
.L_x_12894:
[----:B------:R-:W-:Y:S05]  /*d870*/  BSYNC B3 ;  /* 0x0000000000037941 */ /* 0x000fea0003800000 */
.L_x_12893:
[----:B------:R-:W-:Y:S01]  /*d880*/  IMAD.MOV.U32 R10, RZ, RZ, RZ ;  /* 0x000000ffff0a7224 */ /* 0x000fe200078e00ff */
[----:B------:R-:W-:Y:S01]  /*d890*/  UIADD3 UR4, UP0, UR38, 0x370, URZ ;  /* 0x0000037026047890 */ /* 0x000fe2000ff1e03f */
[----:B0-----:R-:W-:Y:S01]  /*d8a0*/  IMAD R3, R8, 0x6000, R22 ;  /* 0x0000600008037824 */ /* 0x001fe200078e0216 */
[----:B------:R-:W-:Y:S01]  /*d8b0*/  PLOP3.LUT P0, PT, PT, PT, PT, 0x80, 0x0 ;  /* 0x000000000000781c */ /* 0x000fe20003f0f070 */
[----:B------:R-:W-:Y:S01]  /*d8c0*/  VIADD R2, R2, 0x30830 ;  /* 0x0003083002027836 */ /* 0x000fe20000000000 */
[----:B------:R-:W-:Y:S01]  /*d8d0*/  R2UR UR10, R10 ;  /* 0x000000000a0a72ca */ /* 0x000fe200000e0000 */
[----:B------:R-:W-:Y:S01]  /*d8e0*/  VIADD R3, R3, 0x12400 ;  /* 0x0001240003037836 */ /* 0x000fe20000000000 */
[----:B------:R-:W-:Y:S01]  /*d8f0*/  UIADD3.X UR5, URZ, UR39, URZ, UP0, !UPT ;  /* 0x000000273f057290 */ /* 0x000fe200087fe43f */
[----:B------:R-:W-:Y:S01]  /*d900*/  IMAD R5, R6, 0xc0, R28 ;  /* 0x000000c006057824 */ /* 0x000fe200078e021c */
[----:B------:R-:W-:Y:S01]  /*d910*/  UMOV UR6, 0x0 ;  /* 0x0000000000067882 */ /* 0x000fe20000000000 */
[----:B------:R-:W-:-:S10]  /*d920*/  UMOV UR7, 0x14f00000 ;  /* 0x14f0000000077882 */ /* 0x000fd40000000000 */
.L_x_12895:
        /* <DEDUP_REMOVED lines=15> */
.L_x_12998:
[----:B------:R-:W-:Y:S05]  /*da20*/  BSYNC B3 ;  /* 0x0000000000037941 */ /* 0x000fea0003800000 */
.L_x_12896:
[----:B------:R-:W-:Y:S01]  /*da30*/  BSSY B3, `(.L_x_12898) ;  /* 0x000000c000037945 */ /* 0x000fe20003800000 */
[----:B------:R-:W-:Y:S01]  /*da40*/  MOV R12, 0x0 ;  /* 0x00000000000c7802 */ /* 0x000fe20000000f00 */
[----:B------:R-:W-:Y:S02]  /*da50*/  IMAD.MOV.U32 R13, RZ, RZ, 0x14f00000 ;  /* 0x14f00000ff0d7424 */ /* 0x000fe400078e00ff */
        /* <DEDUP_REMOVED lines=9> */
.L_x_12899:
[----:B------:R-:W-:Y:S05]  /*daf0*/  BSYNC B3 ;  /* 0x0000000000037941 */ /* 0x000fea0003800000 */
.L_x_12898:
[----:B------:R-:W-:Y:S01]  /*db00*/  R2UR UR10, R10 ;  /* 0x000000000a0a72ca */ /* 0x000fe200000e0000 */
[C-C-:B0-----:R-:W-:Y:S01]  /*db10*/  IMAD R2, R23.reuse, 0x6000, R22.reuse ;  /* 0x0000600017027824 */ /* 0x141fe200078e0216 */
[----:B------:R-:W-:Y:S01]  /*db20*/  R2UR UR6, R12 ;  /* 0x000000000c0672ca */ /* 0x000fe200000e0000 */
[----:B------:R-:W-:Y:S01]  /*db30*/  IMAD R3, R23, 0x8, R22 ;  /* 0x0000000817037824 */ /* 0x000fe200078e0216 */
[----:B------:R-:W-:Y:S01]  /*db40*/  R2UR UR7, R13 ;  /* 0x000000000d0772ca */ /* 0x000fe200000e0000 */
[----:B------:R-:W-:Y:S01]  /*db50*/  UIADD3 UR4, UP0, UR38, 0x470, URZ ;  /* 0x0000047026047890 */ /* 0x000fe2000ff1e03f */
[----:B------:R-:W-:Y:S01]  /*db60*/  PLOP3.LUT P0, PT, PT, PT, PT, 0x80, 0x0 ;  /* 0x000000000000781c */ /* 0x000fe20003f0f070 */
[----:B------:R-:W-:Y:S01]  /*db70*/  IMAD R5, R27, 0xc0, R28 ;  /* 0x000000c01b057824 */ /* 0x000fe200078e021c */
[----:B------:R-:W-:Y:S01]  /*db80*/  IADD3 R2, R2, 0x400, RZ ;  /* 0x0000040002027810 */ /* 0x000fe20007ffe0ff */
[----:B------:R-:W-:Y:S01]  /*db90*/  VIADD R3, R3, 0x30850 ;  /* 0x0003085003037836 */ /* 0x000fe20000000000 */
[----:B------:R-:W-:-:S12]  /*dba0*/  UIADD3.X UR5, URZ, UR39, URZ, UP0, !UPT ;  /* 0x000000273f057290 */ /* 0x000fd800087fe43f */
.L_x_12900:
        /* <DEDUP_REMOVED lines=12> */
.L_x_12889:
[----:B------:R-:W-:Y:S05]  /*dc70*/  BSYNC B1 ;  /* 0x0000000000017941 */ /* 0x000fea0003800000 */
.L_x_12888:
[----:B------:R-:W2:Y:S01]  /*dc80*/  LDL.LU R2, [R1+0x10] ;  /* 0x0000100001027983 */ /* 0x000ea20000300800 */
[----:B------:R-:W-:Y:S01]  /*dc90*/  MOV R23, R8 ;  /* 0x0000000800177202 */ /* 0x000fe20000000f00 */
[----:B------:R-:W-:Y:S02]  /*dca0*/  IMAD.MOV.U32 R26, RZ, RZ, R9 ;  /* 0x000000ffff1a7224 */ /* 0x000fe400078e0009 */
[----:B--2---:R-:W-:-:S07]  /*dcb0*/  VIADD R6, R2, 0xfffffffd ;  /* 0xfffffffd02067836 */ /* 0x004fce0000000000 */
.L_x_12887:
[----:B------:R-:W-:Y:S05]  /*dcc0*/  BSYNC B2 ;  /* 0x0000000000027941 */ /* 0x000fea0003800000 */
.L_x_12886:
[----:B------:R-:W2:Y:S01]  /*dcd0*/  LDL.LU R2, [R1+0xc] ;  /* 0x00000c0001027983 */ /* 0x000ea20000300800 */
[----:B------:R-:W-:-:S05]  /*dce0*/  IMAD.MOV R7, RZ, RZ, -R7 ;  /* 0x000000ffff077224 */ /* 0x000fca00078e0a07 */
[----:B--2---:R-:W-:-:S13]  /*dcf0*/  ISETP.NE.AND P0, PT, R2, R7, PT ;  /* 0x000000070200720c */ /* 0x004fda0003f05270 */
[----:B------:R-:W-:Y:S05]  /*dd00*/  @!P0 BRA `(.L_x_12885) ;  /* 0x0000000c00988947 */ /* 0x000fea0003800000 */
[----:B------:R-:W-:-:S07]  /*dd10*/  IMAD.MOV.U32 R4, RZ, RZ, R24 ;  /* 0x000000ffff047224 */ /* 0x000fce00078e0018 */
.L_x_12927:
[----:B------:R-:W2:Y:S01]  /*dd20*/  LDL R2, [R1] ;  /* 0x0000000001027983 */ /* 0x000ea20000100800 */
[----:B------:R-:W-:Y:S01]  /*dd30*/  VIADD R7, R23, 0x1 ;  /* 0x0000000117077836 */ /* 0x000fe20000000000 */
[----:B------:R-:W-:Y:S05]  /*dd40*/  YIELD ;  /* 0x0000000000007946 */ /* 0x000fea0003800000 */
[----:B------:R-:W-:Y:S01]  /*dd50*/  ISETP.NE.AND P0, PT, R7, 0x2, PT ;  /* 0x000000020700780c */ /* 0x000fe20003f05270 */
[----:B------:R-:W-:Y:S03]  /*dd60*/  BSSY B1, `(.L_x_12901) ;  /* 0x000006c000017945 */ /* 0x000fe60003800000 */
[----:B0-----:R-:W-:-:S02]  /*dd70*/  SEL R3, RZ, 0x1, P0 ;  /* 0x00000001ff037807 */ /* 0x001fc40000000000 */
        /* <DEDUP_REMOVED lines=26> */
.L_x_12903:
[----:B------:R-:W-:Y:S01]  /*df20*/  IMAD R2, R7, 0x8, R22 ;  /* 0x0000000807027824 */ /* 0x000fe200078e0216 */
[----:B------:R-:W-:Y:S01]  /*df30*/  SHF.L.U32 R3, R8, 0x1f, RZ ;  /* 0x0000001f08037819 */ /* 0x000fe200000006ff */
[----:B------:R-:W-:Y:S03]  /*df40*/  BSSY B2, `(.L_x_12904) ;  /* 0x0000003000027945 */ /* 0x000fe60003800000 */
[----:B------:R-:W1:Y:S02]  /*df50*/  SYNCS.PHASECHK.TRANS64.TRYWAIT P0, [R2+URZ+0x30840], R3 ;  /* 0x03084003020075a7 */ /* 0x000e64000800017f */
[----:B-1----:R-:W-:Y:S05]  /*df60*/  @!P0 BRA `(.L_x_12905) ;  /* 0x0000003000708947 */ /* 0x002fea0003800000 */
.L_x_12999:
[----:B------:R-:W-:Y:S05]  /*df70*/  BSYNC B2 ;  /* 0x0000000000027941 */ /* 0x000fea0003800000 */
.L_x_12904:
        /* <DEDUP_REMOVED lines=12> */
.L_x_12907:
[----:B------:R-:W-:Y:S05]  /*e040*/  BSYNC B2 ;  /* 0x0000000000027941 */ /* 0x000fea0003800000 */
.L_x_12906:
[----:B------:R-:W-:Y:S01]  /*e050*/  IMAD.MOV.U32 R5, RZ, RZ, RZ ;  /* 0x000000ffff057224 */ /* 0x000fe200078e00ff */
[----:B------:R-:W-:Y:S01]  /*e060*/  UIADD3 UR4, UP0, UR38, 0x370, URZ ;  /* 0x0000037026047890 */ /* 0x000fe2000ff1e03f */
[----:B-1----:R-:W-:Y:S01]  /*e070*/  IMAD R3, R7, 0x6000, R22 ;  /* 0x0000600007037824 */ /* 0x002fe200078e0216 */
        /* <DEDUP_REMOVED lines=8> */
.L_x_12908:
        /* <DEDUP_REMOVED lines=15> */
.L_x_13000:
[----:B------:R-:W-:Y:S05]  /*e1f0*/  BSYNC B2 ;  /* 0x0000000000027941 */ /* 0x000fea0003800000 */
.L_x_12909:
[----:B------:R-:W-:Y:S01]  /*e200*/  BSSY B2, `(.L_x_12911) ;  /* 0x000000b000027945 */ /* 0x000fe20003800000 */
[----:B------:R-:W-:Y:S01]  /*e210*/  MOV R2, 0x0 ;  /* 0x0000000000027802 */ /* 0x000fe20000000f00 */
[----:B0-----:R-:W-:Y:S02]  /*e220*/  IMAD.MOV.U32 R3, RZ, RZ, 0x14f00000 ;  /* 0x14f00000ff037424 */ /* 0x001fe400078e00ff */
[----:B------:R-:W-:Y:S05]  /*e230*/  @P1 BRA `(.L_x_12912) ;  /* 0x00000000001c1947 */ /* 0x000fea0003800000 */
[----:B------:R-:W0:Y:S02]  /*e240*/  S2R R11, SR_TID.X ;  /* 0x00000000000b7919 */ /* 0x000e240000002100 */
[----:B0-----:R-:W-:Y:S01]  /*e250*/  LOP3.LUT R12, R11, 0x1f, RZ, 0xc0, !PT ;  /* 0x0000001f0b0c7812 */ /* 0x001fe200078ec0ff */
[----:B------:R-:W-:-:S03]  /*e260*/  IMAD.MOV.U32 R11, RZ, RZ, 0x6000 ;  /* 0x00006000ff0b7424 */ /* 0x000fc600078e00ff */
[----:B------:R-:W-:Y:S01]  /*e270*/  ISETP.NE.AND P0, PT, R12, RZ, PT ;  /* 0x000000ff0c00720c */ /* 0x000fe20003f05270 */
[----:B------:R0:W-:-:S12]  /*e280*/  SYNCS.ARRIVE.TRANS64 RZ, [R10+URZ+0x50], R11 ;  /* 0x0000500b0aff79a7 */ /* 0x0001d8000800003f */
[----:B0-----:R-:W-:Y:S05]  /*e290*/  @!P0 BRA `(.L_x_12912) ;  /* 0x0000000000048947 */ /* 0x001fea0003800000 */
[----:B------:R-:W-:Y:S01]  /*e2a0*/  BPT.TRAP 0x1 ;  /* 0x000000040000795c */ /* 0x000fe20000300000 */
.L_x_12912:
[----:B------:R-:W-:Y:S05]  /*e2b0*/  BSYNC B2 ;  /* 0x0000000000027941 */ /* 0x000fea0003800000 */
.L_x_12911:
        /* <DEDUP_REMOVED lines=10> */
.L_x_12913:
        /* <DEDUP_REMOVED lines=10> */
[----:B------:R-:W-:Y:S01]  /*e400*/  MOV R27, R9 ;  /* 0x00000009001b7202 */ /* 0x000fe20000000f00 */
[----:B------:R-:W-:-:S07]  /*e410*/  IMAD.MOV.U32 R24, RZ, RZ, R4 ;  /* 0x000000ffff187224 */ /* 0x000fce00078e0004 */
.L_x_12902:
[----:B------:R-:W-:Y:S05]  /*e420*/  BSYNC B1 ;  /* 0x0000000000017941 */ /* 0x000fea0003800000 */
.L_x_12901:
        /* <DEDUP_REMOVED lines=20> */
[----:B------:R-:W-:-:S04]  /*e570*/  @P0 SHF.R.U32.HI R2, RZ, R3, R5 ;  /* 0x00000003ff020219 */ /* 0x000fc80000011605 */
[----:B------:R-:W-:-:S05]  /*e580*/  IADD3 R3, -R2, RZ, RZ ;  /* 0x000000ff02037210 */ /* 0x000fca0007ffe1ff */
        /* <DEDUP_REMOVED lines=9> */
.L_x_12916:
[----:B------:R-:W-:Y:S01]  /*e620*/  IMAD R2, R23, 0x8, R22 ;  /* 0x0000000817027824 */ /* 0x000fe200078e0216 */
[----:B------:R-:W-:Y:S01]  /*e630*/  SHF.L.U32 R3, R26, 0x1f, RZ ;  /* 0x0000001f1a037819 */ /* 0x000fe200000006ff */
[----:B------:R-:W-:Y:S03]  /*e640*/  BSSY B2, `(.L_x_12917) ;  /* 0x0000003000027945 */ /* 0x000fe60003800000 */
[----:B------:R-:W1:Y:S02]  /*e650*/  SYNCS.PHASECHK.TRANS64.TRYWAIT P0, [R2+URZ+0x30840], R3 ;  /* 0x03084003020075a7 */ /* 0x000e64000800017f */
[----:B-1----:R-:W-:Y:S05]  /*e660*/  @!P0 BRA `(.L_x_12918) ;  /* 0x0000002800d88947 */ /* 0x002fea0003800000 */
.L_x_13001:
[----:B------:R-:W-:Y:S05]  /*e670*/  BSYNC B2 ;  /* 0x0000000000027941 */ /* 0x000fea0003800000 */
.L_x_12917:
        /* <DEDUP_REMOVED lines=12> */
.L_x_12920:
[----:B------:R-:W-:Y:S05]  /*e740*/  BSYNC B2 ;  /* 0x0000000000027941 */ /* 0x000fea0003800000 */
.L_x_12919:
[----:B------:R-:W-:Y:S01]  /*e750*/  IMAD.MOV.U32 R5, RZ, RZ, RZ ;  /* 0x000000ffff057224 */ /* 0x000fe200078e00ff */
[C---:B-1----:R-:W-:Y:S01]  /*e760*/  LEA R3, R23.reuse, R0, 0x3 ;  /* 0x0000000017037211 */ /* 0x042fe200078e18ff */
[----:B------:R-:W-:Y:S01]  /*e770*/  IMAD R2, R23, 0x6000, R22 ;  /* 0x0000600017027824 */ /* 0x000fe200078e0216 */
[----:B------:R-:W-:Y:S01]  /*e780*/  UIADD3 UR4, UP0, UR38, 0x370, URZ ;  /* 0x0000037026047890 */ /* 0x000fe2000ff1e03f */
[----:B------:R-:W-:Y:S01]  /*e790*/  PLOP3.LUT P0, PT, PT, PT, PT, 0x80, 0x0 ;  /* 0x000000000000781c */ /* 0x000fe20003f0f070 */
[----:B------:R-:W-:Y:S01]  /*e7a0*/  IMAD R10, R9, 0xc0, R28 ;  /* 0x000000c0090a7824 */ /* 0x000fe200078e021c */
[----:B------:R-:W-:Y:S01]  /*e7b0*/  R2UR UR10, R5 ;  /* 0x00000000050a72ca */ /* 0x000fe200000e0000 */
[----:B------:R-:W-:Y:S01]  /*e7c0*/  VIADD R2, R2, 0x12400 ;  /* 0x0001240002027836 */ /* 0x000fe20000000000 */
[----:B------:R-:W-:Y:S01]  /*e7d0*/  UIADD3.X UR5, URZ, UR39, URZ, UP0, !UPT ;  /* 0x000000273f057290 */ /* 0x000fe200087fe43f */
[----:B------:R-:W-:Y:S01]  /*e7e0*/  VIADD R3, R3, 0x30 ;  /* 0x0000003003037836 */ /* 0x000fe20000000000 */
[----:B------:R-:W-:Y:S01]  /*e7f0*/  UMOV UR6, 0x0 ;  /* 0x0000000000067882 */ /* 0x000fe20000000000 */
[----:B------:R-:W-:-:S10]  /*e800*/  UMOV UR7, 0x14f00000 ;  /* 0x14f0000000077882 */ /* 0x000fd40000000000 */
.L_x_12921:
        /* <DEDUP_REMOVED lines=15> */
.L_x_13002:
[----:B------:R-:W-:Y:S05]  /*e900*/  BSYNC B2 ;  /* 0x0000000000027941 */ /* 0x000fea0003800000 */
.L_x_12922:
[----:B------:R-:W-:Y:S01]  /*e910*/  BSSY B2, `(.L_x_12924) ;  /* 0x000000b000027945 */ /* 0x000fe20003800000 */
[----:B------:R-:W-:Y:S01]  /*e920*/  IMAD.MOV.U32 R2, RZ, RZ, 0x0 ;  /* 0x00000000ff027424 */ /* 0x000fe200078e00ff */
[----:B0-----:R-:W-:Y:S02]  /*e930*/  MOV R3, 0x14f00000 ;  /* 0x14f0000000037802 */ /* 0x001fe40000000f00 */
        /* <DEDUP_REMOVED lines=8> */
.L_x_12925:
[----:B------:R-:W-:Y:S05]  /*e9c0*/  BSYNC B2 ;  /* 0x0000000000027941 */ /* 0x000fea0003800000 */
.L_x_12924:
[----:B------:R-:W-:Y:S01]  /*e9d0*/  R2UR UR10, R5 ;  /* 0x00000000050a72ca */ /* 0x000fe200000e0000 */
[----:B------:R-:W-:Y:S01]  /*e9e0*/  UIADD3 UR4, UP0, UR38, 0x470, URZ ;  /* 0x0000047026047890 */ /* 0x000fe2000ff1e03f */
[----:B------:R-:W-:Y:S01]  /*e9f0*/  R2UR UR6, R2 ;  /* 0x00000000020672ca */ /* 0x000fe200000e0000 */
[----:B------:R-:W-:Y:S01]  /*ea00*/  IMAD R2, R7, 0x6000, R22 ;  /* 0x0000600007027824 */ /* 0x000fe200078e0216 */
[----:B------:R-:W-:Y:S01]  /*ea10*/  R2UR UR7, R3 ;  /* 0x00000000030772ca */ /* 0x000fe200000e0000 */
[----:B------:R-:W-:Y:S01]  /*ea20*/  IMAD R3, R27, 0xc0, R28 ;  /* 0x000000c01b037824 */ /* 0x000fe200078e021c */
[----:B------:R-:W-:Y:S01]  /*ea30*/  PLOP3.LUT P0, PT, PT, PT, PT, 0x80, 0x0 ;  /* 0x000000000000781c */ /* 0x000fe20003f0f070 */
[----:B------:R-:W-:Y:S01]  /*ea40*/  VIADD R8, R8, 0x50 ;  /* 0x0000005008087836 */ /* 0x000fe20000000000 */
[----:B------:R-:W-:Y:S01]  /*ea50*/  UIADD3.X UR5, URZ, UR39, URZ, UP0, !UPT ;  /* 0x000000273f057290 */ /* 0x000fe200087fe43f */
[----:B------:R-:W-:-:S11]  /*ea60*/  VIADD R2, R2, 0x400 ;  /* 0x0000040002027836 */ /* 0x000fd60000000000 */
.L_x_12926:
        /* <DEDUP_REMOVED lines=12> */
.L_x_12915:
[----:B------:R-:W-:Y:S05]  /*eb30*/  BSYNC B1 ;  /* 0x0000000000017941 */ /* 0x000fea0003800000 */
.L_x_12914:
[C---:B------:R-:W-:Y:S01]  /*eb40*/  ISETP.GT.AND P0, PT, R6.reuse, 0x1, PT ;  /* 0x000000010600780c */ /* 0x040fe20003f04270 */
[----:B------:R-:W-:-:S12]  /*eb50*/  VIADD R6, R6, 0xfffffffe ;  /* 0xfffffffe06067836 */ /* 0x000fd80000000000 */
[----:B------:R-:W-:Y:S05]  /*eb60*/  @P0 BRA `(.L_x_12927) ;  /* 0xfffffff0006c0947 */ /* 0x000fea000383ffff */
.L_x_12885:
[----:B------:R-:W-:Y:S05]  /*eb70*/  BSYNC B0 ;  /* 0x0000000000007941 */ /* 0x000fea0003800000 */
.L_x_12884:
        /* <DEDUP_REMOVED lines=17> */
.L_x_12929:
[----:B------:R-:W-:Y:S05]  /*ec90*/  BSYNC B0 ;  /* 0x0000000000007941 */ /* 0x000fea0003800000 */
.L_x_12928:
        /* <DEDUP_REMOVED lines=10> */
.L_x_13003:
[----:B------:R-:W-:Y:S05]  /*ed40*/  BSYNC B1 ;  /* 0x0000000000017941 */ /* 0x000fea0003800000 */
.L_x_12932:
        /* <DEDUP_REMOVED lines=9> */
.L_x_12935:
[----:B------:R-:W-:Y:S05]  /*ede0*/  BSYNC B1 ;  /* 0x0000000000017941 */ /* 0x000fea0003800000 */
.L_x_12934:
[----:B0-----:R-:W-:Y:S01]  /*edf0*/  IMAD R0, R23, 0x6000, R22 ;  /* 0x0000600017007824 */ /* 0x001fe200078e0216 */
[----:B------:R-:W-:Y:S01]  /*ee00*/  UIADD3 UR4, UP0, UR38, 0x470, URZ ;  /* 0x0000047026047890 */ /* 0x000fe2000ff1e03f */
[----:B------:R-:W-:Y:S01]  /*ee10*/  PLOP3.LUT P0, PT, PT, PT, PT, 0x80, 0x0 ;  /* 0x000000000000781c */ /* 0x000fe20003f0f070 */
[----:B------:R-:W-:Y:S01]  /*ee20*/  IMAD R28, R27, 0xc0, R28 ;  /* 0x000000c01b1c7824 */ /* 0x000fe200078e021c */
[----:B------:R-:W-:Y:S01]  /*ee30*/  UMOV UR6, 0x0 ;  /* 0x0000000000067882 */ /* 0x000fe20000000000 */
[----:B------:R-:W-:Y:S01]  /*ee40*/  VIADD R2, R3, 0x30850 ;  /* 0x0003085003027836 */ /* 0x000fe20000000000 */
[----:B------:R-:W-:Y:S01]  /*ee50*/  IADD3 R0, R0, 0x400, RZ ;  /* 0x0000040000007810 */ /* 0x000fe20007ffe0ff */
[----:B------:R-:W-:Y:S01]  /*ee60*/  UIADD3.X UR5, URZ, UR39, URZ, UP0, !UPT ;  /* 0x000000273f057290 */ /* 0x000fe200087fe43f */
[----:B------:R-:W-:Y:S01]  /*ee70*/  UMOV UR7, 0x14f00000 ;  /* 0x14f0000000077882 */ /* 0x000fe20000000000 */
[----:B------:R-:W-:-:S10]  /*ee80*/  UMOV UR10, URZ ;  /* 0x0000003f000a7c82 */ /* 0x000fd40008000000 */
.L_x_12936:
        /* <DEDUP_REMOVED lines=10> */
.L_x_12931:
[----:B------:R-:W-:Y:S05]  /*ef30*/  BSYNC B0 ;  /* 0x0000000000007941 */ /* 0x000fea0003800000 */
.L_x_12930:
[----:B------:R-:W-:-:S05]  /*ef40*/  VIADD R23, R23, 0x1 ;  /* 0x0000000117177836 */ /* 0x000fca0000000000 */
[----:B------:R-:W-:-:S04]  /*ef50*/  ISETP.NE.AND P0, PT, R23, 0x2, PT ;  /* 0x000000021700780c */ /* 0x000fc80003f05270 */
[----:B0-----:R-:W-:Y:S02]  /*ef60*/  SEL R3, RZ, 0x1, P0 ;  /* 0x00000001ff037807 */ /* 0x001fe40000000000 */
[----:B------:R-:W-:Y:S02]  /*ef70*/  SEL R23, R23, RZ, P0 ;  /* 0x000000ff17177207 */ /* 0x000fe40000000000 */
[----:B------:R-:W-:-:S07]  /*ef80*/  LOP3.LUT R26, R26, R3, RZ, 0x3c, !PT ;  /* 0x000000031a1a7212 */ /* 0x000fce00078e3cff */
.L_x_12866:
[----:B------:R-:W-:Y:S05]  /*ef90*/  BSYNC B7 ;  /* 0x0000000000077941 */ /* 0x000fea0003800000 */
.L_x_12864:
        /* <DEDUP_REMOVED lines=12> */
.L_x_12937:
[----:B------:R-:W0:Y:S01]  /*f060*/  S2R R0, SR_TID.X ;  /* 0x0000000000007919 */ /* 0x000e220000002100 */
[----:B------:R-:W-:Y:S01]  /*f070*/  UMOV UR4, 0xffffffff ;  /* 0xffffffff00047882 */ /* 0x000fe20000000000 */
[----:B0-----:R-:W-:-:S04]  /*f080*/  LOP3.LUT R8, R0, 0x1f, RZ, 0xc0, !PT ;  /* 0x0000001f00087812 */ /* 0x001fc800078ec0ff */
[----:B------:R-:W-:Y:S01]  /*f090*/  ISETP.NE.AND P0, PT, R8, 0x1f, PT ;  /* 0x0000001f0800780c */ /* 0x000fe20003f05270 */
[----:B------:R-:W-:-:S12]  /*f0a0*/  BRA.DIV UR4, `(.L_x_12939) ;  /* 0x0000002204847947 */ /* 0x000fd8000b800000 */
[----:B------:R-:W-:Y:S01]  /*f0b0*/  IMAD.IADD R5, R19, 0x1, R8 ;  /* 0x0000000113057824 */ /* 0x000fe200078e0208 */
[----:B------:R-:W-:-:S04]  /*f0c0*/  ULDC UR4, c[0x0][0xc3c] ;  /* 0x00030f0000047ab9 */ /* 0x000fc80000000800 */
        /* <DEDUP_REMOVED lines=9> */
[----:B------:R-:W-:Y:S01]  /*f160*/  ISETP.GE.U32.AND P5, PT, R8, 0x10, PT ;  /* 0x000000100800780c */ /* 0x000fe20003fa6070 */
[----:B------:R-:W-:Y:S01]  /*f170*/  SHFL.IDX PT, R4, R16, 0x1, 0x1f ;  /* 0x00201f0010047f89 */ /* 0x000fe200000e0000 */
[----:B--2---:R-:W-:-:S02]  /*f180*/  @!P1 MOV R5, R2 ;  /* 0x0000000200059202 */ /* 0x004fc40000000f00 */
        /* <DEDUP_REMOVED lines=17> */
.L_x_13013:
[----:B------:R-:W-:Y:S02]  /*f2a0*/  ULDC UR4, c[0x0][0xc38] ;  /* 0x00030e0000047ab9 */ /* 0x000fe40000000800 */
[----:B------:R-:W-:-:S04]  /*f2b0*/  IMAD.U32 R7, RZ, RZ, UR4 ;  /* 0x00000004ff077e24 */ /* 0x000fc8000f8e00ff */
[----:B-1----:R-:W-:-:S04]  /*f2c0*/  IMAD R14, R14, R7, RZ ;  /* 0x000000070e0e7224 */ /* 0x002fc800078e02ff */
[----:B------:R-:W-:-:S05]  /*f2d0*/  IMAD.IADD R9, R4, 0x1, R14 ;  /* 0x0000000104097824 */ /* 0x000fca00078e020e */
[----:B------:R-:W-:-:S13]  /*f2e0*/  ISETP.GT.AND P6, PT, R9, R0, PT ;  /* 0x000000000900720c */ /* 0x000fda0003fc4270 */
[----:B------:R-:W-:Y:S05]  /*f2f0*/  @P6 BRA `(.L_x_12940) ;  /* 0x00000000009c6947 */ /* 0x000fea0003800000 */
.L_x_12945:
[----:B0-----:R-:W0:Y:S01]  /*f300*/  LDC R2, c[0x0][0xc3c] ;  /* 0x00030f00ff027b82 */ /* 0x001e220000000800 */
[----:B------:R-:W-:-:S05]  /*f310*/  VIADD R19, R19, 0x1f ;  /* 0x0000001f13137836 */ /* 0x000fca0000000000 */
[----:B0-----:R-:W-:-:S13]  /*f320*/  ISETP.GE.AND P6, PT, R19, R2, PT ;  /* 0x000000021300720c */ /* 0x001fda0003fc6270 */
[----:B------:R-:W-:Y:S05]  /*f330*/  @P6 BRA `(.L_x_12941) ;  /* 0x0000000400446947 */ /* 0x000fea0003800000 */
[----:B------:R-:W0:Y:S01]  /*f340*/  S2R R3, SR_TID.X ;  /* 0x0000000000037919 */ /* 0x000e220000002100 */
[----:B------:R-:W-:Y:S01]  /*f350*/  BSSY B0, `(.L_x_12942) ;  /* 0x0000009000007945 */ /* 0x000fe20003800000 */
[----:B------:R-:W-:Y:S02]  /*f360*/  MOV R5, RZ ;  /* 0x000000ff00057202 */ /* 0x000fe40000000f00 */
[----:B0-----:R-:W-:-:S05]  /*f370*/  LOP3.LUT R3, R3, 0x1f, RZ, 0xc0, !PT ;  /* 0x0000001f03037812 */ /* 0x001fca00078ec0ff */
[----:B------:R-:W-:-:S05]  /*f380*/  IMAD.IADD R7, R19, 0x1, R3 ;  /* 0x0000000113077824 */ /* 0x000fca00078e0203 */
[----:B------:R-:W-:-:S13]  /*f390*/  ISETP.GE.OR P6, PT, R7, R2, !P0 ;  /* 0x000000020700720c */ /* 0x000fda00047c6670 */
[----:B------:R-:W-:Y:S05]  /*f3a0*/  @P6 BRA `(.L_x_12943) ;  /* 0x00000000000c6947 */ /* 0x000fea0003800000 */
[----:B------:R-:W0:Y:S02]  /*f3b0*/  LDC.64 R2, c[0x0][0xc80] ;  /* 0x00032000ff027b82 */ /* 0x000e240000000a00 */
[----:B0-----:R-:W-:-:S05]  /*f3c0*/  IMAD.WIDE R2, R7, 0x4, R2 ;  /* 0x0000000407027825 */ /* 0x001fca00078e0202 */
[----:B------:R0:W5:Y:S02]  /*f3d0*/  LDG.E R5, desc[UR48][R2.64] ;  /* 0x0000003002057981 */ /* 0x000164000c1e1900 */
.L_x_12943:
[----:B------:R-:W-:Y:S05]  /*f3e0*/  BSYNC B0 ;  /* 0x0000000000007941 */ /* 0x000fea0003800000 */
.L_x_12942:
        /* <DEDUP_REMOVED lines=18> */
.L_x_13021:
[----:B------:R-:W-:Y:S02]  /*f510*/  ULDC UR4, c[0x0][0xc38] ;  /* 0x00030e0000047ab9 */ /* 0x000fe40000000800 */
[----:B------:R-:W-:-:S04]  /*f520*/  IMAD.U32 R7, RZ, RZ, UR4 ;  /* 0x00000004ff077e24 */ /* 0x000fc8000f8e00ff */
[----:B-1----:R-:W-:-:S04]  /*f530*/  IMAD R14, R14, R7, RZ ;  /* 0x000000070e0e7224 */ /* 0x002fc800078e02ff */
[----:B------:R-:W-:-:S05]  /*f540*/  IMAD.IADD R9, R14, 0x1, R9 ;  /* 0x000000010e097824 */ /* 0x000fca00078e0209 */
[----:B------:R-:W-:-:S13]  /*f550*/  ISETP.GT.AND P6, PT, R9, R0, PT ;  /* 0x000000000900720c */ /* 0x000fda0003fc4270 */
[----:B------:R-:W-:Y:S05]  /*f560*/  @!P6 BRA `(.L_x_12945) ;  /* 0xfffffffc0064e947 */ /* 0x000fea000383ffff */
.L_x_12940:
        /* <DEDUP_REMOVED lines=8> */
.L_x_13025:
[----:B------:R-:W-:Y:S01]  /*f5f0*/  ISETP.NE.AND P0, PT, R3, RZ, PT ;  /* 0x000000ff0300720c */ /* 0x000fe20003f05270 */
[----:B------:R-:W-:-:S12]  /*f600*/  IMAD.MOV.U32 R14, RZ, RZ, RZ ;  /* 0x000000ffff0e7224 */ /* 0x000fd800078e00ff */
[----:B------:R-:W-:Y:S05]  /*f610*/  @!P0 BRA `(.L_x_12947) ;  /* 0x0000000000108947 */ /* 0x000fea0003800000 */
[----:B------:R-:W-:Y:S01]  /*f620*/  UMOV UR4, 0xffffffff ;  /* 0xffffffff00047882 */ /* 0x000fe20000000000 */
[----:B------:R-:W-:Y:S02]  /*f630*/  IADD3 R12, R4, -0x1, RZ ;  /* 0xffffffff040c7810 */ /* 0x000fe40007ffe0ff */
[----:B------:R-:W-:Y:S05]  /*f640*/  BRA.DIV UR4, `(.L_x_12948) ;  /* 0x0000002604447947 */ /* 0x000fea000b800000 */
[----:B------:R3:W4:Y:S02]  /*f650*/  SHFL.IDX PT, R14, R2, R12, 0x1f ;  /* 0x00001f0c020e7589 */ /* 0x00072400000e0000 */
.L_x_12947:
[----:B--2---:R-:W-:Y:S01]  /*f660*/  IABS R6, R5 ;  /* 0x0000000500067213 */ /* 0x004fe20000000000 */
[----:B----4-:R-:W-:Y:S02]  /*f670*/  IMAD R16, R14, R7, R16 ;  /* 0x000000070e107224 */ /* 0x010fe400078e0210 */
[----:B------:R-:W-:Y:S01]  /*f680*/  IMAD.IADD R19, R4, 0x1, R19 ;  /* 0x0000000104137824 */ /* 0x000fe200078e0213 */
[----:B------:R-:W2:Y:S01]  /*f690*/  I2F.RP R8, R6 ;  /* 0x0000000600087306 */ /* 0x000ea20000209400 */
[----:B------:R-:W-:-:S07]  /*f6a0*/  IMAD.IADD R0, R0, 0x1, -R16 ;  /* 0x0000000100007824 */ /* 0x000fce00078e0a10 */
[----:B--2---:R-:W0:Y:S02]  /*f6b0*/  MUFU.RCP R8, R8 ;  /* 0x0000000800087308 */ /* 0x004e240000001000 */
[----:B0--3--:R-:W-:-:S06]  /*f6c0*/  VIADD R2, R8, 0xffffffe ;  /* 0x0ffffffe08027836 */ /* 0x009fcc0000000000 */
[----:B------:R0:W2:Y:S02]  /*f6d0*/  F2I.FTZ.U32.TRUNC.NTZ R3, R2 ;  /* 0x0000000200037305 */ /* 0x0000a4000021f000 */
[----:B0-----:R-:W-:Y:S02]  /*f6e0*/  IMAD.MOV.U32 R2, RZ, RZ, RZ ;  /* 0x000000ffff027224 */ /* 0x001fe400078e00ff */
[----:B--2---:R-:W-:-:S04]  /*f6f0*/  IMAD.MOV R7, RZ, RZ, -R3 ;  /* 0x000000ffff077224 */ /* 0x004fc800078e0a03 */
[----:B------:R-:W-:-:S04]  /*f700*/  IMAD R7, R7, R6, RZ ;  /* 0x0000000607077224 */ /* 0x000fc800078e02ff */
[----:B------:R-:W-:Y:S01]  /*f710*/  IMAD.HI.U32 R3, R3, R7, R2 ;  /* 0x0000000703037227 */ /* 0x000fe200078e0002 */
[----:B------:R-:W-:Y:S02]  /*f720*/  IABS R7, R5 ;  /* 0x0000000500077213 */ /* 0x000fe40000000000 */
[----:B------:R-:W-:Y:S02]  /*f730*/  IABS R2, R0 ;  /* 0x0000000000027213 */ /* 0x000fe40000000000 */
[----:B------:R-:W-:-:S03]  /*f740*/  IADD3 R7, RZ, -R7, RZ ;  /* 0x80000007ff077210 */ /* 0x000fc60007ffe0ff */
        /* <DEDUP_REMOVED lines=11> */
[----:B------:R-:W-:-:S04]  /*f800*/  @!P1 LOP3.LUT R3, RZ, R5, RZ, 0x33, !PT ;  /* 0x00000005ff039212 */ /* 0x000fc800078e33ff */
[----:B------:R-:W-:Y:S01]  /*f810*/  IADD3 R17, -R3, RZ, RZ ;  /* 0x000000ff03117210 */ /* 0x000fe20007ffe1ff */
[----:B------:R-:W-:-:S04]  /*f820*/  IMAD.MOV.U32 R18, RZ, RZ, R3 ;  /* 0x000000ffff127224 */ /* 0x000fc800078e0003 */
[----:B------:R-:W-:Y:S01]  /*f830*/  IMAD R17, R5, R17, R0 ;  /* 0x0000001105117224 */ /* 0x000fe200078e0200 */
[----:B------:R-:W-:Y:S06]  /*f840*/  BRA `(.L_x_12949) ;  /* 0x00000000001c7947 */ /* 0x000fec0003800000 */
.L_x_12941:
[----:B------:R-:W-:Y:S01]  /*f850*/  UMOV UR4, URZ ;  /* 0x0000003f00047c82 */ /* 0x000fe20008000000 */
[----:B------:R-:W-:Y:S01]  /*f860*/  UMOV UR5, URZ ;  /* 0x0000003f00057c82 */ /* 0x000fe20008000000 */
[----:B------:R-:W-:Y:S01]  /*f870*/  ULDC UR6, c[0x0][0xc3c] ;  /* 0x00030f0000067ab9 */ /* 0x000fe20000000800 */
[----:B------:R-:W-:Y:S01]  /*f880*/  IMAD.MOV.U32 R16, RZ, RZ, R0 ;  /* 0x000000ffff107224 */ /* 0x000fe200078e0000 */
[----:B------:R-:W-:Y:S01]  /*f890*/  MOV R18, UR5 ;  /* 0x0000000500127c02 */ /* 0x000fe20008000f00 */
[----:B------:R-:W-:Y:S02]  /*f8a0*/  IMAD.U32 R17, RZ, RZ, UR4 ;  /* 0x00000004ff117e24 */ /* 0x000fe4000f8e00ff */
[----:B------:R-:W-:-:S07]  /*f8b0*/  IMAD.U32 R19, RZ, RZ, UR6 ;  /* 0x00000006ff137e24 */ /* 0x000fce000f8e00ff */
.L_x_12949:
[----:B------:R-:W0:Y:S01]  /*f8c0*/  S2R R0, SR_TID.X ;  /* 0x0000000000007919 */ /* 0x000e220000002100 */
[----:B------:R-:W-:Y:S05]  /*f8d0*/  WARPSYNC.ALL ;  /* 0x0000000000007948 */ /* 0x000fea0003800000 */
[----:B------:R-:W-:Y:S01]  /*f8e0*/  BAR.SYNC.DEFER_BLOCKING 0x4, 0x200 ;  /* 0x0108000000007b1d */ /* 0x000fe20000010000 */
[----:B0-----:R-:W-:-:S04]  /*f8f0*/  LOP3.LUT R0, R0, 0x1f, RZ, 0xc0, !PT ;  /* 0x0000001f00007812 */ /* 0x001fc800078ec0ff */
[----:B------:R-:W-:-:S13]  /*f900*/  ISETP.NE.AND P0, PT, R0, RZ, PT ;  /* 0x000000ff0000720c */ /* 0x000fda0003f05270 */
[----:B------:R-:W0:Y:S01]  /*f910*/  @!P0 S2R R3, SR_CgaCtaId ;  /* 0x0000000000038919 */ /* 0x000e220000008800 */
[----:B------:R-:W-:-:S04]  /*f920*/  @!P0 MOV R0, 0x400 ;  /* 0x0000040000008802 */ /* 0x000fc80000000f00 */
[----:B0-----:R-:W-:-:S05]  /*f930*/  @!P0 LEA R22, R3, R0, 0x18 ;  /* 0x0000000003168211 */ /* 0x001fca00078ec0ff */
[----:B------:R3:W-:Y:S01]  /*f940*/  @!P0 STS.128 [R22+0x308d0], R16 ;  /* 0x0308d01016008388 */ /* 0x0007e20000000c00 */
[----:B------:R-:W-:Y:S06]  /*f950*/  BAR.ARV 0x5, 0x200 ;  /* 0x0148000000007b1d */ /* 0x000fec0000002000 */
.L_x_12938:
[----:B------:R-:W-:Y:S02]  /*f960*/  ULDC UR4, c[0x0][0xc3c] ;  /* 0x00030f0000047ab9 */ /* 0x000fe40000000800 */
[----:B--2---:R-:W-:-:S13]  /*f970*/  ISETP.GE.AND P0, PT, R19, UR4, PT ;  /* 0x0000000413007c0c */ /* 0x004fda000bf06270 */
[----:B------:R-:W-:Y:S05]  /*f980*/  @!P0 BRA `(.L_x_12950) ;  /* 0xffffffbc00008947 */ /* 0x000fea000383ffff */
[----:B------:R-:W-:Y:S05]  /*f990*/  BSYNC B8 ;  /* 0x0000000000087941 */ /* 0x000fea0003800000 */
.L_x_12860:
        /* <DEDUP_REMOVED lines=12> */
.L_x_13028:
[----:B------:R-:W-:Y:S05]  /*fa60*/  BSYNC B0 ;  /* 0x0000000000007941 */ /* 0x000fea0003800000 */
.L_x_12951:
[----:B------:R-:W-:-:S03]  /*fa70*/  UMOV UR4, 0xffffffff ;  /* 0xffffffff00047882 */ /* 0x000fc60000000000 */
[----:B------:R-:W-:Y:S05]  /*fa80*/  BRA.DIV UR4, `(.L_x_12953) ;  /* 0x00000022046c7947 */ /* 0x000fea000b800000 */
[----:B0-----:R-:W0:Y:S02]  /*fa90*/  S2R R0, SR_TID.X ;  /* 0x0000000000007919 */ /* 0x001e240000002100 */
[----:B0-----:R-:W-:-:S04]  /*faa0*/  SHF.R.U32.HI R0, RZ, 0x5, R0 ;  /* 0x00000005ff007819 */ /* 0x001fc80000011600 */
[----:B------:R-:W-:-:S05]  /*fab0*/  LOP3.LUT R0, R0, 0x3, RZ, 0xc0, !PT ;  /* 0x0000000300007812 */ /* 0x000fca00078ec0ff */
[----:B------:R0:W2:Y:S02]  /*fac0*/  SHFL.IDX PT, R14, R0, RZ, 0x1f ;  /* 0x00001fff000e7589 */ /* 0x0000a400000e0000 */
.L_x_13031:
[----:B--2---:R-:W-:Y:S01]  /*fad0*/  ISETP.NE.AND P0, PT, R14, RZ, PT ;  /* 0x000000ff0e00720c */ /* 0x004fe20003f05270 */
[----:B------:R-:W-:-:S12]  /*fae0*/  BSSY B0, `(.L_x_12954) ;  /* 0x0000024000007945 */ /* 0x000fd80003800000 */
[----:B------:R-:W-:Y:S05]  /*faf0*/  @P0 BRA `(.L_x_12955) ;  /* 0x0000000000880947 */ /* 0x000fea0003800000 */
[----:B------:R-:W-:-:S03]  /*fb00*/  UMOV UR4, 0xffffffff ;  /* 0xffffffff00047882 */ /* 0x000fc60000000000 */
[----:B------:R-:W-:Y:S05]  /*fb10*/  BRA.DIV UR4, `(.L_x_12956) ;  /* 0x00000022047c7947 */ /* 0x000fea000b800000 */
[----:B------:R-:W-:-:S13]  /*fb20*/  ELECT P6, URZ, PT ;  /* 0x00000000003f782f */ /* 0x000fda00038c0000 */
.L_x_13034:
[----:B------:R-:W-:Y:S05]  /*fb30*/  @!P6 BRA `(.L_x_12955) ;  /* 0x000000000078e947 */ /* 0x000fea0003800000 */
[----:B------:R-:W-:-:S06]  /*fb40*/  ULOP3.LUT UR4, UR36, 0x2, URZ, 0xfc, !UPT ;  /* 0x0000000224047892 */ /* 0x000fcc000f8efc3f */
[----:B0-----:R-:W-:-:S05]  /*fb50*/  IMAD.U32 R0, RZ, RZ, UR4 ;  /* 0x00000004ff007e24 */ /* 0x001fca000f8e00ff */
[----:B------:R-:W-:-:S13]  /*fb60*/  ISETP.NE.AND P2, PT, R0, 0x3, PT ;  /* 0x000000030000780c */ /* 0x000fda0003f45270 */
[----:B------:R-:W-:Y:S05]  /*fb70*/  @!P2 BRA `(.L_x_12957) ;  /* 0x000000000004a947 */ /* 0x000fea0003800000 */
[----:B------:R-:W-:Y:S01]  /*fb80*/  BPT.TRAP 0x1 ;  /* 0x000000040000795c */ /* 0x000fe20000300000 */
.L_x_12957:
[----:B------:R-:W-:Y:S01]  /*fb90*/  IADD3 R0, R9, 0x30840, RZ ;  /* 0x0003084009007810 */ /* 0x000fe20007ffe0ff */
[----:B------:R-:W-:Y:S01]  /*fba0*/  VIADD R2, R23, 0x1 ;  /* 0x0000000117027836 */ /* 0x000fe20000000000 */
[----:B-1----:R-:W-:-:S03]  /*fbb0*/  SHF.L.U32 R4, R26, 0x1f, RZ ;  /* 0x0000001f1a047819 */ /* 0x002fc600000006ff */
[----:B------:R-:W-:Y:S01]  /*fbc0*/  IMAD R5, R23, 0x8, R0 ;  /* 0x0000000817057824 */ /* 0x000fe200078e0200 */
[----:B------:R-:W-:-:S03]  /*fbd0*/  ISETP.NE.AND P1, PT, R2, 0x2, PT ;  /* 0x000000020200780c */ /* 0x000fc60003f25270 */
[----:B------:R-:W0:Y:S01]  /*fbe0*/  SYNCS.PHASECHK.TRANS64.TRYWAIT P0, [R5+URZ], R4 ;  /* 0x00000004050075a7 */ /* 0x000e22000800017f */
[----:B------:R-:W-:Y:S02]  /*fbf0*/  SEL R3, RZ, 0x1, P1 ;  /* 0x00000001ff037807 */ /* 0x000fe40000800000 */
[----:B------:R-:W-:Y:S02]  /*fc00*/  SEL R7, R2, RZ, P1 ;  /* 0x000000ff02077207 */ /* 0x000fe40000800000 */
[----:B------:R-:W-:-:S03]  /*fc10*/  LOP3.LUT R2, R26, R3, RZ, 0x3c, !PT ;  /* 0x000000031a027212 */ /* 0x000fc600078e3cff */
[----:B------:R-:W-:Y:S01]  /*fc20*/  IMAD R3, R7, 0x8, R0 ;  /* 0x0000000807037824 */ /* 0x000fe200078e0200 */
[----:B------:R-:W-:Y:S01]  /*fc30*/  SHF.L.U32 R2, R2, 0x1f, RZ ;  /* 0x0000001f02027819 */ /* 0x000fe200000006ff */
[----:B0-----:R-:W-:Y:S06]  /*fc40*/  @!P0 BRA `(.L_x_12958) ;  /* 0x0000002000508947 */ /* 0x001fec0003800000 */
.L_x_13035:
[----:B------:R-:W1:Y:S02]  /*fc50*/  SYNCS.PHASECHK.TRANS64.TRYWAIT P0, [R3+URZ], R2 ;  /* 0x00000002030075a7 */ /* 0x000e64000800017f */
[----:B-1----:R-:W-:Y:S05]  /*fc60*/  @!P0 BRA `(.L_x_12959) ;  /* 0x00000020005c8947 */ /* 0x002fea0003800000 */
.L_x_13036:
[----:B------:R-:W-:Y:S05]  /*fc70*/  @!P2 BRA `(.L_x_12960) ;  /* 0x000000000004a947 */ /* 0x000fea0003800000 */
[----:B------:R-:W-:Y:S01]  /*fc80*/  BPT.TRAP 0x1 ;  /* 0x000000040000795c */ /* 0x000fe20000300000 */
.L_x_12960:
[----:B------:R-:W-:-:S05]  /*fc90*/  VIADD R0, R9, 0x30860 ;  /* 0x0003086009007836 */ /* 0x000fca0000000000 */
[----:B------:R-:W-:-:S04]  /*fca0*/  LEA R23, R23, R0, 0x3 ;  /* 0x0000000017177211 */ /* 0x000fc800078e18ff */
[----:B------:R-:W2:Y:S02]  /*fcb0*/  SYNCS.PHASECHK.TRANS64.TRYWAIT P0, [R23+URZ], R4 ;  /* 0x00000004170075a7 */ /* 0x000ea4000800017f */
[----:B--2---:R-:W-:Y:S05]  /*fcc0*/  @!P0 BRA `(.L_x_12961) ;  /* 0x0000002000588947 */ /* 0x004fea0003800000 */
.L_x_13037:
[----:B------:R-:W-:-:S07]  /*fcd0*/  IMAD R7, R7, 0x8, R0 ;  /* 0x0000000807077824 */ /* 0x000fce00078e0200 */
.L_x_12962:
[----:B----4-:R4:W0:Y:S02]  /*fce0*/  SYNCS.PHASECHK.TRANS64.TRYWAIT P0, [R7+URZ], R2 ;  /* 0x00000002070075a7 */ /* 0x010824000800017f */
[----:B0-----:R-:W-:Y:S05]  /*fcf0*/  @!P0 NANOSLEEP.SYNCS 0x989680 ;  /* 0x009896800000895d */ /* 0x001fea0003900000 */
[----:B------:R-:W0:Y:S02]  /*fd00*/  @!P0 SYNCS.PHASECHK.TRANS64 P0, [R7+URZ], R2 ;  /* 0x00000002070085a7 */ /* 0x000e24000800007f */
[----:B0-----:R-:W-:Y:S05]  /*fd10*/  @!P0 BRA `(.L_x_12962) ;  /* 0xfffffffc00f08947 */ /* 0x001fea000383ffff */
.L_x_12955:
[----:B------:R-:W-:Y:S05]  /*fd20*/  BSYNC B0 ;  /* 0x0000000000007941 */ /* 0x000fea0003800000 */
.L_x_12954:
[----:B------:R-:W-:Y:S05]  /*fd30*/  EXIT ;  /* 0x000000000000794d */ /* 0x000fea0003800000 */
.L_x_12824:
[----:B0-----:R-:W-:-:S04]  /*fd40*/  IMAD.U32 R3, RZ, RZ, UR39 ;  /* 0x00000027ff037e24 */ /* 0x001fc8000f8e00ff */
[----:B------:R0:W1:Y:S03]  /*fd50*/  SYNCS.PHASECHK.TRANS64.TRYWAIT P1, [R3+URZ+0x30800], R0 ;  /* 0x03080000030075a7 */ /* 0x000066000802017f */
[----:B-1----:R-:W-:Y:S05]  /*fd60*/  @!P1 NANOSLEEP.SYNCS 0x989680 ;  /* 0x009896800000995d */ /* 0x002fea0003900000 */
[----:B------:R-:W1:Y:S02]  /*fd70*/  @!P1 SYNCS.PHASECHK.TRANS64 P1, [R3+URZ+0x30800], R0 ;  /* 0x03080000030095a7 */ /* 0x000e64000802007f */
[----:B-1----:R-:W-:Y:S05]  /*fd80*/  @!P1 BRA `(.L_x_12824) ;  /* 0xfffffffc00ec9947 */ /* 0x002fea000383ffff */
[----:B------:R-:W-:Y:S05]  /*fd90*/  BRA `(.L_x_12963) ;  /* 0xffffff1800587947 */ /* 0x000fea000383ffff */
.L_x_12828:
[----:B-1----:R1:W2:Y:S02]  /*fda0*/  SYNCS.PHASECHK.TRANS64.TRYWAIT P2, [R0+URZ+0x30830], R3 ;  /* 0x03083003000075a7 */ /* 0x0022a4000804017f */
[----:B--2---:R-:W-:Y:S05]  /*fdb0*/  @!P2 NANOSLEEP.SYNCS 0x989680 ;  /* 0x009896800000a95d */ /* 0x004fea0003900000 */
[----:B------:R-:W2:Y:S02]  /*fdc0*/  @!P2 SYNCS.PHASECHK.TRANS64 P2, [R0+URZ+0x30830], R3 ;  /* 0x030830030000a5a7 */ /* 0x000ea4000804007f */
[----:B--2---:R-:W-:Y:S05]  /*fdd0*/  @!P2 BRA `(.L_x_12828) ;  /* 0xfffffffc00f0a947 */ /* 0x004fea000383ffff */
[----:B------:R-:W-:Y:S05]  /*fde0*/  BRA `(.L_x_12827) ;  /* 0xffffff1800807947 */ /* 0x000fea000383ffff */
.L_x_12833:
[----:B-1----:R-:W-:-:S04]  /*fdf0*/  IMAD.U32 R7, RZ, RZ, UR6 ;  /* 0x00000006ff077e24 */ /* 0x002fc8000f8e00ff */
[----:B------:R1:W2:Y:S03]  /*fe00*/  SYNCS.PHASECHK.TRANS64.TRYWAIT P2, [R7+URZ+0x30830], R6 ;  /* 0x03083006070075a7 */ /* 0x0002a6000804017f */
[----:B--2---:R-:W-:Y:S05]  /*fe10*/  @!P2 NANOSLEEP.SYNCS 0x989680 ;  /* 0x009896800000a95d */ /* 0x004fea0003900000 */
[----:B------:R-:W2:Y:S02]  /*fe20*/  @!P2 SYNCS.PHASECHK.TRANS64 P2, [R7+URZ+0x30830], R6 ;  /* 0x030830060700a5a7 */ /* 0x000ea4000804007f */
[----:B--2---:R-:W-:Y:S05]  /*fe30*/  @!P2 BRA `(.L_x_12833) ;  /* 0xfffffffc00eca947 */ /* 0x004fea000383ffff */
[----:B------:R-:W-:Y:S05]  /*fe40*/  BRA `(.L_x_12830) ;  /* 0xffffff5000b87947 */ /* 0x000fea000383ffff */
.L_x_12837:
[----:B-1----:R-:W-:-:S04]  /*fe50*/  IMAD.U32 R7, RZ, RZ, UR6 ;  /* 0x00000006ff077e24 */ /* 0x002fc8000f8e00ff */
[----:B------:R1:W2:Y:S03]  /*fe60*/  SYNCS.PHASECHK.TRANS64.TRYWAIT P2, [R7+URZ+0x30850], R6 ;  /* 0x03085006070075a7 */ /* 0x0002a6000804017f */
[----:B--2---:R-:W-:Y:S05]  /*fe70*/  @!P2 NANOSLEEP.SYNCS 0x989680 ;  /* 0x009896800000a95d */ /* 0x004fea0003900000 */
[----:B------:R-:W2:Y:S02]  /*fe80*/  @!P2 SYNCS.PHASECHK.TRANS64 P2, [R7+URZ+0x30850], R6 ;  /* 0x030850060700a5a7 */ /* 0x000ea4000804007f */
[----:B--2---:R-:W-:Y:S05]  /*fe90*/  @!P2 BRA `(.L_x_12837) ;  /* 0xfffffffc00eca947 */ /* 0x004fea000383ffff */
[----:B------:R-:W-:Y:S05]  /*fea0*/  BRA `(.L_x_12834) ;  /* 0xffffff5400307947 */ /* 0x000fea000383ffff */
.L_x_12842:
[----:B--2---:R-:W-:-:S04]  /*feb0*/  MOV R5, UR12 ;  /* 0x0000000c00057c02 */ /* 0x004fc80008000f00 */
[----:B------:R2:W4:Y:S03]  /*fec0*/  SYNCS.PHASECHK.TRANS64.TRYWAIT P0, [R5+URZ+0x30850], R0 ;  /* 0x03085000050075a7 */ /* 0x000526000800017f */
[----:B----4-:R-:W-:Y:S05]  /*fed0*/  @!P0 NANOSLEEP.SYNCS 0x989680 ;  /* 0x009896800000895d */ /* 0x010fea0003900000 */
[----:B------:R-:W4:Y:S02]  /*fee0*/  @!P0 SYNCS.PHASECHK.TRANS64 P0, [R5+URZ+0x30850], R0 ;  /* 0x03085000050085a7 */ /* 0x000f24000800007f */
[----:B----4-:R-:W-:Y:S05]  /*fef0*/  @!P0 BRA `(.L_x_12842) ;  /* 0xfffffffc00ec8947 */ /* 0x010fea000383ffff */
[----:B------:R-:W-:Y:S05]  /*ff00*/  BRA `(.L_x_12841) ;  /* 0xffffff8400e47947 */ /* 0x000fea000383ffff */
.L_x_12872:
        /* <DEDUP_REMOVED lines=11> */
.L_x_12965:
[----:B------:R-:W-:Y:S05]  /*ffc0*/  BSYNC B0 ;  /* 0x0000000000007941 */ /* 0x000fea0003800000 */
.L_x_12964:
[----:B------:R-:W-:Y:S05]  /*ffd0*/  BRA `(.L_x_12966) ;  /* 0xffffffc000247947 */ /* 0x000fea000383ffff */
.L_x_12874:
[----:B------:R-:W-:Y:S01]  /*ffe0*/  BSSY B0, `(.L_x_12967) ;  /* 0x0000006000007945 */ /* 0x000fe20003800000 */
[----:B------:R-:W-:-:S07]  /*fff0*/  MOV R15, 0xffffffff ;  /* 0xffffffff000f7802 */ /* 0x000fce0000000f00 */
[----:B01----:R-:W-:Y:S05]  /*10000*/  WARPSYNC.COLLECTIVE R15, `(.L_x_12968) ;  /* 0x000000000f0c7348 */ /* 0x003fea0003c00000 */
[----:B------:R-:W-:Y:S02]  /*10010*/  ELECT P6, UR62, PT ;  /* 0x00000000003e782f */ /* 0x000fe400038c0000 */
[----:B------:R-:W-:Y:S01]  /*10020*/  MOV R14, UR62 ;  /* 0x0000003e000e7c02 */ /* 0x000fe20008000f00 */
[----:B01----:R-:W-:Y:S10]  /*10030*/  ENDCOLLECTIVE ;  /* 0x000000000000791b */ /* 0x003ff40003800000 */
.L_x_12968:
[----:B------:R-:W-:Y:S05]  /*10040*/  BSYNC B0 ;  /* 0x0000000000007941 */ /* 0x000fea0003800000 */
.L_x_12967:
[----:B------:R-:W-:Y:S05]  /*10050*/  BRA `(.L_x_12969) ;  /* 0xffffffc000247947 */ /* 0x000fea000383ffff */
.L_x_12876:
[----:B-1----:R1:W2:Y:S02]  /*10060*/  SYNCS.PHASECHK.TRANS64.TRYWAIT P0, [R0+URZ+0x30840], R2 ;  /* 0x03084002000075a7 */ /* 0x0022a4000800017f */
[----:B--2---:R-:W-:Y:S05]  /*10070*/  @!P0 NANOSLEEP.SYNCS 0x989680 ;  /* 0x009896800000895d */ /* 0x004fea0003900000 */
[----:B------:R-:W2:Y:S02]  /*10080*/  @!P0 SYNCS.PHASECHK.TRANS64 P0, [R0+URZ+0x30840], R2 ;  /* 0x03084002000085a7 */ /* 0x000ea4000800007f */
[----:B--2---:R-:W-:Y:S05]  /*10090*/  @!P0 BRA `(.L_x_12876) ;  /* 0xfffffffc00f08947 */ /* 0x004fea000383ffff */
[----:B------:R-:W-:Y:S05]  /*100a0*/  BRA `(.L_x_12970) ;  /* 0xffffffc000787947 */ /* 0x000fea000383ffff */
.L_x_12880:
        /* <DEDUP_REMOVED lines=12> */
.L_x_12971:
[----:B------:R-:W-:Y:S01]  /*10170*/  IMAD.MOV.U32 R13, RZ, RZ, R0 ;  /* 0x000000ffff0d7224 */ /* 0x000fe200078e0000 */
[----:B------:R-:W-:-:S07]  /*10180*/  MOV R6, R14 ;  /* 0x0000000e00067202 */ /* 0x000fce0000000f00 */
[----:B------:R-:W-:Y:S05]  /*10190*/  WARPSYNC.COLLECTIVE R15, `(.L_x_12972) ;  /* 0x000000000f087348 */ /* 0x000fea0003c00000 */
[----:B------:R0:W1:Y:S02]  /*101a0*/  SHFL.IDX P6, R14, R13, R12, R11 ;  /* 0x0000000c0d0e7389 */ /* 0x00006400000c000b */
[----:B01----:R-:W-:Y:S01]  /*101b0*/  ENDCOLLECTIVE ;  /* 0x000000000000791b */ /* 0x003fe20003800000 */
.L_x_12972:
[----:B------:R-:W-:Y:S01]  /*101c0*/  MOV R13, R4 ;  /* 0x00000004000d7202 */ /* 0x000fe20000000f00 */
[----:B------:R-:W-:Y:S02]  /*101d0*/  IMAD.MOV.U32 R12, RZ, RZ, 0x1 ;  /* 0x00000001ff0c7424 */ /* 0x000fe400078e00ff */
[----:B------:R-:W-:-:S07]  /*101e0*/  IMAD.MOV.U32 R7, RZ, RZ, R14 ;  /* 0x000000ffff077224 */ /* 0x000fce00078e000e */
[----:B------:R-:W-:Y:S05]  /*101f0*/  WARPSYNC.COLLECTIVE R15, `(.L_x_12973) ;  /* 0x000000000f087348 */ /* 0x000fea0003c00000 */
[----:B------:R0:W1:Y:S02]  /*10200*/  SHFL.IDX P6, R14, R13, R12, R11 ;  /* 0x0000000c0d0e7389 */ /* 0x00006400000c000b */
[----:B01----:R-:W-:Y:S01]  /*10210*/  ENDCOLLECTIVE ;  /* 0x000000000000791b */ /* 0x003fe20003800000 */
.L_x_12973:
        /* <DEDUP_REMOVED lines=15> */
.L_x_12974:
[----:B------:R-:W-:Y:S02]  /*10310*/  IMAD.MOV.U32 R13, RZ, RZ, R4 ;  /* 0x000000ffff0d7224 */ /* 0x000fe400078e0004 */
[----:B------:R-:W-:Y:S02]  /*10320*/  IMAD.MOV.U32 R12, RZ, RZ, 0x2 ;  /* 0x00000002ff0c7424 */ /* 0x000fe400078e00ff */
[----:B------:R-:W-:-:S07]  /*10330*/  IMAD.MOV.U32 R7, RZ, RZ, R14 ;  /* 0x000000ffff077224 */ /* 0x000fce00078e000e */
[----:B------:R-:W-:Y:S05]  /*10340*/  WARPSYNC.COLLECTIVE R15, `(.L_x_12975) ;  /* 0x000000000f087348 */ /* 0x000fea0003c00000 */
[----:B------:R0:W1:Y:S02]  /*10350*/  SHFL.IDX P6, R14, R13, R12, R11 ;  /* 0x0000000c0d0e7389 */ /* 0x00006400000c000b */
[----:B01----:R-:W-:Y:S01]  /*10360*/  ENDCOLLECTIVE ;  /* 0x000000000000791b */ /* 0x003fe20003800000 */
.L_x_12975:
[----:B------:R-:W-:-:S04]  /*10370*/  @!P1 LEA R7, P2, R20, R7, 0x1 ;  /* 0x0000000714079211 */ /* 0x000fc800078408ff */
[----:B------:R-:W-:-:S04]  /*10380*/  @!P1 IADD3.X R6, RZ, R6, RZ, P2, !PT ;  /* 0x00000006ff069210 */ /* 0x000fc800017fe4ff */
[----:B------:R-:W-:Y:S02]  /*10390*/  @!P1 LOP3.LUT R7, R7, R6, RZ, 0x3c, !PT ;  /* 0x0000000607079212 */ /* 0x000fe400078e3cff */
[----:B------:R-:W-:Y:S02]  /*103a0*/  MOV R13, R0 ;  /* 0x00000000000d7202 */ /* 0x000fe40000000f00 */
[----:B------:R-:W-:-:S04]  /*103b0*/  @!P1 LOP3.LUT R6, R7, R6, RZ, 0x3c, !PT ;  /* 0x0000000607069212 */ /* 0x000fc800078e3cff */
[----:B------:R-:W-:-:S05]  /*103c0*/  @!P1 LOP3.LUT R7, R7, R6, RZ, 0x3c, !PT ;  /* 0x0000000607079212 */ /* 0x000fca00078e3cff */
[----:B------:R-:W-:Y:S01]  /*103d0*/  @!PT LDS RZ, [RZ] ;  /* 0x00000000fffff984 */ /* 0x000fe20000000800 */
[----:B------:R-:W-:Y:S01]  /*103e0*/  @!PT LDS RZ, [RZ] ;  /* 0x00000000fffff984 */ /* 0x000fe20000000800 */
[----:B------:R-:W-:Y:S01]  /*103f0*/  @!PT LDS RZ, [RZ] ;  /* 0x00000000fffff984 */ /* 0x000fe20000000800 */
[----:B------:R0:W-:Y:S02]  /*10400*/  @!P1 LDGSTS.E.BYPASS.LTC128B.128 [R10+0xcc00], desc[UR48][R6.64], !P0 ;  /* 0x0cc00000060a9fae */ /* 0x0001e4000c101d70 */
[----:B0-----:R-:W-:-:S05]  /*10410*/  VIADD R6, R17, 0x20 ;  /* 0x0000002011067836 */ /* 0x001fca0000000000 */
[----:B------:R-:W-:Y:S01]  /*10420*/  ISETP.GE.AND P1, PT, R6, R3, PT ;  /* 0x000000030600720c */ /* 0x000fe20003f26270 */
[----:B------:R-:W-:-:S12]  /*10430*/  IMAD.MOV.U32 R6, RZ, RZ, R14 ;  /* 0x000000ffff067224 */ /* 0x000fd800078e000e */
[----:B------:R-:W-:Y:S05]  /*10440*/  WARPSYNC.COLLECTIVE R15, `(.L_x_12976) ;  /* 0x000000000f087348 */ /* 0x000fea0003c00000 */
[----:B------:R0:W1:Y:S02]  /*10450*/  SHFL.IDX P6, R14, R13, R12, R11 ;  /* 0x0000000c0d0e7389 */ /* 0x00006400000c000b */
[----:B01----:R-:W-:Y:S01]  /*10460*/  ENDCOLLECTIVE ;  /* 0x000000000000791b */ /* 0x003fe20003800000 */
.L_x_12976:
[----:B------:R-:W-:Y:S01]  /*10470*/  IMAD.MOV.U32 R13, RZ, RZ, R4 ;  /* 0x000000ffff0d7224 */ /* 0x000fe200078e0004 */
[----:B------:R-:W-:Y:S01]  /*10480*/  MOV R12, 0x3 ;  /* 0x00000003000c7802 */ /* 0x000fe20000000f00 */
[----:B------:R-:W-:-:S07]  /*10490*/  IMAD.MOV.U32 R7, RZ, RZ, R14 ;  /* 0x000000ffff077224 */ /* 0x000fce00078e000e */
[----:B------:R-:W-:Y:S05]  /*104a0*/  WARPSYNC.COLLECTIVE R15, `(.L_x_12977) ;  /* 0x000000000f087348 */ /* 0x000fea0003c00000 */
[----:B------:R0:W1:Y:S02]  /*104b0*/  SHFL.IDX P6, R14, R13, R12, R11 ;  /* 0x0000000c0d0e7389 */ /* 0x00006400000c000b */
[----:B01----:R-:W-:Y:S01]  /*104c0*/  ENDCOLLECTIVE ;  /* 0x000000000000791b */ /* 0x003fe20003800000 */
.L_x_12977:
        /* <DEDUP_REMOVED lines=16> */
.L_x_12978:
[----:B------:R-:W-:Y:S02]  /*105d0*/  IMAD.MOV.U32 R13, RZ, RZ, R4 ;  /* 0x000000ffff0d7224 */ /* 0x000fe400078e0004 */
[----:B------:R-:W-:Y:S02]  /*105e0*/  IMAD.MOV.U32 R12, RZ, RZ, 0x4 ;  /* 0x00000004ff0c7424 */ /* 0x000fe400078e00ff */
[----:B------:R-:W-:-:S07]  /*105f0*/  IMAD.MOV.U32 R7, RZ, RZ, R14 ;  /* 0x000000ffff077224 */ /* 0x000fce00078e000e */
[----:B------:R-:W-:Y:S05]  /*10600*/  WARPSYNC.COLLECTIVE R15, `(.L_x_12979) ;  /* 0x000000000f087348 */ /* 0x000fea0003c00000 */
[----:B------:R0:W1:Y:S02]  /*10610*/  SHFL.IDX P6, R14, R13, R12, R11 ;  /* 0x0000000c0d0e7389 */ /* 0x00006400000c000b */
[----:B01----:R-:W-:Y:S01]  /*10620*/  ENDCOLLECTIVE ;  /* 0x000000000000791b */ /* 0x003fe20003800000 */
.L_x_12979:
        /* <DEDUP_REMOVED lines=10> */
[----:B0-----:R-:W-:-:S04]  /*106d0*/  IADD3 R6, R17, 0x40, RZ ;  /* 0x0000004011067810 */ /* 0x001fc80007ffe0ff */
[----:B------:R-:W-:Y:S01]  /*106e0*/  ISETP.GE.AND P1, PT, R6, R3, PT ;  /* 0x000000030600720c */ /* 0x000fe20003f26270 */
[----:B------:R-:W-:-:S12]  /*106f0*/  IMAD.MOV.U32 R6, RZ, RZ, R14 ;  /* 0x000000ffff067224 */ /* 0x000fd800078e000e */
[----:B------:R-:W-:Y:S05]  /*10700*/  WARPSYNC.COLLECTIVE R15, `(.L_x_12980) ;  /* 0x000000000f087348 */ /* 0x000fea0003c00000 */
[----:B------:R0:W1:Y:S02]  /*10710*/  SHFL.IDX P6, R14, R13, R12, R11 ;  /* 0x0000000c0d0e7389 */ /* 0x00006400000c000b */
[----:B01----:R-:W-:Y:S01]  /*10720*/  ENDCOLLECTIVE ;  /* 0x000000000000791b */ /* 0x003fe20003800000 */
.L_x_12980:
[----:B------:R-:W-:Y:S02]  /*10730*/  IMAD.MOV.U32 R13, RZ, RZ, R4 ;  /* 0x000000ffff0d7224 */ /* 0x000fe400078e0004 */
[----:B------:R-:W-:Y:S01]  /*10740*/  IMAD.MOV.U32 R12, RZ, RZ, 0x5 ;  /* 0x00000005ff0c7424 */ /* 0x000fe200078e00ff */
[----:B------:R-:W-:-:S07]  /*10750*/  MOV R7, R14 ;  /* 0x0000000e00077202 */ /* 0x000fce0000000f00 */
[----:B------:R-:W-:Y:S05]  /*10760*/  WARPSYNC.COLLECTIVE R15, `(.L_x_12981) ;  /* 0x000000000f087348 */ /* 0x000fea0003c00000 */
[----:B------:R0:W1:Y:S02]  /*10770*/  SHFL.IDX P6, R14, R13, R12, R11 ;  /* 0x0000000c0d0e7389 */ /* 0x00006400000c000b */
[----:B01----:R-:W-:Y:S01]  /*10780*/  ENDCOLLECTIVE ;  /* 0x000000000000791b */ /* 0x003fe20003800000 */
.L_x_12981:
        /* <DEDUP_REMOVED lines=11> */
[----:B------:R-:W-:Y:S02]  /*10840*/  ISETP.GE.AND P1, PT, R6, R3, PT ;  /* 0x000000030600720c */ /* 0x000fe40003f26270 */
[----:B------:R-:W-:-:S11]  /*10850*/  MOV R6, R14 ;  /* 0x0000000e00067202 */ /* 0x000fd60000000f00 */
[----:B------:R-:W-:Y:S05]  /*10860*/  WARPSYNC.COLLECTIVE R15, `(.L_x_12982) ;  /* 0x000000000f087348 */ /* 0x000fea0003c00000 */
[----:B------:R0:W1:Y:S02]  /*10870*/  SHFL.IDX P6, R14, R13, R12, R11 ;  /* 0x0000000c0d0e7389 */ /* 0x00006400000c000b */
[----:B01----:R-:W-:Y:S01]  /*10880*/  ENDCOLLECTIVE ;  /* 0x000000000000791b */ /* 0x003fe20003800000 */
.L_x_12982:
[----:B------:R-:W-:Y:S01]  /*10890*/  MOV R13, R4 ;  /* 0x00000004000d7202 */ /* 0x000fe20000000f00 */
[----:B------:R-:W-:Y:S02]  /*108a0*/  IMAD.MOV.U32 R12, RZ, RZ, 0x6 ;  /* 0x00000006ff0c7424 */ /* 0x000fe400078e00ff */
[----:B------:R-:W-:-:S07]  /*108b0*/  IMAD.MOV.U32 R7, RZ, RZ, R14 ;  /* 0x000000ffff077224 */ /* 0x000fce00078e000e */
[----:B------:R-:W-:Y:S05]  /*108c0*/  WARPSYNC.COLLECTIVE R15, `(.L_x_12983) ;  /* 0x000000000f087348 */ /* 0x000fea0003c00000 */
[----:B------:R0:W1:Y:S02]  /*108d0*/  SHFL.IDX P6, R14, R13, R12, R11 ;  /* 0x0000000c0d0e7389 */ /* 0x00006400000c000b */
[----:B01----:R-:W-:Y:S01]  /*108e0*/  ENDCOLLECTIVE ;  /* 0x000000000000791b */ /* 0x003fe20003800000 */
.L_x_12983:
        /* <DEDUP_REMOVED lines=16> */
.L_x_12984:
[----:B------:R-:W-:Y:S02]  /*109f0*/  IMAD.MOV.U32 R13, RZ, RZ, R4 ;  /* 0x000000ffff0d7224 */ /* 0x000fe400078e0004 */
[----:B------:R-:W-:Y:S02]  /*10a00*/  IMAD.MOV.U32 R12, RZ, RZ, 0x7 ;  /* 0x00000007ff0c7424 */ /* 0x000fe400078e00ff */
[----:B------:R-:W-:-:S07]  /*10a10*/  IMAD.MOV.U32 R7, RZ, RZ, R14 ;  /* 0x000000ffff077224 */ /* 0x000fce00078e000e */
[----:B------:R-:W-:Y:S05]  /*10a20*/  WARPSYNC.COLLECTIVE R15, `(.L_x_12985) ;  /* 0x000000000f087348 */ /* 0x000fea0003c00000 */
[----:B------:R0:W1:Y:S02]  /*10a30*/  SHFL.IDX P6, R14, R13, R12, R11 ;  /* 0x0000000c0d0e7389 */ /* 0x00006400000c000b */
[----:B01----:R-:W-:Y:S01]  /*10a40*/  ENDCOLLECTIVE ;  /* 0x000000000000791b */ /* 0x003fe20003800000 */
.L_x_12985:
[----:B------:R-:W-:-:S04]  /*10a50*/  @!P1 LEA R7, P2, R20, R7, 0x1 ;  /* 0x0000000714079211 */ /* 0x000fc800078408ff */
[----:B------:R-:W-:-:S04]  /*10a60*/  @!P1 IADD3.X R6, RZ, R6, RZ, P2, !PT ;  /* 0x00000006ff069210 */ /* 0x000fc800017fe4ff */
[----:B------:R-:W-:Y:S01]  /*10a70*/  @!P1 LOP3.LUT R7, R7, R6, RZ, 0x3c, !PT ;  /* 0x0000000607079212 */ /* 0x000fe200078e3cff */
[----:B------:R-:W-:-:S03]  /*10a80*/  IMAD.MOV.U32 R13, RZ, RZ, R0 ;  /* 0x000000ffff0d7224 */ /* 0x000fc600078e0000 */
[----:B------:R-:W-:Y:S01]  /*10a90*/  @!P1 LOP3.LUT R6, R7, R6, RZ, 0x3c, !PT ;  /* 0x0000000607069212 */ /* 0x000fe200078e3cff */
[----:B------:R-:W-:-:S03]  /*10aa0*/  VIADD R0, R17, 0x70 ;  /* 0x0000007011007836 */ /* 0x000fc60000000000 */
[----:B------:R-:W-:Y:S01]  /*10ab0*/  @!P1 LOP3.LUT R7, R7, R6, RZ, 0x3c, !PT ;  /* 0x0000000607079212 */ /* 0x000fe200078e3cff */
[----:B------:R-:W-:-:S04]  /*10ac0*/  IMAD.MOV.U32 R4, RZ, RZ, R14 ;  /* 0x000000ffff047224 */ /* 0x000fc800078e000e */
[----:B------:R-:W-:Y:S01]  /*10ad0*/  @!PT LDS RZ, [RZ] ;  /* 0x00000000fffff984 */ /* 0x000fe20000000800 */
[----:B------:R-:W-:Y:S01]  /*10ae0*/  @!PT LDS RZ, [RZ] ;  /* 0x00000000fffff984 */ /* 0x000fe20000000800 */
[----:B------:R-:W-:Y:S01]  /*10af0*/  @!PT LDS RZ, [RZ] ;  /* 0x00000000fffff984 */ /* 0x000fe20000000800 */
[----:B------:R0:W-:Y:S01]  /*10b00*/  @!P1 LDGSTS.E.BYPASS.LTC128B.128 [R10+0xf400], desc[UR48][R6.64], !P0 ;  /* 0x0f400000060a9fae */ /* 0x0001e2000c101d70 */
[----:B------:R-:W-:Y:S01]  /*10b10*/  ISETP.GE.AND P1, PT, R0, R3, PT ;  /* 0x000000030000720c */ /* 0x000fe20003f26270 */
[----:B------:R-:W-:-:S12]  /*10b20*/  VIADD R0, R17, 0x80 ;  /* 0x0000008011007836 */ /* 0x000fd80000000000 */
[----:B0-----:R-:W-:Y:S05]  /*10b30*/  WARPSYNC.COLLECTIVE R15, `(.L_x_12986) ;  /* 0x000000000f087348 */ /* 0x001fea0003c00000 */
[----:B------:R1:W2:Y:S02]  /*10b40*/  SHFL.IDX P6, R14, R13, R12, R11 ;  /* 0x0000000c0d0e7389 */ /* 0x0002a400000c000b */
[----:B012---:R-:W-:Y:S01]  /*10b50*/  ENDCOLLECTIVE ;  /* 0x000000000000791b */ /* 0x007fe20003800000 */
.L_x_12986:
[----:B------:R-:W-:Y:S02]  /*10b60*/  ISETP.GE.AND P2, PT, R0, R3, PT ;  /* 0x000000030000720c */ /* 0x000fe40003f46270 */
[----:B------:R-:W-:Y:S01]  /*10b70*/  MOV R13, R2 ;  /* 0x00000002000d7202 */ /* 0x000fe20000000f00 */
[----:B------:R-:W-:Y:S01]  /*10b80*/  IMAD.MOV.U32 R12, RZ, RZ, RZ ;  /* 0x000000ffff0c7224 */ /* 0x000fe200078e00ff */
[----:B------:R-:W-:-:S09]  /*10b90*/  MOV R6, R14 ;  /* 0x0000000e00067202 */ /* 0x000fd20000000f00 */
[----:B------:R-:W-:Y:S05]  /*10ba0*/  WARPSYNC.COLLECTIVE R15, `(.L_x_12987) ;  /* 0x000000000f087348 */ /* 0x000fea0003c00000 */
[----:B------:R0:W1:Y:S02]  /*10bb0*/  SHFL.IDX P6, R14, R13, R12, R11 ;  /* 0x0000000c0d0e7389 */ /* 0x00006400000c000b */
[----:B01----:R-:W-:Y:S01]  /*10bc0*/  ENDCOLLECTIVE ;  /* 0x000000000000791b */ /* 0x003fe20003800000 */
.L_x_12987:
[----:B------:R-:W-:-:S05]  /*10bd0*/  @!P1 LEA R6, P3, R20, R6, 0x1 ;  /* 0x0000000614069211 */ /* 0x000fca00078608ff */
[----:B------:R-:W-:-:S04]  /*10be0*/  @!P1 IMAD.X R4, RZ, RZ, R4, P3 ;  /* 0x000000ffff049224 */ /* 0x000fc800018e0604 */
[----:B------:R-:W-:Y:S01]  /*10bf0*/  @!P1 IMAD.MOV.U32 R7, RZ, RZ, R4 ;  /* 0x000000ffff079224 */ /* 0x000fe200078e0004 */
[----:B------:R-:W-:Y:S01]  /*10c00*/  IADD3 R4, R17, 0xa0, RZ ;  /* 0x000000a011047810 */ /* 0x000fe20007ffe0ff */
[----:B------:R-:W-:-:S03]  /*10c10*/  IMAD.MOV.U32 R13, RZ, RZ, R5 ;  /* 0x000000ffff0d7224 */ /* 0x000fc600078e0005 */
[----:B------:R-:W-:Y:S01]  /*10c20*/  @!PT LDS RZ, [RZ] ;  /* 0x00000000fffff984 */ /* 0x000fe20000000800 */
[----:B------:R-:W-:Y:S01]  /*10c30*/  @!PT LDS RZ, [RZ] ;  /* 0x00000000fffff984 */ /* 0x000fe20000000800 */
[----:B------:R-:W-:Y:S01]  /*10c40*/  @!PT LDS RZ, [RZ] ;  /* 0x00000000fffff984 */ /* 0x000fe20000000800 */
[----:B------:R0:W-:Y:S01]  /*10c50*/  @!P1 LDGSTS.E.BYPASS.LTC128B.128 [R10+0xfc00], desc[UR48][R6.64], !P0 ;  /* 0x0fc00000060a9fae */ /* 0x0001e2000c101d70 */
[----:B------:R-:W-:-:S07]  /*10c60*/  IMAD.MOV.U32 R0, RZ, RZ, R14 ;  /* 0x000000ffff007224 */ /* 0x000fce00078e000e */
[----:B0-----:R-:W-:Y:S05]  /*10c70*/  WARPSYNC.COLLECTIVE R15, `(.L_x_12988) ;  /* 0x000000000f087348 */ /* 0x001fea0003c00000 */
[----:B------:R1:W2:Y:S02]  /*10c80*/  SHFL.IDX P6, R14, R13, R12, R11 ;  /* 0x0000000c0d0e7389 */ /* 0x0002a400000c000b */
[----:B012---:R-:W-:Y:S01]  /*10c90*/  ENDCOLLECTIVE ;  /* 0x000000000000791b */ /* 0x007fe20003800000 */
.L_x_12988:
[----:B------:R-:W-:Y:S02]  /*10ca0*/  IMAD.MOV.U32 R13, RZ, RZ, R2 ;  /* 0x000000ffff0d7224 */ /* 0x000fe400078e0002 */
[----:B------:R-:W-:Y:S02]  /*10cb0*/  IMAD.MOV.U32 R12, RZ, RZ, 0x1 ;  /* 0x00000001ff0c7424 */ /* 0x000fe400078e00ff */
[----:B------:R-:W-:-:S07]  /*10cc0*/  IMAD.MOV.U32 R8, RZ, RZ, R14 ;  /* 0x000000ffff087224 */ /* 0x000fce00078e000e */
[----:B------:R-:W-:Y:S05]  /*10cd0*/  WARPSYNC.COLLECTIVE R15, `(.L_x_12989) ;  /* 0x000000000f087348 */ /* 0x000fea0003c00000 */
[----:B------:R0:W1:Y:S02]  /*10ce0*/  SHFL.IDX P6, R14, R13, R12, R11 ;  /* 0x0000000c0d0e7389 */ /* 0x00006400000c000b */
[----:B01----:R-:W-:Y:S01]  /*10cf0*/  ENDCOLLECTIVE ;  /* 0x000000000000791b */ /* 0x003fe20003800000 */
.L_x_12989:
[----:B------:R-:W-:-:S04]  /*10d00*/  @!P2 LEA R6, P1, R20, R8, 0x1 ;  /* 0x000000081406a211 */ /* 0x000fc800078208ff */
[----:B------:R-:W-:-:S05]  /*10d10*/  @!P2 IADD3.X R0, RZ, R0, RZ, P1, !PT ;  /* 0x00000000ff00a210 */ /* 0x000fca0000ffe4ff */
[----:B------:R-:W-:Y:S02]  /*10d20*/  @!P2 IMAD.MOV.U32 R7, RZ, RZ, R0 ;  /* 0x000000ffff07a224 */ /* 0x000fe400078e0000 */
[----:B------:R-:W-:Y:S02]  /*10d30*/  VIADD R0, R17, 0x90 ;  /* 0x0000009011007836 */ /* 0x000fe40000000000 */
[----:B------:R-:W-:Y:S01]  /*10d40*/  IMAD.MOV.U32 R13, RZ, RZ, R5 ;  /* 0x000000ffff0d7224 */ /* 0x000fe200078e0005 */
[----:B------:R-:W-:Y:S01]  /*10d50*/  @!PT LDS RZ, [RZ] ;  /* 0x00000000fffff984 */ /* 0x000fe20000000800 */
[----:B------:R-:W-:Y:S01]  /*10d60*/  @!PT LDS RZ, [RZ] ;  /* 0x00000000fffff984 */ /* 0x000fe20000000800 */
[----:B------:R-:W-:Y:S01]  /*10d70*/  @!PT LDS RZ, [RZ] ;  /* 0x00000000fffff984 */ /* 0x000fe20000000800 */
[----:B------:R0:W-:Y:S02]  /*10d80*/  @!P2 LDGSTS.E.BYPASS.LTC128B.128 [R10+0x10400], desc[UR48][R6.64], !P0 ;  /* 0x10400000060aafae */ /* 0x0001e4000c101d70 */
[----:B------:R-:W-:Y:S02]  /*10d90*/  ISETP.GE.AND P1, PT, R0, R3, PT ;  /* 0x000000030000720c */ /* 0x000fe40003f26270 */
[----:B------:R-:W-:-:S11]  /*10da0*/  MOV R0, R14 ;  /* 0x0000000e00007202 */ /* 0x000fd60000000f00 */
[----:B0-----:R-:W-:Y:S05]  /*10db0*/  WARPSYNC.COLLECTIVE R15, `(.L_x_12990) ;  /* 0x000000000f087348 */ /* 0x001fea0003c00000 */
[----:B------:R1:W2:Y:S02]  /*10dc0*/  SHFL.IDX P6, R14, R13, R12, R11 ;  /* 0x0000000c0d0e7389 */ /* 0x0002a400000c000b */
[----:B012---:R-:W-:Y:S01]  /*10dd0*/  ENDCOLLECTIVE ;  /* 0x000000000000791b */ /* 0x007fe20003800000 */
.L_x_12990:
[----:B------:R-:W-:Y:S01]  /*10de0*/  MOV R13, R2 ;  /* 0x00000002000d7202 */ /* 0x000fe20000000f00 */
[----:B------:R-:W-:Y:S02]  /*10df0*/  IMAD.MOV.U32 R12, RZ, RZ, 0x2 ;  /* 0x00000002ff0c7424 */ /* 0x000fe400078e00ff */
[----:B------:R-:W-:-:S07]  /*10e00*/  IMAD.MOV.U32 R6, RZ, RZ, R14 ;  /* 0x000000ffff067224 */ /* 0x000fce00078e000e */
[----:B------:R-:W-:Y:S05]  /*10e10*/  WARPSYNC.COLLECTIVE R15, `(.L_x_12991) ;  /* 0x000000000f087348 */ /* 0x000fea0003c00000 */
[----:B------:R0:W1:Y:S02]  /*10e20*/  SHFL.IDX P6, R14, R13, R12, R11 ;  /* 0x0000000c0d0e7389 */ /* 0x00006400000c000b */
[----:B01----:R-:W-:Y:S01]  /*10e30*/  ENDCOLLECTIVE ;  /* 0x000000000000791b */ /* 0x003fe20003800000 */
.L_x_12991:
[----:B------:R-:W-:-:S05]  /*10e40*/  @!P1 LEA R6, P2, R20, R6, 0x1 ;  /* 0x0000000614069211 */ /* 0x000fca00078408ff */
[----:B------:R-:W-:-:S04]  /*10e50*/  @!P1 IMAD.X R0, RZ, RZ, R0, P2 ;  /* 0x000000ffff009224 */ /* 0x000fc800010e0600 */
[----:B------:R-:W-:Y:S02]  /*10e60*/  @!P1 IMAD.MOV.U32 R7, RZ, RZ, R0 ;  /* 0x000000ffff079224 */ /* 0x000fe400078e0000 */
[----:B------:R-:W-:-:S03]  /*10e70*/  IMAD.MOV.U32 R13, RZ, RZ, R5 ;  /* 0x000000ffff0d7224 */ /* 0x000fc600078e0005 */
[----:B------:R-:W-:Y:S01]  /*10e80*/  @!PT LDS RZ, [RZ] ;  /* 0x00000000fffff984 */ /* 0x000fe20000000800 */
[----:B------:R-:W-:Y:S01]  /*10e90*/  @!PT LDS RZ, [RZ] ;  /* 0x00000000fffff984 */ /* 0x000fe20000000800 */
[----:B------:R-:W-:Y:S01]  /*10ea0*/  @!PT LDS RZ, [RZ] ;  /* 0x00000000fffff984 */ /* 0x000fe20000000800 */
[----:B------:R0:W-:Y:S01]  /*10eb0*/  @!P1 LDGSTS.E.BYPASS.LTC128B.128 [R10+0x10c00], desc[UR48][R6.64], !P0 ;  /* 0x10c00000060a9fae */ /* 0x0001e2000c101d70 */
[----:B------:R-:W-:Y:S01]  /*10ec0*/  ISETP.GE.AND P1, PT, R4, R3, PT ;  /* 0x000000030400720c */ /* 0x000fe20003f26270 */
[----:B------:R-:W-:-:S12]  /*10ed0*/  IMAD.MOV.U32 R0, RZ, RZ, R14 ;  /* 0x000000ffff007224 */ /* 0x000fd800078e000e */
[----:B0-----:R-:W-:Y:S05]  /*10ee0*/  WARPSYNC.COLLECTIVE R15, `(.L_x_12992) ;  /* 0x000000000f087348 */ /* 0x001fea0003c00000 */
[----:B------:R1:W2:Y:S02]  /*10ef0*/  SHFL.IDX P6, R14, R13, R12, R11 ;  /* 0x0000000c0d0e7389 */ /* 0x0002a400000c000b */
[----:B012---:R-:W-:Y:S01]  /*10f00*/  ENDCOLLECTIVE ;  /* 0x000000000000791b */ /* 0x007fe20003800000 */
.L_x_12992:
[----:B------:R-:W-:Y:S02]  /*10f10*/  IMAD.MOV.U32 R13, RZ, RZ, R2 ;  /* 0x000000ffff0d7224 */ /* 0x000fe400078e0002 */
[----:B------:R-:W-:Y:S02]  /*10f20*/  IMAD.MOV.U32 R12, RZ, RZ, 0x3 ;  /* 0x00000003ff0c7424 */ /* 0x000fe400078e00ff */
[----:B------:R-:W-:-:S07]  /*10f30*/  IMAD.MOV.U32 R6, RZ, RZ, R14 ;  /* 0x000000ffff067224 */ /* 0x000fce00078e000e */
[----:B------:R-:W-:Y:S05]  /*10f40*/  WARPSYNC.COLLECTIVE R15, `(.L_x_12993) ;  /* 0x000000000f087348 */ /* 0x000fea0003c00000 */
[----:B------:R0:W1:Y:S02]  /*10f50*/  SHFL.IDX P6, R14, R13, R12, R11 ;  /* 0x0000000c0d0e7389 */ /* 0x00006400000c000b */
[----:B01----:R-:W-:Y:S01]  /*10f60*/  ENDCOLLECTIVE ;  /* 0x000000000000791b */ /* 0x003fe20003800000 */
.L_x_12993:
        /* <DEDUP_REMOVED lines=8> */
[----:B------:R-:W-:-:S07]  /*10ff0*/  MOV R0, R14 ;  /* 0x0000000e00007202 */ /* 0x000fce0000000f00 */
[----:B0-----:R-:W-:Y:S05]  /*11000*/  WARPSYNC.COLLECTIVE R15, `(.L_x_12994) ;  /* 0x000000000f087348 */ /* 0x001fea0003c00000 */
[----:B------:R1:W2:Y:S02]  /*11010*/  SHFL.IDX P6, R14, R13, R12, R11 ;  /* 0x0000000c0d0e7389 */ /* 0x0002a400000c000b */
[----:B012---:R-:W-:Y:S01]  /*11020*/  ENDCOLLECTIVE ;  /* 0x000000000000791b */ /* 0x007fe20003800000 */
.L_x_12994:
[----:B------:R-:W-:Y:S05]  /*11030*/  BRA `(.L_x_12995) ;  /* 0xffffffc000987947 */ /* 0x000fea000383ffff */
.L_x_12883:
[----:B0-----:R0:W1:Y:S02]  /*11040*/  SYNCS.PHASECHK.TRANS64.TRYWAIT P0, [R22+URZ+0x30820], R3 ;  /* 0x03082003160075a7 */ /* 0x001064000800017f */
[----:B-1----:R-:W-:Y:S05]  /*11050*/  @!P0 NANOSLEEP.SYNCS 0x989680 ;  /* 0x009896800000895d */ /* 0x002fea0003900000 */
[----:B------:R-:W1:Y:S02]  /*11060*/  @!P0 SYNCS.PHASECHK.TRANS64 P0, [R22+URZ+0x30820], R3 ;  /* 0x03082003160085a7 */ /* 0x000e64000800007f */
[----:B-1----:R-:W-:Y:S05]  /*11070*/  @!P0 BRA `(.L_x_12883) ;  /* 0xfffffffc00f08947 */ /* 0x002fea000383ffff */
[----:B------:R-:W-:Y:S05]  /*11080*/  BRA `(.L_x_12996) ;  /* 0xffffffc400007947 */ /* 0x000fea000383ffff */
.L_x_12892:
[----:B0-----:R0:W2:Y:S02]  /*11090*/  SYNCS.PHASECHK.TRANS64.TRYWAIT P0, [R2+URZ+0x30840], R3 ;  /* 0x03084003020075a7 */ /* 0x0010a4000800017f */
[----:B--2---:R-:W-:Y:S05]  /*110a0*/  @!P0 NANOSLEEP.SYNCS 0x989680 ;  /* 0x009896800000895d */ /* 0x004fea0003900000 */
[----:B------:R-:W2:Y:S02]  /*110b0*/  @!P0 SYNCS.PHASECHK.TRANS64 P0, [R2+URZ+0x30840], R3 ;  /* 0x03084003020085a7 */ /* 0x000ea4000800007f */
[----:B--2---:R-:W-:Y:S05]  /*110c0*/  @!P0 BRA `(.L_x_12892) ;  /* 0xfffffffc00f08947 */ /* 0x004fea000383ffff */
[----:B------:R-:W-:Y:S05]  /*110d0*/  BRA `(.L_x_12997) ;  /* 0xffffffc400b07947 */ /* 0x000fea000383ffff */
.L_x_12897:
[----:B0-----:R0:W1:Y:S02]  /*110e0*/  SYNCS.PHASECHK.TRANS64.TRYWAIT P0, [R3+URZ+0x60], R2 ;  /* 0x00006002030075a7 */ /* 0x001064000800017f */
[----:B-1----:R-:W-:Y:S05]  /*110f0*/  @!P0 NANOSLEEP.SYNCS 0x989680 ;  /* 0x009896800000895d */ /* 0x002fea0003900000 */
[----:B------:R-:W1:Y:S02]  /*11100*/  @!P0 SYNCS.PHASECHK.TRANS64 P0, [R3+URZ+0x60], R2 ;  /* 0x00006002030085a7 */ /* 0x000e64000800007f */
[----:B-1----:R-:W-:Y:S05]  /*11110*/  @!P0 BRA `(.L_x_12897) ;  /* 0xfffffffc00f08947 */ /* 0x002fea000383ffff */
[----:B------:R-:W-:Y:S05]  /*11120*/  BRA `(.L_x_12998) ;  /* 0xffffffc8003c7947 */ /* 0x000fea000383ffff */
.L_x_12905:
[----:B-1----:R1:W2:Y:S02]  /*11130*/  SYNCS.PHASECHK.TRANS64.TRYWAIT P0, [R2+URZ+0x30840], R3 ;  /* 0x03084003020075a7 */ /* 0x0022a4000800017f */
[----:B--2---:R-:W-:Y:S05]  /*11140*/  @!P0 NANOSLEEP.SYNCS 0x989680 ;  /* 0x009896800000895d */ /* 0x004fea0003900000 */
[----:B------:R-:W2:Y:S02]  /*11150*/  @!P0 SYNCS.PHASECHK.TRANS64 P0, [R2+URZ+0x30840], R3 ;  /* 0x03084003020085a7 */ /* 0x000ea4000800007f */
[----:B--2---:R-:W-:Y:S05]  /*11160*/  @!P0 BRA `(.L_x_12905) ;  /* 0xfffffffc00f08947 */ /* 0x004fea000383ffff */
[----:B------:R-:W-:Y:S05]  /*11170*/  BRA `(.L_x_12999) ;  /* 0xffffffcc007c7947 */ /* 0x000fea000383ffff */
.L_x_12910:
[----:B0-----:R0:W1:Y:S02]  /*11180*/  SYNCS.PHASECHK.TRANS64.TRYWAIT P0, [R10+URZ+0x60], R3 ;  /* 0x000060030a0075a7 */ /* 0x001064000800017f */
[----:B-1----:R-:W-:Y:S05]  /*11190*/  @!P0 NANOSLEEP.SYNCS 0x989680 ;  /* 0x009896800000895d */ /* 0x002fea0003900000 */
[----:B------:R-:W1:Y:S02]  /*111a0*/  @!P0 SYNCS.PHASECHK.TRANS64 P0, [R10+URZ+0x60], R3 ;  /* 0x000060030a0085a7 */ /* 0x000e64000800007f */
[----:B-1----:R-:W-:Y:S05]  /*111b0*/  @!P0 BRA `(.L_x_12910) ;  /* 0xfffffffc00f08947 */ /* 0x002fea000383ffff */
[----:B------:R-:W-:Y:S05]  /*111c0*/  BRA `(.L_x_13000) ;  /* 0xffffffd000087947 */ /* 0x000fea000383ffff */
.L_x_12918:
[----:B-1----:R1:W2:Y:S02]  /*111d0*/  SYNCS.PHASECHK.TRANS64.TRYWAIT P0, [R2+URZ+0x30840], R3 ;  /* 0x03084003020075a7 */ /* 0x0022a4000800017f */
[----:B--2---:R-:W-:Y:S05]  /*111e0*/  @!P0 NANOSLEEP.SYNCS 0x989680 ;  /* 0x009896800000895d */ /* 0x004fea0003900000 */
[----:B------:R-:W2:Y:S02]  /*111f0*/  @!P0 SYNCS.PHASECHK.TRANS64 P0, [R2+URZ+0x30840], R3 ;  /* 0x03084003020085a7 */ /* 0x000ea4000800007f */
[----:B--2---:R-:W-:Y:S05]  /*11200*/  @!P0 BRA `(.L_x_12918) ;  /* 0xfffffffc00f08947 */ /* 0x004fea000383ffff */
[----:B------:R-:W-:Y:S05]  /*11210*/  BRA `(.L_x_13001) ;  /* 0xffffffd400147947 */ /* 0x000fea000383ffff */
.L_x_12923:
[----:B0-----:R0:W1:Y:S02]  /*11220*/  SYNCS.PHASECHK.TRANS64.TRYWAIT P0, [R8+URZ+0x60], R3 ;  /* 0x00006003080075a7 */ /* 0x001064000800017f */
[----:B-1----:R-:W-:Y:S05]  /*11230*/  @!P0 NANOSLEEP.SYNCS 0x989680 ;  /* 0x009896800000895d */ /* 0x002fea0003900000 */
[----:B------:R-:W1:Y:S02]  /*11240*/  @!P0 SYNCS.PHASECHK.TRANS64 P0, [R8+URZ+0x60], R3 ;  /* 0x00006003080085a7 */ /* 0x000e64000800007f */
[----:B-1----:R-:W-:Y:S05]  /*11250*/  @!P0 BRA `(.L_x_12923) ;  /* 0xfffffffc00f08947 */ /* 0x002fea000383ffff */
[----:B------:R-:W-:Y:S05]  /*11260*/  BRA `(.L_x_13002) ;  /* 0xffffffd400a47947 */ /* 0x000fea000383ffff */
.L_x_12933:
[----:B0-----:R0:W1:Y:S02]  /*11270*/  SYNCS.PHASECHK.TRANS64.TRYWAIT P0, [R3+URZ+0x30860], R0 ;  /* 0x03086000030075a7 */ /* 0x001064000800017f */
[----:B-1----:R-:W-:Y:S05]  /*11280*/  @!P0 NANOSLEEP.SYNCS 0x989680 ;  /* 0x009896800000895d */ /* 0x002fea0003900000 */
[----:B------:R-:W1:Y:S02]  /*11290*/  @!P0 SYNCS.PHASECHK.TRANS64 P0, [R3+URZ+0x30860], R0 ;  /* 0x03086000030085a7 */ /* 0x000e64000800007f */
[----:B-1----:R-:W-:Y:S05]  /*112a0*/  @!P0 BRA `(.L_x_12933) ;  /* 0xfffffffc00f08947 */ /* 0x002fea000383ffff */
[----:B------:R-:W-:Y:S05]  /*112b0*/  BRA `(.L_x_13003) ;  /* 0xffffffd800a07947 */ /* 0x000fea000383ffff */
.L_x_12939:
        /* <DEDUP_REMOVED lines=8> */
.L_x_13005:
[----:B------:R-:W-:Y:S05]  /*11340*/  BSYNC B0 ;  /* 0x0000000000007941 */ /* 0x000fea0003800000 */
.L_x_13004:
        /* <DEDUP_REMOVED lines=9> */
.L_x_13006:
[----:B------:R-:W-:Y:S02]  /*113e0*/  ULDC UR4, c[0x0][0xc3c] ;  /* 0x00030f0000047ab9 */ /* 0x000fe40000000800 */
[----:B------:R-:W-:-:S13]  /*113f0*/  ISETP.GE.OR P1, PT, R5, UR4, !P0 ;  /* 0x0000000405007c0c */ /* 0x000fda000c726670 */
[----:B------:R-:W0:Y:S01]  /*11400*/  @!P1 LDC.64 R2, c[0x0][0xc80] ;  /* 0x00032000ff029b82 */ /* 0x000e220000000a00 */
[----:B------:R-:W-:Y:S02]  /*11410*/  IMAD.MOV.U32 R11, RZ, RZ, RZ ;  /* 0x000000ffff0b7224 */ /* 0x000fe400078e00ff */
[----:B------:R-:W-:Y:S02]  /*11420*/  IMAD.MOV.U32 R4, RZ, RZ, R14 ;  /* 0x000000ffff047224 */ /* 0x000fe400078e000e */
[----:B0-----:R-:W-:-:S06]  /*11430*/  @!P1 IMAD.WIDE R2, R5, 0x4, R2 ;  /* 0x0000000405029825 */ /* 0x001fcc00078e0202 */
[----:B------:R-:W2:Y:S01]  /*11440*/  @!P1 LDG.E R2, desc[UR48][R2.64] ;  /* 0x0000003002029981 */ /* 0x000ea2000c1e1900 */
[----:B------:R-:W-:Y:S01]  /*11450*/  IMAD.MOV.U32 R5, RZ, RZ, RZ ;  /* 0x000000ffff057224 */ /* 0x000fe200078e00ff */
[C---:B------:R-:W-:Y:S02]  /*11460*/  ISETP.GE.U32.AND P2, PT, R8.reuse, 0x2, PT ;  /* 0x000000020800780c */ /* 0x040fe40003f46070 */
[C---:B------:R-:W-:Y:S02]  /*11470*/  ISETP.GE.U32.AND P3, PT, R8.reuse, 0x4, PT ;  /* 0x000000040800780c */ /* 0x040fe40003f66070 */
[C---:B------:R-:W-:Y:S02]  /*11480*/  ISETP.GE.U32.AND P4, PT, R8.reuse, 0x8, PT ;  /* 0x000000080800780c */ /* 0x040fe40003f86070 */
[C---:B------:R-:W-:Y:S01]  /*11490*/  ISETP.GE.U32.AND P5, PT, R8.reuse, 0x10, PT ;  /* 0x000000100800780c */ /* 0x040fe20003fa6070 */
[----:B--2---:R-:W-:Y:S01]  /*114a0*/  @!P1 IMAD.MOV.U32 R5, RZ, RZ, R2 ;  /* 0x000000ffff059224 */ /* 0x004fe200078e0002 */
[----:B------:R-:W-:-:S04]  /*114b0*/  ISETP.NE.AND P1, PT, R8, RZ, PT ;  /* 0x000000ff0800720c */ /* 0x000fc80003f25270 */
[----:B------:R-:W-:-:S09]  /*114c0*/  MOV R13, R5 ;  /* 0x00000005000d7202 */ /* 0x000fd20000000f00 */
[----:B------:R-:W-:Y:S05]  /*114d0*/  WARPSYNC.COLLECTIVE R15, `(.L_x_13007) ;  /* 0x000000000f087348 */ /* 0x000fea0003c00000 */
[----:B------:R0:W1:Y:S02]  /*114e0*/  SHFL.UP P6, R14, R13, R12, R11 ;  /* 0x0400000c0d0e7389 */ /* 0x00006400000c000b */
[----:B01----:R-:W-:Y:S01]  /*114f0*/  ENDCOLLECTIVE ;  /* 0x000000000000791b */ /* 0x003fe20003800000 */
.L_x_13007:
[----:B------:R-:W-:Y:S01]  /*11500*/  IMAD.MOV.U32 R12, RZ, RZ, 0x2 ;  /* 0x00000002ff0c7424 */ /* 0x000fe200078e00ff */
[----:B------:R-:W-:-:S05]  /*11510*/  SEL R6, R14, RZ, P1 ;  /* 0x000000ff0e067207 */ /* 0x000fca0000800000 */
[----:B------:R-:W-:-:S04]  /*11520*/  IMAD.IADD R6, R5, 0x1, R6 ;  /* 0x0000000105067824 */ /* 0x000fc800078e0206 */
[----:B------:R-:W-:-:S07]  /*11530*/  IMAD.MOV.U32 R13, RZ, RZ, R6 ;  /* 0x000000ffff0d7224 */ /* 0x000fce00078e0006 */
[----:B------:R-:W-:Y:S05]  /*11540*/  WARPSYNC.COLLECTIVE R15, `(.L_x_13008) ;  /* 0x000000000f087348 */ /* 0x000fea0003c00000 */
[----:B------:R0:W1:Y:S02]  /*11550*/  SHFL.UP P6, R14, R13, R12, R11 ;  /* 0x0400000c0d0e7389 */ /* 0x00006400000c000b */
[----:B01----:R-:W-:Y:S01]  /*11560*/  ENDCOLLECTIVE ;  /* 0x000000000000791b */ /* 0x003fe20003800000 */
.L_x_13008:
[----:B------:R-:W-:Y:S01]  /*11570*/  IMAD.MOV.U32 R12, RZ, RZ, 0x4 ;  /* 0x00000004ff0c7424 */ /* 0x000fe200078e00ff */
[----:B------:R-:W-:-:S04]  /*11580*/  SEL R7, R14, RZ, P2 ;  /* 0x000000ff0e077207 */ /* 0x000fc80001000000 */
[----:B------:R-:W-:-:S05]  /*11590*/  IADD3 R7, R6, R7, RZ ;  /* 0x0000000706077210 */ /* 0x000fca0007ffe0ff */
[----:B------:R-:W-:-:S07]  /*115a0*/  IMAD.MOV.U32 R13, RZ, RZ, R7 ;  /* 0x000000ffff0d7224 */ /* 0x000fce00078e0007 */
[----:B------:R-:W-:Y:S05]  /*115b0*/  WARPSYNC.COLLECTIVE R15, `(.L_x_13009) ;  /* 0x000000000f087348 */ /* 0x000fea0003c00000 */
[----:B------:R0:W1:Y:S02]  /*115c0*/  SHFL.UP P6, R14, R13, R12, R11 ;  /* 0x0400000c0d0e7389 */ /* 0x00006400000c000b */
[----:B01----:R-:W-:Y:S01]  /*115d0*/  ENDCOLLECTIVE ;  /* 0x000000000000791b */ /* 0x003fe20003800000 */
.L_x_13009:
[----:B------:R-:W-:Y:S02]  /*115e0*/  MOV R12, 0x8 ;  /* 0x00000008000c7802 */ /* 0x000fe40000000f00 */
[----:B------:R-:W-:-:S05]  /*115f0*/  SEL R2, R14, RZ, P3 ;  /* 0x000000ff0e027207 */ /* 0x000fca0001800000 */
[----:B------:R-:W-:-:S04]  /*11600*/  IMAD.IADD R2, R7, 0x1, R2 ;  /* 0x0000000107027824 */ /* 0x000fc800078e0202 */
[----:B------:R-:W-:-:S07]  /*11610*/  IMAD.MOV.U32 R13, RZ, RZ, R2 ;  /* 0x000000ffff0d7224 */ /* 0x000fce00078e0002 */
[----:B------:R-:W-:Y:S05]  /*11620*/  WARPSYNC.COLLECTIVE R15, `(.L_x_13010) ;  /* 0x000000000f087348 */ /* 0x000fea0003c00000 */
[----:B------:R0:W1:Y:S02]  /*11630*/  SHFL.UP P6, R14, R13, R12, R11 ;  /* 0x0400000c0d0e7389 */ /* 0x00006400000c000b */
[----:B01----:R-:W-:Y:S01]  /*11640*/  ENDCOLLECTIVE ;  /* 0x000000000000791b */ /* 0x003fe20003800000 */
.L_x_13010:
[----:B------:R-:W-:Y:S01]  /*11650*/  IMAD.MOV.U32 R12, RZ, RZ, 0x10 ;  /* 0x00000010ff0c7424 */ /* 0x000fe200078e00ff */
[----:B------:R-:W-:-:S05]  /*11660*/  SEL R3, R14, RZ, P4 ;  /* 0x000000ff0e037207 */ /* 0x000fca0002000000 */
[----:B------:R-:W-:-:S04]  /*11670*/  IMAD.IADD R3, R2, 0x1, R3 ;  /* 0x0000000102037824 */ /* 0x000fc800078e0203 */
[----:B------:R-:W-:-:S07]  /*11680*/  IMAD.MOV.U32 R13, RZ, RZ, R3 ;  /* 0x000000ffff0d7224 */ /* 0x000fce00078e0003 */
[----:B------:R-:W-:Y:S05]  /*11690*/  WARPSYNC.COLLECTIVE R15, `(.L_x_13011) ;  /* 0x000000000f087348 */ /* 0x000fea0003c00000 */
[----:B------:R0:W1:Y:S02]  /*116a0*/  SHFL.UP P6, R14, R13, R12, R11 ;  /* 0x0400000c0d0e7389 */ /* 0x00006400000c000b */
[----:B01----:R-:W-:Y:S01]  /*116b0*/  ENDCOLLECTIVE ;  /* 0x000000000000791b */ /* 0x003fe20003800000 */
.L_x_13011:
        /* <DEDUP_REMOVED lines=8> */
.L_x_13012:
[----:B------:R-:W-:Y:S05]  /*11740*/  BRA `(.L_x_13013) ;  /* 0xffffffd800d47947 */ /* 0x000fea000383ffff */
.L_x_12944:
[----:B------:R-:W-:Y:S01]  /*11750*/  BSSY B0, `(.L_x_13014) ;  /* 0x0000008000007945 */ /* 0x000fe20003800000 */
[----:B-----5:R-:W-:Y:S01]  /*11760*/  IMAD.MOV.U32 R13, RZ, RZ, R5 ;  /* 0x000000ffff0d7224 */ /* 0x020fe200078e0005 */
[----:B------:R-:W-:Y:S01]  /*11770*/  MOV R11, RZ ;  /* 0x000000ff000b7202 */ /* 0x000fe20000000f00 */
[----:B------:R-:W-:Y:S02]  /*11780*/  IMAD.MOV.U32 R12, RZ, RZ, 0x1 ;  /* 0x00000001ff0c7424 */ /* 0x000fe400078e00ff */
[----:B------:R-:W-:-:S07]  /*11790*/  IMAD.MOV.U32 R15, RZ, RZ, -0x1 ;  /* 0xffffffffff0f7424 */ /* 0x000fce00078e00ff */
[----:B0-----:R-:W-:Y:S05]  /*117a0*/  WARPSYNC.COLLECTIVE R15, `(.L_x_13015) ;  /* 0x000000000f087348 */ /* 0x001fea0003c00000 */
[----:B------:R1:W2:Y:S02]  /*117b0*/  SHFL.UP P6, R14, R13, R12, R11 ;  /* 0x0400000c0d0e7389 */ /* 0x0002a400000c000b */
[----:B012---:R-:W-:Y:S01]  /*117c0*/  ENDCOLLECTIVE ;  /* 0x000000000000791b */ /* 0x007fe20003800000 */
.L_x_13015:
[----:B------:R-:W-:Y:S05]  /*117d0*/  BSYNC B0 ;  /* 0x0000000000007941 */ /* 0x000fea0003800000 */
.L_x_13014:
[----:B------:R-:W-:Y:S01]  /*117e0*/  SEL R14, R14, RZ, P1 ;  /* 0x000000ff0e0e7207 */ /* 0x000fe20000800000 */
[----:B------:R-:W-:Y:S01]  /*117f0*/  IMAD.MOV.U32 R12, RZ, RZ, 0x2 ;  /* 0x00000002ff0c7424 */ /* 0x000fe200078e00ff */
[----:B------:R-:W-:Y:S01]  /*11800*/  MOV R15, 0xffffffff ;  /* 0xffffffff000f7802 */ /* 0x000fe20000000f00 */
[----:B------:R-:W-:Y:S02]  /*11810*/  IMAD.MOV.U32 R11, RZ, RZ, RZ ;  /* 0x000000ffff0b7224 */ /* 0x000fe400078e00ff */
[----:B------:R-:W-:-:S07]  /*11820*/  IMAD.IADD R13, R5, 0x1, R14 ;  /* 0x00000001050d7824 */ /* 0x000fce00078e020e */
[----:B------:R-:W-:Y:S05]  /*11830*/  WARPSYNC.COLLECTIVE R15, `(.L_x_13016) ;  /* 0x000000000f087348 */ /* 0x000fea0003c00000 */
[----:B------:R0:W1:Y:S02]  /*11840*/  SHFL.UP P6, R14, R13, R12, R11 ;  /* 0x0400000c0d0e7389 */ /* 0x00006400000c000b */
[----:B01----:R-:W-:Y:S01]  /*11850*/  ENDCOLLECTIVE ;  /* 0x000000000000791b */ /* 0x003fe20003800000 */
.L_x_13016:
[----:B------:R-:W-:Y:S01]  /*11860*/  IMAD.MOV.U32 R12, RZ, RZ, 0x4 ;  /* 0x00000004ff0c7424 */ /* 0x000fe200078e00ff */
[----:B------:R-:W-:-:S05]  /*11870*/  SEL R2, R14, RZ, P2 ;  /* 0x000000ff0e027207 */ /* 0x000fca0001000000 */
[----:B------:R-:W-:-:S04]  /*11880*/  IMAD.IADD R2, R13, 0x1, R2 ;  /* 0x000000010d027824 */ /* 0x000fc800078e0202 */
[----:B------:R-:W-:-:S07]  /*11890*/  IMAD.MOV.U32 R13, RZ, RZ, R2 ;  /* 0x000000ffff0d7224 */ /* 0x000fce00078e0002 */
[----:B------:R-:W-:Y:S05]  /*118a0*/  WARPSYNC.COLLECTIVE R15, `(.L_x_13017) ;  /* 0x000000000f087348 */ /* 0x000fea0003c00000 */
[----:B------:R0:W1:Y:S02]  /*118b0*/  SHFL.UP P6, R14, R13, R12, R11 ;  /* 0x0400000c0d0e7389 */ /* 0x00006400000c000b */
[----:B01----:R-:W-:Y:S01]  /*118c0*/  ENDCOLLECTIVE ;  /* 0x000000000000791b */ /* 0x003fe20003800000 */
.L_x_13017:
[----:B------:R-:W-:Y:S01]  /*118d0*/  IMAD.MOV.U32 R12, RZ, RZ, 0x8 ;  /* 0x00000008ff0c7424 */ /* 0x000fe200078e00ff */
[----:B------:R-:W-:-:S05]  /*118e0*/  SEL R3, R14, RZ, P3 ;  /* 0x000000ff0e037207 */ /* 0x000fca0001800000 */
[----:B------:R-:W-:-:S05]  /*118f0*/  IMAD.IADD R3, R2, 0x1, R3 ;  /* 0x0000000102037824 */ /* 0x000fca00078e0203 */
[----:B------:R-:W-:-:S07]  /*11900*/  MOV R13, R3 ;  /* 0x00000003000d7202 */ /* 0x000fce0000000f00 */
[----:B------:R-:W-:Y:S05]  /*11910*/  WARPSYNC.COLLECTIVE R15, `(.L_x_13018) ;  /* 0x000000000f087348 */ /* 0x000fea0003c00000 */
[----:B------:R0:W1:Y:S02]  /*11920*/  SHFL.UP P6, R14, R13, R12, R11 ;  /* 0x0400000c0d0e7389 */ /* 0x00006400000c000b */
[----:B01----:R-:W-:Y:S01]  /*11930*/  ENDCOLLECTIVE ;  /* 0x000000000000791b */ /* 0x003fe20003800000 */
.L_x_13018:
[----:B------:R-:W-:Y:S01]  /*11940*/  IMAD.MOV.U32 R12, RZ, RZ, 0x10 ;  /* 0x00000010ff0c7424 */ /* 0x000fe200078e00ff */
[----:B------:R-:W-:-:S05]  /*11950*/  SEL R4, R14, RZ, P4 ;  /* 0x000000ff0e047207 */ /* 0x000fca0002000000 */
[----:B------:R-:W-:-:S04]  /*11960*/  IMAD.IADD R4, R3, 0x1, R4 ;  /* 0x0000000103047824 */ /* 0x000fc800078e0204 */
[----:B------:R-:W-:-:S07]  /*11970*/  IMAD.MOV.U32 R13, RZ, RZ, R4 ;  /* 0x000000ffff0d7224 */ /* 0x000fce00078e0004 */
[----:B------:R-:W-:Y:S05]  /*11980*/  WARPSYNC.COLLECTIVE R15, `(.L_x_13019) ;  /* 0x000000000f087348 */ /* 0x000fea0003c00000 */
[----:B------:R0:W1:Y:S02]  /*11990*/  SHFL.UP P6, R14, R13, R12, R11 ;  /* 0x0400000c0d0e7389 */ /* 0x00006400000c000b */
[----:B01----:R-:W-:Y:S01]  /*119a0*/  ENDCOLLECTIVE ;  /* 0x000000000000791b */ /* 0x003fe20003800000 */
.L_x_13019:
        /* <DEDUP_REMOVED lines=8> */
.L_x_13020:
[----:B------:R-:W-:Y:S05]  /*11a30*/  BRA `(.L_x_13021) ;  /* 0xffffffd800b47947 */ /* 0x000fea000383ffff */
.L_x_12946:
[----:B------:R-:W-:Y:S01]  /*11a40*/  BSSY B0, `(.L_x_13022) ;  /* 0x0000006000007945 */ /* 0x000fe20003800000 */
[----:B------:R-:W-:Y:S01]  /*11a50*/  PLOP3.LUT P6, PT, P6, PT, PT, 0x8, 0x0 ;  /* 0x000000000000781c */ /* 0x000fe200037ce170 */
[----:B------:R-:W-:-:S12]  /*11a60*/  IMAD.MOV.U32 R15, RZ, RZ, -0x1 ;  /* 0xffffffffff0f7424 */ /* 0x000fd800078e00ff */
[----:B0-----:R-:W-:Y:S05]  /*11a70*/  WARPSYNC.COLLECTIVE R15, `(.L_x_13023) ;  /* 0x000000000f087348 */ /* 0x001fea0003c00000 */
[----:B------:R-:W-:Y:S01]  /*11a80*/  VOTE.ANY R14, PT, P6 ;  /* 0x00000000000e7806 */ /* 0x000fe200030e0100 */
[----:B0-----:R-:W-:Y:S06]  /*11a90*/  ENDCOLLECTIVE ;  /* 0x000000000000791b */ /* 0x001fec0003800000 */
.L_x_13023:
[----:B------:R-:W-:Y:S05]  /*11aa0*/  BSYNC B0 ;  /* 0x0000000000007941 */ /* 0x000fea0003800000 */
.L_x_13022:
        /* <DEDUP_REMOVED lines=9> */
.L_x_13024:
[----:B------:R-:W-:Y:S01]  /*11b40*/  MOV R5, R14 ;  /* 0x0000000e00057202 */ /* 0x000fe20000000f00 */
[----:B------:R-:W-:Y:S06]  /*11b50*/  BRA `(.L_x_13025) ;  /* 0xffffffd800a47947 */ /* 0x000fec000383ffff */
.L_x_12948:
[----:B------:R-:W-:Y:S01]  /*11b60*/  BSSY B0, `(.L_x_13026) ;  /* 0x0000007000007945 */ /* 0x000fe20003800000 */
[----:B------:R-:W-:Y:S02]  /*11b70*/  IMAD.MOV.U32 R13, RZ, RZ, R2 ;  /* 0x000000ffff0d7224 */ /* 0x000fe400078e0002 */
[----:B------:R-:W-:Y:S02]  /*11b80*/  IMAD.MOV.U32 R11, RZ, RZ, 0x1f ;  /* 0x0000001fff0b7424 */ /* 0x000fe400078e00ff */
[----:B------:R-:W-:-:S07]  /*11b90*/  IMAD.MOV.U32 R15, RZ, RZ, -0x1 ;  /* 0xffffffffff0f7424 */ /* 0x000fce00078e00ff */
[----:B012---:R-:W-:Y:S05]  /*11ba0*/  WARPSYNC.COLLECTIVE R15, `(.L_x_13027) ;  /* 0x000000000f087348 */ /* 0x007fea0003c00000 */
[----:B------:R3:W4:Y:S02]  /*11bb0*/  SHFL.IDX P6, R14, R13, R12, R11 ;  /* 0x0000000c0d0e7389 */ /* 0x00072400000c000b */
[----:B01234-:R-:W-:Y:S01]  /*11bc0*/  ENDCOLLECTIVE ;  /* 0x000000000000791b */ /* 0x01ffe20003800000 */
.L_x_13027:
[----:B------:R-:W-:Y:S05]  /*11bd0*/  BSYNC B0 ;  /* 0x0000000000007941 */ /* 0x000fea0003800000 */
.L_x_13026:
[----:B------:R-:W-:Y:S05]  /*11be0*/  BRA `(.L_x_12947) ;  /* 0xffffffd8009c7947 */ /* 0x000fea000383ffff */
.L_x_12952:
[----:B0-----:R0:W2:Y:S02]  /*11bf0*/  SYNCS.PHASECHK.TRANS64.TRYWAIT P0, [R9+URZ+0x30820], R0 ;  /* 0x03082000090075a7 */ /* 0x0010a4000800017f */
[----:B--2---:R-:W-:Y:S05]  /*11c00*/  @!P0 NANOSLEEP.SYNCS 0x989680 ;  /* 0x009896800000895d */ /* 0x004fea0003900000 */
[----:B------:R-:W2:Y:S02]  /*11c10*/  @!P0 SYNCS.PHASECHK.TRANS64 P0, [R9+URZ+0x30820], R0 ;  /* 0x03082000090085a7 */ /* 0x000ea4000800007f */
[----:B--2---:R-:W-:Y:S05]  /*11c20*/  @!P0 BRA `(.L_x_12952) ;  /* 0xfffffffc00f08947 */ /* 0x004fea000383ffff */
[----:B------:R-:W-:Y:S05]  /*11c30*/  BRA `(.L_x_13028) ;  /* 0xffffffdc00887947 */ /* 0x000fea000383ffff */
.L_x_12953:
[----:B------:R-:W2:Y:S01]  /*11c40*/  S2R R2, SR_TID.X ;  /* 0x0000000000027919 */ /* 0x000ea20000002100 */
[----:B------:R-:W-:Y:S01]  /*11c50*/  BSSY B0, `(.L_x_13029) ;  /* 0x000000a000007945 */ /* 0x000fe20003800000 */
[----:B------:R-:W-:Y:S01]  /*11c60*/  MOV R12, RZ ;  /* 0x000000ff000c7202 */ /* 0x000fe20000000f00 */
        /* <DEDUP_REMOVED lines=8> */
.L_x_13030:
[----:B------:R-:W-:Y:S05]  /*11cf0*/  BSYNC B0 ;  /* 0x0000000000007941 */ /* 0x000fea0003800000 */
.L_x_13029:
[----:B------:R-:W-:Y:S05]  /*11d00*/  BRA `(.L_x_13031) ;  /* 0xffffffdc00707947 */ /* 0x000fea000383ffff */
.L_x_12956:
[----:B------:R-:W-:Y:S01]  /*11d10*/  BSSY B1, `(.L_x_13032) ;  /* 0x0000006000017945 */ /* 0x000fe20003800000 */
[----:B------:R-:W-:-:S07]  /*11d20*/  IMAD.MOV.U32 R15, RZ, RZ, -0x1 ;  /* 0xffffffffff0f7424 */ /* 0x000fce00078e00ff */
[----:B01-3--:R-:W-:Y:S05]  /*11d30*/  WARPSYNC.COLLECTIVE R15, `(.L_x_13033) ;  /* 0x000000000f0c7348 */ /* 0x00bfea0003c00000 */
[----:B------:R-:W-:Y:S02]  /*11d40*/  ELECT P6, UR62, PT ;  /* 0x00000000003e782f */ /* 0x000fe400038c0000 */
[----:B------:R-:W-:Y:S01]  /*11d50*/  MOV R14, UR62 ;  /* 0x0000003e000e7c02 */ /* 0x000fe20008000f00 */
[----:B01-3--:R-:W-:Y:S10]  /*11d60*/  ENDCOLLECTIVE ;  /* 0x000000000000791b */ /* 0x00bff40003800000 */
.L_x_13033:
[----:B------:R-:W-:Y:S05]  /*11d70*/  BSYNC B1 ;  /* 0x0000000000017941 */ /* 0x000fea0003800000 */
.L_x_13032:
[----:B------:R-:W-:Y:S05]  /*11d80*/  BRA `(.L_x_13034) ;  /* 0xffffffdc00687947 */ /* 0x000fea000383ffff */
.L_x_12958:
[----:B0-----:R0:W1:Y:S02]  /*11d90*/  SYNCS.PHASECHK.TRANS64.TRYWAIT P0, [R5+URZ], R4 ;  /* 0x00000004050075a7 */ /* 0x001064000800017f */
[----:B-1----:R-:W-:Y:S05]  /*11da0*/  @!P0 NANOSLEEP.SYNCS 0x989680 ;  /* 0x009896800000895d */ /* 0x002fea0003900000 */
[----:B------:R-:W1:Y:S02]  /*11db0*/  @!P0 SYNCS.PHASECHK.TRANS64 P0, [R5+URZ], R4 ;  /* 0x00000004050085a7 */ /* 0x000e64000800007f */
[----:B-1----:R-:W-:Y:S05]  /*11dc0*/  @!P0 BRA `(.L_x_12958) ;  /* 0xfffffffc00f08947 */ /* 0x002fea000383ffff */
[----:B------:R-:W-:Y:S05]  /*11dd0*/  BRA `(.L_x_13035) ;  /* 0xffffffdc009c7947 */ /* 0x000fea000383ffff */
.L_x_12959:
[----:B-1----:R1:W2:Y:S02]  /*11de0*/  SYNCS.PHASECHK.TRANS64.TRYWAIT P0, [R3+URZ], R2 ;  /* 0x00000002030075a7 */ /* 0x0022a4000800017f */
[----:B--2---:R-:W-:Y:S05]  /*11df0*/  @!P0 NANOSLEEP.SYNCS 0x989680 ;  /* 0x009896800000895d */ /* 0x004fea0003900000 */
[----:B------:R-:W2:Y:S02]  /*11e00*/  @!P0 SYNCS.PHASECHK.TRANS64 P0, [R3+URZ], R2 ;  /* 0x00000002030085a7 */ /* 0x000ea4000800007f */
[----:B--2---:R-:W-:Y:S05]  /*11e10*/  @!P0 BRA `(.L_x_12959) ;  /* 0xfffffffc00f08947 */ /* 0x004fea000383ffff */
[----:B------:R-:W-:Y:S05]  /*11e20*/  BRA `(.L_x_13036) ;  /* 0xffffffdc00907947 */ /* 0x000fea000383ffff */
.L_x_12961:
[----:B--2---:R2:W4:Y:S02]  /*11e30*/  SYNCS.PHASECHK.TRANS64.TRYWAIT P0, [R23+URZ], R4 ;  /* 0x00000004170075a7 */ /* 0x004524000800017f */
[----:B----4-:R-:W-:Y:S05]  /*11e40*/  @!P0 NANOSLEEP.SYNCS 0x989680 ;  /* 0x009896800000895d */ /* 0x010fea0003900000 */
[----:B------:R-:W4:Y:S02]  /*11e50*/  @!P0 SYNCS.PHASECHK.TRANS64 P0, [R23+URZ], R4 ;  /* 0x00000004170085a7 */ /* 0x000f24000800007f */
[----:B----4-:R-:W-:Y:S05]  /*11e60*/  @!P0 BRA `(.L_x_12961) ;  /* 0xfffffffc00f08947 */ /* 0x010fea000383ffff */
[----:B------:R-:W-:Y:S05]  /*11e70*/  BRA `(.L_x_13037) ;  /* 0xffffffdc00947947 */ /* 0x000fea000383ffff */
.L_x_13038:
        /* <DEDUP_REMOVED lines=16> */
.L_x_15333:


//--------------------- .text._ZN7cutlass13device_kernelIN5flash11enable_sm90INS1_16FlashAttnFwdSm90INS1_25CollectiveMainloopFwdSm90ILi2EN4cute5tupleIJNS5_1CILi1EEES8_S8_EEENS6_IJNS7_ILi192EEESA_NS7_ILi64EEEEEELi64ENS_6half_tEfNS_4arch4Sm90ELb0ELb0ELb1ELb1ELb0ELb1ELb0ELb0ELb1ELb1ELb0ELb0EEENS1_21CollectiveEpilogueFwdINS6_IJSA_SB_SA_EEES9_SD_SF_Li384ELb1ELb1ELb0ELb0EEENS1_36VarlenDynamicPersistentTileSchedulerILi192ELi192ELi384ELi128ELb0ELb1ELb1ELb0ELb1ELb1EEEEEEEEEvNT_6ParamsE --------------------------
	.section	.text._ZN7cutlass13device_kernelIN5flash11enable_sm90INS1_16FlashAttnFwdSm90INS1_25CollectiveMainloopFwdSm90ILi2EN4cute5tupleIJNS5_1CILi1EEES8_S8_EEENS6_IJNS7_ILi192EEESA_NS7_ILi64EEEEEELi64ENS_6half_tEfNS_4arch4Sm90ELb0ELb0ELb1ELb1ELb0ELb1ELb0ELb0ELb1ELb1ELb0ELb0EEENS1_21CollectiveEpilogueFwdINS6_IJSA_SB_SA_EEES9_SD_SF_Li384ELb1ELb1ELb0ELb0EEENS1_36VarlenDynamicPersistentTileSchedulerILi192ELi192ELi384ELi128ELb0ELb1ELb1ELb0ELb1ELb1EEEEEEEEEvNT_6ParamsE,"ax",@progbits
	.align	128
.text._ZN7cutlass13device_kernelIN5flash11enable_sm90INS1_16FlashAttnFwdSm90INS1_25CollectiveMainloopFwdSm90ILi2EN4cute5tupleIJNS5_1CILi1EEES8_S8_EEENS6_IJNS7_ILi192EEESA_NS7_ILi64EEEEEELi64ENS_6half_tEfNS_4arch4Sm90ELb0ELb0ELb1ELb1ELb0ELb1ELb0ELb0ELb1ELb1ELb0ELb0EEENS1_21CollectiveEpilogueFwdINS6_IJSA_SB_SA_EEES9_SD_SF_Li384ELb1ELb1ELb0ELb0EEENS1_36VarlenDynamicPersistentTileSchedulerILi192ELi192ELi384ELi128ELb0ELb1ELb1ELb0ELb1ELb1EEEEEEEEEvNT_6ParamsE:
        .type           _ZN7cutlass13device_kernelIN5flash11enable_sm90INS1_16FlashAttnFwdSm90INS1_25CollectiveMainloopFwdSm90ILi2EN4cute5tupleIJNS5_1CILi1EEES8_S8_EEENS6_IJNS7_ILi192EEESA_NS7_ILi64EEEEEELi64ENS_6half_tEfNS_4arch4Sm90ELb0ELb0ELb1ELb1ELb0ELb1ELb0ELb0ELb1ELb1ELb0ELb0EEENS1_21CollectiveEpilogueFwdINS6_IJSA_SB_SA_EEES9_SD_SF_Li384ELb1ELb1ELb0ELb0EEENS1_36VarlenDynamicPersistentTileSchedulerILi192ELi192ELi384ELi128ELb0ELb1ELb1ELb0ELb1ELb1EEEEEEEEEvNT_6ParamsE,@function
        .size           _ZN7cutlass13device_kernelIN5flash11enable_sm90INS1_16FlashAttnFwdSm90INS1_25CollectiveMainloopFwdSm90ILi2EN4cute5tupleIJNS5_1CILi1EEES8_S8_EEENS6_IJNS7_ILi192EEESA_NS7_ILi64EEEEEELi64ENS_6half_tEfNS_4arch4Sm90ELb0ELb0ELb1ELb1ELb0ELb1ELb0ELb0ELb1ELb1ELb0ELb0EEENS1_21CollectiveEpilogueFwdINS6_IJSA_SB_SA_EEES9_SD_SF_Li384ELb1ELb1ELb0ELb0EEENS1_36VarlenDynamicPersistentTileSchedulerILi192ELi192ELi384ELi128ELb0ELb1ELb1ELb0ELb1ELb1EEEEEEEEEvNT_6ParamsE,(.L_x_15334 - _ZN7cutlass13device_kernelIN5flash11enable_sm90INS1_16FlashAttnFwdSm90INS1_25CollectiveMainloopFwdSm90ILi2EN4cute5tupleIJNS5_1CILi1EEES8_S8_EEENS6_IJNS7_ILi192EEESA_NS7_ILi64EEEEEELi64ENS_6half_tEfNS_4arch4Sm90ELb0ELb0ELb1ELb1ELb0ELb1ELb0ELb0ELb1ELb1ELb0ELb0EEENS1_21CollectiveEpilogueFwdINS6_IJSA_SB_SA_EEES9_SD_SF_Li384ELb1ELb1ELb0ELb0EEENS1_36VarlenDynamicPersistentTileSchedulerILi192ELi192ELi384ELi128ELb0ELb1ELb1ELb0ELb1ELb1EEEEEEEEEvNT_6ParamsE)
        .other          _ZN7cutlass13device_kernelIN5flash11enable_sm90INS1_16FlashAttnFwdSm90INS1_25CollectiveMainloopFwdSm90ILi2EN4cute5tupleIJNS5_1CILi1EEES8_S8_EEENS6_IJNS7_ILi192EEESA_NS7_ILi64EEEEEELi64ENS_6half_tEfNS_4arch4Sm90ELb0ELb0ELb1ELb1ELb0ELb1ELb0ELb0ELb1ELb1ELb0ELb0EEENS1_21CollectiveEpilogueFwdINS6_IJSA_SB_SA_EEES9_SD_SF_Li384ELb1ELb1ELb0ELb0EEENS1_36VarlenDynamicPersistentTileSchedulerILi192ELi192ELi384ELi128ELb0ELb1ELb1ELb0ELb1ELb1EEEEEEEEEvNT_6ParamsE,@"STO_CUDA_ENTRY STV_DEFAULT"
_ZN7cutlass13device_kernelIN5flash11enable_sm90INS1_16FlashAttnFwdSm90INS1_25CollectiveMainloopFwdSm90ILi2EN4cute5tupleIJNS5_1CILi1EEES8_S8_EEENS6_IJNS7_ILi192EEESA_NS7_ILi64EEEEEELi64ENS_6half_tEfNS_4arch4Sm90ELb0ELb0ELb1ELb1ELb0ELb1ELb0ELb0ELb1ELb1ELb0ELb0EEENS1_21CollectiveEpilogueFwdINS6_IJSA_SB_SA_EEES9_SD_SF_Li384ELb1ELb1ELb0ELb0EEENS1_36VarlenDynamicPersistentTileSchedulerILi192ELi192ELi384ELi128ELb0ELb1ELb1ELb0ELb1ELb1EEEEEEEEEvNT_6ParamsE:
        /* <DEDUP_REMOVED lines=23> */
.L_x_13040:
[----:B------:R-:W-:Y:S05]  /*0170*/  BSYNC B0 ;  /* 0x0000000000007941 */ /* 0x000fea0003800000 */
.L_x_13039:
        /* <DEDUP_REMOVED lines=40> */
.L_x_13041:
        /* <DEDUP_REMOVED lines=22> */
.L_x_13042:
        /* <DEDUP_REMOVED lines=18> */
.L_x_13043:
        /* <DEDUP_REMOVED lines=22> */
.L_x_13044:
        /* <DEDUP_REMOVED lines=22> */
.L_x_13045:
        /* <DEDUP_REMOVED lines=9> */
.L_x_13048:
        /* <DEDUP_REMOVED lines=23> */
[----:B------:R-:W2:Y:S01]  /*0b40*/  LDL.LU R14, [R1+0x40] ;  /* 0x00004000010e7983 */ /* 0x000ea20000300800 */
[----:B------:R-:W0:Y:S02]  /*0b50*/  S2R R0, SR_TID.X ;  /* 0x0000000000007919 */ /* 0x000e240000002100 */
[----:B0-----:R-:W-:-:S04]  /*0b60*/  IADD3 R13, R0, -0x80, RZ ;  /* 0xffffff80000d7810 */ /* 0x001fc80007ffe0ff */
[----:B------:R-:W-:-:S04]  /*0b70*/  SHF.R.S32.HI R0, RZ, 0x1f, R13 ;  /* 0x0000001fff007819 */ /* 0x000fc8000001140d */
[----:B------:R-:W-:-:S04]  /*0b80*/  LEA.HI R3, R0, R13, RZ, 0x7 ;  /* 0x0000000d00037211 */ /* 0x000fc800078f38ff */
[----:B------:R-:W-:-:S05]  /*0b90*/  LOP3.LUT R4, R3, 0xffffff80, RZ, 0xc0, !PT ;  /* 0xffffff8003047812 */ /* 0x000fca00078ec0ff */
[----:B------:R-:W-:-:S05]  /*0ba0*/  IMAD.IADD R16, R13, 0x1, -R4 ;  /* 0x000000010d107824 */ /* 0x000fca00078e0a04 */
[----:B------:R-:W-:-:S04]  /*0bb0*/  SHF.R.S32.HI R9, RZ, 0x1f, R16 ;  /* 0x0000001fff097819 */ /* 0x000fc80000011410 */
[----:B------:R-:W-:Y:S02]  /*0bc0*/  LEA.HI R10, R9, R16, RZ, 0x2 ;  /* 0x00000010090a7211 */ /* 0x000fe400078f10ff */
[----:B------:R-:W-:Y:S02]  /*0bd0*/  LEA.HI R4, R0, R13, RZ, 0x4 ;  /* 0x0000000d00047211 */ /* 0x000fe400078f20ff */
[--C-:B------:R-:W-:Y:S02]  /*0be0*/  SHF.R.S32.HI R8, RZ, 0x2, R10.reuse ;  /* 0x00000002ff087819 */ /* 0x100fe4000001140a */
[----:B------:R-:W-:Y:S02]  /*0bf0*/  SHF.R.S32.HI R7, RZ, 0x1f, R10 ;  /* 0x0000001fff077819 */ /* 0x000fe4000001140a */
[----:B------:R-:W-:Y:S02]  /*0c00*/  LOP3.LUT R5, R4, 0xfffffff0, RZ, 0xc0, !PT ;  /* 0xfffffff004057812 */ /* 0x000fe400078ec0ff */
[----:B------:R-:W-:-:S03]  /*0c10*/  LEA.HI R7, R7, R8, RZ, 0x3 ;  /* 0x0000000807077211 */ /* 0x000fc600078f18ff */
[----:B------:R-:W-:Y:S01]  /*0c20*/  IMAD.IADD R5, R13, 0x1, -R5 ;  /* 0x000000010d057824 */ /* 0x000fe200078e0a05 */
[----:B------:R-:W-:Y:S02]  /*0c30*/  LOP3.LUT R11, R7, 0xfffffff8, RZ, 0xc0, !PT ;  /* 0xfffffff8070b7812 */ /* 0x000fe400078ec0ff */
[----:B------:R-:W-:Y:S02]  /*0c40*/  SHF.R.S32.HI R7, RZ, 0x4, R4 ;  /* 0x00000004ff077819 */ /* 0x000fe40000011404 */
[----:B------:R-:W-:Y:S01]  /*0c50*/  SHF.R.S32.HI R6, RZ, 0x1f, R5 ;  /* 0x0000001fff067819 */ /* 0x000fe20000011405 */
[----:B------:R-:W-:Y:S01]  /*0c60*/  IMAD.IADD R12, R8, 0x1, -R11 ;  /* 0x00000001080c7824 */ /* 0x000fe200078e0a0b */
[----:B------:R-:W-:Y:S02]  /*0c70*/  LEA.HI R8, R0, R13, RZ, 0x5 ;  /* 0x0000000d00087211 */ /* 0x000fe400078f28ff */
[----:B------:R-:W-:Y:S02]  /*0c80*/  LEA.HI R4, R4, R7, RZ, 0x1 ;  /* 0x0000000704047211 */ /* 0x000fe400078f08ff */
[----:B------:R-:W-:-:S02]  /*0c90*/  LEA.HI R9, R9, R16, RZ, 0x5 ;  /* 0x0000001009097211 */ /* 0x000fc400078f28ff */
[----:B------:R-:W-:Y:S02]  /*0ca0*/  LEA.HI R6, R6, R5, RZ, 0x3 ;  /* 0x0000000506067211 */ /* 0x000fe400078f18ff */
[----:B------:R-:W-:Y:S02]  /*0cb0*/  SHF.R.S32.HI R18, RZ, 0x5, R8 ;  /* 0x00000005ff127819 */ /* 0x000fe40000011408 */
[----:B------:R-:W-:Y:S02]  /*0cc0*/  LOP3.LUT R8, R4, 0x1ffffffe, RZ, 0xc0, !PT ;  /* 0x1ffffffe04087812 */ /* 0x000fe400078ec0ff */
[----:B------:R-:W-:Y:S02]  /*0cd0*/  SHF.R.S32.HI R9, RZ, 0x5, R9 ;  /* 0x00000005ff097819 */ /* 0x000fe40000011409 */
[----:B------:R-:W-:Y:S02]  /*0ce0*/  SHF.R.S32.HI R15, RZ, 0x7, R3 ;  /* 0x00000007ff0f7819 */ /* 0x000fe40000011403 */
[----:B------:R-:W-:Y:S01]  /*0cf0*/  LOP3.LUT R4, R6, 0xfffffff8, RZ, 0xc0, !PT ;  /* 0xfffffff806047812 */ /* 0x000fe200078ec0ff */
[----:B------:R-:W-:Y:S01]  /*0d00*/  IMAD R12, R9, 0x10, R12 ;  /* 0x00000010090c7824 */ /* 0x000fe200078e020c */
[----:B------:R-:W-:Y:S01]  /*0d10*/  IADD3 R8, R7, -R8, RZ ;  /* 0x8000000807087210 */ /* 0x000fe20007ffe0ff */
[----:B------:R-:W-:Y:S01]  /*0d20*/  IMAD.SHL.U32 R7, R18, 0x400, RZ ;  /* 0x0000040012077824 */ /* 0x000fe200078e00ff */
[----:B------:R-:W-:Y:S01]  /*0d30*/  LOP3.LUT R10, R10, 0x7ffffffc, RZ, 0xc0, !PT ;  /* 0x7ffffffc0a0a7812 */ /* 0x000fe200078ec0ff */
[----:B------:R-:W-:-:S04]  /*0d40*/  IMAD.HI R9, R15, 0x55555556, RZ ;  /* 0x555555560f097827 */ /* 0x000fc800078e02ff */
[C---:B------:R-:W-:Y:S02]  /*0d50*/  IMAD.IADD R4, R5.reuse, 0x1, -R4 ;  /* 0x0000000105047824 */ /* 0x040fe400078e0a04 */
[----:B------:R-:W-:Y:S02]  /*0d60*/  IMAD R5, R5, 0x40, R7 ;  /* 0x0000004005057824 */ /* 0x000fe400078e0207 */
[----:B------:R-:W-:Y:S01]  /*0d70*/  IMAD.SHL.U32 R8, R8, 0x8, RZ ;  /* 0x0000000808087824 */ /* 0x000fe200078e00ff */
[----:B------:R-:W-:Y:S01]  /*0d80*/  LEA.HI R9, R9, R9, RZ, 0x1 ;  /* 0x0000000909097211 */ /* 0x000fe200078f08ff */
[----:B------:R-:W-:Y:S02]  /*0d90*/  IMAD.MOV.U32 R11, RZ, RZ, -0x2 ;  /* 0xfffffffeff0b7424 */ /* 0x000fe400078e00ff */
[----:B------:R-:W-:Y:S01]  /*0da0*/  IMAD.IADD R10, R16, 0x1, -R10 ;  /* 0x00000001100a7824 */ /* 0x000fe200078e0a0a */
[----:B------:R-:W-:Y:S02]  /*0db0*/  SHF.L.U32 R3, R4, 0x6, RZ ;  /* 0x0000000604037819 */ /* 0x000fe400000006ff */
[----:B------:R-:W-:-:S02]  /*0dc0*/  IADD3 R5, R8, R5, RZ ;  /* 0x0000000508057210 */ /* 0x000fc40007ffe0ff */
[----:B------:R-:W-:Y:S01]  /*0dd0*/  R2P PR, R4, 0x6 ;  /* 0x0000000604007804 */ /* 0x000fe20000000000 */
[----:B------:R-:W-:Y:S02]  /*0de0*/  IMAD R4, R10, R11, 0xc0 ;  /* 0x000000c00a047424 */ /* 0x000fe400078e020b */
[----:B------:R-:W-:Y:S01]  /*0df0*/  IMAD R9, R9, -0x3, R15 ;  /* 0xfffffffd09097824 */ /* 0x000fe200078e020f */
[----:B------:R0:W-:Y:S01]  /*0e00*/  STL [R1+0xb0], R5 ;  /* 0x0000b00501007387 */ /* 0x0001e20000100800 */
[----:B------:R-:W-:Y:S02]  /*0e10*/  LEA.HI R0, R0, R13, RZ, 0x2 ;  /* 0x0000000d00007211 */ /* 0x000fe400078f10ff */
[----:B------:R-:W-:Y:S01]  /*0e20*/  IMAD R12, R9, 0x40, R12 ;  /* 0x00000040090c7824 */ /* 0x000fe200078e020c */
[----:B------:R2:W-:Y:S01]  /*0e30*/  STL [R1+0xa8], R4 ;  /* 0x0000a80401007387 */ /* 0x0005e20000100800 */
[----:B------:R-:W-:Y:S02]  /*0e40*/  LOP3.LUT R3, R3, 0x1c0, RZ, 0xc0, !PT ;  /* 0x000001c003037812 */ /* 0x000fe400078ec0ff */
[----:B------:R-:W-:Y:S01]  /*0e50*/  SHF.R.S32.HI R18, RZ, 0x2, R0 ;  /* 0x00000002ff127819 */ /* 0x000fe20000011400 */
[----:B------:R-:W-:Y:S01]  /*0e60*/  STL [R1+0xa4], R12 ;  /* 0x0000a40c01007387 */ /* 0x000fe20000100800 */
[----:B------:R-:W-:Y:S01]  /*0e70*/  LOP3.LUT R8, R3, 0x8, R8, 0xf8, !PT ;  /* 0x0000000803087812 */ /* 0x000fe200078ef808 */
[----:B------:R-:W-:Y:S01]  /*0e80*/  IMAD.SHL.U32 R6, R6, 0x40, RZ ;  /* 0x0000004006067824 */ /* 0x000fe200078e00ff */
[----:B------:R-:W-:Y:S01]  /*0e90*/  SHF.R.U32.HI R3, RZ, 0x3, R3 ;  /* 0x00000003ff037819 */ /* 0x000fe20000011603 */
[----:B------:R-:W-:Y:S01]  /*0ea0*/  VIADD R10, R18, 0x60 ;  /* 0x00000060120a7836 */ /* 0x000fe20000000000 */
[----:B0-----:R-:W-:-:S02]  /*0eb0*/  SHF.R.S32.HI R5, RZ, 0x1f, R0 ;  /* 0x0000001fff057819 */ /* 0x001fc40000011400 */
[----:B------:R-:W-:Y:S02]  /*0ec0*/  LOP3.LUT R3, R8, R3, RZ, 0x3c, !PT ;  /* 0x0000000308037212 */ /* 0x000fe400078e3cff */
[----:B------:R-:W-:Y:S02]  /*0ed0*/  LOP3.LUT R6, R6, 0x7ffffe00, RZ, 0xc0, !PT ;  /* 0x7ffffe0006067812 */ /* 0x000fe400078ec0ff */
[----:B------:R-:W-:Y:S02]  /*0ee0*/  SHF.R.S32.HI R8, RZ, 0x1f, R10 ;  /* 0x0000001fff087819 */ /* 0x000fe4000001140a */
[----:B------:R-:W-:Y:S02]  /*0ef0*/  LEA.HI R5, R5, R18, RZ, 0x3 ;  /* 0x0000001205057211 */ /* 0x000fe400078f18ff */
[----:B------:R-:W-:Y:S02]  /*0f00*/  IADD3 R3, R3, R6, R7 ;  /* 0x0000000603037210 */ /* 0x000fe40007ffe007 */
[----:B------:R-:W-:-:S02]  /*0f10*/  SHF.R.S32.HI R6, RZ, 0x1f, R18 ;  /* 0x0000001fff067819 */ /* 0x000fc40000011412 */
[----:B------:R-:W-:Y:S02]  /*0f20*/  SHF.L.U32 R6, R10, 0x6, RZ ;  /* 0x000000060a067819 */ /* 0x000fe400000006ff */
[----:B------:R-:W-:Y:S02]  /*0f30*/  LEA.HI R8, R8, R10, RZ, 0x3 ;  /* 0x0000000a08087211 */ /* 0x000fe400078f18ff */
[----:B------:R-:W-:Y:S01]  /*0f40*/  LOP3.LUT R7, R5, 0xfffffff8, RZ, 0xc0, !PT ;  /* 0xfffffff805077812 */ /* 0x000fe200078ec0ff */
[----:B------:R-:W-:Y:S01]  /*0f50*/  IMAD R11, R3, 0x2, R2 ;  /* 0x00000002030b7824 */ /* 0x000fe200078e0202 */
[----:B------:R-:W-:-:S03]  /*0f60*/  SHF.L.U32 R8, R8, 0x6, RZ ;  /* 0x0000000608087819 */ /* 0x000fc600000006ff */
[----:B------:R-:W-:Y:S01]  /*0f70*/  IMAD.IADD R7, R18, 0x1, -R7 ;  /* 0x0000000112077824 */ /* 0x000fe200078e0a07 */
[----:B------:R-:W-:Y:S01]  /*0f80*/  MOV R9, 0x40 ;  /* 0x0000004000097802 */ /* 0x000fe20000000f00 */
[----:B------:R-:W-:Y:S01]  /*0f90*/  IMAD.MOV.U32 R19, RZ, RZ, RZ ;  /* 0x000000ffff137224 */ /* 0x000fe200078e00ff */
[----:B------:R-:W-:Y:S02]  /*0fa0*/  CS2R R152, SRZ ;  /* 0x0000000000987805 */ /* 0x000fe4000001ff00 */
[----:B--2---:R-:W-:-:S05]  /*0fb0*/  LOP3.LUT R4, R14, 0x1, RZ, 0xfc, !PT ;  /* 0x000000010e047812 */ /* 0x004fca00078efcff */
[----:B------:R0:W-:Y:S02]  /*0fc0*/  STL [R1+0x14], R4 ;  /* 0x0000140401007387 */ /* 0x0001e40000100800 */
[----:B0-----:R-:W-:-:S05]  /*0fd0*/  LOP3.LUT R4, R0, 0xfffffffc, RZ, 0xc0, !PT ;  /* 0xfffffffc00047812 */ /* 0x001fca00078ec0ff */
[----:B------:R-:W-:-:S05]  /*0fe0*/  IMAD.IADD R4, R13, 0x1, -R4 ;  /* 0x000000010d047824 */ /* 0x000fca00078e0a04 */
[C---:B------:R-:W-:Y:S01]  /*0ff0*/  LEA.HI R0, R4.reuse, R4, RZ, 0x1 ;  /* 0x0000000404007211 */ /* 0x040fe200078f08ff */
[----:B------:R-:W-:-:S03]  /*1000*/  IMAD.SHL.U32 R16, R4, 0x8, RZ ;  /* 0x0000000804107824 */ /* 0x000fc600078e00ff */
[----:B------:R-:W-:Y:S02]  /*1010*/  LOP3.LUT R5, R0, 0x1ffffffe, RZ, 0xc0, !PT ;  /* 0x1ffffffe00057812 */ /* 0x000fe400078ec0ff */
[----:B------:R-:W-:Y:S01]  /*1020*/  LOP3.LUT R0, R6, 0x1c0, RZ, 0xc0, !PT ;  /* 0x000001c006007812 */ /* 0x000fe200078ec0ff */
[----:B------:R-:W-:Y:S01]  /*1030*/  STL [R1+0x98], RZ ;  /* 0x000098ff01007387 */ /* 0x000fe20000100800 */
[----:B------:R-:W-:Y:S02]  /*1040*/  LOP3.LUT R6, R8, 0xfffffe00, RZ, 0xc0, !PT ;  /* 0xfffffe0008067812 */ /* 0x000fe400078ec0ff */
[----:B------:R-:W-:Y:S01]  /*1050*/  SHF.R.U32.HI R10, RZ, 0x3, R0 ;  /* 0x00000003ff0a7819 */ /* 0x000fe20000011600 */
[----:B------:R-:W-:Y:S01]  /*1060*/  STL [R1+0x30], RZ ;  /* 0x000030ff01007387 */ /* 0x000fe20000100800 */
[----:B------:R-:W-:-:S03]  /*1070*/  LOP3.LUT R3, R0, 0x38, R16, 0xf8, !PT ;  /* 0x0000003800037812 */ /* 0x000fc600078ef810 */
[----:B------:R-:W-:Y:S01]  /*1080*/  STL [R1+0x44], R11 ;  /* 0x0000440b01007387 */ /* 0x000fe20000100800 */
[----:B------:R-:W-:-:S03]  /*1090*/  IMAD.IADD R5, R4, 0x1, -R5 ;  /* 0x0000000104057824 */ /* 0x000fc600078e0a05 */
[----:B------:R0:W-:Y:S01]  /*10a0*/  STL [R1+0x70], R7 ;  /* 0x0000700701007387 */ /* 0x0001e20000100800 */
[C---:B------:R-:W-:Y:S02]  /*10b0*/  VIADD R0, R11.reuse, 0x1e800 ;  /* 0x0001e8000b007836 */ /* 0x040fe40000000000 */
[----:B------:R-:W-:Y:S01]  /*10c0*/  IMAD.SHL.U32 R22, R4, 0x4, RZ ;  /* 0x0000000404167824 */ /* 0x000fe200078e00ff */
[----:B------:R1:W-:Y:S01]  /*10d0*/  STL [R1+0x80], R6 ;  /* 0x0000800601007387 */ /* 0x0003e20000100800 */
[----:B------:R-:W-:Y:S02]  /*10e0*/  IADD3 R4, R11, 0x1e820, RZ ;  /* 0x0001e8200b047810 */ /* 0x000fe40007ffe0ff */
[----:B0-----:R-:W-:Y:S02]  /*10f0*/  LOP3.LUT R7, R6, R3, R10, 0xf6, !PT ;  /* 0x0000000306077212 */ /* 0x001fe400078ef60a */
[----:B------:R-:W-:Y:S01]  /*1100*/  SEL R3, R9, 0xffffffc0, !P2 ;  /* 0xffffffc009037807 */ /* 0x000fe20005000000 */
[----:B------:R-:W-:-:S02]  /*1110*/  @P1 VIADD R4, R0, 0xffffffe0 ;  /* 0xffffffe000041836 */ /* 0x000fc40000000000 */
[----:B-1----:R-:W-:Y:S01]  /*1120*/  IMAD R6, R7, 0x2, R2 ;  /* 0x0000000207067824 */ /* 0x002fe200078e0202 */
[----:B------:R-:W-:Y:S01]  /*1130*/  LEA R5, R5, R12, 0x3 ;  /* 0x0000000c05057211 */ /* 0x000fe200078e18ff */
[----:B------:R-:W-:-:S03]  /*1140*/  IMAD.IADD R0, R0, 0x1, R3 ;  /* 0x0000000100007824 */ /* 0x000fc600078e0203 */
[----:B------:R-:W-:Y:S04]  /*1150*/  STL [R1+0xa0], R6 ;  /* 0x0000a00601007387 */ /* 0x000fe80000100800 */
[----:B------:R-:W-:Y:S04]  /*1160*/  STL [R1+0x84], R4 ;  /* 0x0000840401007387 */ /* 0x000fe80000100800 */
[----:B------:R0:W-:Y:S04]  /*1170*/  STL [R1+0xac], R5 ;  /* 0x0000ac0501007387 */ /* 0x0001e80000100800 */
[----:B------:R1:W-:Y:S01]  /*1180*/  STL [R1+0x4c], R0 ;  /* 0x00004c0001007387 */ /* 0x0003e20000100800 */
[----:B0-----:R-:W-:-:S02]  /*1190*/  IMAD.IADD R5, R3, 0x1, R4 ;  /* 0x0000000103057824 */ /* 0x001fc400078e0204 */
[C---:B------:R-:W-:Y:S01]  /*11a0*/  VIADD R3, R4.reuse, 0x6000 ;  /* 0x0000600004037836 */ /* 0x040fe20000000000 */
[----:B-1----:R-:W-:Y:S02]  /*11b0*/  IADD3 R0, R4, 0xc000, RZ ;  /* 0x0000c00004007810 */ /* 0x002fe40007ffe0ff */
[----:B------:R0:W-:Y:S04]  /*11c0*/  STL [R1+0x48], R5 ;  /* 0x0000480501007387 */ /* 0x0001e80000100800 */
[----:B------:R0:W-:Y:S04]  /*11d0*/  STL [R1+0x88], R0 ;  /* 0x0000880001007387 */ /* 0x0001e80000100800 */
[----:B------:R0:W-:Y:S01]  /*11e0*/  STL [R1+0x8c], R3 ;  /* 0x00008c0301007387 */ /* 0x0001e20000100800 */
[----:B------:R-:W-:-:S07]  /*11f0*/  VIADD R154, R22, 0x10 ;  /* 0x00000010169a7836 */ /* 0x000fce0000000000 */
.L_x_13168:
[----:B0--3-5:R-:W0:Y:S02]  /*1200*/  LDC.64 R4, c[0x0][0xc88] ;  /* 0x00032200ff047b82 */ /* 0x029e240000000a00 */
        /* <DEDUP_REMOVED lines=22> */
[----:B------:R-:W-:-:S02]  /*1370*/  ISETP.NE.AND.EX P2, PT, RZ, UR9, PT, P2 ;  /* 0x00000009ff007c0c */ /* 0x000fc4000bf45320 */
[----:B------:R-:W-:Y:S01]  /*1380*/  MOV R25, UR4 ;  /* 0x0000000400197c02 */ /* 0x000fe20008000f00 */
[----:B------:R-:W-:Y:S01]  /*1390*/  ULDC.64 UR4, c[0x0][0x418] ;  /* 0x0001060000047ab9 */ /* 0x000fe20000000a00 */
[----:B------:R-:W-:-:S05]  /*13a0*/  IADD3.X R9, R36, UR7, RZ, P3, !PT ;  /* 0x0000000724097c10 */ /* 0x000fca0009ffe4ff */
[----:B------:R0:W5:Y:S04]  /*13b0*/  @P0 LDG.E R35, desc[UR56][R8.64] ;  /* 0x0000003808230981 */ /* 0x000168000c1e1900 */
        /* <DEDUP_REMOVED lines=23> */
.L_x_13050:
        /* <DEDUP_REMOVED lines=10> */
.L_x_13051:
[----:B------:R-:W-:Y:S05]  /*15d0*/  @!P0 BRA `(.L_x_13052) ;  /* 0x00000000000c8947 */ /* 0x000fea0003800000 */
[----:B------:R-:W2:Y:S04]  /*15e0*/  LDG.E R5, desc[UR56][R8.64] ;  /* 0x0000003808057981 */ /* 0x000ea8000c1e1900 */
[----:B------:R-:W2:Y:S02]  /*15f0*/  LDG.E R30, desc[UR56][R8.64+0x4] ;  /* 0x00000438081e7981 */ /* 0x000ea4000c1e1900 */
[----:B--2---:R-:W-:-:S07]  /*1600*/  IMAD.IADD R30, R30, 0x1, -R5 ;  /* 0x000000011e1e7824 */ /* 0x004fce00078e0a05 */
.L_x_13052:
        /* <DEDUP_REMOVED lines=56> */
.L_x_13055:
[----:B------:R-:W-:Y:S05]  /*1990*/  BSYNC B6 ;  /* 0x0000000000067941 */ /* 0x000fea0003800000 */
.L_x_13054:
        /* <DEDUP_REMOVED lines=20> */
.L_x_13057:
[----:B------:R-:W-:Y:S05]  /*1ae0*/  BSYNC B6 ;  /* 0x0000000000067941 */ /* 0x000fea0003800000 */
.L_x_13056:
[----:B------:R-:W2:Y:S01]  /*1af0*/  LDL R14, [R1+0x70] ;  /* 0x00007000010e7983 */ /* 0x000ea20000100800 */
[----:B------:R-:W-:Y:S01]  /*1b00*/  ULDC.64 UR4, c[0x0][0x9f8] ;  /* 0x00027e0000047ab9 */ /* 0x000fe20000000a00 */
[----:B------:R-:W0:Y:S01]  /*1b10*/  LDC.64 R58, c[0x0][0x300] ;  /* 0x0000c000ff3a7b82 */ /* 0x000e220000000a00 */
[----:B------:R-:W-:Y:S01]  /*1b20*/  ISETP.NE.U32.AND P0, PT, RZ, UR4, PT ;  /* 0x00000004ff007c0c */ /* 0x000fe2000bf05070 */
[----:B------:R-:W-:Y:S01]  /*1b30*/  IMAD.IADD R39, R35, 0x1, R30 ;  /* 0x0000000123277824 */ /* 0x000fe200078e021e */
[----:B------:R-:W-:Y:S02]  /*1b40*/  ULDC.64 UR6, c[0x0][0xa08] ;  /* 0x0002820000067ab9 */ /* 0x000fe40000000a00 */
[----:B------:R-:W-:Y:S01]  /*1b50*/  ISETP.NE.AND.EX P0, PT, RZ, UR5, PT, P0 ;  /* 0x00000005ff007c0c */ /* 0x000fe2000bf05300 */
[----:B------:R-:W1:Y:S01]  /*1b60*/  S2R R20, SR_TID.X ;  /* 0x0000000000147919 */ /* 0x000e620000002100 */
[----:B------:R-:W-:Y:S01]  /*1b70*/  SHF.R.S32.HI R11, RZ, 0x1f, R34 ;  /* 0x0000001fff0b7819 */ /* 0x000fe20000011422 */
[----:B------:R-:W3:Y:S01]  /*1b80*/  LDC.64 R8, c[0x0][0x3f8] ;  /* 0x0000fe00ff087b82 */ /* 0x000ee20000000a00 */
[----:B------:R-:W-:-:S07]  /*1b90*/  SHF.R.S32.HI R17, RZ, 0x1f, R16 ;  /* 0x0000001fff117819 */ /* 0x000fce0000011410 */
[----:B------:R-:W4:Y:S02]  /*1ba0*/  LDC R73, c[0x0][0x3f4] ;  /* 0x0000fd00ff497b82 */ /* 0x000f240000000800 */
[----:B------:R-:W-:-:S04]  /*1bb0*/  @P0 IADD3 R4, P1, R32, UR4, RZ ;  /* 0x0000000420040c10 */ /* 0x000fc8000ff3e0ff */
[----:B------:R-:W-:Y:S01]  /*1bc0*/  @P0 IADD3.X R5, R36, UR5, RZ, P1, !PT ;  /* 0x0000000524050c10 */ /* 0x000fe20008ffe4ff */
[----:B------:R-:W-:Y:S01]  /*1bd0*/  ULDC.64 UR4, c[0x0][0x308] ;  /* 0x0000c20000047ab9 */ /* 0x000fe20000000a00 */
[----:B------:R-:W4:Y:S04]  /*1be0*/  LDL.LU R36, [R1] ;  /* 0x0000000001247983 */ /* 0x000f280000300800 */
[----:B------:R1:W3:Y:S01]  /*1bf0*/  @P0 LDG.E R31, desc[UR56][R4.64] ;  /* 0x00000038041f0981 */ /* 0x0002e2000c1e1900 */
[----:B------:R-:W-:Y:S01]  /*1c00*/  SHF.R.S32.HI R41, RZ, 0x1f, R39 ;  /* 0x0000001fff297819 */ /* 0x000fe20000011427 */
[----:B0-----:R-:W-:Y:S01]  /*1c10*/  IMAD.WIDE.U32 R6, R39, R58, RZ ;  /* 0x0000003a27067225 */ /* 0x001fe200078e00ff */
[----:B------:R-:W-:-:S03]  /*1c20*/  ISETP.NE.U32.AND P0, PT, RZ, UR6, PT ;  /* 0x00000006ff007c0c */ /* 0x000fc6000bf05070 */
[----:B------:R-:W-:Y:S01]  /*1c30*/  IMAD R0, R41, R58, RZ ;  /* 0x0000003a29007224 */ /* 0x000fe200078e02ff */
[----:B------:R-:W-:-:S03]  /*1c40*/  ISETP.NE.AND.EX P0, PT, RZ, UR7, PT, P0 ;  /* 0x00000007ff007c0c */ /* 0x000fc6000bf05300 */
[----:B------:R-:W-:Y:S01]  /*1c50*/  IMAD R3, R39, R59, R0 ;  /* 0x0000003b27037224 */ /* 0x000fe200078e0200 */
[----:B-1----:R-:W-:-:S03]  /*1c60*/  SHF.R.U32.HI R42, RZ, 0x7, R20 ;  /* 0x00000007ff2a7819 */ /* 0x002fc60000011614 */
[----:B------:R-:W-:Y:S02]  /*1c70*/  IMAD.IADD R7, R7, 0x1, R3 ;  /* 0x0000000107077824 */ /* 0x000fe400078e0203 */
[----:B------:R-:W-:Y:S01]  /*1c80*/  IMAD R3, R11, UR4, RZ ;  /* 0x000000040b037c24 */ /* 0x000fe2000f8e02ff */
[----:B------:R-:W-:Y:S01]  /*1c90*/  ISETP.NE.AND P6, PT, R42, 0x1, PT ;  /* 0x000000012a00780c */ /* 0x000fe20003fc5270 */
[----:B------:R-:W-:-:S04]  /*1ca0*/  IMAD.WIDE.U32 R4, R34, UR4, R6 ;  /* 0x0000000422047c25 */ /* 0x000fc8000f8e0006 */
[----:B------:R-:W-:Y:S01]  /*1cb0*/  IMAD R3, R34, UR5, R3 ;  /* 0x0000000522037c24 */ /* 0x000fe2000f8e0203 */
[----:B------:R-:W-:-:S04]  /*1cc0*/  ULDC.64 UR4, c[0x0][0x310] ;  /* 0x0000c40000047ab9 */ /* 0x000fc80000000a00 */
[----:B------:R-:W-:Y:S02]  /*1cd0*/  IADD3 R5, R5, R3, RZ ;  /* 0x0000000305057210 */ /* 0x000fe40007ffe0ff */
[----:B------:R-:W-:Y:S01]  /*1ce0*/  SHF.R.S32.HI R38, RZ, 0x1f, R18 ;  /* 0x0000001fff267819 */ /* 0x000fe20000011412 */
[----:B------:R-:W0:Y:S01]  /*1cf0*/  S2R R40, SR_TID.X ;  /* 0x0000000000287919 */ /* 0x000e220000002100 */
[C---:B--2---:R-:W-:Y:S02]  /*1d00*/  SHF.L.U32 R78, R14.reuse, 0x6, RZ ;  /* 0x000000060e4e7819 */ /* 0x044fe400000006ff */
[----:B------:R-:W-:Y:S02]  /*1d10*/  LOP3.LUT P1, RZ, R14, 0x4, RZ, 0xc0, !PT ;  /* 0x000000040eff7812 */ /* 0x000fe4000782c0ff */
[----:B------:R-:W2:Y:S01]  /*1d20*/  LDL R14, [R1+0x80] ;  /* 0x00008000010e7983 */ /* 0x000ea20000100800 */
[----:B------:R-:W-:Y:S01]  /*1d30*/  IMAD.WIDE.U32 R6, R18, R58, R16 ;  /* 0x0000003a12067225 */ /* 0x000fe200078e0010 */
[----:B---3--:R-:W-:-:S02]  /*1d40*/  SHF.R.S32.HI R0, RZ, 0x1f, R31 ;  /* 0x0000001fff007819 */ /* 0x008fc4000001141f */
[----:B------:R-:W-:Y:S02]  /*1d50*/  SEL R61, R31, RZ, !P0 ;  /* 0x000000ff1f3d7207 */ /* 0x000fe40004000000 */
[----:B------:R-:W1:Y:S01]  /*1d60*/  LDC.64 R30, c[0x0][0x408] ;  /* 0x00010200ff1e7b82 */ /* 0x000e620000000a00 */
[----:B------:R-:W-:-:S05]  /*1d70*/  SEL R12, R0, RZ, !P0 ;  /* 0x000000ff000c7207 */ /* 0x000fca0004000000 */
[----:B------:R-:W-:Y:S02]  /*1d80*/  IMAD R0, R12, UR4, RZ ;  /* 0x000000040c007c24 */ /* 0x000fe4000f8e02ff */
[----:B------:R-:W-:-:S04]  /*1d90*/  IMAD.WIDE.U32 R4, R61, UR4, R4 ;  /* 0x000000043d047c25 */ /* 0x000fc8000f8e0004 */
[----:B------:R-:W-:Y:S01]  /*1da0*/  IMAD R3, R61, UR5, R0 ;  /* 0x000000053d037c24 */ /* 0x000fe2000f8e0200 */
[----:B------:R-:W-:Y:S05]  /*1db0*/  @!P6 WARPSYNC.ALL ;  /* 0x000000000000e948 */ /* 0x000fea0003800000 */
[----:B------:R-:W-:Y:S01]  /*1dc0*/  ULDC.64 UR4, c[0x0][0x330] ;  /* 0x0000cc0000047ab9 */ /* 0x000fe20000000a00 */
[----:B------:R-:W-:Y:S02]  /*1dd0*/  IMAD R0, R38, R58, RZ ;  /* 0x0000003a26007224 */ /* 0x000fe400078e02ff */
[----:B------:R-:W-:Y:S02]  /*1de0*/  IMAD R11, R11, UR4, RZ ;  /* 0x000000040b0b7c24 */ /* 0x000fe4000f8e02ff */
[----:B------:R-:W-:-:S02]  /*1df0*/  IMAD R79, R18, R59, R0 ;  /* 0x0000003b124f7224 */ /* 0x000fc400078e0200 */
[C---:B------:R-:W-:Y:S02]  /*1e00*/  IMAD R13, R34.reuse, UR5, R11 ;  /* 0x00000005220d7c24 */ /* 0x040fe4000f8e020b */
[----:B------:R-:W-:Y:S01]  /*1e10*/  IMAD.WIDE.U32 R10, R34, UR4, R16 ;  /* 0x00000004220a7c25 */ /* 0x000fe2000f8e0010 */
[----:B------:R-:W-:-:S03]  /*1e20*/  ULDC.64 UR4, c[0x0][0x338] ;  /* 0x0000ce0000047ab9 */ /* 0x000fc60000000a00 */
[----:B-1----:R-:W-:Y:S02]  /*1e30*/  IMAD R0, R38, R30, RZ ;  /* 0x0000001e26007224 */ /* 0x002fe400078e02ff */
[----:B------:R-:W-:Y:S01]  /*1e40*/  IMAD.IADD R80, R5, 0x1, R3 ;  /* 0x0000000105507824 */ /* 0x000fe200078e0203 */
[----:B------:R-:W-:Y:S01]  /*1e50*/  IADD3 R81, P0, R4, R6, RZ ;  /* 0x0000000604517210 */ /* 0x000fe20007f1e0ff */
[----:B------:R-:W-:Y:S01]  /*1e60*/  IMAD.IADD R11, R11, 0x1, R13 ;  /* 0x000000010b0b7824 */ /* 0x000fe200078e020d */
[----:B------:R-:W-:Y:S01]  /*1e70*/  SHF.R.S32.HI R23, RZ, 0x1f, R22 ;  /* 0x0000001fff177819 */ /* 0x000fe20000011416 */
[----:B------:R-:W-:Y:S02]  /*1e80*/  IMAD R3, R12, UR4, RZ ;  /* 0x000000040c037c24 */ /* 0x000fe4000f8e02ff */
[----:B------:R-:W-:Y:S02]  /*1e90*/  IMAD R13, R18, R31, R0 ;  /* 0x0000001f120d7224 */ /* 0x000fe400078e0200 */
[----:B------:R-:W-:Y:S01]  /*1ea0*/  IMAD R0, R38, R8, RZ ;  /* 0x0000000826007224 */ /* 0x000fe200078e02ff */
[----:B------:R-:W-:Y:S01]  /*1eb0*/  IADD3.X R79, R80, R7, R79, P0, !PT ;  /* 0x00000007504f7210 */ /* 0x000fe200007fe44f */
[----:B------:R-:W-:-:S02]  /*1ec0*/  IMAD R15, R61, UR5, R3 ;  /* 0x000000053d0f7c24 */ /* 0x000fc4000f8e0203 */
[----:B------:R-:W-:-:S04]  /*1ed0*/  IMAD.WIDE.U32 R60, R61, UR4, R10 ;  /* 0x000000043d3c7c25 */ /* 0x000fc8000f8e000a */
[----:B------:R-:W-:-:S04]  /*1ee0*/  IMAD.WIDE.U32 R20, R18, R8, R22 ;  /* 0x0000000812147225 */ /* 0x000fc800078e0016 */
[----:B------:R-:W-:Y:S01]  /*1ef0*/  IMAD R7, R18, R9, R0 ;  /* 0x0000000912077224 */ /* 0x000fe200078e0200 */
[----:B----4-:R-:W-:Y:S01]  /*1f00*/  ISETP.GE.AND P0, PT, R16, R73, PT ;  /* 0x000000491000720c */ /* 0x010fe20003f06270 */
[----:B------:R-:W-:Y:S01]  /*1f10*/  IMAD.WIDE.U32 R10, R18, R8, R16 ;  /* 0x00000008120a7225 */ /* 0x000fe200078e0010 */
[----:B------:R-:W-:Y:S01]  /*1f20*/  LOP3.LUT R36, R36, 0xfffffffb, RZ, 0xc0, !PT ;  /* 0xfffffffb24247812 */ /* 0x000fe200078ec0ff */
[----:B------:R-:W-:Y:S02]  /*1f30*/  ULDC UR4, c[0x0][0x2f4] ;  /* 0x0000bd0000047ab9 */ /* 0x000fe40000000800 */
[----:B------:R-:W-:Y:S02]  /*1f40*/  IMAD.IADD R21, R21, 0x1, R7 ;  /* 0x0000000115157824 */ /* 0x000fe400078e0207 */
[----:B------:R-:W-:Y:S01]  /*1f50*/  IMAD.IADD R11, R7, 0x1, R11 ;  /* 0x00000001070b7824 */ /* 0x000fe200078e020b */
[----:B-----5:R-:W-:Y:S02]  /*1f60*/  SHF.R.S32.HI R7, RZ, 0x1f, R24 ;  /* 0x0000001fff077819 */ /* 0x020fe40000011418 */
[----:B------:R-:W-:-:S03]  /*1f70*/  SEL R3, R73, RZ, P0 ;  /* 0x000000ff49037207 */ /* 0x000fc60000000000 */
[C---:B------:R-:W-:Y:S01]  /*1f80*/  IMAD R6, R7.reuse, R30, RZ ;  /* 0x0000001e07067224 */ /* 0x040fe200078e02ff */
[----:B------:R-:W-:Y:S01]  /*1f90*/  @P1 LOP3.LUT R36, R36, 0x4, RZ, 0xfc, !PT ;  /* 0x0000000424241812 */ /* 0x000fe200078efcff */
[----:B------:R-:W-:Y:S02]  /*1fa0*/  IMAD R7, R7, R8, RZ ;  /* 0x0000000807077224 */ /* 0x000fe400078e02ff */
[----:B------:R-:W-:Y:S01]  /*1fb0*/  IMAD R67, R24, R31, R6 ;  /* 0x0000001f18437224 */ /* 0x000fe200078e0206 */
[----:B------:R-:W-:Y:S01]  /*1fc0*/  IADD3 R6, P1, R18, R39, RZ ;  /* 0x0000002712067210 */ /* 0x000fe20007f3e0ff */
[----:B------:R-:W-:Y:S01]  /*1fd0*/  IMAD.IADD R3, R16, 0x1, R3 ;  /* 0x0000000110037824 */ /* 0x000fe200078e0203 */
[----:B0-----:R-:W-:Y:S01]  /*1fe0*/  IADD3 R40, R40, -0x80, RZ ;  /* 0xffffff8028287810 */ /* 0x001fe20007ffe0ff */
[----:B------:R-:W-:Y:S02]  /*1ff0*/  IMAD R65, R24, R9, R7 ;  /* 0x0000000918417224 */ /* 0x000fe400078e0207 */
[----:B------:R-:W-:Y:S01]  /*2000*/  IMAD.X R7, R38, 0x1, R41, P1 ;  /* 0x0000000126077824 */ /* 0x000fe200008e0629 */
[----:B------:R-:W-:Y:S01]  /*2010*/  SHF.R.S32.HI R38, RZ, 0x1f, R40 ;  /* 0x0000001fff267819 */ /* 0x000fe20000011428 */
[----:B------:R-:W-:Y:S01]  /*2020*/  VIADD R32, R18, 0x60 ;  /* 0x0000006012207836 */ /* 0x000fe20000000000 */
[----:B------:R-:W-:-:S02]  /*2030*/  SHF.R.S32.HI R0, RZ, 0x1f, R3 ;  /* 0x0000001fff007819 */ /* 0x000fc40000011403 */
[----:B------:R-:W-:Y:S02]  /*2040*/  LOP3.LUT R78, R78, 0x1c0, RZ, 0xc0, !PT ;  /* 0x000001c04e4e7812 */ /* 0x000fe400078ec0ff */
[----:B------:R-:W-:Y:S01]  /*2050*/  LEA.HI R38, R38, R40, RZ, 0x5 ;  /* 0x0000002826267211 */ /* 0x000fe200078f28ff */
[----:B------:R-:W-:Y:S01]  /*2060*/  VIADD R40, R18, 0x60 ;  /* 0x0000006012287836 */ /* 0x000fe20000000000 */
[----:B------:R-:W-:Y:S01]  /*2070*/  LEA.HI R3, R0, R3, RZ, 0x3 ;  /* 0x0000000300037211 */ /* 0x000fe200078f18ff */
[----:B------:R0:W-:Y:S01]  /*2080*/  STL [R1], R36 ;  /* 0x0000002401007387 */ /* 0x0001e20000100800 */
[----:B------:R-:W-:Y:S02]  /*2090*/  SHF.R.U32.HI R75, RZ, 0x3, R78 ;  /* 0x00000003ff4b7819 */ /* 0x000fe4000001164e */
[----:B------:R-:W-:Y:S01]  /*20a0*/  LOP3.LUT R0, R78, 0x18, R16, 0xf8, !PT ;  /* 0x000000184e007812 */ /* 0x000fe200078ef810 */
[----:B------:R-:W-:Y:S01]  /*20b0*/  IMAD.SHL.U32 R40, R40, 0x40, RZ ;  /* 0x0000004028287824 */ /* 0x000fe200078e00ff */
[----:B------:R-:W-:Y:S01]  /*20c0*/  SHF.R.S32.HI R76, RZ, 0x1f, R32 ;  /* 0x0000001fff4c7819 */ /* 0x000fe20000011420 */
[----:B------:R-:W-:Y:S01]  /*20d0*/  IMAD.SHL.U32 R32, R32, 0x40, RZ ;  /* 0x0000004020207824 */ /* 0x000fe200078e00ff */
[----:B------:R-:W-:Y:S01]  /*20e0*/  LOP3.LUT R0, R0, R75, RZ, 0x3c, !PT ;  /* 0x0000004b00007212 */ /* 0x000fe200078e3cff */
[----:B------:R-:W-:Y:S01]  /*20f0*/  IMAD.WIDE.U32 R34, R18, R30, R16 ;  /* 0x0000001e12227225 */ /* 0x000fe200078e0010 */
[----:B------:R-:W-:-:S02]  /*2100*/  SHF.R.S32.HI R38, RZ, 0x5, R38 ;  /* 0x00000005ff267819 */ /* 0x000fc40000011426 */
[----:B------:R-:W-:Y:S01]  /*2110*/  LOP3.LUT R40, R40, 0x1c0, RZ, 0xc0, !PT ;  /* 0x000001c028287812 */ /* 0x000fe200078ec0ff */
[-C--:B------:R-:W-:Y:S01]  /*2120*/  IMAD.WIDE.U32 R56, R18, R30.reuse, R22 ;  /* 0x0000001e12387225 */ /* 0x080fe200078e0016 */
[----:B------:R-:W-:Y:S02]  /*2130*/  LOP3.LUT R32, R32, 0x1c0, RZ, 0xc0, !PT ;  /* 0x000001c020207812 */ /* 0x000fe400078ec0ff */
[----:B------:R-:W-:Y:S01]  /*2140*/  IADD3 R35, R13, R35, RZ ;  /* 0x000000230d237210 */ /* 0x000fe20007ffe0ff */
[----:B------:R-:W-:Y:S01]  /*2150*/  IMAD R69, R38, 0x200, R0 ;  /* 0x0000020026457824 */ /* 0x000fe200078e0200 */
[----:B------:R-:W-:Y:S01]  /*2160*/  LOP3.LUT R0, R78, 0x38, R3, 0xf8, !PT ;  /* 0x000000384e007812 */ /* 0x000fe200078ef803 */
[----:B------:R-:W-:Y:S01]  /*2170*/  IMAD.IADD R57, R57, 0x1, R13 ;  /* 0x0000000139397824 */ /* 0x000fe200078e020d */
[----:B------:R-:W-:Y:S02]  /*2180*/  LOP3.LUT R12, R40, 0x38, R3, 0xf8, !PT ;  /* 0x00000038280c7812 */ /* 0x000fe400078ef803 */
[----:B------:R-:W-:Y:S01]  /*2190*/  SHF.R.U32.HI R32, RZ, 0x3, R32 ;  /* 0x00000003ff207819 */ /* 0x000fe20000011620 */
[----:B------:R-:W-:Y:S01]  /*21a0*/  IMAD R71, R31, 0xc0, RZ ;  /* 0x000000c01f477824 */ /* 0x000fe200078e02ff */
[----:B------:R-:W-:Y:S01]  /*21b0*/  LOP3.LUT R0, R0, R75, RZ, 0x3c, !PT ;  /* 0x0000004b00007212 */ /* 0x000fe200078e3cff */
[----:B------:R-:W-:Y:S01]  /*21c0*/  IMAD.WIDE.U32 R56, R24, R30, R56 ;  /* 0x0000001e18387225 */ /* 0x000fe200078e0038 */
[----:B------:R-:W-:-:S03]  /*21d0*/  LOP3.LUT R12, R12, R32, RZ, 0x3c, !PT ;  /* 0x000000200c0c7212 */ /* 0x000fc600078e3cff */
[----:B------:R-:W-:Y:S01]  /*21e0*/  IMAD.WIDE.U32 R34, R24, R30, R34 ;  /* 0x0000001e18227225 */ /* 0x000fe200078e0022 */
[----:B------:R-:W-:-:S03]  /*21f0*/  LOP3.LUT R64, R3, 0xfffffff8, RZ, 0xc0, !PT ;  /* 0xfffffff803407812 */ /* 0x000fc600078ec0ff */
[----:B------:R-:W-:Y:S02]  /*2200*/  IMAD R13, R59, 0xc0, RZ ;  /* 0x000000c03b0d7824 */ /* 0x000fe400078e02ff */
[----:B------:R-:W-:-:S04]  /*2210*/  IMAD.WIDE.U32 R30, R30, 0xc0, RZ ;  /* 0x000000c01e1e7825 */ /* 0x000fc800078e00ff */
[----:B------:R-:W-:Y:S02]  /*2220*/  IMAD R37, R9, 0xc0, RZ ;  /* 0x000000c009257824 */ /* 0x000fe400078e02ff */
[----:B------:R-:W-:-:S04]  /*2230*/  IMAD.WIDE.U32 R20, R24, R8, R20 ;  /* 0x0000000818147225 */ /* 0x000fc800078e0014 */
[----:B------:R-:W-:-:S04]  /*2240*/  IMAD.WIDE.U32 R10, R24, R8, R10 ;  /* 0x00000008180a7225 */ /* 0x000fc800078e000a */
[----:B------:R-:W-:Y:S02]  /*2250*/  VIADD R77, R16, 0x20 ;  /* 0x00000020104d7836 */ /* 0x000fe40000000000 */
[----:B------:R-:W-:Y:S01]  /*2260*/  IMAD.WIDE.U32 R58, R58, 0xc0, RZ ;  /* 0x000000c03a3a7825 */ /* 0x000fe200078e00ff */
[----:B------:R-:W-:-:S03]  /*2270*/  SHF.R.S32.HI R63, RZ, 0x3, R3 ;  /* 0x00000003ff3f7819 */ /* 0x000fc60000011403 */
[----:B------:R-:W-:Y:S01]  /*2280*/  IMAD.WIDE.U32 R8, R8, 0xc0, RZ ;  /* 0x000000c008087825 */ /* 0x000fe200078e00ff */
[----:B------:R-:W-:Y:S02]  /*2290*/  IADD3 R71, R31, R71, RZ ;  /* 0x000000471f477210 */ /* 0x000fe40007ffe0ff */
[----:B------:R-:W-:Y:S01]  /*22a0*/  ISETP.GE.AND P1, PT, R16, UR4, PT ;  /* 0x0000000410007c0c */ /* 0x000fe2000bf26270 */
[----:B------:R-:W-:Y:S01]  /*22b0*/  IMAD.IADD R68, R57, 0x1, R67 ;  /* 0x0000000139447824 */ /* 0x000fe200078e0243 */
[----:B------:R-:W-:Y:S01]  /*22c0*/  IADD3 R67, R67, R35, RZ ;  /* 0x0000002343437210 */ /* 0x000fe20007ffe0ff */
[----:B------:R-:W-:Y:S01]  /*22d0*/  IMAD.IADD R66, R21, 0x1, R65 ;  /* 0x0000000115427824 */ /* 0x000fe200078e0241 */
[----:B------:R-:W-:Y:S01]  /*22e0*/  IADD3 R65, R65, R11, RZ ;  /* 0x0000000b41417210 */ /* 0x000fe20007ffe0ff */
[----:B------:R-:W-:Y:S01]  /*22f0*/  IMAD R32, R38, 0x200, R0 ;  /* 0x0000020026207824 */ /* 0x000fe200078e0200 */
[----:B------:R-:W-:Y:S01]  /*2300*/  ISETP.GE.AND P2, PT, R77, UR4, PT ;  /* 0x000000044d007c0c */ /* 0x000fe2000bf46270 */
[----:B------:R-:W-:Y:S01]  /*2310*/  VIADD R74, R42, 0x8 ;  /* 0x000000082a4a7836 */ /* 0x000fe20000000000 */
[----:B------:R-:W-:Y:S01]  /*2320*/  SHF.R.S32.HI R62, RZ, 0x1f, R64 ;  /* 0x0000001fff3e7819 */ /* 0x000fe20000011440 */
[----:B------:R-:W-:Y:S01]  /*2330*/  IMAD.SHL.U32 R73, R73, 0x2, RZ ;  /* 0x0000000249497824 */ /* 0x000fe200078e00ff */
[----:B------:R-:W-:Y:S01]  /*2340*/  IADD3 R0, R61, R15, RZ ;  /* 0x0000000f3d007210 */ /* 0x000fe20007ffe0ff */
[----:B------:R-:W-:-:S02]  /*2350*/  IMAD.IADD R72, R59, 0x1, R13 ;  /* 0x000000013b487824 */ /* 0x000fc400078e020d */
[----:B------:R-:W-:Y:S02]  /*2360*/  IMAD.IADD R70, R9, 0x1, R37 ;  /* 0x0000000109467824 */ /* 0x000fe400078e0225 */
[----:B--2---:R-:W-:Y:S01]  /*2370*/  IMAD.IADD R3, R14, 0x1, R12 ;  /* 0x000000010e037824 */ /* 0x004fe200078e020c */
[----:B0-----:R-:W-:Y:S06]  /*2380*/  @!P6 BAR.SYNC.DEFER_BLOCKING 0x9, 0x100 ;  /* 0x024400000000eb1d */ /* 0x001fec0000010000 */
.L_x_13107:
[----:B------:R-:W2:Y:S01]  /*2390*/  LDL R39, [R1+0x70] ;  /* 0x0000700001277983 */ /* 0x000ea20000100800 */
[----:B------:R-:W0:Y:S03]  /*23a0*/  LDC.64 R84, c[0x0][0x2e8] ;  /* 0x0000ba00ff547b82 */ /* 0x000e260000000a00 */
[----:B------:R-:W3:Y:S01]  /*23b0*/  LDL.LU R38, [R1] ;  /* 0x0000000001267983 */ /* 0x000ee20000300800 */
[----:B------:R-:W-:Y:S01]  /*23c0*/  VIADD R37, R27, 0xffffffff ;  /* 0xffffffff1b257836 */ /* 0x000fe20000000000 */
[----:B------:R-:W-:Y:S05]  /*23d0*/  YIELD ;  /* 0x0000000000007946 */ /* 0x000fea0003800000 */
[----:B------:R-:W-:Y:S01]  /*23e0*/  SHF.R.S32.HI R36, RZ, 0x1f, R37 ;  /* 0x0000001fff247819 */ /* 0x000fe20000011425 */
[-C--:B------:R-:W-:Y:S01]  /*23f0*/  IMAD R13, R72, R37.reuse, RZ ;  /* 0x00000025480d7224 */ /* 0x080fe200078e02ff */
[----:B------:R-:W1:Y:S01]  /*2400*/  LDC.64 R90, c[0x0][0x300] ;  /* 0x0000c000ff5a7b82 */ /* 0x000e620000000a00 */
[----:B------:R-:W-:Y:S01]  /*2410*/  IMAD.WIDE.U32 R14, R58, R37, RZ ;  /* 0x000000253a0e7225 */ /* 0x000fe200078e00ff */
[----:B------:R-:W-:Y:S03]  /*2420*/  BSSY B0, `(.L_x_13058) ;  /* 0x00002ce000007945 */ /* 0x000fe60003800000 */
[----:B------:R-:W-:-:S02]  /*2430*/  IMAD R13, R36, R58, R13 ;  /* 0x0000003a240d7224 */ /* 0x000fc400078e020d */
[----:B------:R-:W-:Y:S01]  /*2440*/  IMAD.MOV.U32 R88, RZ, RZ, R14 ;  /* 0x000000ffff587224 */ /* 0x000fe200078e000e */
[----:B------:R-:W-:Y:S01]  /*2450*/  IADD3 R14, P4, R81, R14, RZ ;  /* 0x0000000e510e7210 */ /* 0x000fe20007f9e0ff */
[----:B------:R-:W-:Y:S01]  /*2460*/  IMAD.IADD R89, R15, 0x1, R13 ;  /* 0x000000010f597824 */ /* 0x000fe200078e020d */
[----:B------:R-:W4:Y:S01]  /*2470*/  LDC R92, c[0x0][0x3f4] ;  /* 0x0000fd00ff5c7b82 */ /* 0x000f220000000800 */
[----:B------:R-:W-:-:S03]  /*2480*/  IMAD R87, R19, 0x3000, R69 ;  /* 0x0000300013577824 */ /* 0x000fc600078e0245 */
[----:B------:R-:W-:Y:S01]  /*2490*/  IADD3.X R15, R89, R79, RZ, P4, !PT ;  /* 0x0000004f590f7210 */ /* 0x000fe200027fe4ff */
[----:B------:R-:W-:Y:S01]  /*24a0*/  VIADD R83, R87, 0x20 ;  /* 0x0000002057537836 */ /* 0x000fe20000000000 */
[----:B0-----:R-:W-:-:S04]  /*24b0*/  LEA R42, P4, R14, R84, 0x1 ;  /* 0x000000540e2a7211 */ /* 0x001fc800078808ff */
[----:B------:R-:W-:Y:S02]  /*24c0*/  LEA.HI.X R43, R14, R85, R15, 0x1, P4 ;  /* 0x000000550e2b7211 */ /* 0x000fe400020f0c0f */
[----:B------:R-:W-:Y:S01]  /*24d0*/  ISETP.GT.AND P4, PT, R37, R28, PT ;  /* 0x0000001c2500720c */ /* 0x000fe20003f84270 */
[----:B-1----:R-:W-:-:S04]  /*24e0*/  IMAD.WIDE.U32 R12, R90, 0x60, R88 ;  /* 0x000000605a0c7825 */ /* 0x002fc800078e0058 */
[----:B------:R-:W-:Y:S01]  /*24f0*/  IMAD R27, R91, 0x60, RZ ;  /* 0x000000605b1b7824 */ /* 0x000fe200078e02ff */
[----:B------:R-:W-:-:S04]  /*2500*/  IADD3 R12, P3, R81, R12, RZ ;  /* 0x0000000c510c7210 */ /* 0x000fc80007f7e0ff */
[----:B------:R-:W-:Y:S02]  /*2510*/  IADD3.X R13, R79, R13, R27, P3, !PT ;  /* 0x0000000d4f0d7210 */ /* 0x000fe40001ffe41b */
[C---:B------:R-:W-:Y:S02]  /*2520*/  LEA R40, P3, R12.reuse, R84, 0x1 ;  /* 0x000000540c287211 */ /* 0x040fe400078608ff */
[----:B------:R-:W-:Y:S02]  /*2530*/  MOV R27, R37 ;  /* 0x00000025001b7202 */ /* 0x000fe40000000f00 */
[----:B------:R-:W-:Y:S02]  /*2540*/  LEA.HI.X R41, R12, R85, R13, 0x1, P3 ;  /* 0x000000550c297211 */ /* 0x000fe400018f0c0d */
[----:B----4-:R-:W-:Y:S02]  /*2550*/  ISETP.GE.AND P3, PT, R92, 0x1, PT ;  /* 0x000000015c00780c */ /* 0x010fe40003f66270 */
[----:B--2---:R-:W-:-:S02]  /*2560*/  LOP3.LUT P5, RZ, R39, 0x4, RZ, 0xc0, !PT ;  /* 0x0000000427ff7812 */ /* 0x004fc400078ac0ff */
[----:B---3--:R-:W-:-:S04]  /*2570*/  LOP3.LUT R38, R38, 0xfffffffd, RZ, 0xc0, !PT ;  /* 0xfffffffd26267812 */ /* 0x008fc800078ec0ff */
[----:B------:R-:W-:-:S05]  /*2580*/  @P4 LOP3.LUT R38, R38, 0x2, RZ, 0xfc, !PT ;  /* 0x0000000226264812 */ /* 0x000fca00078efcff */
[----:B------:R0:W-:Y:S02]  /*2590*/  STL [R1], R38 ;  /* 0x0000002601007387 */ /* 0x0001e40000100800 */
        /* <DEDUP_REMOVED lines=24> */
[----:B0-----:R-:W-:Y:S02]  /*2720*/  CS2R R38, SRZ ;  /* 0x0000000000267805 */ /* 0x001fe4000001ff00 */
        /* <DEDUP_REMOVED lines=8> */
[----:B------:R-:W-:-:S05]  /*27b0*/  IADD3 R15, P3, R56, R48, RZ ;  /* 0x00000030380f7210 */ /* 0x000fca0007f7e0ff */
        /* <DEDUP_REMOVED lines=14> */
.L_x_13062:
[----:B------:R-:W-:Y:S05]  /*28a0*/  BSYNC B1 ;  /* 0x0000000000017941 */ /* 0x000fea0003800000 */
.L_x_13061:
[----:B0-----:R-:W-:Y:S01]  /*28b0*/  VIADD R12, R18, 0x60 ;  /* 0x00000060120c7836 */ /* 0x001fe20000000000 */
[----:B------:R-:W-:Y:S01]  /*28c0*/  BSSY B1, `(.L_x_13063) ;  /* 0x0000021000017945 */ /* 0x000fe20003800000 */
[----:B-----5:R-:W-:Y:S01]  /*28d0*/  IMAD.MOV.U32 R90, RZ, RZ, R52 ;  /* 0x000000ffff5a7224 */ /* 0x020fe200078e0034 */
[----:B------:R-:W-:Y:S02]  /*28e0*/  MOV R91, R53 ;  /* 0x00000035005b7202 */ /* 0x000fe40000000f00 */
        /* <DEDUP_REMOVED lines=30> */
.L_x_13064:
[----:B------:R-:W-:Y:S05]  /*2ad0*/  BSYNC B1 ;  /* 0x0000000000017941 */ /* 0x000fea0003800000 */
.L_x_13063:
[----:B------:R-:W2:Y:S01]  /*2ae0*/  LDL R82, [R1+0x14] ;  /* 0x0000140001527983 */ /* 0x000ea20000100800 */
[----:B0-----:R-:W-:Y:S01]  /*2af0*/  IMAD.MOV.U32 R12, RZ, RZ, R84 ;  /* 0x000000ffff0c7224 */ /* 0x001fe200078e0054 */
[----:B------:R-:W-:Y:S01]  /*2b00*/  MOV R13, R85 ;  /* 0x00000055000d7202 */ /* 0x000fe20000000f00 */
[----:B------:R-:W-:Y:S01]  /*2b10*/  IMAD.MOV.U32 R14, RZ, RZ, R88 ;  /* 0x000000ffff0e7224 */ /* 0x000fe200078e0058 */
[----:B------:R-:W-:Y:S02]  /*2b20*/  PRMT R91, R91, 0x5410, R90 ;  /* 0x000054105b5b7816 */ /* 0x000fe4000000005a */
[----:B------:R-:W-:Y:S01]  /*2b30*/  PRMT R95, R12, 0x7610, R95 ;  /* 0x000076100c5f7816 */ /* 0x000fe2000000005f */
[----:B------:R-:W-:Y:S01]  /*2b40*/  IMAD.MOV.U32 R12, RZ, RZ, R54 ;  /* 0x000000ffff0c7224 */ /* 0x000fe200078e0036 */
[----:B------:R-:W-:Y:S01]  /*2b50*/  PRMT R97, R13, 0x7610, R97 ;  /* 0x000076100d617816 */ /* 0x000fe20000000061 */
[----:B------:R-:W-:Y:S01]  /*2b60*/  IMAD.MOV.U32 R13, RZ, RZ, R55 ;  /* 0x000000ffff0d7224 */ /* 0x000fe200078e0037 */
[----:B------:R-:W-:-:S02]  /*2b70*/  PRMT R90, R91, 0x7610, R90 ;  /* 0x000076105b5a7816 */ /* 0x000fc4000000005a */
[----:B------:R-:W-:Y:S02]  /*2b80*/  MOV R15, R89 ;  /* 0x00000059000f7202 */ /* 0x000fe40000000f00 */
[----:B------:R-:W-:Y:S01]  /*2b90*/  PRMT R91, R12, 0x7610, R91 ;  /* 0x000076100c5b7816 */ /* 0x000fe2000000005b */
[----:B-----5:R-:W-:Y:S01]  /*2ba0*/  IMAD.MOV.U32 R12, RZ, RZ, R36 ;  /* 0x000000ffff0c7224 */ /* 0x020fe200078e0024 */
[----:B------:R-:W-:Y:S01]  /*2bb0*/  PRMT R90, R90, 0x5410, R13 ;  /* 0x000054105a5a7816 */ /* 0x000fe2000000000d */
[----:B------:R-:W-:Y:S01]  /*2bc0*/  IMAD.MOV.U32 R13, RZ, RZ, R37 ;  /* 0x000000ffff0d7224 */ /* 0x000fe200078e0025 */
[----:B------:R-:W-:Y:S01]  /*2bd0*/  PRMT R95, R95, 0x5410, R14 ;  /* 0x000054105f5f7816 */ /* 0x000fe2000000000e */
[----:B------:R-:W-:Y:S01]  /*2be0*/  IMAD.MOV.U32 R14, RZ, RZ, R44 ;  /* 0x000000ffff0e7224 */ /* 0x000fe200078e002c */
[----:B------:R-:W-:Y:S02]  /*2bf0*/  PRMT R97, R97, 0x5410, R15 ;  /* 0x0000541061617816 */ /* 0x000fe4000000000f */
[----:B------:R-:W-:-:S02]  /*2c00*/  MOV R15, R45 ;  /* 0x0000002d000f7202 */ /* 0x000fc40000000f00 */
[----:B------:R-:W-:Y:S01]  /*2c10*/  PRMT R48, R12, 0x5410, R13 ;  /* 0x000054100c307816 */ /* 0x000fe2000000000d */
[----:B------:R-:W-:Y:S01]  /*2c20*/  IMAD.MOV.U32 R12, RZ, RZ, R38 ;  /* 0x000000ffff0c7224 */ /* 0x000fe200078e0026 */
[----:B------:R-:W-:Y:S01]  /*2c30*/  PRMT R50, R14, 0x5410, R15 ;  /* 0x000054100e327816 */ /* 0x000fe2000000000f */
[----:B------:R-:W-:Y:S01]  /*2c40*/  IMAD.MOV.U32 R13, RZ, RZ, R39 ;  /* 0x000000ffff0d7224 */ /* 0x000fe200078e0027 */
[----:B------:R-:W-:Y:S01]  /*2c50*/  MOV R15, R47 ;  /* 0x0000002f000f7202 */ /* 0x000fe20000000f00 */
[----:B------:R-:W-:-:S03]  /*2c60*/  IMAD.MOV.U32 R14, RZ, RZ, R46 ;  /* 0x000000ffff0e7224 */ /* 0x000fc600078e002e */
[----:B------:R-:W-:Y:S02]  /*2c70*/  PRMT R49, R12, 0x5410, R13 ;  /* 0x000054100c317816 */ /* 0x000fe4000000000d */
[----:B------:R-:W-:Y:S02]  /*2c80*/  PRMT R51, R14, 0x5410, R15 ;  /* 0x000054100e337816 */ /* 0x000fe4000000000f */
[----:B--2---:R-:W-:-:S13]  /*2c90*/  ISETP.NE.AND P3, PT, R82, 0x3, PT ;  /* 0x000000035200780c */ /* 0x004fda0003f65270 */
[----:B------:R-:W-:Y:S05]  /*2ca0*/  @!P3 BRA `(.L_x_13065) ;  /* 0x000000000004b947 */ /* 0x000fea0003800000 */
[----:B------:R-:W-:Y:S01]  /*2cb0*/  BPT.TRAP 0x1 ;  /* 0x000000040000795c */ /* 0x000fe20000300000 */
.L_x_13065:
[----:B------:R-:W-:Y:S01]  /*2cc0*/  IMAD R82, R19, 0x8, R2 ;  /* 0x0000000813527824 */ /* 0x000fe200078e0202 */
[----:B------:R-:W-:Y:S01]  /*2cd0*/  SHF.L.U32 R94, R153, 0x1f, RZ ;  /* 0x0000001f995e7819 */ /* 0x000fe200000006ff */
[----:B------:R-:W-:Y:S03]  /*2ce0*/  BSSY B1, `(.L_x_13066) ;  /* 0x0000003000017945 */ /* 0x000fe60003800000 */
[----:B------:R-:W0:Y:S02]  /*2cf0*/  SYNCS.PHASECHK.TRANS64.TRYWAIT P6, [R82+URZ+0x30890], R94 ;  /* 0x0308905e520075a7 */ /* 0x000e2400080c017f */
[----:B0-----:R-:W-:Y:S05]  /*2d00*/  @!P6 BRA `(.L_x_13067) ;  /* 0x000001540004e947 */ /* 0x001fea0003800000 */
.L_x_13311:
[----:B------:R-:W-:Y:S05]  /*2d10*/  BSYNC B1 ;  /* 0x0000000000017941 */ /* 0x000fea0003800000 */
.L_x_13066:
[----:B------:R-:W-:Y:S04]  /*2d20*/  BSSY B1, `(.L_x_13068) ;  /* 0x0000063000017945 */ /* 0x000fe80003800000 */
[----:B------:R-:W-:Y:S05]  /*2d30*/  @P4 BRA `(.L_x_13069) ;  /* 0x0000000400844947 */ /* 0x000fea0003800000 */
[----:B------:R-:W-:Y:S04]  /*2d40*/  BSSY B2, `(.L_x_13070) ;  /* 0x0000030000027945 */ /* 0x000fe80003800000 */
[----:B------:R-:W-:Y:S05]  /*2d50*/  @P1 BRA `(.L_x_13071) ;  /* 0x0000000000b81947 */ /* 0x000fea0003800000 */
[----:B------:R1:W2:Y:S01]  /*2d60*/  LDS.128 R12, [R87+0x12000] ;  /* 0x01200000570c7984 */ /* 0x0002a20000000c00 */
[----:B------:R-:W-:Y:S01]  /*2d70*/  ISETP.GE.AND P4, PT, R22, R92, PT ;  /* 0x0000005c1600720c */ /* 0x000fe20003f86270 */
[----:B------:R-:W-:-:S12]  /*2d80*/  BSSY B3, `(.L_x_13072) ;  /* 0x000002a000037945 */ /* 0x000fd80003800000 */
[----:B-1----:R-:W-:Y:S05]  /*2d90*/  @P4 BRA `(.L_x_13073) ;  /* 0x0000000000a04947 */ /* 0x002fea0003800000 */
[----:B------:R-:W-:Y:S02]  /*2da0*/  SHF.R.U64 R93, R84, 0x10, R85 ;  /* 0x00000010545d7819 */ /* 0x000fe40000001255 */
[--C-:B------:R-:W-:Y:S02]  /*2db0*/  SHF.R.U64 R84, R88, 0x10, R89.reuse ;  /* 0x0000001058547819 */ /* 0x100fe40000001259 */
[----:B------:R-:W-:Y:S01]  /*2dc0*/  SHF.R.U32.HI R98, RZ, 0x10, R89 ;  /* 0x00000010ff627819 */ /* 0x000fe20000011659 */
[----:B------:R-:W-:Y:S01]  /*2dd0*/  HADD2.F32 R88, -RZ, R93.H0_H0 ;  /* 0x2000005dff587230 */ /* 0x000fe20000004100 */
[----:B------:R-:W-:Y:S01]  /*2de0*/  SHF.R.U32.HI R96, RZ, 0x10, R85 ;  /* 0x00000010ff607819 */ /* 0x000fe20000011655 */
[----:B------:R-:W-:Y:S02]  /*2df0*/  HADD2.F32 R89, -RZ, R84.H0_H0 ;  /* 0x20000054ff597230 */ /* 0x000fe40000004100 */
[----:B------:R-:W-:Y:S02]  /*2e00*/  HADD2.F32 R98, -RZ, R98.H0_H0 ;  /* 0x20000062ff627230 */ /* 0x000fe40000004100 */
[----:B--2---:R-:W-:-:S02]  /*2e10*/  HADD2.F32 R84, -RZ, R13.H1_H1 ;  /* 0x3000000dff547230 */ /* 0x004fc40000004100 */
[----:B------:R-:W-:Y:S02]  /*2e20*/  HADD2.F32 R85, -RZ, R15.H1_H1 ;  /* 0x3000000fff557230 */ /* 0x000fe40000004100 */
[----:B------:R-:W-:Y:S02]  /*2e30*/  HADD2.F32 R13, -RZ, R13.H0_H0 ;  /* 0x2000000dff0d7230 */ /* 0x000fe40000004100 */
[-C--:B------:R-:W-:Y:S01]  /*2e40*/  FMUL.FTZ R100, R84, R89.reuse ;  /* 0x0000005954647220 */ /* 0x080fe20000410000 */
[----:B------:R-:W-:Y:S02]  /*2e50*/  HADD2.F32 R15, -RZ, R15.H0_H0 ;  /* 0x2000000fff0f7230 */ /* 0x000fe40000004100 */
[----:B------:R-:W-:Y:S01]  /*2e60*/  FMUL.FTZ R102, R85, R98 ;  /* 0x0000006255667220 */ /* 0x000fe20000410000 */
[----:B------:R-:W-:Y:S02]  /*2e70*/  HADD2.F32 R96, -RZ, R96.H0_H0 ;  /* 0x20000060ff607230 */ /* 0x000fe40000004100 */
[C---:B------:R-:W-:Y:S01]  /*2e80*/  FMUL.FTZ R89, R13.reuse, R89 ;  /* 0x000000590d597220 */ /* 0x040fe20000410000 */
[----:B------:R-:W-:Y:S01]  /*2e90*/  FFMA.FTZ R13, R13, R88, -R100 ;  /* 0x000000580d0d7223 */ /* 0x000fe20000010864 */
[----:B------:R-:W-:Y:S01]  /*2ea0*/  FMUL.FTZ R98, R15, R98 ;  /* 0x000000620f627220 */ /* 0x000fe20000410000 */
[----:B------:R-:W-:-:S02]  /*2eb0*/  HADD2.F32 R93, -RZ, R95.H1_H1 ;  /* 0x3000005fff5d7230 */ /* 0x000fc40000004100 */
[----:B------:R-:W-:Y:S01]  /*2ec0*/  FFMA.FTZ R102, R15, R96, -R102 ;  /* 0x000000600f667223 */ /* 0x000fe20000010866 */
[----:B------:R-:W-:Y:S01]  /*2ed0*/  FFMA.FTZ R84, R84, R88, R89 ;  /* 0x0000005854547223 */ /* 0x000fe20000010059 */
[----:B------:R-:W-:Y:S01]  /*2ee0*/  FFMA.FTZ R99, R85, R96, R98 ;  /* 0x0000006055637223 */ /* 0x000fe20000010062 */
[--C-:B------:R-:W-:Y:S02]  /*2ef0*/  HADD2.F32 R15, -RZ, R12.reuse.H1_H1 ;  /* 0x3000000cff0f7230 */ /* 0x100fe40000004100 */
[----:B------:R-:W-:Y:S01]  /*2f00*/  HADD2.F32 R88, -RZ, R95.H0_H0 ;  /* 0x2000005fff587230 */ /* 0x000fe20000004100 */
[----:B------:R-:W-:Y:S01]  /*2f10*/  F2FP.F16.F32.PACK_AB R13, R84, R13 ;  /* 0x0000000d540d723e */ /* 0x000fe200000000ff */
[----:B------:R-:W-:Y:S02]  /*2f20*/  HADD2.F32 R12, -RZ, R12.H0_H0 ;  /* 0x2000000cff0c7230 */ /* 0x000fe40000004100 */
[----:B------:R-:W-:Y:S02]  /*2f30*/  HADD2.F32 R85, -RZ, R14.H1_H1 ;  /* 0x3000000eff557230 */ /* 0x000fe40000004100 */
[----:B------:R-:W-:-:S02]  /*2f40*/  HADD2.F32 R95, -RZ, R97.H1_H1 ;  /* 0x30000061ff5f7230 */ /* 0x000fc40000004100 */
[-C--:B------:R-:W-:Y:S01]  /*2f50*/  FMUL.FTZ R96, R12, R93.reuse ;  /* 0x0000005d0c607220 */ /* 0x080fe20000410000 */
        /* <DEDUP_REMOVED lines=9> */
[----:B------:R-:W-:-:S02]  /*2ff0*/  F2FP.F16.F32.PACK_AB R15, R99, R102 ;  /* 0x00000066630f723e */ /* 0x000fc400000000ff */
[----:B------:R-:W-:Y:S02]  /*3000*/  F2FP.F16.F32.PACK_AB R12, R96, R97 ;  /* 0x00000061600c723e */ /* 0x000fe400000000ff */
[----:B------:R-:W-:-:S07]  /*3010*/  F2FP.F16.F32.PACK_AB R14, R98, R93 ;  /* 0x0000005d620e723e */ /* 0x000fce00000000ff */
.L_x_13073:
[----:B------:R-:W-:Y:S05]  /*3020*/  BSYNC B3 ;  /* 0x0000000000037941 */ /* 0x000fea0003800000 */
.L_x_13072:
[----:B--2---:R1:W-:Y:S02]  /*3030*/  STG.E.128 desc[UR56][R42.64], R12 ;  /* 0x0000000c2a007986 */ /* 0x0043e4000c101d38 */
.L_x_13071:
[----:B------:R-:W-:Y:S05]  /*3040*/  BSYNC B2 ;  /* 0x0000000000027941 */ /* 0x000fea0003800000 */
.L_x_13070:
[----:B------:R-:W-:Y:S05]  /*3050*/  @P2 BRA `(.L_x_13069) ;  /* 0x0000000000bc2947 */ /* 0x000fea0003800000 */
        /* <DEDUP_REMOVED lines=23> */
[----:B------:R-:W-:Y:S01]  /*31d0*/  FFMA.FTZ R98, R15, R84, -R98 ;  /* 0x000000540f627223 */ /* 0x000fe20000010862 */
        /* <DEDUP_REMOVED lines=21> */
.L_x_13075:
[----:B------:R-:W-:Y:S05]  /*3330*/  BSYNC B2 ;  /* 0x0000000000027941 */ /* 0x000fea0003800000 */
.L_x_13074:
[----:B--2---:R2:W-:Y:S02]  /*3340*/  STG.E.128 desc[UR56][R42.64+0x40], R12 ;  /* 0x0000400c2a007986 */ /* 0x0045e4000c101d38 */
.L_x_13069:
[----:B------:R-:W-:Y:S05]  /*3350*/  BSYNC B1 ;  /* 0x0000000000017941 */ /* 0x000fea0003800000 */
.L_x_13068:
[----:B------:R-:W-:Y:S05]  /*3360*/  @P5 BRA `(.L_x_13076) ;  /* 0x0000001c00645947 */ /* 0x000fea0003800000 */
[----:B------:R-:W-:Y:S04]  /*3370*/  BSSY B1, `(.L_x_13077) ;  /* 0x0000031000017945 */ /* 0x000fe80003800000 */
[----:B------:R-:W-:Y:S05]  /*3380*/  @P1 BRA `(.L_x_13078) ;  /* 0x0000000000bc1947 */ /* 0x000fea0003800000 */
[----:B-12---:R1:W2:Y:S01]  /*3390*/  LDS.128 R12, [R87+0x15000] ;  /* 0x01500000570c7984 */ /* 0x0062a20000000c00 */
        /* <DEDUP_REMOVED lines=44> */
.L_x_13080:
[----:B------:R-:W-:Y:S05]  /*3660*/  BSYNC B2 ;  /* 0x0000000000027941 */ /* 0x000fea0003800000 */
.L_x_13079:
[----:B--2---:R3:W-:Y:S02]  /*3670*/  STG.E.128 desc[UR56][R40.64], R12 ;  /* 0x0000000c28007986 */ /* 0x0047e4000c101d38 */
.L_x_13078:
[----:B------:R-:W-:Y:S05]  /*3680*/  BSYNC B1 ;  /* 0x0000000000017941 */ /* 0x000fea0003800000 */
.L_x_13077:
[----:B------:R-:W-:Y:S05]  /*3690*/  @P2 BRA `(.L_x_13076) ;  /* 0x0000001800982947 */ /* 0x000fea0003800000 */
[----:B-123--:R1:W2:Y:S01]  /*36a0*/  LDS.128 R12, [R83+0x15000] ;  /* 0x01500000530c7984 */ /* 0x00e2a20000000c00 */
        /* <DEDUP_REMOVED lines=44> */
.L_x_13082:
[----:B------:R-:W-:Y:S05]  /*3970*/  BSYNC B1 ;  /* 0x0000000000017941 */ /* 0x000fea0003800000 */
.L_x_13081:
[----:B--2---:R1:W-:Y:S01]  /*3980*/  STG.E.128 desc[UR56][R40.64+0x40], R12 ;  /* 0x0000400c28007986 */ /* 0x0043e2000c101d38 */
[----:B------:R-:W-:Y:S05]  /*3990*/  BRA `(.L_x_13076) ;  /* 0x0000001400d87947 */ /* 0x000fea0003800000 */
.L_x_13060:
[C---:B------:R-:W-:Y:S02]  /*39a0*/  ISETP.GE.AND P3, PT, R18.reuse, R86, PT ;  /* 0x000000561200720c */ /* 0x040fe40003f66270 */
[----:B0-----:R-:W-:Y:S02]  /*39b0*/  CS2R R38, SRZ ;  /* 0x0000000000267805 */ /* 0x001fe4000001ff00 */
[----:B------:R-:W-:Y:S01]  /*39c0*/  CS2R R36, SRZ ;  /* 0x0000000000247805 */ /* 0x000fe2000001ff00 */
[----:B------:R-:W-:Y:S01]  /*39d0*/  VIADD R44, R18, 0x60 ;  /* 0x00000060122c7836 */ /* 0x000fe20000000000 */
[----:B------:R-:W-:-:S13]  /*39e0*/  ISETP.GE.OR P3, PT, R16, R92, P3 ;  /* 0x0000005c1000720c */ /* 0x000fda0001f66670 */
[----:B------:R-:W0:Y:S01]  /*39f0*/  @!P3 LDC.64 R40, c[0x0][0x3e8] ;  /* 0x0000fa00ff28bb82 */ /* 0x000e220000000a00 */
[----:B------:R-:W-:-:S05]  /*3a00*/  @!P3 IADD3 R14, P4, R10, R50, RZ ;  /* 0x000000320a0eb210 */ /* 0x000fca0007f9e0ff */
[----:B------:R-:W-:Y:S01]  /*3a10*/  @!P3 IMAD.X R15, R93, 0x1, R65, P4 ;  /* 0x000000015d0fb824 */ /* 0x000fe200020e0641 */
[----:B------:R-:W-:Y:S01]  /*3a20*/  @!P3 IADD3 R12, P4, R34, R48, RZ ;  /* 0x00000030220cb210 */ /* 0x000fe20007f9e0ff */
[----:B------:R-:W1:Y:S04]  /*3a30*/  @!P3 LDC.64 R42, c[0x0][0x400] ;  /* 0x00010000ff2abb82 */ /* 0x000e680000000a00 */
[----:B------:R-:W-:Y:S01]  /*3a40*/  @!P3 IMAD.X R13, R82, 0x1, R67, P4 ;  /* 0x00000001520db824 */ /* 0x000fe200020e0643 */
[----:B0-----:R-:W-:-:S04]  /*3a50*/  @!P3 LEA R40, P4, R14, R40, 0x1 ;  /* 0x000000280e28b211 */ /* 0x001fc800078808ff */
[----:B------:R-:W-:Y:S02]  /*3a60*/  @!P3 LEA.HI.X R41, R14, R41, R15, 0x1, P4 ;  /* 0x000000290e29b211 */ /* 0x000fe400020f0c0f */
[----:B------:R-:W-:Y:S02]  /*3a70*/  CS2R R14, SRZ ;  /* 0x00000000000e7805 */ /* 0x000fe4000001ff00 */
[----:B-1----:R-:W-:-:S04]  /*3a80*/  @!P3 LEA R42, P4, R12, R42, 0x1 ;  /* 0x0000002a0c2ab211 */ /* 0x002fc800078808ff */
[----:B------:R-:W-:Y:S02]  /*3a90*/  @!P3 LEA.HI.X R43, R12, R43, R13, 0x1, P4 ;  /* 0x0000002b0c2bb211 */ /* 0x000fe400020f0c0d */
[----:B------:R-:W-:-:S03]  /*3aa0*/  CS2R R12, SRZ ;  /* 0x00000000000c7805 */ /* 0x000fc6000001ff00 */
[----:B------:R0:W5:Y:S04]  /*3ab0*/  @!P3 LDG.E.128 R36, desc[UR56][R42.64] ;  /* 0x000000382a24b981 */ /* 0x000168000c1e1d00 */
[----:B------:R1:W5:Y:S01]  /*3ac0*/  @!P3 LDG.E.128 R12, desc[UR56][R40.64] ;  /* 0x00000038280cb981 */ /* 0x000362000c1e1d00 */
[----:B------:R-:W-:-:S04]  /*3ad0*/  ISETP.GE.AND P3, PT, R44, R86, PT ;  /* 0x000000562c00720c */ /* 0x000fc80003f66270 */
[CC--:B------:R-:W-:Y:S01]  /*3ae0*/  ISETP.GE.OR P3, PT, R16.reuse, R92.reuse, P3 ;  /* 0x0000005c1000720c */ /* 0x0c0fe20001f66670 */
[----:B------:R-:W-:Y:S01]  /*3af0*/  BSSY B1, `(.L_x_13083) ;  /* 0x000001b000017945 */ /* 0x000fe20003800000 */
[----:B0-----:R-:W-:Y:S02]  /*3b00*/  CS2R R42, SRZ ;  /* 0x00000000002a7805 */ /* 0x001fe4000001ff00 */
[----:B------:R-:W-:Y:S02]  /*3b10*/  CS2R R46, SRZ ;  /* 0x00000000002e7805 */ /* 0x000fe4000001ff00 */
[----:B------:R-:W-:Y:S02]  /*3b20*/  CS2R R44, SRZ ;  /* 0x00000000002c7805 */ /* 0x000fe4000001ff00 */
[----:B-1----:R-:W-:Y:S02]  /*3b30*/  CS2R R40, SRZ ;  /* 0x0000000000287805 */ /* 0x002fe4000001ff00 */
[----:B------:R-:W-:-:S03]  /*3b40*/  ISETP.GE.AND P4, PT, R16, R92, PT ;  /* 0x0000005c1000720c */ /* 0x000fc60003f86270 */
[----:B------:R-:W-:Y:S10]  /*3b50*/  @P3 BRA `(.L_x_13084) ;  /* 0x0000000000503947 */ /* 0x000ff40003800000 */
[----:B------:R-:W0:Y:S01]  /*3b60*/  LDC.64 R40, c[0x0][0x3f8] ;  /* 0x0000fe00ff287b82 */ /* 0x000e220000000a00 */
[----:B------:R-:W-:Y:S01]  /*3b70*/  MOV R51, R93 ;  /* 0x0000005d00337202 */ /* 0x000fe20000000f00 */
[----:B------:R-:W-:Y:S01]  /*3b80*/  IMAD.MOV.U32 R49, RZ, RZ, R82 ;  /* 0x000000ffff317224 */ /* 0x000fe200078e0052 */
        /* <DEDUP_REMOVED lines=15> */
[----:B------:R-:W5:Y:S04]  /*3c80*/  LDG.E.128 R40, desc[UR56][R40.64] ;  /* 0x0000003828287981 */ /* 0x000f68000c1e1d00 */
[----:B------:R-:W5:Y:S03]  /*3c90*/  LDG.E.128 R44, desc[UR56][R44.64] ;  /* 0x000000382c2c7981 */ /* 0x000f66000c1e1d00 */
.L_x_13084:
[----:B------:R-:W-:Y:S05]  /*3ca0*/  BSYNC B1 ;  /* 0x0000000000017941 */ /* 0x000fea0003800000 */
.L_x_13083:
[----:B------:R-:W2:Y:S01]  /*3cb0*/  LDL R52, [R1+0x14] ;  /* 0x0000140001347983 */ /* 0x000ea20000100800 */
[----:B-----5:R-:W-:Y:S01]  /*3cc0*/  IMAD.MOV.U32 R48, RZ, RZ, R42 ;  /* 0x000000ffff307224 */ /* 0x020fe200078e002a */
[----:B------:R-:W-:Y:S01]  /*3cd0*/  MOV R50, R40 ;  /* 0x0000002800327202 */ /* 0x000fe20000000f00 */
        /* <DEDUP_REMOVED lines=22> */
[----:B------:R-:W-:Y:S02]  /*3e40*/  PRMT R107, R48, 0x7610, R107 ;  /* 0x00007610306b7816 */ /* 0x000fe4000000006b */
[----:B------:R-:W-:Y:S02]  /*3e50*/  PRMT R110, R49, 0x7610, R110 ;  /* 0x00007610316e7816 */ /* 0x000fe4000000006e */
[----:B------:R-:W-:Y:S02]  /*3e60*/  PRMT R109, R50, 0x7610, R109 ;  /* 0x00007610326d7816 */ /* 0x000fe4000000006d */
[----:B------:R-:W-:Y:S02]  /*3e70*/  PRMT R113, R51, 0x7610, R113 ;  /* 0x0000761033717816 */ /* 0x000fe40000000071 */
[----:B--2---:R-:W-:-:S13]  /*3e80*/  ISETP.NE.AND P3, PT, R52, 0x3, PT ;  /* 0x000000033400780c */ /* 0x004fda0003f65270 */
[----:B------:R-:W-:Y:S05]  /*3e90*/  @!P3 BRA `(.L_x_13085) ;  /* 0x000000000004b947 */ /* 0x000fea0003800000 */
[----:B------:R-:W-:Y:S01]  /*3ea0*/  BPT.TRAP 0x1 ;  /* 0x000000040000795c */ /* 0x000fe20000300000 */
.L_x_13085:
[----:B------:R-:W-:Y:S01]  /*3eb0*/  IMAD R82, R19, 0x8, R2 ;  /* 0x0000000813527824 */ /* 0x000fe200078e0202 */
[----:B------:R-:W-:Y:S01]  /*3ec0*/  SHF.L.U32 R94, R153, 0x1f, RZ ;  /* 0x0000001f995e7819 */ /* 0x000fe200000006ff */
[----:B------:R-:W0:Y:S01]  /*3ed0*/  LDC R96, c[0x0][0x2f4] ;  /* 0x0000bd00ff607b82 */ /* 0x000e220000000800 */
[----:B------:R-:W-:Y:S02]  /*3ee0*/  BSSY B1, `(.L_x_13086) ;  /* 0x0000004000017945 */ /* 0x000fe40003800000 */
[----:B------:R-:W1:Y:S01]  /*3ef0*/  SYNCS.PHASECHK.TRANS64.TRYWAIT P5, [R82+URZ+0x30890], R94 ;  /* 0x0308905e520075a7 */ /* 0x000e6200080a017f */
[----:B0-----:R-:W-:Y:S01]  /*3f00*/  IMAD.IADD R98, R96, 0x1, -R73 ;  /* 0x0000000160627824 */ /* 0x001fe200078e0a49 */
[----:B-1----:R-:W-:Y:S06]  /*3f10*/  @!P5 BRA `(.L_x_13087) ;  /* 0x000001400094d947 */ /* 0x002fec0003800000 */
.L_x_13312:
[----:B------:R-:W-:Y:S05]  /*3f20*/  BSYNC B1 ;  /* 0x0000000000017941 */ /* 0x000fea0003800000 */
.L_x_13086:
[----:B------:R-:W-:Y:S01]  /*3f30*/  ISETP.GE.OR P5, PT, R18, R86, P1 ;  /* 0x000000561200720c */ /* 0x000fe20000fa6670 */
[----:B------:R-:W-:-:S12]  /*3f40*/  BSSY B1, `(.L_x_13088) ;  /* 0x000007e000017945 */ /* 0x000fd80003800000 */
[----:B------:R-:W-:Y:S05]  /*3f50*/  @P5 BRA `(.L_x_13089) ;  /* 0x0000000400f05947 */ /* 0x000fea0003800000 */
[----:B------:R-:W1:Y:S01]  /*3f60*/  S2R R49, SR_TID.X ;  /* 0x0000000000317919 */ /* 0x000e620000002100 */
[----:B------:R-:W-:Y:S01]  /*3f70*/  SHF.R.S32.HI R48, RZ, 0x1f, R18 ;  /* 0x0000001fff307819 */ /* 0x000fe20000011412 */
[-C--:B------:R-:W-:Y:S01]  /*3f80*/  IMAD.WIDE.U32 R92, R18, R90.reuse, R88 ;  /* 0x0000005a125c7225 */ /* 0x080fe200078e0058 */
[----:B------:R-:W-:Y:S03]  /*3f90*/  BSSY B2, `(.L_x_13090) ;  /* 0x000006c000027945 */ /* 0x000fe60003800000 */
[----:B------:R-:W-:Y:S01]  /*3fa0*/  IMAD R48, R48, R90, RZ ;  /* 0x0000005a30307224 */ /* 0x000fe200078e02ff */
[----:B------:R-:W-:-:S03]  /*3fb0*/  IADD3 R95, P5, P6, R4, R92, R64 ;  /* 0x0000005c045f7210 */ /* 0x000fc60007ebe040 */
[----:B------:R-:W-:Y:S01]  /*3fc0*/  IMAD R97, R18, R91, R48 ;  /* 0x0000005b12617224 */ /* 0x000fe200078e0230 */
[----:B------:R-:W-:-:S04]  /*3fd0*/  SEL R48, R73, R98, !P0 ;  /* 0x0000006249307207 */ /* 0x000fc80004000000 */
[----:B------:R-:W-:-:S04]  /*3fe0*/  IADD3 R97, R97, R93, RZ ;  /* 0x0000005d61617210 */ /* 0x000fc80007ffe0ff */
[----:B------:R-:W-:Y:S01]  /*3ff0*/  IADD3.X R100, R80, R97, R62, P5, P6 ;  /* 0x0000006150647210 */ /* 0x000fe20002fec43e */
[----:B-1----:R-:W-:Y:S01]  /*4000*/  VIADD R51, R49, 0xffffff80 ;  /* 0xffffff8031337836 */ /* 0x002fe20000000000 */
[----:B------:R-:W-:-:S04]  /*4010*/  SHF.R.S32.HI R49, RZ, 0x1f, R48 ;  /* 0x0000001fff317819 */ /* 0x000fc80000011430 */
[----:B------:R-:W-:Y:S01]  /*4020*/  LEA.HI R48, R49, R48, RZ, 0x4 ;  /* 0x0000003031307211 */ /* 0x000fe200078f20ff */
[----:B------:R-:W-:Y:S01]  /*4030*/  IMAD R49, R19, 0x3000, R32 ;  /* 0x0000300013317824 */ /* 0x000fe200078e0220 */
[----:B------:R-:W-:Y:S02]  /*4040*/  SHF.R.S32.HI R50, RZ, 0x1f, R51 ;  /* 0x0000001fff327819 */ /* 0x000fe40000011433 */
[----:B------:R-:W-:Y:S02]  /*4050*/  LEA.HI.SX32 R48, R48, R63, 0x1c ;  /* 0x0000003f30307211 */ /* 0x000fe400078fe2ff */
[----:B------:R-:W-:Y:S02]  /*4060*/  LEA.HI R50, R50, R51, RZ, 0x5 ;  /* 0x0000003332327211 */ /* 0x000fe400078f28ff */
[----:B------:R-:W-:Y:S01]  /*4070*/  LEA R49, R49, R2, 0x1 ;  /* 0x0000000231317211 */ /* 0x000fe200078e08ff */
[----:B------:R-:W-:Y:S01]  /*4080*/  IMAD.SHL.U32 R99, R48, 0x8, RZ ;  /* 0x0000000830637824 */ /* 0x000fe200078e00ff */
[----:B------:R-:W-:-:S04]  /*4090*/  SHF.R.S32.HI R50, RZ, 0x5, R50 ;  /* 0x00000005ff327819 */ /* 0x000fc80000011432 */
[----:B------:R-:W-:-:S04]  /*40a0*/  LOP3.LUT R48, R78, 0x38, R99, 0xf8, !PT ;  /* 0x000000384e307812 */ /* 0x000fc800078ef863 */
[----:B------:R-:W-:-:S05]  /*40b0*/  LOP3.LUT R48, R48, R75, RZ, 0x3c, !PT ;  /* 0x0000004b30307212 */ /* 0x000fca00078e3cff */
[----:B------:R-:W-:-:S04]  /*40c0*/  IMAD R48, R50, 0x200, R48 ;  /* 0x0000020032307824 */ /* 0x000fc800078e0230 */
[----:B------:R-:W-:-:S04]  /*40d0*/  IMAD R51, R19, 0x3000, R48 ;  /* 0x0000300013337824 */ /* 0x000fc800078e0230 */
[----:B------:R-:W-:Y:S02]  /*40e0*/  IMAD R52, R51, 0x2, R2 ;  /* 0x0000000233347824 */ /* 0x000fe400078e0202 */
[----:B------:R-:W1:Y:S04]  /*40f0*/  LDS.128 R48, [R49+0x12400] ;  /* 0x0124000031307984 */ /* 0x000e680000000c00 */
[----:B------:R-:W2:Y:S01]  /*4100*/  LDS.128 R52, [R52+0x12400] ;  /* 0x0124000034347984 */ /* 0x000ea20000000c00 */
[----:B------:R-:W-:Y:S05]  /*4110*/  @P4 BRA `(.L_x_13091) ;  /* 0x00000004004c4947 */ /* 0x000fea0003800000 */
[--C-:B------:R-:W-:Y:S01]  /*4120*/  SHF.R.U64 R12, R12, 0x10, R13.reuse ;  /* 0x000000100c0c7819 */ /* 0x100fe2000000120d */
[----:B------:R-:W-:Y:S01]  /*4130*/  HADD2.F32 R113, -RZ, R113.H0_H0 ;  /* 0x20000071ff717230 */ /* 0x000fe20000004100 */
[----:B------:R-:W-:Y:S01]  /*4140*/  SHF.R.U32.HI R101, RZ, 0x10, R13 ;  /* 0x00000010ff657819 */ /* 0x000fe2000001160d */
[----:B--2---:R-:W-:Y:S01]  /*4150*/  HADD2.F32 R106, -RZ, R53.H0_H0 ;  /* 0x20000035ff6a7230 */ /* 0x004fe20000004100 */
[----:B------:R-:W-:Y:S01]  /*4160*/  SHF.R.U64 R13, R36, 0x10, R37 ;  /* 0x00000010240d7819 */ /* 0x000fe20000001225 */
[----:B-1----:R-:W-:Y:S01]  /*4170*/  HADD2.F32 R108, -RZ, R49.H0_H0 ;  /* 0x20000031ff6c7230 */ /* 0x002fe20000004100 */
[--C-:B------:R-:W-:Y:S01]  /*4180*/  SHF.R.U64 R14, R14, 0x10, R15.reuse ;  /* 0x000000100e0e7819 */ /* 0x100fe2000000120f */
[----:B------:R-:W-:Y:S01]  /*4190*/  HADD2.F32 R111, -RZ, R111.H0_H0 ;  /* 0x2000006fff6f7230 */ /* 0x000fe20000004100 */
[----:B------:R-:W-:Y:S01]  /*41a0*/  SHF.R.U32.HI R36, RZ, 0x10, R15 ;  /* 0x00000010ff247819 */ /* 0x000fe2000001160f */
[----:B------:R-:W-:Y:S01]  /*41b0*/  HADD2.F32 R53, -RZ, R53.H1_H1 ;  /* 0x30000035ff357230 */ /* 0x000fe20000004100 */
[--C-:B------:R-:W-:Y:S01]  /*41c0*/  SHF.R.U64 R15, R38, 0x10, R39.reuse ;  /* 0x00000010260f7819 */ /* 0x100fe20000001227 */
[----:B------:R-:W-:Y:S01]  /*41d0*/  HADD2.F32 R49, -RZ, R49.H1_H1 ;  /* 0x30000031ff317230 */ /* 0x000fe20000004100 */
[----:B------:R-:W-:Y:S01]  /*41e0*/  SHF.R.U32.HI R38, RZ, 0x10, R39 ;  /* 0x00000010ff267819 */ /* 0x000fe20000011627 */
[-C--:B------:R-:W-:Y:S01]  /*41f0*/  FMUL.FTZ R39, R106, R113.reuse ;  /* 0x000000716a277220 */ /* 0x080fe20000410000 */
[----:B------:R-:W-:Y:S01]  /*4200*/  SHF.R.U32.HI R37, RZ, 0x10, R37 ;  /* 0x00000010ff257819 */ /* 0x000fe20000011625 */
[----:B------:R-:W-:Y:S01]  /*4210*/  FMUL.FTZ R113, R108, R113 ;  /* 0x000000716c717220 */ /* 0x000fe20000410000 */
[----:B------:R-:W-:-:S02]  /*4220*/  HADD2.F32 R114, -RZ, R101.H0_H0 ;  /* 0x20000065ff727230 */ /* 0x000fc40000004100 */
[-C--:B------:R-:W-:Y:S01]  /*4230*/  FFMA.FTZ R39, R108, R111.reuse, -R39 ;  /* 0x0000006f6c277223 */ /* 0x080fe20000010827 */
[----:B------:R-:W-:Y:S02]  /*4240*/  HADD2.F32 R110, -RZ, R110.H0_H0 ;  /* 0x2000006eff6e7230 */ /* 0x000fe40000004100 */
[----:B------:R-:W-:Y:S02]  /*4250*/  HADD2.F32 R108, -RZ, R37.H0_H0 ;  /* 0x20000025ff6c7230 */ /* 0x000fe40000004100 */
[----:B------:R-:W-:Y:S01]  /*4260*/  FFMA.FTZ R37, R106, R111, R113 ;  /* 0x0000006f6a257223 */ /* 0x000fe20000010071 */
        /* <DEDUP_REMOVED lines=8> */
[----:B------:R-:W-:Y:S02]  /*42f0*/  HADD2.F32 R55, -RZ, R55.H1_H1 ;  /* 0x30000037ff377230 */ /* 0x000fe40000004100 */
[-C--:B------:R-:W-:Y:S01]  /*4300*/  FMUL.FTZ R116, R49, R110.reuse ;  /* 0x0000006e31747220 */ /* 0x080fe20000410000 */
[----:B------:R-:W-:Y:S02]  /*4310*/  HADD2.F32 R114, -RZ, R38.H0_H0 ;  /* 0x20000026ff727230 */ /* 0x000fe40000004100 */
[----:B------:R-:W-:Y:S01]  /*4320*/  FMUL.FTZ R118, R53, R110 ;  /* 0x0000006e35767220 */ /* 0x000fe20000410000 */
[----:B------:R-:W-:-:S02]  /*4330*/  HADD2.F32 R51, -RZ, R51.H1_H1 ;  /* 0x30000033ff337230 */ /* 0x000fc40000004100 */
[----:B------:R-:W-:Y:S01]  /*4340*/  FFMA.FTZ R38, R53, R112, -R116 ;  /* 0x0000007035267223 */ /* 0x000fe20000010874 */
[----:B------:R-:W-:Y:S02]  /*4350*/  HADD2.F32 R110, -RZ, R36.H0_H0 ;  /* 0x20000024ff6e7230 */ /* 0x000fe40000004100 */
[----:B------:R-:W-:Y:S01]  /*4360*/  FMUL.FTZ R116, R55, R114 ;  /* 0x0000007237747220 */ /* 0x000fe20000410000 */
        /* <DEDUP_REMOVED lines=15> */
[----:B------:R-:W-:Y:S01]  /*4460*/  FMUL.FTZ R111, R52, R13 ;  /* 0x0000000d346f7220 */ /* 0x000fe20000410000 */
[----:B------:R-:W-:Y:S01]  /*4470*/  FFMA.FTZ R12, R112, R53, -R101 ;  /* 0x00000035700c7223 */ /* 0x000fe20000010865 */
[----:B------:R-:W-:Y:S01]  /*4480*/  FMUL.FTZ R113, R48, R13 ;  /* 0x0000000d30717220 */ /* 0x000fe20000410000 */
[----:B------:R-:W-:Y:S01]  /*4490*/  FFMA.FTZ R13, R110, R53, R109 ;  /* 0x000000356e0d7223 */ /* 0x000fe2000001006d */
[----:B------:R-:W-:Y:S01]  /*44a0*/  FFMA.FTZ R53, R48, R55, -R111 ;  /* 0x0000003730357223 */ /* 0x000fe2000001086f */
[----:B------:R-:W-:-:S02]  /*44b0*/  HADD2.F32 R48, -RZ, R107.H1_H1 ;  /* 0x3000006bff307230 */ /* 0x000fc40000004100 */
[----:B------:R-:W-:Y:S01]  /*44c0*/  FFMA.FTZ R52, R52, R55, R113 ;  /* 0x0000003734347223 */ /* 0x000fe20000010071 */
[----:B------:R-:W-:Y:S01]  /*44d0*/  HADD2.F32 R110, -RZ, R107.H0_H0 ;  /* 0x2000006bff6e7230 */ /* 0x000fe20000004100 */
[----:B------:R-:W-:Y:S01]  /*44e0*/  F2FP.F16.F32.PACK_AB R38, R49, R38 ;  /* 0x000000263126723e */ /* 0x000fe200000000ff */
[----:B------:R-:W-:Y:S02]  /*44f0*/  HADD2.F32 R107, -RZ, R15.H0_H0 ;  /* 0x2000000fff6b7230 */ /* 0x000fe40000004100 */
[----:B------:R-:W-:Y:S01]  /*4500*/  HADD2.F32 R55, -RZ, R54.H0_H0 ;  /* 0x20000036ff377230 */ /* 0x000fe20000004100 */
[----:B------:R-:W-:Y:S01]  /*4510*/  F2FP.F16.F32.PACK_AB R52, R52, R13 ;  /* 0x0000000d3434723e */ /* 0x000fe200000000ff */
[----:B------:R-:W-:Y:S02]  /*4520*/  HADD2.F32 R15, -RZ, R50.H0_H0 ;  /* 0x20000032ff0f7230 */ /* 0x000fe40000004100 */
[----:B------:R-:W-:Y:S02]  /*4530*/  HADD2.F32 R54, -RZ, R54.H1_H1 ;  /* 0x30000036ff367230 */ /* 0x000fe40000004100 */
[----:B------:R-:W-:-:S02]  /*4540*/  HADD2.F32 R50, -RZ, R50.H1_H1 ;  /* 0x30000032ff327230 */ /* 0x000fc40000004100 */
[----:B------:R-:W-:Y:S02]  /*4550*/  HADD2.F32 R101, -RZ, R14.H0_H0 ;  /* 0x2000000eff657230 */ /* 0x000fe40000004100 */
        /* <DEDUP_REMOVED lines=8> */
[----:B------:R-:W-:Y:S01]  /*45e0*/  F2FP.F16.F32.PACK_AB R55, R51, R36 ;  /* 0x000000243337723e */ /* 0x000fe200000000ff */
[----:B------:R-:W-:Y:S01]  /*45f0*/  IMAD.MOV.U32 R49, RZ, RZ, R39 ;  /* 0x000000ffff317224 */ /* 0x000fe200078e0027 */
[----:B------:R-:W-:Y:S01]  /*4600*/  F2FP.F16.F32.PACK_AB R48, R53, R12 ;  /* 0x0000000c3530723e */ /* 0x000fe200000000ff */
[----:B------:R-:W-:Y:S01]  /*4610*/  IMAD.MOV.U32 R53, RZ, RZ, R37 ;  /* 0x000000ffff357224 */ /* 0x000fe200078e0025 */
[----:B------:R-:W-:-:S02]  /*4620*/  F2FP.F16.F32.PACK_AB R50, R109, R14 ;  /* 0x0000000e6d32723e */ /* 0x000fc400000000ff */
[----:B------:R-:W-:Y:S02]  /*4630*/  F2FP.F16.F32.PACK_AB R54, R107, R110 ;  /* 0x0000006e6b36723e */ /* 0x000fe400000000ff */
[----:B------:R-:W-:-:S07]  /*4640*/  MOV R51, R38 ;  /* 0x0000002600337202 */ /* 0x000fce0000000f00 */
.L_x_13091:
[----:B------:R-:W-:Y:S05]  /*4650*/  BSYNC B2 ;  /* 0x0000000000027941 */ /* 0x000fea0003800000 */
.L_x_13090:
[----:B------:R-:W-:Y:S02]  /*4660*/  ISETP.GE.AND P5, PT, R99, R96, PT ;  /* 0x000000606300720c */ /* 0x000fe40003fa6270 */
[----:B------:R-:W-:-:S11]  /*4670*/  P2R R13, PR, RZ, 0x1 ;  /* 0x00000001ff0d7803 */ /* 0x000fd60000000000 */
[--C-:B------:R-:W-:Y:S02]  /*4680*/  @!P5 SHF.R.S32.HI R12, RZ, 0x1f, R99.reuse ;  /* 0x0000001fff0cd819 */ /* 0x100fe40000011463 */
[----:B------:R-:W-:-:S04]  /*4690*/  @!P5 IADD3 R92, P0, P6, R4, R92, R99 ;  /* 0x0000005c045cd210 */ /* 0x000fc80007e1e063 */
[----:B------:R-:W-:Y:S02]  /*46a0*/  @!P5 IADD3.X R97, R80, R97, R12, P0, P6 ;  /* 0x000000615061d210 */ /* 0x000fe400007ec40c */
[-C--:B------:R-:W-:Y:S02]  /*46b0*/  LEA R12, P6, R95, R84.reuse, 0x1 ;  /* 0x000000545f0c7211 */ /* 0x080fe400078c08ff */
[----:B------:R-:W-:Y:S02]  /*46c0*/  ISETP.NE.AND P0, PT, R13, RZ, PT ;  /* 0x000000ff0d00720c */ /* 0x000fe40003f05270 */
[----:B------:R-:W-:Y:S02]  /*46d0*/  LEA.HI.X R13, R95, R85, R100, 0x1, P6 ;  /* 0x000000555f0d7211 */ /* 0x000fe400030f0c64 */
[----:B------:R-:W-:-:S03]  /*46e0*/  @!P5 LEA R14, P6, R92, R84, 0x1 ;  /* 0x000000545c0ed211 */ /* 0x000fc600078c08ff */
[----:B-1----:R1:W-:Y:S01]  /*46f0*/  STG.E.128 desc[UR56][R12.64], R48 ;  /* 0x000000300c007986 */ /* 0x0023e2000c101d38 */
[----:B------:R-:W-:-:S05]  /*4700*/  @!P5 LEA.HI.X R15, R92, R85, R97, 0x1, P6 ;  /* 0x000000555c0fd211 */ /* 0x000fca00030f0c61 */
[----:B--2---:R1:W-:Y:S04]  /*4710*/  @!P5 STG.E.128 desc[UR56][R14.64], R52 ;  /* 0x000000340e00d986 */ /* 0x0043e8000c101d38 */
.L_x_13089:
[----:B------:R-:W-:Y:S05]  /*4720*/  BSYNC B1 ;  /* 0x0000000000017941 */ /* 0x000fea0003800000 */
.L_x_13088:
[----:B-1----:R-:W-:Y:S02]  /*4730*/  VIADD R13, R18, 0x60 ;  /* 0x00000060120d7836 */ /* 0x002fe40000000000 */
[-C--:B------:R-:W-:Y:S02]  /*4740*/  IMAD R12, R76, R90.reuse, RZ ;  /* 0x0000005a4c0c7224 */ /* 0x080fe400078e02ff */
[C---:B------:R-:W-:Y:S01]  /*4750*/  IMAD.WIDE.U32 R88, R13.reuse, R90, R88 ;  /* 0x0000005a0d587225 */ /* 0x040fe200078e0058 */
[----:B------:R-:W-:-:S03]  /*4760*/  ISETP.GE.OR P5, PT, R13, R86, P1 ;  /* 0x000000560d00720c */ /* 0x000fc60000fa6670 */
[----:B------:R-:W-:-:S10]  /*4770*/  IMAD R51, R13, R91, R12 ;  /* 0x0000005b0d337224 */ /* 0x000fd400078e020c */
[----:B------:R-:W-:Y:S05]  /*4780*/  @P5 BRA `(.L_x_13076) ;  /* 0x00000008005c5947 */ /* 0x000fea0003800000 */
[----:B------:R-:W2:Y:S01]  /*4790*/  LDL R14, [R1+0x80] ;  /* 0x00008000010e7983 */ /* 0x000ea20000100800 */
[----:B------:R-:W-:Y:S01]  /*47a0*/  IMAD.IADD R51, R89, 0x1, R51 ;  /* 0x0000000159337824 */ /* 0x000fe200078e0233 */
[----:B------:R-:W-:Y:S01]  /*47b0*/  IADD3 R12, P5, P6, R4, R88, R64 ;  /* 0x00000058040c7210 */ /* 0x000fe20007ebe040 */
[C---:B------:R-:W-:Y:S01]  /*47c0*/  VIADD R15, R18.reuse, 0x60 ;  /* 0x00000060120f7836 */ /* 0x040fe20000000000 */
[----:B------:R-:W-:Y:S01]  /*47d0*/  SEL R98, R73, R98, !P0 ;  /* 0x0000006249627207 */ /* 0x000fe20004000000 */
[----:B------:R-:W-:Y:S01]  /*47e0*/  VIADD R36, R18, 0x60 ;  /* 0x0000006012247836 */ /* 0x000fe20000000000 */
[----:B------:R-:W-:Y:S01]  /*47f0*/  IADD3.X R13, R80, R51, R62, P5, P6 ;  /* 0x00000033500d7210 */ /* 0x000fe20002fec43e */
[----:B------:R-:W-:Y:S01]  /*4800*/  BSSY B1, `(.L_x_13092) ;  /* 0x000006a000017945 */ /* 0x000fe20003800000 */
[----:B------:R-:W-:Y:S01]  /*4810*/  LEA R48, P5, R12, R84, 0x1 ;  /* 0x000000540c307211 */ /* 0x000fe200078a08ff */
[----:B------:R-:W-:Y:S01]  /*4820*/  IMAD.SHL.U32 R36, R36, 0x40, RZ ;  /* 0x0000004024247824 */ /* 0x000fe200078e00ff */
[----:B------:R-:W-:-:S02]  /*4830*/  SHF.L.U32 R15, R15, 0x6, RZ ;  /* 0x000000060f0f7819 */ /* 0x000fc400000006ff */
[----:B------:R-:W-:Y:S02]  /*4840*/  LEA.HI.X R49, R12, R85, R13, 0x1, P5 ;  /* 0x000000550c317211 */ /* 0x000fe400028f0c0d */
[----:B------:R-:W-:Y:S02]  /*4850*/  SHF.R.S32.HI R13, RZ, 0x1f, R98 ;  /* 0x0000001fff0d7819 */ /* 0x000fe40000011462 */
[----:B------:R-:W-:Y:S02]  /*4860*/  LOP3.LUT R15, R15, 0x1c0, RZ, 0xc0, !PT ;  /* 0x000001c00f0f7812 */ /* 0x000fe400078ec0ff */
[----:B------:R-:W-:Y:S01]  /*4870*/  LEA.HI R98, R13, R98, RZ, 0x4 ;  /* 0x000000620d627211 */ /* 0x000fe200078f20ff */
[----:B------:R-:W-:Y:S01]  /*4880*/  IMAD R13, R19, 0x3000, R3 ;  /* 0x00003000130d7824 */ /* 0x000fe200078e0203 */
[----:B------:R-:W-:Y:S02]  /*4890*/  LOP3.LUT R36, R36, 0x1c0, RZ, 0xc0, !PT ;  /* 0x000001c024247812 */ /* 0x000fe400078ec0ff */
[----:B------:R-:W-:Y:S01]  /*48a0*/  LEA.HI.SX32 R53, R98, R63, 0x1c ;  /* 0x0000003f62357211 */ /* 0x000fe200078fe2ff */
[----:B------:R-:W-:Y:S01]  /*48b0*/  IMAD R13, R13, 0x2, R2 ;  /* 0x000000020d0d7824 */ /* 0x000fe200078e0202 */
[----:B------:R-:W-:-:S03]  /*48c0*/  SHF.R.U32.HI R15, RZ, 0x3, R15 ;  /* 0x00000003ff0f7819 */ /* 0x000fc6000001160f */
[----:B------:R-:W-:-:S05]  /*48d0*/  IMAD.SHL.U32 R53, R53, 0x8, RZ ;  /* 0x0000000835357824 */ /* 0x000fca00078e00ff */
[----:B------:R-:W-:-:S04]  /*48e0*/  LOP3.LUT R12, R36, 0x38, R53, 0xf8, !PT ;  /* 0x00000038240c7812 */ /* 0x000fc800078ef835 */
[----:B------:R-:W-:-:S04]  /*48f0*/  LOP3.LUT R12, R12, R15, RZ, 0x3c, !PT ;  /* 0x0000000f0c0c7212 */ /* 0x000fc800078e3cff */
[----:B--2---:R-:W-:-:S05]  /*4900*/  IADD3 R12, R14, R12, RZ ;  /* 0x0000000c0e0c7210 */ /* 0x004fca0007ffe0ff */
[----:B------:R-:W-:-:S04]  /*4910*/  IMAD R15, R19, 0x3000, R12 ;  /* 0x00003000130f7824 */ /* 0x000fc800078e020c */
[----:B------:R-:W-:Y:S02]  /*4920*/  IMAD R36, R15, 0x2, R2 ;  /* 0x000000020f247824 */ /* 0x000fe400078e0202 */
[----:B------:R-:W1:Y:S04]  /*4930*/  LDS.128 R12, [R13+0x12400] ;  /* 0x012400000d0c7984 */ /* 0x000e680000000c00 */
[----:B------:R-:W2:Y:S01]  /*4940*/  LDS.128 R36, [R36+0x12400] ;  /* 0x0124000024247984 */ /* 0x000ea20000000c00 */
[----:B------:R-:W-:Y:S05]  /*4950*/  @P4 BRA `(.L_x_13093) ;  /* 0x0000000400504947 */ /* 0x000fea0003800000 */
[----:B------:R-:W-:Y:S01]  /*4960*/  SHF.R.U64 R44, R44, 0x10, R45 ;  /* 0x000000102c2c7819 */ /* 0x000fe2000000122d */
[----:B--2---:R-:W-:Y:S01]  /*4970*/  IMAD.MOV.U32 R52, RZ, RZ, R39 ;  /* 0x000000ffff347224 */ /* 0x004fe200078e0027 */
[----:B------:R-:W-:Y:S01]  /*4980*/  SHF.R.U32.HI R55, RZ, 0x10, R45 ;  /* 0x00000010ff377819 */ /* 0x000fe2000001162d */
[----:B------:R-:W-:Y:S01]  /*4990*/  IMAD.MOV.U32 R45, RZ, RZ, R37 ;  /* 0x000000ffff2d7224 */ /* 0x000fe200078e0025 */
[--C-:B------:R-:W-:Y:S01]  /*49a0*/  SHF.R.U64 R40, R40, 0x10, R41.reuse ;  /* 0x0000001028287819 */ /* 0x100fe20000001229 */
[----:B------:R-:W-:Y:S01]  /*49b0*/  HADD2.F32 R90, -RZ, R105.H1_H1 ;  /* 0x30000069ff5a7230 */ /* 0x000fe20000004100 */
[----:B------:R-:W-:Y:S01]  /*49c0*/  SHF.R.U32.HI R54, RZ, 0x10, R41 ;  /* 0x00000010ff367819 */ /* 0x000fe20000011629 */
[----:B------:R-:W-:Y:S01]  /*49d0*/  HADD2.F32 R55, -RZ, R55.H0_H0 ;  /* 0x20000037ff377230 */ /* 0x000fe20000004100 */
[----:B------:R-:W-:Y:S01]  /*49e0*/  SHF.R.U64 R41, R42, 0x10, R43 ;  /* 0x000000102a297819 */ /* 0x000fe2000000122b */
[----:B------:R-:W-:Y:S01]  /*49f0*/  HADD2.F32 R39, -RZ, R45.H0_H0 ;  /* 0x2000002dff277230 */ /* 0x000fe20000004100 */
[----:B-1----:R-:W-:Y:S01]  /*4a00*/  MOV R37, R15 ;  /* 0x0000000f00257202 */ /* 0x002fe20000000f00 */
[----:B------:R-:W-:Y:S01]  /*4a10*/  HADD2.F32 R15, -RZ, R13.H0_H0 ;  /* 0x2000000dff0f7230 */ /* 0x000fe20000004100 */
[----:B------:R-:W-:Y:S01]  /*4a20*/  SHF.R.U64 R42, R46, 0x10, R47 ;  /* 0x000000102e2a7819 */ /* 0x000fe2000000122f */
[----:B------:R-:W-:-:S02]  /*4a30*/  HADD2.F32 R45, -RZ, R45.H1_H1 ;  /* 0x3000002dff2d7230 */ /* 0x000fc40000004100 */
[-C--:B------:R-:W-:Y:S01]  /*4a40*/  FMUL.FTZ R92, R39, R90.reuse ;  /* 0x0000005a275c7220 */ /* 0x080fe20000410000 */
[----:B------:R-:W-:Y:S02]  /*4a50*/  HADD2.F32 R46, -RZ, R13.H1_H1 ;  /* 0x3000000dff2e7230 */ /* 0x000fe40000004100 */
[----:B------:R-:W-:Y:S01]  /*4a60*/  FMUL.FTZ R90, R15, R90 ;  /* 0x0000005a0f5a7220 */ /* 0x000fe20000410000 */
[----:B------:R-:W-:Y:S01]  /*4a70*/  HADD2.F32 R50, -RZ, R103.H1_H1 ;  /* 0x30000067ff327230 */ /* 0x000fe20000004100 */
[----:B------:R-:W-:Y:S01]  /*4a80*/  SHF.R.U32.HI R47, RZ, 0x10, R47 ;  /* 0x00000010ff2f7819 */ /* 0x000fe2000001162f */
[----:B------:R-:W-:Y:S02]  /*4a90*/  HADD2.F32 R54, -RZ, R54.H0_H0 ;  /* 0x20000036ff367230 */ /* 0x000fe40000004100 */
[-C--:B------:R-:W-:Y:S01]  /*4aa0*/  FMUL.FTZ R91, R45, R55.reuse ;  /* 0x000000372d5b7220 */ /* 0x080fe20000410000 */
[C---:B------:R-:W-:Y:S01]  /*4ab0*/  FMUL.FTZ R98, R46.reuse, R55 ;  /* 0x000000372e627220 */ /* 0x040fe20000410000 */
[-C--:B------:R-:W-:Y:S01]  /*4ac0*/  FFMA.FTZ R13, R15, R50.reuse, -R92 ;  /* 0x000000320f0d7223 */ /* 0x080fe2000001085c */
[----:B------:R-:W-:Y:S01]  /*4ad0*/  FFMA.FTZ R15, R39, R50, R90 ;  /* 0x00000032270f7223 */ /* 0x000fe2000001005a */
[-C--:B------:R-:W-:Y:S01]  /*4ae0*/  FFMA.FTZ R46, R46, R54.reuse, -R91 ;  /* 0x000000362e2e7223 */ /* 0x080fe2000001085b */
[----:B------:R-:W-:Y:S01]  /*4af0*/  FFMA.FTZ R50, R45, R54, R98 ;  /* 0x000000362d327223 */ /* 0x000fe20000010062 */
[----:B------:R-:W-:Y:S01]  /*4b00*/  SHF.R.U32.HI R43, RZ, 0x10, R43 ;  /* 0x00000010ff2b7819 */ /* 0x000fe2000001162b */
[----:B------:R-:W-:-:S02]  /*4b10*/  HADD2.F32 R45, -RZ, R52.H0_H0 ;  /* 0x20000034ff2d7230 */ /* 0x000fc40000004100 */
[----:B------:R-:W-:Y:S01]  /*4b20*/  HADD2.F32 R54, -RZ, R52.H1_H1 ;  /* 0x30000034ff367230 */ /* 0x000fe20000004100 */
[----:B------:R-:W-:Y:S01]  /*4b30*/  F2FP.F16.F32.PACK_AB R13, R46, R13 ;  /* 0x0000000d2e0d723e */ /* 0x000fe200000000ff */
[----:B------:R-:W-:Y:S02]  /*4b40*/  HADD2.F32 R47, -RZ, R47.H0_H0 ;  /* 0x2000002fff2f7230 */ /* 0x000fe40000004100 */
[----:B------:R-:W-:Y:S02]  /*4b50*/  HADD2.F32 R52, -RZ, R37.H1_H1 ;  /* 0x30000025ff347230 */ /* 0x000fe40000004100 */
[----:B------:R-:W-:Y:S02]  /*4b60*/  HADD2.F32 R92, -RZ, R104.H1_H1 ;  /* 0x30000068ff5c7230 */ /* 0x000fe40000004100 */
[-C--:B------:R-:W-:Y:S01]  /*4b70*/  FMUL.FTZ R55, R54, R47.reuse ;  /* 0x0000002f36377220 */ /* 0x080fe20000410000 */
[----:B------:R-:W-:Y:S02]  /*4b80*/  HADD2.F32 R43, -RZ, R43.H0_H0 ;  /* 0x2000002bff2b7230 */ /* 0x000fe40000004100 */
[----:B------:R-:W-:Y:S01]  /*4b90*/  FMUL.FTZ R47, R52, R47 ;  /* 0x0000002f342f7220 */ /* 0x000fe20000410000 */
[----:B------:R-:W-:-:S02]  /*4ba0*/  HADD2.F32 R39, -RZ, R37.H0_H0 ;  /* 0x20000025ff277230 */ /* 0x000fc40000004100 */
[-C--:B------:R-:W-:Y:S01]  /*4bb0*/  FMUL.FTZ R98, R45, R92.reuse ;  /* 0x0000005c2d627220 */ /* 0x080fe20000410000 */
[----:B------:R-:W-:Y:S02]  /*4bc0*/  HADD2.F32 R90, -RZ, R102.H1_H1 ;  /* 0x30000066ff5a7230 */ /* 0x000fe40000004100 */
[-C--:B------:R-:W-:Y:S01]  /*4bd0*/  FFMA.FTZ R54, R54, R43.reuse, R47 ;  /* 0x0000002b36367223 */ /* 0x080fe2000001002f */
[----:B------:R-:W-:Y:S02]  /*4be0*/  HADD2.F32 R47, -RZ, R44.H0_H0 ;  /* 0x2000002cff2f7230 */ /* 0x000fe40000004100 */
[C---:B------:R-:W-:Y:S01]  /*4bf0*/  FMUL.FTZ R92, R39.reuse, R92 ;  /* 0x0000005c275c7220 */ /* 0x040fe20000410000 */
[----:B------:R-:W-:Y:S01]  /*4c00*/  FFMA.FTZ R52, R52, R43, -R55 ;  /* 0x0000002b34347223 */ /* 0x000fe20000010837 */
        /* <DEDUP_REMOVED lines=13> */
[-C--:B------:R-:W-:Y:S01]  /*4ce0*/  FMUL.FTZ R55, R36, R47.reuse ;  /* 0x0000002f24377220 */ /* 0x080fe20000410000 */
[----:B------:R-:W-:Y:S01]  /*4cf0*/  FMUL.FTZ R47, R12, R47 ;  /* 0x0000002f0c2f7220 */ /* 0x000fe20000410000 */
[----:B------:R-:W-:Y:S02]  /*4d00*/  HADD2.F32 R41, -RZ, R41.H0_H0 ;  /* 0x20000029ff297230 */ /* 0x000fe40000004100 */
[----:B------:R-:W-:Y:S01]  /*4d10*/  FFMA.FTZ R105, R44, R103, R105 ;  /* 0x000000672c697223 */ /* 0x000fe20000010069 */
[-C--:B------:R-:W-:Y:S01]  /*4d20*/  FFMA.FTZ R55, R12, R45.reuse, -R55 ;  /* 0x0000002d0c377223 */ /* 0x080fe20000010837 */
[----:B------:R-:W-:Y:S01]  /*4d30*/  FFMA.FTZ R44, R36, R45, R47 ;  /* 0x0000002d242c7223 */ /* 0x000fe2000001002f */
[----:B------:R-:W-:Y:S02]  /*4d40*/  HADD2.F32 R36, -RZ, R38.H0_H0 ;  /* 0x20000026ff247230 */ /* 0x000fe40000004100 */
[----:B------:R-:W-:Y:S01]  /*4d50*/  FFMA.FTZ R40, R43, R103, -R40 ;  /* 0x000000672b287223 */ /* 0x000fe20000010828 */
[----:B------:R-:W-:Y:S01]  /*4d60*/  HADD2.F32 R45, -RZ, R104.H0_H0 ;  /* 0x20000068ff2d7230 */ /* 0x000fe20000004100 */
[----:B------:R-:W-:Y:S01]  /*4d70*/  F2FP.F16.F32.PACK_AB R39, R54, R39 ;  /* 0x000000273627723e */ /* 0x000fe200000000ff */
        /* <DEDUP_REMOVED lines=8> */
[----:B------:R-:W-:-:S02]  /*4e00*/  IMAD.MOV.U32 R15, RZ, RZ, R52 ;  /* 0x000000ffff0f7224 */ /* 0x000fc400078e0034 */
[----:B------:R-:W-:Y:S01]  /*4e10*/  FMUL.FTZ R47, R14, R47 ;  /* 0x0000002f0e2f7220 */ /* 0x000fe20000410000 */
[-C--:B------:R-:W-:Y:S01]  /*4e20*/  FFMA.FTZ R91, R12, R43.reuse, -R91 ;  /* 0x0000002b0c5b7223 */ /* 0x080fe2000001085b */
[----:B------:R-:W-:Y:S01]  /*4e30*/  FFMA.FTZ R45, R36, R43, R45 ;  /* 0x0000002b242d7223 */ /* 0x000fe2000001002d */
[-C--:B------:R-:W-:Y:S01]  /*4e40*/  FFMA.FTZ R14, R14, R41.reuse, -R93 ;  /* 0x000000290e0e7223 */ /* 0x080fe2000001085d */
[----:B------:R-:W-:Y:S01]  /*4e50*/  FFMA.FTZ R38, R38, R41, R47 ;  /* 0x0000002926267223 */ /* 0x000fe2000001002f */
[----:B------:R-:W-:Y:S02]  /*4e60*/  F2FP.F16.F32.PACK_AB R12, R55, R40 ;  /* 0x00000028370c723e */ /* 0x000fe400000000ff */
[----:B------:R-:W-:Y:S02]  /*4e70*/  F2FP.F16.F32.PACK_AB R36, R44, R105 ;  /* 0x000000692c24723e */ /* 0x000fe400000000ff */
[----:B------:R-:W-:Y:S02]  /*4e80*/  F2FP.F16.F32.PACK_AB R14, R14, R91 ;  /* 0x0000005b0e0e723e */ /* 0x000fe400000000ff */
[----:B------:R-:W-:-:S07]  /*4e90*/  F2FP.F16.F32.PACK_AB R38, R38, R45 ;  /* 0x0000002d2626723e */ /* 0x000fce00000000ff */
.L_x_13093:
[----:B------:R-:W-:Y:S05]  /*4ea0*/  BSYNC B1 ;  /* 0x0000000000017941 */ /* 0x000fea0003800000 */
.L_x_13092:
[----:B-1----:R3:W-:Y:S01]  /*4eb0*/  STG.E.128 desc[UR56][R48.64], R12 ;  /* 0x0000000c30007986 */ /* 0x0027e2000c101d38 */
[----:B------:R-:W-:-:S13]  /*4ec0*/  ISETP.GE.AND P4, PT, R53, R96, PT ;  /* 0x000000603500720c */ /* 0x000fda0003f86270 */
[----:B------:R-:W-:Y:S05]  /*4ed0*/  @P4 BRA `(.L_x_13076) ;  /* 0x0000000000884947 */ /* 0x000fea0003800000 */
[--C-:B---3--:R-:W-:Y:S02]  /*4ee0*/  SHF.R.S32.HI R12, RZ, 0x1f, R53.reuse ;  /* 0x0000001fff0c7819 */ /* 0x108fe40000011435 */
[----:B------:R-:W-:-:S04]  /*4ef0*/  IADD3 R53, P4, P5, R4, R88, R53 ;  /* 0x0000005804357210 */ /* 0x000fc80007d9e035 */
[----:B------:R-:W-:Y:S02]  /*4f00*/  IADD3.X R12, R80, R51, R12, P4, P5 ;  /* 0x00000033500c7210 */ /* 0x000fe400027ea40c */
[----:B------:R-:W-:-:S04]  /*4f10*/  LEA R84, P4, R53, R84, 0x1 ;  /* 0x0000005435547211 */ /* 0x000fc800078808ff */
[----:B------:R-:W-:-:S05]  /*4f20*/  LEA.HI.X R85, R53, R85, R12, 0x1, P4 ;  /* 0x0000005535557211 */ /* 0x000fca00020f0c0c */
[----:B--2---:R4:W-:Y:S01]  /*4f30*/  STG.E.128 desc[UR56][R84.64], R36 ;  /* 0x0000002454007986 */ /* 0x0049e2000c101d38 */
[----:B------:R-:W-:Y:S05]  /*4f40*/  BRA `(.L_x_13076) ;  /* 0x00000000006c7947 */ /* 0x000fea0003800000 */
.L_x_13059:
[----:B------:R-:W2:Y:S02]  /*4f50*/  LDL R12, [R1+0x14] ;  /* 0x00001400010c7983 */ /* 0x000ea40000100800 */
[----:B--2---:R-:W-:-:S13]  /*4f60*/  ISETP.NE.AND P3, PT, R12, 0x3, PT ;  /* 0x000000030c00780c */ /* 0x004fda0003f65270 */
[----:B------:R-:W-:Y:S05]  /*4f70*/  @!P3 BRA `(.L_x_13094) ;  /* 0x000000000004b947 */ /* 0x000fea0003800000 */
[----:B------:R-:W-:Y:S01]  /*4f80*/  BPT.TRAP 0x1 ;  /* 0x000000040000795c */ /* 0x000fe20000300000 */
.L_x_13094:
[----:B------:R-:W-:Y:S01]  /*4f90*/  IMAD R82, R19, 0x8, R2 ;  /* 0x0000000813527824 */ /* 0x000fe200078e0202 */
[----:B------:R-:W-:Y:S01]  /*4fa0*/  SHF.L.U32 R94, R153, 0x1f, RZ ;  /* 0x0000001f995e7819 */ /* 0x000fe200000006ff */
[----:B------:R-:W-:Y:S01]  /*4fb0*/  IMAD R86, R27, -0xc0, R29 ;  /* 0xffffff401b567824 */ /* 0x000fe200078e021d */
[----:B------:R-:W-:Y:S02]  /*4fc0*/  BSSY B1, `(.L_x_13095) ;  /* 0x0000004000017945 */ /* 0x000fe40003800000 */
[----:B------:R-:W1:Y:S02]  /*4fd0*/  SYNCS.PHASECHK.TRANS64.TRYWAIT P4, [R82+URZ+0x30890], R94 ;  /* 0x0308905e520075a7 */ /* 0x000e64000808017f */
[----:B------:R-:W-:Y:S01]  /*4fe0*/  VIMNMX R86, R86, 0xc0, PT ;  /* 0x000000c056567848 */ /* 0x000fe20003fe0100 */
[----:B-1----:R-:W-:Y:S06]  /*4ff0*/  @!P4 BRA `(.L_x_13096) ;  /* 0x000001300070c947 */ /* 0x002fec0003800000 */
.L_x_13313:
[----:B------:R-:W-:Y:S05]  /*5000*/  BSYNC B1 ;  /* 0x0000000000017941 */ /* 0x000fea0003800000 */
.L_x_13095:
[----:B------:R-:W-:Y:S01]  /*5010*/  ISETP.GE.AND P4, PT, R18, R86, PT ;  /* 0x000000561200720c */ /* 0x000fe20003f86270 */
[----:B------:R-:W-:-:S12]  /*5020*/  BSSY B1, `(.L_x_13097) ;  /* 0x0000006000017945 */ /* 0x000fd80003800000 */
[----:B------:R-:W-:Y:S05]  /*5030*/  @P4 BRA `(.L_x_13098) ;  /* 0x0000000000104947 */ /* 0x000fea0003800000 */
[----:B------:R-:W2:Y:S04]  /*5040*/  @!P1 LDS.128 R12, [R87+0x12000] ;  /* 0x01200000570c9984 */ /* 0x000ea80000000c00 */
[----:B0-----:R-:W0:Y:S04]  /*5050*/  @!P2 LDS.128 R36, [R83+0x12000] ;  /* 0x012000005324a984 */ /* 0x001e280000000c00 */
[----:B--2---:R2:W-:Y:S04]  /*5060*/  @!P1 STG.E.128 desc[UR56][R42.64], R12 ;  /* 0x0000000c2a009986 */ /* 0x0045e8000c101d38 */
[----:B0-----:R2:W-:Y:S02]  /*5070*/  @!P2 STG.E.128 desc[UR56][R42.64+0x40], R36 ;  /* 0x000040242a00a986 */ /* 0x0015e4000c101d38 */
.L_x_13098:
[----:B------:R-:W-:Y:S05]  /*5080*/  BSYNC B1 ;  /* 0x0000000000017941 */ /* 0x000fea0003800000 */
.L_x_13097:
[----:B--2---:R-:W-:-:S04]  /*5090*/  IADD3 R12, R18, 0x60, RZ ;  /* 0x00000060120c7810 */ /* 0x004fc80007ffe0ff */
[----:B------:R-:W-:-:S13]  /*50a0*/  ISETP.GE.AND P4, PT, R12, R86, PT ;  /* 0x000000560c00720c */ /* 0x000fda0003f86270 */
[----:B------:R-:W-:Y:S05]  /*50b0*/  @P4 BRA `(.L_x_13076) ;  /* 0x0000000000104947 */ /* 0x000fea0003800000 */
[----:B------:R-:W2:Y:S04]  /*50c0*/  @!P1 LDS.128 R12, [R87+0x15000] ;  /* 0x01500000570c9984 */ /* 0x000ea80000000c00 */
[----:B0-----:R-:W0:Y:S04]  /*50d0*/  @!P2 LDS.128 R36, [R83+0x15000] ;  /* 0x015000005324a984 */ /* 0x001e280000000c00 */
[----:B--2---:R2:W-:Y:S04]  /*50e0*/  @!P1 STG.E.128 desc[UR56][R40.64], R12 ;  /* 0x0000000c28009986 */ /* 0x0045e8000c101d38 */
[----:B0-----:R2:W-:Y:S02]  /*50f0*/  @!P2 STG.E.128 desc[UR56][R40.64+0x40], R36 ;  /* 0x000040242800a986 */ /* 0x0015e4000c101d38 */
.L_x_13076:
[----:B------:R-:W-:Y:S05]  /*5100*/  BSYNC B0 ;  /* 0x0000000000007941 */ /* 0x000fea0003800000 */
.L_x_13058:
[----:B-123--:R-:W1:Y:S01]  /*5110*/  S2R R12, SR_TID.X ;  /* 0x00000000000c7919 */ /* 0x00ee620000002100 */
        /* <DEDUP_REMOVED lines=16> */
.L_x_13100:
[----:B------:R-:W-:Y:S05]  /*5220*/  BSYNC B0 ;  /* 0x0000000000007941 */ /* 0x000fea0003800000 */
.L_x_13099:
[----:B------:R-:W2:Y:S01]  /*5230*/  SYNCS.PHASECHK.TRANS64.TRYWAIT P3, [R82+URZ+0x308b0], R94 ;  /* 0x0308b05e520075a7 */ /* 0x000ea2000806017f */
[----:B------:R-:W-:Y:S01]  /*5240*/  ULDC UR58, c[0x0][0x2f4] ;  /* 0x0000bd00003a7ab9 */ /* 0x000fe20000000800 */
[----:B------:R-:W-:Y:S01]  /*5250*/  ULDC.64 UR38, c[0x0][0x328] ;  /* 0x0000ca0000267ab9 */ /* 0x000fe20000000a00 */
[----:B------:R-:W-:Y:S01]  /*5260*/  ULDC.64 UR36, c[0x0][0x318] ;  /* 0x0000c60000247ab9 */ /* 0x000fe20000000a00 */
[----:B------:R-:W-:Y:S01]  /*5270*/  BSSY B0, `(.L_x_13101) ;  /* 0x0000003000007945 */ /* 0x000fe20003800000 */
[----:B----4-:R-:W-:-:S03]  /*5280*/  IMAD.WIDE R36, R27, 0xc0, R6 ;  /* 0x000000c01b247825 */ /* 0x010fc600078e0206 */
[----:B--2---:R-:W-:Y:S05]  /*5290*/  @!P3 BRA `(.L_x_13102) ;  /* 0x0000012c00dcb947 */ /* 0x004fea0003800000 */
.L_x_13314:
[----:B------:R-:W-:Y:S05]  /*52a0*/  BSYNC B0 ;  /* 0x0000000000007941 */ /* 0x000fea0003800000 */
.L_x_13101:
[----:B------:R-:W-:Y:S01]  /*52b0*/  ISETP.GE.AND P3, PT, R18, R86, PT ;  /* 0x000000561200720c */ /* 0x000fe20003f66270 */
[----:B------:R-:W-:-:S12]  /*52c0*/  BSSY B0, `(.L_x_13103) ;  /* 0x0000010000007945 */ /* 0x000fd80003800000 */
[----:B------:R-:W-:Y:S05]  /*52d0*/  @P3 BRA `(.L_x_13104) ;  /* 0x0000000000383947 */ /* 0x000fea0003800000 */
[----:B------:R-:W-:Y:S02]  /*52e0*/  IMAD R15, R37, UR38, RZ ;  /* 0x00000026250f7c24 */ /* 0x000fe4000f8e02ff */
[----:B-1----:R-:W-:Y:S02]  /*52f0*/  IMAD.MOV.U32 R12, RZ, RZ, R60 ;  /* 0x000000ffff0c7224 */ /* 0x002fe400078e003c */
[----:B------:R-:W-:Y:S02]  /*5300*/  IMAD.MOV.U32 R13, RZ, RZ, R0 ;  /* 0x000000ffff0d7224 */ /* 0x000fe400078e0000 */
[C---:B------:R-:W-:Y:S02]  /*5310*/  IMAD R15, R36.reuse, UR39, R15 ;  /* 0x00000027240f7c24 */ /* 0x040fe4000f8e020f */
[----:B------:R-:W-:-:S05]  /*5320*/  IMAD.WIDE.U32 R12, R36, UR38, R12 ;  /* 0x00000026240c7c25 */ /* 0x000fca000f8e000c */
[----:B------:R-:W-:Y:S02]  /*5330*/  IADD3 R13, R13, R15, RZ ;  /* 0x0000000f0d0d7210 */ /* 0x000fe40007ffe0ff */
[----:B0-----:R-:W-:-:S04]  /*5340*/  LEA R38, P3, R12, UR36, 0x1 ;  /* 0x000000240c267c11 */ /* 0x001fc8000f8608ff */
[----:B------:R-:W-:Y:S02]  /*5350*/  LEA.HI.X R39, R12, UR37, R13, 0x1, P3 ;  /* 0x000000250c277c11 */ /* 0x000fe400098f0c0d */
[----:B------:R-:W-:-:S13]  /*5360*/  ISETP.GE.AND P3, PT, R16, UR58, PT ;  /* 0x0000003a10007c0c */ /* 0x000fda000bf66270 */
[----:B------:R-:W0:Y:S04]  /*5370*/  @!P3 LDS.128 R12, [R87] ;  /* 0x00000000570cb984 */ /* 0x000e280000000c00 */
[----:B0-----:R-:W-:Y:S01]  /*5380*/  @!P3 STG.E.128 desc[UR56][R38.64], R12 ;  /* 0x0000000c2600b986 */ /* 0x001fe2000c101d38 */
[----:B------:R-:W-:-:S13]  /*5390*/  ISETP.GE.AND P3, PT, R77, UR58, PT ;  /* 0x0000003a4d007c0c */ /* 0x000fda000bf66270 */
[----:B------:R-:W0:Y:S04]  /*53a0*/  @!P3 LDS.128 R12, [R83] ;  /* 0x00000000530cb984 */ /* 0x000e280000000c00 */
[----:B0-----:R3:W-:Y:S02]  /*53b0*/  @!P3 STG.E.128 desc[UR56][R38.64+0x40], R12 ;  /* 0x0000400c2600b986 */ /* 0x0017e4000c101d38 */
.L_x_13104:
[----:B------:R-:W-:Y:S05]  /*53c0*/  BSYNC B0 ;  /* 0x0000000000007941 */ /* 0x000fea0003800000 */
.L_x_13103:
[----:B-1-3--:R-:W-:Y:S01]  /*53d0*/  VIADD R12, R18, 0x60 ;  /* 0x00000060120c7836 */ /* 0x00afe20000000000 */
[----:B------:R-:W-:Y:S04]  /*53e0*/  BSSY B0, `(.L_x_13105) ;  /* 0x0000013000007945 */ /* 0x000fe80003800000 */
[----:B------:R-:W-:-:S13]  /*53f0*/  ISETP.GE.AND P3, PT, R12, R86, PT ;  /* 0x000000560c00720c */ /* 0x000fda0003f66270 */
[----:B------:R-:W-:Y:S05]  /*5400*/  @P3 BRA `(.L_x_13106) ;  /* 0x0000000000403947 */ /* 0x000fea0003800000 */
[----:B------:R-:W-:Y:S01]  /*5410*/  IADD3 R15, P3, R36, 0x60, RZ ;  /* 0x00000060240f7810 */ /* 0x000fe20007f7e0ff */
        /* <DEDUP_REMOVED lines=15> */
.L_x_13106:
[----:B------:R-:W-:Y:S05]  /*5510*/  BSYNC B0 ;  /* 0x0000000000007941 */ /* 0x000fea0003800000 */
.L_x_13105:
[----:B-1----:R-:W3:Y:S01]  /*5520*/  LDL R12, [R1] ;  /* 0x00000000010c7983 */ /* 0x002ee20000100800 */
[----:B------:R-:W-:Y:S02]  /*5530*/  VIADD R19, R19, 0x1 ;  /* 0x0000000113137836 */ /* 0x000fe40000000000 */
        /* <DEDUP_REMOVED lines=10> */
[----:B------:R-:W-:Y:S02]  /*55e0*/  SEL R19, R19, RZ, P3 ;  /* 0x000000ff13137207 */ /* 0x000fe40001800000 */
[----:B------:R0:W-:Y:S01]  /*55f0*/  @!P4 SYNCS.ARRIVE.TRANS64.RED.A1T0 RZ, [R82+URZ], RZ ;  /* 0x000000ff52ffc9a7 */ /* 0x0001e2000810043f */
[----:B---3--:R-:W-:Y:S02]  /*5600*/  LOP3.LUT P5, RZ, R12, 0x2, RZ, 0xc0, !PT ;  /* 0x000000020cff7812 */ /* 0x008fe400078ac0ff */
[----:B------:R-:W-:-:S04]  /*5610*/  SEL R12, RZ, 0x1, P3 ;  /* 0x00000001ff0c7807 */ /* 0x000fc80001800000 */
[----:B------:R-:W-:-:S07]  /*5620*/  LOP3.LUT R153, R153, R12, RZ, 0x3c, !PT ;  /* 0x0000000c99997212 */ /* 0x000fce00078e3cff */
[----:B0-----:R-:W-:Y:S05]  /*5630*/  @P5 BRA `(.L_x_13107) ;  /* 0xffffffcc00545947 */ /* 0x001fea000383ffff */
[----:B------:R-:W0:Y:S01]  /*5640*/  S2R R13, SR_TID.X ;  /* 0x00000000000d7919 */ /* 0x000e220000002100 */
[----:B------:R-:W-:Y:S02]  /*5650*/  PLOP3.LUT P0, PT, PT, PT, PT, 0x8, 0x0 ;  /* 0x000000000000781c */ /* 0x000fe40003f0e170 */
[----:B0-----:R-:W-:-:S04]  /*5660*/  SHF.R.U32.HI R13, RZ, 0x7, R13 ;  /* 0x00000007ff0d7819 */ /* 0x001fc8000001160d */
[----:B------:R-:W-:-:S13]  /*5670*/  ISETP.NE.AND P5, PT, R13, 0x1, PT ;  /* 0x000000010d00780c */ /* 0x000fda0003fa5270 */
[----:B------:R-:W-:Y:S06]  /*5680*/  @!P5 BAR.ARV 0x9, 0x100 ;  /* 0x024400000000db1d */ /* 0x000fec0000002000 */
.L_x_13053:
[----:B------:R-:W-:Y:S01]  /*5690*/  ISETP.GE.AND P2, PT, R127, 0x1, PT ;  /* 0x000000017f00780c */ /* 0x000fe20003f46270 */
[----:B------:R-:W-:Y:S01]  /*56a0*/  IMAD.MOV.U32 R31, RZ, RZ, RZ ;  /* 0x000000ffff1f7224 */ /* 0x000fe200078e00ff */
[----:B------:R-:W-:Y:S01]  /*56b0*/  PLOP3.LUT P1, PT, PT, PT, PT, 0x80, 0x0 ;  /* 0x000000000000781c */ /* 0x000fe20003f2f070 */
[----:B------:R-:W-:Y:S01]  /*56c0*/  IMAD.MOV.U32 R151, RZ, RZ, RZ ;  /* 0x000000ffff977224 */ /* 0x000fe200078e00ff */
        /* <DEDUP_REMOVED lines=15> */
[----:B------:R-:W-:Y:S01]  /*57c0*/  MOV R13, RZ ;  /* 0x000000ff000d7202 */ /* 0x000fe20000000f00 */
[----:B------:R-:W-:Y:S01]  /*57d0*/  IMAD.MOV.U32 R60, RZ, RZ, RZ ;  /* 0x000000ffff3c7224 */ /* 0x000fe200078e00ff */
[----:B------:R-:W-:Y:S06]  /*57e0*/  @P0 BRA `(.L_x_13108) ;  /* 0x00000000000c0947 */ /* 0x000fec0003800000 */
[----:B------:R-:W0:Y:S01]  /*57f0*/  FENCE.VIEW.ASYNC.G ;  /* 0x00000000000073c6 */ /* 0x000e220000000100 */
[----:B------:R-:W-:Y:S05]  /*5800*/  WARPSYNC.ALL ;  /* 0x0000000000007948 */ /* 0x000fea0003800000 */
[----:B0-----:R-:W-:Y:S06]  /*5810*/  BAR.ARV 0xc, 0x200 ;  /* 0x0308000000007b1d */ /* 0x001fec0000002000 */
.L_x_13108:
[----:B------:R-:W-:Y:S02]  /*5820*/  IMAD.MOV.U32 R12, RZ, RZ, RZ ;  /* 0x000000ffff0c7224 */ /* 0x000fe400078e00ff */
[----:B------:R-:W-:Y:S01]  /*5830*/  IMAD.MOV.U32 R59, RZ, RZ, RZ ;  /* 0x000000ffff3b7224 */ /* 0x000fe200078e00ff */
[----:B------:R-:W-:Y:S06]  /*5840*/  @!P2 BRA `(.L_x_13109) ;  /* 0x000000ac005ca947 */ /* 0x000fec0003800000 */
[----:B------:R-:W-:-:S03]  /*5850*/  UMOV UR4, 0xffffffff ;  /* 0xffffffff00047882 */ /* 0x000fc60000000000 */
[----:B------:R-:W-:Y:S05]  /*5860*/  BRA.DIV UR4, `(.L_x_13110) ;  /* 0x0000012a047c7947 */ /* 0x000fea000b800000 */
[----:B------:R-:W0:Y:S02]  /*5870*/  S2R R0, SR_TID.X ;  /* 0x0000000000007919 */ /* 0x000e240000002100 */
[----:B0-----:R-:W-:-:S04]  /*5880*/  IADD3 R3, R0, -0x80, RZ ;  /* 0xffffff8000037810 */ /* 0x001fc80007ffe0ff */
[----:B------:R-:W-:-:S04]  /*5890*/  SHF.R.S32.HI R0, RZ, 0x1f, R3 ;  /* 0x0000001fff007819 */ /* 0x000fc80000011403 */
[----:B------:R-:W-:-:S04]  /*58a0*/  LEA.HI R0, R0, R3, RZ, 0x7 ;  /* 0x0000000300007211 */ /* 0x000fc800078f38ff */
[----:B------:R-:W-:-:S06]  /*58b0*/  SHF.R.S32.HI R0, RZ, 0x7, R0 ;  /* 0x00000007ff007819 */ /* 0x000fcc0000011400 */
[----:B------:R-:W0:Y:S04]  /*58c0*/  SHFL.IDX PT, R0, R0, RZ, 0x1f ;  /* 0x00001fff00007589 */ /* 0x000e2800000e0000 */
[----:B0-----:R1:W-:Y:S02]  /*58d0*/  STL [R1+0x78], R0 ;  /* 0x0000780001007387 */ /* 0x0013e40000100800 */
.L_x_13317:
[----:B------:R-:W1:Y:S01]  /*58e0*/  LDL R4, [R1+0x78] ;  /* 0x0000780001047983 */ /* 0x000e620000100800 */
[----:B------:R-:W-:Y:S01]  /*58f0*/  VIADD R3, R2, 0x1e800 ;  /* 0x0001e80002037836 */ /* 0x000fe20000000000 */
[----:B------:R-:W-:Y:S04]  /*5900*/  BSSY B6, `(.L_x_13111) ;  /* 0x0000016000067945 */ /* 0x000fe80003800000 */
[----:B------:R-:W-:Y:S01]  /*5910*/  LOP3.LUT P0, RZ, R3, 0x3ff, RZ, 0xc0, !PT ;  /* 0x000003ff03ff7812 */ /* 0x000fe2000780c0ff */
[----:B-1----:R-:W-:-:S05]  /*5920*/  IMAD.HI R0, R4, 0x55555556, RZ ;  /* 0x5555555604007827 */ /* 0x002fca00078e02ff */
[----:B------:R-:W-:-:S05]  /*5930*/  LEA.HI R29, R0, R0, RZ, 0x1 ;  /* 0x00000000001d7211 */ /* 0x000fca00078f08ff */
[----:B------:R-:W-:Y:S02]  /*5940*/  IMAD R29, R29, -0x3, R4 ;  /* 0xfffffffd1d1d7824 */ /* 0x000fe400078e0204 */
[----:B------:R-:W-:Y:S05]  /*5950*/  @!P0 BRA `(.L_x_13112) ;  /* 0x0000000000408947 */ /* 0x000fea0003800000 */
[----:B------:R-:W-:Y:S01]  /*5960*/  MOV R0, 0x0 ;  /* 0x0000000000007802 */ /* 0x000fe20000000f00 */
[----:B------:R-:W-:Y:S01]  /*5970*/  ULDC.64 UR4, c[0x4][0x1b8] ;  /* 0x01006e0000047ab9 */ /* 0x000fe20000000a00 */
[----:B------:R-:W-:Y:S01]  /*5980*/  ULDC.64 UR6, c[0x4][0x1c0] ;  /* 0x0100700000067ab9 */ /* 0x000fe20000000a00 */
[----:B------:R-:W-:Y:S01]  /*5990*/  IMAD.U32 R4, RZ, RZ, UR4 ;  /* 0x00000004ff047e24 */ /* 0x000fe2000f8e00ff */
[----:B0-----:R0:W1:Y:S01]  /*59a0*/  LDC.64 R14, c[0x4][R0] ;  /* 0x01000000000e7b82 */ /* 0x0010620000000a00 */
[----:B------:R-:W-:Y:S01]  /*59b0*/  IMAD.U32 R5, RZ, RZ, UR5 ;  /* 0x00000005ff057e24 */ /* 0x000fe2000f8e00ff */
        /* <DEDUP_REMOVED lines=10> */
.L_x_13112:
[----:B------:R-:W-:Y:S05]  /*5a60*/  BSYNC B6 ;  /* 0x0000000000067941 */ /* 0x000fea0003800000 */
.L_x_13111:
        /* <DEDUP_REMOVED lines=13> */
.L_x_13116:
[----:B--2---:R2:W3:Y:S02]  /*5b40*/  SYNCS.PHASECHK.TRANS64.TRYWAIT P0, [R2+URZ+0x30800], R3 ;  /* 0x03080003020075a7 */ /* 0x0044e4000800017f */
[----:B---3--:R-:W-:Y:S05]  /*5b50*/  @!P0 NANOSLEEP.SYNCS 0x989680 ;  /* 0x009896800000895d */ /* 0x008fea0003900000 */
[----:B------:R-:W3:Y:S02]  /*5b60*/  @!P0 SYNCS.PHASECHK.TRANS64 P0, [R2+URZ+0x30800], R3 ;  /* 0x03080003020085a7 */ /* 0x000ee4000800007f */
[----:B---3--:R-:W-:Y:S05]  /*5b70*/  @!P0 BRA `(.L_x_13116) ;  /* 0xfffffffc00f08947 */ /* 0x008fea000383ffff */
.L_x_13115:
[----:B------:R-:W-:Y:S05]  /*5b80*/  BSYNC B0 ;  /* 0x0000000000007941 */ /* 0x000fea0003800000 */
.L_x_13114:
[----:B------:R-:W-:Y:S05]  /*5b90*/  BRA `(.L_x_13117) ;  /* 0x0000002000f87947 */ /* 0x000fea0003800000 */
.L_x_13113:
[----:B-----5:R-:W-:Y:S01]  /*5ba0*/  SHF.R.S32.HI R0, RZ, 0x1f, R24 ;  /* 0x0000001fff007819 */ /* 0x020fe20000011418 */
[----:B------:R-:W-:Y:S01]  /*5bb0*/  ULDC.64 UR4, c[0x0][0x3f8] ;  /* 0x0000fe0000047ab9 */ /* 0x000fe20000000a00 */
[----:B------:R-:W-:Y:S01]  /*5bc0*/  IADD3 R4, R2, 0xc400, RZ ;  /* 0x0000c40002047810 */ /* 0x000fe20007ffe0ff */
[----:B------:R-:W-:Y:S01]  /*5bd0*/  ULDC.64 UR6, c[0x0][0x408] ;  /* 0x0001020000067ab9 */ /* 0x000fe20000000a00 */
[----:B------:R-:W-:Y:S01]  /*5be0*/  BSSY B6, `(.L_x_13118) ;  /* 0x0000021000067945 */ /* 0x000fe20003800000 */
[----:B------:R-:W-:Y:S01]  /*5bf0*/  IMAD R3, R0, UR4, RZ ;  /* 0x0000000400037c24 */ /* 0x000fe2000f8e02ff */
[----:B------:R-:W-:Y:S01]  /*5c00*/  LOP3.LUT P0, RZ, R4, 0x3ff, RZ, 0xc0, !PT ;  /* 0x000003ff04ff7812 */ /* 0x000fe2000780c0ff */
[----:B------:R-:W-:Y:S02]  /*5c10*/  IMAD R9, R0, UR6, RZ ;  /* 0x0000000600097c24 */ /* 0x000fe4000f8e02ff */
[----:B------:R-:W-:-:S04]  /*5c20*/  IMAD.WIDE.U32 R4, R24, UR4, RZ ;  /* 0x0000000418047c25 */ /* 0x000fc8000f8e00ff */
[C---:B------:R-:W-:Y:S01]  /*5c30*/  IMAD R3, R24.reuse, UR5, R3 ;  /* 0x0000000518037c24 */ /* 0x040fe2000f8e0203 */
[----:B------:R-:W-:Y:S01]  /*5c40*/  ULDC.64 UR4, c[0x0][0x3e8] ;  /* 0x0000fa0000047ab9 */ /* 0x000fe20000000a00 */
[----:B------:R-:W-:-:S04]  /*5c50*/  IMAD.WIDE.U32 R6, R24, UR6, RZ ;  /* 0x0000000618067c25 */ /* 0x000fc8000f8e00ff */
[----:B------:R-:W-:Y:S01]  /*5c60*/  IMAD R9, R24, UR7, R9 ;  /* 0x0000000718097c24 */ /* 0x000fe2000f8e0209 */
[----:B------:R-:W-:Y:S01]  /*5c70*/  ULDC.64 UR6, c[0x0][0x400] ;  /* 0x0001000000067ab9 */ /* 0x000fe20000000a00 */
[----:B------:R-:W-:Y:S01]  /*5c80*/  IMAD.IADD R5, R3, 0x1, R5 ;  /* 0x0000000103057824 */ /* 0x000fe200078e0205 */
[----:B------:R-:W-:Y:S01]  /*5c90*/  LEA R24, P1, R4, UR4, 0x1 ;  /* 0x0000000404187c11 */ /* 0x000fe2000f8208ff */
[----:B------:R-:W-:Y:S01]  /*5ca0*/  IMAD.IADD R3, R9, 0x1, R7 ;  /* 0x0000000109037824 */ /* 0x000fe200078e0207 */
[----:B------:R-:W-:Y:S02]  /*5cb0*/  LEA R27, P2, R6, UR6, 0x1 ;  /* 0x00000006061b7c11 */ /* 0x000fe4000f8408ff */
[----:B------:R-:W-:Y:S02]  /*5cc0*/  LEA.HI.X R26, R4, UR5, R5, 0x1, P1 ;  /* 0x00000005041a7c11 */ /* 0x000fe400088f0c05 */
[----:B------:R-:W-:Y:S01]  /*5cd0*/  LEA.HI.X R28, R6, UR7, R3, 0x1, P2 ;  /* 0x00000007061c7c11 */ /* 0x000fe200090f0c03 */
[----:B------:R-:W-:Y:S08]  /*5ce0*/  @!P0 BRA `(.L_x_13119) ;  /* 0x0000000000408947 */ /* 0x000ff00003800000 */
[----:B------:R-:W-:Y:S01]  /*5cf0*/  MOV R0, 0x0 ;  /* 0x0000000000007802 */ /* 0x000fe20000000f00 */
[----:B------:R-:W-:Y:S01]  /*5d00*/  ULDC.64 UR4, c[0x4][0x1b8] ;  /* 0x01006e0000047ab9 */ /* 0x000fe20000000a00 */
[----:B------:R-:W-:Y:S01]  /*5d10*/  ULDC.64 UR6, c[0x4][0x1c0] ;  /* 0x0100700000067ab9 */ /* 0x000fe20000000a00 */
[----:B------:R-:W-:Y:S01]  /*5d20*/  IMAD.U32 R4, RZ, RZ, UR4 ;  /* 0x00000004ff047e24 */ /* 0x000fe2000f8e00ff */
[----:B0-----:R0:W1:Y:S01]  /*5d30*/  LDC.64 R14, c[0x4][R0] ;  /* 0x01000000000e7b82 */ /* 0x0010620000000a00 */
        /* <DEDUP_REMOVED lines=11> */
.L_x_13119:
[----:B------:R-:W-:Y:S05]  /*5df0*/  BSYNC B6 ;  /* 0x0000000000067941 */ /* 0x000fea0003800000 */
.L_x_13118:
        /* <DEDUP_REMOVED lines=10> */
[----:B0-----:R1:W0:Y:S02]  /*5ea0*/  SHFL.IDX PT, R14, R27, RZ, 0x1c1f ;  /* 0x001c1fff1b0e7589 */ /* 0x00122400000e0000 */
.L_x_13323:
[----:B------:R-:W5:Y:S01]  /*5eb0*/  LDL R30, [R1+0x70] ;  /* 0x00007000011e7983 */ /* 0x000f620000100800 */
[----:B------:R-:W-:-:S03]  /*5ec0*/  ULDC UR4, c[0x0][0x448] ;  /* 0x0001120000047ab9 */ /* 0x000fc60000000800 */
[----:B------:R-:W2:Y:S01]  /*5ed0*/  LDL R12, [R1+0x98] ;  /* 0x00009800010c7983 */ /* 0x000ea20000100800 */
[----:B------:R-:W-:-:S05]  /*5ee0*/  IMAD R25, R25, UR4, RZ ;  /* 0x0000000419197c24 */ /* 0x000fca000f8e02ff */
[----:B------:R-:W-:Y:S01]  /*5ef0*/  ISETP.GE.AND P0, PT, R4, R25, PT ;  /* 0x000000190400720c */ /* 0x000fe20003f06270 */
[----:B------:R-:W-:Y:S01]  /*5f00*/  BSSY B1, `(.L_x_13123) ;  /* 0x0000026000017945 */ /* 0x000fe20003800000 */
[----:B-1----:R-:W-:Y:S01]  /*5f10*/  IMAD R26, R33, -0xc0, R25 ;  /* 0xffffff40211a7824 */ /* 0x002fe200078e0219 */
[----:B------:R-:W-:Y:S02]  /*5f20*/  CS2R R10, SRZ ;  /* 0x00000000000a7805 */ /* 0x000fe4000001ff00 */
[----:B-----5:R-:W-:-:S04]  /*5f30*/  SHF.L.U32 R6, R30, 0x6, RZ ;  /* 0x000000061e067819 */ /* 0x020fc800000006ff */
[----:B------:R-:W-:Y:S02]  /*5f40*/  LOP3.LUT R7, R6, 0x1c0, RZ, 0xc0, !PT ;  /* 0x000001c006077812 */ /* 0x000fe400078ec0ff */
[----:B--2---:R-:W-:Y:S02]  /*5f50*/  LEA.HI R6, R12, R12, RZ, 0x1 ;  /* 0x0000000c0c067211 */ /* 0x004fe400078f08ff */
[----:B------:R-:W-:Y:S02]  /*5f60*/  LOP3.LUT R8, R7, 0x18, R16, 0xf8, !PT ;  /* 0x0000001807087812 */ /* 0x000fe400078ef810 */
[----:B------:R-:W-:Y:S02]  /*5f70*/  LOP3.LUT R4, R6, 0xfffffffe, RZ, 0xc0, !PT ;  /* 0xfffffffe06047812 */ /* 0x000fe400078ec0ff */
[----:B------:R-:W-:-:S03]  /*5f80*/  SHF.R.U32.HI R7, RZ, 0x3, R7 ;  /* 0x00000003ff077819 */ /* 0x000fc60000011607 */
[----:B------:R-:W-:Y:S01]  /*5f90*/  IMAD.IADD R27, R12, 0x1, -R4 ;  /* 0x000000010c1b7824 */ /* 0x000fe200078e0a04 */
[----:B------:R-:W-:Y:S02]  /*5fa0*/  LOP3.LUT R28, R8, R7, RZ, 0x3c, !PT ;  /* 0x00000007081c7212 */ /* 0x000fe400078e3cff */
[----:B------:R-:W-:Y:S02]  /*5fb0*/  CS2R R6, SRZ ;  /* 0x0000000000067805 */ /* 0x000fe4000001ff00 */
[----:B------:R-:W-:Y:S02]  /*5fc0*/  CS2R R8, SRZ ;  /* 0x0000000000087805 */ /* 0x000fe4000001ff00 */
[----:B------:R-:W-:Y:S01]  /*5fd0*/  CS2R R12, SRZ ;  /* 0x00000000000c7805 */ /* 0x000fe2000001ff00 */
[----:B------:R-:W-:Y:S06]  /*5fe0*/  @P0 BRA `(.L_x_13124) ;  /* 0x00000000005c0947 */ /* 0x000fec0003800000 */
[----:B------:R-:W-:Y:S01]  /*5ff0*/  ULDC UR4, c[0x0][0x3f4] ;  /* 0x0000fd0000047ab9 */ /* 0x000fe20000000800 */
[C---:B------:R-:W-:Y:S01]  /*6000*/  IMAD.SHL.U32 R9, R154.reuse, 0x2, RZ ;  /* 0x000000029a097824 */ /* 0x040fe200078e00ff */
[----:B------:R-:W-:Y:S01]  /*6010*/  ISETP.GE.AND P3, PT, R154, UR4, PT ;  /* 0x000000049a007c0c */ /* 0x000fe2000bf66270 */
[----:B---3--:R-:W-:Y:S01]  /*6020*/  IMAD.MOV.U32 R6, RZ, RZ, R0 ;  /* 0x000000ffff067224 */ /* 0x008fe200078e0000 */
[----:B------:R-:W-:Y:S02]  /*6030*/  ISETP.GE.AND P2, PT, R22, UR4, PT ;  /* 0x0000000416007c0c */ /* 0x000fe4000bf46270 */
[----:B------:R-:W-:Y:S02]  /*6040*/  SHF.R.S32.HI R13, RZ, 0x1f, R154 ;  /* 0x0000001fff0d7819 */ /* 0x000fe4000001149a */
[----:B------:R-:W-:Y:S02]  /*6050*/  MOV R7, R3 ;  /* 0x0000000300077202 */ /* 0x000fe40000000f00 */
[----:B------:R-:W-:-:S02]  /*6060*/  CS2R R10, SRZ ;  /* 0x00000000000a7805 */ /* 0x000fc4000001ff00 */
[----:B------:R-:W-:Y:S01]  /*6070*/  SHF.L.U64.HI R8, R154, 0x1, R13 ;  /* 0x000000019a087819 */ /* 0x000fe2000001020d */
[----:B----4-:R-:W-:Y:S02]  /*6080*/  IMAD.MOV.U32 R15, RZ, RZ, R5 ;  /* 0x000000ffff0f7224 */ /* 0x010fe400078e0005 */
[-C--:B------:R-:W-:Y:S02]  /*6090*/  @!P3 IADD3 R24, P0, R0, R9.reuse, RZ ;  /* 0x000000090018b210 */ /* 0x080fe40007f1e0ff */
[----:B0-----:R-:W-:Y:S01]  /*60a0*/  @!P3 IADD3 R4, P1, R14, R9, RZ ;  /* 0x000000090e04b210 */ /* 0x001fe20007f3e0ff */
[C---:B------:R-:W-:Y:S01]  /*60b0*/  @!P2 IMAD.WIDE R20, R22.reuse, 0x2, R6 ;  /* 0x000000021614a825 */ /* 0x040fe200078e0206 */
[----:B------:R-:W-:Y:S02]  /*60c0*/  CS2R R6, SRZ ;  /* 0x0000000000067805 */ /* 0x000fe4000001ff00 */
[----:B------:R-:W-:Y:S01]  /*60d0*/  CS2R R12, SRZ ;  /* 0x00000000000c7805 */ /* 0x000fe2000001ff00 */
[--C-:B------:R-:W-:Y:S01]  /*60e0*/  @!P3 IMAD.X R25, R3, 0x1, R8.reuse, P0 ;  /* 0x000000010319b824 */ /* 0x100fe200000e0608 */
[----:B------:R1:W5:Y:S01]  /*60f0*/  @!P2 LD.E.64 R10, desc[UR56][R20.64] ;  /* 0x00000038140aa980 */ /* 0x000362000c101b00 */
[----:B------:R-:W-:Y:S01]  /*6100*/  @!P3 IMAD.X R5, R5, 0x1, R8, P1 ;  /* 0x000000010505b824 */ /* 0x000fe200008e0608 */
[----:B------:R-:W-:Y:S01]  /*6110*/  CS2R R8, SRZ ;  /* 0x0000000000087805 */ /* 0x000fe2000001ff00 */
[----:B------:R-:W-:Y:S01]  /*6120*/  @!P2 IMAD.WIDE R14, R22, 0x2, R14 ;  /* 0x00000002160ea825 */ /* 0x000fe200078e020e */
[----:B------:R1:W5:Y:S04]  /*6130*/  @!P3 LD.E.64 R12, desc[UR56][R24.64] ;  /* 0x00000038180cb980 */ /* 0x000368000c101b00 */
[----:B------:R1:W5:Y:S04]  /*6140*/  @!P2 LD.E.64 R6, desc[UR56][R14.64] ;  /* 0x000000380e06a980 */ /* 0x000368000c101b00 */
[----:B------:R1:W5:Y:S02]  /*6150*/  @!P3 LD.E.64 R8, desc[UR56][R4.64] ;  /* 0x000000380408b980 */ /* 0x000364000c101b00 */
.L_x_13124:
[----:B------:R-:W-:Y:S05]  /*6160*/  BSYNC B1 ;  /* 0x0000000000017941 */ /* 0x000fea0003800000 */
.L_x_13123:
[----:B---3--:R-:W2:Y:S01]  /*6170*/  S2R R0, SR_TID.X ;  /* 0x0000000000007919 */ /* 0x008ea20000002100 */
[----:B-1--4-:R-:W-:Y:S01]  /*6180*/  SHF.L.U32 R5, R27, 0x1f, RZ ;  /* 0x0000001f1b057819 */ /* 0x012fe200000006ff */
[----:B-----5:R-:W-:Y:S01]  /*6190*/  IMAD.MOV.U32 R34, RZ, RZ, R10 ;  /* 0x000000ffff227224 */ /* 0x020fe200078e000a */
[----:B------:R-:W-:Y:S01]  /*61a0*/  LOP3.LUT P1, RZ, R30, 0x4, RZ, 0xc0, !PT ;  /* 0x000000041eff7812 */ /* 0x000fe2000782c0ff */
[--C-:B0-----:R-:W-:Y:S01]  /*61b0*/  IMAD.MOV.U32 R14, RZ, RZ, R11.reuse ;  /* 0x000000ffff0e7224 */ /* 0x101fe200078e000b */
[----:B------:R-:W0:Y:S01]  /*61c0*/  SYNCS.PHASECHK.TRANS64.TRYWAIT P0, [R2+URZ+0x30800], R5 ;  /* 0x03080005020075a7 */ /* 0x000e22000800017f */
[----:B------:R-:W-:Y:S01]  /*61d0*/  SHF.R.U64 R35, R10, 0x10, R11 ;  /* 0x000000100a237819 */ /* 0x000fe2000000120b */
[----:B------:R-:W-:Y:S01]  /*61e0*/  IMAD.MOV.U32 R10, RZ, RZ, R13 ;  /* 0x000000ffff0a7224 */ /* 0x000fe200078e000d */
[----:B------:R-:W-:Y:S01]  /*61f0*/  SHF.R.U32.HI R15, RZ, 0x10, R11 ;  /* 0x00000010ff0f7819 */ /* 0x000fe2000001160b */
[----:B------:R-:W-:Y:S01]  /*6200*/  IMAD.MOV.U32 R32, RZ, RZ, R6 ;  /* 0x000000ffff207224 */ /* 0x000fe200078e0006 */
[----:B------:R-:W-:Y:S01]  /*6210*/  MOV R11, R12 ;  /* 0x0000000c000b7202 */ /* 0x000fe20000000f00 */
[----:B------:R-:W-:Y:S01]  /*6220*/  BSSY B1, `(.L_x_13125) ;  /* 0x000001e000017945 */ /* 0x000fe20003800000 */
[----:B------:R-:W-:-:S02]  /*6230*/  SHF.R.U64 R20, R12, 0x10, R13 ;  /* 0x000000100c147819 */ /* 0x000fc4000000120d */
[----:B------:R-:W-:Y:S01]  /*6240*/  SHF.R.U64 R36, R6, 0x10, R7 ;  /* 0x0000001006247819 */ /* 0x000fe20000001207 */
[----:B------:R-:W-:Y:S01]  /*6250*/  IMAD.MOV.U32 R6, RZ, RZ, R8 ;  /* 0x000000ffff067224 */ /* 0x000fe200078e0008 */
[----:B------:R-:W-:Y:S02]  /*6260*/  SHF.R.U32.HI R13, RZ, 0x10, R13 ;  /* 0x00000010ff0d7819 */ /* 0x000fe4000001160d */
[----:B------:R-:W-:Y:S02]  /*6270*/  MOV R12, R7 ;  /* 0x00000007000c7202 */ /* 0x000fe40000000f00 */
[----:B------:R-:W-:Y:S02]  /*6280*/  SHF.R.U32.HI R21, RZ, 0x10, R7 ;  /* 0x00000010ff157819 */ /* 0x000fe40000011607 */
[----:B------:R-:W-:Y:S02]  /*6290*/  MOV R7, R9 ;  /* 0x0000000900077202 */ /* 0x000fe40000000f00 */
[----:B------:R-:W-:-:S02]  /*62a0*/  VIMNMX R33, R26, 0xc0, PT ;  /* 0x000000c01a217848 */ /* 0x000fc40003fe0100 */
[--C-:B------:R-:W-:Y:S02]  /*62b0*/  SHF.R.U64 R24, R8, 0x10, R9.reuse ;  /* 0x0000001008187819 */ /* 0x100fe40000001209 */
[----:B------:R-:W-:Y:S02]  /*62c0*/  SHF.R.U32.HI R25, RZ, 0x10, R9 ;  /* 0x00000010ff197819 */ /* 0x000fe40000011609 */
[----:B------:R-:W-:Y:S02]  /*62d0*/  PRMT R8, R10, 0x5410, R13 ;  /* 0x000054100a087816 */ /* 0x000fe4000000000d */
[----:B--2---:R-:W-:Y:S02]  /*62e0*/  IADD3 R3, R0, -0x80, RZ ;  /* 0xffffff8000037810 */ /* 0x004fe40007ffe0ff */
[----:B------:R-:W-:Y:S02]  /*62f0*/  PRMT R34, R34, 0x5410, R14 ;  /* 0x0000541022227816 */ /* 0x000fe4000000000e */
[----:B------:R-:W-:-:S02]  /*6300*/  SHF.R.S32.HI R0, RZ, 0x1f, R3 ;  /* 0x0000001fff007819 */ /* 0x000fc40000011403 */
[----:B------:R-:W-:Y:S02]  /*6310*/  PRMT R35, R35, 0x5410, R15 ;  /* 0x0000541023237816 */ /* 0x000fe4000000000f */
[----:B------:R-:W-:Y:S02]  /*6320*/  LEA.HI R0, R0, R3, RZ, 0x5 ;  /* 0x0000000300007211 */ /* 0x000fe400078f28ff */
[----:B------:R-:W-:Y:S02]  /*6330*/  PRMT R10, R20, 0x7610, R10 ;  /* 0x00007610140a7816 */ /* 0x000fe4000000000a */
[----:B------:R-:W-:Y:S02]  /*6340*/  SHF.R.S32.HI R0, RZ, 0x5, R0 ;  /* 0x00000005ff007819 */ /* 0x000fe40000011400 */
[----:B------:R-:W-:Y:S02]  /*6350*/  PRMT R32, R32, 0x5410, R12 ;  /* 0x0000541020207816 */ /* 0x000fe4000000000c */
[----:B------:R-:W-:Y:S01]  /*6360*/  PRMT R36, R36, 0x5410, R21 ;  /* 0x0000541024247816 */ /* 0x000fe20000000015 */
[----:B------:R-:W-:Y:S01]  /*6370*/  IMAD R3, R0, 0x200, R28 ;  /* 0x0000020000037824 */ /* 0x000fe200078e021c */
[----:B------:R-:W-:-:S02]  /*6380*/  PRMT R11, R11, 0x5410, R6 ;  /* 0x000054100b0b7816 */ /* 0x000fc40000000006 */
[----:B------:R-:W-:Y:S01]  /*6390*/  PRMT R9, R7, 0x7610, R9 ;  /* 0x0000761007097816 */ /* 0x000fe20000000009 */
[----:B------:R-:W-:-:S04]  /*63a0*/  IMAD R3, R3, 0x2, R2 ;  /* 0x0000000203037824 */ /* 0x000fc800078e0202 */
[C---:B------:R-:W-:Y:S02]  /*63b0*/  VIADD R4, R3.reuse, 0xc400 ;  /* 0x0000c40003047836 */ /* 0x040fe40000000000 */
[----:B------:R-:W-:Y:S02]  /*63c0*/  VIADD R0, R3, 0xc440 ;  /* 0x0000c44003007836 */ /* 0x000fe40000000000 */
[----:B------:R-:W-:Y:S01]  /*63d0*/  @P1 VIADD R0, R4, 0xffffffc0 ;  /* 0xffffffc004001836 */ /* 0x000fe20000000000 */
[----:B------:R-:W-:Y:S01]  /*63e0*/  ISETP.GE.AND P1, PT, R18, R33, PT ;  /* 0x000000211200720c */ /* 0x000fe20003f26270 */
[----:B0-----:R-:W-:-:S12]  /*63f0*/  @!P0 BRA `(.L_x_13126) ;  /* 0x0000012000488947 */ /* 0x001fd80003800000 */
.L_x_13324:
[----:B------:R-:W-:Y:S05]  /*6400*/  BSYNC B1 ;  /* 0x0000000000017941 */ /* 0x000fea0003800000 */
.L_x_13125:
[----:B------:R-:W-:Y:S01]  /*6410*/  BSSY B1, `(.L_x_13127) ;  /* 0x0000057000017945 */ /* 0x000fe20003800000 */
[----:B------:R-:W-:Y:S02]  /*6420*/  PRMT R10, R10, 0x5410, R24 ;  /* 0x000054100a0a7816 */ /* 0x000fe40000000018 */
[----:B------:R-:W-:Y:S01]  /*6430*/  PRMT R9, R9, 0x5410, R25 ;  /* 0x0000541009097816 */ /* 0x000fe20000000019 */
[----:B------:R-:W-:Y:S06]  /*6440*/  @P1 BRA `(.L_x_13128) ;  /* 0x00000004004c1947 */ /* 0x000fec0003800000 */
[----:B0-----:R-:W0:Y:S01]  /*6450*/  LDC R5, c[0x0][0x3f4] ;  /* 0x0000fd00ff057b82 */ /* 0x001e220000000800 */
        /* <DEDUP_REMOVED lines=42> */
.L_x_13130:
[----:B------:R-:W-:Y:S05]  /*6700*/  BSYNC B2 ;  /* 0x0000000000027941 */ /* 0x000fea0003800000 */
.L_x_13129:
[----:B------:R-:W-:Y:S05]  /*6710*/  @P1 BRA `(.L_x_13128) ;  /* 0x0000000000981947 */ /* 0x000fea0003800000 */
[----:B0-----:R-:W0:Y:S01]  /*6720*/  LDS.128 R4, [R0] ;  /* 0x0000000000047984 */ /* 0x001e220000000c00 */
[--C-:B------:R-:W-:Y:S02]  /*6730*/  HADD2.F32 R25, -RZ, R11.reuse.H1_H1 ;  /* 0x3000000bff197230 */ /* 0x100fe40000004100 */
[----:B------:R-:W-:Y:S02]  /*6740*/  HADD2.F32 R21, -RZ, R11.H0_H0 ;  /* 0x2000000bff157230 */ /* 0x000fe40000004100 */
[--C-:B------:R-:W-:Y:S02]  /*6750*/  HADD2.F32 R20, -RZ, R10.reuse.H0_H0 ;  /* 0x2000000aff147230 */ /* 0x100fe40000004100 */
[----:B------:R-:W-:Y:S02]  /*6760*/  HADD2.F32 R24, -RZ, R10.H1_H1 ;  /* 0x3000000aff187230 */ /* 0x000fe40000004100 */
        /* <DEDUP_REMOVED lines=16> */
[--C-:B------:R-:W-:Y:S02]  /*6870*/  HADD2.F32 R21, -RZ, R9.reuse.H0_H0 ;  /* 0x20000009ff157230 */ /* 0x100fe40000004100 */
[--C-:B------:R-:W-:Y:S02]  /*6880*/  HADD2.F32 R5, -RZ, R8.reuse.H0_H0 ;  /* 0x20000008ff057230 */ /* 0x100fe40000004100 */
        /* <DEDUP_REMOVED lines=15> */
.L_x_13128:
[----:B------:R-:W-:Y:S05]  /*6980*/  BSYNC B1 ;  /* 0x0000000000017941 */ /* 0x000fea0003800000 */
.L_x_13127:
        /* <DEDUP_REMOVED lines=46> */
.L_x_13133:
[----:B------:R-:W-:Y:S05]  /*6c70*/  BSYNC B1 ;  /* 0x0000000000017941 */ /* 0x000fea0003800000 */
.L_x_13132:
[----:B------:R-:W-:Y:S05]  /*6c80*/  @P1 BRA `(.L_x_13131) ;  /* 0x0000001000981947 */ /* 0x000fea0003800000 */
[----:B0-----:R-:W0:Y:S01]  /*6c90*/  LDS.128 R4, [R0+0x3000] ;  /* 0x0030000000047984 */ /* 0x001e220000000c00 */
[--C-:B------:R-:W-:Y:S02]  /*6ca0*/  HADD2.F32 R21, -RZ, R11.reuse.H1_H1 ;  /* 0x3000000bff157230 */ /* 0x100fe40000004100 */
[--C-:B------:R-:W-:Y:S02]  /*6cb0*/  HADD2.F32 R24, -RZ, R10.reuse.H0_H0 ;  /* 0x2000000aff187230 */ /* 0x100fe40000004100 */
[----:B------:R-:W-:Y:S02]  /*6cc0*/  HADD2.F32 R26, -RZ, R10.H1_H1 ;  /* 0x3000000aff1a7230 */ /* 0x000fe40000004100 */
[----:B------:R-:W-:Y:S02]  /*6cd0*/  HADD2.F32 R15, -RZ, R11.H0_H0 ;  /* 0x2000000bff0f7230 */ /* 0x000fe40000004100 */
[----:B------:R-:W-:Y:S02]  /*6ce0*/  HADD2.F32 R25, -RZ, R9.H0_H0 ;  /* 0x20000009ff197230 */ /* 0x000fe40000004100 */
[----:B0-----:R-:W-:-:S02]  /*6cf0*/  HADD2.F32 R3, -RZ, R4.H0_H0 ;  /* 0x20000004ff037230 */ /* 0x001fc40000004100 */
[----:B------:R-:W-:Y:S02]  /*6d00*/  HADD2.F32 R4, -RZ, R4.H1_H1 ;  /* 0x30000004ff047230 */ /* 0x000fe40000004100 */
[--C-:B------:R-:W-:Y:S02]  /*6d10*/  HADD2.F32 R10, -RZ, R5.reuse.H0_H0 ;  /* 0x20000005ff0a7230 */ /* 0x100fe40000004100 */
[----:B------:R-:W-:Y:S02]  /*6d20*/  HADD2.F32 R5, -RZ, R5.H1_H1 ;  /* 0x30000005ff057230 */ /* 0x000fe40000004100 */
[-C--:B------:R-:W-:Y:S01]  /*6d30*/  FMUL.FTZ R14, R21, R4.reuse ;  /* 0x00000004150e7220 */ /* 0x080fe20000410000 */
[C---:B------:R-:W-:Y:S01]  /*6d40*/  FMUL.FTZ R20, R15.reuse, R4 ;  /* 0x000000040f147220 */ /* 0x040fe20000410000 */
[----:B------:R-:W-:Y:S02]  /*6d50*/  HADD2.F32 R11, -RZ, R6.H0_H0 ;  /* 0x20000006ff0b7230 */ /* 0x000fe40000004100 */
[----:B------:R-:W-:Y:S01]  /*6d60*/  FMUL.FTZ R13, R26, R5 ;  /* 0x000000051a0d7220 */ /* 0x000fe20000410000 */
[----:B------:R-:W-:Y:S01]  /*6d70*/  FFMA.FTZ R4, R15, R3, -R14 ;  /* 0x000000030f047223 */ /* 0x000fe2000001080e */
[----:B------:R-:W-:Y:S01]  /*6d80*/  FMUL.FTZ R15, R24, R5 ;  /* 0x00000005180f7220 */ /* 0x000fe20000410000 */
[----:B------:R-:W-:-:S02]  /*6d90*/  HADD2.F32 R12, -RZ, R7.H0_H0 ;  /* 0x20000007ff0c7230 */ /* 0x000fc40000004100 */
[-C--:B------:R-:W-:Y:S01]  /*6da0*/  FFMA.FTZ R5, R24, R10.reuse, -R13 ;  /* 0x0000000a18057223 */ /* 0x080fe2000001080d */
[----:B------:R-:W-:Y:S02]  /*6db0*/  HADD2.F32 R6, -RZ, R6.H1_H1 ;  /* 0x30000006ff067230 */ /* 0x000fe40000004100 */
[----:B------:R-:W-:Y:S01]  /*6dc0*/  FFMA.FTZ R3, R21, R3, R20 ;  /* 0x0000000315037223 */ /* 0x000fe20000010014 */
[----:B------:R-:W-:Y:S02]  /*6dd0*/  HADD2.F32 R7, -RZ, R7.H1_H1 ;  /* 0x30000007ff077230 */ /* 0x000fe40000004100 */
[----:B------:R-:W-:Y:S01]  /*6de0*/  FFMA.FTZ R10, R26, R10, R15 ;  /* 0x0000000a1a0a7223 */ /* 0x000fe2000001000f */
[----:B------:R-:W-:Y:S02]  /*6df0*/  HADD2.F32 R24, -RZ, R9.H1_H1 ;  /* 0x30000009ff187230 */ /* 0x000fe40000004100 */
[--C-:B------:R-:W-:Y:S01]  /*6e00*/  HADD2.F32 R21, -RZ, R8.reuse.H0_H0 ;  /* 0x20000008ff157230 */ /* 0x100fe20000004100 */
[----:B------:R-:W-:Y:S01]  /*6e10*/  F2FP.F16.F32.PACK_AB R4, R3, R4 ;  /* 0x000000040304723e */ /* 0x000fe200000000ff */
[----:B------:R-:W-:-:S02]  /*6e20*/  HADD2.F32 R20, -RZ, R8.H1_H1 ;  /* 0x30000008ff147230 */ /* 0x000fc40000004100 */
[-C--:B------:R-:W-:Y:S01]  /*6e30*/  FMUL.FTZ R8, R25, R6.reuse ;  /* 0x0000000619087220 */ /* 0x080fe20000410000 */
[----:B------:R-:W-:Y:S01]  /*6e40*/  FMUL.FTZ R9, R24, R7 ;  /* 0x0000000718097220 */ /* 0x000fe20000410000 */
[C---:B------:R-:W-:Y:S01]  /*6e50*/  FMUL.FTZ R14, R21.reuse, R6 ;  /* 0x00000006150e7220 */ /* 0x040fe20000410000 */
[----:B------:R-:W-:Y:S01]  /*6e60*/  F2FP.F16.F32.PACK_AB R5, R10, R5 ;  /* 0x000000050a05723e */ /* 0x000fe200000000ff */
        /* <DEDUP_REMOVED lines=9> */
.L_x_13121:
[----:B------:R-:W-:-:S03]  /*6f00*/  UMOV UR4, 0xffffffff ;  /* 0xffffffff00047882 */ /* 0x000fc60000000000 */
[----:B------:R-:W-:Y:S05]  /*6f10*/  BRA.DIV UR4, `(.L_x_13134) ;  /* 0x0000011604947947 */ /* 0x000fea000b800000 */
[----:B------:R1:W2:Y:S04]  /*6f20*/  SHFL.IDX PT, R0, R26, RZ, 0x1c1f ;  /* 0x001c1fff1a007589 */ /* 0x0002a800000e0000 */
[----:B------:R1:W3:Y:S04]  /*6f30*/  SHFL.IDX PT, R3, R24, RZ, 0x1c1f ;  /* 0x001c1fff18037589 */ /* 0x0002e800000e0000 */
[----:B------:R1:W4:Y:S04]  /*6f40*/  SHFL.IDX PT, R20, R28, RZ, 0x1c1f ;  /* 0x001c1fff1c147589 */ /* 0x00032800000e0000 */
[----:B0-----:R1:W0:Y:S02]  /*6f50*/  SHFL.IDX PT, R14, R27, RZ, 0x1c1f ;  /* 0x001c1fff1b0e7589 */ /* 0x00122400000e0000 */
.L_x_13330:
[----:B------:R-:W5:Y:S01]  /*6f60*/  LDL R6, [R1+0x98] ;  /* 0x0000980001067983 */ /* 0x000f620000100800 */
[----:B------:R-:W-:Y:S01]  /*6f70*/  ULDC UR4, c[0x0][0x448] ;  /* 0x0001120000047ab9 */ /* 0x000fe20000000800 */
[----:B------:R-:W-:Y:S01]  /*6f80*/  BSSY B1, `(.L_x_13135) ;  /* 0x000001a000017945 */ /* 0x000fe20003800000 */
[----:B------:R-:W-:Y:S01]  /*6f90*/  IMAD R21, R25, UR4, RZ ;  /* 0x0000000419157c24 */ /* 0x000fe2000f8e02ff */
[----:B------:R-:W-:Y:S02]  /*6fa0*/  CS2R R8, SRZ ;  /* 0x0000000000087805 */ /* 0x000fe4000001ff00 */
[----:B------:R-:W-:Y:S02]  /*6fb0*/  CS2R R10, SRZ ;  /* 0x00000000000a7805 */ /* 0x000fe4000001ff00 */
[----:B------:R-:W-:Y:S01]  /*6fc0*/  ISETP.GE.AND P0, PT, R4, R21, PT ;  /* 0x000000150400720c */ /* 0x000fe20003f06270 */
[----:B------:R-:W-:Y:S01]  /*6fd0*/  IMAD R21, R33, -0xc0, R21 ;  /* 0xffffff4021157824 */ /* 0x000fe200078e0215 */
[----:B-----5:R-:W-:-:S04]  /*6fe0*/  LEA.HI R5, R6, R6, RZ, 0x1 ;  /* 0x0000000606057211 */ /* 0x020fc800078f08ff */
[----:B------:R-:W-:-:S05]  /*6ff0*/  LOP3.LUT R5, R5, 0xfffffffe, RZ, 0xc0, !PT ;  /* 0xfffffffe05057812 */ /* 0x000fca00078ec0ff */
[----:B------:R-:W-:Y:S01]  /*7000*/  IMAD.IADD R25, R6, 0x1, -R5 ;  /* 0x0000000106197824 */ /* 0x000fe200078e0a05 */
[----:B------:R-:W-:Y:S02]  /*7010*/  CS2R R4, SRZ ;  /* 0x0000000000047805 */ /* 0x000fe4000001ff00 */
[----:B------:R-:W-:Y:S02]  /*7020*/  CS2R R6, SRZ ;  /* 0x0000000000067805 */ /* 0x000fe4000001ff00 */
[----:B------:R-:W-:Y:S01]  /*7030*/  SHF.L.U32 R25, R25, 0x1f, RZ ;  /* 0x0000001f19197819 */ /* 0x000fe200000006ff */
[----:B------:R-:W-:Y:S06]  /*7040*/  @P0 BRA `(.L_x_13136) ;  /* 0x0000000000340947 */ /* 0x000fec0003800000 */
[----:B------:R-:W-:Y:S01]  /*7050*/  ULDC UR4, c[0x0][0x3f4] ;  /* 0x0000fd0000047ab9 */ /* 0x000fe20000000800 */
[C---:B------:R-:W-:Y:S02]  /*7060*/  SHF.L.U32 R15, R16.reuse, 0x1, RZ ;  /* 0x00000001100f7819 */ /* 0x040fe400000006ff */
[C---:B------:R-:W-:Y:S02]  /*7070*/  ISETP.GE.AND P2, PT, R16.reuse, UR4, PT ;  /* 0x0000000410007c0c */ /* 0x040fe4000bf46270 */
[----:B------:R-:W-:Y:S02]  /*7080*/  SHF.R.S32.HI R5, RZ, 0x1f, R16 ;  /* 0x0000001fff057819 */ /* 0x000fe40000011410 */
[----:B---3--:R-:W-:Y:S02]  /*7090*/  IADD3 R12, P0, R3, R15, RZ ;  /* 0x0000000f030c7210 */ /* 0x008fe40007f1e0ff */
[----:B------:R-:W-:Y:S02]  /*70a0*/  SHF.L.U64.HI R3, R16, 0x1, R5 ;  /* 0x0000000110037819 */ /* 0x000fe40000010205 */
[----:B------:R-:W-:-:S02]  /*70b0*/  CS2R R4, SRZ ;  /* 0x0000000000047805 */ /* 0x000fc4000001ff00 */
[----:B0-----:R-:W-:Y:S01]  /*70c0*/  IADD3 R14, P1, R14, R15, RZ ;  /* 0x0000000f0e0e7210 */ /* 0x001fe20007f3e0ff */
[----:B--2---:R-:W-:-:S04]  /*70d0*/  IMAD.X R13, R0, 0x1, R3, P0 ;  /* 0x00000001000d7824 */ /* 0x004fc800000e0603 */
[----:B----4-:R-:W-:Y:S01]  /*70e0*/  IMAD.X R15, R20, 0x1, R3, P1 ;  /* 0x00000001140f7824 */ /* 0x010fe200008e0603 */
[----:B------:R-:W-:Y:S07]  /*70f0*/  @P2 BRA `(.L_x_13136) ;  /* 0x0000000000082947 */ /* 0x000fee0003800000 */
[----:B------:R0:W5:Y:S04]  /*7100*/  LD.E.128 R4, desc[UR56][R12.64] ;  /* 0x000000380c047980 */ /* 0x000168000c101d00 */
[----:B------:R0:W5:Y:S02]  /*7110*/  LD.E.128 R8, desc[UR56][R14.64] ;  /* 0x000000380e087980 */ /* 0x000164000c101d00 */
.L_x_13136:
[----:B------:R-:W-:Y:S05]  /*7120*/  BSYNC B1 ;  /* 0x0000000000017941 */ /* 0x000fea0003800000 */
.L_x_13135:
[----:B------:R-:W1:Y:S01]  /*7130*/  SYNCS.PHASECHK.TRANS64.TRYWAIT P1, [R2+URZ+0x30800], R25 ;  /* 0x03080019020075a7 */ /* 0x000e62000802017f */
[----:B----45:R-:W-:Y:S01]  /*7140*/  IMAD.MOV.U32 R20, RZ, RZ, R4 ;  /* 0x000000ffff147224 */ /* 0x030fe200078e0004 */
[----:B0-----:R-:W-:Y:S01]  /*7150*/  SHF.R.U64 R13, R4, 0x10, R5 ;  /* 0x00000010040d7819 */ /* 0x001fe20000001205 */
[----:B------:R-:W-:Y:S01]  /*7160*/  IMAD.MOV.U32 R14, RZ, RZ, R10 ;  /* 0x000000ffff0e7224 */ /* 0x000fe200078e000a */
[----:B---3--:R-:W-:Y:S01]  /*7170*/  MOV R3, R9 ;  /* 0x0000000900037202 */ /* 0x008fe20000000f00 */
[----:B------:R-:W-:Y:S01]  /*7180*/  IMAD.MOV.U32 R12, RZ, RZ, R6 ;  /* 0x000000ffff0c7224 */ /* 0x000fe200078e0006 */
[--C-:B------:R-:W-:Y:S01]  /*7190*/  SHF.R.U64 R10, R10, 0x10, R11.reuse ;  /* 0x000000100a0a7819 */ /* 0x100fe2000000120b */
[----:B------:R-:W-:Y:S01]  /*71a0*/  IMAD.MOV.U32 R44, RZ, RZ, R8 ;  /* 0x000000ffff2c7224 */ /* 0x000fe200078e0008 */
[----:B------:R-:W-:Y:S01]  /*71b0*/  MOV R15, R5 ;  /* 0x00000005000f7202 */ /* 0x000fe20000000f00 */
[----:B------:R-:W-:Y:S01]  /*71c0*/  IMAD.MOV.U32 R4, RZ, RZ, R11 ;  /* 0x000000ffff047224 */ /* 0x000fe200078e000b */
[--C-:B------:R-:W-:Y:S01]  /*71d0*/  SHF.R.U64 R6, R6, 0x10, R7.reuse ;  /* 0x0000001006067819 */ /* 0x100fe20000001207 */
[----:B--2---:R-:W-:Y:S01]  /*71e0*/  IMAD.MOV.U32 R0, RZ, RZ, R7 ;  /* 0x000000ffff007224 */ /* 0x004fe200078e0007 */
[----:B------:R-:W-:Y:S01]  /*71f0*/  SHF.R.U64 R8, R8, 0x10, R9 ;  /* 0x0000001008087819 */ /* 0x000fe20000001209 */
[----:B-1----:R-:W-:Y:S01]  /*7200*/  VIADD R24, R18, 0x60 ;  /* 0x0000006012187836 */ /* 0x002fe20000000000 */
[----:B------:R-:W-:Y:S01]  /*7210*/  SHF.R.U32.HI R11, RZ, 0x10, R11 ;  /* 0x00000010ff0b7819 */ /* 0x000fe2000001160b */
[----:B------:R-:W-:Y:S01]  /*7220*/  BSSY B1, `(.L_x_13137) ;  /* 0x0000013000017945 */ /* 0x000fe20003800000 */
[----:B------:R-:W0:Y:S01]  /*7230*/  LDC R27, c[0x0][0x3f4] ;  /* 0x0000fd00ff1b7b82 */ /* 0x000e220000000800 */
[----:B------:R-:W-:-:S02]  /*7240*/  VIMNMX R21, R21, 0xc0, PT ;  /* 0x000000c015157848 */ /* 0x000fc40003fe0100 */
[----:B------:R-:W-:Y:S02]  /*7250*/  SHF.R.U32.HI R5, RZ, 0x10, R5 ;  /* 0x00000010ff057819 */ /* 0x000fe40000011605 */
[----:B------:R-:W-:Y:S02]  /*7260*/  SHF.R.U32.HI R7, RZ, 0x10, R7 ;  /* 0x00000010ff077819 */ /* 0x000fe40000011607 */
[----:B------:R-:W-:Y:S02]  /*7270*/  SHF.R.U32.HI R9, RZ, 0x10, R9 ;  /* 0x00000010ff097819 */ /* 0x000fe40000011609 */
        /* <DEDUP_REMOVED lines=8> */
[----:B0-----:R-:W-:-:S02]  /*7300*/  ISETP.GE.AND P0, PT, R16, R27, PT ;  /* 0x0000001b1000720c */ /* 0x001fc40003f06270 */
[----:B------:R-:W-:Y:S02]  /*7310*/  IADD3 R4, R16, R27, RZ ;  /* 0x0000001b10047210 */ /* 0x000fe40007ffe0ff */
[-C--:B------:R-:W-:Y:S02]  /*7320*/  ISETP.GE.OR P2, PT, R18, R21.reuse, P0 ;  /* 0x000000151200720c */ /* 0x080fe40000746670 */
[----:B------:R-:W-:Y:S01]  /*7330*/  ISETP.GE.OR P0, PT, R24, R21, P0 ;  /* 0x000000151800720c */ /* 0x000fe20000706670 */
[----:B------:R-:W-:-:S12]  /*7340*/  @!P1 BRA `(.L_x_13138) ;  /* 0x0000011000f89947 */ /* 0x000fd80003800000 */
.L_x_13331:
[----:B------:R-:W-:Y:S05]  /*7350*/  BSYNC B1 ;  /* 0x0000000000017941 */ /* 0x000fea0003800000 */
.L_x_13137:
[----:B------:R-:W-:Y:S01]  /*7360*/  BSSY B1, `(.L_x_13139) ;  /* 0x000005f000017945 */ /* 0x000fe20003800000 */
[----:B------:R-:W-:-:S03]  /*7370*/  LOP3.LUT R21, R4, 0x38, RZ, 0xc0, !PT ;  /* 0x0000003804157812 */ /* 0x000fc600078ec0ff */
[----:B------:R-:W-:Y:S05]  /*7380*/  @P2 BRA `(.L_x_13140) ;  /* 0x0000000400702947 */ /* 0x000fea0003800000 */
[----:B------:R-:W2:Y:S01]  /*7390*/  LDL R6, [R1+0x70] ;  /* 0x0000700001067983 */ /* 0x000ea20000100800 */
[----:B------:R-:W1:Y:S02]  /*73a0*/  S2R R5, SR_TID.X ;  /* 0x0000000000057919 */ /* 0x000e640000002100 */
[----:B-1----:R-:W-:-:S05]  /*73b0*/  VIADD R5, R5, 0xffffff80 ;  /* 0xffffff8005057836 */ /* 0x002fca0000000000 */
[----:B------:R-:W-:-:S04]  /*73c0*/  SHF.R.S32.HI R9, RZ, 0x1f, R5 ;  /* 0x0000001fff097819 */ /* 0x000fc80000011405 */
[----:B------:R-:W-:-:S04]  /*73d0*/  LEA.HI R9, R9, R5, RZ, 0x5 ;  /* 0x0000000509097211 */ /* 0x000fc800078f28ff */
[----:B------:R-:W-:Y:S01]  /*73e0*/  SHF.R.S32.HI R9, RZ, 0x5, R9 ;  /* 0x00000005ff097819 */ /* 0x000fe20000011409 */
[----:B------:R-:W-:Y:S02]  /*73f0*/  HADD2.F32 R35, -RZ, R44.H0_H0 ;  /* 0x2000002cff237230 */ /* 0x000fe40000004100 */
[----:B------:R-:W-:Y:S02]  /*7400*/  HADD2.F32 R33, -RZ, R20.H1_H1 ;  /* 0x30000014ff217230 */ /* 0x000fe40000004100 */
[----:B------:R-:W-:Y:S02]  /*7410*/  HADD2.F32 R37, -RZ, R44.H1_H1 ;  /* 0x3000002cff257230 */ /* 0x000fe40000004100 */
[----:B------:R-:W-:Y:S02]  /*7420*/  HADD2.F32 R34, -RZ, R14.H1_H1 ;  /* 0x3000000eff227230 */ /* 0x000fe40000004100 */
[----:B--2---:R-:W-:-:S05]  /*7430*/  IMAD.SHL.U32 R4, R6, 0x40, RZ ;  /* 0x0000004006047824 */ /* 0x004fca00078e00ff */
[----:B------:R-:W-:-:S04]  /*7440*/  LOP3.LUT R8, R4, 0x1c0, RZ, 0xc0, !PT ;  /* 0x000001c004087812 */ /* 0x000fc800078ec0ff */
[----:B------:R-:W-:Y:S02]  /*7450*/  LOP3.LUT R4, R8, 0x38, R16, 0xf8, !PT ;  /* 0x0000003808047812 */ /* 0x000fe400078ef810 */
[----:B------:R-:W-:-:S04]  /*7460*/  SHF.R.U32.HI R7, RZ, 0x3, R8 ;  /* 0x00000003ff077819 */ /* 0x000fc80000011608 */
[----:B------:R-:W-:Y:S02]  /*7470*/  LOP3.LUT R4, R4, R7, RZ, 0x3c, !PT ;  /* 0x0000000704047212 */ /* 0x000fe400078e3cff */
[----:B------:R-:W-:-:S03]  /*7480*/  LOP3.LUT R8, R7, R21, R8, 0x1e, !PT ;  /* 0x0000001507087212 */ /* 0x000fc600078e1e08 */
[C---:B------:R-:W-:Y:S02]  /*7490*/  IMAD R5, R9.reuse, 0x200, R4 ;  /* 0x0000020009057824 */ /* 0x040fe400078e0204 */
[----:B------:R-:W-:-:S04]  /*74a0*/  IMAD R9, R9, 0x200, R8 ;  /* 0x0000020009097824 */ /* 0x000fc800078e0208 */
[----:B------:R-:W-:Y:S01]  /*74b0*/  IMAD R42, R9, 0x2, R2 ;  /* 0x00000002092a7824 */ /* 0x000fe200078e0202 */
[----:B------:R-:W-:-:S04]  /*74c0*/  LEA R40, R5, R2, 0x1 ;  /* 0x0000000205287211 */ /* 0x000fc800078e08ff */
[----:B------:R-:W1:Y:S04]  /*74d0*/  LDS.128 R8, [R42+0xc400] ;  /* 0x00c400002a087984 */ /* 0x000e680000000c00 */
[----:B------:R-:W2:Y:S01]  /*74e0*/  LDS.128 R4, [R40+0xc400] ;  /* 0x00c4000028047984 */ /* 0x000ea20000000c00 */
[----:B-1----:R-:W-:Y:S02]  /*74f0*/  HADD2.F32 R28, -RZ, R8.H0_H0 ;  /* 0x20000008ff1c7230 */ /* 0x002fe40000004100 */
[----:B--2---:R-:W-:-:S03]  /*7500*/  HADD2.F32 R24, -RZ, R4.H0_H0 ;  /* 0x20000004ff187230 */ /* 0x004fc60000004100 */
[C---:B------:R-:W-:Y:S01]  /*7510*/  FMUL.FTZ R39, R28.reuse, R35 ;  /* 0x000000231c277220 */ /* 0x040fe20000410000 */
[----:B------:R-:W-:Y:S02]  /*7520*/  HADD2.F32 R8, -RZ, R8.H1_H1 ;  /* 0x30000008ff087230 */ /* 0x000fe40000004100 */
[-C--:B------:R-:W-:Y:S01]  /*7530*/  FMUL.FTZ R41, R28, R33.reuse ;  /* 0x000000211c297220 */ /* 0x080fe20000410000 */
[C---:B------:R-:W-:Y:S01]  /*7540*/  FFMA.FTZ R39, R24.reuse, R33, -R39 ;  /* 0x0000002118277223 */ /* 0x040fe20000010827 */
[----:B------:R-:W-:Y:S02]  /*7550*/  HADD2.F32 R33, -RZ, R15.H1_H1 ;  /* 0x3000000fff217230 */ /* 0x000fe40000004100 */
[----:B------:R-:W-:Y:S01]  /*7560*/  FFMA.FTZ R41, R24, R35, R41 ;  /* 0x0000002318297223 */ /* 0x000fe20000010029 */
[----:B------:R-:W-:Y:S02]  /*7570*/  HADD2.F32 R4, -RZ, R4.H1_H1 ;  /* 0x30000004ff047230 */ /* 0x000fe40000004100 */
[----:B------:R-:W-:Y:S01]  /*7580*/  FMUL.FTZ R43, R8, R37 ;  /* 0x00000025082b7220 */ /* 0x000fe20000410000 */
[----:B------:R-:W-:-:S02]  /*7590*/  HADD2.F32 R30, -RZ, R9.H0_H0 ;  /* 0x20000009ff1e7230 */ /* 0x000fc40000004100 */
[----:B------:R-:W-:Y:S02]  /*75a0*/  HADD2.F32 R28, -RZ, R20.H0_H0 ;  /* 0x20000014ff1c7230 */ /* 0x000fe40000004100 */
[----:B------:R-:W-:Y:S02]  /*75b0*/  HADD2.F32 R24, -RZ, R15.H0_H0 ;  /* 0x2000000fff187230 */ /* 0x000fe40000004100 */
[-C--:B------:R-:W-:Y:S01]  /*75c0*/  FMUL.FTZ R35, R8, R33.reuse ;  /* 0x0000002108237220 */ /* 0x080fe20000410000 */
[----:B0-----:R-:W-:Y:S02]  /*75d0*/  HADD2.F32 R25, -RZ, R5.H0_H0 ;  /* 0x20000005ff197230 */ /* 0x001fe40000004100 */
[----:B------:R-:W-:Y:S01]  /*75e0*/  FFMA.FTZ R36, R4, R33, -R43 ;  /* 0x0000002104247223 */ /* 0x000fe2000001082b */
[C---:B------:R-:W-:Y:S01]  /*75f0*/  FMUL.FTZ R8, R30.reuse, R28 ;  /* 0x0000001c1e087220 */ /* 0x040fe20000410000 */
[----:B------:R-:W-:Y:S01]  /*7600*/  FMUL.FTZ R43, R30, R24 ;  /* 0x000000181e2b7220 */ /* 0x000fe20000410000 */
[----:B------:R-:W-:Y:S01]  /*7610*/  FFMA.FTZ R30, R4, R37, R35 ;  /* 0x00000025041e7223 */ /* 0x000fe20000010023 */
[----:B------:R-:W-:-:S02]  /*7620*/  HADD2.F32 R9, -RZ, R9.H1_H1 ;  /* 0x30000009ff097230 */ /* 0x000fc40000004100 */
[----:B------:R-:W-:Y:S02]  /*7630*/  HADD2.F32 R4, -RZ, R13.H1_H1 ;  /* 0x3000000dff047230 */ /* 0x000fe40000004100 */
[C---:B------:R-:W-:Y:S01]  /*7640*/  FFMA.FTZ R33, R25.reuse, R24, -R8 ;  /* 0x0000001819217223 */ /* 0x040fe20000010808 */
[----:B------:R-:W-:Y:S02]  /*7650*/  HADD2.F32 R31, -RZ, R10.H0_H0 ;  /* 0x2000000aff1f7230 */ /* 0x000fe40000004100 */
[----:B------:R-:W-:Y:S01]  /*7660*/  FFMA.FTZ R43, R25, R28, R43 ;  /* 0x0000001c192b7223 */ /* 0x000fe2000001002b */
[----:B------:R-:W-:Y:S02]  /*7670*/  HADD2.F32 R24, -RZ, R14.H0_H0 ;  /* 0x2000000eff187230 */ /* 0x000fe40000004100 */
[C---:B------:R-:W-:Y:S01]  /*7680*/  FMUL.FTZ R28, R9.reuse, R34 ;  /* 0x00000022091c7220 */ /* 0x040fe20000410000 */
[----:B------:R-:W-:Y:S02]  /*7690*/  HADD2.F32 R5, -RZ, R5.H1_H1 ;  /* 0x30000005ff057230 */ /* 0x000fe40000004100 */
[----:B------:R-:W-:Y:S01]  /*76a0*/  FMUL.FTZ R38, R9, R4 ;  /* 0x0000000409267220 */ /* 0x000fe20000410000 */
[----:B------:R-:W-:-:S02]  /*76b0*/  HADD2.F32 R8, -RZ, R12.H1_H1 ;  /* 0x3000000cff087230 */ /* 0x000fc40000004100 */
[----:B------:R-:W-:Y:S02]  /*76c0*/  HADD2.F32 R10, -RZ, R10.H1_H1 ;  /* 0x3000000aff0a7230 */ /* 0x000fe40000004100 */
[----:B------:R-:W-:Y:S02]  /*76d0*/  HADD2.F32 R25, -RZ, R13.H0_H0 ;  /* 0x2000000dff197230 */ /* 0x000fe40000004100 */
[----:B------:R-:W-:Y:S01]  /*76e0*/  FMUL.FTZ R35, R31, R24 ;  /* 0x000000181f237220 */ /* 0x000fe20000410000 */
[--C-:B------:R-:W-:Y:S02]  /*76f0*/  HADD2.F32 R26, -RZ, R6.reuse.H0_H0 ;  /* 0x20000006ff1a7230 */ /* 0x100fe40000004100 */
[----:B------:R-:W-:Y:S01]  /*7700*/  FFMA.FTZ R28, R5, R4, -R28 ;  /* 0x00000004051c7223 */ /* 0x000fe2000001081c */
[----:B------:R-:W-:Y:S02]  /*7710*/  HADD2.F32 R6, -RZ, R6.H1_H1 ;  /* 0x30000006ff067230 */ /* 0x000fe40000004100 */
[----:B------:R-:W-:Y:S01]  /*7720*/  FMUL.FTZ R31, R31, R8 ;  /* 0x000000081f1f7220 */ /* 0x000fe20000410000 */
[----:B------:R-:W-:-:S02]  /*7730*/  HADD2.F32 R9, -RZ, R12.H0_H0 ;  /* 0x2000000cff097230 */ /* 0x000fc40000004100 */
[----:B------:R-:W-:Y:S01]  /*7740*/  FFMA.FTZ R38, R5, R34, R38 ;  /* 0x0000002205267223 */ /* 0x000fe20000010026 */
[----:B------:R-:W-:Y:S01]  /*7750*/  FMUL.FTZ R5, R10, R25 ;  /* 0x000000190a057220 */ /* 0x000fe20000410000 */
[----:B------:R-:W-:Y:S01]  /*7760*/  FFMA.FTZ R31, R26, R24, R31 ;  /* 0x000000181a1f7223 */ /* 0x000fe2000001001f */
[--C-:B------:R-:W-:Y:S02]  /*7770*/  HADD2.F32 R32, -RZ, R11.reuse.H0_H0 ;  /* 0x2000000bff207230 */ /* 0x100fe40000004100 */
[-C--:B------:R-:W-:Y:S01]  /*7780*/  FMUL.FTZ R37, R10, R9.reuse ;  /* 0x000000090a257220 */ /* 0x080fe20000410000 */
[----:B------:R-:W-:Y:S01]  /*7790*/  FFMA.FTZ R24, R6, R9, -R5 ;  /* 0x0000000906187223 */ /* 0x000fe20000010805 */
[----:B------:R-:W-:Y:S02]  /*77a0*/  HADD2.F32 R11, -RZ, R11.H1_H1 ;  /* 0x3000000bff0b7230 */ /* 0x000fe40000004100 */
[----:B------:R-:W-:Y:S01]  /*77b0*/  FFMA.FTZ R35, R26, R8, -R35 ;  /* 0x000000081a237223 */ /* 0x000fe20000010823 */
[----:B------:R-:W-:-:S02]  /*77c0*/  HADD2.F32 R5, -RZ, R3.H0_H0 ;  /* 0x20000003ff057230 */ /* 0x000fc40000004100 */
[----:B------:R-:W-:Y:S02]  /*77d0*/  HADD2.F32 R10, -RZ, R3.H1_H1 ;  /* 0x30000003ff0a7230 */ /* 0x000fe40000004100 */
[--C-:B------:R-:W-:Y:S02]  /*77e0*/  HADD2.F32 R4, -RZ, R0.reuse.H1_H1 ;  /* 0x30000000ff047230 */ /* 0x100fe40000004100 */
[----:B------:R-:W-:Y:S02]  /*77f0*/  HADD2.F32 R8, -RZ, R0.H0_H0 ;  /* 0x20000000ff087230 */ /* 0x000fe40000004100 */
[----:B------:R-:W-:Y:S01]  /*7800*/  FFMA.FTZ R26, R6, R25, R37 ;  /* 0x00000019061a7223 */ /* 0x000fe20000010025 */
[--C-:B------:R-:W-:Y:S02]  /*7810*/  HADD2.F32 R27, -RZ, R7.reuse.H0_H0 ;  /* 0x20000007ff1b7230 */ /* 0x100fe40000004100 */
[----:B------:R-:W-:Y:S01]  /*7820*/  FMUL.FTZ R6, R32, R5 ;  /* 0x0000000520067220 */ /* 0x000fe20000410000 */
[----:B------:R-:W-:-:S02]  /*7830*/  HADD2.F32 R7, -RZ, R7.H1_H1 ;  /* 0x30000007ff077230 */ /* 0x000fc40000004100 */
[C---:B------:R-:W-:Y:S01]  /*7840*/  FMUL.FTZ R34, R11.reuse, R10 ;  /* 0x0000000a0b227220 */ /* 0x040fe20000410000 */
[----:B------:R-:W-:Y:S01]  /*7850*/  FMUL.FTZ R32, R32, R4 ;  /* 0x0000000420207220 */ /* 0x000fe20000410000 */
[----:B------:R-:W-:Y:S01]  /*7860*/  FMUL.FTZ R9, R11, R8 ;  /* 0x000000080b097220 */ /* 0x000fe20000410000 */
[----:B------:R-:W-:Y:S01]  /*7870*/  FFMA.FTZ R11, R27, R4, -R6 ;  /* 0x000000041b0b7223 */ /* 0x000fe20000010806 */
[----:B------:R-:W-:Y:S01]  /*7880*/  FFMA.FTZ R34, R7, R8, -R34 ;  /* 0x0000000807227223 */ /* 0x000fe20000010822 */
[----:B------:R-:W-:Y:S01]  /*7890*/  FFMA.FTZ R32, R27, R5, R32 ;  /* 0x000000051b207223 */ /* 0x000fe20000010020 */
        /* <DEDUP_REMOVED lines=9> */
[----:B------:R1:W-:Y:S04]  /*7930*/  STS.128 [R40+0xc400], R4 ;  /* 0x00c4000428007388 */ /* 0x0003e80000000c00 */
[----:B------:R1:W-:Y:S02]  /*7940*/  STS.128 [R42+0xc400], R8 ;  /* 0x00c400082a007388 */ /* 0x0003e40000000c00 */
.L_x_13140:
[----:B------:R-:W-:Y:S05]  /*7950*/  BSYNC B1 ;  /* 0x0000000000017941 */ /* 0x000fea0003800000 */
.L_x_13139:
[----:B------:R-:W-:Y:S05]  /*7960*/  @P0 BRA `(.L_x_13131) ;  /* 0x0000000400600947 */ /* 0x000fea0003800000 */
[----:B-1----:R-:W2:Y:S01]  /*7970*/  LDL R8, [R1+0x80] ;  /* 0x0000800001087983 */ /* 0x002ea20000100800 */
[C---:B------:R-:W-:Y:S02]  /*7980*/  VIADD R4, R18.reuse, 0x60 ;  /* 0x0000006012047836 */ /* 0x040fe40000000000 */
[----:B------:R-:W-:Y:S01]  /*7990*/  VIADD R5, R18, 0x60 ;  /* 0x0000006012057836 */ /* 0x000fe20000000000 */
[----:B------:R-:W3:Y:S02]  /*79a0*/  LDL R40, [R1+0xa0] ;  /* 0x0000a00001287983 */ /* 0x000ee40000100800 */
[----:B------:R-:W-:Y:S01]  /*79b0*/  SHF.L.U32 R4, R4, 0x6, RZ ;  /* 0x0000000604047819 */ /* 0x000fe200000006ff */
[----:B------:R-:W-:-:S03]  /*79c0*/  IMAD.SHL.U32 R5, R5, 0x40, RZ ;  /* 0x0000004005057824 */ /* 0x000fc600078e00ff */
[----:B------:R-:W-:Y:S02]  /*79d0*/  LOP3.LUT R4, R4, 0x1c0, RZ, 0xc0, !PT ;  /* 0x000001c004047812 */ /* 0x000fe400078ec0ff */
[----:B------:R-:W-:Y:S02]  /*79e0*/  LOP3.LUT R5, R5, 0x1c0, RZ, 0xc0, !PT ;  /* 0x000001c005057812 */ /* 0x000fe400078ec0ff */
[----:B------:R-:W-:-:S04]  /*79f0*/  SHF.R.U32.HI R4, RZ, 0x3, R4 ;  /* 0x00000003ff047819 */ /* 0x000fc80000011604 */
[----:B------:R-:W-:Y:S01]  /*7a00*/  LOP3.LUT R21, R4, R21, R5, 0x1e, !PT ;  /* 0x0000001504157212 */ /* 0x000fe200078e1e05 */
[----:B------:R-:W-:Y:S02]  /*7a10*/  HADD2.F32 R34, -RZ, R20.H1_H1 ;  /* 0x30000014ff227230 */ /* 0x000fe40000004100 */
[--C-:B------:R-:W-:Y:S02]  /*7a20*/  HADD2.F32 R36, -RZ, R44.reuse.H0_H0 ;  /* 0x2000002cff247230 */ /* 0x100fe40000004100 */
[----:B------:R-:W-:Y:S02]  /*7a30*/  HADD2.F32 R38, -RZ, R44.H1_H1 ;  /* 0x3000002cff267230 */ /* 0x000fe40000004100 */
[----:B------:R-:W-:Y:S02]  /*7a40*/  HADD2.F32 R39, -RZ, R15.H0_H0 ;  /* 0x2000000fff277230 */ /* 0x000fe40000004100 */
[----:B------:R-:W-:Y:S02]  /*7a50*/  HADD2.F32 R41, -RZ, R20.H0_H0 ;  /* 0x20000014ff297230 */ /* 0x000fe40000004100 */
[----:B--2---:R-:W-:Y:S01]  /*7a60*/  IMAD.IADD R21, R8, 0x1, R21 ;  /* 0x0000000108157824 */ /* 0x004fe200078e0215 */
[----:B---3--:R-:W1:Y:S04]  /*7a70*/  LDS.128 R4, [R40+0xc400] ;  /* 0x00c4000028047984 */ /* 0x008e680000000c00 */
[----:B------:R-:W-:-:S05]  /*7a80*/  LEA R21, R21, R2, 0x1 ;  /* 0x0000000215157211 */ /* 0x000fca00078e08ff */
[----:B------:R-:W2:Y:S01]  /*7a90*/  LDS.128 R8, [R21+0xc400] ;  /* 0x00c4000015087984 */ /* 0x000ea20000000c00 */
[----:B-1----:R-:W-:Y:S02]  /*7aa0*/  HADD2.F32 R24, -RZ, R4.H0_H0 ;  /* 0x20000004ff187230 */ /* 0x002fe40000004100 */
[--C-:B--2---:R-:W-:Y:S02]  /*7ab0*/  HADD2.F32 R28, -RZ, R8.reuse.H0_H0 ;  /* 0x20000008ff1c7230 */ /* 0x104fe40000004100 */
[----:B------:R-:W-:-:S03]  /*7ac0*/  HADD2.F32 R8, -RZ, R8.H1_H1 ;  /* 0x30000008ff087230 */ /* 0x000fc60000004100 */
[-C--:B------:R-:W-:Y:S01]  /*7ad0*/  FMUL.FTZ R33, R36, R28.reuse ;  /* 0x0000001c24217220 */ /* 0x080fe20000410000 */
[----:B------:R-:W-:Y:S01]  /*7ae0*/  FMUL.FTZ R35, R34, R28 ;  /* 0x0000001c22237220 */ /* 0x000fe20000410000 */
[----:B------:R-:W-:Y:S02]  /*7af0*/  HADD2.F32 R28, -RZ, R15.H1_H1 ;  /* 0x3000000fff1c7230 */ /* 0x000fe40000004100 */
[-C--:B------:R-:W-:Y:S01]  /*7b00*/  FMUL.FTZ R37, R38, R8.reuse ;  /* 0x0000000826257220 */ /* 0x080fe20000410000 */
[----:B------:R-:W-:Y:S02]  /*7b10*/  HADD2.F32 R4, -RZ, R4.H1_H1 ;  /* 0x30000004ff047230 */ /* 0x000fe40000004100 */
[--C-:B------:R-:W-:Y:S02]  /*7b20*/  HADD2.F32 R30, -RZ, R9.reuse.H0_H0 ;  /* 0x20000009ff1e7230 */ /* 0x100fe40000004100 */
[----:B------:R-:W-:Y:S01]  /*7b30*/  FMUL.FTZ R15, R28, R8 ;  /* 0x000000081c0f7220 */ /* 0x000fe20000410000 */
[----:B------:R-:W-:-:S02]  /*7b40*/  HADD2.F32 R9, -RZ, R9.H1_H1 ;  /* 0x30000009ff097230 */ /* 0x000fc40000004100 */
[-C--:B------:R-:W-:Y:S01]  /*7b50*/  FFMA.FTZ R8, R28, R4.reuse, -R37 ;  /* 0x000000041c087223 */ /* 0x080fe20000010825 */
[--C-:B------:R-:W-:Y:S02]  /*7b60*/  HADD2.F32 R37, -RZ, R14.reuse.H1_H1 ;  /* 0x3000000eff257230 */ /* 0x100fe40000004100 */
[----:B------:R-:W-:Y:S01]  /*7b70*/  FFMA.FTZ R20, R38, R4, R15 ;  /* 0x0000000426147223 */ /* 0x000fe2000001000f */
[----:B0-----:R-:W-:Y:S02]  /*7b80*/  HADD2.F32 R25, -RZ, R5.H0_H0 ;  /* 0x20000005ff197230 */ /* 0x001fe40000004100 */
[----:B------:R-:W-:Y:S02]  /*7b90*/  HADD2.F32 R15, -RZ, R13.H1_H1 ;  /* 0x3000000dff0f7230 */ /* 0x000fe40000004100 */
[----:B------:R-:W-:Y:S01]  /*7ba0*/  FMUL.FTZ R4, R37, R9 ;  /* 0x0000000925047220 */ /* 0x000fe20000410000 */
[----:B------:R-:W-:Y:S02]  /*7bb0*/  HADD2.F32 R5, -RZ, R5.H1_H1 ;  /* 0x30000005ff057230 */ /* 0x000fe40000004100 */
[----:B------:R-:W-:Y:S01]  /*7bc0*/  FFMA.FTZ R33, R34, R24, -R33 ;  /* 0x0000001822217223 */ /* 0x000fe20000010821 */
[----:B------:R-:W-:-:S02]  /*7bd0*/  HADD2.F32 R34, -RZ, R14.H0_H0 ;  /* 0x2000000eff227230 */ /* 0x000fc40000004100 */
[C---:B------:R-:W-:Y:S01]  /*7be0*/  FMUL.FTZ R14, R15.reuse, R9 ;  /* 0x000000090f0e7220 */ /* 0x040fe20000410000 */
[--C-:B------:R-:W-:Y:S02]  /*7bf0*/  HADD2.F32 R31, -RZ, R10.reuse.H0_H0 ;  /* 0x2000000aff1f7230 */ /* 0x100fe40000004100 */
[----:B------:R-:W-:Y:S01]  /*7c00*/  FFMA.FTZ R9, R15, R5, -R4 ;  /* 0x000000050f097223 */ /* 0x000fe20000010804 */
[----:B------:R-:W-:Y:S02]  /*7c10*/  HADD2.F32 R10, -RZ, R10.H1_H1 ;  /* 0x3000000aff0a7230 */ /* 0x000fe40000004100 */
[----:B------:R-:W-:Y:S01]  /*7c20*/  FFMA.FTZ R35, R36, R24, R35 ;  /* 0x0000001824237223 */ /* 0x000fe20000010023 */
[----:B------:R-:W-:Y:S02]  /*7c30*/  HADD2.F32 R4, -RZ, R13.H0_H0 ;  /* 0x2000000dff047230 */ /* 0x000fe40000004100 */
[----:B------:R-:W-:Y:S01]  /*7c40*/  FMUL.FTZ R24, R41, R30 ;  /* 0x0000001e29187220 */ /* 0x000fe20000410000 */
[----:B------:R-:W-:-:S02]  /*7c50*/  HADD2.F32 R28, -RZ, R12.H1_H1 ;  /* 0x3000000cff1c7230 */ /* 0x000fc40000004100 */
[----:B------:R-:W-:Y:S01]  /*7c60*/  FMUL.FTZ R30, R39, R30 ;  /* 0x0000001e271e7220 */ /* 0x000fe20000410000 */
[----:B------:R-:W-:Y:S02]  /*7c70*/  HADD2.F32 R26, -RZ, R6.H0_H0 ;  /* 0x20000006ff1a7230 */ /* 0x000fe40000004100 */
[----:B------:R-:W-:Y:S01]  /*7c80*/  FFMA.FTZ R13, R37, R5, R14 ;  /* 0x00000005250d7223 */ /* 0x000fe2000001000e */
[----:B------:R-:W-:Y:S02]  /*7c90*/  HADD2.F32 R12, -RZ, R12.H0_H0 ;  /* 0x2000000cff0c7230 */ /* 0x000fe40000004100 */
[----:B------:R-:W-:Y:S01]  /*7ca0*/  FMUL.FTZ R5, R4, R10 ;  /* 0x0000000a04057220 */ /* 0x000fe20000410000 */
[----:B------:R-:W-:Y:S02]  /*7cb0*/  HADD2.F32 R6, -RZ, R6.H1_H1 ;  /* 0x30000006ff067230 */ /* 0x000fe40000004100 */
[-C--:B------:R-:W-:Y:S01]  /*7cc0*/  FFMA.FTZ R24, R39, R25.reuse, -R24 ;  /* 0x0000001927187223 */ /* 0x080fe20000010818 */
[----:B------:R-:W-:Y:S01]  /*7cd0*/  FFMA.FTZ R30, R41, R25, R30 ;  /* 0x00000019291e7223 */ /* 0x000fe2000001001e */
[----:B------:R-:W-:-:S02]  /*7ce0*/  HADD2.F32 R32, -RZ, R11.H0_H0 ;  /* 0x2000000bff207230 */ /* 0x000fc40000004100 */
[C---:B------:R-:W-:Y:S01]  /*7cf0*/  FMUL.FTZ R25, R12.reuse, R10 ;  /* 0x0000000a0c197220 */ /* 0x040fe20000410000 */
[----:B------:R-:W-:Y:S02]  /*7d00*/  HADD2.F32 R11, -RZ, R11.H1_H1 ;  /* 0x3000000bff0b7230 */ /* 0x000fe40000004100 */
[----:B------:R-:W-:Y:S01]  /*7d10*/  FFMA.FTZ R10, R12, R6, -R5 ;  /* 0x000000060c0a7223 */ /* 0x000fe20000010805 */
[--C-:B------:R-:W-:Y:S02]  /*7d20*/  HADD2.F32 R39, -RZ, R3.reuse.H0_H0 ;  /* 0x20000003ff277230 */ /* 0x100fe40000004100 */
[----:B------:R-:W-:Y:S02]  /*7d30*/  HADD2.F32 R41, -RZ, R3.H1_H1 ;  /* 0x30000003ff297230 */ /* 0x000fe40000004100 */
[--C-:B------:R-:W-:Y:S02]  /*7d40*/  HADD2.F32 R5, -RZ, R0.reuse.H1_H1 ;  /* 0x30000000ff057230 */ /* 0x100fe40000004100 */
[----:B------:R-:W-:-:S02]  /*7d50*/  HADD2.F32 R37, -RZ, R0.H0_H0 ;  /* 0x20000000ff257230 */ /* 0x000fc40000004100 */
[----:B------:R-:W-:Y:S01]  /*7d60*/  FFMA.FTZ R0, R4, R6, R25 ;  /* 0x0000000604007223 */ /* 0x000fe20000010019 */
[--C-:B------:R-:W-:Y:S02]  /*7d70*/  HADD2.F32 R27, -RZ, R7.reuse.H0_H0 ;  /* 0x20000007ff1b7230 */ /* 0x100fe40000004100 */
[----:B------:R-:W-:Y:S01]  /*7d80*/  FMUL.FTZ R15, R34, R31 ;  /* 0x0000001f220f7220 */ /* 0x000fe20000410000 */
[----:B------:R-:W-:Y:S02]  /*7d90*/  HADD2.F32 R7, -RZ, R7.H1_H1 ;  /* 0x30000007ff077230 */ /* 0x000fe40000004100 */
[-C--:B------:R-:W-:Y:S01]  /*7da0*/  FMUL.FTZ R4, R39, R32.reuse ;  /* 0x0000002027047220 */ /* 0x080fe20000410000 */
[----:B------:R-:W-:Y:S01]  /*7db0*/  FMUL.FTZ R6, R41, R11 ;  /* 0x0000000b29067220 */ /* 0x000fe20000410000 */
[C---:B------:R-:W-:Y:S01]  /*7dc0*/  FMUL.FTZ R31, R28.reuse, R31 ;  /* 0x0000001f1c1f7220 */ /* 0x040fe20000410000 */
[----:B------:R-:W-:Y:S01]  /*7dd0*/  FMUL.FTZ R32, R5, R32 ;  /* 0x0000002005207220 */ /* 0x000fe20000410000 */
[----:B------:R-:W-:Y:S01]  /*7de0*/  FMUL.FTZ R14, R37, R11 ;  /* 0x0000000b250e7220 */ /* 0x000fe20000410000 */
[-C--:B------:R-:W-:Y:S01]  /*7df0*/  FFMA.FTZ R15, R28, R26.reuse, -R15 ;  /* 0x0000001a1c0f7223 */ /* 0x080fe2000001080f */
[----:B------:R-:W-:Y:S01]  /*7e00*/  FFMA.FTZ R3, R5, R27, -R4 ;  /* 0x0000001b05037223 */ /* 0x000fe20000010804 */
[----:B------:R-:W-:Y:S01]  /*7e10*/  FFMA.FTZ R12, R37, R7, -R6 ;  /* 0x00000007250c7223 */ /* 0x000fe20000010806 */
[----:B------:R-:W-:Y:S01]  /*7e20*/  FFMA.FTZ R31, R34, R26, R31 ;  /* 0x0000001a221f7223 */ /* 0x000fe2000001001f */
        /* <DEDUP_REMOVED lines=10> */
[----:B------:R2:W-:Y:S04]  /*7ed0*/  STS.128 [R40+0xc400], R4 ;  /* 0x00c4000428007388 */ /* 0x0005e80000000c00 */
[----:B------:R2:W-:Y:S02]  /*7ee0*/  STS.128 [R21+0xc400], R8 ;  /* 0x00c4000815007388 */ /* 0x0005e40000000c00 */
.L_x_13131:
[----:B------:R-:W-:Y:S05]  /*7ef0*/  BSYNC B0 ;  /* 0x0000000000007941 */ /* 0x000fea0003800000 */
.L_x_13120:
[----:B------:R-:W-:Y:S01]  /*7f00*/  @!PT LDS RZ, [RZ] ;  /* 0x00000000fffff984 */ /* 0x000fe20000000800 */
[----:B------:R-:W-:Y:S01]  /*7f10*/  @!PT LDS RZ, [RZ] ;  /* 0x00000000fffff984 */ /* 0x000fe20000000800 */
[----:B------:R-:W-:Y:S01]  /*7f20*/  @!PT LDS RZ, [RZ] ;  /* 0x00000000fffff984 */ /* 0x000fe20000000800 */
[----:B------:R-:W-:Y:S01]  /*7f30*/  @!PT LDS RZ, [RZ] ;  /* 0x00000000fffff984 */ /* 0x000fe20000000800 */
[----:B------:R3:W-:Y:S06]  /*7f40*/  MEMBAR.ALL.CTA ;  /* 0x0000000000007992 */ /* 0x0007ec0000008000 */
[----:B---3--:R-:W3:Y:S01]  /*7f50*/  FENCE.VIEW.ASYNC.S ;  /* 0x00000000000073c6 */ /* 0x008ee20000000000 */
[----:B------:R-:W-:Y:S05]  /*7f60*/  WARPSYNC.ALL ;  /* 0x0000000000007948 */ /* 0x000fea0003800000 */
[----:B---3--:R-:W-:Y:S06]  /*7f70*/  BAR.SYNC.DEFER_BLOCKING 0xd, 0x180 ;  /* 0x0346000000007b1d */ /* 0x008fec0000010000 */
.L_x_13117:
[----:B-1----:R-:W3:Y:S02]  /*7f80*/  LDL R0, [R1+0x14] ;  /* 0x0000140001007983 */ /* 0x002ee40000100800 */
[----:B---3--:R-:W-:-:S13]  /*7f90*/  ISETP.NE.AND P0, PT, R0, 0x3, PT ;  /* 0x000000030000780c */ /* 0x008fda0003f05270 */
[----:B------:R-:W-:Y:S05]  /*7fa0*/  @!P0 BRA `(.L_x_13141) ;  /* 0x0000000000048947 */ /* 0x000fea0003800000 */
[----:B------:R-:W-:Y:S01]  /*7fb0*/  BPT.TRAP 0x1 ;  /* 0x000000040000795c */ /* 0x000fe20000300000 */
.L_x_13141:
[----:B0-2---:R-:W2:Y:S01]  /*7fc0*/  LDL R3, [R1+0x30] ;  /* 0x0000300001037983 */ /* 0x005ea20000100800 */
[----:B------:R-:W-:Y:S01]  /*7fd0*/  IMAD R0, R152, 0x8, R2 ;  /* 0x0000000898007824 */ /* 0x000fe200078e0202 */
[----:B--2---:R-:W-:-:S04]  /*7fe0*/  SHF.L.U32 R5, R3, 0x1f, RZ ;  /* 0x0000001f03057819 */ /* 0x004fc800000006ff */
[----:B------:R0:W1:Y:S01]  /*7ff0*/  SYNCS.PHASECHK.TRANS64.TRYWAIT P1, [R0+URZ+0x30830], R5 ;  /* 0x03083005000075a7 */ /* 0x000062000802017f */
[----:B------:R-:W-:Y:S05]  /*8000*/  @!P0 BRA `(.L_x_13142) ;  /* 0x0000000000048947 */ /* 0x000fea0003800000 */
[----:B------:R-:W-:Y:S01]  /*8010*/  BPT.TRAP 0x1 ;  /* 0x000000040000795c */ /* 0x000fe20000300000 */
.L_x_13142:
[----:B------:R-:W-:Y:S02]  /*8020*/  VIADD R3, R2, 0x12400 ;  /* 0x0001240002037836 */ /* 0x000fe40000000000 */
[----:B------:R-:W-:-:S03]  /*8030*/  IMAD R4, R29, 0x2000, R2 ;  /* 0x000020001d047824 */ /* 0x000fc600078e0202 */
[----:B------:R-:W-:Y:S02]  /*8040*/  SHF.R.U32.HI R3, RZ, 0x4, R3 ;  /* 0x00000004ff037819 */ /* 0x000fe40000011603 */
[----:B------:R2:W-:Y:S02]  /*8050*/  STL [R1+0x74], R4 ;  /* 0x0000740401007387 */ /* 0x0005e40000100800 */
[----:B------:R-:W-:-:S04]  /*8060*/  LOP3.LUT R3, R3, 0x3fff, RZ, 0xc0, !PT ;  /* 0x00003fff03037812 */ /* 0x000fc800078ec0ff */
[----:B------:R-:W-:Y:S02]  /*8070*/  LOP3.LUT R3, R3, 0x10000, RZ, 0xfc, !PT ;  /* 0x0001000003037812 */ /* 0x000fe400078efcff */
[----:B--2---:R-:W-:-:S03]  /*8080*/  IADD3 R4, R4, 0xc400, RZ ;  /* 0x0000c40004047810 */ /* 0x004fc60007ffe0ff */
[----:B------:R2:W-:Y:S01]  /*8090*/  STL [R1+0x7c], R3 ;  /* 0x00007c0301007387 */ /* 0x0005e20000100800 */
[----:B------:R-:W-:-:S04]  /*80a0*/  SHF.R.U32.HI R4, RZ, 0x4, R4 ;  /* 0x00000004ff047819 */ /* 0x000fc80000011604 */
[----:B------:R-:W-:Y:S01]  /*80b0*/  LOP3.LUT R4, R4, 0x3fff, RZ, 0xc0, !PT ;  /* 0x00003fff04047812 */ /* 0x000fe200078ec0ff */
[----:B-1----:R-:W-:Y:S06]  /*80c0*/  @P1 BRA `(.L_x_13143) ;  /* 0x0000000000081947 */ /* 0x002fec0003800000 */
[----:B------:R-:W1:Y:S02]  /*80d0*/  SYNCS.PHASECHK.TRANS64.TRYWAIT P1, [R0+URZ+0x30830], R5 ;  /* 0x03083005000075a7 */ /* 0x000e64000802017f */
[----:B-1----:R-:W-:Y:S05]  /*80e0*/  @!P1 BRA `(.L_x_13144) ;  /* 0x0000010400a49947 */ /* 0x002fea0003800000 */
.L_x_13143:
[----:B--2---:R-:W2:Y:S01]  /*80f0*/  LDL R3, [R1+0x7c] ;  /* 0x00007c0001037983 */ /* 0x004ea20000100800 */
[----:B------:R-:W-:Y:S01]  /*8100*/  LOP3.LUT R8, R4, 0x10000, RZ, 0xfc, !PT ;  /* 0x0001000004087812 */ /* 0x000fe200078efcff */
[----:B01----:R-:W-:Y:S01]  /*8110*/  IMAD.MOV.U32 R5, RZ, RZ, 0x40000040 ;  /* 0x40000040ff057424 */ /* 0x003fe200078e00ff */
[----:B------:R-:W-:Y:S05]  /*8120*/  WARPSYNC.ALL ;  /* 0x0000000000007948 */ /* 0x000fea0003800000 */
[----:B------:R-:W-:Y:S01]  /*8130*/  IMAD.MOV.U32 R9, RZ, RZ, 0x40000040 ;  /* 0x40000040ff097424 */ /* 0x000fe200078e00ff */
[----:B------:R-:W-:Y:S01]  /*8140*/  R2UR UR7, R5 ;  /* 0x00000000050772ca */ /* 0x000fe200000e0000 */
[----:B-----5:R-:W-:Y:S01]  /*8150*/  WARPGROUP.ARRIVE ;  /* 0x00000000000079c5 */ /* 0x020fe20000000000 */
[C---:B------:R-:W-:Y:S01]  /*8160*/  R2UR UR4, R8.reuse ;  /* 0x00000000080472ca */ /* 0x040fe200000e0000 */
[C---:B------:R-:W-:Y:S01]  /*8170*/  VIADD R12, R8.reuse, 0x2 ;  /* 0x00000002080c7836 */ /* 0x040fe20000000000 */
[----:B------:R-:W-:Y:S01]  /*8180*/  R2UR UR5, R9 ;  /* 0x00000000090572ca */ /* 0x000fe200000e0000 */
[----:B------:R-:W-:Y:S01]  /*8190*/  IMAD.MOV.U32 R13, RZ, RZ, 0x40000040 ;  /* 0x40000040ff0d7424 */ /* 0x000fe200078e00ff */
[----:B------:R-:W-:Y:S01]  /*81a0*/  MOV R7, 0x40000040 ;  /* 0x4000004000077802 */ /* 0x000fe20000000f00 */
[----:B------:R-:W-:Y:S01]  /*81b0*/  VIADD R10, R8, 0x4 ;  /* 0x00000004080a7836 */ /* 0x000fe20000000000 */
[----:B------:R-:W-:Y:S01]  /*81c0*/  MOV R5, 0x40000040 ;  /* 0x4000004000057802 */ /* 0x000fe20000000f00 */
[----:B------:R-:W-:Y:S01]  /*81d0*/  IMAD.MOV.U32 R11, RZ, RZ, 0x40000040 ;  /* 0x40000040ff0b7424 */ /* 0x000fe200078e00ff */
[----:B------:R-:W-:Y:S04]  /*81e0*/  STL.64 [R1+0x50], R8 ;  /* 0x0000500801007387 */ /* 0x000fe80000100a00 */
[----:B------:R0:W-:Y:S04]  /*81f0*/  STL.64 [R1+0x68], R12 ;  /* 0x0000680c01007387 */ /* 0x0001e80000100a00 */
[----:B------:R-:W-:Y:S01]  /*8200*/  STL.64 [R1+0x60], R10 ;  /* 0x0000600a01007387 */ /* 0x000fe20000100a00 */
[----:B--2---:R-:W-:-:S04]  /*8210*/  IMAD R4, R152, 0x600, R3 ;  /* 0x0000060098047824 */ /* 0x004fc800078e0203 */
[C---:B------:R-:W-:Y:S01]  /*8220*/  VIADD R6, R4.reuse, 0x2 ;  /* 0x0000000204067836 */ /* 0x040fe20000000000 */
[----:B------:R-:W-:-:S13]  /*8230*/  R2UR UR6, R4 ;  /* 0x00000000040672ca */ /* 0x000fda00000e0000 */
[----:B------:R-:W-:Y:S01]  /*8240*/  HGMMA.64x192x16.F32 R24, gdesc[UR4], RZ, !UPT, gsb0 ;  /* 0x02e00000041879f0 */ /* 0x000fe2000c0008ff */
[----:B------:R-:W-:Y:S01]  /*8250*/  R2UR UR6, R6 ;  /* 0x00000000060672ca */ /* 0x000fe200000e0000 */
[C---:B------:R-:W-:Y:S01]  /*8260*/  VIADD R6, R4.reuse, 0x4 ;  /* 0x0000000404067836 */ /* 0x040fe20000000000 */
[----:B------:R-:W-:Y:S01]  /*8270*/  R2UR UR7, R7 ;  /* 0x00000000070772ca */ /* 0x000fe200000e0000 */
[----:B------:R-:W-:Y:S01]  /*8280*/  VIADD R4, R4, 0x6 ;  /* 0x0000000604047836 */ /* 0x000fe20000000000 */
[----:B------:R-:W-:Y:S02]  /*8290*/  R2UR UR4, R12 ;  /* 0x000000000c0472ca */ /* 0x000fe400000e0000 */
[----:B------:R-:W-:Y:S02]  /*82a0*/  R2UR UR5, R13 ;  /* 0x000000000d0572ca */ /* 0x000fe400000e0000 */
[----:B------:R-:W-:Y:S01]  /*82b0*/  MOV R7, 0x40000040 ;  /* 0x4000004000077802 */ /* 0x000fe20000000f00 */
[----:B------:R-:W-:-:S02]  /*82c0*/  WARPGROUP.DEPBAR.LE gsb0, 0x0 ;  /* 0x00008000000079c5 */ /* 0x000fc40000010000 */
[----:B------:R-:W-:-:S08]  /*82d0*/  WARPGROUP.ARRIVE ;  /* 0x00000000000079c5 */ /* 0x000fd00000000000 */
[----:B------:R-:W-:Y:S01]  /*82e0*/  HGMMA.64x192x16.F32 R24, gdesc[UR4], R24, gsb0 ;  /* 0x02e00000041879f0 */ /* 0x000fe20008000818 */
[----:B------:R-:W-:Y:S01]  /*82f0*/  R2UR UR6, R6 ;  /* 0x00000000060672ca */ /* 0x000fe200000e0000 */
[----:B------:R-:W-:Y:S01]  /*8300*/  VIADD R6, R8, 0x6 ;  /* 0x0000000608067836 */ /* 0x000fe20000000000 */
[----:B------:R-:W-:Y:S01]  /*8310*/  R2UR UR7, R7 ;  /* 0x00000000070772ca */ /* 0x000fe200000e0000 */
[----:B------:R-:W-:Y:S01]  /*8320*/  IMAD.MOV.U32 R7, RZ, RZ, 0x40000040 ;  /* 0x40000040ff077424 */ /* 0x000fe200078e00ff */
[----:B------:R-:W-:Y:S02]  /*8330*/  R2UR UR4, R10 ;  /* 0x000000000a0472ca */ /* 0x000fe400000e0000 */
[----:B------:R-:W-:Y:S02]  /*8340*/  R2UR UR5, R11 ;  /* 0x000000000b0572ca */ /* 0x000fe400000e0000 */
[----:B------:R1:W-:Y:S01]  /*8350*/  STL.64 [R1+0x58], R6 ;  /* 0x0000580601007387 */ /* 0x0003e20000100a00 */
[----:B------:R-:W-:-:S02]  /*8360*/  WARPGROUP.DEPBAR.LE gsb0, 0x0 ;  /* 0x00008000000079c5 */ /* 0x000fc40000010000 */
[----:B------:R-:W-:-:S08]  /*8370*/  WARPGROUP.ARRIVE ;  /* 0x00000000000079c5 */ /* 0x000fd00000000000 */
[----:B------:R-:W-:Y:S01]  /*8380*/  HGMMA.64x192x16.F32 R24, gdesc[UR4], R24, gsb0 ;  /* 0x02e00000041879f0 */ /* 0x000fe20008000818 */
[----:B------:R-:W-:Y:S02]  /*8390*/  R2UR UR7, R5 ;  /* 0x00000000050772ca */ /* 0x000fe400000e0000 */
[----:B------:R-:W2:Y:S01]  /*83a0*/  LDL R5, [R1+0xa8] ;  /* 0x0000a80001057983 */ /* 0x000ea20000100800 */
[----:B------:R-:W-:Y:S02]  /*83b0*/  R2UR UR6, R4 ;  /* 0x00000000040672ca */ /* 0x000fe400000e0000 */
[----:B------:R-:W-:Y:S02]  /*83c0*/  R2UR UR4, R6 ;  /* 0x00000000060472ca */ /* 0x000fe400000e0000 */
[----:B------:R-:W-:Y:S01]  /*83d0*/  R2UR UR5, R7 ;  /* 0x00000000070572ca */ /* 0x000fe200000e0000 */
[----:B------:R-:W-:Y:S02]  /*83e0*/  WARPGROUP.DEPBAR.LE gsb0, 0x0 ;  /* 0x00008000000079c5 */ /* 0x000fe40000010000 */
[----:B------:R-:W-:-:S10]  /*83f0*/  WARPGROUP.ARRIVE ;  /* 0x00000000000079c5 */ /* 0x000fd40000000000 */
[----:B------:R-:W-:Y:S01]  /*8400*/  HGMMA.64x192x16.F32 R24, gdesc[UR4], R24, gsb0 ;  /* 0x02e00000041879f0 */ /* 0x000fe20008000818 */
[----:B------:R-:W-:Y:S01]  /*8410*/  ULDC UR4, c[0x0][0x9d8] ;  /* 0x0002760000047ab9 */ /* 0x000fe20000000800 */
[----:B------:R-:W-:Y:S01]  /*8420*/  ULDC UR5, c[0x0][0x988] ;  /* 0x0002620000057ab9 */ /* 0x000fe20000000800 */
[----:B------:R-:W-:Y:S02]  /*8430*/  WARPGROUP.DEPBAR.LE gsb0, 0x0 ;  /* 0x00008000000079c5 */ /* 0x000fe40000010000 */
[----:B------:R-:W-:Y:S01]  /*8440*/  FMUL.FTZ R126, R24, UR4 ;  /* 0x00000004187e7c20 */ /* 0x000fe20008410000 */
[----:B0-----:R-:W-:Y:S01]  /*8450*/  FMUL.FTZ R12, R26, UR4 ;  /* 0x000000041a0c7c20 */ /* 0x001fe20008410000 */
[----:B------:R-:W-:Y:S01]  /*8460*/  FMUL.FTZ R124, R25, UR4 ;  /* 0x00000004197c7c20 */ /* 0x000fe20008410000 */
[----:B------:R-:W-:Y:S01]  /*8470*/  FMUL.FTZ R120, R33, UR4 ;  /* 0x0000000421787c20 */ /* 0x000fe20008410000 */
[----:B------:R-:W-:Y:S01]  /*8480*/  FMUL.FTZ R25, R35, UR4 ;  /* 0x0000000423197c20 */ /* 0x000fe20008410000 */
[----:B-1----:R-:W-:Y:S01]  /*8490*/  FMUL.FTZ R7, R48, UR4 ;  /* 0x0000000430077c20 */ /* 0x002fe20008410000 */
[----:B------:R-:W-:Y:S01]  /*84a0*/  MUFU.TANH R126, R126 ;  /* 0x0000007e007e7308 */ /* 0x000fe20000002400 */
[----:B------:R-:W-:Y:S01]  /*84b0*/  FMUL.FTZ R48, R51, UR4 ;  /* 0x0000000433307c20 */ /* 0x000fe20008410000 */
[----:B------:R-:W-:Y:S01]  /*84c0*/  FMUL.FTZ R51, R55, UR4 ;  /* 0x0000000437337c20 */ /* 0x000fe20008410000 */
[----:B------:R-:W-:Y:S01]  /*84d0*/  FMUL.FTZ R122, R29, UR4 ;  /* 0x000000041d7a7c20 */ /* 0x000fe20008410000 */
[----:B------:R-:W-:Y:S01]  /*84e0*/  FMUL.FTZ R15, R31, UR4 ;  /* 0x000000041f0f7c20 */ /* 0x000fe20008410000 */
[----:B------:R-:W-:-:S03]  /*84f0*/  FMUL.FTZ R55, R66, UR4 ;  /* 0x0000000442377c20 */ /* 0x000fc60008410000 */
[----:B------:R-:W0:Y:S01]  /*8500*/  MUFU.TANH R12, R12 ;  /* 0x0000000c000c7308 */ /* 0x000e220000002400 */
[----:B------:R-:W-:Y:S01]  /*8510*/  FMUL.FTZ R4, R44, UR4 ;  /* 0x000000042c047c20 */ /* 0x000fe20008410000 */
[----:B--2---:R-:W-:Y:S02]  /*8520*/  IMAD.IADD R66, R5, 0x1, R127 ;  /* 0x0000000105427824 */ /* 0x004fe400078e027f */
[----:B------:R-:W-:Y:S01]  /*8530*/  FMUL.FTZ R125, R28, UR4 ;  /* 0x000000041c7d7c20 */ /* 0x000fe20008410000 */
[----:B------:R-:W-:-:S03]  /*8540*/  FMUL.FTZ R3, R40, UR4 ;  /* 0x0000000428037c20 */ /* 0x000fc60008410000 */
[----:B------:R-:W-:Y:S01]  /*8550*/  MUFU.TANH R120, R120 ;  /* 0x0000007800787308 */ /* 0x000fe20000002400 */
[----:B------:R-:W-:-:S07]  /*8560*/  IMAD R5, R155, -0xc0, R66 ;  /* 0xffffff409b057824 */ /* 0x000fce00078e0242 */
[----:B------:R-:W1:Y:S01]  /*8570*/  MUFU.TANH R25, R25 ;  /* 0x0000001900197308 */ /* 0x000e620000002400 */
[----:B------:R-:W-:Y:S01]  /*8580*/  FMUL.FTZ R123, R32, UR4 ;  /* 0x00000004207b7c20 */ /* 0x000fe20008410000 */
[----:B------:R-:W-:-:S06]  /*8590*/  ISETP.GT.AND P3, PT, R5, RZ, PT ;  /* 0x000000ff0500720c */ /* 0x000fcc0003f64270 */
[----:B------:R-:W2:Y:S01]  /*85a0*/  MUFU.TANH R124, R124 ;  /* 0x0000007c007c7308 */ /* 0x000ea20000002400 */
[----:B------:R-:W-:-:S07]  /*85b0*/  FMUL.FTZ R13, R27, UR4 ;  /* 0x000000041b0d7c20 */ /* 0x000fce0008410000 */
[----:B------:R-:W-:Y:S08]  /*85c0*/  MUFU.TANH R122, R122 ;  /* 0x0000007a007a7308 */ /* 0x000ff00000002400 */
[----:B------:R-:W3:Y:S01]  /*85d0*/  MUFU.TANH R15, R15 ;  /* 0x0000000f000f7308 */ /* 0x000ee20000002400 */
[----:B0-----:R-:W-:-:S07]  /*85e0*/  FSEL R12, R12, -INF , P3 ;  /* 0xff8000000c0c7808 */ /* 0x001fce0001800000 */
[----:B------:R-:W0:Y:S01]  /*85f0*/  MUFU.TANH R4, R4 ;  /* 0x0000000400047308 */ /* 0x000e220000002400 */
[----:B------:R-:W-:-:S07]  /*8600*/  FSEL R126, R126, -INF , P3 ;  /* 0xff8000007e7e7808 */ /* 0x000fce0001800000 */
[----:B------:R-:W4:Y:S01]  /*8610*/  MUFU.TANH R125, R125 ;  /* 0x0000007d007d7308 */ /* 0x000f220000002400 */
[----:B------:R-:W-:Y:S01]  /*8620*/  ISETP.GT.AND P3, PT, R5, 0x11, PT ;  /* 0x000000110500780c */ /* 0x000fe20003f64270 */
[----:B------:R-:W-:-:S06]  /*8630*/  FMUL.FTZ R14, R30, UR4 ;  /* 0x000000041e0e7c20 */ /* 0x000fcc0008410000 */
[----:B------:R-:W4:Y:S01]  /*8640*/  MUFU.TANH R3, R3 ;  /* 0x0000000300037308 */ /* 0x000f220000002400 */
[C---:B------:R-:W-:Y:S01]  /*8650*/  ISETP.GT.AND P4, PT, R5.reuse, 0x1, PT ;  /* 0x000000010500780c */ /* 0x040fe20003f84270 */
[----:B------:R-:W-:Y:S01]  /*8660*/  FMUL.FTZ R121, R36, UR4 ;  /* 0x0000000424797c20 */ /* 0x000fe20008410000 */
[----:B------:R-:W-:Y:S01]  /*8670*/  ISETP.GT.AND P1, PT, R5, 0x9, PT ;  /* 0x000000090500780c */ /* 0x000fe20003f24270 */
[----:B------:R-:W-:Y:S01]  /*8680*/  FMUL.FTZ R30, R46, UR4 ;  /* 0x000000042e1e7c20 */ /* 0x000fe20008410000 */
[----:B-1----:R-:W-:-:S03]  /*8690*/  FSEL R25, R25, -INF , P3 ;  /* 0xff80000019197808 */ /* 0x002fc60001800000 */
[----:B------:R-:W1:Y:S01]  /*86a0*/  MUFU.TANH R123, R123 ;  /* 0x0000007b007b7308 */ /* 0x000e620000002400 */
[----:B------:R-:W-:Y:S01]  /*86b0*/  FSEL R120, R120, -INF , P3 ;  /* 0xff80000078787808 */ /* 0x000fe20001800000 */
[----:B------:R-:W-:Y:S01]  /*86c0*/  FMUL.FTZ R46, R68, UR4 ;  /* 0x00000004442e7c20 */ /* 0x000fe20008410000 */
[----:B------:R-:W-:Y:S01]  /*86d0*/  ISETP.GT.AND P3, PT, R5, 0x28, PT ;  /* 0x000000280500780c */ /* 0x000fe20003f64270 */
[----:B------:R-:W-:Y:S01]  /*86e0*/  FMUL.FTZ R6, R37, UR4 ;  /* 0x0000000425067c20 */ /* 0x000fe20008410000 */
[----:B------:R-:W-:-:S03]  /*86f0*/  ISETP.GT.AND P5, PT, R5, 0x8, PT ;  /* 0x000000080500780c */ /* 0x000fc60003fa4270 */
[----:B------:R-:W1:Y:S01]  /*8700*/  MUFU.TANH R13, R13 ;  /* 0x0000000d000d7308 */ /* 0x000e620000002400 */
[----:B--2---:R-:W-:Y:S01]  /*8710*/  FSEL R124, R124, -INF , P4 ;  /* 0xff8000007c7c7808 */ /* 0x004fe20002000000 */
[----:B------:R-:W-:Y:S01]  /*8720*/  FMUL.FTZ R68, R79, UR4 ;  /* 0x000000044f447c20 */ /* 0x000fe20008410000 */
[----:B------:R-:W-:Y:S01]  /*8730*/  FMUL.FTZ R79, R91, UR4 ;  /* 0x000000045b4f7c20 */ /* 0x000fe20008410000 */
[----:B---3--:R-:W-:Y:S02]  /*8740*/  FSEL R15, R15, -INF , P1 ;  /* 0xff8000000f0f7808 */ /* 0x008fe40000800000 */
[----:B------:R-:W-:Y:S02]  /*8750*/  FSEL R122, R122, -INF , P1 ;  /* 0xff8000007a7a7808 */ /* 0x000fe40000800000 */
[----:B------:R-:W2:Y:S01]  /*8760*/  MUFU.TANH R14, R14 ;  /* 0x0000000e000e7308 */ /* 0x000ea20000002400 */
[----:B------:R-:W-:Y:S01]  /*8770*/  ISETP.GT.AND P1, PT, R5, 0x20, PT ;  /* 0x000000200500780c */ /* 0x000fe20003f24270 */
[----:B------:R-:W-:Y:S01]  /*8780*/  FMUL.FTZ R24, R34, UR4 ;  /* 0x0000000422187c20 */ /* 0x000fe20008410000 */
[----:B0-----:R-:W-:-:S02]  /*8790*/  FSEL R91, R4, -INF , P3 ;  /* 0xff800000045b7808 */ /* 0x001fc40001800000 */
[----:B----4-:R-:W-:Y:S02]  /*87a0*/  FSEL R125, R125, -INF , P5 ;  /* 0xff8000007d7d7808 */ /* 0x010fe40002800000 */
[----:B------:R-:W-:Y:S01]  /*87b0*/  FMNMX.FTZ R4, R126, R124, !PT ;  /* 0x0000007c7e047209 */ /* 0x000fe20007810000 */
[----:B------:R-:W0:Y:S01]  /*87c0*/  MUFU.TANH R121, R121 ;  /* 0x0000007900797308 */ /* 0x000e220000002400 */
[----:B------:R-:W-:Y:S01]  /*87d0*/  FMUL.FTZ R35, R93, UR4 ;  /* 0x000000045d237c20 */ /* 0x000fe20008410000 */
[----:B------:R-:W-:Y:S01]  /*87e0*/  FSEL R93, R3, -INF , P1 ;  /* 0xff800000035d7808 */ /* 0x000fe20000800000 */
[----:B------:R-:W-:Y:S01]  /*87f0*/  FMUL.FTZ R8, R41, UR4 ;  /* 0x0000000429087c20 */ /* 0x000fe20008410000 */
[----:B------:R-:W-:Y:S02]  /*8800*/  ISETP.GT.AND P2, PT, R5, 0x10, PT ;  /* 0x000000100500780c */ /* 0x000fe40003f44270 */
[----:B------:R-:W-:Y:S02]  /*8810*/  FMNMX.FTZ R3, R125, R4, !PT ;  /* 0x000000047d037209 */ /* 0x000fe40007810000 */
[----:B------:R-:W3:Y:S01]  /*8820*/  MUFU.TANH R6, R6 ;  /* 0x0000000600067308 */ /* 0x000ee20000002400 */
[----:B------:R-:W-:Y:S01]  /*8830*/  FMUL.FTZ R26, R38, UR4 ;  /* 0x00000004261a7c20 */ /* 0x000fe20008410000 */
[----:B-1----:R-:W-:-:S02]  /*8840*/  FSEL R123, R123, -INF , P2 ;  /* 0xff8000007b7b7808 */ /* 0x002fc40001000000 */
[----:B------:R-:W-:-:S04]  /*8850*/  FMNMX.FTZ R4, R122, R3, !PT ;  /* 0x000000037a047209 */ /* 0x000fc80007810000 */
[----:B------:R-:W1:Y:S01]  /*8860*/  MUFU.TANH R24, R24 ;  /* 0x0000001800187308 */ /* 0x000e620000002400 */
[----:B------:R-:W-:Y:S01]  /*8870*/  FSEL R13, R13, -INF , P4 ;  /* 0xff8000000d0d7808 */ /* 0x000fe20002000000 */
[----:B------:R-:W-:Y:S01]  /*8880*/  FMUL.FTZ R27, R39, UR4 ;  /* 0x00000004271b7c20 */ /* 0x000fe20008410000 */
[----:B------:R-:W-:Y:S01]  /*8890*/  ISETP.GT.AND P4, PT, R5, 0x18, PT ;  /* 0x000000180500780c */ /* 0x000fe20003f84270 */
[----:B------:R-:W-:Y:S01]  /*88a0*/  FMUL.FTZ R10, R45, UR4 ;  /* 0x000000042d0a7c20 */ /* 0x000fe20008410000 */
[----:B------:R-:W-:-:S03]  /*88b0*/  FMNMX.FTZ R3, R123, R4, !PT ;  /* 0x000000047b037209 */ /* 0x000fc60007810000 */
[----:B------:R-:W4:Y:S01]  /*88c0*/  MUFU.TANH R8, R8 ;  /* 0x0000000800087308 */ /* 0x000f220000002400 */
[----:B--2---:R-:W-:Y:S01]  /*88d0*/  FSEL R14, R14, -INF , P5 ;  /* 0xff8000000e0e7808 */ /* 0x004fe20002800000 */
[----:B------:R-:W-:Y:S01]  /*88e0*/  FMUL.FTZ R28, R42, UR4 ;  /* 0x000000042a1c7c20 */ /* 0x000fe20008410000 */
[----:B------:R-:W-:Y:S02]  /*88f0*/  ISETP.GT.AND P5, PT, R5, 0x19, PT ;  /* 0x000000190500780c */ /* 0x000fe40003fa4270 */
[----:B0-----:R-:W-:-:S03]  /*8900*/  FSEL R121, R121, -INF , P4 ;  /* 0xff80000079797808 */ /* 0x001fc60002000000 */
[----:B------:R-:W0:Y:S01]  /*8910*/  MUFU.TANH R26, R26 ;  /* 0x0000001a001a7308 */ /* 0x000e220000002400 */
[----:B------:R-:W-:Y:S01]  /*8920*/  FMNMX.FTZ R4, R120, R3, !PT ;  /* 0x0000000378047209 */ /* 0x000fe20007810000 */
[----:B------:R-:W-:Y:S01]  /*8930*/  FMUL.FTZ R33, R92, UR4 ;  /* 0x000000045c217c20 */ /* 0x000fe20008410000 */
[----:B------:R-:W-:Y:S01]  /*8940*/  FMUL.FTZ R29, R43, UR4 ;  /* 0x000000042b1d7c20 */ /* 0x000fe20008410000 */
[----:B---3--:R-:W-:Y:S01]  /*8950*/  FSEL R92, R6, -INF , P5 ;  /* 0xff800000065c7808 */ /* 0x008fe20002800000 */
[----:B------:R-:W-:Y:S01]  /*8960*/  FMUL.FTZ R32, R49, UR4 ;  /* 0x0000000431207c20 */ /* 0x000fe20008410000 */
[----:B------:R-:W-:Y:S02]  /*8970*/  FMNMX.FTZ R3, R121, R4, !PT ;  /* 0x0000000479037209 */ /* 0x000fe40007810000 */
[----:B------:R-:W2:Y:S01]  /*8980*/  MUFU.TANH R27, R27 ;  /* 0x0000001b001b7308 */ /* 0x000ea20000002400 */
[----:B-1----:R-:W-:Y:S01]  /*8990*/  FSEL R24, R24, -INF , P2 ;  /* 0xff80000018187808 */ /* 0x002fe20001000000 */
[----:B------:R-:W-:Y:S01]  /*89a0*/  FMUL.FTZ R9, R52, UR4 ;  /* 0x0000000434097c20 */ /* 0x000fe20008410000 */
[----:B------:R-:W-:-:S05]  /*89b0*/  ISETP.GT.AND P2, PT, R5, 0x21, PT ;  /* 0x000000210500780c */ /* 0x000fca0003f44270 */
[----:B------:R-:W1:Y:S01]  /*89c0*/  MUFU.TANH R10, R10 ;  /* 0x0000000a000a7308 */ /* 0x000e620000002400 */
[----:B------:R-:W-:Y:S01]  /*89d0*/  FMNMX.FTZ R4, R92, R3, !PT ;  /* 0x000000035c047209 */ /* 0x000fe20007810000 */
[----:B------:R-:W-:Y:S01]  /*89e0*/  FMUL.FTZ R52, R58, UR4 ;  /* 0x000000043a347c20 */ /* 0x000fe20008410000 */
[----:B------:R-:W-:-:S05]  /*89f0*/  FMUL.FTZ R58, R67, UR4 ;  /* 0x00000004433a7c20 */ /* 0x000fca0008410000 */
[----:B------:R-:W3:Y:S01]  /*8a00*/  MUFU.TANH R28, R28 ;  /* 0x0000001c001c7308 */ /* 0x000ee20000002400 */
[----:B------:R-:W-:Y:S01]  /*8a10*/  FMUL.FTZ R67, R82, UR4 ;  /* 0x0000000452437c20 */ /* 0x000fe20008410000 */
[----:B------:R-:W-:Y:S01]  /*8a20*/  FMUL.FTZ R31, R47, UR4 ;  /* 0x000000042f1f7c20 */ /* 0x000fe20008410000 */
[----:B----4-:R-:W-:-:S05]  /*8a30*/  FSEL R82, R8, -INF , P2 ;  /* 0xff80000008527808 */ /* 0x010fca0001000000 */
[----:B------:R-:W4:Y:S01]  /*8a40*/  MUFU.TANH R7, R7 ;  /* 0x0000000700077308 */ /* 0x000f220000002400 */
[----:B------:R-:W-:Y:S01]  /*8a50*/  FMNMX.FTZ R3, R93, R4, !PT ;  /* 0x000000045d037209 */ /* 0x000fe20007810000 */
[----:B------:R-:W-:Y:S01]  /*8a60*/  FMUL.FTZ R34, R53, UR4 ;  /* 0x0000000435227c20 */ /* 0x000fe20008410000 */
[----:B0-----:R-:W-:-:S05]  /*8a70*/  FSEL R26, R26, -INF , P4 ;  /* 0xff8000001a1a7808 */ /* 0x001fca0002000000 */
[----:B------:R-:W0:Y:S01]  /*8a80*/  MUFU.TANH R29, R29 ;  /* 0x0000001d001d7308 */ /* 0x000e220000002400 */
[----:B------:R-:W-:Y:S01]  /*8a90*/  FMUL.FTZ R49, R50, UR4 ;  /* 0x0000000432317c20 */ /* 0x000fe20008410000 */
[----:B------:R-:W-:-:S06]  /*8aa0*/  ISETP.GT.AND P4, PT, R5, 0x29, PT ;  /* 0x000000290500780c */ /* 0x000fcc0003f84270 */
[----:B------:R-:W0:Y:S01]  /*8ab0*/  MUFU.TANH R32, R32 ;  /* 0x0000002000207308 */ /* 0x000e220000002400 */
[----:B------:R-:W-:Y:S01]  /*8ac0*/  FMNMX.FTZ R4, R82, R3, !PT ;  /* 0x0000000352047209 */ /* 0x000fe20007810000 */
[----:B------:R-:W-:Y:S01]  /*8ad0*/  FMUL.FTZ R20, R56, UR4 ;  /* 0x0000000438147c20 */ /* 0x000fe20008410000 */
[----:B------:R-:W-:Y:S01]  /*8ae0*/  FMUL.FTZ R37, R61, UR4 ;  /* 0x000000043d257c20 */ /* 0x000fe20008410000 */
[----:B------:R-:W-:-:S04]  /*8af0*/  FMUL.FTZ R61, R64, UR4 ;  /* 0x00000004403d7c20 */ /* 0x000fc80008410000 */
[----:B------:R-:W0:Y:S01]  /*8b00*/  MUFU.TANH R30, R30 ;  /* 0x0000001e001e7308 */ /* 0x000e220000002400 */
[----:B------:R-:W-:Y:S01]  /*8b10*/  FMUL.FTZ R64, R78, UR4 ;  /* 0x000000044e407c20 */ /* 0x000fe20008410000 */
[----:B--2---:R-:W-:-:S06]  /*8b20*/  FSEL R27, R27, -INF , P5 ;  /* 0xff8000001b1b7808 */ /* 0x004fcc0002800000 */
[----:B------:R-:W2:Y:S01]  /*8b30*/  MUFU.TANH R9, R9 ;  /* 0x0000000900097308 */ /* 0x000ea20000002400 */
[----:B------:R-:W-:Y:S01]  /*8b40*/  ISETP.GT.AND P5, PT, R5, 0x30, PT ;  /* 0x000000300500780c */ /* 0x000fe20003fa4270 */
[----:B------:R-:W-:Y:S01]  /*8b50*/  FMUL.FTZ R36, R57, UR4 ;  /* 0x0000000439247c20 */ /* 0x000fe20008410000 */
[----:B-1----:R-:W-:Y:S02]  /*8b60*/  FSEL R78, R10, -INF , P4 ;  /* 0xff8000000a4e7808 */ /* 0x002fe40002000000 */
[----:B------:R-:W-:-:S03]  /*8b70*/  FMNMX.FTZ R3, R91, R4, !PT ;  /* 0x000000045b037209 */ /* 0x000fc60007810000 */
[----:B------:R-:W1:Y:S01]  /*8b80*/  MUFU.TANH R31, R31 ;  /* 0x0000001f001f7308 */ /* 0x000e620000002400 */
[----:B------:R-:W-:Y:S01]  /*8b90*/  FMUL.FTZ R41, R81, UR4 ;  /* 0x0000000451297c20 */ /* 0x000fe20008410000 */
[----:B---3--:R-:W-:Y:S01]  /*8ba0*/  FSEL R28, R28, -INF , P1 ;  /* 0xff8000001c1c7808 */ /* 0x008fe20000800000 */
[----:B------:R-:W-:-:S05]  /*8bb0*/  FMUL.FTZ R50, R54, UR4 ;  /* 0x0000000436327c20 */ /* 0x000fca0008410000 */
[----:B------:R-:W3:Y:S01]  /*8bc0*/  MUFU.TANH R34, R34 ;  /* 0x0000002200227308 */ /* 0x000ee20000002400 */
[----:B------:R-:W-:Y:S01]  /*8bd0*/  FMUL.FTZ R11, R60, UR4 ;  /* 0x000000043c0b7c20 */ /* 0x000fe20008410000 */
[----:B------:R-:W-:Y:S02]  /*8be0*/  ISETP.GT.AND P1, PT, R5, 0x31, PT ;  /* 0x000000310500780c */ /* 0x000fe40003f24270 */
[----:B----4-:R-:W-:Y:S02]  /*8bf0*/  FSEL R81, R7, -INF , P5 ;  /* 0xff80000007517808 */ /* 0x010fe40002800000 */
[----:B------:R-:W-:Y:S02]  /*8c00*/  FMNMX.FTZ R4, R78, R3, !PT ;  /* 0x000000034e047209 */ /* 0x000fe40007810000 */
[----:B------:R-:W4:Y:S01]  /*8c10*/  MUFU.TANH R49, R49 ;  /* 0x0000003100317308 */ /* 0x000f220000002400 */
[----:B------:R-:W-:Y:S01]  /*8c20*/  FMUL.FTZ R60, R74, UR4 ;  /* 0x000000044a3c7c20 */ /* 0x000fe20008410000 */
[----:B0-----:R-:W-:-:S06]  /*8c30*/  FSEL R29, R29, -INF , P2 ;  /* 0xff8000001d1d7808 */ /* 0x001fcc0001000000 */
[----:B------:R-:W0:Y:S01]  /*8c40*/  MUFU.TANH R20, R20 ;  /* 0x0000001400147308 */ /* 0x000e220000002400 */
[----:B------:R-:W-:Y:S02]  /*8c50*/  ISETP.GT.AND P2, PT, R5, 0x38, PT ;  /* 0x000000380500780c */ /* 0x000fe40003f44270 */
[----:B------:R-:W-:Y:S02]  /*8c60*/  FSEL R74, R32, -INF , P1 ;  /* 0xff800000204a7808 */ /* 0x000fe40000800000 */
[----:B------:R-:W-:-:S03]  /*8c70*/  FMNMX.FTZ R7, R81, R4, !PT ;  /* 0x0000000451077209 */ /* 0x000fc60007810000 */
[----:B------:R-:W0:Y:S01]  /*8c80*/  MUFU.TANH R48, R48 ;  /* 0x0000003000307308 */ /* 0x000e220000002400 */
[----:B------:R-:W-:Y:S01]  /*8c90*/  FMUL.FTZ R43, R77, UR4 ;  /* 0x000000044d2b7c20 */ /* 0x000fe20008410000 */
[----:B------:R-:W-:-:S06]  /*8ca0*/  FSEL R30, R30, -INF , P3 ;  /* 0xff8000001e1e7808 */ /* 0x000fcc0001800000 */
[----:B------:R-:W0:Y:S01]  /*8cb0*/  MUFU.TANH R36, R36 ;  /* 0x0000002400247308 */ /* 0x000e220000002400 */
[----:B------:R-:W-:Y:S02]  /*8cc0*/  ISETP.GT.AND P3, PT, R5, 0x39, PT ;  /* 0x000000390500780c */ /* 0x000fe40003f64270 */
[----:B--2---:R-:W-:Y:S02]  /*8cd0*/  FSEL R77, R9, -INF , P2 ;  /* 0xff800000094d7808 */ /* 0x004fe40001000000 */
[----:B------:R-:W-:-:S03]  /*8ce0*/  FMNMX.FTZ R4, R74, R7, !PT ;  /* 0x000000074a047209 */ /* 0x000fc60007810000 */
[----:B------:R-:W2:Y:S01]  /*8cf0*/  MUFU.TANH R50, R50 ;  /* 0x0000003200327308 */ /* 0x000ea20000002400 */
[----:B------:R-:W-:Y:S01]  /*8d00*/  FMUL.FTZ R47, R69, UR4 ;  /* 0x00000004452f7c20 */ /* 0x000fe20008410000 */
[----:B-1----:R-:W-:-:S06]  /*8d10*/  FSEL R31, R31, -INF , P4 ;  /* 0xff8000001f1f7808 */ /* 0x002fcc0002000000 */
[----:B------:R-:W1:Y:S01]  /*8d20*/  MUFU.TANH R11, R11 ;  /* 0x0000000b000b7308 */ /* 0x000e620000002400 */
[----:B------:R-:W-:Y:S01]  /*8d30*/  FMUL.FTZ R53, R59, UR4 ;  /* 0x000000043b357c20 */ /* 0x000fe20008410000 */
[----:B------:R-:W-:Y:S01]  /*8d40*/  FMUL.FTZ R54, R62, UR4 ;  /* 0x000000043e367c20 */ /* 0x000fe20008410000 */
[----:B------:R-:W-:Y:S01]  /*8d50*/  ISETP.GT.AND P4, PT, R5, 0x40, PT ;  /* 0x000000400500780c */ /* 0x000fe20003f84270 */
[----:B------:R-:W-:Y:S01]  /*8d60*/  FMUL.FTZ R62, R65, UR4 ;  /* 0x00000004413e7c20 */ /* 0x000fe20008410000 */
[----:B---3--:R-:W-:-:S03]  /*8d70*/  FSEL R69, R34, -INF , P3 ;  /* 0xff80000022457808 */ /* 0x008fc60001800000 */
[----:B------:R-:W3:Y:S01]  /*8d80*/  MUFU.TANH R51, R51 ;  /* 0x0000003300337308 */ /* 0x000ee20000002400 */
[----:B------:R-:W-:Y:S01]  /*8d90*/  FMNMX.FTZ R4, R77, R4, !PT ;  /* 0x000000044d047209 */ /* 0x000fe20007810000 */
[----:B------:R-:W-:Y:S01]  /*8da0*/  FMUL.FTZ R45, R73, UR4 ;  /* 0x00000004492d7c20 */ /* 0x000fe20008410000 */
[----:B----4-:R-:W-:-:S05]  /*8db0*/  FSEL R49, R49, -INF , P5 ;  /* 0xff80000031317808 */ /* 0x010fca0002800000 */
[----:B------:R-:W4:Y:S01]  /*8dc0*/  MUFU.TANH R37, R37 ;  /* 0x0000002500257308 */ /* 0x000f220000002400 */
[----:B------:R-:W-:Y:S02]  /*8dd0*/  ISETP.GT.AND P5, PT, R5, 0x41, PT ;  /* 0x000000410500780c */ /* 0x000fe40003fa4270 */
[----:B0-----:R-:W-:Y:S02]  /*8de0*/  FSEL R73, R20, -INF , P4 ;  /* 0xff80000014497808 */ /* 0x001fe40002000000 */
[----:B------:R-:W-:-:S03]  /*8df0*/  FMNMX.FTZ R4, R69, R4, !PT ;  /* 0x0000000445047209 */ /* 0x000fc60007810000 */
[----:B------:R-:W0:Y:S01]  /*8e00*/  MUFU.TANH R52, R52 ;  /* 0x0000003400347308 */ /* 0x000e220000002400 */
[----:B------:R-:W-:Y:S01]  /*8e10*/  FSEL R48, R48, -INF , P1 ;  /* 0xff80000030307808 */ /* 0x000fe20000800000 */
[----:B------:R-:W-:Y:S01]  /*8e20*/  FMUL.FTZ R56, R63, UR4 ;  /* 0x000000043f387c20 */ /* 0x000fe20008410000 */
[----:B------:R-:W-:-:S05]  /*8e30*/  ISETP.GT.AND P1, PT, R5, 0x48, PT ;  /* 0x000000480500780c */ /* 0x000fca0003f24270 */
[----:B------:R-:W0:Y:S01]  /*8e40*/  MUFU.TANH R61, R61 ;  /* 0x0000003d003d7308 */ /* 0x000e220000002400 */
[----:B------:R-:W-:Y:S02]  /*8e50*/  FSEL R65, R36, -INF , P5 ;  /* 0xff80000024417808 */ /* 0x000fe40002800000 */
[----:B------:R-:W-:-:S05]  /*8e60*/  FMNMX.FTZ R4, R73, R4, !PT ;  /* 0x0000000449047209 */ /* 0x000fca0007810000 */
[----:B------:R-:W0:Y:S01]  /*8e70*/  MUFU.TANH R53, R53 ;  /* 0x0000003500357308 */ /* 0x000e220000002400 */
[----:B--2---:R-:W-:Y:S02]  /*8e80*/  FSEL R50, R50, -INF , P2 ;  /* 0xff80000032327808 */ /* 0x004fe40001000000 */
[----:B-1----:R-:W-:-:S05]  /*8e90*/  FSEL R66, R11, -INF , P1 ;  /* 0xff8000000b427808 */ /* 0x002fca0000800000 */
[----:B------:R-:W1:Y:S01]  /*8ea0*/  MUFU.TANH R62, R62 ;  /* 0x0000003e003e7308 */ /* 0x000e620000002400 */
[----:B------:R-:W-:Y:S01]  /*8eb0*/  ISETP.GT.AND P2, PT, R5, 0x49, PT ;  /* 0x000000490500780c */ /* 0x000fe20003f44270 */
[----:B------:R-:W-:Y:S01]  /*8ec0*/  FMUL.FTZ R44, R72, UR4 ;  /* 0x00000004482c7c20 */ /* 0x000fe20008410000 */
[----:B------:R-:W-:-:S05]  /*8ed0*/  FMNMX.FTZ R11, R65, R4, !PT ;  /* 0x00000004410b7209 */ /* 0x000fca0007810000 */
[----:B------:R-:W2:Y:S01]  /*8ee0*/  MUFU.TANH R54, R54 ;  /* 0x0000003600367308 */ /* 0x000ea20000002400 */
[----:B------:R-:W-:Y:S01]  /*8ef0*/  FMUL.FTZ R57, R70, UR4 ;  /* 0x0000000446397c20 */ /* 0x000fe20008410000 */
[----:B---3--:R-:W-:-:S06]  /*8f00*/  FSEL R51, R51, -INF , P3 ;  /* 0xff80000033337808 */ /* 0x008fcc0001800000 */
[----:B------:R-:W3:Y:S01]  /*8f10*/  MUFU.TANH R46, R46 ;  /* 0x0000002e002e7308 */ /* 0x000ee20000002400 */
[----:B------:R-:W-:Y:S02]  /*8f20*/  ISETP.GT.AND P3, PT, R5, 0x50, PT ;  /* 0x000000500500780c */ /* 0x000fe40003f64270 */
[----:B----4-:R-:W-:Y:S02]  /*8f30*/  FSEL R70, R37, -INF , P2 ;  /* 0xff80000025467808 */ /* 0x010fe40001000000 */
[----:B------:R-:W-:-:S03]  /*8f40*/  FMNMX.FTZ R11, R66, R11, !PT ;  /* 0x0000000b420b7209 */ /* 0x000fc60007810000 */
        /* <DEDUP_REMOVED lines=8> */
[----:B------:R-:W-:Y:S01]  /*8fd0*/  FSEL R53, R53, -INF , P5 ;  /* 0xff80000035357808 */ /* 0x000fe20002800000 */
[----:B------:R-:W-:Y:S01]  /*8fe0*/  FMUL.FTZ R59, R71, UR4 ;  /* 0x00000004473b7c20 */ /* 0x000fe20008410000 */
[----:B------:R-:W-:-:S05]  /*8ff0*/  ISETP.GT.AND P5, PT, R5, 0x58, PT ;  /* 0x000000580500780c */ /* 0x000fca0003fa4270 */
[----:B------:R-:W0:Y:S01]  /*9000*/  MUFU.TANH R44, R44 ;  /* 0x0000002c002c7308 */ /* 0x000e220000002400 */
[----:B-1----:R-:W-:Y:S01]  /*9010*/  FSEL R62, R62, -INF , P4 ;  /* 0xff8000003e3e7808 */ /* 0x002fe20002000000 */
[----:B------:R-:W-:Y:S01]  /*9020*/  FMUL.FTZ R63, R75, UR4 ;  /* 0x000000044b3f7c20 */ /* 0x000fe20008410000 */
[----:B------:R-:W-:-:S05]  /*9030*/  FMNMX.FTZ R11, R61, R6, !PT ;  /* 0x000000063d0b7209 */ /* 0x000fca0007810000 */
[----:B------:R-:W1:Y:S01]  /*9040*/  MUFU.TANH R58, R58 ;  /* 0x0000003a003a7308 */ /* 0x000e620000002400 */
[----:B--2---:R-:W-:Y:S01]  /*9050*/  FSEL R54, R54, -INF , P1 ;  /* 0xff80000036367808 */ /* 0x004fe20000800000 */
[----:B------:R-:W-:Y:S01]  /*9060*/  FMUL.FTZ R40, R80, UR4 ;  /* 0x0000000450287c20 */ /* 0x000fe20008410000 */
[----:B------:R-:W-:-:S05]  /*9070*/  ISETP.GT.AND P1, PT, R5, 0x59, PT ;  /* 0x000000590500780c */ /* 0x000fca0003f24270 */
[----:B------:R-:W2:Y:S01]  /*9080*/  MUFU.TANH R45, R45 ;  /* 0x0000002d002d7308 */ /* 0x000ea20000002400 */
[----:B---3--:R-:W-:Y:S02]  /*9090*/  FSEL R46, R46, -INF , P5 ;  /* 0xff8000002e2e7808 */ /* 0x008fe40002800000 */
[----:B------:R-:W-:Y:S01]  /*90a0*/  FMNMX.FTZ R11, R62, R11, !PT ;  /* 0x0000000b3e0b7209 */ /* 0x000fe20007810000 */
[----:B------:R-:W-:-:S04]  /*90b0*/  FMUL.FTZ R38, R84, UR4 ;  /* 0x0000000454267c20 */ /* 0x000fc80008410000 */
[----:B------:R-:W3:Y:S01]  /*90c0*/  MUFU.TANH R57, R57 ;  /* 0x0000003900397308 */ /* 0x000ee20000002400 */
[----:B------:R-:W-:Y:S01]  /*90d0*/  FMUL.FTZ R72, R86, UR4 ;  /* 0x0000000456487c20 */ /* 0x000fe20008410000 */
[----:B----4-:R-:W-:-:S06]  /*90e0*/  FSEL R56, R56, -INF , P2 ;  /* 0xff80000038387808 */ /* 0x010fcc0001000000 */
[----:B------:R-:W4:Y:S01]  /*90f0*/  MUFU.TANH R42, R42 ;  /* 0x0000002a002a7308 */ /* 0x000f220000002400 */
[----:B------:R-:W-:Y:S02]  /*9100*/  ISETP.GT.AND P2, PT, R5, 0x60, PT ;  /* 0x000000600500780c */ /* 0x000fe40003f44270 */
[----:B0-----:R-:W-:Y:S02]  /*9110*/  FSEL R47, R47, -INF , P1 ;  /* 0xff8000002f2f7808 */ /* 0x001fe40000800000 */
[----:B------:R-:W-:-:S03]  /*9120*/  FMNMX.FTZ R10, R46, R11, !PT ;  /* 0x0000000b2e0a7209 */ /* 0x000fc60007810000 */
[----:B------:R-:W0:Y:S01]  /*9130*/  MUFU.TANH R59, R59 ;  /* 0x0000003b003b7308 */ /* 0x000e220000002400 */
[----:B------:R-:W-:Y:S01]  /*9140*/  FMUL.FTZ R71, R83, UR4 ;  /* 0x0000000453477c20 */ /* 0x000fe20008410000 */
[----:B------:R-:W-:Y:S01]  /*9150*/  FMUL.FTZ R83, R95, UR4 ;  /* 0x000000045f537c20 */ /* 0x000fe20008410000 */
[----:B------:R-:W-:-:S05]  /*9160*/  FSEL R55, R55, -INF , P3 ;  /* 0xff80000037377808 */ /* 0x000fca0001800000 */
[----:B------:R-:W0:Y:S01]  /*9170*/  MUFU.TANH R63, R63 ;  /* 0x0000003f003f7308 */ /* 0x000e220000002400 */
[----:B------:R-:W-:Y:S02]  /*9180*/  ISETP.GT.AND P3, PT, R5, 0x61, PT ;  /* 0x000000610500780c */ /* 0x000fe40003f64270 */
[----:B------:R-:W-:-:S05]  /*9190*/  FSEL R44, R44, -INF , P2 ;  /* 0xff8000002c2c7808 */ /* 0x000fca0001000000 */
[----:B------:R-:W0:Y:S01]  /*91a0*/  MUFU.TANH R43, R43 ;  /* 0x0000002b002b7308 */ /* 0x000e220000002400 */
[----:B------:R-:W-:Y:S01]  /*91b0*/  FMNMX.FTZ R11, R47, R10, !PT ;  /* 0x0000000a2f0b7209 */ /* 0x000fe20007810000 */
[----:B------:R-:W-:Y:S01]  /*91c0*/  FMUL.FTZ R88, R88, UR4 ;  /* 0x0000000458587c20 */ /* 0x000fe20008410000 */
[----:B------:R-:W-:-:S05]  /*91d0*/  FMUL.FTZ R76, R90, UR4 ;  /* 0x000000045a4c7c20 */ /* 0x000fca0008410000 */
[----:B------:R-:W0:Y:S01]  /*91e0*/  MUFU.TANH R60, R60 ;  /* 0x0000003c003c7308 */ /* 0x000e220000002400 */
[----:B-1----:R-:W-:Y:S01]  /*91f0*/  FSEL R58, R58, -INF , P4 ;  /* 0xff8000003a3a7808 */ /* 0x002fe20002000000 */
[----:B------:R-:W-:Y:S01]  /*9200*/  FMUL.FTZ R4, R106, UR4 ;  /* 0x000000046a047c20 */ /* 0x000fe20008410000 */
[----:B------:R-:W-:-:S05]  /*9210*/  ISETP.GT.AND P4, PT, R5, 0x68, PT ;  /* 0x000000680500780c */ /* 0x000fca0003f84270 */
[----:B------:R-:W1:Y:S01]  /*9220*/  MUFU.TANH R40, R40 ;  /* 0x0000002800287308 */ /* 0x000e620000002400 */
[----:B--2---:R-:W-:Y:S01]  /*9230*/  FSEL R45, R45, -INF , P3 ;  /* 0xff8000002d2d7808 */ /* 0x004fe20001800000 */
[----:B------:R-:W-:Y:S01]  /*9240*/  FMUL.FTZ R39, R85, UR4 ;  /* 0x0000000455277c20 */ /* 0x000fe20008410000 */
[----:B------:R-:W-:-:S05]  /*9250*/  FMNMX.FTZ R10, R44, R11, !PT ;  /* 0x0000000b2c0a7209 */ /* 0x000fca0007810000 */
[----:B------:R-:W-:Y:S01]  /*9260*/  MUFU.TANH R38, R38 ;  /* 0x0000002600267308 */ /* 0x000fe20000002400 */
[----:B------:R-:W-:-:S07]  /*9270*/  FMUL.FTZ R32, R97, UR4 ;  /* 0x0000000461207c20 */ /* 0x000fce0008410000 */
[----:B------:R-:W2:Y:S01]  /*9280*/  MUFU.TANH R72, R72 ;  /* 0x0000004800487308 */ /* 0x000ea20000002400 */
[----:B------:R-:W-:Y:S01]  /*9290*/  FMUL.FTZ R85, R99, UR4 ;  /* 0x0000000463557c20 */ /* 0x000fe20008410000 */
[----:B---3--:R-:W-:-:S06]  /*92a0*/  FSEL R57, R57, -INF , P5 ;  /* 0xff80000039397808 */ /* 0x008fcc0002800000 */
[----:B------:R-:W3:Y:S01]  /*92b0*/  MUFU.TANH R68, R68 ;  /* 0x0000004400447308 */ /* 0x000ee20000002400 */
[----:B------:R-:W-:Y:S01]  /*92c0*/  ISETP.GT.AND P5, PT, R5, 0x69, PT ;  /* 0x000000690500780c */ /* 0x000fe20003fa4270 */
[----:B------:R-:W-:Y:S01]  /*92d0*/  FMUL.FTZ R89, R89, UR4 ;  /* 0x0000000459597c20 */ /* 0x000fe20008410000 */
[----:B----4-:R-:W-:-:S05]  /*92e0*/  FSEL R42, R42, -INF , P4 ;  /* 0xff8000002a2a7808 */ /* 0x010fca0002000000 */
[----:B------:R-:W4:Y:S01]  /*92f0*/  MUFU.TANH R41, R41 ;  /* 0x0000002900297308 */ /* 0x000f220000002400 */
[----:B------:R-:W-:-:S07]  /*9300*/  FMNMX.FTZ R11, R45, R10, !PT ;  /* 0x0000000a2d0b7209 */ /* 0x000fce0007810000 */
[----:B------:R-:W4:Y:S01]  /*9310*/  MUFU.TANH R35, R35 ;  /* 0x0000002300237308 */ /* 0x000f220000002400 */
[----:B0-----:R-:W-:-:S07]  /*9320*/  FSEL R59, R59, -INF , P1 ;  /* 0xff8000003b3b7808 */ /* 0x001fce0000800000 */
[----:B------:R-:W0:Y:S01]  /*9330*/  MUFU.TANH R83, R83 ;  /* 0x0000005300537308 */ /* 0x000e220000002400 */
[----:B------:R-:W-:Y:S01]  /*9340*/  ISETP.GT.AND P1, PT, R5, 0x70, PT ;  /* 0x000000700500780c */ /* 0x000fe20003f24270 */
[----:B------:R-:W-:-:S06]  /*9350*/  FMUL.FTZ R6, R108, UR4 ;  /* 0x000000046c067c20 */ /* 0x000fcc0008410000 */
[----:B------:R-:W0:Y:S01]  /*9360*/  MUFU.TANH R64, R64 ;  /* 0x0000004000407308 */ /* 0x000e220000002400 */
[----:B------:R-:W-:Y:S02]  /*9370*/  FSEL R63, R63, -INF , P3 ;  /* 0xff8000003f3f7808 */ /* 0x000fe40001800000 */
[----:B------:R-:W-:-:S05]  /*9380*/  FSEL R43, R43, -INF , P5 ;  /* 0xff8000002b2b7808 */ /* 0x000fca0002800000 */
[----:B------:R-:W-:Y:S01]  /*9390*/  MUFU.TANH R88, R88 ;  /* 0x0000005800587308 */ /* 0x000fe20000002400 */
[----:B------:R-:W-:Y:S02]  /*93a0*/  FMNMX.FTZ R10, R42, R11, !PT ;  /* 0x0000000b2a0a7209 */ /* 0x000fe40007810000 */
[----:B------:R-:W-:-:S05]  /*93b0*/  ISETP.GT.AND P3, PT, R5, 0x78, PT ;  /* 0x000000780500780c */ /* 0x000fca0003f64270 */
[----:B------:R-:W0:Y:S01]  /*93c0*/  MUFU.TANH R76, R76 ;  /* 0x0000004c004c7308 */ /* 0x000e220000002400 */
[----:B------:R-:W-:-:S07]  /*93d0*/  FSEL R60, R60, -INF , P2 ;  /* 0xff8000003c3c7808 */ /* 0x000fce0001000000 */
[----:B------:R-:W0:Y:S01]  /*93e0*/  MUFU.TANH R67, R67 ;  /* 0x0000004300437308 */ /* 0x000e220000002400 */
[----:B------:R-:W-:-:S07]  /*93f0*/  ISETP.GT.AND P2, PT, R5, 0x71, PT ;  /* 0x000000710500780c */ /* 0x000fce0003f44270 */
[----:B------:R-:W0:Y:S01]  /*9400*/  MUFU.TANH R4, R4 ;  /* 0x0000000400047308 */ /* 0x000e220000002400 */
[----:B-1----:R-:W-:Y:S01]  /*9410*/  FSEL R40, R40, -INF , P1 ;  /* 0xff80000028287808 */ /* 0x002fe20000800000 */
[----:B------:R-:W-:Y:S01]  /*9420*/  FMUL.FTZ R75, R87, UR4 ;  /* 0x00000004574b7c20 */ /* 0x000fe20008410000 */
[----:B------:R-:W-:-:S05]  /*9430*/  FMNMX.FTZ R11, R43, R10, !PT ;  /* 0x0000000a2b0b7209 */ /* 0x000fca0007810000 */
[----:B------:R-:W1:Y:S01]  /*9440*/  MUFU.TANH R39, R39 ;  /* 0x0000002700277308 */ /* 0x000e620000002400 */
[----:B--2---:R-:W-:Y:S02]  /*9450*/  FSEL R72, R72, -INF , P3 ;  /* 0xff80000048487808 */ /* 0x004fe40001800000 */
[----:B------:R-:W-:-:S05]  /*9460*/  FSEL R38, R38, -INF , P3 ;  /* 0xff80000026267808 */ /* 0x000fca0001800000 */
[----:B------:R-:W2:Y:S01]  /*9470*/  MUFU.TANH R32, R32 ;  /* 0x0000002000207308 */ /* 0x000ea20000002400 */
[----:B------:R-:W-:-:S07]  /*9480*/  ISETP.GT.AND P3, PT, R5, 0x89, PT ;  /* 0x000000890500780c */ /* 0x000fce0003f64270 */
[----:B------:R-:W2:Y:S01]  /*9490*/  MUFU.TANH R85, R85 ;  /* 0x0000005500557308 */ /* 0x000ea20000002400 */
[----:B---3--:R-:W-:Y:S02]  /*94a0*/  FSEL R68, R68, -INF , P5 ;  /* 0xff80000044447808 */ /* 0x008fe40002800000 */
[----:B----4-:R-:W-:-:S05]  /*94b0*/  FSEL R41, R41, -INF , P2 ;  /* 0xff80000029297808 */ /* 0x010fca0001000000 */
[----:B------:R-:W3:Y:S01]  /*94c0*/  MUFU.TANH R89, R89 ;  /* 0x0000005900597308 */ /* 0x000ee20000002400 */
[----:B------:R-:W-:Y:S01]  /*94d0*/  FMNMX.FTZ R10, R40, R11, !PT ;  /* 0x0000000b280a7209 */ /* 0x000fe20007810000 */
[----:B------:R-:W-:Y:S01]  /*94e0*/  FMUL.FTZ R80, R94, UR4 ;  /* 0x000000045e507c20 */ /* 0x000fe20008410000 */
[----:B------:R-:W-:Y:S01]  /*94f0*/  ISETP.GT.AND P5, PT, R5, 0x80, PT ;  /* 0x000000800500780c */ /* 0x000fe20003fa4270 */
[----:B------:R-:W-:-:S04]  /*9500*/  FMUL.FTZ R21, R96, UR4 ;  /* 0x0000000460157c20 */ /* 0x000fc80008410000 */
[----:B------:R-:W4:Y:S01]  /*9510*/  MUFU.TANH R71, R71 ;  /* 0x0000004700477308 */ /* 0x000f220000002400 */
[----:B------:R-:W-:Y:S01]  /*9520*/  FMUL.FTZ R84, R98, UR4 ;  /* 0x0000000462547c20 */ /* 0x000fe20008410000 */
[----:B------:R-:W-:Y:S02]  /*9530*/  FSEL R35, R35, -INF , P3 ;  /* 0xff80000023237808 */ /* 0x000fe40001800000 */
[----:B0-----:R-:W-:-:S04]  /*9540*/  FSEL R83, R83, -INF , P3 ;  /* 0xff80000053537808 */ /* 0x001fc80001800000 */
[----:B------:R-:W0:Y:S01]  /*9550*/  MUFU.TANH R6, R6 ;  /* 0x0000000600067308 */ /* 0x000e220000002400 */
[----:B------:R-:W-:Y:S02]  /*9560*/  FSEL R64, R64, -INF , P4 ;  /* 0xff80000040407808 */ /* 0x000fe40002000000 */
[C---:B------:R-:W-:Y:S02]  /*9570*/  ISETP.GT.AND P3, PT, R5.reuse, 0xa0, PT ;  /* 0x000000a00500780c */ /* 0x040fe40003f64270 */
[----:B------:R-:W-:Y:S02]  /*9580*/  ISETP.GT.AND P4, PT, R5, 0x79, PT ;  /* 0x000000790500780c */ /* 0x000fe40003f84270 */
[----:B------:R-:W-:Y:S01]  /*9590*/  FMNMX.FTZ R11, R41, R10, !PT ;  /* 0x0000000a290b7209 */ /* 0x000fe20007810000 */
[----:B------:R-:W0:Y:S01]  /*95a0*/  MUFU.TANH R75, R75 ;  /* 0x0000004b004b7308 */ /* 0x000e220000002400 */
[----:B------:R-:W-:Y:S02]  /*95b0*/  FSEL R76, R76, -INF , P5 ;  /* 0xff8000004c4c7808 */ /* 0x000fe40002800000 */
[----:B------:R-:W-:Y:S01]  /*95c0*/  FSEL R36, R88, -INF , P5 ;  /* 0xff80000058247808 */ /* 0x000fe20002800000 */
[----:B------:R-:W-:Y:S01]  /*95d0*/  FMUL.FTZ R9, R100, UR4 ;  /* 0x0000000464097c20 */ /* 0x000fe20008410000 */
[----:B------:R-:W-:-:S03]  /*95e0*/  ISETP.GT.AND P5, PT, R5, 0x91, PT ;  /* 0x000000910500780c */ /* 0x000fc60003fa4270 */
[----:B------:R-:W0:Y:S01]  /*95f0*/  MUFU.TANH R33, R33 ;  /* 0x0000002100217308 */ /* 0x000e220000002400 */
[----:B------:R-:W-:Y:S01]  /*9600*/  FMUL.FTZ R8, R101, UR4 ;  /* 0x0000000465087c20 */ /* 0x000fe20008410000 */
[----:B------:R-:W-:Y:S01]  /*9610*/  FMUL.FTZ R86, R102, UR4 ;  /* 0x0000000466567c20 */ /* 0x000fe20008410000 */
[----:B------:R-:W-:Y:S01]  /*9620*/  FMUL.FTZ R87, R103, UR4 ;  /* 0x0000000467577c20 */ /* 0x000fe20008410000 */
[----:B------:R-:W-:Y:S01]  /*9630*/  FMUL.FTZ R3, R104, UR4 ;  /* 0x0000000468037c20 */ /* 0x000fe20008410000 */
[----:B------:R-:W-:Y:S01]  /*9640*/  FSEL R67, R67, -INF , P1 ;  /* 0xff80000043437808 */ /* 0x000fe20000800000 */
[----:B------:R-:W-:Y:S01]  /*9650*/  FMUL.FTZ R7, R105, UR4 ;  /* 0x0000000469077c20 */ /* 0x000fe20008410000 */
[----:B------:R-:W-:Y:S01]  /*9660*/  FMUL.FTZ R90, R110, UR4 ;  /* 0x000000046e5a7c20 */ /* 0x000fe20008410000 */
[----:B------:R-:W-:Y:S01]  /*9670*/  FSEL R88, R4, -INF , P3 ;  /* 0xff80000004587808 */ /* 0x000fe20001800000 */
[----:B------:R-:W0:Y:S01]  /*9680*/  MUFU.TANH R79, R79 ;  /* 0x0000004f004f7308 */ /* 0x000e220000002400 */
[----:B------:R-:W-:Y:S01]  /*9690*/  ISETP.GT.AND P1, PT, R5, 0x81, PT ;  /* 0x000000810500780c */ /* 0x000fe20003f24270 */
[----:B------:R-:W-:Y:S01]  /*96a0*/  FMUL.FTZ R107, R107, UR4 ;  /* 0x000000046b6b7c20 */ /* 0x000fe20008410000 */
[----:B-1----:R-:W-:-:S02]  /*96b0*/  FSEL R39, R39, -INF , P4 ;  /* 0xff80000027277808 */ /* 0x002fc40002000000 */
[----:B------:R-:W-:-:S03]  /*96c0*/  FMNMX.FTZ R4, R38, R11, !PT ;  /* 0x0000000b26047209 */ /* 0x000fc60007810000 */
[----:B------:R-:W1:Y:S01]  /*96d0*/  MUFU.TANH R80, R80 ;  /* 0x0000005000507308 */ /* 0x000e620000002400 */
[----:B--2---:R-:W-:Y:S02]  /*96e0*/  FSEL R32, R32, -INF , P5 ;  /* 0xff80000020207808 */ /* 0x004fe40002800000 */
[----:B------:R-:W-:Y:S02]  /*96f0*/  FSEL R85, R85, -INF , P5 ;  /* 0xff80000055557808 */ /* 0x000fe40002800000 */
[----:B------:R-:W-:-:S03]  /*9700*/  ISETP.GT.AND P5, PT, R5, 0xa8, PT ;  /* 0x000000a80500780c */ /* 0x000fc60003fa4270 */
[----:B------:R-:W2:Y:S01]  /*9710*/  MUFU.TANH R21, R21 ;  /* 0x0000001500157308 */ /* 0x000ea20000002400 */
[----:B---3--:R-:W-:Y:S02]  /*9720*/  FSEL R37, R89, -INF , P1 ;  /* 0xff80000059257808 */ /* 0x008fe40000800000 */
[----:B------:R-:W-:-:S05]  /*9730*/  FMNMX.FTZ R11, R39, R4, !PT ;  /* 0x00000004270b7209 */ /* 0x000fca0007810000 */
[----:B------:R-:W3:Y:S01]  /*9740*/  MUFU.TANH R84, R84 ;  /* 0x0000005400547308 */ /* 0x000ee20000002400 */
[----:B----4-:R-:W-:Y:S02]  /*9750*/  FSEL R71, R71, -INF , P2 ;  /* 0xff80000047477808 */ /* 0x010fe40001000000 */
[----:B0-----:R-:W-:Y:S02]  /*9760*/  FSEL R4, R6, -INF , P5 ;  /* 0xff80000006047808 */ /* 0x001fe40002800000 */
[----:B------:R-:W-:-:S03]  /*9770*/  ISETP.GT.AND P2, PT, R5, 0x88, PT ;  /* 0x000000880500780c */ /* 0x000fc60003f44270 */
[----:B------:R-:W0:Y:S01]  /*9780*/  MUFU.TANH R9, R9 ;  /* 0x0000000900097308 */ /* 0x000e220000002400 */
[----:B------:R-:W-:-:S07]  /*9790*/  FMNMX.FTZ R6, R36, R11, !PT ;  /* 0x0000000b24067209 */ /* 0x000fce0007810000 */
[----:B------:R-:W-:Y:S01]  /*97a0*/  MUFU.TANH R8, R8 ;  /* 0x0000000800087308 */ /* 0x000fe20000002400 */
[----:B------:R-:W-:-:S07]  /*97b0*/  FSEL R75, R75, -INF , P4 ;  /* 0xff8000004b4b7808 */ /* 0x000fce0002000000 */
[----:B------:R-:W4:Y:S01]  /*97c0*/  MUFU.TANH R86, R86 ;  /* 0x0000005600567308 */ /* 0x000f220000002400 */
[----:B------:R-:W-:-:S07]  /*97d0*/  FSEL R33, R33, -INF , P2 ;  /* 0xff80000021217808 */ /* 0x000fce0001000000 */
[----:B------:R-:W4:Y:S01]  /*97e0*/  MUFU.TANH R87, R87 ;  /* 0x0000005700577308 */ /* 0x000f220000002400 */
[----:B------:R-:W-:-:S07]  /*97f0*/  FMNMX.FTZ R6, R37, R6, !PT ;  /* 0x0000000625067209 */ /* 0x000fce0007810000 */
[----:B------:R-:W4:Y:S08]  /*9800*/  MUFU.TANH R3, R3 ;  /* 0x0000000300037308 */ /* 0x000f300000002400 */
[----:B------:R-:W4:Y:S08]  /*9810*/  MUFU.TANH R7, R7 ;  /* 0x0000000700077308 */ /* 0x000f300000002400 */
[----:B------:R-:W4:Y:S08]  /*9820*/  MUFU.TANH R89, R107 ;  /* 0x0000006b00597308 */ /* 0x000f300000002400 */
[----:B------:R-:W4:Y:S01]  /*9830*/  MUFU.TANH R90, R90 ;  /* 0x0000005a005a7308 */ /* 0x000f220000002400 */
[----:B------:R-:W-:-:S02]  /*9840*/  ISETP.GT.AND P4, PT, R5, 0x90, PT ;  /* 0x000000900500780c */ /* 0x000fc40003f84270 */
[----:B------:R-:W-:Y:S02]  /*9850*/  FMNMX.FTZ R6, R33, R6, !PT ;  /* 0x0000000621067209 */ /* 0x000fe40007810000 */
[----:B------:R-:W-:Y:S02]  /*9860*/  FSEL R79, R79, -INF , P1 ;  /* 0xff8000004f4f7808 */ /* 0x000fe40000800000 */
[----:B-1----:R-:W-:Y:S02]  /*9870*/  FSEL R80, R80, -INF , P2 ;  /* 0xff80000050507808 */ /* 0x002fe40001000000 */
[----:B--2---:R-:W-:Y:S02]  /*9880*/  FSEL R21, R21, -INF , P4 ;  /* 0xff80000015157808 */ /* 0x004fe40002000000 */
[----:B---3--:R-:W-:Y:S02]  /*9890*/  FSEL R84, R84, -INF , P4 ;  /* 0xff80000054547808 */ /* 0x008fe40002000000 */
[----:B------:R-:W-:-:S02]  /*98a0*/  ISETP.GT.AND P1, PT, R5, 0x98, PT ;  /* 0x000000980500780c */ /* 0x000fc40003f24270 */
[C---:B------:R-:W-:Y:S02]  /*98b0*/  ISETP.GT.AND P2, PT, R5.reuse, 0x99, PT ;  /* 0x000000990500780c */ /* 0x040fe40003f44270 */
[----:B------:R-:W-:Y:S02]  /*98c0*/  ISETP.GT.AND P4, PT, R5, 0xa1, PT ;  /* 0x000000a10500780c */ /* 0x000fe40003f84270 */
[----:B------:R-:W-:Y:S02]  /*98d0*/  FMNMX.FTZ R6, R35, R6, !PT ;  /* 0x0000000623067209 */ /* 0x000fe40007810000 */
[----:B0-----:R-:W-:Y:S02]  /*98e0*/  FSEL R9, R9, -INF , P1 ;  /* 0xff80000009097808 */ /* 0x001fe40000800000 */
[----:B----4-:R-:W-:Y:S02]  /*98f0*/  FSEL R86, R86, -INF , P1 ;  /* 0xff80000056567808 */ /* 0x010fe40000800000 */
[----:B------:R-:W-:-:S02]  /*9900*/  FSEL R8, R8, -INF , P2 ;  /* 0xff80000008087808 */ /* 0x000fc40001000000 */
[----:B------:R-:W-:Y:S02]  /*9910*/  FSEL R87, R87, -INF , P2 ;  /* 0xff80000057577808 */ /* 0x000fe40001000000 */
[----:B------:R-:W-:Y:S02]  /*9920*/  FSEL R3, R3, -INF , P3 ;  /* 0xff80000003037808 */ /* 0x000fe40001800000 */
[----:B------:R-:W-:Y:S02]  /*9930*/  FSEL R7, R7, -INF , P4 ;  /* 0xff80000007077808 */ /* 0x000fe40002000000 */
[----:B------:R-:W-:Y:S02]  /*9940*/  FSEL R89, R89, -INF , P4 ;  /* 0xff80000059597808 */ /* 0x000fe40002000000 */
[----:B------:R-:W-:Y:S02]  /*9950*/  FSEL R90, R90, -INF , P5 ;  /* 0xff8000005a5a7808 */ /* 0x000fe40002800000 */
[----:B------:R-:W-:-:S02]  /*9960*/  ISETP.GT.AND P1, PT, R5, 0xa9, PT ;  /* 0x000000a90500780c */ /* 0x000fc40003f24270 */
[C---:B------:R-:W-:Y:S02]  /*9970*/  ISETP.GT.AND P2, PT, R5.reuse, 0xb0, PT ;  /* 0x000000b00500780c */ /* 0x040fe40003f44270 */
[C---:B------:R-:W-:Y:S02]  /*9980*/  ISETP.GT.AND P3, PT, R5.reuse, 0xb1, PT ;  /* 0x000000b10500780c */ /* 0x040fe40003f64270 */
[C---:B------:R-:W-:Y:S02]  /*9990*/  ISETP.GT.AND P4, PT, R5.reuse, 0xb8, PT ;  /* 0x000000b80500780c */ /* 0x040fe40003f84270 */
[----:B------:R-:W-:Y:S01]  /*99a0*/  ISETP.GT.AND P5, PT, R5, 0xb9, PT ;  /* 0x000000b90500780c */ /* 0x000fe20003fa4270 */
[----:B------:R-:W-:Y:S01]  /*99b0*/  FMUL.FTZ R34, R109, UR4 ;  /* 0x000000046d227c20 */ /* 0x000fe20008410000 */
[----:B------:R-:W-:Y:S01]  /*99c0*/  FMNMX.FTZ R5, R21, R6, !PT ;  /* 0x0000000615057209 */ /* 0x000fe20007810000 */
[----:B------:R-:W-:-:S03]  /*99d0*/  FMUL.FTZ R10, R112, UR4 ;  /* 0x00000004700a7c20 */ /* 0x000fc60008410000 */
[----:B------:R-:W-:Y:S01]  /*99e0*/  FMNMX.FTZ R6, R32, R5, !PT ;  /* 0x0000000520067209 */ /* 0x000fe20007810000 */
[----:B------:R-:W0:Y:S01]  /*99f0*/  MUFU.TANH R34, R34 ;  /* 0x0000002200227308 */ /* 0x000e220000002400 */
[----:B------:R-:W-:Y:S02]  /*9a00*/  FMUL.FTZ R11, R113, UR4 ;  /* 0x00000004710b7c20 */ /* 0x000fe40008410000 */
[----:B------:R-:W-:Y:S01]  /*9a10*/  FMNMX.FTZ R5, R9, R6, !PT ;  /* 0x0000000609057209 */ /* 0x000fe20007810000 */
[----:B------:R-:W-:Y:S01]  /*9a20*/  FMUL.FTZ R20, R116, UR4 ;  /* 0x0000000474147c20 */ /* 0x000fe20008410000 */
[----:B------:R-:W-:Y:S01]  /*9a30*/  FMUL.FTZ R117, R117, UR4 ;  /* 0x0000000475757c20 */ /* 0x000fe20008410000 */
[----:B------:R-:W-:Y:S01]  /*9a40*/  FMUL.FTZ R105, R111, UR4 ;  /* 0x000000046f697c20 */ /* 0x000fe20008410000 */
[----:B------:R-:W-:Y:S01]  /*9a50*/  FMNMX.FTZ R6, R8, R5, !PT ;  /* 0x0000000508067209 */ /* 0x000fe20007810000 */
[----:B------:R-:W1:Y:S01]  /*9a60*/  MUFU.TANH R10, R10 ;  /* 0x0000000a000a7308 */ /* 0x000e620000002400 */
[----:B------:R-:W2:Y:S02]  /*9a70*/  LDL R116, [R1+0x44] ;  /* 0x0000440001747983 */ /* 0x000ea40000100800 */
[----:B------:R-:W-:-:S05]  /*9a80*/  FMNMX.FTZ R6, R3, R6, !PT ;  /* 0x0000000603067209 */ /* 0x000fca0007810000 */
[----:B------:R-:W3:Y:S01]  /*9a90*/  MUFU.TANH R11, R11 ;  /* 0x0000000b000b7308 */ /* 0x000ee20000002400 */
[----:B------:R-:W-:Y:S02]  /*9aa0*/  FMNMX.FTZ R5, R7, R6, !PT ;  /* 0x0000000607057209 */ /* 0x000fe40007810000 */
[----:B0-----:R-:W-:-:S05]  /*9ab0*/  FSEL R34, R34, -INF , P1 ;  /* 0xff80000022227808 */ /* 0x001fca0000800000 */
[----:B------:R-:W0:Y:S01]  /*9ac0*/  MUFU.TANH R20, R20 ;  /* 0x0000001400147308 */ /* 0x000e220000002400 */
[----:B------:R-:W-:Y:S02]  /*9ad0*/  FMNMX.FTZ R5, R4, R5, !PT ;  /* 0x0000000504057209 */ /* 0x000fe40007810000 */
[----:B-1----:R-:W-:-:S05]  /*9ae0*/  FSEL R10, R10, -INF , P2 ;  /* 0xff8000000a0a7808 */ /* 0x002fca0001000000 */
[----:B------:R1:W4:Y:S01]  /*9af0*/  MUFU.TANH R95, R117 ;  /* 0x00000075005f7308 */ /* 0x0003220000002400 */
[----:B------:R-:W-:Y:S02]  /*9b00*/  FMNMX.FTZ R5, R34, R5, !PT ;  /* 0x0000000522057209 */ /* 0x000fe40007810000 */
[----:B---3--:R-:W-:Y:S02]  /*9b10*/  FSEL R11, R11, -INF , P3 ;  /* 0xff8000000b0b7808 */ /* 0x008fe40001800000 */
[----:B------:R-:W-:Y:S02]  /*9b20*/  FMNMX.FTZ R6, R10, R5, !PT ;  /* 0x000000050a067209 */ /* 0x000fe40007810000 */
[----:B0-----:R-:W-:Y:S01]  /*9b30*/  FSEL R20, R20, -INF , P4 ;  /* 0xff80000014147808 */ /* 0x001fe20002000000 */
[----:B------:R-:W-:Y:S01]  /*9b40*/  FMUL.FTZ R107, R115, UR4 ;  /* 0x00000004736b7c20 */ /* 0x000fe20008410000 */
[----:B------:R-:W-:Y:S01]  /*9b50*/  FMNMX.FTZ R5, R11, R6, !PT ;  /* 0x000000060b057209 */ /* 0x000fe20007810000 */
[----:B-1----:R-:W3:Y:S03]  /*9b60*/  LDL R117, [R1+0x84] ;  /* 0x0000840001757983 */ /* 0x002ee60000100800 */
[----:B------:R-:W-:Y:S01]  /*9b70*/  FMNMX.FTZ R6, R20, R5, !PT ;  /* 0x0000000514067209 */ /* 0x000fe20007810000 */
[----:B------:R-:W3:Y:S01]  /*9b80*/  LDL R115, [R1+0x4c] ;  /* 0x00004c0001737983 */ /* 0x000ee20000100800 */
[----:B----4-:R-:W-:-:S04]  /*9b90*/  FSEL R95, R95, -INF , P5 ;  /* 0xff8000005f5f7808 */ /* 0x010fc80002800000 */
[----:B------:R-:W-:-:S05]  /*9ba0*/  FMNMX.FTZ R94, R95, R6, !PT ;  /* 0x000000065f5e7209 */ /* 0x000fca0007810000 */
[----:B------:R-:W0:Y:S02]  /*9bb0*/  SHFL.BFLY PT, R5, R94, 0x2, 0x1f ;  /* 0x0c401f005e057f89 */ /* 0x000e2400000e0000 */
[----:B0-----:R-:W-:-:S05]  /*9bc0*/  FMNMX.FTZ R96, R94, R5, !PT ;  /* 0x000000055e607209 */ /* 0x001fca0007810000 */
[----:B------:R-:W0:Y:S01]  /*9bd0*/  SHFL.BFLY PT, R5, R96, 0x1, 0x1f ;  /* 0x0c201f0060057f89 */ /* 0x000e2200000e0000 */
[----:B------:R-:W-:Y:S02]  /*9be0*/  MOV R6, UR5 ;  /* 0x0000000500067c02 */ /* 0x000fe40008000f00 */
[----:B------:R-:W-:Y:S02]  /*9bf0*/  FMNMX.FTZ R111, R12, R13, !PT ;  /* 0x0000000d0c6f7209 */ /* 0x000fe40007810000 */
[----:B0-----:R-:W-:-:S04]  /*9c00*/  FMNMX.FTZ R5, R96, R5, !PT ;  /* 0x0000000560057209 */ /* 0x001fc80007810000 */
[C---:B------:R-:W-:Y:S01]  /*9c10*/  FSETP.NEU.FTZ.AND P6, PT, R5.reuse, -INF , PT ;  /* 0xff8000000500780b */ /* 0x040fe20003fdd000 */
[----:B------:R-:W-:-:S05]  /*9c20*/  FMUL.FTZ R97, R5, R6 ;  /* 0x0000000605617220 */ /* 0x000fca0000410000 */
[----:B------:R-:W-:-:S05]  /*9c30*/  FSEL R97, R97, RZ, P6 ;  /* 0x000000ff61617208 */ /* 0x000fca0003000000 */
[-CC-:B------:R-:W-:Y:S01]  /*9c40*/  FFMA.FTZ R94, R82, R6.reuse, -R97.reuse ;  /* 0x00000006525e7223 */ /* 0x180fe20000010861 */
[----:B------:R-:W-:Y:S01]  /*9c50*/  FFMA.FTZ R82, R74, R6, -R97 ;  /* 0x000000064a527223 */ /* 0x000fe20000010861 */
[----:B------:R-:W-:-:S04]  /*9c60*/  FMNMX.FTZ R74, R14, R111, !PT ;  /* 0x0000006f0e4a7209 */ /* 0x000fc80007810000 */
[----:B------:R-:W-:-:S04]  /*9c70*/  FMNMX.FTZ R111, R15, R74, !PT ;  /* 0x0000004a0f6f7209 */ /* 0x000fc80007810000 */
[----:B------:R-:W-:-:S04]  /*9c80*/  FMNMX.FTZ R74, R24, R111, !PT ;  /* 0x0000006f184a7209 */ /* 0x000fc80007810000 */
[----:B------:R-:W-:Y:S01]  /*9c90*/  FMNMX.FTZ R111, R25, R74, !PT ;  /* 0x0000004a196f7209 */ /* 0x000fe20007810000 */
[-CC-:B------:R-:W-:Y:S01]  /*9ca0*/  FFMA.FTZ R98, R92, R6.reuse, -R97.reuse ;  /* 0x000000065c627223 */ /* 0x180fe20000010861 */
[-CC-:B------:R-:W-:Y:S02]  /*9cb0*/  FFMA.FTZ R92, R78, R6.reuse, -R97.reuse ;  /* 0x000000064e5c7223 */ /* 0x180fe40000010861 */
[----:B------:R-:W-:Y:S01]  /*9cc0*/  FMNMX.FTZ R74, R26, R111, !PT ;  /* 0x0000006f1a4a7209 */ /* 0x000fe20007810000 */
[----:B------:R-:W-:-:S03]  /*9cd0*/  FFMA.FTZ R78, R69, R6, -R97 ;  /* 0x00000006454e7223 */ /* 0x000fc60000010861 */
[----:B------:R-:W-:-:S04]  /*9ce0*/  FMNMX.FTZ R69, R27, R74, !PT ;  /* 0x0000004a1b457209 */ /* 0x000fc80007810000 */
[----:B------:R-:W-:-:S04]  /*9cf0*/  FMNMX.FTZ R74, R28, R69, !PT ;  /* 0x000000451c4a7209 */ /* 0x000fc80007810000 */
[----:B------:R-:W-:-:S04]  /*9d00*/  FMNMX.FTZ R69, R29, R74, !PT ;  /* 0x0000004a1d457209 */ /* 0x000fc80007810000 */
[----:B------:R-:W-:Y:S01]  /*9d10*/  FMNMX.FTZ R110, R30, R69, !PT ;  /* 0x000000451e6e7209 */ /* 0x000fe20007810000 */
[----:B------:R-:W-:-:S03]  /*9d20*/  FFMA.FTZ R74, R65, R6, -R97 ;  /* 0x00000006414a7223 */ /* 0x000fc60000010861 */
[----:B------:R-:W-:-:S04]  /*9d30*/  FMNMX.FTZ R110, R31, R110, !PT ;  /* 0x0000006e1f6e7209 */ /* 0x000fc80007810000 */
[----:B------:R-:W-:Y:S01]  /*9d40*/  FMNMX.FTZ R65, R49, R110, !PT ;  /* 0x0000006e31417209 */ /* 0x000fe20007810000 */
[----:B------:R-:W-:-:S03]  /*9d50*/  FFMA.FTZ R69, R66, R6, -R97 ;  /* 0x0000000642457223 */ /* 0x000fc60000010861 */
        /* <DEDUP_REMOVED lines=16> */
[----:B------:R-:W-:Y:S01]  /*9e60*/  FMNMX.FTZ R44, R60, R47, !PT ;  /* 0x0000002f3c2c7209 */ /* 0x000fe20007810000 */
[----:B------:R0:W-:Y:S03]  /*9e70*/  MUFU.EX2 R65, R110 ;  /* 0x0000006e00417308 */ /* 0x0001e60000000800 */
[----:B------:R-:W-:Y:S01]  /*9e80*/  FMNMX.FTZ R47, R63, R44, !PT ;  /* 0x0000002c3f2f7209 */ /* 0x000fe20007810000 */
[----:B0-----:R-:W-:-:S03]  /*9e90*/  FFMA.FTZ R110, R45, R6, -R97 ;  /* 0x000000062d6e7223 */ /* 0x001fc60000010861 */
        /* <DEDUP_REMOVED lines=11> */
[----:B------:R0:W-:Y:S03]  /*9f50*/  MUFU.EX2 R47, R110 ;  /* 0x0000006e002f7308 */ /* 0x0001e60000000800 */
[----:B------:R-:W-:Y:S01]  /*9f60*/  FMNMX.FTZ R40, R80, R43, !PT ;  /* 0x0000002b50287209 */ /* 0x000fe20007810000 */
[----:B0-----:R-:W-:-:S03]  /*9f70*/  FFMA.FTZ R110, R41, R6, -R97 ;  /* 0x00000006296e7223 */ /* 0x001fc60000010861 */
[----:B------:R-:W-:Y:S01]  /*9f80*/  FMNMX.FTZ R41, R83, R40, !PT ;  /* 0x0000002853297209 */ /* 0x000fe20007810000 */
[----:B------:R-:W-:-:S03]  /*9f90*/  FFMA.FTZ R40, R38, R6, -R97 ;  /* 0x0000000626287223 */ /* 0x000fc60000010861 */
[----:B------:R-:W-:Y:S01]  /*9fa0*/  FMNMX.FTZ R38, R84, R41, !PT ;  /* 0x0000002954267209 */ /* 0x000fe20007810000 */
[----:B------:R-:W-:-:S03]  /*9fb0*/  FMUL.FTZ R106, R114, UR4 ;  /* 0x00000004726a7c20 */ /* 0x000fc60008410000 */
[----:B------:R-:W-:Y:S01]  /*9fc0*/  FMNMX.FTZ R41, R85, R38, !PT ;  /* 0x0000002655297209 */ /* 0x000fe20007810000 */
[----:B------:R-:W0:Y:S03]  /*9fd0*/  MUFU.TANH R105, R105 ;  /* 0x0000006900697308 */ /* 0x000e260000002400 */
[----:B------:R-:W-:Y:S01]  /*9fe0*/  FMNMX.FTZ R38, R86, R41, !PT ;  /* 0x0000002956267209 */ /* 0x000fe20007810000 */
[----:B------:R-:W-:-:S04]  /*9ff0*/  FMUL.FTZ R108, R118, UR4 ;  /* 0x00000004766c7c20 */ /* 0x000fc80008410000 */
[----:B------:R1:W-:Y:S01]  /*a000*/  MUFU.EX2 R44, R111 ;  /* 0x0000006f002c7308 */ /* 0x0003e20000000800 */
[----:B------:R-:W-:-:S07]  /*a010*/  FMUL.FTZ R109, R119, UR4 ;  /* 0x00000004776d7c20 */ /* 0x000fce0008410000 */
[----:B------:R-:W4:Y:S01]  /*a020*/  MUFU.TANH R106, R106 ;  /* 0x0000006a006a7308 */ /* 0x000f220000002400 */
[--C-:B-1----:R-:W-:Y:S01]  /*a030*/  FFMA.FTZ R111, R39, R6, -R97.reuse ;  /* 0x00000006276f7223 */ /* 0x102fe20000010861 */
[----:B------:R-:W-:Y:S01]  /*a040*/  FMNMX.FTZ R39, R87, R38, !PT ;  /* 0x0000002657277209 */ /* 0x000fe20007810000 */
[----:B------:R-:W-:-:S03]  /*a050*/  FFMA.FTZ R38, R36, R6, -R97 ;  /* 0x0000000624267223 */ /* 0x000fc60000010861 */
[----:B------:R-:W-:Y:S02]  /*a060*/  FMNMX.FTZ R36, R88, R39, !PT ;  /* 0x0000002758247209 */ /* 0x000fe40007810000 */
[----:B------:R-:W1:Y:S02]  /*a070*/  MUFU.TANH R107, R107 ;  /* 0x0000006b006b7308 */ /* 0x000e640000002400 */
[----:B------:R-:W-:-:S06]  /*a080*/  FMNMX.FTZ R39, R89, R36, !PT ;  /* 0x0000002459277209 */ /* 0x000fcc0007810000 */
[----:B------:R-:W2:Y:S01]  /*a090*/  MUFU.TANH R108, R108 ;  /* 0x0000006c006c7308 */ /* 0x000ea20000002400 */
[----:B0-----:R-:W-:Y:S02]  /*a0a0*/  FSEL R105, R105, -INF , P1 ;  /* 0xff80000069697808 */ /* 0x001fe40000800000 */
[----:B------:R-:W-:-:S05]  /*a0b0*/  FMNMX.FTZ R36, R90, R39, !PT ;  /* 0x000000275a247209 */ /* 0x000fca0007810000 */
[----:B------:R-:W0:Y:S01]  /*a0c0*/  MUFU.TANH R109, R109 ;  /* 0x0000006d006d7308 */ /* 0x000e220000002400 */
[----:B----4-:R-:W-:-:S07]  /*a0d0*/  FSEL R106, R106, -INF , P2 ;  /* 0xff8000006a6a7808 */ /* 0x010fce0001000000 */
[----:B------:R4:W-:Y:S01]  /*a0e0*/  MUFU.EX2 R45, R112 ;  /* 0x00000070002d7308 */ /* 0x0009e20000000800 */
[----:B-1----:R-:W-:Y:S01]  /*a0f0*/  FSEL R107, R107, -INF , P3 ;  /* 0xff8000006b6b7808 */ /* 0x002fe20001800000 */
[----:B----4-:R-:W-:Y:S01]  /*a100*/  FFMA.FTZ R112, R37, R6, -R97 ;  /* 0x0000000625707223 */ /* 0x010fe20000010861 */
[----:B------:R-:W-:-:S05]  /*a110*/  FMNMX.FTZ R37, R105, R36, !PT ;  /* 0x0000002469257209 */ /* 0x000fca0007810000 */
[----:B------:R1:W-:Y:S01]  /*a120*/  MUFU.EX2 R43, R110 ;  /* 0x0000006e002b7308 */ /* 0x0003e20000000800 */
[----:B------:R-:W-:Y:S01]  /*a130*/  FFMA.FTZ R36, R33, R6, -R97 ;  /* 0x0000000621247223 */ /* 0x000fe20000010861 */
[----:B--2---:R-:W-:Y:S02]  /*a140*/  FSEL R108, R108, -INF , P4 ;  /* 0xff8000006c6c7808 */ /* 0x004fe40002000000 */
[----:B-1----:R-:W-:-:S04]  /*a150*/  FMNMX.FTZ R110, R106, R37, !PT ;  /* 0x000000256a6e7209 */ /* 0x002fc80007810000 */
[----:B------:R-:W-:Y:S02]  /*a160*/  FMNMX.FTZ R33, R107, R110, !PT ;  /* 0x0000006e6b217209 */ /* 0x000fe40007810000 */
[----:B0-----:R-:W-:Y:S02]  /*a170*/  FSEL R109, R109, -INF , P5 ;  /* 0xff8000006d6d7808 */ /* 0x001fe40002800000 */
[----:B------:R-:W-:-:S04]  /*a180*/  FMNMX.FTZ R110, R108, R33, !PT ;  /* 0x000000216c6e7209 */ /* 0x000fc80007810000 */
[----:B------:R-:W-:Y:S01]  /*a190*/  FMNMX.FTZ R110, R109, R110, !PT ;  /* 0x0000006e6d6e7209 */ /* 0x000fe20007810000 */
[----:B------:R0:W-:Y:S04]  /*a1a0*/  MUFU.EX2 R41, R111 ;  /* 0x0000006f00297308 */ /* 0x0001e80000000800 */
[----:B0-----:R-:W0:Y:S01]  /*a1b0*/  SHFL.BFLY PT, R111, R110, 0x2, 0x1f ;  /* 0x0c401f006e6f7f89 */ /* 0x001e2200000e0000 */
[----:B------:R-:W1:Y:S01]  /*a1c0*/  S2R R128, SR_TID.X ;  /* 0x0000000000807919 */ /* 0x000e620000002100 */
        /* <DEDUP_REMOVED lines=8> */
[----:B-1----:R-:W-:Y:S01]  /*a250*/  LOP3.LUT R128, R128, 0x7f, RZ, 0xc0, !PT ;  /* 0x0000007f80807812 */ /* 0x002fe200078ec0ff */
[-CC-:B------:R-:W-:Y:S01]  /*a260*/  FFMA.FTZ R35, R32, R6.reuse, -R97.reuse ;  /* 0x0000000620237223 */ /* 0x180fe20000010861 */
[-CC-:B------:R-:W-:Y:S01]  /*a270*/  FFMA.FTZ R32, R8, R6.reuse, -R97.reuse ;  /* 0x0000000608207223 */ /* 0x180fe20000010861 */
[----:B------:R-:W-:Y:S01]  /*a280*/  FFMA.FTZ R8, R4, R6, -R97 ;  /* 0x0000000604087223 */ /* 0x000fe20000010861 */
[----:B0-----:R-:W-:-:S04]  /*a290*/  FMNMX.FTZ R34, R110, R111, !PT ;  /* 0x0000006f6e227209 */ /* 0x001fc80007810000 */
[C---:B------:R-:W-:Y:S01]  /*a2a0*/  FSETP.NEU.FTZ.AND P1, PT, R34.reuse, -INF , PT ;  /* 0xff8000002200780b */ /* 0x040fe20003f3d000 */
[-C--:B------:R-:W-:Y:S01]  /*a2b0*/  FMUL.FTZ R113, R34, R6.reuse ;  /* 0x0000000622717220 */ /* 0x080fe20000410000 */
[----:B------:R-:W-:-:S04]  /*a2c0*/  FFMA.FTZ R101, R125, R6, -R97 ;  /* 0x000000067d657223 */ /* 0x000fc80000010861 */
[----:B------:R-:W-:Y:S01]  /*a2d0*/  FSEL R113, R113, RZ, P1 ;  /* 0x000000ff71717208 */ /* 0x000fe20000800000 */
[-C--:B------:R-:W-:Y:S01]  /*a2e0*/  FFMA.FTZ R4, R95, R6.reuse, -R97 ;  /* 0x000000065f047223 */ /* 0x080fe20000010861 */
[----:B------:R-:W-:Y:S01]  /*a2f0*/  ISETP.NE.AND P1, PT, R128, RZ, PT ;  /* 0x000000ff8000720c */ /* 0x000fe20003f25270 */
[----:B------:R-:W-:Y:S02]  /*a300*/  MUFU.EX2 R103, R103 ;  /* 0x0000006700677308 */ /* 0x000fe40000000800 */
[-CC-:B------:R-:W-:Y:S01]  /*a310*/  FFMA.FTZ R95, R12, R6.reuse, -R113.reuse ;  /* 0x000000060c5f7223 */ /* 0x180fe20000010871 */
[-C--:B------:R-:W-:Y:S01]  /*a320*/  FFMA.FTZ R13, R13, R6.reuse, -R113 ;  /* 0x000000060d0d7223 */ /* 0x080fe20000010871 */
[-CC-:B------:R-:W-:Y:S01]  /*a330*/  FFMA.FTZ R102, R122, R6.reuse, -R97.reuse ;  /* 0x000000067a667223 */ /* 0x180fe20000010861 */
[-CC-:B------:R-:W-:Y:S01]  /*a340*/  FFMA.FTZ R99, R123, R6.reuse, -R97.reuse ;  /* 0x000000067b637223 */ /* 0x180fe20000010861 */
[-CC-:B------:R-:W-:Y:S02]  /*a350*/  FFMA.FTZ R100, R120, R6.reuse, -R97.reuse ;  /* 0x0000000678647223 */ /* 0x180fe40000010861 */
        /* <DEDUP_REMOVED lines=14> */
[----:B------:R-:W1:Y:S01]  /*a440*/  MUFU.EX2 R101, R101 ;  /* 0x0000006500657308 */ /* 0x000e620000000800 */
[----:B------:R-:W-:Y:S01]  /*a450*/  FFMA.FTZ R15, R15, R6, -R113 ;  /* 0x000000060f0f7223 */ /* 0x000fe20000010871 */
[----:B------:R-:W-:-:S06]  /*a460*/  @!P1 VIADD R0, R0, 0x30840 ;  /* 0x0003084000009836 */ /* 0x000fcc0000000000 */
[----:B------:R-:W-:Y:S01]  /*a470*/  MUFU.EX2 R95, R95 ;  /* 0x0000005f005f7308 */ /* 0x000fe20000000800 */
[----:B------:R-:W-:-:S07]  /*a480*/  FFMA.FTZ R110, R24, R6, -R113 ;  /* 0x00000006186e7223 */ /* 0x000fce0000010871 */
[----:B------:R-:W2:Y:S01]  /*a490*/  MUFU.EX2 R13, R13 ;  /* 0x0000000d000d7308 */ /* 0x000ea20000000800 */
[-CC-:B------:R-:W-:Y:S01]  /*a4a0*/  FFMA.FTZ R14, R57, R6.reuse, -R113.reuse ;  /* 0x00000006390e7223 */ /* 0x180fe20000010871 */
[----:B------:R-:W-:-:S06]  /*a4b0*/  FFMA.FTZ R25, R25, R6, -R113 ;  /* 0x0000000619197223 */ /* 0x000fcc0000010871 */
[----:B------:R-:W-:Y:S01]  /*a4c0*/  MUFU.EX2 R97, R97 ;  /* 0x0000006100617308 */ /* 0x000fe20000000800 */
[----:B------:R-:W-:Y:S01]  /*a4d0*/  @!P1 PRMT R12, RZ, 0x654, R0 ;  /* 0x00000654ff0c9816 */ /* 0x000fe20000000000 */
[----:B------:R-:W-:-:S03]  /*a4e0*/  FFMA.FTZ R111, R26, R6, -R113 ;  /* 0x000000061a6f7223 */ /* 0x000fc60000010871 */
[----:B------:R0:W-:Y:S03]  /*a4f0*/  @!P1 SYNCS.ARRIVE.TRANS64.RED.A1T0 RZ, [R12+URZ], RZ ;  /* 0x000000ff0cff99a7 */ /* 0x0001e6000810043f */
[----:B------:R-:W4:Y:S08]  /*a500*/  MUFU.EX2 R102, R102 ;  /* 0x0000006600667308 */ /* 0x000f300000000800 */
[----:B------:R-:W3:Y:S01]  /*a510*/  MUFU.EX2 R15, R15 ;  /* 0x0000000f000f7308 */ /* 0x000ee20000000800 */
[----:B0-----:R-:W-:-:S07]  /*a520*/  F2FP.F16.F32.PACK_AB R12, R104, R103 ;  /* 0x00000067680c723e */ /* 0x001fce00000000ff */
[----:B------:R-:W0:Y:S01]  /*a530*/  MUFU.EX2 R99, R99 ;  /* 0x0000006300637308 */ /* 0x000e220000000800 */
[----:B------:R-:W-:-:S07]  /*a540*/  FFMA.FTZ R27, R27, R6, -R113 ;  /* 0x000000061b1b7223 */ /* 0x000fce0000010871 */
[----:B------:R1:W-:Y:S08]  /*a550*/  MUFU.EX2 R0, R14 ;  /* 0x0000000e00007308 */ /* 0x0003f00000000800 */
[----:B------:R-:W0:Y:S01]  /*a560*/  MUFU.EX2 R110, R110 ;  /* 0x0000006e006e7308 */ /* 0x000e220000000800 */
[----:B-1----:R-:W-:-:S04]  /*a570*/  FADD.FTZ R14, R103, R104 ;  /* 0x00000068670e7221 */ /* 0x002fc80000010000 */
[----:B------:R-:W-:-:S03]  /*a580*/  FADD.FTZ R103, R101, R14 ;  /* 0x0000000e65677221 */ /* 0x000fc60000010000 */
[----:B------:R-:W1:Y:S01]  /*a590*/  MUFU.EX2 R100, R100 ;  /* 0x0000006400647308 */ /* 0x000e620000000800 */
[----:B--2---:R-:W-:Y:S01]  /*a5a0*/  FADD.FTZ R14, R95, R13 ;  /* 0x0000000d5f0e7221 */ /* 0x004fe20000010000 */
[----:B----4-:R-:W-:-:S06]  /*a5b0*/  FADD.FTZ R26, R102, R103 ;  /* 0x00000067661a7221 */ /* 0x010fcc0000010000 */
[----:B------:R-:W2:Y:S01]  /*a5c0*/  MUFU.EX2 R25, R25 ;  /* 0x0000001900197308 */ /* 0x000ea20000000800 */
[----:B------:R-:W-:-:S07]  /*a5d0*/  FADD.FTZ R24, R97, R14 ;  /* 0x0000000e61187221 */ /* 0x000fce0000010000 */
[----:B------:R-:W4:Y:S01]  /*a5e0*/  MUFU.EX2 R96, R96 ;  /* 0x0000006000607308 */ /* 0x000f220000000800 */
[----:B------:R-:W-:Y:S01]  /*a5f0*/  F2FP.F16.F32.PACK_AB R14, R102, R101 ;  /* 0x00000065660e723e */ /* 0x000fe200000000ff */
[----:B---3--:R-:W-:-:S06]  /*a600*/  FADD.FTZ R101, R15, R24 ;  /* 0x000000180f657221 */ /* 0x008fcc0000010000 */
[----:B------:R-:W3:Y:S01]  /*a610*/  MUFU.EX2 R111, R111 ;  /* 0x0000006f006f7308 */ /* 0x000ee20000000800 */
[----:B------:R-:W-:Y:S01]  /*a620*/  FFMA.FTZ R29, R29, R6, -R113 ;  /* 0x000000061d1d7223 */ /* 0x000fe20000010871 */
[----:B0-----:R-:W-:-:S06]  /*a630*/  FADD.FTZ R103, R99, R26 ;  /* 0x0000001a63677221 */ /* 0x001fcc0000010000 */
[----:B------:R-:W0:Y:S08]  /*a640*/  MUFU.EX2 R98, R98 ;  /* 0x0000006200627308 */ /* 0x000e300000000800 */
[----:B------:R1:W-:Y:S01]  /*a650*/  MUFU.EX2 R39, R112 ;  /* 0x0000007000277308 */ /* 0x0003e20000000800 */
[----:B------:R-:W-:Y:S01]  /*a660*/  FADD.FTZ R26, R110, R101 ;  /* 0x000000656e1a7221 */ /* 0x000fe20000010000 */
[----:B-1----:R-:W-:-:S06]  /*a670*/  FFMA.FTZ R112, R28, R6, -R113 ;  /* 0x000000061c707223 */ /* 0x002fcc0000010871 */
[----:B------:R-:W1:Y:S01]  /*a680*/  MUFU.EX2 R27, R27 ;  /* 0x0000001b001b7308 */ /* 0x000e620000000800 */
[----:B------:R-:W-:Y:S01]  /*a690*/  FFMA.FTZ R114, R30, R6, -R113 ;  /* 0x000000061e727223 */ /* 0x000fe20000010871 */
[----:B------:R-:W-:-:S06]  /*a6a0*/  FADD.FTZ R103, R100, R103 ;  /* 0x0000006764677221 */ /* 0x000fcc0000010000 */
[----:B------:R-:W1:Y:S01]  /*a6b0*/  MUFU.EX2 R93, R93 ;  /* 0x0000005d005d7308 */ /* 0x000e620000000800 */
[----:B--2---:R-:W-:Y:S01]  /*a6c0*/  FADD.FTZ R26, R25, R26 ;  /* 0x0000001a191a7221 */ /* 0x004fe20000010000 */
[----:B------:R-:W-:-:S06]  /*a6d0*/  FFMA.FTZ R31, R31, R6, -R113 ;  /* 0x000000061f1f7223 */ /* 0x000fcc0000010871 */
[----:B------:R-:W2:Y:S01]  /*a6e0*/  MUFU.EX2 R112, R112 ;  /* 0x0000007000707308 */ /* 0x000ea20000000800 */
[----:B----4-:R-:W-:-:S07]  /*a6f0*/  FADD.FTZ R103, R96, R103 ;  /* 0x0000006760677221 */ /* 0x010fce0000010000 */
[----:B------:R-:W4:Y:S01]  /*a700*/  MUFU.EX2 R94, R94 ;  /* 0x0000005e005e7308 */ /* 0x000f220000000800 */
[----:B---3--:R-:W-:Y:S01]  /*a710*/  FADD.FTZ R28, R111, R26 ;  /* 0x0000001a6f1c7221 */ /* 0x008fe20000010000 */
[----:B------:R-:W-:-:S06]  /*a720*/  FFMA.FTZ R49, R49, R6, -R113 ;  /* 0x0000000631317223 */ /* 0x000fcc0000010871 */
[----:B------:R-:W3:Y:S01]  /*a730*/  MUFU.EX2 R29, R29 ;  /* 0x0000001d001d7308 */ /* 0x000ee20000000800 */
[----:B0-----:R-:W-:Y:S01]  /*a740*/  FADD.FTZ R30, R98, R103 ;  /* 0x00000067621e7221 */ /* 0x001fe20000010000 */
[----:B------:R-:W-:-:S06]  /*a750*/  FFMA.FTZ R57, R59, R6, -R113 ;  /* 0x000000063b397223 */ /* 0x000fcc0000010871 */
[----:B------:R-:W0:Y:S01]  /*a760*/  MUFU.EX2 R91, R91 ;  /* 0x0000005b005b7308 */ /* 0x000e220000000800 */
[-CC-:B------:R-:W-:Y:S01]  /*a770*/  FFMA.FTZ R59, R60, R6.reuse, -R113.reuse ;  /* 0x000000063c3b7223 */ /* 0x180fe20000010871 */
[----:B------:R-:W-:Y:S01]  /*a780*/  F2FP.F16.F32.PACK_AB R24, R100, R99 ;  /* 0x000000636418723e */ /* 0x000fe200000000ff */
[----:B------:R-:W-:-:S05]  /*a790*/  FFMA.FTZ R60, R63, R6, -R113 ;  /* 0x000000063f3c7223 */ /* 0x000fca0000010871 */
[----:B------:R-:W0:Y:S01]  /*a7a0*/  MUFU.EX2 R114, R114 ;  /* 0x0000007200727308 */ /* 0x000e220000000800 */
[----:B-1----:R-:W-:Y:S01]  /*a7b0*/  FADD.FTZ R99, R27, R28 ;  /* 0x0000001c1b637221 */ /* 0x002fe20000010000 */
[-CC-:B------:R-:W-:Y:S01]  /*a7c0*/  FFMA.FTZ R48, R48, R6.reuse, -R113.reuse ;  /* 0x0000000630307223 */ /* 0x180fe20000010871 */
[----:B------:R-:W-:-:S05]  /*a7d0*/  FFMA.FTZ R63, R64, R6, -R113 ;  /* 0x00000006403f7223 */ /* 0x000fca0000010871 */
[----:B------:R-:W1:Y:S01]  /*a7e0*/  MUFU.EX2 R92, R92 ;  /* 0x0000005c005c7308 */ /* 0x000e620000000800 */
[----:B------:R-:W-:Y:S01]  /*a7f0*/  FADD.FTZ R101, R93, R30 ;  /* 0x0000001e5d657221 */ /* 0x000fe20000010000 */
[-CC-:B------:R-:W-:Y:S01]  /*a800*/  FFMA.FTZ R64, R68, R6.reuse, -R113.reuse ;  /* 0x0000000644407223 */ /* 0x180fe20000010871 */
[----:B------:R-:W-:-:S05]  /*a810*/  FFMA.FTZ R68, R71, R6, -R113 ;  /* 0x0000000647447223 */ /* 0x000fca0000010871 */
[----:B------:R-:W1:Y:S01]  /*a820*/  MUFU.EX2 R31, R31 ;  /* 0x0000001f001f7308 */ /* 0x000e620000000800 */
[-C--:B------:R-:W-:Y:S01]  /*a830*/  FFMA.FTZ R71, R76, R6.reuse, -R113 ;  /* 0x000000064c477223 */ /* 0x080fe20000010871 */
[----:B--2---:R-:W-:Y:S01]  /*a840*/  FADD.FTZ R30, R112, R99 ;  /* 0x00000063701e7221 */ /* 0x004fe20000010000 */
[----:B------:R-:W-:-:S05]  /*a850*/  FFMA.FTZ R50, R50, R6, -R113 ;  /* 0x0000000632327223 */ /* 0x000fca0000010871 */
[----:B------:R-:W2:Y:S01]  /*a860*/  MUFU.EX2 R81, R81 ;  /* 0x0000005100517308 */ /* 0x000ea20000000800 */
[C---:B----4-:R-:W-:Y:S01]  /*a870*/  FADD.FTZ R76, R94.reuse, R101 ;  /* 0x000000655e4c7221 */ /* 0x050fe20000010000 */
[----:B------:R-:W-:Y:S01]  /*a880*/  F2FP.F16.F32.PACK_AB R28, R94, R93 ;  /* 0x0000005d5e1c723e */ /* 0x000fe200000000ff */
[----:B---3--:R-:W-:-:S05]  /*a890*/  FADD.FTZ R93, R29, R30 ;  /* 0x0000001e1d5d7221 */ /* 0x008fca0000010000 */
[----:B------:R-:W3:Y:S01]  /*a8a0*/  MUFU.EX2 R49, R49 ;  /* 0x0000003100317308 */ /* 0x000ee20000000800 */
[----:B------:R-:W-:Y:S01]  /*a8b0*/  FFMA.FTZ R51, R51, R6, -R113 ;  /* 0x0000000633337223 */ /* 0x000fe20000010871 */
[----:B0-----:R-:W-:-:S06]  /*a8c0*/  FADD.FTZ R99, R91, R76 ;  /* 0x0000004c5b637221 */ /* 0x001fcc0000010000 */
[----:B------:R-:W0:Y:S01]  /*a8d0*/  MUFU.EX2 R82, R82 ;  /* 0x0000005200527308 */ /* 0x000e220000000800 */
[----:B------:R-:W-:Y:S01]  /*a8e0*/  FADD.FTZ R76, R114, R93 ;  /* 0x0000005d724c7221 */ /* 0x000fe20000010000 */
[----:B------:R-:W-:-:S06]  /*a8f0*/  FFMA.FTZ R52, R52, R6, -R113 ;  /* 0x0000000634347223 */ /* 0x000fcc0000010871 */
[----:B------:R-:W4:Y:S01]  /*a900*/  MUFU.EX2 R48, R48 ;  /* 0x0000003000307308 */ /* 0x000f220000000800 */
[----:B-1----:R-:W-:-:S07]  /*a910*/  FADD.FTZ R94, R92, R99 ;  /* 0x000000635c5e7221 */ /* 0x002fce0000010000 */
[----:B------:R-:W1:Y:S01]  /*a920*/  MUFU.EX2 R77, R77 ;  /* 0x0000004d004d7308 */ /* 0x000e620000000800 */
[----:B------:R-:W-:Y:S01]  /*a930*/  F2FP.F16.F32.PACK_AB R30, R92, R91 ;  /* 0x0000005b5c1e723e */ /* 0x000fe200000000ff */
[----:B------:R-:W-:-:S06]  /*a940*/  FADD.FTZ R76, R31, R76 ;  /* 0x0000004c1f4c7221 */ /* 0x000fcc0000010000 */
[----:B------:R-:W1:Y:S01]  /*a950*/  MUFU.EX2 R50, R50 ;  /* 0x0000003200327308 */ /* 0x000e620000000800 */
[----:B------:R-:W-:Y:S01]  /*a960*/  FFMA.FTZ R53, R53, R6, -R113 ;  /* 0x0000000635357223 */ /* 0x000fe20000010871 */
[----:B--2---:R-:W-:-:S06]  /*a970*/  FADD.FTZ R91, R81, R94 ;  /* 0x0000005e515b7221 */ /* 0x004fcc0000010000 */
[----:B------:R-:W2:Y:S01]  /*a980*/  MUFU.EX2 R78, R78 ;  /* 0x0000004e004e7308 */ /* 0x000ea20000000800 */
[----:B---3--:R-:W-:Y:S01]  /*a990*/  FADD.FTZ R93, R49, R76 ;  /* 0x0000004c315d7221 */ /* 0x008fe20000010000 */
[----:B------:R-:W-:-:S06]  /*a9a0*/  FFMA.FTZ R54, R54, R6, -R113 ;  /* 0x0000000636367223 */ /* 0x000fcc0000010871 */
[----:B------:R-:W3:Y:S01]  /*a9b0*/  MUFU.EX2 R51, R51 ;  /* 0x0000003300337308 */ /* 0x000ee20000000800 */
[----:B0-----:R-:W-:-:S07]  /*a9c0*/  FADD.FTZ R76, R82, R91 ;  /* 0x0000005b524c7221 */ /* 0x001fce0000010000 */
[----:B------:R-:W0:Y:S01]  /*a9d0*/  MUFU.EX2 R73, R73 ;  /* 0x0000004900497308 */ /* 0x000e220000000800 */
[----:B----4-:R-:W-:Y:S01]  /*a9e0*/  FADD.FTZ R93, R48, R93 ;  /* 0x0000005d305d7221 */ /* 0x010fe20000010000 */
[----:B------:R-:W-:-:S06]  /*a9f0*/  FFMA.FTZ R56, R56, R6, -R113 ;  /* 0x0000000638387223 */ /* 0x000fcc0000010871 */
[----:B------:R-:W4:Y:S01]  /*aa00*/  MUFU.EX2 R52, R52 ;  /* 0x0000003400347308 */ /* 0x000f220000000800 */
[----:B-1----:R-:W-:-:S07]  /*aa10*/  FADD.FTZ R91, R77, R76 ;  /* 0x0000004c4d5b7221 */ /* 0x002fce0000010000 */
[----:B------:R-:W1:Y:S01]  /*aa20*/  MUFU.EX2 R74, R74 ;  /* 0x0000004a004a7308 */ /* 0x000e620000000800 */
[----:B------:R-:W-:Y:S01]  /*aa30*/  FADD.FTZ R76, R50, R93 ;  /* 0x0000005d324c7221 */ /* 0x000fe20000010000 */
[----:B--2---:R-:W-:Y:S01]  /*aa40*/  FADD.FTZ R92, R78, R91 ;  /* 0x0000005b4e5c7221 */ /* 0x004fe20000010000 */
[----:B------:R-:W2:Y:S05]  /*aa50*/  LDL R94, [R1+0x48] ;  /* 0x00004800015e7983 */ /* 0x000eaa0000100800 */
[----:B------:R-:W1:Y:S08]  /*aa60*/  MUFU.EX2 R53, R53 ;  /* 0x0000003500357308 */ /* 0x000e700000000800 */
[----:B------:R-:W1:Y:S01]  /*aa70*/  MUFU.EX2 R69, R69 ;  /* 0x0000004500457308 */ /* 0x000e620000000800 */
[----:B---3--:R-:W-:Y:S01]  /*aa80*/  FADD.FTZ R91, R51, R76 ;  /* 0x0000004c335b7221 */ /* 0x008fe20000010000 */
[----:B0-----:R-:W-:-:S06]  /*aa90*/  FADD.FTZ R93, R73, R92 ;  /* 0x0000005c495d7221 */ /* 0x001fcc0000010000 */
[----:B------:R-:W0:Y:S08]  /*aaa0*/  MUFU.EX2 R54, R54 ;  /* 0x0000003600367308 */ /* 0x000e300000000800 */
[----:B------:R-:W3:Y:S01]  /*aab0*/  MUFU.EX2 R70, R70 ;  /* 0x0000004600467308 */ /* 0x000ee20000000800 */
[----:B----4-:R-:W-:Y:S01]  /*aac0*/  FADD.FTZ R76, R52, R91 ;  /* 0x0000005b344c7221 */ /* 0x010fe20000010000 */
[----:B-1----:R-:W-:-:S06]  /*aad0*/  FADD.FTZ R92, R74, R93 ;  /* 0x0000005d4a5c7221 */ /* 0x002fcc0000010000 */
[----:B------:R-:W1:Y:S01]  /*aae0*/  MUFU.EX2 R56, R56 ;  /* 0x0000003800387308 */ /* 0x000e620000000800 */
[----:B------:R-:W-:Y:S01]  /*aaf0*/  F2FP.F16.F32.PACK_AB R13, R13, R95 ;  /* 0x0000005f0d0d723e */ /* 0x000fe200000000ff */
[----:B------:R-:W-:Y:S01]  /*ab00*/  FADD.FTZ R91, R53, R76 ;  /* 0x0000004c355b7221 */ /* 0x000fe20000010000 */
[----:B------:R-:W4:Y:S05]  /*ab10*/  LDL R95, [R1+0x8c] ;  /* 0x00008c00015f7983 */ /* 0x000f2a0000100800 */
[----:B------:R-:W1:Y:S01]  /*ab20*/  MUFU.EX2 R66, R66 ;  /* 0x0000004200427308 */ /* 0x000e620000000800 */
[----:B------:R-:W-:Y:S01]  /*ab30*/  FADD.FTZ R93, R69, R92 ;  /* 0x0000005c455d7221 */ /* 0x000fe20000010000 */
[----:B0-----:R-:W-:-:S06]  /*ab40*/  FADD.FTZ R91, R54, R91 ;  /* 0x0000005b365b7221 */ /* 0x001fcc0000010000 */
[----:B------:R-:W0:Y:S01]  /*ab50*/  MUFU.EX2 R61, R61 ;  /* 0x0000003d003d7308 */ /* 0x000e220000000800 */
[----:B---3--:R-:W-:Y:S01]  /*ab60*/  FADD.FTZ R76, R70, R93 ;  /* 0x0000005d464c7221 */ /* 0x008fe20000010000 */
[----:B-1----:R-:W-:-:S06]  /*ab70*/  FADD.FTZ R92, R56, R91 ;  /* 0x0000005b385c7221 */ /* 0x002fcc0000010000 */
[----:B------:R-:W1:Y:S01]  /*ab80*/  MUFU.EX2 R62, R62 ;  /* 0x0000003e003e7308 */ /* 0x000e620000000800 */
[----:B------:R-:W-:Y:S01]  /*ab90*/  FADD.FTZ R91, R65, R76 ;  /* 0x0000004c415b7221 */ /* 0x000fe20000010000 */
[----:B------:R-:W-:-:S06]  /*aba0*/  F2FP.F16.F32.PACK_AB R15, R15, R97 ;  /* 0x000000610f0f723e */ /* 0x000fcc00000000ff */
[----:B------:R-:W3:Y:S01]  /*abb0*/  MUFU.EX2 R46, R46 ;  /* 0x0000002e002e7308 */ /* 0x000ee20000000800 */
[----:B------:R-:W-:Y:S01]  /*abc0*/  FADD.FTZ R76, R66, R91 ;  /* 0x0000005b424c7221 */ /* 0x000fe20000010000 */
[----:B------:R0:W-:Y:S01]  /*abd0*/  STSM.16.M88.4 [R116+0x1e800], R12 ;  /* 0x01e8000c74007844 */ /* 0x0001e20000000200 */
[----:B------:R-:W-:Y:S02]  /*abe0*/  F2FP.F16.F32.PACK_AB R26, R98, R96 ;  /* 0x00000060621a723e */ /* 0x000fe400000000ff */
[----:B------:R-:W-:Y:S02]  /*abf0*/  F2FP.F16.F32.PACK_AB R25, R25, R110 ;  /* 0x0000006e1919723e */ /* 0x000fe400000000ff */
[----:B------:R-:W-:Y:S02]  /*ac00*/  F2FP.F16.F32.PACK_AB R27, R27, R111 ;  /* 0x0000006f1b1b723e */ /* 0x000fe400000000ff */
[----:B------:R-:W-:Y:S02]  /*ac10*/  F2FP.F16.F32.PACK_AB R29, R29, R112 ;  /* 0x000000701d1d723e */ /* 0x000fe400000000ff */
[----:B------:R-:W-:Y:S01]  /*ac20*/  F2FP.F16.F32.PACK_AB R31, R31, R114 ;  /* 0x000000721f1f723e */ /* 0x000fe200000000ff */
[----:B------:R-:W-:Y:S01]  /*ac30*/  STSM.16.M88.4 [R117], R24 ;  /* 0x0000001875007844 */ /* 0x000fe20000000200 */
[----:B0-----:R-:W-:-:S03]  /*ac40*/  FADD.FTZ R13, R61, R76 ;  /* 0x0000004c3d0d7221 */ /* 0x001fc60000010000 */
[----:B------:R0:W-:Y:S01]  /*ac50*/  STSM.16.M88.4 [R115], R28 ;  /* 0x0000001c73007844 */ /* 0x0001e20000000200 */
[----:B-1----:R-:W-:Y:S01]  /*ac60*/  FADD.FTZ R13, R62, R13 ;  /* 0x0000000d3e0d7221 */ /* 0x002fe20000010000 */
[----:B------:R-:W1:Y:S01]  /*ac70*/  MUFU.EX2 R42, R42 ;  /* 0x0000002a002a7308 */ /* 0x000e620000000800 */
[----:B------:R-:W-:Y:S02]  /*ac80*/  F2FP.F16.F32.PACK_AB R15, R51, R50 ;  /* 0x00000032330f723e */ /* 0x000fe400000000ff */
[----:B0-----:R-:W-:Y:S01]  /*ac90*/  F2FP.F16.F32.PACK_AB R28, R66, R65 ;  /* 0x00000041421c723e */ /* 0x001fe200000000ff */
[----:B---3--:R-:W-:-:S04]  /*aca0*/  FADD.FTZ R66, R46, R13 ;  /* 0x0000000d2e427221 */ /* 0x008fc80000010000 */
[----:B------:R-:W-:Y:S01]  /*acb0*/  FADD.FTZ R27, R47, R66 ;  /* 0x000000422f1b7221 */ /* 0x000fe20000010000 */
[----:B------:R-:W-:-:S03]  /*acc0*/  F2FP.F16.F32.PACK_AB R13, R48, R49 ;  /* 0x00000031300d723e */ /* 0x000fc600000000ff */
[----:B------:R-:W-:-:S04]  /*acd0*/  FADD.FTZ R50, R44, R27 ;  /* 0x0000001b2c327221 */ /* 0x000fc80000010000 */
[----:B------:R-:W-:-:S04]  /*ace0*/  FADD.FTZ R49, R45, R50 ;  /* 0x000000322d317221 */ /* 0x000fc80000010000 */
[----:B-1----:R-:W-:-:S04]  /*acf0*/  FADD.FTZ R50, R42, R49 ;  /* 0x000000312a327221 */ /* 0x002fc80000010000 */
[----:B------:R-:W-:Y:S02]  /*ad00*/  FADD.FTZ R51, R43, R50 ;  /* 0x000000322b337221 */ /* 0x000fe40000010000 */
[----:B------:R-:W3:Y:S01]  /*ad10*/  LDL R50, [R1+0x88] ;  /* 0x0000880001327983 */ /* 0x000ee20000100800 */
[-CC-:B------:R-:W-:Y:S01]  /*ad20*/  FFMA.FTZ R55, R55, R6.reuse, -R113.reuse ;  /* 0x0000000637377223 */ /* 0x180fe20000010871 */
[----:B------:R-:W-:-:S05]  /*ad30*/  FFMA.FTZ R58, R58, R6, -R113 ;  /* 0x000000063a3a7223 */ /* 0x000fca0000010871 */
[----:B------:R-:W0:Y:S08]  /*ad40*/  MUFU.EX2 R55, R55 ;  /* 0x0000003700377308 */ /* 0x000e300000000800 */
[----:B------:R-:W1:Y:S08]  /*ad50*/  MUFU.EX2 R58, R58 ;  /* 0x0000003a003a7308 */ /* 0x000e700000000800 */
[----:B------:R-:W1:Y:S01]  /*ad60*/  MUFU.EX2 R57, R57 ;  /* 0x0000003900397308 */ /* 0x000e620000000800 */
[----:B0-----:R-:W-:-:S07]  /*ad70*/  FADD.FTZ R93, R55, R92 ;  /* 0x0000005c375d7221 */ /* 0x001fce0000010000 */
[----:B------:R-:W0:Y:S01]  /*ad80*/  MUFU.EX2 R59, R59 ;  /* 0x0000003b003b7308 */ /* 0x000e220000000800 */
[----:B-1----:R-:W-:Y:S01]  /*ad90*/  FADD.FTZ R93, R58, R93 ;  /* 0x0000005d3a5d7221 */ /* 0x002fe20000010000 */
[----:B------:R-:W-:-:S06]  /*ada0*/  F2FP.F16.F32.PACK_AB R24, R74, R73 ;  /* 0x000000494a18723e */ /* 0x000fcc00000000ff */
[----:B------:R-:W1:Y:S01]  /*adb0*/  MUFU.EX2 R60, R60 ;  /* 0x0000003c003c7308 */ /* 0x000e620000000800 */
[----:B------:R-:W-:Y:S01]  /*adc0*/  FADD.FTZ R74, R0, R93 ;  /* 0x0000005d004a7221 */ /* 0x000fe20000010000 */
[----:B------:R-:W-:-:S06]  /*add0*/  FFMA.FTZ R67, R67, R6, -R113 ;  /* 0x0000000643437223 */ /* 0x000fcc0000010871 */
[----:B------:R-:W1:Y:S01]  /*ade0*/  MUFU.EX2 R63, R63 ;  /* 0x0000003f003f7308 */ /* 0x000e620000000800 */
[----:B------:R-:W-:Y:S01]  /*adf0*/  FADD.FTZ R74, R57, R74 ;  /* 0x0000004a394a7221 */ /* 0x000fe20000010000 */
[----:B------:R-:W-:-:S06]  /*ae00*/  FFMA.FTZ R72, R72, R6, -R113 ;  /* 0x0000000648487223 */ /* 0x000fcc0000010871 */
[----:B------:R-:W1:Y:S01]  /*ae10*/  MUFU.EX2 R64, R64 ;  /* 0x0000004000407308 */ /* 0x000e620000000800 */
[----:B0-----:R-:W-:Y:S01]  /*ae20*/  FADD.FTZ R25, R59, R74 ;  /* 0x0000004a3b197221 */ /* 0x001fe20000010000 */
[----:B------:R-:W-:-:S06]  /*ae30*/  FFMA.FTZ R75, R75, R6, -R113 ;  /* 0x000000064b4b7223 */ /* 0x000fcc0000010871 */
[----:B------:R-:W0:Y:S01]  /*ae40*/  MUFU.EX2 R67, R67 ;  /* 0x0000004300437308 */ /* 0x000e220000000800 */
[----:B-1----:R-:W-:-:S07]  /*ae50*/  FADD.FTZ R48, R60, R25 ;  /* 0x000000193c307221 */ /* 0x002fce0000010000 */
[----:B------:R-:W1:Y:S01]  /*ae60*/  MUFU.EX2 R68, R68 ;  /* 0x0000004400447308 */ /* 0x000e620000000800 */
[----:B------:R-:W-:-:S07]  /*ae70*/  FADD.FTZ R31, R63, R48 ;  /* 0x000000303f1f7221 */ /* 0x000fce0000010000 */
        /* <DEDUP_REMOVED lines=9> */
[----:B------:R-:W-:-:S07]  /*af10*/  FFMA.FTZ R83, R83, R6, -R113 ;  /* 0x0000000653537223 */ /* 0x000fce0000010871 */
[----:B------:R-:W1:Y:S01]  /*af20*/  MUFU.EX2 R71, R71 ;  /* 0x0000004700477308 */ /* 0x000e620000000800 */
[----:B------:R-:W-:Y:S01]  /*af30*/  F2FP.F16.F32.PACK_AB R31, R57, R0 ;  /* 0x00000000391f723e */ /* 0x000fe200000000ff */
[----:B------:R-:W-:Y:S01]  /*af40*/  FADD.FTZ R0, R40, R51 ;  /* 0x0000003328007221 */ /* 0x000fe20000010000 */
[----:B------:R-:W-:-:S05]  /*af50*/  FADD.FTZ R48, R72, R49 ;  /* 0x0000003148307221 */ /* 0x000fca0000010000 */
[----:B------:R-:W2:Y:S01]  /*af60*/  MUFU.EX2 R79, R79 ;  /* 0x0000004f004f7308 */ /* 0x000ea20000000800 */
[----:B------:R-:W-:Y:S01]  /*af70*/  FFMA.FTZ R84, R84, R6, -R113 ;  /* 0x0000000654547223 */ /* 0x000fe20000010871 */
[----:B------:R-:W-:-:S06]  /*af80*/  FADD.FTZ R49, R41, R0 ;  /* 0x0000000029317221 */ /* 0x000fcc0000010000 */
[----:B------:R-:W2:Y:S01]  /*af90*/  MUFU.EX2 R36, R36 ;  /* 0x0000002400247308 */ /* 0x000ea20000000800 */
[----:B0-----:R-:W-:Y:S01]  /*afa0*/  FADD.FTZ R48, R75, R48 ;  /* 0x000000304b307221 */ /* 0x001fe20000010000 */
[----:B------:R-:W-:-:S06]  /*afb0*/  FFMA.FTZ R85, R85, R6, -R113 ;  /* 0x0000000655557223 */ /* 0x000fcc0000010871 */
[----:B------:R-:W-:Y:S01]  /*afc0*/  MUFU.EX2 R80, R80 ;  /* 0x0000005000507308 */ /* 0x000fe20000000800 */
[----:B------:R-:W-:Y:S02]  /*afd0*/  F2FP.F16.F32.PACK_AB R12, R82, R81 ;  /* 0x00000051520c723e */ /* 0x000fe400000000ff */
[----:B------:R-:W-:-:S05]  /*afe0*/  F2FP.F16.F32.PACK_AB R14, R78, R77 ;  /* 0x0000004d4e0e723e */ /* 0x000fca00000000ff */
[----:B------:R-:W0:Y:S01]  /*aff0*/  MUFU.EX2 R37, R37 ;  /* 0x0000002500257308 */ /* 0x000e220000000800 */
[----:B------:R-:W-:Y:S01]  /*b000*/  F2FP.F16.F32.PACK_AB R26, R70, R69 ;  /* 0x00000045461a723e */ /* 0x000fe200000000ff */
[----:B-1----:R-:W-:Y:S01]  /*b010*/  FADD.FTZ R0, R38, R49 ;  /* 0x0000003126007221 */ /* 0x002fe20000010000 */
[----:B------:R-:W-:Y:S02]  /*b020*/  F2FP.F16.F32.PACK_AB R25, R53, R52 ;  /* 0x000000343519723e */ /* 0x000fe400000000ff */
[----:B------:R-:W-:-:S03]  /*b030*/  F2FP.F16.F32.PACK_AB R27, R56, R54 ;  /* 0x00000036381b723e */ /* 0x000fc600000000ff */
[----:B------:R-:W-:Y:S01]  /*b040*/  MUFU.EX2 R83, R83 ;  /* 0x0000005300537308 */ /* 0x000fe20000000800 */
[----:B------:R-:W-:Y:S01]  /*b050*/  FADD.FTZ R48, R71, R48 ;  /* 0x0000003047307221 */ /* 0x000fe20000010000 */
[----:B------:R-:W-:Y:S01]  /*b060*/  FFMA.FTZ R86, R86, R6, -R113 ;  /* 0x0000000656567223 */ /* 0x000fe20000010871 */
[----:B------:R-:W-:-:S05]  /*b070*/  F2FP.F16.F32.PACK_AB R30, R62, R61 ;  /* 0x0000003d3e1e723e */ /* 0x000fca00000000ff */
[----:B------:R-:W1:Y:S01]  /*b080*/  MUFU.EX2 R33, R33 ;  /* 0x0000002100217308 */ /* 0x000e620000000800 */
[----:B------:R-:W-:Y:S01]  /*b090*/  F2FP.F16.F32.PACK_AB R29, R58, R55 ;  /* 0x000000373a1d723e */ /* 0x000fe200000000ff */
[----:B------:R-:W-:-:S06]  /*b0a0*/  FFMA.FTZ R87, R87, R6, -R113 ;  /* 0x0000000657577223 */ /* 0x000fcc0000010871 */
[----:B------:R-:W1:Y:S01]  /*b0b0*/  MUFU.EX2 R84, R84 ;  /* 0x0000005400547308 */ /* 0x000e620000000800 */
[----:B--2---:R2:W-:Y:S07]  /*b0c0*/  STSM.16.M88.4 [R94], R12 ;  /* 0x0000000c5e007844 */ /* 0x0045ee0000000200 */
[----:B------:R-:W1:Y:S01]  /*b0d0*/  MUFU.EX2 R35, R35 ;  /* 0x0000002300237308 */ /* 0x000e620000000800 */
[----:B------:R0:W-:Y:S07]  /*b0e0*/  STSM.16.M88.4 [R116+0x24800], R24 ;  /* 0x0248001874007844 */ /* 0x0001ee0000000200 */
[----:B------:R-:W1:Y:S01]  /*b0f0*/  MUFU.EX2 R85, R85 ;  /* 0x0000005500557308 */ /* 0x000e620000000800 */
[----:B--2---:R-:W-:-:S07]  /*b100*/  FADD.FTZ R15, R39, R0 ;  /* 0x00000000270f7221 */ /* 0x004fce0000010000 */
[----:B------:R-:W2:Y:S01]  /*b110*/  MUFU.EX2 R21, R21 ;  /* 0x0000001500157308 */ /* 0x000ea20000000800 */
[----:B0-----:R-:W-:Y:S01]  /*b120*/  FADD.FTZ R25, R79, R48 ;  /* 0x000000304f197221 */ /* 0x001fe20000010000 */
[----:B------:R-:W-:Y:S01]  /*b130*/  FADD.FTZ R0, R36, R15 ;  /* 0x0000000f24007221 */ /* 0x000fe20000010000 */
[----:B------:R-:W-:-:S05]  /*b140*/  FFMA.FTZ R88, R88, R6, -R113 ;  /* 0x0000000658587223 */ /* 0x000fca0000010871 */
[----:B------:R-:W0:Y:S01]  /*b150*/  MUFU.EX2 R86, R86 ;  /* 0x0000005600567308 */ /* 0x000e220000000800 */
[----:B------:R-:W-:Y:S01]  /*b160*/  FADD.FTZ R0, R37, R0 ;  /* 0x0000000025007221 */ /* 0x000fe20000010000 */
[----:B------:R-:W-:-:S06]  /*b170*/  FFMA.FTZ R89, R89, R6, -R113 ;  /* 0x0000000659597223 */ /* 0x000fcc0000010871 */
[----:B------:R-:W0:Y:S01]  /*b180*/  MUFU.EX2 R32, R32 ;  /* 0x0000002000207308 */ /* 0x000e220000000800 */
[----:B----4-:R4:W-:Y:S07]  /*b190*/  STSM.16.M88.4 [R95], R28 ;  /* 0x0000001c5f007844 */ /* 0x0109ee0000000200 */
[----:B------:R-:W0:Y:S01]  /*b1a0*/  MUFU.EX2 R87, R87 ;  /* 0x0000005700577308 */ /* 0x000e220000000800 */
[----:B-1----:R-:W-:Y:S01]  /*b1b0*/  FADD.FTZ R0, R33, R0 ;  /* 0x0000000021007221 */ /* 0x002fe20000010000 */
[----:B------:R-:W-:Y:S01]  /*b1c0*/  F2FP.F16.F32.PACK_AB R12, R47, R46 ;  /* 0x0000002e2f0c723e */ /* 0x000fe200000000ff */
[----:B------:R-:W-:Y:S01]  /*b1d0*/  FFMA.FTZ R90, R90, R6, -R113 ;  /* 0x000000065a5a7223 */ /* 0x000fe20000010871 */
[----:B------:R-:W-:-:S02]  /*b1e0*/  F2FP.F16.F32.PACK_AB R14, R45, R44 ;  /* 0x0000002c2d0e723e */ /* 0x000fc400000000ff */
[----:B------:R-:W-:Y:S02]  /*b1f0*/  F2FP.F16.F32.PACK_AB R13, R60, R59 ;  /* 0x0000003b3c0d723e */ /* 0x000fe400000000ff */
[----:B------:R-:W1:Y:S01]  /*b200*/  MUFU.EX2 R3, R3 ;  /* 0x0000000300037308 */ /* 0x000e620000000800 */
[----:B----4-:R-:W-:-:S04]  /*b210*/  FADD.FTZ R28, R80, R25 ;  /* 0x00000019501c7221 */ /* 0x010fc80000010000 */
[----:B------:R-:W-:-:S03]  /*b220*/  FADD.FTZ R29, R83, R28 ;  /* 0x0000001c531d7221 */ /* 0x000fc60000010000 */
[----:B------:R-:W4:Y:S01]  /*b230*/  MUFU.EX2 R88, R88 ;  /* 0x0000005800587308 */ /* 0x000f220000000800 */
[----:B------:R-:W-:Y:S01]  /*b240*/  F2FP.F16.F32.PACK_AB R15, R64, R63 ;  /* 0x0000003f400f723e */ /* 0x000fe200000000ff */
[----:B------:R-:W-:Y:S01]  /*b250*/  FADD.FTZ R28, R84, R29 ;  /* 0x0000001d541c7221 */ /* 0x000fe20000010000 */
[----:B------:R-:W-:-:S05]  /*b260*/  FADD.FTZ R0, R35, R0 ;  /* 0x0000000023007221 */ /* 0x000fca0000010000 */
[----:B------:R-:W-:Y:S01]  /*b270*/  MUFU.EX2 R7, R7 ;  /* 0x0000000700077308 */ /* 0x000fe20000000800 */
[----:B------:R-:W-:Y:S01]  /*b280*/  FADD.FTZ R29, R85, R28 ;  /* 0x0000001c551d7221 */ /* 0x000fe20000010000 */
[----:B------:R2:W-:Y:S01]  /*b290*/  STSM.16.M88.4 [R115+0x6000], R12 ;  /* 0x0060000c73007844 */ /* 0x0005e20000000200 */
[----:B------:R-:W-:-:S05]  /*b2a0*/  FFMA.FTZ R105, R105, R6, -R113 ;  /* 0x0000000669697223 */ /* 0x000fca0000010871 */
[----:B------:R-:W4:Y:S01]  /*b2b0*/  MUFU.EX2 R89, R89 ;  /* 0x0000005900597308 */ /* 0x000f220000000800 */
[----:B------:R-:W-:Y:S01]  /*b2c0*/  FFMA.FTZ R106, R106, R6, -R113 ;  /* 0x000000066a6a7223 */ /* 0x000fe20000010871 */
[----:B------:R-:W-:-:S06]  /*b2d0*/  F2FP.F16.F32.PACK_AB R24, R43, R42 ;  /* 0x0000002a2b18723e */ /* 0x000fcc00000000ff */
[----:B------:R-:W3:Y:S01]  /*b2e0*/  MUFU.EX2 R8, R8 ;  /* 0x0000000800087308 */ /* 0x000ee20000000800 */
[----:B--2---:R-:W-:Y:S01]  /*b2f0*/  F2FP.F16.F32.PACK_AB R12, R39, R38 ;  /* 0x00000026270c723e */ /* 0x004fe200000000ff */
[----:B------:R-:W-:Y:S01]  /*b300*/  FADD.FTZ R39, R21, R0 ;  /* 0x0000000015277221 */ /* 0x000fe20000010000 */
[----:B0-----:R-:W-:-:S05]  /*b310*/  FADD.FTZ R0, R86, R29 ;  /* 0x0000001d56007221 */ /* 0x001fca0000010000 */
[----:B------:R-:W0:Y:S01]  /*b320*/  MUFU.EX2 R90, R90 ;  /* 0x0000005a005a7308 */ /* 0x000e220000000800 */
[----:B------:R-:W-:Y:S01]  /*b330*/  FADD.FTZ R28, R32, R39 ;  /* 0x00000027201c7221 */ /* 0x000fe20000010000 */
[----:B------:R-:W-:Y:S01]  /*b340*/  F2FP.F16.F32.PACK_AB R26, R41, R40 ;  /* 0x00000028291a723e */ /* 0x000fe200000000ff */
[----:B------:R-:W-:Y:S01]  /*b350*/  FADD.FTZ R15, R87, R0 ;  /* 0x00000000570f7221 */ /* 0x000fe20000010000 */
[----:B------:R-:W-:Y:S01]  /*b360*/  F2FP.F16.F32.PACK_AB R25, R68, R67 ;  /* 0x000000434419723e */ /* 0x000fe200000000ff */
[--C-:B------:R-:W-:Y:S01]  /*b370*/  FFMA.FTZ R107, R107, R6, -R113.reuse ;  /* 0x000000066b6b7223 */ /* 0x100fe20000010871 */
[----:B------:R-:W-:Y:S02]  /*b380*/  F2FP.F16.F32.PACK_AB R27, R75, R72 ;  /* 0x000000484b1b723e */ /* 0x000fe400000000ff */
[----:B------:R-:W2:Y:S01]  /*b390*/  MUFU.EX2 R9, R9 ;  /* 0x0000000900097308 */ /* 0x000ea20000000800 */
[-CC-:B------:R-:W-:Y:S01]  /*b3a0*/  FFMA.FTZ R108, R108, R6.reuse, -R113.reuse ;  /* 0x000000066c6c7223 */ /* 0x180fe20000010871 */
[----:B------:R-:W-:Y:S01]  /*b3b0*/  FFMA.FTZ R109, R109, R6, -R113 ;  /* 0x000000066d6d7223 */ /* 0x000fe20000010871 */
[----:B-1----:R-:W-:-:S05]  /*b3c0*/  FADD.FTZ R28, R3, R28 ;  /* 0x0000001c031c7221 */ /* 0x002fca0000010000 */
[----:B------:R-:W1:Y:S01]  /*b3d0*/  MUFU.EX2 R31, R105 ;  /* 0x00000069001f7308 */ /* 0x000e620000000800 */
[----:B----4-:R-:W-:Y:S01]  /*b3e0*/  FADD.FTZ R0, R88, R15 ;  /* 0x0000000f58007221 */ /* 0x010fe20000010000 */
[----:B------:R4:W-:Y:S06]  /*b3f0*/  STSM.16.M88.4 [R94+0x6000], R24 ;  /* 0x006000185e007844 */ /* 0x0009ec0000000200 */
[----:B------:R-:W1:Y:S01]  /*b400*/  MUFU.EX2 R10, R10 ;  /* 0x0000000a000a7308 */ /* 0x000e620000000800 */
[----:B------:R-:W-:-:S07]  /*b410*/  FADD.FTZ R29, R89, R0 ;  /* 0x00000000591d7221 */ /* 0x000fce0000010000 */
[----:B------:R-:W1:Y:S01]  /*b420*/  MUFU.EX2 R106, R106 ;  /* 0x0000006a006a7308 */ /* 0x000e620000000800 */
[----:B----4-:R-:W-:Y:S01]  /*b430*/  F2FP.F16.F32.PACK_AB R26, R32, R21 ;  /* 0x00000015201a723e */ /* 0x010fe200000000ff */
[----:B------:R-:W-:-:S06]  /*b440*/  FADD.FTZ R21, R7, R28 ;  /* 0x0000001c07157221 */ /* 0x000fcc0000010000 */
[----:B------:R-:W4:Y:S01]  /*b450*/  MUFU.EX2 R11, R11 ;  /* 0x0000000b000b7308 */ /* 0x000f220000000800 */
[----:B---3--:R-:W-:Y:S01]  /*b460*/  FADD.FTZ R0, R8, R21 ;  /* 0x0000001508007221 */ /* 0x008fe20000010000 */
[----:B0-----:R-:W-:-:S06]  /*b470*/  FADD.FTZ R28, R90, R29 ;  /* 0x0000001d5a1c7221 */ /* 0x001fcc0000010000 */
[----:B------:R-:W-:Y:S08]  /*b480*/  MUFU.EX2 R20, R20 ;  /* 0x0000001400147308 */ /* 0x000ff00000000800 */
[----:B------:R-:W-:Y:S08]  /*b490*/  MUFU.EX2 R4, R4 ;  /* 0x0000000400047308 */ /* 0x000ff00000000800 */
[----:B------:R-:W0:Y:S08]  /*b4a0*/  MUFU.EX2 R107, R107 ;  /* 0x0000006b006b7308 */ /* 0x000e300000000800 */
[----:B------:R-:W-:Y:S08]  /*b4b0*/  MUFU.EX2 R108, R108 ;  /* 0x0000006c006c7308 */ /* 0x000ff00000000800 */
[----:B------:R-:W3:Y:S01]  /*b4c0*/  MUFU.EX2 R109, R109 ;  /* 0x0000006d006d7308 */ /* 0x000ee20000000800 */
[----:B--2---:R-:W-:Y:S01]  /*b4d0*/  FADD.FTZ R21, R9, R0 ;  /* 0x0000000009157221 */ /* 0x004fe20000010000 */
[----:B-1----:R-:W-:Y:S01]  /*b4e0*/  FADD.FTZ R29, R31, R28 ;  /* 0x0000001c1f1d7221 */ /* 0x002fe20000010000 */
[----:B------:R-:W-:-:S02]  /*b4f0*/  F2FP.F16.F32.PACK_AB R14, R37, R36 ;  /* 0x00000024250e723e */ /* 0x000fc400000000ff */
[----:B------:R-:W-:Y:S01]  /*b500*/  FADD.FTZ R0, R10, R21 ;  /* 0x000000150a007221 */ /* 0x000fe20000010000 */
[----:B------:R-:W-:Y:S01]  /*b510*/  FADD.FTZ R32, R106, R29 ;  /* 0x0000001d6a207221 */ /* 0x000fe20000010000 */
[----:B------:R-:W-:Y:S02]  /*b520*/  F2FP.F16.F32.PACK_AB R13, R79, R71 ;  /* 0x000000474f0d723e */ /* 0x000fe400000000ff */
[----:B------:R-:W-:Y:S02]  /*b530*/  F2FP.F16.F32.PACK_AB R15, R83, R80 ;  /* 0x00000050530f723e */ /* 0x000fe400000000ff */
[----:B------:R-:W-:Y:S02]  /*b540*/  F2FP.F16.F32.PACK_AB R24, R35, R33 ;  /* 0x000000212318723e */ /* 0x000fe400000000ff */
[----:B------:R-:W-:Y:S02]  /*b550*/  F2FP.F16.F32.PACK_AB R25, R85, R84 ;  /* 0x000000545519723e */ /* 0x000fe400000000ff */
[----:B------:R-:W-:-:S02]  /*b560*/  F2FP.F16.F32.PACK_AB R27, R87, R86 ;  /* 0x00000056571b723e */ /* 0x000fc400000000ff */
[----:B------:R-:W-:Y:S01]  /*b570*/  F2FP.F16.F32.PACK_AB R28, R7, R3 ;  /* 0x00000003071c723e */ /* 0x000fe200000000ff */
[----:B----4-:R-:W-:Y:S01]  /*b580*/  FADD.FTZ R3, R11, R0 ;  /* 0x000000000b037221 */ /* 0x010fe20000010000 */
[----:B------:R-:W-:Y:S01]  /*b590*/  F2FP.F16.F32.PACK_AB R30, R9, R8 ;  /* 0x00000008091e723e */ /* 0x000fe200000000ff */
[----:B0-----:R-:W-:Y:S01]  /*b5a0*/  FADD.FTZ R7, R107, R32 ;  /* 0x000000206b077221 */ /* 0x001fe20000010000 */
[----:B------:R-:W-:Y:S02]  /*b5b0*/  F2FP.F16.F32.PACK_AB R8, R11, R10 ;  /* 0x0000000a0b08723e */ /* 0x000fe400000000ff */
[----:B------:R-:W-:Y:S02]  /*b5c0*/  F2FP.F16.F32.PACK_AB R29, R89, R88 ;  /* 0x00000058591d723e */ /* 0x000fe400000000ff */
[----:B------:R-:W-:Y:S02]  /*b5d0*/  F2FP.F16.F32.PACK_AB R31, R31, R90 ;  /* 0x0000005a1f1f723e */ /* 0x000fe400000000ff */
[----:B------:R-:W-:-:S02]  /*b5e0*/  F2FP.F16.F32.PACK_AB R9, R107, R106 ;  /* 0x0000006a6b09723e */ /* 0x000fc400000000ff */
[----:B------:R-:W-:Y:S02]  /*b5f0*/  F2FP.F16.F32.PACK_AB R10, R4, R20 ;  /* 0x00000014040a723e */ /* 0x000fe400000000ff */
[----:B---3--:R-:W-:Y:S01]  /*b600*/  F2FP.F16.F32.PACK_AB R11, R109, R108 ;  /* 0x0000006c6d0b723e */ /* 0x008fe200000000ff */
[----:B------:R0:W-:Y:S01]  /*b610*/  STSM.16.M88.4 [R116+0x2a800], R12 ;  /* 0x02a8000c74007844 */ /* 0x0001e20000000200 */
[----:B------:R-:W-:-:S03]  /*b620*/  FADD.FTZ R108, R108, R7 ;  /* 0x000000076c6c7221 */ /* 0x000fc60000010000 */
[----:B------:R0:W-:Y:S04]  /*b630*/  STSM.16.M88.4 [R50], R24 ;  /* 0x0000001832007844 */ /* 0x0001e80000000200 */
[----:B------:R0:W-:Y:S01]  /*b640*/  STSM.16.M88.4 [R115+0xc000], R28 ;  /* 0x00c0001c73007844 */ /* 0x0001e20000000200 */
[----:B------:R-:W-:-:S03]  /*b650*/  FADD.FTZ R0, R109, R108 ;  /* 0x0000006c6d007221 */ /* 0x000fc60000010000 */
[----:B------:R0:W-:Y:S01]  /*b660*/  STSM.16.M88.4 [R94+0xc000], R8 ;  /* 0x00c000085e007844 */ /* 0x0001e20000000200 */
[----:B------:R1:W-:Y:S06]  /*b670*/  MEMBAR.ALL.CTA ;  /* 0x0000000000007992 */ /* 0x0003ec0000008000 */
[----:B-1----:R-:W1:Y:S04]  /*b680*/  FENCE.VIEW.ASYNC.S ;  /* 0x00000000000073c6 */ /* 0x002e680000000000 */
[----:B------:R0:W-:Y:S01]  /*b690*/  STL [R1+0x2c], R0 ;  /* 0x00002c0001007387 */ /* 0x0001e20000100800 */
[----:B------:R-:W-:Y:S01]  /*b6a0*/  ISETP.GE.AND P2, PT, R127, 0xc1, PT ;  /* 0x000000c17f00780c */ /* 0x000fe20003f46270 */
[----:B------:R-:W-:-:S02]  /*b6b0*/  IMAD.MOV.U32 R151, RZ, RZ, RZ ;  /* 0x000000ffff977224 */ /* 0x000fc400078e00ff */
[----:B------:R-:W-:Y:S02]  /*b6c0*/  FADD.FTZ R3, R20, R3 ;  /* 0x0000000314037221 */ /* 0x000fe40000010000 */
[----:B------:R-:W-:Y:S02]  /*b6d0*/  IMAD.MOV.U32 R150, RZ, RZ, R151 ;  /* 0x000000ffff967224 */ /* 0x000fe400078e0097 */
        /* <DEDUP_REMOVED lines=31> */
[----:B-1----:R-:W-:Y:S01]  /*b8d0*/  NOP ;  /* 0x0000000000007918 */ /* 0x002fe20000000000 */
[----:B0-----:R-:W-:Y:S05]  /*b8e0*/  @!P2 BRA `(.L_x_13145) ;  /* 0x0000003c00b4a947 */ /* 0x001fea0003800000 */
[----:B------:R-:W-:Y:S01]  /*b8f0*/  VIADD R0, R155, 0xfffffffe ;  /* 0xfffffffe9b007836 */ /* 0x000fe20000000000 */
[----:B------:R-:W-:Y:S01]  /*b900*/  MOV R7, R5 ;  /* 0x0000000500077202 */ /* 0x000fe20000000f00 */
        /* <DEDUP_REMOVED lines=19> */
[----:B-1----:R-:W-:-:S07]  /*ba40*/  CS2R R120, SRZ ;  /* 0x0000000000787805 */ /* 0x002fce000001ff00 */
.L_x_13155:
        /* <DEDUP_REMOVED lines=12> */
.L_x_13147:
[----:B------:R-:W-:Y:S01]  /*bb10*/  IMAD R5, R152, 0x8, R2 ;  /* 0x0000000898057824 */ /* 0x000fe200078e0202 */
[----:B0-----:R-:W-:-:S04]  /*bb20*/  SHF.L.U32 R6, R6, 0x1f, RZ ;  /* 0x0000001f06067819 */ /* 0x001fc800000006ff */
[----:B------:R0:W1:Y:S01]  /*bb30*/  SYNCS.PHASECHK.TRANS64.TRYWAIT P3, [R5+URZ+0x30830], R6 ;  /* 0x03083006050075a7 */ /* 0x000062000806017f */
[----:B------:R-:W-:Y:S05]  /*bb40*/  @!P0 BRA `(.L_x_13148) ;  /* 0x0000000000048947 */ /* 0x000fea0003800000 */
[----:B------:R-:W-:Y:S01]  /*bb50*/  BPT.TRAP 0x1 ;  /* 0x000000040000795c */ /* 0x000fe20000300000 */
.L_x_13148:
[----:B------:R-:W-:Y:S04]  /*bb60*/  BSSY B0, `(.L_x_13146) ;  /* 0x0000004000007945 */ /* 0x000fe80003800000 */
[----:B-1----:R-:W-:Y:S05]  /*bb70*/  @P3 BRA `(.L_x_13149) ;  /* 0x0000000000083947 */ /* 0x002fea0003800000 */
[----:B------:R-:W1:Y:S02]  /*bb80*/  SYNCS.PHASECHK.TRANS64.TRYWAIT P3, [R5+URZ+0x30830], R6 ;  /* 0x03083006050075a7 */ /* 0x000e64000806017f */
[----:B-1----:R-:W-:Y:S05]  /*bb90*/  @!P3 BRA `(.L_x_13150) ;  /* 0x000000cc000cb947 */ /* 0x002fea0003800000 */
.L_x_13149:
[----:B------:R-:W-:Y:S05]  /*bba0*/  BSYNC B0 ;  /* 0x0000000000007941 */ /* 0x000fea0003800000 */
.L_x_13146:
[----:B01----:R-:W2:Y:S04]  /*bbb0*/  LDL R6, [R1+0x7c] ;  /* 0x00007c0001067983 */ /* 0x003ea80000100800 */
[----:B------:R-:W3:Y:S01]  /*bbc0*/  LDL.64 R20, [R1+0x50] ;  /* 0x0000500001147983 */ /* 0x000ee20000100a00 */
[----:B------:R-:W-:Y:S01]  /*bbd0*/  IMAD.MOV.U32 R15, RZ, RZ, 0x40000040 ;  /* 0x40000040ff0f7424 */ /* 0x000fe200078e00ff */
[----:B------:R-:W-:Y:S05]  /*bbe0*/  WARPSYNC.ALL ;  /* 0x0000000000007948 */ /* 0x000fea0003800000 */
[----:B------:R-:W-:Y:S01]  /*bbf0*/  R2UR UR15, R15 ;  /* 0x000000000f0f72ca */ /* 0x000fe200000e0000 */
[----:B------:R-:W0:Y:S01]  /*bc00*/  S2R R5, SR_TID.X ;  /* 0x0000000000057919 */ /* 0x000e220000002100 */
[----:B------:R-:W-:-:S02]  /*bc10*/  IMAD.MOV.U32 R13, RZ, RZ, 0x40000040 ;  /* 0x40000040ff0d7424 */ /* 0x000fc400078e00ff */
[----:B------:R-:W-:-:S03]  /*bc20*/  IMAD.MOV.U32 R11, RZ, RZ, 0x40000040 ;  /* 0x40000040ff0b7424 */ /* 0x000fc600078e00ff */
[----:B------:R-:W-:Y:S02]  /*bc30*/  R2UR UR11, R13 ;  /* 0x000000000d0b72ca */ /* 0x000fe400000e0000 */
[----:B0-----:R-:W-:-:S04]  /*bc40*/  SHF.R.U32.HI R5, RZ, 0x7, R5 ;  /* 0x00000007ff057819 */ /* 0x001fc80000011605 */
[----:B------:R-:W-:-:S05]  /*bc50*/  IADD3 R5, R5, 0x8, RZ ;  /* 0x0000000805057810 */ /* 0x000fca0007ffe0ff */
[----:B------:R0:W-:Y:S01]  /*bc60*/  BAR.SYNC.DEFER_BLOCKING R5, 0x100 ;  /* 0x000400050000751d */ /* 0x0001e20000010000 */
[----:B------:R-:W-:-:S05]  /*bc70*/  R2UR UR7, R11 ;  /* 0x000000000b0772ca */ /* 0x000fca00000e0000 */
[----:B------:R-:W-:Y:S01]  /*bc80*/  WARPGROUP.ARRIVE ;  /* 0x00000000000079c5 */ /* 0x000fe20000000000 */
[----:B--2---:R-:W-:-:S04]  /*bc90*/  IMAD R10, R152, 0x600, R6 ;  /* 0x00000600980a7824 */ /* 0x004fc800078e0206 */
[----:B------:R-:W-:-:S05]  /*bca0*/  VIADD R14, R10, 0x4 ;  /* 0x000000040a0e7836 */ /* 0x000fca0000000000 */
[----:B------:R-:W-:Y:S02]  /*bcb0*/  R2UR UR14, R14 ;  /* 0x000000000e0e72ca */ /* 0x000fe400000e0000 */
[----:B------:R-:W2:Y:S01]  /*bcc0*/  LDL.64 R14, [R1+0x68] ;  /* 0x00006800010e7983 */ /* 0x000ea20000100a00 */
[----:B------:R-:W-:-:S05]  /*bcd0*/  VIADD R12, R10, 0x2 ;  /* 0x000000020a0c7836 */ /* 0x000fca0000000000 */
[----:B------:R-:W-:Y:S02]  /*bce0*/  R2UR UR10, R12 ;  /* 0x000000000c0a72ca */ /* 0x000fe400000e0000 */
[----:B------:R-:W4:Y:S01]  /*bcf0*/  LDL.64 R12, [R1+0x60] ;  /* 0x00006000010c7983 */ /* 0x000f220000100a00 */
[----:B---3--:R-:W-:Y:S02]  /*bd00*/  R2UR UR4, R20 ;  /* 0x00000000140472ca */ /* 0x008fe400000e0000 */
[----:B------:R-:W-:Y:S02]  /*bd10*/  R2UR UR5, R21 ;  /* 0x00000000150572ca */ /* 0x000fe400000e0000 */
[----:B------:R-:W-:Y:S01]  /*bd20*/  R2UR UR6, R10 ;  /* 0x000000000a0672ca */ /* 0x000fe200000e0000 */
[----:B------:R-:W3:-:S12]  /*bd30*/  LDL.64 R20, [R1+0x58] ;  /* 0x0000580001147983 */ /* 0x000ed80000100a00 */
[----:B------:R-:W-:Y:S03]  /*bd40*/  HGMMA.64x192x16.F32 R24, gdesc[UR4], RZ, !UPT, gsb0 ;  /* 0x02e00000041879f0 */ /* 0x000fe6000c0008ff */
[----:B------:R-:W-:Y:S02]  /*bd50*/  WARPGROUP.DEPBAR.LE gsb0, 0x0 ;  /* 0x00008000000079c5 */ /* 0x000fe40000010000 */
[----:B------:R-:W-:Y:S01]  /*bd60*/  WARPGROUP.ARRIVE ;  /* 0x00000000000079c5 */ /* 0x000fe20000000000 */
[----:B--2---:R-:W-:Y:S02]  /*bd70*/  R2UR UR8, R14 ;  /* 0x000000000e0872ca */ /* 0x004fe400000e0000 */
[----:B------:R-:W-:-:S13]  /*bd80*/  R2UR UR9, R15 ;  /* 0x000000000f0972ca */ /* 0x000fda00000e0000 */
[----:B------:R-:W-:Y:S01]  /*bd90*/  HGMMA.64x192x16.F32 R24, gdesc[UR8], R24, gsb0 ;  /* 0x02e00000081879f0 */ /* 0x000fe20008000818 */
[----:B----4-:R-:W-:Y:S02]  /*bda0*/  R2UR UR12, R12 ;  /* 0x000000000c0c72ca */ /* 0x010fe400000e0000 */
[----:B------:R-:W-:Y:S02]  /*bdb0*/  R2UR UR13, R13 ;  /* 0x000000000d0d72ca */ /* 0x000fe400000e0000 */
[----:B------:R-:W-:Y:S02]  /*bdc0*/  IADD3 R10, R10, 0x6, RZ ;  /* 0x000000060a0a7810 */ /* 0x000fe40007ffe0ff */
[----:B------:R-:W-:Y:S02]  /*bdd0*/  R2UR UR19, R11 ;  /* 0x000000000b1372ca */ /* 0x000fe400000e0000 */
[----:B------:R-:W-:Y:S02]  /*bde0*/  R2UR UR18, R10 ;  /* 0x000000000a1272ca */ /* 0x000fe400000e0000 */
[----:B---3--:R-:W-:-:S02]  /*bdf0*/  R2UR UR16, R20 ;  /* 0x00000000141072ca */ /* 0x008fc400000e0000 */
[----:B------:R-:W-:Y:S01]  /*be00*/  R2UR UR17, R21 ;  /* 0x00000000151172ca */ /* 0x000fe200000e0000 */
[----:B------:R-:W-:Y:S02]  /*be10*/  WARPGROUP.DEPBAR.LE gsb0, 0x0 ;  /* 0x00008000000079c5 */ /* 0x000fe40000010000 */
[----:B------:R-:W-:-:S06]  /*be20*/  WARPGROUP.ARRIVE ;  /* 0x00000000000079c5 */ /* 0x000fcc0000000000 */
        /* <DEDUP_REMOVED lines=8> */
.L_x_13152:
[----:B------:R-:W-:Y:S01]  /*beb0*/  SHF.L.U32 R5, R8, 0x1f, RZ ;  /* 0x0000001f08057819 */ /* 0x000fe200000006ff */
[----:B------:R-:W-:-:S04]  /*bec0*/  IMAD R6, R0, 0x8, R2 ;  /* 0x0000000800067824 */ /* 0x000fc800078e0202 */
[----:B------:R0:W1:Y:S01]  /*bed0*/  SYNCS.PHASECHK.TRANS64.TRYWAIT P2, [R6+URZ+0x30850], R5 ;  /* 0x03085005060075a7 */ /* 0x000062000804017f */
[----:B------:R-:W-:Y:S05]  /*bee0*/  @!P0 BRA `(.L_x_13153) ;  /* 0x0000000000048947 */ /* 0x000fea0003800000 */
[----:B------:R-:W-:Y:S01]  /*bef0*/  BPT.TRAP 0x1 ;  /* 0x000000040000795c */ /* 0x000fe20000300000 */
.L_x_13153:
[----:B-1----:R-:W-:Y:S05]  /*bf00*/  @P2 BRA `(.L_x_13151) ;  /* 0x0000000000082947 */ /* 0x002fea0003800000 */
[----:B------:R-:W1:Y:S02]  /*bf10*/  SYNCS.PHASECHK.TRANS64.TRYWAIT P2, [R6+URZ+0x30850], R5 ;  /* 0x03085005060075a7 */ /* 0x000e64000804017f */
[----:B-1----:R-:W-:Y:S05]  /*bf20*/  @!P2 BRA `(.L_x_13154) ;  /* 0x000000c8003ca947 */ /* 0x002fea0003800000 */
.L_x_13151:
[----:B------:R-:W-:Y:S05]  /*bf30*/  WARPSYNC.ALL ;  /* 0x0000000000007948 */ /* 0x000fea0003800000 */
[----:B------:R-:W-:Y:S01]  /*bf40*/  ULDC UR4, c[0x0][0x9d8] ;  /* 0x0002760000047ab9 */ /* 0x000fe20000000800 */
[----:B------:R2:W-:Y:S01]  /*bf50*/  STL [R1+0xc0], R19 ;  /* 0x0000c01301007387 */ /* 0x0005e20000100800 */
[----:B------:R-:W-:Y:S01]  /*bf60*/  FMUL.FTZ R35, R35, UR4 ;  /* 0x0000000423237c20 */ /* 0x000fe20008410000 */
[----:B------:R-:W-:Y:S01]  /*bf70*/  FMUL.FTZ R24, R24, UR4 ;  /* 0x0000000418187c20 */ /* 0x000fe20008410000 */
[----:B------:R-:W-:Y:S01]  /*bf80*/  FMUL.FTZ R25, R25, UR4 ;  /* 0x0000000419197c20 */ /* 0x000fe20008410000 */
[----:B------:R-:W-:Y:S01]  /*bf90*/  FMUL.FTZ R28, R28, UR4 ;  /* 0x000000041c1c7c20 */ /* 0x000fe20008410000 */
[----:B01----:R-:W0:Y:S01]  /*bfa0*/  MUFU.TANH R5, R35 ;  /* 0x0000002300057308 */ /* 0x003e220000002400 */
[----:B------:R-:W-:Y:S01]  /*bfb0*/  FMUL.FTZ R26, R26, UR4 ;  /* 0x000000041a1a7c20 */ /* 0x000fe20008410000 */
[----:B------:R-:W-:Y:S01]  /*bfc0*/  FMUL.FTZ R29, R29, UR4 ;  /* 0x000000041d1d7c20 */ /* 0x000fe20008410000 */
[----:B------:R-:W-:Y:S01]  /*bfd0*/  FMUL.FTZ R36, R36, UR4 ;  /* 0x0000000424247c20 */ /* 0x000fe20008410000 */
[----:B------:R-:W-:Y:S01]  /*bfe0*/  FMUL.FTZ R30, R30, UR4 ;  /* 0x000000041e1e7c20 */ /* 0x000fe20008410000 */
[----:B------:R-:W-:Y:S01]  /*bff0*/  FMUL.FTZ R33, R33, UR4 ;  /* 0x0000000421217c20 */ /* 0x000fe20008410000 */
[----:B------:R-:W-:Y:S01]  /*c000*/  FMUL.FTZ R32, R32, UR4 ;  /* 0x0000000420207c20 */ /* 0x000fe20008410000 */
[----:B------:R-:W-:Y:S01]  /*c010*/  STL [R1+0xbc], R18 ;  /* 0x0000bc1201007387 */ /* 0x000fe20000100800 */
[----:B------:R-:W1:Y:S01]  /*c020*/  MUFU.TANH R6, R24 ;  /* 0x0000001800067308 */ /* 0x000e620000002400 */
[----:B------:R-:W-:Y:S01]  /*c030*/  FMUL.FTZ R34, R34, UR4 ;  /* 0x0000000422227c20 */ /* 0x000fe20008410000 */
[----:B------:R-:W-:Y:S01]  /*c040*/  FMUL.FTZ R10, R53, UR4 ;  /* 0x00000004350a7c20 */ /* 0x000fe20008410000 */
[----:B------:R3:W-:Y:S01]  /*c050*/  STL [R1+0xb8], R17 ;  /* 0x0000b81101007387 */ /* 0x0007e20000100800 */
[----:B------:R-:W-:Y:S01]  /*c060*/  FMUL.FTZ R37, R37, UR4 ;  /* 0x0000000425257c20 */ /* 0x000fe20008410000 */
[----:B------:R-:W-:Y:S01]  /*c070*/  FMUL.FTZ R157, R40, UR4 ;  /* 0x00000004289d7c20 */ /* 0x000fe20008410000 */
[----:B------:R-:W-:Y:S01]  /*c080*/  FMUL.FTZ R13, R60, UR4 ;  /* 0x000000043c0d7c20 */ /* 0x000fe20008410000 */
[----:B------:R-:W-:Y:S01]  /*c090*/  FMUL.FTZ R156, R41, UR4 ;  /* 0x00000004299c7c20 */ /* 0x000fe20008410000 */
[----:B------:R-:W4:Y:S01]  /*c0a0*/  MUFU.TANH R9, R25 ;  /* 0x0000001900097308 */ /* 0x000f220000002400 */
[----:B0-----:R-:W-:-:S02]  /*c0b0*/  IMAD.MOV.U32 R53, RZ, RZ, R5 ;  /* 0x000000ffff357224 */ /* 0x001fc400078e0005 */
[----:B------:R-:W-:Y:S01]  /*c0c0*/  FMUL.FTZ R31, R31, UR4 ;  /* 0x000000041f1f7c20 */ /* 0x000fe20008410000 */
[----:B------:R-:W-:Y:S01]  /*c0d0*/  FMUL.FTZ R155, R44, UR4 ;  /* 0x000000042c9b7c20 */ /* 0x000fe20008410000 */
[----:B------:R0:W-:Y:S01]  /*c0e0*/  STL [R1+0xb4], R16 ;  /* 0x0000b41001007387 */ /* 0x0001e20000100800 */
[----:B------:R-:W-:Y:S01]  /*c0f0*/  FMUL.FTZ R45, R45, UR4 ;  /* 0x000000042d2d7c20 */ /* 0x000fe20008410000 */
[----:B------:R-:W-:Y:S01]  /*c100*/  FMUL.FTZ R44, R48, UR4 ;  /* 0x00000004302c7c20 */ /* 0x000fe20008410000 */
[----:B------:R-:W-:Y:S01]  /*c110*/  FMUL.FTZ R11, R56, UR4 ;  /* 0x00000004380b7c20 */ /* 0x000fe20008410000 */
[----:B------:R3:W-:Y:S01]  /*c120*/  MUFU.TANH R8, R28 ;  /* 0x0000001c00087308 */ /* 0x0007e20000002400 */
[----:B-1----:R-:W-:Y:S01]  /*c130*/  FMNMX.FTZ R5, R6, R7, !PT ;  /* 0x0000000706057209 */ /* 0x002fe20007810000 */
[----:B------:R-:W-:Y:S01]  /*c140*/  FMUL.FTZ R12, R57, UR4 ;  /* 0x00000004390c7c20 */ /* 0x000fe20008410000 */
[----:B------:R-:W-:Y:S01]  /*c150*/  FMUL.FTZ R38, R38, UR4 ;  /* 0x0000000426267c20 */ /* 0x000fe20008410000 */
[----:B------:R-:W-:Y:S01]  /*c160*/  FMUL.FTZ R20, R65, UR4 ;  /* 0x0000000441147c20 */ /* 0x000fe20008410000 */
[----:B------:R-:W-:Y:S01]  /*c170*/  FMUL.FTZ R27, R27, UR4 ;  /* 0x000000041b1b7c20 */ /* 0x000fe20008410000 */
[----:B------:R-:W-:Y:S01]  /*c180*/  FMUL.FTZ R40, R100, UR4 ;  /* 0x0000000464287c20 */ /* 0x000fe20008410000 */
[----:B------:R-:W-:Y:S01]  /*c190*/  FMUL.FTZ R41, R101, UR4 ;  /* 0x0000000465297c20 */ /* 0x000fe20008410000 */
[----:B--2---:R-:W-:Y:S01]  /*c1a0*/  MUFU.TANH R19, R26 ;  /* 0x0000001a00137308 */ /* 0x004fe20000002400 */
[----:B----4-:R-:W-:Y:S01]  /*c1b0*/  MOV R35, R9 ;  /* 0x0000000900237202 */ /* 0x010fe20000000f00 */
[----:B------:R-:W-:Y:S01]  /*c1c0*/  FMUL.FTZ R9, R52, UR4 ;  /* 0x0000000434097c20 */ /* 0x000fe20008410000 */
[----:B---3--:R-:W-:Y:S01]  /*c1d0*/  FMUL.FTZ R28, R72, UR4 ;  /* 0x00000004481c7c20 */ /* 0x008fe20008410000 */
[----:B------:R-:W-:Y:S01]  /*c1e0*/  FMUL.FTZ R100, R105, UR4 ;  /* 0x0000000469647c20 */ /* 0x000fe20008410000 */
[----:B------:R-:W-:Y:S01]  /*c1f0*/  FMNMX.FTZ R5, R35, R5, !PT ;  /* 0x0000000523057209 */ /* 0x000fe20007810000 */
[----:B------:R-:W-:Y:S01]  /*c200*/  FMUL.FTZ R101, R108, UR4 ;  /* 0x000000046c657c20 */ /* 0x000fe20008410000 */
[----:B------:R-:W-:Y:S01]  /*c210*/  FMUL.FTZ R108, R112, UR4 ;  /* 0x00000004706c7c20 */ /* 0x000fe20008410000 */
[----:B------:R1:W-:Y:S01]  /*c220*/  MUFU.TANH R26, R29 ;  /* 0x0000001d001a7308 */ /* 0x0003e20000002400 */
[----:B------:R-:W-:Y:S01]  /*c230*/  FMUL.FTZ R112, R116, UR4 ;  /* 0x0000000474707c20 */ /* 0x000fe20008410000 */
[----:B------:R-:W-:Y:S01]  /*c240*/  ULDC UR5, c[0x0][0x988] ;  /* 0x0002620000057ab9 */ /* 0x000fe20000000800 */
[----:B------:R-:W-:Y:S01]  /*c250*/  FMUL.FTZ R47, R47, UR4 ;  /* 0x000000042f2f7c20 */ /* 0x000fe20008410000 */
[----:B------:R-:W-:Y:S01]  /*c260*/  FMUL.FTZ R43, R43, UR4 ;  /* 0x000000042b2b7c20 */ /* 0x000fe20008410000 */
[----:B------:R-:W-:Y:S01]  /*c270*/  FMUL.FTZ R46, R46, UR4 ;  /* 0x000000042e2e7c20 */ /* 0x000fe20008410000 */
[----:B------:R-:W-:Y:S01]  /*c280*/  FMUL.FTZ R39, R39, UR4 ;  /* 0x0000000427277c20 */ /* 0x000fe20008410000 */
[----:B------:R-:W-:Y:S01]  /*c290*/  FMUL.FTZ R42, R42, UR4 ;  /* 0x000000042a2a7c20 */ /* 0x000fe20008410000 */
[----:B------:R2:W3:Y:S01]  /*c2a0*/  MUFU.TANH R14, R36 ;  /* 0x00000024000e7308 */ /* 0x0004e20000002400 */
[----:B-1----:R-:W-:Y:S01]  /*c2b0*/  FMUL.FTZ R29, R76, UR4 ;  /* 0x000000044c1d7c20 */ /* 0x002fe20008410000 */
[----:B------:R-:W-:Y:S01]  /*c2c0*/  FMUL.FTZ R54, R54, UR4 ;  /* 0x0000000436367c20 */ /* 0x000fe20008410000 */
[----:B------:R-:W-:Y:S01]  /*c2d0*/  FMUL.FTZ R58, R58, UR4 ;  /* 0x000000043a3a7c20 */ /* 0x000fe20008410000 */
[----:B------:R-:W-:Y:S01]  /*c2e0*/  FMUL.FTZ R48, R62, UR4 ;  /* 0x000000043e307c20 */ /* 0x000fe20008410000 */
[----:B------:R-:W-:Y:S01]  /*c2f0*/  FMUL.FTZ R50, R50, UR4 ;  /* 0x0000000432327c20 */ /* 0x000fe20008410000 */
[----:B------:R-:W-:Y:S01]  /*c300*/  FMUL.FTZ R55, R55, UR4 ;  /* 0x0000000437377c20 */ /* 0x000fe20008410000 */
[----:B------:R-:W-:Y:S01]  /*c310*/  FMUL.FTZ R51, R51, UR4 ;  /* 0x0000000433337c20 */ /* 0x000fe20008410000 */
[----:B------:R-:W-:Y:S01]  /*c320*/  MUFU.TANH R17, R30 ;  /* 0x0000001e00117308 */ /* 0x000fe20000002400 */
[----:B--2---:R-:W-:-:S07]  /*c330*/  FMUL.FTZ R36, R93, UR4 ;  /* 0x000000045d247c20 */ /* 0x004fce0008410000 */
[----:B------:R1:W2:Y:S01]  /*c340*/  MUFU.TANH R15, R33 ;  /* 0x00000021000f7308 */ /* 0x0002a20000002400 */
[----:B---3--:R-:W-:Y:S02]  /*c350*/  IMAD.MOV.U32 R60, RZ, RZ, R14 ;  /* 0x000000ffff3c7224 */ /* 0x008fe400078e000e */
[----:B------:R-:W-:-:S05]  /*c360*/  FMUL.FTZ R14, R61, UR4 ;  /* 0x000000043d0e7c20 */ /* 0x000fca0008410000 */
[----:B------:R3:W-:Y:S01]  /*c370*/  MUFU.TANH R30, R32 ;  /* 0x00000020001e7308 */ /* 0x0007e20000002400 */
[----:B-1----:R-:W-:-:S07]  /*c380*/  FMUL.FTZ R33, R73, UR4 ;  /* 0x0000000449217c20 */ /* 0x002fce0008410000 */
[----:B------:R1:W4:Y:S01]  /*c390*/  MUFU.TANH R21, R34 ;  /* 0x0000002200157308 */ /* 0x0003220000002400 */
[----:B--2---:R-:W-:Y:S02]  /*c3a0*/  IMAD.MOV.U32 R61, RZ, RZ, R15 ;  /* 0x000000ffff3d7224 */ /* 0x004fe400078e000f */
[----:B------:R-:W-:Y:S01]  /*c3b0*/  FMUL.FTZ R15, R64, UR4 ;  /* 0x00000004400f7c20 */ /* 0x000fe20008410000 */
[----:B---3--:R-:W-:Y:S01]  /*c3c0*/  FMUL.FTZ R32, R77, UR4 ;  /* 0x000000044d207c20 */ /* 0x008fe20008410000 */
[----:B------:R-:W-:-:S03]  /*c3d0*/  FMUL.FTZ R64, R59, UR4 ;  /* 0x000000043b407c20 */ /* 0x000fc60008410000 */
[----:B------:R2:W3:Y:S01]  /*c3e0*/  MUFU.TANH R25, R37 ;  /* 0x0000002500197308 */ /* 0x0004e20000002400 */
[----:B-1----:R-:W-:Y:S02]  /*c3f0*/  IMAD.MOV.U32 R34, RZ, RZ, R8 ;  /* 0x000000ffff227224 */ /* 0x002fe400078e0008 */
[----:B------:R-:W-:Y:S01]  /*c400*/  FMUL.FTZ R8, R49, UR4 ;  /* 0x0000000431087c20 */ /* 0x000fe20008410000 */
[----:B------:R-:W-:Y:S02]  /*c410*/  FMUL.FTZ R49, R63, UR4 ;  /* 0x000000043f317c20 */ /* 0x000fe40008410000 */
[----:B------:R-:W-:Y:S02]  /*c420*/  FMNMX.FTZ R5, R34, R5, !PT ;  /* 0x0000000522057209 */ /* 0x000fe40007810000 */
[----:B------:R-:W1:Y:S01]  /*c430*/  MUFU.TANH R157, R157 ;  /* 0x0000009d009d7308 */ /* 0x000e620000002400 */
[----:B----4-:R-:W-:Y:S01]  /*c440*/  IMAD.MOV.U32 R56, RZ, RZ, R21 ;  /* 0x000000ffff387224 */ /* 0x010fe200078e0015 */
[----:B------:R-:W-:Y:S01]  /*c450*/  FMNMX.FTZ R5, R26, R5, !PT ;  /* 0x000000051a057209 */ /* 0x000fe20007810000 */
[----:B------:R-:W-:Y:S01]  /*c460*/  FMUL.FTZ R21, R68, UR4 ;  /* 0x0000000444157c20 */ /* 0x000fe20008410000 */
[----:B--2---:R-:W-:-:S02]  /*c470*/  FMUL.FTZ R37, R96, UR4 ;  /* 0x0000000460257c20 */ /* 0x004fc40008410000 */
[----:B------:R-:W-:Y:S02]  /*c480*/  FMNMX.FTZ R5, R30, R5, !PT ;  /* 0x000000051e057209 */ /* 0x000fe40007810000 */
[----:B------:R-:W2:Y:S02]  /*c490*/  MUFU.TANH R156, R156 ;  /* 0x0000009c009c7308 */ /* 0x000ea40000002400 */
[----:B------:R-:W-:-:S04]  /*c4a0*/  FMNMX.FTZ R5, R61, R5, !PT ;  /* 0x000000053d057209 */ /* 0x000fc80007810000 */
[----:B------:R-:W-:Y:S02]  /*c4b0*/  FMNMX.FTZ R5, R60, R5, !PT ;  /* 0x000000053c057209 */ /* 0x000fe40007810000 */
[----:B0-----:R0:W-:Y:S08]  /*c4c0*/  MUFU.TANH R16, R31 ;  /* 0x0000001f00107308 */ /* 0x0011f00000002400 */
[----:B------:R-:W4:Y:S01]  /*c4d0*/  MUFU.TANH R155, R155 ;  /* 0x0000009b009b7308 */ /* 0x000f220000002400 */
[----:B0-----:R-:W-:Y:S01]  /*c4e0*/  FMUL.FTZ R31, R81, UR4 ;  /* 0x00000004511f7c20 */ /* 0x001fe20008410000 */
[----:B---3--:R-:W-:-:S02]  /*c4f0*/  IMAD.MOV.U32 R81, RZ, RZ, R25 ;  /* 0x000000ffff517224 */ /* 0x008fc400078e0019 */
[----:B------:R-:W-:Y:S01]  /*c500*/  FMUL.FTZ R25, R84, UR4 ;  /* 0x0000000454197c20 */ /* 0x000fe20008410000 */
[----:B------:R-:W-:Y:S01]  /*c510*/  MOV R84, R30 ;  /* 0x0000001e00547202 */ /* 0x000fe20000000f00 */
[----:B------:R-:W-:Y:S01]  /*c520*/  FMUL.FTZ R30, R85, UR4 ;  /* 0x00000004551e7c20 */ /* 0x000fe20008410000 */
[----:B------:R-:W-:Y:S01]  /*c530*/  IMAD.MOV.U32 R85, RZ, RZ, R26 ;  /* 0x000000ffff557224 */ /* 0x000fe200078e001a */
[----:B------:R-:W-:Y:S01]  /*c540*/  FMNMX.FTZ R5, R81, R5, !PT ;  /* 0x0000000551057209 */ /* 0x000fe20007810000 */
[----:B------:R-:W0:Y:S01]  /*c550*/  MUFU.TANH R45, R45 ;  /* 0x0000002d002d7308 */ /* 0x000e220000002400 */
[----:B------:R-:W-:Y:S01]  /*c560*/  FMUL.FTZ R26, R88, UR4 ;  /* 0x00000004581a7c20 */ /* 0x000fe20008410000 */
[----:B------:R-:W-:Y:S01]  /*c570*/  IMAD.MOV.U32 R88, RZ, RZ, R34 ;  /* 0x000000ffff587224 */ /* 0x000fe200078e0022 */
[----:B-1----:R-:W-:Y:S01]  /*c580*/  FMNMX.FTZ R5, R157, R5, !PT ;  /* 0x000000059d057209 */ /* 0x002fe20007810000 */
[----:B------:R-:W-:Y:S01]  /*c590*/  FMUL.FTZ R34, R89, UR4 ;  /* 0x0000000459227c20 */ /* 0x000fe20008410000 */
[----:B------:R-:W-:-:S02]  /*c5a0*/  IMAD.MOV.U32 R89, RZ, RZ, R35 ;  /* 0x000000ffff597224 */ /* 0x000fc400078e0023 */
[----:B------:R-:W-:Y:S01]  /*c5b0*/  FMUL.FTZ R35, R92, UR4 ;  /* 0x000000045c237c20 */ /* 0x000fe20008410000 */
[----:B--2---:R-:W-:Y:S01]  /*c5c0*/  FMNMX.FTZ R5, R156, R5, !PT ;  /* 0x000000059c057209 */ /* 0x004fe20007810000 */
[----:B------:R-:W1:Y:S01]  /*c5d0*/  MUFU.TANH R44, R44 ;  /* 0x0000002c002c7308 */ /* 0x000e620000002400 */
[----:B------:R-:W-:Y:S02]  /*c5e0*/  MOV R92, R6 ;  /* 0x00000006005c7202 */ /* 0x000fe40000000f00 */
[----:B----4-:R-:W-:-:S05]  /*c5f0*/  FMNMX.FTZ R5, R155, R5, !PT ;  /* 0x000000059b057209 */ /* 0x010fca0007810000 */
        /* <DEDUP_REMOVED lines=8> */
[----:B------:R0:W3:Y:S01]  /*c680*/  MUFU.TANH R24, R38 ;  /* 0x0000002600187308 */ /* 0x0000e20000002400 */
[----:B-1----:R-:W-:-:S07]  /*c690*/  FMNMX.FTZ R5, R10, R5, !PT ;  /* 0x000000050a057209 */ /* 0x002fce0007810000 */
[----:B------:R-:W1:Y:S01]  /*c6a0*/  MUFU.TANH R12, R12 ;  /* 0x0000000c000c7308 */ /* 0x000e620000002400 */
[----:B--2---:R-:W-:Y:S01]  /*c6b0*/  FMNMX.FTZ R5, R11, R5, !PT ;  /* 0x000000050b057209 */ /* 0x004fe20007810000 */
[----:B0-----:R-:W-:Y:S01]  /*c6c0*/  FMUL.FTZ R38, R97, UR4 ;  /* 0x0000000461267c20 */ /* 0x001fe20008410000 */
[----:B------:R-:W-:Y:S01]  /*c6d0*/  FMUL.FTZ R97, R104, UR4 ;  /* 0x0000000468617c20 */ /* 0x000fe20008410000 */
[----:B------:R-:W-:Y:S01]  /*c6e0*/  FMUL.FTZ R104, R109, UR4 ;  /* 0x000000046d687c20 */ /* 0x000fe20008410000 */
[----:B------:R-:W-:Y:S01]  /*c6f0*/  FMUL.FTZ R109, R113, UR4 ;  /* 0x00000004716d7c20 */ /* 0x000fe20008410000 */
[----:B------:R-:W-:Y:S02]  /*c700*/  FMUL.FTZ R113, R117, UR4 ;  /* 0x0000000475717c20 */ /* 0x000fe40008410000 */
[----:B------:R-:W0:Y:S01]  /*c710*/  MUFU.TANH R13, R13 ;  /* 0x0000000d000d7308 */ /* 0x000e220000002400 */
[----:B---3--:R-:W-:Y:S01]  /*c720*/  MOV R65, R24 ;  /* 0x0000001800417202 */ /* 0x008fe20000000f00 */
[----:B------:R-:W-:-:S06]  /*c730*/  FMUL.FTZ R24, R69, UR4 ;  /* 0x0000000445187c20 */ /* 0x000fcc0008410000 */
        /* <DEDUP_REMOVED lines=16> */
[----:B------:R0:W-:Y:S01]  /*c840*/  MUFU.TANH R18, R27 ;  /* 0x0000001b00127308 */ /* 0x0001e20000002400 */
[----:B--2---:R-:W-:-:S07]  /*c850*/  FMNMX.FTZ R5, R33, R5, !PT ;  /* 0x0000000521057209 */ /* 0x004fce0007810000 */
[----:B------:R-:W2:Y:S01]  /*c860*/  MUFU.TANH R32, R32 ;  /* 0x0000002000207308 */ /* 0x000ea20000002400 */
[----:B0-----:R-:W-:Y:S01]  /*c870*/  FMUL.FTZ R27, R80, UR4 ;  /* 0x00000004501b7c20 */ /* 0x001fe20008410000 */
[----:B-1----:R-:W-:-:S06]  /*c880*/  FMNMX.FTZ R5, R29, R5, !PT ;  /* 0x000000051d057209 */ /* 0x002fcc0007810000 */
[----:B------:R-:W0:Y:S08]  /*c890*/  MUFU.TANH R27, R27 ;  /* 0x0000001b001b7308 */ /* 0x000e300000002400 */
        /* <DEDUP_REMOVED lines=40> */
[----:B------:R-:W-:Y:S01]  /*cb20*/  MUFU.TANH R52, R43 ;  /* 0x0000002b00347308 */ /* 0x000fe20000002400 */
[----:B-1----:R-:W-:-:S05]  /*cb30*/  FMNMX.FTZ R5, R113, R5, !PT ;  /* 0x0000000571057209 */ /* 0x002fca0007810000 */
[----:B------:R-:W0:Y:S02]  /*cb40*/  SHFL.BFLY PT, R6, R5, 0x2, 0x1f ;  /* 0x0c401f0005067f89 */ /* 0x000e2400000e0000 */
[----:B------:R-:W-:Y:S08]  /*cb50*/  MUFU.TANH R76, R46 ;  /* 0x0000002e004c7308 */ /* 0x000ff00000002400 */
[----:B------:R-:W-:Y:S08]  /*cb60*/  MUFU.TANH R105, R39 ;  /* 0x0000002700697308 */ /* 0x000ff00000002400 */
[----:B------:R-:W1:Y:S01]  /*cb70*/  MUFU.TANH R80, R42 ;  /* 0x0000002a00507308 */ /* 0x000e620000002400 */
[----:B0-----:R-:W-:-:S07]  /*cb80*/  FMNMX.FTZ R5, R5, R6, !PT ;  /* 0x0000000605057209 */ /* 0x001fce0007810000 */
[----:B------:R1:W-:Y:S01]  /*cb90*/  MUFU.TANH R72, R54 ;  /* 0x0000003600487308 */ /* 0x0003e20000002400 */
[----:B------:R-:W0:Y:S07]  /*cba0*/  SHFL.BFLY PT, R6, R5, 0x1, 0x1f ;  /* 0x0c201f0005067f89 */ /* 0x000e2e00000e0000 */
[----:B------:R-:W-:Y:S01]  /*cbb0*/  MUFU.TANH R69, R58 ;  /* 0x0000003a00457308 */ /* 0x000fe20000002400 */
[----:B-1----:R-:W-:-:S07]  /*cbc0*/  IMAD.MOV.U32 R54, RZ, RZ, R80 ;  /* 0x000000ffff367224 */ /* 0x002fce00078e0050 */
[----:B------:R1:W-:Y:S08]  /*cbd0*/  MUFU.TANH R73, R50 ;  /* 0x0000003200497308 */ /* 0x0003f00000002400 */
[----:B------:R2:W-:Y:S01]  /*cbe0*/  MUFU.TANH R68, R55 ;  /* 0x0000003700447308 */ /* 0x0005e20000002400 */
[----:B-1----:R-:W-:Y:S01]  /*cbf0*/  FMUL.FTZ R50, R66, UR4 ;  /* 0x0000000442327c20 */ /* 0x002fe20008410000 */
[----:B------:R-:W-:Y:S01]  /*cc00*/  FMUL.FTZ R66, R90, UR4 ;  /* 0x000000045a427c20 */ /* 0x000fe20008410000 */
[----:B0-----:R-:W-:Y:S01]  /*cc10*/  FMNMX.FTZ R5, R5, R6, !PT ;  /* 0x0000000605057209 */ /* 0x001fe20007810000 */
[----:B------:R-:W-:-:S04]  /*cc20*/  IMAD.U32 R6, RZ, RZ, UR5 ;  /* 0x00000005ff067e24 */ /* 0x000fc8000f8e00ff */
[C---:B------:R-:W-:Y:S01]  /*cc30*/  FADD.FTZ R7, -R5.reuse, R7 ;  /* 0x0000000705077221 */ /* 0x040fe20000010100 */
[-C--:B------:R-:W-:Y:S01]  /*cc40*/  FMUL.FTZ R47, R5, R6.reuse ;  /* 0x00000006052f7220 */ /* 0x080fe20000410000 */
[----:B--2---:R-:W-:Y:S01]  /*cc50*/  IMAD.MOV.U32 R55, RZ, RZ, R52 ;  /* 0x000000ffff377224 */ /* 0x004fe200078e0034 */
        /* <DEDUP_REMOVED lines=48> */
[-CC-:B------:R-:W-:Y:S01]  /*cf60*/  FFMA.FTZ R21, R41, R6.reuse, -R47.reuse ;  /* 0x0000000629157223 */ /* 0x180fe2000001082f */
[----:B--2---:R-:W-:Y:S01]  /*cf70*/  FADD.FTZ R4, R14, R4 ;  /* 0x000000040e047221 */ /* 0x004fe20000010000 */
        /* <DEDUP_REMOVED lines=8> */
[----:B0-----:R-:W-:Y:S01]  /*d000*/  FADD.FTZ R47, R42, R4 ;  /* 0x000000042a2f7221 */ /* 0x001fe20000010000 */
[----:B------:R-:W-:Y:S01]  /*d010*/  FMNMX.FTZ R4, R19, R3, !PT ;  /* 0x0000000313047209 */ /* 0x000fe20007810000 */
[----:B------:R-:W-:Y:S01]  /*d020*/  IMAD.MOV.U32 R36, RZ, RZ, R65 ;  /* 0x000000ffff247224 */ /* 0x000fe200078e0041 */
[----:B------:R-:W-:Y:S01]  /*d030*/  MOV R65, R56 ;  /* 0x0000003800417202 */ /* 0x000fe20000000f00 */
[----:B------:R-:W-:Y:S01]  /*d040*/  IMAD.MOV.U32 R35, RZ, RZ, R53 ;  /* 0x000000ffff237224 */ /* 0x000fe200078e0035 */
        /* <DEDUP_REMOVED lines=9> */
[----:B------:R-:W0:Y:S01]  /*d0e0*/  MUFU.TANH R64, R64 ;  /* 0x0000004000407308 */ /* 0x000e220000002400 */
[----:B------:R-:W-:Y:S01]  /*d0f0*/  F2FP.F16.F32.PACK_AB R14, R42, R14 ;  /* 0x0000000e2a0e723e */ /* 0x000fe200000000ff */
[----:B------:R-:W-:Y:S01]  /*d100*/  IMAD.MOV.U32 R42, RZ, RZ, R73 ;  /* 0x000000ffff2a7224 */ /* 0x000fe200078e0049 */
[----:B------:R-:W-:Y:S01]  /*d110*/  FMNMX.FTZ R4, R65, R4, !PT ;  /* 0x0000000441047209 */ /* 0x000fe20007810000 */
[----:B------:R-:W-:Y:S01]  /*d120*/  IMAD.MOV.U32 R45, RZ, RZ, R68 ;  /* 0x000000ffff2d7224 */ /* 0x000fe200078e0044 */
[----:B------:R-:W-:Y:S01]  /*d130*/  MOV R44, R72 ;  /* 0x00000048002c7202 */ /* 0x000fe20000000f00 */
[----:B------:R-:W-:Y:S01]  /*d140*/  FMUL.FTZ R51, R67, UR4 ;  /* 0x0000000443337c20 */ /* 0x000fe20008410000 */
[----:B------:R-:W-:Y:S01]  /*d150*/  FMNMX.FTZ R4, R35, R4, !PT ;  /* 0x0000000423047209 */ /* 0x000fe20007810000 */
[----:B------:R-:W1:Y:S01]  /*d160*/  MUFU.TANH R48, R48 ;  /* 0x0000003000307308 */ /* 0x000e620000002400 */
[----:B------:R-:W-:Y:S01]  /*d170*/  F2FP.F16.F32.PACK_AB R12, R46, R12 ;  /* 0x0000000c2e0c723e */ /* 0x000fe200000000ff */
[----:B------:R-:W-:Y:S01]  /*d180*/  IMAD.MOV.U32 R46, RZ, RZ, R69 ;  /* 0x000000ffff2e7224 */ /* 0x000fe200078e0045 */
[----:B------:R-:W-:Y:S01]  /*d190*/  FMNMX.FTZ R4, R36, R4, !PT ;  /* 0x0000000424047209 */ /* 0x000fe20007810000 */
[----:B------:R-:W-:Y:S01]  /*d1a0*/  FMUL.FTZ R52, R70, UR4 ;  /* 0x0000000446347c20 */ /* 0x000fe20008410000 */
[----:B------:R-:W-:Y:S01]  /*d1b0*/  FMUL.FTZ R53, R71, UR4 ;  /* 0x0000000447357c20 */ /* 0x000fe20008410000 */
[----:B------:R-:W-:Y:S01]  /*d1c0*/  FMUL.FTZ R54, R74, UR4 ;  /* 0x000000044a367c20 */ /* 0x000fe20008410000 */
[----:B------:R-:W-:Y:S01]  /*d1d0*/  FMNMX.FTZ R4, R37, R4, !PT ;  /* 0x0000000425047209 */ /* 0x000fe20007810000 */
[----:B------:R-:W2:Y:S01]  /*d1e0*/  MUFU.TANH R49, R49 ;  /* 0x0000003100317308 */ /* 0x000ea20000002400 */
[----:B------:R-:W-:Y:S01]  /*d1f0*/  FMUL.FTZ R55, R75, UR4 ;  /* 0x000000044b377c20 */ /* 0x000fe20008410000 */
[----:B------:R-:W-:Y:S01]  /*d200*/  FMUL.FTZ R56, R78, UR4 ;  /* 0x000000044e387c20 */ /* 0x000fe20008410000 */
[----:B------:R-:W-:Y:S01]  /*d210*/  FMNMX.FTZ R4, R38, R4, !PT ;  /* 0x0000000426047209 */ /* 0x000fe20007810000 */
[----:B------:R-:W-:Y:S01]  /*d220*/  FMUL.FTZ R57, R79, UR4 ;  /* 0x000000044f397c20 */ /* 0x000fe20008410000 */
[----:B------:R-:W-:-:S02]  /*d230*/  IMAD.MOV.U32 R79, RZ, RZ, R58 ;  /* 0x000000ffff4f7224 */ /* 0x000fc400078e003a */
[----:B------:R-:W-:Y:S01]  /*d240*/  FMUL.FTZ R58, R82, UR4 ;  /* 0x00000004523a7c20 */ /* 0x000fe20008410000 */
[----:B------:R-:W-:Y:S01]  /*d250*/  FMNMX.FTZ R4, R39, R4, !PT ;  /* 0x0000000427047209 */ /* 0x000fe20007810000 */
[----:B------:R-:W3:Y:S01]  /*d260*/  MUFU.TANH R50, R50 ;  /* 0x0000003200327308 */ /* 0x000ee20000002400 */
[----:B------:R-:W-:Y:S02]  /*d270*/  IMAD.MOV.U32 R82, RZ, RZ, R59 ;  /* 0x000000ffff527224 */ /* 0x000fe400078e003b */
[----:B------:R-:W-:Y:S01]  /*d280*/  FMUL.FTZ R59, R83, UR4 ;  /* 0x00000004533b7c20 */ /* 0x000fe20008410000 */
[----:B------:R-:W-:Y:S01]  /*d290*/  FMNMX.FTZ R4, R40, R4, !PT ;  /* 0x0000000428047209 */ /* 0x000fe20007810000 */
[----:B------:R-:W-:Y:S01]  /*d2a0*/  FMUL.FTZ R67, R91, UR4 ;  /* 0x000000045b437c20 */ /* 0x000fe20008410000 */
[----:B------:R-:W-:Y:S01]  /*d2b0*/  MOV R83, R60 ;  /* 0x0000003c00537202 */ /* 0x000fe20000000f00 */
[----:B------:R-:W-:Y:S01]  /*d2c0*/  FMUL.FTZ R60, R86, UR4 ;  /* 0x00000004563c7c20 */ /* 0x000fe20008410000 */
[----:B------:R-:W-:Y:S01]  /*d2d0*/  FMNMX.FTZ R4, R41, R4, !PT ;  /* 0x0000000429047209 */ /* 0x000fe20007810000 */
[----:B------:R-:W4:Y:S01]  /*d2e0*/  MUFU.TANH R51, R51 ;  /* 0x0000003300337308 */ /* 0x000f220000002400 */
[----:B------:R-:W-:-:S02]  /*d2f0*/  IMAD.MOV.U32 R86, RZ, RZ, R61 ;  /* 0x000000ffff567224 */ /* 0x000fc400078e003d */
[----:B------:R-:W-:Y:S01]  /*d300*/  FMUL.FTZ R61, R87, UR4 ;  /* 0x00000004573d7c20 */ /* 0x000fe20008410000 */
[----:B------:R-:W-:Y:S01]  /*d310*/  FMNMX.FTZ R4, R42, R4, !PT ;  /* 0x000000042a047209 */ /* 0x000fe20007810000 */
[----:B------:R-:W-:Y:S01]  /*d320*/  FMUL.FTZ R68, R94, UR4 ;  /* 0x000000045e447c20 */ /* 0x000fe20008410000 */
[----:B------:R-:W-:Y:S01]  /*d330*/  FMUL.FTZ R69, R95, UR4 ;  /* 0x000000045f457c20 */ /* 0x000fe20008410000 */
[----:B------:R-:W-:Y:S01]  /*d340*/  FMUL.FTZ R70, R98, UR4 ;  /* 0x0000000462467c20 */ /* 0x000fe20008410000 */
[----:B------:R-:W-:Y:S01]  /*d350*/  FMNMX.FTZ R4, R43, R4, !PT ;  /* 0x000000042b047209 */ /* 0x000fe20007810000 */
[----:B------:R-:W4:Y:S01]  /*d360*/  MUFU.TANH R52, R52 ;  /* 0x0000003400347308 */ /* 0x000f220000002400 */
[----:B------:R-:W-:Y:S01]  /*d370*/  FMUL.FTZ R71, R99, UR4 ;  /* 0x0000000463477c20 */ /* 0x000fe20008410000 */
        /* <DEDUP_REMOVED lines=10> */
[----:B------:R-:W-:-:S02]  /*d420*/  IMAD.MOV.U32 R87, RZ, RZ, R62 ;  /* 0x000000ffff577224 */ /* 0x000fc400078e003e */
[----:B------:R-:W-:Y:S01]  /*d430*/  FMUL.FTZ R62, R114, UR4 ;  /* 0x00000004723e7c20 */ /* 0x000fe20008410000 */
[----:B------:R-:W-:Y:S01]  /*d440*/  FMUL.FTZ R107, R115, UR4 ;  /* 0x00000004736b7c20 */ /* 0x000fe20008410000 */
[----:B0-----:R-:W-:Y:S01]  /*d450*/  FMNMX.FTZ R4, R64, R4, !PT ;  /* 0x0000000440047209 */ /* 0x001fe20007810000 */
[----:B------:R-:W0:Y:S01]  /*d460*/  MUFU.TANH R54, R54 ;  /* 0x0000003600367308 */ /* 0x000e220000002400 */
[----:B------:R-:W-:Y:S02]  /*d470*/  IMAD.MOV.U32 R78, RZ, RZ, R63 ;  /* 0x000000ffff4e7224 */ /* 0x000fe400078e003f */
[----:B------:R-:W-:Y:S01]  /*d480*/  FMUL.FTZ R63, R118, UR4 ;  /* 0x00000004763f7c20 */ /* 0x000fe20008410000 */
[----:B-1----:R-:W-:Y:S01]  /*d490*/  FMNMX.FTZ R4, R48, R4, !PT ;  /* 0x0000000430047209 */ /* 0x002fe20007810000 */
[----:B------:R-:W-:Y:S01]  /*d4a0*/  FMUL.FTZ R110, R119, UR4 ;  /* 0x00000004776e7c20 */ /* 0x000fe20008410000 */
[----:B------:R-:W-:Y:S02]  /*d4b0*/  IMAD.MOV.U32 R90, RZ, RZ, R65 ;  /* 0x000000ffff5a7224 */ /* 0x000fe400078e0041 */
[----:B--2---:R-:W-:Y:S01]  /*d4c0*/  FMNMX.FTZ R4, R49, R4, !PT ;  /* 0x0000000431047209 */ /* 0x004fe20007810000 */
[----:B------:R-:W1:Y:S03]  /*d4d0*/  MUFU.TANH R55, R55 ;  /* 0x0000003700377308 */ /* 0x000e660000002400 */
[----:B---3--:R-:W-:-:S04]  /*d4e0*/  FMNMX.FTZ R4, R50, R4, !PT ;  /* 0x0000000432047209 */ /* 0x008fc80007810000 */
[----:B----4-:R-:W-:Y:S01]  /*d4f0*/  FMNMX.FTZ R4, R51, R4, !PT ;  /* 0x0000000433047209 */ /* 0x010fe20007810000 */
[----:B------:R-:W2:Y:S03]  /*d500*/  MUFU.TANH R56, R56 ;  /* 0x0000003800387308 */ /* 0x000ea60000002400 */
[----:B------:R-:W-:-:S04]  /*d510*/  FMNMX.FTZ R4, R52, R4, !PT ;  /* 0x0000000434047209 */ /* 0x000fc80007810000 */
[----:B------:R-:W-:Y:S01]  /*d520*/  FMNMX.FTZ R4, R53, R4, !PT ;  /* 0x0000000435047209 */ /* 0x000fe20007810000 */
[----:B------:R-:W3:Y:S03]  /*d530*/  MUFU.TANH R57, R57 ;  /* 0x0000003900397308 */ /* 0x000ee60000002400 */
[----:B0-----:R-:W-:-:S04]  /*d540*/  FMNMX.FTZ R4, R54, R4, !PT ;  /* 0x0000000436047209 */ /* 0x001fc80007810000 */
[----:B-1----:R-:W-:Y:S01]  /*d550*/  FMNMX.FTZ R4, R55, R4, !PT ;  /* 0x0000000437047209 */ /* 0x002fe20007810000 */
[----:B------:R-:W0:Y:S03]  /*d560*/  MUFU.TANH R58, R58 ;  /* 0x0000003a003a7308 */ /* 0x000e260000002400 */
[----:B--2---:R-:W-:-:S05]  /*d570*/  FMNMX.FTZ R4, R56, R4, !PT ;  /* 0x0000000438047209 */ /* 0x004fca0007810000 */
        /* <DEDUP_REMOVED lines=37> */
[----:B--2---:R-:W-:-:S04]  /*d7d0*/  FMNMX.FTZ R4, R107, R4, !PT ;  /* 0x000000046b047209 */ /* 0x004fc80007810000 */
[----:B0-----:R-:W-:-:S04]  /*d7e0*/  FMNMX.FTZ R4, R63, R4, !PT ;  /* 0x000000043f047209 */ /* 0x001fc80007810000 */
        /* <DEDUP_REMOVED lines=8> */
[----:B------:R0:W5:Y:S01]  /*d870*/  LDL.LU R19, [R1+0xc0] ;  /* 0x0000c00001137983 */ /* 0x0001620000300800 */
[-CC-:B------:R-:W-:Y:S01]  /*d880*/  FFMA.FTZ R76, R17, R6.reuse, -R65.reuse ;  /* 0x00000006114c7223 */ /* 0x180fe20000010841 */
[-CC-:B------:R-:W-:Y:S02]  /*d890*/  FFMA.FTZ R77, R16, R6.reuse, -R65.reuse ;  /* 0x00000006104d7223 */ /* 0x180fe40000010841 */
[----:B------:R0:W5:Y:S04]  /*d8a0*/  LDL.LU R18, [R1+0xbc] ;  /* 0x0000bc0001127983 */ /* 0x0001680000300800 */
[----:B------:R0:W5:Y:S04]  /*d8b0*/  LDL.LU R17, [R1+0xb8] ;  /* 0x0000b80001117983 */ /* 0x0001680000300800 */
[----:B------:R0:W5:Y:S01]  /*d8c0*/  LDL.LU R16, [R1+0xb4] ;  /* 0x0000b40001107983 */ /* 0x0001620000300800 */
[-CC-:B------:R-:W-:Y:S01]  /*d8d0*/  FFMA.FTZ R111, R62, R6.reuse, -R65.reuse ;  /* 0x000000063e6f7223 */ /* 0x180fe20000010841 */
[-CC-:B------:R-:W-:Y:S01]  /*d8e0*/  FFMA.FTZ R4, R90, R6.reuse, -R65.reuse ;  /* 0x000000065a047223 */ /* 0x180fe20000010841 */
[----:B------:R-:W-:Y:S01]  /*d8f0*/  FFMA.FTZ R114, R63, R6, -R65 ;  /* 0x000000063f727223 */ /* 0x000fe20000010841 */
[----:B------:R-:W2:Y:S01]  /*d900*/  LDL R91, [R1+0x74] ;  /* 0x00007400015b7983 */ /* 0x000ea20000100800 */
[----:B------:R-:W-:Y:S01]  /*d910*/  VIADD R62, R2, 0x400 ;  /* 0x00000400023e7836 */ /* 0x000fe20000000000 */
[----:B------:R-:W-:Y:S01]  /*d920*/  MOV R90, R87 ;  /* 0x00000057005a7202 */ /* 0x000fe20000000f00 */
[----:B------:R-:W-:Y:S01]  /*d930*/  IMAD.MOV.U32 R87, RZ, RZ, R86 ;  /* 0x000000ffff577224 */ /* 0x000fe200078e0056 */
[----:B------:R-:W-:Y:S01]  /*d940*/  WARPGROUP.ARRIVE ;  /* 0x00000000000079c5 */ /* 0x000fe20000000000 */
[----:B------:R-:W-:Y:S01]  /*d950*/  IMAD.MOV.U32 R86, RZ, RZ, R83 ;  /* 0x000000ffff567224 */ /* 0x000fe200078e0053 */
[----:B------:R-:W-:Y:S01]  /*d960*/  SHF.R.U32.HI R62, RZ, 0x4, R62 ;  /* 0x00000004ff3e7819 */ /* 0x000fe2000001163e */
[----:B------:R-:W-:Y:S01]  /*d970*/  IMAD.MOV.U32 R83, RZ, RZ, R82 ;  /* 0x000000ffff537224 */ /* 0x000fe200078e0052 */
[----:B------:R-:W-:Y:S01]  /*d980*/  MOV R82, R79 ;  /* 0x0000004f00527202 */ /* 0x000fe20000000f00 */
[----:B------:R-:W-:Y:S01]  /*d990*/  IMAD.MOV.U32 R79, RZ, RZ, R78 ;  /* 0x000000ffff4f7224 */ /* 0x000fe200078e004e */
[----:B------:R-:W-:Y:S01]  /*d9a0*/  LOP3.LUT R62, R62, 0x3fff, RZ, 0xc0, !PT ;  /* 0x00003fff3e3e7812 */ /* 0x000fe200078ec0ff */
[----:B------:R-:W-:-:S02]  /*d9b0*/  IMAD.MOV.U32 R78, RZ, RZ, R47 ;  /* 0x000000ffff4e7224 */ /* 0x000fc400078e002f */
[-CC-:B------:R-:W-:Y:S01]  /*d9c0*/  FFMA.FTZ R47, R64, R6.reuse, -R65.reuse ;  /* 0x00000006402f7223 */ /* 0x180fe20000010841 */
[-CC-:B------:R-:W-:Y:S01]  /*d9d0*/  FFMA.FTZ R35, R35, R6.reuse, -R65.reuse ;  /* 0x0000000623237223 */ /* 0x180fe20000010841 */
[-CC-:B------:R-:W-:Y:S01]  /*d9e0*/  FFMA.FTZ R36, R36, R6.reuse, -R65.reuse ;  /* 0x0000000624247223 */ /* 0x180fe20000010841 */
[----:B------:R-:W-:Y:S02]  /*d9f0*/  IMAD R62, R0, 0x600, R62 ;  /* 0x00000600003e7824 */ /* 0x000fe400078e023e */
[-CC-:B------:R-:W-:Y:S01]  /*da00*/  FFMA.FTZ R37, R37, R6.reuse, -R65.reuse ;  /* 0x0000000625257223 */ /* 0x180fe20000010841 */
[-CC-:B------:R-:W-:Y:S01]  /*da10*/  FFMA.FTZ R38, R38, R6.reuse, -R65.reuse ;  /* 0x0000000626267223 */ /* 0x180fe20000010841 */
[-CC-:B------:R-:W-:Y:S01]  /*da20*/  FFMA.FTZ R39, R39, R6.reuse, -R65.reuse ;  /* 0x0000000627277223 */ /* 0x180fe20000010841 */
[----:B------:R-:W-:Y:S02]  /*da30*/  VIADD R64, R62, 0x80 ;  /* 0x000000803e407836 */ /* 0x000fe40000000000 */
[-CC-:B------:R-:W-:Y:S01]  /*da40*/  FFMA.FTZ R40, R40, R6.reuse, -R65.reuse ;  /* 0x0000000628287223 */ /* 0x180fe20000010841 */
[-CC-:B------:R-:W-:Y:S01]  /*da50*/  FFMA.FTZ R41, R41, R6.reuse, -R65.reuse ;  /* 0x0000000629297223 */ /* 0x180fe20000010841 */
[-CC-:B------:R-:W-:Y:S01]  /*da60*/  FFMA.FTZ R42, R42, R6.reuse, -R65.reuse ;  /* 0x000000062a2a7223 */ /* 0x180fe20000010841 */
[----:B------:R-:W-:Y:S01]  /*da70*/  FFMA.FTZ R43, R43, R6, -R65 ;  /* 0x000000062b2b7223 */ /* 0x000fe20000010841 */
[----:B------:R-:W-:Y:S01]  /*da80*/  R2UR UR10, R64 ;  /* 0x00000000400a72ca */ /* 0x000fe200000e0000 */
[----:B------:R-:W-:-:S02]  /*da90*/  VIADD R64, R62, 0x100 ;  /* 0x000001003e407836 */ /* 0x000fc40000000000 */
[-CC-:B------:R-:W-:Y:S01]  /*daa0*/  FFMA.FTZ R44, R44, R6.reuse, -R65.reuse ;  /* 0x000000062c2c7223 */ /* 0x180fe20000010841 */
[-CC-:B------:R-:W-:Y:S01]  /*dab0*/  FFMA.FTZ R45, R45, R6.reuse, -R65.reuse ;  /* 0x000000062d2d7223 */ /* 0x180fe20000010841 */
[----:B------:R-:W-:Y:S01]  /*dac0*/  FFMA.FTZ R46, R46, R6, -R65 ;  /* 0x000000062e2e7223 */ /* 0x000fe20000010841 */
[----:B------:R-:W-:Y:S02]  /*dad0*/  R2UR UR14, R64 ;  /* 0x00000000400e72ca */ /* 0x000fe400000e0000 */
[----:B------:R-:W-:-:S04]  /*dae0*/  IADD3 R64, R62, 0x180, RZ ;  /* 0x000001803e407810 */ /* 0x000fc80007ffe0ff */
[----:B------:R-:W-:Y:S01]  /*daf0*/  R2UR UR18, R64 ;  /* 0x00000000401272ca */ /* 0x000fe200000e0000 */
[----:B------:R-:W-:-:S05]  /*db00*/  VIADD R64, R62, 0x200 ;  /* 0x000002003e407836 */ /* 0x000fca0000000000 */
[----:B------:R-:W-:Y:S01]  /*db10*/  R2UR UR22, R64 ;  /* 0x00000000401672ca */ /* 0x000fe200000e0000 */
[----:B------:R-:W-:-:S05]  /*db20*/  VIADD R64, R62, 0x280 ;  /* 0x000002803e407836 */ /* 0x000fca0000000000 */
[----:B------:R-:W-:Y:S01]  /*db30*/  R2UR UR26, R64 ;  /* 0x00000000401a72ca */ /* 0x000fe200000e0000 */
[----:B------:R-:W-:-:S05]  /*db40*/  VIADD R64, R62, 0x300 ;  /* 0x000003003e407836 */ /* 0x000fca0000000000 */
[----:B------:R-:W-:Y:S02]  /*db50*/  R2UR UR30, R64 ;  /* 0x00000000401e72ca */ /* 0x000fe400000e0000 */
[----:B------:R-:W-:-:S04]  /*db60*/  IADD3 R64, R62, 0x380, RZ ;  /* 0x000003803e407810 */ /* 0x000fc80007ffe0ff */
[----:B------:R-:W-:Y:S01]  /*db70*/  R2UR UR34, R64 ;  /* 0x00000000402272ca */ /* 0x000fe200000e0000 */
[----:B------:R-:W-:-:S05]  /*db80*/  VIADD R64, R62, 0x400 ;  /* 0x000004003e407836 */ /* 0x000fca0000000000 */
[----:B------:R-:W-:Y:S01]  /*db90*/  R2UR UR42, R64 ;  /* 0x00000000402a72ca */ /* 0x000fe200000e0000 */
[C---:B------:R-:W-:Y:S01]  /*dba0*/  VIADD R64, R62.reuse, 0x480 ;  /* 0x000004803e407836 */ /* 0x040fe20000000000 */
[----:B------:R-:W-:-:S04]  /*dbb0*/  R2UR UR6, R62 ;  /* 0x000000003e0672ca */ /* 0x000fc800000e0000 */
[----:B------:R-:W-:Y:S01]  /*dbc0*/  R2UR UR46, R64 ;  /* 0x00000000402e72ca */ /* 0x000fe200000e0000 */
[C---:B------:R-:W-:Y:S01]  /*dbd0*/  VIADD R64, R62.reuse, 0x500 ;  /* 0x000005003e407836 */ /* 0x040fe20000000000 */
[----:B------:R-:W-:-:S04]  /*dbe0*/  IADD3 R62, R62, 0x580, RZ ;  /* 0x000005803e3e7810 */ /* 0x000fc80007ffe0ff */
[----:B------:R-:W-:Y:S02]  /*dbf0*/  R2UR UR54, R62 ;  /* 0x000000003e3672ca */ /* 0x000fe400000e0000 */
[----:B------:R-:W-:-:S04]  /*dc00*/  MOV R63, 0x40000040 ;  /* 0x40000040003f7802 */ /* 0x000fc80000000f00 */
[C---:B------:R-:W-:Y:S02]  /*dc10*/  R2UR UR7, R63.reuse ;  /* 0x000000003f0772ca */ /* 0x040fe400000e0000 */
[----:B------:R-:W-:Y:S01]  /*dc20*/  R2UR UR5, R63 ;  /* 0x000000003f0572ca */ /* 0x000fe200000e0000 */
        /* <DEDUP_REMOVED lines=28> */
[----:B------:R-:W-:Y:S01]  /*ddf0*/  IMAD.MOV.U32 R65, RZ, RZ, 0x40000040 ;  /* 0x40000040ff417424 */ /* 0x000fe200078e00ff */
[----:B------:R-:W-:-:S04]  /*de00*/  R2UR UR50, R64 ;  /* 0x00000000403272ca */ /* 0x000fc800000e0000 */
[C---:B------:R-:W-:Y:S02]  /*de10*/  R2UR UR11, R65.reuse ;  /* 0x00000000410b72ca */ /* 0x040fe400000e0000 */
[C---:B------:R-:W-:Y:S02]  /*de20*/  R2UR UR15, R65.reuse ;  /* 0x00000000410f72ca */ /* 0x040fe400000e0000 */
[C---:B------:R-:W-:Y:S02]  /*de30*/  R2UR UR19, R65.reuse ;  /* 0x00000000411372ca */ /* 0x040fe400000e0000 */
[C---:B------:R-:W-:Y:S02]  /*de40*/  R2UR UR23, R65.reuse ;  /* 0x00000000411772ca */ /* 0x040fe400000e0000 */
[C---:B------:R-:W-:Y:S02]  /*de50*/  R2UR UR27, R65.reuse ;  /* 0x00000000411b72ca */ /* 0x040fe400000e0000 */
[----:B------:R-:W-:-:S02]  /*de60*/  R2UR UR31, R65 ;  /* 0x00000000411f72ca */ /* 0x000fc400000e0000 */
[C---:B------:R-:W-:Y:S02]  /*de70*/  R2UR UR35, R65.reuse ;  /* 0x00000000412372ca */ /* 0x040fe400000e0000 */
[C---:B------:R-:W-:Y:S02]  /*de80*/  R2UR UR43, R65.reuse ;  /* 0x00000000412b72ca */ /* 0x040fe400000e0000 */
[C---:B------:R-:W-:Y:S02]  /*de90*/  R2UR UR47, R65.reuse ;  /* 0x00000000412f72ca */ /* 0x040fe400000e0000 */
[----:B------:R-:W-:Y:S01]  /*dea0*/  R2UR UR51, R65 ;  /* 0x00000000413372ca */ /* 0x000fe200000e0000 */
[----:B------:R-:W-:-:S05]  /*deb0*/  IMAD.MOV.U32 R65, RZ, RZ, 0x40000040 ;  /* 0x40000040ff417424 */ /* 0x000fca00078e00ff */
[----:B------:R-:W-:Y:S01]  /*dec0*/  R2UR UR9, R65 ;  /* 0x00000000410972ca */ /* 0x000fe200000e0000 */
[----:B--2---:R-:W-:Y:S02]  /*ded0*/  VIADD R62, R91, 0x1e800 ;  /* 0x0001e8005b3e7836 */ /* 0x004fe40000000000 */
[----:B------:R-:W-:Y:S01]  /*dee0*/  IMAD.MOV.U32 R65, RZ, RZ, 0x40000040 ;  /* 0x40000040ff417424 */ /* 0x000fe200078e00ff */
[----:B------:R-:W2:Y:S02]  /*def0*/  LDL.LU R91, [R1+0x2c] ;  /* 0x00002c00015b7983 */ /* 0x000ea40000300800 */
[----:B------:R-:W-:Y:S02]  /*df00*/  SHF.R.U32.HI R62, RZ, 0x4, R62 ;  /* 0x00000004ff3e7819 */ /* 0x000fe4000001163e */
[----:B------:R-:W-:Y:S01]  /*df10*/  R2UR UR13, R65 ;  /* 0x00000000410d72ca */ /* 0x000fe200000e0000 */
[----:B------:R-:W1:Y:S01]  /*df20*/  S2R R95, SR_TID.X ;  /* 0x00000000005f7919 */ /* 0x000e620000002100 */
[----:B------:R-:W-:-:S02]  /*df30*/  LOP3.LUT R62, R62, 0x3fff, RZ, 0xc0, !PT ;  /* 0x00003fff3e3e7812 */ /* 0x000fc400078ec0ff */
[----:B------:R-:W-:Y:S01]  /*df40*/  R2UR UR55, R63 ;  /* 0x000000003f3772ca */ /* 0x000fe200000e0000 */
[----:B------:R-:W3:Y:S01]  /*df50*/  LDL R115, [R1+0x44] ;  /* 0x0000440001737983 */ /* 0x000ee20000100800 */
[----:B------:R-:W-:-:S04]  /*df60*/  LOP3.LUT R62, R62, 0x10000, RZ, 0xfc, !PT ;  /* 0x000100003e3e7812 */ /* 0x000fc800078efcff */
[----:B------:R-:W-:-:S13]  /*df70*/  R2UR UR4, R62 ;  /* 0x000000003e0472ca */ /* 0x000fda00000e0000 */
[----:B------:R-:W-:Y:S01]  /*df80*/  HGMMA.64x64x16.F32 R120, gdesc[UR4].tnspB, R120, gsb0 ;  /* 0x40e00000047879f0 */ /* 0x000fe20008000878 */
[----:B------:R-:W-:-:S05]  /*df90*/  VIADD R64, R62, 0x2 ;  /* 0x000000023e407836 */ /* 0x000fca0000000000 */
[----:B------:R-:W-:Y:S01]  /*dfa0*/  R2UR UR8, R64 ;  /* 0x00000000400872ca */ /* 0x000fe200000e0000 */
[----:B------:R-:W-:Y:S02]  /*dfb0*/  WARPGROUP.DEPBAR.LE gsb0, 0x0 ;  /* 0x00008000000079c5 */ /* 0x000fe40000010000 */
[----:B------:R-:W-:-:S10]  /*dfc0*/  WARPGROUP.ARRIVE ;  /* 0x00000000000079c5 */ /* 0x000fd40000000000 */
[----:B------:R-:W-:Y:S01]  /*dfd0*/  HGMMA.64x64x16.F32 R120, gdesc[UR8].tnspB, R120, gsb0 ;  /* 0x40e00000087879f0 */ /* 0x000fe20008000878 */
[----:B------:R-:W-:-:S04]  /*dfe0*/  IADD3 R64, R62, 0x4, RZ ;  /* 0x000000043e407810 */ /* 0x000fc80007ffe0ff */
[----:B------:R-:W-:Y:S01]  /*dff0*/  R2UR UR12, R64 ;  /* 0x00000000400c72ca */ /* 0x000fe200000e0000 */
[----:B------:R-:W-:Y:S02]  /*e000*/  WARPGROUP.DEPBAR.LE gsb0, 0x0 ;  /* 0x00008000000079c5 */ /* 0x000fe40000010000 */
[----:B------:R-:W-:-:S10]  /*e010*/  WARPGROUP.ARRIVE ;  /* 0x00000000000079c5 */ /* 0x000fd40000000000 */
[----:B------:R-:W-:Y:S01]  /*e020*/  HGMMA.64x64x16.F32 R120, gdesc[UR12].tnspB, R120, gsb0 ;  /* 0x40e000000c7879f0 */ /* 0x000fe20008000878 */
[----:B------:R-:W-:Y:S02]  /*e030*/  VIADD R64, R62, 0x6 ;  /* 0x000000063e407836 */ /* 0x000fe40000000000 */
[----:B------:R-:W-:-:S03]  /*e040*/  IMAD.MOV.U32 R65, RZ, RZ, 0x40000040 ;  /* 0x40000040ff417424 */ /* 0x000fc600078e00ff */
[----:B------:R-:W-:Y:S02]  /*e050*/  R2UR UR16, R64 ;  /* 0x00000000401072ca */ /* 0x000fe400000e0000 */
[----:B------:R-:W-:Y:S01]  /*e060*/  R2UR UR17, R65 ;  /* 0x00000000411172ca */ /* 0x000fe200000e0000 */
[----:B------:R-:W-:Y:S02]  /*e070*/  WARPGROUP.DEPBAR.LE gsb0, 0x0 ;  /* 0x00008000000079c5 */ /* 0x000fe40000010000 */
[----:B------:R-:W-:-:S10]  /*e080*/  WARPGROUP.ARRIVE ;  /* 0x00000000000079c5 */ /* 0x000fd40000000000 */
[----:B------:R-:W-:Y:S01]  /*e090*/  HGMMA.64x64x16.F32 R120, gdesc[UR16].tnspB, R120, gsb0 ;  /* 0x40e00000107879f0 */ /* 0x000fe20008000878 */
[----:B------:R-:W-:Y:S01]  /*e0a0*/  IMAD.MOV.U32 R65, RZ, RZ, 0x40000040 ;  /* 0x40000040ff417424 */ /* 0x000fe200078e00ff */
[----:B------:R-:W-:-:S04]  /*e0b0*/  IADD3 R64, R62, 0x600, RZ ;  /* 0x000006003e407810 */ /* 0x000fc80007ffe0ff */
[----:B------:R-:W-:Y:S02]  /*e0c0*/  R2UR UR20, R64 ;  /* 0x00000000401472ca */ /* 0x000fe400000e0000 */
        /* <DEDUP_REMOVED lines=50> */
[----:B------:R-:W-:-:S04]  /*e3f0*/  FADD.FTZ R3, -R34, R3 ;  /* 0x0000000322037221 */ /* 0x000fc80000010100 */
[----:B------:R-:W-:Y:S01]  /*e400*/  FMUL.FTZ R3, R3, R6 ;  /* 0x0000000603037220 */ /* 0x000fe20000410000 */
[----:B------:R-:W-:Y:S02]  /*e410*/  WARPGROUP.DEPBAR.LE gsb0, 0x0 ;  /* 0x00008000000079c5 */ /* 0x000fe40000010000 */
[----:B------:R-:W-:-:S06]  /*e420*/  WARPGROUP.ARRIVE ;  /* 0x00000000000079c5 */ /* 0x000fcc0000000000 */
[----:B------:R-:W-:Y:S01]  /*e430*/  HGMMA.64x64x16.F32 R120, gdesc[UR52].tnspB, R120, gsb0 ;  /* 0x40e00000347879f0 */ /* 0x000fe20008000878 */
[----:B------:R-:W-:Y:S01]  /*e440*/  MUFU.EX2 R3, R3 ;  /* 0x0000000300037308 */ /* 0x000fe20000000800 */
[----:B-1----:R-:W-:-:S07]  /*e450*/  SHF.R.U32.HI R94, RZ, 0x7, R95 ;  /* 0x00000007ff5e7819 */ /* 0x002fce000001165f */
[----:B------:R-:W2:Y:S01]  /*e460*/  MUFU.EX2 R13, R13 ;  /* 0x0000000d000d7308 */ /* 0x000ea20000000800 */
[----:B------:R-:W-:-:S07]  /*e470*/  ISETP.GE.U32.AND P2, PT, R95, 0x180, PT ;  /* 0x000001805f00780c */ /* 0x000fce0003f46070 */
[----:B------:R-:W1:Y:S01]  /*e480*/  MUFU.EX2 R62, R15 ;  /* 0x0000000f003e7308 */ /* 0x000e620000000800 */
[----:B------:R-:W-:-:S04]  /*e490*/  IADD3 R63, R94, 0x9, RZ ;  /* 0x000000095e3f7810 */ /* 0x000fc80007ffe0ff */
[----:B------:R-:W-:Y:S01]  /*e4a0*/  SEL R63, R63, 0x9, !P2 ;  /* 0x000000093f3f7807 */ /* 0x000fe20005000000 */
[----:B--2---:R-:W-:Y:S02]  /*e4b0*/  FFMA.FTZ R64, R3, R91, R13 ;  /* 0x0000005b03407223 */ /* 0x004fe4000001000d */
[----:B------:R-:W2:Y:S08]  /*e4c0*/  MUFU.EX2 R15, R76 ;  /* 0x0000004c000f7308 */ /* 0x000eb00000000800 */
[----:B------:R-:W-:Y:S08]  /*e4d0*/  MUFU.EX2 R94, R90 ;  /* 0x0000005a005e7308 */ /* 0x000ff00000000800 */
[----:B------:R-:W4:Y:S08]  /*e4e0*/  MUFU.EX2 R77, R77 ;  /* 0x0000004d004d7308 */ /* 0x000f300000000800 */
[----:B------:R-:W0:Y:S08]  /*e4f0*/  MUFU.EX2 R95, R87 ;  /* 0x00000057005f7308 */ /* 0x000e300000000800 */
[----:B------:R-:W-:Y:S01]  /*e500*/  MUFU.EX2 R4, R4 ;  /* 0x0000000400047308 */ /* 0x000fe20000000800 */
[----:B------:R-:W-:-:S02]  /*e510*/  WARPGROUP.DEPBAR.LE gsb0, 0x0 ;  /* 0x00008000000079c5 */ /* 0x000fc40000010000 */
[----:B------:R1:W-:Y:S06]  /*e520*/  BAR.ARV R63, 0x100 ;  /* 0x0004003f0000751d */ /* 0x0003ec0000002000 */
[----:B-1----:R-:W-:Y:S01]  /*e530*/  FADD.FTZ R63, R62, R64 ;  /* 0x000000403e3f7221 */ /* 0x002fe20000010000 */
[----:B------:R-:W-:-:S05]  /*e540*/  @!P1 IMAD R64, R152, 0x8, R2 ;  /* 0x0000000898409824 */ /* 0x000fca00078e0202 */
[----:B------:R-:W-:Y:S01]  /*e550*/  @!P1 IADD3 R64, R64, 0x30840, RZ ;  /* 0x0003084040409810 */ /* 0x000fe20007ffe0ff */
[----:B------:R-:W-:Y:S03]  /*e560*/  MUFU.EX2 R87, R83 ;  /* 0x0000005300577308 */ /* 0x000fe60000000800 */
[----:B------:R-:W-:-:S05]  /*e570*/  @!P1 PRMT R64, RZ, 0x654, R64 ;  /* 0x00000654ff409816 */ /* 0x000fca0000000040 */
[----:B------:R-:W1:Y:S01]  /*e580*/  MUFU.EX2 R86, R86 ;  /* 0x0000005600567308 */ /* 0x000e620000000800 */
[----:B------:R3:W-:Y:S01]  /*e590*/  @!P1 SYNCS.ARRIVE.TRANS64.RED.A1T0 RZ, [R64+URZ], RZ ;  /* 0x000000ff40ff99a7 */ /* 0x0007e2000810043f */
[----:B------:R-:W-:Y:S01]  /*e5a0*/  F2FP.F16.F32.PACK_AB R13, R62, R13 ;  /* 0x0000000d3e0d723e */ /* 0x000fe200000000ff */
[----:B------:R-:W-:-:S05]  /*e5b0*/  IMAD.MOV.U32 R118, RZ, RZ, R78 ;  /* 0x000000ffff767224 */ /* 0x000fca00078e004e */
[----:B------:R-:W-:Y:S01]  /*e5c0*/  MUFU.EX2 R83, R9 ;  /* 0x0000000900537308 */ /* 0x000fe20000000800 */
[----:B--2---:R-:W-:-:S07]  /*e5d0*/  FADD.FTZ R62, R15, R63 ;  /* 0x0000003f0f3e7221 */ /* 0x004fce0000010000 */
[----:B------:R-:W2:Y:S01]  /*e5e0*/  MUFU.EX2 R9, R35 ;  /* 0x0000002300097308 */ /* 0x000ea20000000800 */
[----:B----4-:R-:W-:-:S07]  /*e5f0*/  FADD.FTZ R62, R77, R62 ;  /* 0x0000003e4d3e7221 */ /* 0x010fce0000010000 */
[----:B---3--:R-:W-:Y:S08]  /*e600*/  MUFU.EX2 R64, R79 ;  /* 0x0000004f00407308 */ /* 0x008ff00000000800 */
[----:B------:R-:W-:Y:S08]  /*e610*/  MUFU.EX2 R79, R11 ;  /* 0x0000000b004f7308 */ /* 0x000ff00000000800 */
[----:B------:R3:W4:Y:S08]  /*e620*/  MUFU.EX2 R11, R36 ;  /* 0x00000024000b7308 */ /* 0x0007300000000800 */
[----:B------:R-:W4:Y:S01]  /*e630*/  MUFU.EX2 R63, R82 ;  /* 0x00000052003f7308 */ /* 0x000f220000000800 */
[----:B---3--:R-:W3:Y:S07]  /*e640*/  LDL R36, [R1+0x48] ;  /* 0x0000480001247983 */ /* 0x008eee0000100800 */
[----:B------:R0:W-:Y:S08]  /*e650*/  MUFU.EX2 R76, R8 ;  /* 0x00000008004c7308 */ /* 0x0001f00000000800 */
[----:B------:R-:W4:Y:S01]  /*e660*/  MUFU.EX2 R37, R37 ;  /* 0x0000002500257308 */ /* 0x000f220000000800 */
[----:B0-----:R-:W-:-:S07]  /*e670*/  FADD.FTZ R8, R94, R118 ;  /* 0x000000765e087221 */ /* 0x001fce0000010000 */
[----:B------:R0:W-:Y:S08]  /*e680*/  MUFU.EX2 R91, R10 ;  /* 0x0000000a005b7308 */ /* 0x0001f00000000800 */
[----:B------:R2:W-:Y:S01]  /*e690*/  MUFU.EX2 R90, R24 ;  /* 0x00000018005a7308 */ /* 0x0005e20000000800 */
[----:B0-----:R-:W-:-:S04]  /*e6a0*/  FADD.FTZ R10, R95, R8 ;  /* 0x000000085f0a7221 */ /* 0x001fc80000010000 */
[----:B-1----:R-:W-:Y:S01]  /*e6b0*/  FADD.FTZ R10, R86, R10 ;  /* 0x0000000a560a7221 */ /* 0x002fe20000010000 */
[----:B--2---:R-:W-:Y:S02]  /*e6c0*/  FADD.FTZ R24, R4, R62 ;  /* 0x0000003e04187221 */ /* 0x004fe40000010000 */
[----:B------:R-:W-:Y:S02]  /*e6d0*/  MUFU.EX2 R65, R27 ;  /* 0x0000001b00417308 */ /* 0x000fe40000000800 */
[C---:B------:R-:W-:Y:S01]  /*e6e0*/  FADD.FTZ R24, R9.reuse, R24 ;  /* 0x0000001809187221 */ /* 0x040fe20000010000 */
[----:B------:R-:W-:Y:S01]  /*e6f0*/  F2FP.F16.F32.PACK_AB R9, R9, R4 ;  /* 0x000000040909723e */ /* 0x000fe200000000ff */
[----:B------:R-:W-:-:S04]  /*e700*/  FADD.FTZ R4, R87, R10 ;  /* 0x0000000a57047221 */ /* 0x000fc80000010000 */
[----:B------:R4:W-:Y:S08]  /*e710*/  MUFU.EX2 R78, R26 ;  /* 0x0000001a004e7308 */ /* 0x0009f00000000800 */
[----:B------:R-:W-:Y:S01]  /*e720*/  MUFU.EX2 R82, R25 ;  /* 0x0000001900527308 */ /* 0x000fe20000000800 */
[----:B----4-:R-:W-:Y:S01]  /*e730*/  FADD.FTZ R26, R11, R24 ;  /* 0x000000180b1a7221 */ /* 0x010fe20000010000 */
[----:B------:R-:W-:Y:S01]  /*e740*/  FADD.FTZ R24, R63, R4 ;  /* 0x000000043f187221 */ /* 0x000fe20000010000 */
[----:B------:R-:W-:-:S05]  /*e750*/  F2FP.F16.F32.PACK_AB R11, R37, R11 ;  /* 0x0000000b250b723e */ /* 0x000fca00000000ff */
[----:B------:R0:W-:Y:S01]  /*e760*/  MUFU.EX2 R27, R40 ;  /* 0x00000028001b7308 */ /* 0x0001e20000000800 */
[----:B------:R-:W-:Y:S02]  /*e770*/  FADD.FTZ R4, R37, R26 ;  /* 0x0000001a25047221 */ /* 0x000fe40000010000 */
[----:B------:R-:W2:Y:S05]  /*e780*/  LDL R37, [R1+0x8c] ;  /* 0x00008c0001257983 */ /* 0x000eaa0000100800 */
[----:B------:R1:W4:Y:S01]  /*e790*/  MUFU.EX2 R25, R38 ;  /* 0x0000002600197308 */ /* 0x0003220000000800 */
[----:B0-----:R-:W3:Y:S04]  /*e7a0*/  LDL R40, [R1+0x84] ;  /* 0x0000840001287983 */ /* 0x001ee80000100800 */
[----:B-1----:R-:W2:Y:S01]  /*e7b0*/  LDL R38, [R1+0x4c] ;  /* 0x00004c0001267983 */ /* 0x002ea20000100800 */
[----:B------:R-:W-:-:S04]  /*e7c0*/  @!P1 IMAD R0, R0, 0x8, R2 ;  /* 0x0000000800009824 */ /* 0x000fc800078e0202 */
[----:B------:R-:W-:Y:S01]  /*e7d0*/  @!P1 VIADD R0, R0, 0x30860 ;  /* 0x0003086000009836 */ /* 0x000fe20000000000 */
[----:B------:R-:W-:-:S04]  /*e7e0*/  F2FP.F16.F32.PACK_AB R15, R77, R15 ;  /* 0x0000000f4d0f723e */ /* 0x000fc800000000ff */
[----:B------:R-:W-:-:S04]  /*e7f0*/  @!P1 PRMT R0, RZ, 0x654, R0 ;  /* 0x00000654ff009816 */ /* 0x000fc80000000000 */
[----:B------:R0:W-:Y:S01]  /*e800*/  @!P1 SYNCS.ARRIVE.TRANS64.RED.A1T0 RZ, [R0+URZ], RZ ;  /* 0x000000ff00ff99a7 */ /* 0x0001e2000810043f */
[----:B------:R1:W-:Y:S01]  /*e810*/  STSM.16.M88.4 [R115+0x1e800], R12 ;  /* 0x01e8000c73007844 */ /* 0x0003e20000000200 */
[----:B------:R-:W-:Y:S01]  /*e820*/  MUFU.EX2 R39, R39 ;  /* 0x0000002700277308 */ /* 0x000fe20000000800 */
[----:B------:R-:W-:-:S07]  /*e830*/  FADD.FTZ R26, R64, R24 ;  /* 0x00000018401a7221 */ /* 0x000fce0000010000 */
[----:B-1----:R-:W1:Y:S08]  /*e840*/  MUFU.EX2 R15, R157 ;  /* 0x0000009d000f7308 */ /* 0x002e700000000800 */
[----:B------:R-:W0:Y:S08]  /*e850*/  MUFU.EX2 R14, R156 ;  /* 0x0000009c000e7308 */ /* 0x000e300000000800 */
[----:B------:R-:W0:Y:S01]  /*e860*/  MUFU.EX2 R13, R155 ;  /* 0x0000009b000d7308 */ /* 0x000e220000000800 */
[----:B----4-:R-:W-:Y:S01]  /*e870*/  FADD.FTZ R4, R25, R4 ;  /* 0x0000000419047221 */ /* 0x010fe20000010000 */
[----:B-1----:R-:W-:-:S06]  /*e880*/  FADD.FTZ R26, R15, R26 ;  /* 0x0000001a0f1a7221 */ /* 0x002fcc0000010000 */
[----:B------:R-:W-:Y:S08]  /*e890*/  MUFU.EX2 R12, R117 ;  /* 0x00000075000c7308 */ /* 0x000ff00000000800 */
[----:B------:R-:W1:Y:S01]  /*e8a0*/  MUFU.EX2 R41, R41 ;  /* 0x0000002900297308 */ /* 0x000e620000000800 */
[----:B------:R-:W-:Y:S01]  /*e8b0*/  FADD.FTZ R4, R39, R4 ;  /* 0x0000000427047221 */ /* 0x000fe20000010000 */
[----:B0-----:R-:W-:-:S06]  /*e8c0*/  FADD.FTZ R26, R14, R26 ;  /* 0x0000001a0e1a7221 */ /* 0x001fcc0000010000 */
[----:B------:R-:W-:Y:S08]  /*e8d0*/  MUFU.EX2 R0, R116 ;  /* 0x0000007400007308 */ /* 0x000ff00000000800 */
[----:B------:R-:W0:Y:S01]  /*e8e0*/  MUFU.EX2 R42, R42 ;  /* 0x0000002a002a7308 */ /* 0x000e220000000800 */
[----:B------:R-:W-:Y:S01]  /*e8f0*/  FADD.FTZ R4, R27, R4 ;  /* 0x000000041b047221 */ /* 0x000fe20000010000 */
[----:B------:R-:W-:-:S06]  /*e900*/  FADD.FTZ R26, R13, R26 ;  /* 0x0000001a0d1a7221 */ /* 0x000fcc0000010000 */
[----:B------:R-:W-:Y:S08]  /*e910*/  MUFU.EX2 R96, R96 ;  /* 0x0000006000607308 */ /* 0x000ff00000000800 */
[----:B------:R-:W4:Y:S01]  /*e920*/  MUFU.EX2 R43, R43 ;  /* 0x0000002b002b7308 */ /* 0x000f220000000800 */
[----:B-1----:R-:W-:Y:S01]  /*e930*/  FADD.FTZ R4, R41, R4 ;  /* 0x0000000429047221 */ /* 0x002fe20000010000 */
[----:B------:R-:W-:-:S06]  /*e940*/  FADD.FTZ R26, R12, R26 ;  /* 0x0000001a0c1a7221 */ /* 0x000fcc0000010000 */
[----:B------:R-:W-:Y:S08]  /*e950*/  MUFU.EX2 R93, R93 ;  /* 0x0000005d005d7308 */ /* 0x000ff00000000800 */
[----:B------:R-:W1:Y:S01]  /*e960*/  MUFU.EX2 R44, R44 ;  /* 0x0000002c002c7308 */ /* 0x000e620000000800 */
[----:B0-----:R-:W-:Y:S01]  /*e970*/  FADD.FTZ R4, R42, R4 ;  /* 0x000000042a047221 */ /* 0x001fe20000010000 */
[----:B------:R-:W-:-:S06]  /*e980*/  FADD.FTZ R26, R0, R26 ;  /* 0x0000001a001a7221 */ /* 0x000fcc0000010000 */
[----:B------:R-:W-:Y:S08]  /*e990*/  MUFU.EX2 R92, R92 ;  /* 0x0000005c005c7308 */ /* 0x000ff00000000800 */
[----:B------:R-:W0:Y:S01]  /*e9a0*/  MUFU.EX2 R45, R45 ;  /* 0x0000002d002d7308 */ /* 0x000e220000000800 */
[----:B----4-:R-:W-:Y:S01]  /*e9b0*/  FADD.FTZ R4, R43, R4 ;  /* 0x000000042b047221 */ /* 0x010fe20000010000 */
        /* <DEDUP_REMOVED lines=18> */
[----:B------:R-:W1:Y:S08]  /*eae0*/  MUFU.EX2 R50, R50 ;  /* 0x0000003200327308 */ /* 0x000e700000000800 */
[----:B------:R-:W-:Y:S08]  /*eaf0*/  MUFU.EX2 R80, R80 ;  /* 0x0000005000507308 */ /* 0x000ff00000000800 */
[----:B------:R-:W1:Y:S08]  /*eb00*/  MUFU.EX2 R51, R51 ;  /* 0x0000003300337308 */ /* 0x000e700000000800 */
[----:B------:R-:W-:Y:S08]  /*eb10*/  MUFU.EX2 R52, R52 ;  /* 0x0000003400347308 */ /* 0x000ff00000000800 */
[----:B------:R-:W1:Y:S01]  /*eb20*/  MUFU.EX2 R53, R53 ;  /* 0x0000003500357308 */ /* 0x000e620000000800 */
[----:B0-----:R-:W-:Y:S01]  /*eb30*/  FADD.FTZ R4, R48, R4 ;  /* 0x0000000430047221 */ /* 0x001fe20000010000 */
[----:B------:R-:W-:-:S06]  /*eb40*/  FADD.FTZ R35, R85, R35 ;  /* 0x0000002355237221 */ /* 0x000fcc0000010000 */
[----:B------:R-:W0:Y:S01]  /*eb50*/  MUFU.EX2 R28, R28 ;  /* 0x0000001c001c7308 */ /* 0x000e220000000800 */
[----:B----4-:R-:W-:Y:S01]  /*eb60*/  FADD.FTZ R4, R49, R4 ;  /* 0x0000000431047221 */ /* 0x010fe20000010000 */
[----:B------:R-:W-:Y:S01]  /*eb70*/  FADD.FTZ R35, R84, R35 ;  /* 0x0000002354237221 */ /* 0x000fe20000010000 */
[----:B------:R-:W-:Y:S02]  /*eb80*/  F2FP.F16.F32.PACK_AB R8, R95, R94 ;  /* 0x0000005e5f08723e */ /* 0x000fe400000000ff */
[----:B------:R-:W-:-:S03]  /*eb90*/  F2FP.F16.F32.PACK_AB R10, R87, R86 ;  /* 0x00000056570a723e */ /* 0x000fc600000000ff */
[----:B------:R-:W4:Y:S01]  /*eba0*/  MUFU.EX2 R33, R33 ;  /* 0x0000002100217308 */ /* 0x000f220000000800 */
[----:B------:R-:W-:Y:S02]  /*ebb0*/  F2FP.F16.F32.PACK_AB R24, R64, R63 ;  /* 0x0000003f4018723e */ /* 0x000fe400000000ff */
[----:B------:R-:W-:Y:S02]  /*ebc0*/  F2FP.F16.F32.PACK_AB R25, R39, R25 ;  /* 0x000000192719723e */ /* 0x000fe400000000ff */
[----:B------:R-:W-:Y:S02]  /*ebd0*/  F2FP.F16.F32.PACK_AB R26, R14, R15 ;  /* 0x0000000f0e1a723e */ /* 0x000fe400000000ff */
[----:B------:R-:W-:Y:S01]  /*ebe0*/  F2FP.F16.F32.PACK_AB R27, R41, R27 ;  /* 0x0000001b291b723e */ /* 0x000fe200000000ff */
[----:B------:R-:W-:Y:S01]  /*ebf0*/  MUFU.EX2 R29, R29 ;  /* 0x0000001d001d7308 */ /* 0x000fe20000000800 */
[----:B------:R-:W-:Y:S01]  /*ec00*/  F2FP.F16.F32.PACK_AB R12, R12, R13 ;  /* 0x0000000d0c0c723e */ /* 0x000fe200000000ff */
[----:B-1----:R-:W-:Y:S01]  /*ec10*/  FADD.FTZ R4, R50, R4 ;  /* 0x0000000432047221 */ /* 0x002fe20000010000 */
[----:B------:R-:W-:Y:S01]  /*ec20*/  F2FP.F16.F32.PACK_AB R13, R43, R42 ;  /* 0x0000002a2b0d723e */ /* 0x000fe200000000ff */
[----:B------:R-:W-:Y:S01]  /*ec30*/  FADD.FTZ R35, R81, R35 ;  /* 0x0000002351237221 */ /* 0x000fe20000010000 */
[----:B------:R-:W-:-:S02]  /*ec40*/  F2FP.F16.F32.PACK_AB R14, R96, R0 ;  /* 0x00000000600e723e */ /* 0x000fc400000000ff */
[----:B------:R-:W-:Y:S01]  /*ec50*/  F2FP.F16.F32.PACK_AB R15, R45, R44 ;  /* 0x0000002c2d0f723e */ /* 0x000fe200000000ff */
[----:B------:R-:W1:Y:S01]  /*ec60*/  MUFU.EX2 R54, R54 ;  /* 0x0000003600367308 */ /* 0x000e620000000800 */
[----:B------:R-:W-:Y:S02]  /*ec70*/  F2FP.F16.F32.PACK_AB R92, R92, R93 ;  /* 0x0000005d5c5c723e */ /* 0x000fe400000000ff */
[----:B------:R-:W-:Y:S02]  /*ec80*/  F2FP.F16.F32.PACK_AB R93, R47, R46 ;  /* 0x0000002e2f5d723e */ /* 0x000fe400000000ff */
[----:B------:R-:W-:Y:S02]  /*ec90*/  F2FP.F16.F32.PACK_AB R94, R88, R89 ;  /* 0x00000059585e723e */ /* 0x000fe400000000ff */
[----:B------:R-:W-:Y:S02]  /*eca0*/  F2FP.F16.F32.PACK_AB R95, R49, R48 ;  /* 0x00000030315f723e */ /* 0x000fe400000000ff */
[----:B------:R-:W-:-:S02]  /*ecb0*/  F2FP.F16.F32.PACK_AB R84, R84, R85 ;  /* 0x000000555454723e */ /* 0x000fc400000000ff */
[----:B------:R-:W-:Y:S02]  /*ecc0*/  F2FP.F16.F32.PACK_AB R85, R51, R50 ;  /* 0x000000323355723e */ /* 0x000fe400000000ff */
[C---:B------:R-:W-:Y:S02]  /*ecd0*/  F2FP.F16.F32.PACK_AB R86, R80.reuse, R81 ;  /* 0x000000515056723e */ /* 0x040fe400000000ff */
[----:B------:R-:W-:Y:S01]  /*ece0*/  F2FP.F16.F32.PACK_AB R87, R53, R52 ;  /* 0x000000343557723e */ /* 0x000fe200000000ff */
[----:B------:R-:W1:Y:S01]  /*ecf0*/  MUFU.EX2 R55, R55 ;  /* 0x0000003700377308 */ /* 0x000e620000000800 */
[----:B------:R-:W-:Y:S01]  /*ed00*/  FADD.FTZ R4, R51, R4 ;  /* 0x0000000433047221 */ /* 0x000fe20000010000 */
[----:B------:R-:W-:Y:S01]  /*ed10*/  FADD.FTZ R35, R80, R35 ;  /* 0x0000002350237221 */ /* 0x000fe20000010000 */
[----:B---3--:R-:W-:Y:S05]  /*ed20*/  STSM.16.M88.4 [R40], R8 ;  /* 0x0000000828007844 */ /* 0x008fea0000000200 */
[----:B------:R-:W3:Y:S01]  /*ed30*/  MUFU.EX2 R32, R32 ;  /* 0x0000002000207308 */ /* 0x000ee20000000800 */
[----:B--2---:R-:W-:Y:S04]  /*ed40*/  STSM.16.M88.4 [R38], R24 ;  /* 0x0000001826007844 */ /* 0x004fe80000000200 */
[----:B------:R-:W-:Y:S01]  /*ed50*/  STSM.16.M88.4 [R36], R12 ;  /* 0x0000000c24007844 */ /* 0x000fe20000000200 */
[----:B------:R-:W-:-:S03]  /*ed60*/  FADD.FTZ R4, R52, R4 ;  /* 0x0000000434047221 */ /* 0x000fc60000010000 */
[----:B------:R-:W-:Y:S01]  /*ed70*/  STSM.16.M88.4 [R115+0x24800], R92 ;  /* 0x0248005c73007844 */ /* 0x000fe20000000200 */
[----:B0-----:R-:W-:-:S03]  /*ed80*/  FADD.FTZ R35, R28, R35 ;  /* 0x000000231c237221 */ /* 0x001fc60000010000 */
[----:B------:R0:W-:Y:S01]  /*ed90*/  STSM.16.M88.4 [R37], R84 ;  /* 0x0000005425007844 */ /* 0x0001e20000000200 */
[----:B------:R-:W-:Y:S01]  /*eda0*/  FADD.FTZ R4, R53, R4 ;  /* 0x0000000435047221 */ /* 0x000fe20000010000 */
[----:B----4-:R-:W-:-:S03]  /*edb0*/  FADD.FTZ R35, R33, R35 ;  /* 0x0000002321237221 */ /* 0x010fc60000010000 */
[----:B-1----:R-:W-:Y:S01]  /*edc0*/  FADD.FTZ R4, R54, R4 ;  /* 0x0000000436047221 */ /* 0x002fe20000010000 */
[----:B------:R-:W-:Y:S01]  /*edd0*/  FADD.FTZ R35, R29, R35 ;  /* 0x000000231d237221 */ /* 0x000fe20000010000 */
[----:B0-----:R-:W2:Y:S02]  /*ede0*/  LDL R37, [R1+0x88] ;  /* 0x0000880001257983 */ /* 0x001ea40000100800 */
[----:B------:R-:W-:Y:S01]  /*edf0*/  FADD.FTZ R9, R55, R4 ;  /* 0x0000000437097221 */ /* 0x000fe20000010000 */
[----:B---3--:R-:W-:Y:S02]  /*ee00*/  FADD.FTZ R4, R32, R35 ;  /* 0x0000002320047221 */ /* 0x008fe40000010000 */
[----:B------:R-:W3:Y:S01]  /*ee10*/  LDL.LU R35, [R1+0x28] ;  /* 0x0000280001237983 */ /* 0x000ee20000300800 */
[----:B------:R-:W0:Y:S08]  /*ee20*/  MUFU.EX2 R56, R56 ;  /* 0x0000003800387308 */ /* 0x000e300000000800 */
[----:B------:R-:W1:Y:S08]  /*ee30*/  MUFU.EX2 R57, R57 ;  /* 0x0000003900397308 */ /* 0x000e700000000800 */
[----:B------:R-:W4:Y:S08]  /*ee40*/  MUFU.EX2 R31, R31 ;  /* 0x0000001f001f7308 */ /* 0x000f300000000800 */
[----:B------:R-:W4:Y:S01]  /*ee50*/  MUFU.EX2 R58, R58 ;  /* 0x0000003a003a7308 */ /* 0x000f220000000800 */
[----:B0-----:R-:W-:-:S07]  /*ee60*/  FADD.FTZ R0, R56, R9 ;  /* 0x0000000938007221 */ /* 0x001fce0000010000 */
[----:B------:R-:W0:Y:S01]  /*ee70*/  MUFU.EX2 R59, R59 ;  /* 0x0000003b003b7308 */ /* 0x000e220000000800 */
[----:B------:R-:W-:Y:S01]  /*ee80*/  FADD.FTZ R4, R65, R4 ;  /* 0x0000000441047221 */ /* 0x000fe20000010000 */
[----:B-1----:R-:W-:-:S06]  /*ee90*/  FADD.FTZ R9, R57, R0 ;  /* 0x0000000039097221 */ /* 0x002fcc0000010000 */
[----:B------:R-:W1:Y:S08]  /*eea0*/  MUFU.EX2 R30, R30 ;  /* 0x0000001e001e7308 */ /* 0x000e700000000800 */
[----:B------:R-:W1:Y:S01]  /*eeb0*/  MUFU.EX2 R60, R60 ;  /* 0x0000003c003c7308 */ /* 0x000e620000000800 */
[----:B----4-:R-:W-:Y:S01]  /*eec0*/  FADD.FTZ R11, R31, R4 ;  /* 0x000000041f0b7221 */ /* 0x010fe20000010000 */
[----:B------:R-:W-:-:S06]  /*eed0*/  FADD.FTZ R0, R58, R9 ;  /* 0x000000093a007221 */ /* 0x000fcc0000010000 */
[----:B------:R-:W4:Y:S08]  /*eee0*/  MUFU.EX2 R20, R20 ;  /* 0x0000001400147308 */ /* 0x000f300000000800 */
[----:B------:R-:W4:Y:S01]  /*eef0*/  MUFU.EX2 R61, R61 ;  /* 0x0000003d003d7308 */ /* 0x000f220000000800 */
[----:B------:R-:W-:Y:S01]  /*ef00*/  FADD.FTZ R11, R76, R11 ;  /* 0x0000000b4c0b7221 */ /* 0x000fe20000010000 */
[----:B0-----:R-:W-:-:S06]  /*ef10*/  FADD.FTZ R9, R59, R0 ;  /* 0x000000003b097221 */ /* 0x001fcc0000010000 */
[----:B------:R-:W0:Y:S01]  /*ef20*/  MUFU.EX2 R66, R66 ;  /* 0x0000004200427308 */ /* 0x000e220000000800 */
[----:B-1----:R-:W-:Y:S01]  /*ef30*/  FADD.FTZ R11, R30, R11 ;  /* 0x0000000b1e0b7221 */ /* 0x002fe20000010000 */
[----:B------:R-:W-:-:S06]  /*ef40*/  FADD.FTZ R0, R60, R9 ;  /* 0x000000093c007221 */ /* 0x000fcc0000010000 */
[----:B------:R-:W1:Y:S01]  /*ef50*/  MUFU.EX2 R67, R67 ;  /* 0x0000004300437308 */ /* 0x000e620000000800 */
[----:B----4-:R-:W-:Y:S01]  /*ef60*/  FADD.FTZ R13, R20, R11 ;  /* 0x0000000b140d7221 */ /* 0x010fe20000010000 */
[----:B------:R-:W-:-:S06]  /*ef70*/  FADD.FTZ R11, R61, R0 ;  /* 0x000000003d0b7221 */ /* 0x000fcc0000010000 */
[----:B------:R-:W4:Y:S01]  /*ef80*/  MUFU.EX2 R68, R68 ;  /* 0x0000004400447308 */ /* 0x000f220000000800 */
[----:B0-----:R-:W-:-:S07]  /*ef90*/  FADD.FTZ R0, R66, R11 ;  /* 0x0000000b42007221 */ /* 0x001fce0000010000 */
[----:B------:R-:W0:Y:S01]  /*efa0*/  MUFU.EX2 R69, R69 ;  /* 0x0000004500457308 */ /* 0x000e220000000800 */
[----:B------:R-:W-:Y:S01]  /*efb0*/  FADD.FTZ R4, R78, R13 ;  /* 0x0000000d4e047221 */ /* 0x000fe20000010000 */
[----:B-1----:R-:W-:-:S06]  /*efc0*/  FADD.FTZ R13, R67, R0 ;  /* 0x00000000430d7221 */ /* 0x002fcc0000010000 */
[----:B------:R-:W1:Y:S01]  /*efd0*/  MUFU.EX2 R70, R70 ;  /* 0x0000004600467308 */ /* 0x000e620000000800 */
[----:B------:R-:W-:Y:S01]  /*efe0*/  FADD.FTZ R15, R79, R4 ;  /* 0x000000044f0f7221 */ /* 0x000fe20000010000 */
[----:B----4-:R-:W-:-:S06]  /*eff0*/  FADD.FTZ R0, R68, R13 ;  /* 0x0000000d44007221 */ /* 0x010fcc0000010000 */
[----:B------:R-:W4:Y:S01]  /*f000*/  MUFU.EX2 R71, R71 ;  /* 0x0000004700477308 */ /* 0x000f220000000800 */
[----:B------:R-:W-:Y:S01]  /*f010*/  FADD.FTZ R4, R82, R15 ;  /* 0x0000000f52047221 */ /* 0x000fe20000010000 */
[----:B0-----:R-:W-:-:S06]  /*f020*/  FADD.FTZ R13, R69, R0 ;  /* 0x00000000450d7221 */ /* 0x001fcc0000010000 */
[----:B------:R-:W0:Y:S01]  /*f030*/  MUFU.EX2 R72, R72 ;  /* 0x0000004800487308 */ /* 0x000e220000000800 */
[----:B------:R-:W-:-:S07]  /*f040*/  FADD.FTZ R15, R83, R4 ;  /* 0x00000004530f7221 */ /* 0x000fce0000010000 */
[----:B------:R-:W0:Y:S01]  /*f050*/  MUFU.EX2 R98, R21 ;  /* 0x0000001500627308 */ /* 0x000e220000000800 */
[----:B-1----:R-:W-:-:S07]  /*f060*/  FADD.FTZ R0, R70, R13 ;  /* 0x0000000d46007221 */ /* 0x002fce0000010000 */
[----:B------:R-:W1:Y:S01]  /*f070*/  MUFU.EX2 R73, R73 ;  /* 0x0000004900497308 */ /* 0x000e620000000800 */
[----:B------:R-:W-:-:S07]  /*f080*/  FADD.FTZ R4, R90, R15 ;  /* 0x0000000f5a047221 */ /* 0x000fce0000010000 */
[----:B------:R-:W1:Y:S01]  /*f090*/  MUFU.EX2 R99, R97 ;  /* 0x0000006100637308 */ /* 0x000e620000000800 */
[----:B----4-:R-:W-:-:S07]  /*f0a0*/  FADD.FTZ R13, R71, R0 ;  /* 0x00000000470d7221 */ /* 0x010fce0000010000 */
[----:B------:R-:W4:Y:S01]  /*f0b0*/  MUFU.EX2 R25, R74 ;  /* 0x0000004a00197308 */ /* 0x000f220000000800 */
[----:B------:R-:W-:Y:S01]  /*f0c0*/  FADD.FTZ R15, R91, R4 ;  /* 0x000000045b0f7221 */ /* 0x000fe20000010000 */
[----:B0-----:R-:W-:-:S06]  /*f0d0*/  FADD.FTZ R0, R72, R13 ;  /* 0x0000000d48007221 */ /* 0x001fcc0000010000 */
[----:B------:R-:W0:Y:S01]  /*f0e0*/  MUFU.EX2 R100, R100 ;  /* 0x0000006400647308 */ /* 0x000e220000000800 */
[----:B------:R-:W-:-:S07]  /*f0f0*/  FADD.FTZ R4, R98, R15 ;  /* 0x0000000f62047221 */ /* 0x000fce0000010000 */
[----:B------:R-:W0:Y:S01]  /*f100*/  MUFU.EX2 R75, R75 ;  /* 0x0000004b004b7308 */ /* 0x000e220000000800 */
[----:B-1----:R-:W-:Y:S01]  /*f110*/  FADD.FTZ R0, R73, R0 ;  /* 0x0000000049007221 */ /* 0x002fe20000010000 */
[----:B------:R-:W-:-:S06]  /*f120*/  F2FP.F16.F32.PACK_AB R8, R33, R28 ;  /* 0x0000001c2108723e */ /* 0x000fcc00000000ff */
[----:B------:R-:W1:Y:S01]  /*f130*/  MUFU.EX2 R101, R101 ;  /* 0x0000006500657308 */ /* 0x000e620000000800 */
[----:B------:R-:W-:-:S07]  /*f140*/  FADD.FTZ R33, R99, R4 ;  /* 0x0000000463217221 */ /* 0x000fce0000010000 */
[----:B------:R-:W1:Y:S01]  /*f150*/  MUFU.EX2 R27, R105 ;  /* 0x00000069001b7308 */ /* 0x000e620000000800 */
[----:B----4-:R-:W-:Y:S01]  /*f160*/  FADD.FTZ R0, R25, R0 ;  /* 0x0000000019007221 */ /* 0x010fe20000010000 */
[----:B------:R-:W-:-:S06]  /*f170*/  F2FP.F16.F32.PACK_AB R9, R55, R54 ;  /* 0x000000363709723e */ /* 0x000fcc00000000ff */
[----:B------:R-:W4:Y:S01]  /*f180*/  MUFU.EX2 R102, R104 ;  /* 0x0000006800667308 */ /* 0x000f220000000800 */
[----:B------:R-:W-:-:S07]  /*f190*/  F2FP.F16.F32.PACK_AB R10, R32, R29 ;  /* 0x0000001d200a723e */ /* 0x000fce00000000ff */
[----:B------:R-:W4:Y:S01]  /*f1a0*/  MUFU.EX2 R106, R106 ;  /* 0x0000006a006a7308 */ /* 0x000f220000000800 */
[----:B------:R-:W-:Y:S02]  /*f1b0*/  F2FP.F16.F32.PACK_AB R11, R57, R56 ;  /* 0x00000038390b723e */ /* 0x000fe400000000ff */
[----:B------:R-:W-:Y:S01]  /*f1c0*/  F2FP.F16.F32.PACK_AB R28, R31, R65 ;  /* 0x000000411f1c723e */ /* 0x000fe200000000ff */
[----:B0-----:R-:W-:Y:S01]  /*f1d0*/  FADD.FTZ R4, R100, R33 ;  /* 0x0000002164047221 */ /* 0x001fe20000010000 */
[----:B------:R-:W-:-:S03]  /*f1e0*/  F2FP.F16.F32.PACK_AB R29, R59, R58 ;  /* 0x0000003a3b1d723e */ /* 0x000fc600000000ff */
[----:B------:R-:W0:Y:S01]  /*f1f0*/  MUFU.EX2 R103, R108 ;  /* 0x0000006c00677308 */ /* 0x000e220000000800 */
[----:B------:R-:W-:Y:S02]  /*f200*/  F2FP.F16.F32.PACK_AB R30, R30, R76 ;  /* 0x0000004c1e1e723e */ /* 0x000fe400000000ff */
[----:B------:R-:W-:-:S05]  /*f210*/  F2FP.F16.F32.PACK_AB R31, R61, R60 ;  /* 0x0000003c3d1f723e */ /* 0x000fca00000000ff */
[----:B------:R-:W0:Y:S01]  /*f220*/  MUFU.EX2 R105, R111 ;  /* 0x0000006f00697308 */ /* 0x000e220000000800 */
[----:B------:R-:W-:Y:S01]  /*f230*/  FADD.FTZ R0, R75, R0 ;  /* 0x000000004b007221 */ /* 0x000fe20000010000 */
[----:B------:R1:W-:Y:S06]  /*f240*/  STSM.16.M88.4 [R38+0x6000], R8 ;  /* 0x0060000826007844 */ /* 0x0003ec0000000200 */
[----:B------:R-:W0:Y:S01]  /*f250*/  MUFU.EX2 R104, R109 ;  /* 0x0000006d00687308 */ /* 0x000e220000000800 */
[----:B------:R4:W-:Y:S07]  /*f260*/  STSM.16.M88.4 [R36+0x6000], R28 ;  /* 0x0060001c24007844 */ /* 0x0009ee0000000200 */
[----:B------:R-:W0:Y:S01]  /*f270*/  MUFU.EX2 R107, R107 ;  /* 0x0000006b006b7308 */ /* 0x000e220000000800 */
[----:B-1----:R-:W-:-:S07]  /*f280*/  FADD.FTZ R11, R101, R4 ;  /* 0x00000004650b7221 */ /* 0x002fce0000010000 */
[----:B------:R-:W-:Y:S01]  /*f290*/  MUFU.EX2 R21, R112 ;  /* 0x0000007000157308 */ /* 0x000fe20000000800 */
[----:B----4-:R-:W-:-:S07]  /*f2a0*/  FADD.FTZ R29, R27, R0 ;  /* 0x000000001b1d7221 */ /* 0x010fce0000010000 */
[----:B------:R-:W1:Y:S08]  /*f2b0*/  MUFU.EX2 R97, R113 ;  /* 0x0000007100617308 */ /* 0x000e700000000800 */
[----:B------:R-:W-:Y:S08]  /*f2c0*/  MUFU.EX2 R33, R114 ;  /* 0x0000007200217308 */ /* 0x000ff00000000800 */
[----:B------:R-:W4:Y:S01]  /*f2d0*/  MUFU.EX2 R110, R110 ;  /* 0x0000006e006e7308 */ /* 0x000f220000000800 */
[----:B------:R-:W-:Y:S01]  /*f2e0*/  FADD.FTZ R4, R102, R11 ;  /* 0x0000000b66047221 */ /* 0x000fe20000010000 */
[----:B------:R-:W-:Y:S01]  /*f2f0*/  FADD.FTZ R0, R106, R29 ;  /* 0x0000001d6a007221 */ /* 0x000fe20000010000 */
[----:B------:R-:W-:-:S02]  /*f300*/  F2FP.F16.F32.PACK_AB R12, R78, R20 ;  /* 0x000000144e0c723e */ /* 0x000fc400000000ff */
[----:B0-----:R-:W-:Y:S01]  /*f310*/  FADD.FTZ R31, R103, R4 ;  /* 0x00000004671f7221 */ /* 0x001fe20000010000 */
[----:B------:R-:W-:Y:S01]  /*f320*/  FADD.FTZ R0, R105, R0 ;  /* 0x0000000069007221 */ /* 0x000fe20000010000 */
[----:B------:R-:W-:Y:S02]  /*f330*/  F2FP.F16.F32.PACK_AB R13, R67, R66 ;  /* 0x00000042430d723e */ /* 0x000fe400000000ff */
[----:B------:R-:W-:Y:S02]  /*f340*/  F2FP.F16.F32.PACK_AB R14, R82, R79 ;  /* 0x0000004f520e723e */ /* 0x000fe400000000ff */
[----:B------:R-:W-:Y:S01]  /*f350*/  F2FP.F16.F32.PACK_AB R15, R69, R68 ;  /* 0x00000044450f723e */ /* 0x000fe200000000ff */
[----:B------:R-:W-:Y:S01]  /*f360*/  FADD.FTZ R4, R104, R31 ;  /* 0x0000001f68047221 */ /* 0x000fe20000010000 */
[----:B------:R-:W-:Y:S01]  /*f370*/  F2FP.F16.F32.PACK_AB R8, R90, R83 ;  /* 0x000000535a08723e */ /* 0x000fe200000000ff */
[----:B------:R-:W-:Y:S01]  /*f380*/  FADD.FTZ R0, R107, R0 ;  /* 0x000000006b007221 */ /* 0x000fe20000010000 */
        /* <DEDUP_REMOVED lines=9> */
[----:B-1----:R-:W-:Y:S02]  /*f420*/  F2FP.F16.F32.PACK_AB R106, R97, R21 ;  /* 0x00000015616a723e */ /* 0x002fe400000000ff */
[----:B----4-:R-:W-:Y:S01]  /*f430*/  F2FP.F16.F32.PACK_AB R107, R110, R33 ;  /* 0x000000216e6b723e */ /* 0x010fe200000000ff */
[----:B------:R-:W-:Y:S04]  /*f440*/  STSM.16.M88.4 [R115+0x2a800], R12 ;  /* 0x02a8000c73007844 */ /* 0x000fe80000000200 */
[----:B--2---:R0:W-:Y:S04]  /*f450*/  STSM.16.M88.4 [R37], R8 ;  /* 0x0000000825007844 */ /* 0x0041e80000000200 */
[----:B------:R-:W-:Y:S04]  /*f460*/  STSM.16.M88.4 [R38+0xc000], R24 ;  /* 0x00c0001826007844 */ /* 0x000fe80000000200 */
[----:B------:R-:W-:Y:S01]  /*f470*/  STSM.16.M88.4 [R36+0xc000], R104 ;  /* 0x00c0006824007844 */ /* 0x000fe20000000200 */
[----:B------:R-:W-:Y:S01]  /*f480*/  @!PT LDS RZ, [RZ] ;  /* 0x00000000fffff984 */ /* 0x000fe20000000800 */
[----:B------:R-:W-:Y:S01]  /*f490*/  @!PT LDS RZ, [RZ] ;  /* 0x00000000fffff984 */ /* 0x000fe20000000800 */
[----:B------:R-:W-:Y:S01]  /*f4a0*/  @!PT LDS RZ, [RZ] ;  /* 0x00000000fffff984 */ /* 0x000fe20000000800 */
[----:B------:R-:W-:Y:S01]  /*f4b0*/  @!PT LDS RZ, [RZ] ;  /* 0x00000000fffff984 */ /* 0x000fe20000000800 */
[----:B------:R1:W-:Y:S06]  /*f4c0*/  MEMBAR.ALL.CTA ;  /* 0x0000000000007992 */ /* 0x0003ec0000008000 */
[----:B-1----:R-:W1:Y:S01]  /*f4d0*/  FENCE.VIEW.ASYNC.S ;  /* 0x00000000000073c6 */ /* 0x002e620000000000 */
[----:B------:R-:W-:Y:S01]  /*f4e0*/  FADD.FTZ R0, R33, R0 ;  /* 0x0000000021007221 */ /* 0x000fe20000010000 */
[----:B---3--:R-:W-:-:S03]  /*f4f0*/  ISETP.GT.AND P2, PT, R35, RZ, PT ;  /* 0x000000ff2300720c */ /* 0x008fc60003f44270 */
[----:B------:R-:W-:Y:S01]  /*f500*/  FADD.FTZ R0, R110, R0 ;  /* 0x000000006e007221 */ /* 0x000fe20000010000 */
[----:B------:R-:W-:-:S04]  /*f510*/  FADD.FTZ R4, R21, R4 ;  /* 0x0000000415047221 */ /* 0x000fc80000010000 */
[----:B------:R2:W-:Y:S01]  /*f520*/  STL [R1+0x2c], R0 ;  /* 0x00002c0001007387 */ /* 0x0005e20000100800 */
[-C--:B------:R-:W-:Y:S01]  /*f530*/  FMUL.FTZ R120, R120, R7.reuse ;  /* 0x0000000778787220 */ /* 0x080fe20000410000 */
[-C--:B------:R-:W-:Y:S01]  /*f540*/  FMUL.FTZ R121, R121, R7.reuse ;  /* 0x0000000779797220 */ /* 0x080fe20000410000 */
[-C--:B------:R-:W-:Y:S01]  /*f550*/  FMUL.FTZ R124, R124, R7.reuse ;  /* 0x000000077c7c7220 */ /* 0x080fe20000410000 */
[----:B0-----:R0:W5:Y:S01]  /*f560*/  LDL R8, [R1+0x30] ;  /* 0x0000300001087983 */ /* 0x0011620000100800 */
[-C--:B------:R-:W-:Y:S01]  /*f570*/  FMUL.FTZ R125, R125, R7.reuse ;  /* 0x000000077d7d7220 */ /* 0x080fe20000410000 */
[----:B--2---:R-:W-:Y:S02]  /*f580*/  VIADD R0, R35, 0xffffffff ;  /* 0xffffffff23007836 */ /* 0x004fe40000000000 */
        /* <DEDUP_REMOVED lines=28> */
[----:B------:R2:W-:Y:S01]  /*f750*/  STL [R1+0x28], R0 ;  /* 0x0000280001007387 */ /* 0x0005e20000100800 */
[----:B------:R-:W-:Y:S01]  /*f760*/  FADD.FTZ R4, R97, R4 ;  /* 0x0000000461047221 */ /* 0x000fe20000010000 */
[----:B------:R-:W-:Y:S01]  /*f770*/  MOV R3, R34 ;  /* 0x0000002200037202 */ /* 0x000fe20000000f00 */
[----:B------:R-:W-:-:S02]  /*f780*/  IMAD.MOV.U32 R7, RZ, RZ, R5 ;  /* 0x000000ffff077224 */ /* 0x000fc400078e0005 */
[----:B--2---:R-:W-:Y:S01]  /*f790*/  IMAD.MOV.U32 R0, RZ, RZ, R152 ;  /* 0x000000ffff007224 */ /* 0x004fe200078e0098 */
[----:B-1----:R-:W-:Y:S01]  /*f7a0*/  NOP ;  /* 0x0000000000007918 */ /* 0x002fe20000000000 */
[----:B0-----:R-:W-:Y:S05]  /*f7b0*/  @P2 BRA `(.L_x_13155) ;  /* 0xffffffc000a42947 */ /* 0x001fea000383ffff */
.L_x_13145:
[----:B------:R-:W-:Y:S05]  /*f7c0*/  WARPSYNC.ALL ;  /* 0x0000000000007948 */ /* 0x000fea0003800000 */
[----:B------:R-:W-:Y:S06]  /*f7d0*/  BAR.ARV 0x8, 0x200 ;  /* 0x0208000000007b1d */ /* 0x000fec0000002000 */
[----:B------:R-:W-:Y:S05]  /*f7e0*/  @!P0 BRA `(.L_x_13156) ;  /* 0x0000000000048947 */ /* 0x000fea0003800000 */
[----:B------:R-:W-:Y:S01]  /*f7f0*/  BPT.TRAP 0x1 ;  /* 0x000000040000795c */ /* 0x000fe20000300000 */
.L_x_13156:
[----:B------:R-:W2:Y:S01]  /*f800*/  LDL R0, [R1+0x30] ;  /* 0x0000300001007983 */ /* 0x000ea20000100800 */
[----:B------:R-:W-:Y:S01]  /*f810*/  IMAD R11, R152, 0x8, R2 ;  /* 0x00000008980b7824 */ /* 0x000fe200078e0202 */
[----:B--2---:R-:W-:-:S04]  /*f820*/  SHF.L.U32 R0, R0, 0x1f, RZ ;  /* 0x0000001f00007819 */ /* 0x004fc800000006ff */
[----:B------:R0:W1:Y:S01]  /*f830*/  SYNCS.PHASECHK.TRANS64.TRYWAIT P2, [R11+URZ+0x30850], R0 ;  /* 0x030850000b0075a7 */ /* 0x000062000804017f */
[----:B------:R-:W-:Y:S05]  /*f840*/  @!P0 BRA `(.L_x_13157) ;  /* 0x0000000000048947 */ /* 0x000fea0003800000 */
[----:B------:R-:W-:Y:S01]  /*f850*/  BPT.TRAP 0x1 ;  /* 0x000000040000795c */ /* 0x000fe20000300000 */
.L_x_13157:
[----:B------:R-:W2:Y:S01]  /*f860*/  LDL.LU R3, [R1+0x74] ;  /* 0x0000740001037983 */ /* 0x000ea20000300800 */
[----:B------:R-:W-:-:S04]  /*f870*/  IADD3 R2, R2, 0x400, RZ ;  /* 0x0000040002027810 */ /* 0x000fc80007ffe0ff */
[----:B------:R-:W-:-:S04]  /*f880*/  SHF.R.U32.HI R2, RZ, 0x4, R2 ;  /* 0x00000004ff027819 */ /* 0x000fc80000011602 */
[----:B------:R-:W-:Y:S01]  /*f890*/  LOP3.LUT R9, R2, 0x3fff, RZ, 0xc0, !PT ;  /* 0x00003fff02097812 */ /* 0x000fe200078ec0ff */
[----:B--2---:R-:W-:-:S05]  /*f8a0*/  VIADD R3, R3, 0x1e800 ;  /* 0x0001e80003037836 */ /* 0x004fca0000000000 */
[----:B------:R-:W-:-:S04]  /*f8b0*/  SHF.R.U32.HI R3, RZ, 0x4, R3 ;  /* 0x00000004ff037819 */ /* 0x000fc80000011603 */
[----:B------:R-:W-:Y:S01]  /*f8c0*/  LOP3.LUT R3, R3, 0x3fff, RZ, 0xc0, !PT ;  /* 0x00003fff03037812 */ /* 0x000fe200078ec0ff */
[----:B-1----:R-:W-:Y:S06]  /*f8d0*/  @P2 BRA `(.L_x_13158) ;  /* 0x0000000000082947 */ /* 0x002fec0003800000 */
[----:B------:R-:W1:Y:S02]  /*f8e0*/  SYNCS.PHASECHK.TRANS64.TRYWAIT P0, [R11+URZ+0x30850], R0 ;  /* 0x030850000b0075a7 */ /* 0x000e64000800017f */
[----:B-1----:R-:W-:Y:S05]  /*f8f0*/  @!P0 BRA `(.L_x_13159) ;  /* 0x0000008c00dc8947 */ /* 0x002fea0003800000 */
.L_x_13158:
[----:B------:R-:W-:Y:S01]  /*f900*/  LOP3.LUT R2, R3, 0x10000, RZ, 0xfc, !PT ;  /* 0x0001000003027812 */ /* 0x000fe200078efcff */
[----:B-----5:R-:W-:Y:S01]  /*f910*/  IMAD R8, R152, 0x600, R9 ;  /* 0x0000060098087824 */ /* 0x020fe200078e0209 */
[----:B------:R-:W0:Y:S01]  /*f920*/  LDL.LU R10, [R1+0x2c] ;  /* 0x00002c00010a7983 */ /* 0x000e220000300800 */
[----:B------:R-:W-:Y:S02]  /*f930*/  IMAD.MOV.U32 R3, RZ, RZ, 0x40000040 ;  /* 0x40000040ff037424 */ /* 0x000fe400078e00ff */
[----:B------:R-:W-:Y:S01]  /*f940*/  IMAD.MOV.U32 R9, RZ, RZ, 0x40000040 ;  /* 0x40000040ff097424 */ /* 0x000fe200078e00ff */
[----:B------:R-:W-:Y:S05]  /*f950*/  WARPSYNC.ALL ;  /* 0x0000000000007948 */ /* 0x000fea0003800000 */
[C---:B------:R-:W-:Y:S01]  /*f960*/  R2UR UR4, R2.reuse ;  /* 0x00000000020472ca */ /* 0x040fe200000e0000 */
[----:B------:R-:W-:Y:S01]  /*f970*/  VIADD R14, R2, 0x2 ;  /* 0x00000002020e7836 */ /* 0x000fe20000000000 */
[----:B------:R-:W-:Y:S01]  /*f980*/  R2UR UR5, R3 ;  /* 0x00000000030572ca */ /* 0x000fe200000e0000 */
[----:B------:R-:W-:Y:S01]  /*f990*/  IMAD.MOV.U32 R15, RZ, RZ, 0x40000040 ;  /* 0x40000040ff0f7424 */ /* 0x000fe200078e00ff */
[C---:B------:R-:W-:Y:S01]  /*f9a0*/  R2UR UR6, R8.reuse ;  /* 0x00000000080672ca */ /* 0x040fe200000e0000 */
[----:B------:R-:W-:Y:S01]  /*f9b0*/  IMAD.MOV.U32 R13, RZ, RZ, 0x40000040 ;  /* 0x40000040ff0d7424 */ /* 0x000fe200078e00ff */
[----:B------:R-:W-:Y:S01]  /*f9c0*/  R2UR UR7, R9 ;  /* 0x00000000090772ca */ /* 0x000fe200000e0000 */
[----:B------:R-:W-:Y:S01]  /*f9d0*/  WARPGROUP.ARRIVE ;  /* 0x00000000000079c5 */ /* 0x000fe20000000000 */
[----:B------:R-:W-:Y:S01]  /*f9e0*/  IADD3 R12, R8, 0x80, RZ ;  /* 0x00000080080c7810 */ /* 0x000fe20007ffe0ff */
[----:B------:R-:W2:Y:S01]  /*f9f0*/  LDL.LU R20, [R1+0x30] ;  /* 0x0000300001147983 */ /* 0x000ea20000300800 */
[----:B------:R-:W-:Y:S01]  /*fa00*/  IMAD.MOV.U32 R3, RZ, RZ, 0x40000040 ;  /* 0x40000040ff037424 */ /* 0x000fe200078e00ff */
[----:B------:R-:W-:Y:S01]  /*fa10*/  MOV R27, RZ ;  /* 0x000000ff001b7202 */ /* 0x000fe20000000f00 */
[----:B------:R-:W-:Y:S01]  /*fa20*/  IMAD.MOV.U32 R9, RZ, RZ, 0x40000040 ;  /* 0x40000040ff097424 */ /* 0x000fe200078e00ff */
[----:B------:R-:W3:Y:S01]  /*fa30*/  SHFL.BFLY PT, R7, R4, 0x2, 0x1f ;  /* 0x0c401f0004077f89 */ /* 0x000ee200000e0000 */
[----:B------:R-:W-:-:S05]  /*fa40*/  VIADD R152, R152, 0x1 ;  /* 0x0000000198987836 */ /* 0x000fca0000000000 */
[----:B------:R-:W-:Y:S01]  /*fa50*/  HGMMA.64x64x16.F32 R120, gdesc[UR4].tnspB, R120, gsb0 ;  /* 0x40e00000047879f0 */ /* 0x000fe20008000878 */
[----:B------:R-:W-:Y:S01]  /*fa60*/  R2UR UR4, R14 ;  /* 0x000000000e0472ca */ /* 0x000fe200000e0000 */
[----:B------:R-:W-:Y:S01]  /*fa70*/  VIADD R14, R2, 0x4 ;  /* 0x00000004020e7836 */ /* 0x000fe20000000000 */
[----:B------:R-:W-:Y:S01]  /*fa80*/  R2UR UR5, R15 ;  /* 0x000000000f0572ca */ /* 0x000fe200000e0000 */
[----:B------:R-:W-:Y:S01]  /*fa90*/  IMAD.MOV.U32 R15, RZ, RZ, 0x40000040 ;  /* 0x40000040ff0f7424 */ /* 0x000fe200078e00ff */
[----:B------:R-:W-:Y:S02]  /*faa0*/  R2UR UR6, R12 ;  /* 0x000000000c0672ca */ /* 0x000fe400000e0000 */
[----:B------:R-:W-:Y:S01]  /*fab0*/  R2UR UR7, R13 ;  /* 0x000000000d0772ca */ /* 0x000fe200000e0000 */
[----:B------:R-:W-:Y:S01]  /*fac0*/  IMAD.MOV.U32 R13, RZ, RZ, 0x40000040 ;  /* 0x40000040ff0d7424 */ /* 0x000fe200078e00ff */
[----:B------:R-:W-:Y:S02]  /*fad0*/  IADD3 R12, R8, 0x100, RZ ;  /* 0x00000100080c7810 */ /* 0x000fe40007ffe0ff */
[----:B------:R-:W-:Y:S01]  /*fae0*/  ISETP.NE.AND P0, PT, R152, 0x2, PT ;  /* 0x000000029800780c */ /* 0x000fe20003f05270 */
[----:B---3--:R-:W-:Y:S01]  /*faf0*/  FADD.FTZ R7, R7, R4 ;  /* 0x0000000407077221 */ /* 0x008fe20000010000 */
[----:B------:R-:W-:-:S02]  /*fb00*/  WARPGROUP.DEPBAR.LE gsb0, 0x0 ;  /* 0x00008000000079c5 */ /* 0x000fc40000010000 */
[----:B------:R-:W-:-:S06]  /*fb10*/  WARPGROUP.ARRIVE ;  /* 0x00000000000079c5 */ /* 0x000fcc0000000000 */
        /* <DEDUP_REMOVED lines=8> */
[----:B------:R-:W-:Y:S01]  /*fba0*/  IADD3 R12, R8, 0x180, RZ ;  /* 0x00000180080c7810 */ /* 0x000fe20007ffe0ff */
[----:B------:R-:W-:-:S02]  /*fbb0*/  WARPGROUP.DEPBAR.LE gsb0, 0x0 ;  /* 0x00008000000079c5 */ /* 0x000fc40000010000 */
[----:B------:R-:W-:-:S08]  /*fbc0*/  WARPGROUP.ARRIVE ;  /* 0x00000000000079c5 */ /* 0x000fd00000000000 */
        /* <DEDUP_REMOVED lines=20> */
[----:B01----:R-:W0:Y:S01]  /*fd10*/  SHFL.BFLY PT, R0, R10, 0x2, 0x1f ;  /* 0x0c401f000a007f89 */ /* 0x003e2200000e0000 */
[----:B------:R-:W-:-:S02]  /*fd20*/  WARPGROUP.DEPBAR.LE gsb0, 0x0 ;  /* 0x00008000000079c5 */ /* 0x000fc40000010000 */
[----:B------:R-:W-:-:S07]  /*fd30*/  WARPGROUP.ARRIVE ;  /* 0x00000000000079c5 */ /* 0x000fce0000000000 */
        /* <DEDUP_REMOVED lines=53> */
[C---:B------:R-:W-:Y:S02]  /*10090*/  IADD3 R12, R8.reuse, 0x500, RZ ;  /* 0x00000500080c7810 */ /* 0x040fe40007ffe0ff */
[----:B------:R-:W-:Y:S01]  /*100a0*/  IADD3 R8, R8, 0x580, RZ ;  /* 0x0000058008087810 */ /* 0x000fe20007ffe0ff */
[----:B------:R-:W-:-:S02]  /*100b0*/  WARPGROUP.DEPBAR.LE gsb0, 0x0 ;  /* 0x00008000000079c5 */ /* 0x000fc40000010000 */
[----:B------:R-:W-:-:S06]  /*100c0*/  WARPGROUP.ARRIVE ;  /* 0x00000000000079c5 */ /* 0x000fcc0000000000 */
[----:B------:R-:W-:Y:S01]  /*100d0*/  HGMMA.64x64x16.F32 R120, gdesc[UR4].tnspB, R120, gsb0 ;  /* 0x40e00000047879f0 */ /* 0x000fe20008000878 */
[----:B------:R-:W-:Y:S02]  /*100e0*/  R2UR UR4, R14 ;  /* 0x000000000e0472ca */ /* 0x000fe400000e0000 */
[----:B------:R-:W-:Y:S02]  /*100f0*/  R2UR UR5, R15 ;  /* 0x000000000f0572ca */ /* 0x000fe400000e0000 */
[----:B------:R-:W-:Y:S02]  /*10100*/  R2UR UR6, R12 ;  /* 0x000000000c0672ca */ /* 0x000fe400000e0000 */
[----:B------:R-:W-:Y:S01]  /*10110*/  R2UR UR7, R13 ;  /* 0x000000000d0772ca */ /* 0x000fe200000e0000 */
[----:B------:R-:W-:Y:S02]  /*10120*/  WARPGROUP.DEPBAR.LE gsb0, 0x0 ;  /* 0x00008000000079c5 */ /* 0x000fe40000010000 */
[----:B------:R-:W-:-:S10]  /*10130*/  WARPGROUP.ARRIVE ;  /* 0x00000000000079c5 */ /* 0x000fd40000000000 */
[----:B------:R-:W-:Y:S01]  /*10140*/  HGMMA.64x64x16.F32 R120, gdesc[UR4].tnspB, R120, gsb0 ;  /* 0x40e00000047879f0 */ /* 0x000fe20008000878 */
[----:B------:R-:W-:Y:S01]  /*10150*/  R2UR UR4, R2 ;  /* 0x00000000020472ca */ /* 0x000fe200000e0000 */
[----:B0-----:R-:W-:Y:S01]  /*10160*/  FADD.FTZ R2, R0, R10 ;  /* 0x0000000a00027221 */ /* 0x001fe20000010000 */
[----:B------:R-:W-:Y:S01]  /*10170*/  R2UR UR5, R3 ;  /* 0x00000000030572ca */ /* 0x000fe200000e0000 */
[----:B------:R-:W0:Y:S01]  /*10180*/  SHFL.BFLY PT, R0, R7, 0x1, 0x1f ;  /* 0x0c201f0007007f89 */ /* 0x000e2200000e0000 */
[----:B------:R-:W-:Y:S02]  /*10190*/  R2UR UR6, R8 ;  /* 0x00000000080672ca */ /* 0x000fe400000e0000 */
[----:B------:R-:W-:Y:S01]  /*101a0*/  R2UR UR7, R9 ;  /* 0x00000000090772ca */ /* 0x000fe200000e0000 */
[----:B------:R-:W1:Y:S01]  /*101b0*/  SHFL.BFLY PT, R3, R2, 0x1, 0x1f ;  /* 0x0c201f0002037f89 */ /* 0x000e6200000e0000 */
[----:B0-----:R-:W-:Y:S01]  /*101c0*/  FADD.FTZ R10, R7, R0 ;  /* 0x00000000070a7221 */ /* 0x001fe20000010000 */
[----:B------:R-:W-:Y:S01]  /*101d0*/  SEL R0, RZ, 0x1, P0 ;  /* 0x00000001ff007807 */ /* 0x000fe20000000000 */
[----:B-1----:R-:W-:-:S03]  /*101e0*/  FADD.FTZ R13, R2, R3 ;  /* 0x00000003020d7221 */ /* 0x002fc60000010000 */
[----:B------:R-:W-:Y:S02]  /*101f0*/  FSETP.NE.FTZ.AND P2, PT, R10, RZ, PT ;  /* 0x000000ff0a00720b */ /* 0x000fe40003f55000 */
[----:B--2---:R-:W-:Y:S02]  /*10200*/  LOP3.LUT R20, R20, R0, RZ, 0x3c, !PT ;  /* 0x0000000014147212 */ /* 0x004fe400078e3cff */
[----:B------:R-:W-:-:S09]  /*10210*/  FSETP.NE.FTZ.AND P3, PT, R13, RZ, PT ;  /* 0x000000ff0d00720b */ /* 0x000fd20003f75000 */
[----:B------:R-:W0:Y:S08]  /*10220*/  @P2 MUFU.LG2 R3, R10 ;  /* 0x0000000a00032308 */ /* 0x000e300000000c00 */
[----:B------:R1:W-:Y:S01]  /*10230*/  @P2 MUFU.RCP R27, R10 ;  /* 0x0000000a001b2308 */ /* 0x0003e20000001000 */
[----:B------:R-:W-:-:S07]  /*10240*/  IMAD.MOV.U32 R4, RZ, RZ, RZ ;  /* 0x000000ffff047224 */ /* 0x000fce00078e00ff */
[----:B------:R-:W2:Y:S01]  /*10250*/  @P3 MUFU.LG2 R8, R13 ;  /* 0x0000000d00083308 */ /* 0x000ea20000000c00 */
[----:B-1----:R-:W3:Y:S01]  /*10260*/  LDL.LU R10, [R1+0x98] ;  /* 0x00009800010a7983 */ /* 0x002ee20000300800 */
[----:B------:R-:W-:Y:S02]  /*10270*/  WARPGROUP.DEPBAR.LE gsb0, 0x0 ;  /* 0x00008000000079c5 */ /* 0x000fe40000010000 */
[----:B------:R-:W-:-:S06]  /*10280*/  WARPGROUP.ARRIVE ;  /* 0x00000000000079c5 */ /* 0x000fcc0000000000 */
[----:B------:R-:W-:Y:S01]  /*10290*/  HGMMA.64x64x16.F32 R120, gdesc[UR4].tnspB, R120, gsb0 ;  /* 0x40e00000047879f0 */ /* 0x000fe20008000878 */
[----:B------:R1:W-:Y:S01]  /*102a0*/  STL [R1+0x30], R20 ;  /* 0x0000301401007387 */ /* 0x0003e20000100800 */
[----:B------:R-:W4:Y:S01]  /*102b0*/  @P3 MUFU.RCP R4, R13 ;  /* 0x0000000d00043308 */ /* 0x000f220000001000 */
[----:B------:R-:W-:Y:S02]  /*102c0*/  @!P1 VIADD R9, R11, 0x30860 ;  /* 0x000308600b099836 */ /* 0x000fe40000000000 */
[C---:B------:R-:W-:Y:S01]  /*102d0*/  @P2 FMUL.FTZ R2, R6.reuse, 0.69314718246459960938 ;  /* 0x3f31721806022820 */ /* 0x040fe20000410000 */
[----:B------:R-:W-:Y:S01]  /*102e0*/  @P3 FMUL.FTZ R6, R6, 0.69314718246459960938 ;  /* 0x3f31721806063820 */ /* 0x000fe20000410000 */
[----:B0-----:R-:W-:Y:S01]  /*102f0*/  @P2 FMUL.FTZ R3, R3, 0.69314718246459960938 ;  /* 0x3f31721803032820 */ /* 0x001fe20000410000 */
[----:B--2---:R-:W-:Y:S01]  /*10300*/  @P3 FMUL.FTZ R7, R8, 0.69314718246459960938 ;  /* 0x3f31721808073820 */ /* 0x004fe20000410000 */
[----:B------:R-:W-:Y:S01]  /*10310*/  @!P1 PRMT R9, RZ, 0x654, R9 ;  /* 0x00000654ff099816 */ /* 0x000fe20000000009 */
[----:B------:R-:W-:Y:S01]  /*10320*/  IMAD.MOV.U32 R31, RZ, RZ, -0x800000 ;  /* 0xff800000ff1f7424 */ /* 0x000fe200078e00ff */
[----:B------:R-:W-:Y:S01]  /*10330*/  MOV R0, 0xff800000 ;  /* 0xff80000000007802 */ /* 0x000fe20000000f00 */
[----:B------:R-:W-:Y:S01]  /*10340*/  @P2 FFMA.FTZ R31, R2, R5, R3 ;  /* 0x00000005021f2223 */ /* 0x000fe20000010003 */
[----:B------:R-:W-:Y:S01]  /*10350*/  @P3 FFMA.FTZ R0, R6, R34, R7 ;  /* 0x0000002206003223 */ /* 0x000fe20000010007 */
[----:B------:R-:W-:Y:S01]  /*10360*/  SEL R152, R152, RZ, P0 ;  /* 0x000000ff98987207 */ /* 0x000fe20000000000 */
[----:B------:R-:W-:-:S02]  /*10370*/  WARPGROUP.DEPBAR.LE gsb0, 0x0 ;  /* 0x00008000000079c5 */ /* 0x000fc40000010000 */
        /* <DEDUP_REMOVED lines=36> */
.L_x_13109:
[----:B------:R-:W2:Y:S01]  /*105c0*/  LDL R65, [R1+0x90] ;  /* 0x0000900001417983 */ /* 0x000ea20000100800 */
[----:B------:R-:W-:Y:S05]  /*105d0*/  WARPSYNC.ALL ;  /* 0x0000000000007948 */ /* 0x000fea0003800000 */
[----:B------:R-:W0:Y:S01]  /*105e0*/  S2R R2, SR_TID.X ;  /* 0x0000000000027919 */ /* 0x000e220000002100 */
[----:B------:R-:W3:Y:S01]  /*105f0*/  S2UR UR5, SR_CgaCtaId ;  /* 0x00000000000579c3 */ /* 0x000ee20000008800 */
[----:B------:R-:W-:Y:S01]  /*10600*/  UMOV UR4, 0x400 ;  /* 0x0000040000047882 */ /* 0x000fe20000000000 */
[----:B------:R-:W-:Y:S01]  /*10610*/  BSSY B0, `(.L_x_13160) ;  /* 0x000018c000007945 */ /* 0x000fe20003800000 */
[----:B---3--:R-:W-:Y:S01]  /*10620*/  ULEA UR4, UR5, UR4, 0x18 ;  /* 0x0000000405047291 */ /* 0x008fe2000f8ec03f */
[----:B0-----:R-:W-:-:S05]  /*10630*/  VIADD R66, R2, 0xffffff80 ;  /* 0xffffff8002427836 */ /* 0x001fca0000000000 */
[----:B------:R-:W-:Y:S01]  /*10640*/  IMAD.U32 R2, RZ, RZ, UR4 ;  /* 0x00000004ff027e24 */ /* 0x000fe2000f8e00ff */
[----:B------:R-:W-:Y:S01]  /*10650*/  BAR.SYNC.DEFER_BLOCKING 0x5, 0x200 ;  /* 0x0148000000007b1d */ /* 0x000fe20000010000 */
[----:B------:R-:W-:-:S04]  /*10660*/  SHF.R.S32.HI R3, RZ, 0x1f, R66 ;  /* 0x0000001fff037819 */ /* 0x000fc80000011442 */
[----:B------:R-:W-:-:S04]  /*10670*/  LEA.HI R30, R3, R66, RZ, 0x3 ;  /* 0x00000042031e7211 */ /* 0x000fc800078f18ff */
[----:B------:R-:W-:Y:S02]  /*10680*/  LOP3.LUT R3, R30, 0xfffffff8, RZ, 0xc0, !PT ;  /* 0xfffffff81e037812 */ /* 0x000fe400078ec0ff */
[----:B------:R-:W-:Y:S02]  /*10690*/  SHF.R.S32.HI R30, RZ, 0x3, R30 ;  /* 0x00000003ff1e7819 */ /* 0x000fe4000001141e */
[----:B------:R-:W-:-:S05]  /*106a0*/  IADD3 R3, R66, -R3, RZ ;  /* 0x8000000342037210 */ /* 0x000fca0007ffe0ff */
[----:B------:R-:W-:Y:S01]  /*106b0*/  IMAD.SHL.U32 R29, R3, 0x8, RZ ;  /* 0x00000008031d7824 */ /* 0x000fe200078e00ff */
[----:B------:R0:W3:Y:S04]  /*106c0*/  LDS.128 R32, [R2+0x308d0] ;  /* 0x0308d00002207984 */ /* 0x0000e80000000c00 */
[----:B------:R-:W-:Y:S01]  /*106d0*/  SHF.R.S32.HI R28, RZ, 0x1f, R29 ;  /* 0x0000001fff1c7819 */ /* 0x000fe2000001141d */
[----:B------:R-:W-:Y:S06]  /*106e0*/  BAR.ARV 0x4, 0x200 ;  /* 0x0108000000007b1d */ /* 0x000fec0000002000 */
[----:B--2--5:R-:W-:Y:S01]  /*106f0*/  SHF.R.S32.HI R24, RZ, 0x1f, R65 ;  /* 0x0000001fff187819 */ /* 0x024fe20000011441 */
[----:B------:R-:W-:-:S03]  /*10700*/  IMAD.SHL.U32 R62, R65, 0x4, RZ ;  /* 0x00000004413e7824 */ /* 0x000fc600078e00ff */
[----:B------:R-:W-:Y:S01]  /*10710*/  SHF.L.U64.HI R64, R65, 0x2, R24 ;  /* 0x0000000241407819 */ /* 0x000fe20000010218 */
[----:B0--3--:R-:W-:Y:S06]  /*10720*/  @P1 BRA `(.L_x_13161) ;  /* 0x0000000c00a01947 */ /* 0x009fec0003800000 */
[----:B------:R-:W2:Y:S01]  /*10730*/  LDL R4, [R1+0xb0] ;  /* 0x0000b00001047983 */ /* 0x000ea20000100800 */
[----:B------:R-:W0:Y:S01]  /*10740*/  S2R R5, SR_SWINHI ;  /* 0x0000000000057919 */ /* 0x000e220000002f00 */
[----:B------:R-:W-:Y:S05]  /*10750*/  WARPSYNC.ALL ;  /* 0x0000000000007948 */ /* 0x000fea0003800000 */
[----:B------:R-:W-:Y:S01]  /*10760*/  F2FP.F16.F32.PACK_AB R12, R12, R59 ;  /* 0x0000003b0c0c723e */ /* 0x000fe200000000ff */
[----:B------:R-:W-:Y:S01]  /*10770*/  ULDC.64 UR4, c[0x0][0xc00] ;  /* 0x0003000000047ab9 */ /* 0x000fe20000000a00 */
[----:B------:R-:W-:Y:S01]  /*10780*/  F2FP.F16.F32.PACK_AB R13, R13, R60 ;  /* 0x0000003c0d0d723e */ /* 0x000fe200000000ff */
[----:B------:R-:W3:Y:S01]  /*10790*/  LDL R67, [R1+0xac] ;  /* 0x0000ac0001437983 */ /* 0x000ee20000100800 */
[----:B------:R-:W-:-:S03]  /*107a0*/  F2FP.F16.F32.PACK_AB R14, R14, R57 ;  /* 0x000000390e0e723e */ /* 0x000fc600000000ff */
[----:B------:R-:W3:Y:S01]  /*107b0*/  LDL R66, [R1+0x9c] ;  /* 0x00009c0001427983 */ /* 0x000ee20000100800 */
[----:B-1----:R-:W-:Y:S02]  /*107c0*/  MOV R20, R2 ;  /* 0x0000000200147202 */ /* 0x002fe40000000f00 */
[----:B0-----:R-:W-:Y:S02]  /*107d0*/  MOV R21, R5 ;  /* 0x0000000500157202 */ /* 0x001fe40000000f00 */
[----:B------:R-:W-:Y:S01]  /*107e0*/  F2FP.F16.F32.PACK_AB R15, R15, R58 ;  /* 0x0000003a0f0f723e */ /* 0x000fe200000000ff */
[----:B------:R-:W-:Y:S01]  /*107f0*/  BAR.SYNC.DEFER_BLOCKING 0x1, 0x180 ;  /* 0x0046000000007b1d */ /* 0x000fe20000010000 */
[----:B--2---:R-:W-:-:S03]  /*10800*/  IMAD.WIDE R10, R4, 0x2, R20 ;  /* 0x00000002040a7825 */ /* 0x004fc600078e0214 */
[C---:B------:R-:W-:Y:S02]  /*10810*/  LOP3.LUT R9, R10.reuse, 0x380, RZ, 0xc0, !PT ;  /* 0x000003800a097812 */ /* 0x040fe400078ec0ff */
[C---:B------:R-:W-:Y:S02]  /*10820*/  IADD3 R25, P2, R10.reuse, 0x20, RZ ;  /* 0x000000200a197810 */ /* 0x040fe40007f5e0ff */
[C---:B------:R-:W-:Y:S02]  /*10830*/  IADD3 R63, P0, R10.reuse, 0x60, RZ ;  /* 0x000000600a3f7810 */ /* 0x040fe40007f1e0ff */
[----:B------:R-:W-:Y:S02]  /*10840*/  IADD3 R61, P1, R10, 0x40, RZ ;  /* 0x000000400a3d7810 */ /* 0x000fe40007f3e0ff */
[----:B------:R-:W-:Y:S02]  /*10850*/  SHF.R.U64 R9, R9, 0x3, RZ ;  /* 0x0000000309097819 */ /* 0x000fe400000012ff */
[----:B------:R-:W-:-:S02]  /*10860*/  LOP3.LUT R4, R25, 0x380, RZ, 0xc0, !PT ;  /* 0x0000038019047812 */ /* 0x000fc400078ec0ff */
[----:B------:R-:W-:Y:S02]  /*10870*/  LOP3.LUT R6, R61, 0x380, RZ, 0xc0, !PT ;  /* 0x000003803d067812 */ /* 0x000fe400078ec0ff */
[----:B------:R-:W-:Y:S02]  /*10880*/  LOP3.LUT R32, R63, 0x380, RZ, 0xc0, !PT ;  /* 0x000003803f207812 */ /* 0x000fe400078ec0ff */
[----:B------:R-:W-:Y:S02]  /*10890*/  LOP3.LUT R10, R9, R10, RZ, 0x3c, !PT ;  /* 0x0000000a090a7212 */ /* 0x000fe400078e3cff */
[----:B------:R-:W-:Y:S02]  /*108a0*/  SHF.R.U64 R4, R4, 0x3, RZ ;  /* 0x0000000304047819 */ /* 0x000fe400000012ff */
[----:B------:R-:W-:Y:S02]  /*108b0*/  SHF.R.U64 R6, R6, 0x3, RZ ;  /* 0x0000000306067819 */ /* 0x000fe400000012ff */
[----:B------:R-:W-:-:S02]  /*108c0*/  SHF.R.U64 R32, R32, 0x3, RZ ;  /* 0x0000000320207819 */ /* 0x000fc400000012ff */
[----:B------:R-:W-:Y:S01]  /*108d0*/  MOV R10, R10 ;  /* 0x0000000a000a7202 */ /* 0x000fe20000000f00 */
[--C-:B------:R-:W-:Y:S01]  /*108e0*/  IMAD.X R5, RZ, RZ, R11.reuse, P0 ;  /* 0x000000ffff057224 */ /* 0x100fe200000e060b */
[----:B------:R-:W-:Y:S01]  /*108f0*/  LOP3.LUT R8, R4, R25, RZ, 0x3c, !PT ;  /* 0x0000001904087212 */ /* 0x000fe200078e3cff */
[----:B------:R-:W-:Y:S01]  /*10900*/  IMAD.X R9, RZ, RZ, R11, P2 ;  /* 0x000000ffff097224 */ /* 0x000fe200010e060b */
[----:B------:R-:W-:Y:S02]  /*10910*/  IADD3.X R7, RZ, R11, RZ, P1, !PT ;  /* 0x0000000bff077210 */ /* 0x000fe40000ffe4ff */
[----:B------:R-:W-:Y:S02]  /*10920*/  LOP3.LUT R6, R6, R61, RZ, 0x3c, !PT ;  /* 0x0000003d06067212 */ /* 0x000fe400078e3cff */
[----:B------:R-:W-:Y:S01]  /*10930*/  LOP3.LUT R4, R32, R63, RZ, 0x3c, !PT ;  /* 0x0000003f20047212 */ /* 0x000fe200078e3cff */
[----:B------:R0:W-:Y:S01]  /*10940*/  STSM.16.M88.4 [R10], R12 ;  /* 0x0000000c0a007844 */ /* 0x0001e20000000200 */
[----:B------:R-:W-:Y:S01]  /*10950*/  MOV R57, R6 ;  /* 0x0000000600397202 */ /* 0x000fe20000000f00 */
[----:B------:R-:W1:Y:S01]  /*10960*/  LDC R32, c[0x0][0xbe8] ;  /* 0x0002fa00ff207b82 */ /* 0x000e620000000800 */
[----:B------:R-:W-:-:S02]  /*10970*/  MOV R25, R4 ;  /* 0x0000000400197202 */ /* 0x000fc40000000f00 */
[----:B------:R-:W-:Y:S02]  /*10980*/  ISETP.NE.U32.AND P0, PT, RZ, UR4, PT ;  /* 0x00000004ff007c0c */ /* 0x000fe4000bf05070 */
[----:B------:R-:W-:Y:S02]  /*10990*/  MOV R58, R8 ;  /* 0x00000008003a7202 */ /* 0x000fe40000000f00 */
[----:B------:R-:W-:Y:S02]  /*109a0*/  F2FP.F16.F32.PACK_AB R4, R55, R56 ;  /* 0x000000383704723e */ /* 0x000fe400000000ff */
[----:B------:R-:W-:Y:S02]  /*109b0*/  F2FP.F16.F32.PACK_AB R5, R53, R54 ;  /* 0x000000363505723e */ /* 0x000fe400000000ff */
[----:B------:R-:W-:Y:S02]  /*109c0*/  F2FP.F16.F32.PACK_AB R6, R51, R52 ;  /* 0x000000343306723e */ /* 0x000fe400000000ff */
[----:B0-----:R-:W-:-:S02]  /*109d0*/  F2FP.F16.F32.PACK_AB R12, R26, R39 ;  /* 0x000000271a0c723e */ /* 0x001fc400000000ff */
[----:B------:R-:W-:Y:S02]  /*109e0*/  IADD3 R26, P1, R62, UR4, RZ ;  /* 0x000000043e1a7c10 */ /* 0x000fe4000ff3e0ff */
        /* <DEDUP_REMOVED lines=8> */
[----:B------:R-:W-:Y:S02]  /*10a70*/  ISETP.NE.AND.EX P0, PT, RZ, UR5, PT, P0 ;  /* 0x00000005ff007c0c */ /* 0x000fe4000bf05300 */
[----:B------:R-:W-:Y:S01]  /*10a80*/  IADD3.X R27, R64, UR5, RZ, P1, !PT ;  /* 0x00000005401b7c10 */ /* 0x000fe20008ffe4ff */
[----:B------:R-:W-:Y:S01]  /*10a90*/  ULDC.64 UR4, c[0x0][0xc08] ;  /* 0x0003020000047ab9 */ /* 0x000fe20000000a00 */
[----:B------:R0:W-:Y:S01]  /*10aa0*/  STSM.16.M88.4 [R58], R4 ;  /* 0x000000043a007844 */ /* 0x0001e20000000200 */
[----:B------:R-:W-:-:S03]  /*10ab0*/  ISETP.NE.U32.AND P1, PT, RZ, UR4, PT ;  /* 0x00000004ff007c0c */ /* 0x000fc6000bf25070 */
[----:B------:R2:W-:Y:S01]  /*10ac0*/  STSM.16.M88.4 [R57], R8 ;  /* 0x0000000839007844 */ /* 0x0005e20000000200 */
[----:B------:R-:W-:-:S03]  /*10ad0*/  ISETP.NE.AND.EX P1, PT, RZ, UR5, PT, P1 ;  /* 0x00000005ff007c0c */ /* 0x000fc6000bf25310 */
[----:B------:R3:W-:Y:S01]  /*10ae0*/  STSM.16.M88.4 [R25], R12 ;  /* 0x0000000c19007844 */ /* 0x0007e20000000200 */
[----:B------:R-:W-:Y:S01]  /*10af0*/  IMAD.MOV.U32 R36, RZ, RZ, RZ ;  /* 0x000000ffff247224 */ /* 0x000fe200078e00ff */
[----:B------:R-:W-:Y:S08]  /*10b00*/  BAR.SYNC.DEFER_BLOCKING 0x1, 0x180 ;  /* 0x0046000000007b1d */ /* 0x000ff00000010000 */
[----:B0-----:R-:W-:Y:S01]  /*10b10*/  @P1 IADD3 R4, P3, R62, UR4, RZ ;  /* 0x000000043e041c10 */ /* 0x001fe2000ff7e0ff */
[----:B------:R-:W-:-:S02]  /*10b20*/  ULDC UR4, c[0x0][0xa88] ;  /* 0x0002a20000047ab9 */ /* 0x000fc40000000800 */
[----:B--2---:R-:W-:Y:S01]  /*10b30*/  IMAD.U32 R9, RZ, RZ, UR4 ;  /* 0x00000004ff097e24 */ /* 0x004fe2000f8e00ff */
[----:B------:R-:W-:Y:S01]  /*10b40*/  @P1 IADD3.X R5, R64, UR5, RZ, P3, !PT ;  /* 0x0000000540051c10 */ /* 0x000fe20009ffe4ff */
[----:B------:R0:W5:Y:S04]  /*10b50*/  @P0 LDG.E R36, desc[UR56][R26.64] ;  /* 0x000000381a240981 */ /* 0x000168000c1e1900 */
[----:B------:R0:W5:Y:S01]  /*10b60*/  @P1 LDG.E R9, desc[UR56][R4.64] ;  /* 0x0000003804091981 */ /* 0x000162000c1e1900 */
[----:B-1----:R-:W-:-:S13]  /*10b70*/  ISETP.NE.AND P2, PT, R32, 0x1, PT ;  /* 0x000000012000780c */ /* 0x002fda0003f45270 */
[----:B------:R-:W1:Y:S08]  /*10b80*/  @P2 LDC R6, c[0x0][0xbec] ;  /* 0x0002fb00ff062b82 */ /* 0x000e700000000800 */
[----:B------:R-:W2:Y:S01]  /*10b90*/  @P2 LDC R39, c[0x0][0xbf0] ;  /* 0x0002fc00ff272b82 */ /* 0x000ea20000000800 */
[----:B---3--:R-:W-:Y:S01]  /*10ba0*/  IMAD R15, R66, 0xc0, R67 ;  /* 0x000000c0420f7824 */ /* 0x008fe200078e0243 */
[----:B0-----:R-:W-:Y:S06]  /*10bb0*/  @P1 BRA `(.L_x_13162) ;  /* 0x0000000000101947 */ /* 0x001fec0003800000 */
[----:B------:R-:W-:Y:S05]  /*10bc0*/  @!P0 BRA `(.L_x_13162) ;  /* 0x00000000000c8947 */ /* 0x000fea0003800000 */
[----:B------:R-:W3:Y:S04]  /*10bd0*/  LDG.E R4, desc[UR56][R26.64] ;  /* 0x000000381a047981 */ /* 0x000ee8000c1e1900 */
[----:B-----5:R-:W3:Y:S02]  /*10be0*/  LDG.E R9, desc[UR56][R26.64+0x4] ;  /* 0x000004381a097981 */ /* 0x020ee4000c1e1900 */
[----:B---3--:R-:W-:-:S07]  /*10bf0*/  IADD3 R9, -R4, R9, RZ ;  /* 0x0000000904097210 */ /* 0x008fce0007ffe1ff */
.L_x_13162:
[----:B------:R-:W3:Y:S01]  /*10c00*/  LDL R14, [R1+0xa4] ;  /* 0x0000a400010e7983 */ /* 0x000ee20000100800 */
[----:B-1----:R-:W-:Y:S01]  /*10c10*/  @P2 IMAD.HI.U32 R4, R15, R6, RZ ;  /* 0x000000060f042227 */ /* 0x002fe200078e00ff */
[----:B------:R-:W-:Y:S02]  /*10c20*/  ULDC.64 UR4, c[0x0][0xb90] ;  /* 0x0002e40000047ab9 */ /* 0x000fe40000000a00 */
[----:B------:R-:W4:Y:S01]  /*10c30*/  LDL.LU R43, [R1+0x94] ;  /* 0x00009400012b7983 */ /* 0x000f220000300800 */
[----:B-----5:R-:W-:Y:S01]  /*10c40*/  SHF.R.S32.HI R37, RZ, 0x1f, R36 ;  /* 0x0000001fff257819 */ /* 0x020fe20000011424 */
[----:B------:R-:W-:Y:S01]  /*10c50*/  IMAD.MOV.U32 R7, RZ, RZ, R15 ;  /* 0x000000ffff077224 */ /* 0x000fe200078e000f */
[----:B--2---:R-:W-:Y:S01]  /*10c60*/  @P2 SHF.R.U32.HI R7, RZ, R39, R4 ;  /* 0x00000027ff072219 */ /* 0x004fe20000011604 */
[----:B------:R-:W0:Y:S01]  /*10c70*/  S2R R12, SR_TID.X ;  /* 0x00000000000c7919 */ /* 0x000e220000002100 */
[----:B------:R-:W-:Y:S02]  /*10c80*/  SEL R40, R24, RZ, !P0 ;  /* 0x000000ff18287207 */ /* 0x000fe40004000000 */
[----:B------:R-:W-:Y:S01]  /*10c90*/  SEL R41, R65, RZ, !P0 ;  /* 0x000000ff41297207 */ /* 0x000fe20004000000 */
[----:B------:R-:W-:-:S02]  /*10ca0*/  IMAD.MOV R13, RZ, RZ, -R7 ;  /* 0x000000ffff0d7224 */ /* 0x000fc400078e0a07 */
[----:B0-----:R-:W-:-:S05]  /*10cb0*/  VIADD R25, R12, 0xffffff80 ;  /* 0xffffff800c197836 */ /* 0x001fca0000000000 */
[----:B------:R-:W-:-:S04]  /*10cc0*/  SHF.R.S32.HI R12, RZ, 0x1f, R25 ;  /* 0x0000001fff0c7819 */ /* 0x000fc80000011419 */
[----:B------:R-:W-:-:S04]  /*10cd0*/  LEA.HI R12, R12, R25, RZ, 0x7 ;  /* 0x000000190c0c7211 */ /* 0x000fc800078f38ff */
[----:B------:R-:W-:-:S05]  /*10ce0*/  LOP3.LUT R12, R12, 0xffffff80, RZ, 0xc0, !PT ;  /* 0xffffff800c0c7812 */ /* 0x000fca00078ec0ff */
[----:B------:R-:W-:Y:S01]  /*10cf0*/  IMAD.IADD R12, R25, 0x1, -R12 ;  /* 0x00000001190c7824 */ /* 0x000fe200078e0a0c */
[----:B----4-:R-:W-:Y:S01]  /*10d00*/  SHF.R.S32.HI R42, RZ, 0x1f, R43 ;  /* 0x0000001fff2a7819 */ /* 0x010fe2000001142b */
[----:B------:R-:W-:-:S04]  /*10d10*/  IMAD.WIDE.U32 R4, R43, UR4, R36 ;  /* 0x000000042b047c25 */ /* 0x000fc8000f8e0024 */
[----:B------:R-:W-:-:S04]  /*10d20*/  IMAD R6, R42, UR4, RZ ;  /* 0x000000042a067c24 */ /* 0x000fc8000f8e02ff */
[----:B------:R-:W-:Y:S01]  /*10d30*/  IMAD R11, R43, UR5, R6 ;  /* 0x000000052b0b7c24 */ /* 0x000fe2000f8e0206 */
[----:B------:R-:W-:Y:S02]  /*10d40*/  ULDC.64 UR4, c[0x0][0xb98] ;  /* 0x0002e60000047ab9 */ /* 0x000fe40000000a00 */
[----:B------:R-:W-:Y:S02]  /*10d50*/  IMAD R8, R40, UR4, RZ ;  /* 0x0000000428087c24 */ /* 0x000fe4000f8e02ff */
[----:B------:R-:W-:Y:S02]  /*10d60*/  IMAD.IADD R5, R5, 0x1, R11 ;  /* 0x0000000105057824 */ /* 0x000fe400078e020b */
[----:B------:R-:W-:Y:S01]  /*10d70*/  IMAD R11, R32, R13, R15 ;  /* 0x0000000d200b7224 */ /* 0x000fe200078e020f */
[----:B------:R-:W-:Y:S01]  /*10d80*/  SHF.R.S32.HI R13, RZ, 0x1f, R7 ;  /* 0x0000001fff0d7819 */ /* 0x000fe20000011407 */
[----:B------:R-:W-:-:S03]  /*10d90*/  IMAD.WIDE.U32 R4, R41, UR4, R4 ;  /* 0x0000000429047c25 */ /* 0x000fc6000f8e0004 */
[----:B------:R-:W-:Y:S01]  /*10da0*/  SHF.R.S32.HI R6, RZ, 0x1f, R11 ;  /* 0x0000001fff067819 */ /* 0x000fe2000001140b */
[----:B------:R-:W-:Y:S01]  /*10db0*/  IMAD R8, R41, UR5, R8 ;  /* 0x0000000529087c24 */ /* 0x000fe2000f8e0208 */
[----:B------:R-:W-:Y:S01]  /*10dc0*/  IADD3 R4, P0, R7, R4, RZ ;  /* 0x0000000407047210 */ /* 0x000fe20007f1e0ff */
[----:B------:R-:W-:Y:S02]  /*10dd0*/  ULDC.64 UR4, c[0x0][0xb88] ;  /* 0x0002e20000047ab9 */ /* 0x000fe40000000a00 */
[----:B------:R-:W-:Y:S01]  /*10de0*/  IMAD R6, R6, UR4, RZ ;  /* 0x0000000406067c24 */ /* 0x000fe2000f8e02ff */
[----:B------:R-:W-:-:S03]  /*10df0*/  IADD3.X R5, R13, R5, R8, P0, !PT ;  /* 0x000000050d057210 */ /* 0x000fc600007fe408 */
[C---:B------:R-:W-:Y:S02]  /*10e00*/  IMAD R7, R11.reuse, UR5, R6 ;  /* 0x000000050b077c24 */ /* 0x040fe4000f8e0206 */
[----:B------:R-:W-:Y:S01]  /*10e10*/  IMAD.WIDE.U32 R4, R11, UR4, R4 ;  /* 0x000000040b047c25 */ /* 0x000fe2000f8e0004 */
[----:B------:R-:W-:-:S03]  /*10e20*/  ULDC.64 UR4, c[0x0][0xb50] ;  /* 0x0002d40000047ab9 */ /* 0x000fc60000000a00 */
[----:B---3--:R-:W-:Y:S01]  /*10e30*/  IMAD R11, R66, 0xc0, R14 ;  /* 0x000000c0420b7824 */ /* 0x008fe200078e020e */
[----:B------:R-:W-:Y:S02]  /*10e40*/  IADD3 R5, R5, R7, RZ ;  /* 0x0000000705057210 */ /* 0x000fe40007ffe0ff */
[----:B------:R-:W-:-:S04]  /*10e50*/  LEA R8, P0, R4, UR4, 0x2 ;  /* 0x0000000404087c11 */ /* 0x000fc8000f8010ff */
[----:B------:R-:W-:Y:S01]  /*10e60*/  LEA.HI.X R10, R4, UR5, R5, 0x2, P0 ;  /* 0x00000005040a7c11 */ /* 0x000fe200080f1405 */
[----:B------:R-:W-:Y:S01]  /*10e70*/  IMAD R5, R30, 0x40, R29 ;  /* 0x000000401e057824 */ /* 0x000fe200078e021d */
[----:B------:R-:W-:Y:S01]  /*10e80*/  SHFL.IDX PT, R6, R8, RZ, 0x1c1f ;  /* 0x001c1fff08067589 */ /* 0x000fe200000e0000 */
[----:B------:R-:W-:Y:S01]  /*10e90*/  LOP3.LUT P0, RZ, R12, 0x3, RZ, 0xc0, !PT ;  /* 0x000000030cff7812 */ /* 0x000fe2000780c0ff */
[----:B------:R-:W-:Y:S01]  /*10ea0*/  ULDC.64 UR4, c[0x0][0xaa0] ;  /* 0x0002a80000047ab9 */ /* 0x000fe20000000a00 */
[----:B------:R-:W-:Y:S01]  /*10eb0*/  IMAD.WIDE R4, R5, 0x2, R20 ;  /* 0x0000000205047825 */ /* 0x000fe200078e0214 */
[----:B------:R-:W0:Y:S03]  /*10ec0*/  SHFL.IDX PT, R7, R10, RZ, 0x1c1f ;  /* 0x001c1fff0a077589 */ /* 0x000e2600000e0000 */
[----:B------:R-:W-:Y:S01]  /*10ed0*/  IMAD R20, R9, R32, RZ ;  /* 0x0000002009147224 */ /* 0x000fe200078e02ff */
[----:B------:R1:W-:Y:S01]  /*10ee0*/  SHFL.IDX PT, R38, R8, 0x1, 0x1c1f ;  /* 0x003c1f0008267f89 */ /* 0x0003e200000e0000 */
[----:B------:R-:W-:-:S02]  /*10ef0*/  IADD3 R9, R11, 0x8, RZ ;  /* 0x000000080b097810 */ /* 0x000fc40007ffe0ff */
[C---:B------:R-:W-:Y:S01]  /*10f00*/  IADD3 R13, P3, R4.reuse, 0x1800, RZ ;  /* 0x00001800040d7810 */ /* 0x040fe20007f7e0ff */
[----:B------:R-:W2:Y:S01]  /*10f10*/  SHFL.IDX PT, R39, R10, 0x1, 0x1c1f ;  /* 0x003c1f000a277f89 */ /* 0x000ea200000e0000 */
[C---:B------:R-:W-:Y:S02]  /*10f20*/  IADD3 R25, P4, R4.reuse, 0x3000, RZ ;  /* 0x0000300004197810 */ /* 0x040fe40007f9e0ff */
[-C--:B------:R-:W-:Y:S02]  /*10f30*/  ISETP.GE.OR P1, PT, R11, R20.reuse, P0 ;  /* 0x000000140b00720c */ /* 0x080fe40000726670 */
[----:B------:R-:W-:Y:S02]  /*10f40*/  ISETP.GE.OR P0, PT, R9, R20, P0 ;  /* 0x000000140900720c */ /* 0x000fe40000706670 */
[----:B------:R-:W-:Y:S02]  /*10f50*/  LOP3.LUT R9, R4, 0x380, RZ, 0xc0, !PT ;  /* 0x0000038004097812 */ /* 0x000fe400078ec0ff */
[----:B------:R-:W-:-:S02]  /*10f60*/  LOP3.LUT R12, R13, 0x380, RZ, 0xc0, !PT ;  /* 0x000003800d0c7812 */ /* 0x000fc400078ec0ff */
[----:B------:R-:W-:Y:S02]  /*10f70*/  LOP3.LUT R24, R25, 0x380, RZ, 0xc0, !PT ;  /* 0x0000038019187812 */ /* 0x000fe400078ec0ff */
[----:B------:R-:W-:Y:S02]  /*10f80*/  SHF.R.U64 R9, R9, 0x3, RZ ;  /* 0x0000000309097819 */ /* 0x000fe400000012ff */
[----:B------:R-:W-:Y:S01]  /*10f90*/  SHF.R.U64 R12, R12, 0x3, RZ ;  /* 0x000000030c0c7819 */ /* 0x000fe200000012ff */
[----:B0-----:R0:W-:Y:S01]  /*10fa0*/  @!P1 ST.E desc[UR56][R6.64], R31 ;  /* 0x0000001f06009985 */ /* 0x0011e2000c101938 */
[----:B------:R-:W-:Y:S02]  /*10fb0*/  SHF.R.U64 R24, R24, 0x3, RZ ;  /* 0x0000000318187819 */ /* 0x000fe400000012ff */
[----:B-1----:R-:W-:Y:S01]  /*10fc0*/  LOP3.LUT R8, R9, R4, RZ, 0x3c, !PT ;  /* 0x0000000409087212 */ /* 0x002fe200078e3cff */
[--C-:B------:R-:W-:Y:S01]  /*10fd0*/  IMAD.MOV.U32 R9, RZ, RZ, R5.reuse ;  /* 0x000000ffff097224 */ /* 0x100fe200078e0005 */
[----:B------:R-:W-:Y:S01]  /*10fe0*/  LOP3.LUT R12, R12, R13, RZ, 0x3c, !PT ;  /* 0x0000000d0c0c7212 */ /* 0x000fe200078e3cff */
[--C-:B------:R-:W-:Y:S01]  /*10ff0*/  IMAD.X R13, RZ, RZ, R5.reuse, P3 ;  /* 0x000000ffff0d7224 */ /* 0x100fe200018e0605 */
[----:B------:R-:W-:Y:S01]  /*11000*/  LOP3.LUT R24, R24, R25, RZ, 0x3c, !PT ;  /* 0x0000001918187212 */ /* 0x000fe200078e3cff */
[----:B------:R-:W-:Y:S01]  /*11010*/  IMAD.X R25, RZ, RZ, R5, P4 ;  /* 0x000000ffff197224 */ /* 0x000fe200020e0605 */
[----:B--2---:R1:W-:Y:S01]  /*11020*/  @!P0 ST.E desc[UR56][R38.64], R0 ;  /* 0x0000000026008985 */ /* 0x0043e2000c101938 */
[----:B0-----:R-:W0:Y:S03]  /*11030*/  @P2 LDC R31, c[0x0][0xbec] ;  /* 0x0002fb00ff1f2b82 */ /* 0x001e260000000800 */
[----:B------:R-:W2:Y:S04]  /*11040*/  LD.E.128 R8, desc[UR56][R8.64] ;  /* 0x0000003808087980 */ /* 0x000ea8000c101d00 */
[----:B------:R-:W3:Y:S04]  /*11050*/  LD.E.128 R12, desc[UR56][R12.64] ;  /* 0x000000380c0c7980 */ /* 0x000ee8000c101d00 */
[----:B------:R-:W4:Y:S01]  /*11060*/  LD.E.128 R24, desc[UR56][R24.64] ;  /* 0x0000003818187980 */ /* 0x000f22000c101d00 */
[----:B------:R-:W-:Y:S01]  /*11070*/  IADD3 R21, P0, R4, 0x4800, RZ ;  /* 0x0000480004157810 */ /* 0x000fe20007f1e0ff */
[----:B-1----:R-:W1:Y:S03]  /*11080*/  @P2 LDC R39, c[0x0][0xbf0] ;  /* 0x0002fc00ff272b82 */ /* 0x002e660000000800 */
[----:B------:R-:W-:Y:S01]  /*11090*/  LOP3.LUT R4, R21, 0x380, RZ, 0xc0, !PT ;  /* 0x0000038015047812 */ /* 0x000fe200078ec0ff */
[----:B------:R-:W-:Y:S01]  /*110a0*/  IMAD R3, R3, 0x30, R30 ;  /* 0x0000003003037824 */ /* 0x000fe200078e021e */
[----:B------:R-:W-:-:S02]  /*110b0*/  IADD3.X R5, RZ, R5, RZ, P0, !PT ;  /* 0x00000005ff057210 */ /* 0x000fc400007fe4ff */
[----:B------:R-:W-:-:S04]  /*110c0*/  SHF.R.U64 R4, R4, 0x3, RZ ;  /* 0x0000000304047819 */ /* 0x000fc800000012ff */
[----:B------:R-:W-:Y:S01]  /*110d0*/  LOP3.LUT R4, R4, R21, RZ, 0x3c, !PT ;  /* 0x0000001504047212 */ /* 0x000fe200078e3cff */
[----:B------:R-:W-:-:S04]  /*110e0*/  IMAD R21, R37, UR4, RZ ;  /* 0x0000000425157c24 */ /* 0x000fc8000f8e02ff */
[C---:B------:R-:W-:Y:S01]  /*110f0*/  IMAD R21, R36.reuse, UR5, R21 ;  /* 0x0000000524157c24 */ /* 0x040fe2000f8e0215 */
[----:B------:R-:W5:Y:S01]  /*11100*/  LD.E.128 R4, desc[UR56][R4.64] ;  /* 0x0000003804047980 */ /* 0x000f62000c101d00 */
[----:B------:R-:W-:Y:S01]  /*11110*/  IMAD.WIDE.U32 R36, R36, UR4, RZ ;  /* 0x0000000424247c25 */ /* 0x000fe2000f8e00ff */
[----:B------:R-:W-:Y:S01]  /*11120*/  ULDC.64 UR4, c[0x0][0xae8] ;  /* 0x0002ba0000047ab9 */ /* 0x000fe20000000a00 */
[----:B------:R-:W-:Y:S01]  /*11130*/  @!PT LDS RZ, [RZ] ;  /* 0x00000000fffff984 */ /* 0x000fe20000000800 */
[----:B------:R-:W-:Y:S01]  /*11140*/  @!PT LDS RZ, [RZ] ;  /* 0x00000000fffff984 */ /* 0x000fe20000000800 */
[----:B------:R-:W-:Y:S01]  /*11150*/  @!PT LDS RZ, [RZ] ;  /* 0x00000000fffff984 */ /* 0x000fe20000000800 */
[----:B------:R-:W-:Y:S01]  /*11160*/  @!PT LDS RZ, [RZ] ;  /* 0x00000000fffff984 */ /* 0x000fe20000000800 */
[----:B------:R0:W-:Y:S06]  /*11170*/  MEMBAR.ALL.CTA ;  /* 0x0000000000007992 */ /* 0x0001ec0000008000 */
[----:B0-----:R-:W0:Y:S01]  /*11180*/  FENCE.VIEW.ASYNC.S ;  /* 0x00000000000073c6 */ /* 0x001e220000000000 */
[----:B------:R-:W-:-:S02]  /*11190*/  IMAD R0, R42, UR4, RZ ;  /* 0x000000042a007c24 */ /* 0x000fc4000f8e02ff */
[----:B------:R-:W-:Y:S02]  /*111a0*/  IMAD.IADD R37, R37, 0x1, R21 ;  /* 0x0000000125257824 */ /* 0x000fe400078e0215 */
[----:B------:R-:W-:Y:S02]  /*111b0*/  IMAD R38, R66, 0xc0, R3 ;  /* 0x000000c042267824 */ /* 0x000fe400078e0203 */
[C---:B------:R-:W-:Y:S02]  /*111c0*/  IMAD R21, R43.reuse, UR5, R0 ;  /* 0x000000052b157c24 */ /* 0x040fe4000f8e0200 */
[----:B------:R-:W-:Y:S01]  /*111d0*/  IMAD.WIDE.U32 R36, R43, UR4, R36 ;  /* 0x000000042b247c25 */ /* 0x000fe2000f8e0024 */
[----:B------:R-:W-:-:S03]  /*111e0*/  ULDC.64 UR4, c[0x0][0xaf0] ;  /* 0x0002bc0000047ab9 */ /* 0x000fc60000000a00 */
[----:B------:R-:W-:-:S04]  /*111f0*/  @P2 IMAD.HI.U32 R0, R38, R31, RZ ;  /* 0x0000001f26002227 */ /* 0x000fc800078e00ff */
[----:B------:R-:W-:Y:S02]  /*11200*/  IMAD.IADD R37, R37, 0x1, R21 ;  /* 0x0000000125257824 */ /* 0x000fe400078e0215 */
[----:B------:R-:W-:Y:S01]  /*11210*/  IMAD.MOV.U32 R3, RZ, RZ, R38 ;  /* 0x000000ffff037224 */ /* 0x000fe200078e0026 */
[----:B-1----:R-:W-:Y:S01]  /*11220*/  @P2 SHF.R.U32.HI R3, RZ, R39, R0 ;  /* 0x00000027ff032219 */ /* 0x002fe20000011600 */
[----:B------:R-:W-:Y:S02]  /*11230*/  IMAD R21, R40, UR4, RZ ;  /* 0x0000000428157c24 */ /* 0x000fe4000f8e02ff */
[----:B------:R-:W-:Y:S01]  /*11240*/  IMAD.WIDE.U32 R36, R41, UR4, R36 ;  /* 0x0000000429247c25 */ /* 0x000fe2000f8e0024 */
[----:B------:R-:W-:Y:S02]  /*11250*/  SHF.R.S32.HI R0, RZ, 0x1f, R3 ;  /* 0x0000001fff007819 */ /* 0x000fe40000011403 */
[----:B------:R-:W-:Y:S01]  /*11260*/  IADD3 R31, -R3, RZ, RZ ;  /* 0x000000ff031f7210 */ /* 0x000fe20007ffe1ff */
[----:B------:R-:W-:Y:S01]  /*11270*/  IMAD R21, R41, UR5, R21 ;  /* 0x0000000529157c24 */ /* 0x000fe2000f8e0215 */
[----:B------:R-:W-:Y:S01]  /*11280*/  ULDC.64 UR4, c[0x0][0xae0] ;  /* 0x0002b80000047ab9 */ /* 0x000fe20000000a00 */
[----:B------:R-:W-:-:S02]  /*11290*/  IMAD R41, R66, 0xc0, R30 ;  /* 0x000000c042297824 */ /* 0x000fc400078e021e */
        /* <DEDUP_REMOVED lines=12> */
[----:B------:R-:W-:Y:S01]  /*11360*/  VIADD R21, R41, 0x60 ;  /* 0x0000006029157836 */ /* 0x000fe20000000000 */
[----:B------:R-:W-:Y:S01]  /*11370*/  LEA R32, P0, R36, UR4, 0x1 ;  /* 0x0000000424207c11 */ /* 0x000fe2000f8008ff */
[----:B------:R-:W-:Y:S01]  /*11380*/  IMAD.IADD R3, R37, 0x1, R3 ;  /* 0x0000000125037824 */ /* 0x000fe200078e0203 */
[----:B------:R-:W-:Y:S01]  /*11390*/  ULDC UR4, c[0x0][0xac8] ;  /* 0x0002b20000047ab9 */ /* 0x000fe20000000800 */
[----:B------:R-:W-:Y:S02]  /*113a0*/  VIADD R0, R2, 0x30820 ;  /* 0x0003082002007836 */ /* 0x000fe40000000000 */
[----:B0-----:R-:W-:Y:S01]  /*113b0*/  SHFL.IDX PT, R38, R32, 0x1, 0x181f ;  /* 0x00381f0020267f89 */ /* 0x001fe200000e0000 */
[----:B------:R-:W-:Y:S02]  /*113c0*/  LEA.HI.X R40, R36, UR5, R3, 0x1, P0 ;  /* 0x0000000524287c11 */ /* 0x000fe400080f0c03 */
[----:B------:R-:W-:Y:S01]  /*113d0*/  ISETP.GE.AND P0, PT, R29, UR4, PT ;  /* 0x000000041d007c0c */ /* 0x000fe2000bf06270 */
[----:B------:R-:W0:Y:S01]  /*113e0*/  SHFL.IDX PT, R36, R32, RZ, 0x181f ;  /* 0x00181fff20247589 */ /* 0x000e2200000e0000 */
[----:B------:R-:W-:-:S02]  /*113f0*/  IADD3 R3, R41, 0x30, RZ ;  /* 0x0000003029037810 */ /* 0x000fc40007ffe0ff */
[-C--:B------:R-:W-:Y:S01]  /*11400*/  ISETP.GE.OR P3, PT, R41, R20.reuse, P0 ;  /* 0x000000142900720c */ /* 0x080fe20000766670 */
[----:B------:R-:W1:Y:S01]  /*11410*/  SHFL.IDX PT, R31, R40, RZ, 0x181f ;  /* 0x00181fff281f7589 */ /* 0x000e6200000e0000 */
[-C--:B------:R-:W-:Y:S01]  /*11420*/  ISETP.GE.OR P2, PT, R3, R20.reuse, P0 ;  /* 0x000000140300720c */ /* 0x080fe20000746670 */
[----:B------:R-:W-:Y:S01]  /*11430*/  VIADD R3, R41, 0x90 ;  /* 0x0000009029037836 */ /* 0x000fe20000000000 */
[-C--:B------:R-:W-:Y:S01]  /*11440*/  ISETP.GE.OR P1, PT, R21, R20.reuse, P0 ;  /* 0x000000141500720c */ /* 0x080fe20000726670 */
[----:B------:R-:W1:Y:S01]  /*11450*/  SHFL.IDX PT, R42, R32, 0x2, 0x181f ;  /* 0x00581f00202a7f89 */ /* 0x000e6200000e0000 */
[----:B------:R-:W-:Y:S02]  /*11460*/  PRMT R0, RZ, 0x654, R0 ;  /* 0x00000654ff007816 */ /* 0x000fe40000000000 */
[----:B------:R-:W-:Y:S01]  /*11470*/  ISETP.GE.OR P0, PT, R3, R20, P0 ;  /* 0x000000140300720c */ /* 0x000fe20000706670 */
[----:B------:R-:W1:Y:S01]  /*11480*/  SHFL.IDX PT, R37, R40, 0x1, 0x181f ;  /* 0x00381f0028257f89 */ /* 0x000e6200000e0000 */
[----:B------:R0:W-:Y:S03]  /*11490*/  SYNCS.ARRIVE.TRANS64.RED.A1T0 RZ, [R0+URZ], RZ ;  /* 0x000000ff00ff79a7 */ /* 0x0001e6000810043f */
[----:B------:R-:W1:Y:S04]  /*114a0*/  SHFL.IDX PT, R39, R40, 0x2, 0x181f ;  /* 0x00581f0028277f89 */ /* 0x000e6800000e0000 */
[----:B------:R-:W2:Y:S01]  /*114b0*/  SHFL.IDX PT, R32, R32, 0x3, 0x181f ;  /* 0x00781f0020207f89 */ /* 0x000ea200000e0000 */
[----:B0-----:R-:W-:-:S03]  /*114c0*/  @!P3 LEA R30, P5, R29, R36, 0x1 ;  /* 0x000000241d1eb211 */ /* 0x001fc600078a08ff */
[----:B------:R-:W0:Y:S01]  /*114d0*/  SHFL.IDX PT, R40, R40, 0x3, 0x181f ;  /* 0x00781f0028287f89 */ /* 0x000e2200000e0000 */
[C---:B------:R-:W-:Y:S02]  /*114e0*/  @!P2 LEA R36, P4, R29.reuse, R38, 0x1 ;  /* 0x000000261d24a211 */ /* 0x040fe400078808ff */
[C-C-:B-1----:R-:W-:Y:S02]  /*114f0*/  @!P3 LEA.HI.X R31, R29.reuse, R31, R28.reuse, 0x1, P5 ;  /* 0x0000001f1d1fb211 */ /* 0x142fe400028f0c1c */
[C---:B------:R-:W-:Y:S02]  /*11500*/  @!P1 LEA R38, P5, R29.reuse, R42, 0x1 ;  /* 0x0000002a1d269211 */ /* 0x040fe400078a08ff */
[C-C-:B------:R-:W-:Y:S02]  /*11510*/  @!P2 LEA.HI.X R37, R29.reuse, R37, R28.reuse, 0x1, P4 ;  /* 0x000000251d25a211 */ /* 0x140fe400020f0c1c */
[----:B------:R-:W-:Y:S01]  /*11520*/  @!P1 LEA.HI.X R39, R29, R39, R28, 0x1, P5 ;  /* 0x000000271d279211 */ /* 0x000fe200028f0c1c */
[----:B--2---:R2:W-:Y:S04]  /*11530*/  @!P3 ST.E.128 desc[UR56][R30.64], R8 ;  /* 0x000000081e00b985 */ /* 0x0045e8000c101d38 */
[----:B---3--:R2:W-:Y:S04]  /*11540*/  @!P2 ST.E.128 desc[UR56][R36.64], R12 ;  /* 0x0000000c2400a985 */ /* 0x0085e8000c101d38 */
[----:B----4-:R2:W-:Y:S01]  /*11550*/  @!P1 ST.E.128 desc[UR56][R38.64], R24 ;  /* 0x0000001826009985 */ /* 0x0105e2000c101d38 */
[----:B0-----:R-:W-:Y:S05]  /*11560*/  @P0 BRA `(.L_x_13163) ;  /* 0x0000000800580947 */ /* 0x001fea0003800000 */
[----:B--2---:R-:W-:-:S04]  /*11570*/  LEA R8, P0, R29, R32, 0x1 ;  /* 0x000000201d087211 */ /* 0x004fc800078008ff */
[----:B------:R-:W-:-:S05]  /*11580*/  LEA.HI.X R9, R29, R40, R28, 0x1, P0 ;  /* 0x000000281d097211 */ /* 0x000fca00000f0c1c */
[----:B-----5:R3:W-:Y:S01]  /*11590*/  ST.E.128 desc[UR56][R8.64], R4 ;  /* 0x0000000408007985 */ /* 0x0207e2000c101d38 */
[----:B------:R-:W-:Y:S05]  /*115a0*/  BRA `(.L_x_13163) ;  /* 0x0000000800487947 */ /* 0x000fea0003800000 */
.L_x_13161:
[----:B------:R-:W-:Y:S01]  /*115b0*/  ULDC.64 UR4, c[0x0][0xc00] ;  /* 0x0003000000047ab9 */ /* 0x000fe20000000a00 */
[----:B------:R-:W-:Y:S01]  /*115c0*/  MOV R0, RZ ;  /* 0x000000ff00007202 */ /* 0x000fe20000000f00 */
[----:B------:R-:W0:Y:S01]  /*115d0*/  LDC R27, c[0x0][0xbe8] ;  /* 0x0002fa00ff1b7b82 */ /* 0x000e220000000800 */
[----:B------:R-:W-:Y:S02]  /*115e0*/  ISETP.NE.U32.AND P0, PT, RZ, UR4, PT ;  /* 0x00000004ff007c0c */ /* 0x000fe4000bf05070 */
[----:B------:R-:W-:Y:S02]  /*115f0*/  IADD3 R4, P1, R62, UR4, RZ ;  /* 0x000000043e047c10 */ /* 0x000fe4000ff3e0ff */
[----:B------:R-:W-:Y:S02]  /*11600*/  ISETP.NE.AND.EX P0, PT, RZ, UR5, PT, P0 ;  /* 0x00000005ff007c0c */ /* 0x000fe4000bf05300 */
[----:B------:R-:W-:Y:S01]  /*11610*/  IADD3.X R5, R64, UR5, RZ, P1, !PT ;  /* 0x0000000540057c10 */ /* 0x000fe20008ffe4ff */
[----:B------:R-:W-:-:S02]  /*11620*/  ULDC.64 UR4, c[0x0][0xc08] ;  /* 0x0003020000047ab9 */ /* 0x000fc40000000a00 */
        /* <DEDUP_REMOVED lines=8> */
[----:B0-----:R-:W-:Y:S02]  /*116b0*/  ISETP.NE.AND P2, PT, R27, 0x1, PT ;  /* 0x000000011b00780c */ /* 0x001fe40003f45270 */
[----:B------:R-:W-:-:S11]  /*116c0*/  ISETP.GE.AND P3, PT, R66, 0xc0, PT ;  /* 0x000000c04200780c */ /* 0x000fd60003f66270 */
[----:B------:R-:W0:Y:S01]  /*116d0*/  @P2 LDC R31, c[0x0][0xbec] ;  /* 0x0002fb00ff1f2b82 */ /* 0x000e220000000800 */
[----:B--2---:R-:W-:Y:S05]  /*116e0*/  @P1 BRA `(.L_x_13164) ;  /* 0x0000000000101947 */ /* 0x004fea0003800000 */
[----:B------:R-:W-:Y:S05]  /*116f0*/  @!P0 BRA `(.L_x_13164) ;  /* 0x00000000000c8947 */ /* 0x000fea0003800000 */
[----:B------:R-:W2:Y:S04]  /*11700*/  LDG.E R7, desc[UR56][R4.64] ;  /* 0x0000003804077981 */ /* 0x000ea8000c1e1900 */
[----:B-----5:R-:W2:Y:S02]  /*11710*/  LDG.E R8, desc[UR56][R4.64+0x4] ;  /* 0x0000043804087981 */ /* 0x020ea4000c1e1900 */
[----:B--2---:R-:W-:-:S07]  /*11720*/  IMAD.IADD R8, R8, 0x1, -R7 ;  /* 0x0000000108087824 */ /* 0x004fce00078e0a07 */
.L_x_13164:
[----:B------:R-:W2:Y:S04]  /*11730*/  LDL R14, [R1+0x94] ;  /* 0x00009400010e7983 */ /* 0x000ea80000100800 */
[----:B------:R3:W5:Y:S01]  /*11740*/  LDL R26, [R1+0x9c] ;  /* 0x00009c00011a7983 */ /* 0x0007620000100800 */
[----:B------:R-:W-:Y:S01]  /*11750*/  BSSY B1, `(.L_x_13165) ;  /* 0x000002e000017945 */ /* 0x000fe20003800000 */
[----:B------:R-:W-:Y:S02]  /*11760*/  SEL R15, R65, RZ, !P0 ;  /* 0x000000ff410f7207 */ /* 0x000fe40004000000 */
[----:B------:R-:W-:Y:S02]  /*11770*/  SEL R24, R24, RZ, !P0 ;  /* 0x000000ff18187207 */ /* 0x000fe40004000000 */
[----:B-----5:R-:W-:-:S02]  /*11780*/  SHF.R.S32.HI R13, RZ, 0x1f, R0 ;  /* 0x0000001fff0d7819 */ /* 0x020fc40000011400 */
[----:B--2---:R-:W-:Y:S01]  /*11790*/  SHF.R.S32.HI R12, RZ, 0x1f, R14 ;  /* 0x0000001fff0c7819 */ /* 0x004fe2000001140e */
[----:B---3--:R-:W-:Y:S06]  /*117a0*/  @P3 BRA `(.L_x_13166) ;  /* 0x0000000000a03947 */ /* 0x008fec0003800000 */
[----:B------:R-:W2:Y:S01]  /*117b0*/  S2R R4, SR_TID.X ;  /* 0x0000000000047919 */ /* 0x000ea20000002100 */
[----:B------:R-:W3:Y:S02]  /*117c0*/  LDC R11, c[0x0][0xbe8] ;  /* 0x0002fa00ff0b7b82 */ /* 0x000ee40000000800 */
[----:B---3--:R-:W-:Y:S02]  /*117d0*/  IMAD R5, R8, R11, RZ ;  /* 0x0000000b08057224 */ /* 0x008fe400078e02ff */
[----:B--2---:R-:W-:-:S04]  /*117e0*/  IMAD R4, R26, 0xc0, R4 ;  /* 0x000000c01a047824 */ /* 0x004fc800078e0204 */
[----:B-1----:R-:W-:-:S05]  /*117f0*/  VIADD R10, R4, 0xffffff80 ;  /* 0xffffff80040a7836 */ /* 0x002fca0000000000 */
        /* <DEDUP_REMOVED lines=8> */
[C---:B------:R-:W-:Y:S02]  /*11880*/  IMAD R9, R14.reuse, UR5, R9 ;  /* 0x000000050e097c24 */ /* 0x040fe4000f8e0209 */
[----:B------:R-:W-:Y:S01]  /*11890*/  IMAD.WIDE.U32 R4, R14, UR4, R4 ;  /* 0x000000040e047c25 */ /* 0x000fe2000f8e0004 */
[----:B------:R-:W-:-:S02]  /*118a0*/  ULDC.64 UR4, c[0x0][0xb98] ;  /* 0x0002e60000047ab9 */ /* 0x000fc40000000a00 */
[----:B------:R-:W1:Y:S01]  /*118b0*/  @P0 LDC R21, c[0x0][0xbec] ;  /* 0x0002fb00ff150b82 */ /* 0x000e620000000800 */
[----:B------:R-:W-:Y:S02]  /*118c0*/  IMAD.IADD R5, R5, 0x1, R9 ;  /* 0x0000000105057824 */ /* 0x000fe400078e0209 */
[----:B------:R-:W-:-:S05]  /*118d0*/  IMAD.WIDE.U32 R4, R15, UR4, R4 ;  /* 0x000000040f047c25 */ /* 0x000fca000f8e0004 */
[----:B------:R-:W2:Y:S01]  /*118e0*/  @P0 LDC R25, c[0x0][0xbf0] ;  /* 0x0002fc00ff190b82 */ /* 0x000ea20000000800 */
[----:B-1----:R-:W-:-:S05]  /*118f0*/  @P0 IMAD.HI.U32 R6, R10, R21, RZ ;  /* 0x000000150a060227 */ /* 0x002fca00078e00ff */
[----:B--2---:R-:W-:Y:S01]  /*11900*/  @P0 SHF.R.U32.HI R7, RZ, R25, R6 ;  /* 0x00000019ff070219 */ /* 0x004fe20000011606 */
        /* <DEDUP_REMOVED lines=18> */
.L_x_13166:
[----:B------:R-:W-:Y:S05]  /*11a30*/  BSYNC B1 ;  /* 0x0000000000017941 */ /* 0x000fea0003800000 */
.L_x_13165:
[----:B-1----:R-:W1:Y:S01]  /*11a40*/  @P2 LDC R9, c[0x0][0xbf0] ;  /* 0x0002fc00ff092b82 */ /* 0x002e620000000800 */
[----:B------:R-:W-:Y:S01]  /*11a50*/  ULDC.64 UR4, c[0x0][0xaa0] ;  /* 0x0002a80000047ab9 */ /* 0x000fe20000000a00 */
[----:B------:R-:W-:Y:S01]  /*11a60*/  IMAD R3, R3, 0x30, R30 ;  /* 0x0000003003037824 */ /* 0x000fe200078e021e */
[----:B------:R-:W-:Y:S01]  /*11a70*/  ULDC.64 UR6, c[0x0][0xa80] ;  /* 0x0002a00000067ab9 */ /* 0x000fe20000000a00 */
[----:B--2---:R-:W-:Y:S02]  /*11a80*/  IMAD R5, R13, UR4, RZ ;  /* 0x000000040d057c24 */ /* 0x004fe4000f8e02ff */
[----:B------:R-:W-:Y:S02]  /*11a90*/  IMAD R10, R26, 0xc0, R3 ;  /* 0x000000c01a0a7824 */ /* 0x000fe400078e0203 */
[C---:B------:R-:W-:Y:S02]  /*11aa0*/  IMAD R7, R0.reuse, UR5, R5 ;  /* 0x0000000500077c24 */ /* 0x040fe4000f8e0205 */
[----:B------:R-:W-:Y:S01]  /*11ab0*/  IMAD.WIDE.U32 R4, R0, UR4, RZ ;  /* 0x0000000400047c25 */ /* 0x000fe2000f8e00ff */
[----:B------:R-:W-:Y:S01]  /*11ac0*/  ULDC.64 UR4, c[0x0][0xae8] ;  /* 0x0002ba0000047ab9 */ /* 0x000fe20000000a00 */
[----:B------:R-:W-:-:S02]  /*11ad0*/  MOV R3, R10 ;  /* 0x0000000a00037202 */ /* 0x000fc40000000f00 */
[----:B------:R-:W-:Y:S02]  /*11ae0*/  IMAD R0, R12, UR4, RZ ;  /* 0x000000040c007c24 */ /* 0x000fe4000f8e02ff */
[----:B------:R-:W-:Y:S02]  /*11af0*/  IMAD.IADD R5, R5, 0x1, R7 ;  /* 0x0000000105057824 */ /* 0x000fe400078e0207 */
[----:B------:R-:W-:Y:S02]  /*11b00*/  IMAD R7, R14, UR5, R0 ;  /* 0x000000050e077c24 */ /* 0x000fe4000f8e0200 */
[----:B0-----:R-:W-:-:S04]  /*11b10*/  @P2 IMAD.HI.U32 R0, R10, R31, RZ ;  /* 0x0000001f0a002227 */ /* 0x001fc800078e00ff */
[----:B------:R-:W-:Y:S01]  /*11b20*/  IMAD.WIDE.U32 R4, R14, UR4, R4 ;  /* 0x000000040e047c25 */ /* 0x000fe2000f8e0004 */
[----:B-1----:R-:W-:Y:S01]  /*11b30*/  @P2 SHF.R.U32.HI R3, RZ, R9, R0 ;  /* 0x00000009ff032219 */ /* 0x002fe20000011600 */
[----:B------:R-:W-:Y:S02]  /*11b40*/  ULDC.64 UR4, c[0x0][0xaf0] ;  /* 0x0002bc0000047ab9 */ /* 0x000fe40000000a00 */
[----:B------:R-:W-:Y:S01]  /*11b50*/  IMAD.IADD R5, R5, 0x1, R7 ;  /* 0x0000000105057824 */ /* 0x000fe200078e0207 */
[--C-:B------:R-:W-:Y:S01]  /*11b60*/  SHF.R.S32.HI R0, RZ, 0x1f, R3.reuse ;  /* 0x0000001fff007819 */ /* 0x100fe20000011403 */
[----:B------:R-:W-:Y:S02]  /*11b70*/  IMAD R6, R24, UR4, RZ ;  /* 0x0000000418067c24 */ /* 0x000fe4000f8e02ff */
[----:B------:R-:W-:Y:S02]  /*11b80*/  IMAD.MOV R21, RZ, RZ, -R3 ;  /* 0x000000ffff157224 */ /* 0x000fe400078e0a03 */
[----:B------:R-:W-:-:S02]  /*11b90*/  IMAD R7, R15, UR5, R6 ;  /* 0x000000050f077c24 */ /* 0x000fc4000f8e0206 */
        /* <DEDUP_REMOVED lines=9> */
[----:B------:R-:W-:Y:S01]  /*11c30*/  IMAD R0, R0, UR4, RZ ;  /* 0x0000000400007c24 */ /* 0x000fe2000f8e02ff */
[----:B------:R-:W-:-:S03]  /*11c40*/  IADD3 R5, R5, R7, RZ ;  /* 0x0000000705057210 */ /* 0x000fc60007ffe0ff */
[C---:B------:R-:W-:Y:S02]  /*11c50*/  IMAD R3, R21.reuse, UR5, R0 ;  /* 0x0000000515037c24 */ /* 0x040fe4000f8e0200 */
[----:B------:R-:W-:Y:S01]  /*11c60*/  IMAD.WIDE.U32 R20, R21, UR4, R4 ;  /* 0x0000000415147c25 */ /* 0x000fe2000f8e0004 */
[----:B------:R-:W-:Y:S02]  /*11c70*/  ULDC UR4, c[0x0][0xac8] ;  /* 0x0002b20000047ab9 */ /* 0x000fe40000000800 */
[----:B------:R-:W-:Y:S01]  /*11c80*/  ISETP.GE.AND P0, PT, R29, UR4, PT ;  /* 0x000000041d007c0c */ /* 0x000fe2000bf06270 */
[----:B------:R-:W-:Y:S01]  /*11c90*/  IMAD.IADD R3, R21, 0x1, R3 ;  /* 0x0000000115037824 */ /* 0x000fe200078e0203 */
[----:B------:R-:W-:Y:S01]  /*11ca0*/  LEA R7, P1, R20, UR6, 0x1 ;  /* 0x0000000614077c11 */ /* 0x000fe2000f8208ff */
[----:B------:R-:W-:-:S03]  /*11cb0*/  UMOV UR4, 0xffffffff ;  /* 0xffffffff00047882 */ /* 0x000fc60000000000 */
[----:B------:R-:W-:Y:S01]  /*11cc0*/  LEA.HI.X R20, R20, UR7, R3, 0x1, P1 ;  /* 0x0000000714147c11 */ /* 0x000fe200088f0c03 */
[----:B------:R-:W-:Y:S08]  /*11cd0*/  BRA.DIV UR4, `(.L_x_13167) ;  /* 0x0000006a04f87947 */ /* 0x000ff0000b800000 */
[----:B------:R-:W0:Y:S01]  /*11ce0*/  SHFL.IDX PT, R3, R7, RZ, 0x181f ;  /* 0x00181fff07037589 */ /* 0x000e2200000e0000 */
[----:B------:R-:W-:Y:S02]  /*11cf0*/  IMAD R21, R8, R27, RZ ;  /* 0x0000001b08157224 */ /* 0x000fe400078e02ff */
[----:B------:R-:W-:Y:S01]  /*11d00*/  IMAD R24, R26, 0xc0, R30 ;  /* 0x000000c01a187824 */ /* 0x000fe200078e021e */
[----:B------:R-:W1:Y:S03]  /*11d10*/  SHFL.IDX PT, R0, R20, RZ, 0x181f ;  /* 0x00181fff14007589 */ /* 0x000e6600000e0000 */
[C---:B------:R-:W-:Y:S01]  /*11d20*/  VIADD R8, R24.reuse, 0x30 ;  /* 0x0000003018087836 */ /* 0x040fe20000000000 */
[----:B------:R-:W2:Y:S01]  /*11d30*/  SHFL.IDX PT, R5, R7, 0x1, 0x181f ;  /* 0x00381f0007057f89 */ /* 0x000ea200000e0000 */
[C---:B------:R-:W-:Y:S01]  /*11d40*/  ISETP.GE.OR P2, PT, R24.reuse, R21, P0 ;  /* 0x000000151800720c */ /* 0x040fe20000746670 */
[----:B------:R-:W-:-:S02]  /*11d50*/  VIADD R10, R24, 0x60 ;  /* 0x00000060180a7836 */ /* 0x000fc40000000000 */
[----:B------:R-:W3:Y:S01]  /*11d60*/  SHFL.IDX PT, R14, R7, 0x2, 0x181f ;  /* 0x00581f00070e7f89 */ /* 0x000ee200000e0000 */
[-C--:B------:R-:W-:Y:S02]  /*11d70*/  ISETP.GE.OR P3, PT, R8, R21.reuse, P0 ;  /* 0x000000150800720c */ /* 0x080fe40000766670 */
[----:B------:R-:W-:Y:S01]  /*11d80*/  ISETP.GE.OR P4, PT, R10, R21, P0 ;  /* 0x000000150a00720c */ /* 0x000fe20000786670 */
[----:B------:R-:W4:Y:S04]  /*11d90*/  SHFL.IDX PT, R4, R20, 0x1, 0x181f ;  /* 0x00381f0014047f89 */ /* 0x000f2800000e0000 */
[----:B------:R-:W5:Y:S02]  /*11da0*/  SHFL.IDX PT, R6, R20, 0x2, 0x181f ;  /* 0x00581f0014067f89 */ /* 0x000f6400000e0000 */
[----:B0-----:R-:W-:-:S04]  /*11db0*/  @!P2 LEA R10, P5, R29, R3, 0x1 ;  /* 0x000000031d0aa211 */ /* 0x001fc800078a08ff */
[C-C-:B-1----:R-:W-:Y:S02]  /*11dc0*/  @!P2 LEA.HI.X R3, R29.reuse, R0, R28.reuse, 0x1, P5 ;  /* 0x000000001d03a211 */ /* 0x142fe400028f0c1c */
[----:B------:R0:W1:Y:S01]  /*11dd0*/  SHFL.IDX PT, R0, R20, 0x3, 0x181f ;  /* 0x00781f0014007f89 */ /* 0x00006200000e0000 */
[C---:B--2---:R-:W-:Y:S02]  /*11de0*/  @!P3 LEA R8, P1, R29.reuse, R5, 0x1 ;  /* 0x000000051d08b211 */ /* 0x044fe400078208ff */
[----:B------:R-:W-:Y:S02]  /*11df0*/  @!P2 MOV R11, R3 ;  /* 0x00000003000ba202 */ /* 0x000fe40000000f00 */
[C---:B---3--:R-:W-:Y:S02]  /*11e00*/  @!P4 LEA R25, P5, R29.reuse, R14, 0x1 ;  /* 0x0000000e1d19c211 */ /* 0x048fe400078a08ff */
[----:B------:R0:W2:Y:S01]  /*11e10*/  SHFL.IDX PT, R14, R7, 0x3, 0x181f ;  /* 0x00781f00070e7f89 */ /* 0x0000a200000e0000 */
[----:B----4-:R-:W-:-:S02]  /*11e20*/  @!P3 LEA.HI.X R9, R29, R4, R28, 0x1, P1 ;  /* 0x000000041d09b211 */ /* 0x010fc400008f0c1c */
[----:B------:R-:W-:Y:S01]  /*11e30*/  @!P4 IMAD.MOV.U32 R4, RZ, RZ, R25 ;  /* 0x000000ffff04c224 */ /* 0x000fe200078e0019 */
[----:B------:R0:W-:Y:S01]  /*11e40*/  @!P2 ST.E.128 desc[UR56][R10.64], RZ ;  /* 0x000000ff0a00a985 */ /* 0x0001e2000c101d38 */
[----:B-----5:R-:W-:-:S03]  /*11e50*/  @!P4 LEA.HI.X R5, R29, R6, R28, 0x1, P5 ;  /* 0x000000061d05c211 */ /* 0x020fc600028f0c1c */
[----:B------:R0:W-:Y:S04]  /*11e60*/  @!P3 ST.E.128 desc[UR56][R8.64], RZ ;  /* 0x000000ff0800b985 */ /* 0x0001e8000c101d38 */
[----:B------:R0:W-:Y:S02]  /*11e70*/  @!P4 ST.E.128 desc[UR56][R4.64], RZ ;  /* 0x000000ff0400c985 */ /* 0x0001e4000c101d38 */
.L_x_13340:
[----:B------:R-:W-:-:S05]  /*11e80*/  VIADD R24, R24, 0x90 ;  /* 0x0000009018187836 */ /* 0x000fca0000000000 */
[----:B------:R-:W-:-:S13]  /*11e90*/  ISETP.GE.OR P0, PT, R24, R21, P0 ;  /* 0x000000151800720c */ /* 0x000fda0000706670 */
[----:B--2---:R-:W-:-:S04]  /*11ea0*/  @!P0 LEA R14, P1, R29, R14, 0x1 ;  /* 0x0000000e1d0e8211 */ /* 0x004fc800078208ff */
[----:B-1----:R-:W-:-:S05]  /*11eb0*/  @!P0 LEA.HI.X R15, R29, R0, R28, 0x1, P1 ;  /* 0x000000001d0f8211 */ /* 0x002fca00008f0c1c */
[----:B------:R1:W-:Y:S04]  /*11ec0*/  @!P0 ST.E.128 desc[UR56][R14.64], RZ ;  /* 0x000000ff0e008985 */ /* 0x0003e8000c101d38 */
.L_x_13163:
[----:B------:R-:W-:Y:S05]  /*11ed0*/  BSYNC B0 ;  /* 0x0000000000007941 */ /* 0x000fea0003800000 */
.L_x_13160:
[----:B------:R-:W-:Y:S02]  /*11ee0*/  ULDC UR4, c[0x0][0xc3c] ;  /* 0x00030f0000047ab9 */ /* 0x000fe40000000800 */
[----:B------:R-:W-:-:S13]  /*11ef0*/  ISETP.GE.AND P0, PT, R35, UR4, PT ;  /* 0x0000000423007c0c */ /* 0x000fda000bf06270 */
[----:B------:R-:W-:Y:S05]  /*11f00*/  @!P0 BRA `(.L_x_13168) ;  /* 0xfffffef000bc8947 */ /* 0x000fea000383ffff */
[----:B------:R-:W-:Y:S05]  /*11f10*/  BRA `(.L_x_13049) ;  /* 0x0000006000787947 */ /* 0x000fea0003800000 */
.L_x_13047:
        /* <DEDUP_REMOVED lines=18> */
.L_x_13169:
        /* <DEDUP_REMOVED lines=42> */
.L_x_13175:
        /* <DEDUP_REMOVED lines=12> */
.L_x_13174:
[----:B------:R-:W-:Y:S05]  /*123a0*/  BSYNC B0 ;  /* 0x0000000000007941 */ /* 0x000fea0003800000 */
.L_x_13173:
        /* <DEDUP_REMOVED lines=21> */
.L_x_13171:
        /* <DEDUP_REMOVED lines=13> */
[----:B------:R-:W-:-:S06]  /*125d0*/  IADD3 R16, R19, -0x1, RZ ;  /* 0xffffffff13107810 */ /* 0x000fcc0007ffe0ff */
[----:B------:R2:W3:Y:S02]  /*125e0*/  SHFL.IDX PT, R16, R7, R16, 0x1f ;  /* 0x00001f1007107589 */ /* 0x0004e400000e0000 */
.L_x_13176:
        /* <DEDUP_REMOVED lines=9> */
[----:B------:R-:W-:Y:S01]  /*12680*/  IMAD.HI.U32 R2, R3, R7, R2 ;  /* 0x0000000703027227 */ /* 0x000fe200078e0002 */
[----:B------:R-:W-:-:S03]  /*12690*/  MOV R3, R6 ;  /* 0x0000000600037202 */ /* 0x000fc60000000f00 */
        /* <DEDUP_REMOVED lines=12> */
[----:B------:R-:W-:-:S04]  /*12760*/  @!P1 LOP3.LUT R2, RZ, R0, RZ, 0x33, !PT ;  /* 0x00000000ff029212 */ /* 0x000fc800078e33ff */
[----:B------:R-:W-:Y:S01]  /*12770*/  MOV R18, R2 ;  /* 0x0000000200127202 */ /* 0x000fe20000000f00 */
[----:B------:R-:W-:-:S04]  /*12780*/  IMAD.MOV R17, RZ, RZ, -R2 ;  /* 0x000000ffff117224 */ /* 0x000fc800078e0a02 */
[----:B------:R-:W-:Y:S01]  /*12790*/  IMAD R17, R0, R17, R9 ;  /* 0x0000001100117224 */ /* 0x000fe200078e0209 */
[----:B------:R-:W-:Y:S06]  /*127a0*/  BRA `(.L_x_13177) ;  /* 0x00000000000c7947 */ /* 0x000fec0003800000 */
.L_x_13172:
[----:B------:R-:W-:Y:S02]  /*127b0*/  IMAD.MOV.U32 R17, RZ, RZ, RZ ;  /* 0x000000ffff117224 */ /* 0x000fe400078e00ff */
[----:B------:R-:W-:Y:S02]  /*127c0*/  IMAD.U32 R16, RZ, RZ, UR6 ;  /* 0x00000006ff107e24 */ /* 0x000fe4000f8e00ff */
[----:B------:R-:W-:-:S07]  /*127d0*/  IMAD.MOV.U32 R18, RZ, RZ, RZ ;  /* 0x000000ffff127224 */ /* 0x000fce00078e00ff */
.L_x_13177:
[----:B------:R-:W-:-:S13]  /*127e0*/  ISETP.NE.AND P0, PT, R5, RZ, PT ;  /* 0x000000ff0500720c */ /* 0x000fda0003f05270 */
[----:B------:R-:W0:Y:S01]  /*127f0*/  @!P0 S2R R3, SR_CgaCtaId ;  /* 0x0000000000038919 */ /* 0x000e220000008800 */
[----:B------:R-:W-:-:S04]  /*12800*/  @!P0 MOV R0, 0x400 ;  /* 0x0000040000008802 */ /* 0x000fc80000000f00 */
[----:B0-----:R-:W-:-:S05]  /*12810*/  @!P0 LEA R0, R3, R0, 0x18 ;  /* 0x0000000003008211 */ /* 0x001fca00078ec0ff */
[----:B------:R2:W-:Y:S01]  /*12820*/  @!P0 STS.128 [R0+0x308d0], R16 ;  /* 0x0308d01000008388 */ /* 0x0005e20000000c00 */
[----:B------:R-:W-:Y:S06]  /*12830*/  BAR.ARV 0x5, 0x200 ;  /* 0x0148000000007b1d */ /* 0x000fec0000002000 */
.L_x_13170:
[----:B------:R3:W-:Y:S01]  /*12840*/  STL [R1+0x24], RZ ;  /* 0x000024ff01007387 */ /* 0x0007e20000100800 */
[----:B------:R-:W-:Y:S01]  /*12850*/  ULDC UR4, c[0x0][0xc3c] ;  /* 0x00030f0000047ab9 */ /* 0x000fe20000000800 */
[----:B------:R-:W-:Y:S01]  /*12860*/  MOV R26, 0x1 ;  /* 0x00000001001a7802 */ /* 0x000fe20000000f00 */
[----:B------:R-:W-:Y:S01]  /*12870*/  IMAD.MOV.U32 R23, RZ, RZ, RZ ;  /* 0x000000ffff177224 */ /* 0x000fe200078e00ff */
[----:B-1----:R-:W-:-:S13]  /*12880*/  ISETP.GE.AND P0, PT, R19, UR4, PT ;  /* 0x0000000413007c0c */ /* 0x002fda000bf06270 */
[----:B---3--:R-:W-:Y:S05]  /*12890*/  @P0 BRA `(.L_x_13178) ;  /* 0x00000054003c0947 */ /* 0x008fea0003800000 */
[----:B------:R-:W1:Y:S01]  /*128a0*/  S2R R5, SR_TID.X ;  /* 0x0000000000057919 */ /* 0x000e620000002100 */
[----:B------:R-:W3:Y:S01]  /*128b0*/  S2UR UR5, SR_CgaCtaId ;  /* 0x00000000000579c3 */ /* 0x000ee20000008800 */
[----:B------:R-:W-:Y:S01]  /*128c0*/  UMOV UR4, 0x400 ;  /* 0x0000040000047882 */ /* 0x000fe20000000000 */
[----:B------:R-:W-:Y:S01]  /*128d0*/  BSSY B8, `(.L_x_13178) ;  /* 0x000054b000087945 */ /* 0x000fe20003800000 */
[----:B------:R-:W-:Y:S01]  /*128e0*/  IMAD.MOV.U32 R26, RZ, RZ, 0x1 ;  /* 0x00000001ff1a7424 */ /* 0x000fe200078e00ff */
[----:B------:R-:W-:Y:S01]  /*128f0*/  ULDC.64 UR38, c[0x0][0x198] ;  /* 0x0000660000267ab9 */ /* 0x000fe20000000a00 */
[----:B------:R-:W-:Y:S01]  /*12900*/  IMAD.MOV.U32 R23, RZ, RZ, RZ ;  /* 0x000000ffff177224 */ /* 0x000fe200078e00ff */
[----:B------:R-:W-:Y:S01]  /*12910*/  ULDC UR36, c[0x0][0xc] ;  /* 0x0000030000247ab9 */ /* 0x000fe20000000800 */
[----:B------:R-:W-:Y:S01]  /*12920*/  IMAD.MOV.U32 R29, RZ, RZ, RZ ;  /* 0x000000ffff1d7224 */ /* 0x000fe200078e00ff */
        /* <DEDUP_REMOVED lines=8> */
[----:B------:R-:W-:Y:S02]  /*129b0*/  LOP3.LUT R3, R2, 0x200, R3, 0xf8, !PT ;  /* 0x0000020002037812 */ /* 0x000fe400078ef803 */
[----:B------:R-:W-:Y:S02]  /*129c0*/  SHF.L.U32 R2, R5, 0x4, RZ ;  /* 0x0000000405027819 */ /* 0x000fe400000006ff */
[----:B------:R-:W-:Y:S01]  /*129d0*/  MOV R5, 0x1 ;  /* 0x0000000100057802 */ /* 0x000fe20000000f00 */
[----:B------:R-:W-:Y:S01]  /*129e0*/  IMAD R0, R3, 0x2, R22 ;  /* 0x0000000203007824 */ /* 0x000fe200078e0216 */
[----:B------:R-:W-:-:S03]  /*129f0*/  LOP3.LUT R2, R4, 0x70, R2, 0xf8, !PT ;  /* 0x0000007004027812 */ /* 0x000fc600078ef802 */
[----:B------:R0:W-:Y:S04]  /*12a00*/  STL [R1+0x4], R5 ;  /* 0x0000040501007387 */ /* 0x0001e80000100800 */
[----:B------:R0:W-:Y:S04]  /*12a10*/  STL [R1+0xc], R0 ;  /* 0x00000c0001007387 */ /* 0x0001e80000100800 */
[----:B------:R0:W-:Y:S02]  /*12a20*/  STL [R1+0x24], RZ ;  /* 0x000024ff01007387 */ /* 0x0001e40000100800 */
.L_x_13300:
[----:B-1----:R-:W1:Y:S02]  /*12a30*/  LDC.64 R2, c[0x0][0xc88] ;  /* 0x00032200ff027b82 */ /* 0x002e640000000a00 */
[----:B-1----:R-:W-:-:S05]  /*12a40*/  IMAD.WIDE R2, R19, 0x4, R2 ;  /* 0x0000000413027825 */ /* 0x002fca00078e0202 */
[----:B0-----:R-:W0:Y:S01]  /*12a50*/  LDG.E R13, desc[UR56][R2.64] ;  /* 0x00000038020d7981 */ /* 0x001e22000c1e1900 */
[----:B------:R-:W-:Y:S05]  /*12a60*/  YIELD ;  /* 0x0000000000007946 */ /* 0x000fea0003800000 */
[----:B------:R-:W-:Y:S01]  /*12a70*/  ULDC.64 UR4, c[0x0][0xa28] ;  /* 0x00028a0000047ab9 */ /* 0x000fe20000000a00 */
[----:B------:R-:W-:Y:S01]  /*12a80*/  ULDC.64 UR6, c[0x0][0xa00] ;  /* 0x0002800000067ab9 */ /* 0x000fe20000000a00 */
[----:B------:R-:W-:Y:S02]  /*12a90*/  ISETP.NE.U32.AND P0, PT, RZ, UR4, PT ;  /* 0x00000004ff007c0c */ /* 0x000fe4000bf05070 */
[----:B------:R-:W-:Y:S01]  /*12aa0*/  CS2R R8, SRZ ;  /* 0x0000000000087805 */ /* 0x000fe2000001ff00 */
[----:B------:R-:W-:Y:S01]  /*12ab0*/  ULDC.64 UR8, c[0x0][0xa18] ;  /* 0x0002860000087ab9 */ /* 0x000fe20000000a00 */
[----:B------:R-:W-:-:S02]  /*12ac0*/  ISETP.NE.AND.EX P1, PT, RZ, UR5, PT, P0 ;  /* 0x00000005ff007c0c */ /* 0x000fc4000bf25300 */
[----:B------:R-:W-:-:S04]  /*12ad0*/  ISETP.NE.U32.AND P0, PT, RZ, UR6, PT ;  /* 0x00000006ff007c0c */ /* 0x000fc8000bf05070 */
[----:B------:R-:W-:Y:S02]  /*12ae0*/  ISETP.NE.AND.EX P0, PT, RZ, UR7, PT, P0 ;  /* 0x00000007ff007c0c */ /* 0x000fe4000bf05300 */
[----:B0-----:R-:W-:Y:S01]  /*12af0*/  SHF.R.S32.HI R0, RZ, 0x1f, R13 ;  /* 0x0000001fff007819 */ /* 0x001fe2000001140d */
[----:B------:R-:W-:-:S04]  /*12b00*/  IMAD.SHL.U32 R24, R13, 0x4, RZ ;  /* 0x000000040d187824 */ /* 0x000fc800078e00ff */
[C---:B------:R-:W-:Y:S01]  /*12b10*/  @P1 LEA R4, P2, R13.reuse, UR4, 0x2 ;  /* 0x000000040d041c11 */ /* 0x040fe2000f8410ff */
[----:B------:R-:W-:Y:S01]  /*12b20*/  STL [R1+0x10], R13 ;  /* 0x0000100d01007387 */ /* 0x000fe20000100800 */
[C-C-:B------:R-:W-:Y:S02]  /*12b30*/  SHF.L.U64.HI R12, R13.reuse, 0x2, R0.reuse ;  /* 0x000000020d0c7819 */ /* 0x140fe40000010200 */
[----:B------:R-:W-:Y:S01]  /*12b40*/  @P1 LEA.HI.X R5, R13, UR5, R0, 0x2, P2 ;  /* 0x000000050d051c11 */ /* 0x000fe200090f1400 */
[----:B------:R-:W-:Y:S01]  /*12b50*/  ULDC.64 UR4, c[0x0][0xa08] ;  /* 0x0002820000047ab9 */ /* 0x000fe20000000a00 */
[----:B------:R-:W-:Y:S01]  /*12b60*/  IADD3 R2, P2, R24, UR6, RZ ;  /* 0x0000000618027c10 */ /* 0x000fe2000ff5e0ff */
[----:B------:R0:W-:Y:S03]  /*12b70*/  STL [R1+0x30], R0 ;  /* 0x0000300001007387 */ /* 0x0001e60000100800 */
[----:B------:R-:W-:Y:S01]  /*12b80*/  IADD3.X R3, R12, UR7, RZ, P2, !PT ;  /* 0x000000070c037c10 */ /* 0x000fe200097fe4ff */
[----:B------:R-:W-:Y:S01]  /*12b90*/  ULDC.64 UR6, c[0x0][0xa10] ;  /* 0x0002840000067ab9 */ /* 0x000fe20000000a00 */
[----:B------:R-:W-:Y:S01]  /*12ba0*/  ISETP.NE.U32.AND P3, PT, RZ, UR8, PT ;  /* 0x00000008ff007c0c */ /* 0x000fe2000bf65070 */
[----:B------:R1:W5:Y:S04]  /*12bb0*/  @P1 LDG.E R8, desc[UR56][R4.64] ;  /* 0x0000003804081981 */ /* 0x000368000c1e1900 */
[----:B--2---:R-:W2:Y:S01]  /*12bc0*/  @P0 LDG.E R9, desc[UR56][R2.64] ;  /* 0x0000003802090981 */ /* 0x004ea2000c1e1900 */
[----:B------:R-:W-:-:S02]  /*12bd0*/  ISETP.NE.AND.EX P3, PT, RZ, UR9, PT, P3 ;  /* 0x00000009ff007c0c */ /* 0x000fc4000bf65330 */
[----:B------:R-:W-:Y:S01]  /*12be0*/  IADD3 R6, P4, R24, UR4, RZ ;  /* 0x0000000418067c10 */ /* 0x000fe2000ff9e0ff */
[----:B------:R-:W-:Y:S03]  /*12bf0*/  STL [R1+0x8], R12 ;  /* 0x0000080c01007387 */ /* 0x000fe60000100800 */
[----:B------:R-:W-:Y:S02]  /*12c00*/  IADD3.X R7, R12, UR5, RZ, P4, !PT ;  /* 0x000000050c077c10 */ /* 0x000fe4000a7fe4ff */
[----:B-1----:R-:W-:Y:S02]  /*12c10*/  IADD3 R4, P4, R24, UR6, RZ ;  /* 0x0000000618047c10 */ /* 0x002fe4000ff9e0ff */
[----:B------:R-:W-:Y:S02]  /*12c20*/  ISETP.NE.U32.AND P1, PT, RZ, UR4, PT ;  /* 0x00000004ff007c0c */ /* 0x000fe4000bf25070 */
[----:B------:R-:W-:Y:S01]  /*12c30*/  IADD3.X R5, R12, UR7, RZ, P4, !PT ;  /* 0x000000070c057c10 */ /* 0x000fe2000a7fe4ff */
[----:B------:R-:W-:Y:S01]  /*12c40*/  ULDC UR4, c[0x0][0x288] ;  /* 0x0000a20000047ab9 */ /* 0x000fe20000000800 */
[----:B------:R-:W-:-:S02]  /*12c50*/  ISETP.NE.U32.AND P2, PT, RZ, UR6, PT ;  /* 0x00000006ff007c0c */ /* 0x000fc4000bf45070 */
[----:B------:R-:W-:Y:S02]  /*12c60*/  @P3 IADD3 R10, P4, R24, UR8, RZ ;  /* 0x00000008180a3c10 */ /* 0x000fe4000ff9e0ff */
[----:B------:R-:W-:Y:S02]  /*12c70*/  ISETP.NE.AND.EX P1, PT, RZ, UR5, PT, P1 ;  /* 0x00000005ff007c0c */ /* 0x000fe4000bf25310 */
[----:B------:R-:W-:Y:S02]  /*12c80*/  ISETP.NE.AND.EX P2, PT, RZ, UR7, PT, P2 ;  /* 0x00000007ff007c0c */ /* 0x000fe4000bf45320 */
[----:B------:R-:W-:Y:S01]  /*12c90*/  @P3 IADD3.X R11, R12, UR9, RZ, P4, !PT ;  /* 0x000000090c0b3c10 */ /* 0x000fe2000a7fe4ff */
[----:B0-----:R-:W-:Y:S01]  /*12ca0*/  IMAD.MOV.U32 R0, RZ, RZ, RZ ;  /* 0x000000ffff007224 */ /* 0x001fe200078e00ff */
[----:B------:R-:W-:-:S07]  /*12cb0*/  MOV R28, RZ ;  /* 0x000000ff001c7202 */ /* 0x000fce0000000f00 */
[----:B------:R-:W5:Y:S04]  /*12cc0*/  @P1 LDG.E R28, desc[UR56][R6.64] ;  /* 0x00000038061c1981 */ /* 0x000f68000c1e1900 */
        /* <DEDUP_REMOVED lines=12> */
[----:B0-----:R-:W-:Y:S01]  /*12d90*/  MOV R10, UR4 ;  /* 0x00000004000a7c02 */ /* 0x001fe20008000f00 */
        /* <DEDUP_REMOVED lines=8> */
.L_x_13179:
[----:B------:R-:W-:Y:S01]  /*12e20*/  ULDC.64 UR4, c[0x0][0xa20] ;  /* 0x0002880000047ab9 */ /* 0x000fe20000000a00 */
[----:B-----5:R-:W-:Y:S01]  /*12e30*/  IMAD.IADD R28, R28, 0x1, R8 ;  /* 0x000000011c1c7824 */ /* 0x020fe200078e0208 */
[----:B------:R-:W-:Y:S01]  /*12e40*/  ISETP.NE.U32.AND P0, PT, RZ, UR4, PT ;  /* 0x00000004ff007c0c */ /* 0x000fe2000bf05070 */
[----:B------:R-:W-:-:S03]  /*12e50*/  IMAD.MOV.U32 R25, RZ, RZ, R13 ;  /* 0x000000ffff197224 */ /* 0x000fc600078e000d */
[----:B------:R-:W-:-:S13]  /*12e60*/  ISETP.NE.AND.EX P0, PT, RZ, UR5, PT, P0 ;  /* 0x00000005ff007c0c */ /* 0x000fda000bf05300 */
[----:B------:R-:W-:Y:S05]  /*12e70*/  @!P0 BRA `(.L_x_13180) ;  /* 0x0000000000108947 */ /* 0x000fea0003800000 */
[----:B0-----:R-:W-:-:S04]  /*12e80*/  IADD3 R2, P0, R24, UR4, RZ ;  /* 0x0000000418027c10 */ /* 0x001fc8000ff1e0ff */
[----:B------:R-:W-:-:S05]  /*12e90*/  IADD3.X R3, R12, UR5, RZ, P0, !PT ;  /* 0x000000050c037c10 */ /* 0x000fca00087fe4ff */
[----:B------:R0:W5:Y:S01]  /*12ea0*/  LDG.E R10, desc[UR56][R2.64] ;  /* 0x00000038020a7981 */ /* 0x000162000c1e1900 */
[----:B------:R-:W-:Y:S05]  /*12eb0*/  BRA `(.L_x_13181) ;  /* 0x0000000000107947 */ /* 0x000fea0003800000 */
.L_x_13180:
[----:B------:R-:W-:Y:S05]  /*12ec0*/  @!P1 BRA `(.L_x_13181) ;  /* 0x00000000000c9947 */ /* 0x000fea0003800000 */
[----:B------:R-:W2:Y:S04]  /*12ed0*/  LDG.E R10, desc[UR56][R6.64] ;  /* 0x00000038060a7981 */ /* 0x000ea8000c1e1900 */
[----:B------:R-:W2:Y:S02]  /*12ee0*/  LDG.E R6, desc[UR56][R6.64+0x4] ;  /* 0x0000043806067981 */ /* 0x000ea4000c1e1900 */
[----:B--2---:R-:W-:-:S07]  /*12ef0*/  IADD3 R10, -R10, R6, RZ ;  /* 0x000000060a0a7210 */ /* 0x004fce0007ffe1ff */
.L_x_13181:
[----:B0-----:R-:W2:Y:S01]  /*12f00*/  @P2 LDG.E R2, desc[UR56][R4.64] ;  /* 0x0000003804022981 */ /* 0x001ea2000c1e1900 */
[----:B-----5:R-:W-:-:S03]  /*12f10*/  IMAD.IADD R10, R10, 0x1, -R8 ;  /* 0x000000010a0a7824 */ /* 0x020fc600078e0a08 */
[----:B------:R-:W2:Y:S01]  /*12f20*/  @P2 LDG.E R4, desc[UR56][R4.64+0x4] ;  /* 0x0000043804042981 */ /* 0x000ea2000c1e1900 */
[----:B------:R-:W-:Y:S01]  /*12f30*/  BSSY B0, `(.L_x_13182) ;  /* 0x00000e2000007945 */ /* 0x000fe20003800000 */
[----:B--2---:R-:W-:-:S04]  /*12f40*/  @P2 IMAD.IADD R9, R4, 0x1, -R2 ;  /* 0x0000000104092824 */ /* 0x004fc800078e0a02 */
[----:B------:R-:W-:-:S05]  /*12f50*/  IMAD.IADD R3, R10, 0x1, R9 ;  /* 0x000000010a037824 */ /* 0x000fca00078e0209 */
[----:B------:R-:W-:Y:S01]  /*12f60*/  IADD3 R2, R3, 0xbf, RZ ;  /* 0x000000bf03027810 */ /* 0x000fe20007ffe0ff */
[----:B------:R0:W-:Y:S04]  /*12f70*/  STL [R1+0x34], R3 ;  /* 0x0000340301007387 */ /* 0x0001e80000100800 */
[----:B------:R-:W-:-:S05]  /*12f80*/  IMAD.HI R2, R2, 0x2aaaaaab, RZ ;  /* 0x2aaaaaab02027827 */ /* 0x000fca00078e02ff */
[----:B0-----:R-:W-:-:S04]  /*12f90*/  SHF.R.U32.HI R3, RZ, 0x1f, R2 ;  /* 0x0000001fff037819 */ /* 0x001fc80000011602 */
[----:B------:R-:W-:-:S05]  /*12fa0*/  LEA.HI.SX32 R4, R2, R3, 0x1b ;  /* 0x0000000302047211 */ /* 0x000fca00078fdaff */
[--C-:B------:R-:W-:Y:S02]  /*12fb0*/  IMAD R2, R4, 0xc0, -R10.reuse ;  /* 0x000000c004027824 */ /* 0x100fe400078e0a0a */
[----:B------:R-:W-:-:S03]  /*12fc0*/  IMAD.MOV R10, RZ, RZ, -R10 ;  /* 0x000000ffff0a7224 */ /* 0x000fc600078e0a0a */
[----:B------:R-:W-:Y:S02]  /*12fd0*/  VIMNMX R2, R2, R9, PT ;  /* 0x0000000902027248 */ /* 0x000fe40003fe0100 */
[----:B------:R-:W-:-:S04]  /*12fe0*/  VIMNMX R10, RZ, R10, !PT ;  /* 0x0000000aff0a7248 */ /* 0x000fc80007fe0100 */
[----:B------:R-:W-:Y:S01]  /*12ff0*/  ISETP.GT.AND P0, PT, R2, R10, PT ;  /* 0x0000000a0200720c */ /* 0x000fe20003f04270 */
[----:B------:R0:W-:-:S12]  /*13000*/  STL [R1+0x18], R4 ;  /* 0x0000180401007387 */ /* 0x0001d80000100800 */
[----:B0-----:R-:W-:Y:S02]  /*13010*/  @P0 VIADD R4, R2, 0xbf ;  /* 0x000000bf02040836 */ /* 0x001fe40000000000 */
[----:B------:R-:W-:-:S04]  /*13020*/  IMAD.WIDE.U32 R2, R10, -0x55555555, RZ ;  /* 0xaaaaaaab0a027825 */ /* 0x000fc800078e00ff */
[----:B------:R-:W-:Y:S01]  /*13030*/  @P0 IMAD.HI R2, R4, 0x2aaaaaab, RZ ;  /* 0x2aaaaaab04020827 */ /* 0x000fe200078e02ff */
[----:B------:R-:W-:-:S04]  /*13040*/  SHF.R.U32.HI R3, RZ, 0x7, R3 ;  /* 0x00000007ff037819 */ /* 0x000fc80000011603 */
[----:B------:R-:W-:Y:S01]  /*13050*/  @P0 SHF.R.U32.HI R5, RZ, 0x1f, R2 ;  /* 0x0000001fff050819 */ /* 0x000fe20000011602 */
[----:B------:R-:W-:-:S03]  /*13060*/  IMAD.MOV.U32 R4, RZ, RZ, R3 ;  /* 0x000000ffff047224 */ /* 0x000fc600078e0003 */
[----:B------:R-:W-:-:S04]  /*13070*/  @P0 LEA.HI.SX32 R4, R2, R5, 0x1b ;  /* 0x0000000502040211 */ /* 0x000fc800078fdaff */
[----:B------:R-:W-:Y:S02]  /*13080*/  ISETP.GT.AND P1, PT, R4, R3, PT ;  /* 0x000000030400720c */ /* 0x000fe40003f24270 */
[----:B------:R-:W-:-:S11]  /*13090*/  PLOP3.LUT P0, PT, PT, PT, PT, 0x80, 0x0 ;  /* 0x000000000000781c */ /* 0x000fd60003f0f070 */
        /* <DEDUP_REMOVED lines=8> */
.L_x_13343:
[----:B-1----:R-:W-:Y:S02]  /*13120*/  ISETP.NE.AND P0, PT, R14, RZ, PT ;  /* 0x000000ff0e00720c */ /* 0x002fe40003f05270 */
[----:B------:R-:W-:-:S11]  /*13130*/  PLOP3.LUT P6, PT, PT, PT, PT, 0x8, 0x0 ;  /* 0x000000000000781c */ /* 0x000fd60003fce170 */
[----:B------:R-:W-:Y:S05]  /*13140*/  @P0 BRA `(.L_x_13185) ;  /* 0x00000000000c0947 */ /* 0x000fea0003800000 */
[----:B------:R-:W-:-:S03]  /*13150*/  UMOV UR4, 0xffffffff ;  /* 0xffffffff00047882 */ /* 0x000fc60000000000 */
[----:B------:R-:W-:Y:S05]  /*13160*/  BRA.DIV UR4, `(.L_x_13186) ;  /* 0x0000005e04087947 */ /* 0x000fea000b800000 */
[----:B------:R-:W-:-:S13]  /*13170*/  ELECT P6, URZ, PT ;  /* 0x00000000003f782f */ /* 0x000fda00038c0000 */
.L_x_13185:
[----:B0-----:R-:W2:Y:S01]  /*13180*/  LDL R5, [R1+0x24] ;  /* 0x0000240001057983 */ /* 0x001ea20000100800 */
[----:B------:R-:W-:Y:S01]  /*13190*/  BSSY B1, `(.L_x_13187) ;  /* 0x0000008000017945 */ /* 0x000fe20003800000 */
[----:B--2---:R-:W-:-:S04]  /*131a0*/  IADD3 R5, R5, 0x1, RZ ;  /* 0x0000000105057810 */ /* 0x004fc80007ffe0ff */
[----:B------:R-:W-:-:S04]  /*131b0*/  LEA.HI R6, R5, R5, RZ, 0x1 ;  /* 0x0000000505067211 */ /* 0x000fc800078f08ff */
[----:B------:R-:W-:-:S05]  /*131c0*/  LOP3.LUT R6, R6, 0xfffffffe, RZ, 0xc0, !PT ;  /* 0xfffffffe06067812 */ /* 0x000fca00078ec0ff */
[----:B------:R-:W-:-:S05]  /*131d0*/  IMAD.IADD R5, R5, 0x1, -R6 ;  /* 0x0000000105057824 */ /* 0x000fca00078e0a06 */
[----:B------:R-:W-:-:S04]  /*131e0*/  SHF.L.U32 R5, R5, 0x1f, RZ ;  /* 0x0000001f05057819 */ /* 0x000fc800000006ff */
[----:B------:R-:W0:Y:S02]  /*131f0*/  SYNCS.PHASECHK.TRANS64.TRYWAIT P0, [R22+URZ+0x30820], R5 ;  /* 0x03082005160075a7 */ /* 0x000e24000800017f */
[----:B0-----:R-:W-:Y:S05]  /*13200*/  @!P0 BRA `(.L_x_13188) ;  /* 0x0000005c00008947 */ /* 0x001fea0003800000 */
.L_x_13346:
[----:B------:R-:W-:Y:S05]  /*13210*/  BSYNC B1 ;  /* 0x0000000000017941 */ /* 0x000fea0003800000 */
.L_x_13187:
[----:B------:R-:W-:Y:S04]  /*13220*/  BSSY B1, `(.L_x_13189) ;  /* 0x000004e000017945 */ /* 0x000fe80003800000 */
[----:B------:R-:W-:Y:S05]  /*13230*/  @!P6 BRA `(.L_x_13190) ;  /* 0x000000040030e947 */ /* 0x000fea0003800000 */
[----:B------:R-:W0:Y:S01]  /*13240*/  LDL R8, [R1+0x4] ;  /* 0x0000040001087983 */ /* 0x000e220000100800 */
[----:B------:R-:W1:Y:S02]  /*13250*/  S2R R6, SR_TID.X ;  /* 0x0000000000067919 */ /* 0x000e640000002100 */
[----:B-1----:R-:W-:Y:S01]  /*13260*/  LOP3.LUT R7, R6, 0x7f, RZ, 0xc0, !PT ;  /* 0x0000007f06077812 */ /* 0x002fe200078ec0ff */
[----:B------:R-:W-:Y:S01]  /*13270*/  IMAD R6, R29, 0x8, R22 ;  /* 0x000000081d067824 */ /* 0x000fe200078e0216 */
[----:B------:R-:W-:Y:S02]  /*13280*/  BSSY B2, `(.L_x_13191) ;  /* 0x0000005000027945 */ /* 0x000fe40003800000 */
[----:B------:R-:W-:Y:S02]  /*13290*/  ISETP.NE.AND P1, PT, R7, RZ, PT ;  /* 0x000000ff0700720c */ /* 0x000fe40003f25270 */
[----:B0-----:R-:W-:-:S04]  /*132a0*/  SHF.L.U32 R5, R8, 0x1f, RZ ;  /* 0x0000001f08057819 */ /* 0x001fc800000006ff */
[----:B------:R-:W0:Y:S02]  /*132b0*/  SYNCS.PHASECHK.TRANS64.TRYWAIT P0, [R6+URZ+0x308a0], R5 ;  /* 0x0308a005060075a7 */ /* 0x000e24000800017f */
[----:B0-----:R-:W-:Y:S05]  /*132c0*/  @!P0 BRA `(.L_x_13192) ;  /* 0x0000005800e48947 */ /* 0x001fea0003800000 */
.L_x_13347:
[----:B------:R-:W-:Y:S05]  /*132d0*/  BSYNC B2 ;  /* 0x0000000000027941 */ /* 0x000fea0003800000 */
.L_x_13191:
[----:B------:R-:W-:Y:S04]  /*132e0*/  BSSY B2, `(.L_x_13193) ;  /* 0x0000009000027945 */ /* 0x000fe80003800000 */
        /* <DEDUP_REMOVED lines=8> */
.L_x_13194:
[----:B------:R-:W-:Y:S05]  /*13370*/  BSYNC B2 ;  /* 0x0000000000027941 */ /* 0x000fea0003800000 */
.L_x_13193:
[----:B------:R-:W-:Y:S01]  /*13380*/  MOV R11, RZ ;  /* 0x000000ff000b7202 */ /* 0x000fe20000000f00 */
[----:B------:R-:W-:Y:S01]  /*13390*/  IMAD R7, R4, 0xc0, R0 ;  /* 0x000000c004077824 */ /* 0x000fe200078e0200 */
[----:B------:R-:W-:Y:S01]  /*133a0*/  UIADD3 UR4, UP0, UR38, 0x570, URZ ;  /* 0x0000057026047890 */ /* 0x000fe2000ff1e03f */
[----:B------:R-:W-:Y:S01]  /*133b0*/  IMAD R10, R29, 0x6000, R22 ;  /* 0x000060001d0a7824 */ /* 0x000fe200078e0216 */
[----:B------:R-:W-:Y:S01]  /*133c0*/  R2UR UR10, R11 ;  /* 0x000000000b0a72ca */ /* 0x000fe200000e0000 */
[----:B------:R-:W-:Y:S01]  /*133d0*/  VIADD R7, R7, 0xffffff40 ;  /* 0xffffff4007077836 */ /* 0x000fe20000000000 */
[----:B------:R-:W-:Y:S01]  /*133e0*/  PLOP3.LUT P0, PT, PT, PT, PT, 0x80, 0x0 ;  /* 0x000000000000781c */ /* 0x000fe20003f0f070 */
[----:B------:R-:W-:Y:S01]  /*133f0*/  VIADD R8, R6, 0x30890 ;  /* 0x0003089006087836 */ /* 0x000fe20000000000 */
[----:B------:R-:W-:Y:S01]  /*13400*/  UIADD3.X UR5, URZ, UR39, URZ, UP0, !UPT ;  /* 0x000000273f057290 */ /* 0x000fe200087fe43f */
[----:B------:R-:W-:Y:S01]  /*13410*/  VIADD R9, R10, 0x12400 ;  /* 0x000124000a097836 */ /* 0x000fe20000000000 */
[----:B------:R-:W-:Y:S01]  /*13420*/  UMOV UR6, 0x0 ;  /* 0x0000000000067882 */ /* 0x000fe20000000000 */
[----:B------:R-:W-:-:S09]  /*13430*/  UMOV UR7, 0x12f00000 ;  /* 0x12f0000000077882 */ /* 0x000fd20000000000 */
.L_x_13195:
        /* <DEDUP_REMOVED lines=13> */
.L_x_13348:
[----:B------:R-:W-:Y:S05]  /*13510*/  BSYNC B2 ;  /* 0x0000000000027941 */ /* 0x000fea0003800000 */
.L_x_13196:
[----:B------:R-:W-:Y:S01]  /*13520*/  BSSY B2, `(.L_x_13198) ;  /* 0x000000b000027945 */ /* 0x000fe20003800000 */
[----:B------:R-:W-:Y:S01]  /*13530*/  MOV R8, 0x0 ;  /* 0x0000000000087802 */ /* 0x000fe20000000f00 */
[----:B------:R-:W-:Y:S02]  /*13540*/  IMAD.MOV.U32 R9, RZ, RZ, 0x12f00000 ;  /* 0x12f00000ff097424 */ /* 0x000fe400078e00ff */
[----:B------:R-:W-:Y:S05]  /*13550*/  @P1 BRA `(.L_x_13199) ;  /* 0x00000000001c1947 */ /* 0x000fea0003800000 */
[----:B------:R-:W2:Y:S01]  /*13560*/  S2R R12, SR_TID.X ;  /* 0x00000000000c7919 */ /* 0x000ea20000002100 */
[----:B01----:R-:W-:-:S04]  /*13570*/  IMAD.MOV.U32 R5, RZ, RZ, 0x6000 ;  /* 0x00006000ff057424 */ /* 0x003fc800078e00ff */
[----:B------:R3:W-:Y:S01]  /*13580*/  SYNCS.ARRIVE.TRANS64 RZ, [R6+URZ+0x308b0], R5 ;  /* 0x0308b00506ff79a7 */ /* 0x0007e2000800003f */
[----:B--2---:R-:W-:-:S04]  /*13590*/  LOP3.LUT R12, R12, 0x1f, RZ, 0xc0, !PT ;  /* 0x0000001f0c0c7812 */ /* 0x004fc800078ec0ff */
[----:B------:R-:W-:-:S13]  /*135a0*/  ISETP.NE.AND P0, PT, R12, RZ, PT ;  /* 0x000000ff0c00720c */ /* 0x000fda0003f05270 */
[----:B---3--:R-:W-:Y:S05]  /*135b0*/  @!P0 BRA `(.L_x_13199) ;  /* 0x0000000000048947 */ /* 0x008fea0003800000 */
[----:B------:R-:W-:Y:S01]  /*135c0*/  BPT.TRAP 0x1 ;  /* 0x000000040000795c */ /* 0x000fe20000300000 */
.L_x_13199:
[----:B------:R-:W-:Y:S05]  /*135d0*/  BSYNC B2 ;  /* 0x0000000000027941 */ /* 0x000fea0003800000 */
.L_x_13198:
[----:B------:R-:W-:Y:S01]  /*135e0*/  R2UR UR10, R11 ;  /* 0x000000000b0a72ca */ /* 0x000fe200000e0000 */
[----:B------:R-:W-:Y:S01]  /*135f0*/  UIADD3 UR4, UP0, UR38, 0x670, URZ ;  /* 0x0000067026047890 */ /* 0x000fe2000ff1e03f */
[----:B------:R-:W-:Y:S01]  /*13600*/  R2UR UR6, R8 ;  /* 0x00000000080672ca */ /* 0x000fe200000e0000 */
[----:B------:R-:W-:Y:S01]  /*13610*/  VIADD R10, R10, 0x400 ;  /* 0x000004000a0a7836 */ /* 0x000fe20000000000 */
[----:B------:R-:W-:Y:S01]  /*13620*/  R2UR UR7, R9 ;  /* 0x00000000090772ca */ /* 0x000fe200000e0000 */
[----:B------:R-:W-:Y:S01]  /*13630*/  UIADD3.X UR5, URZ, UR39, URZ, UP0, !UPT ;  /* 0x000000273f057290 */ /* 0x000fe200087fe43f */
[----:B------:R-:W-:Y:S02]  /*13640*/  PLOP3.LUT P0, PT, PT, PT, PT, 0x80, 0x0 ;  /* 0x000000000000781c */ /* 0x000fe40003f0f070 */
[----:B01----:R-:W-:-:S11]  /*13650*/  IADD3 R6, R6, 0x308b0, RZ ;  /* 0x000308b006067810 */ /* 0x003fd60007ffe0ff */
.L_x_13200:
        /* <DEDUP_REMOVED lines=10> */
.L_x_13190:
[----:B------:R-:W-:Y:S05]  /*13700*/  BSYNC B1 ;  /* 0x0000000000017941 */ /* 0x000fea0003800000 */
.L_x_13189:
[----:B------:R-:W2:Y:S01]  /*13710*/  LDL.LU R8, [R1+0x4] ;  /* 0x0000040001087983 */ /* 0x000ea20000300800 */
[----:B------:R-:W-:Y:S01]  /*13720*/  VIADD R29, R29, 0x1 ;  /* 0x000000011d1d7836 */ /* 0x000fe20000000000 */
[----:B------:R-:W-:Y:S01]  /*13730*/  PLOP3.LUT P0, PT, PT, PT, PT, 0x8, 0x0 ;  /* 0x000000000000781c */ /* 0x000fe20003f0e170 */
[----:B------:R-:W-:-:S03]  /*13740*/  VIADD R4, R4, 0xfffffffe ;  /* 0xfffffffe04047836 */ /* 0x000fc60000000000 */
[C---:B------:R-:W-:Y:S02]  /*13750*/  ISETP.NE.AND P1, PT, R29.reuse, 0x2, PT ;  /* 0x000000021d00780c */ /* 0x040fe40003f25270 */
[----:B------:R-:W-:Y:S02]  /*13760*/  ISETP.GE.AND P2, PT, R4, R3, PT ;  /* 0x000000030400720c */ /* 0x000fe40003f46270 */
[----:B0-----:R-:W-:Y:S02]  /*13770*/  SEL R5, RZ, 0x1, P1 ;  /* 0x00000001ff057807 */ /* 0x001fe40000800000 */
[----:B------:R-:W-:Y:S02]  /*13780*/  SEL R29, R29, RZ, P1 ;  /* 0x000000ff1d1d7207 */ /* 0x000fe40000800000 */
[----:B--2---:R-:W-:-:S05]  /*13790*/  LOP3.LUT R8, R8, R5, RZ, 0x3c, !PT ;  /* 0x0000000508087212 */ /* 0x004fca00078e3cff */
[----:B------:R0:W-:Y:S02]  /*137a0*/  STL [R1+0x4], R8 ;  /* 0x0000040801007387 */ /* 0x0001e40000100800 */
[----:B------:R-:W-:Y:S05]  /*137b0*/  @!P2 BRA `(.L_x_13183) ;  /* 0x000000040064a947 */ /* 0x000fea0003800000 */
.L_x_13213:
[----:B------:R-:W-:Y:S05]  /*137c0*/  YIELD ;  /* 0x0000000000007946 */ /* 0x000fea0003800000 */
[----:B------:R-:W-:Y:S04]  /*137d0*/  BSSY B1, `(.L_x_13201) ;  /* 0x000004d000017945 */ /* 0x000fe80003800000 */
[----:B-1----:R-:W-:Y:S05]  /*137e0*/  @!P6 BRA `(.L_x_13202) ;  /* 0x00000004002ce947 */ /* 0x002fea0003800000 */
[----:B------:R-:W2:Y:S01]  /*137f0*/  LDL R6, [R1+0x4] ;  /* 0x0000040001067983 */ /* 0x000ea20000100800 */
[----:B------:R-:W1:Y:S02]  /*13800*/  S2R R5, SR_TID.X ;  /* 0x0000000000057919 */ /* 0x000e640000002100 */
[----:B-1----:R-:W-:Y:S01]  /*13810*/  LOP3.LUT R7, R5, 0x7f, RZ, 0xc0, !PT ;  /* 0x0000007f05077812 */ /* 0x002fe200078ec0ff */
[----:B------:R-:W-:Y:S01]  /*13820*/  IMAD R5, R29, 0x8, R22 ;  /* 0x000000081d057824 */ /* 0x000fe200078e0216 */
[----:B------:R-:W-:Y:S02]  /*13830*/  BSSY B2, `(.L_x_13203) ;  /* 0x0000005000027945 */ /* 0x000fe40003800000 */
[----:B------:R-:W-:Y:S02]  /*13840*/  ISETP.NE.AND P2, PT, R7, RZ, PT ;  /* 0x000000ff0700720c */ /* 0x000fe40003f45270 */
[----:B--2---:R-:W-:-:S04]  /*13850*/  SHF.L.U32 R6, R6, 0x1f, RZ ;  /* 0x0000001f06067819 */ /* 0x004fc800000006ff */
[----:B------:R-:W1:Y:S02]  /*13860*/  SYNCS.PHASECHK.TRANS64.TRYWAIT P1, [R5+URZ+0x308a0], R6 ;  /* 0x0308a006050075a7 */ /* 0x000e64000802017f */
[----:B-1----:R-:W-:Y:S05]  /*13870*/  @!P1 BRA `(.L_x_13204) ;  /* 0x0000005400a09947 */ /* 0x002fea0003800000 */
.L_x_13349:
[----:B------:R-:W-:Y:S05]  /*13880*/  BSYNC B2 ;  /* 0x0000000000027941 */ /* 0x000fea0003800000 */
.L_x_13203:
[----:B------:R-:W-:Y:S04]  /*13890*/  BSSY B2, `(.L_x_13205) ;  /* 0x0000009000027945 */ /* 0x000fe80003800000 */
[----:B------:R-:W-:Y:S05]  /*138a0*/  @P2 BRA `(.L_x_13206) ;  /* 0x00000000001c2947 */ /* 0x000fea0003800000 */
[----:B------:R-:W0:Y:S02]  /*138b0*/  S2R R7, SR_TID.X ;  /* 0x0000000000077919 */ /* 0x000e240000002100 */
[----:B0-----:R-:W-:Y:S02]  /*138c0*/  LOP3.LUT R8, R7, 0x1f, RZ, 0xc0, !PT ;  /* 0x0000001f07087812 */ /* 0x001fe400078ec0ff */
[----:B------:R-:W-:Y:S02]  /*138d0*/  MOV R7, 0x6000 ;  /* 0x0000600000077802 */ /* 0x000fe40000000f00 */
[----:B------:R-:W-:Y:S02]  /*138e0*/  ISETP.NE.AND P1, PT, R8, RZ, PT ;  /* 0x000000ff0800720c */ /* 0x000fe40003f25270 */
[----:B------:R2:W-:Y:S11]  /*138f0*/  SYNCS.ARRIVE.TRANS64 RZ, [R5+URZ+0x30890], R7 ;  /* 0x0308900705ff79a7 */ /* 0x0005f6000800003f */
[----:B--2---:R-:W-:Y:S05]  /*13900*/  @!P1 BRA `(.L_x_13206) ;  /* 0x0000000000049947 */ /* 0x004fea0003800000 */
[----:B------:R-:W-:Y:S01]  /*13910*/  BPT.TRAP 0x1 ;  /* 0x000000040000795c */ /* 0x000fe20000300000 */
.L_x_13206:
[----:B------:R-:W-:Y:S05]  /*13920*/  BSYNC B2 ;  /* 0x0000000000027941 */ /* 0x000fea0003800000 */
.L_x_13205:
[----:B------:R-:W-:Y:S01]  /*13930*/  IMAD.MOV.U32 R11, RZ, RZ, RZ ;  /* 0x000000ffff0b7224 */ /* 0x000fe200078e00ff */
[----:B------:R-:W-:Y:S01]  /*13940*/  UIADD3 UR4, UP0, UR38, 0x570, URZ ;  /* 0x0000057026047890 */ /* 0x000fe2000ff1e03f */
[----:B------:R-:W-:Y:S01]  /*13950*/  IMAD R7, R29, 0x6000, R22 ;  /* 0x000060001d077824 */ /* 0x000fe200078e0216 */
[----:B------:R-:W-:Y:S01]  /*13960*/  PLOP3.LUT P1, PT, PT, PT, PT, 0x80, 0x0 ;  /* 0x000000000000781c */ /* 0x000fe20003f2f070 */
[----:B0-----:R-:W-:Y:S01]  /*13970*/  IMAD R8, R4, 0xc0, R0 ;  /* 0x000000c004087824 */ /* 0x001fe200078e0200 */
[----:B------:R-:W-:Y:S01]  /*13980*/  R2UR UR10, R11 ;  /* 0x000000000b0a72ca */ /* 0x000fe200000e0000 */
[----:B------:R-:W-:Y:S01]  /*13990*/  VIADD R9, R5, 0x30890 ;  /* 0x0003089005097836 */ /* 0x000fe20000000000 */
[----:B------:R-:W-:Y:S01]  /*139a0*/  UIADD3.X UR5, URZ, UR39, URZ, UP0, !UPT ;  /* 0x000000273f057290 */ /* 0x000fe200087fe43f */
[----:B------:R-:W-:Y:S01]  /*139b0*/  VIADD R10, R7, 0x12400 ;  /* 0x00012400070a7836 */ /* 0x000fe20000000000 */
[----:B------:R-:W-:Y:S01]  /*139c0*/  UMOV UR6, 0x0 ;  /* 0x0000000000067882 */ /* 0x000fe20000000000 */
[----:B------:R-:W-:-:S10]  /*139d0*/  UMOV UR7, 0x12f00000 ;  /* 0x12f0000000077882 */ /* 0x000fd40000000000 */
.L_x_13207:
        /* <DEDUP_REMOVED lines=13> */
.L_x_13350:
[----:B------:R-:W-:Y:S05]  /*13ab0*/  BSYNC B2 ;  /* 0x0000000000027941 */ /* 0x000fea0003800000 */
.L_x_13208:
        /* <DEDUP_REMOVED lines=11> */
.L_x_13211:
[----:B------:R-:W-:Y:S05]  /*13b70*/  BSYNC B2 ;  /* 0x0000000000027941 */ /* 0x000fea0003800000 */
.L_x_13210:
        /* <DEDUP_REMOVED lines=8> */
.L_x_13212:
        /* <DEDUP_REMOVED lines=10> */
.L_x_13202:
[----:B------:R-:W-:Y:S05]  /*13ca0*/  BSYNC B1 ;  /* 0x0000000000017941 */ /* 0x000fea0003800000 */
.L_x_13201:
[----:B------:R-:W2:Y:S01]  /*13cb0*/  LDL.LU R6, [R1+0x4] ;  /* 0x0000040001067983 */ /* 0x000ea20000300800 */
[----:B------:R-:W-:Y:S01]  /*13cc0*/  VIADD R29, R29, 0x1 ;  /* 0x000000011d1d7836 */ /* 0x000fe20000000000 */
[C---:B------:R-:W-:Y:S01]  /*13cd0*/  ISETP.GT.AND P2, PT, R4.reuse, R3, PT ;  /* 0x000000030400720c */ /* 0x040fe20003f44270 */
[----:B------:R-:W-:-:S03]  /*13ce0*/  VIADD R4, R4, 0xffffffff ;  /* 0xffffffff04047836 */ /* 0x000fc60000000000 */
[----:B------:R-:W-:-:S04]  /*13cf0*/  ISETP.NE.AND P1, PT, R29, 0x2, PT ;  /* 0x000000021d00780c */ /* 0x000fc80003f25270 */
[----:B------:R-:W-:Y:S02]  /*13d00*/  SEL R5, RZ, 0x1, P1 ;  /* 0x00000001ff057807 */ /* 0x000fe40000800000 */
[----:B------:R-:W-:Y:S02]  /*13d10*/  SEL R29, R29, RZ, P1 ;  /* 0x000000ff1d1d7207 */ /* 0x000fe40000800000 */
[----:B--2---:R-:W-:-:S05]  /*13d20*/  LOP3.LUT R6, R6, R5, RZ, 0x3c, !PT ;  /* 0x0000000506067212 */ /* 0x004fca00078e3cff */
[----:B------:R1:W-:Y:S01]  /*13d30*/  STL [R1+0x4], R6 ;  /* 0x0000040601007387 */ /* 0x0003e20000100800 */
[----:B------:R-:W-:Y:S05]  /*13d40*/  @P2 BRA `(.L_x_13213) ;  /* 0xfffffff8009c2947 */ /* 0x000fea000383ffff */
.L_x_13183:
[----:B------:R-:W-:Y:S05]  /*13d50*/  BSYNC B0 ;  /* 0x0000000000007941 */ /* 0x000fea0003800000 */
.L_x_13182:
[----:B------:R-:W2:Y:S01]  /*13d60*/  LDL R5, [R1+0x34] ;  /* 0x0000340001057983 */ /* 0x000ea20000100800 */
[----:B------:R-:W-:Y:S05]  /*13d70*/  @!P0 WARPSYNC.ALL ;  /* 0x0000000000008948 */ /* 0x000fea0003800000 */
[----:B------:R-:W-:Y:S06]  /*13d80*/  @!P0 BAR.SYNC.DEFER_BLOCKING 0xc, 0x200 ;  /* 0x0308000000008b1d */ /* 0x000fec0000010000 */
[----:B------:R-:W-:Y:S01]  /*13d90*/  BSSY B7, `(.L_x_13214) ;  /* 0x000035f000077945 */ /* 0x000fe20003800000 */
[----:B--2---:R-:W-:-:S13]  /*13da0*/  ISETP.GT.AND P0, PT, R5, RZ, PT ;  /* 0x000000ff0500720c */ /* 0x004fda0003f04270 */
        /* <DEDUP_REMOVED lines=18> */
.L_x_13215:
        /* <DEDUP_REMOVED lines=10> */
[----:B------:R-:W2:Y:S01]  /*13f70*/  LDC.64 R2, c[0x4][R2] ;  /* 0x0100000002027b82 */ /* 0x000ea20000000a00 */
[----:B-1----:R-:W-:Y:S01]  /*13f80*/  IMAD.U32 R6, RZ, RZ, UR8 ;  /* 0x00000008ff067e24 */ /* 0x002fe2000f8e00ff */
[----:B------:R-:W-:Y:S01]  /*13f90*/  MOV R10, UR4 ;  /* 0x00000004000a7c02 */ /* 0x000fe20008000f00 */
[----:B------:R-:W-:Y:S01]  /*13fa0*/  IMAD.U32 R7, RZ, RZ, UR9 ;  /* 0x00000009ff077e24 */ /* 0x000fe2000f8e00ff */
[----:B------:R-:W-:Y:S01]  /*13fb0*/  MOV R13, RZ ;  /* 0x000000ff000d7202 */ /* 0x000fe20000000f00 */
[----:B------:R-:W-:-:S02]  /*13fc0*/  IMAD.U32 R11, RZ, RZ, UR5 ;  /* 0x00000005ff0b7e24 */ /* 0x000fc4000f8e00ff */
[----:B0-----:R-:W-:Y:S02]  /*13fd0*/  IMAD.MOV.U32 R8, RZ, RZ, 0x70 ;  /* 0x00000070ff087424 */ /* 0x001fe400078e00ff */
[----:B------:R-:W-:-:S07]  /*13fe0*/  IMAD.MOV.U32 R12, RZ, RZ, 0x1 ;  /* 0x00000001ff0c7424 */ /* 0x000fce00078e00ff */
[----:B------:R-:W-:-:S07]  /*13ff0*/  LEPC R20, `(.L_x_13218) ;  /* 0x000000001014794e */ /* 0x000fce0000000000 */
[----:B--2---:R-:W-:Y:S05]  /*14000*/  CALL.ABS.NOINC R2 ;  /* 0x0000000002007343 */ /* 0x004fea0003c00000 */
.L_x_13218:
[----:B------:R-:W-:Y:S05]  /*14010*/  BSYNC B6 ;  /* 0x0000000000067941 */ /* 0x000fea0003800000 */
.L_x_13217:
        /* <DEDUP_REMOVED lines=10> */
[----:B-1----:R-:W-:Y:S01]  /*140c0*/  MOV R6, UR8 ;  /* 0x0000000800067c02 */ /* 0x002fe20008000f00 */
[----:B------:R-:W-:Y:S01]  /*140d0*/  IMAD.U32 R5, RZ, RZ, UR7 ;  /* 0x00000007ff057e24 */ /* 0x000fe2000f8e00ff */
[----:B0-----:R-:W-:Y:S01]  /*140e0*/  MOV R8, 0x70 ;  /* 0x0000007000087802 */ /* 0x001fe20000000f00 */
[----:B------:R-:W-:Y:S02]  /*140f0*/  IMAD.U32 R7, RZ, RZ, UR9 ;  /* 0x00000009ff077e24 */ /* 0x000fe4000f8e00ff */
[----:B------:R-:W-:-:S02]  /*14100*/  IMAD.U32 R10, RZ, RZ, UR4 ;  /* 0x00000004ff0a7e24 */ /* 0x000fc4000f8e00ff */
[----:B------:R-:W-:Y:S02]  /*14110*/  IMAD.U32 R11, RZ, RZ, UR5 ;  /* 0x00000005ff0b7e24 */ /* 0x000fe4000f8e00ff */
[----:B------:R-:W-:Y:S02]  /*14120*/  IMAD.MOV.U32 R12, RZ, RZ, 0x1 ;  /* 0x00000001ff0c7424 */ /* 0x000fe400078e00ff */
[----:B--2---:R-:W-:-:S07]  /*14130*/  IMAD.MOV.U32 R13, RZ, RZ, RZ ;  /* 0x000000ffff0d7224 */ /* 0x004fce00078e00ff */
[----:B------:R-:W-:-:S07]  /*14140*/  LEPC R20, `(.L_x_13221) ;  /* 0x000000001014794e */ /* 0x000fce0000000000 */
[----:B---3--:R-:W-:Y:S05]  /*14150*/  CALL.ABS.NOINC R2 ;  /* 0x0000000002007343 */ /* 0x008fea0003c00000 */
.L_x_13221:
        /* <DEDUP_REMOVED lines=16> */
.L_x_13220:
[----:B------:R-:W-:Y:S05]  /*14260*/  BSYNC B6 ;  /* 0x0000000000067941 */ /* 0x000fea0003800000 */
.L_x_13219:
[----:B------:R-:W2:Y:S01]  /*14270*/  LDL.LU R21, [R1+0x8] ;  /* 0x0000080001157983 */ /* 0x000ea20000300800 */
[----:B------:R-:W-:Y:S02]  /*14280*/  ULDC.64 UR4, c[0x0][0x9f8] ;  /* 0x00027e0000047ab9 */ /* 0x000fe40000000a00 */
[----:B------:R-:W-:Y:S01]  /*14290*/  ISETP.NE.U32.AND P0, PT, RZ, UR4, PT ;  /* 0x00000004ff007c0c */ /* 0x000fe2000bf05070 */
[----:B------:R-:W0:Y:S03]  /*142a0*/  LDL R20, [R1+0x18] ;  /* 0x0000180001147983 */ /* 0x000e260000100800 */
[----:B------:R-:W-:-:S13]  /*142b0*/  ISETP.NE.AND.EX P0, PT, RZ, UR5, PT, P0 ;  /* 0x00000005ff007c0c */ /* 0x000fda000bf05300 */
[----:B------:R-:W-:-:S04]  /*142c0*/  @P0 IADD3 R2, P1, R24, UR4, RZ ;  /* 0x0000000418020c10 */ /* 0x000fc8000ff3e0ff */
[----:B--2---:R-:W-:Y:S01]  /*142d0*/  @P0 IADD3.X R3, R21, UR5, RZ, P1, !PT ;  /* 0x0000000515030c10 */ /* 0x004fe20008ffe4ff */
[----:B------:R-:W-:-:S04]  /*142e0*/  ULDC.64 UR4, c[0x0][0xa08] ;  /* 0x0002820000047ab9 */ /* 0x000fc80000000a00 */
[----:B------:R2:W3:Y:S01]  /*142f0*/  @P0 LDG.E R25, desc[UR56][R2.64] ;  /* 0x0000003802190981 */ /* 0x0004e2000c1e1900 */
[----:B0-----:R-:W-:-:S05]  /*14300*/  IADD3 R8, R20, -0x1, RZ ;  /* 0xffffffff14087810 */ /* 0x001fca0007ffe0ff */
[----:B------:R0:W-:Y:S01]  /*14310*/  STL [R1+0x1c], R8 ;  /* 0x00001c0801007387 */ /* 0x0001e20000100800 */
        /* <DEDUP_REMOVED lines=8> */
[----:B------:R-:W2:Y:S02]  /*143a0*/  S2R R0, SR_TID.X ;  /* 0x0000000000007919 */ /* 0x000ea40000002100 */
[----:B--2---:R-:W-:-:S04]  /*143b0*/  SHF.R.U32.HI R0, RZ, 0x5, R0 ;  /* 0x00000005ff007819 */ /* 0x004fc80000011600 */
[----:B------:R-:W-:-:S05]  /*143c0*/  LOP3.LUT R0, R0, 0x3, RZ, 0xc0, !PT ;  /* 0x0000000300007812 */ /* 0x000fca00078ec0ff */
[----:B------:R2:W3:Y:S02]  /*143d0*/  SHFL.IDX PT, R14, R0, RZ, 0x1f ;  /* 0x00001fff000e7589 */ /* 0x0004e400000e0000 */
.L_x_13353:
        /* <DEDUP_REMOVED lines=10> */
.L_x_13356:
[----:B------:R-:W-:Y:S05]  /*14480*/  @!P6 BRA `(.L_x_13223) ;  /* 0x0000000000ece947 */ /* 0x000fea0003800000 */
[----:B------:R-:W-:Y:S01]  /*14490*/  ISETP.NE.U32.AND P0, PT, R2, RZ, PT ;  /* 0x000000ff0200720c */ /* 0x000fe20003f05070 */
[----:B------:R-:W-:-:S03]  /*144a0*/  IMAD.MOV.U32 R27, RZ, RZ, R8 ;  /* 0x000000ffff1b7224 */ /* 0x000fc600078e0008 */
[----:B------:R-:W-:-:S13]  /*144b0*/  ISETP.NE.AND.EX P0, PT, R3, RZ, PT, P0 ;  /* 0x000000ff0300720c */ /* 0x000fda0003f05300 */
[----:B------:R-:W-:Y:S05]  /*144c0*/  @!P0 BRA `(.L_x_13225) ;  /* 0x0000000000488947 */ /* 0x000fea0003800000 */
[----:B-1----:R-:W1:Y:S01]  /*144d0*/  LDC R6, c[0x0][0x43c] ;  /* 0x00010f00ff067b82 */ /* 0x002e620000000800 */
[----:B--2---:R-:W-:Y:S01]  /*144e0*/  IMAD.MOV.U32 R0, RZ, RZ, R8 ;  /* 0x000000ffff007224 */ /* 0x004fe200078e0008 */
[----:B------:R-:W-:Y:S01]  /*144f0*/  ULDC.64 UR4, c[0x0][0x428] ;  /* 0x00010a0000047ab9 */ /* 0x000fe20000000a00 */
[----:B-1----:R-:W-:-:S13]  /*14500*/  ISETP.NE.AND P0, PT, R6, 0x1, PT ;  /* 0x000000010600780c */ /* 0x002fda0003f05270 */
[----:B------:R-:W1:Y:S02]  /*14510*/  @P0 LDC.64 R4, c[0x0][0x440] ;  /* 0x00011000ff040b82 */ /* 0x000e640000000a00 */
[----:B-1----:R-:W-:-:S05]  /*14520*/  @P0 IMAD.HI.U32 R4, R8, R4, RZ ;  /* 0x0000000408040227 */ /* 0x002fca00078e00ff */
[----:B------:R-:W-:-:S04]  /*14530*/  @P0 SHF.R.U32.HI R0, RZ, R5, R4 ;  /* 0x00000005ff000219 */ /* 0x000fc80000011604 */
[--C-:B------:R-:W-:Y:S01]  /*14540*/  SHF.R.S32.HI R5, RZ, 0x1f, R0.reuse ;  /* 0x0000001fff057819 */ /* 0x100fe20000011400 */
[----:B------:R-:W-:Y:S01]  /*14550*/  IMAD.MOV R27, RZ, RZ, -R0 ;  /* 0x000000ffff1b7224 */ /* 0x000fe200078e0a00 */
[----:B------:R-:W-:-:S03]  /*14560*/  MOV R4, R0 ;  /* 0x0000000000047202 */ /* 0x000fc60000000f00 */
        /* <DEDUP_REMOVED lines=8> */
.L_x_13225:
[----:B--2---:R-:W-:Y:S01]  /*145f0*/  IMAD R0, R23, 0x8, R22 ;  /* 0x0000000817007824 */ /* 0x004fe200078e0216 */
[----:B---3--:R-:W-:-:S04]  /*14600*/  SHF.L.U32 R2, R26, 0x1f, RZ ;  /* 0x0000001f1a027819 */ /* 0x008fc800000006ff */
[----:B------:R-:W2:Y:S02]  /*14610*/  SYNCS.PHASECHK.TRANS64.TRYWAIT P0, [R0+URZ+0x30840], R2 ;  /* 0x03084002000075a7 */ /* 0x000ea4000800017f */
[----:B--2---:R-:W-:Y:S05]  /*14620*/  @!P0 BRA `(.L_x_13226) ;  /* 0x0000004800b08947 */ /* 0x004fea0003800000 */
.L_x_13357:
        /* <DEDUP_REMOVED lines=11> */
.L_x_13227:
[----:B--2---:R-:W2:Y:S01]  /*146e0*/  LDL.LU R2, [R1] ;  /* 0x0000000001027983 */ /* 0x004ea20000300800 */
[----:B------:R-:W-:Y:S01]  /*146f0*/  R2UR UR9, R0 ;  /* 0x00000000000972ca */ /* 0x000fe200000e0000 */
[----:B------:R-:W-:Y:S01]  /*14700*/  IMAD R0, R23, 0x6000, R22 ;  /* 0x0000600017007824 */ /* 0x000fe200078e0216 */
[----:B------:R-:W-:Y:S01]  /*14710*/  R2UR UR11, R27 ;  /* 0x000000001b0b72ca */ /* 0x000fe200000e0000 */
[----:B------:R-:W-:Y:S01]  /*14720*/  UIADD3 UR6, UP0, UR38, 0x370, URZ ;  /* 0x0000037026067890 */ /* 0x000fe2000ff1e03f */
[----:B------:R-:W-:Y:S01]  /*14730*/  R2UR UR4, R28 ;  /* 0x000000001c0472ca */ /* 0x000fe200000e0000 */
[----:B------:R-:W-:Y:S01]  /*14740*/  UMOV UR5, 0x14f00000 ;  /* 0x14f0000000057882 */ /* 0x000fe20000000000 */
[----:B------:R-:W-:Y:S01]  /*14750*/  R2UR UR8, R0 ;  /* 0x00000000000872ca */ /* 0x000fe200000e0000 */
[----:B------:R-:W-:Y:S01]  /*14760*/  UIADD3.X UR7, URZ, UR39, URZ, UP0, !UPT ;  /* 0x000000273f077290 */ /* 0x000fe200087fe43f */
[----:B------:R-:W-:Y:S01]  /*14770*/  PLOP3.LUT P0, PT, PT, PT, PT, 0x80, 0x0 ;  /* 0x000000000000781c */ /* 0x000fe20003f0f070 */
[----:B------:R-:W-:Y:S01]  /*14780*/  UMOV UR10, URZ ;  /* 0x0000003f000a7c82 */ /* 0x000fe20008000000 */
[----:B------:R-:W-:-:S02]  /*14790*/  R2UR UR12, R18 ;  /* 0x00000000120c72ca */ /* 0x000fc400000e0000 */
[----:B-----5:R-:W-:Y:S01]  /*147a0*/  R2UR UR13, R24 ;  /* 0x00000000180d72ca */ /* 0x020fe200000e0000 */
[----:B------:R-:W-:-:S04]  /*147b0*/  UIADD3 UR9, UR9, 0x30830, URZ ;  /* 0x0003083009097890 */ /* 0x000fc8000fffe03f */
[----:B------:R-:W-:Y:S02]  /*147c0*/  UIMAD UR11, UR11, 0xc0, UR4 ;  /* 0x000000c00b0b78a4 */ /* 0x000fe4000f8e0204 */
[----:B------:R-:W-:Y:S01]  /*147d0*/  UIADD3 UR8, UR8, 0x12400, URZ ;  /* 0x0001240008087890 */ /* 0x000fe2000fffe03f */
[----:B------:R-:W-:-:S08]  /*147e0*/  UMOV UR4, 0x0 ;  /* 0x0000000000047882 */ /* 0x000fd00000000000 */
[----:B------:R3:W-:Y:S01]  /*147f0*/  UTMALDG.4D [UR8], [UR6], desc[UR4] ;  /* 0x00000408060075b4 */ /* 0x0007e20008019000 */
[----:B--2---:R-:W-:-:S04]  /*14800*/  LOP3.LUT R2, R2, 0xfffffffe, RZ, 0xc0, !PT ;  /* 0xfffffffe02027812 */ /* 0x004fc800078ec0ff */
[----:B------:R-:W-:-:S05]  /*14810*/  @P0 LOP3.LUT R2, R2, 0x1, RZ, 0xfc, !PT ;  /* 0x0000000102020812 */ /* 0x000fca00078efcff */
[----:B------:R3:W-:Y:S01]  /*14820*/  STL [R1], R2 ;  /* 0x0000000201007387 */ /* 0x0007e20000100800 */
[----:B------:R-:W-:Y:S01]  /*14830*/  NOP ;  /* 0x0000000000007918 */ /* 0x000fe20000000000 */
.L_x_13223:
[----:B------:R-:W4:Y:S04]  /*14840*/  LDL.LU R4, [R1+0x20] ;  /* 0x0000200001047983 */ /* 0x000f280000300800 */
[----:B-1----:R-:W5:Y:S04]  /*14850*/  LDL.LU R6, [R1+0x10] ;  /* 0x0000100001067983 */ /* 0x002f680000300800 */
[----:B------:R-:W5:Y:S01]  /*14860*/  LDL.LU R3, [R1+0x30] ;  /* 0x0000300001037983 */ /* 0x000f620000300800 */
[----:B------:R-:W-:Y:S05]  /*14870*/  WARPSYNC.ALL ;  /* 0x0000000000007948 */ /* 0x000fea0003800000 */
[----:B---3--:R-:W-:Y:S01]  /*14880*/  ULDC.64 UR6, c[0x0][0xa00] ;  /* 0x0002800000067ab9 */ /* 0x008fe20000000a00 */
[----:B------:R-:W-:Y:S01]  /*14890*/  ULDC.64 UR4, c[0x0][0x298] ;  /* 0x0000a60000047ab9 */ /* 0x000fe20000000a00 */
[----:B------:R-:W-:Y:S01]  /*148a0*/  BAR.SYNC.DEFER_BLOCKING 0x8, 0x200 ;  /* 0x0208000000007b1d */ /* 0x000fe20000010000 */
[----:B------:R-:W-:-:S02]  /*148b0*/  ISETP.NE.U32.AND P0, PT, RZ, UR6, PT ;  /* 0x00000006ff007c0c */ /* 0x000fc4000bf05070 */
[----:B--2---:R-:W-:Y:S02]  /*148c0*/  IADD3 R0, R22, 0xc400, RZ ;  /* 0x0000c40016007810 */ /* 0x004fe40007ffe0ff */
[----:B------:R-:W-:Y:S01]  /*148d0*/  ISETP.NE.AND.EX P0, PT, RZ, UR7, PT, P0 ;  /* 0x00000007ff007c0c */ /* 0x000fe2000bf05300 */
[----:B------:R-:W-:Y:S01]  /*148e0*/  BSSY B6, `(.L_x_13228) ;  /* 0x0000020000067945 */ /* 0x000fe20003800000 */
[----:B------:R-:W-:Y:S02]  /*148f0*/  LOP3.LUT P1, RZ, R0, 0x3ff, RZ, 0xc0, !PT ;  /* 0x000003ff00ff7812 */ /* 0x000fe4000782c0ff */
[----:B----4-:R-:W-:-:S05]  /*14900*/  SHF.R.S32.HI R2, RZ, 0x1f, R4 ;  /* 0x0000001fff027819 */ /* 0x010fca0000011404 */
[----:B------:R-:W-:Y:S01]  /*14910*/  IMAD R2, R2, UR4, RZ ;  /* 0x0000000402027c24 */ /* 0x000fe2000f8e02ff */
[----:B-----5:R-:W-:-:S03]  /*14920*/  SEL R3, R3, RZ, !P0 ;  /* 0x000000ff03037207 */ /* 0x020fc60004000000 */
[----:B------:R-:W-:Y:S01]  /*14930*/  IMAD R0, R4, UR5, R2 ;  /* 0x0000000504007c24 */ /* 0x000fe2000f8e0202 */
[----:B------:R-:W-:Y:S01]  /*14940*/  SEL R2, R6, RZ, !P0 ;  /* 0x000000ff06027207 */ /* 0x000fe20004000000 */
        /* <DEDUP_REMOVED lines=25> */
.L_x_13229:
[----:B------:R-:W-:Y:S05]  /*14ae0*/  BSYNC B6 ;  /* 0x0000000000067941 */ /* 0x000fea0003800000 */
.L_x_13228:
        /* <DEDUP_REMOVED lines=19> */
[----:B------:R-:W-:-:S04]  /*14c20*/  ULDC.64 UR4, c[0x0][0x2e0] ;  /* 0x0000b80000047ab9 */ /* 0x000fc80000000a00 */
[----:B------:R-:W-:Y:S01]  /*14c30*/  IADD3 R3, R3, R0, RZ ;  /* 0x0000000003037210 */ /* 0x000fe20007ffe0ff */
[----:B----4-:R-:W-:Y:S02]  /*14c40*/  IMAD R0, R21, UR4, RZ ;  /* 0x0000000415007c24 */ /* 0x010fe4000f8e02ff */
[----:B------:R-:W3:Y:S02]  /*14c50*/  S2R R21, SR_TID.X ;  /* 0x0000000000157919 */ /* 0x000ee40000002100 */
[C---:B------:R-:W-:Y:S02]  /*14c60*/  IMAD R0, R4.reuse, UR5, R0 ;  /* 0x0000000504007c24 */ /* 0x040fe4000f8e0200 */
[----:B------:R-:W-:Y:S01]  /*14c70*/  IMAD.WIDE.U32 R2, R4, UR4, R2 ;  /* 0x0000000404027c25 */ /* 0x000fe2000f8e0002 */
[----:B------:R-:W-:Y:S01]  /*14c80*/  ULDC.64 UR4, c[0x0][0x2d0] ;  /* 0x0000b40000047ab9 */ /* 0x000fe20000000a00 */
[----:B------:R-:W4:Y:S02]  /*14c90*/  @P0 LDC R4, c[0x0][0x44c] ;  /* 0x00011300ff040b82 */ /* 0x000f240000000800 */
[----:B------:R-:W-:Y:S01]  /*14ca0*/  IMAD.IADD R3, R3, 0x1, R0 ;  /* 0x0000000103037824 */ /* 0x000fe200078e0200 */
[----:B--2---:R-:W-:-:S04]  /*14cb0*/  LOP3.LUT R20, R20, 0x7f, RZ, 0xc0, !PT ;  /* 0x0000007f14147812 */ /* 0x004fc800078ec0ff */
[----:B------:R-:W-:Y:S01]  /*14cc0*/  SHF.R.U32.HI R20, RZ, 0x3, R20 ;  /* 0x00000003ff147819 */ /* 0x000fe20000011614 */
[----:B---3--:R-:W-:-:S05]  /*14cd0*/  IMAD.SHL.U32 R6, R21, 0x10, RZ ;  /* 0x0000001015067824 */ /* 0x008fca00078e00ff */
[----:B------:R-:W-:-:S05]  /*14ce0*/  LOP3.LUT R6, R20, 0x70, R6, 0xf8, !PT ;  /* 0x0000007014067812 */ /* 0x000fca00078ef806 */
[----:B------:R-:W-:-:S04]  /*14cf0*/  IMAD R6, R17, 0xc0, R6 ;  /* 0x000000c011067824 */ /* 0x000fc800078e0206 */
[----:B----4-:R-:W-:-:S04]  /*14d00*/  @P0 IMAD.HI.U32 R0, R6, R4, RZ ;  /* 0x0000000406000227 */ /* 0x010fc800078e00ff */
[----:B------:R-:W-:Y:S01]  /*14d10*/  IMAD.MOV.U32 R4, RZ, RZ, R6 ;  /* 0x000000ffff047224 */ /* 0x000fe200078e0006 */
[----:B-1----:R-:W-:-:S04]  /*14d20*/  @P0 SHF.R.U32.HI R4, RZ, R5, R0 ;  /* 0x00000005ff040219 */ /* 0x002fc80000011600 */
[----:B------:R-:W-:-:S05]  /*14d30*/  SHF.R.S32.HI R0, RZ, 0x1f, R4 ;  /* 0x0000001fff007819 */ /* 0x000fca0000011404 */
[----:B------:R-:W-:-:S04]  /*14d40*/  IMAD R0, R0, UR4, RZ ;  /* 0x0000000400007c24 */ /* 0x000fc8000f8e02ff */
[C---:B------:R-:W-:Y:S01]  /*14d50*/  IMAD R7, R4.reuse, UR5, R0 ;  /* 0x0000000504077c24 */ /* 0x040fe2000f8e0200 */
[C---:B------:R-:W-:Y:S01]  /*14d60*/  IADD3 R0, -R4.reuse, RZ, RZ ;  /* 0x000000ff04007210 */ /* 0x040fe20007ffe1ff */
        /* <DEDUP_REMOVED lines=29> */
[----:B------:R-:W-:Y:S02]  /*14f40*/  LEA R5, P1, R2, UR8, 0x1 ;  /* 0x0000000802057c11 */ /* 0x000fe4000f8208ff */
[----:B------:R-:W-:Y:S02]  /*14f50*/  ISETP.GE.AND P0, PT, R20, UR4, PT ;  /* 0x0000000414007c0c */ /* 0x000fe4000bf06270 */
[----:B------:R-:W-:Y:S01]  /*14f60*/  IADD3 R6, R3, R6, RZ ;  /* 0x0000000603067210 */ /* 0x000fe20007ffe0ff */
        /* <DEDUP_REMOVED lines=8> */
[----:B------:R-:W-:Y:S01]  /*14ff0*/  SHFL.IDX PT, R8, R5, RZ, 0x181f ;  /* 0x00181fff05087589 */ /* 0x000fe200000e0000 */
        /* <DEDUP_REMOVED lines=71> */
[----:B0-----:R-:W-:-:S05]  /*15470*/  VIADD R0, R17, 0x80 ;  /* 0x0000008011007836 */ /* 0x001fca0000000000 */
[----:B------:R-:W-:Y:S01]  /*15480*/  ISETP.GE.AND P2, PT, R0, R3, PT ;  /* 0x000000030000720c */ /* 0x000fe20003f46270 */
[----:B------:R-:W-:-:S05]  /*15490*/  VIADD R0, R17, 0x70 ;  /* 0x0000007011007836 */ /* 0x000fca0000000000 */
[----:B------:R-:W-:Y:S02]  /*154a0*/  ISETP.GE.AND P1, PT, R0, R3, PT ;  /* 0x000000030000720c */ /* 0x000fe40003f26270 */
[----:B------:R-:W0:Y:S11]  /*154b0*/  SHFL.IDX PT, R0, R2, RZ, 0x181f ;  /* 0x00181fff02007589 */ /* 0x000e3600000e0000 */
[----:B-1----:R-:W-:-:S04]  /*154c0*/  @!P1 LEA R6, P3, R20, R6, 0x1 ;  /* 0x0000000614069211 */ /* 0x002fc800078608ff */
[----:B------:R-:W-:-:S05]  /*154d0*/  @!P1 IADD3.X R4, RZ, R4, RZ, P3, !PT ;  /* 0x00000004ff049210 */ /* 0x000fca0001ffe4ff */
        /* <DEDUP_REMOVED lines=18> */
[----:B0-----:R-:W-:-:S04]  /*15600*/  @!P1 LEA R6, P2, R20, R6, 0x1 ;  /* 0x0000000614069211 */ /* 0x001fc800078408ff */
[----:B------:R-:W-:-:S05]  /*15610*/  @!P1 IADD3.X R0, RZ, R0, RZ, P2, !PT ;  /* 0x00000000ff009210 */ /* 0x000fca00017fe4ff */
[----:B------:R-:W-:Y:S02]  /*15620*/  @!P1 IMAD.MOV.U32 R7, RZ, RZ, R0 ;  /* 0x000000ffff079224 */ /* 0x000fe400078e0000 */
[----:B------:R0:W1:Y:S04]  /*15630*/  SHFL.IDX PT, R0, R2, 0x3, 0x181f ;  /* 0x00781f0002007f89 */ /* 0x00006800000e0000 */
[----:B------:R0:W-:Y:S04]  /*15640*/  @!P1 LDGSTS.E.BYPASS.LTC128B.128 [R10+0x11400], desc[UR56][R6.64], !P0 ;  /* 0x11400000060a9fae */ /* 0x0001e8000c101d78 */
[----:B------:R0:W2:Y:S02]  /*15650*/  SHFL.IDX PT, R2, R5, 0x3, 0x181f ;  /* 0x00781f0005027f89 */ /* 0x0000a400000e0000 */
.L_x_13382:
[----:B------:R-:W-:Y:S01]  /*15660*/  VIADD R17, R17, 0xb0 ;  /* 0x000000b011117836 */ /* 0x000fe20000000000 */
[----:B------:R-:W-:-:S04]  /*15670*/  IADD3 R8, R22, 0x30800, RZ ;  /* 0x0003080016087810 */ /* 0x000fc80007ffe0ff */
[----:B------:R-:W-:-:S13]  /*15680*/  ISETP.GE.AND P1, PT, R17, R3, PT ;  /* 0x000000031100720c */ /* 0x000fda0003f26270 */
[----:B0-2---:R-:W-:-:S05]  /*15690*/  @!P1 LEA R2, P2, R20, R2, 0x1 ;  /* 0x0000000214029211 */ /* 0x005fca00078408ff */
[----:B-1----:R-:W-:-:S05]  /*156a0*/  @!P1 IMAD.X R3, RZ, RZ, R0, P2 ;  /* 0x000000ffff039224 */ /* 0x002fca00010e0600 */
[----:B------:R-:W-:Y:S01]  /*156b0*/  @!PT LDS RZ, [RZ] ;  /* 0x00000000fffff984 */ /* 0x000fe20000000800 */
[----:B------:R-:W-:Y:S01]  /*156c0*/  @!PT LDS RZ, [RZ] ;  /* 0x00000000fffff984 */ /* 0x000fe20000000800 */
[----:B------:R-:W-:Y:S01]  /*156d0*/  @!PT LDS RZ, [RZ] ;  /* 0x00000000fffff984 */ /* 0x000fe20000000800 */
[----:B------:R0:W-:Y:S01]  /*156e0*/  @!P1 LDGSTS.E.BYPASS.LTC128B.128 [R10+0x11c00], desc[UR56][R2.64], !P0 ;  /* 0x11c00000020a9fae */ /* 0x0001e2000c101d78 */
[----:B------:R-:W-:Y:S01]  /*156f0*/  PLOP3.LUT P0, PT, PT, PT, PT, 0x80, 0x0 ;  /* 0x000000000000781c */ /* 0x000fe20003f0f070 */
[----:B------:R-:W-:-:S12]  /*15700*/  NOP ;  /* 0x0000000000007918 */ /* 0x000fd80000000000 */
.L_x_13231:
        /* <DEDUP_REMOVED lines=14> */
[----:B0-----:R-:W2:Y:S01]  /*157f0*/  LDL.LU R2, [R1+0x34] ;  /* 0x0000340001027983 */ /* 0x001ea20000300800 */
[----:B------:R0:W-:Y:S01]  /*15800*/  SYNCS.ARRIVE.TRANS64.A1T0 RZ, [R22+URZ+0x30800], RZ ;  /* 0x030800ff16ff79a7 */ /* 0x0001e2000810003f */
[----:B------:R-:W-:Y:S01]  /*15810*/  BSSY B0, `(.L_x_13232) ;  /* 0x0000004000007945 */ /* 0x000fe20003800000 */
[----:B------:R-:W1:Y:S01]  /*15820*/  SYNCS.PHASECHK.TRANS64.TRYWAIT P0, [R22+URZ+0x30820], R3 ;  /* 0x03082003160075a7 */ /* 0x000e62000800017f */
[----:B--2---:R-:W-:Y:S02]  /*15830*/  ISETP.GE.AND P1, PT, R2, 0xc1, PT ;  /* 0x000000c10200780c */ /* 0x004fe40003f26270 */
[----:B01----:R-:W-:Y:S11]  /*15840*/  @!P0 BRA `(.L_x_13233) ;  /* 0x0000004800248947 */ /* 0x003ff60003800000 */
.L_x_13383:
[----:B------:R-:W-:Y:S05]  /*15850*/  BSYNC B0 ;  /* 0x0000000000007941 */ /* 0x000fea0003800000 */
.L_x_13232:
[----:B------:R-:W-:Y:S04]  /*15860*/  BSSY B0, `(.L_x_13234) ;  /* 0x0000170000007945 */ /* 0x000fe80003800000 */
[----:B------:R-:W-:Y:S05]  /*15870*/  @!P1 BRA `(.L_x_13235) ;  /* 0x0000001400b89947 */ /* 0x000fea0003800000 */
[----:B------:R-:W2:Y:S01]  /*15880*/  LDL R2, [R1+0x18] ;  /* 0x0000180001027983 */ /* 0x000ea20000100800 */
[----:B------:R-:W-:Y:S01]  /*15890*/  MOV R0, 0x1 ;  /* 0x0000000100007802 */ /* 0x000fe20000000f00 */
        /* <DEDUP_REMOVED lines=23> */
[----:B------:R-:W1:Y:S01]  /*15a10*/  LDC R5, c[0x0][0x43c] ;  /* 0x00010f00ff057b82 */ /* 0x000e620000000800 */
        /* <DEDUP_REMOVED lines=16> */
.L_x_13240:
[----:B------:R-:W-:Y:S01]  /*15b20*/  LEA R2, R6, R22, 0x3 ;  /* 0x0000001606027211 */ /* 0x000fe200078e18ff */
[----:B------:R-:W-:Y:S01]  /*15b30*/  BSSY B3, `(.L_x_13241) ;  /* 0x0000004000037945 */ /* 0x000fe20003800000 */
[----:B0-----:R-:W-:-:S04]  /*15b40*/  SHF.L.U32 R3, R9, 0x1f, RZ ;  /* 0x0000001f09037819 */ /* 0x001fc800000006ff */
[----:B------:R-:W0:Y:S02]  /*15b50*/  SYNCS.PHASECHK.TRANS64.TRYWAIT P0, [R2+URZ+0x30840], R3 ;  /* 0x03084003020075a7 */ /* 0x000e24000800017f */
[----:B0-----:R-:W-:Y:S05]  /*15b60*/  @!P0 BRA `(.L_x_13242) ;  /* 0x0000004400708947 */ /* 0x001fea0003800000 */
.L_x_13384:
[----:B------:R-:W-:Y:S05]  /*15b70*/  BSYNC B3 ;  /* 0x0000000000037941 */ /* 0x000fea0003800000 */
.L_x_13241:
        /* <DEDUP_REMOVED lines=12> */
.L_x_13244:
[----:B------:R-:W-:Y:S05]  /*15c40*/  BSYNC B3 ;  /* 0x0000000000037941 */ /* 0x000fea0003800000 */
.L_x_13243:
[----:B------:R-:W-:Y:S01]  /*15c50*/  IMAD.MOV.U32 R10, RZ, RZ, RZ ;  /* 0x000000ffff0a7224 */ /* 0x000fe200078e00ff */
[----:B------:R-:W-:Y:S01]  /*15c60*/  UIADD3 UR4, UP0, UR38, 0x370, URZ ;  /* 0x0000037026047890 */ /* 0x000fe2000ff1e03f */
[----:B0-----:R-:W-:Y:S01]  /*15c70*/  IMAD R3, R6, 0x6000, R22 ;  /* 0x0000600006037824 */ /* 0x001fe200078e0216 */
[----:B------:R-:W-:Y:S01]  /*15c80*/  PLOP3.LUT P0, PT, PT, PT, PT, 0x80, 0x0 ;  /* 0x000000000000781c */ /* 0x000fe20003f0f070 */
[----:B------:R-:W-:Y:S01]  /*15c90*/  IMAD R5, R0, 0xc0, R28 ;  /* 0x000000c000057824 */ /* 0x000fe200078e021c */
[----:B------:R-:W-:Y:S01]  /*15ca0*/  R2UR UR10, R10 ;  /* 0x000000000a0a72ca */ /* 0x000fe200000e0000 */
[----:B------:R-:W-:Y:S01]  /*15cb0*/  VIADD R3, R3, 0x12400 ;  /* 0x0001240003037836 */ /* 0x000fe20000000000 */
[----:B------:R-:W-:Y:S01]  /*15cc0*/  IADD3 R2, R2, 0x30830, RZ ;  /* 0x0003083002027810 */ /* 0x000fe20007ffe0ff */
[----:B------:R-:W-:Y:S01]  /*15cd0*/  UIADD3.X UR5, URZ, UR39, URZ, UP0, !UPT ;  /* 0x000000273f057290 */ /* 0x000fe200087fe43f */
[----:B------:R-:W-:Y:S01]  /*15ce0*/  UMOV UR6, 0x0 ;  /* 0x0000000000067882 */ /* 0x000fe20000000000 */
[----:B------:R-:W-:-:S10]  /*15cf0*/  UMOV UR7, 0x14f00000 ;  /* 0x14f0000000077882 */ /* 0x000fd40000000000 */
.L_x_13245:
        /* <DEDUP_REMOVED lines=15> */
.L_x_13385:
[----:B------:R-:W-:Y:S05]  /*15df0*/  BSYNC B3 ;  /* 0x0000000000037941 */ /* 0x000fea0003800000 */
.L_x_13246:
[----:B------:R-:W-:Y:S01]  /*15e00*/  BSSY B3, `(.L_x_13248) ;  /* 0x000000c000037945 */ /* 0x000fe20003800000 */
[----:B------:R-:W-:Y:S01]  /*15e10*/  MOV R12, 0x0 ;  /* 0x00000000000c7802 */ /* 0x000fe20000000f00 */
[----:B------:R-:W-:Y:S02]  /*15e20*/  IMAD.MOV.U32 R13, RZ, RZ, 0x14f00000 ;  /* 0x14f00000ff0d7424 */ /* 0x000fe400078e00ff */
[----:B------:R-:W-:Y:S05]  /*15e30*/  @P1 BRA `(.L_x_13249) ;  /* 0x0000000000201947 */ /* 0x000fea0003800000 */
[----:B------:R-:W1:Y:S01]  /*15e40*/  S2R R5, SR_TID.X ;  /* 0x0000000000057919 */ /* 0x000e620000002100 */
[----:B0-----:R-:W-:Y:S01]  /*15e50*/  IMAD R2, R23, 0x8, R22 ;  /* 0x0000000817027824 */ /* 0x001fe200078e0216 */
[----:B------:R-:W-:-:S04]  /*15e60*/  MOV R3, 0x6000 ;  /* 0x0000600000037802 */ /* 0x000fc80000000f00 */
[----:B------:R2:W-:Y:S01]  /*15e70*/  SYNCS.ARRIVE.TRANS64 RZ, [R2+URZ+0x30850], R3 ;  /* 0x0308500302ff79a7 */ /* 0x0005e2000800003f */
[----:B-1----:R-:W-:-:S04]  /*15e80*/  LOP3.LUT R5, R5, 0x1f, RZ, 0xc0, !PT ;  /* 0x0000001f05057812 */ /* 0x002fc800078ec0ff */
[----:B------:R-:W-:-:S13]  /*15e90*/  ISETP.NE.AND P0, PT, R5, RZ, PT ;  /* 0x000000ff0500720c */ /* 0x000fda0003f05270 */
[----:B--2---:R-:W-:Y:S05]  /*15ea0*/  @!P0 BRA `(.L_x_13249) ;  /* 0x0000000000048947 */ /* 0x004fea0003800000 */
[----:B------:R-:W-:Y:S01]  /*15eb0*/  BPT.TRAP 0x1 ;  /* 0x000000040000795c */ /* 0x000fe20000300000 */
.L_x_13249:
[----:B------:R-:W-:Y:S05]  /*15ec0*/  BSYNC B3 ;  /* 0x0000000000037941 */ /* 0x000fea0003800000 */
.L_x_13248:
        /* <DEDUP_REMOVED lines=11> */
.L_x_13250:
        /* <DEDUP_REMOVED lines=12> */
.L_x_13239:
[----:B------:R-:W-:Y:S05]  /*16040*/  BSYNC B1 ;  /* 0x0000000000017941 */ /* 0x000fea0003800000 */
.L_x_13238:
[----:B------:R-:W2:Y:S01]  /*16050*/  LDL.LU R0, [R1+0x18] ;  /* 0x0000180001007983 */ /* 0x000ea20000300800 */
[----:B------:R-:W-:Y:S02]  /*16060*/  IMAD.MOV.U32 R23, RZ, RZ, R6 ;  /* 0x000000ffff177224 */ /* 0x000fe400078e0006 */
[----:B------:R-:W-:Y:S01]  /*16070*/  IMAD.MOV.U32 R26, RZ, RZ, R9 ;  /* 0x000000ffff1a7224 */ /* 0x000fe200078e0009 */
[----:B--2---:R-:W-:-:S07]  /*16080*/  IADD3 R0, R0, -0x3, RZ ;  /* 0xfffffffd00007810 */ /* 0x004fce0007ffe0ff */
.L_x_13237:
[----:B------:R-:W-:Y:S05]  /*16090*/  BSYNC B2 ;  /* 0x0000000000027941 */ /* 0x000fea0003800000 */
.L_x_13236:
[----:B------:R-:W2:Y:S01]  /*160a0*/  LDL.LU R2, [R1+0x1c] ;  /* 0x00001c0001027983 */ /* 0x000ea20000300800 */
[----:B------:R-:W-:-:S04]  /*160b0*/  IADD3 R7, -R7, RZ, RZ ;  /* 0x000000ff07077210 */ /* 0x000fc80007ffe1ff */
[----:B--2---:R-:W-:-:S13]  /*160c0*/  ISETP.NE.AND P0, PT, R2, R7, PT ;  /* 0x000000070200720c */ /* 0x004fda0003f05270 */
[----:B------:R-:W-:Y:S05]  /*160d0*/  @!P0 BRA `(.L_x_13235) ;  /* 0x0000000c00a08947 */ /* 0x000fea0003800000 */
[----:B------:R-:W-:-:S07]  /*160e0*/  IMAD.MOV.U32 R4, RZ, RZ, R24 ;  /* 0x000000ffff047224 */ /* 0x000fce00078e0018 */
.L_x_13277:
        /* <DEDUP_REMOVED lines=28> */
[----:B------:R-:W-:-:S05]  /*162b0*/  IMAD R4, R25, UR7, R4 ;  /* 0x0000000719047c24 */ /* 0x000fca000f8e0204 */
[----:B------:R-:W-:Y:S02]  /*162c0*/  IADD3 R3, R4, R3, RZ ;  /* 0x0000000304037210 */ /* 0x000fe40007ffe0ff */
[----:B------:R-:W-:-:S04]  /*162d0*/  LEA R4, P0, R2, UR4, 0x2 ;  /* 0x0000000402047c11 */ /* 0x000fc8000f8010ff */
[----:B------:R-:W-:-:S05]  /*162e0*/  LEA.HI.X R5, R2, UR5, R3, 0x2, P0 ;  /* 0x0000000502057c11 */ /* 0x000fca00080f1403 */
[----:B------:R1:W5:Y:S04]  /*162f0*/  LDG.E R4, desc[UR56][R4.64] ;  /* 0x0000003804047981 */ /* 0x000368000c1e1900 */
.L_x_13253:
[----:B------:R-:W-:Y:S01]  /*16300*/  IMAD R2, R6, 0x8, R22 ;  /* 0x0000000806027824 */ /* 0x000fe200078e0216 */
[----:B0-----:R-:W-:Y:S01]  /*16310*/  SHF.L.U32 R3, R7, 0x1f, RZ ;  /* 0x0000001f07037819 */ /* 0x001fe200000006ff */
[----:B------:R-:W-:Y:S03]  /*16320*/  BSSY B2, `(.L_x_13254) ;  /* 0x0000003000027945 */ /* 0x000fe60003800000 */
[----:B------:R-:W0:Y:S02]  /*16330*/  SYNCS.PHASECHK.TRANS64.TRYWAIT P0, [R2+URZ+0x30840], R3 ;  /* 0x03084003020075a7 */ /* 0x000e24000800017f */
[----:B0-----:R-:W-:Y:S05]  /*16340*/  @!P0 BRA `(.L_x_13255) ;  /* 0x0000003c00a08947 */ /* 0x001fea0003800000 */
.L_x_13386:
[----:B------:R-:W-:Y:S05]  /*16350*/  BSYNC B2 ;  /* 0x0000000000027941 */ /* 0x000fea0003800000 */
.L_x_13254:
        /* <DEDUP_REMOVED lines=12> */
.L_x_13257:
[----:B------:R-:W-:Y:S05]  /*16420*/  BSYNC B2 ;  /* 0x0000000000027941 */ /* 0x000fea0003800000 */
.L_x_13256:
[----:B------:R-:W-:Y:S01]  /*16430*/  MOV R5, RZ ;  /* 0x000000ff00057202 */ /* 0x000fe20000000f00 */
[----:B0-----:R-:W-:Y:S01]  /*16440*/  IMAD R3, R6, 0x6000, R22 ;  /* 0x0000600006037824 */ /* 0x001fe200078e0216 */
[----:B------:R-:W-:Y:S01]  /*16450*/  UIADD3 UR4, UP0, UR38, 0x370, URZ ;  /* 0x0000037026047890 */ /* 0x000fe2000ff1e03f */
        /* <DEDUP_REMOVED lines=8> */
.L_x_13258:
        /* <DEDUP_REMOVED lines=15> */
.L_x_13387:
[----:B------:R-:W-:Y:S05]  /*165d0*/  BSYNC B2 ;  /* 0x0000000000027941 */ /* 0x000fea0003800000 */
.L_x_13259:
[----:B------:R-:W-:Y:S01]  /*165e0*/  BSSY B2, `(.L_x_13261) ;  /* 0x000000b000027945 */ /* 0x000fe20003800000 */
[----:B------:R-:W-:Y:S02]  /*165f0*/  IMAD.MOV.U32 R2, RZ, RZ, 0x0 ;  /* 0x00000000ff027424 */ /* 0x000fe400078e00ff */
[----:B------:R-:W-:Y:S01]  /*16600*/  IMAD.MOV.U32 R3, RZ, RZ, 0x14f00000 ;  /* 0x14f00000ff037424 */ /* 0x000fe200078e00ff */
[----:B------:R-:W-:Y:S06]  /*16610*/  @P1 BRA `(.L_x_13262) ;  /* 0x00000000001c1947 */ /* 0x000fec0003800000 */
[----:B------:R-:W1:Y:S02]  /*16620*/  S2R R11, SR_TID.X ;  /* 0x00000000000b7919 */ /* 0x000e640000002100 */
[----:B-1----:R-:W-:Y:S02]  /*16630*/  LOP3.LUT R12, R11, 0x1f, RZ, 0xc0, !PT ;  /* 0x0000001f0b0c7812 */ /* 0x002fe400078ec0ff */
[----:B------:R-:W-:Y:S02]  /*16640*/  MOV R11, 0x6000 ;  /* 0x00006000000b7802 */ /* 0x000fe40000000f00 */
[----:B------:R-:W-:Y:S02]  /*16650*/  ISETP.NE.AND P0, PT, R12, RZ, PT ;  /* 0x000000ff0c00720c */ /* 0x000fe40003f05270 */
[----:B------:R1:W-:Y:S11]  /*16660*/  SYNCS.ARRIVE.TRANS64 RZ, [R10+URZ+0x50], R11 ;  /* 0x0000500b0aff79a7 */ /* 0x0003f6000800003f */
[----:B-1----:R-:W-:Y:S05]  /*16670*/  @!P0 BRA `(.L_x_13262) ;  /* 0x0000000000048947 */ /* 0x002fea0003800000 */
[----:B------:R-:W-:Y:S01]  /*16680*/  BPT.TRAP 0x1 ;  /* 0x000000040000795c */ /* 0x000fe20000300000 */
.L_x_13262:
[----:B------:R-:W-:Y:S05]  /*16690*/  BSYNC B2 ;  /* 0x0000000000027941 */ /* 0x000fea0003800000 */
.L_x_13261:
        /* <DEDUP_REMOVED lines=10> */
.L_x_13263:
        /* <DEDUP_REMOVED lines=12> */
.L_x_13252:
[----:B------:R-:W-:Y:S05]  /*16800*/  BSYNC B1 ;  /* 0x0000000000017941 */ /* 0x000fea0003800000 */
.L_x_13251:
        /* <DEDUP_REMOVED lines=10> */
[----:B------:R-:W-:Y:S02]  /*168b0*/  IADD3 R9, R0, -0x1, RZ ;  /* 0xffffffff00097810 */ /* 0x000fe40007ffe0ff */
        /* <DEDUP_REMOVED lines=21> */
.L_x_13266:
[----:B------:R-:W-:Y:S01]  /*16a10*/  IMAD R2, R23, 0x8, R22 ;  /* 0x0000000817027824 */ /* 0x000fe200078e0216 */
[----:B0-----:R-:W-:Y:S01]  /*16a20*/  SHF.L.U32 R3, R26, 0x1f, RZ ;  /* 0x0000001f1a037819 */ /* 0x001fe200000006ff */
[----:B------:R-:W-:Y:S03]  /*16a30*/  BSSY B2, `(.L_x_13267) ;  /* 0x0000003000027945 */ /* 0x000fe60003800000 */
[----:B------:R-:W0:Y:S02]  /*16a40*/  SYNCS.PHASECHK.TRANS64.TRYWAIT P0, [R2+URZ+0x30840], R3 ;  /* 0x03084003020075a7 */ /* 0x000e24000800017f */
[----:B0-----:R-:W-:Y:S05]  /*16a50*/  @!P0 BRA `(.L_x_13268) ;  /* 0x0000003800048947 */ /* 0x001fea0003800000 */
.L_x_13388:
[----:B------:R-:W-:Y:S05]  /*16a60*/  BSYNC B2 ;  /* 0x0000000000027941 */ /* 0x000fea0003800000 */
.L_x_13267:
        /* <DEDUP_REMOVED lines=12> */
.L_x_13270:
[----:B------:R-:W-:Y:S05]  /*16b30*/  BSYNC B2 ;  /* 0x0000000000027941 */ /* 0x000fea0003800000 */
.L_x_13269:
[----:B------:R-:W-:Y:S01]  /*16b40*/  MOV R5, RZ ;  /* 0x000000ff00057202 */ /* 0x000fe20000000f00 */
[C---:B0-----:R-:W-:Y:S01]  /*16b50*/  IMAD R3, R23.reuse, 0x8, R8 ;  /* 0x0000000817037824 */ /* 0x041fe200078e0208 */
[----:B------:R-:W-:Y:S01]  /*16b60*/  UIADD3 UR4, UP0, UR38, 0x370, URZ ;  /* 0x0000037026047890 */ /* 0x000fe2000ff1e03f */
[----:B------:R-:W-:Y:S01]  /*16b70*/  IMAD R2, R23, 0x6000, R22 ;  /* 0x0000600017027824 */ /* 0x000fe200078e0216 */
[----:B------:R-:W-:Y:S01]  /*16b80*/  R2UR UR10, R5 ;  /* 0x00000000050a72ca */ /* 0x000fe200000e0000 */
[----:B------:R-:W-:Y:S01]  /*16b90*/  IMAD R10, R9, 0xc0, R28 ;  /* 0x000000c0090a7824 */ /* 0x000fe200078e021c */
[----:B------:R-:W-:Y:S01]  /*16ba0*/  PLOP3.LUT P0, PT, PT, PT, PT, 0x80, 0x0 ;  /* 0x000000000000781c */ /* 0x000fe20003f0f070 */
[----:B------:R-:W-:Y:S01]  /*16bb0*/  VIADD R2, R2, 0x12400 ;  /* 0x0001240002027836 */ /* 0x000fe20000000000 */
[----:B------:R-:W-:Y:S01]  /*16bc0*/  IADD3 R3, R3, 0x30, RZ ;  /* 0x0000003003037810 */ /* 0x000fe20007ffe0ff */
[----:B------:R-:W-:Y:S01]  /*16bd0*/  UIADD3.X UR5, URZ, UR39, URZ, UP0, !UPT ;  /* 0x000000273f057290 */ /* 0x000fe200087fe43f */
[----:B------:R-:W-:Y:S01]  /*16be0*/  UMOV UR6, 0x0 ;  /* 0x0000000000067882 */ /* 0x000fe20000000000 */
[----:B------:R-:W-:-:S10]  /*16bf0*/  UMOV UR7, 0x14f00000 ;  /* 0x14f0000000077882 */ /* 0x000fd40000000000 */
.L_x_13271:
        /* <DEDUP_REMOVED lines=15> */
.L_x_13389:
[----:B------:R-:W-:Y:S05]  /*16cf0*/  BSYNC B2 ;  /* 0x0000000000027941 */ /* 0x000fea0003800000 */
.L_x_13272:
[----:B------:R-:W-:Y:S01]  /*16d00*/  BSSY B2, `(.L_x_13274) ;  /* 0x000000b000027945 */ /* 0x000fe20003800000 */
[----:B0-----:R-:W-:Y:S01]  /*16d10*/  IMAD.MOV.U32 R2, RZ, RZ, 0x0 ;  /* 0x00000000ff027424 */ /* 0x001fe200078e00ff */
[----:B------:R-:W-:Y:S02]  /*16d20*/  MOV R3, 0x14f00000 ;  /* 0x14f0000000037802 */ /* 0x000fe40000000f00 */
        /* <DEDUP_REMOVED lines=8> */
.L_x_13275:
[----:B------:R-:W-:Y:S05]  /*16db0*/  BSYNC B2 ;  /* 0x0000000000027941 */ /* 0x000fea0003800000 */
.L_x_13274:
        /* <DEDUP_REMOVED lines=8> */
[----:B------:R-:W-:Y:S01]  /*16e40*/  IADD3 R6, R6, 0x400, RZ ;  /* 0x0000040006067810 */ /* 0x000fe20007ffe0ff */
[----:B------:R-:W-:-:S12]  /*16e50*/  UIADD3.X UR5, URZ, UR39, URZ, UP0, !UPT ;  /* 0x000000273f057290 */ /* 0x000fd800087fe43f */
.L_x_13276:
        /* <DEDUP_REMOVED lines=12> */
.L_x_13265:
[----:B------:R-:W-:Y:S05]  /*16f20*/  BSYNC B1 ;  /* 0x0000000000017941 */ /* 0x000fea0003800000 */
.L_x_13264:
[C---:B------:R-:W-:Y:S02]  /*16f30*/  ISETP.GT.AND P0, PT, R0.reuse, 0x1, PT ;  /* 0x000000010000780c */ /* 0x040fe40003f04270 */
[----:B------:R-:W-:-:S11]  /*16f40*/  IADD3 R0, R0, -0x2, RZ ;  /* 0xfffffffe00007810 */ /* 0x000fd60007ffe0ff */
[----:B------:R-:W-:Y:S05]  /*16f50*/  @P0 BRA `(.L_x_13277) ;  /* 0xfffffff000640947 */ /* 0x000fea000383ffff */
.L_x_13235:
[----:B------:R-:W-:Y:S05]  /*16f60*/  BSYNC B0 ;  /* 0x0000000000007941 */ /* 0x000fea0003800000 */
.L_x_13234:
        /* <DEDUP_REMOVED lines=17> */
.L_x_13279:
[----:B------:R-:W-:Y:S05]  /*17080*/  BSYNC B0 ;  /* 0x0000000000007941 */ /* 0x000fea0003800000 */
.L_x_13278:
        /* <DEDUP_REMOVED lines=10> */
.L_x_13390:
[----:B------:R-:W-:Y:S05]  /*17130*/  BSYNC B1 ;  /* 0x0000000000017941 */ /* 0x000fea0003800000 */
.L_x_13282:
        /* <DEDUP_REMOVED lines=9> */
.L_x_13285:
[----:B------:R-:W-:Y:S05]  /*171d0*/  BSYNC B1 ;  /* 0x0000000000017941 */ /* 0x000fea0003800000 */
.L_x_13284:
[----:B0-----:R-:W-:Y:S01]  /*171e0*/  IMAD R0, R23, 0x6000, R22 ;  /* 0x0000600017007824 */ /* 0x001fe200078e0216 */
[----:B------:R-:W-:Y:S01]  /*171f0*/  UIADD3 UR4, UP0, UR38, 0x470, URZ ;  /* 0x0000047026047890 */ /* 0x000fe2000ff1e03f */
[----:B------:R-:W-:Y:S01]  /*17200*/  PLOP3.LUT P0, PT, PT, PT, PT, 0x80, 0x0 ;  /* 0x000000000000781c */ /* 0x000fe20003f0f070 */
[----:B------:R-:W-:Y:S01]  /*17210*/  IMAD R28, R27, 0xc0, R28 ;  /* 0x000000c01b1c7824 */ /* 0x000fe200078e021c */
[----:B------:R-:W-:Y:S01]  /*17220*/  IADD3 R2, R3, 0x30850, RZ ;  /* 0x0003085003027810 */ /* 0x000fe20007ffe0ff */
[----:B------:R-:W-:Y:S01]  /*17230*/  VIADD R0, R0, 0x400 ;  /* 0x0000040000007836 */ /* 0x000fe20000000000 */
[----:B------:R-:W-:Y:S01]  /*17240*/  UIADD3.X UR5, URZ, UR39, URZ, UP0, !UPT ;  /* 0x000000273f057290 */ /* 0x000fe200087fe43f */
[----:B------:R-:W-:Y:S01]  /*17250*/  UMOV UR6, 0x0 ;  /* 0x0000000000067882 */ /* 0x000fe20000000000 */
[----:B------:R-:W-:Y:S01]  /*17260*/  UMOV UR7, 0x14f00000 ;  /* 0x14f0000000077882 */ /* 0x000fe20000000000 */
[----:B------:R-:W-:-:S09]  /*17270*/  UMOV UR10, URZ ;  /* 0x0000003f000a7c82 */ /* 0x000fd20008000000 */
.L_x_13286:
        /* <DEDUP_REMOVED lines=10> */
.L_x_13281:
[----:B------:R-:W-:Y:S05]  /*17320*/  BSYNC B0 ;  /* 0x0000000000007941 */ /* 0x000fea0003800000 */
.L_x_13280:
[----:B------:R-:W-:-:S05]  /*17330*/  VIADD R23, R23, 0x1 ;  /* 0x0000000117177836 */ /* 0x000fca0000000000 */
[----:B------:R-:W-:-:S04]  /*17340*/  ISETP.NE.AND P0, PT, R23, 0x2, PT ;  /* 0x000000021700780c */ /* 0x000fc80003f05270 */
[----:B0-----:R-:W-:Y:S02]  /*17350*/  SEL R3, RZ, 0x1, P0 ;  /* 0x00000001ff037807 */ /* 0x001fe40000000000 */
[----:B------:R-:W-:Y:S02]  /*17360*/  SEL R23, R23, RZ, P0 ;  /* 0x000000ff17177207 */ /* 0x000fe40000000000 */
[----:B------:R-:W-:-:S07]  /*17370*/  LOP3.LUT R26, R26, R3, RZ, 0x3c, !PT ;  /* 0x000000031a1a7212 */ /* 0x000fce00078e3cff */
.L_x_13216:
[----:B------:R-:W-:Y:S05]  /*17380*/  BSYNC B7 ;  /* 0x0000000000077941 */ /* 0x000fea0003800000 */
.L_x_13214:
        /* <DEDUP_REMOVED lines=8> */
[----:B------:R-:W-:-:S05]  /*17410*/  MOV R22, UR4 ;  /* 0x0000000400167c02 */ /* 0x000fca0008000f00 */
[----:B------:R2:W3:Y:S01]  /*17420*/  LDS.128 R16, [R22+0x308d0] ;  /* 0x0308d00016107984 */ /* 0x0004e20000000c00 */
[----:B------:R-:W-:Y:S06]  /*17430*/  BAR.ARV 0x4, 0x200 ;  /* 0x0108000000007b1d */ /* 0x000fec0000002000 */
[----:B------:R-:W-:Y:S05]  /*17440*/  BRA `(.L_x_13288) ;  /* 0x0000000800407947 */ /* 0x000fea0003800000 */
.L_x_13287:
        /* <DEDUP_REMOVED lines=15> */
[----:B------:R-:W-:Y:S01]  /*17540*/  ISETP.GE.U32.AND P5, PT, R8, 0x10, PT ;  /* 0x000000100800780c */ /* 0x000fe20003fa6070 */
[----:B------:R-:W-:Y:S01]  /*17550*/  SHFL.IDX PT, R4, R16, 0x1, 0x1f ;  /* 0x00201f0010047f89 */ /* 0x000fe200000e0000 */
[----:B0-----:R-:W-:Y:S01]  /*17560*/  IMAD.MOV.U32 R2, RZ, RZ, RZ ;  /* 0x000000ffff027224 */ /* 0x001fe200078e00ff */
[----:B--2---:R-:W-:-:S02]  /*17570*/  @!P1 MOV R2, R3 ;  /* 0x0000000300029202 */ /* 0x004fc40000000f00 */
[----:B------:R-:W-:-:S03]  /*17580*/  ISETP.NE.AND P1, PT, R8, RZ, PT ;  /* 0x000000ff0800720c */ /* 0x000fc60003f25270 */
[----:B------:R-:W0:Y:S02]  /*17590*/  SHFL.UP PT, R14, R2, 0x1, RZ ;  /* 0x04200000020e7989 */ /* 0x000e2400000e00ff */
[----:B0-----:R-:W-:-:S05]  /*175a0*/  SEL R5, R14, RZ, P1 ;  /* 0x000000ff0e057207 */ /* 0x001fca0000800000 */
[----:B------:R-:W-:-:S05]  /*175b0*/  IMAD.IADD R5, R2, 0x1, R5 ;  /* 0x0000000102057824 */ /* 0x000fca00078e0205 */
[----:B------:R-:W1:Y:S02]  /*175c0*/  SHFL.UP PT, R14, R5, 0x2, RZ ;  /* 0x04400000050e7989 */ /* 0x000e6400000e00ff */
[----:B-1----:R-:W-:-:S05]  /*175d0*/  SEL R6, R14, RZ, P2 ;  /* 0x000000ff0e067207 */ /* 0x002fca0001000000 */
        /* <DEDUP_REMOVED lines=11> */
.L_x_13400:
[----:B------:R-:W-:Y:S02]  /*17690*/  ULDC UR4, c[0x0][0xc38] ;  /* 0x00030e0000047ab9 */ /* 0x000fe40000000800 */
[----:B------:R-:W-:-:S05]  /*176a0*/  MOV R16, UR4 ;  /* 0x0000000400107c02 */ /* 0x000fca0008000f00 */
[----:B-1----:R-:W-:-:S04]  /*176b0*/  IMAD R5, R14, R16, RZ ;  /* 0x000000100e057224 */ /* 0x002fc800078e02ff */
[----:B------:R-:W-:-:S05]  /*176c0*/  IMAD.IADD R4, R4, 0x1, R5 ;  /* 0x0000000104047824 */ /* 0x000fca00078e0205 */
[----:B------:R-:W-:-:S13]  /*176d0*/  ISETP.GT.AND P6, PT, R4, R0, PT ;  /* 0x000000000400720c */ /* 0x000fda0003fc4270 */
[----:B------:R-:W-:Y:S05]  /*176e0*/  @P6 BRA `(.L_x_13290) ;  /* 0x00000000009c6947 */ /* 0x000fea0003800000 */
.L_x_13295:
[----:B------:R-:W1:Y:S01]  /*176f0*/  LDC R6, c[0x0][0xc3c] ;  /* 0x00030f00ff067b82 */ /* 0x000e620000000800 */
[----:B------:R-:W-:-:S05]  /*17700*/  VIADD R19, R19, 0x1f ;  /* 0x0000001f13137836 */ /* 0x000fca0000000000 */
[----:B-1----:R-:W-:-:S13]  /*17710*/  ISETP.GE.AND P6, PT, R19, R6, PT ;  /* 0x000000061300720c */ /* 0x002fda0003fc6270 */
[----:B------:R-:W-:Y:S05]  /*17720*/  @P6 BRA `(.L_x_13291) ;  /* 0x0000000400446947 */ /* 0x000fea0003800000 */
[----:B------:R-:W1:Y:S01]  /*17730*/  S2R R2, SR_TID.X ;  /* 0x0000000000027919 */ /* 0x000e620000002100 */
[----:B------:R-:W-:Y:S01]  /*17740*/  BSSY B0, `(.L_x_13292) ;  /* 0x0000009000007945 */ /* 0x000fe20003800000 */
[----:B-1----:R-:W-:-:S04]  /*17750*/  LOP3.LUT R2, R2, 0x1f, RZ, 0xc0, !PT ;  /* 0x0000001f02027812 */ /* 0x002fc800078ec0ff */
[----:B------:R-:W-:Y:S01]  /*17760*/  IADD3 R5, R19, R2, RZ ;  /* 0x0000000213057210 */ /* 0x000fe20007ffe0ff */
[----:B------:R-:W-:-:S03]  /*17770*/  IMAD.MOV.U32 R2, RZ, RZ, RZ ;  /* 0x000000ffff027224 */ /* 0x000fc600078e00ff */
[----:B------:R-:W-:-:S13]  /*17780*/  ISETP.GE.OR P6, PT, R5, R6, !P0 ;  /* 0x000000060500720c */ /* 0x000fda00047c6670 */
[----:B------:R-:W-:Y:S05]  /*17790*/  @P6 BRA `(.L_x_13293) ;  /* 0x00000000000c6947 */ /* 0x000fea0003800000 */
[----:B0-----:R-:W0:Y:S02]  /*177a0*/  LDC.64 R2, c[0x0][0xc80] ;  /* 0x00032000ff027b82 */ /* 0x001e240000000a00 */
[----:B0-----:R-:W-:-:S06]  /*177b0*/  IMAD.WIDE R2, R5, 0x4, R2 ;  /* 0x0000000405027825 */ /* 0x001fcc00078e0202 */
[----:B------:R1:W5:Y:S02]  /*177c0*/  LDG.E R2, desc[UR56][R2.64] ;  /* 0x0000003802027981 */ /* 0x000364000c1e1900 */
.L_x_13293:
[----:B------:R-:W-:Y:S05]  /*177d0*/  BSYNC B0 ;  /* 0x0000000000007941 */ /* 0x000fea0003800000 */
.L_x_13292:
[----:B------:R-:W-:-:S03]  /*177e0*/  UMOV UR4, 0xffffffff ;  /* 0xffffffff00047882 */ /* 0x000fc60000000000 */
[----:B------:R-:W-:Y:S05]  /*177f0*/  BRA.DIV UR4, `(.L_x_13294) ;  /* 0x0000002e04fc7947 */ /* 0x000fea000b800000 */
[----:B-----5:R-:W2:Y:S02]  /*17800*/  SHFL.UP PT, R14, R2, 0x1, RZ ;  /* 0x04200000020e7989 */ /* 0x020ea400000e00ff */
[----:B--2---:R-:W-:-:S05]  /*17810*/  SEL R13, R14, RZ, P1 ;  /* 0x000000ff0e0d7207 */ /* 0x004fca0000800000 */
[----:B------:R-:W-:-:S05]  /*17820*/  IMAD.IADD R13, R2, 0x1, R13 ;  /* 0x00000001020d7824 */ /* 0x000fca00078e020d */
[----:B------:R-:W2:Y:S02]  /*17830*/  SHFL.UP PT, R14, R13, 0x2, RZ ;  /* 0x044000000d0e7989 */ /* 0x000ea400000e00ff */
[----:B--2---:R-:W-:-:S04]  /*17840*/  SEL R14, R14, RZ, P2 ;  /* 0x000000ff0e0e7207 */ /* 0x004fc80001000000 */
[----:B01----:R-:W-:-:S05]  /*17850*/  IADD3 R3, R13, R14, RZ ;  /* 0x0000000e0d037210 */ /* 0x003fca0007ffe0ff */
        /* <DEDUP_REMOVED lines=10> */
.L_x_13408:
[----:B------:R-:W-:Y:S02]  /*17900*/  ULDC UR4, c[0x0][0xc38] ;  /* 0x00030e0000047ab9 */ /* 0x000fe40000000800 */
[----:B------:R-:W-:-:S04]  /*17910*/  IMAD.U32 R16, RZ, RZ, UR4 ;  /* 0x00000004ff107e24 */ /* 0x000fc8000f8e00ff */
[----:B-1----:R-:W-:-:S04]  /*17920*/  IMAD R5, R14, R16, RZ ;  /* 0x000000100e057224 */ /* 0x002fc800078e02ff */
[----:B------:R-:W-:-:S05]  /*17930*/  IMAD.IADD R4, R5, 0x1, R4 ;  /* 0x0000000105047824 */ /* 0x000fca00078e0204 */
[----:B------:R-:W-:-:S13]  /*17940*/  ISETP.GT.AND P6, PT, R4, R0, PT ;  /* 0x000000000400720c */ /* 0x000fda0003fc4270 */
[----:B------:R-:W-:Y:S05]  /*17950*/  @!P6 BRA `(.L_x_13295) ;  /* 0xfffffffc0064e947 */ /* 0x000fea000383ffff */
.L_x_13290:
        /* <DEDUP_REMOVED lines=8> */
.L_x_13412:
[----:B------:R-:W-:Y:S01]  /*179e0*/  ISETP.NE.AND P0, PT, R6, RZ, PT ;  /* 0x000000ff0600720c */ /* 0x000fe20003f05270 */
[----:B------:R-:W-:-:S12]  /*179f0*/  IMAD.MOV.U32 R14, RZ, RZ, RZ ;  /* 0x000000ffff0e7224 */ /* 0x000fd800078e00ff */
[----:B------:R-:W-:Y:S05]  /*17a00*/  @!P0 BRA `(.L_x_13297) ;  /* 0x0000000000108947 */ /* 0x000fea0003800000 */
[----:B------:R-:W-:Y:S01]  /*17a10*/  UMOV UR4, 0xffffffff ;  /* 0xffffffff00047882 */ /* 0x000fe20000000000 */
[----:B------:R-:W-:Y:S02]  /*17a20*/  VIADD R12, R4, 0xffffffff ;  /* 0xffffffff040c7836 */ /* 0x000fe40000000000 */
[----:B------:R-:W-:Y:S05]  /*17a30*/  BRA.DIV UR4, `(.L_x_13298) ;  /* 0x0000003204707947 */ /* 0x000fea000b800000 */
[----:B------:R3:W4:Y:S02]  /*17a40*/  SHFL.IDX PT, R14, R3, R12, 0x1f ;  /* 0x00001f0c030e7589 */ /* 0x00072400000e0000 */
.L_x_13297:
[----:B--2---:R-:W-:Y:S01]  /*17a50*/  IABS R6, R17 ;  /* 0x0000001100067213 */ /* 0x004fe20000000000 */
[----:B----4-:R-:W-:Y:S02]  /*17a60*/  IMAD R16, R14, R16, R5 ;  /* 0x000000100e107224 */ /* 0x010fe400078e0205 */
[----:B------:R-:W-:Y:S01]  /*17a70*/  IMAD.IADD R19, R4, 0x1, R19 ;  /* 0x0000000104137824 */ /* 0x000fe200078e0213 */
[----:B------:R-:W2:Y:S02]  /*17a80*/  I2F.RP R7, R6 ;  /* 0x0000000600077306 */ /* 0x000ea40000209400 */
[----:B------:R-:W-:-:S06]  /*17a90*/  IADD3 R0, R0, -R16, RZ ;  /* 0x8000001000007210 */ /* 0x000fcc0007ffe0ff */
[----:B--2---:R-:W1:Y:S02]  /*17aa0*/  MUFU.RCP R7, R7 ;  /* 0x0000000700077308 */ /* 0x004e640000001000 */
[----:B-1----:R-:W-:-:S06]  /*17ab0*/  IADD3 R2, R7, 0xffffffe, RZ ;  /* 0x0ffffffe07027810 */ /* 0x002fcc0007ffe0ff */
        /* <DEDUP_REMOVED lines=13> */
[----:B------:R-:W-:Y:S01]  /*17b90*/  @!P1 IMAD.IADD R5, R5, 0x1, -R6 ;  /* 0x0000000105059824 */ /* 0x000fe200078e0a06 */
[----:B------:R-:W-:Y:S02]  /*17ba0*/  @!P1 IADD3 R3, R3, 0x1, RZ ;  /* 0x0000000103039810 */ /* 0x000fe40007ffe0ff */
        /* <DEDUP_REMOVED lines=9> */
.L_x_13291:
[----:B------:R-:W-:Y:S01]  /*17c40*/  UMOV UR4, URZ ;  /* 0x0000003f00047c82 */ /* 0x000fe20008000000 */
[----:B------:R-:W-:Y:S01]  /*17c50*/  UMOV UR5, URZ ;  /* 0x0000003f00057c82 */ /* 0x000fe20008000000 */
[----:B------:R-:W-:Y:S01]  /*17c60*/  ULDC UR6, c[0x0][0xc3c] ;  /* 0x00030f0000067ab9 */ /* 0x000fe20000000800 */
[----:B------:R-:W-:Y:S01]  /*17c70*/  MOV R16, R0 ;  /* 0x0000000000107202 */ /* 0x000fe20000000f00 */
[----:B------:R-:W-:Y:S01]  /*17c80*/  IMAD.U32 R17, RZ, RZ, UR4 ;  /* 0x00000004ff117e24 */ /* 0x000fe2000f8e00ff */
[----:B------:R-:W-:Y:S01]  /*17c90*/  MOV R19, UR6 ;  /* 0x0000000600137c02 */ /* 0x000fe20008000f00 */
[----:B------:R-:W-:-:S07]  /*17ca0*/  IMAD.U32 R18, RZ, RZ, UR5 ;  /* 0x00000005ff127e24 */ /* 0x000fce000f8e00ff */
.L_x_13299:
        /* <DEDUP_REMOVED lines=10> */
.L_x_13288:
[----:B------:R-:W-:Y:S02]  /*17d50*/  ULDC UR4, c[0x0][0xc3c] ;  /* 0x00030f0000047ab9 */ /* 0x000fe40000000800 */
[----:B---3--:R-:W-:-:S13]  /*17d60*/  ISETP.GE.AND P0, PT, R19, UR4, PT ;  /* 0x0000000413007c0c */ /* 0x008fda000bf06270 */
[----:B------:R-:W-:Y:S05]  /*17d70*/  @!P0 BRA `(.L_x_13300) ;  /* 0xffffffac002c8947 */ /* 0x000fea000383ffff */
[----:B------:R-:W-:Y:S05]  /*17d80*/  BSYNC B8 ;  /* 0x0000000000087941 */ /* 0x000fea0003800000 */
.L_x_13178:
        /* <DEDUP_REMOVED lines=12> */
.L_x_13415:
[----:B------:R-:W-:Y:S05]  /*17e50*/  BSYNC B0 ;  /* 0x0000000000007941 */ /* 0x000fea0003800000 */
.L_x_13301:
[----:B------:R-:W-:-:S03]  /*17e60*/  UMOV UR4, 0xffffffff ;  /* 0xffffffff00047882 */ /* 0x000fc60000000000 */
[----:B------:R-:W-:Y:S05]  /*17e70*/  BRA.DIV UR4, `(.L_x_13303) ;  /* 0x0000002e04987947 */ /* 0x000fea000b800000 */
[----:B0-----:R-:W0:Y:S02]  /*17e80*/  S2R R0, SR_TID.X ;  /* 0x0000000000007919 */ /* 0x001e240000002100 */
[----:B0-----:R-:W-:-:S04]  /*17e90*/  SHF.R.U32.HI R0, RZ, 0x5, R0 ;  /* 0x00000005ff007819 */ /* 0x001fc80000011600 */
[----:B------:R-:W-:-:S05]  /*17ea0*/  LOP3.LUT R0, R0, 0x3, RZ, 0xc0, !PT ;  /* 0x0000000300007812 */ /* 0x000fca00078ec0ff */
[----:B------:R0:W2:Y:S02]  /*17eb0*/  SHFL.IDX PT, R14, R0, RZ, 0x1f ;  /* 0x00001fff000e7589 */ /* 0x0000a400000e0000 */
.L_x_13418:
[----:B--2---:R-:W-:-:S13]  /*17ec0*/  ISETP.NE.AND P0, PT, R14, RZ, PT ;  /* 0x000000ff0e00720c */ /* 0x004fda0003f05270 */
[----:B------:R-:W-:Y:S05]  /*17ed0*/  @P0 BRA `(.L_x_13049) ;  /* 0x0000000000880947 */ /* 0x000fea0003800000 */
[----:B------:R-:W-:-:S03]  /*17ee0*/  UMOV UR4, 0xffffffff ;  /* 0xffffffff00047882 */ /* 0x000fc60000000000 */
[----:B------:R-:W-:Y:S05]  /*17ef0*/  BRA.DIV UR4, `(.L_x_13304) ;  /* 0x0000002e04ac7947 */ /* 0x000fea000b800000 */
[----:B------:R-:W-:-:S13]  /*17f00*/  ELECT P6, URZ, PT ;  /* 0x00000000003f782f */ /* 0x000fda00038c0000 */
.L_x_13421:
[----:B------:R-:W-:Y:S05]  /*17f10*/  @!P6 BRA `(.L_x_13049) ;  /* 0x000000000078e947 */ /* 0x000fea0003800000 */
[----:B0-----:R-:W2:Y:S02]  /*17f20*/  LDL.LU R0, [R1+0x40] ;  /* 0x0000400001007983 */ /* 0x001ea40000300800 */
[----:B--2---:R-:W-:-:S04]  /*17f30*/  LOP3.LUT R0, R0, 0x2, RZ, 0xfc, !PT ;  /* 0x0000000200007812 */ /* 0x004fc800078efcff */
[----:B------:R-:W-:-:S13]  /*17f40*/  ISETP.NE.AND P2, PT, R0, 0x3, PT ;  /* 0x000000030000780c */ /* 0x000fda0003f45270 */
[----:B------:R-:W-:Y:S05]  /*17f50*/  @!P2 BRA `(.L_x_13305) ;  /* 0x000000000004a947 */ /* 0x000fea0003800000 */
[----:B------:R-:W-:Y:S01]  /*17f60*/  BPT.TRAP 0x1 ;  /* 0x000000040000795c */ /* 0x000fe20000300000 */
.L_x_13305:
        /* <DEDUP_REMOVED lines=12> */
.L_x_13422:
[----:B------:R-:W2:Y:S02]  /*18030*/  SYNCS.PHASECHK.TRANS64.TRYWAIT P0, [R3+URZ], R2 ;  /* 0x00000002030075a7 */ /* 0x000ea4000800017f */
[----:B--2---:R-:W-:Y:S05]  /*18040*/  @!P0 BRA `(.L_x_13307) ;  /* 0x0000002c008c8947 */ /* 0x004fea0003800000 */
.L_x_13423:
[----:B------:R-:W-:Y:S05]  /*18050*/  @!P2 BRA `(.L_x_13308) ;  /* 0x000000000004a947 */ /* 0x000fea0003800000 */
[----:B------:R-:W-:Y:S01]  /*18060*/  BPT.TRAP 0x1 ;  /* 0x000000040000795c */ /* 0x000fe20000300000 */
.L_x_13308:
[----:B------:R-:W-:-:S04]  /*18070*/  VIADD R0, R9, 0x30860 ;  /* 0x0003086009007836 */ /* 0x000fc80000000000 */
[----:B------:R-:W-:-:S04]  /*18080*/  IMAD R23, R23, 0x8, R0 ;  /* 0x0000000817177824 */ /* 0x000fc800078e0200 */
[----:B------:R-:W3:Y:S02]  /*18090*/  SYNCS.PHASECHK.TRANS64.TRYWAIT P0, [R23+URZ], R4 ;  /* 0x00000004170075a7 */ /* 0x000ee4000800017f */
[----:B---3--:R-:W-:Y:S05]  /*180a0*/  @!P0 BRA `(.L_x_13309) ;  /* 0x0000002c00888947 */ /* 0x008fea0003800000 */
.L_x_13424:
[----:B------:R-:W-:-:S07]  /*180b0*/  LEA R7, R7, R0, 0x3 ;  /* 0x0000000007077211 */ /* 0x000fce00078e18ff */
.L_x_13310:
[----:B------:R0:W0:Y:S02]  /*180c0*/  SYNCS.PHASECHK.TRANS64.TRYWAIT P0, [R7+URZ], R2 ;  /* 0x00000002070075a7 */ /* 0x000024000800017f */
[----:B0-----:R-:W-:Y:S05]  /*180d0*/  @!P0 NANOSLEEP.SYNCS 0x989680 ;  /* 0x009896800000895d */ /* 0x001fea0003900000 */
[----:B------:R-:W0:Y:S02]  /*180e0*/  @!P0 SYNCS.PHASECHK.TRANS64 P0, [R7+URZ], R2 ;  /* 0x00000002070085a7 */ /* 0x000e24000800007f */
[----:B0-----:R-:W-:Y:S05]  /*180f0*/  @!P0 BRA `(.L_x_13310) ;  /* 0xfffffffc00f08947 */ /* 0x001fea000383ffff */
.L_x_13049:
[----:B------:R-:W-:Y:S05]  /*18100*/  BSYNC B9 ;  /* 0x0000000000097941 */ /* 0x000fea0003800000 */
.L_x_13046:
[----:B------:R-:W-:Y:S05]  /*18110*/  EXIT ;  /* 0x000000000000794d */ /* 0x000fea0003800000 */
.L_x_13067:
[----:B0-----:R0:W1:Y:S02]  /*18120*/  SYNCS.PHASECHK.TRANS64.TRYWAIT P6, [R82+URZ+0x30890], R94 ;  /* 0x0308905e520075a7 */ /* 0x00106400080c017f */
[----:B-1----:R-:W-:Y:S05]  /*18130*/  @!P6 NANOSLEEP.SYNCS 0x989680 ;  /* 0x009896800000e95d */ /* 0x002fea0003900000 */
[----:B------:R-:W1:Y:S02]  /*18140*/  @!P6 SYNCS.PHASECHK.TRANS64 P6, [R82+URZ+0x30890], R94 ;  /* 0x0308905e5200e5a7 */ /* 0x000e6400080c007f */
[----:B-1----:R-:W-:Y:S05]  /*18150*/  @!P6 BRA `(.L_x_13067) ;  /* 0xfffffffc00f0e947 */ /* 0x002fea000383ffff */
[----:B------:R-:W-:Y:S05]  /*18160*/  BRA `(.L_x_13311) ;  /* 0xfffffea800e87947 */ /* 0x000fea000383ffff */
.L_x_13087:
[----:B0-----:R0:W1:Y:S02]  /*18170*/  SYNCS.PHASECHK.TRANS64.TRYWAIT P5, [R82+URZ+0x30890], R94 ;  /* 0x0308905e520075a7 */ /* 0x00106400080a017f */
[----:B-1----:R-:W-:Y:S05]  /*18180*/  @!P5 NANOSLEEP.SYNCS 0x989680 ;  /* 0x009896800000d95d */ /* 0x002fea0003900000 */
[----:B------:R-:W1:Y:S02]  /*18190*/  @!P5 SYNCS.PHASECHK.TRANS64 P5, [R82+URZ+0x30890], R94 ;  /* 0x0308905e5200d5a7 */ /* 0x000e6400080a007f */
[----:B-1----:R-:W-:Y:S05]  /*181a0*/  @!P5 BRA `(.L_x_13087) ;  /* 0xfffffffc00f0d947 */ /* 0x002fea000383ffff */
[----:B------:R-:W-:Y:S05]  /*181b0*/  BRA `(.L_x_13312) ;  /* 0xfffffebc00587947 */ /* 0x000fea000383ffff */
.L_x_13096:
[----:B-1----:R1:W2:Y:S02]  /*181c0*/  SYNCS.PHASECHK.TRANS64.TRYWAIT P4, [R82+URZ+0x30890], R94 ;  /* 0x0308905e520075a7 */ /* 0x0022a4000808017f */
[----:B--2---:R-:W-:Y:S05]  /*181d0*/  @!P4 NANOSLEEP.SYNCS 0x989680 ;  /* 0x009896800000c95d */ /* 0x004fea0003900000 */
[----:B------:R-:W2:Y:S02]  /*181e0*/  @!P4 SYNCS.PHASECHK.TRANS64 P4, [R82+URZ+0x30890], R94 ;  /* 0x0308905e5200c5a7 */ /* 0x000ea4000808007f */
[----:B--2---:R-:W-:Y:S05]  /*181f0*/  @!P4 BRA `(.L_x_13096) ;  /* 0xfffffffc00f0c947 */ /* 0x004fea000383ffff */
[----:B------:R-:W-:Y:S05]  /*18200*/  BRA `(.L_x_13313) ;  /* 0xfffffecc007c7947 */ /* 0x000fea000383ffff */
.L_x_13102:
[----:B--2---:R2:W3:Y:S02]  /*18210*/  SYNCS.PHASECHK.TRANS64.TRYWAIT P3, [R82+URZ+0x308b0], R94 ;  /* 0x0308b05e520075a7 */ /* 0x0044e4000806017f */
[----:B---3--:R-:W-:Y:S05]  /*18220*/  @!P3 NANOSLEEP.SYNCS 0x989680 ;  /* 0x009896800000b95d */ /* 0x008fea0003900000 */
[----:B------:R-:W3:Y:S02]  /*18230*/  @!P3 SYNCS.PHASECHK.TRANS64 P3, [R82+URZ+0x308b0], R94 ;  /* 0x0308b05e5200b5a7 */ /* 0x000ee4000806007f */
[----:B---3--:R-:W-:Y:S05]  /*18240*/  @!P3 BRA `(.L_x_13102) ;  /* 0xfffffffc00f0b947 */ /* 0x008fea000383ffff */
[----:B------:R-:W-:Y:S05]  /*18250*/  BRA `(.L_x_13314) ;  /* 0xfffffed000107947 */ /* 0x000fea000383ffff */
.L_x_13110:
[----:B------:R-:W0:Y:S01]  /*18260*/  S2R R3, SR_TID.X ;  /* 0x0000000000037919 */ /* 0x000e220000002100 */
[----:B------:R-:W-:Y:S01]  /*18270*/  BSSY B0, `(.L_x_13315) ;  /* 0x000000c000007945 */ /* 0x000fe20003800000 */
[----:B------:R-:W-:Y:S01]  /*18280*/  MOV R12, RZ ;  /* 0x000000ff000c7202 */ /* 0x000fe20000000f00 */
        /* <DEDUP_REMOVED lines=10> */
.L_x_13316:
[----:B------:R-:W-:Y:S05]  /*18330*/  BSYNC B0 ;  /* 0x0000000000007941 */ /* 0x000fea0003800000 */
.L_x_13315:
[----:B------:R0:W-:Y:S01]  /*18340*/  STL [R1+0x78], R14 ;  /* 0x0000780e01007387 */ /* 0x0001e20000100800 */
[----:B------:R-:W-:Y:S05]  /*18350*/  BRA `(.L_x_13317) ;  /* 0xfffffed400607947 */ /* 0x000fea000383ffff */
.L_x_13122:
[----:B------:R-:W-:Y:S01]  /*18360*/  BSSY B1, `(.L_x_13318) ;  /* 0x0000008000017945 */ /* 0x000fe20003800000 */
[----:B------:R-:W-:Y:S01]  /*18370*/  MOV R13, R26 ;  /* 0x0000001a000d7202 */ /* 0x000fe20000000f00 */
[----:B------:R-:W-:Y:S01]  /*18380*/  IMAD.MOV.U32 R12, RZ, RZ, RZ ;  /* 0x000000ffff0c7224 */ /* 0x000fe200078e00ff */
[----:B------:R-:W-:Y:S01]  /*18390*/  MOV R15, 0xffffffff ;  /* 0xffffffff000f7802 */ /* 0x000fe20000000f00 */
[----:B------:R-:W-:-:S07]  /*183a0*/  IMAD.MOV.U32 R11, RZ, RZ, 0x1c1f ;  /* 0x00001c1fff0b7424 */ /* 0x000fce00078e00ff */
[----:B0-----:R-:W-:Y:S05]  /*183b0*/  WARPSYNC.COLLECTIVE R15, `(.L_x_13319) ;  /* 0x000000000f087348 */ /* 0x001fea0003c00000 */
[----:B0-----:R0:W1:Y:S02]  /*183c0*/  SHFL.IDX P6, R14, R13, R12, R11 ;  /* 0x0000000c0d0e7389 */ /* 0x00106400000c000b */
[----:B01----:R-:W-:Y:S01]  /*183d0*/  ENDCOLLECTIVE ;  /* 0x000000000000791b */ /* 0x003fe20003800000 */
.L_x_13319:
[----:B------:R-:W-:Y:S05]  /*183e0*/  BSYNC B1 ;  /* 0x0000000000017941 */ /* 0x000fea0003800000 */
.L_x_13318:
        /* <DEDUP_REMOVED lines=8> */
.L_x_13320:
[----:B------:R-:W-:Y:S01]  /*18470*/  IMAD.MOV.U32 R13, RZ, RZ, R28 ;  /* 0x000000ffff0d7224 */ /* 0x000fe200078e001c */
[----:B------:R-:W-:-:S07]  /*18480*/  MOV R0, R14 ;  /* 0x0000000e00007202 */ /* 0x000fce0000000f00 */
[----:B------:R-:W-:Y:S05]  /*18490*/  WARPSYNC.COLLECTIVE R15, `(.L_x_13321) ;  /* 0x000000000f087348 */ /* 0x000fea0003c00000 */
[----:B------:R0:W1:Y:S02]  /*184a0*/  SHFL.IDX P6, R14, R13, R12, R11 ;  /* 0x0000000c0d0e7389 */ /* 0x00006400000c000b */
[----:B01----:R-:W-:Y:S01]  /*184b0*/  ENDCOLLECTIVE ;  /* 0x000000000000791b */ /* 0x003fe20003800000 */
.L_x_13321:
[----:B------:R-:W-:Y:S01]  /*184c0*/  MOV R13, R27 ;  /* 0x0000001b000d7202 */ /* 0x000fe20000000f00 */
[----:B------:R-:W-:-:S07]  /*184d0*/  IMAD.MOV.U32 R5, RZ, RZ, R14 ;  /* 0x000000ffff057224 */ /* 0x000fce00078e000e */
[----:B------:R-:W-:Y:S05]  /*184e0*/  WARPSYNC.COLLECTIVE R15, `(.L_x_13322) ;  /* 0x000000000f087348 */ /* 0x000fea0003c00000 */
[----:B------:R0:W1:Y:S02]  /*184f0*/  SHFL.IDX P6, R14, R13, R12, R11 ;  /* 0x0000000c0d0e7389 */ /* 0x00006400000c000b */
[----:B01----:R-:W-:Y:S01]  /*18500*/  ENDCOLLECTIVE ;  /* 0x000000000000791b */ /* 0x003fe20003800000 */
.L_x_13322:
[----:B------:R-:W-:Y:S05]  /*18510*/  BRA `(.L_x_13323) ;  /* 0xfffffed800647947 */ /* 0x000fea000383ffff */
.L_x_13126:
[----:B0-----:R0:W1:Y:S02]  /*18520*/  SYNCS.PHASECHK.TRANS64.TRYWAIT P0, [R2+URZ+0x30800], R5 ;  /* 0x03080005020075a7 */ /* 0x001064000800017f */
[----:B-1----:R-:W-:Y:S05]  /*18530*/  @!P0 NANOSLEEP.SYNCS 0x989680 ;  /* 0x009896800000895d */ /* 0x002fea0003900000 */
[----:B------:R-:W1:Y:S02]  /*18540*/  @!P0 SYNCS.PHASECHK.TRANS64 P0, [R2+URZ+0x30800], R5 ;  /* 0x03080005020085a7 */ /* 0x000e64000800007f */
[----:B-1----:R-:W-:Y:S05]  /*18550*/  @!P0 BRA `(.L_x_13126) ;  /* 0xfffffffc00f08947 */ /* 0x002fea000383ffff */
[----:B------:R-:W-:Y:S05]  /*18560*/  BRA `(.L_x_13324) ;  /* 0xfffffedc00a47947 */ /* 0x000fea000383ffff */
.L_x_13134:
[----:B------:R-:W-:Y:S01]  /*18570*/  BSSY B1, `(.L_x_13325) ;  /* 0x0000008000017945 */ /* 0x000fe20003800000 */
[----:B------:R-:W-:Y:S01]  /*18580*/  IMAD.MOV.U32 R13, RZ, RZ, R26 ;  /* 0x000000ffff0d7224 */ /* 0x000fe200078e001a */
[----:B------:R-:W-:Y:S01]  /*18590*/  MOV R11, 0x1c1f ;  /* 0x00001c1f000b7802 */ /* 0x000fe20000000f00 */
[----:B------:R-:W-:Y:S02]  /*185a0*/  IMAD.MOV.U32 R12, RZ, RZ, RZ ;  /* 0x000000ffff0c7224 */ /* 0x000fe400078e00ff */
[----:B------:R-:W-:-:S07]  /*185b0*/  IMAD.MOV.U32 R15, RZ, RZ, -0x1 ;  /* 0xffffffffff0f7424 */ /* 0x000fce00078e00ff */
[----:B0-----:R-:W-:Y:S05]  /*185c0*/  WARPSYNC.COLLECTIVE R15, `(.L_x_13326) ;  /* 0x000000000f087348 */ /* 0x001fea0003c00000 */
[----:B0-----:R0:W1:Y:S02]  /*185d0*/  SHFL.IDX P6, R14, R13, R12, R11 ;  /* 0x0000000c0d0e7389 */ /* 0x00106400000c000b */
[----:B01----:R-:W-:Y:S01]  /*185e0*/  ENDCOLLECTIVE ;  /* 0x000000000000791b */ /* 0x003fe20003800000 */
.L_x_13326:
[----:B------:R-:W-:Y:S05]  /*185f0*/  BSYNC B1 ;  /* 0x0000000000017941 */ /* 0x000fea0003800000 */
.L_x_13325:
        /* <DEDUP_REMOVED lines=8> */
.L_x_13327:
[----:B------:R-:W-:Y:S02]  /*18680*/  IMAD.MOV.U32 R13, RZ, RZ, R28 ;  /* 0x000000ffff0d7224 */ /* 0x000fe400078e001c */
[----:B------:R-:W-:-:S07]  /*18690*/  IMAD.MOV.U32 R3, RZ, RZ, R14 ;  /* 0x000000ffff037224 */ /* 0x000fce00078e000e */
[----:B------:R-:W-:Y:S05]  /*186a0*/  WARPSYNC.COLLECTIVE R15, `(.L_x_13328) ;  /* 0x000000000f087348 */ /* 0x000fea0003c00000 */
[----:B------:R0:W1:Y:S02]  /*186b0*/  SHFL.IDX P6, R14, R13, R12, R11 ;  /* 0x0000000c0d0e7389 */ /* 0x00006400000c000b */
[----:B01----:R-:W-:Y:S01]  /*186c0*/  ENDCOLLECTIVE ;  /* 0x000000000000791b */ /* 0x003fe20003800000 */
.L_x_13328:
[----:B------:R-:W-:Y:S01]  /*186d0*/  IMAD.MOV.U32 R13, RZ, RZ, R27 ;  /* 0x000000ffff0d7224 */ /* 0x000fe200078e001b */
[----:B------:R-:W-:-:S07]  /*186e0*/  MOV R20, R14 ;  /* 0x0000000e00147202 */ /* 0x000fce0000000f00 */
[----:B------:R-:W-:Y:S05]  /*186f0*/  WARPSYNC.COLLECTIVE R15, `(.L_x_13329) ;  /* 0x000000000f087348 */ /* 0x000fea0003c00000 */
[----:B------:R0:W1:Y:S02]  /*18700*/  SHFL.IDX P6, R14, R13, R12, R11 ;  /* 0x0000000c0d0e7389 */ /* 0x00006400000c000b */
[----:B01----:R-:W-:Y:S01]  /*18710*/  ENDCOLLECTIVE ;  /* 0x000000000000791b */ /* 0x003fe20003800000 */
.L_x_13329:
[----:B------:R-:W-:Y:S05]  /*18720*/  BRA `(.L_x_13330) ;  /* 0xfffffee8000c7947 */ /* 0x000fea000383ffff */
.L_x_13138:
[----:B0-----:R0:W1:Y:S02]  /*18730*/  SYNCS.PHASECHK.TRANS64.TRYWAIT P1, [R2+URZ+0x30800], R25 ;  /* 0x03080019020075a7 */ /* 0x001064000802017f */
[----:B-1----:R-:W-:Y:S05]  /*18740*/  @!P1 NANOSLEEP.SYNCS 0x989680 ;  /* 0x009896800000995d */ /* 0x002fea0003900000 */
[----:B------:R-:W1:Y:S02]  /*18750*/  @!P1 SYNCS.PHASECHK.TRANS64 P1, [R2+URZ+0x30800], R25 ;  /* 0x03080019020095a7 */ /* 0x000e64000802007f */
[----:B-1----:R-:W-:Y:S05]  /*18760*/  @!P1 BRA `(.L_x_13138) ;  /* 0xfffffffc00f09947 */ /* 0x002fea000383ffff */
[----:B------:R-:W-:Y:S05]  /*18770*/  BRA `(.L_x_13331) ;  /* 0xfffffee800f47947 */ /* 0x000fea000383ffff */
.L_x_13144:
[----:B-1----:R1:W3:Y:S02]  /*18780*/  SYNCS.PHASECHK.TRANS64.TRYWAIT P1, [R0+URZ+0x30830], R5 ;  /* 0x03083005000075a7 */ /* 0x0022e4000802017f */
[----:B---3--:R-:W-:Y:S05]  /*18790*/  @!P1 NANOSLEEP.SYNCS 0x989680 ;  /* 0x009896800000995d */ /* 0x008fea0003900000 */
[----:B------:R-:W3:Y:S02]  /*187a0*/  @!P1 SYNCS.PHASECHK.TRANS64 P1, [R0+URZ+0x30830], R5 ;  /* 0x03083005000095a7 */ /* 0x000ee4000802007f */
[----:B---3--:R-:W-:Y:S05]  /*187b0*/  @!P1 BRA `(.L_x_13144) ;  /* 0xfffffffc00f09947 */ /* 0x008fea000383ffff */
[----:B------:R-:W-:Y:S05]  /*187c0*/  BRA `(.L_x_13143) ;  /* 0xfffffef800487947 */ /* 0x000fea000383ffff */
.L_x_13150:
[----:B-1----:R1:W2:Y:S02]  /*187d0*/  SYNCS.PHASECHK.TRANS64.TRYWAIT P3, [R5+URZ+0x30830], R6 ;  /* 0x03083006050075a7 */ /* 0x0022a4000806017f */
[----:B--2---:R-:W-:Y:S05]  /*187e0*/  @!P3 NANOSLEEP.SYNCS 0x989680 ;  /* 0x009896800000b95d */ /* 0x004fea0003900000 */
[----:B------:R-:W2:Y:S02]  /*187f0*/  @!P3 SYNCS.PHASECHK.TRANS64 P3, [R5+URZ+0x30830], R6 ;  /* 0x030830060500b5a7 */ /* 0x000ea4000806007f */
[----:B--2---:R-:W-:Y:S05]  /*18800*/  @!P3 BRA `(.L_x_13150) ;  /* 0xfffffffc00f0b947 */ /* 0x004fea000383ffff */
[----:B------:R-:W-:Y:S05]  /*18810*/  BRA `(.L_x_13149) ;  /* 0xffffff3000e07947 */ /* 0x000fea000383ffff */
.L_x_13154:
[----:B-1----:R1:W2:Y:S02]  /*18820*/  SYNCS.PHASECHK.TRANS64.TRYWAIT P2, [R6+URZ+0x30850], R5 ;  /* 0x03085005060075a7 */ /* 0x0022a4000804017f */
[----:B--2---:R-:W-:Y:S05]  /*18830*/  @!P2 NANOSLEEP.SYNCS 0x989680 ;  /* 0x009896800000a95d */ /* 0x004fea0003900000 */
[----:B------:R-:W2:Y:S02]  /*18840*/  @!P2 SYNCS.PHASECHK.TRANS64 P2, [R6+URZ+0x30850], R5 ;  /* 0x030850050600a5a7 */ /* 0x000ea4000804007f */
[----:B--2---:R-:W-:Y:S05]  /*18850*/  @!P2 BRA `(.L_x_13154) ;  /* 0xfffffffc00f0a947 */ /* 0x004fea000383ffff */
[----:B------:R-:W-:Y:S05]  /*18860*/  BRA `(.L_x_13151) ;  /* 0xffffff3400b07947 */ /* 0x000fea000383ffff */
.L_x_13159:
[----:B-1----:R1:W2:Y:S02]  /*18870*/  SYNCS.PHASECHK.TRANS64.TRYWAIT P0, [R11+URZ+0x30850], R0 ;  /* 0x030850000b0075a7 */ /* 0x0022a4000800017f */
[----:B--2---:R-:W-:Y:S05]  /*18880*/  @!P0 NANOSLEEP.SYNCS 0x989680 ;  /* 0x009896800000895d */ /* 0x004fea0003900000 */
[----:B------:R-:W2:Y:S02]  /*18890*/  @!P0 SYNCS.PHASECHK.TRANS64 P0, [R11+URZ+0x30850], R0 ;  /* 0x030850000b0085a7 */ /* 0x000ea4000800007f */
[----:B--2---:R-:W-:Y:S05]  /*188a0*/  @!P0 BRA `(.L_x_13159) ;  /* 0xfffffffc00f08947 */ /* 0x004fea000383ffff */
[----:B------:R-:W-:Y:S05]  /*188b0*/  BRA `(.L_x_13158) ;  /* 0xffffff7000107947 */ /* 0x000fea000383ffff */
.L_x_13167:
[----:B------:R-:W-:Y:S01]  /*188c0*/  IMAD.MOV.U32 R13, RZ, RZ, R20 ;  /* 0x000000ffff0d7224 */ /* 0x000fe200078e0014 */
[----:B------:R-:W-:Y:S01]  /*188d0*/  MOV R12, RZ ;  /* 0x000000ff000c7202 */ /* 0x000fe20000000f00 */
[----:B------:R-:W-:Y:S02]  /*188e0*/  IMAD.MOV.U32 R11, RZ, RZ, 0x181f ;  /* 0x0000181fff0b7424 */ /* 0x000fe400078e00ff */
[----:B------:R-:W-:Y:S02]  /*188f0*/  IMAD.MOV.U32 R15, RZ, RZ, -0x1 ;  /* 0xffffffffff0f7424 */ /* 0x000fe400078e00ff */
[----:B------:R-:W-:Y:S02]  /*18900*/  IMAD R24, R26, 0xc0, R30 ;  /* 0x000000c01a187824 */ /* 0x000fe400078e021e */
[----:B------:R-:W-:-:S07]  /*18910*/  IMAD R21, R8, R27, RZ ;  /* 0x0000001b08157224 */ /* 0x000fce00078e02ff */
[----:B------:R-:W-:Y:S05]  /*18920*/  WARPSYNC.COLLECTIVE R15, `(.L_x_13332) ;  /* 0x000000000f087348 */ /* 0x000fea0003c00000 */
[----:B------:R0:W1:Y:S02]  /*18930*/  SHFL.IDX P6, R14, R13, R12, R11 ;  /* 0x0000000c0d0e7389 */ /* 0x00006400000c000b */
[----:B01----:R-:W-:Y:S01]  /*18940*/  ENDCOLLECTIVE ;  /* 0x000000000000791b */ /* 0x003fe20003800000 */
.L_x_13332:
[C---:B------:R-:W-:Y:S02]  /*18950*/  IADD3 R8, R24.reuse, 0x30, RZ ;  /* 0x0000003018087810 */ /* 0x040fe40007ffe0ff */
[-C--:B------:R-:W-:Y:S02]  /*18960*/  ISETP.GE.OR P3, PT, R24, R21.reuse, P0 ;  /* 0x000000151800720c */ /* 0x080fe40000766670 */
[----:B------:R-:W-:Y:S01]  /*18970*/  ISETP.GE.OR P4, PT, R8, R21, P0 ;  /* 0x000000150800720c */ /* 0x000fe20000786670 */
[----:B------:R-:W-:-:S05]  /*18980*/  VIADD R8, R24, 0x60 ;  /* 0x0000006018087836 */ /* 0x000fca0000000000 */
[----:B------:R-:W-:Y:S01]  /*18990*/  ISETP.GE.OR P2, PT, R8, R21, P0 ;  /* 0x000000150800720c */ /* 0x000fe20000746670 */
[----:B------:R-:W-:Y:S01]  /*189a0*/  IMAD.MOV.U32 R13, RZ, RZ, R7 ;  /* 0x000000ffff0d7224 */ /* 0x000fe200078e0007 */
[----:B------:R-:W-:-:S11]  /*189b0*/  MOV R0, R14 ;  /* 0x0000000e00007202 */ /* 0x000fd60000000f00 */
[----:B------:R-:W-:Y:S05]  /*189c0*/  WARPSYNC.COLLECTIVE R15, `(.L_x_13333) ;  /* 0x000000000f087348 */ /* 0x000fea0003c00000 */
[----:B------:R0:W1:Y:S02]  /*189d0*/  SHFL.IDX P6, R14, R13, R12, R11 ;  /* 0x0000000c0d0e7389 */ /* 0x00006400000c000b */
[----:B01----:R-:W-:Y:S01]  /*189e0*/  ENDCOLLECTIVE ;  /* 0x000000000000791b */ /* 0x003fe20003800000 */
.L_x_13333:
[----:B------:R-:W-:Y:S01]  /*189f0*/  MOV R13, R20 ;  /* 0x00000014000d7202 */ /* 0x000fe20000000f00 */
[----:B------:R-:W-:Y:S02]  /*18a00*/  IMAD.MOV.U32 R12, RZ, RZ, 0x1 ;  /* 0x00000001ff0c7424 */ /* 0x000fe400078e00ff */
[----:B------:R-:W-:-:S07]  /*18a10*/  IMAD.MOV.U32 R3, RZ, RZ, R14 ;  /* 0x000000ffff037224 */ /* 0x000fce00078e000e */
[----:B------:R-:W-:Y:S05]  /*18a20*/  WARPSYNC.COLLECTIVE R15, `(.L_x_13334) ;  /* 0x000000000f087348 */ /* 0x000fea0003c00000 */
[----:B------:R0:W1:Y:S02]  /*18a30*/  SHFL.IDX P6, R14, R13, R12, R11 ;  /* 0x0000000c0d0e7389 */ /* 0x00006400000c000b */
[----:B01----:R-:W-:Y:S01]  /*18a40*/  ENDCOLLECTIVE ;  /* 0x000000000000791b */ /* 0x003fe20003800000 */
.L_x_13334:
[----:B------:R-:W-:-:S04]  /*18a50*/  @!P3 LEA R10, P5, R29, R3, 0x1 ;  /* 0x000000031d0ab211 */ /* 0x000fc800078a08ff */
[----:B------:R-:W-:Y:S02]  /*18a60*/  @!P3 LEA.HI.X R3, R29, R0, R28, 0x1, P5 ;  /* 0x000000001d03b211 */ /* 0x000fe400028f0c1c */
[----:B------:R-:W-:Y:S01]  /*18a70*/  MOV R13, R7 ;  /* 0x00000007000d7202 */ /* 0x000fe20000000f00 */
[----:B------:R-:W-:-:S07]  /*18a80*/  IMAD.MOV.U32 R4, RZ, RZ, R14 ;  /* 0x000000ffff047224 */ /* 0x000fce00078e000e */
[----:B------:R-:W-:Y:S05]  /*18a90*/  WARPSYNC.COLLECTIVE R15, `(.L_x_13335) ;  /* 0x000000000f087348 */ /* 0x000fea0003c00000 */
[----:B------:R0:W1:Y:S02]  /*18aa0*/  SHFL.IDX P6, R14, R13, R12, R11 ;  /* 0x0000000c0d0e7389 */ /* 0x00006400000c000b */
[----:B01----:R-:W-:Y:S01]  /*18ab0*/  ENDCOLLECTIVE ;  /* 0x000000000000791b */ /* 0x003fe20003800000 */
.L_x_13335:
[----:B------:R-:W-:Y:S01]  /*18ac0*/  IMAD.MOV.U32 R13, RZ, RZ, R20 ;  /* 0x000000ffff0d7224 */ /* 0x000fe200078e0014 */
[----:B------:R-:W-:Y:S01]  /*18ad0*/  MOV R12, 0x2 ;  /* 0x00000002000c7802 */ /* 0x000fe20000000f00 */
[----:B------:R-:W-:-:S07]  /*18ae0*/  IMAD.MOV.U32 R5, RZ, RZ, R14 ;  /* 0x000000ffff057224 */ /* 0x000fce00078e000e */
[----:B------:R-:W-:Y:S05]  /*18af0*/  WARPSYNC.COLLECTIVE R15, `(.L_x_13336) ;  /* 0x000000000f087348 */ /* 0x000fea0003c00000 */
[----:B------:R0:W1:Y:S02]  /*18b00*/  SHFL.IDX P6, R14, R13, R12, R11 ;  /* 0x0000000c0d0e7389 */ /* 0x00006400000c000b */
[----:B01----:R-:W-:Y:S01]  /*18b10*/  ENDCOLLECTIVE ;  /* 0x000000000000791b */ /* 0x003fe20003800000 */
.L_x_13336:
[----:B------:R-:W-:-:S04]  /*18b20*/  @!P4 LEA R8, P1, R29, R5, 0x1 ;  /* 0x000000051d08c211 */ /* 0x000fc800078208ff */
[----:B------:R-:W-:Y:S01]  /*18b30*/  @!P4 LEA.HI.X R9, R29, R4, R28, 0x1, P1 ;  /* 0x000000041d09c211 */ /* 0x000fe200008f0c1c */
[----:B------:R-:W-:Y:S02]  /*18b40*/  IMAD.MOV.U32 R13, RZ, RZ, R7 ;  /* 0x000000ffff0d7224 */ /* 0x000fe400078e0007 */
[----:B------:R-:W-:-:S07]  /*18b50*/  IMAD.MOV.U32 R6, RZ, RZ, R14 ;  /* 0x000000ffff067224 */ /* 0x000fce00078e000e */
[----:B------:R-:W-:Y:S05]  /*18b60*/  WARPSYNC.COLLECTIVE R15, `(.L_x_13337) ;  /* 0x000000000f087348 */ /* 0x000fea0003c00000 */
[----:B------:R0:W1:Y:S02]  /*18b70*/  SHFL.IDX P6, R14, R13, R12, R11 ;  /* 0x0000000c0d0e7389 */ /* 0x00006400000c000b */
[----:B01----:R-:W-:Y:S01]  /*18b80*/  ENDCOLLECTIVE ;  /* 0x000000000000791b */ /* 0x003fe20003800000 */
.L_x_13337:
[----:B------:R-:W-:Y:S01]  /*18b90*/  @!P3 IMAD.MOV.U32 R11, RZ, RZ, R3 ;  /* 0x000000ffff0bb224 */ /* 0x000fe200078e0003 */
[----:B------:R-:W-:Y:S01]  /*18ba0*/  MOV R13, R20 ;  /* 0x00000014000d7202 */ /* 0x000fe20000000f00 */
[----:B------:R-:W-:-:S03]  /*18bb0*/  IMAD.MOV.U32 R12, RZ, RZ, 0x3 ;  /* 0x00000003ff0c7424 */ /* 0x000fc600078e00ff */
[----:B------:R0:W-:Y:S04]  /*18bc0*/  @!P3 ST.E.128 desc[UR56][R10.64], RZ ;  /* 0x000000ff0a00b985 */ /* 0x0001e8000c101d38 */
[----:B------:R1:W-:Y:S01]  /*18bd0*/  @!P4 ST.E.128 desc[UR56][R8.64], RZ ;  /* 0x000000ff0800c985 */ /* 0x0003e2000c101d38 */
[----:B------:R-:W-:-:S04]  /*18be0*/  @!P2 LEA R25, P5, R29, R14, 0x1 ;  /* 0x0000000e1d19a211 */ /* 0x000fc800078a08ff */
[----:B------:R-:W-:Y:S01]  /*18bf0*/  @!P2 LEA.HI.X R5, R29, R6, R28, 0x1, P5 ;  /* 0x000000061d05a211 */ /* 0x000fe200028f0c1c */
[----:B0-----:R-:W-:Y:S02]  /*18c00*/  IMAD.MOV.U32 R11, RZ, RZ, 0x181f ;  /* 0x0000181fff0b7424 */ /* 0x001fe400078e00ff */
[----:B------:R-:W-:-:S07]  /*18c10*/  @!P2 IMAD.MOV.U32 R4, RZ, RZ, R25 ;  /* 0x000000ffff04a224 */ /* 0x000fce00078e0019 */
[----:B-1----:R-:W-:Y:S05]  /*18c20*/  WARPSYNC.COLLECTIVE R15, `(.L_x_13338) ;  /* 0x000000000f087348 */ /* 0x002fea0003c00000 */
[----:B------:R0:W2:Y:S02]  /*18c30*/  SHFL.IDX P6, R14, R13, R12, R11 ;  /* 0x0000000c0d0e7389 */ /* 0x0000a400000c000b */
[----:B012---:R-:W-:Y:S01]  /*18c40*/  ENDCOLLECTIVE ;  /* 0x000000000000791b */ /* 0x007fe20003800000 */
.L_x_13338:
[----:B------:R0:W-:Y:S01]  /*18c50*/  @!P2 ST.E.128 desc[UR56][R4.64], RZ ;  /* 0x000000ff0400a985 */ /* 0x0001e2000c101d38 */
[----:B------:R-:W-:Y:S01]  /*18c60*/  IMAD.MOV.U32 R13, RZ, RZ, R7 ;  /* 0x000000ffff0d7224 */ /* 0x000fe200078e0007 */
[----:B------:R-:W-:-:S07]  /*18c70*/  MOV R0, R14 ;  /* 0x0000000e00007202 */ /* 0x000fce0000000f00 */
[----:B0-----:R-:W-:Y:S05]  /*18c80*/  WARPSYNC.COLLECTIVE R15, `(.L_x_13339) ;  /* 0x000000000f087348 */ /* 0x001fea0003c00000 */
[----:B------:R1:W2:Y:S02]  /*18c90*/  SHFL.IDX P6, R14, R13, R12, R11 ;  /* 0x0000000c0d0e7389 */ /* 0x0002a400000c000b */
[----:B012---:R-:W-:Y:S01]  /*18ca0*/  ENDCOLLECTIVE ;  /* 0x000000000000791b */ /* 0x007fe20003800000 */
.L_x_13339:
[----:B------:R-:W-:Y:S05]  /*18cb0*/  BRA `(.L_x_13340) ;  /* 0xffffff9000707947 */ /* 0x000fea000383ffff */
.L_x_13184:
        /* <DEDUP_REMOVED lines=11> */
.L_x_13342:
[----:B------:R-:W-:Y:S05]  /*18d70*/  BSYNC B1 ;  /* 0x0000000000017941 */ /* 0x000fea0003800000 */
.L_x_13341:
[----:B------:R-:W-:Y:S05]  /*18d80*/  BRA `(.L_x_13343) ;  /* 0xffffffa000e47947 */ /* 0x000fea000383ffff */
.L_x_13186:
[----:B------:R-:W-:Y:S01]  /*18d90*/  BSSY B1, `(.L_x_13344) ;  /* 0x0000006000017945 */ /* 0x000fe20003800000 */
[----:B------:R-:W-:-:S07]  /*18da0*/  IMAD.MOV.U32 R15, RZ, RZ, -0x1 ;  /* 0xffffffffff0f7424 */ /* 0x000fce00078e00ff */
[----:B0-----:R-:W-:Y:S05]  /*18db0*/  WARPSYNC.COLLECTIVE R15, `(.L_x_13345) ;  /* 0x000000000f0c7348 */ /* 0x001fea0003c00000 */
[----:B------:R-:W-:Y:S02]  /*18dc0*/  ELECT P6, UR62, PT ;  /* 0x00000000003e782f */ /* 0x000fe400038c0000 */
[----:B------:R-:W-:Y:S01]  /*18dd0*/  MOV R14, UR62 ;  /* 0x0000003e000e7c02 */ /* 0x000fe20008000f00 */
[----:B0-----:R-:W-:Y:S10]  /*18de0*/  ENDCOLLECTIVE ;  /* 0x000000000000791b */ /* 0x001ff40003800000 */
.L_x_13345:
[----:B------:R-:W-:Y:S05]  /*18df0*/  BSYNC B1 ;  /* 0x0000000000017941 */ /* 0x000fea0003800000 */
.L_x_13344:
[----:B------:R-:W-:Y:S05]  /*18e00*/  BRA `(.L_x_13185) ;  /* 0xffffffa000dc7947 */ /* 0x000fea000383ffff */
.L_x_13188:
[----:B0-----:R0:W1:Y:S02]  /*18e10*/  SYNCS.PHASECHK.TRANS64.TRYWAIT P0, [R22+URZ+0x30820], R5 ;  /* 0x03082005160075a7 */ /* 0x001064000800017f */
[----:B-1----:R-:W-:Y:S05]  /*18e20*/  @!P0 NANOSLEEP.SYNCS 0x989680 ;  /* 0x009896800000895d */ /* 0x002fea0003900000 */
[----:B------:R-:W1:Y:S02]  /*18e30*/  @!P0 SYNCS.PHASECHK.TRANS64 P0, [R22+URZ+0x30820], R5 ;  /* 0x03082005160085a7 */ /* 0x000e64000800007f */
[----:B-1----:R-:W-:Y:S05]  /*18e40*/  @!P0 BRA `(.L_x_13188) ;  /* 0xfffffffc00f08947 */ /* 0x002fea000383ffff */
[----:B------:R-:W-:Y:S05]  /*18e50*/  BRA `(.L_x_13346) ;  /* 0xffffffa000ec7947 */ /* 0x000fea000383ffff */
.L_x_13192:
[----:B0-----:R0:W1:Y:S02]  /*18e60*/  SYNCS.PHASECHK.TRANS64.TRYWAIT P0, [R6+URZ+0x308a0], R5 ;  /* 0x0308a005060075a7 */ /* 0x001064000800017f */
[----:B-1----:R-:W-:Y:S05]  /*18e70*/  @!P0 NANOSLEEP.SYNCS 0x989680 ;  /* 0x009896800000895d */ /* 0x002fea0003900000 */
[----:B------:R-:W1:Y:S02]  /*18e80*/  @!P0 SYNCS.PHASECHK.TRANS64 P0, [R6+URZ+0x308a0], R5 ;  /* 0x0308a005060085a7 */ /* 0x000e64000800007f */
[----:B-1----:R-:W-:Y:S05]  /*18e90*/  @!P0 BRA `(.L_x_13192) ;  /* 0xfffffffc00f08947 */ /* 0x002fea000383ffff */
[----:B------:R-:W-:Y:S05]  /*18ea0*/  BRA `(.L_x_13347) ;  /* 0xffffffa400087947 */ /* 0x000fea000383ffff */
.L_x_13197:
[----:B-1----:R1:W2:Y:S02]  /*18eb0*/  SYNCS.PHASECHK.TRANS64.TRYWAIT P0, [R6+URZ+0x308c0], R5 ;  /* 0x0308c005060075a7 */ /* 0x0022a4000800017f */
[----:B--2---:R-:W-:Y:S05]  /*18ec0*/  @!P0 NANOSLEEP.SYNCS 0x989680 ;  /* 0x009896800000895d */ /* 0x004fea0003900000 */
[----:B------:R-:W2:Y:S02]  /*18ed0*/  @!P0 SYNCS.PHASECHK.TRANS64 P0, [R6+URZ+0x308c0], R5 ;  /* 0x0308c005060085a7 */ /* 0x000ea4000800007f */
[----:B--2---:R-:W-:Y:S05]  /*18ee0*/  @!P0 BRA `(.L_x_13197) ;  /* 0xfffffffc00f08947 */ /* 0x004fea000383ffff */
[----:B------:R-:W-:Y:S05]  /*18ef0*/  BRA `(.L_x_13348) ;  /* 0xffffffa400847947 */ /* 0x000fea000383ffff */
.L_x_13204:
[----:B-1----:R1:W2:Y:S02]  /*18f00*/  SYNCS.PHASECHK.TRANS64.TRYWAIT P1, [R5+URZ+0x308a0], R6 ;  /* 0x0308a006050075a7 */ /* 0x0022a4000802017f */
[----:B--2---:R-:W-:Y:S05]  /*18f10*/  @!P1 NANOSLEEP.SYNCS 0x989680 ;  /* 0x009896800000995d */ /* 0x004fea0003900000 */
[----:B------:R-:W2:Y:S02]  /*18f20*/  @!P1 SYNCS.PHASECHK.TRANS64 P1, [R5+URZ+0x308a0], R6 ;  /* 0x0308a006050095a7 */ /* 0x000ea4000802007f */
[----:B--2---:R-:W-:Y:S05]  /*18f30*/  @!P1 BRA `(.L_x_13204) ;  /* 0xfffffffc00f09947 */ /* 0x004fea000383ffff */
[----:B------:R-:W-:Y:S05]  /*18f40*/  BRA `(.L_x_13349) ;  /* 0xffffffa8004c7947 */ /* 0x000fea000383ffff */
.L_x_13209:
[----:B0-----:R0:W2:Y:S02]  /*18f50*/  SYNCS.PHASECHK.TRANS64.TRYWAIT P1, [R5+URZ+0x308c0], R6 ;  /* 0x0308c006050075a7 */ /* 0x0010a4000802017f */
[----:B--2---:R-:W-:Y:S05]  /*18f60*/  @!P1 NANOSLEEP.SYNCS 0x989680 ;  /* 0x009896800000995d */ /* 0x004fea0003900000 */
[----:B------:R-:W2:Y:S02]  /*18f70*/  @!P1 SYNCS.PHASECHK.TRANS64 P1, [R5+URZ+0x308c0], R6 ;  /* 0x0308c006050095a7 */ /* 0x000ea4000802007f */
[----:B--2---:R-:W-:Y:S05]  /*18f80*/  @!P1 BRA `(.L_x_13209) ;  /* 0xfffffffc00f09947 */ /* 0x004fea000383ffff */
[----:B------:R-:W-:Y:S05]  /*18f90*/  BRA `(.L_x_13350) ;  /* 0xffffffa800c47947 */ /* 0x000fea000383ffff */
.L_x_13222:
        /* <DEDUP_REMOVED lines=11> */
.L_x_13352:
[----:B------:R-:W-:Y:S05]  /*19050*/  BSYNC B0 ;  /* 0x0000000000007941 */ /* 0x000fea0003800000 */
.L_x_13351:
[----:B------:R-:W-:Y:S05]  /*19060*/  BRA `(.L_x_13353) ;  /* 0xffffffb000dc7947 */ /* 0x000fea000383ffff */
.L_x_13224:
[----:B------:R-:W-:Y:S01]  /*19070*/  BSSY B0, `(.L_x_13354) ;  /* 0x0000006000007945 */ /* 0x000fe20003800000 */
[----:B------:R-:W-:-:S07]  /*19080*/  MOV R15, 0xffffffff ;  /* 0xffffffff000f7802 */ /* 0x000fce0000000f00 */
[----:B012---:R-:W-:Y:S05]  /*19090*/  WARPSYNC.COLLECTIVE R15, `(.L_x_13355) ;  /* 0x000000000f0c7348 */ /* 0x007fea0003c00000 */
[----:B------:R-:W-:Y:S02]  /*190a0*/  ELECT P6, UR62, PT ;  /* 0x00000000003e782f */ /* 0x000fe400038c0000 */
[----:B------:R-:W-:Y:S01]  /*190b0*/  MOV R14, UR62 ;  /* 0x0000003e000e7c02 */ /* 0x000fe20008000f00 */
[----:B012---:R-:W-:Y:S10]  /*190c0*/  ENDCOLLECTIVE ;  /* 0x000000000000791b */ /* 0x007ff40003800000 */
.L_x_13355:
[----:B------:R-:W-:Y:S05]  /*190d0*/  BSYNC B0 ;  /* 0x0000000000007941 */ /* 0x000fea0003800000 */
.L_x_13354:
[----:B------:R-:W-:Y:S05]  /*190e0*/  BRA `(.L_x_13356) ;  /* 0xffffffb000e47947 */ /* 0x000fea000383ffff */
.L_x_13226:
[----:B--2---:R2:W3:Y:S02]  /*190f0*/  SYNCS.PHASECHK.TRANS64.TRYWAIT P0, [R0+URZ+0x30840], R2 ;  /* 0x03084002000075a7 */ /* 0x0044e4000800017f */
[----:B---3--:R-:W-:Y:S05]  /*19100*/  @!P0 NANOSLEEP.SYNCS 0x989680 ;  /* 0x009896800000895d */ /* 0x008fea0003900000 */
[----:B------:R-:W3:Y:S02]  /*19110*/  @!P0 SYNCS.PHASECHK.TRANS64 P0, [R0+URZ+0x30840], R2 ;  /* 0x03084002000085a7 */ /* 0x000ee4000800007f */
[----:B---3--:R-:W-:Y:S05]  /*19120*/  @!P0 BRA `(.L_x_13226) ;  /* 0xfffffffc00f08947 */ /* 0x008fea000383ffff */
[----:B------:R-:W-:Y:S05]  /*19130*/  BRA `(.L_x_13357) ;  /* 0xffffffb4003c7947 */ /* 0x000fea000383ffff */
.L_x_13230:
[----:B------:R-:W2:Y:S01]  /*19140*/  LDL.LU R11, [R1+0x38] ;  /* 0x00003800010b7983 */ /* 0x000ea20000300800 */
[----:B------:R-:W-:Y:S02]  /*19150*/  IMAD.MOV.U32 R13, RZ, RZ, R4 ;  /* 0x000000ffff0d7224 */ /* 0x000fe400078e0004 */
[----:B------:R-:W-:Y:S02]  /*19160*/  IMAD.MOV.U32 R12, RZ, RZ, RZ ;  /* 0x000000ffff0c7224 */ /* 0x000fe400078e00ff */
[----:B------:R-:W-:Y:S02]  /*19170*/  IMAD.MOV.U32 R15, RZ, RZ, -0x1 ;  /* 0xffffffffff0f7424 */ /* 0x000fe400078e00ff */
[----:B------:R-:W-:-:S05]  /*19180*/  IMAD R17, R17, 0xc0, R21 ;  /* 0x000000c011117824 */ /* 0x000fca00078e0215 */
[----:B------:R-:W-:Y:S01]  /*19190*/  IADD3 R8, R17, 0x10, RZ ;  /* 0x0000001011087810 */ /* 0x000fe20007ffe0ff */
[----:B--2---:R-:W-:Y:S01]  /*191a0*/  IMAD R3, R11, R9, RZ ;  /* 0x000000090b037224 */ /* 0x004fe200078e02ff */
[----:B------:R-:W-:-:S04]  /*191b0*/  MOV R11, 0x181f ;  /* 0x0000181f000b7802 */ /* 0x000fc80000000f00 */
[----:B------:R-:W-:-:S13]  /*191c0*/  ISETP.GE.AND P1, PT, R17, R3, PT ;  /* 0x000000031100720c */ /* 0x000fda0003f26270 */
[----:B-----5:R-:W-:Y:S05]  /*191d0*/  WARPSYNC.COLLECTIVE R15, `(.L_x_13358) ;  /* 0x000000000f087348 */ /* 0x020fea0003c00000 */
[----:B------:R0:W1:Y:S02]  /*191e0*/  SHFL.IDX P6, R14, R13, R12, R11 ;  /* 0x0000000c0d0e7389 */ /* 0x00006400000c000b */
[----:B01---5:R-:W-:Y:S01]  /*191f0*/  ENDCOLLECTIVE ;  /* 0x000000000000791b */ /* 0x023fe20003800000 */
.L_x_13358:
[----:B------:R-:W-:Y:S01]  /*19200*/  MOV R13, R0 ;  /* 0x00000000000d7202 */ /* 0x000fe20000000f00 */
[----:B------:R-:W-:-:S07]  /*19210*/  IMAD.MOV.U32 R6, RZ, RZ, R14 ;  /* 0x000000ffff067224 */ /* 0x000fce00078e000e */
[----:B------:R-:W-:Y:S05]  /*19220*/  WARPSYNC.COLLECTIVE R15, `(.L_x_13359) ;  /* 0x000000000f087348 */ /* 0x000fea0003c00000 */
[----:B------:R0:W1:Y:S02]  /*19230*/  SHFL.IDX P6, R14, R13, R12, R11 ;  /* 0x0000000c0d0e7389 */ /* 0x00006400000c000b */
[----:B01----:R-:W-:Y:S01]  /*19240*/  ENDCOLLECTIVE ;  /* 0x000000000000791b */ /* 0x003fe20003800000 */
.L_x_13359:
[----:B------:R-:W-:Y:S02]  /*19250*/  IMAD.MOV.U32 R13, RZ, RZ, R4 ;  /* 0x000000ffff0d7224 */ /* 0x000fe400078e0004 */
[----:B------:R-:W-:Y:S02]  /*19260*/  IMAD.MOV.U32 R12, RZ, RZ, 0x1 ;  /* 0x00000001ff0c7424 */ /* 0x000fe400078e00ff */
[----:B------:R-:W-:-:S07]  /*19270*/  IMAD.MOV.U32 R7, RZ, RZ, R14 ;  /* 0x000000ffff077224 */ /* 0x000fce00078e000e */
[----:B------:R-:W-:Y:S05]  /*19280*/  WARPSYNC.COLLECTIVE R15, `(.L_x_13360) ;  /* 0x000000000f087348 */ /* 0x000fea0003c00000 */
[----:B------:R0:W1:Y:S02]  /*19290*/  SHFL.IDX P6, R14, R13, R12, R11 ;  /* 0x0000000c0d0e7389 */ /* 0x00006400000c000b */
[----:B01----:R-:W-:Y:S01]  /*192a0*/  ENDCOLLECTIVE ;  /* 0x000000000000791b */ /* 0x003fe20003800000 */
.L_x_13360:
        /* <DEDUP_REMOVED lines=10> */
[----:B------:R-:W-:Y:S02]  /*19350*/  ISETP.GE.AND P1, PT, R8, R3, PT ;  /* 0x000000030800720c */ /* 0x000fe40003f26270 */
[----:B0-----:R-:W-:-:S11]  /*19360*/  MOV R6, R14 ;  /* 0x0000000e00067202 */ /* 0x001fd60000000f00 */
[----:B------:R-:W-:Y:S05]  /*19370*/  WARPSYNC.COLLECTIVE R15, `(.L_x_13361) ;  /* 0x000000000f087348 */ /* 0x000fea0003c00000 */
[----:B------:R0:W1:Y:S02]  /*19380*/  SHFL.IDX P6, R14, R13, R12, R11 ;  /* 0x0000000c0d0e7389 */ /* 0x00006400000c000b */
[----:B01----:R-:W-:Y:S01]  /*19390*/  ENDCOLLECTIVE ;  /* 0x000000000000791b */ /* 0x003fe20003800000 */
.L_x_13361:
[----:B------:R-:W-:Y:S01]  /*193a0*/  IMAD.MOV.U32 R13, RZ, RZ, R4 ;  /* 0x000000ffff0d7224 */ /* 0x000fe200078e0004 */
[----:B------:R-:W-:Y:S01]  /*193b0*/  MOV R12, 0x2 ;  /* 0x00000002000c7802 */ /* 0x000fe20000000f00 */
[----:B------:R-:W-:-:S07]  /*193c0*/  IMAD.MOV.U32 R7, RZ, RZ, R14 ;  /* 0x000000ffff077224 */ /* 0x000fce00078e000e */
[----:B------:R-:W-:Y:S05]  /*193d0*/  WARPSYNC.COLLECTIVE R15, `(.L_x_13362) ;  /* 0x000000000f087348 */ /* 0x000fea0003c00000 */
[----:B------:R0:W1:Y:S02]  /*193e0*/  SHFL.IDX P6, R14, R13, R12, R11 ;  /* 0x0000000c0d0e7389 */ /* 0x00006400000c000b */
[----:B01----:R-:W-:Y:S01]  /*193f0*/  ENDCOLLECTIVE ;  /* 0x000000000000791b */ /* 0x003fe20003800000 */
.L_x_13362:
[----:B------:R-:W-:-:S04]  /*19400*/  @!P1 LEA R7, P2, R20, R7, 0x1 ;  /* 0x0000000714079211 */ /* 0x000fc800078408ff */
[----:B------:R-:W-:-:S04]  /*19410*/  @!P1 IADD3.X R6, RZ, R6, RZ, P2, !PT ;  /* 0x00000006ff069210 */ /* 0x000fc800017fe4ff */
        /* <DEDUP_REMOVED lines=14> */
.L_x_13363:
[----:B------:R-:W-:Y:S01]  /*19500*/  MOV R13, R4 ;  /* 0x00000004000d7202 */ /* 0x000fe20000000f00 */
[----:B------:R-:W-:Y:S01]  /*19510*/  IMAD.MOV.U32 R12, RZ, RZ, 0x3 ;  /* 0x00000003ff0c7424 */ /* 0x000fe200078e00ff */
[----:B------:R-:W-:-:S07]  /*19520*/  MOV R7, R14 ;  /* 0x0000000e00077202 */ /* 0x000fce0000000f00 */
[----:B------:R-:W-:Y:S05]  /*19530*/  WARPSYNC.COLLECTIVE R15, `(.L_x_13364) ;  /* 0x000000000f087348 */ /* 0x000fea0003c00000 */
[----:B------:R0:W1:Y:S02]  /*19540*/  SHFL.IDX P6, R14, R13, R12, R11 ;  /* 0x0000000c0d0e7389 */ /* 0x00006400000c000b */
[----:B01----:R-:W-:Y:S01]  /*19550*/  ENDCOLLECTIVE ;  /* 0x000000000000791b */ /* 0x003fe20003800000 */
.L_x_13364:
[----:B------:R-:W-:-:S05]  /*19560*/  @!P1 LEA R7, P2, R20, R7, 0x1 ;  /* 0x0000000714079211 */ /* 0x000fca00078408ff */
[----:B------:R-:W-:-:S05]  /*19570*/  @!P1 IMAD.X R6, RZ, RZ, R6, P2 ;  /* 0x000000ffff069224 */ /* 0x000fca00010e0606 */
        /* <DEDUP_REMOVED lines=14> */
.L_x_13365:
[----:B------:R-:W-:Y:S02]  /*19660*/  IMAD.MOV.U32 R13, RZ, RZ, R4 ;  /* 0x000000ffff0d7224 */ /* 0x000fe400078e0004 */
[----:B------:R-:W-:Y:S02]  /*19670*/  IMAD.MOV.U32 R12, RZ, RZ, 0x4 ;  /* 0x00000004ff0c7424 */ /* 0x000fe400078e00ff */
[----:B------:R-:W-:-:S07]  /*19680*/  IMAD.MOV.U32 R7, RZ, RZ, R14 ;  /* 0x000000ffff077224 */ /* 0x000fce00078e000e */
[----:B------:R-:W-:Y:S05]  /*19690*/  WARPSYNC.COLLECTIVE R15, `(.L_x_13366) ;  /* 0x000000000f087348 */ /* 0x000fea0003c00000 */
[----:B------:R0:W1:Y:S02]  /*196a0*/  SHFL.IDX P6, R14, R13, R12, R11 ;  /* 0x0000000c0d0e7389 */ /* 0x00006400000c000b */
[----:B01----:R-:W-:Y:S01]  /*196b0*/  ENDCOLLECTIVE ;  /* 0x000000000000791b */ /* 0x003fe20003800000 */
.L_x_13366:
        /* <DEDUP_REMOVED lines=11> */
[----:B------:R-:W-:Y:S02]  /*19770*/  ISETP.GE.AND P1, PT, R6, R3, PT ;  /* 0x000000030600720c */ /* 0x000fe40003f26270 */
[----:B------:R-:W-:-:S11]  /*19780*/  MOV R6, R14 ;  /* 0x0000000e00067202 */ /* 0x000fd60000000f00 */
[----:B------:R-:W-:Y:S05]  /*19790*/  WARPSYNC.COLLECTIVE R15, `(.L_x_13367) ;  /* 0x000000000f087348 */ /* 0x000fea0003c00000 */
[----:B------:R0:W1:Y:S02]  /*197a0*/  SHFL.IDX P6, R14, R13, R12, R11 ;  /* 0x0000000c0d0e7389 */ /* 0x00006400000c000b */
[----:B01----:R-:W-:Y:S01]  /*197b0*/  ENDCOLLECTIVE ;  /* 0x000000000000791b */ /* 0x003fe20003800000 */
.L_x_13367:
[----:B------:R-:W-:Y:S01]  /*197c0*/  IMAD.MOV.U32 R13, RZ, RZ, R4 ;  /* 0x000000ffff0d7224 */ /* 0x000fe200078e0004 */
[----:B------:R-:W-:Y:S01]  /*197d0*/  MOV R12, 0x5 ;  /* 0x00000005000c7802 */ /* 0x000fe20000000f00 */
[----:B------:R-:W-:-:S07]  /*197e0*/  IMAD.MOV.U32 R7, RZ, RZ, R14 ;  /* 0x000000ffff077224 */ /* 0x000fce00078e000e */
[----:B------:R-:W-:Y:S05]  /*197f0*/  WARPSYNC.COLLECTIVE R15, `(.L_x_13368) ;  /* 0x000000000f087348 */ /* 0x000fea0003c00000 */
[----:B------:R0:W1:Y:S02]  /*19800*/  SHFL.IDX P6, R14, R13, R12, R11 ;  /* 0x0000000c0d0e7389 */ /* 0x00006400000c000b */
[----:B01----:R-:W-:Y:S01]  /*19810*/  ENDCOLLECTIVE ;  /* 0x000000000000791b */ /* 0x003fe20003800000 */
.L_x_13368:
        /* <DEDUP_REMOVED lines=16> */
.L_x_13369:
[----:B------:R-:W-:Y:S01]  /*19920*/  MOV R13, R4 ;  /* 0x00000004000d7202 */ /* 0x000fe20000000f00 */
[----:B------:R-:W-:Y:S01]  /*19930*/  IMAD.MOV.U32 R12, RZ, RZ, 0x6 ;  /* 0x00000006ff0c7424 */ /* 0x000fe200078e00ff */
[----:B------:R-:W-:-:S07]  /*19940*/  MOV R7, R14 ;  /* 0x0000000e00077202 */ /* 0x000fce0000000f00 */
[----:B------:R-:W-:Y:S05]  /*19950*/  WARPSYNC.COLLECTIVE R15, `(.L_x_13370) ;  /* 0x000000000f087348 */ /* 0x000fea0003c00000 */
[----:B------:R0:W1:Y:S02]  /*19960*/  SHFL.IDX P6, R14, R13, R12, R11 ;  /* 0x0000000c0d0e7389 */ /* 0x00006400000c000b */
[----:B01----:R-:W-:Y:S01]  /*19970*/  ENDCOLLECTIVE ;  /* 0x000000000000791b */ /* 0x003fe20003800000 */
.L_x_13370:
        /* <DEDUP_REMOVED lines=16> */
.L_x_13371:
[----:B------:R-:W-:Y:S01]  /*19a80*/  MOV R13, R4 ;  /* 0x00000004000d7202 */ /* 0x000fe20000000f00 */
[----:B------:R-:W-:Y:S02]  /*19a90*/  IMAD.MOV.U32 R12, RZ, RZ, 0x7 ;  /* 0x00000007ff0c7424 */ /* 0x000fe400078e00ff */
[----:B------:R-:W-:-:S07]  /*19aa0*/  IMAD.MOV.U32 R7, RZ, RZ, R14 ;  /* 0x000000ffff077224 */ /* 0x000fce00078e000e */
[----:B------:R-:W-:Y:S05]  /*19ab0*/  WARPSYNC.COLLECTIVE R15, `(.L_x_13372) ;  /* 0x000000000f087348 */ /* 0x000fea0003c00000 */
[----:B------:R0:W1:Y:S02]  /*19ac0*/  SHFL.IDX P6, R14, R13, R12, R11 ;  /* 0x0000000c0d0e7389 */ /* 0x00006400000c000b */
[----:B01----:R-:W-:Y:S01]  /*19ad0*/  ENDCOLLECTIVE ;  /* 0x000000000000791b */ /* 0x003fe20003800000 */
.L_x_13372:
[----:B------:R-:W-:-:S05]  /*19ae0*/  @!P1 LEA R7, P2, R20, R7, 0x1 ;  /* 0x0000000714079211 */ /* 0x000fca00078408ff */
[----:B------:R-:W-:-:S05]  /*19af0*/  @!P1 IMAD.X R6, RZ, RZ, R6, P2 ;  /* 0x000000ffff069224 */ /* 0x000fca00010e0606 */
[----:B------:R-:W-:Y:S02]  /*19b00*/  @!P1 LOP3.LUT R7, R7, R6, RZ, 0x3c, !PT ;  /* 0x0000000607079212 */ /* 0x000fe400078e3cff */
[----:B------:R-:W-:Y:S01]  /*19b10*/  MOV R13, R0 ;  /* 0x00000000000d7202 */ /* 0x000fe20000000f00 */
[----:B------:R-:W-:Y:S01]  /*19b20*/  VIADD R0, R17, 0x70 ;  /* 0x0000007011007836 */ /* 0x000fe20000000000 */
[----:B------:R-:W-:-:S04]  /*19b30*/  @!P1 LOP3.LUT R6, R7, R6, RZ, 0x3c, !PT ;  /* 0x0000000607069212 */ /* 0x000fc800078e3cff */
[----:B------:R-:W-:Y:S01]  /*19b40*/  @!P1 LOP3.LUT R7, R7, R6, RZ, 0x3c, !PT ;  /* 0x0000000607079212 */ /* 0x000fe200078e3cff */
[----:B------:R-:W-:-:S07]  /*19b50*/  IMAD.MOV.U32 R4, RZ, RZ, R14 ;  /* 0x000000ffff047224 */ /* 0x000fce00078e000e */
[----:B------:R-:W-:Y:S05]  /*19b60*/  WARPSYNC.COLLECTIVE R15, `(.L_x_13373) ;  /* 0x000000000f087348 */ /* 0x000fea0003c00000 */
[----:B------:R0:W1:Y:S02]  /*19b70*/  SHFL.IDX P6, R14, R13, R12, R11 ;  /* 0x0000000c0d0e7389 */ /* 0x00006400000c000b */
[----:B01----:R-:W-:Y:S01]  /*19b80*/  ENDCOLLECTIVE ;  /* 0x000000000000791b */ /* 0x003fe20003800000 */
.L_x_13373:
[----:B------:R-:W-:Y:S01]  /*19b90*/  @!PT LDS RZ, [RZ] ;  /* 0x00000000fffff984 */ /* 0x000fe20000000800 */
[----:B------:R-:W-:Y:S01]  /*19ba0*/  @!PT LDS RZ, [RZ] ;  /* 0x00000000fffff984 */ /* 0x000fe20000000800 */
[----:B------:R-:W-:Y:S01]  /*19bb0*/  @!PT LDS RZ, [RZ] ;  /* 0x00000000fffff984 */ /* 0x000fe20000000800 */
[----:B------:R0:W-:Y:S01]  /*19bc0*/  @!P1 LDGSTS.E.BYPASS.LTC128B.128 [R10+0xf400], desc[UR56][R6.64], !P0 ;  /* 0x0f400000060a9fae */ /* 0x0001e2000c101d78 */
[----:B------:R-:W-:Y:S01]  /*19bd0*/  ISETP.GE.AND P1, PT, R0, R3, PT ;  /* 0x000000030000720c */ /* 0x000fe20003f26270 */
[----:B------:R-:W-:-:S05]  /*19be0*/  VIADD R0, R17, 0x80 ;  /* 0x0000008011007836 */ /* 0x000fca0000000000 */
[----:B------:R-:W-:Y:S02]  /*19bf0*/  ISETP.GE.AND P2, PT, R0, R3, PT ;  /* 0x000000030000720c */ /* 0x000fe40003f46270 */
[----:B------:R-:W-:Y:S01]  /*19c00*/  MOV R13, R2 ;  /* 0x00000002000d7202 */ /* 0x000fe20000000f00 */
[----:B------:R-:W-:Y:S02]  /*19c10*/  IMAD.MOV.U32 R12, RZ, RZ, RZ ;  /* 0x000000ffff0c7224 */ /* 0x000fe400078e00ff */
[----:B0-----:R-:W-:-:S08]  /*19c20*/  IMAD.MOV.U32 R6, RZ, RZ, R14 ;  /* 0x000000ffff067224 */ /* 0x001fd000078e000e */
[----:B------:R-:W-:Y:S05]  /*19c30*/  WARPSYNC.COLLECTIVE R15, `(.L_x_13374) ;  /* 0x000000000f087348 */ /* 0x000fea0003c00000 */
[----:B------:R0:W1:Y:S02]  /*19c40*/  SHFL.IDX P6, R14, R13, R12, R11 ;  /* 0x0000000c0d0e7389 */ /* 0x00006400000c000b */
[----:B01----:R-:W-:Y:S01]  /*19c50*/  ENDCOLLECTIVE ;  /* 0x000000000000791b */ /* 0x003fe20003800000 */
.L_x_13374:
[----:B------:R-:W-:-:S04]  /*19c60*/  @!P1 LEA R6, P3, R20, R6, 0x1 ;  /* 0x0000000614069211 */ /* 0x000fc800078608ff */
[----:B------:R-:W-:-:S05]  /*19c70*/  @!P1 IADD3.X R4, RZ, R4, RZ, P3, !PT ;  /* 0x00000004ff049210 */ /* 0x000fca0001ffe4ff */
[----:B------:R-:W-:Y:S01]  /*19c80*/  @!P1 IMAD.MOV.U32 R7, RZ, RZ, R4 ;  /* 0x000000ffff079224 */ /* 0x000fe200078e0004 */
[----:B------:R-:W-:Y:S01]  /*19c90*/  MOV R13, R5 ;  /* 0x00000005000d7202 */ /* 0x000fe20000000f00 */
[----:B------:R-:W-:-:S03]  /*19ca0*/  VIADD R4, R17, 0xa0 ;  /* 0x000000a011047836 */ /* 0x000fc60000000000 */
        /* <DEDUP_REMOVED lines=8> */
.L_x_13375:
[----:B------:R-:W-:Y:S01]  /*19d30*/  IMAD.MOV.U32 R13, RZ, RZ, R2 ;  /* 0x000000ffff0d7224 */ /* 0x000fe200078e0002 */
[----:B------:R-:W-:Y:S01]  /*19d40*/  MOV R12, 0x1 ;  /* 0x00000001000c7802 */ /* 0x000fe20000000f00 */
[----:B------:R-:W-:-:S07]  /*19d50*/  IMAD.MOV.U32 R8, RZ, RZ, R14 ;  /* 0x000000ffff087224 */ /* 0x000fce00078e000e */
[----:B------:R-:W-:Y:S05]  /*19d60*/  WARPSYNC.COLLECTIVE R15, `(.L_x_13376) ;  /* 0x000000000f087348 */ /* 0x000fea0003c00000 */
[----:B------:R0:W1:Y:S02]  /*19d70*/  SHFL.IDX P6, R14, R13, R12, R11 ;  /* 0x0000000c0d0e7389 */ /* 0x00006400000c000b */
[----:B01----:R-:W-:Y:S01]  /*19d80*/  ENDCOLLECTIVE ;  /* 0x000000000000791b */ /* 0x003fe20003800000 */
.L_x_13376:
        /* <DEDUP_REMOVED lines=14> */
.L_x_13377:
[----:B------:R-:W-:Y:S01]  /*19e70*/  MOV R13, R2 ;  /* 0x00000002000d7202 */ /* 0x000fe20000000f00 */
[----:B------:R-:W-:Y:S01]  /*19e80*/  IMAD.MOV.U32 R12, RZ, RZ, 0x2 ;  /* 0x00000002ff0c7424 */ /* 0x000fe200078e00ff */
[----:B------:R-:W-:-:S07]  /*19e90*/  MOV R6, R14 ;  /* 0x0000000e00067202 */ /* 0x000fce0000000f00 */
[----:B------:R-:W-:Y:S05]  /*19ea0*/  WARPSYNC.COLLECTIVE R15, `(.L_x_13378) ;  /* 0x000000000f087348 */ /* 0x000fea0003c00000 */
[----:B------:R0:W1:Y:S02]  /*19eb0*/  SHFL.IDX P6, R14, R13, R12, R11 ;  /* 0x0000000c0d0e7389 */ /* 0x00006400000c000b */
[----:B01----:R-:W-:Y:S01]  /*19ec0*/  ENDCOLLECTIVE ;  /* 0x000000000000791b */ /* 0x003fe20003800000 */
.L_x_13378:
[----:B------:R-:W-:-:S05]  /*19ed0*/  @!P1 LEA R6, P2, R20, R6, 0x1 ;  /* 0x0000000614069211 */ /* 0x000fca00078408ff */
[----:B------:R-:W-:-:S04]  /*19ee0*/  @!P1 IMAD.X R0, RZ, RZ, R0, P2 ;  /* 0x000000ffff009224 */ /* 0x000fc800010e0600 */
[----:B------:R-:W-:Y:S01]  /*19ef0*/  @!P1 IMAD.MOV.U32 R7, RZ, RZ, R0 ;  /* 0x000000ffff079224 */ /* 0x000fe200078e0000 */
[----:B------:R-:W-:-:S04]  /*19f00*/  MOV R13, R5 ;  /* 0x00000005000d7202 */ /* 0x000fc80000000f00 */
        /* <DEDUP_REMOVED lines=9> */
.L_x_13379:
[----:B------:R-:W-:Y:S01]  /*19fa0*/  IMAD.MOV.U32 R13, RZ, RZ, R2 ;  /* 0x000000ffff0d7224 */ /* 0x000fe200078e0002 */
[----:B------:R-:W-:Y:S01]  /*19fb0*/  MOV R12, 0x3 ;  /* 0x00000003000c7802 */ /* 0x000fe20000000f00 */
[----:B------:R-:W-:-:S07]  /*19fc0*/  IMAD.MOV.U32 R6, RZ, RZ, R14 ;  /* 0x000000ffff067224 */ /* 0x000fce00078e000e */
[----:B------:R-:W-:Y:S05]  /*19fd0*/  WARPSYNC.COLLECTIVE R15, `(.L_x_13380) ;  /* 0x000000000f087348 */ /* 0x000fea0003c00000 */
[----:B------:R0:W1:Y:S02]  /*19fe0*/  SHFL.IDX P6, R14, R13, R12, R11 ;  /* 0x0000000c0d0e7389 */ /* 0x00006400000c000b */
[----:B01----:R-:W-:Y:S01]  /*19ff0*/  ENDCOLLECTIVE ;  /* 0x000000000000791b */ /* 0x003fe20003800000 */
.L_x_13380:
[----:B------:R-:W-:-:S04]  /*1a000*/  @!P1 LEA R6, P2, R20, R6, 0x1 ;  /* 0x0000000614069211 */ /* 0x000fc800078408ff */
[----:B------:R-:W-:-:S05]  /*1a010*/  @!P1 IADD3.X R0, RZ, R0, RZ, P2, !PT ;  /* 0x00000000ff009210 */ /* 0x000fca00017fe4ff */
[----:B------:R-:W-:Y:S02]  /*1a020*/  @!P1 IMAD.MOV.U32 R7, RZ, RZ, R0 ;  /* 0x000000ffff079224 */ /* 0x000fe400078e0000 */
        /* <DEDUP_REMOVED lines=9> */
.L_x_13381:
[----:B------:R-:W-:Y:S01]  /*1a0c0*/  MOV R2, R14 ;  /* 0x0000000e00027202 */ /* 0x000fe20000000f00 */
[----:B------:R-:W-:Y:S06]  /*1a0d0*/  BRA `(.L_x_13382) ;  /* 0xffffffb400607947 */ /* 0x000fec000383ffff */
.L_x_13233:
[----:B0-----:R0:W1:Y:S02]  /*1a0e0*/  SYNCS.PHASECHK.TRANS64.TRYWAIT P0, [R22+URZ+0x30820], R3 ;  /* 0x03082003160075a7 */ /* 0x001064000800017f */
[----:B-1----:R-:W-:Y:S05]  /*1a0f0*/  @!P0 NANOSLEEP.SYNCS 0x989680 ;  /* 0x009896800000895d */ /* 0x002fea0003900000 */
[----:B------:R-:W1:Y:S02]  /*1a100*/  @!P0 SYNCS.PHASECHK.TRANS64 P0, [R22+URZ+0x30820], R3 ;  /* 0x03082003160085a7 */ /* 0x000e64000800007f */
[----:B-1----:R-:W-:Y:S05]  /*1a110*/  @!P0 BRA `(.L_x_13233) ;  /* 0xfffffffc00f08947 */ /* 0x002fea000383ffff */
[----:B------:R-:W-:Y:S05]  /*1a120*/  BRA `(.L_x_13383) ;  /* 0xffffffb400c87947 */ /* 0x000fea000383ffff */
.L_x_13242:
[----:B0-----:R0:W2:Y:S02]  /*1a130*/  SYNCS.PHASECHK.TRANS64.TRYWAIT P0, [R2+URZ+0x30840], R3 ;  /* 0x03084003020075a7 */ /* 0x0010a4000800017f */
[----:B--2---:R-:W-:Y:S05]  /*1a140*/  @!P0 NANOSLEEP.SYNCS 0x989680 ;  /* 0x009896800000895d */ /* 0x004fea0003900000 */
[----:B------:R-:W2:Y:S02]  /*1a150*/  @!P0 SYNCS.PHASECHK.TRANS64 P0, [R2+URZ+0x30840], R3 ;  /* 0x03084003020085a7 */ /* 0x000ea4000800007f */
[----:B--2---:R-:W-:Y:S05]  /*1a160*/  @!P0 BRA `(.L_x_13242) ;  /* 0xfffffffc00f08947 */ /* 0x004fea000383ffff */
[----:B------:R-:W-:Y:S05]  /*1a170*/  BRA `(.L_x_13384) ;  /* 0xffffffb8007c7947 */ /* 0x000fea000383ffff */
.L_x_13247:
[----:B0-----:R0:W1:Y:S02]  /*1a180*/  SYNCS.PHASECHK.TRANS64.TRYWAIT P0, [R3+URZ+0x60], R2 ;  /* 0x00006002030075a7 */ /* 0x001064000800017f */
[----:B-1----:R-:W-:Y:S05]  /*1a190*/  @!P0 NANOSLEEP.SYNCS 0x989680 ;  /* 0x009896800000895d */ /* 0x002fea0003900000 */
[----:B------:R-:W1:Y:S02]  /*1a1a0*/  @!P0 SYNCS.PHASECHK.TRANS64 P0, [R3+URZ+0x60], R2 ;  /* 0x00006002030085a7 */ /* 0x000e64000800007f */
[----:B-1----:R-:W-:Y:S05]  /*1a1b0*/  @!P0 BRA `(.L_x_13247) ;  /* 0xfffffffc00f08947 */ /* 0x002fea000383ffff */
[----:B------:R-:W-:Y:S05]  /*1a1c0*/  BRA `(.L_x_13385) ;  /* 0xffffffbc00087947 */ /* 0x000fea000383ffff */
.L_x_13255:
[----:B0-----:R0:W2:Y:S02]  /*1a1d0*/  SYNCS.PHASECHK.TRANS64.TRYWAIT P0, [R2+URZ+0x30840], R3 ;  /* 0x03084003020075a7 */ /* 0x0010a4000800017f */
[----:B--2---:R-:W-:Y:S05]  /*1a1e0*/  @!P0 NANOSLEEP.SYNCS 0x989680 ;  /* 0x009896800000895d */ /* 0x004fea0003900000 */
[----:B------:R-:W2:Y:S02]  /*1a1f0*/  @!P0 SYNCS.PHASECHK.TRANS64 P0, [R2+URZ+0x30840], R3 ;  /* 0x03084003020085a7 */ /* 0x000ea4000800007f */
[----:B--2---:R-:W-:Y:S05]  /*1a200*/  @!P0 BRA `(.L_x_13255) ;  /* 0xfffffffc00f08947 */ /* 0x004fea000383ffff */
[----:B------:R-:W-:Y:S05]  /*1a210*/  BRA `(.L_x_13386) ;  /* 0xffffffc0004c7947 */ /* 0x000fea000383ffff */
.L_x_13260:
[----:B0-----:R0:W1:Y:S02]  /*1a220*/  SYNCS.PHASECHK.TRANS64.TRYWAIT P0, [R10+URZ+0x60], R26 ;  /* 0x0000601a0a0075a7 */ /* 0x001064000800017f */
[----:B-1----:R-:W-:Y:S05]  /*1a230*/  @!P0 NANOSLEEP.SYNCS 0x989680 ;  /* 0x009896800000895d */ /* 0x002fea0003900000 */
[----:B------:R-:W1:Y:S02]  /*1a240*/  @!P0 SYNCS.PHASECHK.TRANS64 P0, [R10+URZ+0x60], R26 ;  /* 0x0000601a0a0085a7 */ /* 0x000e64000800007f */
[----:B-1----:R-:W-:Y:S05]  /*1a250*/  @!P0 BRA `(.L_x_13260) ;  /* 0xfffffffc00f08947 */ /* 0x002fea000383ffff */
[----:B------:R-:W-:Y:S05]  /*1a260*/  BRA `(.L_x_13387) ;  /* 0xffffffc000d87947 */ /* 0x000fea000383ffff */
.L_x_13268:
[----:B0-----:R0:W2:Y:S02]  /*1a270*/  SYNCS.PHASECHK.TRANS64.TRYWAIT P0, [R2+URZ+0x30840], R3 ;  /* 0x03084003020075a7 */ /* 0x0010a4000800017f */
[----:B--2---:R-:W-:Y:S05]  /*1a280*/  @!P0 NANOSLEEP.SYNCS 0x989680 ;  /* 0x009896800000895d */ /* 0x004fea0003900000 */
[----:B------:R-:W2:Y:S02]  /*1a290*/  @!P0 SYNCS.PHASECHK.TRANS64 P0, [R2+URZ+0x30840], R3 ;  /* 0x03084003020085a7 */ /* 0x000ea4000800007f */
[----:B--2---:R-:W-:Y:S05]  /*1a2a0*/  @!P0 BRA `(.L_x_13268) ;  /* 0xfffffffc00f08947 */ /* 0x004fea000383ffff */
[----:B------:R-:W-:Y:S05]  /*1a2b0*/  BRA `(.L_x_13388) ;  /* 0xffffffc400e87947 */ /* 0x000fea000383ffff */
.L_x_13273:
[----:B0-----:R0:W1:Y:S02]  /*1a2c0*/  SYNCS.PHASECHK.TRANS64.TRYWAIT P0, [R7+URZ+0x60], R2 ;  /* 0x00006002070075a7 */ /* 0x001064000800017f */
[----:B-1----:R-:W-:Y:S05]  /*1a2d0*/  @!P0 NANOSLEEP.SYNCS 0x989680 ;  /* 0x009896800000895d */ /* 0x002fea0003900000 */
[----:B------:R-:W1:Y:S02]  /*1a2e0*/  @!P0 SYNCS.PHASECHK.TRANS64 P0, [R7+URZ+0x60], R2 ;  /* 0x00006002070085a7 */ /* 0x000e64000800007f */
[----:B-1----:R-:W-:Y:S05]  /*1a2f0*/  @!P0 BRA `(.L_x_13273) ;  /* 0xfffffffc00f08947 */ /* 0x002fea000383ffff */
[----:B------:R-:W-:Y:S05]  /*1a300*/  BRA `(.L_x_13389) ;  /* 0xffffffc800787947 */ /* 0x000fea000383ffff */
.L_x_13283:
[----:B0-----:R0:W1:Y:S02]  /*1a310*/  SYNCS.PHASECHK.TRANS64.TRYWAIT P0, [R3+URZ+0x30860], R0 ;  /* 0x03086000030075a7 */ /* 0x001064000800017f */
[----:B-1----:R-:W-:Y:S05]  /*1a320*/  @!P0 NANOSLEEP.SYNCS 0x989680 ;  /* 0x009896800000895d */ /* 0x002fea0003900000 */
[----:B------:R-:W1:Y:S02]  /*1a330*/  @!P0 SYNCS.PHASECHK.TRANS64 P0, [R3+URZ+0x30860], R0 ;  /* 0x03086000030085a7 */ /* 0x000e64000800007f */
[----:B-1----:R-:W-:Y:S05]  /*1a340*/  @!P0 BRA `(.L_x_13283) ;  /* 0xfffffffc00f08947 */ /* 0x002fea000383ffff */
[----:B------:R-:W-:Y:S05]  /*1a350*/  BRA `(.L_x_13390) ;  /* 0xffffffcc00747947 */ /* 0x000fea000383ffff */
.L_x_13289:
[----:B------:R-:W-:Y:S01]  /*1a360*/  BSSY B0, `(.L_x_13391) ;  /* 0x0000008000007945 */ /* 0x000fe20003800000 */
[----:B------:R-:W-:Y:S01]  /*1a370*/  IMAD.MOV.U32 R13, RZ, RZ, R16 ;  /* 0x000000ffff0d7224 */ /* 0x000fe200078e0010 */
[----:B------:R-:W-:Y:S01]  /*1a380*/  MOV R11, 0x1f ;  /* 0x0000001f000b7802 */ /* 0x000fe20000000f00 */
[----:B------:R-:W-:Y:S02]  /*1a390*/  IMAD.MOV.U32 R12, RZ, RZ, RZ ;  /* 0x000000ffff0c7224 */ /* 0x000fe400078e00ff */
[----:B------:R-:W-:-:S07]  /*1a3a0*/  IMAD.MOV.U32 R15, RZ, RZ, -0x1 ;  /* 0xffffffffff0f7424 */ /* 0x000fce00078e00ff */
[----:B-1----:R-:W-:Y:S05]  /*1a3b0*/  WARPSYNC.COLLECTIVE R15, `(.L_x_13392) ;  /* 0x000000000f087348 */ /* 0x002fea0003c00000 */
[----:B------:R0:W2:Y:S02]  /*1a3c0*/  SHFL.IDX P6, R14, R13, R12, R11 ;  /* 0x0000000c0d0e7389 */ /* 0x0000a400000c000b */
[----:B012---:R-:W-:Y:S01]  /*1a3d0*/  ENDCOLLECTIVE ;  /* 0x000000000000791b */ /* 0x007fe20003800000 */
.L_x_13392:
[----:B------:R-:W-:Y:S05]  /*1a3e0*/  BSYNC B0 ;  /* 0x0000000000007941 */ /* 0x000fea0003800000 */
.L_x_13391:
[----:B------:R-:W-:Y:S01]  /*1a3f0*/  MOV R13, R16 ;  /* 0x00000010000d7202 */ /* 0x000fe20000000f00 */
[----:B------:R-:W-:Y:S01]  /*1a400*/  IMAD.MOV.U32 R12, RZ, RZ, 0x1 ;  /* 0x00000001ff0c7424 */ /* 0x000fe200078e00ff */
[----:B------:R-:W-:Y:S01]  /*1a410*/  MOV R15, 0xffffffff ;  /* 0xffffffff000f7802 */ /* 0x000fe20000000f00 */
[----:B------:R-:W-:Y:S02]  /*1a420*/  IMAD.MOV.U32 R11, RZ, RZ, 0x1f ;  /* 0x0000001fff0b7424 */ /* 0x000fe400078e00ff */
[----:B------:R-:W-:Y:S02]  /*1a430*/  IMAD.IADD R5, R19, 0x1, R8 ;  /* 0x0000000113057824 */ /* 0x000fe400078e0208 */
[----:B------:R-:W-:-:S07]  /*1a440*/  IMAD.MOV.U32 R0, RZ, RZ, R14 ;  /* 0x000000ffff007224 */ /* 0x000fce00078e000e */
[----:B------:R-:W-:Y:S05]  /*1a450*/  WARPSYNC.COLLECTIVE R15, `(.L_x_13393) ;  /* 0x000000000f087348 */ /* 0x000fea0003c00000 */
[----:B------:R0:W1:Y:S02]  /*1a460*/  SHFL.IDX P6, R14, R13, R12, R11 ;  /* 0x0000000c0d0e7389 */ /* 0x00006400000c000b */
[----:B01----:R-:W-:Y:S01]  /*1a470*/  ENDCOLLECTIVE ;  /* 0x000000000000791b */ /* 0x003fe20003800000 */
.L_x_13393:
        /* <DEDUP_REMOVED lines=8> */
[C---:B------:R-:W-:Y:S02]  /*1a500*/  ISETP.GE.U32.AND P3, PT, R8.reuse, 0x4, PT ;  /* 0x000000040800780c */ /* 0x040fe40003f66070 */
[C---:B------:R-:W-:Y:S02]  /*1a510*/  ISETP.GE.U32.AND P4, PT, R8.reuse, 0x8, PT ;  /* 0x000000080800780c */ /* 0x040fe40003f86070 */
[C---:B------:R-:W-:Y:S02]  /*1a520*/  ISETP.GE.U32.AND P5, PT, R8.reuse, 0x10, PT ;  /* 0x000000100800780c */ /* 0x040fe40003fa6070 */
[----:B0-----:R-:W-:Y:S01]  /*1a530*/  MOV R2, RZ ;  /* 0x000000ff00027202 */ /* 0x001fe20000000f00 */
[----:B--2---:R-:W-:Y:S01]  /*1a540*/  @!P1 IMAD.MOV.U32 R2, RZ, RZ, R3 ;  /* 0x000000ffff029224 */ /* 0x004fe200078e0003 */
[----:B------:R-:W-:-:S03]  /*1a550*/  ISETP.NE.AND P1, PT, R8, RZ, PT ;  /* 0x000000ff0800720c */ /* 0x000fc60003f25270 */
[----:B------:R-:W-:-:S10]  /*1a560*/  IMAD.MOV.U32 R13, RZ, RZ, R2 ;  /* 0x000000ffff0d7224 */ /* 0x000fd400078e0002 */
[----:B------:R-:W-:Y:S05]  /*1a570*/  WARPSYNC.COLLECTIVE R15, `(.L_x_13394) ;  /* 0x000000000f087348 */ /* 0x000fea0003c00000 */
[----:B------:R0:W1:Y:S02]  /*1a580*/  SHFL.UP P6, R14, R13, R12, R11 ;  /* 0x0400000c0d0e7389 */ /* 0x00006400000c000b */
[----:B01----:R-:W-:Y:S01]  /*1a590*/  ENDCOLLECTIVE ;  /* 0x000000000000791b */ /* 0x003fe20003800000 */
.L_x_13394:
[----:B------:R-:W-:Y:S02]  /*1a5a0*/  MOV R12, 0x2 ;  /* 0x00000002000c7802 */ /* 0x000fe40000000f00 */
[----:B------:R-:W-:-:S05]  /*1a5b0*/  SEL R5, R14, RZ, P1 ;  /* 0x000000ff0e057207 */ /* 0x000fca0000800000 */
[----:B------:R-:W-:-:S04]  /*1a5c0*/  IMAD.IADD R5, R2, 0x1, R5 ;  /* 0x0000000102057824 */ /* 0x000fc800078e0205 */
[----:B------:R-:W-:-:S07]  /*1a5d0*/  IMAD.MOV.U32 R13, RZ, RZ, R5 ;  /* 0x000000ffff0d7224 */ /* 0x000fce00078e0005 */
[----:B------:R-:W-:Y:S05]  /*1a5e0*/  WARPSYNC.COLLECTIVE R15, `(.L_x_13395) ;  /* 0x000000000f087348 */ /* 0x000fea0003c00000 */
[----:B------:R0:W1:Y:S02]  /*1a5f0*/  SHFL.UP P6, R14, R13, R12, R11 ;  /* 0x0400000c0d0e7389 */ /* 0x00006400000c000b */
[----:B01----:R-:W-:Y:S01]  /*1a600*/  ENDCOLLECTIVE ;  /* 0x000000000000791b */ /* 0x003fe20003800000 */
.L_x_13395:
[----:B------:R-:W-:Y:S02]  /*1a610*/  MOV R12, 0x4 ;  /* 0x00000004000c7802 */ /* 0x000fe40000000f00 */
[----:B------:R-:W-:-:S05]  /*1a620*/  SEL R6, R14, RZ, P2 ;  /* 0x000000ff0e067207 */ /* 0x000fca0001000000 */
[----:B------:R-:W-:-:S04]  /*1a630*/  IMAD.IADD R6, R5, 0x1, R6 ;  /* 0x0000000105067824 */ /* 0x000fc800078e0206 */
[----:B------:R-:W-:-:S07]  /*1a640*/  IMAD.MOV.U32 R13, RZ, RZ, R6 ;  /* 0x000000ffff0d7224 */ /* 0x000fce00078e0006 */
[----:B------:R-:W-:Y:S05]  /*1a650*/  WARPSYNC.COLLECTIVE R15, `(.L_x_13396) ;  /* 0x000000000f087348 */ /* 0x000fea0003c00000 */
[----:B------:R0:W1:Y:S02]  /*1a660*/  SHFL.UP P6, R14, R13, R12, R11 ;  /* 0x0400000c0d0e7389 */ /* 0x00006400000c000b */
[----:B01----:R-:W-:Y:S01]  /*1a670*/  ENDCOLLECTIVE ;  /* 0x000000000000791b */ /* 0x003fe20003800000 */
.L_x_13396:
[----:B------:R-:W-:Y:S02]  /*1a680*/  MOV R12, 0x8 ;  /* 0x00000008000c7802 */ /* 0x000fe40000000f00 */
[----:B------:R-:W-:-:S05]  /*1a690*/  SEL R7, R14, RZ, P3 ;  /* 0x000000ff0e077207 */ /* 0x000fca0001800000 */
[----:B------:R-:W-:-:S04]  /*1a6a0*/  IMAD.IADD R7, R6, 0x1, R7 ;  /* 0x0000000106077824 */ /* 0x000fc800078e0207 */
[----:B------:R-:W-:-:S07]  /*1a6b0*/  IMAD.MOV.U32 R13, RZ, RZ, R7 ;  /* 0x000000ffff0d7224 */ /* 0x000fce00078e0007 */
[----:B------:R-:W-:Y:S05]  /*1a6c0*/  WARPSYNC.COLLECTIVE R15, `(.L_x_13397) ;  /* 0x000000000f087348 */ /* 0x000fea0003c00000 */
[----:B------:R0:W1:Y:S02]  /*1a6d0*/  SHFL.UP P6, R14, R13, R12, R11 ;  /* 0x0400000c0d0e7389 */ /* 0x00006400000c000b */
[----:B01----:R-:W-:Y:S01]  /*1a6e0*/  ENDCOLLECTIVE ;  /* 0x000000000000791b */ /* 0x003fe20003800000 */
.L_x_13397:
[----:B------:R-:W-:Y:S02]  /*1a6f0*/  MOV R12, 0x10 ;  /* 0x00000010000c7802 */ /* 0x000fe40000000f00 */
[----:B------:R-:W-:-:S05]  /*1a700*/  SEL R14, R14, RZ, P4 ;  /* 0x000000ff0e0e7207 */ /* 0x000fca0002000000 */
[----:B------:R-:W-:-:S04]  /*1a710*/  IMAD.IADD R5, R7, 0x1, R14 ;  /* 0x0000000107057824 */ /* 0x000fc800078e020e */
[----:B------:R-:W-:-:S07]  /*1a720*/  IMAD.MOV.U32 R13, RZ, RZ, R5 ;  /* 0x000000ffff0d7224 */ /* 0x000fce00078e0005 */
[----:B------:R-:W-:Y:S05]  /*1a730*/  WARPSYNC.COLLECTIVE R15, `(.L_x_13398) ;  /* 0x000000000f087348 */ /* 0x000fea0003c00000 */
[----:B------:R0:W1:Y:S02]  /*1a740*/  SHFL.UP P6, R14, R13, R12, R11 ;  /* 0x0400000c0d0e7389 */ /* 0x00006400000c000b */
[----:B01----:R-:W-:Y:S01]  /*1a750*/  ENDCOLLECTIVE ;  /* 0x000000000000791b */ /* 0x003fe20003800000 */
.L_x_13398:
        /* <DEDUP_REMOVED lines=8> */
.L_x_13399:
[----:B------:R-:W-:Y:S05]  /*1a7e0*/  BRA `(.L_x_13400) ;  /* 0xffffffcc00a87947 */ /* 0x000fea000383ffff */
.L_x_13294:
        /* <DEDUP_REMOVED lines=8> */
.L_x_13402:
[----:B------:R-:W-:Y:S05]  /*1a870*/  BSYNC B0 ;  /* 0x0000000000007941 */ /* 0x000fea0003800000 */
.L_x_13401:
[----:B------:R-:W-:Y:S01]  /*1a880*/  SEL R13, R14, RZ, P1 ;  /* 0x000000ff0e0d7207 */ /* 0x000fe20000800000 */
[----:B------:R-:W-:Y:S01]  /*1a890*/  IMAD.MOV.U32 R12, RZ, RZ, 0x2 ;  /* 0x00000002ff0c7424 */ /* 0x000fe200078e00ff */
[----:B------:R-:W-:Y:S01]  /*1a8a0*/  MOV R15, 0xffffffff ;  /* 0xffffffff000f7802 */ /* 0x000fe20000000f00 */
[----:B------:R-:W-:Y:S01]  /*1a8b0*/  IMAD.MOV.U32 R11, RZ, RZ, RZ ;  /* 0x000000ffff0b7224 */ /* 0x000fe200078e00ff */
[----:B------:R-:W-:-:S07]  /*1a8c0*/  IADD3 R13, R2, R13, RZ ;  /* 0x0000000d020d7210 */ /* 0x000fce0007ffe0ff */
[----:B------:R-:W-:Y:S05]  /*1a8d0*/  WARPSYNC.COLLECTIVE R15, `(.L_x_13403) ;  /* 0x000000000f087348 */ /* 0x000fea0003c00000 */
[----:B------:R0:W1:Y:S02]  /*1a8e0*/  SHFL.UP P6, R14, R13, R12, R11 ;  /* 0x0400000c0d0e7389 */ /* 0x00006400000c000b */
[----:B01----:R-:W-:Y:S01]  /*1a8f0*/  ENDCOLLECTIVE ;  /* 0x000000000000791b */ /* 0x003fe20003800000 */
.L_x_13403:
[----:B------:R-:W-:Y:S02]  /*1a900*/  MOV R12, 0x4 ;  /* 0x00000004000c7802 */ /* 0x000fe40000000f00 */
[----:B------:R-:W-:-:S05]  /*1a910*/  SEL R14, R14, RZ, P2 ;  /* 0x000000ff0e0e7207 */ /* 0x000fca0001000000 */
[----:B------:R-:W-:-:S04]  /*1a920*/  IMAD.IADD R3, R13, 0x1, R14 ;  /* 0x000000010d037824 */ /* 0x000fc800078e020e */
[----:B------:R-:W-:-:S07]  /*1a930*/  IMAD.MOV.U32 R13, RZ, RZ, R3 ;  /* 0x000000ffff0d7224 */ /* 0x000fce00078e0003 */
[----:B------:R-:W-:Y:S05]  /*1a940*/  WARPSYNC.COLLECTIVE R15, `(.L_x_13404) ;  /* 0x000000000f087348 */ /* 0x000fea0003c00000 */
[----:B------:R0:W1:Y:S02]  /*1a950*/  SHFL.UP P6, R14, R13, R12, R11 ;  /* 0x0400000c0d0e7389 */ /* 0x00006400000c000b */
[----:B01----:R-:W-:Y:S01]  /*1a960*/  ENDCOLLECTIVE ;  /* 0x000000000000791b */ /* 0x003fe20003800000 */
.L_x_13404:
[----:B------:R-:W-:Y:S02]  /*1a970*/  MOV R12, 0x8 ;  /* 0x00000008000c7802 */ /* 0x000fe40000000f00 */
[----:B------:R-:W-:-:S05]  /*1a980*/  SEL R14, R14, RZ, P3 ;  /* 0x000000ff0e0e7207 */ /* 0x000fca0001800000 */
[----:B------:R-:W-:-:S04]  /*1a990*/  IMAD.IADD R5, R3, 0x1, R14 ;  /* 0x0000000103057824 */ /* 0x000fc800078e020e */
[----:B------:R-:W-:-:S07]  /*1a9a0*/  IMAD.MOV.U32 R13, RZ, RZ, R5 ;  /* 0x000000ffff0d7224 */ /* 0x000fce00078e0005 */
[----:B------:R-:W-:Y:S05]  /*1a9b0*/  WARPSYNC.COLLECTIVE R15, `(.L_x_13405) ;  /* 0x000000000f087348 */ /* 0x000fea0003c00000 */
[----:B------:R0:W1:Y:S02]  /*1a9c0*/  SHFL.UP P6, R14, R13, R12, R11 ;  /* 0x0400000c0d0e7389 */ /* 0x00006400000c000b */
[----:B01----:R-:W-:Y:S01]  /*1a9d0*/  ENDCOLLECTIVE ;  /* 0x000000000000791b */ /* 0x003fe20003800000 */
.L_x_13405:
[----:B------:R-:W-:Y:S02]  /*1a9e0*/  MOV R12, 0x10 ;  /* 0x00000010000c7802 */ /* 0x000fe40000000f00 */
[----:B------:R-:W-:-:S05]  /*1a9f0*/  SEL R6, R14, RZ, P4 ;  /* 0x000000ff0e067207 */ /* 0x000fca0002000000 */
[----:B------:R-:W-:-:S04]  /*1aa00*/  IMAD.IADD R6, R5, 0x1, R6 ;  /* 0x0000000105067824 */ /* 0x000fc800078e0206 */
[----:B------:R-:W-:-:S07]  /*1aa10*/  IMAD.MOV.U32 R13, RZ, RZ, R6 ;  /* 0x000000ffff0d7224 */ /* 0x000fce00078e0006 */
[----:B------:R-:W-:Y:S05]  /*1aa20*/  WARPSYNC.COLLECTIVE R15, `(.L_x_13406) ;  /* 0x000000000f087348 */ /* 0x000fea0003c00000 */
[----:B------:R0:W1:Y:S02]  /*1aa30*/  SHFL.UP P6, R14, R13, R12, R11 ;  /* 0x0400000c0d0e7389 */ /* 0x00006400000c000b */
[----:B01----:R-:W-:Y:S01]  /*1aa40*/  ENDCOLLECTIVE ;  /* 0x000000000000791b */ /* 0x003fe20003800000 */
.L_x_13406:
        /* <DEDUP_REMOVED lines=8> */
.L_x_13407:
[----:B------:R-:W-:Y:S05]  /*1aad0*/  BRA `(.L_x_13408) ;  /* 0xffffffcc00887947 */ /* 0x000fea000383ffff */
.L_x_13296:
[----:B------:R-:W-:Y:S01]  /*1aae0*/  BSSY B0, `(.L_x_13409) ;  /* 0x0000006000007945 */ /* 0x000fe20003800000 */
[----:B------:R-:W-:Y:S01]  /*1aaf0*/  PLOP3.LUT P6, PT, P6, PT, PT, 0x8, 0x0 ;  /* 0x000000000000781c */ /* 0x000fe200037ce170 */
[----:B------:R-:W-:-:S12]  /*1ab00*/  IMAD.MOV.U32 R15, RZ, RZ, -0x1 ;  /* 0xffffffffff0f7424 */ /* 0x000fd800078e00ff */
[----:B0-----:R-:W-:Y:S05]  /*1ab10*/  WARPSYNC.COLLECTIVE R15, `(.L_x_13410) ;  /* 0x000000000f087348 */ /* 0x001fea0003c00000 */
[----:B------:R-:W-:Y:S01]  /*1ab20*/  VOTE.ANY R14, PT, P6 ;  /* 0x00000000000e7806 */ /* 0x000fe200030e0100 */
[----:B0-----:R-:W-:Y:S06]  /*1ab30*/  ENDCOLLECTIVE ;  /* 0x000000000000791b */ /* 0x001fec0003800000 */
.L_x_13410:
[----:B------:R-:W-:Y:S05]  /*1ab40*/  BSYNC B0 ;  /* 0x0000000000007941 */ /* 0x000fea0003800000 */
.L_x_13409:
[----:B------:R-:W-:Y:S01]  /*1ab50*/  MOV R6, R14 ;  /* 0x0000000e00067202 */ /* 0x000fe20000000f00 */
[----:B------:R-:W-:Y:S01]  /*1ab60*/  IMAD.MOV.U32 R13, RZ, RZ, R2 ;  /* 0x000000ffff0d7224 */ /* 0x000fe200078e0002 */
[----:B------:R-:W-:Y:S01]  /*1ab70*/  MOV R11, 0x1f ;  /* 0x0000001f000b7802 */ /* 0x000fe20000000f00 */
[----:B------:R-:W-:Y:S01]  /*1ab80*/  IMAD.MOV.U32 R15, RZ, RZ, -0x1 ;  /* 0xffffffffff0f7424 */ /* 0x000fe200078e00ff */
[----:B------:R-:W0:Y:S02]  /*1ab90*/  POPC R4, R6 ;  /* 0x0000000600047309 */ /* 0x000e240000000000 */
[----:B0-----:R-:W-:-:S07]  /*1aba0*/  IMAD.MOV.U32 R12, RZ, RZ, R4 ;  /* 0x000000ffff0c7224 */ /* 0x001fce00078e0004 */
[----:B------:R-:W-:Y:S05]  /*1abb0*/  WARPSYNC.COLLECTIVE R15, `(.L_x_13411) ;  /* 0x000000000f087348 */ /* 0x000fea0003c00000 */
[----:B------:R0:W1:Y:S02]  /*1abc0*/  SHFL.IDX P6, R14, R13, R12, R11 ;  /* 0x0000000c0d0e7389 */ /* 0x00006400000c000b */
[----:B01----:R-:W-:Y:S01]  /*1abd0*/  ENDCOLLECTIVE ;  /* 0x000000000000791b */ /* 0x003fe20003800000 */
.L_x_13411:
[----:B------:R-:W-:Y:S01]  /*1abe0*/  IMAD.MOV.U32 R17, RZ, RZ, R14 ;  /* 0x000000ffff117224 */ /* 0x000fe200078e000e */
[----:B------:R-:W-:Y:S06]  /*1abf0*/  BRA `(.L_x_13412) ;  /* 0xffffffcc00787947 */ /* 0x000fec000383ffff */
.L_x_13298:
[----:B------:R-:W-:Y:S01]  /*1ac00*/  BSSY B0, `(.L_x_13413) ;  /* 0x0000007000007945 */ /* 0x000fe20003800000 */
[----:B------:R-:W-:Y:S01]  /*1ac10*/  MOV R13, R3 ;  /* 0x00000003000d7202 */ /* 0x000fe20000000f00 */
[----:B------:R-:W-:Y:S02]  /*1ac20*/  IMAD.MOV.U32 R11, RZ, RZ, 0x1f ;  /* 0x0000001fff0b7424 */ /* 0x000fe400078e00ff */
[----:B------:R-:W-:-:S07]  /*1ac30*/  IMAD.MOV.U32 R15, RZ, RZ, -0x1 ;  /* 0xffffffffff0f7424 */ /* 0x000fce00078e00ff */
[----:B012---:R-:W-:Y:S05]  /*1ac40*/  WARPSYNC.COLLECTIVE R15, `(.L_x_13414) ;  /* 0x000000000f087348 */ /* 0x007fea0003c00000 */
[----:B------:R3:W4:Y:S02]  /*1ac50*/  SHFL.IDX P6, R14, R13, R12, R11 ;  /* 0x0000000c0d0e7389 */ /* 0x00072400000c000b */
[----:B01234-:R-:W-:Y:S01]  /*1ac60*/  ENDCOLLECTIVE ;  /* 0x000000000000791b */ /* 0x01ffe20003800000 */
.L_x_13414:
[----:B------:R-:W-:Y:S05]  /*1ac70*/  BSYNC B0 ;  /* 0x0000000000007941 */ /* 0x000fea0003800000 */
.L_x_13413:
[----:B------:R-:W-:Y:S05]  /*1ac80*/  BRA `(.L_x_13297) ;  /* 0xffffffcc00707947 */ /* 0x000fea000383ffff */
.L_x_13302:
[----:B0-----:R0:W2:Y:S02]  /*1ac90*/  SYNCS.PHASECHK.TRANS64.TRYWAIT P0, [R9+URZ+0x30820], R0 ;  /* 0x03082000090075a7 */ /* 0x0010a4000800017f */
[----:B--2---:R-:W-:Y:S05]  /*1aca0*/  @!P0 NANOSLEEP.SYNCS 0x989680 ;  /* 0x009896800000895d */ /* 0x004fea0003900000 */
[----:B------:R-:W2:Y:S02]  /*1acb0*/  @!P0 SYNCS.PHASECHK.TRANS64 P0, [R9+URZ+0x30820], R0 ;  /* 0x03082000090085a7 */ /* 0x000ea4000800007f */
[----:B--2---:R-:W-:Y:S05]  /*1acc0*/  @!P0 BRA `(.L_x_13302) ;  /* 0xfffffffc00f08947 */ /* 0x004fea000383ffff */
[----:B------:R-:W-:Y:S05]  /*1acd0*/  BRA `(.L_x_13415) ;  /* 0xffffffd0005c7947 */ /* 0x000fea000383ffff */
.L_x_13303:
        /* <DEDUP_REMOVED lines=8> */
[----:B01--4-:R-:W-:Y:S05]  /*1ad60*/  WARPSYNC.COLLECTIVE R15, `(.L_x_13417) ;  /* 0x000000000f087348 */ /* 0x013fea0003c00000 */
[----:B------:R2:W3:Y:S02]  /*1ad70*/  SHFL.IDX P6, R14, R13, R12, R11 ;  /* 0x0000000c0d0e7389 */ /* 0x0004e400000c000b */
[----:B01234-:R-:W-:Y:S01]  /*1ad80*/  ENDCOLLECTIVE ;  /* 0x000000000000791b */ /* 0x01ffe20003800000 */
.L_x_13417:
[----:B------:R-:W-:Y:S05]  /*1ad90*/  BSYNC B0 ;  /* 0x0000000000007941 */ /* 0x000fea0003800000 */
.L_x_13416:
[----:B------:R-:W-:Y:S05]  /*1ada0*/  BRA `(.L_x_13418) ;  /* 0xffffffd000447947 */ /* 0x000fea000383ffff */
.L_x_13304:
[----:B------:R-:W-:Y:S01]  /*1adb0*/  BSSY B0, `(.L_x_13419) ;  /* 0x0000006000007945 */ /* 0x000fe20003800000 */
[----:B------:R-:W-:-:S07]  /*1adc0*/  IMAD.MOV.U32 R15, RZ, RZ, -0x1 ;  /* 0xffffffffff0f7424 */ /* 0x000fce00078e00ff */
[----:B01--4-:R-:W-:Y:S05]  /*1add0*/  WARPSYNC.COLLECTIVE R15, `(.L_x_13420) ;  /* 0x000000000f0c7348 */ /* 0x013fea0003c00000 */
[----:B------:R-:W-:Y:S02]  /*1ade0*/  ELECT P6, UR62, PT ;  /* 0x00000000003e782f */ /* 0x000fe400038c0000 */
[----:B------:R-:W-:Y:S01]  /*1adf0*/  MOV R14, UR62 ;  /* 0x0000003e000e7c02 */ /* 0x000fe20008000f00 */
[----:B01--4-:R-:W-:Y:S10]  /*1ae00*/  ENDCOLLECTIVE ;  /* 0x000000000000791b */ /* 0x013ff40003800000 */
.L_x_13420:
[----:B------:R-:W-:Y:S05]  /*1ae10*/  BSYNC B0 ;  /* 0x0000000000007941 */ /* 0x000fea0003800000 */
.L_x_13419:
[----:B------:R-:W-:Y:S05]  /*1ae20*/  BRA `(.L_x_13421) ;  /* 0xffffffd000387947 */ /* 0x000fea000383ffff */
.L_x_13306:
[----:B0-----:R0:W2:Y:S02]  /*1ae30*/  SYNCS.PHASECHK.TRANS64.TRYWAIT P0, [R5+URZ], R4 ;  /* 0x00000004050075a7 */ /* 0x0010a4000800017f */
[----:B--2---:R-:W-:Y:S05]  /*1ae40*/  @!P0 NANOSLEEP.SYNCS 0x989680 ;  /* 0x009896800000895d */ /* 0x004fea0003900000 */
[----:B------:R-:W2:Y:S02]  /*1ae50*/  @!P0 SYNCS.PHASECHK.TRANS64 P0, [R5+URZ], R4 ;  /* 0x00000004050085a7 */ /* 0x000ea4000800007f */
[----:B--2---:R-:W-:Y:S05]  /*1ae60*/  @!P0 BRA `(.L_x_13306) ;  /* 0xfffffffc00f08947 */ /* 0x004fea000383ffff */
[----:B------:R-:W-:Y:S05]  /*1ae70*/  BRA `(.L_x_13422) ;  /* 0xffffffd0006c7947 */ /* 0x000fea000383ffff */
.L_x_13307:
[----:B--2---:R2:W3:Y:S02]  /*1ae80*/  SYNCS.PHASECHK.TRANS64.TRYWAIT P0, [R3+URZ], R2 ;  /* 0x00000002030075a7 */ /* 0x0044e4000800017f */
[----:B---3--:R-:W-:Y:S05]  /*1ae90*/  @!P0 NANOSLEEP.SYNCS 0x989680 ;  /* 0x009896800000895d */ /* 0x008fea0003900000 */
[----:B------:R-:W3:Y:S02]  /*1aea0*/  @!P0 SYNCS.PHASECHK.TRANS64 P0, [R3+URZ], R2 ;  /* 0x00000002030085a7 */ /* 0x000ee4000800007f */
[----:B---3--:R-:W-:Y:S05]  /*1aeb0*/  @!P0 BRA `(.L_x_13307) ;  /* 0xfffffffc00f08947 */ /* 0x008fea000383ffff */
[----:B------:R-:W-:Y:S05]  /*1aec0*/  BRA `(.L_x_13423) ;  /* 0xffffffd000607947 */ /* 0x000fea000383ffff */
.L_x_13309:
[----:B---3--:R3:W0:Y:S02]  /*1aed0*/  SYNCS.PHASECHK.TRANS64.TRYWAIT P0, [R23+URZ], R4 ;  /* 0x00000004170075a7 */ /* 0x008624000800017f */
[----:B0-----:R-:W-:Y:S05]  /*1aee0*/  @!P0 NANOSLEEP.SYNCS 0x989680 ;  /* 0x009896800000895d */ /* 0x001fea0003900000 */
[----:B------:R-:W0:Y:S02]  /*1aef0*/  @!P0 SYNCS.PHASECHK.TRANS64 P0, [R23+URZ], R4 ;  /* 0x00000004170085a7 */ /* 0x000e24000800007f */
[----:B0-----:R-:W-:Y:S05]  /*1af00*/  @!P0 BRA `(.L_x_13309) ;  /* 0xfffffffc00f08947 */ /* 0x001fea000383ffff */
[----:B------:R-:W-:Y:S05]  /*1af10*/  BRA `(.L_x_13424) ;  /* 0xffffffd000647947 */ /* 0x000fea000383ffff */
.L_x_13425:
        /* <DEDUP_REMOVED lines=14> */
.L_x_15334:


//--------------------- .text._ZN7cutlass13device_kernelIN5flash11enable_sm90INS1_16FlashAttnFwdSm90INS1_25CollectiveMainloopFwdSm90ILi2EN4cute5tupleIJNS5_1CILi1EEES8_S8_EEENS6_IJNS7_ILi192EEENS7_ILi128EEENS7_ILi64EEEEEELi64ENS_6half_tEfNS_4arch4Sm90ELb0ELb1ELb1ELb0ELb0ELb0ELb0ELb1ELb1ELb1ELb0ELb0EEENS1_21CollectiveEpilogueFwdINS6_IJSA_SC_SB_EEES9_SE_SG_Li384ELb0ELb1ELb0ELb0EEENS1_30DynamicPersistentTileSchedulerILi384ELi128ELb0ELb1ELb1EEEEEEEEEvNT_6ParamsE --------------------------
	.section	.text._ZN7cutlass13device_kernelIN5flash11enable_sm90INS1_16FlashAttnFwdSm90INS1_25CollectiveMainloopFwdSm90ILi2EN4cute5tupleIJNS5_1CILi1EEES8_S8_EEENS6_IJNS7_ILi192EEENS7_ILi128EEENS7_ILi64EEEEEELi64ENS_6half_tEfNS_4arch4Sm90ELb0ELb1ELb1ELb0ELb0ELb0ELb0ELb1ELb1ELb1ELb0ELb0EEENS1_21CollectiveEpilogueFwdINS6_IJSA_SC_SB_EEES9_SE_SG_Li384ELb0ELb1ELb0ELb0EEENS1_30DynamicPersistentTileSchedulerILi384ELi128ELb0ELb1ELb1EEEEEEEEEvNT_6ParamsE,"ax",@progbits
	.align	128
.text._ZN7cutlass13device_kernelIN5flash11enable_sm90INS1_16FlashAttnFwdSm90INS1_25CollectiveMainloopFwdSm90ILi2EN4cute5tupleIJNS5_1CILi1EEES8_S8_EEENS6_IJNS7_ILi192EEENS7_ILi128EEENS7_ILi64EEEEEELi64ENS_6half_tEfNS_4arch4Sm90ELb0ELb1ELb1ELb0ELb0ELb0ELb0ELb1ELb1ELb1ELb0ELb0EEENS1_21CollectiveEpilogueFwdINS6_IJSA_SC_SB_EEES9_SE_SG_Li384ELb0ELb1ELb0ELb0EEENS1_30DynamicPersistentTileSchedulerILi384ELi128ELb0ELb1ELb1EEEEEEEEEvNT_6ParamsE:
        .type           _ZN7cutlass13device_kernelIN5flash11enable_sm90INS1_16FlashAttnFwdSm90INS1_25CollectiveMainloopFwdSm90ILi2EN4cute5tupleIJNS5_1CILi1EEES8_S8_EEENS6_IJNS7_ILi192EEENS7_ILi128EEENS7_ILi64EEEEEELi64ENS_6half_tEfNS_4arch4Sm90ELb0ELb1ELb1ELb0ELb0ELb0ELb0ELb1ELb1ELb1ELb0ELb0EEENS1_21CollectiveEpilogueFwdINS6_IJSA_SC_SB_EEES9_SE_SG_Li384ELb0ELb1ELb0ELb0EEENS1_30DynamicPersistentTileSchedulerILi384ELi128ELb0ELb1ELb1EEEEEEEEEvNT_6ParamsE,@function
        .size           _ZN7cutlass13device_kernelIN5flash11enable_sm90INS1_16FlashAttnFwdSm90INS1_25CollectiveMainloopFwdSm90ILi2EN4cute5tupleIJNS5_1CILi1EEES8_S8_EEENS6_IJNS7_ILi192EEENS7_ILi128EEENS7_ILi64EEEEEELi64ENS_6half_tEfNS_4arch4Sm90ELb0ELb1ELb1ELb0ELb0ELb0ELb0ELb1ELb1ELb1ELb0ELb0EEENS1_21CollectiveEpilogueFwdINS6_IJSA_SC_SB_EEES9_SE_SG_Li384ELb0ELb1ELb0ELb0EEENS1_30DynamicPersistentTileSchedulerILi384ELi128ELb0ELb1ELb1EEEEEEEEEvNT_6ParamsE,(.L_x_15335 - _ZN7cutlass13device_kernelIN5flash11enable_sm90INS1_16FlashAttnFwdSm90INS1_25CollectiveMainloopFwdSm90ILi2EN4cute5tupleIJNS5_1CILi1EEES8_S8_EEENS6_IJNS7_ILi192EEENS7_ILi128EEENS7_ILi64EEEEEELi64ENS_6half_tEfNS_4arch4Sm90ELb0ELb1ELb1ELb0ELb0ELb0ELb0ELb1ELb1ELb1ELb0ELb0EEENS1_21CollectiveEpilogueFwdINS6_IJSA_SC_SB_EEES9_SE_SG_Li384ELb0ELb1ELb0ELb0EEENS1_30DynamicPersistentTileSchedulerILi384ELi128ELb0ELb1ELb1EEEEEEEEEvNT_6ParamsE)
        .other          _ZN7cutlass13device_kernelIN5flash11enable_sm90INS1_16FlashAttnFwdSm90INS1_25CollectiveMainloopFwdSm90ILi2EN4cute5tupleIJNS5_1CILi1EEES8_S8_EEENS6_IJNS7_ILi192EEENS7_ILi128EEENS7_ILi64EEEEEELi64ENS_6half_tEfNS_4arch4Sm90ELb0ELb1ELb1ELb0ELb0ELb0ELb0ELb1ELb1ELb1ELb0ELb0EEENS1_21CollectiveEpilogueFwdINS6_IJSA_SC_SB_EEES9_SE_SG_Li384ELb0ELb1ELb0ELb0EEENS1_30DynamicPersistentTileSchedulerILi384ELi128ELb0ELb1ELb1EEEEEEEEEvNT_6ParamsE,@"STO_CUDA_ENTRY STV_DEFAULT"
_ZN7cutlass13device_kernelIN5flash11enable_sm90INS1_16FlashAttnFwdSm90INS1_25CollectiveMainloopFwdSm90ILi2EN4cute5tupleIJNS5_1CILi1EEES8_S8_EEENS6_IJNS7_ILi192EEENS7_ILi128EEENS7_ILi64EEEEEELi64ENS_6half_tEfNS_4arch4Sm90ELb0ELb1ELb1ELb0ELb0ELb0ELb0ELb1ELb1ELb1ELb0ELb0EEENS1_21CollectiveEpilogueFwdINS6_IJSA_SC_SB_EEES9_SE_SG_Li384ELb0ELb1ELb0ELb0EEENS1_30DynamicPersistentTileSchedulerILi384ELi128ELb0ELb1ELb1EEEEEEEEEvNT_6ParamsE:
        /* <DEDUP_REMOVED lines=17> */
.L_x_13427:
[----:B------:R-:W-:Y:S05]  /*0110*/  BSYNC B0 ;  /* 0x0000000000007941 */ /* 0x000fea0003800000 */
.L_x_13426:
        /* <DEDUP_REMOVED lines=41> */
.L_x_13428:
        /* <DEDUP_REMOVED lines=22> */
.L_x_13429:
        /* <DEDUP_REMOVED lines=18> */
.L_x_13430:
        /* <DEDUP_REMOVED lines=22> */
.L_x_13431:
        /* <DEDUP_REMOVED lines=22> */
.L_x_13432:
[----:B------:R-:W-:Y:S01]  /*08f0*/  PLOP3.LUT P0, PT, PT, PT, UP0, 0x80, 0x0 ;  /* 0x000000000000781c */ /* 0x000fe20003f0f008 */
[----:B------:R-:W-:Y:S01]  /*0900*/  UMOV UR38, 0x1 ;  /* 0x0000000100267882 */ /* 0x000fe20000000000 */
[----:B------:R-:W-:Y:S01]  /*0910*/  NOP ;  /* 0x0000000000007918 */ /* 0x000fe20000000000 */
[----:B------:R-:W-:Y:S01]  /*0920*/  USEL UR38, UR38, 0x2, !UP0 ;  /* 0x0000000226267887 */ /* 0x000fe2000c000000 */
[----:B------:R-:W-:Y:S01]  /*0930*/  ULDC.64 UR48, c[0x0][0x208] ;  /* 0x0000820000307ab9 */ /* 0x000fe20000000a00 */
[----:B012-4-:R-:W-:Y:S08]  /*0940*/  BAR.SYNC.DEFER_BLOCKING 0x0 ;  /* 0x0000000000007b1d */ /* 0x017ff00000010000 */
[----:B------:R-:W-:Y:S05]  /*0950*/  @!P0 BRA `(.L_x_13433) ;  /* 0x000000f8002c8947 */ /* 0x000fea0003800000 */
.L_x_13434:
        /* <DEDUP_REMOVED lines=22> */
[----:B------:R-:W-:Y:S02]  /*0ac0*/  LEA.HI R2, R0, R10, RZ, 0x4 ;  /* 0x0000000a00027211 */ /* 0x000fe400078f20ff */
[----:B------:R-:W-:Y:S01]  /*0ad0*/  LOP3.LUT R153, R154, 0xffffff80, RZ, 0xc0, !PT ;  /* 0xffffff809a997812 */ /* 0x000fe200078ec0ff */
[----:B------:R-:W-:Y:S01]  /*0ae0*/  IMAD.SHL.U32 R4, R3, 0x20, RZ ;  /* 0x0000002003047824 */ /* 0x000fe200078e00ff */
[----:B------:R-:W-:Y:S02]  /*0af0*/  SHF.R.S32.HI R5, RZ, 0x4, R2 ;  /* 0x00000004ff057819 */ /* 0x000fe40000011402 */
[----:B------:R-:W-:Y:S01]  /*0b00*/  LOP3.LUT R3, R2, 0x3fffff0, RZ, 0xc0, !PT ;  /* 0x03fffff002037812 */ /* 0x000fe200078ec0ff */
[----:B------:R-:W-:Y:S01]  /*0b10*/  IMAD.IADD R153, R10, 0x1, -R153 ;  /* 0x000000010a997824 */ /* 0x000fe200078e0a99 */
[----:B------:R-:W-:-:S02]  /*0b20*/  LEA.HI R2, R2, R5, RZ, 0x1 ;  /* 0x0000000502027211 */ /* 0x000fc400078f08ff */
[----:B------:R-:W-:Y:S01]  /*0b30*/  LOP3.LUT R4, R4, 0xfffffc00, RZ, 0xc0, !PT ;  /* 0xfffffc0004047812 */ /* 0x000fe200078ec0ff */
[----:B------:R-:W-:Y:S01]  /*0b40*/  IMAD.IADD R3, R10, 0x1, -R3 ;  /* 0x000000010a037824 */ /* 0x000fe200078e0a03 */
[----:B------:R-:W-:Y:S02]  /*0b50*/  SHF.R.S32.HI R6, RZ, 0x1f, R153 ;  /* 0x0000001fff067819 */ /* 0x000fe40000011499 */
[----:B------:R-:W-:Y:S01]  /*0b60*/  LOP3.LUT R2, R2, 0x1ffffffe, RZ, 0xc0, !PT ;  /* 0x1ffffffe02027812 */ /* 0x000fe200078ec0ff */
[----:B------:R-:W-:Y:S01]  /*0b70*/  IMAD R3, R3, 0x40, R4 ;  /* 0x0000004003037824 */ /* 0x000fe200078e0204 */
[----:B------:R-:W-:Y:S02]  /*0b80*/  LEA.HI R4, R6, R153, RZ, 0x2 ;  /* 0x0000009906047211 */ /* 0x000fe400078f10ff */
[----:B------:R-:W-:Y:S01]  /*0b90*/  LEA.HI R7, R0, R10, RZ, 0x2 ;  /* 0x0000000a00077211 */ /* 0x000fe200078f10ff */
[----:B------:R-:W-:Y:S01]  /*0ba0*/  IMAD.IADD R2, R5, 0x1, -R2 ;  /* 0x0000000105027824 */ /* 0x000fe200078e0a02 */
[----:B------:R-:W-:-:S02]  /*0bb0*/  SHF.R.S32.HI R5, RZ, 0x2, R4 ;  /* 0x00000002ff057819 */ /* 0x000fc40000011404 */
[----:B------:R-:W-:Y:S01]  /*0bc0*/  SHF.R.S32.HI R8, RZ, 0x1f, R4 ;  /* 0x0000001fff087819 */ /* 0x000fe20000011404 */
[----:B------:R-:W-:Y:S01]  /*0bd0*/  IMAD R156, R2, 0x8, R3 ;  /* 0x00000008029c7824 */ /* 0x000fe200078e0203 */
[----:B------:R-:W-:Y:S02]  /*0be0*/  SHF.R.S32.HI R154, RZ, 0x7, R154 ;  /* 0x00000007ff9a7819 */ /* 0x000fe4000001149a */
[----:B------:R-:W-:Y:S02]  /*0bf0*/  LOP3.LUT R7, R7, 0xfffffffc, RZ, 0xc0, !PT ;  /* 0xfffffffc07077812 */ /* 0x000fe400078ec0ff */
[----:B------:R-:W-:Y:S01]  /*0c00*/  LEA.HI R8, R8, R5, RZ, 0x3 ;  /* 0x0000000508087211 */ /* 0x000fe200078f18ff */
[----:B------:R-:W-:Y:S01]  /*0c10*/  IMAD.HI R2, R154, 0x55555556, RZ ;  /* 0x555555569a027827 */ /* 0x000fe200078e02ff */
[----:B------:R-:W-:Y:S02]  /*0c20*/  LEA.HI R0, R0, R10, RZ, 0x3 ;  /* 0x0000000a00007211 */ /* 0x000fe400078f18ff */
[----:B------:R-:W-:Y:S01]  /*0c30*/  LOP3.LUT R8, R8, 0xfffffff8, RZ, 0xc0, !PT ;  /* 0xfffffff808087812 */ /* 0x000fe200078ec0ff */
[----:B------:R-:W-:Y:S01]  /*0c40*/  IMAD.IADD R7, R10, 0x1, -R7 ;  /* 0x000000010a077824 */ /* 0x000fe200078e0a07 */
[----:B------:R-:W-:-:S02]  /*0c50*/  LEA.HI R6, R6, R153, RZ, 0x5 ;  /* 0x0000009906067211 */ /* 0x000fc400078f28ff */
[----:B------:R-:W-:Y:S01]  /*0c60*/  LOP3.LUT R18, R0, 0xfffffff8, RZ, 0xc0, !PT ;  /* 0xfffffff800127812 */ /* 0x000fe200078ec0ff */
[----:B------:R-:W-:Y:S01]  /*0c70*/  IMAD.IADD R5, R5, 0x1, -R8 ;  /* 0x0000000105057824 */ /* 0x000fe200078e0a08 */
[----:B------:R-:W-:Y:S02]  /*0c80*/  LEA.HI R9, R7, R7, RZ, 0x1 ;  /* 0x0000000707097211 */ /* 0x000fe400078f08ff */
[----:B------:R-:W-:Y:S01]  /*0c90*/  LEA.HI R3, R2, R2, RZ, 0x1 ;  /* 0x0000000202037211 */ /* 0x000fe200078f08ff */
[----:B------:R-:W-:Y:S01]  /*0ca0*/  IMAD.IADD R18, R10, 0x1, -R18 ;  /* 0x000000010a127824 */ /* 0x000fe200078e0a12 */
[----:B------:R-:W-:Y:S02]  /*0cb0*/  SHF.R.S32.HI R6, RZ, 0x5, R6 ;  /* 0x00000005ff067819 */ /* 0x000fe40000011406 */
[----:B------:R-:W-:Y:S01]  /*0cc0*/  LOP3.LUT R2, R9, 0x1ffffffe, RZ, 0xc0, !PT ;  /* 0x1ffffffe09027812 */ /* 0x000fe200078ec0ff */
[----:B------:R-:W-:Y:S01]  /*0cd0*/  IMAD R3, R3, -0x3, R154 ;  /* 0xfffffffd03037824 */ /* 0x000fe200078e029a */
[----:B------:R-:W-:Y:S01]  /*0ce0*/  LOP3.LUT R16, R4, 0x7ffffffc, RZ, 0xc0, !PT ;  /* 0x7ffffffc04107812 */ /* 0x000fe200078ec0ff */
[----:B------:R-:W-:Y:S01]  /*0cf0*/  IMAD R6, R6, 0x10, R5 ;  /* 0x0000001006067824 */ /* 0x000fe200078e0205 */
[----:B------:R-:W-:Y:S01]  /*0d00*/  SHF.R.S32.HI R152, RZ, 0x3, R0 ;  /* 0x00000003ff987819 */ /* 0x000fe20000011400 */
[----:B------:R-:W-:-:S02]  /*0d10*/  IMAD.SHL.U32 R19, R18, 0x8, RZ ;  /* 0x0000000812137824 */ /* 0x000fc400078e00ff */
[----:B------:R-:W-:Y:S02]  /*0d20*/  IMAD.IADD R2, R7, 0x1, -R2 ;  /* 0x0000000107027824 */ /* 0x000fe400078e0a02 */
[----:B------:R-:W-:Y:S01]  /*0d30*/  IMAD R155, R3, 0x40, R6 ;  /* 0x00000040039b7824 */ /* 0x000fe200078e0206 */
[----:B------:R-:W-:Y:S01]  /*0d40*/  SHF.R.S32.HI R157, RZ, 0x1f, R19 ;  /* 0x0000001fff9d7819 */ /* 0x000fe20000011413 */
[----:B------:R-:W-:Y:S02]  /*0d50*/  IMAD.IADD R16, R153, 0x1, -R16 ;  /* 0x0000000199107824 */ /* 0x000fe400078e0a10 */
[----:B------:R-:W-:-:S07]  /*0d60*/  IMAD R17, R2, 0x8, R155 ;  /* 0x0000000802117824 */ /* 0x000fce00078e029b */
.L_x_13519:
        /* <DEDUP_REMOVED lines=12> */
[----:B012--5:R-:W-:Y:S05]  /*0e30*/  @!P0 BRA `(.L_x_13435) ;  /* 0x0000000000208947 */ /* 0x027fea0003800000 */
        /* <DEDUP_REMOVED lines=8> */
.L_x_13435:
[----:B------:R-:W-:Y:S01]  /*0ec0*/  ULDC UR7, c[0x0][0xc54] ;  /* 0x0003150000077ab9 */ /* 0x000fe20000000800 */
[----:B------:R-:W-:Y:S01]  /*0ed0*/  UMOV UR6, UR9 ;  /* 0x0000000900067c82 */ /* 0x000fe20008000000 */
[----:B------:R-:W-:-:S11]  /*0ee0*/  UISETP.NE.AND UP0, UPT, UR7, 0x1, UPT ;  /* 0x000000010700788c */ /* 0x000fd6000bf05270 */
[----:B------:R-:W-:Y:S02]  /*0ef0*/  @UP0 ULDC.64 UR10, c[0x0][0xc58] ;  /* 0x00031600000a0ab9 */ /* 0x000fe40000000a00 */
[----:B------:R-:W-:-:S04]  /*0f00*/  UIMAD.WIDE.U32 UR4, UR9, UR10, URZ ;  /* 0x0000000a090472a5 */ /* 0x000fc8000f8e003f */
[----:B------:R-:W-:-:S04]  /*0f10*/  @UP0 USHF.R.U32.HI UR6, URZ, UR11, UR5 ;  /* 0x0000000b3f060299 */ /* 0x000fc80008011605 */
[----:B------:R-:W-:-:S12]  /*0f20*/  UIMAD UR4, UR6, UR7, URZ ;  /* 0x00000007060472a4 */ /* 0x000fd8000f8e023f */
.L_x_13436:
        /* <DEDUP_REMOVED lines=49> */
.L_x_13438:
[----:B------:R-:W-:-:S11]  /*1240*/  UISETP.NE.AND UP0, UPT, UR5, 0x1, UPT ;  /* 0x000000010500788c */ /* 0x000fd6000bf05270 */
[----:B------:R-:W-:Y:S02]  /*1250*/  @UP0 ULDC.64 UR8, c[0x0][0x9e8] ;  /* 0x00027a0000080ab9 */ /* 0x000fe40000000a00 */
[----:B------:R-:W-:-:S04]  /*1260*/  UIMAD.WIDE.U32 UR6, UR4, UR8, URZ ;  /* 0x00000008040672a5 */ /* 0x000fc8000f8e003f */
[----:B------:R-:W-:-:S12]  /*1270*/  @UP0 USHF.R.U32.HI UR4, URZ, UR9, UR7 ;  /* 0x000000093f040299 */ /* 0x000fd80008011607 */
.L_x_13439:
[----:B------:R-:W-:-:S06]  /*1280*/  UIMAD UR4, UR4, UR5, UR5 ;  /* 0x00000005040472a4 */ /* 0x000fcc000f8e0205 */
[----:B------:R-:W-:-:S07]  /*1290*/  VIMNMX R0, R0, UR4, PT ;  /* 0x0000000400007c48 */ /* 0x000fce000bfe0100 */
.L_x_13437:
        /* <DEDUP_REMOVED lines=29> */
.L_x_13441:
[----:B------:R-:W-:-:S11]  /*1470*/  UISETP.NE.AND UP0, UPT, UR5, 0x1, UPT ;  /* 0x000000010500788c */ /* 0x000fd6000bf05270 */
[----:B------:R-:W-:Y:S02]  /*1480*/  @UP0 ULDC.64 UR10, c[0x0][0x9e8] ;  /* 0x00027a00000a0ab9 */ /* 0x000fe40000000a00 */
[----:B------:R-:W-:-:S04]  /*1490*/  UIMAD.WIDE.U32 UR6, UR4, UR10, URZ ;  /* 0x0000000a040672a5 */ /* 0x000fc8000f8e003f */
[----:B------:R-:W-:-:S12]  /*14a0*/  @UP0 USHF.R.U32.HI UR4, URZ, UR11, UR7 ;  /* 0x0000000b3f040299 */ /* 0x000fd80008011607 */
.L_x_13442:
[----:B------:R-:W-:-:S04]  /*14b0*/  UIMAD UR4, UR4, UR5, URZ ;  /* 0x00000005040472a4 */ /* 0x000fc8000f8e023f */
[----:B------:R-:W-:-:S04]  /*14c0*/  UISETP.LT.AND UP0, UPT, UR9, UR4, UPT ;  /* 0x000000040900728c */ /* 0x000fc8000bf01270 */
[----:B------:R-:W-:-:S12]  /*14d0*/  USEL UR9, UR9, UR4, !UP0 ;  /* 0x0000000409097287 */ /* 0x000fd8000c000000 */
.L_x_13440:
        /* <DEDUP_REMOVED lines=17> */
[----:B------:R-:W-:Y:S01]  /*15f0*/  CS2R R12, SRZ ;  /* 0x00000000000c7805 */ /* 0x000fe2000001ff00 */
[----:B------:R-:W-:Y:S01]  /*1600*/  IMAD.MOV.U32 R106, RZ, RZ, RZ ;  /* 0x000000ffff6a7224 */ /* 0x000fe200078e00ff */
[----:B------:R-:W-:Y:S01]  /*1610*/  CS2R R102, SRZ ;  /* 0x0000000000667805 */ /* 0x000fe2000001ff00 */
[----:B------:R-:W-:Y:S01]  /*1620*/  IMAD.MOV.U32 R41, RZ, RZ, RZ ;  /* 0x000000ffff297224 */ /* 0x000fe200078e00ff */
[----:B------:R-:W-:-:S02]  /*1630*/  CS2R R100, SRZ ;  /* 0x0000000000647805 */ /* 0x000fc4000001ff00 */
[----:B------:R-:W-:Y:S02]  /*1640*/  ISETP.GT.AND P1, PT, R88, UR43, PT ;  /* 0x0000002b58007c0c */ /* 0x000fe4000bf24270 */
[----:B------:R-:W-:Y:S02]  /*1650*/  CS2R R98, SRZ ;  /* 0x0000000000627805 */ /* 0x000fe4000001ff00 */
[----:B------:R-:W-:Y:S02]  /*1660*/  CS2R R96, SRZ ;  /* 0x0000000000607805 */ /* 0x000fe4000001ff00 */
[----:B------:R-:W-:Y:S02]  /*1670*/  CS2R R94, SRZ ;  /* 0x00000000005e7805 */ /* 0x000fe4000001ff00 */
[----:B------:R-:W-:Y:S02]  /*1680*/  CS2R R92, SRZ ;  /* 0x00000000005c7805 */ /* 0x000fe4000001ff00 */
[----:B------:R-:W-:Y:S01]  /*1690*/  CS2R R90, SRZ ;  /* 0x00000000005a7805 */ /* 0x000fe2000001ff00 */
[----:B------:R-:W-:-:S02]  /*16a0*/  IMAD.MOV.U32 R89, RZ, RZ, RZ ;  /* 0x000000ffff597224 */ /* 0x000fc400078e00ff */
[----:B------:R-:W-:Y:S05]  /*16b0*/  @!P1 BRA `(.L_x_13443) ;  /* 0x000000d400a49947 */ /* 0x000fea0003800000 */
[----:B------:R-:W0:Y:S01]  /*16c0*/  SHFL.IDX PT, R0, R154, RZ, 0x1f ;  /* 0x00001fff9a007589 */ /* 0x000e2200000e0000 */
[----:B------:R-:W1:Y:S01]  /*16d0*/  S2UR UR6, SR_CgaCtaId ;  /* 0x00000000000679c3 */ /* 0x000e620000008800 */
[----:B------:R-:W-:Y:S01]  /*16e0*/  UMOV UR45, 0x400 ;  /* 0x00000400002d7882 */ /* 0x000fe20000000000 */
[----:B0-----:R-:W-:Y:S01]  /*16f0*/  R2UR UR44, R0 ;  /* 0x00000000002c72ca */ /* 0x001fe200000e0000 */
[----:B-1----:R-:W-:-:S12]  /*1700*/  ULEA UR45, UR6, UR45, 0x18 ;  /* 0x0000002d062d7291 */ /* 0x002fd8000f8ec03f */
[----:B------:R-:W-:Y:S02]  /*1710*/  UIMAD.WIDE UR4, UR44, 0x55555556, URZ ;  /* 0x555555562c0478a5 */ /* 0x000fe4000f8e023f */
[----:B------:R-:W-:Y:S02]  /*1720*/  UIADD3 UR4, UR45, 0x8400, URZ ;  /* 0x000084002d047890 */ /* 0x000fe4000fffe03f */
[----:B------:R-:W-:Y:S02]  /*1730*/  ULEA.HI UR5, UR5, UR5, URZ, 0x1 ;  /* 0x0000000505057291 */ /* 0x000fe4000f8f083f */
[----:B------:R-:W-:Y:S02]  /*1740*/  ULOP3.LUT UP0, URZ, UR4, 0x3ff, URZ, 0xc0, !UPT ;  /* 0x000003ff043f7892 */ /* 0x000fe4000f80c03f */
[----:B------:R-:W-:-:S04]  /*1750*/  UIMAD UR5, UR5, -0x3, UR44 ;  /* 0xfffffffd050578a4 */ /* 0x000fc8000f8e022c */
[----:B------:R-:W-:Y:S01]  /*1760*/  PLOP3.LUT P0, PT, PT, PT, UP0, 0x80, 0x0 ;  /* 0x000000000000781c */ /* 0x000fe20003f0f008 */
[----:B------:R-:W-:-:S04]  /*1770*/  ULEA UR5, UR5, UR4, 0xd ;  /* 0x0000000405057291 */ /* 0x000fc8000f8e683f */
[----:B------:R-:W-:-:S04]  /*1780*/  USHF.R.U32.HI UR5, URZ, 0x4, UR5 ;  /* 0x000000043f057899 */ /* 0x000fc80008011605 */
        /* <DEDUP_REMOVED lines=18> */
.L_x_13444:
        /* <DEDUP_REMOVED lines=9> */
.L_x_13617:
[----:B------:R-:W-:Y:S05]  /*1940*/  @!P0 BRA `(.L_x_13446) ;  /* 0x0000000000048947 */ /* 0x000fea0003800000 */
[----:B------:R-:W-:Y:S01]  /*1950*/  BPT.TRAP 0x1 ;  /* 0x000000040000795c */ /* 0x000fe20000300000 */
.L_x_13446:
[----:B------:R-:W-:Y:S02]  /*1960*/  IMAD.U32 R15, RZ, RZ, UR37 ;  /* 0x00000025ff0f7e24 */ /* 0x000fe4000f8e00ff */
[----:B0-----:R-:W-:-:S03]  /*1970*/  IMAD.U32 R0, RZ, RZ, UR36 ;  /* 0x00000024ff007e24 */ /* 0x001fc6000f8e00ff */
[----:B------:R-:W-:Y:S02]  /*1980*/  LEA R15, R15, UR45, 0x3 ;  /* 0x0000002d0f0f7c11 */ /* 0x000fe4000f8e18ff */
[----:B------:R-:W-:-:S04]  /*1990*/  SHF.L.U32 R0, R0, 0x1f, RZ ;  /* 0x0000001f00007819 */ /* 0x000fc800000006ff */
[----:B------:R0:W1:Y:S01]  /*19a0*/  SYNCS.PHASECHK.TRANS64.TRYWAIT P2, [R15+URZ+0x16830], R0 ;  /* 0x016830000f0075a7 */ /* 0x000062000804017f */
[----:B------:R-:W-:Y:S05]  /*19b0*/  @!P0 BRA `(.L_x_13447) ;  /* 0x0000000000048947 */ /* 0x000fea0003800000 */
[----:B------:R-:W-:Y:S01]  /*19c0*/  BPT.TRAP 0x1 ;  /* 0x000000040000795c */ /* 0x000fe20000300000 */
.L_x_13447:
[----:B------:R-:W2:Y:S02]  /*19d0*/  S2R R2, SR_TID.X ;  /* 0x0000000000027919 */ /* 0x000ea40000002100 */
[----:B--2---:R-:W-:Y:S01]  /*19e0*/  LOP3.LUT P1, RZ, R2, 0x7f, RZ, 0xc0, !PT ;  /* 0x0000007f02ff7812 */ /* 0x004fe2000782c0ff */
[----:B-1----:R-:W-:-:S12]  /*19f0*/  @P2 BRA `(.L_x_13448) ;  /* 0x0000000000082947 */ /* 0x002fd80003800000 */
[----:B------:R-:W1:Y:S02]  /*1a00*/  SYNCS.PHASECHK.TRANS64.TRYWAIT P2, [R15+URZ+0x16830], R0 ;  /* 0x016830000f0075a7 */ /* 0x000e64000804017f */
[----:B-1----:R-:W-:Y:S05]  /*1a10*/  @!P2 BRA `(.L_x_13449) ;  /* 0x00000128003ca947 */ /* 0x002fea0003800000 */
.L_x_13448:
[----:B------:R-:W-:Y:S05]  /*1a20*/  WARPSYNC.ALL ;  /* 0x0000000000007948 */ /* 0x000fea0003800000 */
[----:B------:R-:W-:Y:S01]  /*1a30*/  UIADD3 UR4, UR45, 0xe400, URZ ;  /* 0x0000e4002d047890 */ /* 0x000fe2000fffe03f */
[----:B------:R-:W-:Y:S01]  /*1a40*/  WARPGROUP.ARRIVE ;  /* 0x00000000000079c5 */ /* 0x000fe20000000000 */
[----:B------:R-:W-:Y:S01]  /*1a50*/  ULOP3.LUT UR16, UR51, 0x10000, URZ, 0xfc, !UPT ;  /* 0x0001000033107892 */ /* 0x000fe2000f8efc3f */
[----:B01----:R-:W-:Y:S01]  /*1a60*/  @!P1 VIADD R15, R15, 0x16840 ;  /* 0x000168400f0f9836 */ /* 0x003fe20000000000 */
[----:B------:R-:W-:Y:S01]  /*1a70*/  USHF.R.U32.HI UR4, URZ, 0x4, UR4 ;  /* 0x000000043f047899 */ /* 0x000fe20008011604 */
[----:B------:R-:W-:Y:S01]  /*1a80*/  UMOV UR17, 0x40000040 ;  /* 0x4000004000117882 */ /* 0x000fe20000000000 */
[----:B------:R-:W-:-:S02]  /*1a90*/  UMOV UR19, 0x40000040 ;  /* 0x4000004000137882 */ /* 0x000fc40000000000 */
[----:B------:R-:W-:Y:S01]  /*1aa0*/  ULOP3.LUT UR4, UR4, 0x3fff, URZ, 0xc0, !UPT ;  /* 0x00003fff04047892 */ /* 0x000fe2000f8ec03f */
[----:B------:R-:W-:Y:S01]  /*1ab0*/  @!P1 PRMT R15, RZ, 0x654, R15 ;  /* 0x00000654ff0f9816 */ /* 0x000fe2000000000f */
[----:B------:R-:W-:Y:S01]  /*1ac0*/  UMOV UR5, 0x40000040 ;  /* 0x4000004000057882 */ /* 0x000fe20000000000 */
[----:B------:R-:W-:Y:S01]  /*1ad0*/  UMOV UR7, 0x40000040 ;  /* 0x4000004000077882 */ /* 0x000fe20000000000 */
[----:B------:R-:W-:Y:S02]  /*1ae0*/  ULOP3.LUT UR20, UR4, 0x10000, URZ, 0xfc, !UPT ;  /* 0x0001000004147892 */ /* 0x000fe4000f8efc3f */
[----:B------:R-:W-:Y:S02]  /*1af0*/  UIADD3 UR4, UR16, 0x2, URZ ;  /* 0x0000000210047890 */ /* 0x000fe4000fffe03f */
[----:B------:R-:W-:Y:S02]  /*1b00*/  ULEA UR18, UR37, UR20, 0xa ;  /* 0x0000001425127291 */ /* 0x000fe4000f8e503f */
[----:B------:R-:W-:-:S02]  /*1b10*/  UIADD3 UR8, UR16, 0x4, URZ ;  /* 0x0000000410087890 */ /* 0x000fc4000fffe03f */
[----:B------:R-:W-:Y:S02]  /*1b20*/  UIADD3 UR6, UR18, 0x2, URZ ;  /* 0x0000000212067890 */ /* 0x000fe4000fffe03f */
[----:B------:R-:W-:Y:S01]  /*1b30*/  UIADD3 UR10, UR18, 0x4, URZ ;  /* 0x00000004120a7890 */ /* 0x000fe2000fffe03f */
[----:B------:R-:W-:Y:S02]  /*1b40*/  UMOV UR9, 0x40000040 ;  /* 0x4000004000097882 */ /* 0x000fe40000000000 */
[----:B------:R-:W-:Y:S01]  /*1b50*/  HGMMA.64x128x16.F32 R24, gdesc[UR16], RZ, !UPT, gsb0 ;  /* 0x01e00000101879f0 */ /* 0x000fe2000c0008ff */
[----:B------:R-:W-:Y:S01]  /*1b60*/  UMOV UR11, 0x40000040 ;  /* 0x40000040000b7882 */ /* 0x000fe20000000000 */
[----:B------:R-:W-:Y:S02]  /*1b70*/  UIADD3 UR12, UR16, 0x6, URZ ;  /* 0x00000006100c7890 */ /* 0x000fe4000fffe03f */
[----:B------:R-:W-:Y:S01]  /*1b80*/  UIADD3 UR14, UR18, 0x6, URZ ;  /* 0x00000006120e7890 */ /* 0x000fe2000fffe03f */
[----:B------:R-:W-:Y:S01]  /*1b90*/  UMOV UR13, 0x40000040 ;  /* 0x40000040000d7882 */ /* 0x000fe20000000000 */
[----:B------:R-:W-:Y:S01]  /*1ba0*/  UMOV UR15, 0x40000040 ;  /* 0x40000040000f7882 */ /* 0x000fe20000000000 */
[----:B------:R-:W-:-:S02]  /*1bb0*/  ULDC UR21, c[0x0][0x9dc] ;  /* 0x0002770000157ab9 */ /* 0x000fc40000000800 */
[----:B------:R-:W-:Y:S01]  /*1bc0*/  ULOP3.LUT UR21, URZ, UR21, URZ, 0x33, !UPT ;  /* 0x000000153f157292 */ /* 0x000fe2000f8e333f */
[----:B------:R-:W-:Y:S02]  /*1bd0*/  WARPGROUP.DEPBAR.LE gsb0, 0x0 ;  /* 0x00008000000079c5 */ /* 0x000fe40000010000 */
[----:B------:R-:W-:-:S06]  /*1be0*/  WARPGROUP.ARRIVE ;  /* 0x00000000000079c5 */ /* 0x000fcc0000000000 */
[----:B------:R-:W-:Y:S01]  /*1bf0*/  HGMMA.64x128x16.F32 R24, gdesc[UR4], R24, gsb0 ;  /* 0x01e00000041879f0 */ /* 0x000fe20008000818 */
[----:B------:R-:W-:Y:S02]  /*1c00*/  ULDC UR6, c[0x0][0x448] ;  /* 0x0001120000067ab9 */ /* 0x000fe40000000800 */
[----:B------:R-:W-:-:S06]  /*1c10*/  UISETP.NE.AND UP0, UPT, UR6, 0x1, UPT ;  /* 0x000000010600788c */ /* 0x000fcc000bf05270 */
        /* <DEDUP_REMOVED lines=15> */
[----:B------:R-:W-:Y:S02]  /*1d10*/  VIADD R24, R17, UR39 ;  /* 0x0000002711187c36 */ /* 0x000fe40008000000 */
        /* <DEDUP_REMOVED lines=8> */
[----:B------:R-:W-:-:S04]  /*1da0*/  @P2 IMAD.HI.U32 R60, R24, UR6, RZ ;  /* 0x00000006183c2c27 */ /* 0x000fc8000f8e00ff */
[----:B------:R-:W-:Y:S01]  /*1db0*/  FMUL.FTZ R4, R31, UR10 ;  /* 0x0000000a1f047c20 */ /* 0x000fe20008410000 */
[----:B------:R-:W-:Y:S01]  /*1dc0*/  FMUL.FTZ R49, R52, UR10 ;  /* 0x0000000a34317c20 */ /* 0x000fe20008410000 */
[----:B------:R-:W1:Y:S01]  /*1dd0*/  LDC R50, c[0x0][0x288] ;  /* 0x0000a200ff327b82 */ /* 0x000e620000000800 */
        /* <DEDUP_REMOVED lines=8> */
[----:B------:R-:W-:-:S02]  /*1e60*/  IMAD.MOV.U32 R61, RZ, RZ, -0x80 ;  /* 0xffffff80ff3d7424 */ /* 0x000fc400078e00ff */
[----:B------:R-:W-:Y:S01]  /*1e70*/  FMUL.FTZ R7, R34, UR10 ;  /* 0x0000000a22077c20 */ /* 0x000fe20008410000 */
[----:B------:R-:W-:Y:S01]  /*1e80*/  FMUL.FTZ R34, R37, UR10 ;  /* 0x0000000a25227c20 */ /* 0x000fe20008410000 */
[----:B------:R-:W-:Y:S01]  /*1e90*/  FMUL.FTZ R14, R82, UR10 ;  /* 0x0000000a520e7c20 */ /* 0x000fe20008410000 */
[----:B------:R-:W-:Y:S01]  /*1ea0*/  FMUL.FTZ R37, R62, UR10 ;  /* 0x0000000a3e257c20 */ /* 0x000fe20008410000 */
[----:B------:R-:W-:Y:S02]  /*1eb0*/  IMAD R82, R88, R61, 0x80 ;  /* 0x0000008058527424 */ /* 0x000fe400078e023d */
[----:B------:R-:W-:Y:S01]  /*1ec0*/  FMUL.FTZ R5, R30, UR10 ;  /* 0x0000000a1e057c20 */ /* 0x000fe20008410000 */
[----:B------:R-:W2:Y:S01]  /*1ed0*/  SHFL.IDX PT, R62, R75, RZ, 0x1c1f ;  /* 0x001c1fff4b3e7589 */ /* 0x000ea200000e0000 */
[----:B------:R-:W-:Y:S01]  /*1ee0*/  FMUL.FTZ R30, R32, UR10 ;  /* 0x0000000a201e7c20 */ /* 0x000fe20008410000 */
[----:B------:R-:W-:Y:S01]  /*1ef0*/  ULDC.64 UR6, c[0x0][0x9e0] ;  /* 0x0002780000067ab9 */ /* 0x000fe20000000a00 */
[----:B------:R-:W-:Y:S01]  /*1f00*/  FMUL.FTZ R32, R36, UR10 ;  /* 0x0000000a24207c20 */ /* 0x000fe20008410000 */
        /* <DEDUP_REMOVED lines=40> */
[----:B---3--:R-:W-:Y:S01]  /*2190*/  FMUL.FTZ R15, R87, UR10 ;  /* 0x0000000a570f7c20 */ /* 0x008fe20008410000 */
[----:B------:R-:W-:Y:S01]  /*21a0*/  IMAD R60, R16, -0x2, R61 ;  /* 0xfffffffe103c7824 */ /* 0x000fe200078e023d */
[----:B------:R-:W-:Y:S01]  /*21b0*/  PLOP3.LUT P2, PT, PT, PT, UP1, 0x40, 0x0 ;  /* 0x000000000000781c */ /* 0x000fe20003f4e818 */
[----:B------:R-:W3:Y:S01]  /*21c0*/  MUFU.TANH R2, R2 ;  /* 0x0000000200027308 */ /* 0x000ee20000002400 */
[----:B0-----:R-:W-:-:S02]  /*21d0*/  IMAD R61, R47, UR41, R82 ;  /* 0x000000292f3d7c24 */ /* 0x001fc4000f8e0252 */
[----:B------:R-:W-:Y:S01]  /*21e0*/  FMUL.FTZ R77, R77, UR10 ;  /* 0x0000000a4d4d7c20 */ /* 0x000fe20008410000 */
[----:B------:R-:W-:Y:S01]  /*21f0*/  IMAD R63, R47, UR41, R60 ;  /* 0x000000292f3f7c24 */ /* 0x000fe2000f8e023c */
[----:B------:R-:W-:Y:S01]  /*2200*/  LEA R78, R88, 0xffffff80, 0x7 ;  /* 0xffffff80584e7811 */ /* 0x000fe200078e38ff */
[----:B------:R-:W-:Y:S02]  /*2210*/  IMAD R79, R16, -0x2, R61 ;  /* 0xfffffffe104f7824 */ /* 0x000fe400078e023d */
[----:B-1----:R-:W-:Y:S01]  /*2220*/  IMAD.IADD R63, R63, 0x1, -R50 ;  /* 0x000000013f3f7824 */ /* 0x002fe200078e0a32 */
[----:B------:R-:W0:Y:S03]  /*2230*/  MUFU.TANH R89, R89 ;  /* 0x0000005900597308 */ /* 0x000e260000002400 */
[C---:B------:R-:W-:Y:S02]  /*2240*/  VIADD R86, R63.reuse, UR6 ;  /* 0x000000063f567c36 */ /* 0x040fe40008000000 */
[----:B------:R-:W-:-:S03]  /*2250*/  VIADD R83, R63, UR21 ;  /* 0x000000153f537c36 */ /* 0x000fc60008000000 */
[----:B------:R-:W1:Y:S01]  /*2260*/  MUFU.TANH R0, R0 ;  /* 0x0000000000007308 */ /* 0x000e620000002400 */
[----:B--2---:R-:W-:-:S07]  /*2270*/  VIADDMNMX R74, R62, R86, R79, PT ;  /* 0x000000563e4a7246 */ /* 0x004fce000380014f */
[----:B------:R-:W2:Y:S08]  /*2280*/  MUFU.TANH R3, R3 ;  /* 0x0000000300037308 */ /* 0x000eb00000002400 */
        /* <DEDUP_REMOVED lines=60> */
[----:B-----5:R-:W-:Y:S01]  /*2650*/  IMAD.IADD R77, R83, 0x1, R62 ;  /* 0x00000001534d7824 */ /* 0x020fe200078e023e */
[----:B-1234-:R-:W-:Y:S06]  /*2660*/  @P2 BRA `(.L_x_13450) ;  /* 0x00000000005c2947 */ /* 0x01efec0003800000 */
        /* <DEDUP_REMOVED lines=13> */
.L_x_13452:
[----:B------:R-:W-:-:S06]  /*2740*/  UISETP.NE.AND UP2, UPT, UR7, 0x1, UPT ;  /* 0x000000010700788c */ /* 0x000fcc000bf45270 */
[----:B------:R-:W-:-:S05]  /*2750*/  PLOP3.LUT P2, PT, PT, PT, UP2, 0x80, 0x0 ;  /* 0x000000000000781c */ /* 0x000fca0003f4f028 */
[----:B------:R-:W-:-:S08]  /*2760*/  @UP2 ULDC.64 UR10, c[0x0][0x9e8] ;  /* 0x00027a00000a2ab9 */ /* 0x000fd00000000a00 */
[----:B------:R-:W-:-:S05]  /*2770*/  @P2 IMAD.HI.U32 R60, R61, UR10, RZ ;  /* 0x0000000a3d3c2c27 */ /* 0x000fca000f8e00ff */
[----:B------:R-:W-:-:S07]  /*2780*/  @P2 SHF.R.U32.HI R61, RZ, UR11, R60 ;  /* 0x0000000bff3d2c19 */ /* 0x000fce000801163c */
.L_x_13453:
[----:B------:R-:W-:Y:S05]  /*2790*/  BSYNC B0 ;  /* 0x0000000000007941 */ /* 0x000fea0003800000 */
.L_x_13451:
[----:B------:R-:W-:-:S04]  /*27a0*/  IMAD R61, R61, UR7, -R78 ;  /* 0x000000073d3d7c24 */ /* 0x000fc8000f8e0a4e */
[----:B------:R-:W-:-:S05]  /*27b0*/  IMAD R61, R16, -0x2, R61 ;  /* 0xfffffffe103d7824 */ /* 0x000fca00078e023d */
[----:B------:R-:W-:Y:S02]  /*27c0*/  VIMNMX R77, R77, R61, !PT ;  /* 0x0000003d4d4d7248 */ /* 0x000fe40007fe0100 */
[----:B------:R-:W-:-:S07]  /*27d0*/  VIADDMNMX R74, R61, UR7, R74, PT ;  /* 0x000000073d4a7c46 */ /* 0x000fce000b80014a */
.L_x_13450:
[C---:B------:R-:W-:Y:S02]  /*27e0*/  ISETP.GE.AND P4, PT, R82.reuse, 0x9, PT ;  /* 0x000000095200780c */ /* 0x040fe40003f86270 */
[C---:B------:R-:W-:Y:S02]  /*27f0*/  ISETP.GE.AND P2, PT, R82.reuse, 0x2, PT ;  /* 0x000000025200780c */ /* 0x040fe40003f46270 */
[----:B------:R-:W-:Y:S02]  /*2800*/  ISETP.GE.AND P5, PT, R82, 0xa, PT ;  /* 0x0000000a5200780c */ /* 0x000fe40003fa6270 */
[----:B------:R-:W-:Y:S02]  /*2810*/  LOP3.LUT R22, R22, 0xfffffffd, RZ, 0xc0, !PT ;  /* 0xfffffffd16167812 */ /* 0x000fe400078ec0ff */
[----:B------:R-:W-:-:S04]  /*2820*/  ISETP.GT.AND P3, PT, R77, 0x1, !P2 ;  /* 0x000000014d00780c */ /* 0x000fc80005764270 */
[----:B------:R-:W-:Y:S02]  /*2830*/  ISETP.LT.OR P3, PT, R74, 0x2, P3 ;  /* 0x000000024a00780c */ /* 0x000fe40001f61670 */
[----:B------:R-:W-:Y:S02]  /*2840*/  @P4 LOP3.LUT R22, R22, 0x2, RZ, 0xfc, !PT ;  /* 0x0000000216164812 */ /* 0x000fe400078efcff */
[----:B0-----:R-:W-:Y:S02]  /*2850*/  FSEL R89, R89, -INF , !P3 ;  /* 0xff80000059597808 */ /* 0x001fe40005800000 */
[----:B------:R-:W-:Y:S02]  /*2860*/  LOP3.LUT R22, R22, 0xfffffffb, RZ, 0xc0, !PT ;  /* 0xfffffffb16167812 */ /* 0x000fe400078ec0ff */
[----:B------:R-:W-:Y:S02]  /*2870*/  ISETP.GT.AND P4, PT, R77, 0x8, !P4 ;  /* 0x000000084d00780c */ /* 0x000fe40006784270 */
[----:B------:R-:W-:-:S02]  /*2880*/  @P5 LOP3.LUT R22, R22, 0x4, RZ, 0xfc, !PT ;  /* 0x0000000416165812 */ /* 0x000fc400078efcff */
[----:B------:R-:W-:Y:S02]  /*2890*/  ISETP.GT.AND P3, PT, R77, 0x9, !P5 ;  /* 0x000000094d00780c */ /* 0x000fe40006f64270 */
[----:B------:R-:W-:Y:S02]  /*28a0*/  ISETP.GE.AND P5, PT, R82, 0x11, PT ;  /* 0x000000115200780c */ /* 0x000fe40003fa6270 */
[C---:B------:R-:W-:Y:S02]  /*28b0*/  ISETP.LT.OR P4, PT, R74.reuse, 0x9, P4 ;  /* 0x000000094a00780c */ /* 0x040fe40002781670 */
[----:B------:R-:W-:Y:S02]  /*28c0*/  ISETP.LT.OR P3, PT, R74, 0xa, P3 ;  /* 0x0000000a4a00780c */ /* 0x000fe40001f61670 */
[----:B------:R-:W-:Y:S02]  /*28d0*/  FSEL R90, R90, -INF , !P4 ;  /* 0xff8000005a5a7808 */ /* 0x000fe40006000000 */
        /* <DEDUP_REMOVED lines=167> */
[----:B------:R-:W-:-:S04]  /*3350*/  ISETP.GT.AND P6, PT, R77, 0x79, !P6 ;  /* 0x000000794d00780c */ /* 0x000fc800077c4270 */
[----:B------:R-:W-:Y:S01]  /*3360*/  ISETP.LT.OR P6, PT, R74, 0x7a, P6 ;  /* 0x0000007a4a00780c */ /* 0x000fe200037c1670 */
[----:B------:R-:W-:-:S03]  /*3370*/  IMAD.IADD R74, R83, 0x1, R40 ;  /* 0x00000001534a7824 */ /* 0x000fc600078e0228 */
        /* <DEDUP_REMOVED lines=17> */
.L_x_13456:
[----:B------:R-:W-:-:S06]  /*3490*/  UISETP.NE.AND UP2, UPT, UR7, 0x1, UPT ;  /* 0x000000010700788c */ /* 0x000fcc000bf45270 */
[----:B------:R-:W-:-:S05]  /*34a0*/  PLOP3.LUT P6, PT, PT, PT, UP2, 0x80, 0x0 ;  /* 0x000000000000781c */ /* 0x000fca0003fcf028 */
[----:B------:R-:W-:-:S08]  /*34b0*/  @UP2 ULDC.64 UR10, c[0x0][0x9e8] ;  /* 0x00027a00000a2ab9 */ /* 0x000fd00000000a00 */
[----:B------:R-:W-:Y:S01]  /*34c0*/  @P6 IMAD.HI.U32 R40, R73, UR10, RZ ;  /* 0x0000000a49286c27 */ /* 0x000fe2000f8e00ff */
[----:B------:R-:W-:-:S13]  /*34d0*/  PLOP3.LUT P6, PT, PT, PT, UP2, 0x80, 0x0 ;  /* 0x000000000000781c */ /* 0x000fda0003fcf028 */
[----:B------:R-:W-:-:S07]  /*34e0*/  @P6 SHF.R.U32.HI R73, RZ, UR11, R40 ;  /* 0x0000000bff496c19 */ /* 0x000fce0008011628 */
.L_x_13457:
[----:B------:R-:W-:Y:S05]  /*34f0*/  BSYNC B0 ;  /* 0x0000000000007941 */ /* 0x000fea0003800000 */
.L_x_13455:
[----:B------:R-:W-:-:S04]  /*3500*/  IMAD R73, R73, UR7, -R78 ;  /* 0x0000000749497c24 */ /* 0x000fc8000f8e0a4e */
[----:B------:R-:W-:-:S05]  /*3510*/  IMAD R73, R16, -0x2, R73 ;  /* 0xfffffffe10497824 */ /* 0x000fca00078e0249 */
[----:B------:R-:W-:Y:S02]  /*3520*/  VIMNMX R74, R74, R73, !PT ;  /* 0x000000494a4a7248 */ /* 0x000fe40007fe0100 */
[----:B------:R-:W-:-:S07]  /*3530*/  VIADDMNMX R70, R73, UR7, R70, PT ;  /* 0x0000000749467c46 */ /* 0x000fce000b800146 */
.L_x_13454:
[----:B------:R-:W-:Y:S01]  /*3540*/  ISETP.GT.AND P2, PT, R74, 0x1, !P2 ;  /* 0x000000014a00780c */ /* 0x000fe20005744270 */
[----:B------:R-:W-:Y:S01]  /*3550*/  ULDC UR22, c[0x0][0x988] ;  /* 0x0002620000167ab9 */ /* 0x000fe20000000800 */
[----:B------:R-:W-:Y:S01]  /*3560*/  LOP3.LUT P6, RZ, R22, 0x8, RZ, 0xc0, !PT ;  /* 0x0000000816ff7812 */ /* 0x000fe200078cc0ff */
[----:B------:R-:W-:Y:S01]  /*3570*/  @UP0 ULDC UR10, c[0x0][0x44c] ;  /* 0x00011300000a0ab9 */ /* 0x000fe20000000800 */
[----:B------:R-:W-:Y:S01]  /*3580*/  ISETP.LT.OR P2, PT, R70, 0x2, P2 ;  /* 0x000000024600780c */ /* 0x000fe20001741670 */
[----:B------:R-:W-:Y:S01]  /*3590*/  UIMAD.WIDE.U32 UR10, UR39, UR10, URZ ;  /* 0x0000000a270a72a5 */ /* 0x000fe2000f8e003f */
[----:B------:R-:W-:Y:S01]  /*35a0*/  FMNMX.FTZ R73, R76, R89, !PT ;  /* 0x000000594c497209 */ /* 0x000fe20007810000 */
[----:B------:R-:W-:Y:S01]  /*35b0*/  @UP0 ULDC UR15, c[0x0][0x450] ;  /* 0x00011400000f0ab9 */ /* 0x000fe20000000800 */
[----:B------:R-:W-:Y:S01]  /*35c0*/  FSEL R42, R3, -INF , !P2 ;  /* 0xff800000032a7808 */ /* 0x000fe20005000000 */
[----:B------:R-:W-:Y:S01]  /*35d0*/  UMOV UR14, UR39 ;  /* 0x00000027000e7c82 */ /* 0x000fe20008000000 */
[----:B------:R-:W-:Y:S01]  /*35e0*/  LOP3.LUT P2, RZ, R22, 0x2, RZ, 0xc0, !PT ;  /* 0x0000000216ff7812 */ /* 0x000fe2000784c0ff */
[----:B------:R-:W-:Y:S01]  /*35f0*/  @UP0 USHF.R.U32.HI UR14, URZ, UR15, UR11 ;  /* 0x0000000f3f0e0299 */ /* 0x000fe2000801160b */
[----:B------:R-:W-:-:S02]  /*3600*/  FMNMX.FTZ R73, R90, R73, !PT ;  /* 0x000000495a497209 */ /* 0x000fc40007810000 */
[C---:B------:R-:W-:Y:S01]  /*3610*/  ISETP.GT.AND P2, PT, R74.reuse, 0x8, !P2 ;  /* 0x000000084a00780c */ /* 0x040fe20005744270 */
[----:B------:R-:W-:Y:S01]  /*3620*/  UIADD3 UR50, UR50, UR14, URZ ;  /* 0x0000000e32327290 */ /* 0x000fe2000fffe03f */
[----:B------:R-:W-:Y:S02]  /*3630*/  ISETP.GT.AND P3, PT, R74, 0x70, !P3 ;  /* 0x000000704a00780c */ /* 0x000fe40005f64270 */
[----:B------:R-:W-:Y:S01]  /*3640*/  ISETP.LT.OR P2, PT, R70, 0x9, P2 ;  /* 0x000000094600780c */ /* 0x000fe20001741670 */
[----:B------:R-:W-:Y:S01]  /*3650*/  UIADD3 UR6, UR50, UR6, URZ ;  /* 0x0000000632067290 */ /* 0x000fe2000fffe03f */
[----:B------:R-:W-:Y:S02]  /*3660*/  ISETP.GT.AND P4, PT, R74, 0x71, !P4 ;  /* 0x000000714a00780c */ /* 0x000fe40006784270 */
[----:B------:R-:W-:Y:S02]  /*3670*/  FSEL R5, R5, -INF , !P2 ;  /* 0xff80000005057808 */ /* 0x000fe40005000000 */
[----:B------:R-:W-:-:S02]  /*3680*/  LOP3.LUT P2, RZ, R22, 0x4, RZ, 0xc0, !PT ;  /* 0x0000000416ff7812 */ /* 0x000fc4000784c0ff */
[----:B------:R-:W-:Y:S02]  /*3690*/  ISETP.LT.OR P3, PT, R70, 0x71, P3 ;  /* 0x000000714600780c */ /* 0x000fe40001f61670 */
[C---:B------:R-:W-:Y:S02]  /*36a0*/  ISETP.GT.AND P2, PT, R74.reuse, 0x9, !P2 ;  /* 0x000000094a00780c */ /* 0x040fe40005744270 */
[----:B------:R-:W-:Y:S02]  /*36b0*/  ISETP.GT.AND P5, PT, R74, 0x78, !P5 ;  /* 0x000000784a00780c */ /* 0x000fe40006fa4270 */
[C---:B------:R-:W-:Y:S02]  /*36c0*/  ISETP.LT.OR P2, PT, R70.reuse, 0xa, P2 ;  /* 0x0000000a4600780c */ /* 0x040fe40001741670 */
[----:B------:R-:W-:Y:S02]  /*36d0*/  ISETP.LT.OR P4, PT, R70, 0x72, P4 ;  /* 0x000000724600780c */ /* 0x000fe40002781670 */
[----:B------:R-:W-:-:S02]  /*36e0*/  FSEL R40, R4, -INF , !P2 ;  /* 0xff80000004287808 */ /* 0x000fc40005000000 */
        /* <DEDUP_REMOVED lines=15> */
[----:B------:R-:W-:Y:S02]  /*37e0*/  LOP3.LUT P6, RZ, R22, 0x8000, RZ, 0xc0, !PT ;  /* 0x0000800016ff7812 */ /* 0x000fe400078cc0ff */
        /* <DEDUP_REMOVED lines=55> */
[----:B------:R-:W-:Y:S01]  /*3b60*/  FSEL R14, R14, -INF , !P3 ;  /* 0xff8000000e0e7808 */ /* 0x000fe20005800000 */
[----:B------:R-:W0:Y:S01]  /*3b70*/  SHFL.BFLY PT, R4, R73, 0x2, 0x1f ;  /* 0x0c401f0049047f89 */ /* 0x000e2200000e0000 */
[----:B------:R-:W-:-:S02]  /*3b80*/  ISETP.LT.OR P2, PT, R70, 0x39, P2 ;  /* 0x000000394600780c */ /* 0x000fc40001741670 */
[----:B------:R-:W-:Y:S02]  /*3b90*/  ISETP.LT.OR P5, PT, R70, 0x79, P5 ;  /* 0x000000794600780c */ /* 0x000fe40002fa1670 */
[----:B------:R-:W-:Y:S02]  /*3ba0*/  FSEL R27, R27, -INF , !P2 ;  /* 0xff8000001b1b7808 */ /* 0x000fe40005000000 */
[----:B------:R-:W-:Y:S02]  /*3bb0*/  ISETP.GT.AND P2, PT, R74, 0x39, !P6 ;  /* 0x000000394a00780c */ /* 0x000fe40007744270 */
[----:B------:R-:W-:Y:S02]  /*3bc0*/  LOP3.LUT P6, RZ, R22, 0x10, RZ, 0xc0, !PT ;  /* 0x0000001016ff7812 */ /* 0x000fe400078cc0ff */
[----:B------:R-:W-:Y:S02]  /*3bd0*/  ISETP.LT.OR P2, PT, R70, 0x3a, P2 ;  /* 0x0000003a4600780c */ /* 0x000fe40001741670 */
[----:B------:R-:W-:-:S02]  /*3be0*/  FSEL R24, R24, -INF , !P5 ;  /* 0xff80000018187808 */ /* 0x000fc40006800000 */
        /* <DEDUP_REMOVED lines=15> */
[----:B------:R-:W-:Y:S01]  /*3ce0*/  FMUL.FTZ R79, R4, UR22 ;  /* 0x00000016044f7c20 */ /* 0x000fe20008410000 */
        /* <DEDUP_REMOVED lines=49> */
[----:B------:R-:W-:Y:S01]  /*4000*/  MUFU.EX2 R148, R148 ;  /* 0x0000009400947308 */ /* 0x000fe20000000800 */
[----:B------:R-:W-:Y:S01]  /*4010*/  FMNMX.FTZ R71, R5, R0, !PT ;  /* 0x0000000005477209 */ /* 0x000fe20007810000 */
[--C-:B------:R-:W-:Y:S01]  /*4020*/  FFMA.FTZ R75, R72, UR22, -R79.reuse ;  /* 0x00000016484b7c23 */ /* 0x100fe2000801084f */
[----:B------:R-:W-:Y:S01]  /*4030*/  ISETP.LT.OR P2, PT, R70, 0x6a, P2 ;  /* 0x0000006a4600780c */ /* 0x000fe20001741670 */
[--C-:B------:R-:W-:Y:S01]  /*4040*/  FFMA.FTZ R126, R34, UR22, -R79.reuse ;  /* 0x00000016227e7c23 */ /* 0x100fe2000801084f */
[----:B------:R-:W-:Y:S01]  /*4050*/  FMNMX.FTZ R0, R40, R71, !PT ;  /* 0x0000004728007209 */ /* 0x000fe20007810000 */
[--C-:B------:R-:W-:Y:S01]  /*4060*/  FFMA.FTZ R69, R69, UR22, -R79.reuse ;  /* 0x0000001645457c23 */ /* 0x100fe2000801084f */
[----:B------:R-:W-:Y:S01]  /*4070*/  FSEL R10, R10, -INF , !P2 ;  /* 0xff8000000a0a7808 */ /* 0x000fe20005000000 */
[----:B------:R-:W0:Y:S01]  /*4080*/  MUFU.EX2 R73, R73 ;  /* 0x0000004900497308 */ /* 0x000e220000000800 */
[----:B------:R-:W-:Y:S01]  /*4090*/  FMNMX.FTZ R0, R7, R0, !PT ;  /* 0x0000000007007209 */ /* 0x000fe20007810000 */
[--C-:B------:R-:W-:Y:S01]  /*40a0*/  FFMA.FTZ R146, R68, UR22, -R79.reuse ;  /* 0x0000001644927c23 */ /* 0x100fe2000801084f */
[----:B------:R-:W-:Y:S01]  /*40b0*/  ISETP.LT.OR P6, PT, R70, 0x7a, P6 ;  /* 0x0000007a4600780c */ /* 0x000fe200037c1670 */
        /* <DEDUP_REMOVED lines=14> */
[--C-:B------:R-:W-:Y:S01]  /*41a0*/  FFMA.FTZ R61, R61, UR22, -R79.reuse ;  /* 0x000000163d3d7c23 */ /* 0x100fe2000801084f */
[--C-:B------:R-:W-:Y:S01]  /*41b0*/  FFMA.FTZ R31, R30, UR22, -R79.reuse ;  /* 0x000000161e1f7c23 */ /* 0x100fe2000801084f */
[--C-:B------:R-:W-:Y:S01]  /*41c0*/  FFMA.FTZ R136, R65, UR22, -R79.reuse ;  /* 0x0000001641887c23 */ /* 0x100fe2000801084f */
[----:B------:R-:W-:Y:S01]  /*41d0*/  FMNMX.FTZ R0, R11, R0, !PT ;  /* 0x000000000b007209 */ /* 0x000fe20007810000 */
[--C-:B------:R-:W-:Y:S01]  /*41e0*/  FFMA.FTZ R65, R62, UR22, -R79.reuse ;  /* 0x000000163e417c23 */ /* 0x100fe2000801084f */
[--C-:B------:R-:W-:Y:S01]  /*41f0*/  FFMA.FTZ R130, R38, UR22, -R79.reuse ;  /* 0x0000001626827c23 */ /* 0x100fe2000801084f */
[----:B------:R-:W3:Y:S01]  /*4200*/  MUFU.EX2 R144, R144 ;  /* 0x0000009000907308 */ /* 0x000ee20000000800 */
[----:B------:R-:W-:Y:S01]  /*4210*/  FMNMX.FTZ R67, R21, R0, !PT ;  /* 0x0000000015437209 */ /* 0x000fe20007810000 */
[--C-:B------:R-:W-:Y:S01]  /*4220*/  FFMA.FTZ R138, R64, UR22, -R79.reuse ;  /* 0x00000016408a7c23 */ /* 0x100fe2000801084f */
[--C-:B------:R-:W-:Y:S01]  /*4230*/  FFMA.FTZ R132, R55, UR22, -R79.reuse ;  /* 0x0000001637847c23 */ /* 0x100fe2000801084f */
[--C-:B------:R-:W-:Y:S01]  /*4240*/  FFMA.FTZ R134, R57, UR22, -R79.reuse ;  /* 0x0000001639867c23 */ /* 0x100fe2000801084f */
[----:B------:R-:W-:Y:S01]  /*4250*/  FMNMX.FTZ R67, R20, R67, !PT ;  /* 0x0000004314437209 */ /* 0x000fe20007810000 */
[--C-:B------:R-:W-:Y:S01]  /*4260*/  FFMA.FTZ R57, R44, UR22, -R79.reuse ;  /* 0x000000162c397c23 */ /* 0x100fe2000801084f */
[--C-:B------:R-:W-:Y:S01]  /*4270*/  FFMA.FTZ R49, R49, UR22, -R79.reuse ;  /* 0x0000001631317c23 */ /* 0x100fe2000801084f */
[----:B------:R-:W4:Y:S01]  /*4280*/  MUFU.EX2 R69, R69 ;  /* 0x0000004500457308 */ /* 0x000f220000000800 */
[----:B------:R-:W-:Y:S01]  /*4290*/  FMNMX.FTZ R0, R26, R67, !PT ;  /* 0x000000431a007209 */ /* 0x000fe20007810000 */
[----:B------:R-:W-:-:S03]  /*42a0*/  FFMA.FTZ R55, R46, UR22, -R79 ;  /* 0x000000162e377c23 */ /* 0x000fc6000801084f */
[----:B------:R-:W-:-:S03]  /*42b0*/  FMNMX.FTZ R0, R25, R0, !PT ;  /* 0x0000000019007209 */ /* 0x000fc60007810000 */
[----:B------:R-:W5:Y:S01]  /*42c0*/  MUFU.EX2 R146, R146 ;  /* 0x0000009200927308 */ /* 0x000f620000000800 */
[----:B------:R-:W-:-:S04]  /*42d0*/  FMNMX.FTZ R67, R27, R0, !PT ;  /* 0x000000001b437209 */ /* 0x000fc80007810000 */
        /* <DEDUP_REMOVED lines=12> */
[----:B------:R-:W-:Y:S01]  /*43a0*/  FMNMX.FTZ R0, R48, R67, !PT ;  /* 0x0000004330007209 */ /* 0x000fe20007810000 */
[--C-:B------:R-:W-:Y:S01]  /*43b0*/  FFMA.FTZ R67, R52, UR22, -R79.reuse ;  /* 0x0000001634437c23 */ /* 0x100fe2000801084f */
[----:B------:R-:W-:Y:S01]  /*43c0*/  FSEL R52, R15, -INF , !P6 ;  /* 0xff8000000f347808 */ /* 0x000fe20007000000 */
[----:B------:R-:W-:Y:S01]  /*43d0*/  MUFU.EX2 R61, R61 ;  /* 0x0000003d003d7308 */ /* 0x000fe20000000800 */
[----:B------:R-:W-:Y:S01]  /*43e0*/  FMNMX.FTZ R0, R51, R0, !PT ;  /* 0x0000000033007209 */ /* 0x000fe20007810000 */
[----:B------:R-:W-:-:S03]  /*43f0*/  FFMA.FTZ R15, R58, UR22, -R79 ;  /* 0x000000163a0f7c23 */ /* 0x000fc6000801084f */
[----:B------:R-:W-:Y:S02]  /*4400*/  FMNMX.FTZ R81, R53, R0, !PT ;  /* 0x0000000035517209 */ /* 0x000fe40007810000 */
[----:B------:R-:W-:Y:S01]  /*4410*/  FSEL R0, R13, -INF , !P4 ;  /* 0xff8000000d007808 */ /* 0x000fe20006000000 */
[----:B------:R-:W-:Y:S01]  /*4420*/  MUFU.EX2 R136, R136 ;  /* 0x0000008800887308 */ /* 0x000fe20000000800 */
[----:B------:R-:W-:Y:S01]  /*4430*/  FMNMX.FTZ R81, R54, R81, !PT ;  /* 0x0000005136517209 */ /* 0x000fe20007810000 */
[----:B------:R-:W-:-:S03]  /*4440*/  FFMA.FTZ R13, R56, UR22, -R79 ;  /* 0x00000016380d7c23 */ /* 0x000fc6000801084f */
        /* <DEDUP_REMOVED lines=25> */
[----:B------:R-:W-:Y:S01]  /*45e0*/  FADD.FTZ R3, R148, R73 ;  /* 0x0000004994037221 */ /* 0x000fe20000010000 */
[--C-:B------:R-:W-:Y:S01]  /*45f0*/  FFMA.FTZ R149, R77, UR22, -R34.reuse ;  /* 0x000000164d957c23 */ /* 0x100fe20008010822 */
[--C-:B------:R-:W-:Y:S01]  /*4600*/  FFMA.FTZ R2, R42, UR22, -R34.reuse ;  /* 0x000000162a027c23 */ /* 0x100fe20008010822 */
[--C-:B------:R-:W-:Y:S01]  /*4610*/  FFMA.FTZ R151, R5, UR22, -R34.reuse ;  /* 0x0000001605977c23 */ /* 0x100fe20008010822 */
[----:B-1----:R-:W-:Y:S01]  /*4620*/  FADD.FTZ R36, R150, R3 ;  /* 0x0000000396247221 */ /* 0x002fe20000010000 */
[--C-:B------:R-:W-:Y:S01]  /*4630*/  FFMA.FTZ R30, R40, UR22, -R34.reuse ;  /* 0x00000016281e7c23 */ /* 0x100fe20008010822 */
[----:B------:R-:W-:Y:S01]  /*4640*/  FFMA.FTZ R145, R7, UR22, -R34 ;  /* 0x0000001607917c23 */ /* 0x000fe20008010822 */
[----:B------:R-:W-:Y:S01]  /*4650*/  MUFU.EX2 R149, R149 ;  /* 0x0000009500957308 */ /* 0x000fe20000000800 */
[----:B--2---:R-:W-:Y:S01]  /*4660*/  FADD.FTZ R3, R75, R36 ;  /* 0x000000244b037221 */ /* 0x004fe20000010000 */
[--C-:B------:R-:W-:Y:S01]  /*4670*/  FFMA.FTZ R147, R9, UR22, -R34.reuse ;  /* 0x0000001609937c23 */ /* 0x100fe20008010822 */
[--C-:B------:R-:W-:Y:S01]  /*4680*/  FFMA.FTZ R8, R8, UR22, -R34.reuse ;  /* 0x0000001608087c23 */ /* 0x100fe20008010822 */
[--C-:B------:R-:W-:Y:S01]  /*4690*/  FFMA.FTZ R141, R12, UR22, -R34.reuse ;  /* 0x000000160c8d7c23 */ /* 0x100fe20008010822 */
[----:B---3--:R-:W-:Y:S01]  /*46a0*/  FADD.FTZ R36, R144, R3 ;  /* 0x0000000390247221 */ /* 0x008fe20000010000 */
[--C-:B------:R-:W-:Y:S01]  /*46b0*/  FFMA.FTZ R12, R11, UR22, -R34.reuse ;  /* 0x000000160b0c7c23 */ /* 0x100fe20008010822 */
[----:B------:R-:W-:Y:S01]  /*46c0*/  FFMA.FTZ R143, R21, UR22, -R34 ;  /* 0x00000016158f7c23 */ /* 0x000fe20008010822 */
[----:B------:R-:W0:Y:S01]  /*46d0*/  MUFU.EX2 R2, R2 ;  /* 0x0000000200027308 */ /* 0x000e220000000800 */
[----:B----4-:R-:W-:Y:S01]  /*46e0*/  FADD.FTZ R3, R69, R36 ;  /* 0x0000002445037221 */ /* 0x010fe20000010000 */
[--C-:B------:R-:W-:Y:S01]  /*46f0*/  FFMA.FTZ R20, R20, UR22, -R34.reuse ;  /* 0x0000001614147c23 */ /* 0x100fe20008010822 */
[--C-:B------:R-:W-:Y:S01]  /*4700*/  FFMA.FTZ R137, R26, UR22, -R34.reuse ;  /* 0x000000161a897c23 */ /* 0x100fe20008010822 */
[--C-:B------:R-:W-:Y:S01]  /*4710*/  FFMA.FTZ R26, R25, UR22, -R34.reuse ;  /* 0x00000016191a7c23 */ /* 0x100fe20008010822 */
[----:B-----5:R-:W-:Y:S01]  /*4720*/  FADD.FTZ R36, R146, R3 ;  /* 0x0000000392247221 */ /* 0x020fe20000010000 */
[--C-:B------:R-:W-:Y:S01]  /*4730*/  FFMA.FTZ R139, R27, UR22, -R34.reuse ;  /* 0x000000161b8b7c23 */ /* 0x100fe20008010822 */
[----:B------:R-:W-:Y:S01]  /*4740*/  FFMA.FTZ R28, R28, UR22, -R34 ;  /* 0x000000161c1c7c23 */ /* 0x000fe20008010822 */
[----:B------:R-:W1:Y:S01]  /*4750*/  MUFU.EX2 R151, R151 ;  /* 0x0000009700977308 */ /* 0x000e620000000800 */
[----:B------:R-:W-:Y:S01]  /*4760*/  FADD.FTZ R3, R71, R36 ;  /* 0x0000002447037221 */ /* 0x000fe20000010000 */
[--C-:B------:R-:W-:Y:S01]  /*4770*/  FFMA.FTZ R133, R33, UR22, -R34.reuse ;  /* 0x0000001621857c23 */ /* 0x100fe20008010822 */
[--C-:B------:R-:W-:Y:S01]  /*4780*/  FFMA.FTZ R36, R35, UR22, -R34.reuse ;  /* 0x0000001623247c23 */ /* 0x100fe20008010822 */
[--C-:B------:R-:W-:Y:S01]  /*4790*/  FFMA.FTZ R135, R37, UR22, -R34.reuse ;  /* 0x0000001625877c23 */ /* 0x100fe20008010822 */
[----:B------:R-:W-:Y:S01]  /*47a0*/  FADD.FTZ R38, R140, R3 ;  /* 0x000000038c267221 */ /* 0x000fe20000010000 */
[--C-:B------:R-:W-:Y:S01]  /*47b0*/  FFMA.FTZ R129, R41, UR22, -R34.reuse ;  /* 0x0000001629817c23 */ /* 0x100fe20008010822 */
[----:B------:R-:W-:Y:S01]  /*47c0*/  FFMA.FTZ R131, R45, UR22, -R34 ;  /* 0x000000162d837c23 */ /* 0x000fe20008010822 */
[----:B------:R-:W2:Y:S01]  /*47d0*/  MUFU.EX2 R30, R30 ;  /* 0x0000001e001e7308 */ /* 0x000ea20000000800 */
[----:B------:R-:W-:Y:S01]  /*47e0*/  FADD.FTZ R3, R63, R38 ;  /* 0x000000263f037221 */ /* 0x000fe20000010000 */
[----:B0-----:R-:W-:Y:S01]  /*47f0*/  FADD.FTZ R40, R149, R2 ;  /* 0x0000000295287221 */ /* 0x001fe20000010000 */
[--C-:B------:R-:W-:Y:S01]  /*4800*/  FFMA.FTZ R48, R48, UR22, -R34.reuse ;  /* 0x0000001630307c23 */ /* 0x100fe20008010822 */
[--C-:B------:R-:W-:Y:S01]  /*4810*/  FFMA.FTZ R51, R51, UR22, -R34.reuse ;  /* 0x0000001633337c23 */ /* 0x100fe20008010822 */
[----:B------:R-:W-:Y:S01]  /*4820*/  FADD.FTZ R38, R142, R3 ;  /* 0x000000038e267221 */ /* 0x000fe20000010000 */
[--C-:B------:R-:W-:Y:S01]  /*4830*/  FFMA.FTZ R53, R53, UR22, -R34.reuse ;  /* 0x0000001635357c23 */ /* 0x100fe20008010822 */
[----:B------:R-:W-:Y:S01]  /*4840*/  FFMA.FTZ R54, R54, UR22, -R34 ;  /* 0x0000001636367c23 */ /* 0x000fe20008010822 */
[----:B------:R-:W0:Y:S01]  /*4850*/  MUFU.EX2 R145, R145 ;  /* 0x0000009100917308 */ /* 0x000e220000000800 */
[----:B-1----:R-:W-:Y:S01]  /*4860*/  FADD.FTZ R3, R151, R40 ;  /* 0x0000002897037221 */ /* 0x002fe20000010000 */
[----:B------:R-:W-:Y:S01]  /*4870*/  FADD.FTZ R5, R61, R38 ;  /* 0x000000263d057221 */ /* 0x000fe20000010000 */
[--C-:B------:R-:W-:Y:S01]  /*4880*/  FFMA.FTZ R38, R39, UR22, -R34.reuse ;  /* 0x0000001627267c23 */ /* 0x100fe20008010822 */
[--C-:B------:R-:W-:Y:S01]  /*4890*/  FFMA.FTZ R10, R10, UR22, -R34.reuse ;  /* 0x000000160a0a7c23 */ /* 0x100fe20008010822 */
[----:B------:R-:W-:Y:S01]  /*48a0*/  FFMA.FTZ R14, R14, UR22, -R34 ;  /* 0x000000160e0e7c23 */ /* 0x000fe20008010822 */
[----:B------:R-:W-:Y:S01]  /*48b0*/  FADD.FTZ R42, R136, R5 ;  /* 0x00000005882a7221 */ /* 0x000fe20000010000 */
[----:B------:R-:W-:Y:S01]  /*48c0*/  F2FP.F16.F32.PACK_AB R149, R2, R149 ;  /* 0x000000950295723e */ /* 0x000fe200000000ff */
[----:B------:R-:W1:Y:S01]  /*48d0*/  MUFU.EX2 R32, R32 ;  /* 0x0000002000207308 */ /* 0x000e620000000800 */
[----:B--2---:R-:W-:Y:S01]  /*48e0*/  FADD.FTZ R40, R30, R3 ;  /* 0x000000031e287221 */ /* 0x004fe20000010000 */
[----:B------:R-:W-:Y:S01]  /*48f0*/  FADD.FTZ R5, R65, R42 ;  /* 0x0000002a41057221 */ /* 0x000fe20000010000 */
[----:B------:R-:W-:Y:S01]  /*4900*/  FFMA.FTZ R24, R24, UR22, -R34 ;  /* 0x0000001618187c23 */ /* 0x000fe20008010822 */
[----:B------:R-:W-:-:S02]  /*4910*/  F2FP.F16.F32.PACK_AB R148, R73, R148 ;  /* 0x000000944994723e */ /* 0x000fc400000000ff */
[----:B------:R-:W-:Y:S01]  /*4920*/  FADD.FTZ R44, R138, R5 ;  /* 0x000000058a2c7221 */ /* 0x000fe20000010000 */
[----:B------:R-:W-:Y:S01]  /*4930*/  F2FP.F16.F32.PACK_AB R150, R75, R150 ;  /* 0x000000964b96723e */ /* 0x000fe200000000ff */
[----:B------:R-:W2:Y:S01]  /*4940*/  MUFU.EX2 R147, R147 ;  /* 0x0000009300937308 */ /* 0x000ea20000000800 */
[----:B0-----:R-:W-:Y:S01]  /*4950*/  FADD.FTZ R3, R145, R40 ;  /* 0x0000002891037221 */ /* 0x001fe20000010000 */
[----:B------:R-:W-:Y:S01]  /*4960*/  FADD.FTZ R5, R67, R44 ;  /* 0x0000002c43057221 */ /* 0x000fe20000010000 */
[----:B------:R-:W-:Y:S01]  /*4970*/  FFMA.FTZ R40, R43, UR22, -R34 ;  /* 0x000000162b287c23 */ /* 0x000fe20008010822 */
[----:B------:R-:W-:Y:S02]  /*4980*/  F2FP.F16.F32.PACK_AB R144, R69, R144 ;  /* 0x000000904590723e */ /* 0x000fe400000000ff */
[----:B------:R-:W-:Y:S01]  /*4990*/  FADD.FTZ R44, R132, R5 ;  /* 0x00000005842c7221 */ /* 0x000fe20000010000 */
[----:B------:R-:W-:Y:S01]  /*49a0*/  F2FP.F16.F32.PACK_AB R146, R71, R146 ;  /* 0x000000924792723e */ /* 0x000fe200000000ff */
[----:B------:R-:W0:Y:S01]  /*49b0*/  MUFU.EX2 R8, R8 ;  /* 0x0000000800087308 */ /* 0x000e220000000800 */
[----:B-1----:R-:W-:Y:S01]  /*49c0*/  FADD.FTZ R42, R32, R3 ;  /* 0x00000003202a7221 */ /* 0x002fe20000010000 */
[----:B------:R-:W-:Y:S01]  /*49d0*/  FADD.FTZ R5, R13, R44 ;  /* 0x0000002c0d057221 */ /* 0x000fe20000010000 */
[----:B------:R-:W-:-:S02]  /*49e0*/  F2FP.F16.F32.PACK_AB R140, R63, R140 ;  /* 0x0000008c3f8c723e */ /* 0x000fc400000000ff */
[----:B------:R-:W-:Y:S01]  /*49f0*/  F2FP.F16.F32.PACK_AB R142, R61, R142 ;  /* 0x0000008e3d8e723e */ /* 0x000fe200000000ff */
[----:B------:R-:W-:Y:S01]  /*4a00*/  FADD.FTZ R44, R134, R5 ;  /* 0x00000005862c7221 */ /* 0x000fe20000010000 */
[----:B------:R-:W-:Y:S01]  /*4a10*/  FFMA.FTZ R5, R0, UR22, -R34 ;  /* 0x0000001600057c23 */ /* 0x000fe20008010822 */
[----:B------:R-:W1:Y:S01]  /*4a20*/  MUFU.EX2 R141, R141 ;  /* 0x0000008d008d7308 */ /* 0x000e620000000800 */
[----:B--2---:R-:W-:Y:S01]  /*4a30*/  FADD.FTZ R3, R147, R42 ;  /* 0x0000002a93037221 */ /* 0x004fe20000010000 */
[----:B------:R-:W-:Y:S01]  /*4a40*/  FADD.FTZ R7, R15, R44 ;  /* 0x0000002c0f077221 */ /* 0x000fe20000010000 */
[----:B------:R-:W-:Y:S01]  /*4a50*/  FFMA.FTZ R34, R52, UR22, -R34 ;  /* 0x0000001634227c23 */ /* 0x000fe20008010822 */
        /* <DEDUP_REMOVED lines=8> */
[----:B-1----:R-:W-:Y:S01]  /*4ae0*/  FADD.FTZ R3, R141, R42 ;  /* 0x0000002a8d037221 */ /* 0x002fe20000010000 */
[----:B------:R-:W-:Y:S02]  /*4af0*/  F2FP.F16.F32.PACK_AB R145, R32, R145 ;  /* 0x000000912091723e */ /* 0x000fe400000000ff */
[----:B------:R-:W-:-:S04]  /*4b00*/  F2FP.F16.F32.PACK_AB R147, R8, R147 ;  /* 0x000000930893723e */ /* 0x000fc800000000ff */
[----:B------:R-:W1:Y:S01]  /*4b10*/  MUFU.EX2 R20, R20 ;  /* 0x0000001400147308 */ /* 0x000e620000000800 */
[C---:B--2---:R-:W-:Y:S01]  /*4b20*/  FADD.FTZ R42, R12.reuse, R3 ;  /* 0x000000030c2a7221 */ /* 0x044fe20000010000 */
[----:B------:R-:W-:-:S06]  /*4b30*/  F2FP.F16.F32.PACK_AB R141, R12, R141 ;  /* 0x0000008d0c8d723e */ /* 0x000fcc00000000ff */
[----:B------:R-:W2:Y:S01]  /*4b40*/  MUFU.EX2 R137, R137 ;  /* 0x0000008900897308 */ /* 0x000ea20000000800 */
[----:B0-----:R-:W-:Y:S01]  /*4b50*/  FADD.FTZ R3, R143, R42 ;  /* 0x0000002a8f037221 */ /* 0x001fe20000010000 */
[----:B------:R-:W-:Y:S01]  /*4b60*/  FADD.FTZ R42, R128, R7 ;  /* 0x00000007802a7221 */ /* 0x000fe20000010000 */
[----:B------:R-:W-:-:S03]  /*4b70*/  F2FP.F16.F32.PACK_AB R128, R49, R128 ;  /* 0x000000803180723e */ /* 0x000fc600000000ff */
[----:B------:R-:W-:Y:S02]  /*4b80*/  FADD.FTZ R7, R49, R42 ;  /* 0x0000002a31077221 */ /* 0x000fe40000010000 */
[----:B------:R-:W0:Y:S01]  /*4b90*/  MUFU.EX2 R26, R26 ;  /* 0x0000001a001a7308 */ /* 0x000e220000000800 */
[----:B-1----:R-:W-:Y:S01]  /*4ba0*/  FADD.FTZ R0, R20, R3 ;  /* 0x0000000314007221 */ /* 0x002fe20000010000 */
[----:B------:R-:W-:Y:S01]  /*4bb0*/  FADD.FTZ R42, R130, R7 ;  /* 0x00000007822a7221 */ /* 0x000fe20000010000 */
[C---:B------:R-:W-:Y:S02]  /*4bc0*/  F2FP.F16.F32.PACK_AB R130, R55.reuse, R130 ;  /* 0x000000823782723e */ /* 0x040fe400000000ff */
[----:B------:R-:W-:Y:S01]  /*4bd0*/  F2FP.F16.F32.PACK_AB R143, R20, R143 ;  /* 0x0000008f148f723e */ /* 0x000fe200000000ff */
        /* <DEDUP_REMOVED lines=52> */
[----:B------:R-:W-:Y:S01]  /*4f20*/  F2FP.F16.F32.PACK_AB R125, R0, R51 ;  /* 0x00000033007d723e */ /* 0x000fe200000000ff */
[----:B------:R-:W-:-:S05]  /*4f30*/  VIADD R0, R88, 0xfffffffe ;  /* 0xfffffffe58007836 */ /* 0x000fca0000000000 */
        /* <DEDUP_REMOVED lines=11> */
[----:B0-----:R-:W-:-:S04]  /*4ff0*/  FADD.FTZ R2, R24, R7 ;  /* 0x0000000718027221 */ /* 0x001fc80000010000 */
[C---:B-1----:R-:W-:Y:S01]  /*5000*/  FADD.FTZ R2, R123.reuse, R2 ;  /* 0x000000027b027221 */ /* 0x042fe20000010000 */
[----:B------:R-:W-:Y:S01]  /*5010*/  F2FP.F16.F32.PACK_AB R123, R123, R24 ;  /* 0x000000187b7b723e */ /* 0x000fe200000000ff */
        /* <DEDUP_REMOVED lines=13> */
.L_x_13459:
[----:B------:R-:W-:-:S11]  /*50f0*/  UISETP.NE.AND UP2, UPT, UR7, 0x1, UPT ;  /* 0x000000010700788c */ /* 0x000fd6000bf45270 */
[----:B------:R-:W-:Y:S02]  /*5100*/  @UP2 ULDC.64 UR18, c[0x0][0x9e8] ;  /* 0x00027a0000122ab9 */ /* 0x000fe40000000a00 */
[----:B------:R-:W-:-:S04]  /*5110*/  UIMAD.WIDE.U32 UR10, UR14, UR18, URZ ;  /* 0x000000120e0a72a5 */ /* 0x000fc8000f8e003f */
[----:B------:R-:W-:-:S12]  /*5120*/  @UP2 USHF.R.U32.HI UR14, URZ, UR19, UR11 ;  /* 0x000000133f0e2299 */ /* 0x000fd8000801160b */
.L_x_13460:
[----:B------:R-:W-:-:S04]  /*5130*/  UIMAD UR7, UR14, UR7, UR7 ;  /* 0x000000070e0772a4 */ /* 0x000fc8000f8e0207 */
[----:B------:R-:W-:-:S04]  /*5140*/  UISETP.LT.AND UP2, UPT, UR6, UR7, UPT ;  /* 0x000000070600728c */ /* 0x000fc8000bf41270 */
[----:B------:R-:W-:-:S12]  /*5150*/  USEL UR6, UR6, UR7, UP2 ;  /* 0x0000000706067287 */ /* 0x000fd80009000000 */
.L_x_13458:
        /* <DEDUP_REMOVED lines=21> */
[----:B------:R-:W-:-:S13]  /*52b0*/  ISETP.GE.AND P2, PT, R0, UR28, PT ;  /* 0x0000001c00007c0c */ /* 0x000fda000bf46270 */
[----:B------:R-:W-:Y:S05]  /*52c0*/  @!P2 BRA `(.L_x_13461) ;  /* 0x000000340078a947 */ /* 0x000fea0003800000 */
[----:B------:R-:W-:Y:S01]  /*52d0*/  IMAD.MOV.U32 R119, RZ, RZ, RZ ;  /* 0x000000ffff777224 */ /* 0x000fe200078e00ff */
[----:B------:R-:W-:Y:S01]  /*52e0*/  ULDC UR23, c[0x0][0x9e4] ;  /* 0x0002790000177ab9 */ /* 0x000fe20000000800 */
[----:B------:R-:W-:Y:S01]  /*52f0*/  ULDC UR25, c[0x0][0x9d8] ;  /* 0x0002760000197ab9 */ /* 0x000fe20000000800 */
[----:B------:R-:W-:Y:S01]  /*5300*/  ULDC UR22, c[0x0][0x988] ;  /* 0x0002620000167ab9 */ /* 0x000fe20000000800 */
[----:B------:R-:W-:-:S05]  /*5310*/  ULDC UR24, c[0x0][0x9e0] ;  /* 0x0002780000187ab9 */ /* 0x000fca0000000800 */
.L_x_13478:
        /* <DEDUP_REMOVED lines=9> */
.L_x_13463:
[----:B------:R-:W-:Y:S01]  /*53b0*/  ULEA UR6, UR27, UR45, 0x3 ;  /* 0x0000002d1b067291 */ /* 0x000fe2000f8e183f */
[----:B------:R-:W-:-:S05]  /*53c0*/  IMAD.U32 R5, RZ, RZ, UR26 ;  /* 0x0000001aff057e24 */ /* 0x000fca000f8e00ff */
[----:B------:R-:W-:-:S04]  /*53d0*/  SHF.L.U32 R5, R5, 0x1f, RZ ;  /* 0x0000001f05057819 */ /* 0x000fc800000006ff */
[----:B------:R0:W1:Y:S01]  /*53e0*/  SYNCS.PHASECHK.TRANS64.TRYWAIT P2, [UR6+0x16830], R5 ;  /* 0x01683005ff0075a7 */ /* 0x0000620008040146 */
[----:B------:R-:W-:Y:S05]  /*53f0*/  @!P0 BRA `(.L_x_13464) ;  /* 0x0000000000048947 */ /* 0x000fea0003800000 */
[----:B------:R-:W-:Y:S01]  /*5400*/  BPT.TRAP 0x1 ;  /* 0x000000040000795c */ /* 0x000fe20000300000 */
.L_x_13464:
[----:B-1----:R-:W-:Y:S05]  /*5410*/  @P2 BRA `(.L_x_13462) ;  /* 0x0000000000082947 */ /* 0x002fea0003800000 */
[----:B------:R-:W1:Y:S02]  /*5420*/  SYNCS.PHASECHK.TRANS64.TRYWAIT P2, [UR6+0x16830], R5 ;  /* 0x01683005ff0075a7 */ /* 0x000e640008040146 */
[----:B-1----:R-:W-:Y:S05]  /*5430*/  @!P2 BRA `(.L_x_13465) ;  /* 0x000000ec00c8a947 */ /* 0x002fea0003800000 */
.L_x_13462:
        /* <DEDUP_REMOVED lines=25> */
.L_x_13467:
[----:B------:R-:W-:Y:S01]  /*55d0*/  ULEA UR6, UR37, UR45, 0x3 ;  /* 0x0000002d25067291 */ /* 0x000fe2000f8e183f */
[----:B------:R-:W-:-:S05]  /*55e0*/  IMAD.U32 R5, RZ, RZ, UR36 ;  /* 0x00000024ff057e24 */ /* 0x000fca000f8e00ff */
[----:B------:R-:W-:-:S04]  /*55f0*/  SHF.L.U32 R5, R5, 0x1f, RZ ;  /* 0x0000001f05057819 */ /* 0x000fc800000006ff */
[----:B------:R0:W1:Y:S01]  /*5600*/  SYNCS.PHASECHK.TRANS64.TRYWAIT P2, [UR6+0x16850], R5 ;  /* 0x01685005ff0075a7 */ /* 0x0000620008040146 */
[----:B------:R-:W-:Y:S05]  /*5610*/  @!P0 BRA `(.L_x_13468) ;  /* 0x0000000000048947 */ /* 0x000fea0003800000 */
[----:B------:R-:W-:Y:S01]  /*5620*/  BPT.TRAP 0x1 ;  /* 0x000000040000795c */ /* 0x000fe20000300000 */
.L_x_13468:
[----:B-1----:R-:W-:Y:S05]  /*5630*/  @P2 BRA `(.L_x_13466) ;  /* 0x0000000000082947 */ /* 0x002fea0003800000 */
[----:B------:R-:W1:Y:S02]  /*5640*/  SYNCS.PHASECHK.TRANS64.TRYWAIT P2, [UR6+0x16850], R5 ;  /* 0x01685005ff0075a7 */ /* 0x000e640008040146 */
[----:B-1----:R-:W-:Y:S05]  /*5650*/  @!P2 BRA `(.L_x_13469) ;  /* 0x000000ec0058a947 */ /* 0x002fea0003800000 */
.L_x_13466:
[----:B------:R-:W-:Y:S01]  /*5660*/  UIADD3 UR6, UR45, 0x400, URZ ;  /* 0x000004002d067890 */ /* 0x000fe2000fffe03f */
[----:B------:R-:W-:Y:S01]  /*5670*/  WARPGROUP.ARRIVE ;  /* 0x00000000000079c5 */ /* 0x000fe20000000000 */
[----:B------:R-:W-:Y:S01]  /*5680*/  UMOV UR7, 0x40000040 ;  /* 0x4000004000077882 */ /* 0x000fe20000000000 */
[----:B------:R-:W-:Y:S01]  /*5690*/  PLOP3.LUT P2, PT, PT, PT, UP0, 0x80, 0x0 ;  /* 0x000000000000781c */ /* 0x000fe20003f4f008 */
[----:B------:R-:W-:Y:S01]  /*56a0*/  USHF.R.U32.HI UR6, URZ, 0x4, UR6 ;  /* 0x000000043f067899 */ /* 0x000fe20008011606 */
[----:B------:R-:W-:Y:S01]  /*56b0*/  PLOP3.LUT P3, PT, PT, PT, UP0, 0x80, 0x0 ;  /* 0x000000000000781c */ /* 0x000fe20003f6f008 */
[----:B01----:R-:W-:Y:S01]  /*56c0*/  FMUL.FTZ R5, R24, UR25 ;  /* 0x0000001918057c20 */ /* 0x003fe20008410000 */
[----:B------:R-:W-:Y:S01]  /*56d0*/  FMUL.FTZ R24, R36, UR25 ;  /* 0x0000001924187c20 */ /* 0x000fe20008410000 */
[----:B------:R-:W-:Y:S01]  /*56e0*/  ULOP3.LUT UR6, UR6, 0x3fff, URZ, 0xc0, !UPT ;  /* 0x00003fff06067892 */ /* 0x000fe2000f8ec03f */
[----:B------:R-:W-:Y:S01]  /*56f0*/  FMUL.FTZ R36, R47, UR25 ;  /* 0x000000192f247c20 */ /* 0x000fe20008410000 */
[----:B------:R-:W-:Y:S01]  /*5700*/  FMUL.FTZ R8, R26, UR25 ;  /* 0x000000191a087c20 */ /* 0x000fe20008410000 */
[----:B------:R-:W0:Y:S01]  /*5710*/  LDC R47, c[0x0][0x2f0] ;  /* 0x0000bc00ff2f7b82 */ /* 0x000e220000000800 */
        /* <DEDUP_REMOVED lines=8> */
[----:B------:R-:W-:Y:S01]  /*57a0*/  FMUL.FTZ R39, R51, UR25 ;  /* 0x0000001933277c20 */ /* 0x000fe20008410000 */
[----:B------:R-:W-:Y:S01]  /*57b0*/  HGMMA.64x64x16.F32 R88, R148, gdesc[UR4].tnspB, R88, gsb0 ;  /* 0x40e0000494587df0 */ /* 0x000fe20008000858 */
[----:B------:R-:W-:Y:S01]  /*57c0*/  UIADD3 UR6, UR10, 0x80, URZ ;  /* 0x000000800a067890 */ /* 0x000fe2000fffe03f */
[----:B------:R-:W-:Y:S01]  /*57d0*/  FMUL.FTZ R51, R57, UR25 ;  /* 0x0000001939337c20 */ /* 0x000fe20008410000 */
[----:B------:R-:W-:Y:S01]  /*57e0*/  UMOV UR7, 0x40000040 ;  /* 0x4000004000077882 */ /* 0x000fe20000000000 */
[----:B------:R-:W-:Y:S01]  /*57f0*/  IMAD.U32 R33, RZ, RZ, UR27 ;  /* 0x0000001bff217e24 */ /* 0x000fe2000f8e00ff */
[----:B------:R-:W1:Y:S01]  /*5800*/  LDC R50, c[0x0][0x288] ;  /* 0x0000a200ff327b82 */ /* 0x000e620000000800 */
        /* <DEDUP_REMOVED lines=13> */
[----:B------:R-:W-:Y:S01]  /*58e0*/  @!P1 LEA R33, R33, UR45, 0x3 ;  /* 0x0000002d21219c11 */ /* 0x000fe2000f8e18ff */
        /* <DEDUP_REMOVED lines=43> */
[----:B------:R-:W-:Y:S01]  /*5ba0*/  @!P1 PRMT R33, RZ, 0x654, R33 ;  /* 0x00000654ff219816 */ /* 0x000fe20000000021 */
[----:B------:R-:W2:Y:S08]  /*5bb0*/  MUFU.TANH R5, R5 ;  /* 0x0000000500057308 */ /* 0x000eb00000002400 */
[----:B------:R-:W3:Y:S01]  /*5bc0*/  MUFU.TANH R7, R7 ;  /* 0x0000000700077308 */ /* 0x000ee20000002400 */
[----:B------:R-:W-:-:S02]  /*5bd0*/  WARPGROUP.DEPBAR.LE gsb0, 0x0 ;  /* 0x00008000000079c5 */ /* 0x000fc40000010000 */
[----:B------:R-:W-:-:S06]  /*5be0*/  WARPGROUP.ARRIVE ;  /* 0x00000000000079c5 */ /* 0x000fcc0000000000 */
[----:B------:R-:W4:Y:S01]  /*5bf0*/  S2R R151, SR_TID.X ;  /* 0x0000000000977919 */ /* 0x000f220000002100 */
[----:B------:R-:W0:Y:S01]  /*5c00*/  MUFU.TANH R8, R8 ;  /* 0x0000000800087308 */ /* 0x000e220000002400 */
[----:B------:R-:W-:Y:S01]  /*5c10*/  HGMMA.64x64x16.F32 R88, R144, gdesc[UR4].tnspB, R88, gsb0 ;  /* 0x40e0000490587df0 */ /* 0x000fe20008000858 */
        /* <DEDUP_REMOVED lines=90> */
[----:B------:R-:W-:Y:S01]  /*61c0*/  HGMMA.64x64x16.F32 R88, R120, gdesc[UR4].tnspB, R88, gsb0 ;  /* 0x40e0000478587df0 */ /* 0x000fe20008000858 */
[----:B------:R-:W-:Y:S02]  /*61d0*/  @UP0 ULDC UR6, c[0x0][0x44c] ;  /* 0x0001130000060ab9 */ /* 0x000fe40000000800 */
[----:B------:R-:W-:Y:S02]  /*61e0*/  WARPGROUP.DEPBAR.LE gsb0, 0x0 ;  /* 0x00008000000079c5 */ /* 0x000fe40000010000 */
[----:B------:R-:W-:-:S04]  /*61f0*/  VIADD R120, R17, UR39 ;  /* 0x0000002711787c36 */ /* 0x000fc80008000000 */
[----:B------:R-:W-:Y:S01]  /*6200*/  @P2 IMAD.HI.U32 R32, R120, UR6, RZ ;  /* 0x0000000678202c27 */ /* 0x000fe2000f8e00ff */
[----:B------:R-:W-:Y:S01]  /*6210*/  @UP0 ULDC UR6, c[0x0][0x450] ;  /* 0x0001140000060ab9 */ /* 0x000fe20000000800 */
[----:B----4-:R-:W-:-:S03]  /*6220*/  ISETP.GE.U32.AND P2, PT, R151, 0x180, PT ;  /* 0x000001809700780c */ /* 0x010fc60003f46070 */
[----:B------:R-:W-:Y:S01]  /*6230*/  @P3 SHF.R.U32.HI R120, RZ, UR6, R32 ;  /* 0x00000006ff783c19 */ /* 0x000fe20008011620 */
[----:B------:R-:W-:-:S04]  /*6240*/  VIADD R32, R23, 0x9 ;  /* 0x0000000917207836 */ /* 0x000fc80000000000 */
[----:B------:R-:W4:Y:S01]  /*6250*/  SHFL.IDX PT, R86, R120, RZ, 0x1c1f ;  /* 0x001c1fff78567589 */ /* 0x000f2200000e0000 */
[----:B------:R-:W-:-:S05]  /*6260*/  SEL R32, R32, 0x9, !P2 ;  /* 0x0000000920207807 */ /* 0x000fca0005000000 */
[----:B------:R0:W-:Y:S06]  /*6270*/  BAR.ARV R32, 0x100 ;  /* 0x000400200000751d */ /* 0x0001ec0000002000 */
[----:B------:R-:W-:Y:S01]  /*6280*/  PLOP3.LUT P2, PT, PT, PT, UP1, 0x40, 0x0 ;  /* 0x000000000000781c */ /* 0x000fe20003f4e818 */
[----:B------:R0:W-:Y:S02]  /*6290*/  @!P1 SYNCS.ARRIVE.TRANS64.RED.A1T0 RZ, [R33+URZ], RZ ;  /* 0x000000ff21ff99a7 */ /* 0x0001e4000810043f */
[----:B0-----:R-:W-:-:S04]  /*62a0*/  IMAD R33, R47, UR41, R82 ;  /* 0x000000292f217c24 */ /* 0x001fc8000f8e0252 */
[----:B-1----:R-:W-:-:S04]  /*62b0*/  IMAD.IADD R33, R33, 0x1, -R50 ;  /* 0x0000000121217824 */ /* 0x002fc800078e0a32 */
[C---:B------:R-:W-:Y:S02]  /*62c0*/  VIADD R79, R33.reuse, UR24 ;  /* 0x00000018214f7c36 */ /* 0x040fe40008000000 */
[----:B------:R-:W-:Y:S02]  /*62d0*/  VIADD R81, R33, UR21 ;  /* 0x0000001521517c36 */ /* 0x000fe40008000000 */
[--C-:B----4-:R-:W-:Y:S02]  /*62e0*/  IMAD.IADD R84, R79, 0x1, R86.reuse ;  /* 0x000000014f547824 */ /* 0x110fe400078e0256 */
[----:B------:R-:W-:Y:S01]  /*62f0*/  IMAD.IADD R85, R81, 0x1, R86 ;  /* 0x0000000151557824 */ /* 0x000fe200078e0256 */
[----:B--23--:R-:W-:Y:S06]  /*6300*/  @P2 BRA `(.L_x_13470) ;  /* 0x00000000005c2947 */ /* 0x00cfec0003800000 */
        /* <DEDUP_REMOVED lines=13> */
.L_x_13472:
[----:B------:R-:W-:-:S05]  /*63e0*/  IMAD.U32 R82, RZ, RZ, UR23 ;  /* 0x00000017ff527e24 */ /* 0x000fca000f8e00ff */
[----:B------:R-:W-:-:S13]  /*63f0*/  ISETP.NE.AND P2, PT, R82, 0x1, PT ;  /* 0x000000015200780c */ /* 0x000fda0003f45270 */
[----:B------:R-:W0:Y:S02]  /*6400*/  @P2 LDC.64 R32, c[0x0][0x9e8] ;  /* 0x00027a00ff202b82 */ /* 0x000e240000000a00 */
[----:B0-----:R-:W-:-:S05]  /*6410*/  @P2 IMAD.HI.U32 R32, R87, R32, RZ ;  /* 0x0000002057202227 */ /* 0x001fca00078e00ff */
[----:B------:R-:W-:-:S07]  /*6420*/  @P2 SHF.R.U32.HI R87, RZ, R33, R32 ;  /* 0x00000021ff572219 */ /* 0x000fce0000011620 */
.L_x_13473:
[----:B------:R-:W-:Y:S05]  /*6430*/  BSYNC B0 ;  /* 0x0000000000007941 */ /* 0x000fea0003800000 */
.L_x_13471:
[----:B------:R-:W-:-:S04]  /*6440*/  IMAD R87, R87, R82, -R78 ;  /* 0x0000005257577224 */ /* 0x000fc800078e0a4e */
[----:B------:R-:W-:-:S05]  /*6450*/  IMAD R87, R16, -0x2, R87 ;  /* 0xfffffffe10577824 */ /* 0x000fca00078e0257 */
[----:B------:R-:W-:Y:S02]  /*6460*/  VIADDMNMX R84, R87, R82, R84, PT ;  /* 0x0000005257547246 */ /* 0x000fe40003800154 */
[----:B------:R-:W-:-:S07]  /*6470*/  VIMNMX R85, R85, R87, !PT ;  /* 0x0000005755557248 */ /* 0x000fce0007fe0100 */
.L_x_13470:
        /* <DEDUP_REMOVED lines=19> */
[----:B------:R-:W-:-:S02]  /*65b0*/  ISETP.GT.AND P4, PT, R85, 0x11, P2 ;  /* 0x000000115500780c */ /* 0x000fc40001784270 */
[----:B------:R-:W-:Y:S02]  /*65c0*/  FSEL R5, R10, -INF , !P6 ;  /* 0xff8000000a057808 */ /* 0x000fe40007000000 */
[----:B------:R-:W-:Y:S02]  /*65d0*/  FSEL R32, R11, -INF , !P3 ;  /* 0xff8000000b207808 */ /* 0x000fe40005800000 */
        /* <DEDUP_REMOVED lines=68> */
[----:B------:R-:W-:Y:S02]  /*6a20*/  ISETP.GT.AND P4, PT, R85, 0x71, P2 ;  /* 0x000000715500780c */ /* 0x000fe40001784270 */
[----:B------:R-:W-:-:S02]  /*6a30*/  FSEL R70, R70, -INF , !P6 ;  /* 0xff80000046467808 */ /* 0x000fc40007000000 */
[----:B------:R-:W-:Y:S02]  /*6a40*/  FSEL R71, R71, -INF , !P3 ;  /* 0xff80000047477808 */ /* 0x000fe40005800000 */
        /* <DEDUP_REMOVED lines=22> */
.L_x_13476:
[----:B------:R-:W-:-:S05]  /*6bb0*/  IMAD.U32 R84, RZ, RZ, UR23 ;  /* 0x00000017ff547e24 */ /* 0x000fca000f8e00ff */
[----:B------:R-:W-:-:S13]  /*6bc0*/  ISETP.NE.AND P3, PT, R84, 0x1, PT ;  /* 0x000000015400780c */ /* 0x000fda0003f65270 */
[----:B------:R-:W0:Y:S02]  /*6bd0*/  @P3 LDC.64 R10, c[0x0][0x9e8] ;  /* 0x00027a00ff0a3b82 */ /* 0x000e240000000a00 */
[----:B0-----:R-:W-:-:S05]  /*6be0*/  @P3 IMAD.HI.U32 R10, R83, R10, RZ ;  /* 0x0000000a530a3227 */ /* 0x001fca00078e00ff */
[----:B------:R-:W-:-:S07]  /*6bf0*/  @P3 SHF.R.U32.HI R83, RZ, R11, R10 ;  /* 0x0000000bff533219 */ /* 0x000fce000001160a */
.L_x_13477:
[----:B------:R-:W-:Y:S05]  /*6c00*/  BSYNC B0 ;  /* 0x0000000000007941 */ /* 0x000fea0003800000 */
.L_x_13475:
[----:B------:R-:W-:-:S04]  /*6c10*/  IMAD R83, R83, R84, -R78 ;  /* 0x0000005453537224 */ /* 0x000fc800078e0a4e */
[----:B------:R-:W-:-:S05]  /*6c20*/  IMAD R10, R16, -0x2, R83 ;  /* 0xfffffffe100a7824 */ /* 0x000fca00078e0253 */
[----:B------:R-:W-:Y:S02]  /*6c30*/  VIADDMNMX R79, R10, R84, R79, PT ;  /* 0x000000540a4f7246 */ /* 0x000fe4000380014f */
[----:B------:R-:W-:-:S07]  /*6c40*/  VIMNMX R33, R33, R10, !PT ;  /* 0x0000000a21217248 */ /* 0x000fce0007fe0100 */
.L_x_13474:
        /* <DEDUP_REMOVED lines=65> */
[----:B------:R-:W-:Y:S01]  /*7060*/  FSEL R35, R35, -INF , !P4 ;  /* 0xff80000023237808 */ /* 0x000fe20006000000 */
[----:B------:R-:W0:Y:S01]  /*7070*/  SHFL.BFLY PT, R10, R11, 0x2, 0x1f ;  /* 0x0c401f000b0a7f89 */ /* 0x000e2200000e0000 */
[----:B------:R-:W-:-:S04]  /*7080*/  ISETP.GT.AND P4, PT, R33, 0x30, P2 ;  /* 0x000000302100780c */ /* 0x000fc80001784270 */
[----:B------:R-:W-:-:S04]  /*7090*/  ISETP.LT.OR P4, PT, R79, 0x31, P4 ;  /* 0x000000314f00780c */ /* 0x000fc80002781670 */
[----:B------:R-:W-:Y:S02]  /*70a0*/  FSEL R38, R38, -INF , !P4 ;  /* 0xff80000026267808 */ /* 0x000fe40006000000 */
[----:B------:R-:W-:-:S04]  /*70b0*/  ISETP.GT.AND P4, PT, R33, 0x39, P2 ;  /* 0x000000392100780c */ /* 0x000fc80001784270 */
[----:B------:R-:W-:-:S04]  /*70c0*/  ISETP.LT.OR P4, PT, R79, 0x3a, P4 ;  /* 0x0000003a4f00780c */ /* 0x000fc80002781670 */
[----:B------:R-:W-:Y:S02]  /*70d0*/  FSEL R43, R43, -INF , !P4 ;  /* 0xff8000002b2b7808 */ /* 0x000fe40006000000 */
[----:B------:R-:W-:Y:S02]  /*70e0*/  ISETP.GT.AND P4, PT, R33, 0x48, P2 ;  /* 0x000000482100780c */ /* 0x000fe40001784270 */
[----:B0-----:R-:W-:Y:S02]  /*70f0*/  FMNMX.FTZ R78, R11, R10, !PT ;  /* 0x0000000a0b4e7209 */ /* 0x001fe40007810000 */
[----:B------:R-:W-:-:S03]  /*7100*/  ISETP.LT.OR P4, PT, R79, 0x49, P4 ;  /* 0x000000494f00780c */ /* 0x000fc60002781670 */
[----:B------:R-:W0:Y:S01]  /*7110*/  SHFL.BFLY PT, R83, R78, 0x1, 0x1f ;  /* 0x0c201f004e537f89 */ /* 0x000e2200000e0000 */
[----:B------:R-:W-:Y:S02]  /*7120*/  FSEL R52, R52, -INF , !P4 ;  /* 0xff80000034347808 */ /* 0x000fe40006000000 */
        /* <DEDUP_REMOVED lines=8> */
[----:B------:R-:W-:Y:S02]  /*71b0*/  ISETP.LT.OR P4, PT, R79, 0x6a, P4 ;  /* 0x0000006a4f00780c */ /* 0x000fe40002781670 */
[C---:B------:R-:W-:Y:S01]  /*71c0*/  FSETP.NEU.FTZ.AND P6, PT, R10.reuse, -INF , PT ;  /* 0xff8000000a00780b */ /* 0x040fe20003fdd000 */
[----:B------:R-:W-:Y:S01]  /*71d0*/  FMUL.FTZ R83, R10, UR22 ;  /* 0x000000160a537c20 */ /* 0x000fe20008410000 */
[----:B------:R-:W-:-:S02]  /*71e0*/  FSEL R69, R69, -INF , !P4 ;  /* 0xff80000045457808 */ /* 0x000fc40006000000 */
[----:B------:R-:W-:Y:S02]  /*71f0*/  ISETP.GT.AND P4, PT, R33, 0x78, P2 ;  /* 0x000000782100780c */ /* 0x000fe40001784270 */
[----:B------:R-:W-:Y:S02]  /*7200*/  FSEL R11, R83, RZ, P6 ;  /* 0x000000ff530b7208 */ /* 0x000fe40003000000 */
[----:B------:R-:W-:Y:S02]  /*7210*/  FSEL R83, R8, -INF , !P5 ;  /* 0xff80000008537808 */ /* 0x000fe40006800000 */
        /* <DEDUP_REMOVED lines=69> */
[----:B------:R-:W-:Y:S01]  /*7670*/  MUFU.EX2 R150, R150 ;  /* 0x0000009600967308 */ /* 0x000fe20000000800 */
[----:B------:R-:W-:Y:S02]  /*7680*/  ISETP.GT.AND P3, PT, R33, 0x58, P2 ;  /* 0x000000582100780c */ /* 0x000fe40001764270 */
[----:B------:R-:W-:Y:S02]  /*7690*/  FSEL R55, R55, -INF , !P5 ;  /* 0xff80000037377808 */ /* 0x000fe40006800000 */
[----:B------:R-:W-:Y:S02]  /*76a0*/  FMNMX.FTZ R8, R53, R8, !PT ;  /* 0x0000000835087209 */ /* 0x000fe40007810000 */
[----:B------:R-:W-:Y:S01]  /*76b0*/  ISETP.GT.AND P5, PT, R33, 0x59, P2 ;  /* 0x000000592100780c */ /* 0x000fe200017a4270 */
[----:B------:R-:W-:Y:S01]  /*76c0*/  MUFU.EX2 R5, R5 ;  /* 0x0000000500057308 */ /* 0x000fe20000000800 */
[----:B------:R-:W-:-:S02]  /*76d0*/  ISETP.LT.OR P3, PT, R79, 0x59, P3 ;  /* 0x000000594f00780c */ /* 0x000fc40001f61670 */
[----:B------:R-:W-:Y:S02]  /*76e0*/  FMNMX.FTZ R8, R55, R8, !PT ;  /* 0x0000000837087209 */ /* 0x000fe40007810000 */
[----:B------:R-:W-:Y:S02]  /*76f0*/  ISETP.LT.OR P5, PT, R79, 0x5a, P5 ;  /* 0x0000005a4f00780c */ /* 0x000fe40002fa1670 */
[----:B------:R-:W-:Y:S01]  /*7700*/  FSEL R61, R61, -INF , !P3 ;  /* 0xff8000003d3d7808 */ /* 0x000fe20005800000 */
[----:B------:R-:W-:Y:S01]  /*7710*/  MUFU.EX2 R144, R144 ;  /* 0x0000009000907308 */ /* 0x000fe20000000800 */
[----:B------:R-:W-:Y:S02]  /*7720*/  FMNMX.FTZ R8, R57, R8, !PT ;  /* 0x0000000839087209 */ /* 0x000fe40007810000 */
[----:B------:R-:W-:Y:S02]  /*7730*/  ISETP.GT.AND P3, PT, R33, 0x61, P2 ;  /* 0x000000612100780c */ /* 0x000fe40001764270 */
[----:B------:R-:W-:-:S02]  /*7740*/  FSEL R63, R63, -INF , !P5 ;  /* 0xff8000003f3f7808 */ /* 0x000fc40006800000 */
[----:B------:R-:W-:Y:S01]  /*7750*/  FMNMX.FTZ R8, R61, R8, !PT ;  /* 0x000000083d087209 */ /* 0x000fe20007810000 */
[----:B------:R-:W-:Y:S01]  /*7760*/  MUFU.EX2 R15, R15 ;  /* 0x0000000f000f7308 */ /* 0x000fe20000000800 */
[----:B------:R-:W-:Y:S02]  /*7770*/  ISETP.GT.AND P5, PT, R33, 0x68, P2 ;  /* 0x000000682100780c */ /* 0x000fe400017a4270 */
[----:B------:R-:W-:Y:S02]  /*7780*/  ISETP.LT.OR P3, PT, R79, 0x62, P3 ;  /* 0x000000624f00780c */ /* 0x000fe40001f61670 */
[----:B------:R-:W-:Y:S02]  /*7790*/  FMNMX.FTZ R85, R63, R8, !PT ;  /* 0x000000083f557209 */ /* 0x000fe40007810000 */
[----:B------:R-:W-:Y:S01]  /*77a0*/  FSEL R65, R65, -INF , !P3 ;  /* 0xff80000041417808 */ /* 0x000fe20005800000 */
[----:B------:R-:W-:Y:S01]  /*77b0*/  MUFU.EX2 R146, R146 ;  /* 0x0000009200927308 */ /* 0x000fe20000000800 */
[----:B------:R-:W-:-:S02]  /*77c0*/  ISETP.LT.OR P5, PT, R79, 0x69, P5 ;  /* 0x000000694f00780c */ /* 0x000fc40002fa1670 */
[----:B------:R-:W-:Y:S02]  /*77d0*/  FMNMX.FTZ R8, R64, R85, !PT ;  /* 0x0000005540087209 */ /* 0x000fe40007810000 */
[----:B------:R-:W-:Y:S02]  /*77e0*/  ISETP.GT.AND P3, PT, R33, 0x70, P2 ;  /* 0x000000702100780c */ /* 0x000fe40001764270 */
[----:B------:R-:W-:Y:S01]  /*77f0*/  FSEL R67, R67, -INF , !P5 ;  /* 0xff80000043437808 */ /* 0x000fe20006800000 */
[----:B------:R-:W-:Y:S01]  /*7800*/  MUFU.EX2 R25, R25 ;  /* 0x0000001900197308 */ /* 0x000fe20000000800 */
[----:B------:R-:W-:Y:S02]  /*7810*/  FMNMX.FTZ R8, R65, R8, !PT ;  /* 0x0000000841087209 */ /* 0x000fe40007810000 */
[----:B------:R-:W-:Y:S02]  /*7820*/  ISETP.GT.AND P5, PT, R33, 0x71, P2 ;  /* 0x000000712100780c */ /* 0x000fe400017a4270 */
[----:B------:R-:W-:-:S02]  /*7830*/  ISETP.LT.OR P3, PT, R79, 0x71, P3 ;  /* 0x000000714f00780c */ /* 0x000fc40001f61670 */
[----:B------:R-:W-:Y:S01]  /*7840*/  FMNMX.FTZ R8, R67, R8, !PT ;  /* 0x0000000843087209 */ /* 0x000fe20007810000 */
[----:B------:R-:W-:Y:S01]  /*7850*/  MUFU.EX2 R140, R140 ;  /* 0x0000008c008c7308 */ /* 0x000fe20000000800 */
[----:B------:R-:W-:Y:S02]  /*7860*/  ISETP.LT.OR P5, PT, R79, 0x72, P5 ;  /* 0x000000724f00780c */ /* 0x000fe40002fa1670 */
[----:B------:R-:W-:Y:S02]  /*7870*/  FSEL R14, R73, -INF , !P3 ;  /* 0xff800000490e7808 */ /* 0x000fe40005800000 */
[----:B------:R-:W-:Y:S02]  /*7880*/  FMNMX.FTZ R51, R69, R8, !PT ;  /* 0x0000000845337209 */ /* 0x000fe40007810000 */
[----:B------:R-:W-:Y:S01]  /*7890*/  ISETP.GT.AND P2, PT, R33, 0x79, P2 ;  /* 0x000000792100780c */ /* 0x000fe20001744270 */
[----:B------:R-:W-:Y:S01]  /*78a0*/  MUFU.EX2 R29, R29 ;  /* 0x0000001d001d7308 */ /* 0x000fe20000000800 */
[----:B------:R-:W-:-:S02]  /*78b0*/  ISETP.LT.OR P4, PT, R79, 0x79, P4 ;  /* 0x000000794f00780c */ /* 0x000fc40002781670 */
[----:B------:R-:W-:Y:S01]  /*78c0*/  FSEL R24, R75, -INF , !P5 ;  /* 0xff8000004b187808 */ /* 0x000fe20006800000 */
[----:B------:R-:W-:Y:S01]  /*78d0*/  FFMA.FTZ R75, R68, UR22, -R11 ;  /* 0x00000016444b7c23 */ /* 0x000fe2000801080b */
[----:B------:R-:W-:Y:S02]  /*78e0*/  FMNMX.FTZ R51, R14, R51, !PT ;  /* 0x000000330e337209 */ /* 0x000fe40007810000 */
[----:B------:R-:W-:Y:S01]  /*78f0*/  ISETP.LT.OR P2, PT, R79, 0x7a, P2 ;  /* 0x0000007a4f00780c */ /* 0x000fe20001741670 */
[----:B------:R0:W-:Y:S01]  /*7900*/  MUFU.EX2 R33, R28 ;  /* 0x0000001c00217308 */ /* 0x0001e20000000800 */
[----:B------:R-:W-:Y:S02]  /*7910*/  FSEL R76, R76, -INF , !P4 ;  /* 0xff8000004c4c7808 */ /* 0x000fe40006000000 */
[----:B------:R-:W-:-:S04]  /*7920*/  FMNMX.FTZ R73, R24, R51, !PT ;  /* 0x0000003318497209 */ /* 0x000fc80007810000 */
[----:B------:R-:W-:Y:S01]  /*7930*/  FMNMX.FTZ R73, R76, R73, !PT ;  /* 0x000000494c497209 */ /* 0x000fe20007810000 */
[----:B------:R-:W-:Y:S01]  /*7940*/  MUFU.EX2 R142, R142 ;  /* 0x0000008e008e7308 */ /* 0x000fe20000000800 */
[----:B0-----:R-:W-:-:S04]  /*7950*/  FSEL R28, R77, -INF , !P2 ;  /* 0xff8000004d1c7808 */ /* 0x001fc80005000000 */
[----:B------:R-:W-:Y:S01]  /*7960*/  FMNMX.FTZ R8, R28, R73, !PT ;  /* 0x000000491c087209 */ /* 0x000fe20007810000 */
[--C-:B------:R-:W-:Y:S02]  /*7970*/  FFMA.FTZ R73, R62, UR22, -R11.reuse ;  /* 0x000000163e497c23 */ /* 0x100fe4000801080b */
[----:B------:R-:W-:Y:S02]  /*7980*/  MUFU.EX2 R37, R37 ;  /* 0x0000002500257308 */ /* 0x000fe40000000800 */
[----:B------:R-:W0:Y:S06]  /*7990*/  SHFL.BFLY PT, R77, R8, 0x2, 0x1f ;  /* 0x0c401f00084d7f89 */ /* 0x000e2c00000e0000 */
[----:B------:R-:W-:Y:S08]  /*79a0*/  MUFU.EX2 R136, R136 ;  /* 0x0000008800887308 */ /* 0x000ff00000000800 */
[----:B------:R-:W-:Y:S08]  /*79b0*/  MUFU.EX2 R41, R41 ;  /* 0x0000002900297308 */ /* 0x000ff00000000800 */
[----:B------:R-:W-:Y:S01]  /*79c0*/  MUFU.EX2 R138, R138 ;  /* 0x0000008a008a7308 */ /* 0x000fe20000000800 */
[----:B0-----:R-:W-:Y:S01]  /*79d0*/  FMNMX.FTZ R32, R8, R77, !PT ;  /* 0x0000004d08207209 */ /* 0x001fe20007810000 */
[----:B------:R-:W-:Y:S01]  /*79e0*/  FFMA.FTZ R77, R81, UR22, -R11 ;  /* 0x00000016514d7c23 */ /* 0x000fe2000801080b */
[----:B------:R-:W-:-:S03]  /*79f0*/  FSEL R81, R10, RZ, P6 ;  /* 0x000000ff0a517208 */ /* 0x000fc60003000000 */
[----:B------:R-:W0:Y:S02]  /*7a00*/  SHFL.BFLY PT, R79, R32, 0x1, 0x1f ;  /* 0x0c201f00204f7f89 */ /* 0x000e2400000e0000 */
[----:B------:R-:W-:Y:S01]  /*7a10*/  MUFU.EX2 R45, R45 ;  /* 0x0000002d002d7308 */ /* 0x000fe20000000800 */
[----:B------:R-:W-:-:S04]  /*7a20*/  FADD.FTZ R81, -R81, R4 ;  /* 0x0000000451517221 */ /* 0x000fc80000010100 */
[----:B------:R-:W-:-:S03]  /*7a30*/  FMUL.FTZ R11, R81, UR22 ;  /* 0x00000016510b7c20 */ /* 0x000fc60008410000 */
[----:B------:R-:W-:Y:S08]  /*7a40*/  MUFU.EX2 R132, R132 ;  /* 0x0000008400847308 */ /* 0x000ff00000000800 */
[----:B------:R-:W1:Y:S01]  /*7a50*/  MUFU.EX2 R11, R11 ;  /* 0x0000000b000b7308 */ /* 0x000e620000000800 */
[----:B0-----:R-:W-:-:S07]  /*7a60*/  FMNMX.FTZ R8, R32, R79, !PT ;  /* 0x0000004f20087209 */ /* 0x001fce0007810000 */
[----:B------:R-:W-:Y:S01]  /*7a70*/  MUFU.EX2 R134, R134 ;  /* 0x0000008600867308 */ /* 0x000fe20000000800 */
[C---:B------:R-:W-:Y:S01]  /*7a80*/  FSETP.NEU.FTZ.AND P2, PT, R8.reuse, -INF , PT ;  /* 0xff8000000800780b */ /* 0x040fe20003f5d000 */
[----:B------:R-:W-:-:S06]  /*7a90*/  FMUL.FTZ R40, R8, UR22 ;  /* 0x0000001608287c20 */ /* 0x000fcc0008410000 */
[----:B------:R-:W-:Y:S01]  /*7aa0*/  MUFU.EX2 R51, R56 ;  /* 0x0000003800337308 */ /* 0x000fe20000000800 */
[----:B------:R-:W-:Y:S01]  /*7ab0*/  FSEL R40, R40, RZ, P2 ;  /* 0x000000ff28287208 */ /* 0x000fe20001000000 */
[-C--:B-1----:R-:W-:Y:S01]  /*7ac0*/  FMUL.FTZ R88, R88, R11.reuse ;  /* 0x0000000b58587220 */ /* 0x082fe20000410000 */
[-C--:B------:R-:W-:Y:S01]  /*7ad0*/  FMUL.FTZ R89, R89, R11.reuse ;  /* 0x0000000b59597220 */ /* 0x080fe20000410000 */
[-C--:B------:R-:W-:Y:S01]  /*7ae0*/  FMUL.FTZ R92, R92, R11.reuse ;  /* 0x0000000b5c5c7220 */ /* 0x080fe20000410000 */
[----:B------:R-:W-:Y:S01]  /*7af0*/  FMUL.FTZ R93, R93, R11 ;  /* 0x0000000b5d5d7220 */ /* 0x000fe20000410000 */
[----:B------:R-:W-:Y:S01]  /*7b00*/  FFMA.FTZ R32, R36, UR22, -R40 ;  /* 0x0000001624207c23 */ /* 0x000fe20008010828 */
[----:B------:R-:W-:Y:S01]  /*7b10*/  FFMA.FTZ R36, R11, R3, R148 ;  /* 0x000000030b247223 */ /* 0x000fe20000010094 */
[--C-:B------:R-:W-:Y:S01]  /*7b20*/  FFMA.FTZ R149, R9, UR22, -R40.reuse ;  /* 0x0000001609957c23 */ /* 0x100fe20008010828 */
[--C-:B------:R-:W-:Y:S01]  /*7b30*/  FFMA.FTZ R4, R83, UR22, -R40.reuse ;  /* 0x0000001653047c23 */ /* 0x100fe20008010828 */
[----:B------:R-:W-:Y:S01]  /*7b40*/  FFMA.FTZ R151, R12, UR22, -R40 ;  /* 0x000000160c977c23 */ /* 0x000fe20008010828 */
[----:B------:R-:W-:Y:S01]  /*7b50*/  FADD.FTZ R3, R7, R36 ;  /* 0x0000002407037221 */ /* 0x000fe20000010000 */
[--C-:B------:R-:W-:Y:S01]  /*7b60*/  FFMA.FTZ R12, R13, UR22, -R40.reuse ;  /* 0x000000160d0c7c23 */ /* 0x100fe20008010828 */
[--C-:B------:R-:W-:Y:S01]  /*7b70*/  FFMA.FTZ R145, R20, UR22, -R40.reuse ;  /* 0x0000001614917c23 */ /* 0x100fe20008010828 */
[----:B------:R-:W-:Y:S01]  /*7b80*/  MUFU.EX2 R149, R149 ;  /* 0x0000009500957308 */ /* 0x000fe20000000800 */
[----:B------:R-:W-:Y:S01]  /*7b90*/  FADD.FTZ R36, R150, R3 ;  /* 0x0000000396247221 */ /* 0x000fe20000010000 */
[----:B------:R-:W-:Y:S01]  /*7ba0*/  FSEL R3, R8, RZ, P2 ;  /* 0x000000ff08037208 */ /* 0x000fe20001000000 */
[--C-:B------:R-:W-:Y:S01]  /*7bb0*/  FFMA.FTZ R137, R38, UR22, -R40.reuse ;  /* 0x0000001626897c23 */ /* 0x100fe20008010828 */
[----:B------:R-:W-:Y:S01]  /*7bc0*/  FFMA.FTZ R20, R21, UR22, -R40 ;  /* 0x0000001615147c23 */ /* 0x000fe20008010828 */
[----:B------:R-:W-:Y:S01]  /*7bd0*/  FADD.FTZ R9, R5, R36 ;  /* 0x0000002405097221 */ /* 0x000fe20000010000 */
[----:B------:R-:W-:Y:S01]  /*7be0*/  FFMA.FTZ R147, R26, UR22, -R40 ;  /* 0x000000161a937c23 */ /* 0x000fe20008010828 */
[----:B------:R-:W-:Y:S01]  /*7bf0*/  FADD.FTZ R3, -R3, R6 ;  /* 0x0000000603037221 */ /* 0x000fe20000010100 */
[----:B------:R-:W-:Y:S01]  /*7c00*/  MUFU.EX2 R4, R4 ;  /* 0x0000000400047308 */ /* 0x000fe20000000800 */
[----:B------:R-:W-:Y:S01]  /*7c10*/  FADD.FTZ R36, R144, R9 ;  /* 0x0000000990247221 */ /* 0x000fe20000010000 */
        /* <DEDUP_REMOVED lines=8> */
[----:B------:R-:W-:-:S02]  /*7ca0*/  IMAD.U32 R21, RZ, RZ, UR37 ;  /* 0x00000025ff157e24 */ /* 0x000fc4000f8e00ff */
[--C-:B------:R-:W-:Y:S01]  /*7cb0*/  FFMA.FTZ R143, R35, UR22, -R40.reuse ;  /* 0x00000016238f7c23 */ /* 0x100fe20008010828 */
[----:B------:R-:W-:Y:S01]  /*7cc0*/  FFMA.FTZ R34, R39, UR22, -R40 ;  /* 0x0000001627227c23 */ /* 0x000fe20008010828 */
[----:B------:R-:W-:Y:S01]  /*7cd0*/  FADD.FTZ R13, R25, R36 ;  /* 0x00000024190d7221 */ /* 0x000fe20000010000 */
[--C-:B------:R-:W-:Y:S01]  /*7ce0*/  FFMA.FTZ R43, R43, UR22, -R40.reuse ;  /* 0x000000162b2b7c23 */ /* 0x100fe20008010828 */
[----:B------:R-:W-:Y:S01]  /*7cf0*/  @!P1 LEA R21, R21, UR45, 0x3 ;  /* 0x0000002d15159c11 */ /* 0x000fe2000f8e18ff */
[----:B------:R0:W1:Y:S01]  /*7d00*/  MUFU.EX2 R9, R3 ;  /* 0x0000000300097308 */ /* 0x0000620000000800 */
[----:B------:R-:W-:Y:S01]  /*7d10*/  FADD.FTZ R36, R140, R13 ;  /* 0x0000000d8c247221 */ /* 0x000fe20000010000 */
[--C-:B------:R-:W-:Y:S01]  /*7d20*/  FFMA.FTZ R133, R48, UR22, -R40.reuse ;  /* 0x0000001630857c23 */ /* 0x100fe20008010828 */
[----:B------:R-:W-:Y:S01]  /*7d30*/  FFMA.FTZ R135, R52, UR22, -R40 ;  /* 0x0000001634877c23 */ /* 0x000fe20008010828 */
[----:B------:R-:W-:Y:S02]  /*7d40*/  @!P1 VIADD R21, R21, 0x16860 ;  /* 0x0001686015159836 */ /* 0x000fe40000000000 */
[----:B------:R-:W-:Y:S01]  /*7d50*/  FADD.FTZ R13, R29, R36 ;  /* 0x000000241d0d7221 */ /* 0x000fe20000010000 */
[--C-:B------:R-:W-:Y:S01]  /*7d60*/  FFMA.FTZ R36, R49, UR22, -R40.reuse ;  /* 0x0000001631247c23 */ /* 0x100fe20008010828 */
[--C-:B------:R-:W-:Y:S01]  /*7d70*/  FFMA.FTZ R129, R55, UR22, -R40.reuse ;  /* 0x0000001637817c23 */ /* 0x100fe20008010828 */
[----:B------:R-:W2:Y:S01]  /*7d80*/  MUFU.EX2 R12, R12 ;  /* 0x0000000c000c7308 */ /* 0x000ea20000000800 */
[----:B------:R-:W-:Y:S01]  /*7d90*/  FADD.FTZ R38, R142, R13 ;  /* 0x0000000d8e267221 */ /* 0x000fe20000010000 */
[----:B------:R-:W-:Y:S01]  /*7da0*/  @!P1 PRMT R21, RZ, 0x654, R21 ;  /* 0x00000654ff159816 */ /* 0x000fe20000000015 */
[--C-:B------:R-:W-:Y:S01]  /*7db0*/  FFMA.FTZ R57, R57, UR22, -R40.reuse ;  /* 0x0000001639397c23 */ /* 0x100fe20008010828 */
[----:B------:R-:W-:Y:S01]  /*7dc0*/  FFMA.FTZ R131, R61, UR22, -R40 ;  /* 0x000000163d837c23 */ /* 0x000fe20008010828 */
[----:B0-----:R-:W-:Y:S01]  /*7dd0*/  FADD.FTZ R3, R37, R38 ;  /* 0x0000002625037221 */ /* 0x001fe20000010000 */
[----:B------:R0:W-:Y:S01]  /*7de0*/  @!P1 SYNCS.ARRIVE.TRANS64.RED.A1T0 RZ, [R21+URZ], RZ ;  /* 0x000000ff15ff99a7 */ /* 0x0001e2000810043f */
[----:B------:R-:W-:Y:S01]  /*7df0*/  FFMA.FTZ R125, R64, UR22, -R40 ;  /* 0x00000016407d7c23 */ /* 0x000fe20008010828 */
[----:B------:R-:W3:Y:S01]  /*7e00*/  MUFU.EX2 R145, R145 ;  /* 0x0000009100917308 */ /* 0x000ee20000000800 */
[----:B-1----:R-:W-:Y:S01]  /*7e10*/  FFMA.FTZ R38, R9, R2, R4 ;  /* 0x0000000209267223 */ /* 0x002fe20000010004 */
[----:B------:R-:W-:Y:S01]  /*7e20*/  FADD.FTZ R42, R136, R3 ;  /* 0x00000003882a7221 */ /* 0x000fe20000010000 */
[--C-:B------:R-:W-:Y:S01]  /*7e30*/  FFMA.FTZ R2, R53, UR22, -R40.reuse ;  /* 0x0000001635027c23 */ /* 0x100fe20008010828 */
[----:B------:R-:W-:Y:S01]  /*7e40*/  FFMA.FTZ R65, R65, UR22, -R40 ;  /* 0x0000001641417c23 */ /* 0x000fe20008010828 */
[----:B------:R-:W-:Y:S01]  /*7e50*/  FADD.FTZ R38, R149, R38 ;  /* 0x0000002695267221 */ /* 0x000fe20000010000 */
[----:B------:R-:W-:Y:S01]  /*7e60*/  FADD.FTZ R13, R41, R42 ;  /* 0x0000002a290d7221 */ /* 0x000fe20000010000 */
[----:B------:R-:W-:Y:S01]  /*7e70*/  FFMA.FTZ R67, R67, UR22, -R40 ;  /* 0x0000001643437c23 */ /* 0x000fe20008010828 */
[----:B------:R-:W1:Y:S01]  /*7e80*/  MUFU.EX2 R20, R20 ;  /* 0x0000001400147308 */ /* 0x000e620000000800 */
[----:B------:R-:W-:Y:S01]  /*7e90*/  FADD.FTZ R3, R151, R38 ;  /* 0x0000002697037221 */ /* 0x000fe20000010000 */
[----:B------:R-:W-:Y:S01]  /*7ea0*/  FADD.FTZ R38, R138, R13 ;  /* 0x0000000d8a267221 */ /* 0x000fe20000010000 */
[--C-:B------:R-:W-:Y:S01]  /*7eb0*/  FFMA.FTZ R69, R69, UR22, -R40.reuse ;  /* 0x0000001645457c23 */ /* 0x100fe20008010828 */
[----:B------:R-:W-:Y:S01]  /*7ec0*/  FFMA.FTZ R24, R24, UR22, -R40 ;  /* 0x0000001618187c23 */ /* 0x000fe20008010828 */
[----:B--2---:R-:W-:Y:S01]  /*7ed0*/  FADD.FTZ R42, R12, R3 ;  /* 0x000000030c2a7221 */ /* 0x004fe20000010000 */
[----:B------:R-:W-:Y:S01]  /*7ee0*/  FADD.FTZ R13, R45, R38 ;  /* 0x000000262d0d7221 */ /* 0x000fe20000010000 */
[----:B------:R-:W-:Y:S01]  /*7ef0*/  FFMA.FTZ R38, R63, UR22, -R40 ;  /* 0x000000163f267c23 */ /* 0x000fe20008010828 */
[----:B------:R-:W2:Y:S01]  /*7f00*/  MUFU.EX2 R147, R147 ;  /* 0x0000009300937308 */ /* 0x000ea20000000800 */
[----:B---3--:R-:W-:Y:S01]  /*7f10*/  FADD.FTZ R3, R145, R42 ;  /* 0x0000002a91037221 */ /* 0x008fe20000010000 */
[----:B------:R-:W-:Y:S01]  /*7f20*/  FADD.FTZ R44, R132, R13 ;  /* 0x0000000d842c7221 */ /* 0x000fe20000010000 */
[--C-:B------:R-:W-:Y:S01]  /*7f30*/  FFMA.FTZ R76, R76, UR22, -R40.reuse ;  /* 0x000000164c4c7c23 */ /* 0x100fe20008010828 */
[----:B------:R-:W-:Y:S01]  /*7f40*/  FFMA.FTZ R28, R28, UR22, -R40 ;  /* 0x000000161c1c7c23 */ /* 0x000fe20008010828 */
[----:B------:R-:W-:Y:S01]  /*7f50*/  F2FP.F16.F32.PACK_AB R150, R5, R150 ;  /* 0x000000960596723e */ /* 0x000fe200000000ff */
[----:B------:R-:W-:Y:S01]  /*7f60*/  FADD.FTZ R13, R33, R44 ;  /* 0x0000002c210d7221 */ /* 0x000fe20000010000 */
[----:B------:R-:W-:Y:S01]  /*7f70*/  ISETP.GT.AND P2, PT, R0, UR28, PT ;  /* 0x0000001c00007c0c */ /* 0x000fe2000bf44270 */
[----:B------:R-:W3:Y:S01]  /*7f80*/  MUFU.EX2 R26, R26 ;  /* 0x0000001a001a7308 */ /* 0x000ee20000000800 */
[----:B-1----:R-:W-:Y:S01]  /*7f90*/  FADD.FTZ R42, R20, R3 ;  /* 0x00000003142a7221 */ /* 0x002fe20000010000 */
[----:B------:R-:W-:Y:S01]  /*7fa0*/  FADD.FTZ R44, R134, R13 ;  /* 0x0000000d862c7221 */ /* 0x000fe20000010000 */
[----:B------:R-:W-:Y:S01]  /*7fb0*/  FFMA.FTZ R13, R14, UR22, -R40 ;  /* 0x000000160e0d7c23 */ /* 0x000fe20008010828 */
[----:B------:R-:W-:Y:S01]  /*7fc0*/  UMOV UR37, UR27 ;  /* 0x0000001b00257c82 */ /* 0x000fe20008000000 */
[----:B------:R-:W-:Y:S01]  /*7fd0*/  F2FP.F16.F32.PACK_AB R149, R149, R4 ;  /* 0x000000049595723e */ /* 0x000fe200000000ff */
[----:B0-----:R-:W-:Y:S01]  /*7fe0*/  FADD.FTZ R21, R51, R44 ;  /* 0x0000002c33157221 */ /* 0x001fe20000010000 */
[----:B------:R-:W-:Y:S01]  /*7ff0*/  F2FP.F16.F32.PACK_AB R148, R7, R148 ;  /* 0x000000940794723e */ /* 0x000fe200000000ff */
[----:B------:R-:W0:Y:S01]  /*8000*/  MUFU.EX2 R141, R141 ;  /* 0x0000008d008d7308 */ /* 0x000e220000000800 */
[----:B--2---:R-:W-:Y:S01]  /*8010*/  FADD.FTZ R3, R147, R42 ;  /* 0x0000002a93037221 */ /* 0x004fe20000010000 */
[----:B------:R-:W-:Y:S01]  /*8020*/  F2FP.F16.F32.PACK_AB R144, R15, R144 ;  /* 0x000000900f90723e */ /* 0x000fe200000000ff */
[-C--:B------:R-:W-:Y:S01]  /*8030*/  FMUL.FTZ R96, R96, R11.reuse ;  /* 0x0000000b60607220 */ /* 0x080fe20000410000 */
        /* <DEDUP_REMOVED lines=12> */
[----:B------:R-:W2:Y:S01]  /*8100*/  MUFU.EX2 R128, R128 ;  /* 0x0000008000807308 */ /* 0x000ea20000000800 */
[----:B0-----:R-:W-:Y:S01]  /*8110*/  FADD.FTZ R3, R141, R42 ;  /* 0x0000002a8d037221 */ /* 0x001fe20000010000 */
[----:B------:R-:W-:Y:S01]  /*8120*/  F2FP.F16.F32.PACK_AB R132, R33, R132 ;  /* 0x000000842184723e */ /* 0x000fe200000000ff */
[-C--:B------:R-:W-:Y:S01]  /*8130*/  FMUL.FTZ R108, R108, R11.reuse ;  /* 0x0000000b6c6c7220 */ /* 0x080fe20000410000 */
[----:B------:R-:W-:Y:S01]  /*8140*/  F2FP.F16.F32.PACK_AB R134, R51, R134 ;  /* 0x000000863386723e */ /* 0x000fe200000000ff */
[-C--:B------:R-:W-:Y:S01]  /*8150*/  FMUL.FTZ R109, R109, R11.reuse ;  /* 0x0000000b6d6d7220 */ /* 0x080fe20000410000 */
[-C--:B------:R-:W-:Y:S01]  /*8160*/  FMUL.FTZ R112, R112, R11.reuse ;  /* 0x0000000b70707220 */ /* 0x080fe20000410000 */
[-C--:B------:R-:W-:Y:S01]  /*8170*/  FMUL.FTZ R113, R113, R11.reuse ;  /* 0x0000000b71717220 */ /* 0x080fe20000410000 */
[----:B------:R-:W0:Y:S01]  /*8180*/  MUFU.EX2 R143, R143 ;  /* 0x0000008f008f7308 */ /* 0x000e220000000800 */
[----:B-1----:R-:W-:Y:S01]  /*8190*/  FADD.FTZ R40, R30, R3 ;  /* 0x000000031e287221 */ /* 0x002fe20000010000 */
[-C--:B------:R-:W-:Y:S01]  /*81a0*/  FMUL.FTZ R116, R116, R11.reuse ;  /* 0x0000000b74747220 */ /* 0x080fe20000410000 */
[----:B------:R-:W-:Y:S01]  /*81b0*/  FMUL.FTZ R117, R117, R11 ;  /* 0x0000000b75757220 */ /* 0x000fe20000410000 */
[----:B------:R-:W-:Y:S01]  /*81c0*/  F2FP.F16.F32.PACK_AB R151, R12, R151 ;  /* 0x000000970c97723e */ /* 0x000fe200000000ff */
[----:B------:R-:W-:Y:S01]  /*81d0*/  VIADD R0, R0, 0xffffffff ;  /* 0xffffffff00007836 */ /* 0x000fe20000000000 */
[----:B------:R-:W-:Y:S01]  /*81e0*/  F2FP.F16.F32.PACK_AB R145, R20, R145 ;  /* 0x000000911491723e */ /* 0x000fe200000000ff */
[----:B------:R-:W-:Y:S01]  /*81f0*/  FMUL.FTZ R90, R90, R9 ;  /* 0x000000095a5a7220 */ /* 0x000fe20000410000 */
[----:B------:R-:W1:Y:S01]  /*8200*/  MUFU.EX2 R59, R59 ;  /* 0x0000003b003b7308 */ /* 0x000e620000000800 */
[----:B--2---:R-:W-:Y:S01]  /*8210*/  FADD.FTZ R42, R128, R21 ;  /* 0x00000015802a7221 */ /* 0x004fe20000010000 */
[----:B------:R-:W-:Y:S01]  /*8220*/  F2FP.F16.F32.PACK_AB R147, R26, R147 ;  /* 0x000000931a93723e */ /* 0x000fe200000000ff */
[----:B------:R-:W-:Y:S01]  /*8230*/  FMUL.FTZ R91, R91, R9 ;  /* 0x000000095b5b7220 */ /* 0x000fe20000410000 */
[----:B------:R-:W-:Y:S01]  /*8240*/  F2FP.F16.F32.PACK_AB R141, R30, R141 ;  /* 0x0000008d1e8d723e */ /* 0x000fe200000000ff */
        /* <DEDUP_REMOVED lines=102> */
.L_x_13461:
        /* <DEDUP_REMOVED lines=25> */
.L_x_13480:
[----:B------:R-:W-:-:S13]  /*8a40*/  ISETP.NE.AND P2, PT, R10, 0x1, PT ;  /* 0x000000010a00780c */ /* 0x000fda0003f45270 */
[----:B------:R-:W0:Y:S02]  /*8a50*/  @P2 LDC.64 R8, c[0x0][0x9e8] ;  /* 0x00027a00ff082b82 */ /* 0x000e240000000a00 */
[----:B0-----:R-:W-:-:S05]  /*8a60*/  @P2 IMAD.HI.U32 R8, R5, R8, RZ ;  /* 0x0000000805082227 */ /* 0x001fca00078e00ff */
[----:B------:R-:W-:-:S07]  /*8a70*/  @P2 SHF.R.U32.HI R5, RZ, R9, R8 ;  /* 0x00000009ff052219 */ /* 0x000fce0000011608 */
.L_x_13481:
[----:B------:R-:W-:-:S05]  /*8a80*/  IMAD R8, R5, R10, RZ ;  /* 0x0000000a05087224 */ /* 0x000fca00078e02ff */
[----:B------:R-:W-:-:S07]  /*8a90*/  VIMNMX R7, R7, R8, !PT ;  /* 0x0000000807077248 */ /* 0x000fce0007fe0100 */
.L_x_13479:
        /* <DEDUP_REMOVED lines=13> */
.L_x_13491:
        /* <DEDUP_REMOVED lines=9> */
.L_x_13484:
[----:B------:R-:W-:Y:S01]  /*8c00*/  ULEA UR6, UR37, UR45, 0x3 ;  /* 0x0000002d25067291 */ /* 0x000fe2000f8e183f */
[----:B------:R-:W-:-:S05]  /*8c10*/  IMAD.U32 R4, RZ, RZ, UR36 ;  /* 0x00000024ff047e24 */ /* 0x000fca000f8e00ff */
[----:B------:R-:W-:-:S04]  /*8c20*/  SHF.L.U32 R4, R4, 0x1f, RZ ;  /* 0x0000001f04047819 */ /* 0x000fc800000006ff */
[----:B------:R0:W1:Y:S01]  /*8c30*/  SYNCS.PHASECHK.TRANS64.TRYWAIT P3, [UR6+0x16830], R4 ;  /* 0x01683004ff0075a7 */ /* 0x0000620008060146 */
[----:B------:R-:W-:Y:S05]  /*8c40*/  @!P0 BRA `(.L_x_13485) ;  /* 0x0000000000048947 */ /* 0x000fea0003800000 */
[----:B------:R-:W-:Y:S01]  /*8c50*/  BPT.TRAP 0x1 ;  /* 0x000000040000795c */ /* 0x000fe20000300000 */
.L_x_13485:
[----:B-1----:R-:W-:Y:S05]  /*8c60*/  @P3 BRA `(.L_x_13483) ;  /* 0x0000000000083947 */ /* 0x002fea0003800000 */
[----:B------:R-:W1:Y:S02]  /*8c70*/  SYNCS.PHASECHK.TRANS64.TRYWAIT P3, [UR6+0x16830], R4 ;  /* 0x01683004ff0075a7 */ /* 0x000e640008060146 */
[----:B-1----:R-:W-:Y:S05]  /*8c80*/  @!P3 BRA `(.L_x_13486) ;  /* 0x000000b400e4b947 */ /* 0x002fea0003800000 */
.L_x_13483:
        /* <DEDUP_REMOVED lines=25> */
.L_x_13488:
[----:B------:R-:W-:Y:S01]  /*8e20*/  ULEA UR6, UR24, UR45, 0x3 ;  /* 0x0000002d18067291 */ /* 0x000fe2000f8e183f */
[----:B------:R-:W-:-:S05]  /*8e30*/  IMAD.U32 R4, RZ, RZ, UR25 ;  /* 0x00000019ff047e24 */ /* 0x000fca000f8e00ff */
[----:B------:R-:W-:-:S04]  /*8e40*/  SHF.L.U32 R4, R4, 0x1f, RZ ;  /* 0x0000001f04047819 */ /* 0x000fc800000006ff */
[----:B------:R0:W1:Y:S01]  /*8e50*/  SYNCS.PHASECHK.TRANS64.TRYWAIT P2, [UR6+0x16850], R4 ;  /* 0x01685004ff0075a7 */ /* 0x0000620008040146 */
[----:B------:R-:W-:Y:S05]  /*8e60*/  @!P0 BRA `(.L_x_13489) ;  /* 0x0000000000048947 */ /* 0x000fea0003800000 */
[----:B------:R-:W-:Y:S01]  /*8e70*/  BPT.TRAP 0x1 ;  /* 0x000000040000795c */ /* 0x000fe20000300000 */
.L_x_13489:
[----:B-1----:R-:W-:Y:S05]  /*8e80*/  @P2 BRA `(.L_x_13487) ;  /* 0x0000000000082947 */ /* 0x002fea0003800000 */
[----:B------:R-:W1:Y:S02]  /*8e90*/  SYNCS.PHASECHK.TRANS64.TRYWAIT P2, [UR6+0x16850], R4 ;  /* 0x01685004ff0075a7 */ /* 0x000e640008040146 */
[----:B-1----:R-:W-:Y:S05]  /*8ea0*/  @!P2 BRA `(.L_x_13490) ;  /* 0x000000b40074a947 */ /* 0x002fea0003800000 */
.L_x_13487:
        /* <DEDUP_REMOVED lines=9> */
[----:B------:R-:W2:Y:S01]  /*8f40*/  MUFU.TANH R6, R6 ;  /* 0x0000000600067308 */ /* 0x000ea20000002400 */
[----:B------:R-:W-:Y:S01]  /*8f50*/  FMUL.FTZ R20, R32, UR23 ;  /* 0x0000001720147c20 */ /* 0x000fe20008410000 */
[----:B------:R-:W-:Y:S01]  /*8f60*/  FMUL.FTZ R21, R33, UR23 ;  /* 0x0000001721157c20 */ /* 0x000fe20008410000 */
[----:B------:R-:W-:Y:S01]  /*8f70*/  ULEA UR10, UR24, UR6, 0xa ;  /* 0x00000006180a7291 */ /* 0x000fe2000f8e503f */
[----:B------:R-:W-:Y:S01]  /*8f80*/  FMUL.FTZ R33, R43, UR23 ;  /* 0x000000172b217c20 */ /* 0x000fe20008410000 */
[----:B------:R-:W-:Y:S01]  /*8f90*/  FMUL.FTZ R43, R53, UR23 ;  /* 0x00000017352b7c20 */ /* 0x000fe20008410000 */
[----:B------:R-:W-:Y:S01]  /*8fa0*/  FMUL.FTZ R8, R26, UR23 ;  /* 0x000000171a087c20 */ /* 0x000fe20008410000 */
[----:B------:R-:W-:Y:S01]  /*8fb0*/  FMUL.FTZ R26, R36, UR23 ;  /* 0x00000017241a7c20 */ /* 0x000fe20008410000 */
[----:B------:R-:W3:Y:S01]  /*8fc0*/  MUFU.TANH R10, R10 ;  /* 0x0000000a000a7308 */ /* 0x000ee20000002400 */
[----:B------:R-:W-:Y:S01]  /*8fd0*/  FMUL.FTZ R28, R37, UR23 ;  /* 0x00000017251c7c20 */ /* 0x000fe20008410000 */
[----:B------:R-:W-:Y:S01]  /*8fe0*/  UMOV UR6, UR10 ;  /* 0x0000000a00067c82 */ /* 0x000fe20008000000 */
[----:B------:R-:W-:Y:S01]  /*8ff0*/  FMUL.FTZ R36, R45, UR23 ;  /* 0x000000172d247c20 */ /* 0x000fe20008410000 */
[----:B------:R-:W-:Y:S01]  /*9000*/  HGMMA.64x64x16.F32 R88, R148, gdesc[UR4].tnspB, R88, gsb0 ;  /* 0x40e0000494587df0 */ /* 0x000fe20008000858 */
[----:B------:R-:W-:Y:S01]  /*9010*/  UIADD3 UR6, UR10, 0x80, URZ ;  /* 0x000000800a067890 */ /* 0x000fe2000fffe03f */
[----:B------:R-:W-:Y:S01]  /*9020*/  FMUL.FTZ R45, R55, UR23 ;  /* 0x00000017372d7c20 */ /* 0x000fe20008410000 */
[----:B------:R-:W-:Y:S01]  /*9030*/  UMOV UR7, 0x40000040 ;  /* 0x4000004000077882 */ /* 0x000fe20000000000 */
[----:B------:R-:W4:Y:S01]  /*9040*/  MUFU.TANH R12, R12 ;  /* 0x0000000c000c7308 */ /* 0x000f220000002400 */
        /* <DEDUP_REMOVED lines=10> */
[----:B-1----:R-:W-:Y:S01]  /*90f0*/  FMUL.FTZ R11, R27, UR23 ;  /* 0x000000171b0b7c20 */ /* 0x002fe20008410000 */
[----:B------:R-:W-:Y:S01]  /*9100*/  FMUL.FTZ R47, R57, UR23 ;  /* 0x00000017392f7c20 */ /* 0x000fe20008410000 */
[----:B------:R-:W-:Y:S01]  /*9110*/  FMUL.FTZ R27, R38, UR23 ;  /* 0x00000017261b7c20 */ /* 0x000fe20008410000 */
[----:B------:R-:W-:Y:S01]  /*9120*/  FMUL.FTZ R38, R48, UR23 ;  /* 0x0000001730267c20 */ /* 0x000fe20008410000 */
[----:B------:R-:W-:Y:S01]  /*9130*/  FMUL.FTZ R40, R49, UR23 ;  /* 0x0000001731287c20 */ /* 0x000fe20008410000 */
[----:B------:R-:W0:Y:S01]  /*9140*/  MUFU.TANH R20, R20 ;  /* 0x0000001400147308 */ /* 0x000e220000002400 */
[----:B----4-:R-:W-:Y:S01]  /*9150*/  FMNMX.FTZ R55, R12, R53, !PT ;  /* 0x000000350c377209 */ /* 0x010fe20007810000 */
        /* <DEDUP_REMOVED lines=40> */
[----:B------:R-:W-:-:S06]  /*93e0*/  UMOV UR25, UR36 ;  /* 0x0000002400197c82 */ /* 0x000fcc0008000000 */
        /* <DEDUP_REMOVED lines=8> */
[----:B------:R-:W-:Y:S01]  /*9470*/  HGMMA.64x64x16.F32 R88, R144, gdesc[UR4].tnspB, R88, gsb0 ;  /* 0x40e0000490587df0 */ /* 0x000fe20008000858 */
[----:B------:R-:W-:Y:S01]  /*9480*/  UIADD3 UR6, UR10, 0x100, URZ ;  /* 0x000001000a067890 */ /* 0x000fe2000fffe03f */
[----:B------:R-:W-:Y:S01]  /*9490*/  FMUL.FTZ R57, R72, UR23 ;  /* 0x0000001748397c20 */ /* 0x000fe20008410000 */
[----:B------:R-:W-:-:S03]  /*94a0*/  UMOV UR7, 0x40000040 ;  /* 0x4000004000077882 */ /* 0x000fc60000000000 */
        /* <DEDUP_REMOVED lines=9> */
[----:B------:R-:W-:-:S05]  /*9540*/  FMUL.FTZ R76, R83, UR23 ;  /* 0x00000017534c7c20 */ /* 0x000fca0008410000 */
        /* <DEDUP_REMOVED lines=8> */
[----:B------:R-:W-:Y:S02]  /*95d0*/  FMUL.FTZ R61, R80, UR23 ;  /* 0x00000017503d7c20 */ /* 0x000fe40008410000 */
[----:B------:R-:W2:Y:S04]  /*95e0*/  S2R R80, SR_TID.X ;  /* 0x0000000000507919 */ /* 0x000ea80000002100 */
[----:B------:R-:W3:Y:S01]  /*95f0*/  MUFU.TANH R54, R54 ;  /* 0x0000003600367308 */ /* 0x000ee20000002400 */
[----:B0-----:R-:W-:Y:S01]  /*9600*/  FMNMX.FTZ R4, R51, R4, !PT ;  /* 0x0000000433047209 */ /* 0x001fe20007810000 */
[----:B------:R-:W-:-:S02]  /*9610*/  WARPGROUP.DEPBAR.LE gsb0, 0x0 ;  /* 0x00008000000079c5 */ /* 0x000fc40000010000 */
[----:B------:R-:W-:-:S04]  /*9620*/  WARPGROUP.ARRIVE ;  /* 0x00000000000079c5 */ /* 0x000fc80000000000 */
[----:B------:R-:W0:Y:S01]  /*9630*/  MUFU.TANH R55, R55 ;  /* 0x0000003700377308 */ /* 0x000e220000002400 */
[----:B-1----:R-:W-:Y:S01]  /*9640*/  FMNMX.FTZ R65, R53, R4, !PT ;  /* 0x0000000435417209 */ /* 0x002fe20007810000 */
[----:B------:R-:W-:Y:S01]  /*9650*/  HGMMA.64x64x16.F32 R88, R140, gdesc[UR4].tnspB, R88, gsb0 ;  /* 0x40e000048c587df0 */ /* 0x000fe20008000858 */
[----:B------:R-:W-:Y:S02]  /*9660*/  UIADD3 UR6, UR10, 0x180, URZ ;  /* 0x000001800a067890 */ /* 0x000fe4000fffe03f */
[----:B---3--:R-:W-:Y:S01]  /*9670*/  FMNMX.FTZ R4, R54, R65, !PT ;  /* 0x0000004136047209 */ /* 0x008fe20007810000 */
[----:B------:R-:W-:Y:S02]  /*9680*/  UMOV UR7, 0x40000040 ;  /* 0x4000004000077882 */ /* 0x000fe40000000000 */
[----:B------:R-:W1:Y:S08]  /*9690*/  MUFU.TANH R56, R56 ;  /* 0x0000003800387308 */ /* 0x000e700000002400 */
[----:B------:R-:W3:Y:S01]  /*96a0*/  MUFU.TANH R57, R57 ;  /* 0x0000003900397308 */ /* 0x000ee20000002400 */
[----:B0-----:R-:W-:-:S02]  /*96b0*/  FMNMX.FTZ R65, R55, R4, !PT ;  /* 0x0000000437417209 */ /* 0x001fc40007810000 */
[----:B--2---:R-:W-:-:S05]  /*96c0*/  ISETP.GE.U32.AND P2, PT, R80, 0x180, PT ;  /* 0x000001805000780c */ /* 0x004fca0003f46070 */
[----:B------:R-:W0:Y:S01]  /*96d0*/  MUFU.TANH R58, R58 ;  /* 0x0000003a003a7308 */ /* 0x000e220000002400 */
[----:B-1----:R-:W-:Y:S01]  /*96e0*/  FMNMX.FTZ R4, R56, R65, !PT ;  /* 0x0000004138047209 */ /* 0x002fe20007810000 */
[----:B------:R-:W-:-:S06]  /*96f0*/  FMUL.FTZ R65, R85, UR23 ;  /* 0x0000001755417c20 */ /* 0x000fcc0008410000 */
        /* <DEDUP_REMOVED lines=15> */
[----:B------:R-:W-:Y:S01]  /*97f0*/  WARPGROUP.ARRIVE ;  /* 0x00000000000079c5 */ /* 0x000fe20000000000 */
[----:B------:R-:W-:Y:S01]  /*9800*/  FMUL.FTZ R69, R71, UR23 ;  /* 0x0000001747457c20 */ /* 0x000fe20008410000 */
[----:B------:R-:W-:Y:S01]  /*9810*/  FMUL.FTZ R71, R75, UR23 ;  /* 0x000000174b477c20 */ /* 0x000fe20008410000 */
[----:B------:R-:W-:Y:S01]  /*9820*/  FMUL.FTZ R75, R82, UR23 ;  /* 0x00000017524b7c20 */ /* 0x000fe20008410000 */
[----:B------:R-:W2:Y:S01]  /*9830*/  MUFU.TANH R11, R11 ;  /* 0x0000000b000b7308 */ /* 0x000ea20000002400 */
[----:B0-----:R-:W-:Y:S01]  /*9840*/  FMNMX.FTZ R4, R65, R4, !PT ;  /* 0x0000000441047209 */ /* 0x001fe20007810000 */
[----:B------:R-:W-:Y:S01]  /*9850*/  HGMMA.64x64x16.F32 R88, R136, gdesc[UR4].tnspB, R88, gsb0 ;  /* 0x40e0000488587df0 */ /* 0x000fe20008000858 */
[----:B------:R-:W-:Y:S01]  /*9860*/  UIADD3 UR6, UR10, 0x200, URZ ;  /* 0x000002000a067890 */ /* 0x000fe2000fffe03f */
[----:B------:R-:W-:-:S02]  /*9870*/  UMOV UR7, 0x40000040 ;  /* 0x4000004000077882 */ /* 0x000fc40000000000 */
[----:B------:R-:W0:Y:S02]  /*9880*/  SHFL.BFLY PT, R77, R4, 0x2, 0x1f ;  /* 0x0c401f00044d7f89 */ /* 0x000e2400000e0000 */
[----:B------:R-:W3:Y:S08]  /*9890*/  MUFU.TANH R13, R13 ;  /* 0x0000000d000d7308 */ /* 0x000ef00000002400 */
[----:B------:R-:W4:Y:S08]  /*98a0*/  MUFU.TANH R15, R15 ;  /* 0x0000000f000f7308 */ /* 0x000f300000002400 */
[----:B------:R-:W5:Y:S01]  /*98b0*/  MUFU.TANH R24, R24 ;  /* 0x0000001800187308 */ /* 0x000f620000002400 */
[----:B0-----:R-:W-:Y:S01]  /*98c0*/  FMNMX.FTZ R72, R4, R77, !PT ;  /* 0x0000004d04487209 */ /* 0x001fe20007810000 */
[----:B------:R-:W-:-:S06]  /*98d0*/  FMUL.FTZ R77, R86, UR23 ;  /* 0x00000017564d7c20 */ /* 0x000fcc0008410000 */
[----:B------:R-:W0:Y:S01]  /*98e0*/  MUFU.TANH R25, R25 ;  /* 0x0000001900197308 */ /* 0x000e220000002400 */
[----:B------:R-:W1:Y:S07]  /*98f0*/  SHFL.BFLY PT, R79, R72, 0x1, 0x1f ;  /* 0x0c201f00484f7f89 */ /* 0x000e6e00000e0000 */
[----:B------:R-:W0:Y:S08]  /*9900*/  MUFU.TANH R27, R27 ;  /* 0x0000001b001b7308 */ /* 0x000e300000002400 */
[----:B------:R-:W0:Y:S08]  /*9910*/  MUFU.TANH R29, R29 ;  /* 0x0000001d001d7308 */ /* 0x000e300000002400 */
[----:B------:R-:W0:Y:S01]  /*9920*/  MUFU.TANH R32, R32 ;  /* 0x0000002000207308 */ /* 0x000e220000002400 */
[----:B-1----:R-:W-:-:S05]  /*9930*/  FMNMX.FTZ R4, R72, R79, !PT ;  /* 0x0000004f48047209 */ /* 0x002fca0007810000 */
[C---:B------:R-:W-:Y:S02]  /*9940*/  FADD.FTZ R7, -R4.reuse, R7 ;  /* 0x0000000704077221 */ /* 0x040fe40000010100 */
[----:B------:R-:W1:Y:S02]  /*9950*/  MUFU.TANH R33, R33 ;  /* 0x0000002100217308 */ /* 0x000e640000002400 */
[----:B------:R-:W-:Y:S01]  /*9960*/  FMUL.FTZ R72, R7, UR22 ;  /* 0x0000001607487c20 */ /* 0x000fe20008410000 */
[----:B------:R-:W-:-:S04]  /*9970*/  FMUL.FTZ R7, R4, UR22 ;  /* 0x0000001604077c20 */ /* 0x000fc80008410000 */
[--C-:B------:R-:W-:Y:S01]  /*9980*/  FFMA.FTZ R79, R6, UR22, -R7.reuse ;  /* 0x00000016064f7c23 */ /* 0x100fe20008010807 */
[----:B------:R-:W-:Y:S01]  /*9990*/  FMNMX.FTZ R6, R8, R5, !PT ;  /* 0x0000000508067209 */ /* 0x000fe20007810000 */
[----:B------:R-:W1:Y:S01]  /*99a0*/  MUFU.TANH R35, R35 ;  /* 0x0000002300237308 */ /* 0x000e620000002400 */
[--C-:B------:R-:W-:Y:S01]  /*99b0*/  FFMA.FTZ R142, R34, UR22, -R7.reuse ;  /* 0x00000016228e7c23 */ /* 0x100fe20008010807 */
[--C-:B------:R-:W-:Y:S01]  /*99c0*/  FFMA.FTZ R148, R10, UR22, -R7.reuse ;  /* 0x000000160a947c23 */ /* 0x100fe20008010807 */
[----:B--2---:R-:W-:Y:S01]  /*99d0*/  FMNMX.FTZ R6, R11, R6, !PT ;  /* 0x000000060b067209 */ /* 0x004fe20007810000 */
[--C-:B------:R-:W-:Y:S01]  /*99e0*/  FFMA.FTZ R150, R12, UR22, -R7.reuse ;  /* 0x000000160c967c23 */ /* 0x100fe20008010807 */
[----:B------:R-:W-:Y:S02]  /*99f0*/  WARPGROUP.DEPBAR.LE gsb0, 0x0 ;  /* 0x00008000000079c5 */ /* 0x000fe40000010000 */
[----:B------:R-:W-:Y:S01]  /*9a00*/  WARPGROUP.ARRIVE ;  /* 0x00000000000079c5 */ /* 0x000fe20000000000 */
[----:B---3--:R-:W-:Y:S01]  /*9a10*/  FMNMX.FTZ R6, R13, R6, !PT ;  /* 0x000000060d067209 */ /* 0x008fe20007810000 */
[----:B------:R-:W2:Y:S01]  /*9a20*/  MUFU.TANH R37, R37 ;  /* 0x0000002500257308 */ /* 0x000ea20000002400 */
[--C-:B------:R-:W-:Y:S01]  /*9a30*/  FFMA.FTZ R81, R14, UR22, -R7.reuse ;  /* 0x000000160e517c23 */ /* 0x100fe20008010807 */
[--C-:B------:R-:W-:Y:S01]  /*9a40*/  FFMA.FTZ R144, R20, UR22, -R7.reuse ;  /* 0x0000001614907c23 */ /* 0x100fe20008010807 */
[----:B----4-:R-:W-:Y:S01]  /*9a50*/  FMNMX.FTZ R83, R15, R6, !PT ;  /* 0x000000060f537209 */ /* 0x010fe20007810000 */
[----:B------:R-:W-:Y:S01]  /*9a60*/  HGMMA.64x64x16.F32 R88, R132, gdesc[UR4].tnspB, R88, gsb0 ;  /* 0x40e0000484587df0 */ /* 0x000fe20008000858 */
[----:B------:R-:W-:Y:S01]  /*9a70*/  UIADD3 UR6, UR10, 0x280, URZ ;  /* 0x000002800a067890 */ /* 0x000fe2000fffe03f */
[--C-:B------:R-:W-:Y:S01]  /*9a80*/  FFMA.FTZ R146, R26, UR22, -R7.reuse ;  /* 0x000000161a927c23 */ /* 0x100fe20008010807 */
[----:B------:R-:W-:Y:S01]  /*9a90*/  UMOV UR7, 0x40000040 ;  /* 0x4000004000077882 */ /* 0x000fe20000000000 */
[----:B-----5:R-:W-:Y:S01]  /*9aa0*/  FMNMX.FTZ R6, R24, R83, !PT ;  /* 0x0000005318067209 */ /* 0x020fe20007810000 */
[----:B------:R-:W3:Y:S01]  /*9ab0*/  MUFU.TANH R39, R39 ;  /* 0x0000002700277308 */ /* 0x000ee20000002400 */
[--C-:B------:R-:W-:Y:S01]  /*9ac0*/  FFMA.FTZ R83, R28, UR22, -R7.reuse ;  /* 0x000000161c537c23 */ /* 0x100fe20008010807 */
[--C-:B------:R-:W-:Y:S01]  /*9ad0*/  FFMA.FTZ R10, R53, UR22, -R7.reuse ;  /* 0x00000016350a7c23 */ /* 0x100fe20008010807 */
[----:B0-----:R-:W-:Y:S01]  /*9ae0*/  FMNMX.FTZ R6, R25, R6, !PT ;  /* 0x0000000619067209 */ /* 0x001fe20007810000 */
[--C-:B------:R-:W-:Y:S01]  /*9af0*/  FFMA.FTZ R12, R55, UR22, -R7.reuse ;  /* 0x00000016370c7c23 */ /* 0x100fe20008010807 */
[--C-:B------:R-:W-:Y:S01]  /*9b00*/  FFMA.FTZ R14, R57, UR22, -R7.reuse ;  /* 0x00000016390e7c23 */ /* 0x100fe20008010807 */
[--C-:B------:R-:W-:Y:S01]  /*9b10*/  FFMA.FTZ R20, R59, UR22, -R7.reuse ;  /* 0x000000163b147c23 */ /* 0x100fe20008010807 */
[----:B------:R-:W-:Y:S01]  /*9b20*/  FMNMX.FTZ R6, R27, R6, !PT ;  /* 0x000000061b067209 */ /* 0x000fe20007810000 */
[----:B------:R-:W0:Y:S01]  /*9b30*/  MUFU.TANH R41, R41 ;  /* 0x0000002900297308 */ /* 0x000e220000002400 */
[--C-:B------:R-:W-:Y:S01]  /*9b40*/  FFMA.FTZ R21, R21, UR22, -R7.reuse ;  /* 0x0000001615157c23 */ /* 0x100fe20008010807 */
[--C-:B------:R-:W-:Y:S01]  /*9b50*/  FFMA.FTZ R140, R30, UR22, -R7.reuse ;  /* 0x000000161e8c7c23 */ /* 0x100fe20008010807 */
[----:B------:R-:W-:Y:S01]  /*9b60*/  FMNMX.FTZ R85, R29, R6, !PT ;  /* 0x000000061d557209 */ /* 0x000fe20007810000 */
[--C-:B------:R-:W-:Y:S01]  /*9b70*/  FFMA.FTZ R36, R36, UR22, -R7.reuse ;  /* 0x0000001624247c23 */ /* 0x100fe20008010807 */
[--C-:B------:R-:W-:Y:S01]  /*9b80*/  FFMA.FTZ R136, R38, UR22, -R7.reuse ;  /* 0x0000001626887c23 */ /* 0x100fe20008010807 */
[--C-:B------:R-:W-:Y:S01]  /*9b90*/  FFMA.FTZ R40, R40, UR22, -R7.reuse ;  /* 0x0000001628287c23 */ /* 0x100fe20008010807 */
[----:B------:R-:W-:Y:S01]  /*9ba0*/  FMNMX.FTZ R6, R32, R85, !PT ;  /* 0x0000005520067209 */ /* 0x000fe20007810000 */
[----:B------:R-:W4:Y:S01]  /*9bb0*/  MUFU.TANH R44, R44 ;  /* 0x0000002c002c7308 */ /* 0x000f220000002400 */
[--C-:B------:R-:W-:Y:S01]  /*9bc0*/  FFMA.FTZ R85, R31, UR22, -R7.reuse ;  /* 0x000000161f557c23 */ /* 0x100fe20008010807 */
[--C-:B------:R-:W-:Y:S01]  /*9bd0*/  FFMA.FTZ R138, R42, UR22, -R7.reuse ;  /* 0x000000162a8a7c23 */ /* 0x100fe20008010807 */
[----:B-1----:R-:W-:Y:S01]  /*9be0*/  FMNMX.FTZ R6, R33, R6, !PT ;  /* 0x0000000621067209 */ /* 0x002fe20007810000 */
[--C-:B------:R-:W-:Y:S01]  /*9bf0*/  FFMA.FTZ R53, R56, UR22, -R7.reuse ;  /* 0x0000001638357c23 */ /* 0x100fe20008010807 */
[--C-:B------:R-:W-:Y:S01]  /*9c00*/  FFMA.FTZ R55, R58, UR22, -R7.reuse ;  /* 0x000000163a377c23 */ /* 0x100fe20008010807 */
[--C-:B------:R-:W-:Y:S01]  /*9c10*/  FFMA.FTZ R57, R60, UR22, -R7.reuse ;  /* 0x000000163c397c23 */ /* 0x100fe20008010807 */
[----:B------:R-:W-:Y:S01]  /*9c20*/  FMNMX.FTZ R6, R35, R6, !PT ;  /* 0x0000000623067209 */ /* 0x000fe20007810000 */
[----:B------:R-:W1:Y:S01]  /*9c30*/  MUFU.TANH R45, R45 ;  /* 0x0000002d002d7308 */ /* 0x000e620000002400 */
[--C-:B------:R-:W-:Y:S01]  /*9c40*/  FFMA.FTZ R26, R61, UR22, -R7.reuse ;  /* 0x000000163d1a7c23 */ /* 0x100fe20008010807 */
[--C-:B------:R-:W-:Y:S01]  /*9c50*/  FFMA.FTZ R59, R62, UR22, -R7.reuse ;  /* 0x000000163e3b7c23 */ /* 0x100fe20008010807 */
[----:B--2---:R-:W-:Y:S01]  /*9c60*/  FMNMX.FTZ R6, R37, R6, !PT ;  /* 0x0000000625067209 */ /* 0x004fe20007810000 */
[--C-:B------:R-:W-:Y:S01]  /*9c70*/  FFMA.FTZ R28, R64, UR22, -R7.reuse ;  /* 0x00000016401c7c23 */ /* 0x100fe20008010807 */
[----:B------:R-:W-:-:S02]  /*9c80*/  FFMA.FTZ R65, R65, UR22, -R7 ;  /* 0x0000001641417c23 */ /* 0x000fc40008010807 */
[----:B---3--:R-:W-:Y:S01]  /*9c90*/  FMNMX.FTZ R6, R39, R6, !PT ;  /* 0x0000000627067209 */ /* 0x008fe20007810000 */
[----:B------:R-:W2:Y:S03]  /*9ca0*/  MUFU.TANH R48, R48 ;  /* 0x0000003000307308 */ /* 0x000ea60000002400 */
[----:B0-----:R-:W-:-:S04]  /*9cb0*/  FMNMX.FTZ R31, R41, R6, !PT ;  /* 0x00000006291f7209 */ /* 0x001fc80007810000 */
[----:B----4-:R-:W-:Y:S01]  /*9cc0*/  FMNMX.FTZ R6, R44, R31, !PT ;  /* 0x0000001f2c067209 */ /* 0x010fe20007810000 */
[----:B------:R-:W0:Y:S03]  /*9cd0*/  MUFU.TANH R49, R49 ;  /* 0x0000003100317308 */ /* 0x000e260000002400 */
[----:B-1----:R-:W-:-:S05]  /*9ce0*/  FMNMX.FTZ R87, R45, R6, !PT ;  /* 0x000000062d577209 */ /* 0x002fca0007810000 */
[----:B------:R-:W1:Y:S01]  /*9cf0*/  MUFU.TANH R52, R52 ;  /* 0x0000003400347308 */ /* 0x000e620000002400 */
[----:B--2---:R-:W-:-:S07]  /*9d00*/  FMNMX.FTZ R6, R48, R87, !PT ;  /* 0x0000005730067209 */ /* 0x004fce0007810000 */
[----:B------:R-:W2:Y:S01]  /*9d10*/  MUFU.TANH R63, R63 ;  /* 0x0000003f003f7308 */ /* 0x000ea20000002400 */
[----:B0-----:R-:W-:-:S07]  /*9d20*/  FMNMX.FTZ R87, R49, R6, !PT ;  /* 0x0000000631577209 */ /* 0x001fce0007810000 */
[----:B------:R-:W0:Y:S01]  /*9d30*/  MUFU.TANH R66, R66 ;  /* 0x0000004200427308 */ /* 0x000e220000002400 */
[----:B-1----:R-:W-:-:S07]  /*9d40*/  FMNMX.FTZ R6, R52, R87, !PT ;  /* 0x0000005734067209 */ /* 0x002fce0007810000 */
[----:B------:R-:W1:Y:S01]  /*9d50*/  MUFU.TANH R67, R67 ;  /* 0x0000004300437308 */ /* 0x000e620000002400 */
[----:B------:R-:W-:Y:S02]  /*9d60*/  WARPGROUP.DEPBAR.LE gsb0, 0x0 ;  /* 0x00008000000079c5 */ /* 0x000fe40000010000 */
[----:B------:R-:W-:Y:S01]  /*9d70*/  WARPGROUP.ARRIVE ;  /* 0x00000000000079c5 */ /* 0x000fe20000000000 */
[----:B--2---:R-:W-:Y:S01]  /*9d80*/  FMNMX.FTZ R137, R63, R6, !PT ;  /* 0x000000063f897209 */ /* 0x004fe20007810000 */
[--C-:B------:R-:W-:Y:S01]  /*9d90*/  FFMA.FTZ R133, R43, UR22, -R7.reuse ;  /* 0x000000162b857c23 */ /* 0x100fe20008010807 */
[--C-:B------:R-:W-:Y:S01]  /*9da0*/  FFMA.FTZ R132, R46, UR22, -R7.reuse ;  /* 0x000000162e847c23 */ /* 0x100fe20008010807 */
[----:B------:R-:W-:Y:S01]  /*9db0*/  FFMA.FTZ R134, R50, UR22, -R7 ;  /* 0x0000001632867c23 */ /* 0x000fe20008010807 */
[----:B------:R-:W2:Y:S01]  /*9dc0*/  MUFU.TANH R68, R68 ;  /* 0x0000004400447308 */ /* 0x000ea20000002400 */
[----:B------:R-:W-:Y:S01]  /*9dd0*/  HGMMA.64x64x16.F32 R88, R128, gdesc[UR4].tnspB, R88, gsb0 ;  /* 0x40e0000480587df0 */ /* 0x000fe20008000858 */
[----:B------:R-:W-:Y:S01]  /*9de0*/  UIADD3 UR6, UR10, 0x300, URZ ;  /* 0x000003000a067890 */ /* 0x000fe2000fffe03f */
[----:B0-----:R-:W-:Y:S01]  /*9df0*/  FMNMX.FTZ R6, R66, R137, !PT ;  /* 0x0000008942067209 */ /* 0x001fe20007810000 */
[----:B------:R-:W-:-:S04]  /*9e00*/  UMOV UR7, 0x40000040 ;  /* 0x4000004000077882 */ /* 0x000fc80000000000 */
        /* <DEDUP_REMOVED lines=8> */
[----:B------:R-:W-:-:S06]  /*9e90*/  FFMA.FTZ R43, R47, UR22, -R7 ;  /* 0x000000162f2b7c23 */ /* 0x000fcc0008010807 */
        /* <DEDUP_REMOVED lines=10> */
[--C-:B------:R-:W-:Y:S01]  /*9f40*/  FFMA.FTZ R47, R51, UR22, -R7.reuse ;  /* 0x00000016332f7c23 */ /* 0x100fe20008010807 */
[----:B------:R-:W-:Y:S02]  /*9f50*/  WARPGROUP.DEPBAR.LE gsb0, 0x0 ;  /* 0x00008000000079c5 */ /* 0x000fe40000010000 */
[----:B------:R-:W-:Y:S01]  /*9f60*/  WARPGROUP.ARRIVE ;  /* 0x00000000000079c5 */ /* 0x000fe20000000000 */
[----:B-1----:R-:W-:Y:S02]  /*9f70*/  FMNMX.FTZ R51, R77, R6, !PT ;  /* 0x000000064d337209 */ /* 0x002fe40007810000 */
[----:B------:R-:W-:Y:S03]  /*9f80*/  MUFU.EX2 R72, R72 ;  /* 0x0000004800487308 */ /* 0x000fe60000000800 */
[----:B------:R-:W-:Y:S01]  /*9f90*/  HGMMA.64x64x16.F32 R88, R124, gdesc[UR4].tnspB, R88, gsb0 ;  /* 0x40e000047c587df0 */ /* 0x000fe20008000858 */
[----:B------:R-:W-:Y:S01]  /*9fa0*/  UIADD3 UR6, UR10, 0x380, URZ ;  /* 0x000003800a067890 */ /* 0x000fe2000fffe03f */
[----:B--2---:R-:W-:Y:S01]  /*9fb0*/  FMNMX.FTZ R6, R78, R51, !PT ;  /* 0x000000334e067209 */ /* 0x004fe20007810000 */
[----:B------:R-:W-:Y:S01]  /*9fc0*/  UMOV UR7, 0x40000040 ;  /* 0x4000004000077882 */ /* 0x000fe20000000000 */
[----:B------:R-:W-:Y:S01]  /*9fd0*/  FFMA.FTZ R51, R54, UR22, -R7 ;  /* 0x0000001636337c23 */ /* 0x000fe20008010807 */
[----:B------:R-:W0:Y:S02]  /*9fe0*/  MUFU.EX2 R79, R79 ;  /* 0x0000004f004f7308 */ /* 0x000e240000000800 */
[----:B------:R-:W1:Y:S06]  /*9ff0*/  SHFL.BFLY PT, R135, R6, 0x2, 0x1f ;  /* 0x0c401f0006877f89 */ /* 0x000e6c00000e0000 */
[----:B------:R-:W2:Y:S08]  /*a000*/  MUFU.EX2 R148, R148 ;  /* 0x0000009400947308 */ /* 0x000eb00000000800 */
[----:B------:R-:W-:Y:S01]  /*a010*/  MUFU.EX2 R150, R150 ;  /* 0x0000009600967308 */ /* 0x000fe20000000800 */
[----:B0-----:R-:W-:-:S07]  /*a020*/  FFMA.FTZ R3, R72, R3, R79 ;  /* 0x0000000348037223 */ /* 0x001fce000001004f */
[----:B------:R-:W-:Y:S01]  /*a030*/  MUFU.EX2 R81, R81 ;  /* 0x0000005100517308 */ /* 0x000fe20000000800 */
[----:B--2---:R-:W-:Y:S01]  /*a040*/  FADD.FTZ R3, R148, R3 ;  /* 0x0000000394037221 */ /* 0x004fe20000010000 */
[----:B-1----:R-:W-:Y:S02]  /*a050*/  FMNMX.FTZ R135, R6, R135, !PT ;  /* 0x0000008706877209 */ /* 0x002fe40007810000 */
[----:B------:R-:W-:-:S03]  /*a060*/  F2FP.F16.F32.PACK_AB R148, R148, R79 ;  /* 0x0000004f9494723e */ /* 0x000fc600000000ff */
[----:B------:R-:W0:Y:S01]  /*a070*/  SHFL.BFLY PT, R6, R135, 0x1, 0x1f ;  /* 0x0c201f0087067f89 */ /* 0x000e2200000e0000 */
[----:B------:R-:W-:Y:S08]  /*a080*/  MUFU.EX2 R144, R144 ;  /* 0x0000009000907308 */ /* 0x000ff00000000800 */
[----:B------:R-:W-:Y:S08]  /*a090*/  MUFU.EX2 R21, R21 ;  /* 0x0000001500157308 */ /* 0x000ff00000000800 */
[----:B------:R1:W-:Y:S01]  /*a0a0*/  MUFU.EX2 R31, R36 ;  /* 0x00000024001f7308 */ /* 0x0003e20000000800 */
[----:B0-----:R-:W-:-:S07]  /*a0b0*/  FMNMX.FTZ R6, R135, R6, !PT ;  /* 0x0000000687067209 */ /* 0x001fce0007810000 */
[----:B------:R-:W-:Y:S01]  /*a0c0*/  MUFU.EX2 R146, R146 ;  /* 0x0000009200927308 */ /* 0x000fe20000000800 */
[C---:B------:R-:W-:Y:S01]  /*a0d0*/  FMUL.FTZ R34, R6.reuse, UR22 ;  /* 0x0000001606227c20 */ /* 0x040fe20008410000 */
[----:B------:R-:W-:-:S03]  /*a0e0*/  FADD.FTZ R7, -R6, R5 ;  /* 0x0000000506077221 */ /* 0x000fc60000010100 */
[--C-:B------:R-:W-:Y:S01]  /*a0f0*/  FFMA.FTZ R149, R11, UR22, -R34.reuse ;  /* 0x000000160b957c23 */ /* 0x100fe20008010822 */
[----:B------:R-:W-:Y:S02]  /*a100*/  IMAD.U32 R11, RZ, RZ, UR37 ;  /* 0x00000025ff0b7e24 */ /* 0x000fe4000f8e00ff */
[----:B------:R-:W-:Y:S01]  /*a110*/  FMUL.FTZ R7, R7, UR22 ;  /* 0x0000001607077c20 */ /* 0x000fe20008410000 */
[--C-:B------:R-:W-:Y:S01]  /*a120*/  FFMA.FTZ R8, R8, UR22, -R34.reuse ;  /* 0x0000001608087c23 */ /* 0x100fe20008010822 */
[--C-:B------:R-:W-:Y:S01]  /*a130*/  FFMA.FTZ R151, R13, UR22, -R34.reuse ;  /* 0x000000160d977c23 */ /* 0x100fe20008010822 */
[----:B------:R-:W-:Y:S01]  /*a140*/  VIADD R13, R23, 0x9 ;  /* 0x00000009170d7836 */ /* 0x000fe20000000000 */
[----:B------:R-:W-:Y:S01]  /*a150*/  @!P1 LEA R11, R11, UR45, 0x3 ;  /* 0x0000002d0b0b9c11 */ /* 0x000fe2000f8e18ff */
[----:B------:R-:W-:Y:S01]  /*a160*/  MUFU.EX2 R149, R149 ;  /* 0x0000009500957308 */ /* 0x000fe20000000800 */
[----:B------:R-:W-:Y:S01]  /*a170*/  FFMA.FTZ R30, R15, UR22, -R34 ;  /* 0x000000160f1e7c23 */ /* 0x000fe20008010822 */
[----:B------:R-:W-:-:S02]  /*a180*/  WARPGROUP.DEPBAR.LE gsb0, 0x0 ;  /* 0x00008000000079c5 */ /* 0x000fc40000010000 */
[----:B------:R-:W-:Y:S01]  /*a190*/  WARPGROUP.ARRIVE ;  /* 0x00000000000079c5 */ /* 0x000fe20000000000 */
[----:B------:R-:W-:Y:S01]  /*a1a0*/  @!P1 VIADD R11, R11, 0x16840 ;  /* 0x000168400b0b9836 */ /* 0x000fe20000000000 */
[----:B------:R-:W-:Y:S01]  /*a1b0*/  SEL R15, R13, 0x9, !P2 ;  /* 0x000000090d0f7807 */ /* 0x000fe20005000000 */
[--C-:B------:R-:W-:Y:S01]  /*a1c0*/  FFMA.FTZ R145, R24, UR22, -R34.reuse ;  /* 0x0000001618917c23 */ /* 0x100fe20008010822 */
[----:B------:R-:W-:Y:S01]  /*a1d0*/  MUFU.EX2 R7, R7 ;  /* 0x0000000700077308 */ /* 0x000fe20000000800 */
[--C-:B------:R-:W-:Y:S01]  /*a1e0*/  FFMA.FTZ R24, R25, UR22, -R34.reuse ;  /* 0x0000001619187c23 */ /* 0x100fe20008010822 */
[----:B------:R-:W-:Y:S01]  /*a1f0*/  HGMMA.64x64x16.F32 R88, R120, gdesc[UR4].tnspB, R88, gsb0 ;  /* 0x40e0000478587df0 */ /* 0x000fe20008000858 */
[----:B------:R-:W-:Y:S01]  /*a200*/  @!P1 PRMT R13, RZ, 0x654, R11 ;  /* 0x00000654ff0d9816 */ /* 0x000fe2000000000b */
[--C-:B------:R-:W-:Y:S01]  /*a210*/  FFMA.FTZ R147, R27, UR22, -R34.reuse ;  /* 0x000000161b937c23 */ /* 0x100fe20008010822 */
[--C-:B------:R-:W-:Y:S01]  /*a220*/  FFMA.FTZ R48, R48, UR22, -R34.reuse ;  /* 0x0000001630307c23 */ /* 0x100fe20008010822 */
[--C-:B-1----:R-:W-:Y:S01]  /*a230*/  FFMA.FTZ R36, R29, UR22, -R34.reuse ;  /* 0x000000161d247c23 */ /* 0x102fe20008010822 */
        /* <DEDUP_REMOVED lines=16> */
[----:B------:R-:W-:Y:S01]  /*a340*/  FFMA.FTZ R74, R74, UR22, -R34 ;  /* 0x000000164a4a7c23 */ /* 0x000fe20008010822 */
[----:B------:R-:W2:Y:S01]  /*a350*/  MUFU.EX2 R30, R30 ;  /* 0x0000001e001e7308 */ /* 0x000ea20000000800 */
[----:B0-----:R-:W-:Y:S01]  /*a360*/  FFMA.FTZ R2, R7, R2, R8 ;  /* 0x0000000207027223 */ /* 0x001fe20000010008 */
[--C-:B------:R-:W-:Y:S01]  /*a370*/  FFMA.FTZ R75, R75, UR22, -R34.reuse ;  /* 0x000000164b4b7c23 */ /* 0x100fe20008010822 */
[--C-:B------:R-:W-:Y:S01]  /*a380*/  FFMA.FTZ R76, R76, UR22, -R34.reuse ;  /* 0x000000164c4c7c23 */ /* 0x100fe20008010822 */
[----:B------:R-:W-:Y:S01]  /*a390*/  FFMA.FTZ R77, R77, UR22, -R34 ;  /* 0x000000164d4d7c23 */ /* 0x000fe20008010822 */
[----:B------:R-:W-:Y:S01]  /*a3a0*/  FADD.FTZ R46, R149, R2 ;  /* 0x00000002952e7221 */ /* 0x000fe20000010000 */
[----:B------:R-:W-:Y:S01]  /*a3b0*/  FFMA.FTZ R2, R63, UR22, -R34 ;  /* 0x000000163f027c23 */ /* 0x000fe20008010822 */
[----:B------:R-:W-:Y:S01]  /*a3c0*/  F2FP.F16.F32.PACK_AB R149, R149, R8 ;  /* 0x000000089595723e */ /* 0x000fe200000000ff */
[----:B------:R-:W0:Y:S01]  /*a3d0*/  MUFU.EX2 R145, R145 ;  /* 0x0000009100917308 */ /* 0x000e220000000800 */
[C---:B------:R-:W-:Y:S01]  /*a3e0*/  ISETP.GT.AND P2, PT, R0.reuse, R9, PT ;  /* 0x000000090000720c */ /* 0x040fe20003f44270 */
[----:B------:R-:W-:-:S06]  /*a3f0*/  VIADD R0, R0, 0xffffffff ;  /* 0xffffffff00007836 */ /* 0x000fcc0000000000 */
[----:B------:R-:W3:Y:S08]  /*a400*/  MUFU.EX2 R24, R24 ;  /* 0x0000001800187308 */ /* 0x000ef00000000800 */
[----:B------:R4:W-:Y:S08]  /*a410*/  MUFU.EX2 R11, R48 ;  /* 0x00000030000b7308 */ /* 0x0009f00000000800 */
[----:B------:R-:W5:Y:S01]  /*a420*/  MUFU.EX2 R147, R147 ;  /* 0x0000009300937308 */ /* 0x000f620000000800 */
[----:B----4-:R-:W-:Y:S01]  /*a430*/  FADD.FTZ R48, R150, R3 ;  /* 0x0000000396307221 */ /* 0x010fe20000010000 */
[----:B-1----:R-:W-:Y:S01]  /*a440*/  FADD.FTZ R3, R151, R46 ;  /* 0x0000002e97037221 */ /* 0x002fe20000010000 */
[----:B--2---:R-:W-:-:S02]  /*a450*/  F2FP.F16.F32.PACK_AB R151, R30, R151 ;  /* 0x000000971e97723e */ /* 0x004fc400000000ff */
[----:B------:R-:W-:Y:S01]  /*a460*/  F2FP.F16.F32.PACK_AB R150, R81, R150 ;  /* 0x000000965196723e */ /* 0x000fe200000000ff */
[----:B------:R-:W-:Y:S02]  /*a470*/  FADD.FTZ R46, R30, R3 ;  /* 0x000000031e2e7221 */ /* 0x000fe40000010000 */
[----:B------:R-:W-:Y:S02]  /*a480*/  MUFU.EX2 R83, R83 ;  /* 0x0000005300537308 */ /* 0x000fe40000000800 */
[----:B0-----:R-:W-:Y:S01]  /*a490*/  FADD.FTZ R3, R145, R46 ;  /* 0x0000002e91037221 */ /* 0x001fe20000010000 */
[----:B------:R-:W-:Y:S01]  /*a4a0*/  FFMA.FTZ R46, R67, UR22, -R34 ;  /* 0x00000016432e7c23 */ /* 0x000fe20008010822 */
[C---:B---3--:R-:W-:Y:S02]  /*a4b0*/  F2FP.F16.F32.PACK_AB R145, R24.reuse, R145 ;  /* 0x000000911891723e */ /* 0x048fe400000000ff */
[----:B------:R-:W-:Y:S02]  /*a4c0*/  FADD.FTZ R50, R24, R3 ;  /* 0x0000000318327221 */ /* 0x000fe40000010000 */
[----:B------:R-:W0:Y:S02]  /*a4d0*/  MUFU.EX2 R36, R36 ;  /* 0x0000002400247308 */ /* 0x000e240000000800 */
[----:B-----5:R-:W-:Y:S01]  /*a4e0*/  FADD.FTZ R3, R147, R50 ;  /* 0x0000003293037221 */ /* 0x020fe20000010000 */
[----:B------:R-:W-:-:S02]  /*a4f0*/  WARPGROUP.DEPBAR.LE gsb0, 0x0 ;  /* 0x00008000000079c5 */ /* 0x000fc40000010000 */
[----:B------:R1:W-:Y:S06]  /*a500*/  BAR.ARV R15, 0x100 ;  /* 0x0004000f0000751d */ /* 0x0003ec0000002000 */
[----:B------:R2:W-:Y:S01]  /*a510*/  @!P1 SYNCS.ARRIVE.TRANS64.RED.A1T0 RZ, [R13+URZ], RZ ;  /* 0x000000ff0dff99a7 */ /* 0x0005e2000810043f */
[----:B------:R-:W-:Y:S01]  /*a520*/  MUFU.EX2 R140, R140 ;  /* 0x0000008c008c7308 */ /* 0x000fe20000000800 */
[----:B0-----:R-:W-:Y:S01]  /*a530*/  FADD.FTZ R50, R36, R3 ;  /* 0x0000000324327221 */ /* 0x001fe20000010000 */
[-C--:B------:R-:W-:Y:S01]  /*a540*/  FMUL.FTZ R90, R90, R7.reuse ;  /* 0x000000075a5a7220 */ /* 0x080fe20000410000 */
[-C--:B------:R-:W-:Y:S01]  /*a550*/  FMUL.FTZ R91, R91, R7.reuse ;  /* 0x000000075b5b7220 */ /* 0x080fe20000410000 */
[-C--:B------:R-:W-:Y:S01]  /*a560*/  FMUL.FTZ R94, R94, R7.reuse ;  /* 0x000000075e5e7220 */ /* 0x080fe20000410000 */
[-C--:B------:R-:W-:Y:S01]  /*a570*/  FMUL.FTZ R95, R95, R7.reuse ;  /* 0x000000075f5f7220 */ /* 0x080fe20000410000 */
[-C--:B------:R-:W-:Y:S01]  /*a580*/  FMUL.FTZ R98, R98, R7.reuse ;  /* 0x0000000762627220 */ /* 0x080fe20000410000 */
[----:B--2---:R-:W-:Y:S01]  /*a590*/  IMAD.U32 R13, RZ, RZ, UR24 ;  /* 0x00000018ff0d7e24 */ /* 0x004fe2000f8e00ff */
[----:B------:R-:W0:Y:S01]  /*a5a0*/  MUFU.EX2 R141, R141 ;  /* 0x0000008d008d7308 */ /* 0x000e220000000800 */
[----:B------:R-:W-:Y:S01]  /*a5b0*/  UMOV UR24, UR37 ;  /* 0x0000002500187c82 */ /* 0x000fe20008000000 */
[-C--:B------:R-:W-:Y:S01]  /*a5c0*/  FMUL.FTZ R99, R99, R7.reuse ;  /* 0x0000000763637220 */ /* 0x080fe20000410000 */
[-C--:B------:R-:W-:Y:S01]  /*a5d0*/  FMUL.FTZ R102, R102, R7.reuse ;  /* 0x0000000766667220 */ /* 0x080fe20000410000 */
[----:B------:R-:W-:Y:S01]  /*a5e0*/  @!P1 LEA R13, R13, UR45, 0x3 ;  /* 0x0000002d0d0d9c11 */ /* 0x000fe2000f8e18ff */
[-C--:B------:R-:W-:Y:S01]  /*a5f0*/  FMUL.FTZ R103, R103, R7.reuse ;  /* 0x0000000767677220 */ /* 0x080fe20000410000 */
[-C--:B------:R-:W-:Y:S01]  /*a600*/  FMUL.FTZ R106, R106, R7.reuse ;  /* 0x000000076a6a7220 */ /* 0x080fe20000410000 */
[----:B------:R-:W-:Y:S01]  /*a610*/  FMUL.FTZ R107, R107, R7 ;  /* 0x000000076b6b7220 */ /* 0x000fe20000410000 */
[----:B------:R-:W-:Y:S01]  /*a620*/  MUFU.EX2 R85, R85 ;  /* 0x0000005500557308 */ /* 0x000fe20000000800 */
[----:B------:R-:W-:-:S02]  /*a630*/  @!P1 VIADD R13, R13, 0x16860 ;  /* 0x000168600d0d9836 */ /* 0x000fc40000000000 */
[-C--:B------:R-:W-:Y:S01]  /*a640*/  FMUL.FTZ R110, R110, R7.reuse ;  /* 0x000000076e6e7220 */ /* 0x080fe20000410000 */
[-C--:B------:R-:W-:Y:S01]  /*a650*/  FMUL.FTZ R111, R111, R7.reuse ;  /* 0x000000076f6f7220 */ /* 0x080fe20000410000 */
[-C--:B------:R-:W-:Y:S01]  /*a660*/  FMUL.FTZ R114, R114, R7.reuse ;  /* 0x0000000772727220 */ /* 0x080fe20000410000 */
[-C--:B------:R-:W-:Y:S01]  /*a670*/  FMUL.FTZ R115, R115, R7.reuse ;  /* 0x0000000773737220 */ /* 0x080fe20000410000 */
[----:B-1----:R-:W-:Y:S01]  /*a680*/  @!P1 PRMT R15, RZ, 0x654, R13 ;  /* 0x00000654ff0f9816 */ /* 0x002fe2000000000d */
[----:B------:R-:W-:Y:S01]  /*a690*/  FADD.FTZ R13, R81, R48 ;  /* 0x00000030510d7221 */ /* 0x000fe20000010000 */
[----:B------:R-:W1:Y:S01]  /*a6a0*/  MUFU.EX2 R32, R32 ;  /* 0x0000002000207308 */ /* 0x000e620000000800 */
[----:B0-----:R-:W-:Y:S01]  /*a6b0*/  FADD.FTZ R3, R141, R50 ;  /* 0x000000328d037221 */ /* 0x001fe20000010000 */
[----:B------:R0:W-:Y:S01]  /*a6c0*/  @!P1 SYNCS.ARRIVE.TRANS64.RED.A1T0 RZ, [R15+URZ], RZ ;  /* 0x000000ff0fff99a7 */ /* 0x0001e2000810043f */
[----:B------:R-:W-:Y:S01]  /*a6d0*/  FADD.FTZ R48, R144, R13 ;  /* 0x0000000d90307221 */ /* 0x000fe20000010000 */
[-C--:B------:R-:W-:Y:S01]  /*a6e0*/  FMUL.FTZ R118, R118, R7.reuse ;  /* 0x0000000776767220 */ /* 0x080fe20000410000 */
[----:B------:R-:W-:Y:S01]  /*a6f0*/  FMUL.FTZ R119, R119, R7 ;  /* 0x0000000777777220 */ /* 0x000fe20000410000 */
[C---:B------:R-:W-:Y:S01]  /*a700*/  F2FP.F16.F32.PACK_AB R144, R21.reuse, R144 ;  /* 0x000000901590723e */ /* 0x040fe200000000ff */
[----:B------:R-:W-:Y:S01]  /*a710*/  FADD.FTZ R13, R21, R48 ;  /* 0x00000030150d7221 */ /* 0x000fe20000010000 */
[----:B------:R-:W2:Y:S01]  /*a720*/  MUFU.EX2 R142, R142 ;  /* 0x0000008e008e7308 */ /* 0x000ea20000000800 */
[----:B------:R-:W-:Y:S01]  /*a730*/  FFMA.FTZ R48, R69, UR22, -R34 ;  /* 0x0000001645307c23 */ /* 0x000fe20008010822 */
[----:B------:R-:W-:Y:S01]  /*a740*/  F2FP.F16.F32.PACK_AB R147, R36, R147 ;  /* 0x000000932493723e */ /* 0x000fe200000000ff */
[----:B------:R-:W-:Y:S01]  /*a750*/  FADD.FTZ R52, R146, R13 ;  /* 0x0000000d92347221 */ /* 0x000fe20000010000 */
[----:B------:R-:W-:Y:S01]  /*a760*/  F2FP.F16.F32.PACK_AB R146, R83, R146 ;  /* 0x000000925392723e */ /* 0x000fe200000000ff */
[-C--:B------:R-:W-:Y:S01]  /*a770*/  FMUL.FTZ R88, R88, R72.reuse ;  /* 0x0000004858587220 */ /* 0x080fe20000410000 */
[----:B------:R-:W-:Y:S01]  /*a780*/  FMUL.FTZ R89, R89, R72 ;  /* 0x0000004859597220 */ /* 0x000fe20000410000 */
[----:B------:R-:W-:Y:S01]  /*a790*/  FADD.FTZ R13, R83, R52 ;  /* 0x00000034530d7221 */ /* 0x000fe20000010000 */
[----:B------:R-:W3:Y:S01]  /*a7a0*/  MUFU.EX2 R143, R143 ;  /* 0x0000008f008f7308 */ /* 0x000ee20000000800 */
[C---:B-1----:R-:W-:Y:S01]  /*a7b0*/  FADD.FTZ R50, R32.reuse, R3 ;  /* 0x0000000320327221 */ /* 0x042fe20000010000 */
[----:B------:R-:W-:Y:S01]  /*a7c0*/  F2FP.F16.F32.PACK_AB R141, R32, R141 ;  /* 0x0000008d208d723e */ /* 0x000fe200000000ff */
[----:B------:R-:W-:Y:S01]  /*a7d0*/  FADD.FTZ R52, R140, R13 ;  /* 0x0000000d8c347221 */ /* 0x000fe20000010000 */
[----:B------:R-:W-:Y:S01]  /*a7e0*/  F2FP.F16.F32.PACK_AB R140, R85, R140 ;  /* 0x0000008c558c723e */ /* 0x000fe200000000ff */
[-C--:B------:R-:W-:Y:S01]  /*a7f0*/  FMUL.FTZ R92, R92, R72.reuse ;  /* 0x000000485c5c7220 */ /* 0x080fe20000410000 */
[-C--:B------:R-:W-:Y:S01]  /*a800*/  FMUL.FTZ R93, R93, R72.reuse ;  /* 0x000000485d5d7220 */ /* 0x080fe20000410000 */
[----:B------:R-:W-:Y:S01]  /*a810*/  FADD.FTZ R13, R85, R52 ;  /* 0x00000034550d7221 */ /* 0x000fe20000010000 */
[----:B------:R-:W1:Y:S01]  /*a820*/  MUFU.EX2 R38, R38 ;  /* 0x0000002600267308 */ /* 0x000e620000000800 */
[-C--:B------:R-:W-:Y:S01]  /*a830*/  FMUL.FTZ R96, R96, R72.reuse ;  /* 0x0000004860607220 */ /* 0x080fe20000410000 */
[----:B------:R-:W-:Y:S01]  /*a840*/  FMUL.FTZ R97, R97, R72 ;  /* 0x0000004861617220 */ /* 0x000fe20000410000 */
[----:B--2---:R-:W-:Y:S01]  /*a850*/  FADD.FTZ R52, R142, R13 ;  /* 0x0000000d8e347221 */ /* 0x004fe20000010000 */
[----:B------:R-:W-:Y:S01]  /*a860*/  F2FP.F16.F32.PACK_AB R142, R31, R142 ;  /* 0x0000008e1f8e723e */ /* 0x000fe200000000ff */
[-C--:B------:R-:W-:Y:S01]  /*a870*/  FMUL.FTZ R100, R100, R72.reuse ;  /* 0x0000004864647220 */ /* 0x080fe20000410000 */
[-C--:B------:R-:W-:Y:S01]  /*a880*/  FMUL.FTZ R101, R101, R72.reuse ;  /* 0x0000004865657220 */ /* 0x080fe20000410000 */
[----:B------:R-:W-:Y:S01]  /*a890*/  FADD.FTZ R13, R31, R52 ;  /* 0x000000341f0d7221 */ /* 0x000fe20000010000 */
[----:B------:R2:W-:Y:S01]  /*a8a0*/  MUFU.EX2 R87, R40 ;  /* 0x0000002800577308 */ /* 0x0005e20000000800 */
        /* <DEDUP_REMOVED lines=8> */
[--C-:B--2---:R-:W-:Y:S01]  /*a930*/  FFMA.FTZ R40, R41, UR22, -R34.reuse ;  /* 0x0000001629287c23 */ /* 0x104fe20008010822 */
[----:B-1----:R-:W-:Y:S01]  /*a940*/  FADD.FTZ R50, R38, R3 ;  /* 0x0000000326327221 */ /* 0x002fe20000010000 */
[----:B------:R-:W-:Y:S01]  /*a950*/  FFMA.FTZ R34, R78, UR22, -R34 ;  /* 0x000000164e227c23 */ /* 0x000fe20008010822 */
[----:B------:R-:W-:Y:S01]  /*a960*/  F2FP.F16.F32.PACK_AB R143, R38, R143 ;  /* 0x0000008f268f723e */ /* 0x000fe200000000ff */
[-C--:B------:R-:W-:Y:S01]  /*a970*/  FMUL.FTZ R116, R116, R72.reuse ;  /* 0x0000004874747220 */ /* 0x080fe20000410000 */
[----:B------:R-:W-:Y:S01]  /*a980*/  FMUL.FTZ R117, R117, R72 ;  /* 0x0000004875757220 */ /* 0x000fe20000410000 */
[----:B------:R-:W-:Y:S01]  /*a990*/  IMAD.MOV.U32 R7, RZ, RZ, R4 ;  /* 0x000000ffff077224 */ /* 0x000fe200078e0004 */
[----:B------:R-:W1:Y:S08]  /*a9a0*/  MUFU.EX2 R137, R137 ;  /* 0x0000008900897308 */ /* 0x000e700000000800 */
[----:B------:R-:W2:Y:S01]  /*a9b0*/  MUFU.EX2 R40, R40 ;  /* 0x0000002800287308 */ /* 0x000ea20000000800 */
[----:B---3--:R-:W-:Y:S01]  /*a9c0*/  FADD.FTZ R52, R136, R13 ;  /* 0x0000000d88347221 */ /* 0x008fe20000010000 */
[----:B------:R-:W-:-:S03]  /*a9d0*/  F2FP.F16.F32.PACK_AB R136, R87, R136 ;  /* 0x000000885788723e */ /* 0x000fc600000000ff */
[----:B------:R-:W-:-:S03]  /*a9e0*/  FADD.FTZ R13, R87, R52 ;  /* 0x00000034570d7221 */ /* 0x000fc60000010000 */
        /* <DEDUP_REMOVED lines=22> */
[C---:B---3--:R-:W-:Y:S01]  /*ab50*/  FADD.FTZ R24, R44.reuse, R3 ;  /* 0x000000032c187221 */ /* 0x048fe20000010000 */
[----:B------:R-:W-:-:S06]  /*ab60*/  F2FP.F16.F32.PACK_AB R133, R44, R11 ;  /* 0x0000000b2c85723e */ /* 0x000fcc00000000ff */
[----:B------:R-:W3:Y:S01]  /*ab70*/  MUFU.EX2 R47, R47 ;  /* 0x0000002f002f7308 */ /* 0x000ee20000000800 */
[----:B-1----:R-:W-:-:S07]  /*ab80*/  FADD.FTZ R30, R134, R13 ;  /* 0x0000000d861e7221 */ /* 0x002fce0000010000 */
        /* <DEDUP_REMOVED lines=61> */
[----:B--2---:R-:W-:Y:S01]  /*af60*/  FADD.FTZ R2, R77, R2 ;  /* 0x000000024d027221 */ /* 0x004fe20000010000 */
[C---:B---3--:R-:W-:Y:S01]  /*af70*/  FADD.FTZ R3, R5.reuse, R8 ;  /* 0x0000000805037221 */ /* 0x048fe20000010000 */
[----:B------:R-:W-:Y:S01]  /*af80*/  F2FP.F16.F32.PACK_AB R122, R5, R28 ;  /* 0x0000001c057a723e */ /* 0x000fe200000000ff */
[----:B------:R-:W-:Y:S02]  /*af90*/  IMAD.MOV.U32 R5, RZ, RZ, R6 ;  /* 0x000000ffff057224 */ /* 0x000fe400078e0006 */
[C---:B-1----:R-:W-:Y:S01]  /*afa0*/  FADD.FTZ R2, R34.reuse, R2 ;  /* 0x0000000222027221 */ /* 0x042fe20000010000 */
[----:B------:R-:W-:Y:S01]  /*afb0*/  F2FP.F16.F32.PACK_AB R123, R34, R77 ;  /* 0x0000004d227b723e */ /* 0x000fe200000000ff */
[----:B0-----:R-:W-:Y:S06]  /*afc0*/  @P2 BRA `(.L_x_13491) ;  /* 0xffffffd800e82947 */ /* 0x001fec000383ffff */
.L_x_13482:
        /* <DEDUP_REMOVED lines=11> */
.L_x_13509:
        /* <DEDUP_REMOVED lines=9> */
.L_x_13494:
[----:B------:R-:W-:Y:S01]  /*b110*/  ULEA UR6, UR37, UR45, 0x3 ;  /* 0x0000002d25067291 */ /* 0x000fe2000f8e183f */
[----:B------:R-:W-:-:S05]  /*b120*/  IMAD.U32 R4, RZ, RZ, UR36 ;  /* 0x00000024ff047e24 */ /* 0x000fca000f8e00ff */
[----:B------:R-:W-:-:S04]  /*b130*/  SHF.L.U32 R4, R4, 0x1f, RZ ;  /* 0x0000001f04047819 */ /* 0x000fc800000006ff */
[----:B------:R0:W1:Y:S01]  /*b140*/  SYNCS.PHASECHK.TRANS64.TRYWAIT P3, [UR6+0x16830], R4 ;  /* 0x01683004ff0075a7 */ /* 0x0000620008060146 */
[----:B------:R-:W-:Y:S05]  /*b150*/  @!P0 BRA `(.L_x_13495) ;  /* 0x0000000000048947 */ /* 0x000fea0003800000 */
[----:B------:R-:W-:Y:S01]  /*b160*/  BPT.TRAP 0x1 ;  /* 0x000000040000795c */ /* 0x000fe20000300000 */
.L_x_13495:
[----:B-1----:R-:W-:Y:S05]  /*b170*/  @P3 BRA `(.L_x_13493) ;  /* 0x0000000000083947 */ /* 0x002fea0003800000 */
[----:B------:R-:W1:Y:S02]  /*b180*/  SYNCS.PHASECHK.TRANS64.TRYWAIT P3, [UR6+0x16830], R4 ;  /* 0x01683004ff0075a7 */ /* 0x000e640008060146 */
[----:B-1----:R-:W-:Y:S05]  /*b190*/  @!P3 BRA `(.L_x_13496) ;  /* 0x0000009000d0b947 */ /* 0x002fea0003800000 */
.L_x_13493:
        /* <DEDUP_REMOVED lines=25> */
.L_x_13498:
[----:B------:R-:W-:Y:S01]  /*b330*/  ULEA UR6, UR27, UR45, 0x3 ;  /* 0x0000002d1b067291 */ /* 0x000fe2000f8e183f */
[----:B------:R-:W-:-:S05]  /*b340*/  IMAD.U32 R4, RZ, RZ, UR28 ;  /* 0x0000001cff047e24 */ /* 0x000fca000f8e00ff */
[----:B------:R-:W-:-:S04]  /*b350*/  SHF.L.U32 R4, R4, 0x1f, RZ ;  /* 0x0000001f04047819 */ /* 0x000fc800000006ff */
[----:B------:R0:W1:Y:S01]  /*b360*/  SYNCS.PHASECHK.TRANS64.TRYWAIT P2, [UR6+0x16850], R4 ;  /* 0x01685004ff0075a7 */ /* 0x0000620008040146 */
[----:B------:R-:W-:Y:S05]  /*b370*/  @!P0 BRA `(.L_x_13499) ;  /* 0x0000000000048947 */ /* 0x000fea0003800000 */
[----:B------:R-:W-:Y:S01]  /*b380*/  BPT.TRAP 0x1 ;  /* 0x000000040000795c */ /* 0x000fe20000300000 */
.L_x_13499:
[----:B-1----:R-:W-:Y:S05]  /*b390*/  @P2 BRA `(.L_x_13497) ;  /* 0x0000000000082947 */ /* 0x002fea0003800000 */
[----:B------:R-:W1:Y:S02]  /*b3a0*/  SYNCS.PHASECHK.TRANS64.TRYWAIT P2, [UR6+0x16850], R4 ;  /* 0x01685004ff0075a7 */ /* 0x000e640008040146 */
[----:B-1----:R-:W-:Y:S05]  /*b3b0*/  @!P2 BRA `(.L_x_13500) ;  /* 0x000000900060a947 */ /* 0x002fea0003800000 */
.L_x_13497:
[----:B------:R-:W-:Y:S01]  /*b3c0*/  UIADD3 UR6, UR45, 0x400, URZ ;  /* 0x000004002d067890 */ /* 0x000fe2000fffe03f */
[----:B------:R-:W-:Y:S01]  /*b3d0*/  WARPGROUP.ARRIVE ;  /* 0x00000000000079c5 */ /* 0x000fe20000000000 */
[----:B------:R-:W-:Y:S01]  /*b3e0*/  UMOV UR7, 0x40000040 ;  /* 0x4000004000077882 */ /* 0x000fe20000000000 */
[----:B------:R-:W-:Y:S01]  /*b3f0*/  FMUL.FTZ R15, R33, UR26 ;  /* 0x0000001a210f7c20 */ /* 0x000fe20008410000 */
[----:B------:R-:W-:Y:S01]  /*b400*/  USHF.R.U32.HI UR6, URZ, 0x4, UR6 ;  /* 0x000000043f067899 */ /* 0x000fe20008011606 */
[----:B------:R-:W2:Y:S01]  /*b410*/  @P5 LDC R33, c[0x0][0x44c] ;  /* 0x00011300ff215b82 */ /* 0x000ea20000000800 */
[----:B------:R-:W-:Y:S01]  /*b420*/  FMUL.FTZ R14, R32, UR26 ;  /* 0x0000001a200e7c20 */ /* 0x000fe20008410000 */
[----:B-1----:R-:W-:Y:S01]  /*b430*/  FMUL.FTZ R9, R27, UR26 ;  /* 0x0000001a1b097c20 */ /* 0x002fe20008410000 */
[----:B------:R-:W-:Y:S01]  /*b440*/  ULOP3.LUT UR6, UR6, 0x3fff, URZ, 0xc0, !UPT ;  /* 0x00003fff06067892 */ /* 0x000fe2000f8ec03f */
[----:B------:R-:W-:Y:S01]  /*b450*/  FMUL.FTZ R27, R39, UR26 ;  /* 0x0000001a271b7c20 */ /* 0x000fe20008410000 */
[----:B------:R-:W-:Y:S01]  /*b460*/  FMUL.FTZ R39, R51, UR26 ;  /* 0x0000001a33277c20 */ /* 0x000fe20008410000 */
[----:B------:R-:W-:Y:S01]  /*b470*/  FMUL.FTZ R51, R63, UR26 ;  /* 0x0000001a3f337c20 */ /* 0x000fe20008410000 */
[----:B------:R-:W-:Y:S01]  /*b480*/  ULEA UR10, UR27, UR6, 0xa ;  /* 0x000000061b0a7291 */ /* 0x000fe2000f8e503f */
[----:B------:R-:W1:Y:S01]  /*b490*/  @P5 LDC R32, c[0x0][0x450] ;  /* 0x00011400ff205b82 */ /* 0x000e620000000800 */
[----:B------:R-:W-:Y:S01]  /*b4a0*/  FMUL.FTZ R63, R75, UR26 ;  /* 0x0000001a4b3f7c20 */ /* 0x000fe20008410000 */
[----:B------:R-:W-:Y:S01]  /*b4b0*/  FMUL.FTZ R75, R80, UR26 ;  /* 0x0000001a504b7c20 */ /* 0x000fe20008410000 */
[----:B------:R-:W-:-:S02]  /*b4c0*/  VIADD R80, R17, UR39 ;  /* 0x0000002711507c36 */ /* 0x000fc40008000000 */
        /* <DEDUP_REMOVED lines=8> */
[----:B------:R-:W-:Y:S01]  /*b550*/  FMUL.FTZ R59, R70, UR26 ;  /* 0x0000001a463b7c20 */ /* 0x000fe20008410000 */
[----:B------:R-:W-:Y:S01]  /*b560*/  FMUL.FTZ R70, R82, UR26 ;  /* 0x0000001a52467c20 */ /* 0x000fe20008410000 */
[----:B------:R-:W-:Y:S01]  /*b570*/  FMUL.FTZ R8, R25, UR26 ;  /* 0x0000001a19087c20 */ /* 0x000fe20008410000 */
[----:B------:R-:W3:Y:S01]  /*b580*/  LDC R82, c[0x0][0x2f0] ;  /* 0x0000bc00ff527b82 */ /* 0x000ee20000000800 */
[----:B--2---:R-:W-:-:S04]  /*b590*/  @P5 IMAD.HI.U32 R33, R80, R33, RZ ;  /* 0x0000002150215227 */ /* 0x004fc800078e00ff */
[----:B------:R-:W-:Y:S01]  /*b5a0*/  FMUL.FTZ R25, R37, UR26 ;  /* 0x0000001a25197c20 */ /* 0x000fe20008410000 */
[----:B0-----:R-:W-:Y:S01]  /*b5b0*/  FMUL.FTZ R4, R24, UR26 ;  /* 0x0000001a18047c20 */ /* 0x001fe20008410000 */
[----:B------:R-:W-:Y:S01]  /*b5c0*/  FMUL.FTZ R37, R45, UR26 ;  /* 0x0000001a2d257c20 */ /* 0x000fe20008410000 */
[----:B------:R-:W-:Y:S01]  /*b5d0*/  FMUL.FTZ R20, R34, UR26 ;  /* 0x0000001a22147c20 */ /* 0x000fe20008410000 */
[----:B------:R-:W-:Y:S01]  /*b5e0*/  FMUL.FTZ R24, R36, UR26 ;  /* 0x0000001a24187c20 */ /* 0x000fe20008410000 */
[----:B------:R-:W-:Y:S01]  /*b5f0*/  FMUL.FTZ R45, R53, UR26 ;  /* 0x0000001a352d7c20 */ /* 0x000fe20008410000 */
[----:B------:R-:W-:Y:S01]  /*b600*/  FMUL.FTZ R34, R44, UR26 ;  /* 0x0000001a2c227c20 */ /* 0x000fe20008410000 */
[----:B-1----:R-:W-:Y:S01]  /*b610*/  @P5 SHF.R.U32.HI R80, RZ, R32, R33 ;  /* 0x00000020ff505219 */ /* 0x002fe20000011621 */
[----:B------:R-:W-:Y:S02]  /*b620*/  IMAD.U32 R33, RZ, RZ, UR37 ;  /* 0x00000025ff217e24 */ /* 0x000fe4000f8e00ff */
[----:B------:R-:W-:Y:S01]  /*b630*/  FMUL.FTZ R36, R47, UR26 ;  /* 0x0000001a2f247c20 */ /* 0x000fe20008410000 */
[----:B------:R-:W-:Y:S01]  /*b640*/  FMUL.FTZ R53, R66, UR26 ;  /* 0x0000001a42357c20 */ /* 0x000fe20008410000 */
[----:B------:R-:W-:-:S02]  /*b650*/  VIADD R32, R23, 0x9 ;  /* 0x0000000917207836 */ /* 0x000fc40000000000 */
[----:B------:R-:W-:Y:S01]  /*b660*/  FMUL.FTZ R44, R52, UR26 ;  /* 0x0000001a342c7c20 */ /* 0x000fe20008410000 */
[----:B------:R-:W-:Y:S01]  /*b670*/  @!P1 LEA R33, R33, UR45, 0x3 ;  /* 0x0000002d21219c11 */ /* 0x000fe2000f8e18ff */
[----:B------:R-:W-:Y:S01]  /*b680*/  FMUL.FTZ R47, R58, UR26 ;  /* 0x0000001a3a2f7c20 */ /* 0x000fe20008410000 */
[----:B------:R-:W-:Y:S01]  /*b690*/  FMUL.FTZ R66, R73, UR26 ;  /* 0x0000001a49427c20 */ /* 0x000fe20008410000 */
[----:B------:R-:W-:Y:S01]  /*b6a0*/  FMUL.FTZ R52, R60, UR26 ;  /* 0x0000001a3c347c20 */ /* 0x000fe20008410000 */
[----:B------:R-:W-:Y:S01]  /*b6b0*/  FMUL.FTZ R58, R68, UR26 ;  /* 0x0000001a443a7c20 */ /* 0x000fe20008410000 */
[----:B------:R-:W-:Y:S02]  /*b6c0*/  @!P1 VIADD R73, R33, 0x16840 ;  /* 0x0001684021499836 */ /* 0x000fe40000000000 */
        /* <DEDUP_REMOVED lines=38> */
[----:B------:R-:W0:Y:S03]  /*b930*/  MUFU.TANH R4, R4 ;  /* 0x0000000400047308 */ /* 0x000e260000002400 */
[----:B---3--:R-:W-:-:S04]  /*b940*/  IMAD R33, R82, UR41, R33 ;  /* 0x0000002952217c24 */ /* 0x008fc8000f8e0221 */
[----:B------:R-:W-:Y:S01]  /*b950*/  VIADD R33, R33, -UR25 ;  /* 0x8000001921217c36 */ /* 0x000fe20008000000 */
[----:B------:R-:W1:Y:S03]  /*b960*/  MUFU.TANH R8, R8 ;  /* 0x0000000800087308 */ /* 0x000e660000002400 */
[----:B------:R-:W-:Y:S01]  /*b970*/  VIADD R81, R33, UR24 ;  /* 0x0000001821517c36 */ /* 0x000fe20008000000 */
[----:B------:R-:W-:Y:S02]  /*b980*/  WARPGROUP.DEPBAR.LE gsb0, 0x0 ;  /* 0x00008000000079c5 */ /* 0x000fe40000010000 */
[----:B------:R-:W-:-:S06]  /*b990*/  WARPGROUP.ARRIVE ;  /* 0x00000000000079c5 */ /* 0x000fcc0000000000 */
[----:B------:R-:W2:Y:S01]  /*b9a0*/  S2R R151, SR_TID.X ;  /* 0x0000000000977919 */ /* 0x000ea20000002100 */
[----:B------:R-:W3:Y:S01]  /*b9b0*/  MUFU.TANH R6, R6 ;  /* 0x0000000600067308 */ /* 0x000ee20000002400 */
[----:B------:R-:W-:Y:S01]  /*b9c0*/  VIADD R83, R33, UR21 ;  /* 0x0000001521537c36 */ /* 0x000fe20008000000 */
[----:B------:R-:W-:Y:S01]  /*b9d0*/  HGMMA.64x64x16.F32 R88, R144, gdesc[UR4].tnspB, R88, gsb0 ;  /* 0x40e0000490587df0 */ /* 0x000fe20008000858 */
[----:B------:R-:W-:Y:S01]  /*b9e0*/  UIADD3 UR6, UR10, 0x100, URZ ;  /* 0x000001000a067890 */ /* 0x000fe2000fffe03f */
[----:B------:R-:W-:-:S04]  /*b9f0*/  UMOV UR7, 0x40000040 ;  /* 0x4000004000077882 */ /* 0x000fc80000000000 */
[----:B------:R-:W4:Y:S08]  /*ba00*/  MUFU.TANH R9, R9 ;  /* 0x0000000900097308 */ /* 0x000f300000002400 */
[----:B------:R-:W0:Y:S08]  /*ba10*/  MUFU.TANH R10, R10 ;  /* 0x0000000a000a7308 */ /* 0x000e300000002400 */
[----:B------:R-:W0:Y:S01]  /*ba20*/  MUFU.TANH R11, R11 ;  /* 0x0000000b000b7308 */ /* 0x000e220000002400 */
[----:B--2---:R-:W-:-:S07]  /*ba30*/  ISETP.GE.U32.AND P2, PT, R151, 0x180, PT ;  /* 0x000001809700780c */ /* 0x004fce0003f46070 */
[----:B------:R-:W2:Y:S01]  /*ba40*/  MUFU.TANH R12, R12 ;  /* 0x0000000c000c7308 */ /* 0x000ea20000002400 */
[----:B------:R-:W-:Y:S02]  /*ba50*/  SEL R77, R32, 0x9, !P2 ;  /* 0x00000009204d7807 */ /* 0x000fe40005000000 */
[----:B------:R-:W5:Y:S05]  /*ba60*/  SHFL.IDX PT, R32, R80, RZ, 0x1c1f ;  /* 0x001c1fff50207589 */ /* 0x000f6a00000e0000 */
[----:B------:R-:W0:Y:S08]  /*ba70*/  MUFU.TANH R13, R13 ;  /* 0x0000000d000d7308 */ /* 0x000e300000002400 */
[----:B------:R-:W0:Y:S08]  /*ba80*/  MUFU.TANH R14, R14 ;  /* 0x0000000e000e7308 */ /* 0x000e300000002400 */
[----:B------:R-:W0:Y:S01]  /*ba90*/  MUFU.TANH R15, R15 ;  /* 0x0000000f000f7308 */ /* 0x000e220000002400 */
[----:B-----5:R-:W-:-:S02]  /*baa0*/  IMAD.IADD R85, R81, 0x1, R32 ;  /* 0x0000000151557824 */ /* 0x020fc400078e0220 */
[----:B------:R-:W-:-:S05]  /*bab0*/  IMAD.IADD R84, R83, 0x1, R32 ;  /* 0x0000000153547824 */ /* 0x000fca00078e0220 */
        /* <DEDUP_REMOVED lines=80> */
[----:B------:R-:W-:Y:S03]  /*bfc0*/  HGMMA.64x64x16.F32 R88, R120, gdesc[UR4].tnspB, R88, gsb0 ;  /* 0x40e0000478587df0 */ /* 0x000fe60008000858 */
[----:B------:R-:W-:Y:S02]  /*bfd0*/  WARPGROUP.DEPBAR.LE gsb0, 0x0 ;  /* 0x00008000000079c5 */ /* 0x000fe40000010000 */
[----:B------:R0:W-:Y:S06]  /*bfe0*/  BAR.ARV R77, 0x100 ;  /* 0x0004004d0000751d */ /* 0x0001ec0000002000 */
[----:B------:R5:W-:Y:S02]  /*bff0*/  @!P1 SYNCS.ARRIVE.TRANS64.RED.A1T0 RZ, [R73+URZ], RZ ;  /* 0x000000ff49ff99a7 */ /* 0x000be4000810043f */
[----:B-----5:R-:W-:-:S06]  /*c000*/  FMUL.FTZ R73, R87, UR26 ;  /* 0x0000001a57497c20 */ /* 0x020fcc0008410000 */
[----:B------:R-:W0:Y:S01]  /*c010*/  MUFU.TANH R73, R73 ;  /* 0x0000004900497308 */ /* 0x000e220000002400 */
[----:B-1234-:R-:W-:Y:S05]  /*c020*/  @!P6 BRA `(.L_x_13501) ;  /* 0x00000000005ce947 */ /* 0x01efea0003800000 */
[----:B------:R-:W-:Y:S01]  /*c030*/  IMAD R32, R82, UR41, R32 ;  /* 0x0000002952207c24 */ /* 0x000fe2000f8e0220 */
[----:B------:R-:W-:Y:S03]  /*c040*/  BSSY B0, `(.L_x_13502) ;  /* 0x0000011000007945 */ /* 0x000fe60003800000 */
[----:B0-----:R-:W-:-:S05]  /*c050*/  VIADD R77, R32, -UR25 ;  /* 0x80000019204d7c36 */ /* 0x001fca0008000000 */
        /* <DEDUP_REMOVED lines=10> */
.L_x_13503:
[----:B------:R-:W-:-:S05]  /*c100*/  IMAD.U32 R86, RZ, RZ, UR23 ;  /* 0x00000017ff567e24 */ /* 0x000fca000f8e00ff */
[----:B------:R-:W-:-:S13]  /*c110*/  ISETP.NE.AND P2, PT, R86, 0x1, PT ;  /* 0x000000015600780c */ /* 0x000fda0003f45270 */
[----:B------:R-:W0:Y:S02]  /*c120*/  @P2 LDC.64 R32, c[0x0][0x9e8] ;  /* 0x00027a00ff202b82 */ /* 0x000e240000000a00 */
[----:B0-----:R-:W-:-:S05]  /*c130*/  @P2 IMAD.HI.U32 R32, R77, R32, RZ ;  /* 0x000000204d202227 */ /* 0x001fca00078e00ff */
[----:B------:R-:W-:-:S07]  /*c140*/  @P2 SHF.R.U32.HI R77, RZ, R33, R32 ;  /* 0x00000021ff4d2219 */ /* 0x000fce0000011620 */
.L_x_13504:
[----:B------:R-:W-:Y:S05]  /*c150*/  BSYNC B0 ;  /* 0x0000000000007941 */ /* 0x000fea0003800000 */
.L_x_13502:
[----:B------:R-:W-:-:S04]  /*c160*/  IMAD R77, R77, R86, -R76 ;  /* 0x000000564d4d7224 */ /* 0x000fc800078e0a4c */
[----:B------:R-:W-:-:S05]  /*c170*/  IMAD R77, R16, -0x2, R77 ;  /* 0xfffffffe104d7824 */ /* 0x000fca00078e024d */
[----:B------:R-:W-:Y:S02]  /*c180*/  VIADDMNMX R85, R77, R86, R85, PT ;  /* 0x000000564d557246 */ /* 0x000fe40003800155 */
[----:B------:R-:W-:-:S07]  /*c190*/  VIMNMX R84, R84, R77, !PT ;  /* 0x0000004d54547248 */ /* 0x000fce0007fe0100 */
.L_x_13501:
[----:B------:R-:W-:-:S04]  /*c1a0*/  ISETP.GT.AND P2, PT, R0, -0x1, PT ;  /* 0xffffffff0000780c */ /* 0x000fc80003f44270 */
[C---:B------:R-:W-:Y:S02]  /*c1b0*/  ISETP.GT.AND P4, PT, R84.reuse, RZ, P2 ;  /* 0x000000ff5400720c */ /* 0x040fe40001784270 */
[----:B------:R-:W-:Y:S02]  /*c1c0*/  ISETP.GT.AND P3, PT, R84, 0x1, P2 ;  /* 0x000000015400780c */ /* 0x000fe40001764270 */
[C---:B------:R-:W-:Y:S02]  /*c1d0*/  ISETP.LT.OR P4, PT, R85.reuse, 0x1, P4 ;  /* 0x000000015500780c */ /* 0x040fe40002781670 */
[----:B------:R-:W-:Y:S02]  /*c1e0*/  ISETP.LT.OR P3, PT, R85, 0x2, P3 ;  /* 0x000000025500780c */ /* 0x000fe40001f61670 */
[----:B0-----:R-:W-:Y:S02]  /*c1f0*/  FSEL R32, R4, -INF , !P4 ;  /* 0xff80000004207808 */ /* 0x001fe40006000000 */
[----:B------:R-:W-:Y:S01]  /*c200*/  FSEL R8, R8, -INF , !P3 ;  /* 0xff80000008087808 */ /* 0x000fe20005800000 */
[----:B------:R0:W1:Y:S01]  /*c210*/  SHFL.IDX PT, R4, R80, 0x1, 0x1c1f ;  /* 0x003c1f0050047f89 */ /* 0x00006200000e0000 */
[----:B------:R-:W-:-:S02]  /*c220*/  ISETP.GT.AND P4, PT, R84, 0x8, P2 ;  /* 0x000000085400780c */ /* 0x000fc40001784270 */
[----:B------:R-:W-:Y:S02]  /*c230*/  ISETP.GT.AND P3, PT, R84, 0x9, P2 ;  /* 0x000000095400780c */ /* 0x000fe40001764270 */
[C---:B------:R-:W-:Y:S02]  /*c240*/  ISETP.LT.OR P4, PT, R85.reuse, 0x9, P4 ;  /* 0x000000095500780c */ /* 0x040fe40002781670 */
[----:B------:R-:W-:Y:S02]  /*c250*/  ISETP.LT.OR P3, PT, R85, 0xa, P3 ;  /* 0x0000000a5500780c */ /* 0x000fe40001f61670 */
[----:B------:R-:W-:Y:S02]  /*c260*/  FSEL R33, R10, -INF , !P4 ;  /* 0xff8000000a217808 */ /* 0x000fe40006000000 */
[----:B------:R-:W-:Y:S02]  /*c270*/  FSEL R77, R11, -INF , !P3 ;  /* 0xff8000000b4d7808 */ /* 0x000fe40005800000 */
        /* <DEDUP_REMOVED lines=77> */
[----:B0-----:R-:W-:Y:S01]  /*c750*/  FSEL R80, R74, -INF , !P3 ;  /* 0xff8000004a507808 */ /* 0x001fe20005800000 */
[--C-:B-1----:R-:W-:Y:S01]  /*c760*/  IMAD.IADD R74, R81, 0x1, R4.reuse ;  /* 0x00000001514a7824 */ /* 0x102fe200078e0204 */
[C---:B------:R-:W-:Y:S01]  /*c770*/  ISETP.GT.AND P4, PT, R84.reuse, 0x78, P2 ;  /* 0x000000785400780c */ /* 0x040fe20001784270 */
[----:B------:R-:W-:Y:S01]  /*c780*/  IMAD.IADD R81, R83, 0x1, R4 ;  /* 0x0000000153517824 */ /* 0x000fe200078e0204 */
[----:B------:R-:W-:-:S02]  /*c790*/  ISETP.GT.AND P3, PT, R84, 0x79, P2 ;  /* 0x000000795400780c */ /* 0x000fc40001764270 */
        /* <DEDUP_REMOVED lines=18> */
.L_x_13507:
[----:B------:R-:W-:-:S05]  /*c8c0*/  IMAD.U32 R4, RZ, RZ, UR23 ;  /* 0x00000017ff047e24 */ /* 0x000fca000f8e00ff */
[----:B------:R-:W-:-:S13]  /*c8d0*/  ISETP.NE.AND P3, PT, R4, 0x1, PT ;  /* 0x000000010400780c */ /* 0x000fda0003f65270 */
[----:B------:R-:W0:Y:S02]  /*c8e0*/  @P3 LDC.64 R10, c[0x0][0x9e8] ;  /* 0x00027a00ff0a3b82 */ /* 0x000e240000000a00 */
[----:B0-----:R-:W-:-:S05]  /*c8f0*/  @P3 IMAD.HI.U32 R10, R83, R10, RZ ;  /* 0x0000000a530a3227 */ /* 0x001fca00078e00ff */
[----:B------:R-:W-:-:S07]  /*c900*/  @P3 SHF.R.U32.HI R83, RZ, R11, R10 ;  /* 0x0000000bff533219 */ /* 0x000fce000001160a */
.L_x_13508:
[----:B------:R-:W-:Y:S05]  /*c910*/  BSYNC B0 ;  /* 0x0000000000007941 */ /* 0x000fea0003800000 */
.L_x_13506:
[----:B------:R-:W-:-:S04]  /*c920*/  IMAD R83, R83, R4, -R76 ;  /* 0x0000000453537224 */ /* 0x000fc800078e0a4c */
[----:B------:R-:W-:-:S05]  /*c930*/  IMAD R83, R16, -0x2, R83 ;  /* 0xfffffffe10537824 */ /* 0x000fca00078e0253 */
[----:B------:R-:W-:Y:S02]  /*c940*/  VIADDMNMX R74, R83, R4, R74, PT ;  /* 0x00000004534a7246 */ /* 0x000fe4000380014a */
[----:B------:R-:W-:-:S07]  /*c950*/  VIMNMX R81, R81, R83, !PT ;  /* 0x0000005351517248 */ /* 0x000fce0007fe0100 */
.L_x_13505:
        /* <DEDUP_REMOVED lines=80> */
[----:B------:R-:W-:Y:S02]  /*ce60*/  ISETP.LT.OR P4, PT, R74, 0x42, P4 ;  /* 0x000000424a00780c */ /* 0x000fe40002781670 */
[----:B------:R-:W-:Y:S01]  /*ce70*/  FSEL R39, R39, -INF , !P3 ;  /* 0xff80000027277808 */ /* 0x000fe20005800000 */
[----:B------:R-:W0:Y:S01]  /*ce80*/  SHFL.BFLY PT, R11, R4, 0x1, 0x1f ;  /* 0x0c201f00040b7f89 */ /* 0x000e2200000e0000 */
[C---:B------:R-:W-:Y:S02]  /*ce90*/  ISETP.GT.AND P3, PT, R81.reuse, 0x39, P2 ;  /* 0x000000395100780c */ /* 0x040fe40001764270 */
        /* <DEDUP_REMOVED lines=25> */
[----:B------:R-:W-:Y:S01]  /*d030*/  MUFU.EX2 R83, R83 ;  /* 0x0000005300537308 */ /* 0x000fe20000000800 */
[----:B------:R-:W-:Y:S01]  /*d040*/  FMNMX.FTZ R6, R12, R77, !PT ;  /* 0x0000004d0c067209 */ /* 0x000fe20007810000 */
[--C-:B------:R-:W-:Y:S01]  /*d050*/  FFMA.FTZ R136, R40, UR22, -R11.reuse ;  /* 0x0000001628887c23 */ /* 0x100fe2000801080b */
[----:B------:R-:W-:Y:S01]  /*d060*/  ISETP.GT.AND P4, PT, R81, 0x50, P2 ;  /* 0x000000505100780c */ /* 0x000fe20001784270 */
[--C-:B------:R-:W-:Y:S01]  /*d070*/  FFMA.FTZ R15, R15, UR22, -R11.reuse ;  /* 0x000000160f0f7c23 */ /* 0x100fe2000801080b */
[----:B------:R-:W-:Y:S01]  /*d080*/  FMNMX.FTZ R77, R13, R6, !PT ;  /* 0x000000060d4d7209 */ /* 0x000fe20007810000 */
[--C-:B------:R-:W-:Y:S01]  /*d090*/  FFMA.FTZ R25, R25, UR22, -R11.reuse ;  /* 0x0000001619197c23 */ /* 0x100fe2000801080b */
[----:B------:R-:W-:Y:S01]  /*d0a0*/  ISETP.LT.OR P4, PT, R74, 0x51, P4 ;  /* 0x000000514a00780c */ /* 0x000fe20002781670 */
[----:B------:R-:W-:Y:S01]  /*d0b0*/  MUFU.EX2 R148, R148 ;  /* 0x0000009400947308 */ /* 0x000fe20000000800 */
[----:B------:R-:W-:Y:S01]  /*d0c0*/  FMNMX.FTZ R6, R20, R77, !PT ;  /* 0x0000004d14067209 */ /* 0x000fe20007810000 */
[--C-:B------:R-:W-:Y:S01]  /*d0d0*/  FFMA.FTZ R29, R29, UR22, -R11.reuse ;  /* 0x000000161d1d7c23 */ /* 0x100fe2000801080b */
[----:B------:R-:W-:Y:S01]  /*d0e0*/  FSEL R53, R53, -INF , !P4 ;  /* 0xff80000035357808 */ /* 0x000fe20006000000 */
[--C-:B------:R-:W-:Y:S01]  /*d0f0*/  FFMA.FTZ R142, R34, UR22, -R11.reuse ;  /* 0x00000016228e7c23 */ /* 0x100fe2000801080b */
[----:B------:R-:W-:Y:S01]  /*d100*/  FMNMX.FTZ R77, R21, R6, !PT ;  /* 0x00000006154d7209 */ /* 0x000fe20007810000 */
[--C-:B------:R-:W-:Y:S01]  /*d110*/  FFMA.FTZ R37, R37, UR22, -R11.reuse ;  /* 0x0000001625257c23 */ /* 0x100fe2000801080b */
[----:B------:R-:W-:Y:S01]  /*d120*/  ISETP.GT.AND P4, PT, R81, 0x51, P2 ;  /* 0x000000515100780c */ /* 0x000fe20001784270 */
        /* <DEDUP_REMOVED lines=33> */
[----:B------:R-:W-:Y:S01]  /*d340*/  ISETP.GT.AND P4, PT, R81, 0x60, P2 ;  /* 0x000000605100780c */ /* 0x000fe20001784270 */
        /* <DEDUP_REMOVED lines=8> */
[----:B------:R-:W-:Y:S01]  /*d3d0*/  FFMA.FTZ R122, R78, UR22, -R11 ;  /* 0x000000164e7a7c23 */ /* 0x000fe2000801080b */
[----:B------:R-:W-:-:S02]  /*d3e0*/  ISETP.GT.AND P4, PT, R81, 0x61, P2 ;  /* 0x000000615100780c */ /* 0x000fc40001784270 */
[----:B------:R-:W-:Y:S02]  /*d3f0*/  FMNMX.FTZ R61, R47, R6, !PT ;  /* 0x000000062f3d7209 */ /* 0x000fe40007810000 */
[----:B------:R-:W-:Y:S01]  /*d400*/  ISETP.LT.OR P4, PT, R74, 0x62, P4 ;  /* 0x000000624a00780c */ /* 0x000fe20002781670 */
[----:B------:R-:W-:Y:S01]  /*d410*/  MUFU.EX2 R140, R140 ;  /* 0x0000008c008c7308 */ /* 0x000fe20000000800 */
[----:B------:R-:W-:Y:S02]  /*d420*/  FMNMX.FTZ R6, R48, R61, !PT ;  /* 0x0000003d30067209 */ /* 0x000fe40007810000 */
[----:B------:R-:W-:Y:S02]  /*d430*/  FSEL R14, R63, -INF , !P4 ;  /* 0xff8000003f0e7808 */ /* 0x000fe40006000000 */
[----:B------:R-:W-:Y:S02]  /*d440*/  ISETP.GT.AND P4, PT, R81, 0x68, P2 ;  /* 0x000000685100780c */ /* 0x000fe40001784270 */
[----:B------:R-:W-:Y:S01]  /*d450*/  FMNMX.FTZ R6, R49, R6, !PT ;  /* 0x0000000631067209 */ /* 0x000fe20007810000 */
[----:B------:R-:W-:Y:S01]  /*d460*/  MUFU.EX2 R29, R29 ;  /* 0x0000001d001d7308 */ /* 0x000fe20000000800 */
[----:B------:R-:W-:-:S02]  /*d470*/  ISETP.LT.OR P4, PT, R74, 0x69, P4 ;  /* 0x000000694a00780c */ /* 0x000fc40002781670 */
[----:B------:R-:W-:Y:S02]  /*d480*/  FMNMX.FTZ R6, R51, R6, !PT ;  /* 0x0000000633067209 */ /* 0x000fe40007810000 */
[----:B------:R-:W-:Y:S02]  /*d490*/  FSEL R65, R65, -INF , !P4 ;  /* 0xff80000041417808 */ /* 0x000fe40006000000 */
[----:B------:R-:W-:Y:S01]  /*d4a0*/  FMNMX.FTZ R6, R53, R6, !PT ;  /* 0x0000000635067209 */ /* 0x000fe20007810000 */
[----:B------:R-:W-:Y:S01]  /*d4b0*/  MUFU.EX2 R142, R142 ;  /* 0x0000008e008e7308 */ /* 0x000fe20000000800 */
        /* <DEDUP_REMOVED lines=21> */
[----:B------:R-:W-:Y:S02]  /*d610*/  ISETP.GT.AND P2, PT, R81, 0x79, P2 ;  /* 0x000000795100780c */ /* 0x000fe40001744270 */
[----:B------:R-:W-:Y:S02]  /*d620*/  ISETP.LT.OR P4, PT, R74, 0x79, P4 ;  /* 0x000000794a00780c */ /* 0x000fe40002781670 */
[----:B------:R-:W-:Y:S01]  /*d630*/  FMNMX.FTZ R71, R70, R71, !PT ;  /* 0x0000004746477209 */ /* 0x000fe20007810000 */
[----:B------:R-:W-:Y:S01]  /*d640*/  MUFU.EX2 R45, R45 ;  /* 0x0000002d002d7308 */ /* 0x000fe20000000800 */
[----:B------:R-:W-:-:S02]  /*d650*/  ISETP.LT.OR P2, PT, R74, 0x7a, P2 ;  /* 0x0000007a4a00780c */ /* 0x000fc40001741670 */
[----:B------:R-:W-:Y:S02]  /*d660*/  FSEL R72, R72, -INF , !P4 ;  /* 0xff80000048487808 */ /* 0x000fe40006000000 */
[----:B------:R-:W-:Y:S02]  /*d670*/  FMNMX.FTZ R77, R24, R71, !PT ;  /* 0x00000047184d7209 */ /* 0x000fe40007810000 */
[----:B------:R-:W-:Y:S01]  /*d680*/  FSEL R28, R73, -INF , !P2 ;  /* 0xff800000491c7808 */ /* 0x000fe20005000000 */
[----:B------:R-:W-:Y:S01]  /*d690*/  MUFU.EX2 R132, R132 ;  /* 0x0000008400847308 */ /* 0x000fe20000000800 */
[----:B------:R-:W-:Y:S01]  /*d6a0*/  FMNMX.FTZ R77, R72, R77, !PT ;  /* 0x0000004d484d7209 */ /* 0x000fe20007810000 */
[--C-:B------:R-:W-:Y:S01]  /*d6b0*/  FFMA.FTZ R73, R60, UR22, -R11.reuse ;  /* 0x000000163c497c23 */ /* 0x100fe2000801080b */
[----:B------:R-:W-:Y:S02]  /*d6c0*/  FSEL R32, R4, RZ, P3 ;  /* 0x000000ff04207208 */ /* 0x000fe40001800000 */
[----:B------:R-:W-:Y:S01]  /*d6d0*/  FMNMX.FTZ R6, R28, R77, !PT ;  /* 0x0000004d1c067209 */ /* 0x000fe20007810000 */
[--C-:B------:R-:W-:Y:S01]  /*d6e0*/  FFMA.FTZ R77, R66, UR22, -R11.reuse ;  /* 0x00000016424d7c23 */ /* 0x100fe2000801080b */
[----:B------:R-:W-:Y:S01]  /*d6f0*/  FFMA.FTZ R11, R79, UR22, -R11 ;  /* 0x000000164f0b7c23 */ /* 0x000fe2000801080b */
[----:B------:R-:W-:Y:S01]  /*d700*/  FADD.FTZ R32, -R32, R5 ;  /* 0x0000000520207221 */ /* 0x000fe20000010100 */
[----:B------:R-:W-:Y:S01]  /*d710*/  MUFU.EX2 R63, R50 ;  /* 0x00000032003f7308 */ /* 0x000fe20000000800 */
[----:B------:R-:W0:Y:S02]  /*d720*/  SHFL.BFLY PT, R81, R6, 0x2, 0x1f ;  /* 0x0c401f0006517f89 */ /* 0x000e2400000e0000 */
[----:B------:R-:W-:-:S05]  /*d730*/  FMUL.FTZ R5, R32, UR22 ;  /* 0x0000001620057c20 */ /* 0x000fca0008410000 */
[----:B------:R-:W-:Y:S08]  /*d740*/  MUFU.EX2 R134, R134 ;  /* 0x0000008600867308 */ /* 0x000ff00000000800 */
[----:B------:R-:W1:Y:S08]  /*d750*/  MUFU.EX2 R5, R5 ;  /* 0x0000000500057308 */ /* 0x000e700000000800 */
[----:B------:R-:W-:Y:S01]  /*d760*/  MUFU.EX2 R71, R54 ;  /* 0x0000003600477308 */ /* 0x000fe20000000800 */
[----:B0-----:R-:W-:-:S05]  /*d770*/  FMNMX.FTZ R81, R6, R81, !PT ;  /* 0x0000005106517209 */ /* 0x001fca0007810000 */
[----:B------:R-:W0:Y:S02]  /*d780*/  SHFL.BFLY PT, R6, R81, 0x1, 0x1f ;  /* 0x0c201f0051067f89 */ /* 0x000e2400000e0000 */
[----:B------:R-:W-:Y:S01]  /*d790*/  MUFU.EX2 R128, R128 ;  /* 0x0000008000807308 */ /* 0x000fe20000000800 */
[-C--:B-1----:R-:W-:Y:S01]  /*d7a0*/  FMUL.FTZ R88, R88, R5.reuse ;  /* 0x0000000558587220 */ /* 0x082fe20000410000 */
        /* <DEDUP_REMOVED lines=16> */
[----:B------:R-:W-:Y:S01]  /*d8b0*/  FMUL.FTZ R117, R117, R5 ;  /* 0x0000000575757220 */ /* 0x000fe20000410000 */
[----:B0-----:R-:W-:-:S05]  /*d8c0*/  FMNMX.FTZ R6, R81, R6, !PT ;  /* 0x0000000651067209 */ /* 0x001fca0007810000 */
[----:B------:R-:W-:Y:S01]  /*d8d0*/  MUFU.EX2 R73, R73 ;  /* 0x0000004900497308 */ /* 0x000fe20000000800 */
[C---:B------:R-:W-:Y:S01]  /*d8e0*/  FSETP.NEU.FTZ.AND P2, PT, R6.reuse, -INF , PT ;  /* 0xff8000000600780b */ /* 0x040fe20003f5d000 */
[----:B------:R-:W-:-:S05]  /*d8f0*/  FMUL.FTZ R40, R6, UR22 ;  /* 0x0000001606287c20 */ /* 0x000fca0008410000 */
[----:B------:R-:W-:Y:S01]  /*d900*/  FSEL R40, R40, RZ, P2 ;  /* 0x000000ff28287208 */ /* 0x000fe20001000000 */
[----:B------:R-:W-:Y:S04]  /*d910*/  MUFU.EX2 R124, R124 ;  /* 0x0000007c007c7308 */ /* 0x000fe80000000800 */
        /* <DEDUP_REMOVED lines=8> */
[----:B------:R-:W-:Y:S01]  /*d9a0*/  FFMA.FTZ R145, R20, UR22, -R40 ;  /* 0x0000001614917c23 */ /* 0x000fe20008010828 */
[----:B------:R-:W-:Y:S01]  /*d9b0*/  FADD.FTZ R36, R150, R3 ;  /* 0x0000000396247221 */ /* 0x000fe20000010000 */
[----:B------:R-:W-:Y:S01]  /*d9c0*/  MUFU.EX2 R8, R8 ;  /* 0x0000000800087308 */ /* 0x000fe20000000800 */
[----:B------:R-:W-:-:S02]  /*d9d0*/  IMAD.U32 R13, RZ, RZ, UR27 ;  /* 0x0000001bff0d7e24 */ /* 0x000fc4000f8e00ff */
[----:B------:R-:W-:Y:S01]  /*d9e0*/  FFMA.FTZ R20, R21, UR22, -R40 ;  /* 0x0000001615147c23 */ /* 0x000fe20008010828 */
[----:B------:R-:W-:Y:S01]  /*d9f0*/  FADD.FTZ R3, R33, R36 ;  /* 0x0000002421037221 */ /* 0x000fe20000010000 */
[----:B------:R-:W-:Y:S01]  /*da00*/  FSEL R36, R6, RZ, P2 ;  /* 0x000000ff06247208 */ /* 0x000fe20001000000 */
[--C-:B------:R-:W-:Y:S01]  /*da10*/  FFMA.FTZ R147, R26, UR22, -R40.reuse ;  /* 0x000000161a937c23 */ /* 0x100fe20008010828 */
[----:B------:R-:W-:Y:S01]  /*da20*/  @!P1 LEA R13, R13, UR45, 0x3 ;  /* 0x0000002d0d0d9c11 */ /* 0x000fe2000f8e18ff */
[----:B------:R-:W-:Y:S01]  /*da30*/  FADD.FTZ R38, R144, R3 ;  /* 0x0000000390267221 */ /* 0x000fe20000010000 */
[----:B------:R-:W-:Y:S01]  /*da40*/  MUFU.EX2 R149, R149 ;  /* 0x0000009500957308 */ /* 0x000fe20000000800 */
[----:B------:R-:W-:Y:S01]  /*da50*/  FADD.FTZ R3, -R36, R7 ;  /* 0x0000000724037221 */ /* 0x000fe20000010100 */
[----:B------:R-:W-:Y:S01]  /*da60*/  FFMA.FTZ R26, R27, UR22, -R40 ;  /* 0x000000161b1a7c23 */ /* 0x000fe20008010828 */
[----:B------:R-:W-:Y:S01]  /*da70*/  FADD.FTZ R7, R15, R38 ;  /* 0x000000260f077221 */ /* 0x000fe20000010000 */
[----:B------:R-:W-:-:S02]  /*da80*/  @!P1 VIADD R13, R13, 0x16860 ;  /* 0x000168600d0d9836 */ /* 0x000fc40000000000 */
[----:B------:R-:W-:Y:S01]  /*da90*/  FMUL.FTZ R3, R3, UR22 ;  /* 0x0000001603037c20 */ /* 0x000fe20008410000 */
[--C-:B------:R-:W-:Y:S01]  /*daa0*/  FFMA.FTZ R141, R30, UR22, -R40.reuse ;  /* 0x000000161e8d7c23 */ /* 0x100fe20008010828 */
[----:B------:R-:W-:Y:S01]  /*dab0*/  FADD.FTZ R38, R146, R7 ;  /* 0x0000000792267221 */ /* 0x000fe20000010000 */
[----:B------:R-:W-:Y:S01]  /*dac0*/  MUFU.EX2 R151, R151 ;  /* 0x0000009700977308 */ /* 0x000fe20000000800 */
[----:B------:R-:W-:Y:S01]  /*dad0*/  @!P1 PRMT R13, RZ, 0x654, R13 ;  /* 0x00000654ff0d9816 */ /* 0x000fe2000000000d */
[----:B------:R-:W-:Y:S01]  /*dae0*/  FFMA.FTZ R30, R31, UR22, -R40 ;  /* 0x000000161f1e7c23 */ /* 0x000fe20008010828 */
[----:B------:R-:W-:Y:S01]  /*daf0*/  FADD.FTZ R9, R25, R38 ;  /* 0x0000002619097221 */ /* 0x000fe20000010000 */
[--C-:B------:R-:W-:Y:S01]  /*db00*/  FFMA.FTZ R143, R35, UR22, -R40.reuse ;  /* 0x00000016238f7c23 */ /* 0x100fe20008010828 */
[----:B------:R0:W-:Y:S01]  /*db10*/  @!P1 SYNCS.ARRIVE.TRANS64.RED.A1T0 RZ, [R13+URZ], RZ ;  /* 0x000000ff0dff99a7 */ /* 0x0001e2000810043f */
[--C-:B------:R-:W-:Y:S01]  /*db20*/  FFMA.FTZ R34, R39, UR22, -R40.reuse ;  /* 0x0000001627227c23 */ /* 0x100fe20008010828 */
[----:B------:R-:W-:Y:S01]  /*db30*/  FADD.FTZ R38, R140, R9 ;  /* 0x000000098c267221 */ /* 0x000fe20000010000 */
[----:B------:R1:W2:Y:S01]  /*db40*/  MUFU.EX2 R7, R3 ;  /* 0x0000000300077308 */ /* 0x0002a20000000800 */
[--C-:B------:R-:W-:Y:S01]  /*db50*/  FFMA.FTZ R139, R41, UR22, -R40.reuse ;  /* 0x00000016298b7c23 */ /* 0x100fe20008010828 */
[----:B------:R-:W-:Y:S01]  /*db60*/  FFMA.FTZ R43, R43, UR22, -R40 ;  /* 0x000000162b2b7c23 */ /* 0x000fe20008010828 */
[----:B------:R-:W-:Y:S01]  /*db70*/  FADD.FTZ R9, R29, R38 ;  /* 0x000000261d097221 */ /* 0x000fe20000010000 */
[--C-:B------:R-:W-:Y:S01]  /*db80*/  FFMA.FTZ R133, R47, UR22, -R40.reuse ;  /* 0x000000162f857c23 */ /* 0x100fe20008010828 */
[--C-:B------:R-:W-:Y:S01]  /*db90*/  FFMA.FTZ R38, R48, UR22, -R40.reuse ;  /* 0x0000001630267c23 */ /* 0x100fe20008010828 */
[--C-:B------:R-:W-:Y:S01]  /*dba0*/  FFMA.FTZ R135, R49, UR22, -R40.reuse ;  /* 0x0000001631877c23 */ /* 0x100fe20008010828 */
[----:B------:R-:W-:Y:S01]  /*dbb0*/  FADD.FTZ R42, R142, R9 ;  /* 0x000000098e2a7221 */ /* 0x000fe20000010000 */
[----:B------:R-:W3:Y:S01]  /*dbc0*/  MUFU.EX2 R12, R12 ;  /* 0x0000000c000c7308 */ /* 0x000ee20000000800 */
[--C-:B------:R-:W-:Y:S01]  /*dbd0*/  FFMA.FTZ R129, R53, UR22, -R40.reuse ;  /* 0x0000001635817c23 */ /* 0x100fe20008010828 */
[----:B------:R-:W-:Y:S01]  /*dbe0*/  FFMA.FTZ R55, R55, UR22, -R40 ;  /* 0x0000001637377c23 */ /* 0x000fe20008010828 */
[----:B-1----:R-:W-:Y:S01]  /*dbf0*/  FADD.FTZ R3, R37, R42 ;  /* 0x0000002a25037221 */ /* 0x002fe20000010000 */
[--C-:B------:R-:W-:Y:S01]  /*dc00*/  FFMA.FTZ R131, R59, UR22, -R40.reuse ;  /* 0x000000163b837c23 */ /* 0x100fe20008010828 */
[--C-:B------:R-:W-:Y:S01]  /*dc10*/  FFMA.FTZ R125, R62, UR22, -R40.reuse ;  /* 0x000000163e7d7c23 */ /* 0x100fe20008010828 */
[----:B------:R-:W-:Y:S01]  /*dc20*/  FFMA.FTZ R65, R65, UR22, -R40 ;  /* 0x0000001641417c23 */ /* 0x000fe20008010828 */
[----:B------:R-:W-:Y:S01]  /*dc30*/  FADD.FTZ R44, R136, R3 ;  /* 0x00000003882c7221 */ /* 0x000fe20000010000 */
[----:B------:R-:W0:Y:S01]  /*dc40*/  MUFU.EX2 R145, R145 ;  /* 0x0000009100917308 */ /* 0x000e220000000800 */
[----:B--2---:R-:W-:Y:S01]  /*dc50*/  FFMA.FTZ R42, R7, R2, R8 ;  /* 0x00000002072a7223 */ /* 0x004fe20000010008 */
[----:B------:R-:W-:Y:S01]  /*dc60*/  FFMA.FTZ R2, R51, UR22, -R40 ;  /* 0x0000001633027c23 */ /* 0x000fe20008010828 */
[----:B------:R-:W-:Y:S01]  /*dc70*/  FADD.FTZ R9, R61, R44 ;  /* 0x0000002c3d097221 */ /* 0x000fe20000010000 */
[----:B------:R-:W-:Y:S01]  /*dc80*/  FFMA.FTZ R67, R67, UR22, -R40 ;  /* 0x0000001643437c23 */ /* 0x000fe20008010828 */
[----:B------:R-:W-:Y:S01]  /*dc90*/  FADD.FTZ R42, R149, R42 ;  /* 0x0000002a952a7221 */ /* 0x000fe20000010000 */
[----:B------:R-:W-:Y:S01]  /*dca0*/  FFMA.FTZ R70, R70, UR22, -R40 ;  /* 0x0000001646467c23 */ /* 0x000fe20008010828 */
[----:B------:R-:W-:Y:S01]  /*dcb0*/  FADD.FTZ R44, R138, R9 ;  /* 0x000000098a2c7221 */ /* 0x000fe20000010000 */
[----:B------:R-:W1:Y:S01]  /*dcc0*/  MUFU.EX2 R20, R20 ;  /* 0x0000001400147308 */ /* 0x000e620000000800 */
[----:B------:R-:W-:Y:S01]  /*dcd0*/  FADD.FTZ R3, R151, R42 ;  /* 0x0000002a97037221 */ /* 0x000fe20000010000 */
[--C-:B------:R-:W-:Y:S01]  /*dce0*/  FFMA.FTZ R9, R10, UR22, -R40.reuse ;  /* 0x000000160a097c23 */ /* 0x100fe20008010828 */
[--C-:B------:R-:W-:Y:S01]  /*dcf0*/  FFMA.FTZ R24, R24, UR22, -R40.reuse ;  /* 0x0000001618187c23 */ /* 0x100fe20008010828 */
[----:B------:R-:W-:Y:S01]  /*dd00*/  FFMA.FTZ R72, R72, UR22, -R40 ;  /* 0x0000001648487c23 */ /* 0x000fe20008010828 */
[----:B---3--:R-:W-:Y:S01]  /*dd10*/  FADD.FTZ R42, R12, R3 ;  /* 0x000000030c2a7221 */ /* 0x008fe20000010000 */
[----:B------:R-:W-:Y:S01]  /*dd20*/  FADD.FTZ R3, R45, R44 ;  /* 0x0000002c2d037221 */ /* 0x000fe20000010000 */
[----:B------:R-:W-:Y:S01]  /*dd30*/  FFMA.FTZ R28, R28, UR22, -R40 ;  /* 0x000000161c1c7c23 */ /* 0x000fe20008010828 */
[----:B------:R-:W2:Y:S01]  /*dd40*/  MUFU.EX2 R147, R147 ;  /* 0x0000009300937308 */ /* 0x000ea20000000800 */
[----:B0-----:R-:W-:Y:S01]  /*dd50*/  FADD.FTZ R13, R145, R42 ;  /* 0x0000002a910d7221 */ /* 0x001fe20000010000 */
[----:B------:R-:W-:Y:S01]  /*dd60*/  FADD.FTZ R42, R132, R3 ;  /* 0x00000003842a7221 */ /* 0x000fe20000010000 */
[----:B------:R-:W-:Y:S01]  /*dd70*/  FFMA.FTZ R3, R14, UR22, -R40 ;  /* 0x000000160e037c23 */ /* 0x000fe20008010828 */
[----:B------:R-:W-:Y:S01]  /*dd80*/  F2FP.F16.F32.PACK_AB R144, R15, R144 ;  /* 0x000000900f90723e */ /* 0x000fe200000000ff */
[----:B------:R-:W-:Y:S01]  /*dd90*/  UMOV UR27, UR37 ;  /* 0x00000025001b7c82 */ /* 0x000fe20008000000 */
[----:B------:R-:W-:Y:S01]  /*dda0*/  FADD.FTZ R21, R63, R42 ;  /* 0x0000002a3f157221 */ /* 0x000fe20000010000 */
[----:B------:R-:W-:Y:S01]  /*ddb0*/  ISETP.GT.AND P2, PT, R0, UR43, PT ;  /* 0x0000002b00007c0c */ /* 0x000fe2000bf44270 */
[----:B------:R-:W0:Y:S01]  /*ddc0*/  MUFU.EX2 R26, R26 ;  /* 0x0000001a001a7308 */ /* 0x000e220000000800 */
        /* <DEDUP_REMOVED lines=8> */
[----:B--2---:R-:W-:Y:S01]  /*de50*/  FADD.FTZ R13, R147, R10 ;  /* 0x0000000a930d7221 */ /* 0x004fe20000010000 */
[----:B------:R-:W-:Y:S01]  /*de60*/  FADD.FTZ R42, R128, R21 ;  /* 0x00000015802a7221 */ /* 0x000fe20000010000 */
[-C--:B------:R-:W-:Y:S01]  /*de70*/  FMUL.FTZ R98, R98, R7.reuse ;  /* 0x0000000762627220 */ /* 0x080fe20000410000 */
[-C--:B------:R-:W-:Y:S01]  /*de80*/  FMUL.FTZ R99, R99, R7.reuse ;  /* 0x0000000763637220 */ /* 0x080fe20000410000 */
[-C--:B------:R-:W-:Y:S01]  /*de90*/  FMUL.FTZ R102, R102, R7.reuse ;  /* 0x0000000766667220 */ /* 0x080fe20000410000 */
[----:B------:R-:W-:Y:S01]  /*dea0*/  FADD.FTZ R21, R57, R42 ;  /* 0x0000002a39157221 */ /* 0x000fe20000010000 */
        /* <DEDUP_REMOVED lines=15> */
[----:B------:R-:W-:Y:S01]  /*dfa0*/  FMUL.FTZ R119, R119, R7 ;  /* 0x0000000777777220 */ /* 0x000fe20000410000 */
[----:B------:R-:W-:Y:S01]  /*dfb0*/  F2FP.F16.F32.PACK_AB R148, R83, R148 ;  /* 0x000000945394723e */ /* 0x000fe200000000ff */
[----:B------:R-:W1:Y:S01]  /*dfc0*/  MUFU.EX2 R32, R32 ;  /* 0x0000002000207308 */ /* 0x000e620000000800 */
[----:B--2---:R-:W-:Y:S01]  /*dfd0*/  FADD.FTZ R14, R30, R13 ;  /* 0x0000000d1e0e7221 */ /* 0x004fe20000010000 */
[----:B------:R-:W-:Y:S01]  /*dfe0*/  F2FP.F16.F32.PACK_AB R150, R33, R150 ;  /* 0x000000962196723e */ /* 0x000fe200000000ff */
[----:B------:R-:W-:Y:S01]  /*dff0*/  VIADD R0, R0, 0xffffffff ;  /* 0xffffffff00007836 */ /* 0x000fe20000000000 */
[----:B------:R-:W-:Y:S01]  /*e000*/  F2FP.F16.F32.PACK_AB R146, R25, R146 ;  /* 0x000000921992723e */ /* 0x000fe200000000ff */
[----:B------:R-:W-:Y:S01]  /*e010*/  IMAD.MOV.U32 R5, RZ, RZ, R4 ;  /* 0x000000ffff057224 */ /* 0x000fe200078e0004 */
[----:B------:R-:W-:Y:S01]  /*e020*/  F2FP.F16.F32.PACK_AB R140, R29, R140 ;  /* 0x0000008c1d8c723e */ /* 0x000fe200000000ff */
[----:B------:R-:W-:Y:S01]  /*e030*/  IMAD.MOV.U32 R7, RZ, RZ, R6 ;  /* 0x000000ffff077224 */ /* 0x000fe200078e0006 */
        /* <DEDUP_REMOVED lines=8> */
[----:B------:R-:W-:Y:S02]  /*e0c0*/  F2FP.F16.F32.PACK_AB R134, R71, R134 ;  /* 0x000000864786723e */ /* 0x000fe400000000ff */
[----:B------:R-:W-:-:S02]  /*e0d0*/  F2FP.F16.F32.PACK_AB R128, R57, R128 ;  /* 0x000000803980723e */ /* 0x000fc400000000ff */
[----:B------:R-:W-:Y:S01]  /*e0e0*/  MUFU.EX2 R139, R139 ;  /* 0x0000008b008b7308 */ /* 0x000fe20000000800 */
[----:B--2---:R-:W-:Y:S01]  /*e0f0*/  FADD.FTZ R13, R137, R40 ;  /* 0x00000028890d7221 */ /* 0x004fe20000010000 */
[----:B------:R-:W-:Y:S02]  /*e100*/  F2FP.F16.F32.PACK_AB R130, R73, R130 ;  /* 0x000000824982723e */ /* 0x000fe400000000ff */
[----:B------:R-:W-:Y:S02]  /*e110*/  F2FP.F16.F32.PACK_AB R149, R149, R8 ;  /* 0x000000089595723e */ /* 0x000fe400000000ff */
[----:B------:R-:W-:Y:S02]  /*e120*/  F2FP.F16.F32.PACK_AB R151, R12, R151 ;  /* 0x000000970c97723e */ /* 0x000fe400000000ff */
[----:B------:R-:W1:Y:S01]  /*e130*/  MUFU.EX2 R77, R77 ;  /* 0x0000004d004d7308 */ /* 0x000e620000000800 */
[----:B0-----:R-:W-:Y:S01]  /*e140*/  FADD.FTZ R40, R34, R13 ;  /* 0x0000000d22287221 */ /* 0x001fe20000010000 */
[----:B------:R-:W-:-:S02]  /*e150*/  F2FP.F16.F32.PACK_AB R145, R20, R145 ;  /* 0x000000911491723e */ /* 0x000fc400000000ff */
[----:B------:R-:W-:Y:S02]  /*e160*/  F2FP.F16.F32.PACK_AB R147, R26, R147 ;  /* 0x000000931a93723e */ /* 0x000fe400000000ff */
[----:B------:R-:W-:Y:S02]  /*e170*/  F2FP.F16.F32.PACK_AB R141, R30, R141 ;  /* 0x0000008d1e8d723e */ /* 0x000fe400000000ff */
[----:B------:R-:W-:Y:S01]  /*e180*/  MUFU.EX2 R36, R43 ;  /* 0x0000002b00247308 */ /* 0x000fe20000000800 */
[----:B------:R-:W-:Y:S02]  /*e190*/  F2FP.F16.F32.PACK_AB R143, R32, R143 ;  /* 0x0000008f208f723e */ /* 0x000fe400000000ff */
[----:B------:R-:W-:-:S05]  /*e1a0*/  F2FP.F16.F32.PACK_AB R137, R34, R137 ;  /* 0x000000892289723e */ /* 0x000fca00000000ff */
[----:B------:R-:W0:Y:S01]  /*e1b0*/  MUFU.EX2 R126, R126 ;  /* 0x0000007e007e7308 */ /* 0x000e220000000800 */
[C---:B-1----:R-:W-:Y:S01]  /*e1c0*/  FADD.FTZ R13, R77.reuse, R42 ;  /* 0x0000002a4d0d7221 */ /* 0x042fe20000010000 */
        /* <DEDUP_REMOVED lines=12> */
[----:B-1----:R-:W-:Y:S01]  /*e290*/  FADD.FTZ R9, R139, R40 ;  /* 0x000000288b097221 */ /* 0x002fe20000010000 */
[----:B------:R-:W-:-:S03]  /*e2a0*/  F2FP.F16.F32.PACK_AB R139, R36, R139 ;  /* 0x0000008b248b723e */ /* 0x000fc600000000ff */
[----:B------:R-:W-:-:S03]  /*e2b0*/  FADD.FTZ R40, R36, R9 ;  /* 0x0000000924287221 */ /* 0x000fc60000010000 */
[----:B------:R-:W-:Y:S01]  /*e2c0*/  MUFU.EX2 R2, R2 ;  /* 0x0000000200027308 */ /* 0x000fe20000000800 */
[----:B------:R-:W-:Y:S01]  /*e2d0*/  FADD.FTZ R9, R133, R40 ;  /* 0x0000002885097221 */ /* 0x000fe20000010000 */
[----:B------:R-:W-:-:S03]  /*e2e0*/  F2FP.F16.F32.PACK_AB R133, R38, R133 ;  /* 0x000000852685723e */ /* 0x000fc600000000ff */
[----:B------:R-:W-:-:S03]  /*e2f0*/  FADD.FTZ R40, R38, R9 ;  /* 0x0000000926287221 */ /* 0x000fc60000010000 */
[----:B------:R-:W1:Y:S01]  /*e300*/  MUFU.EX2 R122, R122 ;  /* 0x0000007a007a7308 */ /* 0x000e620000000800 */
[C---:B0-----:R-:W-:Y:S01]  /*e310*/  FADD.FTZ R9, R75.reuse, R42 ;  /* 0x0000002a4b097221 */ /* 0x041fe20000010000 */
[----:B------:R-:W-:-:S06]  /*e320*/  F2FP.F16.F32.PACK_AB R120, R75, R120 ;  /* 0x000000784b78723e */ /* 0x000fcc00000000ff */
[----:B------:R-:W0:Y:S08]  /*e330*/  MUFU.EX2 R129, R129 ;  /* 0x0000008100817308 */ /* 0x000e300000000800 */
[----:B------:R-:W2:Y:S01]  /*e340*/  MUFU.EX2 R10, R55 ;  /* 0x00000037000a7308 */ /* 0x000ea20000000800 */
[----:B-1----:R-:W-:-:S07]  /*e350*/  FADD.FTZ R42, R122, R9 ;  /* 0x000000097a2a7221 */ /* 0x002fce0000010000 */
[----:B------:R-:W1:Y:S08]  /*e360*/  MUFU.EX2 R131, R131 ;  /* 0x0000008300837308 */ /* 0x000e700000000800 */
[----:B------:R3:W-:Y:S08]  /*e370*/  MUFU.EX2 R15, R3 ;  /* 0x00000003000f7308 */ /* 0x0007f00000000800 */
[----:B------:R-:W4:Y:S01]  /*e380*/  MUFU.EX2 R125, R125 ;  /* 0x0000007d007d7308 */ /* 0x000f220000000800 */
[----:B---3--:R-:W-:Y:S01]  /*e390*/  FADD.FTZ R3, R135, R40 ;  /* 0x0000002887037221 */ /* 0x008fe20000010000 */
[----:B------:R-:W-:-:S03]  /*e3a0*/  F2FP.F16.F32.PACK_AB R135, R2, R135 ;  /* 0x000000870287723e */ /* 0x000fc600000000ff */
[----:B------:R-:W-:-:S03]  /*e3b0*/  FADD.FTZ R40, R2, R3 ;  /* 0x0000000302287221 */ /* 0x000fc60000010000 */
[----:B------:R-:W3:Y:S01]  /*e3c0*/  MUFU.EX2 R65, R65 ;  /* 0x0000004100417308 */ /* 0x000ee20000000800 */
[----:B0-----:R-:W-:Y:S01]  /*e3d0*/  FADD.FTZ R9, R129, R40 ;  /* 0x0000002881097221 */ /* 0x001fe20000010000 */
[----:B--2---:R-:W-:-:S03]  /*e3e0*/  F2FP.F16.F32.PACK_AB R129, R10, R129 ;  /* 0x000000810a81723e */ /* 0x004fc600000000ff */
[----:B------:R-:W-:-:S03]  /*e3f0*/  FADD.FTZ R40, R10, R9 ;  /* 0x000000090a287221 */ /* 0x000fc60000010000 */
[----:B------:R-:W0:Y:S01]  /*e400*/  MUFU.EX2 R67, R67 ;  /* 0x0000004300437308 */ /* 0x000e220000000800 */
[----:B-1----:R-:W-:Y:S01]  /*e410*/  FADD.FTZ R9, R131, R40 ;  /* 0x0000002883097221 */ /* 0x002fe20000010000 */
[----:B------:R-:W-:-:S03]  /*e420*/  F2FP.F16.F32.PACK_AB R131, R14, R131 ;  /* 0x000000830e83723e */ /* 0x000fc600000000ff */
[----:B------:R-:W-:-:S03]  /*e430*/  FADD.FTZ R40, R14, R9 ;  /* 0x000000090e287221 */ /* 0x000fc60000010000 */
[----:B------:R-:W1:Y:S01]  /*e440*/  MUFU.EX2 R121, R70 ;  /* 0x0000004600797308 */ /* 0x000e620000000800 */
[----:B----4-:R-:W-:Y:S01]  /*e450*/  FADD.FTZ R40, R125, R40 ;  /* 0x000000287d287221 */ /* 0x010fe20000010000 */
[----:B------:R-:W-:-:S03]  /*e460*/  F2FP.F16.F32.PACK_AB R125, R15, R125 ;  /* 0x0000007d0f7d723e */ /* 0x000fc600000000ff */
[----:B------:R-:W-:-:S03]  /*e470*/  FADD.FTZ R40, R15, R40 ;  /* 0x000000280f287221 */ /* 0x000fc60000010000 */
[----:B------:R-:W2:Y:S01]  /*e480*/  MUFU.EX2 R24, R24 ;  /* 0x0000001800187308 */ /* 0x000ea20000000800 */
[----:B---3--:R-:W-:Y:S01]  /*e490*/  FADD.FTZ R40, R65, R40 ;  /* 0x0000002841287221 */ /* 0x008fe20000010000 */
[----:B0-----:R-:W-:-:S03]  /*e4a0*/  F2FP.F16.F32.PACK_AB R127, R67, R65 ;  /* 0x00000041437f723e */ /* 0x001fc600000000ff */
[----:B------:R-:W-:-:S03]  /*e4b0*/  FADD.FTZ R40, R67, R40 ;  /* 0x0000002843287221 */ /* 0x000fc60000010000 */
        /* <DEDUP_REMOVED lines=12> */
.L_x_13492:
[----:B------:R-:W-:Y:S06]  /*e580*/  BAR.ARV 0x8, 0x200 ;  /* 0x0208000000007b1d */ /* 0x000fec0000002000 */
[----:B------:R-:W-:Y:S05]  /*e590*/  @!P0 BRA `(.L_x_13510) ;  /* 0x0000000000048947 */ /* 0x000fea0003800000 */
[----:B------:R-:W-:Y:S01]  /*e5a0*/  BPT.TRAP 0x1 ;  /* 0x000000040000795c */ /* 0x000fe20000300000 */
.L_x_13510:
[----:B------:R-:W-:Y:S01]  /*e5b0*/  ULEA UR5, UR37, UR45, 0x3 ;  /* 0x0000002d25057291 */ /* 0x000fe2000f8e183f */
[----:B------:R-:W-:-:S05]  /*e5c0*/  IMAD.U32 R0, RZ, RZ, UR36 ;  /* 0x00000024ff007e24 */ /* 0x000fca000f8e00ff */
[----:B------:R-:W-:-:S04]  /*e5d0*/  SHF.L.U32 R0, R0, 0x1f, RZ ;  /* 0x0000001f00007819 */ /* 0x000fc800000006ff */
[----:B------:R0:W1:Y:S01]  /*e5e0*/  SYNCS.PHASECHK.TRANS64.TRYWAIT P2, [UR5+0x16850], R0 ;  /* 0x01685000ff0075a7 */ /* 0x0000620008040145 */
[----:B------:R-:W-:Y:S05]  /*e5f0*/  @!P0 BRA `(.L_x_13511) ;  /* 0x0000000000048947 */ /* 0x000fea0003800000 */
[----:B------:R-:W-:Y:S01]  /*e600*/  BPT.TRAP 0x1 ;  /* 0x000000040000795c */ /* 0x000fe20000300000 */
.L_x_13511:
[----:B-1----:R-:W-:Y:S05]  /*e610*/  @P2 BRA `(.L_x_13512) ;  /* 0x0000000000082947 */ /* 0x002fea0003800000 */
[----:B------:R-:W1:Y:S02]  /*e620*/  SYNCS.PHASECHK.TRANS64.TRYWAIT P0, [UR5+0x16850], R0 ;  /* 0x01685000ff0075a7 */ /* 0x000e640008000145 */
[----:B-1----:R-:W-:Y:S05]  /*e630*/  @!P0 BRA `(.L_x_13513) ;  /* 0x0000005c00d88947 */ /* 0x002fea0003800000 */
.L_x_13512:
[----:B------:R-:W-:Y:S01]  /*e640*/  UIADD3 UR45, UR45, 0x400, URZ ;  /* 0x000004002d2d7890 */ /* 0x000fe2000fffe03f */
[----:B------:R-:W-:Y:S01]  /*e650*/  WARPGROUP.ARRIVE ;  /* 0x00000000000079c5 */ /* 0x000fe20000000000 */
[----:B------:R-:W-:Y:S01]  /*e660*/  UMOV UR7, 0x40000040 ;  /* 0x4000004000077882 */ /* 0x000fe20000000000 */
[----:B01----:R-:W0:Y:S01]  /*e670*/  SHFL.BFLY PT, R0, R3, 0x2, 0x1f ;  /* 0x0c401f0003007f89 */ /* 0x003e2200000e0000 */
[----:B------:R-:W-:Y:S01]  /*e680*/  USHF.R.U32.HI UR45, URZ, 0x4, UR45 ;  /* 0x000000043f2d7899 */ /* 0x000fe2000801162d */
[----:B------:R-:W-:Y:S01]  /*e690*/  CS2R R26, SRZ ;  /* 0x00000000001a7805 */ /* 0x000fe2000001ff00 */
[----:B------:R-:W-:Y:S01]  /*e6a0*/  IMAD.U32 R10, RZ, RZ, UR22 ;  /* 0x00000016ff0a7e24 */ /* 0x000fe2000f8e00ff */
[----:B------:R-:W1:Y:S01]  /*e6b0*/  SHFL.BFLY PT, R5, R2, 0x2, 0x1f ;  /* 0x0c401f0002057f89 */ /* 0x000e6200000e0000 */
[----:B------:R-:W-:Y:S01]  /*e6c0*/  ULOP3.LUT UR4, UR45, 0x3fff, URZ, 0xc0, !UPT ;  /* 0x00003fff2d047892 */ /* 0x000fe2000f8ec03f */
[----:B------:R-:W-:Y:S01]  /*e6d0*/  IMAD.MOV.U32 R30, RZ, RZ, -0x800000 ;  /* 0xff800000ff1e7424 */ /* 0x000fe200078e00ff */
[----:B------:R-:W-:-:S02]  /*e6e0*/  UIADD3 UR46, UR46, 0x1, URZ ;  /* 0x000000012e2e7890 */ /* 0x000fc4000fffe03f */
[----:B------:R-:W-:Y:S02]  /*e6f0*/  ULEA UR4, UR37, UR4, 0xa ;  /* 0x0000000425047291 */ /* 0x000fe4000f8e503f */
[----:B------:R-:W-:-:S04]  /*e700*/  UIADD3 UR37, UR37, 0x1, URZ ;  /* 0x0000000125257890 */ /* 0x000fc8000fffe03f */
[----:B------:R-:W-:Y:S01]  /*e710*/  UISETP.NE.AND UP0, UPT, UR37, 0x2, UPT ;  /* 0x000000022500788c */ /* 0x000fe2000bf05270 */
[----:B------:R-:W-:Y:S02]  /*e720*/  UMOV UR6, UR4 ;  /* 0x0000000400067c82 */ /* 0x000fe40008000000 */
[----:B------:R-:W-:Y:S01]  /*e730*/  HGMMA.64x64x16.F32 R88, R148, gdesc[UR4].tnspB, R88, gsb0 ;  /* 0x40e0000494587df0 */ /* 0x000fe20008000858 */
[----:B------:R-:W-:Y:S01]  /*e740*/  UIADD3 UR6, UR4, 0x80, URZ ;  /* 0x0000008004067890 */ /* 0x000fe2000fffe03f */
[----:B------:R-:W-:Y:S01]  /*e750*/  UMOV UR7, 0x40000040 ;  /* 0x4000004000077882 */ /* 0x000fe20000000000 */
[----:B------:R-:W-:Y:S01]  /*e760*/  USEL UR37, UR37, URZ, UP0 ;  /* 0x0000003f25257287 */ /* 0x000fe20008000000 */
[----:B0-----:R-:W-:Y:S01]  /*e770*/  FADD.FTZ R0, R0, R3 ;  /* 0x0000000300007221 */ /* 0x001fe20000010000 */
[----:B------:R-:W-:Y:S02]  /*e780*/  IMAD.U32 R3, RZ, RZ, UR22 ;  /* 0x00000016ff037e24 */ /* 0x000fe4000f8e00ff */
[----:B-1----:R-:W-:-:S02]  /*e790*/  FADD.FTZ R7, R5, R2 ;  /* 0x0000000205077221 */ /* 0x002fc40000010000 */
[----:B------:R-:W0:Y:S04]  /*e7a0*/  SHFL.BFLY PT, R5, R0, 0x1, 0x1f ;  /* 0x0c201f0000057f89 */ /* 0x000e2800000e0000 */
[----:B------:R-:W1:Y:S01]  /*e7b0*/  SHFL.BFLY PT, R8, R7, 0x1, 0x1f ;  /* 0x0c201f0007087f89 */ /* 0x000e6200000e0000 */
[----:B0-----:R-:W-:Y:S01]  /*e7c0*/  FADD.FTZ R9, R0, R5 ;  /* 0x0000000500097221 */ /* 0x001fe20000010000 */
[----:B------:R-:W-:Y:S02]  /*e7d0*/  IMAD.MOV.U32 R0, RZ, RZ, -0x800000 ;  /* 0xff800000ff007424 */ /* 0x000fe400078e00ff */
[----:B-1----:R-:W-:Y:S02]  /*e7e0*/  FADD.FTZ R8, R7, R8 ;  /* 0x0000000807087221 */ /* 0x002fe40000010000 */
[----:B------:R-:W-:Y:S01]  /*e7f0*/  FSETP.NE.FTZ.AND P0, PT, R9, RZ, PT ;  /* 0x000000ff0900720b */ /* 0x000fe20003f15000 */
[----:B------:R-:W-:-:S02]  /*e800*/  IMAD.U32 R7, RZ, RZ, UR5 ;  /* 0x00000005ff077e24 */ /* 0x000fc4000f8e00ff */
[----:B------:R-:W-:Y:S02]  /*e810*/  FSETP.NE.FTZ.AND P2, PT, R8, RZ, PT ;  /* 0x000000ff0800720b */ /* 0x000fe40003f55000 */
[----:B------:R-:W-:-:S05]  /*e820*/  @!P1 VIADD R7, R7, 0x16860 ;  /* 0x0001686007079836 */ /* 0x000fca0000000000 */
[----:B------:R-:W-:-:S03]  /*e830*/  @!P1 PRMT R7, RZ, 0x654, R7 ;  /* 0x00000654ff079816 */ /* 0x000fc60000000007 */
[----:B------:R-:W0:Y:S01]  /*e840*/  @P0 MUFU.LG2 R2, R9 ;  /* 0x0000000900020308 */ /* 0x000e220000000c00 */
[----:B------:R-:W-:Y:S02]  /*e850*/  @P0 FMUL.FTZ R3, R3, 0.69314718246459960938 ;  /* 0x3f31721803030820 */ /* 0x000fe40000410000 */
[----:B------:R-:W-:-:S05]  /*e860*/  @P2 FMUL.FTZ R10, R10, 0.69314718246459960938 ;  /* 0x3f3172180a0a2820 */ /* 0x000fca0000410000 */
[----:B------:R-:W1:Y:S08]  /*e870*/  @P2 MUFU.LG2 R5, R8 ;  /* 0x0000000800052308 */ /* 0x000e700000000c00 */
[----:B------:R-:W2:Y:S01]  /*e880*/  @P0 MUFU.RCP R26, R9 ;  /* 0x00000009001a0308 */ /* 0x000ea20000001000 */
[----:B0-----:R-:W-:-:S04]  /*e890*/  @P0 FMUL.FTZ R2, R2, 0.69314718246459960938 ;  /* 0x3f31721802020820 */ /* 0x001fc80000410000 */
[----:B------:R-:W-:Y:S01]  /*e8a0*/  @P0 FFMA.FTZ R30, R3, R4, R2 ;  /* 0x00000004031e0223 */ /* 0x000fe20000010002 */
[----:B------:R-:W-:Y:S02]  /*e8b0*/  PLOP3.LUT P0, PT, PT, PT, PT, 0x8, 0x0 ;  /* 0x000000000000781c */ /* 0x000fe40003f0e170 */
[----:B------:R-:W0:Y:S01]  /*e8c0*/  @P2 MUFU.RCP R27, R8 ;  /* 0x00000008001b2308 */ /* 0x000e220000001000 */
[----:B------:R-:W-:Y:S02]  /*e8d0*/  WARPGROUP.DEPBAR.LE gsb0, 0x0 ;  /* 0x00008000000079c5 */ /* 0x000fe40000010000 */
[----:B------:R-:W-:Y:S01]  /*e8e0*/  WARPGROUP.ARRIVE ;  /* 0x00000000000079c5 */ /* 0x000fe20000000000 */
[----:B-1----:R-:W-:-:S04]  /*e8f0*/  @P2 FMUL.FTZ R5, R5, 0.69314718246459960938 ;  /* 0x3f31721805052820 */ /* 0x002fc80000410000 */
[----:B------:R-:W-:Y:S01]  /*e900*/  @P2 FFMA.FTZ R0, R10, R6, R5 ;  /* 0x000000060a002223 */ /* 0x000fe20000010005 */
[----:B------:R-:W-:Y:S01]  /*e910*/  HGMMA.64x64x16.F32 R88, R144, gdesc[UR4].tnspB, R88, gsb0 ;  /* 0x40e0000490587df0 */ /* 0x000fe20008000858 */
[----:B------:R-:W-:Y:S01]  /*e920*/  UIADD3 UR6, UR4, 0x100, URZ ;  /* 0x0000010004067890 */ /* 0x000fe2000fffe03f */
[----:B------:R-:W-:Y:S01]  /*e930*/  UMOV UR7, 0x40000040 ;  /* 0x4000004000077882 */ /* 0x000fe20000000000 */
[----:B------:R-:W-:Y:S02]  /*e940*/  WARPGROUP.DEPBAR.LE gsb0, 0x0 ;  /* 0x00008000000079c5 */ /* 0x000fe40000010000 */
[----:B------:R-:W-:-:S06]  /*e950*/  WARPGROUP.ARRIVE ;  /* 0x00000000000079c5 */ /* 0x000fcc0000000000 */
        /* <DEDUP_REMOVED lines=18> */
[----:B------:R-:W-:Y:S01]  /*ea80*/  UIADD3 UR4, UR4, 0x380, URZ ;  /* 0x0000038004047890 */ /* 0x000fe2000fffe03f */
[----:B------:R-:W-:Y:S02]  /*ea90*/  WARPGROUP.DEPBAR.LE gsb0, 0x0 ;  /* 0x00008000000079c5 */ /* 0x000fe40000010000 */
[----:B------:R-:W-:-:S06]  /*eaa0*/  WARPGROUP.ARRIVE ;  /* 0x00000000000079c5 */ /* 0x000fcc0000000000 */
[----:B------:R-:W-:Y:S01]  /*eab0*/  HGMMA.64x64x16.F32 R88, R124, gdesc[UR4].tnspB, R88, gsb0 ;  /* 0x40e000047c587df0 */ /* 0x000fe20008000858 */
[----:B------:R-:W-:Y:S01]  /*eac0*/  UMOV UR6, UR4 ;  /* 0x0000000400067c82 */ /* 0x000fe20008000000 */
[----:B------:R-:W-:Y:S01]  /*ead0*/  UMOV UR7, 0x40000040 ;  /* 0x4000004000077882 */ /* 0x000fe20000000000 */
[----:B------:R-:W-:-:S04]  /*eae0*/  USEL UR4, URZ, 0x1, UP0 ;  /* 0x000000013f047887 */ /* 0x000fc80008000000 */
[----:B------:R-:W-:Y:S01]  /*eaf0*/  ULOP3.LUT UR36, UR36, UR4, URZ, 0x3c, !UPT ;  /* 0x0000000424247292 */ /* 0x000fe2000f8e3c3f */
[----:B------:R-:W-:Y:S02]  /*eb00*/  WARPGROUP.DEPBAR.LE gsb0, 0x0 ;  /* 0x00008000000079c5 */ /* 0x000fe40000010000 */
[----:B------:R-:W-:-:S06]  /*eb10*/  WARPGROUP.ARRIVE ;  /* 0x00000000000079c5 */ /* 0x000fcc0000000000 */
[----:B------:R-:W-:Y:S03]  /*eb20*/  HGMMA.64x64x16.F32 R88, R120, gdesc[UR4].tnspB, R88, gsb0 ;  /* 0x40e0000478587df0 */ /* 0x000fe60008000858 */
        /* <DEDUP_REMOVED lines=34> */
.L_x_13443:
        /* <DEDUP_REMOVED lines=12> */
[----:B------:R-:W-:Y:S01]  /*ee10*/  USHF.R.S32.HI UR12, URZ, 0x1f, UR42 ;  /* 0x0000001f3f0c7899 */ /* 0x000fe2000801142a */
[----:B------:R-:W-:Y:S01]  /*ee20*/  VIADD R45, R17, UR39 ;  /* 0x00000027112d7c36 */ /* 0x000fe20008000000 */
        /* <DEDUP_REMOVED lines=18> */
[----:B------:R-:W-:Y:S01]  /*ef50*/  ULDC UR5, c[0x0][0xa88] ;  /* 0x0002a20000057ab9 */ /* 0x000fe20000000800 */
[----:B------:R-:W-:Y:S01]  /*ef60*/  BAR.SYNC.DEFER_BLOCKING 0x1, 0x180 ;  /* 0x0046000000007b1d */ /* 0x000fe20000010000 */
[----:B-1----:R-:W-:-:S05]  /*ef70*/  ISETP.NE.AND P1, PT, R32, 0x1, PT ;  /* 0x000000012000780c */ /* 0x002fca0003f25270 */
[----:B------:R-:W-:Y:S01]  /*ef80*/  ULDC.64 UR10, c[0x0][0xaf0] ;  /* 0x0002bc00000a7ab9 */ /* 0x000fe20000000a00 */
[----:B------:R-:W-:Y:S02]  /*ef90*/  MOV R2, R31 ;  /* 0x0000001f00027202 */ /* 0x000fe40000000f00 */
[----:B0-----:R-:W-:-:S03]  /*efa0*/  MOV R3, R4 ;  /* 0x0000000400037202 */ /* 0x001fc60000000f00 */
[--C-:B------:R-:W-:Y:S02]  /*efb0*/  IMAD.WIDE R10, R156, 0x2, R2.reuse ;  /* 0x000000029c0a7825 */ /* 0x100fe400078e0202 */
[----:B------:R-:W0:Y:S02]  /*efc0*/  @P1 LDC R20, c[0x0][0xbec] ;  /* 0x0002fb00ff141b82 */ /* 0x000e240000000800 */
[----:B------:R-:W-:Y:S01]  /*efd0*/  IMAD.WIDE R2, R5, 0x2, R2 ;  /* 0x0000000205027825 */ /* 0x000fe200078e0202 */
[C---:B------:R-:W-:Y:S02]  /*efe0*/  LOP3.LUT R4, R10.reuse, 0x380, RZ, 0xc0, !PT ;  /* 0x000003800a047812 */ /* 0x040fe400078ec0ff */
[----:B------:R-:W-:Y:S02]  /*eff0*/  IADD3 R39, P0, R10, 0x60, RZ ;  /* 0x000000600a277810 */ /* 0x000fe40007f1e0ff */
[----:B------:R-:W-:Y:S01]  /*f000*/  SHF.R.U64 R5, R4, 0x3, RZ ;  /* 0x0000000304057819 */ /* 0x000fe200000012ff */
[----:B------:R-:W1:Y:S01]  /*f010*/  @P1 LDC R43, c[0x0][0xbf0] ;  /* 0x0002fc00ff2b1b82 */ /* 0x000e620000000800 */
[----:B------:R-:W-:Y:S01]  /*f020*/  LOP3.LUT R4, R39, 0x380, RZ, 0xc0, !PT ;  /* 0x0000038027047812 */ /* 0x000fe200078ec0ff */
[----:B------:R-:W-:Y:S01]  /*f030*/  IMAD.X R9, RZ, RZ, R11, P0 ;  /* 0x000000ffff097224 */ /* 0x000fe200000e060b */
[----:B------:R-:W-:-:S02]  /*f040*/  IADD3 R37, P2, R10, 0x40, RZ ;  /* 0x000000400a257810 */ /* 0x000fc40007f5e0ff */
[----:B------:R-:W-:Y:S02]  /*f050*/  SHF.R.U64 R4, R4, 0x3, RZ ;  /* 0x0000000304047819 */ /* 0x000fe400000012ff */
[----:B------:R-:W-:Y:S01]  /*f060*/  IADD3 R33, P3, R10, 0x20, RZ ;  /* 0x000000200a217810 */ /* 0x000fe20007f7e0ff */
[--C-:B------:R-:W-:Y:S01]  /*f070*/  IMAD.X R7, RZ, RZ, R11.reuse, P2 ;  /* 0x000000ffff077224 */ /* 0x100fe200010e060b */
[----:B------:R-:W-:Y:S02]  /*f080*/  LOP3.LUT R6, R37, 0x380, RZ, 0xc0, !PT ;  /* 0x0000038025067812 */ /* 0x000fe400078ec0ff */
[----:B------:R-:W-:Y:S02]  /*f090*/  LOP3.LUT R8, R4, R39, RZ, 0x3c, !PT ;  /* 0x0000002704087212 */ /* 0x000fe400078e3cff */
[----:B------:R-:W-:Y:S01]  /*f0a0*/  LOP3.LUT R10, R5, R10, RZ, 0x3c, !PT ;  /* 0x0000000a050a7212 */ /* 0x000fe200078e3cff */
[----:B------:R-:W-:Y:S01]  /*f0b0*/  IMAD.X R5, RZ, RZ, R11, P3 ;  /* 0x000000ffff057224 */ /* 0x000fe200018e060b */
[----:B------:R-:W-:Y:S01]  /*f0c0*/  LOP3.LUT R4, R33, 0x380, RZ, 0xc0, !PT ;  /* 0x0000038021047812 */ /* 0x000fe200078ec0ff */
[----:B0-----:R-:W-:Y:S01]  /*f0d0*/  @P1 IMAD.HI.U32 R20, R45, R20, RZ ;  /* 0x000000142d141227 */ /* 0x001fe200078e00ff */
[----:B------:R-:W-:-:S02]  /*f0e0*/  SHF.R.U64 R6, R6, 0x3, RZ ;  /* 0x0000000306067819 */ /* 0x000fc400000012ff */
[----:B------:R-:W-:Y:S02]  /*f0f0*/  IADD3 R39, P3, R2, 0x1800, RZ ;  /* 0x0000180002277810 */ /* 0x000fe40007f7e0ff */
[----:B------:R-:W-:Y:S02]  /*f100*/  SHF.R.U64 R4, R4, 0x3, RZ ;  /* 0x0000000304047819 */ /* 0x000fe400000012ff */
[----:B------:R-:W-:Y:S01]  /*f110*/  LOP3.LUT R6, R6, R37, RZ, 0x3c, !PT ;  /* 0x0000002506067212 */ /* 0x000fe200078e3cff */
[----:B------:R-:W-:Y:S01]  /*f120*/  IMAD.X R29, RZ, RZ, R3, P3 ;  /* 0x000000ffff1d7224 */ /* 0x000fe200018e0603 */
[----:B------:R-:W-:Y:S02]  /*f130*/  LOP3.LUT R28, R39, 0x380, RZ, 0xc0, !PT ;  /* 0x00000380271c7812 */ /* 0x000fe400078ec0ff */
[----:B------:R-:W-:Y:S02]  /*f140*/  IADD3 R37, P2, R2, 0x3000, RZ ;  /* 0x0000300002257810 */ /* 0x000fe40007f5e0ff */
[----:B------:R-:W-:Y:S01]  /*f150*/  LOP3.LUT R4, R4, R33, RZ, 0x3c, !PT ;  /* 0x0000002104047212 */ /* 0x000fe200078e3cff */
[----:B------:R-:W-:Y:S01]  /*f160*/  IMAD.MOV.U32 R33, RZ, RZ, R45 ;  /* 0x000000ffff217224 */ /* 0x000fe200078e002d */
[----:B------:R-:W-:Y:S01]  /*f170*/  SHF.R.U64 R28, R28, 0x3, RZ ;  /* 0x000000031c1c7819 */ /* 0x000fe200000012ff */
[----:B------:R-:W-:Y:S01]  /*f180*/  IMAD.X R21, RZ, RZ, R3, P2 ;  /* 0x000000ffff157224 */ /* 0x000fe200010e0603 */
[----:B------:R-:W-:-:S02]  /*f190*/  LOP3.LUT R36, R37, 0x380, RZ, 0xc0, !PT ;  /* 0x0000038025247812 */ /* 0x000fc400078ec0ff */
[----:B-1----:R-:W-:Y:S02]  /*f1a0*/  @P1 SHF.R.U32.HI R33, RZ, R43, R20 ;  /* 0x0000002bff211219 */ /* 0x002fe40000011614 */
[----:B------:R-:W-:Y:S02]  /*f1b0*/  LOP3.LUT R28, R28, R39, RZ, 0x3c, !PT ;  /* 0x000000271c1c7212 */ /* 0x000fe400078e3cff */
[----:B------:R-:W-:Y:S01]  /*f1c0*/  SHF.R.U64 R20, R36, 0x3, RZ ;  /* 0x0000000324147819 */ /* 0x000fe200000012ff */
[----:B------:R-:W-:Y:S01]  /*f1d0*/  IMAD.MOV R39, RZ, RZ, -R33 ;  /* 0x000000ffff277224 */ /* 0x000fe200078e0a21 */
[----:B------:R-:W-:Y:S01]  /*f1e0*/  MOV R44, R10 ;  /* 0x0000000a002c7202 */ /* 0x000fe20000000f00 */
[----:B------:R-:W-:Y:S01]  /*f1f0*/  IMAD.U32 R36, RZ, RZ, UR8 ;  /* 0x00000008ff247e24 */ /* 0x000fe2000f8e00ff */
[----:B------:R-:W-:Y:S01]  /*f200*/  LOP3.LUT R20, R20, R37, RZ, 0x3c, !PT ;  /* 0x0000002514147212 */ /* 0x000fe200078e3cff */
[----:B------:R-:W-:Y:S01]  /*f210*/  IMAD R37, R32, R39, R45 ;  /* 0x0000002720257224 */ /* 0x000fe200078e022d */
[----:B------:R-:W-:Y:S01]  /*f220*/  SHF.R.S32.HI R11, RZ, 0x1f, R33 ;  /* 0x0000001fff0b7819 */ /* 0x000fe20000011421 */
[----:B------:R-:W-:Y:S01]  /*f230*/  ULDC.64 UR8, c[0x0][0xae8] ;  /* 0x0002ba0000087ab9 */ /* 0x000fe20000000a00 */
[----:B------:R-:W-:-:S02]  /*f240*/  IADD3 R10, P0, R33, UR6, RZ ;  /* 0x00000006210a7c10 */ /* 0x000fc4000ff1e0ff */
[----:B------:R-:W-:Y:S02]  /*f250*/  SHF.R.S32.HI R33, RZ, 0x1f, R37 ;  /* 0x0000001fff217819 */ /* 0x000fe40000011425 */
[----:B------:R-:W-:Y:S01]  /*f260*/  IADD3.X R11, R11, UR7, R36, P0, !PT ;  /* 0x000000070b0b7c10 */ /* 0x000fe200087fe424 */
[----:B------:R-:W-:Y:S01]  /*f270*/  ULDC.64 UR6, c[0x0][0xb88] ;  /* 0x0002e20000067ab9 */ /* 0x000fe20000000a00 */
[----:B------:R-:W-:Y:S01]  /*f280*/  MOV R40, R8 ;  /* 0x0000000800287202 */ /* 0x000fe20000000f00 */
[----:B------:R-:W-:Y:S01]  /*f290*/  IMAD R8, R33, UR6, RZ ;  /* 0x0000000621087c24 */ /* 0x000fe2000f8e02ff */
[----:B------:R-:W-:Y:S01]  /*f2a0*/  MOV R42, R6 ;  /* 0x00000006002a7202 */ /* 0x000fe20000000f00 */
[----:B------:R-:W-:Y:S01]  /*f2b0*/  IMAD.WIDE.U32 R6, R37, UR6, R10 ;  /* 0x0000000625067c25 */ /* 0x000fe2000f8e000a */
[----:B------:R-:W-:Y:S02]  /*f2c0*/  LOP3.LUT P0, RZ, R153, 0x3, RZ, 0xc0, !PT ;  /* 0x0000000399ff7812 */ /* 0x000fe4000780c0ff */
[----:B------:R-:W-:Y:S01]  /*f2d0*/  MOV R43, R4 ;  /* 0x00000004002b7202 */ /* 0x000fe20000000f00 */
[----:B------:R-:W-:Y:S01]  /*f2e0*/  IMAD R37, R37, UR7, R8 ;  /* 0x0000000725257c24 */ /* 0x000fe2000f8e0208 */
[----:B------:R-:W-:Y:S01]  /*f2f0*/  ULDC.64 UR6, c[0x0][0xb50] ;  /* 0x0002d40000067ab9 */ /* 0x000fe20000000a00 */
[----:B------:R-:W-:Y:S01]  /*f300*/  VIADD R10, R155, UR39 ;  /* 0x000000279b0a7c36 */ /* 0x000fe20008000000 */
[----:B------:R-:W-:Y:S01]  /*f310*/  LEA R45, P5, R6, UR6, 0x2 ;  /* 0x00000006062d7c11 */ /* 0x000fe2000f8a10ff */
[----:B------:R-:W-:Y:S01]  /*f320*/  IMAD R33, R32, UR5, RZ ;  /* 0x0000000520217c24 */ /* 0x000fe2000f8e02ff */
[----:B------:R-:W-:Y:S01]  /*f330*/  F2FP.F16.F32.PACK_AB R4, R89, R34 ;  /* 0x000000225904723e */ /* 0x000fe200000000ff */
[----:B------:R-:W-:Y:S01]  /*f340*/  IMAD.IADD R7, R7, 0x1, R37 ;  /* 0x0000000107077824 */ /* 0x000fe200078e0225 */
[----:B------:R-:W-:Y:S01]  /*f350*/  F2FP.F16.F32.PACK_AB R5, R91, R90 ;  /* 0x0000005a5b05723e */ /* 0x000fe200000000ff */
[C---:B------:R-:W-:Y:S01]  /*f360*/  VIADD R8, R10.reuse, 0x8 ;  /* 0x000000080a087836 */ /* 0x040fe20000000000 */
[----:B------:R-:W-:Y:S01]  /*f370*/  ISETP.GE.OR P4, PT, R10, R33, P0 ;  /* 0x000000210a00720c */ /* 0x000fe20000786670 */
[----:B------:R-:W-:Y:S01]  /*f380*/  SHFL.IDX PT, R36, R45, RZ, 0x1c1f ;  /* 0x001c1fff2d247589 */ /* 0x000fe200000e0000 */
[----:B------:R-:W-:-:S02]  /*f390*/  LEA.HI.X R46, R6, UR7, R7, 0x2, P5 ;  /* 0x00000007062e7c11 */ /* 0x000fc4000a8f1407 */
[----:B------:R-:W-:Y:S01]  /*f3a0*/  ISETP.GE.OR P0, PT, R8, R33, P0 ;  /* 0x000000210800720c */ /* 0x000fe20000706670 */
[----:B------:R-:W-:Y:S01]  /*f3b0*/  SHFL.IDX PT, R38, R45, 0x1, 0x1c1f ;  /* 0x003c1f002d267f89 */ /* 0x000fe200000e0000 */
[----:B------:R-:W-:Y:S02]  /*f3c0*/  F2FP.F16.F32.PACK_AB R6, R93, R92 ;  /* 0x0000005c5d06723e */ /* 0x000fe400000000ff */
[----:B------:R-:W-:Y:S01]  /*f3d0*/  F2FP.F16.F32.PACK_AB R7, R95, R94 ;  /* 0x0000005e5f07723e */ /* 0x000fe200000000ff */
[----:B------:R-:W0:Y:S01]  /*f3e0*/  SHFL.IDX PT, R37, R46, RZ, 0x1c1f ;  /* 0x001c1fff2e257589 */ /* 0x000e2200000e0000 */
[----:B------:R-:W-:Y:S02]  /*f3f0*/  F2FP.F16.F32.PACK_AB R8, R97, R96 ;  /* 0x000000606108723e */ /* 0x000fe400000000ff */
[----:B------:R-:W-:Y:S01]  /*f400*/  F2FP.F16.F32.PACK_AB R9, R99, R98 ;  /* 0x000000626309723e */ /* 0x000fe200000000ff */
[----:B------:R-:W-:Y:S01]  /*f410*/  STSM.16.M88.4 [R44], R4 ;  /* 0x000000042c007844 */ /* 0x000fe20000000200 */
[----:B------:R-:W-:-:S02]  /*f420*/  F2FP.F16.F32.PACK_AB R10, R101, R100 ;  /* 0x00000064650a723e */ /* 0x000fc400000000ff */
[----:B------:R-:W-:Y:S01]  /*f430*/  F2FP.F16.F32.PACK_AB R11, R103, R102 ;  /* 0x00000066670b723e */ /* 0x000fe200000000ff */
[----:B------:R-:W1:Y:S01]  /*f440*/  SHFL.IDX PT, R39, R46, 0x1, 0x1c1f ;  /* 0x003c1f002e277f89 */ /* 0x000e6200000e0000 */
[----:B------:R-:W-:-:S03]  /*f450*/  LOP3.LUT R35, R2, 0x380, RZ, 0xc0, !PT ;  /* 0x0000038002237812 */ /* 0x000fc600078ec0ff */
[----:B------:R2:W-:Y:S01]  /*f460*/  STSM.16.M88.4 [R43], R8 ;  /* 0x000000082b007844 */ /* 0x0005e20000000200 */
[----:B------:R-:W-:-:S03]  /*f470*/  SHF.R.U64 R35, R35, 0x3, RZ ;  /* 0x0000000323237819 */ /* 0x000fc600000012ff */
[----:B------:R-:W-:Y:S01]  /*f480*/  STSM.16.M88.4 [R42], R12 ;  /* 0x0000000c2a007844 */ /* 0x000fe20000000200 */
[----:B------:R-:W-:Y:S01]  /*f490*/  LOP3.LUT R34, R35, R2, RZ, 0x3c, !PT ;  /* 0x0000000223227212 */ /* 0x000fe200078e3cff */
[----:B------:R-:W-:Y:S02]  /*f4a0*/  IMAD.MOV.U32 R35, RZ, RZ, R3 ;  /* 0x000000ffff237224 */ /* 0x000fe400078e0003 */
[----:B------:R-:W-:Y:S01]  /*f4b0*/  STSM.16.M88.4 [R40], R24 ;  /* 0x0000001828007844 */ /* 0x000fe20000000200 */
[----:B------:R-:W-:Y:S06]  /*f4c0*/  BAR.SYNC.DEFER_BLOCKING 0x1, 0x180 ;  /* 0x0046000000007b1d */ /* 0x000fec0000010000 */
[----:B0-----:R0:W-:Y:S04]  /*f4d0*/  @!P4 ST.E desc[UR48][R36.64], R30 ;  /* 0x0000001e2400c985 */ /* 0x0011e8000c101930 */
[----:B-1----:R1:W-:Y:S04]  /*f4e0*/  @!P0 ST.E desc[UR48][R38.64], R0 ;  /* 0x0000000026008985 */ /* 0x0023e8000c101930 */
[----:B------:R-:W3:Y:S04]  /*f4f0*/  LD.E.128 R4, desc[UR48][R34.64] ;  /* 0x0000003022047980 */ /* 0x000ee8000c101d00 */
[----:B--2---:R-:W2:Y:S01]  /*f500*/  LD.E.128 R8, desc[UR48][R28.64] ;  /* 0x000000301c087980 */ /* 0x004ea2000c101d00 */
[----:B0-----:R-:W0:Y:S03]  /*f510*/  @P1 LDC R37, c[0x0][0xbf0] ;  /* 0x0002fc00ff251b82 */ /* 0x001e260000000800 */
[----:B------:R4:W2:Y:S01]  /*f520*/  LD.E.128 R12, desc[UR48][R20.64] ;  /* 0x00000030140c7980 */ /* 0x0008a2000c101d00 */
[----:B------:R-:W-:Y:S01]  /*f530*/  IADD3 R27, P0, R2, 0x4800, RZ ;  /* 0x00004800021b7810 */ /* 0x000fe20007f1e0ff */
[----:B-1----:R-:W-:Y:S01]  /*f540*/  IMAD R0, R18, 0x30, R152 ;  /* 0x0000003012007824 */ /* 0x002fe200078e0298 */
[----:B------:R-:W-:-:S02]  /*f550*/  UIMAD UR5, UR12, UR8, URZ ;  /* 0x000000080c0572a4 */ /* 0x000fc4000f8e023f */
[----:B------:R-:W-:Y:S01]  /*f560*/  UIMAD.WIDE.U32 UR6, UR42, UR8, URZ ;  /* 0x000000082a0672a5 */ /* 0x000fe2000f8e003f */
[----:B------:R-:W-:Y:S01]  /*f570*/  IMAD.X R25, RZ, RZ, R3, P0 ;  /* 0x000000ffff197224 */ /* 0x000fe200000e0603 */
[----:B------:R-:W-:Y:S01]  /*f580*/  LOP3.LUT R2, R27, 0x380, RZ, 0xc0, !PT ;  /* 0x000003801b027812 */ /* 0x000fe200078ec0ff */
[----:B------:R-:W1:Y:S01]  /*f590*/  @P1 LDC R3, c[0x0][0xbec] ;  /* 0x0002fb00ff031b82 */ /* 0x000e620000000800 */
[----:B----4-:R-:W-:Y:S01]  /*f5a0*/  VIADD R20, R0, UR39 ;  /* 0x0000002700147c36 */ /* 0x010fe20008000000 */
[----:B------:R-:W-:Y:S01]  /*f5b0*/  UIMAD UR5, UR42, UR9, UR5 ;  /* 0x000000092a0572a4 */ /* 0x000fe2000f8e0205 */
[----:B------:R-:W-:Y:S01]  /*f5c0*/  SHF.R.U64 R2, R2, 0x3, RZ ;  /* 0x0000000302027819 */ /* 0x000fe200000012ff */
[----:B------:R-:W-:Y:S02]  /*f5d0*/  UIMAD UR8, UR13, UR10, URZ ;  /* 0x0000000a0d0872a4 */ /* 0x000fe4000f8e023f */
[----:B------:R-:W-:Y:S01]  /*f5e0*/  UIADD3 UR7, UR7, UR5, URZ ;  /* 0x0000000507077290 */ /* 0x000fe2000fffe03f */
[----:B------:R-:W-:Y:S01]  /*f5f0*/  IMAD.MOV.U32 R21, RZ, RZ, R20 ;  /* 0x000000ffff157224 */ /* 0x000fe200078e0014 */
[----:B------:R-:W-:Y:S01]  /*f600*/  UIMAD UR5, UR40, UR11, UR8 ;  /* 0x0000000b280572a4 */ /* 0x000fe2000f8e0208 */
[----:B------:R-:W-:Y:S01]  /*f610*/  LOP3.LUT R24, R2, R27, RZ, 0x3c, !PT ;  /* 0x0000001b02187212 */ /* 0x000fe200078e3cff */
[----:B------:R-:W-:-:S03]  /*f620*/  UIMAD.WIDE.U32 UR40, UR40, UR10, UR6 ;  /* 0x0000000a282872a5 */ /* 0x000fc6000f8e0006 */
[----:B------:R-:W-:Y:S01]  /*f630*/  ULDC.64 UR6, c[0x0][0xae0] ;  /* 0x0002b80000067ab9 */ /* 0x000fe20000000a00 */
[----:B-1----:R-:W-:Y:S01]  /*f640*/  @P1 IMAD.HI.U32 R0, R20, R3, RZ ;  /* 0x0000000314001227 */ /* 0x002fe200078e00ff */
[----:B------:R-:W5:Y:S01]  /*f650*/  LD.E.128 R24, desc[UR48][R24.64] ;  /* 0x0000003018187980 */ /* 0x000f62000c101d00 */
[----:B------:R-:W-:Y:S02]  /*f660*/  UIADD3 UR5, UR41, UR5, URZ ;  /* 0x0000000529057290 */ /* 0x000fe4000fffe03f */
[----:B------:R-:W-:Y:S01]  /*f670*/  IMAD.U32 R3, RZ, RZ, UR41 ;  /* 0x00000029ff037e24 */ /* 0x000fe2000f8e00ff */
[----:B0-----:R-:W-:Y:S01]  /*f680*/  @P1 SHF.R.U32.HI R21, RZ, R37, R0 ;  /* 0x00000025ff151219 */ /* 0x001fe20000011600 */
[----:B------:R-:W-:Y:S01]  /*f690*/  IMAD.U32 R2, RZ, RZ, UR40 ;  /* 0x00000028ff027e24 */ /* 0x000fe2000f8e00ff */
[----:B------:R-:W-:Y:S01]  /*f6a0*/  @!PT LDS RZ, [RZ] ;  /* 0x00000000fffff984 */ /* 0x000fe20000000800 */
[----:B------:R-:W-:Y:S01]  /*f6b0*/  @!PT LDS RZ, [RZ] ;  /* 0x00000000fffff984 */ /* 0x000fe20000000800 */
[----:B------:R-:W-:Y:S01]  /*f6c0*/  @!PT LDS RZ, [RZ] ;  /* 0x00000000fffff984 */ /* 0x000fe20000000800 */
[----:B------:R-:W-:Y:S01]  /*f6d0*/  @!PT LDS RZ, [RZ] ;  /* 0x00000000fffff984 */ /* 0x000fe20000000800 */
[----:B------:R0:W-:Y:S06]  /*f6e0*/  MEMBAR.ALL.CTA ;  /* 0x0000000000007992 */ /* 0x0001ec0000008000 */
[----:B0-----:R-:W0:Y:S01]  /*f6f0*/  FENCE.VIEW.ASYNC.S ;  /* 0x00000000000073c6 */ /* 0x001e220000000000 */
[----:B------:R-:W-:Y:S01]  /*f700*/  IMAD.U32 R3, RZ, RZ, UR5 ;  /* 0x00000005ff037e24 */ /* 0x000fe2000f8e00ff */
[--C-:B------:R-:W-:Y:S01]  /*f710*/  SHF.R.S32.HI R0, RZ, 0x1f, R21.reuse ;  /* 0x0000001fff007819 */ /* 0x100fe20000011415 */
[----:B------:R-:W-:Y:S01]  /*f720*/  IMAD.MOV R29, RZ, RZ, -R21 ;  /* 0x000000ffff1d7224 */ /* 0x000fe200078e0a15 */
[----:B------:R-:W-:Y:S01]  /*f730*/  ULDC UR5, c[0x0][0xac8] ;  /* 0x0002b20000057ab9 */ /* 0x000fe20000000800 */
[----:B------:R-:W-:-:S04]  /*f740*/  IMAD.WIDE.U32 R2, R21, UR6, R2 ;  /* 0x0000000615027c25 */ /* 0x000fc8000f8e0002 */
[----:B------:R-:W-:Y:S02]  /*f750*/  IMAD R0, R0, UR6, RZ ;  /* 0x0000000600007c24 */ /* 0x000fe4000f8e02ff */
[----:B------:R-:W-:Y:S02]  /*f760*/  IMAD R29, R32, R29, R20 ;  /* 0x0000001d201d7224 */ /* 0x000fe400078e0214 */
[----:B------:R-:W-:Y:S01]  /*f770*/  IMAD R35, R21, UR7, R0 ;  /* 0x0000000715237c24 */ /* 0x000fe2000f8e0200 */
[----:B------:R-:W-:Y:S01]  /*f780*/  ULDC.64 UR6, c[0x0][0xad8] ;  /* 0x0002b60000067ab9 */ /* 0x000fe20000000a00 */
[----:B------:R-:W-:Y:S01]  /*f790*/  VIADD R36, R152, UR39 ;  /* 0x0000002798247c36 */ /* 0x000fe20008000000 */
[----:B------:R-:W-:Y:S01]  /*f7a0*/  SHF.R.S32.HI R0, RZ, 0x1f, R29 ;  /* 0x0000001fff007819 */ /* 0x000fe2000001141d */
[----:B------:R-:W-:Y:S02]  /*f7b0*/  IMAD.IADD R3, R3, 0x1, R35 ;  /* 0x0000000103037824 */ /* 0x000fe400078e0223 */
[----:B------:R-:W-:-:S02]  /*f7c0*/  VIADD R31, R31, 0x16820 ;  /* 0x000168201f1f7836 */ /* 0x000fc40000000000 */
[----:B------:R-:W-:Y:S02]  /*f7d0*/  IMAD R0, R0, UR6, RZ ;  /* 0x0000000600007c24 */ /* 0x000fe4000f8e02ff */
[----:B------:R-:W-:Y:S01]  /*f7e0*/  IMAD.WIDE.U32 R2, R29, UR6, R2 ;  /* 0x000000061d027c25 */ /* 0x000fe2000f8e0002 */
[----:B------:R-:W-:-:S03]  /*f7f0*/  PRMT R31, RZ, 0x654, R31 ;  /* 0x00000654ff1f7816 */ /* 0x000fc6000000001f */
[----:B------:R-:W-:Y:S01]  /*f800*/  IMAD R21, R29, UR7, R0 ;  /* 0x000000071d157c24 */ /* 0x000fe2000f8e0200 */
[----:B------:R-:W-:Y:S01]  /*f810*/  ULDC.64 UR6, c[0x0][0xa80] ;  /* 0x0002a00000067ab9 */ /* 0x000fe20000000a00 */
[----:B------:R-:W-:Y:S01]  /*f820*/  VIADD R0, R36, 0x30 ;  /* 0x0000003024007836 */ /* 0x000fe20000000000 */
[C---:B------:R-:W-:Y:S01]  /*f830*/  LEA R30, P0, R2.reuse, UR6, 0x1 ;  /* 0x00000006021e7c11 */ /* 0x040fe2000f8008ff */
[----:B------:R-:W-:Y:S01]  /*f840*/  IMAD.IADD R3, R3, 0x1, R21 ;  /* 0x0000000103037824 */ /* 0x000fe200078e0215 */
[----:B0-----:R0:W-:Y:S03]  /*f850*/  SYNCS.ARRIVE.TRANS64.RED.A1T0 RZ, [R31+URZ], RZ ;  /* 0x000000ff1fff79a7 */ /* 0x0011e6000810043f */
[----:B------:R-:W1:Y:S01]  /*f860*/  SHFL.IDX PT, R20, R30, RZ, 0x181f ;  /* 0x00181fff1e147589 */ /* 0x000e6200000e0000 */
[----:B------:R-:W-:Y:S01]  /*f870*/  LEA.HI.X R32, R2, UR7, R3, 0x1, P0 ;  /* 0x0000000702207c11 */ /* 0x000fe200080f0c03 */
[C---:B------:R-:W-:Y:S01]  /*f880*/  VIADD R2, R36.reuse, 0x60 ;  /* 0x0000006024027836 */ /* 0x040fe20000000000 */
[C---:B------:R-:W-:Y:S01]  /*f890*/  ISETP.GE.AND P0, PT, R19.reuse, UR5, PT ;  /* 0x0000000513007c0c */ /* 0x040fe2000bf06270 */
[----:B------:R-:W4:Y:S03]  /*f8a0*/  SHFL.IDX PT, R28, R30, 0x1, 0x181f ;  /* 0x00381f001e1c7f89 */ /* 0x000f2600000e0000 */
[-C--:B------:R-:W-:Y:S01]  /*f8b0*/  ISETP.GE.OR P1, PT, R36, R33.reuse, P0 ;  /* 0x000000212400720c */ /* 0x080fe20000726670 */
[----:B------:R-:W0:Y:S01]  /*f8c0*/  SHFL.IDX PT, R42, R30, 0x2, 0x181f ;  /* 0x00581f001e2a7f89 */ /* 0x000e2200000e0000 */
[-C--:B------:R-:W-:Y:S01]  /*f8d0*/  ISETP.GE.OR P2, PT, R0, R33.reuse, P0 ;  /* 0x000000210000720c */ /* 0x080fe20000746670 */
[----:B------:R-:W-:Y:S01]  /*f8e0*/  VIADD R0, R36, 0x90 ;  /* 0x0000009024007836 */ /* 0x000fe20000000000 */
[-C--:B------:R-:W-:Y:S01]  /*f8f0*/  ISETP.GE.OR P3, PT, R2, R33.reuse, P0 ;  /* 0x000000210200720c */ /* 0x080fe20000766670 */
[----:B------:R-:W0:Y:S03]  /*f900*/  SHFL.IDX PT, R34, R32, RZ, 0x181f ;  /* 0x00181fff20227589 */ /* 0x000e2600000e0000 */
[----:B------:R-:W-:Y:S01]  /*f910*/  ISETP.GE.OR P0, PT, R0, R33, P0 ;  /* 0x000000210000720c */ /* 0x000fe20000706670 */
[----:B------:R-:W0:Y:S04]  /*f920*/  SHFL.IDX PT, R38, R32, 0x1, 0x181f ;  /* 0x00381f0020267f89 */ /* 0x000e2800000e0000 */
[----:B------:R-:W0:Y:S01]  /*f930*/  SHFL.IDX PT, R40, R32, 0x2, 0x181f ;  /* 0x00581f0020287f89 */ /* 0x000e2200000e0000 */
[----:B-1----:R-:W-:-:S03]  /*f940*/  @!P1 LEA R2, P4, R19, R20, 0x1 ;  /* 0x0000001413029211 */ /* 0x002fc600078808ff */
[----:B------:R-:W1:Y:S01]  /*f950*/  SHFL.IDX PT, R30, R30, 0x3, 0x181f ;  /* 0x00781f001e1e7f89 */ /* 0x000e6200000e0000 */
[----:B----4-:R-:W-:-:S03]  /*f960*/  @!P2 LEA R20, P5, R19, R28, 0x1 ;  /* 0x0000001c1314a211 */ /* 0x010fc600078a08ff */
[----:B------:R-:W4:Y:S01]  /*f970*/  SHFL.IDX PT, R32, R32, 0x3, 0x181f ;  /* 0x00781f0020207f89 */ /* 0x000f2200000e0000 */
[C---:B0-----:R-:W-:Y:S02]  /*f980*/  @!P3 LEA R28, P6, R19.reuse, R42, 0x1 ;  /* 0x0000002a131cb211 */ /* 0x041fe400078c08ff */
[C-C-:B------:R-:W-:Y:S02]  /*f990*/  @!P1 LEA.HI.X R3, R19.reuse, R34, R157.reuse, 0x1, P4 ;  /* 0x0000002213039211 */ /* 0x140fe400020f0c9d */
[C-C-:B------:R-:W-:Y:S02]  /*f9a0*/  @!P2 LEA.HI.X R21, R19.reuse, R38, R157.reuse, 0x1, P5 ;  /* 0x000000261315a211 */ /* 0x140fe400028f0c9d */
[----:B------:R-:W-:Y:S01]  /*f9b0*/  @!P3 LEA.HI.X R29, R19, R40, R157, 0x1, P6 ;  /* 0x00000028131db211 */ /* 0x000fe200030f0c9d */
[----:B---3--:R0:W-:Y:S04]  /*f9c0*/  @!P1 ST.E.128 desc[UR48][R2.64], R4 ;  /* 0x0000000402009985 */ /* 0x0081e8000c101d30 */
[----:B--2---:R0:W-:Y:S04]  /*f9d0*/  @!P2 ST.E.128 desc[UR48][R20.64], R8 ;  /* 0x000000081400a985 */ /* 0x0041e8000c101d30 */
[----:B------:R0:W-:Y:S01]  /*f9e0*/  @!P3 ST.E.128 desc[UR48][R28.64], R12 ;  /* 0x0000000c1c00b985 */ /* 0x0001e2000c101d30 */
[----:B-1--4-:R-:W-:Y:S05]  /*f9f0*/  @P0 BRA `(.L_x_13516) ;  /* 0x0000000400ec0947 */ /* 0x012fea0003800000 */
[----:B0-----:R-:W-:-:S04]  /*fa00*/  LEA R2, P0, R19, R30, 0x1 ;  /* 0x0000001e13027211 */ /* 0x001fc800078008ff */
[----:B------:R-:W-:-:S05]  /*fa10*/  LEA.HI.X R3, R19, R32, R157, 0x1, P0 ;  /* 0x0000002013037211 */ /* 0x000fca00000f0c9d */
[----:B-----5:R2:W-:Y:S01]  /*fa20*/  ST.E.128 desc[UR48][R2.64], R24 ;  /* 0x0000001802007985 */ /* 0x0205e2000c101d30 */
[----:B------:R-:W-:Y:S05]  /*fa30*/  BRA `(.L_x_13516) ;  /* 0x0000000400dc7947 */ /* 0x000fea0003800000 */
.L_x_13515:
[----:B------:R-:W0:Y:S01]  /*fa40*/  LDC R10, c[0x0][0xbe8] ;  /* 0x0002fa00ff0a7b82 */ /* 0x000e220000000800 */
[----:B------:R-:W1:Y:S01]  /*fa50*/  S2R R0, SR_TID.X ;  /* 0x0000000000007919 */ /* 0x000e620000002100 */
[----:B------:R-:W-:Y:S01]  /*fa60*/  USHF.R.S32.HI UR8, URZ, 0x1f, UR42 ;  /* 0x0000001f3f087899 */ /* 0x000fe2000801142a */
[----:B------:R-:W-:Y:S01]  /*fa70*/  BSSY B1, `(.L_x_13517) ;  /* 0x0000031000017945 */ /* 0x000fe20003800000 */
[----:B------:R-:W-:Y:S01]  /*fa80*/  USHF.R.S32.HI UR9, URZ, 0x1f, UR40 ;  /* 0x0000001f3f097899 */ /* 0x000fe20008011428 */
[----:B------:R-:W-:Y:S01]  /*fa90*/  IMAD R6, R18, 0x30, R152 ;  /* 0x0000003012067824 */ /* 0x000fe200078e0298 */
        /* <DEDUP_REMOVED lines=46> */
.L_x_13518:
[----:B------:R-:W-:Y:S05]  /*fd80*/  BSYNC B1 ;  /* 0x0000000000017941 */ /* 0x000fea0003800000 */
.L_x_13517:
[----:B------:R-:W-:Y:S01]  /*fd90*/  ULDC.64 UR10, c[0x0][0xae8] ;  /* 0x0002ba00000a7ab9 */ /* 0x000fe20000000a00 */
[----:B------:R-:W-:Y:S01]  /*fda0*/  VIADD R6, R6, UR39 ;  /* 0x0000002706067c36 */ /* 0x000fe20008000000 */
[----:B------:R-:W-:Y:S02]  /*fdb0*/  UIMAD UR5, UR8, UR10, URZ ;  /* 0x0000000a080572a4 */ /* 0x000fe4000f8e023f */
[----:B------:R-:W-:Y:S01]  /*fdc0*/  UIMAD.WIDE.U32 UR6, UR42, UR10, URZ ;  /* 0x0000000a2a0672a5 */ /* 0x000fe2000f8e003f */
[----:B0-----:R-:W-:Y:S01]  /*fdd0*/  @P1 IMAD.HI.U32 R0, R6, R9, RZ ;  /* 0x0000000906001227 */ /* 0x001fe200078e00ff */
[----:B------:R-:W-:-:S03]  /*fde0*/  UIMAD UR5, UR42, UR11, UR5 ;  /* 0x0000000b2a0572a4 */ /* 0x000fc6000f8e0205 */
[----:B------:R-:W-:Y:S01]  /*fdf0*/  ULDC.64 UR10, c[0x0][0xaf0] ;  /* 0x0002bc00000a7ab9 */ /* 0x000fe20000000a00 */
[----:B------:R-:W-:Y:S01]  /*fe00*/  UIADD3 UR7, UR7, UR5, URZ ;  /* 0x0000000507077290 */ /* 0x000fe2000fffe03f */
[----:B--2---:R-:W-:Y:S01]  /*fe10*/  IMAD.MOV.U32 R5, RZ, RZ, R6 ;  /* 0x000000ffff057224 */ /* 0x004fe200078e0006 */
[----:B------:R-:W-:Y:S01]  /*fe20*/  UIMAD UR5, UR9, UR10, URZ ;  /* 0x0000000a090572a4 */ /* 0x000fe2000f8e023f */
[----:B-1----:R-:W-:-:S03]  /*fe30*/  @P1 SHF.R.U32.HI R5, RZ, R11, R0 ;  /* 0x0000000bff051219 */ /* 0x002fc60000011600 */
        /* <DEDUP_REMOVED lines=8> */
[----:B------:R-:W-:-:S02]  /*fec0*/  IMAD.U32 R3, RZ, RZ, UR41 ;  /* 0x00000029ff037e24 */ /* 0x000fc4000f8e00ff */
[----:B------:R-:W-:Y:S02]  /*fed0*/  IMAD.U32 R2, RZ, RZ, UR40 ;  /* 0x00000028ff027e24 */ /* 0x000fe4000f8e00ff */
[----:B------:R-:W-:Y:S01]  /*fee0*/  IMAD.U32 R3, RZ, RZ, UR5 ;  /* 0x00000005ff037e24 */ /* 0x000fe2000f8e00ff */
[----:B------:R-:W-:Y:S01]  /*fef0*/  ULDC UR5, c[0x0][0xac8] ;  /* 0x0002b20000057ab9 */ /* 0x000fe20000000800 */
[C---:B------:R-:W-:Y:S01]  /*ff00*/  IMAD R9, R5.reuse, UR7, R0 ;  /* 0x0000000705097c24 */ /* 0x040fe2000f8e0200 */
[----:B------:R-:W-:Y:S01]  /*ff10*/  SHF.R.S32.HI R0, RZ, 0x1f, R7 ;  /* 0x0000001fff007819 */ /* 0x000fe20000011407 */
        /* <DEDUP_REMOVED lines=9> */
[----:B------:R-:W-:Y:S01]  /*ffb0*/  ULDC UR6, c[0x0][0xa88] ;  /* 0x0002a20000067ab9 */ /* 0x000fe20000000800 */
[----:B------:R-:W-:Y:S02]  /*ffc0*/  VIADD R7, R152, UR39 ;  /* 0x0000002798077c36 */ /* 0x000fe40008000000 */
[----:B------:R-:W-:Y:S01]  /*ffd0*/  LEA.HI.X R11, R2, UR7, R5, 0x1, P0 ;  /* 0x00000007020b7c11 */ /* 0x000fe200080f0c05 */
[----:B------:R-:W0:Y:S01]  /*ffe0*/  SHFL.IDX PT, R4, R9, 0x1, 0x181f ;  /* 0x00381f0009047f89 */ /* 0x000e2200000e0000 */
[----:B------:R-:W-:Y:S01]  /*fff0*/  IMAD R20, R10, UR6, RZ ;  /* 0x000000060a147c24 */ /* 0x000fe2000f8e02ff */
[----:B------:R-:W-:Y:S01]  /*10000*/  ISETP.GE.AND P0, PT, R19, UR5, PT ;  /* 0x0000000513007c0c */ /* 0x000fe2000bf06270 */
[C---:B------:R-:W-:Y:S01]  /*10010*/  VIADD R3, R7.reuse, 0x30 ;  /* 0x0000003007037836 */ /* 0x040fe20000000000 */
[----:B------:R-:W1:Y:S01]  /*10020*/  SHFL.IDX PT, R2, R9, RZ, 0x181f ;  /* 0x00181fff09027589 */ /* 0x000e6200000e0000 */
        /* <DEDUP_REMOVED lines=8> */
[----:B------:R-:W4:Y:S04]  /*100b0*/  SHFL.IDX PT, R8, R9, 0x3, 0x181f ;  /* 0x00781f0009087f89 */ /* 0x000f2800000e0000 */
[----:B------:R-:W5:Y:S04]  /*100c0*/  SHFL.IDX PT, R10, R11, 0x1, 0x181f ;  /* 0x00381f000b0a7f89 */ /* 0x000f6800000e0000 */
[----:B------:R-:W5:Y:S01]  /*100d0*/  SHFL.IDX PT, R12, R11, 0x2, 0x181f ;  /* 0x00581f000b0c7f89 */ /* 0x000f6200000e0000 */
[----:B0-----:R-:W-:-:S03]  /*100e0*/  @!P2 LEA R4, P5, R19, R4, 0x1 ;  /* 0x000000041304a211 */ /* 0x001fc600078a08ff */
[----:B------:R-:W0:Y:S01]  /*100f0*/  SHFL.IDX PT, R14, R11, 0x3, 0x181f ;  /* 0x00781f000b0e7f89 */ /* 0x000e2200000e0000 */
[C---:B-1----:R-:W-:Y:S02]  /*10100*/  @!P3 LEA R2, P6, R19.reuse, R2, 0x1 ;  /* 0x000000021302b211 */ /* 0x042fe400078c08ff */
[C---:B--2---:R-:W-:Y:S02]  /*10110*/  @!P1 LEA R6, P4, R19.reuse, R6, 0x1 ;  /* 0x0000000613069211 */ /* 0x044fe400078808ff */
[C---:B---3--:R-:W-:Y:S02]  /*10120*/  @!P3 LEA.HI.X R3, R19.reuse, R0, R157, 0x1, P6 ;  /* 0x000000001303b211 */ /* 0x048fe400030f0c9d */
[----:B----4-:R-:W-:-:S03]  /*10130*/  @!P0 LEA R8, P6, R19, R8, 0x1 ;  /* 0x0000000813088211 */ /* 0x010fc600078c08ff */
[----:B------:R1:W-:Y:S01]  /*10140*/  @!P3 ST.E.128 desc[UR48][R2.64], RZ ;  /* 0x000000ff0200b985 */ /* 0x0003e2000c101d30 */
[C-C-:B-----5:R-:W-:Y:S02]  /*10150*/  @!P2 LEA.HI.X R5, R19.reuse, R10, R157.reuse, 0x1, P5 ;  /* 0x0000000a1305a211 */ /* 0x160fe400028f0c9d */
[----:B------:R-:W-:-:S03]  /*10160*/  @!P1 LEA.HI.X R7, R19, R12, R157, 0x1, P4 ;  /* 0x0000000c13079211 */ /* 0x000fc600020f0c9d */
[----:B------:R1:W-:Y:S01]  /*10170*/  @!P2 ST.E.128 desc[UR48][R4.64], RZ ;  /* 0x000000ff0400a985 */ /* 0x0003e2000c101d30 */
[----:B0-----:R-:W-:-:S03]  /*10180*/  @!P0 LEA.HI.X R9, R19, R14, R157, 0x1, P6 ;  /* 0x0000000e13098211 */ /* 0x001fc600030f0c9d */
[----:B------:R1:W-:Y:S04]  /*10190*/  @!P1 ST.E.128 desc[UR48][R6.64], RZ ;  /* 0x000000ff06009985 */ /* 0x0003e8000c101d30 */
[----:B------:R1:W-:Y:S02]  /*101a0*/  @!P0 ST.E.128 desc[UR48][R8.64], RZ ;  /* 0x000000ff08008985 */ /* 0x0003e4000c101d30 */
.L_x_13516:
[----:B------:R-:W-:Y:S05]  /*101b0*/  BSYNC B0 ;  /* 0x0000000000007941 */ /* 0x000fea0003800000 */
.L_x_13514:
[----:B------:R-:W-:Y:S02]  /*101c0*/  ULDC UR5, c[0x0][0xc38] ;  /* 0x00030e0000057ab9 */ /* 0x000fe40000000800 */
[----:B------:R-:W-:-:S06]  /*101d0*/  UISETP.GE.AND UP0, UPT, UR4, UR5, UPT ;  /* 0x000000050400728c */ /* 0x000fcc000bf06270 */
[----:B------:R-:W-:-:S13]  /*101e0*/  PLOP3.LUT P0, PT, PT, PT, UP0, 0x80, 0x0 ;  /* 0x000000000000781c */ /* 0x000fda0003f0f008 */
[----:B------:R-:W-:Y:S05]  /*101f0*/  @!P0 BRA `(.L_x_13519) ;  /* 0xffffff0800dc8947 */ /* 0x000fea000383ffff */
[----:B------:R-:W-:Y:S05]  /*10200*/  EXIT ;  /* 0x000000000000794d */ /* 0x000fea0003800000 */
.L_x_13433:
        /* <DEDUP_REMOVED lines=28> */
[C---:B------:R-:W-:Y:S01]  /*103d0*/  LOP3.LUT R28, R6.reuse, 0x1f, RZ, 0xc0, !PT ;  /* 0x0000001f061c7812 */ /* 0x040fe200078ec0ff */
[----:B------:R-:W-:Y:S02]  /*103e0*/  IMAD.SHL.U32 R4, R6, 0x10, RZ ;  /* 0x0000001006047824 */ /* 0x000fe400078e00ff */
[----:B------:R-:W-:Y:S01]  /*103f0*/  IMAD.SHL.U32 R3, R5, 0x8, RZ ;  /* 0x0000000805037824 */ /* 0x000fe200078e00ff */
[----:B------:R-:W-:-:S04]  /*10400*/  LOP3.LUT R2, R0, 0x1f8, RZ, 0xc0, !PT ;  /* 0x000001f800027812 */ /* 0x000fc800078ec0ff */
[----:B------:R-:W-:-:S04]  /*10410*/  LOP3.LUT R2, R2, 0x38, R6, 0x78, !PT ;  /* 0x0000003802027812 */ /* 0x000fc800078e7806 */
[----:B------:R-:W-:Y:S02]  /*10420*/  LOP3.LUT R2, R2, 0x200, R3, 0xf8, !PT ;  /* 0x0000020002027812 */ /* 0x000fe400078ef803 */
[----:B------:R-:W-:-:S03]  /*10430*/  SHF.R.U32.HI R3, RZ, 0x3, R5 ;  /* 0x00000003ff037819 */ /* 0x000fc60000011605 */
[----:B------:R-:W-:Y:S01]  /*10440*/  IMAD R26, R2, 0x2, R17 ;  /* 0x00000002021a7824 */ /* 0x000fe200078e0211 */
[----:B------:R-:W-:-:S07]  /*10450*/  LOP3.LUT R0, R3, 0x70, R4, 0xf8, !PT ;  /* 0x0000007003007812 */ /* 0x000fce00078ef804 */
.L_x_13604:
        /* <DEDUP_REMOVED lines=22> */
.L_x_13521:
[----:B------:R-:W-:Y:S01]  /*105c0*/  ULDC UR9, c[0x0][0xc54] ;  /* 0x0003150000097ab9 */ /* 0x000fe20000000800 */
[----:B------:R-:W-:Y:S01]  /*105d0*/  UMOV UR6, UR8 ;  /* 0x0000000800067c82 */ /* 0x000fe20008000000 */
[----:B------:R-:W-:-:S11]  /*105e0*/  UISETP.NE.AND UP0, UPT, UR9, 0x1, UPT ;  /* 0x000000010900788c */ /* 0x000fd6000bf05270 */
[----:B------:R-:W-:Y:S02]  /*105f0*/  @UP0 ULDC.64 UR10, c[0x0][0xc58] ;  /* 0x00031600000a0ab9 */ /* 0x000fe40000000a00 */
[----:B------:R-:W-:-:S04]  /*10600*/  UIMAD.WIDE.U32 UR4, UR8, UR10, URZ ;  /* 0x0000000a080472a5 */ /* 0x000fc8000f8e003f */
[----:B------:R-:W-:-:S04]  /*10610*/  @UP0 USHF.R.U32.HI UR6, URZ, UR11, UR5 ;  /* 0x0000000b3f060299 */ /* 0x000fc80008011605 */
[----:B------:R-:W-:-:S12]  /*10620*/  UIMAD UR4, UR6, UR9, URZ ;  /* 0x00000009060472a4 */ /* 0x000fd8000f8e023f */
.L_x_13522:
        /* <DEDUP_REMOVED lines=48> */
.L_x_13524:
[----:B------:R-:W-:-:S11]  /*10930*/  UISETP.NE.AND UP0, UPT, UR5, 0x1, UPT ;  /* 0x000000010500788c */ /* 0x000fd6000bf05270 */
[----:B------:R-:W-:Y:S02]  /*10940*/  @UP0 ULDC.64 UR12, c[0x0][0x9e8] ;  /* 0x00027a00000c0ab9 */ /* 0x000fe40000000a00 */
[----:B------:R-:W-:-:S04]  /*10950*/  UIMAD.WIDE.U32 UR10, UR9, UR12, URZ ;  /* 0x0000000c090a72a5 */ /* 0x000fc8000f8e003f */
[----:B------:R-:W-:-:S12]  /*10960*/  @UP0 USHF.R.U32.HI UR9, URZ, UR13, UR11 ;  /* 0x0000000d3f090299 */ /* 0x000fd8000801160b */
.L_x_13525:
[----:B------:R-:W-:-:S04]  /*10970*/  UIMAD UR9, UR9, UR5, UR5 ;  /* 0x00000005090972a4 */ /* 0x000fc8000f8e0205 */
[----:B------:R-:W-:-:S04]  /*10980*/  UISETP.LT.AND UP0, UPT, UR4, UR9, UPT ;  /* 0x000000090400728c */ /* 0x000fc8000bf01270 */
[----:B------:R-:W-:-:S12]  /*10990*/  USEL UR4, UR4, UR9, UP0 ;  /* 0x0000000904047287 */ /* 0x000fd80008000000 */
.L_x_13523:
        /* <DEDUP_REMOVED lines=30> */
.L_x_13527:
[----:B------:R-:W-:-:S11]  /*10b80*/  UISETP.NE.AND UP0, UPT, UR5, 0x1, UPT ;  /* 0x000000010500788c */ /* 0x000fd6000bf05270 */
[----:B------:R-:W-:Y:S02]  /*10b90*/  @UP0 ULDC.64 UR10, c[0x0][0x9e8] ;  /* 0x00027a00000a0ab9 */ /* 0x000fe40000000a00 */
[----:B------:R-:W-:-:S04]  /*10ba0*/  UIMAD.WIDE.U32 UR6, UR4, UR10, URZ ;  /* 0x0000000a040672a5 */ /* 0x000fc8000f8e003f */
[----:B------:R-:W-:-:S12]  /*10bb0*/  @UP0 USHF.R.U32.HI UR4, URZ, UR11, UR7 ;  /* 0x0000000b3f040299 */ /* 0x000fd80008011607 */
.L_x_13528:
[----:B------:R-:W-:-:S04]  /*10bc0*/  UIMAD UR4, UR4, UR5, URZ ;  /* 0x00000005040472a4 */ /* 0x000fc8000f8e023f */
[----:B------:R-:W-:-:S04]  /*10bd0*/  UISETP.LT.AND UP0, UPT, UR8, UR4, UPT ;  /* 0x000000040800728c */ /* 0x000fc8000bf01270 */
[----:B------:R-:W-:-:S12]  /*10be0*/  USEL UR8, UR8, UR4, !UP0 ;  /* 0x0000000408087287 */ /* 0x000fd8000c000000 */
.L_x_13526:
        /* <DEDUP_REMOVED lines=16> */
[----:B------:R-:W0:Y:S08]  /*10cf0*/  FLO.U32 R0, UR4 ;  /* 0x0000000400007d00 */ /* 0x000e3000080e0000 */
[----:B------:R-:W1:Y:S01]  /*10d00*/  POPC R5, UR4 ;  /* 0x0000000400057d09 */ /* 0x000e620008000000 */
[----:B0-----:R-:W-:-:S13]  /*10d10*/  ISETP.EQ.U32.AND P0, PT, R0, R7, PT ;  /* 0x000000070000720c */ /* 0x001fda0003f02070 */
[----:B-1----:R-:W2:Y:S01]  /*10d20*/  @P0 ATOMG.E.ADD.STRONG.GPU PT, R3, desc[UR48][R2.64], R5 ;  /* 0x00000005020309a8 */ /* 0x002ea200081ee1f0 */
[----:B------:R-:W0:Y:S02]  /*10d30*/  S2R R4, SR_LTMASK ;  /* 0x0000000000047919 */ /* 0x000e240000003900 */
[----:B0-----:R-:W-:-:S04]  /*10d40*/  LOP3.LUT R4, R4, UR4, RZ, 0xc0, !PT ;  /* 0x0000000404047c12 */ /* 0x001fc8000f8ec0ff */
[----:B------:R-:W0:Y:S01]  /*10d50*/  POPC R27, R4 ;  /* 0x00000004001b7309 */ /* 0x000e220000000000 */
[----:B--2---:R-:W0:Y:S02]  /*10d60*/  SHFL.IDX PT, R0, R3, R0, 0x1f ;  /* 0x00001f0003007589 */ /* 0x004e2400000e0000 */
[----:B0-----:R-:W-:Y:S01]  /*10d70*/  IADD3 R27, R0, UR42, R27 ;  /* 0x0000002a001b7c10 */ /* 0x001fe2000fffe01b */
[----:B------:R-:W-:Y:S06]  /*10d80*/  BRA `(.L_x_13531) ;  /* 0x0000002c00fc7947 */ /* 0x000fec0003800000 */
.L_x_13530:
[----:B------:R-:W-:Y:S01]  /*10d90*/  VIADD R0, R17, 0xe400 ;  /* 0x0000e40011007836 */ /* 0x000fe20000000000 */
[----:B------:R-:W-:Y:S04]  /*10da0*/  BSSY B6, `(.L_x_13532) ;  /* 0x0000013000067945 */ /* 0x000fe80003800000 */
[----:B------:R-:W-:-:S13]  /*10db0*/  LOP3.LUT P0, RZ, R0, 0x3ff, RZ, 0xc0, !PT ;  /* 0x000003ff00ff7812 */ /* 0x000fda000780c0ff */
[----:B------:R-:W-:Y:S05]  /*10dc0*/  @!P0 BRA `(.L_x_13533) ;  /* 0x0000000000408947 */ /* 0x000fea0003800000 */
[----:B------:R-:W-:Y:S01]  /*10dd0*/  MOV R2, 0x0 ;  /* 0x0000000000027802 */ /* 0x000fe20000000f00 */
[----:B------:R-:W-:Y:S01]  /*10de0*/  ULDC.64 UR4, c[0x4][0x1b8] ;  /* 0x01006e0000047ab9 */ /* 0x000fe20000000a00 */
[----:B------:R-:W-:Y:S01]  /*10df0*/  ULDC.64 UR6, c[0x4][0x1c0] ;  /* 0x0100700000067ab9 */ /* 0x000fe20000000a00 */
[----:B------:R-:W-:Y:S02]  /*10e00*/  IMAD.U32 R4, RZ, RZ, UR4 ;  /* 0x00000004ff047e24 */ /* 0x000fe4000f8e00ff */
[----:B------:R-:W-:Y:S01]  /*10e10*/  IMAD.U32 R5, RZ, RZ, UR5 ;  /* 0x00000005ff057e24 */ /* 0x000fe2000f8e00ff */
[----:B------:R-:W0:Y:S01]  /*10e20*/  LDC.64 R2, c[0x4][R2] ;  /* 0x0100000002027b82 */ /* 0x000e220000000a00 */
[----:B------:R-:W-:Y:S01]  /*10e30*/  ULDC.64 UR4, c[0x4][0x8] ;  /* 0x0100020000047ab9 */ /* 0x000fe20000000a00 */
        /* <DEDUP_REMOVED lines=9> */
.L_x_13533:
[----:B------:R-:W-:Y:S05]  /*10ed0*/  BSYNC B6 ;  /* 0x0000000000067941 */ /* 0x000fea0003800000 */
.L_x_13532:
        /* <DEDUP_REMOVED lines=20> */
.L_x_13536:
[----:B------:R0:W1:Y:S01]  /*11020*/  LDC.64 R2, c[0x4][R18] ;  /* 0x0100000012027b82 */ /* 0x0000620000000a00 */
[----:B------:R-:W-:Y:S01]  /*11030*/  ULDC.64 UR4, c[0x4][0x1b8] ;  /* 0x01006e0000047ab9 */ /* 0x000fe20000000a00 */
[----:B------:R-:W-:Y:S01]  /*11040*/  ULDC.64 UR6, c[0x4][0x1c0] ;  /* 0x0100700000067ab9 */ /* 0x000fe20000000a00 */
[----:B------:R-:W-:Y:S02]  /*11050*/  IMAD.U32 R4, RZ, RZ, UR4 ;  /* 0x00000004ff047e24 */ /* 0x000fe4000f8e00ff */
        /* <DEDUP_REMOVED lines=11> */
.L_x_13535:
[----:B------:R-:W-:Y:S05]  /*11110*/  BSYNC B6 ;  /* 0x0000000000067941 */ /* 0x000fea0003800000 */
.L_x_13534:
        /* <DEDUP_REMOVED lines=25> */
.L_x_13619:
        /* <DEDUP_REMOVED lines=8> */
.L_x_13622:
        /* <DEDUP_REMOVED lines=21> */
.L_x_13540:
[----:B------:R-:W2:Y:S01]  /*11480*/  S2R R0, SR_TID.X ;  /* 0x0000000000007919 */ /* 0x000ea20000002100 */
[----:B-1----:R-:W-:Y:S01]  /*11490*/  IMAD R3, R16, 0x8, R17 ;  /* 0x0000000810037824 */ /* 0x002fe200078e0211 */
[----:B--2---:R-:W-:Y:S02]  /*114a0*/  LOP3.LUT R2, R0, 0x7f, RZ, 0xc0, !PT ;  /* 0x0000007f00027812 */ /* 0x004fe400078ec0ff */
[----:B------:R-:W-:Y:S02]  /*114b0*/  SHF.L.U32 R0, R24, 0x1f, RZ ;  /* 0x0000001f18007819 */ /* 0x000fe400000006ff */
[----:B------:R-:W-:Y:S02]  /*114c0*/  ISETP.NE.AND P1, PT, R2, RZ, PT ;  /* 0x000000ff0200720c */ /* 0x000fe40003f25270 */
[----:B------:R-:W1:Y:S02]  /*114d0*/  SYNCS.PHASECHK.TRANS64.TRYWAIT P0, [R3+URZ+0x16840], R0 ;  /* 0x01684000030075a7 */ /* 0x000e64000800017f */
[----:B-1----:R-:W-:Y:S09]  /*114e0*/  @!P0 BRA `(.L_x_13541) ;  /* 0x0000003000848947 */ /* 0x002ff20003800000 */
.L_x_13623:
[----:B------:R-:W-:Y:S05]  /*114f0*/  @P1 BRA `(.L_x_13542) ;  /* 0x0000000000141947 */ /* 0x000fea0003800000 */
[----:B------:R-:W-:Y:S01]  /*11500*/  ISETP.NE.AND P0, PT, R28, RZ, PT ;  /* 0x000000ff1c00720c */ /* 0x000fe20003f05270 */
[----:B-1----:R-:W-:-:S04]  /*11510*/  IMAD.MOV.U32 R0, RZ, RZ, 0x4000 ;  /* 0x00004000ff007424 */ /* 0x002fc800078e00ff */
[----:B------:R2:W-:Y:S08]  /*11520*/  SYNCS.ARRIVE.TRANS64 RZ, [R3+URZ+0x16830], R0 ;  /* 0x0168300003ff79a7 */ /* 0x0005f0000800003f */
[----:B------:R-:W-:Y:S05]  /*11530*/  @!P0 BRA `(.L_x_13542) ;  /* 0x0000000000048947 */ /* 0x000fea0003800000 */
[----:B------:R-:W-:Y:S01]  /*11540*/  BPT.TRAP 0x1 ;  /* 0x000000040000795c */ /* 0x000fe20000300000 */
.L_x_13542:
        /* <DEDUP_REMOVED lines=10> */
[----:B------:R-:W-:-:S02]  /*115f0*/  PLOP3.LUT P0, PT, PT, PT, PT, 0x80, 0x0 ;  /* 0x000000000000781c */ /* 0x000fc40003f0f070 */
[----:B------:R-:W-:Y:S02]  /*11600*/  LOP3.LUT R22, R22, 0xfffffffd, RZ, 0xc0, !PT ;  /* 0xfffffffd16167812 */ /* 0x000fe400078ec0ff */
[----:B------:R-:W-:Y:S02]  /*11610*/  UIADD3 UR33, UR33, 0x16830, URZ ;  /* 0x0001683021217890 */ /* 0x000fe4000fffe03f */
[----:B------:R-:W-:Y:S02]  /*11620*/  USHF.L.U32 UR35, UR35, 0x7, URZ ;  /* 0x0000000723237899 */ /* 0x000fe4000800063f */
[----:B------:R-:W-:-:S05]  /*11630*/  UIADD3 UR32, UR32, 0xe400, URZ ;  /* 0x0000e40020207890 */ /* 0x000fca000fffe03f */
[----:B------:R-:W-:-:S04]  /*11640*/  @P0 LOP3.LUT R22, R22, 0x2, RZ, 0xfc, !PT ;  /* 0x0000000216160812 */ /* 0x000fc800078efcff */
[----:B------:R1:W-:Y:S02]  /*11650*/  UTMALDG.4D [UR32], [UR4], desc[UR6] ;  /* 0x00000620040075b4 */ /* 0x0003e40008019000 */
[----:B-1----:R-:W-:Y:S01]  /*11660*/  NOP ;  /* 0x0000000000007918 */ /* 0x002fe20000000000 */
.L_x_13538:
        /* <DEDUP_REMOVED lines=29> */
.L_x_13544:
[----:B------:R-:W-:Y:S05]  /*11840*/  BSYNC B6 ;  /* 0x0000000000067941 */ /* 0x000fea0003800000 */
.L_x_13543:
[----:B------:R-:W1:Y:S01]  /*11850*/  LDC R7, c[0x0][0x448] ;  /* 0x00011200ff077b82 */ /* 0x000e620000000800 */
[----:B0-----:R-:W0:Y:S01]  /*11860*/  S2R R20, SR_TID.X ;  /* 0x0000000000147919 */ /* 0x001e220000002100 */
[----:B------:R-:W-:Y:S01]  /*11870*/  ULDC.64 UR8, c[0x0][0x2e0] ;  /* 0x0000b80000087ab9 */ /* 0x000fe20000000a00 */
[----:B------:R-:W-:Y:S01]  /*11880*/  UMOV UR44, UR50 ;  /* 0x00000032002c7c82 */ /* 0x000fe20008000000 */
[----:B------:R-:W-:Y:S02]  /*11890*/  UIMAD UR6, UR37, UR8, URZ ;  /* 0x00000008250672a4 */ /* 0x000fe4000f8e023f */
        /* <DEDUP_REMOVED lines=10> */
[----:B------:R-:W-:-:S04]  /*11940*/  SHF.R.U32.HI R21, RZ, 0x3, R21 ;  /* 0x00000003ff157819 */ /* 0x000fc80000011615 */
[----:B------:R-:W-:-:S03]  /*11950*/  LOP3.LUT R20, R21, 0x70, R20, 0xf8, !PT ;  /* 0x0000007015147812 */ /* 0x000fc600078ef814 */
[----:B------:R-:W1:Y:S02]  /*11960*/  @P1 LDC R5, c[0x0][0x450] ;  /* 0x00011400ff051b82 */ /* 0x000e640000000800 */
[----:B------:R-:W-:Y:S02]  /*11970*/  VIADD R6, R20, UR41 ;  /* 0x0000002914067c36 */ /* 0x000fe40008000000 */
[----:B------:R-:W2:Y:S02]  /*11980*/  S2R R20, SR_TID.X ;  /* 0x0000000000147919 */ /* 0x000ea40000002100 */
[----:B------:R-:W-:Y:S02]  /*11990*/  IMAD.MOV.U32 R11, RZ, RZ, R6 ;  /* 0x000000ffff0b7224 */ /* 0x000fe400078e0006 */
[----:B------:R-:W3:Y:S01]  /*119a0*/  @P1 LDC R8, c[0x0][0x450] ;  /* 0x00011400ff081b82 */ /* 0x000ee20000000800 */
[C---:B------:R-:W-:Y:S02]  /*119b0*/  VIADD R10, R6.reuse, 0x80 ;  /* 0x00000080060a7836 */ /* 0x040fe40000000000 */
[----:B0-----:R-:W-:-:S04]  /*119c0*/  @P1 IMAD.HI.U32 R0, R6, R3, RZ ;  /* 0x0000000306001227 */ /* 0x001fc800078e00ff */
[----:B------:R-:W-:Y:S01]  /*119d0*/  IMAD.U32 R3, RZ, RZ, UR6 ;  /* 0x00000006ff037e24 */ /* 0x000fe2000f8e00ff */
[----:B------:R-:W-:Y:S01]  /*119e0*/  ULDC.64 UR6, c[0x0][0x2c8] ;  /* 0x0000b20000067ab9 */ /* 0x000fe20000000a00 */
[----:B-1----:R-:W-:Y:S01]  /*119f0*/  @P1 SHF.R.U32.HI R11, RZ, R5, R0 ;  /* 0x00000005ff0b1219 */ /* 0x002fe20000011600 */
        /* <DEDUP_REMOVED lines=8> */
[----:B--2---:R-:W-:Y:S01]  /*11a80*/  IMAD.SHL.U32 R21, R20, 0x8, RZ ;  /* 0x0000000814157824 */ /* 0x004fe200078e00ff */
[----:B------:R-:W-:Y:S01]  /*11a90*/  SHF.R.S32.HI R0, RZ, 0x1f, R9 ;  /* 0x0000001fff007819 */ /* 0x000fe20000011409 */
[----:B------:R-:W-:-:S03]  /*11aa0*/  IMAD.IADD R5, R5, 0x1, R13 ;  /* 0x0000000105057824 */ /* 0x000fc600078e020d */
[----:B------:R-:W-:Y:S01]  /*11ab0*/  LOP3.LUT R21, R21, 0x38, RZ, 0xc0, !PT ;  /* 0x0000003815157812 */ /* 0x000fe200078ec0ff */
[----:B------:R-:W-:Y:S02]  /*11ac0*/  IMAD R0, R0, UR6, RZ ;  /* 0x0000000600007c24 */ /* 0x000fe4000f8e02ff */
[----:B------:R-:W-:-:S04]  /*11ad0*/  IMAD.WIDE.U32 R4, R9, UR6, R4 ;  /* 0x0000000609047c25 */ /* 0x000fc8000f8e0004 */
[----:B------:R-:W-:Y:S01]  /*11ae0*/  IMAD R11, R9, UR7, R0 ;  /* 0x00000007090b7c24 */ /* 0x000fe2000f8e0200 */
[----:B------:R-:W-:Y:S01]  /*11af0*/  LEA R0, P0, R4, UR8, 0x1 ;  /* 0x0000000804007c11 */ /* 0x000fe2000f8008ff */
[----:B------:R-:W0:Y:S02]  /*11b00*/  @P1 LDC R9, c[0x0][0x44c] ;  /* 0x00011300ff091b82 */ /* 0x000e240000000800 */
[----:B------:R-:W-:Y:S02]  /*11b10*/  IMAD.IADD R5, R5, 0x1, R11 ;  /* 0x0000000105057824 */ /* 0x000fe400078e020b */
[----:B------:R-:W-:-:S03]  /*11b20*/  IMAD.MOV.U32 R11, RZ, RZ, R10 ;  /* 0x000000ffff0b7224 */ /* 0x000fc600078e000a */
[----:B------:R-:W-:Y:S01]  /*11b30*/  LEA.HI.X R5, R4, UR9, R5, 0x1, P0 ;  /* 0x0000000904057c11 */ /* 0x000fe200080f0c05 */
[----:B0-----:R-:W-:-:S05]  /*11b40*/  @P1 IMAD.HI.U32 R9, R10, R9, RZ ;  /* 0x000000090a091227 */ /* 0x001fca00078e00ff */
[----:B---3--:R-:W-:-:S04]  /*11b50*/  @P1 SHF.R.U32.HI R11, RZ, R8, R9 ;  /* 0x00000008ff0b1219 */ /* 0x008fc80000011609 */
[--C-:B------:R-:W-:Y:S01]  /*11b60*/  SHF.R.S32.HI R4, RZ, 0x1f, R11.reuse ;  /* 0x0000001fff047819 */ /* 0x100fe2000001140b */
[----:B------:R-:W-:Y:S02]  /*11b70*/  IMAD.MOV R6, RZ, RZ, -R11 ;  /* 0x000000ffff067224 */ /* 0x000fe400078e0a0b */
[----:B------:R-:W-:-:S04]  /*11b80*/  IMAD.WIDE.U32 R2, R11, UR4, R2 ;  /* 0x000000040b027c25 */ /* 0x000fc8000f8e0002 */
[----:B------:R-:W-:Y:S02]  /*11b90*/  IMAD R9, R7, R6, R10 ;  /* 0x0000000607097224 */ /* 0x000fe400078e020a */
[----:B------:R-:W-:Y:S01]  /*11ba0*/  IMAD R4, R4, UR4, RZ ;  /* 0x0000000404047c24 */ /* 0x000fe2000f8e02ff */
[----:B------:R-:W-:-:S03]  /*11bb0*/  ULDC UR4, c[0x0][0x2b8] ;  /* 0x0000ae0000047ab9 */ /* 0x000fc60000000800 */
[----:B------:R-:W-:Y:S01]  /*11bc0*/  IMAD R11, R11, UR5, R4 ;  /* 0x000000050b0b7c24 */ /* 0x000fe2000f8e0204 */
[----:B------:R-:W-:-:S03]  /*11bd0*/  SHF.R.S32.HI R4, RZ, 0x1f, R9 ;  /* 0x0000001fff047819 */ /* 0x000fc60000011409 */
[----:B------:R-:W-:Y:S02]  /*11be0*/  IMAD.IADD R3, R3, 0x1, R11 ;  /* 0x0000000103037824 */ /* 0x000fe400078e020b */
[----:B------:R-:W-:Y:S02]  /*11bf0*/  IMAD R4, R4, UR6, RZ ;  /* 0x0000000604047c24 */ /* 0x000fe4000f8e02ff */
[----:B------:R-:W-:-:S04]  /*11c00*/  IMAD.WIDE.U32 R2, R9, UR6, R2 ;  /* 0x0000000609027c25 */ /* 0x000fc8000f8e0002 */
[----:B------:R-:W-:Y:S01]  /*11c10*/  IMAD R11, R9, UR7, R4 ;  /* 0x00000007090b7c24 */ /* 0x000fe2000f8e0204 */
[----:B------:R-:W-:-:S03]  /*11c20*/  LEA R4, P0, R2, UR8, 0x1 ;  /* 0x0000000802047c11 */ /* 0x000fc6000f8008ff */
[----:B------:R-:W-:-:S05]  /*11c30*/  IMAD.IADD R3, R3, 0x1, R11 ;  /* 0x0000000103037824 */ /* 0x000fca00078e020b */
[----:B------:R-:W-:Y:S02]  /*11c40*/  LEA.HI.X R8, R2, UR9, R3, 0x1, P0 ;  /* 0x0000000902087c11 */ /* 0x000fe400080f0c03 */
[----:B------:R-:W-:Y:S01]  /*11c50*/  ISETP.GE.AND P0, PT, R21, UR4, PT ;  /* 0x0000000415007c0c */ /* 0x000fe2000bf06270 */
[----:B------:R-:W-:-:S03]  /*11c60*/  UMOV UR4, 0xffffffff ;  /* 0xffffffff00047882 */ /* 0x000fc60000000000 */
[----:B------:R-:W-:Y:S09]  /*11c70*/  BRA.DIV UR4, `(.L_x_13545) ;  /* 0x0000002a04b47947 */ /* 0x000ff2000b800000 */
[----:B------:R-:W0:Y:S01]  /*11c80*/  S2R R2, SR_TID.X ;  /* 0x0000000000027919 */ /* 0x000e220000002100 */
[----:B------:R-:W-:Y:S02]  /*11c90*/  ULDC UR4, c[0x0][0x288] ;  /* 0x0000a20000047ab9 */ /* 0x000fe40000000800 */
[----:B------:R-:W-:Y:S01]  /*11ca0*/  IMAD R7, R7, UR4, RZ ;  /* 0x0000000407077c24 */ /* 0x000fe2000f8e02ff */
[----:B------:R-:W1:Y:S04]  /*11cb0*/  SHFL.IDX PT, R14, R0, RZ, 0x181f ;  /* 0x00181fff000e7589 */ /* 0x000e6800000e0000 */
[----:B------:R-:W-:Y:S04]  /*11cc0*/  SHFL.IDX PT, R9, R5, 0x2, 0x181f ;  /* 0x00581f0005097f89 */ /* 0x000fe800000e0000 */
[----:B------:R-:W-:Y:S01]  /*11cd0*/  SHFL.IDX PT, R20, R0, 0x7, 0x181f ;  /* 0x00f81f0000147f89 */ /* 0x000fe200000e0000 */
[----:B0-----:R-:W-:-:S04]  /*11ce0*/  LOP3.LUT R2, R2, 0x7f, RZ, 0xc0, !PT ;  /* 0x0000007f02027812 */ /* 0x001fc800078ec0ff */
[----:B------:R-:W-:Y:S02]  /*11cf0*/  SHF.R.U32.HI R3, RZ, 0x3, R2 ;  /* 0x00000003ff037819 */ /* 0x000fe40000011602 */
[----:B------:R-:W0:Y:S03]  /*11d00*/  SHFL.IDX PT, R2, R5, RZ, 0x181f ;  /* 0x00181fff05027589 */ /* 0x000e2600000e0000 */
[----:B------:R-:W-:-:S04]  /*11d10*/  VIADD R6, R3, UR41 ;  /* 0x0000002903067c36 */ /* 0x000fc80008000000 */
[C---:B------:R-:W-:Y:S01]  /*11d20*/  VIADD R10, R6.reuse, 0x10 ;  /* 0x00000010060a7836 */ /* 0x040fe20000000000 */
[C---:B------:R-:W-:Y:S01]  /*11d30*/  ISETP.GE.AND P1, PT, R6.reuse, R7, PT ;  /* 0x000000070600720c */ /* 0x040fe20003f26270 */
[----:B------:R-:W-:-:S03]  /*11d40*/  VIADD R12, R6, 0x20 ;  /* 0x00000020060c7836 */ /* 0x000fc60000000000 */
[----:B------:R-:W-:Y:S02]  /*11d50*/  ISETP.GE.AND P3, PT, R10, R7, PT ;  /* 0x000000070a00720c */ /* 0x000fe40003f66270 */
[----:B------:R-:W2:Y:S07]  /*11d60*/  SHFL.IDX PT, R10, R0, 0x1, 0x181f ;  /* 0x00381f00000a7f89 */ /* 0x000eae00000e0000 */
[----:B-1----:R-:W-:-:S05]  /*11d70*/  @!P1 LEA R14, P2, R21, R14, 0x1 ;  /* 0x0000000e150e9211 */ /* 0x002fca00078408ff */
[----:B0-----:R-:W-:Y:S02]  /*11d80*/  @!P1 IMAD.X R3, RZ, RZ, R2, P2 ;  /* 0x000000ffff039224 */ /* 0x001fe400010e0602 */
[----:B------:R-:W-:Y:S02]  /*11d90*/  @!P1 IMAD.MOV.U32 R2, RZ, RZ, R14 ;  /* 0x000000ffff029224 */ /* 0x000fe400078e000e */
[----:B------:R-:W-:Y:S04]  /*11da0*/  SHFL.IDX PT, R14, R0, 0x2, 0x181f ;  /* 0x00581f00000e7f89 */ /* 0x000fe800000e0000 */
[----:B------:R0:W-:Y:S01]  /*11db0*/  @!P1 LDGSTS.E.BYPASS.LTC128B.128 [R26+0x8400], desc[UR48][R2.64], !P0 ;  /* 0x08400000021a9fae */ /* 0x0001e2000c101d70 */
[----:B------:R-:W-:Y:S01]  /*11dc0*/  ISETP.GE.AND P1, PT, R12, R7, PT ;  /* 0x000000070c00720c */ /* 0x000fe20003f26270 */
[----:B------:R-:W-:Y:S01]  /*11dd0*/  VIADD R12, R6, 0x40 ;  /* 0x00000040060c7836 */ /* 0x000fe20000000000 */
[----:B--2---:R-:W-:Y:S01]  /*11de0*/  @!P3 LEA R10, P2, R21, R10, 0x1 ;  /* 0x0000000a150ab211 */ /* 0x004fe200078408ff */
[----:B0-----:R-:W0:Y:S04]  /*11df0*/  SHFL.IDX PT, R2, R5, 0x1, 0x181f ;  /* 0x00381f0005027f89 */ /* 0x001e2800000e0000 */
[----:B0-----:R-:W-:-:S02]  /*11e00*/  @!P3 IMAD.X R3, RZ, RZ, R2, P2 ;  /* 0x000000ffff03b224 */ /* 0x001fc400010e0602 */
[----:B------:R-:W-:Y:S02]  /*11e10*/  @!P3 IMAD.MOV.U32 R2, RZ, RZ, R10 ;  /* 0x000000ffff02b224 */ /* 0x000fe400078e000a */
[----:B------:R-:W-:-:S03]  /*11e20*/  VIADD R10, R6, 0x30 ;  /* 0x00000030060a7836 */ /* 0x000fc60000000000 */
[----:B------:R0:W-:Y:S02]  /*11e30*/  @!P3 LDGSTS.E.BYPASS.LTC128B.128 [R26+0x8c00], desc[UR48][R2.64], !P0 ;  /* 0x08c00000021abfae */ /* 0x0001e4000c101d70 */
[----:B------:R-:W-:Y:S02]  /*11e40*/  ISETP.GE.AND P3, PT, R10, R7, PT ;  /* 0x000000070a00720c */ /* 0x000fe40003f66270 */
[----:B------:R-:W1:Y:S01]  /*11e50*/  SHFL.IDX PT, R10, R0, 0x3, 0x181f ;  /* 0x00781f00000a7f89 */ /* 0x000e6200000e0000 */
[----:B0-----:R-:W-:-:S03]  /*11e60*/  @!P1 LEA R2, P2, R21, R14, 0x1 ;  /* 0x0000000e15029211 */ /* 0x001fc600078408ff */
[----:B------:R-:W-:Y:S02]  /*11e70*/  SHFL.IDX PT, R14, R0, 0x4, 0x181f ;  /* 0x00981f00000e7f89 */ /* 0x000fe400000e0000 */
[----:B------:R-:W-:Y:S02]  /*11e80*/  @!P1 IMAD.X R3, RZ, RZ, R9, P2 ;  /* 0x000000ffff039224 */ /* 0x000fe400010e0609 */
[----:B------:R-:W-:Y:S04]  /*11e90*/  SHFL.IDX PT, R9, R5, 0x4, 0x181f ;  /* 0x00981f0005097f89 */ /* 0x000fe800000e0000 */
[----:B------:R0:W-:Y:S01]  /*11ea0*/  @!P1 LDGSTS.E.BYPASS.LTC128B.128 [R26+0x9400], desc[UR48][R2.64], !P0 ;  /* 0x09400000021a9fae */ /* 0x0001e2000c101d70 */
[----:B------:R-:W-:Y:S01]  /*11eb0*/  ISETP.GE.AND P1, PT, R12, R7, PT ;  /* 0x000000070c00720c */ /* 0x000fe20003f26270 */
[----:B------:R-:W-:Y:S01]  /*11ec0*/  VIADD R12, R6, 0x60 ;  /* 0x00000060060c7836 */ /* 0x000fe20000000000 */
[----:B-1----:R-:W-:Y:S01]  /*11ed0*/  @!P3 LEA R10, P2, R21, R10, 0x1 ;  /* 0x0000000a150ab211 */ /* 0x002fe200078408ff */
        /* <DEDUP_REMOVED lines=8> */
[----:B------:R0:W-:Y:S02]  /*11f60*/  SHFL.IDX PT, R14, R0, 0x6, 0x181f ;  /* 0x00d81f00000e7f89 */ /* 0x0001e400000e0000 */
[----:B------:R-:W-:Y:S02]  /*11f70*/  @!P1 IMAD.X R3, RZ, RZ, R9, P2 ;  /* 0x000000ffff039224 */ /* 0x000fe400010e0609 */
[----:B------:R-:W-:Y:S01]  /*11f80*/  SHFL.IDX PT, R9, R5, 0x6, 0x181f ;  /* 0x00d81f0005097f89 */ /* 0x000fe200000e0000 */
[----:B0-----:R-:W-:-:S03]  /*11f90*/  VIADD R0, R6, 0x90 ;  /* 0x0000009006007836 */ /* 0x001fc60000000000 */
[----:B------:R0:W-:Y:S01]  /*11fa0*/  @!P1 LDGSTS.E.BYPASS.LTC128B.128 [R26+0xa400], desc[UR48][R2.64], !P0 ;  /* 0x0a400000021a9fae */ /* 0x0001e2000c101d70 */
[----:B------:R-:W-:Y:S01]  /*11fb0*/  ISETP.GE.AND P1, PT, R12, R7, PT ;  /* 0x000000070c00720c */ /* 0x000fe20003f26270 */
[----:B------:R-:W-:Y:S01]  /*11fc0*/  VIADD R12, R6, 0x70 ;  /* 0x00000070060c7836 */ /* 0x000fe20000000000 */
[----:B-1----:R-:W-:Y:S01]  /*11fd0*/  @!P3 LEA R10, P2, R21, R10, 0x1 ;  /* 0x0000000a150ab211 */ /* 0x002fe200078408ff */
[----:B0-----:R-:W0:Y:S04]  /*11fe0*/  SHFL.IDX PT, R2, R5, 0x5, 0x181f ;  /* 0x00b81f0005027f89 */ /* 0x001e2800000e0000 */
[----:B0-----:R-:W-:Y:S02]  /*11ff0*/  @!P3 IMAD.X R3, RZ, RZ, R2, P2 ;  /* 0x000000ffff03b224 */ /* 0x001fe400010e0602 */
[----:B------:R-:W-:-:S02]  /*12000*/  @!P3 IMAD.MOV.U32 R2, RZ, RZ, R10 ;  /* 0x000000ffff02b224 */ /* 0x000fc400078e000a */
[----:B------:R-:W0:Y:S04]  /*12010*/  SHFL.IDX PT, R10, R5, 0x7, 0x181f ;  /* 0x00f81f00050a7f89 */ /* 0x000e2800000e0000 */
[----:B------:R1:W-:Y:S01]  /*12020*/  @!P3 LDGSTS.E.BYPASS.LTC128B.128 [R26+0xac00], desc[UR48][R2.64], !P0 ;  /* 0x0ac00000021abfae */ /* 0x0003e2000c101d70 */
[----:B------:R-:W-:Y:S01]  /*12030*/  ISETP.GE.AND P3, PT, R12, R7, PT ;  /* 0x000000070c00720c */ /* 0x000fe20003f66270 */
[----:B------:R-:W-:Y:S02]  /*12040*/  VIADD R12, R6, 0x80 ;  /* 0x00000080060c7836 */ /* 0x000fe40000000000 */
[----:B------:R-:W-:Y:S01]  /*12050*/  SHFL.IDX PT, R5, R8, 0x1, 0x181f ;  /* 0x00381f0008057f89 */ /* 0x000fe200000e0000 */
[----:B-1----:R-:W-:-:S03]  /*12060*/  @!P1 LEA R2, P2, R21, R14, 0x1 ;  /* 0x0000000e15029211 */ /* 0x002fc600078408ff */
[----:B------:R-:W1:Y:S02]  /*12070*/  SHFL.IDX PT, R14, R4, RZ, 0x181f ;  /* 0x00181fff040e7589 */ /* 0x000e6400000e0000 */
[----:B------:R-:W-:Y:S02]  /*12080*/  @!P1 IMAD.X R3, RZ, RZ, R9, P2 ;  /* 0x000000ffff039224 */ /* 0x000fe400010e0609 */
[----:B------:R-:W2:Y:S04]  /*12090*/  SHFL.IDX PT, R9, R8, RZ, 0x181f ;  /* 0x00181fff08097589 */ /* 0x000ea800000e0000 */
[----:B------:R3:W-:Y:S01]  /*120a0*/  @!P1 LDGSTS.E.BYPASS.LTC128B.128 [R26+0xb400], desc[UR48][R2.64], !P0 ;  /* 0x0b400000021a9fae */ /* 0x0007e2000c101d70 */
[----:B------:R-:W-:Y:S02]  /*120b0*/  ISETP.GE.AND P1, PT, R12, R7, PT ;  /* 0x000000070c00720c */ /* 0x000fe40003f26270 */
[----:B---3--:R-:W-:-:S05]  /*120c0*/  @!P3 LEA R2, P2, R21, R20, 0x1 ;  /* 0x000000141502b211 */ /* 0x008fca00078408ff */
[----:B0-----:R-:W-:Y:S02]  /*120d0*/  @!P3 IMAD.X R3, RZ, RZ, R10, P2 ;  /* 0x000000ffff03b224 */ /* 0x001fe400010e060a */
[----:B------:R-:W-:-:S03]  /*120e0*/  VIADD R10, R6, 0xa0 ;  /* 0x000000a0060a7836 */ /* 0x000fc60000000000 */
[----:B------:R1:W-:Y:S01]  /*120f0*/  @!P3 LDGSTS.E.BYPASS.LTC128B.128 [R26+0xbc00], desc[UR48][R2.64], !P0 ;  /* 0x0bc00000021abfae */ /* 0x0003e2000c101d70 */
[----:B------:R-:W-:-:S03]  /*12100*/  ISETP.GE.AND P3, PT, R0, R7, PT ;  /* 0x000000070000720c */ /* 0x000fc60003f66270 */
[----:B------:R-:W-:Y:S04]  /*12110*/  SHFL.IDX PT, R0, R8, 0x2, 0x181f ;  /* 0x00581f0008007f89 */ /* 0x000fe800000e0000 */
[----:B------:R-:W-:Y:S01]  /*12120*/  SHFL.IDX PT, R8, R8, 0x3, 0x181f ;  /* 0x00781f0008087f89 */ /* 0x000fe200000e0000 */
[----:B-1----:R-:W-:-:S03]  /*12130*/  @!P1 LEA R2, P2, R21, R14, 0x1 ;  /* 0x0000000e15029211 */ /* 0x002fc600078408ff */
[----:B------:R-:W-:Y:S02]  /*12140*/  SHFL.IDX PT, R14, R4, 0x2, 0x181f ;  /* 0x00581f00040e7f89 */ /* 0x000fe400000e0000 */
[----:B--2---:R-:W-:Y:S02]  /*12150*/  @!P1 IMAD.X R3, RZ, RZ, R9, P2 ;  /* 0x000000ffff039224 */ /* 0x004fe400010e0609 */
[----:B------:R-:W0:Y:S04]  /*12160*/  SHFL.IDX PT, R9, R4, 0x1, 0x181f ;  /* 0x00381f0004097f89 */ /* 0x000e2800000e0000 */
[----:B------:R0:W-:Y:S01]  /*12170*/  @!P1 LDGSTS.E.BYPASS.LTC128B.128 [R26+0xc400], desc[UR48][R2.64], !P0 ;  /* 0x0c400000021a9fae */ /* 0x0001e2000c101d70 */
[----:B------:R-:W-:Y:S02]  /*12180*/  ISETP.GE.AND P1, PT, R10, R7, PT ;  /* 0x000000070a00720c */ /* 0x000fe40003f26270 */
[----:B0-----:R-:W-:-:S05]  /*12190*/  @!P3 LEA R2, P2, R21, R9, 0x1 ;  /* 0x000000091502b211 */ /* 0x001fca00078408ff */
[----:B------:R-:W-:-:S05]  /*121a0*/  @!P3 IMAD.X R3, RZ, RZ, R5, P2 ;  /* 0x000000ffff03b224 */ /* 0x000fca00010e0605 */
[----:B------:R0:W-:Y:S02]  /*121b0*/  @!P3 LDGSTS.E.BYPASS.LTC128B.128 [R26+0xcc00], desc[UR48][R2.64], !P0 ;  /* 0x0cc00000021abfae */ /* 0x0001e4000c101d70 */
[----:B0-----:R-:W-:Y:S02]  /*121c0*/  @!P1 LEA R2, P2, R21, R14, 0x1 ;  /* 0x0000000e15029211 */ /* 0x001fe400078408ff */
[----:B------:R0:W1:Y:S03]  /*121d0*/  SHFL.IDX PT, R14, R4, 0x3, 0x181f ;  /* 0x00781f00040e7f89 */ /* 0x00006600000e0000 */
[----:B------:R-:W-:-:S05]  /*121e0*/  @!P1 IMAD.X R3, RZ, RZ, R0, P2 ;  /* 0x000000ffff039224 */ /* 0x000fca00010e0600 */
[----:B------:R0:W-:Y:S03]  /*121f0*/  @!P1 LDGSTS.E.BYPASS.LTC128B.128 [R26+0xd400], desc[UR48][R2.64], !P0 ;  /* 0x0d400000021a9fae */ /* 0x0001e6000c101d70 */
.L_x_13648:
        /* <DEDUP_REMOVED lines=9> */
[----:B------:R-:W-:Y:S01]  /*12290*/  PLOP3.LUT P0, PT, PT, PT, PT, 0x80, 0x0 ;  /* 0x000000000000781c */ /* 0x000fe20003f0f070 */
[----:B------:R-:W-:-:S12]  /*122a0*/  NOP ;  /* 0x0000000000007918 */ /* 0x000fd80000000000 */
.L_x_13546:
        /* <DEDUP_REMOVED lines=16> */
.L_x_13649:
[----:B------:R-:W-:Y:S05]  /*123b0*/  BSYNC B0 ;  /* 0x0000000000007941 */ /* 0x000fea0003800000 */
.L_x_13547:
        /* <DEDUP_REMOVED lines=41> */
.L_x_13553:
        /* <DEDUP_REMOVED lines=8> */
.L_x_13650:
[----:B------:R-:W-:Y:S05]  /*126d0*/  BSYNC B1 ;  /* 0x0000000000017941 */ /* 0x000fea0003800000 */
.L_x_13554:
[----:B------:R-:W-:Y:S04]  /*126e0*/  BSSY B1, `(.L_x_13556) ;  /* 0x0000007000017945 */ /* 0x000fe80003800000 */
[----:B------:R-:W-:Y:S05]  /*126f0*/  @P1 BRA `(.L_x_13557) ;  /* 0x0000000000141947 */ /* 0x000fea0003800000 */
[----:B------:R-:W-:Y:S01]  /*12700*/  ISETP.NE.AND P0, PT, R28, RZ, PT ;  /* 0x000000ff1c00720c */ /* 0x000fe20003f05270 */
[----:B0-----:R-:W-:-:S04]  /*12710*/  IMAD.MOV.U32 R2, RZ, RZ, 0x4000 ;  /* 0x00004000ff027424 */ /* 0x001fc800078e00ff */
[----:B------:R1:W-:Y:S08]  /*12720*/  SYNCS.ARRIVE.TRANS64 RZ, [R3+URZ+0x16830], R2 ;  /* 0x0168300203ff79a7 */ /* 0x0003f0000800003f */
[----:B------:R-:W-:Y:S05]  /*12730*/  @!P0 BRA `(.L_x_13557) ;  /* 0x0000000000048947 */ /* 0x000fea0003800000 */
[----:B------:R-:W-:Y:S01]  /*12740*/  BPT.TRAP 0x1 ;  /* 0x000000040000795c */ /* 0x000fe20000300000 */
.L_x_13557:
[----:B------:R-:W-:Y:S05]  /*12750*/  BSYNC B1 ;  /* 0x0000000000017941 */ /* 0x000fea0003800000 */
.L_x_13556:
[----:B------:R-:W-:Y:S01]  /*12760*/  IMAD.MOV.U32 R10, RZ, RZ, RZ ;  /* 0x000000ffff0a7224 */ /* 0x000fe200078e00ff */
[----:B------:R-:W-:Y:S01]  /*12770*/  UIADD3 UR4, UP0, UR46, 0x370, URZ ;  /* 0x000003702e047890 */ /* 0x000fe2000ff1e03f */
[----:B01----:R-:W-:Y:S01]  /*12780*/  IMAD R2, R8, 0x4000, R17 ;  /* 0x0000400008027824 */ /* 0x003fe200078e0211 */
[----:B------:R-:W-:Y:S01]  /*12790*/  PLOP3.LUT P0, PT, PT, PT, PT, 0x80, 0x0 ;  /* 0x000000000000781c */ /* 0x000fe20003f0f070 */
[----:B------:R-:W-:Y:S01]  /*127a0*/  VIADD R3, R3, 0x16830 ;  /* 0x0001683003037836 */ /* 0x000fe20000000000 */
[----:B------:R-:W-:Y:S01]  /*127b0*/  R2UR UR10, R10 ;  /* 0x000000000a0a72ca */ /* 0x000fe200000e0000 */
[----:B------:R-:W-:Y:S01]  /*127c0*/  VIADD R2, R2, 0xe400 ;  /* 0x0000e40002027836 */ /* 0x000fe20000000000 */
[----:B------:R-:W-:Y:S01]  /*127d0*/  UIADD3.X UR5, URZ, UR47, URZ, UP0, !UPT ;  /* 0x0000002f3f057290 */ /* 0x000fe200087fe43f */
[----:B------:R-:W-:Y:S01]  /*127e0*/  IMAD.SHL.U32 R5, R6, 0x80, RZ ;  /* 0x0000008006057824 */ /* 0x000fe200078e00ff */
[----:B------:R-:W-:Y:S01]  /*127f0*/  UMOV UR6, 0x0 ;  /* 0x0000000000067882 */ /* 0x000fe20000000000 */
[----:B------:R-:W-:-:S10]  /*12800*/  UMOV UR7, 0x14f00000 ;  /* 0x14f0000000077882 */ /* 0x000fd40000000000 */
.L_x_13558:
        /* <DEDUP_REMOVED lines=15> */
.L_x_13651:
[----:B------:R-:W-:Y:S05]  /*12900*/  BSYNC B1 ;  /* 0x0000000000017941 */ /* 0x000fea0003800000 */
.L_x_13559:
        /* <DEDUP_REMOVED lines=10> */
.L_x_13562:
[----:B------:R-:W-:Y:S05]  /*129b0*/  BSYNC B1 ;  /* 0x0000000000017941 */ /* 0x000fea0003800000 */
.L_x_13561:
[----:B------:R-:W-:Y:S01]  /*129c0*/  R2UR UR10, R10 ;  /* 0x000000000a0a72ca */ /* 0x000fe200000e0000 */
[----:B------:R-:W-:Y:S01]  /*129d0*/  UIADD3 UR4, UP0, UR46, 0x470, URZ ;  /* 0x000004702e047890 */ /* 0x000fe2000ff1e03f */
[----:B------:R-:W-:Y:S01]  /*129e0*/  R2UR UR6, R2 ;  /* 0x00000000020672ca */ /* 0x000fe200000e0000 */
[C-C-:B------:R-:W-:Y:S01]  /*129f0*/  IMAD R2, R16.reuse, 0x8, R17.reuse ;  /* 0x0000000810027824 */ /* 0x140fe200078e0211 */
[----:B------:R-:W-:Y:S01]  /*12a00*/  R2UR UR7, R3 ;  /* 0x00000000030772ca */ /* 0x000fe200000e0000 */
[----:B------:R-:W-:Y:S01]  /*12a10*/  IMAD R3, R16, 0x4000, R17 ;  /* 0x0000400010037824 */ /* 0x000fe200078e0211 */
[----:B------:R-:W-:Y:S01]  /*12a20*/  PLOP3.LUT P0, PT, PT, PT, PT, 0x80, 0x0 ;  /* 0x000000000000781c */ /* 0x000fe20003f0f070 */
[----:B0-----:R-:W-:Y:S01]  /*12a30*/  IMAD.SHL.U32 R5, R19, 0x80, RZ ;  /* 0x0000008013057824 */ /* 0x001fe200078e00ff */
[----:B------:R-:W-:Y:S01]  /*12a40*/  UIADD3.X UR5, URZ, UR47, URZ, UP0, !UPT ;  /* 0x0000002f3f057290 */ /* 0x000fe200087fe43f */
[----:B------:R-:W-:Y:S02]  /*12a50*/  VIADD R3, R3, 0x400 ;  /* 0x0000040003037836 */ /* 0x000fe40000000000 */
[----:B------:R-:W-:-:S09]  /*12a60*/  VIADD R2, R2, 0x16850 ;  /* 0x0001685002027836 */ /* 0x000fd20000000000 */
.L_x_13563:
        /* <DEDUP_REMOVED lines=12> */
.L_x_13552:
[----:B------:R-:W-:Y:S05]  /*12b30*/  BSYNC B0 ;  /* 0x0000000000007941 */ /* 0x000fea0003800000 */
.L_x_13551:
[----:B------:R-:W-:Y:S01]  /*12b40*/  UIADD3 UR4, UR40, -0x3, URZ ;  /* 0xfffffffd28047890 */ /* 0x000fe2000fffe03f */
[----:B------:R-:W-:Y:S02]  /*12b50*/  IMAD.MOV.U32 R16, RZ, RZ, R8 ;  /* 0x000000ffff107224 */ /* 0x000fe400078e0008 */
[----:B------:R-:W-:-:S03]  /*12b60*/  IMAD.MOV.U32 R24, RZ, RZ, R9 ;  /* 0x000000ffff187224 */ /* 0x000fc600078e0009 */
[----:B------:R-:W-:-:S07]  /*12b70*/  IMAD.U32 R6, RZ, RZ, UR4 ;  /* 0x00000004ff067e24 */ /* 0x000fce000f8e00ff */
.L_x_13550:
[----:B------:R-:W-:Y:S01]  /*12b80*/  ULOP3.LUT UR4, URZ, UR40, URZ, 0x33, !UPT ;  /* 0x000000283f047292 */ /* 0x000fe2000f8e333f */
[----:B------:R-:W-:Y:S01]  /*12b90*/  VIADD R7, R7, 0xfffffffe ;  /* 0xfffffffe07077836 */ /* 0x000fe20000000000 */
[----:B------:R-:W-:Y:S04]  /*12ba0*/  BSSY B0, `(.L_x_13549) ;  /* 0x00000df000007945 */ /* 0x000fe80003800000 */
[----:B------:R-:W-:-:S13]  /*12bb0*/  ISETP.NE.AND P0, PT, R7, UR4, PT ;  /* 0x0000000407007c0c */ /* 0x000fda000bf05270 */
[----:B------:R-:W-:Y:S05]  /*12bc0*/  @!P0 BRA `(.L_x_13564) ;  /* 0x0000000c00708947 */ /* 0x000fea0003800000 */
[----:B------:R-:W-:-:S07]  /*12bd0*/  IMAD.MOV.U32 R4, RZ, RZ, R18 ;  /* 0x000000ffff047224 */ /* 0x000fce00078e0012 */
.L_x_13591:
        /* <DEDUP_REMOVED lines=13> */
[----:B------:R-:W-:Y:S01]  /*12cb0*/  IMAD.MOV.U32 R10, RZ, RZ, R6 ;  /* 0x000000ffff0a7224 */ /* 0x000fe200078e0006 */
[----:B------:R-:W-:Y:S01]  /*12cc0*/  ULDC.64 UR4, c[0x0][0x428] ;  /* 0x00010a0000047ab9 */ /* 0x000fe20000000a00 */
[----:B0-----:R-:W-:-:S13]  /*12cd0*/  ISETP.NE.AND P0, PT, R9, 0x1, PT ;  /* 0x000000010900780c */ /* 0x001fda0003f05270 */
[----:B------:R-:W0:Y:S02]  /*12ce0*/  @P0 LDC.64 R2, c[0x0][0x440] ;  /* 0x00011000ff020b82 */ /* 0x000e240000000a00 */
[----:B0-----:R-:W-:-:S05]  /*12cf0*/  @P0 IMAD.HI.U32 R2, R6, R2, RZ ;  /* 0x0000000206020227 */ /* 0x001fca00078e00ff */
[----:B------:R-:W-:Y:S01]  /*12d00*/  @P0 SHF.R.U32.HI R10, RZ, R3, R2 ;  /* 0x00000003ff0a0219 */ /* 0x000fe20000011602 */
[----:B------:R-:W-:-:S03]  /*12d10*/  IMAD R2, R25, UR4, RZ ;  /* 0x0000000419027c24 */ /* 0x000fc6000f8e02ff */
[----:B------:R-:W-:Y:S01]  /*12d20*/  SHF.R.S32.HI R3, RZ, 0x1f, R10 ;  /* 0x0000001fff037819 */ /* 0x000fe2000001140a */
[----:B------:R-:W-:Y:S02]  /*12d30*/  IMAD R5, R23, UR5, R2 ;  /* 0x0000000517057c24 */ /* 0x000fe4000f8e0202 */
[----:B------:R-:W-:-:S04]  /*12d40*/  IMAD.MOV.U32 R2, RZ, RZ, R10 ;  /* 0x000000ffff027224 */ /* 0x000fc800078e000a */
[----:B------:R-:W-:Y:S01]  /*12d50*/  IMAD.WIDE.U32 R2, R23, UR4, R2 ;  /* 0x0000000417027c25 */ /* 0x000fe2000f8e0002 */
[----:B------:R-:W-:-:S03]  /*12d60*/  ULDC.64 UR4, c[0x0][0x418] ;  /* 0x0001060000047ab9 */ /* 0x000fc60000000a00 */
[----:B------:R-:W-:Y:S01]  /*12d70*/  IMAD.IADD R3, R5, 0x1, R3 ;  /* 0x0000000105037824 */ /* 0x000fe200078e0203 */
[----:B------:R-:W-:-:S04]  /*12d80*/  LEA R4, P0, R2, UR4, 0x2 ;  /* 0x0000000402047c11 */ /* 0x000fc8000f8010ff */
[----:B------:R-:W-:-:S05]  /*12d90*/  LEA.HI.X R5, R2, UR5, R3, 0x2, P0 ;  /* 0x0000000502057c11 */ /* 0x000fca00080f1403 */
[----:B------:R0:W5:Y:S01]  /*12da0*/  LDG.E R4, desc[UR48][R4.64] ;  /* 0x0000003004047981 */ /* 0x000162000c1e1900 */
[----:B------:R-:W-:-:S04]  /*12db0*/  IMAD.MOV R2, RZ, RZ, -R10 ;  /* 0x000000ffff027224 */ /* 0x000fc800078e0a0a */
[----:B------:R-:W-:-:S07]  /*12dc0*/  IMAD R9, R9, R2, R6 ;  /* 0x0000000209097224 */ /* 0x000fce00078e0206 */
.L_x_13567:
        /* <DEDUP_REMOVED lines=8> */
.L_x_13652:
[----:B------:R-:W-:Y:S05]  /*12e50*/  BSYNC B2 ;  /* 0x0000000000027941 */ /* 0x000fea0003800000 */
.L_x_13568:
[----:B------:R-:W-:Y:S04]  /*12e60*/  BSSY B2, `(.L_x_13570) ;  /* 0x0000007000027945 */ /* 0x000fe80003800000 */
[----:B------:R-:W-:Y:S05]  /*12e70*/  @P1 BRA `(.L_x_13571) ;  /* 0x0000000000141947 */ /* 0x000fea0003800000 */
[----:B------:R-:W-:Y:S01]  /*12e80*/  ISETP.NE.AND P0, PT, R28, RZ, PT ;  /* 0x000000ff1c00720c */ /* 0x000fe20003f05270 */
[----:B0-----:R-:W-:-:S04]  /*12e90*/  IMAD.MOV.U32 R2, RZ, RZ, 0x4000 ;  /* 0x00004000ff027424 */ /* 0x001fc800078e00ff */
[----:B------:R1:W-:Y:S08]  /*12ea0*/  SYNCS.ARRIVE.TRANS64 RZ, [R3+URZ+0x16830], R2 ;  /* 0x0168300203ff79a7 */ /* 0x0003f0000800003f */
[----:B------:R-:W-:Y:S05]  /*12eb0*/  @!P0 BRA `(.L_x_13571) ;  /* 0x0000000000048947 */ /* 0x000fea0003800000 */
[----:B------:R-:W-:Y:S01]  /*12ec0*/  BPT.TRAP 0x1 ;  /* 0x000000040000795c */ /* 0x000fe20000300000 */
.L_x_13571:
[----:B------:R-:W-:Y:S05]  /*12ed0*/  BSYNC B2 ;  /* 0x0000000000027941 */ /* 0x000fea0003800000 */
.L_x_13570:
        /* <DEDUP_REMOVED lines=11> */
.L_x_13572:
        /* <DEDUP_REMOVED lines=15> */
.L_x_13653:
[----:B------:R-:W-:Y:S05]  /*13080*/  BSYNC B2 ;  /* 0x0000000000027941 */ /* 0x000fea0003800000 */
.L_x_13573:
        /* <DEDUP_REMOVED lines=9> */
.L_x_13576:
[----:B------:R-:W-:Y:S05]  /*13120*/  BSYNC B2 ;  /* 0x0000000000027941 */ /* 0x000fea0003800000 */
.L_x_13575:
[----:B------:R-:W-:Y:S01]  /*13130*/  R2UR UR7, R3 ;  /* 0x00000000030772ca */ /* 0x000fe200000e0000 */
[----:B------:R-:W-:Y:S01]  /*13140*/  IMAD R16, R16, 0x4000, R17 ;  /* 0x0000400010107824 */ /* 0x000fe200078e0211 */
[----:B------:R-:W-:Y:S01]  /*13150*/  R2UR UR10, R10 ;  /* 0x000000000a0a72ca */ /* 0x000fe200000e0000 */
[----:B------:R-:W-:Y:S01]  /*13160*/  UIADD3 UR4, UP0, UR46, 0x470, URZ ;  /* 0x000004702e047890 */ /* 0x000fe2000ff1e03f */
[----:B------:R-:W-:Y:S01]  /*13170*/  R2UR UR6, R2 ;  /* 0x00000000020672ca */ /* 0x000fe200000e0000 */
[----:B------:R-:W-:Y:S01]  /*13180*/  IMAD.SHL.U32 R2, R19, 0x80, RZ ;  /* 0x0000008013027824 */ /* 0x000fe200078e00ff */
[----:B------:R-:W-:Y:S01]  /*13190*/  PLOP3.LUT P0, PT, PT, PT, PT, 0x80, 0x0 ;  /* 0x000000000000781c */ /* 0x000fe20003f0f070 */
[----:B01----:R-:W-:Y:S01]  /*131a0*/  VIADD R5, R5, 0x50 ;  /* 0x0000005005057836 */ /* 0x003fe20000000000 */
[----:B------:R-:W-:Y:S01]  /*131b0*/  UIADD3.X UR5, URZ, UR47, URZ, UP0, !UPT ;  /* 0x0000002f3f057290 */ /* 0x000fe200087fe43f */
[----:B------:R-:W-:-:S11]  /*131c0*/  VIADD R16, R16, 0x400 ;  /* 0x0000040010107836 */ /* 0x000fd60000000000 */
.L_x_13577:
        /* <DEDUP_REMOVED lines=12> */
.L_x_13566:
[----:B------:R-:W-:Y:S05]  /*13290*/  BSYNC B1 ;  /* 0x0000000000017941 */ /* 0x000fea0003800000 */
.L_x_13565:
        /* <DEDUP_REMOVED lines=20> */
[----:B------:R-:W-:Y:S01]  /*133e0*/  SHF.R.S32.HI R3, RZ, 0x1f, R2 ;  /* 0x0000001fff037819 */ /* 0x000fe20000011402 */
[C---:B------:R-:W-:Y:S02]  /*133f0*/  IMAD R5, R23.reuse, UR5, R4 ;  /* 0x0000000517057c24 */ /* 0x040fe4000f8e0204 */
[--C-:B------:R-:W-:Y:S02]  /*13400*/  IMAD.MOV R4, RZ, RZ, -R2.reuse ;  /* 0x000000ffff047224 */ /* 0x100fe400078e0a02 */
[----:B------:R-:W-:Y:S01]  /*13410*/  IMAD.WIDE.U32 R2, R23, UR4, R2 ;  /* 0x0000000417027c25 */ /* 0x000fe2000f8e0002 */
[----:B------:R-:W-:-:S03]  /*13420*/  ULDC.64 UR4, c[0x0][0x418] ;  /* 0x0001060000047ab9 */ /* 0x000fc60000000a00 */
[----:B------:R-:W-:Y:S01]  /*13430*/  IMAD R10, R10, R4, R9 ;  /* 0x000000040a0a7224 */ /* 0x000fe200078e0209 */
[----:B------:R-:W-:Y:S01]  /*13440*/  LEA R4, P0, R2, UR4, 0x2 ;  /* 0x0000000402047c11 */ /* 0x000fe2000f8010ff */
[----:B------:R-:W-:-:S05]  /*13450*/  IMAD.IADD R5, R5, 0x1, R3 ;  /* 0x0000000105057824 */ /* 0x000fca00078e0203 */
[----:B------:R-:W-:-:S05]  /*13460*/  LEA.HI.X R5, R2, UR5, R5, 0x2, P0 ;  /* 0x0000000502057c11 */ /* 0x000fca00080f1405 */
[----:B------:R0:W5:Y:S02]  /*13470*/  LDG.E R4, desc[UR48][R4.64] ;  /* 0x0000003004047981 */ /* 0x000164000c1e1900 */
.L_x_13580:
[----:B------:R-:W0:Y:S01]  /*13480*/  S2R R2, SR_TID.X ;  /* 0x0000000000027919 */ /* 0x000e220000002100 */
[----:B------:R-:W-:Y:S01]  /*13490*/  SHF.L.U32 R3, R24, 0x1f, RZ ;  /* 0x0000001f18037819 */ /* 0x000fe200000006ff */
[----:B------:R-:W-:Y:S01]  /*134a0*/  BSSY B2, `(.L_x_13581) ;  /* 0x0000006000027945 */ /* 0x000fe20003800000 */
[----:B0-----:R-:W-:Y:S01]  /*134b0*/  LOP3.LUT R5, R2, 0x7f, RZ, 0xc0, !PT ;  /* 0x0000007f02057812 */ /* 0x001fe200078ec0ff */
[----:B------:R-:W-:-:S03]  /*134c0*/  IMAD R2, R16, 0x8, R17 ;  /* 0x0000000810027824 */ /* 0x000fc600078e0211 */
[----:B------:R-:W-:Y:S01]  /*134d0*/  ISETP.NE.AND P1, PT, R5, RZ, PT ;  /* 0x000000ff0500720c */ /* 0x000fe20003f25270 */
[----:B------:R-:W0:Y:S02]  /*134e0*/  SYNCS.PHASECHK.TRANS64.TRYWAIT P0, [R2+URZ+0x16840], R3 ;  /* 0x01684003020075a7 */ /* 0x000e24000800017f */
[----:B0-----:R-:W-:Y:S10]  /*134f0*/  @!P0 BRA `(.L_x_13582) ;  /* 0x0000002000788947 */ /* 0x001ff40003800000 */
.L_x_13654:
[----:B------:R-:W-:Y:S05]  /*13500*/  BSYNC B2 ;  /* 0x0000000000027941 */ /* 0x000fea0003800000 */
.L_x_13581:
[----:B------:R-:W-:Y:S04]  /*13510*/  BSSY B2, `(.L_x_13583) ;  /* 0x0000007000027945 */ /* 0x000fe80003800000 */
[----:B------:R-:W-:Y:S05]  /*13520*/  @P1 BRA `(.L_x_13584) ;  /* 0x0000000000141947 */ /* 0x000fea0003800000 */
[----:B------:R-:W-:Y:S01]  /*13530*/  ISETP.NE.AND P0, PT, R28, RZ, PT ;  /* 0x000000ff1c00720c */ /* 0x000fe20003f05270 */
[----:B0-----:R-:W-:-:S04]  /*13540*/  IMAD.MOV.U32 R3, RZ, RZ, 0x4000 ;  /* 0x00004000ff037424 */ /* 0x001fc800078e00ff */
[----:B------:R1:W-:Y:S08]  /*13550*/  SYNCS.ARRIVE.TRANS64 RZ, [R2+URZ+0x16830], R3 ;  /* 0x0168300302ff79a7 */ /* 0x0003f0000800003f */
[----:B------:R-:W-:Y:S05]  /*13560*/  @!P0 BRA `(.L_x_13584) ;  /* 0x0000000000048947 */ /* 0x000fea0003800000 */
[----:B------:R-:W-:Y:S01]  /*13570*/  BPT.TRAP 0x1 ;  /* 0x000000040000795c */ /* 0x000fe20000300000 */
.L_x_13584:
[----:B------:R-:W-:Y:S05]  /*13580*/  BSYNC B2 ;  /* 0x0000000000027941 */ /* 0x000fea0003800000 */
.L_x_13583:
        /* <DEDUP_REMOVED lines=8> */
[----:B------:R-:W-:Y:S01]  /*13610*/  VIADD R2, R2, 0x30 ;  /* 0x0000003002027836 */ /* 0x000fe20000000000 */
[----:B------:R-:W-:Y:S01]  /*13620*/  UMOV UR6, 0x0 ;  /* 0x0000000000067882 */ /* 0x000fe20000000000 */
[----:B------:R-:W-:Y:S01]  /*13630*/  IMAD.SHL.U32 R5, R10, 0x80, RZ ;  /* 0x000000800a057824 */ /* 0x000fe200078e00ff */
[----:B------:R-:W-:-:S09]  /*13640*/  UMOV UR7, 0x14f00000 ;  /* 0x14f0000000077882 */ /* 0x000fd20000000000 */
.L_x_13585:
        /* <DEDUP_REMOVED lines=15> */
.L_x_13655:
[----:B------:R-:W-:Y:S05]  /*13740*/  BSYNC B2 ;  /* 0x0000000000027941 */ /* 0x000fea0003800000 */
.L_x_13586:
[----:B------:R-:W-:Y:S01]  /*13750*/  BSSY B2, `(.L_x_13588) ;  /* 0x0000009000027945 */ /* 0x000fe20003800000 */
[----:B------:R-:W-:Y:S02]  /*13760*/  IMAD.MOV.U32 R2, RZ, RZ, 0x0 ;  /* 0x00000000ff027424 */ /* 0x000fe400078e00ff */
[----:B------:R-:W-:Y:S01]  /*13770*/  IMAD.MOV.U32 R3, RZ, RZ, 0x14f00000 ;  /* 0x14f00000ff037424 */ /* 0x000fe200078e00ff */
[----:B------:R-:W-:Y:S06]  /*13780*/  @P1 BRA `(.L_x_13589) ;  /* 0x0000000000141947 */ /* 0x000fec0003800000 */
[----:B------:R-:W-:Y:S01]  /*13790*/  ISETP.NE.AND P0, PT, R28, RZ, PT ;  /* 0x000000ff1c00720c */ /* 0x000fe20003f05270 */
[----:B0-----:R-:W-:-:S04]  /*137a0*/  IMAD.MOV.U32 R8, RZ, RZ, 0x4000 ;  /* 0x00004000ff087424 */ /* 0x001fc800078e00ff */
[----:B------:R1:W-:Y:S08]  /*137b0*/  SYNCS.ARRIVE.TRANS64 RZ, [R5+URZ+0x50], R8 ;  /* 0x0000500805ff79a7 */ /* 0x0003f0000800003f */
[----:B------:R-:W-:Y:S05]  /*137c0*/  @!P0 BRA `(.L_x_13589) ;  /* 0x0000000000048947 */ /* 0x000fea0003800000 */
[----:B------:R-:W-:Y:S01]  /*137d0*/  BPT.TRAP 0x1 ;  /* 0x000000040000795c */ /* 0x000fe20000300000 */
.L_x_13589:
[----:B------:R-:W-:Y:S05]  /*137e0*/  BSYNC B2 ;  /* 0x0000000000027941 */ /* 0x000fea0003800000 */
.L_x_13588:
[----:B------:R-:W-:Y:S01]  /*137f0*/  R2UR UR10, R11 ;  /* 0x000000000b0a72ca */ /* 0x000fe200000e0000 */
[----:B------:R-:W-:Y:S01]  /*13800*/  UIADD3 UR4, UP0, UR46, 0x470, URZ ;  /* 0x000004702e047890 */ /* 0x000fe2000ff1e03f */
[----:B------:R-:W-:Y:S01]  /*13810*/  R2UR UR6, R2 ;  /* 0x00000000020672ca */ /* 0x000fe200000e0000 */
[----:B------:R-:W-:Y:S01]  /*13820*/  IMAD R2, R7, 0x4000, R17 ;  /* 0x0000400007027824 */ /* 0x000fe200078e0211 */
[----:B------:R-:W-:Y:S01]  /*13830*/  R2UR UR7, R3 ;  /* 0x00000000030772ca */ /* 0x000fe200000e0000 */
[----:B------:R-:W-:Y:S01]  /*13840*/  IMAD.SHL.U32 R3, R19, 0x80, RZ ;  /* 0x0000008013037824 */ /* 0x000fe200078e00ff */
[----:B------:R-:W-:Y:S01]  /*13850*/  PLOP3.LUT P0, PT, PT, PT, PT, 0x80, 0x0 ;  /* 0x000000000000781c */ /* 0x000fe20003f0f070 */
[----:B01----:R-:W-:Y:S01]  /*13860*/  VIADD R5, R5, 0x50 ;  /* 0x0000005005057836 */ /* 0x003fe20000000000 */
[----:B------:R-:W-:Y:S01]  /*13870*/  UIADD3.X UR5, URZ, UR47, URZ, UP0, !UPT ;  /* 0x0000002f3f057290 */ /* 0x000fe200087fe43f */
[----:B------:R-:W-:-:S11]  /*13880*/  VIADD R2, R2, 0x400 ;  /* 0x0000040002027836 */ /* 0x000fd60000000000 */
.L_x_13590:
        /* <DEDUP_REMOVED lines=12> */
.L_x_13579:
[----:B------:R-:W-:Y:S05]  /*13950*/  BSYNC B1 ;  /* 0x0000000000017941 */ /* 0x000fea0003800000 */
.L_x_13578:
[----:B------:R-:W-:Y:S01]  /*13960*/  ISETP.GT.AND P0, PT, R9, UR39, PT ;  /* 0x0000002709007c0c */ /* 0x000fe2000bf04270 */
[----:B------:R-:W-:-:S12]  /*13970*/  VIADD R6, R6, 0xfffffffe ;  /* 0xfffffffe06067836 */ /* 0x000fd80000000000 */
[----:B------:R-:W-:Y:S05]  /*13980*/  @P0 BRA `(.L_x_13591) ;  /* 0xfffffff000940947 */ /* 0x000fea000383ffff */
.L_x_13564:
[----:B------:R-:W-:Y:S05]  /*13990*/  BSYNC B0 ;  /* 0x0000000000007941 */ /* 0x000fea0003800000 */
.L_x_13549:
        /* <DEDUP_REMOVED lines=17> */
.L_x_13593:
[----:B------:R-:W-:Y:S05]  /*13ab0*/  BSYNC B0 ;  /* 0x0000000000007941 */ /* 0x000fea0003800000 */
.L_x_13592:
        /* <DEDUP_REMOVED lines=9> */
.L_x_13656:
[----:B------:R-:W-:Y:S05]  /*13b50*/  BSYNC B1 ;  /* 0x0000000000017941 */ /* 0x000fea0003800000 */
.L_x_13596:
[----:B------:R-:W-:Y:S04]  /*13b60*/  BSSY B1, `(.L_x_13598) ;  /* 0x0000007000017945 */ /* 0x000fe80003800000 */
[----:B------:R-:W-:Y:S05]  /*13b70*/  @P2 BRA `(.L_x_13599) ;  /* 0x0000000000142947 */ /* 0x000fea0003800000 */
[----:B------:R-:W-:Y:S01]  /*13b80*/  ISETP.NE.AND P0, PT, R28, RZ, PT ;  /* 0x000000ff1c00720c */ /* 0x000fe20003f05270 */
[----:B-1----:R-:W-:-:S04]  /*13b90*/  IMAD.MOV.U32 R0, RZ, RZ, 0x4000 ;  /* 0x00004000ff007424 */ /* 0x002fc800078e00ff */
[----:B------:R2:W-:Y:S08]  /*13ba0*/  SYNCS.ARRIVE.TRANS64 RZ, [R3+URZ+0x16850], R0 ;  /* 0x0168500003ff79a7 */ /* 0x0005f0000800003f */
[----:B------:R-:W-:Y:S05]  /*13bb0*/  @!P0 BRA `(.L_x_13599) ;  /* 0x0000000000048947 */ /* 0x000fea0003800000 */
[----:B------:R-:W-:Y:S01]  /*13bc0*/  BPT.TRAP 0x1 ;  /* 0x000000040000795c */ /* 0x000fe20000300000 */
.L_x_13599:
[----:B------:R-:W-:Y:S05]  /*13bd0*/  BSYNC B1 ;  /* 0x0000000000017941 */ /* 0x000fea0003800000 */
.L_x_13598:
[----:B-12---:R-:W-:Y:S01]  /*13be0*/  IMAD R0, R16, 0x4000, R17 ;  /* 0x0000400010007824 */ /* 0x006fe200078e0211 */
[----:B------:R-:W-:Y:S01]  /*13bf0*/  UIADD3 UR4, UP0, UR46, 0x470, URZ ;  /* 0x000004702e047890 */ /* 0x000fe2000ff1e03f */
[----:B------:R-:W-:Y:S01]  /*13c00*/  PLOP3.LUT P0, PT, PT, PT, PT, 0x80, 0x0 ;  /* 0x000000000000781c */ /* 0x000fe20003f0f070 */
[----:B------:R-:W-:Y:S01]  /*13c10*/  IMAD.SHL.U32 R19, R19, 0x80, RZ ;  /* 0x0000008013137824 */ /* 0x000fe200078e00ff */
[----:B------:R-:W-:Y:S01]  /*13c20*/  UMOV UR6, 0x0 ;  /* 0x0000000000067882 */ /* 0x000fe20000000000 */
[----:B0-----:R-:W-:Y:S01]  /*13c30*/  VIADD R2, R3, 0x16850 ;  /* 0x0001685003027836 */ /* 0x001fe20000000000 */
[----:B------:R-:W-:Y:S01]  /*13c40*/  UIADD3.X UR5, URZ, UR47, URZ, UP0, !UPT ;  /* 0x0000002f3f057290 */ /* 0x000fe200087fe43f */
[----:B------:R-:W-:Y:S01]  /*13c50*/  VIADD R0, R0, 0x400 ;  /* 0x0000040000007836 */ /* 0x000fe20000000000 */
[----:B------:R-:W-:Y:S01]  /*13c60*/  UMOV UR7, 0x14f00000 ;  /* 0x14f0000000077882 */ /* 0x000fe20000000000 */
[----:B------:R-:W-:-:S09]  /*13c70*/  UMOV UR10, URZ ;  /* 0x0000003f000a7c82 */ /* 0x000fd20008000000 */
.L_x_13600:
        /* <DEDUP_REMOVED lines=10> */
.L_x_13595:
[----:B------:R-:W-:Y:S05]  /*13d20*/  BSYNC B0 ;  /* 0x0000000000007941 */ /* 0x000fea0003800000 */
.L_x_13594:
[----:B------:R-:W-:-:S05]  /*13d30*/  VIADD R16, R16, 0x1 ;  /* 0x0000000110107836 */ /* 0x000fca0000000000 */
[----:B------:R-:W-:-:S04]  /*13d40*/  ISETP.NE.AND P0, PT, R16, 0x2, PT ;  /* 0x000000021000780c */ /* 0x000fc80003f05270 */
[----:B------:R-:W-:Y:S02]  /*13d50*/  SEL R3, RZ, 0x1, P0 ;  /* 0x00000001ff037807 */ /* 0x000fe40000000000 */
[----:B------:R-:W-:Y:S02]  /*13d60*/  SEL R16, R16, RZ, P0 ;  /* 0x000000ff10107207 */ /* 0x000fe40000000000 */
[----:B------:R-:W-:-:S07]  /*13d70*/  LOP3.LUT R24, R24, R3, RZ, 0x3c, !PT ;  /* 0x0000000318187212 */ /* 0x000fce00078e3cff */
.L_x_13531:
[----:B------:R-:W-:Y:S05]  /*13d80*/  BSYNC B7 ;  /* 0x0000000000077941 */ /* 0x000fea0003800000 */
.L_x_13529:
        /* <DEDUP_REMOVED lines=11> */
.L_x_13601:
[----:B------:R-:W-:-:S03]  /*13e40*/  UMOV UR4, 0xffffffff ;  /* 0xffffffff00047882 */ /* 0x000fc60000000000 */
[----:B------:R-:W-:Y:S05]  /*13e50*/  BRA.DIV UR4, `(.L_x_13603) ;  /* 0x0000001a045c7947 */ /* 0x000fea000b800000 */
[----:B------:R1:W2:Y:S02]  /*13e60*/  SHFL.IDX PT, R14, R27, RZ, 0x1f ;  /* 0x00001fff1b0e7589 */ /* 0x0002a400000e0000 */
.L_x_13659:
        /* <DEDUP_REMOVED lines=8> */
.L_x_13602:
[----:B------:R-:W-:Y:S02]  /*13ef0*/  ULDC UR4, c[0x0][0xc38] ;  /* 0x00030e0000047ab9 */ /* 0x000fe40000000800 */
[----:B-1----:R-:W-:-:S13]  /*13f00*/  ISETP.GE.AND P0, PT, R27, UR4, PT ;  /* 0x000000041b007c0c */ /* 0x002fda000bf06270 */
[----:B------:R-:W-:Y:S05]  /*13f10*/  @!P0 BRA `(.L_x_13604) ;  /* 0xffffffc400508947 */ /* 0x000fea000383ffff */
.L_x_13520:
        /* <DEDUP_REMOVED lines=11> */
.L_x_13660:
[----:B------:R-:W-:Y:S05]  /*13fd0*/  BSYNC B0 ;  /* 0x0000000000007941 */ /* 0x000fea0003800000 */
.L_x_13605:
[----:B------:R-:W-:-:S03]  /*13fe0*/  UMOV UR4, 0xffffffff ;  /* 0xffffffff00047882 */ /* 0x000fc60000000000 */
[----:B------:R-:W-:Y:S05]  /*13ff0*/  BRA.DIV UR4, `(.L_x_13607) ;  /* 0x0000001a04307947 */ /* 0x000fea000b800000 */
[----:B-1----:R-:W1:Y:S02]  /*14000*/  S2R R0, SR_TID.X ;  /* 0x0000000000007919 */ /* 0x002e640000002100 */
[----:B-1----:R-:W-:-:S04]  /*14010*/  SHF.R.U32.HI R0, RZ, 0x5, R0 ;  /* 0x00000005ff007819 */ /* 0x002fc80000011600 */
[----:B------:R-:W-:-:S05]  /*14020*/  LOP3.LUT R0, R0, 0x3, RZ, 0xc0, !PT ;  /* 0x0000000300007812 */ /* 0x000fca00078ec0ff */
[----:B------:R1:W2:Y:S02]  /*14030*/  SHFL.IDX PT, R14, R0, RZ, 0x1f ;  /* 0x00001fff000e7589 */ /* 0x0002a400000e0000 */
.L_x_13663:
[----:B--2---:R-:W-:Y:S01]  /*14040*/  ISETP.NE.AND P0, PT, R14, RZ, PT ;  /* 0x000000ff0e00720c */ /* 0x004fe20003f05270 */
[----:B------:R-:W-:-:S12]  /*14050*/  BSSY B0, `(.L_x_13608) ;  /* 0x0000024000007945 */ /* 0x000fd80003800000 */
[----:B------:R-:W-:Y:S05]  /*14060*/  @P0 BRA `(.L_x_13609) ;  /* 0x0000000000880947 */ /* 0x000fea0003800000 */
[----:B------:R-:W-:-:S03]  /*14070*/  UMOV UR4, 0xffffffff ;  /* 0xffffffff00047882 */ /* 0x000fc60000000000 */
[----:B------:R-:W-:Y:S05]  /*14080*/  BRA.DIV UR4, `(.L_x_13610) ;  /* 0x0000001a04407947 */ /* 0x000fea000b800000 */
[----:B------:R-:W-:-:S13]  /*14090*/  ELECT P6, URZ, PT ;  /* 0x00000000003f782f */ /* 0x000fda00038c0000 */
.L_x_13666:
[----:B------:R-:W-:Y:S05]  /*140a0*/  @!P6 BRA `(.L_x_13609) ;  /* 0x000000000078e947 */ /* 0x000fea0003800000 */
[----:B------:R-:W-:-:S06]  /*140b0*/  ULOP3.LUT UR4, UR38, 0x2, URZ, 0xfc, !UPT ;  /* 0x0000000226047892 */ /* 0x000fcc000f8efc3f */
[----:B-1----:R-:W-:-:S05]  /*140c0*/  IMAD.U32 R0, RZ, RZ, UR4 ;  /* 0x00000004ff007e24 */ /* 0x002fca000f8e00ff */
[----:B------:R-:W-:-:S13]  /*140d0*/  ISETP.NE.AND P2, PT, R0, 0x3, PT ;  /* 0x000000030000780c */ /* 0x000fda0003f45270 */
[----:B------:R-:W-:Y:S05]  /*140e0*/  @!P2 BRA `(.L_x_13611) ;  /* 0x000000000004a947 */ /* 0x000fea0003800000 */
[----:B------:R-:W-:Y:S01]  /*140f0*/  BPT.TRAP 0x1 ;  /* 0x000000040000795c */ /* 0x000fe20000300000 */
.L_x_13611:
        /* <DEDUP_REMOVED lines=12> */
.L_x_13667:
[----:B------:R-:W2:Y:S02]  /*141c0*/  SYNCS.PHASECHK.TRANS64.TRYWAIT P0, [R3+URZ], R0 ;  /* 0x00000000030075a7 */ /* 0x000ea4000800017f */
[----:B--2---:R-:W-:Y:S05]  /*141d0*/  @!P0 BRA `(.L_x_13613) ;  /* 0x0000001800208947 */ /* 0x004fea0003800000 */
.L_x_13668:
[----:B------:R-:W-:Y:S05]  /*141e0*/  @!P2 BRA `(.L_x_13614) ;  /* 0x000000000004a947 */ /* 0x000fea0003800000 */
[----:B------:R-:W-:Y:S01]  /*141f0*/  BPT.TRAP 0x1 ;  /* 0x000000040000795c */ /* 0x000fe20000300000 */
.L_x_13614:
[----:B--2---:R-:W-:-:S04]  /*14200*/  VIADD R3, R9, 0x16860 ;  /* 0x0001686009037836 */ /* 0x004fc80000000000 */
[----:B------:R-:W-:-:S04]  /*14210*/  IMAD R5, R16, 0x8, R3 ;  /* 0x0000000810057824 */ /* 0x000fc800078e0203 */
[----:B------:R-:W2:Y:S02]  /*14220*/  SYNCS.PHASECHK.TRANS64.TRYWAIT P0, [R5+URZ], R2 ;  /* 0x00000002050075a7 */ /* 0x000ea4000800017f */
[----:B--2---:R-:W-:Y:S05]  /*14230*/  @!P0 BRA `(.L_x_13615) ;  /* 0x00000018001c8947 */ /* 0x004fea0003800000 */
.L_x_13669:
[----:B------:R-:W-:-:S07]  /*14240*/  IMAD R3, R4, 0x8, R3 ;  /* 0x0000000804037824 */ /* 0x000fce00078e0203 */
.L_x_13616:
[----:B---3--:R3:W4:Y:S02]  /*14250*/  SYNCS.PHASECHK.TRANS64.TRYWAIT P0, [R3+URZ], R0 ;  /* 0x00000000030075a7 */ /* 0x008724000800017f */
[----:B----4-:R-:W-:Y:S05]  /*14260*/  @!P0 NANOSLEEP.SYNCS 0x989680 ;  /* 0x009896800000895d */ /* 0x010fea0003900000 */
[----:B------:R-:W4:Y:S02]  /*14270*/  @!P0 SYNCS.PHASECHK.TRANS64 P0, [R3+URZ], R0 ;  /* 0x00000000030085a7 */ /* 0x000f24000800007f */
[----:B----4-:R-:W-:Y:S05]  /*14280*/  @!P0 BRA `(.L_x_13616) ;  /* 0xfffffffc00f08947 */ /* 0x010fea000383ffff */
.L_x_13609:
[----:B------:R-:W-:Y:S05]  /*14290*/  BSYNC B0 ;  /* 0x0000000000007941 */ /* 0x000fea0003800000 */
.L_x_13608:
[----:B------:R-:W-:Y:S05]  /*142a0*/  EXIT ;  /* 0x000000000000794d */ /* 0x000fea0003800000 */
.L_x_13445:
[----:B0-----:R-:W-:-:S04]  /*142b0*/  IMAD.U32 R3, RZ, RZ, UR45 ;  /* 0x0000002dff037e24 */ /* 0x001fc8000f8e00ff */
[----:B------:R0:W1:Y:S03]  /*142c0*/  SYNCS.PHASECHK.TRANS64.TRYWAIT P1, [R3+URZ+0x16800], R0 ;  /* 0x01680000030075a7 */ /* 0x000066000802017f */
[----:B-1----:R-:W-:Y:S05]  /*142d0*/  @!P1 NANOSLEEP.SYNCS 0x989680 ;  /* 0x009896800000995d */ /* 0x002fea0003900000 */
[----:B------:R-:W1:Y:S02]  /*142e0*/  @!P1 SYNCS.PHASECHK.TRANS64 P1, [R3+URZ+0x16800], R0 ;  /* 0x01680000030095a7 */ /* 0x000e64000802007f */
[----:B-1----:R-:W-:Y:S05]  /*142f0*/  @!P1 BRA `(.L_x_13445) ;  /* 0xfffffffc00ec9947 */ /* 0x002fea000383ffff */
[----:B------:R-:W-:Y:S05]  /*14300*/  BRA `(.L_x_13617) ;  /* 0xfffffed4008c7947 */ /* 0x000fea000383ffff */
.L_x_13449:
[----:B-1----:R1:W2:Y:S02]  /*14310*/  SYNCS.PHASECHK.TRANS64.TRYWAIT P2, [R15+URZ+0x16830], R0 ;  /* 0x016830000f0075a7 */ /* 0x0022a4000804017f */
[----:B--2---:R-:W-:Y:S05]  /*14320*/  @!P2 NANOSLEEP.SYNCS 0x989680 ;  /* 0x009896800000a95d */ /* 0x004fea0003900000 */
[----:B------:R-:W2:Y:S02]  /*14330*/  @!P2 SYNCS.PHASECHK.TRANS64 P2, [R15+URZ+0x16830], R0 ;  /* 0x016830000f00a5a7 */ /* 0x000ea4000804007f */
[----:B--2---:R-:W-:Y:S05]  /*14340*/  @!P2 BRA `(.L_x_13449) ;  /* 0xfffffffc00f0a947 */ /* 0x004fea000383ffff */
[----:B------:R-:W-:Y:S05]  /*14350*/  BRA `(.L_x_13448) ;  /* 0xfffffed400b07947 */ /* 0x000fea000383ffff */
.L_x_13465:
[----:B-1----:R-:W-:-:S04]  /*14360*/  IMAD.U32 R8, RZ, RZ, UR6 ;  /* 0x00000006ff087e24 */ /* 0x002fc8000f8e00ff */
[----:B------:R1:W2:Y:S03]  /*14370*/  SYNCS.PHASECHK.TRANS64.TRYWAIT P2, [R8+URZ+0x16830], R5 ;  /* 0x01683005080075a7 */ /* 0x0002a6000804017f */
[----:B--2---:R-:W-:Y:S05]  /*14380*/  @!P2 NANOSLEEP.SYNCS 0x989680 ;  /* 0x009896800000a95d */ /* 0x004fea0003900000 */
[----:B------:R-:W2:Y:S02]  /*14390*/  @!P2 SYNCS.PHASECHK.TRANS64 P2, [R8+URZ+0x16830], R5 ;  /* 0x016830050800a5a7 */ /* 0x000ea4000804007f */
[----:B--2---:R-:W-:Y:S05]  /*143a0*/  @!P2 BRA `(.L_x_13465) ;  /* 0xfffffffc00eca947 */ /* 0x004fea000383ffff */
[----:B------:R-:W-:Y:S05]  /*143b0*/  BRA `(.L_x_13462) ;  /* 0xffffff1000207947 */ /* 0x000fea000383ffff */
.L_x_13469:
[----:B-1----:R-:W-:-:S04]  /*143c0*/  IMAD.U32 R8, RZ, RZ, UR6 ;  /* 0x00000006ff087e24 */ /* 0x002fc8000f8e00ff */
[----:B------:R1:W2:Y:S03]  /*143d0*/  SYNCS.PHASECHK.TRANS64.TRYWAIT P2, [R8+URZ+0x16850], R5 ;  /* 0x01685005080075a7 */ /* 0x0002a6000804017f */
[----:B--2---:R-:W-:Y:S05]  /*143e0*/  @!P2 NANOSLEEP.SYNCS 0x989680 ;  /* 0x009896800000a95d */ /* 0x004fea0003900000 */
[----:B------:R-:W2:Y:S02]  /*143f0*/  @!P2 SYNCS.PHASECHK.TRANS64 P2, [R8+URZ+0x16850], R5 ;  /* 0x016850050800a5a7 */ /* 0x000ea4000804007f */
[----:B--2---:R-:W-:Y:S05]  /*14400*/  @!P2 BRA `(.L_x_13469) ;  /* 0xfffffffc00eca947 */ /* 0x004fea000383ffff */
[----:B------:R-:W-:Y:S05]  /*14410*/  BRA `(.L_x_13466) ;  /* 0xffffff1000907947 */ /* 0x000fea000383ffff */
.L_x_13486:
[----:B-1----:R-:W-:-:S04]  /*14420*/  IMAD.U32 R11, RZ, RZ, UR6 ;  /* 0x00000006ff0b7e24 */ /* 0x002fc8000f8e00ff */
[----:B------:R1:W2:Y:S03]  /*14430*/  SYNCS.PHASECHK.TRANS64.TRYWAIT P3, [R11+URZ+0x16830], R4 ;  /* 0x016830040b0075a7 */ /* 0x0002a6000806017f */
[----:B--2---:R-:W-:Y:S05]  /*14440*/  @!P3 NANOSLEEP.SYNCS 0x989680 ;  /* 0x009896800000b95d */ /* 0x004fea0003900000 */
[----:B------:R-:W2:Y:S02]  /*14450*/  @!P3 SYNCS.PHASECHK.TRANS64 P3, [R11+URZ+0x16830], R4 ;  /* 0x016830040b00b5a7 */ /* 0x000ea4000806007f */
[----:B--2---:R-:W-:Y:S05]  /*14460*/  @!P3 BRA `(.L_x_13486) ;  /* 0xfffffffc00ecb947 */ /* 0x004fea000383ffff */
[----:B------:R-:W-:Y:S05]  /*14470*/  BRA `(.L_x_13483) ;  /* 0xffffff4800047947 */ /* 0x000fea000383ffff */
.L_x_13490:
[----:B-1----:R-:W-:-:S04]  /*14480*/  IMAD.U32 R11, RZ, RZ, UR6 ;  /* 0x00000006ff0b7e24 */ /* 0x002fc8000f8e00ff */
[----:B------:R1:W2:Y:S03]  /*14490*/  SYNCS.PHASECHK.TRANS64.TRYWAIT P2, [R11+URZ+0x16850], R4 ;  /* 0x016850040b0075a7 */ /* 0x0002a6000804017f */
[----:B--2---:R-:W-:Y:S05]  /*144a0*/  @!P2 NANOSLEEP.SYNCS 0x989680 ;  /* 0x009896800000a95d */ /* 0x004fea0003900000 */
[----:B------:R-:W2:Y:S02]  /*144b0*/  @!P2 SYNCS.PHASECHK.TRANS64 P2, [R11+URZ+0x16850], R4 ;  /* 0x016850040b00a5a7 */ /* 0x000ea4000804007f */
[----:B--2---:R-:W-:Y:S05]  /*144c0*/  @!P2 BRA `(.L_x_13490) ;  /* 0xfffffffc00eca947 */ /* 0x004fea000383ffff */
[----:B------:R-:W-:Y:S05]  /*144d0*/  BRA `(.L_x_13487) ;  /* 0xffffff4800747947 */ /* 0x000fea000383ffff */
.L_x_13496:
[----:B-1----:R-:W-:-:S04]  /*144e0*/  IMAD.U32 R9, RZ, RZ, UR6 ;  /* 0x00000006ff097e24 */ /* 0x002fc8000f8e00ff */
[----:B------:R1:W2:Y:S03]  /*144f0*/  SYNCS.PHASECHK.TRANS64.TRYWAIT P3, [R9+URZ+0x16830], R4 ;  /* 0x01683004090075a7 */ /* 0x0002a6000806017f */
[----:B--2---:R-:W-:Y:S05]  /*14500*/  @!P3 NANOSLEEP.SYNCS 0x989680 ;  /* 0x009896800000b95d */ /* 0x004fea0003900000 */
[----:B------:R-:W2:Y:S02]  /*14510*/  @!P3 SYNCS.PHASECHK.TRANS64 P3, [R9+URZ+0x16830], R4 ;  /* 0x016830040900b5a7 */ /* 0x000ea4000806007f */
[----:B--2---:R-:W-:Y:S05]  /*14520*/  @!P3 BRA `(.L_x_13496) ;  /* 0xfffffffc00ecb947 */ /* 0x004fea000383ffff */
[----:B------:R-:W-:Y:S05]  /*14530*/  BRA `(.L_x_13493) ;  /* 0xffffff6c00187947 */ /* 0x000fea000383ffff */
.L_x_13500:
[----:B-1----:R-:W-:-:S04]  /*14540*/  IMAD.U32 R9, RZ, RZ, UR6 ;  /* 0x00000006ff097e24 */ /* 0x002fc8000f8e00ff */
[----:B------:R1:W2:Y:S03]  /*14550*/  SYNCS.PHASECHK.TRANS64.TRYWAIT P2, [R9+URZ+0x16850], R4 ;  /* 0x01685004090075a7 */ /* 0x0002a6000804017f */
[----:B--2---:R-:W-:Y:S05]  /*14560*/  @!P2 NANOSLEEP.SYNCS 0x989680 ;  /* 0x009896800000a95d */ /* 0x004fea0003900000 */
[----:B------:R-:W2:Y:S02]  /*14570*/  @!P2 SYNCS.PHASECHK.TRANS64 P2, [R9+URZ+0x16850], R4 ;  /* 0x016850040900a5a7 */ /* 0x000ea4000804007f */
[----:B--2---:R-:W-:Y:S05]  /*14580*/  @!P2 BRA `(.L_x_13500) ;  /* 0xfffffffc00eca947 */ /* 0x004fea000383ffff */
[----:B------:R-:W-:Y:S05]  /*14590*/  BRA `(.L_x_13497) ;  /* 0xffffff6c00887947 */ /* 0x000fea000383ffff */
.L_x_13513:
[----:B-1----:R-:W-:-:S04]  /*145a0*/  IMAD.U32 R5, RZ, RZ, UR5 ;  /* 0x00000005ff057e24 */ /* 0x002fc8000f8e00ff */
[----:B------:R1:W2:Y:S03]  /*145b0*/  SYNCS.PHASECHK.TRANS64.TRYWAIT P0, [R5+URZ+0x16850], R0 ;  /* 0x01685000050075a7 */ /* 0x0002a6000800017f */
[----:B--2---:R-:W-:Y:S05]  /*145c0*/  @!P0 NANOSLEEP.SYNCS 0x989680 ;  /* 0x009896800000895d */ /* 0x004fea0003900000 */
[----:B------:R-:W2:Y:S02]  /*145d0*/  @!P0 SYNCS.PHASECHK.TRANS64 P0, [R5+URZ+0x16850], R0 ;  /* 0x01685000050085a7 */ /* 0x000ea4000800007f */
[----:B--2---:R-:W-:Y:S05]  /*145e0*/  @!P0 BRA `(.L_x_13513) ;  /* 0xfffffffc00ec8947 */ /* 0x004fea000383ffff */
[----:B------:R-:W-:Y:S05]  /*145f0*/  BRA `(.L_x_13512) ;  /* 0xffffffa000107947 */ /* 0x000fea000383ffff */
.L_x_13537:
[----:B------:R-:W-:Y:S02]  /*14600*/  IMAD.MOV.U32 R13, RZ, RZ, R20 ;  /* 0x000000ffff0d7224 */ /* 0x000fe400078e0014 */
[----:B------:R-:W-:Y:S02]  /*14610*/  IMAD.MOV.U32 R12, RZ, RZ, RZ ;  /* 0x000000ffff0c7224 */ /* 0x000fe400078e00ff */
[----:B------:R-:W-:Y:S02]  /*14620*/  IMAD.MOV.U32 R11, RZ, RZ, 0x1f ;  /* 0x0000001fff0b7424 */ /* 0x000fe400078e00ff */
[----:B------:R-:W-:-:S07]  /*14630*/  IMAD.MOV.U32 R15, RZ, RZ, -0x1 ;  /* 0xffffffffff0f7424 */ /* 0x000fce00078e00ff */
[----:B------:R-:W-:Y:S05]  /*14640*/  WARPSYNC.COLLECTIVE R15, `(.L_x_13618) ;  /* 0x000000000f087348 */ /* 0x000fea0003c00000 */
[----:B------:R0:W1:Y:S02]  /*14650*/  SHFL.IDX P6, R14, R13, R12, R11 ;  /* 0x0000000c0d0e7389 */ /* 0x00006400000c000b */
[----:B01----:R-:W-:Y:S01]  /*14660*/  ENDCOLLECTIVE ;  /* 0x000000000000791b */ /* 0x003fe20003800000 */
.L_x_13618:
[----:B------:R-:W-:Y:S05]  /*14670*/  BRA `(.L_x_13619) ;  /* 0xffffffcc000c7947 */ /* 0x000fea000383ffff */
.L_x_13539:
[----:B------:R-:W-:Y:S01]  /*14680*/  BSSY B0, `(.L_x_13620) ;  /* 0x0000006000007945 */ /* 0x000fe20003800000 */
[----:B------:R-:W-:-:S07]  /*14690*/  IMAD.MOV.U32 R15, RZ, RZ, -0x1 ;  /* 0xffffffffff0f7424 */ /* 0x000fce00078e00ff */
[----:B0-----:R-:W-:Y:S05]  /*146a0*/  WARPSYNC.COLLECTIVE R15, `(.L_x_13621) ;  /* 0x000000000f0c7348 */ /* 0x001fea0003c00000 */
[----:B------:R-:W-:Y:S02]  /*146b0*/  ELECT P6, UR62, PT ;  /* 0x00000000003e782f */ /* 0x000fe400038c0000 */
[----:B------:R-:W-:Y:S01]  /*146c0*/  MOV R14, UR62 ;  /* 0x0000003e000e7c02 */ /* 0x000fe20008000f00 */
[----:B0-----:R-:W-:Y:S10]  /*146d0*/  ENDCOLLECTIVE ;  /* 0x000000000000791b */ /* 0x001ff40003800000 */
.L_x_13621:
[----:B------:R-:W-:Y:S05]  /*146e0*/  BSYNC B0 ;  /* 0x0000000000007941 */ /* 0x000fea0003800000 */
.L_x_13620:
[----:B------:R-:W-:Y:S05]  /*146f0*/  BRA `(.L_x_13622) ;  /* 0xffffffcc000c7947 */ /* 0x000fea000383ffff */
.L_x_13541:
[----:B-1----:R1:W2:Y:S02]  /*14700*/  SYNCS.PHASECHK.TRANS64.TRYWAIT P0, [R3+URZ+0x16840], R0 ;  /* 0x01684000030075a7 */ /* 0x0022a4000800017f */
[----:B--2---:R-:W-:Y:S05]  /*14710*/  @!P0 NANOSLEEP.SYNCS 0x989680 ;  /* 0x009896800000895d */ /* 0x004fea0003900000 */
[----:B------:R-:W2:Y:S02]  /*14720*/  @!P0 SYNCS.PHASECHK.TRANS64 P0, [R3+URZ+0x16840], R0 ;  /* 0x01684000030085a7 */ /* 0x000ea4000800007f */
[----:B--2---:R-:W-:Y:S05]  /*14730*/  @!P0 BRA `(.L_x_13541) ;  /* 0xfffffffc00f08947 */ /* 0x004fea000383ffff */
[----:B------:R-:W-:Y:S05]  /*14740*/  BRA `(.L_x_13623) ;  /* 0xffffffcc00687947 */ /* 0x000fea000383ffff */
.L_x_13545:
[----:B------:R-:W-:Y:S01]  /*14750*/  IMAD.MOV.U32 R13, RZ, RZ, R5 ;  /* 0x000000ffff0d7224 */ /* 0x000fe200078e0005 */
[----:B------:R-:W-:Y:S01]  /*14760*/  LOP3.LUT R20, R20, 0x7f, RZ, 0xc0, !PT ;  /* 0x0000007f14147812 */ /* 0x000fe200078ec0ff */
[----:B------:R-:W-:Y:S02]  /*14770*/  IMAD.MOV.U32 R12, RZ, RZ, RZ ;  /* 0x000000ffff0c7224 */ /* 0x000fe400078e00ff */
[----:B------:R-:W-:Y:S01]  /*14780*/  IMAD.MOV.U32 R11, RZ, RZ, 0x181f ;  /* 0x0000181fff0b7424 */ /* 0x000fe200078e00ff */
[----:B------:R-:W-:Y:S01]  /*14790*/  SHF.R.U32.HI R20, RZ, 0x3, R20 ;  /* 0x00000003ff147819 */ /* 0x000fe20000011614 */
[----:B------:R-:W-:-:S04]  /*147a0*/  IMAD.MOV.U32 R15, RZ, RZ, -0x1 ;  /* 0xffffffffff0f7424 */ /* 0x000fc800078e00ff */
[----:B------:R-:W-:-:S07]  /*147b0*/  VIADD R6, R20, UR41 ;  /* 0x0000002914067c36 */ /* 0x000fce0008000000 */
[----:B------:R-:W-:Y:S05]  /*147c0*/  WARPSYNC.COLLECTIVE R15, `(.L_x_13624) ;  /* 0x000000000f087348 */ /* 0x000fea0003c00000 */
[----:B------:R0:W1:Y:S02]  /*147d0*/  SHFL.IDX P6, R14, R13, R12, R11 ;  /* 0x0000000c0d0e7389 */ /* 0x00006400000c000b */
[----:B01----:R-:W-:Y:S01]  /*147e0*/  ENDCOLLECTIVE ;  /* 0x000000000000791b */ /* 0x003fe20003800000 */
.L_x_13624:
[----:B------:R-:W-:Y:S02]  /*147f0*/  VIADD R10, R6, 0x10 ;  /* 0x00000010060a7836 */ /* 0x000fe40000000000 */
[----:B------:R-:W-:Y:S02]  /*14800*/  IMAD.MOV.U32 R13, RZ, RZ, R0 ;  /* 0x000000ffff0d7224 */ /* 0x000fe400078e0000 */
[----:B------:R-:W-:-:S07]  /*14810*/  IMAD.MOV.U32 R2, RZ, RZ, R14 ;  /* 0x000000ffff027224 */ /* 0x000fce00078e000e */
[----:B------:R-:W-:Y:S05]  /*14820*/  WARPSYNC.COLLECTIVE R15, `(.L_x_13625) ;  /* 0x000000000f087348 */ /* 0x000fea0003c00000 */
[----:B------:R0:W1:Y:S02]  /*14830*/  SHFL.IDX P6, R14, R13, R12, R11 ;  /* 0x0000000c0d0e7389 */ /* 0x00006400000c000b */
[----:B01----:R-:W-:Y:S01]  /*14840*/  ENDCOLLECTIVE ;  /* 0x000000000000791b */ /* 0x003fe20003800000 */
.L_x_13625:
        /* <DEDUP_REMOVED lines=11> */
.L_x_13626:
        /* <DEDUP_REMOVED lines=10> */
.L_x_13627:
[----:B------:R-:W-:Y:S02]  /*149a0*/  IMAD.MOV.U32 R13, RZ, RZ, R5 ;  /* 0x000000ffff0d7224 */ /* 0x000fe400078e0005 */
[----:B------:R-:W-:Y:S02]  /*149b0*/  IMAD.MOV.U32 R12, RZ, RZ, 0x2 ;  /* 0x00000002ff0c7424 */ /* 0x000fe400078e00ff */
[----:B------:R-:W-:-:S07]  /*149c0*/  IMAD.MOV.U32 R10, RZ, RZ, R14 ;  /* 0x000000ffff0a7224 */ /* 0x000fce00078e000e */
[----:B------:R-:W-:Y:S05]  /*149d0*/  WARPSYNC.COLLECTIVE R15, `(.L_x_13628) ;  /* 0x000000000f087348 */ /* 0x000fea0003c00000 */
[----:B------:R0:W1:Y:S02]  /*149e0*/  SHFL.IDX P6, R14, R13, R12, R11 ;  /* 0x0000000c0d0e7389 */ /* 0x00006400000c000b */
[----:B01----:R-:W-:Y:S01]  /*149f0*/  ENDCOLLECTIVE ;  /* 0x000000000000791b */ /* 0x003fe20003800000 */
.L_x_13628:
[----:B------:R-:W-:-:S05]  /*14a00*/  @!P1 LEA R10, P2, R21, R10, 0x1 ;  /* 0x0000000a150a9211 */ /* 0x000fca00078408ff */
[----:B------:R-:W-:Y:S02]  /*14a10*/  @!P1 IMAD.X R3, RZ, RZ, R2, P2 ;  /* 0x000000ffff039224 */ /* 0x000fe400010e0602 */
[----:B------:R-:W-:Y:S02]  /*14a20*/  @!P1 IMAD.MOV.U32 R2, RZ, RZ, R10 ;  /* 0x000000ffff029224 */ /* 0x000fe400078e000a */
[----:B------:R-:W-:Y:S02]  /*14a30*/  VIADD R10, R6, 0x20 ;  /* 0x00000020060a7836 */ /* 0x000fe40000000000 */
[----:B------:R-:W-:Y:S01]  /*14a40*/  IMAD.MOV.U32 R13, RZ, RZ, R0 ;  /* 0x000000ffff0d7224 */ /* 0x000fe200078e0000 */
[----:B------:R-:W-:Y:S01]  /*14a50*/  @!PT LDS RZ, [RZ] ;  /* 0x00000000fffff984 */ /* 0x000fe20000000800 */
[----:B------:R-:W-:Y:S01]  /*14a60*/  @!PT LDS RZ, [RZ] ;  /* 0x00000000fffff984 */ /* 0x000fe20000000800 */
[----:B------:R-:W-:Y:S01]  /*14a70*/  @!PT LDS RZ, [RZ] ;  /* 0x00000000fffff984 */ /* 0x000fe20000000800 */
[----:B------:R0:W-:Y:S02]  /*14a80*/  @!P1 LDGSTS.E.BYPASS.LTC128B.128 [R26+0x8c00], desc[UR48][R2.64], !P0 ;  /* 0x08c00000021a9fae */ /* 0x0001e4000c101d70 */
[----:B------:R-:W-:Y:S01]  /*14a90*/  ISETP.GE.AND P1, PT, R10, R7, PT ;  /* 0x000000070a00720c */ /* 0x000fe20003f26270 */
[----:B------:R-:W-:-:S02]  /*14aa0*/  VIADD R10, R6, 0x30 ;  /* 0x00000030060a7836 */ /* 0x000fc40000000000 */
[----:B------:R-:W-:-:S10]  /*14ab0*/  IMAD.MOV.U32 R9, RZ, RZ, R14 ;  /* 0x000000ffff097224 */ /* 0x000fd400078e000e */
[----:B0-----:R-:W-:Y:S05]  /*14ac0*/  WARPSYNC.COLLECTIVE R15, `(.L_x_13629) ;  /* 0x000000000f087348 */ /* 0x001fea0003c00000 */
[----:B------:R1:W2:Y:S02]  /*14ad0*/  SHFL.IDX P6, R14, R13, R12, R11 ;  /* 0x0000000c0d0e7389 */ /* 0x0002a400000c000b */
[----:B012---:R-:W-:Y:S01]  /*14ae0*/  ENDCOLLECTIVE ;  /* 0x000000000000791b */ /* 0x007fe20003800000 */
.L_x_13629:
[----:B------:R-:W-:Y:S02]  /*14af0*/  IMAD.MOV.U32 R13, RZ, RZ, R5 ;  /* 0x000000ffff0d7224 */ /* 0x000fe400078e0005 */
[----:B------:R-:W-:Y:S01]  /*14b00*/  IMAD.MOV.U32 R12, RZ, RZ, 0x3 ;  /* 0x00000003ff0c7424 */ /* 0x000fe200078e00ff */
[----:B------:R-:W-:-:S13]  /*14b10*/  @!P1 LEA R2, P2, R21, R14, 0x1 ;  /* 0x0000000e15029211 */ /* 0x000fda00078408ff */
[----:B------:R-:W-:Y:S05]  /*14b20*/  WARPSYNC.COLLECTIVE R15, `(.L_x_13630) ;  /* 0x000000000f087348 */ /* 0x000fea0003c00000 */
[----:B------:R0:W1:Y:S02]  /*14b30*/  SHFL.IDX P6, R14, R13, R12, R11 ;  /* 0x0000000c0d0e7389 */ /* 0x00006400000c000b */
[----:B01----:R-:W-:Y:S01]  /*14b40*/  ENDCOLLECTIVE ;  /* 0x000000000000791b */ /* 0x003fe20003800000 */
.L_x_13630:
[----:B------:R-:W-:-:S05]  /*14b50*/  @!P1 IMAD.X R3, RZ, RZ, R9, P2 ;  /* 0x000000ffff039224 */ /* 0x000fca00010e0609 */
        /* <DEDUP_REMOVED lines=10> */
.L_x_13631:
[----:B------:R-:W-:Y:S02]  /*14c00*/  IMAD.MOV.U32 R13, RZ, RZ, R5 ;  /* 0x000000ffff0d7224 */ /* 0x000fe400078e0005 */
[----:B------:R-:W-:Y:S02]  /*14c10*/  IMAD.MOV.U32 R12, RZ, RZ, 0x4 ;  /* 0x00000004ff0c7424 */ /* 0x000fe400078e00ff */
[----:B------:R-:W-:-:S07]  /*14c20*/  IMAD.MOV.U32 R10, RZ, RZ, R14 ;  /* 0x000000ffff0a7224 */ /* 0x000fce00078e000e */
[----:B------:R-:W-:Y:S05]  /*14c30*/  WARPSYNC.COLLECTIVE R15, `(.L_x_13632) ;  /* 0x000000000f087348 */ /* 0x000fea0003c00000 */
[----:B------:R0:W1:Y:S02]  /*14c40*/  SHFL.IDX P6, R14, R13, R12, R11 ;  /* 0x0000000c0d0e7389 */ /* 0x00006400000c000b */
[----:B01----:R-:W-:Y:S01]  /*14c50*/  ENDCOLLECTIVE ;  /* 0x000000000000791b */ /* 0x003fe20003800000 */
.L_x_13632:
        /* <DEDUP_REMOVED lines=15> */
.L_x_13633:
[----:B------:R-:W-:Y:S02]  /*14d50*/  IMAD.MOV.U32 R13, RZ, RZ, R5 ;  /* 0x000000ffff0d7224 */ /* 0x000fe400078e0005 */
[----:B------:R-:W-:Y:S01]  /*14d60*/  IMAD.MOV.U32 R12, RZ, RZ, 0x5 ;  /* 0x00000005ff0c7424 */ /* 0x000fe200078e00ff */
[----:B------:R-:W-:-:S13]  /*14d70*/  @!P1 LEA R2, P2, R21, R14, 0x1 ;  /* 0x0000000e15029211 */ /* 0x000fda00078408ff */
[----:B------:R-:W-:Y:S05]  /*14d80*/  WARPSYNC.COLLECTIVE R15, `(.L_x_13634) ;  /* 0x000000000f087348 */ /* 0x000fea0003c00000 */
[----:B------:R0:W1:Y:S02]  /*14d90*/  SHFL.IDX P6, R14, R13, R12, R11 ;  /* 0x0000000c0d0e7389 */ /* 0x00006400000c000b */
[----:B01----:R-:W-:Y:S01]  /*14da0*/  ENDCOLLECTIVE ;  /* 0x000000000000791b */ /* 0x003fe20003800000 */
.L_x_13634:
        /* <DEDUP_REMOVED lines=11> */
.L_x_13635:
[----:B------:R-:W-:Y:S02]  /*14e60*/  IMAD.MOV.U32 R13, RZ, RZ, R5 ;  /* 0x000000ffff0d7224 */ /* 0x000fe400078e0005 */
[----:B------:R-:W-:Y:S02]  /*14e70*/  IMAD.MOV.U32 R12, RZ, RZ, 0x6 ;  /* 0x00000006ff0c7424 */ /* 0x000fe400078e00ff */
[----:B------:R-:W-:-:S07]  /*14e80*/  IMAD.MOV.U32 R10, RZ, RZ, R14 ;  /* 0x000000ffff0a7224 */ /* 0x000fce00078e000e */
[----:B------:R-:W-:Y:S05]  /*14e90*/  WARPSYNC.COLLECTIVE R15, `(.L_x_13636) ;  /* 0x000000000f087348 */ /* 0x000fea0003c00000 */
[----:B------:R0:W1:Y:S02]  /*14ea0*/  SHFL.IDX P6, R14, R13, R12, R11 ;  /* 0x0000000c0d0e7389 */ /* 0x00006400000c000b */
[----:B01----:R-:W-:Y:S01]  /*14eb0*/  ENDCOLLECTIVE ;  /* 0x000000000000791b */ /* 0x003fe20003800000 */
.L_x_13636:
        /* <DEDUP_REMOVED lines=10> */
[----:B------:R-:W-:-:S12]  /*14f60*/  IMAD.MOV.U32 R9, RZ, RZ, R14 ;  /* 0x000000ffff097224 */ /* 0x000fd800078e000e */
[----:B0-----:R-:W-:Y:S05]  /*14f70*/  WARPSYNC.COLLECTIVE R15, `(.L_x_13637) ;  /* 0x000000000f087348 */ /* 0x001fea0003c00000 */
[----:B------:R1:W2:Y:S02]  /*14f80*/  SHFL.IDX P6, R14, R13, R12, R11 ;  /* 0x0000000c0d0e7389 */ /* 0x0002a400000c000b */
[----:B012---:R-:W-:Y:S01]  /*14f90*/  ENDCOLLECTIVE ;  /* 0x000000000000791b */ /* 0x007fe20003800000 */
.L_x_13637:
[----:B------:R-:W-:Y:S02]  /*14fa0*/  IMAD.MOV.U32 R13, RZ, RZ, R5 ;  /* 0x000000ffff0d7224 */ /* 0x000fe400078e0005 */
[----:B------:R-:W-:Y:S01]  /*14fb0*/  IMAD.MOV.U32 R12, RZ, RZ, 0x7 ;  /* 0x00000007ff0c7424 */ /* 0x000fe200078e00ff */
[----:B------:R-:W-:-:S13]  /*14fc0*/  @!P1 LEA R2, P2, R21, R14, 0x1 ;  /* 0x0000000e15029211 */ /* 0x000fda00078408ff */
[----:B------:R-:W-:Y:S05]  /*14fd0*/  WARPSYNC.COLLECTIVE R15, `(.L_x_13638) ;  /* 0x000000000f087348 */ /* 0x000fea0003c00000 */
[----:B------:R0:W1:Y:S02]  /*14fe0*/  SHFL.IDX P6, R14, R13, R12, R11 ;  /* 0x0000000c0d0e7389 */ /* 0x00006400000c000b */
[----:B01----:R-:W-:Y:S01]  /*14ff0*/  ENDCOLLECTIVE ;  /* 0x000000000000791b */ /* 0x003fe20003800000 */
.L_x_13638:
[----:B------:R-:W-:-:S05]  /*15000*/  @!P1 IMAD.X R3, RZ, RZ, R9, P2 ;  /* 0x000000ffff039224 */ /* 0x000fca00010e0609 */
[----:B------:R-:W-:Y:S01]  /*15010*/  @!PT LDS RZ, [RZ] ;  /* 0x00000000fffff984 */ /* 0x000fe20000000800 */
[----:B------:R-:W-:Y:S01]  /*15020*/  @!PT LDS RZ, [RZ] ;  /* 0x00000000fffff984 */ /* 0x000fe20000000800 */
[----:B------:R-:W-:Y:S01]  /*15030*/  @!PT LDS RZ, [RZ] ;  /* 0x00000000fffff984 */ /* 0x000fe20000000800 */
[----:B------:R0:W-:Y:S01]  /*15040*/  @!P1 LDGSTS.E.BYPASS.LTC128B.128 [R26+0xb400], desc[UR48][R2.64], !P0 ;  /* 0x0b400000021a9fae */ /* 0x0001e2000c101d70 */
[----:B------:R-:W-:Y:S02]  /*15050*/  IMAD.MOV.U32 R13, RZ, RZ, R0 ;  /* 0x000000ffff0d7224 */ /* 0x000fe400078e0000 */
[----:B------:R-:W-:-:S05]  /*15060*/  VIADD R0, R6, 0x70 ;  /* 0x0000007006007836 */ /* 0x000fca0000000000 */
[----:B------:R-:W-:Y:S01]  /*15070*/  ISETP.GE.AND P1, PT, R0, R7, PT ;  /* 0x000000070000720c */ /* 0x000fe20003f26270 */
[----:B------:R-:W-:Y:S02]  /*15080*/  VIADD R0, R6, 0x80 ;  /* 0x0000008006007836 */ /* 0x000fe40000000000 */
[----:B------:R-:W-:-:S10]  /*15090*/  IMAD.MOV.U32 R10, RZ, RZ, R14 ;  /* 0x000000ffff0a7224 */ /* 0x000fd400078e000e */
[----:B0-----:R-:W-:Y:S05]  /*150a0*/  WARPSYNC.COLLECTIVE R15, `(.L_x_13639) ;  /* 0x000000000f087348 */ /* 0x001fea0003c00000 */
[----:B------:R1:W2:Y:S02]  /*150b0*/  SHFL.IDX P6, R14, R13, R12, R11 ;  /* 0x0000000c0d0e7389 */ /* 0x0002a400000c000b */
[----:B012---:R-:W-:Y:S01]  /*150c0*/  ENDCOLLECTIVE ;  /* 0x000000000000791b */ /* 0x007fe20003800000 */
.L_x_13639:
[----:B------:R-:W-:Y:S02]  /*150d0*/  IMAD.MOV.U32 R13, RZ, RZ, R8 ;  /* 0x000000ffff0d7224 */ /* 0x000fe400078e0008 */
[----:B------:R-:W-:Y:S02]  /*150e0*/  IMAD.MOV.U32 R12, RZ, RZ, RZ ;  /* 0x000000ffff0c7224 */ /* 0x000fe400078e00ff */
[----:B------:R-:W-:-:S07]  /*150f0*/  IMAD.MOV.U32 R20, RZ, RZ, R14 ;  /* 0x000000ffff147224 */ /* 0x000fce00078e000e */
[----:B------:R-:W-:Y:S05]  /*15100*/  WARPSYNC.COLLECTIVE R15, `(.L_x_13640) ;  /* 0x000000000f087348 */ /* 0x000fea0003c00000 */
[----:B------:R0:W1:Y:S02]  /*15110*/  SHFL.IDX P6, R14, R13, R12, R11 ;  /* 0x0000000c0d0e7389 */ /* 0x00006400000c000b */
[----:B01----:R-:W-:Y:S01]  /*15120*/  ENDCOLLECTIVE ;  /* 0x000000000000791b */ /* 0x003fe20003800000 */
.L_x_13640:
[----:B------:R-:W-:-:S05]  /*15130*/  @!P1 LEA R2, P2, R21, R20, 0x1 ;  /* 0x0000001415029211 */ /* 0x000fca00078408ff */
[----:B------:R-:W-:-:S05]  /*15140*/  @!P1 IMAD.X R3, RZ, RZ, R10, P2 ;  /* 0x000000ffff039224 */ /* 0x000fca00010e060a */
[----:B------:R-:W-:Y:S01]  /*15150*/  @!PT LDS RZ, [RZ] ;  /* 0x00000000fffff984 */ /* 0x000fe20000000800 */
[----:B------:R-:W-:Y:S01]  /*15160*/  @!PT LDS RZ, [RZ] ;  /* 0x00000000fffff984 */ /* 0x000fe20000000800 */
[----:B------:R-:W-:Y:S01]  /*15170*/  @!PT LDS RZ, [RZ] ;  /* 0x00000000fffff984 */ /* 0x000fe20000000800 */
[----:B------:R0:W-:Y:S01]  /*15180*/  @!P1 LDGSTS.E.BYPASS.LTC128B.128 [R26+0xbc00], desc[UR48][R2.64], !P0 ;  /* 0x0bc00000021a9fae */ /* 0x0001e2000c101d70 */
[----:B------:R-:W-:Y:S01]  /*15190*/  IMAD.MOV.U32 R13, RZ, RZ, R4 ;  /* 0x000000ffff0d7224 */ /* 0x000fe200078e0004 */
[----:B------:R-:W-:Y:S01]  /*151a0*/  ISETP.GE.AND P1, PT, R0, R7, PT ;  /* 0x000000070000720c */ /* 0x000fe20003f26270 */
[----:B------:R-:W-:Y:S02]  /*151b0*/  VIADD R0, R6, 0x90 ;  /* 0x0000009006007836 */ /* 0x000fe40000000000 */
[----:B------:R-:W-:-:S10]  /*151c0*/  IMAD.MOV.U32 R9, RZ, RZ, R14 ;  /* 0x000000ffff097224 */ /* 0x000fd400078e000e */
[----:B0-----:R-:W-:Y:S05]  /*151d0*/  WARPSYNC.COLLECTIVE R15, `(.L_x_13641) ;  /* 0x000000000f087348 */ /* 0x001fea0003c00000 */
[----:B------:R1:W2:Y:S02]  /*151e0*/  SHFL.IDX P6, R14, R13, R12, R11 ;  /* 0x0000000c0d0e7389 */ /* 0x0002a400000c000b */
[----:B012---:R-:W-:Y:S01]  /*151f0*/  ENDCOLLECTIVE ;  /* 0x000000000000791b */ /* 0x007fe20003800000 */
.L_x_13641:
[----:B------:R-:W-:Y:S02]  /*15200*/  IMAD.MOV.U32 R13, RZ, RZ, R8 ;  /* 0x000000ffff0d7224 */ /* 0x000fe400078e0008 */
[----:B------:R-:W-:Y:S01]  /*15210*/  IMAD.MOV.U32 R12, RZ, RZ, 0x1 ;  /* 0x00000001ff0c7424 */ /* 0x000fe200078e00ff */
[----:B------:R-:W-:-:S13]  /*15220*/  @!P1 LEA R2, P2, R21, R14, 0x1 ;  /* 0x0000000e15029211 */ /* 0x000fda00078408ff */
[----:B------:R-:W-:Y:S05]  /*15230*/  WARPSYNC.COLLECTIVE R15, `(.L_x_13642) ;  /* 0x000000000f087348 */ /* 0x000fea0003c00000 */
[----:B------:R0:W1:Y:S02]  /*15240*/  SHFL.IDX P6, R14, R13, R12, R11 ;  /* 0x0000000c0d0e7389 */ /* 0x00006400000c000b */
[----:B01----:R-:W-:Y:S01]  /*15250*/  ENDCOLLECTIVE ;  /* 0x000000000000791b */ /* 0x003fe20003800000 */
.L_x_13642:
[----:B------:R-:W-:-:S05]  /*15260*/  @!P1 IMAD.X R3, RZ, RZ, R9, P2 ;  /* 0x000000ffff039224 */ /* 0x000fca00010e0609 */
[----:B------:R-:W-:Y:S01]  /*15270*/  @!PT LDS RZ, [RZ] ;  /* 0x00000000fffff984 */ /* 0x000fe20000000800 */
[----:B------:R-:W-:Y:S01]  /*15280*/  @!PT LDS RZ, [RZ] ;  /* 0x00000000fffff984 */ /* 0x000fe20000000800 */
[----:B------:R-:W-:Y:S01]  /*15290*/  @!PT LDS RZ, [RZ] ;  /* 0x00000000fffff984 */ /* 0x000fe20000000800 */
[----:B------:R0:W-:Y:S01]  /*152a0*/  @!P1 LDGSTS.E.BYPASS.LTC128B.128 [R26+0xc400], desc[UR48][R2.64], !P0 ;  /* 0x0c400000021a9fae */ /* 0x0001e2000c101d70 */
[----:B------:R-:W-:Y:S01]  /*152b0*/  ISETP.GE.AND P1, PT, R0, R7, PT ;  /* 0x000000070000720c */ /* 0x000fe20003f26270 */
[----:B------:R-:W-:Y:S02]  /*152c0*/  IMAD.MOV.U32 R13, RZ, RZ, R4 ;  /* 0x000000ffff0d7224 */ /* 0x000fe400078e0004 */
[----:B------:R-:W-:-:S10]  /*152d0*/  IMAD.MOV.U32 R5, RZ, RZ, R14 ;  /* 0x000000ffff057224 */ /* 0x000fd400078e000e */
[----:B0-----:R-:W-:Y:S05]  /*152e0*/  WARPSYNC.COLLECTIVE R15, `(.L_x_13643) ;  /* 0x000000000f087348 */ /* 0x001fea0003c00000 */
[----:B------:R1:W2:Y:S02]  /*152f0*/  SHFL.IDX P6, R14, R13, R12, R11 ;  /* 0x0000000c0d0e7389 */ /* 0x0002a400000c000b */
[----:B012---:R-:W-:Y:S01]  /*15300*/  ENDCOLLECTIVE ;  /* 0x000000000000791b */ /* 0x007fe20003800000 */
.L_x_13643:
[----:B------:R-:W-:Y:S02]  /*15310*/  IMAD.MOV.U32 R13, RZ, RZ, R8 ;  /* 0x000000ffff0d7224 */ /* 0x000fe400078e0008 */
[----:B------:R-:W-:Y:S02]  /*15320*/  IMAD.MOV.U32 R12, RZ, RZ, 0x2 ;  /* 0x00000002ff0c7424 */ /* 0x000fe400078e00ff */
[----:B------:R-:W-:-:S07]  /*15330*/  IMAD.MOV.U32 R9, RZ, RZ, R14 ;  /* 0x000000ffff097224 */ /* 0x000fce00078e000e */
[----:B------:R-:W-:Y:S05]  /*15340*/  WARPSYNC.COLLECTIVE R15, `(.L_x_13644) ;  /* 0x000000000f087348 */ /* 0x000fea0003c00000 */
[----:B------:R0:W1:Y:S02]  /*15350*/  SHFL.IDX P6, R14, R13, R12, R11 ;  /* 0x0000000c0d0e7389 */ /* 0x00006400000c000b */
[----:B01----:R-:W-:Y:S01]  /*15360*/  ENDCOLLECTIVE ;  /* 0x000000000000791b */ /* 0x003fe20003800000 */
.L_x_13644:
[----:B------:R-:W-:-:S05]  /*15370*/  @!P1 LEA R2, P2, R21, R9, 0x1 ;  /* 0x0000000915029211 */ /* 0x000fca00078408ff */
        /* <DEDUP_REMOVED lines=10> */
.L_x_13645:
[----:B------:R-:W-:-:S05]  /*15420*/  VIADD R2, R6, 0xa0 ;  /* 0x000000a006027836 */ /* 0x000fca0000000000 */
[----:B------:R-:W-:Y:S01]  /*15430*/  ISETP.GE.AND P1, PT, R2, R7, PT ;  /* 0x000000070200720c */ /* 0x000fe20003f26270 */
[----:B------:R-:W-:Y:S02]  /*15440*/  IMAD.MOV.U32 R13, RZ, RZ, R8 ;  /* 0x000000ffff0d7224 */ /* 0x000fe400078e0008 */
[----:B------:R-:W-:-:S10]  /*15450*/  IMAD.MOV.U32 R12, RZ, RZ, 0x3 ;  /* 0x00000003ff0c7424 */ /* 0x000fd400078e00ff */
[----:B------:R-:W-:-:S13]  /*15460*/  @!P1 LEA R2, P2, R21, R14, 0x1 ;  /* 0x0000000e15029211 */ /* 0x000fda00078408ff */
[----:B------:R-:W-:Y:S05]  /*15470*/  WARPSYNC.COLLECTIVE R15, `(.L_x_13646) ;  /* 0x000000000f087348 */ /* 0x000fea0003c00000 */
[----:B------:R0:W1:Y:S02]  /*15480*/  SHFL.IDX P6, R14, R13, R12, R11 ;  /* 0x0000000c0d0e7389 */ /* 0x00006400000c000b */
[----:B01----:R-:W-:Y:S01]  /*15490*/  ENDCOLLECTIVE ;  /* 0x000000000000791b */ /* 0x003fe20003800000 */
.L_x_13646:
        /* <DEDUP_REMOVED lines=10> */
.L_x_13647:
[----:B------:R-:W-:Y:S05]  /*15540*/  BRA `(.L_x_13648) ;  /* 0xffffffcc002c7947 */ /* 0x000fea000383ffff */
.L_x_13548:
[----:B0-----:R0:W1:Y:S02]  /*15550*/  SYNCS.PHASECHK.TRANS64.TRYWAIT P0, [R17+URZ+0x16820], R2 ;  /* 0x01682002110075a7 */ /* 0x001064000800017f */
[----:B-1----:R-:W-:Y:S05]  /*15560*/  @!P0 NANOSLEEP.SYNCS 0x989680 ;  /* 0x009896800000895d */ /* 0x002fea0003900000 */
[----:B------:R-:W1:Y:S02]  /*15570*/  @!P0 SYNCS.PHASECHK.TRANS64 P0, [R17+URZ+0x16820], R2 ;  /* 0x01682002110085a7 */ /* 0x000e64000800007f */
[----:B-1----:R-:W-:Y:S05]  /*15580*/  @!P0 BRA `(.L_x_13548) ;  /* 0xfffffffc00f08947 */ /* 0x002fea000383ffff */
[----:B------:R-:W-:Y:S05]  /*15590*/  BRA `(.L_x_13649) ;  /* 0xffffffcc00847947 */ /* 0x000fea000383ffff */
.L_x_13555:
[----:B0-----:R0:W1:Y:S02]  /*155a0*/  SYNCS.PHASECHK.TRANS64.TRYWAIT P0, [R3+URZ+0x16840], R2 ;  /* 0x01684002030075a7 */ /* 0x001064000800017f */
[----:B-1----:R-:W-:Y:S05]  /*155b0*/  @!P0 NANOSLEEP.SYNCS 0x989680 ;  /* 0x009896800000895d */ /* 0x002fea0003900000 */
[----:B------:R-:W1:Y:S02]  /*155c0*/  @!P0 SYNCS.PHASECHK.TRANS64 P0, [R3+URZ+0x16840], R2 ;  /* 0x01684002030085a7 */ /* 0x000e64000800007f */
[----:B-1----:R-:W-:Y:S05]  /*155d0*/  @!P0 BRA `(.L_x_13555) ;  /* 0xfffffffc00f08947 */ /* 0x002fea000383ffff */
[----:B------:R-:W-:Y:S05]  /*155e0*/  BRA `(.L_x_13650) ;  /* 0xffffffd000387947 */ /* 0x000fea000383ffff */
.L_x_13560:
[----:B0-----:R0:W1:Y:S02]  /*155f0*/  SYNCS.PHASECHK.TRANS64.TRYWAIT P0, [R2+URZ+0x60], R3 ;  /* 0x00006003020075a7 */ /* 0x001064000800017f */
[----:B-1----:R-:W-:Y:S05]  /*15600*/  @!P0 NANOSLEEP.SYNCS 0x989680 ;  /* 0x009896800000895d */ /* 0x002fea0003900000 */
[----:B------:R-:W1:Y:S02]  /*15610*/  @!P0 SYNCS.PHASECHK.TRANS64 P0, [R2+URZ+0x60], R3 ;  /* 0x00006003020085a7 */ /* 0x000e64000800007f */
[----:B-1----:R-:W-:Y:S05]  /*15620*/  @!P0 BRA `(.L_x_13560) ;  /* 0xfffffffc00f08947 */ /* 0x002fea000383ffff */
[----:B------:R-:W-:Y:S05]  /*15630*/  BRA `(.L_x_13651) ;  /* 0xffffffd000b07947 */ /* 0x000fea000383ffff */
.L_x_13569:
[----:B0-----:R0:W1:Y:S02]  /*15640*/  SYNCS.PHASECHK.TRANS64.TRYWAIT P0, [R3+URZ+0x16840], R2 ;  /* 0x01684002030075a7 */ /* 0x001064000800017f */
[----:B-1----:R-:W-:Y:S05]  /*15650*/  @!P0 NANOSLEEP.SYNCS 0x989680 ;  /* 0x009896800000895d */ /* 0x002fea0003900000 */
[----:B------:R-:W1:Y:S02]  /*15660*/  @!P0 SYNCS.PHASECHK.TRANS64 P0, [R3+URZ+0x16840], R2 ;  /* 0x01684002030085a7 */ /* 0x000e64000800007f */
[----:B-1----:R-:W-:Y:S05]  /*15670*/  @!P0 BRA `(.L_x_13569) ;  /* 0xfffffffc00f08947 */ /* 0x002fea000383ffff */
[----:B------:R-:W-:Y:S05]  /*15680*/  BRA `(.L_x_13652) ;  /* 0xffffffd400f07947 */ /* 0x000fea000383ffff */
.L_x_13574:
[----:B0-----:R0:W1:Y:S02]  /*15690*/  SYNCS.PHASECHK.TRANS64.TRYWAIT P0, [R5+URZ+0x60], R24 ;  /* 0x00006018050075a7 */ /* 0x001064000800017f */
[----:B-1----:R-:W-:Y:S05]  /*156a0*/  @!P0 NANOSLEEP.SYNCS 0x989680 ;  /* 0x009896800000895d */ /* 0x002fea0003900000 */
[----:B------:R-:W1:Y:S02]  /*156b0*/  @!P0 SYNCS.PHASECHK.TRANS64 P0, [R5+URZ+0x60], R24 ;  /* 0x00006018050085a7 */ /* 0x000e64000800007f */
[----:B-1----:R-:W-:Y:S05]  /*156c0*/  @!P0 BRA `(.L_x_13574) ;  /* 0xfffffffc00f08947 */ /* 0x002fea000383ffff */
[----:B------:R-:W-:Y:S05]  /*156d0*/  BRA `(.L_x_13653) ;  /* 0xffffffd800687947 */ /* 0x000fea000383ffff */
.L_x_13582:
[----:B0-----:R0:W1:Y:S02]  /*156e0*/  SYNCS.PHASECHK.TRANS64.TRYWAIT P0, [R2+URZ+0x16840], R3 ;  /* 0x01684003020075a7 */ /* 0x001064000800017f */
[----:B-1----:R-:W-:Y:S05]  /*156f0*/  @!P0 NANOSLEEP.SYNCS 0x989680 ;  /* 0x009896800000895d */ /* 0x002fea0003900000 */
[----:B------:R-:W1:Y:S02]  /*15700*/  @!P0 SYNCS.PHASECHK.TRANS64 P0, [R2+URZ+0x16840], R3 ;  /* 0x01684003020085a7 */ /* 0x000e64000800007f */
[----:B-1----:R-:W-:Y:S05]  /*15710*/  @!P0 BRA `(.L_x_13582) ;  /* 0xfffffffc00f08947 */ /* 0x002fea000383ffff */
[----:B------:R-:W-:Y:S05]  /*15720*/  BRA `(.L_x_13654) ;  /* 0xffffffdc00747947 */ /* 0x000fea000383ffff */
.L_x_13587:
[----:B0-----:R0:W1:Y:S02]  /*15730*/  SYNCS.PHASECHK.TRANS64.TRYWAIT P0, [R5+URZ+0x60], R8 ;  /* 0x00006008050075a7 */ /* 0x001064000800017f */
[----:B-1----:R-:W-:Y:S05]  /*15740*/  @!P0 NANOSLEEP.SYNCS 0x989680 ;  /* 0x009896800000895d */ /* 0x002fea0003900000 */
[----:B------:R-:W1:Y:S02]  /*15750*/  @!P0 SYNCS.PHASECHK.TRANS64 P0, [R5+URZ+0x60], R8 ;  /* 0x00006008050085a7 */ /* 0x000e64000800007f */
[----:B-1----:R-:W-:Y:S05]  /*15760*/  @!P0 BRA `(.L_x_13587) ;  /* 0xfffffffc00f08947 */ /* 0x002fea000383ffff */
[----:B------:R-:W-:Y:S05]  /*15770*/  BRA `(.L_x_13655) ;  /* 0xffffffdc00f07947 */ /* 0x000fea000383ffff */
.L_x_13597:
[----:B-1----:R1:W2:Y:S02]  /*15780*/  SYNCS.PHASECHK.TRANS64.TRYWAIT P0, [R3+URZ+0x16860], R0 ;  /* 0x01686000030075a7 */ /* 0x0022a4000800017f */
[----:B--2---:R-:W-:Y:S05]  /*15790*/  @!P0 NANOSLEEP.SYNCS 0x989680 ;  /* 0x009896800000895d */ /* 0x004fea0003900000 */
[----:B------:R-:W2:Y:S02]  /*157a0*/  @!P0 SYNCS.PHASECHK.TRANS64 P0, [R3+URZ+0x16860], R0 ;  /* 0x01686000030085a7 */ /* 0x000ea4000800007f */
[----:B--2---:R-:W-:Y:S05]  /*157b0*/  @!P0 BRA `(.L_x_13597) ;  /* 0xfffffffc00f08947 */ /* 0x004fea000383ffff */
[----:B------:R-:W-:Y:S05]  /*157c0*/  BRA `(.L_x_13656) ;  /* 0xffffffe000e07947 */ /* 0x000fea000383ffff */
.L_x_13603:
        /* <DEDUP_REMOVED lines=8> */
.L_x_13658:
[----:B------:R-:W-:Y:S05]  /*15850*/  BSYNC B0 ;  /* 0x0000000000007941 */ /* 0x000fea0003800000 */
.L_x_13657:
[----:B------:R-:W-:Y:S05]  /*15860*/  BRA `(.L_x_13659) ;  /* 0xffffffe400807947 */ /* 0x000fea000383ffff */
.L_x_13606:
[----:B-1----:R1:W2:Y:S02]  /*15870*/  SYNCS.PHASECHK.TRANS64.TRYWAIT P0, [R9+URZ+0x16820], R0 ;  /* 0x01682000090075a7 */ /* 0x0022a4000800017f */
[----:B--2---:R-:W-:Y:S05]  /*15880*/  @!P0 NANOSLEEP.SYNCS 0x989680 ;  /* 0x009896800000895d */ /* 0x004fea0003900000 */
[----:B------:R-:W2:Y:S02]  /*15890*/  @!P0 SYNCS.PHASECHK.TRANS64 P0, [R9+URZ+0x16820], R0 ;  /* 0x01682000090085a7 */ /* 0x000ea4000800007f */
[----:B--2---:R-:W-:Y:S05]  /*158a0*/  @!P0 BRA `(.L_x_13606) ;  /* 0xfffffffc00f08947 */ /* 0x004fea000383ffff */
[----:B------:R-:W-:Y:S05]  /*158b0*/  BRA `(.L_x_13660) ;  /* 0xffffffe400c47947 */ /* 0x000fea000383ffff */
.L_x_13607:
        /* <DEDUP_REMOVED lines=11> */
.L_x_13662:
[----:B------:R-:W-:Y:S05]  /*15970*/  BSYNC B0 ;  /* 0x0000000000007941 */ /* 0x000fea0003800000 */
.L_x_13661:
[----:B------:R-:W-:Y:S05]  /*15980*/  BRA `(.L_x_13663) ;  /* 0xffffffe400ac7947 */ /* 0x000fea000383ffff */
.L_x_13610:
[----:B------:R-:W-:Y:S01]  /*15990*/  BSSY B1, `(.L_x_13664) ;  /* 0x0000006000017945 */ /* 0x000fe20003800000 */
[----:B------:R-:W-:-:S07]  /*159a0*/  IMAD.MOV.U32 R15, RZ, RZ, -0x1 ;  /* 0xffffffffff0f7424 */ /* 0x000fce00078e00ff */
[----:B01----:R-:W-:Y:S05]  /*159b0*/  WARPSYNC.COLLECTIVE R15, `(.L_x_13665) ;  /* 0x000000000f0c7348 */ /* 0x003fea0003c00000 */
[----:B------:R-:W-:Y:S02]  /*159c0*/  ELECT P6, UR62, PT ;  /* 0x00000000003e782f */ /* 0x000fe400038c0000 */
[----:B------:R-:W-:Y:S01]  /*159d0*/  MOV R14, UR62 ;  /* 0x0000003e000e7c02 */ /* 0x000fe20008000f00 */
[----:B01----:R-:W-:Y:S10]  /*159e0*/  ENDCOLLECTIVE ;  /* 0x000000000000791b */ /* 0x003ff40003800000 */
.L_x_13665:
[----:B------:R-:W-:Y:S05]  /*159f0*/  BSYNC B1 ;  /* 0x0000000000017941 */ /* 0x000fea0003800000 */
.L_x_13664:
[----:B------:R-:W-:Y:S05]  /*15a00*/  BRA `(.L_x_13666) ;  /* 0xffffffe400a47947 */ /* 0x000fea000383ffff */
.L_x_13612:
[----:B-1----:R1:W2:Y:S02]  /*15a10*/  SYNCS.PHASECHK.TRANS64.TRYWAIT P0, [R7+URZ], R2 ;  /* 0x00000002070075a7 */ /* 0x0022a4000800017f */
[----:B--2---:R-:W-:Y:S05]  /*15a20*/  @!P0 NANOSLEEP.SYNCS 0x989680 ;  /* 0x009896800000895d */ /* 0x004fea0003900000 */
[----:B------:R-:W2:Y:S02]  /*15a30*/  @!P0 SYNCS.PHASECHK.TRANS64 P0, [R7+URZ], R2 ;  /* 0x00000002070085a7 */ /* 0x000ea4000800007f */
[----:B--2---:R-:W-:Y:S05]  /*15a40*/  @!P0 BRA `(.L_x_13612) ;  /* 0xfffffffc00f08947 */ /* 0x004fea000383ffff */
[----:B------:R-:W-:Y:S05]  /*15a50*/  BRA `(.L_x_13667) ;  /* 0xffffffe400d87947 */ /* 0x000fea000383ffff */
.L_x_13613:
[----:B--2---:R2:W3:Y:S02]  /*15a60*/  SYNCS.PHASECHK.TRANS64.TRYWAIT P0, [R3+URZ], R0 ;  /* 0x00000000030075a7 */ /* 0x0044e4000800017f */
[----:B---3--:R-:W-:Y:S05]  /*15a70*/  @!P0 NANOSLEEP.SYNCS 0x989680 ;  /* 0x009896800000895d */ /* 0x008fea0003900000 */
[----:B------:R-:W3:Y:S02]  /*15a80*/  @!P0 SYNCS.PHASECHK.TRANS64 P0, [R3+URZ], R0 ;  /* 0x00000000030085a7 */ /* 0x000ee4000800007f */
[----:B---3--:R-:W-:Y:S05]  /*15a90*/  @!P0 BRA `(.L_x_13613) ;  /* 0xfffffffc00f08947 */ /* 0x008fea000383ffff */
[----:B------:R-:W-:Y:S05]  /*15aa0*/  BRA `(.L_x_13668) ;  /* 0xffffffe400cc7947 */ /* 0x000fea000383ffff */
.L_x_13615:
[----:B--2---:R2:W3:Y:S02]  /*15ab0*/  SYNCS.PHASECHK.TRANS64.TRYWAIT P0, [R5+URZ], R2 ;  /* 0x00000002050075a7 */ /* 0x0044e4000800017f */
[----:B---3--:R-:W-:Y:S05]  /*15ac0*/  @!P0 NANOSLEEP.SYNCS 0x989680 ;  /* 0x009896800000895d */ /* 0x008fea0003900000 */
[----:B------:R-:W3:Y:S02]  /*15ad0*/  @!P0 SYNCS.PHASECHK.TRANS64 P0, [R5+URZ], R2 ;  /* 0x00000002050085a7 */ /* 0x000ee4000800007f */
[----:B---3--:R-:W-:Y:S05]  /*15ae0*/  @!P0 BRA `(.L_x_13615) ;  /* 0xfffffffc00f08947 */ /* 0x008fea000383ffff */
[----:B------:R-:W-:Y:S05]  /*15af0*/  BRA `(.L_x_13669) ;  /* 0xffffffe400d07947 */ /* 0x000fea000383ffff */
.L_x_13670:
        /* <DEDUP_REMOVED lines=16> */
.L_x_15335:


//--------------------- .text._ZN7cutlass13device_kernelIN5flash11enable_sm90INS1_16FlashAttnFwdSm90INS1_25CollectiveMainloopFwdSm90ILi2EN4cute5tupleIJNS5_1CILi1EEES8_S8_EEENS6_IJNS7_ILi192EEENS7_ILi128EEENS7_ILi64EEEEEELi64ENS_6half_tEfNS_4arch4Sm90ELb0ELb1ELb1ELb1ELb0ELb0ELb0ELb1ELb1ELb1ELb0ELb0EEENS1_21CollectiveEpilogueFwdINS6_IJSA_SC_SB_EEES9_SE_SG_Li384ELb1ELb1ELb0ELb0EEENS1_36VarlenDynamicPersistentTileSchedulerILi192ELi128ELi384ELi128ELb0ELb1ELb1ELb1ELb0ELb1EEEEEEEEEvNT_6ParamsE --------------------------
	.section	.text._ZN7cutlass13device_kernelIN5flash11enable_sm90INS1_16FlashAttnFwdSm90INS1_25CollectiveMainloopFwdSm90ILi2EN4cute5tupleIJNS5_1CILi1EEES8_S8_EEENS6_IJNS7_ILi192EEENS7_ILi128EEENS7_ILi64EEEEEELi64ENS_6half_tEfNS_4arch4Sm90ELb0ELb1ELb1ELb1ELb0ELb0ELb0ELb1ELb1ELb1ELb0ELb0EEENS1_21CollectiveEpilogueFwdINS6_IJSA_SC_SB_EEES9_SE_SG_Li384ELb1ELb1ELb0ELb0EEENS1_36VarlenDynamicPersistentTileSchedulerILi192ELi128ELi384ELi128ELb0ELb1ELb1ELb1ELb0ELb1EEEEEEEEEvNT_6ParamsE,"ax",@progbits
	.align	128
.text._ZN7cutlass13device_kernelIN5flash11enable_sm90INS1_16FlashAttnFwdSm90INS1_25CollectiveMainloopFwdSm90ILi2EN4cute5tupleIJNS5_1CILi1EEES8_S8_EEENS6_IJNS7_ILi192EEENS7_ILi128EEENS7_ILi64EEEEEELi64ENS_6half_tEfNS_4arch4Sm90ELb0ELb1ELb1ELb1ELb0ELb0ELb0ELb1ELb1ELb1ELb0ELb0EEENS1_21CollectiveEpilogueFwdINS6_IJSA_SC_SB_EEES9_SE_SG_Li384ELb1ELb1ELb0ELb0EEENS1_36VarlenDynamicPersistentTileSchedulerILi192ELi128ELi384ELi128ELb0ELb1ELb1ELb1ELb0ELb1EEEEEEEEEvNT_6ParamsE:
        .type           _ZN7cutlass13device_kernelIN5flash11enable_sm90INS1_16FlashAttnFwdSm90INS1_25CollectiveMainloopFwdSm90ILi2EN4cute5tupleIJNS5_1CILi1EEES8_S8_EEENS6_IJNS7_ILi192EEENS7_ILi128EEENS7_ILi64EEEEEELi64ENS_6half_tEfNS_4arch4Sm90ELb0ELb1ELb1ELb1ELb0ELb0ELb0ELb1ELb1ELb1ELb0ELb0EEENS1_21CollectiveEpilogueFwdINS6_IJSA_SC_SB_EEES9_SE_SG_Li384ELb1ELb1ELb0ELb0EEENS1_36VarlenDynamicPersistentTileSchedulerILi192ELi128ELi384ELi128ELb0ELb1ELb1ELb1ELb0ELb1EEEEEEEEEvNT_6ParamsE,@function
        .size           _ZN7cutlass13device_kernelIN5flash11enable_sm90INS1_16FlashAttnFwdSm90INS1_25CollectiveMainloopFwdSm90ILi2EN4cute5tupleIJNS5_1CILi1EEES8_S8_EEENS6_IJNS7_ILi192EEENS7_ILi128EEENS7_ILi64EEEEEELi64ENS_6half_tEfNS_4arch4Sm90ELb0ELb1ELb1ELb1ELb0ELb0ELb0ELb1ELb1ELb1ELb0ELb0EEENS1_21CollectiveEpilogueFwdINS6_IJSA_SC_SB_EEES9_SE_SG_Li384ELb1ELb1ELb0ELb0EEENS1_36VarlenDynamicPersistentTileSchedulerILi192ELi128ELi384ELi128ELb0ELb1ELb1ELb1ELb0ELb1EEEEEEEEEvNT_6ParamsE,(.L_x_15336 - _ZN7cutlass13device_kernelIN5flash11enable_sm90INS1_16FlashAttnFwdSm90INS1_25CollectiveMainloopFwdSm90ILi2EN4cute5tupleIJNS5_1CILi1EEES8_S8_EEENS6_IJNS7_ILi192EEENS7_ILi128EEENS7_ILi64EEEEEELi64ENS_6half_tEfNS_4arch4Sm90ELb0ELb1ELb1ELb1ELb0ELb0ELb0ELb1ELb1ELb1ELb0ELb0EEENS1_21CollectiveEpilogueFwdINS6_IJSA_SC_SB_EEES9_SE_SG_Li384ELb1ELb1ELb0ELb0EEENS1_36VarlenDynamicPersistentTileSchedulerILi192ELi128ELi384ELi128ELb0ELb1ELb1ELb1ELb0ELb1EEEEEEEEEvNT_6ParamsE)
        .other          _ZN7cutlass13device_kernelIN5flash11enable_sm90INS1_16FlashAttnFwdSm90INS1_25CollectiveMainloopFwdSm90ILi2EN4cute5tupleIJNS5_1CILi1EEES8_S8_EEENS6_IJNS7_ILi192EEENS7_ILi128EEENS7_ILi64EEEEEELi64ENS_6half_tEfNS_4arch4Sm90ELb0ELb1ELb1ELb1ELb0ELb0ELb0ELb1ELb1ELb1ELb0ELb0EEENS1_21CollectiveEpilogueFwdINS6_IJSA_SC_SB_EEES9_SE_SG_Li384ELb1ELb1ELb0ELb0EEENS1_36VarlenDynamicPersistentTileSchedulerILi192ELi128ELi384ELi128ELb0ELb1ELb1ELb1ELb0ELb1EEEEEEEEEvNT_6ParamsE,@"STO_CUDA_ENTRY STV_DEFAULT"
_ZN7cutlass13device_kernelIN5flash11enable_sm90INS1_16FlashAttnFwdSm90INS1_25CollectiveMainloopFwdSm90ILi2EN4cute5tupleIJNS5_1CILi1EEES8_S8_EEENS6_IJNS7_ILi192EEENS7_ILi128EEENS7_ILi64EEEEEELi64ENS_6half_tEfNS_4arch4Sm90ELb0ELb1ELb1ELb1ELb0ELb0ELb0ELb1ELb1ELb1ELb0ELb0EEENS1_21CollectiveEpilogueFwdINS6_IJSA_SC_SB_EEES9_SE_SG_Li384ELb1ELb1ELb0ELb0EEENS1_36VarlenDynamicPersistentTileSchedulerILi192ELi128ELi384ELi128ELb0ELb1ELb1ELb1ELb0ELb1EEEEEEEEEvNT_6ParamsE:
        /* <DEDUP_REMOVED lines=18> */
.L_x_13672:
[----:B------:R-:W-:Y:S05]  /*0120*/  BSYNC B0 ;  /* 0x0000000000007941 */ /* 0x000fea0003800000 */
.L_x_13671:
        /* <DEDUP_REMOVED lines=41> */
.L_x_13673:
        /* <DEDUP_REMOVED lines=22> */
.L_x_13674:
        /* <DEDUP_REMOVED lines=18> */
.L_x_13675:
        /* <DEDUP_REMOVED lines=22> */
.L_x_13676:
        /* <DEDUP_REMOVED lines=22> */
.L_x_13677:
[----:B------:R-:W-:Y:S01]  /*0900*/  PLOP3.LUT P0, PT, PT, PT, UP0, 0x80, 0x0 ;  /* 0x000000000000781c */ /* 0x000fe20003f0f008 */
[----:B------:R-:W-:Y:S01]  /*0910*/  UMOV UR36, 0x1 ;  /* 0x0000000100247882 */ /* 0x000fe20000000000 */
[----:B------:R-:W-:Y:S01]  /*0920*/  NOP ;  /* 0x0000000000007918 */ /* 0x000fe20000000000 */
[----:B------:R-:W-:Y:S01]  /*0930*/  USEL UR36, UR36, 0x2, !UP0 ;  /* 0x0000000224247887 */ /* 0x000fe2000c000000 */
[----:B------:R-:W-:Y:S01]  /*0940*/  ULDC.64 UR50, c[0x0][0x208] ;  /* 0x0000820000327ab9 */ /* 0x000fe20000000a00 */
[----:B012-4-:R-:W-:Y:S08]  /*0950*/  BAR.SYNC.DEFER_BLOCKING 0x0 ;  /* 0x0000000000007b1d */ /* 0x017ff00000010000 */
[----:B------:R-:W-:Y:S05]  /*0960*/  @!P0 BRA `(.L_x_13678) ;  /* 0x000000fc00a08947 */ /* 0x000fea0003800000 */
.L_x_13679:
        /* <DEDUP_REMOVED lines=30> */
[CC--:B------:R-:W-:Y:S01]  /*0b50*/  LEA.HI R2, R0.reuse, R157.reuse, RZ, 0x4 ;  /* 0x0000009d00027211 */ /* 0x0c0fe200078f20ff */
[----:B------:R-:W-:Y:S01]  /*0b60*/  IMAD.SHL.U32 R3, R3, 0x20, RZ ;  /* 0x0000002003037824 */ /* 0x000fe200078e00ff */
[----:B------:R-:W-:Y:S01]  /*0b70*/  LEA.HI R10, R0, R157, RZ, 0x2 ;  /* 0x0000009d000a7211 */ /* 0x000fe200078f10ff */
[C---:B------:R-:W-:Y:S01]  /*0b80*/  IMAD.IADD R152, R157.reuse, 0x1, -R152 ;  /* 0x000000019d987824 */ /* 0x040fe200078e0a98 */
[----:B------:R-:W-:Y:S02]  /*0b90*/  LOP3.LUT R4, R2, 0x3fffff0, RZ, 0xc0, !PT ;  /* 0x03fffff002047812 */ /* 0x000fe400078ec0ff */
[----:B------:R-:W-:Y:S02]  /*0ba0*/  SHF.R.S32.HI R5, RZ, 0x4, R2 ;  /* 0x00000004ff057819 */ /* 0x000fe40000011402 */
[----:B------:R-:W-:Y:S01]  /*0bb0*/  SHF.R.S32.HI R7, RZ, 0x1f, R152 ;  /* 0x0000001fff077819 */ /* 0x000fe20000011498 */
[----:B------:R-:W-:Y:S01]  /*0bc0*/  IMAD.IADD R4, R157, 0x1, -R4 ;  /* 0x000000019d047824 */ /* 0x000fe200078e0a04 */
[----:B------:R-:W-:-:S02]  /*0bd0*/  LOP3.LUT R3, R3, 0xfffffc00, RZ, 0xc0, !PT ;  /* 0xfffffc0003037812 */ /* 0x000fc400078ec0ff */
[----:B------:R-:W-:Y:S02]  /*0be0*/  LEA.HI R6, R7, R152, RZ, 0x2 ;  /* 0x0000009807067211 */ /* 0x000fe400078f10ff */
[----:B------:R-:W-:Y:S01]  /*0bf0*/  LEA.HI R2, R2, R5, RZ, 0x1 ;  /* 0x0000000502027211 */ /* 0x000fe200078f08ff */
[----:B------:R-:W-:Y:S01]  /*0c00*/  IMAD R3, R4, 0x40, R3 ;  /* 0x0000004004037824 */ /* 0x000fe200078e0203 */
[--C-:B------:R-:W-:Y:S02]  /*0c10*/  SHF.R.S32.HI R8, RZ, 0x2, R6.reuse ;  /* 0x00000002ff087819 */ /* 0x100fe40000011406 */
[----:B------:R-:W-:Y:S02]  /*0c20*/  SHF.R.S32.HI R9, RZ, 0x1f, R6 ;  /* 0x0000001fff097819 */ /* 0x000fe40000011406 */
[----:B------:R-:W-:Y:S02]  /*0c30*/  SHF.R.S32.HI R153, RZ, 0x7, R153 ;  /* 0x00000007ff997819 */ /* 0x000fe40000011499 */
[----:B------:R-:W-:-:S02]  /*0c40*/  LOP3.LUT R10, R10, 0xfffffffc, RZ, 0xc0, !PT ;  /* 0xfffffffc0a0a7812 */ /* 0x000fc400078ec0ff */
[----:B------:R-:W-:Y:S01]  /*0c50*/  LEA.HI R9, R9, R8, RZ, 0x3 ;  /* 0x0000000809097211 */ /* 0x000fe200078f18ff */
[----:B------:R-:W-:Y:S01]  /*0c60*/  IMAD.HI R4, R153, 0x55555556, RZ ;  /* 0x5555555699047827 */ /* 0x000fe200078e02ff */
[----:B------:R-:W-:Y:S02]  /*0c70*/  LOP3.LUT R2, R2, 0x1ffffffe, RZ, 0xc0, !PT ;  /* 0x1ffffffe02027812 */ /* 0x000fe400078ec0ff */
[----:B------:R-:W-:Y:S01]  /*0c80*/  LEA.HI R0, R0, R157, RZ, 0x3 ;  /* 0x0000009d00007211 */ /* 0x000fe200078f18ff */
[----:B------:R-:W-:Y:S01]  /*0c90*/  IMAD.IADD R10, R157, 0x1, -R10 ;  /* 0x000000019d0a7824 */ /* 0x000fe200078e0a0a */
[----:B------:R-:W-:Y:S01]  /*0ca0*/  LOP3.LUT R9, R9, 0xfffffff8, RZ, 0xc0, !PT ;  /* 0xfffffff809097812 */ /* 0x000fe200078ec0ff */
[----:B------:R-:W-:Y:S01]  /*0cb0*/  IMAD.IADD R2, R5, 0x1, -R2 ;  /* 0x0000000105027824 */ /* 0x000fe200078e0a02 */
[----:B------:R-:W-:Y:S02]  /*0cc0*/  LEA.HI R7, R7, R152, RZ, 0x5 ;  /* 0x0000009807077211 */ /* 0x000fe400078f28ff */
[----:B------:R-:W-:Y:S01]  /*0cd0*/  LOP3.LUT R18, R0, 0xfffffff8, RZ, 0xc0, !PT ;  /* 0xfffffff800127812 */ /* 0x000fe200078ec0ff */
[----:B------:R-:W-:Y:S01]  /*0ce0*/  IMAD.IADD R8, R8, 0x1, -R9 ;  /* 0x0000000108087824 */ /* 0x000fe200078e0a09 */
[----:B------:R-:W-:Y:S01]  /*0cf0*/  LEA.HI R4, R4, R4, RZ, 0x1 ;  /* 0x0000000404047211 */ /* 0x000fe200078f08ff */
[----:B------:R-:W-:Y:S01]  /*0d00*/  IMAD R155, R2, 0x8, R3 ;  /* 0x00000008029b7824 */ /* 0x000fe200078e0203 */
[----:B------:R-:W-:Y:S01]  /*0d10*/  LEA.HI R5, R10, R10, RZ, 0x1 ;  /* 0x0000000a0a057211 */ /* 0x000fe200078f08ff */
[----:B------:R-:W-:Y:S01]  /*0d20*/  IMAD.IADD R18, R157, 0x1, -R18 ;  /* 0x000000019d127824 */ /* 0x000fe200078e0a12 */
[----:B------:R-:W-:Y:S01]  /*0d30*/  SHF.R.S32.HI R7, RZ, 0x5, R7 ;  /* 0x00000005ff077819 */ /* 0x000fe20000011407 */
[----:B------:R-:W-:Y:S01]  /*0d40*/  IMAD R4, R4, -0x3, R153 ;  /* 0xfffffffd04047824 */ /* 0x000fe200078e0299 */
[----:B------:R-:W-:Y:S01]  /*0d50*/  LOP3.LUT R5, R5, 0x1ffffffe, RZ, 0xc0, !PT ;  /* 0x1ffffffe05057812 */ /* 0x000fe200078ec0ff */
[----:B------:R-:W-:Y:S01]  /*0d60*/  IMAD.SHL.U32 R19, R18, 0x8, RZ ;  /* 0x0000000812137824 */ /* 0x000fe200078e00ff */
[----:B------:R-:W-:Y:S01]  /*0d70*/  LOP3.LUT R3, R6, 0x7ffffffc, RZ, 0xc0, !PT ;  /* 0x7ffffffc06037812 */ /* 0x000fe200078ec0ff */
[----:B------:R-:W-:Y:S01]  /*0d80*/  IMAD R7, R7, 0x10, R8 ;  /* 0x0000001007077824 */ /* 0x000fe200078e0208 */
[----:B------:R-:W-:Y:S01]  /*0d90*/  SHF.R.S32.HI R23, RZ, 0x3, R0 ;  /* 0x00000003ff177819 */ /* 0x000fe20000011400 */
[----:B------:R-:W-:Y:S01]  /*0da0*/  IMAD.IADD R5, R10, 0x1, -R5 ;  /* 0x000000010a057824 */ /* 0x000fe200078e0a05 */
[----:B------:R-:W-:Y:S01]  /*0db0*/  SHF.R.S32.HI R156, RZ, 0x1f, R19 ;  /* 0x0000001fff9c7819 */ /* 0x000fe20000011413 */
[----:B------:R-:W-:-:S02]  /*0dc0*/  IMAD R154, R4, 0x40, R7 ;  /* 0x00000040049a7824 */ /* 0x000fc400078e0207 */
[----:B------:R-:W-:Y:S02]  /*0dd0*/  IMAD.IADD R16, R152, 0x1, -R3 ;  /* 0x0000000198107824 */ /* 0x000fe400078e0a03 */
[----:B------:R-:W-:-:S07]  /*0de0*/  IMAD R17, R5, 0x8, R154 ;  /* 0x0000000805117824 */ /* 0x000fce00078e029a */
.L_x_13767:
        /* <DEDUP_REMOVED lines=12> */
[----:B012---:R-:W-:Y:S02]  /*0eb0*/  IMAD.U32 R2, RZ, RZ, UR8 ;  /* 0x00000008ff027e24 */ /* 0x007fe4000f8e00ff */
[----:B------:R-:W-:Y:S01]  /*0ec0*/  IMAD.U32 R3, RZ, RZ, UR9 ;  /* 0x00000009ff037e24 */ /* 0x000fe2000f8e00ff */
[----:B------:R-:W-:-:S04]  /*0ed0*/  @UP1 UIMAD.WIDE UR8, UR6, 0x4, UR10 ;  /* 0x00000004060818a5 */ /* 0x000fc8000f8e020a */
[----:B------:R-:W2:Y:S02]  /*0ee0*/  @P0 LDG.E R2, desc[UR50][R2.64] ;  /* 0x0000003202020981 */ /* 0x000ea4000c1e1900 */
        /* <DEDUP_REMOVED lines=17> */
[----:B-----5:R-:W-:-:S14]  /*1000*/  @P2 BRA `(.L_x_13680) ;  /* 0x0000000000342947 */ /* 0x020fdc0003800000 */
        /* <DEDUP_REMOVED lines=13> */
.L_x_13680:
        /* <DEDUP_REMOVED lines=9> */
.L_x_13681:
        /* <DEDUP_REMOVED lines=13> */
.L_x_13682:
        /* <DEDUP_REMOVED lines=27> */
.L_x_13684:
[----:B------:R-:W-:-:S11]  /*13f0*/  UISETP.NE.AND UP1, UPT, UR5, 0x1, UPT ;  /* 0x000000010500788c */ /* 0x000fd6000bf25270 */
[----:B------:R-:W-:Y:S02]  /*1400*/  @UP1 ULDC.64 UR8, c[0x0][0x9e8] ;  /* 0x00027a0000081ab9 */ /* 0x000fe40000000a00 */
[----:B------:R-:W-:-:S04]  /*1410*/  UIMAD.WIDE.U32 UR6, UR4, UR8, URZ ;  /* 0x00000008040672a5 */ /* 0x000fc8000f8e003f */
[----:B------:R-:W-:-:S12]  /*1420*/  @UP1 USHF.R.U32.HI UR4, URZ, UR9, UR7 ;  /* 0x000000093f041299 */ /* 0x000fd80008011607 */
.L_x_13685:
[----:B------:R-:W-:-:S06]  /*1430*/  UIMAD UR4, UR4, UR5, UR5 ;  /* 0x00000005040472a4 */ /* 0x000fcc000f8e0205 */
[----:B------:R-:W-:-:S07]  /*1440*/  VIMNMX R0, R0, UR4, PT ;  /* 0x0000000400007c48 */ /* 0x000fce000bfe0100 */
.L_x_13683:
        /* <DEDUP_REMOVED lines=29> */
.L_x_13687:
[----:B------:R-:W-:-:S11]  /*1620*/  UISETP.NE.AND UP0, UPT, UR5, 0x1, UPT ;  /* 0x000000010500788c */ /* 0x000fd6000bf05270 */
[----:B------:R-:W-:Y:S02]  /*1630*/  @UP0 ULDC.64 UR10, c[0x0][0x9e8] ;  /* 0x00027a00000a0ab9 */ /* 0x000fe40000000a00 */
[----:B------:R-:W-:-:S04]  /*1640*/  UIMAD.WIDE.U32 UR6, UR4, UR10, URZ ;  /* 0x0000000a040672a5 */ /* 0x000fc8000f8e003f */
[----:B------:R-:W-:-:S12]  /*1650*/  @UP0 USHF.R.U32.HI UR4, URZ, UR11, UR7 ;  /* 0x0000000b3f040299 */ /* 0x000fd80008011607 */
.L_x_13688:
[----:B------:R-:W-:-:S04]  /*1660*/  UIMAD UR4, UR4, UR5, URZ ;  /* 0x00000005040472a4 */ /* 0x000fc8000f8e023f */
[----:B------:R-:W-:-:S04]  /*1670*/  UISETP.LT.AND UP0, UPT, UR9, UR4, UPT ;  /* 0x000000040900728c */ /* 0x000fc8000bf01270 */
[----:B------:R-:W-:-:S12]  /*1680*/  USEL UR9, UR9, UR4, !UP0 ;  /* 0x0000000409097287 */ /* 0x000fd8000c000000 */
.L_x_13686:
        /* <DEDUP_REMOVED lines=13> */
[----:B------:R-:W-:Y:S02]  /*1760*/  CS2R R24, SRZ ;  /* 0x0000000000187805 */ /* 0x000fe4000001ff00 */
[----:B------:R-:W-:Y:S01]  /*1770*/  CS2R R12, SRZ ;  /* 0x00000000000c7805 */ /* 0x000fe2000001ff00 */
[----:B------:R-:W-:Y:S01]  /*1780*/  IMAD.MOV.U32 R106, RZ, RZ, RZ ;  /* 0x000000ffff6a7224 */ /* 0x000fe200078e00ff */
[----:B------:R-:W-:Y:S01]  /*1790*/  USEL UR43, URZ, UR4, !UP0 ;  /* 0x000000043f2b7287 */ /* 0x000fe2000c000000 */
[----:B------:R-:W-:Y:S01]  /*17a0*/  IMAD.MOV.U32 R27, RZ, RZ, RZ ;  /* 0x000000ffff1b7224 */ /* 0x000fe200078e00ff */
[----:B------:R-:W-:Y:S02]  /*17b0*/  CS2R R102, SRZ ;  /* 0x0000000000667805 */ /* 0x000fe4000001ff00 */
[----:B------:R-:W-:-:S02]  /*17c0*/  CS2R R100, SRZ ;  /* 0x0000000000647805 */ /* 0x000fc4000001ff00 */
[----:B------:R-:W-:Y:S02]  /*17d0*/  CS2R R98, SRZ ;  /* 0x0000000000627805 */ /* 0x000fe4000001ff00 */
[----:B------:R-:W-:Y:S02]  /*17e0*/  CS2R R96, SRZ ;  /* 0x0000000000607805 */ /* 0x000fe4000001ff00 */
[----:B------:R-:W-:Y:S02]  /*17f0*/  ISETP.GT.AND P1, PT, R88, UR43, PT ;  /* 0x0000002b58007c0c */ /* 0x000fe4000bf24270 */
[----:B------:R-:W-:Y:S02]  /*1800*/  CS2R R94, SRZ ;  /* 0x00000000005e7805 */ /* 0x000fe4000001ff00 */
[----:B------:R-:W-:Y:S02]  /*1810*/  CS2R R92, SRZ ;  /* 0x00000000005c7805 */ /* 0x000fe4000001ff00 */
[----:B------:R-:W-:Y:S01]  /*1820*/  CS2R R90, SRZ ;  /* 0x00000000005a7805 */ /* 0x000fe2000001ff00 */
[----:B------:R-:W-:-:S06]  /*1830*/  IMAD.MOV.U32 R89, RZ, RZ, RZ ;  /* 0x000000ffff597224 */ /* 0x000fcc00078e00ff */
        /* <DEDUP_REMOVED lines=32> */
.L_x_13690:
        /* <DEDUP_REMOVED lines=9> */
.L_x_13888:
[----:B------:R-:W-:Y:S05]  /*1ad0*/  @!P0 BRA `(.L_x_13692) ;  /* 0x0000000000048947 */ /* 0x000fea0003800000 */
[----:B------:R-:W-:Y:S01]  /*1ae0*/  BPT.TRAP 0x1 ;  /* 0x000000040000795c */ /* 0x000fe20000300000 */
.L_x_13692:
[----:B------:R-:W-:Y:S02]  /*1af0*/  IMAD.U32 R15, RZ, RZ, UR37 ;  /* 0x00000025ff0f7e24 */ /* 0x000fe4000f8e00ff */
[----:B0-----:R-:W-:-:S03]  /*1b00*/  IMAD.U32 R0, RZ, RZ, UR46 ;  /* 0x0000002eff007e24 */ /* 0x001fc6000f8e00ff */
[----:B------:R-:W-:Y:S02]  /*1b10*/  LEA R15, R15, UR45, 0x3 ;  /* 0x0000002d0f0f7c11 */ /* 0x000fe4000f8e18ff */
[----:B------:R-:W-:-:S04]  /*1b20*/  SHF.L.U32 R0, R0, 0x1f, RZ ;  /* 0x0000001f00007819 */ /* 0x000fc800000006ff */
[----:B------:R0:W1:Y:S01]  /*1b30*/  SYNCS.PHASECHK.TRANS64.TRYWAIT P2, [R15+URZ+0x16830], R0 ;  /* 0x016830000f0075a7 */ /* 0x000062000804017f */
[----:B------:R-:W-:Y:S05]  /*1b40*/  @!P0 BRA `(.L_x_13693) ;  /* 0x0000000000048947 */ /* 0x000fea0003800000 */
[----:B------:R-:W-:Y:S01]  /*1b50*/  BPT.TRAP 0x1 ;  /* 0x000000040000795c */ /* 0x000fe20000300000 */
.L_x_13693:
[----:B------:R-:W2:Y:S02]  /*1b60*/  S2R R2, SR_TID.X ;  /* 0x0000000000027919 */ /* 0x000ea40000002100 */
[----:B--2---:R-:W-:Y:S01]  /*1b70*/  LOP3.LUT P1, RZ, R2, 0x7f, RZ, 0xc0, !PT ;  /* 0x0000007f02ff7812 */ /* 0x004fe2000782c0ff */
[----:B-1----:R-:W-:-:S12]  /*1b80*/  @P2 BRA `(.L_x_13694) ;  /* 0x0000000000082947 */ /* 0x002fd80003800000 */
[----:B------:R-:W1:Y:S02]  /*1b90*/  SYNCS.PHASECHK.TRANS64.TRYWAIT P2, [R15+URZ+0x16830], R0 ;  /* 0x016830000f0075a7 */ /* 0x000e64000804017f */
[----:B-1----:R-:W-:Y:S05]  /*1ba0*/  @!P2 BRA `(.L_x_13695) ;  /* 0x0000014400a4a947 */ /* 0x002fea0003800000 */
.L_x_13694:
        /* <DEDUP_REMOVED lines=46> */
[----:B------:R-:W-:Y:S02]  /*1e90*/  VIADD R24, R17, UR41 ;  /* 0x0000002911187c36 */ /* 0x000fe40008000000 */
        /* <DEDUP_REMOVED lines=11> */
[----:B------:R-:W-:Y:S01]  /*1f50*/  FMUL.FTZ R40, R63, UR10 ;  /* 0x0000000a3f287c20 */ /* 0x000fe20008410000 */
[----:B------:R-:W-:Y:S01]  /*1f60*/  @UP0 ULDC UR6, c[0x0][0x450] ;  /* 0x0001140000060ab9 */ /* 0x000fe20000000800 */
[----:B------:R-:W-:Y:S01]  /*1f70*/  FMUL.FTZ R32, R55, UR10 ;  /* 0x0000000a37207c20 */ /* 0x000fe20008410000 */
[----:B------:R-:W-:Y:S02]  /*1f80*/  IMAD.MOV.U32 R63, RZ, RZ, R24 ;  /* 0x000000ffff3f7224 */ /* 0x000fe400078e0018 */
[----:B------:R-:W-:Y:S01]  /*1f90*/  FMUL.FTZ R4, R31, UR10 ;  /* 0x0000000a1f047c20 */ /* 0x000fe20008410000 */
[----:B------:R-:W-:Y:S01]  /*1fa0*/  FMUL.FTZ R55, R57, UR10 ;  /* 0x0000000a39377c20 */ /* 0x000fe20008410000 */
[----:B------:R-:W-:Y:S01]  /*1fb0*/  @P3 SHF.R.U32.HI R63, RZ, UR6, R60 ;  /* 0x00000006ff3f3c19 */ /* 0x000fe2000801163c */
[----:B------:R-:W-:Y:S01]  /*1fc0*/  FMUL.FTZ R31, R33, UR10 ;  /* 0x0000000a211f7c20 */ /* 0x000fe20008410000 */
[----:B------:R-:W-:Y:S01]  /*1fd0*/  FMUL.FTZ R57, R61, UR10 ;  /* 0x0000000a3d397c20 */ /* 0x000fe20008410000 */
[----:B------:R-:W-:Y:S01]  /*1fe0*/  FMUL.FTZ R33, R36, UR10 ;  /* 0x0000000a24217c20 */ /* 0x000fe20008410000 */
[----:B------:R-:W-:-:S02]  /*1ff0*/  IMAD.MOV.U32 R61, RZ, RZ, -0x80 ;  /* 0xffffff80ff3d7424 */ /* 0x000fc400078e00ff */
        /* <DEDUP_REMOVED lines=47> */
[----:B-1----:R-:W-:Y:S01]  /*22f0*/  FMUL.FTZ R15, R87, UR10 ;  /* 0x0000000a570f7c20 */ /* 0x002fe20008410000 */
[----:B------:R-:W-:Y:S01]  /*2300*/  FMUL.FTZ R76, R76, UR10 ;  /* 0x0000000a4c4c7c20 */ /* 0x000fe20008410000 */
[----:B------:R-:W-:Y:S01]  /*2310*/  FMUL.FTZ R84, R84, UR10 ;  /* 0x0000000a54547c20 */ /* 0x000fe20008410000 */
[----:B------:R-:W-:Y:S01]  /*2320*/  IMAD R60, R16, -0x2, R61 ;  /* 0xfffffffe103c7824 */ /* 0x000fe200078e023d */
[----:B------:R-:W-:Y:S01]  /*2330*/  PLOP3.LUT P2, PT, PT, PT, UP1, 0x40, 0x0 ;  /* 0x000000000000781c */ /* 0x000fe20003f4e818 */
[----:B------:R-:W-:Y:S01]  /*2340*/  IMAD.U32 R65, RZ, RZ, UR38 ;  /* 0x00000026ff417e24 */ /* 0x000fe2000f8e00ff */
[----:B------:R-:W1:Y:S01]  /*2350*/  MUFU.TANH R2, R2 ;  /* 0x0000000200027308 */ /* 0x000e620000002400 */
[----:B------:R-:W-:Y:S01]  /*2360*/  VIADD R61, R68, UR42 ;  /* 0x0000002a443d7c36 */ /* 0x000fe20008000000 */
[----:B------:R-:W-:-:S02]  /*2370*/  LEA R67, R88, 0xffffff80, 0x7 ;  /* 0xffffff8058437811 */ /* 0x000fc400078e38ff */
[----:B------:R-:W-:Y:S01]  /*2380*/  IADD3 R60, -R65, UR42, R60 ;  /* 0x0000002a413c7c10 */ /* 0x000fe2000fffe13c */
[----:B------:R-:W-:-:S03]  /*2390*/  IMAD R69, R16, -0x2, R61 ;  /* 0xfffffffe10457824 */ /* 0x000fc600078e023d */
[----:B------:R-:W2:Y:S01]  /*23a0*/  MUFU.TANH R89, R89 ;  /* 0x0000005900597308 */ /* 0x000ea20000002400 */
[C---:B------:R-:W-:Y:S02]  /*23b0*/  VIADD R70, R60.reuse, UR6 ;  /* 0x000000063c467c36 */ /* 0x040fe40008000000 */
[----:B------:R-:W-:-:S03]  /*23c0*/  VIADD R71, R60, UR21 ;  /* 0x000000153c477c36 */ /* 0x000fc60008000000 */
[----:B0-----:R-:W-:Y:S01]  /*23d0*/  VIADDMNMX R61, R72, R70, R69, PT ;  /* 0x00000046483d7246 */ /* 0x001fe20003800145 */
[----:B------:R-:W-:Y:S01]  /*23e0*/  IMAD.IADD R64, R71, 0x1, R72 ;  /* 0x0000000147407824 */ /* 0x000fe200078e0248 */
[----:B------:R-:W0:Y:S08]  /*23f0*/  MUFU.TANH R0, R0 ;  /* 0x0000000000007308 */ /* 0x000e300000002400 */
        /* <DEDUP_REMOVED lines=75> */
.L_x_13698:
[----:B------:R-:W-:-:S06]  /*28b0*/  UISETP.NE.AND UP2, UPT, UR7, 0x1, UPT ;  /* 0x000000010700788c */ /* 0x000fcc000bf45270 */
[----:B------:R-:W-:-:S05]  /*28c0*/  PLOP3.LUT P2, PT, PT, PT, UP2, 0x80, 0x0 ;  /* 0x000000000000781c */ /* 0x000fca0003f4f028 */
[----:B------:R-:W-:-:S08]  /*28d0*/  @UP2 ULDC.64 UR10, c[0x0][0x9e8] ;  /* 0x00027a00000a2ab9 */ /* 0x000fd00000000a00 */
[----:B------:R-:W-:-:S05]  /*28e0*/  @P2 IMAD.HI.U32 R65, R60, UR10, RZ ;  /* 0x0000000a3c412c27 */ /* 0x000fca000f8e00ff */
[----:B------:R-:W-:-:S07]  /*28f0*/  @P2 SHF.R.U32.HI R60, RZ, UR11, R65 ;  /* 0x0000000bff3c2c19 */ /* 0x000fce0008011641 */
.L_x_13699:
[----:B------:R-:W-:Y:S05]  /*2900*/  BSYNC B0 ;  /* 0x0000000000007941 */ /* 0x000fea0003800000 */
.L_x_13697:
[----:B------:R-:W-:-:S04]  /*2910*/  IMAD R65, R60, UR7, -R67 ;  /* 0x000000073c417c24 */ /* 0x000fc8000f8e0a43 */
[----:B------:R-:W-:-:S05]  /*2920*/  IMAD R65, R16, -0x2, R65 ;  /* 0xfffffffe10417824 */ /* 0x000fca00078e0241 */
[----:B------:R-:W-:Y:S02]  /*2930*/  VIMNMX R64, R64, R65, !PT ;  /* 0x0000004140407248 */ /* 0x000fe40007fe0100 */
[----:B------:R-:W-:-:S07]  /*2940*/  VIADDMNMX R61, R65, UR7, R61, PT ;  /* 0x00000007413d7c46 */ /* 0x000fce000b80013d */
.L_x_13696:
        /* <DEDUP_REMOVED lines=182> */
[----:B------:R-:W-:Y:S02]  /*34b0*/  ISETP.GT.AND P6, PT, R64, 0x79, !P6 ;  /* 0x000000794000780c */ /* 0x000fe400077c4270 */
[----:B------:R-:W0:Y:S02]  /*34c0*/  SHFL.IDX PT, R64, R63, 0x1, 0x1c1f ;  /* 0x003c1f003f407f89 */ /* 0x000e2400000e0000 */
[----:B------:R-:W-:Y:S02]  /*34d0*/  ISETP.LT.OR P6, PT, R61, 0x7a, P6 ;  /* 0x0000007a3d00780c */ /* 0x000fe400037c1670 */
[----:B------:R1:W-:Y:S02]  /*34e0*/  STL [R1], R65 ;  /* 0x0000004101007387 */ /* 0x0003e40000100800 */
[----:B------:R-:W-:-:S02]  /*34f0*/  FSEL R2, R85, -INF , !P6 ;  /* 0xff80000055027808 */ /* 0x000fc40007000000 */
[----:B------:R-:W-:Y:S02]  /*3500*/  PLOP3.LUT P6, PT, PT, PT, UP1, 0x40, 0x0 ;  /* 0x000000000000781c */ /* 0x000fe40003fce818 */
[----:B0-----:R-:W-:Y:S01]  /*3510*/  VIADDMNMX R27, R64, R70, R69, PT ;  /* 0x00000046401b7246 */ /* 0x001fe20003800145 */
[----:B------:R-:W-:-:S10]  /*3520*/  IMAD.IADD R29, R71, 0x1, R64 ;  /* 0x00000001471d7824 */ /* 0x000fd400078e0240 */
[----:B-1----:R-:W-:Y:S05]  /*3530*/  @P6 BRA `(.L_x_13700) ;  /* 0x0000000000646947 */ /* 0x002fea0003800000 */
        /* <DEDUP_REMOVED lines=14> */
.L_x_13702:
[----:B------:R-:W-:-:S06]  /*3620*/  UISETP.NE.AND UP2, UPT, UR7, 0x1, UPT ;  /* 0x000000010700788c */ /* 0x000fcc000bf45270 */
[----:B------:R-:W-:-:S05]  /*3630*/  PLOP3.LUT P6, PT, PT, PT, UP2, 0x80, 0x0 ;  /* 0x000000000000781c */ /* 0x000fca0003fcf028 */
[----:B------:R-:W-:-:S08]  /*3640*/  @UP2 ULDC.64 UR10, c[0x0][0x9e8] ;  /* 0x00027a00000a2ab9 */ /* 0x000fd00000000a00 */
[----:B------:R-:W-:Y:S01]  /*3650*/  @P6 IMAD.HI.U32 R33, R31, UR10, RZ ;  /* 0x0000000a1f216c27 */ /* 0x000fe2000f8e00ff */
[----:B------:R-:W-:-:S13]  /*3660*/  PLOP3.LUT P6, PT, PT, PT, UP2, 0x80, 0x0 ;  /* 0x000000000000781c */ /* 0x000fda0003fcf028 */
[----:B------:R-:W-:-:S07]  /*3670*/  @P6 SHF.R.U32.HI R31, RZ, UR11, R33 ;  /* 0x0000000bff1f6c19 */ /* 0x000fce0008011621 */
.L_x_13703:
[----:B------:R-:W-:Y:S05]  /*3680*/  BSYNC B0 ;  /* 0x0000000000007941 */ /* 0x000fea0003800000 */
.L_x_13701:
[----:B------:R-:W-:-:S04]  /*3690*/  IMAD R31, R31, UR7, -R67 ;  /* 0x000000071f1f7c24 */ /* 0x000fc8000f8e0a43 */
[----:B------:R-:W-:-:S05]  /*36a0*/  IMAD R64, R16, -0x2, R31 ;  /* 0xfffffffe10407824 */ /* 0x000fca00078e021f */
[----:B------:R-:W-:Y:S02]  /*36b0*/  VIMNMX R29, R29, R64, !PT ;  /* 0x000000401d1d7248 */ /* 0x000fe40007fe0100 */
[----:B------:R-:W-:-:S07]  /*36c0*/  VIADDMNMX R27, R64, UR7, R27, PT ;  /* 0x00000007401b7c46 */ /* 0x000fce000b80011b */
.L_x_13700:
[----:B------:R-:W-:Y:S01]  /*36d0*/  ISETP.GT.AND P2, PT, R29, 0x1, !P2 ;  /* 0x000000011d00780c */ /* 0x000fe20005744270 */
[----:B------:R-:W-:Y:S01]  /*36e0*/  ULDC UR10, c[0x0][0x988] ;  /* 0x00026200000a7ab9 */ /* 0x000fe20000000800 */
[----:B------:R-:W-:Y:S01]  /*36f0*/  LOP3.LUT P6, RZ, R65, 0x8, RZ, 0xc0, !PT ;  /* 0x0000000841ff7812 */ /* 0x000fe200078cc0ff */
[----:B------:R-:W-:Y:S01]  /*3700*/  IMAD.U32 R43, RZ, RZ, UR10 ;  /* 0x0000000aff2b7e24 */ /* 0x000fe2000f8e00ff */
[----:B------:R-:W-:Y:S01]  /*3710*/  ISETP.LT.OR P2, PT, R27, 0x2, P2 ;  /* 0x000000021b00780c */ /* 0x000fe20001741670 */
[----:B------:R-:W-:Y:S01]  /*3720*/  @UP0 ULDC UR10, c[0x0][0x44c] ;  /* 0x00011300000a0ab9 */ /* 0x000fe20000000800 */
[----:B------:R-:W-:Y:S01]  /*3730*/  ISETP.GT.AND P3, PT, R29, 0x70, !P3 ;  /* 0x000000701d00780c */ /* 0x000fe20005f64270 */
[----:B------:R-:W-:Y:S01]  /*3740*/  UIMAD.WIDE.U32 UR10, UR41, UR10, URZ ;  /* 0x0000000a290a72a5 */ /* 0x000fe2000f8e003f */
[----:B------:R-:W-:Y:S01]  /*3750*/  FSEL R80, R3, -INF , !P2 ;  /* 0xff80000003507808 */ /* 0x000fe20005000000 */
[----:B------:R-:W-:Y:S01]  /*3760*/  @UP0 ULDC UR15, c[0x0][0x450] ;  /* 0x00011400000f0ab9 */ /* 0x000fe20000000800 */
[----:B------:R-:W-:Y:S01]  /*3770*/  LOP3.LUT P2, RZ, R65, 0x2, RZ, 0xc0, !PT ;  /* 0x0000000241ff7812 */ /* 0x000fe2000784c0ff */
        /* <DEDUP_REMOVED lines=22> */
[C---:B------:R-:W-:Y:S02]  /*38e0*/  LOP3.LUT P2, RZ, R65.reuse, 0x2000000, RZ, 0xc0, !PT ;  /* 0x0200000041ff7812 */ /* 0x040fe4000784c0ff */
[----:B------:R-:W-:-:S02]  /*38f0*/  LOP3.LUT P6, RZ, R65, 0x8000, RZ, 0xc0, !PT ;  /* 0x0000800041ff7812 */ /* 0x000fc400078cc0ff */
        /* <DEDUP_REMOVED lines=54> */
[----:B------:R-:W-:Y:S01]  /*3c60*/  LOP3.LUT P2, RZ, R65, 0x20000, RZ, 0xc0, !PT ;  /* 0x0002000041ff7812 */ /* 0x000fe2000784c0ff */
[----:B------:R-:W0:Y:S01]  /*3c70*/  SHFL.BFLY PT, R4, R3, 0x2, 0x1f ;  /* 0x0c401f0003047f89 */ /* 0x000e2200000e0000 */
[C---:B------:R-:W-:Y:S02]  /*3c80*/  ISETP.GT.AND P4, PT, R29.reuse, 0x71, !P4 ;  /* 0x000000711d00780c */ /* 0x040fe40006784270 */
[----:B------:R-:W-:Y:S02]  /*3c90*/  ISETP.GT.AND P2, PT, R29, 0x31, !P2 ;  /* 0x000000311d00780c */ /* 0x000fe40005744270 */
[C---:B------:R-:W-:Y:S02]  /*3ca0*/  ISETP.LT.OR P3, PT, R27.reuse, 0x71, P3 ;  /* 0x000000711b00780c */ /* 0x040fe40001f61670 */
[----:B------:R-:W-:Y:S02]  /*3cb0*/  ISETP.LT.OR P2, PT, R27, 0x32, P2 ;  /* 0x000000321b00780c */ /* 0x000fe40001741670 */
[----:B------:R-:W-:-:S02]  /*3cc0*/  ISETP.GT.AND P5, PT, R29, 0x78, !P5 ;  /* 0x000000781d00780c */ /* 0x000fc40006fa4270 */
[----:B------:R-:W-:Y:S02]  /*3cd0*/  FSEL R26, R26, -INF , !P2 ;  /* 0xff8000001a1a7808 */ /* 0x000fe40005000000 */
[----:B------:R-:W-:Y:S02]  /*3ce0*/  LOP3.LUT P2, RZ, R65, 0x10000, RZ, 0xc0, !PT ;  /* 0x0001000041ff7812 */ /* 0x000fe4000784c0ff */
[----:B------:R-:W-:Y:S02]  /*3cf0*/  ISETP.LT.OR P4, PT, R27, 0x72, P4 ;  /* 0x000000721b00780c */ /* 0x000fe40002781670 */
[----:B------:R-:W-:Y:S02]  /*3d00*/  ISETP.GT.AND P2, PT, R29, 0x38, !P2 ;  /* 0x000000381d00780c */ /* 0x000fe40005744270 */
[----:B------:R-:W-:Y:S02]  /*3d10*/  FSEL R12, R12, -INF , !P3 ;  /* 0xff8000000c0c7808 */ /* 0x000fe40005800000 */
[----:B------:R-:W-:-:S02]  /*3d20*/  ISETP.LT.OR P2, PT, R27, 0x39, P2 ;  /* 0x000000391b00780c */ /* 0x000fc40001741670 */
[----:B------:R-:W-:Y:S02]  /*3d30*/  ISETP.LT.OR P5, PT, R27, 0x79, P5 ;  /* 0x000000791b00780c */ /* 0x000fe40002fa1670 */
[----:B------:R-:W-:Y:S02]  /*3d40*/  FSEL R30, R30, -INF , !P2 ;  /* 0xff8000001e1e7808 */ /* 0x000fe40005000000 */
[----:B------:R-:W-:Y:S02]  /*3d50*/  ISETP.GT.AND P2, PT, R29, 0x39, !P6 ;  /* 0x000000391d00780c */ /* 0x000fe40007744270 */
[----:B0-----:R-:W-:Y:S02]  /*3d60*/  FMNMX.FTZ R5, R3, R4, !PT ;  /* 0x0000000403057209 */ /* 0x001fe40007810000 */
[----:B------:R-:W-:Y:S02]  /*3d70*/  ISETP.LT.OR P2, PT, R27, 0x3a, P2 ;  /* 0x0000003a1b00780c */ /* 0x000fe40001741670 */
[----:B------:R-:W-:Y:S01]  /*3d80*/  LOP3.LUT P6, RZ, R65, 0x10, RZ, 0xc0, !PT ;  /* 0x0000001041ff7812 */ /* 0x000fe200078cc0ff */
[----:B------:R-:W0:Y:S01]  /*3d90*/  SHFL.BFLY PT, R4, R5, 0x1, 0x1f ;  /* 0x0c201f0005047f89 */ /* 0x000e2200000e0000 */
[----:B------:R-:W-:-:S02]  /*3da0*/  FSEL R32, R32, -INF , !P2 ;  /* 0xff80000020207808 */ /* 0x000fc40005000000 */
[----:B------:R-:W-:Y:S02]  /*3db0*/  LOP3.LUT P2, RZ, R65, 0x4000, RZ, 0xc0, !PT ;  /* 0x0000400041ff7812 */ /* 0x000fe4000784c0ff */
[----:B------:R-:W-:Y:S02]  /*3dc0*/  FSEL R24, R24, -INF , !P5 ;  /* 0xff80000018187808 */ /* 0x000fe40006800000 */
[----:B------:R-:W-:-:S04]  /*3dd0*/  ISETP.GT.AND P2, PT, R29, 0x40, !P2 ;  /* 0x000000401d00780c */ /* 0x000fc80005744270 */
[----:B------:R-:W-:-:S04]  /*3de0*/  ISETP.LT.OR P2, PT, R27, 0x41, P2 ;  /* 0x000000411b00780c */ /* 0x000fc80001741670 */
[----:B------:R-:W-:Y:S02]  /*3df0*/  FSEL R34, R34, -INF , !P2 ;  /* 0xff80000022227808 */ /* 0x000fe40005000000 */
[----:B------:R-:W-:-:S04]  /*3e00*/  LOP3.LUT P2, RZ, R65, 0x2000, RZ, 0xc0, !PT ;  /* 0x0000200041ff7812 */ /* 0x000fc8000784c0ff */
[----:B------:R-:W-:Y:S02]  /*3e10*/  ISETP.GT.AND P2, PT, R29, 0x41, !P2 ;  /* 0x000000411d00780c */ /* 0x000fe40005744270 */
[----:B0-----:R-:W-:Y:S02]  /*3e20*/  FMNMX.FTZ R4, R5, R4, !PT ;  /* 0x0000000405047209 */ /* 0x001fe40007810000 */
[----:B------:R-:W-:-:S03]  /*3e30*/  ISETP.LT.OR P2, PT, R27, 0x42, P2 ;  /* 0x000000421b00780c */ /* 0x000fc60001741670 */
[----:B------:R-:W-:Y:S01]  /*3e40*/  FMUL.FTZ R25, R4, R43 ;  /* 0x0000002b04197220 */ /* 0x000fe20000410000 */
        /* <DEDUP_REMOVED lines=41> */
[-CC-:B------:R-:W-:Y:S01]  /*40e0*/  FFMA.FTZ R3, R132, R43.reuse, -R25.reuse ;  /* 0x0000002b84037223 */ /* 0x180fe20000010819 */
[----:B------:R-:W-:Y:S01]  /*40f0*/  ISETP.LT.OR P2, PT, R27, 0x1, P2 ;  /* 0x000000011b00780c */ /* 0x000fe20001741670 */
[-CC-:B------:R-:W-:Y:S01]  /*4100*/  FFMA.FTZ R132, R102, R43.reuse, -R25.reuse ;  /* 0x0000002b66847223 */ /* 0x180fe20000010819 */
[----:B------:R-:W-:Y:S01]  /*4110*/  ISETP.GT.AND P6, PT, R29, 0x79, !P6 ;  /* 0x000000791d00780c */ /* 0x000fe200077c4270 */
[-CC-:B------:R-:W-:Y:S01]  /*4120*/  FFMA.FTZ R148, R134, R43.reuse, -R25.reuse ;  /* 0x0000002b86947223 */ /* 0x180fe20000010819 */
[----:B------:R-:W-:Y:S01]  /*4130*/  FSEL R0, R0, -INF , !P2 ;  /* 0xff80000000007808 */ /* 0x000fe20005000000 */
[-CC-:B------:R-:W-:Y:S01]  /*4140*/  FFMA.FTZ R150, R130, R43.reuse, -R25.reuse ;  /* 0x0000002b82967223 */ /* 0x180fe20000010819 */
[----:B------:R-:W-:Y:S01]  /*4150*/  LOP3.LUT P2, RZ, R65, 0x4000000, RZ, 0xc0, !PT ;  /* 0x0400000041ff7812 */ /* 0x000fe2000784c0ff */
[----:B------:R-:W-:Y:S01]  /*4160*/  MUFU.EX2 R3, R3 ;  /* 0x0000000300037308 */ /* 0x000fe20000000800 */
[----:B------:R-:W-:Y:S01]  /*4170*/  FMNMX.FTZ R7, R0, R80, !PT ;  /* 0x0000005000077209 */ /* 0x000fe20007810000 */
[-CC-:B------:R-:W-:Y:S01]  /*4180*/  FFMA.FTZ R5, R128, R43.reuse, -R25.reuse ;  /* 0x0000002b80057223 */ /* 0x180fe20000010819 */
[----:B------:R-:W-:Y:S01]  /*4190*/  ISETP.GT.AND P2, PT, R29, 0x69, !P2 ;  /* 0x000000691d00780c */ /* 0x000fe20005744270 */
        /* <DEDUP_REMOVED lines=14> */
[----:B------:R-:W1:Y:S01]  /*4280*/  MUFU.EX2 R150, R150 ;  /* 0x0000009600967308 */ /* 0x000e620000000800 */
[----:B------:R-:W-:Y:S01]  /*4290*/  ISETP.LT.OR P6, PT, R27, 0x7a, P6 ;  /* 0x0000007a1b00780c */ /* 0x000fe200037c1670 */
[--C-:B------:R-:W-:Y:S01]  /*42a0*/  FFMA.FTZ R108, R108, R43, -R25.reuse ;  /* 0x0000002b6c6c7223 */ /* 0x100fe20000010819 */
[----:B------:R-:W-:Y:S01]  /*42b0*/  FMNMX.FTZ R9, R66, R9, !PT ;  /* 0x0000000942097209 */ /* 0x000fe20007810000 */
[-CC-:B------:R-:W-:Y:S01]  /*42c0*/  FFMA.FTZ R142, R114, R43.reuse, -R25.reuse ;  /* 0x0000002b728e7223 */ /* 0x180fe20000010819 */
[----:B------:R-:W-:Y:S01]  /*42d0*/  FSEL R100, R15, -INF , !P6 ;  /* 0xff8000000f647808 */ /* 0x000fe20007000000 */
[----:B------:R-:W-:Y:S01]  /*42e0*/  FFMA.FTZ R104, R104, R43, -R25 ;  /* 0x0000002b68687223 */ /* 0x000fe20000010819 */
[----:B------:R-:W-:Y:S01]  /*42f0*/  FMNMX.FTZ R9, R74, R9, !PT ;  /* 0x000000094a097209 */ /* 0x000fe20007810000 */
[----:B------:R-:W2:Y:S01]  /*4300*/  MUFU.EX2 R5, R5 ;  /* 0x0000000500057308 */ /* 0x000ea20000000800 */
[----:B0-----:R-:W-:Y:S01]  /*4310*/  FADD.FTZ R45, R148, R3 ;  /* 0x00000003942d7221 */ /* 0x001fe20000010000 */
        /* <DEDUP_REMOVED lines=14> */
[----:B------:R3:W4:Y:S01]  /*4400*/  MUFU.EX2 R7, R124 ;  /* 0x0000007c00077308 */ /* 0x0007220000000800 */
[-CC-:B------:R-:W-:Y:S01]  /*4410*/  FFMA.FTZ R126, R62, R43.reuse, -R25.reuse ;  /* 0x0000002b3e7e7223 */ /* 0x180fe20000010819 */
[--C-:B------:R-:W-:Y:S01]  /*4420*/  FFMA.FTZ R37, R60, R43, -R25.reuse ;  /* 0x0000002b3c257223 */ /* 0x100fe20000010819 */
[----:B------:R-:W-:Y:S01]  /*4430*/  FMNMX.FTZ R21, R20, R13, !PT ;  /* 0x0000000d14157209 */ /* 0x000fe20007810000 */
[-CC-:B------:R-:W-:Y:S01]  /*4440*/  FFMA.FTZ R39, R56, R43.reuse, -R25.reuse ;  /* 0x0000002b38277223 */ /* 0x180fe20000010819 */
[----:B------:R-:W-:Y:S01]  /*4450*/  FFMA.FTZ R122, R28, R43, -R25 ;  /* 0x0000002b1c7a7223 */ /* 0x000fe20000010819 */
[----:B------:R-:W-:-:S02]  /*4460*/  F2FP.F16.F32.PACK_AB R148, R3, R148 ;  /* 0x000000940394723e */ /* 0x000fc400000000ff */
[----:B------:R-:W-:Y:S01]  /*4470*/  FMNMX.FTZ R21, R26, R21, !PT ;  /* 0x000000151a157209 */ /* 0x000fe20007810000 */
[----:B------:R-:W5:Y:S01]  /*4480*/  MUFU.EX2 R146, R146 ;  /* 0x0000009200927308 */ /* 0x000f620000000800 */
[----:B---3--:R-:W-:Y:S02]  /*4490*/  FFMA.FTZ R124, R84, R43, -R25 ;  /* 0x0000002b547c7223 */ /* 0x008fe40000010819 */
[----:B------:R-:W-:-:S04]  /*44a0*/  FMNMX.FTZ R21, R30, R21, !PT ;  /* 0x000000151e157209 */ /* 0x000fc80007810000 */
[----:B------:R-:W-:Y:S01]  /*44b0*/  FMNMX.FTZ R21, R32, R21, !PT ;  /* 0x0000001520157209 */ /* 0x000fe20007810000 */
[----:B------:R3:W5:Y:S03]  /*44c0*/  MUFU.EX2 R9, R120 ;  /* 0x0000007800097308 */ /* 0x0007660000000800 */
[----:B------:R-:W-:-:S04]  /*44d0*/  FMNMX.FTZ R31, R34, R21, !PT ;  /* 0x00000015221f7209 */ /* 0x000fc80007810000 */
[----:B------:R-:W-:Y:S01]  /*44e0*/  FMNMX.FTZ R31, R36, R31, !PT ;  /* 0x0000001f241f7209 */ /* 0x000fe20007810000 */
[----:B------:R-:W5:Y:S01]  /*44f0*/  MUFU.EX2 R140, R140 ;  /* 0x0000008c008c7308 */ /* 0x000f620000000800 */
[----:B---3--:R-:W-:Y:S02]  /*4500*/  FFMA.FTZ R120, R58, R43, -R25 ;  /* 0x0000002b3a787223 */ /* 0x008fe40000010819 */
[----:B------:R-:W-:-:S04]  /*4510*/  FMNMX.FTZ R31, R38, R31, !PT ;  /* 0x0000001f261f7209 */ /* 0x000fc80007810000 */
[----:B------:R-:W-:Y:S01]  /*4520*/  FMNMX.FTZ R31, R40, R31, !PT ;  /* 0x0000001f281f7209 */ /* 0x000fe20007810000 */
[----:B------:R-:W3:Y:S03]  /*4530*/  MUFU.EX2 R13, R108 ;  /* 0x0000006c000d7308 */ /* 0x000ee60000000800 */
        /* <DEDUP_REMOVED lines=17> */
[--C-:B------:R-:W-:Y:S01]  /*4650*/  FFMA.FTZ R33, R96, R43, -R25.reuse ;  /* 0x0000002b60217223 */ /* 0x100fe20000010819 */
[----:B------:R-:W-:Y:S03]  /*4660*/  MUFU.EX2 R29, R118 ;  /* 0x00000076001d7308 */ /* 0x000fe60000000800 */
[----:B------:R-:W1:Y:S05]  /*4670*/  SHFL.BFLY PT, R35, R6, 0x2, 0x1f ;  /* 0x0c401f0006237f89 */ /* 0x000e6a00000e0000 */
[----:B------:R-:W-:Y:S08]  /*4680*/  MUFU.EX2 R132, R132 ;  /* 0x0000008400847308 */ /* 0x000ff00000000800 */
[----:B------:R-:W-:Y:S08]  /*4690*/  MUFU.EX2 R11, R11 ;  /* 0x0000000b000b7308 */ /* 0x000ff00000000800 */
[----:B------:R-:W-:Y:S01]  /*46a0*/  MUFU.EX2 R134, R134 ;  /* 0x0000008600867308 */ /* 0x000fe20000000800 */
[----:B-1----:R-:W-:Y:S01]  /*46b0*/  FMNMX.FTZ R41, R6, R35, !PT ;  /* 0x0000002306297209 */ /* 0x002fe20007810000 */
[-CC-:B------:R-:W-:Y:S01]  /*46c0*/  FFMA.FTZ R35, R94, R43.reuse, -R25.reuse ;  /* 0x0000002b5e237223 */ /* 0x180fe20000010819 */
[----:B------:R-:W-:-:S03]  /*46d0*/  FFMA.FTZ R25, R2, R43, -R25 ;  /* 0x0000002b02197223 */ /* 0x000fc60000010819 */
        /* <DEDUP_REMOVED lines=10> */
[----:B------:R-:W-:-:S03]  /*4780*/  PLOP3.LUT P2, PT, PT, PT, UP1, 0x40, 0x0 ;  /* 0x000000000000781c */ /* 0x000fc60003f4e818 */
[-CC-:B------:R-:W-:Y:S01]  /*4790*/  FFMA.FTZ R137, R20, R43.reuse, -R41.reuse ;  /* 0x0000002b14897223 */ /* 0x180fe20000010829 */
[-C--:B------:R-:W-:Y:S01]  /*47a0*/  FFMA.FTZ R20, R26, R43.reuse, -R41 ;  /* 0x0000002b1a147223 */ /* 0x080fe20000010829 */
[----:B------:R-:W-:Y:S01]  /*47b0*/  FADD.FTZ R26, R150, R45 ;  /* 0x0000002d961a7221 */ /* 0x000fe20000010000 */
[-CC-:B------:R-:W-:Y:S01]  /*47c0*/  FFMA.FTZ R149, R0, R43.reuse, -R41.reuse ;  /* 0x0000002b00957223 */ /* 0x180fe20000010829 */
[-CC-:B------:R-:W-:Y:S01]  /*47d0*/  FFMA.FTZ R0, R80, R43.reuse, -R41.reuse ;  /* 0x0000002b50007223 */ /* 0x180fe20000010829 */
[-CC-:B------:R-:W-:Y:S01]  /*47e0*/  FFMA.FTZ R139, R30, R43.reuse, -R41.reuse ;  /* 0x0000002b1e8b7223 */ /* 0x180fe20000010829 */
[----:B--2---:R-:W-:Y:S01]  /*47f0*/  FADD.FTZ R45, R5, R26 ;  /* 0x0000001a052d7221 */ /* 0x004fe20000010000 */
[-CC-:B------:R-:W-:Y:S01]  /*4800*/  FFMA.FTZ R151, R68, R43.reuse, -R41.reuse ;  /* 0x0000002b44977223 */ /* 0x180fe20000010829 */
[-C--:B------:R-:W-:Y:S01]  /*4810*/  FFMA.FTZ R2, R78, R43.reuse, -R41 ;  /* 0x0000002b4e027223 */ /* 0x080fe20000010829 */
[----:B------:R-:W-:Y:S01]  /*4820*/  MUFU.EX2 R149, R149 ;  /* 0x0000009500957308 */ /* 0x000fe20000000800 */
[----:B0-----:R-:W-:Y:S01]  /*4830*/  FADD.FTZ R30, R144, R45 ;  /* 0x0000002d901e7221 */ /* 0x001fe20000010000 */
[-CC-:B------:R-:W-:Y:S01]  /*4840*/  FFMA.FTZ R145, R64, R43.reuse, -R41.reuse ;  /* 0x0000002b40917223 */ /* 0x180fe20000010829 */
[-CC-:B------:R-:W-:Y:S01]  /*4850*/  FFMA.FTZ R28, R76, R43.reuse, -R41.reuse ;  /* 0x0000002b4c1c7223 */ /* 0x180fe20000010829 */
[-CC-:B------:R-:W-:Y:S01]  /*4860*/  FFMA.FTZ R26, R32, R43.reuse, -R41.reuse ;  /* 0x0000002b201a7223 */ /* 0x180fe20000010829 */
[----:B----4-:R-:W-:Y:S01]  /*4870*/  FADD.FTZ R45, R7, R30 ;  /* 0x0000001e072d7221 */ /* 0x010fe20000010000 */
[-CC-:B------:R-:W-:Y:S01]  /*4880*/  FFMA.FTZ R147, R66, R43.reuse, -R41.reuse ;  /* 0x0000002b42937223 */ /* 0x180fe20000010829 */
[-C--:B------:R-:W-:Y:S01]  /*4890*/  FFMA.FTZ R133, R34, R43.reuse, -R41 ;  /* 0x0000002b22857223 */ /* 0x080fe20000010829 */
[----:B------:R-:W0:Y:S01]  /*48a0*/  MUFU.EX2 R0, R0 ;  /* 0x0000000000007308 */ /* 0x000e220000000800 */
[----:B-----5:R-:W-:Y:S01]  /*48b0*/  FADD.FTZ R30, R146, R45 ;  /* 0x0000002d921e7221 */ /* 0x020fe20000010000 */
[-CC-:B------:R-:W-:Y:S01]  /*48c0*/  FFMA.FTZ R56, R74, R43.reuse, -R41.reuse ;  /* 0x0000002b4a387223 */ /* 0x180fe20000010829 */
[-CC-:B------:R-:W-:Y:S01]  /*48d0*/  FFMA.FTZ R141, R14, R43.reuse, -R41.reuse ;  /* 0x0000002b0e8d7223 */ /* 0x180fe20000010829 */
[-CC-:B------:R-:W-:Y:S01]  /*48e0*/  FFMA.FTZ R14, R72, R43.reuse, -R41.reuse ;  /* 0x0000002b480e7223 */ /* 0x180fe20000010829 */
[----:B------:R-:W-:Y:S01]  /*48f0*/  FADD.FTZ R45, R9, R30 ;  /* 0x0000001e092d7221 */ /* 0x000fe20000010000 */
[-CC-:B------:R-:W-:Y:S01]  /*4900*/  FFMA.FTZ R30, R36, R43.reuse, -R41.reuse ;  /* 0x0000002b241e7223 */ /* 0x180fe20000010829 */
[-C--:B------:R-:W-:Y:S01]  /*4910*/  FFMA.FTZ R143, R8, R43.reuse, -R41 ;  /* 0x0000002b088f7223 */ /* 0x080fe20000010829 */
[----:B------:R-:W1:Y:S01]  /*4920*/  MUFU.EX2 R151, R151 ;  /* 0x0000009700977308 */ /* 0x000e620000000800 */
[----:B------:R-:W-:Y:S01]  /*4930*/  FADD.FTZ R32, R140, R45 ;  /* 0x0000002d8c207221 */ /* 0x000fe20000010000 */
[-CC-:B------:R-:W-:Y:S01]  /*4940*/  FFMA.FTZ R8, R70, R43.reuse, -R41.reuse ;  /* 0x0000002b46087223 */ /* 0x180fe20000010829 */
[-CC-:B------:R-:W-:Y:S01]  /*4950*/  FFMA.FTZ R135, R38, R43.reuse, -R41.reuse ;  /* 0x0000002b26877223 */ /* 0x180fe20000010829 */
[-CC-:B------:R-:W-:Y:S01]  /*4960*/  FFMA.FTZ R129, R42, R43.reuse, -R41.reuse ;  /* 0x0000002b2a817223 */ /* 0x180fe20000010829 */
[----:B---3--:R-:W-:Y:S01]  /*4970*/  FADD.FTZ R45, R13, R32 ;  /* 0x000000200d2d7221 */ /* 0x008fe20000010000 */
[----:B------:R-:W-:Y:S01]  /*4980*/  F2FP.F16.F32.PACK_AB R150, R5, R150 ;  /* 0x000000960596723e */ /* 0x000fe200000000ff */
[-C--:B------:R-:W-:Y:S01]  /*4990*/  FFMA.FTZ R131, R46, R43.reuse, -R41 ;  /* 0x0000002b2e837223 */ /* 0x080fe20000010829 */
[----:B------:R-:W2:Y:S01]  /*49a0*/  MUFU.EX2 R2, R2 ;  /* 0x0000000200027308 */ /* 0x000ea20000000800 */
[----:B0-----:R-:W-:Y:S01]  /*49b0*/  FADD.FTZ R34, R149, R0 ;  /* 0x0000000095227221 */ /* 0x001fe20000010000 */
[----:B------:R-:W-:Y:S01]  /*49c0*/  FADD.FTZ R32, R142, R45 ;  /* 0x0000002d8e207221 */ /* 0x000fe20000010000 */
[-CC-:B------:R-:W-:Y:S01]  /*49d0*/  FFMA.FTZ R48, R48, R43.reuse, -R41.reuse ;  /* 0x0000002b30307223 */ /* 0x180fe20000010829 */
[-CC-:B------:R-:W-:Y:S01]  /*49e0*/  FFMA.FTZ R50, R50, R43.reuse, -R41.reuse ;  /* 0x0000002b32327223 */ /* 0x180fe20000010829 */
[-CC-:B------:R-:W-:Y:S01]  /*49f0*/  FFMA.FTZ R52, R52, R43.reuse, -R41.reuse ;  /* 0x0000002b34347223 */ /* 0x180fe20000010829 */
[----:B------:R-:W-:Y:S01]  /*4a00*/  FADD.FTZ R47, R21, R32 ;  /* 0x00000020152f7221 */ /* 0x000fe20000010000 */
[-C--:B------:R-:W-:Y:S01]  /*4a10*/  FFMA.FTZ R32, R40, R43.reuse, -R41 ;  /* 0x0000002b28207223 */ /* 0x080fe20000010829 */
[----:B------:R-:W0:Y:S01]  /*4a20*/  MUFU.EX2 R145, R145 ;  /* 0x0000009100917308 */ /* 0x000e220000000800 */
[----:B-1----:R-:W-:Y:S01]  /*4a30*/  FADD.FTZ R45, R151, R34 ;  /* 0x00000022972d7221 */ /* 0x002fe20000010000 */
[----:B------:R-:W-:Y:S01]  /*4a40*/  FADD.FTZ R36, R136, R47 ;  /* 0x0000002f88247221 */ /* 0x000fe20000010000 */
[-CC-:B------:R-:W-:Y:S01]  /*4a50*/  FFMA.FTZ R54, R54, R43.reuse, -R41.reuse ;  /* 0x0000002b36367223 */ /* 0x180fe20000010829 */
[-CC-:B------:R-:W-:Y:S01]  /*4a60*/  FFMA.FTZ R10, R10, R43.reuse, -R41.reuse ;  /* 0x0000002b0a0a7223 */ /* 0x180fe20000010829 */
[-CC-:B------:R-:W-:Y:S01]  /*4a70*/  FFMA.FTZ R12, R12, R43.reuse, -R41.reuse ;  /* 0x0000002b0c0c7223 */ /* 0x180fe20000010829 */
[----:B------:R-:W-:Y:S01]  /*4a80*/  FADD.FTZ R47, R31, R36 ;  /* 0x000000241f2f7221 */ /* 0x000fe20000010000 */
[----:B------:R-:W-:Y:S01]  /*4a90*/  FFMA.FTZ R102, R102, R43, -R41 ;  /* 0x0000002b66667223 */ /* 0x000fe20000010829 */
[----:B------:R-:W1:Y:S01]  /*4aa0*/  MUFU.EX2 R28, R28 ;  /* 0x0000001c001c7308 */ /* 0x000e620000000800 */
[----:B--2---:R-:W-:Y:S01]  /*4ab0*/  FADD.FTZ R34, R2, R45 ;  /* 0x0000002d02227221 */ /* 0x004fe20000010000 */
[----:B------:R-:W-:Y:S01]  /*4ac0*/  FADD.FTZ R38, R138, R47 ;  /* 0x0000002f8a267221 */ /* 0x000fe20000010000 */
[----:B------:R-:W-:Y:S01]  /*4ad0*/  F2FP.F16.F32.PACK_AB R149, R0, R149 ;  /* 0x000000950095723e */ /* 0x000fe200000000ff */
[----:B------:R-:W-:Y:S01]  /*4ae0*/  FFMA.FTZ R24, R24, R43, -R41 ;  /* 0x0000002b18187223 */ /* 0x000fe20000010829 */
[----:B------:R-:W-:Y:S01]  /*4af0*/  F2FP.F16.F32.PACK_AB R151, R2, R151 ;  /* 0x000000970297723e */ /* 0x000fe200000000ff */
[----:B------:R-:W-:Y:S01]  /*4b00*/  FADD.FTZ R47, R29, R38 ;  /* 0x000000261d2f7221 */ /* 0x000fe20000010000 */
[----:B------:R-:W-:Y:S01]  /*4b10*/  F2FP.F16.F32.PACK_AB R144, R7, R144 ;  /* 0x000000900790723e */ /* 0x000fe200000000ff */
[----:B------:R-:W2:Y:S01]  /*4b20*/  MUFU.EX2 R147, R147 ;  /* 0x0000009300937308 */ /* 0x000ea20000000800 */
[----:B0-----:R-:W-:Y:S01]  /*4b30*/  FADD.FTZ R45, R145, R34 ;  /* 0x00000022912d7221 */ /* 0x001fe20000010000 */
[----:B------:R-:W-:Y:S01]  /*4b40*/  FADD.FTZ R38, R132, R47 ;  /* 0x0000002f84267221 */ /* 0x000fe20000010000 */
[-CC-:B------:R-:W-:Y:S01]  /*4b50*/  FFMA.FTZ R34, R44, R43.reuse, -R41.reuse ;  /* 0x0000002b2c227223 */ /* 0x180fe20000010829 */
[----:B------:R-:W-:Y:S01]  /*4b60*/  FFMA.FTZ R41, R100, R43, -R41 ;  /* 0x0000002b64297223 */ /* 0x000fe20000010829 */
[----:B------:R-:W-:Y:S01]  /*4b70*/  F2FP.F16.F32.PACK_AB R146, R9, R146 ;  /* 0x000000920992723e */ /* 0x000fe200000000ff */
        /* <DEDUP_REMOVED lines=8> */
[----:B------:R-:W-:Y:S01]  /*4c00*/  F2FP.F16.F32.PACK_AB R138, R29, R138 ;  /* 0x0000008a1d8a723e */ /* 0x000fe200000000ff */
[----:B------:R-:W1:Y:S01]  /*4c10*/  MUFU.EX2 R141, R141 ;  /* 0x0000008d008d7308 */ /* 0x000e620000000800 */
[----:B--2---:R-:W-:Y:S01]  /*4c20*/  FADD.FTZ R45, R147, R36 ;  /* 0x00000024932d7221 */ /* 0x004fe20000010000 */
[----:B------:R-:W-:Y:S01]  /*4c30*/  FADD.FTZ R38, R128, R47 ;  /* 0x0000002f80267221 */ /* 0x000fe20000010000 */
[----:B------:R-:W-:Y:S02]  /*4c40*/  F2FP.F16.F32.PACK_AB R132, R11, R132 ;  /* 0x000000840b84723e */ /* 0x000fe400000000ff */
[----:B------:R-:W-:Y:S02]  /*4c50*/  F2FP.F16.F32.PACK_AB R134, R15, R134 ;  /* 0x000000860f86723e */ /* 0x000fe400000000ff */
[----:B------:R-:W-:Y:S01]  /*4c60*/  F2FP.F16.F32.PACK_AB R128, R27, R128 ;  /* 0x000000801b80723e */ /* 0x000fe200000000ff */
[----:B------:R-:W2:Y:S01]  /*4c70*/  MUFU.EX2 R14, R14 ;  /* 0x0000000e000e7308 */ /* 0x000ea20000000800 */
[----:B0-----:R-:W-:Y:S01]  /*4c80*/  FADD.FTZ R36, R56, R45 ;  /* 0x0000002d38247221 */ /* 0x001fe20000010000 */
[----:B------:R-:W-:-:S02]  /*4c90*/  F2FP.F16.F32.PACK_AB R145, R28, R145 ;  /* 0x000000911c91723e */ /* 0x000fc400000000ff */
[----:B------:R-:W-:-:S04]  /*4ca0*/  F2FP.F16.F32.PACK_AB R147, R56, R147 ;  /* 0x000000933893723e */ /* 0x000fc800000000ff */
        /* <DEDUP_REMOVED lines=75> */
[----:B------:R-:W-:Y:S01]  /*5160*/  F2FP.F16.F32.PACK_AB R121, R121, R12 ;  /* 0x0000000c7979723e */ /* 0x000fe200000000ff */
[----:B------:R-:W-:-:S05]  /*5170*/  VIADD R0, R88, 0xfffffffe ;  /* 0xfffffffe58007836 */ /* 0x000fca0000000000 */
        /* <DEDUP_REMOVED lines=17> */
.L_x_13705:
[----:B------:R-:W-:-:S11]  /*5290*/  UISETP.NE.AND UP2, UPT, UR7, 0x1, UPT ;  /* 0x000000010700788c */ /* 0x000fd6000bf45270 */
[----:B------:R-:W-:Y:S02]  /*52a0*/  @UP2 ULDC.64 UR18, c[0x0][0x9e8] ;  /* 0x00027a0000122ab9 */ /* 0x000fe40000000a00 */
[----:B------:R-:W-:-:S04]  /*52b0*/  UIMAD.WIDE.U32 UR10, UR14, UR18, URZ ;  /* 0x000000120e0a72a5 */ /* 0x000fc8000f8e003f */
[----:B------:R-:W-:-:S12]  /*52c0*/  @UP2 USHF.R.U32.HI UR14, URZ, UR19, UR11 ;  /* 0x000000133f0e2299 */ /* 0x000fd8000801160b */
.L_x_13706:
[----:B------:R-:W-:-:S04]  /*52d0*/  UIMAD UR7, UR14, UR7, UR7 ;  /* 0x000000070e0772a4 */ /* 0x000fc8000f8e0207 */
[----:B------:R-:W-:-:S04]  /*52e0*/  UISETP.LT.AND UP2, UPT, UR6, UR7, UPT ;  /* 0x000000070600728c */ /* 0x000fc8000bf41270 */
[----:B------:R-:W-:-:S12]  /*52f0*/  USEL UR6, UR6, UR7, UP2 ;  /* 0x0000000706067287 */ /* 0x000fd80009000000 */
.L_x_13704:
        /* <DEDUP_REMOVED lines=26> */
[----:B------:R-:W-:-:S05]  /*54a0*/  ULDC UR23, c[0x0][0x9e0] ;  /* 0x0002780000177ab9 */ /* 0x000fca0000000800 */
.L_x_13724:
        /* <DEDUP_REMOVED lines=9> */
.L_x_13709:
[----:B------:R-:W-:Y:S01]  /*5540*/  ULEA UR6, UR26, UR45, 0x3 ;  /* 0x0000002d1a067291 */ /* 0x000fe2000f8e183f */
[----:B------:R-:W-:-:S05]  /*5550*/  IMAD.U32 R5, RZ, RZ, UR25 ;  /* 0x00000019ff057e24 */ /* 0x000fca000f8e00ff */
[----:B------:R-:W-:-:S04]  /*5560*/  SHF.L.U32 R5, R5, 0x1f, RZ ;  /* 0x0000001f05057819 */ /* 0x000fc800000006ff */
[----:B------:R0:W1:Y:S01]  /*5570*/  SYNCS.PHASECHK.TRANS64.TRYWAIT P2, [UR6+0x16830], R5 ;  /* 0x01683005ff0075a7 */ /* 0x0000620008040146 */
[----:B------:R-:W-:Y:S05]  /*5580*/  @!P0 BRA `(.L_x_13710) ;  /* 0x0000000000048947 */ /* 0x000fea0003800000 */
[----:B------:R-:W-:Y:S01]  /*5590*/  BPT.TRAP 0x1 ;  /* 0x000000040000795c */ /* 0x000fe20000300000 */
.L_x_13710:
[----:B-1----:R-:W-:Y:S05]  /*55a0*/  @P2 BRA `(.L_x_13708) ;  /* 0x0000000000082947 */ /* 0x002fea0003800000 */
[----:B------:R-:W1:Y:S02]  /*55b0*/  SYNCS.PHASECHK.TRANS64.TRYWAIT P2, [UR6+0x16830], R5 ;  /* 0x01683005ff0075a7 */ /* 0x000e640008040146 */
[----:B-1----:R-:W-:Y:S05]  /*55c0*/  @!P2 BRA `(.L_x_13711) ;  /* 0x0000010c0030a947 */ /* 0x002fea0003800000 */
.L_x_13708:
        /* <DEDUP_REMOVED lines=25> */
.L_x_13713:
[----:B------:R-:W-:Y:S01]  /*5760*/  ULEA UR6, UR37, UR45, 0x3 ;  /* 0x0000002d25067291 */ /* 0x000fe2000f8e183f */
[----:B------:R-:W-:-:S05]  /*5770*/  IMAD.U32 R5, RZ, RZ, UR46 ;  /* 0x0000002eff057e24 */ /* 0x000fca000f8e00ff */
[----:B------:R-:W-:-:S04]  /*5780*/  SHF.L.U32 R5, R5, 0x1f, RZ ;  /* 0x0000001f05057819 */ /* 0x000fc800000006ff */
[----:B------:R0:W1:Y:S01]  /*5790*/  SYNCS.PHASECHK.TRANS64.TRYWAIT P2, [UR6+0x16850], R5 ;  /* 0x01685005ff0075a7 */ /* 0x0000620008040146 */
[----:B------:R-:W-:Y:S05]  /*57a0*/  @!P0 BRA `(.L_x_13714) ;  /* 0x0000000000048947 */ /* 0x000fea0003800000 */
[----:B------:R-:W-:Y:S01]  /*57b0*/  BPT.TRAP 0x1 ;  /* 0x000000040000795c */ /* 0x000fe20000300000 */
.L_x_13714:
[----:B-1----:R-:W-:Y:S05]  /*57c0*/  @P2 BRA `(.L_x_13712) ;  /* 0x0000000000082947 */ /* 0x002fea0003800000 */
[----:B------:R-:W1:Y:S02]  /*57d0*/  SYNCS.PHASECHK.TRANS64.TRYWAIT P2, [UR6+0x16850], R5 ;  /* 0x01685005ff0075a7 */ /* 0x000e640008040146 */
[----:B-1----:R-:W-:Y:S05]  /*57e0*/  @!P2 BRA `(.L_x_13715) ;  /* 0x0000010800c0a947 */ /* 0x002fea0003800000 */
.L_x_13712:
[----:B------:R-:W-:Y:S01]  /*57f0*/  UIADD3 UR6, UR45, 0x400, URZ ;  /* 0x000004002d067890 */ /* 0x000fe2000fffe03f */
[----:B------:R-:W-:Y:S01]  /*5800*/  WARPGROUP.ARRIVE ;  /* 0x00000000000079c5 */ /* 0x000fe20000000000 */
[----:B------:R-:W-:Y:S01]  /*5810*/  UMOV UR7, 0x40000040 ;  /* 0x4000004000077882 */ /* 0x000fe20000000000 */
[----:B------:R-:W-:Y:S01]  /*5820*/  PLOP3.LUT P2, PT, PT, PT, UP0, 0x80, 0x0 ;  /* 0x000000000000781c */ /* 0x000fe20003f4f008 */
[----:B------:R-:W-:Y:S01]  /*5830*/  USHF.R.U32.HI UR6, URZ, 0x4, UR6 ;  /* 0x000000043f067899 */ /* 0x000fe20008011606 */
[----:B01----:R-:W-:Y:S01]  /*5840*/  FMUL.FTZ R5, R24, UR24 ;  /* 0x0000001818057c20 */ /* 0x003fe20008410000 */
[----:B------:R-:W-:Y:S01]  /*5850*/  FMUL.FTZ R24, R36, UR24 ;  /* 0x0000001824187c20 */ /* 0x000fe20008410000 */
[----:B------:R-:W-:Y:S01]  /*5860*/  FMUL.FTZ R36, R44, UR24 ;  /* 0x000000182c247c20 */ /* 0x000fe20008410000 */
[----:B------:R-:W-:Y:S01]  /*5870*/  ULOP3.LUT UR6, UR6, 0x3fff, URZ, 0xc0, !UPT ;  /* 0x00003fff06067892 */ /* 0x000fe2000f8ec03f */
[----:B------:R-:W-:Y:S01]  /*5880*/  FMUL.FTZ R44, R55, UR24 ;  /* 0x00000018372c7c20 */ /* 0x000fe20008410000 */
[----:B------:R-:W-:Y:S01]  /*5890*/  PLOP3.LUT P3, PT, PT, PT, UP0, 0x80, 0x0 ;  /* 0x000000000000781c */ /* 0x000fe20003f6f008 */
[----:B------:R-:W-:Y:S01]  /*58a0*/  FMUL.FTZ R55, R61, UR24 ;  /* 0x000000183d377c20 */ /* 0x000fe20008410000 */
[----:B------:R-:W-:Y:S01]  /*58b0*/  ULEA UR10, UR37, UR6, 0xa ;  /* 0x00000006250a7291 */ /* 0x000fe2000f8e503f */
[----:B------:R-:W-:Y:S01]  /*58c0*/  FMUL.FTZ R61, R74, UR24 ;  /* 0x000000184a3d7c20 */ /* 0x000fe20008410000 */
[----:B------:R-:W-:Y:S01]  /*58d0*/  FMUL.FTZ R74, R76, UR24 ;  /* 0x000000184c4a7c20 */ /* 0x000fe20008410000 */
[----:B------:R-:W-:-:S02]  /*58e0*/  VIADD R76, R17, UR41 ;  /* 0x00000029114c7c36 */ /* 0x000fc40008000000 */
        /* <DEDUP_REMOVED lines=71> */
[----:B------:R-:W2:Y:S01]  /*5d60*/  MUFU.TANH R7, R7 ;  /* 0x0000000700077308 */ /* 0x000ea20000002400 */
[----:B------:R-:W-:Y:S02]  /*5d70*/  WARPGROUP.DEPBAR.LE gsb0, 0x0 ;  /* 0x00008000000079c5 */ /* 0x000fe40000010000 */
[----:B------:R-:W-:-:S06]  /*5d80*/  WARPGROUP.ARRIVE ;  /* 0x00000000000079c5 */ /* 0x000fcc0000000000 */
[----:B------:R-:W3:Y:S01]  /*5d90*/  S2R R151, SR_TID.X ;  /* 0x0000000000977919 */ /* 0x000ee20000002100 */
[----:B------:R-:W4:Y:S01]  /*5da0*/  MUFU.TANH R9, R9 ;  /* 0x0000000900097308 */ /* 0x000f220000002400 */
        /* <DEDUP_REMOVED lines=46> */
[----:B------:R-:W-:-:S04]  /*6090*/  FMUL.FTZ R138, R85, UR24 ;  /* 0x00000018558a7c20 */ /* 0x000fc80008410000 */
        /* <DEDUP_REMOVED lines=48> */
[----:B------:R-:W-:Y:S01]  /*63a0*/  @P2 IMAD.HI.U32 R32, R76, UR6, RZ ;  /* 0x000000064c202c27 */ /* 0x000fe2000f8e00ff */
[----:B------:R-:W-:Y:S01]  /*63b0*/  @UP0 ULDC UR6, c[0x0][0x450] ;  /* 0x0001140000060ab9 */ /* 0x000fe20000000800 */
[----:B---3--:R-:W-:-:S03]  /*63c0*/  ISETP.GE.U32.AND P2, PT, R151, 0x180, PT ;  /* 0x000001809700780c */ /* 0x008fc60003f46070 */
[----:B------:R-:W-:Y:S01]  /*63d0*/  @P3 SHF.R.U32.HI R76, RZ, UR6, R32 ;  /* 0x00000006ff4c3c19 */ /* 0x000fe20008011620 */
[----:B------:R-:W-:-:S04]  /*63e0*/  VIADD R32, R22, 0x9 ;  /* 0x0000000916207836 */ /* 0x000fc80000000000 */
[----:B------:R-:W3:Y:S01]  /*63f0*/  SHFL.IDX PT, R72, R76, RZ, 0x1c1f ;  /* 0x001c1fff4c487589 */ /* 0x000ee200000e0000 */
[----:B------:R-:W-:Y:S02]  /*6400*/  SEL R32, R32, 0x9, !P2 ;  /* 0x0000000920207807 */ /* 0x000fe40005000000 */
[----:B------:R-:W-:Y:S01]  /*6410*/  PLOP3.LUT P2, PT, PT, PT, UP1, 0x40, 0x0 ;  /* 0x000000000000781c */ /* 0x000fe20003f4e818 */
[--C-:B---3--:R-:W-:Y:S02]  /*6420*/  IMAD.IADD R83, R79, 0x1, R72.reuse ;  /* 0x000000014f537824 */ /* 0x108fe400078e0248 */
[----:B------:R-:W-:Y:S01]  /*6430*/  IMAD.IADD R85, R81, 0x1, R72 ;  /* 0x0000000151557824 */ /* 0x000fe200078e0248 */
[----:B------:R-:W-:Y:S02]  /*6440*/  WARPGROUP.DEPBAR.LE gsb0, 0x0 ;  /* 0x00008000000079c5 */ /* 0x000fe40000010000 */
[----:B------:R3:W-:Y:S06]  /*6450*/  BAR.ARV R32, 0x100 ;  /* 0x000400200000751d */ /* 0x0007ec0000002000 */
[----:B------:R3:W-:Y:S01]  /*6460*/  @!P1 SYNCS.ARRIVE.TRANS64.RED.A1T0 RZ, [R33+URZ], RZ ;  /* 0x000000ff21ff99a7 */ /* 0x0007e2000810043f */
[----:B012-4-:R-:W-:Y:S05]  /*6470*/  @P2 BRA `(.L_x_13716) ;  /* 0x00000000005c2947 */ /* 0x017fea0003800000 */
[----:B---3--:R-:W-:Y:S01]  /*6480*/  IMAD.U32 R33, RZ, RZ, UR38 ;  /* 0x00000026ff217e24 */ /* 0x008fe2000f8e00ff */
        /* <DEDUP_REMOVED lines=12> */
.L_x_13718:
[----:B------:R-:W-:-:S05]  /*6550*/  IMAD.U32 R78, RZ, RZ, UR22 ;  /* 0x00000016ff4e7e24 */ /* 0x000fca000f8e00ff */
[----:B------:R-:W-:-:S13]  /*6560*/  ISETP.NE.AND P2, PT, R78, 0x1, PT ;  /* 0x000000014e00780c */ /* 0x000fda0003f45270 */
[----:B------:R-:W0:Y:S02]  /*6570*/  @P2 LDC.64 R32, c[0x0][0x9e8] ;  /* 0x00027a00ff202b82 */ /* 0x000e240000000a00 */
[----:B0-----:R-:W-:-:S05]  /*6580*/  @P2 IMAD.HI.U32 R32, R72, R32, RZ ;  /* 0x0000002048202227 */ /* 0x001fca00078e00ff */
[----:B------:R-:W-:-:S07]  /*6590*/  @P2 SHF.R.U32.HI R72, RZ, R33, R32 ;  /* 0x00000021ff482219 */ /* 0x000fce0000011620 */
.L_x_13719:
[----:B------:R-:W-:Y:S05]  /*65a0*/  BSYNC B0 ;  /* 0x0000000000007941 */ /* 0x000fea0003800000 */
.L_x_13717:
[----:B------:R-:W-:-:S04]  /*65b0*/  IMAD R33, R72, R78, -R77 ;  /* 0x0000004e48217224 */ /* 0x000fc800078e0a4d */
[----:B------:R-:W-:-:S05]  /*65c0*/  IMAD R32, R16, -0x2, R33 ;  /* 0xfffffffe10207824 */ /* 0x000fca00078e0221 */
[----:B------:R-:W-:Y:S02]  /*65d0*/  VIADDMNMX R83, R32, R78, R83, PT ;  /* 0x0000004e20537246 */ /* 0x000fe40003800153 */
[----:B------:R-:W-:-:S07]  /*65e0*/  VIMNMX R85, R85, R32, !PT ;  /* 0x0000002055557248 */ /* 0x000fce0007fe0100 */
.L_x_13716:
[----:B------:R-:W-:Y:S01]  /*65f0*/  ISETP.GT.AND P2, PT, R0, -0x1, PT ;  /* 0xffffffff0000780c */ /* 0x000fe20003f44270 */
[----:B---3--:R-:W0:Y:S03]  /*6600*/  SHFL.IDX PT, R32, R76, 0x1, 0x1c1f ;  /* 0x003c1f004c207f89 */ /* 0x008e2600000e0000 */
        /* <DEDUP_REMOVED lines=52> */
[----:B------:R-:W-:-:S02]  /*6950*/  FSEL R76, R43, -INF , !P6 ;  /* 0xff8000002b4c7808 */ /* 0x000fc40007000000 */
[----:B------:R-:W-:Y:S01]  /*6960*/  FSEL R78, R45, -INF , !P3 ;  /* 0xff8000002d4e7808 */ /* 0x000fe20005800000 */
[----:B------:R-:W-:Y:S01]  /*6970*/  IMAD.IADD R45, R79, 0x1, R32 ;  /* 0x000000014f2d7824 */ /* 0x000fe200078e0220 */
        /* <DEDUP_REMOVED lines=58> */
.L_x_13722:
[----:B------:R-:W-:-:S05]  /*6d20*/  IMAD.U32 R51, RZ, RZ, UR22 ;  /* 0x00000016ff337e24 */ /* 0x000fca000f8e00ff */
[----:B------:R-:W-:-:S13]  /*6d30*/  ISETP.NE.AND P3, PT, R51, 0x1, PT ;  /* 0x000000013300780c */ /* 0x000fda0003f65270 */
[----:B------:R-:W0:Y:S02]  /*6d40*/  @P3 LDC.64 R32, c[0x0][0x9e8] ;  /* 0x00027a00ff203b82 */ /* 0x000e240000000a00 */
[----:B0-----:R-:W-:-:S05]  /*6d50*/  @P3 IMAD.HI.U32 R32, R8, R32, RZ ;  /* 0x0000002008203227 */ /* 0x001fca00078e00ff */
[----:B------:R-:W-:-:S07]  /*6d60*/  @P3 SHF.R.U32.HI R8, RZ, R33, R32 ;  /* 0x00000021ff083219 */ /* 0x000fce0000011620 */
.L_x_13723:
[----:B------:R-:W-:Y:S05]  /*6d70*/  BSYNC B0 ;  /* 0x0000000000007941 */ /* 0x000fea0003800000 */
.L_x_13721:
[----:B------:R-:W-:-:S04]  /*6d80*/  IMAD R77, R8, R51, -R77 ;  /* 0x00000033084d7224 */ /* 0x000fc800078e0a4d */
[----:B------:R-:W-:-:S05]  /*6d90*/  IMAD R8, R16, -0x2, R77 ;  /* 0xfffffffe10087824 */ /* 0x000fca00078e024d */
[----:B------:R-:W-:Y:S02]  /*6da0*/  VIADDMNMX R45, R8, R51, R45, PT ;  /* 0x00000033082d7246 */ /* 0x000fe4000380012d */
[----:B------:R-:W-:-:S07]  /*6db0*/  VIMNMX R47, R47, R8, !PT ;  /* 0x000000082f2f7248 */ /* 0x000fce0007fe0100 */
.L_x_13720:
[----:B------:R-:W-:Y:S01]  /*6dc0*/  FMNMX.FTZ R33, R5, R4, !PT ;  /* 0x0000000405217209 */ /* 0x000fe20007810000 */
[----:B------:R-:W0:Y:S01]  /*6dd0*/  LDC R43, c[0x0][0x988] ;  /* 0x00026200ff2b7b82 */ /* 0x000e220000000800 */
[----:B------:R-:W-:Y:S01]  /*6de0*/  ISETP.GT.AND P4, PT, R47, 0x1, P2 ;  /* 0x000000012f00780c */ /* 0x000fe20001784270 */
[----:B------:R-:W-:Y:S01]  /*6df0*/  UMOV UR46, UR25 ;  /* 0x00000019002e7c82 */ /* 0x000fe20008000000 */
        /* <DEDUP_REMOVED lines=19> */
[C---:B------:R-:W-:Y:S02]  /*6f30*/  ISETP.GT.AND P4, PT, R47.reuse, RZ, P2 ;  /* 0x000000ff2f00720c */ /* 0x040fe40001784270 */
        /* <DEDUP_REMOVED lines=17> */
[----:B------:R-:W-:Y:S02]  /*7050*/  FMNMX.FTZ R13, R11, R6, !PT ;  /* 0x000000060b0d7209 */ /* 0x000fe40007810000 */
[----:B------:R-:W-:Y:S02]  /*7060*/  FMNMX.FTZ R33, R56, R33, !PT ;  /* 0x0000002138217209 */ /* 0x000fe40007810000 */
[----:B------:R-:W-:-:S02]  /*7070*/  ISETP.LT.OR P5, PT, R45, 0x11, P5 ;  /* 0x000000112d00780c */ /* 0x000fc40002fa1670 */
[----:B------:R-:W-:Y:S02]  /*7080*/  FMNMX.FTZ R33, R120, R33, !PT ;  /* 0x0000002178217209 */ /* 0x000fe40007810000 */
[----:B------:R-:W-:Y:S02]  /*7090*/  FMNMX.FTZ R13, R32, R13, !PT ;  /* 0x0000000d200d7209 */ /* 0x000fe40007810000 */
[----:B------:R-:W-:Y:S02]  /*70a0*/  FMNMX.FTZ R33, R122, R33, !PT ;  /* 0x000000217a217209 */ /* 0x000fe40007810000 */
[----:B------:R-:W-:Y:S02]  /*70b0*/  FSEL R144, R15, -INF , !P5 ;  /* 0xff8000000f907808 */ /* 0x000fe40006800000 */
[----:B------:R-:W-:Y:S02]  /*70c0*/  FMNMX.FTZ R33, R124, R33, !PT ;  /* 0x000000217c217209 */ /* 0x000fe40007810000 */
[----:B------:R-:W-:-:S02]  /*70d0*/  FMNMX.FTZ R13, R140, R13, !PT ;  /* 0x0000000d8c0d7209 */ /* 0x000fc40007810000 */
        /* <DEDUP_REMOVED lines=17> */
[----:B------:R-:W1:Y:S03]  /*71f0*/  SHFL.BFLY PT, R8, R33, 0x2, 0x1f ;  /* 0x0c401f0021087f89 */ /* 0x000e6600000e0000 */
[----:B------:R-:W-:-:S02]  /*7200*/  ISETP.LT.OR P4, PT, R45, 0x2a, P3 ;  /* 0x0000002a2d00780c */ /* 0x000fc40001f81670 */
[----:B------:R-:W-:Y:S02]  /*7210*/  ISETP.GT.AND P3, PT, R47, 0x31, P2 ;  /* 0x000000312f00780c */ /* 0x000fe40001764270 */
[----:B------:R-:W-:Y:S02]  /*7220*/  FSEL R35, R35, -INF , !P4 ;  /* 0xff80000023237808 */ /* 0x000fe40006000000 */
[----:B------:R-:W-:Y:S02]  /*7230*/  ISETP.GT.AND P4, PT, R47, 0x38, P2 ;  /* 0x000000382f00780c */ /* 0x000fe40001784270 */
[C---:B------:R-:W-:Y:S02]  /*7240*/  ISETP.LT.OR P3, PT, R45.reuse, 0x32, P3 ;  /* 0x000000322d00780c */ /* 0x040fe40001f61670 */
[----:B------:R-:W-:-:S04]  /*7250*/  ISETP.LT.OR P4, PT, R45, 0x39, P4 ;  /* 0x000000392d00780c */ /* 0x000fc80002781670 */
[----:B------:R-:W-:Y:S02]  /*7260*/  FSEL R41, R41, -INF , !P4 ;  /* 0xff80000029297808 */ /* 0x000fe40006000000 */
[----:B------:R-:W-:-:S04]  /*7270*/  ISETP.GT.AND P4, PT, R47, 0x41, P2 ;  /* 0x000000412f00780c */ /* 0x000fc80001784270 */
[----:B------:R-:W-:Y:S02]  /*7280*/  ISETP.LT.OR P4, PT, R45, 0x42, P4 ;  /* 0x000000422d00780c */ /* 0x000fe40002781670 */
[----:B-1----:R-:W-:Y:S02]  /*7290*/  FMNMX.FTZ R51, R33, R8, !PT ;  /* 0x0000000821337209 */ /* 0x002fe40007810000 */
[----:B------:R-:W-:Y:S02]  /*72a0*/  FSEL R48, R48, -INF , !P4 ;  /* 0xff80000030307808 */ /* 0x000fe40006000000 */
[----:B------:R-:W-:Y:S01]  /*72b0*/  ISETP.GT.AND P4, PT, R47, 0x50, P2 ;  /* 0x000000502f00780c */ /* 0x000fe20001784270 */
[----:B------:R-:W1:Y:S03]  /*72c0*/  SHFL.BFLY PT, R8, R51, 0x1, 0x1f ;  /* 0x0c201f0033087f89 */ /* 0x000e6600000e0000 */
[----:B------:R-:W-:-:S04]  /*72d0*/  ISETP.LT.OR P4, PT, R45, 0x51, P4 ;  /* 0x000000512d00780c */ /* 0x000fc80002781670 */
[----:B------:R-:W-:Y:S02]  /*72e0*/  FSEL R52, R52, -INF , !P4 ;  /* 0xff80000034347808 */ /* 0x000fe40006000000 */
[----:B------:R-:W-:-:S04]  /*72f0*/  ISETP.GT.AND P4, PT, R47, 0x59, P2 ;  /* 0x000000592f00780c */ /* 0x000fc80001784270 */
[----:B------:R-:W-:-:S04]  /*7300*/  ISETP.LT.OR P4, PT, R45, 0x5a, P4 ;  /* 0x0000005a2d00780c */ /* 0x000fc80002781670 */
[----:B------:R-:W-:Y:S02]  /*7310*/  FSEL R60, R60, -INF , !P4 ;  /* 0xff8000003c3c7808 */ /* 0x000fe40006000000 */
[----:B------:R-:W-:-:S04]  /*7320*/  ISETP.GT.AND P4, PT, R47, 0x68, P2 ;  /* 0x000000682f00780c */ /* 0x000fc80001784270 */
[----:B------:R-:W-:Y:S02]  /*7330*/  ISETP.LT.OR P4, PT, R45, 0x69, P4 ;  /* 0x000000692d00780c */ /* 0x000fe40002781670 */
[----:B-1----:R-:W-:Y:S02]  /*7340*/  FMNMX.FTZ R8, R51, R8, !PT ;  /* 0x0000000833087209 */ /* 0x002fe40007810000 */
[----:B------:R-:W-:Y:S02]  /*7350*/  FSEL R64, R64, -INF , !P4 ;  /* 0xff80000040407808 */ /* 0x000fe40006000000 */
[C---:B------:R-:W-:Y:S01]  /*7360*/  FSETP.NEU.FTZ.AND P6, PT, R8.reuse, -INF , PT ;  /* 0xff8000000800780b */ /* 0x040fe20003fdd000 */
[C---:B0-----:R-:W-:Y:S01]  /*7370*/  FMUL.FTZ R9, R8.reuse, R43 ;  /* 0x0000002b08097220 */ /* 0x041fe20000410000 */
[----:B------:R-:W-:Y:S02]  /*7380*/  ISETP.GT.AND P4, PT, R47, 0x71, P2 ;  /* 0x000000712f00780c */ /* 0x000fe40001784270 */
[----:B------:R-:W-:-:S02]  /*7390*/  FSEL R57, R8, RZ, P6 ;  /* 0x000000ff08397208 */ /* 0x000fc40003000000 */
[----:B------:R-:W-:Y:S02]  /*73a0*/  FSEL R9, R9, RZ, P6 ;  /* 0x000000ff09097208 */ /* 0x000fe40003000000 */
[----:B------:R-:W-:Y:S01]  /*73b0*/  ISETP.LT.OR P4, PT, R45, 0x72, P4 ;  /* 0x000000722d00780c */ /* 0x000fe20002781670 */
[----:B------:R-:W-:Y:S02]  /*73c0*/  FADD.FTZ R4, -R57, R4 ;  /* 0x0000000439047221 */ /* 0x000fe40000010100 */
[-CC-:B------:R-:W-:Y:S01]  /*73d0*/  FFMA.FTZ R15, R12, R43.reuse, -R9.reuse ;  /* 0x0000002b0c0f7223 */ /* 0x180fe20000010809 */
[-CC-:B------:R-:W-:Y:S01]  /*73e0*/  FFMA.FTZ R148, R5, R43.reuse, -R9.reuse ;  /* 0x0000002b05947223 */ /* 0x180fe20000010809 */
[-CC-:B------:R-:W-:Y:S01]  /*73f0*/  FFMA.FTZ R5, R72, R43.reuse, -R9.reuse ;  /* 0x0000002b48057223 */ /* 0x180fe20000010809 */
[----:B------:R-:W-:Y:S01]  /*7400*/  FSEL R72, R27, -INF , !P5 ;  /* 0xff8000001b487808 */ /* 0x000fe20006800000 */
[----:B------:R0:W-:Y:S01]  /*7410*/  MUFU.EX2 R7, R15 ;  /* 0x0000000f00077308 */ /* 0x0001e20000000800 */
[-CC-:B------:R-:W-:Y:S01]  /*7420*/  FFMA.FTZ R27, R24, R43.reuse, -R9.reuse ;  /* 0x0000002b181b7223 */ /* 0x180fe20000010809 */
[----:B------:R-:W-:Y:S01]  /*7430*/  ISETP.GT.AND P5, PT, R47, 0x28, P2 ;  /* 0x000000282f00780c */ /* 0x000fe200017a4270 */
[-CC-:B------:R-:W-:Y:S01]  /*7440*/  FFMA.FTZ R24, R26, R43.reuse, -R9.reuse ;  /* 0x0000002b1a187223 */ /* 0x180fe20000010809 */
[-CC-:B------:R-:W-:Y:S01]  /*7450*/  FFMA.FTZ R25, R20, R43.reuse, -R9.reuse ;  /* 0x0000002b14197223 */ /* 0x180fe20000010809 */
[-CC-:B------:R-:W-:Y:S01]  /*7460*/  FFMA.FTZ R12, R14, R43.reuse, -R9.reuse ;  /* 0x0000002b0e0c7223 */ /* 0x180fe20000010809 */
[----:B------:R-:W-:Y:S01]  /*7470*/  ISETP.LT.OR P5, PT, R45, 0x29, P5 ;  /* 0x000000292d00780c */ /* 0x000fe20002fa1670 */
[-CC-:B------:R-:W-:Y:S01]  /*7480*/  FFMA.FTZ R33, R30, R43.reuse, -R9.reuse ;  /* 0x0000002b1e217223 */ /* 0x180fe20000010809 */
[----:B------:R-:W-:Y:S01]  /*7490*/  FSEL R20, R39, -INF , !P3 ;  /* 0xff80000027147808 */ /* 0x000fe20005800000 */
[--C-:B------:R-:W-:Y:S01]  /*74a0*/  FFMA.FTZ R36, R36, R43, -R9.reuse ;  /* 0x0000002b24247223 */ /* 0x100fe20000010809 */
[----:B0-----:R-:W-:Y:S01]  /*74b0*/  FMNMX.FTZ R15, R142, R13, !PT ;  /* 0x0000000d8e0f7209 */ /* 0x001fe20007810000 */
[--C-:B------:R-:W-:Y:S01]  /*74c0*/  FFMA.FTZ R40, R40, R43, -R9.reuse ;  /* 0x0000002b28287223 */ /* 0x100fe20000010809 */
[----:B------:R-:W-:Y:S01]  /*74d0*/  FSEL R34, R34, -INF , !P5 ;  /* 0xff80000022227808 */ /* 0x000fe20006800000 */
[----:B------:R0:W-:Y:S01]  /*74e0*/  MUFU.EX2 R13, R25 ;  /* 0x00000019000d7308 */ /* 0x0001e20000000800 */
[----:B------:R-:W-:Y:S01]  /*74f0*/  FMNMX.FTZ R15, R144, R15, !PT ;  /* 0x0000000f900f7209 */ /* 0x000fe20007810000 */
[-CC-:B------:R-:W-:Y:S01]  /*7500*/  FFMA.FTZ R122, R122, R43.reuse, -R9.reuse ;  /* 0x0000002b7a7a7223 */ /* 0x180fe20000010809 */
[----:B------:R-:W-:Y:S01]  /*7510*/  ISETP.GT.AND P5, PT, R47, 0x30, P2 ;  /* 0x000000302f00780c */ /* 0x000fe200017a4270 */
[--C-:B------:R-:W-:Y:S01]  /*7520*/  FFMA.FTZ R10, R10, R43, -R9.reuse ;  /* 0x0000002b0a0a7223 */ /* 0x100fe20000010809 */
[----:B------:R-:W-:Y:S01]  /*7530*/  FMNMX.FTZ R21, R146, R15, !PT ;  /* 0x0000000f92157209 */ /* 0x000fe20007810000 */
[--C-:B------:R-:W-:Y:S01]  /*7540*/  FFMA.FTZ R51, R130, R43, -R9.reuse ;  /* 0x0000002b82337223 */ /* 0x100fe20000010809 */
[----:B------:R-:W-:Y:S01]  /*7550*/  ISETP.LT.OR P5, PT, R45, 0x31, P5 ;  /* 0x000000312d00780c */ /* 0x000fe20002fa1670 */
[----:B------:R1:W-:Y:S01]  /*7560*/  MUFU.EX2 R15, R27 ;  /* 0x0000001b000f7308 */ /* 0x0003e20000000800 */
[----:B------:R-:W-:Y:S01]  /*7570*/  FMNMX.FTZ R21, R150, R21, !PT ;  /* 0x0000001596157209 */ /* 0x000fe20007810000 */
[----:B------:R-:W-:Y:S01]  /*7580*/  FFMA.FTZ R53, R136, R43, -R9 ;  /* 0x0000002b88357223 */ /* 0x000fe20000010809 */
[----:B------:R-:W-:-:S02]  /*7590*/  FSEL R14, R37, -INF , !P5 ;  /* 0xff800000250e7808 */ /* 0x000fc40006800000 */
[----:B------:R-:W-:Y:S01]  /*75a0*/  FMNMX.FTZ R26, R72, R21, !PT ;  /* 0x00000015481a7209 */ /* 0x000fe20007810000 */
[----:B------:R-:W-:Y:S01]  /*75b0*/  FFMA.FTZ R21, R28, R43, -R9 ;  /* 0x0000002b1c157223 */ /* 0x000fe20000010809 */
[----:B------:R-:W-:Y:S01]  /*75c0*/  ISETP.GT.AND P5, PT, R47, 0x39, P2 ;  /* 0x000000392f00780c */ /* 0x000fe200017a4270 */
[----:B------:R-:W-:Y:S01]  /*75d0*/  MUFU.EX2 R148, R148 ;  /* 0x0000009400947308 */ /* 0x000fe20000000800 */
[----:B------:R-:W-:Y:S02]  /*75e0*/  FMNMX.FTZ R26, R29, R26, !PT ;  /* 0x0000001a1d1a7209 */ /* 0x000fe40007810000 */
[----:B------:R-:W-:Y:S02]  /*75f0*/  ISETP.GT.AND P3, PT, R47, 0x40, P2 ;  /* 0x000000402f00780c */ /* 0x000fe40001764270 */
[----:B0-----:R-:W-:Y:S02]  /*7600*/  FMNMX.FTZ R25, R31, R26, !PT ;  /* 0x0000001a1f197209 */ /* 0x001fe40007810000 */
        /* <DEDUP_REMOVED lines=8> */
[----:B------:R-:W-:Y:S02]  /*7690*/  ISETP.GT.AND P5, PT, R47, 0x48, P2 ;  /* 0x000000482f00780c */ /* 0x000fe400017a4270 */
[----:B------:R-:W-:-:S02]  /*76a0*/  FMNMX.FTZ R28, R20, R25, !PT ;  /* 0x00000019141c7209 */ /* 0x000fc40007810000 */
[----:B------:R-:W-:Y:S01]  /*76b0*/  FSEL R46, R46, -INF , !P3 ;  /* 0xff8000002e2e7808 */ /* 0x000fe20005800000 */
[----:B------:R0:W-:Y:S01]  /*76c0*/  MUFU.EX2 R25, R36 ;  /* 0x0000002400197308 */ /* 0x0001e20000000800 */
[----:B-1----:R-:W-:Y:S01]  /*76d0*/  FMNMX.FTZ R27, R41, R28, !PT ;  /* 0x0000001c291b7209 */ /* 0x002fe20007810000 */
[-CC-:B------:R-:W-:Y:S01]  /*76e0*/  FFMA.FTZ R28, R38, R43.reuse, -R9.reuse ;  /* 0x0000002b261c7223 */ /* 0x180fe20000010809 */
[----:B------:R-:W-:Y:S01]  /*76f0*/  ISETP.GT.AND P3, PT, R47, 0x49, P2 ;  /* 0x000000492f00780c */ /* 0x000fe20001764270 */
[--C-:B------:R-:W-:Y:S01]  /*7700*/  FFMA.FTZ R38, R76, R43, -R9.reuse ;  /* 0x0000002b4c267223 */ /* 0x100fe20000010809 */
[----:B------:R-:W-:Y:S02]  /*7710*/  FMNMX.FTZ R27, R44, R27, !PT ;  /* 0x0000001b2c1b7209 */ /* 0x000fe40007810000 */
[C---:B------:R-:W-:Y:S01]  /*7720*/  ISETP.LT.OR P5, PT, R45.reuse, 0x49, P5 ;  /* 0x000000492d00780c */ /* 0x040fe20002fa1670 */
[----:B------:R-:W-:Y:S01]  /*7730*/  MUFU.EX2 R10, R10 ;  /* 0x0000000a000a7308 */ /* 0x000fe20000000800 */
[----:B------:R-:W-:Y:S01]  /*7740*/  FMNMX.FTZ R27, R46, R27, !PT ;  /* 0x0000001b2e1b7209 */ /* 0x000fe20007810000 */
[----:B0-----:R-:W-:Y:S01]  /*7750*/  FFMA.FTZ R36, R42, R43, -R9 ;  /* 0x0000002b2a247223 */ /* 0x001fe20000010809 */
[----:B------:R-:W-:-:S02]  /*7760*/  ISETP.LT.OR P3, PT, R45, 0x4a, P3 ;  /* 0x0000004a2d00780c */ /* 0x000fc40001f61670 */
[----:B------:R-:W-:Y:S02]  /*7770*/  FSEL R30, R49, -INF , !P5 ;  /* 0xff800000311e7808 */ /* 0x000fe40006800000 */
[----:B------:R-:W-:Y:S01]  /*7780*/  FMNMX.FTZ R33, R48, R27, !PT ;  /* 0x0000001b30217209 */ /* 0x000fe20007810000 */
[----:B------:R-:W-:Y:S01]  /*7790*/  MUFU.EX2 R12, R12 ;  /* 0x0000000c000c7308 */ /* 0x000fe20000000800 */
[C---:B------:R-:W-:Y:S02]  /*77a0*/  ISETP.GT.AND P5, PT, R47.reuse, 0x51, P2 ;  /* 0x000000512f00780c */ /* 0x040fe400017a4270 */
[----:B------:R-:W-:Y:S02]  /*77b0*/  FSEL R50, R50, -INF , !P3 ;  /* 0xff80000032327808 */ /* 0x000fe40005800000 */
[----:B------:R-:W-:Y:S02]  /*77c0*/  FMNMX.FTZ R33, R30, R33, !PT ;  /* 0x000000211e217209 */ /* 0x000fe40007810000 */
[----:B------:R-:W-:Y:S01]  /*77d0*/  ISETP.GT.AND P3, PT, R47, 0x58, P2 ;  /* 0x000000582f00780c */ /* 0x000fe20001764270 */
[----:B------:R0:W-:Y:S01]  /*77e0*/  MUFU.EX2 R27, R40 ;  /* 0x00000028001b7308 */ /* 0x0001e20000000800 */
[----:B------:R-:W-:-:S02]  /*77f0*/  ISETP.LT.OR P5, PT, R45, 0x52, P5 ;  /* 0x000000522d00780c */ /* 0x000fc40002fa1670 */
[----:B------:R-:W-:Y:S02]  /*7800*/  FMNMX.FTZ R33, R50, R33, !PT ;  /* 0x0000002132217209 */ /* 0x000fe40007810000 */
[----:B------:R-:W-:Y:S02]  /*7810*/  FSEL R54, R54, -INF , !P5 ;  /* 0xff80000036367808 */ /* 0x000fe40006800000 */
[----:B------:R-:W-:Y:S01]  /*7820*/  ISETP.LT.OR P3, PT, R45, 0x59, P3 ;  /* 0x000000592d00780c */ /* 0x000fe20001f61670 */
[----:B------:R-:W-:Y:S01]  /*7830*/  MUFU.EX2 R24, R24 ;  /* 0x0000001800187308 */ /* 0x000fe20000000800 */
[----:B------:R-:W-:Y:S01]  /*7840*/  FMNMX.FTZ R33, R52, R33, !PT ;  /* 0x0000002134217209 */ /* 0x000fe20007810000 */
[----:B0-----:R-:W-:Y:S01]  /*7850*/  FFMA.FTZ R40, R78, R43, -R9 ;  /* 0x0000002b4e287223 */ /* 0x001fe20000010809 */
[----:B------:R-:W-:Y:S02]  /*7860*/  ISETP.GT.AND P5, PT, R47, 0x60, P2 ;  /* 0x000000602f00780c */ /* 0x000fe400017a4270 */
[----:B------:R-:W-:-:S02]  /*7870*/  FSEL R58, R58, -INF , !P3 ;  /* 0xff8000003a3a7808 */ /* 0x000fc40005800000 */
[----:B------:R-:W-:Y:S01]  /*7880*/  FMNMX.FTZ R37, R54, R33, !PT ;  /* 0x0000002136257209 */ /* 0x000fe20007810000 */
[----:B------:R-:W-:Y:S01]  /*7890*/  MUFU.EX2 R21, R21 ;  /* 0x0000001500157308 */ /* 0x000fe20000000800 */
[----:B------:R-:W-:Y:S02]  /*78a0*/  ISETP.GT.AND P3, PT, R47, 0x61, P2 ;  /* 0x000000612f00780c */ /* 0x000fe40001764270 */
[C---:B------:R-:W-:Y:S02]  /*78b0*/  ISETP.LT.OR P5, PT, R45.reuse, 0x61, P5 ;  /* 0x000000612d00780c */ /* 0x040fe40002fa1670 */
[----:B------:R-:W-:Y:S02]  /*78c0*/  FMNMX.FTZ R37, R58, R37, !PT ;  /* 0x000000253a257209 */ /* 0x000fe40007810000 */
[----:B------:R-:W-:Y:S01]  /*78d0*/  ISETP.LT.OR P3, PT, R45, 0x62, P3 ;  /* 0x000000622d00780c */ /* 0x000fe20001f61670 */
[----:B------:R0:W-:Y:S01]  /*78e0*/  MUFU.EX2 R33, R38 ;  /* 0x0000002600217308 */ /* 0x0001e20000000800 */
[----:B------:R-:W-:-:S02]  /*78f0*/  FSEL R42, R61, -INF , !P5 ;  /* 0xff8000003d2a7808 */ /* 0x000fc40006800000 */
[----:B------:R-:W-:Y:S02]  /*7900*/  FMNMX.FTZ R37, R60, R37, !PT ;  /* 0x000000253c257209 */ /* 0x000fe40007810000 */
[C---:B------:R-:W-:Y:S02]  /*7910*/  ISETP.GT.AND P5, PT, R47.reuse, 0x69, P2 ;  /* 0x000000692f00780c */ /* 0x040fe400017a4270 */
[----:B------:R-:W-:Y:S01]  /*7920*/  FSEL R76, R62, -INF , !P3 ;  /* 0xff8000003e4c7808 */ /* 0x000fe20005800000 */
[--C-:B------:R-:W-:Y:S01]  /*7930*/  FFMA.FTZ R62, R82, R43, -R9.reuse ;  /* 0x0000002b523e7223 */ /* 0x100fe20000010809 */
[----:B------:R-:W-:Y:S01]  /*7940*/  FMNMX.FTZ R37, R42, R37, !PT ;  /* 0x000000252a257209 */ /* 0x000fe20007810000 */
[----:B0-----:R-:W-:Y:S01]  /*7950*/  FFMA.FTZ R38, R80, R43, -R9 ;  /* 0x0000002b50267223 */ /* 0x001fe20000010809 */
[----:B------:R-:W-:Y:S01]  /*7960*/  ISETP.GT.AND P3, PT, R47, 0x70, P2 ;  /* 0x000000702f00780c */ /* 0x000fe20001764270 */
[----:B------:R-:W-:Y:S01]  /*7970*/  MUFU.EX2 R28, R28 ;  /* 0x0000001c001c7308 */ /* 0x000fe20000000800 */
[----:B------:R-:W-:-:S02]  /*7980*/  ISETP.LT.OR P5, PT, R45, 0x6a, P5 ;  /* 0x0000006a2d00780c */ /* 0x000fc40002fa1670 */
[----:B------:R-:W-:Y:S02]  /*7990*/  FMNMX.FTZ R39, R76, R37, !PT ;  /* 0x000000254c277209 */ /* 0x000fe40007810000 */
[----:B------:R-:W-:Y:S02]  /*79a0*/  FSEL R66, R66, -INF , !P5 ;  /* 0xff80000042427808 */ /* 0x000fe40006800000 */
[----:B------:R-:W-:Y:S01]  /*79b0*/  ISETP.LT.OR P3, PT, R45, 0x71, P3 ;  /* 0x000000712d00780c */ /* 0x000fe20001f61670 */
[----:B------:R-:W-:Y:S01]  /*79c0*/  MUFU.EX2 R37, R38 ;  /* 0x0000002600257308 */ /* 0x000fe20000000800 */
[----:B------:R-:W-:Y:S02]  /*79d0*/  FMNMX.FTZ R39, R64, R39, !PT ;  /* 0x0000002740277209 */ /* 0x000fe40007810000 */
[C---:B------:R-:W-:Y:S02]  /*79e0*/  ISETP.GT.AND P5, PT, R47.reuse, 0x78, P2 ;  /* 0x000000782f00780c */ /* 0x040fe400017a4270 */
[----:B------:R-:W-:Y:S01]  /*79f0*/  FSEL R78, R68, -INF , !P3 ;  /* 0xff800000444e7808 */ /* 0x000fe20005800000 */
[--C-:B------:R-:W-:Y:S01]  /*7a00*/  FFMA.FTZ R68, R86, R43, -R9.reuse ;  /* 0x0000002b56447223 */ /* 0x100fe20000010809 */
[----:B------:R-:W-:Y:S01]  /*7a10*/  FMNMX.FTZ R39, R66, R39, !PT ;  /* 0x0000002742277209 */ /* 0x000fe20007810000 */
[----:B------:R-:W0:Y:S01]  /*7a20*/  MUFU.EX2 R36, R36 ;  /* 0x0000002400247308 */ /* 0x000e220000000800 */
[----:B------:R-:W-:Y:S01]  /*7a30*/  ISETP.GT.AND P2, PT, R47, 0x79, P2 ;  /* 0x000000792f00780c */ /* 0x000fe20001744270 */
[----:B------:R-:W-:Y:S01]  /*7a40*/  FFMA.FTZ R47, R84, R43, -R9 ;  /* 0x0000002b542f7223 */ /* 0x000fe20000010809 */
[----:B------:R-:W-:-:S02]  /*7a50*/  ISETP.LT.OR P5, PT, R45, 0x79, P5 ;  /* 0x000000792d00780c */ /* 0x000fc40002fa1670 */
[----:B------:R-:W-:Y:S02]  /*7a60*/  FSEL R80, R69, -INF , !P4 ;  /* 0xff80000045507808 */ /* 0x000fe40006000000 */
[----:B------:R-:W-:Y:S01]  /*7a70*/  FMNMX.FTZ R39, R78, R39, !PT ;  /* 0x000000274e277209 */ /* 0x000fe20007810000 */
[----:B------:R-:W-:Y:S01]  /*7a80*/  MUFU.EX2 R40, R40 ;  /* 0x0000002800287308 */ /* 0x000fe20000000800 */
[----:B------:R-:W-:Y:S02]  /*7a90*/  ISETP.LT.OR P2, PT, R45, 0x7a, P2 ;  /* 0x0000007a2d00780c */ /* 0x000fe40001741670 */
[----:B------:R-:W-:Y:S01]  /*7aa0*/  FSEL R82, R70, -INF , !P5 ;  /* 0xff80000046527808 */ /* 0x000fe20006800000 */
[--C-:B------:R-:W-:Y:S01]  /*7ab0*/  FFMA.FTZ R70, R124, R43, -R9.reuse ;  /* 0x0000002b7c467223 */ /* 0x100fe20000010809 */
[----:B------:R-:W-:Y:S01]  /*7ac0*/  FMNMX.FTZ R45, R80, R39, !PT ;  /* 0x00000027502d7209 */ /* 0x000fe20007810000 */
[--C-:B------:R-:W-:Y:S01]  /*7ad0*/  FFMA.FTZ R124, R126, R43, -R9.reuse ;  /* 0x0000002b7e7c7223 */ /* 0x100fe20000010809 */
[----:B------:R-:W-:Y:S01]  /*7ae0*/  FSEL R84, R71, -INF , !P2 ;  /* 0xff80000047547808 */ /* 0x000fe20005000000 */
[----:B------:R-:W-:Y:S01]  /*7af0*/  MUFU.EX2 R39, R47 ;  /* 0x0000002f00277308 */ /* 0x000fe20000000800 */
[----:B------:R-:W-:Y:S01]  /*7b00*/  FMNMX.FTZ R45, R82, R45, !PT ;  /* 0x0000002d522d7209 */ /* 0x000fe20007810000 */
[----:B------:R-:W-:Y:S01]  /*7b10*/  FFMA.FTZ R126, R74, R43, -R9 ;  /* 0x0000002b4a7e7223 */ /* 0x000fe20000010809 */
[----:B0-----:R-:W-:-:S02]  /*7b20*/  F2FP.F16.F32.PACK_AB R136, R36, R27 ;  /* 0x0000001b2488723e */ /* 0x001fc400000000ff */
[----:B------:R-:W-:Y:S01]  /*7b30*/  FMNMX.FTZ R38, R84, R45, !PT ;  /* 0x0000002d54267209 */ /* 0x000fe20007810000 */
[-CC-:B------:R-:W-:Y:S01]  /*7b40*/  FFMA.FTZ R45, R56, R43.reuse, -R9.reuse ;  /* 0x0000002b382d7223 */ /* 0x180fe20000010809 */
[-CC-:B------:R-:W-:Y:S01]  /*7b50*/  FFMA.FTZ R56, R120, R43.reuse, -R9.reuse ;  /* 0x0000002b78387223 */ /* 0x180fe20000010809 */
[----:B------:R0:W-:Y:S01]  /*7b60*/  MUFU.EX2 R47, R122 ;  /* 0x0000007a002f7308 */ /* 0x0001e20000000800 */
[-CC-:B------:R-:W-:Y:S01]  /*7b70*/  FFMA.FTZ R120, R132, R43.reuse, -R9.reuse ;  /* 0x0000002b84787223 */ /* 0x180fe20000010809 */
[----:B------:R-:W1:Y:S06]  /*7b80*/  SHFL.BFLY PT, R49, R38, 0x2, 0x1f ;  /* 0x0c401f0026317f89 */ /* 0x000e6c00000e0000 */
[----:B------:R-:W2:Y:S01]  /*7b90*/  MUFU.EX2 R62, R62 ;  /* 0x0000003e003e7308 */ /* 0x000ea20000000800 */
[----:B0-----:R-:W-:-:S07]  /*7ba0*/  FFMA.FTZ R122, R134, R43, -R9 ;  /* 0x0000002b867a7223 */ /* 0x001fce0000010809 */
[----:B------:R-:W0:Y:S08]  /*7bb0*/  MUFU.EX2 R68, R68 ;  /* 0x0000004400447308 */ /* 0x000e300000000800 */
[----:B------:R-:W-:Y:S01]  /*7bc0*/  MUFU.EX2 R45, R45 ;  /* 0x0000002d002d7308 */ /* 0x000fe20000000800 */
[----:B--2---:R-:W-:Y:S02]  /*7bd0*/  F2FP.F16.F32.PACK_AB R132, R62, R37 ;  /* 0x000000253e84723e */ /* 0x004fe400000000ff */
[----:B-1----:R-:W-:Y:S01]  /*7be0*/  FMNMX.FTZ R55, R38, R49, !PT ;  /* 0x0000003126377209 */ /* 0x002fe20007810000 */
[----:B------:R-:W-:-:S04]  /*7bf0*/  FFMA.FTZ R49, R128, R43, -R9 ;  /* 0x0000002b80317223 */ /* 0x000fc80000010809 */
[----:B------:R-:W1:Y:S01]  /*7c00*/  SHFL.BFLY PT, R38, R55, 0x1, 0x1f ;  /* 0x0c201f0037267f89 */ /* 0x000e6200000e0000 */
[----:B------:R-:W-:Y:S01]  /*7c10*/  MUFU.EX2 R56, R56 ;  /* 0x0000003800387308 */ /* 0x000fe20000000800 */
[----:B0-----:R-:W-:-:S07]  /*7c20*/  F2FP.F16.F32.PACK_AB R134, R68, R39 ;  /* 0x000000274486723e */ /* 0x001fce00000000ff */
[----:B------:R-:W0:Y:S08]  /*7c30*/  MUFU.EX2 R70, R70 ;  /* 0x0000004600467308 */ /* 0x000e300000000800 */
[----:B------:R-:W-:Y:S01]  /*7c40*/  MUFU.EX2 R124, R124 ;  /* 0x0000007c007c7308 */ /* 0x000fe20000000800 */
[----:B-1----:R-:W-:Y:S01]  /*7c50*/  FMNMX.FTZ R38, R55, R38, !PT ;  /* 0x0000002637267209 */ /* 0x002fe20007810000 */
[-C--:B------:R-:W-:Y:S01]  /*7c60*/  FFMA.FTZ R55, R138, R43.reuse, -R9 ;  /* 0x0000002b8a377223 */ /* 0x080fe20000010809 */
[----:B------:R-:W-:-:S05]  /*7c70*/  FMUL.FTZ R9, R4, R43 ;  /* 0x0000002b04097220 */ /* 0x000fca0000410000 */
[----:B------:R-:W-:Y:S01]  /*7c80*/  MUFU.EX2 R49, R49 ;  /* 0x0000003100317308 */ /* 0x000fe20000000800 */
[C---:B------:R-:W-:Y:S01]  /*7c90*/  FSETP.NEU.FTZ.AND P2, PT, R38.reuse, -INF , PT ;  /* 0xff8000002600780b */ /* 0x040fe20003f5d000 */
[----:B------:R-:W-:Y:S01]  /*7ca0*/  FMUL.FTZ R57, R38, R43 ;  /* 0x0000002b26397220 */ /* 0x000fe20000410000 */
[----:B------:R-:W-:Y:S02]  /*7cb0*/  F2FP.F16.F32.PACK_AB R138, R40, R33 ;  /* 0x00000021288a723e */ /* 0x000fe400000000ff */
[----:B0-----:R-:W-:Y:S02]  /*7cc0*/  F2FP.F16.F32.PACK_AB R130, R70, R47 ;  /* 0x0000002f4682723e */ /* 0x001fe400000000ff */
[----:B------:R-:W-:Y:S01]  /*7cd0*/  FSEL R57, R57, RZ, P2 ;  /* 0x000000ff39397208 */ /* 0x000fe20001000000 */
[----:B------:R-:W0:Y:S04]  /*7ce0*/  MUFU.EX2 R9, R9 ;  /* 0x0000000900097308 */ /* 0x000e280000000800 */
        /* <DEDUP_REMOVED lines=10> */
[----:B------:R-:W-:-:S02]  /*7d90*/  IMAD.U32 R29, RZ, RZ, UR37 ;  /* 0x00000025ff1d7e24 */ /* 0x000fc4000f8e00ff */
[-CC-:B------:R-:W-:Y:S01]  /*7da0*/  FFMA.FTZ R74, R146, R43.reuse, -R57.reuse ;  /* 0x0000002b924a7223 */ /* 0x180fe20000010839 */
[--C-:B------:R-:W-:Y:S01]  /*7db0*/  FFMA.FTZ R135, R30, R43, -R57.reuse ;  /* 0x0000002b1e877223 */ /* 0x100fe20000010839 */
[----:B0-----:R-:W-:Y:S01]  /*7dc0*/  FFMA.FTZ R20, R9, R3, R148 ;  /* 0x0000000309147223 */ /* 0x001fe20000010094 */
[-CC-:B------:R-:W-:Y:S01]  /*7dd0*/  FFMA.FTZ R147, R150, R43.reuse, -R57.reuse ;  /* 0x0000002b96937223 */ /* 0x180fe20000010839 */
[----:B------:R-:W-:Y:S01]  /*7de0*/  @!P1 LEA R29, R29, UR45, 0x3 ;  /* 0x0000002d1d1d9c11 */ /* 0x000fe2000f8e18ff */
[----:B------:R-:W-:Y:S01]  /*7df0*/  MUFU.EX2 R149, R149 ;  /* 0x0000009500957308 */ /* 0x000fe20000000800 */
[----:B------:R-:W-:Y:S01]  /*7e00*/  FADD.FTZ R3, R5, R20 ;  /* 0x0000001405037221 */ /* 0x000fe20000010000 */
[-CC-:B------:R-:W-:Y:S01]  /*7e10*/  FFMA.FTZ R72, R72, R43.reuse, -R57.reuse ;  /* 0x0000002b48487223 */ /* 0x180fe20000010839 */
[-C--:B------:R-:W-:Y:S01]  /*7e20*/  FFMA.FTZ R133, R46, R43.reuse, -R57 ;  /* 0x0000002b2e857223 */ /* 0x080fe20000010839 */
[----:B------:R-:W-:Y:S02]  /*7e30*/  @!P1 VIADD R29, R29, 0x16860 ;  /* 0x000168601d1d9836 */ /* 0x000fe40000000000 */
[----:B------:R-:W-:Y:S01]  /*7e40*/  FADD.FTZ R20, R10, R3 ;  /* 0x000000030a147221 */ /* 0x000fe20000010000 */
[----:B------:R-:W-:Y:S01]  /*7e50*/  FSEL R3, R38, RZ, P2 ;  /* 0x000000ff26037208 */ /* 0x000fe20001000000 */
[-C--:B------:R-:W-:Y:S01]  /*7e60*/  FFMA.FTZ R86, R31, R43.reuse, -R57 ;  /* 0x0000002b1f567223 */ /* 0x080fe20000010839 */
[----:B------:R-:W-:Y:S01]  /*7e70*/  MUFU.EX2 R151, R151 ;  /* 0x0000009700977308 */ /* 0x000fe20000000800 */
[----:B------:R-:W-:Y:S01]  /*7e80*/  FADD.FTZ R11, R7, R20 ;  /* 0x00000014070b7221 */ /* 0x000fe20000010000 */
[----:B------:R-:W-:Y:S01]  /*7e90*/  @!P1 PRMT R29, RZ, 0x654, R29 ;  /* 0x00000654ff1d9816 */ /* 0x000fe2000000001d */
[----:B------:R-:W-:Y:S01]  /*7ea0*/  FADD.FTZ R20, -R3, R6 ;  /* 0x0000000603147221 */ /* 0x000fe20000010100 */
[-C--:B------:R-:W-:Y:S01]  /*7eb0*/  FFMA.FTZ R143, R34, R43.reuse, -R57 ;  /* 0x0000002b228f7223 */ /* 0x080fe20000010839 */
[----:B------:R-:W-:Y:S01]  /*7ec0*/  FADD.FTZ R128, R12, R11 ;  /* 0x0000000b0c807221 */ /* 0x000fe20000010000 */
[----:B------:R0:W-:Y:S01]  /*7ed0*/  @!P1 SYNCS.ARRIVE.TRANS64.RED.A1T0 RZ, [R29+URZ], RZ ;  /* 0x000000ff1dff99a7 */ /* 0x0001e2000810043f */
[-C--:B------:R-:W-:Y:S01]  /*7ee0*/  FMUL.FTZ R11, R20, R43.reuse ;  /* 0x0000002b140b7220 */ /* 0x080fe20000410000 */
[----:B------:R1:W-:Y:S01]  /*7ef0*/  MUFU.EX2 R6, R44 ;  /* 0x0000002c00067308 */ /* 0x0003e20000000800 */
[----:B------:R-:W-:Y:S01]  /*7f00*/  FADD.FTZ R128, R13, R128 ;  /* 0x000000800d807221 */ /* 0x000fe20000010000 */
[-CC-:B------:R-:W-:Y:S01]  /*7f10*/  FFMA.FTZ R125, R42, R43.reuse, -R57.reuse ;  /* 0x0000002b2a7d7223 */ /* 0x180fe20000010839 */
[-CC-:B------:R-:W-:Y:S01]  /*7f20*/  FFMA.FTZ R34, R35, R43.reuse, -R57.reuse ;  /* 0x0000002b23227223 */ /* 0x180fe20000010839 */
[-CC-:B------:R-:W-:Y:S01]  /*7f30*/  FFMA.FTZ R139, R41, R43.reuse, -R57.reuse ;  /* 0x0000002b298b7223 */ /* 0x180fe20000010839 */
[----:B------:R-:W-:Y:S01]  /*7f40*/  FADD.FTZ R3, R15, R128 ;  /* 0x000000800f037221 */ /* 0x000fe20000010000 */
[----:B------:R-:W-:Y:S01]  /*7f50*/  F2FP.F16.F32.PACK_AB R144, R13, R12 ;  /* 0x0000000c0d90723e */ /* 0x000fe200000000ff */
[-C--:B------:R-:W-:Y:S01]  /*7f60*/  FFMA.FTZ R129, R52, R43.reuse, -R57 ;  /* 0x0000002b34817223 */ /* 0x080fe20000010839 */
[----:B------:R-:W2:Y:S01]  /*7f70*/  MUFU.EX2 R11, R11 ;  /* 0x0000000b000b7308 */ /* 0x000ea20000000800 */
[----:B------:R-:W-:Y:S01]  /*7f80*/  FADD.FTZ R20, R24, R3 ;  /* 0x0000000318147221 */ /* 0x000fe20000010000 */
[----:B------:R-:W-:Y:S01]  /*7f90*/  F2FP.F16.F32.PACK_AB R148, R5, R148 ;  /* 0x000000940594723e */ /* 0x000fe200000000ff */
[--C-:B------:R-:W-:Y:S01]  /*7fa0*/  FFMA.FTZ R131, R58, R43, -R57.reuse ;  /* 0x0000002b3a837223 */ /* 0x100fe20000010839 */
[----:B------:R-:W-:Y:S01]  /*7fb0*/  F2FP.F16.F32.PACK_AB R146, R24, R15 ;  /* 0x0000000f1892723e */ /* 0x000fe200000000ff */
[----:B------:R-:W-:Y:S01]  /*7fc0*/  FADD.FTZ R3, R21, R20 ;  /* 0x0000001415037221 */ /* 0x000fe20000010000 */
[-CC-:B------:R-:W-:Y:S01]  /*7fd0*/  FFMA.FTZ R20, R48, R43.reuse, -R57.reuse ;  /* 0x0000002b30147223 */ /* 0x180fe20000010839 */
[-C--:B------:R-:W-:Y:S01]  /*7fe0*/  FFMA.FTZ R60, R60, R43.reuse, -R57 ;  /* 0x0000002b3c3c7223 */ /* 0x080fe20000010839 */
[----:B------:R-:W3:Y:S01]  /*7ff0*/  MUFU.EX2 R32, R32 ;  /* 0x0000002000207308 */ /* 0x000ee20000000800 */
[----:B-1----:R-:W-:Y:S01]  /*8000*/  FADD.FTZ R44, R26, R3 ;  /* 0x000000031a2c7221 */ /* 0x002fe20000010000 */
[----:B------:R-:W-:Y:S01]  /*8010*/  F2FP.F16.F32.PACK_AB R150, R7, R10 ;  /* 0x0000000a0796723e */ /* 0x000fe200000000ff */
[-CC-:B------:R-:W-:Y:S01]  /*8020*/  FFMA.FTZ R76, R76, R43.reuse, -R57.reuse ;  /* 0x0000002b4c4c7223 */ /* 0x180fe20000010839 */
[-CC-:B------:R-:W-:Y:S01]  /*8030*/  FFMA.FTZ R64, R64, R43.reuse, -R57.reuse ;  /* 0x0000002b40407223 */ /* 0x180fe20000010839 */
[----:B------:R-:W-:Y:S01]  /*8040*/  FADD.FTZ R3, R25, R44 ;  /* 0x0000002c19037221 */ /* 0x000fe20000010000 */
[-CC-:B------:R-:W-:Y:S01]  /*8050*/  FFMA.FTZ R66, R66, R43.reuse, -R57.reuse ;  /* 0x0000002b42427223 */ /* 0x180fe20000010839 */
[-C--:B------:R-:W-:Y:S01]  /*8060*/  FFMA.FTZ R78, R78, R43.reuse, -R57 ;  /* 0x0000002b4e4e7223 */ /* 0x080fe20000010839 */
[----:B------:R-:W1:Y:S01]  /*8070*/  MUFU.EX2 R145, R145 ;  /* 0x0000009100917308 */ /* 0x000e620000000800 */
[----:B------:R-:W-:Y:S01]  /*8080*/  FADD.FTZ R44, R28, R3 ;  /* 0x000000031c2c7221 */ /* 0x000fe20000010000 */
[----:B--2---:R-:W-:Y:S01]  /*8090*/  FFMA.FTZ R30, R11, R2, R4 ;  /* 0x000000020b1e7223 */ /* 0x004fe20000010004 */
[-CC-:B------:R-:W-:Y:S01]  /*80a0*/  FFMA.FTZ R2, R50, R43.reuse, -R57.reuse ;  /* 0x0000002b32027223 */ /* 0x180fe20000010839 */
[-CC-:B------:R-:W-:Y:S01]  /*80b0*/  FFMA.FTZ R80, R80, R43.reuse, -R57.reuse ;  /* 0x0000002b50507223 */ /* 0x180fe20000010839 */
[----:B------:R-:W-:Y:S01]  /*80c0*/  FADD.FTZ R3, R27, R44 ;  /* 0x0000002c1b037221 */ /* 0x000fe20000010000 */
[----:B------:R-:W-:Y:S01]  /*80d0*/  FADD.FTZ R44, R149, R30 ;  /* 0x0000001e952c7221 */ /* 0x000fe20000010000 */
[-C--:B------:R-:W-:Y:S01]  /*80e0*/  FFMA.FTZ R30, R54, R43.reuse, -R57 ;  /* 0x0000002b361e7223 */ /* 0x080fe20000010839 */
[----:B------:R-:W2:Y:S01]  /*80f0*/  MUFU.EX2 R74, R74 ;  /* 0x0000004a004a7308 */ /* 0x000ea20000000800 */
[----:B------:R-:W-:Y:S01]  /*8100*/  FADD.FTZ R46, R36, R3 ;  /* 0x00000003242e7221 */ /* 0x000fe20000010000 */
[----:B------:R-:W-:Y:S01]  /*8110*/  FADD.FTZ R3, R151, R44 ;  /* 0x0000002c97037221 */ /* 0x000fe20000010000 */
[-CC-:B------:R-:W-:Y:S01]  /*8120*/  FFMA.FTZ R82, R82, R43.reuse, -R57.reuse ;  /* 0x0000002b52527223 */ /* 0x180fe20000010839 */
[----:B------:R-:W-:Y:S01]  /*8130*/  FFMA.FTZ R57, R84, R43, -R57 ;  /* 0x0000002b54397223 */ /* 0x000fe20000010839 */
[----:B0-----:R-:W-:Y:S01]  /*8140*/  FADD.FTZ R29, R33, R46 ;  /* 0x0000002e211d7221 */ /* 0x001fe20000010000 */
[----:B---3--:R-:W-:Y:S01]  /*8150*/  FADD.FTZ R44, R32, R3 ;  /* 0x00000003202c7221 */ /* 0x008fe20000010000 */
[----:B------:R-:W-:Y:S01]  /*8160*/  ISETP.GT.AND P2, PT, R0, UR27, PT ;  /* 0x0000001b00007c0c */ /* 0x000fe2000bf44270 */
[----:B------:R-:W0:Y:S01]  /*8170*/  MUFU.EX2 R147, R147 ;  /* 0x0000009300937308 */ /* 0x000e220000000800 */
[----:B------:R-:W-:Y:S01]  /*8180*/  FADD.FTZ R46, R40, R29 ;  /* 0x0000001d282e7221 */ /* 0x000fe20000010000 */
[----:B-1----:R-:W-:Y:S01]  /*8190*/  FADD.FTZ R3, R145, R44 ;  /* 0x0000002c91037221 */ /* 0x002fe20000010000 */
[----:B------:R-:W-:Y:S01]  /*81a0*/  UMOV UR37, UR26 ;  /* 0x0000001a00257c82 */ /* 0x000fe20008000000 */
[----:B------:R-:W-:Y:S01]  /*81b0*/  F2FP.F16.F32.PACK_AB R149, R149, R4 ;  /* 0x000000049595723e */ /* 0x000fe200000000ff */
[----:B------:R-:W-:Y:S01]  /*81c0*/  FADD.FTZ R29, R37, R46 ;  /* 0x0000002e251d7221 */ /* 0x000fe20000010000 */
[----:B------:R-:W-:Y:S01]  /*81d0*/  F2FP.F16.F32.PACK_AB R140, R26, R21 ;  /* 0x000000151a8c723e */ /* 0x000fe200000000ff */
[----:B------:R-:W-:Y:S01]  /*81e0*/  FMUL.FTZ R88, R88, R9 ;  /* 0x0000000958587220 */ /* 0x000fe20000410000 */
[----:B------:R-:W1:Y:S01]  /*81f0*/  MUFU.EX2 R72, R72 ;  /* 0x0000004800487308 */ /* 0x000e620000000800 */
[----:B--2---:R-:W-:Y:S01]  /*8200*/  FADD.FTZ R42, R74, R3 ;  /* 0x000000034a2a7221 */ /* 0x004fe20000010000 */
[----:B------:R-:W-:Y:S01]  /*8210*/  FADD.FTZ R44, R62, R29 ;  /* 0x0000001d3e2c7221 */ /* 0x000fe20000010000 */
[----:B------:R-:W-:Y:S01]  /*8220*/  F2FP.F16.F32.PACK_AB R142, R28, R25 ;  /* 0x000000191c8e723e */ /* 0x000fe200000000ff */
[----:B------:R-:W-:Y:S01]  /*8230*/  FMUL.FTZ R89, R89, R9 ;  /* 0x0000000959597220 */ /* 0x000fe20000410000 */
[----:B------:R-:W-:Y:S01]  /*8240*/  F2FP.F16.F32.PACK_AB R128, R56, R45 ;  /* 0x0000002d3880723e */ /* 0x000fe200000000ff */
        /* <DEDUP_REMOVED lines=25> */
[C---:B------:R-:W-:Y:S01]  /*83e0*/  F2FP.F16.F32.PACK_AB R124, R49.reuse, R124 ;  /* 0x0000007c317c723e */ /* 0x040fe200000000ff */
[----:B------:R-:W2:Y:S01]  /*83f0*/  MUFU.EX2 R34, R34 ;  /* 0x0000002200227308 */ /* 0x000ea20000000800 */
[----:B0-----:R-:W-:Y:S01]  /*8400*/  FADD.FTZ R42, R86, R3 ;  /* 0x00000003562a7221 */ /* 0x001fe20000010000 */
[----:B------:R-:W-:Y:S01]  /*8410*/  FADD.FTZ R5, R49, R24 ;  /* 0x0000001831057221 */ /* 0x000fe20000010000 */
[-C--:B------:R-:W-:Y:S01]  /*8420*/  FMUL.FTZ R116, R116, R9.reuse ;  /* 0x0000000974747220 */ /* 0x080fe20000410000 */
[----:B------:R-:W-:Y:S01]  /*8430*/  FMUL.FTZ R117, R117, R9 ;  /* 0x0000000975757220 */ /* 0x000fe20000410000 */
[----:B------:R-:W-:Y:S01]  /*8440*/  F2FP.F16.F32.PACK_AB R151, R32, R151 ;  /* 0x000000972097723e */ /* 0x000fe200000000ff */
[----:B------:R-:W-:Y:S01]  /*8450*/  VIADD R0, R0, 0xffffffff ;  /* 0xffffffff00007836 */ /* 0x000fe20000000000 */
[----:B------:R-:W-:Y:S01]  /*8460*/  F2FP.F16.F32.PACK_AB R145, R74, R145 ;  /* 0x000000914a91723e */ /* 0x000fe200000000ff */
[----:B------:R-:W0:Y:S01]  /*8470*/  MUFU.EX2 R137, R137 ;  /* 0x0000008900897308 */ /* 0x000e220000000800 */
[----:B-1----:R-:W-:Y:S01]  /*8480*/  FADD.FTZ R3, R143, R42 ;  /* 0x0000002a8f037221 */ /* 0x002fe20000010000 */
[----:B------:R-:W-:Y:S01]  /*8490*/  F2FP.F16.F32.PACK_AB R147, R72, R147 ;  /* 0x000000934893723e */ /* 0x000fe200000000ff */
[----:B------:R-:W-:Y:S01]  /*84a0*/  FMUL.FTZ R90, R90, R11 ;  /* 0x0000000b5a5a7220 */ /* 0x000fe20000410000 */
[----:B------:R-:W-:Y:S01]  /*84b0*/  F2FP.F16.F32.PACK_AB R141, R86, R141 ;  /* 0x0000008d568d723e */ /* 0x000fe200000000ff */
        /* <DEDUP_REMOVED lines=22> */
[----:B------:R-:W-:Y:S01]  /*8620*/  FMUL.FTZ R119, R119, R11 ;  /* 0x0000000b77777220 */ /* 0x000fe20000410000 */
[----:B------:R-:W-:-:S04]  /*8630*/  IMAD.MOV.U32 R4, RZ, RZ, R8 ;  /* 0x000000ffff047224 */ /* 0x000fc800078e0008 */
[----:B------:R-:W1:Y:S01]  /*8640*/  MUFU.EX2 R133, R133 ;  /* 0x0000008500857308 */ /* 0x000e620000000800 */
[----:B--2---:R-:W-:Y:S01]  /*8650*/  FADD.FTZ R3, R139, R12 ;  /* 0x0000000c8b037221 */ /* 0x004fe20000010000 */
[----:B------:R-:W-:-:S03]  /*8660*/  F2FP.F16.F32.PACK_AB R139, R6, R139 ;  /* 0x0000008b068b723e */ /* 0x000fc600000000ff */
[----:B------:R-:W-:Y:S01]  /*8670*/  FADD.FTZ R12, R6, R3 ;  /* 0x00000003060c7221 */ /* 0x000fe20000010000 */
[----:B------:R-:W-:Y:S02]  /*8680*/  IMAD.MOV.U32 R6, RZ, RZ, R38 ;  /* 0x000000ffff067224 */ /* 0x000fe400078e0026 */
        /* <DEDUP_REMOVED lines=49> */
[C---:B--2---:R-:W-:Y:S01]  /*89a0*/  FADD.FTZ R3, R55.reuse, R24 ;  /* 0x0000001837037221 */ /* 0x044fe20000010000 */
[----:B------:R-:W-:Y:S02]  /*89b0*/  F2FP.F16.F32.PACK_AB R122, R55, R122 ;  /* 0x0000007a377a723e */ /* 0x000fe400000000ff */
[C---:B0-----:R-:W-:Y:S01]  /*89c0*/  FADD.FTZ R2, R57.reuse, R12 ;  /* 0x0000000c39027221 */ /* 0x041fe20000010000 */
[----:B------:R-:W-:Y:S01]  /*89d0*/  F2FP.F16.F32.PACK_AB R123, R57, R123 ;  /* 0x0000007b397b723e */ /* 0x000fe200000000ff */
[----:B------:R-:W-:Y:S06]  /*89e0*/  @P2 BRA `(.L_x_13724) ;  /* 0xffffffc800b02947 */ /* 0x000fec000383ffff */
[----:B------:R-:W-:Y:S01]  /*89f0*/  IMAD.MOV.U32 R6, RZ, RZ, R38 ;  /* 0x000000ffff067224 */ /* 0x000fe200078e0026 */
[----:B------:R-:W-:Y:S01]  /*8a00*/  UMOV UR37, UR26 ;  /* 0x0000001a00257c82 */ /* 0x000fe20008000000 */
[----:B------:R-:W-:Y:S01]  /*8a10*/  IMAD.MOV.U32 R4, RZ, RZ, R8 ;  /* 0x000000ffff047224 */ /* 0x000fe200078e0008 */
[----:B------:R-:W-:-:S06]  /*8a20*/  UMOV UR46, UR25 ;  /* 0x00000019002e7c82 */ /* 0x000fcc0008000000 */
.L_x_13707:
[----:B------:R-:W-:Y:S01]  /*8a30*/  ULDC UR6, c[0x0][0x448] ;  /* 0x0001120000067ab9 */ /* 0x000fe20000000800 */
[----:B------:R-:W-:Y:S01]  /*8a40*/  ULDC UR14, c[0x0][0x9e4] ;  /* 0x00027900000e7ab9 */ /* 0x000fe20000000800 */
[----:B------:R-:W-:Y:S02]  /*8a50*/  UISETP.NE.AND UP0, UPT, UR6, 0x1, UPT ;  /* 0x000000010600788c */ /* 0x000fe4000bf05270 */
[----:B------:R-:W-:Y:S02]  /*8a60*/  UISETP.GE.AND UP1, UPT, UR14, 0x1, UPT ;  /* 0x000000010e00788c */ /* 0x000fe4000bf26270 */
[----:B------:R-:W-:Y:S02]  /*8a70*/  UIADD3 UR10, UR41, 0xbf, URZ ;  /* 0x000000bf290a7890 */ /* 0x000fe4000fffe03f */
[----:B------:R-:W-:Y:S02]  /*8a80*/  UIADD3 UR11, UR42, 0x1, -UR38 ;  /* 0x000000012a0b7890 */ /* 0x000fe4000fffe826 */
[----:B------:R-:W-:-:S03]  /*8a90*/  PLOP3.LUT P6, PT, PT, PT, UP1, 0x80, 0x0 ;  /* 0x000000000000781c */ /* 0x000fc60003fcf018 */
[----:B------:R-:W-:Y:S01]  /*8aa0*/  @UP0 ULDC UR6, c[0x0][0x44c] ;  /* 0x0001130000060ab9 */ /* 0x000fe20000000800 */
[----:B------:R-:W-:Y:S01]  /*8ab0*/  @UP0 ULDC UR15, c[0x0][0x450] ;  /* 0x00011400000f0ab9 */ /* 0x000fe20000000800 */
[----:B------:R-:W-:-:S04]  /*8ac0*/  UIMAD.WIDE.U32 UR6, UR10, UR6, URZ ;  /* 0x000000060a0672a5 */ /* 0x000fc8000f8e003f */
[----:B------:R-:W-:-:S04]  /*8ad0*/  @UP0 USHF.R.U32.HI UR10, URZ, UR15, UR7 ;  /* 0x0000000f3f0a0299 */ /* 0x000fc80008011607 */
[----:B------:R-:W-:-:S03]  /*8ae0*/  UIADD3 UR10, UR11, UR10, URZ ;  /* 0x0000000a0b0a7290 */ /* 0x000fc6000fffe03f */
[----:B------:R-:W-:Y:S02]  /*8af0*/  ULDC UR11, c[0x0][0x9dc] ;  /* 0x00027700000b7ab9 */ /* 0x000fe40000000800 */
        /* <DEDUP_REMOVED lines=12> */
.L_x_13726:
[----:B------:R-:W-:-:S11]  /*8bc0*/  UISETP.NE.AND UP1, UPT, UR14, 0x1, UPT ;  /* 0x000000010e00788c */ /* 0x000fd6000bf25270 */
[----:B------:R-:W-:Y:S02]  /*8bd0*/  @UP1 ULDC.64 UR18, c[0x0][0x9e8] ;  /* 0x00027a0000121ab9 */ /* 0x000fe40000000a00 */
[----:B------:R-:W-:-:S04]  /*8be0*/  UIMAD.WIDE.U32 UR6, UR10, UR18, URZ ;  /* 0x000000120a0672a5 */ /* 0x000fc8000f8e003f */
[----:B------:R-:W-:-:S12]  /*8bf0*/  @UP1 USHF.R.U32.HI UR10, URZ, UR19, UR7 ;  /* 0x000000133f0a1299 */ /* 0x000fd80008011607 */
.L_x_13727:
[----:B------:R-:W-:-:S04]  /*8c00*/  UIMAD UR10, UR10, UR14, URZ ;  /* 0x0000000e0a0a72a4 */ /* 0x000fc8000f8e023f */
[----:B------:R-:W-:-:S04]  /*8c10*/  UISETP.LT.AND UP1, UPT, UR11, UR10, UPT ;  /* 0x0000000a0b00728c */ /* 0x000fc8000bf21270 */
[----:B------:R-:W-:-:S12]  /*8c20*/  USEL UR11, UR11, UR10, !UP1 ;  /* 0x0000000a0b0b7287 */ /* 0x000fd8000c800000 */
.L_x_13725:
        /* <DEDUP_REMOVED lines=13> */
.L_x_13737:
        /* <DEDUP_REMOVED lines=9> */
.L_x_13730:
[----:B------:R-:W-:Y:S01]  /*8d90*/  ULEA UR6, UR37, UR45, 0x3 ;  /* 0x0000002d25067291 */ /* 0x000fe2000f8e183f */
[----:B------:R-:W-:-:S05]  /*8da0*/  IMAD.U32 R4, RZ, RZ, UR46 ;  /* 0x0000002eff047e24 */ /* 0x000fca000f8e00ff */
[----:B------:R-:W-:-:S04]  /*8db0*/  SHF.L.U32 R4, R4, 0x1f, RZ ;  /* 0x0000001f04047819 */ /* 0x000fc800000006ff */
[----:B------:R0:W1:Y:S01]  /*8dc0*/  SYNCS.PHASECHK.TRANS64.TRYWAIT P2, [UR6+0x16830], R4 ;  /* 0x01683004ff0075a7 */ /* 0x0000620008040146 */
[----:B------:R-:W-:Y:S05]  /*8dd0*/  @!P0 BRA `(.L_x_13731) ;  /* 0x0000000000048947 */ /* 0x000fea0003800000 */
[----:B------:R-:W-:Y:S01]  /*8de0*/  BPT.TRAP 0x1 ;  /* 0x000000040000795c */ /* 0x000fe20000300000 */
.L_x_13731:
[----:B-1----:R-:W-:Y:S05]  /*8df0*/  @P2 BRA `(.L_x_13729) ;  /* 0x0000000000082947 */ /* 0x002fea0003800000 */
[----:B------:R-:W1:Y:S02]  /*8e00*/  SYNCS.PHASECHK.TRANS64.TRYWAIT P2, [UR6+0x16830], R4 ;  /* 0x01683004ff0075a7 */ /* 0x000e640008040146 */
[----:B-1----:R-:W-:Y:S05]  /*8e10*/  @!P2 BRA `(.L_x_13732) ;  /* 0x000000d4004ca947 */ /* 0x002fea0003800000 */
.L_x_13729:
        /* <DEDUP_REMOVED lines=25> */
.L_x_13734:
[----:B------:R-:W-:Y:S01]  /*8fb0*/  ULEA UR6, UR24, UR45, 0x3 ;  /* 0x0000002d18067291 */ /* 0x000fe2000f8e183f */
[----:B------:R-:W-:-:S05]  /*8fc0*/  IMAD.U32 R4, RZ, RZ, UR25 ;  /* 0x00000019ff047e24 */ /* 0x000fca000f8e00ff */
[----:B------:R-:W-:-:S04]  /*8fd0*/  SHF.L.U32 R4, R4, 0x1f, RZ ;  /* 0x0000001f04047819 */ /* 0x000fc800000006ff */
[----:B------:R0:W1:Y:S01]  /*8fe0*/  SYNCS.PHASECHK.TRANS64.TRYWAIT P2, [UR6+0x16850], R4 ;  /* 0x01685004ff0075a7 */ /* 0x0000620008040146 */
[----:B------:R-:W-:Y:S05]  /*8ff0*/  @!P0 BRA `(.L_x_13735) ;  /* 0x0000000000048947 */ /* 0x000fea0003800000 */
[----:B------:R-:W-:Y:S01]  /*9000*/  BPT.TRAP 0x1 ;  /* 0x000000040000795c */ /* 0x000fe20000300000 */
.L_x_13735:
[----:B-1----:R-:W-:Y:S05]  /*9010*/  @P2 BRA `(.L_x_13733) ;  /* 0x0000000000082947 */ /* 0x002fea0003800000 */
[----:B------:R-:W1:Y:S02]  /*9020*/  SYNCS.PHASECHK.TRANS64.TRYWAIT P2, [UR6+0x16850], R4 ;  /* 0x01685004ff0075a7 */ /* 0x000e640008040146 */
[----:B-1----:R-:W-:Y:S05]  /*9030*/  @!P2 BRA `(.L_x_13736) ;  /* 0x000000d000dca947 */ /* 0x002fea0003800000 */
.L_x_13733:
        /* <DEDUP_REMOVED lines=12> */
[----:B------:R-:W-:Y:S01]  /*9100*/  ULEA UR10, UR24, UR6, 0xa ;  /* 0x00000006180a7291 */ /* 0x000fe2000f8e503f */
[----:B------:R-:W-:Y:S01]  /*9110*/  FMUL.FTZ R25, R36, UR22 ;  /* 0x0000001624197c20 */ /* 0x000fe20008410000 */
[----:B------:R-:W-:Y:S01]  /*9120*/  FMUL.FTZ R10, R27, UR22 ;  /* 0x000000161b0a7c20 */ /* 0x000fe20008410000 */
[----:B------:R-:W-:Y:S01]  /*9130*/  FMUL.FTZ R27, R37, UR22 ;  /* 0x00000016251b7c20 */ /* 0x000fe20008410000 */
[----:B------:R-:W-:Y:S01]  /*9140*/  FMUL.FTZ R29, R40, UR22 ;  /* 0x00000016281d7c20 */ /* 0x000fe20008410000 */
[----:B------:R-:W1:Y:S01]  /*9150*/  MUFU.TANH R9, R9 ;  /* 0x0000000900097308 */ /* 0x000e620000002400 */
[----:B------:R-:W-:Y:S01]  /*9160*/  FMUL.FTZ R12, R30, UR22 ;  /* 0x000000161e0c7c20 */ /* 0x000fe20008410000 */
[----:B------:R-:W-:Y:S01]  /*9170*/  UMOV UR6, UR10 ;  /* 0x0000000a00067c82 */ /* 0x000fe20008000000 */
[----:B------:R-:W-:Y:S01]  /*9180*/  FMUL.FTZ R30, R41, UR22 ;  /* 0x00000016291e7c20 */ /* 0x000fe20008410000 */
[----:B------:R-:W-:Y:S01]  /*9190*/  HGMMA.64x64x16.F32 R88, R148, gdesc[UR4].tnspB, R88, gsb0 ;  /* 0x40e0000494587df0 */ /* 0x000fe20008000858 */
        /* <DEDUP_REMOVED lines=65> */
[----:B------:R-:W-:-:S02]  /*95b0*/  UMOV UR25, UR46 ;  /* 0x0000002e00197c82 */ /* 0x000fc40008000000 */
[----:B------:R-:W1:Y:S01]  /*95c0*/  MUFU.TANH R33, R33 ;  /* 0x0000002100217308 */ /* 0x000e620000002400 */
[----:B--2---:R-:W-:-:S07]  /*95d0*/  FMNMX.FTZ R43, R29, R4, !PT ;  /* 0x000000041d2b7209 */ /* 0x004fce0007810000 */
[----:B------:R-:W2:Y:S01]  /*95e0*/  MUFU.TANH R35, R35 ;  /* 0x0000002300237308 */ /* 0x000ea20000002400 */
[----:B0-----:R-:W-:Y:S01]  /*95f0*/  FMNMX.FTZ R4, R30, R43, !PT ;  /* 0x0000002b1e047209 */ /* 0x001fe20007810000 */
[----:B------:R-:W-:Y:S02]  /*9600*/  WARPGROUP.DEPBAR.LE gsb0, 0x0 ;  /* 0x00008000000079c5 */ /* 0x000fe40000010000 */
[----:B------:R-:W-:Y:S01]  /*9610*/  WARPGROUP.ARRIVE ;  /* 0x00000000000079c5 */ /* 0x000fe20000000000 */
[----:B------:R-:W-:Y:S01]  /*9620*/  FMUL.FTZ R148, R69, UR22 ;  /* 0x0000001645947c20 */ /* 0x000fe20008410000 */
[----:B------:R-:W-:Y:S02]  /*9630*/  FMUL.FTZ R150, R73, UR22 ;  /* 0x0000001649967c20 */ /* 0x000fe40008410000 */
[----:B------:R-:W0:Y:S01]  /*9640*/  MUFU.TANH R37, R37 ;  /* 0x0000002500257308 */ /* 0x000e220000002400 */
[----:B-1----:R-:W-:Y:S01]  /*9650*/  FMNMX.FTZ R4, R33, R4, !PT ;  /* 0x0000000421047209 */ /* 0x002fe20007810000 */
[----:B------:R-:W-:Y:S01]  /*9660*/  HGMMA.64x64x16.F32 R88, R144, gdesc[UR4].tnspB, R88, gsb0 ;  /* 0x40e0000490587df0 */ /* 0x000fe20008000858 */
[----:B------:R-:W-:-:S02]  /*9670*/  UIADD3 UR6, UR10, 0x100, URZ ;  /* 0x000001000a067890 */ /* 0x000fc4000fffe03f */
[----:B------:R-:W1:Y:S01]  /*9680*/  S2R R73, SR_TID.X ;  /* 0x0000000000497919 */ /* 0x000e620000002100 */
[----:B------:R-:W-:Y:S02]  /*9690*/  UMOV UR7, 0x40000040 ;  /* 0x4000004000077882 */ /* 0x000fe40000000000 */
        /* <DEDUP_REMOVED lines=8> */
[----:B-1----:R-:W-:-:S05]  /*9720*/  ISETP.GE.U32.AND P2, PT, R73, 0x180, PT ;  /* 0x000001804900780c */ /* 0x002fca0003f46070 */
        /* <DEDUP_REMOVED lines=9> */
[----:B--2---:R-:W-:Y:S01]  /*97c0*/  FMNMX.FTZ R43, R58, R43, !PT ;  /* 0x0000002b3a2b7209 */ /* 0x004fe20007810000 */
[----:B------:R-:W-:Y:S02]  /*97d0*/  WARPGROUP.DEPBAR.LE gsb0, 0x0 ;  /* 0x00008000000079c5 */ /* 0x000fe40000010000 */
[----:B------:R-:W-:-:S04]  /*97e0*/  WARPGROUP.ARRIVE ;  /* 0x00000000000079c5 */ /* 0x000fc80000000000 */
[----:B------:R-:W2:Y:S01]  /*97f0*/  MUFU.TANH R68, R68 ;  /* 0x0000004400447308 */ /* 0x000ea20000002400 */
[----:B-1----:R-:W-:Y:S01]  /*9800*/  FMNMX.FTZ R43, R62, R43, !PT ;  /* 0x0000002b3e2b7209 */ /* 0x002fe20007810000 */
[----:B------:R-:W-:Y:S01]  /*9810*/  FMUL.FTZ R146, R63, UR22 ;  /* 0x000000163f927c20 */ /* 0x000fe20008410000 */
[----:B------:R-:W-:Y:S01]  /*9820*/  HGMMA.64x64x16.F32 R88, R140, gdesc[UR4].tnspB, R88, gsb0 ;  /* 0x40e000048c587df0 */ /* 0x000fe20008000858 */
[----:B------:R-:W-:Y:S01]  /*9830*/  UIADD3 UR6, UR10, 0x180, URZ ;  /* 0x000001800a067890 */ /* 0x000fe2000fffe03f */
[----:B0-----:R-:W-:Y:S01]  /*9840*/  FMNMX.FTZ R43, R64, R43, !PT ;  /* 0x0000002b402b7209 */ /* 0x001fe20007810000 */
[----:B------:R-:W-:Y:S02]  /*9850*/  UMOV UR7, 0x40000040 ;  /* 0x4000004000077882 */ /* 0x000fe40000000000 */
        /* <DEDUP_REMOVED lines=20> */
[----:B------:R-:W-:Y:S01]  /*99a0*/  WARPGROUP.ARRIVE ;  /* 0x00000000000079c5 */ /* 0x000fe20000000000 */
[----:B------:R-:W-:Y:S01]  /*99b0*/  FMUL.FTZ R140, R83, UR22 ;  /* 0x00000016538c7c20 */ /* 0x000fe20008410000 */
[----:B------:R-:W-:Y:S02]  /*99c0*/  FMUL.FTZ R142, R87, UR22 ;  /* 0x00000016578e7c20 */ /* 0x000fe40008410000 */
[----:B------:R-:W1:Y:S01]  /*99d0*/  MUFU.TANH R10, R10 ;  /* 0x0000000a000a7308 */ /* 0x000e620000002400 */
[----:B--2---:R-:W-:Y:S01]  /*99e0*/  FMNMX.FTZ R43, R144, R43, !PT ;  /* 0x0000002b902b7209 */ /* 0x004fe20007810000 */
[----:B------:R-:W-:Y:S01]  /*99f0*/  HGMMA.64x64x16.F32 R88, R136, gdesc[UR4].tnspB, R88, gsb0 ;  /* 0x40e0000488587df0 */ /* 0x000fe20008000858 */
[----:B------:R-:W-:Y:S01]  /*9a00*/  UIADD3 UR6, UR10, 0x200, URZ ;  /* 0x000002000a067890 */ /* 0x000fe2000fffe03f */
[----:B------:R-:W-:-:S02]  /*9a10*/  UMOV UR7, 0x40000040 ;  /* 0x4000004000077882 */ /* 0x000fc40000000000 */
[----:B------:R-:W2:Y:S02]  /*9a20*/  SHFL.BFLY PT, R4, R43, 0x2, 0x1f ;  /* 0x0c401f002b047f89 */ /* 0x000ea400000e0000 */
[----:B------:R-:W3:Y:S08]  /*9a30*/  MUFU.TANH R12, R12 ;  /* 0x0000000c000c7308 */ /* 0x000ef00000002400 */
[----:B------:R-:W4:Y:S08]  /*9a40*/  MUFU.TANH R14, R14 ;  /* 0x0000000e000e7308 */ /* 0x000f300000002400 */
[----:B------:R-:W5:Y:S01]  /*9a50*/  MUFU.TANH R21, R21 ;  /* 0x0000001500157308 */ /* 0x000f620000002400 */
[----:B--2---:R-:W-:-:S02]  /*9a60*/  FMNMX.FTZ R4, R43, R4, !PT ;  /* 0x000000042b047209 */ /* 0x004fc40007810000 */
[----:B------:R-:W2:Y:S05]  /*9a70*/  LDC R43, c[0x0][0x988] ;  /* 0x00026200ff2b7b82 */ /* 0x000eaa0000000800 */
[----:B------:R-:W5:Y:S01]  /*9a80*/  MUFU.TANH R24, R24 ;  /* 0x0000001800187308 */ /* 0x000f620000002400 */
[----:B------:R-:W0:Y:S07]  /*9a90*/  SHFL.BFLY PT, R59, R4, 0x1, 0x1f ;  /* 0x0c201f00043b7f89 */ /* 0x000e2e00000e0000 */
[----:B------:R-:W5:Y:S08]  /*9aa0*/  MUFU.TANH R26, R26 ;  /* 0x0000001a001a7308 */ /* 0x000f700000002400 */
[----:B------:R-:W5:Y:S08]  /*9ab0*/  MUFU.TANH R28, R28 ;  /* 0x0000001c001c7308 */ /* 0x000f700000002400 */
[----:B------:R-:W5:Y:S01]  /*9ac0*/  MUFU.TANH R31, R31 ;  /* 0x0000001f001f7308 */ /* 0x000f620000002400 */
[----:B0-----:R-:W-:-:S05]  /*9ad0*/  FMNMX.FTZ R4, R4, R59, !PT ;  /* 0x0000003b04047209 */ /* 0x001fca0007810000 */
[C---:B------:R-:W-:Y:S01]  /*9ae0*/  FADD.FTZ R78, -R4.reuse, R7 ;  /* 0x00000007044e7221 */ /* 0x040fe20000010100 */
[-C--:B--2---:R-:W-:Y:S01]  /*9af0*/  FMUL.FTZ R7, R4, R43.reuse ;  /* 0x0000002b04077220 */ /* 0x084fe20000410000 */
[----:B------:R-:W0:Y:S02]  /*9b00*/  MUFU.TANH R32, R32 ;  /* 0x0000002000207308 */ /* 0x000e240000002400 */
[-C--:B------:R-:W-:Y:S01]  /*9b10*/  FMUL.FTZ R78, R78, R43.reuse ;  /* 0x0000002b4e4e7220 */ /* 0x080fe20000410000 */
[-CC-:B------:R-:W-:Y:S01]  /*9b20*/  FFMA.FTZ R61, R13, R43.reuse, -R7.reuse ;  /* 0x0000002b0d3d7223 */ /* 0x180fe20000010807 */
[--C-:B------:R-:W-:Y:S01]  /*9b30*/  FFMA.FTZ R13, R15, R43, -R7.reuse ;  /* 0x0000002b0f0d7223 */ /* 0x100fe20000010807 */
[----:B------:R-:W-:Y:S01]  /*9b40*/  FMNMX.FTZ R15, R8, R5, !PT ;  /* 0x00000005080f7209 */ /* 0x000fe20007810000 */
[-CC-:B------:R-:W-:Y:S01]  /*9b50*/  FFMA.FTZ R59, R6, R43.reuse, -R7.reuse ;  /* 0x0000002b063b7223 */ /* 0x180fe20000010807 */
[--C-:B------:R-:W-:Y:S01]  /*9b60*/  FFMA.FTZ R63, R25, R43, -R7.reuse ;  /* 0x0000002b193f7223 */ /* 0x100fe20000010807 */
[----:B------:R-:W2:Y:S01]  /*9b70*/  MUFU.TANH R34, R34 ;  /* 0x0000002200227308 */ /* 0x000ea20000002400 */
[----:B-1----:R-:W-:Y:S01]  /*9b80*/  FMNMX.FTZ R15, R10, R15, !PT ;  /* 0x0000000f0a0f7209 */ /* 0x002fe20007810000 */
[-CC-:B------:R-:W-:Y:S01]  /*9b90*/  FFMA.FTZ R25, R29, R43.reuse, -R7.reuse ;  /* 0x0000002b1d197223 */ /* 0x180fe20000010807 */
[-CC-:B------:R-:W-:Y:S01]  /*9ba0*/  FFMA.FTZ R29, R30, R43.reuse, -R7.reuse ;  /* 0x0000002b1e1d7223 */ /* 0x180fe20000010807 */
[----:B------:R-:W-:Y:S01]  /*9bb0*/  FFMA.FTZ R30, R35, R43, -R7 ;  /* 0x0000002b231e7223 */ /* 0x000fe20000010807 */
[----:B---3--:R-:W-:Y:S01]  /*9bc0*/  FMNMX.FTZ R15, R12, R15, !PT ;  /* 0x0000000f0c0f7209 */ /* 0x008fe20007810000 */
[----:B------:R-:W-:-:S02]  /*9bd0*/  WARPGROUP.DEPBAR.LE gsb0, 0x0 ;  /* 0x00008000000079c5 */ /* 0x000fc40000010000 */
[----:B------:R-:W-:Y:S01]  /*9be0*/  WARPGROUP.ARRIVE ;  /* 0x00000000000079c5 */ /* 0x000fe20000000000 */
[----:B----4-:R-:W-:Y:S01]  /*9bf0*/  FMNMX.FTZ R6, R14, R15, !PT ;  /* 0x0000000f0e067209 */ /* 0x010fe20007810000 */
[----:B------:R-:W1:Y:S01]  /*9c00*/  MUFU.TANH R36, R36 ;  /* 0x0000002400247308 */ /* 0x000e620000002400 */
[-CC-:B------:R-:W-:Y:S01]  /*9c10*/  FFMA.FTZ R39, R39, R43.reuse, -R7.reuse ;  /* 0x0000002b27277223 */ /* 0x180fe20000010807 */
[-CC-:B------:R-:W-:Y:S01]  /*9c20*/  FFMA.FTZ R42, R42, R43.reuse, -R7.reuse ;  /* 0x0000002b2a2a7223 */ /* 0x180fe20000010807 */
[----:B-----5:R-:W-:Y:S01]  /*9c30*/  FMNMX.FTZ R15, R21, R6, !PT ;  /* 0x00000006150f7209 */ /* 0x020fe20007810000 */
[----:B------:R-:W-:Y:S01]  /*9c40*/  HGMMA.64x64x16.F32 R88, R132, gdesc[UR4].tnspB, R88, gsb0 ;  /* 0x40e0000484587df0 */ /* 0x000fe20008000858 */
[----:B------:R-:W-:Y:S01]  /*9c50*/  UIADD3 UR6, UR10, 0x280, URZ ;  /* 0x000002800a067890 */ /* 0x000fe2000fffe03f */
[--C-:B------:R-:W-:Y:S01]  /*9c60*/  FFMA.FTZ R136, R37, R43, -R7.reuse ;  /* 0x0000002b25887223 */ /* 0x100fe20000010807 */
[----:B------:R-:W-:Y:S01]  /*9c70*/  UMOV UR7, 0x40000040 ;  /* 0x4000004000077882 */ /* 0x000fe20000000000 */
[----:B------:R-:W-:Y:S01]  /*9c80*/  FMNMX.FTZ R15, R24, R15, !PT ;  /* 0x0000000f180f7209 */ /* 0x000fe20007810000 */
[----:B------:R-:W3:Y:S01]  /*9c90*/  MUFU.TANH R38, R38 ;  /* 0x0000002600267308 */ /* 0x000ee20000002400 */
[-CC-:B------:R-:W-:Y:S01]  /*9ca0*/  FFMA.FTZ R138, R41, R43.reuse, -R7.reuse ;  /* 0x0000002b298a7223 */ /* 0x180fe20000010807 */
[--C-:B------:R-:W-:Y:S01]  /*9cb0*/  FFMA.FTZ R37, R50, R43, -R7.reuse ;  /* 0x0000002b32257223 */ /* 0x100fe20000010807 */
        /* <DEDUP_REMOVED lines=11> */
[--C-:B------:R-:W-:Y:S01]  /*9d70*/  FFMA.FTZ R50, R72, R43, -R7.reuse ;  /* 0x0000002b48327223 */ /* 0x100fe20000010807 */
[----:B0-----:R-:W-:Y:S01]  /*9d80*/  FMNMX.FTZ R15, R32, R15, !PT ;  /* 0x0000000f200f7209 */ /* 0x001fe20007810000 */
[----:B------:R-:W0:Y:S01]  /*9d90*/  MUFU.TANH R44, R44 ;  /* 0x0000002c002c7308 */ /* 0x000e220000002400 */
[-CC-:B------:R-:W-:Y:S01]  /*9da0*/  FFMA.FTZ R45, R45, R43.reuse, -R7.reuse ;  /* 0x0000002b2d2d7223 */ /* 0x180fe20000010807 */
[--C-:B------:R-:W-:Y:S01]  /*9db0*/  FFMA.FTZ R58, R80, R43, -R7.reuse ;  /* 0x0000002b503a7223 */ /* 0x100fe20000010807 */
[----:B--2---:R-:W-:Y:S01]  /*9dc0*/  FMNMX.FTZ R15, R34, R15, !PT ;  /* 0x0000000f220f7209 */ /* 0x004fe20007810000 */
[-CC-:B------:R-:W-:Y:S01]  /*9dd0*/  FFMA.FTZ R47, R47, R43.reuse, -R7.reuse ;  /* 0x0000002b2f2f7223 */ /* 0x180fe20000010807 */
[-CC-:B------:R-:W-:Y:S01]  /*9de0*/  FFMA.FTZ R84, R84, R43.reuse, -R7.reuse ;  /* 0x0000002b54547223 */ /* 0x180fe20000010807 */
[----:B------:R-:W-:Y:S01]  /*9df0*/  FFMA.FTZ R144, R144, R43, -R7 ;  /* 0x0000002b90907223 */ /* 0x000fe20000010807 */
[----:B-1----:R-:W-:Y:S01]  /*9e00*/  FMNMX.FTZ R15, R36, R15, !PT ;  /* 0x0000000f240f7209 */ /* 0x002fe20007810000 */
[----:B------:R-:W1:Y:S03]  /*9e10*/  MUFU.TANH R46, R46 ;  /* 0x0000002e002e7308 */ /* 0x000e660000002400 */
[----:B---3--:R-:W-:-:S04]  /*9e20*/  FMNMX.FTZ R33, R38, R15, !PT ;  /* 0x0000000f26217209 */ /* 0x008fc80007810000 */
[----:B----4-:R-:W-:Y:S01]  /*9e30*/  FMNMX.FTZ R33, R40, R33, !PT ;  /* 0x0000002128217209 */ /* 0x010fe20007810000 */
[----:B------:R-:W2:Y:S03]  /*9e40*/  MUFU.TANH R52, R52 ;  /* 0x0000003400347308 */ /* 0x000ea60000002400 */
[----:B0-----:R-:W-:-:S05]  /*9e50*/  FMNMX.FTZ R33, R44, R33, !PT ;  /* 0x000000212c217209 */ /* 0x001fca0007810000 */
        /* <DEDUP_REMOVED lines=12> */
[-CC-:B------:R-:W-:Y:S01]  /*9f20*/  FFMA.FTZ R132, R48, R43.reuse, -R7.reuse ;  /* 0x0000002b30847223 */ /* 0x180fe20000010807 */
[-CC-:B------:R-:W-:Y:S01]  /*9f30*/  FFMA.FTZ R134, R56, R43.reuse, -R7.reuse ;  /* 0x0000002b38867223 */ /* 0x180fe20000010807 */
[-CC-:B------:R-:W-:Y:S01]  /*9f40*/  FFMA.FTZ R48, R68, R43.reuse, -R7.reuse ;  /* 0x0000002b44307223 */ /* 0x180fe20000010807 */
[----:B------:R-:W2:Y:S01]  /*9f50*/  MUFU.TANH R70, R70 ;  /* 0x0000004600467308 */ /* 0x000ea20000002400 */
[----:B------:R-:W-:Y:S01]  /*9f60*/  HGMMA.64x64x16.F32 R88, R128, gdesc[UR4].tnspB, R88, gsb0 ;  /* 0x40e0000480587df0 */ /* 0x000fe20008000858 */
[----:B------:R-:W-:Y:S01]  /*9f70*/  UIADD3 UR6, UR10, 0x300, URZ ;  /* 0x000003000a067890 */ /* 0x000fe2000fffe03f */
[----:B------:R-:W-:Y:S01]  /*9f80*/  FFMA.FTZ R56, R76, R43, -R7 ;  /* 0x0000002b4c387223 */ /* 0x000fe20000010807 */
[----:B------:R-:W-:-:S04]  /*9f90*/  UMOV UR7, 0x40000040 ;  /* 0x4000004000077882 */ /* 0x000fc80000000000 */
[----:B------:R-:W3:Y:S08]  /*9fa0*/  MUFU.TANH R51, R51 ;  /* 0x0000003300337308 */ /* 0x000ef00000002400 */
[----:B------:R-:W4:Y:S08]  /*9fb0*/  MUFU.TANH R74, R74 ;  /* 0x0000004a004a7308 */ /* 0x000f300000002400 */
[----:B------:R0:W-:Y:S08]  /*9fc0*/  MUFU.EX2 R15, R6 ;  /* 0x00000006000f7308 */ /* 0x0001f00000000800 */
[----:B------:R-:W5:Y:S01]  /*9fd0*/  MUFU.TANH R53, R53 ;  /* 0x0000003500357308 */ /* 0x000f620000002400 */
[----:B0-----:R-:W-:-:S04]  /*9fe0*/  FMNMX.FTZ R6, R66, R35, !PT ;  /* 0x0000002342067209 */ /* 0x001fc80007810000 */
[----:B-1----:R-:W-:-:S03]  /*9ff0*/  FMNMX.FTZ R35, R49, R6, !PT ;  /* 0x0000000631237209 */ /* 0x002fc60007810000 */
[----:B------:R-:W0:Y:S01]  /*a000*/  MUFU.TANH R55, R55 ;  /* 0x0000003700377308 */ /* 0x000e220000002400 */
[----:B--2---:R-:W-:-:S04]  /*a010*/  FMNMX.FTZ R6, R70, R35, !PT ;  /* 0x0000002346067209 */ /* 0x004fc80007810000 */
[----:B---3--:R-:W-:-:S03]  /*a020*/  FMNMX.FTZ R35, R51, R6, !PT ;  /* 0x0000000633237209 */ /* 0x008fc60007810000 */
[----:B------:R-:W1:Y:S01]  /*a030*/  MUFU.TANH R57, R57 ;  /* 0x0000003900397308 */ /* 0x000e620000002400 */
[----:B----4-:R-:W-:-:S04]  /*a040*/  FMNMX.FTZ R6, R74, R35, !PT ;  /* 0x000000234a067209 */ /* 0x010fc80007810000 */
[----:B-----5:R-:W-:-:S03]  /*a050*/  FMNMX.FTZ R6, R53, R6, !PT ;  /* 0x0000000635067209 */ /* 0x020fc60007810000 */
        /* <DEDUP_REMOVED lines=11> */
[----:B------:R-:W-:Y:S02]  /*a110*/  UIADD3 UR6, UR10, 0x380, URZ ;  /* 0x000003800a067890 */ /* 0x000fe4000fffe03f */
[----:B-1----:R-:W-:Y:S01]  /*a120*/  FMNMX.FTZ R35, R86, R35, !PT ;  /* 0x0000002356237209 */ /* 0x002fe20007810000 */
[----:B------:R-:W-:Y:S02]  /*a130*/  UMOV UR7, 0x40000040 ;  /* 0x4000004000077882 */ /* 0x000fe40000000000 */
[----:B------:R-:W-:Y:S01]  /*a140*/  MUFU.EX2 R33, R39 ;  /* 0x0000002700217308 */ /* 0x000fe20000000800 */
[----:B--2---:R-:W-:Y:S01]  /*a150*/  FMNMX.FTZ R6, R142, R35, !PT ;  /* 0x000000238e067209 */ /* 0x004fe20007810000 */
[----:B------:R-:W-:-:S06]  /*a160*/  FFMA.FTZ R35, R62, R43, -R7 ;  /* 0x0000002b3e237223 */ /* 0x000fcc0000010807 */
[----:B------:R0:W-:Y:S01]  /*a170*/  MUFU.EX2 R39, R42 ;  /* 0x0000002a00277308 */ /* 0x0001e20000000800 */
[----:B------:R-:W1:Y:S07]  /*a180*/  SHFL.BFLY PT, R67, R6, 0x2, 0x1f ;  /* 0x0c401f0006437f89 */ /* 0x000e6e00000e0000 */
[----:B------:R-:W-:Y:S01]  /*a190*/  MUFU.EX2 R78, R78 ;  /* 0x0000004e004e7308 */ /* 0x000fe20000000800 */
[----:B0-----:R-:W-:-:S07]  /*a1a0*/  FFMA.FTZ R42, R64, R43, -R7 ;  /* 0x0000002b402a7223 */ /* 0x001fce0000010807 */
[----:B------:R-:W-:Y:S08]  /*a1b0*/  MUFU.EX2 R59, R59 ;  /* 0x0000003b003b7308 */ /* 0x000ff00000000800 */
[----:B------:R-:W0:Y:S01]  /*a1c0*/  MUFU.EX2 R9, R9 ;  /* 0x0000000900097308 */ /* 0x000e220000000800 */
[----:B-1----:R-:W-:Y:S01]  /*a1d0*/  FMNMX.FTZ R62, R6, R67, !PT ;  /* 0x00000043063e7209 */ /* 0x002fe20007810000 */
[----:B------:R-:W-:-:S04]  /*a1e0*/  FFMA.FTZ R67, R150, R43, -R7 ;  /* 0x0000002b96437223 */ /* 0x000fc80000010807 */
[----:B------:R-:W1:Y:S02]  /*a1f0*/  SHFL.BFLY PT, R69, R62, 0x1, 0x1f ;  /* 0x0c201f003e457f89 */ /* 0x000e6400000e0000 */
[----:B------:R-:W-:Y:S08]  /*a200*/  MUFU.EX2 R11, R11 ;  /* 0x0000000b000b7308 */ /* 0x000ff00000000800 */
[----:B------:R-:W2:Y:S01]  /*a210*/  MUFU.EX2 R61, R61 ;  /* 0x0000003d003d7308 */ /* 0x000ea20000000800 */
[----:B0-----:R-:W-:-:S07]  /*a220*/  F2FP.F16.F32.PACK_AB R148, R9, R59 ;  /* 0x0000003b0994723e */ /* 0x001fce00000000ff */
[----:B------:R-:W-:Y:S01]  /*a230*/  MUFU.EX2 R13, R13 ;  /* 0x0000000d000d7308 */ /* 0x000fe20000000800 */
[----:B-1----:R-:W-:-:S07]  /*a240*/  FMNMX.FTZ R6, R62, R69, !PT ;  /* 0x000000453e067209 */ /* 0x002fce0007810000 */
[----:B------:R-:W-:Y:S01]  /*a250*/  MUFU.EX2 R20, R20 ;  /* 0x0000001400147308 */ /* 0x000fe20000000800 */
[----:B--2---:R-:W-:Y:S01]  /*a260*/  F2FP.F16.F32.PACK_AB R150, R61, R11 ;  /* 0x0000000b3d96723e */ /* 0x004fe200000000ff */
        /* <DEDUP_REMOVED lines=9> */
[----:B------:R-:W-:Y:S01]  /*a300*/  HGMMA.64x64x16.F32 R88, R120, gdesc[UR4].tnspB, R88, gsb0 ;  /* 0x40e0000478587df0 */ /* 0x000fe20008000858 */
[----:B------:R-:W-:Y:S01]  /*a310*/  @!P1 LEA R21, R21, UR45, 0x3 ;  /* 0x0000002d15159c11 */ /* 0x000fe2000f8e18ff */
[----:B------:R-:W-:Y:S01]  /*a320*/  FFMA.FTZ R141, R31, R43, -R69 ;  /* 0x0000002b1f8d7223 */ /* 0x000fe20000010845 */
[----:B------:R-:W-:Y:S01]  /*a330*/  MUFU.EX2 R7, R7 ;  /* 0x0000000700077308 */ /* 0x000fe20000000800 */
[----:B------:R-:W-:-:S02]  /*a340*/  VIADD R31, R22, 0x9 ;  /* 0x00000009161f7836 */ /* 0x000fc40000000000 */
[-CC-:B------:R-:W-:Y:S01]  /*a350*/  FFMA.FTZ R151, R12, R43.reuse, -R69.reuse ;  /* 0x0000002b0c977223 */ /* 0x180fe20000010845 */
[----:B------:R-:W-:Y:S02]  /*a360*/  @!P1 VIADD R21, R21, 0x16840 ;  /* 0x0001684015159836 */ /* 0x000fe40000000000 */
[-CC-:B------:R-:W-:Y:S01]  /*a370*/  FFMA.FTZ R10, R14, R43.reuse, -R69.reuse ;  /* 0x0000002b0e0a7223 */ /* 0x180fe20000010845 */
[-CC-:B------:R-:W-:Y:S01]  /*a380*/  FFMA.FTZ R12, R24, R43.reuse, -R69.reuse ;  /* 0x0000002b180c7223 */ /* 0x180fe20000010845 */
[----:B------:R-:W-:Y:S01]  /*a390*/  SEL R31, R31, 0x9, !P2 ;  /* 0x000000091f1f7807 */ /* 0x000fe20005000000 */
[-C--:B------:R-:W-:Y:S01]  /*a3a0*/  FFMA.FTZ R147, R26, R43.reuse, -R69 ;  /* 0x0000002b1a937223 */ /* 0x080fe20000010845 */
[----:B------:R-:W0:Y:S01]  /*a3b0*/  MUFU.EX2 R8, R8 ;  /* 0x0000000800087308 */ /* 0x000e220000000800 */
[----:B------:R-:W-:Y:S01]  /*a3c0*/  @!P1 PRMT R21, RZ, 0x654, R21 ;  /* 0x00000654ff159816 */ /* 0x000fe20000000015 */
[----:B------:R-:W-:Y:S01]  /*a3d0*/  FFMA.FTZ R26, R36, R43, -R69 ;  /* 0x0000002b241a7223 */ /* 0x000fe20000010845 */
[----:B------:R-:W-:Y:S01]  /*a3e0*/  FFMA.FTZ R36, R78, R3, R59 ;  /* 0x000000034e247223 */ /* 0x000fe2000001003b */
[-CC-:B------:R-:W-:Y:S01]  /*a3f0*/  FFMA.FTZ R137, R38, R43.reuse, -R69.reuse ;  /* 0x0000002b26897223 */ /* 0x180fe20000010845 */
[-CC-:B------:R-:W-:Y:S01]  /*a400*/  FFMA.FTZ R14, R28, R43.reuse, -R69.reuse ;  /* 0x0000002b1c0e7223 */ /* 0x180fe20000010845 */
[-CC-:B------:R-:W-:Y:S01]  /*a410*/  FFMA.FTZ R24, R32, R43.reuse, -R69.reuse ;  /* 0x0000002b20187223 */ /* 0x180fe20000010845 */
[----:B------:R-:W-:Y:S01]  /*a420*/  FADD.FTZ R36, R9, R36 ;  /* 0x0000002409247221 */ /* 0x000fe20000010000 */
[----:B------:R-:W1:Y:S01]  /*a430*/  MUFU.EX2 R149, R149 ;  /* 0x0000009500957308 */ /* 0x000e620000000800 */
[-CC-:B------:R-:W-:Y:S01]  /*a440*/  FFMA.FTZ R143, R34, R43.reuse, -R69.reuse ;  /* 0x0000002b228f7223 */ /* 0x180fe20000010845 */
[-CC-:B------:R-:W-:Y:S01]  /*a450*/  FFMA.FTZ R28, R40, R43.reuse, -R69.reuse ;  /* 0x0000002b281c7223 */ /* 0x180fe20000010845 */
[----:B------:R-:W-:Y:S01]  /*a460*/  FADD.FTZ R36, R11, R36 ;  /* 0x000000240b247221 */ /* 0x000fe20000010000 */
[-CC-:B------:R-:W-:Y:S01]  /*a470*/  FFMA.FTZ R139, R44, R43.reuse, -R69.reuse ;  /* 0x0000002b2c8b7223 */ /* 0x180fe20000010845 */
[-CC-:B------:R-:W-:Y:S01]  /*a480*/  FFMA.FTZ R32, R46, R43.reuse, -R69.reuse ;  /* 0x0000002b2e207223 */ /* 0x180fe20000010845 */
[-CC-:B------:R-:W-:Y:S01]  /*a490*/  FFMA.FTZ R133, R52, R43.reuse, -R69.reuse ;  /* 0x0000002b34857223 */ /* 0x180fe20000010845 */
[----:B------:R-:W-:Y:S01]  /*a4a0*/  FADD.FTZ R36, R61, R36 ;  /* 0x000000243d247221 */ /* 0x000fe20000010000 */
        /* <DEDUP_REMOVED lines=12> */
[----:B------:R-:W-:Y:S01]  /*a570*/  F2FP.F16.F32.PACK_AB R149, R149, R8 ;  /* 0x000000089595723e */ /* 0x000fe200000000ff */
[-CC-:B------:R-:W-:Y:S01]  /*a580*/  FFMA.FTZ R57, R57, R43.reuse, -R69.reuse ;  /* 0x0000002b39397223 */ /* 0x180fe20000010845 */
[-CC-:B------:R-:W-:Y:S01]  /*a590*/  FFMA.FTZ R82, R82, R43.reuse, -R69.reuse ;  /* 0x0000002b52527223 */ /* 0x180fe20000010845 */
[----:B------:R-:W-:Y:S01]  /*a5a0*/  FFMA.FTZ R86, R86, R43, -R69 ;  /* 0x0000002b56567223 */ /* 0x000fe20000010845 */
[----:B------:R-:W-:Y:S01]  /*a5b0*/  MUFU.EX2 R145, R145 ;  /* 0x0000009100917308 */ /* 0x000fe20000000800 */
[----:B--2---:R-:W-:Y:S01]  /*a5c0*/  FADD.FTZ R3, R151, R38 ;  /* 0x0000002697037221 */ /* 0x004fe20000010000 */
[C---:B------:R-:W-:Y:S01]  /*a5d0*/  ISETP.GT.AND P2, PT, R0.reuse, UR23, PT ;  /* 0x0000001700007c0c */ /* 0x040fe2000bf44270 */
[----:B------:R-:W-:-:S05]  /*a5e0*/  VIADD R0, R0, 0xffffffff ;  /* 0xffffffff00007836 */ /* 0x000fca0000000000 */
[----:B------:R-:W-:Y:S01]  /*a5f0*/  MUFU.EX2 R12, R12 ;  /* 0x0000000c000c7308 */ /* 0x000fe20000000800 */
[C---:B0-----:R-:W-:Y:S01]  /*a600*/  FADD.FTZ R38, R10.reuse, R3 ;  /* 0x000000030a267221 */ /* 0x041fe20000010000 */
[----:B------:R-:W-:Y:S01]  /*a610*/  FADD.FTZ R3, R13, R36 ;  /* 0x000000240d037221 */ /* 0x000fe20000010000 */
[----:B------:R-:W-:Y:S01]  /*a620*/  F2FP.F16.F32.PACK_AB R151, R10, R151 ;  /* 0x000000970a97723e */ /* 0x000fe200000000ff */
[----:B------:R-:W-:-:S04]  /*a630*/  FFMA.FTZ R36, R49, R43, -R69 ;  /* 0x0000002b31247223 */ /* 0x000fc80000010845 */
[----:B------:R-:W-:Y:S08]  /*a640*/  MUFU.EX2 R63, R63 ;  /* 0x0000003f003f7308 */ /* 0x000ff00000000800 */
[----:B------:R-:W-:Y:S08]  /*a650*/  MUFU.EX2 R147, R147 ;  /* 0x0000009300937308 */ /* 0x000ff00000000800 */
[----:B------:R-:W0:Y:S01]  /*a660*/  MUFU.EX2 R27, R27 ;  /* 0x0000001b001b7308 */ /* 0x000e220000000800 */
[----:B------:R-:W-:-:S02]  /*a670*/  WARPGROUP.DEPBAR.LE gsb0, 0x0 ;  /* 0x00008000000079c5 */ /* 0x000fc40000010000 */
[----:B------:R1:W-:Y:S06]  /*a680*/  BAR.ARV R31, 0x100 ;  /* 0x0004001f0000751d */ /* 0x0003ec0000002000 */
[----:B------:R2:W-:Y:S01]  /*a690*/  @!P1 SYNCS.ARRIVE.TRANS64.RED.A1T0 RZ, [R21+URZ], RZ ;  /* 0x000000ff15ff99a7 */ /* 0x0005e2000810043f */
[----:B------:R-:W3:Y:S01]  /*a6a0*/  MUFU.EX2 R14, R14 ;  /* 0x0000000e000e7308 */ /* 0x000ee20000000800 */
[-C--:B------:R-:W-:Y:S01]  /*a6b0*/  FMUL.FTZ R90, R90, R7.reuse ;  /* 0x000000075a5a7220 */ /* 0x080fe20000410000 */
[-C--:B------:R-:W-:Y:S01]  /*a6c0*/  FMUL.FTZ R91, R91, R7.reuse ;  /* 0x000000075b5b7220 */ /* 0x080fe20000410000 */
[-C--:B------:R-:W-:Y:S01]  /*a6d0*/  FMUL.FTZ R94, R94, R7.reuse ;  /* 0x000000075e5e7220 */ /* 0x080fe20000410000 */
[-C--:B------:R-:W-:Y:S01]  /*a6e0*/  FMUL.FTZ R95, R95, R7.reuse ;  /* 0x000000075f5f7220 */ /* 0x080fe20000410000 */
[-C--:B------:R-:W-:Y:S01]  /*a6f0*/  FMUL.FTZ R98, R98, R7.reuse ;  /* 0x0000000762627220 */ /* 0x080fe20000410000 */
[-C--:B------:R-:W-:Y:S01]  /*a700*/  FMUL.FTZ R99, R99, R7.reuse ;  /* 0x0000000763637220 */ /* 0x080fe20000410000 */
[----:B--2---:R-:W-:Y:S01]  /*a710*/  IMAD.U32 R21, RZ, RZ, UR24 ;  /* 0x00000018ff157e24 */ /* 0x004fe2000f8e00ff */
[----:B------:R-:W2:Y:S01]  /*a720*/  MUFU.EX2 R25, R25 ;  /* 0x0000001900197308 */ /* 0x000ea20000000800 */
[----:B------:R-:W-:Y:S01]  /*a730*/  UMOV UR24, UR37 ;  /* 0x0000002500187c82 */ /* 0x000fe20008000000 */
[-C--:B------:R-:W-:Y:S01]  /*a740*/  FMUL.FTZ R102, R102, R7.reuse ;  /* 0x0000000766667220 */ /* 0x080fe20000410000 */
[-C--:B------:R-:W-:Y:S01]  /*a750*/  FMUL.FTZ R103, R103, R7.reuse ;  /* 0x0000000767677220 */ /* 0x080fe20000410000 */
[----:B------:R-:W-:Y:S01]  /*a760*/  @!P1 LEA R21, R21, UR45, 0x3 ;  /* 0x0000002d15159c11 */ /* 0x000fe2000f8e18ff */
[-C--:B------:R-:W-:Y:S01]  /*a770*/  FMUL.FTZ R106, R106, R7.reuse ;  /* 0x000000076a6a7220 */ /* 0x080fe20000410000 */
[-C--:B------:R-:W-:Y:S01]  /*a780*/  FMUL.FTZ R107, R107, R7.reuse ;  /* 0x000000076b6b7220 */ /* 0x080fe20000410000 */
[----:B------:R-:W-:Y:S01]  /*a790*/  FMUL.FTZ R110, R110, R7 ;  /* 0x000000076e6e7220 */ /* 0x000fe20000410000 */
[----:B------:R-:W4:Y:S01]  /*a7a0*/  MUFU.EX2 R141, R141 ;  /* 0x0000008d008d7308 */ /* 0x000f220000000800 */
[----:B------:R-:W-:-:S02]  /*a7b0*/  @!P1 VIADD R21, R21, 0x16860 ;  /* 0x0001686015159836 */ /* 0x000fc40000000000 */
[-C--:B------:R-:W-:Y:S01]  /*a7c0*/  FMUL.FTZ R111, R111, R7.reuse ;  /* 0x000000076f6f7220 */ /* 0x080fe20000410000 */
[-C--:B------:R-:W-:Y:S01]  /*a7d0*/  FMUL.FTZ R114, R114, R7.reuse ;  /* 0x0000000772727220 */ /* 0x080fe20000410000 */
[-C--:B------:R-:W-:Y:S01]  /*a7e0*/  FMUL.FTZ R115, R115, R7.reuse ;  /* 0x0000000773737220 */ /* 0x080fe20000410000 */
[-C--:B------:R-:W-:Y:S01]  /*a7f0*/  FMUL.FTZ R118, R118, R7.reuse ;  /* 0x0000000776767220 */ /* 0x080fe20000410000 */
[----:B------:R-:W-:Y:S01]  /*a800*/  @!P1 PRMT R21, RZ, 0x654, R21 ;  /* 0x00000654ff159816 */ /* 0x000fe20000000015 */
[----:B------:R-:W-:Y:S01]  /*a810*/  FMUL.FTZ R119, R119, R7 ;  /* 0x0000000777777220 */ /* 0x000fe20000410000 */
[----:B------:R-:W5:Y:S01]  /*a820*/  MUFU.EX2 R29, R29 ;  /* 0x0000001d001d7308 */ /* 0x000f620000000800 */
[----:B0-----:R-:W-:Y:S01]  /*a830*/  F2FP.F16.F32.PACK_AB R146, R27, R63 ;  /* 0x0000003f1b92723e */ /* 0x001fe200000000ff */
[----:B------:R0:W-:Y:S01]  /*a840*/  @!P1 SYNCS.ARRIVE.TRANS64.RED.A1T0 RZ, [R21+URZ], RZ ;  /* 0x000000ff15ff99a7 */ /* 0x0001e2000810043f */
[-C--:B------:R-:W-:Y:S01]  /*a850*/  FMUL.FTZ R88, R88, R78.reuse ;  /* 0x0000004e58587220 */ /* 0x080fe20000410000 */
[-C--:B------:R-:W-:Y:S01]  /*a860*/  FMUL.FTZ R89, R89, R78.reuse ;  /* 0x0000004e59597220 */ /* 0x080fe20000410000 */
[-C--:B------:R-:W-:Y:S01]  /*a870*/  FMUL.FTZ R92, R92, R78.reuse ;  /* 0x0000004e5c5c7220 */ /* 0x080fe20000410000 */
[-C--:B------:R-:W-:Y:S01]  /*a880*/  FMUL.FTZ R93, R93, R78.reuse ;  /* 0x0000004e5d5d7220 */ /* 0x080fe20000410000 */
[-C--:B------:R-:W-:Y:S01]  /*a890*/  FMUL.FTZ R96, R96, R78.reuse ;  /* 0x0000004e60607220 */ /* 0x080fe20000410000 */
[----:B------:R-:W1:Y:S01]  /*a8a0*/  MUFU.EX2 R24, R24 ;  /* 0x0000001800187308 */ /* 0x000e620000000800 */
[-C--:B------:R-:W-:Y:S01]  /*a8b0*/  FMUL.FTZ R97, R97, R78.reuse ;  /* 0x0000004e61617220 */ /* 0x080fe20000410000 */
[----:B0-----:R-:W-:Y:S01]  /*a8c0*/  FADD.FTZ R21, R145, R38 ;  /* 0x0000002691157221 */ /* 0x001fe20000010000 */
[----:B------:R-:W-:Y:S01]  /*a8d0*/  FADD.FTZ R38, R20, R3 ;  /* 0x0000000314267221 */ /* 0x000fe20000010000 */
[----:B------:R-:W-:Y:S01]  /*a8e0*/  F2FP.F16.F32.PACK_AB R145, R12, R145 ;  /* 0x000000910c91723e */ /* 0x000fe200000000ff */
[-C--:B------:R-:W-:Y:S01]  /*a8f0*/  FMUL.FTZ R100, R100, R78.reuse ;  /* 0x0000004e64647220 */ /* 0x080fe20000410000 */
[----:B------:R-:W-:Y:S01]  /*a900*/  FADD.FTZ R40, R12, R21 ;  /* 0x000000150c287221 */ /* 0x000fe20000010000 */
[----:B------:R-:W-:Y:S01]  /*a910*/  FADD.FTZ R44, R63, R38 ;  /* 0x000000263f2c7221 */ /* 0x000fe20000010000 */
[----:B------:R-:W0:Y:S01]  /*a920*/  MUFU.EX2 R143, R143 ;  /* 0x0000008f008f7308 */ /* 0x000e220000000800 */
[----:B------:R-:W-:Y:S01]  /*a930*/  FFMA.FTZ R38, R51, R43, -R69 ;  /* 0x0000002b33267223 */ /* 0x000fe20000010845 */
[----:B------:R-:W-:Y:S01]  /*a940*/  FADD.FTZ R3, R147, R40 ;  /* 0x0000002893037221 */ /* 0x000fe20000010000 */
[----:B------:R-:W-:Y:S01]  /*a950*/  FADD.FTZ R44, R27, R44 ;  /* 0x0000002c1b2c7221 */ /* 0x000fe20000010000 */
[C---:B---3--:R-:W-:Y:S01]  /*a960*/  F2FP.F16.F32.PACK_AB R147, R14.reuse, R147 ;  /* 0x000000930e93723e */ /* 0x048fe200000000ff */
[-C--:B------:R-:W-:Y:S01]  /*a970*/  FMUL.FTZ R101, R101, R78.reuse ;  /* 0x0000004e65657220 */ /* 0x080fe20000410000 */
[----:B------:R-:W-:Y:S01]  /*a980*/  FADD.FTZ R40, R14, R3 ;  /* 0x000000030e287221 */ /* 0x000fe20000010000 */
[----:B--2---:R-:W-:Y:S01]  /*a990*/  FADD.FTZ R44, R25, R44 ;  /* 0x0000002c192c7221 */ /* 0x004fe20000010000 */
[----:B------:R-:W2:Y:S01]  /*a9a0*/  MUFU.EX2 R30, R30 ;  /* 0x0000001e001e7308 */ /* 0x000ea20000000800 */
[-C--:B------:R-:W-:Y:S01]  /*a9b0*/  FMUL.FTZ R104, R104, R78.reuse ;  /* 0x0000004e68687220 */ /* 0x080fe20000410000 */
[----:B----4-:R-:W-:Y:S01]  /*a9c0*/  FADD.FTZ R3, R141, R40 ;  /* 0x000000288d037221 */ /* 0x010fe20000010000 */
[----:B-----5:R-:W-:Y:S01]  /*a9d0*/  FADD.FTZ R44, R29, R44 ;  /* 0x0000002c1d2c7221 */ /* 0x020fe20000010000 */
[C---:B-1----:R-:W-:Y:S01]  /*a9e0*/  F2FP.F16.F32.PACK_AB R141, R24.reuse, R141 ;  /* 0x0000008d188d723e */ /* 0x042fe200000000ff */
[-C--:B------:R-:W-:Y:S01]  /*a9f0*/  FMUL.FTZ R105, R105, R78.reuse ;  /* 0x0000004e69697220 */ /* 0x080fe20000410000 */
[----:B------:R-:W-:Y:S01]  /*aa00*/  FADD.FTZ R40, R24, R3 ;  /* 0x0000000318287221 */ /* 0x000fe20000010000 */
[----:B------:R-:W-:Y:S01]  /*aa10*/  FADD.FTZ R21, R15, R44 ;  /* 0x0000002c0f157221 */ /* 0x000fe20000010000 */
[----:B------:R-:W1:Y:S01]  /*aa20*/  MUFU.EX2 R26, R26 ;  /* 0x0000001a001a7308 */ /* 0x000e620000000800 */
[-CC-:B------:R-:W-:Y:S01]  /*aa30*/  FFMA.FTZ R3, R140, R43.reuse, -R69.reuse ;  /* 0x0000002b8c037223 */ /* 0x180fe20000010845 */
[----:B0-----:R-:W-:Y:S01]  /*aa40*/  FADD.FTZ R31, R143, R40 ;  /* 0x000000288f1f7221 */ /* 0x001fe20000010000 */
[----:B------:R-:W-:Y:S01]  /*aa50*/  FFMA.FTZ R69, R142, R43, -R69 ;  /* 0x0000002b8e457223 */ /* 0x000fe20000010845 */
[----:B------:R-:W-:Y:S01]  /*aa60*/  F2FP.F16.F32.PACK_AB R140, R29, R25 ;  /* 0x000000191d8c723e */ /* 0x000fe200000000ff */
[-C--:B------:R-:W-:Y:S01]  /*aa70*/  FMUL.FTZ R108, R108, R78.reuse ;  /* 0x0000004e6c6c7220 */ /* 0x080fe20000410000 */
[-C--:B------:R-:W-:Y:S01]  /*aa80*/  FMUL.FTZ R109, R109, R78.reuse ;  /* 0x0000004e6d6d7220 */ /* 0x080fe20000410000 */
[-C--:B------:R-:W-:Y:S01]  /*aa90*/  FMUL.FTZ R112, R112, R78.reuse ;  /* 0x0000004e70707220 */ /* 0x080fe20000410000 */
[----:B------:R-:W0:Y:S01]  /*aaa0*/  MUFU.EX2 R136, R136 ;  /* 0x0000008800887308 */ /* 0x000e220000000800 */
[C---:B--2---:R-:W-:Y:S01]  /*aab0*/  FADD.FTZ R21, R30.reuse, R21 ;  /* 0x000000151e157221 */ /* 0x044fe20000010000 */
[----:B------:R-:W-:Y:S01]  /*aac0*/  F2FP.F16.F32.PACK_AB R142, R30, R15 ;  /* 0x0000000f1e8e723e */ /* 0x000fe200000000ff */
[-C--:B------:R-:W-:Y:S01]  /*aad0*/  FMUL.FTZ R113, R113, R78.reuse ;  /* 0x0000004e71717220 */ /* 0x080fe20000410000 */
[-C--:B------:R-:W-:Y:S01]  /*aae0*/  FMUL.FTZ R116, R116, R78.reuse ;  /* 0x0000004e74747220 */ /* 0x080fe20000410000 */
[----:B------:R-:W-:Y:S01]  /*aaf0*/  FMUL.FTZ R117, R117, R78 ;  /* 0x0000004e75757220 */ /* 0x000fe20000410000 */
[----:B------:R-:W-:-:S02]  /*ab00*/  IMAD.MOV.U32 R7, RZ, RZ, R4 ;  /* 0x000000ffff077224 */ /* 0x000fc400078e0004 */
[----:B------:R-:W2:Y:S01]  /*ab10*/  MUFU.EX2 R137, R137 ;  /* 0x0000008900897308 */ /* 0x000ea20000000800 */
[C---:B-1----:R-:W-:Y:S01]  /*ab20*/  FADD.FTZ R40, R26.reuse, R31 ;  /* 0x0000001f1a287221 */ /* 0x042fe20000010000 */
[----:B------:R-:W-:-:S06]  /*ab30*/  F2FP.F16.F32.PACK_AB R143, R26, R143 ;  /* 0x0000008f1a8f723e */ /* 0x000fcc00000000ff */
[----:B------:R-:W1:Y:S01]  /*ab40*/  MUFU.EX2 R28, R28 ;  /* 0x0000001c001c7308 */ /* 0x000e620000000800 */
[----:B0-----:R-:W-:Y:S01]  /*ab50*/  FADD.FTZ R44, R136, R21 ;  /* 0x00000015882c7221 */ /* 0x001fe20000010000 */
[----:B------:R-:W-:-:S03]  /*ab60*/  F2FP.F16.F32.PACK_AB R136, R33, R136 ;  /* 0x000000882188723e */ /* 0x000fc600000000ff */
[----:B------:R-:W-:-:S03]  /*ab70*/  FADD.FTZ R11, R33, R44 ;  /* 0x0000002c210b7221 */ /* 0x000fc60000010000 */
[----:B------:R-:W-:Y:S01]  /*ab80*/  MUFU.EX2 R138, R138 ;  /* 0x0000008a008a7308 */ /* 0x000fe20000000800 */
[----:B--2---:R-:W-:-:S07]  /*ab90*/  FADD.FTZ R9, R137, R40 ;  /* 0x0000002889097221 */ /* 0x004fce0000010000 */
[----:B------:R-:W0:Y:S01]  /*aba0*/  MUFU.EX2 R139, R139 ;  /* 0x0000008b008b7308 */ /* 0x000e220000000800 */
[C---:B-1----:R-:W-:Y:S01]  /*abb0*/  FADD.FTZ R40, R28.reuse, R9 ;  /* 0x000000091c287221 */ /* 0x042fe20000010000 */
[----:B------:R-:W-:-:S06]  /*abc0*/  F2FP.F16.F32.PACK_AB R137, R28, R137 ;  /* 0x000000891c89723e */ /* 0x000fcc00000000ff */
[----:B------:R-:W1:Y:S08]  /*abd0*/  MUFU.EX2 R32, R32 ;  /* 0x0000002000207308 */ /* 0x000e700000000800 */
[----:B------:R-:W-:Y:S01]  /*abe0*/  MUFU.EX2 R132, R132 ;  /* 0x0000008400847308 */ /* 0x000fe20000000800 */
[----:B0-----:R-:W-:-:S07]  /*abf0*/  FADD.FTZ R9, R139, R40 ;  /* 0x000000288b097221 */ /* 0x001fce0000010000 */
[----:B------:R-:W0:Y:S01]  /*ac00*/  MUFU.EX2 R133, R133 ;  /* 0x0000008500857308 */ /* 0x000e220000000800 */
[C---:B-1----:R-:W-:Y:S01]  /*ac10*/  FADD.FTZ R10, R32.reuse, R9 ;  /* 0x00000009200a7221 */ /* 0x042fe20000010000 */
[----:B------:R-:W-:-:S06]  /*ac20*/  F2FP.F16.F32.PACK_AB R139, R32, R139 ;  /* 0x0000008b208b723e */ /* 0x000fcc00000000ff */
[----:B------:R-:W-:Y:S08]  /*ac30*/  MUFU.EX2 R37, R37 ;  /* 0x0000002500257308 */ /* 0x000ff00000000800 */
[----:B------:R-:W1:Y:S01]  /*ac40*/  MUFU.EX2 R34, R34 ;  /* 0x0000002200227308 */ /* 0x000e620000000800 */
[----:B0-----:R-:W-:-:S07]  /*ac50*/  FADD.FTZ R9, R133, R10 ;  /* 0x0000000a85097221 */ /* 0x001fce0000010000 */
[----:B------:R0:W-:Y:S08]  /*ac60*/  MUFU.EX2 R5, R144 ;  /* 0x0000009000057308 */ /* 0x0001f00000000800 */
[----:B------:R-:W2:Y:S01]  /*ac70*/  MUFU.EX2 R134, R134 ;  /* 0x0000008600867308 */ /* 0x000ea20000000800 */
[----:B0-----:R-:W-:Y:S01]  /*ac80*/  F2FP.F16.F32.PACK_AB R144, R20, R13 ;  /* 0x0000000d1490723e */ /* 0x001fe200000000ff */
[----:B------:R-:W-:Y:S01]  /*ac90*/  FADD.FTZ R20, R138, R11 ;  /* 0x0000000b8a147221 */ /* 0x000fe20000010000 */
[----:B-1----:R-:W-:Y:S01]  /*aca0*/  FADD.FTZ R10, R34, R9 ;  /* 0x00000009220a7221 */ /* 0x002fe20000010000 */
[----:B------:R-:W-:-:S02]  /*acb0*/  F2FP.F16.F32.PACK_AB R138, R39, R138 ;  /* 0x0000008a278a723e */ /* 0x000fc400000000ff */
[----:B------:R-:W-:Y:S01]  /*acc0*/  FADD.FTZ R11, R39, R20 ;  /* 0x00000014270b7221 */ /* 0x000fe20000010000 */
[----:B------:R-:W-:Y:S01]  /*acd0*/  F2FP.F16.F32.PACK_AB R133, R34, R133 ;  /* 0x000000852285723e */ /* 0x000fe200000000ff */
[----:B------:R-:W0:Y:S02]  /*ace0*/  MUFU.EX2 R135, R135 ;  /* 0x0000008700877308 */ /* 0x000e240000000800 */
[----:B------:R-:W-:Y:S01]  /*acf0*/  FADD.FTZ R12, R132, R11 ;  /* 0x0000000b840c7221 */ /* 0x000fe20000010000 */
[----:B------:R-:W-:-:S03]  /*ad00*/  F2FP.F16.F32.PACK_AB R132, R37, R132 ;  /* 0x000000842584723e */ /* 0x000fc600000000ff */
[----:B------:R-:W-:Y:S02]  /*ad10*/  FADD.FTZ R11, R37, R12 ;  /* 0x0000000c250b7221 */ /* 0x000fe40000010000 */
[----:B------:R-:W1:Y:S02]  /*ad20*/  MUFU.EX2 R41, R41 ;  /* 0x0000002900297308 */ /* 0x000e640000000800 */
[----:B--2---:R-:W-:-:S06]  /*ad30*/  FADD.FTZ R12, R134, R11 ;  /* 0x0000000b860c7221 */ /* 0x004fcc0000010000 */
        /* <DEDUP_REMOVED lines=42> */
[----:B------:R-:W-:Y:S01]  /*afe0*/  MUFU.EX2 R58, R58 ;  /* 0x0000003a003a7308 */ /* 0x000fe20000000800 */
[----:B--2---:R-:W-:-:S07]  /*aff0*/  F2FP.F16.F32.PACK_AB R126, R45, R56 ;  /* 0x000000382d7e723e */ /* 0x004fce00000000ff */
[----:B------:R-:W1:Y:S01]  /*b000*/  MUFU.EX2 R121, R82 ;  /* 0x0000005200797308 */ /* 0x000e620000000800 */
[C---:B0-----:R-:W-:Y:S01]  /*b010*/  FADD.FTZ R2, R57.reuse, R2 ;  /* 0x0000000239027221 */ /* 0x041fe20000010000 */
[----:B------:R-:W-:-:S06]  /*b020*/  F2FP.F16.F32.PACK_AB R127, R57, R127 ;  /* 0x0000007f397f723e */ /* 0x000fcc00000000ff */
[----:B------:R-:W0:Y:S08]  /*b030*/  MUFU.EX2 R47, R47 ;  /* 0x0000002f002f7308 */ /* 0x000e300000000800 */
[----:B------:R2:W3:Y:S01]  /*b040*/  MUFU.EX2 R13, R3 ;  /* 0x00000003000d7308 */ /* 0x0004e20000000800 */
[----:B-1----:R-:W-:-:S07]  /*b050*/  FADD.FTZ R2, R121, R2 ;  /* 0x0000000279027221 */ /* 0x002fce0000010000 */
[----:B------:R-:W1:Y:S01]  /*b060*/  MUFU.EX2 R62, R84 ;  /* 0x00000054003e7308 */ /* 0x000e620000000800 */
[----:B--2---:R-:W-:Y:S01]  /*b070*/  FADD.FTZ R3, R45, R10 ;  /* 0x0000000a2d037221 */ /* 0x004fe20000010000 */
[----:B0-----:R-:W-:-:S03]  /*b080*/  F2FP.F16.F32.PACK_AB R120, R47, R58 ;  /* 0x0000003a2f78723e */ /* 0x001fc600000000ff */
[----:B------:R-:W-:-:S03]  /*b090*/  FADD.FTZ R10, R58, R3 ;  /* 0x000000033a0a7221 */ /* 0x000fc60000010000 */
[----:B------:R-:W0:Y:S01]  /*b0a0*/  MUFU.EX2 R123, R86 ;  /* 0x00000056007b7308 */ /* 0x000e220000000800 */
[----:B------:R-:W-:Y:S01]  /*b0b0*/  FADD.FTZ R3, R47, R10 ;  /* 0x0000000a2f037221 */ /* 0x000fe20000010000 */
[C---:B---3--:R-:W-:Y:S01]  /*b0c0*/  FADD.FTZ R2, R13.reuse, R2 ;  /* 0x000000020d027221 */ /* 0x048fe20000010000 */
[----:B------:R-:W-:-:S05]  /*b0d0*/  F2FP.F16.F32.PACK_AB R121, R13, R121 ;  /* 0x000000790d79723e */ /* 0x000fca00000000ff */
[----:B------:R-:W2:Y:S01]  /*b0e0*/  MUFU.EX2 R69, R69 ;  /* 0x0000004500457308 */ /* 0x000ea20000000800 */
[----:B-1----:R-:W-:Y:S01]  /*b0f0*/  FADD.FTZ R8, R62, R3 ;  /* 0x000000033e087221 */ /* 0x002fe20000010000 */
[----:B------:R-:W-:-:S03]  /*b100*/  F2FP.F16.F32.PACK_AB R122, R5, R62 ;  /* 0x0000003e057a723e */ /* 0x000fc600000000ff */
[----:B------:R-:W-:Y:S01]  /*b110*/  FADD.FTZ R3, R5, R8 ;  /* 0x0000000805037221 */ /* 0x000fe20000010000 */
[----:B------:R-:W-:Y:S02]  /*b120*/  IMAD.MOV.U32 R5, RZ, RZ, R6 ;  /* 0x000000ffff057224 */ /* 0x000fe400078e0006 */
[----:B0-----:R-:W-:-:S04]  /*b130*/  FADD.FTZ R2, R123, R2 ;  /* 0x000000027b027221 */ /* 0x001fc80000010000 */
[C---:B--2---:R-:W-:Y:S01]  /*b140*/  FADD.FTZ R2, R69.reuse, R2 ;  /* 0x0000000245027221 */ /* 0x044fe20000010000 */
[----:B------:R-:W-:Y:S01]  /*b150*/  F2FP.F16.F32.PACK_AB R123, R69, R123 ;  /* 0x0000007b457b723e */ /* 0x000fe200000000ff */
[----:B------:R-:W-:Y:S06]  /*b160*/  @P2 BRA `(.L_x_13737) ;  /* 0xffffffd800e42947 */ /* 0x000fec000383ffff */
.L_x_13728:
        /* <DEDUP_REMOVED lines=9> */
.L_x_13755:
        /* <DEDUP_REMOVED lines=9> */
.L_x_13740:
[----:B------:R-:W-:Y:S01]  /*b290*/  ULEA UR6, UR37, UR45, 0x3 ;  /* 0x0000002d25067291 */ /* 0x000fe2000f8e183f */
[----:B------:R-:W-:-:S05]  /*b2a0*/  IMAD.U32 R4, RZ, RZ, UR46 ;  /* 0x0000002eff047e24 */ /* 0x000fca000f8e00ff */
[----:B------:R-:W-:-:S04]  /*b2b0*/  SHF.L.U32 R4, R4, 0x1f, RZ ;  /* 0x0000001f04047819 */ /* 0x000fc800000006ff */
[----:B------:R0:W1:Y:S01]  /*b2c0*/  SYNCS.PHASECHK.TRANS64.TRYWAIT P2, [UR6+0x16830], R4 ;  /* 0x01683004ff0075a7 */ /* 0x0000620008040146 */
[----:B------:R-:W-:Y:S05]  /*b2d0*/  @!P0 BRA `(.L_x_13741) ;  /* 0x0000000000048947 */ /* 0x000fea0003800000 */
[----:B------:R-:W-:Y:S01]  /*b2e0*/  BPT.TRAP 0x1 ;  /* 0x000000040000795c */ /* 0x000fe20000300000 */
.L_x_13741:
[----:B-1----:R-:W-:Y:S05]  /*b2f0*/  @P2 BRA `(.L_x_13739) ;  /* 0x0000000000082947 */ /* 0x002fea0003800000 */
[----:B------:R-:W1:Y:S02]  /*b300*/  SYNCS.PHASECHK.TRANS64.TRYWAIT P2, [UR6+0x16830], R4 ;  /* 0x01683004ff0075a7 */ /* 0x000e640008040146 */
[----:B-1----:R-:W-:Y:S05]  /*b310*/  @!P2 BRA `(.L_x_13742) ;  /* 0x000000b0003ca947 */ /* 0x002fea0003800000 */
.L_x_13739:
        /* <DEDUP_REMOVED lines=25> */
.L_x_13744:
[----:B------:R-:W-:Y:S01]  /*b4b0*/  ULEA UR6, UR25, UR45, 0x3 ;  /* 0x0000002d19067291 */ /* 0x000fe2000f8e183f */
[----:B------:R-:W-:-:S05]  /*b4c0*/  IMAD.U32 R4, RZ, RZ, UR26 ;  /* 0x0000001aff047e24 */ /* 0x000fca000f8e00ff */
[----:B------:R-:W-:-:S04]  /*b4d0*/  SHF.L.U32 R4, R4, 0x1f, RZ ;  /* 0x0000001f04047819 */ /* 0x000fc800000006ff */
[----:B------:R0:W1:Y:S01]  /*b4e0*/  SYNCS.PHASECHK.TRANS64.TRYWAIT P2, [UR6+0x16850], R4 ;  /* 0x01685004ff0075a7 */ /* 0x0000620008040146 */
[----:B------:R-:W-:Y:S05]  /*b4f0*/  @!P0 BRA `(.L_x_13745) ;  /* 0x0000000000048947 */ /* 0x000fea0003800000 */
[----:B------:R-:W-:Y:S01]  /*b500*/  BPT.TRAP 0x1 ;  /* 0x000000040000795c */ /* 0x000fe20000300000 */
.L_x_13745:
[----:B-1----:R-:W-:Y:S05]  /*b510*/  @P2 BRA `(.L_x_13743) ;  /* 0x0000000000082947 */ /* 0x002fea0003800000 */
[----:B------:R-:W1:Y:S02]  /*b520*/  SYNCS.PHASECHK.TRANS64.TRYWAIT P2, [UR6+0x16850], R4 ;  /* 0x01685004ff0075a7 */ /* 0x000e640008040146 */
[----:B-1----:R-:W-:Y:S05]  /*b530*/  @!P2 BRA `(.L_x_13746) ;  /* 0x000000ac00cca947 */ /* 0x002fea0003800000 */
.L_x_13743:
[----:B------:R-:W-:Y:S01]  /*b540*/  UIADD3 UR6, UR45, 0x400, URZ ;  /* 0x000004002d067890 */ /* 0x000fe2000fffe03f */
[----:B------:R-:W-:Y:S01]  /*b550*/  WARPGROUP.ARRIVE ;  /* 0x00000000000079c5 */ /* 0x000fe20000000000 */
[----:B------:R-:W-:Y:S01]  /*b560*/  UMOV UR7, 0x40000040 ;  /* 0x4000004000077882 */ /* 0x000fe20000000000 */
[----:B------:R-:W-:Y:S01]  /*b570*/  PLOP3.LUT P2, PT, PT, PT, UP0, 0x80, 0x0 ;  /* 0x000000000000781c */ /* 0x000fe20003f4f008 */
[----:B------:R-:W-:Y:S01]  /*b580*/  USHF.R.U32.HI UR6, URZ, 0x4, UR6 ;  /* 0x000000043f067899 */ /* 0x000fe20008011606 */
[----:B------:R-:W-:Y:S01]  /*b590*/  FMUL.FTZ R21, R33, UR24 ;  /* 0x0000001821157c20 */ /* 0x000fe20008410000 */
[----:B------:R-:W-:Y:S02]  /*b5a0*/  IMAD.U32 R33, RZ, RZ, UR37 ;  /* 0x00000025ff217e24 */ /* 0x000fe4000f8e00ff */
[----:B------:R-:W-:Y:S01]  /*b5b0*/  FMUL.FTZ R15, R32, UR24 ;  /* 0x00000018200f7c20 */ /* 0x000fe20008410000 */
[----:B------:R-:W-:Y:S01]  /*b5c0*/  ULOP3.LUT UR6, UR6, 0x3fff, URZ, 0xc0, !UPT ;  /* 0x00003fff06067892 */ /* 0x000fe2000f8ec03f */
[----:B01----:R-:W-:Y:S01]  /*b5d0*/  FMUL.FTZ R4, R24, UR24 ;  /* 0x0000001818047c20 */ /* 0x003fe20008410000 */
[----:B------:R-:W-:Y:S01]  /*b5e0*/  FMUL.FTZ R8, R27, UR24 ;  /* 0x000000181b087c20 */ /* 0x000fe20008410000 */
[----:B------:R-:W-:Y:S01]  /*b5f0*/  @!P1 LEA R33, R33, UR45, 0x3 ;  /* 0x0000002d21219c11 */ /* 0x000fe2000f8e18ff */
        /* <DEDUP_REMOVED lines=8> */
[----:B------:R-:W-:Y:S01]  /*b680*/  @!P1 VIADD R33, R33, 0x16840 ;  /* 0x0001684021219836 */ /* 0x000fe20000000000 */
        /* <DEDUP_REMOVED lines=63> */
[----:B------:R-:W1:Y:S08]  /*ba80*/  MUFU.TANH R9, R9 ;  /* 0x0000000900097308 */ /* 0x000e700000002400 */
[----:B------:R-:W2:Y:S01]  /*ba90*/  MUFU.TANH R6, R6 ;  /* 0x0000000600067308 */ /* 0x000ea20000002400 */
[----:B------:R-:W-:-:S02]  /*baa0*/  WARPGROUP.DEPBAR.LE gsb0, 0x0 ;  /* 0x00008000000079c5 */ /* 0x000fc40000010000 */
        /* <DEDUP_REMOVED lines=95> */
[----:B------:R-:W-:Y:S02]  /*c0a0*/  VIADD R121, R17, UR41 ;  /* 0x0000002911797c36 */ /* 0x000fe40008000000 */
[----:B------:R-:W-:Y:S02]  /*c0b0*/  VIADD R123, R33, UR21 ;  /* 0x00000015217b7c36 */ /* 0x000fe40008000000 */
[----:B------:R-:W-:Y:S01]  /*c0c0*/  @P2 IMAD.HI.U32 R32, R121, UR6, RZ ;  /* 0x0000000679202c27 */ /* 0x000fe2000f8e00ff */
[----:B------:R-:W-:-:S04]  /*c0d0*/  @UP0 ULDC UR6, c[0x0][0x450] ;  /* 0x0001140000060ab9 */ /* 0x000fc80000000800 */
[----:B------:R-:W-:Y:S01]  /*c0e0*/  @P2 SHF.R.U32.HI R121, RZ, UR6, R32 ;  /* 0x00000006ff792c19 */ /* 0x000fe20008011620 */
[----:B------:R-:W-:Y:S01]  /*c0f0*/  VIADD R32, R22, 0x9 ;  /* 0x0000000916207836 */ /* 0x000fe20000000000 */
[----:B---3--:R-:W-:-:S03]  /*c100*/  ISETP.GE.U32.AND P2, PT, R151, 0x180, PT ;  /* 0x000001809700780c */ /* 0x008fc60003f46070 */
[----:B------:R-:W3:Y:S01]  /*c110*/  SHFL.IDX PT, R72, R121, RZ, 0x1c1f ;  /* 0x001c1fff79487589 */ /* 0x000ee200000e0000 */
[----:B------:R-:W-:-:S05]  /*c120*/  SEL R32, R32, 0x9, !P2 ;  /* 0x0000000920207807 */ /* 0x000fca0005000000 */
[----:B------:R0:W-:Y:S06]  /*c130*/  BAR.ARV R32, 0x100 ;  /* 0x000400200000751d */ /* 0x0001ec0000002000 */
[----:B------:R5:W-:Y:S02]  /*c140*/  @!P1 SYNCS.ARRIVE.TRANS64.RED.A1T0 RZ, [R71+URZ], RZ ;  /* 0x000000ff47ff99a7 */ /* 0x000be4000810043f */
[----:B-----5:R-:W-:Y:S01]  /*c150*/  FMUL.FTZ R71, R87, UR24 ;  /* 0x0000001857477c20 */ /* 0x020fe20008410000 */
[----:B------:R-:W-:Y:S02]  /*c160*/  VIADD R87, R33, UR23 ;  /* 0x0000001721577c36 */ /* 0x000fe40008000000 */
[----:B---3--:R-:W-:-:S03]  /*c170*/  IMAD.IADD R127, R123, 0x1, R72 ;  /* 0x000000017b7f7824 */ /* 0x008fc600078e0248 */
[----:B------:R-:W3:Y:S01]  /*c180*/  MUFU.TANH R71, R71 ;  /* 0x0000004700477308 */ /* 0x000ee20000002400 */
[----:B------:R-:W-:Y:S01]  /*c190*/  IMAD.IADD R125, R87, 0x1, R72 ;  /* 0x00000001577d7824 */ /* 0x000fe200078e0248 */
[----:B012-4-:R-:W-:Y:S06]  /*c1a0*/  @!P6 BRA `(.L_x_13747) ;  /* 0x00000000005ce947 */ /* 0x017fec0003800000 */
        /* <DEDUP_REMOVED lines=13> */
.L_x_13749:
[----:B------:R-:W-:-:S05]  /*c280*/  IMAD.U32 R74, RZ, RZ, UR22 ;  /* 0x00000016ff4a7e24 */ /* 0x000fca000f8e00ff */
[----:B------:R-:W-:-:S13]  /*c290*/  ISETP.NE.AND P2, PT, R74, 0x1, PT ;  /* 0x000000014a00780c */ /* 0x000fda0003f45270 */
[----:B------:R-:W0:Y:S02]  /*c2a0*/  @P2 LDC.64 R32, c[0x0][0x9e8] ;  /* 0x00027a00ff202b82 */ /* 0x000e240000000a00 */
[----:B0-----:R-:W-:-:S05]  /*c2b0*/  @P2 IMAD.HI.U32 R32, R72, R32, RZ ;  /* 0x0000002048202227 */ /* 0x001fca00078e00ff */
[----:B------:R-:W-:-:S07]  /*c2c0*/  @P2 SHF.R.U32.HI R72, RZ, R33, R32 ;  /* 0x00000021ff482219 */ /* 0x000fce0000011620 */
.L_x_13750:
[----:B------:R-:W-:Y:S05]  /*c2d0*/  BSYNC B0 ;  /* 0x0000000000007941 */ /* 0x000fea0003800000 */
.L_x_13748:
[----:B------:R-:W-:-:S04]  /*c2e0*/  IMAD R33, R72, R74, -R79 ;  /* 0x0000004a48217224 */ /* 0x000fc800078e0a4f */
[----:B------:R-:W-:-:S05]  /*c2f0*/  IMAD R32, R16, -0x2, R33 ;  /* 0xfffffffe10207824 */ /* 0x000fca00078e0221 */
[----:B------:R-:W-:Y:S02]  /*c300*/  VIADDMNMX R125, R32, R74, R125, PT ;  /* 0x0000004a207d7246 */ /* 0x000fe4000380017d */
[----:B------:R-:W-:-:S07]  /*c310*/  VIMNMX R127, R127, R32, !PT ;  /* 0x000000207f7f7248 */ /* 0x000fce0007fe0100 */
.L_x_13747:
[----:B------:R-:W-:-:S04]  /*c320*/  ISETP.GT.AND P2, PT, R0, -0x1, PT ;  /* 0xffffffff0000780c */ /* 0x000fc80003f44270 */
[C---:B------:R-:W-:Y:S02]  /*c330*/  ISETP.GT.AND P4, PT, R127.reuse, RZ, P2 ;  /* 0x000000ff7f00720c */ /* 0x040fe40001784270 */
[----:B------:R-:W-:Y:S02]  /*c340*/  ISETP.GT.AND P5, PT, R127, 0x1, P2 ;  /* 0x000000017f00780c */ /* 0x000fe400017a4270 */
[C---:B------:R-:W-:Y:S02]  /*c350*/  ISETP.LT.OR P4, PT, R125.reuse, 0x1, P4 ;  /* 0x000000017d00780c */ /* 0x040fe40002781670 */
[----:B------:R-:W-:Y:S02]  /*c360*/  ISETP.LT.OR P5, PT, R125, 0x2, P5 ;  /* 0x000000027d00780c */ /* 0x000fe40002fa1670 */
[----:B------:R-:W-:Y:S02]  /*c370*/  FSEL R120, R4, -INF , !P4 ;  /* 0xff80000004787808 */ /* 0x000fe40006000000 */
[----:B------:R-:W-:Y:S01]  /*c380*/  FSEL R72, R9, -INF , !P5 ;  /* 0xff80000009487808 */ /* 0x000fe20006800000 */
[----:B------:R-:W0:Y:S01]  /*c390*/  SHFL.IDX PT, R4, R121, 0x1, 0x1c1f ;  /* 0x003c1f0079047f89 */ /* 0x000e2200000e0000 */
        /* <DEDUP_REMOVED lines=11> */
[----:B------:R-:W-:Y:S01]  /*c450*/  ISETP.GT.AND P5, PT, R127, 0x19, P2 ;  /* 0x000000197f00780c */ /* 0x000fe200017a4270 */
[----:B0-----:R-:W-:Y:S01]  /*c460*/  IMAD.IADD R11, R87, 0x1, R4 ;  /* 0x00000001570b7824 */ /* 0x001fe200078e0204 */
[----:B------:R-:W-:-:S02]  /*c470*/  ISETP.LT.OR P3, PT, R125, 0x12, P3 ;  /* 0x000000127d00780c */ /* 0x000fc40001f61670 */
[C---:B------:R-:W-:Y:S02]  /*c480*/  ISETP.LT.OR P4, PT, R125.reuse, 0x19, P4 ;  /* 0x000000197d00780c */ /* 0x040fe40002781670 */
[----:B------:R-:W-:Y:S02]  /*c490*/  ISETP.LT.OR P5, PT, R125, 0x1a, P5 ;  /* 0x0000001a7d00780c */ /* 0x000fe40002fa1670 */
[----:B------:R-:W-:Y:S02]  /*c4a0*/  FSEL R78, R21, -INF , !P3 ;  /* 0xff800000154e7808 */ /* 0x000fe40005800000 */
[----:B------:R-:W-:Y:S01]  /*c4b0*/  FSEL R80, R25, -INF , !P4 ;  /* 0xff80000019507808 */ /* 0x000fe20006000000 */
[----:B------:R-:W-:Y:S01]  /*c4c0*/  IMAD.IADD R25, R123, 0x1, R4 ;  /* 0x000000017b197824 */ /* 0x000fe200078e0204 */
        /* <DEDUP_REMOVED lines=87> */
.L_x_13753:
[----:B------:R-:W-:-:S05]  /*ca40*/  IMAD.U32 R31, RZ, RZ, UR22 ;  /* 0x00000016ff1f7e24 */ /* 0x000fca000f8e00ff */
[----:B------:R-:W-:-:S13]  /*ca50*/  ISETP.NE.AND P3, PT, R31, 0x1, PT ;  /* 0x000000011f00780c */ /* 0x000fda0003f65270 */
[----:B------:R-:W0:Y:S02]  /*ca60*/  @P3 LDC.64 R32, c[0x0][0x9e8] ;  /* 0x00027a00ff203b82 */ /* 0x000e240000000a00 */
[----:B0-----:R-:W-:-:S05]  /*ca70*/  @P3 IMAD.HI.U32 R32, R4, R32, RZ ;  /* 0x0000002004203227 */ /* 0x001fca00078e00ff */
[----:B------:R-:W-:-:S07]  /*ca80*/  @P3 SHF.R.U32.HI R4, RZ, R33, R32 ;  /* 0x00000021ff043219 */ /* 0x000fce0000011620 */
.L_x_13754:
[----:B------:R-:W-:Y:S05]  /*ca90*/  BSYNC B0 ;  /* 0x0000000000007941 */ /* 0x000fea0003800000 */
.L_x_13752:
[----:B------:R-:W-:-:S04]  /*caa0*/  IMAD R79, R4, R31, -R79 ;  /* 0x0000001f044f7224 */ /* 0x000fc800078e0a4f */
[----:B------:R-:W-:-:S05]  /*cab0*/  IMAD R4, R16, -0x2, R79 ;  /* 0xfffffffe10047824 */ /* 0x000fca00078e024f */
[----:B------:R-:W-:Y:S02]  /*cac0*/  VIADDMNMX R11, R4, R31, R11, PT ;  /* 0x0000001f040b7246 */ /* 0x000fe4000380010b */
[----:B------:R-:W-:-:S07]  /*cad0*/  VIMNMX R25, R25, R4, !PT ;  /* 0x0000000419197248 */ /* 0x000fce0007fe0100 */
.L_x_13751:
        /* <DEDUP_REMOVED lines=66> */
[----:B------:R-:W-:Y:S01]  /*cf00*/  ISETP.GT.AND P3, PT, R25, 0x29, P2 ;  /* 0x000000291900780c */ /* 0x000fe20001764270 */
[----:B------:R-:W1:Y:S03]  /*cf10*/  SHFL.BFLY PT, R4, R29, 0x2, 0x1f ;  /* 0x0c401f001d047f89 */ /* 0x000e6600000e0000 */
[----:B------:R-:W-:-:S02]  /*cf20*/  ISETP.LT.OR P3, PT, R11, 0x2a, P3 ;  /* 0x0000002a0b00780c */ /* 0x000fc40001f61670 */
[----:B-1----:R-:W-:-:S05]  /*cf30*/  FMNMX.FTZ R31, R29, R4, !PT ;  /* 0x000000041d1f7209 */ /* 0x002fca0007810000 */
[----:B------:R-:W1:Y:S02]  /*cf40*/  SHFL.BFLY PT, R4, R31, 0x1, 0x1f ;  /* 0x0c201f001f047f89 */ /* 0x000e6400000e0000 */
[----:B-1----:R-:W-:-:S04]  /*cf50*/  FMNMX.FTZ R4, R31, R4, !PT ;  /* 0x000000041f047209 */ /* 0x002fc80007810000 */
[C---:B------:R-:W-:Y:S01]  /*cf60*/  FSETP.NEU.FTZ.AND P5, PT, R4.reuse, -INF , PT ;  /* 0xff8000000400780b */ /* 0x040fe20003fbd000 */
[----:B0-----:R-:W-:-:S05]  /*cf70*/  FMUL.FTZ R13, R4, R43 ;  /* 0x0000002b040d7220 */ /* 0x001fca0000410000 */
[----:B------:R-:W-:-:S05]  /*cf80*/  FSEL R13, R13, RZ, P5 ;  /* 0x000000ff0d0d7208 */ /* 0x000fca0002800000 */
[-CC-:B------:R-:W-:Y:S01]  /*cf90*/  FFMA.FTZ R29, R72, R43.reuse, -R13.reuse ;  /* 0x0000002b481d7223 */ /* 0x180fe2000001080d */
[----:B------:R-:W-:Y:S01]  /*cfa0*/  FSEL R72, R6, -INF , !P4 ;  /* 0xff80000006487808 */ /* 0x000fe20006000000 */
        /* <DEDUP_REMOVED lines=12> */
[-CC-:B------:R-:W-:Y:S01]  /*d070*/  FFMA.FTZ R126, R126, R43.reuse, -R13.reuse ;  /* 0x0000002b7e7e7223 */ /* 0x180fe2000001080d */
[C---:B------:R-:W-:Y:S01]  /*d080*/  ISETP.GT.AND P3, PT, R25.reuse, 0x31, P2 ;  /* 0x000000311900780c */ /* 0x040fe20001764270 */
[--C-:B------:R-:W-:Y:S01]  /*d090*/  FFMA.FTZ R130, R130, R43, -R13.reuse ;  /* 0x0000002b82827223 */ /* 0x100fe2000001080d */
[----:B------:R-:W-:Y:S01]  /*d0a0*/  FMNMX.FTZ R35, R32, R35, !PT ;  /* 0x0000002320237209 */ /* 0x000fe20007810000 */
[-CC-:B------:R-:W-:Y:S01]  /*d0b0*/  FFMA.FTZ R12, R12, R43.reuse, -R13.reuse ;  /* 0x0000002b0c0c7223 */ /* 0x180fe2000001080d */
[----:B------:R-:W-:Y:S01]  /*d0c0*/  FSEL R76, R36, -INF , !P4 ;  /* 0xff800000244c7808 */ /* 0x000fe20006000000 */
[--C-:B------:R-:W-:Y:S01]  /*d0d0*/  FFMA.FTZ R36, R78, R43, -R13.reuse ;  /* 0x0000002b4e247223 */ /* 0x100fe2000001080d */
[----:B------:R-:W-:Y:S01]  /*d0e0*/  FMNMX.FTZ R35, R14, R35, !PT ;  /* 0x000000230e237209 */ /* 0x000fe20007810000 */
[--C-:B0-----:R-:W-:Y:S01]  /*d0f0*/  FFMA.FTZ R6, R80, R43, -R13.reuse ;  /* 0x0000002b50067223 */ /* 0x101fe2000001080d */
[----:B------:R-:W-:Y:S01]  /*d100*/  ISETP.GT.AND P4, PT, R25, 0x38, P2 ;  /* 0x000000381900780c */ /* 0x000fe20001784270 */
[----:B------:R-:W-:Y:S01]  /*d110*/  MUFU.EX2 R120, R120 ;  /* 0x0000007800787308 */ /* 0x000fe20000000800 */
[----:B------:R-:W-:Y:S01]  /*d120*/  FMNMX.FTZ R37, R20, R35, !PT ;  /* 0x0000002314257209 */ /* 0x000fe20007810000 */
[-CC-:B------:R-:W-:Y:S01]  /*d130*/  FFMA.FTZ R44, R44, R43.reuse, -R13.reuse ;  /* 0x0000002b2c2c7223 */ /* 0x180fe2000001080d */
[C---:B------:R-:W-:Y:S01]  /*d140*/  ISETP.LT.OR P3, PT, R11.reuse, 0x32, P3 ;  /* 0x000000320b00780c */ /* 0x040fe20001f61670 */
[--C-:B------:R-:W-:Y:S01]  /*d150*/  FFMA.FTZ R132, R132, R43, -R13.reuse ;  /* 0x0000002b84847223 */ /* 0x100fe2000001080d */
[----:B------:R-:W-:Y:S01]  /*d160*/  FMNMX.FTZ R37, R24, R37, !PT ;  /* 0x0000002518257209 */ /* 0x000fe20007810000 */
[--C-:B------:R-:W-:Y:S01]  /*d170*/  FFMA.FTZ R49, R144, R43, -R13.reuse ;  /* 0x0000002b90317223 */ /* 0x100fe2000001080d */
[----:B------:R-:W-:Y:S01]  /*d180*/  ISETP.LT.OR P4, PT, R11, 0x39, P4 ;  /* 0x000000390b00780c */ /* 0x000fe20002781670 */
[----:B------:R0:W-:Y:S01]  /*d190*/  MUFU.EX2 R35, R6 ;  /* 0x0000000600237308 */ /* 0x0001e20000000800 */
[----:B------:R-:W-:Y:S01]  /*d1a0*/  FMNMX.FTZ R37, R26, R37, !PT ;  /* 0x000000251a257209 */ /* 0x000fe20007810000 */
[-CC-:B------:R-:W-:Y:S01]  /*d1b0*/  FFMA.FTZ R53, R73, R43.reuse, -R13.reuse ;  /* 0x0000002b49357223 */ /* 0x180fe2000001080d */
[----:B------:R-:W-:Y:S01]  /*d1c0*/  FSEL R38, R38, -INF , !P3 ;  /* 0xff80000026267808 */ /* 0x000fe20005800000 */
[--C-:B------:R-:W-:Y:S01]  /*d1d0*/  FFMA.FTZ R15, R15, R43, -R13.reuse ;  /* 0x0000002b0f0f7223 */ /* 0x100fe2000001080d */
[----:B------:R-:W-:Y:S01]  /*d1e0*/  FMNMX.FTZ R37, R28, R37, !PT ;  /* 0x000000251c257209 */ /* 0x000fe20007810000 */
[--C-:B------:R-:W-:Y:S01]  /*d1f0*/  FFMA.FTZ R21, R21, R43, -R13.reuse ;  /* 0x0000002b15157223 */ /* 0x100fe2000001080d */
[----:B------:R-:W-:Y:S01]  /*d200*/  ISETP.GT.AND P3, PT, R25, 0x39, P2 ;  /* 0x000000391900780c */ /* 0x000fe20001764270 */
[----:B------:R-:W-:Y:S01]  /*d210*/  MUFU.EX2 R29, R29 ;  /* 0x0000001d001d7308 */ /* 0x000fe20000000800 */
[----:B------:R-:W-:Y:S01]  /*d220*/  FMNMX.FTZ R39, R30, R37, !PT ;  /* 0x000000251e277209 */ /* 0x000fe20007810000 */
[-CC-:B0-----:R-:W-:Y:S01]  /*d230*/  FFMA.FTZ R6, R84, R43.reuse, -R13.reuse ;  /* 0x0000002b54067223 */ /* 0x181fe2000001080d */
[----:B------:R-:W-:Y:S01]  /*d240*/  FSEL R40, R40, -INF , !P4 ;  /* 0xff80000028287808 */ /* 0x000fe20006000000 */
[----:B------:R-:W-:Y:S01]  /*d250*/  FFMA.FTZ R9, R9, R43, -R13 ;  /* 0x0000002b09097223 */ /* 0x000fe2000001080d */
        /* <DEDUP_REMOVED lines=8> */
[----:B------:R-:W-:Y:S01]  /*d2e0*/  FSEL R78, R42, -INF , !P3 ;  /* 0xff8000002a4e7808 */ /* 0x000fe20005800000 */
[----:B------:R-:W-:Y:S01]  /*d2f0*/  FFMA.FTZ R42, R82, R43, -R13 ;  /* 0x0000002b522a7223 */ /* 0x000fe2000001080d */
[----:B------:R-:W-:-:S02]  /*d300*/  ISETP.GT.AND P3, PT, R25, 0x41, P2 ;  /* 0x000000411900780c */ /* 0x000fc40001764270 */
[----:B------:R-:W-:Y:S02]  /*d310*/  FMNMX.FTZ R41, R38, R39, !PT ;  /* 0x0000002726297209 */ /* 0x000fe40007810000 */
[----:B------:R-:W-:Y:S01]  /*d320*/  FSEL R80, R46, -INF , !P4 ;  /* 0xff8000002e507808 */ /* 0x000fe20006000000 */
[----:B------:R-:W-:Y:S01]  /*d330*/  FFMA.FTZ R46, R86, R43, -R13 ;  /* 0x0000002b562e7223 */ /* 0x000fe2000001080d */
[----:B------:R-:W-:Y:S01]  /*d340*/  ISETP.GT.AND P4, PT, R25, 0x48, P2 ;  /* 0x000000481900780c */ /* 0x000fe20001784270 */
[----:B------:R-:W-:Y:S01]  /*d350*/  MUFU.EX2 R39, R122 ;  /* 0x0000007a00277308 */ /* 0x000fe20000000800 */
[C---:B------:R-:W-:Y:S02]  /*d360*/  ISETP.LT.OR P3, PT, R11.reuse, 0x42, P3 ;  /* 0x000000420b00780c */ /* 0x040fe40001f61670 */
[----:B------:R-:W-:Y:S02]  /*d370*/  FMNMX.FTZ R41, R40, R41, !PT ;  /* 0x0000002928297209 */ /* 0x000fe40007810000 */
[----:B------:R-:W-:-:S02]  /*d380*/  ISETP.LT.OR P4, PT, R11, 0x49, P4 ;  /* 0x000000490b00780c */ /* 0x000fc40002781670 */
[----:B------:R-:W-:Y:S01]  /*d390*/  FSEL R82, R47, -INF , !P3 ;  /* 0xff8000002f527808 */ /* 0x000fe20005800000 */
[----:B------:R-:W-:Y:S01]  /*d3a0*/  MUFU.EX2 R12, R12 ;  /* 0x0000000c000c7308 */ /* 0x000fe20000000800 */
[C---:B------:R-:W-:Y:S02]  /*d3b0*/  ISETP.GT.AND P3, PT, R25.reuse, 0x49, P2 ;  /* 0x000000491900780c */ /* 0x040fe40001764270 */
[----:B------:R-:W-:Y:S02]  /*d3c0*/  FMNMX.FTZ R41, R78, R41, !PT ;  /* 0x000000294e297209 */ /* 0x000fe40007810000 */
[----:B------:R-:W-:Y:S02]  /*d3d0*/  FSEL R48, R48, -INF , !P4 ;  /* 0xff80000030307808 */ /* 0x000fe40006000000 */
[----:B------:R-:W-:Y:S01]  /*d3e0*/  ISETP.GT.AND P4, PT, R25, 0x50, P2 ;  /* 0x000000501900780c */ /* 0x000fe20001784270 */
[----:B------:R-:W0:Y:S01]  /*d3f0*/  MUFU.EX2 R36, R36 ;  /* 0x0000002400247308 */ /* 0x000e220000000800 */
[----:B------:R-:W-:-:S02]  /*d400*/  ISETP.LT.OR P3, PT, R11, 0x4a, P3 ;  /* 0x0000004a0b00780c */ /* 0x000fc40001f61670 */
[----:B------:R-:W-:Y:S02]  /*d410*/  FMNMX.FTZ R41, R80, R41, !PT ;  /* 0x0000002950297209 */ /* 0x000fe40007810000 */
[----:B------:R-:W-:Y:S02]  /*d420*/  ISETP.LT.OR P4, PT, R11, 0x51, P4 ;  /* 0x000000510b00780c */ /* 0x000fe40002781670 */
[----:B------:R-:W-:Y:S01]  /*d430*/  FSEL R84, R50, -INF , !P3 ;  /* 0xff80000032547808 */ /* 0x000fe20005800000 */
[-CC-:B------:R-:W-:Y:S01]  /*d440*/  FFMA.FTZ R50, R124, R43.reuse, -R13.reuse ;  /* 0x0000002b7c327223 */ /* 0x180fe2000001080d */
[----:B------:R-:W-:Y:S01]  /*d450*/  ISETP.GT.AND P3, PT, R25, 0x51, P2 ;  /* 0x000000511900780c */ /* 0x000fe20001764270 */
[----:B------:R-:W-:Y:S01]  /*d460*/  FFMA.FTZ R124, R146, R43, -R13 ;  /* 0x0000002b927c7223 */ /* 0x000fe2000001080d */
[----:B------:R-:W-:Y:S01]  /*d470*/  FMNMX.FTZ R45, R82, R41, !PT ;  /* 0x00000029522d7209 */ /* 0x000fe20007810000 */
[----:B------:R-:W1:Y:S01]  /*d480*/  MUFU.EX2 R42, R42 ;  /* 0x0000002a002a7308 */ /* 0x000e620000000800 */
[----:B------:R-:W-:-:S02]  /*d490*/  FSEL R52, R52, -INF , !P4 ;  /* 0xff80000034347808 */ /* 0x000fc40006000000 */
[----:B------:R-:W-:Y:S02]  /*d4a0*/  ISETP.GT.AND P4, PT, R25, 0x58, P2 ;  /* 0x000000581900780c */ /* 0x000fe40001784270 */
[C---:B------:R-:W-:Y:S02]  /*d4b0*/  ISETP.LT.OR P3, PT, R11.reuse, 0x52, P3 ;  /* 0x000000520b00780c */ /* 0x040fe40001f61670 */
[----:B------:R-:W-:Y:S01]  /*d4c0*/  FMNMX.FTZ R45, R48, R45, !PT ;  /* 0x0000002d302d7209 */ /* 0x000fe20007810000 */
[----:B------:R2:W-:Y:S01]  /*d4d0*/  MUFU.EX2 R41, R126 ;  /* 0x0000007e00297308 */ /* 0x0005e20000000800 */
[----:B------:R-:W-:Y:S02]  /*d4e0*/  ISETP.LT.OR P4, PT, R11, 0x59, P4 ;  /* 0x000000590b00780c */ /* 0x000fe40002781670 */
[----:B------:R-:W-:Y:S01]  /*d4f0*/  FSEL R86, R54, -INF , !P3 ;  /* 0xff80000036567808 */ /* 0x000fe20005800000 */
[--C-:B------:R-:W-:Y:S01]  /*d500*/  FFMA.FTZ R54, R128, R43, -R13.reuse ;  /* 0x0000002b80367223 */ /* 0x100fe2000001080d */
[----:B------:R-:W-:Y:S01]  /*d510*/  FMNMX.FTZ R45, R84, R45, !PT ;  /* 0x0000002d542d7209 */ /* 0x000fe20007810000 */
[-CC-:B------:R-:W-:Y:S01]  /*d520*/  FFMA.FTZ R128, R56, R43.reuse, -R13.reuse ;  /* 0x0000002b38807223 */ /* 0x180fe2000001080d */
[----:B------:R-:W-:Y:S01]  /*d530*/  ISETP.GT.AND P3, PT, R25, 0x59, P2 ;  /* 0x000000591900780c */ /* 0x000fe20001764270 */
[-CC-:B------:R-:W-:Y:S01]  /*d540*/  FFMA.FTZ R56, R27, R43.reuse, -R13.reuse ;  /* 0x0000002b1b387223 */ /* 0x180fe2000001080d */
[----:B------:R-:W-:Y:S01]  /*d550*/  FSEL R58, R58, -INF , !P4 ;  /* 0xff8000003a3a7808 */ /* 0x000fe20006000000 */
[----:B--2---:R-:W-:Y:S01]  /*d560*/  FFMA.FTZ R126, R150, R43, -R13 ;  /* 0x0000002b967e7223 */ /* 0x004fe2000001080d */
[----:B------:R-:W-:Y:S01]  /*d570*/  FMNMX.FTZ R45, R52, R45, !PT ;  /* 0x0000002d342d7209 */ /* 0x000fe20007810000 */
[----:B------:R-:W2:Y:S01]  /*d580*/  MUFU.EX2 R46, R46 ;  /* 0x0000002e002e7308 */ /* 0x000ea20000000800 */
[----:B------:R-:W-:Y:S01]  /*d590*/  ISETP.GT.AND P4, PT, R25, 0x60, P2 ;  /* 0x000000601900780c */ /* 0x000fe20001784270 */
[----:B------:R-:W-:Y:S01]  /*d5a0*/  IMAD.U32 R27, RZ, RZ, UR25 ;  /* 0x00000019ff1b7e24 */ /* 0x000fe2000f8e00ff */
[----:B------:R-:W-:Y:S01]  /*d5b0*/  ISETP.LT.OR P3, PT, R11, 0x5a, P3 ;  /* 0x0000005a0b00780c */ /* 0x000fe20001f61670 */
[----:B------:R-:W-:Y:S01]  /*d5c0*/  UMOV UR25, UR37 ;  /* 0x0000002500197c82 */ /* 0x000fe20008000000 */
[----:B------:R-:W-:-:S02]  /*d5d0*/  FMNMX.FTZ R45, R86, R45, !PT ;  /* 0x0000002d562d7209 */ /* 0x000fc40007810000 */
[----:B------:R-:W-:Y:S01]  /*d5e0*/  ISETP.LT.OR P4, PT, R11, 0x61, P4 ;  /* 0x000000610b00780c */ /* 0x000fe20002781670 */
[----:B------:R-:W4:Y:S01]  /*d5f0*/  MUFU.EX2 R50, R50 ;  /* 0x0000003200327308 */ /* 0x000f220000000800 */
[----:B------:R-:W-:Y:S02]  /*d600*/  FSEL R60, R60, -INF , !P3 ;  /* 0xff8000003c3c7808 */ /* 0x000fe40005800000 */
[----:B------:R-:W-:Y:S02]  /*d610*/  ISETP.GT.AND P3, PT, R25, 0x61, P2 ;  /* 0x000000611900780c */ /* 0x000fe40001764270 */
[----:B------:R-:W-:Y:S02]  /*d620*/  FMNMX.FTZ R45, R58, R45, !PT ;  /* 0x0000002d3a2d7209 */ /* 0x000fe40007810000 */
[----:B------:R-:W-:Y:S01]  /*d630*/  FSEL R122, R61, -INF , !P4 ;  /* 0xff8000003d7a7808 */ /* 0x000fe20006000000 */
[----:B------:R-:W-:Y:S01]  /*d640*/  MUFU.EX2 R54, R54 ;  /* 0x0000003600367308 */ /* 0x000fe20000000800 */
[----:B------:R-:W-:-:S02]  /*d650*/  ISETP.GT.AND P4, PT, R25, 0x68, P2 ;  /* 0x000000681900780c */ /* 0x000fc40001784270 */
[C---:B------:R-:W-:Y:S02]  /*d660*/  ISETP.LT.OR P3, PT, R11.reuse, 0x62, P3 ;  /* 0x000000620b00780c */ /* 0x040fe40001f61670 */
[----:B------:R-:W-:Y:S02]  /*d670*/  FMNMX.FTZ R47, R60, R45, !PT ;  /* 0x0000002d3c2f7209 */ /* 0x000fe40007810000 */
[----:B------:R-:W-:Y:S01]  /*d680*/  ISETP.LT.OR P4, PT, R11, 0x69, P4 ;  /* 0x000000690b00780c */ /* 0x000fe20002781670 */
[----:B------:R5:W-:Y:S01]  /*d690*/  MUFU.EX2 R45, R130 ;  /* 0x00000082002d7308 */ /* 0x000be20000000800 */
[----:B------:R-:W-:Y:S02]  /*d6a0*/  FSEL R62, R62, -INF , !P3 ;  /* 0xff8000003e3e7808 */ /* 0x000fe40005800000 */
[----:B------:R-:W-:Y:S02]  /*d6b0*/  ISETP.GT.AND P3, PT, R25, 0x69, P2 ;  /* 0x000000691900780c */ /* 0x000fe40001764270 */
[----:B------:R-:W-:-:S02]  /*d6c0*/  FMNMX.FTZ R47, R122, R47, !PT ;  /* 0x0000002f7a2f7209 */ /* 0x000fc40007810000 */
[----:B------:R-:W-:Y:S01]  /*d6d0*/  FSEL R64, R64, -INF , !P4 ;  /* 0xff80000040407808 */ /* 0x000fe20006000000 */
[----:B------:R-:W4:Y:S01]  /*d6e0*/  MUFU.EX2 R44, R44 ;  /* 0x0000002c002c7308 */ /* 0x000f220000000800 */
[----:B------:R-:W-:Y:S01]  /*d6f0*/  ISETP.GT.AND P4, PT, R25, 0x70, P2 ;  /* 0x000000701900780c */ /* 0x000fe20001784270 */
[----:B-----5:R-:W-:Y:S01]  /*d700*/  FFMA.FTZ R130, R142, R43, -R13 ;  /* 0x0000002b8e827223 */ /* 0x020fe2000001080d */
[C---:B------:R-:W-:Y:S02]  /*d710*/  ISETP.LT.OR P3, PT, R11.reuse, 0x6a, P3 ;  /* 0x0000006a0b00780c */ /* 0x040fe40001f61670 */
[----:B------:R-:W-:Y:S02]  /*d720*/  FMNMX.FTZ R47, R62, R47, !PT ;  /* 0x0000002f3e2f7209 */ /* 0x000fe40007810000 */
[----:B------:R-:W-:Y:S01]  /*d730*/  ISETP.LT.OR P4, PT, R11, 0x71, P4 ;  /* 0x000000710b00780c */ /* 0x000fe20002781670 */
[----:B------:R-:W-:Y:S01]  /*d740*/  MUFU.EX2 R132, R132 ;  /* 0x0000008400847308 */ /* 0x000fe20000000800 */
[----:B------:R-:W-:-:S02]  /*d750*/  FSEL R66, R66, -INF , !P3 ;  /* 0xff80000042427808 */ /* 0x000fc40005800000 */
[C---:B------:R-:W-:Y:S02]  /*d760*/  ISETP.GT.AND P3, PT, R25.reuse, 0x71, P2 ;  /* 0x000000711900780c */ /* 0x040fe40001764270 */
[----:B------:R-:W-:Y:S02]  /*d770*/  FMNMX.FTZ R47, R64, R47, !PT ;  /* 0x0000002f402f7209 */ /* 0x000fe40007810000 */
[----:B------:R-:W-:Y:S01]  /*d780*/  FSEL R68, R68, -INF , !P4 ;  /* 0xff80000044447808 */ /* 0x000fe20006000000 */
[----:B------:R-:W-:Y:S01]  /*d790*/  MUFU.EX2 R128, R128 ;  /* 0x0000008000807308 */ /* 0x000fe20000000800 */
[----:B------:R-:W-:Y:S02]  /*d7a0*/  ISETP.GT.AND P4, PT, R25, 0x78, P2 ;  /* 0x000000781900780c */ /* 0x000fe40001784270 */
[----:B------:R-:W-:Y:S02]  /*d7b0*/  ISETP.LT.OR P3, PT, R11, 0x72, P3 ;  /* 0x000000720b00780c */ /* 0x000fe40001f61670 */
[----:B------:R-:W-:-:S02]  /*d7c0*/  FMNMX.FTZ R47, R66, R47, !PT ;  /* 0x0000002f422f7209 */ /* 0x000fc40007810000 */
[----:B------:R-:W-:Y:S01]  /*d7d0*/  ISETP.GT.AND P2, PT, R25, 0x79, P2 ;  /* 0x000000791900780c */ /* 0x000fe20001744270 */
[-CC-:B------:R-:W-:Y:S01]  /*d7e0*/  FFMA.FTZ R25, R134, R43.reuse, -R13.reuse ;  /* 0x0000002b86197223 */ /* 0x180fe2000001080d */
[----:B------:R-:W-:Y:S01]  /*d7f0*/  ISETP.LT.OR P4, PT, R11, 0x79, P4 ;  /* 0x000000790b00780c */ /* 0x000fe20002781670 */
[--C-:B------:R-:W-:Y:S01]  /*d800*/  FFMA.FTZ R134, R136, R43, -R13.reuse ;  /* 0x0000002b88867223 */ /* 0x100fe2000001080d */
[----:B------:R-:W-:Y:S01]  /*d810*/  FSEL R69, R69, -INF , !P3 ;  /* 0xff80000045457808 */ /* 0x000fe20005800000 */
[----:B------:R-:W-:Y:S01]  /*d820*/  MUFU.EX2 R130, R130 ;  /* 0x0000008200827308 */ /* 0x000fe20000000800 */
[----:B------:R-:W-:Y:S01]  /*d830*/  FMNMX.FTZ R6, R68, R47, !PT ;  /* 0x0000002f44067209 */ /* 0x000fe20007810000 */
[----:B------:R-:W-:Y:S01]  /*d840*/  FFMA.FTZ R47, R140, R43, -R13 ;  /* 0x0000002b8c2f7223 */ /* 0x000fe2000001080d */
[----:B------:R-:W-:Y:S02]  /*d850*/  ISETP.LT.OR P2, PT, R11, 0x7a, P2 ;  /* 0x0000007a0b00780c */ /* 0x000fe40001741670 */
[----:B------:R-:W-:-:S02]  /*d860*/  FSEL R70, R70, -INF , !P4 ;  /* 0xff80000046467808 */ /* 0x000fc40006000000 */
[----:B------:R-:W-:Y:S01]  /*d870*/  FMNMX.FTZ R11, R69, R6, !PT ;  /* 0x00000006450b7209 */ /* 0x000fe20007810000 */
[----:B------:R-:W-:Y:S01]  /*d880*/  MUFU.EX2 R25, R25 ;  /* 0x0000001900197308 */ /* 0x000fe20000000800 */
[----:B---3--:R-:W-:Y:S02]  /*d890*/  FSEL R136, R71, -INF , !P2 ;  /* 0xff80000047887808 */ /* 0x008fe40005000000 */
[----:B------:R-:W-:Y:S02]  /*d8a0*/  FMNMX.FTZ R11, R70, R11, !PT ;  /* 0x0000000b460b7209 */ /* 0x000fe40007810000 */
[----:B------:R-:W-:Y:S02]  /*d8b0*/  @!P1 LEA R27, R27, UR45, 0x3 ;  /* 0x0000002d1b1b9c11 */ /* 0x000fe4000f8e18ff */
[----:B------:R-:W-:Y:S01]  /*d8c0*/  FMNMX.FTZ R6, R136, R11, !PT ;  /* 0x0000000b88067209 */ /* 0x000fe20007810000 */
[----:B------:R-:W-:Y:S01]  /*d8d0*/  MUFU.EX2 R134, R134 ;  /* 0x0000008600867308 */ /* 0x000fe20000000800 */
[----:B0-----:R-:W-:Y:S01]  /*d8e0*/  F2FP.F16.F32.PACK_AB R144, R36, R33 ;  /* 0x000000212490723e */ /* 0x001fe200000000ff */
[----:B------:R-:W-:Y:S01]  /*d8f0*/  @!P1 VIADD R27, R27, 0x16860 ;  /* 0x000168601b1b9836 */ /* 0x000fe20000000000 */
[----:B------:R-:W-:Y:S01]  /*d900*/  F2FP.F16.F32.PACK_AB R150, R12, R31 ;  /* 0x0000001f0c96723e */ /* 0x000fe200000000ff */
[----:B------:R-:W0:Y:S01]  /*d910*/  SHFL.BFLY PT, R51, R6, 0x2, 0x1f ;  /* 0x0c401f0006337f89 */ /* 0x000e2200000e0000 */
[----:B-1----:R-:W-:-:S02]  /*d920*/  F2FP.F16.F32.PACK_AB R146, R42, R35 ;  /* 0x000000232a92723e */ /* 0x002fc400000000ff */
[----:B------:R-:W-:Y:S01]  /*d930*/  @!P1 PRMT R27, RZ, 0x654, R27 ;  /* 0x00000654ff1b9816 */ /* 0x000fe2000000001b */
[----:B------:R1:W-:Y:S01]  /*d940*/  MUFU.EX2 R11, R138 ;  /* 0x0000008a000b7308 */ /* 0x0003e20000000800 */
[----:B--2---:R-:W-:Y:S02]  /*d950*/  F2FP.F16.F32.PACK_AB R140, R46, R37 ;  /* 0x000000252e8c723e */ /* 0x004fe400000000ff */
[----:B------:R2:W-:Y:S01]  /*d960*/  @!P1 SYNCS.ARRIVE.TRANS64.RED.A1T0 RZ, [R27+URZ], RZ ;  /* 0x000000ff1bff99a7 */ /* 0x0005e2000810043f */
[----:B----4-:R-:W-:-:S04]  /*d970*/  F2FP.F16.F32.PACK_AB R142, R50, R39 ;  /* 0x00000027328e723e */ /* 0x010fc800000000ff */
[----:B------:R-:W-:Y:S01]  /*d980*/  MUFU.EX2 R47, R47 ;  /* 0x0000002f002f7308 */ /* 0x000fe20000000800 */
[----:B-1----:R-:W-:-:S05]  /*d990*/  FSEL R138, R4, RZ, P5 ;  /* 0x000000ff048a7208 */ /* 0x002fca0002800000 */
[----:B------:R-:W-:Y:S02]  /*d9a0*/  FADD.FTZ R138, -R138, R5 ;  /* 0x000000058a8a7221 */ /* 0x000fe40000010100 */
[----:B------:R-:W-:Y:S02]  /*d9b0*/  MUFU.EX2 R49, R49 ;  /* 0x0000003100317308 */ /* 0x000fe40000000800 */
[----:B------:R-:W-:Y:S01]  /*d9c0*/  FMUL.FTZ R5, R138, R43 ;  /* 0x0000002b8a057220 */ /* 0x000fe20000410000 */
[----:B------:R-:W-:Y:S02]  /*d9d0*/  F2FP.F16.F32.PACK_AB R138, R45, R44 ;  /* 0x0000002c2d8a723e */ /* 0x000fe400000000ff */
[----:B0-----:R-:W-:Y:S01]  /*d9e0*/  FMNMX.FTZ R55, R6, R51, !PT ;  /* 0x0000003306377209 */ /* 0x001fe20007810000 */
[----:B------:R-:W-:Y:S01]  /*d9f0*/  FFMA.FTZ R51, R148, R43, -R13 ;  /* 0x0000002b94337223 */ /* 0x000fe2000001080d */
[----:B------:R-:W-:Y:S01]  /*da00*/  F2FP.F16.F32.PACK_AB R148, R29, R120 ;  /* 0x000000781d94723e */ /* 0x000fe200000000ff */
[----:B------:R-:W0:Y:S02]  /*da10*/  MUFU.EX2 R5, R5 ;  /* 0x0000000500057308 */ /* 0x000e240000000800 */
[----:B------:R-:W1:Y:S06]  /*da20*/  SHFL.BFLY PT, R6, R55, 0x1, 0x1f ;  /* 0x0c201f0037067f89 */ /* 0x000e6c00000e0000 */
[----:B------:R-:W-:Y:S08]  /*da30*/  MUFU.EX2 R124, R124 ;  /* 0x0000007c007c7308 */ /* 0x000ff00000000800 */
[----:B------:R-:W-:Y:S01]  /*da40*/  MUFU.EX2 R51, R51 ;  /* 0x0000003300337308 */ /* 0x000fe20000000800 */
[-C--:B0-----:R-:W-:Y:S01]  /*da50*/  FMUL.FTZ R88, R88, R5.reuse ;  /* 0x0000000558587220 */ /* 0x081fe20000410000 */
        /* <DEDUP_REMOVED lines=8> */
[----:B-1----:R-:W-:Y:S01]  /*dae0*/  FMNMX.FTZ R6, R55, R6, !PT ;  /* 0x0000000637067209 */ /* 0x002fe20007810000 */
        /* <DEDUP_REMOVED lines=11> */
[----:B------:R-:W-:-:S02]  /*dba0*/  FMUL.FTZ R117, R117, R5 ;  /* 0x0000000575757220 */ /* 0x000fc40000410000 */
[----:B------:R-:W-:Y:S01]  /*dbb0*/  MUFU.EX2 R15, R15 ;  /* 0x0000000f000f7308 */ /* 0x000fe20000000800 */
[--C-:B------:R-:W-:Y:S01]  /*dbc0*/  FFMA.FTZ R141, R28, R43, -R13.reuse ;  /* 0x0000002b1c8d7223 */ /* 0x100fe2000001080d */
[----:B------:R-:W-:Y:S01]  /*dbd0*/  FFMA.FTZ R28, R5, R3, R120 ;  /* 0x00000003051c7223 */ /* 0x000fe20000010078 */
[-CC-:B------:R-:W-:Y:S01]  /*dbe0*/  FFMA.FTZ R151, R10, R43.reuse, -R13.reuse ;  /* 0x0000002b0a977223 */ /* 0x180fe2000001080d */
[-CC-:B------:R-:W-:Y:S01]  /*dbf0*/  FFMA.FTZ R10, R20, R43.reuse, -R13.reuse ;  /* 0x0000002b140a7223 */ /* 0x180fe2000001080d */
[-CC-:B------:R-:W-:Y:S01]  /*dc00*/  FFMA.FTZ R20, R30, R43.reuse, -R13.reuse ;  /* 0x0000002b1e147223 */ /* 0x180fe2000001080d */
[----:B------:R-:W-:Y:S01]  /*dc10*/  FADD.FTZ R28, R29, R28 ;  /* 0x0000001c1d1c7221 */ /* 0x000fe20000010000 */
[-CC-:B------:R-:W-:Y:S01]  /*dc20*/  FFMA.FTZ R149, R8, R43.reuse, -R13.reuse ;  /* 0x0000002b08957223 */ /* 0x180fe2000001080d */
[-CC-:B------:R-:W-:Y:S01]  /*dc30*/  FFMA.FTZ R8, R32, R43.reuse, -R13.reuse ;  /* 0x0000002b20087223 */ /* 0x180fe2000001080d */
[-CC-:B------:R-:W-:Y:S01]  /*dc40*/  FFMA.FTZ R72, R72, R43.reuse, -R13.reuse ;  /* 0x0000002b48487223 */ /* 0x180fe2000001080d */
[----:B------:R-:W-:Y:S01]  /*dc50*/  FADD.FTZ R3, R31, R28 ;  /* 0x0000001c1f037221 */ /* 0x000fe20000010000 */
[----:B------:R-:W-:Y:S01]  /*dc60*/  FSEL R28, R6, RZ, P2 ;  /* 0x000000ff061c7208 */ /* 0x000fe20001000000 */
[----:B------:R-:W-:Y:S01]  /*dc70*/  MUFU.EX2 R151, R151 ;  /* 0x0000009700977308 */ /* 0x000fe20000000800 */
[-C--:B------:R-:W-:Y:S01]  /*dc80*/  FFMA.FTZ R145, R14, R43.reuse, -R13 ;  /* 0x0000002b0e917223 */ /* 0x080fe2000001080d */
[----:B------:R-:W-:Y:S01]  /*dc90*/  FADD.FTZ R30, R12, R3 ;  /* 0x000000030c1e7221 */ /* 0x000fe20000010000 */
[-CC-:B------:R-:W-:Y:S01]  /*dca0*/  FFMA.FTZ R143, R34, R43.reuse, -R13.reuse ;  /* 0x0000002b228f7223 */ /* 0x180fe2000001080d */
[-CC-:B------:R-:W-:Y:S01]  /*dcb0*/  FFMA.FTZ R147, R24, R43.reuse, -R13.reuse ;  /* 0x0000002b18937223 */ /* 0x180fe2000001080d */
[-C--:B------:R-:W-:Y:S01]  /*dcc0*/  FFMA.FTZ R14, R26, R43.reuse, -R13 ;  /* 0x0000002b1a0e7223 */ /* 0x080fe2000001080d */
[----:B------:R-:W-:Y:S01]  /*dcd0*/  FADD.FTZ R3, R33, R30 ;  /* 0x0000001e21037221 */ /* 0x000fe20000010000 */
[----:B------:R-:W-:Y:S01]  /*dce0*/  FADD.FTZ R30, -R28, R7 ;  /* 0x000000071c1e7221 */ /* 0x000fe20000010100 */
[----:B------:R-:W-:Y:S01]  /*dcf0*/  MUFU.EX2 R72, R72 ;  /* 0x0000004800487308 */ /* 0x000fe20000000800 */
[-C--:B------:R-:W-:Y:S01]  /*dd00*/  FFMA.FTZ R26, R38, R43.reuse, -R13 ;  /* 0x0000002b261a7223 */ /* 0x080fe2000001080d */
[----:B------:R-:W-:Y:S01]  /*dd10*/  FADD.FTZ R32, R36, R3 ;  /* 0x0000000324207221 */ /* 0x000fe20000010000 */
[-C--:B------:R-:W-:Y:S01]  /*dd20*/  FMUL.FTZ R7, R30, R43.reuse ;  /* 0x0000002b1e077220 */ /* 0x080fe20000410000 */
[-CC-:B------:R-:W-:Y:S01]  /*dd30*/  FFMA.FTZ R24, R74, R43.reuse, -R13.reuse ;  /* 0x0000002b4a187223 */ /* 0x180fe2000001080d */
[-CC-:B------:R-:W-:Y:S01]  /*dd40*/  FFMA.FTZ R137, R76, R43.reuse, -R13.reuse ;  /* 0x0000002b4c897223 */ /* 0x180fe2000001080d */
[----:B------:R-:W-:Y:S01]  /*dd50*/  FADD.FTZ R3, R35, R32 ;  /* 0x0000002023037221 */ /* 0x000fe20000010000 */
[-CC-:B------:R-:W-:Y:S01]  /*dd60*/  FFMA.FTZ R139, R40, R43.reuse, -R13.reuse ;  /* 0x0000002b288b7223 */ /* 0x180fe2000001080d */
        /* <DEDUP_REMOVED lines=21> */
[-C--:B------:R-:W-:Y:S01]  /*dec0*/  FFMA.FTZ R70, R70, R43.reuse, -R13 ;  /* 0x0000002b46467223 */ /* 0x080fe2000001080d */
[----:B------:R-:W-:Y:S01]  /*ded0*/  FADD.FTZ R3, R41, R34 ;  /* 0x0000002229037221 */ /* 0x000fe20000010000 */
[----:B------:R-:W-:Y:S01]  /*dee0*/  ISETP.GT.AND P2, PT, R0, UR43, PT ;  /* 0x0000002b00007c0c */ /* 0x000fe2000bf44270 */
[----:B------:R-:W3:Y:S01]  /*def0*/  MUFU.EX2 R145, R145 ;  /* 0x0000009100917308 */ /* 0x000ee20000000800 */
[----:B0-----:R-:W-:Y:S01]  /*df00*/  FFMA.FTZ R32, R7, R2, R72 ;  /* 0x0000000207207223 */ /* 0x001fe20000010048 */
[----:B--2---:R-:W-:Y:S01]  /*df10*/  FADD.FTZ R27, R54, R3 ;  /* 0x00000003361b7221 */ /* 0x004fe20000010000 */
[----:B------:R-:W-:Y:S01]  /*df20*/  FFMA.FTZ R2, R84, R43, -R13 ;  /* 0x0000002b54027223 */ /* 0x000fe2000001080d */
[----:B------:R-:W-:Y:S01]  /*df30*/  FMUL.FTZ R90, R90, R7 ;  /* 0x000000075a5a7220 */ /* 0x000fe20000410000 */
[----:B------:R-:W-:Y:S01]  /*df40*/  FADD.FTZ R34, R149, R32 ;  /* 0x0000002095227221 */ /* 0x000fe20000010000 */
[----:B------:R-:W-:Y:S01]  /*df50*/  FADD.FTZ R38, R44, R27 ;  /* 0x0000001b2c267221 */ /* 0x000fe20000010000 */
[-CC-:B------:R-:W-:Y:S01]  /*df60*/  FFMA.FTZ R32, R86, R43.reuse, -R13.reuse ;  /* 0x0000002b56207223 */ /* 0x180fe2000001080d */
[----:B------:R-:W0:Y:S01]  /*df70*/  MUFU.EX2 R10, R10 ;  /* 0x0000000a000a7308 */ /* 0x000e220000000800 */
[----:B------:R-:W-:Y:S01]  /*df80*/  FADD.FTZ R3, R151, R34 ;  /* 0x0000002297037221 */ /* 0x000fe20000010000 */
[----:B------:R-:W-:Y:S01]  /*df90*/  FADD.FTZ R27, R45, R38 ;  /* 0x000000262d1b7221 */ /* 0x000fe20000010000 */
[----:B------:R-:W-:Y:S01]  /*dfa0*/  FFMA.FTZ R13, R136, R43, -R13 ;  /* 0x0000002b880d7223 */ /* 0x000fe2000001080d */
[-C--:B------:R-:W-:Y:S01]  /*dfb0*/  FMUL.FTZ R91, R91, R7.reuse ;  /* 0x000000075b5b7220 */ /* 0x080fe20000410000 */
[----:B-1----:R-:W-:Y:S01]  /*dfc0*/  FADD.FTZ R34, R8, R3 ;  /* 0x0000000308227221 */ /* 0x002fe20000010000 */
[----:B------:R-:W-:Y:S01]  /*dfd0*/  FADD.FTZ R38, R132, R27 ;  /* 0x0000001b84267221 */ /* 0x000fe20000010000 */
[-C--:B------:R-:W-:Y:S01]  /*dfe0*/  FMUL.FTZ R94, R94, R7.reuse ;  /* 0x000000075e5e7220 */ /* 0x080fe20000410000 */
[----:B------:R-:W1:Y:S01]  /*dff0*/  MUFU.EX2 R147, R147 ;  /* 0x0000009300937308 */ /* 0x000e620000000800 */
[----:B---3--:R-:W-:Y:S01]  /*e000*/  FADD.FTZ R3, R145, R34 ;  /* 0x0000002291037221 */ /* 0x008fe20000010000 */
        /* <DEDUP_REMOVED lines=26> */
[----:B------:R-:W-:Y:S01]  /*e1b0*/  FMUL.FTZ R119, R119, R7 ;  /* 0x0000000777777220 */ /* 0x000fe20000410000 */
[----:B------:R-:W-:Y:S01]  /*e1c0*/  F2FP.F16.F32.PACK_AB R136, R54, R41 ;  /* 0x000000293688723e */ /* 0x000fe200000000ff */
[----:B------:R-:W-:Y:S01]  /*e1d0*/  FADD.FTZ R36, R124, R27 ;  /* 0x0000001b7c247221 */ /* 0x000fe20000010000 */
[----:B------:R-:W-:Y:S01]  /*e1e0*/  F2FP.F16.F32.PACK_AB R132, R25, R132 ;  /* 0x000000841984723e */ /* 0x000fe200000000ff */
[----:B------:R-:W2:Y:S01]  /*e1f0*/  MUFU.EX2 R143, R143 ;  /* 0x0000008f008f7308 */ /* 0x000ea20000000800 */
[----:B0-----:R-:W-:Y:S01]  /*e200*/  FADD.FTZ R3, R141, R34 ;  /* 0x000000228d037221 */ /* 0x001fe20000010000 */
[----:B------:R-:W-:Y:S01]  /*e210*/  FADD.FTZ R27, R51, R36 ;  /* 0x00000024331b7221 */ /* 0x000fe20000010000 */
[----:B------:R-:W-:Y:S01]  /*e220*/  F2FP.F16.F32.PACK_AB R128, R47, R128 ;  /* 0x000000802f80723e */ /* 0x000fe200000000ff */
[----:B------:R-:W-:Y:S01]  /*e230*/  VIADD R0, R0, 0xffffffff ;  /* 0xffffffff00007836 */ /* 0x000fe20000000000 */
[----:B------:R-:W-:Y:S01]  /*e240*/  F2FP.F16.F32.PACK_AB R130, R49, R130 ;  /* 0x000000823182723e */ /* 0x000fe200000000ff */
[----:B------:R-:W-:Y:S01]  /*e250*/  FADD.FTZ R36, R126, R27 ;  /* 0x0000001b7e247221 */ /* 0x000fe20000010000 */
[----:B------:R-:W-:Y:S01]  /*e260*/  F2FP.F16.F32.PACK_AB R124, R51, R124 ;  /* 0x0000007c337c723e */ /* 0x000fe200000000ff */
[----:B------:R-:W0:Y:S01]  /*e270*/  MUFU.EX2 R24, R24 ;  /* 0x0000001800187308 */ /* 0x000e220000000800 */
[----:B-1----:R-:W-:Y:S01]  /*e280*/  FADD.FTZ R34, R20, R3 ;  /* 0x0000000314227221 */ /* 0x002fe20000010000 */
        /* <DEDUP_REMOVED lines=8> */
[----:B------:R-:W-:Y:S01]  /*e310*/  F2FP.F16.F32.PACK_AB R145, R10, R145 ;  /* 0x000000910a91723e */ /* 0x000fe200000000ff */
[----:B------:R-:W-:Y:S01]  /*e320*/  IMAD.MOV.U32 R7, RZ, RZ, R6 ;  /* 0x000000ffff077224 */ /* 0x000fe200078e0006 */
[----:B------:R-:W-:-:S02]  /*e330*/  F2FP.F16.F32.PACK_AB R147, R14, R147 ;  /* 0x000000930e93723e */ /* 0x000fc400000000ff */
[----:B------:R-:W-:Y:S02]  /*e340*/  F2FP.F16.F32.PACK_AB R141, R20, R141 ;  /* 0x0000008d148d723e */ /* 0x000fe400000000ff */
        /* <DEDUP_REMOVED lines=59> */
[----:B------:R-:W-:Y:S06]  /*e700*/  @P2 BRA `(.L_x_13755) ;  /* 0xffffffc800bc2947 */ /* 0x000fec000383ffff */
.L_x_13738:
[----:B------:R-:W-:Y:S06]  /*e710*/  BAR.ARV 0x8, 0x200 ;  /* 0x0208000000007b1d */ /* 0x000fec0000002000 */
[----:B------:R-:W-:Y:S05]  /*e720*/  @!P0 BRA `(.L_x_13756) ;  /* 0x0000000000048947 */ /* 0x000fea0003800000 */
[----:B------:R-:W-:Y:S01]  /*e730*/  BPT.TRAP 0x1 ;  /* 0x000000040000795c */ /* 0x000fe20000300000 */
.L_x_13756:
[----:B------:R-:W-:Y:S01]  /*e740*/  ULEA UR5, UR37, UR45, 0x3 ;  /* 0x0000002d25057291 */ /* 0x000fe2000f8e183f */
[----:B------:R-:W-:-:S05]  /*e750*/  IMAD.U32 R0, RZ, RZ, UR46 ;  /* 0x0000002eff007e24 */ /* 0x000fca000f8e00ff */
[----:B------:R-:W-:-:S04]  /*e760*/  SHF.L.U32 R0, R0, 0x1f, RZ ;  /* 0x0000001f00007819 */ /* 0x000fc800000006ff */
[----:B------:R0:W1:Y:S01]  /*e770*/  SYNCS.PHASECHK.TRANS64.TRYWAIT P2, [UR5+0x16850], R0 ;  /* 0x01685000ff0075a7 */ /* 0x0000620008040145 */
[----:B------:R-:W-:Y:S05]  /*e780*/  @!P0 BRA `(.L_x_13757) ;  /* 0x0000000000048947 */ /* 0x000fea0003800000 */
[----:B------:R-:W-:Y:S01]  /*e790*/  BPT.TRAP 0x1 ;  /* 0x000000040000795c */ /* 0x000fe20000300000 */
.L_x_13757:
[----:B-1----:R-:W-:Y:S05]  /*e7a0*/  @P2 BRA `(.L_x_13758) ;  /* 0x0000000000082947 */ /* 0x002fea0003800000 */
[----:B------:R-:W1:Y:S02]  /*e7b0*/  SYNCS.PHASECHK.TRANS64.TRYWAIT P0, [UR5+0x16850], R0 ;  /* 0x01685000ff0075a7 */ /* 0x000e640008000145 */
[----:B-1----:R-:W-:Y:S05]  /*e7c0*/  @!P0 BRA `(.L_x_13759) ;  /* 0x0000007c00408947 */ /* 0x002fea0003800000 */
.L_x_13758:
        /* <DEDUP_REMOVED lines=9> */
[----:B------:R-:W-:-:S03]  /*e860*/  IMAD.MOV.U32 R20, RZ, RZ, -0x800000 ;  /* 0xff800000ff147424 */ /* 0x000fc600078e00ff */
        /* <DEDUP_REMOVED lines=9> */
[----:B-1----:R-:W-:Y:S01]  /*e900*/  FADD.FTZ R7, R5, R2 ;  /* 0x0000000205077221 */ /* 0x002fe20000010000 */
[----:B------:R-:W-:-:S03]  /*e910*/  IMAD.MOV.U32 R2, RZ, RZ, RZ ;  /* 0x000000ffff027224 */ /* 0x000fc600078e00ff */
[----:B------:R-:W0:Y:S04]  /*e920*/  SHFL.BFLY PT, R5, R0, 0x1, 0x1f ;  /* 0x0c201f0000057f89 */ /* 0x000e2800000e0000 */
[----:B------:R-:W1:Y:S01]  /*e930*/  SHFL.BFLY PT, R8, R7, 0x1, 0x1f ;  /* 0x0c201f0007087f89 */ /* 0x000e6200000e0000 */
[----:B0-----:R-:W-:Y:S01]  /*e940*/  FADD.FTZ R10, R0, R5 ;  /* 0x00000005000a7221 */ /* 0x001fe20000010000 */
[----:B------:R-:W-:Y:S02]  /*e950*/  IMAD.MOV.U32 R0, RZ, RZ, -0x800000 ;  /* 0xff800000ff007424 */ /* 0x000fe400078e00ff */
[----:B-1----:R-:W-:Y:S02]  /*e960*/  FADD.FTZ R11, R7, R8 ;  /* 0x00000008070b7221 */ /* 0x002fe40000010000 */
[----:B------:R-:W-:Y:S01]  /*e970*/  FSETP.NE.FTZ.AND P0, PT, R10, RZ, PT ;  /* 0x000000ff0a00720b */ /* 0x000fe20003f15000 */
[----:B------:R-:W-:-:S02]  /*e980*/  IMAD.MOV.U32 R7, RZ, RZ, RZ ;  /* 0x000000ffff077224 */ /* 0x000fc400078e00ff */
[----:B------:R-:W-:-:S10]  /*e990*/  FSETP.NE.FTZ.AND P2, PT, R11, RZ, PT ;  /* 0x000000ff0b00720b */ /* 0x000fd40003f55000 */
[----:B------:R-:W0:Y:S01]  /*e9a0*/  @P0 MUFU.LG2 R5, R10 ;  /* 0x0000000a00050308 */ /* 0x000e220000000c00 */
[C---:B------:R-:W-:Y:S02]  /*e9b0*/  @P0 FMUL.FTZ R3, R43.reuse, 0.69314718246459960938 ;  /* 0x3f3172182b030820 */ /* 0x040fe40000410000 */
[----:B------:R-:W-:-:S05]  /*e9c0*/  @P2 FMUL.FTZ R12, R43, 0.69314718246459960938 ;  /* 0x3f3172182b0c2820 */ /* 0x000fca0000410000 */
[----:B------:R-:W1:Y:S08]  /*e9d0*/  @P2 MUFU.LG2 R9, R11 ;  /* 0x0000000b00092308 */ /* 0x000e700000000c00 */
[----:B------:R-:W2:Y:S01]  /*e9e0*/  @P0 MUFU.RCP R2, R10 ;  /* 0x0000000a00020308 */ /* 0x000ea20000001000 */
[----:B0-----:R-:W-:Y:S01]  /*e9f0*/  @P0 FMUL.FTZ R8, R5, 0.69314718246459960938 ;  /* 0x3f31721805080820 */ /* 0x001fe20000410000 */
[----:B------:R-:W-:-:S03]  /*ea00*/  @!P1 VIADD R5, R13, 0x16860 ;  /* 0x000168600d059836 */ /* 0x000fc60000000000 */
[----:B------:R-:W-:Y:S01]  /*ea10*/  @P0 FFMA.FTZ R20, R3, R4, R8 ;  /* 0x0000000403140223 */ /* 0x000fe20000010008 */
[----:B------:R-:W-:Y:S02]  /*ea20*/  PLOP3.LUT P0, PT, PT, PT, PT, 0x8, 0x0 ;  /* 0x000000000000781c */ /* 0x000fe40003f0e170 */
[----:B------:R-:W-:Y:S01]  /*ea30*/  @!P1 PRMT R5, RZ, 0x654, R5 ;  /* 0x00000654ff059816 */ /* 0x000fe20000000005 */
[----:B------:R-:W-:Y:S02]  /*ea40*/  WARPGROUP.DEPBAR.LE gsb0, 0x0 ;  /* 0x00008000000079c5 */ /* 0x000fe40000010000 */
[----:B------:R-:W-:Y:S01]  /*ea50*/  WARPGROUP.ARRIVE ;  /* 0x00000000000079c5 */ /* 0x000fe20000000000 */
[----:B------:R-:W0:Y:S01]  /*ea60*/  @P2 MUFU.RCP R7, R11 ;  /* 0x0000000b00072308 */ /* 0x000e220000001000 */
[----:B-1----:R-:W-:-:S04]  /*ea70*/  @P2 FMUL.FTZ R9, R9, 0.69314718246459960938 ;  /* 0x3f31721809092820 */ /* 0x002fc80000410000 */
[----:B------:R-:W-:Y:S01]  /*ea80*/  HGMMA.64x64x16.F32 R88, R144, gdesc[UR4].tnspB, R88, gsb0 ;  /* 0x40e0000490587df0 */ /* 0x000fe20008000858 */
[----:B------:R-:W-:Y:S01]  /*ea90*/  UIADD3 UR6, UR4, 0x100, URZ ;  /* 0x0000010004067890 */ /* 0x000fe2000fffe03f */
[----:B------:R-:W-:Y:S01]  /*eaa0*/  @P2 FFMA.FTZ R0, R12, R6, R9 ;  /* 0x000000060c002223 */ /* 0x000fe20000010009 */
        /* <DEDUP_REMOVED lines=66> */
.L_x_13689:
        /* <DEDUP_REMOVED lines=20> */
[----:B------:R-:W-:-:S05]  /*f010*/  F2FP.F16.F32.PACK_AB R15, R15, R110 ;  /* 0x0000006e0f0f723e */ /* 0x000fca00000000ff */
[----:B------:R-:W-:Y:S01]  /*f020*/  BAR.SYNC.DEFER_BLOCKING 0x1, 0x180 ;  /* 0x0046000000007b1d */ /* 0x000fe20000010000 */
[----:B------:R-:W-:Y:S02]  /*f030*/  F2FP.F16.F32.PACK_AB R113, R115, R114 ;  /* 0x000000727371723e */ /* 0x000fe400000000ff */
[----:B------:R-:W-:Y:S02]  /*f040*/  F2FP.F16.F32.PACK_AB R114, R117, R116 ;  /* 0x000000747572723e */ /* 0x000fe400000000ff */
[----:B------:R-:W-:Y:S01]  /*f050*/  F2FP.F16.F32.PACK_AB R115, R119, R118 ;  /* 0x000000767773723e */ /* 0x000fe200000000ff */
[----:B------:R-:W-:Y:S01]  /*f060*/  ULDC.64 UR8, c[0x0][0xc00] ;  /* 0x0003000000087ab9 */ /* 0x000fe20000000a00 */
[----:B------:R-:W-:Y:S01]  /*f070*/  UMOV UR4, URZ ;  /* 0x0000003f00047c82 */ /* 0x000fe20008000000 */
[----:B------:R-:W-:Y:S02]  /*f080*/  UIMAD.WIDE UR8, UR40, 0x4, UR8 ;  /* 0x00000004280878a5 */ /* 0x000fe4000f8e0208 */
[----:B------:R-:W-:Y:S01]  /*f090*/  USHF.R.S32.HI UR18, URZ, 0x1f, UR39 ;  /* 0x0000001f3f127899 */ /* 0x000fe20008011427 */
[----:B------:R-:W-:Y:S01]  /*f0a0*/  ULDC.64 UR12, c[0x0][0xb90] ;  /* 0x0002e400000c7ab9 */ /* 0x000fe20000000a00 */
[----:B------:R-:W-:-:S02]  /*f0b0*/  USHF.R.S32.HI UR11, URZ, 0x1f, UR40 ;  /* 0x0000001f3f0b7899 */ /* 0x000fc40008011428 */
[----:B------:R-:W-:Y:S01]  /*f0c0*/  IMAD.U32 R25, RZ, RZ, UR9 ;  /* 0x00000009ff197e24 */ /* 0x000fe2000f8e00ff */
[----:B------:R-:W-:Y:S01]  /*f0d0*/  ULDC.64 UR16, c[0x0][0xb98] ;  /* 0x0002e60000107ab9 */ /* 0x000fe20000000a00 */
[----:B------:R-:W-:Y:S01]  /*f0e0*/  ULDC.64 UR20, c[0x0][0xc08] ;  /* 0x0003020000147ab9 */ /* 0x000fe20000000a00 */
[----:B------:R-:W-:Y:S02]  /*f0f0*/  MOV R2, R21 ;  /* 0x0000001500027202 */ /* 0x000fe40000000f00 */
[----:B0-----:R-:W-:-:S03]  /*f100*/  MOV R3, R4 ;  /* 0x0000000400037202 */ /* 0x001fc60000000f00 */
[----:B------:R-:W-:-:S03]  /*f110*/  IMAD.WIDE R4, R155, 0x2, R2 ;  /* 0x000000029b047825 */ /* 0x000fc600078e0202 */
        /* <DEDUP_REMOVED lines=18> */
[----:B------:R-:W-:Y:S02]  /*f240*/  MOV R29, R8 ;  /* 0x00000008001d7202 */ /* 0x000fe40000000f00 */
[----:B------:R-:W-:Y:S02]  /*f250*/  MOV R30, R10 ;  /* 0x0000000a001e7202 */ /* 0x000fe40000000f00 */
[----:B------:R-:W-:Y:S02]  /*f260*/  MOV R31, R4 ;  /* 0x00000004001f7202 */ /* 0x000fe40000000f00 */
[----:B------:R-:W-:Y:S02]  /*f270*/  MOV R28, R6 ;  /* 0x00000006001c7202 */ /* 0x000fe40000000f00 */
[----:B------:R-:W-:Y:S01]  /*f280*/  F2FP.F16.F32.PACK_AB R8, R89, R24 ;  /* 0x000000185908723e */ /* 0x000fe200000000ff */
[----:B------:R-:W-:Y:S01]  /*f290*/  IMAD.U32 R24, RZ, RZ, UR8 ;  /* 0x00000008ff187e24 */ /* 0x000fe2000f8e00ff */
        /* <DEDUP_REMOVED lines=8> */
[----:B------:R-:W-:-:S03]  /*f320*/  PLOP3.LUT P2, PT, PT, PT, UP0, 0x80, 0x0 ;  /* 0x000000000000781c */ /* 0x000fc60003f4f008 */
[----:B------:R2:W-:Y:S04]  /*f330*/  STSM.16.M88.4 [R30], R4 ;  /* 0x000000041e007844 */ /* 0x0005e80000000200 */
[----:B------:R3:W-:Y:S04]  /*f340*/  STSM.16.M88.4 [R29], R12 ;  /* 0x0000000c1d007844 */ /* 0x0007e80000000200 */
[----:B------:R3:W-:Y:S01]  /*f350*/  STSM.16.M88.4 [R28], R112 ;  /* 0x000000701c007844 */ /* 0x0007e20000000200 */
[----:B------:R-:W-:Y:S06]  /*f360*/  BAR.SYNC.DEFER_BLOCKING 0x1, 0x180 ;  /* 0x0046000000007b1d */ /* 0x000fec0000010000 */
[----:B------:R-:W4:Y:S01]  /*f370*/  @P2 LDG.E R26, desc[UR50][R24.64] ;  /* 0x00000032181a2981 */ /* 0x000f22000c1e1900 */
[----:B-1----:R-:W-:Y:S01]  /*f380*/  ISETP.NE.AND P1, PT, R33, 0x1, PT ;  /* 0x000000012100780c */ /* 0x002fe20003f25270 */
[----:B0-----:R-:W-:Y:S01]  /*f390*/  VIADD R8, R17, UR41 ;  /* 0x0000002911087c36 */ /* 0x001fe20008000000 */
[----:B------:R-:W-:-:S02]  /*f3a0*/  UIMAD UR8, UR18, UR12, URZ ;  /* 0x0000000c120872a4 */ /* 0x000fc4000f8e023f */
[----:B------:R-:W-:Y:S01]  /*f3b0*/  USEL UR11, UR11, URZ, !UP0 ;  /* 0x0000003f0b0b7287 */ /* 0x000fe2000c000000 */
[----:B--2---:R-:W-:Y:S01]  /*f3c0*/  IMAD.MOV.U32 R4, RZ, RZ, R8 ;  /* 0x000000ffff047224 */ /* 0x004fe200078e0008 */
[----:B------:R-:W-:Y:S02]  /*f3d0*/  UIMAD UR14, UR39, UR13, UR8 ;  /* 0x0000000d270e72a4 */ /* 0x000fe4000f8e0208 */
[----:B------:R-:W-:Y:S02]  /*f3e0*/  USEL UR10, UR40, URZ, !UP0 ;  /* 0x0000003f280a7287 */ /* 0x000fe4000c000000 */
[----:B------:R-:W-:-:S03]  /*f3f0*/  UISETP.NE.U32.AND UP0, UPT, UR20, URZ, UPT ;  /* 0x0000003f1400728c */ /* 0x000fc6000bf05070 */
[----:B------:R-:W0:Y:S01]  /*f400*/  @P1 LDC R27, c[0x0][0xbec] ;  /* 0x0002fb00ff1b1b82 */ /* 0x000e220000000800 */
[----:B------:R-:W-:-:S06]  /*f410*/  UISETP.NE.AND.EX UP0, UPT, UR21, URZ, UPT, UP0 ;  /* 0x0000003f1500728c */ /* 0x000fcc000bf05300 */
[----:B------:R-:W-:Y:S01]  /*f420*/  PLOP3.LUT P3, PT, PT, PT, UP0, 0x80, 0x0 ;  /* 0x000000000000781c */ /* 0x000fe20003f6f008 */
[----:B------:R-:W1:Y:S01]  /*f430*/  @P1 LDC R32, c[0x0][0xbf0] ;  /* 0x0002fc00ff201b82 */ /* 0x000e620000000800 */
[----:B0-----:R-:W-:-:S05]  /*f440*/  @P1 IMAD.HI.U32 R5, R8, R27, RZ ;  /* 0x0000001b08051227 */ /* 0x001fca00078e00ff */
[----:B-1----:R-:W-:-:S05]  /*f450*/  @P1 SHF.R.U32.HI R4, RZ, R32, R5 ;  /* 0x00000020ff041219 */ /* 0x002fca0000011605 */
[----:B------:R-:W-:-:S04]  /*f460*/  IMAD.MOV R6, RZ, RZ, -R4 ;  /* 0x000000ffff067224 */ /* 0x000fc800078e0a04 */
[----:B------:R-:W-:Y:S01]  /*f470*/  IMAD R7, R33, R6, R8 ;  /* 0x0000000621077224 */ /* 0x000fe200078e0208 */
[----:B------:R-:W-:-:S04]  /*f480*/  SHF.R.S32.HI R6, RZ, 0x1f, R4 ;  /* 0x0000001fff067819 */ /* 0x000fc80000011404 */
[----:B------:R-:W-:Y:S02]  /*f490*/  SHF.R.S32.HI R5, RZ, 0x1f, R7 ;  /* 0x0000001fff057819 */ /* 0x000fe40000011407 */
[----:B----4-:R-:W-:-:S13]  /*f4a0*/  @P2 R2UR UR4, R26 ;  /* 0x000000001a0422ca */ /* 0x010fda00000e0000 */
[----:B------:R-:W-:Y:S02]  /*f4b0*/  USHF.R.S32.HI UR9, URZ, 0x1f, UR4 ;  /* 0x0000001f3f097899 */ /* 0x000fe40008011404 */
[----:B------:R-:W-:Y:S02]  /*f4c0*/  UMOV UR8, UR4 ;  /* 0x0000000400087c82 */ /* 0x000fe40008000000 */
[----:B------:R-:W-:-:S04]  /*f4d0*/  UIMAD.WIDE.U32 UR12, UR39, UR12, UR8 ;  /* 0x0000000c270c72a5 */ /* 0x000fc8000f8e0008 */
[----:B------:R-:W-:Y:S02]  /*f4e0*/  UIADD3 UR13, UR13, UR14, URZ ;  /* 0x0000000e0d0d7290 */ /* 0x000fe4000fffe03f */
[----:B------:R-:W-:Y:S02]  /*f4f0*/  UIMAD UR14, UR11, UR16, URZ ;  /* 0x000000100b0e72a4 */ /* 0x000fe4000f8e023f */
[----:B------:R-:W-:Y:S02]  /*f500*/  UIMAD.WIDE.U32 UR12, UR10, UR16, UR12 ;  /* 0x000000100a0c72a5 */ /* 0x000fe4000f8e000c */
[----:B------:R-:W-:Y:S01]  /*f510*/  UIMAD UR14, UR10, UR17, UR14 ;  /* 0x000000110a0e72a4 */ /* 0x000fe2000f8e020e */
[----:B------:R-:W-:-:S03]  /*f520*/  ULDC UR16, c[0x0][0xa88] ;  /* 0x0002a20000107ab9 */ /* 0x000fc60000000800 */
[----:B------:R-:W-:Y:S02]  /*f530*/  IADD3 R4, P0, R4, UR12, RZ ;  /* 0x0000000c04047c10 */ /* 0x000fe4000ff1e0ff */
[----:B------:R-:W-:Y:S01]  /*f540*/  IMAD.U32 R9, RZ, RZ, UR14 ;  /* 0x0000000eff097e24 */ /* 0x000fe2000f8e00ff */
[----:B------:R-:W-:Y:S02]  /*f550*/  ULDC.64 UR14, c[0x0][0xb88] ;  /* 0x0002e200000e7ab9 */ /* 0x000fe40000000a00 */
[----:B------:R-:W-:Y:S02]  /*f560*/  IMAD R8, R5, UR14, RZ ;  /* 0x0000000e05087c24 */ /* 0x000fe4000f8e02ff */
[----:B------:R-:W-:Y:S01]  /*f570*/  IADD3.X R5, R6, UR13, R9, P0, !PT ;  /* 0x0000000d06057c10 */ /* 0x000fe200087fe409 */
[----:B------:R-:W-:Y:S01]  /*f580*/  @UP0 ULDC.64 UR12, c[0x0][0xc08] ;  /* 0x00030200000c0ab9 */ /* 0x000fe20000000a00 */
[----:B------:R-:W-:Y:S01]  /*f590*/  IMAD R9, R7, UR15, R8 ;  /* 0x0000000f07097c24 */ /* 0x000fe2000f8e0208 */
[----:B------:R-:W-:Y:S01]  /*f5a0*/  @UP0 UIMAD.WIDE UR12, UR40, 0x4, UR12 ;  /* 0x00000004280c08a5 */ /* 0x000fe2000f8e020c */
[----:B------:R-:W-:-:S02]  /*f5b0*/  IMAD.U32 R6, RZ, RZ, UR16 ;  /* 0x00000010ff067e24 */ /* 0x000fc4000f8e00ff */
[----:B------:R-:W-:Y:S01]  /*f5c0*/  IMAD.WIDE.U32 R4, R7, UR14, R4 ;  /* 0x0000000e07047c25 */ /* 0x000fe2000f8e0004 */
[----:B------:R-:W-:-:S03]  /*f5d0*/  ULDC.64 UR14, c[0x0][0xb50] ;  /* 0x0002d400000e7ab9 */ /* 0x000fc60000000a00 */
[----:B------:R-:W-:Y:S01]  /*f5e0*/  IMAD.IADD R5, R5, 0x1, R9 ;  /* 0x0000000105057824 */ /* 0x000fe200078e0209 */
[C---:B------:R-:W-:Y:S01]  /*f5f0*/  LEA R7, P0, R4.reuse, UR14, 0x2 ;  /* 0x0000000e04077c11 */ /* 0x040fe2000f8010ff */
[----:B------:R-:W-:Y:S02]  /*f600*/  IMAD.U32 R8, RZ, RZ, UR12 ;  /* 0x0000000cff087e24 */ /* 0x000fe4000f8e00ff */
[----:B------:R-:W-:Y:S01]  /*f610*/  IMAD.U32 R9, RZ, RZ, UR13 ;  /* 0x0000000dff097e24 */ /* 0x000fe2000f8e00ff */
[----:B------:R-:W-:Y:S01]  /*f620*/  LEA.HI.X R10, R4, UR15, R5, 0x2, P0 ;  /* 0x0000000f040a7c11 */ /* 0x000fe200080f1405 */
[----:B------:R-:W-:-:S03]  /*f630*/  IMAD R5, R23, 0x40, R19 ;  /* 0x0000004017057824 */ /* 0x000fc600078e0213 */
[----:B------:R3:W5:Y:S01]  /*f640*/  @P3 LDG.E R6, desc[UR50][R8.64] ;  /* 0x0000003208063981 */ /* 0x000762000c1e1900 */
[----:B------:R-:W-:Y:S05]  /*f650*/  @P3 BRA `(.L_x_13762) ;  /* 0x0000000000103947 */ /* 0x000fea0003800000 */
[----:B------:R-:W-:Y:S05]  /*f660*/  @!P2 BRA `(.L_x_13762) ;  /* 0x00000000000ca947 */ /* 0x000fea0003800000 */
[----:B---3--:R-:W2:Y:S04]  /*f670*/  LDG.E R9, desc[UR50][R24.64] ;  /* 0x0000003218097981 */ /* 0x008ea8000c1e1900 */
[----:B-----5:R-:W2:Y:S02]  /*f680*/  LDG.E R6, desc[UR50][R24.64+0x4] ;  /* 0x0000043218067981 */ /* 0x020ea4000c1e1900 */
[----:B--2---:R-:W-:-:S07]  /*f690*/  IMAD.IADD R6, R6, 0x1, -R9 ;  /* 0x0000000106067824 */ /* 0x004fce00078e0a09 */
.L_x_13762:
[----:B---3--:R-:W-:Y:S01]  /*f6a0*/  SHFL.IDX PT, R12, R7, RZ, 0x1c1f ;  /* 0x001c1fff070c7589 */ /* 0x008fe200000e0000 */
[----:B------:R-:W-:Y:S01]  /*f6b0*/  IMAD.WIDE R2, R5, 0x2, R2 ;  /* 0x0000000205027825 */ /* 0x000fe200078e0202 */
[----:B------:R-:W-:Y:S01]  /*f6c0*/  LOP3.LUT P0, RZ, R152, 0x3, RZ, 0xc0, !PT ;  /* 0x0000000398ff7812 */ /* 0x000fe2000780c0ff */
[----:B------:R-:W0:Y:S01]  /*f6d0*/  @P1 LDC R31, c[0x0][0xbf0] ;  /* 0x0002fc00ff1f1b82 */ /* 0x000e220000000800 */
[----:B------:R-:W1:Y:S01]  /*f6e0*/  SHFL.IDX PT, R13, R10, RZ, 0x1c1f ;  /* 0x001c1fff0a0d7589 */ /* 0x000e6200000e0000 */
[----:B------:R-:W-:Y:S01]  /*f6f0*/  VIADD R8, R154, UR41 ;  /* 0x000000299a087c36 */ /* 0x000fe20008000000 */
[----:B------:R-:W-:Y:S01]  /*f700*/  IADD3 R9, P3, R2, 0x1800, RZ ;  /* 0x0000180002097810 */ /* 0x000fe20007f7e0ff */
[----:B-----5:R-:W-:Y:S01]  /*f710*/  IMAD R35, R6, R33, RZ ;  /* 0x0000002106237224 */ /* 0x020fe200078e02ff */
[----:B------:R-:W-:Y:S01]  /*f720*/  SHFL.IDX PT, R14, R7, 0x1, 0x1c1f ;  /* 0x003c1f00070e7f89 */ /* 0x000fe200000e0000 */
[----:B------:R-:W-:Y:S01]  /*f730*/  VIADD R4, R8, 0x8 ;  /* 0x0000000808047836 */ /* 0x000fe20000000000 */
[----:B------:R-:W-:Y:S01]  /*f740*/  IADD3 R25, P4, R2, 0x3000, RZ ;  /* 0x0000300002197810 */ /* 0x000fe20007f9e0ff */
[----:B------:R-:W-:Y:S01]  /*f750*/  ULDC.64 UR14, c[0x0][0xaa0] ;  /* 0x0002a800000e7ab9 */ /* 0x000fe20000000a00 */
[----:B------:R-:W2:Y:S01]  /*f760*/  SHFL.IDX PT, R15, R10, 0x1, 0x1c1f ;  /* 0x003c1f000a0f7f89 */ /* 0x000ea200000e0000 */
[----:B------:R-:W-:-:S02]  /*f770*/  ISETP.GE.OR P2, PT, R8, R35, P0 ;  /* 0x000000230800720c */ /* 0x000fc40000746670 */
[----:B------:R-:W-:Y:S02]  /*f780*/  LOP3.LUT R5, R2, 0x380, RZ, 0xc0, !PT ;  /* 0x0000038002057812 */ /* 0x000fe400078ec0ff */
[----:B------:R-:W-:Y:S02]  /*f790*/  LOP3.LUT R8, R9, 0x380, RZ, 0xc0, !PT ;  /* 0x0000038009087812 */ /* 0x000fe400078ec0ff */
[----:B------:R-:W-:Y:S02]  /*f7a0*/  ISETP.GE.OR P0, PT, R4, R35, P0 ;  /* 0x000000230400720c */ /* 0x000fe40000706670 */
[----:B------:R-:W-:Y:S02]  /*f7b0*/  LOP3.LUT R24, R25, 0x380, RZ, 0xc0, !PT ;  /* 0x0000038019187812 */ /* 0x000fe400078ec0ff */
[----:B------:R-:W-:Y:S02]  /*f7c0*/  SHF.R.U64 R5, R5, 0x3, RZ ;  /* 0x0000000305057819 */ /* 0x000fe400000012ff */
[----:B------:R-:W-:-:S02]  /*f7d0*/  SHF.R.U64 R8, R8, 0x3, RZ ;  /* 0x0000000308087819 */ /* 0x000fc400000012ff */
[----:B------:R-:W-:Y:S01]  /*f7e0*/  SHF.R.U64 R24, R24, 0x3, RZ ;  /* 0x0000000318187819 */ /* 0x000fe200000012ff */
[----:B-1----:R1:W-:Y:S01]  /*f7f0*/  @!P2 ST.E desc[UR50][R12.64], R20 ;  /* 0x000000140c00a985 */ /* 0x0023e2000c101932 */
[----:B------:R-:W-:Y:S01]  /*f800*/  LOP3.LUT R4, R5, R2, RZ, 0x3c, !PT ;  /* 0x0000000205047212 */ /* 0x000fe200078e3cff */
[--C-:B------:R-:W-:Y:S01]  /*f810*/  IMAD.MOV.U32 R5, RZ, RZ, R3.reuse ;  /* 0x000000ffff057224 */ /* 0x100fe200078e0003 */
[----:B------:R-:W-:Y:S01]  /*f820*/  LOP3.LUT R8, R8, R9, RZ, 0x3c, !PT ;  /* 0x0000000908087212 */ /* 0x000fe200078e3cff */
[--C-:B------:R-:W-:Y:S01]  /*f830*/  IMAD.X R9, RZ, RZ, R3.reuse, P3 ;  /* 0x000000ffff097224 */ /* 0x100fe200018e0603 */
[----:B------:R-:W-:Y:S01]  /*f840*/  LOP3.LUT R24, R24, R25, RZ, 0x3c, !PT ;  /* 0x0000001918187212 */ /* 0x000fe200078e3cff */
[----:B------:R-:W-:Y:S01]  /*f850*/  IMAD.X R25, RZ, RZ, R3, P4 ;  /* 0x000000ffff197224 */ /* 0x000fe200020e0603 */
[----:B--2---:R2:W-:Y:S04]  /*f860*/  @!P0 ST.E desc[UR50][R14.64], R0 ;  /* 0x000000000e008985 */ /* 0x0045e8000c101932 */
[----:B------:R-:W3:Y:S04]  /*f870*/  LD.E.128 R4, desc[UR50][R4.64] ;  /* 0x0000003204047980 */ /* 0x000ee8000c101d00 */
[----:B------:R-:W4:Y:S04]  /*f880*/  LD.E.128 R8, desc[UR50][R8.64] ;  /* 0x0000003208087980 */ /* 0x000f28000c101d00 */
[----:B------:R-:W4:Y:S01]  /*f890*/  LD.E.128 R24, desc[UR50][R24.64] ;  /* 0x0000003218187980 */ /* 0x000f22000c101d00 */
[----:B------:R-:W-:Y:S01]  /*f8a0*/  IADD3 R29, P0, R2, 0x4800, RZ ;  /* 0x00004800021d7810 */ /* 0x000fe20007f1e0ff */
[----:B------:R-:W-:-:S04]  /*f8b0*/  UIMAD UR12, UR9, UR14, URZ ;  /* 0x0000000e090c72a4 */ /* 0x000fc8000f8e023f */
[----:B-1----:R-:W-:Y:S01]  /*f8c0*/  IMAD.X R13, RZ, RZ, R3, P0 ;  /* 0x000000ffff0d7224 */ /* 0x002fe200000e0603 */
[----:B------:R-:W-:Y:S01]  /*f8d0*/  LOP3.LUT R2, R29, 0x380, RZ, 0xc0, !PT ;  /* 0x000003801d027812 */ /* 0x000fe200078ec0ff */
[----:B------:R-:W1:Y:S01]  /*f8e0*/  @P1 LDC R3, c[0x0][0xbec] ;  /* 0x0002fb00ff031b82 */ /* 0x000e620000000800 */
[----:B------:R-:W-:Y:S02]  /*f8f0*/  UIMAD.WIDE.U32 UR8, UR4, UR14, URZ ;  /* 0x0000000e040872a5 */ /* 0x000fe4000f8e003f */
[----:B------:R-:W-:Y:S01]  /*f900*/  UIMAD UR12, UR4, UR15, UR12 ;  /* 0x0000000f040c72a4 */ /* 0x000fe2000f8e020c */
[----:B--2---:R-:W-:Y:S01]  /*f910*/  IMAD R0, R18, 0x30, R23 ;  /* 0x0000003012007824 */ /* 0x004fe200078e0217 */
[----:B------:R-:W-:Y:S01]  /*f920*/  SHF.R.U64 R2, R2, 0x3, RZ ;  /* 0x0000000302027819 */ /* 0x000fe200000012ff */
[----:B------:R-:W-:Y:S01]  /*f930*/  ULDC.64 UR14, c[0x0][0xae8] ;  /* 0x0002ba00000e7ab9 */ /* 0x000fe20000000a00 */
[----:B------:R-:W-:Y:S02]  /*f940*/  UIADD3 UR9, UR9, UR12, URZ ;  /* 0x0000000c09097290 */ /* 0x000fe4000fffe03f */
[----:B------:R-:W-:Y:S01]  /*f950*/  UIMAD UR4, UR18, UR14, URZ ;  /* 0x0000000e120472a4 */ /* 0x000fe2000f8e023f */
[----:B------:R-:W-:Y:S01]  /*f960*/  VIADD R28, R0, UR41 ;  /* 0x00000029001c7c36 */ /* 0x000fe20008000000 */
[----:B------:R-:W-:Y:S01]  /*f970*/  UIMAD.WIDE.U32 UR8, UR39, UR14, UR8 ;  /* 0x0000000e270872a5 */ /* 0x000fe2000f8e0008 */
[----:B------:R-:W-:Y:S01]  /*f980*/  LOP3.LUT R12, R2, R29, RZ, 0x3c, !PT ;  /* 0x0000001d020c7212 */ /* 0x000fe200078e3cff */
[----:B------:R-:W-:Y:S01]  /*f990*/  UIMAD UR4, UR39, UR15, UR4 ;  /* 0x0000000f270472a4 */ /* 0x000fe2000f8e0204 */
[----:B------:R-:W-:-:S02]  /*f9a0*/  ULDC.64 UR12, c[0x0][0xaf0] ;  /* 0x0002bc00000c7ab9 */ /* 0x000fc40000000a00 */
[----:B------:R-:W-:Y:S01]  /*f9b0*/  UIMAD UR11, UR11, UR12, URZ ;  /* 0x0000000c0b0b72a4 */ /* 0x000fe2000f8e023f */
[----:B------:R-:W-:Y:S01]  /*f9c0*/  IMAD.MOV.U32 R29, RZ, RZ, R28 ;  /* 0x000000ffff1d7224 */ /* 0x000fe200078e001c */
[----:B------:R-:W-:Y:S01]  /*f9d0*/  UIADD3 UR9, UR9, UR4, URZ ;  /* 0x0000000409097290 */ /* 0x000fe2000fffe03f */
[----:B------:R-:W5:Y:S01]  /*f9e0*/  LD.E.128 R12, desc[UR50][R12.64] ;  /* 0x000000320c0c7980 */ /* 0x000f62000c101d00 */
[----:B------:R-:W-:Y:S01]  /*f9f0*/  UIMAD UR4, UR10, UR13, UR11 ;  /* 0x0000000d0a0472a4 */ /* 0x000fe2000f8e020b */
[----:B------:R-:W-:Y:S01]  /*fa00*/  VIADD R32, R23, UR41 ;  /* 0x0000002917207c36 */ /* 0x000fe20008000000 */
[----:B------:R-:W-:Y:S01]  /*fa10*/  UIMAD.WIDE.U32 UR10, UR10, UR12, UR8 ;  /* 0x0000000c0a0a72a5 */ /* 0x000fe2000f8e0008 */
[----:B-1----:R-:W-:Y:S01]  /*fa20*/  @P1 IMAD.HI.U32 R0, R28, R3, RZ ;  /* 0x000000031c001227 */ /* 0x002fe200078e00ff */
[----:B------:R-:W-:Y:S01]  /*fa30*/  @!PT LDS RZ, [RZ] ;  /* 0x00000000fffff984 */ /* 0x000fe20000000800 */
[----:B------:R-:W-:Y:S01]  /*fa40*/  @!PT LDS RZ, [RZ] ;  /* 0x00000000fffff984 */ /* 0x000fe20000000800 */
[----:B------:R-:W-:Y:S01]  /*fa50*/  @!PT LDS RZ, [RZ] ;  /* 0x00000000fffff984 */ /* 0x000fe20000000800 */
[----:B------:R-:W-:Y:S01]  /*fa60*/  @!PT LDS RZ, [RZ] ;  /* 0x00000000fffff984 */ /* 0x000fe20000000800 */
[----:B------:R1:W-:Y:S06]  /*fa70*/  MEMBAR.ALL.CTA ;  /* 0x0000000000007992 */ /* 0x0003ec0000008000 */
[----:B-1----:R-:W1:Y:S01]  /*fa80*/  FENCE.VIEW.ASYNC.S ;  /* 0x00000000000073c6 */ /* 0x002e620000000000 */
[----:B------:R-:W-:Y:S01]  /*fa90*/  ULDC.64 UR8, c[0x0][0xae0] ;  /* 0x0002b80000087ab9 */ /* 0x000fe20000000a00 */
[----:B------:R-:W-:Y:S01]  /*faa0*/  UIADD3 UR4, UR11, UR4, URZ ;  /* 0x000000040b047290 */ /* 0x000fe2000fffe03f */
[----:B------:R-:W-:Y:S01]  /*fab0*/  VIADD R21, R21, 0x16820 ;  /* 0x0001682015157836 */ /* 0x000fe20000000000 */
[----:B0-----:R-:W-:Y:S01]  /*fac0*/  @P1 SHF.R.U32.HI R29, RZ, R31, R0 ;  /* 0x0000001fff1d1219 */ /* 0x001fe20000011600 */
[----:B------:R-:W-:-:S02]  /*fad0*/  IMAD.U32 R3, RZ, RZ, UR11 ;  /* 0x0000000bff037e24 */ /* 0x000fc4000f8e00ff */
[----:B------:R-:W-:Y:S01]  /*fae0*/  IMAD.U32 R2, RZ, RZ, UR10 ;  /* 0x0000000aff027e24 */ /* 0x000fe2000f8e00ff */
[--C-:B------:R-:W-:Y:S01]  /*faf0*/  SHF.R.S32.HI R0, RZ, 0x1f, R29.reuse ;  /* 0x0000001fff007819 */ /* 0x100fe2000001141d */
[----:B------:R-:W-:Y:S01]  /*fb00*/  IMAD.MOV R20, RZ, RZ, -R29 ;  /* 0x000000ffff147224 */ /* 0x000fe200078e0a1d */
[----:B------:R-:W-:Y:S01]  /*fb10*/  PRMT R21, RZ, 0x654, R21 ;  /* 0x00000654ff157816 */ /* 0x000fe20000000015 */
[----:B------:R-:W-:Y:S01]  /*fb20*/  IMAD.U32 R3, RZ, RZ, UR4 ;  /* 0x00000004ff037e24 */ /* 0x000fe2000f8e00ff */
[----:B------:R-:W-:Y:S01]  /*fb30*/  ULDC UR4, c[0x0][0xac8] ;  /* 0x0002b20000047ab9 */ /* 0x000fe20000000800 */
[----:B------:R-:W-:Y:S02]  /*fb40*/  IMAD R0, R0, UR8, RZ ;  /* 0x0000000800007c24 */ /* 0x000fe4000f8e02ff */
[----:B------:R-:W-:Y:S02]  /*fb50*/  IMAD R31, R33, R20, R28 ;  /* 0x00000014211f7224 */ /* 0x000fe400078e021c */
[----:B------:R-:W-:-:S02]  /*fb60*/  IMAD R33, R29, UR9, R0 ;  /* 0x000000091d217c24 */ /* 0x000fc4000f8e0200 */
[----:B------:R-:W-:Y:S01]  /*fb70*/  IMAD.WIDE.U32 R2, R29, UR8, R2 ;  /* 0x000000081d027c25 */ /* 0x000fe2000f8e0002 */
[----:B------:R-:W-:Y:S01]  /*fb80*/  SHF.R.S32.HI R0, RZ, 0x1f, R31 ;  /* 0x0000001fff007819 */ /* 0x000fe2000001141f */
[----:B------:R-:W-:Y:S02]  /*fb90*/  ULDC.64 UR8, c[0x0][0xad8] ;  /* 0x0002b60000087ab9 */ /* 0x000fe40000000a00 */
[----:B------:R-:W-:Y:S01]  /*fba0*/  IMAD.IADD R3, R3, 0x1, R33 ;  /* 0x0000000103037824 */ /* 0x000fe200078e0221 */
[----:B-1----:R0:W-:Y:S01]  /*fbb0*/  SYNCS.ARRIVE.TRANS64.RED.A1T0 RZ, [R21+URZ], RZ ;  /* 0x000000ff15ff79a7 */ /* 0x0021e2000810043f */
[----:B------:R-:W-:Y:S02]  /*fbc0*/  IMAD R0, R0, UR8, RZ ;  /* 0x0000000800007c24 */ /* 0x000fe4000f8e02ff */
[----:B------:R-:W-:-:S04]  /*fbd0*/  IMAD.WIDE.U32 R2, R31, UR8, R2 ;  /* 0x000000081f027c25 */ /* 0x000fc8000f8e0002 */
[----:B------:R-:W-:Y:S01]  /*fbe0*/  IMAD R29, R31, UR9, R0 ;  /* 0x000000091f1d7c24 */ /* 0x000fe2000f8e0200 */
[----:B------:R-:W-:Y:S01]  /*fbf0*/  ULDC.64 UR8, c[0x0][0xa80] ;  /* 0x0002a00000087ab9 */ /* 0x000fe20000000a00 */
[----:B------:R-:W-:Y:S01]  /*fc00*/  VIADD R0, R32, 0x30 ;  /* 0x0000003020007836 */ /* 0x000fe20000000000 */
[----:B------:R-:W-:Y:S01]  /*fc10*/  LEA R30, P0, R2, UR8, 0x1 ;  /* 0x00000008021e7c11 */ /* 0x000fe2000f8008ff */
[----:B------:R-:W-:-:S04]  /*fc20*/  IMAD.IADD R3, R3, 0x1, R29 ;  /* 0x0000000103037824 */ /* 0x000fc800078e021d */
[----:B------:R-:W1:Y:S01]  /*fc30*/  SHFL.IDX PT, R20, R30, RZ, 0x181f ;  /* 0x00181fff1e147589 */ /* 0x000e6200000e0000 */
[----:B------:R-:W-:Y:S01]  /*fc40*/  LEA.HI.X R31, R2, UR9, R3, 0x1, P0 ;  /* 0x00000009021f7c11 */ /* 0x000fe200080f0c03 */
[C---:B------:R-:W-:Y:S01]  /*fc50*/  VIADD R2, R32.reuse, 0x60 ;  /* 0x0000006020027836 */ /* 0x040fe20000000000 */
[C---:B------:R-:W-:Y:S01]  /*fc60*/  ISETP.GE.AND P0, PT, R19.reuse, UR4, PT ;  /* 0x0000000413007c0c */ /* 0x040fe2000bf06270 */
[----:B------:R-:W2:Y:S03]  /*fc70*/  SHFL.IDX PT, R28, R30, 0x1, 0x181f ;  /* 0x00381f001e1c7f89 */ /* 0x000ea600000e0000 */
        /* <DEDUP_REMOVED lines=11> */
[----:B--2---:R-:W-:-:S03]  /*fd30*/  @!P2 LEA R20, P5, R19, R28, 0x1 ;  /* 0x0000001c1314a211 */ /* 0x004fc600078a08ff */
[----:B------:R-:W2:Y:S01]  /*fd40*/  SHFL.IDX PT, R31, R31, 0x3, 0x181f ;  /* 0x00781f001f1f7f89 */ /* 0x000ea200000e0000 */
[C---:B0-----:R-:W-:Y:S02]  /*fd50*/  @!P3 LEA R28, P6, R19.reuse, R34, 0x1 ;  /* 0x00000022131cb211 */ /* 0x041fe400078c08ff */
[C-C-:B------:R-:W-:Y:S02]  /*fd60*/  @!P1 LEA.HI.X R3, R19.reuse, R3, R156.reuse, 0x1, P4 ;  /* 0x0000000313039211 */ /* 0x140fe400020f0c9c */
[C-C-:B------:R-:W-:Y:S02]  /*fd70*/  @!P2 LEA.HI.X R21, R19.reuse, R29, R156.reuse, 0x1, P5 ;  /* 0x0000001d1315a211 */ /* 0x140fe400028f0c9c */
[----:B------:R-:W-:Y:S01]  /*fd80*/  @!P3 LEA.HI.X R29, R19, R33, R156, 0x1, P6 ;  /* 0x00000021131db211 */ /* 0x000fe200030f0c9c */
[----:B---3--:R0:W-:Y:S04]  /*fd90*/  @!P1 ST.E.128 desc[UR50][R2.64], R4 ;  /* 0x0000000402009985 */ /* 0x0081e8000c101d32 */
[----:B----4-:R0:W-:Y:S04]  /*fda0*/  @!P2 ST.E.128 desc[UR50][R20.64], R8 ;  /* 0x000000081400a985 */ /* 0x0101e8000c101d32 */
[----:B------:R0:W-:Y:S01]  /*fdb0*/  @!P3 ST.E.128 desc[UR50][R28.64], R24 ;  /* 0x000000181c00b985 */ /* 0x0001e2000c101d32 */
[----:B-12---:R-:W-:Y:S05]  /*fdc0*/  @P0 BRA `(.L_x_13763) ;  /* 0x0000000800700947 */ /* 0x006fea0003800000 */
[----:B0-----:R-:W-:-:S04]  /*fdd0*/  LEA R2, P0, R19, R30, 0x1 ;  /* 0x0000001e13027211 */ /* 0x001fc800078008ff */
[----:B------:R-:W-:-:S05]  /*fde0*/  LEA.HI.X R3, R19, R31, R156, 0x1, P0 ;  /* 0x0000001f13037211 */ /* 0x000fca00000f0c9c */
[----:B-----5:R1:W-:Y:S01]  /*fdf0*/  ST.E.128 desc[UR50][R2.64], R12 ;  /* 0x0000000c02007985 */ /* 0x0203e2000c101d32 */
[----:B------:R-:W-:Y:S05]  /*fe00*/  BRA `(.L_x_13763) ;  /* 0x0000000800607947 */ /* 0x000fea0003800000 */
.L_x_13761:
        /* <DEDUP_REMOVED lines=32> */
.L_x_13764:
        /* <DEDUP_REMOVED lines=47> */
.L_x_13766:
[----:B------:R-:W-:Y:S05]  /*10300*/  BSYNC B1 ;  /* 0x0000000000017941 */ /* 0x000fea0003800000 */
.L_x_13765:
[----:B0-----:R-:W0:Y:S01]  /*10310*/  @P0 LDC R3, c[0x0][0xbf0] ;  /* 0x0002fc00ff030b82 */ /* 0x001e220000000800 */
[----:B------:R-:W-:Y:S01]  /*10320*/  ULDC.64 UR16, c[0x0][0xaa0] ;  /* 0x0002a80000107ab9 */ /* 0x000fe20000000a00 */
[----:B------:R-:W-:Y:S01]  /*10330*/  IMAD R2, R18, 0x30, R23 ;  /* 0x0000003012027824 */ /* 0x000fe200078e0217 */
[----:B------:R-:W-:Y:S01]  /*10340*/  UIMAD UR10, UR11, UR16, URZ ;  /* 0x000000100b0a72a4 */ /* 0x000fe2000f8e023f */
[----:B------:R-:W-:Y:S01]  /*10350*/  VIADD R20, R23, UR41 ;  /* 0x0000002917147c36 */ /* 0x000fe20008000000 */
[----:B------:R-:W-:Y:S01]  /*10360*/  UIMAD.WIDE.U32 UR8, UR4, UR16, URZ ;  /* 0x00000010040872a5 */ /* 0x000fe2000f8e003f */
[----:B------:R-:W-:Y:S01]  /*10370*/  VIADD R4, R2, UR41 ;  /* 0x0000002902047c36 */ /* 0x000fe20008000000 */
[----:B------:R-:W-:Y:S01]  /*10380*/  UIMAD UR10, UR4, UR17, UR10 ;  /* 0x00000011040a72a4 */ /* 0x000fe2000f8e020a */
[----:B-----5:R-:W-:Y:S02]  /*10390*/  IMAD R13, R0, R11, RZ ;  /* 0x0000000b000d7224 */ /* 0x020fe400078e02ff */
[----:B------:R-:W-:Y:S01]  /*103a0*/  ULDC.64 UR16, c[0x0][0xae8] ;  /* 0x0002ba0000107ab9 */ /* 0x000fe20000000a00 */
[----:B------:R-:W-:Y:S01]  /*103b0*/  UIADD3 UR9, UR9, UR10, URZ ;  /* 0x0000000a09097290 */ /* 0x000fe2000fffe03f */
[----:B------:R-:W-:Y:S01]  /*103c0*/  @P0 IMAD.HI.U32 R2, R4, R9, RZ ;  /* 0x0000000904020227 */ /* 0x000fe200078e00ff */
[----:B------:R-:W-:-:S02]  /*103d0*/  UIMAD UR4, UR12, UR16, URZ ;  /* 0x000000100c0472a4 */ /* 0x000fc4000f8e023f */
[----:B------:R-:W-:Y:S01]  /*103e0*/  UIMAD.WIDE.U32 UR8, UR39, UR16, UR8 ;  /* 0x00000010270872a5 */ /* 0x000fe2000f8e0008 */
[----:B------:R-:W-:Y:S01]  /*103f0*/  IMAD.MOV.U32 R5, RZ, RZ, R4 ;  /* 0x000000ffff057224 */ /* 0x000fe200078e0004 */
[----:B------:R-:W-:Y:S01]  /*10400*/  UIMAD UR4, UR39, UR17, UR4 ;  /* 0x00000011270472a4 */ /* 0x000fe2000f8e0204 */
[----:B------:R-:W-:Y:S01]  /*10410*/  VIADD R0, R20, 0x30 ;  /* 0x0000003014007836 */ /* 0x000fe20000000000 */
[----:B------:R-:W-:Y:S02]  /*10420*/  ULDC.64 UR10, c[0x0][0xaf0] ;  /* 0x0002bc00000a7ab9 */ /* 0x000fe40000000a00 */
[----:B------:R-:W-:Y:S02]  /*10430*/  UIADD3 UR9, UR9, UR4, URZ ;  /* 0x0000000409097290 */ /* 0x000fe4000fffe03f */
        /* <DEDUP_REMOVED lines=12> */
[----:B------:R-:W-:Y:S01]  /*10500*/  SHF.R.S32.HI R4, RZ, 0x1f, R7 ;  /* 0x0000001fff047819 */ /* 0x000fe20000011407 */
[----:B------:R-:W-:Y:S01]  /*10510*/  IMAD.U32 R3, RZ, RZ, UR4 ;  /* 0x00000004ff037e24 */ /* 0x000fe2000f8e00ff */
[----:B------:R-:W-:Y:S01]  /*10520*/  ULDC.64 UR8, c[0x0][0xad8] ;  /* 0x0002b60000087ab9 */ /* 0x000fe20000000a00 */
[C---:B------:R-:W-:Y:S01]  /*10530*/  IMAD R9, R5.reuse, UR11, R6 ;  /* 0x0000000b05097c24 */ /* 0x040fe2000f8e0206 */
[----:B------:R-:W-:Y:S01]  /*10540*/  ULDC UR4, c[0x0][0xac8] ;  /* 0x0002b20000047ab9 */ /* 0x000fe20000000800 */
[----:B------:R-:W-:-:S04]  /*10550*/  IMAD.WIDE.U32 R2, R5, UR10, R2 ;  /* 0x0000000a05027c25 */ /* 0x000fc8000f8e0002 */
[----:B------:R-:W-:Y:S02]  /*10560*/  IMAD R4, R4, UR8, RZ ;  /* 0x0000000804047c24 */ /* 0x000fe4000f8e02ff */
[----:B------:R-:W-:Y:S02]  /*10570*/  IMAD.IADD R3, R3, 0x1, R9 ;  /* 0x0000000103037824 */ /* 0x000fe400078e0209 */
[C---:B------:R-:W-:Y:S02]  /*10580*/  IMAD R5, R7.reuse, UR9, R4 ;  /* 0x0000000907057c24 */ /* 0x040fe4000f8e0204 */
[----:B------:R-:W-:Y:S01]  /*10590*/  IMAD.WIDE.U32 R2, R7, UR8, R2 ;  /* 0x0000000807027c25 */ /* 0x000fe2000f8e0002 */
[----:B------:R-:W-:-:S03]  /*105a0*/  ULDC.64 UR8, c[0x0][0xa80] ;  /* 0x0002a00000087ab9 */ /* 0x000fc60000000a00 */
[----:B------:R-:W-:Y:S01]  /*105b0*/  IMAD.IADD R3, R3, 0x1, R5 ;  /* 0x0000000103037824 */ /* 0x000fe200078e0205 */
[----:B------:R-:W-:-:S04]  /*105c0*/  LEA R4, P0, R2, UR8, 0x1 ;  /* 0x0000000802047c11 */ /* 0x000fc8000f8008ff */
[----:B------:R-:W-:Y:S01]  /*105d0*/  LEA.HI.X R8, R2, UR9, R3, 0x1, P0 ;  /* 0x0000000902087c11 */ /* 0x000fe200080f0c03 */
[----:B------:R-:W0:Y:S01]  /*105e0*/  SHFL.IDX PT, R6, R4, RZ, 0x181f ;  /* 0x00181fff04067589 */ /* 0x000e2200000e0000 */
[----:B------:R-:W-:Y:S01]  /*105f0*/  ISETP.GE.AND P0, PT, R19, UR4, PT ;  /* 0x0000000413007c0c */ /* 0x000fe2000bf06270 */
[C---:B------:R-:W-:Y:S02]  /*10600*/  VIADD R2, R20.reuse, 0x60 ;  /* 0x0000006014027836 */ /* 0x040fe40000000000 */
[----:B------:R-:W1:Y:S01]  /*10610*/  SHFL.IDX PT, R10, R4, 0x1, 0x181f ;  /* 0x00381f00040a7f89 */ /* 0x000e6200000e0000 */
[CC--:B------:R-:W-:Y:S01]  /*10620*/  ISETP.GE.OR P3, PT, R20.reuse, R13.reuse, P0 ;  /* 0x0000000d1400720c */ /* 0x0c0fe20000766670 */
[----:B------:R-:W-:Y:S01]  /*10630*/  VIADD R3, R20, 0x90 ;  /* 0x0000009014037836 */ /* 0x000fe20000000000 */
[-C--:B------:R-:W-:Y:S01]  /*10640*/  ISETP.GE.OR P2, PT, R0, R13.reuse, P0 ;  /* 0x0000000d0000720c */ /* 0x080fe20000746670 */
[----:B------:R-:W2:Y:S01]  /*10650*/  SHFL.IDX PT, R12, R4, 0x2, 0x181f ;  /* 0x00581f00040c7f89 */ /* 0x000ea200000e0000 */
[----:B------:R-:W-:-:S02]  /*10660*/  ISETP.GE.OR P1, PT, R2, R13, P0 ;  /* 0x0000000d0200720c */ /* 0x000fc40000726670 */
[----:B------:R-:W-:Y:S01]  /*10670*/  ISETP.GE.OR P0, PT, R3, R13, P0 ;  /* 0x0000000d0300720c */ /* 0x000fe20000706670 */
[----:B------:R-:W3:Y:S04]  /*10680*/  SHFL.IDX PT, R5, R8, RZ, 0x181f ;  /* 0x00181fff08057589 */ /* 0x000ee800000e0000 */
        /* <DEDUP_REMOVED lines=16> */
.L_x_13763:
[----:B------:R-:W-:Y:S05]  /*10790*/  BSYNC B0 ;  /* 0x0000000000007941 */ /* 0x000fea0003800000 */
.L_x_13760:
[----:B------:R-:W-:Y:S02]  /*107a0*/  ULDC UR4, c[0x0][0xc3c] ;  /* 0x00030f0000047ab9 */ /* 0x000fe40000000800 */
[----:B------:R-:W-:-:S06]  /*107b0*/  UISETP.GE.AND UP0, UPT, UR6, UR4, UPT ;  /* 0x000000040600728c */ /* 0x000fcc000bf06270 */
[----:B------:R-:W-:-:S13]  /*107c0*/  PLOP3.LUT P0, PT, PT, PT, UP0, 0x80, 0x0 ;  /* 0x000000000000781c */ /* 0x000fda0003f0f008 */
[----:B------:R-:W-:Y:S05]  /*107d0*/  @!P0 BRA `(.L_x_13767) ;  /* 0xffffff0400848947 */ /* 0x000fea000383ffff */
[----:B------:R-:W-:Y:S05]  /*107e0*/  EXIT ;  /* 0x000000000000794d */ /* 0x000fea0003800000 */
.L_x_13678:
        /* <DEDUP_REMOVED lines=18> */
.L_x_13768:
        /* <DEDUP_REMOVED lines=42> */
.L_x_13774:
        /* <DEDUP_REMOVED lines=12> */
.L_x_13773:
[----:B------:R-:W-:Y:S05]  /*10c70*/  BSYNC B0 ;  /* 0x0000000000007941 */ /* 0x000fea0003800000 */
.L_x_13772:
        /* <DEDUP_REMOVED lines=21> */
.L_x_13770:
        /* <DEDUP_REMOVED lines=21> */
.L_x_13775:
        /* <DEDUP_REMOVED lines=58> */
.L_x_13771:
[----:B------:R-:W-:Y:S02]  /*112c0*/  IMAD.MOV.U32 R17, RZ, RZ, RZ ;  /* 0x000000ffff117224 */ /* 0x000fe400078e00ff */
[----:B------:R-:W-:Y:S02]  /*112d0*/  IMAD.U32 R16, RZ, RZ, UR6 ;  /* 0x00000006ff107e24 */ /* 0x000fe4000f8e00ff */
[----:B------:R-:W-:-:S07]  /*112e0*/  IMAD.MOV.U32 R18, RZ, RZ, RZ ;  /* 0x000000ffff127224 */ /* 0x000fce00078e00ff */
.L_x_13776:
[----:B------:R-:W-:-:S13]  /*112f0*/  ISETP.NE.AND P0, PT, R5, RZ, PT ;  /* 0x000000ff0500720c */ /* 0x000fda0003f05270 */
[----:B------:R-:W0:Y:S01]  /*11300*/  @!P0 S2R R3, SR_CgaCtaId ;  /* 0x0000000000038919 */ /* 0x000e220000008800 */
[----:B------:R-:W-:-:S04]  /*11310*/  @!P0 MOV R0, 0x400 ;  /* 0x0000040000008802 */ /* 0x000fc80000000f00 */
[----:B0-----:R-:W-:-:S05]  /*11320*/  @!P0 LEA R0, R3, R0, 0x18 ;  /* 0x0000000003008211 */ /* 0x001fca00078ec0ff */
[----:B------:R0:W-:Y:S01]  /*11330*/  @!P0 STS.128 [R0+0x168d0], R16 ;  /* 0x0168d01000008388 */ /* 0x0001e20000000c00 */
[----:B------:R-:W-:Y:S06]  /*11340*/  BAR.ARV 0x5, 0x200 ;  /* 0x0148000000007b1d */ /* 0x000fec0000002000 */
.L_x_13769:
        /* <DEDUP_REMOVED lines=20> */
[----:B------:R-:W-:Y:S02]  /*11490*/  LOP3.LUT R2, R0, 0x1f8, RZ, 0xc0, !PT ;  /* 0x000001f800027812 */ /* 0x000fe400078ec0ff */
[----:B------:R-:W-:Y:S02]  /*114a0*/  SHF.R.U32.HI R4, RZ, 0x3, R4 ;  /* 0x00000003ff047819 */ /* 0x000fe40000011604 */
[----:B------:R-:W-:-:S04]  /*114b0*/  LOP3.LUT R2, R2, 0x38, R5, 0x78, !PT ;  /* 0x0000003802027812 */ /* 0x000fc800078e7805 */
[----:B------:R-:W-:Y:S01]  /*114c0*/  LOP3.LUT R3, R2, 0x200, R3, 0xf8, !PT ;  /* 0x0000020002037812 */ /* 0x000fe200078ef803 */
[----:B------:R-:W-:-:S04]  /*114d0*/  IMAD.SHL.U32 R2, R5, 0x10, RZ ;  /* 0x0000001005027824 */ /* 0x000fc800078e00ff */
[----:B------:R-:W-:Y:S01]  /*114e0*/  IMAD R0, R3, 0x2, R22 ;  /* 0x0000000203007824 */ /* 0x000fe200078e0216 */
[----:B------:R-:W-:-:S04]  /*114f0*/  LOP3.LUT R2, R4, 0x70, R2, 0xf8, !PT ;  /* 0x0000007004027812 */ /* 0x000fc800078ef802 */
[----:B------:R3:W-:Y:S03]  /*11500*/  STL [R1+0x4], R0 ;  /* 0x0000040001007387 */ /* 0x0007e60000100800 */
.L_x_13875:
[----:B------:R-:W-:Y:S05]  /*11510*/  YIELD ;  /* 0x0000000000007946 */ /* 0x000fea0003800000 */
[----:B------:R-:W-:Y:S01]  /*11520*/  ULDC.64 UR4, c[0x0][0xa28] ;  /* 0x00028a0000047ab9 */ /* 0x000fe20000000a00 */
[----:B---3--:R-:W-:Y:S01]  /*11530*/  IMAD.MOV.U32 R0, RZ, RZ, RZ ;  /* 0x000000ffff007224 */ /* 0x008fe200078e00ff */
[----:B------:R-:W-:Y:S01]  /*11540*/  ISETP.NE.U32.AND P0, PT, RZ, UR4, PT ;  /* 0x00000004ff007c0c */ /* 0x000fe2000bf05070 */
[----:B0-----:R-:W0:Y:S01]  /*11550*/  LDC.64 R4, c[0x0][0xa00] ;  /* 0x00028000ff047b82 */ /* 0x001e220000000a00 */
[----:B-1----:R-:W-:Y:S01]  /*11560*/  IMAD.MOV.U32 R8, RZ, RZ, RZ ;  /* 0x000000ffff087224 */ /* 0x002fe200078e00ff */
        /* <DEDUP_REMOVED lines=20> */
[----:B------:R0:W5:Y:S01]  /*116b0*/  @P1 LDG.E R27, desc[UR50][R2.64] ;  /* 0x00000032021b1981 */ /* 0x000162000c1e1900 */
[----:B-1----:R-:W-:-:S03]  /*116c0*/  @P2 IMAD.WIDE R6, R19, 0x4, R6 ;  /* 0x0000000413062825 */ /* 0x002fc600078e0206 */
        /* <DEDUP_REMOVED lines=8> */
[----:B------:R-:W-:-:S04]  /*11750*/  USEL UR4, UR4, 0x1, UP0 ;  /* 0x0000000104047887 */ /* 0x000fc80008000000 */
[----:B------:R-:W-:-:S06]  /*11760*/  UIMAD UR4, UR4, UR5, URZ ;  /* 0x00000005040472a4 */ /* 0x000fcc000f8e023f */
[----:B------:R-:W-:Y:S01]  /*11770*/  IMAD.U32 R9, RZ, RZ, UR4 ;  /* 0x00000004ff097e24 */ /* 0x000fe2000f8e00ff */
[----:B--2---:R0:W-:Y:S01]  /*11780*/  STL [R1+0x10], R8 ;  /* 0x0000100801007387 */ /* 0x0041e20000100800 */
[----:B------:R-:W-:Y:S05]  /*11790*/  @P2 BRA `(.L_x_13778) ;  /* 0x0000000000142947 */ /* 0x000fea0003800000 */
[----:B------:R-:W-:Y:S05]  /*117a0*/  @!P0 BRA `(.L_x_13778) ;  /* 0x0000000000108947 */ /* 0x000fea0003800000 */
[----:B------:R-:W0:Y:S04]  /*117b0*/  LDG.E R7, desc[UR50][R4.64] ;  /* 0x0000003204077981 */ /* 0x000e28000c1e1900 */
[----:B------:R-:W0:Y:S02]  /*117c0*/  LDG.E R6, desc[UR50][R4.64+0x4] ;  /* 0x0000043204067981 */ /* 0x000e24000c1e1900 */
[----:B0-----:R-:W-:-:S05]  /*117d0*/  IMAD.IADD R8, R6, 0x1, -R7 ;  /* 0x0000000106087824 */ /* 0x001fca00078e0a07 */
[----:B------:R1:W-:Y:S02]  /*117e0*/  STL [R1+0x10], R8 ;  /* 0x0000100801007387 */ /* 0x0003e40000100800 */
.L_x_13778:
[----:B------:R-:W-:Y:S01]  /*117f0*/  ULDC.64 UR4, c[0x0][0xa20] ;  /* 0x0002880000047ab9 */ /* 0x000fe20000000a00 */
[----:B-----5:R-:W-:Y:S01]  /*11800*/  IMAD.IADD R27, R27, 0x1, R0 ;  /* 0x000000011b1b7824 */ /* 0x020fe200078e0200 */
[----:B------:R-:W-:-:S04]  /*11810*/  ISETP.NE.U32.AND P0, PT, RZ, UR4, PT ;  /* 0x00000004ff007c0c */ /* 0x000fc8000bf05070 */
[----:B------:R-:W-:-:S13]  /*11820*/  ISETP.NE.AND.EX P0, PT, RZ, UR5, PT, P0 ;  /* 0x00000005ff007c0c */ /* 0x000fda000bf05300 */
[----:B------:R-:W-:Y:S05]  /*11830*/  @!P0 BRA `(.L_x_13779) ;  /* 0x0000000000108947 */ /* 0x000fea0003800000 */
[----:B0-----:R-:W0:Y:S02]  /*11840*/  LDC.64 R2, c[0x0][0xa20] ;  /* 0x00028800ff027b82 */ /* 0x001e240000000a00 */
[----:B0-----:R-:W-:-:S05]  /*11850*/  IMAD.WIDE R2, R19, 0x4, R2 ;  /* 0x0000000413027825 */ /* 0x001fca00078e0202 */
[----:B------:R2:W5:Y:S01]  /*11860*/  LDG.E R9, desc[UR50][R2.64] ;  /* 0x0000003202097981 */ /* 0x000562000c1e1900 */
[----:B------:R-:W-:Y:S05]  /*11870*/  BRA `(.L_x_13780) ;  /* 0x0000000000107947 */ /* 0x000fea0003800000 */
.L_x_13779:
[----:B------:R-:W-:Y:S05]  /*11880*/  @!P1 BRA `(.L_x_13780) ;  /* 0x00000000000c9947 */ /* 0x000fea0003800000 */
[----:B------:R-:W2:Y:S04]  /*11890*/  LDG.E R4, desc[UR50][R2.64] ;  /* 0x0000003202047981 */ /* 0x000ea8000c1e1900 */
[----:B------:R-:W2:Y:S02]  /*118a0*/  LDG.E R9, desc[UR50][R2.64+0x4] ;  /* 0x0000043202097981 */ /* 0x000ea4000c1e1900 */
[----:B--2---:R-:W-:-:S07]  /*118b0*/  IMAD.IADD R9, R9, 0x1, -R4 ;  /* 0x0000000109097824 */ /* 0x004fce00078e0a04 */
.L_x_13780:
[----:B0-2---:R-:W0:Y:S01]  /*118c0*/  LDC R2, c[0x0][0x448] ;  /* 0x00011200ff027b82 */ /* 0x005e220000000800 */
[----:B------:R-:W-:Y:S02]  /*118d0*/  IMAD R6, R17, 0xc0, RZ ;  /* 0x000000c011067824 */ /* 0x000fe400078e02ff */
[----:B-----5:R-:W-:Y:S02]  /*118e0*/  IMAD.IADD R9, R9, 0x1, -R0 ;  /* 0x0000000109097824 */ /* 0x020fe400078e0a00 */
[----:B------:R-:W-:Y:S01]  /*118f0*/  VIADD R0, R6, 0xbf ;  /* 0x000000bf06007836 */ /* 0x000fe20000000000 */
[----:B------:R2:W-:Y:S01]  /*11900*/  STL [R1+0xc], R6 ;  /* 0x00000c0601007387 */ /* 0x0005e20000100800 */
[----:B0-----:R-:W-:Y:S02]  /*11910*/  ISETP.NE.AND P1, PT, R2, 0x1, PT ;  /* 0x000000010200780c */ /* 0x001fe40003f25270 */
[----:B------:R-:W0:Y:S11]  /*11920*/  LDC.64 R2, c[0x0][0x9e0] ;  /* 0x00027800ff027b82 */ /* 0x000e360000000a00 */
[----:B------:R-:W3:Y:S08]  /*11930*/  @P1 LDC R5, c[0x0][0x44c] ;  /* 0x00011300ff051b82 */ /* 0x000ef00000000800 */
[----:B------:R-:W4:Y:S01]  /*11940*/  @P1 LDC R4, c[0x0][0x450] ;  /* 0x00011400ff041b82 */ /* 0x000f220000000800 */
[----:B0-----:R-:W-:Y:S01]  /*11950*/  ISETP.GE.AND P2, PT, R3, 0x1, PT ;  /* 0x000000010300780c */ /* 0x001fe20003f46270 */
[----:B---3--:R-:W-:-:S05]  /*11960*/  @P1 IMAD.HI.U32 R5, R0, R5, RZ ;  /* 0x0000000500051227 */ /* 0x008fca00078e00ff */
[----:B----4-:R-:W-:Y:S02]  /*11970*/  @P1 SHF.R.U32.HI R0, RZ, R4, R5 ;  /* 0x00000004ff001219 */ /* 0x010fe40000011605 */
[----:B------:R-:W-:-:S05]  /*11980*/  IADD3 R5, R9, 0x1, -R8 ;  /* 0x0000000109057810 */ /* 0x000fca0007ffe808 */
[----:B------:R-:W-:-:S04]  /*11990*/  IMAD.IADD R7, R5, 0x1, R0 ;  /* 0x0000000105077824 */ /* 0x000fc800078e0200 */
[----:B------:R-:W-:Y:S01]  /*119a0*/  IMAD.IADD R2, R7, 0x1, R2 ;  /* 0x0000000107027824 */ /* 0x000fe200078e0202 */
[----:B--2---:R-:W-:Y:S06]  /*119b0*/  @!P2 BRA `(.L_x_13781) ;  /* 0x000000000048a947 */ /* 0x004fec0003800000 */
        /* <DEDUP_REMOVED lines=11> */
.L_x_13783:
[----:B------:R-:W-:-:S13]  /*11a70*/  ISETP.NE.AND P0, PT, R3, 0x1, PT ;  /* 0x000000010300780c */ /* 0x000fda0003f05270 */
[----:B------:R-:W0:Y:S02]  /*11a80*/  @P0 LDC.64 R4, c[0x0][0x9e8] ;  /* 0x00027a00ff040b82 */ /* 0x000e240000000a00 */
[----:B0-----:R-:W-:-:S05]  /*11a90*/  @P0 IMAD.HI.U32 R4, R0, R4, RZ ;  /* 0x0000000400040227 */ /* 0x001fca00078e00ff */
[----:B------:R-:W-:-:S07]  /*11aa0*/  @P0 SHF.R.U32.HI R0, RZ, R5, R4 ;  /* 0x00000005ff000219 */ /* 0x000fce0000011604 */
.L_x_13784:
[----:B------:R-:W-:Y:S05]  /*11ab0*/  BSYNC B0 ;  /* 0x0000000000007941 */ /* 0x000fea0003800000 */
.L_x_13782:
[----:B------:R-:W-:-:S05]  /*11ac0*/  IMAD R5, R0, R3, R3 ;  /* 0x0000000300057224 */ /* 0x000fca00078e0203 */
[----:B------:R-:W-:-:S07]  /*11ad0*/  VIMNMX R2, R2, R5, PT ;  /* 0x0000000502027248 */ /* 0x000fce0003fe0100 */
.L_x_13781:
[----:B------:R-:W0:Y:S01]  /*11ae0*/  @P1 LDC R4, c[0x0][0x44c] ;  /* 0x00011300ff041b82 */ /* 0x000e220000000800 */
[----:B------:R-:W-:Y:S01]  /*11af0*/  VIADD R2, R2, 0x7f ;  /* 0x0000007f02027836 */ /* 0x000fe20000000000 */
[----:B------:R-:W-:Y:S01]  /*11b00*/  ULDC UR4, c[0x0][0x9dc] ;  /* 0x0002770000047ab9 */ /* 0x000fe20000000800 */
[----:B------:R-:W-:-:S05]  /*11b10*/  IMAD.MOV.U32 R0, RZ, RZ, R6 ;  /* 0x000000ffff007224 */ /* 0x000fca00078e0006 */
[----:B------:R-:W2:Y:S01]  /*11b20*/  @P1 LDC R5, c[0x0][0x450] ;  /* 0x00011400ff051b82 */ /* 0x000ea20000000800 */
[----:B0-----:R-:W-:-:S05]  /*11b30*/  @P1 IMAD.HI.U32 R4, R6, R4, RZ ;  /* 0x0000000406041227 */ /* 0x001fca00078e00ff */
[----:B--2---:R-:W-:Y:S02]  /*11b40*/  @P1 SHF.R.U32.HI R0, RZ, R5, R4 ;  /* 0x00000005ff001219 */ /* 0x004fe40000011604 */
[----:B------:R-:W-:-:S04]  /*11b50*/  SHF.R.S32.HI R5, RZ, 0x1f, R2 ;  /* 0x0000001fff057819 */ /* 0x000fc80000011402 */
[----:B------:R-:W-:Y:S01]  /*11b60*/  LEA.HI R4, R5, R2, RZ, 0x7 ;  /* 0x0000000205047211 */ /* 0x000fe200078f38ff */
[----:B------:R-:W-:Y:S01]  /*11b70*/  VIADD R2, R9, 0x7f ;  /* 0x0000007f09027836 */ /* 0x000fe20000000000 */
[----:B------:R-:W-:Y:S02]  /*11b80*/  IADD3 R9, R0, R9, -R8 ;  /* 0x0000000900097210 */ /* 0x000fe40007ffe808 */
[----:B------:R-:W-:Y:S02]  /*11b90*/  SHF.R.S32.HI R4, RZ, 0x7, R4 ;  /* 0x00000007ff047819 */ /* 0x000fe40000011404 */
[----:B------:R-:W-:Y:S01]  /*11ba0*/  SHF.R.S32.HI R5, RZ, 0x1f, R2 ;  /* 0x0000001fff057819 */ /* 0x000fe20000011402 */
[----:B------:R-:W-:-:S03]  /*11bb0*/  VIADD R0, R9, -UR4 ;  /* 0x8000000409007c36 */ /* 0x000fc60008000000 */
[----:B------:R-:W-:-:S04]  /*11bc0*/  LEA.HI R5, R5, R2, RZ, 0x7 ;  /* 0x0000000205057211 */ /* 0x000fc800078f38ff */
        /* <DEDUP_REMOVED lines=14> */
.L_x_13787:
[----:B------:R-:W-:-:S13]  /*11cb0*/  ISETP.NE.AND P0, PT, R3, 0x1, PT ;  /* 0x000000010300780c */ /* 0x000fda0003f05270 */
[----:B------:R-:W2:Y:S02]  /*11cc0*/  @P0 LDC.64 R4, c[0x0][0x9e8] ;  /* 0x00027a00ff040b82 */ /* 0x000ea40000000a00 */
[----:B--2---:R-:W-:-:S05]  /*11cd0*/  @P0 IMAD.HI.U32 R4, R9, R4, RZ ;  /* 0x0000000409040227 */ /* 0x004fca00078e00ff */
[----:B------:R-:W-:-:S07]  /*11ce0*/  @P0 SHF.R.U32.HI R9, RZ, R5, R4 ;  /* 0x00000005ff090219 */ /* 0x000fce0000011604 */
.L_x_13788:
[----:B------:R-:W-:Y:S05]  /*11cf0*/  BSYNC B0 ;  /* 0x0000000000007941 */ /* 0x000fea0003800000 */
.L_x_13786:
[----:B------:R-:W-:-:S05]  /*11d00*/  IMAD R3, R9, R3, RZ ;  /* 0x0000000309037224 */ /* 0x000fca00078e02ff */
[----:B------:R-:W-:-:S07]  /*11d10*/  VIMNMX R0, R0, R3, !PT ;  /* 0x0000000300007248 */ /* 0x000fce0007fe0100 */
.L_x_13785:
        /* <DEDUP_REMOVED lines=14> */
[----:B------:R-:W2:Y:S08]  /*11e00*/  FLO.U32 R0, UR4 ;  /* 0x0000000400007d00 */ /* 0x000eb000080e0000 */
[----:B------:R-:W3:Y:S01]  /*11e10*/  POPC R5, UR4 ;  /* 0x0000000400057d09 */ /* 0x000ee20008000000 */
[----:B--2---:R-:W-:-:S13]  /*11e20*/  ISETP.EQ.U32.AND P0, PT, R0, R7, PT ;  /* 0x000000070000720c */ /* 0x004fda0003f02070 */
[----:B---3--:R-:W2:Y:S01]  /*11e30*/  @P0 ATOMG.E.ADD.STRONG.GPU PT, R3, desc[UR50][R2.64], R5 ;  /* 0x00000005020309a8 */ /* 0x008ea200081ee1f2 */
[----:B------:R-:W3:Y:S02]  /*11e40*/  S2R R4, SR_LTMASK ;  /* 0x0000000000047919 */ /* 0x000ee40000003900 */
[----:B---3--:R-:W-:-:S04]  /*11e50*/  LOP3.LUT R4, R4, UR4, RZ, 0xc0, !PT ;  /* 0x0000000404047c12 */ /* 0x008fc8000f8ec0ff */
[----:B------:R-:W3:Y:S01]  /*11e60*/  POPC R7, R4 ;  /* 0x0000000400077309 */ /* 0x000ee20000000000 */
[----:B--2---:R-:W3:Y:S02]  /*11e70*/  SHFL.IDX PT, R0, R3, R0, 0x1f ;  /* 0x00001f0003007589 */ /* 0x004ee400000e0000 */
[----:B---3--:R-:W-:Y:S01]  /*11e80*/  IADD3 R16, R0, UR37, R7 ;  /* 0x0000002500107c10 */ /* 0x008fe2000fffe007 */
[----:B------:R-:W-:Y:S06]  /*11e90*/  BRA `(.L_x_13791) ;  /* 0x0000003000d87947 */ /* 0x000fec0003800000 */
.L_x_13790:
        /* <DEDUP_REMOVED lines=20> */
.L_x_13793:
[----:B------:R-:W-:Y:S05]  /*11fe0*/  BSYNC B6 ;  /* 0x0000000000067941 */ /* 0x000fea0003800000 */
.L_x_13792:
        /* <DEDUP_REMOVED lines=15> */
[----:B-1----:R-:W-:Y:S02]  /*120e0*/  IMAD.MOV.U32 R8, RZ, RZ, 0x70 ;  /* 0x00000070ff087424 */ /* 0x002fe400078e00ff */
[----:B------:R-:W-:Y:S02]  /*120f0*/  IMAD.MOV.U32 R12, RZ, RZ, 0x1 ;  /* 0x00000001ff0c7424 */ /* 0x000fe400078e00ff */
[----:B--2---:R-:W-:-:S07]  /*12100*/  IMAD.MOV.U32 R13, RZ, RZ, RZ ;  /* 0x000000ffff0d7224 */ /* 0x004fce00078e00ff */
[----:B------:R-:W-:-:S07]  /*12110*/  LEPC R20, `(.L_x_13796) ;  /* 0x000000001014794e */ /* 0x000fce0000000000 */
[----:B0--3--:R-:W-:Y:S05]  /*12120*/  CALL.ABS.NOINC R2 ;  /* 0x0000000002007343 */ /* 0x009fea0003c00000 */
.L_x_13796:
        /* <DEDUP_REMOVED lines=15> */
.L_x_13795:
[----:B------:R-:W-:Y:S05]  /*12220*/  BSYNC B6 ;  /* 0x0000000000067941 */ /* 0x000fea0003800000 */
.L_x_13794:
        /* <DEDUP_REMOVED lines=20> */
.L_x_13891:
        /* <DEDUP_REMOVED lines=10> */
.L_x_13894:
[----:B------:R-:W-:Y:S05]  /*12410*/  @!P6 BRA `(.L_x_13798) ;  /* 0x0000000000e4e947 */ /* 0x000fea0003800000 */
[----:B------:R-:W-:-:S04]  /*12420*/  ISETP.NE.U32.AND P0, PT, R2, RZ, PT ;  /* 0x000000ff0200720c */ /* 0x000fc80003f05070 */
[----:B------:R-:W-:-:S13]  /*12430*/  ISETP.NE.AND.EX P0, PT, R3, RZ, PT, P0 ;  /* 0x000000ff0300720c */ /* 0x000fda0003f05300 */
[----:B------:R-:W-:Y:S05]  /*12440*/  @!P0 BRA `(.L_x_13800) ;  /* 0x0000000000448947 */ /* 0x000fea0003800000 */
[----:B0-----:R-:W0:Y:S01]  /*12450*/  LDC R0, c[0x0][0x43c] ;  /* 0x00010f00ff007b82 */ /* 0x001e220000000800 */
        /* <DEDUP_REMOVED lines=9> */
[----:B------:R-:W-:Y:S02]  /*124f0*/  IMAD R0, R28, UR4, RZ ;  /* 0x000000041c007c24 */ /* 0x000fe4000f8e02ff */
[----:B------:R-:W-:-:S04]  /*12500*/  IMAD.WIDE.U32 R4, R25, UR4, R4 ;  /* 0x0000000419047c25 */ /* 0x000fc8000f8e0004 */
[----:B------:R-:W-:Y:S01]  /*12510*/  IMAD R0, R25, UR5, R0 ;  /* 0x0000000519007c24 */ /* 0x000fe2000f8e0200 */
[----:B------:R-:W-:-:S03]  /*12520*/  LEA R2, P0, R4, R2, 0x2 ;  /* 0x0000000204027211 */ /* 0x000fc600078010ff */
[----:B------:R-:W-:-:S05]  /*12530*/  IMAD.IADD R0, R5, 0x1, R0 ;  /* 0x0000000105007824 */ /* 0x000fca00078e0200 */
[----:B------:R-:W-:-:S05]  /*12540*/  LEA.HI.X R3, R4, R3, R0, 0x2, P0 ;  /* 0x0000000304037211 */ /* 0x000fca00000f1400 */
[----:B------:R2:W5:Y:S02]  /*12550*/  LDG.E R17, desc[UR50][R2.64] ;  /* 0x0000003202117981 */ /* 0x000564000c1e1900 */
.L_x_13800:
[----:B0-----:R-:W0:Y:S01]  /*12560*/  S2R R0, SR_TID.X ;  /* 0x0000000000007919 */ /* 0x001e220000002100 */
[----:B--2---:R-:W-:Y:S01]  /*12570*/  IMAD R3, R23, 0x8, R22 ;  /* 0x0000000817037824 */ /* 0x004fe200078e0216 */
[----:B0-----:R-:W-:Y:S02]  /*12580*/  LOP3.LUT R2, R0, 0x7f, RZ, 0xc0, !PT ;  /* 0x0000007f00027812 */ /* 0x001fe400078ec0ff */
[----:B------:R-:W-:Y:S02]  /*12590*/  SHF.L.U32 R0, R26, 0x1f, RZ ;  /* 0x0000001f1a007819 */ /* 0x000fe400000006ff */
[----:B------:R-:W-:Y:S02]  /*125a0*/  ISETP.NE.AND P1, PT, R2, RZ, PT ;  /* 0x000000ff0200720c */ /* 0x000fe40003f25270 */
[----:B------:R-:W0:Y:S02]  /*125b0*/  SYNCS.PHASECHK.TRANS64.TRYWAIT P0, [R3+URZ+0x16840], R0 ;  /* 0x01684000030075a7 */ /* 0x000e24000800017f */
[----:B0-----:R-:W-:Y:S09]  /*125c0*/  @!P0 BRA `(.L_x_13801) ;  /* 0x00000040002c8947 */ /* 0x001ff20003800000 */
.L_x_13895:
        /* <DEDUP_REMOVED lines=8> */
.L_x_13802:
[----:B------:R-:W2:Y:S01]  /*12650*/  LDL.LU R2, [R1] ;  /* 0x0000000001027983 */ /* 0x000ea20000300800 */
[----:B0-----:R-:W-:Y:S01]  /*12660*/  IMAD R0, R23, 0x4000, R22 ;  /* 0x0000400017007824 */ /* 0x001fe200078e0216 */
        /* <DEDUP_REMOVED lines=8> */
[----:B------:R-:W-:-:S02]  /*126f0*/  PLOP3.LUT P0, PT, PT, PT, PT, 0x80, 0x0 ;  /* 0x000000000000781c */ /* 0x000fc40003f0f070 */
[----:B------:R-:W-:Y:S02]  /*12700*/  R2UR UR12, R18 ;  /* 0x00000000120c72ca */ /* 0x000fe400000e0000 */
[----:B-----5:R-:W-:Y:S01]  /*12710*/  R2UR UR13, R17 ;  /* 0x00000000110d72ca */ /* 0x020fe200000e0000 */
[----:B------:R-:W-:-:S04]  /*12720*/  UIADD3 UR9, UR9, 0x16830, URZ ;  /* 0x0001683009097890 */ /* 0x000fc8000fffe03f */
[----:B------:R-:W-:Y:S02]  /*12730*/  ULEA UR11, UR11, UR4, 0x7 ;  /* 0x000000040b0b7291 */ /* 0x000fe4000f8e383f */
[----:B------:R-:W-:Y:S01]  /*12740*/  UIADD3 UR8, UR8, 0xe400, URZ ;  /* 0x0000e40008087890 */ /* 0x000fe2000fffe03f */
[----:B------:R-:W-:-:S08]  /*12750*/  UMOV UR4, 0x0 ;  /* 0x0000000000047882 */ /* 0x000fd00000000000 */
[----:B------:R3:W-:Y:S01]  /*12760*/  UTMALDG.4D [UR8], [UR6], desc[UR4] ;  /* 0x00000408060075b4 */ /* 0x0007e20008019000 */
[----:B--2---:R-:W-:-:S04]  /*12770*/  LOP3.LUT R2, R2, 0xfffffffe, RZ, 0xc0, !PT ;  /* 0xfffffffe02027812 */ /* 0x004fc800078ec0ff */
[----:B------:R-:W-:-:S05]  /*12780*/  @P0 LOP3.LUT R2, R2, 0x1, RZ, 0xfc, !PT ;  /* 0x0000000102020812 */ /* 0x000fca00078efcff */
[----:B------:R3:W-:Y:S01]  /*12790*/  STL [R1], R2 ;  /* 0x0000000201007387 */ /* 0x0007e20000100800 */
[----:B------:R-:W-:Y:S01]  /*127a0*/  NOP ;  /* 0x0000000000007918 */ /* 0x000fe20000000000 */
.L_x_13798:
[----:B------:R-:W0:Y:S01]  /*127b0*/  LDL.LU R3, [R1+0x18] ;  /* 0x0000180001037983 */ /* 0x000e220000300800 */
[----:B------:R-:W-:Y:S05]  /*127c0*/  WARPSYNC.ALL ;  /* 0x0000000000007948 */ /* 0x000fea0003800000 */
[----:B---3--:R-:W-:Y:S01]  /*127d0*/  ULDC.64 UR4, c[0x0][0x298] ;  /* 0x0000a60000047ab9 */ /* 0x008fe20000000a00 */
[----:B------:R-:W-:Y:S01]  /*127e0*/  VIADD R2, R22, 0x8400 ;  /* 0x0000840016027836 */ /* 0x000fe20000000000 */
[----:B------:R-:W-:Y:S01]  /*127f0*/  ULDC.64 UR6, c[0x0][0xa00] ;  /* 0x0002800000067ab9 */ /* 0x000fe20000000a00 */
[----:B------:R-:W-:Y:S01]  /*12800*/  BSSY B6, `(.L_x_13803) ;  /* 0x0000024000067945 */ /* 0x000fe20003800000 */
[----:B------:R-:W-:Y:S01]  /*12810*/  BAR.SYNC.DEFER_BLOCKING 0x8, 0x200 ;  /* 0x0208000000007b1d */ /* 0x000fe20000010000 */
[----:B------:R-:W-:-:S02]  /*12820*/  ISETP.NE.U32.AND P0, PT, RZ, UR6, PT ;  /* 0x00000006ff007c0c */ /* 0x000fc4000bf05070 */
[----:B------:R-:W-:Y:S02]  /*12830*/  LOP3.LUT P1, RZ, R2, 0x3ff, RZ, 0xc0, !PT ;  /* 0x000003ff02ff7812 */ /* 0x000fe4000782c0ff */
[----:B------:R-:W-:Y:S02]  /*12840*/  ISETP.NE.AND.EX P0, PT, RZ, UR7, PT, P0 ;  /* 0x00000007ff007c0c */ /* 0x000fe4000bf05300 */
[----:B0-----:R-:W-:Y:S01]  /*12850*/  SHF.R.S32.HI R0, RZ, 0x1f, R3 ;  /* 0x0000001fff007819 */ /* 0x001fe20000011403 */
[----:B------:R-:W-:-:S04]  /*12860*/  IMAD.WIDE.U32 R4, R3, UR4, RZ ;  /* 0x0000000403047c25 */ /* 0x000fc8000f8e00ff */
[----:B------:R-:W-:Y:S01]  /*12870*/  IMAD R0, R0, UR4, RZ ;  /* 0x0000000400007c24 */ /* 0x000fe2000f8e02ff */
[----:B------:R0:W-:Y:S03]  /*12880*/  STL.64 [R1+0x18], R4 ;  /* 0x0000180401007387 */ /* 0x0001e60000100a00 */
[----:B------:R-:W-:Y:S01]  /*12890*/  IMAD R2, R3, UR5, R0 ;  /* 0x0000000503027c24 */ /* 0x000fe2000f8e0200 */
[----:B------:R-:W-:-:S04]  /*128a0*/  SHF.R.S32.HI R0, RZ, 0x1f, R19 ;  /* 0x0000001fff007819 */ /* 0x000fc80000011413 */
[----:B------:R-:W-:Y:S02]  /*128b0*/  SEL R3, R0, RZ, !P0 ;  /* 0x000000ff00037207 */ /* 0x000fe40004000000 */
[----:B------:R-:W-:Y:S01]  /*128c0*/  SEL R0, R19, RZ, !P0 ;  /* 0x000000ff13007207 */ /* 0x000fe20004000000 */
[----:B0-----:R-:W-:Y:S01]  /*128d0*/  IMAD.IADD R4, R5, 0x1, R2 ;  /* 0x0000000105047824 */ /* 0x001fe200078e0202 */
[----:B------:R-:W-:-:S04]  /*128e0*/  SHF.R.S32.HI R2, RZ, 0x1f, R18 ;  /* 0x0000001fff027819 */ /* 0x000fc80000011412 */
[----:B------:R0:W-:Y:S04]  /*128f0*/  STL [R1+0x28], R4 ;  /* 0x0000280401007387 */ /* 0x0001e80000100800 */
[----:B------:R0:W-:Y:S04]  /*12900*/  STL [R1+0x30], R3 ;  /* 0x0000300301007387 */ /* 0x0001e80000100800 */
        /* <DEDUP_REMOVED lines=18> */
[----:B0-----:R-:W-:Y:S05]  /*12a30*/  CALL.ABS.NOINC R2 ;  /* 0x0000000002007343 */ /* 0x001fea0003c00000 */
.L_x_13804:
[----:B------:R-:W-:Y:S05]  /*12a40*/  BSYNC B6 ;  /* 0x0000000000067941 */ /* 0x000fea0003800000 */
.L_x_13803:
[----:B0-----:R-:W2:Y:S01]  /*12a50*/  LDL.LU R0, [R1+0x28] ;  /* 0x0000280001007983 */ /* 0x001ea20000300800 */
[----:B------:R-:W0:Y:S01]  /*12a60*/  LDC R9, c[0x0][0x448] ;  /* 0x00011200ff097b82 */ /* 0x000e220000000800 */
[----:B------:R-:W-:Y:S01]  /*12a70*/  ULDC.64 UR4, c[0x0][0x2d8] ;  /* 0x0000b60000047ab9 */ /* 0x000fe20000000a00 */
[----:B------:R-:W-:Y:S01]  /*12a80*/  ULDC.64 UR6, c[0x0][0x2c8] ;  /* 0x0000b20000067ab9 */ /* 0x000fe20000000a00 */
[----:B------:R-:W2:Y:S01]  /*12a90*/  LDL.LU.64 R2, [R1+0x18] ;  /* 0x0000180001027983 */ /* 0x000ea20000300a00 */
[----:B------:R-:W-:-:S03]  /*12aa0*/  ULDC.64 UR8, c[0x0][0x280] ;  /* 0x0000a00000087ab9 */ /* 0x000fc60000000a00 */
[----:B------:R-:W3:Y:S04]  /*12ab0*/  LDL.LU R20, [R1+0x2c] ;  /* 0x00002c0001147983 */ /* 0x000ee80000300800 */
[----:B------:R-:W4:Y:S04]  /*12ac0*/  LDL.LU R21, [R1+0x30] ;  /* 0x0000300001157983 */ /* 0x000f280000300800 */
[----:B------:R-:W4:Y:S04]  /*12ad0*/  LDL.LU R4, [R1+0x20] ;  /* 0x0000200001047983 */ /* 0x000f280000300800 */
[----:B------:R-:W4:Y:S04]  /*12ae0*/  LDL R12, [R1+0xc] ;  /* 0x00000c00010c7983 */ /* 0x000f280000100800 */
[----:B------:R0:W5:Y:S02]  /*12af0*/  LDL R10, [R1+0x4] ;  /* 0x00000400010a7983 */ /* 0x0001640000100800 */
[----:B0-----:R-:W-:-:S13]  /*12b00*/  ISETP.NE.AND P1, PT, R9, 0x1, PT ;  /* 0x000000010900780c */ /* 0x001fda0003f25270 */
[----:B------:R-:W0:Y:S08]  /*12b10*/  @P1 LDC R5, c[0x0][0x450] ;  /* 0x00011400ff051b82 */ /* 0x000e300000000800 */
[----:B-1----:R-:W1:Y:S01]  /*12b20*/  @P1 LDC R8, c[0x0][0x44c] ;  /* 0x00011300ff081b82 */ /* 0x002e620000000800 */
[----:B------:R-:W1:Y:S01]  /*12b30*/  S2R R11, SR_TID.X ;  /* 0x00000000000b7919 */ /* 0x000e620000002100 */
        /* <DEDUP_REMOVED lines=12> */
[----:B------:R-:W4:Y:S01]  /*12c00*/  @P1 LDC R4, c[0x0][0x44c] ;  /* 0x00011300ff041b82 */ /* 0x000f220000000800 */
[----:B--2---:R-:W-:-:S04]  /*12c10*/  LOP3.LUT R20, R20, 0x7f, RZ, 0xc0, !PT ;  /* 0x0000007f14147812 */ /* 0x004fc800078ec0ff */
[----:B------:R-:W-:Y:S01]  /*12c20*/  SHF.R.U32.HI R20, RZ, 0x3, R20 ;  /* 0x00000003ff147819 */ /* 0x000fe20000011614 */
[----:B---3--:R-:W-:-:S05]  /*12c30*/  IMAD.SHL.U32 R6, R21, 0x10, RZ ;  /* 0x0000001015067824 */ /* 0x008fca00078e00ff */
[----:B------:R-:W-:Y:S01]  /*12c40*/  LOP3.LUT R6, R20, 0x70, R6, 0xf8, !PT ;  /* 0x0000007014067812 */ /* 0x000fe200078ef806 */
[----:B------:R-:W-:-:S04]  /*12c50*/  IMAD.IADD R3, R3, 0x1, R0 ;  /* 0x0000000103037824 */ /* 0x000fc800078e0200 */
[----:B------:R-:W-:-:S04]  /*12c60*/  IMAD.IADD R6, R6, 0x1, R12 ;  /* 0x0000000106067824 */ /* 0x000fc800078e020c */
[----:B----4-:R-:W-:-:S04]  /*12c70*/  @P1 IMAD.HI.U32 R0, R6, R4, RZ ;  /* 0x0000000406001227 */ /* 0x010fc800078e00ff */
        /* <DEDUP_REMOVED lines=14> */
[----:B------:R-:W-:-:S05]  /*12d60*/  IMAD.IADD R5, R5, 0x1, R7 ;  /* 0x0000000105057824 */ /* 0x000fca00078e0207 */
[----:B------:R-:W-:Y:S02]  /*12d70*/  LEA.HI.X R4, R4, UR9, R5, 0x1, P0 ;  /* 0x0000000904047c11 */ /* 0x000fe400080f0c05 */
[----:B------:R-:W0:Y:S01]  /*12d80*/  @P1 LDC R5, c[0x0][0x450] ;  /* 0x00011400ff051b82 */ /* 0x000e220000000800 */
[----:B------:R-:W-:-:S04]  /*12d90*/  VIADD R7, R6, 0x80 ;  /* 0x0000008006077836 */ /* 0x000fc80000000000 */
[----:B-1----:R-:W-:-:S04]  /*12da0*/  @P1 IMAD.HI.U32 R8, R7, R8, RZ ;  /* 0x0000000807081227 */ /* 0x002fc800078e00ff */
[----:B------:R-:W-:Y:S01]  /*12db0*/  IMAD.MOV.U32 R6, RZ, RZ, R7 ;  /* 0x000000ffff067224 */ /* 0x000fe200078e0007 */
        /* <DEDUP_REMOVED lines=32> */
[----:B-1----:R-:W-:-:S04]  /*12fc0*/  @!P1 IMAD.X R7, RZ, RZ, R7, P2 ;  /* 0x000000ffff079224 */ /* 0x002fc800010e0607 */
[----:B------:R-:W-:Y:S02]  /*12fd0*/  @!P1 IMAD.MOV.U32 R9, RZ, RZ, R7 ;  /* 0x000000ffff099224 */ /* 0x000fe400078e0007 */
[----:B------:R-:W-:-:S03]  /*12fe0*/  VIADD R7, R3, 0x10 ;  /* 0x0000001003077836 */ /* 0x000fc60000000000 */
[----:B-----5:R0:W-:Y:S02]  /*12ff0*/  @!P1 LDGSTS.E.BYPASS.LTC128B.128 [R10+0x8400], desc[UR50][R8.64], !P0 ;  /* 0x08400000080a9fae */ /* 0x0201e4000c101d72 */
[----:B------:R-:W-:Y:S02]  /*13000*/  ISETP.GE.AND P1, PT, R7, R6, PT ;  /* 0x000000060700720c */ /* 0x000fe40003f26270 */
[----:B------:R-:W-:Y:S04]  /*13010*/  SHFL.IDX PT, R7, R4, 0x1, 0x181f ;  /* 0x00381f0004077f89 */ /* 0x000fe800000e0000 */
[----:B0-----:R-:W0:Y:S07]  /*13020*/  SHFL.IDX PT, R8, R0, 0x1, 0x181f ;  /* 0x00381f0000087f89 */ /* 0x001e2e00000e0000 */
        /* <DEDUP_REMOVED lines=39> */
[----:B------:R-:W-:Y:S04]  /*132a0*/  SHFL.IDX PT, R4, R4, 0x7, 0x181f ;  /* 0x00f81f0004047f89 */ /* 0x000fe800000e0000 */
[----:B0-----:R-:W0:Y:S03]  /*132b0*/  SHFL.IDX PT, R8, R0, 0x6, 0x181f ;  /* 0x00d81f0000087f89 */ /* 0x001e2600000e0000 */
[----:B0-----:R-:W-:-:S05]  /*132c0*/  @!P1 LEA R8, P2, R20, R8, 0x1 ;  /* 0x0000000814089211 */ /* 0x001fca00078408ff */
[----:B------:R-:W-:-:S04]  /*132d0*/  @!P1 IMAD.X R7, RZ, RZ, R7, P2 ;  /* 0x000000ffff079224 */ /* 0x000fc800010e0607 */
[----:B------:R-:W-:Y:S02]  /*132e0*/  @!P1 IMAD.MOV.U32 R9, RZ, RZ, R7 ;  /* 0x000000ffff099224 */ /* 0x000fe400078e0007 */
[----:B------:R-:W-:-:S03]  /*132f0*/  VIADD R7, R3, 0x80 ;  /* 0x0000008003077836 */ /* 0x000fc60000000000 */
[----:B------:R0:W-:Y:S02]  /*13300*/  @!P1 LDGSTS.E.BYPASS.LTC128B.128 [R10+0xb400], desc[UR50][R8.64], !P0 ;  /* 0x0b400000080a9fae */ /* 0x0001e4000c101d72 */
[----:B------:R-:W-:Y:S01]  /*13310*/  ISETP.GE.AND P2, PT, R7, R6, PT ;  /* 0x000000060700720c */ /* 0x000fe20003f46270 */
[----:B------:R-:W-:-:S05]  /*13320*/  VIADD R7, R3, 0x70 ;  /* 0x0000007003077836 */ /* 0x000fca0000000000 */
[----:B------:R-:W-:Y:S02]  /*13330*/  ISETP.GE.AND P1, PT, R7, R6, PT ;  /* 0x000000060700720c */ /* 0x000fe40003f26270 */
[----:B------:R-:W-:Y:S04]  /*13340*/  SHFL.IDX PT, R7, R5, RZ, 0x181f ;  /* 0x00181fff05077589 */ /* 0x000fe800000e0000 */
[----:B0-----:R-:W0:Y:S04]  /*13350*/  SHFL.IDX PT, R8, R0, 0x7, 0x181f ;  /* 0x00f81f0000087f89 */ /* 0x001e2800000e0000 */
[----:B------:R-:W1:Y:S03]  /*13360*/  SHFL.IDX PT, R0, R2, RZ, 0x181f ;  /* 0x00181fff02007589 */ /* 0x000e6600000e0000 */
[----:B0-----:R-:W-:-:S05]  /*13370*/  @!P1 LEA R8, P3, R20, R8, 0x1 ;  /* 0x0000000814089211 */ /* 0x001fca00078608ff */
[----:B------:R-:W-:-:S04]  /*13380*/  @!P1 IMAD.X R4, RZ, RZ, R4, P3 ;  /* 0x000000ffff049224 */ /* 0x000fc800018e0604 */
[----:B------:R-:W-:-:S05]  /*13390*/  @!P1 IMAD.MOV.U32 R9, RZ, RZ, R4 ;  /* 0x000000ffff099224 */ /* 0x000fca00078e0004 */
[----:B------:R0:W-:Y:S02]  /*133a0*/  @!P1 LDGSTS.E.BYPASS.LTC128B.128 [R10+0xbc00], desc[UR50][R8.64], !P0 ;  /* 0x0bc00000080a9fae */ /* 0x0001e4000c101d72 */
[----:B0-----:R-:W-:Y:S01]  /*133b0*/  @!P2 LEA R8, P1, R20, R7, 0x1 ;  /* 0x000000071408a211 */ /* 0x001fe200078208ff */
[----:B------:R-:W-:-:S04]  /*133c0*/  VIADD R7, R3, 0x90 ;  /* 0x0000009003077836 */ /* 0x000fc80000000000 */
[----:B-1----:R-:W-:Y:S01]  /*133d0*/  @!P2 IMAD.X R9, RZ, RZ, R0, P1 ;  /* 0x000000ffff09a224 */ /* 0x002fe200008e0600 */
[----:B------:R-:W-:Y:S01]  /*133e0*/  ISETP.GE.AND P1, PT, R7, R6, PT ;  /* 0x000000060700720c */ /* 0x000fe20003f26270 */
[----:B------:R-:W0:Y:S04]  /*133f0*/  SHFL.IDX PT, R0, R2, 0x1, 0x181f ;  /* 0x00381f0002007f89 */ /* 0x000e2800000e0000 */
[----:B------:R1:W-:Y:S08]  /*13400*/  @!P2 LDGSTS.E.BYPASS.LTC128B.128 [R10+0xc400], desc[UR50][R8.64], !P0 ;  /* 0x0c400000080aafae */ /* 0x0003f0000c101d72 */
[----:B------:R-:W-:-:S05]  /*13410*/  @!P1 LEA R14, P2, R20, R14, 0x1 ;  /* 0x0000000e140e9211 */ /* 0x000fca00078408ff */
[----:B-1----:R-:W-:Y:S02]  /*13420*/  @!P1 IMAD.MOV.U32 R8, RZ, RZ, R14 ;  /* 0x000000ffff089224 */ /* 0x002fe400078e000e */
[----:B------:R-:W1:Y:S01]  /*13430*/  SHFL.IDX PT, R14, R5, 0x2, 0x181f ;  /* 0x00581f00050e7f89 */ /* 0x000e6200000e0000 */
[----:B0-----:R-:W-:-:S03]  /*13440*/  @!P1 IMAD.X R7, RZ, RZ, R0, P2 ;  /* 0x000000ffff079224 */ /* 0x001fc600010e0600 */
[----:B------:R-:W0:Y:S01]  /*13450*/  SHFL.IDX PT, R0, R2, 0x2, 0x181f ;  /* 0x00581f0002007f89 */ /* 0x000e2200000e0000 */
[----:B------:R-:W-:Y:S02]  /*13460*/  @!P1 IMAD.MOV.U32 R9, RZ, RZ, R7 ;  /* 0x000000ffff099224 */ /* 0x000fe400078e0007 */
[----:B------:R-:W-:-:S03]  /*13470*/  VIADD R7, R3, 0xa0 ;  /* 0x000000a003077836 */ /* 0x000fc60000000000 */
[----:B------:R1:W-:Y:S02]  /*13480*/  @!P1 LDGSTS.E.BYPASS.LTC128B.128 [R10+0xcc00], desc[UR50][R8.64], !P0 ;  /* 0x0cc00000080a9fae */ /* 0x0003e4000c101d72 */
[----:B------:R-:W-:-:S13]  /*13490*/  ISETP.GE.AND P1, PT, R7, R6, PT ;  /* 0x000000060700720c */ /* 0x000fda0003f26270 */
[----:B-1----:R-:W-:Y:S02]  /*134a0*/  @!P1 LEA R8, P2, R20, R14, 0x1 ;  /* 0x0000000e14089211 */ /* 0x002fe400078408ff */
[----:B------:R1:W2:Y:S03]  /*134b0*/  SHFL.IDX PT, R14, R5, 0x3, 0x181f ;  /* 0x00781f00050e7f89 */ /* 0x0002a600000e0000 */
[----:B0-----:R-:W-:Y:S02]  /*134c0*/  @!P1 IMAD.X R9, RZ, RZ, R0, P2 ;  /* 0x000000ffff099224 */ /* 0x001fe400010e0600 */
[----:B------:R1:W0:Y:S04]  /*134d0*/  SHFL.IDX PT, R0, R2, 0x3, 0x181f ;  /* 0x00781f0002007f89 */ /* 0x00022800000e0000 */
[----:B------:R1:W-:Y:S02]  /*134e0*/  @!P1 LDGSTS.E.BYPASS.LTC128B.128 [R10+0xd400], desc[UR50][R8.64], !P0 ;  /* 0x0d400000080a9fae */ /* 0x0003e4000c101d72 */
.L_x_13920:
[----:B------:R-:W-:Y:S02]  /*134f0*/  VIADD R3, R3, 0xb0 ;  /* 0x000000b003037836 */ /* 0x000fe40000000000 */
[----:B-1----:R-:W-:-:S03]  /*13500*/  VIADD R8, R22, 0x16800 ;  /* 0x0001680016087836 */ /* 0x002fc60000000000 */
[----:B------:R-:W-:-:S13]  /*13510*/  ISETP.GE.AND P1, PT, R3, R6, PT ;  /* 0x000000060300720c */ /* 0x000fda0003f26270 */
[----:B--2---:R-:W-:-:S05]  /*13520*/  @!P1 LEA R2, P2, R20, R14, 0x1 ;  /* 0x0000000e14029211 */ /* 0x004fca00078408ff */
[----:B0-----:R-:W-:-:S05]  /*13530*/  @!P1 IMAD.X R3, RZ, RZ, R0, P2 ;  /* 0x000000ffff039224 */ /* 0x001fca00010e0600 */
[----:B------:R-:W-:Y:S01]  /*13540*/  @!PT LDS RZ, [RZ] ;  /* 0x00000000fffff984 */ /* 0x000fe20000000800 */
[----:B------:R-:W-:Y:S01]  /*13550*/  @!PT LDS RZ, [RZ] ;  /* 0x00000000fffff984 */ /* 0x000fe20000000800 */
[----:B------:R-:W-:Y:S01]  /*13560*/  @!PT LDS RZ, [RZ] ;  /* 0x00000000fffff984 */ /* 0x000fe20000000800 */
[----:B------:R0:W-:Y:S01]  /*13570*/  @!P1 LDGSTS.E.BYPASS.LTC128B.128 [R10+0xdc00], desc[UR50][R2.64], !P0 ;  /* 0x0dc00000020a9fae */ /* 0x0001e2000c101d72 */
[----:B------:R-:W-:Y:S01]  /*13580*/  PLOP3.LUT P0, PT, PT, PT, PT, 0x80, 0x0 ;  /* 0x000000000000781c */ /* 0x000fe20003f0f070 */
[----:B------:R-:W-:-:S12]  /*13590*/  NOP ;  /* 0x0000000000007918 */ /* 0x000fd80000000000 */
.L_x_13806:
        /* <DEDUP_REMOVED lines=21> */
.L_x_13921:
[----:B------:R-:W-:Y:S05]  /*136f0*/  BSYNC B0 ;  /* 0x0000000000007941 */ /* 0x000fea0003800000 */
.L_x_13807:
        /* <DEDUP_REMOVED lines=42> */
.L_x_13815:
[----:B------:R-:W-:Y:S01]  /*139a0*/  IMAD R2, R7, 0x8, R22 ;  /* 0x0000000807027824 */ /* 0x000fe200078e0216 */
[----:B------:R-:W-:Y:S01]  /*139b0*/  SHF.L.U32 R3, R9, 0x1f, RZ ;  /* 0x0000001f09037819 */ /* 0x000fe200000006ff */
[----:B------:R-:W-:Y:S03]  /*139c0*/  BSSY B3, `(.L_x_13816) ;  /* 0x0000003000037945 */ /* 0x000fe60003800000 */
[----:B------:R-:W1:Y:S02]  /*139d0*/  SYNCS.PHASECHK.TRANS64.TRYWAIT P0, [R2+URZ+0x16840], R3 ;  /* 0x01684003020075a7 */ /* 0x000e64000800017f */
[----:B-1----:R-:W-:Y:S05]  /*139e0*/  @!P0 BRA `(.L_x_13817) ;  /* 0x0000003800f08947 */ /* 0x002fea0003800000 */
.L_x_13922:
[----:B------:R-:W-:Y:S05]  /*139f0*/  BSYNC B3 ;  /* 0x0000000000037941 */ /* 0x000fea0003800000 */
.L_x_13816:
        /* <DEDUP_REMOVED lines=12> */
.L_x_13819:
[----:B------:R-:W-:Y:S05]  /*13ac0*/  BSYNC B3 ;  /* 0x0000000000037941 */ /* 0x000fea0003800000 */
.L_x_13818:
        /* <DEDUP_REMOVED lines=11> */
.L_x_13820:
        /* <DEDUP_REMOVED lines=15> */
.L_x_13923:
[----:B------:R-:W-:Y:S05]  /*13c70*/  BSYNC B3 ;  /* 0x0000000000037941 */ /* 0x000fea0003800000 */
.L_x_13821:
        /* <DEDUP_REMOVED lines=12> */
.L_x_13824:
[----:B------:R-:W-:Y:S05]  /*13d40*/  BSYNC B3 ;  /* 0x0000000000037941 */ /* 0x000fea0003800000 */
.L_x_13823:
        /* <DEDUP_REMOVED lines=11> */
.L_x_13825:
        /* <DEDUP_REMOVED lines=12> */
.L_x_13814:
[----:B------:R-:W-:Y:S05]  /*13ec0*/  BSYNC B1 ;  /* 0x0000000000017941 */ /* 0x000fea0003800000 */
.L_x_13813:
[----:B------:R-:W2:Y:S01]  /*13ed0*/  LDL R0, [R1+0x8] ;  /* 0x0000080001007983 */ /* 0x000ea20000100800 */
[----:B------:R-:W-:Y:S02]  /*13ee0*/  IMAD.MOV.U32 R23, RZ, RZ, R7 ;  /* 0x000000ffff177224 */ /* 0x000fe400078e0007 */
[----:B------:R-:W-:Y:S02]  /*13ef0*/  IMAD.MOV.U32 R26, RZ, RZ, R9 ;  /* 0x000000ffff1a7224 */ /* 0x000fe400078e0009 */
[----:B--2---:R-:W-:-:S07]  /*13f00*/  VIADD R0, R0, 0xfffffffd ;  /* 0xfffffffd00007836 */ /* 0x004fce0000000000 */
.L_x_13812:
[----:B------:R-:W-:Y:S05]  /*13f10*/  BSYNC B2 ;  /* 0x0000000000027941 */ /* 0x000fea0003800000 */
.L_x_13811:
[----:B------:R-:W2:Y:S01]  /*13f20*/  LDL.LU R2, [R1+0x8] ;  /* 0x0000080001027983 */ /* 0x000ea20000300800 */
[----:B------:R-:W-:Y:S01]  /*13f30*/  VIADD R6, R6, 0xfffffffe ;  /* 0xfffffffe06067836 */ /* 0x000fe20000000000 */
[----:B--2---:R-:W-:-:S04]  /*13f40*/  LOP3.LUT R3, RZ, R2, RZ, 0x33, !PT ;  /* 0x00000002ff037212 */ /* 0x004fc800078e33ff */
[----:B------:R-:W-:-:S13]  /*13f50*/  ISETP.NE.AND P0, PT, R6, R3, PT ;  /* 0x000000030600720c */ /* 0x000fda0003f05270 */
[----:B------:R-:W-:Y:S05]  /*13f60*/  @!P0 BRA `(.L_x_13810) ;  /* 0x0000000c009c8947 */ /* 0x000fea0003800000 */
[----:B------:R-:W-:-:S07]  /*13f70*/  IMAD.MOV.U32 R4, RZ, RZ, R17 ;  /* 0x000000ffff047224 */ /* 0x000fce00078e0011 */
.L_x_13852:
        /* <DEDUP_REMOVED lines=32> */
.L_x_13828:
[----:B------:R-:W-:Y:S01]  /*14180*/  IMAD R2, R6, 0x8, R22 ;  /* 0x0000000806027824 */ /* 0x000fe200078e0216 */
[----:B------:R-:W-:Y:S01]  /*14190*/  SHF.L.U32 R3, R7, 0x1f, RZ ;  /* 0x0000001f07037819 */ /* 0x000fe200000006ff */
[----:B------:R-:W-:Y:S03]  /*141a0*/  BSSY B2, `(.L_x_13829) ;  /* 0x0000003000027945 */ /* 0x000fe60003800000 */
[----:B------:R-:W1:Y:S02]  /*141b0*/  SYNCS.PHASECHK.TRANS64.TRYWAIT P0, [R2+URZ+0x16840], R3 ;  /* 0x01684003020075a7 */ /* 0x000e64000800017f */
[----:B-1----:R-:W-:Y:S05]  /*141c0*/  @!P0 BRA `(.L_x_13830) ;  /* 0x0000003400208947 */ /* 0x002fea0003800000 */
.L_x_13924:
[----:B------:R-:W-:Y:S05]  /*141d0*/  BSYNC B2 ;  /* 0x0000000000027941 */ /* 0x000fea0003800000 */
.L_x_13829:
        /* <DEDUP_REMOVED lines=12> */
.L_x_13832:
[----:B------:R-:W-:Y:S05]  /*142a0*/  BSYNC B2 ;  /* 0x0000000000027941 */ /* 0x000fea0003800000 */
.L_x_13831:
        /* <DEDUP_REMOVED lines=11> */
.L_x_13833:
        /* <DEDUP_REMOVED lines=15> */
.L_x_13925:
[----:B------:R-:W-:Y:S05]  /*14450*/  BSYNC B2 ;  /* 0x0000000000027941 */ /* 0x000fea0003800000 */
.L_x_13834:
[----:B------:R-:W-:Y:S01]  /*14460*/  BSSY B2, `(.L_x_13836) ;  /* 0x000000b000027945 */ /* 0x000fe20003800000 */
[----:B------:R-:W-:Y:S02]  /*14470*/  IMAD.MOV.U32 R2, RZ, RZ, 0x0 ;  /* 0x00000000ff027424 */ /* 0x000fe400078e00ff */
[----:B0-----:R-:W-:Y:S01]  /*14480*/  IMAD.MOV.U32 R3, RZ, RZ, 0x14f00000 ;  /* 0x14f00000ff037424 */ /* 0x001fe200078e00ff */
        /* <DEDUP_REMOVED lines=8> */
.L_x_13837:
[----:B------:R-:W-:Y:S05]  /*14510*/  BSYNC B2 ;  /* 0x0000000000027941 */ /* 0x000fea0003800000 */
.L_x_13836:
        /* <DEDUP_REMOVED lines=10> */
.L_x_13838:
        /* <DEDUP_REMOVED lines=12> */
.L_x_13827:
[----:B------:R-:W-:Y:S05]  /*14680*/  BSYNC B1 ;  /* 0x0000000000017941 */ /* 0x000fea0003800000 */
.L_x_13826:
        /* <DEDUP_REMOVED lines=32> */
.L_x_13841:
[----:B------:R-:W-:Y:S01]  /*14890*/  IMAD R2, R23, 0x8, R22 ;  /* 0x0000000817027824 */ /* 0x000fe200078e0216 */
[----:B------:R-:W-:Y:S01]  /*148a0*/  SHF.L.U32 R3, R26, 0x1f, RZ ;  /* 0x0000001f1a037819 */ /* 0x000fe200000006ff */
[----:B------:R-:W-:Y:S03]  /*148b0*/  BSSY B2, `(.L_x_13842) ;  /* 0x0000003000027945 */ /* 0x000fe60003800000 */
[----:B------:R-:W1:Y:S02]  /*148c0*/  SYNCS.PHASECHK.TRANS64.TRYWAIT P0, [R2+URZ+0x16840], R3 ;  /* 0x01684003020075a7 */ /* 0x000e64000800017f */
[----:B-1----:R-:W-:Y:S05]  /*148d0*/  @!P0 BRA `(.L_x_13843) ;  /* 0x0000002c00848947 */ /* 0x002fea0003800000 */
.L_x_13926:
[----:B------:R-:W-:Y:S05]  /*148e0*/  BSYNC B2 ;  /* 0x0000000000027941 */ /* 0x000fea0003800000 */
.L_x_13842:
        /* <DEDUP_REMOVED lines=12> */
.L_x_13845:
[----:B------:R-:W-:Y:S05]  /*149b0*/  BSYNC B2 ;  /* 0x0000000000027941 */ /* 0x000fea0003800000 */
.L_x_13844:
        /* <DEDUP_REMOVED lines=8> */
[----:B------:R-:W-:Y:S01]  /*14a40*/  VIADD R3, R3, 0x30 ;  /* 0x0000003003037836 */ /* 0x000fe20000000000 */
[----:B------:R-:W-:Y:S01]  /*14a50*/  UMOV UR6, 0x0 ;  /* 0x0000000000067882 */ /* 0x000fe20000000000 */
[----:B------:R-:W-:Y:S01]  /*14a60*/  IMAD R11, R10, 0x80, R27 ;  /* 0x000000800a0b7824 */ /* 0x000fe200078e021b */
[----:B------:R-:W-:-:S09]  /*14a70*/  UMOV UR7, 0x14f00000 ;  /* 0x14f0000000077882 */ /* 0x000fd20000000000 */
.L_x_13846:
        /* <DEDUP_REMOVED lines=15> */
.L_x_13927:
[----:B------:R-:W-:Y:S05]  /*14b70*/  BSYNC B2 ;  /* 0x0000000000027941 */ /* 0x000fea0003800000 */
.L_x_13847:
        /* <DEDUP_REMOVED lines=11> */
.L_x_13850:
[----:B------:R-:W-:Y:S05]  /*14c30*/  BSYNC B2 ;  /* 0x0000000000027941 */ /* 0x000fea0003800000 */
.L_x_13849:
        /* <DEDUP_REMOVED lines=10> */
.L_x_13851:
        /* <DEDUP_REMOVED lines=12> */
.L_x_13840:
[----:B------:R-:W-:Y:S05]  /*14da0*/  BSYNC B1 ;  /* 0x0000000000017941 */ /* 0x000fea0003800000 */
.L_x_13839:
[----:B------:R-:W-:Y:S01]  /*14db0*/  ISETP.GT.AND P0, PT, R9, R29, PT ;  /* 0x0000001d0900720c */ /* 0x000fe20003f04270 */
[----:B------:R-:W-:-:S12]  /*14dc0*/  VIADD R0, R0, 0xfffffffe ;  /* 0xfffffffe00007836 */ /* 0x000fd80000000000 */
[----:B------:R-:W-:Y:S05]  /*14dd0*/  @P0 BRA `(.L_x_13852) ;  /* 0xfffffff000680947 */ /* 0x000fea000383ffff */
.L_x_13810:
[----:B------:R-:W-:Y:S05]  /*14de0*/  BSYNC B0 ;  /* 0x0000000000007941 */ /* 0x000fea0003800000 */
.L_x_13809:
        /* <DEDUP_REMOVED lines=17> */
.L_x_13854:
[----:B------:R-:W-:Y:S05]  /*14f00*/  BSYNC B0 ;  /* 0x0000000000007941 */ /* 0x000fea0003800000 */
.L_x_13853:
        /* <DEDUP_REMOVED lines=10> */
.L_x_13928:
[----:B------:R-:W-:Y:S05]  /*14fb0*/  BSYNC B1 ;  /* 0x0000000000017941 */ /* 0x000fea0003800000 */
.L_x_13857:
        /* <DEDUP_REMOVED lines=9> */
.L_x_13860:
[----:B------:R-:W-:Y:S05]  /*15050*/  BSYNC B1 ;  /* 0x0000000000017941 */ /* 0x000fea0003800000 */
.L_x_13859:
[----:B0-----:R-:W-:Y:S01]  /*15060*/  IMAD R0, R23, 0x4000, R22 ;  /* 0x0000400017007824 */ /* 0x001fe200078e0216 */
[----:B------:R-:W-:Y:S01]  /*15070*/  UIADD3 UR4, UP0, UR38, 0x470, URZ ;  /* 0x0000047026047890 */ /* 0x000fe2000ff1e03f */
[----:B------:R-:W-:Y:S01]  /*15080*/  IMAD R24, R24, 0x80, R27 ;  /* 0x0000008018187824 */ /* 0x000fe200078e021b */
[----:B------:R-:W-:Y:S01]  /*15090*/  PLOP3.LUT P0, PT, PT, PT, PT, 0x80, 0x0 ;  /* 0x000000000000781c */ /* 0x000fe20003f0f070 */
[----:B------:R-:W-:Y:S01]  /*150a0*/  VIADD R2, R3, 0x16850 ;  /* 0x0001685003027836 */ /* 0x000fe20000000000 */
[----:B------:R-:W-:Y:S01]  /*150b0*/  UIADD3.X UR5, URZ, UR39, URZ, UP0, !UPT ;  /* 0x000000273f057290 */ /* 0x000fe200087fe43f */
[----:B------:R-:W-:Y:S01]  /*150c0*/  VIADD R0, R0, 0x400 ;  /* 0x0000040000007836 */ /* 0x000fe20000000000 */
[----:B------:R-:W-:Y:S01]  /*150d0*/  UMOV UR6, 0x0 ;  /* 0x0000000000067882 */ /* 0x000fe20000000000 */
[----:B------:R-:W-:Y:S01]  /*150e0*/  UMOV UR7, 0x14f00000 ;  /* 0x14f0000000077882 */ /* 0x000fe20000000000 */
[----:B------:R-:W-:-:S08]  /*150f0*/  UMOV UR10, URZ ;  /* 0x0000003f000a7c82 */ /* 0x000fd00008000000 */
.L_x_13861:
        /* <DEDUP_REMOVED lines=10> */
.L_x_13856:
[----:B------:R-:W-:Y:S05]  /*151a0*/  BSYNC B0 ;  /* 0x0000000000007941 */ /* 0x000fea0003800000 */
.L_x_13855:
[----:B------:R-:W-:-:S05]  /*151b0*/  VIADD R23, R23, 0x1 ;  /* 0x0000000117177836 */ /* 0x000fca0000000000 */
[----:B------:R-:W-:-:S04]  /*151c0*/  ISETP.NE.AND P0, PT, R23, 0x2, PT ;  /* 0x000000021700780c */ /* 0x000fc80003f05270 */
[----:B0-----:R-:W-:Y:S02]  /*151d0*/  SEL R3, RZ, 0x1, P0 ;  /* 0x00000001ff037807 */ /* 0x001fe40000000000 */
[----:B------:R-:W-:Y:S02]  /*151e0*/  SEL R23, R23, RZ, P0 ;  /* 0x000000ff17177207 */ /* 0x000fe40000000000 */
[----:B------:R-:W-:-:S07]  /*151f0*/  LOP3.LUT R26, R26, R3, RZ, 0x3c, !PT ;  /* 0x000000031a1a7212 */ /* 0x000fce00078e3cff */
.L_x_13791:
[----:B------:R-:W-:Y:S05]  /*15200*/  BSYNC B7 ;  /* 0x0000000000077941 */ /* 0x000fea0003800000 */
.L_x_13789:
        /* <DEDUP_REMOVED lines=12> */
.L_x_13862:
        /* <DEDUP_REMOVED lines=19> */
[----:B------:R-:W1:Y:S02]  /*15400*/  SHFL.UP PT, R14, R17, 0x1, RZ ;  /* 0x04200000110e7989 */ /* 0x000e6400000e00ff */
[----:B-1----:R-:W-:-:S05]  /*15410*/  SEL R4, R14, RZ, P1 ;  /* 0x000000ff0e047207 */ /* 0x002fca0000800000 */
[----:B------:R-:W-:-:S05]  /*15420*/  IMAD.IADD R4, R17, 0x1, R4 ;  /* 0x0000000111047824 */ /* 0x000fca00078e0204 */
[----:B------:R-:W1:Y:S02]  /*15430*/  SHFL.UP PT, R14, R4, 0x2, RZ ;  /* 0x04400000040e7989 */ /* 0x000e6400000e00ff */
[----:B-1----:R-:W-:-:S05]  /*15440*/  SEL R5, R14, RZ, P2 ;  /* 0x000000ff0e057207 */ /* 0x002fca0001000000 */
[----:B------:R-:W-:Y:S02]  /*15450*/  IMAD.IADD R6, R4, 0x1, R5 ;  /* 0x0000000104067824 */ /* 0x000fe400078e0205 */
        /* <DEDUP_REMOVED lines=11> */
.L_x_13938:
[----:B------:R-:W-:Y:S02]  /*15510*/  ULDC UR4, c[0x0][0xc38] ;  /* 0x00030e0000047ab9 */ /* 0x000fe40000000800 */
[----:B------:R-:W-:-:S04]  /*15520*/  IMAD.U32 R4, RZ, RZ, UR4 ;  /* 0x00000004ff047e24 */ /* 0x000fc8000f8e00ff */
[----:B--2---:R-:W-:-:S04]  /*15530*/  IMAD R14, R14, R4, RZ ;  /* 0x000000040e0e7224 */ /* 0x004fc800078e02ff */
[----:B------:R-:W-:-:S05]  /*15540*/  IMAD.IADD R5, R5, 0x1, R14 ;  /* 0x0000000105057824 */ /* 0x000fca00078e020e */
[----:B------:R-:W-:-:S13]  /*15550*/  ISETP.GT.AND P6, PT, R5, R0, PT ;  /* 0x000000000500720c */ /* 0x000fda0003fc4270 */
[----:B------:R-:W-:Y:S05]  /*15560*/  @P6 BRA `(.L_x_13865) ;  /* 0x00000000009c6947 */ /* 0x000fea0003800000 */
.L_x_13870:
[----:B-1----:R-:W1:Y:S01]  /*15570*/  LDC R2, c[0x0][0xc3c] ;  /* 0x00030f00ff027b82 */ /* 0x002e620000000800 */
[----:B------:R-:W-:-:S05]  /*15580*/  VIADD R19, R19, 0x1f ;  /* 0x0000001f13137836 */ /* 0x000fca0000000000 */
[----:B-1----:R-:W-:-:S13]  /*15590*/  ISETP.GE.AND P6, PT, R19, R2, PT ;  /* 0x000000021300720c */ /* 0x002fda0003fc6270 */
[----:B------:R-:W-:Y:S05]  /*155a0*/  @P6 BRA `(.L_x_13866) ;  /* 0x0000000400d06947 */ /* 0x000fea0003800000 */
[----:B------:R-:W1:Y:S01]  /*155b0*/  S2R R3, SR_TID.X ;  /* 0x0000000000037919 */ /* 0x000e620000002100 */
[----:B------:R-:W-:Y:S01]  /*155c0*/  BSSY B0, `(.L_x_13867) ;  /* 0x0000009000007945 */ /* 0x000fe20003800000 */
[----:B------:R-:W-:Y:S01]  /*155d0*/  IMAD.MOV.U32 R17, RZ, RZ, RZ ;  /* 0x000000ffff117224 */ /* 0x000fe200078e00ff */
[----:B-1----:R-:W-:-:S05]  /*155e0*/  LOP3.LUT R3, R3, 0x1f, RZ, 0xc0, !PT ;  /* 0x0000001f03037812 */ /* 0x002fca00078ec0ff */
[----:B------:R-:W-:-:S05]  /*155f0*/  IMAD.IADD R7, R19, 0x1, R3 ;  /* 0x0000000113077824 */ /* 0x000fca00078e0203 */
[----:B------:R-:W-:-:S13]  /*15600*/  ISETP.GE.OR P6, PT, R7, R2, !P0 ;  /* 0x000000020700720c */ /* 0x000fda00047c6670 */
[----:B------:R-:W-:Y:S05]  /*15610*/  @P6 BRA `(.L_x_13868) ;  /* 0x00000000000c6947 */ /* 0x000fea0003800000 */
[----:B------:R-:W1:Y:S02]  /*15620*/  LDC.64 R2, c[0x0][0xc80] ;  /* 0x00032000ff027b82 */ /* 0x000e640000000a00 */
[----:B-1----:R-:W-:-:S05]  /*15630*/  IMAD.WIDE R2, R7, 0x4, R2 ;  /* 0x0000000407027825 */ /* 0x002fca00078e0202 */
[----:B------:R1:W5:Y:S02]  /*15640*/  LDG.E R17, desc[UR50][R2.64] ;  /* 0x0000003202117981 */ /* 0x000364000c1e1900 */
.L_x_13868:
[----:B------:R-:W-:Y:S05]  /*15650*/  BSYNC B0 ;  /* 0x0000000000007941 */ /* 0x000fea0003800000 */
.L_x_13867:
[----:B------:R-:W-:-:S03]  /*15660*/  UMOV UR4, 0xffffffff ;  /* 0xffffffff00047882 */ /* 0x000fc60000000000 */
[----:B------:R-:W-:Y:S05]  /*15670*/  BRA.DIV UR4, `(.L_x_13869) ;  /* 0x00000026047c7947 */ /* 0x000fea000b800000 */
[----:B-----5:R-:W2:Y:S02]  /*15680*/  SHFL.UP PT, R14, R17, 0x1, RZ ;  /* 0x04200000110e7989 */ /* 0x020ea400000e00ff */
[----:B--2---:R-:W-:-:S05]  /*15690*/  SEL R14, R14, RZ, P1 ;  /* 0x000000ff0e0e7207 */ /* 0x004fca0000800000 */
        /* <DEDUP_REMOVED lines=14> */
.L_x_13946:
[----:B------:R-:W-:Y:S02]  /*15780*/  ULDC UR4, c[0x0][0xc38] ;  /* 0x00030e0000047ab9 */ /* 0x000fe40000000800 */
[----:B------:R-:W-:-:S04]  /*15790*/  IMAD.U32 R4, RZ, RZ, UR4 ;  /* 0x00000004ff047e24 */ /* 0x000fc8000f8e00ff */
[----:B--2---:R-:W-:-:S04]  /*157a0*/  IMAD R14, R14, R4, RZ ;  /* 0x000000040e0e7224 */ /* 0x004fc800078e02ff */
[----:B------:R-:W-:-:S05]  /*157b0*/  IMAD.IADD R5, R14, 0x1, R5 ;  /* 0x000000010e057824 */ /* 0x000fca00078e0205 */
[----:B------:R-:W-:-:S13]  /*157c0*/  ISETP.GT.AND P6, PT, R5, R0, PT ;  /* 0x000000000500720c */ /* 0x000fda0003fc4270 */
[----:B------:R-:W-:Y:S05]  /*157d0*/  @!P6 BRA `(.L_x_13870) ;  /* 0xfffffffc0064e947 */ /* 0x000fea000383ffff */
.L_x_13865:
        /* <DEDUP_REMOVED lines=8> */
.L_x_13950:
[----:B------:R-:W-:Y:S01]  /*15860*/  ISETP.NE.AND P0, PT, R3, RZ, PT ;  /* 0x000000ff0300720c */ /* 0x000fe20003f05270 */
[----:B------:R-:W-:-:S12]  /*15870*/  IMAD.MOV.U32 R14, RZ, RZ, RZ ;  /* 0x000000ffff0e7224 */ /* 0x000fd800078e00ff */
[----:B------:R-:W-:Y:S05]  /*15880*/  @!P0 BRA `(.L_x_13872) ;  /* 0x0000000000108947 */ /* 0x000fea0003800000 */
[----:B------:R-:W-:Y:S01]  /*15890*/  UMOV UR4, 0xffffffff ;  /* 0xffffffff00047882 */ /* 0x000fe20000000000 */
[----:B------:R-:W-:Y:S02]  /*158a0*/  VIADD R12, R6, 0xffffffff ;  /* 0xffffffff060c7836 */ /* 0x000fe40000000000 */
[----:B------:R-:W-:Y:S05]  /*158b0*/  BRA.DIV UR4, `(.L_x_13873) ;  /* 0x0000002604f07947 */ /* 0x000fea000b800000 */
[----:B------:R4:W0:Y:S02]  /*158c0*/  SHFL.IDX PT, R14, R2, R12, 0x1f ;  /* 0x00001f0c020e7589 */ /* 0x00082400000e0000 */
.L_x_13872:
[----:B-1--4-:R-:W1:Y:S01]  /*158d0*/  LDC.64 R2, c[0x0][0xc90] ;  /* 0x00032400ff027b82 */ /* 0x012e620000000a00 */
[----:B------:R-:W-:-:S04]  /*158e0*/  IMAD.IADD R19, R6, 0x1, R19 ;  /* 0x0000000106137824 */ /* 0x000fc800078e0213 */
[----:B-1----:R-:W-:-:S05]  /*158f0*/  IMAD.WIDE R2, R19, 0x4, R2 ;  /* 0x0000000413027825 */ /* 0x002fca00078e0202 */
[----:B------:R1:W2:Y:S01]  /*15900*/  LDG.E R7, desc[UR50][R2.64] ;  /* 0x0000003202077981 */ /* 0x0002a2000c1e1900 */
[----:B0-----:R-:W-:Y:S02]  /*15910*/  IMAD R16, R14, R4, R5 ;  /* 0x000000040e107224 */ /* 0x001fe400078e0205 */
[----:B-1----:R-:W-:Y:S02]  /*15920*/  IMAD.MOV.U32 R2, RZ, RZ, RZ ;  /* 0x000000ffff027224 */ /* 0x002fe400078e00ff */
[----:B--23--:R-:W-:-:S05]  /*15930*/  IMAD R6, R17, R7, RZ ;  /* 0x0000000711067224 */ /* 0x00cfca00078e02ff */
[----:B------:R-:W-:-:S04]  /*15940*/  IABS R8, R6 ;  /* 0x0000000600087213 */ /* 0x000fc80000000000 */
[----:B------:R-:W0:Y:S08]  /*15950*/  I2F.RP R9, R8 ;  /* 0x0000000800097306 */ /* 0x000e300000209400 */
[----:B0-----:R-:W0:Y:S02]  /*15960*/  MUFU.RCP R9, R9 ;  /* 0x0000000900097308 */ /* 0x001e240000001000 */
[----:B0-----:R-:W-:-:S06]  /*15970*/  VIADD R10, R9, 0xffffffe ;  /* 0x0ffffffe090a7836 */ /* 0x001fcc0000000000 */
[----:B------:R-:W0:Y:S02]  /*15980*/  F2I.FTZ.U32.TRUNC.NTZ R3, R10 ;  /* 0x0000000a00037305 */ /* 0x000e24000021f000 */
[----:B0-----:R-:W-:-:S04]  /*15990*/  IMAD.MOV R11, RZ, RZ, -R3 ;  /* 0x000000ffff0b7224 */ /* 0x001fc800078e0a03 */
[----:B------:R-:W-:-:S04]  /*159a0*/  IMAD R5, R11, R8, RZ ;  /* 0x000000080b057224 */ /* 0x000fc800078e02ff */
[----:B------:R-:W-:-:S04]  /*159b0*/  IMAD.HI.U32 R2, R3, R5, R2 ;  /* 0x0000000503027227 */ /* 0x000fc800078e0002 */
[----:B------:R-:W-:Y:S01]  /*159c0*/  IMAD.IADD R5, R0, 0x1, -R16 ;  /* 0x0000000100057824 */ /* 0x000fe200078e0a10 */
[----:B------:R-:W-:-:S04]  /*159d0*/  IABS R0, R6 ;  /* 0x0000000600007213 */ /* 0x000fc80000000000 */
[----:B------:R-:W-:Y:S01]  /*159e0*/  IABS R3, R5 ;  /* 0x0000000500037213 */ /* 0x000fe20000000000 */
[----:B------:R-:W-:-:S04]  /*159f0*/  IMAD.MOV R0, RZ, RZ, -R0 ;  /* 0x000000ffff007224 */ /* 0x000fc800078e0a00 */
        /* <DEDUP_REMOVED lines=47> */
.L_x_13866:
[----:B------:R-:W-:Y:S01]  /*15cf0*/  UMOV UR4, URZ ;  /* 0x0000003f00047c82 */ /* 0x000fe20008000000 */
[----:B------:R-:W-:Y:S01]  /*15d00*/  UMOV UR5, URZ ;  /* 0x0000003f00057c82 */ /* 0x000fe20008000000 */
[----:B------:R-:W-:Y:S01]  /*15d10*/  ULDC UR6, c[0x0][0xc3c] ;  /* 0x00030f0000067ab9 */ /* 0x000fe20000000800 */
[----:B------:R-:W-:Y:S02]  /*15d20*/  IMAD.MOV.U32 R16, RZ, RZ, R0 ;  /* 0x000000ffff107224 */ /* 0x000fe400078e0000 */
[----:B------:R-:W-:Y:S02]  /*15d30*/  IMAD.U32 R17, RZ, RZ, UR4 ;  /* 0x00000004ff117e24 */ /* 0x000fe4000f8e00ff */
[----:B------:R-:W-:Y:S02]  /*15d40*/  IMAD.U32 R18, RZ, RZ, UR5 ;  /* 0x00000005ff127e24 */ /* 0x000fe4000f8e00ff */
[----:B------:R-:W-:-:S07]  /*15d50*/  IMAD.U32 R19, RZ, RZ, UR6 ;  /* 0x00000006ff137e24 */ /* 0x000fce000f8e00ff */
.L_x_13874:
[----:B------:R-:W1:Y:S01]  /*15d60*/  S2R R0, SR_TID.X ;  /* 0x0000000000007919 */ /* 0x000e620000002100 */
[----:B------:R-:W-:Y:S05]  /*15d70*/  WARPSYNC.ALL ;  /* 0x0000000000007948 */ /* 0x000fea0003800000 */
[----:B------:R-:W-:Y:S01]  /*15d80*/  BAR.SYNC.DEFER_BLOCKING 0x4, 0x200 ;  /* 0x0108000000007b1d */ /* 0x000fe20000010000 */
[----:B-1----:R-:W-:-:S04]  /*15d90*/  LOP3.LUT R0, R0, 0x1f, RZ, 0xc0, !PT ;  /* 0x0000001f00007812 */ /* 0x002fc800078ec0ff */
[----:B------:R-:W-:-:S13]  /*15da0*/  ISETP.NE.AND P0, PT, R0, RZ, PT ;  /* 0x000000ff0000720c */ /* 0x000fda0003f05270 */
[----:B------:R-:W1:Y:S01]  /*15db0*/  @!P0 S2R R3, SR_CgaCtaId ;  /* 0x0000000000038919 */ /* 0x000e620000008800 */
[----:B------:R-:W-:-:S04]  /*15dc0*/  @!P0 MOV R0, 0x400 ;  /* 0x0000040000008802 */ /* 0x000fc80000000f00 */
[----:B-1----:R-:W-:-:S05]  /*15dd0*/  @!P0 LEA R22, R3, R0, 0x18 ;  /* 0x0000000003168211 */ /* 0x002fca00078ec0ff */
[----:B------:R1:W-:Y:S01]  /*15de0*/  @!P0 STS.128 [R22+0x168d0], R16 ;  /* 0x0168d01016008388 */ /* 0x0003e20000000c00 */
[----:B------:R-:W-:Y:S06]  /*15df0*/  BAR.ARV 0x5, 0x200 ;  /* 0x0148000000007b1d */ /* 0x000fec0000002000 */
.L_x_13863:
[----:B------:R-:W-:Y:S02]  /*15e00*/  ULDC UR4, c[0x0][0xc3c] ;  /* 0x00030f0000047ab9 */ /* 0x000fe40000000800 */
[----:B---3--:R-:W-:-:S13]  /*15e10*/  ISETP.GE.AND P0, PT, R19, UR4, PT ;  /* 0x0000000413007c0c */ /* 0x008fda000bf06270 */
[----:B------:R-:W-:Y:S05]  /*15e20*/  @!P0 BRA `(.L_x_13875) ;  /* 0xffffffb400b88947 */ /* 0x000fea000383ffff */
[----:B------:R-:W-:Y:S05]  /*15e30*/  BSYNC B8 ;  /* 0x0000000000087941 */ /* 0x000fea0003800000 */
.L_x_13777:
[----:B0-----:R-:W3:Y:S01]  /*15e40*/  LDL.LU R0, [R1+0x24] ;  /* 0x0000240001007983 */ /* 0x001ee20000300800 */
[----:B------:R-:W-:Y:S01]  /*15e50*/  BSSY B0, `(.L_x_13876) ;  /* 0x000000b000007945 */ /* 0x000fe20003800000 */
[----:B------:R-:W0:Y:S01]  /*15e60*/  S2R R5, SR_CgaCtaId ;  /* 0x0000000000057919 */ /* 0x000e220000008800 */
[----:B---3--:R-:W-:-:S05]  /*15e70*/  VIADD R0, R0, 0x1 ;  /* 0x0000000100007836 */ /* 0x008fca0000000000 */
[----:B------:R-:W-:-:S04]  /*15e80*/  LEA.HI R2, R0, R0, RZ, 0x1 ;  /* 0x0000000000027211 */ /* 0x000fc800078f08ff */
[----:B------:R-:W-:Y:S02]  /*15e90*/  LOP3.LUT R3, R2, 0xfffffffe, RZ, 0xc0, !PT ;  /* 0xfffffffe02037812 */ /* 0x000fe400078ec0ff */
[----:B------:R-:W-:-:S03]  /*15ea0*/  MOV R2, 0x400 ;  /* 0x0000040000027802 */ /* 0x000fc60000000f00 */
[----:B------:R-:W-:Y:S01]  /*15eb0*/  IMAD.IADD R0, R0, 0x1, -R3 ;  /* 0x0000000100007824 */ /* 0x000fe200078e0a03 */
[----:B0-----:R-:W-:-:S04]  /*15ec0*/  LEA R9, R5, R2, 0x18 ;  /* 0x0000000205097211 */ /* 0x001fc800078ec0ff */
[----:B------:R-:W-:-:S04]  /*15ed0*/  SHF.L.U32 R0, R0, 0x1f, RZ ;  /* 0x0000001f00007819 */ /* 0x000fc800000006ff */
[----:B------:R-:W0:Y:S02]  /*15ee0*/  SYNCS.PHASECHK.TRANS64.TRYWAIT P0, [R9+URZ+0x16820], R0 ;  /* 0x01682000090075a7 */ /* 0x000e24000800017f */
[----:B0-----:R-:W-:Y:S05]  /*15ef0*/  @!P0 BRA `(.L_x_13877) ;  /* 0x0000002000848947 */ /* 0x001fea0003800000 */
.L_x_13953:
[----:B------:R-:W-:Y:S05]  /*15f00*/  BSYNC B0 ;  /* 0x0000000000007941 */ /* 0x000fea0003800000 */
.L_x_13876:
[----:B------:R-:W-:-:S03]  /*15f10*/  UMOV UR4, 0xffffffff ;  /* 0xffffffff00047882 */ /* 0x000fc60000000000 */
[----:B------:R-:W-:Y:S05]  /*15f20*/  BRA.DIV UR4, `(.L_x_13878) ;  /* 0x00000022048c7947 */ /* 0x000fea000b800000 */
[----:B0-----:R-:W0:Y:S02]  /*15f30*/  S2R R0, SR_TID.X ;  /* 0x0000000000007919 */ /* 0x001e240000002100 */
[----:B0-----:R-:W-:-:S04]  /*15f40*/  SHF.R.U32.HI R0, RZ, 0x5, R0 ;  /* 0x00000005ff007819 */ /* 0x001fc80000011600 */
[----:B------:R-:W-:-:S05]  /*15f50*/  LOP3.LUT R0, R0, 0x3, RZ, 0xc0, !PT ;  /* 0x0000000300007812 */ /* 0x000fca00078ec0ff */
[----:B------:R0:W3:Y:S02]  /*15f60*/  SHFL.IDX PT, R14, R0, RZ, 0x1f ;  /* 0x00001fff000e7589 */ /* 0x0000e400000e0000 */
.L_x_13956:
[----:B---3--:R-:W-:Y:S01]  /*15f70*/  ISETP.NE.AND P0, PT, R14, RZ, PT ;  /* 0x000000ff0e00720c */ /* 0x008fe20003f05270 */
[----:B------:R-:W-:-:S12]  /*15f80*/  BSSY B0, `(.L_x_13879) ;  /* 0x0000024000007945 */ /* 0x000fd80003800000 */
[----:B------:R-:W-:Y:S05]  /*15f90*/  @P0 BRA `(.L_x_13880) ;  /* 0x0000000000880947 */ /* 0x000fea0003800000 */
[----:B------:R-:W-:-:S03]  /*15fa0*/  UMOV UR4, 0xffffffff ;  /* 0xffffffff00047882 */ /* 0x000fc60000000000 */
[----:B------:R-:W-:Y:S05]  /*15fb0*/  BRA.DIV UR4, `(.L_x_13881) ;  /* 0x00000022049c7947 */ /* 0x000fea000b800000 */
[----:B------:R-:W-:-:S13]  /*15fc0*/  ELECT P6, URZ, PT ;  /* 0x00000000003f782f */ /* 0x000fda00038c0000 */
.L_x_13959:
[----:B------:R-:W-:Y:S05]  /*15fd0*/  @!P6 BRA `(.L_x_13880) ;  /* 0x000000000078e947 */ /* 0x000fea0003800000 */
[----:B------:R-:W-:-:S06]  /*15fe0*/  ULOP3.LUT UR4, UR36, 0x2, URZ, 0xfc, !UPT ;  /* 0x0000000224047892 */ /* 0x000fcc000f8efc3f */
[----:B0-----:R-:W-:-:S05]  /*15ff0*/  IMAD.U32 R0, RZ, RZ, UR4 ;  /* 0x00000004ff007e24 */ /* 0x001fca000f8e00ff */
[----:B------:R-:W-:-:S13]  /*16000*/  ISETP.NE.AND P2, PT, R0, 0x3, PT ;  /* 0x000000030000780c */ /* 0x000fda0003f45270 */
[----:B------:R-:W-:Y:S05]  /*16010*/  @!P2 BRA `(.L_x_13882) ;  /* 0x000000000004a947 */ /* 0x000fea0003800000 */
[----:B------:R-:W-:Y:S01]  /*16020*/  BPT.TRAP 0x1 ;  /* 0x000000040000795c */ /* 0x000fe20000300000 */
.L_x_13882:
        /* <DEDUP_REMOVED lines=12> */
.L_x_13960:
[----:B------:R-:W3:Y:S02]  /*160f0*/  SYNCS.PHASECHK.TRANS64.TRYWAIT P0, [R3+URZ], R2 ;  /* 0x00000002030075a7 */ /* 0x000ee4000800017f */
[----:B---3--:R-:W-:Y:S05]  /*16100*/  @!P0 BRA `(.L_x_13884) ;  /* 0x00000020007c8947 */ /* 0x008fea0003800000 */
.L_x_13961:
[----:B------:R-:W-:Y:S05]  /*16110*/  @!P2 BRA `(.L_x_13885) ;  /* 0x000000000004a947 */ /* 0x000fea0003800000 */
[----:B------:R-:W-:Y:S01]  /*16120*/  BPT.TRAP 0x1 ;  /* 0x000000040000795c */ /* 0x000fe20000300000 */
.L_x_13885:
[----:B------:R-:W-:-:S04]  /*16130*/  VIADD R0, R9, 0x16860 ;  /* 0x0001686009007836 */ /* 0x000fc80000000000 */
[----:B------:R-:W-:-:S04]  /*16140*/  IMAD R23, R23, 0x8, R0 ;  /* 0x0000000817177824 */ /* 0x000fc800078e0200 */
[----:B------:R-:W4:Y:S02]  /*16150*/  SYNCS.PHASECHK.TRANS64.TRYWAIT P0, [R23+URZ], R4 ;  /* 0x00000004170075a7 */ /* 0x000f24000800017f */
[----:B----4-:R-:W-:Y:S05]  /*16160*/  @!P0 BRA `(.L_x_13886) ;  /* 0x0000002000788947 */ /* 0x010fea0003800000 */
.L_x_13962:
[----:B------:R-:W-:-:S07]  /*16170*/  IMAD R7, R7, 0x8, R0 ;  /* 0x0000000807077824 */ /* 0x000fce00078e0200 */
.L_x_13887:
[----:B------:R0:W0:Y:S02]  /*16180*/  SYNCS.PHASECHK.TRANS64.TRYWAIT P0, [R7+URZ], R2 ;  /* 0x00000002070075a7 */ /* 0x000024000800017f */
[----:B0-----:R-:W-:Y:S05]  /*16190*/  @!P0 NANOSLEEP.SYNCS 0x989680 ;  /* 0x009896800000895d */ /* 0x001fea0003900000 */
[----:B------:R-:W0:Y:S02]  /*161a0*/  @!P0 SYNCS.PHASECHK.TRANS64 P0, [R7+URZ], R2 ;  /* 0x00000002070085a7 */ /* 0x000e24000800007f */
[----:B0-----:R-:W-:Y:S05]  /*161b0*/  @!P0 BRA `(.L_x_13887) ;  /* 0xfffffffc00f08947 */ /* 0x001fea000383ffff */
.L_x_13880:
[----:B------:R-:W-:Y:S05]  /*161c0*/  BSYNC B0 ;  /* 0x0000000000007941 */ /* 0x000fea0003800000 */
.L_x_13879:
[----:B------:R-:W-:Y:S05]  /*161d0*/  EXIT ;  /* 0x000000000000794d */ /* 0x000fea0003800000 */
.L_x_13691:
[----:B0-----:R-:W-:-:S04]  /*161e0*/  IMAD.U32 R3, RZ, RZ, UR45 ;  /* 0x0000002dff037e24 */ /* 0x001fc8000f8e00ff */
[----:B------:R0:W1:Y:S03]  /*161f0*/  SYNCS.PHASECHK.TRANS64.TRYWAIT P1, [R3+URZ+0x16800], R0 ;  /* 0x01680000030075a7 */ /* 0x000066000802017f */
[----:B-1----:R-:W-:Y:S05]  /*16200*/  @!P1 NANOSLEEP.SYNCS 0x989680 ;  /* 0x009896800000995d */ /* 0x002fea0003900000 */
[----:B------:R-:W1:Y:S02]  /*16210*/  @!P1 SYNCS.PHASECHK.TRANS64 P1, [R3+URZ+0x16800], R0 ;  /* 0x01680000030095a7 */ /* 0x000e64000802007f */
[----:B-1----:R-:W-:Y:S05]  /*16220*/  @!P1 BRA `(.L_x_13691) ;  /* 0xfffffffc00ec9947 */ /* 0x002fea000383ffff */
[----:B------:R-:W-:Y:S05]  /*16230*/  BRA `(.L_x_13888) ;  /* 0xfffffeb800247947 */ /* 0x000fea000383ffff */
.L_x_13695:
[----:B-1----:R1:W2:Y:S02]  /*16240*/  SYNCS.PHASECHK.TRANS64.TRYWAIT P2, [R15+URZ+0x16830], R0 ;  /* 0x016830000f0075a7 */ /* 0x0022a4000804017f */
[----:B--2---:R-:W-:Y:S05]  /*16250*/  @!P2 NANOSLEEP.SYNCS 0x989680 ;  /* 0x009896800000a95d */ /* 0x004fea0003900000 */
[----:B------:R-:W2:Y:S02]  /*16260*/  @!P2 SYNCS.PHASECHK.TRANS64 P2, [R15+URZ+0x16830], R0 ;  /* 0x016830000f00a5a7 */ /* 0x000ea4000804007f */
[----:B--2---:R-:W-:Y:S05]  /*16270*/  @!P2 BRA `(.L_x_13695) ;  /* 0xfffffffc00f0a947 */ /* 0x004fea000383ffff */
[----:B------:R-:W-:Y:S05]  /*16280*/  BRA `(.L_x_13694) ;  /* 0xfffffeb800487947 */ /* 0x000fea000383ffff */
.L_x_13711:
[----:B-1----:R-:W-:-:S04]  /*16290*/  IMAD.U32 R8, RZ, RZ, UR6 ;  /* 0x00000006ff087e24 */ /* 0x002fc8000f8e00ff */
[----:B------:R1:W2:Y:S03]  /*162a0*/  SYNCS.PHASECHK.TRANS64.TRYWAIT P2, [R8+URZ+0x16830], R5 ;  /* 0x01683005080075a7 */ /* 0x0002a6000804017f */
[----:B--2---:R-:W-:Y:S05]  /*162b0*/  @!P2 NANOSLEEP.SYNCS 0x989680 ;  /* 0x009896800000a95d */ /* 0x004fea0003900000 */
[----:B------:R-:W2:Y:S02]  /*162c0*/  @!P2 SYNCS.PHASECHK.TRANS64 P2, [R8+URZ+0x16830], R5 ;  /* 0x016830050800a5a7 */ /* 0x000ea4000804007f */
[----:B--2---:R-:W-:Y:S05]  /*162d0*/  @!P2 BRA `(.L_x_13711) ;  /* 0xfffffffc00eca947 */ /* 0x004fea000383ffff */
[----:B------:R-:W-:Y:S05]  /*162e0*/  BRA `(.L_x_13708) ;  /* 0xfffffef000b87947 */ /* 0x000fea000383ffff */
.L_x_13715:
[----:B-1----:R-:W-:-:S04]  /*162f0*/  IMAD.U32 R8, RZ, RZ, UR6 ;  /* 0x00000006ff087e24 */ /* 0x002fc8000f8e00ff */
[----:B------:R1:W2:Y:S03]  /*16300*/  SYNCS.PHASECHK.TRANS64.TRYWAIT P2, [R8+URZ+0x16850], R5 ;  /* 0x01685005080075a7 */ /* 0x0002a6000804017f */
[----:B--2---:R-:W-:Y:S05]  /*16310*/  @!P2 NANOSLEEP.SYNCS 0x989680 ;  /* 0x009896800000a95d */ /* 0x004fea0003900000 */
[----:B------:R-:W2:Y:S02]  /*16320*/  @!P2 SYNCS.PHASECHK.TRANS64 P2, [R8+URZ+0x16850], R5 ;  /* 0x016850050800a5a7 */ /* 0x000ea4000804007f */
[----:B--2---:R-:W-:Y:S05]  /*16330*/  @!P2 BRA `(.L_x_13715) ;  /* 0xfffffffc00eca947 */ /* 0x004fea000383ffff */
[----:B------:R-:W-:Y:S05]  /*16340*/  BRA `(.L_x_13712) ;  /* 0xfffffef400287947 */ /* 0x000fea000383ffff */
.L_x_13732:
[----:B-1----:R-:W-:-:S04]  /*16350*/  IMAD.U32 R9, RZ, RZ, UR6 ;  /* 0x00000006ff097e24 */ /* 0x002fc8000f8e00ff */
[----:B------:R1:W2:Y:S03]  /*16360*/  SYNCS.PHASECHK.TRANS64.TRYWAIT P2, [R9+URZ+0x16830], R4 ;  /* 0x01683004090075a7 */ /* 0x0002a6000804017f */
[----:B--2---:R-:W-:Y:S05]  /*16370*/  @!P2 NANOSLEEP.SYNCS 0x989680 ;  /* 0x009896800000a95d */ /* 0x004fea0003900000 */
[----:B------:R-:W2:Y:S02]  /*16380*/  @!P2 SYNCS.PHASECHK.TRANS64 P2, [R9+URZ+0x16830], R4 ;  /* 0x016830040900a5a7 */ /* 0x000ea4000804007f */
[----:B--2---:R-:W-:Y:S05]  /*16390*/  @!P2 BRA `(.L_x_13732) ;  /* 0xfffffffc00eca947 */ /* 0x004fea000383ffff */
[----:B------:R-:W-:Y:S05]  /*163a0*/  BRA `(.L_x_13729) ;  /* 0xffffff28009c7947 */ /* 0x000fea000383ffff */
.L_x_13736:
[----:B-1----:R-:W-:-:S04]  /*163b0*/  IMAD.U32 R9, RZ, RZ, UR6 ;  /* 0x00000006ff097e24 */ /* 0x002fc8000f8e00ff */
[----:B------:R1:W2:Y:S03]  /*163c0*/  SYNCS.PHASECHK.TRANS64.TRYWAIT P2, [R9+URZ+0x16850], R4 ;  /* 0x01685004090075a7 */ /* 0x0002a6000804017f */
[----:B--2---:R-:W-:Y:S05]  /*163d0*/  @!P2 NANOSLEEP.SYNCS 0x989680 ;  /* 0x009896800000a95d */ /* 0x004fea0003900000 */
[----:B------:R-:W2:Y:S02]  /*163e0*/  @!P2 SYNCS.PHASECHK.TRANS64 P2, [R9+URZ+0x16850], R4 ;  /* 0x016850040900a5a7 */ /* 0x000ea4000804007f */
[----:B--2---:R-:W-:Y:S05]  /*163f0*/  @!P2 BRA `(.L_x_13736) ;  /* 0xfffffffc00eca947 */ /* 0x004fea000383ffff */
[----:B------:R-:W-:Y:S05]  /*16400*/  BRA `(.L_x_13733) ;  /* 0xffffff2c000c7947 */ /* 0x000fea000383ffff */
.L_x_13742:
[----:B-1----:R-:W-:-:S04]  /*16410*/  IMAD.U32 R9, RZ, RZ, UR6 ;  /* 0x00000006ff097e24 */ /* 0x002fc8000f8e00ff */
[----:B------:R1:W2:Y:S03]  /*16420*/  SYNCS.PHASECHK.TRANS64.TRYWAIT P2, [R9+URZ+0x16830], R4 ;  /* 0x01683004090075a7 */ /* 0x0002a6000804017f */
[----:B--2---:R-:W-:Y:S05]  /*16430*/  @!P2 NANOSLEEP.SYNCS 0x989680 ;  /* 0x009896800000a95d */ /* 0x004fea0003900000 */
[----:B------:R-:W2:Y:S02]  /*16440*/  @!P2 SYNCS.PHASECHK.TRANS64 P2, [R9+URZ+0x16830], R4 ;  /* 0x016830040900a5a7 */ /* 0x000ea4000804007f */
[----:B--2---:R-:W-:Y:S05]  /*16450*/  @!P2 BRA `(.L_x_13742) ;  /* 0xfffffffc00eca947 */ /* 0x004fea000383ffff */
[----:B------:R-:W-:Y:S05]  /*16460*/  BRA `(.L_x_13739) ;  /* 0xffffff4c00ac7947 */ /* 0x000fea000383ffff */
.L_x_13746:
[----:B-1----:R-:W-:-:S04]  /*16470*/  IMAD.U32 R9, RZ, RZ, UR6 ;  /* 0x00000006ff097e24 */ /* 0x002fc8000f8e00ff */
[----:B------:R1:W2:Y:S03]  /*16480*/  SYNCS.PHASECHK.TRANS64.TRYWAIT P2, [R9+URZ+0x16850], R4 ;  /* 0x01685004090075a7 */ /* 0x0002a6000804017f */
[----:B--2---:R-:W-:Y:S05]  /*16490*/  @!P2 NANOSLEEP.SYNCS 0x989680 ;  /* 0x009896800000a95d */ /* 0x004fea0003900000 */
[----:B------:R-:W2:Y:S02]  /*164a0*/  @!P2 SYNCS.PHASECHK.TRANS64 P2, [R9+URZ+0x16850], R4 ;  /* 0x016850040900a5a7 */ /* 0x000ea4000804007f */
[----:B--2---:R-:W-:Y:S05]  /*164b0*/  @!P2 BRA `(.L_x_13746) ;  /* 0xfffffffc00eca947 */ /* 0x004fea000383ffff */
[----:B------:R-:W-:Y:S05]  /*164c0*/  BRA `(.L_x_13743) ;  /* 0xffffff50001c7947 */ /* 0x000fea000383ffff */
.L_x_13759:
[----:B-1----:R-:W-:-:S04]  /*164d0*/  IMAD.U32 R5, RZ, RZ, UR5 ;  /* 0x00000005ff057e24 */ /* 0x002fc8000f8e00ff */
[----:B------:R1:W2:Y:S03]  /*164e0*/  SYNCS.PHASECHK.TRANS64.TRYWAIT P0, [R5+URZ+0x16850], R0 ;  /* 0x01685000050075a7 */ /* 0x0002a6000800017f */
[----:B--2---:R-:W-:Y:S05]  /*164f0*/  @!P0 NANOSLEEP.SYNCS 0x989680 ;  /* 0x009896800000895d */ /* 0x004fea0003900000 */
[----:B------:R-:W2:Y:S02]  /*16500*/  @!P0 SYNCS.PHASECHK.TRANS64 P0, [R5+URZ+0x16850], R0 ;  /* 0x01685000050085a7 */ /* 0x000ea4000800007f */
[----:B--2---:R-:W-:Y:S05]  /*16510*/  @!P0 BRA `(.L_x_13759) ;  /* 0xfffffffc00ec8947 */ /* 0x004fea000383ffff */
[----:B------:R-:W-:Y:S05]  /*16520*/  BRA `(.L_x_13758) ;  /* 0xffffff8000a87947 */ /* 0x000fea000383ffff */
.L_x_13797:
        /* <DEDUP_REMOVED lines=11> */
.L_x_13890:
[----:B------:R-:W-:Y:S05]  /*165e0*/  BSYNC B0 ;  /* 0x0000000000007941 */ /* 0x000fea0003800000 */
.L_x_13889:
[----:B------:R-:W-:Y:S05]  /*165f0*/  BRA `(.L_x_13891) ;  /* 0xffffffbc005c7947 */ /* 0x000fea000383ffff */
.L_x_13799:
[----:B------:R-:W-:Y:S01]  /*16600*/  BSSY B0, `(.L_x_13892) ;  /* 0x0000006000007945 */ /* 0x000fe20003800000 */
[----:B------:R-:W-:-:S07]  /*16610*/  IMAD.MOV.U32 R15, RZ, RZ, -0x1 ;  /* 0xffffffffff0f7424 */ /* 0x000fce00078e00ff */
[----:B01----:R-:W-:Y:S05]  /*16620*/  WARPSYNC.COLLECTIVE R15, `(.L_x_13893) ;  /* 0x000000000f0c7348 */ /* 0x003fea0003c00000 */
[----:B------:R-:W-:Y:S02]  /*16630*/  ELECT P6, UR62, PT ;  /* 0x00000000003e782f */ /* 0x000fe400038c0000 */
[----:B------:R-:W-:Y:S01]  /*16640*/  MOV R14, UR62 ;  /* 0x0000003e000e7c02 */ /* 0x000fe20008000f00 */
[----:B01----:R-:W-:Y:S10]  /*16650*/  ENDCOLLECTIVE ;  /* 0x000000000000791b */ /* 0x003ff40003800000 */
.L_x_13893:
[----:B------:R-:W-:Y:S05]  /*16660*/  BSYNC B0 ;  /* 0x0000000000007941 */ /* 0x000fea0003800000 */
.L_x_13892:
[----:B------:R-:W-:Y:S05]  /*16670*/  BRA `(.L_x_13894) ;  /* 0xffffffbc00647947 */ /* 0x000fea000383ffff */
.L_x_13801:
[----:B0-----:R0:W2:Y:S02]  /*16680*/  SYNCS.PHASECHK.TRANS64.TRYWAIT P0, [R3+URZ+0x16840], R0 ;  /* 0x01684000030075a7 */ /* 0x0010a4000800017f */
[----:B--2---:R-:W-:Y:S05]  /*16690*/  @!P0 NANOSLEEP.SYNCS 0x989680 ;  /* 0x009896800000895d */ /* 0x004fea0003900000 */
[----:B------:R-:W2:Y:S02]  /*166a0*/  @!P0 SYNCS.PHASECHK.TRANS64 P0, [R3+URZ+0x16840], R0 ;  /* 0x01684000030085a7 */ /* 0x000ea4000800007f */
[----:B--2---:R-:W-:Y:S05]  /*166b0*/  @!P0 BRA `(.L_x_13801) ;  /* 0xfffffffc00f08947 */ /* 0x004fea000383ffff */
[----:B------:R-:W-:Y:S05]  /*166c0*/  BRA `(.L_x_13895) ;  /* 0xffffffbc00c07947 */ /* 0x000fea000383ffff */
.L_x_13805:
[----:B------:R-:W2:Y:S01]  /*166d0*/  LDL.LU R11, [R1+0x10] ;  /* 0x00001000010b7983 */ /* 0x000ea20000300800 */
[----:B------:R-:W-:Y:S02]  /*166e0*/  IMAD.MOV.U32 R3, RZ, RZ, R12 ;  /* 0x000000ffff037224 */ /* 0x000fe400078e000c */
[----:B------:R-:W-:Y:S02]  /*166f0*/  IMAD.MOV.U32 R13, RZ, RZ, R4 ;  /* 0x000000ffff0d7224 */ /* 0x000fe400078e0004 */
[----:B------:R-:W-:Y:S02]  /*16700*/  IMAD.MOV.U32 R12, RZ, RZ, RZ ;  /* 0x000000ffff0c7224 */ /* 0x000fe400078e00ff */
[----:B------:R-:W-:Y:S02]  /*16710*/  IMAD.MOV.U32 R15, RZ, RZ, -0x1 ;  /* 0xffffffffff0f7424 */ /* 0x000fe400078e00ff */
[----:B------:R-:W-:Y:S02]  /*16720*/  IMAD.IADD R3, R21, 0x1, R3 ;  /* 0x0000000115037824 */ /* 0x000fe400078e0203 */
[----:B--2---:R-:W-:-:S02]  /*16730*/  IMAD R6, R11, R9, RZ ;  /* 0x000000090b067224 */ /* 0x004fc400078e02ff */
[----:B------:R-:W-:-:S03]  /*16740*/  IMAD.MOV.U32 R11, RZ, RZ, 0x181f ;  /* 0x0000181fff0b7424 */ /* 0x000fc600078e00ff */
[----:B------:R-:W-:-:S13]  /*16750*/  ISETP.GE.AND P1, PT, R3, R6, PT ;  /* 0x000000060300720c */ /* 0x000fda0003f26270 */
[----:B-----5:R-:W-:Y:S05]  /*16760*/  WARPSYNC.COLLECTIVE R15, `(.L_x_13896) ;  /* 0x000000000f087348 */ /* 0x020fea0003c00000 */
[----:B------:R0:W1:Y:S02]  /*16770*/  SHFL.IDX P6, R14, R13, R12, R11 ;  /* 0x0000000c0d0e7389 */ /* 0x00006400000c000b */
[----:B01---5:R-:W-:Y:S01]  /*16780*/  ENDCOLLECTIVE ;  /* 0x000000000000791b */ /* 0x023fe20003800000 */
.L_x_13896:
[----:B------:R-:W-:Y:S02]  /*16790*/  IMAD.MOV.U32 R13, RZ, RZ, R0 ;  /* 0x000000ffff0d7224 */ /* 0x000fe400078e0000 */
[----:B------:R-:W-:-:S07]  /*167a0*/  IMAD.MOV.U32 R7, RZ, RZ, R14 ;  /* 0x000000ffff077224 */ /* 0x000fce00078e000e */
[----:B------:R-:W-:Y:S05]  /*167b0*/  WARPSYNC.COLLECTIVE R15, `(.L_x_13897) ;  /* 0x000000000f087348 */ /* 0x000fea0003c00000 */
[----:B------:R0:W1:Y:S02]  /*167c0*/  SHFL.IDX P6, R14, R13, R12, R11 ;  /* 0x0000000c0d0e7389 */ /* 0x00006400000c000b */
[----:B01----:R-:W-:Y:S01]  /*167d0*/  ENDCOLLECTIVE ;  /* 0x000000000000791b */ /* 0x003fe20003800000 */
.L_x_13897:
[----:B------:R-:W-:Y:S02]  /*167e0*/  IMAD.MOV.U32 R13, RZ, RZ, R4 ;  /* 0x000000ffff0d7224 */ /* 0x000fe400078e0004 */
[----:B------:R-:W-:Y:S02]  /*167f0*/  IMAD.MOV.U32 R12, RZ, RZ, 0x1 ;  /* 0x00000001ff0c7424 */ /* 0x000fe400078e00ff */
[----:B------:R-:W-:-:S07]  /*16800*/  IMAD.MOV.U32 R8, RZ, RZ, R14 ;  /* 0x000000ffff087224 */ /* 0x000fce00078e000e */
[----:B------:R-:W-:Y:S05]  /*16810*/  WARPSYNC.COLLECTIVE R15, `(.L_x_13898) ;  /* 0x000000000f087348 */ /* 0x000fea0003c00000 */
[----:B------:R0:W1:Y:S02]  /*16820*/  SHFL.IDX P6, R14, R13, R12, R11 ;  /* 0x0000000c0d0e7389 */ /* 0x00006400000c000b */
[----:B01----:R-:W-:Y:S01]  /*16830*/  ENDCOLLECTIVE ;  /* 0x000000000000791b */ /* 0x003fe20003800000 */
.L_x_13898:
        /* <DEDUP_REMOVED lines=14> */
.L_x_13899:
[----:B------:R-:W-:Y:S02]  /*16920*/  IMAD.MOV.U32 R13, RZ, RZ, R4 ;  /* 0x000000ffff0d7224 */ /* 0x000fe400078e0004 */
[----:B------:R-:W-:Y:S02]  /*16930*/  IMAD.MOV.U32 R12, RZ, RZ, 0x2 ;  /* 0x00000002ff0c7424 */ /* 0x000fe400078e00ff */
[----:B------:R-:W-:-:S07]  /*16940*/  IMAD.MOV.U32 R8, RZ, RZ, R14 ;  /* 0x000000ffff087224 */ /* 0x000fce00078e000e */
[----:B------:R-:W-:Y:S05]  /*16950*/  WARPSYNC.COLLECTIVE R15, `(.L_x_13900) ;  /* 0x000000000f087348 */ /* 0x000fea0003c00000 */
[----:B------:R0:W1:Y:S02]  /*16960*/  SHFL.IDX P6, R14, R13, R12, R11 ;  /* 0x0000000c0d0e7389 */ /* 0x00006400000c000b */
[----:B01----:R-:W-:Y:S01]  /*16970*/  ENDCOLLECTIVE ;  /* 0x000000000000791b */ /* 0x003fe20003800000 */
.L_x_13900:
        /* <DEDUP_REMOVED lines=14> */
.L_x_13901:
[----:B------:R-:W-:Y:S02]  /*16a60*/  IMAD.MOV.U32 R13, RZ, RZ, R4 ;  /* 0x000000ffff0d7224 */ /* 0x000fe400078e0004 */
[----:B------:R-:W-:Y:S02]  /*16a70*/  IMAD.MOV.U32 R12, RZ, RZ, 0x3 ;  /* 0x00000003ff0c7424 */ /* 0x000fe400078e00ff */
[----:B------:R-:W-:-:S07]  /*16a80*/  IMAD.MOV.U32 R8, RZ, RZ, R14 ;  /* 0x000000ffff087224 */ /* 0x000fce00078e000e */
[----:B------:R-:W-:Y:S05]  /*16a90*/  WARPSYNC.COLLECTIVE R15, `(.L_x_13902) ;  /* 0x000000000f087348 */ /* 0x000fea0003c00000 */
[----:B------:R0:W1:Y:S02]  /*16aa0*/  SHFL.IDX P6, R14, R13, R12, R11 ;  /* 0x0000000c0d0e7389 */ /* 0x00006400000c000b */
[----:B01----:R-:W-:Y:S01]  /*16ab0*/  ENDCOLLECTIVE ;  /* 0x000000000000791b */ /* 0x003fe20003800000 */
.L_x_13902:
        /* <DEDUP_REMOVED lines=14> */
.L_x_13903:
[----:B------:R-:W-:Y:S02]  /*16ba0*/  IMAD.MOV.U32 R13, RZ, RZ, R4 ;  /* 0x000000ffff0d7224 */ /* 0x000fe400078e0004 */
[----:B------:R-:W-:Y:S02]  /*16bb0*/  IMAD.MOV.U32 R12, RZ, RZ, 0x4 ;  /* 0x00000004ff0c7424 */ /* 0x000fe400078e00ff */
[----:B------:R-:W-:-:S07]  /*16bc0*/  IMAD.MOV.U32 R8, RZ, RZ, R14 ;  /* 0x000000ffff087224 */ /* 0x000fce00078e000e */
[----:B------:R-:W-:Y:S05]  /*16bd0*/  WARPSYNC.COLLECTIVE R15, `(.L_x_13904) ;  /* 0x000000000f087348 */ /* 0x000fea0003c00000 */
[----:B------:R0:W1:Y:S02]  /*16be0*/  SHFL.IDX P6, R14, R13, R12, R11 ;  /* 0x0000000c0d0e7389 */ /* 0x00006400000c000b */
[----:B01----:R-:W-:Y:S01]  /*16bf0*/  ENDCOLLECTIVE ;  /* 0x000000000000791b */ /* 0x003fe20003800000 */
.L_x_13904:
        /* <DEDUP_REMOVED lines=14> */
.L_x_13905:
[----:B------:R-:W-:Y:S02]  /*16ce0*/  IMAD.MOV.U32 R13, RZ, RZ, R4 ;  /* 0x000000ffff0d7224 */ /* 0x000fe400078e0004 */
[----:B------:R-:W-:Y:S02]  /*16cf0*/  IMAD.MOV.U32 R12, RZ, RZ, 0x5 ;  /* 0x00000005ff0c7424 */ /* 0x000fe400078e00ff */
[----:B------:R-:W-:-:S07]  /*16d00*/  IMAD.MOV.U32 R8, RZ, RZ, R14 ;  /* 0x000000ffff087224 */ /* 0x000fce00078e000e */
[----:B------:R-:W-:Y:S05]  /*16d10*/  WARPSYNC.COLLECTIVE R15, `(.L_x_13906) ;  /* 0x000000000f087348 */ /* 0x000fea0003c00000 */
[----:B------:R0:W1:Y:S02]  /*16d20*/  SHFL.IDX P6, R14, R13, R12, R11 ;  /* 0x0000000c0d0e7389 */ /* 0x00006400000c000b */
[----:B01----:R-:W-:Y:S01]  /*16d30*/  ENDCOLLECTIVE ;  /* 0x000000000000791b */ /* 0x003fe20003800000 */
.L_x_13906:
        /* <DEDUP_REMOVED lines=14> */
.L_x_13907:
[----:B------:R-:W-:Y:S02]  /*16e20*/  IMAD.MOV.U32 R13, RZ, RZ, R4 ;  /* 0x000000ffff0d7224 */ /* 0x000fe400078e0004 */
[----:B------:R-:W-:Y:S02]  /*16e30*/  IMAD.MOV.U32 R12, RZ, RZ, 0x6 ;  /* 0x00000006ff0c7424 */ /* 0x000fe400078e00ff */
[----:B------:R-:W-:-:S07]  /*16e40*/  IMAD.MOV.U32 R8, RZ, RZ, R14 ;  /* 0x000000ffff087224 */ /* 0x000fce00078e000e */
[----:B------:R-:W-:Y:S05]  /*16e50*/  WARPSYNC.COLLECTIVE R15, `(.L_x_13908) ;  /* 0x000000000f087348 */ /* 0x000fea0003c00000 */
[----:B------:R0:W1:Y:S02]  /*16e60*/  SHFL.IDX P6, R14, R13, R12, R11 ;  /* 0x0000000c0d0e7389 */ /* 0x00006400000c000b */
[----:B01----:R-:W-:Y:S01]  /*16e70*/  ENDCOLLECTIVE ;  /* 0x000000000000791b */ /* 0x003fe20003800000 */
.L_x_13908:
        /* <DEDUP_REMOVED lines=14> */
.L_x_13909:
[----:B------:R-:W-:Y:S02]  /*16f60*/  IMAD.MOV.U32 R13, RZ, RZ, R4 ;  /* 0x000000ffff0d7224 */ /* 0x000fe400078e0004 */
[----:B------:R-:W-:Y:S02]  /*16f70*/  IMAD.MOV.U32 R12, RZ, RZ, 0x7 ;  /* 0x00000007ff0c7424 */ /* 0x000fe400078e00ff */
[----:B------:R-:W-:-:S07]  /*16f80*/  IMAD.MOV.U32 R8, RZ, RZ, R14 ;  /* 0x000000ffff087224 */ /* 0x000fce00078e000e */
[----:B------:R-:W-:Y:S05]  /*16f90*/  WARPSYNC.COLLECTIVE R15, `(.L_x_13910) ;  /* 0x000000000f087348 */ /* 0x000fea0003c00000 */
[----:B------:R0:W1:Y:S02]  /*16fa0*/  SHFL.IDX P6, R14, R13, R12, R11 ;  /* 0x0000000c0d0e7389 */ /* 0x00006400000c000b */
[----:B01----:R-:W-:Y:S01]  /*16fb0*/  ENDCOLLECTIVE ;  /* 0x000000000000791b */ /* 0x003fe20003800000 */
.L_x_13910:
[----:B------:R-:W-:-:S05]  /*16fc0*/  @!P1 LEA R8, P2, R20, R8, 0x1 ;  /* 0x0000000814089211 */ /* 0x000fca00078408ff */
[----:B------:R-:W-:-:S04]  /*16fd0*/  @!P1 IMAD.X R7, RZ, RZ, R7, P2 ;  /* 0x000000ffff079224 */ /* 0x000fc800010e0607 */
[----:B------:R-:W-:Y:S02]  /*16fe0*/  @!P1 IMAD.MOV.U32 R9, RZ, RZ, R7 ;  /* 0x000000ffff099224 */ /* 0x000fe400078e0007 */
[----:B------:R-:W-:Y:S02]  /*16ff0*/  IMAD.MOV.U32 R13, RZ, RZ, R0 ;  /* 0x000000ffff0d7224 */ /* 0x000fe400078e0000 */
[----:B------:R-:W-:Y:S01]  /*17000*/  VIADD R7, R3, 0x70 ;  /* 0x0000007003077836 */ /* 0x000fe20000000000 */
[----:B------:R-:W-:Y:S01]  /*17010*/  @!PT LDS RZ, [RZ] ;  /* 0x00000000fffff984 */ /* 0x000fe20000000800 */
[----:B------:R-:W-:Y:S01]  /*17020*/  @!PT LDS RZ, [RZ] ;  /* 0x00000000fffff984 */ /* 0x000fe20000000800 */
[----:B------:R-:W-:Y:S01]  /*17030*/  @!PT LDS RZ, [RZ] ;  /* 0x00000000fffff984 */ /* 0x000fe20000000800 */
[----:B------:R0:W-:Y:S04]  /*17040*/  @!P1 LDGSTS.E.BYPASS.LTC128B.128 [R10+0xb400], desc[UR50][R8.64], !P0 ;  /* 0x0b400000080a9fae */ /* 0x0001e8000c101d72 */
[----:B------:R-:W-:Y:S01]  /*17050*/  ISETP.GE.AND P1, PT, R7, R6, PT ;  /* 0x000000060700720c */ /* 0x000fe20003f26270 */
[----:B------:R-:W-:-:S02]  /*17060*/  VIADD R7, R3, 0x80 ;  /* 0x0000008003077836 */ /* 0x000fc40000000000 */
[----:B------:R-:W-:-:S10]  /*17070*/  IMAD.MOV.U32 R4, RZ, RZ, R14 ;  /* 0x000000ffff047224 */ /* 0x000fd400078e000e */
[----:B0-----:R-:W-:Y:S05]  /*17080*/  WARPSYNC.COLLECTIVE R15, `(.L_x_13911) ;  /* 0x000000000f087348 */ /* 0x001fea0003c00000 */
[----:B------:R1:W2:Y:S02]  /*17090*/  SHFL.IDX P6, R14, R13, R12, R11 ;  /* 0x0000000c0d0e7389 */ /* 0x0002a400000c000b */
[----:B012---:R-:W-:Y:S01]  /*170a0*/  ENDCOLLECTIVE ;  /* 0x000000000000791b */ /* 0x007fe20003800000 */
.L_x_13911:
[----:B------:R-:W-:Y:S01]  /*170b0*/  ISETP.GE.AND P2, PT, R7, R6, PT ;  /* 0x000000060700720c */ /* 0x000fe20003f46270 */
[----:B------:R-:W-:Y:S02]  /*170c0*/  IMAD.MOV.U32 R13, RZ, RZ, R2 ;  /* 0x000000ffff0d7224 */ /* 0x000fe400078e0002 */
[----:B------:R-:W-:Y:S02]  /*170d0*/  IMAD.MOV.U32 R12, RZ, RZ, RZ ;  /* 0x000000ffff0c7224 */ /* 0x000fe400078e00ff */
[----:B------:R-:W-:-:S08]  /*170e0*/  IMAD.MOV.U32 R8, RZ, RZ, R14 ;  /* 0x000000ffff087224 */ /* 0x000fd000078e000e */
[----:B------:R-:W-:Y:S05]  /*170f0*/  WARPSYNC.COLLECTIVE R15, `(.L_x_13912) ;  /* 0x000000000f087348 */ /* 0x000fea0003c00000 */
[----:B------:R0:W1:Y:S02]  /*17100*/  SHFL.IDX P6, R14, R13, R12, R11 ;  /* 0x0000000c0d0e7389 */ /* 0x00006400000c000b */
[----:B01----:R-:W-:Y:S01]  /*17110*/  ENDCOLLECTIVE ;  /* 0x000000000000791b */ /* 0x003fe20003800000 */
.L_x_13912:
        /* <DEDUP_REMOVED lines=12> */
.L_x_13913:
[----:B------:R-:W-:Y:S02]  /*171e0*/  IMAD.MOV.U32 R13, RZ, RZ, R2 ;  /* 0x000000ffff0d7224 */ /* 0x000fe400078e0002 */
[----:B------:R-:W-:Y:S02]  /*171f0*/  IMAD.MOV.U32 R12, RZ, RZ, 0x1 ;  /* 0x00000001ff0c7424 */ /* 0x000fe400078e00ff */
[----:B------:R-:W-:-:S07]  /*17200*/  IMAD.MOV.U32 R7, RZ, RZ, R14 ;  /* 0x000000ffff077224 */ /* 0x000fce00078e000e */
[----:B------:R-:W-:Y:S05]  /*17210*/  WARPSYNC.COLLECTIVE R15, `(.L_x_13914) ;  /* 0x000000000f087348 */ /* 0x000fea0003c00000 */
[----:B------:R0:W1:Y:S02]  /*17220*/  SHFL.IDX P6, R14, R13, R12, R11 ;  /* 0x0000000c0d0e7389 */ /* 0x00006400000c000b */
[----:B01----:R-:W-:Y:S01]  /*17230*/  ENDCOLLECTIVE ;  /* 0x000000000000791b */ /* 0x003fe20003800000 */
.L_x_13914:
[----:B------:R-:W-:Y:S01]  /*17240*/  @!P2 LEA R8, P1, R20, R7, 0x1 ;  /* 0x000000071408a211 */ /* 0x000fe200078208ff */
[----:B------:R-:W-:-:S04]  /*17250*/  VIADD R7, R3, 0x90 ;  /* 0x0000009003077836 */ /* 0x000fc80000000000 */
[----:B------:R-:W-:Y:S01]  /*17260*/  @!P2 IMAD.X R9, RZ, RZ, R0, P1 ;  /* 0x000000ffff09a224 */ /* 0x000fe200008e0600 */
[----:B------:R-:W-:-:S04]  /*17270*/  ISETP.GE.AND P1, PT, R7, R6, PT ;  /* 0x000000060700720c */ /* 0x000fc80003f26270 */
        /* <DEDUP_REMOVED lines=9> */
.L_x_13915:
[----:B------:R-:W-:Y:S02]  /*17310*/  IMAD.MOV.U32 R13, RZ, RZ, R2 ;  /* 0x000000ffff0d7224 */ /* 0x000fe400078e0002 */
[----:B------:R-:W-:Y:S01]  /*17320*/  IMAD.MOV.U32 R12, RZ, RZ, 0x2 ;  /* 0x00000002ff0c7424 */ /* 0x000fe200078e00ff */
[----:B------:R-:W-:-:S05]  /*17330*/  @!P1 LEA R14, P2, R20, R14, 0x1 ;  /* 0x0000000e140e9211 */ /* 0x000fca00078408ff */
[----:B------:R-:W-:-:S08]  /*17340*/  @!P1 IMAD.MOV.U32 R8, RZ, RZ, R14 ;  /* 0x000000ffff089224 */ /* 0x000fd000078e000e */
[----:B------:R-:W-:Y:S05]  /*17350*/  WARPSYNC.COLLECTIVE R15, `(.L_x_13916) ;  /* 0x000000000f087348 */ /* 0x000fea0003c00000 */
[----:B------:R0:W1:Y:S02]  /*17360*/  SHFL.IDX P6, R14, R13, R12, R11 ;  /* 0x0000000c0d0e7389 */ /* 0x00006400000c000b */
[----:B01----:R-:W-:Y:S01]  /*17370*/  ENDCOLLECTIVE ;  /* 0x000000000000791b */ /* 0x003fe20003800000 */
.L_x_13916:
[----:B------:R-:W-:-:S04]  /*17380*/  @!P1 IMAD.X R7, RZ, RZ, R0, P2 ;  /* 0x000000ffff079224 */ /* 0x000fc800010e0600 */
[----:B------:R-:W-:Y:S02]  /*17390*/  @!P1 IMAD.MOV.U32 R9, RZ, RZ, R7 ;  /* 0x000000ffff099224 */ /* 0x000fe400078e0007 */
[----:B------:R-:W-:-:S03]  /*173a0*/  VIADD R7, R3, 0xa0 ;  /* 0x000000a003077836 */ /* 0x000fc60000000000 */
[----:B------:R-:W-:Y:S01]  /*173b0*/  @!PT LDS RZ, [RZ] ;  /* 0x00000000fffff984 */ /* 0x000fe20000000800 */
[----:B------:R-:W-:Y:S01]  /*173c0*/  @!PT LDS RZ, [RZ] ;  /* 0x00000000fffff984 */ /* 0x000fe20000000800 */
[----:B------:R-:W-:Y:S01]  /*173d0*/  @!PT LDS RZ, [RZ] ;  /* 0x00000000fffff984 */ /* 0x000fe20000000800 */
[----:B------:R0:W-:Y:S02]  /*173e0*/  @!P1 LDGSTS.E.BYPASS.LTC128B.128 [R10+0xcc00], desc[UR50][R8.64], !P0 ;  /* 0x0cc00000080a9fae */ /* 0x0001e4000c101d72 */
[----:B------:R-:W-:Y:S01]  /*173f0*/  ISETP.GE.AND P1, PT, R7, R6, PT ;  /* 0x000000060700720c */ /* 0x000fe20003f26270 */
[----:B------:R-:W-:Y:S02]  /*17400*/  IMAD.MOV.U32 R13, RZ, RZ, R5 ;  /* 0x000000ffff0d7224 */ /* 0x000fe400078e0005 */
[----:B------:R-:W-:-:S10]  /*17410*/  IMAD.MOV.U32 R0, RZ, RZ, R14 ;  /* 0x000000ffff007224 */ /* 0x000fd400078e000e */
[----:B0-----:R-:W-:Y:S05]  /*17420*/  WARPSYNC.COLLECTIVE R15, `(.L_x_13917) ;  /* 0x000000000f087348 */ /* 0x001fea0003c00000 */
[----:B------:R1:W2:Y:S02]  /*17430*/  SHFL.IDX P6, R14, R13, R12, R11 ;  /* 0x0000000c0d0e7389 */ /* 0x0002a400000c000b */
[----:B012---:R-:W-:Y:S01]  /*17440*/  ENDCOLLECTIVE ;  /* 0x000000000000791b */ /* 0x007fe20003800000 */
.L_x_13917:
[----:B------:R-:W-:Y:S02]  /*17450*/  IMAD.MOV.U32 R13, RZ, RZ, R2 ;  /* 0x000000ffff0d7224 */ /* 0x000fe400078e0002 */
[----:B------:R-:W-:Y:S01]  /*17460*/  IMAD.MOV.U32 R12, RZ, RZ, 0x3 ;  /* 0x00000003ff0c7424 */ /* 0x000fe200078e00ff */
[----:B------:R-:W-:-:S13]  /*17470*/  @!P1 LEA R8, P2, R20, R14, 0x1 ;  /* 0x0000000e14089211 */ /* 0x000fda00078408ff */
[----:B------:R-:W-:Y:S05]  /*17480*/  WARPSYNC.COLLECTIVE R15, `(.L_x_13918) ;  /* 0x000000000f087348 */ /* 0x000fea0003c00000 */
[----:B------:R0:W1:Y:S02]  /*17490*/  SHFL.IDX P6, R14, R13, R12, R11 ;  /* 0x0000000c0d0e7389 */ /* 0x00006400000c000b */
[----:B01----:R-:W-:Y:S01]  /*174a0*/  ENDCOLLECTIVE ;  /* 0x000000000000791b */ /* 0x003fe20003800000 */
.L_x_13918:
        /* <DEDUP_REMOVED lines=10> */
.L_x_13919:
[----:B------:R-:W-:Y:S05]  /*17550*/  BRA `(.L_x_13920) ;  /* 0xffffffbc00e47947 */ /* 0x000fea000383ffff */
.L_x_13808:
[----:B0-----:R0:W1:Y:S02]  /*17560*/  SYNCS.PHASECHK.TRANS64.TRYWAIT P0, [R22+URZ+0x16820], R3 ;  /* 0x01682003160075a7 */ /* 0x001064000800017f */
[----:B-1----:R-:W-:Y:S05]  /*17570*/  @!P0 NANOSLEEP.SYNCS 0x989680 ;  /* 0x009896800000895d */ /* 0x002fea0003900000 */
[----:B------:R-:W1:Y:S02]  /*17580*/  @!P0 SYNCS.PHASECHK.TRANS64 P0, [R22+URZ+0x16820], R3 ;  /* 0x01682003160085a7 */ /* 0x000e64000800007f */
[----:B-1----:R-:W-:Y:S05]  /*17590*/  @!P0 BRA `(.L_x_13808) ;  /* 0xfffffffc00f08947 */ /* 0x002fea000383ffff */
[----:B------:R-:W-:Y:S05]  /*175a0*/  BRA `(.L_x_13921) ;  /* 0xffffffc000507947 */ /* 0x000fea000383ffff */
.L_x_13817:
[----:B-1----:R1:W2:Y:S02]  /*175b0*/  SYNCS.PHASECHK.TRANS64.TRYWAIT P0, [R2+URZ+0x16840], R3 ;  /* 0x01684003020075a7 */ /* 0x0022a4000800017f */
[----:B--2---:R-:W-:Y:S05]  /*175c0*/  @!P0 NANOSLEEP.SYNCS 0x989680 ;  /* 0x009896800000895d */ /* 0x004fea0003900000 */
[----:B------:R-:W2:Y:S02]  /*175d0*/  @!P0 SYNCS.PHASECHK.TRANS64 P0, [R2+URZ+0x16840], R3 ;  /* 0x01684003020085a7 */ /* 0x000ea4000800007f */
[----:B--2---:R-:W-:Y:S05]  /*175e0*/  @!P0 BRA `(.L_x_13817) ;  /* 0xfffffffc00f08947 */ /* 0x004fea000383ffff */
[----:B------:R-:W-:Y:S05]  /*175f0*/  BRA `(.L_x_13922) ;  /* 0xffffffc000fc7947 */ /* 0x000fea000383ffff */
.L_x_13822:
[----:B0-----:R0:W1:Y:S02]  /*17600*/  SYNCS.PHASECHK.TRANS64.TRYWAIT P0, [R3+URZ+0x60], R2 ;  /* 0x00006002030075a7 */ /* 0x001064000800017f */
[----:B-1----:R-:W-:Y:S05]  /*17610*/  @!P0 NANOSLEEP.SYNCS 0x989680 ;  /* 0x009896800000895d */ /* 0x002fea0003900000 */
[----:B------:R-:W1:Y:S02]  /*17620*/  @!P0 SYNCS.PHASECHK.TRANS64 P0, [R3+URZ+0x60], R2 ;  /* 0x00006002030085a7 */ /* 0x000e64000800007f */
[----:B-1----:R-:W-:Y:S05]  /*17630*/  @!P0 BRA `(.L_x_13822) ;  /* 0xfffffffc00f08947 */ /* 0x002fea000383ffff */
[----:B------:R-:W-:Y:S05]  /*17640*/  BRA `(.L_x_13923) ;  /* 0xffffffc400887947 */ /* 0x000fea000383ffff */
.L_x_13830:
[----:B-1----:R1:W2:Y:S02]  /*17650*/  SYNCS.PHASECHK.TRANS64.TRYWAIT P0, [R2+URZ+0x16840], R3 ;  /* 0x01684003020075a7 */ /* 0x0022a4000800017f */
[----:B--2---:R-:W-:Y:S05]  /*17660*/  @!P0 NANOSLEEP.SYNCS 0x989680 ;  /* 0x009896800000895d */ /* 0x004fea0003900000 */
[----:B------:R-:W2:Y:S02]  /*17670*/  @!P0 SYNCS.PHASECHK.TRANS64 P0, [R2+URZ+0x16840], R3 ;  /* 0x01684003020085a7 */ /* 0x000ea4000800007f */
[----:B--2---:R-:W-:Y:S05]  /*17680*/  @!P0 BRA `(.L_x_13830) ;  /* 0xfffffffc00f08947 */ /* 0x004fea000383ffff */
[----:B------:R-:W-:Y:S05]  /*17690*/  BRA `(.L_x_13924) ;  /* 0xffffffc800cc7947 */ /* 0x000fea000383ffff */
.L_x_13835:
[----:B0-----:R0:W1:Y:S02]  /*176a0*/  SYNCS.PHASECHK.TRANS64.TRYWAIT P0, [R10+URZ+0x60], R3 ;  /* 0x000060030a0075a7 */ /* 0x001064000800017f */
[----:B-1----:R-:W-:Y:S05]  /*176b0*/  @!P0 NANOSLEEP.SYNCS 0x989680 ;  /* 0x009896800000895d */ /* 0x002fea0003900000 */
[----:B------:R-:W1:Y:S02]  /*176c0*/  @!P0 SYNCS.PHASECHK.TRANS64 P0, [R10+URZ+0x60], R3 ;  /* 0x000060030a0085a7 */ /* 0x000e64000800007f */
[----:B-1----:R-:W-:Y:S05]  /*176d0*/  @!P0 BRA `(.L_x_13835) ;  /* 0xfffffffc00f08947 */ /* 0x002fea000383ffff */
[----:B------:R-:W-:Y:S05]  /*176e0*/  BRA `(.L_x_13925) ;  /* 0xffffffcc00587947 */ /* 0x000fea000383ffff */
.L_x_13843:
[----:B-1----:R1:W2:Y:S02]  /*176f0*/  SYNCS.PHASECHK.TRANS64.TRYWAIT P0, [R2+URZ+0x16840], R3 ;  /* 0x01684003020075a7 */ /* 0x0022a4000800017f */
[----:B--2---:R-:W-:Y:S05]  /*17700*/  @!P0 NANOSLEEP.SYNCS 0x989680 ;  /* 0x009896800000895d */ /* 0x004fea0003900000 */
[----:B------:R-:W2:Y:S02]  /*17710*/  @!P0 SYNCS.PHASECHK.TRANS64 P0, [R2+URZ+0x16840], R3 ;  /* 0x01684003020085a7 */ /* 0x000ea4000800007f */
[----:B--2---:R-:W-:Y:S05]  /*17720*/  @!P0 BRA `(.L_x_13843) ;  /* 0xfffffffc00f08947 */ /* 0x004fea000383ffff */
[----:B------:R-:W-:Y:S05]  /*17730*/  BRA `(.L_x_13926) ;  /* 0xffffffd000687947 */ /* 0x000fea000383ffff */
.L_x_13848:
[----:B0-----:R0:W1:Y:S02]  /*17740*/  SYNCS.PHASECHK.TRANS64.TRYWAIT P0, [R7+URZ+0x60], R2 ;  /* 0x00006002070075a7 */ /* 0x001064000800017f */
[----:B-1----:R-:W-:Y:S05]  /*17750*/  @!P0 NANOSLEEP.SYNCS 0x989680 ;  /* 0x009896800000895d */ /* 0x002fea0003900000 */
[----:B------:R-:W1:Y:S02]  /*17760*/  @!P0 SYNCS.PHASECHK.TRANS64 P0, [R7+URZ+0x60], R2 ;  /* 0x00006002070085a7 */ /* 0x000e64000800007f */
[----:B-1----:R-:W-:Y:S05]  /*17770*/  @!P0 BRA `(.L_x_13848) ;  /* 0xfffffffc00f08947 */ /* 0x002fea000383ffff */
[----:B------:R-:W-:Y:S05]  /*17780*/  BRA `(.L_x_13927) ;  /* 0xffffffd000f87947 */ /* 0x000fea000383ffff */
.L_x_13858:
[----:B0-----:R0:W1:Y:S02]  /*17790*/  SYNCS.PHASECHK.TRANS64.TRYWAIT P0, [R3+URZ+0x16860], R0 ;  /* 0x01686000030075a7 */ /* 0x001064000800017f */
[----:B-1----:R-:W-:Y:S05]  /*177a0*/  @!P0 NANOSLEEP.SYNCS 0x989680 ;  /* 0x009896800000895d */ /* 0x002fea0003900000 */
[----:B------:R-:W1:Y:S02]  /*177b0*/  @!P0 SYNCS.PHASECHK.TRANS64 P0, [R3+URZ+0x16860], R0 ;  /* 0x01686000030085a7 */ /* 0x000e64000800007f */
[----:B-1----:R-:W-:Y:S05]  /*177c0*/  @!P0 BRA `(.L_x_13858) ;  /* 0xfffffffc00f08947 */ /* 0x002fea000383ffff */
[----:B------:R-:W-:Y:S05]  /*177d0*/  BRA `(.L_x_13928) ;  /* 0xffffffd400f47947 */ /* 0x000fea000383ffff */
.L_x_13864:
        /* <DEDUP_REMOVED lines=8> */
.L_x_13930:
[----:B------:R-:W-:Y:S05]  /*17860*/  BSYNC B0 ;  /* 0x0000000000007941 */ /* 0x000fea0003800000 */
.L_x_13929:
        /* <DEDUP_REMOVED lines=9> */
.L_x_13931:
        /* <DEDUP_REMOVED lines=18> */
.L_x_13932:
[----:B------:R-:W-:Y:S01]  /*17a20*/  IMAD.MOV.U32 R12, RZ, RZ, 0x2 ;  /* 0x00000002ff0c7424 */ /* 0x000fe200078e00ff */
[----:B------:R-:W-:-:S05]  /*17a30*/  SEL R4, R14, RZ, P1 ;  /* 0x000000ff0e047207 */ /* 0x000fca0000800000 */
[----:B------:R-:W-:-:S04]  /*17a40*/  IMAD.IADD R4, R17, 0x1, R4 ;  /* 0x0000000111047824 */ /* 0x000fc800078e0204 */
[----:B------:R-:W-:-:S07]  /*17a50*/  IMAD.MOV.U32 R13, RZ, RZ, R4 ;  /* 0x000000ffff0d7224 */ /* 0x000fce00078e0004 */
[----:B------:R-:W-:Y:S05]  /*17a60*/  WARPSYNC.COLLECTIVE R15, `(.L_x_13933) ;  /* 0x000000000f087348 */ /* 0x000fea0003c00000 */
[----:B------:R0:W1:Y:S02]  /*17a70*/  SHFL.UP P6, R14, R13, R12, R11 ;  /* 0x0400000c0d0e7389 */ /* 0x00006400000c000b */
[----:B01----:R-:W-:Y:S01]  /*17a80*/  ENDCOLLECTIVE ;  /* 0x000000000000791b */ /* 0x003fe20003800000 */
.L_x_13933:
[----:B------:R-:W-:Y:S01]  /*17a90*/  IMAD.MOV.U32 R12, RZ, RZ, 0x4 ;  /* 0x00000004ff0c7424 */ /* 0x000fe200078e00ff */
[----:B------:R-:W-:-:S05]  /*17aa0*/  SEL R3, R14, RZ, P2 ;  /* 0x000000ff0e037207 */ /* 0x000fca0001000000 */
[----:B------:R-:W-:-:S04]  /*17ab0*/  IMAD.IADD R6, R4, 0x1, R3 ;  /* 0x0000000104067824 */ /* 0x000fc800078e0203 */
[----:B------:R-:W-:-:S07]  /*17ac0*/  IMAD.MOV.U32 R13, RZ, RZ, R6 ;  /* 0x000000ffff0d7224 */ /* 0x000fce00078e0006 */
[----:B------:R-:W-:Y:S05]  /*17ad0*/  WARPSYNC.COLLECTIVE R15, `(.L_x_13934) ;  /* 0x000000000f087348 */ /* 0x000fea0003c00000 */
[----:B------:R0:W1:Y:S02]  /*17ae0*/  SHFL.UP P6, R14, R13, R12, R11 ;  /* 0x0400000c0d0e7389 */ /* 0x00006400000c000b */
[----:B01----:R-:W-:Y:S01]  /*17af0*/  ENDCOLLECTIVE ;  /* 0x000000000000791b */ /* 0x003fe20003800000 */
.L_x_13934:
[----:B------:R-:W-:Y:S01]  /*17b00*/  IMAD.MOV.U32 R12, RZ, RZ, 0x8 ;  /* 0x00000008ff0c7424 */ /* 0x000fe200078e00ff */
[----:B------:R-:W-:-:S05]  /*17b10*/  SEL R3, R14, RZ, P3 ;  /* 0x000000ff0e037207 */ /* 0x000fca0001800000 */
[----:B------:R-:W-:-:S04]  /*17b20*/  IMAD.IADD R2, R6, 0x1, R3 ;  /* 0x0000000106027824 */ /* 0x000fc800078e0203 */
[----:B------:R-:W-:-:S07]  /*17b30*/  IMAD.MOV.U32 R13, RZ, RZ, R2 ;  /* 0x000000ffff0d7224 */ /* 0x000fce00078e0002 */
[----:B------:R-:W-:Y:S05]  /*17b40*/  WARPSYNC.COLLECTIVE R15, `(.L_x_13935) ;  /* 0x000000000f087348 */ /* 0x000fea0003c00000 */
[----:B------:R0:W1:Y:S02]  /*17b50*/  SHFL.UP P6, R14, R13, R12, R11 ;  /* 0x0400000c0d0e7389 */ /* 0x00006400000c000b */
[----:B01----:R-:W-:Y:S01]  /*17b60*/  ENDCOLLECTIVE ;  /* 0x000000000000791b */ /* 0x003fe20003800000 */
.L_x_13935:
[----:B------:R-:W-:Y:S01]  /*17b70*/  IMAD.MOV.U32 R12, RZ, RZ, 0x10 ;  /* 0x00000010ff0c7424 */ /* 0x000fe200078e00ff */
[----:B------:R-:W-:-:S05]  /*17b80*/  SEL R3, R14, RZ, P4 ;  /* 0x000000ff0e037207 */ /* 0x000fca0002000000 */
[----:B------:R-:W-:-:S04]  /*17b90*/  IMAD.IADD R3, R2, 0x1, R3 ;  /* 0x0000000102037824 */ /* 0x000fc800078e0203 */
[----:B------:R-:W-:-:S07]  /*17ba0*/  IMAD.MOV.U32 R13, RZ, RZ, R3 ;  /* 0x000000ffff0d7224 */ /* 0x000fce00078e0003 */
[----:B------:R-:W-:Y:S05]  /*17bb0*/  WARPSYNC.COLLECTIVE R15, `(.L_x_13936) ;  /* 0x000000000f087348 */ /* 0x000fea0003c00000 */
[----:B------:R0:W1:Y:S02]  /*17bc0*/  SHFL.UP P6, R14, R13, R12, R11 ;  /* 0x0400000c0d0e7389 */ /* 0x00006400000c000b */
[----:B01----:R-:W-:Y:S01]  /*17bd0*/  ENDCOLLECTIVE ;  /* 0x000000000000791b */ /* 0x003fe20003800000 */
.L_x_13936:
        /* <DEDUP_REMOVED lines=8> */
.L_x_13937:
[----:B------:R-:W-:Y:S05]  /*17c60*/  BRA `(.L_x_13938) ;  /* 0xffffffd800287947 */ /* 0x000fea000383ffff */
.L_x_13869:
        /* <DEDUP_REMOVED lines=8> */
.L_x_13940:
[----:B------:R-:W-:Y:S05]  /*17cf0*/  BSYNC B0 ;  /* 0x0000000000007941 */ /* 0x000fea0003800000 */
.L_x_13939:
        /* <DEDUP_REMOVED lines=8> */
.L_x_13941:
[----:B------:R-:W-:Y:S01]  /*17d80*/  IMAD.MOV.U32 R12, RZ, RZ, 0x4 ;  /* 0x00000004ff0c7424 */ /* 0x000fe200078e00ff */
[----:B------:R-:W-:-:S05]  /*17d90*/  SEL R2, R14, RZ, P2 ;  /* 0x000000ff0e027207 */ /* 0x000fca0001000000 */
[----:B------:R-:W-:-:S04]  /*17da0*/  IMAD.IADD R2, R13, 0x1, R2 ;  /* 0x000000010d027824 */ /* 0x000fc800078e0202 */
[----:B------:R-:W-:-:S07]  /*17db0*/  IMAD.MOV.U32 R13, RZ, RZ, R2 ;  /* 0x000000ffff0d7224 */ /* 0x000fce00078e0002 */
[----:B------:R-:W-:Y:S05]  /*17dc0*/  WARPSYNC.COLLECTIVE R15, `(.L_x_13942) ;  /* 0x000000000f087348 */ /* 0x000fea0003c00000 */
[----:B------:R0:W1:Y:S02]  /*17dd0*/  SHFL.UP P6, R14, R13, R12, R11 ;  /* 0x0400000c0d0e7389 */ /* 0x00006400000c000b */
[----:B01----:R-:W-:Y:S01]  /*17de0*/  ENDCOLLECTIVE ;  /* 0x000000000000791b */ /* 0x003fe20003800000 */
.L_x_13942:
[----:B------:R-:W-:Y:S01]  /*17df0*/  IMAD.MOV.U32 R12, RZ, RZ, 0x8 ;  /* 0x00000008ff0c7424 */ /* 0x000fe200078e00ff */
[----:B------:R-:W-:-:S05]  /*17e00*/  SEL R3, R14, RZ, P3 ;  /* 0x000000ff0e037207 */ /* 0x000fca0001800000 */
[----:B------:R-:W-:-:S04]  /*17e10*/  IMAD.IADD R3, R2, 0x1, R3 ;  /* 0x0000000102037824 */ /* 0x000fc800078e0203 */
[----:B------:R-:W-:-:S07]  /*17e20*/  IMAD.MOV.U32 R13, RZ, RZ, R3 ;  /* 0x000000ffff0d7224 */ /* 0x000fce00078e0003 */
[----:B------:R-:W-:Y:S05]  /*17e30*/  WARPSYNC.COLLECTIVE R15, `(.L_x_13943) ;  /* 0x000000000f087348 */ /* 0x000fea0003c00000 */
[----:B------:R0:W1:Y:S02]  /*17e40*/  SHFL.UP P6, R14, R13, R12, R11 ;  /* 0x0400000c0d0e7389 */ /* 0x00006400000c000b */
[----:B01----:R-:W-:Y:S01]  /*17e50*/  ENDCOLLECTIVE ;  /* 0x000000000000791b */ /* 0x003fe20003800000 */
.L_x_13943:
[----:B------:R-:W-:Y:S01]  /*17e60*/  IMAD.MOV.U32 R12, RZ, RZ, 0x10 ;  /* 0x00000010ff0c7424 */ /* 0x000fe200078e00ff */
[----:B------:R-:W-:-:S05]  /*17e70*/  SEL R4, R14, RZ, P4 ;  /* 0x000000ff0e047207 */ /* 0x000fca0002000000 */
[----:B------:R-:W-:-:S04]  /*17e80*/  IMAD.IADD R4, R3, 0x1, R4 ;  /* 0x0000000103047824 */ /* 0x000fc800078e0204 */
[----:B------:R-:W-:-:S07]  /*17e90*/  IMAD.MOV.U32 R13, RZ, RZ, R4 ;  /* 0x000000ffff0d7224 */ /* 0x000fce00078e0004 */
[----:B------:R-:W-:Y:S05]  /*17ea0*/  WARPSYNC.COLLECTIVE R15, `(.L_x_13944) ;  /* 0x000000000f087348 */ /* 0x000fea0003c00000 */
[----:B------:R0:W1:Y:S02]  /*17eb0*/  SHFL.UP P6, R14, R13, R12, R11 ;  /* 0x0400000c0d0e7389 */ /* 0x00006400000c000b */
[----:B01----:R-:W-:Y:S01]  /*17ec0*/  ENDCOLLECTIVE ;  /* 0x000000000000791b */ /* 0x003fe20003800000 */
.L_x_13944:
        /* <DEDUP_REMOVED lines=8> */
.L_x_13945:
[----:B------:R-:W-:Y:S05]  /*17f50*/  BRA `(.L_x_13946) ;  /* 0xffffffd800087947 */ /* 0x000fea000383ffff */
.L_x_13871:
[----:B------:R-:W-:Y:S01]  /*17f60*/  BSSY B0, `(.L_x_13947) ;  /* 0x0000006000007945 */ /* 0x000fe20003800000 */
[----:B------:R-:W-:Y:S01]  /*17f70*/  PLOP3.LUT P6, PT, P6, PT, PT, 0x8, 0x0 ;  /* 0x000000000000781c */ /* 0x000fe200037ce170 */
[----:B------:R-:W-:-:S12]  /*17f80*/  IMAD.MOV.U32 R15, RZ, RZ, -0x1 ;  /* 0xffffffffff0f7424 */ /* 0x000fd800078e00ff */
[----:B01----:R-:W-:Y:S05]  /*17f90*/  WARPSYNC.COLLECTIVE R15, `(.L_x_13948) ;  /* 0x000000000f087348 */ /* 0x003fea0003c00000 */
[----:B------:R-:W-:Y:S01]  /*17fa0*/  VOTE.ANY R14, PT, P6 ;  /* 0x00000000000e7806 */ /* 0x000fe200030e0100 */
[----:B01----:R-:W-:Y:S06]  /*17fb0*/  ENDCOLLECTIVE ;  /* 0x000000000000791b */ /* 0x003fec0003800000 */
.L_x_13948:
[----:B------:R-:W-:Y:S05]  /*17fc0*/  BSYNC B0 ;  /* 0x0000000000007941 */ /* 0x000fea0003800000 */
.L_x_13947:
        /* <DEDUP_REMOVED lines=9> */
.L_x_13949:
[----:B------:R-:W-:Y:S01]  /*18060*/  IMAD.MOV.U32 R17, RZ, RZ, R14 ;  /* 0x000000ffff117224 */ /* 0x000fe200078e000e */
[----:B------:R-:W-:Y:S06]  /*18070*/  BRA `(.L_x_13950) ;  /* 0xffffffd400f87947 */ /* 0x000fec000383ffff */
.L_x_13873:
[----:B------:R-:W-:Y:S01]  /*18080*/  BSSY B0, `(.L_x_13951) ;  /* 0x0000007000007945 */ /* 0x000fe20003800000 */
[----:B------:R-:W-:Y:S02]  /*18090*/  IMAD.MOV.U32 R13, RZ, RZ, R2 ;  /* 0x000000ffff0d7224 */ /* 0x000fe400078e0002 */
[----:B------:R-:W-:Y:S02]  /*180a0*/  IMAD.MOV.U32 R11, RZ, RZ, 0x1f ;  /* 0x0000001fff0b7424 */ /* 0x000fe400078e00ff */
[----:B------:R-:W-:-:S07]  /*180b0*/  IMAD.MOV.U32 R15, RZ, RZ, -0x1 ;  /* 0xffffffffff0f7424 */ /* 0x000fce00078e00ff */
[----:B0123--:R-:W-:Y:S05]  /*180c0*/  WARPSYNC.COLLECTIVE R15, `(.L_x_13952) ;  /* 0x000000000f087348 */ /* 0x00ffea0003c00000 */
[----:B------:R4:W0:Y:S02]  /*180d0*/  SHFL.IDX P6, R14, R13, R12, R11 ;  /* 0x0000000c0d0e7389 */ /* 0x00082400000c000b */
[----:B01234-:R-:W-:Y:S01]  /*180e0*/  ENDCOLLECTIVE ;  /* 0x000000000000791b */ /* 0x01ffe20003800000 */
.L_x_13952:
[----:B------:R-:W-:Y:S05]  /*180f0*/  BSYNC B0 ;  /* 0x0000000000007941 */ /* 0x000fea0003800000 */
.L_x_13951:
[----:B------:R-:W-:Y:S05]  /*18100*/  BRA `(.L_x_13872) ;  /* 0xffffffd400f07947 */ /* 0x000fea000383ffff */
.L_x_13877:
[----:B0-----:R0:W3:Y:S02]  /*18110*/  SYNCS.PHASECHK.TRANS64.TRYWAIT P0, [R9+URZ+0x16820], R0 ;  /* 0x01682000090075a7 */ /* 0x0010e4000800017f */
[----:B---3--:R-:W-:Y:S05]  /*18120*/  @!P0 NANOSLEEP.SYNCS 0x989680 ;  /* 0x009896800000895d */ /* 0x008fea0003900000 */
[----:B------:R-:W3:Y:S02]  /*18130*/  @!P0 SYNCS.PHASECHK.TRANS64 P0, [R9+URZ+0x16820], R0 ;  /* 0x01682000090085a7 */ /* 0x000ee4000800007f */
[----:B---3--:R-:W-:Y:S05]  /*18140*/  @!P0 BRA `(.L_x_13877) ;  /* 0xfffffffc00f08947 */ /* 0x008fea000383ffff */
[----:B------:R-:W-:Y:S05]  /*18150*/  BRA `(.L_x_13953) ;  /* 0xffffffdc00687947 */ /* 0x000fea000383ffff */
.L_x_13878:
        /* <DEDUP_REMOVED lines=11> */
.L_x_13955:
[----:B------:R-:W-:Y:S05]  /*18210*/  BSYNC B0 ;  /* 0x0000000000007941 */ /* 0x000fea0003800000 */
.L_x_13954:
[----:B------:R-:W-:Y:S05]  /*18220*/  BRA `(.L_x_13956) ;  /* 0xffffffdc00507947 */ /* 0x000fea000383ffff */
.L_x_13881:
[----:B------:R-:W-:Y:S01]  /*18230*/  BSSY B1, `(.L_x_13957) ;  /* 0x0000006000017945 */ /* 0x000fe20003800000 */
[----:B------:R-:W-:-:S07]  /*18240*/  IMAD.MOV.U32 R15, RZ, RZ, -0x1 ;  /* 0xffffffffff0f7424 */ /* 0x000fce00078e00ff */
[----:B012---:R-:W-:Y:S05]  /*18250*/  WARPSYNC.COLLECTIVE R15, `(.L_x_13958) ;  /* 0x000000000f0c7348 */ /* 0x007fea0003c00000 */
[----:B------:R-:W-:Y:S02]  /*18260*/  ELECT P6, UR62, PT ;  /* 0x00000000003e782f */ /* 0x000fe400038c0000 */
[----:B------:R-:W-:Y:S01]  /*18270*/  MOV R14, UR62 ;  /* 0x0000003e000e7c02 */ /* 0x000fe20008000f00 */
[----:B012---:R-:W-:Y:S10]  /*18280*/  ENDCOLLECTIVE ;  /* 0x000000000000791b */ /* 0x007ff40003800000 */
.L_x_13958:
[----:B------:R-:W-:Y:S05]  /*18290*/  BSYNC B1 ;  /* 0x0000000000017941 */ /* 0x000fea0003800000 */
.L_x_13957:
[----:B------:R-:W-:Y:S05]  /*182a0*/  BRA `(.L_x_13959) ;  /* 0xffffffdc00487947 */ /* 0x000fea000383ffff */
.L_x_13883:
[----:B0-----:R0:W3:Y:S02]  /*182b0*/  SYNCS.PHASECHK.TRANS64.TRYWAIT P0, [R5+URZ], R4 ;  /* 0x00000004050075a7 */ /* 0x0010e4000800017f */
[----:B---3--:R-:W-:Y:S05]  /*182c0*/  @!P0 NANOSLEEP.SYNCS 0x989680 ;  /* 0x009896800000895d */ /* 0x008fea0003900000 */
[----:B------:R-:W3:Y:S02]  /*182d0*/  @!P0 SYNCS.PHASECHK.TRANS64 P0, [R5+URZ], R4 ;  /* 0x00000004050085a7 */ /* 0x000ee4000800007f */
[----:B---3--:R-:W-:Y:S05]  /*182e0*/  @!P0 BRA `(.L_x_13883) ;  /* 0xfffffffc00f08947 */ /* 0x008fea000383ffff */
[----:B------:R-:W-:Y:S05]  /*182f0*/  BRA `(.L_x_13960) ;  /* 0xffffffdc007c7947 */ /* 0x000fea000383ffff */
.L_x_13884:
[----:B---3--:R3:W4:Y:S02]  /*18300*/  SYNCS.PHASECHK.TRANS64.TRYWAIT P0, [R3+URZ], R2 ;  /* 0x00000002030075a7 */ /* 0x008724000800017f */
[----:B----4-:R-:W-:Y:S05]  /*18310*/  @!P0 NANOSLEEP.SYNCS 0x989680 ;  /* 0x009896800000895d */ /* 0x010fea0003900000 */
[----:B------:R-:W4:Y:S02]  /*18320*/  @!P0 SYNCS.PHASECHK.TRANS64 P0, [R3+URZ], R2 ;  /* 0x00000002030085a7 */ /* 0x000f24000800007f */
[----:B----4-:R-:W-:Y:S05]  /*18330*/  @!P0 BRA `(.L_x_13884) ;  /* 0xfffffffc00f08947 */ /* 0x010fea000383ffff */
[----:B------:R-:W-:Y:S05]  /*18340*/  BRA `(.L_x_13961) ;  /* 0xffffffdc00707947 */ /* 0x000fea000383ffff */
.L_x_13886:
[----:B----4-:R4:W0:Y:S02]  /*18350*/  SYNCS.PHASECHK.TRANS64.TRYWAIT P0, [R23+URZ], R4 ;  /* 0x00000004170075a7 */ /* 0x010824000800017f */
[----:B0-----:R-:W-:Y:S05]  /*18360*/  @!P0 NANOSLEEP.SYNCS 0x989680 ;  /* 0x009896800000895d */ /* 0x001fea0003900000 */
[----:B------:R-:W0:Y:S02]  /*18370*/  @!P0 SYNCS.PHASECHK.TRANS64 P0, [R23+URZ], R4 ;  /* 0x00000004170085a7 */ /* 0x000e24000800007f */
[----:B0-----:R-:W-:Y:S05]  /*18380*/  @!P0 BRA `(.L_x_13886) ;  /* 0xfffffffc00f08947 */ /* 0x001fea000383ffff */
[----:B------:R-:W-:Y:S05]  /*18390*/  BRA `(.L_x_13962) ;  /* 0xffffffdc00747947 */ /* 0x000fea000383ffff */
.L_x_13963:
        /* <DEDUP_REMOVED lines=14> */
.L_x_15336:


//--------------------- .text._ZN7cutlass13device_kernelIN5flash11enable_sm90INS1_16FlashAttnFwdSm90INS1_25CollectiveMainloopFwdSm90ILi2EN4cute5tupleIJNS5_1CILi1EEES8_S8_EEENS6_IJNS7_ILi192EEENS7_ILi128EEENS7_ILi64EEEEEELi64ENS_6half_tEfNS_4arch4Sm90ELb0ELb1ELb1ELb1ELb0ELb1ELb0ELb1ELb1ELb1ELb0ELb0EEENS1_21CollectiveEpilogueFwdINS6_IJSA_SC_SB_EEES9_SE_SG_Li384ELb1ELb1ELb0ELb0EEENS1_36VarlenDynamicPersistentTileSchedulerILi192ELi128ELi384ELi128ELb0ELb1ELb1ELb1ELb0ELb1EEEEEEEEEvNT_6ParamsE --------------------------
	.section	.text._ZN7cutlass13device_kernelIN5flash11enable_sm90INS1_16FlashAttnFwdSm90INS1_25CollectiveMainloopFwdSm90ILi2EN4cute5tupleIJNS5_1CILi1EEES8_S8_EEENS6_IJNS7_ILi192EEENS7_ILi128EEENS7_ILi64EEEEEELi64ENS_6half_tEfNS_4arch4Sm90ELb0ELb1ELb1ELb1ELb0ELb1ELb0ELb1ELb1ELb1ELb0ELb0EEENS1_21CollectiveEpilogueFwdINS6_IJSA_SC_SB_EEES9_SE_SG_Li384ELb1ELb1ELb0ELb0EEENS1_36VarlenDynamicPersistentTileSchedulerILi192ELi128ELi384ELi128ELb0ELb1ELb1ELb1ELb0ELb1EEEEEEEEEvNT_6ParamsE,"ax",@progbits
	.align	128
.text._ZN7cutlass13device_kernelIN5flash11enable_sm90INS1_16FlashAttnFwdSm90INS1_25CollectiveMainloopFwdSm90ILi2EN4cute5tupleIJNS5_1CILi1EEES8_S8_EEENS6_IJNS7_ILi192EEENS7_ILi128EEENS7_ILi64EEEEEELi64ENS_6half_tEfNS_4arch4Sm90ELb0ELb1ELb1ELb1ELb0ELb1ELb0ELb1ELb1ELb1ELb0ELb0EEENS1_21CollectiveEpilogueFwdINS6_IJSA_SC_SB_EEES9_SE_SG_Li384ELb1ELb1ELb0ELb0EEENS1_36VarlenDynamicPersistentTileSchedulerILi192ELi128ELi384ELi128ELb0ELb1ELb1ELb1ELb0ELb1EEEEEEEEEvNT_6ParamsE:
        .type           _ZN7cutlass13device_kernelIN5flash11enable_sm90INS1_16FlashAttnFwdSm90INS1_25CollectiveMainloopFwdSm90ILi2EN4cute5tupleIJNS5_1CILi1EEES8_S8_EEENS6_IJNS7_ILi192EEENS7_ILi128EEENS7_ILi64EEEEEELi64ENS_6half_tEfNS_4arch4Sm90ELb0ELb1ELb1ELb1ELb0ELb1ELb0ELb1ELb1ELb1ELb0ELb0EEENS1_21CollectiveEpilogueFwdINS6_IJSA_SC_SB_EEES9_SE_SG_Li384ELb1ELb1ELb0ELb0EEENS1_36VarlenDynamicPersistentTileSchedulerILi192ELi128ELi384ELi128ELb0ELb1ELb1ELb1ELb0ELb1EEEEEEEEEvNT_6ParamsE,@function
        .size           _ZN7cutlass13device_kernelIN5flash11enable_sm90INS1_16FlashAttnFwdSm90INS1_25CollectiveMainloopFwdSm90ILi2EN4cute5tupleIJNS5_1CILi1EEES8_S8_EEENS6_IJNS7_ILi192EEENS7_ILi128EEENS7_ILi64EEEEEELi64ENS_6half_tEfNS_4arch4Sm90ELb0ELb1ELb1ELb1ELb0ELb1ELb0ELb1ELb1ELb1ELb0ELb0EEENS1_21CollectiveEpilogueFwdINS6_IJSA_SC_SB_EEES9_SE_SG_Li384ELb1ELb1ELb0ELb0EEENS1_36VarlenDynamicPersistentTileSchedulerILi192ELi128ELi384ELi128ELb0ELb1ELb1ELb1ELb0ELb1EEEEEEEEEvNT_6ParamsE,(.L_x_15337 - _ZN7cutlass13device_kernelIN5flash11enable_sm90INS1_16FlashAttnFwdSm90INS1_25CollectiveMainloopFwdSm90ILi2EN4cute5tupleIJNS5_1CILi1EEES8_S8_EEENS6_IJNS7_ILi192EEENS7_ILi128EEENS7_ILi64EEEEEELi64ENS_6half_tEfNS_4arch4Sm90ELb0ELb1ELb1ELb1ELb0ELb1ELb0ELb1ELb1ELb1ELb0ELb0EEENS1_21CollectiveEpilogueFwdINS6_IJSA_SC_SB_EEES9_SE_SG_Li384ELb1ELb1ELb0ELb0EEENS1_36VarlenDynamicPersistentTileSchedulerILi192ELi128ELi384ELi128ELb0ELb1ELb1ELb1ELb0ELb1EEEEEEEEEvNT_6ParamsE)
        .other          _ZN7cutlass13device_kernelIN5flash11enable_sm90INS1_16FlashAttnFwdSm90INS1_25CollectiveMainloopFwdSm90ILi2EN4cute5tupleIJNS5_1CILi1EEES8_S8_EEENS6_IJNS7_ILi192EEENS7_ILi128EEENS7_ILi64EEEEEELi64ENS_6half_tEfNS_4arch4Sm90ELb0ELb1ELb1ELb1ELb0ELb1ELb0ELb1ELb1ELb1ELb0ELb0EEENS1_21CollectiveEpilogueFwdINS6_IJSA_SC_SB_EEES9_SE_SG_Li384ELb1ELb1ELb0ELb0EEENS1_36VarlenDynamicPersistentTileSchedulerILi192ELi128ELi384ELi128ELb0ELb1ELb1ELb1ELb0ELb1EEEEEEEEEvNT_6ParamsE,@"STO_CUDA_ENTRY STV_DEFAULT"
_ZN7cutlass13device_kernelIN5flash11enable_sm90INS1_16FlashAttnFwdSm90INS1_25CollectiveMainloopFwdSm90ILi2EN4cute5tupleIJNS5_1CILi1EEES8_S8_EEENS6_IJNS7_ILi192EEENS7_ILi128EEENS7_ILi64EEEEEELi64ENS_6half_tEfNS_4arch4Sm90ELb0ELb1ELb1ELb1ELb0ELb1ELb0ELb1ELb1ELb1ELb0ELb0EEENS1_21CollectiveEpilogueFwdINS6_IJSA_SC_SB_EEES9_SE_SG_Li384ELb1ELb1ELb0ELb0EEENS1_36VarlenDynamicPersistentTileSchedulerILi192ELi128ELi384ELi128ELb0ELb1ELb1ELb1ELb0ELb1EEEEEEEEEvNT_6ParamsE:
        /* <DEDUP_REMOVED lines=24> */
.L_x_13965:
[----:B------:R-:W-:Y:S05]  /*0180*/  BSYNC B0 ;  /* 0x0000000000007941 */ /* 0x000fea0003800000 */
.L_x_13964:
        /* <DEDUP_REMOVED lines=41> */
.L_x_13966:
        /* <DEDUP_REMOVED lines=22> */
.L_x_13967:
        /* <DEDUP_REMOVED lines=18> */
.L_x_13968:
        /* <DEDUP_REMOVED lines=22> */
.L_x_13969:
        /* <DEDUP_REMOVED lines=22> */
.L_x_13970:
        /* <DEDUP_REMOVED lines=8> */
.L_x_13973:
[----:B------:R-:W-:-:S08]  /*09e0*/  NOP ;  /* 0x0000000000007918 */ /* 0x000fd00000000000 */
[----:B------:R-:W0:Y:S02]  /*09f0*/  USETMAXREG.TRY_ALLOC.CTAPOOL UP0, 0xa0 ;  /* 0x000000a0000079c8 */ /* 0x000e240008000600 */
[----:B0-----:R-:W-:-:S13]  /*0a00*/  PLOP3.LUT P0, PT, PT, PT, UP0, 0x80, 0x0 ;  /* 0x000000000000781c */ /* 0x001fda0003f0f008 */
[----:B------:R-:W-:Y:S05]  /*0a10*/  @!P0 BRA `(.L_x_13973) ;  /* 0xfffffffc00f08947 */ /* 0x000fea000383ffff */
[----:B------:R-:W2:Y:S01]  /*0a20*/  LDL.LU R0, [R1] ;  /* 0x0000000001007983 */ /* 0x000ea20000300800 */
[----:B------:R-:W0:Y:S01]  /*0a30*/  S2R R2, SR_TID.X ;  /* 0x0000000000027919 */ /* 0x000e220000002100 */
        /* <DEDUP_REMOVED lines=17> */
[----:B------:R-:W0:Y:S01]  /*0b50*/  S2R R0, SR_TID.X ;  /* 0x0000000000007919 */ /* 0x000e220000002100 */
[----:B------:R-:W-:Y:S01]  /*0b60*/  CS2R R22, SRZ ;  /* 0x0000000000167805 */ /* 0x000fe2000001ff00 */
[----:B------:R-:W-:Y:S01]  /*0b70*/  IMAD.MOV.U32 R16, RZ, RZ, RZ ;  /* 0x000000ffff107224 */ /* 0x000fe200078e00ff */
[----:B------:R-:W-:Y:S01]  /*0b80*/  ULOP3.LUT UR37, UR36, 0x1, URZ, 0xfc, !UPT ;  /* 0x0000000124257892 */ /* 0x000fe2000f8efc3f */
[----:B------:R-:W-:Y:S01]  /*0b90*/  STL [R1+0x58], RZ ;  /* 0x000058ff01007387 */ /* 0x000fe20000100800 */
[----:B0-----:R-:W-:-:S05]  /*0ba0*/  VIADD R11, R0, 0xffffff80 ;  /* 0xffffff80000b7836 */ /* 0x001fca0000000000 */
[----:B------:R-:W-:-:S04]  /*0bb0*/  SHF.R.S32.HI R0, RZ, 0x1f, R11 ;  /* 0x0000001fff007819 */ /* 0x000fc8000001140b */
[----:B------:R-:W-:-:S04]  /*0bc0*/  LEA.HI R3, R0, R11, RZ, 0x7 ;  /* 0x0000000b00037211 */ /* 0x000fc800078f38ff */
[----:B------:R-:W-:Y:S02]  /*0bd0*/  LOP3.LUT R4, R3, 0xffffff80, RZ, 0xc0, !PT ;  /* 0xffffff8003047812 */ /* 0x000fe400078ec0ff */
[----:B------:R-:W-:-:S03]  /*0be0*/  SHF.R.S32.HI R8, RZ, 0x7, R3 ;  /* 0x00000007ff087819 */ /* 0x000fc60000011403 */
[----:B------:R-:W-:-:S05]  /*0bf0*/  IMAD.IADD R9, R11, 0x1, -R4 ;  /* 0x000000010b097824 */ /* 0x000fca00078e0a04 */
[----:B------:R-:W-:-:S04]  /*0c00*/  SHF.R.S32.HI R4, RZ, 0x1f, R9 ;  /* 0x0000001fff047819 */ /* 0x000fc80000011409 */
[CC--:B------:R-:W-:Y:S02]  /*0c10*/  LEA.HI R5, R4.reuse, R9.reuse, RZ, 0x2 ;  /* 0x0000000904057211 */ /* 0x0c0fe400078f10ff */
[----:B------:R-:W-:Y:S02]  /*0c20*/  LEA.HI R4, R4, R9, RZ, 0x5 ;  /* 0x0000000904047211 */ /* 0x000fe400078f28ff */
[--C-:B------:R-:W-:Y:S02]  /*0c30*/  SHF.R.S32.HI R6, RZ, 0x2, R5.reuse ;  /* 0x00000002ff067819 */ /* 0x100fe40000011405 */
[----:B------:R-:W-:Y:S02]  /*0c40*/  SHF.R.S32.HI R3, RZ, 0x1f, R5 ;  /* 0x0000001fff037819 */ /* 0x000fe40000011405 */
[----:B------:R-:W-:Y:S02]  /*0c50*/  SHF.R.S32.HI R4, RZ, 0x5, R4 ;  /* 0x00000005ff047819 */ /* 0x000fe40000011404 */
[----:B------:R-:W-:Y:S01]  /*0c60*/  LEA.HI R7, R3, R6, RZ, 0x3 ;  /* 0x0000000603077211 */ /* 0x000fe200078f18ff */
[----:B------:R-:W-:Y:S01]  /*0c70*/  IMAD.HI R3, R8, 0x55555556, RZ ;  /* 0x5555555608037827 */ /* 0x000fe200078e02ff */
[----:B------:R-:W-:-:S02]  /*0c80*/  LOP3.LUT R5, R5, 0x7ffffffc, RZ, 0xc0, !PT ;  /* 0x7ffffffc05057812 */ /* 0x000fc400078ec0ff */
[----:B------:R-:W-:Y:S02]  /*0c90*/  LOP3.LUT R7, R7, 0xfffffff8, RZ, 0xc0, !PT ;  /* 0xfffffff807077812 */ /* 0x000fe400078ec0ff */
[----:B------:R-:W-:-:S03]  /*0ca0*/  LEA.HI R3, R3, R3, RZ, 0x1 ;  /* 0x0000000303037211 */ /* 0x000fc600078f08ff */
[----:B------:R-:W-:Y:S02]  /*0cb0*/  IMAD.IADD R7, R6, 0x1, -R7 ;  /* 0x0000000106077824 */ /* 0x000fe400078e0a07 */
[----:B------:R-:W-:Y:S02]  /*0cc0*/  IMAD R3, R3, -0x3, R8 ;  /* 0xfffffffd03037824 */ /* 0x000fe400078e0208 */
[----:B------:R-:W-:-:S04]  /*0cd0*/  IMAD R4, R4, 0x10, R7 ;  /* 0x0000001004047824 */ /* 0x000fc800078e0207 */
[----:B------:R-:W-:Y:S01]  /*0ce0*/  IMAD R8, R3, 0x40, R4 ;  /* 0x0000004003087824 */ /* 0x000fe200078e0204 */
[CC--:B------:R-:W-:Y:S02]  /*0cf0*/  LEA.HI R3, R0.reuse, R11.reuse, RZ, 0x2 ;  /* 0x0000000b00037211 */ /* 0x0c0fe400078f10ff */
[----:B------:R-:W-:Y:S02]  /*0d00*/  LEA.HI R0, R0, R11, RZ, 0x5 ;  /* 0x0000000b00007211 */ /* 0x000fe400078f28ff */
[--C-:B------:R-:W-:Y:S01]  /*0d10*/  SHF.R.S32.HI R17, RZ, 0x2, R3.reuse ;  /* 0x00000002ff117819 */ /* 0x100fe20000011403 */
[----:B------:R-:W-:Y:S01]  /*0d20*/  STL [R1+0x60], R8 ;  /* 0x0000600801007387 */ /* 0x000fe20000100800 */
[----:B------:R-:W-:Y:S02]  /*0d30*/  LOP3.LUT R4, R3, 0xfffffffc, RZ, 0xc0, !PT ;  /* 0xfffffffc03047812 */ /* 0x000fe400078ec0ff */
[----:B------:R-:W-:Y:S01]  /*0d40*/  SHF.R.S32.HI R0, RZ, 0x5, R0 ;  /* 0x00000005ff007819 */ /* 0x000fe20000011400 */
[----:B------:R-:W-:Y:S01]  /*0d50*/  VIADD R10, R17, 0x60 ;  /* 0x00000060110a7836 */ /* 0x000fe20000000000 */
[----:B------:R-:W-:Y:S01]  /*0d60*/  SHF.R.S32.HI R6, RZ, 0x1f, R3 ;  /* 0x0000001fff067819 */ /* 0x000fe20000011403 */
[----:B------:R-:W-:Y:S01]  /*0d70*/  IMAD.IADD R7, R11, 0x1, -R4 ;  /* 0x000000010b077824 */ /* 0x000fe200078e0a04 */
[----:B------:R-:W-:Y:S01]  /*0d80*/  SHF.R.S32.HI R4, RZ, 0x1f, R17 ;  /* 0x0000001fff047819 */ /* 0x000fe20000011411 */
[----:B------:R-:W-:Y:S01]  /*0d90*/  IMAD.SHL.U32 R3, R10, 0x40, RZ ;  /* 0x000000400a037824 */ /* 0x000fe200078e00ff */
[----:B------:R-:W-:Y:S01]  /*0da0*/  SHF.R.S32.HI R0, RZ, 0x1f, R10 ;  /* 0x0000001fff007819 */ /* 0x000fe2000001140a */
[C---:B------:R-:W-:Y:S01]  /*0db0*/  IMAD.SHL.U32 R18, R7.reuse, 0x8, RZ ;  /* 0x0000000807127824 */ /* 0x040fe200078e00ff */
[----:B------:R-:W-:Y:S01]  /*0dc0*/  LEA.HI R6, R6, R17, RZ, 0x3 ;  /* 0x0000001106067211 */ /* 0x000fe200078f18ff */
[----:B------:R-:W-:Y:S01]  /*0dd0*/  IMAD.SHL.U32 R152, R7, 0x4, RZ ;  /* 0x0000000407987824 */ /* 0x000fe200078e00ff */
[----:B------:R-:W-:Y:S01]  /*0de0*/  LEA.HI R4, R0, R10, RZ, 0x3 ;  /* 0x0000000a00047211 */ /* 0x000fe200078f18ff */
[----:B------:R-:W-:Y:S01]  /*0df0*/  STL [R1+0x10], RZ ;  /* 0x000010ff01007387 */ /* 0x000fe20000100800 */
[----:B------:R-:W-:-:S02]  /*0e00*/  LOP3.LUT R6, R6, 0xfffffff8, RZ, 0xc0, !PT ;  /* 0xfffffff806067812 */ /* 0x000fc400078ec0ff */
[----:B------:R-:W-:Y:S02]  /*0e10*/  LEA.HI R0, R7, R7, RZ, 0x1 ;  /* 0x0000000707007211 */ /* 0x000fe400078f08ff */
[----:B------:R-:W-:Y:S01]  /*0e20*/  LOP3.LUT R3, R3, 0x1c0, RZ, 0xc0, !PT ;  /* 0x000001c003037812 */ /* 0x000fe200078ec0ff */
[----:B------:R-:W-:Y:S01]  /*0e30*/  IMAD.IADD R6, R17, 0x1, -R6 ;  /* 0x0000000111067824 */ /* 0x000fe200078e0a06 */
[----:B------:R-:W-:Y:S02]  /*0e40*/  SHF.L.U32 R4, R4, 0x6, RZ ;  /* 0x0000000604047819 */ /* 0x000fe400000006ff */
[----:B------:R-:W-:Y:S02]  /*0e50*/  SHF.R.U32.HI R10, RZ, 0x3, R3 ;  /* 0x00000003ff0a7819 */ /* 0x000fe40000011603 */
[----:B------:R-:W-:Y:S02]  /*0e60*/  LOP3.LUT R4, R4, 0xfffffe00, RZ, 0xc0, !PT ;  /* 0xfffffe0004047812 */ /* 0x000fe400078ec0ff */
[----:B------:R-:W-:-:S02]  /*0e70*/  LOP3.LUT R0, R0, 0x1ffffffe, RZ, 0xc0, !PT ;  /* 0x1ffffffe00007812 */ /* 0x000fc400078ec0ff */
[----:B------:R-:W-:Y:S01]  /*0e80*/  LOP3.LUT R3, R3, 0x38, R18, 0xf8, !PT ;  /* 0x0000003803037812 */ /* 0x000fe200078ef812 */
[----:B------:R0:W-:Y:S02]  /*0e90*/  STL [R1+0x4c], R4 ;  /* 0x00004c0401007387 */ /* 0x0001e40000100800 */
[----:B------:R-:W-:Y:S01]  /*0ea0*/  IMAD.IADD R0, R7, 0x1, -R0 ;  /* 0x0000000107007824 */ /* 0x000fe200078e0a00 */
[----:B------:R-:W-:Y:S01]  /*0eb0*/  LOP3.LUT R3, R4, R3, R10, 0xf6, !PT ;  /* 0x0000000304037212 */ /* 0x000fe200078ef60a */
[----:B------:R1:W-:Y:S02]  /*0ec0*/  STL [R1+0x48], R6 ;  /* 0x0000480601007387 */ /* 0x0003e40000100800 */
[----:B------:R-:W-:Y:S02]  /*0ed0*/  IMAD R0, R0, 0x8, R8 ;  /* 0x0000000800007824 */ /* 0x000fe400078e0208 */
[----:B------:R-:W-:Y:S02]  /*0ee0*/  IMAD R3, R3, 0x2, R2 ;  /* 0x0000000203037824 */ /* 0x000fe400078e0202 */
[----:B0-----:R-:W-:-:S02]  /*0ef0*/  IMAD.IADD R4, R9, 0x1, -R5 ;  /* 0x0000000109047824 */ /* 0x001fc400078e0a05 */
[----:B-1----:R-:W-:-:S05]  /*0f00*/  VIADD R6, R152, 0x10 ;  /* 0x0000001098067836 */ /* 0x002fca0000000000 */
[----:B------:R0:W-:Y:S04]  /*0f10*/  STL [R1+0x14], R6 ;  /* 0x0000140601007387 */ /* 0x0001e80000100800 */
[----:B------:R0:W-:Y:S04]  /*0f20*/  STL [R1+0xc], R4 ;  /* 0x00000c0401007387 */ /* 0x0001e80000100800 */
[----:B------:R0:W-:Y:S04]  /*0f30*/  STL [R1+0x3c], R0 ;  /* 0x00003c0001007387 */ /* 0x0001e80000100800 */
[----:B------:R0:W-:Y:S02]  /*0f40*/  STL [R1+0x5c], R3 ;  /* 0x00005c0301007387 */ /* 0x0001e40000100800 */
.L_x_14166:
[----:B------:R-:W-:Y:S05]  /*0f50*/  YIELD ;  /* 0x0000000000007946 */ /* 0x000fea0003800000 */
[----:B------:R-:W-:Y:S01]  /*0f60*/  ULDC.64 UR4, c[0x0][0xa28] ;  /* 0x00028a0000047ab9 */ /* 0x000fe20000000a00 */
[----:B0--3-5:R-:W0:Y:S01]  /*0f70*/  LDC.64 R6, c[0x0][0xa08] ;  /* 0x00028200ff067b82 */ /* 0x029e220000000a00 */
[----:B------:R-:W-:Y:S01]  /*0f80*/  ISETP.NE.U32.AND P1, PT, RZ, UR4, PT ;  /* 0x00000004ff007c0c */ /* 0x000fe2000bf25070 */
[----:B------:R-:W-:Y:S02]  /*0f90*/  IMAD.MOV.U32 R0, RZ, RZ, RZ ;  /* 0x000000ffff007224 */ /* 0x000fe400078e00ff */
[----:B--2---:R-:W-:Y:S01]  /*0fa0*/  IMAD.MOV.U32 R30, RZ, RZ, RZ ;  /* 0x000000ffff1e7224 */ /* 0x004fe200078e00ff */
[----:B------:R-:W-:Y:S01]  /*0fb0*/  ISETP.NE.AND.EX P1, PT, RZ, UR5, PT, P1 ;  /* 0x00000005ff007c0c */ /* 0x000fe2000bf25310 */
[----:B------:R-:W-:-:S02]  /*0fc0*/  ULDC.64 UR4, c[0x0][0xa18] ;  /* 0x0002860000047ab9 */ /* 0x000fc40000000a00 */
[----:B------:R-:W-:-:S04]  /*0fd0*/  ISETP.NE.U32.AND P2, PT, RZ, UR4, PT ;  /* 0x00000004ff007c0c */ /* 0x000fc8000bf45070 */
[----:B------:R-:W-:Y:S01]  /*0fe0*/  ISETP.NE.AND.EX P2, PT, RZ, UR5, PT, P2 ;  /* 0x00000005ff007c0c */ /* 0x000fe2000bf45320 */
[----:B------:R-:W-:Y:S02]  /*0ff0*/  ULDC.64 UR4, c[0x0][0xa08] ;  /* 0x0002820000047ab9 */ /* 0x000fe40000000a00 */
[----:B------:R-:W-:-:S03]  /*1000*/  ISETP.NE.U32.AND P0, PT, RZ, UR4, PT ;  /* 0x00000004ff007c0c */ /* 0x000fc6000bf05070 */
[----:B-1----:R-:W1:Y:S01]  /*1010*/  @P1 LDC.64 R4, c[0x0][0xa28] ;  /* 0x00028a00ff041b82 */ /* 0x002e620000000a00 */
[----:B0-----:R-:W-:-:S07]  /*1020*/  IMAD.WIDE R10, R35, 0x4, R6 ;  /* 0x00000004230a7825 */ /* 0x001fce00078e0206 */
[----:B------:R-:W0:Y:S01]  /*1030*/  @P2 LDC.64 R8, c[0x0][0xa18] ;  /* 0x00028600ff082b82 */ /* 0x000e220000000a00 */
[----:B------:R-:W-:Y:S01]  /*1040*/  ULDC UR4, c[0x0][0x288] ;  /* 0x0000a20000047ab9 */ /* 0x000fe20000000800 */
[----:B------:R-:W-:Y:S01]  /*1050*/  ISETP.NE.AND.EX P0, PT, RZ, UR5, PT, P0 ;  /* 0x00000005ff007c0c */ /* 0x000fe2000bf05300 */
[----:B------:R-:W-:Y:S01]  /*1060*/  IMAD.U32 R3, RZ, RZ, UR4 ;  /* 0x00000004ff037e24 */ /* 0x000fe2000f8e00ff */
[----:B------:R-:W-:-:S11]  /*1070*/  ULDC.64 UR4, c[0x0][0x418] ;  /* 0x0001060000047ab9 */ /* 0x000fd60000000a00 */
[----:B------:R2:W5:Y:S01]  /*1080*/  @P0 LDG.E R30, desc[UR38][R10.64] ;  /* 0x000000260a1e0981 */ /* 0x000562000c1e1900 */
[----:B-1----:R-:W-:-:S05]  /*1090*/  @P1 IMAD.WIDE R4, R35, 0x4, R4 ;  /* 0x0000000423041825 */ /* 0x002fca00078e0204 */
[----:B------:R2:W5:Y:S01]  /*10a0*/  @P1 LDG.E R0, desc[UR38][R4.64] ;  /* 0x0000002604001981 */ /* 0x000562000c1e1900 */
[----:B0-----:R-:W-:-:S05]  /*10b0*/  @P2 IMAD.WIDE R6, R35, 0x4, R8 ;  /* 0x0000000423062825 */ /* 0x001fca00078e0208 */
[----:B------:R-:W3:Y:S01]  /*10c0*/  @P2 LDG.E R3, desc[UR38][R6.64] ;  /* 0x0000002606032981 */ /* 0x000ee2000c1e1900 */
        /* <DEDUP_REMOVED lines=9> */
[----:B---3--:R2:W-:Y:S01]  /*1160*/  STL [R1+0x4], R3 ;  /* 0x0000040301007387 */ /* 0x0085e20000100800 */
[----:B------:R-:W-:Y:S01]  /*1170*/  IMAD.MOV.U32 R14, RZ, RZ, R3 ;  /* 0x000000ffff0e7224 */ /* 0x000fe200078e0003 */
[----:B------:R-:W-:Y:S06]  /*1180*/  @P2 BRA `(.L_x_13975) ;  /* 0x0000000000282947 */ /* 0x000fec0003800000 */
[----:B------:R-:W-:Y:S02]  /*1190*/  ULDC.64 UR4, c[0x0][0xa00] ;  /* 0x0002800000047ab9 */ /* 0x000fe40000000a00 */
[----:B------:R-:W-:-:S04]  /*11a0*/  ISETP.NE.U32.AND P1, PT, RZ, UR4, PT ;  /* 0x00000004ff007c0c */ /* 0x000fc8000bf25070 */
[----:B------:R-:W-:-:S13]  /*11b0*/  ISETP.NE.AND.EX P1, PT, RZ, UR5, PT, P1 ;  /* 0x00000005ff007c0c */ /* 0x000fda000bf25310 */
[----:B------:R-:W-:Y:S05]  /*11c0*/  @!P1 BRA `(.L_x_13975) ;  /* 0x0000000000189947 */ /* 0x000fea0003800000 */
[----:B--2---:R-:W0:Y:S02]  /*11d0*/  LDC.64 R4, c[0x0][0xa00] ;  /* 0x00028000ff047b82 */ /* 0x004e240000000a00 */
[----:B0-----:R-:W-:-:S05]  /*11e0*/  IMAD.WIDE R4, R35, 0x4, R4 ;  /* 0x0000000423047825 */ /* 0x001fca00078e0204 */
[----:B------:R-:W2:Y:S04]  /*11f0*/  LDG.E R3, desc[UR38][R4.64] ;  /* 0x0000002604037981 */ /* 0x000ea8000c1e1900 */
[----:B------:R-:W2:Y:S02]  /*1200*/  LDG.E R6, desc[UR38][R4.64+0x4] ;  /* 0x0000042604067981 */ /* 0x000ea4000c1e1900 */
[----:B--2---:R-:W-:-:S05]  /*1210*/  IMAD.IADD R14, R6, 0x1, -R3 ;  /* 0x00000001060e7824 */ /* 0x004fca00078e0a03 */
[----:B------:R0:W-:Y:S02]  /*1220*/  STL [R1+0x4], R14 ;  /* 0x0000040e01007387 */ /* 0x0001e40000100800 */
.L_x_13975:
[----:B------:R-:W-:Y:S01]  /*1230*/  ULDC.64 UR4, c[0x0][0xa20] ;  /* 0x0002880000047ab9 */ /* 0x000fe20000000a00 */
[----:B------:R1:W-:Y:S01]  /*1240*/  STL [R1+0x50], R34 ;  /* 0x0000502201007387 */ /* 0x0003e20000100800 */
[----:B------:R-:W-:-:S03]  /*1250*/  ISETP.NE.U32.AND P1, PT, RZ, UR4, PT ;  /* 0x00000004ff007c0c */ /* 0x000fc6000bf25070 */
[----:B------:R1:W-:Y:S01]  /*1260*/  STL [R1+0x54], R35 ;  /* 0x0000542301007387 */ /* 0x0003e20000100800 */
[----:B------:R-:W-:-:S13]  /*1270*/  ISETP.NE.AND.EX P1, PT, RZ, UR5, PT, P1 ;  /* 0x00000005ff007c0c */ /* 0x000fda000bf25310 */
[----:B-1----:R-:W-:Y:S05]  /*1280*/  @!P1 BRA `(.L_x_13976) ;  /* 0x0000000000109947 */ /* 0x002fea0003800000 */
[----:B--2---:R-:W1:Y:S02]  /*1290*/  LDC.64 R4, c[0x0][0xa20] ;  /* 0x00028800ff047b82 */ /* 0x004e640000000a00 */
[----:B-1----:R-:W-:-:S05]  /*12a0*/  IMAD.WIDE R4, R35, 0x4, R4 ;  /* 0x0000000423047825 */ /* 0x002fca00078e0204 */
[----:B------:R1:W5:Y:S01]  /*12b0*/  LDG.E R31, desc[UR38][R4.64] ;  /* 0x00000026041f7981 */ /* 0x000362000c1e1900 */
[----:B------:R-:W-:Y:S05]  /*12c0*/  BRA `(.L_x_13977) ;  /* 0x0000000000107947 */ /* 0x000fea0003800000 */
.L_x_13976:
[----:B------:R-:W-:Y:S05]  /*12d0*/  @!P0 BRA `(.L_x_13977) ;  /* 0x00000000000c8947 */ /* 0x000fea0003800000 */
[----:B--2---:R-:W2:Y:S04]  /*12e0*/  LDG.E R4, desc[UR38][R10.64] ;  /* 0x000000260a047981 */ /* 0x004ea8000c1e1900 */
[----:B------:R-:W2:Y:S02]  /*12f0*/  LDG.E R31, desc[UR38][R10.64+0x4] ;  /* 0x000004260a1f7981 */ /* 0x000ea4000c1e1900 */
[----:B--2---:R-:W-:-:S07]  /*1300*/  IMAD.IADD R31, R31, 0x1, -R4 ;  /* 0x000000011f1f7824 */ /* 0x004fce00078e0a04 */
.L_x_13977:
[----:B------:R-:W-:Y:S01]  /*1310*/  ULDC.64 UR4, c[0x0][0xa10] ;  /* 0x0002840000047ab9 */ /* 0x000fe20000000a00 */
[----:B------:R-:W3:Y:S01]  /*1320*/  LDC R9, c[0x0][0x448] ;  /* 0x00011200ff097b82 */ /* 0x000ee20000000800 */
[----:B------:R-:W-:-:S04]  /*1330*/  ISETP.NE.U32.AND P0, PT, RZ, UR4, PT ;  /* 0x00000004ff007c0c */ /* 0x000fc8000bf05070 */
[----:B------:R-:W-:Y:S01]  /*1340*/  ISETP.NE.AND.EX P0, PT, RZ, UR5, PT, P0 ;  /* 0x00000005ff007c0c */ /* 0x000fe2000bf05300 */
[----:B------:R-:W-:Y:S02]  /*1350*/  ULDC.64 UR4, c[0x0][0xa30] ;  /* 0x00028c0000047ab9 */ /* 0x000fe40000000a00 */
[----:B------:R-:W-:Y:S01]  /*1360*/  ISETP.NE.U32.AND P1, PT, RZ, UR4, PT ;  /* 0x00000004ff007c0c */ /* 0x000fe2000bf25070 */
[----:B-----5:R-:W-:Y:S01]  /*1370*/  IMAD.MOV.U32 R24, RZ, RZ, R31 ;  /* 0x000000ffff187224 */ /* 0x020fe200078e001f */
[----:B------:R-:W4:Y:S02]  /*1380*/  LDC.64 R12, c[0x0][0x9e0] ;  /* 0x00027800ff0c7b82 */ /* 0x000f240000000a00 */
[----:B------:R-:W-:-:S06]  /*1390*/  ISETP.NE.AND.EX P1, PT, RZ, UR5, PT, P1 ;  /* 0x00000005ff007c0c */ /* 0x000fcc000bf25310 */
[----:B-12---:R-:W1:Y:S08]  /*13a0*/  @P0 LDC.64 R4, c[0x0][0xa10] ;  /* 0x00028400ff040b82 */ /* 0x006e700000000a00 */
[----:B------:R-:W2:Y:S01]  /*13b0*/  @P1 LDC.64 R6, c[0x0][0xa30] ;  /* 0x00028c00ff061b82 */ /* 0x000ea20000000a00 */
[----:B-1----:R-:W-:-:S05]  /*13c0*/  @P0 IMAD.WIDE R4, R35, 0x4, R4 ;  /* 0x0000000423040825 */ /* 0x002fca00078e0204 */
[----:B------:R-:W4:Y:S04]  /*13d0*/  @P0 LDG.E R3, desc[UR38][R4.64] ;  /* 0x0000002604030981 */ /* 0x000f28000c1e1900 */
[----:B------:R-:W4:Y:S01]  /*13e0*/  @P0 LDG.E R8, desc[UR38][R4.64+0x4] ;  /* 0x0000042604080981 */ /* 0x000f22000c1e1900 */
[----:B--2---:R-:W-:-:S05]  /*13f0*/  @P1 IMAD.WIDE R6, R35, 0x4, R6 ;  /* 0x0000000423061825 */ /* 0x004fca00078e0206 */
[----:B------:R1:W5:Y:S01]  /*1400*/  @P1 LDG.E R24, desc[UR38][R6.64] ;  /* 0x0000002606181981 */ /* 0x000362000c1e1900 */
[----:B---3--:R-:W-:Y:S01]  /*1410*/  ISETP.NE.AND P1, PT, R9, 0x1, PT ;  /* 0x000000010900780c */ /* 0x008fe20003f25270 */
[----:B------:R-:W-:Y:S01]  /*1420*/  IMAD R15, R33, 0xc0, RZ ;  /* 0x000000c0210f7824 */ /* 0x000fe200078e02ff */
[----:B----4-:R-:W-:-:S04]  /*1430*/  ISETP.GE.AND P2, PT, R13, 0x1, PT ;  /* 0x000000010d00780c */ /* 0x010fc80003f46270 */
[----:B------:R2:W-:Y:S07]  /*1440*/  STL [R1+0x18], R15 ;  /* 0x0000180f01007387 */ /* 0x0005ee0000100800 */
[----:B------:R-:W3:Y:S08]  /*1450*/  @P1 LDC R9, c[0x0][0x44c] ;  /* 0x00011300ff091b82 */ /* 0x000ef00000000800 */
[----:B------:R-:W4:Y:S01]  /*1460*/  @P1 LDC R10, c[0x0][0x450] ;  /* 0x00011400ff0a1b82 */ /* 0x000f220000000800 */
[----:B------:R-:W-:-:S02]  /*1470*/  @P0 IMAD.IADD R29, R8, 0x1, -R3 ;  /* 0x00000001081d0824 */ /* 0x000fc400078e0a03 */
[----:B------:R-:W-:Y:S02]  /*1480*/  IMAD.IADD R8, R31, 0x1, -R0 ;  /* 0x000000011f087824 */ /* 0x000fe400078e0a00 */
[----:B------:R-:W-:Y:S02]  /*1490*/  VIADD R0, R15, 0xbf ;  /* 0x000000bf0f007836 */ /* 0x000fe40000000000 */
[----:B------:R-:W-:Y:S02]  /*14a0*/  IMAD.IADD R11, R8, 0x1, R29 ;  /* 0x00000001080b7824 */ /* 0x000fe400078e021d */
[----:B---3--:R-:W-:-:S03]  /*14b0*/  @P1 IMAD.HI.U32 R3, R0, R9, RZ ;  /* 0x0000000900031227 */ /* 0x008fc600078e00ff */
[----:B------:R2:W-:Y:S01]  /*14c0*/  STL [R1+0x8], R11 ;  /* 0x0000080b01007387 */ /* 0x0005e20000100800 */
[----:B------:R-:W-:Y:S01]  /*14d0*/  IMAD.MOV.U32 R5, RZ, RZ, R0 ;  /* 0x000000ffff057224 */ /* 0x000fe200078e0000 */
[----:B----4-:R-:W-:Y:S01]  /*14e0*/  @P1 SHF.R.U32.HI R5, RZ, R10, R3 ;  /* 0x0000000aff051219 */ /* 0x010fe20000011603 */
[C---:B------:R-:W-:Y:S01]  /*14f0*/  VIADD R0, R11.reuse, 0x7f ;  /* 0x0000007f0b007836 */ /* 0x040fe20000000000 */
[----:B------:R-:W-:-:S04]  /*1500*/  IADD3 R28, R11, 0x1, -R14 ;  /* 0x000000010b1c7810 */ /* 0x000fc80007ffe80e */
[----:B------:R-:W-:Y:S01]  /*1510*/  SHF.R.S32.HI R3, RZ, 0x1f, R0 ;  /* 0x0000001fff037819 */ /* 0x000fe20000011400 */
[----:B-1----:R-:W-:-:S03]  /*1520*/  IMAD.IADD R7, R28, 0x1, R5 ;  /* 0x000000011c077824 */ /* 0x002fc600078e0205 */
[----:B------:R-:W-:Y:S01]  /*1530*/  LEA.HI R3, R3, R0, RZ, 0x7 ;  /* 0x0000000003037211 */ /* 0x000fe200078f38ff */
[----:B------:R-:W-:-:S03]  /*1540*/  IMAD.IADD R0, R7, 0x1, R12 ;  /* 0x0000000107007824 */ /* 0x000fc600078e020c */
[----:B------:R-:W-:Y:S01]  /*1550*/  SHF.R.S32.HI R92, RZ, 0x7, R3 ;  /* 0x00000007ff5c7819 */ /* 0x000fe20000011403 */
[----:B--2---:R-:W-:Y:S06]  /*1560*/  @!P2 BRA `(.L_x_13978) ;  /* 0x000000000048a947 */ /* 0x004fec0003800000 */
        /* <DEDUP_REMOVED lines=11> */
.L_x_13980:
[----:B------:R-:W-:-:S13]  /*1620*/  ISETP.NE.AND P0, PT, R13, 0x1, PT ;  /* 0x000000010d00780c */ /* 0x000fda0003f05270 */
[----:B------:R-:W1:Y:S02]  /*1630*/  @P0 LDC.64 R4, c[0x0][0x9e8] ;  /* 0x00027a00ff040b82 */ /* 0x000e640000000a00 */
[----:B-1----:R-:W-:-:S05]  /*1640*/  @P0 IMAD.HI.U32 R4, R3, R4, RZ ;  /* 0x0000000403040227 */ /* 0x002fca00078e00ff */
[----:B------:R-:W-:-:S07]  /*1650*/  @P0 SHF.R.U32.HI R3, RZ, R5, R4 ;  /* 0x00000005ff030219 */ /* 0x000fce0000011604 */
.L_x_13981:
[----:B------:R-:W-:Y:S05]  /*1660*/  BSYNC B0 ;  /* 0x0000000000007941 */ /* 0x000fea0003800000 */
.L_x_13979:
[----:B------:R-:W-:-:S05]  /*1670*/  IMAD R3, R3, R13, R13 ;  /* 0x0000000d03037224 */ /* 0x000fca00078e020d */
[----:B------:R-:W-:-:S07]  /*1680*/  VIMNMX R0, R0, R3, PT ;  /* 0x0000000300007248 */ /* 0x000fce0003fe0100 */
.L_x_13978:
        /* <DEDUP_REMOVED lines=20> */
.L_x_13984:
[----:B------:R-:W-:-:S13]  /*17d0*/  ISETP.NE.AND P0, PT, R13, 0x1, PT ;  /* 0x000000010d00780c */ /* 0x000fda0003f05270 */
[----:B------:R-:W1:Y:S02]  /*17e0*/  @P0 LDC.64 R6, c[0x0][0x9e8] ;  /* 0x00027a00ff060b82 */ /* 0x000e640000000a00 */
[----:B-1----:R-:W-:-:S05]  /*17f0*/  @P0 IMAD.HI.U32 R6, R3, R6, RZ ;  /* 0x0000000603060227 */ /* 0x002fca00078e00ff */
[----:B------:R-:W-:-:S07]  /*1800*/  @P0 SHF.R.U32.HI R3, RZ, R7, R6 ;  /* 0x00000007ff030219 */ /* 0x000fce0000011606 */
.L_x_13985:
[----:B------:R-:W-:Y:S05]  /*1810*/  BSYNC B0 ;  /* 0x0000000000007941 */ /* 0x000fea0003800000 */
.L_x_13983:
[----:B------:R-:W-:-:S05]  /*1820*/  IMAD R3, R3, R13, RZ ;  /* 0x0000000d03037224 */ /* 0x000fca00078e02ff */
[----:B------:R-:W-:-:S07]  /*1830*/  VIMNMX R4, R4, R3, !PT ;  /* 0x0000000304047248 */ /* 0x000fce0007fe0100 */
.L_x_13982:
        /* <DEDUP_REMOVED lines=43> */
.L_x_13988:
[----:B------:R-:W-:Y:S05]  /*1af0*/  BSYNC B6 ;  /* 0x0000000000067941 */ /* 0x000fea0003800000 */
.L_x_13987:
        /* <DEDUP_REMOVED lines=20> */
.L_x_13990:
[----:B------:R-:W-:Y:S05]  /*1c40*/  BSYNC B6 ;  /* 0x0000000000067941 */ /* 0x000fea0003800000 */
.L_x_13989:
[----:B------:R-:W-:Y:S01]  /*1c50*/  ULDC.64 UR4, c[0x0][0x9f8] ;  /* 0x00027e0000047ab9 */ /* 0x000fe20000000a00 */
[----:B------:R-:W2:Y:S01]  /*1c60*/  LDL R38, [R1+0x48] ;  /* 0x0000480001267983 */ /* 0x000ea20000100800 */
[----:B------:R-:W-:Y:S01]  /*1c70*/  ISETP.NE.U32.AND P0, PT, RZ, UR4, PT ;  /* 0x00000004ff007c0c */ /* 0x000fe2000bf05070 */
[----:B------:R-:W1:Y:S01]  /*1c80*/  LDC.64 R74, c[0x0][0x300] ;  /* 0x0000c000ff4a7b82 */ /* 0x000e620000000a00 */
[----:B------:R-:W-:Y:S01]  /*1c90*/  IMAD.IADD R32, R30, 0x1, R31 ;  /* 0x000000011e207824 */ /* 0x000fe200078e021f */
[----:B------:R-:W3:Y:S01]  /*1ca0*/  LDL.LU R44, [R1] ;  /* 0x00000000012c7983 */ /* 0x000ee20000300800 */
[----:B------:R-:W-:Y:S01]  /*1cb0*/  ISETP.NE.AND.EX P0, PT, RZ, UR5, PT, P0 ;  /* 0x00000005ff007c0c */ /* 0x000fe2000bf05300 */
[----:B------:R-:W-:Y:S01]  /*1cc0*/  ULDC.64 UR6, c[0x0][0xa08] ;  /* 0x0002820000067ab9 */ /* 0x000fe20000000a00 */
[----:B------:R-:W-:Y:S01]  /*1cd0*/  SHF.R.S32.HI R11, RZ, 0x1f, R34 ;  /* 0x0000001fff0b7819 */ /* 0x000fe20000011422 */
[----:B------:R-:W4:Y:S01]  /*1ce0*/  LDL R36, [R1+0x4c] ;  /* 0x00004c0001247983 */ /* 0x000f220000100800 */
[----:B------:R-:W0:Y:S01]  /*1cf0*/  S2R R43, SR_TID.X ;  /* 0x00000000002b7919 */ /* 0x000e220000002100 */
[----:B------:R-:W-:Y:S01]  /*1d00*/  SHF.R.S32.HI R41, RZ, 0x1f, R32 ;  /* 0x0000001fff297819 */ /* 0x000fe20000011420 */
[----:B------:R-:W-:Y:S01]  /*1d10*/  ULDC.64 UR4, c[0x0][0x308] ;  /* 0x0000c20000047ab9 */ /* 0x000fe20000000a00 */
[----:B------:R-:W3:Y:S08]  /*1d20*/  LDC.64 R72, c[0x0][0x3f8] ;  /* 0x0000fe00ff487b82 */ /* 0x000ef00000000a00 */
[----:B------:R-:W0:Y:S08]  /*1d30*/  @P0 LDC.64 R4, c[0x0][0x9f8] ;  /* 0x00027e00ff040b82 */ /* 0x000e300000000a00 */
[----:B------:R-:W1:Y:S01]  /*1d40*/  LDC R39, c[0x0][0x3f4] ;  /* 0x0000fd00ff277b82 */ /* 0x000e620000000800 */
[----:B0-----:R-:W-:-:S05]  /*1d50*/  @P0 IMAD.WIDE R4, R35, 0x4, R4 ;  /* 0x0000000423040825 */ /* 0x001fca00078e0204 */
[----:B------:R0:W4:Y:S01]  /*1d60*/  @P0 LDG.E R35, desc[UR38][R4.64] ;  /* 0x0000002604230981 */ /* 0x000122000c1e1900 */
[-C--:B-1----:R-:W-:Y:S01]  /*1d70*/  IMAD R0, R41, R74.reuse, RZ ;  /* 0x0000004a29007224 */ /* 0x082fe200078e02ff */
[----:B------:R-:W-:Y:S01]  /*1d80*/  ISETP.NE.U32.AND P0, PT, RZ, UR6, PT ;  /* 0x00000006ff007c0c */ /* 0x000fe2000bf05070 */
[C---:B------:R-:W-:Y:S01]  /*1d90*/  IMAD.WIDE.U32 R6, R32.reuse, R74, RZ ;  /* 0x0000004a20067225 */ /* 0x040fe200078e00ff */
[----:B------:R-:W-:Y:S02]  /*1da0*/  SHF.R.U32.HI R42, RZ, 0x7, R43 ;  /* 0x00000007ff2a7819 */ /* 0x000fe4000001162b */
[----:B------:R-:W-:Y:S01]  /*1db0*/  ISETP.NE.AND.EX P0, PT, RZ, UR7, PT, P0 ;  /* 0x00000007ff007c0c */ /* 0x000fe2000bf05300 */
[----:B------:R-:W-:Y:S01]  /*1dc0*/  IMAD R3, R32, R75, R0 ;  /* 0x0000004b20037224 */ /* 0x000fe200078e0200 */
[----:B------:R-:W-:Y:S01]  /*1dd0*/  ISETP.NE.AND P6, PT, R42, 0x1, PT ;  /* 0x000000012a00780c */ /* 0x000fe20003fc5270 */
[----:B------:R-:W-:Y:S01]  /*1de0*/  VIADD R43, R43, 0xffffff80 ;  /* 0xffffff802b2b7836 */ /* 0x000fe20000000000 */
[----:B------:R-:W-:Y:S01]  /*1df0*/  SHF.R.S32.HI R40, RZ, 0x1f, R17 ;  /* 0x0000001fff287819 */ /* 0x000fe20000011411 */
[----:B------:R-:W-:Y:S01]  /*1e00*/  IMAD.IADD R7, R7, 0x1, R3 ;  /* 0x0000000107077824 */ /* 0x000fe200078e0203 */
[----:B------:R-:W-:Y:S01]  /*1e10*/  SHF.R.S32.HI R19, RZ, 0x1f, R18 ;  /* 0x0000001fff137819 */ /* 0x000fe20000011412 */
[----:B------:R-:W-:Y:S01]  /*1e20*/  IMAD R3, R11, UR4, RZ ;  /* 0x000000040b037c24 */ /* 0x000fe2000f8e02ff */
[----:B------:R-:W-:Y:S01]  /*1e30*/  SHF.R.S32.HI R153, RZ, 0x1f, R152 ;  /* 0x0000001fff997819 */ /* 0x000fe20000011498 */
[----:B0-----:R-:W-:-:S04]  /*1e40*/  IMAD.WIDE.U32 R4, R34, UR4, R6 ;  /* 0x0000000422047c25 */ /* 0x001fc8000f8e0006 */
[----:B------:R-:W-:Y:S01]  /*1e50*/  IMAD R3, R34, UR5, R3 ;  /* 0x0000000522037c24 */ /* 0x000fe2000f8e0203 */
[----:B------:R-:W-:Y:S01]  /*1e60*/  ULDC.64 UR4, c[0x0][0x310] ;  /* 0x0000c40000047ab9 */ /* 0x000fe20000000a00 */
[----:B------:R-:W-:-:S04]  /*1e70*/  IMAD.WIDE.U32 R6, R17, R74, R18 ;  /* 0x0000004a11067225 */ /* 0x000fc800078e0012 */
[----:B------:R-:W-:Y:S02]  /*1e80*/  IMAD.IADD R5, R5, 0x1, R3 ;  /* 0x0000000105057824 */ /* 0x000fe400078e0203 */
[----:B------:R-:W-:Y:S02]  /*1e90*/  VIADD R67, R18, 0x20 ;  /* 0x0000002012437836 */ /* 0x000fe40000000000 */
[----:B------:R-:W-:Y:S02]  /*1ea0*/  VIADD R65, R42, 0x8 ;  /* 0x000000082a417836 */ /* 0x000fe40000000000 */
[----:B------:R-:W-:Y:S01]  /*1eb0*/  IMAD.SHL.U32 R64, R39, 0x2, RZ ;  /* 0x0000000227407824 */ /* 0x000fe200078e00ff */
[C---:B--2---:R-:W-:Y:S01]  /*1ec0*/  LOP3.LUT P1, RZ, R38.reuse, 0x4, RZ, 0xc0, !PT ;  /* 0x0000000426ff7812 */ /* 0x044fe2000782c0ff */
[----:B------:R-:W-:Y:S02]  /*1ed0*/  IMAD.SHL.U32 R71, R38, 0x40, RZ ;  /* 0x0000004026477824 */ /* 0x000fe400078e00ff */
[----:B------:R-:W-:Y:S01]  /*1ee0*/  VIADD R38, R17, 0x60 ;  /* 0x0000006011267836 */ /* 0x000fe20000000000 */
[----:B---3--:R-:W-:-:S02]  /*1ef0*/  LOP3.LUT R44, R44, 0xfffffffb, RZ, 0xc0, !PT ;  /* 0xfffffffb2c2c7812 */ /* 0x008fc400078ec0ff */
[----:B------:R-:W-:Y:S02]  /*1f00*/  LOP3.LUT R71, R71, 0x1c0, RZ, 0xc0, !PT ;  /* 0x000001c047477812 */ /* 0x000fe400078ec0ff */
[----:B------:R-:W-:Y:S02]  /*1f10*/  SHF.R.S32.HI R66, RZ, 0x1f, R38 ;  /* 0x0000001fff427819 */ /* 0x000fe40000011426 */
[----:B------:R-:W-:Y:S02]  /*1f20*/  SHF.R.S32.HI R38, RZ, 0x1f, R43 ;  /* 0x0000001fff267819 */ /* 0x000fe4000001142b */
[----:B------:R-:W-:Y:S02]  /*1f30*/  SHF.R.U32.HI R68, RZ, 0x3, R71 ;  /* 0x00000003ff447819 */ /* 0x000fe40000011647 */
[----:B------:R-:W-:Y:S02]  /*1f40*/  @P1 LOP3.LUT R44, R44, 0x4, RZ, 0xfc, !PT ;  /* 0x000000042c2c1812 */ /* 0x000fe400078efcff */
[----:B------:R-:W-:-:S03]  /*1f50*/  LEA.HI R38, R38, R43, RZ, 0x5 ;  /* 0x0000002b26267211 */ /* 0x000fc600078f28ff */
[----:B------:R0:W-:Y:S01]  /*1f60*/  STL [R1], R44 ;  /* 0x0000002c01007387 */ /* 0x0001e20000100800 */
[----:B------:R-:W-:Y:S02]  /*1f70*/  SHF.R.S32.HI R38, RZ, 0x5, R38 ;  /* 0x00000005ff267819 */ /* 0x000fe40000011426 */
[----:B----4-:R-:W-:Y:S02]  /*1f80*/  SHF.R.S32.HI R0, RZ, 0x1f, R35 ;  /* 0x0000001fff007819 */ /* 0x010fe40000011423 */
[----:B------:R-:W-:Y:S02]  /*1f90*/  SEL R35, R35, RZ, !P0 ;  /* 0x000000ff23237207 */ /* 0x000fe40004000000 */
[----:B------:R-:W-:-:S03]  /*1fa0*/  SEL R12, R0, RZ, !P0 ;  /* 0x000000ff000c7207 */ /* 0x000fc60004000000 */
[----:B------:R-:W-:Y:S02]  /*1fb0*/  IMAD.WIDE.U32 R8, R35, UR4, R4 ;  /* 0x0000000423087c25 */ /* 0x000fe4000f8e0004 */
[----:B------:R-:W1:Y:S02]  /*1fc0*/  LDC.64 R4, c[0x0][0x408] ;  /* 0x00010200ff047b82 */ /* 0x000e640000000a00 */
[----:B------:R-:W-:Y:S01]  /*1fd0*/  IMAD R0, R12, UR4, RZ ;  /* 0x000000040c007c24 */ /* 0x000fe2000f8e02ff */
[----:B------:R-:W-:-:S03]  /*1fe0*/  IADD3 R77, P0, R8, R6, RZ ;  /* 0x00000006084d7210 */ /* 0x000fc60007f1e0ff */
[----:B------:R-:W-:Y:S01]  /*1ff0*/  IMAD R3, R35, UR5, R0 ;  /* 0x0000000523037c24 */ /* 0x000fe2000f8e0200 */
[----:B------:R-:W-:Y:S05]  /*2000*/  @!P6 WARPSYNC.ALL ;  /* 0x000000000000e948 */ /* 0x000fea0003800000 */
[----:B------:R-:W-:Y:S01]  /*2010*/  ULDC.64 UR4, c[0x0][0x330] ;  /* 0x0000cc0000047ab9 */ /* 0x000fe20000000a00 */
[----:B------:R-:W-:Y:S02]  /*2020*/  IMAD R0, R40, R74, RZ ;  /* 0x0000004a28007224 */ /* 0x000fe400078e02ff */
[----:B------:R-:W-:Y:S02]  /*2030*/  IMAD R11, R11, UR4, RZ ;  /* 0x000000040b0b7c24 */ /* 0x000fe4000f8e02ff */
[----:B------:R-:W-:Y:S01]  /*2040*/  IMAD R13, R17, R75, R0 ;  /* 0x0000004b110d7224 */ /* 0x000fe200078e0200 */
[----:B------:R-:W-:Y:S01]  /*2050*/  SHF.L.U64.HI R75, R74, 0x7, R75 ;  /* 0x000000074a4b7819 */ /* 0x000fe2000001024b */
[----:B------:R-:W-:-:S02]  /*2060*/  IMAD R15, R34, UR5, R11 ;  /* 0x00000005220f7c24 */ /* 0x000fc4000f8e020b */
[----:B------:R-:W-:Y:S01]  /*2070*/  IMAD.WIDE.U32 R10, R34, UR4, R18 ;  /* 0x00000004220a7c25 */ /* 0x000fe2000f8e0012 */
[----:B------:R-:W-:Y:S01]  /*2080*/  ULDC.64 UR4, c[0x0][0x338] ;  /* 0x0000ce0000047ab9 */ /* 0x000fe20000000a00 */
[----:B-1----:R-:W-:Y:S02]  /*2090*/  SHF.L.U64.HI R70, R4, 0x7, R5 ;  /* 0x0000000704467819 */ /* 0x002fe40000010205 */
[----:B------:R-:W-:Y:S02]  /*20a0*/  IMAD R0, R40, R72, RZ ;  /* 0x0000004828007224 */ /* 0x000fe400078e02ff */
[----:B------:R-:W-:Y:S02]  /*20b0*/  IMAD.IADD R11, R11, 0x1, R15 ;  /* 0x000000010b0b7824 */ /* 0x000fe400078e020f */
[----:B------:R-:W-:Y:S02]  /*20c0*/  IMAD R21, R17, R73, R0 ;  /* 0x0000004911157224 */ /* 0x000fe400078e0200 */
[----:B------:R-:W-:-:S02]  /*20d0*/  IMAD.IADD R78, R9, 0x1, R3 ;  /* 0x00000001094e7824 */ /* 0x000fc400078e0203 */
[-C--:B------:R-:W-:Y:S02]  /*20e0*/  IMAD R0, R40, R4.reuse, RZ ;  /* 0x0000000428007224 */ /* 0x080fe400078e02ff */
[----:B------:R-:W-:Y:S01]  /*20f0*/  IMAD.WIDE.U32 R58, R35, UR4, R10 ;  /* 0x00000004233a7c25 */ /* 0x000fe2000f8e000a */
[----:B------:R-:W-:Y:S02]  /*2100*/  IADD3.X R76, R78, R7, R13, P0, !PT ;  /* 0x000000074e4c7210 */ /* 0x000fe400007fe40d */
[----:B------:R-:W-:Y:S01]  /*2110*/  ISETP.GE.AND P0, PT, R18, R39, PT ;  /* 0x000000271200720c */ /* 0x000fe20003f06270 */
[----:B------:R-:W-:-:S04]  /*2120*/  IMAD.WIDE.U32 R10, R17, R4, R152 ;  /* 0x00000004110a7225 */ /* 0x000fc800078e0098 */
[C---:B------:R-:W-:Y:S02]  /*2130*/  IMAD R31, R17.reuse, R5, R0 ;  /* 0x00000005111f7224 */ /* 0x040fe400078e0200 */
[----:B------:R-:W-:Y:S01]  /*2140*/  IMAD R3, R12, UR4, RZ ;  /* 0x000000040c037c24 */ /* 0x000fe2000f8e02ff */
[----:B------:R-:W-:Y:S01]  /*2150*/  ULDC UR4, c[0x0][0x2f4] ;  /* 0x0000bd0000047ab9 */ /* 0x000fe20000000800 */
[----:B------:R-:W-:Y:S01]  /*2160*/  IMAD.WIDE.U32 R14, R17, R4, R18 ;  /* 0x00000004110e7225 */ /* 0x000fe200078e0012 */
[----:B------:R-:W-:-:S03]  /*2170*/  ISETP.GE.AND P2, PT, R67, UR4, PT ;  /* 0x0000000443007c0c */ /* 0x000fc6000bf46270 */
[----:B------:R-:W-:Y:S01]  /*2180*/  IMAD.IADD R11, R11, 0x1, R31 ;  /* 0x000000010b0b7824 */ /* 0x000fe200078e021f */
[----:B------:R-:W-:Y:S01]  /*2190*/  IADD3 R15, R31, R15, RZ ;  /* 0x0000000f1f0f7210 */ /* 0x000fe20007ffe0ff */
[----:B------:R-:W-:Y:S01]  /*21a0*/  IMAD R37, R35, UR5, R3 ;  /* 0x0000000523257c24 */ /* 0x000fe2000f8e0203 */
[----:B------:R-:W-:Y:S01]  /*21b0*/  SEL R3, R39, RZ, P0 ;  /* 0x000000ff27037207 */ /* 0x000fe20000000000 */
[----:B-----5:R-:W-:Y:S01]  /*21c0*/  IMAD.WIDE.U32 R30, R24, R4, R10 ;  /* 0x00000004181e7225 */ /* 0x020fe200078e000a */
[----:B------:R-:W-:Y:S01]  /*21d0*/  @!P6 BAR.SYNC.DEFER_BLOCKING 0x9, 0x100 ;  /* 0x024400000000eb1d */ /* 0x000fe20000010000 */
[C---:B------:R-:W-:Y:S02]  /*21e0*/  IADD3 R10, P1, R17.reuse, R32, RZ ;  /* 0x00000020110a7210 */ /* 0x040fe40007f3e0ff */
[----:B------:R-:W-:-:S04]  /*21f0*/  IMAD.WIDE.U32 R6, R17, R72, R152 ;  /* 0x0000004811067225 */ /* 0x000fc800078e0098 */
[----:B------:R-:W-:-:S04]  /*2200*/  IMAD.WIDE.U32 R12, R17, R72, R18 ;  /* 0x00000048110c7225 */ /* 0x000fc800078e0012 */
[----:B------:R-:W-:Y:S02]  /*2210*/  IMAD.IADD R3, R18, 0x1, R3 ;  /* 0x0000000112037824 */ /* 0x000fe400078e0203 */
[----:B------:R-:W-:Y:S01]  /*2220*/  IMAD.X R11, R40, 0x1, R41, P1 ;  /* 0x00000001280b7824 */ /* 0x000fe200008e0629 */
[----:B------:R-:W-:Y:S01]  /*2230*/  ISETP.GE.AND P1, PT, R18, UR4, PT ;  /* 0x0000000412007c0c */ /* 0x000fe2000bf26270 */
[----:B------:R-:W-:Y:S01]  /*2240*/  IMAD.IADD R7, R7, 0x1, R21 ;  /* 0x0000000107077824 */ /* 0x000fe200078e0215 */
[----:B------:R-:W-:Y:S01]  /*2250*/  SHF.R.S32.HI R0, RZ, 0x1f, R3 ;  /* 0x0000001fff007819 */ /* 0x000fe20000011403 */
[----:B------:R-:W-:Y:S01]  /*2260*/  IMAD.IADD R13, R21, 0x1, R13 ;  /* 0x00000001150d7824 */ /* 0x000fe200078e020d */
[----:B------:R-:W-:Y:S01]  /*2270*/  SHF.R.S32.HI R21, RZ, 0x1f, R24 ;  /* 0x0000001fff157819 */ /* 0x000fe20000011418 */
[----:B------:R-:W-:Y:S01]  /*2280*/  VIADD R40, R17, 0x60 ;  /* 0x0000006011287836 */ /* 0x000fe20000000000 */
[----:B------:R-:W-:Y:S01]  /*2290*/  LEA.HI R0, R0, R3, RZ, 0x3 ;  /* 0x0000000300007211 */ /* 0x000fe200078f18ff */
[----:B------:R-:W-:-:S03]  /*22a0*/  IMAD.WIDE.U32 R56, R24, R72, R6 ;  /* 0x0000004818387225 */ /* 0x000fc600078e0006 */
[----:B------:R-:W-:Y:S01]  /*22b0*/  SHF.R.S32.HI R6, RZ, 0x3, R0 ;  /* 0x00000003ff067819 */ /* 0x000fe20000011400 */
[----:B------:R-:W-:Y:S02]  /*22c0*/  IMAD.SHL.U32 R40, R40, 0x40, RZ ;  /* 0x0000004028287824 */ /* 0x000fe400078e00ff */
[C---:B------:R-:W-:Y:S02]  /*22d0*/  IMAD R3, R21.reuse, R72, RZ ;  /* 0x0000004815037224 */ /* 0x040fe400078e02ff */
[-C--:B------:R-:W-:Y:S01]  /*22e0*/  IMAD R21, R21, R4.reuse, RZ ;  /* 0x0000000415157224 */ /* 0x080fe200078e02ff */
[----:B------:R-:W-:Y:S01]  /*22f0*/  LOP3.LUT R40, R40, 0x1c0, RZ, 0xc0, !PT ;  /* 0x000001c028287812 */ /* 0x000fe200078ec0ff */
[----:B------:R-:W-:Y:S02]  /*2300*/  IMAD.SHL.U32 R69, R4, 0x80, RZ ;  /* 0x0000008004457824 */ /* 0x000fe400078e00ff */
[C---:B------:R-:W-:Y:S02]  /*2310*/  IMAD R7, R24.reuse, R5, R21 ;  /* 0x0000000518077224 */ /* 0x040fe400078e0215 */
[----:B------:R-:W-:Y:S01]  /*2320*/  IMAD.WIDE.U32 R20, R24, R4, R14 ;  /* 0x0000000418147225 */ /* 0x000fe200078e000e */
[----:B------:R-:W-:-:S03]  /*2330*/  LOP3.LUT R4, R40, 0x38, R0, 0xf8, !PT ;  /* 0x0000003828047812 */ /* 0x000fc600078ef800 */
[----:B------:R-:W-:Y:S02]  /*2340*/  VIADD R40, R17, 0x60 ;  /* 0x0000006011287836 */ /* 0x000fe40000000000 */
[----:B------:R-:W-:Y:S01]  /*2350*/  IMAD R61, R24, R73, R3 ;  /* 0x00000049183d7224 */ /* 0x000fe200078e0203 */
[----:B------:R-:W-:Y:S01]  /*2360*/  LOP3.LUT R3, R71, 0x18, R18, 0xf8, !PT ;  /* 0x0000001847037812 */ /* 0x000fe200078ef812 */
[----:B------:R-:W-:Y:S01]  /*2370*/  IMAD.SHL.U32 R40, R40, 0x40, RZ ;  /* 0x0000004028287824 */ /* 0x000fe200078e00ff */
[----:B------:R-:W-:Y:S01]  /*2380*/  SHF.L.U64.HI R73, R72, 0x7, R73 ;  /* 0x0000000748497819 */ /* 0x000fe20000010249 */
[----:B------:R-:W-:Y:S01]  /*2390*/  IMAD.WIDE.U32 R34, R24, R72, R12 ;  /* 0x0000004818227225 */ /* 0x000fe200078e000c */
[----:B------:R-:W-:Y:S02]  /*23a0*/  LOP3.LUT R3, R3, R68, RZ, 0x3c, !PT ;  /* 0x0000004403037212 */ /* 0x000fe400078e3cff */
[----:B------:R-:W-:Y:S01]  /*23b0*/  LOP3.LUT R40, R40, 0x1c0, RZ, 0xc0, !PT ;  /* 0x000001c028287812 */ /* 0x000fe200078ec0ff */
[----:B------:R-:W-:-:S02]  /*23c0*/  IMAD.IADD R60, R31, 0x1, R7 ;  /* 0x000000011f3c7824 */ /* 0x000fc400078e0207 */
[----:B------:R-:W-:Y:S01]  /*23d0*/  IMAD R63, R38, 0x200, R3 ;  /* 0x00000200263f7824 */ /* 0x000fe200078e0203 */
[----:B------:R-:W-:Y:S01]  /*23e0*/  LOP3.LUT R3, R71, 0x38, R0, 0xf8, !PT ;  /* 0x0000003847037812 */ /* 0x000fe200078ef800 */
[----:B------:R-:W-:Y:S01]  /*23f0*/  IMAD.IADD R32, R7, 0x1, R21 ;  /* 0x0000000107207824 */ /* 0x000fe200078e0215 */
[----:B------:R-:W-:Y:S01]  /*2400*/  SHF.R.U32.HI R40, RZ, 0x3, R40 ;  /* 0x00000003ff287819 */ /* 0x000fe20000011628 */
[----:B------:R-:W-:Y:S01]  /*2410*/  IMAD.IADD R62, R57, 0x1, R61 ;  /* 0x00000001393e7824 */ /* 0x000fe200078e023d */
[----:B------:R-:W-:Y:S01]  /*2420*/  LOP3.LUT R3, R3, R68, RZ, 0x3c, !PT ;  /* 0x0000004403037212 */ /* 0x000fe200078e3cff */
[----:B------:R-:W-:Y:S01]  /*2430*/  IMAD.SHL.U32 R74, R74, 0x80, RZ ;  /* 0x000000804a4a7824 */ /* 0x000fe200078e00ff */
[----:B------:R-:W-:Y:S01]  /*2440*/  LOP3.LUT R12, R4, R40, RZ, 0x3c, !PT ;  /* 0x00000028040c7212 */ /* 0x000fe200078e3cff */
[----:B------:R-:W-:Y:S01]  /*2450*/  IMAD.SHL.U32 R72, R72, 0x80, RZ ;  /* 0x0000008048487824 */ /* 0x000fe200078e00ff */
[----:B------:R-:W-:Y:S01]  /*2460*/  LOP3.LUT R7, R0, 0xfffffff8, RZ, 0xc0, !PT ;  /* 0xfffffff800077812 */ /* 0x000fe200078ec0ff */
[----:B------:R-:W-:Y:S01]  /*2470*/  IMAD R4, R38, 0x200, R3 ;  /* 0x0000020026047824 */ /* 0x000fe200078e0203 */
[----:B------:R-:W-:Y:S01]  /*2480*/  IADD3 R61, R61, R35, RZ ;  /* 0x000000233d3d7210 */ /* 0x000fe20007ffe0ff */
[----:B------:R-:W-:Y:S01]  /*2490*/  IMAD.IADD R3, R36, 0x1, R12 ;  /* 0x0000000124037824 */ /* 0x000fe200078e020c */
[----:B------:R-:W-:Y:S01]  /*24a0*/  SHF.R.S32.HI R5, RZ, 0x1f, R7 ;  /* 0x0000001fff057819 */ /* 0x000fe20000011407 */
[----:B0-----:R-:W-:-:S07]  /*24b0*/  IMAD.IADD R0, R59, 0x1, R37 ;  /* 0x000000013b007824 */ /* 0x001fce00078e0225 */
.L_x_14040:
[----:B------:R-:W2:Y:S01]  /*24c0*/  LDL R39, [R1+0x48] ;  /* 0x0000480001277983 */ /* 0x000ea20000100800 */
[----:B0-----:R-:W0:Y:S03]  /*24d0*/  LDC.64 R86, c[0x0][0x300] ;  /* 0x0000c000ff567b82 */ /* 0x001e260000000a00 */
[----:B------:R-:W3:Y:S01]  /*24e0*/  LDL.LU R38, [R1] ;  /* 0x0000000001267983 */ /* 0x000ee20000300800 */
[----:B------:R-:W-:Y:S01]  /*24f0*/  VIADD R36, R26, 0xffffffff ;  /* 0xffffffff1a247836 */ /* 0x000fe20000000000 */
[----:B------:R-:W-:Y:S05]  /*2500*/  YIELD ;  /* 0x0000000000007946 */ /* 0x000fea0003800000 */
[----:B------:R-:W1:Y:S01]  /*2510*/  LDC.64 R80, c[0x0][0x2e8] ;  /* 0x0000ba00ff507b82 */ /* 0x000e620000000a00 */
[----:B------:R-:W-:Y:S01]  /*2520*/  SHF.R.S32.HI R79, RZ, 0x1f, R36 ;  /* 0x0000001fff4f7819 */ /* 0x000fe20000011424 */
[-C--:B------:R-:W-:Y:S01]  /*2530*/  IMAD R13, R75, R36.reuse, RZ ;  /* 0x000000244b0d7224 */ /* 0x080fe200078e02ff */
[----:B------:R-:W-:Y:S01]  /*2540*/  BSSY B0, `(.L_x_13991) ;  /* 0x00002d7000007945 */ /* 0x000fe20003800000 */
[----:B------:R-:W-:-:S04]  /*2550*/  IMAD.WIDE.U32 R14, R74, R36, RZ ;  /* 0x000000244a0e7225 */ /* 0x000fc800078e00ff */
[----:B------:R-:W-:Y:S01]  /*2560*/  IMAD R13, R79, R74, R13 ;  /* 0x0000004a4f0d7224 */ /* 0x000fe200078e020d */
[----:B------:R-:W-:Y:S01]  /*2570*/  IADD3 R26, P3, R77, R14, RZ ;  /* 0x0000000e4d1a7210 */ /* 0x000fe20007f7e0ff */
[----:B------:R-:W-:Y:S01]  /*2580*/  IMAD.MOV.U32 R84, RZ, RZ, R14 ;  /* 0x000000ffff547224 */ /* 0x000fe200078e000e */
[----:B------:R-:W4:Y:S01]  /*2590*/  LDC R88, c[0x0][0x3f4] ;  /* 0x0000fd00ff587b82 */ /* 0x000f220000000800 */
[----:B------:R-:W-:Y:S02]  /*25a0*/  IMAD.IADD R85, R15, 0x1, R13 ;  /* 0x000000010f557824 */ /* 0x000fe400078e020d */
[----:B0-----:R-:W-:Y:S02]  /*25b0*/  IMAD R37, R87, 0x60, RZ ;  /* 0x0000006057257824 */ /* 0x001fe400078e02ff */
[----:B------:R-:W-:-:S03]  /*25c0*/  IMAD.WIDE.U32 R12, R86, 0x60, R84 ;  /* 0x00000060560c7825 */ /* 0x000fc600078e0054 */
[----:B------:R-:W-:Y:S01]  /*25d0*/  IADD3 R15, P4, R77, R12, RZ ;  /* 0x0000000c4d0f7210 */ /* 0x000fe20007f9e0ff */
[----:B------:R-:W-:-:S03]  /*25e0*/  IMAD R12, R22, 0x2000, R63 ;  /* 0x00002000160c7824 */ /* 0x000fc600078e023f */
[----:B------:R-:W-:Y:S01]  /*25f0*/  IADD3.X R14, R76, R13, R37, P4, !PT ;  /* 0x0000000d4c0e7210 */ /* 0x000fe200027fe425 */
[C---:B------:R-:W-:Y:S01]  /*2600*/  VIADD R82, R12.reuse, 0x20 ;  /* 0x000000200c527836 */ /* 0x040fe20000000000 */
[----:B-1----:R-:W-:Y:S01]  /*2610*/  LEA R40, P4, R15, R80, 0x1 ;  /* 0x000000500f287211 */ /* 0x002fe200078808ff */
[----:B------:R-:W-:Y:S01]  /*2620*/  IMAD R83, R12, 0x2, R25 ;  /* 0x000000020c537824 */ /* 0x000fe200078e0219 */
[----:B------:R-:W-:Y:S02]  /*2630*/  IADD3.X R13, R85, R76, RZ, P3, !PT ;  /* 0x0000004c550d7210 */ /* 0x000fe40001ffe4ff */
[----:B------:R-:W-:Y:S02]  /*2640*/  LEA.HI.X R41, R15, R81, R14, 0x1, P4 ;  /* 0x000000510f297211 */ /* 0x000fe400020f0c0e */
[----:B------:R-:W-:Y:S02]  /*2650*/  ISETP.GT.AND P4, PT, R36, R27, PT ;  /* 0x0000001b2400720c */ /* 0x000fe40003f84270 */
[----:B------:R-:W-:-:S04]  /*2660*/  LEA R42, P3, R26, R80, 0x1 ;  /* 0x000000501a2a7211 */ /* 0x000fc800078608ff */
[----:B------:R-:W-:Y:S01]  /*2670*/  LEA.HI.X R43, R26, R81, R13, 0x1, P3 ;  /* 0x000000511a2b7211 */ /* 0x000fe200018f0c0d */
[----:B------:R-:W-:Y:S01]  /*2680*/  IMAD.MOV.U32 R26, RZ, RZ, R36 ;  /* 0x000000ffff1a7224 */ /* 0x000fe200078e0024 */
[----:B----4-:R-:W-:Y:S02]  /*2690*/  ISETP.GE.AND P3, PT, R88, 0x1, PT ;  /* 0x000000015800780c */ /* 0x010fe40003f66270 */
[----:B--2---:R-:W-:Y:S02]  /*26a0*/  LOP3.LUT P5, RZ, R39, 0x4, RZ, 0xc0, !PT ;  /* 0x0000000427ff7812 */ /* 0x004fe400078ac0ff */
[----:B---3--:R-:W-:-:S04]  /*26b0*/  LOP3.LUT R38, R38, 0xfffffffd, RZ, 0xc0, !PT ;  /* 0xfffffffd26267812 */ /* 0x008fc800078ec0ff */
[----:B------:R-:W-:-:S05]  /*26c0*/  @P4 LOP3.LUT R38, R38, 0x2, RZ, 0xfc, !PT ;  /* 0x0000000226264812 */ /* 0x000fca00078efcff */
[----:B------:R0:W-:Y:S02]  /*26d0*/  STL [R1], R38 ;  /* 0x0000002601007387 */ /* 0x0001e40000100800 */
[----:B------:R-:W-:-:S04]  /*26e0*/  @P5 VIADD R82, R12, 0xffffffe0 ;  /* 0xffffffe00c525836 */ /* 0x000fc80000000000 */
[----:B------:R-:W-:Y:S01]  /*26f0*/  IMAD R82, R82, 0x2, R25 ;  /* 0x0000000252527824 */ /* 0x000fe200078e0219 */
[----:B------:R-:W-:Y:S06]  /*2700*/  @!P3 BRA `(.L_x_13992) ;  /* 0x000000280078b947 */ /* 0x000fec0003800000 */
[----:B------:R-:W-:Y:S01]  /*2710*/  ULDC.U8 UR4, c[0x0][0x410] ;  /* 0x0001040000047ab9 */ /* 0x000fe20000000000 */
[-C--:B------:R-:W-:Y:S01]  /*2720*/  IMAD R13, R73, R36.reuse, RZ ;  /* 0x00000024490d7224 */ /* 0x080fe200078e02ff */
[----:B------:R-:W-:Y:S01]  /*2730*/  ISETP.NE.AND P3, PT, RZ, UR4, PT ;  /* 0x00000004ff007c0c */ /* 0x000fe2000bf65270 */
[----:B------:R-:W-:Y:S02]  /*2740*/  IMAD R12, R70, R36, RZ ;  /* 0x00000024460c7224 */ /* 0x000fe400078e02ff */
        /* <DEDUP_REMOVED lines=9> */
[----:B------:R1:W5:Y:S01]  /*27e0*/  LDL R91, [R1+0x14] ;  /* 0x00001400015b7983 */ /* 0x0003620000100800 */
        /* <DEDUP_REMOVED lines=10> */
[----:B-1----:R-:W-:Y:S06]  /*2890*/  @P4 BRA `(.L_x_13995) ;  /* 0x0000000000504947 */ /* 0x002fec0003800000 */
[----:B------:R-:W-:Y:S01]  /*28a0*/  IADD3 R13, P3, R56, R50, RZ ;  /* 0x00000032380d7210 */ /* 0x000fe20007f7e0ff */
[----:B------:R-:W-:Y:S01]  /*28b0*/  ULDC.64 UR4, c[0x0][0x3e8] ;  /* 0x0000fa0000047ab9 */ /* 0x000fe20000000a00 */
[----:B------:R-:W-:Y:S02]  /*28c0*/  CS2R R80, SRZ ;  /* 0x0000000000507805 */ /* 0x000fe4000001ff00 */
        /* <DEDUP_REMOVED lines=13> */
[----:B------:R0:W5:Y:S02]  /*29a0*/  @!P3 LDG.E.64 R84, desc[UR38][R14.64] ;  /* 0x000000260e54b981 */ /* 0x000164000c1e1b00 */
[----:B-----5:R-:W-:-:S13]  /*29b0*/  ISETP.GE.AND P3, PT, R91, R88, PT ;  /* 0x000000585b00720c */ /* 0x020fda0003f66270 */
[----:B------:R0:W5:Y:S04]  /*29c0*/  @!P3 LDG.E.64 R52, desc[UR38][R12.64+0x20] ;  /* 0x000020260c34b981 */ /* 0x000168000c1e1b00 */
[----:B------:R0:W5:Y:S02]  /*29d0*/  @!P3 LDG.E.64 R54, desc[UR38][R14.64+0x20] ;  /* 0x000020260e36b981 */ /* 0x000164000c1e1b00 */
.L_x_13995:
[----:B------:R-:W-:Y:S05]  /*29e0*/  BSYNC B1 ;  /* 0x0000000000017941 */ /* 0x000fea0003800000 */
.L_x_13994:
        /* <DEDUP_REMOVED lines=34> */
.L_x_13997:
[----:B------:R-:W-:Y:S05]  /*2c10*/  BSYNC B1 ;  /* 0x0000000000017941 */ /* 0x000fea0003800000 */
.L_x_13996:
[----:B0-----:R-:W-:Y:S01]  /*2c20*/  IMAD.MOV.U32 R12, RZ, RZ, R80 ;  /* 0x000000ffff0c7224 */ /* 0x001fe200078e0050 */
[----:B------:R-:W-:Y:S01]  /*2c30*/  UISETP.NE.AND UP0, UPT, UR37, 0x3, UPT ;  /* 0x000000032500788c */ /* 0x000fe2000bf05270 */
        /* <DEDUP_REMOVED lines=8> */
[----:B------:R-:W-:-:S02]  /*2cc0*/  PLOP3.LUT P3, PT, PT, PT, UP0, 0x80, 0x0 ;  /* 0x000000000000781c */ /* 0x000fc40003f6f008 */
[----:B------:R-:W-:Y:S01]  /*2cd0*/  PRMT R87, R12, 0x7610, R87 ;  /* 0x000076100c577816 */ /* 0x000fe20000000057 */
[----:B-----5:R-:W-:Y:S01]  /*2ce0*/  IMAD.MOV.U32 R12, RZ, RZ, R36 ;  /* 0x000000ffff0c7224 */ /* 0x020fe200078e0024 */
        /* <DEDUP_REMOVED lines=15> */
.L_x_13998:
[----:B------:R-:W2:Y:S01]  /*2de0*/  LDL R12, [R1+0x10] ;  /* 0x00001000010c7983 */ /* 0x000ea20000100800 */
[----:B------:R-:W-:Y:S01]  /*2df0*/  IMAD R79, R22, 0x8, R2 ;  /* 0x00000008164f7824 */ /* 0x000fe200078e0202 */
[----:B------:R-:W-:Y:S01]  /*2e00*/  BSSY B1, `(.L_x_13999) ;  /* 0x0000004000017945 */ /* 0x000fe20003800000 */
[----:B--2---:R-:W-:-:S04]  /*2e10*/  SHF.L.U32 R91, R12, 0x1f, RZ ;  /* 0x0000001f0c5b7819 */ /* 0x004fc800000006ff */
[----:B------:R-:W0:Y:S02]  /*2e20*/  SYNCS.PHASECHK.TRANS64.TRYWAIT P6, [R79+URZ+0x16890], R91 ;  /* 0x0168905b4f0075a7 */ /* 0x000e2400080c017f */
[----:B0-----:R-:W-:Y:S05]  /*2e30*/  @!P6 BRA `(.L_x_14000) ;  /* 0x000001c400f4e947 */ /* 0x001fea0003800000 */
.L_x_14325:
[----:B------:R-:W-:Y:S05]  /*2e40*/  BSYNC B1 ;  /* 0x0000000000017941 */ /* 0x000fea0003800000 */
.L_x_13999:
        /* <DEDUP_REMOVED lines=49> */
.L_x_14006:
[----:B------:R-:W-:Y:S05]  /*3160*/  BSYNC B3 ;  /* 0x0000000000037941 */ /* 0x000fea0003800000 */
.L_x_14005:
[----:B--2---:R1:W-:Y:S02]  /*3170*/  STG.E.128 desc[UR38][R42.64], R12 ;  /* 0x0000000c2a007986 */ /* 0x0043e4000c101d26 */
.L_x_14004:
[----:B------:R-:W-:Y:S05]  /*3180*/  BSYNC B2 ;  /* 0x0000000000027941 */ /* 0x000fea0003800000 */
.L_x_14003:
[----:B------:R-:W-:Y:S05]  /*3190*/  @P2 BRA `(.L_x_14002) ;  /* 0x0000000000c02947 */ /* 0x000fea0003800000 */
[----:B------:R-:W2:Y:S01]  /*31a0*/  LDL R80, [R1+0x14] ;  /* 0x0000140001507983 */ /* 0x000ea20000100800 */
[----:B------:R-:W-:Y:S03]  /*31b0*/  BSSY B2, `(.L_x_14007) ;  /* 0x000002d000027945 */ /* 0x000fe60003800000 */
[----:B-1----:R1:W3:Y:S01]  /*31c0*/  LDS.128 R12, [R82+0xe000] ;  /* 0x00e00000520c7984 */ /* 0x0022e20000000c00 */
[----:B--2---:R-:W-:-:S13]  /*31d0*/  ISETP.GE.AND P4, PT, R80, R88, PT ;  /* 0x000000585000720c */ /* 0x004fda0003f86270 */
[----:B-1-3--:R-:W-:Y:S05]  /*31e0*/  @P4 BRA `(.L_x_14008) ;  /* 0x0000000000a44947 */ /* 0x00afea0003800000 */
        /* <DEDUP_REMOVED lines=41> */
.L_x_14008:
[----:B------:R-:W-:Y:S05]  /*3480*/  BSYNC B2 ;  /* 0x0000000000027941 */ /* 0x000fea0003800000 */
.L_x_14007:
[----:B------:R2:W-:Y:S02]  /*3490*/  STG.E.128 desc[UR38][R42.64+0x40], R12 ;  /* 0x0000400c2a007986 */ /* 0x0005e4000c101d26 */
.L_x_14002:
[----:B------:R-:W-:Y:S05]  /*34a0*/  BSYNC B1 ;  /* 0x0000000000017941 */ /* 0x000fea0003800000 */
.L_x_14001:
        /* <DEDUP_REMOVED lines=48> */
.L_x_14013:
[----:B------:R-:W-:Y:S05]  /*37b0*/  BSYNC B2 ;  /* 0x0000000000027941 */ /* 0x000fea0003800000 */
.L_x_14012:
[----:B--2---:R3:W-:Y:S02]  /*37c0*/  STG.E.128 desc[UR38][R40.64], R12 ;  /* 0x0000000c28007986 */ /* 0x0047e4000c101d26 */
.L_x_14011:
[----:B------:R-:W-:Y:S05]  /*37d0*/  BSYNC B1 ;  /* 0x0000000000017941 */ /* 0x000fea0003800000 */
.L_x_14010:
[----:B------:R-:W-:Y:S05]  /*37e0*/  @P2 BRA `(.L_x_14009) ;  /* 0x0000001800b02947 */ /* 0x000fea0003800000 */
[----:B-12---:R-:W2:Y:S01]  /*37f0*/  LDL R42, [R1+0x14] ;  /* 0x00001400012a7983 */ /* 0x006ea20000100800 */
[----:B------:R-:W-:Y:S03]  /*3800*/  BSSY B1, `(.L_x_14014) ;  /* 0x000002d000017945 */ /* 0x000fe60003800000 */
[----:B---3--:R1:W3:Y:S01]  /*3810*/  LDS.128 R12, [R82+0x11000] ;  /* 0x01100000520c7984 */ /* 0x0082e20000000c00 */
        /* <DEDUP_REMOVED lines=43> */
.L_x_14015:
[----:B------:R-:W-:Y:S05]  /*3ad0*/  BSYNC B1 ;  /* 0x0000000000017941 */ /* 0x000fea0003800000 */
.L_x_14014:
[----:B------:R4:W-:Y:S01]  /*3ae0*/  STG.E.128 desc[UR38][R40.64+0x40], R12 ;  /* 0x0000400c28007986 */ /* 0x0009e2000c101d26 */
[----:B------:R-:W-:Y:S05]  /*3af0*/  BRA `(.L_x_14009) ;  /* 0x0000001400ec7947 */ /* 0x000fea0003800000 */
.L_x_13993:
        /* <DEDUP_REMOVED lines=29> */
[----:B------:R-:W-:Y:S01]  /*3cd0*/  IMAD.MOV.U32 R51, RZ, RZ, R89 ;  /* 0x000000ffff337224 */ /* 0x000fe200078e0059 */
[----:B------:R-:W-:Y:S01]  /*3ce0*/  MOV R49, R79 ;  /* 0x0000004f00317202 */ /* 0x000fe20000000f00 */
        /* <DEDUP_REMOVED lines=17> */
.L_x_14017:
[----:B------:R-:W-:Y:S05]  /*3e00*/  BSYNC B1 ;  /* 0x0000000000017941 */ /* 0x000fea0003800000 */
.L_x_14016:
[----:B-----5:R-:W-:Y:S01]  /*3e10*/  IMAD.MOV.U32 R48, RZ, RZ, R42 ;  /* 0x000000ffff307224 */ /* 0x020fe200078e002a */
[----:B------:R-:W-:Y:S01]  /*3e20*/  UISETP.NE.AND UP0, UPT, UR37, 0x3, UPT ;  /* 0x000000032500788c */ /* 0x000fe2000bf05270 */
[----:B------:R-:W-:Y:S02]  /*3e30*/  IMAD.MOV.U32 R49, RZ, RZ, R43 ;  /* 0x000000ffff317224 */ /* 0x000fe400078e002b */
[----:B------:R-:W-:Y:S02]  /*3e40*/  IMAD.MOV.U32 R50, RZ, RZ, R40 ;  /* 0x000000ffff327224 */ /* 0x000fe400078e0028 */
[----:B------:R-:W-:Y:S01]  /*3e50*/  IMAD.MOV.U32 R51, RZ, RZ, R41 ;  /* 0x000000ffff337224 */ /* 0x000fe200078e0029 */
[----:B------:R-:W-:Y:S02]  /*3e60*/  PLOP3.LUT P3, PT, PT, PT, UP0, 0x80, 0x0 ;  /* 0x000000000000781c */ /* 0x000fe40003f6f008 */
[----:B------:R-:W-:Y:S01]  /*3e70*/  PRMT R100, R50, 0x5410, R49 ;  /* 0x0000541032647816 */ /* 0x000fe20000000031 */
[----:B------:R-:W-:Y:S01]  /*3e80*/  IMAD.MOV.U32 R49, RZ, RZ, R47 ;  /* 0x000000ffff317224 */ /* 0x000fe200078e002f */
[----:B------:R-:W-:Y:S01]  /*3e90*/  PRMT R102, R48, 0x5410, R51 ;  /* 0x0000541030667816 */ /* 0x000fe20000000033 */
[----:B------:R-:W-:-:S02]  /*3ea0*/  IMAD.MOV.U32 R48, RZ, RZ, R46 ;  /* 0x000000ffff307224 */ /* 0x000fc400078e002e */
        /* <DEDUP_REMOVED lines=16> */
[----:B------:R-:W-:Y:S02]  /*3fb0*/  PRMT R108, R49, 0x7610, R108 ;  /* 0x00007610316c7816 */ /* 0x000fe4000000006c */
[----:B------:R-:W-:Y:S02]  /*3fc0*/  PRMT R105, R105, 0x5410, R48 ;  /* 0x0000541069697816 */ /* 0x000fe40000000030 */
[----:B------:R-:W-:Y:S02]  /*3fd0*/  PRMT R107, R50, 0x7610, R107 ;  /* 0x00007610326b7816 */ /* 0x000fe4000000006b */
[----:B------:R-:W-:Y:S01]  /*3fe0*/  PRMT R111, R51, 0x7610, R111 ;  /* 0x00007610336f7816 */ /* 0x000fe2000000006f */
[----:B------:R-:W-:Y:S06]  /*3ff0*/  @!P3 BRA `(.L_x_14018) ;  /* 0x000000000004b947 */ /* 0x000fec0003800000 */
[----:B------:R-:W-:Y:S01]  /*4000*/  BPT.TRAP 0x1 ;  /* 0x000000040000795c */ /* 0x000fe20000300000 */
.L_x_14018:
[----:B------:R-:W2:Y:S01]  /*4010*/  LDL R48, [R1+0x10] ;  /* 0x0000100001307983 */ /* 0x000ea20000100800 */
[----:B------:R-:W-:Y:S01]  /*4020*/  IMAD R79, R22, 0x8, R2 ;  /* 0x00000008164f7824 */ /* 0x000fe200078e0202 */
[----:B------:R-:W0:Y:S01]  /*4030*/  LDC R95, c[0x0][0x2f4] ;  /* 0x0000bd00ff5f7b82 */ /* 0x000e220000000800 */
[----:B------:R-:W-:Y:S01]  /*4040*/  BSSY B1, `(.L_x_14019) ;  /* 0x0000005000017945 */ /* 0x000fe20003800000 */
[----:B0-----:R-:W-:Y:S01]  /*4050*/  IMAD.IADD R97, R95, 0x1, -R64 ;  /* 0x000000015f617824 */ /* 0x001fe200078e0a40 */
[----:B--2---:R-:W-:-:S04]  /*4060*/  SHF.L.U32 R91, R48, 0x1f, RZ ;  /* 0x0000001f305b7819 */ /* 0x004fc800000006ff */
[----:B------:R-:W0:Y:S02]  /*4070*/  SYNCS.PHASECHK.TRANS64.TRYWAIT P5, [R79+URZ+0x16890], R91 ;  /* 0x0168905b4f0075a7 */ /* 0x000e2400080a017f */
[----:B0-----:R-:W-:Y:S05]  /*4080*/  @!P5 BRA `(.L_x_14020) ;  /* 0x000001b40074d947 */ /* 0x001fea0003800000 */
.L_x_14326:
[----:B------:R-:W-:Y:S05]  /*4090*/  BSYNC B1 ;  /* 0x0000000000017941 */ /* 0x000fea0003800000 */
.L_x_14019:
        /* <DEDUP_REMOVED lines=10> */
[----:B------:R-:W-:-:S03]  /*4140*/  SEL R48, R64, R97, !P0 ;  /* 0x0000006140307207 */ /* 0x000fc60004000000 */
[----:B------:R-:W-:-:S05]  /*4150*/  IMAD.IADD R99, R99, 0x1, R89 ;  /* 0x0000000163637824 */ /* 0x000fca00078e0259 */
[----:B------:R-:W-:Y:S01]  /*4160*/  IADD3.X R96, R78, R99, R5, P5, P6 ;  /* 0x000000634e607210 */ /* 0x000fe20002fec405 */
[----:B-1----:R-:W-:Y:S01]  /*4170*/  VIADD R51, R49, 0xffffff80 ;  /* 0xffffff8031337836 */ /* 0x002fe20000000000 */
[----:B------:R-:W-:-:S04]  /*4180*/  SHF.R.S32.HI R49, RZ, 0x1f, R48 ;  /* 0x0000001fff317819 */ /* 0x000fc80000011430 */
[----:B------:R-:W-:Y:S02]  /*4190*/  LEA.HI R49, R49, R48, RZ, 0x4 ;  /* 0x0000003031317211 */ /* 0x000fe400078f20ff */
[----:B------:R-:W-:Y:S02]  /*41a0*/  SHF.R.S32.HI R50, RZ, 0x1f, R51 ;  /* 0x0000001fff327819 */ /* 0x000fe40000011433 */
[----:B------:R-:W-:Y:S02]  /*41b0*/  LEA.HI.SX32 R49, R49, R6, 0x1c ;  /* 0x0000000631317211 */ /* 0x000fe400078fe2ff */
[----:B------:R-:W-:-:S03]  /*41c0*/  LEA.HI R50, R50, R51, RZ, 0x5 ;  /* 0x0000003332327211 */ /* 0x000fc600078f28ff */
[----:B------:R-:W-:Y:S01]  /*41d0*/  IMAD.SHL.U32 R98, R49, 0x8, RZ ;  /* 0x0000000831627824 */ /* 0x000fe200078e00ff */
[----:B------:R-:W-:-:S04]  /*41e0*/  SHF.R.S32.HI R50, RZ, 0x5, R50 ;  /* 0x00000005ff327819 */ /* 0x000fc80000011432 */
[----:B------:R-:W-:-:S04]  /*41f0*/  LOP3.LUT R49, R71, 0x38, R98, 0xf8, !PT ;  /* 0x0000003847317812 */ /* 0x000fc800078ef862 */
[----:B------:R-:W-:-:S05]  /*4200*/  LOP3.LUT R49, R49, R68, RZ, 0x3c, !PT ;  /* 0x0000004431317212 */ /* 0x000fca00078e3cff */
[----:B------:R-:W-:Y:S02]  /*4210*/  IMAD R51, R50, 0x200, R49 ;  /* 0x0000020032337824 */ /* 0x000fe400078e0231 */
[C---:B------:R-:W-:Y:S02]  /*4220*/  IMAD R49, R22.reuse, 0x2000, R4 ;  /* 0x0000200016317824 */ /* 0x040fe400078e0204 */
[----:B------:R-:W-:Y:S02]  /*4230*/  IMAD R51, R22, 0x2000, R51 ;  /* 0x0000200016337824 */ /* 0x000fe400078e0233 */
[----:B------:R-:W-:-:S03]  /*4240*/  IMAD R49, R49, 0x2, R2 ;  /* 0x0000000231317824 */ /* 0x000fc600078e0202 */
[----:B------:R-:W-:-:S03]  /*4250*/  LEA R52, R51, R2, 0x1 ;  /* 0x0000000233347211 */ /* 0x000fc600078e08ff */
[----:B------:R-:W1:Y:S04]  /*4260*/  LDS.128 R48, [R49+0xe400] ;  /* 0x00e4000031307984 */ /* 0x000e680000000c00 */
[----:B------:R-:W2:Y:S01]  /*4270*/  LDS.128 R52, [R52+0xe400] ;  /* 0x00e4000034347984 */ /* 0x000ea20000000c00 */
[----:B------:R-:W-:Y:S05]  /*4280*/  @P4 BRA `(.L_x_14024) ;  /* 0x00000004004c4947 */ /* 0x000fea0003800000 */
[--C-:B------:R-:W-:Y:S01]  /*4290*/  SHF.R.U64 R12, R12, 0x10, R13.reuse ;  /* 0x000000100c0c7819 */ /* 0x100fe2000000120d */
[----:B------:R-:W-:Y:S01]  /*42a0*/  HADD2.F32 R111, -RZ, R111.H0_H0 ;  /* 0x2000006fff6f7230 */ /* 0x000fe20000004100 */
[----:B------:R-:W-:Y:S01]  /*42b0*/  SHF.R.U32.HI R104, RZ, 0x10, R13 ;  /* 0x00000010ff687819 */ /* 0x000fe2000001160d */
[--C-:B--2---:R-:W-:Y:S01]  /*42c0*/  HADD2.F32 R109, -RZ, R53.reuse.H0_H0 ;  /* 0x20000035ff6d7230 */ /* 0x104fe20000004100 */
[--C-:B------:R-:W-:Y:S01]  /*42d0*/  SHF.R.U64 R13, R36, 0x10, R37.reuse ;  /* 0x00000010240d7819 */ /* 0x100fe20000001225 */
[----:B------:R-:W-:Y:S01]  /*42e0*/  HADD2.F32 R53, -RZ, R53.H1_H1 ;  /* 0x30000035ff357230 */ /* 0x000fe20000004100 */
[----:B------:R-:W-:Y:S01]  /*42f0*/  SHF.R.U32.HI R37, RZ, 0x10, R37 ;  /* 0x00000010ff257819 */ /* 0x000fe20000011625 */
[----:B------:R-:W-:Y:S01]  /*4300*/  HADD2.F32 R110, -RZ, R110.H0_H0 ;  /* 0x2000006eff6e7230 */ /* 0x000fe20000004100 */
[--C-:B------:R-:W-:Y:S01]  /*4310*/  SHF.R.U64 R14, R14, 0x10, R15.reuse ;  /* 0x000000100e0e7819 */ /* 0x100fe2000000120f */
[----:B------:R-:W-:Y:S01]  /*4320*/  HADD2.F32 R104, -RZ, R104.H0_H0 ;  /* 0x20000068ff687230 */ /* 0x000fe20000004100 */
[----:B------:R-:W-:Y:S01]  /*4330*/  SHF.R.U32.HI R36, RZ, 0x10, R15 ;  /* 0x00000010ff247819 */ /* 0x000fe2000001160f */
[----:B------:R-:W-:Y:S01]  /*4340*/  HADD2.F32 R112, -RZ, R37.H0_H0 ;  /* 0x20000025ff707230 */ /* 0x000fe20000004100 */
[--C-:B------:R-:W-:Y:S01]  /*4350*/  SHF.R.U64 R15, R38, 0x10, R39.reuse ;  /* 0x00000010260f7819 */ /* 0x100fe20000001227 */
[--C-:B-1----:R-:W-:Y:S01]  /*4360*/  HADD2.F32 R38, -RZ, R49.reuse.H0_H0 ;  /* 0x20000031ff267230 */ /* 0x102fe20000004100 */
[----:B------:R-:W-:Y:S01]  /*4370*/  SHF.R.U32.HI R106, RZ, 0x10, R39 ;  /* 0x00000010ff6a7819 */ /* 0x000fe20000011627 */
[----:B------:R-:W-:-:S02]  /*4380*/  HADD2.F32 R39, -RZ, R49.H1_H1 ;  /* 0x30000031ff277230 */ /* 0x000fc40000004100 */
[-C--:B------:R-:W-:Y:S01]  /*4390*/  FMUL.FTZ R37, R109, R111.reuse ;  /* 0x0000006f6d257220 */ /* 0x080fe20000410000 */
[-C--:B------:R-:W-:Y:S01]  /*43a0*/  FMUL.FTZ R116, R53, R112.reuse ;  /* 0x0000007035747220 */ /* 0x080fe20000410000 */
[C---:B------:R-:W-:Y:S01]  /*43b0*/  FMUL.FTZ R114, R38.reuse, R111 ;  /* 0x0000006f26727220 */ /* 0x040fe20000410000 */
        /* <DEDUP_REMOVED lines=9> */
[--C-:B------:R-:W-:Y:S01]  /*4450*/  HADD2.F32 R53, -RZ, R55.reuse.H0_H0 ;  /* 0x20000037ff357230 */ /* 0x100fe20000004100 */
[----:B------:R-:W-:Y:S01]  /*4460*/  F2FP.F16.F32.PACK_AB R37, R104, R37 ;  /* 0x000000256825723e */ /* 0x000fe200000000ff */
[----:B------:R-:W-:Y:S02]  /*4470*/  HADD2.F32 R112, -RZ, R106.H0_H0 ;  /* 0x2000006aff707230 */ /* 0x000fe40000004100 */
[----:B------:R-:W-:Y:S02]  /*4480*/  HADD2.F32 R106, -RZ, R36.H0_H0 ;  /* 0x20000024ff6a7230 */ /* 0x000fe40000004100 */
[-C--:B------:R-:W-:Y:S01]  /*4490*/  FMUL.FTZ R36, R53, R108.reuse ;  /* 0x0000006c35247220 */ /* 0x080fe20000410000 */
[----:B------:R-:W-:Y:S02]  /*44a0*/  HADD2.F32 R55, -RZ, R55.H1_H1 ;  /* 0x30000037ff377230 */ /* 0x000fe40000004100 */
[----:B------:R-:W-:Y:S01]  /*44b0*/  FMUL.FTZ R108, R49, R108 ;  /* 0x0000006c316c7220 */ /* 0x000fe20000410000 */
[----:B------:R-:W-:-:S02]  /*44c0*/  HADD2.F32 R51, -RZ, R51.H1_H1 ;  /* 0x30000033ff337230 */ /* 0x000fc40000004100 */
[----:B------:R-:W-:Y:S01]  /*44d0*/  FFMA.FTZ R36, R49, R110, -R36 ;  /* 0x0000006e31247223 */ /* 0x000fe20000010824 */
[----:B------:R-:W-:Y:S01]  /*44e0*/  FMUL.FTZ R114, R55, R112 ;  /* 0x0000007037727220 */ /* 0x000fe20000410000 */
[----:B------:R-:W-:Y:S01]  /*44f0*/  FFMA.FTZ R49, R53, R110, R108 ;  /* 0x0000006e35317223 */ /* 0x000fe2000001006c */
[C---:B------:R-:W-:Y:S01]  /*4500*/  FMUL.FTZ R112, R51.reuse, R112 ;  /* 0x0000007033707220 */ /* 0x040fe20000410000 */
[--C-:B------:R-:W-:Y:S02]  /*4510*/  HADD2.F32 R108, -RZ, R107.reuse.H1_H1 ;  /* 0x3000006bff6c7230 */ /* 0x100fe40000004100 */
[-C--:B------:R-:W-:Y:S01]  /*4520*/  FFMA.FTZ R51, R51, R106.reuse, -R114 ;  /* 0x0000006a33337223 */ /* 0x080fe20000010872 */
[----:B------:R-:W-:Y:S02]  /*4530*/  HADD2.F32 R110, -RZ, R107.H0_H0 ;  /* 0x2000006bff6e7230 */ /* 0x000fe40000004100 */
[----:B------:R-:W-:Y:S01]  /*4540*/  FFMA.FTZ R106, R55, R106, R112 ;  /* 0x0000006a376a7223 */ /* 0x000fe20000010070 */
[----:B------:R-:W-:-:S02]  /*4550*/  HADD2.F32 R107, -RZ, R13.H0_H0 ;  /* 0x2000000dff6b7230 */ /* 0x000fc40000004100 */
[----:B------:R-:W-:Y:S01]  /*4560*/  HADD2.F32 R53, -RZ, R52.H0_H0 ;  /* 0x20000034ff357230 */ /* 0x000fe20000004100 */
[----:B------:R-:W-:Y:S01]  /*4570*/  F2FP.F16.F32.PACK_AB R51, R51, R36 ;  /* 0x000000243333723e */ /* 0x000fe200000000ff */
[----:B------:R-:W-:Y:S02]  /*4580*/  HADD2.F32 R13, -RZ, R48.H0_H0 ;  /* 0x20000030ff0d7230 */ /* 0x000fe40000004100 */
[----:B------:R-:W-:Y:S02]  /*4590*/  HADD2.F32 R52, -RZ, R52.H1_H1 ;  /* 0x30000034ff347230 */ /* 0x000fe40000004100 */
        /* <DEDUP_REMOVED lines=11> */
[----:B------:R-:W-:Y:S01]  /*4650*/  HADD2.F32 R52, -RZ, R54.H0_H0 ;  /* 0x20000036ff347230 */ /* 0x000fe20000004100 */
[----:B------:R-:W-:Y:S01]  /*4660*/  F2FP.F16.F32.PACK_AB R53, R53, R12 ;  /* 0x0000000c3535723e */ /* 0x000fe200000000ff */
[--C-:B------:R-:W-:Y:S02]  /*4670*/  HADD2.F32 R107, -RZ, R105.reuse.H1_H1 ;  /* 0x30000069ff6b7230 */ /* 0x100fe40000004100 */
[----:B------:R-:W-:Y:S02]  /*4680*/  HADD2.F32 R15, -RZ, R50.H0_H0 ;  /* 0x20000032ff0f7230 */ /* 0x000fe40000004100 */
[----:B------:R-:W-:Y:S02]  /*4690*/  HADD2.F32 R54, -RZ, R54.H1_H1 ;  /* 0x30000036ff367230 */ /* 0x000fe40000004100 */
[----:B------:R-:W-:Y:S02]  /*46a0*/  HADD2.F32 R50, -RZ, R50.H1_H1 ;  /* 0x30000032ff327230 */ /* 0x000fe40000004100 */
[----:B------:R-:W-:-:S02]  /*46b0*/  HADD2.F32 R55, -RZ, R105.H0_H0 ;  /* 0x20000069ff377230 */ /* 0x000fc40000004100 */
[----:B------:R-:W-:Y:S01]  /*46c0*/  FMUL.FTZ R111, R54, R109 ;  /* 0x0000006d366f7220 */ /* 0x000fe20000410000 */
        /* <DEDUP_REMOVED lines=14> */
[----:B------:R-:W-:-:S07]  /*47b0*/  F2FP.F16.F32.PACK_AB R54, R54, R107 ;  /* 0x0000006b3636723e */ /* 0x000fce00000000ff */
.L_x_14024:
[----:B------:R-:W-:Y:S05]  /*47c0*/  BSYNC B2 ;  /* 0x0000000000027941 */ /* 0x000fea0003800000 */
.L_x_14023:
[----:B------:R-:W-:Y:S02]  /*47d0*/  ISETP.GE.AND P5, PT, R98, R95, PT ;  /* 0x0000005f6200720c */ /* 0x000fe40003fa6270 */
[----:B------:R-:W-:-:S11]  /*47e0*/  P2R R13, PR, RZ, 0x1 ;  /* 0x00000001ff0d7803 */ /* 0x000fd60000000000 */
[--C-:B------:R-:W-:Y:S02]  /*47f0*/  @!P5 SHF.R.S32.HI R12, RZ, 0x1f, R98.reuse ;  /* 0x0000001fff0cd819 */ /* 0x100fe40000011462 */
[----:B------:R-:W-:-:S04]  /*4800*/  @!P5 IADD3 R88, P0, P6, R8, R88, R98 ;  /* 0x000000580858d210 */ /* 0x000fc80007e1e062 */
[----:B------:R-:W-:Y:S02]  /*4810*/  @!P5 IADD3.X R99, R78, R99, R12, P0, P6 ;  /* 0x000000634e63d210 */ /* 0x000fe400007ec40c */
[CC--:B------:R-:W-:Y:S02]  /*4820*/  LEA R12, P6, R94.reuse, R80.reuse, 0x1 ;  /* 0x000000505e0c7211 */ /* 0x0c0fe400078c08ff */
[----:B------:R-:W-:Y:S02]  /*4830*/  ISETP.NE.AND P0, PT, R13, RZ, PT ;  /* 0x000000ff0d00720c */ /* 0x000fe40003f05270 */
[----:B------:R-:W-:Y:S02]  /*4840*/  LEA.HI.X R13, R94, R81, R96, 0x1, P6 ;  /* 0x000000515e0d7211 */ /* 0x000fe400030f0c60 */
[----:B------:R-:W-:-:S03]  /*4850*/  @!P5 LEA R14, P6, R88, R80, 0x1 ;  /* 0x00000050580ed211 */ /* 0x000fc600078c08ff */
[----:B-1----:R1:W-:Y:S01]  /*4860*/  STG.E.128 desc[UR38][R12.64], R48 ;  /* 0x000000300c007986 */ /* 0x0023e2000c101d26 */
[----:B------:R-:W-:-:S05]  /*4870*/  @!P5 LEA.HI.X R15, R88, R81, R99, 0x1, P6 ;  /* 0x00000051580fd211 */ /* 0x000fca00030f0c63 */
[----:B--2---:R1:W-:Y:S04]  /*4880*/  @!P5 STG.E.128 desc[UR38][R14.64], R52 ;  /* 0x000000340e00d986 */ /* 0x0043e8000c101d26 */
.L_x_14022:
[----:B------:R-:W-:Y:S05]  /*4890*/  BSYNC B1 ;  /* 0x0000000000017941 */ /* 0x000fea0003800000 */
.L_x_14021:
        /* <DEDUP_REMOVED lines=13> */
[----:B------:R-:W-:Y:S01]  /*4970*/  IMAD.SHL.U32 R15, R15, 0x40, RZ ;  /* 0x000000400f0f7824 */ /* 0x000fe200078e00ff */
[----:B------:R-:W-:Y:S01]  /*4980*/  LEA R48, P5, R12, R80, 0x1 ;  /* 0x000000500c307211 */ /* 0x000fe200078a08ff */
[----:B------:R-:W-:Y:S01]  /*4990*/  IMAD.SHL.U32 R36, R36, 0x40, RZ ;  /* 0x0000004024247824 */ /* 0x000fe200078e00ff */
[----:B------:R-:W-:Y:S02]  /*49a0*/  BSSY B1, `(.L_x_14025) ;  /* 0x000006a000017945 */ /* 0x000fe40003800000 */
[----:B------:R-:W-:Y:S01]  /*49b0*/  LEA.HI.X R49, R12, R81, R13, 0x1, P5 ;  /* 0x000000510c317211 */ /* 0x000fe200028f0c0d */
[----:B------:R-:W-:Y:S01]  /*49c0*/  IMAD R13, R22, 0x2000, R3 ;  /* 0x00002000160d7824 */ /* 0x000fe200078e0203 */
[----:B------:R-:W-:-:S02]  /*49d0*/  SHF.R.S32.HI R12, RZ, 0x1f, R97 ;  /* 0x0000001fff0c7819 */ /* 0x000fc40000011461 */
[----:B------:R-:W-:Y:S01]  /*49e0*/  LOP3.LUT R15, R15, 0x1c0, RZ, 0xc0, !PT ;  /* 0x000001c00f0f7812 */ /* 0x000fe200078ec0ff */
[----:B------:R-:W-:Y:S01]  /*49f0*/  IMAD R13, R13, 0x2, R2 ;  /* 0x000000020d0d7824 */ /* 0x000fe200078e0202 */
[----:B------:R-:W-:Y:S02]  /*4a00*/  LEA.HI R97, R12, R97, RZ, 0x4 ;  /* 0x000000610c617211 */ /* 0x000fe400078f20ff */
[----:B------:R-:W-:Y:S02]  /*4a10*/  LOP3.LUT R36, R36, 0x1c0, RZ, 0xc0, !PT ;  /* 0x000001c024247812 */ /* 0x000fe400078ec0ff */
[----:B------:R-:W-:Y:S02]  /*4a20*/  LEA.HI.SX32 R53, R97, R6, 0x1c ;  /* 0x0000000661357211 */ /* 0x000fe400078fe2ff */
[----:B------:R-:W-:-:S03]  /*4a30*/  SHF.R.U32.HI R15, RZ, 0x3, R15 ;  /* 0x00000003ff0f7819 */ /* 0x000fc6000001160f */
[----:B------:R-:W-:-:S05]  /*4a40*/  IMAD.SHL.U32 R53, R53, 0x8, RZ ;  /* 0x0000000835357824 */ /* 0x000fca00078e00ff */
[----:B------:R-:W-:-:S04]  /*4a50*/  LOP3.LUT R12, R36, 0x38, R53, 0xf8, !PT ;  /* 0x00000038240c7812 */ /* 0x000fc800078ef835 */
[----:B------:R-:W-:-:S05]  /*4a60*/  LOP3.LUT R12, R12, R15, RZ, 0x3c, !PT ;  /* 0x0000000f0c0c7212 */ /* 0x000fca00078e3cff */
[----:B--2---:R-:W-:-:S05]  /*4a70*/  IMAD.IADD R15, R14, 0x1, R12 ;  /* 0x000000010e0f7824 */ /* 0x004fca00078e020c */
        /* <DEDUP_REMOVED lines=11> */
[----:B------:R-:W-:Y:S01]  /*4b30*/  SHF.R.U64 R44, R44, 0x10, R45 ;  /* 0x000000102c2c7819 */ /* 0x000fe2000000122d */
[----:B------:R-:W-:Y:S01]  /*4b40*/  IMAD.MOV.U32 R45, RZ, RZ, R39 ;  /* 0x000000ffff2d7224 */ /* 0x000fe200078e0027 */
[----:B------:R-:W-:Y:S01]  /*4b50*/  SHF.R.U32.HI R87, RZ, 0x10, R43 ;  /* 0x00000010ff577819 */ /* 0x000fe2000001162b */
[----:B------:R-:W-:Y:S01]  /*4b60*/  IMAD.MOV.U32 R43, RZ, RZ, R36 ;  /* 0x000000ffff2b7224 */ /* 0x000fe200078e0024 */
[----:B------:R-:W-:Y:S01]  /*4b70*/  SHF.R.U32.HI R54, RZ, 0x10, R41 ;  /* 0x00000010ff367819 */ /* 0x000fe20000011629 */
[--C-:B------:R-:W-:Y:S01]  /*4b80*/  HADD2.F32 R36, -RZ, R12.reuse.H0_H0 ;  /* 0x2000000cff247230 */ /* 0x100fe20000004100 */
[--C-:B------:R-:W-:Y:S01]  /*4b90*/  SHF.R.U64 R41, R46, 0x10, R47.reuse ;  /* 0x000000102e297819 */ /* 0x100fe2000000122f */
[----:B------:R-:W-:Y:S01]  /*4ba0*/  HADD2.F32 R39, -RZ, R12.H1_H1 ;  /* 0x3000000cff277230 */ /* 0x000fe20000004100 */
[----:B------:R-:W-:Y:S01]  /*4bb0*/  SHF.R.U32.HI R86, RZ, 0x10, R47 ;  /* 0x00000010ff567819 */ /* 0x000fe2000001162f */
[----:B------:R-:W-:-:S02]  /*4bc0*/  IMAD.MOV.U32 R37, RZ, RZ, R15 ;  /* 0x000000ffff257224 */ /* 0x000fc400078e000f */
[--C-:B------:R-:W-:Y:S02]  /*4bd0*/  HADD2.F32 R12, -RZ, R13.reuse.H0_H0 ;  /* 0x2000000dff0c7230 */ /* 0x100fe40000004100 */
[----:B------:R-:W-:Y:S02]  /*4be0*/  HADD2.F32 R52, -RZ, R52.H0_H0 ;  /* 0x20000034ff347230 */ /* 0x000fe40000004100 */
[----:B------:R-:W-:Y:S02]  /*4bf0*/  HADD2.F32 R15, -RZ, R13.H1_H1 ;  /* 0x3000000dff0f7230 */ /* 0x000fe40000004100 */
[-C--:B------:R-:W-:Y:S01]  /*4c00*/  FMUL.FTZ R13, R36, R55.reuse ;  /* 0x00000037240d7220 */ /* 0x080fe20000410000 */
[----:B------:R-:W-:Y:S02]  /*4c10*/  HADD2.F32 R47, -RZ, R102.H1_H1 ;  /* 0x30000066ff2f7230 */ /* 0x000fe40000004100 */
[----:B------:R-:W-:Y:S01]  /*4c20*/  FMUL.FTZ R55, R12, R55 ;  /* 0x000000370c377220 */ /* 0x000fe20000410000 */
[----:B------:R-:W-:-:S02]  /*4c30*/  HADD2.F32 R46, -RZ, R54.H0_H0 ;  /* 0x20000036ff2e7230 */ /* 0x000fc40000004100 */
[-C--:B------:R-:W-:Y:S01]  /*4c40*/  FMUL.FTZ R54, R39, R52.reuse ;  /* 0x0000003427367220 */ /* 0x080fe20000410000 */
[C---:B------:R-:W-:Y:S01]  /*4c50*/  FMUL.FTZ R52, R15.reuse, R52 ;  /* 0x000000340f347220 */ /* 0x040fe20000410000 */
[-C--:B------:R-:W-:Y:S01]  /*4c60*/  FFMA.FTZ R12, R12, R47.reuse, -R13 ;  /* 0x0000002f0c0c7223 */ /* 0x080fe2000001080d */
[----:B------:R-:W-:Y:S01]  /*4c70*/  FFMA.FTZ R13, R36, R47, R55 ;  /* 0x0000002f240d7223 */ /* 0x000fe20000010037 */
[-C--:B------:R-:W-:Y:S01]  /*4c80*/  FFMA.FTZ R15, R15, R46.reuse, -R54 ;  /* 0x0000002e0f0f7223 */ /* 0x080fe20000010836 */
[----:B------:R-:W-:Y:S01]  /*4c90*/  FFMA.FTZ R36, R39, R46, R52 ;  /* 0x0000002e27247223 */ /* 0x000fe20000010034 */
[----:B------:R-:W-:Y:S02]  /*4ca0*/  HADD2.F32 R103, -RZ, R103.H0_H0 ;  /* 0x20000067ff677230 */ /* 0x000fe40000004100 */
[--C-:B------:R-:W-:Y:S01]  /*4cb0*/  HADD2.F32 R46, -RZ, R45.reuse.H0_H0 ;  /* 0x2000002dff2e7230 */ /* 0x100fe20000004100 */
[----:B------:R-:W-:Y:S01]  /*4cc0*/  F2FP.F16.F32.PACK_AB R15, R15, R12 ;  /* 0x0000000c0f0f723e */ /* 0x000fe200000000ff */
[----:B------:R-:W-:-:S02]  /*4cd0*/  HADD2.F32 R47, -RZ, R45.H1_H1 ;  /* 0x3000002dff2f7230 */ /* 0x000fc40000004100 */
[----:B------:R-:W-:Y:S02]  /*4ce0*/  HADD2.F32 R86, -RZ, R86.H0_H0 ;  /* 0x20000056ff567230 */ /* 0x000fe40000004100 */
[-C--:B------:R-:W-:Y:S01]  /*4cf0*/  FMUL.FTZ R88, R46, R103.reuse ;  /* 0x000000672e587220 */ /* 0x080fe20000410000 */
[--C-:B------:R-:W-:Y:S02]  /*4d00*/  HADD2.F32 R39, -RZ, R37.reuse.H0_H0 ;  /* 0x20000025ff277230 */ /* 0x100fe40000004100 */
[----:B------:R-:W-:Y:S02]  /*4d10*/  HADD2.F32 R45, -RZ, R37.H1_H1 ;  /* 0x30000025ff2d7230 */ /* 0x000fe40000004100 */
[----:B------:R-:W-:Y:S01]  /*4d20*/  FMUL.FTZ R94, R47, R86 ;  /* 0x000000562f5e7220 */ /* 0x000fe20000410000 */
[----:B------:R-:W-:Y:S02]  /*4d30*/  HADD2.F32 R52, -RZ, R100.H1_H1 ;  /* 0x30000064ff347230 */ /* 0x000fe40000004100 */
[----:B------:R-:W-:Y:S01]  /*4d40*/  FMUL.FTZ R103, R39, R103 ;  /* 0x0000006727677220 */ /* 0x000fe20000410000 */
[----:B------:R-:W-:-:S02]  /*4d50*/  HADD2.F32 R54, -RZ, R87.H0_H0 ;  /* 0x20000057ff367230 */ /* 0x000fc40000004100 */
        /* <DEDUP_REMOVED lines=9> */
[--C-:B------:R-:W-:Y:S01]  /*4df0*/  HADD2.F32 R45, -RZ, R43.reuse.H0_H0 ;  /* 0x2000002bff2d7230 */ /* 0x100fe20000004100 */
[----:B------:R-:W-:Y:S01]  /*4e00*/  F2FP.F16.F32.PACK_AB R37, R36, R13 ;  /* 0x0000000d2425723e */ /* 0x000fe200000000ff */
[----:B------:R-:W-:Y:S01]  /*4e10*/  HADD2.F32 R44, -RZ, R42.H0_H0 ;  /* 0x2000002aff2c7230 */ /* 0x000fe20000004100 */
[----:B------:R-:W-:Y:S01]  /*4e20*/  F2FP.F16.F32.PACK_AB R39, R86, R39 ;  /* 0x000000275627723e */ /* 0x000fe200000000ff */
[----:B------:R-:W-:-:S02]  /*4e30*/  HADD2.F32 R43, -RZ, R43.H1_H1 ;  /* 0x3000002bff2b7230 */ /* 0x000fc40000004100 */
[-C--:B------:R-:W-:Y:S01]  /*4e40*/  FMUL.FTZ R55, R45, R46.reuse ;  /* 0x0000002e2d377220 */ /* 0x080fe20000410000 */
[----:B------:R-:W-:Y:S02]  /*4e50*/  HADD2.F32 R42, -RZ, R42.H1_H1 ;  /* 0x3000002aff2a7230 */ /* 0x000fe40000004100 */
        /* <DEDUP_REMOVED lines=9> */
[----:B------:R-:W-:Y:S02]  /*4ef0*/  HADD2.F32 R42, -RZ, R38.H0_H0 ;  /* 0x20000026ff2a7230 */ /* 0x000fe40000004100 */
        /* <DEDUP_REMOVED lines=8> */
[----:B------:R-:W-:Y:S02]  /*4f80*/  HADD2.F32 R102, -RZ, R102.H0_H0 ;  /* 0x20000066ff667230 */ /* 0x000fe40000004100 */
[----:B------:R-:W-:Y:S01]  /*4f90*/  FMUL.FTZ R87, R38, R45 ;  /* 0x0000002d26577220 */ /* 0x000fe20000410000 */
[C---:B------:R-:W-:Y:S01]  /*4fa0*/  FMUL.FTZ R101, R41.reuse, R101 ;  /* 0x0000006529657220 */ /* 0x040fe20000410000 */
[----:B------:R-:W-:Y:S01]  /*4fb0*/  FMUL.FTZ R45, R14, R45 ;  /* 0x0000002d0e2d7220 */ /* 0x000fe20000410000 */
[----:B------:R-:W-:Y:S02]  /*4fc0*/  IMAD.MOV.U32 R13, RZ, RZ, R15 ;  /* 0x000000ffff0d7224 */ /* 0x000fe400078e000f */
[-C--:B------:R-:W-:Y:S01]  /*4fd0*/  FFMA.FTZ R40, R41, R102.reuse, -R40 ;  /* 0x0000006629287223 */ /* 0x080fe20000010828 */
[----:B------:R-:W-:Y:S01]  /*4fe0*/  FFMA.FTZ R101, R42, R102, R101 ;  /* 0x000000662a657223 */ /* 0x000fe20000010065 */
[-C--:B------:R-:W-:Y:S01]  /*4ff0*/  FFMA.FTZ R87, R14, R43.reuse, -R87 ;  /* 0x0000002b0e577223 */ /* 0x080fe20000010857 */
[----:B------:R-:W-:Y:S01]  /*5000*/  FFMA.FTZ R38, R38, R43, R45 ;  /* 0x0000002b26267223 */ /* 0x000fe2000001002d */
[----:B------:R-:W-:-:S03]  /*5010*/  IMAD.MOV.U32 R15, RZ, RZ, R94 ;  /* 0x000000ffff0f7224 */ /* 0x000fc600078e005e */
[----:B------:R-:W-:Y:S02]  /*5020*/  F2FP.F16.F32.PACK_AB R14, R87, R40 ;  /* 0x00000028570e723e */ /* 0x000fe400000000ff */
[----:B------:R-:W-:-:S07]  /*5030*/  F2FP.F16.F32.PACK_AB R38, R38, R101 ;  /* 0x000000652626723e */ /* 0x000fce00000000ff */
.L_x_14026:
[----:B------:R-:W-:Y:S05]  /*5040*/  BSYNC B1 ;  /* 0x0000000000017941 */ /* 0x000fea0003800000 */
.L_x_14025:
        /* <DEDUP_REMOVED lines=10> */
.L_x_13992:
[----:B------:R-:W-:-:S06]  /*50f0*/  UISETP.NE.AND UP0, UPT, UR37, 0x3, UPT ;  /* 0x000000032500788c */ /* 0x000fcc000bf05270 */
[----:B------:R-:W-:-:S13]  /*5100*/  PLOP3.LUT P3, PT, PT, PT, UP0, 0x80, 0x0 ;  /* 0x000000000000781c */ /* 0x000fda0003f6f008 */
[----:B------:R-:W-:Y:S05]  /*5110*/  @!P3 BRA `(.L_x_14027) ;  /* 0x000000000004b947 */ /* 0x000fea0003800000 */
[----:B------:R-:W-:Y:S01]  /*5120*/  BPT.TRAP 0x1 ;  /* 0x000000040000795c */ /* 0x000fe20000300000 */
.L_x_14027:
[----:B------:R-:W2:Y:S01]  /*5130*/  LDL R12, [R1+0x10] ;  /* 0x00001000010c7983 */ /* 0x000ea20000100800 */
[----:B------:R-:W-:Y:S01]  /*5140*/  IMAD R79, R22, 0x8, R2 ;  /* 0x00000008164f7824 */ /* 0x000fe200078e0202 */
[----:B------:R-:W-:Y:S01]  /*5150*/  BSSY B1, `(.L_x_14028) ;  /* 0x0000006000017945 */ /* 0x000fe20003800000 */
[----:B------:R-:W-:-:S05]  /*5160*/  IMAD R90, R26, -0x80, R29 ;  /* 0xffffff801a5a7824 */ /* 0x000fca00078e021d */
[----:B------:R-:W-:Y:S02]  /*5170*/  VIMNMX R90, R90, 0x80, PT ;  /* 0x000000805a5a7848 */ /* 0x000fe40003fe0100 */
[----:B--2---:R-:W-:-:S04]  /*5180*/  SHF.L.U32 R91, R12, 0x1f, RZ ;  /* 0x0000001f0c5b7819 */ /* 0x004fc800000006ff */
[----:B------:R-:W1:Y:S02]  /*5190*/  SYNCS.PHASECHK.TRANS64.TRYWAIT P4, [R79+URZ+0x16890], R91 ;  /* 0x0168905b4f0075a7 */ /* 0x000e64000808017f */
[----:B-1----:R-:W-:Y:S05]  /*51a0*/  @!P4 BRA `(.L_x_14029) ;  /* 0x000001a40040c947 */ /* 0x002fea0003800000 */
.L_x_14327:
[----:B------:R-:W-:Y:S05]  /*51b0*/  BSYNC B1 ;  /* 0x0000000000017941 */ /* 0x000fea0003800000 */
.L_x_14028:
[----:B------:R-:W-:Y:S01]  /*51c0*/  ISETP.GE.AND P4, PT, R17, R90, PT ;  /* 0x0000005a1100720c */ /* 0x000fe20003f86270 */
[----:B------:R-:W-:-:S12]  /*51d0*/  BSSY B1, `(.L_x_14030) ;  /* 0x0000006000017945 */ /* 0x000fd80003800000 */
[----:B------:R-:W-:Y:S05]  /*51e0*/  @P4 BRA `(.L_x_14031) ;  /* 0x0000000000104947 */ /* 0x000fea0003800000 */
[----:B------:R-:W2:Y:S04]  /*51f0*/  @!P1 LDS.128 R12, [R83+0xe000] ;  /* 0x00e00000530c9984 */ /* 0x000ea80000000c00 */
[----:B0-----:R-:W0:Y:S04]  /*5200*/  @!P2 LDS.128 R36, [R82+0xe000] ;  /* 0x00e000005224a984 */ /* 0x001e280000000c00 */
[----:B--2---:R2:W-:Y:S04]  /*5210*/  @!P1 STG.E.128 desc[UR38][R42.64], R12 ;  /* 0x0000000c2a009986 */ /* 0x0045e8000c101d26 */
[----:B0-----:R2:W-:Y:S02]  /*5220*/  @!P2 STG.E.128 desc[UR38][R42.64+0x40], R36 ;  /* 0x000040242a00a986 */ /* 0x0015e4000c101d26 */
.L_x_14031:
[----:B------:R-:W-:Y:S05]  /*5230*/  BSYNC B1 ;  /* 0x0000000000017941 */ /* 0x000fea0003800000 */
.L_x_14030:
[----:B--2---:R-:W-:-:S05]  /*5240*/  VIADD R12, R17, 0x60 ;  /* 0x00000060110c7836 */ /* 0x004fca0000000000 */
[----:B------:R-:W-:-:S13]  /*5250*/  ISETP.GE.AND P4, PT, R12, R90, PT ;  /* 0x0000005a0c00720c */ /* 0x000fda0003f86270 */
[----:B------:R-:W-:Y:S05]  /*5260*/  @P4 BRA `(.L_x_14009) ;  /* 0x0000000000104947 */ /* 0x000fea0003800000 */
[----:B------:R-:W2:Y:S04]  /*5270*/  @!P1 LDS.128 R12, [R83+0x11000] ;  /* 0x01100000530c9984 */ /* 0x000ea80000000c00 */
[----:B0-----:R-:W0:Y:S04]  /*5280*/  @!P2 LDS.128 R36, [R82+0x11000] ;  /* 0x011000005224a984 */ /* 0x001e280000000c00 */
[----:B--2---:R2:W-:Y:S04]  /*5290*/  @!P1 STG.E.128 desc[UR38][R40.64], R12 ;  /* 0x0000000c28009986 */ /* 0x0045e8000c101d26 */
[----:B0-----:R2:W-:Y:S02]  /*52a0*/  @!P2 STG.E.128 desc[UR38][R40.64+0x40], R36 ;  /* 0x000040242800a986 */ /* 0x0015e4000c101d26 */
.L_x_14009:
[----:B------:R-:W-:Y:S05]  /*52b0*/  BSYNC B0 ;  /* 0x0000000000007941 */ /* 0x000fea0003800000 */
.L_x_13991:
        /* <DEDUP_REMOVED lines=17> */
.L_x_14033:
[----:B------:R-:W-:Y:S05]  /*53d0*/  BSYNC B0 ;  /* 0x0000000000007941 */ /* 0x000fea0003800000 */
.L_x_14032:
[----:B------:R-:W2:Y:S01]  /*53e0*/  SYNCS.PHASECHK.TRANS64.TRYWAIT P3, [R79+URZ+0x168b0], R91 ;  /* 0x0168b05b4f0075a7 */ /* 0x000ea2000806017f */
[----:B------:R-:W-:Y:S01]  /*53f0*/  ULDC UR40, c[0x0][0x2f4] ;  /* 0x0000bd0000287ab9 */ /* 0x000fe20000000800 */
[----:B------:R-:W-:Y:S01]  /*5400*/  ULDC.64 UR44, c[0x0][0x328] ;  /* 0x0000ca00002c7ab9 */ /* 0x000fe20000000a00 */
[----:B------:R-:W-:Y:S01]  /*5410*/  ULDC.64 UR42, c[0x0][0x318] ;  /* 0x0000c600002a7ab9 */ /* 0x000fe20000000a00 */
[----:B------:R-:W-:Y:S01]  /*5420*/  BSSY B0, `(.L_x_14034) ;  /* 0x0000003000007945 */ /* 0x000fe20003800000 */
[----:B------:R-:W-:-:S03]  /*5430*/  IMAD.WIDE R36, R26, 0x80, R10 ;  /* 0x000000801a247825 */ /* 0x000fc600078e020a */
[----:B--2---:R-:W-:Y:S05]  /*5440*/  @!P3 BRA `(.L_x_14035) ;  /* 0x000001a000acb947 */ /* 0x004fea0003800000 */
.L_x_14328:
[----:B------:R-:W-:Y:S05]  /*5450*/  BSYNC B0 ;  /* 0x0000000000007941 */ /* 0x000fea0003800000 */
.L_x_14034:
[----:B------:R-:W-:Y:S01]  /*5460*/  ISETP.GE.AND P3, PT, R17, R90, PT ;  /* 0x0000005a1100720c */ /* 0x000fe20003f66270 */
[----:B------:R-:W-:-:S12]  /*5470*/  BSSY B0, `(.L_x_14036) ;  /* 0x0000010000007945 */ /* 0x000fd80003800000 */
[----:B------:R-:W-:Y:S05]  /*5480*/  @P3 BRA `(.L_x_14037) ;  /* 0x0000000000383947 */ /* 0x000fea0003800000 */
[----:B-1----:R-:W-:Y:S01]  /*5490*/  MOV R12, R58 ;  /* 0x0000003a000c7202 */ /* 0x002fe20000000f00 */
[----:B------:R-:W-:Y:S02]  /*54a0*/  IMAD R15, R37, UR44, RZ ;  /* 0x0000002c250f7c24 */ /* 0x000fe4000f8e02ff */
[----:B------:R-:W-:Y:S02]  /*54b0*/  IMAD.MOV.U32 R13, RZ, RZ, R0 ;  /* 0x000000ffff0d7224 */ /* 0x000fe400078e0000 */
[C---:B------:R-:W-:Y:S02]  /*54c0*/  IMAD R15, R36.reuse, UR45, R15 ;  /* 0x0000002d240f7c24 */ /* 0x040fe4000f8e020f */
[----:B------:R-:W-:-:S04]  /*54d0*/  IMAD.WIDE.U32 R12, R36, UR44, R12 ;  /* 0x0000002c240c7c25 */ /* 0x000fc8000f8e000c */
[----:B------:R-:W-:Y:S01]  /*54e0*/  IMAD.IADD R13, R13, 0x1, R15 ;  /* 0x000000010d0d7824 */ /* 0x000fe200078e020f */
        /* <DEDUP_REMOVED lines=8> */
.L_x_14037:
[----:B------:R-:W-:Y:S05]  /*5570*/  BSYNC B0 ;  /* 0x0000000000007941 */ /* 0x000fea0003800000 */
.L_x_14036:
[----:B-1-3--:R-:W-:Y:S01]  /*5580*/  VIADD R12, R17, 0x60 ;  /* 0x00000060110c7836 */ /* 0x00afe20000000000 */
[----:B------:R-:W-:Y:S04]  /*5590*/  BSSY B0, `(.L_x_14038) ;  /* 0x0000013000007945 */ /* 0x000fe80003800000 */
[----:B------:R-:W-:-:S13]  /*55a0*/  ISETP.GE.AND P3, PT, R12, R90, PT ;  /* 0x0000005a0c00720c */ /* 0x000fda0003f66270 */
[----:B------:R-:W-:Y:S05]  /*55b0*/  @P3 BRA `(.L_x_14039) ;  /* 0x0000000000403947 */ /* 0x000fea0003800000 */
[----:B------:R-:W-:Y:S01]  /*55c0*/  IADD3 R15, P3, R36, 0x60, RZ ;  /* 0x00000060240f7810 */ /* 0x000fe20007f7e0ff */
[----:B------:R-:W-:Y:S02]  /*55d0*/  IMAD.MOV.U32 R12, RZ, RZ, R58 ;  /* 0x000000ffff0c7224 */ /* 0x000fe400078e003a */
[----:B------:R-:W-:Y:S02]  /*55e0*/  IMAD.MOV.U32 R13, RZ, RZ, R0 ;  /* 0x000000ffff0d7224 */ /* 0x000fe400078e0000 */
        /* <DEDUP_REMOVED lines=13> */
.L_x_14039:
[----:B------:R-:W-:Y:S05]  /*56c0*/  BSYNC B0 ;  /* 0x0000000000007941 */ /* 0x000fea0003800000 */
.L_x_14038:
[----:B-1----:R-:W3:Y:S04]  /*56d0*/  LDL R12, [R1] ;  /* 0x00000000010c7983 */ /* 0x002ee80000100800 */
[----:B------:R-:W4:Y:S01]  /*56e0*/  LDL.LU R13, [R1+0x10] ;  /* 0x00001000010d7983 */ /* 0x000f220000300800 */
        /* <DEDUP_REMOVED lines=15> */
[----:B----4-:R-:W-:-:S05]  /*57e0*/  LOP3.LUT R13, R13, R12, RZ, 0x3c, !PT ;  /* 0x0000000c0d0d7212 */ /* 0x010fca00078e3cff */
[----:B------:R0:W-:Y:S02]  /*57f0*/  STL [R1+0x10], R13 ;  /* 0x0000100d01007387 */ /* 0x0001e40000100800 */
[----:B------:R-:W-:Y:S05]  /*5800*/  @P5 BRA `(.L_x_14040) ;  /* 0xffffffcc002c5947 */ /* 0x000fea000383ffff */
[----:B0-----:R-:W0:Y:S01]  /*5810*/  S2R R13, SR_TID.X ;  /* 0x00000000000d7919 */ /* 0x001e220000002100 */
[----:B------:R-:W-:Y:S02]  /*5820*/  PLOP3.LUT P0, PT, PT, PT, PT, 0x8, 0x0 ;  /* 0x000000000000781c */ /* 0x000fe40003f0e170 */
[----:B0-----:R-:W-:-:S04]  /*5830*/  SHF.R.U32.HI R13, RZ, 0x7, R13 ;  /* 0x00000007ff0d7819 */ /* 0x001fc8000001160d */
[----:B------:R-:W-:-:S13]  /*5840*/  ISETP.NE.AND P5, PT, R13, 0x1, PT ;  /* 0x000000010d00780c */ /* 0x000fda0003fa5270 */
[----:B------:R-:W-:Y:S06]  /*5850*/  @!P5 BAR.ARV 0x9, 0x100 ;  /* 0x024400000000db1d */ /* 0x000fec0000002000 */
.L_x_13986:
        /* <DEDUP_REMOVED lines=15> */
.L_x_14041:
        /* <DEDUP_REMOVED lines=13> */
.L_x_14044:
[----:B------:R-:W-:-:S13]  /*5a20*/  ISETP.NE.AND P0, PT, R7, 0x1, PT ;  /* 0x000000010700780c */ /* 0x000fda0003f05270 */
[----:B------:R-:W1:Y:S02]  /*5a30*/  @P0 LDC.64 R4, c[0x0][0x9e8] ;  /* 0x00027a00ff040b82 */ /* 0x000e640000000a00 */
[----:B-1----:R-:W-:-:S05]  /*5a40*/  @P0 IMAD.HI.U32 R4, R3, R4, RZ ;  /* 0x0000000403040227 */ /* 0x002fca00078e00ff */
[----:B------:R-:W-:-:S07]  /*5a50*/  @P0 SHF.R.U32.HI R3, RZ, R5, R4 ;  /* 0x00000005ff030219 */ /* 0x000fce0000011604 */
.L_x_14045:
[----:B------:R-:W-:Y:S05]  /*5a60*/  BSYNC B0 ;  /* 0x0000000000007941 */ /* 0x000fea0003800000 */
.L_x_14043:
[----:B------:R-:W-:-:S05]  /*5a70*/  IMAD R3, R3, R7, R7 ;  /* 0x0000000703037224 */ /* 0x000fca00078e0207 */
[----:B------:R-:W-:-:S07]  /*5a80*/  VIMNMX R0, R0, R3, PT ;  /* 0x0000000300007248 */ /* 0x000fce0003fe0100 */
.L_x_14042:
        /* <DEDUP_REMOVED lines=24> */
.L_x_14048:
[----:B------:R-:W-:-:S13]  /*5c10*/  ISETP.NE.AND P0, PT, R7, 0x1, PT ;  /* 0x000000010700780c */ /* 0x000fda0003f05270 */
[----:B------:R-:W1:Y:S02]  /*5c20*/  @P0 LDC.64 R4, c[0x0][0x9e8] ;  /* 0x00027a00ff040b82 */ /* 0x000e640000000a00 */
[----:B-1----:R-:W-:-:S05]  /*5c30*/  @P0 IMAD.HI.U32 R4, R0, R4, RZ ;  /* 0x0000000400040227 */ /* 0x002fca00078e00ff */
[----:B------:R-:W-:-:S07]  /*5c40*/  @P0 SHF.R.U32.HI R0, RZ, R5, R4 ;  /* 0x00000005ff000219 */ /* 0x000fce0000011604 */
.L_x_14049:
[----:B------:R-:W-:Y:S05]  /*5c50*/  BSYNC B0 ;  /* 0x0000000000007941 */ /* 0x000fea0003800000 */
.L_x_14047:
[----:B------:R-:W-:-:S05]  /*5c60*/  IMAD R0, R0, R7, RZ ;  /* 0x0000000700007224 */ /* 0x000fca00078e02ff */
[----:B------:R-:W-:-:S07]  /*5c70*/  VIMNMX R3, R3, R0, !PT ;  /* 0x0000000003037248 */ /* 0x000fce0007fe0100 */
.L_x_14046:
[----:B------:R-:W-:Y:S01]  /*5c80*/  SHF.R.S32.HI R4, RZ, 0x1f, R3 ;  /* 0x0000001fff047819 */ /* 0x000fe20000011403 */
[----:B------:R-:W-:Y:S01]  /*5c90*/  IMAD.MOV.U32 R0, RZ, RZ, RZ ;  /* 0x000000ffff007224 */ /* 0x000fe200078e00ff */
[----:B------:R-:W-:Y:S01]  /*5ca0*/  PLOP3.LUT P0, PT, PT, PT, PT, 0x80, 0x0 ;  /* 0x000000000000781c */ /* 0x000fe20003f0f070 */
[----:B------:R-:W-:Y:S01]  /*5cb0*/  IMAD.MOV.U32 R31, RZ, RZ, RZ ;  /* 0x000000ffff1f7224 */ /* 0x000fe200078e00ff */
[----:B------:R-:W-:Y:S02]  /*5cc0*/  LEA.HI R4, R4, R3, RZ, 0x7 ;  /* 0x0000000304047211 */ /* 0x000fe400078f38ff */
[----:B0-----:R-:W-:Y:S01]  /*5cd0*/  CS2R R14, SRZ ;  /* 0x00000000000e7805 */ /* 0x001fe2000001ff00 */
[----:B------:R-:W-:Y:S01]  /*5ce0*/  IMAD.MOV.U32 R118, RZ, RZ, RZ ;  /* 0x000000ffff767224 */ /* 0x000fe200078e00ff */
[----:B------:R-:W-:Y:S02]  /*5cf0*/  CS2R R114, SRZ ;  /* 0x0000000000727805 */ /* 0x000fe4000001ff00 */
[----:B------:R-:W-:Y:S01]  /*5d00*/  SHF.R.S32.HI R4, RZ, 0x7, R4 ;  /* 0x00000007ff047819 */ /* 0x000fe20000011404 */
[----:B------:R-:W-:Y:S01]  /*5d10*/  IMAD.MOV.U32 R117, RZ, RZ, RZ ;  /* 0x000000ffff757224 */ /* 0x000fe200078e00ff */
[----:B------:R-:W-:-:S02]  /*5d20*/  CS2R R112, SRZ ;  /* 0x0000000000707805 */ /* 0x000fc4000001ff00 */
[----:B------:R-:W-:Y:S02]  /*5d30*/  CS2R R110, SRZ ;  /* 0x00000000006e7805 */ /* 0x000fe4000001ff00 */
[----:B------:R-:W-:Y:S02]  /*5d40*/  VIMNMX R5, RZ, R4, !PT ;  /* 0x00000004ff057248 */ /* 0x000fe40007fe0100 */
[----:B------:R-:W-:Y:S02]  /*5d50*/  CS2R R108, SRZ ;  /* 0x00000000006c7805 */ /* 0x000fe4000001ff00 */
[----:B------:R-:W-:Y:S02]  /*5d60*/  CS2R R106, SRZ ;  /* 0x00000000006a7805 */ /* 0x000fe4000001ff00 */
[----:B------:R-:W-:Y:S02]  /*5d70*/  CS2R R104, SRZ ;  /* 0x0000000000687805 */ /* 0x000fe4000001ff00 */
[----:B------:R-:W-:Y:S01]  /*5d80*/  ISETP.GT.AND P1, PT, R92, R5, PT ;  /* 0x000000055c00720c */ /* 0x000fe20003f24270 */
[----:B------:R0:W-:Y:S01]  /*5d90*/  STL [R1+0x44], R5 ;  /* 0x0000440501007387 */ /* 0x0001e20000100800 */
[----:B------:R-:W-:-:S02]  /*5da0*/  CS2R R102, SRZ ;  /* 0x0000000000667805 */ /* 0x000fc4000001ff00 */
        /* <DEDUP_REMOVED lines=8> */
[----:B0-----:R-:W-:Y:S06]  /*5e30*/  @!P1 BRA `(.L_x_14050) ;  /* 0x0000011000209947 */ /* 0x001fec0003800000 */
        /* <DEDUP_REMOVED lines=9> */
.L_x_14331:
[----:B------:R-:W1:Y:S01]  /*5ed0*/  LDL R3, [R1+0x20] ;  /* 0x0000200001037983 */ /* 0x000e620000100800 */
[----:B------:R-:W-:Y:S01]  /*5ee0*/  BSSY B6, `(.L_x_14052) ;  /* 0x000001b000067945 */ /* 0x000fe20003800000 */
[----:B-1----:R-:W-:-:S05]  /*5ef0*/  IMAD.HI R0, R3, 0x55555556, RZ ;  /* 0x5555555603007827 */ /* 0x002fca00078e02ff */
[----:B------:R-:W-:-:S05]  /*5f00*/  LEA.HI R0, R0, R0, RZ, 0x1 ;  /* 0x0000000000007211 */ /* 0x000fca00078f08ff */
[----:B------:R-:W-:Y:S01]  /*5f10*/  IMAD R0, R0, -0x3, R3 ;  /* 0xfffffffd00007824 */ /* 0x000fe200078e0203 */
[----:B------:R-:W-:-:S04]  /*5f20*/  IADD3 R3, R2, 0x8400, RZ ;  /* 0x0000840002037810 */ /* 0x000fc80007ffe0ff */
[----:B------:R-:W-:Y:S01]  /*5f30*/  LOP3.LUT P0, RZ, R3, 0x3ff, RZ, 0xc0, !PT ;  /* 0x000003ff03ff7812 */ /* 0x000fe2000780c0ff */
[----:B------:R-:W-:-:S03]  /*5f40*/  IMAD R0, R0, 0x2000, R3 ;  /* 0x0000200000007824 */ /* 0x000fc600078e0203 */
[----:B------:R-:W-:Y:S02]  /*5f50*/  P2R R25, PR, RZ, 0x1 ;  /* 0x00000001ff197803 */ /* 0x000fe40000000000 */
[----:B------:R-:W-:-:S04]  /*5f60*/  SHF.R.U32.HI R0, RZ, 0x4, R0 ;  /* 0x00000004ff007819 */ /* 0x000fc80000011600 */
[----:B------:R-:W-:-:S03]  /*5f70*/  LOP3.LUT R30, R0, 0x3fff, RZ, 0xc0, !PT ;  /* 0x00003fff001e7812 */ /* 0x000fc600078ec0ff */
        /* <DEDUP_REMOVED lines=17> */
.L_x_14053:
[----:B------:R-:W-:Y:S05]  /*6090*/  BSYNC B6 ;  /* 0x0000000000067941 */ /* 0x000fea0003800000 */
.L_x_14052:
        /* <DEDUP_REMOVED lines=13> */
.L_x_14057:
[----:B--2---:R2:W3:Y:S02]  /*6170*/  SYNCS.PHASECHK.TRANS64.TRYWAIT P0, [R2+URZ+0x16800], R3 ;  /* 0x01680003020075a7 */ /* 0x0044e4000800017f */
[----:B---3--:R-:W-:Y:S05]  /*6180*/  @!P0 NANOSLEEP.SYNCS 0x989680 ;  /* 0x009896800000895d */ /* 0x008fea0003900000 */
[----:B------:R-:W3:Y:S02]  /*6190*/  @!P0 SYNCS.PHASECHK.TRANS64 P0, [R2+URZ+0x16800], R3 ;  /* 0x01680003020085a7 */ /* 0x000ee4000800007f */
[----:B---3--:R-:W-:Y:S05]  /*61a0*/  @!P0 BRA `(.L_x_14057) ;  /* 0xfffffffc00f08947 */ /* 0x008fea000383ffff */
.L_x_14056:
[----:B------:R-:W-:Y:S05]  /*61b0*/  BSYNC B0 ;  /* 0x0000000000007941 */ /* 0x000fea0003800000 */
.L_x_14055:
[----:B------:R-:W-:Y:S05]  /*61c0*/  BRA `(.L_x_14058) ;  /* 0x0000002c00947947 */ /* 0x000fea0003800000 */
.L_x_14054:
        /* <DEDUP_REMOVED lines=11> */
[----:B------:R-:W-:Y:S01]  /*6280*/  IMAD.IADD R29, R3, 0x1, R27 ;  /* 0x00000001031d7824 */ /* 0x000fe200078e021b */
[----:B------:R-:W-:Y:S01]  /*6290*/  IADD3 R31, R5, R25, RZ ;  /* 0x00000019051f7210 */ /* 0x000fe20007ffe0ff */
[----:B------:R-:W-:Y:S06]  /*62a0*/  @!P0 BRA `(.L_x_14060) ;  /* 0x0000000000408947 */ /* 0x000fec0003800000 */
        /* <DEDUP_REMOVED lines=16> */
.L_x_14060:
[----:B------:R-:W-:Y:S05]  /*63b0*/  BSYNC B6 ;  /* 0x0000000000067941 */ /* 0x000fea0003800000 */
.L_x_14059:
[----:B------:R-:W2:Y:S01]  /*63c0*/  LDL R20, [R1+0x18] ;  /* 0x0000180001147983 */ /* 0x000ea20000100800 */
[----:B------:R-:W-:Y:S01]  /*63d0*/  ULDC.U8 UR4, c[0x0][0x410] ;  /* 0x0001040000047ab9 */ /* 0x000fe20000000000 */
[----:B------:R-:W-:Y:S01]  /*63e0*/  BSSY B0, `(.L_x_14061) ;  /* 0x00002bb000007945 */ /* 0x000fe20003800000 */
[----:B------:R-:W-:Y:S01]  /*63f0*/  ISETP.NE.AND P0, PT, RZ, UR4, PT ;  /* 0x00000004ff007c0c */ /* 0x000fe2000bf05270 */
[----:B--2---:R-:W-:-:S12]  /*6400*/  IMAD.IADD R39, R17, 0x1, R20 ;  /* 0x0000000111277824 */ /* 0x004fd800078e0214 */
[----:B------:R-:W-:Y:S05]  /*6410*/  @!P0 BRA `(.L_x_14062) ;  /* 0x0000001400a08947 */ /* 0x000fea0003800000 */
[----:B------:R-:W2:Y:S01]  /*6420*/  LDL R43, [R1+0x14] ;  /* 0x00001400012b7983 */ /* 0x000ea20000100800 */
[----:B------:R-:W1:Y:S01]  /*6430*/  LDC R32, c[0x0][0x448] ;  /* 0x00011200ff207b82 */ /* 0x000e620000000800 */
[----:B------:R-:W-:Y:S01]  /*6440*/  ULDC.64 UR4, c[0x0][0x3f8] ;  /* 0x0000fe0000047ab9 */ /* 0x000fe20000000a00 */
[----:B------:R-:W3:Y:S01]  /*6450*/  S2R R20, SR_TID.X ;  /* 0x0000000000147919 */ /* 0x000ee20000002100 */
[----:B------:R-:W-:Y:S01]  /*6460*/  MOV R6, R26 ;  /* 0x0000001a00067202 */ /* 0x000fe20000000f00 */
[----:B------:R-:W-:Y:S01]  /*6470*/  ULDC.64 UR6, c[0x0][0x408] ;  /* 0x0001020000067ab9 */ /* 0x000fe20000000a00 */
[----:B-1----:R-:W-:Y:S01]  /*6480*/  ISETP.NE.AND P0, PT, R32, 0x1, PT ;  /* 0x000000012000780c */ /* 0x002fe20003f05270 */
[----:B---3--:R-:W-:-:S12]  /*6490*/  VIADD R21, R20, 0xffffff80 ;  /* 0xffffff8014157836 */ /* 0x008fd80000000000 */
[----:B------:R-:W1:Y:S01]  /*64a0*/  @P0 LDC R0, c[0x0][0x44c] ;  /* 0x00011300ff000b82 */ /* 0x000e620000000800 */
[----:B------:R-:W-:-:S07]  /*64b0*/  SHF.R.S32.HI R20, RZ, 0x1f, R21 ;  /* 0x0000001fff147819 */ /* 0x000fce0000011415 */
[----:B------:R-:W3:Y:S01]  /*64c0*/  @P0 LDC R5, c[0x0][0x450] ;  /* 0x00011400ff050b82 */ /* 0x000ee20000000800 */
[----:B------:R-:W-:-:S04]  /*64d0*/  LEA.HI R20, R20, R21, RZ, 0x2 ;  /* 0x0000001514147211 */ /* 0x000fc800078f10ff */
[----:B------:R-:W-:-:S05]  /*64e0*/  LOP3.LUT R20, R20, 0xfffffffc, RZ, 0xc0, !PT ;  /* 0xfffffffc14147812 */ /* 0x000fca00078ec0ff */
[----:B------:R-:W-:-:S04]  /*64f0*/  IMAD.IADD R20, R21, 0x1, -R20 ;  /* 0x0000000115147824 */ /* 0x000fc800078e0a14 */
[----:B------:R-:W-:-:S04]  /*6500*/  IMAD R3, R20, 0x60, R39 ;  /* 0x0000006014037824 */ /* 0x000fc800078e0227 */
[----:B-1----:R-:W-:-:S05]  /*6510*/  @P0 IMAD.HI.U32 R0, R3, R0, RZ ;  /* 0x0000000003000227 */ /* 0x002fca00078e00ff */
[----:B---3--:R-:W-:-:S04]  /*6520*/  @P0 SHF.R.U32.HI R3, RZ, R5, R0 ;  /* 0x00000005ff030219 */ /* 0x008fc80000011600 */
[----:B------:R-:W-:Y:S01]  /*6530*/  SHF.R.S32.HI R0, RZ, 0x1f, R3 ;  /* 0x0000001fff007819 */ /* 0x000fe20000011403 */
[----:B------:R-:W-:Y:S02]  /*6540*/  IMAD.MOV.U32 R7, RZ, RZ, R29 ;  /* 0x000000ffff077224 */ /* 0x000fe400078e001d */
[----:B------:R-:W-:Y:S02]  /*6550*/  IMAD.MOV.U32 R8, RZ, RZ, R24 ;  /* 0x000000ffff087224 */ /* 0x000fe400078e0018 */
[C---:B------:R-:W-:Y:S02]  /*6560*/  IMAD R4, R0.reuse, UR4, RZ ;  /* 0x0000000400047c24 */ /* 0x040fe4000f8e02ff */
[----:B------:R-:W-:Y:S02]  /*6570*/  IMAD.MOV.U32 R9, RZ, RZ, R31 ;  /* 0x000000ffff097224 */ /* 0x000fe400078e001f */
[----:B------:R-:W-:Y:S02]  /*6580*/  IMAD R0, R0, UR6, RZ ;  /* 0x0000000600007c24 */ /* 0x000fe4000f8e02ff */
[----:B------:R-:W-:-:S04]  /*6590*/  IMAD.WIDE.U32 R6, R3, UR4, R6 ;  /* 0x0000000403067c25 */ /* 0x000fc8000f8e0006 */
        /* <DEDUP_REMOVED lines=11> */
[----:B------:R-:W-:Y:S02]  /*6650*/  LEA.HI.X R8, R8, UR7, R3, 0x1, P1 ;  /* 0x0000000708087c11 */ /* 0x000fe400088f0c03 */
[----:B--2---:R-:W-:Y:S01]  /*6660*/  SHF.R.S32.HI R38, RZ, 0x1f, R43 ;  /* 0x0000001fff267819 */ /* 0x004fe2000001142b */
[----:B------:R-:W-:Y:S06]  /*6670*/  BRA.DIV UR4, `(.L_x_14063) ;  /* 0x0000019204747947 */ /* 0x000fec000b800000 */
[----:B------:R1:W2:Y:S04]  /*6680*/  SHFL.IDX PT, R3, R6, RZ, 0x1c1f ;  /* 0x001c1fff06037589 */ /* 0x0002a800000e0000 */
[----:B------:R1:W3:Y:S04]  /*6690*/  SHFL.IDX PT, R0, R4, RZ, 0x1c1f ;  /* 0x001c1fff04007589 */ /* 0x0002e800000e0000 */
[----:B------:R1:W4:Y:S04]  /*66a0*/  SHFL.IDX PT, R5, R8, RZ, 0x1c1f ;  /* 0x001c1fff08057589 */ /* 0x00032800000e0000 */
[----:B0-----:R1:W0:Y:S02]  /*66b0*/  SHFL.IDX PT, R14, R7, RZ, 0x1c1f ;  /* 0x001c1fff070e7589 */ /* 0x00122400000e0000 */
.L_x_14337:
[----:B------:R-:W5:Y:S01]  /*66c0*/  LDL R9, [R1+0x4] ;  /* 0x0000040001097983 */ /* 0x000f620000100800 */
[----:B------:R-:W-:Y:S01]  /*66d0*/  BSSY B1, `(.L_x_14064) ;  /* 0x000001e000017945 */ /* 0x000fe20003800000 */
[----:B------:R-:W-:Y:S02]  /*66e0*/  CS2R R34, SRZ ;  /* 0x0000000000227805 */ /* 0x000fe4000001ff00 */
[----:B------:R-:W-:Y:S02]  /*66f0*/  CS2R R26, SRZ ;  /* 0x00000000001a7805 */ /* 0x000fe4000001ff00 */
[----:B------:R-:W-:Y:S02]  /*6700*/  CS2R R28, SRZ ;  /* 0x00000000001c7805 */ /* 0x000fe4000001ff00 */
[----:B------:R-:W-:Y:S01]  /*6710*/  CS2R R24, SRZ ;  /* 0x0000000000187805 */ /* 0x000fe2000001ff00 */
[----:B-----5:R-:W-:-:S05]  /*6720*/  IMAD R32, R9, R32, RZ ;  /* 0x0000002009207224 */ /* 0x020fca00078e02ff */
[----:B------:R-:W-:-:S13]  /*6730*/  ISETP.GE.AND P0, PT, R39, R32, PT ;  /* 0x000000202700720c */ /* 0x000fda0003f06270 */
[----:B------:R-:W-:Y:S05]  /*6740*/  @P0 BRA `(.L_x_14065) ;  /* 0x0000000000580947 */ /* 0x000fea0003800000 */
[----:B------:R-:W-:Y:S01]  /*6750*/  ULDC UR4, c[0x0][0x3f4] ;  /* 0x0000fd0000047ab9 */ /* 0x000fe20000000800 */
[----:B---3--:R-:W-:Y:S01]  /*6760*/  IMAD.MOV.U32 R10, RZ, RZ, R0 ;  /* 0x000000ffff0a7224 */ /* 0x008fe200078e0000 */
[----:B------:R-:W-:Y:S01]  /*6770*/  ISETP.GE.AND P3, PT, R43, UR4, PT ;  /* 0x000000042b007c0c */ /* 0x000fe2000bf66270 */
[----:B--2---:R-:W-:Y:S01]  /*6780*/  IMAD.MOV.U32 R11, RZ, RZ, R3 ;  /* 0x000000ffff0b7224 */ /* 0x004fe200078e0003 */
[----:B------:R-:W-:Y:S01]  /*6790*/  ISETP.GE.AND P2, PT, R152, UR4, PT ;  /* 0x0000000498007c0c */ /* 0x000fe2000bf46270 */
[----:B----4-:R-:W-:Y:S01]  /*67a0*/  IMAD.MOV.U32 R15, RZ, RZ, R5 ;  /* 0x000000ffff0f7224 */ /* 0x010fe200078e0005 */
[----:B------:R-:W-:-:S09]  /*67b0*/  CS2R R28, SRZ ;  /* 0x00000000001c7805 */ /* 0x000fd2000001ff00 */
[C---:B------:R-:W-:Y:S01]  /*67c0*/  @!P3 IMAD.SHL.U32 R37, R43.reuse, 0x2, RZ ;  /* 0x000000022b25b824 */ /* 0x040fe200078e00ff */
[----:B------:R-:W-:Y:S02]  /*67d0*/  @!P3 SHF.L.U64.HI R26, R43, 0x1, R38 ;  /* 0x000000012b1ab819 */ /* 0x000fe40000010226 */
[----:B------:R-:W-:Y:S02]  /*67e0*/  CS2R R34, SRZ ;  /* 0x0000000000227805 */ /* 0x000fe4000001ff00 */
[----:B------:R-:W-:Y:S01]  /*67f0*/  CS2R R24, SRZ ;  /* 0x0000000000187805 */ /* 0x000fe2000001ff00 */
[----:B------:R-:W-:Y:S01]  /*6800*/  @!P2 IMAD.WIDE R10, R152, 0x2, R10 ;  /* 0x00000002980aa825 */ /* 0x000fe200078e020a */
[-C--:B------:R-:W-:Y:S02]  /*6810*/  @!P3 IADD3 R20, P0, R0, R37.reuse, RZ ;  /* 0x000000250014b210 */ /* 0x080fe40007f1e0ff */
[----:B0-----:R-:W-:Y:S01]  /*6820*/  @!P3 IADD3 R36, P1, R14, R37, RZ ;  /* 0x000000250e24b210 */ /* 0x001fe20007f3e0ff */
[----:B------:R-:W-:Y:S01]  /*6830*/  @!P2 IMAD.WIDE R12, R152, 0x2, R14 ;  /* 0x00000002980ca825 */ /* 0x000fe200078e020e */
[----:B------:R0:W5:Y:S03]  /*6840*/  @!P2 LD.E.64 R28, desc[UR38][R10.64] ;  /* 0x000000260a1ca980 */ /* 0x000166000c101b00 */
[--C-:B------:R-:W-:Y:S01]  /*6850*/  @!P3 IMAD.X R21, R3, 0x1, R26.reuse, P0 ;  /* 0x000000010315b824 */ /* 0x100fe200000e061a */
[----:B------:R0:W5:Y:S01]  /*6860*/  @!P2 LD.E.64 R34, desc[UR38][R12.64] ;  /* 0x000000260c22a980 */ /* 0x000162000c101b00 */
[----:B------:R-:W-:Y:S01]  /*6870*/  @!P3 IMAD.X R37, R5, 0x1, R26, P1 ;  /* 0x000000010525b824 */ /* 0x000fe200008e061a */
[----:B------:R-:W-:-:S02]  /*6880*/  CS2R R26, SRZ ;  /* 0x00000000001a7805 */ /* 0x000fc4000001ff00 */
[----:B------:R0:W5:Y:S04]  /*6890*/  @!P3 LD.E.64 R24, desc[UR38][R20.64] ;  /* 0x000000261418b980 */ /* 0x000168000c101b00 */
[----:B------:R0:W5:Y:S02]  /*68a0*/  @!P3 LD.E.64 R26, desc[UR38][R36.64] ;  /* 0x00000026241ab980 */ /* 0x000164000c101b00 */
.L_x_14065:
[----:B------:R-:W-:Y:S05]  /*68b0*/  BSYNC B1 ;  /* 0x0000000000017941 */ /* 0x000fea0003800000 */
.L_x_14064:
[----:B---3-5:R-:W-:Y:S01]  /*68c0*/  IMAD.MOV.U32 R0, RZ, RZ, R34 ;  /* 0x000000ffff007224 */ /* 0x028fe200078e0022 */
[----:B--2---:R-:W-:Y:S01]  /*68d0*/  MOV R3, R35 ;  /* 0x0000002300037202 */ /* 0x004fe20000000f00 */
[----:B----4-:R-:W-:Y:S01]  /*68e0*/  IMAD.MOV.U32 R5, RZ, RZ, R26 ;  /* 0x000000ffff057224 */ /* 0x010fe200078e001a */
[----:B------:R-:W-:Y:S01]  /*68f0*/  UMOV UR4, 0xffffffff ;  /* 0xffffffff00047882 */ /* 0x000fe20000000000 */
[----:B------:R-:W-:Y:S01]  /*6900*/  IMAD.MOV.U32 R9, RZ, RZ, R27 ;  /* 0x000000ffff097224 */ /* 0x000fe200078e001b */
[----:B------:R-:W-:Y:S01]  /*6910*/  PRMT R40, R0, 0x7610, R40 ;  /* 0x0000761000287816 */ /* 0x000fe20000000028 */
[----:B------:R-:W-:Y:S01]  /*6920*/  IMAD.MOV.U32 R0, RZ, RZ, R28 ;  /* 0x000000ffff007224 */ /* 0x000fe200078e001c */
[----:B0-----:R-:W-:Y:S01]  /*6930*/  PRMT R37, R5, 0x5410, R3 ;  /* 0x0000541005257816 */ /* 0x001fe20000000003 */
[----:B------:R-:W-:Y:S01]  /*6940*/  IMAD.MOV.U32 R3, RZ, RZ, R29 ;  /* 0x000000ffff037224 */ /* 0x000fe200078e001d */
[----:B------:R-:W-:Y:S01]  /*6950*/  PRMT R36, R36, 0x5410, R9 ;  /* 0x0000541024247816 */ /* 0x000fe20000000009 */
[----:B------:R-:W-:Y:S01]  /*6960*/  IMAD.MOV.U32 R5, RZ, RZ, R24 ;  /* 0x000000ffff057224 */ /* 0x000fe200078e0018 */
[----:B------:R-:W-:Y:S01]  /*6970*/  PRMT R40, R40, 0x5410, R0 ;  /* 0x0000541028287816 */ /* 0x000fe20000000000 */
[----:B------:R-:W-:Y:S01]  /*6980*/  IMAD.MOV.U32 R9, RZ, RZ, R25 ;  /* 0x000000ffff097224 */ /* 0x000fe200078e0019 */
[----:B------:R-:W-:-:S02]  /*6990*/  CS2R R20, SRZ ;  /* 0x0000000000147805 */ /* 0x000fc4000001ff00 */
[----:B------:R-:W-:Y:S02]  /*69a0*/  PRMT R48, R3, 0x5410, R5 ;  /* 0x0000541003307816 */ /* 0x000fe40000000005 */
[----:B------:R-:W-:Y:S01]  /*69b0*/  PRMT R36, R9, 0x7610, R36 ;  /* 0x0000761009247816 */ /* 0x000fe20000000024 */
[----:B------:R-:W-:Y:S06]  /*69c0*/  BRA.DIV UR4, `(.L_x_14066) ;  /* 0x0000019204107947 */ /* 0x000fec000b800000 */
[----:B------:R0:W2:Y:S04]  /*69d0*/  SHFL.IDX PT, R3, R6, 0x1, 0x1c1f ;  /* 0x003c1f0006037f89 */ /* 0x0000a800000e0000 */
[----:B------:R0:W3:Y:S04]  /*69e0*/  SHFL.IDX PT, R0, R4, 0x1, 0x1c1f ;  /* 0x003c1f0004007f89 */ /* 0x0000e800000e0000 */
[----:B------:R0:W4:Y:S04]  /*69f0*/  SHFL.IDX PT, R5, R8, 0x1, 0x1c1f ;  /* 0x003c1f0008057f89 */ /* 0x00012800000e0000 */
[----:B------:R0:W0:Y:S02]  /*6a00*/  SHFL.IDX PT, R14, R7, 0x1, 0x1c1f ;  /* 0x003c1f00070e7f89 */ /* 0x00002400000e0000 */
.L_x_14343:
[----:B01----:R-:W5:Y:S04]  /*6a10*/  LDL R6, [R1+0x58] ;  /* 0x0000580001067983 */ /* 0x003f680000100800 */
[----:B------:R-:W2:Y:S01]  /*6a20*/  LDL R42, [R1+0x48] ;  /* 0x00004800012a7983 */ /* 0x000ea20000100800 */
[----:B------:R-:W-:Y:S01]  /*6a30*/  VIADD R39, R39, 0x60 ;  /* 0x0000006027277836 */ /* 0x000fe20000000000 */
[----:B------:R-:W-:Y:S01]  /*6a40*/  BSSY B1, `(.L_x_14067) ;  /* 0x0000021000017945 */ /* 0x000fe20003800000 */
[----:B------:R-:W-:Y:S02]  /*6a50*/  CS2R R10, SRZ ;  /* 0x00000000000a7805 */ /* 0x000fe4000001ff00 */
[----:B------:R-:W-:Y:S02]  /*6a60*/  CS2R R12, SRZ ;  /* 0x00000000000c7805 */ /* 0x000fe4000001ff00 */
[----:B------:R-:W-:-:S02]  /*6a70*/  CS2R R8, SRZ ;  /* 0x0000000000087805 */ /* 0x000fc4000001ff00 */
[----:B------:R-:W-:Y:S02]  /*6a80*/  ISETP.GE.AND P0, PT, R39, R32, PT ;  /* 0x000000202700720c */ /* 0x000fe40003f06270 */
[----:B-----5:R-:W-:-:S04]  /*6a90*/  LEA.HI R4, R6, R6, RZ, 0x1 ;  /* 0x0000000606047211 */ /* 0x020fc800078f08ff */
[----:B------:R-:W-:Y:S01]  /*6aa0*/  LOP3.LUT R4, R4, 0xfffffffe, RZ, 0xc0, !PT ;  /* 0xfffffffe04047812 */ /* 0x000fe200078ec0ff */
[----:B--2---:R-:W-:-:S04]  /*6ab0*/  IMAD.SHL.U32 R31, R42, 0x40, RZ ;  /* 0x000000402a1f7824 */ /* 0x004fc800078e00ff */
[----:B------:R-:W-:-:S05]  /*6ac0*/  IMAD.IADD R4, R6, 0x1, -R4 ;  /* 0x0000000106047824 */ /* 0x000fca00078e0a04 */
[----:B------:R-:W-:Y:S01]  /*6ad0*/  SHF.L.U32 R41, R4, 0x1f, RZ ;  /* 0x0000001f04297819 */ /* 0x000fe200000006ff */
[----:B------:R-:W-:Y:S06]  /*6ae0*/  @P0 BRA `(.L_x_14068) ;  /* 0x0000000000580947 */ /* 0x000fec0003800000 */
[----:B------:R-:W-:Y:S01]  /*6af0*/  ULDC UR4, c[0x0][0x3f4] ;  /* 0x0000fd0000047ab9 */ /* 0x000fe20000000800 */
[----:B---3--:R-:W-:Y:S01]  /*6b00*/  IMAD.MOV.U32 R6, RZ, RZ, R0 ;  /* 0x000000ffff067224 */ /* 0x008fe200078e0000 */
[----:B------:R-:W-:Y:S01]  /*6b10*/  ISETP.GE.AND P3, PT, R43, UR4, PT ;  /* 0x000000042b007c0c */ /* 0x000fe2000bf66270 */
[----:B------:R-:W-:Y:S01]  /*6b20*/  IMAD.MOV.U32 R7, RZ, RZ, R3 ;  /* 0x000000ffff077224 */ /* 0x000fe200078e0003 */
[----:B------:R-:W-:Y:S02]  /*6b30*/  ISETP.GE.AND P2, PT, R152, UR4, PT ;  /* 0x0000000498007c0c */ /* 0x000fe4000bf46270 */
[----:B------:R-:W-:Y:S02]  /*6b40*/  CS2R R12, SRZ ;  /* 0x00000000000c7805 */ /* 0x000fe4000001ff00 */
[----:B----4-:R-:W-:-:S07]  /*6b50*/  MOV R15, R5 ;  /* 0x00000005000f7202 */ /* 0x010fce0000000f00 */
[C---:B------:R-:W-:Y:S01]  /*6b60*/  @!P3 IMAD.SHL.U32 R9, R43.reuse, 0x2, RZ ;  /* 0x000000022b09b824 */ /* 0x040fe200078e00ff */
[----:B------:R-:W-:Y:S02]  /*6b70*/  @!P3 SHF.L.U64.HI R10, R43, 0x1, R38 ;  /* 0x000000012b0ab819 */ /* 0x000fe40000010226 */
[----:B------:R-:W-:Y:S01]  /*6b80*/  CS2R R20, SRZ ;  /* 0x0000000000147805 */ /* 0x000fe2000001ff00 */
[----:B------:R-:W-:Y:S01]  /*6b90*/  @!P2 IMAD.WIDE R6, R152, 0x2, R6 ;  /* 0x000000029806a825 */ /* 0x000fe200078e0206 */
[-C--:B------:R-:W-:Y:S02]  /*6ba0*/  @!P3 IADD3 R38, P0, R0, R9.reuse, RZ ;  /* 0x000000090026b210 */ /* 0x080fe40007f1e0ff */
[----:B------:R-:W-:Y:S02]  /*6bb0*/  @!P3 IADD3 R4, P1, R14, R9, RZ ;  /* 0x000000090e04b210 */ /* 0x000fe40007f3e0ff */
[----:B------:R-:W-:Y:S01]  /*6bc0*/  CS2R R8, SRZ ;  /* 0x0000000000087805 */ /* 0x000fe2000001ff00 */
[----:B------:R0:W5:Y:S01]  /*6bd0*/  @!P2 LD.E.64 R12, desc[UR38][R6.64] ;  /* 0x00000026060ca980 */ /* 0x000162000c101b00 */
[----:B------:R-:W-:-:S02]  /*6be0*/  @!P3 IMAD.X R39, R3, 0x1, R10, P0 ;  /* 0x000000010327b824 */ /* 0x000fc400000e060a */
[----:B------:R-:W-:Y:S01]  /*6bf0*/  @!P3 IMAD.X R5, R5, 0x1, R10, P1 ;  /* 0x000000010505b824 */ /* 0x000fe200008e060a */
[----:B------:R-:W-:Y:S01]  /*6c00*/  CS2R R10, SRZ ;  /* 0x00000000000a7805 */ /* 0x000fe2000001ff00 */
[----:B------:R-:W-:Y:S01]  /*6c10*/  @!P2 IMAD.WIDE R14, R152, 0x2, R14 ;  /* 0x00000002980ea825 */ /* 0x000fe200078e020e */
[----:B------:R0:W5:Y:S04]  /*6c20*/  @!P3 LD.E.64 R8, desc[UR38][R38.64] ;  /* 0x000000262608b980 */ /* 0x000168000c101b00 */
[----:B------:R0:W5:Y:S04]  /*6c30*/  @!P2 LD.E.64 R20, desc[UR38][R14.64] ;  /* 0x000000260e14a980 */ /* 0x000168000c101b00 */
[----:B------:R0:W5:Y:S02]  /*6c40*/  @!P3 LD.E.64 R10, desc[UR38][R4.64] ;  /* 0x00000026040ab980 */ /* 0x000164000c101b00 */
.L_x_14068:
[----:B------:R-:W-:Y:S05]  /*6c50*/  BSYNC B1 ;  /* 0x0000000000017941 */ /* 0x000fea0003800000 */
.L_x_14067:
[----:B0-----:R-:W0:Y:S01]  /*6c60*/  S2R R7, SR_TID.X ;  /* 0x0000000000077919 */ /* 0x001e220000002100 */
[----:B------:R-:W1:Y:S01]  /*6c70*/  SYNCS.PHASECHK.TRANS64.TRYWAIT P0, [R2+URZ+0x16800], R41 ;  /* 0x01680029020075a7 */ /* 0x000e62000800017f */
[----:B------:R-:W-:Y:S01]  /*6c80*/  LOP3.LUT R31, R31, 0x1c0, RZ, 0xc0, !PT ;  /* 0x000001c01f1f7812 */ /* 0x000fe200078ec0ff */
[----:B-----5:R-:W-:Y:S01]  /*6c90*/  IMAD.MOV.U32 R3, RZ, RZ, R20 ;  /* 0x000000ffff037224 */ /* 0x020fe200078e0014 */
[----:B------:R-:W-:Y:S01]  /*6ca0*/  BSSY B1, `(.L_x_14069) ;  /* 0x000001e000017945 */ /* 0x000fe20003800000 */
[----:B------:R-:W-:Y:S01]  /*6cb0*/  IMAD R32, R33, -0xc0, R32 ;  /* 0xffffff4021207824 */ /* 0x000fe200078e0220 */
[----:B---3--:R-:W-:Y:S01]  /*6cc0*/  LOP3.LUT R0, R31, 0x18, R18, 0xf8, !PT ;  /* 0x000000181f007812 */ /* 0x008fe200078ef812 */
[----:B------:R-:W-:Y:S01]  /*6cd0*/  IMAD.MOV.U32 R4, RZ, RZ, R10 ;  /* 0x000000ffff047224 */ /* 0x000fe200078e000a */
[----:B------:R-:W-:Y:S01]  /*6ce0*/  SHF.R.U32.HI R31, RZ, 0x3, R31 ;  /* 0x00000003ff1f7819 */ /* 0x000fe2000001161f */
[----:B----4-:R-:W-:Y:S01]  /*6cf0*/  IMAD.MOV.U32 R5, RZ, RZ, R11 ;  /* 0x000000ffff057224 */ /* 0x010fe200078e000b */
[----:B------:R-:W-:Y:S01]  /*6d00*/  PRMT R33, R3, 0x7610, R33 ;  /* 0x0000761003217816 */ /* 0x000fe20000000021 */
[----:B------:R-:W-:Y:S01]  /*6d10*/  IMAD.MOV.U32 R3, RZ, RZ, R21 ;  /* 0x000000ffff037224 */ /* 0x000fe200078e0015 */
[----:B------:R-:W-:Y:S01]  /*6d20*/  LOP3.LUT R0, R0, R31, RZ, 0x3c, !PT ;  /* 0x0000001f00007212 */ /* 0x000fe200078e3cff */
[----:B------:R-:W-:Y:S01]  /*6d30*/  IMAD.MOV.U32 R6, RZ, RZ, R12 ;  /* 0x000000ffff067224 */ /* 0x000fe200078e000c */
[----:B------:R-:W-:Y:S01]  /*6d40*/  PRMT R14, R4, 0x5410, R5 ;  /* 0x00005410040e7816 */ /* 0x000fe20000000005 */
[----:B------:R-:W-:Y:S01]  /*6d50*/  IMAD.MOV.U32 R4, RZ, RZ, R8 ;  /* 0x000000ffff047224 */ /* 0x000fe200078e0008 */
[----:B------:R-:W-:-:S02]  /*6d60*/  PRMT R31, R3, 0x7610, R31 ;  /* 0x00007610031f7816 */ /* 0x000fc4000000001f */
[----:B------:R-:W-:Y:S02]  /*6d70*/  VIMNMX R32, R32, 0xc0, PT ;  /* 0x000000c020207848 */ /* 0x000fe40003fe0100 */
[----:B------:R-:W-:Y:S02]  /*6d80*/  PRMT R15, R4, 0x7610, R15 ;  /* 0x00007610040f7816 */ /* 0x000fe4000000000f */
[----:B------:R-:W-:Y:S02]  /*6d90*/  PRMT R33, R33, 0x5410, R6 ;  /* 0x0000541021217816 */ /* 0x000fe40000000006 */
[----:B------:R-:W-:Y:S02]  /*6da0*/  LOP3.LUT P2, RZ, R42, 0x4, RZ, 0xc0, !PT ;  /* 0x000000042aff7812 */ /* 0x000fe4000784c0ff */
[----:B------:R-:W-:Y:S02]  /*6db0*/  ISETP.GE.AND P1, PT, R17, R32, PT ;  /* 0x000000201100720c */ /* 0x000fe40003f26270 */
[----:B------:R-:W-:Y:S01]  /*6dc0*/  MOV R5, R9 ;  /* 0x0000000900057202 */ /* 0x000fe20000000f00 */
[----:B0-----:R-:W-:-:S05]  /*6dd0*/  VIADD R38, R7, 0xffffff80 ;  /* 0xffffff8007267836 */ /* 0x001fca0000000000 */
[----:B------:R-:W-:-:S04]  /*6de0*/  SHF.R.S32.HI R7, RZ, 0x1f, R38 ;  /* 0x0000001fff077819 */ /* 0x000fc80000011426 */
[----:B------:R-:W-:-:S04]  /*6df0*/  LEA.HI R7, R7, R38, RZ, 0x5 ;  /* 0x0000002607077211 */ /* 0x000fc800078f28ff */
[----:B------:R-:W-:-:S05]  /*6e00*/  SHF.R.S32.HI R7, RZ, 0x5, R7 ;  /* 0x00000005ff077819 */ /* 0x000fca0000011407 */
[----:B------:R-:W-:Y:S02]  /*6e10*/  IMAD R3, R7, 0x200, R0 ;  /* 0x0000020007037824 */ /* 0x000fe400078e0200 */
[----:B------:R-:W-:Y:S02]  /*6e20*/  IMAD.MOV.U32 R0, RZ, RZ, R13 ;  /* 0x000000ffff007224 */ /* 0x000fe400078e000d */
[----:B------:R-:W-:-:S03]  /*6e30*/  IMAD R3, R3, 0x2, R2 ;  /* 0x0000000203037824 */ /* 0x000fc600078e0202 */
[----:B------:R-:W-:Y:S01]  /*6e40*/  PRMT R31, R31, 0x5410, R0 ;  /* 0x000054101f1f7816 */ /* 0x000fe20000000000 */
[C---:B------:R-:W-:Y:S02]  /*6e50*/  VIADD R4, R3.reuse, 0x8400 ;  /* 0x0000840003047836 */ /* 0x040fe40000000000 */
[----:B------:R-:W-:Y:S01]  /*6e60*/  VIADD R0, R3, 0x8440 ;  /* 0x0000844003007836 */ /* 0x000fe20000000000 */
[----:B-1----:R-:W-:Y:S06]  /*6e70*/  @!P0 BRA `(.L_x_14070) ;  /* 0x0000018c00548947 */ /* 0x002fec0003800000 */
.L_x_14344:
[----:B------:R-:W-:Y:S05]  /*6e80*/  BSYNC B1 ;  /* 0x0000000000017941 */ /* 0x000fea0003800000 */
.L_x_14069:
[----:B------:R-:W-:Y:S01]  /*6e90*/  BSSY B1, `(.L_x_14071) ;  /* 0x0000060000017945 */ /* 0x000fe20003800000 */
[----:B------:R-:W-:Y:S01]  /*6ea0*/  PRMT R15, R15, 0x5410, R5 ;  /* 0x000054100f0f7816 */ /* 0x000fe20000000005 */
[----:B------:R-:W-:Y:S02]  /*6eb0*/  @P2 VIADD R0, R4, 0xffffffc0 ;  /* 0xffffffc004002836 */ /* 0x000fe40000000000 */
[----:B------:R-:W-:Y:S05]  /*6ec0*/  @P1 BRA `(.L_x_14072) ;  /* 0x0000000400701947 */ /* 0x000fea0003800000 */
[----:B------:R-:W2:Y:S01]  /*6ed0*/  LDL R6, [R1+0x14] ;  /* 0x0000140001067983 */ /* 0x000ea20000100800 */
[----:B------:R-:W1:Y:S01]  /*6ee0*/  LDC R5, c[0x0][0x3f4] ;  /* 0x0000fd00ff057b82 */ /* 0x000e620000000800 */
[----:B------:R-:W-:Y:S01]  /*6ef0*/  BSSY B2, `(.L_x_14073) ;  /* 0x000002e000027945 */ /* 0x000fe20003800000 */
[-C--:B-1----:R-:W-:Y:S02]  /*6f00*/  ISETP.GE.AND P0, PT, R152, R5.reuse, PT ;  /* 0x000000059800720c */ /* 0x082fe40003f06270 */
[----:B--2---:R-:W-:-:S11]  /*6f10*/  ISETP.GE.AND P1, PT, R6, R5, PT ;  /* 0x000000050600720c */ /* 0x004fd60003f26270 */
[----:B------:R-:W-:Y:S05]  /*6f20*/  @P0 BRA `(.L_x_14074) ;  /* 0x0000000000a80947 */ /* 0x000fea0003800000 */
[----:B------:R-:W1:Y:S01]  /*6f30*/  LDS.128 R4, [R3+0x8400] ;  /* 0x0084000003047984 */ /* 0x000e620000000c00 */
[----:B------:R-:W-:Y:S01]  /*6f40*/  SHF.R.U32.HI R39, RZ, 0x10, R29 ;  /* 0x00000010ff277819 */ /* 0x000fe2000001161d */
[--C-:B------:R-:W-:Y:S01]  /*6f50*/  HADD2.F32 R38, -RZ, R40.reuse.H1_H1 ;  /* 0x30000028ff267230 */ /* 0x100fe20000004100 */
[--C-:B0-----:R-:W-:Y:S01]  /*6f60*/  SHF.R.U32.HI R41, RZ, 0x10, R35.reuse ;  /* 0x00000010ff297819 */ /* 0x101fe20000011623 */
[----:B------:R-:W-:Y:S01]  /*6f70*/  HADD2.F32 R40, -RZ, R40.H0_H0 ;  /* 0x20000028ff287230 */ /* 0x000fe20000004100 */
[----:B------:R-:W-:Y:S01]  /*6f80*/  SHF.R.U64 R45, R34, 0x10, R35 ;  /* 0x00000010222d7819 */ /* 0x000fe20000001223 */
[----:B------:R-:W-:Y:S01]  /*6f90*/  HADD2.F32 R39, -RZ, R39.H0_H0 ;  /* 0x20000027ff277230 */ /* 0x000fe20000004100 */
[----:B------:R-:W-:Y:S01]  /*6fa0*/  SHF.R.U64 R47, R28, 0x10, R29 ;  /* 0x000000101c2f7819 */ /* 0x000fe2000000121d */
[----:B------:R-:W-:Y:S02]  /*6fb0*/  HADD2.F32 R41, -RZ, R41.H0_H0 ;  /* 0x20000029ff297230 */ /* 0x000fe40000004100 */
[----:B-1----:R-:W-:-:S02]  /*6fc0*/  HADD2.F32 R34, -RZ, R7.H0_H0 ;  /* 0x20000007ff227230 */ /* 0x002fc40000004100 */
        /* <DEDUP_REMOVED lines=32> */
.L_x_14074:
[----:B------:R-:W-:Y:S05]  /*71d0*/  BSYNC B2 ;  /* 0x0000000000027941 */ /* 0x000fea0003800000 */
.L_x_14073:
[----:B------:R-:W-:Y:S05]  /*71e0*/  @P1 BRA `(.L_x_14072) ;  /* 0x0000000000a81947 */ /* 0x000fea0003800000 */
[----:B-1----:R-:W1:Y:S01]  /*71f0*/  LDS.128 R4, [R0] ;  /* 0x0000000000047984 */ /* 0x002e620000000c00 */
[----:B------:R-:W-:Y:S01]  /*7200*/  SHF.R.U32.HI R34, RZ, 0x10, R27 ;  /* 0x00000010ff227819 */ /* 0x000fe2000001161b */
[----:B------:R-:W-:Y:S01]  /*7210*/  HADD2.F32 R28, -RZ, R48.H1_H1 ;  /* 0x30000030ff1c7230 */ /* 0x000fe20000004100 */
[----:B------:R-:W-:Y:S01]  /*7220*/  SHF.R.U32.HI R29, RZ, 0x10, R25 ;  /* 0x00000010ff1d7819 */ /* 0x000fe20000011619 */
[----:B------:R-:W-:Y:S01]  /*7230*/  HADD2.F32 R37, -RZ, R37.H0_H0 ;  /* 0x20000025ff257230 */ /* 0x000fe20000004100 */
[----:B------:R-:W-:Y:S01]  /*7240*/  SHF.R.U64 R39, R26, 0x10, R27 ;  /* 0x000000101a277819 */ /* 0x000fe2000000121b */
[----:B------:R-:W-:Y:S01]  /*7250*/  HADD2.F32 R34, -RZ, R34.H0_H0 ;  /* 0x20000022ff227230 */ /* 0x000fe20000004100 */
[----:B0-----:R-:W-:Y:S01]  /*7260*/  SHF.R.U64 R41, R24, 0x10, R25 ;  /* 0x0000001018297819 */ /* 0x001fe20000001219 */
[----:B------:R-:W-:Y:S02]  /*7270*/  HADD2.F32 R29, -RZ, R29.H0_H0 ;  /* 0x2000001dff1d7230 */ /* 0x000fe40000004100 */
[----:B-1----:R-:W-:-:S02]  /*7280*/  HADD2.F32 R27, -RZ, R7.H1_H1 ;  /* 0x30000007ff1b7230 */ /* 0x002fc40000004100 */
        /* <DEDUP_REMOVED lines=32> */
.L_x_14072:
[----:B------:R-:W-:Y:S05]  /*7490*/  BSYNC B1 ;  /* 0x0000000000017941 */ /* 0x000fea0003800000 */
.L_x_14071:
[----:B-12---:R-:W-:-:S05]  /*74a0*/  VIADD R4, R17, 0x60 ;  /* 0x0000006011047836 */ /* 0x006fca0000000000 */
[----:B------:R-:W-:-:S13]  /*74b0*/  ISETP.GE.AND P0, PT, R4, R32, PT ;  /* 0x000000200400720c */ /* 0x000fda0003f06270 */
        /* <DEDUP_REMOVED lines=26> */
[----:B------:R-:W-:Y:S02]  /*7660*/  HADD2.F32 R21, -RZ, R31.H0_H0 ;  /* 0x2000001fff157230 */ /* 0x000fe40000004100 */
[----:B------:R-:W-:Y:S01]  /*7670*/  FFMA.FTZ R27, R20, R25, -R27 ;  /* 0x00000019141b7223 */ /* 0x000fe2000001081b */
[----:B------:R-:W-:Y:S02]  /*7680*/  HADD2.F32 R6, -RZ, R5.H0_H0 ;  /* 0x20000005ff067230 */ /* 0x000fe40000004100 */
        /* <DEDUP_REMOVED lines=20> */
.L_x_14077:
[----:B------:R-:W-:Y:S05]  /*77d0*/  BSYNC B1 ;  /* 0x0000000000017941 */ /* 0x000fea0003800000 */
.L_x_14076:
        /* <DEDUP_REMOVED lines=44> */
.L_x_14062:
[----:B------:R-:W1:Y:S01]  /*7aa0*/  S2R R0, SR_TID.X ;  /* 0x0000000000007919 */ /* 0x000e620000002100 */
[----:B------:R-:W2:Y:S01]  /*7ab0*/  LDC R32, c[0x0][0x448] ;  /* 0x00011200ff207b82 */ /* 0x000ea20000000800 */
[----:B------:R-:W-:Y:S01]  /*7ac0*/  ULDC.64 UR4, c[0x0][0x3f8] ;  /* 0x0000fe0000047ab9 */ /* 0x000fe20000000a00 */
[----:B------:R-:W-:Y:S01]  /*7ad0*/  ULDC.64 UR6, c[0x0][0x408] ;  /* 0x0001020000067ab9 */ /* 0x000fe20000000a00 */
[----:B------:R-:W-:Y:S01]  /*7ae0*/  IMAD.MOV.U32 R27, RZ, RZ, R29 ;  /* 0x000000ffff1b7224 */ /* 0x000fe200078e001d */
[----:B------:R-:W-:Y:S01]  /*7af0*/  SHF.R.S32.HI R43, RZ, 0x1f, R18 ;  /* 0x0000001fff2b7819 */ /* 0x000fe20000011412 */
[----:B------:R-:W-:Y:S01]  /*7b00*/  IMAD.MOV.U32 R4, RZ, RZ, R24 ;  /* 0x000000ffff047224 */ /* 0x000fe200078e0018 */
[----:B--2---:R-:W-:Y:S01]  /*7b10*/  ISETP.NE.AND P0, PT, R32, 0x1, PT ;  /* 0x000000012000780c */ /* 0x004fe20003f05270 */
[----:B-1----:R-:W-:-:S05]  /*7b20*/  VIADD R0, R0, 0xffffff80 ;  /* 0xffffff8000007836 */ /* 0x002fca0000000000 */
[----:B------:R-:W-:-:S07]  /*7b30*/  SHF.R.S32.HI R3, RZ, 0x1f, R0 ;  /* 0x0000001fff037819 */ /* 0x000fce0000011400 */
[----:B------:R-:W1:Y:S01]  /*7b40*/  @P0 LDC R5, c[0x0][0x450] ;  /* 0x00011400ff050b82 */ /* 0x000e620000000800 */
[----:B------:R-:W-:-:S04]  /*7b50*/  LEA.HI R3, R3, R0, RZ, 0x2 ;  /* 0x0000000003037211 */ /* 0x000fc800078f10ff */
[----:B------:R-:W-:-:S05]  /*7b60*/  LOP3.LUT R3, R3, 0xfffffffc, RZ, 0xc0, !PT ;  /* 0xfffffffc03037812 */ /* 0x000fca00078ec0ff */
[----:B------:R-:W-:Y:S02]  /*7b70*/  IMAD.IADD R3, R0, 0x1, -R3 ;  /* 0x0000000100037824 */ /* 0x000fe400078e0a03 */
[----:B------:R-:W2:Y:S02]  /*7b80*/  @P0 LDC R0, c[0x0][0x44c] ;  /* 0x00011300ff000b82 */ /* 0x000ea40000000800 */
[----:B------:R-:W-:-:S04]  /*7b90*/  IMAD R3, R3, 0x60, R39 ;  /* 0x0000006003037824 */ /* 0x000fc800078e0227 */
[----:B--2---:R-:W-:-:S05]  /*7ba0*/  @P0 IMAD.HI.U32 R0, R3, R0, RZ ;  /* 0x0000000003000227 */ /* 0x004fca00078e00ff */
        /* <DEDUP_REMOVED lines=19> */
[----:B------:R-:W2:Y:S01]  /*7ce0*/  LDL R6, [R1+0x4] ;  /* 0x0000040001067983 */ /* 0x000ea20000100800 */
[----:B------:R-:W1:Y:S03]  /*7cf0*/  LDC R41, c[0x0][0x3f4] ;  /* 0x0000fd00ff297b82 */ /* 0x000e660000000800 */
[----:B------:R-:W3:Y:S04]  /*7d00*/  SHFL.IDX PT, R3, R25, RZ, 0x1c1f ;  /* 0x001c1fff19037589 */ /* 0x000ee800000e0000 */
[----:B------:R-:W4:Y:S04]  /*7d10*/  SHFL.IDX PT, R0, R26, RZ, 0x1c1f ;  /* 0x001c1fff1a007589 */ /* 0x000f2800000e0000 */
[----:B0-----:R-:W0:Y:S04]  /*7d20*/  SHFL.IDX PT, R14, R27, RZ, 0x1c1f ;  /* 0x001c1fff1b0e7589 */ /* 0x001e2800000e0000 */
[----:B------:R-:W5:Y:S01]  /*7d30*/  SHFL.IDX PT, R4, R24, RZ, 0x1c1f ;  /* 0x001c1fff18047589 */ /* 0x000f6200000e0000 */
[----:B-1----:R-:W-:Y:S01]  /*7d40*/  ISETP.GE.AND P0, PT, R18, R41, PT ;  /* 0x000000291200720c */ /* 0x002fe20003f06270 */
[----:B--2---:R-:W-:-:S05]  /*7d50*/  IMAD R32, R6, R32, RZ ;  /* 0x0000002006207224 */ /* 0x004fca00078e02ff */
[----:B------:R-:W-:-:S13]  /*7d60*/  ISETP.GE.OR P1, PT, R39, R32, P0 ;  /* 0x000000202700720c */ /* 0x000fda0000726670 */
[C---:B------:R-:W-:Y:S01]  /*7d70*/  @!P1 IMAD.SHL.U32 R5, R18.reuse, 0x2, RZ ;  /* 0x0000000212059824 */ /* 0x040fe200078e00ff */
[----:B------:R-:W-:-:S04]  /*7d80*/  @!P1 SHF.L.U64.HI R21, R18, 0x1, R43 ;  /* 0x0000000112159819 */ /* 0x000fc8000001022b */
[----:B---3--:R-:W-:-:S04]  /*7d90*/  @!P1 IADD3 R6, P2, R3, R5, RZ ;  /* 0x0000000503069210 */ /* 0x008fc80007f5e0ff */
[----:B----4-:R-:W-:-:S05]  /*7da0*/  @!P1 IADD3.X R7, R0, R21, RZ, P2, !PT ;  /* 0x0000001500079210 */ /* 0x010fca00017fe4ff */
[----:B------:R-:W2:Y:S01]  /*7db0*/  @!P1 LD.E.128 R8, desc[UR38][R6.64] ;  /* 0x0000002606089980 */ /* 0x000ea2000c101d00 */
[----:B0-----:R-:W-:-:S05]  /*7dc0*/  @!P1 IADD3 R14, P2, R14, R5, RZ ;  /* 0x000000050e0e9210 */ /* 0x001fca0007f5e0ff */
[----:B-----5:R-:W-:-:S04]  /*7dd0*/  @!P1 IMAD.X R3, R4, 0x1, R21, P2 ;  /* 0x0000000104039824 */ /* 0x020fc800010e0615 */
[----:B------:R-:W-:-:S05]  /*7de0*/  @!P1 IMAD.MOV.U32 R15, RZ, RZ, R3 ;  /* 0x000000ffff0f9224 */ /* 0x000fca00078e0003 */
[----:B------:R0:W3:Y:S01]  /*7df0*/  @!P1 LD.E.128 R4, desc[UR38][R14.64] ;  /* 0x000000260e049980 */ /* 0x0000e2000c101d00 */
[----:B------:R-:W-:Y:S02]  /*7e00*/  CS2R R34, SRZ ;  /* 0x0000000000227805 */ /* 0x000fe4000001ff00 */
[----:B------:R-:W-:Y:S02]  /*7e10*/  CS2R R28, SRZ ;  /* 0x00000000001c7805 */ /* 0x000fe4000001ff00 */
[----:B------:R-:W-:Y:S01]  /*7e20*/  CS2R R20, SRZ ;  /* 0x0000000000147805 */ /* 0x000fe2000001ff00 */
[----:B------:R-:W1:Y:S01]  /*7e30*/  SHFL.IDX PT, R24, R24, 0x1, 0x1c1f ;  /* 0x003c1f0018187f89 */ /* 0x000e6200000e0000 */
[----:B------:R-:W-:-:S03]  /*7e40*/  CS2R R36, SRZ ;  /* 0x0000000000247805 */ /* 0x000fc6000001ff00 */
[----:B0-----:R0:W4:Y:S01]  /*7e50*/  SHFL.IDX PT, R14, R27, 0x1, 0x1c1f ;  /* 0x003c1f001b0e7f89 */ /* 0x00112200000e0000 */
[----:B--2---:R-:W-:Y:S02]  /*7e60*/  @!P1 IMAD.MOV.U32 R34, RZ, RZ, R8 ;  /* 0x000000ffff229224 */ /* 0x004fe400078e0008 */
[----:B------:R-:W-:Y:S02]  /*7e70*/  @!P1 IMAD.MOV.U32 R35, RZ, RZ, R9 ;  /* 0x000000ffff239224 */ /* 0x000fe400078e0009 */
[----:B------:R-:W-:Y:S02]  /*7e80*/  IMAD.MOV.U32 R0, RZ, RZ, R34 ;  /* 0x000000ffff007224 */ /* 0x000fe400078e0022 */
[----:B------:R-:W-:Y:S02]  /*7e90*/  IMAD.MOV.U32 R3, RZ, RZ, R35 ;  /* 0x000000ffff037224 */ /* 0x000fe400078e0023 */
[----:B------:R-:W-:Y:S01]  /*7ea0*/  @!P1 IMAD.MOV.U32 R36, RZ, RZ, R10 ;  /* 0x000000ffff249224 */ /* 0x000fe200078e000a */
[----:B------:R-:W-:Y:S01]  /*7eb0*/  PRMT R42, R0, 0x7610, R42 ;  /* 0x00007610002a7816 */ /* 0x000fe2000000002a */
[----:B------:R-:W-:Y:S01]  /*7ec0*/  @!P1 IMAD.MOV.U32 R37, RZ, RZ, R11 ;  /* 0x000000ffff259224 */ /* 0x000fe200078e000b */
[----:B------:R-:W-:Y:S01]  /*7ed0*/  PRMT R45, R45, 0x5410, R3 ;  /* 0x000054102d2d7816 */ /* 0x000fe20000000003 */
[----:B------:R0:W2:Y:S01]  /*7ee0*/  SHFL.IDX PT, R0, R26, 0x1, 0x1c1f ;  /* 0x003c1f001a007f89 */ /* 0x0000a200000e0000 */
[----:B------:R-:W-:Y:S01]  /*7ef0*/  IMAD.MOV.U32 R8, RZ, RZ, R36 ;  /* 0x000000ffff087224 */ /* 0x000fe200078e0024 */
[----:B---3--:R-:W-:-:S02]  /*7f00*/  @!P1 MOV R28, R6 ;  /* 0x00000006001c9202 */ /* 0x008fc40000000f00 */
[----:B------:R0:W3:Y:S01]  /*7f10*/  SHFL.IDX PT, R3, R25, 0x1, 0x1c1f ;  /* 0x003c1f0019037f89 */ /* 0x0000e200000e0000 */
[----:B------:R-:W-:Y:S02]  /*7f20*/  @!P1 IMAD.MOV.U32 R20, RZ, RZ, R4 ;  /* 0x000000ffff149224 */ /* 0x000fe400078e0004 */
[----:B------:R-:W-:Y:S02]  /*7f30*/  @!P1 IMAD.MOV.U32 R21, RZ, RZ, R5 ;  /* 0x000000ffff159224 */ /* 0x000fe400078e0005 */
[----:B------:R-:W-:Y:S02]  /*7f40*/  @!P1 IMAD.MOV.U32 R29, RZ, RZ, R7 ;  /* 0x000000ffff1d9224 */ /* 0x000fe400078e0007 */
[----:B------:R-:W-:Y:S02]  /*7f50*/  IMAD.MOV.U32 R4, RZ, RZ, R20 ;  /* 0x000000ffff047224 */ /* 0x000fe400078e0014 */
[----:B------:R-:W-:Y:S02]  /*7f60*/  IMAD.MOV.U32 R5, RZ, RZ, R21 ;  /* 0x000000ffff057224 */ /* 0x000fe400078e0015 */
[----:B------:R-:W-:-:S02]  /*7f70*/  IMAD.MOV.U32 R6, RZ, RZ, R28 ;  /* 0x000000ffff067224 */ /* 0x000fc400078e001c */
[----:B------:R-:W-:Y:S01]  /*7f80*/  IMAD.MOV.U32 R9, RZ, RZ, R37 ;  /* 0x000000ffff097224 */ /* 0x000fe200078e0025 */
[----:B------:R-:W-:Y:S01]  /*7f90*/  PRMT R45, R5, 0x7610, R45 ;  /* 0x00007610052d7816 */ /* 0x000fe2000000002d */
[----:B------:R-:W-:Y:S01]  /*7fa0*/  IMAD.MOV.U32 R7, RZ, RZ, R29 ;  /* 0x000000ffff077224 */ /* 0x000fe200078e001d */
[----:B------:R-:W-:Y:S02]  /*7fb0*/  PRMT R56, R4, 0x5410, R6 ;  /* 0x0000541004387816 */ /* 0x000fe40000000006 */
[----:B------:R-:W-:Y:S02]  /*7fc0*/  CS2R R4, SRZ ;  /* 0x0000000000047805 */ /* 0x000fe4000001ff00 */
[----:B------:R-:W-:Y:S02]  /*7fd0*/  PRMT R31, R8, 0x5410, R9 ;  /* 0x00005410081f7816 */ /* 0x000fe40000000009 */
[----:B012-4-:R-:W-:-:S07]  /*7fe0*/  PRMT R42, R42, 0x5410, R7 ;  /* 0x000054102a2a7816 */ /* 0x017fce0000000007 */
.L_x_14354:
[----:B------:R-:W2:Y:S01]  /*7ff0*/  LDL R7, [R1+0x58] ;  /* 0x0000580001077983 */ /* 0x000ea20000100800 */
[----:B------:R-:W-:Y:S01]  /*8000*/  VIADD R39, R39, 0x60 ;  /* 0x0000006027277836 */ /* 0x000fe20000000000 */
[----:B------:R-:W-:Y:S01]  /*8010*/  BSSY B1, `(.L_x_14079) ;  /* 0x0000016000017945 */ /* 0x000fe20003800000 */
[----:B------:R-:W-:Y:S02]  /*8020*/  CS2R R8, SRZ ;  /* 0x0000000000087805 */ /* 0x000fe4000001ff00 */
[----:B------:R-:W-:Y:S02]  /*8030*/  CS2R R10, SRZ ;  /* 0x00000000000a7805 */ /* 0x000fe4000001ff00 */
[----:B------:R-:W-:Y:S02]  /*8040*/  ISETP.GE.AND P1, PT, R39, R32, PT ;  /* 0x000000202700720c */ /* 0x000fe40003f26270 */
[----:B--2---:R-:W-:-:S04]  /*8050*/  LEA.HI R6, R7, R7, RZ, 0x1 ;  /* 0x0000000707067211 */ /* 0x004fc800078f08ff */
        /* <DEDUP_REMOVED lines=13> */
[--C-:B------:R-:W-:Y:S02]  /*8130*/  IMAD.X R9, R0, 0x1, R5.reuse, P1 ;  /* 0x0000000100097824 */ /* 0x100fe400008e0605 */
[----:B------:R-:W-:-:S04]  /*8140*/  IMAD.X R5, R24, 0x1, R5, P2 ;  /* 0x0000000118057824 */ /* 0x000fc800010e0605 */
[----:B------:R-:W5:Y:S04]  /*8150*/  LD.E.128 R8, desc[UR38][R8.64] ;  /* 0x0000002608087980 */ /* 0x000f68000c101d00 */
[----:B------:R-:W5:Y:S02]  /*8160*/  LD.E.128 R4, desc[UR38][R4.64] ;  /* 0x0000002604047980 */ /* 0x000f64000c101d00 */
.L_x_14080:
[----:B------:R-:W-:Y:S05]  /*8170*/  BSYNC B1 ;  /* 0x0000000000017941 */ /* 0x000fea0003800000 */
.L_x_14079:
[----:B------:R-:W0:Y:S01]  /*8180*/  SYNCS.PHASECHK.TRANS64.TRYWAIT P1, [R2+URZ+0x16800], R13 ;  /* 0x0168000d020075a7 */ /* 0x000e22000802017f */
[----:B------:R-:W-:Y:S01]  /*8190*/  IMAD R32, R33, -0xc0, R32 ;  /* 0xffffff4021207824 */ /* 0x000fe200078e0220 */
[----:B---3-5:R-:W-:Y:S01]  /*81a0*/  MOV R3, R5 ;  /* 0x0000000500037202 */ /* 0x028fe20000000f00 */
[----:B------:R-:W-:Y:S01]  /*81b0*/  IMAD.MOV.U32 R0, RZ, RZ, R4 ;  /* 0x000000ffff007224 */ /* 0x000fe200078e0004 */
[----:B------:R-:W-:Y:S01]  /*81c0*/  BSSY B1, `(.L_x_14081) ;  /* 0x0000010000017945 */ /* 0x000fe20003800000 */
[----:B------:R-:W-:Y:S01]  /*81d0*/  VIADD R12, R17, 0x60 ;  /* 0x00000060110c7836 */ /* 0x000fe20000000000 */
[----:B------:R-:W-:Y:S01]  /*81e0*/  VIMNMX R32, R32, 0xc0, PT ;  /* 0x000000c020207848 */ /* 0x000fe20003fe0100 */
[----:B------:R-:W-:Y:S01]  /*81f0*/  IMAD.MOV.U32 R14, RZ, RZ, R8 ;  /* 0x000000ffff0e7224 */ /* 0x000fe200078e0008 */
[----:B------:R-:W-:Y:S01]  /*8200*/  PRMT R3, R3, 0x5410, R0 ;  /* 0x0000541003037816 */ /* 0x000fe20000000000 */
[----:B------:R-:W-:Y:S01]  /*8210*/  IMAD.MOV.U32 R0, RZ, RZ, R6 ;  /* 0x000000ffff007224 */ /* 0x000fe200078e0006 */
[-C--:B------:R-:W-:Y:S01]  /*8220*/  ISETP.GE.OR P2, PT, R17, R32.reuse, P0 ;  /* 0x000000201100720c */ /* 0x080fe20000746670 */
[----:B------:R-:W-:Y:S01]  /*8230*/  IMAD.MOV.U32 R15, RZ, RZ, R9 ;  /* 0x000000ffff0f7224 */ /* 0x000fe200078e0009 */
[----:B------:R-:W-:Y:S01]  /*8240*/  ISETP.GE.OR P0, PT, R12, R32, P0 ;  /* 0x000000200c00720c */ /* 0x000fe20000706670 */
[----:B------:R-:W-:Y:S01]  /*8250*/  IMAD.MOV.U32 R12, RZ, RZ, R7 ;  /* 0x000000ffff0c7224 */ /* 0x000fe200078e0007 */
[----:B------:R-:W-:Y:S01]  /*8260*/  PRMT R32, R3, 0x7610, R32 ;  /* 0x0000761003207816 */ /* 0x000fe20000000020 */
[----:B------:R-:W-:Y:S01]  /*8270*/  IMAD.IADD R39, R18, 0x1, R41 ;  /* 0x0000000112277824 */ /* 0x000fe200078e0229 */
[----:B------:R-:W-:-:S02]  /*8280*/  PRMT R3, R14, 0x7610, R3 ;  /* 0x000076100e037816 */ /* 0x000fc40000000003 */
[----:B------:R-:W-:Y:S02]  /*8290*/  PRMT R0, R0, 0x5410, R12 ;  /* 0x0000541000007816 */ /* 0x000fe4000000000c */
[----:B------:R-:W-:Y:S01]  /*82a0*/  PRMT R32, R32, 0x5410, R15 ;  /* 0x0000541020207816 */ /* 0x000fe2000000000f */
[----:B0-----:R-:W-:Y:S06]  /*82b0*/  @!P1 BRA `(.L_x_14082) ;  /* 0x0000017c00c49947 */ /* 0x001fec0003800000 */
.L_x_14355:
[----:B------:R-:W-:Y:S05]  /*82c0*/  BSYNC B1 ;  /* 0x0000000000017941 */ /* 0x000fea0003800000 */
.L_x_14081:
[----:B------:R-:W-:Y:S01]  /*82d0*/  BSSY B1, `(.L_x_14083) ;  /* 0x0000069000017945 */ /* 0x000fe20003800000 */
[----:B------:R-:W-:Y:S01]  /*82e0*/  IMAD.MOV.U32 R33, RZ, RZ, R10 ;  /* 0x000000ffff217224 */ /* 0x000fe200078e000a */
[----:B------:R-:W-:Y:S01]  /*82f0*/  LOP3.LUT R39, R39, 0x38, RZ, 0xc0, !PT ;  /* 0x0000003827277812 */ /* 0x000fe200078ec0ff */
[----:B------:R-:W-:Y:S01]  /*8300*/  IMAD.MOV.U32 R38, RZ, RZ, R11 ;  /* 0x000000ffff267224 */ /* 0x000fe200078e000b */
[----:B------:R-:W-:Y:S06]  /*8310*/  @P2 BRA `(.L_x_14084) ;  /* 0x0000000400902947 */ /* 0x000fec0003800000 */
[----:B------:R-:W2:Y:S01]  /*8320*/  LDL R12, [R1+0x48] ;  /* 0x00004800010c7983 */ /* 0x000ea20000100800 */
[----:B------:R-:W1:Y:S02]  /*8330*/  S2R R14, SR_TID.X ;  /* 0x00000000000e7919 */ /* 0x000e640000002100 */
[----:B-1----:R-:W-:-:S05]  /*8340*/  VIADD R14, R14, 0xffffff80 ;  /* 0xffffff800e0e7836 */ /* 0x002fca0000000000 */
[----:B------:R-:W-:-:S04]  /*8350*/  SHF.R.S32.HI R25, RZ, 0x1f, R14 ;  /* 0x0000001fff197819 */ /* 0x000fc8000001140e */
[----:B------:R-:W-:-:S04]  /*8360*/  LEA.HI R25, R25, R14, RZ, 0x5 ;  /* 0x0000000e19197211 */ /* 0x000fc800078f28ff */
[----:B------:R-:W-:Y:S01]  /*8370*/  SHF.R.S32.HI R25, RZ, 0x5, R25 ;  /* 0x00000005ff197819 */ /* 0x000fe20000011419 */
[--C-:B------:R-:W-:Y:S01]  /*8380*/  HADD2.F32 R43, -RZ, R45.reuse.H1_H1 ;  /* 0x3000002dff2b7230 */ /* 0x100fe20000004100 */
[----:B------:R-:W-:Y:S01]  /*8390*/  SHF.R.U64 R55, R34, 0x10, R35 ;  /* 0x0000001022377819 */ /* 0x000fe20000001223 */
[----:B------:R-:W-:Y:S01]  /*83a0*/  HADD2.F32 R45, -RZ, R45.H0_H0 ;  /* 0x2000002dff2d7230 */ /* 0x000fe20000004100 */
[--C-:B------:R-:W-:Y:S02]  /*83b0*/  SHF.R.U32.HI R44, RZ, 0x10, R21.reuse ;  /* 0x00000010ff2c7819 */ /* 0x100fe40000011615 */
[----:B------:R-:W-:Y:S02]  /*83c0*/  SHF.R.U64 R53, R20, 0x10, R21 ;  /* 0x0000001014357819 */ /* 0x000fe40000001215 */
[----:B------:R-:W-:Y:S01]  /*83d0*/  SHF.R.U32.HI R46, RZ, 0x10, R35 ;  /* 0x00000010ff2e7819 */ /* 0x000fe20000011623 */
[----:B------:R-:W-:Y:S01]  /*83e0*/  HADD2.F32 R44, -RZ, R44.H0_H0 ;  /* 0x2000002cff2c7230 */ /* 0x000fe20000004100 */
[----:B------:R-:W-:-:S02]  /*83f0*/  SHF.R.U64 R54, R36, 0x10, R37 ;  /* 0x0000001024367819 */ /* 0x000fc40000001225 */
[--C-:B------:R-:W-:Y:S02]  /*8400*/  SHF.R.U32.HI R50, RZ, 0x10, R29.reuse ;  /* 0x00000010ff327819 */ /* 0x100fe4000001161d */
[----:B------:R-:W-:Y:S02]  /*8410*/  SHF.R.U64 R51, R28, 0x10, R29 ;  /* 0x000000101c337819 */ /* 0x000fe4000000121d */
[----:B------:R-:W-:Y:S01]  /*8420*/  SHF.R.U32.HI R52, RZ, 0x10, R37 ;  /* 0x00000010ff347819 */ /* 0x000fe20000011625 */
[----:B--2---:R-:W-:-:S05]  /*8430*/  IMAD.SHL.U32 R12, R12, 0x40, RZ ;  /* 0x000000400c0c7824 */ /* 0x004fca00078e00ff */
[----:B------:R-:W-:-:S04]  /*8440*/  LOP3.LUT R24, R12, 0x1c0, RZ, 0xc0, !PT ;  /* 0x000001c00c187812 */ /* 0x000fc800078ec0ff */
[----:B------:R-:W-:Y:S02]  /*8450*/  SHF.R.U32.HI R15, RZ, 0x3, R24 ;  /* 0x00000003ff0f7819 */ /* 0x000fe40000011618 */
[----:B------:R-:W-:Y:S02]  /*8460*/  LOP3.LUT R12, R24, 0x38, R18, 0xf8, !PT ;  /* 0x00000038180c7812 */ /* 0x000fe400078ef812 */
[----:B------:R-:W-:Y:S02]  /*8470*/  LOP3.LUT R24, R15, R39, R24, 0x1e, !PT ;  /* 0x000000270f187212 */ /* 0x000fe400078e1e18 */
[----:B------:R-:W-:-:S03]  /*8480*/  LOP3.LUT R12, R12, R15, RZ, 0x3c, !PT ;  /* 0x0000000f0c0c7212 */ /* 0x000fc600078e3cff */
[C---:B------:R-:W-:Y:S02]  /*8490*/  IMAD R41, R25.reuse, 0x200, R24 ;  /* 0x0000020019297824 */ /* 0x040fe400078e0218 */
[----:B0-----:R-:W-:-:S03]  /*84a0*/  IMAD R13, R25, 0x200, R12 ;  /* 0x00000200190d7824 */ /* 0x001fc600078e020c */
[----:B------:R-:W-:Y:S01]  /*84b0*/  LEA R41, R41, R2, 0x1 ;  /* 0x0000000229297211 */ /* 0x000fe200078e08ff */
[----:B------:R-:W-:-:S04]  /*84c0*/  IMAD R40, R13, 0x2, R2 ;  /* 0x000000020d287824 */ /* 0x000fc800078e0202 */
[----:B------:R-:W0:Y:S04]  /*84d0*/  LDS.128 R24, [R41+0x8400] ;  /* 0x0084000029187984 */ /* 0x000e280000000c00 */
[----:B------:R-:W1:Y:S01]  /*84e0*/  LDS.128 R12, [R40+0x8400] ;  /* 0x00840000280c7984 */ /* 0x000e620000000c00 */
[--C-:B0-----:R-:W-:Y:S02]  /*84f0*/  HADD2.F32 R34, -RZ, R25.reuse.H0_H0 ;  /* 0x20000019ff227230 */ /* 0x101fe40000004100 */
[----:B------:R-:W-:Y:S02]  /*8500*/  HADD2.F32 R35, -RZ, R25.H1_H1 ;  /* 0x30000019ff237230 */ /* 0x000fe40000004100 */
[----:B-1----:R-:W-:Y:S02]  /*8510*/  HADD2.F32 R20, -RZ, R13.H0_H0 ;  /* 0x2000000dff147230 */ /* 0x002fe40000004100 */
[C---:B------:R-:W-:Y:S01]  /*8520*/  FMUL.FTZ R47, R34.reuse, R45 ;  /* 0x0000002d222f7220 */ /* 0x040fe20000410000 */
[----:B------:R-:W-:Y:S01]  /*8530*/  FMUL.FTZ R49, R34, R43 ;  /* 0x0000002b22317220 */ /* 0x000fe20000410000 */
[----:B------:R-:W-:-:S02]  /*8540*/  HADD2.F32 R34, -RZ, R46.H0_H0 ;  /* 0x2000002eff227230 */ /* 0x000fc40000004100 */
[C---:B------:R-:W-:Y:S01]  /*8550*/  FFMA.FTZ R48, R20.reuse, R43, -R47 ;  /* 0x0000002b14307223 */ /* 0x040fe2000001082f */
[----:B------:R-:W-:Y:S02]  /*8560*/  HADD2.F32 R21, -RZ, R13.H1_H1 ;  /* 0x3000000dff157230 */ /* 0x000fe40000004100 */
[C---:B------:R-:W-:Y:S01]  /*8570*/  FMUL.FTZ R46, R35.reuse, R44 ;  /* 0x0000002c232e7220 */ /* 0x040fe20000410000 */
[----:B------:R-:W-:Y:S02]  /*8580*/  HADD2.F32 R36, -RZ, R27.H0_H0 ;  /* 0x2000001bff247230 */ /* 0x000fe40000004100 */
[----:B------:R-:W-:Y:S02]  /*8590*/  HADD2.F32 R47, -RZ, R42.H1_H1 ;  /* 0x3000002aff2f7230 */ /* 0x000fe40000004100 */
[----:B------:R-:W-:Y:S02]  /*85a0*/  HADD2.F32 R43, -RZ, R31.H1_H1 ;  /* 0x3000001fff2b7230 */ /* 0x000fe40000004100 */
[----:B------:R-:W-:Y:S01]  /*85b0*/  FFMA.FTZ R49, R20, R45, R49 ;  /* 0x0000002d14317223 */ /* 0x000fe20000010031 */
[----:B------:R-:W-:Y:S01]  /*85c0*/  FMUL.FTZ R20, R35, R34 ;  /* 0x0000002223147220 */ /* 0x000fe20000410000 */
[----:B------:R-:W-:-:S02]  /*85d0*/  HADD2.F32 R28, -RZ, R15.H0_H0 ;  /* 0x2000000fff1c7230 */ /* 0x000fc40000004100 */
[C---:B------:R-:W-:Y:S01]  /*85e0*/  FFMA.FTZ R35, R21.reuse, R34, -R46 ;  /* 0x0000002215237223 */ /* 0x040fe2000001082e */
[C---:B------:R-:W-:Y:S01]  /*85f0*/  FMUL.FTZ R45, R36.reuse, R47 ;  /* 0x0000002f242d7220 */ /* 0x040fe20000410000 */
[----:B------:R-:W-:Y:S02]  /*8600*/  HADD2.F32 R37, -RZ, R27.H1_H1 ;  /* 0x3000001bff257230 */ /* 0x000fe40000004100 */
[-C--:B------:R-:W-:Y:S01]  /*8610*/  FMUL.FTZ R36, R36, R43.reuse ;  /* 0x0000002b24247220 */ /* 0x080fe20000410000 */
[----:B------:R-:W-:Y:S02]  /*8620*/  HADD2.F32 R46, -RZ, R50.H0_H0 ;  /* 0x20000032ff2e7230 */ /* 0x000fe40000004100 */
[----:B------:R-:W-:Y:S01]  /*8630*/  FFMA.FTZ R44, R21, R44, R20 ;  /* 0x0000002c152c7223 */ /* 0x000fe20000010014 */
[----:B------:R-:W-:Y:S02]  /*8640*/  HADD2.F32 R29, -RZ, R15.H1_H1 ;  /* 0x3000000fff1d7230 */ /* 0x000fe40000004100 */
[----:B------:R-:W-:Y:S01]  /*8650*/  FFMA.FTZ R45, R28, R43, -R45 ;  /* 0x0000002b1c2d7223 */ /* 0x000fe2000001082d */
[----:B------:R-:W-:-:S02]  /*8660*/  HADD2.F32 R20, -RZ, R52.H0_H0 ;  /* 0x20000034ff147230 */ /* 0x000fc40000004100 */
[----:B------:R-:W-:Y:S01]  /*8670*/  FFMA.FTZ R47, R28, R47, R36 ;  /* 0x0000002f1c2f7223 */ /* 0x000fe20000010024 */
[----:B------:R-:W-:Y:S02]  /*8680*/  HADD2.F32 R25, -RZ, R24.H0_H0 ;  /* 0x20000018ff197230 */ /* 0x000fe40000004100 */
[C---:B------:R-:W-:Y:S01]  /*8690*/  FMUL.FTZ R34, R37.reuse, R46 ;  /* 0x0000002e25227220 */ /* 0x040fe20000410000 */
[----:B------:R-:W-:Y:S02]  /*86a0*/  HADD2.F32 R28, -RZ, R56.H0_H0 ;  /* 0x20000038ff1c7230 */ /* 0x000fe40000004100 */
[----:B------:R-:W-:Y:S02]  /*86b0*/  HADD2.F32 R42, -RZ, R42.H0_H0 ;  /* 0x2000002aff2a7230 */ /* 0x000fe40000004100 */
[-C--:B------:R-:W-:Y:S01]  /*86c0*/  FMUL.FTZ R52, R37, R20.reuse ;  /* 0x0000001425347220 */ /* 0x080fe20000410000 */
[----:B------:R-:W-:Y:S02]  /*86d0*/  HADD2.F32 R13, -RZ, R12.H0_H0 ;  /* 0x2000000cff0d7230 */ /* 0x000fe40000004100 */
[----:B------:R-:W-:Y:S01]  /*86e0*/  FFMA.FTZ R50, R29, R20, -R34 ;  /* 0x000000141d327223 */ /* 0x000fe20000010822 */
[----:B------:R-:W-:-:S02]  /*86f0*/  HADD2.F32 R27, -RZ, R26.H0_H0 ;  /* 0x2000001aff1b7230 */ /* 0x000fc40000004100 */
[C---:B------:R-:W-:Y:S01]  /*8700*/  FMUL.FTZ R36, R25.reuse, R28 ;  /* 0x0000001c19247220 */ /* 0x040fe20000410000 */
[----:B------:R-:W-:Y:S02]  /*8710*/  HADD2.F32 R34, -RZ, R56.H1_H1 ;  /* 0x30000038ff227230 */ /* 0x000fe40000004100 */
[----:B------:R-:W-:Y:S01]  /*8720*/  FMUL.FTZ R25, R25, R42 ;  /* 0x0000002a19197220 */ /* 0x000fe20000410000 */
[----:B------:R-:W-:Y:S02]  /*8730*/  HADD2.F32 R20, -RZ, R31.H0_H0 ;  /* 0x2000001fff147230 */ /* 0x000fe40000004100 */
[----:B------:R-:W-:Y:S01]  /*8740*/  FFMA.FTZ R52, R29, R46, R52 ;  /* 0x0000002e1d347223 */ /* 0x000fe20000010034 */
[----:B------:R-:W-:Y:S01]  /*8750*/  FFMA.FTZ R36, R13, R42, -R36 ;  /* 0x0000002a0d247223 */ /* 0x000fe20000010824 */
[----:B------:R-:W-:Y:S02]  /*8760*/  HADD2.F32 R15, -RZ, R14.H0_H0 ;  /* 0x2000000eff0f7230 */ /* 0x000fe40000004100 */
[----:B------:R-:W-:Y:S01]  /*8770*/  FMUL.FTZ R46, R27, R34 ;  /* 0x000000221b2e7220 */ /* 0x000fe20000410000 */
[----:B------:R-:W-:Y:S01]  /*8780*/  FFMA.FTZ R28, R13, R28, R25 ;  /* 0x0000001c0d1c7223 */ /* 0x000fe20000010019 */
[----:B------:R-:W-:Y:S01]  /*8790*/  FMUL.FTZ R42, R27, R20 ;  /* 0x000000141b2a7220 */ /* 0x000fe20000410000 */
[----:B------:R-:W-:-:S02]  /*87a0*/  HADD2.F32 R24, -RZ, R24.H1_H1 ;  /* 0x30000018ff187230 */ /* 0x000fc40000004100 */
[----:B------:R-:W-:Y:S02]  /*87b0*/  HADD2.F32 R26, -RZ, R26.H1_H1 ;  /* 0x3000001aff1a7230 */ /* 0x000fe40000004100 */
[----:B------:R-:W-:Y:S02]  /*87c0*/  HADD2.F32 R25, -RZ, R53.H0_H0 ;  /* 0x20000035ff197230 */ /* 0x000fe40000004100 */
        /* <DEDUP_REMOVED lines=25> */
.L_x_14084:
[----:B------:R-:W-:Y:S05]  /*8960*/  BSYNC B1 ;  /* 0x0000000000017941 */ /* 0x000fea0003800000 */
.L_x_14083:
[----:B------:R-:W-:Y:S01]  /*8970*/  PRMT R31, R33, 0x5410, R38 ;  /* 0x00005410211f7816 */ /* 0x000fe20000000026 */
[----:B------:R-:W-:Y:S06]  /*8980*/  @P0 BRA `(.L_x_14075) ;  /* 0x0000000400800947 */ /* 0x000fec0003800000 */
[----:B------:R-:W2:Y:S01]  /*8990*/  LDL R20, [R1+0x4c] ;  /* 0x00004c0001147983 */ /* 0x000ea20000100800 */
[C---:B-1----:R-:W-:Y:S02]  /*89a0*/  VIADD R12, R17.reuse, 0x60 ;  /* 0x00000060110c7836 */ /* 0x042fe40000000000 */
[----:B0-----:R-:W-:Y:S01]  /*89b0*/  VIADD R13, R17, 0x60 ;  /* 0x00000060110d7836 */ /* 0x001fe20000000000 */
[----:B------:R-:W3:Y:S01]  /*89c0*/  LDL R43, [R1+0x5c] ;  /* 0x00005c00012b7983 */ /* 0x000ee20000100800 */
[----:B------:R-:W-:Y:S02]  /*89d0*/  IMAD.SHL.U32 R12, R12, 0x40, RZ ;  /* 0x000000400c0c7824 */ /* 0x000fe400078e00ff */
[----:B------:R-:W-:-:S03]  /*89e0*/  IMAD.SHL.U32 R13, R13, 0x40, RZ ;  /* 0x000000400d0d7824 */ /* 0x000fc600078e00ff */
[----:B------:R-:W-:Y:S02]  /*89f0*/  LOP3.LUT R12, R12, 0x1c0, RZ, 0xc0, !PT ;  /* 0x000001c00c0c7812 */ /* 0x000fe400078ec0ff */
[----:B------:R-:W-:Y:S02]  /*8a00*/  LOP3.LUT R13, R13, 0x1c0, RZ, 0xc0, !PT ;  /* 0x000001c00d0d7812 */ /* 0x000fe400078ec0ff */
[----:B------:R-:W-:-:S04]  /*8a10*/  SHF.R.U32.HI R12, RZ, 0x3, R12 ;  /* 0x00000003ff0c7819 */ /* 0x000fc8000001160c */
[----:B------:R-:W-:Y:S02]  /*8a20*/  LOP3.LUT R39, R12, R39, R13, 0x1e, !PT ;  /* 0x000000270c277212 */ /* 0x000fe400078e1e0d */
[--C-:B------:R-:W-:Y:S02]  /*8a30*/  SHF.R.U64 R42, R8, 0x10, R9.reuse ;  /* 0x00000010082a7819 */ /* 0x100fe40000001209 */
[----:B------:R-:W-:Y:S02]  /*8a40*/  SHF.R.U32.HI R21, RZ, 0x10, R9 ;  /* 0x00000010ff157819 */ /* 0x000fe40000011609 */
[--C-:B------:R-:W-:Y:S02]  /*8a50*/  SHF.R.U64 R37, R4, 0x10, R5.reuse ;  /* 0x0000001004257819 */ /* 0x100fe40000001205 */
[----:B------:R-:W-:-:S05]  /*8a60*/  SHF.R.U32.HI R28, RZ, 0x10, R5 ;  /* 0x00000010ff1c7819 */ /* 0x000fca0000011605 */
[----:B------:R-:W-:Y:S01]  /*8a70*/  HADD2.F32 R28, -RZ, R28.H0_H0 ;  /* 0x2000001cff1c7230 */ /* 0x000fe20000004100 */
[--C-:B------:R-:W-:Y:S02]  /*8a80*/  SHF.R.U64 R41, R10, 0x10, R11.reuse ;  /* 0x000000100a297819 */ /* 0x100fe4000000120b */
[----:B------:R-:W-:Y:S02]  /*8a90*/  SHF.R.U32.HI R40, RZ, 0x10, R11 ;  /* 0x00000010ff287819 */ /* 0x000fe4000001160b */
[--C-:B------:R-:W-:Y:S02]  /*8aa0*/  SHF.R.U32.HI R33, RZ, 0x10, R7.reuse ;  /* 0x00000010ff217819 */ /* 0x100fe40000011607 */
[----:B------:R-:W-:Y:S01]  /*8ab0*/  SHF.R.U64 R35, R6, 0x10, R7 ;  /* 0x0000001006237819 */ /* 0x000fe20000001207 */
[----:B--2---:R-:W-:-:S04]  /*8ac0*/  IMAD.IADD R39, R20, 0x1, R39 ;  /* 0x0000000114277824 */ /* 0x004fc800078e0227 */
[----:B------:R-:W-:Y:S01]  /*8ad0*/  IMAD R39, R39, 0x2, R2 ;  /* 0x0000000227277824 */ /* 0x000fe200078e0202 */
[----:B---3--:R-:W0:Y:S04]  /*8ae0*/  LDS.128 R12, [R43+0x8400] ;  /* 0x008400002b0c7984 */ /* 0x008e280000000c00 */
[----:B------:R-:W1:Y:S01]  /*8af0*/  LDS.128 R24, [R39+0x8400] ;  /* 0x0084000027187984 */ /* 0x000e620000000c00 */
[--C-:B------:R-:W-:Y:S02]  /*8b00*/  HADD2.F32 R20, -RZ, R32.reuse.H1_H1 ;  /* 0x30000020ff147230 */ /* 0x100fe40000004100 */
[----:B------:R-:W-:Y:S02]  /*8b10*/  HADD2.F32 R32, -RZ, R32.H0_H0 ;  /* 0x20000020ff207230 */ /* 0x000fe40000004100 */
[----:B0-----:R-:W-:-:S02]  /*8b20*/  HADD2.F32 R5, -RZ, R13.H0_H0 ;  /* 0x2000000dff057230 */ /* 0x001fc40000004100 */
[----:B-1----:R-:W-:-:S05]  /*8b30*/  HADD2.F32 R9, -RZ, R25.H0_H0 ;  /* 0x20000019ff097230 */ /* 0x002fca0000004100 */
[C---:B------:R-:W-:Y:S01]  /*8b40*/  FMUL.FTZ R34, R9.reuse, R32 ;  /* 0x0000002009227220 */ /* 0x040fe20000410000 */
[-C--:B------:R-:W-:Y:S01]  /*8b50*/  FMUL.FTZ R36, R9, R20.reuse ;  /* 0x0000001409247220 */ /* 0x080fe20000410000 */
[----:B------:R-:W-:Y:S02]  /*8b60*/  HADD2.F32 R25, -RZ, R25.H1_H1 ;  /* 0x30000019ff197230 */ /* 0x000fe40000004100 */
[----:B------:R-:W-:Y:S01]  /*8b70*/  FFMA.FTZ R34, R5, R20, -R34 ;  /* 0x0000001405227223 */ /* 0x000fe20000010822 */
[----:B------:R-:W-:Y:S02]  /*8b80*/  HADD2.F32 R8, -RZ, R24.H0_H0 ;  /* 0x20000018ff087230 */ /* 0x000fe40000004100 */
[----:B------:R-:W-:Y:S02]  /*8b90*/  HADD2.F32 R20, -RZ, R21.H0_H0 ;  /* 0x20000015ff147230 */ /* 0x000fe40000004100 */
[--C-:B------:R-:W-:Y:S02]  /*8ba0*/  HADD2.F32 R9, -RZ, R3.reuse.H1_H1 ;  /* 0x30000003ff097230 */ /* 0x100fe40000004100 */
[----:B------:R-:W-:-:S02]  /*8bb0*/  HADD2.F32 R3, -RZ, R3.H0_H0 ;  /* 0x20000003ff037230 */ /* 0x000fc40000004100 */
[----:B------:R-:W-:Y:S01]  /*8bc0*/  FFMA.FTZ R36, R5, R32, R36 ;  /* 0x0000002005247223 */ /* 0x000fe20000010024 */
[----:B------:R-:W-:Y:S02]  /*8bd0*/  HADD2.F32 R13, -RZ, R13.H1_H1 ;  /* 0x3000000dff0d7230 */ /* 0x000fe40000004100 */
[C---:B------:R-:W-:Y:S01]  /*8be0*/  FMUL.FTZ R38, R25.reuse, R28 ;  /* 0x0000001c19267220 */ /* 0x040fe20000410000 */
[----:B------:R-:W-:Y:S02]  /*8bf0*/  HADD2.F32 R4, -RZ, R12.H0_H0 ;  /* 0x2000000cff047230 */ /* 0x000fe40000004100 */
[-C--:B------:R-:W-:Y:S01]  /*8c00*/  FMUL.FTZ R32, R25, R20.reuse ;  /* 0x0000001419207220 */ /* 0x080fe20000410000 */
[C---:B------:R-:W-:Y:S01]  /*8c10*/  FMUL.FTZ R21, R8.reuse, R9 ;  /* 0x0000000908157220 */ /* 0x040fe20000410000 */
[-C--:B------:R-:W-:Y:S01]  /*8c20*/  FMUL.FTZ R8, R8, R3.reuse ;  /* 0x0000000308087220 */ /* 0x080fe20000410000 */
[C---:B------:R-:W-:Y:S01]  /*8c30*/  FFMA.FTZ R25, R13.reuse, R20, -R38 ;  /* 0x000000140d197223 */ /* 0x040fe20000010826 */
[----:B------:R-:W-:Y:S01]  /*8c40*/  FFMA.FTZ R29, R13, R28, R32 ;  /* 0x0000001c0d1d7223 */ /* 0x000fe20000010020 */
[C---:B------:R-:W-:Y:S01]  /*8c50*/  FFMA.FTZ R21, R4.reuse, R3, -R21 ;  /* 0x0000000304157223 */ /* 0x040fe20000010815 */
[----:B------:R-:W-:Y:S01]  /*8c60*/  FFMA.FTZ R13, R4, R9, R8 ;  /* 0x00000009040d7223 */ /* 0x000fe20000010008 */
[----:B------:R-:W-:-:S02]  /*8c70*/  HADD2.F32 R10, -RZ, R26.H0_H0 ;  /* 0x2000001aff0a7230 */ /* 0x000fc40000004100 */
[----:B------:R-:W-:Y:S02]  /*8c80*/  HADD2.F32 R11, -RZ, R27.H0_H0 ;  /* 0x2000001bff0b7230 */ /* 0x000fe40000004100 */
[--C-:B------:R-:W-:Y:S02]  /*8c90*/  HADD2.F32 R5, -RZ, R0.reuse.H0_H0 ;  /* 0x20000000ff057230 */ /* 0x100fe40000004100 */
[--C-:B------:R-:W-:Y:S02]  /*8ca0*/  HADD2.F32 R3, -RZ, R31.reuse.H0_H0 ;  /* 0x2000001fff037230 */ /* 0x100fe40000004100 */
[----:B------:R-:W-:Y:S02]  /*8cb0*/  HADD2.F32 R8, -RZ, R0.H1_H1 ;  /* 0x30000000ff087230 */ /* 0x000fe40000004100 */
[----:B------:R-:W-:Y:S02]  /*8cc0*/  HADD2.F32 R4, -RZ, R31.H1_H1 ;  /* 0x3000001fff047230 */ /* 0x000fe40000004100 */
[----:B------:R-:W-:Y:S01]  /*8cd0*/  FMUL.FTZ R9, R10, R5 ;  /* 0x000000050a097220 */ /* 0x000fe20000410000 */
[----:B------:R-:W-:-:S02]  /*8ce0*/  HADD2.F32 R6, -RZ, R14.H0_H0 ;  /* 0x2000000eff067230 */ /* 0x000fc40000004100 */
[-C--:B------:R-:W-:Y:S01]  /*8cf0*/  FMUL.FTZ R31, R10, R3.reuse ;  /* 0x000000030a1f7220 */ /* 0x080fe20000410000 */
[----:B------:R-:W-:Y:S02]  /*8d00*/  HADD2.F32 R7, -RZ, R15.H0_H0 ;  /* 0x2000000fff077230 */ /* 0x000fe40000004100 */
[C---:B------:R-:W-:Y:S01]  /*8d10*/  FMUL.FTZ R28, R11.reuse, R8 ;  /* 0x000000080b1c7220 */ /* 0x040fe20000410000 */
[----:B------:R-:W-:Y:S02]  /*8d20*/  HADD2.F32 R27, -RZ, R27.H1_H1 ;  /* 0x3000001bff1b7230 */ /* 0x000fe40000004100 */
[----:B------:R-:W-:Y:S01]  /*8d30*/  FMUL.FTZ R11, R11, R4 ;  /* 0x000000040b0b7220 */ /* 0x000fe20000410000 */
[----:B------:R-:W-:Y:S02]  /*8d40*/  HADD2.F32 R10, -RZ, R33.H0_H0 ;  /* 0x20000021ff0a7230 */ /* 0x000fe40000004100 */
[----:B------:R-:W-:Y:S02]  /*8d50*/  HADD2.F32 R0, -RZ, R40.H0_H0 ;  /* 0x20000028ff007230 */ /* 0x000fe40000004100 */
[C---:B------:R-:W-:Y:S01]  /*8d60*/  FFMA.FTZ R20, R6.reuse, R3, -R9 ;  /* 0x0000000306147223 */ /* 0x040fe20000010809 */
[----:B------:R-:W-:Y:S01]  /*8d70*/  FFMA.FTZ R31, R6, R5, R31 ;  /* 0x00000005061f7223 */ /* 0x000fe2000001001f */
[----:B------:R-:W-:-:S02]  /*8d80*/  HADD2.F32 R15, -RZ, R15.H1_H1 ;  /* 0x3000000fff0f7230 */ /* 0x000fc40000004100 */
[C---:B------:R-:W-:Y:S01]  /*8d90*/  FFMA.FTZ R28, R7.reuse, R4, -R28 ;  /* 0x00000004071c7223 */ /* 0x040fe2000001081c */
[----:B------:R-:W-:Y:S01]  /*8da0*/  FFMA.FTZ R6, R7, R8, R11 ;  /* 0x0000000807067223 */ /* 0x000fe2000001000b */
[----:B------:R-:W-:Y:S02]  /*8db0*/  HADD2.F32 R24, -RZ, R24.H1_H1 ;  /* 0x30000018ff187230 */ /* 0x000fe40000004100 */
[C---:B------:R-:W-:Y:S01]  /*8dc0*/  FMUL.FTZ R32, R27.reuse, R10 ;  /* 0x0000000a1b207220 */ /* 0x040fe20000410000 */
[----:B------:R-:W-:Y:S02]  /*8dd0*/  HADD2.F32 R26, -RZ, R26.H1_H1 ;  /* 0x3000001aff1a7230 */ /* 0x000fe40000004100 */
[----:B------:R-:W-:Y:S01]  /*8de0*/  FMUL.FTZ R4, R27, R0 ;  /* 0x000000001b047220 */ /* 0x000fe20000410000 */
[----:B------:R-:W-:Y:S02]  /*8df0*/  HADD2.F32 R7, -RZ, R37.H0_H0 ;  /* 0x20000025ff077230 */ /* 0x000fe40000004100 */
[----:B------:R-:W-:-:S02]  /*8e00*/  HADD2.F32 R9, -RZ, R35.H0_H0 ;  /* 0x20000023ff097230 */ /* 0x000fc40000004100 */
[----:B------:R-:W-:Y:S02]  /*8e10*/  HADD2.F32 R3, -RZ, R42.H0_H0 ;  /* 0x2000002aff037230 */ /* 0x000fe40000004100 */
[----:B------:R-:W-:Y:S02]  /*8e20*/  HADD2.F32 R5, -RZ, R41.H0_H0 ;  /* 0x20000029ff057230 */ /* 0x000fe40000004100 */
[C---:B------:R-:W-:Y:S01]  /*8e30*/  FFMA.FTZ R27, R15.reuse, R0, -R32 ;  /* 0x000000000f1b7223 */ /* 0x040fe20000010820 */
[----:B------:R-:W-:Y:S02]  /*8e40*/  HADD2.F32 R12, -RZ, R12.H1_H1 ;  /* 0x3000000cff0c7230 */ /* 0x000fe40000004100 */
        /* <DEDUP_REMOVED lines=20> */
.L_x_14075:
[----:B------:R-:W-:Y:S05]  /*8f90*/  BSYNC B0 ;  /* 0x0000000000007941 */ /* 0x000fea0003800000 */
.L_x_14061:
[----:B------:R-:W-:Y:S01]  /*8fa0*/  @!PT LDS RZ, [RZ] ;  /* 0x00000000fffff984 */ /* 0x000fe20000000800 */
[----:B------:R-:W-:Y:S01]  /*8fb0*/  @!PT LDS RZ, [RZ] ;  /* 0x00000000fffff984 */ /* 0x000fe20000000800 */
[----:B------:R-:W-:Y:S01]  /*8fc0*/  @!PT LDS RZ, [RZ] ;  /* 0x00000000fffff984 */ /* 0x000fe20000000800 */
[----:B------:R-:W-:Y:S01]  /*8fd0*/  @!PT LDS RZ, [RZ] ;  /* 0x00000000fffff984 */ /* 0x000fe20000000800 */
[----:B------:R4:W-:Y:S06]  /*8fe0*/  MEMBAR.ALL.CTA ;  /* 0x0000000000007992 */ /* 0x0009ec0000008000 */
[----:B----4-:R-:W4:Y:S01]  /*8ff0*/  FENCE.VIEW.ASYNC.S ;  /* 0x00000000000073c6 */ /* 0x010f220000000000 */
[----:B------:R-:W-:Y:S05]  /*9000*/  WARPSYNC.ALL ;  /* 0x0000000000007948 */ /* 0x000fea0003800000 */
[----:B----4-:R-:W-:Y:S06]  /*9010*/  BAR.SYNC.DEFER_BLOCKING 0xd, 0x180 ;  /* 0x0346000000007b1d */ /* 0x010fec0000010000 */
.L_x_14058:
[----:B--2---:R-:W-:-:S05]  /*9020*/  IMAD.U32 R0, RZ, RZ, UR37 ;  /* 0x00000025ff007e24 */ /* 0x004fca000f8e00ff */
[----:B------:R-:W-:-:S13]  /*9030*/  ISETP.NE.AND P0, PT, R0, 0x3, PT ;  /* 0x000000030000780c */ /* 0x000fda0003f05270 */
[----:B------:R-:W-:Y:S05]  /*9040*/  @!P0 BRA `(.L_x_14085) ;  /* 0x0000000000048947 */ /* 0x000fea0003800000 */
[----:B------:R-:W-:Y:S01]  /*9050*/  BPT.TRAP 0x1 ;  /* 0x000000040000795c */ /* 0x000fe20000300000 */
.L_x_14085:
[----:B-1----:R-:W-:Y:S01]  /*9060*/  IMAD R15, R16, 0x8, R2 ;  /* 0x00000008100f7824 */ /* 0x002fe200078e0202 */
[----:B------:R-:W-:-:S04]  /*9070*/  SHF.L.U32 R0, R23, 0x1f, RZ ;  /* 0x0000001f17007819 */ /* 0x000fc800000006ff */
[----:B------:R1:W2:Y:S01]  /*9080*/  SYNCS.PHASECHK.TRANS64.TRYWAIT P2, [R15+URZ+0x16830], R0 ;  /* 0x016830000f0075a7 */ /* 0x0002a2000804017f */
[----:B------:R-:W-:Y:S05]  /*9090*/  @!P0 BRA `(.L_x_14086) ;  /* 0x0000000000048947 */ /* 0x000fea0003800000 */
[----:B------:R-:W-:Y:S01]  /*90a0*/  BPT.TRAP 0x1 ;  /* 0x000000040000795c */ /* 0x000fe20000300000 */
.L_x_14086:
[----:B------:R-:W4:Y:S02]  /*90b0*/  S2R R3, SR_TID.X ;  /* 0x0000000000037919 */ /* 0x000f240000002100 */
[----:B----4-:R-:W-:-:S04]  /*90c0*/  LOP3.LUT R3, R3, 0x7f, RZ, 0xc0, !PT ;  /* 0x0000007f03037812 */ /* 0x010fc800078ec0ff */
[----:B------:R-:W-:Y:S01]  /*90d0*/  ISETP.NE.AND P1, PT, R3, RZ, PT ;  /* 0x000000ff0300720c */ /* 0x000fe20003f25270 */
[----:B--2---:R-:W-:-:S12]  /*90e0*/  @P2 BRA `(.L_x_14087) ;  /* 0x0000000000082947 */ /* 0x004fd80003800000 */
[----:B------:R-:W2:Y:S02]  /*90f0*/  SYNCS.PHASECHK.TRANS64.TRYWAIT P2, [R15+URZ+0x16830], R0 ;  /* 0x016830000f0075a7 */ /* 0x000ea4000804017f */
[----:B--2---:R-:W-:Y:S05]  /*9100*/  @!P2 BRA `(.L_x_14088) ;  /* 0x000001700044a947 */ /* 0x004fea0003800000 */
.L_x_14087:
[----:B------:R-:W-:Y:S05]  /*9110*/  WARPSYNC.ALL ;  /* 0x0000000000007948 */ /* 0x000fea0003800000 */
[----:B-12---:R-:W-:Y:S01]  /*9120*/  VIADD R0, R2, 0xe400 ;  /* 0x0000e40002007836 */ /* 0x006fe20000000000 */
[----:B---3--:R-:W-:Y:S01]  /*9130*/  LOP3.LUT R6, R30, 0x10000, RZ, 0xfc, !PT ;  /* 0x000100001e067812 */ /* 0x008fe200078efcff */
[----:B------:R-:W-:Y:S02]  /*9140*/  IMAD.MOV.U32 R7, RZ, RZ, 0x40000040 ;  /* 0x40000040ff077424 */ /* 0x000fe400078e00ff */
[----:B------:R-:W-:Y:S01]  /*9150*/  IMAD.MOV.U32 R5, RZ, RZ, 0x40000040 ;  /* 0x40000040ff057424 */ /* 0x000fe200078e00ff */
[----:B------:R-:W-:Y:S01]  /*9160*/  SHF.R.U32.HI R0, RZ, 0x4, R0 ;  /* 0x00000004ff007819 */ /* 0x000fe20000011600 */
[----:B------:R-:W-:-:S02]  /*9170*/  IMAD.MOV.U32 R157, RZ, RZ, 0x40000040 ;  /* 0x40000040ff9d7424 */ /* 0x000fc400078e00ff */
[----:B------:R-:W-:Y:S01]  /*9180*/  IMAD.MOV.U32 R9, RZ, RZ, 0x40000040 ;  /* 0x40000040ff097424 */ /* 0x000fe200078e00ff */
[----:B------:R-:W-:Y:S01]  /*9190*/  LOP3.LUT R0, R0, 0x3fff, RZ, 0xc0, !PT ;  /* 0x00003fff00007812 */ /* 0x000fe200078ec0ff */
[----:B------:R-:W-:Y:S01]  /*91a0*/  IMAD.MOV.U32 R155, RZ, RZ, 0x40000040 ;  /* 0x40000040ff9b7424 */ /* 0x000fe200078e00ff */
[----:B------:R-:W-:Y:S01]  /*91b0*/  @!P1 IADD3 R15, R15, 0x16840, RZ ;  /* 0x000168400f0f9810 */ /* 0x000fe20007ffe0ff */
[----:B------:R-:W-:Y:S01]  /*91c0*/  ULDC UR30, c[0x0][0x9dc] ;  /* 0x00027700001e7ab9 */ /* 0x000fe20000000800 */
[----:B------:R-:W-:-:S05]  /*91d0*/  LOP3.LUT R3, R0, 0x10000, RZ, 0xfc, !PT ;  /* 0x0001000000037812 */ /* 0x000fca00078efcff */
[----:B------:R-:W-:Y:S01]  /*91e0*/  IMAD R4, R16, 0x400, R3 ;  /* 0x0000040010047824 */ /* 0x000fe200078e0203 */
[----:B------:R-:W-:Y:S01]  /*91f0*/  R2UR UR4, R6 ;  /* 0x00000000060472ca */ /* 0x000fe200000e0000 */
[----:B0----5:R-:W-:Y:S01]  /*9200*/  WARPGROUP.ARRIVE ;  /* 0x00000000000079c5 */ /* 0x021fe20000000000 */
[----:B------:R-:W-:Y:S01]  /*9210*/  R2UR UR5, R7 ;  /* 0x00000000070572ca */ /* 0x000fe200000e0000 */
[----:B------:R0:W-:Y:S01]  /*9220*/  STL [R1+0x1c], R3 ;  /* 0x00001c0301007387 */ /* 0x0001e20000100800 */
[C---:B------:R-:W-:Y:S02]  /*9230*/  R2UR UR6, R4.reuse ;  /* 0x00000000040672ca */ /* 0x040fe400000e0000 */
[----:B------:R-:W-:Y:S01]  /*9240*/  R2UR UR7, R5 ;  /* 0x00000000050772ca */ /* 0x000fe200000e0000 */
[----:B------:R-:W-:Y:S01]  /*9250*/  VIADD R8, R4, 0x2 ;  /* 0x0000000204087836 */ /* 0x000fe20000000000 */
[C---:B------:R-:W-:Y:S01]  /*9260*/  IADD3 R156, R6.reuse, 0x2, RZ ;  /* 0x00000002069c7810 */ /* 0x040fe20007ffe0ff */
[----:B------:R-:W2:Y:S01]  /*9270*/  LDL R112, [R1+0x3c] ;  /* 0x00003c0001707983 */ /* 0x000ea20000100800 */
[----:B------:R-:W-:-:S03]  /*9280*/  VIADD R154, R6, 0x4 ;  /* 0x00000004069a7836 */ /* 0x000fc60000000000 */
[----:B------:R-:W2:Y:S04]  /*9290*/  LDL R108, [R1+0x18] ;  /* 0x00001800016c7983 */ /* 0x000ea80000100800 */
[----:B------:R-:W3:Y:S02]  /*92a0*/  LDL R109, [R1+0xc] ;  /* 0x00000c00016d7983 */ /* 0x000ee40000100800 */
[----:B------:R-:W-:Y:S01]  /*92b0*/  HGMMA.64x128x16.F32 R24, gdesc[UR4], RZ, !UPT, gsb0 ;  /* 0x01e00000041879f0 */ /* 0x000fe2000c0008ff */
[----:B------:R-:W-:Y:S01]  /*92c0*/  R2UR UR4, R156 ;  /* 0x000000009c0472ca */ /* 0x000fe200000e0000 */
[----:B------:R-:W4:Y:S01]  /*92d0*/  LDL R111, [R1+0x8] ;  /* 0x00000800016f7983 */ /* 0x000f220000100800 */
[----:B------:R-:W-:Y:S02]  /*92e0*/  R2UR UR5, R157 ;  /* 0x000000009d0572ca */ /* 0x000fe400000e0000 */
[----:B------:R-:W-:Y:S01]  /*92f0*/  R2UR UR6, R8 ;  /* 0x00000000080672ca */ /* 0x000fe200000e0000 */
[----:B------:R-:W4:Y:S01]  /*9300*/  LDL R110, [R1+0x4] ;  /* 0x00000400016e7983 */ /* 0x000f220000100800 */
[----:B------:R-:W-:Y:S01]  /*9310*/  R2UR UR7, R9 ;  /* 0x00000000090772ca */ /* 0x000fe200000e0000 */
[----:B------:R-:W-:-:S02]  /*9320*/  VIADD R8, R4, 0x4 ;  /* 0x0000000404087836 */ /* 0x000fc40000000000 */
[----:B------:R-:W-:Y:S01]  /*9330*/  IMAD.MOV.U32 R9, RZ, RZ, 0x40000040 ;  /* 0x40000040ff097424 */ /* 0x000fe200078e00ff */
[----:B------:R-:W-:Y:S02]  /*9340*/  WARPGROUP.DEPBAR.LE gsb0, 0x0 ;  /* 0x00008000000079c5 */ /* 0x000fe40000010000 */
[----:B------:R-:W-:-:S07]  /*9350*/  WARPGROUP.ARRIVE ;  /* 0x00000000000079c5 */ /* 0x000fce0000000000 */
[----:B------:R-:W-:Y:S01]  /*9360*/  HGMMA.64x128x16.F32 R24, gdesc[UR4], R24, gsb0 ;  /* 0x01e00000041879f0 */ /* 0x000fe20008000818 */
[----:B------:R-:W-:Y:S02]  /*9370*/  R2UR UR4, R154 ;  /* 0x000000009a0472ca */ /* 0x000fe400000e0000 */
[----:B------:R-:W-:Y:S02]  /*9380*/  R2UR UR5, R155 ;  /* 0x000000009b0572ca */ /* 0x000fe400000e0000 */
[----:B------:R-:W-:Y:S02]  /*9390*/  R2UR UR6, R8 ;  /* 0x00000000080672ca */ /* 0x000fe400000e0000 */
[----:B------:R-:W-:Y:S01]  /*93a0*/  R2UR UR7, R9 ;  /* 0x00000000090772ca */ /* 0x000fe200000e0000 */
[----:B------:R-:W-:Y:S02]  /*93b0*/  VIADD R8, R6, 0x6 ;  /* 0x0000000606087836 */ /* 0x000fe40000000000 */
[----:B------:R-:W-:-:S02]  /*93c0*/  VIADD R4, R4, 0x6 ;  /* 0x0000000604047836 */ /* 0x000fc40000000000 */
[----:B------:R-:W-:Y:S02]  /*93d0*/  IMAD.MOV.U32 R9, RZ, RZ, 0x40000040 ;  /* 0x40000040ff097424 */ /* 0x000fe400078e00ff */
[----:B------:R-:W-:Y:S01]  /*93e0*/  IMAD.MOV.U32 R5, RZ, RZ, 0x40000040 ;  /* 0x40000040ff057424 */ /* 0x000fe200078e00ff */
[----:B------:R-:W-:Y:S02]  /*93f0*/  WARPGROUP.DEPBAR.LE gsb0, 0x0 ;  /* 0x00008000000079c5 */ /* 0x000fe40000010000 */
[----:B------:R-:W-:-:S06]  /*9400*/  WARPGROUP.ARRIVE ;  /* 0x00000000000079c5 */ /* 0x000fcc0000000000 */
        /* <DEDUP_REMOVED lines=10> */
[----:B------:R-:W-:Y:S01]  /*94b0*/  UISETP.GE.AND UP0, UPT, UR7, 0x1, UPT ;  /* 0x000000010700788c */ /* 0x000fe2000bf06270 */
[----:B------:R-:W-:-:S05]  /*94c0*/  @!P1 PRMT R15, RZ, 0x654, R15 ;  /* 0x00000654ff0f9816 */ /* 0x000fca000000000f */
[----:B------:R-:W-:Y:S01]  /*94d0*/  PLOP3.LUT P3, PT, PT, PT, UP0, 0x40, 0x0 ;  /* 0x000000000000781c */ /* 0x000fe20003f6e808 */
[----:B------:R-:W-:Y:S01]  /*94e0*/  ULOP3.LUT UR30, URZ, UR30, URZ, 0x33, !UPT ;  /* 0x0000001e3f1e7292 */ /* 0x000fe2000f8e333f */
[----:B------:R-:W-:Y:S02]  /*94f0*/  WARPGROUP.DEPBAR.LE gsb0, 0x0 ;  /* 0x00008000000079c5 */ /* 0x000fe40000010000 */
[----:B------:R-:W-:Y:S01]  /*9500*/  FMUL.FTZ R96, R41, UR4 ;  /* 0x0000000429607c20 */ /* 0x000fe20008410000 */
[----:B------:R1:W-:Y:S01]  /*9510*/  @!P1 SYNCS.ARRIVE.TRANS64.RED.A1T0 RZ, [R15+URZ], RZ ;  /* 0x000000ff0fff99a7 */ /* 0x0003e2000810043f */
[----:B------:R-:W0:Y:S01]  /*9520*/  LDC R41, c[0x0][0x448] ;  /* 0x00011200ff297b82 */ /* 0x000e220000000800 */
[----:B------:R-:W-:Y:S01]  /*9530*/  FMUL.FTZ R21, R25, UR4 ;  /* 0x0000000419157c20 */ /* 0x000fe20008410000 */
[----:B------:R-:W-:Y:S01]  /*9540*/  FMUL.FTZ R25, R46, UR4 ;  /* 0x000000042e197c20 */ /* 0x000fe20008410000 */
[----:B------:R-:W-:Y:S01]  /*9550*/  FMUL.FTZ R101, R48, UR4 ;  /* 0x0000000430657c20 */ /* 0x000fe20008410000 */
[----:B0-----:R-:W-:-:S13]  /*9560*/  ISETP.NE.AND P2, PT, R41, 0x1, PT ;  /* 0x000000012900780c */ /* 0x001fda0003f45270 */
[----:B------:R-:W0:Y:S08]  /*9570*/  @P2 LDC R46, c[0x0][0x44c] ;  /* 0x00011300ff2e2b82 */ /* 0x000e300000000800 */
[----:B------:R-:W1:Y:S01]  /*9580*/  @P2 LDC R48, c[0x0][0x450] ;  /* 0x00011400ff302b82 */ /* 0x000e620000000800 */
        /* <DEDUP_REMOVED lines=8> */
[----:B0-----:R-:W-:-:S04]  /*9610*/  @P2 IMAD.HI.U32 R45, R77, R46, RZ ;  /* 0x0000002e4d2d2227 */ /* 0x001fc800078e00ff */
[----:B------:R-:W-:Y:S01]  /*9620*/  FMUL.FTZ R26, R47, UR4 ;  /* 0x000000042f1a7c20 */ /* 0x000fe20008410000 */
[----:B------:R-:W-:Y:S01]  /*9630*/  FMUL.FTZ R41, R78, UR4 ;  /* 0x000000044e297c20 */ /* 0x000fe20008410000 */
[----:B-1----:R-:W-:Y:S01]  /*9640*/  @P2 SHF.R.U32.HI R77, RZ, R48, R45 ;  /* 0x00000030ff4d2219 */ /* 0x002fe2000001162d */
[----:B------:R-:W-:Y:S02]  /*9650*/  IMAD.MOV.U32 R45, RZ, RZ, -0x80 ;  /* 0xffffff80ff2d7424 */ /* 0x000fe400078e00ff */
[----:B------:R-:W-:Y:S02]  /*9660*/  FMUL.FTZ R95, R36, UR4 ;  /* 0x00000004245f7c20 */ /* 0x000fe40008410000 */
[----:B------:R-:W0:Y:S01]  /*9670*/  SHFL.IDX PT, R47, R77, RZ, 0x1c1f ;  /* 0x001c1fff4d2f7589 */ /* 0x000e2200000e0000 */
[----:B------:R-:W-:Y:S02]  /*9680*/  IMAD R78, R92, R45, 0x80 ;  /* 0x000000805c4e7424 */ /* 0x000fe400078e022d */
        /* <DEDUP_REMOVED lines=51> */
[----:B---3--:R-:W-:Y:S01]  /*99c0*/  IMAD R46, R109, -0x2, R46 ;  /* 0xfffffffe6d2e7824 */ /* 0x008fe200078e022e */
[----:B------:R-:W1:Y:S01]  /*99d0*/  MUFU.TANH R0, R0 ;  /* 0x0000000000007308 */ /* 0x000e620000002400 */
[----:B----4-:R-:W-:-:S03]  /*99e0*/  IMAD.IADD R80, R111, 0x1, R78 ;  /* 0x000000016f507824 */ /* 0x010fc600078e024e */
[----:B------:R-:W-:-:S04]  /*99f0*/  IADD3 R46, -R110, R46, R111 ;  /* 0x0000002e6e2e7210 */ /* 0x000fc80007ffe16f */
[----:B------:R-:W2:Y:S01]  /*9a00*/  MUFU.TANH R21, R21 ;  /* 0x0000001500157308 */ /* 0x000ea20000002400 */
[----:B------:R-:W-:-:S07]  /*9a10*/  IMAD R80, R109, -0x2, R80 ;  /* 0xfffffffe6d507824 */ /* 0x000fce00078e0250 */
[----:B------:R-:W3:Y:S01]  /*9a20*/  MUFU.TANH R3, R3 ;  /* 0x0000000300037308 */ /* 0x000ee20000002400 */
[----:B------:R-:W-:-:S07]  /*9a30*/  VIADD R81, R46, UR6 ;  /* 0x000000062e517c36 */ /* 0x000fce0008000000 */
        /* <DEDUP_REMOVED lines=60> */
[----:B------:R-:W1:Y:S01]  /*9e00*/  MUFU.TANH R45, R45 ;  /* 0x0000002d002d7308 */ /* 0x000e620000002400 */
[----:B------:R-:W-:Y:S01]  /*9e10*/  VIADD R82, R46, UR30 ;  /* 0x0000001e2e527c36 */ /* 0x000fe20008000000 */
[----:B------:R-:W-:-:S02]  /*9e20*/  LEA R79, R92, 0xffffff80, 0x7 ;  /* 0xffffff805c4f7811 */ /* 0x000fc400078e38ff */
[----:B0-----:R-:W-:Y:S01]  /*9e30*/  VIADDMNMX R83, R47, R81, R80, PT ;  /* 0x000000512f537246 */ /* 0x001fe20003800150 */
[----:B------:R-:W-:Y:S01]  /*9e40*/  IMAD.IADD R85, R82, 0x1, R47 ;  /* 0x0000000152557824 */ /* 0x000fe200078e022f */
[----:B--234-:R-:W-:Y:S06]  /*9e50*/  @P3 BRA `(.L_x_14089) ;  /* 0x0000000000583947 */ /* 0x01cfec0003800000 */
        /* <DEDUP_REMOVED lines=12> */
.L_x_14091:
[----:B------:R-:W-:-:S06]  /*9f20*/  UISETP.NE.AND UP1, UPT, UR7, 0x1, UPT ;  /* 0x000000010700788c */ /* 0x000fcc000bf25270 */
[----:B------:R-:W-:-:S05]  /*9f30*/  PLOP3.LUT P3, PT, PT, PT, UP1, 0x80, 0x0 ;  /* 0x000000000000781c */ /* 0x000fca0003f6f018 */
[----:B------:R-:W-:-:S08]  /*9f40*/  @UP1 ULDC.64 UR4, c[0x0][0x9e8] ;  /* 0x00027a0000041ab9 */ /* 0x000fd00000000a00 */
[----:B------:R-:W-:-:S05]  /*9f50*/  @P3 IMAD.HI.U32 R47, R46, UR4, RZ ;  /* 0x000000042e2f3c27 */ /* 0x000fca000f8e00ff */
[----:B------:R-:W-:-:S07]  /*9f60*/  @P3 SHF.R.U32.HI R46, RZ, UR5, R47 ;  /* 0x00000005ff2e3c19 */ /* 0x000fce000801162f */
.L_x_14092:
[----:B------:R-:W-:Y:S05]  /*9f70*/  BSYNC B0 ;  /* 0x0000000000007941 */ /* 0x000fea0003800000 */
.L_x_14090:
[----:B------:R-:W-:-:S04]  /*9f80*/  IMAD R46, R46, UR7, -R79 ;  /* 0x000000072e2e7c24 */ /* 0x000fc8000f8e0a4f */
[----:B------:R-:W-:-:S05]  /*9f90*/  IMAD R46, R109, -0x2, R46 ;  /* 0xfffffffe6d2e7824 */ /* 0x000fca00078e022e */
[----:B------:R-:W-:Y:S02]  /*9fa0*/  VIMNMX R85, R85, R46, !PT ;  /* 0x0000002e55557248 */ /* 0x000fe40007fe0100 */
[----:B------:R-:W-:-:S07]  /*9fb0*/  VIADDMNMX R83, R46, UR7, R83, PT ;  /* 0x000000072e537c46 */ /* 0x000fce000b800153 */
.L_x_14089:
[----:B------:R-:W2:Y:S01]  /*9fc0*/  LDL.LU R86, [R1] ;  /* 0x0000000001567983 */ /* 0x000ea20000300800 */
[C---:B------:R-:W-:Y:S02]  /*9fd0*/  ISETP.GE.AND P3, PT, R78.reuse, 0x2, PT ;  /* 0x000000024e00780c */ /* 0x040fe40003f66270 */
[----:B------:R-:W-:Y:S01]  /*9fe0*/  ISETP.GE.AND P5, PT, R78, 0x9, PT ;  /* 0x000000094e00780c */ /* 0x000fe20003fa6270 */
[----:B------:R-:W0:Y:S01]  /*9ff0*/  SHFL.IDX PT, R77, R77, 0x1, 0x1c1f ;  /* 0x003c1f004d4d7f89 */ /* 0x000e2200000e0000 */
[----:B------:R-:W-:-:S04]  /*a000*/  ISETP.GT.AND P4, PT, R85, 0x1, !P3 ;  /* 0x000000015500780c */ /* 0x000fc80005f84270 */
[----:B------:R-:W-:-:S04]  /*a010*/  ISETP.LT.OR P4, PT, R83, 0x2, P4 ;  /* 0x000000025300780c */ /* 0x000fc80002781670 */
[----:B------:R-:W-:Y:S02]  /*a020*/  FSEL R21, R21, -INF , !P4 ;  /* 0xff80000015157808 */ /* 0x000fe40006000000 */
        /* <DEDUP_REMOVED lines=170> */
[----:B------:R-:W-:Y:S02]  /*aad0*/  ISETP.GE.AND P6, PT, R78, 0x1, PT ;  /* 0x000000014e00780c */ /* 0x000fe40003fc6270 */
[----:B0-----:R-:W-:-:S11]  /*aae0*/  VIADDMNMX R75, R77, R81, R80, PT ;  /* 0x000000514d4b7246 */ /* 0x001fd60003800150 */
[----:B------:R-:W-:Y:S02]  /*aaf0*/  @P6 LOP3.LUT R86, R86, 0x1, RZ, 0xfc, !PT ;  /* 0x0000000156566812 */ /* 0x000fe400078efcff */
[----:B------:R-:W-:Y:S02]  /*ab00*/  ISETP.GT.AND P6, PT, R85, RZ, !P6 ;  /* 0x000000ff5500720c */ /* 0x000fe400077c4270 */
[----:B------:R-:W-:Y:S02]  /*ab10*/  LOP3.LUT R86, R86, 0xefffffff, RZ, 0xc0, !PT ;  /* 0xefffffff56567812 */ /* 0x000fe400078ec0ff */
[----:B------:R-:W-:-:S04]  /*ab20*/  ISETP.LT.OR P6, PT, R83, 0x1, P6 ;  /* 0x000000015300780c */ /* 0x000fc800037c1670 */
[----:B-1----:R-:W-:Y:S02]  /*ab30*/  FSEL R84, R0, -INF , !P6 ;  /* 0xff80000000547808 */ /* 0x002fe40007000000 */
[----:B------:R-:W-:-:S13]  /*ab40*/  ISETP.GE.AND P6, PT, R78, 0x7a, PT ;  /* 0x0000007a4e00780c */ /* 0x000fda0003fc6270 */
[----:B------:R-:W-:Y:S02]  /*ab50*/  @P6 LOP3.LUT R86, R86, 0x10000000, RZ, 0xfc, !PT ;  /* 0x1000000056566812 */ /* 0x000fe400078efcff */
[----:B------:R-:W-:-:S03]  /*ab60*/  ISETP.GT.AND P6, PT, R85, 0x79, !P6 ;  /* 0x000000795500780c */ /* 0x000fc600077c4270 */
[----:B------:R0:W-:Y:S01]  /*ab70*/  STL [R1], R86 ;  /* 0x0000005601007387 */ /* 0x0001e20000100800 */
[----:B------:R-:W-:-:S04]  /*ab80*/  ISETP.LT.OR P6, PT, R83, 0x7a, P6 ;  /* 0x0000007a5300780c */ /* 0x000fc800037c1670 */
[----:B------:R-:W-:Y:S01]  /*ab90*/  FSEL R0, R76, -INF , !P6 ;  /* 0xff8000004c007808 */ /* 0x000fe20007000000 */
[----:B------:R-:W-:Y:S01]  /*aba0*/  IMAD.IADD R76, R82, 0x1, R77 ;  /* 0x00000001524c7824 */ /* 0x000fe200078e024d */
[----:B------:R-:W-:-:S13]  /*abb0*/  PLOP3.LUT P6, PT, PT, PT, UP0, 0x40, 0x0 ;  /* 0x000000000000781c */ /* 0x000fda0003fce808 */
[----:B0-----:R-:W-:Y:S05]  /*abc0*/  @P6 BRA `(.L_x_14093) ;  /* 0x0000000000606947 */ /* 0x001fea0003800000 */
        /* <DEDUP_REMOVED lines=13> */
.L_x_14095:
[----:B------:R-:W-:-:S06]  /*aca0*/  UISETP.NE.AND UP1, UPT, UR7, 0x1, UPT ;  /* 0x000000010700788c */ /* 0x000fcc000bf25270 */
[----:B------:R-:W-:-:S05]  /*acb0*/  PLOP3.LUT P6, PT, PT, PT, UP1, 0x80, 0x0 ;  /* 0x000000000000781c */ /* 0x000fca0003fcf018 */
[----:B------:R-:W-:-:S08]  /*acc0*/  @UP1 ULDC.64 UR4, c[0x0][0x9e8] ;  /* 0x00027a0000041ab9 */ /* 0x000fd00000000a00 */
[----:B------:R-:W-:Y:S01]  /*acd0*/  @P6 IMAD.HI.U32 R77, R78, UR4, RZ ;  /* 0x000000044e4d6c27 */ /* 0x000fe2000f8e00ff */
[----:B------:R-:W-:-:S13]  /*ace0*/  PLOP3.LUT P6, PT, PT, PT, UP1, 0x80, 0x0 ;  /* 0x000000000000781c */ /* 0x000fda0003fcf018 */
[----:B------:R-:W-:-:S07]  /*acf0*/  @P6 SHF.R.U32.HI R78, RZ, UR5, R77 ;  /* 0x00000005ff4e6c19 */ /* 0x000fce000801164d */
.L_x_14096:
[----:B------:R-:W-:Y:S05]  /*ad00*/  BSYNC B0 ;  /* 0x0000000000007941 */ /* 0x000fea0003800000 */
.L_x_14094:
[----:B------:R-:W-:-:S04]  /*ad10*/  IMAD R78, R78, UR7, -R79 ;  /* 0x000000074e4e7c24 */ /* 0x000fc8000f8e0a4f */
[----:B------:R-:W-:-:S05]  /*ad20*/  IMAD R78, R109, -0x2, R78 ;  /* 0xfffffffe6d4e7824 */ /* 0x000fca00078e024e */
[----:B------:R-:W-:Y:S02]  /*ad30*/  VIMNMX R76, R76, R78, !PT ;  /* 0x0000004e4c4c7248 */ /* 0x000fe40007fe0100 */
[----:B------:R-:W-:-:S07]  /*ad40*/  VIADDMNMX R75, R78, UR7, R75, PT ;  /* 0x000000074e4b7c46 */ /* 0x000fce000b80014b */
.L_x_14093:
[----:B------:R-:W-:Y:S01]  /*ad50*/  ISETP.GT.AND P3, PT, R76, 0x1, !P3 ;  /* 0x000000014c00780c */ /* 0x000fe20005f64270 */
[----:B------:R-:W-:Y:S01]  /*ad60*/  ULDC UR41, c[0x0][0x988] ;  /* 0x0002620000297ab9 */ /* 0x000fe20000000800 */
[----:B------:R-:W-:Y:S02]  /*ad70*/  LOP3.LUT P6, RZ, R86, 0x2000000, RZ, 0xc0, !PT ;  /* 0x0200000056ff7812 */ /* 0x000fe400078cc0ff */
[----:B------:R-:W-:Y:S02]  /*ad80*/  ISETP.LT.OR P3, PT, R75, 0x2, P3 ;  /* 0x000000024b00780c */ /* 0x000fe40001f61670 */
[----:B------:R-:W-:Y:S02]  /*ad90*/  ISETP.GT.AND P4, PT, R76, 0x71, !P4 ;  /* 0x000000714c00780c */ /* 0x000fe40006784270 */
[----:B------:R-:W-:Y:S02]  /*ada0*/  FSEL R4, R4, -INF , !P3 ;  /* 0xff80000004047808 */ /* 0x000fe40005800000 */
[----:B------:R-:W-:-:S02]  /*adb0*/  LOP3.LUT P3, RZ, R86, 0x2, RZ, 0xc0, !PT ;  /* 0x0000000256ff7812 */ /* 0x000fc4000786c0ff */
[C---:B------:R-:W-:Y:S02]  /*adc0*/  ISETP.GT.AND P5, PT, R76.reuse, 0x78, !P5 ;  /* 0x000000784c00780c */ /* 0x040fe40006fa4270 */
[----:B------:R-:W-:Y:S02]  /*add0*/  ISETP.GT.AND P3, PT, R76, 0x8, !P3 ;  /* 0x000000084c00780c */ /* 0x000fe40005f64270 */
[C---:B------:R-:W-:Y:S02]  /*ade0*/  ISETP.LT.OR P4, PT, R75.reuse, 0x72, P4 ;  /* 0x000000724b00780c */ /* 0x040fe40002781670 */
[C---:B------:R-:W-:Y:S02]  /*adf0*/  ISETP.LT.OR P3, PT, R75.reuse, 0x9, P3 ;  /* 0x000000094b00780c */ /* 0x040fe40001f61670 */
[----:B------:R-:W-:Y:S02]  /*ae00*/  ISETP.LT.OR P5, PT, R75, 0x79, P5 ;  /* 0x000000794b00780c */ /* 0x000fe40002fa1670 */
[----:B------:R-:W-:-:S02]  /*ae10*/  FSEL R77, R5, -INF , !P3 ;  /* 0xff800000054d7808 */ /* 0x000fc40005800000 */
[----:B------:R-:W-:Y:S02]  /*ae20*/  LOP3.LUT P3, RZ, R86, 0x4, RZ, 0xc0, !PT ;  /* 0x0000000456ff7812 */ /* 0x000fe4000786c0ff */
[----:B------:R-:W-:Y:S02]  /*ae30*/  FMNMX.FTZ R5, R84, R21, !PT ;  /* 0x0000001554057209 */ /* 0x000fe40007810000 */
        /* <DEDUP_REMOVED lines=28> */
[----:B------:R-:W-:Y:S02]  /*b000*/  LOP3.LUT P6, RZ, R86, 0x4000, RZ, 0xc0, !PT ;  /* 0x0000400056ff7812 */ /* 0x000fe400078cc0ff */
        /* <DEDUP_REMOVED lines=54> */
[----:B------:R-:W-:-:S03]  /*b370*/  ISETP.LT.OR P3, PT, R75, 0x41, P3 ;  /* 0x000000414b00780c */ /* 0x000fc60001f61670 */
[----:B------:R-:W0:Y:S01]  /*b380*/  SHFL.BFLY PT, R12, R5, 0x2, 0x1f ;  /* 0x0c401f00050c7f89 */ /* 0x000e2200000e0000 */
[----:B------:R-:W-:Y:S02]  /*b390*/  FSEL R31, R31, -INF , !P3 ;  /* 0xff8000001f1f7808 */ /* 0x000fe40005800000 */
[----:B------:R-:W-:Y:S02]  /*b3a0*/  ISETP.GT.AND P3, PT, R76, 0x41, !P6 ;  /* 0x000000414c00780c */ /* 0x000fe40007764270 */
[----:B------:R-:W-:Y:S02]  /*b3b0*/  LOP3.LUT P6, RZ, R86, 0x8, RZ, 0xc0, !PT ;  /* 0x0000000856ff7812 */ /* 0x000fe400078cc0ff */
[----:B------:R-:W-:-:S04]  /*b3c0*/  ISETP.LT.OR P3, PT, R75, 0x42, P3 ;  /* 0x000000424b00780c */ /* 0x000fc80001f61670 */
[----:B------:R-:W-:Y:S02]  /*b3d0*/  FSEL R32, R32, -INF , !P3 ;  /* 0xff80000020207808 */ /* 0x000fe40005800000 */
[----:B------:R-:W-:-:S04]  /*b3e0*/  LOP3.LUT P3, RZ, R86, 0x2000, RZ, 0xc0, !PT ;  /* 0x0000200056ff7812 */ /* 0x000fc8000786c0ff */
[----:B------:R-:W-:-:S04]  /*b3f0*/  ISETP.GT.AND P3, PT, R76, 0x48, !P3 ;  /* 0x000000484c00780c */ /* 0x000fc80005f64270 */
[----:B------:R-:W-:Y:S02]  /*b400*/  ISETP.LT.OR P3, PT, R75, 0x49, P3 ;  /* 0x000000494b00780c */ /* 0x000fe40001f61670 */
[----:B0-----:R-:W-:Y:S02]  /*b410*/  FMNMX.FTZ R80, R5, R12, !PT ;  /* 0x0000000c05507209 */ /* 0x001fe40007810000 */
[----:B------:R-:W-:Y:S02]  /*b420*/  FSEL R33, R33, -INF , !P3 ;  /* 0xff80000021217808 */ /* 0x000fe40005800000 */
[----:B------:R-:W-:Y:S01]  /*b430*/  LOP3.LUT P3, RZ, R86, 0x1000, RZ, 0xc0, !PT ;  /* 0x0000100056ff7812 */ /* 0x000fe2000786c0ff */
[----:B------:R-:W0:Y:S03]  /*b440*/  SHFL.BFLY PT, R79, R80, 0x1, 0x1f ;  /* 0x0c201f00504f7f89 */ /* 0x000e2600000e0000 */
[----:B------:R-:W-:-:S04]  /*b450*/  ISETP.GT.AND P3, PT, R76, 0x49, !P3 ;  /* 0x000000494c00780c */ /* 0x000fc80005f64270 */
        /* <DEDUP_REMOVED lines=47> */
[----:B------:R-:W-:Y:S01]  /*b750*/  FSEL R50, R15, -INF , !P5 ;  /* 0xff8000000f327808 */ /* 0x000fe20006800000 */
        /* <DEDUP_REMOVED lines=27> */
[--C-:B------:R-:W-:Y:S01]  /*b910*/  FFMA.FTZ R142, R54, UR41, -R81.reuse ;  /* 0x00000029368e7c23 */ /* 0x100fe20008010851 */
[--C-:B------:R-:W-:Y:S01]  /*b920*/  FFMA.FTZ R136, R56, UR41, -R81.reuse ;  /* 0x0000002938887c23 */ /* 0x100fe20008010851 */
[----:B------:R-:W-:Y:S01]  /*b930*/  FMNMX.FTZ R5, R14, R5, !PT ;  /* 0x000000050e057209 */ /* 0x000fe20007810000 */
[----:B------:R-:W2:Y:S01]  /*b940*/  @P2 LDC R54, c[0x0][0x450] ;  /* 0x00011400ff362b82 */ /* 0x000ea20000000800 */
[--C-:B------:R-:W-:Y:S01]  /*b950*/  FFMA.FTZ R138, R58, UR41, -R81.reuse ;  /* 0x000000293a8a7c23 */ /* 0x100fe20008010851 */
[--C-:B------:R-:W-:Y:S01]  /*b960*/  FFMA.FTZ R132, R60, UR41, -R81.reuse ;  /* 0x000000293c847c23 */ /* 0x100fe20008010851 */
[----:B------:R-:W-:Y:S01]  /*b970*/  FMNMX.FTZ R5, R20, R5, !PT ;  /* 0x0000000514057209 */ /* 0x000fe20007810000 */
[----:B------:R-:W3:Y:S01]  /*b980*/  MUFU.EX2 R21, R21 ;  /* 0x0000001500157308 */ /* 0x000ee20000000800 */
[--C-:B------:R-:W-:Y:S01]  /*b990*/  FFMA.FTZ R61, R61, UR41, -R81.reuse ;  /* 0x000000293d3d7c23 */ /* 0x100fe20008010851 */
[----:B------:R-:W-:Y:S01]  /*b9a0*/  FFMA.FTZ R134, R62, UR41, -R81 ;  /* 0x000000293e867c23 */ /* 0x000fe20008010851 */
[----:B------:R-:W-:Y:S01]  /*b9b0*/  FMNMX.FTZ R46, R24, R5, !PT ;  /* 0x00000005182e7209 */ /* 0x000fe20007810000 */
[----:B------:R-:W-:-:S02]  /*b9c0*/  IMAD.MOV.U32 R56, RZ, RZ, R108 ;  /* 0x000000ffff387224 */ /* 0x000fc400078e006c */
[--C-:B------:R-:W-:Y:S01]  /*b9d0*/  FFMA.FTZ R128, R64, UR41, -R81.reuse ;  /* 0x0000002940807c23 */ /* 0x100fe20008010851 */
[--C-:B------:R-:W-:Y:S01]  /*b9e0*/  FFMA.FTZ R45, R65, UR41, -R81.reuse ;  /* 0x00000029412d7c23 */ /* 0x100fe20008010851 */
[----:B------:R-:W-:Y:S01]  /*b9f0*/  FMNMX.FTZ R5, R25, R46, !PT ;  /* 0x0000002e19057209 */ /* 0x000fe20007810000 */
[----:B------:R-:W4:Y:S01]  /*ba00*/  MUFU.EX2 R144, R144 ;  /* 0x0000009000907308 */ /* 0x000f220000000800 */
[--C-:B------:R-:W-:Y:S01]  /*ba10*/  FFMA.FTZ R130, R66, UR41, -R81.reuse ;  /* 0x0000002942827c23 */ /* 0x100fe20008010851 */
[--C-:B------:R-:W-:Y:S01]  /*ba20*/  FFMA.FTZ R126, R71, UR41, -R81.reuse ;  /* 0x00000029477e7c23 */ /* 0x100fe20008010851 */
        /* <DEDUP_REMOVED lines=8> */
[----:B------:R-:W2:Y:S03]  /*bab0*/  MUFU.EX2 R146, R146 ;  /* 0x0000009200927308 */ /* 0x000ea60000000800 */
[----:B------:R-:W-:-:S04]  /*bac0*/  FMNMX.FTZ R46, R30, R5, !PT ;  /* 0x000000051e2e7209 */ /* 0x000fc80007810000 */
[----:B------:R-:W-:Y:S01]  /*bad0*/  FMNMX.FTZ R5, R31, R46, !PT ;  /* 0x0000002e1f057209 */ /* 0x000fe20007810000 */
[----:B------:R-:W2:Y:S03]  /*bae0*/  MUFU.EX2 R49, R49 ;  /* 0x0000003100317308 */ /* 0x000ea60000000800 */
        /* <DEDUP_REMOVED lines=15> */
[----:B------:R-:W-:Y:S01]  /*bbe0*/  FSEL R46, R43, -INF , !P4 ;  /* 0xff8000002b2e7808 */ /* 0x000fe20006000000 */
[--C-:B------:R-:W-:Y:S01]  /*bbf0*/  FFMA.FTZ R43, R63, UR41, -R81.reuse ;  /* 0x000000293f2b7c23 */ /* 0x100fe20008010851 */
[----:B------:R-:W-:Y:S01]  /*bc00*/  FMNMX.FTZ R5, R42, R5, !PT ;  /* 0x000000052a057209 */ /* 0x000fe20007810000 */
[----:B------:R-:W-:-:S03]  /*bc10*/  FFMA.FTZ R63, R73, UR41, -R81 ;  /* 0x00000029493f7c23 */ /* 0x000fc60008010851 */
        /* <DEDUP_REMOVED lines=9> */
[----:B------:R1:W-:Y:S01]  /*bcb0*/  MUFU.EX2 R15, R61 ;  /* 0x0000003d000f7308 */ /* 0x0003e20000000800 */
[----:B0-----:R-:W-:-:S07]  /*bcc0*/  FMNMX.FTZ R48, R5, R48, !PT ;  /* 0x0000003005307209 */ /* 0x001fce0007810000 */
[----:B------:R-:W-:Y:S01]  /*bcd0*/  MUFU.EX2 R134, R134 ;  /* 0x0000008600867308 */ /* 0x000fe20000000800 */
[----:B-1----:R-:W-:Y:S01]  /*bce0*/  FFMA.FTZ R61, R74, UR41, -R81 ;  /* 0x000000294a3d7c23 */ /* 0x002fe20008010851 */
[----:B------:R-:W0:Y:S06]  /*bcf0*/  SHFL.BFLY PT, R5, R48, 0x1, 0x1f ;  /* 0x0c201f0030057f89 */ /* 0x000e2c00000e0000 */
[----:B------:R-:W-:Y:S08]  /*bd00*/  MUFU.EX2 R43, R43 ;  /* 0x0000002b002b7308 */ /* 0x000ff00000000800 */
[----:B------:R-:W-:Y:S08]  /*bd10*/  MUFU.EX2 R128, R128 ;  /* 0x0000008000807308 */ /* 0x000ff00000000800 */
[----:B------:R-:W-:Y:S01]  /*bd20*/  MUFU.EX2 R45, R45 ;  /* 0x0000002d002d7308 */ /* 0x000fe20000000800 */
[----:B0-----:R-:W-:-:S04]  /*bd30*/  FMNMX.FTZ R5, R48, R5, !PT ;  /* 0x0000000530057209 */ /* 0x001fc80007810000 */
        /* <DEDUP_REMOVED lines=30> */
[----:B--2---:R-:W-:Y:S01]  /*bf20*/  FADD.FTZ R32, R146, R11 ;  /* 0x0000000b92207221 */ /* 0x004fe20000010000 */
[----:B------:R-:W2:Y:S01]  /*bf30*/  @P2 LDC R25, c[0x0][0x44c] ;  /* 0x00011300ff192b82 */ /* 0x000ea20000000800 */
[--C-:B------:R-:W-:Y:S01]  /*bf40*/  FFMA.FTZ R139, R29, UR41, -R69.reuse ;  /* 0x000000291d8b7c23 */ /* 0x100fe20008010845 */
[--C-:B------:R-:W-:Y:S01]  /*bf50*/  FFMA.FTZ R133, R31, UR41, -R69.reuse ;  /* 0x000000291f857c23 */ /* 0x100fe20008010845 */
[----:B------:R-:W-:Y:S01]  /*bf60*/  FADD.FTZ R13, R49, R32 ;  /* 0x00000020310d7221 */ /* 0x000fe20000010000 */
[--C-:B------:R-:W-:Y:S01]  /*bf70*/  FFMA.FTZ R32, R34, UR41, -R69.reuse ;  /* 0x0000002922207c23 */ /* 0x100fe20008010845 */
[----:B------:R-:W-:Y:S01]  /*bf80*/  FFMA.FTZ R135, R33, UR41, -R69 ;  /* 0x0000002921877c23 */ /* 0x000fe20008010845 */
[----:B------:R-:W3:Y:S01]  /*bf90*/  MUFU.EX2 R10, R10 ;  /* 0x0000000a000a7308 */ /* 0x000ee20000000800 */
[----:B0-----:R-:W-:Y:S01]  /*bfa0*/  FADD.FTZ R4, R149, R0 ;  /* 0x0000000095047221 */ /* 0x001fe20000010000 */
[----:B------:R-:W-:Y:S01]  /*bfb0*/  FADD.FTZ R34, R140, R13 ;  /* 0x0000000d8c227221 */ /* 0x000fe20000010000 */
[--C-:B------:R-:W-:Y:S01]  /*bfc0*/  FFMA.FTZ R129, R35, UR41, -R69.reuse ;  /* 0x0000002923817c23 */ /* 0x100fe20008010845 */
[----:B------:R-:W-:Y:S01]  /*bfd0*/  F2FP.F16.F32.PACK_AB R148, R3, R148 ;  /* 0x000000940394723e */ /* 0x000fe200000000ff */
[--C-:B------:R-:W-:Y:S01]  /*bfe0*/  FFMA.FTZ R131, R37, UR41, -R69.reuse ;  /* 0x0000002925837c23 */ /* 0x100fe20008010845 */
[----:B------:R-:W-:Y:S01]  /*bff0*/  FADD.FTZ R13, R51, R34 ;  /* 0x00000022330d7221 */ /* 0x000fe20000010000 */
[----:B------:R-:W-:Y:S01]  /*c000*/  FFMA.FTZ R125, R39, UR41, -R69 ;  /* 0x00000029277d7c23 */ /* 0x000fe20008010845 */
[----:B------:R-:W0:Y:S01]  /*c010*/  MUFU.EX2 R145, R145 ;  /* 0x0000009100917308 */ /* 0x000e220000000800 */
[----:B-1----:R-:W-:Y:S01]  /*c020*/  FADD.FTZ R11, R151, R4 ;  /* 0x00000004970b7221 */ /* 0x002fe20000010000 */
[----:B------:R-:W-:Y:S01]  /*c030*/  FADD.FTZ R34, R142, R13 ;  /* 0x0000000d8e227221 */ /* 0x000fe20000010000 */
[--C-:B------:R-:W-:Y:S01]  /*c040*/  FFMA.FTZ R127, R41, UR41, -R69.reuse ;  /* 0x00000029297f7c23 */ /* 0x100fe20008010845 */
[--C-:B------:R-:W-:Y:S01]  /*c050*/  FFMA.FTZ R42, R42, UR41, -R69.reuse ;  /* 0x000000292a2a7c23 */ /* 0x100fe20008010845 */
[--C-:B------:R-:W-:Y:S01]  /*c060*/  FFMA.FTZ R44, R44, UR41, -R69.reuse ;  /* 0x000000292c2c7c23 */ /* 0x100fe20008010845 */
[----:B------:R-:W-:Y:S01]  /*c070*/  FADD.FTZ R13, R53, R34 ;  /* 0x00000022350d7221 */ /* 0x000fe20000010000 */
[----:B------:R-:W-:Y:S01]  /*c080*/  FFMA.FTZ R34, R36, UR41, -R69 ;  /* 0x0000002924227c23 */ /* 0x000fe20008010845 */
[----:B------:R-:W1:Y:S01]  /*c090*/  MUFU.EX2 R48, R48 ;  /* 0x0000003000307308 */ /* 0x000e620000000800 */
[----:B---3--:R-:W-:Y:S01]  /*c0a0*/  FADD.FTZ R4, R10, R11 ;  /* 0x0000000b0a047221 */ /* 0x008fe20000010000 */
[----:B------:R-:W-:Y:S01]  /*c0b0*/  FADD.FTZ R36, R136, R13 ;  /* 0x0000000d88247221 */ /* 0x000fe20000010000 */
[----:B--2---:R-:W-:-:S04]  /*c0c0*/  @P2 IMAD.HI.U32 R25, R108, R25, RZ ;  /* 0x000000196c192227 */ /* 0x004fc800078e00ff */
[--C-:B------:R-:W-:Y:S01]  /*c0d0*/  FFMA.FTZ R46, R46, UR41, -R69.reuse ;  /* 0x000000292e2e7c23 */ /* 0x100fe20008010845 */
[--C-:B------:R-:W-:Y:S01]  /*c0e0*/  FFMA.FTZ R50, R50, UR41, -R69.reuse ;  /* 0x0000002932327c23 */ /* 0x100fe20008010845 */
[----:B------:R-:W-:Y:S01]  /*c0f0*/  FADD.FTZ R13, R55, R36 ;  /* 0x00000024370d7221 */ /* 0x000fe20000010000 */
[----:B------:R-:W-:Y:S01]  /*c100*/  FFMA.FTZ R36, R38, UR41, -R69 ;  /* 0x0000002926247c23 */ /* 0x000fe20008010845 */
[----:B------:R-:W2:Y:S01]  /*c110*/  MUFU.EX2 R147, R147 ;  /* 0x0000009300937308 */ /* 0x000ea20000000800 */
[----:B0-----:R-:W-:Y:S01]  /*c120*/  FADD.FTZ R11, R145, R4 ;  /* 0x00000004910b7221 */ /* 0x001fe20000010000 */
[----:B------:R-:W-:Y:S01]  /*c130*/  @P2 SHF.R.U32.HI R56, RZ, R54, R25 ;  /* 0x00000036ff382219 */ /* 0x000fe20000011619 */
[----:B------:R-:W-:Y:S01]  /*c140*/  FADD.FTZ R54, R138, R13 ;  /* 0x0000000d8a367221 */ /* 0x000fe20000010000 */
[--C-:B------:R-:W-:Y:S01]  /*c150*/  FFMA.FTZ R38, R40, UR41, -R69.reuse ;  /* 0x0000002928267c23 */ /* 0x100fe20008010845 */
[----:B------:R-:W-:Y:S01]  /*c160*/  FFMA.FTZ R52, R52, UR41, -R69 ;  /* 0x0000002934347c23 */ /* 0x000fe20008010845 */
[----:B------:R-:W-:Y:S01]  /*c170*/  F2FP.F16.F32.PACK_AB R149, R0, R149 ;  /* 0x000000950095723e */ /* 0x000fe200000000ff */
[----:B------:R-:W-:Y:S01]  /*c180*/  FADD.FTZ R13, R57, R54 ;  /* 0x00000036390d7221 */ /* 0x000fe20000010000 */
[----:B------:R-:W0:Y:S01]  /*c190*/  MUFU.EX2 R14, R14 ;  /* 0x0000000e000e7308 */ /* 0x000e220000000800 */
[----:B-1----:R-:W-:Y:S01]  /*c1a0*/  FADD.FTZ R4, R48, R11 ;  /* 0x0000000b30047221 */ /* 0x002fe20000010000 */
[----:B------:R-:W-:-:S02]  /*c1b0*/  IMAD.IADD R93, R93, 0x1, R56 ;  /* 0x000000015d5d7824 */ /* 0x000fc400078e0238 */
[----:B------:R-:W-:Y:S01]  /*c1c0*/  FADD.FTZ R40, R132, R13 ;  /* 0x0000000d84287221 */ /* 0x000fe20000010000 */
[----:B------:R-:W-:Y:S02]  /*c1d0*/  F2FP.F16.F32.PACK_AB R151, R10, R151 ;  /* 0x000000970a97723e */ /* 0x000fe400000000ff */
[----:B------:R-:W-:Y:S01]  /*c1e0*/  F2FP.F16.F32.PACK_AB R150, R21, R150 ;  /* 0x000000961596723e */ /* 0x000fe200000000ff */
[----:B------:R-:W-:Y:S01]  /*c1f0*/  FADD.FTZ R13, R15, R40 ;  /* 0x000000280f0d7221 */ /* 0x000fe20000010000 */
[----:B------:R-:W1:Y:S01]  /*c200*/  MUFU.EX2 R141, R141 ;  /* 0x0000008d008d7308 */ /* 0x000e620000000800 */
[----:B--2---:R-:W-:Y:S01]  /*c210*/  FADD.FTZ R11, R147, R4 ;  /* 0x00000004930b7221 */ /* 0x004fe20000010000 */
[----:B------:R-:W-:Y:S01]  /*c220*/  F2FP.F16.F32.PACK_AB R144, R47, R144 ;  /* 0x000000902f90723e */ /* 0x000fe200000000ff */
[----:B------:R-:W-:Y:S01]  /*c230*/  FADD.FTZ R40, R134, R13 ;  /* 0x0000000d86287221 */ /* 0x000fe20000010000 */
[----:B------:R-:W-:Y:S01]  /*c240*/  F2FP.F16.F32.PACK_AB R146, R49, R146 ;  /* 0x000000923192723e */ /* 0x000fe200000000ff */
[----:B------:R-:W-:Y:S01]  /*c250*/  VIADD R10, R93, UR6 ;  /* 0x000000065d0a7c36 */ /* 0x000fe20008000000 */
[----:B------:R-:W-:Y:S01]  /*c260*/  F2FP.F16.F32.PACK_AB R140, R51, R140 ;  /* 0x0000008c338c723e */ /* 0x000fe200000000ff */
[----:B------:R-:W-:Y:S01]  /*c270*/  FADD.FTZ R13, R43, R40 ;  /* 0x000000282b0d7221 */ /* 0x000fe20000010000 */
[----:B------:R-:W2:Y:S01]  /*c280*/  MUFU.EX2 R20, R20 ;  /* 0x0000001400147308 */ /* 0x000ea20000000800 */
[----:B0-----:R-:W-:Y:S01]  /*c290*/  FADD.FTZ R4, R14, R11 ;  /* 0x0000000b0e047221 */ /* 0x001fe20000010000 */
[----:B------:R-:W-:Y:S01]  /*c2a0*/  F2FP.F16.F32.PACK_AB R142, R53, R142 ;  /* 0x0000008e358e723e */ /* 0x000fe200000000ff */
[----:B------:R-:W-:Y:S01]  /*c2b0*/  FADD.FTZ R40, R128, R13 ;  /* 0x0000000d80287221 */ /* 0x000fe20000010000 */
[----:B------:R-:W-:-:S02]  /*c2c0*/  F2FP.F16.F32.PACK_AB R136, R55, R136 ;  /* 0x000000883788723e */ /* 0x000fc400000000ff */
[----:B------:R-:W-:Y:S02]  /*c2d0*/  F2FP.F16.F32.PACK_AB R138, R57, R138 ;  /* 0x0000008a398a723e */ /* 0x000fe400000000ff */
        /* <DEDUP_REMOVED lines=85> */
[----:B------:R-:W-:Y:S02]  /*c830*/  VIADD R0, R92, 0xfffffffe ;  /* 0xfffffffe5c007836 */ /* 0x000fe40000000000 */
[C---:B--2---:R-:W-:Y:S01]  /*c840*/  FADD.FTZ R4, R67.reuse, R4 ;  /* 0x0000000443047221 */ /* 0x044fe20000010000 */
[----:B------:R-:W-:Y:S01]  /*c850*/  F2FP.F16.F32.PACK_AB R122, R67, R122 ;  /* 0x0000007a437a723e */ /* 0x000fe200000000ff */
[----:B------:R-:W-:Y:S06]  /*c860*/  @P3 BRA `(.L_x_14097) ;  /* 0x0000000000543947 */ /* 0x000fec0003800000 */
[C---:B------:R-:W-:Y:S01]  /*c870*/  ISETP.GT.AND P3, PT, R93.reuse, RZ, PT ;  /* 0x000000ff5d00720c */ /* 0x040fe20003f64270 */
[----:B------:R-:W-:Y:S01]  /*c880*/  BSSY B0, `(.L_x_14098) ;  /* 0x0000010000007945 */ /* 0x000fe20003800000 */
[----:B------:R-:W-:-:S11]  /*c890*/  VIADD R11, R93, 0xffffffff ;  /* 0xffffffff5d0b7836 */ /* 0x000fd60000000000 */
[----:B------:R-:W-:Y:S05]  /*c8a0*/  @P3 BRA `(.L_x_14099) ;  /* 0x0000000000203947 */ /* 0x000fea0003800000 */
[----:B------:R-:W-:Y:S01]  /*c8b0*/  UISETP.NE.AND UP1, UPT, UR7, 0x1, UPT ;  /* 0x000000010700788c */ /* 0x000fe2000bf25270 */
[----:B------:R-:W-:-:S05]  /*c8c0*/  IADD3 R11, -R93, RZ, RZ ;  /* 0x000000ff5d0b7210 */ /* 0x000fca0007ffe1ff */
[----:B------:R-:W-:-:S05]  /*c8d0*/  PLOP3.LUT P3, PT, PT, PT, UP1, 0x80, 0x0 ;  /* 0x000000000000781c */ /* 0x000fca0003f6f018 */
[----:B------:R-:W-:-:S08]  /*c8e0*/  @UP1 ULDC.64 UR4, c[0x0][0x9e8] ;  /* 0x00027a0000041ab9 */ /* 0x000fd00000000a00 */
[----:B------:R-:W-:-:S05]  /*c8f0*/  @P3 IMAD.HI.U32 R13, R11, UR4, RZ ;  /* 0x000000040b0d3c27 */ /* 0x000fca000f8e00ff */
[----:B------:R-:W-:-:S04]  /*c900*/  @P3 SHF.R.U32.HI R11, RZ, UR5, R13 ;  /* 0x00000005ff0b3c19 */ /* 0x000fc8000801160d */
[----:B------:R-:W-:Y:S01]  /*c910*/  LOP3.LUT R11, RZ, R11, RZ, 0x33, !PT ;  /* 0x0000000bff0b7212 */ /* 0x000fe200078e33ff */
[----:B------:R-:W-:Y:S06]  /*c920*/  BRA `(.L_x_14100) ;  /* 0x0000000000147947 */ /* 0x000fec0003800000 */
.L_x_14099:
[----:B------:R-:W-:-:S06]  /*c930*/  UISETP.NE.AND UP1, UPT, UR7, 0x1, UPT ;  /* 0x000000010700788c */ /* 0x000fcc000bf25270 */
[----:B------:R-:W-:-:S05]  /*c940*/  PLOP3.LUT P3, PT, PT, PT, UP1, 0x80, 0x0 ;  /* 0x000000000000781c */ /* 0x000fca0003f6f018 */
[----:B------:R-:W-:-:S08]  /*c950*/  @UP1 ULDC.64 UR4, c[0x0][0x9e8] ;  /* 0x00027a0000041ab9 */ /* 0x000fd00000000a00 */
[----:B------:R-:W-:-:S05]  /*c960*/  @P3 IMAD.HI.U32 R13, R11, UR4, RZ ;  /* 0x000000040b0d3c27 */ /* 0x000fca000f8e00ff */
[----:B------:R-:W-:-:S07]  /*c970*/  @P3 SHF.R.U32.HI R11, RZ, UR5, R13 ;  /* 0x00000005ff0b3c19 */ /* 0x000fce000801160d */
.L_x_14100:
[----:B------:R-:W-:Y:S05]  /*c980*/  BSYNC B0 ;  /* 0x0000000000007941 */ /* 0x000fea0003800000 */
.L_x_14098:
[----:B------:R-:W-:-:S04]  /*c990*/  IMAD.U32 R14, RZ, RZ, UR7 ;  /* 0x00000007ff0e7e24 */ /* 0x000fc8000f8e00ff */
[----:B------:R-:W-:-:S05]  /*c9a0*/  IMAD R11, R11, UR7, R14 ;  /* 0x000000070b0b7c24 */ /* 0x000fca000f8e020e */
[----:B------:R-:W-:-:S07]  /*c9b0*/  VIMNMX R10, R10, R11, PT ;  /* 0x0000000b0a0a7248 */ /* 0x000fce0003fe0100 */
.L_x_14097:
        /* <DEDUP_REMOVED lines=30> */
[----:B--2---:R-:W-:-:S04]  /*cba0*/  VIMNMX R21, R13, R11, !PT ;  /* 0x0000000b0d157248 */ /* 0x004fc80007fe0100 */
[----:B------:R-:W-:-:S13]  /*cbb0*/  ISETP.GE.AND P3, PT, R0, R21, PT ;  /* 0x000000150000720c */ /* 0x000fda0003f66270 */
[----:B------:R-:W-:Y:S05]  /*cbc0*/  @!P3 BRA `(.L_x_14101) ;  /* 0x0000003400f4b947 */ /* 0x000fea0003800000 */
[----:B------:R-:W-:-:S07]  /*cbd0*/  IMAD.MOV.U32 R119, RZ, RZ, RZ ;  /* 0x000000ffff777224 */ /* 0x000fce00078e00ff */
.L_x_14119:
[----:B------:R-:W2:Y:S01]  /*cbe0*/  LDL R10, [R1+0x20] ;  /* 0x00002000010a7983 */ /* 0x000ea20000100800 */
        /* <DEDUP_REMOVED lines=10> */
.L_x_14103:
[----:B------:R-:W-:Y:S01]  /*cc90*/  IMAD R11, R13, 0x8, R2 ;  /* 0x000000080d0b7824 */ /* 0x000fe200078e0202 */
[----:B------:R-:W-:-:S04]  /*cca0*/  SHF.L.U32 R10, R20, 0x1f, RZ ;  /* 0x0000001f140a7819 */ /* 0x000fc800000006ff */
[----:B------:R0:W1:Y:S01]  /*ccb0*/  SYNCS.PHASECHK.TRANS64.TRYWAIT P4, [R11+URZ+0x16830], R10 ;  /* 0x0168300a0b0075a7 */ /* 0x000062000808017f */
[----:B------:R-:W-:Y:S05]  /*ccc0*/  @!P0 BRA `(.L_x_14104) ;  /* 0x0000000000048947 */ /* 0x000fea0003800000 */
[----:B------:R-:W-:Y:S01]  /*ccd0*/  BPT.TRAP 0x1 ;  /* 0x000000040000795c */ /* 0x000fe20000300000 */
.L_x_14104:
[----:B------:R-:W-:Y:S04]  /*cce0*/  BSSY B0, `(.L_x_14102) ;  /* 0x0000004000007945 */ /* 0x000fe80003800000 */
[----:B-1----:R-:W-:Y:S05]  /*ccf0*/  @P4 BRA `(.L_x_14105) ;  /* 0x0000000000084947 */ /* 0x002fea0003800000 */
[----:B------:R-:W1:Y:S02]  /*cd00*/  SYNCS.PHASECHK.TRANS64.TRYWAIT P4, [R11+URZ+0x16830], R10 ;  /* 0x0168300a0b0075a7 */ /* 0x000e64000808017f */
[----:B-1----:R-:W-:Y:S05]  /*cd10*/  @!P4 BRA `(.L_x_14106) ;  /* 0x000001340054c947 */ /* 0x002fea0003800000 */
.L_x_14105:
[----:B------:R-:W-:Y:S05]  /*cd20*/  BSYNC B0 ;  /* 0x0000000000007941 */ /* 0x000fea0003800000 */
.L_x_14102:
[----:B01----:R-:W2:Y:S01]  /*cd30*/  LDL R11, [R1+0x1c] ;  /* 0x00001c00010b7983 */ /* 0x003ea20000100800 */
[----:B------:R-:W0:Y:S01]  /*cd40*/  S2R R10, SR_TID.X ;  /* 0x00000000000a7919 */ /* 0x000e220000002100 */
[----:B------:R-:W-:Y:S05]  /*cd50*/  WARPSYNC.ALL ;  /* 0x0000000000007948 */ /* 0x000fea0003800000 */
[----:B------:R-:W-:Y:S01]  /*cd60*/  IMAD.MOV.U32 R25, RZ, RZ, 0x40000040 ;  /* 0x40000040ff197424 */ /* 0x000fe200078e00ff */
[----:B0-----:R-:W-:Y:S02]  /*cd70*/  SHF.R.U32.HI R10, RZ, 0x7, R10 ;  /* 0x00000007ff0a7819 */ /* 0x001fe4000001160a */
[----:B------:R-:W-:-:S02]  /*cd80*/  R2UR UR8, R6 ;  /* 0x00000000060872ca */ /* 0x000fc400000e0000 */
[----:B------:R-:W-:Y:S02]  /*cd90*/  R2UR UR9, R7 ;  /* 0x00000000070972ca */ /* 0x000fe400000e0000 */
[C---:B------:R-:W-:Y:S02]  /*cda0*/  R2UR UR11, R25.reuse ;  /* 0x00000000190b72ca */ /* 0x040fe400000e0000 */
[----:B------:R-:W-:Y:S01]  /*cdb0*/  R2UR UR23, R25 ;  /* 0x00000000191772ca */ /* 0x000fe200000e0000 */
[----:B------:R-:W-:Y:S01]  /*cdc0*/  IMAD.MOV.U32 R15, RZ, RZ, 0x40000040 ;  /* 0x40000040ff0f7424 */ /* 0x000fe200078e00ff */
[----:B------:R-:W-:Y:S02]  /*cdd0*/  R2UR UR12, R156 ;  /* 0x000000009c0c72ca */ /* 0x000fe400000e0000 */
[----:B------:R-:W-:Y:S02]  /*cde0*/  R2UR UR13, R157 ;  /* 0x000000009d0d72ca */ /* 0x000fe400000e0000 */
[----:B------:R-:W-:Y:S01]  /*cdf0*/  R2UR UR15, R15 ;  /* 0x000000000f0f72ca */ /* 0x000fe200000e0000 */
[----:B--2---:R-:W-:-:S02]  /*ce00*/  IMAD R24, R13, 0x400, R11 ;  /* 0x000004000d187824 */ /* 0x004fc400078e020b */
[----:B------:R-:W-:-:S05]  /*ce10*/  VIADD R11, R10, 0x8 ;  /* 0x000000080a0b7836 */ /* 0x000fca0000000000 */
[----:B------:R0:W-:Y:S01]  /*ce20*/  BAR.SYNC.DEFER_BLOCKING R11, 0x100 ;  /* 0x0004000b0000751d */ /* 0x0001e20000010000 */
[C---:B------:R-:W-:Y:S01]  /*ce30*/  R2UR UR10, R24.reuse ;  /* 0x00000000180a72ca */ /* 0x040fe200000e0000 */
[C---:B------:R-:W-:Y:S02]  /*ce40*/  VIADD R14, R24.reuse, 0x2 ;  /* 0x00000002180e7836 */ /* 0x040fe40000000000 */
[C---:B------:R-:W-:Y:S02]  /*ce50*/  VIADD R10, R24.reuse, 0x4 ;  /* 0x00000004180a7836 */ /* 0x040fe40000000000 */
[----:B------:R-:W-:-:S05]  /*ce60*/  VIADD R24, R24, 0x6 ;  /* 0x0000000618187836 */ /* 0x000fca0000000000 */
[----:B------:R-:W-:Y:S02]  /*ce70*/  R2UR UR22, R24 ;  /* 0x00000000181672ca */ /* 0x000fe400000e0000 */
[----:B------:R-:W-:-:S06]  /*ce80*/  WARPGROUP.ARRIVE ;  /* 0x00000000000079c5 */ /* 0x000fcc0000000000 */
[----:B------:R-:W-:Y:S01]  /*ce90*/  HGMMA.64x128x16.F32 R24, gdesc[UR8], RZ, !UPT, gsb0 ;  /* 0x01e00000081879f0 */ /* 0x000fe2000c0008ff */
[----:B------:R-:W-:Y:S01]  /*cea0*/  R2UR UR14, R14 ;  /* 0x000000000e0e72ca */ /* 0x000fe200000e0000 */
[----:B0-----:R-:W-:Y:S01]  /*ceb0*/  IMAD.MOV.U32 R11, RZ, RZ, 0x40000040 ;  /* 0x40000040ff0b7424 */ /* 0x001fe200078e00ff */
[----:B------:R-:W-:Y:S02]  /*cec0*/  R2UR UR18, R10 ;  /* 0x000000000a1272ca */ /* 0x000fe400000e0000 */
[----:B------:R-:W-:Y:S02]  /*ced0*/  R2UR UR16, R154 ;  /* 0x000000009a1072ca */ /* 0x000fe400000e0000 */
[----:B------:R-:W-:Y:S02]  /*cee0*/  R2UR UR19, R11 ;  /* 0x000000000b1372ca */ /* 0x000fe400000e0000 */
[----:B------:R-:W-:Y:S01]  /*cef0*/  R2UR UR17, R155 ;  /* 0x000000009b1172ca */ /* 0x000fe200000e0000 */
[----:B------:R-:W-:-:S02]  /*cf00*/  WARPGROUP.DEPBAR.LE gsb0, 0x0 ;  /* 0x00008000000079c5 */ /* 0x000fc40000010000 */
[----:B------:R-:W-:-:S06]  /*cf10*/  WARPGROUP.ARRIVE ;  /* 0x00000000000079c5 */ /* 0x000fcc0000000000 */
[----:B------:R-:W-:Y:S01]  /*cf20*/  HGMMA.64x128x16.F32 R24, gdesc[UR12], R24, gsb0 ;  /* 0x01e000000c1879f0 */ /* 0x000fe20008000818 */
        /* <DEDUP_REMOVED lines=12> */
.L_x_14108:
[----:B------:R-:W-:Y:S02]  /*cff0*/  SHF.L.U32 R10, R23, 0x1f, RZ ;  /* 0x0000001f170a7819 */ /* 0x000fe400000006ff */
[----:B------:R-:W-:-:S04]  /*d000*/  LEA R11, R16, R2, 0x3 ;  /* 0x00000002100b7211 */ /* 0x000fc800078e18ff */
[----:B------:R0:W1:Y:S01]  /*d010*/  SYNCS.PHASECHK.TRANS64.TRYWAIT P3, [R11+URZ+0x16850], R10 ;  /* 0x0168500a0b0075a7 */ /* 0x000062000806017f */
[----:B------:R-:W-:Y:S05]  /*d020*/  @!P0 BRA `(.L_x_14109) ;  /* 0x0000000000048947 */ /* 0x000fea0003800000 */
[----:B------:R-:W-:Y:S01]  /*d030*/  BPT.TRAP 0x1 ;  /* 0x000000040000795c */ /* 0x000fe20000300000 */
.L_x_14109:
[----:B-1----:R-:W-:Y:S05]  /*d040*/  @P3 BRA `(.L_x_14107) ;  /* 0x0000000000083947 */ /* 0x002fea0003800000 */
[----:B------:R-:W1:Y:S02]  /*d050*/  SYNCS.PHASECHK.TRANS64.TRYWAIT P3, [R11+URZ+0x16850], R10 ;  /* 0x0168500a0b0075a7 */ /* 0x000e64000806017f */
[----:B-1----:R-:W-:Y:S05]  /*d060*/  @!P3 BRA `(.L_x_14110) ;  /* 0x000001300094b947 */ /* 0x002fea0003800000 */
.L_x_14107:
[----:B01----:R-:W-:Y:S01]  /*d070*/  VIADD R10, R2, 0x400 ;  /* 0x00000400020a7836 */ /* 0x003fe20000000000 */
[----:B------:R-:W-:Y:S05]  /*d080*/  WARPSYNC.ALL ;  /* 0x0000000000007948 */ /* 0x000fea0003800000 */
[----:B------:R-:W-:Y:S01]  /*d090*/  SHF.R.U32.HI R10, RZ, 0x4, R10 ;  /* 0x00000004ff0a7819 */ /* 0x000fe2000001160a */
[----:B------:R-:W-:Y:S01]  /*d0a0*/  IMAD.MOV.U32 R11, RZ, RZ, 0x40000040 ;  /* 0x40000040ff0b7424 */ /* 0x000fe200078e00ff */
[----:B------:R-:W-:Y:S02]  /*d0b0*/  WARPGROUP.ARRIVE ;  /* 0x00000000000079c5 */ /* 0x000fe40000000000 */
[----:B------:R-:W-:-:S02]  /*d0c0*/  LOP3.LUT R10, R10, 0x3fff, RZ, 0xc0, !PT ;  /* 0x00003fff0a0a7812 */ /* 0x000fc400078ec0ff */
[----:B------:R-:W-:-:S03]  /*d0d0*/  R2UR UR11, R11 ;  /* 0x000000000b0b72ca */ /* 0x000fc600000e0000 */
[----:B------:R-:W-:-:S05]  /*d0e0*/  IMAD R10, R16, 0x400, R10 ;  /* 0x00000400100a7824 */ /* 0x000fca00078e020a */
[----:B------:R-:W-:-:S13]  /*d0f0*/  R2UR UR10, R10 ;  /* 0x000000000a0a72ca */ /* 0x000fda00000e0000 */
[----:B------:R-:W-:Y:S01]  /*d100*/  HGMMA.64x64x16.F32 R88, R148, gdesc[UR8].tnspB, R88, gsb0 ;  /* 0x40e0000894587df0 */ /* 0x000fe20008000858 */
[----:B------:R-:W-:Y:S02]  /*d110*/  VIADD R14, R10, 0x80 ;  /* 0x000000800a0e7836 */ /* 0x000fe40000000000 */
[----:B------:R-:W-:-:S03]  /*d120*/  IMAD.MOV.U32 R15, RZ, RZ, 0x40000040 ;  /* 0x40000040ff0f7424 */ /* 0x000fc600078e00ff */
[----:B------:R-:W-:Y:S02]  /*d130*/  R2UR UR10, R14 ;  /* 0x000000000e0a72ca */ /* 0x000fe400000e0000 */
[----:B------:R-:W-:Y:S01]  /*d140*/  R2UR UR11, R15 ;  /* 0x000000000f0b72ca */ /* 0x000fe200000e0000 */
[----:B------:R-:W-:Y:S02]  /*d150*/  VIADD R14, R10, 0x100 ;  /* 0x000001000a0e7836 */ /* 0x000fe40000000000 */
[----:B------:R-:W-:Y:S01]  /*d160*/  IMAD.MOV.U32 R15, RZ, RZ, 0x40000040 ;  /* 0x40000040ff0f7424 */ /* 0x000fe200078e00ff */
[----:B------:R-:W-:Y:S02]  /*d170*/  WARPGROUP.DEPBAR.LE gsb0, 0x0 ;  /* 0x00008000000079c5 */ /* 0x000fe40000010000 */
[----:B------:R-:W-:Y:S01]  /*d180*/  WARPGROUP.ARRIVE ;  /* 0x00000000000079c5 */ /* 0x000fe20000000000 */
[----:B------:R-:W2:Y:S04]  /*d190*/  LDL R148, [R1+0x3c] ;  /* 0x00003c0001947983 */ /* 0x000ea80000100800 */
[----:B------:R-:W3:Y:S02]  /*d1a0*/  LDL R151, [R1+0xc] ;  /* 0x00000c0001977983 */ /* 0x000ee40000100800 */
[----:B------:R-:W-:Y:S01]  /*d1b0*/  HGMMA.64x64x16.F32 R88, R144, gdesc[UR8].tnspB, R88, gsb0 ;  /* 0x40e0000890587df0 */ /* 0x000fe20008000858 */
[----:B------:R-:W-:-:S02]  /*d1c0*/  R2UR UR10, R14 ;  /* 0x000000000e0a72ca */ /* 0x000fc400000e0000 */
[----:B------:R-:W-:Y:S01]  /*d1d0*/  R2UR UR11, R15 ;  /* 0x000000000f0b72ca */ /* 0x000fe200000e0000 */
[----:B------:R-:W-:Y:S01]  /*d1e0*/  VIADD R14, R10, 0x180 ;  /* 0x000001800a0e7836 */ /* 0x000fe20000000000 */
[----:B------:R-:W4:Y:S01]  /*d1f0*/  LDL R149, [R1+0x8] ;  /* 0x0000080001957983 */ /* 0x000f220000100800 */
[----:B------:R-:W-:-:S03]  /*d200*/  IMAD.MOV.U32 R15, RZ, RZ, 0x40000040 ;  /* 0x40000040ff0f7424 */ /* 0x000fc600078e00ff */
[----:B------:R-:W4:Y:S01]  /*d210*/  LDL R150, [R1+0x4] ;  /* 0x0000040001967983 */ /* 0x000f220000100800 */
[----:B------:R-:W-:Y:S02]  /*d220*/  WARPGROUP.DEPBAR.LE gsb0, 0x0 ;  /* 0x00008000000079c5 */ /* 0x000fe40000010000 */
[----:B------:R-:W-:Y:S01]  /*d230*/  WARPGROUP.ARRIVE ;  /* 0x00000000000079c5 */ /* 0x000fe20000000000 */
[----:B------:R-:W2:Y:S05]  /*d240*/  LDL R147, [R1+0x18] ;  /* 0x0000180001937983 */ /* 0x000eaa0000100800 */
[----:B------:R-:W-:Y:S01]  /*d250*/  HGMMA.64x64x16.F32 R88, R140, gdesc[UR8].tnspB, R88, gsb0 ;  /* 0x40e000088c587df0 */ /* 0x000fe20008000858 */
[----:B------:R-:W-:-:S02]  /*d260*/  R2UR UR10, R14 ;  /* 0x000000000e0a72ca */ /* 0x000fc400000e0000 */
[----:B------:R-:W-:Y:S01]  /*d270*/  R2UR UR11, R15 ;  /* 0x000000000f0b72ca */ /* 0x000fe200000e0000 */
[----:B------:R-:W-:Y:S02]  /*d280*/  VIADD R14, R10, 0x200 ;  /* 0x000002000a0e7836 */ /* 0x000fe40000000000 */
[----:B------:R-:W-:Y:S01]  /*d290*/  IMAD.MOV.U32 R15, RZ, RZ, 0x40000040 ;  /* 0x40000040ff0f7424 */ /* 0x000fe200078e00ff */
[----:B------:R-:W-:Y:S02]  /*d2a0*/  WARPGROUP.DEPBAR.LE gsb0, 0x0 ;  /* 0x00008000000079c5 */ /* 0x000fe40000010000 */
[----:B------:R-:W-:-:S07]  /*d2b0*/  WARPGROUP.ARRIVE ;  /* 0x00000000000079c5 */ /* 0x000fce0000000000 */
[----:B------:R-:W-:Y:S01]  /*d2c0*/  HGMMA.64x64x16.F32 R88, R136, gdesc[UR8].tnspB, R88, gsb0 ;  /* 0x40e0000888587df0 */ /* 0x000fe20008000858 */
[----:B------:R-:W-:Y:S02]  /*d2d0*/  R2UR UR10, R14 ;  /* 0x000000000e0a72ca */ /* 0x000fe400000e0000 */
[----:B------:R-:W-:Y:S01]  /*d2e0*/  R2UR UR11, R15 ;  /* 0x000000000f0b72ca */ /* 0x000fe200000e0000 */
[----:B------:R-:W-:Y:S01]  /*d2f0*/  VIADD R14, R10, 0x280 ;  /* 0x000002800a0e7836 */ /* 0x000fe20000000000 */
[----:B------:R-:W-:Y:S01]  /*d300*/  MOV R15, 0x40000040 ;  /* 0x40000040000f7802 */ /* 0x000fe20000000f00 */
[----:B------:R-:W-:Y:S02]  /*d310*/  WARPGROUP.DEPBAR.LE gsb0, 0x0 ;  /* 0x00008000000079c5 */ /* 0x000fe40000010000 */
[----:B------:R-:W-:-:S08]  /*d320*/  WARPGROUP.ARRIVE ;  /* 0x00000000000079c5 */ /* 0x000fd00000000000 */
[----:B------:R-:W-:Y:S01]  /*d330*/  HGMMA.64x64x16.F32 R88, R132, gdesc[UR8].tnspB, R88, gsb0 ;  /* 0x40e0000884587df0 */ /* 0x000fe20008000858 */
[----:B------:R-:W-:Y:S02]  /*d340*/  R2UR UR10, R14 ;  /* 0x000000000e0a72ca */ /* 0x000fe400000e0000 */
        /* <DEDUP_REMOVED lines=15> */
[----:B------:R-:W0:Y:S08]  /*d440*/  @P2 LDC R14, c[0x0][0x450] ;  /* 0x00011400ff0e2b82 */ /* 0x000e300000000800 */
[----:B------:R-:W1:Y:S01]  /*d450*/  @P2 LDC R15, c[0x0][0x44c] ;  /* 0x00011300ff0f2b82 */ /* 0x000e620000000800 */
[----:B------:R-:W-:-:S02]  /*d460*/  WARPGROUP.DEPBAR.LE gsb0, 0x0 ;  /* 0x00008000000079c5 */ /* 0x000fc40000010000 */
[----:B------:R-:W-:-:S06]  /*d470*/  WARPGROUP.ARRIVE ;  /* 0x00000000000079c5 */ /* 0x000fcc0000000000 */
[----:B------:R-:W-:Y:S01]  /*d480*/  HGMMA.64x64x16.F32 R88, R120, gdesc[UR8].tnspB, R88, gsb0 ;  /* 0x40e0000878587df0 */ /* 0x000fe20008000858 */
        /* <DEDUP_REMOVED lines=45> */
[----:B------:R-:W-:-:S02]  /*d760*/  WARPGROUP.DEPBAR.LE gsb0, 0x0 ;  /* 0x00008000000079c5 */ /* 0x000fc40000010000 */
[----:B--2---:R-:W-:Y:S02]  /*d770*/  IMAD.IADD R120, R148, 0x1, R147 ;  /* 0x0000000194787824 */ /* 0x004fe400078e0293 */
[----:B------:R-:W2:Y:S02]  /*d780*/  S2R R147, SR_TID.X ;  /* 0x0000000000937919 */ /* 0x000ea40000002100 */
[----:B-1----:R-:W-:-:S04]  /*d790*/  @P2 IMAD.HI.U32 R15, R120, R15, RZ ;  /* 0x0000000f780f2227 */ /* 0x002fc800078e00ff */
[----:B------:R-:W-:Y:S01]  /*d7a0*/  FMUL.FTZ R69, R71, UR29 ;  /* 0x0000001d47457c20 */ /* 0x000fe20008410000 */
[----:B------:R1:W2:Y:S01]  /*d7b0*/  MUFU.TANH R10, R78 ;  /* 0x0000004e000a7308 */ /* 0x0002a20000002400 */
[----:B0-----:R-:W-:Y:S01]  /*d7c0*/  @P2 SHF.R.U32.HI R120, RZ, R14, R15 ;  /* 0x0000000eff782219 */ /* 0x001fe2000001160f */
[----:B------:R-:W-:Y:S01]  /*d7d0*/  FMUL.FTZ R64, R66, UR29 ;  /* 0x0000001d42407c20 */ /* 0x000fe20008410000 */
[----:B------:R-:W-:Y:S01]  /*d7e0*/  FMUL.FTZ R71, R73, UR29 ;  /* 0x0000001d49477c20 */ /* 0x000fe20008410000 */
[----:B------:R-:W-:Y:S01]  /*d7f0*/  FMUL.FTZ R66, R68, UR29 ;  /* 0x0000001d44427c20 */ /* 0x000fe20008410000 */
[----:B------:R-:W-:Y:S01]  /*d800*/  FMUL.FTZ R73, R75, UR29 ;  /* 0x0000001d4b497c20 */ /* 0x000fe20008410000 */
[----:B-1----:R-:W-:Y:S01]  /*d810*/  FMUL.FTZ R78, R82, UR29 ;  /* 0x0000001d524e7c20 */ /* 0x002fe20008410000 */
[----:B------:R-:W-:Y:S02]  /*d820*/  IMAD.SHL.U32 R82, R0, 0x80, RZ ;  /* 0x0000008000527824 */ /* 0x000fe400078e00ff */
        /* <DEDUP_REMOVED lines=10> */
[----:B------:R-:W-:-:S02]  /*d8d0*/  IADD3 R86, -R82, 0x1, RZ ;  /* 0x0000000152567810 */ /* 0x000fc40007ffe1ff */
[----:B--2---:R-:W-:Y:S01]  /*d8e0*/  SHF.R.U32.HI R148, RZ, 0x7, R147 ;  /* 0x00000007ff947819 */ /* 0x004fe20000011693 */
[----:B------:R-:W-:Y:S01]  /*d8f0*/  FMUL.FTZ R79, R83, UR29 ;  /* 0x0000001d534f7c20 */ /* 0x000fe20008410000 */
[----:B------:R-:W-:-:S03]  /*d900*/  ISETP.GE.U32.AND P3, PT, R147, 0x180, PT ;  /* 0x000001809300780c */ /* 0x000fc60003f66070 */
[----:B------:R-:W-:Y:S02]  /*d910*/  VIADD R14, R148, 0x9 ;  /* 0x00000009940e7836 */ /* 0x000fe40000000000 */
[----:B------:R-:W-:Y:S01]  /*d920*/  FMUL.FTZ R84, R84, UR29 ;  /* 0x0000001d54547c20 */ /* 0x000fe20008410000 */
[----:B------:R-:W-:Y:S01]  /*d930*/  FMUL.FTZ R85, R85, UR29 ;  /* 0x0000001d55557c20 */ /* 0x000fe20008410000 */
[----:B------:R-:W-:Y:S01]  /*d940*/  FMUL.FTZ R83, R87, UR29 ;  /* 0x0000001d57537c20 */ /* 0x000fe20008410000 */
[----:B------:R-:W-:Y:S01]  /*d950*/  @!P1 IMAD R15, R13, 0x8, R2 ;  /* 0x000000080d0f9824 */ /* 0x000fe200078e0202 */
[----:B------:R-:W-:Y:S01]  /*d960*/  SEL R14, R14, 0x9, !P3 ;  /* 0x000000090e0e7807 */ /* 0x000fe20005800000 */
[----:B---3--:R-:W-:Y:S01]  /*d970*/  IMAD R86, R151, -0x2, R86 ;  /* 0xfffffffe97567824 */ /* 0x008fe200078e0256 */
[----:B------:R-:W-:Y:S01]  /*d980*/  PLOP3.LUT P3, PT, PT, PT, UP0, 0x40, 0x0 ;  /* 0x000000000000781c */ /* 0x000fe20003f6e808 */
[----:B------:R-:W1:Y:S01]  /*d990*/  MUFU.TANH R11, R11 ;  /* 0x0000000b000b7308 */ /* 0x000e620000002400 */
[----:B------:R-:W-:-:S02]  /*d9a0*/  @!P1 VIADD R15, R15, 0x16840 ;  /* 0x000168400f0f9836 */ /* 0x000fc40000000000 */
[----:B----4-:R-:W-:-:S05]  /*d9b0*/  IADD3 R86, -R150, R86, R149 ;  /* 0x0000005696567210 */ /* 0x010fca0007ffe195 */
[----:B------:R-:W2:Y:S01]  /*d9c0*/  MUFU.TANH R23, R23 ;  /* 0x0000001700177308 */ /* 0x000ea20000002400 */
[----:B------:R-:W-:-:S07]  /*d9d0*/  @!P1 PRMT R15, RZ, 0x654, R15 ;  /* 0x00000654ff0f9816 */ /* 0x000fce000000000f */
[----:B------:R-:W3:Y:S01]  /*d9e0*/  MUFU.TANH R24, R24 ;  /* 0x0000001800187308 */ /* 0x000ee20000002400 */
[C---:B------:R-:W-:Y:S01]  /*d9f0*/  VIADD R121, R86.reuse, UR30 ;  /* 0x0000001e56797c36 */ /* 0x040fe20008000000 */
[----:B------:R4:W-:Y:S06]  /*da00*/  BAR.ARV R14, 0x100 ;  /* 0x0004000e0000751d */ /* 0x0009ec0000002000 */
        /* <DEDUP_REMOVED lines=60> */
[----:B------:R-:W-:Y:S01]  /*ddd0*/  VIADD R122, R86, UR28 ;  /* 0x0000001c567a7c36 */ /* 0x000fe20008000000 */
[----:B------:R4:W-:Y:S01]  /*dde0*/  @!P1 SYNCS.ARRIVE.TRANS64.RED.A1T0 RZ, [R15+URZ], RZ ;  /* 0x000000ff0fff99a7 */ /* 0x0009e2000810043f */
[----:B0-----:R-:W-:-:S02]  /*ddf0*/  IADD3 R86, R121, R123, RZ ;  /* 0x0000007b79567210 */ /* 0x001fc40007ffe0ff */
[----:B------:R-:W-:Y:S01]  /*de00*/  IMAD.IADD R87, R122, 0x1, R123 ;  /* 0x000000017a577824 */ /* 0x000fe200078e027b */
[----:B--23--:R-:W-:Y:S06]  /*de10*/  @P3 BRA `(.L_x_14111) ;  /* 0x0000000000583947 */ /* 0x00cfec0003800000 */
[----:B------:R-:W-:Y:S01]  /*de20*/  IADD3 R123, -R150, R149, R123 ;  /* 0x00000095967b7210 */ /* 0x000fe20007ffe17b */
[----:B------:R-:W-:Y:S03]  /*de30*/  BSSY B0, `(.L_x_14112) ;  /* 0x0000010000007945 */ /* 0x000fe60003800000 */
[----:B------:R-:W-:-:S13]  /*de40*/  ISETP.GT.AND P3, PT, R123, -0x1, PT ;  /* 0xffffffff7b00780c */ /* 0x000fda0003f64270 */
[----:B------:R-:W-:Y:S05]  /*de50*/  @P3 BRA `(.L_x_14113) ;  /* 0x0000000000203947 */ /* 0x000fea0003800000 */
[----:B------:R-:W-:Y:S01]  /*de60*/  IMAD.U32 R124, RZ, RZ, UR24 ;  /* 0x00000018ff7c7e24 */ /* 0x000fe2000f8e00ff */
[----:B------:R-:W-:-:S04]  /*de70*/  LOP3.LUT R123, RZ, R123, RZ, 0x33, !PT ;  /* 0x0000007bff7b7212 */ /* 0x000fc800078e33ff */
[----:B------:R-:W-:-:S13]  /*de80*/  ISETP.NE.AND P3, PT, R124, 0x1, PT ;  /* 0x000000017c00780c */ /* 0x000fda0003f65270 */
[----:B----4-:R-:W0:Y:S02]  /*de90*/  @P3 LDC.64 R14, c[0x0][0x9e8] ;  /* 0x00027a00ff0e3b82 */ /* 0x010e240000000a00 */
[----:B0-----:R-:W-:-:S05]  /*dea0*/  @P3 IMAD.HI.U32 R14, R123, R14, RZ ;  /* 0x0000000e7b0e3227 */ /* 0x001fca00078e00ff */
[----:B------:R-:W-:-:S04]  /*deb0*/  @P3 SHF.R.U32.HI R123, RZ, R15, R14 ;  /* 0x0000000fff7b3219 */ /* 0x000fc8000001160e */
[----:B------:R-:W-:Y:S01]  /*dec0*/  LOP3.LUT R123, RZ, R123, RZ, 0x33, !PT ;  /* 0x0000007bff7b7212 */ /* 0x000fe200078e33ff */
[----:B------:R-:W-:Y:S06]  /*ded0*/  BRA `(.L_x_14114) ;  /* 0x0000000000147947 */ /* 0x000fec0003800000 */
.L_x_14113:
[----:B------:R-:W-:-:S05]  /*dee0*/  IMAD.U32 R124, RZ, RZ, UR24 ;  /* 0x00000018ff7c7e24 */ /* 0x000fca000f8e00ff */
[----:B------:R-:W-:-:S13]  /*def0*/  ISETP.NE.AND P3, PT, R124, 0x1, PT ;  /* 0x000000017c00780c */ /* 0x000fda0003f65270 */
[----:B----4-:R-:W0:Y:S02]  /*df00*/  @P3 LDC.64 R14, c[0x0][0x9e8] ;  /* 0x00027a00ff0e3b82 */ /* 0x010e240000000a00 */
[----:B0-----:R-:W-:-:S05]  /*df10*/  @P3 IMAD.HI.U32 R14, R123, R14, RZ ;  /* 0x0000000e7b0e3227 */ /* 0x001fca00078e00ff */
[----:B------:R-:W-:-:S07]  /*df20*/  @P3 SHF.R.U32.HI R123, RZ, R15, R14 ;  /* 0x0000000fff7b3219 */ /* 0x000fce000001160e */
.L_x_14114:
[----:B------:R-:W-:Y:S05]  /*df30*/  BSYNC B0 ;  /* 0x0000000000007941 */ /* 0x000fea0003800000 */
.L_x_14112:
[----:B------:R-:W-:-:S04]  /*df40*/  IMAD R123, R123, R124, -R82 ;  /* 0x0000007c7b7b7224 */ /* 0x000fc800078e0a52 */
[----:B------:R-:W-:-:S05]  /*df50*/  IMAD R123, R151, -0x2, R123 ;  /* 0xfffffffe977b7824 */ /* 0x000fca00078e027b */
[----:B------:R-:W-:Y:S02]  /*df60*/  VIADDMNMX R87, R123, R124, R87, PT ;  /* 0x0000007c7b577246 */ /* 0x000fe40003800157 */
[----:B------:R-:W-:-:S07]  /*df70*/  VIMNMX R86, R86, R123, !PT ;  /* 0x0000007b56567248 */ /* 0x000fce0007fe0100 */
.L_x_14111:
[----:B------:R-:W-:Y:S01]  /*df80*/  ISETP.GT.AND P3, PT, R0, -0x1, PT ;  /* 0xffffffff0000780c */ /* 0x000fe20003f64270 */
[----:B------:R-:W0:Y:S03]  /*df90*/  SHFL.IDX PT, R120, R120, 0x1, 0x1c1f ;  /* 0x003c1f0078787f89 */ /* 0x000e2600000e0000 */
[C---:B------:R-:W-:Y:S02]  /*dfa0*/  ISETP.GT.AND P4, PT, R86.reuse, RZ, P3 ;  /* 0x000000ff5600720c */ /* 0x040fe40001f84270 */
[----:B------:R-:W-:Y:S02]  /*dfb0*/  ISETP.GT.AND P5, PT, R86, 0x1, P3 ;  /* 0x000000015600780c */ /* 0x000fe40001fa4270 */
[C---:B------:R-:W-:Y:S02]  /*dfc0*/  ISETP.LT.OR P4, PT, R87.reuse, 0x1, P4 ;  /* 0x000000015700780c */ /* 0x040fe40002781670 */
[----:B------:R-:W-:-:S02]  /*dfd0*/  ISETP.LT.OR P5, PT, R87, 0x2, P5 ;  /* 0x000000025700780c */ /* 0x000fc40002fa1670 */
[----:B-1----:R-:W-:Y:S02]  /*dfe0*/  FSEL R11, R11, -INF , !P4 ;  /* 0xff8000000b0b7808 */ /* 0x002fe40006000000 */
        /* <DEDUP_REMOVED lines=17> */
[----:B------:R-:W-:Y:S02]  /*e100*/  ISETP.GT.AND P4, PT, R86, 0x20, P3 ;  /* 0x000000205600780c */ /* 0x000fe40001f84270 */
[----:B------:R-:W-:-:S02]  /*e110*/  FSEL R31, R31, -INF , !P5 ;  /* 0xff8000001f1f7808 */ /* 0x000fc40006800000 */
[C---:B------:R-:W-:Y:S02]  /*e120*/  ISETP.LT.OR P4, PT, R87.reuse, 0x21, P4 ;  /* 0x000000215700780c */ /* 0x040fe40002781670 */
        /* <DEDUP_REMOVED lines=87> */
.L_x_14117:
[----:B------:R-:W-:-:S05]  /*e6a0*/  IMAD.U32 R86, RZ, RZ, UR24 ;  /* 0x00000018ff567e24 */ /* 0x000fca000f8e00ff */
[----:B------:R-:W-:-:S13]  /*e6b0*/  ISETP.NE.AND P4, PT, R86, 0x1, PT ;  /* 0x000000015600780c */ /* 0x000fda0003f85270 */
[----:B----4-:R-:W0:Y:S02]  /*e6c0*/  @P4 LDC.64 R14, c[0x0][0x9e8] ;  /* 0x00027a00ff0e4b82 */ /* 0x010e240000000a00 */
[----:B0-----:R-:W-:-:S05]  /*e6d0*/  @P4 IMAD.HI.U32 R14, R120, R14, RZ ;  /* 0x0000000e780e4227 */ /* 0x001fca00078e00ff */
[----:B------:R-:W-:-:S07]  /*e6e0*/  @P4 SHF.R.U32.HI R120, RZ, R15, R14 ;  /* 0x0000000fff784219 */ /* 0x000fce000001160e */
.L_x_14118:
[----:B------:R-:W-:Y:S05]  /*e6f0*/  BSYNC B0 ;  /* 0x0000000000007941 */ /* 0x000fea0003800000 */
.L_x_14116:
[----:B------:R-:W-:-:S04]  /*e700*/  IMAD R82, R120, R86, -R82 ;  /* 0x0000005678527224 */ /* 0x000fc800078e0a52 */
[----:B------:R-:W-:-:S05]  /*e710*/  IMAD R15, R151, -0x2, R82 ;  /* 0xfffffffe970f7824 */ /* 0x000fca00078e0252 */
[----:B------:R-:W-:Y:S02]  /*e720*/  VIADDMNMX R122, R15, R86, R122, PT ;  /* 0x000000560f7a7246 */ /* 0x000fe4000380017a */
[----:B------:R-:W-:-:S07]  /*e730*/  VIMNMX R121, R121, R15, !PT ;  /* 0x0000000f79797248 */ /* 0x000fce0007fe0100 */
.L_x_14115:
[----:B----4-:R-:W-:Y:S01]  /*e740*/  FMNMX.FTZ R14, R11, R12, !PT ;  /* 0x0000000c0b0e7209 */ /* 0x010fe20007810000 */
        /* <DEDUP_REMOVED lines=46> */
[----:B------:R-:W-:Y:S02]  /*ea30*/  ISETP.LT.OR P5, PT, R122, 0x29, P5 ;  /* 0x000000297a00780c */ /* 0x000fe40002fa1670 */
[----:B------:R-:W-:-:S02]  /*ea40*/  FMNMX.FTZ R15, R67, R14, !PT ;  /* 0x0000000e430f7209 */ /* 0x000fc40007810000 */
[----:B------:R-:W-:Y:S02]  /*ea50*/  ISETP.LT.OR P4, PT, R122, 0x1a, P4 ;  /* 0x0000001a7a00780c */ /* 0x000fe40002781670 */
[----:B------:R-:W-:Y:S02]  /*ea60*/  FSEL R44, R44, -INF , !P5 ;  /* 0xff8000002c2c7808 */ /* 0x000fe40006800000 */
[----:B------:R-:W-:Y:S02]  /*ea70*/  FMNMX.FTZ R14, R70, R15, !PT ;  /* 0x0000000f460e7209 */ /* 0x000fe40007810000 */
[----:B------:R-:W-:Y:S02]  /*ea80*/  ISETP.GT.AND P5, PT, R121, 0x30, P3 ;  /* 0x000000307900780c */ /* 0x000fe40001fa4270 */
[----:B------:R-:W-:Y:S02]  /*ea90*/  FSEL R37, R37, -INF , !P4 ;  /* 0xff80000025257808 */ /* 0x000fe40006000000 */
[----:B------:R-:W-:-:S02]  /*eaa0*/  ISETP.GT.AND P4, PT, R121, 0x21, P3 ;  /* 0x000000217900780c */ /* 0x000fc40001f84270 */
[----:B------:R-:W-:Y:S02]  /*eab0*/  FMNMX.FTZ R15, R71, R14, !PT ;  /* 0x0000000e470f7209 */ /* 0x000fe40007810000 */
[C---:B------:R-:W-:Y:S02]  /*eac0*/  ISETP.LT.OR P5, PT, R122.reuse, 0x31, P5 ;  /* 0x000000317a00780c */ /* 0x040fe40002fa1670 */
[----:B------:R-:W-:Y:S02]  /*ead0*/  ISETP.LT.OR P4, PT, R122, 0x22, P4 ;  /* 0x000000227a00780c */ /* 0x000fe40002781670 */
[----:B------:R-:W-:Y:S02]  /*eae0*/  FMNMX.FTZ R14, R74, R15, !PT ;  /* 0x0000000f4a0e7209 */ /* 0x000fe40007810000 */
[----:B------:R-:W-:Y:S02]  /*eaf0*/  FSEL R48, R48, -INF , !P5 ;  /* 0xff80000030307808 */ /* 0x000fe40006800000 */
[----:B------:R-:W-:-:S02]  /*eb00*/  ISETP.GT.AND P5, PT, R121, 0x38, P3 ;  /* 0x000000387900780c */ /* 0x000fc40001fa4270 */
[----:B------:R-:W-:Y:S02]  /*eb10*/  FSEL R41, R41, -INF , !P4 ;  /* 0xff80000029297808 */ /* 0x000fe40006000000 */
[----:B------:R-:W-:Y:S02]  /*eb20*/  ISETP.GT.AND P4, PT, R121, 0x29, P3 ;  /* 0x000000297900780c */ /* 0x000fe40001f84270 */
[----:B------:R-:W-:Y:S02]  /*eb30*/  FMNMX.FTZ R14, R75, R14, !PT ;  /* 0x0000000e4b0e7209 */ /* 0x000fe40007810000 */
[C---:B------:R-:W-:Y:S02]  /*eb40*/  ISETP.LT.OR P5, PT, R122.reuse, 0x39, P5 ;  /* 0x000000397a00780c */ /* 0x040fe40002fa1670 */
[----:B------:R-:W-:Y:S02]  /*eb50*/  ISETP.LT.OR P4, PT, R122, 0x2a, P4 ;  /* 0x0000002a7a00780c */ /* 0x000fe40002781670 */
[----:B------:R-:W-:-:S02]  /*eb60*/  FMNMX.FTZ R15, R77, R14, !PT ;  /* 0x0000000e4d0f7209 */ /* 0x000fc40007810000 */
[----:B------:R-:W-:Y:S02]  /*eb70*/  FSEL R52, R52, -INF , !P5 ;  /* 0xff80000034347808 */ /* 0x000fe40006800000 */
[----:B------:R-:W-:Y:S02]  /*eb80*/  ISETP.GT.AND P5, PT, R121, 0x40, P3 ;  /* 0x000000407900780c */ /* 0x000fe40001fa4270 */
[----:B------:R-:W-:Y:S02]  /*eb90*/  FSEL R45, R45, -INF , !P4 ;  /* 0xff8000002d2d7808 */ /* 0x000fe40006000000 */
[----:B------:R-:W-:Y:S02]  /*eba0*/  FMNMX.FTZ R15, R80, R15, !PT ;  /* 0x0000000f500f7209 */ /* 0x000fe40007810000 */
[----:B------:R-:W-:Y:S02]  /*ebb0*/  ISETP.GT.AND P4, PT, R121, 0x31, P3 ;  /* 0x000000317900780c */ /* 0x000fe40001f84270 */
[----:B------:R-:W-:-:S02]  /*ebc0*/  ISETP.LT.OR P5, PT, R122, 0x41, P5 ;  /* 0x000000417a00780c */ /* 0x000fc40002fa1670 */
[----:B------:R-:W-:Y:S02]  /*ebd0*/  FMNMX.FTZ R14, R84, R15, !PT ;  /* 0x0000000f540e7209 */ /* 0x000fe40007810000 */
[----:B------:R-:W-:Y:S02]  /*ebe0*/  ISETP.LT.OR P4, PT, R122, 0x32, P4 ;  /* 0x000000327a00780c */ /* 0x000fe40002781670 */
[----:B------:R-:W-:Y:S02]  /*ebf0*/  FSEL R56, R56, -INF , !P5 ;  /* 0xff80000038387808 */ /* 0x000fe40006800000 */
[----:B------:R-:W-:Y:S02]  /*ec00*/  ISETP.GT.AND P5, PT, R121, 0x48, P3 ;  /* 0x000000487900780c */ /* 0x000fe40001fa4270 */
[----:B------:R-:W-:Y:S02]  /*ec10*/  FMNMX.FTZ R15, R85, R14, !PT ;  /* 0x0000000e550f7209 */ /* 0x000fe40007810000 */
[----:B------:R-:W-:-:S02]  /*ec20*/  FSEL R49, R49, -INF , !P4 ;  /* 0xff80000031317808 */ /* 0x000fc40006000000 */
[C---:B------:R-:W-:Y:S01]  /*ec30*/  ISETP.GT.AND P4, PT, R121.reuse, 0x39, P3 ;  /* 0x000000397900780c */ /* 0x040fe20001f84270 */
[----:B------:R-:W0:Y:S01]  /*ec40*/  SHFL.BFLY PT, R14, R15, 0x2, 0x1f ;  /* 0x0c401f000f0e7f89 */ /* 0x000e2200000e0000 */
[C---:B------:R-:W-:Y:S02]  /*ec50*/  ISETP.LT.OR P5, PT, R122.reuse, 0x49, P5 ;  /* 0x000000497a00780c */ /* 0x040fe40002fa1670 */
[----:B------:R-:W-:Y:S02]  /*ec60*/  ISETP.LT.OR P4, PT, R122, 0x3a, P4 ;  /* 0x0000003a7a00780c */ /* 0x000fe40002781670 */
[----:B------:R-:W-:Y:S02]  /*ec70*/  FSEL R60, R60, -INF , !P5 ;  /* 0xff8000003c3c7808 */ /* 0x000fe40006800000 */
[----:B------:R-:W-:Y:S02]  /*ec80*/  ISETP.GT.AND P5, PT, R121, 0x50, P3 ;  /* 0x000000507900780c */ /* 0x000fe40001fa4270 */
[----:B------:R-:W-:-:S02]  /*ec90*/  FSEL R53, R53, -INF , !P4 ;  /* 0xff80000035357808 */ /* 0x000fc40006000000 */
[C---:B------:R-:W-:Y:S02]  /*eca0*/  ISETP.GT.AND P4, PT, R121.reuse, 0x41, P3 ;  /* 0x000000417900780c */ /* 0x040fe40001f84270 */
        /* <DEDUP_REMOVED lines=11> */
[----:B------:R-:W-:Y:S02]  /*ed60*/  ISETP.GT.AND P4, PT, R121, 0x51, P3 ;  /* 0x000000517900780c */ /* 0x000fe40001f84270 */
[----:B0-----:R-:W-:Y:S02]  /*ed70*/  FMNMX.FTZ R82, R15, R14, !PT ;  /* 0x0000000e0f527209 */ /* 0x001fe40007810000 */
[C---:B------:R-:W-:Y:S02]  /*ed80*/  ISETP.LT.OR P5, PT, R122.reuse, 0x61, P5 ;  /* 0x000000617a00780c */ /* 0x040fe40002fa1670 */
[----:B------:R-:W-:Y:S01]  /*ed90*/  ISETP.LT.OR P4, PT, R122, 0x52, P4 ;  /* 0x000000527a00780c */ /* 0x000fe20002781670 */
[----:B------:R-:W0:Y:S01]  /*eda0*/  SHFL.BFLY PT, R87, R82, 0x1, 0x1f ;  /* 0x0c201f0052577f89 */ /* 0x000e2200000e0000 */
[----:B------:R-:W-:Y:S02]  /*edb0*/  FSEL R72, R72, -INF , !P5 ;  /* 0xff80000048487808 */ /* 0x000fe40006800000 */
[----:B------:R-:W-:-:S02]  /*edc0*/  ISETP.GT.AND P5, PT, R121, 0x68, P3 ;  /* 0x000000687900780c */ /* 0x000fc40001fa4270 */
[----:B------:R-:W-:Y:S02]  /*edd0*/  FSEL R65, R65, -INF , !P4 ;  /* 0xff80000041417808 */ /* 0x000fe40006000000 */
[C---:B------:R-:W-:Y:S02]  /*ede0*/  ISETP.GT.AND P4, PT, R121.reuse, 0x59, P3 ;  /* 0x000000597900780c */ /* 0x040fe40001f84270 */
[C---:B------:R-:W-:Y:S02]  /*edf0*/  ISETP.LT.OR P5, PT, R122.reuse, 0x69, P5 ;  /* 0x000000697a00780c */ /* 0x040fe40002fa1670 */
[----:B------:R-:W-:Y:S02]  /*ee00*/  ISETP.LT.OR P4, PT, R122, 0x5a, P4 ;  /* 0x0000005a7a00780c */ /* 0x000fe40002781670 */
        /* <DEDUP_REMOVED lines=9> */
[----:B------:R-:W-:Y:S02]  /*eea0*/  ISETP.GT.AND P4, PT, R121, 0x69, P3 ;  /* 0x000000697900780c */ /* 0x000fe40001f84270 */
[----:B------:R-:W-:Y:S02]  /*eeb0*/  ISETP.LT.OR P5, PT, R122, 0x72, P5 ;  /* 0x000000727a00780c */ /* 0x000fe40002fa1670 */
[----:B0-----:R-:W-:Y:S02]  /*eec0*/  FMNMX.FTZ R14, R82, R87, !PT ;  /* 0x00000057520e7209 */ /* 0x001fe40007810000 */
[----:B------:R-:W-:Y:S02]  /*eed0*/  ISETP.LT.OR P4, PT, R122, 0x6a, P4 ;  /* 0x0000006a7a00780c */ /* 0x000fe40002781670 */
[----:B------:R-:W-:Y:S01]  /*eee0*/  FSEL R79, R79, -INF , !P5 ;  /* 0xff8000004f4f7808 */ /* 0x000fe20006800000 */
[----:B------:R-:W-:Y:S01]  /*eef0*/  FMUL.FTZ R82, R14, UR41 ;  /* 0x000000290e527c20 */ /* 0x000fe20008410000 */
[----:B------:R-:W-:-:S02]  /*ef00*/  ISETP.GT.AND P5, PT, R121, RZ, P3 ;  /* 0x000000ff7900720c */ /* 0x000fc40001fa4270 */
[----:B------:R-:W-:Y:S02]  /*ef10*/  FSEL R76, R76, -INF , !P4 ;  /* 0xff8000004c4c7808 */ /* 0x000fe40006000000 */
[----:B------:R-:W-:Y:S02]  /*ef20*/  FSETP.NEU.FTZ.AND P4, PT, R14, -INF , PT ;  /* 0xff8000000e00780b */ /* 0x000fe40003f9d000 */
[----:B------:R-:W-:Y:S02]  /*ef30*/  ISETP.LT.OR P5, PT, R122, 0x1, P5 ;  /* 0x000000017a00780c */ /* 0x000fe40002fa1670 */
[----:B------:R-:W-:Y:S02]  /*ef40*/  FSEL R82, R82, RZ, P4 ;  /* 0x000000ff52527208 */ /* 0x000fe40002000000 */
[----:B------:R-:W-:Y:S02]  /*ef50*/  FSEL R24, R24, -INF , !P5 ;  /* 0xff80000018187808 */ /* 0x000fe40006800000 */
[----:B------:R-:W-:Y:S01]  /*ef60*/  ISETP.GT.AND P5, PT, R121, 0x78, P3 ;  /* 0x000000787900780c */ /* 0x000fe20001fa4270 */
[--C-:B------:R-:W-:Y:S01]  /*ef70*/  FFMA.FTZ R150, R26, UR41, -R82.reuse ;  /* 0x000000291a967c23 */ /* 0x100fe20008010852 */
[----:B------:R-:W-:Y:S01]  /*ef80*/  FMNMX.FTZ R26, R24, R5, !PT ;  /* 0x00000005181a7209 */ /* 0x000fe20007810000 */
[--C-:B------:R-:W-:Y:S01]  /*ef90*/  FFMA.FTZ R144, R30, UR41, -R82.reuse ;  /* 0x000000291e907c23 */ /* 0x100fe20008010852 */
[--C-:B------:R-:W-:Y:S01]  /*efa0*/  FFMA.FTZ R146, R34, UR41, -R82.reuse ;  /* 0x0000002922927c23 */ /* 0x100fe20008010852 */
[--C-:B------:R-:W-:Y:S01]  /*efb0*/  FFMA.FTZ R140, R38, UR41, -R82.reuse ;  /* 0x00000029268c7c23 */ /* 0x100fe20008010852 */
[----:B------:R-:W-:Y:S01]  /*efc0*/  FMNMX.FTZ R15, R25, R26, !PT ;  /* 0x0000001a190f7209 */ /* 0x000fe20007810000 */
[--C-:B------:R-:W-:Y:S01]  /*efd0*/  FFMA.FTZ R142, R42, UR41, -R82.reuse ;  /* 0x000000292a8e7c23 */ /* 0x100fe20008010852 */
[----:B------:R-:W-:Y:S01]  /*efe0*/  ISETP.GT.AND P3, PT, R121, 0x79, P3 ;  /* 0x000000797900780c */ /* 0x000fe20001f64270 */
[--C-:B------:R-:W-:Y:S01]  /*eff0*/  FFMA.FTZ R136, R46, UR41, -R82.reuse ;  /* 0x000000292e887c23 */ /* 0x100fe20008010852 */
[----:B------:R-:W-:Y:S01]  /*f000*/  FMNMX.FTZ R30, R28, R15, !PT ;  /* 0x0000000f1c1e7209 */ /* 0x000fe20007810000 */
[--C-:B------:R-:W-:Y:S01]  /*f010*/  FFMA.FTZ R132, R54, UR41, -R82.reuse ;  /* 0x0000002936847c23 */ /* 0x100fe20008010852 */
[C---:B------:R-:W-:Y:S01]  /*f020*/  ISETP.LT.OR P5, PT, R122.reuse, 0x79, P5 ;  /* 0x000000797a00780c */ /* 0x040fe20002fa1670 */
        /* <DEDUP_REMOVED lines=11> */
[----:B------:R-:W-:Y:S01]  /*f0e0*/  FSEL R83, R83, -INF , !P3 ;  /* 0xff80000053537808 */ /* 0x000fe20005800000 */
[--C-:B------:R-:W-:Y:S01]  /*f0f0*/  FFMA.FTZ R26, R31, UR41, -R82.reuse ;  /* 0x000000291f1a7c23 */ /* 0x100fe20008010852 */
[----:B------:R-:W-:Y:S01]  /*f100*/  FMNMX.FTZ R30, R36, R15, !PT ;  /* 0x0000000f241e7209 */ /* 0x000fe20007810000 */
[--C-:B------:R-:W-:Y:S01]  /*f110*/  FFMA.FTZ R31, R43, UR41, -R82.reuse ;  /* 0x000000292b1f7c23 */ /* 0x100fe20008010852 */
[----:B------:R-:W-:Y:S01]  /*f120*/  FSEL R51, R14, RZ, P4 ;  /* 0x000000ff0e337208 */ /* 0x000fe20002000000 */
[--C-:B------:R-:W-:Y:S01]  /*f130*/  FFMA.FTZ R138, R50, UR41, -R82.reuse ;  /* 0x00000029328a7c23 */ /* 0x100fe20008010852 */
[----:B------:R-:W-:Y:S01]  /*f140*/  FMNMX.FTZ R15, R37, R30, !PT ;  /* 0x0000001e250f7209 */ /* 0x000fe20007810000 */
[----:B------:R-:W-:Y:S01]  /*f150*/  MUFU.EX2 R11, R11 ;  /* 0x0000000b000b7308 */ /* 0x000fe20000000800 */
[----:B------:R-:W-:Y:S01]  /*f160*/  FFMA.FTZ R134, R58, UR41, -R82 ;  /* 0x000000293a867c23 */ /* 0x000fe20008010852 */
[----:B------:R-:W-:Y:S01]  /*f170*/  FADD.FTZ R12, -R51, R12 ;  /* 0x0000000c330c7221 */ /* 0x000fe20000010100 */
[----:B------:R-:W-:Y:S01]  /*f180*/  FMNMX.FTZ R30, R40, R15, !PT ;  /* 0x0000000f281e7209 */ /* 0x000fe20007810000 */
[--C-:B------:R-:W-:Y:S01]  /*f190*/  FFMA.FTZ R128, R62, UR41, -R82.reuse ;  /* 0x000000293e807c23 */ /* 0x100fe20008010852 */
[--C-:B------:R-:W-:Y:S01]  /*f1a0*/  FFMA.FTZ R130, R66, UR41, -R82.reuse ;  /* 0x0000002942827c23 */ /* 0x100fe20008010852 */
[----:B------:R-:W-:Y:S01]  /*f1b0*/  FMUL.FTZ R12, R12, UR41 ;  /* 0x000000290c0c7c20 */ /* 0x000fe20008410000 */
        /* <DEDUP_REMOVED lines=13> */
[----:B------:R-:W-:-:S03]  /*f290*/  FFMA.FTZ R122, R84, UR41, -R82 ;  /* 0x00000029547a7c23 */ /* 0x000fc60008010852 */
[----:B------:R-:W-:Y:S01]  /*f2a0*/  FMNMX.FTZ R15, R49, R34, !PT ;  /* 0x00000022310f7209 */ /* 0x000fe20007810000 */
[----:B------:R-:W1:Y:S03]  /*f2b0*/  MUFU.EX2 R23, R23 ;  /* 0x0000001700177308 */ /* 0x000e660000000800 */
[----:B------:R-:W-:-:S04]  /*f2c0*/  FMNMX.FTZ R34, R52, R15, !PT ;  /* 0x0000000f34227209 */ /* 0x000fc80007810000 */
[----:B------:R-:W-:Y:S01]  /*f2d0*/  FMNMX.FTZ R15, R53, R34, !PT ;  /* 0x00000022350f7209 */ /* 0x000fe20007810000 */
[----:B------:R-:W2:Y:S01]  /*f2e0*/  MUFU.EX2 R144, R144 ;  /* 0x0000009000907308 */ /* 0x000ea20000000800 */
[----:B0-----:R-:W-:Y:S01]  /*f2f0*/  FFMA.FTZ R4, R12, R4, R148 ;  /* 0x000000040c047223 */ /* 0x001fe20000010094 */
[----:B------:R-:W-:Y:S01]  /*f300*/  F2FP.F16.F32.PACK_AB R148, R11, R148 ;  /* 0x000000940b94723e */ /* 0x000fe200000000ff */
[-C--:B------:R-:W-:Y:S01]  /*f310*/  FMUL.FTZ R88, R88, R12.reuse ;  /* 0x0000000c58587220 */ /* 0x080fe20000410000 */
[----:B------:R-:W-:Y:S01]  /*f320*/  FMNMX.FTZ R34, R56, R15, !PT ;  /* 0x0000000f38227209 */ /* 0x000fe20007810000 */
[-C--:B------:R-:W-:Y:S01]  /*f330*/  FMUL.FTZ R89, R89, R12.reuse ;  /* 0x0000000c59597220 */ /* 0x080fe20000410000 */
[-C--:B------:R-:W-:Y:S01]  /*f340*/  FMUL.FTZ R92, R92, R12.reuse ;  /* 0x0000000c5c5c7220 */ /* 0x080fe20000410000 */
[----:B------:R-:W-:Y:S01]  /*f350*/  FMUL.FTZ R93, R93, R12 ;  /* 0x0000000c5d5d7220 */ /* 0x000fe20000410000 */
[----:B------:R-:W-:Y:S01]  /*f360*/  FMNMX.FTZ R15, R57, R34, !PT ;  /* 0x00000022390f7209 */ /* 0x000fe20007810000 */
[----:B------:R-:W0:Y:S01]  /*f370*/  MUFU.EX2 R26, R26 ;  /* 0x0000001a001a7308 */ /* 0x000e220000000800 */
[--C-:B------:R-:W-:Y:S01]  /*f380*/  FFMA.FTZ R34, R47, UR41, -R82.reuse ;  /* 0x000000292f227c23 */ /* 0x100fe20008010852 */
[----:B------:R-:W-:Y:S01]  /*f390*/  FFMA.FTZ R47, R75, UR41, -R82 ;  /* 0x000000294b2f7c23 */ /* 0x000fe20008010852 */
[----:B------:R-:W-:Y:S01]  /*f3a0*/  FMNMX.FTZ R38, R60, R15, !PT ;  /* 0x0000000f3c267209 */ /* 0x000fe20007810000 */
[-C--:B------:R-:W-:Y:S01]  /*f3b0*/  FMUL.FTZ R96, R96, R12.reuse ;  /* 0x0000000c60607220 */ /* 0x080fe20000410000 */
[-C--:B------:R-:W-:Y:S01]  /*f3c0*/  FMUL.FTZ R97, R97, R12.reuse ;  /* 0x0000000c61617220 */ /* 0x080fe20000410000 */
[----:B------:R-:W-:Y:S01]  /*f3d0*/  FMUL.FTZ R100, R100, R12 ;  /* 0x0000000c64647220 */ /* 0x000fe20000410000 */
[----:B------:R-:W-:Y:S01]  /*f3e0*/  FMNMX.FTZ R15, R61, R38, !PT ;  /* 0x000000263d0f7209 */ /* 0x000fe20007810000 */
[----:B------:R-:W3:Y:S01]  /*f3f0*/  MUFU.EX2 R146, R146 ;  /* 0x0000009200927308 */ /* 0x000ee20000000800 */
[-C--:B------:R-:W-:Y:S01]  /*f400*/  FMUL.FTZ R101, R101, R12.reuse ;  /* 0x0000000c65657220 */ /* 0x080fe20000410000 */
[-C--:B------:R-:W-:Y:S01]  /*f410*/  FMUL.FTZ R104, R104, R12.reuse ;  /* 0x0000000c68687220 */ /* 0x080fe20000410000 */
[----:B------:R-:W-:Y:S01]  /*f420*/  FMNMX.FTZ R38, R64, R15, !PT ;  /* 0x0000000f40267209 */ /* 0x000fe20007810000 */
[-C--:B------:R-:W-:Y:S01]  /*f430*/  FMUL.FTZ R105, R105, R12.reuse ;  /* 0x0000000c69697220 */ /* 0x080fe20000410000 */
[-C--:B------:R-:W-:Y:S01]  /*f440*/  FMUL.FTZ R108, R108, R12.reuse ;  /* 0x0000000c6c6c7220 */ /* 0x080fe20000410000 */
[----:B------:R-:W-:Y:S01]  /*f450*/  FMUL.FTZ R109, R109, R12 ;  /* 0x0000000c6d6d7220 */ /* 0x000fe20000410000 */
[----:B------:R-:W-:Y:S01]  /*f460*/  FMNMX.FTZ R15, R65, R38, !PT ;  /* 0x00000026410f7209 */ /* 0x000fe20007810000 */
[----:B------:R-:W4:Y:S01]  /*f470*/  MUFU.EX2 R27, R27 ;  /* 0x0000001b001b7308 */ /* 0x000f220000000800 */
[-C--:B------:R-:W-:Y:S01]  /*f480*/  FMUL.FTZ R112, R112, R12.reuse ;  /* 0x0000000c70707220 */ /* 0x080fe20000410000 */
[-C--:B------:R-:W-:Y:S01]  /*f490*/  FMUL.FTZ R113, R113, R12.reuse ;  /* 0x0000000c71717220 */ /* 0x080fe20000410000 */
[----:B------:R-:W-:Y:S01]  /*f4a0*/  FMNMX.FTZ R38, R68, R15, !PT ;  /* 0x0000000f44267209 */ /* 0x000fe20007810000 */
[-C--:B------:R-:W-:Y:S01]  /*f4b0*/  FMUL.FTZ R116, R116, R12.reuse ;  /* 0x0000000c74747220 */ /* 0x080fe20000410000 */
[----:B------:R-:W-:-:S02]  /*f4c0*/  FMUL.FTZ R117, R117, R12 ;  /* 0x0000000c75757220 */ /* 0x000fc40000410000 */
[----:B------:R-:W-:Y:S01]  /*f4d0*/  FMNMX.FTZ R15, R69, R38, !PT ;  /* 0x00000026450f7209 */ /* 0x000fe20007810000 */
[----:B------:R-:W5:Y:S03]  /*f4e0*/  MUFU.EX2 R140, R140 ;  /* 0x0000008c008c7308 */ /* 0x000f660000000800 */
[----:B------:R-:W-:-:S04]  /*f4f0*/  FMNMX.FTZ R38, R72, R15, !PT ;  /* 0x0000000f48267209 */ /* 0x000fc80007810000 */
[----:B------:R-:W-:Y:S01]  /*f500*/  FMNMX.FTZ R15, R73, R38, !PT ;  /* 0x00000026490f7209 */ /* 0x000fe20007810000 */
[----:B------:R-:W5:Y:S01]  /*f510*/  MUFU.EX2 R30, R30 ;  /* 0x0000001e001e7308 */ /* 0x000f620000000800 */
[----:B------:R-:W-:Y:S02]  /*f520*/  FFMA.FTZ R38, R55, UR41, -R82 ;  /* 0x0000002937267c23 */ /* 0x000fe40008010852 */
[----:B------:R-:W-:-:S04]  /*f530*/  FMNMX.FTZ R15, R10, R15, !PT ;  /* 0x0000000f0a0f7209 */ /* 0x000fc80007810000 */
[----:B------:R-:W-:Y:S01]  /*f540*/  FMNMX.FTZ R15, R76, R15, !PT ;  /* 0x0000000f4c0f7209 */ /* 0x000fe20007810000 */
[----:B------:R-:W5:Y:S03]  /*f550*/  MUFU.EX2 R142, R142 ;  /* 0x0000008e008e7308 */ /* 0x000f660000000800 */
[----:B------:R-:W-:-:S04]  /*f560*/  FMNMX.FTZ R42, R78, R15, !PT ;  /* 0x0000000f4e2a7209 */ /* 0x000fc80007810000 */
[----:B------:R-:W-:Y:S01]  /*f570*/  FMNMX.FTZ R42, R79, R42, !PT ;  /* 0x0000002a4f2a7209 */ /* 0x000fe20007810000 */
[----:B------:R-:W5:Y:S03]  /*f580*/  MUFU.EX2 R31, R31 ;  /* 0x0000001f001f7308 */ /* 0x000f660000000800 */
[----:B------:R-:W-:-:S04]  /*f590*/  FMNMX.FTZ R42, R81, R42, !PT ;  /* 0x0000002a512a7209 */ /* 0x000fc80007810000 */
[----:B------:R-:W-:Y:S01]  /*f5a0*/  FMNMX.FTZ R15, R83, R42, !PT ;  /* 0x0000002a530f7209 */ /* 0x000fe20007810000 */
[----:B------:R-:W-:Y:S01]  /*f5b0*/  MUFU.EX2 R136, R136 ;  /* 0x0000008800887308 */ /* 0x000fe20000000800 */
[----:B------:R-:W-:-:S03]  /*f5c0*/  FFMA.FTZ R42, R63, UR41, -R82 ;  /* 0x000000293f2a7c23 */ /* 0x000fc60008010852 */
[----:B------:R-:W1:Y:S04]  /*f5d0*/  SHFL.BFLY PT, R46, R15, 0x2, 0x1f ;  /* 0x0c401f000f2e7f89 */ /* 0x000e6800000e0000 */
[----:B------:R-:W-:Y:S08]  /*f5e0*/  MUFU.EX2 R34, R34 ;  /* 0x0000002200227308 */ /* 0x000ff00000000800 */
[----:B------:R-:W-:Y:S08]  /*f5f0*/  MUFU.EX2 R138, R138 ;  /* 0x0000008a008a7308 */ /* 0x000ff00000000800 */
[----:B------:R-:W-:Y:S01]  /*f600*/  MUFU.EX2 R35, R35 ;  /* 0x0000002300237308 */ /* 0x000fe20000000800 */
[----:B-1----:R-:W-:Y:S01]  /*f610*/  FMNMX.FTZ R15, R15, R46, !PT ;  /* 0x0000002e0f0f7209 */ /* 0x002fe20007810000 */
[--C-:B------:R-:W-:Y:S01]  /*f620*/  FFMA.FTZ R46, R71, UR41, -R82.reuse ;  /* 0x00000029472e7c23 */ /* 0x100fe20008010852 */
[----:B------:R-:W-:-:S05]  /*f630*/  FFMA.FTZ R82, R85, UR41, -R82 ;  /* 0x0000002955527c23 */ /* 0x000fca0008010852 */
        /* <DEDUP_REMOVED lines=9> */
[----:B------:R-:W-:-:S05]  /*f6d0*/  FSEL R54, R54, RZ, P3 ;  /* 0x000000ff36367208 */ /* 0x000fca0001800000 */
[--C-:B------:R-:W-:Y:S01]  /*f6e0*/  FFMA.FTZ R149, R24, UR41, -R54.reuse ;  /* 0x0000002918957c23 */ /* 0x100fe20008010836 */
[--C-:B------:R-:W-:Y:S01]  /*f6f0*/  FFMA.FTZ R24, R25, UR41, -R54.reuse ;  /* 0x0000002919187c23 */ /* 0x100fe20008010836 */
        /* <DEDUP_REMOVED lines=8> */
[----:B------:R-:W-:Y:S01]  /*f780*/  FFMA.FTZ R28, R33, UR41, -R54 ;  /* 0x00000029211c7c23 */ /* 0x000fe20008010836 */
[----:B------:R-:W-:-:S02]  /*f790*/  @!P1 IMAD R32, R16, 0x8, R2 ;  /* 0x0000000810209824 */ /* 0x000fc400078e0202 */
[----:B------:R-:W-:Y:S01]  /*f7a0*/  FADD.FTZ R11, R23, R4 ;  /* 0x00000004170b7221 */ /* 0x000fe20000010000 */
[----:B------:R-:W-:Y:S01]  /*f7b0*/  FSEL R4, R15, RZ, P3 ;  /* 0x000000ff0f047208 */ /* 0x000fe20001800000 */
[----:B------:R-:W-:Y:S01]  /*f7c0*/  MUFU.EX2 R24, R24 ;  /* 0x0000001800187308 */ /* 0x000fe20000000800 */
[--C-:B------:R-:W-:Y:S01]  /*f7d0*/  FFMA.FTZ R141, R40, UR41, -R54.reuse ;  /* 0x00000029288d7c23 */ /* 0x100fe20008010836 */
[----:B--2---:R-:W-:Y:S01]  /*f7e0*/  FADD.FTZ R37, R144, R11 ;  /* 0x0000000b90257221 */ /* 0x004fe20000010000 */
[----:B0-----:R-:W-:Y:S01]  /*f7f0*/  F2FP.F16.F32.PACK_AB R144, R26, R144 ;  /* 0x000000901a90723e */ /* 0x001fe200000000ff */
[----:B------:R-:W-:Y:S01]  /*f800*/  FADD.FTZ R4, -R4, R5 ;  /* 0x0000000504047221 */ /* 0x000fe20000010100 */
[----:B------:R-:W-:Y:S02]  /*f810*/  @!P1 VIADD R32, R32, 0x16860 ;  /* 0x0001686020209836 */ /* 0x000fe40000000000 */
[----:B------:R-:W-:Y:S01]  /*f820*/  FADD.FTZ R37, R26, R37 ;  /* 0x000000251a257221 */ /* 0x000fe20000010000 */
[----:B------:R-:W-:Y:S01]  /*f830*/  FFMA.FTZ R16, R41, UR41, -R54 ;  /* 0x0000002929107c23 */ /* 0x000fe20008010836 */
[----:B------:R-:W-:Y:S01]  /*f840*/  FMUL.FTZ R4, R4, UR41 ;  /* 0x0000002904047c20 */ /* 0x000fe20008410000 */
[----:B------:R-:W-:Y:S01]  /*f850*/  MUFU.EX2 R151, R151 ;  /* 0x0000009700977308 */ /* 0x000fe20000000800 */
[----:B---3--:R-:W-:Y:S01]  /*f860*/  FADD.FTZ R36, R146, R37 ;  /* 0x0000002592247221 */ /* 0x008fe20000010000 */
[----:B------:R-:W-:Y:S01]  /*f870*/  @!P1 PRMT R32, RZ, 0x654, R32 ;  /* 0x00000654ff209816 */ /* 0x000fe20000000020 */
[--C-:B------:R-:W-:Y:S01]  /*f880*/  FFMA.FTZ R143, R44, UR41, -R54.reuse ;  /* 0x000000292c8f7c23 */ /* 0x100fe20008010836 */
[----:B------:R-:W-:Y:S01]  /*f890*/  FFMA.FTZ R137, R48, UR41, -R54 ;  /* 0x0000002930897c23 */ /* 0x000fe20008010836 */
[----:B----4-:R-:W-:Y:S01]  /*f8a0*/  FADD.FTZ R37, R27, R36 ;  /* 0x000000241b257221 */ /* 0x010fe20000010000 */
[----:B------:R0:W-:Y:S01]  /*f8b0*/  @!P1 SYNCS.ARRIVE.TRANS64.RED.A1T0 RZ, [R32+URZ], RZ ;  /* 0x000000ff20ff99a7 */ /* 0x0001e2000810043f */
[--C-:B------:R-:W-:Y:S01]  /*f8c0*/  FFMA.FTZ R49, R49, UR41, -R54.reuse ;  /* 0x0000002931317c23 */ /* 0x100fe20008010836 */
[----:B------:R-:W1:Y:S01]  /*f8d0*/  MUFU.EX2 R5, R4 ;  /* 0x0000000400057308 */ /* 0x000e620000000800 */
[----:B-----5:R-:W-:Y:S01]  /*f8e0*/  FADD.FTZ R37, R140, R37 ;  /* 0x000000258c257221 */ /* 0x020fe20000010000 */
[--C-:B------:R-:W-:Y:S01]  /*f8f0*/  FFMA.FTZ R139, R52, UR41, -R54.reuse ;  /* 0x00000029348b7c23 */ /* 0x100fe20008010836 */
[--C-:B------:R-:W-:Y:S01]  /*f900*/  FFMA.FTZ R33, R10, UR41, -R54.reuse ;  /* 0x000000290a217c23 */ /* 0x100fe20008010836 */
[--C-:B------:R-:W-:Y:S01]  /*f910*/  FFMA.FTZ R53, R53, UR41, -R54.reuse ;  /* 0x0000002935357c23 */ /* 0x100fe20008010836 */
[----:B------:R-:W-:Y:S01]  /*f920*/  FADD.FTZ R37, R30, R37 ;  /* 0x000000251e257221 */ /* 0x000fe20000010000 */
[--C-:B0-----:R-:W-:Y:S01]  /*f930*/  FFMA.FTZ R32, R45, UR41, -R54.reuse ;  /* 0x000000292d207c23 */ /* 0x101fe20008010836 */
[----:B------:R-:W-:Y:S01]  /*f940*/  F2FP.F16.F32.PACK_AB R146, R27, R146 ;  /* 0x000000921b92723e */ /* 0x000fe200000000ff */
[----:B------:R-:W0:Y:S01]  /*f950*/  MUFU.EX2 R25, R25 ;  /* 0x0000001900197308 */ /* 0x000e220000000800 */
[----:B------:R-:W-:Y:S01]  /*f960*/  FADD.FTZ R26, R142, R37 ;  /* 0x000000258e1a7221 */ /* 0x000fe20000010000 */
[--C-:B------:R-:W-:Y:S01]  /*f970*/  FFMA.FTZ R133, R56, UR41, -R54.reuse ;  /* 0x0000002938857c23 */ /* 0x100fe20008010836 */
[--C-:B------:R-:W-:Y:S01]  /*f980*/  FFMA.FTZ R57, R57, UR41, -R54.reuse ;  /* 0x0000002939397c23 */ /* 0x100fe20008010836 */
[----:B------:R-:W-:Y:S01]  /*f990*/  FFMA.FTZ R135, R60, UR41, -R54 ;  /* 0x000000293c877c23 */ /* 0x000fe20008010836 */
[----:B------:R-:W-:Y:S01]  /*f9a0*/  FADD.FTZ R37, R31, R26 ;  /* 0x0000001a1f257221 */ /* 0x000fe20000010000 */
[----:B------:R-:W-:Y:S01]  /*f9b0*/  F2FP.F16.F32.PACK_AB R150, R23, R150 ;  /* 0x000000961796723e */ /* 0x000fe200000000ff */
[--C-:B------:R-:W-:Y:S01]  /*f9c0*/  FFMA.FTZ R61, R61, UR41, -R54.reuse ;  /* 0x000000293d3d7c23 */ /* 0x100fe20008010836 */
[----:B------:R-:W2:Y:S01]  /*f9d0*/  MUFU.EX2 R145, R145 ;  /* 0x0000009100917308 */ /* 0x000ea20000000800 */
[----:B-1----:R-:W-:Y:S01]  /*f9e0*/  FFMA.FTZ R3, R5, R3, R149 ;  /* 0x0000000305037223 */ /* 0x002fe20000010095 */
[----:B------:R-:W-:Y:S01]  /*f9f0*/  FADD.FTZ R37, R136, R37 ;  /* 0x0000002588257221 */ /* 0x000fe20000010000 */
[--C-:B------:R-:W-:Y:S01]  /*fa00*/  FFMA.FTZ R129, R64, UR41, -R54.reuse ;  /* 0x0000002940817c23 */ /* 0x100fe20008010836 */
[----:B------:R-:W-:Y:S01]  /*fa10*/  F2FP.F16.F32.PACK_AB R140, R30, R140 ;  /* 0x0000008c1e8c723e */ /* 0x000fe200000000ff */
        /* <DEDUP_REMOVED lines=8> */
[----:B0-----:R-:W-:Y:S01]  /*faa0*/  FADD.FTZ R4, R25, R4 ;  /* 0x0000000419047221 */ /* 0x001fe20000010000 */
[----:B------:R-:W-:Y:S01]  /*fab0*/  FADD.FTZ R37, R35, R36 ;  /* 0x0000002423257221 */ /* 0x000fe20000010000 */
[----:B------:R-:W-:Y:S01]  /*fac0*/  F2FP.F16.F32.PACK_AB R142, R31, R142 ;  /* 0x0000008e1f8e723e */ /* 0x000fe200000000ff */
[----:B------:R-:W0:Y:S01]  /*fad0*/  MUFU.EX2 R147, R147 ;  /* 0x0000009300937308 */ /* 0x000e220000000800 */
[----:B--2---:R-:W-:Y:S01]  /*fae0*/  FADD.FTZ R3, R145, R4 ;  /* 0x0000000491037221 */ /* 0x004fe20000010000 */
[----:B------:R-:W-:Y:S01]  /*faf0*/  FADD.FTZ R37, R132, R37 ;  /* 0x0000002584257221 */ /* 0x000fe20000010000 */
[--C-:B------:R-:W-:Y:S01]  /*fb00*/  FFMA.FTZ R72, R72, UR41, -R54.reuse ;  /* 0x0000002948487c23 */ /* 0x100fe20008010836 */
[--C-:B------:R-:W-:Y:S01]  /*fb10*/  FFMA.FTZ R73, R73, UR41, -R54.reuse ;  /* 0x0000002949497c23 */ /* 0x100fe20008010836 */
[--C-:B------:R-:W-:Y:S01]  /*fb20*/  FFMA.FTZ R76, R76, UR41, -R54.reuse ;  /* 0x000000294c4c7c23 */ /* 0x100fe20008010836 */
[----:B------:R-:W-:Y:S01]  /*fb30*/  FADD.FTZ R37, R38, R37 ;  /* 0x0000002526257221 */ /* 0x000fe20000010000 */
[--C-:B------:R-:W-:Y:S01]  /*fb40*/  FFMA.FTZ R78, R78, UR41, -R54.reuse ;  /* 0x000000294e4e7c23 */ /* 0x100fe20008010836 */
[----:B------:R-:W2:Y:S01]  /*fb50*/  MUFU.EX2 R29, R29 ;  /* 0x0000001d001d7308 */ /* 0x000ea20000000800 */
[----:B-1----:R-:W-:Y:S01]  /*fb60*/  FADD.FTZ R4, R28, R3 ;  /* 0x000000031c047221 */ /* 0x002fe20000010000 */
[----:B------:R-:W-:Y:S01]  /*fb70*/  FADD.FTZ R36, R134, R37 ;  /* 0x0000002586247221 */ /* 0x000fe20000010000 */
[--C-:B------:R-:W-:Y:S01]  /*fb80*/  FFMA.FTZ R79, R79, UR41, -R54.reuse ;  /* 0x000000294f4f7c23 */ /* 0x100fe20008010836 */
[--C-:B------:R-:W-:Y:S01]  /*fb90*/  FFMA.FTZ R81, R81, UR41, -R54.reuse ;  /* 0x0000002951517c23 */ /* 0x100fe20008010836 */
[----:B------:R-:W-:Y:S01]  /*fba0*/  FFMA.FTZ R54, R83, UR41, -R54 ;  /* 0x0000002953367c23 */ /* 0x000fe20008010836 */
[----:B------:R-:W-:Y:S01]  /*fbb0*/  FADD.FTZ R41, R39, R36 ;  /* 0x0000002427297221 */ /* 0x000fe20000010000 */
[----:B------:R-:W-:Y:S01]  /*fbc0*/  ISETP.GT.AND P3, PT, R0, R21, PT ;  /* 0x000000150000720c */ /* 0x000fe20003f64270 */
[----:B------:R-:W1:Y:S01]  /*fbd0*/  MUFU.EX2 R141, R141 ;  /* 0x0000008d008d7308 */ /* 0x000e620000000800 */
[----:B0-----:R-:W-:Y:S01]  /*fbe0*/  FADD.FTZ R4, R147, R4 ;  /* 0x0000000493047221 */ /* 0x001fe20000010000 */
[----:B------:R-:W-:Y:S01]  /*fbf0*/  FADD.FTZ R41, R128, R41 ;  /* 0x0000002980297221 */ /* 0x000fe20000010000 */
        /* <DEDUP_REMOVED lines=20> */
[----:B------:R-:W-:Y:S01]  /*fd40*/  F2FP.F16.F32.PACK_AB R136, R34, R136 ;  /* 0x000000882288723e */ /* 0x000fe200000000ff */
[----:B------:R-:W1:Y:S01]  /*fd50*/  MUFU.EX2 R143, R143 ;  /* 0x0000008f008f7308 */ /* 0x000e620000000800 */
[C---:B0-----:R-:W-:Y:S01]  /*fd60*/  FADD.FTZ R4, R16.reuse, R37 ;  /* 0x0000002510047221 */ /* 0x041fe20000010000 */
[----:B------:R-:W-:Y:S01]  /*fd70*/  F2FP.F16.F32.PACK_AB R141, R16, R141 ;  /* 0x0000008d108d723e */ /* 0x000fe200000000ff */
[----:B------:R-:W-:Y:S01]  /*fd80*/  VIADD R0, R0, 0xffffffff ;  /* 0xffffffff00007836 */ /* 0x000fe20000000000 */
[----:B------:R-:W-:Y:S01]  /*fd90*/  F2FP.F16.F32.PACK_AB R138, R35, R138 ;  /* 0x0000008a238a723e */ /* 0x000fe200000000ff */
[----:B------:R-:W-:Y:S01]  /*fda0*/  IMAD.MOV.U32 R16, RZ, RZ, R13 ;  /* 0x000000ffff107224 */ /* 0x000fe200078e000d */
[----:B------:R-:W-:-:S02]  /*fdb0*/  F2FP.F16.F32.PACK_AB R132, R38, R132 ;  /* 0x000000842684723e */ /* 0x000fc400000000ff */
[----:B------:R-:W0:Y:S01]  /*fdc0*/  MUFU.EX2 R130, R130 ;  /* 0x0000008200827308 */ /* 0x000e220000000800 */
[C---:B--2---:R-:W-:Y:S01]  /*fdd0*/  FADD.FTZ R41, R42.reuse, R41 ;  /* 0x000000292a297221 */ /* 0x044fe20000010000 */
[----:B------:R-:W-:Y:S02]  /*fde0*/  F2FP.F16.F32.PACK_AB R134, R39, R134 ;  /* 0x000000862786723e */ /* 0x000fe400000000ff */
[----:B------:R-:W-:Y:S02]  /*fdf0*/  F2FP.F16.F32.PACK_AB R128, R42, R128 ;  /* 0x000000802a80723e */ /* 0x000fe400000000ff */
[----:B------:R-:W-:Y:S02]  /*fe00*/  F2FP.F16.F32.PACK_AB R149, R24, R149 ;  /* 0x000000951895723e */ /* 0x000fe400000000ff */
[----:B------:R-:W2:Y:S01]  /*fe10*/  MUFU.EX2 R32, R32 ;  /* 0x0000002000207308 */ /* 0x000ea20000000800 */
[----:B-1----:R-:W-:Y:S01]  /*fe20*/  FADD.FTZ R27, R143, R4 ;  /* 0x000000048f1b7221 */ /* 0x002fe20000010000 */
[----:B------:R-:W-:-:S02]  /*fe30*/  F2FP.F16.F32.PACK_AB R151, R25, R151 ;  /* 0x000000971997723e */ /* 0x000fc400000000ff */
[----:B------:R-:W-:Y:S02]  /*fe40*/  F2FP.F16.F32.PACK_AB R145, R28, R145 ;  /* 0x000000911c91723e */ /* 0x000fe400000000ff */
[----:B------:R-:W-:Y:S02]  /*fe50*/  F2FP.F16.F32.PACK_AB R147, R29, R147 ;  /* 0x000000931d93723e */ /* 0x000fe400000000ff */
[----:B------:R-:W1:Y:S01]  /*fe60*/  MUFU.EX2 R43, R43 ;  /* 0x0000002b002b7308 */ /* 0x000e620000000800 */
[----:B0-----:R-:W-:Y:S01]  /*fe70*/  FADD.FTZ R36, R130, R41 ;  /* 0x0000002982247221 */ /* 0x001fe20000010000 */
[----:B------:R-:W-:-:S06]  /*fe80*/  MOV R5, R15 ;  /* 0x0000000f00057202 */ /* 0x000fcc0000000f00 */
        /* <DEDUP_REMOVED lines=32> */
[----:B------:R-:W-:Y:S01]  /*10090*/  F2FP.F16.F32.PACK_AB R133, R23, R133 ;  /* 0x000000851785723e */ /* 0x000fe200000000ff */
[----:B------:R-:W-:-:S05]  /*100a0*/  IMAD.MOV.U32 R23, RZ, RZ, R20 ;  /* 0x000000ffff177224 */ /* 0x000fca00078e0014 */
        /* <DEDUP_REMOVED lines=38> */
[----:B------:R-:W-:Y:S01]  /*10310*/  F2FP.F16.F32.PACK_AB R123, R54, R81 ;  /* 0x00000051367b723e */ /* 0x000fe200000000ff */
[----:B------:R-:W-:Y:S02]  /*10320*/  IMAD.MOV.U32 R12, RZ, RZ, R14 ;  /* 0x000000ffff0c7224 */ /* 0x000fe400078e000e */
[C---:B0-----:R-:W-:Y:S01]  /*10330*/  FADD.FTZ R4, R51.reuse, R4 ;  /* 0x0000000433047221 */ /* 0x041fe20000010000 */
[----:B------:R-:W-:Y:S01]  /*10340*/  F2FP.F16.F32.PACK_AB R122, R51, R122 ;  /* 0x0000007a337a723e */ /* 0x000fe200000000ff */
[----:B------:R-:W-:Y:S06]  /*10350*/  @P3 BRA `(.L_x_14119) ;  /* 0xffffffc800203947 */ /* 0x000fec000383ffff */
[----:B------:R-:W-:Y:S02]  /*10360*/  IMAD.MOV.U32 R5, RZ, RZ, R15 ;  /* 0x000000ffff057224 */ /* 0x000fe400078e000f */
[----:B------:R-:W-:Y:S02]  /*10370*/  IMAD.MOV.U32 R12, RZ, RZ, R14 ;  /* 0x000000ffff0c7224 */ /* 0x000fe400078e000e */
[----:B------:R-:W-:Y:S02]  /*10380*/  IMAD.MOV.U32 R16, RZ, RZ, R13 ;  /* 0x000000ffff107224 */ /* 0x000fe400078e000d */
[----:B------:R-:W-:-:S07]  /*10390*/  IMAD.MOV.U32 R23, RZ, RZ, R20 ;  /* 0x000000ffff177224 */ /* 0x000fce00078e0014 */
.L_x_14101:
[----:B------:R-:W2:Y:S01]  /*103a0*/  LDL R21, [R1+0x18] ;  /* 0x0000180001157983 */ /* 0x000ea20000100800 */
[----:B------:R-:W0:Y:S01]  /*103b0*/  LDC R10, c[0x0][0x448] ;  /* 0x00011200ff0a7b82 */ /* 0x000e220000000800 */
[----:B------:R-:W-:Y:S02]  /*103c0*/  ULDC UR8, c[0x0][0x9dc] ;  /* 0x0002770000087ab9 */ /* 0x000fe40000000800 */
[----:B------:R-:W3:Y:S04]  /*103d0*/  LDL R15, [R1+0x4] ;  /* 0x00000400010f7983 */ /* 0x000ee80000100800 */
[----:B------:R-:W3:Y:S01]  /*103e0*/  LDL R13, [R1+0x8] ;  /* 0x00000800010d7983 */ /* 0x000ee20000100800 */
[----:B------:R-:W1:Y:S01]  /*103f0*/  LDC R20, c[0x0][0x9e4] ;  /* 0x00027900ff147b82 */ /* 0x000e620000000800 */
[----:B0-----:R-:W-:-:S02]  /*10400*/  ISETP.NE.AND P4, PT, R10, 0x1, PT ;  /* 0x000000010a00780c */ /* 0x001fc40003f85270 */
[----:B-1----:R-:W-:-:S11]  /*10410*/  ISETP.GE.AND P5, PT, R20, 0x1, PT ;  /* 0x000000011400780c */ /* 0x002fd60003fa6270 */
[----:B------:R-:W0:Y:S08]  /*10420*/  @P4 LDC R11, c[0x0][0x44c] ;  /* 0x00011300ff0b4b82 */ /* 0x000e300000000800 */
[----:B------:R-:W1:Y:S01]  /*10430*/  @P4 LDC R14, c[0x0][0x450] ;  /* 0x00011400ff0e4b82 */ /* 0x000e620000000800 */
[----:B--2---:R-:W-:-:S04]  /*10440*/  VIADD R10, R21, 0xbf ;  /* 0x000000bf150a7836 */ /* 0x004fc80000000000 */
[----:B0-----:R-:W-:Y:S01]  /*10450*/  @P4 IMAD.HI.U32 R11, R10, R11, RZ ;  /* 0x0000000b0a0b4227 */ /* 0x001fe200078e00ff */
[----:B---3--:R-:W-:-:S04]  /*10460*/  IADD3 R13, R13, 0x1, -R15 ;  /* 0x000000010d0d7810 */ /* 0x008fc80007ffe80f */
[----:B-1----:R-:W-:-:S05]  /*10470*/  @P4 SHF.R.U32.HI R10, RZ, R14, R11 ;  /* 0x0000000eff0a4219 */ /* 0x002fca000001160b */
        /* <DEDUP_REMOVED lines=14> */
.L_x_14122:
[----:B------:R-:W-:-:S13]  /*10560*/  ISETP.NE.AND P2, PT, R20, 0x1, PT ;  /* 0x000000011400780c */ /* 0x000fda0003f45270 */
[----:B------:R-:W0:Y:S02]  /*10570*/  @P2 LDC.64 R10, c[0x0][0x9e8] ;  /* 0x00027a00ff0a2b82 */ /* 0x000e240000000a00 */
[----:B0-----:R-:W-:-:S05]  /*10580*/  @P2 IMAD.HI.U32 R10, R13, R10, RZ ;  /* 0x0000000a0d0a2227 */ /* 0x001fca00078e00ff */
[----:B------:R-:W-:-:S07]  /*10590*/  @P2 SHF.R.U32.HI R13, RZ, R11, R10 ;  /* 0x0000000bff0d2219 */ /* 0x000fce000001160a */
.L_x_14123:
[----:B------:R-:W-:Y:S05]  /*105a0*/  BSYNC B0 ;  /* 0x0000000000007941 */ /* 0x000fea0003800000 */
.L_x_14121:
[----:B------:R-:W-:-:S05]  /*105b0*/  IMAD R13, R13, R20, RZ ;  /* 0x000000140d0d7224 */ /* 0x000fca00078e02ff */
[----:B------:R-:W-:-:S07]  /*105c0*/  VIMNMX R14, R14, R13, !PT ;  /* 0x0000000d0e0e7248 */ /* 0x000fce0007fe0100 */
.L_x_14120:
[----:B------:R-:W2:Y:S01]  /*105d0*/  LDL R10, [R1+0x44] ;  /* 0x00004400010a7983 */ /* 0x000ea20000100800 */
[----:B------:R-:W-:-:S05]  /*105e0*/  VIADD R14, R14, 0x7f ;  /* 0x0000007f0e0e7836 */ /* 0x000fca0000000000 */
[----:B------:R-:W-:-:S04]  /*105f0*/  SHF.R.S32.HI R11, RZ, 0x1f, R14 ;  /* 0x0000001fff0b7819 */ /* 0x000fc8000001140e */
[----:B------:R-:W-:-:S04]  /*10600*/  LEA.HI R11, R11, R14, RZ, 0x7 ;  /* 0x0000000e0b0b7211 */ /* 0x000fc800078f38ff */
[----:B------:R-:W-:-:S04]  /*10610*/  SHF.R.S32.HI R11, RZ, 0x7, R11 ;  /* 0x00000007ff0b7819 */ /* 0x000fc8000001140b */
[----:B--2---:R-:W-:-:S04]  /*10620*/  VIMNMX R10, R10, R11, !PT ;  /* 0x0000000b0a0a7248 */ /* 0x004fc80007fe0100 */
[----:B------:R-:W-:Y:S01]  /*10630*/  ISETP.GE.AND P2, PT, R0, R10, PT ;  /* 0x0000000a0000720c */ /* 0x000fe20003f46270 */
[----:B------:R0:W-:-:S12]  /*10640*/  STL [R1+0x40], R10 ;  /* 0x0000400a01007387 */ /* 0x0001d80000100800 */
[----:B0-----:R-:W-:Y:S05]  /*10650*/  @!P2 BRA `(.L_x_14124) ;  /* 0x0000002400e4a947 */ /* 0x001fea0003800000 */
[----:B------:R-:W-:Y:S01]  /*10660*/  IMAD.MOV.U32 R13, RZ, RZ, R5 ;  /* 0x000000ffff0d7224 */ /* 0x000fe200078e0005 */
[----:B------:R-:W-:Y:S01]  /*10670*/  MOV R15, R16 ;  /* 0x00000010000f7202 */ /* 0x000fe20000000f00 */
[----:B------:R-:W-:Y:S02]  /*10680*/  IMAD.MOV.U32 R14, RZ, RZ, R12 ;  /* 0x000000ffff0e7224 */ /* 0x000fe400078e000c */
[----:B------:R-:W-:-:S07]  /*10690*/  IMAD.MOV.U32 R10, RZ, RZ, R23 ;  /* 0x000000ffff0a7224 */ /* 0x000fce00078e0017 */
.L_x_14134:
        /* <DEDUP_REMOVED lines=11> */
.L_x_14126:
[----:B------:R-:W-:Y:S01]  /*10750*/  IMAD R5, R16, 0x8, R2 ;  /* 0x0000000810057824 */ /* 0x000fe200078e0202 */
[----:B------:R-:W-:-:S04]  /*10760*/  SHF.L.U32 R12, R23, 0x1f, RZ ;  /* 0x0000001f170c7819 */ /* 0x000fc800000006ff */
[----:B------:R0:W1:Y:S01]  /*10770*/  SYNCS.PHASECHK.TRANS64.TRYWAIT P3, [R5+URZ+0x16830], R12 ;  /* 0x0168300c050075a7 */ /* 0x000062000806017f */
[----:B------:R-:W-:Y:S05]  /*10780*/  @!P0 BRA `(.L_x_14127) ;  /* 0x0000000000048947 */ /* 0x000fea0003800000 */
[----:B------:R-:W-:Y:S01]  /*10790*/  BPT.TRAP 0x1 ;  /* 0x000000040000795c */ /* 0x000fe20000300000 */
.L_x_14127:
[----:B------:R-:W-:Y:S04]  /*107a0*/  BSSY B0, `(.L_x_14125) ;  /* 0x0000004000007945 */ /* 0x000fe80003800000 */
[----:B-1----:R-:W-:Y:S05]  /*107b0*/  @P3 BRA `(.L_x_14128) ;  /* 0x0000000000083947 */ /* 0x002fea0003800000 */
[----:B------:R-:W1:Y:S02]  /*107c0*/  SYNCS.PHASECHK.TRANS64.TRYWAIT P3, [R5+URZ+0x16830], R12 ;  /* 0x0168300c050075a7 */ /* 0x000e64000806017f */
[----:B-1----:R-:W-:Y:S05]  /*107d0*/  @!P3 BRA `(.L_x_14129) ;  /* 0x000000f800ccb947 */ /* 0x002fea0003800000 */
.L_x_14128:
[----:B------:R-:W-:Y:S05]  /*107e0*/  BSYNC B0 ;  /* 0x0000000000007941 */ /* 0x000fea0003800000 */
.L_x_14125:
[----:B------:R-:W2:Y:S01]  /*107f0*/  LDL R11, [R1+0x1c] ;  /* 0x00001c00010b7983 */ /* 0x000ea20000100800 */
[----:B01----:R-:W0:Y:S01]  /*10800*/  S2R R5, SR_TID.X ;  /* 0x0000000000057919 */ /* 0x003e220000002100 */
[----:B------:R-:W-:Y:S05]  /*10810*/  WARPSYNC.ALL ;  /* 0x0000000000007948 */ /* 0x000fea0003800000 */
[----:B------:R-:W-:Y:S01]  /*10820*/  IMAD.MOV.U32 R27, RZ, RZ, 0x40000040 ;  /* 0x40000040ff1b7424 */ /* 0x000fe200078e00ff */
[----:B0-----:R-:W-:-:S05]  /*10830*/  SHF.R.U32.HI R5, RZ, 0x7, R5 ;  /* 0x00000007ff057819 */ /* 0x001fca0000011605 */
[----:B------:R-:W-:Y:S01]  /*10840*/  VIADD R5, R5, 0x8 ;  /* 0x0000000805057836 */ /* 0x000fe20000000000 */
[----:B------:R-:W-:Y:S01]  /*10850*/  R2UR UR8, R6 ;  /* 0x00000000060872ca */ /* 0x000fe200000e0000 */
[----:B------:R-:W-:Y:S01]  /*10860*/  IMAD.MOV.U32 R25, RZ, RZ, 0x40000040 ;  /* 0x40000040ff197424 */ /* 0x000fe200078e00ff */
[----:B------:R-:W-:Y:S02]  /*10870*/  R2UR UR9, R7 ;  /* 0x00000000070972ca */ /* 0x000fe400000e0000 */
[----:B------:R-:W-:Y:S02]  /*10880*/  R2UR UR11, R27 ;  /* 0x000000001b0b72ca */ /* 0x000fe400000e0000 */
[----:B------:R-:W-:Y:S02]  /*10890*/  R2UR UR15, R25 ;  /* 0x00000000190f72ca */ /* 0x000fe400000e0000 */
[----:B------:R-:W-:Y:S02]  /*108a0*/  R2UR UR23, R27 ;  /* 0x000000001b1772ca */ /* 0x000fe400000e0000 */
[----:B------:R-:W-:-:S02]  /*108b0*/  R2UR UR12, R156 ;  /* 0x000000009c0c72ca */ /* 0x000fc400000e0000 */
[----:B------:R-:W-:Y:S01]  /*108c0*/  R2UR UR13, R157 ;  /* 0x000000009d0d72ca */ /* 0x000fe200000e0000 */
[----:B------:R0:W-:Y:S01]  /*108d0*/  BAR.SYNC.DEFER_BLOCKING R5, 0x100 ;  /* 0x000400050000751d */ /* 0x0001e20000010000 */
[----:B------:R-:W-:Y:S01]  /*108e0*/  IMAD.MOV.U32 R21, RZ, RZ, 0x40000040 ;  /* 0x40000040ff157424 */ /* 0x000fe200078e00ff */
[----:B------:R-:W-:Y:S02]  /*108f0*/  R2UR UR16, R154 ;  /* 0x000000009a1072ca */ /* 0x000fe400000e0000 */
[----:B------:R-:W-:Y:S02]  /*10900*/  R2UR UR17, R155 ;  /* 0x000000009b1172ca */ /* 0x000fe400000e0000 */
[----:B------:R-:W-:Y:S01]  /*10910*/  R2UR UR19, R21 ;  /* 0x00000000151372ca */ /* 0x000fe200000e0000 */
[----:B--2---:R-:W-:-:S04]  /*10920*/  IMAD R26, R16, 0x400, R11 ;  /* 0x00000400101a7824 */ /* 0x004fc800078e020b */
[C---:B------:R-:W-:Y:S01]  /*10930*/  VIADD R24, R26.reuse, 0x2 ;  /* 0x000000021a187836 */ /* 0x040fe20000000000 */
[C---:B------:R-:W-:Y:S01]  /*10940*/  R2UR UR10, R26.reuse ;  /* 0x000000001a0a72ca */ /* 0x040fe200000e0000 */
[C---:B------:R-:W-:Y:S02]  /*10950*/  VIADD R20, R26.reuse, 0x4 ;  /* 0x000000041a147836 */ /* 0x040fe40000000000 */
[----:B------:R-:W-:Y:S01]  /*10960*/  VIADD R26, R26, 0x6 ;  /* 0x000000061a1a7836 */ /* 0x000fe20000000000 */
[----:B------:R-:W-:-:S04]  /*10970*/  R2UR UR14, R24 ;  /* 0x00000000180e72ca */ /* 0x000fc800000e0000 */
[----:B------:R-:W-:Y:S02]  /*10980*/  R2UR UR22, R26 ;  /* 0x000000001a1672ca */ /* 0x000fe400000e0000 */
[----:B------:R-:W-:-:S06]  /*10990*/  WARPGROUP.ARRIVE ;  /* 0x00000000000079c5 */ /* 0x000fcc0000000000 */
[----:B------:R-:W-:Y:S01]  /*109a0*/  HGMMA.64x128x16.F32 R24, gdesc[UR8], RZ, !UPT, gsb0 ;  /* 0x01e00000081879f0 */ /* 0x000fe2000c0008ff */
[----:B------:R-:W-:Y:S02]  /*109b0*/  R2UR UR18, R20 ;  /* 0x00000000141272ca */ /* 0x000fe400000e0000 */
[----:B------:R-:W-:Y:S02]  /*109c0*/  WARPGROUP.DEPBAR.LE gsb0, 0x0 ;  /* 0x00008000000079c5 */ /* 0x000fe40000010000 */
[----:B------:R-:W-:-:S07]  /*109d0*/  WARPGROUP.ARRIVE ;  /* 0x00000000000079c5 */ /* 0x000fce0000000000 */
        /* <DEDUP_REMOVED lines=13> */
.L_x_14131:
[----:B------:R-:W-:Y:S01]  /*10ab0*/  SHF.L.U32 R5, R10, 0x1f, RZ ;  /* 0x0000001f0a057819 */ /* 0x000fe200000006ff */
[----:B------:R-:W-:-:S04]  /*10ac0*/  IMAD R10, R15, 0x8, R2 ;  /* 0x000000080f0a7824 */ /* 0x000fc800078e0202 */
[----:B------:R0:W1:Y:S01]  /*10ad0*/  SYNCS.PHASECHK.TRANS64.TRYWAIT P2, [R10+URZ+0x16850], R5 ;  /* 0x016850050a0075a7 */ /* 0x000062000804017f */
[----:B------:R-:W-:Y:S05]  /*10ae0*/  @!P0 BRA `(.L_x_14132) ;  /* 0x0000000000048947 */ /* 0x000fea0003800000 */
[----:B------:R-:W-:Y:S01]  /*10af0*/  BPT.TRAP 0x1 ;  /* 0x000000040000795c */ /* 0x000fe20000300000 */
.L_x_14132:
[----:B-1----:R-:W-:Y:S05]  /*10b00*/  @P2 BRA `(.L_x_14130) ;  /* 0x0000000000082947 */ /* 0x002fea0003800000 */
[----:B------:R-:W1:Y:S02]  /*10b10*/  SYNCS.PHASECHK.TRANS64.TRYWAIT P2, [R10+URZ+0x16850], R5 ;  /* 0x016850050a0075a7 */ /* 0x000e64000804017f */
[----:B-1----:R-:W-:Y:S05]  /*10b20*/  @!P2 BRA `(.L_x_14133) ;  /* 0x000000f8000ca947 */ /* 0x002fea0003800000 */
.L_x_14130:
[----:B01----:R-:W-:Y:S01]  /*10b30*/  VIADD R5, R2, 0x400 ;  /* 0x0000040002057836 */ /* 0x003fe20000000000 */
[----:B------:R-:W-:Y:S05]  /*10b40*/  WARPSYNC.ALL ;  /* 0x0000000000007948 */ /* 0x000fea0003800000 */
[----:B------:R-:W-:-:S04]  /*10b50*/  SHF.R.U32.HI R5, RZ, 0x4, R5 ;  /* 0x00000004ff057819 */ /* 0x000fc80000011605 */
[----:B------:R-:W-:Y:S01]  /*10b60*/  LOP3.LUT R10, R5, 0x3fff, RZ, 0xc0, !PT ;  /* 0x00003fff050a7812 */ /* 0x000fe200078ec0ff */
[----:B------:R-:W-:-:S03]  /*10b70*/  IMAD.MOV.U32 R11, RZ, RZ, 0x40000040 ;  /* 0x40000040ff0b7424 */ /* 0x000fc600078e00ff */
[----:B------:R-:W-:Y:S01]  /*10b80*/  LEA R10, R15, R10, 0xa ;  /* 0x0000000a0f0a7211 */ /* 0x000fe200078e50ff */
[----:B------:R-:W-:Y:S01]  /*10b90*/  WARPGROUP.ARRIVE ;  /* 0x00000000000079c5 */ /* 0x000fe20000000000 */
[----:B------:R-:W-:Y:S02]  /*10ba0*/  IMAD.MOV.U32 R21, RZ, RZ, 0x40000040 ;  /* 0x40000040ff157424 */ /* 0x000fe400078e00ff */
[----:B------:R-:W-:Y:S01]  /*10bb0*/  FMUL.FTZ R5, R24, UR27 ;  /* 0x0000001b18057c20 */ /* 0x000fe20008410000 */
[C---:B------:R-:W-:Y:S01]  /*10bc0*/  R2UR UR10, R10.reuse ;  /* 0x000000000a0a72ca */ /* 0x040fe200000e0000 */
[----:B------:R-:W-:Y:S01]  /*10bd0*/  VIADD R20, R10, 0x80 ;  /* 0x000000800a147836 */ /* 0x000fe20000000000 */
[----:B------:R-:W-:Y:S01]  /*10be0*/  R2UR UR11, R11 ;  /* 0x000000000b0b72ca */ /* 0x000fe200000e0000 */
        /* <DEDUP_REMOVED lines=12> */
[----:B------:R-:W-:Y:S01]  /*10cb0*/  HGMMA.64x64x16.F32 R88, R148, gdesc[UR8].tnspB, R88, gsb0 ;  /* 0x40e0000894587df0 */ /* 0x000fe20008000858 */
[----:B------:R-:W-:Y:S01]  /*10cc0*/  R2UR UR10, R20 ;  /* 0x00000000140a72ca */ /* 0x000fe200000e0000 */
[----:B------:R-:W-:Y:S01]  /*10cd0*/  VIADD R20, R10, 0x100 ;  /* 0x000001000a147836 */ /* 0x000fe20000000000 */
[----:B------:R-:W-:Y:S01]  /*10ce0*/  R2UR UR11, R21 ;  /* 0x00000000150b72ca */ /* 0x000fe200000e0000 */
[----:B------:R-:W-:-:S02]  /*10cf0*/  IMAD.MOV.U32 R21, RZ, RZ, 0x40000040 ;  /* 0x40000040ff157424 */ /* 0x000fc400078e00ff */
[----:B------:R-:W-:Y:S01]  /*10d00*/  FMUL.FTZ R33, R49, UR27 ;  /* 0x0000001b31217c20 */ /* 0x000fe20008410000 */
[----:B------:R-:W-:Y:S01]  /*10d10*/  MUFU.TANH R11, R11 ;  /* 0x0000000b000b7308 */ /* 0x000fe20000002400 */
[----:B------:R-:W-:Y:S01]  /*10d20*/  FMUL.FTZ R35, R35, UR27 ;  /* 0x0000001b23237c20 */ /* 0x000fe20008410000 */
[----:B------:R-:W-:Y:S01]  /*10d30*/  FMUL.FTZ R39, R39, UR27 ;  /* 0x0000001b27277c20 */ /* 0x000fe20008410000 */
[----:B0-----:R-:W-:Y:S01]  /*10d40*/  FMUL.FTZ R38, R56, UR27 ;  /* 0x0000001b38267c20 */ /* 0x001fe20008410000 */
[----:B------:R-:W-:Y:S01]  /*10d50*/  FMUL.FTZ R48, R69, UR27 ;  /* 0x0000001b45307c20 */ /* 0x000fe20008410000 */
[----:B------:R-:W-:Y:S01]  /*10d60*/  FMUL.FTZ R49, R72, UR27 ;  /* 0x0000001b48317c20 */ /* 0x000fe20008410000 */
[----:B------:R-:W-:Y:S01]  /*10d70*/  FMUL.FTZ R56, R84, UR27 ;  /* 0x0000001b54387c20 */ /* 0x000fe20008410000 */
[----:B------:R-:W-:Y:S01]  /*10d80*/  UMOV UR41, UR6 ;  /* 0x0000000600297c82 */ /* 0x000fe20008000000 */
[----:B------:R-:W-:Y:S01]  /*10d90*/  MUFU.TANH R24, R24 ;  /* 0x0000001800187308 */ /* 0x000fe20000002400 */
[----:B------:R-:W-:-:S07]  /*10da0*/  FMUL.FTZ R87, R87, UR27 ;  /* 0x0000001b57577c20 */ /* 0x000fce0008410000 */
        /* <DEDUP_REMOVED lines=9> */
[----:B------:R0:W1:Y:S01]  /*10e40*/  MUFU.TANH R150, R26 ;  /* 0x0000001a00967308 */ /* 0x0000620000002400 */
[----:B------:R-:W-:Y:S01]  /*10e50*/  FMUL.FTZ R151, R42, UR27 ;  /* 0x0000001b2a977c20 */ /* 0x000fe20008410000 */
[----:B------:R-:W-:Y:S01]  /*10e60*/  FMUL.FTZ R42, R60, UR27 ;  /* 0x0000001b3c2a7c20 */ /* 0x000fe20008410000 */
[----:B------:R-:W-:Y:S01]  /*10e70*/  FMUL.FTZ R149, R43, UR27 ;  /* 0x0000001b2b957c20 */ /* 0x000fe20008410000 */
[----:B------:R-:W-:Y:S01]  /*10e80*/  FMUL.FTZ R43, R61, UR27 ;  /* 0x0000001b3d2b7c20 */ /* 0x000fe20008410000 */
[----:B------:R-:W-:Y:S01]  /*10e90*/  HGMMA.64x64x16.F32 R88, R144, gdesc[UR8].tnspB, R88, gsb0 ;  /* 0x40e0000890587df0 */ /* 0x000fe20008000858 */
[----:B------:R-:W-:Y:S01]  /*10ea0*/  R2UR UR10, R20 ;  /* 0x00000000140a72ca */ /* 0x000fe200000e0000 */
[----:B------:R-:W-:Y:S01]  /*10eb0*/  VIADD R20, R10, 0x180 ;  /* 0x000001800a147836 */ /* 0x000fe20000000000 */
[----:B------:R-:W-:Y:S01]  /*10ec0*/  R2UR UR11, R21 ;  /* 0x00000000150b72ca */ /* 0x000fe200000e0000 */
[----:B------:R-:W-:Y:S02]  /*10ed0*/  IMAD.MOV.U32 R21, RZ, RZ, 0x40000040 ;  /* 0x40000040ff157424 */ /* 0x000fe400078e00ff */
[----:B0-----:R-:W-:Y:S01]  /*10ee0*/  FMUL.FTZ R26, R36, UR27 ;  /* 0x0000001b241a7c20 */ /* 0x001fe20008410000 */
[----:B------:R0:W-:Y:S01]  /*10ef0*/  MUFU.TANH R148, R27 ;  /* 0x0000001b00947308 */ /* 0x0001e20000002400 */
[----:B------:R-:W-:Y:S01]  /*10f00*/  FMUL.FTZ R36, R54, UR27 ;  /* 0x0000001b36247c20 */ /* 0x000fe20008410000 */
[----:B------:R-:W-:Y:S01]  /*10f10*/  FMUL.FTZ R54, R81, UR27 ;  /* 0x0000001b51367c20 */ /* 0x000fe20008410000 */
[----:B------:R-:W-:Y:S01]  /*10f20*/  FMUL.FTZ R61, R71, UR27 ;  /* 0x0000001b473d7c20 */ /* 0x000fe20008410000 */
[----:B------:R-:W-:Y:S01]  /*10f30*/  FMUL.FTZ R60, R70, UR27 ;  /* 0x0000001b463c7c20 */ /* 0x000fe20008410000 */
[----:B-1----:R-:W-:-:S03]  /*10f40*/  IMAD.MOV.U32 R81, RZ, RZ, R150 ;  /* 0x000000ffff517224 */ /* 0x002fc600078e0096 */
[----:B------:R-:W-:Y:S01]  /*10f50*/  MUFU.TANH R26, R26 ;  /* 0x0000001a001a7308 */ /* 0x000fe20000002400 */
[----:B0-----:R-:W-:Y:S01]  /*10f60*/  FMUL.FTZ R27, R37, UR27 ;  /* 0x0000001b251b7c20 */ /* 0x001fe20008410000 */
[----:B------:R-:W-:Y:S01]  /*10f70*/  FMUL.FTZ R37, R55, UR27 ;  /* 0x0000001b37257c20 */ /* 0x000fe20008410000 */
[----:B------:R-:W-:-:S05]  /*10f80*/  FMUL.FTZ R55, R85, UR27 ;  /* 0x0000001b55377c20 */ /* 0x000fca0008410000 */
        /* <DEDUP_REMOVED lines=9> */
[----:B------:R0:W-:Y:S01]  /*11020*/  MUFU.TANH R146, R30 ;  /* 0x0000001e00927308 */ /* 0x0001e20000002400 */
[----:B------:R-:W-:Y:S01]  /*11030*/  FMUL.FTZ R145, R47, UR27 ;  /* 0x0000001b2f917c20 */ /* 0x000fe20008410000 */
[----:B------:R-:W-:Y:S01]  /*11040*/  FMUL.FTZ R47, R68, UR27 ;  /* 0x0000001b442f7c20 */ /* 0x000fe20008410000 */
[----:B------:R-:W-:Y:S01]  /*11050*/  FMUL.FTZ R68, R86, UR27 ;  /* 0x0000001b56447c20 */ /* 0x000fe20008410000 */
[----:B------:R-:W-:Y:S01]  /*11060*/  HGMMA.64x64x16.F32 R88, R140, gdesc[UR8].tnspB, R88, gsb0 ;  /* 0x40e000088c587df0 */ /* 0x000fe20008000858 */
[----:B------:R-:W-:Y:S01]  /*11070*/  R2UR UR10, R20 ;  /* 0x00000000140a72ca */ /* 0x000fe200000e0000 */
[----:B------:R-:W-:Y:S01]  /*11080*/  FMUL.FTZ R20, R28, UR27 ;  /* 0x0000001b1c147c20 */ /* 0x000fe20008410000 */
[----:B------:R-:W-:Y:S01]  /*11090*/  R2UR UR11, R21 ;  /* 0x00000000150b72ca */ /* 0x000fe200000e0000 */
[----:B------:R-:W-:Y:S01]  /*110a0*/  FMUL.FTZ R21, R29, UR27 ;  /* 0x0000001b1d157c20 */ /* 0x000fe20008410000 */
[----:B------:R-:W-:Y:S01]  /*110b0*/  FMUL.FTZ R28, R40, UR27 ;  /* 0x0000001b281c7c20 */ /* 0x000fe20008410000 */
[----:B------:R-:W-:Y:S01]  /*110c0*/  FMUL.FTZ R29, R41, UR27 ;  /* 0x0000001b291d7c20 */ /* 0x000fe20008410000 */
[----:B0-----:R-:W-:Y:S01]  /*110d0*/  FMUL.FTZ R30, R44, UR27 ;  /* 0x0000001b2c1e7c20 */ /* 0x001fe20008410000 */
[----:B------:R-:W-:Y:S01]  /*110e0*/  MUFU.TANH R20, R20 ;  /* 0x0000001400147308 */ /* 0x000fe20000002400 */
[----:B------:R-:W-:Y:S01]  /*110f0*/  FMUL.FTZ R40, R57, UR27 ;  /* 0x0000001b39287c20 */ /* 0x000fe20008410000 */
[----:B------:R-:W-:Y:S01]  /*11100*/  FMUL.FTZ R41, R59, UR27 ;  /* 0x0000001b3b297c20 */ /* 0x000fe20008410000 */
[----:B------:R-:W-:Y:S01]  /*11110*/  FMUL.FTZ R57, R63, UR27 ;  /* 0x0000001b3f397c20 */ /* 0x000fe20008410000 */
[----:B------:R-:W-:Y:S01]  /*11120*/  FMUL.FTZ R59, R67, UR27 ;  /* 0x0000001b433b7c20 */ /* 0x000fe20008410000 */
[----:B------:R-:W-:Y:S01]  /*11130*/  FMUL.FTZ R63, R75, UR27 ;  /* 0x0000001b4b3f7c20 */ /* 0x000fe20008410000 */
[----:B------:R-:W-:-:S02]  /*11140*/  FMUL.FTZ R67, R83, UR27 ;  /* 0x0000001b53437c20 */ /* 0x000fc40008410000 */
[----:B------:R-:W-:Y:S08]  /*11150*/  MUFU.TANH R21, R21 ;  /* 0x0000001500157308 */ /* 0x000ff00000002400 */
[----:B------:R-:W-:Y:S08]  /*11160*/  MUFU.TANH R28, R28 ;  /* 0x0000001c001c7308 */ /* 0x000ff00000002400 */
[----:B------:R-:W-:Y:S08]  /*11170*/  MUFU.TANH R29, R29 ;  /* 0x0000001d001d7308 */ /* 0x000ff00000002400 */
[----:B------:R0:W-:Y:S08]  /*11180*/  MUFU.TANH R144, R31 ;  /* 0x0000001f00907308 */ /* 0x0001f00000002400 */
[----:B------:R-:W-:Y:S01]  /*11190*/  MUFU.TANH R30, R30 ;  /* 0x0000001e001e7308 */ /* 0x000fe20000002400 */
[----:B0-----:R-:W-:Y:S01]  /*111a0*/  FMUL.FTZ R31, R45, UR27 ;  /* 0x0000001b2d1f7c20 */ /* 0x001fe20008410000 */
[----:B------:R-:W-:-:S06]  /*111b0*/  FMUL.FTZ R45, R64, UR27 ;  /* 0x0000001b402d7c20 */ /* 0x000fcc0008410000 */
[----:B------:R-:W-:Y:S08]  /*111c0*/  MUFU.TANH R31, R31 ;  /* 0x0000001f001f7308 */ /* 0x000ff00000002400 */
[----:B------:R0:W1:Y:S08]  /*111d0*/  MUFU.TANH R147, R39 ;  /* 0x0000002700937308 */ /* 0x0000700000002400 */
[----:B------:R-:W-:Y:S01]  /*111e0*/  MUFU.TANH R40, R40 ;  /* 0x0000002800287308 */ /* 0x000fe20000002400 */
[----:B0-----:R-:W-:Y:S01]  /*111f0*/  FMUL.FTZ R39, R58, UR27 ;  /* 0x0000001b3a277c20 */ /* 0x001fe20008410000 */
[----:B------:R-:W-:Y:S01]  /*11200*/  FMUL.FTZ R58, R66, UR27 ;  /* 0x0000001b423a7c20 */ /* 0x000fe20008410000 */
[----:B------:R-:W-:Y:S01]  /*11210*/  FMUL.FTZ R66, R82, UR27 ;  /* 0x0000001b52427c20 */ /* 0x000fe20008410000 */
[----:B------:R-:W-:-:S02]  /*11220*/  WARPGROUP.DEPBAR.LE gsb0, 0x0 ;  /* 0x00008000000079c5 */ /* 0x000fc40000010000 */
[----:B------:R-:W-:Y:S02]  /*11230*/  WARPGROUP.ARRIVE ;  /* 0x00000000000079c5 */ /* 0x000fe40000000000 */
[----:B------:R0:W2:Y:S01]  /*11240*/  MUFU.TANH R142, R34 ;  /* 0x00000022008e7308 */ /* 0x0000a20000002400 */
[----:B-1----:R-:W-:Y:S02]  /*11250*/  IMAD.MOV.U32 R44, RZ, RZ, R147 ;  /* 0x000000ffff2c7224 */ /* 0x002fe400078e0093 */
[----:B------:R-:W-:Y:S01]  /*11260*/  FMUL.FTZ R147, R46, UR27 ;  /* 0x0000001b2e937c20 */ /* 0x000fe20008410000 */
[----:B------:R-:W-:Y:S01]  /*11270*/  FMUL.FTZ R46, R65, UR27 ;  /* 0x0000001b412e7c20 */ /* 0x000fe20008410000 */
[----:B------:R-:W-:Y:S01]  /*11280*/  FMUL.FTZ R143, R50, UR27 ;  /* 0x0000001b328f7c20 */ /* 0x000fe20008410000 */
[----:B------:R-:W-:Y:S01]  /*11290*/  HGMMA.64x64x16.F32 R88, R136, gdesc[UR8].tnspB, R88, gsb0 ;  /* 0x40e0000888587df0 */ /* 0x000fe20008000858 */
[----:B------:R-:W-:Y:S01]  /*112a0*/  FMUL.FTZ R50, R73, UR27 ;  /* 0x0000001b49327c20 */ /* 0x000fe20008410000 */
[----:B------:R-:W-:Y:S01]  /*112b0*/  FMUL.FTZ R141, R51, UR27 ;  /* 0x0000001b338d7c20 */ /* 0x000fe20008410000 */
[----:B------:R1:W3:Y:S01]  /*112c0*/  MUFU.TANH R140, R35 ;  /* 0x00000023008c7308 */ /* 0x0002e20000002400 */
[----:B0-----:R-:W-:Y:S01]  /*112d0*/  FMUL.FTZ R34, R52, UR27 ;  /* 0x0000001b34227c20 */ /* 0x001fe20008410000 */
[----:B------:R-:W-:Y:S01]  /*112e0*/  FMUL.FTZ R51, R76, UR27 ;  /* 0x0000001b4c337c20 */ /* 0x000fe20008410000 */
[----:B------:R-:W-:Y:S01]  /*112f0*/  FMUL.FTZ R52, R77, UR27 ;  /* 0x0000001b4d347c20 */ /* 0x000fe20008410000 */
[----:B------:R-:W-:Y:S01]  /*11300*/  IMAD.MOV.U32 R77, RZ, RZ, R146 ;  /* 0x000000ffff4d7224 */ /* 0x000fe200078e0092 */
[----:B------:R-:W-:Y:S01]  /*11310*/  MOV R76, R144 ;  /* 0x00000090004c7202 */ /* 0x000fe20000000f00 */
[----:B------:R-:W-:-:S02]  /*11320*/  FMUL.FTZ R65, R79, UR27 ;  /* 0x0000001b4f417c20 */ /* 0x000fc40008410000 */
[----:B------:R-:W0:Y:S01]  /*11330*/  MUFU.TANH R34, R34 ;  /* 0x0000002200227308 */ /* 0x000e220000002400 */
[----:B-1----:R-:W-:Y:S01]  /*11340*/  FMUL.FTZ R35, R53, UR27 ;  /* 0x0000001b35237c20 */ /* 0x002fe20008410000 */
[----:B------:R-:W-:Y:S01]  /*11350*/  FMUL.FTZ R53, R80, UR27 ;  /* 0x0000001b50357c20 */ /* 0x000fe20008410000 */
[----:B------:R-:W-:Y:S02]  /*11360*/  IMAD.MOV.U32 R80, RZ, RZ, R148 ;  /* 0x000000ffff507224 */ /* 0x000fe400078e0094 */
[----:B--2---:R-:W-:-:S03]  /*11370*/  IMAD.MOV.U32 R73, RZ, RZ, R142 ;  /* 0x000000ffff497224 */ /* 0x004fc600078e008e */
[----:B------:R-:W1:Y:S01]  /*11380*/  MUFU.TANH R35, R35 ;  /* 0x0000002300237308 */ /* 0x000e620000002400 */
[----:B---3--:R-:W-:-:S07]  /*11390*/  IMAD.MOV.U32 R72, RZ, RZ, R140 ;  /* 0x000000ffff487224 */ /* 0x008fce00078e008c */
[----:B------:R-:W2:Y:S08]  /*113a0*/  MUFU.TANH R45, R45 ;  /* 0x0000002d002d7308 */ /* 0x000eb00000002400 */
[----:B------:R-:W3:Y:S08]  /*113b0*/  MUFU.TANH R46, R46 ;  /* 0x0000002e002e7308 */ /* 0x000ef00000002400 */
[----:B------:R-:W4:Y:S08]  /*113c0*/  MUFU.TANH R47, R47 ;  /* 0x0000002f002f7308 */ /* 0x000f300000002400 */
[----:B------:R-:W5:Y:S08]  /*113d0*/  MUFU.TANH R50, R50 ;  /* 0x0000003200327308 */ /* 0x000f700000002400 */
[----:B------:R-:W5:Y:S08]  /*113e0*/  MUFU.TANH R51, R51 ;  /* 0x0000003300337308 */ /* 0x000f700000002400 */
[----:B------:R-:W5:Y:S08]  /*113f0*/  MUFU.TANH R52, R52 ;  /* 0x0000003400347308 */ /* 0x000f700000002400 */
[----:B------:R-:W5:Y:S01]  /*11400*/  MUFU.TANH R53, R53 ;  /* 0x0000003500357308 */ /* 0x000f620000002400 */
[----:B------:R-:W-:-:S02]  /*11410*/  WARPGROUP.DEPBAR.LE gsb0, 0x0 ;  /* 0x00008000000079c5 */ /* 0x000fc40000010000 */
[----:B------:R-:W-:Y:S01]  /*11420*/  IMAD.MOV.U32 R137, RZ, RZ, R12 ;  /* 0x000000ffff897224 */ /* 0x000fe200078e000c */
[----:B------:R-:W-:Y:S01]  /*11430*/  FMNMX.FTZ R12, R5, R14, !PT ;  /* 0x0000000e050c7209 */ /* 0x000fe20007810000 */
[----:B------:R-:W-:-:S03]  /*11440*/  IMAD.MOV.U32 R139, RZ, RZ, R44 ;  /* 0x000000ffff8b7224 */ /* 0x000fc600078e002c */
[----:B------:R-:W5:Y:S01]  /*11450*/  MUFU.TANH R147, R147 ;  /* 0x0000009300937308 */ /* 0x000f620000002400 */
[----:B------:R-:W-:Y:S01]  /*11460*/  FMUL.FTZ R44, R62, UR27 ;  /* 0x0000001b3e2c7c20 */ /* 0x000fe20008410000 */
[----:B------:R-:W-:Y:S01]  /*11470*/  FMNMX.FTZ R12, R11, R12, !PT ;  /* 0x0000000c0b0c7209 */ /* 0x000fe20007810000 */
[----:B------:R-:W-:Y:S01]  /*11480*/  FMUL.FTZ R62, R74, UR27 ;  /* 0x0000001b4a3e7c20 */ /* 0x000fe20008410000 */
[----:B------:R-:W-:Y:S02]  /*11490*/  WARPGROUP.ARRIVE ;  /* 0x00000000000079c5 */ /* 0x000fe40000000000 */
[----:B------:R-:W-:Y:S02]  /*114a0*/  FMNMX.FTZ R12, R20, R12, !PT ;  /* 0x0000000c140c7209 */ /* 0x000fe40007810000 */
[----:B------:R-:W5:Y:S02]  /*114b0*/  MUFU.TANH R145, R145 ;  /* 0x0000009100917308 */ /* 0x000f640000002400 */
[----:B------:R-:W-:-:S04]  /*114c0*/  FMNMX.FTZ R12, R21, R12, !PT ;  /* 0x0000000c150c7209 */ /* 0x000fc80007810000 */
        /* <DEDUP_REMOVED lines=15> */
[----:B0-----:R-:W-:Y:S02]  /*115c0*/  FMNMX.FTZ R12, R34, R12, !PT ;  /* 0x0000000c220c7209 */ /* 0x001fe40007810000 */
[----:B------:R-:W0:Y:S02]  /*115d0*/  MUFU.TANH R41, R41 ;  /* 0x0000002900297308 */ /* 0x000e240000002400 */
[----:B-1----:R-:W-:-:S04]  /*115e0*/  FMNMX.FTZ R12, R35, R12, !PT ;  /* 0x0000000c230c7209 */ /* 0x002fc80007810000 */
[----:B------:R-:W-:Y:S02]  /*115f0*/  FMNMX.FTZ R12, R38, R12, !PT ;  /* 0x0000000c260c7209 */ /* 0x000fe40007810000 */
[----:B------:R-:W1:Y:S02]  /*11600*/  MUFU.TANH R44, R44 ;  /* 0x0000002c002c7308 */ /* 0x000e640000002400 */
[----:B------:R-:W-:-:S04]  /*11610*/  FMNMX.FTZ R12, R40, R12, !PT ;  /* 0x0000000c280c7209 */ /* 0x000fc80007810000 */
[----:B------:R-:W-:Y:S02]  /*11620*/  FMNMX.FTZ R12, R42, R12, !PT ;  /* 0x0000000c2a0c7209 */ /* 0x000fe40007810000 */
[----:B------:R-:W1:Y:S02]  /*11630*/  MUFU.TANH R57, R57 ;  /* 0x0000003900397308 */ /* 0x000e640000002400 */
[----:B------:R-:W-:-:S04]  /*11640*/  FMNMX.FTZ R12, R43, R12, !PT ;  /* 0x0000000c2b0c7209 */ /* 0x000fc80007810000 */
[----:B--2---:R-:W-:Y:S02]  /*11650*/  FMNMX.FTZ R12, R45, R12, !PT ;  /* 0x0000000c2d0c7209 */ /* 0x004fe40007810000 */
[----:B------:R-:W2:Y:S02]  /*11660*/  MUFU.TANH R58, R58 ;  /* 0x0000003a003a7308 */ /* 0x000ea40000002400 */
[----:B---3--:R-:W-:-:S04]  /*11670*/  FMNMX.FTZ R12, R46, R12, !PT ;  /* 0x0000000c2e0c7209 */ /* 0x008fc80007810000 */
[----:B----4-:R-:W-:Y:S02]  /*11680*/  FMNMX.FTZ R12, R47, R12, !PT ;  /* 0x0000000c2f0c7209 */ /* 0x010fe40007810000 */
[----:B------:R-:W3:Y:S02]  /*11690*/  MUFU.TANH R59, R59 ;  /* 0x0000003b003b7308 */ /* 0x000ee40000002400 */
[----:B------:R-:W-:-:S04]  /*116a0*/  FMNMX.FTZ R12, R48, R12, !PT ;  /* 0x0000000c300c7209 */ /* 0x000fc80007810000 */
[----:B------:R-:W-:Y:S02]  /*116b0*/  FMNMX.FTZ R12, R49, R12, !PT ;  /* 0x0000000c310c7209 */ /* 0x000fe40007810000 */
[----:B------:R-:W4:Y:S02]  /*116c0*/  MUFU.TANH R60, R60 ;  /* 0x0000003c003c7308 */ /* 0x000f240000002400 */
[----:B-----5:R-:W-:-:S04]  /*116d0*/  FMNMX.FTZ R12, R50, R12, !PT ;  /* 0x0000000c320c7209 */ /* 0x020fc80007810000 */
[----:B------:R-:W-:Y:S02]  /*116e0*/  FMNMX.FTZ R12, R51, R12, !PT ;  /* 0x0000000c330c7209 */ /* 0x000fe40007810000 */
[----:B------:R-:W-:Y:S02]  /*116f0*/  MUFU.TANH R61, R61 ;  /* 0x0000003d003d7308 */ /* 0x000fe40000002400 */
[----:B------:R-:W-:-:S04]  /*11700*/  FMNMX.FTZ R12, R52, R12, !PT ;  /* 0x0000000c340c7209 */ /* 0x000fc80007810000 */
[----:B------:R-:W-:Y:S02]  /*11710*/  FMNMX.FTZ R12, R53, R12, !PT ;  /* 0x0000000c350c7209 */ /* 0x000fe40007810000 */
[----:B------:R-:W-:Y:S02]  /*11720*/  MUFU.TANH R62, R62 ;  /* 0x0000003e003e7308 */ /* 0x000fe40000002400 */
[----:B------:R-:W-:-:S04]  /*11730*/  FMNMX.FTZ R12, R54, R12, !PT ;  /* 0x0000000c360c7209 */ /* 0x000fc80007810000 */
[----:B------:R-:W-:Y:S02]  /*11740*/  FMNMX.FTZ R12, R56, R12, !PT ;  /* 0x0000000c380c7209 */ /* 0x000fe40007810000 */
[----:B------:R-:W-:Y:S02]  /*11750*/  MUFU.TANH R63, R63 ;  /* 0x0000003f003f7308 */ /* 0x000fe40000002400 */
[----:B------:R-:W-:-:S05]  /*11760*/  FMNMX.FTZ R12, R55, R12, !PT ;  /* 0x0000000c370c7209 */ /* 0x000fca0007810000 */
[----:B------:R-:W5:Y:S01]  /*11770*/  SHFL.BFLY PT, R64, R12, 0x2, 0x1f ;  /* 0x0c401f000c407f89 */ /* 0x000f6200000e0000 */
[----:B------:R-:W-:Y:S08]  /*11780*/  MUFU.TANH R65, R65 ;  /* 0x0000004100417308 */ /* 0x000ff00000002400 */
[----:B------:R-:W-:Y:S08]  /*11790*/  MUFU.TANH R66, R66 ;  /* 0x0000004200427308 */ /* 0x000ff00000002400 */
[----:B------:R-:W-:Y:S01]  /*117a0*/  MUFU.TANH R67, R67 ;  /* 0x0000004300437308 */ /* 0x000fe20000002400 */
[----:B-----5:R-:W-:Y:S01]  /*117b0*/  FMNMX.FTZ R12, R12, R64, !PT ;  /* 0x000000400c0c7209 */ /* 0x020fe20007810000 */
[----:B------:R-:W-:-:S06]  /*117c0*/  FMUL.FTZ R64, R78, UR27 ;  /* 0x0000001b4e407c20 */ /* 0x000fcc0008410000 */
[----:B------:R-:W-:Y:S01]  /*117d0*/  MUFU.TANH R68, R68 ;  /* 0x0000004400447308 */ /* 0x000fe20000002400 */
[----:B------:R-:W5:Y:S07]  /*117e0*/  SHFL.BFLY PT, R69, R12, 0x1, 0x1f ;  /* 0x0c201f000c457f89 */ /* 0x000f6e00000e0000 */
[----:B------:R-:W-:Y:S01]  /*117f0*/  MUFU.TANH R64, R64 ;  /* 0x0000004000407308 */ /* 0x000fe20000002400 */
[----:B-----5:R-:W-:-:S07]  /*11800*/  FMNMX.FTZ R12, R12, R69, !PT ;  /* 0x000000450c0c7209 */ /* 0x020fce0007810000 */
[----:B------:R-:W-:Y:S01]  /*11810*/  MUFU.TANH R69, R87 ;  /* 0x0000005700457308 */ /* 0x000fe20000002400 */
[C---:B------:R-:W-:Y:S01]  /*11820*/  FMUL.FTZ R71, R12.reuse, UR41 ;  /* 0x000000290c477c20 */ /* 0x040fe20008410000 */
[----:B------:R-:W-:-:S03]  /*11830*/  FADD.FTZ R14, -R12, R14 ;  /* 0x0000000e0c0e7221 */ /* 0x000fc60000010100 */
[--C-:B------:R-:W-:Y:S01]  /*11840*/  FFMA.FTZ R148, R5, UR41, -R71.reuse ;  /* 0x0000002905947c23 */ /* 0x100fe20008010847 */
[----:B------:R-:W-:Y:S01]  /*11850*/  FMNMX.FTZ R5, R81, R13, !PT ;  /* 0x0000000d51057209 */ /* 0x000fe20007810000 */
[--C-:B------:R-:W-:Y:S01]  /*11860*/  FFMA.FTZ R150, R20, UR41, -R71.reuse ;  /* 0x0000002914967c23 */ /* 0x100fe20008010847 */
[--C-:B------:R-:W-:Y:S01]  /*11870*/  FFMA.FTZ R70, R21, UR41, -R71.reuse ;  /* 0x0000002915467c23 */ /* 0x100fe20008010847 */
[----:B------:R-:W-:Y:S01]  /*11880*/  VIADD R20, R10, 0x200 ;  /* 0x000002000a147836 */ /* 0x000fe20000000000 */
[----:B------:R-:W-:Y:S01]  /*11890*/  FMNMX.FTZ R5, R80, R5, !PT ;  /* 0x0000000550057209 */ /* 0x000fe20007810000 */
[----:B------:R-:W-:Y:S02]  /*118a0*/  IMAD.MOV.U32 R21, RZ, RZ, 0x40000040 ;  /* 0x40000040ff157424 */ /* 0x000fe400078e00ff */
[--C-:B------:R-:W-:Y:S01]  /*118b0*/  FFMA.FTZ R144, R24, UR41, -R71.reuse ;  /* 0x0000002918907c23 */ /* 0x100fe20008010847 */
[--C-:B------:R-:W-:Y:S01]  /*118c0*/  FFMA.FTZ R24, R25, UR41, -R71.reuse ;  /* 0x0000002919187c23 */ /* 0x100fe20008010847 */
[----:B------:R-:W-:Y:S01]  /*118d0*/  FMNMX.FTZ R5, R77, R5, !PT ;  /* 0x000000054d057209 */ /* 0x000fe20007810000 */
[--C-:B------:R-:W-:Y:S01]  /*118e0*/  FFMA.FTZ R25, R31, UR41, -R71.reuse ;  /* 0x000000291f197c23 */ /* 0x100fe20008010847 */
[----:B------:R-:W-:Y:S01]  /*118f0*/  R2UR UR10, R20 ;  /* 0x00000000140a72ca */ /* 0x000fe200000e0000 */
[--C-:B------:R-:W-:Y:S01]  /*11900*/  FFMA.FTZ R31, R40, UR41, -R71.reuse ;  /* 0x00000029281f7c23 */ /* 0x100fe20008010847 */
[----:B------:R-:W-:Y:S01]  /*11910*/  FMNMX.FTZ R5, R76, R5, !PT ;  /* 0x000000054c057209 */ /* 0x000fe20007810000 */
[----:B------:R-:W-:Y:S01]  /*11920*/  VIADD R20, R10, 0x280 ;  /* 0x000002800a147836 */ /* 0x000fe20000000000 */
[----:B------:R-:W-:Y:S01]  /*11930*/  R2UR UR11, R21 ;  /* 0x00000000150b72ca */ /* 0x000fe200000e0000 */
[----:B------:R-:W-:Y:S01]  /*11940*/  IMAD.MOV.U32 R21, RZ, RZ, 0x40000040 ;  /* 0x40000040ff157424 */ /* 0x000fe200078e00ff */
[----:B------:R-:W-:Y:S01]  /*11950*/  FMNMX.FTZ R5, R73, R5, !PT ;  /* 0x0000000549057209 */ /* 0x000fe20007810000 */
[--C-:B------:R-:W-:Y:S01]  /*11960*/  FFMA.FTZ R146, R26, UR41, -R71.reuse ;  /* 0x000000291a927c23 */ /* 0x100fe20008010847 */
[--C-:B------:R-:W-:Y:S01]  /*11970*/  FFMA.FTZ R26, R27, UR41, -R71.reuse ;  /* 0x000000291b1a7c23 */ /* 0x100fe20008010847 */
[--C-:B------:R-:W-:Y:S01]  /*11980*/  FFMA.FTZ R27, R29, UR41, -R71.reuse ;  /* 0x000000291d1b7c23 */ /* 0x100fe20008010847 */
[----:B------:R-:W-:Y:S01]  /*11990*/  FMNMX.FTZ R5, R72, R5, !PT ;  /* 0x0000000548057209 */ /* 0x000fe20007810000 */
[--C-:B------:R-:W-:Y:S01]  /*119a0*/  FFMA.FTZ R29, R35, UR41, -R71.reuse ;  /* 0x00000029231d7c23 */ /* 0x100fe20008010847 */
[--C-:B------:R-:W-:Y:S01]  /*119b0*/  FFMA.FTZ R35, R48, UR41, -R71.reuse ;  /* 0x0000002930237c23 */ /* 0x100fe20008010847 */
[----:B------:R-:W-:Y:S01]  /*119c0*/  FMUL.FTZ R14, R14, UR41 ;  /* 0x000000290e0e7c20 */ /* 0x000fe20008410000 */
[----:B------:R-:W-:Y:S01]  /*119d0*/  FMNMX.FTZ R5, R137, R5, !PT ;  /* 0x0000000589057209 */ /* 0x000fe20007810000 */
[--C-:B------:R-:W-:Y:S01]  /*119e0*/  FFMA.FTZ R11, R11, UR41, -R71.reuse ;  /* 0x000000290b0b7c23 */ /* 0x100fe20008010847 */
[----:B------:R-:W-:Y:S01]  /*119f0*/  MUFU.EX2 R148, R148 ;  /* 0x0000009400947308 */ /* 0x000fe20000000800 */
[----:B------:R-:W-:Y:S01]  /*11a00*/  HGMMA.64x64x16.F32 R88, R132, gdesc[UR8].tnspB, R88, gsb0 ;  /* 0x40e0000884587df0 */ /* 0x000fe20008000858 */
[----:B------:R-:W-:Y:S01]  /*11a10*/  FMNMX.FTZ R5, R139, R5, !PT ;  /* 0x000000058b057209 */ /* 0x000fe20007810000 */
[--C-:B------:R-:W-:Y:S01]  /*11a20*/  FFMA.FTZ R136, R32, UR41, -R71.reuse ;  /* 0x0000002920887c23 */ /* 0x100fe20008010847 */
[----:B------:R-:W-:Y:S01]  /*11a30*/  R2UR UR10, R20 ;  /* 0x00000000140a72ca */ /* 0x000fe200000e0000 */
[--C-:B------:R-:W-:Y:S01]  /*11a40*/  FFMA.FTZ R32, R43, UR41, -R71.reuse ;  /* 0x000000292b207c23 */ /* 0x100fe20008010847 */
[----:B------:R-:W-:Y:S01]  /*11a50*/  FMNMX.FTZ R5, R151, R5, !PT ;  /* 0x0000000597057209 */ /* 0x000fe20007810000 */
[--C-:B------:R-:W-:Y:S01]  /*11a60*/  FFMA.FTZ R43, R52, UR41, -R71.reuse ;  /* 0x00000029342b7c23 */ /* 0x100fe20008010847 */
[----:B------:R-:W-:Y:S01]  /*11a70*/  R2UR UR11, R21 ;  /* 0x00000000150b72ca */ /* 0x000fe200000e0000 */
[----:B------:R-:W-:Y:S01]  /*11a80*/  IMAD.MOV.U32 R21, RZ, RZ, 0x40000040 ;  /* 0x40000040ff157424 */ /* 0x000fe200078e00ff */
[----:B------:R-:W-:Y:S01]  /*11a90*/  FMNMX.FTZ R5, R149, R5, !PT ;  /* 0x0000000595057209 */ /* 0x000fe20007810000 */
[----:B------:R-:W5:Y:S01]  /*11aa0*/  MUFU.EX2 R14, R14 ;  /* 0x0000000e000e7308 */ /* 0x000f620000000800 */
        /* <DEDUP_REMOVED lines=13> */
[----:B------:R-:W-:Y:S01]  /*11b80*/  FFMA.FTZ R34, R47, UR41, -R71 ;  /* 0x000000292f227c23 */ /* 0x000fe20008010847 */
[----:B------:R-:W-:Y:S01]  /*11b90*/  FMNMX.FTZ R5, R141, R5, !PT ;  /* 0x000000058d057209 */ /* 0x000fe20007810000 */
[----:B------:R-:W-:Y:S08]  /*11ba0*/  MUFU.EX2 R150, R150 ;  /* 0x0000009600967308 */ /* 0x000ff00000000800 */
[----:B------:R-:W-:Y:S01]  /*11bb0*/  MUFU.EX2 R70, R70 ;  /* 0x0000004600467308 */ /* 0x000fe20000000800 */
[----:B------:R-:W-:-:S07]  /*11bc0*/  FMNMX.FTZ R5, R36, R5, !PT ;  /* 0x0000000524057209 */ /* 0x000fce0007810000 */
[----:B------:R-:W-:Y:S01]  /*11bd0*/  MUFU.EX2 R144, R144 ;  /* 0x0000009000907308 */ /* 0x000fe20000000800 */
[----:B------:R-:W-:-:S07]  /*11be0*/  FMNMX.FTZ R5, R37, R5, !PT ;  /* 0x0000000525057209 */ /* 0x000fce0007810000 */
[----:B------:R-:W-:Y:S01]  /*11bf0*/  MUFU.EX2 R24, R24 ;  /* 0x0000001800187308 */ /* 0x000fe20000000800 */
[----:B------:R-:W-:-:S07]  /*11c00*/  FMNMX.FTZ R5, R39, R5, !PT ;  /* 0x0000000527057209 */ /* 0x000fce0007810000 */
[----:B------:R-:W-:Y:S01]  /*11c10*/  MUFU.EX2 R146, R146 ;  /* 0x0000009200927308 */ /* 0x000fe20000000800 */
[----:B0-----:R-:W-:-:S07]  /*11c20*/  FMNMX.FTZ R5, R41, R5, !PT ;  /* 0x0000000529057209 */ /* 0x001fce0007810000 */
[----:B------:R-:W-:Y:S01]  /*11c30*/  MUFU.EX2 R26, R26 ;  /* 0x0000001a001a7308 */ /* 0x000fe20000000800 */
[----:B-1----:R-:W-:-:S07]  /*11c40*/  FMNMX.FTZ R5, R44, R5, !PT ;  /* 0x000000052c057209 */ /* 0x002fce0007810000 */
[----:B------:R-:W-:Y:S01]  /*11c50*/  MUFU.EX2 R27, R27 ;  /* 0x0000001b001b7308 */ /* 0x000fe20000000800 */
[----:B------:R-:W-:Y:S01]  /*11c60*/  FMNMX.FTZ R5, R57, R5, !PT ;  /* 0x0000000539057209 */ /* 0x000fe20007810000 */
[----:B------:R-:W-:-:S03]  /*11c70*/  WARPGROUP.DEPBAR.LE gsb0, 0x0 ;  /* 0x00008000000079c5 */ /* 0x000fc60000010000 */
[----:B--2---:R-:W-:Y:S01]  /*11c80*/  FMNMX.FTZ R5, R58, R5, !PT ;  /* 0x000000053a057209 */ /* 0x004fe20007810000 */
[----:B------:R-:W-:Y:S01]  /*11c90*/  WARPGROUP.ARRIVE ;  /* 0x00000000000079c5 */ /* 0x000fe20000000000 */
[--C-:B------:R-:W-:Y:S01]  /*11ca0*/  FFMA.FTZ R134, R42, UR41, -R71.reuse ;  /* 0x000000292a867c23 */ /* 0x100fe20008010847 */
[--C-:B------:R-:W-:Y:S01]  /*11cb0*/  FFMA.FTZ R42, R51, UR41, -R71.reuse ;  /* 0x00000029332a7c23 */ /* 0x100fe20008010847 */
[----:B---3--:R-:W-:Y:S01]  /*11cc0*/  FMNMX.FTZ R5, R59, R5, !PT ;  /* 0x000000053b057209 */ /* 0x008fe20007810000 */
[--C-:B------:R-:W-:Y:S01]  /*11cd0*/  FFMA.FTZ R132, R38, UR41, -R71.reuse ;  /* 0x0000002926847c23 */ /* 0x100fe20008010847 */
[--C-:B------:R-:W-:Y:S01]  /*11ce0*/  FFMA.FTZ R38, R49, UR41, -R71.reuse ;  /* 0x0000002931267c23 */ /* 0x100fe20008010847 */
[----:B------:R-:W-:Y:S01]  /*11cf0*/  HGMMA.64x64x16.F32 R88, R128, gdesc[UR8].tnspB, R88, gsb0 ;  /* 0x40e0000880587df0 */ /* 0x000fe20008000858 */
[----:B----4-:R-:W-:Y:S01]  /*11d00*/  FMNMX.FTZ R5, R60, R5, !PT ;  /* 0x000000053c057209 */ /* 0x010fe20007810000 */
[----:B-----5:R-:W-:Y:S01]  /*11d10*/  FFMA.FTZ R4, R14, R4, R148 ;  /* 0x000000040e047223 */ /* 0x020fe20000010094 */
[----:B------:R-:W-:Y:S01]  /*11d20*/  R2UR UR11, R21 ;  /* 0x00000000150b72ca */ /* 0x000fe200000e0000 */
[----:B------:R-:W-:Y:S01]  /*11d30*/  IMAD.MOV.U32 R21, RZ, RZ, 0x40000040 ;  /* 0x40000040ff157424 */ /* 0x000fe200078e00ff */
[----:B------:R-:W-:Y:S01]  /*11d40*/  FMNMX.FTZ R5, R61, R5, !PT ;  /* 0x000000053d057209 */ /* 0x000fe20007810000 */
[----:B------:R-:W-:Y:S01]  /*11d50*/  FFMA.FTZ R47, R56, UR41, -R71 ;  /* 0x00000029382f7c23 */ /* 0x000fe20008010847 */
        /* <DEDUP_REMOVED lines=17> */
[----:B0-----:R-:W-:Y:S01]  /*11e70*/  FMNMX.FTZ R5, R5, R40, !PT ;  /* 0x0000002805057209 */ /* 0x001fe20007810000 */
[----:B------:R-:W-:-:S04]  /*11e80*/  FFMA.FTZ R40, R50, UR41, -R71 ;  /* 0x0000002932287c23 */ /* 0x000fc80008010847 */
[----:B------:R-:W0:Y:S02]  /*11e90*/  SHFL.BFLY PT, R20, R5, 0x1, 0x1f ;  /* 0x0c201f0005147f89 */ /* 0x000e2400000e0000 */
[----:B------:R-:W-:Y:S01]  /*11ea0*/  MUFU.EX2 R31, R31 ;  /* 0x0000001f001f7308 */ /* 0x000fe20000000800 */
[----:B------:R-:W-:Y:S02]  /*11eb0*/  WARPGROUP.DEPBAR.LE gsb0, 0x0 ;  /* 0x00008000000079c5 */ /* 0x000fe40000010000 */
[----:B------:R-:W-:-:S05]  /*11ec0*/  WARPGROUP.ARRIVE ;  /* 0x00000000000079c5 */ /* 0x000fca0000000000 */
[----:B------:R-:W-:Y:S08]  /*11ed0*/  MUFU.EX2 R134, R134 ;  /* 0x0000008600867308 */ /* 0x000ff00000000800 */
[----:B------:R-:W-:Y:S01]  /*11ee0*/  MUFU.EX2 R32, R32 ;  /* 0x0000002000207308 */ /* 0x000fe20000000800 */
[----:B0-----:R-:W-:-:S07]  /*11ef0*/  FMNMX.FTZ R5, R5, R20, !PT ;  /* 0x0000001405057209 */ /* 0x001fce0007810000 */
[----:B------:R-:W-:Y:S01]  /*11f00*/  MUFU.EX2 R30, R30 ;  /* 0x0000001e001e7308 */ /* 0x000fe20000000800 */
[C---:B------:R-:W-:Y:S01]  /*11f10*/  FMUL.FTZ R50, R5.reuse, UR41 ;  /* 0x0000002905327c20 */ /* 0x040fe20008410000 */
[----:B------:R-:W-:-:S03]  /*11f20*/  FADD.FTZ R20, -R5, R13 ;  /* 0x0000000d05147221 */ /* 0x000fc60000010100 */
[--C-:B------:R-:W-:Y:S01]  /*11f30*/  FFMA.FTZ R133, R39, UR41, -R50.reuse ;  /* 0x0000002927857c23 */ /* 0x100fe20008010832 */
[----:B------:R-:W-:Y:S01]  /*11f40*/  FMUL.FTZ R20, R20, UR41 ;  /* 0x0000002914147c20 */ /* 0x000fe20008410000 */
[----:B------:R-:W2:Y:S01]  /*11f50*/  LDL R39, [R1+0x40] ;  /* 0x0000400001277983 */ /* 0x000ea20000100800 */
[--C-:B------:R-:W-:Y:S01]  /*11f60*/  FFMA.FTZ R51, R80, UR41, -R50.reuse ;  /* 0x0000002950337c23 */ /* 0x100fe20008010832 */
[--C-:B------:R-:W-:Y:S01]  /*11f70*/  FFMA.FTZ R49, R81, UR41, -R50.reuse ;  /* 0x0000002951317c23 */ /* 0x100fe20008010832 */
[----:B------:R0:W-:Y:S01]  /*11f80*/  MUFU.EX2 R48, R20 ;  /* 0x0000001400307308 */ /* 0x0001e20000000800 */
[----:B------:R-:W1:Y:S01]  /*11f90*/  S2R R80, SR_TID.X ;  /* 0x0000000000507919 */ /* 0x000e620000002100 */
[--C-:B------:R-:W-:Y:S01]  /*11fa0*/  FFMA.FTZ R52, R77, UR41, -R50.reuse ;  /* 0x000000294d347c23 */ /* 0x100fe20008010832 */
[--C-:B------:R-:W-:Y:S01]  /*11fb0*/  FFMA.FTZ R54, R76, UR41, -R50.reuse ;  /* 0x000000294c367c23 */ /* 0x100fe20008010832 */
[--C-:B------:R-:W-:Y:S01]  /*11fc0*/  FFMA.FTZ R53, R73, UR41, -R50.reuse ;  /* 0x0000002949357c23 */ /* 0x100fe20008010832 */
[--C-:B------:R-:W-:Y:S01]  /*11fd0*/  FFMA.FTZ R72, R72, UR41, -R50.reuse ;  /* 0x0000002948487c23 */ /* 0x100fe20008010832 */
[--C-:B------:R-:W-:Y:S01]  /*11fe0*/  FFMA.FTZ R76, R139, UR41, -R50.reuse ;  /* 0x000000298b4c7c23 */ /* 0x100fe20008010832 */
[----:B------:R-:W-:Y:S01]  /*11ff0*/  FFMA.FTZ R139, R36, UR41, -R50 ;  /* 0x00000029248b7c23 */ /* 0x000fe20008010832 */
[----:B------:R-:W3:Y:S01]  /*12000*/  MUFU.EX2 R49, R49 ;  /* 0x0000003100317308 */ /* 0x000ee20000000800 */
[----:B0-----:R-:W-:-:S02]  /*12010*/  VIADD R20, R10, 0x300 ;  /* 0x000003000a147836 */ /* 0x001fc40000000000 */
[--C-:B------:R-:W-:Y:S01]  /*12020*/  FFMA.FTZ R56, R151, UR41, -R50.reuse ;  /* 0x0000002997387c23 */ /* 0x100fe20008010832 */
[--C-:B------:R-:W-:Y:S01]  /*12030*/  FFMA.FTZ R73, R149, UR41, -R50.reuse ;  /* 0x0000002995497c23 */ /* 0x100fe20008010832 */
[--C-:B------:R-:W-:Y:S01]  /*12040*/  FFMA.FTZ R71, R147, UR41, -R50.reuse ;  /* 0x0000002993477c23 */ /* 0x100fe20008010832 */
[--C-:B------:R-:W-:Y:S01]  /*12050*/  FFMA.FTZ R74, R145, UR41, -R50.reuse ;  /* 0x00000029914a7c23 */ /* 0x100fe20008010832 */
[----:B------:R-:W-:Y:S01]  /*12060*/  R2UR UR10, R20 ;  /* 0x00000000140a72ca */ /* 0x000fe200000e0000 */
[----:B------:R-:W-:Y:S01]  /*12070*/  VIADD R20, R10, 0x380 ;  /* 0x000003800a147836 */ /* 0x000fe20000000000 */
[----:B------:R-:W0:Y:S01]  /*12080*/  MUFU.EX2 R51, R51 ;  /* 0x0000003300337308 */ /* 0x000e220000000800 */
[--C-:B------:R-:W-:Y:S01]  /*12090*/  FFMA.FTZ R10, R37, UR41, -R50.reuse ;  /* 0x00000029250a7c23 */ /* 0x100fe20008010832 */
[----:B------:R-:W-:-:S06]  /*120a0*/  FFMA.FTZ R75, R141, UR41, -R50 ;  /* 0x000000298d4b7c23 */ /* 0x000fcc0008010832 */
[----:B------:R-:W4:Y:S03]  /*120b0*/  MUFU.EX2 R52, R52 ;  /* 0x0000003400347308 */ /* 0x000f260000000800 */
[----:B------:R-:W-:Y:S01]  /*120c0*/  HGMMA.64x64x16.F32 R88, R124, gdesc[UR8].tnspB, R88, gsb0 ;  /* 0x40e000087c587df0 */ /* 0x000fe20008000858 */
[----:B------:R-:W-:Y:S02]  /*120d0*/  R2UR UR10, R20 ;  /* 0x00000000140a72ca */ /* 0x000fe400000e0000 */
[----:B------:R-:W-:Y:S01]  /*120e0*/  R2UR UR11, R21 ;  /* 0x00000000150b72ca */ /* 0x000fe200000e0000 */
[----:B------:R-:W-:Y:S01]  /*120f0*/  @!P1 IMAD R21, R16, 0x8, R2 ;  /* 0x0000000810159824 */ /* 0x000fe200078e0202 */
[----:B------:R-:W5:Y:S01]  /*12100*/  MUFU.EX2 R54, R54 ;  /* 0x0000003600367308 */ /* 0x000f620000000800 */
[----:B-1----:R-:W-:Y:S02]  /*12110*/  SHF.R.U32.HI R77, RZ, 0x7, R80 ;  /* 0x00000007ff4d7819 */ /* 0x002fe40000011650 */
[----:B------:R-:W-:Y:S01]  /*12120*/  ISETP.GE.U32.AND P2, PT, R80, 0x180, PT ;  /* 0x000001805000780c */ /* 0x000fe20003f46070 */
[----:B------:R-:W-:Y:S01]  /*12130*/  @!P1 VIADD R21, R21, 0x16840 ;  /* 0x0001684015159836 */ /* 0x000fe20000000000 */
[----:B------:R-:W-:Y:S01]  /*12140*/  IADD3 R20, R77, 0x9, RZ ;  /* 0x000000094d147810 */ /* 0x000fe20007ffe0ff */
[----:B---3--:R-:W-:-:S02]  /*12150*/  FFMA.FTZ R36, R48, R3, R49 ;  /* 0x0000000330247223 */ /* 0x008fc40000010031 */
[----:B------:R-:W1:Y:S08]  /*12160*/  MUFU.EX2 R53, R53 ;  /* 0x0000003500357308 */ /* 0x000e700000000800 */
[----:B------:R3:W-:Y:S08]  /*12170*/  MUFU.EX2 R13, R55 ;  /* 0x00000037000d7308 */ /* 0x0007f00000000800 */
[----:B------:R-:W1:Y:S08]  /*12180*/  MUFU.EX2 R72, R72 ;  /* 0x0000004800487308 */ /* 0x000e700000000800 */
[----:B------:R-:W-:Y:S08]  /*12190*/  MUFU.EX2 R76, R76 ;  /* 0x0000004c004c7308 */ /* 0x000ff00000000800 */
[----:B------:R-:W-:Y:S08]  /*121a0*/  MUFU.EX2 R56, R56 ;  /* 0x0000003800387308 */ /* 0x000ff00000000800 */
[----:B------:R-:W-:Y:S08]  /*121b0*/  MUFU.EX2 R73, R73 ;  /* 0x0000004900497308 */ /* 0x000ff00000000800 */
[----:B------:R-:W-:Y:S01]  /*121c0*/  MUFU.EX2 R71, R71 ;  /* 0x0000004700477308 */ /* 0x000fe20000000800 */
[----:B------:R-:W-:-:S07]  /*121d0*/  FFMA.FTZ R135, R44, UR41, -R50 ;  /* 0x000000292c877c23 */ /* 0x000fce0008010832 */
[----:B------:R-:W-:Y:S08]  /*121e0*/  MUFU.EX2 R74, R74 ;  /* 0x0000004a004a7308 */ /* 0x000ff00000000800 */
[----:B------:R-:W-:Y:S01]  /*121f0*/  MUFU.EX2 R75, R75 ;  /* 0x0000004b004b7308 */ /* 0x000fe20000000800 */
[----:B------:R-:W-:Y:S02]  /*12200*/  WARPGROUP.DEPBAR.LE gsb0, 0x0 ;  /* 0x00008000000079c5 */ /* 0x000fe40000010000 */
[----:B------:R-:W-:Y:S01]  /*12210*/  WARPGROUP.ARRIVE ;  /* 0x00000000000079c5 */ /* 0x000fe20000000000 */
[----:B------:R-:W-:Y:S01]  /*12220*/  SEL R37, R20, 0x9, !P2 ;  /* 0x0000000914257807 */ /* 0x000fe20005000000 */
[----:B---3--:R-:W-:Y:S01]  /*12230*/  FFMA.FTZ R55, R137, UR41, -R50 ;  /* 0x0000002989377c23 */ /* 0x008fe20008010832 */
[----:B------:R-:W-:Y:S01]  /*12240*/  @!P1 PRMT R21, RZ, 0x654, R21 ;  /* 0x00000654ff159816 */ /* 0x000fe20000000015 */
[----:B------:R-:W-:Y:S01]  /*12250*/  FADD.FTZ R3, R11, R4 ;  /* 0x000000040b037221 */ /* 0x000fe20000010000 */
[--C-:B------:R-:W-:Y:S01]  /*12260*/  FFMA.FTZ R137, R143, UR41, -R50.reuse ;  /* 0x000000298f897c23 */ /* 0x100fe20008010832 */
[----:B------:R-:W-:Y:S01]  /*12270*/  HGMMA.64x64x16.F32 R88, R120, gdesc[UR8].tnspB, R88, gsb0 ;  /* 0x40e0000878587df0 */ /* 0x000fe20008000858 */
[----:B------:R-:W-:Y:S08]  /*12280*/  MUFU.EX2 R139, R139 ;  /* 0x0000008b008b7308 */ /* 0x000ff00000000800 */
[----:B------:R-:W3:Y:S08]  /*12290*/  MUFU.EX2 R55, R55 ;  /* 0x0000003700377308 */ /* 0x000ef00000000800 */
[----:B------:R-:W3:Y:S01]  /*122a0*/  MUFU.EX2 R137, R137 ;  /* 0x0000008900897308 */ /* 0x000ee20000000800 */
[----:B------:R-:W-:-:S07]  /*122b0*/  FFMA.FTZ R41, R41, UR41, -R50 ;  /* 0x0000002929297c23 */ /* 0x000fce0008010832 */
[----:B------:R-:W3:Y:S08]  /*122c0*/  MUFU.EX2 R10, R10 ;  /* 0x0000000a000a7308 */ /* 0x000ef00000000800 */
[----:B------:R-:W3:Y:S08]  /*122d0*/  MUFU.EX2 R133, R133 ;  /* 0x0000008500857308 */ /* 0x000ef00000000800 */
[----:B------:R-:W-:Y:S08]  /*122e0*/  MUFU.EX2 R33, R33 ;  /* 0x0000002100217308 */ /* 0x000ff00000000800 */
[----:B------:R-:W-:Y:S08]  /*122f0*/  MUFU.EX2 R34, R34 ;  /* 0x0000002200227308 */ /* 0x000ff00000000800 */
[----:B------:R-:W-:Y:S01]  /*12300*/  MUFU.EX2 R35, R35 ;  /* 0x0000002300237308 */ /* 0x000fe20000000800 */
[----:B------:R-:W-:-:S07]  /*12310*/  F2FP.F16.F32.PACK_AB R148, R11, R148 ;  /* 0x000000940b94723e */ /* 0x000fce00000000ff */
[----:B------:R-:W-:Y:S08]  /*12320*/  MUFU.EX2 R38, R38 ;  /* 0x0000002600267308 */ /* 0x000ff00000000800 */
[----:B------:R-:W-:Y:S01]  /*12330*/  MUFU.EX2 R40, R40 ;  /* 0x0000002800287308 */ /* 0x000fe20000000800 */
[----:B------:R-:W-:Y:S02]  /*12340*/  WARPGROUP.DEPBAR.LE gsb0, 0x0 ;  /* 0x00008000000079c5 */ /* 0x000fe40000010000 */
[----:B------:R3:W-:Y:S06]  /*12350*/  BAR.ARV R37, 0x100 ;  /* 0x000400250000751d */ /* 0x0007ec0000002000 */
[----:B------:R0:W-:Y:S01]  /*12360*/  @!P1 SYNCS.ARRIVE.TRANS64.RED.A1T0 RZ, [R21+URZ], RZ ;  /* 0x000000ff15ff99a7 */ /* 0x0001e2000810043f */
[----:B------:R-:W-:Y:S01]  /*12370*/  MUFU.EX2 R42, R42 ;  /* 0x0000002a002a7308 */ /* 0x000fe20000000800 */
[----:B0-----:R-:W-:-:S02]  /*12380*/  @!P1 IMAD R21, R15, 0x8, R2 ;  /* 0x000000080f159824 */ /* 0x001fc400078e0202 */
[----:B------:R-:W-:-:S05]  /*12390*/  FADD.FTZ R15, R51, R36 ;  /* 0x00000024330f7221 */ /* 0x000fca0000010000 */
[----:B------:R-:W-:Y:S01]  /*123a0*/  MUFU.EX2 R43, R43 ;  /* 0x0000002b002b7308 */ /* 0x000fe20000000800 */
[----:B------:R-:W-:Y:S02]  /*123b0*/  @!P1 VIADD R4, R21, 0x16860 ;  /* 0x0001686015049836 */ /* 0x000fe40000000000 */
[----:B------:R-:W-:Y:S01]  /*123c0*/  FADD.FTZ R21, R150, R3 ;  /* 0x0000000396157221 */ /* 0x000fe20000010000 */
[----:B----4-:R-:W-:Y:S02]  /*123d0*/  FADD.FTZ R15, R52, R15 ;  /* 0x0000000f340f7221 */ /* 0x010fe40000010000 */
[----:B------:R-:W-:Y:S01]  /*123e0*/  @!P1 PRMT R36, RZ, 0x654, R4 ;  /* 0x00000654ff249816 */ /* 0x000fe20000000004 */
[----:B------:R-:W-:Y:S01]  /*123f0*/  FADD.FTZ R21, R70, R21 ;  /* 0x0000001546157221 */ /* 0x000fe20000010000 */
[----:B-----5:R-:W-:Y:S01]  /*12400*/  FADD.FTZ R4, R54, R15 ;  /* 0x0000000f36047221 */ /* 0x020fe20000010000 */
[----:B------:R-:W-:Y:S01]  /*12410*/  MUFU.EX2 R45, R45 ;  /* 0x0000002d002d7308 */ /* 0x000fe20000000800 */
[----:B------:R0:W-:Y:S01]  /*12420*/  @!P1 SYNCS.ARRIVE.TRANS64.RED.A1T0 RZ, [R36+URZ], RZ ;  /* 0x000000ff24ff99a7 */ /* 0x0001e2000810043f */
[----:B------:R-:W-:Y:S01]  /*12430*/  FADD.FTZ R21, R144, R21 ;  /* 0x0000001590157221 */ /* 0x000fe20000010000 */
[----:B-1----:R-:W-:-:S03]  /*12440*/  FADD.FTZ R15, R53, R4 ;  /* 0x00000004350f7221 */ /* 0x002fc60000010000 */
[----:B------:R-:W-:Y:S02]  /*12450*/  FADD.FTZ R21, R24, R21 ;  /* 0x0000001518157221 */ /* 0x000fe40000010000 */
[----:B------:R-:W-:Y:S01]  /*12460*/  MUFU.EX2 R46, R46 ;  /* 0x0000002e002e7308 */ /* 0x000fe20000000800 */
[----:B0-----:R-:W-:Y:S01]  /*12470*/  FADD.FTZ R36, R72, R15 ;  /* 0x0000000f48247221 */ /* 0x001fe20000010000 */
[----:B------:R-:W-:-:S03]  /*12480*/  FADD.FTZ R21, R146, R21 ;  /* 0x0000001592157221 */ /* 0x000fc60000010000 */
[----:B---3--:R-:W-:Y:S01]  /*12490*/  FADD.FTZ R37, R55, R36 ;  /* 0x0000002437257221 */ /* 0x008fe20000010000 */
[----:B------:R-:W-:Y:S02]  /*124a0*/  FADD.FTZ R21, R26, R21 ;  /* 0x000000151a157221 */ /* 0x000fe40000010000 */
[----:B------:R-:W-:Y:S01]  /*124b0*/  MUFU.EX2 R47, R47 ;  /* 0x0000002f002f7308 */ /* 0x000fe20000000800 */
[----:B------:R-:W-:Y:S01]  /*124c0*/  FADD.FTZ R37, R76, R37 ;  /* 0x000000254c257221 */ /* 0x000fe20000010000 */
[----:B------:R-:W-:-:S03]  /*124d0*/  FADD.FTZ R36, R140, R21 ;  /* 0x000000158c247221 */ /* 0x000fc60000010000 */
        /* <DEDUP_REMOVED lines=9> */
[----:B------:R-:W0:Y:S01]  /*12570*/  MUFU.EX2 R20, R41 ;  /* 0x0000002900147308 */ /* 0x000e220000000800 */
[----:B------:R-:W-:Y:S01]  /*12580*/  FADD.FTZ R37, R28, R37 ;  /* 0x000000251c257221 */ /* 0x000fe20000010000 */
[----:B------:R-:W-:Y:S01]  /*12590*/  FFMA.FTZ R3, R57, UR41, -R50 ;  /* 0x0000002939037c23 */ /* 0x000fe20008010832 */
[----:B------:R-:W-:Y:S02]  /*125a0*/  FADD.FTZ R36, R75, R36 ;  /* 0x000000244b247221 */ /* 0x000fe40000010000 */
[----:B------:R-:W-:Y:S01]  /*125b0*/  FADD.FTZ R44, R138, R37 ;  /* 0x000000258a2c7221 */ /* 0x000fe20000010000 */
[----:B------:R-:W-:Y:S01]  /*125c0*/  FFMA.FTZ R129, R58, UR41, -R50 ;  /* 0x000000293a817c23 */ /* 0x000fe20008010832 */
[----:B------:R-:W-:Y:S01]  /*125d0*/  FADD.FTZ R21, R139, R36 ;  /* 0x000000248b157221 */ /* 0x000fe20000010000 */
[----:B------:R-:W1:Y:S01]  /*125e0*/  MUFU.EX2 R135, R135 ;  /* 0x0000008700877308 */ /* 0x000e620000000800 */
[----:B------:R-:W-:Y:S01]  /*125f0*/  F2FP.F16.F32.PACK_AB R144, R24, R144 ;  /* 0x000000901890723e */ /* 0x000fe200000000ff */
[----:B------:R-:W-:Y:S01]  /*12600*/  FADD.FTZ R37, R29, R44 ;  /* 0x0000002c1d257221 */ /* 0x000fe20000010000 */
[----:B------:R-:W-:Y:S01]  /*12610*/  FADD.FTZ R24, R10, R21 ;  /* 0x000000150a187221 */ /* 0x000fe20000010000 */
[----:B------:R-:W-:-:S04]  /*12620*/  FFMA.FTZ R4, R59, UR41, -R50 ;  /* 0x000000293b047c23 */ /* 0x000fc80008010832 */
[----:B------:R-:W3:Y:S01]  /*12630*/  MUFU.EX2 R3, R3 ;  /* 0x0000000300037308 */ /* 0x000ee20000000800 */
[----:B------:R-:W-:Y:S01]  /*12640*/  FADD.FTZ R36, R132, R37 ;  /* 0x0000002584247221 */ /* 0x000fe20000010000 */
[----:B------:R-:W-:Y:S01]  /*12650*/  FADD.FTZ R21, R133, R24 ;  /* 0x0000001885157221 */ /* 0x000fe20000010000 */
[----:B------:R-:W-:-:S05]  /*12660*/  FFMA.FTZ R131, R60, UR41, -R50 ;  /* 0x000000293c837c23 */ /* 0x000fca0008010832 */
[----:B------:R-:W4:Y:S01]  /*12670*/  MUFU.EX2 R129, R129 ;  /* 0x0000008100817308 */ /* 0x000f220000000800 */
[----:B------:R-:W-:Y:S01]  /*12680*/  FADD.FTZ R37, R31, R36 ;  /* 0x000000241f257221 */ /* 0x000fe20000010000 */
[----:B0-----:R-:W-:Y:S01]  /*12690*/  FADD.FTZ R24, R20, R21 ;  /* 0x0000001514187221 */ /* 0x001fe20000010000 */
[----:B------:R-:W-:-:S05]  /*126a0*/  FFMA.FTZ R15, R61, UR41, -R50 ;  /* 0x000000293d0f7c23 */ /* 0x000fca0008010832 */
[----:B------:R-:W0:Y:S01]  /*126b0*/  MUFU.EX2 R4, R4 ;  /* 0x0000000400047308 */ /* 0x000e220000000800 */
[----:B------:R-:W-:Y:S01]  /*126c0*/  FADD.FTZ R37, R134, R37 ;  /* 0x0000002586257221 */ /* 0x000fe20000010000 */
[----:B-1----:R-:W-:Y:S01]  /*126d0*/  FADD.FTZ R24, R135, R24 ;  /* 0x0000001887187221 */ /* 0x002fe20000010000 */
[----:B------:R-:W-:-:S05]  /*126e0*/  FFMA.FTZ R125, R62, UR41, -R50 ;  /* 0x000000293e7d7c23 */ /* 0x000fca0008010832 */
[----:B------:R-:W1:Y:S01]  /*126f0*/  MUFU.EX2 R131, R131 ;  /* 0x0000008300837308 */ /* 0x000e620000000800 */
[----:B------:R-:W-:Y:S01]  /*12700*/  FADD.FTZ R37, R32, R37 ;  /* 0x0000002520257221 */ /* 0x000fe20000010000 */
[----:B---3--:R-:W-:Y:S01]  /*12710*/  FADD.FTZ R24, R3, R24 ;  /* 0x0000001803187221 */ /* 0x008fe20000010000 */
[----:B------:R-:W-:Y:S01]  /*12720*/  F2FP.F16.F32.PACK_AB R146, R26, R146 ;  /* 0x000000921a92723e */ /* 0x000fe200000000ff */
[----:B------:R-:W-:-:S04]  /*12730*/  FFMA.FTZ R63, R63, UR41, -R50 ;  /* 0x000000293f3f7c23 */ /* 0x000fc80008010832 */
[----:B------:R-:W3:Y:S01]  /*12740*/  MUFU.EX2 R15, R15 ;  /* 0x0000000f000f7308 */ /* 0x000ee20000000800 */
[----:B------:R-:W-:Y:S01]  /*12750*/  FADD.FTZ R26, R30, R37 ;  /* 0x000000251e1a7221 */ /* 0x000fe20000010000 */
[----:B----4-:R-:W-:Y:S01]  /*12760*/  FADD.FTZ R21, R129, R24 ;  /* 0x0000001881157221 */ /* 0x010fe20000010000 */
[----:B------:R-:W-:Y:S01]  /*12770*/  FFMA.FTZ R64, R64, UR41, -R50 ;  /* 0x0000002940407c23 */ /* 0x000fe20008010832 */
[----:B------:R-:W-:-:S04]  /*12780*/  F2FP.F16.F32.PACK_AB R142, R25, R142 ;  /* 0x0000008e198e723e */ /* 0x000fc800000000ff */
        /* <DEDUP_REMOVED lines=11> */
[----:B------:R-:W-:-:S05]  /*12840*/  FFMA.FTZ R67, R67, UR41, -R50 ;  /* 0x0000002943437c23 */ /* 0x000fca0008010832 */
        /* <DEDUP_REMOVED lines=8> */
[----:B------:R-:W-:Y:S01]  /*128d0*/  FFMA.FTZ R50, R69, UR41, -R50 ;  /* 0x0000002945327c23 */ /* 0x000fe20008010832 */
[----:B------:R-:W-:-:S04]  /*128e0*/  F2FP.F16.F32.PACK_AB R139, R10, R139 ;  /* 0x0000008b0a8b723e */ /* 0x000fc800000000ff */
[----:B------:R-:W0:Y:S01]  /*128f0*/  MUFU.EX2 R67, R67 ;  /* 0x0000004300437308 */ /* 0x000e220000000800 */
[----:B------:R-:W-:Y:S01]  /*12900*/  FADD.FTZ R10, R42, R21 ;  /* 0x000000152a0a7221 */ /* 0x000fe20000010000 */
[----:B------:R-:W-:Y:S01]  /*12910*/  F2FP.F16.F32.PACK_AB R129, R4, R129 ;  /* 0x000000810481723e */ /* 0x000fe200000000ff */
[----:B-1----:R-:W-:-:S05]  /*12920*/  FADD.FTZ R4, R64, R3 ;  /* 0x0000000340047221 */ /* 0x002fca0000010000 */
[----:B------:R-:W1:Y:S01]  /*12930*/  MUFU.EX2 R123, R68 ;  /* 0x00000044007b7308 */ /* 0x000e620000000800 */
[----:B------:R-:W-:Y:S01]  /*12940*/  FADD.FTZ R10, R43, R10 ;  /* 0x0000000a2b0a7221 */ /* 0x000fe20000010000 */
[----:B---3--:R-:W-:Y:S01]  /*12950*/  FADD.FTZ R3, R65, R4 ;  /* 0x0000000441037221 */ /* 0x008fe20000010000 */
[----:B--2---:R-:W-:Y:S02]  /*12960*/  ISETP.GT.AND P2, PT, R0, R39, PT ;  /* 0x000000270000720c */ /* 0x004fe40003f44270 */
[----:B------:R-:W-:-:S03]  /*12970*/  F2FP.F16.F32.PACK_AB R131, R15, R131 ;  /* 0x000000830f83723e */ /* 0x000fc600000000ff */
[----:B------:R-:W2:Y:S01]  /*12980*/  MUFU.EX2 R50, R50 ;  /* 0x0000003200327308 */ /* 0x000ea20000000800 */
[----:B------:R-:W-:Y:S01]  /*12990*/  FADD.FTZ R15, R45, R10 ;  /* 0x0000000a2d0f7221 */ /* 0x000fe20000010000 */
[----:B----4-:R-:W-:-:S03]  /*129a0*/  FADD.FTZ R4, R66, R3 ;  /* 0x0000000342047221 */ /* 0x010fc60000010000 */
[----:B------:R-:W-:Y:S01]  /*129b0*/  FADD.FTZ R10, R46, R15 ;  /* 0x0000000f2e0a7221 */ /* 0x000fe20000010000 */
[----:B0-----:R-:W-:-:S03]  /*129c0*/  FADD.FTZ R4, R67, R4 ;  /* 0x0000000443047221 */ /* 0x001fc60000010000 */
[----:B------:R-:W-:Y:S01]  /*129d0*/  FADD.FTZ R10, R47, R10 ;  /* 0x0000000a2f0a7221 */ /* 0x000fe20000010000 */
[----:B-1----:R-:W-:Y:S01]  /*129e0*/  FADD.FTZ R3, R123, R4 ;  /* 0x000000047b037221 */ /* 0x002fe20000010000 */
[C---:B------:R-:W-:Y:S01]  /*129f0*/  F2FP.F16.F32.PACK_AB R122, R13.reuse, R47 ;  /* 0x0000002f0d7a723e */ /* 0x040fe200000000ff */
        /* <DEDUP_REMOVED lines=18> */
[----:B--2---:R-:W-:Y:S01]  /*12b20*/  FADD.FTZ R3, R50, R3 ;  /* 0x0000000332037221 */ /* 0x004fe20000010000 */
[----:B------:R-:W-:Y:S01]  /*12b30*/  F2FP.F16.F32.PACK_AB R149, R51, R49 ;  /* 0x000000313395723e */ /* 0x000fe200000000ff */
[----:B------:R-:W-:Y:S01]  /*12b40*/  VIADD R0, R0, 0xffffffff ;  /* 0xffffffff00007836 */ /* 0x000fe20000000000 */
        /* <DEDUP_REMOVED lines=40> */
[----:B------:R-:W-:Y:S01]  /*12dd0*/  F2FP.F16.F32.PACK_AB R123, R50, R123 ;  /* 0x0000007b327b723e */ /* 0x000fe200000000ff */
[----:B------:R-:W-:Y:S06]  /*12de0*/  @P2 BRA `(.L_x_14134) ;  /* 0xffffffd8002c2947 */ /* 0x000fec000383ffff */
.L_x_14124:
[----:B------:R-:W2:Y:S02]  /*12df0*/  LDL R10, [R1+0x44] ;  /* 0x00004400010a7983 */ /* 0x000ea40000100800 */
[----:B--2---:R-:W-:-:S13]  /*12e00*/  ISETP.GE.AND P2, PT, R0, R10, PT ;  /* 0x0000000a0000720c */ /* 0x004fda0003f46270 */
[----:B------:R-:W-:Y:S05]  /*12e10*/  @!P2 BRA `(.L_x_14135) ;  /* 0x0000003400f0a947 */ /* 0x000fea0003800000 */
[----:B------:R-:W-:Y:S02]  /*12e20*/  IMAD.MOV.U32 R13, RZ, RZ, R5 ;  /* 0x000000ffff0d7224 */ /* 0x000fe400078e0005 */
[----:B------:R-:W-:Y:S02]  /*12e30*/  IMAD.MOV.U32 R20, RZ, RZ, R12 ;  /* 0x000000ffff147224 */ /* 0x000fe400078e000c */
[----:B------:R-:W-:Y:S02]  /*12e40*/  IMAD.MOV.U32 R10, RZ, RZ, R23 ;  /* 0x000000ffff0a7224 */ /* 0x000fe400078e0017 */
[----:B------:R-:W-:-:S07]  /*12e50*/  IMAD.MOV.U32 R21, RZ, RZ, R16 ;  /* 0x000000ffff157224 */ /* 0x000fce00078e0010 */
.L_x_14153:
[----:B------:R-:W2:Y:S01]  /*12e60*/  LDL R5, [R1+0x20] ;  /* 0x0000200001057983 */ /* 0x000ea20000100800 */
[----:B------:R-:W-:Y:S01]  /*12e70*/  IADD3 R16, R21, 0x1, RZ ;  /* 0x0000000115107810 */ /* 0x000fe20007ffe0ff */
        /* <DEDUP_REMOVED lines=9> */
.L_x_14137:
[----:B------:R-:W-:Y:S01]  /*12f10*/  IMAD R5, R16, 0x8, R2 ;  /* 0x0000000810057824 */ /* 0x000fe200078e0202 */
[----:B------:R-:W-:-:S04]  /*12f20*/  SHF.L.U32 R12, R23, 0x1f, RZ ;  /* 0x0000001f170c7819 */ /* 0x000fc800000006ff */
[----:B------:R0:W1:Y:S01]  /*12f30*/  SYNCS.PHASECHK.TRANS64.TRYWAIT P3, [R5+URZ+0x16830], R12 ;  /* 0x0168300c050075a7 */ /* 0x000062000806017f */
[----:B------:R-:W-:Y:S05]  /*12f40*/  @!P0 BRA `(.L_x_14138) ;  /* 0x0000000000048947 */ /* 0x000fea0003800000 */
[----:B------:R-:W-:Y:S01]  /*12f50*/  BPT.TRAP 0x1 ;  /* 0x000000040000795c */ /* 0x000fe20000300000 */
.L_x_14138:
[----:B------:R-:W-:Y:S04]  /*12f60*/  BSSY B0, `(.L_x_14136) ;  /* 0x0000004000007945 */ /* 0x000fe80003800000 */
[----:B-1----:R-:W-:Y:S05]  /*12f70*/  @P3 BRA `(.L_x_14139) ;  /* 0x0000000000083947 */ /* 0x002fea0003800000 */
[----:B------:R-:W1:Y:S02]  /*12f80*/  SYNCS.PHASECHK.TRANS64.TRYWAIT P3, [R5+URZ+0x16830], R12 ;  /* 0x0168300c050075a7 */ /* 0x000e64000806017f */
[----:B-1----:R-:W-:Y:S05]  /*12f90*/  @!P3 BRA `(.L_x_14140) ;  /* 0x000000d40004b947 */ /* 0x002fea0003800000 */
.L_x_14139:
[----:B------:R-:W-:Y:S05]  /*12fa0*/  BSYNC B0 ;  /* 0x0000000000007941 */ /* 0x000fea0003800000 */
.L_x_14136:
        /* <DEDUP_REMOVED lines=44> */
.L_x_14142:
[----:B------:R-:W-:Y:S01]  /*13270*/  SHF.L.U32 R5, R10, 0x1f, RZ ;  /* 0x0000001f0a057819 */ /* 0x000fe200000006ff */
[----:B------:R-:W-:-:S04]  /*13280*/  IMAD R10, R21, 0x8, R2 ;  /* 0x00000008150a7824 */ /* 0x000fc800078e0202 */
[----:B------:R0:W1:Y:S01]  /*13290*/  SYNCS.PHASECHK.TRANS64.TRYWAIT P2, [R10+URZ+0x16850], R5 ;  /* 0x016850050a0075a7 */ /* 0x000062000804017f */
[----:B------:R-:W-:Y:S05]  /*132a0*/  @!P0 BRA `(.L_x_14143) ;  /* 0x0000000000048947 */ /* 0x000fea0003800000 */
[----:B------:R-:W-:Y:S01]  /*132b0*/  BPT.TRAP 0x1 ;  /* 0x000000040000795c */ /* 0x000fe20000300000 */
.L_x_14143:
[----:B-1----:R-:W-:Y:S05]  /*132c0*/  @P2 BRA `(.L_x_14141) ;  /* 0x0000000000082947 */ /* 0x002fea0003800000 */
[----:B------:R-:W1:Y:S02]  /*132d0*/  SYNCS.PHASECHK.TRANS64.TRYWAIT P2, [R10+URZ+0x16850], R5 ;  /* 0x016850050a0075a7 */ /* 0x000e64000804017f */
[----:B-1----:R-:W-:Y:S05]  /*132e0*/  @!P2 BRA `(.L_x_14144) ;  /* 0x000000d00044a947 */ /* 0x002fea0003800000 */
.L_x_14141:
[----:B01----:R-:W-:Y:S01]  /*132f0*/  VIADD R5, R2, 0x400 ;  /* 0x0000040002057836 */ /* 0x003fe20000000000 */
[----:B------:R-:W-:Y:S01]  /*13300*/  MOV R11, 0x40000040 ;  /* 0x40000040000b7802 */ /* 0x000fe20000000f00 */
[----:B------:R-:W-:Y:S05]  /*13310*/  WARPSYNC.ALL ;  /* 0x0000000000007948 */ /* 0x000fea0003800000 */
[----:B------:R-:W-:Y:S01]  /*13320*/  SHF.R.U32.HI R5, RZ, 0x4, R5 ;  /* 0x00000004ff057819 */ /* 0x000fe20000011605 */
[----:B------:R-:W-:Y:S01]  /*13330*/  WARPGROUP.ARRIVE ;  /* 0x00000000000079c5 */ /* 0x000fe20000000000 */
[----:B------:R-:W-:Y:S02]  /*13340*/  R2UR UR11, R11 ;  /* 0x000000000b0b72ca */ /* 0x000fe400000e0000 */
[----:B------:R-:W-:-:S05]  /*13350*/  LOP3.LUT R5, R5, 0x3fff, RZ, 0xc0, !PT ;  /* 0x00003fff05057812 */ /* 0x000fca00078ec0ff */
        /* <DEDUP_REMOVED lines=47> */
[----:B------:R-:W-:Y:S01]  /*13650*/  IMAD.MOV.U32 R15, RZ, RZ, 0x40000040 ;  /* 0x40000040ff0f7424 */ /* 0x000fe200078e00ff */
[----:B------:R-:W-:Y:S01]  /*13660*/  IADD3 R14, R10, 0x380, RZ ;  /* 0x000003800a0e7810 */ /* 0x000fe20007ffe0ff */
[----:B------:R-:W-:Y:S02]  /*13670*/  WARPGROUP.DEPBAR.LE gsb0, 0x0 ;  /* 0x00008000000079c5 */ /* 0x000fe40000010000 */
[----:B------:R-:W-:-:S08]  /*13680*/  WARPGROUP.ARRIVE ;  /* 0x00000000000079c5 */ /* 0x000fd00000000000 */
[----:B------:R-:W-:Y:S01]  /*13690*/  HGMMA.64x64x16.F32 R88, R124, gdesc[UR8].tnspB, R88, gsb0 ;  /* 0x40e000087c587df0 */ /* 0x000fe20008000858 */
        /* <DEDUP_REMOVED lines=24> */
[----:B--2---:R-:W-:-:S02]  /*13820*/  IMAD.IADD R15, R148, 0x1, R147 ;  /* 0x00000001940f7824 */ /* 0x004fc400078e0293 */
[----:B------:R-:W-:Y:S01]  /*13830*/  FMUL.FTZ R29, R32, UR26 ;  /* 0x0000001a201d7c20 */ /* 0x000fe20008410000 */
[----:B------:R-:W1:Y:S01]  /*13840*/  S2R R147, SR_TID.X ;  /* 0x0000000000937919 */ /* 0x000e620000002100 */
[----:B------:R-:W-:Y:S02]  /*13850*/  FMUL.FTZ R32, R35, UR26 ;  /* 0x0000001a23207c20 */ /* 0x000fe40008410000 */
[----:B------:R-:W2:Y:S01]  /*13860*/  @P4 LDC R14, c[0x0][0x450] ;  /* 0x00011400ff0e4b82 */ /* 0x000ea20000000800 */
[----:B------:R-:W-:Y:S02]  /*13870*/  WARPGROUP.DEPBAR.LE gsb0, 0x0 ;  /* 0x00008000000079c5 */ /* 0x000fe40000010000 */
        /* <DEDUP_REMOVED lines=27> */
[----:B------:R0:W1:Y:S01]  /*13a30*/  MUFU.TANH R10, R79 ;  /* 0x0000004f000a7308 */ /* 0x0000620000002400 */
[----:B------:R-:W-:Y:S01]  /*13a40*/  FMUL.FTZ R45, R48, UR26 ;  /* 0x0000001a302d7c20 */ /* 0x000fe20008410000 */
[----:B------:R-:W-:Y:S01]  /*13a50*/  FMUL.FTZ R48, R51, UR26 ;  /* 0x0000001a33307c20 */ /* 0x000fe20008410000 */
[----:B------:R-:W-:Y:S01]  /*13a60*/  FMUL.FTZ R51, R54, UR26 ;  /* 0x0000001a36337c20 */ /* 0x000fe20008410000 */
[----:B------:R-:W-:Y:S01]  /*13a70*/  FMUL.FTZ R54, R57, UR26 ;  /* 0x0000001a39367c20 */ /* 0x000fe20008410000 */
[----:B------:R-:W-:Y:S01]  /*13a80*/  FMUL.FTZ R57, R60, UR26 ;  /* 0x0000001a3c397c20 */ /* 0x000fe20008410000 */
[----:B0-----:R-:W-:Y:S01]  /*13a90*/  FMUL.FTZ R79, R83, UR26 ;  /* 0x0000001a534f7c20 */ /* 0x001fe20008410000 */
[----:B------:R-:W-:Y:S01]  /*13aa0*/  FMUL.FTZ R83, R84, UR26 ;  /* 0x0000001a54537c20 */ /* 0x000fe20008410000 */
[----:B------:R-:W-:Y:S01]  /*13ab0*/  IMAD.MOV.U32 R84, RZ, RZ, R15 ;  /* 0x000000ffff547224 */ /* 0x000fe200078e000f */
[----:B--2---:R-:W-:Y:S01]  /*13ac0*/  @P4 SHF.R.U32.HI R84, RZ, R14, R81 ;  /* 0x0000000eff544219 */ /* 0x004fe20000011651 */
[----:B------:R-:W-:Y:S01]  /*13ad0*/  FMUL.FTZ R60, R63, UR26 ;  /* 0x0000001a3f3c7c20 */ /* 0x000fe20008410000 */
[----:B------:R-:W-:Y:S01]  /*13ae0*/  FMUL.FTZ R63, R66, UR26 ;  /* 0x0000001a423f7c20 */ /* 0x000fe20008410000 */
[----:B------:R-:W-:Y:S01]  /*13af0*/  FMUL.FTZ R66, R69, UR26 ;  /* 0x0000001a45427c20 */ /* 0x000fe20008410000 */
[----:B------:R-:W-:Y:S01]  /*13b00*/  FMUL.FTZ R69, R72, UR26 ;  /* 0x0000001a48457c20 */ /* 0x000fe20008410000 */
[----:B------:R-:W-:-:S02]  /*13b10*/  IMAD.SHL.U32 R80, R0, 0x80, RZ ;  /* 0x0000008000507824 */ /* 0x000fc400078e00ff */
[----:B------:R-:W-:Y:S01]  /*13b20*/  FMUL.FTZ R72, R75, UR26 ;  /* 0x0000001a4b487c20 */ /* 0x000fe20008410000 */
[----:B------:R-:W-:Y:S02]  /*13b30*/  @!P1 IMAD R81, R16, 0x8, R2 ;  /* 0x0000000810519824 */ /* 0x000fe400078e0202 */
[----:B------:R-:W-:Y:S01]  /*13b40*/  FMUL.FTZ R75, R78, UR26 ;  /* 0x0000001a4e4b7c20 */ /* 0x000fe20008410000 */
[----:B------:R-:W-:Y:S01]  /*13b50*/  FMUL.FTZ R78, R82, UR26 ;  /* 0x0000001a524e7c20 */ /* 0x000fe20008410000 */
[----:B------:R-:W-:Y:S01]  /*13b60*/  FMUL.FTZ R82, R86, UR26 ;  /* 0x0000001a56527c20 */ /* 0x000fe20008410000 */
[----:B-1----:R-:W-:Y:S01]  /*13b70*/  SHF.R.U32.HI R148, RZ, 0x7, R147 ;  /* 0x00000007ff947819 */ /* 0x002fe20000011693 */
[----:B------:R-:W-:Y:S01]  /*13b80*/  @!P1 VIADD R86, R81, 0x16840 ;  /* 0x0001684051569836 */ /* 0x000fe20000000000 */
[----:B------:R-:W-:Y:S01]  /*13b90*/  IADD3 R14, -R80, 0x1, RZ ;  /* 0x00000001500e7810 */ /* 0x000fe20007ffe1ff */
[----:B------:R-:W-:Y:S01]  /*13ba0*/  FMUL.FTZ R85, R85, UR26 ;  /* 0x0000001a55557c20 */ /* 0x000fe20008410000 */
[----:B------:R-:W-:Y:S01]  /*13bb0*/  FMUL.FTZ R81, R87, UR26 ;  /* 0x0000001a57517c20 */ /* 0x000fe20008410000 */
[----:B------:R-:W-:Y:S01]  /*13bc0*/  VIADD R15, R148, 0x9 ;  /* 0x00000009940f7836 */ /* 0x000fe20000000000 */
[----:B------:R-:W-:Y:S01]  /*13bd0*/  ISETP.GE.U32.AND P2, PT, R147, 0x180, PT ;  /* 0x000001809300780c */ /* 0x000fe20003f46070 */
[----:B---3--:R-:W-:Y:S01]  /*13be0*/  IMAD R14, R151, -0x2, R14 ;  /* 0xfffffffe970e7824 */ /* 0x008fe200078e020e */
[----:B------:R-:W0:Y:S02]  /*13bf0*/  MUFU.TANH R5, R5 ;  /* 0x0000000500057308 */ /* 0x000e240000002400 */
[----:B------:R-:W-:-:S02]  /*13c00*/  SEL R15, R15, 0x9, !P2 ;  /* 0x000000090f0f7807 */ /* 0x000fc40005000000 */
[----:B----4-:R-:W-:-:S04]  /*13c10*/  IADD3 R14, -R150, R14, R149 ;  /* 0x0000000e960e7210 */ /* 0x010fc80007ffe195 */
[----:B------:R-:W1:Y:S01]  /*13c20*/  MUFU.TANH R12, R12 ;  /* 0x0000000c000c7308 */ /* 0x000e620000002400 */
[----:B------:R-:W-:Y:S02]  /*13c30*/  WARPGROUP.DEPBAR.LE gsb0, 0x0 ;  /* 0x00008000000079c5 */ /* 0x000fe40000010000 */
[----:B------:R-:W2:Y:S05]  /*13c40*/  SHFL.IDX PT, R122, R84, RZ, 0x1c1f ;  /* 0x001c1fff547a7589 */ /* 0x000eaa00000e0000 */
[----:B------:R-:W3:Y:S01]  /*13c50*/  MUFU.TANH R11, R11 ;  /* 0x0000000b000b7308 */ /* 0x000ee20000002400 */
[----:B------:R-:W-:-:S07]  /*13c60*/  @!P1 PRMT R86, RZ, 0x654, R86 ;  /* 0x00000654ff569816 */ /* 0x000fce0000000056 */
[----:B------:R-:W4:Y:S01]  /*13c70*/  MUFU.TANH R24, R24 ;  /* 0x0000001800187308 */ /* 0x000f220000002400 */
[----:B------:R0:W-:Y:S07]  /*13c80*/  BAR.ARV R15, 0x100 ;  /* 0x0004000f0000751d */ /* 0x0001ee0000002000 */
        /* <DEDUP_REMOVED lines=59> */
[C---:B------:R-:W-:Y:S01]  /*14040*/  VIADD R121, R14.reuse, UR25 ;  /* 0x000000190e797c36 */ /* 0x040fe20008000000 */
[----:B------:R5:W-:Y:S01]  /*14050*/  @!P1 SYNCS.ARRIVE.TRANS64.RED.A1T0 RZ, [R86+URZ], RZ ;  /* 0x000000ff56ff99a7 */ /* 0x000be2000810043f */
[----:B------:R-:W-:-:S02]  /*14060*/  VIADD R120, R14, UR30 ;  /* 0x0000001e0e787c36 */ /* 0x000fc40008000000 */
[--C-:B--2---:R-:W-:Y:S02]  /*14070*/  IMAD.IADD R87, R121, 0x1, R122.reuse ;  /* 0x0000000179577824 */ /* 0x104fe400078e027a */
[----:B-----5:R-:W-:Y:S01]  /*14080*/  IMAD.IADD R86, R120, 0x1, R122 ;  /* 0x0000000178567824 */ /* 0x020fe200078e027a */
[----:B-1-34-:R-:W-:Y:S06]  /*14090*/  @!P5 BRA `(.L_x_14145) ;  /* 0x000000000058d947 */ /* 0x01afec0003800000 */
        /* <DEDUP_REMOVED lines=12> */
.L_x_14147:
[----:B------:R-:W-:-:S04]  /*14160*/  MOV R123, UR4 ;  /* 0x00000004007b7c02 */ /* 0x000fc80008000f00 */
[----:B------:R-:W-:-:S13]  /*14170*/  ISETP.NE.AND P2, PT, R123, 0x1, PT ;  /* 0x000000017b00780c */ /* 0x000fda0003f45270 */
[----:B0-----:R-:W0:Y:S02]  /*14180*/  @P2 LDC.64 R14, c[0x0][0x9e8] ;  /* 0x00027a00ff0e2b82 */ /* 0x001e240000000a00 */
[----:B0-----:R-:W-:-:S05]  /*14190*/  @P2 IMAD.HI.U32 R14, R122, R14, RZ ;  /* 0x0000000e7a0e2227 */ /* 0x001fca00078e00ff */
[----:B------:R-:W-:-:S07]  /*141a0*/  @P2 SHF.R.U32.HI R122, RZ, R15, R14 ;  /* 0x0000000fff7a2219 */ /* 0x000fce000001160e */
.L_x_14148:
[----:B------:R-:W-:Y:S05]  /*141b0*/  BSYNC B0 ;  /* 0x0000000000007941 */ /* 0x000fea0003800000 */
.L_x_14146:
[----:B------:R-:W-:-:S04]  /*141c0*/  IMAD R122, R122, R123, -R80 ;  /* 0x0000007b7a7a7224 */ /* 0x000fc800078e0a50 */
[----:B------:R-:W-:-:S05]  /*141d0*/  IMAD R122, R151, -0x2, R122 ;  /* 0xfffffffe977a7824 */ /* 0x000fca00078e027a */
[----:B------:R-:W-:Y:S02]  /*141e0*/  VIADDMNMX R87, R122, R123, R87, PT ;  /* 0x0000007b7a577246 */ /* 0x000fe40003800157 */
[----:B------:R-:W-:-:S07]  /*141f0*/  VIMNMX R86, R86, R122, !PT ;  /* 0x0000007a56567248 */ /* 0x000fce0007fe0100 */
.L_x_14145:
        /* <DEDUP_REMOVED lines=9> */
[--C-:B-1----:R-:W-:Y:S02]  /*14290*/  IMAD.IADD R121, R121, 0x1, R84.reuse ;  /* 0x0000000179797824 */ /* 0x102fe400078e0254 */
        /* <DEDUP_REMOVED lines=103> */
.L_x_14151:
[----:B------:R-:W-:-:S05]  /*14910*/  IMAD.U32 R12, RZ, RZ, UR4 ;  /* 0x00000004ff0c7e24 */ /* 0x000fca000f8e00ff */
[----:B------:R-:W-:-:S13]  /*14920*/  ISETP.NE.AND P3, PT, R12, 0x1, PT ;  /* 0x000000010c00780c */ /* 0x000fda0003f65270 */
[----:B------:R-:W0:Y:S02]  /*14930*/  @P3 LDC.64 R14, c[0x0][0x9e8] ;  /* 0x00027a00ff0e3b82 */ /* 0x000e240000000a00 */
[----:B0-----:R-:W-:-:S05]  /*14940*/  @P3 IMAD.HI.U32 R14, R84, R14, RZ ;  /* 0x0000000e540e3227 */ /* 0x001fca00078e00ff */
[----:B------:R-:W-:-:S07]  /*14950*/  @P3 SHF.R.U32.HI R84, RZ, R15, R14 ;  /* 0x0000000fff543219 */ /* 0x000fce000001160e */
.L_x_14152:
[----:B------:R-:W-:Y:S05]  /*14960*/  BSYNC B0 ;  /* 0x0000000000007941 */ /* 0x000fea0003800000 */
.L_x_14150:
[----:B------:R-:W-:-:S04]  /*14970*/  IMAD R80, R84, R12, -R80 ;  /* 0x0000000c54507224 */ /* 0x000fc800078e0a50 */
[----:B------:R-:W-:-:S05]  /*14980*/  IMAD R15, R151, -0x2, R80 ;  /* 0xfffffffe970f7824 */ /* 0x000fca00078e0250 */
[----:B------:R-:W-:Y:S02]  /*14990*/  VIADDMNMX R121, R15, R12, R121, PT ;  /* 0x0000000c0f797246 */ /* 0x000fe40003800179 */
[----:B------:R-:W-:-:S07]  /*149a0*/  VIMNMX R120, R120, R15, !PT ;  /* 0x0000000f78787248 */ /* 0x000fce0007fe0100 */
.L_x_14149:
[----:B------:R-:W-:Y:S01]  /*149b0*/  ISETP.GT.AND P3, PT, R120, 0x1, P2 ;  /* 0x000000017800780c */ /* 0x000fe20001764270 */
[----:B------:R-:W2:Y:S01]  /*149c0*/  LDL R84, [R1+0x44] ;  /* 0x0000440001547983 */ /* 0x000ea20000100800 */
[----:B------:R-:W-:Y:S01]  /*149d0*/  FMNMX.FTZ R15, R5, R20, !PT ;  /* 0x00000014050f7209 */ /* 0x000fe20007810000 */
[----:B------:R-:W-:Y:S01]  /*149e0*/  UMOV UR41, UR5 ;  /* 0x0000000500297c82 */ /* 0x000fe20008000000 */
        /* <DEDUP_REMOVED lines=86> */
[C---:B------:R-:W-:Y:S02]  /*14f50*/  ISETP.LT.OR P3, PT, R121.reuse, 0x4a, P3 ;  /* 0x0000004a7900780c */ /* 0x040fe40001f61670 */
        /* <DEDUP_REMOVED lines=14> */
[----:B------:R-:W-:-:S03]  /*15040*/  FMUL.FTZ R14, R12, UR41 ;  /* 0x000000290c0e7c20 */ /* 0x000fc60008410000 */
        /* <DEDUP_REMOVED lines=29> */
[----:B------:R-:W-:Y:S02]  /*15220*/  FSEL R81, R81, -INF , !P2 ;  /* 0xff80000051517808 */ /* 0x000fe40005000000 */
[----:B------:R-:W-:-:S05]  /*15230*/  FSEL R14, R14, RZ, P3 ;  /* 0x000000ff0e0e7208 */ /* 0x000fca0001800000 */
        /* <DEDUP_REMOVED lines=43> */
[----:B------:R0:W-:Y:S01]  /*154f0*/  MUFU.EX2 R30, R38 ;  /* 0x00000026001e7308 */ /* 0x0001e20000000800 */
        /* <DEDUP_REMOVED lines=10> */
[----:B0-----:R-:W-:-:S03]  /*155a0*/  FMNMX.FTZ R38, R60, R5, !PT ;  /* 0x000000053c267209 */ /* 0x001fc60007810000 */
        /* <DEDUP_REMOVED lines=17> */
[----:B------:R-:W-:Y:S01]  /*156c0*/  FMNMX.FTZ R5, R81, R42, !PT ;  /* 0x0000002a51057209 */ /* 0x000fe20007810000 */
[--C-:B------:R-:W-:Y:S02]  /*156d0*/  FFMA.FTZ R42, R62, UR41, -R14.reuse ;  /* 0x000000293e2a7c23 */ /* 0x100fe4000801080e */
[----:B------:R-:W-:Y:S02]  /*156e0*/  MUFU.EX2 R140, R140 ;  /* 0x0000008c008c7308 */ /* 0x000fe40000000800 */
[----:B0-----:R-:W0:Y:S06]  /*156f0*/  SHFL.BFLY PT, R46, R5, 0x2, 0x1f ;  /* 0x0c401f00052e7f89 */ /* 0x001e2c00000e0000 */
[----:B------:R-:W-:Y:S08]  /*15700*/  MUFU.EX2 R142, R142 ;  /* 0x0000008e008e7308 */ /* 0x000ff00000000800 */
[----:B------:R-:W-:Y:S08]  /*15710*/  MUFU.EX2 R33, R33 ;  /* 0x0000002100217308 */ /* 0x000ff00000000800 */
[----:B------:R-:W-:Y:S01]  /*15720*/  MUFU.EX2 R136, R136 ;  /* 0x0000008800887308 */ /* 0x000fe20000000800 */
[----:B0-----:R-:W-:Y:S01]  /*15730*/  FMNMX.FTZ R53, R5, R46, !PT ;  /* 0x0000002e05357209 */ /* 0x001fe20007810000 */
[----:B------:R-:W-:-:S04]  /*15740*/  FFMA.FTZ R46, R70, UR41, -R14 ;  /* 0x00000029462e7c23 */ /* 0x000fc8000801080e */
[----:B-1----:R-:W0:Y:S02]  /*15750*/  SHFL.BFLY PT, R54, R53, 0x1, 0x1f ;  /* 0x0c201f0035367f89 */ /* 0x002e2400000e0000 */
[----:B------:R-:W-:Y:S08]  /*15760*/  MUFU.EX2 R138, R138 ;  /* 0x0000008a008a7308 */ /* 0x000ff00000000800 */
[----:B------:R-:W-:Y:S08]  /*15770*/  MUFU.EX2 R37, R37 ;  /* 0x0000002500257308 */ /* 0x000ff00000000800 */
[----:B------:R-:W-:Y:S01]  /*15780*/  MUFU.EX2 R132, R132 ;  /* 0x0000008400847308 */ /* 0x000fe20000000800 */
[----:B0-----:R-:W-:-:S07]  /*15790*/  FMNMX.FTZ R5, R53, R54, !PT ;  /* 0x0000003635057209 */ /* 0x001fce0007810000 */
[----:B------:R-:W-:Y:S01]  /*157a0*/  MUFU.EX2 R134, R134 ;  /* 0x0000008600867308 */ /* 0x000fe20000000800 */
[----:B------:R-:W-:Y:S02]  /*157b0*/  FSEL R53, R12, RZ, P3 ;  /* 0x000000ff0c357208 */ /* 0x000fe40001800000 */
[C---:B------:R-:W-:Y:S01]  /*157c0*/  FSETP.NEU.FTZ.AND P2, PT, R5.reuse, -INF , PT ;  /* 0xff8000000500780b */ /* 0x040fe20003f5d000 */
[----:B------:R-:W-:Y:S02]  /*157d0*/  FMUL.FTZ R54, R5, UR41 ;  /* 0x0000002905367c20 */ /* 0x000fe40008410000 */
[----:B------:R-:W-:Y:S02]  /*157e0*/  FADD.FTZ R53, -R53, R20 ;  /* 0x0000001435357221 */ /* 0x000fe40000010100 */
[----:B------:R-:W-:Y:S02]  /*157f0*/  MUFU.EX2 R41, R41 ;  /* 0x0000002900297308 */ /* 0x000fe40000000800 */
[----:B------:R-:W-:Y:S01]  /*15800*/  FMUL.FTZ R14, R53, UR41 ;  /* 0x00000029350e7c20 */ /* 0x000fe20008410000 */
[----:B------:R-:W-:-:S05]  /*15810*/  FSEL R53, R54, RZ, P2 ;  /* 0x000000ff36357208 */ /* 0x000fca0001000000 */
        /* <DEDUP_REMOVED lines=9> */
[----:B------:R-:W-:Y:S01]  /*158b0*/  FFMA.FTZ R27, R32, UR41, -R53 ;  /* 0x00000029201b7c23 */ /* 0x000fe20008010835 */
[----:B------:R-:W-:-:S02]  /*158c0*/  @!P1 IMAD R31, R21, 0x8, R2 ;  /* 0x00000008151f9824 */ /* 0x000fc400078e0202 */
[--C-:B------:R-:W-:Y:S01]  /*158d0*/  FFMA.FTZ R141, R39, UR41, -R53.reuse ;  /* 0x00000029278d7c23 */ /* 0x100fe20008010835 */
[--C-:B------:R-:W-:Y:S01]  /*158e0*/  FFMA.FTZ R21, R40, UR41, -R53.reuse ;  /* 0x0000002928157c23 */ /* 0x100fe20008010835 */
[--C-:B------:R-:W-:Y:S01]  /*158f0*/  FFMA.FTZ R143, R43, UR41, -R53.reuse ;  /* 0x000000292b8f7c23 */ /* 0x100fe20008010835 */
[----:B------:R-:W-:Y:S02]  /*15900*/  @!P1 VIADD R31, R31, 0x16860 ;  /* 0x000168601f1f9836 */ /* 0x000fe40000000000 */
[--C-:B------:R-:W-:Y:S01]  /*15910*/  FFMA.FTZ R137, R47, UR41, -R53.reuse ;  /* 0x000000292f897c23 */ /* 0x100fe20008010835 */
[----:B------:R-:W-:Y:S01]  /*15920*/  MUFU.EX2 R11, R11 ;  /* 0x0000000b000b7308 */ /* 0x000fe20000000800 */
[----:B0-----:R-:W-:Y:S01]  /*15930*/  FFMA.FTZ R35, R14, R4, R148 ;  /* 0x000000040e237223 */ /* 0x001fe20000010094 */
[----:B------:R-:W-:Y:S01]  /*15940*/  FFMA.FTZ R4, R10, UR41, -R53 ;  /* 0x000000290a047c23 */ /* 0x000fe20008010835 */
[----:B------:R-:W-:Y:S01]  /*15950*/  @!P1 PRMT R31, RZ, 0x654, R31 ;  /* 0x00000654ff1f9816 */ /* 0x000fe2000000001f */
[----:B------:R-:W-:Y:S01]  /*15960*/  FFMA.FTZ R32, R48, UR41, -R53 ;  /* 0x0000002930207c23 */ /* 0x000fe20008010835 */
[----:B------:R-:W-:Y:S01]  /*15970*/  FADD.FTZ R35, R15, R35 ;  /* 0x000000230f237221 */ /* 0x000fe20000010000 */
[----:B------:R-:W-:Y:S01]  /*15980*/  FFMA.FTZ R139, R51, UR41, -R53 ;  /* 0x00000029338b7c23 */ /* 0x000fe20008010835 */
[----:B------:R0:W-:Y:S01]  /*15990*/  @!P1 SYNCS.ARRIVE.TRANS64.RED.A1T0 RZ, [R31+URZ], RZ ;  /* 0x000000ff1fff99a7 */ /* 0x0001e2000810043f */
[----:B------:R-:W-:Y:S01]  /*159a0*/  MUFU.EX2 R151, R151 ;  /* 0x0000009700977308 */ /* 0x000fe20000000800 */
[----:B------:R-:W-:Y:S01]  /*159b0*/  FADD.FTZ R10, R150, R35 ;  /* 0x00000023960a7221 */ /* 0x000fe20000010000 */
[----:B------:R-:W-:Y:S01]  /*159c0*/  F2FP.F16.F32.PACK_AB R150, R25, R150 ;  /* 0x000000961996723e */ /* 0x000fe200000000ff */
[--C-:B------:R-:W-:Y:S01]  /*159d0*/  FFMA.FTZ R52, R52, UR41, -R53.reuse ;  /* 0x0000002934347c23 */ /* 0x100fe20008010835 */
[--C-:B------:R-:W-:Y:S01]  /*159e0*/  FFMA.FTZ R133, R55, UR41, -R53.reuse ;  /* 0x0000002937857c23 */ /* 0x100fe20008010835 */
[----:B------:R-:W-:Y:S01]  /*159f0*/  FADD.FTZ R35, R25, R10 ;  /* 0x0000000a19237221 */ /* 0x000fe20000010000 */
[----:B------:R-:W-:Y:S01]  /*15a00*/  FSEL R10, R5, RZ, P2 ;  /* 0x000000ff050a7208 */ /* 0x000fe20001000000 */
[----:B0-----:R-:W-:Y:S01]  /*15a10*/  FFMA.FTZ R31, R44, UR41, -R53 ;  /* 0x000000292c1f7c23 */ /* 0x001fe20008010835 */
[----:B------:R-:W-:Y:S01]  /*15a20*/  MUFU.EX2 R24, R24 ;  /* 0x0000001800187308 */ /* 0x000fe20000000800 */
[----:B------:R-:W-:Y:S01]  /*15a30*/  FADD.FTZ R35, R144, R35 ;  /* 0x0000002390237221 */ /* 0x000fe20000010000 */
[----:B------:R-:W-:Y:S01]  /*15a40*/  FFMA.FTZ R56, R56, UR41, -R53 ;  /* 0x0000002938387c23 */ /* 0x000fe20008010835 */
[----:B------:R-:W-:Y:S01]  /*15a50*/  FADD.FTZ R10, -R10, R13 ;  /* 0x0000000d0a0a7221 */ /* 0x000fe20000010100 */
[----:B------:R-:W-:Y:S01]  /*15a60*/  FFMA.FTZ R135, R59, UR41, -R53 ;  /* 0x000000293b877c23 */ /* 0x000fe20008010835 */
[----:B------:R-:W-:Y:S01]  /*15a70*/  FADD.FTZ R35, R26, R35 ;  /* 0x000000231a237221 */ /* 0x000fe20000010000 */
[----:B------:R-:W-:Y:S01]  /*15a80*/  F2FP.F16.F32.PACK_AB R148, R15, R148 ;  /* 0x000000940f94723e */ /* 0x000fe200000000ff */
[----:B------:R-:W-:Y:S01]  /*15a90*/  FMUL.FTZ R10, R10, UR41 ;  /* 0x000000290a0a7c20 */ /* 0x000fe20008410000 */
[----:B------:R-:W-:Y:S01]  /*15aa0*/  MUFU.EX2 R145, R145 ;  /* 0x0000009100917308 */ /* 0x000fe20000000800 */
[----:B------:R-:W-:Y:S01]  /*15ab0*/  FADD.FTZ R36, R146, R35 ;  /* 0x0000002392247221 */ /* 0x000fe20000010000 */
[----:B------:R-:W-:Y:S01]  /*15ac0*/  F2FP.F16.F32.PACK_AB R146, R29, R146 ;  /* 0x000000921d92723e */ /* 0x000fe200000000ff */
[--C-:B------:R-:W-:Y:S01]  /*15ad0*/  FFMA.FTZ R60, R60, UR41, -R53.reuse ;  /* 0x000000293c3c7c23 */ /* 0x100fe20008010835 */
[--C-:B------:R-:W-:Y:S01]  /*15ae0*/  FFMA.FTZ R129, R63, UR41, -R53.reuse ;  /* 0x000000293f817c23 */ /* 0x100fe20008010835 */
[----:B------:R-:W-:Y:S01]  /*15af0*/  FADD.FTZ R35, R29, R36 ;  /* 0x000000241d237221 */ /* 0x000fe20000010000 */
[--C-:B------:R-:W-:Y:S01]  /*15b00*/  FFMA.FTZ R64, R64, UR41, -R53.reuse ;  /* 0x0000002940407c23 */ /* 0x100fe20008010835 */
[----:B------:R-:W-:Y:S01]  /*15b10*/  FFMA.FTZ R131, R67, UR41, -R53 ;  /* 0x0000002943837c23 */ /* 0x000fe20008010835 */
[----:B------:R-:W0:Y:S01]  /*15b20*/  MUFU.EX2 R10, R10 ;  /* 0x0000000a000a7308 */ /* 0x000e220000000800 */
[----:B------:R-:W-:Y:S01]  /*15b30*/  FADD.FTZ R35, R140, R35 ;  /* 0x000000238c237221 */ /* 0x000fe20000010000 */
[----:B------:R-:W-:Y:S01]  /*15b40*/  F2FP.F16.F32.PACK_AB R140, R30, R140 ;  /* 0x0000008c1e8c723e */ /* 0x000fe200000000ff */
[--C-:B------:R-:W-:Y:S01]  /*15b50*/  FFMA.FTZ R68, R68, UR41, -R53.reuse ;  /* 0x0000002944447c23 */ /* 0x100fe20008010835 */
[----:B------:R-:W-:Y:S01]  /*15b60*/  FFMA.FTZ R71, R71, UR41, -R53 ;  /* 0x0000002947477c23 */ /* 0x000fe20008010835 */
[----:B------:R-:W-:Y:S01]  /*15b70*/  FADD.FTZ R35, R30, R35 ;  /* 0x000000231e237221 */ /* 0x000fe20000010000 */
[----:B------:R-:W-:Y:S01]  /*15b80*/  F2FP.F16.F32.PACK_AB R144, R26, R144 ;  /* 0x000000901a90723e */ /* 0x000fe200000000ff */
        /* <DEDUP_REMOVED lines=9> */
[----:B------:R-:W3:Y:S01]  /*15c20*/  MUFU.EX2 R147, R147 ;  /* 0x0000009300937308 */ /* 0x000ee20000000800 */
[----:B0-----:R-:W-:Y:S01]  /*15c30*/  FFMA.FTZ R36, R10, R3, R149 ;  /* 0x000000030a247223 */ /* 0x001fe20000010095 */
[----:B------:R-:W-:Y:S01]  /*15c40*/  FADD.FTZ R25, R136, R25 ;  /* 0x0000001988197221 */ /* 0x000fe20000010000 */
[----:B------:R-:W-:Y:S01]  /*15c50*/  F2FP.F16.F32.PACK_AB R136, R34, R136 ;  /* 0x000000882288723e */ /* 0x000fe200000000ff */
[----:B------:R-:W-:Y:S01]  /*15c60*/  FMUL.FTZ R88, R88, R14 ;  /* 0x0000000e58587220 */ /* 0x000fe20000410000 */
[C---:B------:R-:W-:Y:S01]  /*15c70*/  FADD.FTZ R36, R11.reuse, R36 ;  /* 0x000000240b247221 */ /* 0x040fe20000010000 */
[----:B------:R-:W-:Y:S01]  /*15c80*/  FADD.FTZ R25, R34, R25 ;  /* 0x0000001922197221 */ /* 0x000fe20000010000 */
[----:B------:R-:W-:Y:S01]  /*15c90*/  F2FP.F16.F32.PACK_AB R149, R11, R149 ;  /* 0x000000950b95723e */ /* 0x000fe200000000ff */
[----:B------:R-:W0:Y:S01]  /*15ca0*/  MUFU.EX2 R28, R28 ;  /* 0x0000001c001c7308 */ /* 0x000e220000000800 */
[----:B------:R-:W-:Y:S01]  /*15cb0*/  FADD.FTZ R3, R151, R36 ;  /* 0x0000002497037221 */ /* 0x000fe20000010000 */
[----:B------:R-:W-:Y:S01]  /*15cc0*/  FADD.FTZ R40, R138, R25 ;  /* 0x000000198a287221 */ /* 0x000fe20000010000 */
[----:B--2---:R-:W-:Y:S01]  /*15cd0*/  ISETP.GT.AND P2, PT, R0, R84, PT ;  /* 0x000000540000720c */ /* 0x004fe20003f44270 */
        /* <DEDUP_REMOVED lines=17> */
[----:B0-----:R-:W-:Y:S01]  /*15df0*/  FADD.FTZ R36, R28, R35 ;  /* 0x000000231c247221 */ /* 0x001fe20000010000 */
[----:B------:R-:W-:Y:S01]  /*15e00*/  FADD.FTZ R35, R41, R40 ;  /* 0x0000002829237221 */ /* 0x000fe20000010000 */
        /* <DEDUP_REMOVED lines=12> */
[----:B------:R-:W-:Y:S01]  /*15ed0*/  F2FP.F16.F32.PACK_AB R141, R21, R141 ;  /* 0x0000008d158d723e */ /* 0x000fe200000000ff */
        /* <DEDUP_REMOVED lines=22> */
[----:B------:R-:W-:Y:S01]  /*16040*/  F2FP.F16.F32.PACK_AB R142, R33, R142 ;  /* 0x0000008e218e723e */ /* 0x000fe200000000ff */
[----:B------:R-:W-:Y:S01]  /*16050*/  VIADD R0, R0, 0xffffffff ;  /* 0xffffffff00007836 */ /* 0x000fe20000000000 */
[----:B------:R-:W-:Y:S01]  /*16060*/  F2FP.F16.F32.PACK_AB R138, R37, R138 ;  /* 0x0000008a258a723e */ /* 0x000fe200000000ff */
[----:B------:R-:W-:Y:S01]  /*16070*/  IMAD.MOV.U32 R10, RZ, RZ, R23 ;  /* 0x000000ffff0a7224 */ /* 0x000fe200078e0017 */
[----:B------:R-:W-:Y:S01]  /*16080*/  F2FP.F16.F32.PACK_AB R132, R38, R132 ;  /* 0x000000842684723e */ /* 0x000fe200000000ff */
[----:B------:R-:W-:Y:S01]  /*16090*/  IMAD.MOV.U32 R21, RZ, RZ, R16 ;  /* 0x000000ffff157224 */ /* 0x000fe200078e0010 */
[----:B------:R-:W1:Y:S01]  /*160a0*/  MUFU.EX2 R130, R130 ;  /* 0x0000008200827308 */ /* 0x000e620000000800 */
[----:B0-----:R-:W-:Y:S01]  /*160b0*/  FADD.FTZ R35, R42, R35 ;  /* 0x000000232a237221 */ /* 0x001fe20000010000 */
[----:B------:R-:W-:-:S02]  /*160c0*/  F2FP.F16.F32.PACK_AB R134, R41, R134 ;  /* 0x000000862986723e */ /* 0x000fc400000000ff */
[----:B------:R-:W-:Y:S02]  /*160d0*/  F2FP.F16.F32.PACK_AB R128, R42, R128 ;  /* 0x000000802a80723e */ /* 0x000fe400000000ff */
[----:B------:R-:W-:Y:S02]  /*160e0*/  F2FP.F16.F32.PACK_AB R151, R24, R151 ;  /* 0x000000971897723e */ /* 0x000fe400000000ff */
[----:B------:R-:W0:Y:S01]  /*160f0*/  MUFU.EX2 R32, R32 ;  /* 0x0000002000207308 */ /* 0x000e220000000800 */
[----:B--2---:R-:W-:Y:S01]  /*16100*/  FADD.FTZ R29, R137, R36 ;  /* 0x00000024891d7221 */ /* 0x004fe20000010000 */
[----:B------:R-:W-:Y:S02]  /*16110*/  F2FP.F16.F32.PACK_AB R145, R27, R145 ;  /* 0x000000911b91723e */ /* 0x000fe400000000ff */
[----:B------:R-:W-:Y:S02]  /*16120*/  F2FP.F16.F32.PACK_AB R147, R28, R147 ;  /* 0x000000931c93723e */ /* 0x000fe400000000ff */
[----:B------:R-:W-:-:S02]  /*16130*/  F2FP.F16.F32.PACK_AB R143, R31, R143 ;  /* 0x0000008f1f8f723e */ /* 0x000fc400000000ff */
        /* <DEDUP_REMOVED lines=47> */
[----:B-1----:R-:W-:-:S07]  /*16430*/  F2FP.F16.F32.PACK_AB R122, R20, R122 ;  /* 0x0000007a147a723e */ /* 0x002fce00000000ff */
[----:B------:R-:W-:Y:S08]  /*16440*/  MUFU.EX2 R71, R71 ;  /* 0x0000004700477308 */ /* 0x000ff00000000800 */
[----:B------:R-:W1:Y:S08]  /*16450*/  MUFU.EX2 R72, R72 ;  /* 0x0000004800487308 */ /* 0x000e700000000800 */
[----:B------:R3:W-:Y:S08]  /*16460*/  MUFU.EX2 R30, R4 ;  /* 0x00000004001e7308 */ /* 0x0007f00000000800 */
[----:B------:R-:W4:Y:S01]  /*16470*/  MUFU.EX2 R75, R75 ;  /* 0x0000004b004b7308 */ /* 0x000f220000000800 */
[----:B---3--:R-:W-:Y:S01]  /*16480*/  FADD.FTZ R4, R20, R29 ;  /* 0x0000001d14047221 */ /* 0x008fe20000010000 */
[----:B0-----:R-:W-:Y:S01]  /*16490*/  FADD.FTZ R29, R131, R34 ;  /* 0x00000022831d7221 */ /* 0x001fe20000010000 */
[----:B--2---:R-:W-:-:S02]  /*164a0*/  F2FP.F16.F32.PACK_AB R131, R26, R131 ;  /* 0x000000831a83723e */ /* 0x004fc400000000ff */
[----:B-1----:R-:W-:Y:S01]  /*164b0*/  F2FP.F16.F32.PACK_AB R125, R72, R71 ;  /* 0x00000047487d723e */ /* 0x002fe200000000ff */
[----:B------:R-:W-:Y:S02]  /*164c0*/  FADD.FTZ R20, R26, R29 ;  /* 0x0000001d1a147221 */ /* 0x000fe40000010000 */
[----:B------:R-:W0:Y:S02]  /*164d0*/  MUFU.EX2 R78, R78 ;  /* 0x0000004e004e7308 */ /* 0x000e240000000800 */
[----:B------:R-:W-:-:S04]  /*164e0*/  FADD.FTZ R29, R71, R20 ;  /* 0x00000014471d7221 */ /* 0x000fc80000010000 */
[----:B------:R-:W-:Y:S02]  /*164f0*/  FADD.FTZ R20, R72, R29 ;  /* 0x0000001d48147221 */ /* 0x000fe40000010000 */
[----:B------:R-:W1:Y:S01]  /*16500*/  MUFU.EX2 R79, R79 ;  /* 0x0000004f004f7308 */ /* 0x000e620000000800 */
[----:B----4-:R-:W-:Y:S01]  /*16510*/  F2FP.F16.F32.PACK_AB R127, R30, R75 ;  /* 0x0000004b1e7f723e */ /* 0x010fe200000000ff */
[----:B------:R-:W-:Y:S01]  /*16520*/  FADD.FTZ R11, R75, R20 ;  /* 0x000000144b0b7221 */ /* 0x000fe20000010000 */
[----:B------:R-:W-:-:S03]  /*16530*/  IMAD.MOV.U32 R20, RZ, RZ, R12 ;  /* 0x000000ffff147224 */ /* 0x000fc600078e000c */
[----:B------:R-:W-:Y:S02]  /*16540*/  FADD.FTZ R11, R30, R11 ;  /* 0x0000000b1e0b7221 */ /* 0x000fe40000010000 */
[----:B------:R-:W2:Y:S02]  /*16550*/  MUFU.EX2 R123, R82 ;  /* 0x00000052007b7308 */ /* 0x000ea40000000800 */
[----:B0-----:R-:W-:-:S06]  /*16560*/  FADD.FTZ R14, R78, R11 ;  /* 0x0000000b4e0e7221 */ /* 0x001fcc0000010000 */
[----:B------:R-:W0:Y:S01]  /*16570*/  MUFU.EX2 R53, R53 ;  /* 0x0000003500357308 */ /* 0x000e220000000800 */
[C---:B-1----:R-:W-:Y:S01]  /*16580*/  FADD.FTZ R14, R79.reuse, R14 ;  /* 0x0000000e4f0e7221 */ /* 0x042fe20000010000 */
[----:B------:R-:W-:-:S03]  /*16590*/  F2FP.F16.F32.PACK_AB R121, R79, R78 ;  /* 0x0000004e4f79723e */ /* 0x000fc600000000ff */
[----:B--2---:R-:W-:-:S04]  /*165a0*/  FADD.FTZ R14, R123, R14 ;  /* 0x0000000e7b0e7221 */ /* 0x004fc80000010000 */
[C---:B0-----:R-:W-:Y:S01]  /*165b0*/  FADD.FTZ R3, R53.reuse, R14 ;  /* 0x0000000e35037221 */ /* 0x041fe20000010000 */
[----:B------:R-:W-:Y:S01]  /*165c0*/  F2FP.F16.F32.PACK_AB R123, R53, R123 ;  /* 0x0000007b357b723e */ /* 0x000fe200000000ff */
[----:B------:R-:W-:Y:S06]  /*165d0*/  @P2 BRA `(.L_x_14153) ;  /* 0xffffffc800202947 */ /* 0x000fec000383ffff */
.L_x_14135:
[----:B------:R-:W-:Y:S05]  /*165e0*/  WARPSYNC.ALL ;  /* 0x0000000000007948 */ /* 0x000fea0003800000 */
[----:B------:R-:W-:Y:S06]  /*165f0*/  BAR.ARV 0x8, 0x200 ;  /* 0x0208000000007b1d */ /* 0x000fec0000002000 */
[----:B------:R-:W-:Y:S05]  /*16600*/  @!P0 BRA `(.L_x_14154) ;  /* 0x0000000000048947 */ /* 0x000fea0003800000 */
[----:B------:R-:W-:Y:S01]  /*16610*/  BPT.TRAP 0x1 ;  /* 0x000000040000795c */ /* 0x000fe20000300000 */
.L_x_14154:
[----:B------:R-:W-:Y:S01]  /*16620*/  IMAD R11, R16, 0x8, R2 ;  /* 0x00000008100b7824 */ /* 0x000fe200078e0202 */
[----:B------:R-:W-:-:S04]  /*16630*/  SHF.L.U32 R0, R23, 0x1f, RZ ;  /* 0x0000001f17007819 */ /* 0x000fc800000006ff */
[----:B------:R0:W1:Y:S01]  /*16640*/  SYNCS.PHASECHK.TRANS64.TRYWAIT P2, [R11+URZ+0x16850], R0 ;  /* 0x016850000b0075a7 */ /* 0x000062000804017f */
[----:B------:R-:W-:Y:S05]  /*16650*/  @!P0 BRA `(.L_x_14155) ;  /* 0x0000000000048947 */ /* 0x000fea0003800000 */
[----:B------:R-:W-:Y:S01]  /*16660*/  BPT.TRAP 0x1 ;  /* 0x000000040000795c */ /* 0x000fe20000300000 */
.L_x_14155:
[----:B------:R-:W-:-:S04]  /*16670*/  IADD3 R2, R2, 0x400, RZ ;  /* 0x0000040002027810 */ /* 0x000fc80007ffe0ff */
[----:B------:R-:W-:-:S04]  /*16680*/  SHF.R.U32.HI R2, RZ, 0x4, R2 ;  /* 0x00000004ff027819 */ /* 0x000fc80000011602 */
[----:B------:R-:W-:Y:S01]  /*16690*/  LOP3.LUT R7, R2, 0x3fff, RZ, 0xc0, !PT ;  /* 0x00003fff02077812 */ /* 0x000fe200078ec0ff */
[----:B-1----:R-:W-:Y:S06]  /*166a0*/  @P2 BRA `(.L_x_14156) ;  /* 0x0000000000082947 */ /* 0x002fec0003800000 */
[----:B------:R-:W1:Y:S02]  /*166b0*/  SYNCS.PHASECHK.TRANS64.TRYWAIT P0, [R11+URZ+0x16850], R0 ;  /* 0x016850000b0075a7 */ /* 0x000e64000800017f */
[----:B-1----:R-:W-:Y:S05]  /*166c0*/  @!P0 BRA `(.L_x_14157) ;  /* 0x0000009c00608947 */ /* 0x002fea0003800000 */
.L_x_14156:
[----:B------:R-:W-:Y:S01]  /*166d0*/  IMAD R6, R16, 0x400, R7 ;  /* 0x0000040010067824 */ /* 0x000fe200078e0207 */
[----:B------:R-:W2:Y:S01]  /*166e0*/  LDL.LU R20, [R1+0x58] ;  /* 0x0000580001147983 */ /* 0x000ea20000300800 */
[----:B------:R-:W-:Y:S01]  /*166f0*/  IMAD.MOV.U32 R7, RZ, RZ, 0x40000040 ;  /* 0x40000040ff077424 */ /* 0x000fe200078e00ff */
[----:B------:R-:W-:Y:S05]  /*16700*/  WARPSYNC.ALL ;  /* 0x0000000000007948 */ /* 0x000fea0003800000 */
[C---:B------:R-:W-:Y:S01]  /*16710*/  R2UR UR6, R6.reuse ;  /* 0x00000000060672ca */ /* 0x040fe200000e0000 */
[----:B------:R-:W-:Y:S01]  /*16720*/  WARPGROUP.ARRIVE ;  /* 0x00000000000079c5 */ /* 0x000fe20000000000 */
[----:B------:R-:W-:Y:S01]  /*16730*/  R2UR UR7, R7 ;  /* 0x00000000070772ca */ /* 0x000fe200000e0000 */
[----:B------:R-:W-:Y:S01]  /*16740*/  VIADD R8, R6, 0x80 ;  /* 0x0000008006087836 */ /* 0x000fe20000000000 */
[----:B01----:R-:W0:Y:S01]  /*16750*/  SHFL.BFLY PT, R0, R3, 0x2, 0x1f ;  /* 0x0c401f0003007f89 */ /* 0x003e2200000e0000 */
[----:B------:R-:W-:-:S02]  /*16760*/  IMAD.MOV.U32 R9, RZ, RZ, 0x40000040 ;  /* 0x40000040ff097424 */ /* 0x000fc400078e00ff */
[----:B------:R-:W-:Y:S02]  /*16770*/  IMAD.MOV.U32 R7, RZ, RZ, 0x40000040 ;  /* 0x40000040ff077424 */ /* 0x000fe400078e00ff */
[----:B------:R-:W-:Y:S02]  /*16780*/  IMAD.MOV.U32 R15, RZ, RZ, RZ ;  /* 0x000000ffff0f7224 */ /* 0x000fe400078e00ff */
[----:B------:R-:W-:Y:S02]  /*16790*/  VIADD R16, R16, 0x1 ;  /* 0x0000000110107836 */ /* 0x000fe40000000000 */
[----:B------:R-:W-:Y:S02]  /*167a0*/  IMAD.MOV.U32 R31, RZ, RZ, -0x800000 ;  /* 0xff800000ff1f7424 */ /* 0x000fe400078e00ff */
[----:B------:R-:W-:Y:S01]  /*167b0*/  HGMMA.64x64x16.F32 R88, R148, gdesc[UR4].tnspB, R88, gsb0 ;  /* 0x40e0000494587df0 */ /* 0x000fe20008000858 */
[----:B------:R-:W-:Y:S01]  /*167c0*/  R2UR UR6, R8 ;  /* 0x00000000080672ca */ /* 0x000fe200000e0000 */
[----:B------:R-:W-:Y:S01]  /*167d0*/  VIADD R8, R6, 0x100 ;  /* 0x0000010006087836 */ /* 0x000fe20000000000 */
[----:B------:R-:W-:Y:S01]  /*167e0*/  R2UR UR7, R9 ;  /* 0x00000000090772ca */ /* 0x000fe200000e0000 */
[----:B------:R-:W-:Y:S01]  /*167f0*/  IMAD.MOV.U32 R9, RZ, RZ, 0x40000040 ;  /* 0x40000040ff097424 */ /* 0x000fe200078e00ff */
[----:B------:R-:W-:-:S04]  /*16800*/  ISETP.NE.AND P2, PT, R16, 0x2, PT ;  /* 0x000000021000780c */ /* 0x000fc80003f45270 */
[----:B------:R-:W-:Y:S01]  /*16810*/  SEL R16, R16, RZ, P2 ;  /* 0x000000ff10107207 */ /* 0x000fe20001000000 */
[----:B0-----:R-:W-:Y:S01]  /*16820*/  FADD.FTZ R2, R0, R3 ;  /* 0x0000000300027221 */ /* 0x001fe20000010000 */
[----:B------:R-:W-:Y:S01]  /*16830*/  IMAD.MOV.U32 R3, RZ, RZ, RZ ;  /* 0x000000ffff037224 */ /* 0x000fe200078e00ff */
[----:B------:R-:W-:Y:S02]  /*16840*/  WARPGROUP.DEPBAR.LE gsb0, 0x0 ;  /* 0x00008000000079c5 */ /* 0x000fe40000010000 */
[----:B------:R-:W-:-:S06]  /*16850*/  WARPGROUP.ARRIVE ;  /* 0x00000000000079c5 */ /* 0x000fcc0000000000 */
[----:B------:R-:W-:Y:S01]  /*16860*/  HGMMA.64x64x16.F32 R88, R144, gdesc[UR4].tnspB, R88, gsb0 ;  /* 0x40e0000490587df0 */ /* 0x000fe20008000858 */
[----:B------:R-:W-:Y:S01]  /*16870*/  R2UR UR6, R8 ;  /* 0x00000000080672ca */ /* 0x000fe200000e0000 */
[----:B------:R-:W-:Y:S01]  /*16880*/  VIADD R8, R6, 0x180 ;  /* 0x0000018006087836 */ /* 0x000fe20000000000 */
[----:B------:R-:W-:Y:S01]  /*16890*/  R2UR UR7, R9 ;  /* 0x00000000090772ca */ /* 0x000fe200000e0000 */
[----:B------:R-:W-:Y:S01]  /*168a0*/  IMAD.MOV.U32 R9, RZ, RZ, 0x40000040 ;  /* 0x40000040ff097424 */ /* 0x000fe200078e00ff */
[----:B------:R-:W-:Y:S02]  /*168b0*/  WARPGROUP.DEPBAR.LE gsb0, 0x0 ;  /* 0x00008000000079c5 */ /* 0x000fe40000010000 */
[----:B------:R-:W-:-:S09]  /*168c0*/  WARPGROUP.ARRIVE ;  /* 0x00000000000079c5 */ /* 0x000fd20000000000 */
        /* <DEDUP_REMOVED lines=11> */
[----:B------:R-:W-:Y:S02]  /*16980*/  IMAD.MOV.U32 R9, RZ, RZ, 0x40000040 ;  /* 0x40000040ff097424 */ /* 0x000fe400078e00ff */
[----:B--2---:R-:W-:-:S05]  /*16990*/  VIADD R20, R20, 0x1 ;  /* 0x0000000114147836 */ /* 0x004fca0000000000 */
[----:B------:R-:W-:Y:S01]  /*169a0*/  STL [R1+0x58], R20 ;  /* 0x0000581401007387 */ /* 0x000fe20000100800 */
[----:B------:R-:W-:Y:S02]  /*169b0*/  WARPGROUP.DEPBAR.LE gsb0, 0x0 ;  /* 0x00008000000079c5 */ /* 0x000fe40000010000 */
[----:B------:R-:W-:-:S06]  /*169c0*/  WARPGROUP.ARRIVE ;  /* 0x00000000000079c5 */ /* 0x000fcc0000000000 */
[----:B------:R-:W-:Y:S01]  /*169d0*/  HGMMA.64x64x16.F32 R88, R132, gdesc[UR4].tnspB, R88, gsb0 ;  /* 0x40e0000484587df0 */ /* 0x000fe20008000858 */
[----:B------:R-:W-:Y:S02]  /*169e0*/  R2UR UR6, R8 ;  /* 0x00000000080672ca */ /* 0x000fe400000e0000 */
[----:B------:R-:W-:Y:S01]  /*169f0*/  R2UR UR7, R9 ;  /* 0x00000000090772ca */ /* 0x000fe200000e0000 */
[----:B------:R-:W-:Y:S01]  /*16a00*/  IMAD.MOV.U32 R9, RZ, RZ, 0x40000040 ;  /* 0x40000040ff097424 */ /* 0x000fe200078e00ff */
[C---:B------:R-:W-:Y:S01]  /*16a10*/  IADD3 R8, R6.reuse, 0x300, RZ ;  /* 0x0000030006087810 */ /* 0x040fe20007ffe0ff */
[----:B------:R-:W-:Y:S01]  /*16a20*/  VIADD R6, R6, 0x380 ;  /* 0x0000038006067836 */ /* 0x000fe20000000000 */
[----:B------:R-:W-:Y:S02]  /*16a30*/  WARPGROUP.DEPBAR.LE gsb0, 0x0 ;  /* 0x00008000000079c5 */ /* 0x000fe40000010000 */
[----:B------:R-:W-:-:S07]  /*16a40*/  WARPGROUP.ARRIVE ;  /* 0x00000000000079c5 */ /* 0x000fce0000000000 */
[----:B------:R-:W-:Y:S01]  /*16a50*/  HGMMA.64x64x16.F32 R88, R128, gdesc[UR4].tnspB, R88, gsb0 ;  /* 0x40e0000480587df0 */ /* 0x000fe20008000858 */
[----:B------:R-:W-:Y:S02]  /*16a60*/  R2UR UR6, R8 ;  /* 0x00000000080672ca */ /* 0x000fe400000e0000 */
[----:B------:R-:W-:Y:S02]  /*16a70*/  R2UR UR7, R9 ;  /* 0x00000000090772ca */ /* 0x000fe400000e0000 */
[----:B------:R-:W0:Y:S02]  /*16a80*/  SHFL.BFLY PT, R9, R4, 0x2, 0x1f ;  /* 0x0c401f0004097f89 */ /* 0x000e2400000e0000 */
[----:B0-----:R-:W-:-:S05]  /*16a90*/  FADD.FTZ R9, R9, R4 ;  /* 0x0000000409097221 */ /* 0x001fca0000010000 */
[----:B------:R-:W0:Y:S02]  /*16aa0*/  SHFL.BFLY PT, R0, R9, 0x1, 0x1f ;  /* 0x0c201f0009007f89 */ /* 0x000e2400000e0000 */
[----:B0-----:R-:W-:Y:S01]  /*16ab0*/  FADD.FTZ R8, R9, R0 ;  /* 0x0000000009087221 */ /* 0x001fe20000010000 */
[----:B------:R-:W-:Y:S01]  /*16ac0*/  IMAD.U32 R9, RZ, RZ, UR41 ;  /* 0x00000029ff097e24 */ /* 0x000fe2000f8e00ff */
[----:B------:R-:W-:-:S03]  /*16ad0*/  SEL R0, RZ, 0x1, P2 ;  /* 0x00000001ff007807 */ /* 0x000fc60001000000 */
[----:B------:R-:W-:Y:S02]  /*16ae0*/  FSETP.NE.FTZ.AND P0, PT, R8, RZ, PT ;  /* 0x000000ff0800720b */ /* 0x000fe40003f15000 */
[----:B------:R-:W-:Y:S01]  /*16af0*/  LOP3.LUT R23, R23, R0, RZ, 0x3c, !PT ;  /* 0x0000000017177212 */ /* 0x000fe200078e3cff */
[----:B------:R-:W-:-:S10]  /*16b00*/  IMAD.MOV.U32 R0, RZ, RZ, -0x800000 ;  /* 0xff800000ff007424 */ /* 0x000fd400078e00ff */
[----:B------:R-:W0:Y:S01]  /*16b10*/  @P0 MUFU.LG2 R4, R8 ;  /* 0x0000000800040308 */ /* 0x000e220000000c00 */
[----:B------:R-:W-:Y:S02]  /*16b20*/  WARPGROUP.DEPBAR.LE gsb0, 0x0 ;  /* 0x00008000000079c5 */ /* 0x000fe40000010000 */
[----:B------:R-:W-:-:S05]  /*16b30*/  WARPGROUP.ARRIVE ;  /* 0x00000000000079c5 */ /* 0x000fca0000000000 */
[----:B------:R-:W-:Y:S01]  /*16b40*/  @P0 MUFU.RCP R3, R8 ;  /* 0x0000000800030308 */ /* 0x000fe20000001000 */
[----:B------:R-:W-:Y:S01]  /*16b50*/  HGMMA.64x64x16.F32 R88, R124, gdesc[UR4].tnspB, R88, gsb0 ;  /* 0x40e000047c587df0 */ /* 0x000fe20008000858 */
[----:B------:R-:W-:Y:S02]  /*16b60*/  R2UR UR6, R6 ;  /* 0x00000000060672ca */ /* 0x000fe400000e0000 */
[----:B------:R-:W-:Y:S02]  /*16b70*/  R2UR UR7, R7 ;  /* 0x00000000070772ca */ /* 0x000fe400000e0000 */
[----:B------:R-:W1:Y:S01]  /*16b80*/  SHFL.BFLY PT, R7, R2, 0x1, 0x1f ;  /* 0x0c201f0002077f89 */ /* 0x000e6200000e0000 */
[----:B0-----:R-:W-:Y:S01]  /*16b90*/  @P0 FMUL.FTZ R4, R4, 0.69314718246459960938 ;  /* 0x3f31721804040820 */ /* 0x001fe20000410000 */
[----:B-1----:R-:W-:Y:S01]  /*16ba0*/  FADD.FTZ R13, R2, R7 ;  /* 0x00000007020d7221 */ /* 0x002fe20000010000 */
[----:B------:R-:W-:Y:S02]  /*16bb0*/  @!P1 VIADD R2, R11, 0x16860 ;  /* 0x000168600b029836 */ /* 0x000fe40000000000 */
[----:B------:R-:W-:-:S02]  /*16bc0*/  IMAD.U32 R7, RZ, RZ, UR41 ;  /* 0x00000029ff077e24 */ /* 0x000fc4000f8e00ff */
[----:B------:R-:W-:Y:S02]  /*16bd0*/  FSETP.NE.FTZ.AND P3, PT, R13, RZ, PT ;  /* 0x000000ff0d00720b */ /* 0x000fe40003f75000 */
[----:B------:R-:W-:Y:S01]  /*16be0*/  @!P1 PRMT R2, RZ, 0x654, R2 ;  /* 0x00000654ff029816 */ /* 0x000fe20000000002 */
[----:B------:R-:W-:-:S04]  /*16bf0*/  @P0 FMUL.FTZ R7, R7, 0.69314718246459960938 ;  /* 0x3f31721807070820 */ /* 0x000fc80000410000 */
[----:B------:R-:W-:Y:S01]  /*16c00*/  @P0 FFMA.FTZ R31, R7, R12, R4 ;  /* 0x0000000c071f0223 */ /* 0x000fe20000010004 */
[----:B------:R-:W-:-:S05]  /*16c10*/  PLOP3.LUT P0, PT, PT, PT, PT, 0x8, 0x0 ;  /* 0x000000000000781c */ /* 0x000fca0003f0e170 */
[----:B------:R-:W0:Y:S01]  /*16c20*/  @P3 MUFU.LG2 R6, R13 ;  /* 0x0000000d00063308 */ /* 0x000e220000000c00 */
[----:B------:R-:W-:-:S07]  /*16c30*/  @P3 FMUL.FTZ R9, R9, 0.69314718246459960938 ;  /* 0x3f31721809093820 */ /* 0x000fce0000410000 */
[----:B------:R-:W1:Y:S01]  /*16c40*/  @P3 MUFU.RCP R15, R13 ;  /* 0x0000000d000f3308 */ /* 0x000e620000001000 */
[----:B0-----:R-:W-:-:S04]  /*16c50*/  @P3 FMUL.FTZ R6, R6, 0.69314718246459960938 ;  /* 0x3f31721806063820 */ /* 0x001fc80000410000 */
[----:B------:R-:W-:Y:S01]  /*16c60*/  @P3 FFMA.FTZ R0, R9, R5, R6 ;  /* 0x0000000509003223 */ /* 0x000fe20000010006 */
[----:B------:R-:W-:Y:S02]  /*16c70*/  WARPGROUP.DEPBAR.LE gsb0, 0x0 ;  /* 0x00008000000079c5 */ /* 0x000fe40000010000 */
[----:B------:R-:W-:-:S06]  /*16c80*/  WARPGROUP.ARRIVE ;  /* 0x00000000000079c5 */ /* 0x000fcc0000000000 */
[----:B------:R-:W-:Y:S03]  /*16c90*/  HGMMA.64x64x16.F32 R88, R120, gdesc[UR4].tnspB, R88, gsb0 ;  /* 0x40e0000478587df0 */ /* 0x000fe60008000858 */
        /* <DEDUP_REMOVED lines=33> */
[----:B0-----:R-:W-:-:S07]  /*16eb0*/  FMUL.FTZ R15, R119, R15 ;  /* 0x0000000f770f7220 */ /* 0x001fce0000410000 */
.L_x_14050:
[----:B------:R-:W0:Y:S01]  /*16ec0*/  S2R R6, SR_TID.X ;  /* 0x0000000000067919 */ /* 0x000e220000002100 */
[----:B------:R-:W-:Y:S05]  /*16ed0*/  WARPSYNC.ALL ;  /* 0x0000000000007948 */ /* 0x000fea0003800000 */
[----:B------:R-:W1:Y:S08]  /*16ee0*/  S2UR UR5, SR_CgaCtaId ;  /* 0x00000000000579c3 */ /* 0x000e700000008800 */
[----:B------:R-:W-:Y:S06]  /*16ef0*/  BAR.SYNC.DEFER_BLOCKING 0x5, 0x200 ;  /* 0x0148000000007b1d */ /* 0x000fec0000010000 */
[----:B------:R-:W-:Y:S01]  /*16f00*/  UMOV UR4, 0x400 ;  /* 0x0000040000047882 */ /* 0x000fe20000000000 */
[----:B------:R-:W-:Y:S01]  /*16f10*/  BSSY B0, `(.L_x_14158) ;  /* 0x0000198000007945 */ /* 0x000fe20003800000 */
[----:B-1----:R-:W-:Y:S01]  /*16f20*/  ULEA UR4, UR5, UR4, 0x18 ;  /* 0x0000000405047291 */ /* 0x002fe2000f8ec03f */
[----:B0-----:R-:W-:-:S04]  /*16f30*/  IADD3 R44, R6, -0x80, RZ ;  /* 0xffffff80062c7810 */ /* 0x001fc80007ffe0ff */
[----:B------:R-:W-:Y:S01]  /*16f40*/  SHF.R.S32.HI R4, RZ, 0x1f, R44 ;  /* 0x0000001fff047819 */ /* 0x000fe2000001142c */
[----:B------:R-:W-:-:S03]  /*16f50*/  IMAD.U32 R2, RZ, RZ, UR4 ;  /* 0x00000004ff027e24 */ /* 0x000fc6000f8e00ff */
[----:B------:R-:W-:Y:S02]  /*16f60*/  LEA.HI R30, R4, R44, RZ, 0x3 ;  /* 0x0000002c041e7211 */ /* 0x000fe400078f18ff */
[----:B------:R0:W1:Y:S02]  /*16f70*/  LDS.128 R32, [R2+0x168d0] ;  /* 0x0168d00002207984 */ /* 0x0000640000000c00 */
[----:B------:R-:W-:Y:S02]  /*16f80*/  LOP3.LUT R3, R30, 0xfffffff8, RZ, 0xc0, !PT ;  /* 0xfffffff81e037812 */ /* 0x000fe400078ec0ff */
[----:B------:R-:W-:-:S03]  /*16f90*/  SHF.R.S32.HI R30, RZ, 0x3, R30 ;  /* 0x00000003ff1e7819 */ /* 0x000fc6000001141e */
[----:B------:R-:W-:-:S04]  /*16fa0*/  IMAD.IADD R3, R44, 0x1, -R3 ;  /* 0x000000012c037824 */ /* 0x000fc800078e0a03 */
[----:B------:R-:W-:-:S05]  /*16fb0*/  IMAD.SHL.U32 R29, R3, 0x8, RZ ;  /* 0x00000008031d7824 */ /* 0x000fca00078e00ff */
[----:B------:R-:W-:Y:S01]  /*16fc0*/  SHF.R.S32.HI R28, RZ, 0x1f, R29 ;  /* 0x0000001fff1c7819 */ /* 0x000fe2000001141d */
[----:B------:R-:W-:Y:S06]  /*16fd0*/  BAR.ARV 0x4, 0x200 ;  /* 0x0108000000007b1d */ /* 0x000fec0000002000 */
[----:B0-----:R-:W-:Y:S05]  /*16fe0*/  @P0 BRA `(.L_x_14159) ;  /* 0x0000000c00dc0947 */ /* 0x001fea0003800000 */
[----:B------:R-:W2:Y:S01]  /*16ff0*/  LDL R41, [R1+0x54] ;  /* 0x0000540001297983 */ /* 0x000ea20000100800 */
[----:B------:R-:W-:Y:S01]  /*17000*/  VIADD R9, R6, 0xffffff80 ;  /* 0xffffff8006097836 */ /* 0x000fe20000000000 */
[----:B------:R-:W-:Y:S01]  /*17010*/  LEA.HI R4, R4, R44, RZ, 0x4 ;  /* 0x0000002c04047211 */ /* 0x000fe200078f20ff */
[----:B------:R-:W0:Y:S01]  /*17020*/  S2R R5, SR_SWINHI ;  /* 0x0000000000057919 */ /* 0x000e220000002f00 */
[----:B------:R-:W-:Y:S05]  /*17030*/  WARPSYNC.ALL ;  /* 0x0000000000007948 */ /* 0x000fea0003800000 */
[----:B------:R-:W-:Y:S01]  /*17040*/  SHF.R.S32.HI R7, RZ, 0x4, R4 ;  /* 0x00000004ff077819 */ /* 0x000fe20000011404 */
[----:B------:R-:W-:Y:S01]  /*17050*/  ULDC.64 UR4, c[0x0][0xc00] ;  /* 0x0003000000047ab9 */ /* 0x000fe20000000a00 */
[----:B------:R-:W-:Y:S01]  /*17060*/  SHF.R.S32.HI R8, RZ, 0x1f, R9 ;  /* 0x0000001fff087819 */ /* 0x000fe20000011409 */
[----:B------:R-:W3:Y:S01]  /*17070*/  LDL R40, [R1+0x3c] ;  /* 0x00003c0001287983 */ /* 0x000ee20000100800 */
[----:B------:R-:W-:Y:S01]  /*17080*/  LOP3.LUT R6, R4, 0x3fffff0, RZ, 0xc0, !PT ;  /* 0x03fffff004067812 */ /* 0x000fe200078ec0ff */
[----:B-1----:R-:W1:Y:S01]  /*17090*/  LDC R32, c[0x0][0xbe8] ;  /* 0x0002fa00ff207b82 */ /* 0x002e620000000800 */
[----:B------:R-:W-:-:S02]  /*170a0*/  LEA.HI R8, R8, R9, RZ, 0x5 ;  /* 0x0000000908087211 */ /* 0x000fc400078f28ff */
[----:B------:R-:W-:Y:S01]  /*170b0*/  LEA.HI R4, R4, R7, RZ, 0x1 ;  /* 0x0000000704047211 */ /* 0x000fe200078f08ff */
[----:B------:R-:W-:Y:S01]  /*170c0*/  IMAD.IADD R6, R44, 0x1, -R6 ;  /* 0x000000012c067824 */ /* 0x000fe200078e0a06 */
[----:B------:R-:W-:Y:S01]  /*170d0*/  SHF.R.S32.HI R8, RZ, 0x5, R8 ;  /* 0x00000005ff087819 */ /* 0x000fe20000011408 */
[----:B------:R-:W3:Y:S01]  /*170e0*/  LDL R44, [R1+0x18] ;  /* 0x00001800012c7983 */ /* 0x000ee20000100800 */
[----:B------:R-:W-:-:S03]  /*170f0*/  LOP3.LUT R4, R4, 0x1ffffffe, RZ, 0xc0, !PT ;  /* 0x1ffffffe04047812 */ /* 0x000fc600078ec0ff */
[----:B------:R-:W-:Y:S02]  /*17100*/  IMAD R9, R8, 0x10, R6 ;  /* 0x0000001008097824 */ /* 0x000fe400078e0206 */
[----:B------:R-:W-:-:S04]  /*17110*/  IMAD.IADD R4, R7, 0x1, -R4 ;  /* 0x0000000107047824 */ /* 0x000fc800078e0a04 */
[----:B------:R-:W-:-:S04]  /*17120*/  IMAD R4, R9, 0x8, R4 ;  /* 0x0000000809047824 */ /* 0x000fc800078e0204 */
[----:B------:R-:W-:Y:S01]  /*17130*/  IMAD.SHL.U32 R9, R4, 0x8, RZ ;  /* 0x0000000804097824 */ /* 0x000fe200078e00ff */
[----:B------:R-:W-:Y:S02]  /*17140*/  MOV R20, R2 ;  /* 0x0000000200147202 */ /* 0x000fe40000000f00 */
[----:B0-----:R-:W-:-:S03]  /*17150*/  MOV R21, R5 ;  /* 0x0000000500157202 */ /* 0x001fc60000000f00 */
[----:B------:R-:W-:-:S03]  /*17160*/  IMAD.WIDE R8, R9, 0x2, R20 ;  /* 0x0000000209087825 */ /* 0x000fc600078e0214 */
[C---:B------:R-:W-:Y:S02]  /*17170*/  LOP3.LUT R5, R8.reuse, 0x380, RZ, 0xc0, !PT ;  /* 0x0000038008057812 */ /* 0x040fe400078ec0ff */
[C---:B------:R-:W-:Y:S02]  /*17180*/  IADD3 R7, P1, R8.reuse, 0x40, RZ ;  /* 0x0000004008077810 */ /* 0x040fe40007f3e0ff */
[C---:B------:R-:W-:Y:S02]  /*17190*/  IADD3 R27, P0, R8.reuse, 0x60, RZ ;  /* 0x00000060081b7810 */ /* 0x040fe40007f1e0ff */
[----:B------:R-:W-:Y:S02]  /*171a0*/  SHF.R.U64 R5, R5, 0x3, RZ ;  /* 0x0000000305057819 */ /* 0x000fe400000012ff */
[----:B------:R-:W-:Y:S02]  /*171b0*/  IADD3 R13, P2, R8, 0x20, RZ ;  /* 0x00000020080d7810 */ /* 0x000fe40007f5e0ff */
[----:B------:R-:W-:-:S02]  /*171c0*/  LOP3.LUT R6, R7, 0x380, RZ, 0xc0, !PT ;  /* 0x0000038007067812 */ /* 0x000fc400078ec0ff */
[----:B------:R-:W-:Y:S01]  /*171d0*/  LOP3.LUT R8, R5, R8, RZ, 0x3c, !PT ;  /* 0x0000000805087212 */ /* 0x000fe200078e3cff */
[--C-:B------:R-:W-:Y:S01]  /*171e0*/  IMAD.X R5, RZ, RZ, R9.reuse, P0 ;  /* 0x000000ffff057224 */ /* 0x100fe200000e0609 */
[----:B------:R-:W-:Y:S02]  /*171f0*/  F2FP.F16.F32.PACK_AB R10, R10, R25 ;  /* 0x000000190a0a723e */ /* 0x000fe400000000ff */
[----:B-----5:R-:W2:Y:S01]  /*17200*/  LDC.64 R24, c[0x0][0xc00] ;  /* 0x00030000ff187b82 */ /* 0x020ea20000000a00 */
[----:B------:R-:W-:Y:S02]  /*17210*/  ISETP.NE.U32.AND P0, PT, RZ, UR4, PT ;  /* 0x00000004ff007c0c */ /* 0x000fe4000bf05070 */
[----:B------:R-:W-:Y:S02]  /*17220*/  SHF.R.U64 R6, R6, 0x3, RZ ;  /* 0x0000000306067819 */ /* 0x000fe400000012ff */
[----:B------:R-:W-:Y:S01]  /*17230*/  ISETP.NE.AND.EX P0, PT, RZ, UR5, PT, P0 ;  /* 0x00000005ff007c0c */ /* 0x000fe2000bf05300 */
[----:B------:R-:W-:Y:S01]  /*17240*/  ULDC.64 UR4, c[0x0][0xc08] ;  /* 0x0003020000047ab9 */ /* 0x000fe20000000a00 */
[----:B------:R-:W-:Y:S01]  /*17250*/  LOP3.LUT R6, R6, R7, RZ, 0x3c, !PT ;  /* 0x0000000706067212 */ /* 0x000fe200078e3cff */
[----:B------:R-:W-:Y:S01]  /*17260*/  IMAD.X R7, RZ, RZ, R9, P1 ;  /* 0x000000ffff077224 */ /* 0x000fe200008e0609 */
[----:B------:R-:W-:-:S02]  /*17270*/  LOP3.LUT R12, R13, 0x380, RZ, 0xc0, !PT ;  /* 0x000003800d0c7812 */ /* 0x000fc400078ec0ff */
[----:B------:R-:W-:Y:S02]  /*17280*/  ISETP.NE.U32.AND P1, PT, RZ, UR4, PT ;  /* 0x00000004ff007c0c */ /* 0x000fe4000bf25070 */
[----:B------:R-:W-:Y:S02]  /*17290*/  LOP3.LUT R4, R27, 0x380, RZ, 0xc0, !PT ;  /* 0x000003801b047812 */ /* 0x000fe400078ec0ff */
[----:B------:R-:W-:Y:S02]  /*172a0*/  SHF.R.U64 R12, R12, 0x3, RZ ;  /* 0x000000030c0c7819 */ /* 0x000fe400000012ff */
[----:B------:R-:W-:Y:S02]  /*172b0*/  ISETP.NE.AND.EX P1, PT, RZ, UR5, PT, P1 ;  /* 0x00000005ff007c0c */ /* 0x000fe4000bf25310 */
[----:B------:R-:W-:Y:S02]  /*172c0*/  SHF.R.U64 R4, R4, 0x3, RZ ;  /* 0x0000000304047819 */ /* 0x000fe400000012ff */
[----:B------:R-:W-:Y:S01]  /*172d0*/  LOP3.LUT R12, R12, R13, RZ, 0x3c, !PT ;  /* 0x0000000d0c0c7212 */ /* 0x000fe200078e3cff */
[----:B------:R-:W-:Y:S01]  /*172e0*/  IMAD.X R13, RZ, RZ, R9, P2 ;  /* 0x000000ffff0d7224 */ /* 0x000fe200010e0609 */
[----:B------:R-:W-:-:S02]  /*172f0*/  MOV R26, R8 ;  /* 0x00000008001a7202 */ /* 0x000fc40000000f00 */
[----:B------:R-:W-:Y:S02]  /*17300*/  LOP3.LUT R4, R4, R27, RZ, 0x3c, !PT ;  /* 0x0000001b04047212 */ /* 0x000fe400078e3cff */
[----:B------:R-:W-:Y:S02]  /*17310*/  F2FP.F16.F32.PACK_AB R8, R89, R88 ;  /* 0x000000585908723e */ /* 0x000fe400000000ff */
[----:B------:R-:W-:Y:S02]  /*17320*/  F2FP.F16.F32.PACK_AB R9, R91, R90 ;  /* 0x0000005a5b09723e */ /* 0x000fe400000000ff */
[----:B------:R-:W-:Y:S01]  /*17330*/  F2FP.F16.F32.PACK_AB R11, R11, R94 ;  /* 0x0000005e0b0b723e */ /* 0x000fe200000000ff */
[----:B------:R-:W-:Y:S01]  /*17340*/  BAR.SYNC.DEFER_BLOCKING 0x1, 0x180 ;  /* 0x0046000000007b1d */ /* 0x000fe20000010000 */
[----:B------:R-:W-:Y:S02]  /*17350*/  MOV R37, R4 ;  /* 0x0000000400257202 */ /* 0x000fe40000000f00 */
[----:B------:R-:W-:-:S02]  /*17360*/  MOV R38, R6 ;  /* 0x0000000600267202 */ /* 0x000fc40000000f00 */
[----:B------:R-:W-:Y:S02]  /*17370*/  MOV R39, R12 ;  /* 0x0000000c00277202 */ /* 0x000fe40000000f00 */
        /* <DEDUP_REMOVED lines=8> */
[----:B------:R0:W-:Y:S04]  /*17400*/  STSM.16.M88.4 [R26], R8 ;  /* 0x000000081a007844 */ /* 0x0001e80000000200 */
[----:B------:R-:W-:Y:S01]  /*17410*/  STSM.16.M88.4 [R39], R4 ;  /* 0x0000000427007844 */ /* 0x000fe20000000200 */
[----:B0-----:R-:W-:-:S02]  /*17420*/  F2FP.F16.F32.PACK_AB R8, R105, R104 ;  /* 0x000000686908723e */ /* 0x001fc400000000ff */
[----:B------:R-:W-:Y:S02]  /*17430*/  F2FP.F16.F32.PACK_AB R9, R107, R106 ;  /* 0x0000006a6b09723e */ /* 0x000fe400000000ff */
[----:B------:R-:W-:Y:S02]  /*17440*/  F2FP.F16.F32.PACK_AB R10, R109, R108 ;  /* 0x0000006c6d0a723e */ /* 0x000fe400000000ff */
[----:B------:R-:W-:-:S05]  /*17450*/  F2FP.F16.F32.PACK_AB R11, R111, R110 ;  /* 0x0000006e6f0b723e */ /* 0x000fca00000000ff */
[----:B------:R0:W-:Y:S04]  /*17460*/  STSM.16.M88.4 [R38], R8 ;  /* 0x0000000826007844 */ /* 0x0001e80000000200 */
[----:B------:R3:W-:Y:S01]  /*17470*/  STSM.16.M88.4 [R37], R12 ;  /* 0x0000000c25007844 */ /* 0x0007e20000000200 */
[----:B------:R-:W-:Y:S01]  /*17480*/  ULDC UR4, c[0x0][0xa88] ;  /* 0x0002a20000047ab9 */ /* 0x000fe20000000800 */
[----:B------:R-:W-:Y:S01]  /*17490*/  MOV R36, RZ ;  /* 0x000000ff00247202 */ /* 0x000fe20000000f00 */
[----:B0-----:R-:W-:Y:S02]  /*174a0*/  IMAD.U32 R9, RZ, RZ, UR4 ;  /* 0x00000004ff097e24 */ /* 0x001fe4000f8e00ff */
[C---:B--2---:R-:W-:Y:S01]  /*174b0*/  IMAD.WIDE R26, R41.reuse, 0x4, R24 ;  /* 0x00000004291a7825 */ /* 0x044fe200078e0218 */
[----:B------:R-:W-:Y:S08]  /*174c0*/  BAR.SYNC.DEFER_BLOCKING 0x1, 0x180 ;  /* 0x0046000000007b1d */ /* 0x000ff00000010000 */
[----:B------:R-:W0:Y:S01]  /*174d0*/  @P1 LDC.64 R24, c[0x0][0xc08] ;  /* 0x00030200ff181b82 */ /* 0x000e220000000a00 */
[----:B------:R2:W5:Y:S01]  /*174e0*/  @P0 LDG.E R36, desc[UR38][R26.64] ;  /* 0x000000261a240981 */ /* 0x000562000c1e1900 */
[----:B0-----:R-:W-:-:S05]  /*174f0*/  @P1 IMAD.WIDE R4, R41, 0x4, R24 ;  /* 0x0000000429041825 */ /* 0x001fca00078e0218 */
[----:B------:R2:W5:Y:S01]  /*17500*/  @P1 LDG.E R9, desc[UR38][R4.64] ;  /* 0x0000002604091981 */ /* 0x000562000c1e1900 */
[----:B-1----:R-:W-:-:S13]  /*17510*/  ISETP.NE.AND P2, PT, R32, 0x1, PT ;  /* 0x000000012000780c */ /* 0x002fda0003f45270 */
[----:B------:R-:W0:Y:S08]  /*17520*/  @P2 LDC R6, c[0x0][0xbec] ;  /* 0x0002fb00ff062b82 */ /* 0x000e300000000800 */
[----:B------:R-:W1:Y:S01]  /*17530*/  @P2 LDC R11, c[0x0][0xbf0] ;  /* 0x0002fc00ff0b2b82 */ /* 0x000e620000000800 */
[----:B---3--:R-:W-:Y:S01]  /*17540*/  IMAD.IADD R15, R40, 0x1, R44 ;  /* 0x00000001280f7824 */ /* 0x008fe200078e022c */
[----:B--2---:R-:W-:Y:S06]  /*17550*/  @P1 BRA `(.L_x_14160) ;  /* 0x0000000000101947 */ /* 0x004fec0003800000 */
[----:B------:R-:W-:Y:S05]  /*17560*/  @!P0 BRA `(.L_x_14160) ;  /* 0x00000000000c8947 */ /* 0x000fea0003800000 */
[----:B------:R-:W2:Y:S04]  /*17570*/  LDG.E R4, desc[UR38][R26.64] ;  /* 0x000000261a047981 */ /* 0x000ea8000c1e1900 */
[----:B-----5:R-:W2:Y:S02]  /*17580*/  LDG.E R9, desc[UR38][R26.64+0x4] ;  /* 0x000004261a097981 */ /* 0x020ea4000c1e1900 */
[----:B--2---:R-:W-:-:S07]  /*17590*/  IMAD.IADD R9, R9, 0x1, -R4 ;  /* 0x0000000109097824 */ /* 0x004fce00078e0a04 */
.L_x_14160:
[----:B------:R-:W2:Y:S01]  /*175a0*/  LDL R12, [R1+0x60] ;  /* 0x00006000010c7983 */ /* 0x000ea20000100800 */
[----:B0-----:R-:W-:Y:S01]  /*175b0*/  @P2 IMAD.HI.U32 R4, R15, R6, RZ ;  /* 0x000000060f042227 */ /* 0x001fe200078e00ff */
[----:B------:R-:W-:Y:S02]  /*175c0*/  ULDC.64 UR4, c[0x0][0xb90] ;  /* 0x0002e40000047ab9 */ /* 0x000fe40000000a00 */
[----:B------:R-:W3:Y:S01]  /*175d0*/  LDL.LU R42, [R1+0x50] ;  /* 0x00005000012a7983 */ /* 0x000ee20000300800 */
[----:B-----5:R-:W-:Y:S01]  /*175e0*/  SHF.R.S32.HI R37, RZ, 0x1f, R36 ;  /* 0x0000001fff257819 */ /* 0x020fe20000011424 */
[----:B------:R-:W-:Y:S01]  /*175f0*/  IMAD.MOV.U32 R7, RZ, RZ, R15 ;  /* 0x000000ffff077224 */ /* 0x000fe200078e000f */
[----:B-1----:R-:W-:Y:S01]  /*17600*/  @P2 SHF.R.U32.HI R7, RZ, R11, R4 ;  /* 0x0000000bff072219 */ /* 0x002fe20000011604 */
[----:B------:R-:W0:Y:S01]  /*17610*/  S2R R24, SR_TID.X ;  /* 0x0000000000187919 */ /* 0x000e220000002100 */
[----:B------:R-:W-:-:S03]  /*17620*/  IMAD R43, R9, R32, RZ ;  /* 0x00000020092b7224 */ /* 0x000fc600078e02ff */
[----:B------:R-:W-:Y:S02]  /*17630*/  IMAD.MOV R13, RZ, RZ, -R7 ;  /* 0x000000ffff0d7224 */ /* 0x000fe400078e0a07 */
[----:B0-----:R-:W-:-:S05]  /*17640*/  VIADD R25, R24, 0xffffff80 ;  /* 0xffffff8018197836 */ /* 0x001fca0000000000 */
[----:B------:R-:W-:-:S04]  /*17650*/  SHF.R.S32.HI R24, RZ, 0x1f, R25 ;  /* 0x0000001fff187819 */ /* 0x000fc80000011419 */
[----:B------:R-:W-:-:S04]  /*17660*/  LEA.HI R24, R24, R25, RZ, 0x7 ;  /* 0x0000001918187211 */ /* 0x000fc800078f38ff */
[----:B------:R-:W-:-:S05]  /*17670*/  LOP3.LUT R24, R24, 0xffffff80, RZ, 0xc0, !PT ;  /* 0xffffff8018187812 */ /* 0x000fca00078ec0ff */
[----:B------:R-:W-:Y:S02]  /*17680*/  IMAD.IADD R24, R25, 0x1, -R24 ;  /* 0x0000000119187824 */ /* 0x000fe400078e0a18 */
[----:B--2---:R-:W-:Y:S01]  /*17690*/  IMAD.IADD R12, R12, 0x1, R44 ;  /* 0x000000010c0c7824 */ /* 0x004fe200078e022c */
[----:B---3--:R-:W-:Y:S01]  /*176a0*/  SHF.R.S32.HI R40, RZ, 0x1f, R42 ;  /* 0x0000001fff287819 */ /* 0x008fe2000001142a */
[----:B------:R-:W-:-:S04]  /*176b0*/  IMAD.WIDE.U32 R4, R42, UR4, R36 ;  /* 0x000000042a047c25 */ /* 0x000fc8000f8e0024 */
[----:B------:R-:W-:-:S04]  /*176c0*/  IMAD R6, R40, UR4, RZ ;  /* 0x0000000428067c24 */ /* 0x000fc8000f8e02ff */
[----:B------:R-:W-:Y:S01]  /*176d0*/  IMAD R11, R42, UR5, R6 ;  /* 0x000000052a0b7c24 */ /* 0x000fe2000f8e0206 */
[----:B------:R-:W-:Y:S01]  /*176e0*/  SHF.R.S32.HI R6, RZ, 0x1f, R41 ;  /* 0x0000001fff067819 */ /* 0x000fe20000011429 */
[----:B------:R-:W-:Y:S01]  /*176f0*/  ULDC.64 UR4, c[0x0][0xb98] ;  /* 0x0002e60000047ab9 */ /* 0x000fe20000000a00 */
[----:B------:R-:W-:Y:S01]  /*17700*/  SEL R41, R41, RZ, !P0 ;  /* 0x000000ff29297207 */ /* 0x000fe20004000000 */
[----:B------:R-:W-:Y:S01]  /*17710*/  IMAD.IADD R5, R5, 0x1, R11 ;  /* 0x0000000105057824 */ /* 0x000fe200078e020b */
[----:B------:R-:W-:Y:S01]  /*17720*/  SEL R38, R6, RZ, !P0 ;  /* 0x000000ff06267207 */ /* 0x000fe20004000000 */
[----:B------:R-:W-:Y:S01]  /*17730*/  IMAD R11, R32, R13, R15 ;  /* 0x0000000d200b7224 */ /* 0x000fe200078e020f */
[----:B------:R-:W-:Y:S01]  /*17740*/  SHF.R.S32.HI R13, RZ, 0x1f, R7 ;  /* 0x0000001fff0d7819 */ /* 0x000fe20000011407 */
[----:B------:R-:W-:-:S03]  /*17750*/  IMAD.WIDE.U32 R4, R41, UR4, R4 ;  /* 0x0000000429047c25 */ /* 0x000fc6000f8e0004 */
[----:B------:R-:W-:Y:S01]  /*17760*/  SHF.R.S32.HI R6, RZ, 0x1f, R11 ;  /* 0x0000001fff067819 */ /* 0x000fe2000001140b */
[----:B------:R-:W-:Y:S01]  /*17770*/  IMAD R8, R38, UR4, RZ ;  /* 0x0000000426087c24 */ /* 0x000fe2000f8e02ff */
[----:B------:R-:W-:-:S03]  /*17780*/  IADD3 R4, P0, R7, R4, RZ ;  /* 0x0000000407047210 */ /* 0x000fc60007f1e0ff */
[----:B------:R-:W-:Y:S01]  /*17790*/  IMAD R8, R41, UR5, R8 ;  /* 0x0000000529087c24 */ /* 0x000fe2000f8e0208 */
[----:B------:R-:W-:Y:S02]  /*177a0*/  ULDC.64 UR4, c[0x0][0xb88] ;  /* 0x0002e20000047ab9 */ /* 0x000fe40000000a00 */
[----:B------:R-:W-:Y:S02]  /*177b0*/  IMAD R6, R6, UR4, RZ ;  /* 0x0000000406067c24 */ /* 0x000fe4000f8e02ff */
[----:B------:R-:W-:Y:S01]  /*177c0*/  IADD3.X R5, R13, R5, R8, P0, !PT ;  /* 0x000000050d057210 */ /* 0x000fe200007fe408 */
[----:B------:R-:W-:Y:S02]  /*177d0*/  VIADD R8, R12, 0x8 ;  /* 0x000000080c087836 */ /* 0x000fe40000000000 */
[C---:B------:R-:W-:Y:S02]  /*177e0*/  IMAD R7, R11.reuse, UR5, R6 ;  /* 0x000000050b077c24 */ /* 0x040fe4000f8e0206 */
[----:B------:R-:W-:Y:S01]  /*177f0*/  IMAD.WIDE.U32 R4, R11, UR4, R4 ;  /* 0x000000040b047c25 */ /* 0x000fe2000f8e0004 */
[----:B------:R-:W-:-:S03]  /*17800*/  ULDC.64 UR4, c[0x0][0xb50] ;  /* 0x0002d40000047ab9 */ /* 0x000fc60000000a00 */
[----:B------:R-:W-:Y:S01]  /*17810*/  IMAD.IADD R5, R5, 0x1, R7 ;  /* 0x0000000105057824 */ /* 0x000fe200078e0207 */
[----:B------:R-:W-:Y:S01]  /*17820*/  LEA R10, P0, R4, UR4, 0x2 ;  /* 0x00000004040a7c11 */ /* 0x000fe2000f8010ff */
[----:B------:R-:W-:-:S03]  /*17830*/  IMAD R11, R30, 0x40, R29 ;  /* 0x000000401e0b7824 */ /* 0x000fc600078e021d */
[----:B------:R-:W-:Y:S01]  /*17840*/  LEA.HI.X R14, R4, UR5, R5, 0x2, P0 ;  /* 0x00000005040e7c11 */ /* 0x000fe200080f1405 */
[----:B------:R-:W-:Y:S01]  /*17850*/  SHFL.IDX PT, R6, R10, 0x1, 0x1c1f ;  /* 0x003c1f000a067f89 */ /* 0x000fe200000e0000 */
[----:B------:R-:W-:Y:S01]  /*17860*/  IMAD.WIDE R20, R11, 0x2, R20 ;  /* 0x000000020b147825 */ /* 0x000fe200078e0214 */
[----:B------:R-:W-:Y:S01]  /*17870*/  LOP3.LUT P0, RZ, R24, 0x3, RZ, 0xc0, !PT ;  /* 0x0000000318ff7812 */ /* 0x000fe2000780c0ff */
[----:B------:R-:W-:Y:S01]  /*17880*/  ULDC.64 UR4, c[0x0][0xaa0] ;  /* 0x0002a80000047ab9 */ /* 0x000fe20000000a00 */
[----:B------:R-:W-:Y:S01]  /*17890*/  SHFL.IDX PT, R4, R10, RZ, 0x1c1f ;  /* 0x001c1fff0a047589 */ /* 0x000fe200000e0000 */
[----:B------:R-:W-:-:S03]  /*178a0*/  IADD3 R13, P3, R20, 0x1800, RZ ;  /* 0x00001800140d7810 */ /* 0x000fc60007f7e0ff */
[----:B------:R-:W0:Y:S01]  /*178b0*/  SHFL.IDX PT, R5, R14, RZ, 0x1c1f ;  /* 0x001c1fff0e057589 */ /* 0x000e2200000e0000 */
[----:B------:R-:W-:Y:S02]  /*178c0*/  IADD3 R25, P4, R20, 0x3000, RZ ;  /* 0x0000300014197810 */ /* 0x000fe40007f9e0ff */
[-C--:B------:R-:W-:Y:S01]  /*178d0*/  ISETP.GE.OR P1, PT, R12, R43.reuse, P0 ;  /* 0x0000002b0c00720c */ /* 0x080fe20000726670 */
[----:B------:R-:W1:Y:S01]  /*178e0*/  SHFL.IDX PT, R7, R14, 0x1, 0x1c1f ;  /* 0x003c1f000e077f89 */ /* 0x000e6200000e0000 */
[----:B------:R-:W-:Y:S02]  /*178f0*/  LOP3.LUT R9, R20, 0x380, RZ, 0xc0, !PT ;  /* 0x0000038014097812 */ /* 0x000fe400078ec0ff */
[----:B------:R-:W-:Y:S02]  /*17900*/  LOP3.LUT R12, R13, 0x380, RZ, 0xc0, !PT ;  /* 0x000003800d0c7812 */ /* 0x000fe400078ec0ff */
[----:B------:R-:W-:Y:S02]  /*17910*/  ISETP.GE.OR P0, PT, R8, R43, P0 ;  /* 0x0000002b0800720c */ /* 0x000fe40000706670 */
[----:B------:R-:W-:-:S02]  /*17920*/  LOP3.LUT R24, R25, 0x380, RZ, 0xc0, !PT ;  /* 0x0000038019187812 */ /* 0x000fc400078ec0ff */
[----:B------:R-:W-:Y:S02]  /*17930*/  SHF.R.U64 R9, R9, 0x3, RZ ;  /* 0x0000000309097819 */ /* 0x000fe400000012ff */
[----:B------:R-:W-:Y:S02]  /*17940*/  SHF.R.U64 R12, R12, 0x3, RZ ;  /* 0x000000030c0c7819 */ /* 0x000fe400000012ff */
[----:B------:R-:W-:Y:S02]  /*17950*/  SHF.R.U64 R24, R24, 0x3, RZ ;  /* 0x0000000318187819 */ /* 0x000fe400000012ff */
[----:B------:R-:W-:Y:S01]  /*17960*/  LOP3.LUT R8, R9, R20, RZ, 0x3c, !PT ;  /* 0x0000001409087212 */ /* 0x000fe200078e3cff */
[--C-:B------:R-:W-:Y:S01]  /*17970*/  IMAD.MOV.U32 R9, RZ, RZ, R21.reuse ;  /* 0x000000ffff097224 */ /* 0x100fe200078e0015 */
[----:B------:R-:W-:Y:S02]  /*17980*/  LOP3.LUT R12, R12, R13, RZ, 0x3c, !PT ;  /* 0x0000000d0c0c7212 */ /* 0x000fe400078e3cff */
[----:B------:R-:W-:Y:S01]  /*17990*/  LOP3.LUT R24, R24, R25, RZ, 0x3c, !PT ;  /* 0x0000001918187212 */ /* 0x000fe200078e3cff */
[----:B------:R-:W-:Y:S01]  /*179a0*/  IMAD.X R25, RZ, RZ, R21, P4 ;  /* 0x000000ffff197224 */ /* 0x000fe200020e0615 */
[----:B------:R-:W-:Y:S01]  /*179b0*/  IADD3.X R13, RZ, R21, RZ, P3, !PT ;  /* 0x00000015ff0d7210 */ /* 0x000fe20001ffe4ff */
[----:B0-----:R0:W-:Y:S04]  /*179c0*/  @!P1 ST.E desc[UR38][R4.64], R31 ;  /* 0x0000001f04009985 */ /* 0x0011e8000c101926 */
[----:B-1----:R1:W-:Y:S04]  /*179d0*/  @!P0 ST.E desc[UR38][R6.64], R0 ;  /* 0x0000000006008985 */ /* 0x0023e8000c101926 */
[----:B------:R-:W2:Y:S04]  /*179e0*/  LD.E.128 R8, desc[UR38][R8.64] ;  /* 0x0000002608087980 */ /* 0x000ea8000c101d00 */
[----:B------:R-:W3:Y:S04]  /*179f0*/  LD.E.128 R12, desc[UR38][R12.64] ;  /* 0x000000260c0c7980 */ /* 0x000ee8000c101d00 */
[----:B------:R-:W4:Y:S01]  /*17a00*/  LD.E.128 R24, desc[UR38][R24.64] ;  /* 0x0000002618187980 */ /* 0x000f22000c101d00 */
[----:B------:R-:W-:-:S04]  /*17a10*/  IADD3 R39, P0, R20, 0x4800, RZ ;  /* 0x0000480014277810 */ /* 0x000fc80007f1e0ff */
[----:B------:R-:W-:Y:S01]  /*17a20*/  LOP3.LUT R20, R39, 0x380, RZ, 0xc0, !PT ;  /* 0x0000038027147812 */ /* 0x000fe200078ec0ff */
[----:B0-----:R-:W-:-:S03]  /*17a30*/  IMAD.X R5, RZ, RZ, R21, P0 ;  /* 0x000000ffff057224 */ /* 0x001fc600000e0615 */
[----:B------:R-:W-:-:S04]  /*17a40*/  SHF.R.U64 R4, R20, 0x3, RZ ;  /* 0x0000000314047819 */ /* 0x000fc800000012ff */
[----:B------:R-:W-:Y:S02]  /*17a50*/  LOP3.LUT R4, R4, R39, RZ, 0x3c, !PT ;  /* 0x0000002704047212 */ /* 0x000fe400078e3cff */
[----:B------:R-:W0:Y:S01]  /*17a60*/  @P2 LDC R39, c[0x0][0xbec] ;  /* 0x0002fb00ff272b82 */ /* 0x000e220000000800 */
[----:B------:R-:W-:Y:S02]  /*17a70*/  IMAD R21, R37, UR4, RZ ;  /* 0x0000000425157c24 */ /* 0x000fe4000f8e02ff */
[----:B------:R-:W-:Y:S01]  /*17a80*/  IMAD R3, R3, 0x30, R30 ;  /* 0x0000003003037824 */ /* 0x000fe200078e021e */
[----:B-1----:R-:W5:Y:S01]  /*17a90*/  LD.E.128 R4, desc[UR38][R4.64] ;  /* 0x0000002604047980 */ /* 0x002f62000c101d00 */
[C---:B------:R-:W-:Y:S02]  /*17aa0*/  IMAD R31, R36.reuse, UR5, R21 ;  /* 0x00000005241f7c24 */ /* 0x040fe4000f8e0215 */
[----:B------:R-:W-:Y:S01]  /*17ab0*/  IMAD.WIDE.U32 R20, R36, UR4, RZ ;  /* 0x0000000424147c25 */ /* 0x000fe2000f8e00ff */
[----:B------:R-:W1:Y:S01]  /*17ac0*/  @P2 LDC R37, c[0x0][0xbf0] ;  /* 0x0002fc00ff252b82 */ /* 0x000e620000000800 */
        /* <DEDUP_REMOVED lines=9> */
[----:B------:R-:W-:Y:S02]  /*17b60*/  IMAD.IADD R36, R44, 0x1, R3 ;  /* 0x000000012c247824 */ /* 0x000fe400078e0203 */
[C---:B------:R-:W-:Y:S02]  /*17b70*/  IMAD R3, R42.reuse, UR5, R0 ;  /* 0x000000052a037c24 */ /* 0x040fe4000f8e0200 */
[----:B------:R-:W-:Y:S01]  /*17b80*/  IMAD.WIDE.U32 R20, R42, UR4, R20 ;  /* 0x000000042a147c25 */ /* 0x000fe2000f8e0014 */
[----:B------:R-:W-:-:S03]  /*17b90*/  ULDC.64 UR4, c[0x0][0xaf0] ;  /* 0x0002bc0000047ab9 */ /* 0x000fc60000000a00 */
[----:B------:R-:W-:Y:S02]  /*17ba0*/  IMAD.IADD R21, R21, 0x1, R3 ;  /* 0x0000000115157824 */ /* 0x000fe400078e0203 */
[----:B------:R-:W-:-:S04]  /*17bb0*/  @P2 IMAD.HI.U32 R0, R36, R39, RZ ;  /* 0x0000002724002227 */ /* 0x000fc800078e00ff */
[----:B------:R-:W-:Y:S02]  /*17bc0*/  IMAD.MOV.U32 R3, RZ, RZ, R36 ;  /* 0x000000ffff037224 */ /* 0x000fe400078e0024 */
[----:B------:R-:W-:Y:S01]  /*17bd0*/  IMAD R31, R38, UR4, RZ ;  /* 0x00000004261f7c24 */ /* 0x000fe2000f8e02ff */
[----:B-1----:R-:W-:Y:S01]  /*17be0*/  @P2 SHF.R.U32.HI R3, RZ, R37, R0 ;  /* 0x00000025ff032219 */ /* 0x002fe20000011600 */
[----:B------:R-:W-:-:S03]  /*17bf0*/  IMAD.WIDE.U32 R20, R41, UR4, R20 ;  /* 0x0000000429147c25 */ /* 0x000fc6000f8e0014 */
[----:B------:R-:W-:Y:S01]  /*17c00*/  SHF.R.S32.HI R0, RZ, 0x1f, R3 ;  /* 0x0000001fff007819 */ /* 0x000fe20000011403 */
        /* <DEDUP_REMOVED lines=12> */
[----:B------:R-:W-:-:S04]  /*17cd0*/  IMAD.WIDE.U32 R20, R31, UR4, R20 ;  /* 0x000000041f147c25 */ /* 0x000fc8000f8e0014 */
[----:B------:R-:W-:Y:S01]  /*17ce0*/  IMAD R3, R31, UR5, R0 ;  /* 0x000000051f037c24 */ /* 0x000fe2000f8e0200 */
[----:B------:R-:W-:Y:S01]  /*17cf0*/  ULDC.64 UR4, c[0x0][0xa80] ;  /* 0x0002a00000047ab9 */ /* 0x000fe20000000a00 */
[----:B------:R-:W-:Y:S01]  /*17d00*/  IMAD.IADD R40, R30, 0x1, R44 ;  /* 0x000000011e287824 */ /* 0x000fe200078e022c */
[----:B------:R-:W-:Y:S01]  /*17d10*/  LEA R32, P0, R20, UR4, 0x1 ;  /* 0x0000000414207c11 */ /* 0x000fe2000f8008ff */
[----:B------:R-:W-:Y:S01]  /*17d20*/  IMAD.IADD R3, R21, 0x1, R3 ;  /* 0x0000000115037824 */ /* 0x000fe200078e0203 */
[----:B------:R-:W-:Y:S02]  /*17d30*/  ULDC UR4, c[0x0][0xac8] ;  /* 0x0002b20000047ab9 */ /* 0x000fe40000000800 */
[----:B------:R-:W-:Y:S01]  /*17d40*/  IADD3 R0, R40, 0x30, RZ ;  /* 0x0000003028007810 */ /* 0x000fe20007ffe0ff */
[----:B0-----:R-:W0:Y:S01]  /*17d50*/  SHFL.IDX PT, R36, R32, 0x1, 0x181f ;  /* 0x00381f0020247f89 */ /* 0x001e2200000e0000 */
[----:B------:R-:W-:Y:S01]  /*17d60*/  LEA.HI.X R38, R20, UR5, R3, 0x1, P0 ;  /* 0x0000000514267c11 */ /* 0x000fe200080f0c03 */
[C---:B------:R-:W-:Y:S01]  /*17d70*/  VIADD R3, R40.reuse, 0x60 ;  /* 0x0000006028037836 */ /* 0x040fe20000000000 */
[----:B------:R-:W-:Y:S01]  /*17d80*/  ISETP.GE.AND P0, PT, R29, UR4, PT ;  /* 0x000000041d007c0c */ /* 0x000fe2000bf06270 */
[----:B------:R-:W1:Y:S03]  /*17d90*/  SHFL.IDX PT, R20, R32, RZ, 0x181f ;  /* 0x00181fff20147589 */ /* 0x000e6600000e0000 */
[-C--:B------:R-:W-:Y:S01]  /*17da0*/  ISETP.GE.OR P3, PT, R40, R43.reuse, P0 ;  /* 0x0000002b2800720c */ /* 0x080fe20000766670 */
[----:B------:R-:W1:Y:S01]  /*17db0*/  SHFL.IDX PT, R21, R38, RZ, 0x181f ;  /* 0x00181fff26157589 */ /* 0x000e6200000e0000 */
[-C--:B------:R-:W-:Y:S01]  /*17dc0*/  ISETP.GE.OR P2, PT, R0, R43.reuse, P0 ;  /* 0x0000002b0000720c */ /* 0x080fe20000746670 */
[----:B------:R-:W-:Y:S01]  /*17dd0*/  VIADD R0, R2, 0x16820 ;  /* 0x0001682002007836 */ /* 0x000fe20000000000 */
[----:B------:R-:W-:Y:S01]  /*17de0*/  ISETP.GE.OR P1, PT, R3, R43, P0 ;  /* 0x0000002b0300720c */ /* 0x000fe20000726670 */
[----:B------:R-:W1:Y:S03]  /*17df0*/  SHFL.IDX PT, R42, R32, 0x2, 0x181f ;  /* 0x00581f00202a7f89 */ /* 0x000e6600000e0000 */
[----:B------:R-:W-:Y:S01]  /*17e00*/  PRMT R0, RZ, 0x654, R0 ;  /* 0x00000654ff007816 */ /* 0x000fe20000000000 */
[----:B------:R-:W1:Y:S03]  /*17e10*/  SHFL.IDX PT, R31, R38, 0x1, 0x181f ;  /* 0x00381f00261f7f89 */ /* 0x000e6600000e0000 */
[----:B------:R1:W-:Y:S01]  /*17e20*/  SYNCS.ARRIVE.TRANS64.RED.A1T0 RZ, [R0+URZ], RZ ;  /* 0x000000ff00ff79a7 */ /* 0x0003e2000810043f */
[----:B------:R-:W1:Y:S02]  /*17e30*/  SHFL.IDX PT, R37, R38, 0x2, 0x181f ;  /* 0x00581f0026257f89 */ /* 0x000e6400000e0000 */
[----:B0-----:R-:W-:-:S02]  /*17e40*/  @!P2 LEA R30, P4, R29, R36, 0x1 ;  /* 0x000000241d1ea211 */ /* 0x001fc400078808ff */
[----:B------:R-:W0:Y:S01]  /*17e50*/  SHFL.IDX PT, R32, R32, 0x3, 0x181f ;  /* 0x00781f0020207f89 */ /* 0x000e2200000e0000 */
[----:B-1----:R-:W-:Y:S01]  /*17e60*/  VIADD R0, R40, 0x90 ;  /* 0x0000009028007836 */ /* 0x002fe20000000000 */
[C---:B------:R-:W-:Y:S02]  /*17e70*/  @!P3 LEA R20, P5, R29.reuse, R20, 0x1 ;  /* 0x000000141d14b211 */ /* 0x040fe400078a08ff */
[----:B------:R-:W1:Y:S02]  /*17e80*/  SHFL.IDX PT, R38, R38, 0x3, 0x181f ;  /* 0x00781f0026267f89 */ /* 0x000e6400000e0000 */
[C---:B------:R-:W-:Y:S02]  /*17e90*/  @!P3 LEA.HI.X R21, R29.reuse, R21, R28, 0x1, P5 ;  /* 0x000000151d15b211 */ /* 0x040fe400028f0c1c */
[----:B------:R-:W-:Y:S02]  /*17ea0*/  ISETP.GE.OR P0, PT, R0, R43, P0 ;  /* 0x0000002b0000720c */ /* 0x000fe40000706670 */
[----:B------:R-:W-:-:S02]  /*17eb0*/  @!P1 LEA R36, P5, R29, R42, 0x1 ;  /* 0x0000002a1d249211 */ /* 0x000fc400078a08ff */
[C-C-:B------:R-:W-:Y:S02]  /*17ec0*/  @!P2 LEA.HI.X R31, R29.reuse, R31, R28.reuse, 0x1, P4 ;  /* 0x0000001f1d1fa211 */ /* 0x140fe400020f0c1c */
[----:B------:R-:W-:Y:S01]  /*17ed0*/  @!P1 LEA.HI.X R37, R29, R37, R28, 0x1, P5 ;  /* 0x000000251d259211 */ /* 0x000fe200028f0c1c */
        /* <DEDUP_REMOVED lines=8> */
.L_x_14159:
        /* <DEDUP_REMOVED lines=20> */
[----:B------:R-:W0:Y:S01]  /*180a0*/  @P2 LDC R31, c[0x0][0xbec] ;  /* 0x0002fb00ff1f2b82 */ /* 0x000e220000000800 */
[----:B--2---:R-:W-:Y:S05]  /*180b0*/  @P1 BRA `(.L_x_14162) ;  /* 0x0000000000101947 */ /* 0x004fea0003800000 */
[----:B------:R-:W-:Y:S05]  /*180c0*/  @!P0 BRA `(.L_x_14162) ;  /* 0x00000000000c8947 */ /* 0x000fea0003800000 */
[----:B------:R-:W2:Y:S04]  /*180d0*/  LDG.E R7, desc[UR38][R4.64] ;  /* 0x0000002604077981 */ /* 0x000ea8000c1e1900 */
[----:B-----5:R-:W2:Y:S02]  /*180e0*/  LDG.E R8, desc[UR38][R4.64+0x4] ;  /* 0x0000042604087981 */ /* 0x020ea4000c1e1900 */
[----:B--2---:R-:W-:-:S07]  /*180f0*/  IMAD.IADD R8, R8, 0x1, -R7 ;  /* 0x0000000108087824 */ /* 0x004fce00078e0a07 */
.L_x_14162:
        /* <DEDUP_REMOVED lines=47> */
.L_x_14164:
[----:B------:R-:W-:Y:S05]  /*183f0*/  BSYNC B1 ;  /* 0x0000000000017941 */ /* 0x000fea0003800000 */
.L_x_14163:
[----:B------:R-:W3:Y:S01]  /*18400*/  @P2 LDC R9, c[0x0][0xbf0] ;  /* 0x0002fc00ff092b82 */ /* 0x000ee20000000800 */
[----:B------:R-:W-:Y:S01]  /*18410*/  ULDC.64 UR4, c[0x0][0xaa0] ;  /* 0x0002a80000047ab9 */ /* 0x000fe20000000a00 */
[----:B------:R-:W-:Y:S01]  /*18420*/  IMAD R3, R3, 0x30, R30 ;  /* 0x0000003003037824 */ /* 0x000fe200078e021e */
[----:B------:R-:W-:Y:S01]  /*18430*/  ULDC.64 UR6, c[0x0][0xa80] ;  /* 0x0002a00000067ab9 */ /* 0x000fe20000000a00 */
[----:B--2---:R-:W-:Y:S02]  /*18440*/  IMAD R5, R13, UR4, RZ ;  /* 0x000000040d057c24 */ /* 0x004fe4000f8e02ff */
[----:B------:R-:W-:Y:S02]  /*18450*/  IMAD.IADD R10, R26, 0x1, R3 ;  /* 0x000000011a0a7824 */ /* 0x000fe400078e0203 */
[C---:B------:R-:W-:Y:S02]  /*18460*/  IMAD R7, R0.reuse, UR5, R5 ;  /* 0x0000000500077c24 */ /* 0x040fe4000f8e0205 */
[----:B------:R-:W-:Y:S01]  /*18470*/  IMAD.WIDE.U32 R4, R0, UR4, RZ ;  /* 0x0000000400047c25 */ /* 0x000fe2000f8e00ff */
[----:B------:R-:W-:-:S03]  /*18480*/  ULDC.64 UR4, c[0x0][0xae8] ;  /* 0x0002ba0000047ab9 */ /* 0x000fc60000000a00 */
[----:B------:R-:W-:Y:S02]  /*18490*/  IMAD R0, R12, UR4, RZ ;  /* 0x000000040c007c24 */ /* 0x000fe4000f8e02ff */
[----:B------:R-:W-:Y:S02]  /*184a0*/  IMAD.IADD R5, R5, 0x1, R7 ;  /* 0x0000000105057824 */ /* 0x000fe400078e0207 */
[----:B------:R-:W-:Y:S02]  /*184b0*/  IMAD R7, R20, UR5, R0 ;  /* 0x0000000514077c24 */ /* 0x000fe4000f8e0200 */
[----:B0-----:R-:W-:-:S04]  /*184c0*/  @P2 IMAD.HI.U32 R0, R10, R31, RZ ;  /* 0x0000001f0a002227 */ /* 0x001fc800078e00ff */
[----:B------:R-:W-:Y:S01]  /*184d0*/  IMAD.MOV.U32 R3, RZ, RZ, R10 ;  /* 0x000000ffff037224 */ /* 0x000fe200078e000a */
[----:B---3--:R-:W-:Y:S01]  /*184e0*/  @P2 SHF.R.U32.HI R3, RZ, R9, R0 ;  /* 0x00000009ff032219 */ /* 0x008fe20000011600 */
[----:B------:R-:W-:Y:S01]  /*184f0*/  IMAD.WIDE.U32 R4, R20, UR4, R4 ;  /* 0x0000000414047c25 */ /* 0x000fe2000f8e0004 */
[----:B------:R-:W-:Y:S02]  /*18500*/  ULDC.64 UR4, c[0x0][0xaf0] ;  /* 0x0002bc0000047ab9 */ /* 0x000fe40000000a00 */
[----:B------:R-:W-:Y:S01]  /*18510*/  SHF.R.S32.HI R0, RZ, 0x1f, R3 ;  /* 0x0000001fff007819 */ /* 0x000fe20000011403 */
[----:B------:R-:W-:Y:S02]  /*18520*/  IMAD.IADD R5, R5, 0x1, R7 ;  /* 0x0000000105057824 */ /* 0x000fe400078e0207 */
[----:B------:R-:W-:Y:S02]  /*18530*/  IMAD R6, R14, UR4, RZ ;  /* 0x000000040e067c24 */ /* 0x000fe4000f8e02ff */
[----:B------:R-:W-:-:S02]  /*18540*/  IMAD.MOV R21, RZ, RZ, -R3 ;  /* 0x000000ffff157224 */ /* 0x000fc400078e0a03 */
        /* <DEDUP_REMOVED lines=23> */
[----:B------:R-:W-:Y:S01]  /*186c0*/  IMAD.IADD R24, R30, 0x1, R26 ;  /* 0x000000011e187824 */ /* 0x000fe200078e021a */
[----:B------:R-:W2:Y:S03]  /*186d0*/  SHFL.IDX PT, R0, R20, RZ, 0x181f ;  /* 0x00181fff14007589 */ /* 0x000ea600000e0000 */
[C---:B------:R-:W-:Y:S01]  /*186e0*/  VIADD R8, R24.reuse, 0x30 ;  /* 0x0000003018087836 */ /* 0x040fe20000000000 */
[----:B------:R-:W3:Y:S01]  /*186f0*/  SHFL.IDX PT, R5, R7, 0x1, 0x181f ;  /* 0x00381f0007057f89 */ /* 0x000ee200000e0000 */
[C---:B------:R-:W-:Y:S01]  /*18700*/  ISETP.GE.OR P2, PT, R24.reuse, R21, P0 ;  /* 0x000000151800720c */ /* 0x040fe20000746670 */
[----:B------:R-:W-:-:S02]  /*18710*/  VIADD R10, R24, 0x60 ;  /* 0x00000060180a7836 */ /* 0x000fc40000000000 */
[----:B------:R-:W4:Y:S01]  /*18720*/  SHFL.IDX PT, R14, R7, 0x2, 0x181f ;  /* 0x00581f00070e7f89 */ /* 0x000f2200000e0000 */
[-C--:B------:R-:W-:Y:S02]  /*18730*/  ISETP.GE.OR P3, PT, R8, R21.reuse, P0 ;  /* 0x000000150800720c */ /* 0x080fe40000766670 */
[----:B------:R-:W-:Y:S01]  /*18740*/  ISETP.GE.OR P4, PT, R10, R21, P0 ;  /* 0x000000150a00720c */ /* 0x000fe20000786670 */
[----:B------:R-:W5:Y:S04]  /*18750*/  SHFL.IDX PT, R4, R20, 0x1, 0x181f ;  /* 0x00381f0014047f89 */ /* 0x000f6800000e0000 */
[----:B------:R-:W1:Y:S02]  /*18760*/  SHFL.IDX PT, R6, R20, 0x2, 0x181f ;  /* 0x00581f0014067f89 */ /* 0x000e6400000e0000 */
[----:B0-----:R-:W-:-:S04]  /*18770*/  @!P2 LEA R10, P5, R29, R3, 0x1 ;  /* 0x000000031d0aa211 */ /* 0x001fc800078a08ff */
[C---:B--2---:R-:W-:Y:S02]  /*18780*/  @!P2 LEA.HI.X R3, R29.reuse, R0, R28, 0x1, P5 ;  /* 0x000000001d03a211 */ /* 0x044fe400028f0c1c */
[----:B------:R0:W2:Y:S01]  /*18790*/  SHFL.IDX PT, R0, R20, 0x3, 0x181f ;  /* 0x00781f0014007f89 */ /* 0x0000a200000e0000 */
[C---:B---3--:R-:W-:Y:S02]  /*187a0*/  @!P3 LEA R8, P1, R29.reuse, R5, 0x1 ;  /* 0x000000051d08b211 */ /* 0x048fe400078208ff */
[----:B------:R-:W-:Y:S01]  /*187b0*/  @!P2 IMAD.MOV.U32 R11, RZ, RZ, R3 ;  /* 0x000000ffff0ba224 */ /* 0x000fe200078e0003 */
[----:B----4-:R-:W-:-:S04]  /*187c0*/  @!P4 LEA R25, P5, R29, R14, 0x1 ;  /* 0x0000000e1d19c211 */ /* 0x010fc800078a08ff */
[----:B------:R0:W-:Y:S01]  /*187d0*/  @!P2 ST.E.128 desc[UR38][R10.64], RZ ;  /* 0x000000ff0a00a985 */ /* 0x0001e2000c101d26 */
[C-C-:B-----5:R-:W-:Y:S02]  /*187e0*/  @!P3 LEA.HI.X R9, R29.reuse, R4, R28.reuse, 0x1, P1 ;  /* 0x000000041d09b211 */ /* 0x160fe400008f0c1c */
[----:B------:R-:W-:Y:S01]  /*187f0*/  @!P4 MOV R4, R25 ;  /* 0x000000190004c202 */ /* 0x000fe20000000f00 */
[----:B------:R0:W3:Y:S01]  /*18800*/  SHFL.IDX PT, R14, R7, 0x3, 0x181f ;  /* 0x00781f00070e7f89 */ /* 0x0000e200000e0000 */
[----:B-1----:R-:W-:-:S03]  /*18810*/  @!P4 LEA.HI.X R5, R29, R6, R28, 0x1, P5 ;  /* 0x000000061d05c211 */ /* 0x002fc600028f0c1c */
[----:B------:R0:W-:Y:S04]  /*18820*/  @!P3 ST.E.128 desc[UR38][R8.64], RZ ;  /* 0x000000ff0800b985 */ /* 0x0001e8000c101d26 */
[----:B------:R0:W-:Y:S02]  /*18830*/  @!P4 ST.E.128 desc[UR38][R4.64], RZ ;  /* 0x000000ff0400c985 */ /* 0x0001e4000c101d26 */
.L_x_14364:
[----:B------:R-:W-:-:S05]  /*18840*/  VIADD R24, R24, 0x90 ;  /* 0x0000009018187836 */ /* 0x000fca0000000000 */
[----:B------:R-:W-:-:S13]  /*18850*/  ISETP.GE.OR P0, PT, R24, R21, P0 ;  /* 0x000000151800720c */ /* 0x000fda0000706670 */
[----:B---3--:R-:W-:-:S04]  /*18860*/  @!P0 LEA R14, P1, R29, R14, 0x1 ;  /* 0x0000000e1d0e8211 */ /* 0x008fc800078208ff */
[----:B--2---:R-:W-:-:S05]  /*18870*/  @!P0 LEA.HI.X R15, R29, R0, R28, 0x1, P1 ;  /* 0x000000001d0f8211 */ /* 0x004fca00008f0c1c */
[----:B------:R1:W-:Y:S04]  /*18880*/  @!P0 ST.E.128 desc[UR38][R14.64], RZ ;  /* 0x000000ff0e008985 */ /* 0x0003e8000c101d26 */
.L_x_14161:
[----:B------:R-:W-:Y:S05]  /*18890*/  BSYNC B0 ;  /* 0x0000000000007941 */ /* 0x000fea0003800000 */
.L_x_14158:
[----:B------:R-:W-:Y:S02]  /*188a0*/  ULDC UR4, c[0x0][0xc3c] ;  /* 0x00030f0000047ab9 */ /* 0x000fe40000000800 */
[----:B------:R-:W-:-:S13]  /*188b0*/  ISETP.GE.AND P0, PT, R35, UR4, PT ;  /* 0x0000000423007c0c */ /* 0x000fda000bf06270 */
[----:B------:R-:W-:Y:S05]  /*188c0*/  @!P0 BRA `(.L_x_14166) ;  /* 0xfffffe8400a08947 */ /* 0x000fea000383ffff */
[----:B------:R-:W-:Y:S05]  /*188d0*/  BRA `(.L_x_13974) ;  /* 0x0000006c00447947 */ /* 0x000fea0003800000 */
.L_x_13972:
        /* <DEDUP_REMOVED lines=18> */
.L_x_14167:
        /* <DEDUP_REMOVED lines=42> */
.L_x_14173:
        /* <DEDUP_REMOVED lines=12> */
.L_x_14172:
[----:B------:R-:W-:Y:S05]  /*18d60*/  BSYNC B0 ;  /* 0x0000000000007941 */ /* 0x000fea0003800000 */
.L_x_14171:
        /* <DEDUP_REMOVED lines=21> */
.L_x_14169:
        /* <DEDUP_REMOVED lines=21> */
.L_x_14174:
[----:B-1----:R-:W-:Y:S01]  /*19010*/  IMAD R16, R16, UR5, R13 ;  /* 0x0000000510107c24 */ /* 0x002fe2000f8e020d */
[----:B------:R-:W-:Y:S01]  /*19020*/  MOV R2, RZ ;  /* 0x000000ff00027202 */ /* 0x000fe20000000f00 */
[----:B------:R-:W-:Y:S01]  /*19030*/  IMAD R11, R11, R8, RZ ;  /* 0x000000080b0b7224 */ /* 0x000fe200078e02ff */
[----:B------:R-:W-:Y:S02]  /*19040*/  IABS R10, R4 ;  /* 0x00000004000a7213 */ /* 0x000fe40000000000 */
[----:B0-----:R-:W-:Y:S01]  /*19050*/  IADD3 R9, -R16, UR6, RZ ;  /* 0x0000000610097c10 */ /* 0x001fe2000fffe1ff */
[----:B------:R-:W-:-:S03]  /*19060*/  IMAD.HI.U32 R2, R3, R11, R2 ;  /* 0x0000000b03027227 */ /* 0x000fc600078e0002 */
[----:B------:R-:W-:Y:S01]  /*19070*/  IABS R6, R9 ;  /* 0x0000000900067213 */ /* 0x000fe20000000000 */
[----:B------:R-:W-:-:S04]  /*19080*/  IMAD.MOV R10, RZ, RZ, -R10 ;  /* 0x000000ffff0a7224 */ /* 0x000fc800078e0a0a */
        /* <DEDUP_REMOVED lines=29> */
[----:B------:R-:W-:Y:S01]  /*19260*/  IMAD.HI.U32 R2, R3, R9, R2 ;  /* 0x0000000903027227 */ /* 0x000fe200078e0002 */
[----:B------:R-:W-:-:S03]  /*19270*/  MOV R9, R11 ;  /* 0x0000000b00097202 */ /* 0x000fc60000000f00 */
        /* <DEDUP_REMOVED lines=19> */
.L_x_14170:
[----:B------:R-:W-:Y:S02]  /*193b0*/  IMAD.MOV.U32 R17, RZ, RZ, RZ ;  /* 0x000000ffff117224 */ /* 0x000fe400078e00ff */
[----:B------:R-:W-:Y:S02]  /*193c0*/  IMAD.U32 R16, RZ, RZ, UR6 ;  /* 0x00000006ff107e24 */ /* 0x000fe4000f8e00ff */
[----:B------:R-:W-:-:S07]  /*193d0*/  IMAD.MOV.U32 R18, RZ, RZ, RZ ;  /* 0x000000ffff127224 */ /* 0x000fce00078e00ff */
.L_x_14175:
[----:B------:R-:W-:-:S13]  /*193e0*/  ISETP.NE.AND P0, PT, R5, RZ, PT ;  /* 0x000000ff0500720c */ /* 0x000fda0003f05270 */
[----:B------:R-:W0:Y:S01]  /*193f0*/  @!P0 S2R R3, SR_CgaCtaId ;  /* 0x0000000000038919 */ /* 0x000e220000008800 */
[----:B------:R-:W-:-:S04]  /*19400*/  @!P0 MOV R0, 0x400 ;  /* 0x0000040000008802 */ /* 0x000fc80000000f00 */
[----:B0-----:R-:W-:-:S05]  /*19410*/  @!P0 LEA R0, R3, R0, 0x18 ;  /* 0x0000000003008211 */ /* 0x001fca00078ec0ff */
[----:B------:R2:W-:Y:S01]  /*19420*/  @!P0 STS.128 [R0+0x168d0], R16 ;  /* 0x0168d01000008388 */ /* 0x0005e20000000c00 */
[----:B------:R-:W-:Y:S06]  /*19430*/  BAR.ARV 0x5, 0x200 ;  /* 0x0148000000007b1d */ /* 0x000fec0000002000 */
.L_x_14168:
[----:B------:R3:W-:Y:S01]  /*19440*/  STL [R1+0x24], RZ ;  /* 0x000024ff01007387 */ /* 0x0007e20000100800 */
[----:B------:R-:W-:Y:S01]  /*19450*/  ULDC UR4, c[0x0][0xc3c] ;  /* 0x00030f0000047ab9 */ /* 0x000fe20000000800 */
[----:B------:R-:W-:Y:S01]  /*19460*/  IMAD.MOV.U32 R26, RZ, RZ, 0x1 ;  /* 0x00000001ff1a7424 */ /* 0x000fe200078e00ff */
[----:B-1----:R-:W-:Y:S02]  /*19470*/  ISETP.GE.AND P0, PT, R19, UR4, PT ;  /* 0x0000000413007c0c */ /* 0x002fe4000bf06270 */
[----:B------:R-:W-:-:S11]  /*19480*/  MOV R23, RZ ;  /* 0x000000ff00177202 */ /* 0x000fd60000000f00 */
[----:B---3--:R-:W-:Y:S05]  /*19490*/  @P0 BRA `(.L_x_14176) ;  /* 0x0000005c00780947 */ /* 0x008fea0003800000 */
[----:B------:R-:W1:Y:S01]  /*194a0*/  S2R R5, SR_TID.X ;  /* 0x0000000000057919 */ /* 0x000e620000002100 */
[----:B------:R-:W3:Y:S01]  /*194b0*/  S2UR UR5, SR_CgaCtaId ;  /* 0x00000000000579c3 */ /* 0x000ee20000008800 */
[----:B------:R-:W-:Y:S01]  /*194c0*/  UMOV UR4, 0x400 ;  /* 0x0000040000047882 */ /* 0x000fe20000000000 */
[----:B------:R-:W-:Y:S01]  /*194d0*/  BSSY B8, `(.L_x_14176) ;  /* 0x00005da000087945 */ /* 0x000fe20003800000 */
[----:B------:R4:W-:Y:S01]  /*194e0*/  STL [R1+0x24], RZ ;  /* 0x000024ff01007387 */ /* 0x0009e20000100800 */
[----:B------:R-:W-:Y:S01]  /*194f0*/  IMAD.MOV.U32 R29, RZ, RZ, 0x1 ;  /* 0x00000001ff1d7424 */ /* 0x000fe200078e00ff */
[----:B------:R-:W-:Y:S01]  /*19500*/  ULDC.64 UR40, c[0x0][0x198] ;  /* 0x0000660000287ab9 */ /* 0x000fe20000000a00 */
[----:B------:R-:W-:Y:S01]  /*19510*/  IMAD.MOV.U32 R27, RZ, RZ, RZ ;  /* 0x000000ffff1b7224 */ /* 0x000fe200078e00ff */
[----:B------:R-:W-:Y:S01]  /*19520*/  ULDC UR37, c[0x0][0xc] ;  /* 0x0000030000257ab9 */ /* 0x000fe20000000800 */
[----:B------:R-:W-:Y:S02]  /*19530*/  IMAD.MOV.U32 R23, RZ, RZ, RZ ;  /* 0x000000ffff177224 */ /* 0x000fe400078e00ff */
[----:B------:R-:W-:Y:S01]  /*19540*/  IMAD.MOV.U32 R26, RZ, RZ, 0x1 ;  /* 0x00000001ff1a7424 */ /* 0x000fe200078e00ff */
        /* <DEDUP_REMOVED lines=13> */
.L_x_14314:
[----:B------:R-:W-:Y:S05]  /*19620*/  YIELD ;  /* 0x0000000000007946 */ /* 0x000fea0003800000 */
[----:B------:R-:W-:Y:S01]  /*19630*/  ULDC.64 UR4, c[0x0][0xa28] ;  /* 0x00028a0000047ab9 */ /* 0x000fe20000000a00 */
[----:B------:R-:W-:Y:S02]  /*19640*/  CS2R R6, SRZ ;  /* 0x0000000000067805 */ /* 0x000fe4000001ff00 */
[----:B------:R-:W-:Y:S01]  /*19650*/  ISETP.NE.U32.AND P0, PT, RZ, UR4, PT ;  /* 0x00000004ff007c0c */ /* 0x000fe2000bf05070 */
[----:B0-----:R-:W0:Y:S01]  /*19660*/  LDC.64 R8, c[0x0][0xa00] ;  /* 0x00028000ff087b82 */ /* 0x001e220000000a00 */
[----:B------:R-:W-:Y:S01]  /*19670*/  ULDC.64 UR6, c[0x0][0xa08] ;  /* 0x0002820000067ab9 */ /* 0x000fe20000000a00 */
[----:B------:R-:W-:Y:S01]  /*19680*/  ULDC.64 UR8, c[0x0][0xa10] ;  /* 0x0002840000087ab9 */ /* 0x000fe20000000a00 */
[----:B------:R-:W-:Y:S01]  /*19690*/  ISETP.NE.AND.EX P0, PT, RZ, UR5, PT, P0 ;  /* 0x00000005ff007c0c */ /* 0x000fe2000bf05300 */
[----:B------:R-:W-:-:S04]  /*196a0*/  ULDC.64 UR4, c[0x0][0xa18] ;  /* 0x0002860000047ab9 */ /* 0x000fc80000000a00 */
[----:B-1----:R-:W1:Y:S08]  /*196b0*/  LDC.64 R4, c[0x0][0xa08] ;  /* 0x00028200ff047b82 */ /* 0x002e700000000a00 */
[----:B--2---:R-:W2:Y:S02]  /*196c0*/  @P0 LDC.64 R2, c[0x0][0xa28] ;  /* 0x00028a00ff020b82 */ /* 0x004ea40000000a00 */
[----:B--2---:R-:W-:-:S05]  /*196d0*/  @P0 IMAD.WIDE R2, R19, 0x4, R2 ;  /* 0x0000000413020825 */ /* 0x004fca00078e0202 */
[----:B------:R2:W5:Y:S01]  /*196e0*/  @P0 LDG.E R7, desc[UR38][R2.64] ;  /* 0x0000002602070981 */ /* 0x000562000c1e1900 */
[----:B------:R-:W-:Y:S01]  /*196f0*/  ISETP.NE.U32.AND P0, PT, RZ, UR4, PT ;  /* 0x00000004ff007c0c */ /* 0x000fe2000bf05070 */
[----:B0-----:R-:W-:Y:S01]  /*19700*/  IMAD.WIDE R8, R19, 0x4, R8 ;  /* 0x0000000413087825 */ /* 0x001fe200078e0208 */
[----:B------:R-:W-:Y:S02]  /*19710*/  ISETP.NE.U32.AND P2, PT, RZ, UR6, PT ;  /* 0x00000006ff007c0c */ /* 0x000fe4000bf45070 */
[----:B------:R-:W-:Y:S01]  /*19720*/  ISETP.NE.AND.EX P0, PT, RZ, UR5, PT, P0 ;  /* 0x00000005ff007c0c */ /* 0x000fe2000bf05300 */
[----:B------:R-:W-:Y:S01]  /*19730*/  ULDC.64 UR4, c[0x0][0xa00] ;  /* 0x0002800000047ab9 */ /* 0x000fe20000000a00 */
[----:B------:R-:W-:Y:S01]  /*19740*/  ISETP.NE.U32.AND P4, PT, RZ, UR8, PT ;  /* 0x00000008ff007c0c */ /* 0x000fe2000bf85070 */
[----:B------:R-:W-:Y:S01]  /*19750*/  IMAD.MOV.U32 R28, RZ, RZ, RZ ;  /* 0x000000ffff1c7224 */ /* 0x000fe200078e00ff */
[----:B------:R-:W-:Y:S01]  /*19760*/  ISETP.NE.U32.AND P1, PT, RZ, UR4, PT ;  /* 0x00000004ff007c0c */ /* 0x000fe2000bf25070 */
[----:B--2---:R-:W0:Y:S01]  /*19770*/  LDC.64 R2, c[0x0][0xa10] ;  /* 0x00028400ff027b82 */ /* 0x004e220000000a00 */
[----:B----4-:R-:W-:-:S02]  /*19780*/  IMAD.MOV.U32 R0, RZ, RZ, RZ ;  /* 0x000000ffff007224 */ /* 0x010fc400078e00ff */
[----:B------:R-:W-:Y:S01]  /*19790*/  ISETP.NE.AND.EX P3, PT, RZ, UR5, PT, P1 ;  /* 0x00000005ff007c0c */ /* 0x000fe2000bf65310 */
[----:B-1----:R-:W-:-:S04]  /*197a0*/  IMAD.WIDE R4, R19, 0x4, R4 ;  /* 0x0000000413047825 */ /* 0x002fc800078e0204 */
[----:B------:R-:W1:Y:S01]  /*197b0*/  @P0 LDC.64 R10, c[0x0][0xa18] ;  /* 0x00028600ff0a0b82 */ /* 0x000e620000000a00 */
[----:B------:R-:W-:Y:S01]  /*197c0*/  ULDC UR4, c[0x0][0x288] ;  /* 0x0000a20000047ab9 */ /* 0x000fe20000000800 */
[----:B------:R-:W-:Y:S02]  /*197d0*/  ISETP.NE.AND.EX P1, PT, RZ, UR7, PT, P2 ;  /* 0x00000007ff007c0c */ /* 0x000fe4000bf25320 */
[----:B------:R-:W-:-:S04]  /*197e0*/  ISETP.NE.AND.EX P2, PT, RZ, UR9, PT, P4 ;  /* 0x00000009ff007c0c */ /* 0x000fc8000bf45340 */
[----:B------:R-:W2:Y:S07]  /*197f0*/  @P3 LDG.E R6, desc[UR38][R8.64] ;  /* 0x0000002608063981 */ /* 0x000eae000c1e1900 */
[----:B------:R-:W5:Y:S01]  /*19800*/  @P1 LDG.E R28, desc[UR38][R4.64] ;  /* 0x00000026041c1981 */ /* 0x000f62000c1e1900 */
        /* <DEDUP_REMOVED lines=24> */
.L_x_14177:
        /* <DEDUP_REMOVED lines=9> */
.L_x_14178:
[----:B------:R-:W-:Y:S05]  /*19a20*/  @!P1 BRA `(.L_x_14179) ;  /* 0x00000000000c9947 */ /* 0x000fea0003800000 */
[----:B------:R-:W2:Y:S04]  /*19a30*/  LDG.E R10, desc[UR38][R4.64] ;  /* 0x00000026040a7981 */ /* 0x000ea8000c1e1900 */
[----:B------:R-:W2:Y:S02]  /*19a40*/  LDG.E R9, desc[UR38][R4.64+0x4] ;  /* 0x0000042604097981 */ /* 0x000ea4000c1e1900 */
[----:B--2---:R-:W-:-:S07]  /*19a50*/  IMAD.IADD R10, R9, 0x1, -R10 ;  /* 0x00000001090a7824 */ /* 0x004fce00078e0a0a */
.L_x_14179:
[----:B-1----:R-:W2:Y:S01]  /*19a60*/  @P2 LDG.E R4, desc[UR38][R2.64] ;  /* 0x0000002602042981 */ /* 0x002ea2000c1e1900 */
[----:B------:R-:W1:Y:S03]  /*19a70*/  LDC R8, c[0x0][0x448] ;  /* 0x00011200ff087b82 */ /* 0x000e660000000800 */
[----:B------:R3:W2:Y:S01]  /*19a80*/  @P2 LDG.E R5, desc[UR38][R2.64+0x4] ;  /* 0x0000042602052981 */ /* 0x0006a2000c1e1900 */
[----:B------:R-:W-:Y:S02]  /*19a90*/  IMAD R13, R17, 0xc0, RZ ;  /* 0x000000c0110d7824 */ /* 0x000fe400078e02ff */
[----:B-----5:R-:W-:Y:S02]  /*19aa0*/  IMAD.IADD R7, R10, 0x1, -R7 ;  /* 0x000000010a077824 */ /* 0x020fe400078e0a07 */
[----:B------:R-:W-:Y:S01]  /*19ab0*/  VIADD R10, R13, 0xbf ;  /* 0x000000bf0d0a7836 */ /* 0x000fe20000000000 */
[----:B------:R4:W-:Y:S01]  /*19ac0*/  STL [R1+0x10], R13 ;  /* 0x0000100d01007387 */ /* 0x0009e20000100800 */
[----:B-1----:R-:W-:-:S13]  /*19ad0*/  ISETP.NE.AND P1, PT, R8, 0x1, PT ;  /* 0x000000010800780c */ /* 0x002fda0003f25270 */
[----:B---3--:R-:W1:Y:S08]  /*19ae0*/  @P1 LDC R3, c[0x0][0x44c] ;  /* 0x00011300ff031b82 */ /* 0x008e700000000800 */
[----:B------:R-:W3:Y:S01]  /*19af0*/  @P1 LDC R2, c[0x0][0x450] ;  /* 0x00011400ff021b82 */ /* 0x000ee20000000800 */
[----:B--2---:R-:W-:Y:S02]  /*19b00*/  @P2 IMAD.IADD R6, R5, 0x1, -R4 ;  /* 0x0000000105062824 */ /* 0x004fe400078e0a04 */
[----:B-1----:R-:W-:-:S04]  /*19b10*/  @P1 IMAD.HI.U32 R5, R10, R3, RZ ;  /* 0x000000030a051227 */ /* 0x002fc800078e00ff */
[----:B------:R-:W-:Y:S01]  /*19b20*/  IMAD.IADD R8, R7, 0x1, R6 ;  /* 0x0000000107087824 */ /* 0x000fe200078e0206 */
[----:B---3--:R-:W-:-:S03]  /*19b30*/  @P1 SHF.R.U32.HI R10, RZ, R2, R5 ;  /* 0x00000002ff0a1219 */ /* 0x008fc60000011605 */
        /* <DEDUP_REMOVED lines=9> */
[----:B----4-:R-:W-:Y:S05]  /*19bd0*/  @!P3 BRA `(.L_x_14180) ;  /* 0x000000000048b947 */ /* 0x010fea0003800000 */
        /* <DEDUP_REMOVED lines=11> */
.L_x_14182:
[----:B------:R-:W-:-:S13]  /*19c90*/  ISETP.NE.AND P0, PT, R3, 0x1, PT ;  /* 0x000000010300780c */ /* 0x000fda0003f05270 */
[----:B------:R-:W1:Y:S02]  /*19ca0*/  @P0 LDC.64 R4, c[0x0][0x9e8] ;  /* 0x00027a00ff040b82 */ /* 0x000e640000000a00 */
[----:B-1----:R-:W-:-:S05]  /*19cb0*/  @P0 IMAD.HI.U32 R4, R11, R4, RZ ;  /* 0x000000040b040227 */ /* 0x002fca00078e00ff */
[----:B------:R-:W-:-:S07]  /*19cc0*/  @P0 SHF.R.U32.HI R11, RZ, R5, R4 ;  /* 0x00000005ff0b0219 */ /* 0x000fce0000011604 */
.L_x_14183:
[----:B------:R-:W-:Y:S05]  /*19cd0*/  BSYNC B0 ;  /* 0x0000000000007941 */ /* 0x000fea0003800000 */
.L_x_14181:
[----:B------:R-:W-:-:S05]  /*19ce0*/  IMAD R11, R11, R3, R3 ;  /* 0x000000030b0b7224 */ /* 0x000fca00078e0203 */
[----:B------:R-:W-:-:S07]  /*19cf0*/  VIMNMX R2, R2, R11, PT ;  /* 0x0000000b02027248 */ /* 0x000fce0003fe0100 */
.L_x_14180:
        /* <DEDUP_REMOVED lines=20> */
.L_x_14186:
[----:B------:R-:W-:-:S13]  /*19e40*/  ISETP.NE.AND P0, PT, R3, 0x1, PT ;  /* 0x000000010300780c */ /* 0x000fda0003f05270 */
[----:B------:R-:W1:Y:S02]  /*19e50*/  @P0 LDC.64 R4, c[0x0][0x9e8] ;  /* 0x00027a00ff040b82 */ /* 0x000e640000000a00 */
[----:B-1----:R-:W-:-:S05]  /*19e60*/  @P0 IMAD.HI.U32 R4, R11, R4, RZ ;  /* 0x000000040b040227 */ /* 0x002fca00078e00ff */
[----:B------:R-:W-:-:S07]  /*19e70*/  @P0 SHF.R.U32.HI R11, RZ, R5, R4 ;  /* 0x00000005ff0b0219 */ /* 0x000fce0000011604 */
.L_x_14187:
[----:B------:R-:W-:Y:S05]  /*19e80*/  BSYNC B0 ;  /* 0x0000000000007941 */ /* 0x000fea0003800000 */
.L_x_14185:
[----:B------:R-:W-:-:S05]  /*19e90*/  IMAD R3, R11, R3, RZ ;  /* 0x000000030b037224 */ /* 0x000fca00078e02ff */
[----:B------:R-:W-:-:S07]  /*19ea0*/  VIMNMX R10, R10, R3, !PT ;  /* 0x000000030a0a7248 */ /* 0x000fce0007fe0100 */
.L_x_14184:
[----:B------:R-:W-:Y:S01]  /*19eb0*/  VIADD R2, R2, 0x7f ;  /* 0x0000007f02027836 */ /* 0x000fe20000000000 */
[----:B------:R-:W-:Y:S04]  /*19ec0*/  BSSY B0, `(.L_x_14188) ;  /* 0x00000dd000007945 */ /* 0x000fe80003800000 */
[----:B------:R-:W-:-:S04]  /*19ed0*/  SHF.R.S32.HI R3, RZ, 0x1f, R2 ;  /* 0x0000001fff037819 */ /* 0x000fc80000011402 */
[----:B------:R-:W-:Y:S02]  /*19ee0*/  LEA.HI R3, R3, R2, RZ, 0x7 ;  /* 0x0000000203037211 */ /* 0x000fe400078f38ff */
[----:B------:R-:W-:Y:S02]  /*19ef0*/  SHF.R.S32.HI R2, RZ, 0x1f, R10 ;  /* 0x0000001fff027819 */ /* 0x000fe4000001140a */
[----:B------:R-:W-:Y:S02]  /*19f00*/  SHF.R.S32.HI R4, RZ, 0x7, R3 ;  /* 0x00000007ff047819 */ /* 0x000fe40000011403 */
[----:B------:R-:W-:Y:S02]  /*19f10*/  LEA.HI R2, R2, R10, RZ, 0x7 ;  /* 0x0000000a02027211 */ /* 0x000fe400078f38ff */
[----:B------:R-:W-:Y:S02]  /*19f20*/  VIMNMX R4, R17, R4, PT ;  /* 0x0000000411047248 */ /* 0x000fe40003fe0100 */
[----:B------:R-:W-:-:S04]  /*19f30*/  SHF.R.S32.HI R2, RZ, 0x7, R2 ;  /* 0x00000007ff027819 */ /* 0x000fc80000011402 */
[----:B------:R-:W-:-:S05]  /*19f40*/  VIMNMX R2, RZ, R2, !PT ;  /* 0x00000002ff027248 */ /* 0x000fca0007fe0100 */
[--C-:B------:R-:W-:Y:S02]  /*19f50*/  IMAD R2, R2, 0x80, -R7.reuse ;  /* 0x0000008002027824 */ /* 0x100fe400078e0a07 */
[----:B------:R-:W-:-:S03]  /*19f60*/  IMAD R7, R4, 0x80, -R7 ;  /* 0x0000008004077824 */ /* 0x000fc600078e0a07 */
[----:B------:R-:W-:Y:S02]  /*19f70*/  VIMNMX R2, RZ, R2, !PT ;  /* 0x00000002ff027248 */ /* 0x000fe40007fe0100 */
[----:B------:R-:W-:Y:S02]  /*19f80*/  VIMNMX R7, R7, R6, PT ;  /* 0x0000000607077248 */ /* 0x000fe40003fe0100 */
[----:B------:R-:W-:Y:S02]  /*19f90*/  SHF.R.U32.HI R4, RZ, 0x7, R2 ;  /* 0x00000007ff047819 */ /* 0x000fe40000011602 */
[----:B------:R-:W-:-:S13]  /*19fa0*/  ISETP.GT.AND P0, PT, R7, R2, PT ;  /* 0x000000020700720c */ /* 0x000fda0003f04270 */
[----:B------:R-:W-:-:S05]  /*19fb0*/  @P0 VIADD R3, R7, 0x7f ;  /* 0x0000007f07030836 */ /* 0x000fca0000000000 */
[----:B------:R-:W-:-:S04]  /*19fc0*/  @P0 SHF.R.S32.HI R2, RZ, 0x1f, R3 ;  /* 0x0000001fff020819 */ /* 0x000fc80000011403 */
[----:B------:R-:W-:Y:S01]  /*19fd0*/  @P0 LEA.HI R2, R2, R3, RZ, 0x7 ;  /* 0x0000000302020211 */ /* 0x000fe200078f38ff */
[----:B------:R-:W-:-:S03]  /*19fe0*/  IMAD.MOV.U32 R3, RZ, RZ, R4 ;  /* 0x000000ffff037224 */ /* 0x000fc600078e0004 */
[----:B------:R-:W-:Y:S02]  /*19ff0*/  @P0 SHF.R.S32.HI R3, RZ, 0x7, R2 ;  /* 0x00000007ff030819 */ /* 0x000fe40000011402 */
[----:B------:R-:W-:Y:S02]  /*1a000*/  PLOP3.LUT P0, PT, PT, PT, PT, 0x80, 0x0 ;  /* 0x000000000000781c */ /* 0x000fe40003f0f070 */
        /* <DEDUP_REMOVED lines=9> */
.L_x_14367:
[----:B--2---:R-:W-:Y:S02]  /*1a0a0*/  ISETP.NE.AND P0, PT, R14, RZ, PT ;  /* 0x000000ff0e00720c */ /* 0x004fe40003f05270 */
[----:B------:R-:W-:-:S11]  /*1a0b0*/  PLOP3.LUT P6, PT, PT, PT, PT, 0x8, 0x0 ;  /* 0x000000000000781c */ /* 0x000fd60003fce170 */
[----:B------:R-:W-:Y:S05]  /*1a0c0*/  @P0 BRA `(.L_x_14191) ;  /* 0x00000000000c0947 */ /* 0x000fea0003800000 */
[----:B------:R-:W-:-:S03]  /*1a0d0*/  UMOV UR4, 0xffffffff ;  /* 0xffffffff00047882 */ /* 0x000fc60000000000 */
[----:B------:R-:W-:Y:S05]  /*1a0e0*/  BRA.DIV UR4, `(.L_x_14192) ;  /* 0x0000006a04207947 */ /* 0x000fea000b800000 */
[----:B------:R-:W-:-:S13]  /*1a0f0*/  ELECT P6, URZ, PT ;  /* 0x00000000003f782f */ /* 0x000fda00038c0000 */
.L_x_14191:
[----:B-1----:R-:W2:Y:S01]  /*1a100*/  LDL R5, [R1+0x24] ;  /* 0x0000240001057983 */ /* 0x002ea20000100800 */
[----:B------:R-:W-:Y:S01]  /*1a110*/  BSSY B1, `(.L_x_14193) ;  /* 0x0000008000017945 */ /* 0x000fe20003800000 */
[----:B--2---:R-:W-:-:S05]  /*1a120*/  VIADD R5, R5, 0x1 ;  /* 0x0000000105057836 */ /* 0x004fca0000000000 */
[----:B------:R-:W-:-:S04]  /*1a130*/  LEA.HI R6, R5, R5, RZ, 0x1 ;  /* 0x0000000505067211 */ /* 0x000fc800078f08ff */
[----:B------:R-:W-:-:S04]  /*1a140*/  LOP3.LUT R6, R6, 0xfffffffe, RZ, 0xc0, !PT ;  /* 0xfffffffe06067812 */ /* 0x000fc800078ec0ff */
[----:B------:R-:W-:-:S04]  /*1a150*/  IADD3 R5, R5, -R6, RZ ;  /* 0x8000000605057210 */ /* 0x000fc80007ffe0ff */
[----:B------:R-:W-:-:S04]  /*1a160*/  SHF.L.U32 R5, R5, 0x1f, RZ ;  /* 0x0000001f05057819 */ /* 0x000fc800000006ff */
[----:B------:R-:W1:Y:S02]  /*1a170*/  SYNCS.PHASECHK.TRANS64.TRYWAIT P0, [R22+URZ+0x16820], R5 ;  /* 0x01682005160075a7 */ /* 0x000e64000800017f */
[----:B-1----:R-:W-:Y:S05]  /*1a180*/  @!P0 BRA `(.L_x_14194) ;  /* 0x0000006800188947 */ /* 0x002fea0003800000 */
.L_x_14370:
[----:B------:R-:W-:Y:S05]  /*1a190*/  BSYNC B1 ;  /* 0x0000000000017941 */ /* 0x000fea0003800000 */
.L_x_14193:
[----:B------:R-:W-:Y:S04]  /*1a1a0*/  BSSY B1, `(.L_x_14195) ;  /* 0x000004f000017945 */ /* 0x000fe80003800000 */
[----:B------:R-:W-:Y:S05]  /*1a1b0*/  @!P6 BRA `(.L_x_14196) ;  /* 0x000000040034e947 */ /* 0x000fea0003800000 */
[----:B------:R-:W2:Y:S01]  /*1a1c0*/  S2R R6, SR_TID.X ;  /* 0x0000000000067919 */ /* 0x000ea20000002100 */
[----:B-1----:R-:W-:Y:S01]  /*1a1d0*/  IMAD R5, R27, 0x8, R22 ;  /* 0x000000081b057824 */ /* 0x002fe200078e0216 */
[----:B------:R-:W-:Y:S01]  /*1a1e0*/  BSSY B2, `(.L_x_14197) ;  /* 0x0000006000027945 */ /* 0x000fe20003800000 */
[----:B--2---:R-:W-:Y:S02]  /*1a1f0*/  LOP3.LUT R7, R6, 0x7f, RZ, 0xc0, !PT ;  /* 0x0000007f06077812 */ /* 0x004fe400078ec0ff */
[----:B------:R-:W-:Y:S02]  /*1a200*/  SHF.L.U32 R6, R29, 0x1f, RZ ;  /* 0x0000001f1d067819 */ /* 0x000fe400000006ff */
[----:B------:R-:W-:Y:S02]  /*1a210*/  ISETP.NE.AND P1, PT, R7, RZ, PT ;  /* 0x000000ff0700720c */ /* 0x000fe40003f25270 */
[----:B------:R-:W1:Y:S02]  /*1a220*/  SYNCS.PHASECHK.TRANS64.TRYWAIT P0, [R5+URZ+0x168a0], R6 ;  /* 0x0168a006050075a7 */ /* 0x000e64000800017f */
[----:B-1----:R-:W-:Y:S09]  /*1a230*/  @!P0 BRA `(.L_x_14198) ;  /* 0x0000006800008947 */ /* 0x002ff20003800000 */
.L_x_14371:
[----:B------:R-:W-:Y:S05]  /*1a240*/  BSYNC B2 ;  /* 0x0000000000027941 */ /* 0x000fea0003800000 */
.L_x_14197:
[----:B------:R-:W-:Y:S04]  /*1a250*/  BSSY B2, `(.L_x_14199) ;  /* 0x0000009000027945 */ /* 0x000fe80003800000 */
[----:B------:R-:W-:Y:S05]  /*1a260*/  @P1 BRA `(.L_x_14200) ;  /* 0x00000000001c1947 */ /* 0x000fea0003800000 */
[----:B------:R-:W2:Y:S02]  /*1a270*/  S2R R7, SR_TID.X ;  /* 0x0000000000077919 */ /* 0x000ea40000002100 */
[----:B--2---:R-:W-:Y:S01]  /*1a280*/  LOP3.LUT R10, R7, 0x1f, RZ, 0xc0, !PT ;  /* 0x0000001f070a7812 */ /* 0x004fe200078ec0ff */
[----:B------:R-:W-:-:S03]  /*1a290*/  IMAD.MOV.U32 R7, RZ, RZ, 0x4000 ;  /* 0x00004000ff077424 */ /* 0x000fc600078e00ff */
[----:B------:R-:W-:Y:S01]  /*1a2a0*/  ISETP.NE.AND P0, PT, R10, RZ, PT ;  /* 0x000000ff0a00720c */ /* 0x000fe20003f05270 */
[----:B------:R2:W-:-:S12]  /*1a2b0*/  SYNCS.ARRIVE.TRANS64 RZ, [R5+URZ+0x16890], R7 ;  /* 0x0168900705ff79a7 */ /* 0x0005d8000800003f */
[----:B--2---:R-:W-:Y:S05]  /*1a2c0*/  @!P0 BRA `(.L_x_14200) ;  /* 0x0000000000048947 */ /* 0x004fea0003800000 */
[----:B------:R-:W-:Y:S01]  /*1a2d0*/  BPT.TRAP 0x1 ;  /* 0x000000040000795c */ /* 0x000fe20000300000 */
.L_x_14200:
[----:B------:R-:W-:Y:S05]  /*1a2e0*/  BSYNC B2 ;  /* 0x0000000000027941 */ /* 0x000fea0003800000 */
.L_x_14199:
        /* <DEDUP_REMOVED lines=11> */
[----:B------:R-:W-:Y:S01]  /*1a3a0*/  UMOV UR7, 0x12f00000 ;  /* 0x12f0000000077882 */ /* 0x000fe20000000000 */
[----:B0-----:R-:W-:-:S08]  /*1a3b0*/  VIADD R12, R5, 0x16890 ;  /* 0x00016890050c7836 */ /* 0x001fd00000000000 */
.L_x_14201:
        /* <DEDUP_REMOVED lines=13> */
.L_x_14372:
[----:B------:R-:W-:Y:S05]  /*1a490*/  BSYNC B2 ;  /* 0x0000000000027941 */ /* 0x000fea0003800000 */
.L_x_14202:
[----:B------:R-:W-:Y:S01]  /*1a4a0*/  BSSY B2, `(.L_x_14204) ;  /* 0x000000b000027945 */ /* 0x000fe20003800000 */
[----:B------:R-:W-:Y:S02]  /*1a4b0*/  IMAD.MOV.U32 R14, RZ, RZ, 0x0 ;  /* 0x00000000ff0e7424 */ /* 0x000fe400078e00ff */
[----:B------:R-:W-:Y:S01]  /*1a4c0*/  IMAD.MOV.U32 R15, RZ, RZ, 0x12f00000 ;  /* 0x12f00000ff0f7424 */ /* 0x000fe200078e00ff */
[----:B------:R-:W-:Y:S06]  /*1a4d0*/  @P1 BRA `(.L_x_14205) ;  /* 0x00000000001c1947 */ /* 0x000fec0003800000 */
[----:B------:R-:W2:Y:S01]  /*1a4e0*/  S2R R10, SR_TID.X ;  /* 0x00000000000a7919 */ /* 0x000ea20000002100 */
[----:B01----:R-:W-:-:S04]  /*1a4f0*/  MOV R6, 0x4000 ;  /* 0x0000400000067802 */ /* 0x003fc80000000f00 */
[----:B------:R3:W-:Y:S01]  /*1a500*/  SYNCS.ARRIVE.TRANS64 RZ, [R5+URZ+0x168b0], R6 ;  /* 0x0168b00605ff79a7 */ /* 0x0007e2000800003f */
[----:B--2---:R-:W-:-:S04]  /*1a510*/  LOP3.LUT R10, R10, 0x1f, RZ, 0xc0, !PT ;  /* 0x0000001f0a0a7812 */ /* 0x004fc800078ec0ff */
[----:B------:R-:W-:-:S13]  /*1a520*/  ISETP.NE.AND P0, PT, R10, RZ, PT ;  /* 0x000000ff0a00720c */ /* 0x000fda0003f05270 */
[----:B---3--:R-:W-:Y:S05]  /*1a530*/  @!P0 BRA `(.L_x_14205) ;  /* 0x0000000000048947 */ /* 0x008fea0003800000 */
[----:B------:R-:W-:Y:S01]  /*1a540*/  BPT.TRAP 0x1 ;  /* 0x000000040000795c */ /* 0x000fe20000300000 */
.L_x_14205:
[----:B------:R-:W-:Y:S05]  /*1a550*/  BSYNC B2 ;  /* 0x0000000000027941 */ /* 0x000fea0003800000 */
.L_x_14204:
[----:B------:R-:W-:Y:S01]  /*1a560*/  R2UR UR10, R13 ;  /* 0x000000000d0a72ca */ /* 0x000fe200000e0000 */
[----:B------:R-:W-:Y:S01]  /*1a570*/  IMAD R11, R11, 0x2, R22 ;  /* 0x000000020b0b7824 */ /* 0x000fe200078e0216 */
[----:B------:R-:W-:Y:S01]  /*1a580*/  R2UR UR6, R14 ;  /* 0x000000000e0672ca */ /* 0x000fe200000e0000 */
[----:B------:R-:W-:Y:S01]  /*1a590*/  UIADD3 UR4, UP0, UR40, 0x670, URZ ;  /* 0x0000067028047890 */ /* 0x000fe2000ff1e03f */
[----:B------:R-:W-:Y:S01]  /*1a5a0*/  R2UR UR7, R15 ;  /* 0x000000000f0772ca */ /* 0x000fe200000e0000 */
[----:B01----:R-:W-:Y:S01]  /*1a5b0*/  VIADD R5, R5, 0x168b0 ;  /* 0x000168b005057836 */ /* 0x003fe20000000000 */
[----:B------:R-:W-:Y:S01]  /*1a5c0*/  PLOP3.LUT P0, PT, PT, PT, PT, 0x80, 0x0 ;  /* 0x000000000000781c */ /* 0x000fe20003f0f070 */
[----:B------:R-:W-:Y:S01]  /*1a5d0*/  VIADD R11, R11, 0x400 ;  /* 0x000004000b0b7836 */ /* 0x000fe20000000000 */
[----:B------:R-:W-:-:S12]  /*1a5e0*/  UIADD3.X UR5, URZ, UR41, URZ, UP0, !UPT ;  /* 0x000000293f057290 */ /* 0x000fd800087fe43f */
.L_x_14206:
        /* <DEDUP_REMOVED lines=10> */
.L_x_14196:
[----:B------:R-:W-:Y:S05]  /*1a690*/  BSYNC B1 ;  /* 0x0000000000017941 */ /* 0x000fea0003800000 */
.L_x_14195:
[----:B------:R-:W-:Y:S01]  /*1a6a0*/  VIADD R3, R3, 0xfffffffe ;  /* 0xfffffffe03037836 */ /* 0x000fe20000000000 */
[----:B------:R-:W-:Y:S01]  /*1a6b0*/  PLOP3.LUT P0, PT, PT, PT, PT, 0x8, 0x0 ;  /* 0x000000000000781c */ /* 0x000fe20003f0e170 */
[----:B------:R-:W-:-:S03]  /*1a6c0*/  VIADD R27, R27, 0x1 ;  /* 0x000000011b1b7836 */ /* 0x000fc60000000000 */
[----:B------:R-:W-:Y:S02]  /*1a6d0*/  ISETP.GE.AND P2, PT, R3, R4, PT ;  /* 0x000000040300720c */ /* 0x000fe40003f46270 */
[----:B------:R-:W-:-:S04]  /*1a6e0*/  ISETP.NE.AND P1, PT, R27, 0x2, PT ;  /* 0x000000021b00780c */ /* 0x000fc80003f25270 */
[----:B------:R-:W-:Y:S02]  /*1a6f0*/  SEL R6, RZ, 0x1, P1 ;  /* 0x00000001ff067807 */ /* 0x000fe40000800000 */
[----:B------:R-:W-:Y:S02]  /*1a700*/  SEL R27, R27, RZ, P1 ;  /* 0x000000ff1b1b7207 */ /* 0x000fe40000800000 */
[----:B------:R-:W-:-:S03]  /*1a710*/  LOP3.LUT R29, R29, R6, RZ, 0x3c, !PT ;  /* 0x000000061d1d7212 */ /* 0x000fc600078e3cff */
[----:B------:R-:W-:Y:S05]  /*1a720*/  @!P2 BRA `(.L_x_14189) ;  /* 0x000000040058a947 */ /* 0x000fea0003800000 */
.L_x_14219:
[----:B------:R-:W-:Y:S05]  /*1a730*/  YIELD ;  /* 0x0000000000007946 */ /* 0x000fea0003800000 */
[----:B------:R-:W-:Y:S04]  /*1a740*/  BSSY B1, `(.L_x_14207) ;  /* 0x000004c000017945 */ /* 0x000fe80003800000 */
[----:B------:R-:W-:Y:S05]  /*1a750*/  @!P6 BRA `(.L_x_14208) ;  /* 0x000000040028e947 */ /* 0x000fea0003800000 */
[----:B-1----:R-:W1:Y:S01]  /*1a760*/  S2R R5, SR_TID.X ;  /* 0x0000000000057919 */ /* 0x002e620000002100 */
[----:B------:R-:W-:Y:S01]  /*1a770*/  SHF.L.U32 R6, R29, 0x1f, RZ ;  /* 0x0000001f1d067819 */ /* 0x000fe200000006ff */
[----:B------:R-:W-:Y:S01]  /*1a780*/  BSSY B2, `(.L_x_14209) ;  /* 0x0000006000027945 */ /* 0x000fe20003800000 */
[----:B-1----:R-:W-:Y:S01]  /*1a790*/  LOP3.LUT R7, R5, 0x7f, RZ, 0xc0, !PT ;  /* 0x0000007f05077812 */ /* 0x002fe200078ec0ff */
[----:B------:R-:W-:-:S03]  /*1a7a0*/  IMAD R5, R27, 0x8, R22 ;  /* 0x000000081b057824 */ /* 0x000fc600078e0216 */
[----:B------:R-:W-:Y:S01]  /*1a7b0*/  ISETP.NE.AND P2, PT, R7, RZ, PT ;  /* 0x000000ff0700720c */ /* 0x000fe20003f45270 */
[----:B------:R-:W1:Y:S02]  /*1a7c0*/  SYNCS.PHASECHK.TRANS64.TRYWAIT P1, [R5+URZ+0x168a0], R6 ;  /* 0x0168a006050075a7 */ /* 0x000e64000802017f */
[----:B-1----:R-:W-:Y:S10]  /*1a7d0*/  @!P1 BRA `(.L_x_14210) ;  /* 0x0000006000c09947 */ /* 0x002ff40003800000 */
.L_x_14373:
[----:B------:R-:W-:Y:S05]  /*1a7e0*/  BSYNC B2 ;  /* 0x0000000000027941 */ /* 0x000fea0003800000 */
.L_x_14209:
        /* <DEDUP_REMOVED lines=9> */
.L_x_14212:
[----:B------:R-:W-:Y:S05]  /*1a880*/  BSYNC B2 ;  /* 0x0000000000027941 */ /* 0x000fea0003800000 */
.L_x_14211:
[----:B------:R-:W-:Y:S01]  /*1a890*/  IMAD.MOV.U32 R13, RZ, RZ, RZ ;  /* 0x000000ffff0d7224 */ /* 0x000fe200078e00ff */
[----:B------:R-:W-:Y:S01]  /*1a8a0*/  UIADD3 UR4, UP0, UR40, 0x570, URZ ;  /* 0x0000057028047890 */ /* 0x000fe2000ff1e03f */
[----:B------:R-:W-:Y:S01]  /*1a8b0*/  IMAD R7, R27, 0x4000, R22 ;  /* 0x000040001b077824 */ /* 0x000fe200078e0216 */
[----:B------:R-:W-:Y:S01]  /*1a8c0*/  PLOP3.LUT P1, PT, PT, PT, PT, 0x80, 0x0 ;  /* 0x000000000000781c */ /* 0x000fe20003f2f070 */
[----:B------:R-:W-:Y:S01]  /*1a8d0*/  IMAD R10, R3, 0x80, R0 ;  /* 0x00000080030a7824 */ /* 0x000fe200078e0200 */
[----:B------:R-:W-:Y:S01]  /*1a8e0*/  R2UR UR10, R13 ;  /* 0x000000000d0a72ca */ /* 0x000fe200000e0000 */
[----:B------:R-:W-:Y:S01]  /*1a8f0*/  VIADD R11, R5, 0x16890 ;  /* 0x00016890050b7836 */ /* 0x000fe20000000000 */
[----:B0-----:R-:W-:Y:S01]  /*1a900*/  IADD3 R12, R7, 0xe400, RZ ;  /* 0x0000e400070c7810 */ /* 0x001fe20007ffe0ff */
[----:B------:R-:W-:Y:S01]  /*1a910*/  UIADD3.X UR5, URZ, UR41, URZ, UP0, !UPT ;  /* 0x000000293f057290 */ /* 0x000fe200087fe43f */
[----:B------:R-:W-:Y:S01]  /*1a920*/  UMOV UR6, 0x0 ;  /* 0x0000000000067882 */ /* 0x000fe20000000000 */
[----:B------:R-:W-:-:S10]  /*1a930*/  UMOV UR7, 0x12f00000 ;  /* 0x12f0000000077882 */ /* 0x000fd40000000000 */
.L_x_14213:
        /* <DEDUP_REMOVED lines=13> */
.L_x_14374:
[----:B------:R-:W-:Y:S05]  /*1aa10*/  BSYNC B2 ;  /* 0x0000000000027941 */ /* 0x000fea0003800000 */
.L_x_14214:
[----:B------:R-:W-:Y:S01]  /*1aa20*/  BSSY B2, `(.L_x_14216) ;  /* 0x000000b000027945 */ /* 0x000fe20003800000 */
[----:B------:R-:W-:Y:S02]  /*1aa30*/  IMAD.MOV.U32 R14, RZ, RZ, 0x0 ;  /* 0x00000000ff0e7424 */ /* 0x000fe400078e00ff */
[----:B------:R-:W-:Y:S01]  /*1aa40*/  IMAD.MOV.U32 R15, RZ, RZ, 0x12f00000 ;  /* 0x12f00000ff0f7424 */ /* 0x000fe200078e00ff */
[----:B------:R-:W-:Y:S06]  /*1aa50*/  @P2 BRA `(.L_x_14217) ;  /* 0x00000000001c2947 */ /* 0x000fec0003800000 */
[----:B------:R-:W2:Y:S01]  /*1aa60*/  S2R R11, SR_TID.X ;  /* 0x00000000000b7919 */ /* 0x000ea20000002100 */
[----:B01----:R-:W-:-:S04]  /*1aa70*/  IMAD.MOV.U32 R6, RZ, RZ, 0x4000 ;  /* 0x00004000ff067424 */ /* 0x003fc800078e00ff */
[----:B------:R3:W-:Y:S01]  /*1aa80*/  SYNCS.ARRIVE.TRANS64 RZ, [R5+URZ+0x168b0], R6 ;  /* 0x0168b00605ff79a7 */ /* 0x0007e2000800003f */
[----:B--2---:R-:W-:-:S04]  /*1aa90*/  LOP3.LUT R11, R11, 0x1f, RZ, 0xc0, !PT ;  /* 0x0000001f0b0b7812 */ /* 0x004fc800078ec0ff */
[----:B------:R-:W-:-:S13]  /*1aaa0*/  ISETP.NE.AND P1, PT, R11, RZ, PT ;  /* 0x000000ff0b00720c */ /* 0x000fda0003f25270 */
[----:B---3--:R-:W-:Y:S05]  /*1aab0*/  @!P1 BRA `(.L_x_14217) ;  /* 0x0000000000049947 */ /* 0x008fea0003800000 */
[----:B------:R-:W-:Y:S01]  /*1aac0*/  BPT.TRAP 0x1 ;  /* 0x000000040000795c */ /* 0x000fe20000300000 */
.L_x_14217:
[----:B------:R-:W-:Y:S05]  /*1aad0*/  BSYNC B2 ;  /* 0x0000000000027941 */ /* 0x000fea0003800000 */
.L_x_14216:
[----:B------:R-:W-:Y:S01]  /*1aae0*/  R2UR UR10, R13 ;  /* 0x000000000d0a72ca */ /* 0x000fe200000e0000 */
[----:B------:R-:W-:Y:S01]  /*1aaf0*/  UIADD3 UR4, UP0, UR40, 0x670, URZ ;  /* 0x0000067028047890 */ /* 0x000fe2000ff1e03f */
[----:B------:R-:W-:Y:S01]  /*1ab00*/  R2UR UR6, R14 ;  /* 0x000000000e0672ca */ /* 0x000fe200000e0000 */
[----:B------:R-:W-:Y:S01]  /*1ab10*/  VIADD R7, R7, 0x400 ;  /* 0x0000040007077836 */ /* 0x000fe20000000000 */
[----:B------:R-:W-:Y:S01]  /*1ab20*/  R2UR UR7, R15 ;  /* 0x000000000f0772ca */ /* 0x000fe200000e0000 */
[----:B01----:R-:W-:Y:S01]  /*1ab30*/  VIADD R5, R5, 0x168b0 ;  /* 0x000168b005057836 */ /* 0x003fe20000000000 */
[----:B------:R-:W-:Y:S01]  /*1ab40*/  PLOP3.LUT P1, PT, PT, PT, PT, 0x80, 0x0 ;  /* 0x000000000000781c */ /* 0x000fe20003f2f070 */
[----:B------:R-:W-:-:S12]  /*1ab50*/  UIADD3.X UR5, URZ, UR41, URZ, UP0, !UPT ;  /* 0x000000293f057290 */ /* 0x000fd800087fe43f */
.L_x_14218:
        /* <DEDUP_REMOVED lines=10> */
.L_x_14208:
[----:B------:R-:W-:Y:S05]  /*1ac00*/  BSYNC B1 ;  /* 0x0000000000017941 */ /* 0x000fea0003800000 */
.L_x_14207:
[----:B------:R-:W-:Y:S01]  /*1ac10*/  ISETP.GT.AND P2, PT, R3, R4, PT ;  /* 0x000000040300720c */ /* 0x000fe20003f44270 */
[----:B------:R-:W-:Y:S02]  /*1ac20*/  VIADD R27, R27, 0x1 ;  /* 0x000000011b1b7836 */ /* 0x000fe40000000000 */
[----:B------:R-:W-:-:S03]  /*1ac30*/  VIADD R3, R3, 0xffffffff ;  /* 0xffffffff03037836 */ /* 0x000fc60000000000 */
[----:B------:R-:W-:-:S04]  /*1ac40*/  ISETP.NE.AND P1, PT, R27, 0x2, PT ;  /* 0x000000021b00780c */ /* 0x000fc80003f25270 */
[----:B------:R-:W-:Y:S02]  /*1ac50*/  SEL R6, RZ, 0x1, P1 ;  /* 0x00000001ff067807 */ /* 0x000fe40000800000 */
[----:B------:R-:W-:Y:S02]  /*1ac60*/  SEL R27, R27, RZ, P1 ;  /* 0x000000ff1b1b7207 */ /* 0x000fe40000800000 */
[----:B------:R-:W-:Y:S01]  /*1ac70*/  LOP3.LUT R29, R29, R6, RZ, 0x3c, !PT ;  /* 0x000000061d1d7212 */ /* 0x000fe200078e3cff */
[----:B------:R-:W-:Y:S06]  /*1ac80*/  @P2 BRA `(.L_x_14219) ;  /* 0xfffffff800a82947 */ /* 0x000fec000383ffff */
.L_x_14189:
[----:B------:R-:W-:Y:S05]  /*1ac90*/  BSYNC B0 ;  /* 0x0000000000007941 */ /* 0x000fea0003800000 */
.L_x_14188:
[----:B------:R-:W2:Y:S01]  /*1aca0*/  LDL R6, [R1+0x10] ;  /* 0x0000100001067983 */ /* 0x000ea20000100800 */
        /* <DEDUP_REMOVED lines=18> */
[----:B------:R-:W-:Y:S02]  /*1add0*/  ISETP.NE.AND P0, PT, R3, 0x1, PT ;  /* 0x000000010300780c */ /* 0x000fe40003f05270 */
[----:B------:R-:W-:-:S11]  /*1ade0*/  IADD3 R9, -R9, RZ, RZ ;  /* 0x000000ff09097210 */ /* 0x000fd60007ffe1ff */
[----:B-1----:R-:W1:Y:S02]  /*1adf0*/  @P0 LDC.64 R4, c[0x0][0x9e8] ;  /* 0x00027a00ff040b82 */ /* 0x002e640000000a00 */
[----:B-1----:R-:W-:-:S05]  /*1ae00*/  @P0 IMAD.HI.U32 R4, R9, R4, RZ ;  /* 0x0000000409040227 */ /* 0x002fca00078e00ff */
[----:B------:R-:W-:-:S04]  /*1ae10*/  @P0 SHF.R.U32.HI R9, RZ, R5, R4 ;  /* 0x00000005ff090219 */ /* 0x000fc80000011604 */
[----:B------:R-:W-:Y:S01]  /*1ae20*/  LOP3.LUT R0, RZ, R9, RZ, 0x33, !PT ;  /* 0x00000009ff007212 */ /* 0x000fe200078e33ff */
[----:B------:R-:W-:Y:S06]  /*1ae30*/  BRA `(.L_x_14223) ;  /* 0x0000000000107947 */ /* 0x000fec0003800000 */
.L_x_14222:
[----:B------:R-:W-:-:S13]  /*1ae40*/  ISETP.NE.AND P0, PT, R3, 0x1, PT ;  /* 0x000000010300780c */ /* 0x000fda0003f05270 */
[----:B-1----:R-:W1:Y:S02]  /*1ae50*/  @P0 LDC.64 R4, c[0x0][0x9e8] ;  /* 0x00027a00ff040b82 */ /* 0x002e640000000a00 */
[----:B-1----:R-:W-:-:S05]  /*1ae60*/  @P0 IMAD.HI.U32 R4, R0, R4, RZ ;  /* 0x0000000400040227 */ /* 0x002fca00078e00ff */
[----:B------:R-:W-:-:S07]  /*1ae70*/  @P0 SHF.R.U32.HI R0, RZ, R5, R4 ;  /* 0x00000005ff000219 */ /* 0x000fce0000011604 */
.L_x_14223:
[----:B------:R-:W-:Y:S05]  /*1ae80*/  BSYNC B0 ;  /* 0x0000000000007941 */ /* 0x000fea0003800000 */
.L_x_14221:
[----:B------:R-:W-:-:S05]  /*1ae90*/  IMAD R5, R0, R3, R3 ;  /* 0x0000000300057224 */ /* 0x000fca00078e0203 */
[----:B------:R-:W-:-:S07]  /*1aea0*/  VIMNMX R2, R2, R5, PT ;  /* 0x0000000502027248 */ /* 0x000fce0003fe0100 */
.L_x_14220:
[----:B------:R-:W-:Y:S01]  /*1aeb0*/  VIADD R2, R2, 0x7f ;  /* 0x0000007f02027836 */ /* 0x000fe20000000000 */
[----:B------:R-:W2:Y:S01]  /*1aec0*/  @P1 LDC R0, c[0x0][0x44c] ;  /* 0x00011300ff001b82 */ /* 0x000ea20000000800 */
[----:B------:R-:W-:-:S03]  /*1aed0*/  ULDC UR4, c[0x0][0x9dc] ;  /* 0x0002770000047ab9 */ /* 0x000fc60000000800 */
[----:B-1----:R-:W-:-:S04]  /*1aee0*/  SHF.R.S32.HI R5, RZ, 0x1f, R2 ;  /* 0x0000001fff057819 */ /* 0x002fc80000011402 */
[----:B------:R-:W-:Y:S02]  /*1aef0*/  LEA.HI R5, R5, R2, RZ, 0x7 ;  /* 0x0000000205057211 */ /* 0x000fe400078f38ff */
[----:B------:R-:W1:Y:S02]  /*1af00*/  @P1 LDC R2, c[0x0][0x450] ;  /* 0x00011400ff021b82 */ /* 0x000e640000000800 */
[----:B------:R-:W-:Y:S01]  /*1af10*/  SHF.R.S32.HI R4, RZ, 0x7, R5 ;  /* 0x00000007ff047819 */ /* 0x000fe20000011405 */
[----:B------:R-:W-:-:S03]  /*1af20*/  IMAD.MOV.U32 R5, RZ, RZ, R6 ;  /* 0x000000ffff057224 */ /* 0x000fc600078e0006 */
[----:B------:R-:W-:-:S05]  /*1af30*/  VIMNMX R24, R17, R4, PT ;  /* 0x0000000411187248 */ /* 0x000fca0003fe0100 */
        /* <DEDUP_REMOVED lines=16> */
.L_x_14226:
[----:B------:R-:W-:-:S13]  /*1b040*/  ISETP.NE.AND P0, PT, R3, 0x1, PT ;  /* 0x000000010300780c */ /* 0x000fda0003f05270 */
[----:B------:R-:W1:Y:S02]  /*1b050*/  @P0 LDC.64 R4, c[0x0][0x9e8] ;  /* 0x00027a00ff040b82 */ /* 0x000e640000000a00 */
[----:B-1----:R-:W-:-:S05]  /*1b060*/  @P0 IMAD.HI.U32 R4, R2, R4, RZ ;  /* 0x0000000402040227 */ /* 0x002fca00078e00ff */
[----:B------:R-:W-:-:S07]  /*1b070*/  @P0 SHF.R.U32.HI R2, RZ, R5, R4 ;  /* 0x00000005ff020219 */ /* 0x000fce0000011604 */
.L_x_14227:
[----:B------:R-:W-:Y:S05]  /*1b080*/  BSYNC B0 ;  /* 0x0000000000007941 */ /* 0x000fea0003800000 */
.L_x_14225:
[----:B------:R-:W-:-:S05]  /*1b090*/  IMAD R3, R2, R3, RZ ;  /* 0x0000000302037224 */ /* 0x000fca00078e02ff */
[----:B------:R-:W-:-:S07]  /*1b0a0*/  VIMNMX R0, R0, R3, !PT ;  /* 0x0000000300007248 */ /* 0x000fce0007fe0100 */
.L_x_14224:
        /* <DEDUP_REMOVED lines=25> */
.L_x_14229:
        /* <DEDUP_REMOVED lines=9> */
[----:B------:R-:W-:Y:S01]  /*1b2d0*/  MOV R8, 0x70 ;  /* 0x0000007000087802 */ /* 0x000fe20000000f00 */
[----:B------:R-:W1:Y:S01]  /*1b2e0*/  LDC.64 R2, c[0x4][R2] ;  /* 0x0100000002027b82 */ /* 0x000e620000000a00 */
[----:B------:R-:W-:Y:S02]  /*1b2f0*/  IMAD.U32 R5, RZ, RZ, UR7 ;  /* 0x00000007ff057e24 */ /* 0x000fe4000f8e00ff */
[----:B------:R-:W-:Y:S02]  /*1b300*/  IMAD.U32 R6, RZ, RZ, UR8 ;  /* 0x00000008ff067e24 */ /* 0x000fe4000f8e00ff */
[----:B------:R-:W-:-:S02]  /*1b310*/  IMAD.U32 R7, RZ, RZ, UR9 ;  /* 0x00000009ff077e24 */ /* 0x000fc4000f8e00ff */
[----:B------:R-:W-:Y:S02]  /*1b320*/  IMAD.U32 R10, RZ, RZ, UR4 ;  /* 0x00000004ff0a7e24 */ /* 0x000fe4000f8e00ff */
[----:B------:R-:W-:Y:S02]  /*1b330*/  IMAD.U32 R11, RZ, RZ, UR5 ;  /* 0x00000005ff0b7e24 */ /* 0x000fe4000f8e00ff */
[----:B0-----:R-:W-:Y:S02]  /*1b340*/  IMAD.MOV.U32 R12, RZ, RZ, 0x1 ;  /* 0x00000001ff0c7424 */ /* 0x001fe400078e00ff */
[----:B------:R-:W-:-:S07]  /*1b350*/  IMAD.MOV.U32 R13, RZ, RZ, RZ ;  /* 0x000000ffff0d7224 */ /* 0x000fce00078e00ff */
[----:B------:R-:W-:-:S07]  /*1b360*/  LEPC R20, `(.L_x_14232) ;  /* 0x000000001014794e */ /* 0x000fce0000000000 */
[----:B-1----:R-:W-:Y:S05]  /*1b370*/  CALL.ABS.NOINC R2 ;  /* 0x0000000002007343 */ /* 0x002fea0003c00000 */
.L_x_14232:
[----:B------:R-:W-:Y:S05]  /*1b380*/  BSYNC B6 ;  /* 0x0000000000067941 */ /* 0x000fea0003800000 */
.L_x_14231:
        /* <DEDUP_REMOVED lines=10> */
[----:B------:R-:W-:Y:S01]  /*1b430*/  MOV R13, RZ ;  /* 0x000000ff000d7202 */ /* 0x000fe20000000f00 */
[----:B------:R-:W-:Y:S02]  /*1b440*/  IMAD.U32 R5, RZ, RZ, UR7 ;  /* 0x00000007ff057e24 */ /* 0x000fe4000f8e00ff */
[----:B------:R-:W-:Y:S02]  /*1b450*/  IMAD.U32 R6, RZ, RZ, UR8 ;  /* 0x00000008ff067e24 */ /* 0x000fe4000f8e00ff */
[----:B------:R-:W-:-:S02]  /*1b460*/  IMAD.U32 R7, RZ, RZ, UR9 ;  /* 0x00000009ff077e24 */ /* 0x000fc4000f8e00ff */
[----:B------:R-:W-:Y:S02]  /*1b470*/  IMAD.U32 R10, RZ, RZ, UR4 ;  /* 0x00000004ff0a7e24 */ /* 0x000fe4000f8e00ff */
[----:B------:R-:W-:Y:S02]  /*1b480*/  IMAD.U32 R11, RZ, RZ, UR5 ;  /* 0x00000005ff0b7e24 */ /* 0x000fe4000f8e00ff */
[----:B------:R-:W-:Y:S02]  /*1b490*/  IMAD.MOV.U32 R8, RZ, RZ, 0x70 ;  /* 0x00000070ff087424 */ /* 0x000fe400078e00ff */
[----:B01----:R-:W-:-:S07]  /*1b4a0*/  IMAD.MOV.U32 R12, RZ, RZ, 0x1 ;  /* 0x00000001ff0c7424 */ /* 0x003fce00078e00ff */
[----:B------:R-:W-:-:S07]  /*1b4b0*/  LEPC R20, `(.L_x_14235) ;  /* 0x000000001014794e */ /* 0x000fce0000000000 */
[----:B--2---:R-:W-:Y:S05]  /*1b4c0*/  CALL.ABS.NOINC R2 ;  /* 0x0000000002007343 */ /* 0x004fea0003c00000 */
.L_x_14235:
        /* <DEDUP_REMOVED lines=15> */
.L_x_14234:
[----:B------:R-:W-:Y:S05]  /*1b5c0*/  BSYNC B6 ;  /* 0x0000000000067941 */ /* 0x000fea0003800000 */
.L_x_14233:
[----:B------:R-:W-:Y:S01]  /*1b5d0*/  ULDC.64 UR4, c[0x0][0x9f8] ;  /* 0x00027e0000047ab9 */ /* 0x000fe20000000a00 */
[----:B------:R-:W-:Y:S01]  /*1b5e0*/  IMAD.MOV.U32 R25, RZ, RZ, R19 ;  /* 0x000000ffff197224 */ /* 0x000fe200078e0013 */
[----:B------:R-:W-:-:S04]  /*1b5f0*/  ISETP.NE.U32.AND P0, PT, RZ, UR4, PT ;  /* 0x00000004ff007c0c */ /* 0x000fc8000bf05070 */
[----:B------:R-:W-:Y:S01]  /*1b600*/  ISETP.NE.AND.EX P0, PT, RZ, UR5, PT, P0 ;  /* 0x00000005ff007c0c */ /* 0x000fe2000bf05300 */
[----:B------:R-:W-:-:S12]  /*1b610*/  ULDC.64 UR4, c[0x0][0xa08] ;  /* 0x0002820000047ab9 */ /* 0x000fd80000000a00 */
[----:B------:R-:W1:Y:S02]  /*1b620*/  @P0 LDC.64 R2, c[0x0][0x9f8] ;  /* 0x00027e00ff020b82 */ /* 0x000e640000000a00 */
[----:B-1----:R-:W-:-:S05]  /*1b630*/  @P0 IMAD.WIDE R2, R19, 0x4, R2 ;  /* 0x0000000413020825 */ /* 0x002fca00078e0202 */
[----:B------:R1:W2:Y:S01]  /*1b640*/  @P0 LDG.E R25, desc[UR38][R2.64] ;  /* 0x0000002602190981 */ /* 0x0002a2000c1e1900 */
[----:B------:R-:W-:Y:S01]  /*1b650*/  VIADD R24, R24, 0xffffffff ;  /* 0xffffffff18187836 */ /* 0x000fe20000000000 */
[----:B-1----:R-:W1:Y:S02]  /*1b660*/  LDC.64 R2, c[0x0][0x418] ;  /* 0x00010600ff027b82 */ /* 0x002e640000000a00 */
[----:B-1----:R-:W-:Y:S01]  /*1b670*/  LOP3.LUT P0, RZ, R2, UR4, RZ, 0xfc, !PT ;  /* 0x0000000402ff7c12 */ /* 0x002fe2000f80fcff */
        /* <DEDUP_REMOVED lines=10> */
.L_x_14377:
        /* <DEDUP_REMOVED lines=10> */
.L_x_14380:
[----:B------:R-:W-:Y:S05]  /*1b7c0*/  @!P6 BRA `(.L_x_14237) ;  /* 0x0000000000e4e947 */ /* 0x000fea0003800000 */
[----:B------:R-:W-:-:S04]  /*1b7d0*/  ISETP.NE.U32.AND P0, PT, R2, RZ, PT ;  /* 0x000000ff0200720c */ /* 0x000fc80003f05070 */
[----:B------:R-:W-:-:S13]  /*1b7e0*/  ISETP.NE.AND.EX P0, PT, R3, RZ, PT, P0 ;  /* 0x000000ff0300720c */ /* 0x000fda0003f05300 */
[----:B------:R-:W-:Y:S05]  /*1b7f0*/  @!P0 BRA `(.L_x_14239) ;  /* 0x0000000000448947 */ /* 0x000fea0003800000 */
[----:B------:R-:W3:Y:S01]  /*1b800*/  LDC R6, c[0x0][0x43c] ;  /* 0x00010f00ff067b82 */ /* 0x000ee20000000800 */
[----:B------:R-:W-:Y:S01]  /*1b810*/  ULDC.64 UR4, c[0x0][0x428] ;  /* 0x00010a0000047ab9 */ /* 0x000fe20000000a00 */
[----:B---3--:R-:W-:-:S13]  /*1b820*/  ISETP.NE.AND P0, PT, R6, 0x1, PT ;  /* 0x000000010600780c */ /* 0x008fda0003f05270 */
[----:B------:R-:W2:Y:S02]  /*1b830*/  @P0 LDC.64 R4, c[0x0][0x440] ;  /* 0x00011000ff040b82 */ /* 0x000ea40000000a00 */
[----:B--2---:R-:W-:Y:S01]  /*1b840*/  @P0 IMAD.HI.U32 R0, R24, R4, RZ ;  /* 0x0000000418000227 */ /* 0x004fe200078e00ff */
[----:B------:R-:W-:-:S04]  /*1b850*/  MOV R4, R24 ;  /* 0x0000001800047202 */ /* 0x000fc80000000f00 */
        /* <DEDUP_REMOVED lines=11> */
.L_x_14239:
[----:B--2---:R-:W-:Y:S01]  /*1b910*/  IMAD R0, R23, 0x8, R22 ;  /* 0x0000000817007824 */ /* 0x004fe200078e0216 */
[----:B---3--:R-:W-:-:S04]  /*1b920*/  SHF.L.U32 R3, R26, 0x1f, RZ ;  /* 0x0000001f1a037819 */ /* 0x008fc800000006ff */
[----:B------:R-:W2:Y:S02]  /*1b930*/  SYNCS.PHASECHK.TRANS64.TRYWAIT P0, [R0+URZ+0x16840], R3 ;  /* 0x01684003000075a7 */ /* 0x000ea4000800017f */
[----:B--2---:R-:W-:Y:S05]  /*1b940*/  @!P0 BRA `(.L_x_14240) ;  /* 0x0000005000e08947 */ /* 0x004fea0003800000 */
.L_x_14381:
        /* <DEDUP_REMOVED lines=11> */
.L_x_14241:
[----:B------:R-:W3:Y:S01]  /*1ba00*/  LDL.LU R2, [R1] ;  /* 0x0000000001027983 */ /* 0x000ee20000300800 */
[----:B------:R-:W-:Y:S01]  /*1ba10*/  R2UR UR9, R0 ;  /* 0x00000000000972ca */ /* 0x000fe200000e0000 */
[----:B--2---:R-:W-:Y:S01]  /*1ba20*/  IMAD R0, R23, 0x4000, R22 ;  /* 0x0000400017007824 */ /* 0x004fe200078e0216 */
        /* <DEDUP_REMOVED lines=11> */
[----:B------:R-:W-:Y:S02]  /*1bae0*/  ULEA UR11, UR11, UR4, 0x7 ;  /* 0x000000040b0b7291 */ /* 0x000fe4000f8e383f */
[----:B------:R-:W-:Y:S01]  /*1baf0*/  UIADD3 UR8, UR8, 0xe400, URZ ;  /* 0x0000e40008087890 */ /* 0x000fe2000fffe03f */
[----:B------:R-:W-:-:S08]  /*1bb00*/  UMOV UR4, 0x0 ;  /* 0x0000000000047882 */ /* 0x000fd00000000000 */
[----:B------:R4:W-:Y:S01]  /*1bb10*/  UTMALDG.4D [UR8], [UR6], desc[UR4] ;  /* 0x00000408060075b4 */ /* 0x0009e20008019000 */
[----:B---3--:R-:W-:-:S04]  /*1bb20*/  LOP3.LUT R2, R2, 0xfffffffe, RZ, 0xc0, !PT ;  /* 0xfffffffe02027812 */ /* 0x008fc800078ec0ff */
[----:B------:R-:W-:-:S05]  /*1bb30*/  @P0 LOP3.LUT R2, R2, 0x1, RZ, 0xfc, !PT ;  /* 0x0000000102020812 */ /* 0x000fca00078efcff */
[----:B------:R4:W-:Y:S01]  /*1bb40*/  STL [R1], R2 ;  /* 0x0000000201007387 */ /* 0x0009e20000100800 */
[----:B------:R-:W-:Y:S01]  /*1bb50*/  NOP ;  /* 0x0000000000007918 */ /* 0x000fe20000000000 */
.L_x_14237:
[----:B------:R-:W2:Y:S01]  /*1bb60*/  LDL.LU R3, [R1+0x20] ;  /* 0x0000200001037983 */ /* 0x000ea20000300800 */
[----:B------:R-:W-:Y:S05]  /*1bb70*/  WARPSYNC.ALL ;  /* 0x0000000000007948 */ /* 0x000fea0003800000 */
[----:B----4-:R-:W-:Y:S01]  /*1bb80*/  ULDC.64 UR4, c[0x0][0x298] ;  /* 0x0000a60000047ab9 */ /* 0x010fe20000000a00 */
        /* <DEDUP_REMOVED lines=8> */
[----:B--2---:R-:W-:Y:S01]  /*1bc10*/  SHF.R.S32.HI R0, RZ, 0x1f, R3 ;  /* 0x0000001fff007819 */ /* 0x004fe20000011403 */
        /* <DEDUP_REMOVED lines=9> */
[----:B--2---:R-:W-:-:S05]  /*1bcb0*/  SEL R0, R19, RZ, !P0 ;  /* 0x000000ff13007207 */ /* 0x004fca0004000000 */
[----:B------:R3:W-:Y:S04]  /*1bcc0*/  STL [R1+0x20], R0 ;  /* 0x0000200001007387 */ /* 0x0007e80000100800 */
[----:B------:R3:W-:Y:S01]  /*1bcd0*/  STL [R1+0x34], R2 ;  /* 0x0000340201007387 */ /* 0x0007e20000100800 */
[----:B------:R-:W-:Y:S05]  /*1bce0*/  @!P1 BRA `(.L_x_14243) ;  /* 0x0000000000409947 */ /* 0x000fea0003800000 */
[----:B---3--:R-:W-:Y:S01]  /*1bcf0*/  MOV R2, 0x0 ;  /* 0x0000000000027802 */ /* 0x008fe20000000f00 */
        /* <DEDUP_REMOVED lines=8> */
[----:B-1----:R-:W-:-:S02]  /*1bd80*/  IMAD.U32 R7, RZ, RZ, UR7 ;  /* 0x00000007ff077e24 */ /* 0x002fc4000f8e00ff */
[----:B------:R-:W-:Y:S02]  /*1bd90*/  IMAD.U32 R11, RZ, RZ, UR9 ;  /* 0x00000009ff0b7e24 */ /* 0x000fe4000f8e00ff */
[----:B------:R-:W-:Y:S02]  /*1bda0*/  IMAD.MOV.U32 R8, RZ, RZ, 0x70 ;  /* 0x00000070ff087424 */ /* 0x000fe400078e00ff */
[----:B0-----:R-:W-:Y:S02]  /*1bdb0*/  IMAD.MOV.U32 R12, RZ, RZ, 0x1 ;  /* 0x00000001ff0c7424 */ /* 0x001fe400078e00ff */
[----:B------:R-:W-:-:S07]  /*1bdc0*/  IMAD.MOV.U32 R13, RZ, RZ, RZ ;  /* 0x000000ffff0d7224 */ /* 0x000fce00078e00ff */
[----:B------:R-:W-:-:S07]  /*1bdd0*/  LEPC R20, `(.L_x_14243) ;  /* 0x000000001014794e */ /* 0x000fce0000000000 */
[----:B--2---:R-:W-:Y:S05]  /*1bde0*/  CALL.ABS.NOINC R2 ;  /* 0x0000000002007343 */ /* 0x004fea0003c00000 */
.L_x_14243:
[----:B------:R-:W-:Y:S05]  /*1bdf0*/  BSYNC B6 ;  /* 0x0000000000067941 */ /* 0x000fea0003800000 */
.L_x_14242:
[----:B---3--:R-:W2:Y:S01]  /*1be00*/  LDL.LU R0, [R1+0x30] ;  /* 0x0000300001007983 */ /* 0x008ea20000300800 */
[----:B------:R-:W-:Y:S01]  /*1be10*/  ULDC.64 UR4, c[0x0][0x2d8] ;  /* 0x0000b60000047ab9 */ /* 0x000fe20000000a00 */
[----:B------:R-:W3:Y:S01]  /*1be20*/  LDC R9, c[0x0][0x448] ;  /* 0x00011200ff097b82 */ /* 0x000ee20000000800 */
[----:B------:R-:W-:Y:S01]  /*1be30*/  ULDC.64 UR6, c[0x0][0x2c8] ;  /* 0x0000b20000067ab9 */ /* 0x000fe20000000a00 */
[----:B------:R-:W2:Y:S01]  /*1be40*/  LDL.LU.64 R2, [R1+0x28] ;  /* 0x0000280001027983 */ /* 0x000ea20000300a00 */
[----:B------:R-:W-:-:S03]  /*1be50*/  ULDC.64 UR8, c[0x0][0x280] ;  /* 0x0000a00000087ab9 */ /* 0x000fc60000000a00 */
[----:B------:R-:W4:Y:S04]  /*1be60*/  LDL.LU R20, [R1+0x34] ;  /* 0x0000340001147983 */ /* 0x000f280000300800 */
[----:B------:R-:W4:Y:S04]  /*1be70*/  LDL.LU R21, [R1+0x38] ;  /* 0x0000380001157983 */ /* 0x000f280000300800 */
[----:B------:R-:W4:Y:S04]  /*1be80*/  LDL.LU R4, [R1+0x20] ;  /* 0x0000200001047983 */ /* 0x000f280000300800 */
[----:B0-----:R-:W4:Y:S01]  /*1be90*/  LDL R12, [R1+0x10] ;  /* 0x00001000010c7983 */ /* 0x001f220000100800 */
[----:B---3--:R-:W-:-:S13]  /*1bea0*/  ISETP.NE.AND P1, PT, R9, 0x1, PT ;  /* 0x000000010900780c */ /* 0x008fda0003f25270 */
[----:B------:R-:W0:Y:S08]  /*1beb0*/  @P1 LDC R5, c[0x0][0x44c] ;  /* 0x00011300ff051b82 */ /* 0x000e300000000800 */
[----:B------:R-:W3:Y:S01]  /*1bec0*/  @P1 LDC R8, c[0x0][0x450] ;  /* 0x00011400ff081b82 */ /* 0x000ee20000000800 */
[----:B--2---:R-:W-:Y:S02]  /*1bed0*/  IMAD.MOV.U32 R3, RZ, RZ, R0 ;  /* 0x000000ffff037224 */ /* 0x004fe400078e0000 */
[----:B----4-:R-:W-:-:S02]  /*1bee0*/  IMAD R0, R20, UR4, RZ ;  /* 0x0000000414007c24 */ /* 0x010fc4000f8e02ff */
[C---:B------:R-:W-:Y:S01]  /*1bef0*/  IMAD.WIDE.U32 R2, R18.reuse, UR4, R2 ;  /* 0x0000000412027c25 */ /* 0x040fe2000f8e0002 */
[----:B------:R-:W2:Y:S03]  /*1bf00*/  S2R R20, SR_TID.X ;  /* 0x0000000000147919 */ /* 0x000ea60000002100 */
[----:B------:R-:W-:Y:S01]  /*1bf10*/  IMAD R0, R18, UR5, R0 ;  /* 0x0000000512007c24 */ /* 0x000fe2000f8e0200 */
[----:B------:R-:W-:-:S03]  /*1bf20*/  ULDC.64 UR4, c[0x0][0x2e0] ;  /* 0x0000b80000047ab9 */ /* 0x000fc60000000a00 */
[----:B------:R-:W-:Y:S02]  /*1bf30*/  IMAD.IADD R3, R3, 0x1, R0 ;  /* 0x0000000103037824 */ /* 0x000fe400078e0200 */
[----:B------:R-:W-:Y:S02]  /*1bf40*/  IMAD R0, R21, UR4, RZ ;  /* 0x0000000415007c24 */ /* 0x000fe4000f8e02ff */
[----:B------:R-:W4:Y:S01]  /*1bf50*/  S2R R21, SR_TID.X ;  /* 0x0000000000157919 */ /* 0x000f220000002100 */
[----:B--2---:R-:W-:-:S04]  /*1bf60*/  LOP3.LUT R20, R20, 0x7f, RZ, 0xc0, !PT ;  /* 0x0000007f14147812 */ /* 0x004fc800078ec0ff */
[----:B------:R-:W-:Y:S01]  /*1bf70*/  SHF.R.U32.HI R20, RZ, 0x3, R20 ;  /* 0x00000003ff147819 */ /* 0x000fe20000011614 */
[----:B----4-:R-:W-:-:S05]  /*1bf80*/  IMAD.SHL.U32 R6, R21, 0x10, RZ ;  /* 0x0000001015067824 */ /* 0x010fca00078e00ff */
[----:B------:R-:W-:Y:S02]  /*1bf90*/  LOP3.LUT R6, R20, 0x70, R6, 0xf8, !PT ;  /* 0x0000007014067812 */ /* 0x000fe400078ef806 */
[----:B------:R2:W5:Y:S01]  /*1bfa0*/  LDL R20, [R1+0xc] ;  /* 0x00000c0001147983 */ /* 0x0005620000100800 */
[C---:B------:R-:W-:Y:S02]  /*1bfb0*/  IMAD R0, R4.reuse, UR5, R0 ;  /* 0x0000000504007c24 */ /* 0x040fe4000f8e0200 */
[----:B------:R-:W-:Y:S01]  /*1bfc0*/  IMAD.WIDE.U32 R2, R4, UR4, R2 ;  /* 0x0000000404027c25 */ /* 0x000fe2000f8e0002 */
[----:B------:R-:W-:Y:S01]  /*1bfd0*/  ULDC.64 UR4, c[0x0][0x2d0] ;  /* 0x0000b40000047ab9 */ /* 0x000fe20000000a00 */
[----:B------:R-:W4:Y:S02]  /*1bfe0*/  @P1 LDC R4, c[0x0][0x450] ;  /* 0x00011400ff041b82 */ /* 0x000f240000000800 */
[----:B------:R-:W-:Y:S02]  /*1bff0*/  IMAD.IADD R6, R6, 0x1, R12 ;  /* 0x0000000106067824 */ /* 0x000fe400078e020c */
[----:B------:R-:W-:-:S02]  /*1c000*/  IMAD.IADD R3, R3, 0x1, R0 ;  /* 0x0000000103037824 */ /* 0x000fc400078e0200 */
[----:B0-----:R-:W-:-:S04]  /*1c010*/  @P1 IMAD.HI.U32 R0, R6, R5, RZ ;  /* 0x0000000506001227 */ /* 0x001fc800078e00ff */
[----:B------:R-:W-:Y:S01]  /*1c020*/  IMAD.MOV.U32 R5, RZ, RZ, R6 ;  /* 0x000000ffff057224 */ /* 0x000fe200078e0006 */
[----:B----4-:R-:W-:-:S04]  /*1c030*/  @P1 SHF.R.U32.HI R5, RZ, R4, R0 ;  /* 0x00000004ff051219 */ /* 0x010fc80000011600 */
[----:B------:R-:W-:-:S05]  /*1c040*/  SHF.R.S32.HI R0, RZ, 0x1f, R5 ;  /* 0x0000001fff007819 */ /* 0x000fca0000011405 */
[----:B------:R-:W-:-:S04]  /*1c050*/  IMAD R0, R0, UR4, RZ ;  /* 0x0000000400007c24 */ /* 0x000fc8000f8e02ff */
[C---:B-1----:R-:W-:Y:S02]  /*1c060*/  IMAD R7, R5.reuse, UR5, R0 ;  /* 0x0000000505077c24 */ /* 0x042fe4000f8e0200 */
[----:B------:R-:W-:Y:S02]  /*1c070*/  IMAD.MOV R0, RZ, RZ, -R5 ;  /* 0x000000ffff007224 */ /* 0x000fe400078e0a05 */
[----:B------:R-:W-:-:S04]  /*1c080*/  IMAD.WIDE.U32 R4, R5, UR4, R2 ;  /* 0x0000000405047c25 */ /* 0x000fc8000f8e0002 */
[----:B------:R-:W-:Y:S01]  /*1c090*/  IMAD R0, R9, R0, R6 ;  /* 0x0000000009007224 */ /* 0x000fe200078e0206 */
[----:B------:R-:W-:-:S04]  /*1c0a0*/  IADD3 R5, R5, R7, RZ ;  /* 0x0000000705057210 */ /* 0x000fc80007ffe0ff */
[----:B------:R-:W-:-:S05]  /*1c0b0*/  SHF.R.S32.HI R7, RZ, 0x1f, R0 ;  /* 0x0000001fff077819 */ /* 0x000fca0000011400 */
[----:B------:R-:W-:Y:S02]  /*1c0c0*/  IMAD R7, R7, UR6, RZ ;  /* 0x0000000607077c24 */ /* 0x000fe4000f8e02ff */
[----:B------:R-:W-:-:S04]  /*1c0d0*/  IMAD.WIDE.U32 R4, R0, UR6, R4 ;  /* 0x0000000600047c25 */ /* 0x000fc8000f8e0004 */
[----:B------:R-:W-:-:S04]  /*1c0e0*/  IMAD R7, R0, UR7, R7 ;  /* 0x0000000700077c24 */ /* 0x000fc8000f8e0207 */
[----:B------:R-:W-:Y:S02]  /*1c0f0*/  IMAD.IADD R5, R5, 0x1, R7 ;  /* 0x0000000105057824 */ /* 0x000fe400078e0207 */
[----:B------:R-:W0:Y:S01]  /*1c100*/  @P1 LDC R7, c[0x0][0x44c] ;  /* 0x00011300ff071b82 */ /* 0x000e220000000800 */
[C---:B------:R-:W-:Y:S01]  /*1c110*/  LEA R0, P0, R4.reuse, UR8, 0x1 ;  /* 0x0000000804007c11 */ /* 0x040fe2000f8008ff */
[----:B------:R-:W1:Y:S03]  /*1c120*/  S2R R10, SR_TID.X ;  /* 0x00000000000a7919 */ /* 0x000e660000002100 */
[----:B------:R-:W-:Y:S01]  /*1c130*/  LEA.HI.X R4, R4, UR9, R5, 0x1, P0 ;  /* 0x0000000904047c11 */ /* 0x000fe200080f0c05 */
[----:B------:R-:W-:-:S04]  /*1c140*/  VIADD R5, R6, 0x80 ;  /* 0x0000008006057836 */ /* 0x000fc80000000000 */
[----:B------:R-:W-:Y:S02]  /*1c150*/  IMAD.MOV.U32 R6, RZ, RZ, R5 ;  /* 0x000000ffff067224 */ /* 0x000fe400078e0005 */
[----:B0-----:R-:W-:-:S05]  /*1c160*/  @P1 IMAD.HI.U32 R7, R5, R7, RZ ;  /* 0x0000000705071227 */ /* 0x001fca00078e00ff */
[----:B---3--:R-:W-:-:S05]  /*1c170*/  @P1 SHF.R.U32.HI R6, RZ, R8, R7 ;  /* 0x00000008ff061219 */ /* 0x008fca0000011607 */
[----:B------:R-:W-:-:S04]  /*1c180*/  IMAD.MOV R7, RZ, RZ, -R6 ;  /* 0x000000ffff077224 */ /* 0x000fc800078e0a06 */
[----:B------:R-:W-:Y:S01]  /*1c190*/  IMAD R5, R9, R7, R5 ;  /* 0x0000000709057224 */ /* 0x000fe200078e0205 */
[----:B------:R-:W-:Y:S01]  /*1c1a0*/  SHF.R.S32.HI R7, RZ, 0x1f, R6 ;  /* 0x0000001fff077819 */ /* 0x000fe20000011406 */
[----:B------:R-:W-:-:S04]  /*1c1b0*/  IMAD.WIDE.U32 R2, R6, UR4, R2 ;  /* 0x0000000406027c25 */ /* 0x000fc8000f8e0002 */
[----:B------:R-:W-:Y:S01]  /*1c1c0*/  IMAD R7, R7, UR4, RZ ;  /* 0x0000000407077c24 */ /* 0x000fe2000f8e02ff */
[----:B------:R-:W-:Y:S01]  /*1c1d0*/  SHF.R.S32.HI R8, RZ, 0x1f, R5 ;  /* 0x0000001fff087819 */ /* 0x000fe20000011405 */
[----:B-1----:R-:W-:Y:S01]  /*1c1e0*/  IMAD.SHL.U32 R21, R10, 0x8, RZ ;  /* 0x000000080a157824 */ /* 0x002fe200078e00ff */
[----:B------:R-:W-:Y:S01]  /*1c1f0*/  ULDC UR4, c[0x0][0x2b8] ;  /* 0x0000ae0000047ab9 */ /* 0x000fe20000000800 */
[----:B------:R-:W-:Y:S02]  /*1c200*/  IMAD R7, R6, UR5, R7 ;  /* 0x0000000506077c24 */ /* 0x000fe4000f8e0207 */
[----:B------:R-:W-:Y:S02]  /*1c210*/  IMAD R8, R8, UR6, RZ ;  /* 0x0000000608087c24 */ /* 0x000fe4000f8e02ff */
[----:B------:R-:W-:Y:S02]  /*1c220*/  IMAD.IADD R3, R3, 0x1, R7 ;  /* 0x0000000103037824 */ /* 0x000fe400078e0207 */
[----:B------:R-:W-:-:S02]  /*1c230*/  IMAD R8, R5, UR7, R8 ;  /* 0x0000000705087c24 */ /* 0x000fc4000f8e0208 */
[----:B------:R-:W-:Y:S01]  /*1c240*/  IMAD.WIDE.U32 R6, R5, UR6, R2 ;  /* 0x0000000605067c25 */ /* 0x000fe2000f8e0002 */
[----:B------:R-:W-:-:S03]  /*1c250*/  LOP3.LUT R21, R21, 0x38, RZ, 0xc0, !PT ;  /* 0x0000003815157812 */ /* 0x000fc600078ec0ff */
[----:B------:R-:W-:Y:S01]  /*1c260*/  IMAD.IADD R8, R7, 0x1, R8 ;  /* 0x0000000107087824 */ /* 0x000fe200078e0208 */
[C---:B------:R-:W-:Y:S02]  /*1c270*/  LEA R2, P1, R6.reuse, UR8, 0x1 ;  /* 0x0000000806027c11 */ /* 0x040fe4000f8208ff */
[----:B------:R-:W-:Y:S01]  /*1c280*/  ISETP.GE.AND P0, PT, R21, UR4, PT ;  /* 0x0000000415007c0c */ /* 0x000fe2000bf06270 */
[----:B------:R-:W-:Y:S01]  /*1c290*/  UMOV UR4, 0xffffffff ;  /* 0xffffffff00047882 */ /* 0x000fe20000000000 */
[----:B------:R-:W-:Y:S02]  /*1c2a0*/  LEA.HI.X R6, R6, UR9, R8, 0x1, P1 ;  /* 0x0000000906067c11 */ /* 0x000fe400088f0c08 */
[----:B--2---:R-:W-:Y:S09]  /*1c2b0*/  BRA.DIV UR4, `(.L_x_14244) ;  /* 0x0000004a04987947 */ /* 0x004ff2000b800000 */
[----:B------:R-:W0:Y:S02]  /*1c2c0*/  S2R R7, SR_TID.X ;  /* 0x0000000000077919 */ /* 0x000e240000002100 */
[----:B0-----:R-:W-:Y:S02]  /*1c2d0*/  LOP3.LUT R8, R7, 0x7f, RZ, 0xc0, !PT ;  /* 0x0000007f07087812 */ /* 0x001fe400078ec0ff */
[----:B------:R-:W2:Y:S04]  /*1c2e0*/  LDL.LU R7, [R1+0x1c] ;  /* 0x00001c0001077983 */ /* 0x000ea80000300800 */
[----:B------:R-:W3:Y:S01]  /*1c2f0*/  LDL.LU R11, [R1+0x10] ;  /* 0x00001000010b7983 */ /* 0x000ee20000300800 */
[----:B------:R-:W-:-:S03]  /*1c300*/  SHF.R.U32.HI R10, RZ, 0x3, R8 ;  /* 0x00000003ff0a7819 */ /* 0x000fc60000011608 */
        /* <DEDUP_REMOVED lines=14> */
[----:B0-----:R-:W-:-:S04]  /*1c3f0*/  @!P1 LEA R8, P2, R21, R8, 0x1 ;  /* 0x0000000815089211 */ /* 0x001fc800078408ff */
[----:B------:R-:W-:-:S05]  /*1c400*/  @!P1 IADD3.X R7, RZ, R7, RZ, P2, !PT ;  /* 0x00000007ff079210 */ /* 0x000fca00017fe4ff */
        /* <DEDUP_REMOVED lines=42> */
[----:B------:R-:W-:Y:S04]  /*1c6b0*/  SHFL.IDX PT, R7, R2, RZ, 0x181f ;  /* 0x00181fff02077589 */ /* 0x000fe800000e0000 */
[----:B------:R0:W-:Y:S04]  /*1c6c0*/  @!P1 LDGSTS.E.BYPASS.LTC128B.128 [R20+0xb400], desc[UR38][R8.64], !P0 ;  /* 0x0b40000008149fae */ /* 0x0001e8000c101d66 */
[----:B0-----:R0:W1:Y:S02]  /*1c6d0*/  SHFL.IDX PT, R8, R0, 0x7, 0x181f ;  /* 0x00f81f0000087f89 */ /* 0x00106400000e0000 */
[----:B0-----:R-:W-:-:S05]  /*1c6e0*/  VIADD R0, R5, 0x80 ;  /* 0x0000008005007836 */ /* 0x001fca0000000000 */
[----:B------:R-:W-:Y:S01]  /*1c6f0*/  ISETP.GE.AND P2, PT, R0, R3, PT ;  /* 0x000000030000720c */ /* 0x000fe20003f46270 */
[----:B------:R-:W-:-:S05]  /*1c700*/  VIADD R0, R5, 0x70 ;  /* 0x0000007005007836 */ /* 0x000fca0000000000 */
[----:B------:R-:W-:Y:S02]  /*1c710*/  ISETP.GE.AND P1, PT, R0, R3, PT ;  /* 0x000000030000720c */ /* 0x000fe40003f26270 */
[----:B------:R-:W0:Y:S11]  /*1c720*/  SHFL.IDX PT, R0, R6, RZ, 0x181f ;  /* 0x00181fff06007589 */ /* 0x000e3600000e0000 */
[----:B-1----:R-:W-:-:S05]  /*1c730*/  @!P1 LEA R8, P3, R21, R8, 0x1 ;  /* 0x0000000815089211 */ /* 0x002fca00078608ff */
[----:B------:R-:W-:-:S04]  /*1c740*/  @!P1 IMAD.X R4, RZ, RZ, R4, P3 ;  /* 0x000000ffff049224 */ /* 0x000fc800018e0604 */
[----:B------:R-:W-:-:S05]  /*1c750*/  @!P1 IMAD.MOV.U32 R9, RZ, RZ, R4 ;  /* 0x000000ffff099224 */ /* 0x000fca00078e0004 */
[----:B------:R1:W-:Y:S01]  /*1c760*/  @!P1 LDGSTS.E.BYPASS.LTC128B.128 [R20+0xbc00], desc[UR38][R8.64], !P0 ;  /* 0x0bc0000008149fae */ /* 0x0003e2000c101d66 */
[----:B------:R-:W-:-:S05]  /*1c770*/  @!P2 LEA R7, P1, R21, R7, 0x1 ;  /* 0x000000071507a211 */ /* 0x000fca00078208ff */
[----:B0-----:R-:W-:Y:S02]  /*1c780*/  @!P2 IMAD.X R0, RZ, RZ, R0, P1 ;  /* 0x000000ffff00a224 */ /* 0x001fe400008e0600 */
[----:B-1----:R-:W-:Y:S02]  /*1c790*/  @!P2 IMAD.MOV.U32 R8, RZ, RZ, R7 ;  /* 0x000000ffff08a224 */ /* 0x002fe400078e0007 */
        /* <DEDUP_REMOVED lines=17> */
[----:B------:R-:W-:-:S05]  /*1c8b0*/  @!P1 IMAD.MOV.U32 R9, RZ, RZ, R0 ;  /* 0x000000ffff099224 */ /* 0x000fca00078e0000 */
[----:B------:R0:W-:Y:S02]  /*1c8c0*/  @!P1 LDGSTS.E.BYPASS.LTC128B.128 [R20+0xd400], desc[UR38][R8.64], !P0 ;  /* 0x0d40000008149fae */ /* 0x0001e4000c101d66 */
.L_x_14406:
[----:B------:R-:W-:Y:S02]  /*1c8d0*/  VIADD R0, R5, 0xb0 ;  /* 0x000000b005007836 */ /* 0x000fe40000000000 */
[----:B0-----:R-:W-:-:S03]  /*1c8e0*/  VIADD R8, R22, 0x16800 ;  /* 0x0001680016087836 */ /* 0x001fc60000000000 */
[----:B------:R-:W-:-:S13]  /*1c8f0*/  ISETP.GE.AND P1, PT, R0, R3, PT ;  /* 0x000000030000720c */ /* 0x000fda0003f26270 */
[----:B------:R-:W-:-:S05]  /*1c900*/  @!P1 LEA R2, P2, R21, R14, 0x1 ;  /* 0x0000000e15029211 */ /* 0x000fca00078408ff */
[----:B------:R-:W-:-:S05]  /*1c910*/  @!P1 IMAD.X R3, RZ, RZ, R6, P2 ;  /* 0x000000ffff039224 */ /* 0x000fca00010e0606 */
[----:B------:R-:W-:Y:S01]  /*1c920*/  @!PT LDS RZ, [RZ] ;  /* 0x00000000fffff984 */ /* 0x000fe20000000800 */
[----:B------:R-:W-:Y:S01]  /*1c930*/  @!PT LDS RZ, [RZ] ;  /* 0x00000000fffff984 */ /* 0x000fe20000000800 */
[----:B------:R-:W-:Y:S01]  /*1c940*/  @!PT LDS RZ, [RZ] ;  /* 0x00000000fffff984 */ /* 0x000fe20000000800 */
[----:B------:R0:W-:Y:S01]  /*1c950*/  @!P1 LDGSTS.E.BYPASS.LTC128B.128 [R20+0xdc00], desc[UR38][R2.64], !P0 ;  /* 0x0dc0000002149fae */ /* 0x0001e2000c101d66 */
[----:B------:R-:W-:Y:S01]  /*1c960*/  PLOP3.LUT P0, PT, PT, PT, PT, 0x80, 0x0 ;  /* 0x000000000000781c */ /* 0x000fe20003f0f070 */
[----:B------:R-:W-:-:S12]  /*1c970*/  NOP ;  /* 0x0000000000007918 */ /* 0x000fd80000000000 */
.L_x_14245:
        /* <DEDUP_REMOVED lines=14> */
[----:B------:R-:W2:Y:S01]  /*1ca60*/  LDL R4, [R1+0x14] ;  /* 0x0000140001047983 */ /* 0x000ea20000100800 */
[----:B------:R1:W-:Y:S03]  /*1ca70*/  SYNCS.ARRIVE.TRANS64.A1T0 RZ, [R22+URZ+0x16800], RZ ;  /* 0x016800ff16ff79a7 */ /* 0x0003e6000810003f */
[----:B0-----:R-:W3:Y:S01]  /*1ca80*/  LDL R2, [R1+0x8] ;  /* 0x0000080001027983 */ /* 0x001ee20000100800 */
[----:B------:R-:W-:Y:S01]  /*1ca90*/  BSSY B0, `(.L_x_14246) ;  /* 0x0000005000007945 */ /* 0x000fe20003800000 */
[----:B------:R-:W0:Y:S01]  /*1caa0*/  SYNCS.PHASECHK.TRANS64.TRYWAIT P0, [R22+URZ+0x16820], R3 ;  /* 0x01682003160075a7 */ /* 0x000e22000800017f */
[----:B--2---:R-:W-:-:S05]  /*1cab0*/  VIADD R0, R4, 0xfffffffe ;  /* 0xfffffffe04007836 */ /* 0x004fca0000000000 */
[----:B---3--:R-:W-:Y:S01]  /*1cac0*/  ISETP.GE.AND P1, PT, R0, R2, PT ;  /* 0x000000020000720c */ /* 0x008fe20003f26270 */
[----:B01----:R-:W-:-:S12]  /*1cad0*/  @!P0 BRA `(.L_x_14247) ;  /* 0x00000050004c8947 */ /* 0x003fd80003800000 */
.L_x_14407:
[----:B------:R-:W-:Y:S05]  /*1cae0*/  BSYNC B0 ;  /* 0x0000000000007941 */ /* 0x000fea0003800000 */
.L_x_14246:
[----:B------:R-:W-:Y:S04]  /*1caf0*/  BSSY B0, `(.L_x_14248) ;  /* 0x0000173000007945 */ /* 0x000fe80003800000 */
[----:B------:R-:W-:Y:S05]  /*1cb00*/  @!P1 BRA `(.L_x_14249) ;  /* 0x0000001400c49947 */ /* 0x000fea0003800000 */
[----:B------:R-:W2:Y:S04]  /*1cb10*/  LDL R2, [R1+0x8] ;  /* 0x0000080001027983 */ /* 0x000ea80000100800 */
[----:B------:R-:W3:Y:S01]  /*1cb20*/  LDL R4, [R1+0x14] ;  /* 0x0000140001047983 */ /* 0x000ee20000100800 */
[----:B------:R-:W-:Y:S01]  /*1cb30*/  BSSY B2, `(.L_x_14250) ;  /* 0x000007f000027945 */ /* 0x000fe20003800000 */
[----:B--2---:R-:W-:Y:S02]  /*1cb40*/  LOP3.LUT R7, RZ, R2, RZ, 0x33, !PT ;  /* 0x00000002ff077212 */ /* 0x004fe400078e33ff */
[----:B---3--:R-:W-:-:S04]  /*1cb50*/  IADD3 R2, -R4, RZ, RZ ;  /* 0x000000ff04027210 */ /* 0x008fc80007ffe1ff */
        /* <DEDUP_REMOVED lines=37> */
.L_x_14254:
[----:B------:R-:W-:Y:S01]  /*1cdb0*/  IMAD R2, R6, 0x8, R22 ;  /* 0x0000000806027824 */ /* 0x000fe200078e0216 */
[----:B0-----:R-:W-:Y:S01]  /*1cdc0*/  SHF.L.U32 R3, R9, 0x1f, RZ ;  /* 0x0000001f09037819 */ /* 0x001fe200000006ff */
[----:B------:R-:W-:Y:S03]  /*1cdd0*/  BSSY B3, `(.L_x_14255) ;  /* 0x0000003000037945 */ /* 0x000fe60003800000 */
[----:B------:R-:W0:Y:S02]  /*1cde0*/  SYNCS.PHASECHK.TRANS64.TRYWAIT P0, [R2+URZ+0x16840], R3 ;  /* 0x01684003020075a7 */ /* 0x000e24000800017f */
[----:B0-----:R-:W-:Y:S05]  /*1cdf0*/  @!P0 BRA `(.L_x_14256) ;  /* 0x0000004c00988947 */ /* 0x001fea0003800000 */
.L_x_14408:
[----:B------:R-:W-:Y:S05]  /*1ce00*/  BSYNC B3 ;  /* 0x0000000000037941 */ /* 0x000fea0003800000 */
.L_x_14255:
        /* <DEDUP_REMOVED lines=12> */
.L_x_14258:
[----:B------:R-:W-:Y:S05]  /*1ced0*/  BSYNC B3 ;  /* 0x0000000000037941 */ /* 0x000fea0003800000 */
.L_x_14257:
[----:B------:R-:W-:Y:S01]  /*1cee0*/  IMAD.MOV.U32 R10, RZ, RZ, RZ ;  /* 0x000000ffff0a7224 */ /* 0x000fe200078e00ff */
[----:B------:R-:W-:Y:S01]  /*1cef0*/  UIADD3 UR4, UP0, UR40, 0x370, URZ ;  /* 0x0000037028047890 */ /* 0x000fe2000ff1e03f */
[----:B0-----:R-:W-:Y:S01]  /*1cf00*/  IMAD R3, R6, 0x4000, R22 ;  /* 0x0000400006037824 */ /* 0x001fe200078e0216 */
[----:B------:R-:W-:Y:S01]  /*1cf10*/  PLOP3.LUT P0, PT, PT, PT, PT, 0x80, 0x0 ;  /* 0x000000000000781c */ /* 0x000fe20003f0f070 */
[----:B------:R-:W-:Y:S01]  /*1cf20*/  VIADD R2, R2, 0x16830 ;  /* 0x0001683002027836 */ /* 0x000fe20000000000 */
[----:B------:R-:W-:Y:S01]  /*1cf30*/  R2UR UR10, R10 ;  /* 0x000000000a0a72ca */ /* 0x000fe200000e0000 */
[----:B------:R-:W-:Y:S01]  /*1cf40*/  IMAD R5, R0, 0x80, R28 ;  /* 0x0000008000057824 */ /* 0x000fe200078e021c */
[----:B------:R-:W-:Y:S01]  /*1cf50*/  IADD3 R3, R3, 0xe400, RZ ;  /* 0x0000e40003037810 */ /* 0x000fe20007ffe0ff */
[----:B------:R-:W-:Y:S01]  /*1cf60*/  UIADD3.X UR5, URZ, UR41, URZ, UP0, !UPT ;  /* 0x000000293f057290 */ /* 0x000fe200087fe43f */
[----:B------:R-:W-:Y:S01]  /*1cf70*/  UMOV UR6, 0x0 ;  /* 0x0000000000067882 */ /* 0x000fe20000000000 */
[----:B------:R-:W-:-:S10]  /*1cf80*/  UMOV UR7, 0x14f00000 ;  /* 0x14f0000000077882 */ /* 0x000fd40000000000 */
.L_x_14259:
        /* <DEDUP_REMOVED lines=15> */
.L_x_14409:
[----:B------:R-:W-:Y:S05]  /*1d080*/  BSYNC B3 ;  /* 0x0000000000037941 */ /* 0x000fea0003800000 */
.L_x_14260:
        /* <DEDUP_REMOVED lines=12> */
.L_x_14263:
[----:B------:R-:W-:Y:S05]  /*1d150*/  BSYNC B3 ;  /* 0x0000000000037941 */ /* 0x000fea0003800000 */
.L_x_14262:
        /* <DEDUP_REMOVED lines=11> */
.L_x_14264:
        /* <DEDUP_REMOVED lines=12> */
.L_x_14253:
[----:B------:R-:W-:Y:S05]  /*1d2d0*/  BSYNC B1 ;  /* 0x0000000000017941 */ /* 0x000fea0003800000 */
.L_x_14252:
[----:B------:R-:W2:Y:S01]  /*1d2e0*/  LDL R0, [R1+0x14] ;  /* 0x0000140001007983 */ /* 0x000ea20000100800 */
[----:B------:R-:W-:Y:S02]  /*1d2f0*/  IMAD.MOV.U32 R23, RZ, RZ, R6 ;  /* 0x000000ffff177224 */ /* 0x000fe400078e0006 */
[----:B------:R-:W-:Y:S02]  /*1d300*/  IMAD.MOV.U32 R26, RZ, RZ, R9 ;  /* 0x000000ffff1a7224 */ /* 0x000fe400078e0009 */
[----:B--2---:R-:W-:-:S07]  /*1d310*/  VIADD R0, R0, 0xfffffffd ;  /* 0xfffffffd00007836 */ /* 0x004fce0000000000 */
.L_x_14251:
[----:B------:R-:W-:Y:S05]  /*1d320*/  BSYNC B2 ;  /* 0x0000000000027941 */ /* 0x000fea0003800000 */
.L_x_14250:
[----:B------:R-:W2:Y:S01]  /*1d330*/  LDL.LU R2, [R1+0x14] ;  /* 0x0000140001027983 */ /* 0x000ea20000300800 */
[----:B------:R-:W-:Y:S01]  /*1d340*/  VIADD R7, R7, 0xfffffffe ;  /* 0xfffffffe07077836 */ /* 0x000fe20000000000 */
[----:B--2---:R-:W-:-:S04]  /*1d350*/  LOP3.LUT R2, RZ, R2, RZ, 0x33, !PT ;  /* 0x00000002ff027212 */ /* 0x004fc800078e33ff */
[----:B------:R-:W-:-:S13]  /*1d360*/  ISETP.NE.AND P0, PT, R7, R2, PT ;  /* 0x000000020700720c */ /* 0x000fda0003f05270 */
[----:B------:R-:W-:Y:S05]  /*1d370*/  @!P0 BRA `(.L_x_14249) ;  /* 0x0000000c00a88947 */ /* 0x000fea0003800000 */
[----:B------:R-:W-:-:S07]  /*1d380*/  IMAD.MOV.U32 R4, RZ, RZ, R17 ;  /* 0x000000ffff047224 */ /* 0x000fce00078e0011 */
.L_x_14291:
        /* <DEDUP_REMOVED lines=33> */
.L_x_14267:
[----:B------:R-:W-:Y:S01]  /*1d5a0*/  LEA R2, R6, R22, 0x3 ;  /* 0x0000001606027211 */ /* 0x000fe200078e18ff */
[----:B------:R-:W-:Y:S01]  /*1d5b0*/  BSSY B2, `(.L_x_14268) ;  /* 0x0000004000027945 */ /* 0x000fe20003800000 */
[----:B0-----:R-:W-:-:S04]  /*1d5c0*/  SHF.L.U32 R3, R7, 0x1f, RZ ;  /* 0x0000001f07037819 */ /* 0x001fc800000006ff */
[----:B------:R-:W0:Y:S02]  /*1d5d0*/  SYNCS.PHASECHK.TRANS64.TRYWAIT P0, [R2+URZ+0x16840], R3 ;  /* 0x01684003020075a7 */ /* 0x000e24000800017f */
[----:B0-----:R-:W-:Y:S05]  /*1d5e0*/  @!P0 BRA `(.L_x_14269) ;  /* 0x0000004400c48947 */ /* 0x001fea0003800000 */
.L_x_14410:
[----:B------:R-:W-:Y:S05]  /*1d5f0*/  BSYNC B2 ;  /* 0x0000000000027941 */ /* 0x000fea0003800000 */
.L_x_14268:
        /* <DEDUP_REMOVED lines=12> */
.L_x_14271:
[----:B------:R-:W-:Y:S05]  /*1d6c0*/  BSYNC B2 ;  /* 0x0000000000027941 */ /* 0x000fea0003800000 */
.L_x_14270:
        /* <DEDUP_REMOVED lines=11> */
.L_x_14272:
        /* <DEDUP_REMOVED lines=15> */
.L_x_14411:
[----:B------:R-:W-:Y:S05]  /*1d870*/  BSYNC B2 ;  /* 0x0000000000027941 */ /* 0x000fea0003800000 */
.L_x_14273:
        /* <DEDUP_REMOVED lines=11> */
.L_x_14276:
[----:B------:R-:W-:Y:S05]  /*1d930*/  BSYNC B2 ;  /* 0x0000000000027941 */ /* 0x000fea0003800000 */
.L_x_14275:
        /* <DEDUP_REMOVED lines=8> */
[----:B------:R-:W-:Y:S01]  /*1d9c0*/  LEA R2, R24, R28, 0x7 ;  /* 0x0000001c18027211 */ /* 0x000fe200078e38ff */
[----:B------:R-:W-:-:S12]  /*1d9d0*/  UIADD3.X UR5, URZ, UR41, URZ, UP0, !UPT ;  /* 0x000000293f057290 */ /* 0x000fd800087fe43f */
.L_x_14277:
        /* <DEDUP_REMOVED lines=12> */
.L_x_14266:
[----:B------:R-:W-:Y:S05]  /*1daa0*/  BSYNC B1 ;  /* 0x0000000000017941 */ /* 0x000fea0003800000 */
.L_x_14265:
        /* <DEDUP_REMOVED lines=33> */
.L_x_14280:
[----:B------:R-:W-:Y:S01]  /*1dcc0*/  IMAD R2, R23, 0x8, R22 ;  /* 0x0000000817027824 */ /* 0x000fe200078e0216 */
[----:B0-----:R-:W-:Y:S01]  /*1dcd0*/  SHF.L.U32 R3, R26, 0x1f, RZ ;  /* 0x0000001f1a037819 */ /* 0x001fe200000006ff */
[----:B------:R-:W-:Y:S03]  /*1dce0*/  BSSY B2, `(.L_x_14281) ;  /* 0x0000003000027945 */ /* 0x000fe60003800000 */
[----:B------:R-:W0:Y:S02]  /*1dcf0*/  SYNCS.PHASECHK.TRANS64.TRYWAIT P0, [R2+URZ+0x16840], R3 ;  /* 0x01684003020075a7 */ /* 0x000e24000800017f */
[----:B0-----:R-:W-:Y:S05]  /*1dd00*/  @!P0 BRA `(.L_x_14282) ;  /* 0x0000004000248947 */ /* 0x001fea0003800000 */
.L_x_14412:
[----:B------:R-:W-:Y:S05]  /*1dd10*/  BSYNC B2 ;  /* 0x0000000000027941 */ /* 0x000fea0003800000 */
.L_x_14281:
        /* <DEDUP_REMOVED lines=12> */
.L_x_14284:
[----:B------:R-:W-:Y:S05]  /*1dde0*/  BSYNC B2 ;  /* 0x0000000000027941 */ /* 0x000fea0003800000 */
.L_x_14283:
        /* <DEDUP_REMOVED lines=12> */
.L_x_14285:
        /* <DEDUP_REMOVED lines=15> */
.L_x_14413:
[----:B------:R-:W-:Y:S05]  /*1dfa0*/  BSYNC B2 ;  /* 0x0000000000027941 */ /* 0x000fea0003800000 */
.L_x_14286:
        /* <DEDUP_REMOVED lines=11> */
.L_x_14289:
[----:B------:R-:W-:Y:S05]  /*1e060*/  BSYNC B2 ;  /* 0x0000000000027941 */ /* 0x000fea0003800000 */
.L_x_14288:
        /* <DEDUP_REMOVED lines=10> */
.L_x_14290:
        /* <DEDUP_REMOVED lines=12> */
.L_x_14279:
[----:B------:R-:W-:Y:S05]  /*1e1d0*/  BSYNC B1 ;  /* 0x0000000000017941 */ /* 0x000fea0003800000 */
.L_x_14278:
[----:B------:R-:W2:Y:S01]  /*1e1e0*/  LDL R2, [R1+0x8] ;  /* 0x0000080001027983 */ /* 0x000ea20000100800 */
[----:B------:R-:W-:Y:S01]  /*1e1f0*/  VIADD R0, R0, 0xfffffffe ;  /* 0xfffffffe00007836 */ /* 0x000fe20000000000 */
[----:B--2---:R-:W-:-:S13]  /*1e200*/  ISETP.GT.AND P0, PT, R9, R2, PT ;  /* 0x000000020900720c */ /* 0x004fda0003f04270 */
[----:B------:R-:W-:Y:S05]  /*1e210*/  @P0 BRA `(.L_x_14291) ;  /* 0xfffffff0005c0947 */ /* 0x000fea000383ffff */
.L_x_14249:
[----:B------:R-:W-:Y:S05]  /*1e220*/  BSYNC B0 ;  /* 0x0000000000007941 */ /* 0x000fea0003800000 */
.L_x_14248:
        /* <DEDUP_REMOVED lines=17> */
.L_x_14293:
[----:B------:R-:W-:Y:S05]  /*1e340*/  BSYNC B0 ;  /* 0x0000000000007941 */ /* 0x000fea0003800000 */
.L_x_14292:
        /* <DEDUP_REMOVED lines=10> */
.L_x_14414:
[----:B------:R-:W-:Y:S05]  /*1e3f0*/  BSYNC B1 ;  /* 0x0000000000017941 */ /* 0x000fea0003800000 */
.L_x_14296:
        /* <DEDUP_REMOVED lines=9> */
.L_x_14299:
[----:B------:R-:W-:Y:S05]  /*1e490*/  BSYNC B1 ;  /* 0x0000000000017941 */ /* 0x000fea0003800000 */
.L_x_14298:
        /* <DEDUP_REMOVED lines=10> */
.L_x_14300:
        /* <DEDUP_REMOVED lines=10> */
.L_x_14295:
[----:B------:R-:W-:Y:S05]  /*1e5e0*/  BSYNC B0 ;  /* 0x0000000000007941 */ /* 0x000fea0003800000 */
.L_x_14294:
[----:B------:R-:W-:-:S04]  /*1e5f0*/  IADD3 R23, R23, 0x1, RZ ;  /* 0x0000000117177810 */ /* 0x000fc80007ffe0ff */
[----:B------:R-:W-:-:S04]  /*1e600*/  ISETP.NE.AND P0, PT, R23, 0x2, PT ;  /* 0x000000021700780c */ /* 0x000fc80003f05270 */
[----:B0-----:R-:W-:Y:S02]  /*1e610*/  SEL R3, RZ, 0x1, P0 ;  /* 0x00000001ff037807 */ /* 0x001fe40000000000 */
[----:B------:R-:W-:Y:S02]  /*1e620*/  SEL R23, R23, RZ, P0 ;  /* 0x000000ff17177207 */ /* 0x000fe40000000000 */
[----:B------:R-:W-:-:S07]  /*1e630*/  LOP3.LUT R26, R26, R3, RZ, 0x3c, !PT ;  /* 0x000000031a1a7212 */ /* 0x000fce00078e3cff */
.L_x_14230:
[----:B------:R-:W-:Y:S05]  /*1e640*/  BSYNC B7 ;  /* 0x0000000000077941 */ /* 0x000fea0003800000 */
.L_x_14228:
[----:B------:R-:W2:Y:S02]  /*1e650*/  LDL R0, [R1] ;  /* 0x0000000001007983 */ /* 0x000ea40000100800 */
[----:B--2---:R-:W-:-:S13]  /*1e660*/  LOP3.LUT P0, RZ, R0, 0x2, RZ, 0xc0, !PT ;  /* 0x0000000200ff7812 */ /* 0x004fda000780c0ff */
[----:B------:R-:W-:Y:S05]  /*1e670*/  @!P0 BRA `(.L_x_14301) ;  /* 0x0000000000248947 */ /* 0x000fea0003800000 */
[----:B------:R-:W-:Y:S05]  /*1e680*/  WARPSYNC.ALL ;  /* 0x0000000000007948 */ /* 0x000fea0003800000 */
[----:B------:R-:W1:Y:S08]  /*1e690*/  S2UR UR5, SR_CgaCtaId ;  /* 0x00000000000579c3 */ /* 0x000e700000008800 */
[----:B------:R-:W-:Y:S06]  /*1e6a0*/  BAR.SYNC.DEFER_BLOCKING 0x5, 0x200 ;  /* 0x0148000000007b1d */ /* 0x000fec0000010000 */
[----:B------:R-:W-:-:S02]  /*1e6b0*/  UMOV UR4, 0x400 ;  /* 0x0000040000047882 */ /* 0x000fc40000000000 */
[----:B-1----:R-:W-:-:S06]  /*1e6c0*/  ULEA UR4, UR5, UR4, 0x18 ;  /* 0x0000000405047291 */ /* 0x002fcc000f8ec03f */
[----:B------:R-:W-:-:S05]  /*1e6d0*/  IMAD.U32 R22, RZ, RZ, UR4 ;  /* 0x00000004ff167e24 */ /* 0x000fca000f8e00ff */
[----:B------:R2:W3:Y:S01]  /*1e6e0*/  LDS.128 R16, [R22+0x168d0] ;  /* 0x0168d00016107984 */ /* 0x0004e20000000c00 */
[----:B------:R-:W-:Y:S06]  /*1e6f0*/  BAR.ARV 0x4, 0x200 ;  /* 0x0108000000007b1d */ /* 0x000fec0000002000 */
[----:B------:R-:W-:Y:S05]  /*1e700*/  BRA `(.L_x_14302) ;  /* 0x0000000800cc7947 */ /* 0x000fea0003800000 */
.L_x_14301:
        /* <DEDUP_REMOVED lines=36> */
.L_x_14424:
[----:B------:R-:W-:Y:S02]  /*1e950*/  ULDC UR4, c[0x0][0xc38] ;  /* 0x00030e0000047ab9 */ /* 0x000fe40000000800 */
[----:B------:R-:W-:-:S04]  /*1e960*/  IMAD.U32 R4, RZ, RZ, UR4 ;  /* 0x00000004ff047e24 */ /* 0x000fc8000f8e00ff */
[----:B--2---:R-:W-:-:S04]  /*1e970*/  IMAD R14, R14, R4, RZ ;  /* 0x000000040e0e7224 */ /* 0x004fc800078e02ff */
[----:B------:R-:W-:-:S05]  /*1e980*/  IMAD.IADD R5, R5, 0x1, R14 ;  /* 0x0000000105057824 */ /* 0x000fca00078e020e */
[----:B------:R-:W-:-:S13]  /*1e990*/  ISETP.GT.AND P6, PT, R5, R0, PT ;  /* 0x000000000500720c */ /* 0x000fda0003fc4270 */
[----:B------:R-:W-:Y:S05]  /*1e9a0*/  @P6 BRA `(.L_x_14304) ;  /* 0x00000000009c6947 */ /* 0x000fea0003800000 */
.L_x_14309:
[----:B------:R-:W2:Y:S01]  /*1e9b0*/  LDC R2, c[0x0][0xc3c] ;  /* 0x00030f00ff027b82 */ /* 0x000ea20000000800 */
[----:B------:R-:W-:-:S04]  /*1e9c0*/  IADD3 R19, R19, 0x1f, RZ ;  /* 0x0000001f13137810 */ /* 0x000fc80007ffe0ff */
[----:B--2---:R-:W-:-:S13]  /*1e9d0*/  ISETP.GE.AND P6, PT, R19, R2, PT ;  /* 0x000000021300720c */ /* 0x004fda0003fc6270 */
[----:B------:R-:W-:Y:S05]  /*1e9e0*/  @P6 BRA `(.L_x_14305) ;  /* 0x0000000400d06947 */ /* 0x000fea0003800000 */
[----:B-1----:R-:W1:Y:S01]  /*1e9f0*/  S2R R3, SR_TID.X ;  /* 0x0000000000037919 */ /* 0x002e620000002100 */
        /* <DEDUP_REMOVED lines=9> */
.L_x_14307:
[----:B------:R-:W-:Y:S05]  /*1ea90*/  BSYNC B0 ;  /* 0x0000000000007941 */ /* 0x000fea0003800000 */
.L_x_14306:
        /* <DEDUP_REMOVED lines=18> */
.L_x_14432:
[----:B------:R-:W-:Y:S02]  /*1ebc0*/  ULDC UR4, c[0x0][0xc38] ;  /* 0x00030e0000047ab9 */ /* 0x000fe40000000800 */
[----:B------:R-:W-:-:S04]  /*1ebd0*/  IMAD.U32 R4, RZ, RZ, UR4 ;  /* 0x00000004ff047e24 */ /* 0x000fc8000f8e00ff */
[----:B--2---:R-:W-:-:S04]  /*1ebe0*/  IMAD R14, R14, R4, RZ ;  /* 0x000000040e0e7224 */ /* 0x004fc800078e02ff */
[----:B------:R-:W-:-:S05]  /*1ebf0*/  IMAD.IADD R5, R14, 0x1, R5 ;  /* 0x000000010e057824 */ /* 0x000fca00078e0205 */
[----:B------:R-:W-:-:S13]  /*1ec00*/  ISETP.GT.AND P6, PT, R5, R0, PT ;  /* 0x000000000500720c */ /* 0x000fda0003fc4270 */
[----:B------:R-:W-:Y:S05]  /*1ec10*/  @!P6 BRA `(.L_x_14309) ;  /* 0xfffffffc0064e947 */ /* 0x000fea000383ffff */
.L_x_14304:
        /* <DEDUP_REMOVED lines=8> */
.L_x_14436:
[----:B------:R-:W-:Y:S01]  /*1eca0*/  ISETP.NE.AND P0, PT, R2, RZ, PT ;  /* 0x000000ff0200720c */ /* 0x000fe20003f05270 */
[----:B------:R-:W-:-:S12]  /*1ecb0*/  IMAD.MOV.U32 R14, RZ, RZ, RZ ;  /* 0x000000ffff0e7224 */ /* 0x000fd800078e00ff */
[----:B------:R-:W-:Y:S05]  /*1ecc0*/  @!P0 BRA `(.L_x_14311) ;  /* 0x0000000000108947 */ /* 0x000fea0003800000 */
[----:B------:R-:W-:Y:S01]  /*1ecd0*/  UMOV UR4, 0xffffffff ;  /* 0xffffffff00047882 */ /* 0x000fe20000000000 */
[----:B0-----:R-:W-:Y:S02]  /*1ece0*/  IADD3 R12, R6, -0x1, RZ ;  /* 0xffffffff060c7810 */ /* 0x001fe40007ffe0ff */
[----:B------:R-:W-:Y:S05]  /*1ecf0*/  BRA.DIV UR4, `(.L_x_14312) ;  /* 0x0000003a048c7947 */ /* 0x000fea000b800000 */
[----:B------:R4:W0:Y:S02]  /*1ed00*/  SHFL.IDX PT, R14, R3, R12, 0x1f ;  /* 0x00001f0c030e7589 */ /* 0x00082400000e0000 */
.L_x_14311:
[----:B-1--4-:R-:W1:Y:S01]  /*1ed10*/  LDC.64 R2, c[0x0][0xc90] ;  /* 0x00032400ff027b82 */ /* 0x012e620000000a00 */
[----:B------:R-:W-:-:S04]  /*1ed20*/  IMAD.IADD R19, R6, 0x1, R19 ;  /* 0x0000000106137824 */ /* 0x000fc800078e0213 */
[----:B-1----:R-:W-:-:S05]  /*1ed30*/  IMAD.WIDE R2, R19, 0x4, R2 ;  /* 0x0000000413027825 */ /* 0x002fca00078e0202 */
[----:B--2---:R1:W3:Y:S01]  /*1ed40*/  LDG.E R6, desc[UR38][R2.64] ;  /* 0x0000002602067981 */ /* 0x0042e2000c1e1900 */
[----:B0-----:R-:W-:-:S04]  /*1ed50*/  IMAD R16, R14, R4, R16 ;  /* 0x000000040e107224 */ /* 0x001fc800078e0210 */
[----:B------:R-:W-:Y:S02]  /*1ed60*/  IMAD.IADD R0, R0, 0x1, -R16 ;  /* 0x0000000100007824 */ /* 0x000fe400078e0a10 */
[----:B-1----:R-:W-:Y:S02]  /*1ed70*/  IMAD.MOV.U32 R2, RZ, RZ, RZ ;  /* 0x000000ffff027224 */ /* 0x002fe400078e00ff */
[----:B---3--:R-:W-:-:S05]  /*1ed80*/  IMAD R5, R17, R6, RZ ;  /* 0x0000000611057224 */ /* 0x008fca00078e02ff */
        /* <DEDUP_REMOVED lines=31> */
[----:B0-----:R-:W-:-:S02]  /*1ef80*/  IADD3 R2, R8, 0xffffffe, RZ ;  /* 0x0ffffffe08027810 */ /* 0x001fc40007ffe0ff */
[----:B------:R-:W-:-:S04]  /*1ef90*/  IABS R8, R0 ;  /* 0x0000000000087213 */ /* 0x000fc80000000000 */
        /* <DEDUP_REMOVED lines=25> */
.L_x_14305:
[----:B------:R-:W-:Y:S01]  /*1f130*/  UMOV UR4, URZ ;  /* 0x0000003f00047c82 */ /* 0x000fe20008000000 */
[----:B------:R-:W-:Y:S01]  /*1f140*/  UMOV UR5, URZ ;  /* 0x0000003f00057c82 */ /* 0x000fe20008000000 */
[----:B------:R-:W-:Y:S01]  /*1f150*/  ULDC UR6, c[0x0][0xc3c] ;  /* 0x00030f0000067ab9 */ /* 0x000fe20000000800 */
[----:B------:R-:W-:Y:S01]  /*1f160*/  MOV R16, R0 ;  /* 0x0000000000107202 */ /* 0x000fe20000000f00 */
[----:B------:R-:W-:Y:S02]  /*1f170*/  IMAD.U32 R17, RZ, RZ, UR4 ;  /* 0x00000004ff117e24 */ /* 0x000fe4000f8e00ff */
[----:B------:R-:W-:Y:S02]  /*1f180*/  IMAD.U32 R18, RZ, RZ, UR5 ;  /* 0x00000005ff127e24 */ /* 0x000fe4000f8e00ff */
[----:B------:R-:W-:-:S07]  /*1f190*/  IMAD.U32 R19, RZ, RZ, UR6 ;  /* 0x00000006ff137e24 */ /* 0x000fce000f8e00ff */
.L_x_14313:
[----:B------:R-:W2:Y:S01]  /*1f1a0*/  S2R R0, SR_TID.X ;  /* 0x0000000000007919 */ /* 0x000ea20000002100 */
[----:B------:R-:W-:Y:S05]  /*1f1b0*/  WARPSYNC.ALL ;  /* 0x0000000000007948 */ /* 0x000fea0003800000 */
[----:B------:R-:W-:Y:S01]  /*1f1c0*/  BAR.SYNC.DEFER_BLOCKING 0x4, 0x200 ;  /* 0x0108000000007b1d */ /* 0x000fe20000010000 */
[----:B--2---:R-:W-:-:S04]  /*1f1d0*/  LOP3.LUT R0, R0, 0x1f, RZ, 0xc0, !PT ;  /* 0x0000001f00007812 */ /* 0x004fc800078ec0ff */
[----:B------:R-:W-:-:S13]  /*1f1e0*/  ISETP.NE.AND P0, PT, R0, RZ, PT ;  /* 0x000000ff0000720c */ /* 0x000fda0003f05270 */
[----:B-1----:R-:W1:Y:S01]  /*1f1f0*/  @!P0 S2R R3, SR_CgaCtaId ;  /* 0x0000000000038919 */ /* 0x002e620000008800 */
[----:B------:R-:W-:-:S04]  /*1f200*/  @!P0 MOV R0, 0x400 ;  /* 0x0000040000008802 */ /* 0x000fc80000000f00 */
[----:B-1----:R-:W-:-:S05]  /*1f210*/  @!P0 LEA R22, R3, R0, 0x18 ;  /* 0x0000000003168211 */ /* 0x002fca00078ec0ff */
[----:B------:R1:W-:Y:S01]  /*1f220*/  @!P0 STS.128 [R22+0x168d0], R16 ;  /* 0x0168d01016008388 */ /* 0x0003e20000000c00 */
[----:B------:R-:W-:Y:S06]  /*1f230*/  BAR.ARV 0x5, 0x200 ;  /* 0x0148000000007b1d */ /* 0x000fec0000002000 */
.L_x_14302:
[----:B------:R-:W-:Y:S02]  /*1f240*/  ULDC UR4, c[0x0][0xc3c] ;  /* 0x00030f0000047ab9 */ /* 0x000fe40000000800 */
[----:B---3--:R-:W-:-:S13]  /*1f250*/  ISETP.GE.AND P0, PT, R19, UR4, PT ;  /* 0x0000000413007c0c */ /* 0x008fda000bf06270 */
[----:B------:R-:W-:Y:S05]  /*1f260*/  @!P0 BRA `(.L_x_14314) ;  /* 0xffffffa000ec8947 */ /* 0x000fea000383ffff */
[----:B------:R-:W-:Y:S05]  /*1f270*/  BSYNC B8 ;  /* 0x0000000000087941 */ /* 0x000fea0003800000 */
.L_x_14176:
        /* <DEDUP_REMOVED lines=12> */
.L_x_14439:
[----:B------:R-:W-:Y:S05]  /*1f340*/  BSYNC B0 ;  /* 0x0000000000007941 */ /* 0x000fea0003800000 */
.L_x_14315:
[----:B------:R-:W-:-:S03]  /*1f350*/  UMOV UR4, 0xffffffff ;  /* 0xffffffff00047882 */ /* 0x000fc60000000000 */
[----:B------:R-:W-:Y:S05]  /*1f360*/  BRA.DIV UR4, `(.L_x_14317) ;  /* 0x0000003604287947 */ /* 0x000fea000b800000 */
[----:B0-----:R-:W0:Y:S02]  /*1f370*/  S2R R0, SR_TID.X ;  /* 0x0000000000007919 */ /* 0x001e240000002100 */
[----:B0-----:R-:W-:-:S04]  /*1f380*/  SHF.R.U32.HI R0, RZ, 0x5, R0 ;  /* 0x00000005ff007819 */ /* 0x001fc80000011600 */
[----:B------:R-:W-:-:S05]  /*1f390*/  LOP3.LUT R0, R0, 0x3, RZ, 0xc0, !PT ;  /* 0x0000000300007812 */ /* 0x000fca00078ec0ff */
[----:B------:R0:W2:Y:S02]  /*1f3a0*/  SHFL.IDX PT, R14, R0, RZ, 0x1f ;  /* 0x00001fff000e7589 */ /* 0x0000a400000e0000 */
.L_x_14442:
[----:B--2---:R-:W-:-:S13]  /*1f3b0*/  ISETP.NE.AND P0, PT, R14, RZ, PT ;  /* 0x000000ff0e00720c */ /* 0x004fda0003f05270 */
[----:B------:R-:W-:Y:S05]  /*1f3c0*/  @P0 BRA `(.L_x_13974) ;  /* 0x0000000000880947 */ /* 0x000fea0003800000 */
[----:B------:R-:W-:-:S03]  /*1f3d0*/  UMOV UR4, 0xffffffff ;  /* 0xffffffff00047882 */ /* 0x000fc60000000000 */
[----:B------:R-:W-:Y:S05]  /*1f3e0*/  BRA.DIV UR4, `(.L_x_14318) ;  /* 0x00000036043c7947 */ /* 0x000fea000b800000 */
[----:B------:R-:W-:-:S13]  /*1f3f0*/  ELECT P6, URZ, PT ;  /* 0x00000000003f782f */ /* 0x000fda00038c0000 */
.L_x_14445:
[----:B------:R-:W-:Y:S05]  /*1f400*/  @!P6 BRA `(.L_x_13974) ;  /* 0x000000000078e947 */ /* 0x000fea0003800000 */
[----:B------:R-:W-:-:S06]  /*1f410*/  ULOP3.LUT UR4, UR36, 0x2, URZ, 0xfc, !UPT ;  /* 0x0000000224047892 */ /* 0x000fcc000f8efc3f */
[----:B0-----:R-:W-:-:S05]  /*1f420*/  IMAD.U32 R0, RZ, RZ, UR4 ;  /* 0x00000004ff007e24 */ /* 0x001fca000f8e00ff */
[----:B------:R-:W-:-:S13]  /*1f430*/  ISETP.NE.AND P2, PT, R0, 0x3, PT ;  /* 0x000000030000780c */ /* 0x000fda0003f45270 */
[----:B------:R-:W-:Y:S05]  /*1f440*/  @!P2 BRA `(.L_x_14319) ;  /* 0x000000000004a947 */ /* 0x000fea0003800000 */
[----:B------:R-:W-:Y:S01]  /*1f450*/  BPT.TRAP 0x1 ;  /* 0x000000040000795c */ /* 0x000fe20000300000 */
.L_x_14319:
        /* <DEDUP_REMOVED lines=12> */
.L_x_14446:
[----:B------:R-:W2:Y:S02]  /*1f520*/  SYNCS.PHASECHK.TRANS64.TRYWAIT P0, [R3+URZ], R2 ;  /* 0x00000002030075a7 */ /* 0x000ea4000800017f */
[----:B--2---:R-:W-:Y:S05]  /*1f530*/  @!P0 BRA `(.L_x_14321) ;  /* 0x00000034001c8947 */ /* 0x004fea0003800000 */
.L_x_14447:
[----:B------:R-:W-:Y:S05]  /*1f540*/  @!P2 BRA `(.L_x_14322) ;  /* 0x000000000004a947 */ /* 0x000fea0003800000 */
[----:B------:R-:W-:Y:S01]  /*1f550*/  BPT.TRAP 0x1 ;  /* 0x000000040000795c */ /* 0x000fe20000300000 */
.L_x_14322:
[----:B------:R-:W-:-:S05]  /*1f560*/  VIADD R0, R9, 0x16860 ;  /* 0x0001686009007836 */ /* 0x000fca0000000000 */
[----:B------:R-:W-:-:S04]  /*1f570*/  LEA R23, R23, R0, 0x3 ;  /* 0x0000000017177211 */ /* 0x000fc800078e18ff */
[----:B------:R-:W3:Y:S02]  /*1f580*/  SYNCS.PHASECHK.TRANS64.TRYWAIT P0, [R23+URZ], R4 ;  /* 0x00000004170075a7 */ /* 0x000ee4000800017f */
[----:B---3--:R-:W-:Y:S05]  /*1f590*/  @!P0 BRA `(.L_x_14323) ;  /* 0x0000003400188947 */ /* 0x008fea0003800000 */
.L_x_14448:
[----:B------:R-:W-:-:S07]  /*1f5a0*/  IMAD R7, R7, 0x8, R0 ;  /* 0x0000000807077824 */ /* 0x000fce00078e0200 */
.L_x_14324:
[----:B----4-:R4:W0:Y:S02]  /*1f5b0*/  SYNCS.PHASECHK.TRANS64.TRYWAIT P0, [R7+URZ], R2 ;  /* 0x00000002070075a7 */ /* 0x010824000800017f */
[----:B0-----:R-:W-:Y:S05]  /*1f5c0*/  @!P0 NANOSLEEP.SYNCS 0x989680 ;  /* 0x009896800000895d */ /* 0x001fea0003900000 */
[----:B------:R-:W0:Y:S02]  /*1f5d0*/  @!P0 SYNCS.PHASECHK.TRANS64 P0, [R7+URZ], R2 ;  /* 0x00000002070085a7 */ /* 0x000e24000800007f */
[----:B0-----:R-:W-:Y:S05]  /*1f5e0*/  @!P0 BRA `(.L_x_14324) ;  /* 0xfffffffc00f08947 */ /* 0x001fea000383ffff */
.L_x_13974:
[----:B------:R-:W-:Y:S05]  /*1f5f0*/  BSYNC B9 ;  /* 0x0000000000097941 */ /* 0x000fea0003800000 */
.L_x_13971:
[----:B------:R-:W-:Y:S05]  /*1f600*/  EXIT ;  /* 0x000000000000794d */ /* 0x000fea0003800000 */
.L_x_14000:
[----:B0-----:R0:W1:Y:S02]  /*1f610*/  SYNCS.PHASECHK.TRANS64.TRYWAIT P6, [R79+URZ+0x16890], R91 ;  /* 0x0168905b4f0075a7 */ /* 0x00106400080c017f */
[----:B-1----:R-:W-:Y:S05]  /*1f620*/  @!P6 NANOSLEEP.SYNCS 0x989680 ;  /* 0x009896800000e95d */ /* 0x002fea0003900000 */
[----:B------:R-:W1:Y:S02]  /*1f630*/  @!P6 SYNCS.PHASECHK.TRANS64 P6, [R79+URZ+0x16890], R91 ;  /* 0x0168905b4f00e5a7 */ /* 0x000e6400080c007f */
[----:B-1----:R-:W-:Y:S05]  /*1f640*/  @!P6 BRA `(.L_x_14000) ;  /* 0xfffffffc00f0e947 */ /* 0x002fea000383ffff */
[----:B------:R-:W-:Y:S05]  /*1f650*/  BRA `(.L_x_14325) ;  /* 0xfffffe3400f87947 */ /* 0x000fea000383ffff */
.L_x_14020:
[----:B0-----:R0:W1:Y:S02]  /*1f660*/  SYNCS.PHASECHK.TRANS64.TRYWAIT P5, [R79+URZ+0x16890], R91 ;  /* 0x0168905b4f0075a7 */ /* 0x00106400080a017f */
[----:B-1----:R-:W-:Y:S05]  /*1f670*/  @!P5 NANOSLEEP.SYNCS 0x989680 ;  /* 0x009896800000d95d */ /* 0x002fea0003900000 */
[----:B------:R-:W1:Y:S02]  /*1f680*/  @!P5 SYNCS.PHASECHK.TRANS64 P5, [R79+URZ+0x16890], R91 ;  /* 0x0168905b4f00d5a7 */ /* 0x000e6400080a007f */
[----:B-1----:R-:W-:Y:S05]  /*1f690*/  @!P5 BRA `(.L_x_14020) ;  /* 0xfffffffc00f0d947 */ /* 0x002fea000383ffff */
[----:B------:R-:W-:Y:S05]  /*1f6a0*/  BRA `(.L_x_14326) ;  /* 0xfffffe4800787947 */ /* 0x000fea000383ffff */
.L_x_14029:
[----:B-1----:R1:W2:Y:S02]  /*1f6b0*/  SYNCS.PHASECHK.TRANS64.TRYWAIT P4, [R79+URZ+0x16890], R91 ;  /* 0x0168905b4f0075a7 */ /* 0x0022a4000808017f */
[----:B--2---:R-:W-:Y:S05]  /*1f6c0*/  @!P4 NANOSLEEP.SYNCS 0x989680 ;  /* 0x009896800000c95d */ /* 0x004fea0003900000 */
[----:B------:R-:W2:Y:S02]  /*1f6d0*/  @!P4 SYNCS.PHASECHK.TRANS64 P4, [R79+URZ+0x16890], R91 ;  /* 0x0168905b4f00c5a7 */ /* 0x000ea4000808007f */
[----:B--2---:R-:W-:Y:S05]  /*1f6e0*/  @!P4 BRA `(.L_x_14029) ;  /* 0xfffffffc00f0c947 */ /* 0x004fea000383ffff */
[----:B------:R-:W-:Y:S05]  /*1f6f0*/  BRA `(.L_x_14327) ;  /* 0xfffffe5800ac7947 */ /* 0x000fea000383ffff */
.L_x_14035:
[----:B--2---:R2:W3:Y:S02]  /*1f700*/  SYNCS.PHASECHK.TRANS64.TRYWAIT P3, [R79+URZ+0x168b0], R91 ;  /* 0x0168b05b4f0075a7 */ /* 0x0044e4000806017f */
[----:B---3--:R-:W-:Y:S05]  /*1f710*/  @!P3 NANOSLEEP.SYNCS 0x989680 ;  /* 0x009896800000b95d */ /* 0x008fea0003900000 */
[----:B------:R-:W3:Y:S02]  /*1f720*/  @!P3 SYNCS.PHASECHK.TRANS64 P3, [R79+URZ+0x168b0], R91 ;  /* 0x0168b05b4f00b5a7 */ /* 0x000ee4000806007f */
[----:B---3--:R-:W-:Y:S05]  /*1f730*/  @!P3 BRA `(.L_x_14035) ;  /* 0xfffffffc00f0b947 */ /* 0x008fea000383ffff */
[----:B------:R-:W-:Y:S05]  /*1f740*/  BRA `(.L_x_14328) ;  /* 0xfffffe5c00407947 */ /* 0x000fea000383ffff */
.L_x_14051:
        /* <DEDUP_REMOVED lines=13> */
.L_x_14330:
[----:B------:R-:W-:Y:S05]  /*1f820*/  BSYNC B0 ;  /* 0x0000000000007941 */ /* 0x000fea0003800000 */
.L_x_14329:
[----:B------:R0:W-:Y:S01]  /*1f830*/  STL [R1+0x20], R14 ;  /* 0x0000200e01007387 */ /* 0x0001e20000100800 */
[----:B------:R-:W-:Y:S05]  /*1f840*/  BRA `(.L_x_14331) ;  /* 0xfffffe6400a07947 */ /* 0x000fea000383ffff */
.L_x_14063:
[----:B------:R-:W-:Y:S01]  /*1f850*/  BSSY B1, `(.L_x_14332) ;  /* 0x0000008000017945 */ /* 0x000fe20003800000 */
[----:B------:R-:W-:Y:S02]  /*1f860*/  IMAD.MOV.U32 R13, RZ, RZ, R6 ;  /* 0x000000ffff0d7224 */ /* 0x000fe400078e0006 */
[----:B------:R-:W-:Y:S02]  /*1f870*/  IMAD.MOV.U32 R12, RZ, RZ, RZ ;  /* 0x000000ffff0c7224 */ /* 0x000fe400078e00ff */
[----:B------:R-:W-:Y:S02]  /*1f880*/  IMAD.MOV.U32 R11, RZ, RZ, 0x1c1f ;  /* 0x00001c1fff0b7424 */ /* 0x000fe400078e00ff */
[----:B------:R-:W-:-:S07]  /*1f890*/  IMAD.MOV.U32 R15, RZ, RZ, -0x1 ;  /* 0xffffffffff0f7424 */ /* 0x000fce00078e00ff */
[----:B0-----:R-:W-:Y:S05]  /*1f8a0*/  WARPSYNC.COLLECTIVE R15, `(.L_x_14333) ;  /* 0x000000000f087348 */ /* 0x001fea0003c00000 */
[----:B0-----:R0:W1:Y:S02]  /*1f8b0*/  SHFL.IDX P6, R14, R13, R12, R11 ;  /* 0x0000000c0d0e7389 */ /* 0x00106400000c000b */
[----:B01----:R-:W-:Y:S01]  /*1f8c0*/  ENDCOLLECTIVE ;  /* 0x000000000000791b */ /* 0x003fe20003800000 */
.L_x_14333:
[----:B------:R-:W-:Y:S05]  /*1f8d0*/  BSYNC B1 ;  /* 0x0000000000017941 */ /* 0x000fea0003800000 */
.L_x_14332:
        /* <DEDUP_REMOVED lines=8> */
.L_x_14334:
[----:B------:R-:W-:Y:S02]  /*1f960*/  IMAD.MOV.U32 R13, RZ, RZ, R8 ;  /* 0x000000ffff0d7224 */ /* 0x000fe400078e0008 */
[----:B------:R-:W-:-:S07]  /*1f970*/  IMAD.MOV.U32 R0, RZ, RZ, R14 ;  /* 0x000000ffff007224 */ /* 0x000fce00078e000e */
[----:B------:R-:W-:Y:S05]  /*1f980*/  WARPSYNC.COLLECTIVE R15, `(.L_x_14335) ;  /* 0x000000000f087348 */ /* 0x000fea0003c00000 */
[----:B------:R0:W1:Y:S02]  /*1f990*/  SHFL.IDX P6, R14, R13, R12, R11 ;  /* 0x0000000c0d0e7389 */ /* 0x00006400000c000b */
[----:B01----:R-:W-:Y:S01]  /*1f9a0*/  ENDCOLLECTIVE ;  /* 0x000000000000791b */ /* 0x003fe20003800000 */
.L_x_14335:
[----:B------:R-:W-:Y:S02]  /*1f9b0*/  IMAD.MOV.U32 R13, RZ, RZ, R7 ;  /* 0x000000ffff0d7224 */ /* 0x000fe400078e0007 */
[----:B------:R-:W-:-:S07]  /*1f9c0*/  IMAD.MOV.U32 R5, RZ, RZ, R14 ;  /* 0x000000ffff057224 */ /* 0x000fce00078e000e */
[----:B------:R-:W-:Y:S05]  /*1f9d0*/  WARPSYNC.COLLECTIVE R15, `(.L_x_14336) ;  /* 0x000000000f087348 */ /* 0x000fea0003c00000 */
[----:B------:R0:W1:Y:S02]  /*1f9e0*/  SHFL.IDX P6, R14, R13, R12, R11 ;  /* 0x0000000c0d0e7389 */ /* 0x00006400000c000b */
[----:B01----:R-:W-:Y:S01]  /*1f9f0*/  ENDCOLLECTIVE ;  /* 0x000000000000791b */ /* 0x003fe20003800000 */
.L_x_14336:
[----:B------:R-:W-:Y:S05]  /*1fa00*/  BRA `(.L_x_14337) ;  /* 0xfffffe6c002c7947 */ /* 0x000fea000383ffff */
.L_x_14066:
[----:B------:R-:W-:Y:S01]  /*1fa10*/  BSSY B1, `(.L_x_14338) ;  /* 0x0000008000017945 */ /* 0x000fe20003800000 */
[----:B------:R-:W-:Y:S02]  /*1fa20*/  IMAD.MOV.U32 R13, RZ, RZ, R6 ;  /* 0x000000ffff0d7224 */ /* 0x000fe400078e0006 */
[----:B------:R-:W-:Y:S02]  /*1fa30*/  IMAD.MOV.U32 R12, RZ, RZ, 0x1 ;  /* 0x00000001ff0c7424 */ /* 0x000fe400078e00ff */
[----:B------:R-:W-:Y:S02]  /*1fa40*/  IMAD.MOV.U32 R11, RZ, RZ, 0x1c1f ;  /* 0x00001c1fff0b7424 */ /* 0x000fe400078e00ff */
[----:B------:R-:W-:-:S07]  /*1fa50*/  IMAD.MOV.U32 R15, RZ, RZ, -0x1 ;  /* 0xffffffffff0f7424 */ /* 0x000fce00078e00ff */
[----:B-1----:R-:W-:Y:S05]  /*1fa60*/  WARPSYNC.COLLECTIVE R15, `(.L_x_14339) ;  /* 0x000000000f087348 */ /* 0x002fea0003c00000 */
[----:B------:R0:W2:Y:S02]  /*1fa70*/  SHFL.IDX P6, R14, R13, R12, R11 ;  /* 0x0000000c0d0e7389 */ /* 0x0000a400000c000b */
[----:B012---:R-:W-:Y:S01]  /*1fa80*/  ENDCOLLECTIVE ;  /* 0x000000000000791b */ /* 0x007fe20003800000 */
.L_x_14339:
[----:B------:R-:W-:Y:S05]  /*1fa90*/  BSYNC B1 ;  /* 0x0000000000017941 */ /* 0x000fea0003800000 */
.L_x_14338:
        /* <DEDUP_REMOVED lines=8> */
.L_x_14340:
[----:B------:R-:W-:Y:S02]  /*1fb20*/  IMAD.MOV.U32 R13, RZ, RZ, R8 ;  /* 0x000000ffff0d7224 */ /* 0x000fe400078e0008 */
[----:B------:R-:W-:-:S07]  /*1fb30*/  IMAD.MOV.U32 R0, RZ, RZ, R14 ;  /* 0x000000ffff007224 */ /* 0x000fce00078e000e */
[----:B------:R-:W-:Y:S05]  /*1fb40*/  WARPSYNC.COLLECTIVE R15, `(.L_x_14341) ;  /* 0x000000000f087348 */ /* 0x000fea0003c00000 */
[----:B------:R0:W1:Y:S02]  /*1fb50*/  SHFL.IDX P6, R14, R13, R12, R11 ;  /* 0x0000000c0d0e7389 */ /* 0x00006400000c000b */
[----:B01----:R-:W-:Y:S01]  /*1fb60*/  ENDCOLLECTIVE ;  /* 0x000000000000791b */ /* 0x003fe20003800000 */
.L_x_14341:
[----:B------:R-:W-:Y:S02]  /*1fb70*/  IMAD.MOV.U32 R13, RZ, RZ, R7 ;  /* 0x000000ffff0d7224 */ /* 0x000fe400078e0007 */
[----:B------:R-:W-:-:S07]  /*1fb80*/  IMAD.MOV.U32 R5, RZ, RZ, R14 ;  /* 0x000000ffff057224 */ /* 0x000fce00078e000e */
[----:B------:R-:W-:Y:S05]  /*1fb90*/  WARPSYNC.COLLECTIVE R15, `(.L_x_14342) ;  /* 0x000000000f087348 */ /* 0x000fea0003c00000 */
[----:B------:R0:W1:Y:S02]  /*1fba0*/  SHFL.IDX P6, R14, R13, R12, R11 ;  /* 0x0000000c0d0e7389 */ /* 0x00006400000c000b */
[----:B01----:R-:W-:Y:S01]  /*1fbb0*/  ENDCOLLECTIVE ;  /* 0x000000000000791b */ /* 0x003fe20003800000 */
.L_x_14342:
[----:B------:R-:W-:Y:S05]  /*1fbc0*/  BRA `(.L_x_14343) ;  /* 0xfffffe6c00907947 */ /* 0x000fea000383ffff */
.L_x_14070:
[----:B0-----:R0:W1:Y:S02]  /*1fbd0*/  SYNCS.PHASECHK.TRANS64.TRYWAIT P0, [R2+URZ+0x16800], R41 ;  /* 0x01680029020075a7 */ /* 0x001064000800017f */
[----:B-1----:R-:W-:Y:S05]  /*1fbe0*/  @!P0 NANOSLEEP.SYNCS 0x989680 ;  /* 0x009896800000895d */ /* 0x002fea0003900000 */
[----:B------:R-:W1:Y:S02]  /*1fbf0*/  @!P0 SYNCS.PHASECHK.TRANS64 P0, [R2+URZ+0x16800], R41 ;  /* 0x01680029020085a7 */ /* 0x000e64000800007f */
[----:B-1----:R-:W-:Y:S05]  /*1fc00*/  @!P0 BRA `(.L_x_14070) ;  /* 0xfffffffc00f08947 */ /* 0x002fea000383ffff */
[----:B------:R-:W-:Y:S05]  /*1fc10*/  BRA `(.L_x_14344) ;  /* 0xfffffe7000987947 */ /* 0x000fea000383ffff */
.L_x_14078:
[----:B------:R-:W1:Y:S01]  /*1fc20*/  LDC R41, c[0x0][0x3f4] ;  /* 0x0000fd00ff297b82 */ /* 0x000e620000000800 */
[----:B------:R-:W-:Y:S01]  /*1fc30*/  BSSY B1, `(.L_x_14345) ;  /* 0x0000008000017945 */ /* 0x000fe20003800000 */
[----:B------:R-:W-:Y:S01]  /*1fc40*/  IMAD.MOV.U32 R13, RZ, RZ, R26 ;  /* 0x000000ffff0d7224 */ /* 0x000fe200078e001a */
[----:B------:R-:W-:Y:S01]  /*1fc50*/  MOV R15, 0xffffffff ;  /* 0xffffffff000f7802 */ /* 0x000fe20000000f00 */
[----:B------:R-:W-:Y:S02]  /*1fc60*/  IMAD.MOV.U32 R12, RZ, RZ, RZ ;  /* 0x000000ffff0c7224 */ /* 0x000fe400078e00ff */
[----:B------:R-:W-:-:S07]  /*1fc70*/  IMAD.MOV.U32 R11, RZ, RZ, 0x1c1f ;  /* 0x00001c1fff0b7424 */ /* 0x000fce00078e00ff */
[----:B01----:R-:W-:Y:S05]  /*1fc80*/  WARPSYNC.COLLECTIVE R15, `(.L_x_14346) ;  /* 0x000000000f087348 */ /* 0x003fea0003c00000 */
[----:B0-----:R0:W2:Y:S02]  /*1fc90*/  SHFL.IDX P6, R14, R13, R12, R11 ;  /* 0x0000000c0d0e7389 */ /* 0x0010a400000c000b */
[----:B012---:R-:W-:Y:S01]  /*1fca0*/  ENDCOLLECTIVE ;  /* 0x000000000000791b */ /* 0x007fe20003800000 */
.L_x_14346:
[----:B------:R-:W-:Y:S05]  /*1fcb0*/  BSYNC B1 ;  /* 0x0000000000017941 */ /* 0x000fea0003800000 */
.L_x_14345:
[----:B------:R0:W5:Y:S01]  /*1fcc0*/  LDL R8, [R1+0x4] ;  /* 0x0000040001087983 */ /* 0x0001620000100800 */
[----:B------:R-:W-:Y:S01]  /*1fcd0*/  IMAD.MOV.U32 R13, RZ, RZ, R25 ;  /* 0x000000ffff0d7224 */ /* 0x000fe200078e0019 */
[----:B------:R-:W-:Y:S01]  /*1fce0*/  ISETP.GE.AND P0, PT, R18, R41, PT ;  /* 0x000000291200720c */ /* 0x000fe20003f06270 */
[----:B------:R-:W-:Y:S02]  /*1fcf0*/  IMAD.MOV.U32 R12, RZ, RZ, RZ ;  /* 0x000000ffff0c7224 */ /* 0x000fe400078e00ff */
[----:B------:R-:W-:Y:S02]  /*1fd00*/  IMAD.MOV.U32 R11, RZ, RZ, 0x1c1f ;  /* 0x00001c1fff0b7424 */ /* 0x000fe400078e00ff */
[----:B------:R-:W-:Y:S02]  /*1fd10*/  IMAD.MOV.U32 R15, RZ, RZ, -0x1 ;  /* 0xffffffffff0f7424 */ /* 0x000fe400078e00ff */
[----:B0-----:R-:W-:-:S07]  /*1fd20*/  IMAD.MOV.U32 R0, RZ, RZ, R14 ;  /* 0x000000ffff007224 */ /* 0x001fce00078e000e */
[----:B-----5:R-:W-:Y:S05]  /*1fd30*/  WARPSYNC.COLLECTIVE R15, `(.L_x_14347) ;  /* 0x000000000f087348 */ /* 0x020fea0003c00000 */
[----:B------:R0:W1:Y:S02]  /*1fd40*/  SHFL.IDX P6, R14, R13, R12, R11 ;  /* 0x0000000c0d0e7389 */ /* 0x00006400000c000b */
[----:B01---5:R-:W-:Y:S01]  /*1fd50*/  ENDCOLLECTIVE ;  /* 0x000000000000791b */ /* 0x023fe20003800000 */
.L_x_14347:
[----:B------:R-:W-:Y:S02]  /*1fd60*/  IMAD.MOV.U32 R13, RZ, RZ, R24 ;  /* 0x000000ffff0d7224 */ /* 0x000fe400078e0018 */
[----:B------:R-:W-:-:S07]  /*1fd70*/  IMAD.MOV.U32 R3, RZ, RZ, R14 ;  /* 0x000000ffff037224 */ /* 0x000fce00078e000e */
[----:B------:R-:W-:Y:S05]  /*1fd80*/  WARPSYNC.COLLECTIVE R15, `(.L_x_14348) ;  /* 0x000000000f087348 */ /* 0x000fea0003c00000 */
[----:B------:R0:W1:Y:S02]  /*1fd90*/  SHFL.IDX P6, R14, R13, R12, R11 ;  /* 0x0000000c0d0e7389 */ /* 0x00006400000c000b */
[----:B01----:R-:W-:Y:S01]  /*1fda0*/  ENDCOLLECTIVE ;  /* 0x000000000000791b */ /* 0x003fe20003800000 */
.L_x_14348:
[----:B------:R-:W-:Y:S02]  /*1fdb0*/  IMAD.MOV.U32 R13, RZ, RZ, R27 ;  /* 0x000000ffff0d7224 */ /* 0x000fe400078e001b */
[----:B------:R-:W-:-:S07]  /*1fdc0*/  IMAD.MOV.U32 R4, RZ, RZ, R14 ;  /* 0x000000ffff047224 */ /* 0x000fce00078e000e */
[----:B------:R-:W-:Y:S05]  /*1fdd0*/  WARPSYNC.COLLECTIVE R15, `(.L_x_14349) ;  /* 0x000000000f087348 */ /* 0x000fea0003c00000 */
[----:B------:R0:W1:Y:S02]  /*1fde0*/  SHFL.IDX P6, R14, R13, R12, R11 ;  /* 0x0000000c0d0e7389 */ /* 0x00006400000c000b */
[----:B01----:R-:W-:Y:S01]  /*1fdf0*/  ENDCOLLECTIVE ;  /* 0x000000000000791b */ /* 0x003fe20003800000 */
.L_x_14349:
[----:B------:R-:W-:-:S05]  /*1fe00*/  IMAD R32, R8, R32, RZ ;  /* 0x0000002008207224 */ /* 0x000fca00078e02ff */
[----:B------:R-:W-:-:S13]  /*1fe10*/  ISETP.GE.OR P1, PT, R39, R32, P0 ;  /* 0x000000202700720c */ /* 0x000fda0000726670 */
[C---:B------:R-:W-:Y:S01]  /*1fe20*/  @!P1 IMAD.SHL.U32 R5, R18.reuse, 0x2, RZ ;  /* 0x0000000212059824 */ /* 0x040fe200078e00ff */
[----:B------:R-:W-:-:S04]  /*1fe30*/  @!P1 SHF.L.U64.HI R21, R18, 0x1, R43 ;  /* 0x0000000112159819 */ /* 0x000fc8000001022b */
[----:B------:R-:W-:-:S05]  /*1fe40*/  @!P1 IADD3 R6, P2, R3, R5, RZ ;  /* 0x0000000503069210 */ /* 0x000fca0007f5e0ff */
[----:B------:R-:W-:-:S05]  /*1fe50*/  @!P1 IMAD.X R7, R0, 0x1, R21, P2 ;  /* 0x0000000100079824 */ /* 0x000fca00010e0615 */
[----:B------:R-:W2:Y:S01]  /*1fe60*/  @!P1 LD.E.128 R8, desc[UR38][R6.64] ;  /* 0x0000002606089980 */ /* 0x000ea2000c101d00 */
[----:B------:R-:W-:-:S04]  /*1fe70*/  @!P1 IADD3 R14, P2, R14, R5, RZ ;  /* 0x000000050e0e9210 */ /* 0x000fc80007f5e0ff */
[----:B------:R-:W-:-:S05]  /*1fe80*/  @!P1 IADD3.X R3, R4, R21, RZ, P2, !PT ;  /* 0x0000001504039210 */ /* 0x000fca00017fe4ff */
[----:B------:R-:W-:-:S05]  /*1fe90*/  @!P1 IMAD.MOV.U32 R15, RZ, RZ, R3 ;  /* 0x000000ffff0f9224 */ /* 0x000fca00078e0003 */
[----:B------:R0:W5:Y:S01]  /*1fea0*/  @!P1 LD.E.128 R4, desc[UR38][R14.64] ;  /* 0x000000260e049980 */ /* 0x000162000c101d00 */
[----:B------:R-:W-:Y:S01]  /*1feb0*/  CS2R R36, SRZ ;  /* 0x0000000000247805 */ /* 0x000fe2000001ff00 */
[----:B------:R-:W-:Y:S01]  /*1fec0*/  IMAD.MOV.U32 R13, RZ, RZ, R26 ;  /* 0x000000ffff0d7224 */ /* 0x000fe200078e001a */
[----:B------:R-:W-:Y:S01]  /*1fed0*/  CS2R R34, SRZ ;  /* 0x0000000000227805 */ /* 0x000fe2000001ff00 */
[----:B------:R-:W-:Y:S01]  /*1fee0*/  IMAD.MOV.U32 R12, RZ, RZ, 0x1 ;  /* 0x00000001ff0c7424 */ /* 0x000fe200078e00ff */
[----:B------:R-:W-:Y:S02]  /*1fef0*/  CS2R R20, SRZ ;  /* 0x0000000000147805 */ /* 0x000fe4000001ff00 */
[----:B------:R-:W-:Y:S01]  /*1ff00*/  CS2R R28, SRZ ;  /* 0x00000000001c7805 */ /* 0x000fe2000001ff00 */
[----:B0-----:R-:W-:Y:S02]  /*1ff10*/  IMAD.MOV.U32 R15, RZ, RZ, -0x1 ;  /* 0xffffffffff0f7424 */ /* 0x001fe400078e00ff */
[----:B--2---:R-:W-:-:S02]  /*1ff20*/  @!P1 IMAD.MOV.U32 R37, RZ, RZ, R11 ;  /* 0x000000ffff259224 */ /* 0x004fc400078e000b */
[----:B------:R-:W-:Y:S02]  /*1ff30*/  IMAD.MOV.U32 R11, RZ, RZ, 0x1c1f ;  /* 0x00001c1fff0b7424 */ /* 0x000fe400078e00ff */
[----:B------:R-:W-:Y:S02]  /*1ff40*/  @!P1 IMAD.MOV.U32 R34, RZ, RZ, R8 ;  /* 0x000000ffff229224 */ /* 0x000fe400078e0008 */
[----:B------:R-:W-:-:S07]  /*1ff50*/  @!P1 IMAD.MOV.U32 R35, RZ, RZ, R9 ;  /* 0x000000ffff239224 */ /* 0x000fce00078e0009 */
[----:B-----5:R-:W-:Y:S05]  /*1ff60*/  WARPSYNC.COLLECTIVE R15, `(.L_x_14350) ;  /* 0x000000000f087348 */ /* 0x020fea0003c00000 */
[----:B------:R0:W1:Y:S02]  /*1ff70*/  SHFL.IDX P6, R14, R13, R12, R11 ;  /* 0x0000000c0d0e7389 */ /* 0x00006400000c000b */
[----:B01---5:R-:W-:Y:S01]  /*1ff80*/  ENDCOLLECTIVE ;  /* 0x000000000000791b */ /* 0x023fe20003800000 */
.L_x_14350:
[----:B------:R-:W-:Y:S02]  /*1ff90*/  IMAD.MOV.U32 R0, RZ, RZ, R34 ;  /* 0x000000ffff007224 */ /* 0x000fe400078e0022 */
[----:B------:R-:W-:Y:S02]  /*1ffa0*/  IMAD.MOV.U32 R3, RZ, RZ, R35 ;  /* 0x000000ffff037224 */ /* 0x000fe400078e0023 */
[----:B------:R-:W-:Y:S01]  /*1ffb0*/  @!P1 IMAD.MOV.U32 R36, RZ, RZ, R10 ;  /* 0x000000ffff249224 */ /* 0x000fe200078e000a */
[----:B------:R-:W-:Y:S01]  /*1ffc0*/  PRMT R42, R0, 0x7610, R42 ;  /* 0x00007610002a7816 */ /* 0x000fe2000000002a */
[----:B------:R-:W-:Y:S01]  /*1ffd0*/  IMAD.MOV.U32 R9, RZ, RZ, R37 ;  /* 0x000000ffff097224 */ /* 0x000fe200078e0025 */
[----:B------:R-:W-:Y:S01]  /*1ffe0*/  PRMT R45, R45, 0x5410, R3 ;  /* 0x000054102d2d7816 */ /* 0x000fe20000000003 */
[----:B------:R-:W-:Y:S02]  /*1fff0*/  @!P1 IMAD.MOV.U32 R20, RZ, RZ, R4 ;  /* 0x000000ffff149224 */ /* 0x000fe400078e0004 */
[----:B------:R-:W-:-:S02]  /*20000*/  @!P1 IMAD.MOV.U32 R21, RZ, RZ, R5 ;  /* 0x000000ffff159224 */ /* 0x000fc400078e0005 */
[----:B------:R-:W-:Y:S01]  /*20010*/  @!P1 IMAD.MOV.U32 R28, RZ, RZ, R6 ;  /* 0x000000ffff1c9224 */ /* 0x000fe200078e0006 */
[----:B------:R-:W-:Y:S01]  /*20020*/  MOV R4, R20 ;  /* 0x0000001400047202 */ /* 0x000fe20000000f00 */
[----:B------:R-:W-:Y:S02]  /*20030*/  IMAD.MOV.U32 R13, RZ, RZ, R25 ;  /* 0x000000ffff0d7224 */ /* 0x000fe400078e0019 */
[----:B------:R-:W-:Y:S02]  /*20040*/  @!P1 IMAD.MOV.U32 R29, RZ, RZ, R7 ;  /* 0x000000ffff1d9224 */ /* 0x000fe400078e0007 */
[----:B------:R-:W-:Y:S02]  /*20050*/  IMAD.MOV.U32 R5, RZ, RZ, R21 ;  /* 0x000000ffff057224 */ /* 0x000fe400078e0015 */
[----:B------:R-:W-:Y:S02]  /*20060*/  IMAD.MOV.U32 R6, RZ, RZ, R28 ;  /* 0x000000ffff067224 */ /* 0x000fe400078e001c */
[----:B------:R-:W-:Y:S01]  /*20070*/  IMAD.MOV.U32 R8, RZ, RZ, R36 ;  /* 0x000000ffff087224 */ /* 0x000fe200078e0024 */
[----:B------:R-:W-:Y:S01]  /*20080*/  MOV R0, R14 ;  /* 0x0000000e00007202 */ /* 0x000fe20000000f00 */
[----:B------:R-:W-:-:S07]  /*20090*/  IMAD.MOV.U32 R7, RZ, RZ, R29 ;  /* 0x000000ffff077224 */ /* 0x000fce00078e001d */
[----:B------:R-:W-:Y:S05]  /*200a0*/  WARPSYNC.COLLECTIVE R15, `(.L_x_14351) ;  /* 0x000000000f087348 */ /* 0x000fea0003c00000 */
[----:B------:R0:W1:Y:S02]  /*200b0*/  SHFL.IDX P6, R14, R13, R12, R11 ;  /* 0x0000000c0d0e7389 */ /* 0x00006400000c000b */
[----:B01----:R-:W-:Y:S01]  /*200c0*/  ENDCOLLECTIVE ;  /* 0x000000000000791b */ /* 0x003fe20003800000 */
.L_x_14351:
[----:B------:R-:W-:Y:S02]  /*200d0*/  PRMT R56, R4, 0x5410, R6 ;  /* 0x0000541004387816 */ /* 0x000fe40000000006 */
[----:B------:R-:W-:Y:S02]  /*200e0*/  PRMT R45, R5, 0x7610, R45 ;  /* 0x00007610052d7816 */ /* 0x000fe4000000002d */
[----:B------:R-:W-:Y:S02]  /*200f0*/  CS2R R4, SRZ ;  /* 0x0000000000047805 */ /* 0x000fe4000001ff00 */
[----:B------:R-:W-:Y:S02]  /*20100*/  PRMT R31, R8, 0x5410, R9 ;  /* 0x00005410081f7816 */ /* 0x000fe40000000009 */
[----:B------:R-:W-:Y:S01]  /*20110*/  PRMT R42, R42, 0x5410, R7 ;  /* 0x000054102a2a7816 */ /* 0x000fe20000000007 */
[----:B------:R-:W-:Y:S02]  /*20120*/  IMAD.MOV.U32 R13, RZ, RZ, R24 ;  /* 0x000000ffff0d7224 */ /* 0x000fe400078e0018 */
[----:B------:R-:W-:-:S07]  /*20130*/  IMAD.MOV.U32 R3, RZ, RZ, R14 ;  /* 0x000000ffff037224 */ /* 0x000fce00078e000e */
[----:B------:R-:W-:Y:S05]  /*20140*/  WARPSYNC.COLLECTIVE R15, `(.L_x_14352) ;  /* 0x000000000f087348 */ /* 0x000fea0003c00000 */
[----:B------:R0:W1:Y:S02]  /*20150*/  SHFL.IDX P6, R14, R13, R12, R11 ;  /* 0x0000000c0d0e7389 */ /* 0x00006400000c000b */
[----:B01----:R-:W-:Y:S01]  /*20160*/  ENDCOLLECTIVE ;  /* 0x000000000000791b */ /* 0x003fe20003800000 */
.L_x_14352:
[----:B------:R-:W-:Y:S02]  /*20170*/  IMAD.MOV.U32 R13, RZ, RZ, R27 ;  /* 0x000000ffff0d7224 */ /* 0x000fe400078e001b */
[----:B------:R-:W-:-:S07]  /*20180*/  IMAD.MOV.U32 R24, RZ, RZ, R14 ;  /* 0x000000ffff187224 */ /* 0x000fce00078e000e */
[----:B------:R-:W-:Y:S05]  /*20190*/  WARPSYNC.COLLECTIVE R15, `(.L_x_14353) ;  /* 0x000000000f087348 */ /* 0x000fea0003c00000 */
[----:B------:R0:W1:Y:S02]  /*201a0*/  SHFL.IDX P6, R14, R13, R12, R11 ;  /* 0x0000000c0d0e7389 */ /* 0x00006400000c000b */
[----:B01----:R-:W-:Y:S01]  /*201b0*/  ENDCOLLECTIVE ;  /* 0x000000000000791b */ /* 0x003fe20003800000 */
.L_x_14353:
[----:B------:R-:W-:Y:S05]  /*201c0*/  BRA `(.L_x_14354) ;  /* 0xfffffe7c00887947 */ /* 0x000fea000383ffff */
.L_x_14082:
[----:B0-----:R0:W1:Y:S02]  /*201d0*/  SYNCS.PHASECHK.TRANS64.TRYWAIT P1, [R2+URZ+0x16800], R13 ;  /* 0x0168000d020075a7 */ /* 0x001064000802017f */
[----:B-1----:R-:W-:Y:S05]  /*201e0*/  @!P1 NANOSLEEP.SYNCS 0x989680 ;  /* 0x009896800000995d */ /* 0x002fea0003900000 */
[----:B------:R-:W1:Y:S02]  /*201f0*/  @!P1 SYNCS.PHASECHK.TRANS64 P1, [R2+URZ+0x16800], R13 ;  /* 0x0168000d020095a7 */ /* 0x000e64000802007f */
[----:B-1----:R-:W-:Y:S05]  /*20200*/  @!P1 BRA `(.L_x_14082) ;  /* 0xfffffffc00f09947 */ /* 0x002fea000383ffff */
[----:B------:R-:W-:Y:S05]  /*20210*/  BRA `(.L_x_14355) ;  /* 0xfffffe8000287947 */ /* 0x000fea000383ffff */
.L_x_14088:
[----:B--2---:R2:W4:Y:S02]  /*20220*/  SYNCS.PHASECHK.TRANS64.TRYWAIT P2, [R15+URZ+0x16830], R0 ;  /* 0x016830000f0075a7 */ /* 0x004524000804017f */
[----:B----4-:R-:W-:Y:S05]  /*20230*/  @!P2 NANOSLEEP.SYNCS 0x989680 ;  /* 0x009896800000a95d */ /* 0x010fea0003900000 */
[----:B------:R-:W4:Y:S02]  /*20240*/  @!P2 SYNCS.PHASECHK.TRANS64 P2, [R15+URZ+0x16830], R0 ;  /* 0x016830000f00a5a7 */ /* 0x000f24000804007f */
[----:B----4-:R-:W-:Y:S05]  /*20250*/  @!P2 BRA `(.L_x_14088) ;  /* 0xfffffffc00f0a947 */ /* 0x010fea000383ffff */
[----:B------:R-:W-:Y:S05]  /*20260*/  BRA `(.L_x_14087) ;  /* 0xfffffe8c00a87947 */ /* 0x000fea000383ffff */
.L_x_14106:
[----:B-1----:R1:W2:Y:S02]  /*20270*/  SYNCS.PHASECHK.TRANS64.TRYWAIT P4, [R11+URZ+0x16830], R10 ;  /* 0x0168300a0b0075a7 */ /* 0x0022a4000808017f */
[----:B--2---:R-:W-:Y:S05]  /*20280*/  @!P4 NANOSLEEP.SYNCS 0x989680 ;  /* 0x009896800000c95d */ /* 0x004fea0003900000 */
[----:B------:R-:W2:Y:S02]  /*20290*/  @!P4 SYNCS.PHASECHK.TRANS64 P4, [R11+URZ+0x16830], R10 ;  /* 0x0168300a0b00c5a7 */ /* 0x000ea4000808007f */
[----:B--2---:R-:W-:Y:S05]  /*202a0*/  @!P4 BRA `(.L_x_14106) ;  /* 0xfffffffc00f0c947 */ /* 0x004fea000383ffff */
[----:B------:R-:W-:Y:S05]  /*202b0*/  BRA `(.L_x_14105) ;  /* 0xfffffec800987947 */ /* 0x000fea000383ffff */
.L_x_14110:
[----:B-1----:R1:W2:Y:S02]  /*202c0*/  SYNCS.PHASECHK.TRANS64.TRYWAIT P3, [R11+URZ+0x16850], R10 ;  /* 0x0168500a0b0075a7 */ /* 0x0022a4000806017f */
[----:B--2---:R-:W-:Y:S05]  /*202d0*/  @!P3 NANOSLEEP.SYNCS 0x989680 ;  /* 0x009896800000b95d */ /* 0x004fea0003900000 */
[----:B------:R-:W2:Y:S02]  /*202e0*/  @!P3 SYNCS.PHASECHK.TRANS64 P3, [R11+URZ+0x16850], R10 ;  /* 0x0168500a0b00b5a7 */ /* 0x000ea4000806007f */
[----:B--2---:R-:W-:Y:S05]  /*202f0*/  @!P3 BRA `(.L_x_14110) ;  /* 0xfffffffc00f0b947 */ /* 0x004fea000383ffff */
[----:B------:R-:W-:Y:S05]  /*20300*/  BRA `(.L_x_14107) ;  /* 0xfffffecc00587947 */ /* 0x000fea000383ffff */
.L_x_14129:
[----:B-1----:R1:W2:Y:S02]  /*20310*/  SYNCS.PHASECHK.TRANS64.TRYWAIT P3, [R5+URZ+0x16830], R12 ;  /* 0x0168300c050075a7 */ /* 0x0022a4000806017f */
[----:B--2---:R-:W-:Y:S05]  /*20320*/  @!P3 NANOSLEEP.SYNCS 0x989680 ;  /* 0x009896800000b95d */ /* 0x004fea0003900000 */
[----:B------:R-:W2:Y:S02]  /*20330*/  @!P3 SYNCS.PHASECHK.TRANS64 P3, [R5+URZ+0x16830], R12 ;  /* 0x0168300c0500b5a7 */ /* 0x000ea4000806007f */
[----:B--2---:R-:W-:Y:S05]  /*20340*/  @!P3 BRA `(.L_x_14129) ;  /* 0xfffffffc00f0b947 */ /* 0x004fea000383ffff */
[----:B------:R-:W-:Y:S05]  /*20350*/  BRA `(.L_x_14128) ;  /* 0xffffff0400207947 */ /* 0x000fea000383ffff */
.L_x_14133:
[----:B-1----:R1:W2:Y:S02]  /*20360*/  SYNCS.PHASECHK.TRANS64.TRYWAIT P2, [R10+URZ+0x16850], R5 ;  /* 0x016850050a0075a7 */ /* 0x0022a4000804017f */
[----:B--2---:R-:W-:Y:S05]  /*20370*/  @!P2 NANOSLEEP.SYNCS 0x989680 ;  /* 0x009896800000a95d */ /* 0x004fea0003900000 */
[----:B------:R-:W2:Y:S02]  /*20380*/  @!P2 SYNCS.PHASECHK.TRANS64 P2, [R10+URZ+0x16850], R5 ;  /* 0x016850050a00a5a7 */ /* 0x000ea4000804007f */
[----:B--2---:R-:W-:Y:S05]  /*20390*/  @!P2 BRA `(.L_x_14133) ;  /* 0xfffffffc00f0a947 */ /* 0x004fea000383ffff */
[----:B------:R-:W-:Y:S05]  /*203a0*/  BRA `(.L_x_14130) ;  /* 0xffffff0400e07947 */ /* 0x000fea000383ffff */
.L_x_14140:
[----:B-1----:R1:W2:Y:S02]  /*203b0*/  SYNCS.PHASECHK.TRANS64.TRYWAIT P3, [R5+URZ+0x16830], R12 ;  /* 0x0168300c050075a7 */ /* 0x0022a4000806017f */
[----:B--2---:R-:W-:Y:S05]  /*203c0*/  @!P3 NANOSLEEP.SYNCS 0x989680 ;  /* 0x009896800000b95d */ /* 0x004fea0003900000 */
[----:B------:R-:W2:Y:S02]  /*203d0*/  @!P3 SYNCS.PHASECHK.TRANS64 P3, [R5+URZ+0x16830], R12 ;  /* 0x0168300c0500b5a7 */ /* 0x000ea4000806007f */
[----:B--2---:R-:W-:Y:S05]  /*203e0*/  @!P3 BRA `(.L_x_14140) ;  /* 0xfffffffc00f0b947 */ /* 0x004fea000383ffff */
[----:B------:R-:W-:Y:S05]  /*203f0*/  BRA `(.L_x_14139) ;  /* 0xffffff2800e87947 */ /* 0x000fea000383ffff */
.L_x_14144:
[----:B-1----:R1:W2:Y:S02]  /*20400*/  SYNCS.PHASECHK.TRANS64.TRYWAIT P2, [R10+URZ+0x16850], R5 ;  /* 0x016850050a0075a7 */ /* 0x0022a4000804017f */
[----:B--2---:R-:W-:Y:S05]  /*20410*/  @!P2 NANOSLEEP.SYNCS 0x989680 ;  /* 0x009896800000a95d */ /* 0x004fea0003900000 */
[----:B------:R-:W2:Y:S02]  /*20420*/  @!P2 SYNCS.PHASECHK.TRANS64 P2, [R10+URZ+0x16850], R5 ;  /* 0x016850050a00a5a7 */ /* 0x000ea4000804007f */
[----:B--2---:R-:W-:Y:S05]  /*20430*/  @!P2 BRA `(.L_x_14144) ;  /* 0xfffffffc00f0a947 */ /* 0x004fea000383ffff */
[----:B------:R-:W-:Y:S05]  /*20440*/  BRA `(.L_x_14141) ;  /* 0xffffff2c00a87947 */ /* 0x000fea000383ffff */
.L_x_14157:
[----:B-1----:R1:W2:Y:S02]  /*20450*/  SYNCS.PHASECHK.TRANS64.TRYWAIT P0, [R11+URZ+0x16850], R0 ;  /* 0x016850000b0075a7 */ /* 0x0022a4000800017f */
[----:B--2---:R-:W-:Y:S05]  /*20460*/  @!P0 NANOSLEEP.SYNCS 0x989680 ;  /* 0x009896800000895d */ /* 0x004fea0003900000 */
[----:B------:R-:W2:Y:S02]  /*20470*/  @!P0 SYNCS.PHASECHK.TRANS64 P0, [R11+URZ+0x16850], R0 ;  /* 0x016850000b0085a7 */ /* 0x000ea4000800007f */
[----:B--2---:R-:W-:Y:S05]  /*20480*/  @!P0 BRA `(.L_x_14157) ;  /* 0xfffffffc00f08947 */ /* 0x004fea000383ffff */
[----:B------:R-:W-:Y:S05]  /*20490*/  BRA `(.L_x_14156) ;  /* 0xffffff60008c7947 */ /* 0x000fea000383ffff */
.L_x_14165:
[----:B------:R-:W-:Y:S02]  /*204a0*/  IMAD.MOV.U32 R13, RZ, RZ, R20 ;  /* 0x000000ffff0d7224 */ /* 0x000fe400078e0014 */
[----:B------:R-:W-:Y:S02]  /*204b0*/  IMAD.MOV.U32 R12, RZ, RZ, RZ ;  /* 0x000000ffff0c7224 */ /* 0x000fe400078e00ff */
[----:B------:R-:W-:Y:S02]  /*204c0*/  IMAD.MOV.U32 R11, RZ, RZ, 0x181f ;  /* 0x0000181fff0b7424 */ /* 0x000fe400078e00ff */
[----:B------:R-:W-:Y:S02]  /*204d0*/  IMAD.MOV.U32 R15, RZ, RZ, -0x1 ;  /* 0xffffffffff0f7424 */ /* 0x000fe400078e00ff */
[----:B------:R-:W-:Y:S02]  /*204e0*/  IMAD R21, R8, R27, RZ ;  /* 0x0000001b08157224 */ /* 0x000fe400078e02ff */
[----:B------:R-:W-:-:S07]  /*204f0*/  IMAD.IADD R24, R30, 0x1, R26 ;  /* 0x000000011e187824 */ /* 0x000fce00078e021a */
[----:B-1----:R-:W-:Y:S05]  /*20500*/  WARPSYNC.COLLECTIVE R15, `(.L_x_14356) ;  /* 0x000000000f087348 */ /* 0x002fea0003c00000 */
[----:B------:R0:W2:Y:S02]  /*20510*/  SHFL.IDX P6, R14, R13, R12, R11 ;  /* 0x0000000c0d0e7389 */ /* 0x0000a400000c000b */
[----:B012---:R-:W-:Y:S01]  /*20520*/  ENDCOLLECTIVE ;  /* 0x000000000000791b */ /* 0x007fe20003800000 */
.L_x_14356:
[C---:B------:R-:W-:Y:S01]  /*20530*/  VIADD R8, R24.reuse, 0x30 ;  /* 0x0000003018087836 */ /* 0x040fe20000000000 */
[----:B------:R-:W-:-:S04]  /*20540*/  ISETP.GE.OR P3, PT, R24, R21, P0 ;  /* 0x000000151800720c */ /* 0x000fc80000766670 */
[----:B------:R-:W-:Y:S01]  /*20550*/  ISETP.GE.OR P4, PT, R8, R21, P0 ;  /* 0x000000150800720c */ /* 0x000fe20000786670 */
[----:B------:R-:W-:Y:S02]  /*20560*/  VIADD R8, R24, 0x60 ;  /* 0x0000006018087836 */ /* 0x000fe40000000000 */
[----:B------:R-:W-:-:S03]  /*20570*/  IMAD.MOV.U32 R13, RZ, RZ, R7 ;  /* 0x000000ffff0d7224 */ /* 0x000fc600078e0007 */
[----:B------:R-:W-:Y:S01]  /*20580*/  ISETP.GE.OR P2, PT, R8, R21, P0 ;  /* 0x000000150800720c */ /* 0x000fe20000746670 */
[----:B------:R-:W-:-:S12]  /*20590*/  IMAD.MOV.U32 R0, RZ, RZ, R14 ;  /* 0x000000ffff007224 */ /* 0x000fd800078e000e */
[----:B------:R-:W-:Y:S05]  /*205a0*/  WARPSYNC.COLLECTIVE R15, `(.L_x_14357) ;  /* 0x000000000f087348 */ /* 0x000fea0003c00000 */
[----:B------:R0:W1:Y:S02]  /*205b0*/  SHFL.IDX P6, R14, R13, R12, R11 ;  /* 0x0000000c0d0e7389 */ /* 0x00006400000c000b */
[----:B01----:R-:W-:Y:S01]  /*205c0*/  ENDCOLLECTIVE ;  /* 0x000000000000791b */ /* 0x003fe20003800000 */
.L_x_14357:
[----:B------:R-:W-:Y:S01]  /*205d0*/  IMAD.MOV.U32 R13, RZ, RZ, R20 ;  /* 0x000000ffff0d7224 */ /* 0x000fe200078e0014 */
[----:B------:R-:W-:Y:S01]  /*205e0*/  MOV R12, 0x1 ;  /* 0x00000001000c7802 */ /* 0x000fe20000000f00 */
[----:B------:R-:W-:-:S07]  /*205f0*/  IMAD.MOV.U32 R3, RZ, RZ, R14 ;  /* 0x000000ffff037224 */ /* 0x000fce00078e000e */
[----:B------:R-:W-:Y:S05]  /*20600*/  WARPSYNC.COLLECTIVE R15, `(.L_x_14358) ;  /* 0x000000000f087348 */ /* 0x000fea0003c00000 */
[----:B------:R0:W1:Y:S02]  /*20610*/  SHFL.IDX P6, R14, R13, R12, R11 ;  /* 0x0000000c0d0e7389 */ /* 0x00006400000c000b */
[----:B01----:R-:W-:Y:S01]  /*20620*/  ENDCOLLECTIVE ;  /* 0x000000000000791b */ /* 0x003fe20003800000 */
.L_x_14358:
[----:B------:R-:W-:-:S04]  /*20630*/  @!P3 LEA R10, P5, R29, R3, 0x1 ;  /* 0x000000031d0ab211 */ /* 0x000fc800078a08ff */
[----:B------:R-:W-:Y:S01]  /*20640*/  @!P3 LEA.HI.X R3, R29, R0, R28, 0x1, P5 ;  /* 0x000000001d03b211 */ /* 0x000fe200028f0c1c */
[----:B------:R-:W-:Y:S02]  /*20650*/  IMAD.MOV.U32 R13, RZ, RZ, R7 ;  /* 0x000000ffff0d7224 */ /* 0x000fe400078e0007 */
[----:B------:R-:W-:-:S07]  /*20660*/  IMAD.MOV.U32 R4, RZ, RZ, R14 ;  /* 0x000000ffff047224 */ /* 0x000fce00078e000e */
[----:B------:R-:W-:Y:S05]  /*20670*/  WARPSYNC.COLLECTIVE R15, `(.L_x_14359) ;  /* 0x000000000f087348 */ /* 0x000fea0003c00000 */
[----:B------:R0:W1:Y:S02]  /*20680*/  SHFL.IDX P6, R14, R13, R12, R11 ;  /* 0x0000000c0d0e7389 */ /* 0x00006400000c000b */
[----:B01----:R-:W-:Y:S01]  /*20690*/  ENDCOLLECTIVE ;  /* 0x000000000000791b */ /* 0x003fe20003800000 */
.L_x_14359:
[----:B------:R-:W-:Y:S02]  /*206a0*/  IMAD.MOV.U32 R13, RZ, RZ, R20 ;  /* 0x000000ffff0d7224 */ /* 0x000fe400078e0014 */
[----:B------:R-:W-:Y:S02]  /*206b0*/  IMAD.MOV.U32 R12, RZ, RZ, 0x2 ;  /* 0x00000002ff0c7424 */ /* 0x000fe400078e00ff */
[----:B------:R-:W-:-:S07]  /*206c0*/  IMAD.MOV.U32 R5, RZ, RZ, R14 ;  /* 0x000000ffff057224 */ /* 0x000fce00078e000e */
[----:B------:R-:W-:Y:S05]  /*206d0*/  WARPSYNC.COLLECTIVE R15, `(.L_x_14360) ;  /* 0x000000000f087348 */ /* 0x000fea0003c00000 */
[----:B------:R0:W1:Y:S02]  /*206e0*/  SHFL.IDX P6, R14, R13, R12, R11 ;  /* 0x0000000c0d0e7389 */ /* 0x00006400000c000b */
[----:B01----:R-:W-:Y:S01]  /*206f0*/  ENDCOLLECTIVE ;  /* 0x000000000000791b */ /* 0x003fe20003800000 */
.L_x_14360:
[----:B------:R-:W-:-:S04]  /*20700*/  @!P4 LEA R8, P1, R29, R5, 0x1 ;  /* 0x000000051d08c211 */ /* 0x000fc800078208ff */
[----:B------:R-:W-:Y:S01]  /*20710*/  @!P4 LEA.HI.X R9, R29, R4, R28, 0x1, P1 ;  /* 0x000000041d09c211 */ /* 0x000fe200008f0c1c */
[----:B------:R-:W-:Y:S02]  /*20720*/  IMAD.MOV.U32 R13, RZ, RZ, R7 ;  /* 0x000000ffff0d7224 */ /* 0x000fe400078e0007 */
[----:B------:R-:W-:-:S07]  /*20730*/  IMAD.MOV.U32 R6, RZ, RZ, R14 ;  /* 0x000000ffff067224 */ /* 0x000fce00078e000e */
[----:B------:R-:W-:Y:S05]  /*20740*/  WARPSYNC.COLLECTIVE R15, `(.L_x_14361) ;  /* 0x000000000f087348 */ /* 0x000fea0003c00000 */
[----:B------:R0:W1:Y:S02]  /*20750*/  SHFL.IDX P6, R14, R13, R12, R11 ;  /* 0x0000000c0d0e7389 */ /* 0x00006400000c000b */
[----:B01----:R-:W-:Y:S01]  /*20760*/  ENDCOLLECTIVE ;  /* 0x000000000000791b */ /* 0x003fe20003800000 */
.L_x_14361:
        /* <DEDUP_REMOVED lines=12> */
.L_x_14362:
[----:B------:R0:W-:Y:S01]  /*20830*/  @!P2 ST.E.128 desc[UR38][R4.64], RZ ;  /* 0x000000ff0400a985 */ /* 0x0001e2000c101d26 */
[----:B------:R-:W-:Y:S02]  /*20840*/  IMAD.MOV.U32 R13, RZ, RZ, R7 ;  /* 0x000000ffff0d7224 */ /* 0x000fe400078e0007 */
[----:B------:R-:W-:-:S07]  /*20850*/  IMAD.MOV.U32 R0, RZ, RZ, R14 ;  /* 0x000000ffff007224 */ /* 0x000fce00078e000e */
[----:B0-----:R-:W-:Y:S05]  /*20860*/  WARPSYNC.COLLECTIVE R15, `(.L_x_14363) ;  /* 0x000000000f087348 */ /* 0x001fea0003c00000 */
[----:B------:R1:W2:Y:S02]  /*20870*/  SHFL.IDX P6, R14, R13, R12, R11 ;  /* 0x0000000c0d0e7389 */ /* 0x0002a400000c000b */
[----:B012---:R-:W-:Y:S01]  /*20880*/  ENDCOLLECTIVE ;  /* 0x000000000000791b */ /* 0x007fe20003800000 */
.L_x_14363:
[----:B------:R-:W-:Y:S05]  /*20890*/  BRA `(.L_x_14364) ;  /* 0xffffff7c00e87947 */ /* 0x000fea000383ffff */
.L_x_14190:
        /* <DEDUP_REMOVED lines=11> */
.L_x_14366:
[----:B------:R-:W-:Y:S05]  /*20950*/  BSYNC B1 ;  /* 0x0000000000017941 */ /* 0x000fea0003800000 */
.L_x_14365:
[----:B------:R-:W-:Y:S05]  /*20960*/  BRA `(.L_x_14367) ;  /* 0xffffff9400cc7947 */ /* 0x000fea000383ffff */
.L_x_14192:
[----:B------:R-:W-:Y:S01]  /*20970*/  BSSY B1, `(.L_x_14368) ;  /* 0x0000006000017945 */ /* 0x000fe20003800000 */
[----:B------:R-:W-:-:S07]  /*20980*/  IMAD.MOV.U32 R15, RZ, RZ, -0x1 ;  /* 0xffffffffff0f7424 */ /* 0x000fce00078e00ff */
[----:B01----:R-:W-:Y:S05]  /*20990*/  WARPSYNC.COLLECTIVE R15, `(.L_x_14369) ;  /* 0x000000000f0c7348 */ /* 0x003fea0003c00000 */
[----:B------:R-:W-:Y:S02]  /*209a0*/  ELECT P6, UR62, PT ;  /* 0x00000000003e782f */ /* 0x000fe400038c0000 */
[----:B------:R-:W-:Y:S01]  /*209b0*/  MOV R14, UR62 ;  /* 0x0000003e000e7c02 */ /* 0x000fe20008000f00 */
[----:B01----:R-:W-:Y:S10]  /*209c0*/  ENDCOLLECTIVE ;  /* 0x000000000000791b */ /* 0x003ff40003800000 */
.L_x_14369:
[----:B------:R-:W-:Y:S05]  /*209d0*/  BSYNC B1 ;  /* 0x0000000000017941 */ /* 0x000fea0003800000 */
.L_x_14368:
[----:B------:R-:W-:Y:S05]  /*209e0*/  BRA `(.L_x_14191) ;  /* 0xffffff9400c47947 */ /* 0x000fea000383ffff */
.L_x_14194:
[----:B-1----:R1:W2:Y:S02]  /*209f0*/  SYNCS.PHASECHK.TRANS64.TRYWAIT P0, [R22+URZ+0x16820], R5 ;  /* 0x01682005160075a7 */ /* 0x0022a4000800017f */
[----:B--2---:R-:W-:Y:S05]  /*20a00*/  @!P0 NANOSLEEP.SYNCS 0x989680 ;  /* 0x009896800000895d */ /* 0x004fea0003900000 */
[----:B------:R-:W2:Y:S02]  /*20a10*/  @!P0 SYNCS.PHASECHK.TRANS64 P0, [R22+URZ+0x16820], R5 ;  /* 0x01682005160085a7 */ /* 0x000ea4000800007f */
[----:B--2---:R-:W-:Y:S05]  /*20a20*/  @!P0 BRA `(.L_x_14194) ;  /* 0xfffffffc00f08947 */ /* 0x004fea000383ffff */
[----:B------:R-:W-:Y:S05]  /*20a30*/  BRA `(.L_x_14370) ;  /* 0xffffff9400d47947 */ /* 0x000fea000383ffff */
.L_x_14198:
[----:B-1----:R1:W2:Y:S02]  /*20a40*/  SYNCS.PHASECHK.TRANS64.TRYWAIT P0, [R5+URZ+0x168a0], R6 ;  /* 0x0168a006050075a7 */ /* 0x0022a4000800017f */
[----:B--2---:R-:W-:Y:S05]  /*20a50*/  @!P0 NANOSLEEP.SYNCS 0x989680 ;  /* 0x009896800000895d */ /* 0x004fea0003900000 */
[----:B------:R-:W2:Y:S02]  /*20a60*/  @!P0 SYNCS.PHASECHK.TRANS64 P0, [R5+URZ+0x168a0], R6 ;  /* 0x0168a006050085a7 */ /* 0x000ea4000800007f */
[----:B--2---:R-:W-:Y:S05]  /*20a70*/  @!P0 BRA `(.L_x_14198) ;  /* 0xfffffffc00f08947 */ /* 0x004fea000383ffff */
[----:B------:R-:W-:Y:S05]  /*20a80*/  BRA `(.L_x_14371) ;  /* 0xffffff9400ec7947 */ /* 0x000fea000383ffff */
.L_x_14203:
[----:B0-----:R0:W2:Y:S02]  /*20a90*/  SYNCS.PHASECHK.TRANS64.TRYWAIT P0, [R5+URZ+0x168c0], R6 ;  /* 0x0168c006050075a7 */ /* 0x0010a4000800017f */
[----:B--2---:R-:W-:Y:S05]  /*20aa0*/  @!P0 NANOSLEEP.SYNCS 0x989680 ;  /* 0x009896800000895d */ /* 0x004fea0003900000 */
[----:B------:R-:W2:Y:S02]  /*20ab0*/  @!P0 SYNCS.PHASECHK.TRANS64 P0, [R5+URZ+0x168c0], R6 ;  /* 0x0168c006050085a7 */ /* 0x000ea4000800007f */
[----:B--2---:R-:W-:Y:S05]  /*20ac0*/  @!P0 BRA `(.L_x_14203) ;  /* 0xfffffffc00f08947 */ /* 0x004fea000383ffff */
[----:B------:R-:W-:Y:S05]  /*20ad0*/  BRA `(.L_x_14372) ;  /* 0xffffff98006c7947 */ /* 0x000fea000383ffff */
.L_x_14210:
[----:B-1----:R1:W2:Y:S02]  /*20ae0*/  SYNCS.PHASECHK.TRANS64.TRYWAIT P1, [R5+URZ+0x168a0], R6 ;  /* 0x0168a006050075a7 */ /* 0x0022a4000802017f */
[----:B--2---:R-:W-:Y:S05]  /*20af0*/  @!P1 NANOSLEEP.SYNCS 0x989680 ;  /* 0x009896800000995d */ /* 0x004fea0003900000 */
[----:B------:R-:W2:Y:S02]  /*20b00*/  @!P1 SYNCS.PHASECHK.TRANS64 P1, [R5+URZ+0x168a0], R6 ;  /* 0x0168a006050095a7 */ /* 0x000ea4000802007f */
[----:B--2---:R-:W-:Y:S05]  /*20b10*/  @!P1 BRA `(.L_x_14210) ;  /* 0xfffffffc00f09947 */ /* 0x004fea000383ffff */
[----:B------:R-:W-:Y:S05]  /*20b20*/  BRA `(.L_x_14373) ;  /* 0xffffff9c002c7947 */ /* 0x000fea000383ffff */
.L_x_14215:
[----:B0-----:R0:W2:Y:S02]  /*20b30*/  SYNCS.PHASECHK.TRANS64.TRYWAIT P1, [R5+URZ+0x168c0], R6 ;  /* 0x0168c006050075a7 */ /* 0x0010a4000802017f */
[----:B--2---:R-:W-:Y:S05]  /*20b40*/  @!P1 NANOSLEEP.SYNCS 0x989680 ;  /* 0x009896800000995d */ /* 0x004fea0003900000 */
[----:B------:R-:W2:Y:S02]  /*20b50*/  @!P1 SYNCS.PHASECHK.TRANS64 P1, [R5+URZ+0x168c0], R6 ;  /* 0x0168c006050095a7 */ /* 0x000ea4000802007f */
[----:B--2---:R-:W-:Y:S05]  /*20b60*/  @!P1 BRA `(.L_x_14215) ;  /* 0xfffffffc00f09947 */ /* 0x004fea000383ffff */
[----:B------:R-:W-:Y:S05]  /*20b70*/  BRA `(.L_x_14374) ;  /* 0xffffff9c00a47947 */ /* 0x000fea000383ffff */
.L_x_14236:
[----:B------:R-:W2:Y:S01]  /*20b80*/  S2R R20, SR_TID.X ;  /* 0x0000000000147919 */ /* 0x000ea20000002100 */
[----:B------:R-:W-:Y:S01]  /*20b90*/  BSSY B0, `(.L_x_14375) ;  /* 0x000000a000007945 */ /* 0x000fe20003800000 */
[----:B0-----:R-:W-:Y:S01]  /*20ba0*/  MOV R12, RZ ;  /* 0x000000ff000c7202 */ /* 0x001fe20000000f00 */
[----:B------:R-:W-:Y:S02]  /*20bb0*/  IMAD.MOV.U32 R11, RZ, RZ, 0x1f ;  /* 0x0000001fff0b7424 */ /* 0x000fe400078e00ff */
[----:B------:R-:W-:Y:S01]  /*20bc0*/  IMAD.MOV.U32 R15, RZ, RZ, -0x1 ;  /* 0xffffffffff0f7424 */ /* 0x000fe200078e00ff */
[----:B--2---:R-:W-:-:S04]  /*20bd0*/  SHF.R.U32.HI R20, RZ, 0x5, R20 ;  /* 0x00000005ff147819 */ /* 0x004fc80000011614 */
[----:B------:R-:W-:-:S05]  /*20be0*/  LOP3.LUT R20, R20, 0x3, RZ, 0xc0, !PT ;  /* 0x0000000314147812 */ /* 0x000fca00078ec0ff */
[----:B------:R-:W-:-:S07]  /*20bf0*/  IMAD.MOV.U32 R13, RZ, RZ, R20 ;  /* 0x000000ffff0d7224 */ /* 0x000fce00078e0014 */
[----:B-1----:R-:W-:Y:S05]  /*20c00*/  WARPSYNC.COLLECTIVE R15, `(.L_x_14376) ;  /* 0x000000000f087348 */ /* 0x002fea0003c00000 */
[----:B------:R0:W2:Y:S02]  /*20c10*/  SHFL.IDX P6, R14, R13, R12, R11 ;  /* 0x0000000c0d0e7389 */ /* 0x0000a400000c000b */
[----:B012---:R-:W-:Y:S01]  /*20c20*/  ENDCOLLECTIVE ;  /* 0x000000000000791b */ /* 0x007fe20003800000 */
.L_x_14376:
[----:B------:R-:W-:Y:S05]  /*20c30*/  BSYNC B0 ;  /* 0x0000000000007941 */ /* 0x000fea0003800000 */
.L_x_14375:
[----:B------:R-:W-:Y:S05]  /*20c40*/  BRA `(.L_x_14377) ;  /* 0xffffffa800b47947 */ /* 0x000fea000383ffff */
.L_x_14238:
[----:B------:R-:W-:Y:S01]  /*20c50*/  BSSY B0, `(.L_x_14378) ;  /* 0x0000006000007945 */ /* 0x000fe20003800000 */
[----:B------:R-:W-:-:S07]  /*20c60*/  IMAD.MOV.U32 R15, RZ, RZ, -0x1 ;  /* 0xffffffffff0f7424 */ /* 0x000fce00078e00ff */
[----:B012---:R-:W-:Y:S05]  /*20c70*/  WARPSYNC.COLLECTIVE R15, `(.L_x_14379) ;  /* 0x000000000f0c7348 */ /* 0x007fea0003c00000 */
[----:B------:R-:W-:Y:S02]  /*20c80*/  ELECT P6, UR62, PT ;  /* 0x00000000003e782f */ /* 0x000fe400038c0000 */
[----:B------:R-:W-:Y:S01]  /*20c90*/  MOV R14, UR62 ;  /* 0x0000003e000e7c02 */ /* 0x000fe20008000f00 */
[----:B012---:R-:W-:Y:S10]  /*20ca0*/  ENDCOLLECTIVE ;  /* 0x000000000000791b */ /* 0x007ff40003800000 */
.L_x_14379:
[----:B------:R-:W-:Y:S05]  /*20cb0*/  BSYNC B0 ;  /* 0x0000000000007941 */ /* 0x000fea0003800000 */
.L_x_14378:
[----:B------:R-:W-:Y:S05]  /*20cc0*/  BRA `(.L_x_14380) ;  /* 0xffffffa800bc7947 */ /* 0x000fea000383ffff */
.L_x_14240:
[----:B--2---:R2:W3:Y:S02]  /*20cd0*/  SYNCS.PHASECHK.TRANS64.TRYWAIT P0, [R0+URZ+0x16840], R3 ;  /* 0x01684003000075a7 */ /* 0x0044e4000800017f */
[----:B---3--:R-:W-:Y:S05]  /*20ce0*/  @!P0 NANOSLEEP.SYNCS 0x989680 ;  /* 0x009896800000895d */ /* 0x008fea0003900000 */
[----:B------:R-:W3:Y:S02]  /*20cf0*/  @!P0 SYNCS.PHASECHK.TRANS64 P0, [R0+URZ+0x16840], R3 ;  /* 0x01684003000085a7 */ /* 0x000ee4000800007f */
[----:B---3--:R-:W-:Y:S05]  /*20d00*/  @!P0 BRA `(.L_x_14240) ;  /* 0xfffffffc00f08947 */ /* 0x008fea000383ffff */
[----:B------:R-:W-:Y:S05]  /*20d10*/  BRA `(.L_x_14381) ;  /* 0xffffffac000c7947 */ /* 0x000fea000383ffff */
.L_x_14244:
[----:B------:R-:W2:Y:S01]  /*20d20*/  LDL.LU R11, [R1+0x1c] ;  /* 0x00001c00010b7983 */ /* 0x000ea20000300800 */
[----:B------:R-:W-:Y:S01]  /*20d30*/  IMAD.MOV.U32 R5, RZ, RZ, R12 ;  /* 0x000000ffff057224 */ /* 0x000fe200078e000c */
[----:B------:R-:W-:Y:S01]  /*20d40*/  LOP3.LUT R10, R10, 0x7f, RZ, 0xc0, !PT ;  /* 0x0000007f0a0a7812 */ /* 0x000fe200078ec0ff */
[----:B------:R-:W-:Y:S02]  /*20d50*/  IMAD.MOV.U32 R13, RZ, RZ, R4 ;  /* 0x000000ffff0d7224 */ /* 0x000fe400078e0004 */
[----:B------:R-:W-:Y:S01]  /*20d60*/  IMAD.MOV.U32 R12, RZ, RZ, RZ ;  /* 0x000000ffff0c7224 */ /* 0x000fe200078e00ff */
[----:B------:R-:W-:Y:S01]  /*20d70*/  SHF.R.U32.HI R10, RZ, 0x3, R10 ;  /* 0x00000003ff0a7819 */ /* 0x000fe2000001160a */
[----:B------:R-:W-:-:S03]  /*20d80*/  IMAD.MOV.U32 R15, RZ, RZ, -0x1 ;  /* 0xffffffffff0f7424 */ /* 0x000fc600078e00ff */
[----:B------:R-:W-:-:S05]  /*20d90*/  IADD3 R5, R10, R5, RZ ;  /* 0x000000050a057210 */ /* 0x000fca0007ffe0ff */
[----:B------:R-:W-:Y:S02]  /*20da0*/  VIADD R10, R5, 0x10 ;  /* 0x00000010050a7836 */ /* 0x000fe40000000000 */
[----:B--2---:R-:W-:Y:S02]  /*20db0*/  IMAD R3, R11, R9, RZ ;  /* 0x000000090b037224 */ /* 0x004fe400078e02ff */
[----:B------:R-:W-:-:S03]  /*20dc0*/  IMAD.MOV.U32 R11, RZ, RZ, 0x181f ;  /* 0x0000181fff0b7424 */ /* 0x000fc600078e00ff */
[----:B------:R-:W-:-:S13]  /*20dd0*/  ISETP.GE.AND P1, PT, R5, R3, PT ;  /* 0x000000030500720c */ /* 0x000fda0003f26270 */
[----:B-----5:R-:W-:Y:S05]  /*20de0*/  WARPSYNC.COLLECTIVE R15, `(.L_x_14382) ;  /* 0x000000000f087348 */ /* 0x020fea0003c00000 */
[----:B------:R0:W1:Y:S02]  /*20df0*/  SHFL.IDX P6, R14, R13, R12, R11 ;  /* 0x0000000c0d0e7389 */ /* 0x00006400000c000b */
[----:B01---5:R-:W-:Y:S01]  /*20e00*/  ENDCOLLECTIVE ;  /* 0x000000000000791b */ /* 0x023fe20003800000 */
.L_x_14382:
[----:B------:R-:W-:Y:S02]  /*20e10*/  IMAD.MOV.U32 R13, RZ, RZ, R0 ;  /* 0x000000ffff0d7224 */ /* 0x000fe400078e0000 */
[----:B------:R-:W-:-:S07]  /*20e20*/  IMAD.MOV.U32 R7, RZ, RZ, R14 ;  /* 0x000000ffff077224 */ /* 0x000fce00078e000e */
[----:B------:R-:W-:Y:S05]  /*20e30*/  WARPSYNC.COLLECTIVE R15, `(.L_x_14383) ;  /* 0x000000000f087348 */ /* 0x000fea0003c00000 */
[----:B------:R0:W1:Y:S02]  /*20e40*/  SHFL.IDX P6, R14, R13, R12, R11 ;  /* 0x0000000c0d0e7389 */ /* 0x00006400000c000b */
[----:B01----:R-:W-:Y:S01]  /*20e50*/  ENDCOLLECTIVE ;  /* 0x000000000000791b */ /* 0x003fe20003800000 */
.L_x_14383:
[----:B------:R-:W-:Y:S02]  /*20e60*/  IMAD.MOV.U32 R13, RZ, RZ, R4 ;  /* 0x000000ffff0d7224 */ /* 0x000fe400078e0004 */
[----:B------:R-:W-:Y:S02]  /*20e70*/  IMAD.MOV.U32 R12, RZ, RZ, 0x1 ;  /* 0x00000001ff0c7424 */ /* 0x000fe400078e00ff */
[----:B------:R-:W-:-:S07]  /*20e80*/  IMAD.MOV.U32 R8, RZ, RZ, R14 ;  /* 0x000000ffff087224 */ /* 0x000fce00078e000e */
[----:B------:R-:W-:Y:S05]  /*20e90*/  WARPSYNC.COLLECTIVE R15, `(.L_x_14384) ;  /* 0x000000000f087348 */ /* 0x000fea0003c00000 */
[----:B------:R0:W1:Y:S02]  /*20ea0*/  SHFL.IDX P6, R14, R13, R12, R11 ;  /* 0x0000000c0d0e7389 */ /* 0x00006400000c000b */
[----:B01----:R-:W-:Y:S01]  /*20eb0*/  ENDCOLLECTIVE ;  /* 0x000000000000791b */ /* 0x003fe20003800000 */
.L_x_14384:
        /* <DEDUP_REMOVED lines=13> */
.L_x_14385:
[----:B------:R-:W-:Y:S01]  /*20f90*/  MOV R13, R4 ;  /* 0x00000004000d7202 */ /* 0x000fe20000000f00 */
[----:B------:R-:W-:Y:S02]  /*20fa0*/  IMAD.MOV.U32 R12, RZ, RZ, 0x2 ;  /* 0x00000002ff0c7424 */ /* 0x000fe400078e00ff */
[----:B------:R-:W-:-:S07]  /*20fb0*/  IMAD.MOV.U32 R8, RZ, RZ, R14 ;  /* 0x000000ffff087224 */ /* 0x000fce00078e000e */
[----:B------:R-:W-:Y:S05]  /*20fc0*/  WARPSYNC.COLLECTIVE R15, `(.L_x_14386) ;  /* 0x000000000f087348 */ /* 0x000fea0003c00000 */
[----:B------:R0:W1:Y:S02]  /*20fd0*/  SHFL.IDX P6, R14, R13, R12, R11 ;  /* 0x0000000c0d0e7389 */ /* 0x00006400000c000b */
[----:B01----:R-:W-:Y:S01]  /*20fe0*/  ENDCOLLECTIVE ;  /* 0x000000000000791b */ /* 0x003fe20003800000 */
.L_x_14386:
        /* <DEDUP_REMOVED lines=14> */
.L_x_14387:
[----:B------:R-:W-:Y:S02]  /*210d0*/  IMAD.MOV.U32 R13, RZ, RZ, R4 ;  /* 0x000000ffff0d7224 */ /* 0x000fe400078e0004 */
[----:B------:R-:W-:Y:S02]  /*210e0*/  IMAD.MOV.U32 R12, RZ, RZ, 0x3 ;  /* 0x00000003ff0c7424 */ /* 0x000fe400078e00ff */
[----:B------:R-:W-:-:S07]  /*210f0*/  IMAD.MOV.U32 R8, RZ, RZ, R14 ;  /* 0x000000ffff087224 */ /* 0x000fce00078e000e */
[----:B------:R-:W-:Y:S05]  /*21100*/  WARPSYNC.COLLECTIVE R15, `(.L_x_14388) ;  /* 0x000000000f087348 */ /* 0x000fea0003c00000 */
[----:B------:R0:W1:Y:S02]  /*21110*/  SHFL.IDX P6, R14, R13, R12, R11 ;  /* 0x0000000c0d0e7389 */ /* 0x00006400000c000b */
[----:B01----:R-:W-:Y:S01]  /*21120*/  ENDCOLLECTIVE ;  /* 0x000000000000791b */ /* 0x003fe20003800000 */
.L_x_14388:
        /* <DEDUP_REMOVED lines=14> */
.L_x_14389:
[----:B------:R-:W-:Y:S02]  /*21210*/  IMAD.MOV.U32 R13, RZ, RZ, R4 ;  /* 0x000000ffff0d7224 */ /* 0x000fe400078e0004 */
[----:B------:R-:W-:Y:S01]  /*21220*/  IMAD.MOV.U32 R12, RZ, RZ, 0x4 ;  /* 0x00000004ff0c7424 */ /* 0x000fe200078e00ff */
[----:B------:R-:W-:-:S07]  /*21230*/  MOV R8, R14 ;  /* 0x0000000e00087202 */ /* 0x000fce0000000f00 */
[----:B------:R-:W-:Y:S05]  /*21240*/  WARPSYNC.COLLECTIVE R15, `(.L_x_14390) ;  /* 0x000000000f087348 */ /* 0x000fea0003c00000 */
[----:B------:R0:W1:Y:S02]  /*21250*/  SHFL.IDX P6, R14, R13, R12, R11 ;  /* 0x0000000c0d0e7389 */ /* 0x00006400000c000b */
[----:B01----:R-:W-:Y:S01]  /*21260*/  ENDCOLLECTIVE ;  /* 0x000000000000791b */ /* 0x003fe20003800000 */
.L_x_14390:
        /* <DEDUP_REMOVED lines=14> */
.L_x_14391:
[----:B------:R-:W-:Y:S01]  /*21350*/  MOV R13, R4 ;  /* 0x00000004000d7202 */ /* 0x000fe20000000f00 */
[----:B------:R-:W-:Y:S02]  /*21360*/  IMAD.MOV.U32 R12, RZ, RZ, 0x5 ;  /* 0x00000005ff0c7424 */ /* 0x000fe400078e00ff */
[----:B------:R-:W-:-:S07]  /*21370*/  IMAD.MOV.U32 R8, RZ, RZ, R14 ;  /* 0x000000ffff087224 */ /* 0x000fce00078e000e */
[----:B------:R-:W-:Y:S05]  /*21380*/  WARPSYNC.COLLECTIVE R15, `(.L_x_14392) ;  /* 0x000000000f087348 */ /* 0x000fea0003c00000 */
[----:B------:R0:W1:Y:S02]  /*21390*/  SHFL.IDX P6, R14, R13, R12, R11 ;  /* 0x0000000c0d0e7389 */ /* 0x00006400000c000b */
[----:B01----:R-:W-:Y:S01]  /*213a0*/  ENDCOLLECTIVE ;  /* 0x000000000000791b */ /* 0x003fe20003800000 */
.L_x_14392:
        /* <DEDUP_REMOVED lines=14> */
.L_x_14393:
[----:B------:R-:W-:Y:S02]  /*21490*/  IMAD.MOV.U32 R13, RZ, RZ, R4 ;  /* 0x000000ffff0d7224 */ /* 0x000fe400078e0004 */
[----:B------:R-:W-:Y:S02]  /*214a0*/  IMAD.MOV.U32 R12, RZ, RZ, 0x6 ;  /* 0x00000006ff0c7424 */ /* 0x000fe400078e00ff */
[----:B------:R-:W-:-:S07]  /*214b0*/  IMAD.MOV.U32 R8, RZ, RZ, R14 ;  /* 0x000000ffff087224 */ /* 0x000fce00078e000e */
[----:B------:R-:W-:Y:S05]  /*214c0*/  WARPSYNC.COLLECTIVE R15, `(.L_x_14394) ;  /* 0x000000000f087348 */ /* 0x000fea0003c00000 */
[----:B------:R0:W1:Y:S02]  /*214d0*/  SHFL.IDX P6, R14, R13, R12, R11 ;  /* 0x0000000c0d0e7389 */ /* 0x00006400000c000b */
[----:B01----:R-:W-:Y:S01]  /*214e0*/  ENDCOLLECTIVE ;  /* 0x000000000000791b */ /* 0x003fe20003800000 */
.L_x_14394:
        /* <DEDUP_REMOVED lines=14> */
.L_x_14395:
[----:B------:R-:W-:Y:S02]  /*215d0*/  IMAD.MOV.U32 R13, RZ, RZ, R4 ;  /* 0x000000ffff0d7224 */ /* 0x000fe400078e0004 */
[----:B------:R-:W-:Y:S01]  /*215e0*/  IMAD.MOV.U32 R12, RZ, RZ, 0x7 ;  /* 0x00000007ff0c7424 */ /* 0x000fe200078e00ff */
[----:B------:R-:W-:-:S07]  /*215f0*/  MOV R8, R14 ;  /* 0x0000000e00087202 */ /* 0x000fce0000000f00 */
[----:B------:R-:W-:Y:S05]  /*21600*/  WARPSYNC.COLLECTIVE R15, `(.L_x_14396) ;  /* 0x000000000f087348 */ /* 0x000fea0003c00000 */
[----:B------:R0:W1:Y:S02]  /*21610*/  SHFL.IDX P6, R14, R13, R12, R11 ;  /* 0x0000000c0d0e7389 */ /* 0x00006400000c000b */
[----:B01----:R-:W-:Y:S01]  /*21620*/  ENDCOLLECTIVE ;  /* 0x000000000000791b */ /* 0x003fe20003800000 */
.L_x_14396:
        /* <DEDUP_REMOVED lines=15> */
.L_x_14397:
[----:B------:R-:W-:Y:S02]  /*21720*/  ISETP.GE.AND P2, PT, R0, R3, PT ;  /* 0x000000030000720c */ /* 0x000fe40003f46270 */
[----:B------:R-:W-:Y:S01]  /*21730*/  MOV R13, R6 ;  /* 0x00000006000d7202 */ /* 0x000fe20000000f00 */
[----:B------:R-:W-:Y:S02]  /*21740*/  IMAD.MOV.U32 R12, RZ, RZ, RZ ;  /* 0x000000ffff0c7224 */ /* 0x000fe400078e00ff */
[----:B------:R-:W-:-:S08]  /*21750*/  IMAD.MOV.U32 R8, RZ, RZ, R14 ;  /* 0x000000ffff087224 */ /* 0x000fd000078e000e */
[----:B------:R-:W-:Y:S05]  /*21760*/  WARPSYNC.COLLECTIVE R15, `(.L_x_14398) ;  /* 0x000000000f087348 */ /* 0x000fea0003c00000 */
[----:B------:R0:W1:Y:S02]  /*21770*/  SHFL.IDX P6, R14, R13, R12, R11 ;  /* 0x0000000c0d0e7389 */ /* 0x00006400000c000b */
[----:B01----:R-:W-:Y:S01]  /*21780*/  ENDCOLLECTIVE ;  /* 0x000000000000791b */ /* 0x003fe20003800000 */
.L_x_14398:
        /* <DEDUP_REMOVED lines=13> */
.L_x_14399:
[----:B------:R-:W-:Y:S02]  /*21860*/  IMAD.MOV.U32 R13, RZ, RZ, R6 ;  /* 0x000000ffff0d7224 */ /* 0x000fe400078e0006 */
[----:B------:R-:W-:Y:S02]  /*21870*/  IMAD.MOV.U32 R12, RZ, RZ, 0x1 ;  /* 0x00000001ff0c7424 */ /* 0x000fe400078e00ff */
[----:B------:R-:W-:-:S07]  /*21880*/  IMAD.MOV.U32 R7, RZ, RZ, R14 ;  /* 0x000000ffff077224 */ /* 0x000fce00078e000e */
[----:B------:R-:W-:Y:S05]  /*21890*/  WARPSYNC.COLLECTIVE R15, `(.L_x_14400) ;  /* 0x000000000f087348 */ /* 0x000fea0003c00000 */
[----:B------:R0:W1:Y:S02]  /*218a0*/  SHFL.IDX P6, R14, R13, R12, R11 ;  /* 0x0000000c0d0e7389 */ /* 0x00006400000c000b */
[----:B01----:R-:W-:Y:S01]  /*218b0*/  ENDCOLLECTIVE ;  /* 0x000000000000791b */ /* 0x003fe20003800000 */
.L_x_14400:
[----:B------:R-:W-:-:S05]  /*218c0*/  @!P2 LEA R7, P1, R21, R7, 0x1 ;  /* 0x000000071507a211 */ /* 0x000fca00078208ff */
[----:B------:R-:W-:Y:S02]  /*218d0*/  @!P2 IMAD.X R0, RZ, RZ, R0, P1 ;  /* 0x000000ffff00a224 */ /* 0x000fe400008e0600 */
[----:B------:R-:W-:Y:S02]  /*218e0*/  @!P2 IMAD.MOV.U32 R8, RZ, RZ, R7 ;  /* 0x000000ffff08a224 */ /* 0x000fe400078e0007 */
[----:B------:R-:W-:Y:S02]  /*218f0*/  @!P2 IMAD.MOV.U32 R9, RZ, RZ, R0 ;  /* 0x000000ffff09a224 */ /* 0x000fe400078e0000 */
[----:B------:R-:W-:Y:S01]  /*21900*/  VIADD R0, R5, 0x90 ;  /* 0x0000009005007836 */ /* 0x000fe20000000000 */
[----:B------:R-:W-:Y:S02]  /*21910*/  MOV R13, R2 ;  /* 0x00000002000d7202 */ /* 0x000fe40000000f00 */
        /* <DEDUP_REMOVED lines=9> */
.L_x_14401:
[----:B------:R-:W-:Y:S02]  /*219b0*/  IMAD.MOV.U32 R13, RZ, RZ, R6 ;  /* 0x000000ffff0d7224 */ /* 0x000fe400078e0006 */
[----:B------:R-:W-:Y:S02]  /*219c0*/  IMAD.MOV.U32 R12, RZ, RZ, 0x2 ;  /* 0x00000002ff0c7424 */ /* 0x000fe400078e00ff */
[----:B------:R-:W-:-:S07]  /*219d0*/  IMAD.MOV.U32 R8, RZ, RZ, R14 ;  /* 0x000000ffff087224 */ /* 0x000fce00078e000e */
[----:B------:R-:W-:Y:S05]  /*219e0*/  WARPSYNC.COLLECTIVE R15, `(.L_x_14402) ;  /* 0x000000000f087348 */ /* 0x000fea0003c00000 */
[----:B------:R0:W1:Y:S02]  /*219f0*/  SHFL.IDX P6, R14, R13, R12, R11 ;  /* 0x0000000c0d0e7389 */ /* 0x00006400000c000b */
[----:B01----:R-:W-:Y:S01]  /*21a00*/  ENDCOLLECTIVE ;  /* 0x000000000000791b */ /* 0x003fe20003800000 */
.L_x_14402:
        /* <DEDUP_REMOVED lines=13> */
.L_x_14403:
[----:B------:R-:W-:Y:S01]  /*21ae0*/  MOV R13, R6 ;  /* 0x00000006000d7202 */ /* 0x000fe20000000f00 */
[----:B------:R-:W-:Y:S02]  /*21af0*/  IMAD.MOV.U32 R12, RZ, RZ, 0x3 ;  /* 0x00000003ff0c7424 */ /* 0x000fe400078e00ff */
[----:B------:R-:W-:-:S07]  /*21b00*/  IMAD.MOV.U32 R8, RZ, RZ, R14 ;  /* 0x000000ffff087224 */ /* 0x000fce00078e000e */
[----:B------:R-:W-:Y:S05]  /*21b10*/  WARPSYNC.COLLECTIVE R15, `(.L_x_14404) ;  /* 0x000000000f087348 */ /* 0x000fea0003c00000 */
[----:B------:R0:W1:Y:S02]  /*21b20*/  SHFL.IDX P6, R14, R13, R12, R11 ;  /* 0x0000000c0d0e7389 */ /* 0x00006400000c000b */
[----:B01----:R-:W-:Y:S01]  /*21b30*/  ENDCOLLECTIVE ;  /* 0x000000000000791b */ /* 0x003fe20003800000 */
.L_x_14404:
        /* <DEDUP_REMOVED lines=12> */
.L_x_14405:
[----:B------:R-:W-:Y:S05]  /*21c00*/  BRA `(.L_x_14406) ;  /* 0xffffffac00307947 */ /* 0x000fea000383ffff */
.L_x_14247:
[----:B0-----:R0:W1:Y:S02]  /*21c10*/  SYNCS.PHASECHK.TRANS64.TRYWAIT P0, [R22+URZ+0x16820], R3 ;  /* 0x01682003160075a7 */ /* 0x001064000800017f */
[----:B-1----:R-:W-:Y:S05]  /*21c20*/  @!P0 NANOSLEEP.SYNCS 0x989680 ;  /* 0x009896800000895d */ /* 0x002fea0003900000 */
[----:B------:R-:W1:Y:S02]  /*21c30*/  @!P0 SYNCS.PHASECHK.TRANS64 P0, [R22+URZ+0x16820], R3 ;  /* 0x01682003160085a7 */ /* 0x000e64000800007f */
[----:B-1----:R-:W-:Y:S05]  /*21c40*/  @!P0 BRA `(.L_x_14247) ;  /* 0xfffffffc00f08947 */ /* 0x002fea000383ffff */
[----:B------:R-:W-:Y:S05]  /*21c50*/  BRA `(.L_x_14407) ;  /* 0xffffffac00a07947 */ /* 0x000fea000383ffff */
.L_x_14256:
[----:B0-----:R0:W2:Y:S02]  /*21c60*/  SYNCS.PHASECHK.TRANS64.TRYWAIT P0, [R2+URZ+0x16840], R3 ;  /* 0x01684003020075a7 */ /* 0x0010a4000800017f */
[----:B--2---:R-:W-:Y:S05]  /*21c70*/  @!P0 NANOSLEEP.SYNCS 0x989680 ;  /* 0x009896800000895d */ /* 0x004fea0003900000 */
[----:B------:R-:W2:Y:S02]  /*21c80*/  @!P0 SYNCS.PHASECHK.TRANS64 P0, [R2+URZ+0x16840], R3 ;  /* 0x01684003020085a7 */ /* 0x000ea4000800007f */
[----:B--2---:R-:W-:Y:S05]  /*21c90*/  @!P0 BRA `(.L_x_14256) ;  /* 0xfffffffc00f08947 */ /* 0x004fea000383ffff */
[----:B------:R-:W-:Y:S05]  /*21ca0*/  BRA `(.L_x_14408) ;  /* 0xffffffb000547947 */ /* 0x000fea000383ffff */
.L_x_14261:
[----:B0-----:R0:W1:Y:S02]  /*21cb0*/  SYNCS.PHASECHK.TRANS64.TRYWAIT P0, [R3+URZ+0x60], R2 ;  /* 0x00006002030075a7 */ /* 0x001064000800017f */
[----:B-1----:R-:W-:Y:S05]  /*21cc0*/  @!P0 NANOSLEEP.SYNCS 0x989680 ;  /* 0x009896800000895d */ /* 0x002fea0003900000 */
[----:B------:R-:W1:Y:S02]  /*21cd0*/  @!P0 SYNCS.PHASECHK.TRANS64 P0, [R3+URZ+0x60], R2 ;  /* 0x00006002030085a7 */ /* 0x000e64000800007f */
[----:B-1----:R-:W-:Y:S05]  /*21ce0*/  @!P0 BRA `(.L_x_14261) ;  /* 0xfffffffc00f08947 */ /* 0x002fea000383ffff */
[----:B------:R-:W-:Y:S05]  /*21cf0*/  BRA `(.L_x_14409) ;  /* 0xffffffb000e07947 */ /* 0x000fea000383ffff */
.L_x_14269:
[----:B0-----:R0:W2:Y:S02]  /*21d00*/  SYNCS.PHASECHK.TRANS64.TRYWAIT P0, [R2+URZ+0x16840], R3 ;  /* 0x01684003020075a7 */ /* 0x0010a4000800017f */
[----:B--2---:R-:W-:Y:S05]  /*21d10*/  @!P0 NANOSLEEP.SYNCS 0x989680 ;  /* 0x009896800000895d */ /* 0x004fea0003900000 */
[----:B------:R-:W2:Y:S02]  /*21d20*/  @!P0 SYNCS.PHASECHK.TRANS64 P0, [R2+URZ+0x16840], R3 ;  /* 0x01684003020085a7 */ /* 0x000ea4000800007f */
[----:B--2---:R-:W-:Y:S05]  /*21d30*/  @!P0 BRA `(.L_x_14269) ;  /* 0xfffffffc00f08947 */ /* 0x004fea000383ffff */
[----:B------:R-:W-:Y:S05]  /*21d40*/  BRA `(.L_x_14410) ;  /* 0xffffffb800287947 */ /* 0x000fea000383ffff */
.L_x_14274:
[----:B0-----:R0:W1:Y:S02]  /*21d50*/  SYNCS.PHASECHK.TRANS64.TRYWAIT P0, [R10+URZ+0x60], R26 ;  /* 0x0000601a0a0075a7 */ /* 0x001064000800017f */
[----:B-1----:R-:W-:Y:S05]  /*21d60*/  @!P0 NANOSLEEP.SYNCS 0x989680 ;  /* 0x009896800000895d */ /* 0x002fea0003900000 */
[----:B------:R-:W1:Y:S02]  /*21d70*/  @!P0 SYNCS.PHASECHK.TRANS64 P0, [R10+URZ+0x60], R26 ;  /* 0x0000601a0a0085a7 */ /* 0x000e64000800007f */
[----:B-1----:R-:W-:Y:S05]  /*21d80*/  @!P0 BRA `(.L_x_14274) ;  /* 0xfffffffc00f08947 */ /* 0x002fea000383ffff */
[----:B------:R-:W-:Y:S05]  /*21d90*/  BRA `(.L_x_14411) ;  /* 0xffffffb800b47947 */ /* 0x000fea000383ffff */
.L_x_14282:
[----:B0-----:R0:W2:Y:S02]  /*21da0*/  SYNCS.PHASECHK.TRANS64.TRYWAIT P0, [R2+URZ+0x16840], R3 ;  /* 0x01684003020075a7 */ /* 0x0010a4000800017f */
[----:B--2---:R-:W-:Y:S05]  /*21db0*/  @!P0 NANOSLEEP.SYNCS 0x989680 ;  /* 0x009896800000895d */ /* 0x004fea0003900000 */
[----:B------:R-:W2:Y:S02]  /*21dc0*/  @!P0 SYNCS.PHASECHK.TRANS64 P0, [R2+URZ+0x16840], R3 ;  /* 0x01684003020085a7 */ /* 0x000ea4000800007f */
[----:B--2---:R-:W-:Y:S05]  /*21dd0*/  @!P0 BRA `(.L_x_14282) ;  /* 0xfffffffc00f08947 */ /* 0x004fea000383ffff */
[----:B------:R-:W-:Y:S05]  /*21de0*/  BRA `(.L_x_14412) ;  /* 0xffffffbc00c87947 */ /* 0x000fea000383ffff */
.L_x_14287:
[----:B0-----:R0:W1:Y:S02]  /*21df0*/  SYNCS.PHASECHK.TRANS64.TRYWAIT P0, [R5+URZ+0x60], R7 ;  /* 0x00006007050075a7 */ /* 0x001064000800017f */
[----:B-1----:R-:W-:Y:S05]  /*21e00*/  @!P0 NANOSLEEP.SYNCS 0x989680 ;  /* 0x009896800000895d */ /* 0x002fea0003900000 */
[----:B------:R-:W1:Y:S02]  /*21e10*/  @!P0 SYNCS.PHASECHK.TRANS64 P0, [R5+URZ+0x60], R7 ;  /* 0x00006007050085a7 */ /* 0x000e64000800007f */
[----:B-1----:R-:W-:Y:S05]  /*21e20*/  @!P0 BRA `(.L_x_14287) ;  /* 0xfffffffc00f08947 */ /* 0x002fea000383ffff */
[----:B------:R-:W-:Y:S05]  /*21e30*/  BRA `(.L_x_14413) ;  /* 0xffffffc000587947 */ /* 0x000fea000383ffff */
.L_x_14297:
[----:B0-----:R0:W1:Y:S02]  /*21e40*/  SYNCS.PHASECHK.TRANS64.TRYWAIT P0, [R3+URZ+0x16860], R0 ;  /* 0x01686000030075a7 */ /* 0x001064000800017f */
[----:B-1----:R-:W-:Y:S05]  /*21e50*/  @!P0 NANOSLEEP.SYNCS 0x989680 ;  /* 0x009896800000895d */ /* 0x002fea0003900000 */
[----:B------:R-:W1:Y:S02]  /*21e60*/  @!P0 SYNCS.PHASECHK.TRANS64 P0, [R3+URZ+0x16860], R0 ;  /* 0x01686000030085a7 */ /* 0x000e64000800007f */
[----:B-1----:R-:W-:Y:S05]  /*21e70*/  @!P0 BRA `(.L_x_14297) ;  /* 0xfffffffc00f08947 */ /* 0x002fea000383ffff */
[----:B------:R-:W-:Y:S05]  /*21e80*/  BRA `(.L_x_14414) ;  /* 0xffffffc400587947 */ /* 0x000fea000383ffff */
.L_x_14303:
[----:B------:R-:W-:Y:S01]  /*21e90*/  BSSY B0, `(.L_x_14415) ;  /* 0x0000008000007945 */ /* 0x000fe20003800000 */
[----:B------:R-:W-:Y:S02]  /*21ea0*/  IMAD.MOV.U32 R13, RZ, RZ, R16 ;  /* 0x000000ffff0d7224 */ /* 0x000fe400078e0010 */
[----:B0-----:R-:W-:Y:S02]  /*21eb0*/  IMAD.MOV.U32 R12, RZ, RZ, RZ ;  /* 0x000000ffff0c7224 */ /* 0x001fe400078e00ff */
[----:B------:R-:W-:Y:S02]  /*21ec0*/  IMAD.MOV.U32 R11, RZ, RZ, 0x1f ;  /* 0x0000001fff0b7424 */ /* 0x000fe400078e00ff */
[----:B------:R-:W-:-:S07]  /*21ed0*/  IMAD.MOV.U32 R15, RZ, RZ, -0x1 ;  /* 0xffffffffff0f7424 */ /* 0x000fce00078e00ff */
[----:B------:R-:W-:Y:S05]  /*21ee0*/  WARPSYNC.COLLECTIVE R15, `(.L_x_14416) ;  /* 0x000000000f087348 */ /* 0x000fea0003c00000 */
[----:B------:R0:W1:Y:S02]  /*21ef0*/  SHFL.IDX P6, R14, R13, R12, R11 ;  /* 0x0000000c0d0e7389 */ /* 0x00006400000c000b */
[----:B01----:R-:W-:Y:S01]  /*21f00*/  ENDCOLLECTIVE ;  /* 0x000000000000791b */ /* 0x003fe20003800000 */
.L_x_14416:
[----:B------:R-:W-:Y:S05]  /*21f10*/  BSYNC B0 ;  /* 0x0000000000007941 */ /* 0x000fea0003800000 */
.L_x_14415:
        /* <DEDUP_REMOVED lines=9> */
.L_x_14417:
        /* <DEDUP_REMOVED lines=18> */
.L_x_14418:
[----:B------:R-:W-:Y:S01]  /*220d0*/  IMAD.MOV.U32 R12, RZ, RZ, 0x2 ;  /* 0x00000002ff0c7424 */ /* 0x000fe200078e00ff */
[----:B------:R-:W-:-:S05]  /*220e0*/  SEL R4, R14, RZ, P1 ;  /* 0x000000ff0e047207 */ /* 0x000fca0000800000 */
[----:B------:R-:W-:-:S04]  /*220f0*/  IMAD.IADD R4, R17, 0x1, R4 ;  /* 0x0000000111047824 */ /* 0x000fc800078e0204 */
[----:B------:R-:W-:-:S07]  /*22100*/  IMAD.MOV.U32 R13, RZ, RZ, R4 ;  /* 0x000000ffff0d7224 */ /* 0x000fce00078e0004 */
[----:B------:R-:W-:Y:S05]  /*22110*/  WARPSYNC.COLLECTIVE R15, `(.L_x_14419) ;  /* 0x000000000f087348 */ /* 0x000fea0003c00000 */
[----:B------:R0:W1:Y:S02]  /*22120*/  SHFL.UP P6, R14, R13, R12, R11 ;  /* 0x0400000c0d0e7389 */ /* 0x00006400000c000b */
[----:B01----:R-:W-:Y:S01]  /*22130*/  ENDCOLLECTIVE ;  /* 0x000000000000791b */ /* 0x003fe20003800000 */
.L_x_14419:
[----:B------:R-:W-:Y:S02]  /*22140*/  MOV R12, 0x4 ;  /* 0x00000004000c7802 */ /* 0x000fe40000000f00 */
[----:B------:R-:W-:-:S05]  /*22150*/  SEL R3, R14, RZ, P2 ;  /* 0x000000ff0e037207 */ /* 0x000fca0001000000 */
[----:B------:R-:W-:-:S04]  /*22160*/  IMAD.IADD R6, R4, 0x1, R3 ;  /* 0x0000000104067824 */ /* 0x000fc800078e0203 */
[----:B------:R-:W-:-:S07]  /*22170*/  IMAD.MOV.U32 R13, RZ, RZ, R6 ;  /* 0x000000ffff0d7224 */ /* 0x000fce00078e0006 */
[----:B------:R-:W-:Y:S05]  /*22180*/  WARPSYNC.COLLECTIVE R15, `(.L_x_14420) ;  /* 0x000000000f087348 */ /* 0x000fea0003c00000 */
[----:B------:R0:W1:Y:S02]  /*22190*/  SHFL.UP P6, R14, R13, R12, R11 ;  /* 0x0400000c0d0e7389 */ /* 0x00006400000c000b */
[----:B01----:R-:W-:Y:S01]  /*221a0*/  ENDCOLLECTIVE ;  /* 0x000000000000791b */ /* 0x003fe20003800000 */
.L_x_14420:
[----:B------:R-:W-:Y:S01]  /*221b0*/  IMAD.MOV.U32 R12, RZ, RZ, 0x8 ;  /* 0x00000008ff0c7424 */ /* 0x000fe200078e00ff */
[----:B------:R-:W-:-:S05]  /*221c0*/  SEL R3, R14, RZ, P3 ;  /* 0x000000ff0e037207 */ /* 0x000fca0001800000 */
[----:B------:R-:W-:-:S04]  /*221d0*/  IMAD.IADD R2, R6, 0x1, R3 ;  /* 0x0000000106027824 */ /* 0x000fc800078e0203 */
[----:B------:R-:W-:-:S07]  /*221e0*/  IMAD.MOV.U32 R13, RZ, RZ, R2 ;  /* 0x000000ffff0d7224 */ /* 0x000fce00078e0002 */
[----:B------:R-:W-:Y:S05]  /*221f0*/  WARPSYNC.COLLECTIVE R15, `(.L_x_14421) ;  /* 0x000000000f087348 */ /* 0x000fea0003c00000 */
[----:B------:R0:W1:Y:S02]  /*22200*/  SHFL.UP P6, R14, R13, R12, R11 ;  /* 0x0400000c0d0e7389 */ /* 0x00006400000c000b */
[----:B01----:R-:W-:Y:S01]  /*22210*/  ENDCOLLECTIVE ;  /* 0x000000000000791b */ /* 0x003fe20003800000 */
.L_x_14421:
[----:B------:R-:W-:Y:S01]  /*22220*/  IMAD.MOV.U32 R12, RZ, RZ, 0x10 ;  /* 0x00000010ff0c7424 */ /* 0x000fe200078e00ff */
[----:B------:R-:W-:-:S05]  /*22230*/  SEL R3, R14, RZ, P4 ;  /* 0x000000ff0e037207 */ /* 0x000fca0002000000 */
[----:B------:R-:W-:-:S04]  /*22240*/  IMAD.IADD R3, R2, 0x1, R3 ;  /* 0x0000000102037824 */ /* 0x000fc800078e0203 */
[----:B------:R-:W-:-:S07]  /*22250*/  IMAD.MOV.U32 R13, RZ, RZ, R3 ;  /* 0x000000ffff0d7224 */ /* 0x000fce00078e0003 */
[----:B------:R-:W-:Y:S05]  /*22260*/  WARPSYNC.COLLECTIVE R15, `(.L_x_14422) ;  /* 0x000000000f087348 */ /* 0x000fea0003c00000 */
[----:B------:R0:W1:Y:S02]  /*22270*/  SHFL.UP P6, R14, R13, R12, R11 ;  /* 0x0400000c0d0e7389 */ /* 0x00006400000c000b */
[----:B01----:R-:W-:Y:S01]  /*22280*/  ENDCOLLECTIVE ;  /* 0x000000000000791b */ /* 0x003fe20003800000 */
.L_x_14422:
        /* <DEDUP_REMOVED lines=8> */
.L_x_14423:
[----:B------:R-:W-:Y:S05]  /*22310*/  BRA `(.L_x_14424) ;  /* 0xffffffc4008c7947 */ /* 0x000fea000383ffff */
.L_x_14308:
[----:B------:R-:W-:Y:S01]  /*22320*/  BSSY B0, `(.L_x_14425) ;  /* 0x0000008000007945 */ /* 0x000fe20003800000 */
[----:B-----5:R-:W-:Y:S01]  /*22330*/  IMAD.MOV.U32 R13, RZ, RZ, R17 ;  /* 0x000000ffff0d7224 */ /* 0x020fe200078e0011 */
[----:B0-----:R-:W-:Y:S01]  /*22340*/  MOV R12, 0x1 ;  /* 0x00000001000c7802 */ /* 0x001fe20000000f00 */
[----:B------:R-:W-:Y:S02]  /*22350*/  IMAD.MOV.U32 R11, RZ, RZ, RZ ;  /* 0x000000ffff0b7224 */ /* 0x000fe400078e00ff */
[----:B------:R-:W-:-:S07]  /*22360*/  IMAD.MOV.U32 R15, RZ, RZ, -0x1 ;  /* 0xffffffffff0f7424 */ /* 0x000fce00078e00ff */
[----:B-1----:R-:W-:Y:S05]  /*22370*/  WARPSYNC.COLLECTIVE R15, `(.L_x_14426) ;  /* 0x000000000f087348 */ /* 0x002fea0003c00000 */
[----:B------:R0:W2:Y:S02]  /*22380*/  SHFL.UP P6, R14, R13, R12, R11 ;  /* 0x0400000c0d0e7389 */ /* 0x0000a400000c000b */
[----:B012---:R-:W-:Y:S01]  /*22390*/  ENDCOLLECTIVE ;  /* 0x000000000000791b */ /* 0x007fe20003800000 */
.L_x_14426:
[----:B------:R-:W-:Y:S05]  /*223a0*/  BSYNC B0 ;  /* 0x0000000000007941 */ /* 0x000fea0003800000 */
.L_x_14425:
        /* <DEDUP_REMOVED lines=8> */
.L_x_14427:
[----:B------:R-:W-:Y:S01]  /*22430*/  IMAD.MOV.U32 R12, RZ, RZ, 0x4 ;  /* 0x00000004ff0c7424 */ /* 0x000fe200078e00ff */
[----:B------:R-:W-:-:S05]  /*22440*/  SEL R2, R14, RZ, P2 ;  /* 0x000000ff0e027207 */ /* 0x000fca0001000000 */
[----:B------:R-:W-:-:S04]  /*22450*/  IMAD.IADD R2, R13, 0x1, R2 ;  /* 0x000000010d027824 */ /* 0x000fc800078e0202 */
[----:B------:R-:W-:-:S07]  /*22460*/  IMAD.MOV.U32 R13, RZ, RZ, R2 ;  /* 0x000000ffff0d7224 */ /* 0x000fce00078e0002 */
[----:B------:R-:W-:Y:S05]  /*22470*/  WARPSYNC.COLLECTIVE R15, `(.L_x_14428) ;  /* 0x000000000f087348 */ /* 0x000fea0003c00000 */
[----:B------:R0:W1:Y:S02]  /*22480*/  SHFL.UP P6, R14, R13, R12, R11 ;  /* 0x0400000c0d0e7389 */ /* 0x00006400000c000b */
[----:B01----:R-:W-:Y:S01]  /*22490*/  ENDCOLLECTIVE ;  /* 0x000000000000791b */ /* 0x003fe20003800000 */
.L_x_14428:
[----:B------:R-:W-:Y:S02]  /*224a0*/  MOV R12, 0x8 ;  /* 0x00000008000c7802 */ /* 0x000fe40000000f00 */
[----:B------:R-:W-:-:S05]  /*224b0*/  SEL R3, R14, RZ, P3 ;  /* 0x000000ff0e037207 */ /* 0x000fca0001800000 */
[----:B------:R-:W-:-:S04]  /*224c0*/  IMAD.IADD R3, R2, 0x1, R3 ;  /* 0x0000000102037824 */ /* 0x000fc800078e0203 */
[----:B------:R-:W-:-:S07]  /*224d0*/  IMAD.MOV.U32 R13, RZ, RZ, R3 ;  /* 0x000000ffff0d7224 */ /* 0x000fce00078e0003 */
[----:B------:R-:W-:Y:S05]  /*224e0*/  WARPSYNC.COLLECTIVE R15, `(.L_x_14429) ;  /* 0x000000000f087348 */ /* 0x000fea0003c00000 */
[----:B------:R0:W1:Y:S02]  /*224f0*/  SHFL.UP P6, R14, R13, R12, R11 ;  /* 0x0400000c0d0e7389 */ /* 0x00006400000c000b */
[----:B01----:R-:W-:Y:S01]  /*22500*/  ENDCOLLECTIVE ;  /* 0x000000000000791b */ /* 0x003fe20003800000 */
.L_x_14429:
[----:B------:R-:W-:Y:S01]  /*22510*/  IMAD.MOV.U32 R12, RZ, RZ, 0x10 ;  /* 0x00000010ff0c7424 */ /* 0x000fe200078e00ff */
[----:B------:R-:W-:-:S05]  /*22520*/  SEL R4, R14, RZ, P4 ;  /* 0x000000ff0e047207 */ /* 0x000fca0002000000 */
[----:B------:R-:W-:-:S04]  /*22530*/  IMAD.IADD R4, R3, 0x1, R4 ;  /* 0x0000000103047824 */ /* 0x000fc800078e0204 */
[----:B------:R-:W-:-:S07]  /*22540*/  IMAD.MOV.U32 R13, RZ, RZ, R4 ;  /* 0x000000ffff0d7224 */ /* 0x000fce00078e0004 */
[----:B------:R-:W-:Y:S05]  /*22550*/  WARPSYNC.COLLECTIVE R15, `(.L_x_14430) ;  /* 0x000000000f087348 */ /* 0x000fea0003c00000 */
[----:B------:R0:W1:Y:S02]  /*22560*/  SHFL.UP P6, R14, R13, R12, R11 ;  /* 0x0400000c0d0e7389 */ /* 0x00006400000c000b */
[----:B01----:R-:W-:Y:S01]  /*22570*/  ENDCOLLECTIVE ;  /* 0x000000000000791b */ /* 0x003fe20003800000 */
.L_x_14430:
        /* <DEDUP_REMOVED lines=8> */
.L_x_14431:
[----:B------:R-:W-:Y:S05]  /*22600*/  BRA `(.L_x_14432) ;  /* 0xffffffc4006c7947 */ /* 0x000fea000383ffff */
.L_x_14310:
[----:B------:R-:W-:Y:S01]  /*22610*/  BSSY B0, `(.L_x_14433) ;  /* 0x0000006000007945 */ /* 0x000fe20003800000 */
[----:B------:R-:W-:Y:S01]  /*22620*/  PLOP3.LUT P6, PT, P6, PT, PT, 0x8, 0x0 ;  /* 0x000000000000781c */ /* 0x000fe200037ce170 */
[----:B------:R-:W-:-:S12]  /*22630*/  IMAD.MOV.U32 R15, RZ, RZ, -0x1 ;  /* 0xffffffffff0f7424 */ /* 0x000fd800078e00ff */
[----:B01----:R-:W-:Y:S05]  /*22640*/  WARPSYNC.COLLECTIVE R15, `(.L_x_14434) ;  /* 0x000000000f087348 */ /* 0x003fea0003c00000 */
[----:B------:R-:W-:Y:S01]  /*22650*/  VOTE.ANY R14, PT, P6 ;  /* 0x00000000000e7806 */ /* 0x000fe200030e0100 */
[----:B01----:R-:W-:Y:S06]  /*22660*/  ENDCOLLECTIVE ;  /* 0x000000000000791b */ /* 0x003fec0003800000 */
.L_x_14434:
[----:B------:R-:W-:Y:S05]  /*22670*/  BSYNC B0 ;  /* 0x0000000000007941 */ /* 0x000fea0003800000 */
.L_x_14433:
[----:B------:R-:W-:Y:S01]  /*22680*/  IMAD.MOV.U32 R2, RZ, RZ, R14 ;  /* 0x000000ffff027224 */ /* 0x000fe200078e000e */
[----:B------:R-:W-:Y:S01]  /*22690*/  MOV R11, 0x1f ;  /* 0x0000001f000b7802 */ /* 0x000fe20000000f00 */
[----:B------:R-:W-:Y:S02]  /*226a0*/  IMAD.MOV.U32 R13, RZ, RZ, R17 ;  /* 0x000000ffff0d7224 */ /* 0x000fe400078e0011 */
[----:B------:R-:W0:Y:S01]  /*226b0*/  POPC R6, R2 ;  /* 0x0000000200067309 */ /* 0x000e220000000000 */
[----:B------:R-:W-:Y:S02]  /*226c0*/  IMAD.MOV.U32 R15, RZ, RZ, -0x1 ;  /* 0xffffffffff0f7424 */ /* 0x000fe400078e00ff */
[----:B0-----:R-:W-:-:S07]  /*226d0*/  IMAD.MOV.U32 R12, RZ, RZ, R6 ;  /* 0x000000ffff0c7224 */ /* 0x001fce00078e0006 */
[----:B------:R-:W-:Y:S05]  /*226e0*/  WARPSYNC.COLLECTIVE R15, `(.L_x_14435) ;  /* 0x000000000f087348 */ /* 0x000fea0003c00000 */
[----:B------:R0:W1:Y:S02]  /*226f0*/  SHFL.IDX P6, R14, R13, R12, R11 ;  /* 0x0000000c0d0e7389 */ /* 0x00006400000c000b */
[----:B01----:R-:W-:Y:S01]  /*22700*/  ENDCOLLECTIVE ;  /* 0x000000000000791b */ /* 0x003fe20003800000 */
.L_x_14435:
[----:B------:R-:W-:Y:S01]  /*22710*/  IMAD.MOV.U32 R17, RZ, RZ, R14 ;  /* 0x000000ffff117224 */ /* 0x000fe200078e000e */
[----:B------:R-:W-:Y:S06]  /*22720*/  BRA `(.L_x_14436) ;  /* 0xffffffc4005c7947 */ /* 0x000fec000383ffff */
.L_x_14312:
[----:B------:R-:W-:Y:S01]  /*22730*/  BSSY B0, `(.L_x_14437) ;  /* 0x0000007000007945 */ /* 0x000fe20003800000 */
[----:B------:R-:W-:Y:S02]  /*22740*/  IMAD.MOV.U32 R13, RZ, RZ, R3 ;  /* 0x000000ffff0d7224 */ /* 0x000fe400078e0003 */
[----:B------:R-:W-:Y:S02]  /*22750*/  IMAD.MOV.U32 R11, RZ, RZ, 0x1f ;  /* 0x0000001fff0b7424 */ /* 0x000fe400078e00ff */
[----:B------:R-:W-:-:S07]  /*22760*/  IMAD.MOV.U32 R15, RZ, RZ, -0x1 ;  /* 0xffffffffff0f7424 */ /* 0x000fce00078e00ff */
[----:B-123--:R-:W-:Y:S05]  /*22770*/  WARPSYNC.COLLECTIVE R15, `(.L_x_14438) ;  /* 0x000000000f087348 */ /* 0x00efea0003c00000 */
[----:B------:R0:W4:Y:S02]  /*22780*/  SHFL.IDX P6, R14, R13, R12, R11 ;  /* 0x0000000c0d0e7389 */ /* 0x00012400000c000b */
[----:B01234-:R-:W-:Y:S01]  /*22790*/  ENDCOLLECTIVE ;  /* 0x000000000000791b */ /* 0x01ffe20003800000 */
.L_x_14438:
[----:B------:R-:W-:Y:S05]  /*227a0*/  BSYNC B0 ;  /* 0x0000000000007941 */ /* 0x000fea0003800000 */
.L_x_14437:
[----:B------:R-:W-:Y:S05]  /*227b0*/  BRA `(.L_x_14311) ;  /* 0xffffffc400547947 */ /* 0x000fea000383ffff */
.L_x_14316:
[----:B0-----:R0:W2:Y:S02]  /*227c0*/  SYNCS.PHASECHK.TRANS64.TRYWAIT P0, [R9+URZ+0x16820], R0 ;  /* 0x01682000090075a7 */ /* 0x0010a4000800017f */
[----:B--2---:R-:W-:Y:S05]  /*227d0*/  @!P0 NANOSLEEP.SYNCS 0x989680 ;  /* 0x009896800000895d */ /* 0x004fea0003900000 */
[----:B------:R-:W2:Y:S02]  /*227e0*/  @!P0 SYNCS.PHASECHK.TRANS64 P0, [R9+URZ+0x16820], R0 ;  /* 0x01682000090085a7 */ /* 0x000ea4000800007f */
[----:B--2---:R-:W-:Y:S05]  /*227f0*/  @!P0 BRA `(.L_x_14316) ;  /* 0xfffffffc00f08947 */ /* 0x004fea000383ffff */
[----:B------:R-:W-:Y:S05]  /*22800*/  BRA `(.L_x_14439) ;  /* 0xffffffc800cc7947 */ /* 0x000fea000383ffff */
.L_x_14317:
        /* <DEDUP_REMOVED lines=11> */
.L_x_14441:
[----:B------:R-:W-:Y:S05]  /*228c0*/  BSYNC B0 ;  /* 0x0000000000007941 */ /* 0x000fea0003800000 */
.L_x_14440:
[----:B------:R-:W-:Y:S05]  /*228d0*/  BRA `(.L_x_14442) ;  /* 0xffffffc800b47947 */ /* 0x000fea000383ffff */
.L_x_14318:
[----:B------:R-:W-:Y:S01]  /*228e0*/  BSSY B0, `(.L_x_14443) ;  /* 0x0000006000007945 */ /* 0x000fe20003800000 */
[----:B------:R-:W-:-:S07]  /*228f0*/  IMAD.MOV.U32 R15, RZ, RZ, -0x1 ;  /* 0xffffffffff0f7424 */ /* 0x000fce00078e00ff */
[----:B01----:R-:W-:Y:S05]  /*22900*/  WARPSYNC.COLLECTIVE R15, `(.L_x_14444) ;  /* 0x000000000f0c7348 */ /* 0x003fea0003c00000 */
[----:B------:R-:W-:Y:S02]  /*22910*/  ELECT P6, UR62, PT ;  /* 0x00000000003e782f */ /* 0x000fe400038c0000 */
[----:B------:R-:W-:Y:S01]  /*22920*/  MOV R14, UR62 ;  /* 0x0000003e000e7c02 */ /* 0x000fe20008000f00 */
[----:B01----:R-:W-:Y:S10]  /*22930*/  ENDCOLLECTIVE ;  /* 0x000000000000791b */ /* 0x003ff40003800000 */
.L_x_14444:
[----:B------:R-:W-:Y:S05]  /*22940*/  BSYNC B0 ;  /* 0x0000000000007941 */ /* 0x000fea0003800000 */
.L_x_14443:
[----:B------:R-:W-:Y:S05]  /*22950*/  BRA `(.L_x_14445) ;  /* 0xffffffc800a87947 */ /* 0x000fea000383ffff */
.L_x_14320:
[----:B0-----:R0:W2:Y:S02]  /*22960*/  SYNCS.PHASECHK.TRANS64.TRYWAIT P0, [R5+URZ], R4 ;  /* 0x00000004050075a7 */ /* 0x0010a4000800017f */
[----:B--2---:R-:W-:Y:S05]  /*22970*/  @!P0 NANOSLEEP.SYNCS 0x989680 ;  /* 0x009896800000895d */ /* 0x004fea0003900000 */
[----:B------:R-:W2:Y:S02]  /*22980*/  @!P0 SYNCS.PHASECHK.TRANS64 P0, [R5+URZ], R4 ;  /* 0x00000004050085a7 */ /* 0x000ea4000800007f */
[----:B--2---:R-:W-:Y:S05]  /*22990*/  @!P0 BRA `(.L_x_14320) ;  /* 0xfffffffc00f08947 */ /* 0x004fea000383ffff */
[----:B------:R-:W-:Y:S05]  /*229a0*/  BRA `(.L_x_14446) ;  /* 0xffffffc800dc7947 */ /* 0x000fea000383ffff */
.L_x_14321:
[----:B--2---:R2:W3:Y:S02]  /*229b0*/  SYNCS.PHASECHK.TRANS64.TRYWAIT P0, [R3+URZ], R2 ;  /* 0x00000002030075a7 */ /* 0x0044e4000800017f */
[----:B---3--:R-:W-:Y:S05]  /*229c0*/  @!P0 NANOSLEEP.SYNCS 0x989680 ;  /* 0x009896800000895d */ /* 0x008fea0003900000 */
[----:B------:R-:W3:Y:S02]  /*229d0*/  @!P0 SYNCS.PHASECHK.TRANS64 P0, [R3+URZ], R2 ;  /* 0x00000002030085a7 */ /* 0x000ee4000800007f */
[----:B---3--:R-:W-:Y:S05]  /*229e0*/  @!P0 BRA `(.L_x_14321) ;  /* 0xfffffffc00f08947 */ /* 0x008fea000383ffff */
[----:B------:R-:W-:Y:S05]  /*229f0*/  BRA `(.L_x_14447) ;  /* 0xffffffc800d07947 */ /* 0x000fea000383ffff */
.L_x_14323:
[----:B---3--:R3:W4:Y:S02]  /*22a00*/  SYNCS.PHASECHK.TRANS64.TRYWAIT P0, [R23+URZ], R4 ;  /* 0x00000004170075a7 */ /* 0x008724000800017f */
[----:B----4-:R-:W-:Y:S05]  /*22a10*/  @!P0 NANOSLEEP.SYNCS 0x989680 ;  /* 0x009896800000895d */ /* 0x010fea0003900000 */
[----:B------:R-:W4:Y:S02]  /*22a20*/  @!P0 SYNCS.PHASECHK.TRANS64 P0, [R23+URZ], R4 ;  /* 0x00000004170085a7 */ /* 0x000f24000800007f */
[----:B----4-:R-:W-:Y:S05]  /*22a30*/  @!P0 BRA `(.L_x_14323) ;  /* 0xfffffffc00f08947 */ /* 0x010fea000383ffff */
[----:B------:R-:W-:Y:S05]  /*22a40*/  BRA `(.L_x_14448) ;  /* 0xffffffc800d47947 */ /* 0x000fea000383ffff */
.L_x_14449:
        /* <DEDUP_REMOVED lines=11> */
.L_x_15337:


//--------------------- .text._ZN7cutlass13device_kernelIN5flash11enable_sm90INS1_16FlashAttnFwdSm90INS1_25CollectiveMainloopFwdSm90ILi2EN4cute5tupleIJNS5_1CILi1EEES8_S8_EEENS6_IJNS7_ILi192EEENS7_ILi128EEENS7_ILi64EEEEEELi64ENS_6half_tEfNS_4arch4Sm90ELb1ELb0ELb1ELb0ELb0ELb0ELb0ELb1ELb1ELb1ELb0ELb0EEENS1_21CollectiveEpilogueFwdINS6_IJSA_SC_SB_EEES9_SE_SG_Li384ELb0ELb1ELb0ELb0EEENS1_30DynamicPersistentTileSchedulerILi384ELi128ELb0ELb1ELb1EEEEEEEEEvNT_6ParamsE --------------------------
	.section	.text._ZN7cutlass13device_kernelIN5flash11enable_sm90INS1_16FlashAttnFwdSm90INS1_25CollectiveMainloopFwdSm90ILi2EN4cute5tupleIJNS5_1CILi1EEES8_S8_EEENS6_IJNS7_ILi192EEENS7_ILi128EEENS7_ILi64EEEEEELi64ENS_6half_tEfNS_4arch4Sm90ELb1ELb0ELb1ELb0ELb0ELb0ELb0ELb1ELb1ELb1ELb0ELb0EEENS1_21CollectiveEpilogueFwdINS6_IJSA_SC_SB_EEES9_SE_SG_Li384ELb0ELb1ELb0ELb0EEENS1_30DynamicPersistentTileSchedulerILi384ELi128ELb0ELb1ELb1EEEEEEEEEvNT_6ParamsE,"ax",@progbits
	.align	128
.text._ZN7cutlass13device_kernelIN5flash11enable_sm90INS1_16FlashAttnFwdSm90INS1_25CollectiveMainloopFwdSm90ILi2EN4cute5tupleIJNS5_1CILi1EEES8_S8_EEENS6_IJNS7_ILi192EEENS7_ILi128EEENS7_ILi64EEEEEELi64ENS_6half_tEfNS_4arch4Sm90ELb1ELb0ELb1ELb0ELb0ELb0ELb0ELb1ELb1ELb1ELb0ELb0EEENS1_21CollectiveEpilogueFwdINS6_IJSA_SC_SB_EEES9_SE_SG_Li384ELb0ELb1ELb0ELb0EEENS1_30DynamicPersistentTileSchedulerILi384ELi128ELb0ELb1ELb1EEEEEEEEEvNT_6ParamsE:
        .type           _ZN7cutlass13device_kernelIN5flash11enable_sm90INS1_16FlashAttnFwdSm90INS1_25CollectiveMainloopFwdSm90ILi2EN4cute5tupleIJNS5_1CILi1EEES8_S8_EEENS6_IJNS7_ILi192EEENS7_ILi128EEENS7_ILi64EEEEEELi64ENS_6half_tEfNS_4arch4Sm90ELb1ELb0ELb1ELb0ELb0ELb0ELb0ELb1ELb1ELb1ELb0ELb0EEENS1_21CollectiveEpilogueFwdINS6_IJSA_SC_SB_EEES9_SE_SG_Li384ELb0ELb1ELb0ELb0EEENS1_30DynamicPersistentTileSchedulerILi384ELi128ELb0ELb1ELb1EEEEEEEEEvNT_6ParamsE,@function
        .size           _ZN7cutlass13device_kernelIN5flash11enable_sm90INS1_16FlashAttnFwdSm90INS1_25CollectiveMainloopFwdSm90ILi2EN4cute5tupleIJNS5_1CILi1EEES8_S8_EEENS6_IJNS7_ILi192EEENS7_ILi128EEENS7_ILi64EEEEEELi64ENS_6half_tEfNS_4arch4Sm90ELb1ELb0ELb1ELb0ELb0ELb0ELb0ELb1ELb1ELb1ELb0ELb0EEENS1_21CollectiveEpilogueFwdINS6_IJSA_SC_SB_EEES9_SE_SG_Li384ELb0ELb1ELb0ELb0EEENS1_30DynamicPersistentTileSchedulerILi384ELi128ELb0ELb1ELb1EEEEEEEEEvNT_6ParamsE,(.L_x_15338 - _ZN7cutlass13device_kernelIN5flash11enable_sm90INS1_16FlashAttnFwdSm90INS1_25CollectiveMainloopFwdSm90ILi2EN4cute5tupleIJNS5_1CILi1EEES8_S8_EEENS6_IJNS7_ILi192EEENS7_ILi128EEENS7_ILi64EEEEEELi64ENS_6half_tEfNS_4arch4Sm90ELb1ELb0ELb1ELb0ELb0ELb0ELb0ELb1ELb1ELb1ELb0ELb0EEENS1_21CollectiveEpilogueFwdINS6_IJSA_SC_SB_EEES9_SE_SG_Li384ELb0ELb1ELb0ELb0EEENS1_30DynamicPersistentTileSchedulerILi384ELi128ELb0ELb1ELb1EEEEEEEEEvNT_6ParamsE)
        .other          _ZN7cutlass13device_kernelIN5flash11enable_sm90INS1_16FlashAttnFwdSm90INS1_25CollectiveMainloopFwdSm90ILi2EN4cute5tupleIJNS5_1CILi1EEES8_S8_EEENS6_IJNS7_ILi192EEENS7_ILi128EEENS7_ILi64EEEEEELi64ENS_6half_tEfNS_4arch4Sm90ELb1ELb0ELb1ELb0ELb0ELb0ELb0ELb1ELb1ELb1ELb0ELb0EEENS1_21CollectiveEpilogueFwdINS6_IJSA_SC_SB_EEES9_SE_SG_Li384ELb0ELb1ELb0ELb0EEENS1_30DynamicPersistentTileSchedulerILi384ELi128ELb0ELb1ELb1EEEEEEEEEvNT_6ParamsE,@"STO_CUDA_ENTRY STV_DEFAULT"
_ZN7cutlass13device_kernelIN5flash11enable_sm90INS1_16FlashAttnFwdSm90INS1_25CollectiveMainloopFwdSm90ILi2EN4cute5tupleIJNS5_1CILi1EEES8_S8_EEENS6_IJNS7_ILi192EEENS7_ILi128EEENS7_ILi64EEEEEELi64ENS_6half_tEfNS_4arch4Sm90ELb1ELb0ELb1ELb0ELb0ELb0ELb0ELb1ELb1ELb1ELb0ELb0EEENS1_21CollectiveEpilogueFwdINS6_IJSA_SC_SB_EEES9_SE_SG_Li384ELb0ELb1ELb0ELb0EEENS1_30DynamicPersistentTileSchedulerILi384ELi128ELb0ELb1ELb1EEEEEEEEEvNT_6ParamsE:
        /* <DEDUP_REMOVED lines=18> */
.L_x_14451:
[----:B------:R-:W-:Y:S05]  /*0120*/  BSYNC B0 ;  /* 0x0000000000007941 */ /* 0x000fea0003800000 */
.L_x_14450:
        /* <DEDUP_REMOVED lines=41> */
.L_x_14452:
        /* <DEDUP_REMOVED lines=22> */
.L_x_14453:
        /* <DEDUP_REMOVED lines=18> */
.L_x_14454:
        /* <DEDUP_REMOVED lines=22> */
.L_x_14455:
        /* <DEDUP_REMOVED lines=22> */
.L_x_14456:
[----:B------:R-:W-:Y:S01]  /*0900*/  PLOP3.LUT P0, PT, PT, PT, UP0, 0x80, 0x0 ;  /* 0x000000000000781c */ /* 0x000fe20003f0f008 */
[----:B------:R-:W-:Y:S01]  /*0910*/  UMOV UR38, 0x1 ;  /* 0x0000000100267882 */ /* 0x000fe20000000000 */
[----:B------:R-:W-:Y:S01]  /*0920*/  NOP ;  /* 0x0000000000007918 */ /* 0x000fe20000000000 */
[----:B------:R-:W-:Y:S01]  /*0930*/  USEL UR38, UR38, 0x2, !UP0 ;  /* 0x0000000226267887 */ /* 0x000fe2000c000000 */
[----:B------:R-:W-:Y:S01]  /*0940*/  ULDC.64 UR46, c[0x0][0x208] ;  /* 0x00008200002e7ab9 */ /* 0x000fe20000000a00 */
[----:B012-4-:R-:W-:Y:S08]  /*0950*/  BAR.SYNC.DEFER_BLOCKING 0x0 ;  /* 0x0000000000007b1d */ /* 0x017ff00000010000 */
[----:B------:R-:W-:Y:S05]  /*0960*/  @!P0 BRA `(.L_x_14457) ;  /* 0x000000a400688947 */ /* 0x000fea0003800000 */
.L_x_14458:
        /* <DEDUP_REMOVED lines=26> */
[C---:B------:R-:W-:Y:S01]  /*0b10*/  LOP3.LUT R4, R2.reuse, 0x3fffff0, RZ, 0xc0, !PT ;  /* 0x03fffff002047812 */ /* 0x040fe200078ec0ff */
        /* <DEDUP_REMOVED lines=11> */
[----:B------:R-:W-:Y:S02]  /*0bd0*/  SHF.R.S32.HI R6, RZ, 0x1f, R4 ;  /* 0x0000001fff067819 */ /* 0x000fe40000011404 */
[----:B------:R-:W-:Y:S02]  /*0be0*/  SHF.R.S32.HI R153, RZ, 0x7, R153 ;  /* 0x00000007ff997819 */ /* 0x000fe40000011499 */
[----:B------:R-:W-:Y:S02]  /*0bf0*/  LOP3.LUT R8, R8, 0xfffffffc, RZ, 0xc0, !PT ;  /* 0xfffffffc08087812 */ /* 0x000fe400078ec0ff */
[----:B------:R-:W-:Y:S02]  /*0c00*/  LEA.HI R6, R6, R5, RZ, 0x3 ;  /* 0x0000000506067211 */ /* 0x000fe400078f18ff */
[----:B------:R-:W-:Y:S01]  /*0c10*/  LEA R155, R2, R3, 0x3 ;  /* 0x00000003029b7211 */ /* 0x000fe200078e18ff */
[----:B------:R-:W-:Y:S01]  /*0c20*/  IMAD.IADD R8, R157, 0x1, -R8 ;  /* 0x000000019d087824 */ /* 0x000fe200078e0a08 */
[----:B------:R-:W-:Y:S01]  /*0c30*/  LEA.HI R0, R0, R157, RZ, 0x3 ;  /* 0x0000009d00007211 */ /* 0x000fe200078f18ff */
[----:B------:R-:W-:Y:S01]  /*0c40*/  IMAD.HI R2, R153, 0x55555556, RZ ;  /* 0x5555555699027827 */ /* 0x000fe200078e02ff */
[----:B------:R-:W-:-:S02]  /*0c50*/  LOP3.LUT R6, R6, 0xfffffff8, RZ, 0xc0, !PT ;  /* 0xfffffff806067812 */ /* 0x000fc400078ec0ff */
[----:B------:R-:W-:Y:S02]  /*0c60*/  LEA.HI R7, R7, R152, RZ, 0x5 ;  /* 0x0000009807077211 */ /* 0x000fe400078f28ff */
        /* <DEDUP_REMOVED lines=11> */
[----:B------:R-:W-:Y:S01]  /*0d20*/  IMAD.SHL.U32 R19, R18, 0x8, RZ ;  /* 0x0000000812137824 */ /* 0x000fe200078e00ff */
[----:B------:R-:W-:Y:S01]  /*0d30*/  IADD3 R16, R152, -R5, RZ ;  /* 0x8000000598107210 */ /* 0x000fe20007ffe0ff */
[----:B------:R-:W-:-:S02]  /*0d40*/  IMAD.IADD R3, R8, 0x1, -R3 ;  /* 0x0000000108037824 */ /* 0x000fc400078e0a03 */
[----:B------:R-:W-:Y:S01]  /*0d50*/  IMAD R154, R2, 0x40, R7 ;  /* 0x00000040029a7824 */ /* 0x000fe200078e0207 */
[----:B------:R-:W-:-:S03]  /*0d60*/  SHF.R.S32.HI R156, RZ, 0x1f, R19 ;  /* 0x0000001fff9c7819 */ /* 0x000fc60000011413 */
[----:B------:R-:W-:-:S07]  /*0d70*/  IMAD R17, R3, 0x8, R154 ;  /* 0x0000000803117824 */ /* 0x000fce00078e029a */
.L_x_14497:
        /* <DEDUP_REMOVED lines=21> */
.L_x_14459:
[----:B------:R-:W-:Y:S01]  /*0ed0*/  ULDC UR7, c[0x0][0xc54] ;  /* 0x0003150000077ab9 */ /* 0x000fe20000000800 */
[----:B------:R-:W-:Y:S01]  /*0ee0*/  UMOV UR6, UR9 ;  /* 0x0000000900067c82 */ /* 0x000fe20008000000 */
[----:B------:R-:W-:-:S11]  /*0ef0*/  UISETP.NE.AND UP0, UPT, UR7, 0x1, UPT ;  /* 0x000000010700788c */ /* 0x000fd6000bf05270 */
[----:B------:R-:W-:Y:S02]  /*0f00*/  @UP0 ULDC.64 UR10, c[0x0][0xc58] ;  /* 0x00031600000a0ab9 */ /* 0x000fe40000000a00 */
[----:B------:R-:W-:-:S04]  /*0f10*/  UIMAD.WIDE.U32 UR4, UR9, UR10, URZ ;  /* 0x0000000a090472a5 */ /* 0x000fc8000f8e003f */
[----:B------:R-:W-:-:S04]  /*0f20*/  @UP0 USHF.R.U32.HI UR6, URZ, UR11, UR5 ;  /* 0x0000000b3f060299 */ /* 0x000fc80008011605 */
[----:B------:R-:W-:-:S12]  /*0f30*/  UIMAD UR4, UR6, UR7, URZ ;  /* 0x00000007060472a4 */ /* 0x000fd8000f8e023f */
.L_x_14460:
        /* <DEDUP_REMOVED lines=16> */
[----:B------:R-:W-:Y:S01]  /*1040*/  UIMAD UR41, UR6, 0xc0, URZ ;  /* 0x000000c0062978a4 */ /* 0x000fe2000f8e023f */
[----:B------:R-:W-:Y:S01]  /*1050*/  CS2R R112, SRZ ;  /* 0x0000000000707805 */ /* 0x000fe2000001ff00 */
[----:B------:R-:W-:Y:S01]  /*1060*/  UIMAD UR10, UR8, UR10, UR4 ;  /* 0x0000000a080a72a4 */ /* 0x000fe2000f8e0204 */
[----:B------:R-:W-:Y:S01]  /*1070*/  CS2R R14, SRZ ;  /* 0x00000000000e7805 */ /* 0x000fe2000001ff00 */
[----:B------:R-:W-:Y:S01]  /*1080*/  UIADD3 UR6, UR41, 0xbf, URZ ;  /* 0x000000bf29067890 */ /* 0x000fe2000fffe03f */
[----:B------:R-:W-:Y:S01]  /*1090*/  IMAD.MOV.U32 R110, RZ, RZ, RZ ;  /* 0x000000ffff6e7224 */ /* 0x000fe200078e00ff */
[----:B------:R-:W-:Y:S01]  /*10a0*/  ULDC UR48, c[0x0][0x424] ;  /* 0x0001090000307ab9 */ /* 0x000fe20000000800 */
[----:B------:R-:W-:Y:S01]  /*10b0*/  ULDC UR7, c[0x0][0x288] ;  /* 0x0000a20000077ab9 */ /* 0x000fe20000000800 */
[----:B------:R-:W-:Y:S01]  /*10c0*/  USEL UR48, UR48, 0x1, UP0 ;  /* 0x0000000130307887 */ /* 0x000fe20008000000 */
[----:B------:R-:W-:Y:S01]  /*10d0*/  IMAD.MOV.U32 R21, RZ, RZ, RZ ;  /* 0x000000ffff157224 */ /* 0x000fe200078e00ff */
[----:B------:R-:W-:Y:S01]  /*10e0*/  @UP2 ULDC UR4, c[0x0][0x44c] ;  /* 0x0001130000042ab9 */ /* 0x000fe20000000800 */
[----:B------:R-:W-:Y:S01]  /*10f0*/  UIADD3 UR7, -UR7, 0x80, URZ ;  /* 0x0000008007077890 */ /* 0x000fe2000fffe13f */
[----:B------:R-:W-:Y:S01]  /*1100*/  CS2R R12, SRZ ;  /* 0x00000000000c7805 */ /* 0x000fe2000001ff00 */
[----:B------:R-:W-:Y:S01]  /*1110*/  UIMAD.WIDE.U32 UR4, UR6, UR4, URZ ;  /* 0x00000004060472a5 */ /* 0x000fe2000f8e003f */
[----:B------:R-:W-:Y:S01]  /*1120*/  IMAD.MOV.U32 R106, RZ, RZ, RZ ;  /* 0x000000ffff6a7224 */ /* 0x000fe200078e00ff */
[----:B------:R-:W-:Y:S01]  /*1130*/  ULDC UR9, c[0x0][0x2f0] ;  /* 0x0000bc0000097ab9 */ /* 0x000fe20000000800 */
[----:B------:R-:W-:Y:S01]  /*1140*/  @UP2 ULDC UR11, c[0x0][0x450] ;  /* 0x00011400000b2ab9 */ /* 0x000fe20000000800 */
[----:B------:R-:W-:Y:S01]  /*1150*/  UIMAD UR7, UR48, UR9, UR7 ;  /* 0x00000009300772a4 */ /* 0x000fe2000f8e0207 */
[----:B------:R-:W-:Y:S01]  /*1160*/  IMAD.MOV.U32 R25, RZ, RZ, RZ ;  /* 0x000000ffff197224 */ /* 0x000fe200078e00ff */
        /* <DEDUP_REMOVED lines=17> */
[----:B------:R-:W-:Y:S01]  /*1280*/  ULDC UR43, c[0x0][0xc48] ;  /* 0x00031200002b7ab9 */ /* 0x000fe20000000800 */
[----:B------:R-:W-:-:S02]  /*1290*/  UMOV UR42, UR10 ;  /* 0x0000000a002a7c82 */ /* 0x000fc40008000000 */
[----:B------:R-:W-:Y:S02]  /*12a0*/  UISETP.LT.AND UP0, UPT, UR49, UR7, UPT ;  /* 0x000000073100728c */ /* 0x000fe4000bf01270 */
[----:B------:R-:W-:Y:S02]  /*12b0*/  UISETP.NE.AND UP1, UPT, UR43, 0x1, UPT ;  /* 0x000000012b00788c */ /* 0x000fe4000bf25270 */
[----:B------:R-:W-:-:S04]  /*12c0*/  USEL UR49, UR49, UR7, UP0 ;  /* 0x0000000731317287 */ /* 0x000fc80008000000 */
[----:B------:R-:W-:-:S05]  /*12d0*/  UISETP.GE.AND UP0, UPT, UR49, 0x1, UPT ;  /* 0x000000013100788c */ /* 0x000fca000bf06270 */
[----:B------:R-:W-:Y:S01]  /*12e0*/  @UP1 ULDC UR8, c[0x0][0xc4c] ;  /* 0x0003130000081ab9 */ /* 0x000fe20000000800 */
[----:B------:R-:W-:Y:S01]  /*12f0*/  PLOP3.LUT P1, PT, PT, PT, UP0, 0x80, 0x0 ;  /* 0x000000000000781c */ /* 0x000fe20003f2f008 */
[----:B------:R-:W-:Y:S01]  /*1300*/  UIMAD.WIDE.U32 UR4, UR10, UR8, URZ ;  /* 0x000000080a0472a5 */ /* 0x000fe2000f8e003f */
[----:B------:R-:W-:-:S03]  /*1310*/  @UP1 ULDC UR6, c[0x0][0xc50] ;  /* 0x0003140000061ab9 */ /* 0x000fc60000000800 */
[----:B------:R-:W-:-:S04]  /*1320*/  @UP1 USHF.R.U32.HI UR42, URZ, UR6, UR5 ;  /* 0x000000063f2a1299 */ /* 0x000fc80008011605 */
[----:B------:R-:W-:-:S04]  /*1330*/  UIADD3 UR4, -UR42, URZ, URZ ;  /* 0x0000003f2a047290 */ /* 0x000fc8000fffe13f */
[----:B------:R-:W-:Y:S01]  /*1340*/  UIMAD UR43, UR43, UR4, UR10 ;  /* 0x000000042b2b72a4 */ /* 0x000fe2000f8e020a */
[----:B------:R-:W-:Y:S11]  /*1350*/  @!P1 BRA `(.L_x_14461) ;  /* 0x0000008400c49947 */ /* 0x000ff60003800000 */
        /* <DEDUP_REMOVED lines=31> */
.L_x_14462:
        /* <DEDUP_REMOVED lines=9> */
.L_x_14589:
[----:B------:R-:W-:Y:S05]  /*15e0*/  @!P0 BRA `(.L_x_14464) ;  /* 0x0000000000048947 */ /* 0x000fea0003800000 */
[----:B------:R-:W-:Y:S01]  /*15f0*/  BPT.TRAP 0x1 ;  /* 0x000000040000795c */ /* 0x000fe20000300000 */
.L_x_14464:
[----:B0-----:R-:W-:Y:S02]  /*1600*/  IMAD.U32 R0, RZ, RZ, UR39 ;  /* 0x00000027ff007e24 */ /* 0x001fe4000f8e00ff */
[----:B------:R-:W-:-:S03]  /*1610*/  IMAD.U32 R3, RZ, RZ, UR37 ;  /* 0x00000025ff037e24 */ /* 0x000fc6000f8e00ff */
[----:B------:R-:W-:Y:S02]  /*1620*/  LEA R0, R0, UR45, 0x3 ;  /* 0x0000002d00007c11 */ /* 0x000fe4000f8e18ff */
[----:B------:R-:W-:-:S04]  /*1630*/  SHF.L.U32 R3, R3, 0x1f, RZ ;  /* 0x0000001f03037819 */ /* 0x000fc800000006ff */
[----:B------:R0:W1:Y:S01]  /*1640*/  SYNCS.PHASECHK.TRANS64.TRYWAIT P2, [R0+URZ+0x16830], R3 ;  /* 0x01683003000075a7 */ /* 0x000062000804017f */
[----:B------:R-:W-:Y:S05]  /*1650*/  @!P0 BRA `(.L_x_14465) ;  /* 0x0000000000048947 */ /* 0x000fea0003800000 */
[----:B------:R-:W-:Y:S01]  /*1660*/  BPT.TRAP 0x1 ;  /* 0x000000040000795c */ /* 0x000fe20000300000 */
.L_x_14465:
[----:B------:R-:W2:Y:S02]  /*1670*/  S2R R2, SR_TID.X ;  /* 0x0000000000027919 */ /* 0x000ea40000002100 */
[----:B--2---:R-:W-:Y:S01]  /*1680*/  LOP3.LUT P1, RZ, R2, 0x7f, RZ, 0xc0, !PT ;  /* 0x0000007f02ff7812 */ /* 0x004fe2000782c0ff */
[----:B-1----:R-:W-:-:S12]  /*1690*/  @P2 BRA `(.L_x_14466) ;  /* 0x0000000000082947 */ /* 0x002fd80003800000 */
[----:B------:R-:W1:Y:S02]  /*16a0*/  SYNCS.PHASECHK.TRANS64.TRYWAIT P2, [R0+URZ+0x16830], R3 ;  /* 0x01683003000075a7 */ /* 0x000e64000804017f */
[----:B-1----:R-:W-:Y:S05]  /*16b0*/  @!P2 BRA `(.L_x_14467) ;  /* 0x000000d40074a947 */ /* 0x002fea0003800000 */
.L_x_14466:
        /* <DEDUP_REMOVED lines=34> */
[----:B------:R-:W-:Y:S01]  /*18e0*/  ULDC UR24, c[0x0][0x988] ;  /* 0x0002620000187ab9 */ /* 0x000fe20000000800 */
[----:B------:R-:W-:Y:S01]  /*18f0*/  UIADD3 UR26, UR49, -0x2, URZ ;  /* 0xfffffffe311a7890 */ /* 0x000fe2000fffe03f */
[----:B------:R-:W-:-:S02]  /*1900*/  CS2R R102, SRZ ;  /* 0x0000000000667805 */ /* 0x000fc4000001ff00 */
[----:B------:R-:W-:Y:S02]  /*1910*/  CS2R R100, SRZ ;  /* 0x0000000000647805 */ /* 0x000fe4000001ff00 */
        /* <DEDUP_REMOVED lines=11> */
[----:B------:R-:W-:-:S04]  /*19d0*/  @UP0 ULDC UR6, c[0x0][0x450] ;  /* 0x0001140000060ab9 */ /* 0x000fc80000000800 */
[----:B------:R-:W-:Y:S01]  /*19e0*/  @P2 SHF.R.U32.HI R6, RZ, UR6, R2 ;  /* 0x00000006ff062c19 */ /* 0x000fe20008011602 */
[----:B------:R-:W-:Y:S02]  /*19f0*/  UMOV UR6, 0xffffff80 ;  /* 0xffffff8000067882 */ /* 0x000fe40000000000 */
[----:B------:R-:W-:Y:S02]  /*1a00*/  UIMAD UR6, UR49, UR6, 0x80 ;  /* 0x00000080310674a4 */ /* 0x000fe4000f8e0206 */
[----:B------:R-:W0:Y:S02]  /*1a10*/  SHFL.IDX PT, R3, R6, 0x1, 0x1c1f ;  /* 0x003c1f0006037f89 */ /* 0x000e2400000e0000 */
[----:B------:R-:W-:Y:S02]  /*1a20*/  UIADD3 UR7, UR6, 0x1, URZ ;  /* 0x0000000106077890 */ /* 0x000fe4000fffe03f */
[----:B------:R-:W1:Y:S01]  /*1a30*/  SHFL.IDX PT, R6, R6, RZ, 0x1c1f ;  /* 0x001c1fff06067589 */ /* 0x000e6200000e0000 */
[----:B------:R-:W-:-:S02]  /*1a40*/  WARPGROUP.DEPBAR.LE gsb0, 0x0 ;  /* 0x00008000000079c5 */ /* 0x000fc40000010000 */
[----:B------:R-:W-:-:S06]  /*1a50*/  WARPGROUP.ARRIVE ;  /* 0x00000000000079c5 */ /* 0x000fcc0000000000 */
[----:B------:R-:W-:Y:S01]  /*1a60*/  HGMMA.64x128x16.F32 R24, gdesc[UR8], R24, gsb0 ;  /* 0x01e00000081879f0 */ /* 0x000fe20008000818 */
[----:B------:R-:W-:Y:S01]  /*1a70*/  ULDC UR10, c[0x0][0x9d8] ;  /* 0x00027600000a7ab9 */ /* 0x000fe20000000800 */
[----:B------:R-:W-:Y:S02]  /*1a80*/  ULDC UR11, c[0x0][0x2f0] ;  /* 0x0000bc00000b7ab9 */ /* 0x000fe40000000800 */
[----:B------:R-:W-:Y:S01]  /*1a90*/  UIMAD UR6, UR48, UR11, UR6 ;  /* 0x0000000b300672a4 */ /* 0x000fe2000f8e0206 */
[----:B------:R-:W-:Y:S02]  /*1aa0*/  WARPGROUP.DEPBAR.LE gsb0, 0x0 ;  /* 0x00008000000079c5 */ /* 0x000fe40000010000 */
[----:B------:R-:W-:-:S06]  /*1ab0*/  WARPGROUP.ARRIVE ;  /* 0x00000000000079c5 */ /* 0x000fcc0000000000 */
[----:B------:R-:W-:Y:S01]  /*1ac0*/  HGMMA.64x128x16.F32 R24, gdesc[UR12], R24, gsb0 ;  /* 0x01e000000c1879f0 */ /* 0x000fe20008000818 */
[----:B------:R-:W-:Y:S02]  /*1ad0*/  ULDC UR14, c[0x0][0x288] ;  /* 0x0000a200000e7ab9 */ /* 0x000fe40000000800 */
[----:B------:R-:W-:Y:S02]  /*1ae0*/  WARPGROUP.DEPBAR.LE gsb0, 0x0 ;  /* 0x00008000000079c5 */ /* 0x000fe40000010000 */
[----:B------:R-:W-:Y:S01]  /*1af0*/  FMUL.FTZ R88, R29, UR10 ;  /* 0x0000000a1d587c20 */ /* 0x000fe20008410000 */
[----:B------:R-:W-:Y:S01]  /*1b00*/  FMUL.FTZ R29, R37, UR10 ;  /* 0x0000000a251d7c20 */ /* 0x000fe20008410000 */
[----:B------:R-:W-:Y:S01]  /*1b10*/  FMUL.FTZ R47, R47, UR10 ;  /* 0x0000000a2f2f7c20 */ /* 0x000fe20008410000 */
[----:B------:R-:W-:Y:S02]  /*1b20*/  IMAD.U32 R37, RZ, RZ, UR7 ;  /* 0x00000007ff257e24 */ /* 0x000fe4000f8e00ff */
[----:B------:R-:W-:Y:S01]  /*1b30*/  FMUL.FTZ R26, R26, UR10 ;  /* 0x0000000a1a1a7c20 */ /* 0x000fe20008410000 */
[----:B------:R-:W-:Y:S01]  /*1b40*/  FMUL.FTZ R27, R27, UR10 ;  /* 0x0000000a1b1b7c20 */ /* 0x000fe20008410000 */
[----:B------:R-:W-:Y:S01]  /*1b50*/  FMUL.FTZ R5, R56, UR10 ;  /* 0x0000000a38057c20 */ /* 0x000fe20008410000 */
[----:B------:R2:W-:Y:S01]  /*1b60*/  MUFU.TANH R9, R47 ;  /* 0x0000002f00097308 */ /* 0x0005e20000002400 */
[----:B------:R-:W-:-:S02]  /*1b70*/  IMAD R56, R16, -0x2, R37 ;  /* 0xfffffffe10387824 */ /* 0x000fc400078e0225 */
[----:B------:R-:W-:Y:S01]  /*1b80*/  FMUL.FTZ R30, R30, UR10 ;  /* 0x0000000a1e1e7c20 */ /* 0x000fe20008410000 */
[----:B------:R-:W-:Y:S01]  /*1b90*/  FMUL.FTZ R2, R55, UR10 ;  /* 0x0000000a37027c20 */ /* 0x000fe20008410000 */
[----:B------:R-:W-:Y:S01]  /*1ba0*/  MOV R55, UR6 ;  /* 0x0000000600377c02 */ /* 0x000fe20008000f00 */
[----:B------:R-:W-:Y:S01]  /*1bb0*/  FMUL.FTZ R31, R31, UR10 ;  /* 0x0000000a1f1f7c20 */ /* 0x000fe20008410000 */
[----:B------:R-:W-:Y:S01]  /*1bc0*/  FMUL.FTZ R8, R25, UR10 ;  /* 0x0000000a19087c20 */ /* 0x000fe20008410000 */
[----:B------:R-:W-:Y:S01]  /*1bd0*/  FMUL.FTZ R34, R34, UR10 ;  /* 0x0000000a22227c20 */ /* 0x000fe20008410000 */
[----:B------:R-:W3:Y:S01]  /*1be0*/  MUFU.TANH R26, R26 ;  /* 0x0000001a001a7308 */ /* 0x000ee20000002400 */
[----:B--2---:R-:W-:Y:S02]  /*1bf0*/  IMAD.U32 R47, RZ, RZ, UR11 ;  /* 0x0000000bff2f7e24 */ /* 0x004fe4000f8e00ff */
[----:B------:R-:W-:Y:S01]  /*1c00*/  FMUL.FTZ R25, R41, UR10 ;  /* 0x0000000a29197c20 */ /* 0x000fe20008410000 */
[----:B------:R-:W-:-:S02]  /*1c10*/  IMAD R55, R16, -0x2, R55 ;  /* 0xfffffffe10377824 */ /* 0x000fc400078e0237 */
[----:B------:R-:W-:Y:S01]  /*1c20*/  FMUL.FTZ R35, R35, UR10 ;  /* 0x0000000a23237c20 */ /* 0x000fe20008410000 */
[----:B------:R-:W-:Y:S02]  /*1c30*/  IMAD R56, R47, UR48, R56 ;  /* 0x000000302f387c24 */ /* 0x000fe4000f8e0238 */
[----:B------:R-:W-:Y:S01]  /*1c40*/  FMUL.FTZ R38, R38, UR10 ;  /* 0x0000000a26267c20 */ /* 0x000fe20008410000 */
[----:B------:R-:W-:Y:S01]  /*1c50*/  FMUL.FTZ R59, R59, UR10 ;  /* 0x0000000a3b3b7c20 */ /* 0x000fe20008410000 */
[----:B------:R-:W2:Y:S01]  /*1c60*/  MUFU.TANH R27, R27 ;  /* 0x0000001b001b7308 */ /* 0x000ea20000002400 */
[----:B------:R-:W-:Y:S01]  /*1c70*/  FMUL.FTZ R89, R32, UR10 ;  /* 0x0000000a20597c20 */ /* 0x000fe20008410000 */
[----:B0-----:R-:W-:Y:S01]  /*1c80*/  IADD3 R4, R3, -UR14, R56 ;  /* 0x8000000e03047c10 */ /* 0x001fe2000fffe038 */
        /* <DEDUP_REMOVED lines=30> */
[----:B----4-:R-:W-:Y:S01]  /*1e70*/  VIMNMX R2, R55, R4, PT ;  /* 0x0000000437027248 */ /* 0x010fe20003fe0100 */
[----:B------:R-:W-:Y:S01]  /*1e80*/  FMUL.FTZ R79, R79, UR10 ;  /* 0x0000000a4f4f7c20 */ /* 0x000fe20008410000 */
[----:B------:R-:W-:Y:S01]  /*1e90*/  FMUL.FTZ R82, R82, UR10 ;  /* 0x0000000a52527c20 */ /* 0x000fe20008410000 */
[----:B------:R-:W-:Y:S01]  /*1ea0*/  FMUL.FTZ R83, R83, UR10 ;  /* 0x0000000a53537c20 */ /* 0x000fe20008410000 */
[----:B------:R-:W-:Y:S01]  /*1eb0*/  ISETP.GT.AND P3, PT, R2, RZ, PT ;  /* 0x000000ff0200720c */ /* 0x000fe20003f64270 */
[----:B------:R-:W-:Y:S01]  /*1ec0*/  FMUL.FTZ R86, R86, UR10 ;  /* 0x0000000a56567c20 */ /* 0x000fe20008410000 */
[C---:B------:R-:W-:Y:S01]  /*1ed0*/  ISETP.GT.AND P4, PT, R2.reuse, 0x1, PT ;  /* 0x000000010200780c */ /* 0x040fe20003f84270 */
[----:B------:R-:W4:Y:S01]  /*1ee0*/  MUFU.TANH R35, R35 ;  /* 0x0000002300237308 */ /* 0x000f220000002400 */
[----:B------:R-:W-:Y:S01]  /*1ef0*/  ISETP.GT.AND P5, PT, R2, 0x8, PT ;  /* 0x000000080200780c */ /* 0x000fe20003fa4270 */
[----:B------:R-:W-:Y:S01]  /*1f00*/  FMUL.FTZ R87, R87, UR10 ;  /* 0x0000000a57577c20 */ /* 0x000fe20008410000 */
[----:B---3--:R-:W-:Y:S01]  /*1f10*/  FSEL R93, R26, -INF , P3 ;  /* 0xff8000001a5d7808 */ /* 0x008fe20001800000 */
[----:B------:R-:W-:Y:S01]  /*1f20*/  FMUL.FTZ R21, R44, UR10 ;  /* 0x0000000a2c157c20 */ /* 0x000fe20008410000 */
[----:B--2---:R-:W-:Y:S01]  /*1f30*/  FSEL R91, R27, -INF , P4 ;  /* 0xff8000001b5b7808 */ /* 0x004fe20002000000 */
[----:B------:R-:W-:Y:S01]  /*1f40*/  FMUL.FTZ R28, R28, UR10 ;  /* 0x0000000a1c1c7c20 */ /* 0x000fe20008410000 */
[C---:B------:R-:W-:Y:S01]  /*1f50*/  ISETP.GT.AND P3, PT, R2.reuse, 0x9, PT ;  /* 0x000000090200780c */ /* 0x040fe20003f64270 */
[----:B------:R-:W2:Y:S01]  /*1f60*/  MUFU.TANH R38, R38 ;  /* 0x0000002600267308 */ /* 0x000ea20000002400 */
[----:B------:R-:W-:Y:S01]  /*1f70*/  FMNMX.FTZ R4, R93, R91, !PT ;  /* 0x0000005b5d047209 */ /* 0x000fe20007810000 */
[----:B------:R-:W-:Y:S01]  /*1f80*/  FMUL.FTZ R33, R33, UR10 ;  /* 0x0000000a21217c20 */ /* 0x000fe20008410000 */
[C---:B------:R-:W-:Y:S01]  /*1f90*/  ISETP.GT.AND P4, PT, R2.reuse, 0x10, PT ;  /* 0x000000100200780c */ /* 0x040fe20003f84270 */
[----:B------:R3:W-:Y:S01]  /*1fa0*/  @!P1 SYNCS.ARRIVE.TRANS64.RED.A1T0 RZ, [R0+URZ], RZ ;  /* 0x000000ff00ff99a7 */ /* 0x0007e2000810043f */
[----:B0-----:R-:W-:Y:S01]  /*1fb0*/  FSEL R57, R31, -INF , P3 ;  /* 0xff8000001f397808 */ /* 0x001fe20001800000 */
[----:B------:R-:W-:Y:S01]  /*1fc0*/  @UP0 ULDC UR6, c[0x0][0x44c] ;  /* 0x0001130000060ab9 */ /* 0x000fe20000000800 */
[----:B------:R-:W-:Y:S01]  /*1fd0*/  ISETP.GT.AND P3, PT, R2, 0x11, PT ;  /* 0x000000110200780c */ /* 0x000fe20003f64270 */
[----:B------:R0:W-:Y:S01]  /*1fe0*/  MUFU.TANH R36, R59 ;  /* 0x0000003b00247308 */ /* 0x0001e20000002400 */
[----:B-----5:R-:W-:Y:S01]  /*1ff0*/  FSEL R53, R34, -INF , P4 ;  /* 0xff80000022357808 */ /* 0x020fe20002000000 */
[----:B------:R-:W-:Y:S01]  /*2000*/  UIMAD.WIDE.U32 UR6, UR41, UR6, URZ ;  /* 0x00000006290672a5 */ /* 0x000fe2000f8e003f */
[----:B------:R-:W-:Y:S01]  /*2010*/  ISETP.GT.AND P4, PT, R2, 0x18, PT ;  /* 0x000000180200780c */ /* 0x000fe20003f84270 */
[----:B------:R-:W-:Y:S01]  /*2020*/  UIMAD UR11, UR48, UR11, -UR14 ;  /* 0x0000000b300b72a4 */ /* 0x000fe2000f8e0a0e */
[----:B----4-:R-:W-:-:S02]  /*2030*/  FSEL R52, R35, -INF , P3 ;  /* 0xff80000023347808 */ /* 0x010fc40001800000 */
[----:B------:R-:W-:Y:S01]  /*2040*/  ISETP.GT.AND P3, PT, R2, 0x19, PT ;  /* 0x000000190200780c */ /* 0x000fe20003f64270 */
[----:B------:R-:W-:Y:S01]  /*2050*/  MUFU.TANH R39, R39 ;  /* 0x0000002700277308 */ /* 0x000fe20000002400 */
[----:B0-----:R-:W-:-:S04]  /*2060*/  FSEL R59, R30, -INF , P5 ;  /* 0xff8000001e3b7808 */ /* 0x001fc80002800000 */
[----:B------:R-:W-:-:S03]  /*2070*/  FMNMX.FTZ R4, R59, R4, !PT ;  /* 0x000000043b047209 */ /* 0x000fc60007810000 */
[----:B------:R-:W0:Y:S01]  /*2080*/  MUFU.TANH R42, R42 ;  /* 0x0000002a002a7308 */ /* 0x000e220000002400 */
[----:B------:R-:W-:-:S04]  /*2090*/  FMNMX.FTZ R4, R57, R4, !PT ;  /* 0x0000000439047209 */ /* 0x000fc80007810000 */
[----:B------:R-:W-:-:S03]  /*20a0*/  FMNMX.FTZ R3, R53, R4, !PT ;  /* 0x0000000435037209 */ /* 0x000fc60007810000 */
[----:B------:R-:W4:Y:S01]  /*20b0*/  MUFU.TANH R43, R43 ;  /* 0x0000002b002b7308 */ /* 0x000f220000002400 */
[----:B------:R-:W-:-:S07]  /*20c0*/  FMNMX.FTZ R4, R52, R3, !PT ;  /* 0x0000000334047209 */ /* 0x000fce0007810000 */
[----:B------:R-:W5:Y:S08]  /*20d0*/  MUFU.TANH R46, R46 ;  /* 0x0000002e002e7308 */ /* 0x000f700000002400 */
[----:B------:R2:W-:Y:S08]  /*20e0*/  MUFU.TANH R11, R51 ;  /* 0x00000033000b7308 */ /* 0x0005f00000002400 */
[----:B------:R1:W3:Y:S01]  /*20f0*/  MUFU.TANH R45, R50 ;  /* 0x00000032002d7308 */ /* 0x0002e20000002400 */
[----:B--2---:R-:W-:-:S02]  /*2100*/  FSEL R51, R38, -INF , P4 ;  /* 0xff80000026337808 */ /* 0x004fc40002000000 */
[----:B------:R-:W-:Y:S02]  /*2110*/  ISETP.GT.AND P4, PT, R2, 0x20, PT ;  /* 0x000000200200780c */ /* 0x000fe40003f84270 */
[----:B------:R-:W-:Y:S02]  /*2120*/  FMNMX.FTZ R3, R51, R4, !PT ;  /* 0x0000000433037209 */ /* 0x000fe40007810000 */
[----:B0-----:R-:W-:Y:S01]  /*2130*/  FSEL R49, R42, -INF , P4 ;  /* 0xff8000002a317808 */ /* 0x001fe20002000000 */
[----:B------:R-:W0:Y:S01]  /*2140*/  MUFU.TANH R54, R54 ;  /* 0x0000003600367308 */ /* 0x000e220000002400 */
[----:B-1----:R-:W-:Y:S02]  /*2150*/  FSEL R50, R39, -INF , P3 ;  /* 0xff80000027327808 */ /* 0x002fe40001800000 */
[----:B------:R-:W-:Y:S02]  /*2160*/  ISETP.GT.AND P3, PT, R2, 0x21, PT ;  /* 0x000000210200780c */ /* 0x000fe40003f64270 */
[----:B------:R-:W-:-:S02]  /*2170*/  FMNMX.FTZ R4, R50, R3, !PT ;  /* 0x0000000332047209 */ /* 0x000fc40007810000 */
[C---:B------:R-:W-:Y:S01]  /*2180*/  ISETP.GT.AND P4, PT, R2.reuse, 0x28, PT ;  /* 0x000000280200780c */ /* 0x040fe20003f84270 */
[----:B------:R1:W2:Y:S01]  /*2190*/  MUFU.TANH R40, R58 ;  /* 0x0000003a00287308 */ /* 0x0002a20000002400 */
[----:B----4-:R-:W-:Y:S02]  /*21a0*/  FSEL R48, R43, -INF , P3 ;  /* 0xff8000002b307808 */ /* 0x010fe40001800000 */
[----:B------:R-:W-:Y:S02]  /*21b0*/  FMNMX.FTZ R3, R49, R4, !PT ;  /* 0x0000000431037209 */ /* 0x000fe40007810000 */
[----:B------:R-:W-:Y:S02]  /*21c0*/  ISETP.GT.AND P3, PT, R2, 0x29, PT ;  /* 0x000000290200780c */ /* 0x000fe40003f64270 */
[----:B-----5:R-:W-:Y:S01]  /*21d0*/  FSEL R47, R46, -INF , P4 ;  /* 0xff8000002e2f7808 */ /* 0x020fe20002000000 */
[----:B------:R-:W4:Y:S01]  /*21e0*/  MUFU.TANH R62, R62 ;  /* 0x0000003e003e7308 */ /* 0x000f220000002400 */
[----:B------:R-:W-:Y:S01]  /*21f0*/  FMNMX.FTZ R4, R48, R3, !PT ;  /* 0x0000000330047209 */ /* 0x000fe20007810000 */
[----:B-1----:R-:W-:Y:S01]  /*2200*/  FMUL.FTZ R58, R60, UR10 ;  /* 0x0000000a3c3a7c20 */ /* 0x002fe20008410000 */
[----:B------:R-:W-:Y:S01]  /*2210*/  ISETP.GT.AND P4, PT, R2, 0x30, PT ;  /* 0x000000300200780c */ /* 0x000fe20003f84270 */
[----:B------:R-:W-:Y:S01]  /*2220*/  FMUL.FTZ R60, R64, UR10 ;  /* 0x0000000a403c7c20 */ /* 0x000fe20008410000 */
[----:B------:R-:W-:Y:S01]  /*2230*/  FSEL R46, R9, -INF , P3 ;  /* 0xff800000092e7808 */ /* 0x000fe20001800000 */
[----:B------:R-:W-:Y:S01]  /*2240*/  FMUL.FTZ R64, R69, UR10 ;  /* 0x0000000a45407c20 */ /* 0x000fe20008410000 */
[----:B------:R-:W-:Y:S01]  /*2250*/  FMNMX.FTZ R3, R47, R4, !PT ;  /* 0x000000042f037209 */ /* 0x000fe20007810000 */
[----:B------:R-:W1:Y:S01]  /*2260*/  MUFU.TANH R37, R63 ;  /* 0x0000003f00257308 */ /* 0x000e620000002400 */
[----:B------:R-:W-:Y:S01]  /*2270*/  ISETP.GT.AND P3, PT, R2, 0x31, PT ;  /* 0x000000310200780c */ /* 0x000fe20003f64270 */
[----:B------:R-:W-:Y:S01]  /*2280*/  FMUL.FTZ R69, R81, UR10 ;  /* 0x0000000a51457c20 */ /* 0x000fe20008410000 */
[----:B---3--:R-:W-:-:S02]  /*2290*/  FSEL R45, R45, -INF , P4 ;  /* 0xff8000002d2d7808 */ /* 0x008fc40002000000 */
[----:B------:R-:W-:Y:S02]  /*22a0*/  FMNMX.FTZ R4, R46, R3, !PT ;  /* 0x000000032e047209 */ /* 0x000fe40007810000 */
[C---:B------:R-:W-:Y:S01]  /*22b0*/  ISETP.GT.AND P4, PT, R2.reuse, 0x38, PT ;  /* 0x000000380200780c */ /* 0x040fe20003f84270 */
[----:B------:R-:W3:Y:S01]  /*22c0*/  MUFU.TANH R66, R66 ;  /* 0x0000004200427308 */ /* 0x000ee20000002400 */
[----:B------:R-:W-:Y:S02]  /*22d0*/  FSEL R43, R11, -INF , P3 ;  /* 0xff8000000b2b7808 */ /* 0x000fe40001800000 */
[----:B------:R-:W-:Y:S02]  /*22e0*/  FMNMX.FTZ R4, R45, R4, !PT ;  /* 0x000000042d047209 */ /* 0x000fe40007810000 */
[----:B------:R-:W-:Y:S02]  /*22f0*/  ISETP.GT.AND P3, PT, R2, 0x39, PT ;  /* 0x000000390200780c */ /* 0x000fe40003f64270 */
[----:B0-----:R-:W-:Y:S01]  /*2300*/  FSEL R42, R54, -INF , P4 ;  /* 0xff800000362a7808 */ /* 0x001fe20002000000 */
[----:B------:R-:W0:Y:S01]  /*2310*/  MUFU.TANH R35, R67 ;  /* 0x0000004300237308 */ /* 0x000e220000002400 */
[----:B------:R-:W-:-:S02]  /*2320*/  FMNMX.FTZ R3, R43, R4, !PT ;  /* 0x000000042b037209 */ /* 0x000fc40007810000 */
[----:B------:R-:W-:Y:S02]  /*2330*/  ISETP.GT.AND P4, PT, R2, 0x40, PT ;  /* 0x000000400200780c */ /* 0x000fe40003f84270 */
[----:B------:R-:W-:Y:S02]  /*2340*/  FSEL R41, R41, -INF , P3 ;  /* 0xff80000029297808 */ /* 0x000fe40001800000 */
[----:B------:R-:W-:Y:S01]  /*2350*/  FMNMX.FTZ R4, R42, R3, !PT ;  /* 0x000000032a047209 */ /* 0x000fe20007810000 */
[----:B------:R5:W0:Y:S01]  /*2360*/  MUFU.TANH R34, R70 ;  /* 0x0000004600227308 */ /* 0x000a220000002400 */
[----:B------:R-:W-:Y:S02]  /*2370*/  ISETP.GT.AND P3, PT, R2, 0x41, PT ;  /* 0x000000410200780c */ /* 0x000fe40003f64270 */
[----:B--2---:R-:W-:Y:S02]  /*2380*/  FSEL R40, R40, -INF , P4 ;  /* 0xff80000028287808 */ /* 0x004fe40002000000 */
[----:B------:R-:W-:-:S02]  /*2390*/  FMNMX.FTZ R3, R41, R4, !PT ;  /* 0x0000000429037209 */ /* 0x000fc40007810000 */
[----:B------:R-:W-:Y:S01]  /*23a0*/  ISETP.GT.AND P4, PT, R2, 0x48, PT ;  /* 0x000000480200780c */ /* 0x000fe20003f84270 */
[----:B------:R-:W2:Y:S01]  /*23b0*/  MUFU.TANH R31, R71 ;  /* 0x00000047001f7308 */ /* 0x000ea20000002400 */
[----:B------:R-:W-:Y:S01]  /*23c0*/  FSEL R39, R36, -INF , P3 ;  /* 0xff80000024277808 */ /* 0x000fe20001800000 */
[----:B-----5:R-:W-:Y:S01]  /*23d0*/  FMUL.FTZ R70, R84, UR10 ;  /* 0x0000000a54467c20 */ /* 0x020fe20008410000 */
[----:B------:R-:W-:Y:S02]  /*23e0*/  FMNMX.FTZ R4, R40, R3, !PT ;  /* 0x0000000328047209 */ /* 0x000fe40007810000 */
[----:B------:R-:W-:Y:S02]  /*23f0*/  ISETP.GT.AND P3, PT, R2, 0x49, PT ;  /* 0x000000490200780c */ /* 0x000fe40003f64270 */
[----:B----4-:R-:W-:Y:S01]  /*2400*/  FSEL R38, R62, -INF , P4 ;  /* 0xff8000003e267808 */ /* 0x010fe20002000000 */
[----:B------:R4:W5:Y:S01]  /*2410*/  MUFU.TANH R30, R74 ;  /* 0x0000004a001e7308 */ /* 0x0009620000002400 */
[----:B------:R-:W-:Y:S01]  /*2420*/  FMNMX.FTZ R3, R39, R4, !PT ;  /* 0x0000000427037209 */ /* 0x000fe20007810000 */
[----:B------:R-:W-:Y:S01]  /*2430*/  FMUL.FTZ R62, R65, UR10 ;  /* 0x0000000a413e7c20 */ /* 0x000fe20008410000 */
[----:B------:R-:W-:Y:S01]  /*2440*/  ISETP.GT.AND P4, PT, R2, 0x50, PT ;  /* 0x000000500200780c */ /* 0x000fe20003f84270 */
[----:B------:R-:W-:Y:S01]  /*2450*/  FMUL.FTZ R65, R76, UR10 ;  /* 0x0000000a4c417c20 */ /* 0x000fe20008410000 */
[----:B-1----:R-:W-:-:S02]  /*2460*/  FSEL R37, R37, -INF , P3 ;  /* 0xff80000025257808 */ /* 0x002fc40001800000 */
[----:B------:R-:W-:Y:S01]  /*2470*/  FMNMX.FTZ R4, R38, R3, !PT ;  /* 0x0000000326047209 */ /* 0x000fe20007810000 */
[----:B------:R-:W1:Y:S01]  /*2480*/  MUFU.TANH R26, R75 ;  /* 0x0000004b001a7308 */ /* 0x000e620000002400 */
[----:B------:R-:W-:Y:S01]  /*2490*/  ISETP.GT.AND P3, PT, R2, 0x51, PT ;  /* 0x000000510200780c */ /* 0x000fe20003f64270 */
[----:B----4-:R-:W-:Y:S01]  /*24a0*/  FMUL.FTZ R74, R61, UR10 ;  /* 0x0000000a3d4a7c20 */ /* 0x010fe20008410000 */
[----:B---3--:R-:W-:Y:S01]  /*24b0*/  FSEL R36, R66, -INF , P4 ;  /* 0xff80000042247808 */ /* 0x008fe20002000000 */
[----:B------:R-:W-:Y:S01]  /*24c0*/  FMUL.FTZ R66, R73, UR10 ;  /* 0x0000000a49427c20 */ /* 0x000fe20008410000 */
[----:B------:R-:W-:Y:S02]  /*24d0*/  FMNMX.FTZ R3, R37, R4, !PT ;  /* 0x0000000425037209 */ /* 0x000fe40007810000 */
[----:B------:R-:W-:Y:S01]  /*24e0*/  ISETP.GT.AND P4, PT, R2, 0x58, PT ;  /* 0x000000580200780c */ /* 0x000fe20003f84270 */
[----:B------:R-:W3:Y:S01]  /*24f0*/  MUFU.TANH R27, R78 ;  /* 0x0000004e001b7308 */ /* 0x000ee20000002400 */
[----:B0-----:R-:W-:-:S02]  /*2500*/  FSEL R35, R35, -INF , P3 ;  /* 0xff80000023237808 */ /* 0x001fc40001800000 */
[----:B------:R-:W-:Y:S02]  /*2510*/  FMNMX.FTZ R4, R36, R3, !PT ;  /* 0x0000000324047209 */ /* 0x000fe40007810000 */
[----:B------:R-:W-:Y:S02]  /*2520*/  ISETP.GT.AND P3, PT, R2, 0x59, PT ;  /* 0x000000590200780c */ /* 0x000fe40003f64270 */
[----:B------:R-:W-:Y:S01]  /*2530*/  FSEL R34, R34, -INF , P4 ;  /* 0xff80000022227808 */ /* 0x000fe20002000000 */
[----:B------:R-:W0:Y:S01]  /*2540*/  MUFU.TANH R9, R79 ;  /* 0x0000004f00097308 */ /* 0x000e220000002400 */
[----:B------:R-:W-:Y:S02]  /*2550*/  FMNMX.FTZ R3, R35, R4, !PT ;  /* 0x0000000423037209 */ /* 0x000fe40007810000 */
[----:B------:R-:W-:Y:S02]  /*2560*/  ISETP.GT.AND P4, PT, R2, 0x60, PT ;  /* 0x000000600200780c */ /* 0x000fe40003f84270 */
[----:B--2---:R-:W-:-:S02]  /*2570*/  FSEL R31, R31, -INF , P3 ;  /* 0xff8000001f1f7808 */ /* 0x004fc40001800000 */
[----:B------:R-:W-:Y:S01]  /*2580*/  FMNMX.FTZ R4, R34, R3, !PT ;  /* 0x0000000322047209 */ /* 0x000fe20007810000 */
[----:B------:R-:W2:Y:S01]  /*2590*/  MUFU.TANH R11, R82 ;  /* 0x00000052000b7308 */ /* 0x000ea20000002400 */
[----:B------:R-:W-:Y:S02]  /*25a0*/  ISETP.GT.AND P3, PT, R2, 0x61, PT ;  /* 0x000000610200780c */ /* 0x000fe40003f64270 */
[----:B-----5:R-:W-:Y:S02]  /*25b0*/  FSEL R30, R30, -INF , P4 ;  /* 0xff8000001e1e7808 */ /* 0x020fe40002000000 */
[----:B------:R-:W-:Y:S02]  /*25c0*/  FMNMX.FTZ R3, R31, R4, !PT ;  /* 0x000000041f037209 */ /* 0x000fe40007810000 */
[----:B------:R-:W-:Y:S01]  /*25d0*/  ISETP.GT.AND P4, PT, R2, 0x68, PT ;  /* 0x000000680200780c */ /* 0x000fe20003f84270 */
[----:B------:R-:W4:Y:S01]  /*25e0*/  MUFU.TANH R83, R83 ;  /* 0x0000005300537308 */ /* 0x000f220000002400 */
[----:B-1----:R-:W-:-:S02]  /*25f0*/  FSEL R26, R26, -INF , P3 ;  /* 0xff8000001a1a7808 */ /* 0x002fc40001800000 */
[----:B------:R-:W-:Y:S02]  /*2600*/  FMNMX.FTZ R3, R30, R3, !PT ;  /* 0x000000031e037209 */ /* 0x000fe40007810000 */
[----:B------:R-:W-:Y:S02]  /*2610*/  ISETP.GT.AND P3, PT, R2, 0x69, PT ;  /* 0x000000690200780c */ /* 0x000fe40003f64270 */
[----:B---3--:R-:W-:Y:S01]  /*2620*/  FSEL R27, R27, -INF , P4 ;  /* 0xff8000001b1b7808 */ /* 0x008fe20002000000 */
[----:B------:R-:W1:Y:S01]  /*2630*/  MUFU.TANH R86, R86 ;  /* 0x0000005600567308 */ /* 0x000e620000002400 */
[----:B------:R-:W-:Y:S02]  /*2640*/  FMNMX.FTZ R4, R26, R3, !PT ;  /* 0x000000031a047209 */ /* 0x000fe40007810000 */
[----:B------:R-:W-:Y:S02]  /*2650*/  ISETP.GT.AND P4, PT, R2, 0x70, PT ;  /* 0x000000700200780c */ /* 0x000fe40003f84270 */
[----:B0-----:R-:W-:-:S02]  /*2660*/  FSEL R9, R9, -INF , P3 ;  /* 0xff80000009097808 */ /* 0x001fc40001800000 */
[----:B------:R-:W-:Y:S01]  /*2670*/  FMNMX.FTZ R4, R27, R4, !PT ;  /* 0x000000041b047209 */ /* 0x000fe20007810000 */
[----:B------:R-:W0:Y:S01]  /*2680*/  MUFU.TANH R87, R87 ;  /* 0x0000005700577308 */ /* 0x000e220000002400 */
[C---:B------:R-:W-:Y:S02]  /*2690*/  ISETP.GT.AND P3, PT, R2.reuse, 0x71, PT ;  /* 0x000000710200780c */ /* 0x040fe40003f64270 */
[----:B--2---:R-:W-:Y:S02]  /*26a0*/  FSEL R11, R11, -INF , P4 ;  /* 0xff8000000b0b7808 */ /* 0x004fe40002000000 */
[----:B------:R-:W-:Y:S02]  /*26b0*/  FMNMX.FTZ R44, R9, R4, !PT ;  /* 0x00000004092c7209 */ /* 0x000fe40007810000 */
[----:B------:R-:W-:Y:S01]  /*26c0*/  ISETP.GT.AND P4, PT, R2, 0x78, PT ;  /* 0x000000780200780c */ /* 0x000fe20003f84270 */
[----:B------:R-:W-:Y:S01]  /*26d0*/  MUFU.TANH R10, R10 ;  /* 0x0000000a000a7308 */ /* 0x000fe20000002400 */
[----:B----4-:R-:W-:-:S02]  /*26e0*/  FSEL R4, R83, -INF , P3 ;  /* 0xff80000053047808 */ /* 0x010fc40001800000 */
[----:B------:R-:W-:Y:S02]  /*26f0*/  FMNMX.FTZ R63, R11, R44, !PT ;  /* 0x0000002c0b3f7209 */ /* 0x000fe40007810000 */
[----:B------:R-:W-:Y:S02]  /*2700*/  ISETP.GT.AND P3, PT, R2, 0x79, PT ;  /* 0x000000790200780c */ /* 0x000fe40003f64270 */
[----:B-1----:R-:W-:Y:S01]  /*2710*/  FSEL R3, R86, -INF , P4 ;  /* 0xff80000056037808 */ /* 0x002fe20002000000 */
[----:B------:R-:W1:Y:S01]  /*2720*/  MUFU.TANH R8, R8 ;  /* 0x0000000800087308 */ /* 0x000e620000002400 */
[----:B------:R-:W-:Y:S01]  /*2730*/  FMNMX.FTZ R44, R4, R63, !PT ;  /* 0x0000003f042c7209 */ /* 0x000fe20007810000 */
[----:B------:R-:W-:Y:S01]  /*2740*/  FMUL.FTZ R63, R72, UR10 ;  /* 0x0000000a483f7c20 */ /* 0x000fe20008410000 */
[----:B0-----:R-:W-:Y:S01]  /*2750*/  FSEL R2, R87, -INF , P3 ;  /* 0xff80000057027808 */ /* 0x001fe20001800000 */
[----:B------:R-:W-:Y:S01]  /*2760*/  VIADD R72, R56, -UR14 ;  /* 0x8000000e38487c36 */ /* 0x000fe20008000000 */
[----:B------:R-:W-:Y:S01]  /*2770*/  FMNMX.FTZ R61, R3, R44, !PT ;  /* 0x0000002c033d7209 */ /* 0x000fe20007810000 */
[----:B------:R-:W-:-:S02]  /*2780*/  @UP0 ULDC UR14, c[0x0][0x450] ;  /* 0x00011400000e0ab9 */ /* 0x000fc40000000800 */
[----:B------:R-:W0:Y:S01]  /*2790*/  MUFU.TANH R28, R28 ;  /* 0x0000001c001c7308 */ /* 0x000e220000002400 */
[----:B------:R-:W-:Y:S01]  /*27a0*/  FMNMX.FTZ R44, R2, R61, !PT ;  /* 0x0000003d022c7209 */ /* 0x000fe20007810000 */
[----:B------:R-:W-:Y:S01]  /*27b0*/  FMUL.FTZ R61, R68, UR10 ;  /* 0x0000000a443d7c20 */ /* 0x000fe20008410000 */
[----:B------:R-:W-:Y:S01]  /*27c0*/  VIADDMNMX R72, R6, R72, R55, PT ;  /* 0x0000004806487246 */ /* 0x000fe20003800137 */
[----:B------:R-:W-:Y:S02]  /*27d0*/  FMUL.FTZ R68, R77, UR10 ;  /* 0x0000000a4d447c20 */ /* 0x000fe40008410000 */
[----:B------:R-:W2:Y:S01]  /*27e0*/  SHFL.BFLY PT, R67, R44, 0x2, 0x1f ;  /* 0x0c401f002c437f89 */ /* 0x000ea200000e0000 */
[C---:B------:R-:W-:Y:S01]  /*27f0*/  ISETP.GT.AND P4, PT, R72.reuse, 0x1, PT ;  /* 0x000000014800780c */ /* 0x040fe20003f84270 */
[----:B------:R-:W-:Y:S01]  /*2800*/  MUFU.TANH R88, R88 ;  /* 0x0000005800587308 */ /* 0x000fe20000002400 */
[----:B------:R-:W-:Y:S02]  /*2810*/  ISETP.GT.AND P5, PT, R72, 0x8, PT ;  /* 0x000000084800780c */ /* 0x000fe40003fa4270 */
[----:B-1----:R-:W-:-:S02]  /*2820*/  FSEL R56, R8, -INF , P4 ;  /* 0xff80000008387808 */ /* 0x002fc40002000000 */
[----:B------:R-:W-:-:S03]  /*2830*/  ISETP.GT.AND P4, PT, R72, 0x10, PT ;  /* 0x000000104800780c */ /* 0x000fc60003f84270 */
[----:B------:R-:W1:Y:S01]  /*2840*/  MUFU.TANH R89, R89 ;  /* 0x0000005900597308 */ /* 0x000e620000002400 */
[----:B0-----:R-:W-:-:S07]  /*2850*/  FSEL R28, R28, -INF , P5 ;  /* 0xff8000001c1c7808 */ /* 0x001fce0002800000 */
[----:B------:R-:W-:Y:S01]  /*2860*/  MUFU.TANH R33, R33 ;  /* 0x0000002100217308 */ /* 0x000fe20000002400 */
[----:B--2---:R-:W-:Y:S01]  /*2870*/  FMNMX.FTZ R54, R44, R67, !PT ;  /* 0x000000432c367209 */ /* 0x004fe20007810000 */
[----:B------:R-:W-:-:S06]  /*2880*/  FMUL.FTZ R67, R80, UR10 ;  /* 0x0000000a50437c20 */ /* 0x000fcc0008410000 */
[----:B------:R-:W0:Y:S01]  /*2890*/  MUFU.TANH R32, R32 ;  /* 0x0000002000207308 */ /* 0x000e220000002400 */
[----:B-1----:R-:W-:Y:S01]  /*28a0*/  FSEL R89, R89, -INF , P4 ;  /* 0xff80000059597808 */ /* 0x002fe20002000000 */
[----:B------:R-:W1:Y:S01]  /*28b0*/  SHFL.BFLY PT, R71, R54, 0x1, 0x1f ;  /* 0x0c201f0036477f89 */ /* 0x000e6200000e0000 */
[----:B------:R-:W-:-:S05]  /*28c0*/  ISETP.GT.AND P4, PT, R72, 0x18, PT ;  /* 0x000000184800780c */ /* 0x000fca0003f84270 */
[----:B------:R-:W-:Y:S08]  /*28d0*/  MUFU.TANH R29, R29 ;  /* 0x0000001d001d7308 */ /* 0x000ff00000002400 */
[----:B------:R-:W2:Y:S01]  /*28e0*/  MUFU.TANH R24, R24 ;  /* 0x0000001800187308 */ /* 0x000ea20000002400 */
[----:B0-----:R-:W-:Y:S02]  /*28f0*/  FSEL R32, R32, -INF , P4 ;  /* 0xff80000020207808 */ /* 0x001fe40002000000 */
[----:B------:R-:W-:-:S05]  /*2900*/  ISETP.GT.AND P4, PT, R72, 0x20, PT ;  /* 0x000000204800780c */ /* 0x000fca0003f84270 */
[----:B------:R-:W0:Y:S01]  /*2910*/  MUFU.TANH R25, R25 ;  /* 0x0000001900197308 */ /* 0x000e220000002400 */
[----:B-1----:R-:W-:Y:S01]  /*2920*/  FMNMX.FTZ R44, R54, R71, !PT ;  /* 0x00000047362c7209 */ /* 0x002fe20007810000 */
[----:B------:R-:W-:Y:S01]  /*2930*/  FMUL.FTZ R71, R85, UR10 ;  /* 0x0000000a55477c20 */ /* 0x000fe20008410000 */
[----:B------:R-:W-:Y:S01]  /*2940*/  UMOV UR10, UR41 ;  /* 0x00000029000a7c82 */ /* 0x000fe20008000000 */
[----:B------:R-:W-:Y:S01]  /*2950*/  @UP0 USHF.R.U32.HI UR10, URZ, UR14, UR7 ;  /* 0x0000000e3f0a0299 */ /* 0x000fe20008011607 */
[C---:B------:R-:W-:Y:S01]  /*2960*/  FSETP.NEU.FTZ.AND P3, PT, R44.reuse, -INF , PT ;  /* 0xff8000002c00780b */ /* 0x040fe20003f7d000 */
[----:B------:R-:W-:Y:S02]  /*2970*/  FMUL.FTZ R54, R44, UR24 ;  /* 0x000000182c367c20 */ /* 0x000fe40008410000 */
[----:B------:R-:W1:Y:S01]  /*2980*/  MUFU.TANH R21, R21 ;  /* 0x0000001500157308 */ /* 0x000e620000002400 */
[----:B--2---:R-:W-:Y:S01]  /*2990*/  FSEL R24, R24, -INF , P4 ;  /* 0xff80000018187808 */ /* 0x004fe20002000000 */
[----:B------:R-:W-:Y:S01]  /*29a0*/  UIADD3 UR11, UR11, UR10, URZ ;  /* 0x0000000a0b0b7290 */ /* 0x000fe2000fffe03f */
[----:B------:R-:W-:-:S02]  /*29b0*/  ISETP.GT.AND P4, PT, R72, 0x28, PT ;  /* 0x000000284800780c */ /* 0x000fc40003f84270 */
[----:B------:R-:W-:Y:S01]  /*29c0*/  FSEL R54, R54, RZ, P3 ;  /* 0x000000ff36367208 */ /* 0x000fe20001800000 */
[----:B------:R-:W-:Y:S01]  /*29d0*/  USHF.R.S32.HI UR6, URZ, 0x1f, UR11 ;  /* 0x0000001f3f067899 */ /* 0x000fe2000801140b */
[----:B------:R-:W-:Y:S01]  /*29e0*/  ISETP.GT.AND P3, PT, R72, RZ, PT ;  /* 0x000000ff4800720c */ /* 0x000fe20003f64270 */
[----:B------:R-:W2:Y:S02]  /*29f0*/  MUFU.TANH R20, R20 ;  /* 0x0000001400147308 */ /* 0x000ea40000002400 */
[--C-:B------:R-:W-:Y:S01]  /*2a00*/  FFMA.FTZ R8, R57, UR24, -R54.reuse ;  /* 0x0000001839087c23 */ /* 0x100fe20008010836 */
[----:B------:R-:W-:Y:S01]  /*2a10*/  FSEL R55, R10, -INF , P3 ;  /* 0xff8000000a377808 */ /* 0x000fe20001800000 */
[--C-:B------:R-:W-:Y:S01]  /*2a20*/  FFMA.FTZ R145, R53, UR24, -R54.reuse ;  /* 0x0000001835917c23 */ /* 0x100fe20008010836 */
[----:B------:R-:W-:Y:S01]  /*2a30*/  ISETP.GT.AND P3, PT, R72, 0x9, PT ;  /* 0x000000094800780c */ /* 0x000fe20003f64270 */
[--C-:B------:R-:W-:Y:S01]  /*2a40*/  FFMA.FTZ R147, R51, UR24, -R54.reuse ;  /* 0x0000001833937c23 */ /* 0x100fe20008010836 */
[----:B------:R-:W-:Y:S01]  /*2a50*/  FMNMX.FTZ R57, R55, R56, !PT ;  /* 0x0000003837397209 */ /* 0x000fe20007810000 */
[----:B------:R-:W3:Y:S01]  /*2a60*/  MUFU.TANH R14, R14 ;  /* 0x0000000e000e7308 */ /* 0x000ee20000002400 */
[----:B------:R-:W-:Y:S01]  /*2a70*/  FSEL R88, R88, -INF , P3 ;  /* 0xff80000058587808 */ /* 0x000fe20001800000 */
[--C-:B------:R-:W-:Y:S01]  /*2a80*/  FFMA.FTZ R141, R49, UR24, -R54.reuse ;  /* 0x00000018318d7c23 */ /* 0x100fe20008010836 */
[----:B------:R-:W-:Y:S01]  /*2a90*/  FMNMX.FTZ R57, R28, R57, !PT ;  /* 0x000000391c397209 */ /* 0x000fe20007810000 */
[--C-:B------:R-:W-:Y:S01]  /*2aa0*/  FFMA.FTZ R143, R47, UR24, -R54.reuse ;  /* 0x000000182f8f7c23 */ /* 0x100fe20008010836 */
[----:B------:R-:W-:Y:S01]  /*2ab0*/  ISETP.GT.AND P3, PT, R72, 0x11, PT ;  /* 0x000000114800780c */ /* 0x000fe20003f64270 */
[--C-:B------:R-:W-:Y:S01]  /*2ac0*/  FFMA.FTZ R46, R46, UR24, -R54.reuse ;  /* 0x000000182e2e7c23 */ /* 0x100fe20008010836 */
[----:B------:R-:W-:Y:S01]  /*2ad0*/  FMNMX.FTZ R10, R88, R57, !PT ;  /* 0x00000039580a7209 */ /* 0x000fe20007810000 */
[--C-:B------:R-:W-:Y:S01]  /*2ae0*/  FFMA.FTZ R57, R52, UR24, -R54.reuse ;  /* 0x0000001834397c23 */ /* 0x100fe20008010836 */
[----:B------:R-:W-:Y:S01]  /*2af0*/  FSEL R33, R33, -INF , P3 ;  /* 0xff80000021217808 */ /* 0x000fe20001800000 */
[----:B------:R-:W4:Y:S01]  /*2b00*/  MUFU.TANH R15, R15 ;  /* 0x0000000f000f7308 */ /* 0x000f220000002400 */
[----:B------:R-:W-:Y:S01]  /*2b10*/  FMNMX.FTZ R10, R89, R10, !PT ;  /* 0x0000000a590a7209 */ /* 0x000fe20007810000 */
[--C-:B------:R-:W-:Y:S01]  /*2b20*/  FFMA.FTZ R139, R42, UR24, -R54.reuse ;  /* 0x000000182a8b7c23 */ /* 0x100fe20008010836 */
[----:B------:R-:W-:Y:S01]  /*2b30*/  ISETP.GT.AND P3, PT, R72, 0x19, PT ;  /* 0x000000194800780c */ /* 0x000fe20003f64270 */
[--C-:B------:R-:W-:Y:S01]  /*2b40*/  FFMA.FTZ R133, R40, UR24, -R54.reuse ;  /* 0x0000001828857c23 */ /* 0x100fe20008010836 */
[----:B------:R-:W-:Y:S01]  /*2b50*/  FMNMX.FTZ R53, R33, R10, !PT ;  /* 0x0000000a21357209 */ /* 0x000fe20007810000 */
[--C-:B------:R-:W-:Y:S01]  /*2b60*/  FFMA.FTZ R135, R38, UR24, -R54.reuse ;  /* 0x0000001826877c23 */ /* 0x100fe20008010836 */
[----:B------:R-:W-:Y:S01]  /*2b70*/  FSEL R29, R29, -INF , P3 ;  /* 0xff8000001d1d7808 */ /* 0x000fe20001800000 */
[----:B------:R-:W5:Y:S01]  /*2b80*/  MUFU.TANH R12, R12 ;  /* 0x0000000c000c7308 */ /* 0x000f620000002400 */
[----:B------:R-:W-:Y:S01]  /*2b90*/  FMNMX.FTZ R52, R32, R53, !PT ;  /* 0x0000003520347209 */ /* 0x000fe20007810000 */
[--C-:B------:R-:W-:Y:S01]  /*2ba0*/  FFMA.FTZ R38, R37, UR24, -R54.reuse ;  /* 0x0000001825267c23 */ /* 0x100fe20008010836 */
[----:B------:R-:W-:Y:S01]  /*2bb0*/  ISETP.GT.AND P3, PT, R72, 0x21, PT ;  /* 0x000000214800780c */ /* 0x000fe20003f64270 */
[--C-:B------:R-:W-:Y:S01]  /*2bc0*/  FFMA.FTZ R149, R93, UR24, -R54.reuse ;  /* 0x000000185d957c23 */ /* 0x100fe20008010836 */
[----:B------:R-:W-:Y:S01]  /*2bd0*/  FMNMX.FTZ R51, R29, R52, !PT ;  /* 0x000000341d337209 */ /* 0x000fe20007810000 */
[--C-:B------:R-:W-:Y:S01]  /*2be0*/  FFMA.FTZ R91, R91, UR24, -R54.reuse ;  /* 0x000000185b5b7c23 */ /* 0x100fe20008010836 */
[----:B0-----:R-:W-:Y:S01]  /*2bf0*/  FSEL R25, R25, -INF , P3 ;  /* 0xff80000019197808 */ /* 0x001fe20001800000 */
[----:B------:R0:W-:Y:S01]  /*2c00*/  MUFU.EX2 R10, R57 ;  /* 0x00000039000a7308 */ /* 0x0001e20000000800 */
[----:B------:R-:W-:Y:S01]  /*2c10*/  FMNMX.FTZ R52, R24, R51, !PT ;  /* 0x0000003318347209 */ /* 0x000fe20007810000 */
[--C-:B------:R-:W-:Y:S01]  /*2c20*/  FFMA.FTZ R151, R59, UR24, -R54.reuse ;  /* 0x000000183b977c23 */ /* 0x100fe20008010836 */
[----:B------:R-:W-:Y:S01]  /*2c30*/  ISETP.GT.AND P3, PT, R72, 0x29, PT ;  /* 0x000000294800780c */ /* 0x000fe20003f64270 */
[--C-:B------:R-:W-:Y:S01]  /*2c40*/  FFMA.FTZ R127, R27, UR24, -R54.reuse ;  /* 0x000000181b7f7c23 */ /* 0x100fe20008010836 */
[----:B-1----:R-:W-:Y:S01]  /*2c50*/  FSEL R21, R21, -INF , P4 ;  /* 0xff80000015157808 */ /* 0x002fe20002000000 */
[--C-:B------:R-:W-:Y:S01]  /*2c60*/  FFMA.FTZ R123, R3, UR24, -R54.reuse ;  /* 0x00000018037b7c23 */ /* 0x100fe20008010836 */
[----:B------:R-:W-:Y:S01]  /*2c70*/  FMNMX.FTZ R52, R25, R52, !PT ;  /* 0x0000003419347209 */ /* 0x000fe20007810000 */
[----:B------:R-:W1:Y:S01]  /*2c80*/  MUFU.TANH R13, R13 ;  /* 0x0000000d000d7308 */ /* 0x000e620000002400 */
[--C-:B0-----:R-:W-:Y:S01]  /*2c90*/  FFMA.FTZ R57, R50, UR24, -R54.reuse ;  /* 0x0000001832397c23 */ /* 0x101fe20008010836 */
[----:B------:R-:W-:Y:S01]  /*2ca0*/  ISETP.GT.AND P4, PT, R72, 0x30, PT ;  /* 0x000000304800780c */ /* 0x000fe20003f84270 */
[--C-:B------:R-:W-:Y:S01]  /*2cb0*/  FFMA.FTZ R125, R30, UR24, -R54.reuse ;  /* 0x000000181e7d7c23 */ /* 0x100fe20008010836 */
[----:B--2---:R-:W-:Y:S01]  /*2cc0*/  FSEL R50, R20, -INF , P3 ;  /* 0xff80000014327808 */ /* 0x004fe20001800000 */
[--C-:B------:R-:W-:Y:S01]  /*2cd0*/  FFMA.FTZ R30, R9, UR24, -R54.reuse ;  /* 0x00000018091e7c23 */ /* 0x100fe20008010836 */
[----:B------:R-:W-:Y:S01]  /*2ce0*/  FMNMX.FTZ R53, R21, R52, !PT ;  /* 0x0000003415357209 */ /* 0x000fe20007810000 */
[--C-:B------:R-:W-:Y:S01]  /*2cf0*/  FFMA.FTZ R137, R45, UR24, -R54.reuse ;  /* 0x000000182d897c23 */ /* 0x100fe20008010836 */
[----:B------:R-:W0:Y:S01]  /*2d00*/  MUFU.TANH R5, R5 ;  /* 0x0000000500057308 */ /* 0x000e220000002400 */
[----:B---3--:R-:W-:Y:S01]  /*2d10*/  FSEL R51, R14, -INF , P4 ;  /* 0xff8000000e337808 */ /* 0x008fe20002000000 */
[--C-:B------:R-:W-:Y:S01]  /*2d20*/  FFMA.FTZ R121, R11, UR24, -R54.reuse ;  /* 0x000000180b797c23 */ /* 0x100fe20008010836 */
[----:B------:R-:W-:Y:S01]  /*2d30*/  ISETP.GT.AND P3, PT, R72, 0x31, PT ;  /* 0x000000314800780c */ /* 0x000fe20003f64270 */
[--C-:B------:R-:W-:Y:S01]  /*2d40*/  FFMA.FTZ R131, R34, UR24, -R54.reuse ;  /* 0x0000001822837c23 */ /* 0x100fe20008010836 */
[----:B------:R-:W-:Y:S01]  /*2d50*/  FMNMX.FTZ R14, R50, R53, !PT ;  /* 0x00000035320e7209 */ /* 0x000fe20007810000 */
[--C-:B------:R-:W-:Y:S01]  /*2d60*/  FFMA.FTZ R34, R31, UR24, -R54.reuse ;  /* 0x000000181f227c23 */ /* 0x100fe20008010836 */
[----:B------:R-:W-:Y:S01]  /*2d70*/  ISETP.GT.AND P4, PT, R72, 0x38, PT ;  /* 0x000000384800780c */ /* 0x000fe20003f84270 */
[----:B------:R-:W2:Y:S01]  /*2d80*/  MUFU.TANH R7, R7 ;  /* 0x0000000700077308 */ /* 0x000ea20000002400 */
[----:B----4-:R-:W-:Y:S01]  /*2d90*/  FSEL R15, R15, -INF , P3 ;  /* 0xff8000000f0f7808 */ /* 0x010fe20001800000 */
[--C-:B------:R-:W-:Y:S01]  /*2da0*/  FFMA.FTZ R129, R36, UR24, -R54.reuse ;  /* 0x0000001824817c23 */ /* 0x100fe20008010836 */
[----:B------:R-:W-:Y:S01]  /*2db0*/  FMNMX.FTZ R14, R51, R14, !PT ;  /* 0x0000000e330e7209 */ /* 0x000fe20007810000 */
[--C-:B------:R-:W-:Y:S01]  /*2dc0*/  FFMA.FTZ R36, R35, UR24, -R54.reuse ;  /* 0x0000001823247c23 */ /* 0x100fe20008010836 */
[----:B------:R-:W-:Y:S01]  /*2dd0*/  ISETP.GT.AND P3, PT, R72, 0x39, PT ;  /* 0x000000394800780c */ /* 0x000fe20003f64270 */
[--C-:B------:R-:W-:Y:S01]  /*2de0*/  FFMA.FTZ R26, R26, UR24, -R54.reuse ;  /* 0x000000181a1a7c23 */ /* 0x100fe20008010836 */
[----:B-----5:R-:W-:Y:S01]  /*2df0*/  FSEL R52, R12, -INF , P4 ;  /* 0xff8000000c347808 */ /* 0x020fe20002000000 */
[----:B------:R-:W3:Y:S01]  /*2e00*/  MUFU.TANH R58, R58 ;  /* 0x0000003a003a7308 */ /* 0x000ee20000002400 */
[----:B------:R-:W-:Y:S01]  /*2e10*/  FMNMX.FTZ R49, R15, R14, !PT ;  /* 0x0000000e0f317209 */ /* 0x000fe20007810000 */
[--C-:B------:R-:W-:Y:S01]  /*2e20*/  FFMA.FTZ R12, R48, UR24, -R54.reuse ;  /* 0x00000018300c7c23 */ /* 0x100fe20008010836 */
[----:B------:R-:W-:Y:S01]  /*2e30*/  ISETP.GT.AND P4, PT, R72, 0x40, PT ;  /* 0x000000404800780c */ /* 0x000fe20003f84270 */
[--C-:B------:R-:W-:Y:S01]  /*2e40*/  FFMA.FTZ R4, R4, UR24, -R54.reuse ;  /* 0x0000001804047c23 */ /* 0x100fe20008010836 */
[----:B-1----:R-:W-:Y:S01]  /*2e50*/  FSEL R13, R13, -INF , P3 ;  /* 0xff8000000d0d7808 */ /* 0x002fe20001800000 */
[----:B------:R-:W-:Y:S01]  /*2e60*/  FFMA.FTZ R2, R2, UR24, -R54 ;  /* 0x0000001802027c23 */ /* 0x000fe20008010836 */
[----:B------:R-:W-:Y:S01]  /*2e70*/  FMNMX.FTZ R14, R52, R49, !PT ;  /* 0x00000031340e7209 */ /* 0x000fe20007810000 */
[----:B------:R-:W1:Y:S01]  /*2e80*/  MUFU.TANH R74, R74 ;  /* 0x0000004a004a7308 */ /* 0x000e620000002400 */
[----:B------:R-:W-:Y:S01]  /*2e90*/  ISETP.GT.AND P3, PT, R72, 0x41, PT ;  /* 0x000000414800780c */ /* 0x000fe20003f64270 */
[----:B------:R-:W-:Y:S01]  /*2ea0*/  ULEA.HI UR6, UR6, UR11, URZ, 0x7 ;  /* 0x0000000b06067291 */ /* 0x000fe2000f8f383f */
[----:B0-----:R-:W-:-:S02]  /*2eb0*/  FSEL R5, R5, -INF , P4 ;  /* 0xff80000005057808 */ /* 0x001fc40002000000 */
[----:B------:R-:W-:Y:S02]  /*2ec0*/  CS2R R92, SRZ ;  /* 0x00000000005c7805 */ /* 0x000fe4000001ff00 */
[----:B------:R-:W-:Y:S01]  /*2ed0*/  FMNMX.FTZ R14, R13, R14, !PT ;  /* 0x0000000e0d0e7209 */ /* 0x000fe20007810000 */
[----:B------:R-:W-:Y:S01]  /*2ee0*/  USHF.R.S32.HI UR6, URZ, 0x7, UR6 ;  /* 0x000000073f067899 */ /* 0x000fe20008011406 */
[C---:B------:R-:W-:Y:S01]  /*2ef0*/  ISETP.GT.AND P4, PT, R72.reuse, 0x48, PT ;  /* 0x000000484800780c */ /* 0x040fe20003f84270 */
[----:B------:R-:W0:Y:S01]  /*2f00*/  MUFU.TANH R60, R60 ;  /* 0x0000003c003c7308 */ /* 0x000e220000002400 */
[----:B--2---:R-:W-:Y:S01]  /*2f10*/  FSEL R7, R7, -INF , P3 ;  /* 0xff80000007077808 */ /* 0x004fe20001800000 */
[----:B------:R-:W-:Y:S01]  /*2f20*/  UISETP.LT.AND UP1, UPT, URZ, UR6, UPT ;  /* 0x000000063f00728c */ /* 0x000fe2000bf21270 */
[----:B------:R-:W-:Y:S02]  /*2f30*/  FMNMX.FTZ R14, R5, R14, !PT ;  /* 0x0000000e050e7209 */ /* 0x000fe40007810000 */
[----:B------:R-:W-:Y:S01]  /*2f40*/  ISETP.GT.AND P3, PT, R72, 0x49, PT ;  /* 0x000000494800780c */ /* 0x000fe20003f64270 */
[----:B------:R-:W-:Y:S01]  /*2f50*/  USEL UR21, URZ, UR6, !UP1 ;  /* 0x000000063f157287 */ /* 0x000fe2000c800000 */
[----:B---3--:R-:W-:Y:S01]  /*2f60*/  FSEL R58, R58, -INF , P4 ;  /* 0xff8000003a3a7808 */ /* 0x008fe20002000000 */
[----:B------:R-:W2:Y:S01]  /*2f70*/  MUFU.TANH R62, R62 ;  /* 0x0000003e003e7308 */ /* 0x000ea20000002400 */
[----:B------:R-:W-:Y:S01]  /*2f80*/  FMNMX.FTZ R47, R7, R14, !PT ;  /* 0x0000000e072f7209 */ /* 0x000fe20007810000 */
[----:B------:R-:W-:Y:S01]  /*2f90*/  UISETP.GE.AND UP1, UPT, UR26, UR21, UPT ;  /* 0x000000151a00728c */ /* 0x000fe2000bf26270 */
[----:B------:R-:W-:-:S02]  /*2fa0*/  ISETP.GT.AND P4, PT, R72, 0x50, PT ;  /* 0x000000504800780c */ /* 0x000fc40003f84270 */
[----:B-1----:R-:W-:Y:S02]  /*2fb0*/  FSEL R74, R74, -INF , P3 ;  /* 0xff8000004a4a7808 */ /* 0x002fe40001800000 */
[----:B------:R-:W-:Y:S01]  /*2fc0*/  FMNMX.FTZ R47, R58, R47, !PT ;  /* 0x0000002f3a2f7209 */ /* 0x000fe20007810000 */
[----:B------:R-:W1:Y:S01]  /*2fd0*/  MUFU.TANH R61, R61 ;  /* 0x0000003d003d7308 */ /* 0x000e620000002400 */
[----:B------:R-:W-:Y:S02]  /*2fe0*/  ISETP.GT.AND P3, PT, R72, 0x51, PT ;  /* 0x000000514800780c */ /* 0x000fe40003f64270 */
[----:B0-----:R-:W-:Y:S02]  /*2ff0*/  FSEL R60, R60, -INF , P4 ;  /* 0xff8000003c3c7808 */ /* 0x001fe40002000000 */
[----:B------:R-:W-:Y:S02]  /*3000*/  FMNMX.FTZ R47, R74, R47, !PT ;  /* 0x0000002f4a2f7209 */ /* 0x000fe40007810000 */
[----:B------:R-:W-:Y:S01]  /*3010*/  ISETP.GT.AND P4, PT, R72, 0x58, PT ;  /* 0x000000584800780c */ /* 0x000fe20003f84270 */
[----:B------:R-:W0:Y:S01]  /*3020*/  MUFU.TANH R64, R64 ;  /* 0x0000004000407308 */ /* 0x000e220000002400 */
[----:B--2---:R-:W-:-:S02]  /*3030*/  FSEL R62, R62, -INF , P3 ;  /* 0xff8000003e3e7808 */ /* 0x004fc40001800000 */
[----:B------:R-:W-:Y:S02]  /*3040*/  FMNMX.FTZ R47, R60, R47, !PT ;  /* 0x0000002f3c2f7209 */ /* 0x000fe40007810000 */
[----:B------:R-:W-:Y:S02]  /*3050*/  ISETP.GT.AND P3, PT, R72, 0x59, PT ;  /* 0x000000594800780c */ /* 0x000fe40003f64270 */
[----:B------:R-:W-:Y:S01]  /*3060*/  FMNMX.FTZ R48, R62, R47, !PT ;  /* 0x0000002f3e307209 */ /* 0x000fe20007810000 */
[----:B------:R-:W2:Y:S01]  /*3070*/  MUFU.TANH R63, R63 ;  /* 0x0000003f003f7308 */ /* 0x000ea20000002400 */
[----:B-1----:R-:W-:Y:S02]  /*3080*/  FSEL R61, R61, -INF , P4 ;  /* 0xff8000003d3d7808 */ /* 0x002fe40002000000 */
[----:B------:R-:W-:-:S05]  /*3090*/  ISETP.GT.AND P4, PT, R72, 0x60, PT ;  /* 0x000000604800780c */ /* 0x000fca0003f84270 */
[----:B------:R-:W1:Y:S01]  /*30a0*/  MUFU.TANH R66, R66 ;  /* 0x0000004200427308 */ /* 0x000e620000002400 */
[----:B0-----:R-:W-:Y:S02]  /*30b0*/  FSEL R64, R64, -INF , P3 ;  /* 0xff80000040407808 */ /* 0x001fe40001800000 */
[----:B------:R-:W-:-:S05]  /*30c0*/  ISETP.GT.AND P3, PT, R72, 0x61, PT ;  /* 0x000000614800780c */ /* 0x000fca0003f64270 */
[----:B------:R-:W0:Y:S01]  /*30d0*/  MUFU.TANH R65, R65 ;  /* 0x0000004100417308 */ /* 0x000e220000002400 */
[----:B--2---:R-:W-:Y:S02]  /*30e0*/  FSEL R63, R63, -INF , P4 ;  /* 0xff8000003f3f7808 */ /* 0x004fe40002000000 */
[----:B------:R-:W-:-:S05]  /*30f0*/  ISETP.GT.AND P4, PT, R72, 0x68, PT ;  /* 0x000000684800780c */ /* 0x000fca0003f84270 */
[----:B------:R2:W-:Y:S01]  /*3100*/  MUFU.EX2 R14, R46 ;  /* 0x0000002e000e7308 */ /* 0x0005e20000000800 */
[----:B-1----:R-:W-:Y:S02]  /*3110*/  FSEL R66, R66, -INF , P3 ;  /* 0xff80000042427808 */ /* 0x002fe40001800000 */
[----:B------:R-:W-:-:S05]  /*3120*/  ISETP.GT.AND P3, PT, R72, 0x69, PT ;  /* 0x000000694800780c */ /* 0x000fca0003f64270 */
[----:B------:R-:W1:Y:S01]  /*3130*/  MUFU.TANH R68, R68 ;  /* 0x0000004400447308 */ /* 0x000e620000002400 */
[--C-:B--2---:R-:W-:Y:S01]  /*3140*/  FFMA.FTZ R46, R43, UR24, -R54.reuse ;  /* 0x000000182b2e7c23 */ /* 0x104fe20008010836 */
[----:B------:R-:W-:Y:S02]  /*3150*/  FMNMX.FTZ R43, R61, R48, !PT ;  /* 0x000000303d2b7209 */ /* 0x000fe40007810000 */
[----:B0-----:R-:W-:Y:S02]  /*3160*/  FSEL R65, R65, -INF , P4 ;  /* 0xff80000041417808 */ /* 0x001fe40002000000 */
[----:B------:R-:W-:Y:S02]  /*3170*/  FMNMX.FTZ R42, R64, R43, !PT ;  /* 0x0000002b402a7209 */ /* 0x000fe40007810000 */
[----:B------:R-:W0:Y:S01]  /*3180*/  MUFU.TANH R67, R67 ;  /* 0x0000004300437308 */ /* 0x000e220000002400 */
[----:B------:R-:W-:Y:S02]  /*3190*/  ISETP.GT.AND P4, PT, R72, 0x70, PT ;  /* 0x000000704800780c */ /* 0x000fe40003f84270 */
[----:B------:R-:W-:Y:S01]  /*31a0*/  FMNMX.FTZ R43, R63, R42, !PT ;  /* 0x0000002a3f2b7209 */ /* 0x000fe20007810000 */
[----:B------:R-:W-:-:S03]  /*31b0*/  FFMA.FTZ R42, R41, UR24, -R54 ;  /* 0x00000018292a7c23 */ /* 0x000fc60008010836 */
[----:B------:R-:W-:Y:S01]  /*31c0*/  FMNMX.FTZ R48, R66, R43, !PT ;  /* 0x0000002b42307209 */ /* 0x000fe20007810000 */
[----:B------:R-:W2:Y:S01]  /*31d0*/  MUFU.TANH R69, R69 ;  /* 0x0000004500457308 */ /* 0x000ea20000002400 */
[----:B-1----:R-:W-:Y:S02]  /*31e0*/  FSEL R68, R68, -INF , P3 ;  /* 0xff80000044447808 */ /* 0x002fe40001800000 */
[----:B------:R-:W-:Y:S02]  /*31f0*/  FMNMX.FTZ R41, R65, R48, !PT ;  /* 0x0000003041297209 */ /* 0x000fe40007810000 */
[----:B------:R-:W-:Y:S02]  /*3200*/  ISETP.GT.AND P3, PT, R72, 0x71, PT ;  /* 0x000000714800780c */ /* 0x000fe40003f64270 */
[----:B------:R-:W-:Y:S01]  /*3210*/  FMNMX.FTZ R40, R68, R41, !PT ;  /* 0x0000002944287209 */ /* 0x000fe20007810000 */
[----:B------:R-:W1:Y:S01]  /*3220*/  MUFU.TANH R70, R70 ;  /* 0x0000004600467308 */ /* 0x000e620000002400 */
[----:B0-----:R-:W-:Y:S01]  /*3230*/  FSEL R67, R67, -INF , P4 ;  /* 0xff80000043437808 */ /* 0x001fe20002000000 */
[----:B------:R-:W-:Y:S01]  /*3240*/  FFMA.FTZ R41, R39, UR24, -R54 ;  /* 0x0000001827297c23 */ /* 0x000fe20008010836 */
[----:B------:R-:W-:-:S02]  /*3250*/  ISETP.GT.AND P4, PT, R72, 0x78, PT ;  /* 0x000000784800780c */ /* 0x000fc40003f84270 */
[----:B------:R-:W-:-:S03]  /*3260*/  FMNMX.FTZ R40, R67, R40, !PT ;  /* 0x0000002843287209 */ /* 0x000fc60007810000 */
[----:B------:R-:W0:Y:S01]  /*3270*/  MUFU.TANH R71, R71 ;  /* 0x0000004700477308 */ /* 0x000e220000002400 */
[----:B--2---:R-:W-:Y:S02]  /*3280*/  FSEL R69, R69, -INF , P3 ;  /* 0xff80000045457808 */ /* 0x004fe40001800000 */
[----:B------:R-:W-:Y:S02]  /*3290*/  ISETP.GT.AND P3, PT, R72, 0x79, PT ;  /* 0x000000794800780c */ /* 0x000fe40003f64270 */
[----:B------:R-:W-:-:S03]  /*32a0*/  FMNMX.FTZ R39, R69, R40, !PT ;  /* 0x0000002845277209 */ /* 0x000fc60007810000 */
[----:B------:R-:W-:Y:S01]  /*32b0*/  MUFU.EX2 R149, R149 ;  /* 0x0000009500957308 */ /* 0x000fe20000000800 */
[----:B-1----:R-:W-:-:S04]  /*32c0*/  FSEL R70, R70, -INF , P4 ;  /* 0xff80000046467808 */ /* 0x002fc80002000000 */
[----:B------:R-:W-:-:S03]  /*32d0*/  FMNMX.FTZ R48, R70, R39, !PT ;  /* 0x0000002746307209 */ /* 0x000fc60007810000 */
[----:B------:R1:W2:Y:S01]  /*32e0*/  MUFU.EX2 R6, R91 ;  /* 0x0000005b00067308 */ /* 0x0002a20000000800 */
[----:B0-----:R-:W-:-:S04]  /*32f0*/  FSEL R71, R71, -INF , P3 ;  /* 0xff80000047477808 */ /* 0x001fc80001800000 */
[----:B------:R-:W-:-:S03]  /*3300*/  FMNMX.FTZ R48, R71, R48, !PT ;  /* 0x0000003047307209 */ /* 0x000fc60007810000 */
[----:B------:R-:W0:Y:S01]  /*3310*/  MUFU.EX2 R151, R151 ;  /* 0x0000009700977308 */ /* 0x000e220000000800 */
[----:B-1----:R-:W-:Y:S01]  /*3320*/  CS2R R90, SRZ ;  /* 0x00000000005a7805 */ /* 0x002fe2000001ff00 */
[----:B------:R-:W1:Y:S06]  /*3330*/  SHFL.BFLY PT, R37, R48, 0x2, 0x1f ;  /* 0x0c401f0030257f89 */ /* 0x000e6c00000e0000 */
[----:B------:R-:W3:Y:S08]  /*3340*/  MUFU.EX2 R8, R8 ;  /* 0x0000000800087308 */ /* 0x000ef00000000800 */
[----:B------:R-:W4:Y:S08]  /*3350*/  MUFU.EX2 R145, R145 ;  /* 0x0000009100917308 */ /* 0x000f300000000800 */
[----:B------:R-:W5:Y:S01]  /*3360*/  MUFU.EX2 R147, R147 ;  /* 0x0000009300937308 */ /* 0x000f620000000800 */
[----:B-1----:R-:W-:-:S05]  /*3370*/  FMNMX.FTZ R37, R48, R37, !PT ;  /* 0x0000002530257209 */ /* 0x002fca0007810000 */
[----:B------:R-:W1:Y:S02]  /*3380*/  SHFL.BFLY PT, R48, R37, 0x1, 0x1f ;  /* 0x0c201f0025307f89 */ /* 0x000e6400000e0000 */
[----:B------:R-:W5:Y:S08]  /*3390*/  MUFU.EX2 R20, R57 ;  /* 0x0000003900147308 */ /* 0x000f700000000800 */
[----:B------:R-:W5:Y:S08]  /*33a0*/  MUFU.EX2 R141, R141 ;  /* 0x0000008d008d7308 */ /* 0x000f700000000800 */
[----:B------:R-:W5:Y:S01]  /*33b0*/  MUFU.EX2 R12, R12 ;  /* 0x0000000c000c7308 */ /* 0x000f620000000800 */
[----:B-1----:R-:W-:-:S07]  /*33c0*/  FMNMX.FTZ R49, R37, R48, !PT ;  /* 0x0000003025317209 */ /* 0x002fce0007810000 */
[----:B------:R-:W-:Y:S01]  /*33d0*/  MUFU.EX2 R143, R143 ;  /* 0x0000008f008f7308 */ /* 0x000fe20000000800 */
[C---:B------:R-:W-:Y:S01]  /*33e0*/  FSETP.NEU.FTZ.AND P3, PT, R49.reuse, -INF , PT ;  /* 0xff8000003100780b */ /* 0x040fe20003f7d000 */
[----:B------:R-:W-:-:S06]  /*33f0*/  FMUL.FTZ R48, R49, UR24 ;  /* 0x0000001831307c20 */ /* 0x000fcc0008410000 */
[----:B------:R-:W-:Y:S01]  /*3400*/  MUFU.EX2 R137, R137 ;  /* 0x0000008900897308 */ /* 0x000fe20000000800 */
[----:B------:R-:W-:Y:S02]  /*3410*/  FSEL R48, R48, RZ, P3 ;  /* 0x000000ff30307208 */ /* 0x000fe40001800000 */
[----:B------:R-:W-:-:S03]  /*3420*/  PLOP3.LUT P3, PT, PT, PT, UP1, 0x80, 0x0 ;  /* 0x000000000000781c */ /* 0x000fc60003f6f018 */
[----:B------:R-:W-:Y:S01]  /*3430*/  FFMA.FTZ R140, R24, UR24, -R48 ;  /* 0x00000018188c7c23 */ /* 0x000fe20008010830 */
[----:B--2---:R-:W-:Y:S01]  /*3440*/  FADD.FTZ R24, R149, R6 ;  /* 0x0000000695187221 */ /* 0x004fe20000010000 */
        /* <DEDUP_REMOVED lines=8> */
[----:B------:R-:W-:Y:S01]  /*34d0*/  MUFU.EX2 R148, R148 ;  /* 0x0000009400947308 */ /* 0x000fe20000000800 */
[--C-:B------:R-:W-:Y:S01]  /*34e0*/  FFMA.FTZ R144, R89, UR24, -R48.reuse ;  /* 0x0000001859907c23 */ /* 0x100fe20008010830 */
[----:B------:R-:W-:Y:S01]  /*34f0*/  FFMA.FTZ R11, R33, UR24, -R48 ;  /* 0x00000018210b7c23 */ /* 0x000fe20008010830 */
[----:B----4-:R-:W-:Y:S01]  /*3500*/  FADD.FTZ R5, R145, R24 ;  /* 0x0000001891057221 */ /* 0x010fe20000010000 */
[--C-:B------:R-:W-:Y:S01]  /*3510*/  FFMA.FTZ R146, R32, UR24, -R48.reuse ;  /* 0x0000001820927c23 */ /* 0x100fe20008010830 */
[--C-:B------:R-:W-:Y:S01]  /*3520*/  FFMA.FTZ R25, R25, UR24, -R48.reuse ;  /* 0x0000001819197c23 */ /* 0x100fe20008010830 */
[--C-:B------:R-:W-:Y:S01]  /*3530*/  FFMA.FTZ R142, R21, UR24, -R48.reuse ;  /* 0x00000018158e7c23 */ /* 0x100fe20008010830 */
[----:B------:R-:W-:Y:S01]  /*3540*/  FADD.FTZ R24, R10, R5 ;  /* 0x000000050a187221 */ /* 0x000fe20000010000 */
[----:B------:R-:W0:Y:S01]  /*3550*/  MUFU.EX2 R3, R3 ;  /* 0x0000000300037308 */ /* 0x000e220000000800 */
[--C-:B------:R-:W-:Y:S01]  /*3560*/  FFMA.FTZ R5, R7, UR24, -R48.reuse ;  /* 0x0000001807057c23 */ /* 0x100fe20008010830 */
[----:B------:R-:W-:Y:S01]  /*3570*/  FFMA.FTZ R21, R50, UR24, -R48 ;  /* 0x0000001832157c23 */ /* 0x000fe20008010830 */
[----:B-----5:R-:W-:Y:S01]  /*3580*/  FADD.FTZ R7, R147, R24 ;  /* 0x0000001893077221 */ /* 0x020fe20000010000 */
[--C-:B------:R-:W-:Y:S01]  /*3590*/  FFMA.FTZ R136, R51, UR24, -R48.reuse ;  /* 0x0000001833887c23 */ /* 0x100fe20008010830 */
[--C-:B------:R-:W-:Y:S01]  /*35a0*/  FFMA.FTZ R15, R15, UR24, -R48.reuse ;  /* 0x000000180f0f7c23 */ /* 0x100fe20008010830 */
[--C-:B------:R-:W-:Y:S01]  /*35b0*/  FFMA.FTZ R138, R52, UR24, -R48.reuse ;  /* 0x00000018348a7c23 */ /* 0x100fe20008010830 */
[----:B------:R-:W-:Y:S01]  /*35c0*/  FADD.FTZ R24, R20, R7 ;  /* 0x0000000714187221 */ /* 0x000fe20000010000 */
[----:B------:R-:W1:Y:S01]  /*35d0*/  MUFU.EX2 R150, R150 ;  /* 0x0000009600967308 */ /* 0x000e620000000800 */
[--C-:B------:R-:W-:Y:S01]  /*35e0*/  FFMA.FTZ R13, R13, UR24, -R48.reuse ;  /* 0x000000180d0d7c23 */ /* 0x100fe20008010830 */
[----:B------:R-:W-:Y:S01]  /*35f0*/  FFMA.FTZ R134, R58, UR24, -R48 ;  /* 0x000000183a867c23 */ /* 0x000fe20008010830 */
[----:B------:R-:W-:Y:S01]  /*3600*/  FADD.FTZ R7, R141, R24 ;  /* 0x000000188d077221 */ /* 0x000fe20000010000 */
[--C-:B------:R-:W-:Y:S01]  /*3610*/  FFMA.FTZ R128, R60, UR24, -R48.reuse ;  /* 0x000000183c807c23 */ /* 0x100fe20008010830 */
[----:B------:R-:W-:Y:S01]  /*3620*/  F2FP.F16.F32.PACK_AB R149, R6, R149 ;  /* 0x000000950695723e */ /* 0x000fe200000000ff */
[--C-:B------:R-:W-:Y:S01]  /*3630*/  FFMA.FTZ R130, R61, UR24, -R48.reuse ;  /* 0x000000183d827c23 */ /* 0x100fe20008010830 */
[----:B------:R-:W-:Y:S01]  /*3640*/  FADD.FTZ R28, R12, R7 ;  /* 0x000000070c1c7221 */ /* 0x000fe20000010000 */
[----:B------:R-:W2:Y:S01]  /*3650*/  MUFU.EX2 R9, R9 ;  /* 0x0000000900097308 */ /* 0x000ea20000000800 */
[----:B0-----:R-:W-:Y:S01]  /*3660*/  FADD.FTZ R29, R148, R3 ;  /* 0x00000003941d7221 */ /* 0x001fe20000010000 */
[----:B------:R-:W-:Y:S01]  /*3670*/  FFMA.FTZ R7, R74, UR24, -R48 ;  /* 0x000000184a077c23 */ /* 0x000fe20008010830 */
[----:B------:R-:W-:Y:S01]  /*3680*/  FADD.FTZ R31, R143, R28 ;  /* 0x0000001c8f1f7221 */ /* 0x000fe20000010000 */
[--C-:B------:R-:W-:Y:S01]  /*3690*/  FFMA.FTZ R64, R64, UR24, -R48.reuse ;  /* 0x0000001840407c23 */ /* 0x100fe20008010830 */
[--C-:B------:R-:W-:Y:S01]  /*36a0*/  FFMA.FTZ R63, R63, UR24, -R48.reuse ;  /* 0x000000183f3f7c23 */ /* 0x100fe20008010830 */
[--C-:B------:R-:W-:Y:S01]  /*36b0*/  FFMA.FTZ R66, R66, UR24, -R48.reuse ;  /* 0x0000001842427c23 */ /* 0x100fe20008010830 */
[----:B------:R-:W-:Y:S01]  /*36c0*/  FADD.FTZ R28, R14, R31 ;  /* 0x0000001f0e1c7221 */ /* 0x000fe20000010000 */
[----:B------:R-:W0:Y:S01]  /*36d0*/  MUFU.EX2 R144, R144 ;  /* 0x0000009000907308 */ /* 0x000e220000000800 */
[----:B-1----:R-:W-:Y:S01]  /*36e0*/  FADD.FTZ R24, R150, R29 ;  /* 0x0000001d96187221 */ /* 0x002fe20000010000 */
[--C-:B------:R-:W-:Y:S01]  /*36f0*/  FFMA.FTZ R65, R65, UR24, -R48.reuse ;  /* 0x0000001841417c23 */ /* 0x100fe20008010830 */
[--C-:B------:R-:W-:Y:S01]  /*3700*/  FFMA.FTZ R68, R68, UR24, -R48.reuse ;  /* 0x0000001844447c23 */ /* 0x100fe20008010830 */
[--C-:B------:R-:W-:Y:S01]  /*3710*/  FFMA.FTZ R67, R67, UR24, -R48.reuse ;  /* 0x0000001843437c23 */ /* 0x100fe20008010830 */
[--C-:B------:R-:W-:Y:S01]  /*3720*/  FFMA.FTZ R69, R69, UR24, -R48.reuse ;  /* 0x0000001845457c23 */ /* 0x100fe20008010830 */
[----:B------:R-:W-:Y:S01]  /*3730*/  FFMA.FTZ R70, R70, UR24, -R48 ;  /* 0x0000001846467c23 */ /* 0x000fe20008010830 */
[----:B------:R-:W-:Y:S01]  /*3740*/  F2FP.F16.F32.PACK_AB R148, R3, R148 ;  /* 0x000000940394723e */ /* 0x000fe200000000ff */
[----:B------:R-:W1:Y:S01]  /*3750*/  MUFU.EX2 R11, R11 ;  /* 0x0000000b000b7308 */ /* 0x000e620000000800 */
[C---:B--2---:R-:W-:Y:S01]  /*3760*/  FADD.FTZ R29, R9.reuse, R24 ;  /* 0x00000018091d7221 */ /* 0x044fe20000010000 */
[----:B------:R-:W-:-:S02]  /*3770*/  F2FP.F16.F32.PACK_AB R150, R9, R150 ;  /* 0x000000960996723e */ /* 0x000fc400000000ff */
[----:B------:R-:W-:Y:S02]  /*3780*/  CS2R R88, SRZ ;  /* 0x0000000000587805 */ /* 0x000fe4000001ff00 */
[----:B------:R-:W-:Y:S02]  /*3790*/  F2FP.F16.F32.PACK_AB R151, R8, R151 ;  /* 0x000000970897723e */ /* 0x000fe400000000ff */
[----:B------:R-:W-:Y:S01]  /*37a0*/  F2FP.F16.F32.PACK_AB R145, R10, R145 ;  /* 0x000000910a91723e */ /* 0x000fe200000000ff */
[----:B------:R-:W2:Y:S01]  /*37b0*/  MUFU.EX2 R46, R46 ;  /* 0x0000002e002e7308 */ /* 0x000ea20000000800 */
[----:B0-----:R-:W-:Y:S01]  /*37c0*/  FADD.FTZ R24, R144, R29 ;  /* 0x0000001d90187221 */ /* 0x001fe20000010000 */
[----:B------:R-:W-:Y:S01]  /*37d0*/  FADD.FTZ R29, R137, R28 ;  /* 0x0000001c891d7221 */ /* 0x000fe20000010000 */
[----:B------:R-:W-:Y:S02]  /*37e0*/  F2FP.F16.F32.PACK_AB R147, R20, R147 ;  /* 0x000000931493723e */ /* 0x000fe400000000ff */
[----:B------:R-:W-:-:S02]  /*37f0*/  F2FP.F16.F32.PACK_AB R141, R12, R141 ;  /* 0x0000008d0c8d723e */ /* 0x000fc400000000ff */
[----:B------:R-:W-:Y:S01]  /*3800*/  F2FP.F16.F32.PACK_AB R143, R14, R143 ;  /* 0x0000008f0e8f723e */ /* 0x000fe200000000ff */
[----:B------:R-:W0:Y:S01]  /*3810*/  MUFU.EX2 R146, R146 ;  /* 0x0000009200927308 */ /* 0x000e220000000800 */
[C---:B-1----:R-:W-:Y:S01]  /*3820*/  FADD.FTZ R31, R11.reuse, R24 ;  /* 0x000000180b1f7221 */ /* 0x042fe20000010000 */
[----:B------:R-:W-:-:S06]  /*3830*/  F2FP.F16.F32.PACK_AB R144, R11, R144 ;  /* 0x000000900b90723e */ /* 0x000fcc00000000ff */
[----:B------:R-:W1:Y:S01]  /*3840*/  MUFU.EX2 R139, R139 ;  /* 0x0000008b008b7308 */ /* 0x000e620000000800 */
[----:B--2---:R-:W-:Y:S01]  /*3850*/  FADD.FTZ R28, R46, R29 ;  /* 0x0000001d2e1c7221 */ /* 0x004fe20000010000 */
[--C-:B------:R-:W-:Y:S01]  /*3860*/  FFMA.FTZ R29, R62, UR24, -R48.reuse ;  /* 0x000000183e1d7c23 */ /* 0x100fe20008010830 */
[----:B------:R-:W-:Y:S01]  /*3870*/  FFMA.FTZ R48, R71, UR24, -R48 ;  /* 0x0000001847307c23 */ /* 0x000fe20008010830 */
[----:B------:R-:W-:-:S04]  /*3880*/  F2FP.F16.F32.PACK_AB R137, R46, R137 ;  /* 0x000000892e89723e */ /* 0x000fc800000000ff */
        /* <DEDUP_REMOVED lines=104> */
[----:B------:R-:W-:-:S03]  /*3f10*/  F2FP.F16.F32.PACK_AB R120, R120, R67 ;  /* 0x000000437878723e */ /* 0x000fc600000000ff */
[----:B0-----:R-:W-:-:S04]  /*3f20*/  FADD.FTZ R2, R70, R5 ;  /* 0x0000000546027221 */ /* 0x001fc80000010000 */
[C---:B-1----:R-:W-:Y:S01]  /*3f30*/  FADD.FTZ R2, R3.reuse, R2 ;  /* 0x0000000203027221 */ /* 0x042fe20000010000 */
        /* <DEDUP_REMOVED lines=8> */
[----:B------:R-:W-:Y:S01]  /*3fc0*/  ULDC UR23, c[0x0][0x9d8] ;  /* 0x0002760000177ab9 */ /* 0x000fe20000000800 */
[----:B------:R-:W-:-:S05]  /*3fd0*/  ULDC UR24, c[0x0][0x988] ;  /* 0x0002620000187ab9 */ /* 0x000fca0000000800 */
.L_x_14477:
        /* <DEDUP_REMOVED lines=9> */
.L_x_14470:
[----:B------:R-:W-:Y:S01]  /*4070*/  ULEA UR6, UR39, UR45, 0x3 ;  /* 0x0000002d27067291 */ /* 0x000fe2000f8e183f */
[----:B------:R-:W-:-:S05]  /*4080*/  IMAD.U32 R5, RZ, RZ, UR37 ;  /* 0x00000025ff057e24 */ /* 0x000fca000f8e00ff */
[----:B------:R-:W-:-:S04]  /*4090*/  SHF.L.U32 R5, R5, 0x1f, RZ ;  /* 0x0000001f05057819 */ /* 0x000fc800000006ff */
[----:B------:R0:W1:Y:S01]  /*40a0*/  SYNCS.PHASECHK.TRANS64.TRYWAIT P3, [UR6+0x16830], R5 ;  /* 0x01683005ff0075a7 */ /* 0x0000620008060146 */
[----:B------:R-:W-:Y:S05]  /*40b0*/  @!P0 BRA `(.L_x_14471) ;  /* 0x0000000000048947 */ /* 0x000fea0003800000 */
[----:B------:R-:W-:Y:S01]  /*40c0*/  BPT.TRAP 0x1 ;  /* 0x000000040000795c */ /* 0x000fe20000300000 */
.L_x_14471:
[----:B-1----:R-:W-:Y:S05]  /*40d0*/  @P3 BRA `(.L_x_14469) ;  /* 0x0000000000083947 */ /* 0x002fea0003800000 */
[----:B------:R-:W1:Y:S02]  /*40e0*/  SYNCS.PHASECHK.TRANS64.TRYWAIT P3, [UR6+0x16830], R5 ;  /* 0x01683005ff0075a7 */ /* 0x000e640008060146 */
[----:B-1----:R-:W-:Y:S05]  /*40f0*/  @!P3 BRA `(.L_x_14472) ;  /* 0x000000a800f8b947 */ /* 0x002fea0003800000 */
.L_x_14469:
        /* <DEDUP_REMOVED lines=25> */
.L_x_14474:
[----:B------:R-:W-:Y:S01]  /*4290*/  ULEA UR6, UR25, UR45, 0x3 ;  /* 0x0000002d19067291 */ /* 0x000fe2000f8e183f */
[----:B------:R-:W-:-:S04]  /*42a0*/  MOV R5, UR27 ;  /* 0x0000001b00057c02 */ /* 0x000fc80008000f00 */
[----:B------:R-:W-:-:S04]  /*42b0*/  SHF.L.U32 R5, R5, 0x1f, RZ ;  /* 0x0000001f05057819 */ /* 0x000fc800000006ff */
[----:B------:R0:W1:Y:S01]  /*42c0*/  SYNCS.PHASECHK.TRANS64.TRYWAIT P3, [UR6+0x16850], R5 ;  /* 0x01685005ff0075a7 */ /* 0x0000620008060146 */
[----:B------:R-:W-:Y:S05]  /*42d0*/  @!P0 BRA `(.L_x_14475) ;  /* 0x0000000000048947 */ /* 0x000fea0003800000 */
[----:B------:R-:W-:Y:S01]  /*42e0*/  BPT.TRAP 0x1 ;  /* 0x000000040000795c */ /* 0x000fe20000300000 */
.L_x_14475:
[----:B-1----:R-:W-:Y:S05]  /*42f0*/  @P3 BRA `(.L_x_14473) ;  /* 0x0000000000083947 */ /* 0x002fea0003800000 */
[----:B------:R-:W1:Y:S02]  /*4300*/  SYNCS.PHASECHK.TRANS64.TRYWAIT P3, [UR6+0x16850], R5 ;  /* 0x01685005ff0075a7 */ /* 0x000e640008060146 */
[----:B-1----:R-:W-:Y:S05]  /*4310*/  @!P3 BRA `(.L_x_14476) ;  /* 0x000000a80088b947 */ /* 0x002fea0003800000 */
.L_x_14473:
[----:B------:R-:W-:Y:S01]  /*4320*/  UIADD3 UR6, UR45, 0x400, URZ ;  /* 0x000004002d067890 */ /* 0x000fe2000fffe03f */
[----:B------:R-:W-:Y:S01]  /*4330*/  WARPGROUP.ARRIVE ;  /* 0x00000000000079c5 */ /* 0x000fe20000000000 */
[----:B------:R-:W-:Y:S01]  /*4340*/  UMOV UR7, 0x40000040 ;  /* 0x4000004000077882 */ /* 0x000fe20000000000 */
[----:B------:R-:W-:Y:S01]  /*4350*/  FMUL.FTZ R8, R27, UR23 ;  /* 0x000000171b087c20 */ /* 0x000fe20008410000 */
[----:B------:R-:W-:Y:S01]  /*4360*/  USHF.R.U32.HI UR6, URZ, 0x4, UR6 ;  /* 0x000000043f067899 */ /* 0x000fe20008011606 */
[----:B------:R-:W-:Y:S01]  /*4370*/  FMUL.FTZ R27, R40, UR23 ;  /* 0x00000017281b7c20 */ /* 0x000fe20008410000 */
[----:B------:R-:W-:Y:S02]  /*4380*/  VIADD R40, R17, UR41 ;  /* 0x0000002911287c36 */ /* 0x000fe40008000000 */
[----:B------:R-:W-:Y:S01]  /*4390*/  FMUL.FTZ R9, R28, UR23 ;  /* 0x000000171c097c20 */ /* 0x000fe20008410000 */
[----:B------:R-:W-:Y:S01]  /*43a0*/  ULOP3.LUT UR6, UR6, 0x3fff, URZ, 0xc0, !UPT ;  /* 0x00003fff06067892 */ /* 0x000fe2000f8ec03f */
[----:B------:R-:W-:Y:S01]  /*43b0*/  FMUL.FTZ R28, R41, UR23 ;  /* 0x00000017291c7c20 */ /* 0x000fe20008410000 */
[----:B------:R-:W-:Y:S01]  /*43c0*/  FMUL.FTZ R20, R35, UR23 ;  /* 0x0000001723147c20 */ /* 0x000fe20008410000 */
[----:B------:R-:W-:Y:S01]  /*43d0*/  FMUL.FTZ R35, R48, UR23 ;  /* 0x0000001730237c20 */ /* 0x000fe20008410000 */
[----:B------:R-:W-:Y:S01]  /*43e0*/  ULEA UR10, UR25, UR6, 0xa ;  /* 0x00000006190a7291 */ /* 0x000fe2000f8e503f */
[----:B------:R-:W2:Y:S01]  /*43f0*/  LDC R48, c[0x0][0x2f0] ;  /* 0x0000bc00ff307b82 */ /* 0x000ea20000000800 */
[----:B------:R-:W-:Y:S01]  /*4400*/  FMUL.FTZ R12, R31, UR23 ;  /* 0x000000171f0c7c20 */ /* 0x000fe20008410000 */
[----:B------:R-:W-:Y:S01]  /*4410*/  FMUL.FTZ R31, R44, UR23 ;  /* 0x000000172c1f7c20 */ /* 0x000fe20008410000 */
[----:B------:R-:W-:Y:S01]  /*4420*/  FMUL.FTZ R7, R26, UR23 ;  /* 0x000000171a077c20 */ /* 0x000fe20008410000 */
[----:B------:R-:W-:Y:S01]  /*4430*/  FMUL.FTZ R11, R30, UR23 ;  /* 0x000000171e0b7c20 */ /* 0x000fe20008410000 */
[----:B------:R-:W-:Y:S01]  /*4440*/  FMUL.FTZ R30, R43, UR23 ;  /* 0x000000172b1e7c20 */ /* 0x000fe20008410000 */
[----:B------:R-:W-:Y:S01]  /*4450*/  UMOV UR6, UR10 ;  /* 0x0000000a00067c82 */ /* 0x000fe20008000000 */
[----:B------:R-:W-:Y:S01]  /*4460*/  MUFU.TANH R8, R8 ;  /* 0x0000000800087308 */ /* 0x000fe20000002400 */
[----:B------:R-:W-:Y:S01]  /*4470*/  HGMMA.64x64x16.F32 R88, R148, gdesc[UR4].tnspB, R88, gsb0 ;  /* 0x40e0000494587df0 */ /* 0x000fe20008000858 */
[----:B------:R-:W-:Y:S01]  /*4480*/  UIADD3 UR6, UR10, 0x80, URZ ;  /* 0x000000800a067890 */ /* 0x000fe2000fffe03f */
[----:B------:R-:W-:Y:S01]  /*4490*/  FMUL.FTZ R15, R34, UR23 ;  /* 0x00000017220f7c20 */ /* 0x000fe20008410000 */
[----:B------:R-:W-:Y:S01]  /*44a0*/  UMOV UR7, 0x40000040 ;  /* 0x4000004000077882 */ /* 0x000fe20000000000 */
[----:B-1----:R-:W-:Y:S01]  /*44b0*/  FMUL.FTZ R6, R25, UR23 ;  /* 0x0000001719067c20 */ /* 0x002fe20008410000 */
        /* <DEDUP_REMOVED lines=13> */
[----:B0-----:R-:W-:Y:S01]  /*4590*/  FMUL.FTZ R5, R24, UR23 ;  /* 0x0000001718057c20 */ /* 0x001fe20008410000 */
        /* <DEDUP_REMOVED lines=23> */
[----:B------:R-:W-:Y:S01]  /*4710*/  UISETP.GT.AND UP1, UPT, UR26, UR21, UPT ;  /* 0x000000151a00728c */ /* 0x000fe2000bf24270 */
[----:B------:R-:W-:-:S04]  /*4720*/  UMOV UR27, UR37 ;  /* 0x00000025001b7c82 */ /* 0x000fc80008000000 */
[----:B------:R-:W5:Y:S08]  /*4730*/  MUFU.TANH R25, R25 ;  /* 0x0000001900197308 */ /* 0x000f700000002400 */
[----:B------:R-:W5:Y:S08]  /*4740*/  MUFU.TANH R26, R26 ;  /* 0x0000001a001a7308 */ /* 0x000f700000002400 */
[----:B------:R-:W5:Y:S08]  /*4750*/  MUFU.TANH R29, R29 ;  /* 0x0000001d001d7308 */ /* 0x000f700000002400 */
[----:B------:R-:W5:Y:S01]  /*4760*/  MUFU.TANH R30, R30 ;  /* 0x0000001e001e7308 */ /* 0x000f620000002400 */
[----:B------:R-:W-:-:S02]  /*4770*/  WARPGROUP.DEPBAR.LE gsb0, 0x0 ;  /* 0x00008000000079c5 */ /* 0x000fc40000010000 */
[----:B------:R-:W-:-:S05]  /*4780*/  WARPGROUP.ARRIVE ;  /* 0x00000000000079c5 */ /* 0x000fca0000000000 */
[----:B------:R-:W5:Y:S01]  /*4790*/  MUFU.TANH R33, R33 ;  /* 0x0000002100217308 */ /* 0x000f620000002400 */
[----:B------:R-:W-:Y:S01]  /*47a0*/  HGMMA.64x64x16.F32 R88, R144, gdesc[UR4].tnspB, R88, gsb0 ;  /* 0x40e0000490587df0 */ /* 0x000fe20008000858 */
[----:B------:R-:W-:Y:S01]  /*47b0*/  @UP0 ULDC UR6, c[0x0][0x44c] ;  /* 0x0001130000060ab9 */ /* 0x000fe20000000800 */
[----:B------:R-:W-:Y:S01]  /*47c0*/  UMOV UR7, 0x40000040 ;  /* 0x4000004000077882 */ /* 0x000fe20000000000 */
[----:B------:R-:W-:Y:S01]  /*47d0*/  @P2 IMAD.HI.U32 R41, R40, UR6, RZ ;  /* 0x0000000628292c27 */ /* 0x000fe2000f8e00ff */
[----:B------:R-:W-:-:S03]  /*47e0*/  @UP0 ULDC UR6, c[0x0][0x450] ;  /* 0x0001140000060ab9 */ /* 0x000fc60000000800 */
[----:B------:R-:W5:Y:S01]  /*47f0*/  MUFU.TANH R34, R34 ;  /* 0x0000002200227308 */ /* 0x000f620000002400 */
[----:B------:R-:W-:Y:S01]  /*4800*/  @P2 SHF.R.U32.HI R40, RZ, UR6, R41 ;  /* 0x00000006ff282c19 */ /* 0x000fe20008011629 */
[----:B------:R-:W-:Y:S01]  /*4810*/  UMOV UR6, 0xffffff80 ;  /* 0xffffff8000067882 */ /* 0x000fe20000000000 */
[----:B------:R-:W-:Y:S01]  /*4820*/  FMUL.FTZ R41, R56, UR23 ;  /* 0x0000001738297c20 */ /* 0x000fe20008410000 */
[----:B------:R-:W-:Y:S02]  /*4830*/  UIMAD UR6, UR26, UR6, 0x1 ;  /* 0x000000011a0674a4 */ /* 0x000fe4000f8e0206 */
[----:B------:R-:W1:Y:S02]  /*4840*/  SHFL.IDX PT, R44, R40, 0x1, 0x1c1f ;  /* 0x003c1f00282c7f89 */ /* 0x000e6400000e0000 */
[----:B------:R-:W5:Y:S01]  /*4850*/  MUFU.TANH R37, R37 ;  /* 0x0000002500257308 */ /* 0x000f620000002400 */
[----:B------:R-:W-:Y:S01]  /*4860*/  UIADD3 UR26, UR26, -0x1, URZ ;  /* 0xffffffff1a1a7890 */ /* 0x000fe2000fffe03f */
[----:B------:R-:W-:Y:S01]  /*4870*/  IMAD.U32 R43, RZ, RZ, UR6 ;  /* 0x00000006ff2b7e24 */ /* 0x000fe2000f8e00ff */
[----:B------:R-:W-:Y:S01]  /*4880*/  UIADD3 UR6, UR10, 0x100, URZ ;  /* 0x000001000a067890 */ /* 0x000fe2000fffe03f */
[----:B------:R-:W5:Y:S02]  /*4890*/  SHFL.IDX PT, R78, R40, RZ, 0x1c1f ;  /* 0x001c1fff284e7589 */ /* 0x000f6400000e0000 */
[----:B------:R-:W-:-:S02]  /*48a0*/  IMAD R43, R16, -0x2, R43 ;  /* 0xfffffffe102b7824 */ /* 0x000fc400078e022b */
[----:B------:R-:W5:Y:S02]  /*48b0*/  MUFU.TANH R45, R45 ;  /* 0x0000002d002d7308 */ /* 0x000f640000002400 */
[----:B--2---:R-:W-:Y:S02]  /*48c0*/  IMAD R43, R48, UR48, R43 ;  /* 0x00000030302b7c24 */ /* 0x004fe4000f8e022b */
[----:B------:R-:W-:-:S04]  /*48d0*/  FMUL.FTZ R48, R59, UR23 ;  /* 0x000000173b307c20 */ /* 0x000fc80008410000 */
[----:B------:R-:W2:Y:S01]  /*48e0*/  MUFU.TANH R46, R46 ;  /* 0x0000002e002e7308 */ /* 0x000ea20000002400 */
[----:B-1----:R-:W-:-:S07]  /*48f0*/  IADD3 R44, R44, -UR22, R43 ;  /* 0x800000162c2c7c10 */ /* 0x002fce000fffe02b */
[----:B------:R-:W1:Y:S01]  /*4900*/  MUFU.TANH R47, R47 ;  /* 0x0000002f002f7308 */ /* 0x000e620000002400 */
[C---:B------:R-:W-:Y:S02]  /*4910*/  ISETP.GT.AND P3, PT, R44.reuse, RZ, PT ;  /* 0x000000ff2c00720c */ /* 0x040fe40003f64270 */
[----:B------:R-:W-:Y:S02]  /*4920*/  ISETP.GT.AND P4, PT, R44, 0x1, PT ;  /* 0x000000012c00780c */ /* 0x000fe40003f84270 */
[----:B------:R-:W-:-:S03]  /*4930*/  FSEL R7, R7, -INF , P3 ;  /* 0xff80000007077808 */ /* 0x000fc60001800000 */
[----:B------:R-:W1:Y:S01]  /*4940*/  MUFU.TANH R49, R49 ;  /* 0x0000003100317308 */ /* 0x000e620000002400 */
[----:B------:R-:W-:Y:S02]  /*4950*/  ISETP.GT.AND P3, PT, R44, 0x8, PT ;  /* 0x000000082c00780c */ /* 0x000fe40003f64270 */
[----:B------:R-:W-:Y:S02]  /*4960*/  FSEL R8, R8, -INF , P4 ;  /* 0xff80000008087808 */ /* 0x000fe40002000000 */
[----:B------:R-:W-:Y:S02]  /*4970*/  FMNMX.FTZ R53, R7, R4, !PT ;  /* 0x0000000407357209 */ /* 0x000fe40007810000 */
[----:B------:R-:W-:Y:S01]  /*4980*/  ISETP.GT.AND P4, PT, R44, 0x9, PT ;  /* 0x000000092c00780c */ /* 0x000fe20003f84270 */
[----:B------:R-:W1:Y:S01]  /*4990*/  MUFU.TANH R48, R48 ;  /* 0x0000003000307308 */ /* 0x000e620000002400 */
[----:B---3--:R-:W-:Y:S02]  /*49a0*/  FSEL R11, R11, -INF , P3 ;  /* 0xff8000000b0b7808 */ /* 0x008fe40001800000 */
[----:B------:R-:W-:-:S02]  /*49b0*/  FMNMX.FTZ R52, R8, R53, !PT ;  /* 0x0000003508347209 */ /* 0x000fc40007810000 */
[----:B------:R-:W-:Y:S02]  /*49c0*/  ISETP.GT.AND P3, PT, R44, 0x10, PT ;  /* 0x000000102c00780c */ /* 0x000fe40003f64270 */
[----:B0-----:R-:W-:Y:S01]  /*49d0*/  FSEL R12, R12, -INF , P4 ;  /* 0xff8000000c0c7808 */ /* 0x001fe20002000000 */
[----:B------:R-:W0:Y:S01]  /*49e0*/  MUFU.TANH R50, R50 ;  /* 0x0000003200327308 */ /* 0x000e220000002400 */
[----:B------:R-:W-:Y:S01]  /*49f0*/  FMNMX.FTZ R53, R11, R52, !PT ;  /* 0x000000340b357209 */ /* 0x000fe20007810000 */
[----:B------:R-:W-:Y:S01]  /*4a00*/  FMUL.FTZ R52, R66, UR23 ;  /* 0x0000001742347c20 */ /* 0x000fe20008410000 */
[----:B------:R-:W-:Y:S02]  /*4a10*/  ISETP.GT.AND P4, PT, R44, 0x11, PT ;  /* 0x000000112c00780c */ /* 0x000fe40003f84270 */
[----:B----4-:R-:W-:Y:S02]  /*4a20*/  FSEL R15, R15, -INF , P3 ;  /* 0xff8000000f0f7808 */ /* 0x010fe40001800000 */
[----:B------:R-:W-:Y:S01]  /*4a30*/  FMNMX.FTZ R54, R12, R53, !PT ;  /* 0x000000350c367209 */ /* 0x000fe20007810000 */
[----:B------:R-:W3:Y:S01]  /*4a40*/  MUFU.TANH R51, R51 ;  /* 0x0000003300337308 */ /* 0x000ee20000002400 */
[----:B------:R-:W-:Y:S01]  /*4a50*/  ISETP.GT.AND P3, PT, R44, 0x18, PT ;  /* 0x000000182c00780c */ /* 0x000fe20003f64270 */
[----:B------:R-:W-:Y:S01]  /*4a60*/  FMUL.FTZ R53, R67, UR23 ;  /* 0x0000001743357c20 */ /* 0x000fe20008410000 */
[----:B-----5:R-:W-:-:S02]  /*4a70*/  FSEL R20, R20, -INF , P4 ;  /* 0xff80000014147808 */ /* 0x020fc40002000000 */
[----:B------:R-:W-:Y:S02]  /*4a80*/  FMNMX.FTZ R55, R15, R54, !PT ;  /* 0x000000360f377209 */ /* 0x000fe40007810000 */
[----:B------:R-:W-:Y:S01]  /*4a90*/  ISETP.GT.AND P4, PT, R44, 0x19, PT ;  /* 0x000000192c00780c */ /* 0x000fe20003f84270 */
[----:B------:R-:W4:Y:S01]  /*4aa0*/  MUFU.TANH R52, R52 ;  /* 0x0000003400347308 */ /* 0x000f220000002400 */
[----:B------:R-:W-:Y:S01]  /*4ab0*/  FSEL R25, R25, -INF , P3 ;  /* 0xff80000019197808 */ /* 0x000fe20001800000 */
[----:B------:R-:W-:Y:S02]  /*4ac0*/  WARPGROUP.DEPBAR.LE gsb0, 0x0 ;  /* 0x00008000000079c5 */ /* 0x000fe40000010000 */
[----:B------:R-:W-:Y:S01]  /*4ad0*/  FMNMX.FTZ R54, R20, R55, !PT ;  /* 0x0000003714367209 */ /* 0x000fe20007810000 */
[----:B------:R-:W-:Y:S01]  /*4ae0*/  WARPGROUP.ARRIVE ;  /* 0x00000000000079c5 */ /* 0x000fe20000000000 */
[----:B------:R-:W-:Y:S02]  /*4af0*/  ISETP.GT.AND P3, PT, R44, 0x20, PT ;  /* 0x000000202c00780c */ /* 0x000fe40003f64270 */
[----:B------:R-:W-:Y:S01]  /*4b00*/  FSEL R26, R26, -INF , P4 ;  /* 0xff8000001a1a7808 */ /* 0x000fe20002000000 */
[----:B------:R-:W5:Y:S01]  /*4b10*/  MUFU.TANH R53, R53 ;  /* 0x0000003500357308 */ /* 0x000f620000002400 */
[----:B------:R-:W-:Y:S01]  /*4b20*/  FMNMX.FTZ R55, R25, R54, !PT ;  /* 0x0000003619377209 */ /* 0x000fe20007810000 */
[----:B------:R-:W-:Y:S01]  /*4b30*/  FMUL.FTZ R54, R70, UR23 ;  /* 0x0000001746367c20 */ /* 0x000fe20008410000 */
[----:B------:R-:W-:Y:S01]  /*4b40*/  ISETP.GT.AND P4, PT, R44, 0x21, PT ;  /* 0x000000212c00780c */ /* 0x000fe20003f84270 */
[----:B------:R-:W-:Y:S01]  /*4b50*/  HGMMA.64x64x16.F32 R88, R140, gdesc[UR4].tnspB, R88, gsb0 ;  /* 0x40e000048c587df0 */ /* 0x000fe20008000858 */
[----:B------:R-:W-:Y:S01]  /*4b60*/  FSEL R29, R29, -INF , P3 ;  /* 0xff8000001d1d7808 */ /* 0x000fe20001800000 */
[----:B------:R-:W-:Y:S01]  /*4b70*/  UIADD3 UR6, UR10, 0x180, URZ ;  /* 0x000001800a067890 */ /* 0x000fe2000fffe03f */
[----:B------:R-:W-:Y:S01]  /*4b80*/  FMNMX.FTZ R56, R26, R55, !PT ;  /* 0x000000371a387209 */ /* 0x000fe20007810000 */
[----:B------:R-:W-:Y:S01]  /*4b90*/  FMUL.FTZ R55, R71, UR23 ;  /* 0x0000001747377c20 */ /* 0x000fe20008410000 */
[----:B------:R-:W-:Y:S01]  /*4ba0*/  ISETP.GT.AND P3, PT, R44, 0x28, PT ;  /* 0x000000282c00780c */ /* 0x000fe20003f64270 */
[----:B------:R-:W5:Y:S01]  /*4bb0*/  MUFU.TANH R54, R54 ;  /* 0x0000003600367308 */ /* 0x000f620000002400 */
[----:B------:R-:W-:Y:S01]  /*4bc0*/  FSEL R30, R30, -INF , P4 ;  /* 0xff8000001e1e7808 */ /* 0x000fe20002000000 */
[----:B------:R-:W-:Y:S01]  /*4bd0*/  UMOV UR7, 0x40000040 ;  /* 0x4000004000077882 */ /* 0x000fe20000000000 */
[----:B------:R-:W-:Y:S01]  /*4be0*/  FMNMX.FTZ R57, R29, R56, !PT ;  /* 0x000000381d397209 */ /* 0x000fe20007810000 */
[----:B------:R-:W-:Y:S01]  /*4bf0*/  FMUL.FTZ R70, R72, UR23 ;  /* 0x0000001748467c20 */ /* 0x000fe20008410000 */
[----:B------:R-:W-:Y:S01]  /*4c00*/  ISETP.GT.AND P4, PT, R44, 0x29, PT ;  /* 0x000000292c00780c */ /* 0x000fe20003f84270 */
[----:B------:R-:W-:Y:S01]  /*4c10*/  FMUL.FTZ R72, R76, UR23 ;  /* 0x000000174c487c20 */ /* 0x000fe20008410000 */
[----:B------:R-:W-:Y:S01]  /*4c20*/  FSEL R33, R33, -INF , P3 ;  /* 0xff80000021217808 */ /* 0x000fe20001800000 */
[----:B------:R-:W5:Y:S01]  /*4c30*/  MUFU.TANH R55, R55 ;  /* 0x0000003700377308 */ /* 0x000f620000002400 */
[----:B------:R-:W-:-:S02]  /*4c40*/  FMNMX.FTZ R56, R30, R57, !PT ;  /* 0x000000391e387209 */ /* 0x000fc40007810000 */
[----:B------:R-:W-:Y:S02]  /*4c50*/  ISETP.GT.AND P3, PT, R44, 0x30, PT ;  /* 0x000000302c00780c */ /* 0x000fe40003f64270 */
[----:B------:R-:W-:Y:S02]  /*4c60*/  FSEL R34, R34, -INF , P4 ;  /* 0xff80000022227808 */ /* 0x000fe40002000000 */
        /* <DEDUP_REMOVED lines=14> */
[----:B--2---:R-:W-:Y:S02]  /*4d50*/  FSEL R46, R46, -INF , P3 ;  /* 0xff8000002e2e7808 */ /* 0x004fe40001800000 */
[----:B------:R-:W-:Y:S01]  /*4d60*/  FMNMX.FTZ R59, R45, R58, !PT ;  /* 0x0000003a2d3b7209 */ /* 0x000fe20007810000 */
[----:B------:R-:W2:Y:S01]  /*4d70*/  MUFU.TANH R57, R57 ;  /* 0x0000003900397308 */ /* 0x000ea20000002400 */
[----:B------:R-:W-:Y:S02]  /*4d80*/  ISETP.GT.AND P3, PT, R44, 0x40, PT ;  /* 0x000000402c00780c */ /* 0x000fe40003f64270 */
[----:B-1----:R-:W-:Y:S02]  /*4d90*/  FSEL R47, R47, -INF , P4 ;  /* 0xff8000002f2f7808 */ /* 0x002fe40002000000 */
[----:B------:R-:W-:Y:S01]  /*4da0*/  FMNMX.FTZ R58, R46, R59, !PT ;  /* 0x0000003b2e3a7209 */ /* 0x000fe20007810000 */
[----:B------:R-:W-:Y:S01]  /*4db0*/  FMUL.FTZ R59, R79, UR23 ;  /* 0x000000174f3b7c20 */ /* 0x000fe20008410000 */
[----:B------:R-:W-:Y:S01]  /*4dc0*/  ISETP.GT.AND P4, PT, R44, 0x41, PT ;  /* 0x000000412c00780c */ /* 0x000fe20003f84270 */
[----:B------:R-:W-:Y:S01]  /*4dd0*/  MUFU.TANH R83, R83 ;  /* 0x0000005300537308 */ /* 0x000fe20000002400 */
[----:B------:R-:W-:-:S02]  /*4de0*/  FSEL R49, R49, -INF , P3 ;  /* 0xff80000031317808 */ /* 0x000fc40001800000 */
[----:B------:R-:W-:Y:S02]  /*4df0*/  FMNMX.FTZ R58, R47, R58, !PT ;  /* 0x0000003a2f3a7209 */ /* 0x000fe40007810000 */
[----:B------:R-:W-:Y:S02]  /*4e00*/  ISETP.GT.AND P3, PT, R44, 0x48, PT ;  /* 0x000000482c00780c */ /* 0x000fe40003f64270 */
[----:B------:R-:W-:Y:S01]  /*4e10*/  FSEL R48, R48, -INF , P4 ;  /* 0xff80000030307808 */ /* 0x000fe20002000000 */
[----:B------:R-:W1:Y:S01]  /*4e20*/  MUFU.TANH R59, R59 ;  /* 0x0000003b003b7308 */ /* 0x000e620000002400 */
[----:B------:R-:W-:Y:S01]  /*4e30*/  FMNMX.FTZ R63, R49, R58, !PT ;  /* 0x0000003a313f7209 */ /* 0x000fe20007810000 */
[----:B------:R-:W-:Y:S01]  /*4e40*/  FMUL.FTZ R58, R82, UR23 ;  /* 0x00000017523a7c20 */ /* 0x000fe20008410000 */
[----:B------:R-:W-:Y:S01]  /*4e50*/  ISETP.GT.AND P4, PT, R44, 0x49, PT ;  /* 0x000000492c00780c */ /* 0x000fe20003f84270 */
[----:B------:R-:W1:Y:S01]  /*4e60*/  S2R R82, SR_TID.X ;  /* 0x0000000000527919 */ /* 0x000e620000002100 */
[----:B0-----:R-:W-:-:S02]  /*4e70*/  FSEL R50, R50, -INF , P3 ;  /* 0xff80000032327808 */ /* 0x001fc40001800000 */
[----:B------:R-:W-:Y:S01]  /*4e80*/  FMNMX.FTZ R63, R48, R63, !PT ;  /* 0x0000003f303f7209 */ /* 0x000fe20007810000 */
[----:B------:R-:W0:Y:S01]  /*4e90*/  MUFU.TANH R58, R58 ;  /* 0x0000003a003a7308 */ /* 0x000e220000002400 */
[----:B------:R-:W-:Y:S02]  /*4ea0*/  ISETP.GT.AND P3, PT, R44, 0x50, PT ;  /* 0x000000502c00780c */ /* 0x000fe40003f64270 */
[----:B---3--:R-:W-:Y:S02]  /*4eb0*/  FSEL R51, R51, -INF , P4 ;  /* 0xff80000033337808 */ /* 0x008fe40002000000 */
[----:B------:R-:W-:Y:S02]  /*4ec0*/  FMNMX.FTZ R66, R50, R63, !PT ;  /* 0x0000003f32427209 */ /* 0x000fe40007810000 */
[----:B------:R-:W-:Y:S01]  /*4ed0*/  ISETP.GT.AND P4, PT, R44, 0x51, PT ;  /* 0x000000512c00780c */ /* 0x000fe20003f84270 */
[----:B------:R-:W3:Y:S01]  /*4ee0*/  MUFU.TANH R86, R86 ;  /* 0x0000005600567308 */ /* 0x000ee20000002400 */
[----:B----4-:R-:W-:-:S02]  /*4ef0*/  FSEL R52, R52, -INF , P3 ;  /* 0xff80000034347808 */ /* 0x010fc40001800000 */
[----:B------:R-:W-:Y:S02]  /*4f00*/  FMNMX.FTZ R63, R51, R66, !PT ;  /* 0x00000042333f7209 */ /* 0x000fe40007810000 */
[----:B------:R-:W-:Y:S01]  /*4f10*/  ISETP.GT.AND P3, PT, R44, 0x58, PT ;  /* 0x000000582c00780c */ /* 0x000fe20003f64270 */
[----:B------:R-:W-:Y:S02]  /*4f20*/  WARPGROUP.DEPBAR.LE gsb0, 0x0 ;  /* 0x00008000000079c5 */ /* 0x000fe40000010000 */
[----:B-----5:R-:W-:Y:S01]  /*4f30*/  FSEL R53, R53, -INF , P4 ;  /* 0xff80000035357808 */ /* 0x020fe20002000000 */
[----:B------:R-:W4:Y:S01]  /*4f40*/  MUFU.TANH R87, R87 ;  /* 0x0000005700577308 */ /* 0x000f220000002400 */
[----:B------:R-:W-:Y:S01]  /*4f50*/  FMNMX.FTZ R66, R52, R63, !PT ;  /* 0x0000003f34427209 */ /* 0x000fe20007810000 */
[----:B------:R-:W-:Y:S01]  /*4f60*/  WARPGROUP.ARRIVE ;  /* 0x00000000000079c5 */ /* 0x000fe20000000000 */
[----:B------:R-:W-:Y:S02]  /*4f70*/  ISETP.GT.AND P4, PT, R44, 0x59, PT ;  /* 0x000000592c00780c */ /* 0x000fe40003f84270 */
[----:B------:R-:W-:-:S02]  /*4f80*/  FSEL R54, R54, -INF , P3 ;  /* 0xff80000036367808 */ /* 0x000fc40001800000 */
[----:B------:R-:W-:Y:S01]  /*4f90*/  FMNMX.FTZ R63, R53, R66, !PT ;  /* 0x00000042353f7209 */ /* 0x000fe20007810000 */
[----:B------:R-:W-:Y:S01]  /*4fa0*/  HGMMA.64x64x16.F32 R88, R136, gdesc[UR4].tnspB, R88, gsb0 ;  /* 0x40e0000488587df0 */ /* 0x000fe20008000858 */
[----:B------:R-:W-:Y:S01]  /*4fb0*/  ISETP.GT.AND P3, PT, R44, 0x60, PT ;  /* 0x000000602c00780c */ /* 0x000fe20003f64270 */
[----:B------:R-:W5:Y:S01]  /*4fc0*/  MUFU.TANH R5, R5 ;  /* 0x0000000500057308 */ /* 0x000f620000002400 */
[----:B------:R-:W-:Y:S01]  /*4fd0*/  FSEL R55, R55, -INF , P4 ;  /* 0xff80000037377808 */ /* 0x000fe20002000000 */
[----:B------:R-:W-:Y:S01]  /*4fe0*/  UIADD3 UR6, UR10, 0x200, URZ ;  /* 0x000002000a067890 */ /* 0x000fe2000fffe03f */
[----:B------:R-:W-:Y:S01]  /*4ff0*/  FMNMX.FTZ R66, R54, R63, !PT ;  /* 0x0000003f36427209 */ /* 0x000fe20007810000 */
[----:B------:R-:W-:Y:S01]  /*5000*/  UMOV UR7, 0x40000040 ;  /* 0x4000004000077882 */ /* 0x000fe20000000000 */
[----:B------:R-:W-:Y:S02]  /*5010*/  ISETP.GT.AND P4, PT, R44, 0x61, PT ;  /* 0x000000612c00780c */ /* 0x000fe40003f84270 */
        /* <DEDUP_REMOVED lines=8> */
[----:B------:R-:W-:Y:S02]  /*50a0*/  FSEL R62, R62, -INF , P3 ;  /* 0xff8000003e3e7808 */ /* 0x000fe40001800000 */
[----:B------:R-:W-:-:S02]  /*50b0*/  FMNMX.FTZ R63, R57, R66, !PT ;  /* 0x00000042393f7209 */ /* 0x000fc40007810000 */
[----:B------:R-:W-:Y:S01]  /*50c0*/  ISETP.GT.AND P3, PT, R44, 0x70, PT ;  /* 0x000000702c00780c */ /* 0x000fe20003f64270 */
[----:B------:R-:W2:Y:S01]  /*50d0*/  MUFU.TANH R10, R10 ;  /* 0x0000000a000a7308 */ /* 0x000ea20000002400 */
[----:B-1----:R-:W-:Y:S02]  /*50e0*/  FSEL R59, R59, -INF , P4 ;  /* 0xff8000003b3b7808 */ /* 0x002fe40002000000 */
[----:B------:R-:W-:Y:S01]  /*50f0*/  FMNMX.FTZ R66, R62, R63, !PT ;  /* 0x0000003f3e427209 */ /* 0x000fe20007810000 */
[----:B------:R-:W-:Y:S01]  /*5100*/  FMUL.FTZ R63, R60, UR23 ;  /* 0x000000173c3f7c20 */ /* 0x000fe20008410000 */
[----:B------:R-:W-:Y:S02]  /*5110*/  ISETP.GT.AND P4, PT, R44, 0x71, PT ;  /* 0x000000712c00780c */ /* 0x000fe40003f84270 */
[----:B0-----:R-:W-:Y:S01]  /*5120*/  FSEL R58, R58, -INF , P3 ;  /* 0xff8000003a3a7808 */ /* 0x001fe20001800000 */
[----:B------:R-:W0:Y:S01]  /*5130*/  MUFU.TANH R13, R13 ;  /* 0x0000000d000d7308 */ /* 0x000e220000002400 */
[----:B------:R-:W-:-:S02]  /*5140*/  FMNMX.FTZ R67, R59, R66, !PT ;  /* 0x000000423b437209 */ /* 0x000fc40007810000 */
[----:B------:R-:W-:Y:S02]  /*5150*/  ISETP.GT.AND P3, PT, R44, 0x78, PT ;  /* 0x000000782c00780c */ /* 0x000fe40003f64270 */
[----:B------:R-:W-:Y:S02]  /*5160*/  FSEL R60, R83, -INF , P4 ;  /* 0xff800000533c7808 */ /* 0x000fe40002000000 */
[----:B------:R-:W-:Y:S01]  /*5170*/  FMNMX.FTZ R71, R58, R67, !PT ;  /* 0x000000433a477209 */ /* 0x000fe20007810000 */
[----:B------:R-:W-:Y:S01]  /*5180*/  FMUL.FTZ R67, R61, UR23 ;  /* 0x000000173d437c20 */ /* 0x000fe20008410000 */
[----:B------:R-:W-:Y:S01]  /*5190*/  ISETP.GT.AND P4, PT, R44, 0x79, PT ;  /* 0x000000792c00780c */ /* 0x000fe20003f84270 */
[----:B------:R-:W1:Y:S01]  /*51a0*/  MUFU.TANH R14, R14 ;  /* 0x0000000e000e7308 */ /* 0x000e620000002400 */
[----:B---3--:R-:W-:Y:S02]  /*51b0*/  FSEL R61, R86, -INF , P3 ;  /* 0xff800000563d7808 */ /* 0x008fe40001800000 */
[----:B------:R-:W-:-:S02]  /*51c0*/  FMNMX.FTZ R44, R60, R71, !PT ;  /* 0x000000473c2c7209 */ /* 0x000fc40007810000 */
[----:B----4-:R-:W-:Y:S02]  /*51d0*/  FSEL R66, R87, -INF , P4 ;  /* 0xff80000057427808 */ /* 0x010fe40002000000 */
[----:B------:R-:W-:Y:S01]  /*51e0*/  FMNMX.FTZ R71, R61, R44, !PT ;  /* 0x0000002c3d477209 */ /* 0x000fe20007810000 */
[----:B------:R-:W3:Y:S01]  /*51f0*/  MUFU.TANH R21, R21 ;  /* 0x0000001500157308 */ /* 0x000ee20000002400 */
[----:B------:R-:W-:Y:S02]  /*5200*/  IADD3 R43, R78, -UR22, R43 ;  /* 0x800000164e2b7c10 */ /* 0x000fe4000fffe02b */
[----:B------:R-:W-:Y:S02]  /*5210*/  FMNMX.FTZ R71, R66, R71, !PT ;  /* 0x0000004742477209 */ /* 0x000fe40007810000 */
[C---:B------:R-:W-:Y:S02]  /*5220*/  ISETP.GT.AND P4, PT, R43.reuse, RZ, PT ;  /* 0x000000ff2b00720c */ /* 0x040fe40003f84270 */
[----:B------:R-:W-:Y:S01]  /*5230*/  ISETP.GT.AND P5, PT, R43, 0x1, PT ;  /* 0x000000012b00780c */ /* 0x000fe20003fa4270 */
[----:B------:R-:W4:Y:S01]  /*5240*/  SHFL.BFLY PT, R44, R71, 0x2, 0x1f ;  /* 0x0c401f00472c7f89 */ /* 0x000f2200000e0000 */
[----:B------:R-:W3:Y:S08]  /*5250*/  MUFU.TANH R24, R24 ;  /* 0x0000001800187308 */ /* 0x000ef00000002400 */
[----:B------:R-:W3:Y:S08]  /*5260*/  MUFU.TANH R27, R27 ;  /* 0x0000001b001b7308 */ /* 0x000ef00000002400 */
[----:B------:R-:W3:Y:S01]  /*5270*/  MUFU.TANH R28, R28 ;  /* 0x0000001c001c7308 */ /* 0x000ee20000002400 */
[----:B------:R-:W-:-:S02]  /*5280*/  WARPGROUP.DEPBAR.LE gsb0, 0x0 ;  /* 0x00008000000079c5 */ /* 0x000fc40000010000 */
[----:B------:R-:W-:Y:S01]  /*5290*/  WARPGROUP.ARRIVE ;  /* 0x00000000000079c5 */ /* 0x000fe20000000000 */
[----:B----4-:R-:W-:-:S04]  /*52a0*/  FMNMX.FTZ R79, R71, R44, !PT ;  /* 0x0000002c474f7209 */ /* 0x010fc80007810000 */
[----:B------:R-:W4:Y:S01]  /*52b0*/  MUFU.TANH R31, R31 ;  /* 0x0000001f001f7308 */ /* 0x000f220000002400 */
[----:B------:R-:W-:Y:S01]  /*52c0*/  HGMMA.64x64x16.F32 R88, R132, gdesc[UR4].tnspB, R88, gsb0 ;  /* 0x40e0000484587df0 */ /* 0x000fe20008000858 */
[----:B------:R-:W-:Y:S01]  /*52d0*/  FMUL.FTZ R71, R73, UR23 ;  /* 0x0000001749477c20 */ /* 0x000fe20008410000 */
[----:B------:R-:W-:Y:S01]  /*52e0*/  FMUL.FTZ R73, R77, UR23 ;  /* 0x000000174d497c20 */ /* 0x000fe20008410000 */
[----:B------:R-:W5:Y:S01]  /*52f0*/  SHFL.BFLY PT, R44, R79, 0x1, 0x1f ;  /* 0x0c201f004f2c7f89 */ /* 0x000f6200000e0000 */
[----:B------:R-:W-:Y:S01]  /*5300*/  FMUL.FTZ R77, R84, UR23 ;  /* 0x00000017544d7c20 */ /* 0x000fe20008410000 */
[----:B------:R-:W-:Y:S02]  /*5310*/  UIADD3 UR6, UR10, 0x280, URZ ;  /* 0x000002800a067890 */ /* 0x000fe4000fffe03f */
[----:B------:R-:W4:Y:S01]  /*5320*/  MUFU.TANH R32, R32 ;  /* 0x0000002000207308 */ /* 0x000f220000002400 */
[----:B------:R-:W-:-:S07]  /*5330*/  UMOV UR7, 0x40000040 ;  /* 0x4000004000077882 */ /* 0x000fce0000000000 */
[----:B------:R-:W4:Y:S08]  /*5340*/  MUFU.TANH R35, R35 ;  /* 0x0000002300237308 */ /* 0x000f300000002400 */
[----:B------:R-:W4:Y:S01]  /*5350*/  MUFU.TANH R36, R36 ;  /* 0x0000002400247308 */ /* 0x000f220000002400 */
[----:B-----5:R-:W-:-:S04]  /*5360*/  FMNMX.FTZ R44, R79, R44, !PT ;  /* 0x0000002c4f2c7209 */ /* 0x020fc80007810000 */
[C---:B------:R-:W-:Y:S01]  /*5370*/  FSETP.NEU.FTZ.AND P3, PT, R44.reuse, -INF , PT ;  /* 0xff8000002c00780b */ /* 0x040fe20003f7d000 */
[----:B------:R-:W-:Y:S02]  /*5380*/  FMUL.FTZ R76, R44, UR24 ;  /* 0x000000182c4c7c20 */ /* 0x000fe40008410000 */
[----:B------:R-:W5:Y:S03]  /*5390*/  MUFU.TANH R38, R38 ;  /* 0x0000002600267308 */ /* 0x000f660000002400 */
[----:B------:R-:W-:-:S05]  /*53a0*/  FSEL R76, R76, RZ, P3 ;  /* 0x000000ff4c4c7208 */ /* 0x000fca0001800000 */
[----:B------:R-:W5:Y:S01]  /*53b0*/  MUFU.TANH R39, R39 ;  /* 0x0000002700277308 */ /* 0x000f620000002400 */
[--C-:B------:R-:W-:Y:S01]  /*53c0*/  FFMA.FTZ R79, R8, UR24, -R76.reuse ;  /* 0x00000018084f7c23 */ /* 0x100fe2000801084c */
[----:B------:R-:W-:Y:S01]  /*53d0*/  FSEL R8, R5, -INF , P4 ;  /* 0xff80000005087808 */ /* 0x000fe20002000000 */
[--C-:B------:R-:W-:Y:S01]  /*53e0*/  FFMA.FTZ R149, R7, UR24, -R76.reuse ;  /* 0x0000001807957c23 */ /* 0x100fe2000801084c */
[----:B------:R-:W-:Y:S01]  /*53f0*/  ISETP.GT.AND P4, PT, R43, 0x8, PT ;  /* 0x000000082b00780c */ /* 0x000fe20003f84270 */
[--C-:B------:R-:W-:Y:S01]  /*5400*/  FFMA.FTZ R151, R11, UR24, -R76.reuse ;  /* 0x000000180b977c23 */ /* 0x100fe2000801084c */
[----:B------:R-:W-:Y:S01]  /*5410*/  FSEL R5, R6, -INF , P5 ;  /* 0xff80000006057808 */ /* 0x000fe20002800000 */
[--C-:B------:R-:W-:Y:S01]  /*5420*/  FFMA.FTZ R139, R46, UR24, -R76.reuse ;  /* 0x000000182e8b7c23 */ /* 0x100fe2000801084c */
[----:B------:R-:W-:Y:S01]  /*5430*/  FMNMX.FTZ R78, R8, R3, !PT ;  /* 0x00000003084e7209 */ /* 0x000fe20007810000 */
[----:B------:R-:W5:Y:S01]  /*5440*/  MUFU.TANH R41, R41 ;  /* 0x0000002900297308 */ /* 0x000f620000002400 */
[----:B------:R-:W-:Y:S01]  /*5450*/  ISETP.GT.AND P5, PT, R43, 0x9, PT ;  /* 0x000000092b00780c */ /* 0x000fe20003fa4270 */
[--C-:B------:R-:W-:Y:S01]  /*5460*/  FFMA.FTZ R147, R25, UR24, -R76.reuse ;  /* 0x0000001819937c23 */ /* 0x100fe2000801084c */
[----:B--2---:R-:W-:Y:S01]  /*5470*/  FSEL R9, R9, -INF , P4 ;  /* 0xff80000009097808 */ /* 0x004fe20002000000 */
[--C-:B------:R-:W-:Y:S01]  /*5480*/  FFMA.FTZ R137, R37, UR24, -R76.reuse ;  /* 0x0000001825897c23 */ /* 0x100fe2000801084c */
[----:B------:R-:W-:Y:S01]  /*5490*/  FMNMX.FTZ R78, R5, R78, !PT ;  /* 0x0000004e054e7209 */ /* 0x000fe20007810000 */
[--C-:B------:R-:W-:Y:S01]  /*54a0*/  FFMA.FTZ R143, R33, UR24, -R76.reuse ;  /* 0x00000018218f7c23 */ /* 0x100fe2000801084c */
[----:B------:R-:W-:Y:S01]  /*54b0*/  ISETP.GT.AND P4, PT, R43, 0x10, PT ;  /* 0x000000102b00780c */ /* 0x000fe20003f84270 */
[----:B------:R-:W2:Y:S01]  /*54c0*/  MUFU.TANH R42, R42 ;  /* 0x0000002a002a7308 */ /* 0x000ea20000002400 */
[----:B------:R-:W-:Y:S01]  /*54d0*/  FSEL R10, R10, -INF , P5 ;  /* 0xff8000000a0a7808 */ /* 0x000fe20002800000 */
[--C-:B------:R-:W-:Y:S01]  /*54e0*/  FFMA.FTZ R33, R58, UR24, -R76.reuse ;  /* 0x000000183a217c23 */ /* 0x100fe2000801084c */
[----:B------:R-:W-:Y:S01]  /*54f0*/  FMNMX.FTZ R7, R9, R78, !PT ;  /* 0x0000004e09077209 */ /* 0x000fe20007810000 */
[--C-:B------:R-:W-:Y:S01]  /*5500*/  FFMA.FTZ R58, R60, UR24, -R76.reuse ;  /* 0x000000183c3a7c23 */ /* 0x100fe2000801084c */
[----:B------:R-:W-:Y:S01]  /*5510*/  ISETP.GT.AND P5, PT, R43, 0x11, PT ;  /* 0x000000112b00780c */ /* 0x000fe20003fa4270 */
[--C-:B------:R-:W-:Y:S01]  /*5520*/  FFMA.FTZ R45, R45, UR24, -R76.reuse ;  /* 0x000000182d2d7c23 */ /* 0x100fe2000801084c */
[----:B0-----:R-:W-:Y:S01]  /*5530*/  FSEL R13, R13, -INF , P4 ;  /* 0xff8000000d0d7808 */ /* 0x001fe20002000000 */
[----:B------:R-:W0:Y:S01]  /*5540*/  MUFU.TANH R63, R63 ;  /* 0x0000003f003f7308 */ /* 0x000e220000002400 */
        /* <DEDUP_REMOVED lines=8> */
[----:B------:R-:W-:Y:S01]  /*55d0*/  ISETP.GT.AND P5, PT, R43, 0x19, PT ;  /* 0x000000192b00780c */ /* 0x000fe20003fa4270 */
[----:B------:R-:W-:Y:S01]  /*55e0*/  FFMA.FTZ R26, R26, UR24, -R76 ;  /* 0x000000181a1a7c23 */ /* 0x000fe2000801084c */
[----:B---3--:R-:W-:Y:S01]  /*55f0*/  FSEL R21, R21, -INF , P4 ;  /* 0xff80000015157808 */ /* 0x008fe20002000000 */
[----:B------:R-:W-:-:S02]  /*5600*/  WARPGROUP.DEPBAR.LE gsb0, 0x0 ;  /* 0x00008000000079c5 */ /* 0x000fc40000010000 */
[----:B------:R-:W-:Y:S01]  /*5610*/  FMNMX.FTZ R78, R14, R7, !PT ;  /* 0x000000070e4e7209 */ /* 0x000fe20007810000 */
[----:B------:R-:W-:Y:S01]  /*5620*/  WARPGROUP.ARRIVE ;  /* 0x00000000000079c5 */ /* 0x000fe20000000000 */
[----:B------:R-:W-:Y:S01]  /*5630*/  ISETP.GT.AND P4, PT, R43, 0x20, PT ;  /* 0x000000202b00780c */ /* 0x000fe20003f84270 */
[----:B------:R-:W3:Y:S01]  /*5640*/  MUFU.TANH R64, R64 ;  /* 0x0000004000407308 */ /* 0x000ee20000002400 */
[----:B------:R-:W-:Y:S01]  /*5650*/  FSEL R24, R24, -INF , P5 ;  /* 0xff80000018187808 */ /* 0x000fe20002800000 */
[--C-:B------:R-:W-:Y:S01]  /*5660*/  FFMA.FTZ R133, R49, UR24, -R76.reuse ;  /* 0x0000001831857c23 */ /* 0x100fe2000801084c */
[----:B------:R-:W-:Y:S01]  /*5670*/  FMNMX.FTZ R7, R21, R78, !PT ;  /* 0x0000004e15077209 */ /* 0x000fe20007810000 */
[----:B------:R-:W-:Y:S01]  /*5680*/  HGMMA.64x64x16.F32 R88, R128, gdesc[UR4].tnspB, R88, gsb0 ;  /* 0x40e0000480587df0 */ /* 0x000fe20008000858 */
[----:B------:R-:W-:Y:S01]  /*5690*/  ISETP.GT.AND P5, PT, R43, 0x21, PT ;  /* 0x000000212b00780c */ /* 0x000fe20003fa4270 */
[----:B------:R-:W-:Y:S01]  /*56a0*/  UIADD3 UR6, UR10, 0x300, URZ ;  /* 0x000003000a067890 */ /* 0x000fe2000fffe03f */
[----:B------:R-:W-:Y:S01]  /*56b0*/  FSEL R27, R27, -INF , P4 ;  /* 0xff8000001b1b7808 */ /* 0x000fe20002000000 */
[----:B------:R-:W3:Y:S01]  /*56c0*/  MUFU.TANH R65, R65 ;  /* 0x0000004100417308 */ /* 0x000ee20000002400 */
[----:B------:R-:W-:Y:S01]  /*56d0*/  FMNMX.FTZ R78, R24, R7, !PT ;  /* 0x00000007184e7209 */ /* 0x000fe20007810000 */
[----:B------:R-:W-:Y:S01]  /*56e0*/  UMOV UR7, 0x40000040 ;  /* 0x4000004000077882 */ /* 0x000fe20000000000 */
[----:B------:R-:W-:Y:S01]  /*56f0*/  ISETP.GT.AND P4, PT, R43, 0x28, PT ;  /* 0x000000282b00780c */ /* 0x000fe20003f84270 */
[--C-:B------:R-:W-:Y:S01]  /*5700*/  FFMA.FTZ R141, R29, UR24, -R76.reuse ;  /* 0x000000181d8d7c23 */ /* 0x100fe2000801084c */
[----:B------:R-:W-:Y:S01]  /*5710*/  FSEL R28, R28, -INF , P5 ;  /* 0xff8000001c1c7808 */ /* 0x000fe20002800000 */
[--C-:B------:R-:W-:Y:S01]  /*5720*/  FFMA.FTZ R30, R30, UR24, -R76.reuse ;  /* 0x000000181e1e7c23 */ /* 0x100fe2000801084c */
[----:B------:R-:W-:Y:S01]  /*5730*/  FMNMX.FTZ R7, R27, R78, !PT ;  /* 0x0000004e1b077209 */ /* 0x000fe20007810000 */
[----:B------:R-:W3:Y:S01]  /*5740*/  MUFU.TANH R68, R68 ;  /* 0x0000004400447308 */ /* 0x000ee20000002400 */
[----:B------:R-:W-:Y:S01]  /*5750*/  ISETP.GT.AND P5, PT, R43, 0x29, PT ;  /* 0x000000292b00780c */ /* 0x000fe20003fa4270 */
[--C-:B------:R-:W-:Y:S01]  /*5760*/  FFMA.FTZ R47, R47, UR24, -R76.reuse ;  /* 0x000000182f2f7c23 */ /* 0x100fe2000801084c */
[----:B----4-:R-:W-:Y:S01]  /*5770*/  FSEL R31, R31, -INF , P4 ;  /* 0xff8000001f1f7808 */ /* 0x010fe20002000000 */
[--C-:B------:R-:W-:Y:S01]  /*5780*/  FFMA.FTZ R34, R34, UR24, -R76.reuse ;  /* 0x0000001822227c23 */ /* 0x100fe2000801084c */
[----:B------:R-:W-:Y:S01]  /*5790*/  FMNMX.FTZ R78, R28, R7, !PT ;  /* 0x000000071c4e7209 */ /* 0x000fe20007810000 */
[--C-:B------:R-:W-:Y:S01]  /*57a0*/  FFMA.FTZ R135, R50, UR24, -R76.reuse ;  /* 0x0000001832877c23 */ /* 0x100fe2000801084c */
[----:B------:R-:W-:Y:S01]  /*57b0*/  ISETP.GT.AND P4, PT, R43, 0x30, PT ;  /* 0x000000302b00780c */ /* 0x000fe20003f84270 */
[----:B------:R-:W4:Y:S01]  /*57c0*/  MUFU.TANH R69, R69 ;  /* 0x0000004500457308 */ /* 0x000f220000002400 */
[----:B------:R-:W-:Y:S01]  /*57d0*/  FSEL R32, R32, -INF , P5 ;  /* 0xff80000020207808 */ /* 0x000fe20002800000 */
[--C-:B------:R-:W-:Y:S01]  /*57e0*/  FFMA.FTZ R50, R53, UR24, -R76.reuse ;  /* 0x0000001835327c23 */ /* 0x100fe2000801084c */
[----:B------:R-:W-:Y:S01]  /*57f0*/  FMNMX.FTZ R7, R31, R78, !PT ;  /* 0x0000004e1f077209 */ /* 0x000fe20007810000 */
[--C-:B------:R-:W-:Y:S01]  /*5800*/  FFMA.FTZ R15, R54, UR24, -R76.reuse ;  /* 0x00000018360f7c23 */ /* 0x100fe2000801084c */
[----:B------:R-:W-:Y:S01]  /*5810*/  ISETP.GT.AND P5, PT, R43, 0x31, PT ;  /* 0x000000312b00780c */ /* 0x000fe20003fa4270 */
[--C-:B------:R-:W-:Y:S01]  /*5820*/  FFMA.FTZ R54, R57, UR24, -R76.reuse ;  /* 0x0000001839367c23 */ /* 0x100fe2000801084c */
[----:B------:R-:W-:Y:S01]  /*5830*/  FSEL R35, R35, -INF , P4 ;  /* 0xff80000023237808 */ /* 0x000fe20002000000 */
[----:B------:R-:W4:Y:S01]  /*5840*/  MUFU.TANH R70, R70 ;  /* 0x0000004600467308 */ /* 0x000f220000002400 */
[----:B------:R-:W-:Y:S01]  /*5850*/  FMNMX.FTZ R78, R32, R7, !PT ;  /* 0x00000007204e7209 */ /* 0x000fe20007810000 */
[--C-:B------:R-:W-:Y:S01]  /*5860*/  FFMA.FTZ R29, R62, UR24, -R76.reuse ;  /* 0x000000183e1d7c23 */ /* 0x100fe2000801084c */
[----:B------:R-:W-:Y:S01]  /*5870*/  ISETP.GT.AND P4, PT, R43, 0x38, PT ;  /* 0x000000382b00780c */ /* 0x000fe20003f84270 */
[----:B------:R-:W-:Y:S01]  /*5880*/  FFMA.FTZ R66, R66, UR24, -R76 ;  /* 0x0000001842427c23 */ /* 0x000fe2000801084c */
[----:B------:R-:W-:-:S02]  /*5890*/  FSEL R36, R36, -INF , P5 ;  /* 0xff80000024247808 */ /* 0x000fc40002800000 */
[----:B------:R-:W-:Y:S01]  /*58a0*/  FMNMX.FTZ R7, R35, R78, !PT ;  /* 0x0000004e23077209 */ /* 0x000fe20007810000 */
[----:B------:R-:W4:Y:S01]  /*58b0*/  MUFU.TANH R71, R71 ;  /* 0x0000004700477308 */ /* 0x000f220000002400 */
[C---:B------:R-:W-:Y:S02]  /*58c0*/  ISETP.GT.AND P5, PT, R43.reuse, 0x39, PT ;  /* 0x000000392b00780c */ /* 0x040fe40003fa4270 */
[----:B-----5:R-:W-:Y:S02]  /*58d0*/  FSEL R38, R38, -INF , P4 ;  /* 0xff80000026267808 */ /* 0x020fe40002000000 */
[----:B------:R-:W-:Y:S02]  /*58e0*/  FMNMX.FTZ R7, R36, R7, !PT ;  /* 0x0000000724077209 */ /* 0x000fe40007810000 */
[----:B------:R-:W-:Y:S01]  /*58f0*/  ISETP.GT.AND P4, PT, R43, 0x40, PT ;  /* 0x000000402b00780c */ /* 0x000fe20003f84270 */
[----:B------:R-:W5:Y:S01]  /*5900*/  MUFU.TANH R72, R72 ;  /* 0x0000004800487308 */ /* 0x000f620000002400 */
[----:B------:R-:W-:-:S02]  /*5910*/  FSEL R39, R39, -INF , P5 ;  /* 0xff80000027277808 */ /* 0x000fc40002800000 */
[----:B------:R-:W-:Y:S02]  /*5920*/  FMNMX.FTZ R78, R38, R7, !PT ;  /* 0x00000007264e7209 */ /* 0x000fe40007810000 */
[----:B------:R-:W-:Y:S02]  /*5930*/  ISETP.GT.AND P5, PT, R43, 0x41, PT ;  /* 0x000000412b00780c */ /* 0x000fe40003fa4270 */
[----:B------:R-:W-:Y:S01]  /*5940*/  FSEL R41, R41, -INF , P4 ;  /* 0xff80000029297808 */ /* 0x000fe20002000000 */
[----:B------:R-:W5:Y:S01]  /*5950*/  MUFU.TANH R73, R73 ;  /* 0x0000004900497308 */ /* 0x000f620000002400 */
[----:B------:R-:W-:Y:S02]  /*5960*/  FMNMX.FTZ R78, R39, R78, !PT ;  /* 0x0000004e274e7209 */ /* 0x000fe40007810000 */
[----:B------:R-:W-:Y:S02]  /*5970*/  ISETP.GT.AND P4, PT, R43, 0x48, PT ;  /* 0x000000482b00780c */ /* 0x000fe40003f84270 */
[----:B--2---:R-:W-:-:S02]  /*5980*/  FSEL R7, R42, -INF , P5 ;  /* 0xff8000002a077808 */ /* 0x004fc40002800000 */
[----:B------:R-:W-:Y:S01]  /*5990*/  FMNMX.FTZ R78, R41, R78, !PT ;  /* 0x0000004e294e7209 */ /* 0x000fe20007810000 */
[----:B------:R-:W2:Y:S01]  /*59a0*/  MUFU.TANH R74, R74 ;  /* 0x0000004a004a7308 */ /* 0x000ea20000002400 */
[----:B------:R-:W-:Y:S02]  /*59b0*/  ISETP.GT.AND P5, PT, R43, 0x49, PT ;  /* 0x000000492b00780c */ /* 0x000fe40003fa4270 */
[----:B0-----:R-:W-:Y:S02]  /*59c0*/  FSEL R63, R63, -INF , P4 ;  /* 0xff8000003f3f7808 */ /* 0x001fe40002000000 */
[----:B------:R-:W-:Y:S02]  /*59d0*/  FMNMX.FTZ R78, R7, R78, !PT ;  /* 0x0000004e074e7209 */ /* 0x000fe40007810000 */
[----:B------:R-:W-:Y:S01]  /*59e0*/  ISETP.GT.AND P4, PT, R43, 0x50, PT ;  /* 0x000000502b00780c */ /* 0x000fe20003f84270 */
[----:B------:R-:W0:Y:S01]  /*59f0*/  MUFU.TANH R75, R75 ;  /* 0x0000004b004b7308 */ /* 0x000e220000002400 */
[----:B-1----:R-:W-:-:S02]  /*5a00*/  FSEL R67, R67, -INF , P5 ;  /* 0xff80000043437808 */ /* 0x002fc40002800000 */
[----:B------:R-:W-:Y:S02]  /*5a10*/  FMNMX.FTZ R78, R63, R78, !PT ;  /* 0x0000004e3f4e7209 */ /* 0x000fe40007810000 */
[----:B------:R-:W-:Y:S02]  /*5a20*/  ISETP.GT.AND P5, PT, R43, 0x51, PT ;  /* 0x000000512b00780c */ /* 0x000fe40003fa4270 */
[----:B---3--:R-:W-:Y:S01]  /*5a30*/  FSEL R64, R64, -INF , P4 ;  /* 0xff80000040407808 */ /* 0x008fe20002000000 */
[----:B------:R-:W1:Y:S01]  /*5a40*/  MUFU.TANH R77, R77 ;  /* 0x0000004d004d7308 */ /* 0x000e620000002400 */
[----:B------:R-:W-:Y:S01]  /*5a50*/  FMNMX.FTZ R11, R67, R78, !PT ;  /* 0x0000004e430b7209 */ /* 0x000fe20007810000 */
[----:B------:R-:W-:Y:S02]  /*5a60*/  WARPGROUP.DEPBAR.LE gsb0, 0x0 ;  /* 0x00008000000079c5 */ /* 0x000fe40000010000 */
[----:B------:R-:W-:Y:S01]  /*5a70*/  ISETP.GT.AND P4, PT, R43, 0x58, PT ;  /* 0x000000582b00780c */ /* 0x000fe20003f84270 */
[----:B------:R-:W-:Y:S01]  /*5a80*/  WARPGROUP.ARRIVE ;  /* 0x00000000000079c5 */ /* 0x000fe20000000000 */
[----:B------:R-:W-:-:S02]  /*5a90*/  FSEL R65, R65, -INF , P5 ;  /* 0xff80000041417808 */ /* 0x000fc40002800000 */
[----:B------:R-:W-:Y:S01]  /*5aa0*/  FMNMX.FTZ R42, R64, R11, !PT ;  /* 0x0000000b402a7209 */ /* 0x000fe20007810000 */
[----:B------:R-:W3:Y:S01]  /*5ab0*/  MUFU.TANH R40, R85 ;  /* 0x0000005500287308 */ /* 0x000ee20000002400 */
[----:B------:R-:W-:Y:S01]  /*5ac0*/  ISETP.GT.AND P5, PT, R43, 0x59, PT ;  /* 0x000000592b00780c */ /* 0x000fe20003fa4270 */
[----:B------:R-:W-:Y:S01]  /*5ad0*/  HGMMA.64x64x16.F32 R88, R124, gdesc[UR4].tnspB, R88, gsb0 ;  /* 0x40e000047c587df0 */ /* 0x000fe20008000858 */
[----:B------:R-:W-:Y:S01]  /*5ae0*/  FSEL R68, R68, -INF , P4 ;  /* 0xff80000044447808 */ /* 0x000fe20002000000 */
[----:B------:R-:W-:Y:S01]  /*5af0*/  UIADD3 UR6, UR10, 0x380, URZ ;  /* 0x000003800a067890 */ /* 0x000fe2000fffe03f */
[----:B------:R-:W-:Y:S01]  /*5b00*/  FMNMX.FTZ R11, R65, R42, !PT ;  /* 0x0000002a410b7209 */ /* 0x000fe20007810000 */
[----:B------:R-:W-:Y:S01]  /*5b10*/  UMOV UR7, 0x40000040 ;  /* 0x4000004000077882 */ /* 0x000fe20000000000 */
[----:B------:R-:W-:Y:S01]  /*5b20*/  ISETP.GT.AND P4, PT, R43, 0x60, PT ;  /* 0x000000602b00780c */ /* 0x000fe20003f84270 */
[----:B------:R-:W-:Y:S01]  /*5b30*/  MUFU.EX2 R149, R149 ;  /* 0x0000009500957308 */ /* 0x000fe20000000800 */
[----:B----4-:R-:W-:-:S02]  /*5b40*/  FSEL R69, R69, -INF , P5 ;  /* 0xff80000045457808 */ /* 0x010fc40002800000 */
        /* <DEDUP_REMOVED lines=8> */
[----:B------:R4:W-:Y:S01]  /*5bd0*/  MUFU.EX2 R42, R45 ;  /* 0x0000002d002a7308 */ /* 0x0009e20000000800 */
[----:B------:R-:W-:Y:S02]  /*5be0*/  ISETP.GT.AND P5, PT, R43, 0x69, PT ;  /* 0x000000692b00780c */ /* 0x000fe40003fa4270 */
[----:B-----5:R-:W-:Y:S02]  /*5bf0*/  FSEL R72, R72, -INF , P4 ;  /* 0xff80000048487808 */ /* 0x020fe40002000000 */
[----:B------:R-:W-:Y:S02]  /*5c00*/  FMNMX.FTZ R11, R71, R78, !PT ;  /* 0x0000004e470b7209 */ /* 0x000fe40007810000 */
[----:B------:R-:W-:Y:S01]  /*5c10*/  ISETP.GT.AND P4, PT, R43, 0x70, PT ;  /* 0x000000702b00780c */ /* 0x000fe20003f84270 */
[----:B------:R-:W-:Y:S01]  /*5c20*/  MUFU.EX2 R151, R151 ;  /* 0x0000009700977308 */ /* 0x000fe20000000800 */
[----:B------:R-:W-:-:S02]  /*5c30*/  FSEL R73, R73, -INF , P5 ;  /* 0xff80000049497808 */ /* 0x000fc40002800000 */
[----:B------:R-:W-:Y:S02]  /*5c40*/  FMNMX.FTZ R46, R72, R11, !PT ;  /* 0x0000000b482e7209 */ /* 0x000fe40007810000 */
[----:B------:R-:W-:Y:S02]  /*5c50*/  ISETP.GT.AND P5, PT, R43, 0x71, PT ;  /* 0x000000712b00780c */ /* 0x000fe40003fa4270 */
[----:B--2---:R-:W-:Y:S01]  /*5c60*/  FSEL R74, R74, -INF , P4 ;  /* 0xff8000004a4a7808 */ /* 0x004fe20002000000 */
[----:B------:R-:W-:Y:S01]  /*5c70*/  MUFU.EX2 R12, R12 ;  /* 0x0000000c000c7308 */ /* 0x000fe20000000800 */
[----:B------:R-:W-:Y:S02]  /*5c80*/  FMNMX.FTZ R11, R73, R46, !PT ;  /* 0x0000002e490b7209 */ /* 0x000fe40007810000 */
[----:B------:R-:W-:Y:S02]  /*5c90*/  ISETP.GT.AND P4, PT, R43, 0x78, PT ;  /* 0x000000782b00780c */ /* 0x000fe40003f84270 */
[----:B0-----:R-:W-:-:S02]  /*5ca0*/  FSEL R75, R75, -INF , P5 ;  /* 0xff8000004b4b7808 */ /* 0x001fc40002800000 */
[----:B------:R-:W-:Y:S01]  /*5cb0*/  FMNMX.FTZ R78, R74, R11, !PT ;  /* 0x0000000b4a4e7209 */ /* 0x000fe20007810000 */
[----:B------:R-:W-:Y:S01]  /*5cc0*/  MUFU.EX2 R145, R145 ;  /* 0x0000009100917308 */ /* 0x000fe20000000800 */
[----:B------:R-:W-:Y:S01]  /*5cd0*/  ISETP.GT.AND P5, PT, R43, 0x79, PT ;  /* 0x000000792b00780c */ /* 0x000fe20003fa4270 */
[--C-:B------:R-:W-:Y:S01]  /*5ce0*/  FFMA.FTZ R11, R52, UR24, -R76.reuse ;  /* 0x00000018340b7c23 */ /* 0x100fe2000801084c */
[----:B-1----:R-:W-:Y:S01]  /*5cf0*/  FSEL R77, R77, -INF , P4 ;  /* 0xff8000004d4d7808 */ /* 0x002fe20002000000 */
[--C-:B------:R-:W-:Y:S01]  /*5d00*/  FFMA.FTZ R52, R55, UR24, -R76.reuse ;  /* 0x0000001837347c23 */ /* 0x100fe2000801084c */
[----:B------:R-:W-:Y:S02]  /*5d10*/  FMNMX.FTZ R78, R75, R78, !PT ;  /* 0x0000004e4b4e7209 */ /* 0x000fe40007810000 */
[----:B---3--:R-:W-:Y:S01]  /*5d20*/  FSEL R43, R40, -INF , P5 ;  /* 0xff800000282b7808 */ /* 0x008fe20002800000 */
[----:B------:R-:W-:Y:S01]  /*5d30*/  MUFU.EX2 R20, R20 ;  /* 0x0000001400147308 */ /* 0x000fe20000000800 */
[----:B------:R-:W-:Y:S01]  /*5d40*/  FMNMX.FTZ R78, R77, R78, !PT ;  /* 0x0000004e4d4e7209 */ /* 0x000fe20007810000 */
[--C-:B------:R-:W-:Y:S01]  /*5d50*/  FFMA.FTZ R40, R48, UR24, -R76.reuse ;  /* 0x0000001830287c23 */ /* 0x100fe2000801084c */
[----:B------:R-:W-:-:S02]  /*5d60*/  FFMA.FTZ R48, R51, UR24, -R76 ;  /* 0x0000001833307c23 */ /* 0x000fc4000801084c */
[----:B------:R-:W-:-:S03]  /*5d70*/  FMNMX.FTZ R78, R43, R78, !PT ;  /* 0x0000004e2b4e7209 */ /* 0x000fc60007810000 */
[----:B------:R-:W-:Y:S02]  /*5d80*/  MUFU.EX2 R147, R147 ;  /* 0x0000009300937308 */ /* 0x000fe40000000800 */
[----:B------:R-:W0:Y:S06]  /*5d90*/  SHFL.BFLY PT, R25, R78, 0x2, 0x1f ;  /* 0x0c401f004e197f89 */ /* 0x000e2c00000e0000 */
[----:B------:R-:W-:Y:S08]  /*5da0*/  MUFU.EX2 R26, R26 ;  /* 0x0000001a001a7308 */ /* 0x000ff00000000800 */
[----:B------:R-:W-:Y:S01]  /*5db0*/  MUFU.EX2 R141, R141 ;  /* 0x0000008d008d7308 */ /* 0x000fe20000000800 */
[----:B------:R-:W-:-:S02]  /*5dc0*/  WARPGROUP.DEPBAR.LE gsb0, 0x0 ;  /* 0x00008000000079c5 */ /* 0x000fc40000010000 */
[----:B------:R-:W-:-:S05]  /*5dd0*/  WARPGROUP.ARRIVE ;  /* 0x00000000000079c5 */ /* 0x000fca0000000000 */
[----:B------:R-:W-:Y:S01]  /*5de0*/  MUFU.EX2 R30, R30 ;  /* 0x0000001e001e7308 */ /* 0x000fe20000000800 */
[----:B------:R-:W-:Y:S01]  /*5df0*/  HGMMA.64x64x16.F32 R88, R120, gdesc[UR4].tnspB, R88, gsb0 ;  /* 0x40e0000478587df0 */ /* 0x000fe20008000858 */
[----:B0-----:R-:W-:Y:S01]  /*5e00*/  FMNMX.FTZ R49, R78, R25, !PT ;  /* 0x000000194e317209 */ /* 0x001fe20007810000 */
[--C-:B------:R-:W-:Y:S01]  /*5e10*/  FFMA.FTZ R25, R56, UR24, -R76.reuse ;  /* 0x0000001838197c23 */ /* 0x100fe2000801084c */
[----:B------:R-:W-:-:S03]  /*5e20*/  FFMA.FTZ R56, R59, UR24, -R76 ;  /* 0x000000183b387c23 */ /* 0x000fc6000801084c */
[----:B------:R-:W0:Y:S01]  /*5e30*/  SHFL.BFLY PT, R78, R49, 0x1, 0x1f ;  /* 0x0c201f00314e7f89 */ /* 0x000e2200000e0000 */
[----:B------:R1:W-:Y:S08]  /*5e40*/  MUFU.EX2 R46, R47 ;  /* 0x0000002f002e7308 */ /* 0x0003f00000000800 */
[----:B------:R-:W-:Y:S08]  /*5e50*/  MUFU.EX2 R143, R143 ;  /* 0x0000008f008f7308 */ /* 0x000ff00000000800 */
[----:B------:R-:W-:Y:S01]  /*5e60*/  MUFU.EX2 R34, R34 ;  /* 0x0000002200227308 */ /* 0x000fe20000000800 */
[----:B0-----:R-:W-:-:S07]  /*5e70*/  FMNMX.FTZ R49, R49, R78, !PT ;  /* 0x0000004e31317209 */ /* 0x001fce0007810000 */
[----:B------:R-:W-:Y:S01]  /*5e80*/  MUFU.EX2 R137, R137 ;  /* 0x0000008900897308 */ /* 0x000fe20000000800 */
[C---:B------:R-:W-:Y:S01]  /*5e90*/  FSETP.NEU.FTZ.AND P4, PT, R49.reuse, -INF , PT ;  /* 0xff8000003100780b */ /* 0x040fe20003f9d000 */
[----:B------:R-:W-:-:S06]  /*5ea0*/  FMUL.FTZ R37, R49, UR24 ;  /* 0x0000001831257c20 */ /* 0x000fcc0008410000 */
[----:B------:R-:W-:Y:S01]  /*5eb0*/  MUFU.EX2 R139, R139 ;  /* 0x0000008b008b7308 */ /* 0x000fe20000000800 */
[----:B------:R-:W-:Y:S01]  /*5ec0*/  FSEL R60, R37, RZ, P4 ;  /* 0x000000ff253c7208 */ /* 0x000fe20002000000 */
[----:B------:R-:W-:-:S04]  /*5ed0*/  FFMA.FTZ R37, R61, UR24, -R76 ;  /* 0x000000183d257c23 */ /* 0x000fc8000801084c */
[--C-:B------:R-:W-:Y:S01]  /*5ee0*/  FFMA.FTZ R136, R35, UR24, -R60.reuse ;  /* 0x0000001823887c23 */ /* 0x100fe2000801083c */
[----:B------:R-:W-:Y:S01]  /*5ef0*/  FSEL R35, R44, RZ, P3 ;  /* 0x000000ff2c237208 */ /* 0x000fe20001800000 */
[--C-:B------:R-:W-:Y:S01]  /*5f00*/  FFMA.FTZ R148, R8, UR24, -R60.reuse ;  /* 0x0000001808947c23 */ /* 0x100fe2000801083c */
[--C-:B------:R-:W-:Y:S01]  /*5f10*/  FFMA.FTZ R5, R5, UR24, -R60.reuse ;  /* 0x0000001805057c23 */ /* 0x100fe2000801083c */
[--C-:B------:R-:W-:Y:S01]  /*5f20*/  FFMA.FTZ R150, R9, UR24, -R60.reuse ;  /* 0x0000001809967c23 */ /* 0x100fe2000801083c */
[----:B----4-:R-:W-:Y:S01]  /*5f30*/  FFMA.FTZ R45, R10, UR24, -R60 ;  /* 0x000000180a2d7c23 */ /* 0x010fe2000801083c */
[----:B------:R-:W-:Y:S01]  /*5f40*/  FADD.FTZ R35, -R35, R4 ;  /* 0x0000000423237221 */ /* 0x000fe20000010100 */
[----:B------:R-:W-:Y:S01]  /*5f50*/  FSEL R4, R49, RZ, P4 ;  /* 0x000000ff31047208 */ /* 0x000fe20002000000 */
[----:B------:R-:W-:Y:S01]  /*5f60*/  MUFU.EX2 R148, R148 ;  /* 0x0000009400947308 */ /* 0x000fe20000000800 */
[--C-:B------:R-:W-:Y:S01]  /*5f70*/  FFMA.FTZ R144, R13, UR24, -R60.reuse ;  /* 0x000000180d907c23 */ /* 0x100fe2000801083c */
[----:B------:R-:W-:Y:S01]  /*5f80*/  FMUL.FTZ R35, R35, UR24 ;  /* 0x0000001823237c20 */ /* 0x000fe20008410000 */
[--C-:B------:R-:W-:Y:S01]  /*5f90*/  FFMA.FTZ R13, R14, UR24, -R60.reuse ;  /* 0x000000180e0d7c23 */ /* 0x100fe2000801083c */
[----:B------:R-:W-:Y:S01]  /*5fa0*/  FADD.FTZ R3, -R4, R3 ;  /* 0x0000000304037221 */ /* 0x000fe20000010100 */
[--C-:B------:R-:W-:Y:S01]  /*5fb0*/  FFMA.FTZ R142, R31, UR24, -R60.reuse ;  /* 0x000000181f8e7c23 */ /* 0x100fe2000801083c */
[--C-:B------:R-:W-:Y:S01]  /*5fc0*/  FFMA.FTZ R31, R39, UR24, -R60.reuse ;  /* 0x00000018271f7c23 */ /* 0x100fe2000801083c */
[--C-:B------:R-:W-:Y:S01]  /*5fd0*/  FFMA.FTZ R146, R21, UR24, -R60.reuse ;  /* 0x0000001815927c23 */ /* 0x100fe2000801083c */
[----:B------:R-:W-:Y:S01]  /*5fe0*/  FMUL.FTZ R3, R3, UR24 ;  /* 0x0000001803037c20 */ /* 0x000fe20008410000 */
[----:B------:R0:W2:Y:S01]  /*5ff0*/  MUFU.EX2 R4, R35 ;  /* 0x0000002300047308 */ /* 0x0000a20000000800 */
[--C-:B------:R-:W-:Y:S01]  /*6000*/  FFMA.FTZ R132, R41, UR24, -R60.reuse ;  /* 0x0000001829847c23 */ /* 0x100fe2000801083c */
[--C-:B------:R-:W-:Y:S01]  /*6010*/  FFMA.FTZ R9, R24, UR24, -R60.reuse ;  /* 0x0000001818097c23 */ /* 0x100fe2000801083c */
[--C-:B------:R-:W-:Y:S01]  /*6020*/  FFMA.FTZ R140, R27, UR24, -R60.reuse ;  /* 0x000000181b8c7c23 */ /* 0x100fe2000801083c */
[--C-:B------:R-:W-:Y:S01]  /*6030*/  FFMA.FTZ R21, R28, UR24, -R60.reuse ;  /* 0x000000181c157c23 */ /* 0x100fe2000801083c */
[--C-:B-1----:R-:W-:Y:S01]  /*6040*/  FFMA.FTZ R47, R32, UR24, -R60.reuse ;  /* 0x00000018202f7c23 */ /* 0x102fe2000801083c */
[--C-:B------:R-:W-:Y:S01]  /*6050*/  FFMA.FTZ R27, R36, UR24, -R60.reuse ;  /* 0x00000018241b7c23 */ /* 0x100fe2000801083c */
[--C-:B------:R-:W-:Y:S01]  /*6060*/  FFMA.FTZ R138, R38, UR24, -R60.reuse ;  /* 0x00000018268a7c23 */ /* 0x100fe2000801083c */
[----:B------:R-:W1:Y:S01]  /*6070*/  MUFU.EX2 R3, R3 ;  /* 0x0000000300037308 */ /* 0x000e620000000800 */
[--C-:B------:R-:W-:Y:S01]  /*6080*/  FFMA.FTZ R7, R7, UR24, -R60.reuse ;  /* 0x0000001807077c23 */ /* 0x100fe2000801083c */
[--C-:B------:R-:W-:Y:S01]  /*6090*/  FFMA.FTZ R134, R63, UR24, -R60.reuse ;  /* 0x000000183f867c23 */ /* 0x100fe2000801083c */
[--C-:B0-----:R-:W-:Y:S01]  /*60a0*/  FFMA.FTZ R35, R67, UR24, -R60.reuse ;  /* 0x0000001843237c23 */ /* 0x101fe2000801083c */
[--C-:B------:R-:W-:Y:S01]  /*60b0*/  FFMA.FTZ R128, R64, UR24, -R60.reuse ;  /* 0x0000001840807c23 */ /* 0x100fe2000801083c */
[--C-:B------:R-:W-:Y:S01]  /*60c0*/  FFMA.FTZ R130, R68, UR24, -R60.reuse ;  /* 0x0000001844827c23 */ /* 0x100fe2000801083c */
[--C-:B------:R-:W-:Y:S01]  /*60d0*/  FFMA.FTZ R124, R70, UR24, -R60.reuse ;  /* 0x00000018467c7c23 */ /* 0x100fe2000801083c */
[----:B------:R-:W-:Y:S01]  /*60e0*/  FFMA.FTZ R126, R72, UR24, -R60 ;  /* 0x00000018487e7c23 */ /* 0x000fe2000801083c */
[----:B------:R-:W0:Y:S01]  /*60f0*/  MUFU.EX2 R5, R5 ;  /* 0x0000000500057308 */ /* 0x000e220000000800 */
[----:B--2---:R-:W-:Y:S01]  /*6100*/  FFMA.FTZ R39, R4, R0, R149 ;  /* 0x0000000004277223 */ /* 0x004fe20000010095 */
[----:B------:R-:W-:-:S02]  /*6110*/  IMAD.U32 R10, RZ, RZ, UR39 ;  /* 0x00000027ff0a7e24 */ /* 0x000fc4000f8e00ff */
[--C-:B------:R-:W-:Y:S01]  /*6120*/  FFMA.FTZ R73, R73, UR24, -R60.reuse ;  /* 0x0000001849497c23 */ /* 0x100fe2000801083c */
[----:B------:R-:W-:Y:S01]  /*6130*/  FFMA.FTZ R74, R74, UR24, -R60 ;  /* 0x000000184a4a7c23 */ /* 0x000fe2000801083c */
[----:B------:R-:W-:Y:S01]  /*6140*/  FADD.FTZ R0, R6, R39 ;  /* 0x0000002706007221 */ /* 0x000fe20000010000 */
[----:B------:R-:W-:Y:S01]  /*6150*/  VIADD R8, R23, 0x9 ;  /* 0x0000000917087836 */ /* 0x000fe20000000000 */
[----:B------:R-:W-:Y:S01]  /*6160*/  @!P1 LEA R10, R10, UR45, 0x3 ;  /* 0x0000002d0a0a9c11 */ /* 0x000fe2000f8e18ff */
[----:B------:R-:W2:Y:S01]  /*6170*/  MUFU.EX2 R150, R150 ;  /* 0x0000009600967308 */ /* 0x000ea20000000800 */
[----:B-1----:R-:W-:Y:S01]  /*6180*/  FFMA.FTZ R2, R3, R2, R148 ;  /* 0x0000000203027223 */ /* 0x002fe20000010094 */
[----:B------:R-:W-:Y:S01]  /*6190*/  FADD.FTZ R39, R151, R0 ;  /* 0x0000000097277221 */ /* 0x000fe20000010000 */
[----:B------:R-:W-:Y:S01]  /*61a0*/  ISETP.GE.U32.AND P3, PT, R82, 0x180, PT ;  /* 0x000001805200780c */ /* 0x000fe20003f66070 */
[----:B------:R-:W-:Y:S02]  /*61b0*/  @!P1 VIADD R10, R10, 0x16840 ;  /* 0x000168400a0a9836 */ /* 0x000fe40000000000 */
[--C-:B------:R-:W-:Y:S01]  /*61c0*/  FFMA.FTZ R75, R75, UR24, -R60.reuse ;  /* 0x000000184b4b7c23 */ /* 0x100fe2000801083c */
[----:B------:R-:W-:Y:S01]  /*61d0*/  FADD.FTZ R0, R12, R39 ;  /* 0x000000270c007221 */ /* 0x000fe20000010000 */
[----:B------:R-:W-:Y:S01]  /*61e0*/  FFMA.FTZ R39, R65, UR24, -R60 ;  /* 0x0000001841277c23 */ /* 0x000fe2000801083c */
[----:B------:R-:W1:Y:S01]  /*61f0*/  MUFU.EX2 R45, R45 ;  /* 0x0000002d002d7308 */ /* 0x000e620000000800 */
[C---:B0-----:R-:W-:Y:S01]  /*6200*/  FADD.FTZ R41, R5.reuse, R2 ;  /* 0x0000000205297221 */ /* 0x041fe20000010000 */
[----:B------:R-:W-:Y:S01]  /*6210*/  F2FP.F16.F32.PACK_AB R148, R5, R148 ;  /* 0x000000940594723e */ /* 0x000fe200000000ff */
[----:B------:R-:W-:-:S02]  /*6220*/  WARPGROUP.DEPBAR.LE gsb0, 0x0 ;  /* 0x00008000000079c5 */ /* 0x000fc40000010000 */
[----:B------:R-:W-:Y:S01]  /*6230*/  SEL R8, R8, 0x9, !P3 ;  /* 0x0000000908087807 */ /* 0x000fe20005800000 */
[----:B------:R-:W-:Y:S01]  /*6240*/  FFMA.FTZ R77, R77, UR24, -R60 ;  /* 0x000000184d4d7c23 */ /* 0x000fe2000801083c */
[----:B------:R-:W-:Y:S01]  /*6250*/  @!P1 PRMT R10, RZ, 0x654, R10 ;  /* 0x00000654ff0a9816 */ /* 0x000fe2000000000a */
[----:B------:R-:W0:Y:S01]  /*6260*/  MUFU.EX2 R144, R144 ;  /* 0x0000009000907308 */ /* 0x000e220000000800 */
[----:B--2---:R-:W-:Y:S01]  /*6270*/  FADD.FTZ R2, R150, R41 ;  /* 0x0000002996027221 */ /* 0x004fe20000010000 */
[----:B------:R2:W-:Y:S06]  /*6280*/  BAR.ARV R8, 0x100 ;  /* 0x000400080000751d */ /* 0x0005ec0000002000 */
[----:B------:R-:W3:Y:S01]  /*6290*/  MUFU.EX2 R13, R13 ;  /* 0x0000000d000d7308 */ /* 0x000ee20000000800 */
[----:B-1----:R-:W-:Y:S01]  /*62a0*/  FADD.FTZ R41, R45, R2 ;  /* 0x000000022d297221 */ /* 0x002fe20000010000 */
[----:B------:R1:W-:Y:S01]  /*62b0*/  @!P1 SYNCS.ARRIVE.TRANS64.RED.A1T0 RZ, [R10+URZ], RZ ;  /* 0x000000ff0aff99a7 */ /* 0x0003e2000810043f */
[----:B------:R-:W-:Y:S01]  /*62c0*/  FFMA.FTZ R43, R43, UR24, -R60 ;  /* 0x000000182b2b7c23 */ /* 0x000fe2000801083c */
[----:B------:R-:W-:Y:S01]  /*62d0*/  PLOP3.LUT P3, PT, PT, PT, UP1, 0x80, 0x0 ;  /* 0x000000000000781c */ /* 0x000fe20003f6f018 */
[-C--:B------:R-:W-:Y:S01]  /*62e0*/  FMUL.FTZ R88, R88, R3.reuse ;  /* 0x0000000358587220 */ /* 0x080fe20000410000 */
[-C--:B------:R-:W-:Y:S01]  /*62f0*/  FMUL.FTZ R89, R89, R3.reuse ;  /* 0x0000000359597220 */ /* 0x080fe20000410000 */
[-C--:B------:R-:W-:Y:S01]  /*6300*/  FMUL.FTZ R92, R92, R3.reuse ;  /* 0x000000035c5c7220 */ /* 0x080fe20000410000 */
[----:B------:R-:W4:Y:S01]  /*6310*/  MUFU.EX2 R146, R146 ;  /* 0x0000009200927308 */ /* 0x000f220000000800 */
[----:B0-----:R-:W-:Y:S01]  /*6320*/  FADD.FTZ R2, R144, R41 ;  /* 0x0000002990027221 */ /* 0x001fe20000010000 */
[----:B------:R-:W-:Y:S01]  /*6330*/  FADD.FTZ R41, R145, R0 ;  /* 0x0000000091297221 */ /* 0x000fe20000010000 */
[----:B-1----:R-:W-:Y:S01]  /*6340*/  IMAD.U32 R10, RZ, RZ, UR25 ;  /* 0x00000019ff0a7e24 */ /* 0x002fe2000f8e00ff */
[----:B------:R-:W-:Y:S01]  /*6350*/  UMOV UR25, UR39 ;  /* 0x0000002700197c82 */ /* 0x000fe20008000000 */
[-C--:B------:R-:W-:Y:S01]  /*6360*/  FMUL.FTZ R93, R93, R3.reuse ;  /* 0x000000035d5d7220 */ /* 0x080fe20000410000 */
[----:B------:R-:W-:Y:S01]  /*6370*/  FADD.FTZ R0, R20, R41 ;  /* 0x0000002914007221 */ /* 0x000fe20000010000 */
[----:B------:R-:W-:Y:S01]  /*6380*/  FFMA.FTZ R41, R69, UR24, -R60 ;  /* 0x0000001845297c23 */ /* 0x000fe2000801083c */
[----:B------:R-:W0:Y:S01]  /*6390*/  MUFU.EX2 R9, R9 ;  /* 0x0000000900097308 */ /* 0x000e220000000800 */
[C---:B---3--:R-:W-:Y:S01]  /*63a0*/  FADD.FTZ R51, R13.reuse, R2 ;  /* 0x000000020d337221 */ /* 0x048fe20000010000 */
[----:B------:R-:W-:Y:S01]  /*63b0*/  F2FP.F16.F32.PACK_AB R144, R13, R144 ;  /* 0x000000900d90723e */ /* 0x000fe200000000ff */
[-C--:B------:R-:W-:Y:S01]  /*63c0*/  FMUL.FTZ R96, R96, R3.reuse ;  /* 0x0000000360607220 */ /* 0x080fe20000410000 */
[----:B------:R-:W-:Y:S01]  /*63d0*/  @!P1 LEA R10, R10, UR45, 0x3 ;  /* 0x0000002d0a0a9c11 */ /* 0x000fe2000f8e18ff */
[-C--:B------:R-:W-:Y:S01]  /*63e0*/  FMUL.FTZ R97, R97, R3.reuse ;  /* 0x0000000361617220 */ /* 0x080fe20000410000 */
[-C--:B------:R-:W-:Y:S01]  /*63f0*/  FMUL.FTZ R100, R100, R3.reuse ;  /* 0x0000000364647220 */ /* 0x080fe20000410000 */
[----:B------:R-:W-:Y:S01]  /*6400*/  FMUL.FTZ R101, R101, R3 ;  /* 0x0000000365657220 */ /* 0x000fe20000410000 */
[----:B------:R-:W1:Y:S01]  /*6410*/  MUFU.EX2 R140, R140 ;  /* 0x0000008c008c7308 */ /* 0x000e620000000800 */
[----:B----4-:R-:W-:Y:S01]  /*6420*/  FADD.FTZ R2, R146, R51 ;  /* 0x0000003392027221 */ /* 0x010fe20000010000 */
[----:B------:R-:W-:Y:S01]  /*6430*/  FADD.FTZ R51, R147, R0 ;  /* 0x0000000093337221 */ /* 0x000fe20000010000 */
[----:B--2---:R-:W-:-:S02]  /*6440*/  @!P1 VIADD R8, R10, 0x16860 ;  /* 0x000168600a089836 */ /* 0x004fc40000000000 */
[-C--:B------:R-:W-:Y:S01]  /*6450*/  FMUL.FTZ R104, R104, R3.reuse ;  /* 0x0000000368687220 */ /* 0x080fe20000410000 */
[-C--:B------:R-:W-:Y:S01]  /*6460*/  FMUL.FTZ R105, R105, R3.reuse ;  /* 0x0000000369697220 */ /* 0x080fe20000410000 */
[----:B------:R-:W-:Y:S01]  /*6470*/  FADD.FTZ R0, R26, R51 ;  /* 0x000000331a007221 */ /* 0x000fe20000010000 */
[----:B------:R-:W-:Y:S01]  /*6480*/  FFMA.FTZ R51, R71, UR24, -R60 ;  /* 0x0000001847337c23 */ /* 0x000fe2000801083c */
[----:B------:R-:W2:Y:S01]  /*6490*/  MUFU.EX2 R21, R21 ;  /* 0x0000001500157308 */ /* 0x000ea20000000800 */
[C---:B0-----:R-:W-:Y:S01]  /*64a0*/  FADD.FTZ R53, R9.reuse, R2 ;  /* 0x0000000209357221 */ /* 0x041fe20000010000 */
[----:B------:R-:W-:Y:S01]  /*64b0*/  F2FP.F16.F32.PACK_AB R146, R9, R146 ;  /* 0x000000920992723e */ /* 0x000fe200000000ff */
[-C--:B------:R-:W-:Y:S01]  /*64c0*/  FMUL.FTZ R108, R108, R3.reuse ;  /* 0x000000036c6c7220 */ /* 0x080fe20000410000 */
[----:B------:R-:W-:Y:S01]  /*64d0*/  @!P1 PRMT R8, RZ, 0x654, R8 ;  /* 0x00000654ff089816 */ /* 0x000fe20000000008 */
[-C--:B------:R-:W-:Y:S01]  /*64e0*/  FMUL.FTZ R109, R109, R3.reuse ;  /* 0x000000036d6d7220 */ /* 0x080fe20000410000 */
[-C--:B------:R-:W-:Y:S01]  /*64f0*/  FMUL.FTZ R112, R112, R3.reuse ;  /* 0x0000000370707220 */ /* 0x080fe20000410000 */
[-C--:B------:R-:W-:Y:S01]  /*6500*/  FMUL.FTZ R113, R113, R3.reuse ;  /* 0x0000000371717220 */ /* 0x080fe20000410000 */
[----:B------:R-:W0:Y:S01]  /*6510*/  MUFU.EX2 R142, R142 ;  /* 0x0000008e008e7308 */ /* 0x000e220000000800 */
[----:B-1----:R-:W-:Y:S01]  /*6520*/  FADD.FTZ R2, R140, R53 ;  /* 0x000000358c027221 */ /* 0x002fe20000010000 */
[----:B------:R-:W-:Y:S01]  /*6530*/  FADD.FTZ R53, R141, R0 ;  /* 0x000000008d357221 */ /* 0x000fe20000010000 */
[----:B------:R1:W-:Y:S01]  /*6540*/  @!P1 SYNCS.ARRIVE.TRANS64.RED.A1T0 RZ, [R8+URZ], RZ ;  /* 0x000000ff08ff99a7 */ /* 0x0003e2000810043f */
[-C--:B------:R-:W-:Y:S01]  /*6550*/  FMUL.FTZ R116, R116, R3.reuse ;  /* 0x0000000374747220 */ /* 0x080fe20000410000 */
[----:B------:R-:W-:Y:S01]  /*6560*/  FMUL.FTZ R117, R117, R3 ;  /* 0x0000000375757220 */ /* 0x000fe20000410000 */
[----:B------:R-:W-:Y:S01]  /*6570*/  FADD.FTZ R0, R30, R53 ;  /* 0x000000351e007221 */ /* 0x000fe20000010000 */
[-C--:B------:R-:W-:Y:S01]  /*6580*/  FMUL.FTZ R90, R90, R4.reuse ;  /* 0x000000045a5a7220 */ /* 0x080fe20000410000 */
[----:B------:R-:W3:Y:S01]  /*6590*/  MUFU.EX2 R47, R47 ;  /* 0x0000002f002f7308 */ /* 0x000ee20000000800 */
        /* <DEDUP_REMOVED lines=24> */
[----:B--2---:R-:W-:Y:S01]  /*6720*/  FADD.FTZ R2, R136, R55 ;  /* 0x0000003788027221 */ /* 0x004fe20000010000 */
[-C--:B------:R-:W-:Y:S01]  /*6730*/  FMUL.FTZ R115, R115, R4.reuse ;  /* 0x0000000473737220 */ /* 0x080fe20000410000 */
[-C--:B------:R-:W-:Y:S01]  /*6740*/  FMUL.FTZ R118, R118, R4.reuse ;  /* 0x0000000476767220 */ /* 0x080fe20000410000 */
[----:B------:R-:W-:Y:S01]  /*6750*/  FMUL.FTZ R119, R119, R4 ;  /* 0x0000000477777220 */ /* 0x000fe20000410000 */
[----:B------:R-:W-:Y:S01]  /*6760*/  F2FP.F16.F32.PACK_AB R149, R6, R149 ;  /* 0x000000950695723e */ /* 0x000fe200000000ff */
[----:B------:R-:W-:Y:S01]  /*6770*/  IMAD.MOV.U32 R3, RZ, RZ, R49 ;  /* 0x000000ffff037224 */ /* 0x000fe200078e0031 */
[----:B------:R-:W-:Y:S01]  /*6780*/  F2FP.F16.F32.PACK_AB R151, R12, R151 ;  /* 0x000000970c97723e */ /* 0x000fe200000000ff */
[----:B------:R-:W2:Y:S01]  /*6790*/  MUFU.EX2 R31, R31 ;  /* 0x0000001f001f7308 */ /* 0x000ea20000000800 */
[----:B0-----:R-:W-:Y:S01]  /*67a0*/  FADD.FTZ R55, R27, R2 ;  /* 0x000000021b377221 */ /* 0x001fe20000010000 */
[----:B------:R-:W-:-:S02]  /*67b0*/  F2FP.F16.F32.PACK_AB R150, R45, R150 ;  /* 0x000000962d96723e */ /* 0x000fc400000000ff */
[----:B------:R-:W-:Y:S02]  /*67c0*/  F2FP.F16.F32.PACK_AB R145, R20, R145 ;  /* 0x000000911491723e */ /* 0x000fe400000000ff */
[----:B------:R-:W-:Y:S02]  /*67d0*/  F2FP.F16.F32.PACK_AB R147, R26, R147 ;  /* 0x000000931a93723e */ /* 0x000fe400000000ff */
[----:B------:R-:W0:Y:S01]  /*67e0*/  MUFU.EX2 R133, R133 ;  /* 0x0000008500857308 */ /* 0x000e220000000800 */
[----:B---3--:R-:W-:Y:S01]  /*67f0*/  FADD.FTZ R2, R138, R55 ;  /* 0x000000378a027221 */ /* 0x008fe20000010000 */
[----:B------:R-:W-:Y:S02]  /*6800*/  F2FP.F16.F32.PACK_AB R140, R21, R140 ;  /* 0x0000008c158c723e */ /* 0x000fe400000000ff */
[----:B------:R-:W-:Y:S02]  /*6810*/  F2FP.F16.F32.PACK_AB R141, R30, R141 ;  /* 0x0000008d1e8d723e */ /* 0x000fe400000000ff */
[----:B------:R-:W-:-:S02]  /*6820*/  F2FP.F16.F32.PACK_AB R142, R47, R142 ;  /* 0x0000008e2f8e723e */ /* 0x000fc400000000ff */
[----:B------:R-:W3:Y:S01]  /*6830*/  MUFU.EX2 R132, R132 ;  /* 0x0000008400847308 */ /* 0x000ee20000000800 */
        /* <DEDUP_REMOVED lines=8> */
[----:B------:R-:W-:Y:S02]  /*68c0*/  MOV R4, R44 ;  /* 0x0000002c00047202 */ /* 0x000fe40000000f00 */
        /* <DEDUP_REMOVED lines=26> */
[C---:B--2---:R-:W-:Y:S01]  /*6a70*/  FADD.FTZ R9, R39.reuse, R2 ;  /* 0x0000000227097221 */ /* 0x044fe20000010000 */
[----:B------:R-:W-:-:S06]  /*6a80*/  F2FP.F16.F32.PACK_AB R128, R39, R128 ;  /* 0x000000802780723e */ /* 0x000fcc00000000ff */
        /* <DEDUP_REMOVED lines=43> */
[----:B--2---:R-:W-:-:S04]  /*6d40*/  FADD.FTZ R7, R122, R7 ;  /* 0x000000077a077221 */ /* 0x004fc80000010000 */
[C---:B0-----:R-:W-:Y:S01]  /*6d50*/  FADD.FTZ R2, R43.reuse, R7 ;  /* 0x000000072b027221 */ /* 0x041fe20000010000 */
[----:B------:R-:W-:Y:S01]  /*6d60*/  F2FP.F16.F32.PACK_AB R122, R43, R122 ;  /* 0x0000007a2b7a723e */ /* 0x000fe200000000ff */
[C---:B---3--:R-:W-:Y:S01]  /*6d70*/  FADD.FTZ R0, R66.reuse, R0 ;  /* 0x0000000042007221 */ /* 0x048fe20000010000 */
[----:B------:R-:W-:Y:S01]  /*6d80*/  F2FP.F16.F32.PACK_AB R123, R66, R37 ;  /* 0x00000025427b723e */ /* 0x000fe200000000ff */
[----:B-1----:R-:W-:Y:S06]  /*6d90*/  @P3 BRA `(.L_x_14477) ;  /* 0xffffffd000903947 */ /* 0x002fec000383ffff */
.L_x_14468:
[----:B------:R-:W-:-:S13]  /*6da0*/  ISETP.LE.AND P2, PT, RZ, UR26, PT ;  /* 0x0000001aff007c0c */ /* 0x000fda000bf43270 */
[----:B------:R-:W-:Y:S05]  /*6db0*/  @!P2 BRA `(.L_x_14478) ;  /* 0x000000240034a947 */ /* 0x000fea0003800000 */
[----:B------:R-:W-:Y:S01]  /*6dc0*/  IMAD.MOV.U32 R3, RZ, RZ, R44 ;  /* 0x000000ffff037224 */ /* 0x000fe200078e002c */
[----:B------:R-:W-:Y:S01]  /*6dd0*/  UMOV UR23, UR37 ;  /* 0x0000002500177c82 */ /* 0x000fe20008000000 */
[----:B------:R-:W-:Y:S01]  /*6de0*/  IMAD.MOV.U32 R4, RZ, RZ, R49 ;  /* 0x000000ffff047224 */ /* 0x000fe200078e0031 */
[----:B------:R-:W-:Y:S01]  /*6df0*/  UMOV UR21, UR39 ;  /* 0x0000002700157c82 */ /* 0x000fe20008000000 */
[----:B------:R-:W-:Y:S01]  /*6e00*/  ULDC UR22, c[0x0][0x9d8] ;  /* 0x0002760000167ab9 */ /* 0x000fe20000000800 */
[----:B------:R-:W-:-:S05]  /*6e10*/  ULDC UR24, c[0x0][0x988] ;  /* 0x0002620000187ab9 */ /* 0x000fca0000000800 */
.L_x_14487:
        /* <DEDUP_REMOVED lines=9> */
.L_x_14480:
[----:B------:R-:W-:Y:S01]  /*6eb0*/  ULEA UR6, UR39, UR45, 0x3 ;  /* 0x0000002d27067291 */ /* 0x000fe2000f8e183f */
[----:B------:R-:W-:-:S05]  /*6ec0*/  IMAD.U32 R5, RZ, RZ, UR37 ;  /* 0x00000025ff057e24 */ /* 0x000fca000f8e00ff */
[----:B------:R-:W-:-:S04]  /*6ed0*/  SHF.L.U32 R5, R5, 0x1f, RZ ;  /* 0x0000001f05057819 */ /* 0x000fc800000006ff */
[----:B------:R0:W1:Y:S01]  /*6ee0*/  SYNCS.PHASECHK.TRANS64.TRYWAIT P2, [UR6+0x16830], R5 ;  /* 0x01683005ff0075a7 */ /* 0x0000620008040146 */
[----:B------:R-:W-:Y:S05]  /*6ef0*/  @!P0 BRA `(.L_x_14481) ;  /* 0x0000000000048947 */ /* 0x000fea0003800000 */
[----:B------:R-:W-:Y:S01]  /*6f00*/  BPT.TRAP 0x1 ;  /* 0x000000040000795c */ /* 0x000fe20000300000 */
.L_x_14481:
[----:B-1----:R-:W-:Y:S05]  /*6f10*/  @P2 BRA `(.L_x_14479) ;  /* 0x0000000000082947 */ /* 0x002fea0003800000 */
[----:B------:R-:W1:Y:S02]  /*6f20*/  SYNCS.PHASECHK.TRANS64.TRYWAIT P2, [UR6+0x16830], R5 ;  /* 0x01683005ff0075a7 */ /* 0x000e640008040146 */
[----:B-1----:R-:W-:Y:S05]  /*6f30*/  @!P2 BRA `(.L_x_14482) ;  /* 0x0000007c0098a947 */ /* 0x002fea0003800000 */
.L_x_14479:
        /* <DEDUP_REMOVED lines=25> */
.L_x_14484:
[----:B------:R-:W-:Y:S01]  /*70d0*/  ULEA UR6, UR21, UR45, 0x3 ;  /* 0x0000002d15067291 */ /* 0x000fe2000f8e183f */
[----:B------:R-:W-:-:S05]  /*70e0*/  IMAD.U32 R5, RZ, RZ, UR23 ;  /* 0x00000017ff057e24 */ /* 0x000fca000f8e00ff */
[----:B------:R-:W-:-:S04]  /*70f0*/  SHF.L.U32 R5, R5, 0x1f, RZ ;  /* 0x0000001f05057819 */ /* 0x000fc800000006ff */
[----:B------:R0:W1:Y:S01]  /*7100*/  SYNCS.PHASECHK.TRANS64.TRYWAIT P2, [UR6+0x16850], R5 ;  /* 0x01685005ff0075a7 */ /* 0x0000620008040146 */
[----:B------:R-:W-:Y:S05]  /*7110*/  @!P0 BRA `(.L_x_14485) ;  /* 0x0000000000048947 */ /* 0x000fea0003800000 */
[----:B------:R-:W-:Y:S01]  /*7120*/  BPT.TRAP 0x1 ;  /* 0x000000040000795c */ /* 0x000fe20000300000 */
.L_x_14485:
[----:B-1----:R-:W-:Y:S05]  /*7130*/  @P2 BRA `(.L_x_14483) ;  /* 0x0000000000082947 */ /* 0x002fea0003800000 */
[----:B------:R-:W1:Y:S02]  /*7140*/  SYNCS.PHASECHK.TRANS64.TRYWAIT P2, [UR6+0x16850], R5 ;  /* 0x01685005ff0075a7 */ /* 0x000e640008040146 */
[----:B-1----:R-:W-:Y:S05]  /*7150*/  @!P2 BRA `(.L_x_14486) ;  /* 0x0000007c0028a947 */ /* 0x002fea0003800000 */
.L_x_14483:
[----:B------:R-:W-:Y:S01]  /*7160*/  UIADD3 UR6, UR45, 0x400, URZ ;  /* 0x000004002d067890 */ /* 0x000fe2000fffe03f */
[----:B------:R-:W-:Y:S01]  /*7170*/  WARPGROUP.ARRIVE ;  /* 0x00000000000079c5 */ /* 0x000fe20000000000 */
[----:B------:R-:W-:Y:S01]  /*7180*/  UMOV UR7, 0x40000040 ;  /* 0x4000004000077882 */ /* 0x000fe20000000000 */
[----:B01----:R-:W-:Y:S01]  /*7190*/  FMUL.FTZ R5, R24, UR22 ;  /* 0x0000001618057c20 */ /* 0x003fe20008410000 */
        /* <DEDUP_REMOVED lines=75> */
[----:B------:R-:W0:Y:S01]  /*7650*/  S2R R80, SR_TID.X ;  /* 0x0000000000507919 */ /* 0x000e220000002100 */
[----:B------:R-:W-:Y:S01]  /*7660*/  UMOV UR23, UR37 ;  /* 0x0000002500177c82 */ /* 0x000fe20008000000 */
[----:B------:R-:W3:Y:S01]  /*7670*/  MUFU.TANH R28, R28 ;  /* 0x0000001c001c7308 */ /* 0x000ee20000002400 */
[----:B-1----:R-:W-:-:S07]  /*7680*/  FMNMX.FTZ R54, R24, R49, !PT ;  /* 0x0000003118367209 */ /* 0x002fce0007810000 */
[----:B------:R-:W1:Y:S01]  /*7690*/  MUFU.TANH R31, R31 ;  /* 0x0000001f001f7308 */ /* 0x000e620000002400 */
[----:B--2---:R-:W-:Y:S01]  /*76a0*/  FMNMX.FTZ R49, R27, R54, !PT ;  /* 0x000000361b317209 */ /* 0x004fe20007810000 */
[----:B------:R-:W-:-:S06]  /*76b0*/  FMUL.FTZ R54, R69, UR22 ;  /* 0x0000001645367c20 */ /* 0x000fcc0008410000 */
[----:B------:R-:W2:Y:S01]  /*76c0*/  MUFU.TANH R33, R33 ;  /* 0x0000002100217308 */ /* 0x000ea20000002400 */
[----:B---3--:R-:W-:Y:S01]  /*76d0*/  FMNMX.FTZ R56, R28, R49, !PT ;  /* 0x000000311c387209 */ /* 0x008fe20007810000 */
[----:B------:R-:W-:Y:S02]  /*76e0*/  WARPGROUP.DEPBAR.LE gsb0, 0x0 ;  /* 0x00008000000079c5 */ /* 0x000fe40000010000 */
[----:B------:R-:W-:-:S04]  /*76f0*/  WARPGROUP.ARRIVE ;  /* 0x00000000000079c5 */ /* 0x000fc80000000000 */
[----:B------:R-:W3:Y:S01]  /*7700*/  MUFU.TANH R35, R35 ;  /* 0x0000002300237308 */ /* 0x000ee20000002400 */
[----:B-1----:R-:W-:Y:S01]  /*7710*/  FMNMX.FTZ R56, R31, R56, !PT ;  /* 0x000000381f387209 */ /* 0x002fe20007810000 */
[----:B------:R-:W-:Y:S01]  /*7720*/  HGMMA.64x64x16.F32 R88, R144, gdesc[UR4].tnspB, R88, gsb0 ;  /* 0x40e0000490587df0 */ /* 0x000fe20008000858 */
[----:B------:R-:W-:Y:S01]  /*7730*/  UIADD3 UR6, UR10, 0x100, URZ ;  /* 0x000001000a067890 */ /* 0x000fe2000fffe03f */
[----:B------:R-:W-:Y:S01]  /*7740*/  UMOV UR7, 0x40000040 ;  /* 0x4000004000077882 */ /* 0x000fe20000000000 */
[----:B0-----:R-:W-:-:S03]  /*7750*/  ISETP.GE.U32.AND P2, PT, R80, 0x180, PT ;  /* 0x000001805000780c */ /* 0x001fc60003f46070 */
[----:B------:R-:W0:Y:S01]  /*7760*/  MUFU.TANH R36, R36 ;  /* 0x0000002400247308 */ /* 0x000e220000002400 */
[----:B--2---:R-:W-:-:S07]  /*7770*/  FMNMX.FTZ R56, R33, R56, !PT ;  /* 0x0000003821387209 */ /* 0x004fce0007810000 */
[----:B------:R-:W1:Y:S01]  /*7780*/  MUFU.TANH R39, R39 ;  /* 0x0000002700277308 */ /* 0x000e620000002400 */
[----:B---3--:R-:W-:Y:S01]  /*7790*/  FMNMX.FTZ R49, R35, R56, !PT ;  /* 0x0000003823317209 */ /* 0x008fe20007810000 */
        /* <DEDUP_REMOVED lines=21> */
[----:B------:R-:W-:Y:S01]  /*78f0*/  FMUL.FTZ R60, R81, UR22 ;  /* 0x00000016513c7c20 */ /* 0x000fe20008410000 */
[----:B------:R-:W-:Y:S01]  /*7900*/  HGMMA.64x64x16.F32 R88, R140, gdesc[UR4].tnspB, R88, gsb0 ;  /* 0x40e000048c587df0 */ /* 0x000fe20008000858 */
[----:B------:R-:W-:Y:S01]  /*7910*/  UIADD3 UR6, UR10, 0x180, URZ ;  /* 0x000001800a067890 */ /* 0x000fe2000fffe03f */
[----:B--2---:R-:W-:Y:S01]  /*7920*/  FMNMX.FTZ R62, R52, R49, !PT ;  /* 0x00000031343e7209 */ /* 0x004fe20007810000 */
[----:B------:R-:W-:Y:S02]  /*7930*/  UMOV UR7, 0x40000040 ;  /* 0x4000004000077882 */ /* 0x000fe40000000000 */
[----:B------:R-:W1:Y:S08]  /*7940*/  MUFU.TANH R54, R54 ;  /* 0x0000003600367308 */ /* 0x000e700000002400 */
        /* <DEDUP_REMOVED lines=47> */
[--C-:B------:R-:W-:Y:S01]  /*7c40*/  FFMA.FTZ R5, R6, UR24, -R4.reuse ;  /* 0x0000001806057c23 */ /* 0x100fe20008010804 */
[----:B------:R-:W-:Y:S01]  /*7c50*/  FMNMX.FTZ R6, R8, R3, !PT ;  /* 0x0000000308067209 */ /* 0x000fe20007810000 */
[--C-:B------:R-:W-:Y:S01]  /*7c60*/  FFMA.FTZ R144, R13, UR24, -R4.reuse ;  /* 0x000000180d907c23 */ /* 0x100fe20008010804 */
[----:B------:R-:W1:Y:S01]  /*7c70*/  MUFU.TANH R32, R32 ;  /* 0x0000002000207308 */ /* 0x000e620000002400 */
[--C-:B------:R-:W-:Y:S01]  /*7c80*/  FFMA.FTZ R146, R21, UR24, -R4.reuse ;  /* 0x0000001815927c23 */ /* 0x100fe20008010804 */
[----:B--2---:R-:W-:Y:S01]  /*7c90*/  FMNMX.FTZ R6, R7, R6, !PT ;  /* 0x0000000607067209 */ /* 0x004fe20007810000 */
[----:B------:R-:W-:Y:S02]  /*7ca0*/  WARPGROUP.DEPBAR.LE gsb0, 0x0 ;  /* 0x00008000000079c5 */ /* 0x000fe40000010000 */
[----:B------:R-:W-:Y:S01]  /*7cb0*/  WARPGROUP.ARRIVE ;  /* 0x00000000000079c5 */ /* 0x000fe20000000000 */
[----:B---3--:R-:W-:Y:S01]  /*7cc0*/  FMNMX.FTZ R13, R11, R6, !PT ;  /* 0x000000060b0d7209 */ /* 0x008fe20007810000 */
[--C-:B------:R-:W-:Y:S01]  /*7cd0*/  FFMA.FTZ R140, R27, UR24, -R4.reuse ;  /* 0x000000181b8c7c23 */ /* 0x100fe20008010804 */
[----:B------:R-:W2:Y:S01]  /*7ce0*/  MUFU.TANH R34, R34 ;  /* 0x0000002200227308 */ /* 0x000ea20000002400 */
        /* <DEDUP_REMOVED lines=29> */
[----:B------:R-:W-:Y:S01]  /*7ec0*/  FFMA.FTZ R62, R62, UR24, -R4 ;  /* 0x000000183e3e7c23 */ /* 0x000fe20008010804 */
[----:B------:R-:W-:Y:S01]  /*7ed0*/  FMNMX.FTZ R27, R32, R21, !PT ;  /* 0x00000015201b7209 */ /* 0x000fe20007810000 */
[----:B------:R-:W1:Y:S03]  /*7ee0*/  MUFU.TANH R42, R42 ;  /* 0x0000002a002a7308 */ /* 0x000e660000002400 */
[----:B--2---:R-:W-:-:S04]  /*7ef0*/  FMNMX.FTZ R6, R34, R27, !PT ;  /* 0x0000001b22067209 */ /* 0x004fc80007810000 */
        /* <DEDUP_REMOVED lines=18> */
[--C-:B------:R-:W-:Y:S01]  /*8020*/  FFMA.FTZ R134, R47, UR24, -R4.reuse ;  /* 0x000000182f867c23 */ /* 0x100fe20008010804 */
[----:B------:R-:W2:Y:S01]  /*8030*/  MUFU.TANH R66, R66 ;  /* 0x0000004200427308 */ /* 0x000ea20000002400 */
[----:B------:R-:W-:Y:S01]  /*8040*/  HGMMA.64x64x16.F32 R88, R128, gdesc[UR4].tnspB, R88, gsb0 ;  /* 0x40e0000480587df0 */ /* 0x000fe20008000858 */
[----:B------:R-:W-:Y:S01]  /*8050*/  UIADD3 UR6, UR10, 0x300, URZ ;  /* 0x000003000a067890 */ /* 0x000fe2000fffe03f */
[----:B0-----:R-:W-:Y:S01]  /*8060*/  FMNMX.FTZ R6, R64, R33, !PT ;  /* 0x0000002140067209 */ /* 0x001fe20007810000 */
[----:B------:R-:W-:Y:S01]  /*8070*/  UMOV UR7, 0x40000040 ;  /* 0x4000004000077882 */ /* 0x000fe20000000000 */
[----:B------:R-:W-:-:S03]  /*8080*/  FFMA.FTZ R47, R54, UR24, -R4 ;  /* 0x00000018362f7c23 */ /* 0x000fc60008010804 */
        /* <DEDUP_REMOVED lines=21> */
[----:B-1----:R-:W-:Y:S01]  /*81e0*/  FMNMX.FTZ R39, R75, R6, !PT ;  /* 0x000000064b277209 */ /* 0x002fe20007810000 */
[--C-:B------:R-:W-:Y:S01]  /*81f0*/  FFMA.FTZ R6, R51, UR24, -R4.reuse ;  /* 0x0000001833067c23 */ /* 0x100fe20008010804 */
[----:B------:R-:W-:Y:S03]  /*8200*/  MUFU.EX2 R27, R36 ;  /* 0x00000024001b7308 */ /* 0x000fe60000000800 */
[----:B------:R-:W-:Y:S01]  /*8210*/  HGMMA.64x64x16.F32 R88, R124, gdesc[UR4].tnspB, R88, gsb0 ;  /* 0x40e000047c587df0 */ /* 0x000fe20008000858 */
[----:B------:R-:W-:Y:S01]  /*8220*/  UIADD3 UR6, UR10, 0x380, URZ ;  /* 0x000003800a067890 */ /* 0x000fe2000fffe03f */
[----:B--2---:R-:W-:Y:S01]  /*8230*/  FMNMX.FTZ R24, R76, R39, !PT ;  /* 0x000000274c187209 */ /* 0x004fe20007810000 */
[----:B------:R-:W-:Y:S01]  /*8240*/  UMOV UR7, 0x40000040 ;  /* 0x4000004000077882 */ /* 0x000fe20000000000 */
[--C-:B------:R-:W-:Y:S01]  /*8250*/  FFMA.FTZ R39, R52, UR24, -R4.reuse ;  /* 0x0000001834277c23 */ /* 0x100fe20008010804 */
[----:B------:R0:W-:Y:S02]  /*8260*/  MUFU.EX2 R21, R28 ;  /* 0x0000001c00157308 */ /* 0x0001e40000000800 */
[----:B------:R-:W1:Y:S06]  /*8270*/  SHFL.BFLY PT, R51, R24, 0x2, 0x1f ;  /* 0x0c401f0018337f89 */ /* 0x000e6c00000e0000 */
[----:B------:R-:W-:Y:S01]  /*8280*/  MUFU.EX2 R69, R69 ;  /* 0x0000004500457308 */ /* 0x000fe20000000800 */
[----:B0-----:R-:W-:-:S07]  /*8290*/  FFMA.FTZ R28, R59, UR24, -R4 ;  /* 0x000000183b1c7c23 */ /* 0x001fce0008010804 */
[----:B------:R-:W0:Y:S08]  /*82a0*/  MUFU.EX2 R148, R148 ;  /* 0x0000009400947308 */ /* 0x000e300000000800 */
[----:B------:R-:W2:Y:S01]  /*82b0*/  MUFU.EX2 R5, R5 ;  /* 0x0000000500057308 */ /* 0x000ea20000000800 */
[----:B-1----:R-:W-:Y:S01]  /*82c0*/  FMNMX.FTZ R36, R24, R51, !PT ;  /* 0x0000003318247209 */ /* 0x002fe20007810000 */
[--C-:B------:R-:W-:Y:S01]  /*82d0*/  FFMA.FTZ R51, R56, UR24, -R4.reuse ;  /* 0x0000001838337c23 */ /* 0x100fe20008010804 */
[----:B------:R-:W-:-:S03]  /*82e0*/  FFMA.FTZ R24, R57, UR24, -R4 ;  /* 0x0000001839187c23 */ /* 0x000fc60008010804 */
[----:B------:R-:W1:Y:S02]  /*82f0*/  SHFL.BFLY PT, R79, R36, 0x1, 0x1f ;  /* 0x0c201f00244f7f89 */ /* 0x000e6400000e0000 */
[----:B------:R-:W-:Y:S01]  /*8300*/  MUFU.EX2 R150, R150 ;  /* 0x0000009600967308 */ /* 0x000fe20000000800 */
[----:B0-----:R-:W-:-:S07]  /*8310*/  FFMA.FTZ R2, R69, R2, R148 ;  /* 0x0000000245027223 */ /* 0x001fce0000010094 */
[----:B------:R-:W-:Y:S01]  /*8320*/  MUFU.EX2 R77, R77 ;  /* 0x0000004d004d7308 */ /* 0x000fe20000000800 */
[----:B--2---:R-:W-:-:S07]  /*8330*/  F2FP.F16.F32.PACK_AB R148, R5, R148 ;  /* 0x000000940594723e */ /* 0x004fce00000000ff */
[----:B------:R-:W-:Y:S01]  /*8340*/  MUFU.EX2 R144, R144 ;  /* 0x0000009000907308 */ /* 0x000fe20000000800 */
[----:B-1----:R-:W-:-:S07]  /*8350*/  FMNMX.FTZ R44, R36, R79, !PT ;  /* 0x0000004f242c7209 */ /* 0x002fce0007810000 */
        /* <DEDUP_REMOVED lines=8> */
[--C-:B------:R-:W-:Y:S01]  /*83e0*/  FFMA.FTZ R145, R15, UR24, -R59.reuse ;  /* 0x000000180f917c23 */ /* 0x100fe2000801083b */
[----:B------:R-:W-:Y:S01]  /*83f0*/  @!P1 LEA R11, R11, UR45, 0x3 ;  /* 0x0000002d0b0b9c11 */ /* 0x000fe2000f8e18ff */
[----:B------:R-:W-:Y:S01]  /*8400*/  FFMA.FTZ R8, R12, UR24, -R59 ;  /* 0x000000180c087c23 */ /* 0x000fe2000801083b */
[----:B------:R-:W-:Y:S01]  /*8410*/  MUFU.EX2 R57, R57 ;  /* 0x0000003900397308 */ /* 0x000fe20000000800 */
[----:B------:R-:W-:-:S02]  /*8420*/  WARPGROUP.DEPBAR.LE gsb0, 0x0 ;  /* 0x00008000000079c5 */ /* 0x000fc40000010000 */
[----:B------:R-:W-:Y:S01]  /*8430*/  WARPGROUP.ARRIVE ;  /* 0x00000000000079c5 */ /* 0x000fe20000000000 */
[----:B------:R-:W-:Y:S01]  /*8440*/  IADD3 R7, R23, 0x9, RZ ;  /* 0x0000000917077810 */ /* 0x000fe20007ffe0ff */
[----:B------:R-:W-:Y:S02]  /*8450*/  @!P1 VIADD R15, R11, 0x16840 ;  /* 0x000168400b0f9836 */ /* 0x000fe40000000000 */
[--C-:B------:R-:W-:Y:S01]  /*8460*/  FFMA.FTZ R12, R20, UR24, -R59.reuse ;  /* 0x00000018140c7c23 */ /* 0x100fe2000801083b */
[----:B------:R-:W-:Y:S01]  /*8470*/  FFMA.FTZ R147, R25, UR24, -R59 ;  /* 0x0000001819937c23 */ /* 0x000fe2000801083b */
[----:B------:R-:W0:Y:S01]  /*8480*/  MUFU.EX2 R4, R4 ;  /* 0x0000000400047308 */ /* 0x000e220000000800 */
[----:B------:R-:W-:Y:S01]  /*8490*/  HGMMA.64x64x16.F32 R88, R120, gdesc[UR4].tnspB, R88, gsb0 ;  /* 0x40e0000478587df0 */ /* 0x000fe20008000858 */
[----:B------:R-:W-:Y:S01]  /*84a0*/  SEL R11, R7, 0x9, !P2 ;  /* 0x00000009070b7807 */ /* 0x000fe20005000000 */
[----:B------:R-:W-:Y:S01]  /*84b0*/  FADD.FTZ R7, R5, R2 ;  /* 0x0000000205077221 */ /* 0x000fe20000010000 */
        /* <DEDUP_REMOVED lines=21> */
[----:B-1----:R-:W-:Y:S01]  /*8610*/  FADD.FTZ R2, R149, R0 ;  /* 0x0000000095027221 */ /* 0x002fe20000010000 */
[--C-:B------:R-:W-:Y:S01]  /*8620*/  FFMA.FTZ R0, R63, UR24, -R59.reuse ;  /* 0x000000183f007c23 */ /* 0x100fe2000801083b */
[----:B------:R-:W-:Y:S01]  /*8630*/  F2FP.F16.F32.PACK_AB R149, R149, R4 ;  /* 0x000000049595723e */ /* 0x000fe200000000ff */
[--C-:B------:R-:W-:Y:S01]  /*8640*/  FFMA.FTZ R71, R71, UR24, -R59.reuse ;  /* 0x0000001847477c23 */ /* 0x100fe2000801083b */
[--C-:B------:R-:W-:Y:S01]  /*8650*/  FFMA.FTZ R72, R72, UR24, -R59.reuse ;  /* 0x0000001848487c23 */ /* 0x100fe2000801083b */
[--C-:B------:R-:W-:Y:S01]  /*8660*/  FFMA.FTZ R73, R73, UR24, -R59.reuse ;  /* 0x0000001849497c23 */ /* 0x100fe2000801083b */
[--C-:B------:R-:W-:Y:S01]  /*8670*/  FFMA.FTZ R74, R74, UR24, -R59.reuse ;  /* 0x000000184a4a7c23 */ /* 0x100fe2000801083b */
[----:B------:R-:W1:Y:S01]  /*8680*/  MUFU.EX2 R145, R145 ;  /* 0x0000009100917308 */ /* 0x000e620000000800 */
[----:B------:R-:W-:Y:S01]  /*8690*/  FFMA.FTZ R75, R75, UR24, -R59 ;  /* 0x000000184b4b7c23 */ /* 0x000fe2000801083b */
[----:B------:R-:W-:Y:S01]  /*86a0*/  ISETP.LT.AND P2, PT, RZ, UR26, PT ;  /* 0x0000001aff007c0c */ /* 0x000fe2000bf41270 */
[----:B------:R-:W-:-:S05]  /*86b0*/  UIADD3 UR6, UR26, -0x1, URZ ;  /* 0xffffffff1a067890 */ /* 0x000fca000fffe03f */
[----:B------:R-:W3:Y:S02]  /*86c0*/  MUFU.EX2 R12, R12 ;  /* 0x0000000c000c7308 */ /* 0x000ee40000000800 */
[----:B------:R-:W-:-:S06]  /*86d0*/  UMOV UR26, UR6 ;  /* 0x00000006001a7c82 */ /* 0x000fcc0008000000 */
[----:B------:R-:W-:Y:S08]  /*86e0*/  MUFU.EX2 R146, R146 ;  /* 0x0000009200927308 */ /* 0x000ff00000000800 */
[----:B------:R4:W-:Y:S08]  /*86f0*/  MUFU.EX2 R33, R40 ;  /* 0x0000002800217308 */ /* 0x0009f00000000800 */
[----:B------:R-:W5:Y:S01]  /*8700*/  MUFU.EX2 R147, R147 ;  /* 0x0000009300937308 */ /* 0x000f620000000800 */
[----:B----4-:R-:W-:Y:S01]  /*8710*/  FADD.FTZ R40, R150, R7 ;  /* 0x0000000796287221 */ /* 0x010fe20000010000 */
[----:B--2---:R-:W-:Y:S01]  /*8720*/  FADD.FTZ R7, R151, R2 ;  /* 0x0000000297077221 */ /* 0x004fe20000010000 */
[----:B0-----:R-:W-:-:S02]  /*8730*/  F2FP.F16.F32.PACK_AB R151, R8, R151 ;  /* 0x000000970897723e */ /* 0x001fc400000000ff */
[----:B------:R-:W-:Y:S01]  /*8740*/  F2FP.F16.F32.PACK_AB R150, R77, R150 ;  /* 0x000000964d96723e */ /* 0x000fe200000000ff */
[----:B------:R-:W-:Y:S02]  /*8750*/  FADD.FTZ R2, R8, R7 ;  /* 0x0000000708027221 */ /* 0x000fe40000010000 */
[----:B------:R-:W-:Y:S02]  /*8760*/  MUFU.EX2 R13, R13 ;  /* 0x0000000d000d7308 */ /* 0x000fe40000000800 */
[----:B-1----:R-:W-:Y:S01]  /*8770*/  FADD.FTZ R7, R145, R2 ;  /* 0x0000000291077221 */ /* 0x002fe20000010000 */
[----:B------:R-:W-:Y:S01]  /*8780*/  FFMA.FTZ R2, R65, UR24, -R59 ;  /* 0x0000001841027c23 */ /* 0x000fe2000801083b */
[C---:B---3--:R-:W-:Y:S02]  /*8790*/  F2FP.F16.F32.PACK_AB R145, R12.reuse, R145 ;  /* 0x000000910c91723e */ /* 0x048fe400000000ff */
[----:B------:R-:W-:Y:S01]  /*87a0*/  FADD.FTZ R42, R12, R7 ;  /* 0x000000070c2a7221 */ /* 0x000fe20000010000 */
[----:B------:R-:W-:-:S02]  /*87b0*/  WARPGROUP.DEPBAR.LE gsb0, 0x0 ;  /* 0x00008000000079c5 */ /* 0x000fc40000010000 */
[----:B------:R0:W-:Y:S06]  /*87c0*/  BAR.ARV R11, 0x100 ;  /* 0x0004000b0000751d */ /* 0x0001ec0000002000 */
[----:B------:R1:W-:Y:S01]  /*87d0*/  @!P1 SYNCS.ARRIVE.TRANS64.RED.A1T0 RZ, [R15+URZ], RZ ;  /* 0x000000ff0fff99a7 */ /* 0x0003e2000810043f */
[----:B------:R-:W2:Y:S01]  /*87e0*/  MUFU.EX2 R20, R20 ;  /* 0x0000001400147308 */ /* 0x000ea20000000800 */
[----:B-----5:R-:W-:Y:S01]  /*87f0*/  FADD.FTZ R7, R147, R42 ;  /* 0x0000002a93077221 */ /* 0x020fe20000010000 */
[-C--:B------:R-:W-:Y:S01]  /*8800*/  FMUL.FTZ R88, R88, R69.reuse ;  /* 0x0000004558587220 */ /* 0x080fe20000410000 */
[-C--:B------:R-:W-:Y:S01]  /*8810*/  FMUL.FTZ R89, R89, R69.reuse ;  /* 0x0000004559597220 */ /* 0x080fe20000410000 */
[-C--:B------:R-:W-:Y:S01]  /*8820*/  FMUL.FTZ R92, R92, R69.reuse ;  /* 0x000000455c5c7220 */ /* 0x080fe20000410000 */
[-C--:B------:R-:W-:Y:S01]  /*8830*/  FMUL.FTZ R93, R93, R69.reuse ;  /* 0x000000455d5d7220 */ /* 0x080fe20000410000 */
[-C--:B------:R-:W-:Y:S01]  /*8840*/  FMUL.FTZ R96, R96, R69.reuse ;  /* 0x0000004560607220 */ /* 0x080fe20000410000 */
[----:B-1----:R-:W-:Y:S01]  /*8850*/  IMAD.U32 R15, RZ, RZ, UR21 ;  /* 0x00000015ff0f7e24 */ /* 0x002fe2000f8e00ff */
[----:B------:R-:W-:Y:S01]  /*8860*/  MUFU.EX2 R140, R140 ;  /* 0x0000008c008c7308 */ /* 0x000fe20000000800 */
[----:B------:R-:W-:Y:S01]  /*8870*/  UMOV UR21, UR39 ;  /* 0x0000002700157c82 */ /* 0x000fe20008000000 */
[-C--:B------:R-:W-:Y:S01]  /*8880*/  FMUL.FTZ R97, R97, R69.reuse ;  /* 0x0000004561617220 */ /* 0x080fe20000410000 */
[-C--:B------:R-:W-:Y:S01]  /*8890*/  FMUL.FTZ R100, R100, R69.reuse ;  /* 0x0000004564647220 */ /* 0x080fe20000410000 */
[----:B------:R-:W-:Y:S01]  /*88a0*/  @!P1 LEA R15, R15, UR45, 0x3 ;  /* 0x0000002d0f0f9c11 */ /* 0x000fe2000f8e18ff */
[-C--:B------:R-:W-:Y:S01]  /*88b0*/  FMUL.FTZ R101, R101, R69.reuse ;  /* 0x0000004565657220 */ /* 0x080fe20000410000 */
[-C--:B------:R-:W-:Y:S01]  /*88c0*/  FMUL.FTZ R104, R104, R69.reuse ;  /* 0x0000004568687220 */ /* 0x080fe20000410000 */
[----:B------:R-:W-:Y:S01]  /*88d0*/  FMUL.FTZ R105, R105, R69 ;  /* 0x0000004569697220 */ /* 0x000fe20000410000 */
[----:B------:R-:W1:Y:S01]  /*88e0*/  MUFU.EX2 R141, R141 ;  /* 0x0000008d008d7308 */ /* 0x000e620000000800 */
[----:B0-----:R-:W-:-:S02]  /*88f0*/  @!P1 VIADD R11, R15, 0x16860 ;  /* 0x000168600f0b9836 */ /* 0x001fc40000000000 */
[C---:B--2---:R-:W-:Y:S01]  /*8900*/  FADD.FTZ R42, R20.reuse, R7 ;  /* 0x00000007142a7221 */ /* 0x044fe20000010000 */
[----:B------:R-:W-:Y:S01]  /*8910*/  F2FP.F16.F32.PACK_AB R147, R20, R147 ;  /* 0x000000931493723e */ /* 0x000fe200000000ff */
[-C--:B------:R-:W-:Y:S01]  /*8920*/  FMUL.FTZ R108, R108, R69.reuse ;  /* 0x000000456c6c7220 */ /* 0x080fe20000410000 */
[-C--:B------:R-:W-:Y:S01]  /*8930*/  FMUL.FTZ R109, R109, R69.reuse ;  /* 0x000000456d6d7220 */ /* 0x080fe20000410000 */
[----:B------:R-:W-:Y:S01]  /*8940*/  @!P1 PRMT R15, RZ, 0x654, R11 ;  /* 0x00000654ff0f9816 */ /* 0x000fe2000000000b */
[----:B------:R-:W-:Y:S01]  /*8950*/  FADD.FTZ R11, R77, R40 ;  /* 0x000000284d0b7221 */ /* 0x000fe20000010000 */
[----:B------:R-:W0:Y:S01]  /*8960*/  MUFU.EX2 R26, R26 ;  /* 0x0000001a001a7308 */ /* 0x000e220000000800 */
[-C--:B------:R-:W-:Y:S01]  /*8970*/  FMUL.FTZ R112, R112, R69.reuse ;  /* 0x0000004570707220 */ /* 0x080fe20000410000 */
[----:B------:R2:W-:Y:S01]  /*8980*/  @!P1 SYNCS.ARRIVE.TRANS64.RED.A1T0 RZ, [R15+URZ], RZ ;  /* 0x000000ff0fff99a7 */ /* 0x0005e2000810043f */
[----:B------:R-:W-:Y:S01]  /*8990*/  FADD.FTZ R40, R144, R11 ;  /* 0x0000000b90287221 */ /* 0x000fe20000010000 */
[----:B------:R-:W-:Y:S01]  /*89a0*/  F2FP.F16.F32.PACK_AB R144, R9, R144 ;  /* 0x000000900990723e */ /* 0x000fe200000000ff */
[-C--:B------:R-:W-:Y:S01]  /*89b0*/  FMUL.FTZ R113, R113, R69.reuse ;  /* 0x0000004571717220 */ /* 0x080fe20000410000 */
[-C--:B------:R-:W-:Y:S01]  /*89c0*/  FMUL.FTZ R116, R116, R69.reuse ;  /* 0x0000004574747220 */ /* 0x080fe20000410000 */
[----:B------:R-:W-:Y:S01]  /*89d0*/  FADD.FTZ R11, R9, R40 ;  /* 0x00000028090b7221 */ /* 0x000fe20000010000 */
[----:B------:R-:W3:Y:S01]  /*89e0*/  MUFU.EX2 R142, R142 ;  /* 0x0000008e008e7308 */ /* 0x000ee20000000800 */
[----:B-1----:R-:W-:Y:S01]  /*89f0*/  FADD.FTZ R7, R141, R42 ;  /* 0x0000002a8d077221 */ /* 0x002fe20000010000 */
[----:B------:R-:W-:Y:S01]  /*8a00*/  FFMA.FTZ R40, R67, UR24, -R59 ;  /* 0x0000001843287c23 */ /* 0x000fe2000801083b */
[----:B------:R-:W-:Y:S01]  /*8a10*/  FADD.FTZ R46, R146, R11 ;  /* 0x0000000b922e7221 */ /* 0x000fe20000010000 */
[----:B------:R-:W-:Y:S01]  /*8a20*/  FFMA.FTZ R59, R76, UR24, -R59 ;  /* 0x000000184c3b7c23 */ /* 0x000fe2000801083b */
[----:B------:R-:W-:Y:S01]  /*8a30*/  F2FP.F16.F32.PACK_AB R146, R13, R146 ;  /* 0x000000920d92723e */ /* 0x000fe200000000ff */
[----:B------:R-:W-:Y:S01]  /*8a40*/  FMUL.FTZ R117, R117, R69 ;  /* 0x0000004575757220 */ /* 0x000fe20000410000 */
[----:B------:R-:W-:Y:S01]  /*8a50*/  FADD.FTZ R11, R13, R46 ;  /* 0x0000002e0d0b7221 */ /* 0x000fe20000010000 */
[----:B------:R-:W1:Y:S01]  /*8a60*/  MUFU.EX2 R143, R143 ;  /* 0x0000008f008f7308 */ /* 0x000e620000000800 */
[C---:B0-----:R-:W-:Y:S01]  /*8a70*/  FADD.FTZ R42, R26.reuse, R7 ;  /* 0x000000071a2a7221 */ /* 0x041fe20000010000 */
[----:B------:R-:W-:Y:S01]  /*8a80*/  F2FP.F16.F32.PACK_AB R141, R26, R141 ;  /* 0x0000008d1a8d723e */ /* 0x000fe200000000ff */
[----:B------:R-:W-:Y:S01]  /*8a90*/  FADD.FTZ R46, R140, R11 ;  /* 0x0000000b8c2e7221 */ /* 0x000fe20000010000 */
[----:B------:R-:W-:Y:S01]  /*8aa0*/  F2FP.F16.F32.PACK_AB R140, R21, R140 ;  /* 0x0000008c158c723e */ /* 0x000fe200000000ff */
[-C--:B------:R-:W-:Y:S01]  /*8ab0*/  FMUL.FTZ R90, R90, R57.reuse ;  /* 0x000000395a5a7220 */ /* 0x080fe20000410000 */
[-C--:B------:R-:W-:Y:S01]  /*8ac0*/  FMUL.FTZ R91, R91, R57.reuse ;  /* 0x000000395b5b7220 */ /* 0x080fe20000410000 */
[----:B------:R-:W-:Y:S01]  /*8ad0*/  FADD.FTZ R11, R21, R46 ;  /* 0x0000002e150b7221 */ /* 0x000fe20000010000 */
[----:B------:R-:W0:Y:S01]  /*8ae0*/  MUFU.EX2 R31, R31 ;  /* 0x0000001f001f7308 */ /* 0x000e220000000800 */
[-C--:B------:R-:W-:Y:S01]  /*8af0*/  FMUL.FTZ R94, R94, R57.reuse ;  /* 0x000000395e5e7220 */ /* 0x080fe20000410000 */
[-C--:B------:R-:W-:Y:S01]  /*8b00*/  FMUL.FTZ R95, R95, R57.reuse ;  /* 0x000000395f5f7220 */ /* 0x080fe20000410000 */
[----:B---3--:R-:W-:Y:S01]  /*8b10*/  FADD.FTZ R46, R142, R11 ;  /* 0x0000000b8e2e7221 */ /* 0x008fe20000010000 */
        /* <DEDUP_REMOVED lines=13> */
[C---:B0-----:R-:W-:Y:S01]  /*8bf0*/  FADD.FTZ R11, R31.reuse, R46 ;  /* 0x0000002e1f0b7221 */ /* 0x041fe20000010000 */
[----:B------:R-:W-:Y:S01]  /*8c00*/  F2FP.F16.F32.PACK_AB R142, R31, R142 ;  /* 0x0000008e1f8e723e */ /* 0x000fe200000000ff */
[-C--:B------:R-:W-:Y:S01]  /*8c10*/  FMUL.FTZ R118, R118, R57.reuse ;  /* 0x0000003976767220 */ /* 0x080fe20000410000 */
[----:B------:R-:W-:-:S04]  /*8c20*/  FMUL.FTZ R119, R119, R57 ;  /* 0x0000003977777220 */ /* 0x000fc80000410000 */
[----:B------:R-:W0:Y:S01]  /*8c30*/  MUFU.EX2 R137, R137 ;  /* 0x0000008900897308 */ /* 0x000e220000000800 */
[C---:B---3--:R-:W-:Y:S01]  /*8c40*/  FADD.FTZ R42, R30.reuse, R7 ;  /* 0x000000071e2a7221 */ /* 0x048fe20000010000 */
[----:B------:R-:W-:-:S06]  /*8c50*/  F2FP.F16.F32.PACK_AB R143, R30, R143 ;  /* 0x0000008f1e8f723e */ /* 0x000fcc00000000ff */
[----:B------:R-:W3:Y:S01]  /*8c60*/  MUFU.EX2 R32, R32 ;  /* 0x0000002000207308 */ /* 0x000ee20000000800 */
[----:B-1----:R-:W-:Y:S01]  /*8c70*/  FADD.FTZ R46, R136, R11 ;  /* 0x0000000b882e7221 */ /* 0x002fe20000010000 */
[----:B------:R-:W-:-:S03]  /*8c80*/  F2FP.F16.F32.PACK_AB R136, R27, R136 ;  /* 0x000000881b88723e */ /* 0x000fc600000000ff */
[----:B------:R-:W-:-:S03]  /*8c90*/  FADD.FTZ R7, R27, R46 ;  /* 0x0000002e1b077221 */ /* 0x000fc60000010000 */
[----:B------:R-:W1:Y:S01]  /*8ca0*/  MUFU.EX2 R138, R138 ;  /* 0x0000008a008a7308 */ /* 0x000e620000000800 */
[----:B0-----:R-:W-:-:S07]  /*8cb0*/  FADD.FTZ R5, R137, R42 ;  /* 0x0000002a89057221 */ /* 0x001fce0000010000 */
        /* <DEDUP_REMOVED lines=61> */
[----:B------:R-:W-:Y:S01]  /*9090*/  F2FP.F16.F32.PACK_AB R125, R4, R125 ;  /* 0x0000007d047d723e */ /* 0x000fe200000000ff */
[----:B------:R-:W-:-:S05]  /*90a0*/  IMAD.MOV.U32 R4, RZ, RZ, R49 ;  /* 0x000000ffff047224 */ /* 0x000fca00078e0031 */
        /* <DEDUP_REMOVED lines=23> */
[----:B---3--:R-:W-:Y:S01]  /*9220*/  FADD.FTZ R5, R8, R5 ;  /* 0x0000000508057221 */ /* 0x008fe20000010000 */
[C---:B-1----:R-:W-:Y:S01]  /*9230*/  FADD.FTZ R2, R3.reuse, R2 ;  /* 0x0000000203027221 */ /* 0x042fe20000010000 */
[----:B------:R-:W-:Y:S01]  /*9240*/  F2FP.F16.F32.PACK_AB R122, R3, R36 ;  /* 0x00000024037a723e */ /* 0x000fe200000000ff */
[----:B------:R-:W-:Y:S02]  /*9250*/  IMAD.MOV.U32 R3, RZ, RZ, R44 ;  /* 0x000000ffff037224 */ /* 0x000fe400078e002c */
[C---:B0-----:R-:W-:Y:S01]  /*9260*/  FADD.FTZ R0, R59.reuse, R5 ;  /* 0x000000053b007221 */ /* 0x041fe20000010000 */
[----:B------:R-:W-:Y:S01]  /*9270*/  F2FP.F16.F32.PACK_AB R123, R59, R8 ;  /* 0x000000083b7b723e */ /* 0x000fe200000000ff */
[----:B--2---:R-:W-:Y:S06]  /*9280*/  @P2 BRA `(.L_x_14487) ;  /* 0xffffffd800e42947 */ /* 0x004fec000383ffff */
.L_x_14478:
[----:B------:R-:W-:Y:S06]  /*9290*/  BAR.ARV 0x8, 0x200 ;  /* 0x0208000000007b1d */ /* 0x000fec0000002000 */
[----:B------:R-:W-:Y:S05]  /*92a0*/  @!P0 BRA `(.L_x_14488) ;  /* 0x0000000000048947 */ /* 0x000fea0003800000 */
[----:B------:R-:W-:Y:S01]  /*92b0*/  BPT.TRAP 0x1 ;  /* 0x000000040000795c */ /* 0x000fe20000300000 */
.L_x_14488:
[----:B------:R-:W-:Y:S01]  /*92c0*/  ULEA UR5, UR39, UR45, 0x3 ;  /* 0x0000002d27057291 */ /* 0x000fe2000f8e183f */
[----:B------:R-:W-:-:S05]  /*92d0*/  IMAD.U32 R3, RZ, RZ, UR37 ;  /* 0x00000025ff037e24 */ /* 0x000fca000f8e00ff */
[----:B------:R-:W-:-:S04]  /*92e0*/  SHF.L.U32 R3, R3, 0x1f, RZ ;  /* 0x0000001f03037819 */ /* 0x000fc800000006ff */
[----:B------:R0:W1:Y:S01]  /*92f0*/  SYNCS.PHASECHK.TRANS64.TRYWAIT P2, [UR5+0x16850], R3 ;  /* 0x01685003ff0075a7 */ /* 0x0000620008040145 */
[----:B------:R-:W-:Y:S05]  /*9300*/  @!P0 BRA `(.L_x_14489) ;  /* 0x0000000000048947 */ /* 0x000fea0003800000 */
[----:B------:R-:W-:Y:S01]  /*9310*/  BPT.TRAP 0x1 ;  /* 0x000000040000795c */ /* 0x000fe20000300000 */
.L_x_14489:
[----:B-1----:R-:W-:Y:S05]  /*9320*/  @P2 BRA `(.L_x_14490) ;  /* 0x0000000000082947 */ /* 0x002fea0003800000 */
[----:B------:R-:W1:Y:S02]  /*9330*/  SYNCS.PHASECHK.TRANS64.TRYWAIT P0, [UR5+0x16850], R3 ;  /* 0x01685003ff0075a7 */ /* 0x000e640008000145 */
[----:B-1----:R-:W-:Y:S05]  /*9340*/  @!P0 BRA `(.L_x_14491) ;  /* 0x0000005800c48947 */ /* 0x002fea0003800000 */
.L_x_14490:
        /* <DEDUP_REMOVED lines=19> */
[----:B------:R-:W-:Y:S01]  /*9480*/  MOV R2, RZ ;  /* 0x000000ff00027202 */ /* 0x000fe20000000f00 */
[----:B-1----:R-:W-:-:S03]  /*9490*/  FADD.FTZ R5, R5, R0 ;  /* 0x0000000005057221 */ /* 0x002fc60000010000 */
[----:B------:R-:W0:Y:S01]  /*94a0*/  SHFL.BFLY PT, R4, R3, 0x1, 0x1f ;  /* 0x0c201f0003047f89 */ /* 0x000e2200000e0000 */
[----:B------:R-:W-:-:S03]  /*94b0*/  IMAD.MOV.U32 R0, RZ, RZ, -0x800000 ;  /* 0xff800000ff007424 */ /* 0x000fc600078e00ff */
[----:B------:R-:W1:Y:S01]  /*94c0*/  SHFL.BFLY PT, R6, R5, 0x1, 0x1f ;  /* 0x0c201f0005067f89 */ /* 0x000e6200000e0000 */
[----:B0-----:R-:W-:Y:S01]  /*94d0*/  FADD.FTZ R8, R3, R4 ;  /* 0x0000000403087221 */ /* 0x001fe20000010000 */
[----:B------:R-:W-:Y:S02]  /*94e0*/  IMAD.U32 R3, RZ, RZ, UR24 ;  /* 0x00000018ff037e24 */ /* 0x000fe4000f8e00ff */
[----:B------:R-:W-:Y:S02]  /*94f0*/  IMAD.U32 R4, RZ, RZ, UR24 ;  /* 0x00000018ff047e24 */ /* 0x000fe4000f8e00ff */
[----:B-1----:R-:W-:Y:S01]  /*9500*/  FADD.FTZ R9, R5, R6 ;  /* 0x0000000605097221 */ /* 0x002fe20000010000 */
[----:B------:R-:W-:Y:S01]  /*9510*/  FSETP.NE.FTZ.AND P0, PT, R8, RZ, PT ;  /* 0x000000ff0800720b */ /* 0x000fe20003f15000 */
[----:B------:R-:W-:-:S03]  /*9520*/  IMAD.MOV.U32 R5, RZ, RZ, RZ ;  /* 0x000000ffff057224 */ /* 0x000fc600078e00ff */
[----:B------:R-:W-:-:S09]  /*9530*/  FSETP.NE.FTZ.AND P2, PT, R9, RZ, PT ;  /* 0x000000ff0900720b */ /* 0x000fd20003f55000 */
[----:B------:R-:W0:Y:S01]  /*9540*/  @P0 MUFU.LG2 R6, R8 ;  /* 0x0000000800060308 */ /* 0x000e220000000c00 */
[----:B------:R-:W-:-:S07]  /*9550*/  @P0 FMUL.FTZ R4, R4, 0.69314718246459960938 ;  /* 0x3f31721804040820 */ /* 0x000fce0000410000 */
[----:B------:R1:W-:Y:S08]  /*9560*/  @P0 MUFU.RCP R2, R8 ;  /* 0x0000000800020308 */ /* 0x0003f00000001000 */
[----:B------:R-:W2:Y:S01]  /*9570*/  @P2 MUFU.LG2 R7, R9 ;  /* 0x0000000900072308 */ /* 0x000ea20000000c00 */
[----:B-1----:R-:W-:Y:S01]  /*9580*/  @P2 FMUL.FTZ R8, R3, 0.69314718246459960938 ;  /* 0x3f31721803082820 */ /* 0x002fe20000410000 */
[----:B0-----:R-:W-:Y:S01]  /*9590*/  @P0 FMUL.FTZ R3, R6, 0.69314718246459960938 ;  /* 0x3f31721806030820 */ /* 0x001fe20000410000 */
[----:B------:R-:W-:-:S03]  /*95a0*/  @!P1 IADD3 R6, R10, 0x16860, RZ ;  /* 0x000168600a069810 */ /* 0x000fc60007ffe0ff */
[----:B------:R-:W-:Y:S01]  /*95b0*/  @P0 FFMA.FTZ R26, R4, R49, R3 ;  /* 0x00000031041a0223 */ /* 0x000fe20000010003 */
[----:B------:R-:W-:Y:S01]  /*95c0*/  @!P1 PRMT R6, RZ, 0x654, R6 ;  /* 0x00000654ff069816 */ /* 0x000fe20000000006 */
[----:B------:R-:W0:Y:S01]  /*95d0*/  @P2 MUFU.RCP R5, R9 ;  /* 0x0000000900052308 */ /* 0x000e220000001000 */
[----:B------:R-:W-:Y:S01]  /*95e0*/  PLOP3.LUT P0, PT, PT, PT, PT, 0x8, 0x0 ;  /* 0x000000000000781c */ /* 0x000fe20003f0e170 */
[----:B------:R-:W-:Y:S02]  /*95f0*/  WARPGROUP.DEPBAR.LE gsb0, 0x0 ;  /* 0x00008000000079c5 */ /* 0x000fe40000010000 */
[----:B------:R-:W-:Y:S01]  /*9600*/  WARPGROUP.ARRIVE ;  /* 0x00000000000079c5 */ /* 0x000fe20000000000 */
[----:B--2---:R-:W-:-:S05]  /*9610*/  @P2 FMUL.FTZ R7, R7, 0.69314718246459960938 ;  /* 0x3f31721807072820 */ /* 0x004fca0000410000 */
[----:B------:R-:W-:Y:S01]  /*9620*/  HGMMA.64x64x16.F32 R88, R144, gdesc[UR4].tnspB, R88, gsb0 ;  /* 0x40e0000490587df0 */ /* 0x000fe20008000858 */
[----:B------:R-:W-:Y:S01]  /*9630*/  UIADD3 UR6, UR4, 0x100, URZ ;  /* 0x0000010004067890 */ /* 0x000fe2000fffe03f */
[----:B------:R-:W-:Y:S01]  /*9640*/  UMOV UR7, 0x40000040 ;  /* 0x4000004000077882 */ /* 0x000fe20000000000 */
[----:B------:R-:W-:Y:S01]  /*9650*/  @P2 FFMA.FTZ R0, R8, R44, R7 ;  /* 0x0000002c08002223 */ /* 0x000fe20000010007 */
        /* <DEDUP_REMOVED lines=65> */
.L_x_14461:
        /* <DEDUP_REMOVED lines=18> */
[----:B------:R-:W-:Y:S01]  /*9b90*/  IMAD.MOV.U32 R28, RZ, RZ, R37 ;  /* 0x000000ffff1c7224 */ /* 0x000fe200078e0025 */
        /* <DEDUP_REMOVED lines=13> */
[----:B------:R-:W-:Y:S01]  /*9c70*/  F2FP.F16.F32.PACK_AB R115, R119, R118 ;  /* 0x000000767773723e */ /* 0x000fe200000000ff */
[----:B------:R-:W-:Y:S01]  /*9c80*/  ULDC UR5, c[0x0][0xa88] ;  /* 0x0002a20000057ab9 */ /* 0x000fe20000000800 */
[----:B------:R-:W-:Y:S01]  /*9c90*/  BAR.SYNC.DEFER_BLOCKING 0x1, 0x180 ;  /* 0x0046000000007b1d */ /* 0x000fe20000010000 */
[----:B-1----:R-:W-:Y:S01]  /*9ca0*/  ISETP.NE.AND P1, PT, R32, 0x1, PT ;  /* 0x000000012000780c */ /* 0x002fe20003f25270 */
[----:B------:R-:W-:-:S04]  /*9cb0*/  IMAD.U32 R34, RZ, RZ, UR8 ;  /* 0x00000008ff227e24 */ /* 0x000fc8000f8e00ff */
[----:B------:R-:W-:Y:S01]  /*9cc0*/  ULDC.64 UR8, c[0x0][0xae8] ;  /* 0x0002ba0000087ab9 */ /* 0x000fe20000000a00 */
[----:B------:R-:W-:Y:S02]  /*9cd0*/  MOV R2, R27 ;  /* 0x0000001b00027202 */ /* 0x000fe40000000f00 */
[----:B0-----:R-:W-:Y:S01]  /*9ce0*/  MOV R3, R4 ;  /* 0x0000000400037202 */ /* 0x001fe20000000f00 */
[----:B------:R-:W-:Y:S02]  /*9cf0*/  ULDC.64 UR10, c[0x0][0xaf0] ;  /* 0x0002bc00000a7ab9 */ /* 0x000fe40000000a00 */
[--C-:B------:R-:W-:Y:S02]  /*9d00*/  IMAD.WIDE R10, R155, 0x2, R2.reuse ;  /* 0x000000029b0a7825 */ /* 0x100fe400078e0202 */
[----:B------:R-:W0:Y:S02]  /*9d10*/  @P1 LDC R20, c[0x0][0xbec] ;  /* 0x0002fb00ff141b82 */ /* 0x000e240000000800 */
[----:B------:R-:W-:Y:S01]  /*9d20*/  IMAD.WIDE R2, R5, 0x2, R2 ;  /* 0x0000000205027825 */ /* 0x000fe200078e0202 */
[----:B------:R-:W-:-:S02]  /*9d30*/  LOP3.LUT R4, R10, 0x380, RZ, 0xc0, !PT ;  /* 0x000003800a047812 */ /* 0x000fc400078ec0ff */
[----:B------:R-:W-:Y:S02]  /*9d40*/  IADD3 R33, P0, R10, 0x60, RZ ;  /* 0x000000600a217810 */ /* 0x000fe40007f1e0ff */
[----:B------:R-:W-:Y:S01]  /*9d50*/  SHF.R.U64 R5, R4, 0x3, RZ ;  /* 0x0000000304057819 */ /* 0x000fe200000012ff */
[----:B------:R-:W1:Y:S01]  /*9d60*/  @P1 LDC R35, c[0x0][0xbf0] ;  /* 0x0002fc00ff231b82 */ /* 0x000e620000000800 */
[----:B------:R-:W-:Y:S01]  /*9d70*/  LOP3.LUT R4, R33, 0x380, RZ, 0xc0, !PT ;  /* 0x0000038021047812 */ /* 0x000fe200078ec0ff */
[--C-:B------:R-:W-:Y:S01]  /*9d80*/  IMAD.X R9, RZ, RZ, R11.reuse, P0 ;  /* 0x000000ffff097224 */ /* 0x100fe200000e060b */
[----:B------:R-:W-:Y:S02]  /*9d90*/  IADD3 R31, P2, R10, 0x40, RZ ;  /* 0x000000400a1f7810 */ /* 0x000fe40007f5e0ff */
[----:B------:R-:W-:Y:S02]  /*9da0*/  SHF.R.U64 R4, R4, 0x3, RZ ;  /* 0x0000000304047819 */ /* 0x000fe400000012ff */
[----:B------:R-:W-:Y:S01]  /*9db0*/  IADD3 R29, P3, R10, 0x20, RZ ;  /* 0x000000200a1d7810 */ /* 0x000fe20007f7e0ff */
[----:B------:R-:W-:Y:S01]  /*9dc0*/  IMAD.X R7, RZ, RZ, R11, P2 ;  /* 0x000000ffff077224 */ /* 0x000fe200010e060b */
[----:B------:R-:W-:-:S02]  /*9dd0*/  LOP3.LUT R6, R31, 0x380, RZ, 0xc0, !PT ;  /* 0x000003801f067812 */ /* 0x000fc400078ec0ff */
[----:B------:R-:W-:Y:S02]  /*9de0*/  LOP3.LUT R8, R4, R33, RZ, 0x3c, !PT ;  /* 0x0000002104087212 */ /* 0x000fe400078e3cff */
[----:B------:R-:W-:Y:S02]  /*9df0*/  SHF.R.U64 R6, R6, 0x3, RZ ;  /* 0x0000000306067819 */ /* 0x000fe400000012ff */
[----:B------:R-:W-:Y:S01]  /*9e00*/  LOP3.LUT R4, R29, 0x380, RZ, 0xc0, !PT ;  /* 0x000003801d047812 */ /* 0x000fe200078ec0ff */
[----:B0-----:R-:W-:Y:S01]  /*9e10*/  @P1 IMAD.HI.U32 R20, R37, R20, RZ ;  /* 0x0000001425141227 */ /* 0x001fe200078e00ff */
[----:B------:R-:W-:Y:S02]  /*9e20*/  LOP3.LUT R6, R6, R31, RZ, 0x3c, !PT ;  /* 0x0000001f06067212 */ /* 0x000fe400078e3cff */
[----:B------:R-:W-:Y:S02]  /*9e30*/  SHF.R.U64 R4, R4, 0x3, RZ ;  /* 0x0000000304047819 */ /* 0x000fe400000012ff */
[----:B------:R-:W-:-:S02]  /*9e40*/  IADD3 R31, P2, R2, 0x3000, RZ ;  /* 0x00003000021f7810 */ /* 0x000fc40007f5e0ff */
[----:B------:R-:W-:Y:S02]  /*9e50*/  LOP3.LUT R4, R4, R29, RZ, 0x3c, !PT ;  /* 0x0000001d04047212 */ /* 0x000fe400078e3cff */
[----:B------:R-:W-:Y:S01]  /*9e60*/  LOP3.LUT R29, R31, 0x380, RZ, 0xc0, !PT ;  /* 0x000003801f1d7812 */ /* 0x000fe200078ec0ff */
[----:B------:R-:W-:Y:S01]  /*9e70*/  IMAD.X R21, RZ, RZ, R3, P2 ;  /* 0x000000ffff157224 */ /* 0x000fe200010e0603 */
[----:B-1----:R-:W-:Y:S02]  /*9e80*/  @P1 SHF.R.U32.HI R28, RZ, R35, R20 ;  /* 0x00000023ff1c1219 */ /* 0x002fe40000011614 */
[----:B------:R-:W-:Y:S02]  /*9e90*/  SHF.R.U64 R20, R29, 0x3, RZ ;  /* 0x000000031d147819 */ /* 0x000fe400000012ff */
[----:B------:R-:W-:Y:S02]  /*9ea0*/  IADD3 R29, -R28, RZ, RZ ;  /* 0x000000ff1c1d7210 */ /* 0x000fe40007ffe1ff */
[----:B------:R-:W-:Y:S01]  /*9eb0*/  LOP3.LUT R10, R5, R10, RZ, 0x3c, !PT ;  /* 0x0000000a050a7212 */ /* 0x000fe200078e3cff */
[----:B------:R-:W-:Y:S01]  /*9ec0*/  IMAD.X R5, RZ, RZ, R11, P3 ;  /* 0x000000ffff057224 */ /* 0x000fe200018e060b */
[----:B------:R-:W-:Y:S01]  /*9ed0*/  LOP3.LUT R20, R20, R31, RZ, 0x3c, !PT ;  /* 0x0000001f14147212 */ /* 0x000fe200078e3cff */
[----:B------:R-:W-:Y:S01]  /*9ee0*/  IMAD R29, R32, R29, R37 ;  /* 0x0000001d201d7224 */ /* 0x000fe200078e0225 */
[----:B------:R-:W-:-:S02]  /*9ef0*/  MOV R31, R10 ;  /* 0x0000000a001f7202 */ /* 0x000fc40000000f00 */
[----:B------:R-:W-:Y:S02]  /*9f00*/  SHF.R.S32.HI R11, RZ, 0x1f, R28 ;  /* 0x0000001fff0b7819 */ /* 0x000fe4000001141c */
[----:B------:R-:W-:Y:S02]  /*9f10*/  IADD3 R10, P0, R28, UR6, RZ ;  /* 0x000000061c0a7c10 */ /* 0x000fe4000ff1e0ff */
[----:B------:R-:W-:Y:S02]  /*9f20*/  IADD3 R33, P3, R2, 0x1800, RZ ;  /* 0x0000180002217810 */ /* 0x000fe40007f7e0ff */
[----:B------:R-:W-:Y:S02]  /*9f30*/  SHF.R.S32.HI R30, RZ, 0x1f, R29 ;  /* 0x0000001fff1e7819 */ /* 0x000fe4000001141d */
[----:B------:R-:W-:Y:S01]  /*9f40*/  IADD3.X R11, R11, UR7, R34, P0, !PT ;  /* 0x000000070b0b7c10 */ /* 0x000fe200087fe422 */
[----:B------:R-:W-:Y:S01]  /*9f50*/  ULDC.64 UR6, c[0x0][0xb88] ;  /* 0x0002e20000067ab9 */ /* 0x000fe20000000a00 */
[----:B------:R-:W-:Y:S01]  /*9f60*/  LOP3.LUT R24, R33, 0x380, RZ, 0xc0, !PT ;  /* 0x0000038021187812 */ /* 0x000fe200078ec0ff */
[----:B------:R-:W-:Y:S01]  /*9f70*/  IMAD.X R25, RZ, RZ, R3, P3 ;  /* 0x000000ffff197224 */ /* 0x000fe200018e0603 */
[----:B------:R-:W-:Y:S01]  /*9f80*/  MOV R28, R8 ;  /* 0x00000008001c7202 */ /* 0x000fe20000000f00 */
[----:B------:R-:W-:Y:S01]  /*9f90*/  IMAD R8, R30, UR6, RZ ;  /* 0x000000061e087c24 */ /* 0x000fe2000f8e02ff */
[----:B------:R-:W-:Y:S01]  /*9fa0*/  MOV R30, R6 ;  /* 0x00000006001e7202 */ /* 0x000fe20000000f00 */
[----:B------:R-:W-:Y:S01]  /*9fb0*/  IMAD.WIDE.U32 R6, R29, UR6, R10 ;  /* 0x000000061d067c25 */ /* 0x000fe2000f8e000a */
[----:B------:R-:W-:-:S02]  /*9fc0*/  SHF.R.U64 R24, R24, 0x3, RZ ;  /* 0x0000000318187819 */ /* 0x000fc400000012ff */
[----:B------:R-:W-:Y:S01]  /*9fd0*/  LOP3.LUT P0, RZ, R152, 0x3, RZ, 0xc0, !PT ;  /* 0x0000000398ff7812 */ /* 0x000fe2000780c0ff */
[----:B------:R-:W-:Y:S01]  /*9fe0*/  IMAD R29, R29, UR7, R8 ;  /* 0x000000071d1d7c24 */ /* 0x000fe2000f8e0208 */
[----:B------:R-:W-:Y:S01]  /*9ff0*/  LOP3.LUT R24, R24, R33, RZ, 0x3c, !PT ;  /* 0x0000002118187212 */ /* 0x000fe200078e3cff */
[----:B------:R-:W-:Y:S01]  /*a000*/  VIADD R10, R154, UR41 ;  /* 0x000000299a0a7c36 */ /* 0x000fe20008000000 */
[----:B------:R-:W-:Y:S01]  /*a010*/  ULDC.64 UR6, c[0x0][0xb50] ;  /* 0x0002d40000067ab9 */ /* 0x000fe20000000a00 */
[----:B------:R-:W-:Y:S01]  /*a020*/  IMAD R33, R32, UR5, RZ ;  /* 0x0000000520217c24 */ /* 0x000fe2000f8e02ff */
[----:B------:R-:W-:Y:S01]  /*a030*/  LEA R34, P5, R6, UR6, 0x2 ;  /* 0x0000000606227c11 */ /* 0x000fe2000f8a10ff */
[----:B------:R-:W-:Y:S01]  /*a040*/  IMAD.IADD R7, R7, 0x1, R29 ;  /* 0x0000000107077824 */ /* 0x000fe200078e021d */
[----:B------:R-:W-:Y:S01]  /*a050*/  MOV R29, R4 ;  /* 0x00000004001d7202 */ /* 0x000fe20000000f00 */
        /* <DEDUP_REMOVED lines=11> */
[----:B------:R1:W2:Y:S01]  /*a110*/  SHFL.IDX PT, R39, R35, 0x1, 0x1c1f ;  /* 0x003c1f0023277f89 */ /* 0x0002a200000e0000 */
[----:B------:R-:W-:-:S02]  /*a120*/  F2FP.F16.F32.PACK_AB R8, R97, R96 ;  /* 0x000000606108723e */ /* 0x000fc400000000ff */
[----:B------:R-:W-:Y:S01]  /*a130*/  F2FP.F16.F32.PACK_AB R9, R99, R98 ;  /* 0x000000626309723e */ /* 0x000fe200000000ff */
[----:B------:R3:W-:Y:S01]  /*a140*/  STSM.16.M88.4 [R31], R4 ;  /* 0x000000041f007844 */ /* 0x0007e20000000200 */
[----:B------:R-:W-:Y:S02]  /*a150*/  F2FP.F16.F32.PACK_AB R10, R101, R100 ;  /* 0x00000064650a723e */ /* 0x000fe400000000ff */
[----:B------:R-:W-:Y:S02]  /*a160*/  F2FP.F16.F32.PACK_AB R11, R103, R102 ;  /* 0x00000066670b723e */ /* 0x000fe400000000ff */
[----:B-1----:R-:W-:-:S03]  /*a170*/  LOP3.LUT R35, R2, 0x380, RZ, 0xc0, !PT ;  /* 0x0000038002237812 */ /* 0x002fc600078ec0ff */
[----:B------:R1:W-:Y:S01]  /*a180*/  STSM.16.M88.4 [R29], R8 ;  /* 0x000000081d007844 */ /* 0x0003e20000000200 */
[----:B------:R-:W-:-:S03]  /*a190*/  SHF.R.U64 R35, R35, 0x3, RZ ;  /* 0x0000000323237819 */ /* 0x000fc600000012ff */
[----:B------:R-:W-:Y:S01]  /*a1a0*/  STSM.16.M88.4 [R30], R12 ;  /* 0x0000000c1e007844 */ /* 0x000fe20000000200 */
[----:B------:R-:W-:Y:S02]  /*a1b0*/  LOP3.LUT R34, R35, R2, RZ, 0x3c, !PT ;  /* 0x0000000223227212 */ /* 0x000fe400078e3cff */
[----:B------:R-:W-:Y:S01]  /*a1c0*/  MOV R35, R3 ;  /* 0x0000000300237202 */ /* 0x000fe20000000f00 */
[----:B------:R-:W-:Y:S01]  /*a1d0*/  STSM.16.M88.4 [R28], R112 ;  /* 0x000000701c007844 */ /* 0x000fe20000000200 */
[----:B------:R-:W-:Y:S06]  /*a1e0*/  BAR.SYNC.DEFER_BLOCKING 0x1, 0x180 ;  /* 0x0046000000007b1d */ /* 0x000fec0000010000 */
[----:B0-----:R0:W-:Y:S04]  /*a1f0*/  @!P4 ST.E desc[UR46][R36.64], R26 ;  /* 0x0000001a2400c985 */ /* 0x0011e8000c10192e */
[----:B--2---:R2:W-:Y:S04]  /*a200*/  @!P0 ST.E desc[UR46][R38.64], R0 ;  /* 0x0000000026008985 */ /* 0x0045e8000c10192e */
[----:B---3--:R-:W3:Y:S04]  /*a210*/  LD.E.128 R4, desc[UR46][R34.64] ;  /* 0x0000002e22047980 */ /* 0x008ee8000c101d00 */
[----:B-1----:R-:W4:Y:S01]  /*a220*/  LD.E.128 R8, desc[UR46][R24.64] ;  /* 0x0000002e18087980 */ /* 0x002f22000c101d00 */
[----:B0-----:R-:W0:Y:S03]  /*a230*/  @P1 LDC R37, c[0x0][0xbf0] ;  /* 0x0002fc00ff251b82 */ /* 0x001e260000000800 */
[----:B------:R1:W4:Y:S01]  /*a240*/  LD.E.128 R28, desc[UR46][R20.64] ;  /* 0x0000002e141c7980 */ /* 0x000322000c101d00 */
[----:B------:R-:W-:Y:S01]  /*a250*/  IADD3 R15, P0, R2, 0x4800, RZ ;  /* 0x00004800020f7810 */ /* 0x000fe20007f1e0ff */
[----:B--2---:R-:W-:Y:S01]  /*a260*/  IMAD R0, R18, 0x30, R22 ;  /* 0x0000003012007824 */ /* 0x004fe200078e0216 */
[----:B------:R-:W-:-:S02]  /*a270*/  UIMAD UR5, UR12, UR8, URZ ;  /* 0x000000080c0572a4 */ /* 0x000fc4000f8e023f */
[----:B------:R-:W-:Y:S01]  /*a280*/  UIMAD.WIDE.U32 UR6, UR43, UR8, URZ ;  /* 0x000000082b0672a5 */ /* 0x000fe2000f8e003f */
[----:B------:R-:W-:Y:S01]  /*a290*/  IMAD.X R13, RZ, RZ, R3, P0 ;  /* 0x000000ffff0d7224 */ /* 0x000fe200000e0603 */
[----:B------:R-:W-:Y:S01]  /*a2a0*/  LOP3.LUT R2, R15, 0x380, RZ, 0xc0, !PT ;  /* 0x000003800f027812 */ /* 0x000fe200078ec0ff */
[----:B------:R-:W2:Y:S01]  /*a2b0*/  @P1 LDC R3, c[0x0][0xbec] ;  /* 0x0002fb00ff031b82 */ /* 0x000ea20000000800 */
[----:B------:R-:W-:Y:S01]  /*a2c0*/  UIMAD UR5, UR43, UR9, UR5 ;  /* 0x000000092b0572a4 */ /* 0x000fe2000f8e0205 */
[----:B-1----:R-:W-:Y:S01]  /*a2d0*/  VIADD R20, R0, UR41 ;  /* 0x0000002900147c36 */ /* 0x002fe20008000000 */
[----:B------:R-:W-:Y:S01]  /*a2e0*/  UIMAD UR8, UR13, UR10, URZ ;  /* 0x0000000a0d0872a4 */ /* 0x000fe2000f8e023f */
[----:B------:R-:W-:Y:S01]  /*a2f0*/  SHF.R.U64 R2, R2, 0x3, RZ ;  /* 0x0000000302027819 */ /* 0x000fe200000012ff */
[----:B------:R-:W-:Y:S01]  /*a300*/  UIADD3 UR7, UR7, UR5, URZ ;  /* 0x0000000507077290 */ /* 0x000fe2000fffe03f */
[----:B------:R-:W-:Y:S01]  /*a310*/  IMAD.MOV.U32 R21, RZ, RZ, R20 ;  /* 0x000000ffff157224 */ /* 0x000fe200078e0014 */
[----:B------:R-:W-:Y:S01]  /*a320*/  UIMAD UR5, UR42, UR11, UR8 ;  /* 0x0000000b2a0572a4 */ /* 0x000fe2000f8e0208 */
[----:B------:R-:W-:Y:S01]  /*a330*/  LOP3.LUT R12, R2, R15, RZ, 0x3c, !PT ;  /* 0x0000000f020c7212 */ /* 0x000fe200078e3cff */
[----:B------:R-:W-:-:S03]  /*a340*/  UIMAD.WIDE.U32 UR42, UR42, UR10, UR6 ;  /* 0x0000000a2a2a72a5 */ /* 0x000fc6000f8e0006 */
[----:B------:R-:W-:Y:S01]  /*a350*/  ULDC.64 UR6, c[0x0][0xae0] ;  /* 0x0002b80000067ab9 */ /* 0x000fe20000000a00 */
[----:B------:R-:W-:Y:S01]  /*a360*/  UIADD3 UR5, UR43, UR5, URZ ;  /* 0x000000052b057290 */ /* 0x000fe2000fffe03f */
[----:B------:R-:W-:Y:S01]  /*a370*/  VIADD R34, R22, UR41 ;  /* 0x0000002916227c36 */ /* 0x000fe20008000000 */
[----:B------:R-:W5:Y:S01]  /*a380*/  LD.E.128 R12, desc[UR46][R12.64] ;  /* 0x0000002e0c0c7980 */ /* 0x000f62000c101d00 */
[----:B------:R-:W-:Y:S02]  /*a390*/  IMAD.U32 R2, RZ, RZ, UR42 ;  /* 0x0000002aff027e24 */ /* 0x000fe4000f8e00ff */
[----:B------:R-:W-:Y:S01]  /*a3a0*/  VIADD R27, R27, 0x16820 ;  /* 0x000168201b1b7836 */ /* 0x000fe20000000000 */
[----:B------:R-:W-:Y:S01]  /*a3b0*/  @!PT LDS RZ, [RZ] ;  /* 0x00000000fffff984 */ /* 0x000fe20000000800 */
[----:B------:R-:W-:Y:S01]  /*a3c0*/  @!PT LDS RZ, [RZ] ;  /* 0x00000000fffff984 */ /* 0x000fe20000000800 */
[----:B------:R-:W-:Y:S01]  /*a3d0*/  @!PT LDS RZ, [RZ] ;  /* 0x00000000fffff984 */ /* 0x000fe20000000800 */
[----:B------:R-:W-:Y:S01]  /*a3e0*/  @!PT LDS RZ, [RZ] ;  /* 0x00000000fffff984 */ /* 0x000fe20000000800 */
[----:B------:R1:W-:Y:S06]  /*a3f0*/  MEMBAR.ALL.CTA ;  /* 0x0000000000007992 */ /* 0x0003ec0000008000 */
[----:B-1----:R-:W1:Y:S01]  /*a400*/  FENCE.VIEW.ASYNC.S ;  /* 0x00000000000073c6 */ /* 0x002e620000000000 */
[----:B------:R-:W-:Y:S01]  /*a410*/  PRMT R27, RZ, 0x654, R27 ;  /* 0x00000654ff1b7816 */ /* 0x000fe2000000001b */
[----:B--2---:R-:W-:-:S04]  /*a420*/  @P1 IMAD.HI.U32 R0, R20, R3, RZ ;  /* 0x0000000314001227 */ /* 0x004fc800078e00ff */
[----:B------:R-:W-:Y:S01]  /*a430*/  IMAD.U32 R3, RZ, RZ, UR43 ;  /* 0x0000002bff037e24 */ /* 0x000fe2000f8e00ff */
[----:B0-----:R-:W-:Y:S02]  /*a440*/  @P1 SHF.R.U32.HI R21, RZ, R37, R0 ;  /* 0x00000025ff151219 */ /* 0x001fe40000011600 */
[----:B------:R-:W-:Y:S01]  /*a450*/  MOV R3, UR5 ;  /* 0x0000000500037c02 */ /* 0x000fe20008000f00 */
[----:B------:R-:W-:Y:S01]  /*a460*/  ULDC UR5, c[0x0][0xac8] ;  /* 0x0002b20000057ab9 */ /* 0x000fe20000000800 */
[--C-:B------:R-:W-:Y:S01]  /*a470*/  SHF.R.S32.HI R0, RZ, 0x1f, R21.reuse ;  /* 0x0000001fff007819 */ /* 0x100fe20000011415 */
[----:B------:R-:W-:Y:S02]  /*a480*/  IMAD.MOV R25, RZ, RZ, -R21 ;  /* 0x000000ffff197224 */ /* 0x000fe400078e0a15 */
[----:B------:R-:W-:-:S04]  /*a490*/  IMAD.WIDE.U32 R2, R21, UR6, R2 ;  /* 0x0000000615027c25 */ /* 0x000fc8000f8e0002 */
[----:B------:R-:W-:Y:S02]  /*a4a0*/  IMAD R0, R0, UR6, RZ ;  /* 0x0000000600007c24 */ /* 0x000fe4000f8e02ff */
[----:B------:R-:W-:Y:S01]  /*a4b0*/  IMAD R25, R32, R25, R20 ;  /* 0x0000001920197224 */ /* 0x000fe200078e0214 */
[----:B-1----:R0:W-:Y:S01]  /*a4c0*/  SYNCS.ARRIVE.TRANS64.RED.A1T0 RZ, [R27+URZ], RZ ;  /* 0x000000ff1bff79a7 */ /* 0x0021e2000810043f */
[----:B------:R-:W-:Y:S01]  /*a4d0*/  IMAD R35, R21, UR7, R0 ;  /* 0x0000000715237c24 */ /* 0x000fe2000f8e0200 */
[----:B------:R-:W-:Y:S02]  /*a4e0*/  ULDC.64 UR6, c[0x0][0xad8] ;  /* 0x0002b60000067ab9 */ /* 0x000fe40000000a00 */
[----:B------:R-:W-:Y:S01]  /*a4f0*/  SHF.R.S32.HI R0, RZ, 0x1f, R25 ;  /* 0x0000001fff007819 */ /* 0x000fe20000011419 */
[----:B------:R-:W-:-:S04]  /*a500*/  IMAD.IADD R3, R3, 0x1, R35 ;  /* 0x0000000103037824 */ /* 0x000fc800078e0223 */
        /* <DEDUP_REMOVED lines=10> */
[----:B------:R-:W-:Y:S01]  /*a5b0*/  ISETP.GE.AND P0, PT, R19, UR5, PT ;  /* 0x0000000513007c0c */ /* 0x000fe2000bf06270 */
[----:B------:R-:W2:Y:S03]  /*a5c0*/  SHFL.IDX PT, R24, R26, 0x1, 0x181f ;  /* 0x00381f001a187f89 */ /* 0x000ea600000e0000 */
[-C--:B------:R-:W-:Y:S01]  /*a5d0*/  ISETP.GE.OR P1, PT, R34, R33.reuse, P0 ;  /* 0x000000212200720c */ /* 0x080fe20000726670 */
[----:B------:R-:W0:Y:S01]  /*a5e0*/  SHFL.IDX PT, R36, R26, 0x2, 0x181f ;  /* 0x00581f001a247f89 */ /* 0x000e2200000e0000 */
[-C--:B------:R-:W-:Y:S02]  /*a5f0*/  ISETP.GE.OR P2, PT, R0, R33.reuse, P0 ;  /* 0x000000210000720c */ /* 0x080fe40000746670 */
[----:B------:R-:W-:Y:S01]  /*a600*/  ISETP.GE.OR P3, PT, R2, R33, P0 ;  /* 0x000000210200720c */ /* 0x000fe20000766670 */
[----:B------:R-:W0:Y:S01]  /*a610*/  SHFL.IDX PT, R3, R32, RZ, 0x181f ;  /* 0x00181fff20037589 */ /* 0x000e2200000e0000 */
[----:B------:R-:W-:-:S03]  /*a620*/  IADD3 R0, R34, 0x90, RZ ;  /* 0x0000009022007810 */ /* 0x000fc60007ffe0ff */
[----:B------:R-:W0:Y:S01]  /*a630*/  SHFL.IDX PT, R21, R32, 0x1, 0x181f ;  /* 0x00381f0020157f89 */ /* 0x000e2200000e0000 */
[----:B------:R-:W-:-:S03]  /*a640*/  ISETP.GE.OR P0, PT, R0, R33, P0 ;  /* 0x000000210000720c */ /* 0x000fc60000706670 */
        /* <DEDUP_REMOVED lines=17> */
.L_x_14493:
        /* <DEDUP_REMOVED lines=50> */
.L_x_14496:
[----:B------:R-:W-:Y:S05]  /*aa80*/  BSYNC B1 ;  /* 0x0000000000017941 */ /* 0x000fea0003800000 */
.L_x_14495:
[----:B------:R-:W-:Y:S01]  /*aa90*/  ULDC.64 UR10, c[0x0][0xae8] ;  /* 0x0002ba00000a7ab9 */ /* 0x000fe20000000a00 */
[----:B------:R-:W-:Y:S01]  /*aaa0*/  IADD3 R6, R6, UR41, RZ ;  /* 0x0000002906067c10 */ /* 0x000fe2000fffe0ff */
[----:B------:R-:W-:Y:S02]  /*aab0*/  UIMAD UR5, UR8, UR10, URZ ;  /* 0x0000000a080572a4 */ /* 0x000fe4000f8e023f */
[----:B------:R-:W-:Y:S02]  /*aac0*/  UIMAD.WIDE.U32 UR6, UR43, UR10, URZ ;  /* 0x0000000a2b0672a5 */ /* 0x000fe4000f8e003f */
[----:B------:R-:W-:Y:S01]  /*aad0*/  UIMAD UR5, UR43, UR11, UR5 ;  /* 0x0000000b2b0572a4 */ /* 0x000fe2000f8e0205 */
[----:B0-----:R-:W-:Y:S02]  /*aae0*/  @P1 IMAD.HI.U32 R0, R6, R9, RZ ;  /* 0x0000000906001227 */ /* 0x001fe400078e00ff */
[----:B------:R-:W-:Y:S01]  /*aaf0*/  ULDC.64 UR10, c[0x0][0xaf0] ;  /* 0x0002bc00000a7ab9 */ /* 0x000fe20000000a00 */
[----:B------:R-:W-:Y:S01]  /*ab00*/  UIADD3 UR7, UR7, UR5, URZ ;  /* 0x0000000507077290 */ /* 0x000fe2000fffe03f */
[----:B--2---:R-:W-:Y:S01]  /*ab10*/  IMAD.MOV.U32 R5, RZ, RZ, R6 ;  /* 0x000000ffff057224 */ /* 0x004fe200078e0006 */
[----:B------:R-:W-:Y:S01]  /*ab20*/  UIMAD UR5, UR9, UR10, URZ ;  /* 0x0000000a090572a4 */ /* 0x000fe2000f8e023f */
[----:B-1----:R-:W-:-:S02]  /*ab30*/  @P1 SHF.R.U32.HI R5, RZ, R11, R0 ;  /* 0x0000000bff051219 */ /* 0x002fc40000011600 */
[----:B------:R-:W-:Y:S01]  /*ab40*/  IADD3 R11, R22, UR41, RZ ;  /* 0x00000029160b7c10 */ /* 0x000fe2000fffe0ff */
[----:B------:R-:W-:Y:S01]  /*ab50*/  UIMAD UR5, UR42, UR11, UR5 ;  /* 0x0000000b2a0572a4 */ /* 0x000fe2000f8e0205 */
[--C-:B------:R-:W-:Y:S01]  /*ab60*/  SHF.R.S32.HI R0, RZ, 0x1f, R5.reuse ;  /* 0x0000001fff007819 */ /* 0x100fe20000011405 */
[----:B------:R-:W-:Y:S01]  /*ab70*/  UIMAD.WIDE.U32 UR42, UR42, UR10, UR6 ;  /* 0x0000000a2a2a72a5 */ /* 0x000fe2000f8e0006 */
[----:B------:R-:W-:Y:S02]  /*ab80*/  IMAD.MOV R7, RZ, RZ, -R5 ;  /* 0x000000ffff077224 */ /* 0x000fe400078e0a05 */
[----:B------:R-:W-:Y:S01]  /*ab90*/  ULDC.64 UR6, c[0x0][0xae0] ;  /* 0x0002b80000067ab9 */ /* 0x000fe20000000a00 */
[----:B------:R-:W-:Y:S01]  /*aba0*/  UIADD3 UR5, UR43, UR5, URZ ;  /* 0x000000052b057290 */ /* 0x000fe2000fffe03f */
[----:B------:R-:W-:Y:S02]  /*abb0*/  IMAD R7, R8, R7, R6 ;  /* 0x0000000708077224 */ /* 0x000fe400078e0206 */
[----:B------:R-:W-:-:S02]  /*abc0*/  IMAD R0, R0, UR6, RZ ;  /* 0x0000000600007c24 */ /* 0x000fc4000f8e02ff */
[----:B------:R-:W-:Y:S02]  /*abd0*/  IMAD.U32 R3, RZ, RZ, UR43 ;  /* 0x0000002bff037e24 */ /* 0x000fe4000f8e00ff */
        /* <DEDUP_REMOVED lines=14> */
[----:B------:R-:W-:Y:S01]  /*acc0*/  ULDC UR6, c[0x0][0xa88] ;  /* 0x0002a20000067ab9 */ /* 0x000fe20000000800 */
[----:B------:R-:W-:Y:S02]  /*acd0*/  VIADD R3, R11, 0x30 ;  /* 0x000000300b037836 */ /* 0x000fe40000000000 */
[----:B------:R-:W-:Y:S01]  /*ace0*/  LEA.HI.X R13, R2, UR7, R5, 0x1, P0 ;  /* 0x00000007020d7c11 */ /* 0x000fe200080f0c05 */
[----:B------:R-:W0:Y:S01]  /*acf0*/  SHFL.IDX PT, R4, R12, 0x1, 0x181f ;  /* 0x00381f000c047f89 */ /* 0x000e2200000e0000 */
[----:B------:R-:W-:Y:S01]  /*ad00*/  IMAD R14, R8, UR6, RZ ;  /* 0x00000006080e7c24 */ /* 0x000fe2000f8e02ff */
[----:B------:R-:W-:Y:S01]  /*ad10*/  ISETP.GE.AND P0, PT, R19, UR5, PT ;  /* 0x0000000513007c0c */ /* 0x000fe2000bf06270 */
[C---:B------:R-:W-:Y:S01]  /*ad20*/  VIADD R8, R11.reuse, 0x60 ;  /* 0x000000600b087836 */ /* 0x040fe20000000000 */
[----:B------:R-:W1:Y:S02]  /*ad30*/  SHFL.IDX PT, R2, R12, RZ, 0x181f ;  /* 0x00181fff0c027589 */ /* 0x000e6400000e0000 */
        /* <DEDUP_REMOVED lines=23> */
.L_x_14494:
[----:B------:R-:W-:Y:S05]  /*aeb0*/  BSYNC B0 ;  /* 0x0000000000007941 */ /* 0x000fea0003800000 */
.L_x_14492:
[----:B------:R-:W-:Y:S02]  /*aec0*/  ULDC UR5, c[0x0][0xc38] ;  /* 0x00030e0000057ab9 */ /* 0x000fe40000000800 */
[----:B------:R-:W-:-:S06]  /*aed0*/  UISETP.GE.AND UP0, UPT, UR4, UR5, UPT ;  /* 0x000000050400728c */ /* 0x000fcc000bf06270 */
[----:B------:R-:W-:-:S13]  /*aee0*/  PLOP3.LUT P0, PT, PT, PT, UP0, 0x80, 0x0 ;  /* 0x000000000000781c */ /* 0x000fda0003f0f008 */
[----:B------:R-:W-:Y:S05]  /*aef0*/  @!P0 BRA `(.L_x_14497) ;  /* 0xffffff5c00a08947 */ /* 0x000fea000383ffff */
[----:B------:R-:W-:Y:S05]  /*af00*/  EXIT ;  /* 0x000000000000794d */ /* 0x000fea0003800000 */
.L_x_14457:
[----:B------:R-:W-:-:S08]  /*af10*/  NOP ;  /* 0x0000000000007918 */ /* 0x000fd00000000000 */
[----:B------:R-:W0:-:S00]  /*af20*/  USETMAXREG.DEALLOC.CTAPOOL 0x20 ;  /* 0x00000020000079c8 */ /* 0x000e0000080e0500 */
        /* <DEDUP_REMOVED lines=24> */
[C---:B0-----:R-:W-:Y:S01]  /*b0b0*/  SHF.L.U32 R0, R6.reuse, 0x3, RZ ;  /* 0x0000000306007819 */ /* 0x041fe200000006ff */
[C---:B------:R-:W-:Y:S01]  /*b0c0*/  IMAD.SHL.U32 R4, R6.reuse, 0x10, RZ ;  /* 0x0000001006047824 */ /* 0x040fe200078e00ff */
[----:B------:R-:W-:Y:S02]  /*b0d0*/  LOP3.LUT R5, R6, 0x7f, RZ, 0xc0, !PT ;  /* 0x0000007f06057812 */ /* 0x000fe400078ec0ff */
[----:B------:R-:W-:Y:S02]  /*b0e0*/  LOP3.LUT R2, R0, 0x1f8, RZ, 0xc0, !PT ;  /* 0x000001f800027812 */ /* 0x000fe400078ec0ff */
[----:B------:R-:W-:Y:S01]  /*b0f0*/  LOP3.LUT R29, R6, 0x1f, RZ, 0xc0, !PT ;  /* 0x0000001f061d7812 */ /* 0x000fe200078ec0ff */
[----:B------:R-:W-:Y:S01]  /*b100*/  IMAD.SHL.U32 R3, R5, 0x8, RZ ;  /* 0x0000000805037824 */ /* 0x000fe200078e00ff */
[----:B------:R-:W-:-:S04]  /*b110*/  LOP3.LUT R2, R2, 0x38, R6, 0x78, !PT ;  /* 0x0000003802027812 */ /* 0x000fc800078e7806 */
[----:B------:R-:W-:Y:S02]  /*b120*/  LOP3.LUT R2, R2, 0x200, R3, 0xf8, !PT ;  /* 0x0000020002027812 */ /* 0x000fe400078ef803 */
[----:B------:R-:W-:Y:S02]  /*b130*/  SHF.R.U32.HI R3, RZ, 0x3, R5 ;  /* 0x00000003ff037819 */ /* 0x000fe40000011605 */
[----:B------:R-:W-:Y:S02]  /*b140*/  LEA R27, R2, R17, 0x1 ;  /* 0x00000011021b7211 */ /* 0x000fe400078e08ff */
[----:B--2---:R-:W-:-:S07]  /*b150*/  LOP3.LUT R0, R3, 0x70, R4, 0xf8, !PT ;  /* 0x0000007003007812 */ /* 0x004fce00078ef804 */
.L_x_14576:
        /* <DEDUP_REMOVED lines=22> */
.L_x_14499:
[----:B------:R-:W-:Y:S01]  /*b2c0*/  ULDC UR8, c[0x0][0xc54] ;  /* 0x0003150000087ab9 */ /* 0x000fe20000000800 */
[----:B------:R-:W-:Y:S01]  /*b2d0*/  UMOV UR5, UR9 ;  /* 0x0000000900057c82 */ /* 0x000fe20008000000 */
[----:B------:R-:W-:-:S11]  /*b2e0*/  UISETP.NE.AND UP0, UPT, UR8, 0x1, UPT ;  /* 0x000000010800788c */ /* 0x000fd6000bf05270 */
[----:B------:R-:W-:Y:S02]  /*b2f0*/  @UP0 ULDC.64 UR10, c[0x0][0xc58] ;  /* 0x00031600000a0ab9 */ /* 0x000fe40000000a00 */
[----:B------:R-:W-:-:S04]  /*b300*/  UIMAD.WIDE.U32 UR6, UR9, UR10, URZ ;  /* 0x0000000a090672a5 */ /* 0x000fc8000f8e003f */
[----:B------:R-:W-:-:S04]  /*b310*/  @UP0 USHF.R.U32.HI UR5, URZ, UR11, UR7 ;  /* 0x0000000b3f050299 */ /* 0x000fc80008011607 */
[----:B------:R-:W-:-:S12]  /*b320*/  UIMAD UR8, UR5, UR8, URZ ;  /* 0x00000008050872a4 */ /* 0x000fd8000f8e023f */
.L_x_14500:
[----:B------:R-:W-:Y:S01]  /*b330*/  ULOP3.LUT UR40, URZ, UR5, URZ, 0x33, !UPT ;  /* 0x000000053f287292 */ /* 0x000fe2000f8e333f */
[----:B------:R-:W-:Y:S01]  /*b340*/  BSSY B7, `(.L_x_14501) ;  /* 0x000033a000077945 */ /* 0x000fe20003800000 */
[----:B------:R-:W-:Y:S01]  /*b350*/  ULDC UR10, c[0x0][0x448] ;  /* 0x00011200000a7ab9 */ /* 0x000fe20000000800 */
[----:B------:R-:W-:Y:S01]  /*b360*/  ULDC UR5, c[0x0][0xc3c] ;  /* 0x00030f0000057ab9 */ /* 0x000fe20000000800 */
[----:B------:R-:W-:Y:S01]  /*b370*/  UISETP.NE.AND UP1, UPT, UR10, 0x1, UPT ;  /* 0x000000010a00788c */ /* 0x000fe2000bf25270 */
[----:B------:R-:W-:Y:S01]  /*b380*/  ULDC.64 UR6, c[0x0][0x418] ;  /* 0x0001060000067ab9 */ /* 0x000fe20000000a00 */
[----:B------:R-:W-:Y:S02]  /*b390*/  UIADD3 UR40, UR40, UR5, URZ ;  /* 0x0000000528287290 */ /* 0x000fe4000fffe03f */
[----:B------:R-:W-:Y:S02]  /*b3a0*/  UISETP.NE.U32.AND UP0, UPT, UR6, URZ, UPT ;  /* 0x0000003f0600728c */ /* 0x000fe4000bf05070 */
[----:B------:R-:W-:-:S02]  /*b3b0*/  UIMAD UR5, UR40, 0xc0, URZ ;  /* 0x000000c0280578a4 */ /* 0x000fc4000f8e023f */
[----:B------:R-:W-:Y:S02]  /*b3c0*/  UISETP.NE.AND.EX UP0, UPT, UR7, URZ, UPT, UP0 ;  /* 0x0000003f0700728c */ /* 0x000fe4000bf05300 */
[----:B------:R-:W-:Y:S01]  /*b3d0*/  UIADD3 UR5, UR5, 0xbf, URZ ;  /* 0x000000bf05057890 */ /* 0x000fe2000fffe03f */
[----:B------:R-:W-:Y:S01]  /*b3e0*/  ULDC UR7, c[0x0][0x288] ;  /* 0x0000a20000077ab9 */ /* 0x000fe20000000800 */
        /* <DEDUP_REMOVED lines=50> */
.L_x_14502:
        /* <DEDUP_REMOVED lines=11> */
[----:B------:R-:W-:Y:S01]  /*b7c0*/  IMAD.U32 R6, RZ, RZ, UR6 ;  /* 0x00000006ff067e24 */ /* 0x000fe2000f8e00ff */
[----:B------:R-:W-:Y:S01]  /*b7d0*/  MOV R11, UR5 ;  /* 0x00000005000b7c02 */ /* 0x000fe20008000f00 */
[----:B------:R-:W-:-:S02]  /*b7e0*/  IMAD.U32 R7, RZ, RZ, UR7 ;  /* 0x00000007ff077e24 */ /* 0x000fc4000f8e00ff */
[----:B------:R-:W-:Y:S02]  /*b7f0*/  IMAD.U32 R10, RZ, RZ, UR4 ;  /* 0x00000004ff0a7e24 */ /* 0x000fe4000f8e00ff */
[----:B------:R-:W-:Y:S02]  /*b800*/  IMAD.MOV.U32 R8, RZ, RZ, 0x70 ;  /* 0x00000070ff087424 */ /* 0x000fe400078e00ff */
[----:B------:R-:W-:Y:S02]  /*b810*/  IMAD.MOV.U32 R12, RZ, RZ, 0x1 ;  /* 0x00000001ff0c7424 */ /* 0x000fe400078e00ff */
[----:B------:R-:W-:-:S07]  /*b820*/  IMAD.MOV.U32 R13, RZ, RZ, RZ ;  /* 0x000000ffff0d7224 */ /* 0x000fce00078e00ff */
[----:B------:R-:W-:-:S07]  /*b830*/  LEPC R20, `(.L_x_14505) ;  /* 0x000000001014794e */ /* 0x000fce0000000000 */
[----:B0-----:R-:W-:Y:S05]  /*b840*/  CALL.ABS.NOINC R2 ;  /* 0x0000000002007343 */ /* 0x001fea0003c00000 */
.L_x_14505:
[----:B------:R-:W-:Y:S05]  /*b850*/  BSYNC B6 ;  /* 0x0000000000067941 */ /* 0x000fea0003800000 */
.L_x_14504:
        /* <DEDUP_REMOVED lines=20> */
.L_x_14508:
[----:B------:R0:W1:Y:S01]  /*b9a0*/  LDC.64 R2, c[0x4][R18] ;  /* 0x0100000012027b82 */ /* 0x0000620000000a00 */
[----:B------:R-:W-:Y:S01]  /*b9b0*/  ULDC.64 UR4, c[0x4][0x1b8] ;  /* 0x01006e0000047ab9 */ /* 0x000fe20000000a00 */
[----:B------:R-:W-:Y:S01]  /*b9c0*/  ULDC.64 UR6, c[0x4][0x1c0] ;  /* 0x0100700000067ab9 */ /* 0x000fe20000000a00 */
[----:B------:R-:W-:Y:S01]  /*b9d0*/  MOV R4, UR4 ;  /* 0x0000000400047c02 */ /* 0x000fe20008000f00 */
        /* <DEDUP_REMOVED lines=11> */
.L_x_14507:
[----:B------:R-:W-:Y:S05]  /*ba90*/  BSYNC B6 ;  /* 0x0000000000067941 */ /* 0x000fea0003800000 */
.L_x_14506:
        /* <DEDUP_REMOVED lines=24> */
.L_x_14591:
[----:B-1----:R-:W-:Y:S02]  /*bc20*/  ISETP.NE.AND P0, PT, R14, RZ, PT ;  /* 0x000000ff0e00720c */ /* 0x002fe40003f05270 */
[----:B------:R-:W-:-:S04]  /*bc30*/  PLOP3.LUT P2, PT, PT, PT, PT, 0x8, 0x0 ;  /* 0x000000000000781c */ /* 0x000fc80003f4e170 */
[----:B------:R-:W-:-:S07]  /*bc40*/  P2R R25, PR, RZ, 0x4 ;  /* 0x00000004ff197803 */ /* 0x000fce0000000000 */
[----:B------:R-:W-:Y:S05]  /*bc50*/  @P0 BRA `(.L_x_14510) ;  /* 0x0000000000d80947 */ /* 0x000fea0003800000 */
[----:B------:R-:W-:-:S03]  /*bc60*/  UMOV UR4, 0xffffffff ;  /* 0xffffffff00047882 */ /* 0x000fc60000000000 */
[----:B------:R-:W-:Y:S05]  /*bc70*/  BRA.DIV UR4, `(.L_x_14511) ;  /* 0x0000003204b07947 */ /* 0x000fea000b800000 */
[----:B------:R-:W-:-:S13]  /*bc80*/  ELECT P6, URZ, PT ;  /* 0x00000000003f782f */ /* 0x000fda00038c0000 */
.L_x_14594:
[----:B------:R-:W-:Y:S05]  /*bc90*/  @!P6 BRA `(.L_x_14510) ;  /* 0x0000000000c8e947 */ /* 0x000fea0003800000 */
[----:B------:R-:W-:Y:S01]  /*bca0*/  MOV R18, R22 ;  /* 0x0000001600127202 */ /* 0x000fe20000000f00 */
        /* <DEDUP_REMOVED lines=19> */
.L_x_14512:
[----:B------:R-:W2:Y:S01]  /*bde0*/  S2R R0, SR_TID.X ;  /* 0x0000000000007919 */ /* 0x000ea20000002100 */
[----:B-1----:R-:W-:Y:S01]  /*bdf0*/  IMAD R3, R16, 0x8, R17 ;  /* 0x0000000810037824 */ /* 0x002fe200078e0211 */
[----:B--2---:R-:W-:Y:S02]  /*be00*/  LOP3.LUT R2, R0, 0x7f, RZ, 0xc0, !PT ;  /* 0x0000007f00027812 */ /* 0x004fe400078ec0ff */
[----:B------:R-:W-:Y:S02]  /*be10*/  SHF.L.U32 R0, R23, 0x1f, RZ ;  /* 0x0000001f17007819 */ /* 0x000fe400000006ff */
[----:B------:R-:W-:Y:S02]  /*be20*/  ISETP.NE.AND P1, PT, R2, RZ, PT ;  /* 0x000000ff0200720c */ /* 0x000fe40003f25270 */
[----:B------:R-:W1:Y:S02]  /*be30*/  SYNCS.PHASECHK.TRANS64.TRYWAIT P0, [R3+URZ+0x16840], R0 ;  /* 0x01684000030075a7 */ /* 0x000e64000800017f */
[----:B-1----:R-:W-:Y:S09]  /*be40*/  @!P0 BRA `(.L_x_14513) ;  /* 0x00000030005c8947 */ /* 0x002ff20003800000 */
.L_x_14595:
[----:B------:R-:W-:Y:S05]  /*be50*/  @P1 BRA `(.L_x_14514) ;  /* 0x0000000000141947 */ /* 0x000fea0003800000 */
[----:B------:R-:W-:Y:S01]  /*be60*/  ISETP.NE.AND P0, PT, R29, RZ, PT ;  /* 0x000000ff1d00720c */ /* 0x000fe20003f05270 */
[----:B-1----:R-:W-:-:S04]  /*be70*/  IMAD.MOV.U32 R0, RZ, RZ, 0x4000 ;  /* 0x00004000ff007424 */ /* 0x002fc800078e00ff */
[----:B------:R2:W-:Y:S08]  /*be80*/  SYNCS.ARRIVE.TRANS64 RZ, [R3+URZ+0x16830], R0 ;  /* 0x0168300003ff79a7 */ /* 0x0005f0000800003f */
[----:B------:R-:W-:Y:S05]  /*be90*/  @!P0 BRA `(.L_x_14514) ;  /* 0x0000000000048947 */ /* 0x000fea0003800000 */
[----:B------:R-:W-:Y:S01]  /*bea0*/  BPT.TRAP 0x1 ;  /* 0x000000040000795c */ /* 0x000fe20000300000 */
.L_x_14514:
[----:B-12---:R-:W-:Y:S01]  /*beb0*/  LEA R0, R16, R17, 0xe ;  /* 0x0000001110007211 */ /* 0x006fe200078e70ff */
        /* <DEDUP_REMOVED lines=9> */
[----:B------:R-:W-:-:S04]  /*bf50*/  PLOP3.LUT P0, PT, PT, PT, PT, 0x80, 0x0 ;  /* 0x000000000000781c */ /* 0x000fc80003f0f070 */
[----:B------:R-:W-:Y:S01]  /*bf60*/  P2R R25, PR, RZ, 0x1 ;  /* 0x00000001ff197803 */ /* 0x000fe20000000000 */
[----:B------:R-:W-:Y:S02]  /*bf70*/  UIADD3 UR33, UR33, 0x16830, URZ ;  /* 0x0001683021217890 */ /* 0x000fe4000fffe03f */
[----:B------:R-:W-:Y:S02]  /*bf80*/  USHF.L.U32 UR35, UR35, 0x7, URZ ;  /* 0x0000000723237899 */ /* 0x000fe4000800063f */
[----:B------:R-:W-:-:S09]  /*bf90*/  UIADD3 UR32, UR32, 0xe400, URZ ;  /* 0x0000e40020207890 */ /* 0x000fd2000fffe03f */
[----:B------:R1:W-:Y:S02]  /*bfa0*/  UTMALDG.4D [UR32], [UR4], desc[UR6] ;  /* 0x00000620040075b4 */ /* 0x0003e40008019000 */
[----:B-1----:R-:W-:Y:S01]  /*bfb0*/  NOP ;  /* 0x0000000000007918 */ /* 0x002fe20000000000 */
.L_x_14510:
        /* <DEDUP_REMOVED lines=23> */
[----:B------:R-:W-:Y:S02]  /*c130*/  IMAD.U32 R10, RZ, RZ, UR4 ;  /* 0x00000004ff0a7e24 */ /* 0x000fe4000f8e00ff */
[----:B------:R-:W-:Y:S02]  /*c140*/  IMAD.MOV.U32 R8, RZ, RZ, 0x70 ;  /* 0x00000070ff087424 */ /* 0x000fe400078e00ff */
[----:B------:R-:W-:Y:S02]  /*c150*/  IMAD.MOV.U32 R12, RZ, RZ, 0x1 ;  /* 0x00000001ff0c7424 */ /* 0x000fe400078e00ff */
[----:B------:R-:W-:-:S07]  /*c160*/  IMAD.MOV.U32 R13, RZ, RZ, RZ ;  /* 0x000000ffff0d7224 */ /* 0x000fce00078e00ff */
[----:B0-----:R-:W-:-:S07]  /*c170*/  LEPC R20, `(.L_x_14516) ;  /* 0x000000001014794e */ /* 0x001fce0000000000 */
[----:B-1----:R-:W-:Y:S05]  /*c180*/  CALL.ABS.NOINC R2 ;  /* 0x0000000002007343 */ /* 0x002fea0003c00000 */
.L_x_14516:
[----:B------:R-:W-:Y:S05]  /*c190*/  BSYNC B6 ;  /* 0x0000000000067941 */ /* 0x000fea0003800000 */
.L_x_14515:
[----:B------:R-:W1:Y:S01]  /*c1a0*/  LDC R9, c[0x0][0x448] ;  /* 0x00011200ff097b82 */ /* 0x000e620000000800 */
[----:B0-----:R-:W0:Y:S01]  /*c1b0*/  S2R R20, SR_TID.X ;  /* 0x0000000000147919 */ /* 0x001e220000002100 */
[----:B------:R-:W-:Y:S01]  /*c1c0*/  IMAD.U32 R6, RZ, RZ, UR40 ;  /* 0x00000028ff067e24 */ /* 0x000fe2000f8e00ff */
[----:B------:R-:W-:Y:S01]  /*c1d0*/  ULDC.64 UR8, c[0x0][0x2e0] ;  /* 0x0000b80000087ab9 */ /* 0x000fe20000000a00 */
[----:B------:R-:W-:Y:S01]  /*c1e0*/  UMOV UR4, UR48 ;  /* 0x0000003000047c82 */ /* 0x000fe20008000000 */
[----:B------:R-:W-:Y:S01]  /*c1f0*/  UIMAD UR6, UR37, UR8, URZ ;  /* 0x00000008250672a4 */ /* 0x000fe2000f8e023f */
        /* <DEDUP_REMOVED lines=12> */
[----:B------:R-:W-:Y:S02]  /*c2c0*/  LOP3.LUT R20, R21, 0x70, R20, 0xf8, !PT ;  /* 0x0000007015147812 */ /* 0x000fe400078ef814 */
[----:B------:R-:W1:Y:S01]  /*c2d0*/  S2R R21, SR_TID.X ;  /* 0x0000000000157919 */ /* 0x000e620000002100 */
[----:B------:R-:W2:Y:S02]  /*c2e0*/  @P1 LDC R5, c[0x0][0x450] ;  /* 0x00011400ff051b82 */ /* 0x000ea40000000800 */
[----:B------:R-:W-:-:S04]  /*c2f0*/  IMAD R6, R6, 0xc0, R20 ;  /* 0x000000c006067824 */ /* 0x000fc800078e0214 */
[----:B------:R-:W-:Y:S02]  /*c300*/  IMAD.MOV.U32 R11, RZ, RZ, R6 ;  /* 0x000000ffff0b7224 */ /* 0x000fe400078e0006 */
[----:B------:R-:W3:Y:S01]  /*c310*/  @P1 LDC R8, c[0x0][0x450] ;  /* 0x00011400ff081b82 */ /* 0x000ee20000000800 */
[----:B0-----:R-:W-:Y:S01]  /*c320*/  @P1 IMAD.HI.U32 R0, R6, R3, RZ ;  /* 0x0000000306001227 */ /* 0x001fe200078e00ff */
[----:B------:R-:W-:Y:S01]  /*c330*/  MOV R3, UR6 ;  /* 0x0000000600037c02 */ /* 0x000fe20008000f00 */
[----:B------:R-:W-:-:S03]  /*c340*/  ULDC.64 UR6, c[0x0][0x2c8] ;  /* 0x0000b20000067ab9 */ /* 0x000fc60000000a00 */
[----:B--2---:R-:W-:Y:S01]  /*c350*/  @P1 SHF.R.U32.HI R11, RZ, R5, R0 ;  /* 0x00000005ff0b1219 */ /* 0x004fe20000011600 */
[----:B------:R-:W-:Y:S01]  /*c360*/  IMAD.U32 R5, RZ, RZ, UR5 ;  /* 0x00000005ff057e24 */ /* 0x000fe2000f8e00ff */
[----:B------:R-:W-:Y:S02]  /*c370*/  ULDC.64 UR4, c[0x0][0x2d0] ;  /* 0x0000b40000047ab9 */ /* 0x000fe40000000a00 */
[--C-:B------:R-:W-:Y:S01]  /*c380*/  SHF.R.S32.HI R0, RZ, 0x1f, R11.reuse ;  /* 0x0000001fff007819 */ /* 0x100fe2000001140b */
[----:B------:R-:W-:Y:S02]  /*c390*/  IMAD.MOV R7, RZ, RZ, -R11 ;  /* 0x000000ffff077224 */ /* 0x000fe400078e0a0b */
[----:B------:R-:W-:-:S04]  /*c3a0*/  IMAD.WIDE.U32 R4, R11, UR4, R2 ;  /* 0x000000040b047c25 */ /* 0x000fc8000f8e0002 */
[----:B------:R-:W-:Y:S02]  /*c3b0*/  IMAD R0, R0, UR4, RZ ;  /* 0x0000000400007c24 */ /* 0x000fe4000f8e02ff */
[----:B------:R-:W-:Y:S01]  /*c3c0*/  IMAD R7, R9, R7, R6 ;  /* 0x0000000709077224 */ /* 0x000fe200078e0206 */
[----:B------:R-:W-:Y:S01]  /*c3d0*/  IADD3 R6, R6, 0x80, RZ ;  /* 0x0000008006067810 */ /* 0x000fe20007ffe0ff */
[----:B------:R-:W-:Y:S02]  /*c3e0*/  IMAD R13, R11, UR5, R0 ;  /* 0x000000050b0d7c24 */ /* 0x000fe4000f8e0200 */
[----:B-1----:R-:W-:Y:S01]  /*c3f0*/  IMAD.SHL.U32 R20, R21, 0x8, RZ ;  /* 0x0000000815147824 */ /* 0x002fe200078e00ff */
[----:B------:R-:W-:Y:S01]  /*c400*/  SHF.R.S32.HI R0, RZ, 0x1f, R7 ;  /* 0x0000001fff007819 */ /* 0x000fe20000011407 */
[----:B------:R-:W-:Y:S01]  /*c410*/  IMAD.IADD R5, R5, 0x1, R13 ;  /* 0x0000000105057824 */ /* 0x000fe200078e020d */
[----:B------:R-:W-:Y:S02]  /*c420*/  LOP3.LUT R21, R21, 0x7f, RZ, 0xc0, !PT ;  /* 0x0000007f15157812 */ /* 0x000fe400078ec0ff */
[----:B------:R-:W-:Y:S01]  /*c430*/  LOP3.LUT R20, R20, 0x38, RZ, 0xc0, !PT ;  /* 0x0000003814147812 */ /* 0x000fe200078ec0ff */
[----:B------:R-:W-:Y:S01]  /*c440*/  IMAD R0, R0, UR6, RZ ;  /* 0x0000000600007c24 */ /* 0x000fe2000f8e02ff */
[----:B------:R-:W-:Y:S01]  /*c450*/  SHF.R.U32.HI R21, RZ, 0x3, R21 ;  /* 0x00000003ff157819 */ /* 0x000fe20000011615 */
[----:B------:R-:W-:-:S04]  /*c460*/  IMAD.WIDE.U32 R4, R7, UR6, R4 ;  /* 0x0000000607047c25 */ /* 0x000fc8000f8e0004 */
[----:B------:R-:W-:Y:S02]  /*c470*/  IMAD R0, R7, UR7, R0 ;  /* 0x0000000707007c24 */ /* 0x000fe4000f8e0200 */
[----:B------:R-:W0:Y:S02]  /*c480*/  @P1 LDC R7, c[0x0][0x44c] ;  /* 0x00011300ff071b82 */ /* 0x000e240000000800 */
[----:B------:R-:W-:Y:S01]  /*c490*/  IMAD.IADD R5, R5, 0x1, R0 ;  /* 0x0000000105057824 */ /* 0x000fe200078e0200 */
[----:B------:R-:W-:-:S04]  /*c4a0*/  LEA R0, P0, R4, UR8, 0x1 ;  /* 0x0000000804007c11 */ /* 0x000fc8000f8008ff */
[----:B------:R-:W-:Y:S01]  /*c4b0*/  LEA.HI.X R4, R4, UR9, R5, 0x1, P0 ;  /* 0x0000000904047c11 */ /* 0x000fe200080f0c05 */
[----:B0-----:R-:W-:-:S04]  /*c4c0*/  @P1 IMAD.HI.U32 R5, R6, R7, RZ ;  /* 0x0000000706051227 */ /* 0x001fc800078e00ff */
[----:B------:R-:W-:Y:S01]  /*c4d0*/  IMAD.MOV.U32 R7, RZ, RZ, R6 ;  /* 0x000000ffff077224 */ /* 0x000fe200078e0006 */
[----:B---3--:R-:W-:-:S04]  /*c4e0*/  @P1 SHF.R.U32.HI R7, RZ, R8, R5 ;  /* 0x00000008ff071219 */ /* 0x008fc80000011605 */
[--C-:B------:R-:W-:Y:S01]  /*c4f0*/  SHF.R.S32.HI R8, RZ, 0x1f, R7.reuse ;  /* 0x0000001fff087819 */ /* 0x100fe20000011407 */
[----:B------:R-:W-:Y:S02]  /*c500*/  IMAD.MOV R5, RZ, RZ, -R7 ;  /* 0x000000ffff057224 */ /* 0x000fe400078e0a07 */
[----:B------:R-:W-:-:S04]  /*c510*/  IMAD.WIDE.U32 R2, R7, UR4, R2 ;  /* 0x0000000407027c25 */ /* 0x000fc8000f8e0002 */
[----:B------:R-:W-:Y:S02]  /*c520*/  IMAD R5, R9, R5, R6 ;  /* 0x0000000509057224 */ /* 0x000fe400078e0206 */
[----:B------:R-:W-:Y:S01]  /*c530*/  IMAD R8, R8, UR4, RZ ;  /* 0x0000000408087c24 */ /* 0x000fe2000f8e02ff */
[----:B------:R-:W-:Y:S02]  /*c540*/  ULDC UR4, c[0x0][0x2b8] ;  /* 0x0000ae0000047ab9 */ /* 0x000fe40000000800 */
[----:B------:R-:W-:Y:S01]  /*c550*/  SHF.R.S32.HI R6, RZ, 0x1f, R5 ;  /* 0x0000001fff067819 */ /* 0x000fe20000011405 */
[----:B------:R-:W-:-:S04]  /*c560*/  IMAD R7, R7, UR5, R8 ;  /* 0x0000000507077c24 */ /* 0x000fc8000f8e0208 */
        /* <DEDUP_REMOVED lines=10> */
[----:B------:R-:W0:Y:S01]  /*c610*/  SHFL.IDX PT, R14, R0, RZ, 0x181f ;  /* 0x00181fff000e7589 */ /* 0x000e2200000e0000 */
[----:B------:R-:W-:Y:S01]  /*c620*/  IMAD.U32 R7, RZ, RZ, UR40 ;  /* 0x00000028ff077e24 */ /* 0x000fe2000f8e00ff */
[----:B------:R-:W-:Y:S02]  /*c630*/  ULDC UR4, c[0x0][0x288] ;  /* 0x0000a20000047ab9 */ /* 0x000fe40000000800 */
[----:B------:R-:W1:Y:S01]  /*c640*/  SHFL.IDX PT, R2, R4, RZ, 0x181f ;  /* 0x00181fff04027589 */ /* 0x000e6200000e0000 */
[----:B------:R-:W-:Y:S02]  /*c650*/  IMAD R6, R9, UR4, RZ ;  /* 0x0000000409067c24 */ /* 0x000fe4000f8e02ff */
[----:B------:R-:W-:Y:S01]  /*c660*/  IMAD R7, R7, 0xc0, R21 ;  /* 0x000000c007077824 */ /* 0x000fe200078e0215 */
[----:B------:R-:W-:Y:S03]  /*c670*/  SHFL.IDX PT, R10, R0, 0x2, 0x181f ;  /* 0x00581f00000a7f89 */ /* 0x000fe600000e0000 */
[C---:B------:R-:W-:Y:S01]  /*c680*/  VIADD R9, R7.reuse, 0x10 ;  /* 0x0000001007097836 */ /* 0x040fe20000000000 */
[C---:B------:R-:W-:Y:S01]  /*c690*/  ISETP.GE.AND P1, PT, R7.reuse, R6, PT ;  /* 0x000000060700720c */ /* 0x040fe20003f26270 */
[----:B------:R-:W-:-:S03]  /*c6a0*/  VIADD R11, R7, 0x70 ;  /* 0x00000070070b7836 */ /* 0x000fc60000000000 */
[----:B------:R-:W-:Y:S01]  /*c6b0*/  ISETP.GE.AND P3, PT, R9, R6, PT ;  /* 0x000000060900720c */ /* 0x000fe20003f66270 */
[----:B------:R-:W-:-:S08]  /*c6c0*/  VIADD R9, R7, 0x20 ;  /* 0x0000002007097836 */ /* 0x000fd00000000000 */
[----:B0-----:R-:W-:-:S04]  /*c6d0*/  @!P1 LEA R14, P2, R20, R14, 0x1 ;  /* 0x0000000e140e9211 */ /* 0x001fc800078408ff */
[----:B-1----:R-:W-:Y:S01]  /*c6e0*/  @!P1 IADD3.X R3, RZ, R2, RZ, P2, !PT ;  /* 0x00000002ff039210 */ /* 0x002fe200017fe4ff */
[----:B------:R-:W-:Y:S02]  /*c6f0*/  @!P1 IMAD.MOV.U32 R2, RZ, RZ, R14 ;  /* 0x000000ffff029224 */ /* 0x000fe400078e000e */
[----:B------:R-:W0:Y:S04]  /*c700*/  SHFL.IDX PT, R14, R0, 0x1, 0x181f ;  /* 0x00381f00000e7f89 */ /* 0x000e2800000e0000 */
[----:B------:R1:W-:Y:S01]  /*c710*/  @!P1 LDGSTS.E.BYPASS.LTC128B.128 [R27+0x8400], desc[UR46][R2.64], !P0 ;  /* 0x08400000021b9fae */ /* 0x0003e2000c101d6e */
[----:B------:R-:W-:-:S03]  /*c720*/  ISETP.GE.AND P1, PT, R9, R6, PT ;  /* 0x000000060900720c */ /* 0x000fc60003f26270 */
[----:B------:R-:W-:Y:S04]  /*c730*/  SHFL.IDX PT, R9, R4, 0x2, 0x181f ;  /* 0x00581f0004097f89 */ /* 0x000fe800000e0000 */
[----:B-1----:R-:W1:Y:S01]  /*c740*/  SHFL.IDX PT, R2, R4, 0x1, 0x181f ;  /* 0x00381f0004027f89 */ /* 0x002e6200000e0000 */
[----:B0-----:R-:W-:-:S05]  /*c750*/  @!P3 LEA R14, P2, R20, R14, 0x1 ;  /* 0x0000000e140eb211 */ /* 0x001fca00078408ff */
[----:B-1----:R-:W-:Y:S02]  /*c760*/  @!P3 IMAD.X R3, RZ, RZ, R2, P2 ;  /* 0x000000ffff03b224 */ /* 0x002fe400010e0602 */
[----:B------:R-:W-:Y:S02]  /*c770*/  @!P3 IMAD.MOV.U32 R2, RZ, RZ, R14 ;  /* 0x000000ffff02b224 */ /* 0x000fe400078e000e */
[----:B------:R-:W0:Y:S04]  /*c780*/  SHFL.IDX PT, R14, R0, 0x3, 0x181f ;  /* 0x00781f00000e7f89 */ /* 0x000e2800000e0000 */
[----:B------:R1:W-:Y:S02]  /*c790*/  @!P3 LDGSTS.E.BYPASS.LTC128B.128 [R27+0x8c00], desc[UR46][R2.64], !P0 ;  /* 0x08c00000021bbfae */ /* 0x0003e4000c101d6e */
[----:B-1----:R-:W-:-:S02]  /*c7a0*/  @!P1 LEA R2, P2, R20, R10, 0x1 ;  /* 0x0000000a14029211 */ /* 0x002fc400078408ff */
[----:B------:R-:W-:Y:S03]  /*c7b0*/  SHFL.IDX PT, R10, R0, 0x4, 0x181f ;  /* 0x00981f00000a7f89 */ /* 0x000fe600000e0000 */
[----:B------:R-:W-:Y:S01]  /*c7c0*/  @!P1 IMAD.X R3, RZ, RZ, R9, P2 ;  /* 0x000000ffff039224 */ /* 0x000fe200010e0609 */
[----:B------:R-:W-:-:S04]  /*c7d0*/  IADD3 R9, R7, 0x30, RZ ;  /* 0x0000003007097810 */ /* 0x000fc80007ffe0ff */
[----:B------:R1:W-:Y:S01]  /*c7e0*/  @!P1 LDGSTS.E.BYPASS.LTC128B.128 [R27+0x9400], desc[UR46][R2.64], !P0 ;  /* 0x09400000021b9fae */ /* 0x0003e2000c101d6e */
[----:B------:R-:W-:Y:S01]  /*c7f0*/  ISETP.GE.AND P3, PT, R9, R6, PT ;  /* 0x000000060900720c */ /* 0x000fe20003f66270 */
[----:B------:R-:W-:-:S05]  /*c800*/  VIADD R9, R7, 0x40 ;  /* 0x0000004007097836 */ /* 0x000fca0000000000 */
[----:B------:R-:W-:Y:S02]  /*c810*/  ISETP.GE.AND P1, PT, R9, R6, PT ;  /* 0x000000060900720c */ /* 0x000fe40003f26270 */
        /* <DEDUP_REMOVED lines=9> */
[----:B------:R-:W-:Y:S02]  /*c8b0*/  @!P1 IMAD.X R3, RZ, RZ, R9, P2 ;  /* 0x000000ffff039224 */ /* 0x000fe400010e0609 */
[----:B------:R-:W-:-:S03]  /*c8c0*/  VIADD R9, R7, 0x50 ;  /* 0x0000005007097836 */ /* 0x000fc60000000000 */
[----:B------:R1:W-:Y:S02]  /*c8d0*/  @!P1 LDGSTS.E.BYPASS.LTC128B.128 [R27+0xa400], desc[UR46][R2.64], !P0 ;  /* 0x0a400000021b9fae */ /* 0x0003e4000c101d6e */
[----:B------:R-:W-:Y:S01]  /*c8e0*/  ISETP.GE.AND P3, PT, R9, R6, PT ;  /* 0x000000060900720c */ /* 0x000fe20003f66270 */
[----:B------:R-:W-:-:S05]  /*c8f0*/  VIADD R9, R7, 0x60 ;  /* 0x0000006007097836 */ /* 0x000fca0000000000 */
[----:B------:R-:W-:Y:S02]  /*c900*/  ISETP.GE.AND P1, PT, R9, R6, PT ;  /* 0x000000060900720c */ /* 0x000fe40003f26270 */
[----:B------:R-:W-:Y:S04]  /*c910*/  SHFL.IDX PT, R9, R4, 0x6, 0x181f ;  /* 0x00d81f0004097f89 */ /* 0x000fe800000e0000 */
[----:B-1----:R-:W1:Y:S01]  /*c920*/  SHFL.IDX PT, R2, R4, 0x5, 0x181f ;  /* 0x00b81f0004027f89 */ /* 0x002e6200000e0000 */
[----:B0-----:R-:W-:-:S03]  /*c930*/  @!P3 LEA R14, P2, R20, R14, 0x1 ;  /* 0x0000000e140eb211 */ /* 0x001fc600078408ff */
[----:B------:R-:W-:Y:S01]  /*c940*/  SHFL.IDX PT, R4, R4, 0x7, 0x181f ;  /* 0x00f81f0004047f89 */ /* 0x000fe200000e0000 */
[----:B-1----:R-:W-:Y:S01]  /*c950*/  @!P3 IADD3.X R3, RZ, R2, RZ, P2, !PT ;  /* 0x00000002ff03b210 */ /* 0x002fe200017fe4ff */
[----:B------:R-:W-:Y:S02]  /*c960*/  @!P3 IMAD.MOV.U32 R2, RZ, RZ, R14 ;  /* 0x000000ffff02b224 */ /* 0x000fe400078e000e */
[----:B------:R-:W-:Y:S04]  /*c970*/  SHFL.IDX PT, R14, R5, RZ, 0x181f ;  /* 0x00181fff050e7589 */ /* 0x000fe800000e0000 */
[----:B------:R0:W-:Y:S01]  /*c980*/  @!P3 LDGSTS.E.BYPASS.LTC128B.128 [R27+0xac00], desc[UR46][R2.64], !P0 ;  /* 0x0ac00000021bbfae */ /* 0x0001e2000c101d6e */
[----:B------:R-:W-:Y:S01]  /*c990*/  ISETP.GE.AND P3, PT, R11, R6, PT ;  /* 0x000000060b00720c */ /* 0x000fe20003f66270 */
[----:B------:R-:W-:Y:S01]  /*c9a0*/  VIADD R11, R7, 0x80 ;  /* 0x00000080070b7836 */ /* 0x000fe20000000000 */
[----:B0-----:R-:W-:-:S05]  /*c9b0*/  @!P1 LEA R2, P2, R20, R10, 0x1 ;  /* 0x0000000a14029211 */ /* 0x001fca00078408ff */
[----:B------:R-:W-:Y:S02]  /*c9c0*/  @!P1 IMAD.X R3, RZ, RZ, R9, P2 ;  /* 0x000000ffff039224 */ /* 0x000fe400010e0609 */
[----:B------:R-:W0:Y:S04]  /*c9d0*/  SHFL.IDX PT, R9, R0, 0x7, 0x181f ;  /* 0x00f81f0000097f89 */ /* 0x000e2800000e0000 */
[----:B------:R-:W1:Y:S04]  /*c9e0*/  SHFL.IDX PT, R0, R8, RZ, 0x181f ;  /* 0x00181fff08007589 */ /* 0x000e6800000e0000 */
[----:B------:R0:W-:Y:S01]  /*c9f0*/  @!P1 LDGSTS.E.BYPASS.LTC128B.128 [R27+0xb400], desc[UR46][R2.64], !P0 ;  /* 0x0b400000021b9fae */ /* 0x0001e2000c101d6e */
[----:B------:R-:W-:-:S02]  /*ca00*/  ISETP.GE.AND P1, PT, R11, R6, PT ;  /* 0x000000060b00720c */ /* 0x000fc40003f26270 */
[----:B0-----:R-:W-:Y:S02]  /*ca10*/  @!P3 LEA R2, P2, R20, R9, 0x1 ;  /* 0x000000091402b211 */ /* 0x001fe400078408ff */
[----:B------:R-:W-:-:S03]  /*ca20*/  IADD3 R9, R7, 0x90, RZ ;  /* 0x0000009007097810 */ /* 0x000fc60007ffe0ff */
[----:B------:R-:W-:Y:S02]  /*ca30*/  @!P3 IMAD.X R3, RZ, RZ, R4, P2 ;  /* 0x000000ffff03b224 */ /* 0x000fe400010e0604 */
[----:B------:R-:W0:Y:S04]  /*ca40*/  SHFL.IDX PT, R4, R5, 0x1, 0x181f ;  /* 0x00381f0005047f89 */ /* 0x000e2800000e0000 */
[----:B------:R2:W-:Y:S01]  /*ca50*/  @!P3 LDGSTS.E.BYPASS.LTC128B.128 [R27+0xbc00], desc[UR46][R2.64], !P0 ;  /* 0x0bc00000021bbfae */ /* 0x0005e2000c101d6e */
[----:B------:R-:W-:Y:S01]  /*ca60*/  ISETP.GE.AND P3, PT, R9, R6, PT ;  /* 0x000000060900720c */ /* 0x000fe20003f66270 */
[----:B------:R-:W-:Y:S01]  /*ca70*/  VIADD R9, R7, 0xa0 ;  /* 0x000000a007097836 */ /* 0x000fe20000000000 */
[----:B--2---:R-:W-:Y:S02]  /*ca80*/  @!P1 LEA R2, P2, R20, R14, 0x1 ;  /* 0x0000000e14029211 */ /* 0x004fe400078408ff */
[----:B------:R-:W-:Y:S03]  /*ca90*/  SHFL.IDX PT, R14, R5, 0x2, 0x181f ;  /* 0x00581f00050e7f89 */ /* 0x000fe600000e0000 */
[----:B-1----:R-:W-:-:S02]  /*caa0*/  @!P1 IMAD.X R3, RZ, RZ, R0, P2 ;  /* 0x000000ffff039224 */ /* 0x002fc400010e0600 */
[----:B------:R-:W-:Y:S04]  /*cab0*/  SHFL.IDX PT, R0, R8, 0x2, 0x181f ;  /* 0x00581f0008007f89 */ /* 0x000fe800000e0000 */
[----:B0-----:R-:W-:Y:S01]  /*cac0*/  @!P3 LEA R4, P2, R20, R4, 0x1 ;  /* 0x000000041404b211 */ /* 0x001fe200078408ff */
[----:B------:R0:W-:Y:S01]  /*cad0*/  @!P1 LDGSTS.E.BYPASS.LTC128B.128 [R27+0xc400], desc[UR46][R2.64], !P0 ;  /* 0x0c400000021b9fae */ /* 0x0001e2000c101d6e */
[----:B------:R-:W-:-:S03]  /*cae0*/  ISETP.GE.AND P1, PT, R9, R6, PT ;  /* 0x000000060900720c */ /* 0x000fc60003f26270 */
[----:B0-----:R-:W0:Y:S04]  /*caf0*/  SHFL.IDX PT, R2, R8, 0x1, 0x181f ;  /* 0x00381f0008027f89 */ /* 0x001e2800000e0000 */
[----:B------:R-:W1:Y:S01]  /*cb00*/  SHFL.IDX PT, R8, R8, 0x3, 0x181f ;  /* 0x00781f0008087f89 */ /* 0x000e6200000e0000 */
[----:B0-----:R-:W-:Y:S02]  /*cb10*/  @!P3 IMAD.X R3, RZ, RZ, R2, P2 ;  /* 0x000000ffff03b224 */ /* 0x001fe400010e0602 */
[----:B------:R-:W-:-:S05]  /*cb20*/  @!P3 IMAD.MOV.U32 R2, RZ, RZ, R4 ;  /* 0x000000ffff02b224 */ /* 0x000fca00078e0004 */
[----:B------:R0:W-:Y:S02]  /*cb30*/  @!P3 LDGSTS.E.BYPASS.LTC128B.128 [R27+0xcc00], desc[UR46][R2.64], !P0 ;  /* 0x0cc00000021bbfae */ /* 0x0001e4000c101d6e */
[----:B0-----:R-:W-:Y:S02]  /*cb40*/  @!P1 LEA R2, P2, R20, R14, 0x1 ;  /* 0x0000000e14029211 */ /* 0x001fe400078408ff */
[----:B------:R0:W2:Y:S03]  /*cb50*/  SHFL.IDX PT, R14, R5, 0x3, 0x181f ;  /* 0x00781f00050e7f89 */ /* 0x0000a600000e0000 */
[----:B------:R-:W-:-:S05]  /*cb60*/  @!P1 IMAD.X R3, RZ, RZ, R0, P2 ;  /* 0x000000ffff039224 */ /* 0x000fca00010e0600 */
[----:B-1----:R0:W-:Y:S03]  /*cb70*/  @!P1 LDGSTS.E.BYPASS.LTC128B.128 [R27+0xd400], desc[UR46][R2.64], !P0 ;  /* 0x0d400000021b9fae */ /* 0x0021e6000c101d6e */
.L_x_14620:
[----:B------:R-:W-:Y:S01]  /*cb80*/  VIADD R7, R7, 0xb0 ;  /* 0x000000b007077836 */ /* 0x000fe20000000000 */
[----:B------:R-:W-:-:S04]  /*cb90*/  IADD3 R0, R17, 0x16800, RZ ;  /* 0x0001680011007810 */ /* 0x000fc80007ffe0ff */
[----:B------:R-:W-:-:S13]  /*cba0*/  ISETP.GE.AND P1, PT, R7, R6, PT ;  /* 0x000000060700720c */ /* 0x000fda0003f26270 */
[----:B0-2---:R-:W-:-:S05]  /*cbb0*/  @!P1 LEA R2, P2, R20, R14, 0x1 ;  /* 0x0000000e14029211 */ /* 0x005fca00078408ff */
[----:B------:R-:W-:-:S05]  /*cbc0*/  @!P1 IMAD.X R3, RZ, RZ, R8, P2 ;  /* 0x000000ffff039224 */ /* 0x000fca00010e0608 */
[----:B------:R-:W-:Y:S01]  /*cbd0*/  @!PT LDS RZ, [RZ] ;  /* 0x00000000fffff984 */ /* 0x000fe20000000800 */
[----:B------:R-:W-:Y:S01]  /*cbe0*/  @!PT LDS RZ, [RZ] ;  /* 0x00000000fffff984 */ /* 0x000fe20000000800 */
[----:B------:R-:W-:Y:S01]  /*cbf0*/  @!PT LDS RZ, [RZ] ;  /* 0x00000000fffff984 */ /* 0x000fe20000000800 */
[----:B------:R0:W-:Y:S01]  /*cc00*/  @!P1 LDGSTS.E.BYPASS.LTC128B.128 [R27+0xdc00], desc[UR46][R2.64], !P0 ;  /* 0x0dc00000021b9fae */ /* 0x0001e2000c101d6e */
[----:B------:R-:W-:Y:S01]  /*cc10*/  PLOP3.LUT P0, PT, PT, PT, PT, 0x80, 0x0 ;  /* 0x000000000000781c */ /* 0x000fe20003f0f070 */
[----:B------:R-:W-:-:S12]  /*cc20*/  NOP ;  /* 0x0000000000007918 */ /* 0x000fd80000000000 */
.L_x_14518:
        /* <DEDUP_REMOVED lines=18> */
.L_x_14621:
[----:B------:R-:W-:Y:S05]  /*cd50*/  BSYNC B0 ;  /* 0x0000000000007941 */ /* 0x000fea0003800000 */
.L_x_14519:
        /* <DEDUP_REMOVED lines=19> */
[----:B------:R-:W-:Y:S01]  /*ce90*/  IMAD.MOV.U32 R9, RZ, RZ, R7 ;  /* 0x000000ffff097224 */ /* 0x000fe200078e0007 */
[----:B------:R-:W-:-:S11]  /*cea0*/  MOV R4, R18 ;  /* 0x0000001200047202 */ /* 0x000fd60000000f00 */
[----:B------:R-:W-:Y:S05]  /*ceb0*/  @!P1 BRA `(.L_x_14525) ;  /* 0x0000000000489947 */ /* 0x000fea0003800000 */
[----:B------:R-:W1:Y:S01]  /*cec0*/  LDC R10, c[0x0][0x43c] ;  /* 0x00010f00ff0a7b82 */ /* 0x000e620000000800 */
[----:B------:R-:W-:Y:S01]  /*ced0*/  ULDC.64 UR4, c[0x0][0x428] ;  /* 0x00010a0000047ab9 */ /* 0x000fe20000000a00 */
[----:B-1----:R-:W-:-:S13]  /*cee0*/  ISETP.NE.AND P0, PT, R10, 0x1, PT ;  /* 0x000000010a00780c */ /* 0x002fda0003f05270 */
[----:B0-----:R-:W0:Y:S02]  /*cef0*/  @P0 LDC.64 R2, c[0x0][0x440] ;  /* 0x00011000ff020b82 */ /* 0x001e240000000a00 */
[----:B0-----:R-:W-:-:S04]  /*cf00*/  @P0 IMAD.HI.U32 R4, R7, R2, RZ ;  /* 0x0000000207040227 */ /* 0x001fc800078e00ff */
[----:B------:R-:W-:Y:S01]  /*cf10*/  IMAD.MOV.U32 R2, RZ, RZ, R7 ;  /* 0x000000ffff027224 */ /* 0x000fe200078e0007 */
[----:B------:R-:W-:Y:S02]  /*cf20*/  @P0 SHF.R.U32.HI R2, RZ, R3, R4 ;  /* 0x00000003ff020219 */ /* 0x000fe40000011604 */
[----:B------:R-:W0:Y:S02]  /*cf30*/  LDC.64 R4, c[0x0][0x418] ;  /* 0x00010600ff047b82 */ /* 0x000e240000000a00 */
[--C-:B------:R-:W-:Y:S01]  /*cf40*/  SHF.R.S32.HI R3, RZ, 0x1f, R2.reuse ;  /* 0x0000001fff037819 */ /* 0x100fe20000011402 */
[----:B------:R-:W-:-:S04]  /*cf50*/  IMAD.MOV R9, RZ, RZ, -R2 ;  /* 0x000000ffff097224 */ /* 0x000fc800078e0a02 */
[----:B------:R-:W-:Y:S02]  /*cf60*/  IMAD R9, R10, R9, R7 ;  /* 0x000000090a097224 */ /* 0x000fe400078e0207 */
[----:B------:R-:W-:Y:S02]  /*cf70*/  IMAD R10, R24, UR4, RZ ;  /* 0x00000004180a7c24 */ /* 0x000fe4000f8e02ff */
[----:B------:R-:W-:-:S04]  /*cf80*/  IMAD.WIDE.U32 R2, R22, UR4, R2 ;  /* 0x0000000416027c25 */ /* 0x000fc8000f8e0002 */
[----:B------:R-:W-:-:S04]  /*cf90*/  IMAD R10, R22, UR5, R10 ;  /* 0x00000005160a7c24 */ /* 0x000fc8000f8e020a */
[----:B------:R-:W-:Y:S01]  /*cfa0*/  IMAD.IADD R10, R10, 0x1, R3 ;  /* 0x000000010a0a7824 */ /* 0x000fe200078e0203 */
[----:B0-----:R-:W-:-:S04]  /*cfb0*/  LEA R4, P0, R2, R4, 0x2 ;  /* 0x0000000402047211 */ /* 0x001fc800078010ff */
[----:B------:R-:W-:-:S05]  /*cfc0*/  LEA.HI.X R5, R2, R5, R10, 0x2, P0 ;  /* 0x0000000502057211 */ /* 0x000fca00000f140a */
[----:B------:R1:W5:Y:S04]  /*cfd0*/  LDG.E R4, desc[UR46][R4.64] ;  /* 0x0000002e04047981 */ /* 0x000368000c1e1900 */
.L_x_14525:
        /* <DEDUP_REMOVED lines=8> */
.L_x_14622:
[----:B------:R-:W-:Y:S05]  /*d060*/  BSYNC B1 ;  /* 0x0000000000017941 */ /* 0x000fea0003800000 */
.L_x_14526:
[----:B------:R-:W-:Y:S04]  /*d070*/  BSSY B1, `(.L_x_14528) ;  /* 0x0000007000017945 */ /* 0x000fe80003800000 */
[----:B------:R-:W-:Y:S05]  /*d080*/  @P1 BRA `(.L_x_14529) ;  /* 0x0000000000141947 */ /* 0x000fea0003800000 */
[----:B------:R-:W-:Y:S01]  /*d090*/  ISETP.NE.AND P0, PT, R29, RZ, PT ;  /* 0x000000ff1d00720c */ /* 0x000fe20003f05270 */
[----:B0-----:R-:W-:-:S04]  /*d0a0*/  IMAD.MOV.U32 R3, RZ, RZ, 0x4000 ;  /* 0x00004000ff037424 */ /* 0x001fc800078e00ff */
[----:B------:R1:W-:Y:S08]  /*d0b0*/  SYNCS.ARRIVE.TRANS64 RZ, [R2+URZ+0x16830], R3 ;  /* 0x0168300302ff79a7 */ /* 0x0003f0000800003f */
[----:B------:R-:W-:Y:S05]  /*d0c0*/  @!P0 BRA `(.L_x_14529) ;  /* 0x0000000000048947 */ /* 0x000fea0003800000 */
[----:B------:R-:W-:Y:S01]  /*d0d0*/  BPT.TRAP 0x1 ;  /* 0x000000040000795c */ /* 0x000fe20000300000 */
.L_x_14529:
[----:B------:R-:W-:Y:S05]  /*d0e0*/  BSYNC B1 ;  /* 0x0000000000017941 */ /* 0x000fea0003800000 */
.L_x_14528:
[----:B------:R-:W-:Y:S01]  /*d0f0*/  MOV R5, RZ ;  /* 0x000000ff00057202 */ /* 0x000fe20000000f00 */
[----:B01----:R-:W-:Y:S01]  /*d100*/  IMAD R3, R8, 0x4000, R17 ;  /* 0x0000400008037824 */ /* 0x003fe200078e0211 */
[----:B------:R-:W-:Y:S01]  /*d110*/  R2UR UR11, R9 ;  /* 0x00000000090b72ca */ /* 0x000fe200000e0000 */
[----:B------:R-:W-:Y:S01]  /*d120*/  UIADD3 UR4, UP0, UR44, 0x370, URZ ;  /* 0x000003702c047890 */ /* 0x000fe2000ff1e03f */
[----:B------:R-:W-:Y:S01]  /*d130*/  R2UR UR10, R5 ;  /* 0x00000000050a72ca */ /* 0x000fe200000e0000 */
[----:B------:R-:W-:Y:S01]  /*d140*/  VIADD R2, R2, 0x16830 ;  /* 0x0001683002027836 */ /* 0x000fe20000000000 */
[----:B------:R-:W-:Y:S01]  /*d150*/  PLOP3.LUT P0, PT, PT, PT, PT, 0x80, 0x0 ;  /* 0x000000000000781c */ /* 0x000fe20003f0f070 */
[----:B------:R-:W-:Y:S01]  /*d160*/  VIADD R3, R3, 0xe400 ;  /* 0x0000e40003037836 */ /* 0x000fe20000000000 */
[----:B------:R-:W-:Y:S01]  /*d170*/  UIADD3.X UR5, URZ, UR45, URZ, UP0, !UPT ;  /* 0x0000002d3f057290 */ /* 0x000fe200087fe43f */
[----:B------:R-:W-:Y:S01]  /*d180*/  UMOV UR6, 0x0 ;  /* 0x0000000000067882 */ /* 0x000fe20000000000 */
[----:B------:R-:W-:-:S05]  /*d190*/  UMOV UR7, 0x14f00000 ;  /* 0x14f0000000077882 */ /* 0x000fca0000000000 */
[----:B------:R-:W-:-:S12]  /*d1a0*/  USHF.L.U32 UR11, UR11, 0x7, URZ ;  /* 0x000000070b0b7899 */ /* 0x000fd8000800063f */
.L_x_14530:
        /* <DEDUP_REMOVED lines=14> */
.L_x_14623:
[----:B------:R-:W-:Y:S05]  /*d290*/  BSYNC B1 ;  /* 0x0000000000017941 */ /* 0x000fea0003800000 */
.L_x_14531:
[----:B------:R-:W-:Y:S01]  /*d2a0*/  BSSY B1, `(.L_x_14533) ;  /* 0x000000a000017945 */ /* 0x000fe20003800000 */
[----:B0-----:R-:W-:Y:S02]  /*d2b0*/  IMAD.MOV.U32 R2, RZ, RZ, 0x0 ;  /* 0x00000000ff027424 */ /* 0x001fe400078e00ff */
[----:B------:R-:W-:Y:S01]  /*d2c0*/  IMAD.MOV.U32 R3, RZ, RZ, 0x14f00000 ;  /* 0x14f00000ff037424 */ /* 0x000fe200078e00ff */
[----:B------:R-:W-:Y:S06]  /*d2d0*/  @P1 BRA `(.L_x_14534) ;  /* 0x0000000000181947 */ /* 0x000fec0003800000 */
[----:B------:R-:W-:Y:S01]  /*d2e0*/  ISETP.NE.AND P0, PT, R29, RZ, PT ;  /* 0x000000ff1d00720c */ /* 0x000fe20003f05270 */
[----:B------:R-:W-:Y:S01]  /*d2f0*/  IMAD.MOV.U32 R11, RZ, RZ, 0x4000 ;  /* 0x00004000ff0b7424 */ /* 0x000fe200078e00ff */
[----:B------:R-:W-:-:S04]  /*d300*/  LEA R10, R16, R17, 0x3 ;  /* 0x00000011100a7211 */ /* 0x000fc800078e18ff */
[----:B------:R0:W-:Y:S07]  /*d310*/  SYNCS.ARRIVE.TRANS64 RZ, [R10+URZ+0x16850], R11 ;  /* 0x0168500b0aff79a7 */ /* 0x0001ee000800003f */
[----:B------:R-:W-:Y:S05]  /*d320*/  @!P0 BRA `(.L_x_14534) ;  /* 0x0000000000048947 */ /* 0x000fea0003800000 */
[----:B------:R-:W-:Y:S01]  /*d330*/  BPT.TRAP 0x1 ;  /* 0x000000040000795c */ /* 0x000fe20000300000 */
.L_x_14534:
[----:B------:R-:W-:Y:S05]  /*d340*/  BSYNC B1 ;  /* 0x0000000000017941 */ /* 0x000fea0003800000 */
.L_x_14533:
[----:B------:R-:W-:Y:S01]  /*d350*/  R2UR UR6, R2 ;  /* 0x00000000020672ca */ /* 0x000fe200000e0000 */
[C-C-:B------:R-:W-:Y:S01]  /*d360*/  IMAD R2, R16.reuse, 0x8, R17.reuse ;  /* 0x0000000810027824 */ /* 0x140fe200078e0211 */
        /* <DEDUP_REMOVED lines=9> */
.L_x_14535:
        /* <DEDUP_REMOVED lines=10> */
[----:B------:R-:W-:Y:S01]  /*d4a0*/  MOV R18, R4 ;  /* 0x0000000400127202 */ /* 0x000fe20000000f00 */
[----:B------:R-:W-:-:S07]  /*d4b0*/  IMAD.MOV.U32 R19, RZ, RZ, R9 ;  /* 0x000000ffff137224 */ /* 0x000fce00078e0009 */
.L_x_14524:
[----:B------:R-:W-:Y:S05]  /*d4c0*/  BSYNC B0 ;  /* 0x0000000000007941 */ /* 0x000fea0003800000 */
.L_x_14523:
[----:B------:R-:W-:Y:S01]  /*d4d0*/  UIADD3 UR4, UR39, -0x3, URZ ;  /* 0xfffffffd27047890 */ /* 0x000fe2000fffe03f */
[----:B------:R-:W-:Y:S02]  /*d4e0*/  IMAD.MOV.U32 R23, RZ, RZ, R6 ;  /* 0x000000ffff177224 */ /* 0x000fe400078e0006 */
[----:B------:R-:W-:-:S03]  /*d4f0*/  IMAD.MOV.U32 R16, RZ, RZ, R8 ;  /* 0x000000ffff107224 */ /* 0x000fc600078e0008 */
[----:B------:R-:W-:-:S07]  /*d500*/  IMAD.U32 R6, RZ, RZ, UR4 ;  /* 0x00000004ff067e24 */ /* 0x000fce000f8e00ff */
.L_x_14522:
[----:B------:R-:W-:Y:S01]  /*d510*/  ISETP.NE.AND P0, PT, R7, RZ, PT ;  /* 0x000000ff0700720c */ /* 0x000fe20003f05270 */
[----:B------:R-:W-:-:S12]  /*d520*/  BSSY B0, `(.L_x_14521) ;  /* 0x00000dd000007945 */ /* 0x000fd80003800000 */
[----:B------:R-:W-:Y:S05]  /*d530*/  @!P0 BRA `(.L_x_14536) ;  /* 0x0000000c006c8947 */ /* 0x000fea0003800000 */
[----:B------:R-:W-:-:S07]  /*d540*/  IMAD.MOV.U32 R4, RZ, RZ, R18 ;  /* 0x000000ffff047224 */ /* 0x000fce00078e0012 */
.L_x_14563:
        /* <DEDUP_REMOVED lines=9> */
[----:B------:R-:W-:Y:S02]  /*d5e0*/  ISETP.NE.AND P1, PT, R26, RZ, PT ;  /* 0x000000ff1a00720c */ /* 0x000fe40003f25270 */
[----:B------:R-:W-:-:S11]  /*d5f0*/  MOV R9, R6 ;  /* 0x0000000600097202 */ /* 0x000fd60000000f00 */
[----:B------:R-:W-:Y:S05]  /*d600*/  @!P1 BRA `(.L_x_14539) ;  /* 0x00000000004c9947 */ /* 0x000fea0003800000 */
[----:B------:R-:W1:Y:S01]  /*d610*/  LDC R9, c[0x0][0x43c] ;  /* 0x00010f00ff097b82 */ /* 0x000e620000000800 */
[----:B0-----:R-:W-:Y:S01]  /*d620*/  IMAD.MOV.U32 R10, RZ, RZ, R6 ;  /* 0x000000ffff0a7224 */ /* 0x001fe200078e0006 */
[----:B------:R-:W-:Y:S02]  /*d630*/  ULDC.64 UR4, c[0x0][0x428] ;  /* 0x00010a0000047ab9 */ /* 0x000fe40000000a00 */
[----:B------:R-:W-:-:S04]  /*d640*/  IMAD R5, R24, UR4, RZ ;  /* 0x0000000418057c24 */ /* 0x000fc8000f8e02ff */
[----:B------:R-:W-:Y:S01]  /*d650*/  IMAD R4, R22, UR5, R5 ;  /* 0x0000000516047c24 */ /* 0x000fe2000f8e0205 */
[----:B-1----:R-:W-:-:S13]  /*d660*/  ISETP.NE.AND P0, PT, R9, 0x1, PT ;  /* 0x000000010900780c */ /* 0x002fda0003f05270 */
[----:B------:R-:W0:Y:S02]  /*d670*/  @P0 LDC.64 R2, c[0x0][0x440] ;  /* 0x00011000ff020b82 */ /* 0x000e240000000a00 */
[----:B0-----:R-:W-:-:S05]  /*d680*/  @P0 IMAD.HI.U32 R2, R6, R2, RZ ;  /* 0x0000000206020227 */ /* 0x001fca00078e00ff */
[----:B------:R-:W-:-:S04]  /*d690*/  @P0 SHF.R.U32.HI R10, RZ, R3, R2 ;  /* 0x00000003ff0a0219 */ /* 0x000fc80000011602 */
[--C-:B------:R-:W-:Y:S01]  /*d6a0*/  SHF.R.S32.HI R3, RZ, 0x1f, R10.reuse ;  /* 0x0000001fff037819 */ /* 0x100fe2000001140a */
        /* <DEDUP_REMOVED lines=9> */
.L_x_14539:
        /* <DEDUP_REMOVED lines=8> */
.L_x_14624:
[----:B------:R-:W-:Y:S05]  /*d7c0*/  BSYNC B2 ;  /* 0x0000000000027941 */ /* 0x000fea0003800000 */
.L_x_14540:
[----:B------:R-:W-:Y:S04]  /*d7d0*/  BSSY B2, `(.L_x_14542) ;  /* 0x0000007000027945 */ /* 0x000fe80003800000 */
[----:B------:R-:W-:Y:S05]  /*d7e0*/  @P1 BRA `(.L_x_14543) ;  /* 0x0000000000141947 */ /* 0x000fea0003800000 */
[----:B------:R-:W-:Y:S01]  /*d7f0*/  ISETP.NE.AND P0, PT, R29, RZ, PT ;  /* 0x000000ff1d00720c */ /* 0x000fe20003f05270 */
[----:B0-----:R-:W-:-:S04]  /*d800*/  IMAD.MOV.U32 R3, RZ, RZ, 0x4000 ;  /* 0x00004000ff037424 */ /* 0x001fc800078e00ff */
[----:B------:R1:W-:Y:S08]  /*d810*/  SYNCS.ARRIVE.TRANS64 RZ, [R2+URZ+0x16830], R3 ;  /* 0x0168300302ff79a7 */ /* 0x0003f0000800003f */
[----:B------:R-:W-:Y:S05]  /*d820*/  @!P0 BRA `(.L_x_14543) ;  /* 0x0000000000048947 */ /* 0x000fea0003800000 */
[----:B------:R-:W-:Y:S01]  /*d830*/  BPT.TRAP 0x1 ;  /* 0x000000040000795c */ /* 0x000fe20000300000 */
.L_x_14543:
[----:B------:R-:W-:Y:S05]  /*d840*/  BSYNC B2 ;  /* 0x0000000000027941 */ /* 0x000fea0003800000 */
.L_x_14542:
[----:B------:R-:W-:Y:S01]  /*d850*/  MOV R10, RZ ;  /* 0x000000ff000a7202 */ /* 0x000fe20000000f00 */
[----:B01----:R-:W-:Y:S01]  /*d860*/  IMAD R3, R7, 0x4000, R17 ;  /* 0x0000400007037824 */ /* 0x003fe200078e0211 */
[----:B------:R-:W-:Y:S01]  /*d870*/  UIADD3 UR4, UP0, UR44, 0x370, URZ ;  /* 0x000003702c047890 */ /* 0x000fe2000ff1e03f */
        /* <DEDUP_REMOVED lines=8> */
.L_x_14544:
        /* <DEDUP_REMOVED lines=15> */
.L_x_14625:
[----:B------:R-:W-:Y:S05]  /*d9f0*/  BSYNC B2 ;  /* 0x0000000000027941 */ /* 0x000fea0003800000 */
.L_x_14545:
[----:B------:R-:W-:Y:S01]  /*da00*/  BSSY B2, `(.L_x_14547) ;  /* 0x0000009000027945 */ /* 0x000fe20003800000 */
[----:B0-----:R-:W-:Y:S01]  /*da10*/  IMAD.MOV.U32 R2, RZ, RZ, 0x0 ;  /* 0x00000000ff027424 */ /* 0x001fe200078e00ff */
[----:B------:R-:W-:Y:S02]  /*da20*/  MOV R3, 0x14f00000 ;  /* 0x14f0000000037802 */ /* 0x000fe40000000f00 */
[----:B------:R-:W-:Y:S05]  /*da30*/  @P1 BRA `(.L_x_14548) ;  /* 0x0000000000141947 */ /* 0x000fea0003800000 */
[----:B------:R-:W-:Y:S01]  /*da40*/  ISETP.NE.AND P0, PT, R29, RZ, PT ;  /* 0x000000ff1d00720c */ /* 0x000fe20003f05270 */
[----:B------:R-:W-:-:S04]  /*da50*/  IMAD.MOV.U32 R12, RZ, RZ, 0x4000 ;  /* 0x00004000ff0c7424 */ /* 0x000fc800078e00ff */
[----:B------:R0:W-:Y:S08]  /*da60*/  SYNCS.ARRIVE.TRANS64 RZ, [R5+URZ+0x50], R12 ;  /* 0x0000500c05ff79a7 */ /* 0x0001f0000800003f */
[----:B------:R-:W-:Y:S05]  /*da70*/  @!P0 BRA `(.L_x_14548) ;  /* 0x0000000000048947 */ /* 0x000fea0003800000 */
[----:B------:R-:W-:Y:S01]  /*da80*/  BPT.TRAP 0x1 ;  /* 0x000000040000795c */ /* 0x000fe20000300000 */
.L_x_14548:
[----:B------:R-:W-:Y:S05]  /*da90*/  BSYNC B2 ;  /* 0x0000000000027941 */ /* 0x000fea0003800000 */
.L_x_14547:
        /* <DEDUP_REMOVED lines=10> */
.L_x_14549:
        /* <DEDUP_REMOVED lines=10> */
[----:B------:R-:W-:Y:S01]  /*dbe0*/  IMAD.MOV.U32 R19, RZ, RZ, R9 ;  /* 0x000000ffff137224 */ /* 0x000fe200078e0009 */
[----:B------:R-:W-:-:S07]  /*dbf0*/  MOV R18, R4 ;  /* 0x0000000400127202 */ /* 0x000fce0000000f00 */
.L_x_14538:
[----:B------:R-:W-:Y:S05]  /*dc00*/  BSYNC B1 ;  /* 0x0000000000017941 */ /* 0x000fea0003800000 */
.L_x_14537:
        /* <DEDUP_REMOVED lines=12> */
[----:B------:R-:W-:Y:S02]  /*dcd0*/  ULDC.64 UR4, c[0x0][0x428] ;  /* 0x00010a0000047ab9 */ /* 0x000fe40000000a00 */
[----:B------:R-:W-:-:S04]  /*dce0*/  IMAD R5, R24, UR4, RZ ;  /* 0x0000000418057c24 */ /* 0x000fc8000f8e02ff */
[----:B------:R-:W-:Y:S01]  /*dcf0*/  IMAD R5, R22, UR5, R5 ;  /* 0x0000000516057c24 */ /* 0x000fe2000f8e0205 */
        /* <DEDUP_REMOVED lines=14> */
.L_x_14552:
        /* <DEDUP_REMOVED lines=8> */
.L_x_14626:
[----:B------:R-:W-:Y:S05]  /*de60*/  BSYNC B2 ;  /* 0x0000000000027941 */ /* 0x000fea0003800000 */
.L_x_14553:
[----:B------:R-:W-:Y:S04]  /*de70*/  BSSY B2, `(.L_x_14555) ;  /* 0x0000007000027945 */ /* 0x000fe80003800000 */
[----:B------:R-:W-:Y:S05]  /*de80*/  @P1 BRA `(.L_x_14556) ;  /* 0x0000000000141947 */ /* 0x000fea0003800000 */
[----:B------:R-:W-:Y:S02]  /*de90*/  ISETP.NE.AND P0, PT, R29, RZ, PT ;  /* 0x000000ff1d00720c */ /* 0x000fe40003f05270 */
[----:B0-----:R-:W-:-:S04]  /*dea0*/  MOV R3, 0x4000 ;  /* 0x0000400000037802 */ /* 0x001fc80000000f00 */
[----:B------:R1:W-:Y:S07]  /*deb0*/  SYNCS.ARRIVE.TRANS64 RZ, [R2+URZ+0x16830], R3 ;  /* 0x0168300302ff79a7 */ /* 0x0003ee000800003f */
[----:B------:R-:W-:Y:S05]  /*dec0*/  @!P0 BRA `(.L_x_14556) ;  /* 0x0000000000048947 */ /* 0x000fea0003800000 */
[----:B------:R-:W-:Y:S01]  /*ded0*/  BPT.TRAP 0x1 ;  /* 0x000000040000795c */ /* 0x000fe20000300000 */
.L_x_14556:
[----:B------:R-:W-:Y:S05]  /*dee0*/  BSYNC B2 ;  /* 0x0000000000027941 */ /* 0x000fea0003800000 */
.L_x_14555:
        /* <DEDUP_REMOVED lines=12> */
.L_x_14557:
        /* <DEDUP_REMOVED lines=15> */
.L_x_14627:
[----:B------:R-:W-:Y:S05]  /*e0a0*/  BSYNC B2 ;  /* 0x0000000000027941 */ /* 0x000fea0003800000 */
.L_x_14558:
        /* <DEDUP_REMOVED lines=9> */
.L_x_14561:
[----:B------:R-:W-:Y:S05]  /*e140*/  BSYNC B2 ;  /* 0x0000000000027941 */ /* 0x000fea0003800000 */
.L_x_14560:
        /* <DEDUP_REMOVED lines=8> */
[----:B------:R-:W-:Y:S01]  /*e1d0*/  IADD3 R2, R2, 0x400, RZ ;  /* 0x0000040002027810 */ /* 0x000fe20007ffe0ff */
[----:B------:R-:W-:-:S12]  /*e1e0*/  UIADD3.X UR5, URZ, UR45, URZ, UP0, !UPT ;  /* 0x0000002d3f057290 */ /* 0x000fd800087fe43f */
.L_x_14562:
        /* <DEDUP_REMOVED lines=12> */
.L_x_14551:
[----:B------:R-:W-:Y:S05]  /*e2b0*/  BSYNC B1 ;  /* 0x0000000000017941 */ /* 0x000fea0003800000 */
.L_x_14550:
[C---:B------:R-:W-:Y:S01]  /*e2c0*/  ISETP.GT.AND P0, PT, R6.reuse, 0x1, PT ;  /* 0x000000010600780c */ /* 0x040fe20003f04270 */
[----:B------:R-:W-:-:S12]  /*e2d0*/  VIADD R6, R6, 0xfffffffe ;  /* 0xfffffffe06067836 */ /* 0x000fd80000000000 */
[----:B------:R-:W-:Y:S05]  /*e2e0*/  @P0 BRA `(.L_x_14563) ;  /* 0xfffffff000980947 */ /* 0x000fea000383ffff */
.L_x_14536:
[----:B------:R-:W-:Y:S05]  /*e2f0*/  BSYNC B0 ;  /* 0x0000000000007941 */ /* 0x000fea0003800000 */
.L_x_14521:
        /* <DEDUP_REMOVED lines=17> */
.L_x_14565:
[----:B------:R-:W-:Y:S05]  /*e410*/  BSYNC B0 ;  /* 0x0000000000007941 */ /* 0x000fea0003800000 */
.L_x_14564:
        /* <DEDUP_REMOVED lines=9> */
.L_x_14628:
[----:B------:R-:W-:Y:S05]  /*e4b0*/  BSYNC B1 ;  /* 0x0000000000017941 */ /* 0x000fea0003800000 */
.L_x_14568:
[----:B------:R-:W-:Y:S04]  /*e4c0*/  BSSY B1, `(.L_x_14570) ;  /* 0x0000007000017945 */ /* 0x000fe80003800000 */
[----:B------:R-:W-:Y:S05]  /*e4d0*/  @P2 BRA `(.L_x_14571) ;  /* 0x0000000000142947 */ /* 0x000fea0003800000 */
[----:B------:R-:W-:Y:S01]  /*e4e0*/  ISETP.NE.AND P0, PT, R29, RZ, PT ;  /* 0x000000ff1d00720c */ /* 0x000fe20003f05270 */
[----:B-1----:R-:W-:-:S04]  /*e4f0*/  IMAD.MOV.U32 R0, RZ, RZ, 0x4000 ;  /* 0x00004000ff007424 */ /* 0x002fc800078e00ff */
[----:B------:R2:W-:Y:S08]  /*e500*/  SYNCS.ARRIVE.TRANS64 RZ, [R3+URZ+0x16850], R0 ;  /* 0x0168500003ff79a7 */ /* 0x0005f0000800003f */
[----:B------:R-:W-:Y:S05]  /*e510*/  @!P0 BRA `(.L_x_14571) ;  /* 0x0000000000048947 */ /* 0x000fea0003800000 */
[----:B------:R-:W-:Y:S01]  /*e520*/  BPT.TRAP 0x1 ;  /* 0x000000040000795c */ /* 0x000fe20000300000 */
.L_x_14571:
[----:B------:R-:W-:Y:S05]  /*e530*/  BSYNC B1 ;  /* 0x0000000000017941 */ /* 0x000fea0003800000 */
.L_x_14570:
[----:B-12---:R-:W-:Y:S01]  /*e540*/  IMAD R0, R16, 0x4000, R17 ;  /* 0x0000400010007824 */ /* 0x006fe200078e0211 */
[----:B------:R-:W-:Y:S01]  /*e550*/  UIADD3 UR4, UP0, UR44, 0x470, URZ ;  /* 0x000004702c047890 */ /* 0x000fe2000ff1e03f */
[----:B------:R-:W-:Y:S01]  /*e560*/  PLOP3.LUT P0, PT, PT, PT, PT, 0x80, 0x0 ;  /* 0x000000000000781c */ /* 0x000fe20003f0f070 */
[----:B0-----:R-:W-:Y:S01]  /*e570*/  VIADD R2, R3, 0x16850 ;  /* 0x0001685003027836 */ /* 0x001fe20000000000 */
[----:B------:R-:W-:Y:S01]  /*e580*/  SHF.L.U32 R19, R19, 0x7, RZ ;  /* 0x0000000713137819 */ /* 0x000fe200000006ff */
[----:B------:R-:W-:Y:S01]  /*e590*/  VIADD R0, R0, 0x400 ;  /* 0x0000040000007836 */ /* 0x000fe20000000000 */
[----:B------:R-:W-:Y:S01]  /*e5a0*/  UIADD3.X UR5, URZ, UR45, URZ, UP0, !UPT ;  /* 0x0000002d3f057290 */ /* 0x000fe200087fe43f */
[----:B------:R-:W-:Y:S01]  /*e5b0*/  UMOV UR6, 0x0 ;  /* 0x0000000000067882 */ /* 0x000fe20000000000 */
[----:B------:R-:W-:Y:S01]  /*e5c0*/  UMOV UR7, 0x14f00000 ;  /* 0x14f0000000077882 */ /* 0x000fe20000000000 */
[----:B------:R-:W-:-:S09]  /*e5d0*/  UMOV UR10, URZ ;  /* 0x0000003f000a7c82 */ /* 0x000fd20008000000 */
.L_x_14572:
        /* <DEDUP_REMOVED lines=10> */
.L_x_14567:
[----:B------:R-:W-:Y:S05]  /*e680*/  BSYNC B0 ;  /* 0x0000000000007941 */ /* 0x000fea0003800000 */
.L_x_14566:
[----:B------:R-:W-:-:S05]  /*e690*/  VIADD R16, R16, 0x1 ;  /* 0x0000000110107836 */ /* 0x000fca0000000000 */
[----:B------:R-:W-:-:S04]  /*e6a0*/  ISETP.NE.AND P0, PT, R16, 0x2, PT ;  /* 0x000000021000780c */ /* 0x000fc80003f05270 */
[----:B------:R-:W-:Y:S02]  /*e6b0*/  SEL R0, RZ, 0x1, P0 ;  /* 0x00000001ff007807 */ /* 0x000fe40000000000 */
[----:B------:R-:W-:Y:S02]  /*e6c0*/  SEL R16, R16, RZ, P0 ;  /* 0x000000ff10107207 */ /* 0x000fe40000000000 */
[----:B------:R-:W-:-:S07]  /*e6d0*/  LOP3.LUT R23, R23, R0, RZ, 0x3c, !PT ;  /* 0x0000000017177212 */ /* 0x000fce00078e3cff */
.L_x_14503:
[----:B------:R-:W-:Y:S05]  /*e6e0*/  BSYNC B7 ;  /* 0x0000000000077941 */ /* 0x000fea0003800000 */
.L_x_14501:
        /* <DEDUP_REMOVED lines=12> */
.L_x_14573:
[----:B------:R-:W-:-:S03]  /*e7b0*/  UMOV UR4, 0xffffffff ;  /* 0xffffffff00047882 */ /* 0x000fc60000000000 */
[----:B------:R-:W-:Y:S05]  /*e7c0*/  BRA.DIV UR4, `(.L_x_14575) ;  /* 0x0000001a04307947 */ /* 0x000fea000b800000 */
[----:B------:R1:W2:Y:S02]  /*e7d0*/  SHFL.IDX PT, R14, R28, RZ, 0x1f ;  /* 0x00001fff1c0e7589 */ /* 0x0002a400000e0000 */
.L_x_14631:
        /* <DEDUP_REMOVED lines=8> */
.L_x_14574:
[----:B------:R-:W-:Y:S02]  /*e860*/  ULDC UR4, c[0x0][0xc38] ;  /* 0x00030e0000047ab9 */ /* 0x000fe40000000800 */
[----:B-1----:R-:W-:-:S13]  /*e870*/  ISETP.GE.AND P0, PT, R28, UR4, PT ;  /* 0x000000041c007c0c */ /* 0x002fda000bf06270 */
[----:B------:R-:W-:Y:S05]  /*e880*/  @!P0 BRA `(.L_x_14576) ;  /* 0xffffffc800348947 */ /* 0x000fea000383ffff */
.L_x_14498:
[----:B------:R-:W2:Y:S01]  /*e890*/  LDL.LU R0, [R1] ;  /* 0x0000000001007983 */ /* 0x000ea20000300800 */
[----:B------:R-:W-:Y:S01]  /*e8a0*/  BSSY B0, `(.L_x_14577) ;  /* 0x000000b000007945 */ /* 0x000fe20003800000 */
[----:B------:R-:W1:Y:S01]  /*e8b0*/  S2R R5, SR_CgaCtaId ;  /* 0x0000000000057919 */ /* 0x000e620000008800 */
[----:B--2---:R-:W-:-:S05]  /*e8c0*/  VIADD R0, R0, 0x1 ;  /* 0x0000000100007836 */ /* 0x004fca0000000000 */
[----:B------:R-:W-:-:S04]  /*e8d0*/  LEA.HI R2, R0, R0, RZ, 0x1 ;  /* 0x0000000000027211 */ /* 0x000fc800078f08ff */
[----:B------:R-:W-:Y:S02]  /*e8e0*/  LOP3.LUT R3, R2, 0xfffffffe, RZ, 0xc0, !PT ;  /* 0xfffffffe02037812 */ /* 0x000fe400078ec0ff */
[----:B------:R-:W-:Y:S02]  /*e8f0*/  MOV R2, 0x400 ;  /* 0x0000040000027802 */ /* 0x000fe40000000f00 */
[----:B------:R-:W-:Y:S02]  /*e900*/  IADD3 R0, R0, -R3, RZ ;  /* 0x8000000300007210 */ /* 0x000fe40007ffe0ff */
[----:B-1----:R-:W-:Y:S02]  /*e910*/  LEA R7, R5, R2, 0x18 ;  /* 0x0000000205077211 */ /* 0x002fe400078ec0ff */
[----:B------:R-:W-:-:S04]  /*e920*/  SHF.L.U32 R0, R0, 0x1f, RZ ;  /* 0x0000001f00007819 */ /* 0x000fc800000006ff */
[----:B------:R-:W1:Y:S02]  /*e930*/  SYNCS.PHASECHK.TRANS64.TRYWAIT P0, [R7+URZ+0x16820], R0 ;  /* 0x01682000070075a7 */ /* 0x000e64000800017f */
[----:B-1----:R-:W-:Y:S05]  /*e940*/  @!P0 BRA `(.L_x_14578) ;  /* 0x0000001400f88947 */ /* 0x002fea0003800000 */
.L_x_14632:
[----:B------:R-:W-:Y:S05]  /*e950*/  BSYNC B0 ;  /* 0x0000000000007941 */ /* 0x000fea0003800000 */
.L_x_14577:
[----:B------:R-:W-:-:S03]  /*e960*/  UMOV UR4, 0xffffffff ;  /* 0xffffffff00047882 */ /* 0x000fc60000000000 */
[----:B------:R-:W-:Y:S05]  /*e970*/  BRA.DIV UR4, `(.L_x_14579) ;  /* 0x0000001a04007947 */ /* 0x000fea000b800000 */
[----:B-1----:R-:W1:Y:S02]  /*e980*/  S2R R0, SR_TID.X ;  /* 0x0000000000007919 */ /* 0x002e640000002100 */
[----:B-1----:R-:W-:-:S04]  /*e990*/  SHF.R.U32.HI R0, RZ, 0x5, R0 ;  /* 0x00000005ff007819 */ /* 0x002fc80000011600 */
[----:B------:R-:W-:-:S05]  /*e9a0*/  LOP3.LUT R0, R0, 0x3, RZ, 0xc0, !PT ;  /* 0x0000000300007812 */ /* 0x000fca00078ec0ff */
[----:B------:R1:W2:Y:S02]  /*e9b0*/  SHFL.IDX PT, R14, R0, RZ, 0x1f ;  /* 0x00001fff000e7589 */ /* 0x0002a400000e0000 */
.L_x_14635:
[----:B--2---:R-:W-:Y:S01]  /*e9c0*/  ISETP.NE.AND P0, PT, R14, RZ, PT ;  /* 0x000000ff0e00720c */ /* 0x004fe20003f05270 */
[----:B------:R-:W-:-:S12]  /*e9d0*/  BSSY B0, `(.L_x_14580) ;  /* 0x0000024000007945 */ /* 0x000fd80003800000 */
[----:B------:R-:W-:Y:S05]  /*e9e0*/  @P0 BRA `(.L_x_14581) ;  /* 0x0000000000880947 */ /* 0x000fea0003800000 */
[----:B------:R-:W-:-:S03]  /*e9f0*/  UMOV UR4, 0xffffffff ;  /* 0xffffffff00047882 */ /* 0x000fc60000000000 */
[----:B------:R-:W-:Y:S05]  /*ea00*/  BRA.DIV UR4, `(.L_x_14582) ;  /* 0x0000001a04107947 */ /* 0x000fea000b800000 */
[----:B------:R-:W-:-:S13]  /*ea10*/  ELECT P6, URZ, PT ;  /* 0x00000000003f782f */ /* 0x000fda00038c0000 */
.L_x_14638:
[----:B------:R-:W-:Y:S05]  /*ea20*/  @!P6 BRA `(.L_x_14581) ;  /* 0x000000000078e947 */ /* 0x000fea0003800000 */
[----:B------:R-:W-:-:S06]  /*ea30*/  ULOP3.LUT UR4, UR38, 0x2, URZ, 0xfc, !UPT ;  /* 0x0000000226047892 */ /* 0x000fcc000f8efc3f */
[----:B-1----:R-:W-:-:S05]  /*ea40*/  IMAD.U32 R0, RZ, RZ, UR4 ;  /* 0x00000004ff007e24 */ /* 0x002fca000f8e00ff */
[----:B------:R-:W-:-:S13]  /*ea50*/  ISETP.NE.AND P2, PT, R0, 0x3, PT ;  /* 0x000000030000780c */ /* 0x000fda0003f45270 */
[----:B------:R-:W-:Y:S05]  /*ea60*/  @!P2 BRA `(.L_x_14583) ;  /* 0x000000000004a947 */ /* 0x000fea0003800000 */
[----:B------:R-:W-:Y:S01]  /*ea70*/  BPT.TRAP 0x1 ;  /* 0x000000040000795c */ /* 0x000fe20000300000 */
.L_x_14583:
        /* <DEDUP_REMOVED lines=12> */
.L_x_14639:
[----:B------:R-:W2:Y:S02]  /*eb40*/  SYNCS.PHASECHK.TRANS64.TRYWAIT P0, [R3+URZ], R0 ;  /* 0x00000000030075a7 */ /* 0x000ea4000800017f */
[----:B--2---:R-:W-:Y:S05]  /*eb50*/  @!P0 BRA `(.L_x_14585) ;  /* 0x0000001400f08947 */ /* 0x004fea0003800000 */
.L_x_14640:
[----:B------:R-:W-:Y:S05]  /*eb60*/  @!P2 BRA `(.L_x_14586) ;  /* 0x000000000004a947 */ /* 0x000fea0003800000 */
[----:B------:R-:W-:Y:S01]  /*eb70*/  BPT.TRAP 0x1 ;  /* 0x000000040000795c */ /* 0x000fe20000300000 */
.L_x_14586:
[----:B--2---:R-:W-:-:S05]  /*eb80*/  VIADD R3, R7, 0x16860 ;  /* 0x0001686007037836 */ /* 0x004fca0000000000 */
[----:B-1----:R-:W-:-:S04]  /*eb90*/  LEA R5, R16, R3, 0x3 ;  /* 0x0000000310057211 */ /* 0x002fc800078e18ff */
[----:B------:R-:W1:Y:S02]  /*eba0*/  SYNCS.PHASECHK.TRANS64.TRYWAIT P0, [R5+URZ], R4 ;  /* 0x00000004050075a7 */ /* 0x000e64000800017f */
[----:B-1----:R-:W-:Y:S05]  /*ebb0*/  @!P0 BRA `(.L_x_14587) ;  /* 0x0000001400ec8947 */ /* 0x002fea0003800000 */
.L_x_14641:
[----:B------:R-:W-:-:S07]  /*ebc0*/  IMAD R3, R6, 0x8, R3 ;  /* 0x0000000806037824 */ /* 0x000fce00078e0203 */
.L_x_14588:
[----:B--2---:R2:W3:Y:S02]  /*ebd0*/  SYNCS.PHASECHK.TRANS64.TRYWAIT P0, [R3+URZ], R0 ;  /* 0x00000000030075a7 */ /* 0x0044e4000800017f */
[----:B---3--:R-:W-:Y:S05]  /*ebe0*/  @!P0 NANOSLEEP.SYNCS 0x989680 ;  /* 0x009896800000895d */ /* 0x008fea0003900000 */
[----:B------:R-:W3:Y:S02]  /*ebf0*/  @!P0 SYNCS.PHASECHK.TRANS64 P0, [R3+URZ], R0 ;  /* 0x00000000030085a7 */ /* 0x000ee4000800007f */
[----:B---3--:R-:W-:Y:S05]  /*ec00*/  @!P0 BRA `(.L_x_14588) ;  /* 0xfffffffc00f08947 */ /* 0x008fea000383ffff */
.L_x_14581:
[----:B------:R-:W-:Y:S05]  /*ec10*/  BSYNC B0 ;  /* 0x0000000000007941 */ /* 0x000fea0003800000 */
.L_x_14580:
[----:B------:R-:W-:Y:S05]  /*ec20*/  EXIT ;  /* 0x000000000000794d */ /* 0x000fea0003800000 */
.L_x_14463:
[----:B0-----:R-:W-:-:S04]  /*ec30*/  IMAD.U32 R3, RZ, RZ, UR45 ;  /* 0x0000002dff037e24 */ /* 0x001fc8000f8e00ff */
[----:B------:R0:W1:Y:S03]  /*ec40*/  SYNCS.PHASECHK.TRANS64.TRYWAIT P1, [R3+URZ+0x16800], R0 ;  /* 0x01680000030075a7 */ /* 0x000066000802017f */
[----:B-1----:R-:W-:Y:S05]  /*ec50*/  @!P1 NANOSLEEP.SYNCS 0x989680 ;  /* 0x009896800000995d */ /* 0x002fea0003900000 */
[----:B------:R-:W1:Y:S02]  /*ec60*/  @!P1 SYNCS.PHASECHK.TRANS64 P1, [R3+URZ+0x16800], R0 ;  /* 0x01680000030095a7 */ /* 0x000e64000802007f */
[----:B-1----:R-:W-:Y:S05]  /*ec70*/  @!P1 BRA `(.L_x_14463) ;  /* 0xfffffffc00ec9947 */ /* 0x002fea000383ffff */
[----:B------:R-:W-:Y:S05]  /*ec80*/  BRA `(.L_x_14589) ;  /* 0xffffff2800547947 */ /* 0x000fea000383ffff */
.L_x_14467:
[----:B-1----:R1:W2:Y:S02]  /*ec90*/  SYNCS.PHASECHK.TRANS64.TRYWAIT P2, [R0+URZ+0x16830], R3 ;  /* 0x01683003000075a7 */ /* 0x0022a4000804017f */
[----:B--2---:R-:W-:Y:S05]  /*eca0*/  @!P2 NANOSLEEP.SYNCS 0x989680 ;  /* 0x009896800000a95d */ /* 0x004fea0003900000 */
[----:B------:R-:W2:Y:S02]  /*ecb0*/  @!P2 SYNCS.PHASECHK.TRANS64 P2, [R0+URZ+0x16830], R3 ;  /* 0x016830030000a5a7 */ /* 0x000ea4000804007f */
[----:B--2---:R-:W-:Y:S05]  /*ecc0*/  @!P2 BRA `(.L_x_14467) ;  /* 0xfffffffc00f0a947 */ /* 0x004fea000383ffff */
[----:B------:R-:W-:Y:S05]  /*ecd0*/  BRA `(.L_x_14466) ;  /* 0xffffff2800787947 */ /* 0x000fea000383ffff */
.L_x_14472:
[----:B-1----:R-:W-:-:S04]  /*ece0*/  IMAD.U32 R6, RZ, RZ, UR6 ;  /* 0x00000006ff067e24 */ /* 0x002fc8000f8e00ff */
[----:B------:R1:W2:Y:S03]  /*ecf0*/  SYNCS.PHASECHK.TRANS64.TRYWAIT P3, [R6+URZ+0x16830], R5 ;  /* 0x01683005060075a7 */ /* 0x0002a6000806017f */
[----:B--2---:R-:W-:Y:S05]  /*ed00*/  @!P3 NANOSLEEP.SYNCS 0x989680 ;  /* 0x009896800000b95d */ /* 0x004fea0003900000 */
[----:B------:R-:W2:Y:S02]  /*ed10*/  @!P3 SYNCS.PHASECHK.TRANS64 P3, [R6+URZ+0x16830], R5 ;  /* 0x016830050600b5a7 */ /* 0x000ea4000806007f */
[----:B--2---:R-:W-:Y:S05]  /*ed20*/  @!P3 BRA `(.L_x_14472) ;  /* 0xfffffffc00ecb947 */ /* 0x004fea000383ffff */
[----:B------:R-:W-:Y:S05]  /*ed30*/  BRA `(.L_x_14469) ;  /* 0xffffff5000f07947 */ /* 0x000fea000383ffff */
.L_x_14476:
[----:B-1----:R-:W-:-:S04]  /*ed40*/  IMAD.U32 R6, RZ, RZ, UR6 ;  /* 0x00000006ff067e24 */ /* 0x002fc8000f8e00ff */
[----:B------:R1:W2:Y:S03]  /*ed50*/  SYNCS.PHASECHK.TRANS64.TRYWAIT P3, [R6+URZ+0x16850], R5 ;  /* 0x01685005060075a7 */ /* 0x0002a6000806017f */
[----:B--2---:R-:W-:Y:S05]  /*ed60*/  @!P3 NANOSLEEP.SYNCS 0x989680 ;  /* 0x009896800000b95d */ /* 0x004fea0003900000 */
[----:B------:R-:W2:Y:S02]  /*ed70*/  @!P3 SYNCS.PHASECHK.TRANS64 P3, [R6+URZ+0x16850], R5 ;  /* 0x016850050600b5a7 */ /* 0x000ea4000806007f */
[----:B--2---:R-:W-:Y:S05]  /*ed80*/  @!P3 BRA `(.L_x_14476) ;  /* 0xfffffffc00ecb947 */ /* 0x004fea000383ffff */
[----:B------:R-:W-:Y:S05]  /*ed90*/  BRA `(.L_x_14473) ;  /* 0xffffff5400607947 */ /* 0x000fea000383ffff */
.L_x_14482:
[----:B-1----:R-:W-:-:S04]  /*eda0*/  IMAD.U32 R6, RZ, RZ, UR6 ;  /* 0x00000006ff067e24 */ /* 0x002fc8000f8e00ff */
[----:B------:R1:W2:Y:S03]  /*edb0*/  SYNCS.PHASECHK.TRANS64.TRYWAIT P2, [R6+URZ+0x16830], R5 ;  /* 0x01683005060075a7 */ /* 0x0002a6000804017f */
[----:B--2---:R-:W-:Y:S05]  /*edc0*/  @!P2 NANOSLEEP.SYNCS 0x989680 ;  /* 0x009896800000a95d */ /* 0x004fea0003900000 */
[----:B------:R-:W2:Y:S02]  /*edd0*/  @!P2 SYNCS.PHASECHK.TRANS64 P2, [R6+URZ+0x16830], R5 ;  /* 0x016830050600a5a7 */ /* 0x000ea4000804007f */
[----:B--2---:R-:W-:Y:S05]  /*ede0*/  @!P2 BRA `(.L_x_14482) ;  /* 0xfffffffc00eca947 */ /* 0x004fea000383ffff */
[----:B------:R-:W-:Y:S05]  /*edf0*/  BRA `(.L_x_14479) ;  /* 0xffffff8000507947 */ /* 0x000fea000383ffff */
.L_x_14486:
[----:B-1----:R-:W-:-:S04]  /*ee00*/  IMAD.U32 R6, RZ, RZ, UR6 ;  /* 0x00000006ff067e24 */ /* 0x002fc8000f8e00ff */
[----:B------:R1:W2:Y:S03]  /*ee10*/  SYNCS.PHASECHK.TRANS64.TRYWAIT P2, [R6+URZ+0x16850], R5 ;  /* 0x01685005060075a7 */ /* 0x0002a6000804017f */
[----:B--2---:R-:W-:Y:S05]  /*ee20*/  @!P2 NANOSLEEP.SYNCS 0x989680 ;  /* 0x009896800000a95d */ /* 0x004fea0003900000 */
[----:B------:R-:W2:Y:S02]  /*ee30*/  @!P2 SYNCS.PHASECHK.TRANS64 P2, [R6+URZ+0x16850], R5 ;  /* 0x016850050600a5a7 */ /* 0x000ea4000804007f */
[----:B--2---:R-:W-:Y:S05]  /*ee40*/  @!P2 BRA `(.L_x_14486) ;  /* 0xfffffffc00eca947 */ /* 0x004fea000383ffff */
[----:B------:R-:W-:Y:S05]  /*ee50*/  BRA `(.L_x_14483) ;  /* 0xffffff8000c07947 */ /* 0x000fea000383ffff */
.L_x_14491:
[----:B-1----:R-:W-:-:S04]  /*ee60*/  MOV R4, UR5 ;  /* 0x0000000500047c02 */ /* 0x002fc80008000f00 */
[----:B------:R1:W2:Y:S03]  /*ee70*/  SYNCS.PHASECHK.TRANS64.TRYWAIT P0, [R4+URZ+0x16850], R3 ;  /* 0x01685003040075a7 */ /* 0x0002a6000800017f */
[----:B--2---:R-:W-:Y:S05]  /*ee80*/  @!P0 NANOSLEEP.SYNCS 0x989680 ;  /* 0x009896800000895d */ /* 0x004fea0003900000 */
[----:B------:R-:W2:Y:S02]  /*ee90*/  @!P0 SYNCS.PHASECHK.TRANS64 P0, [R4+URZ+0x16850], R3 ;  /* 0x01685003040085a7 */ /* 0x000ea4000800007f */
[----:B--2---:R-:W-:Y:S05]  /*eea0*/  @!P0 BRA `(.L_x_14491) ;  /* 0xfffffffc00ec8947 */ /* 0x004fea000383ffff */
[----:B------:R-:W-:Y:S05]  /*eeb0*/  BRA `(.L_x_14490) ;  /* 0xffffffa400247947 */ /* 0x000fea000383ffff */
.L_x_14509:
[----:B------:R-:W-:Y:S02]  /*eec0*/  IMAD.MOV.U32 R13, RZ, RZ, R20 ;  /* 0x000000ffff0d7224 */ /* 0x000fe400078e0014 */
[----:B------:R-:W-:Y:S02]  /*eed0*/  IMAD.MOV.U32 R12, RZ, RZ, RZ ;  /* 0x000000ffff0c7224 */ /* 0x000fe400078e00ff */
[----:B------:R-:W-:Y:S02]  /*eee0*/  IMAD.MOV.U32 R11, RZ, RZ, 0x1f ;  /* 0x0000001fff0b7424 */ /* 0x000fe400078e00ff */
[----:B------:R-:W-:-:S07]  /*eef0*/  IMAD.MOV.U32 R15, RZ, RZ, -0x1 ;  /* 0xffffffffff0f7424 */ /* 0x000fce00078e00ff */
[----:B------:R-:W-:Y:S05]  /*ef00*/  WARPSYNC.COLLECTIVE R15, `(.L_x_14590) ;  /* 0x000000000f087348 */ /* 0x000fea0003c00000 */
[----:B------:R0:W1:Y:S02]  /*ef10*/  SHFL.IDX P6, R14, R13, R12, R11 ;  /* 0x0000000c0d0e7389 */ /* 0x00006400000c000b */
[----:B01----:R-:W-:Y:S01]  /*ef20*/  ENDCOLLECTIVE ;  /* 0x000000000000791b */ /* 0x003fe20003800000 */
.L_x_14590:
[----:B------:R-:W-:Y:S05]  /*ef30*/  BRA `(.L_x_14591) ;  /* 0xffffffcc00387947 */ /* 0x000fea000383ffff */
.L_x_14511:
[----:B------:R-:W-:Y:S01]  /*ef40*/  BSSY B0, `(.L_x_14592) ;  /* 0x0000006000007945 */ /* 0x000fe20003800000 */
[----:B------:R-:W-:-:S07]  /*ef50*/  IMAD.MOV.U32 R15, RZ, RZ, -0x1 ;  /* 0xffffffffff0f7424 */ /* 0x000fce00078e00ff */
[----:B0-----:R-:W-:Y:S05]  /*ef60*/  WARPSYNC.COLLECTIVE R15, `(.L_x_14593) ;  /* 0x000000000f0c7348 */ /* 0x001fea0003c00000 */
[----:B------:R-:W-:Y:S02]  /*ef70*/  ELECT P6, UR62, PT ;  /* 0x00000000003e782f */ /* 0x000fe400038c0000 */
[----:B------:R-:W-:Y:S01]  /*ef80*/  MOV R14, UR62 ;  /* 0x0000003e000e7c02 */ /* 0x000fe20008000f00 */
[----:B0-----:R-:W-:Y:S10]  /*ef90*/  ENDCOLLECTIVE ;  /* 0x000000000000791b */ /* 0x001ff40003800000 */
.L_x_14593:
[----:B------:R-:W-:Y:S05]  /*efa0*/  BSYNC B0 ;  /* 0x0000000000007941 */ /* 0x000fea0003800000 */
.L_x_14592:
[----:B------:R-:W-:Y:S05]  /*efb0*/  BRA `(.L_x_14594) ;  /* 0xffffffcc00347947 */ /* 0x000fea000383ffff */
.L_x_14513:
[----:B-1----:R1:W2:Y:S02]  /*efc0*/  SYNCS.PHASECHK.TRANS64.TRYWAIT P0, [R3+URZ+0x16840], R0 ;  /* 0x01684000030075a7 */ /* 0x0022a4000800017f */
[----:B--2---:R-:W-:Y:S05]  /*efd0*/  @!P0 NANOSLEEP.SYNCS 0x989680 ;  /* 0x009896800000895d */ /* 0x004fea0003900000 */
[----:B------:R-:W2:Y:S02]  /*efe0*/  @!P0 SYNCS.PHASECHK.TRANS64 P0, [R3+URZ+0x16840], R0 ;  /* 0x01684000030085a7 */ /* 0x000ea4000800007f */
[----:B--2---:R-:W-:Y:S05]  /*eff0*/  @!P0 BRA `(.L_x_14513) ;  /* 0xfffffffc00f08947 */ /* 0x004fea000383ffff */
[----:B------:R-:W-:Y:S05]  /*f000*/  BRA `(.L_x_14595) ;  /* 0xffffffcc00907947 */ /* 0x000fea000383ffff */
.L_x_14517:
[----:B------:R-:W-:Y:S01]  /*f010*/  IMAD.MOV.U32 R13, RZ, RZ, R4 ;  /* 0x000000ffff0d7224 */ /* 0x000fe200078e0004 */
[----:B------:R-:W-:Y:S01]  /*f020*/  MOV R12, RZ ;  /* 0x000000ff000c7202 */ /* 0x000fe20000000f00 */
[----:B------:R-:W-:Y:S02]  /*f030*/  IMAD.MOV.U32 R11, RZ, RZ, 0x181f ;  /* 0x0000181fff0b7424 */ /* 0x000fe400078e00ff */
[----:B------:R-:W-:Y:S02]  /*f040*/  IMAD.MOV.U32 R15, RZ, RZ, -0x1 ;  /* 0xffffffffff0f7424 */ /* 0x000fe400078e00ff */
[----:B------:R-:W-:-:S07]  /*f050*/  IMAD.U32 R7, RZ, RZ, UR40 ;  /* 0x00000028ff077e24 */ /* 0x000fce000f8e00ff */
[----:B------:R-:W-:Y:S05]  /*f060*/  WARPSYNC.COLLECTIVE R15, `(.L_x_14596) ;  /* 0x000000000f087348 */ /* 0x000fea0003c00000 */
[----:B------:R0:W1:Y:S02]  /*f070*/  SHFL.IDX P6, R14, R13, R12, R11 ;  /* 0x0000000c0d0e7389 */ /* 0x00006400000c000b */
[----:B01----:R-:W-:Y:S01]  /*f080*/  ENDCOLLECTIVE ;  /* 0x000000000000791b */ /* 0x003fe20003800000 */
.L_x_14596:
[----:B------:R-:W-:Y:S02]  /*f090*/  IMAD R7, R7, 0xc0, R21 ;  /* 0x000000c007077824 */ /* 0x000fe400078e0215 */
[----:B------:R-:W-:Y:S02]  /*f0a0*/  IMAD.MOV.U32 R13, RZ, RZ, R0 ;  /* 0x000000ffff0d7224 */ /* 0x000fe400078e0000 */
[----:B------:R-:W-:-:S07]  /*f0b0*/  IMAD.MOV.U32 R2, RZ, RZ, R14 ;  /* 0x000000ffff027224 */ /* 0x000fce00078e000e */
[----:B------:R-:W-:Y:S05]  /*f0c0*/  WARPSYNC.COLLECTIVE R15, `(.L_x_14597) ;  /* 0x000000000f087348 */ /* 0x000fea0003c00000 */
[----:B------:R0:W1:Y:S02]  /*f0d0*/  SHFL.IDX P6, R14, R13, R12, R11 ;  /* 0x0000000c0d0e7389 */ /* 0x00006400000c000b */
[----:B01----:R-:W-:Y:S01]  /*f0e0*/  ENDCOLLECTIVE ;  /* 0x000000000000791b */ /* 0x003fe20003800000 */
.L_x_14597:
[----:B------:R-:W-:Y:S02]  /*f0f0*/  ULDC UR4, c[0x0][0x288] ;  /* 0x0000a20000047ab9 */ /* 0x000fe40000000800 */
[----:B------:R-:W-:Y:S02]  /*f100*/  IMAD R6, R9, UR4, RZ ;  /* 0x0000000409067c24 */ /* 0x000fe4000f8e02ff */
[----:B------:R-:W-:-:S03]  /*f110*/  VIADD R9, R7, 0x10 ;  /* 0x0000001007097836 */ /* 0x000fc60000000000 */
[----:B------:R-:W-:Y:S01]  /*f120*/  ISETP.GE.AND P1, PT, R7, R6, PT ;  /* 0x000000060700720c */ /* 0x000fe20003f26270 */
[----:B------:R-:W-:Y:S02]  /*f130*/  IMAD.MOV.U32 R13, RZ, RZ, R4 ;  /* 0x000000ffff0d7224 */ /* 0x000fe400078e0004 */
[----:B------:R-:W-:-:S10]  /*f140*/  IMAD.MOV.U32 R12, RZ, RZ, 0x1 ;  /* 0x00000001ff0c7424 */ /* 0x000fd400078e00ff */
[----:B------:R-:W-:-:S05]  /*f150*/  @!P1 LEA R14, P2, R20, R14, 0x1 ;  /* 0x0000000e140e9211 */ /* 0x000fca00078408ff */
[----:B------:R-:W-:Y:S01]  /*f160*/  @!P1 IMAD.X R3, RZ, RZ, R2, P2 ;  /* 0x000000ffff039224 */ /* 0x000fe200010e0602 */
[----:B------:R-:W-:-:S07]  /*f170*/  @!P1 MOV R2, R14 ;  /* 0x0000000e00029202 */ /* 0x000fce0000000f00 */
[----:B------:R-:W-:Y:S05]  /*f180*/  WARPSYNC.COLLECTIVE R15, `(.L_x_14598) ;  /* 0x000000000f087348 */ /* 0x000fea0003c00000 */
[----:B------:R0:W1:Y:S02]  /*f190*/  SHFL.IDX P6, R14, R13, R12, R11 ;  /* 0x0000000c0d0e7389 */ /* 0x00006400000c000b */
[----:B01----:R-:W-:Y:S01]  /*f1a0*/  ENDCOLLECTIVE ;  /* 0x000000000000791b */ /* 0x003fe20003800000 */
.L_x_14598:
[----:B------:R-:W-:Y:S01]  /*f1b0*/  @!PT LDS RZ, [RZ] ;  /* 0x00000000fffff984 */ /* 0x000fe20000000800 */
[----:B------:R-:W-:Y:S01]  /*f1c0*/  @!PT LDS RZ, [RZ] ;  /* 0x00000000fffff984 */ /* 0x000fe20000000800 */
[----:B------:R-:W-:Y:S01]  /*f1d0*/  @!PT LDS RZ, [RZ] ;  /* 0x00000000fffff984 */ /* 0x000fe20000000800 */
[----:B------:R0:W-:Y:S01]  /*f1e0*/  @!P1 LDGSTS.E.BYPASS.LTC128B.128 [R27+0x8400], desc[UR46][R2.64], !P0 ;  /* 0x08400000021b9fae */ /* 0x0001e2000c101d6e */
[----:B------:R-:W-:Y:S01]  /*f1f0*/  ISETP.GE.AND P1, PT, R9, R6, PT ;  /* 0x000000060900720c */ /* 0x000fe20003f26270 */
[----:B------:R-:W-:Y:S02]  /*f200*/  VIADD R9, R7, 0x20 ;  /* 0x0000002007097836 */ /* 0x000fe40000000000 */
[----:B------:R-:W-:Y:S02]  /*f210*/  IMAD.MOV.U32 R13, RZ, RZ, R0 ;  /* 0x000000ffff0d7224 */ /* 0x000fe400078e0000 */
[----:B0-----:R-:W-:-:S08]  /*f220*/  IMAD.MOV.U32 R2, RZ, RZ, R14 ;  /* 0x000000ffff027224 */ /* 0x001fd000078e000e */
[----:B------:R-:W-:Y:S05]  /*f230*/  WARPSYNC.COLLECTIVE R15, `(.L_x_14599) ;  /* 0x000000000f087348 */ /* 0x000fea0003c00000 */
[----:B------:R0:W1:Y:S02]  /*f240*/  SHFL.IDX P6, R14, R13, R12, R11 ;  /* 0x0000000c0d0e7389 */ /* 0x00006400000c000b */
[----:B01----:R-:W-:Y:S01]  /*f250*/  ENDCOLLECTIVE ;  /* 0x000000000000791b */ /* 0x003fe20003800000 */
.L_x_14599:
[----:B------:R-:W-:Y:S02]  /*f260*/  IMAD.MOV.U32 R13, RZ, RZ, R4 ;  /* 0x000000ffff0d7224 */ /* 0x000fe400078e0004 */
[----:B------:R-:W-:Y:S01]  /*f270*/  IMAD.MOV.U32 R12, RZ, RZ, 0x2 ;  /* 0x00000002ff0c7424 */ /* 0x000fe200078e00ff */
[----:B------:R-:W-:-:S05]  /*f280*/  @!P1 LEA R14, P2, R20, R14, 0x1 ;  /* 0x0000000e140e9211 */ /* 0x000fca00078408ff */
[----:B------:R-:W-:Y:S01]  /*f290*/  @!P1 IMAD.X R3, RZ, RZ, R2, P2 ;  /* 0x000000ffff039224 */ /* 0x000fe200010e0602 */
[----:B------:R-:W-:-:S07]  /*f2a0*/  @!P1 MOV R2, R14 ;  /* 0x0000000e00029202 */ /* 0x000fce0000000f00 */
[----:B------:R-:W-:Y:S05]  /*f2b0*/  WARPSYNC.COLLECTIVE R15, `(.L_x_14600) ;  /* 0x000000000f087348 */ /* 0x000fea0003c00000 */
[----:B------:R0:W1:Y:S02]  /*f2c0*/  SHFL.IDX P6, R14, R13, R12, R11 ;  /* 0x0000000c0d0e7389 */ /* 0x00006400000c000b */
[----:B01----:R-:W-:Y:S01]  /*f2d0*/  ENDCOLLECTIVE ;  /* 0x000000000000791b */ /* 0x003fe20003800000 */
.L_x_14600:
        /* <DEDUP_REMOVED lines=10> */
.L_x_14601:
[----:B------:R-:W-:Y:S02]  /*f380*/  IMAD.MOV.U32 R13, RZ, RZ, R4 ;  /* 0x000000ffff0d7224 */ /* 0x000fe400078e0004 */
[----:B------:R-:W-:Y:S02]  /*f390*/  IMAD.MOV.U32 R12, RZ, RZ, 0x3 ;  /* 0x00000003ff0c7424 */ /* 0x000fe400078e00ff */
[----:B------:R-:W-:-:S07]  /*f3a0*/  IMAD.MOV.U32 R10, RZ, RZ, R14 ;  /* 0x000000ffff0a7224 */ /* 0x000fce00078e000e */
[----:B------:R-:W-:Y:S05]  /*f3b0*/  WARPSYNC.COLLECTIVE R15, `(.L_x_14602) ;  /* 0x000000000f087348 */ /* 0x000fea0003c00000 */
[----:B------:R0:W1:Y:S02]  /*f3c0*/  SHFL.IDX P6, R14, R13, R12, R11 ;  /* 0x0000000c0d0e7389 */ /* 0x00006400000c000b */
[----:B01----:R-:W-:Y:S01]  /*f3d0*/  ENDCOLLECTIVE ;  /* 0x000000000000791b */ /* 0x003fe20003800000 */
.L_x_14602:
[----:B------:R-:W-:-:S04]  /*f3e0*/  @!P1 LEA R2, P2, R20, R10, 0x1 ;  /* 0x0000000a14029211 */ /* 0x000fc800078408ff */
[----:B------:R-:W-:Y:S01]  /*f3f0*/  @!P1 IADD3.X R3, RZ, R9, RZ, P2, !PT ;  /* 0x00000009ff039210 */ /* 0x000fe200017fe4ff */
[----:B------:R-:W-:-:S04]  /*f400*/  VIADD R9, R7, 0x30 ;  /* 0x0000003007097836 */ /* 0x000fc80000000000 */
[----:B------:R-:W-:Y:S01]  /*f410*/  @!PT LDS RZ, [RZ] ;  /* 0x00000000fffff984 */ /* 0x000fe20000000800 */
[----:B------:R-:W-:Y:S01]  /*f420*/  @!PT LDS RZ, [RZ] ;  /* 0x00000000fffff984 */ /* 0x000fe20000000800 */
[----:B------:R-:W-:Y:S01]  /*f430*/  @!PT LDS RZ, [RZ] ;  /* 0x00000000fffff984 */ /* 0x000fe20000000800 */
[----:B------:R0:W-:Y:S01]  /*f440*/  @!P1 LDGSTS.E.BYPASS.LTC128B.128 [R27+0x9400], desc[UR46][R2.64], !P0 ;  /* 0x09400000021b9fae */ /* 0x0001e2000c101d6e */
[----:B------:R-:W-:Y:S01]  /*f450*/  ISETP.GE.AND P1, PT, R9, R6, PT ;  /* 0x000000060900720c */ /* 0x000fe20003f26270 */
[----:B------:R-:W-:Y:S02]  /*f460*/  IMAD.MOV.U32 R13, RZ, RZ, R0 ;  /* 0x000000ffff0d7224 */ /* 0x000fe400078e0000 */
[----:B------:R-:W-:Y:S02]  /*f470*/  VIADD R9, R7, 0x40 ;  /* 0x0000004007097836 */ /* 0x000fe40000000000 */
[----:B0-----:R-:W-:-:S08]  /*f480*/  IMAD.MOV.U32 R2, RZ, RZ, R14 ;  /* 0x000000ffff027224 */ /* 0x001fd000078e000e */
[----:B------:R-:W-:Y:S05]  /*f490*/  WARPSYNC.COLLECTIVE R15, `(.L_x_14603) ;  /* 0x000000000f087348 */ /* 0x000fea0003c00000 */
[----:B------:R0:W1:Y:S02]  /*f4a0*/  SHFL.IDX P6, R14, R13, R12, R11 ;  /* 0x0000000c0d0e7389 */ /* 0x00006400000c000b */
[----:B01----:R-:W-:Y:S01]  /*f4b0*/  ENDCOLLECTIVE ;  /* 0x000000000000791b */ /* 0x003fe20003800000 */
.L_x_14603:
        /* <DEDUP_REMOVED lines=8> */
.L_x_14604:
        /* <DEDUP_REMOVED lines=10> */
.L_x_14605:
[----:B------:R-:W-:Y:S02]  /*f5e0*/  IMAD.MOV.U32 R13, RZ, RZ, R4 ;  /* 0x000000ffff0d7224 */ /* 0x000fe400078e0004 */
[----:B------:R-:W-:Y:S02]  /*f5f0*/  IMAD.MOV.U32 R12, RZ, RZ, 0x5 ;  /* 0x00000005ff0c7424 */ /* 0x000fe400078e00ff */
[----:B------:R-:W-:-:S07]  /*f600*/  IMAD.MOV.U32 R10, RZ, RZ, R14 ;  /* 0x000000ffff0a7224 */ /* 0x000fce00078e000e */
[----:B------:R-:W-:Y:S05]  /*f610*/  WARPSYNC.COLLECTIVE R15, `(.L_x_14606) ;  /* 0x000000000f087348 */ /* 0x000fea0003c00000 */
[----:B------:R0:W1:Y:S02]  /*f620*/  SHFL.IDX P6, R14, R13, R12, R11 ;  /* 0x0000000c0d0e7389 */ /* 0x00006400000c000b */
[----:B01----:R-:W-:Y:S01]  /*f630*/  ENDCOLLECTIVE ;  /* 0x000000000000791b */ /* 0x003fe20003800000 */
.L_x_14606:
        /* <DEDUP_REMOVED lines=14> */
.L_x_14607:
        /* <DEDUP_REMOVED lines=8> */
.L_x_14608:
        /* <DEDUP_REMOVED lines=10> */
.L_x_14609:
[----:B------:R-:W-:Y:S02]  /*f840*/  IMAD.MOV.U32 R13, RZ, RZ, R4 ;  /* 0x000000ffff0d7224 */ /* 0x000fe400078e0004 */
[----:B------:R-:W-:Y:S02]  /*f850*/  IMAD.MOV.U32 R12, RZ, RZ, 0x7 ;  /* 0x00000007ff0c7424 */ /* 0x000fe400078e00ff */
[----:B------:R-:W-:-:S07]  /*f860*/  IMAD.MOV.U32 R10, RZ, RZ, R14 ;  /* 0x000000ffff0a7224 */ /* 0x000fce00078e000e */
[----:B------:R-:W-:Y:S05]  /*f870*/  WARPSYNC.COLLECTIVE R15, `(.L_x_14610) ;  /* 0x000000000f087348 */ /* 0x000fea0003c00000 */
[----:B------:R0:W1:Y:S02]  /*f880*/  SHFL.IDX P6, R14, R13, R12, R11 ;  /* 0x0000000c0d0e7389 */ /* 0x00006400000c000b */
[----:B01----:R-:W-:Y:S01]  /*f890*/  ENDCOLLECTIVE ;  /* 0x000000000000791b */ /* 0x003fe20003800000 */
.L_x_14610:
[----:B------:R-:W-:-:S04]  /*f8a0*/  @!P1 LEA R2, P2, R20, R10, 0x1 ;  /* 0x0000000a14029211 */ /* 0x000fc800078408ff */
[----:B------:R-:W-:-:S05]  /*f8b0*/  @!P1 IADD3.X R3, RZ, R9, RZ, P2, !PT ;  /* 0x00000009ff039210 */ /* 0x000fca00017fe4ff */
        /* <DEDUP_REMOVED lines=9> */
.L_x_14611:
[----:B------:R-:W-:-:S05]  /*f950*/  VIADD R3, R7, 0x70 ;  /* 0x0000007007037836 */ /* 0x000fca0000000000 */
[----:B------:R-:W-:Y:S01]  /*f960*/  ISETP.GE.AND P1, PT, R3, R6, PT ;  /* 0x000000060300720c */ /* 0x000fe20003f26270 */
[----:B------:R-:W-:Y:S02]  /*f970*/  IMAD.MOV.U32 R13, RZ, RZ, R8 ;  /* 0x000000ffff0d7224 */ /* 0x000fe400078e0008 */
[----:B------:R-:W-:Y:S02]  /*f980*/  IMAD.MOV.U32 R12, RZ, RZ, RZ ;  /* 0x000000ffff0c7224 */ /* 0x000fe400078e00ff */
[----:B------:R-:W-:-:S08]  /*f990*/  IMAD.MOV.U32 R9, RZ, RZ, R14 ;  /* 0x000000ffff097224 */ /* 0x000fd000078e000e */
[----:B------:R-:W-:Y:S05]  /*f9a0*/  WARPSYNC.COLLECTIVE R15, `(.L_x_14612) ;  /* 0x000000000f087348 */ /* 0x000fea0003c00000 */
[----:B------:R0:W1:Y:S02]  /*f9b0*/  SHFL.IDX P6, R14, R13, R12, R11 ;  /* 0x0000000c0d0e7389 */ /* 0x00006400000c000b */
[----:B01----:R-:W-:Y:S01]  /*f9c0*/  ENDCOLLECTIVE ;  /* 0x000000000000791b */ /* 0x003fe20003800000 */
.L_x_14612:
[----:B------:R-:W-:Y:S01]  /*f9d0*/  @!P1 LEA R2, P2, R20, R9, 0x1 ;  /* 0x0000000914029211 */ /* 0x000fe200078408ff */
[----:B------:R-:W-:-:S03]  /*f9e0*/  VIADD R9, R7, 0x80 ;  /* 0x0000008007097836 */ /* 0x000fc60000000000 */
[----:B------:R-:W-:-:S05]  /*f9f0*/  @!P1 IADD3.X R3, RZ, R4, RZ, P2, !PT ;  /* 0x00000004ff039210 */ /* 0x000fca00017fe4ff */
[----:B------:R-:W-:Y:S01]  /*fa00*/  @!PT LDS RZ, [RZ] ;  /* 0x00000000fffff984 */ /* 0x000fe20000000800 */
[----:B------:R-:W-:Y:S01]  /*fa10*/  @!PT LDS RZ, [RZ] ;  /* 0x00000000fffff984 */ /* 0x000fe20000000800 */
[----:B------:R-:W-:Y:S01]  /*fa20*/  @!PT LDS RZ, [RZ] ;  /* 0x00000000fffff984 */ /* 0x000fe20000000800 */
[----:B------:R0:W-:Y:S01]  /*fa30*/  @!P1 LDGSTS.E.BYPASS.LTC128B.128 [R27+0xbc00], desc[UR46][R2.64], !P0 ;  /* 0x0bc00000021b9fae */ /* 0x0001e2000c101d6e */
[----:B------:R-:W-:Y:S01]  /*fa40*/  ISETP.GE.AND P1, PT, R9, R6, PT ;  /* 0x000000060900720c */ /* 0x000fe20003f26270 */
[----:B------:R-:W-:Y:S01]  /*fa50*/  IMAD.MOV.U32 R13, RZ, RZ, R5 ;  /* 0x000000ffff0d7224 */ /* 0x000fe200078e0005 */
[----:B------:R-:W-:Y:S01]  /*fa60*/  IADD3 R9, R7, 0x90, RZ ;  /* 0x0000009007097810 */ /* 0x000fe20007ffe0ff */
[----:B------:R-:W-:-:S10]  /*fa70*/  IMAD.MOV.U32 R0, RZ, RZ, R14 ;  /* 0x000000ffff007224 */ /* 0x000fd400078e000e */
[----:B0-----:R-:W-:Y:S05]  /*fa80*/  WARPSYNC.COLLECTIVE R15, `(.L_x_14613) ;  /* 0x000000000f087348 */ /* 0x001fea0003c00000 */
[----:B------:R1:W2:Y:S02]  /*fa90*/  SHFL.IDX P6, R14, R13, R12, R11 ;  /* 0x0000000c0d0e7389 */ /* 0x0002a400000c000b */
[----:B012---:R-:W-:Y:S01]  /*faa0*/  ENDCOLLECTIVE ;  /* 0x000000000000791b */ /* 0x007fe20003800000 */
.L_x_14613:
[----:B------:R-:W-:Y:S02]  /*fab0*/  IMAD.MOV.U32 R13, RZ, RZ, R8 ;  /* 0x000000ffff0d7224 */ /* 0x000fe400078e0008 */
[----:B------:R-:W-:Y:S01]  /*fac0*/  IMAD.MOV.U32 R12, RZ, RZ, 0x1 ;  /* 0x00000001ff0c7424 */ /* 0x000fe200078e00ff */
[----:B------:R-:W-:-:S13]  /*fad0*/  @!P1 LEA R2, P2, R20, R14, 0x1 ;  /* 0x0000000e14029211 */ /* 0x000fda00078408ff */
[----:B------:R-:W-:Y:S05]  /*fae0*/  WARPSYNC.COLLECTIVE R15, `(.L_x_14614) ;  /* 0x000000000f087348 */ /* 0x000fea0003c00000 */
[----:B------:R0:W1:Y:S02]  /*faf0*/  SHFL.IDX P6, R14, R13, R12, R11 ;  /* 0x0000000c0d0e7389 */ /* 0x00006400000c000b */
[----:B01----:R-:W-:Y:S01]  /*fb00*/  ENDCOLLECTIVE ;  /* 0x000000000000791b */ /* 0x003fe20003800000 */
.L_x_14614:
        /* <DEDUP_REMOVED lines=11> */
.L_x_14615:
[----:B------:R-:W-:Y:S02]  /*fbc0*/  IMAD.MOV.U32 R13, RZ, RZ, R8 ;  /* 0x000000ffff0d7224 */ /* 0x000fe400078e0008 */
[----:B------:R-:W-:Y:S02]  /*fbd0*/  IMAD.MOV.U32 R12, RZ, RZ, 0x2 ;  /* 0x00000002ff0c7424 */ /* 0x000fe400078e00ff */
[----:B------:R-:W-:-:S07]  /*fbe0*/  IMAD.MOV.U32 R4, RZ, RZ, R14 ;  /* 0x000000ffff047224 */ /* 0x000fce00078e000e */
[----:B------:R-:W-:Y:S05]  /*fbf0*/  WARPSYNC.COLLECTIVE R15, `(.L_x_14616) ;  /* 0x000000000f087348 */ /* 0x000fea0003c00000 */
[----:B------:R0:W1:Y:S02]  /*fc00*/  SHFL.IDX P6, R14, R13, R12, R11 ;  /* 0x0000000c0d0e7389 */ /* 0x00006400000c000b */
[----:B01----:R-:W-:Y:S01]  /*fc10*/  ENDCOLLECTIVE ;  /* 0x000000000000791b */ /* 0x003fe20003800000 */
.L_x_14616:
[----:B------:R-:W-:-:S05]  /*fc20*/  @!P1 LEA R4, P2, R20, R4, 0x1 ;  /* 0x0000000414049211 */ /* 0x000fca00078408ff */
[----:B------:R-:W-:Y:S01]  /*fc30*/  @!P1 IMAD.X R3, RZ, RZ, R2, P2 ;  /* 0x000000ffff039224 */ /* 0x000fe200010e0602 */
[----:B------:R-:W-:Y:S01]  /*fc40*/  @!P1 MOV R2, R4 ;  /* 0x0000000400029202 */ /* 0x000fe20000000f00 */
[----:B------:R-:W-:-:S04]  /*fc50*/  IMAD.MOV.U32 R13, RZ, RZ, R5 ;  /* 0x000000ffff0d7224 */ /* 0x000fc800078e0005 */
        /* <DEDUP_REMOVED lines=8> */
.L_x_14617:
[----:B------:R-:W-:-:S05]  /*fce0*/  VIADD R3, R7, 0xa0 ;  /* 0x000000a007037836 */ /* 0x000fca0000000000 */
[----:B------:R-:W-:Y:S02]  /*fcf0*/  ISETP.GE.AND P1, PT, R3, R6, PT ;  /* 0x000000060300720c */ /* 0x000fe40003f26270 */
[----:B------:R-:W-:Y:S01]  /*fd00*/  MOV R13, R8 ;  /* 0x00000008000d7202 */ /* 0x000fe20000000f00 */
[----:B------:R-:W-:-:S10]  /*fd10*/  IMAD.MOV.U32 R12, RZ, RZ, 0x3 ;  /* 0x00000003ff0c7424 */ /* 0x000fd400078e00ff */
[----:B------:R-:W-:-:S13]  /*fd20*/  @!P1 LEA R2, P2, R20, R14, 0x1 ;  /* 0x0000000e14029211 */ /* 0x000fda00078408ff */
[----:B------:R-:W-:Y:S05]  /*fd30*/  WARPSYNC.COLLECTIVE R15, `(.L_x_14618) ;  /* 0x000000000f087348 */ /* 0x000fea0003c00000 */
[----:B------:R0:W1:Y:S02]  /*fd40*/  SHFL.IDX P6, R14, R13, R12, R11 ;  /* 0x0000000c0d0e7389 */ /* 0x00006400000c000b */
[----:B01----:R-:W-:Y:S01]  /*fd50*/  ENDCOLLECTIVE ;  /* 0x000000000000791b */ /* 0x003fe20003800000 */
.L_x_14618:
        /* <DEDUP_REMOVED lines=10> */
.L_x_14619:
[----:B------:R-:W-:Y:S05]  /*fe00*/  BRA `(.L_x_14620) ;  /* 0xffffffcc005c7947 */ /* 0x000fea000383ffff */
.L_x_14520:
[----:B0-----:R0:W1:Y:S02]  /*fe10*/  SYNCS.PHASECHK.TRANS64.TRYWAIT P0, [R17+URZ+0x16820], R2 ;  /* 0x01682002110075a7 */ /* 0x001064000800017f */
[----:B-1----:R-:W-:Y:S05]  /*fe20*/  @!P0 NANOSLEEP.SYNCS 0x989680 ;  /* 0x009896800000895d */ /* 0x002fea0003900000 */
[----:B------:R-:W1:Y:S02]  /*fe30*/  @!P0 SYNCS.PHASECHK.TRANS64 P0, [R17+URZ+0x16820], R2 ;  /* 0x01682002110085a7 */ /* 0x000e64000800007f */
[----:B-1----:R-:W-:Y:S05]  /*fe40*/  @!P0 BRA `(.L_x_14520) ;  /* 0xfffffffc00f08947 */ /* 0x002fea000383ffff */
[----:B------:R-:W-:Y:S05]  /*fe50*/  BRA `(.L_x_14621) ;  /* 0xffffffcc00bc7947 */ /* 0x000fea000383ffff */
.L_x_14527:
[----:B0-----:R0:W1:Y:S02]  /*fe60*/  SYNCS.PHASECHK.TRANS64.TRYWAIT P0, [R2+URZ+0x16840], R3 ;  /* 0x01684003020075a7 */ /* 0x001064000800017f */
[----:B-1----:R-:W-:Y:S05]  /*fe70*/  @!P0 NANOSLEEP.SYNCS 0x989680 ;  /* 0x009896800000895d */ /* 0x002fea0003900000 */
[----:B------:R-:W1:Y:S02]  /*fe80*/  @!P0 SYNCS.PHASECHK.TRANS64 P0, [R2+URZ+0x16840], R3 ;  /* 0x01684003020085a7 */ /* 0x000e64000800007f */
[----:B-1----:R-:W-:Y:S05]  /*fe90*/  @!P0 BRA `(.L_x_14527) ;  /* 0xfffffffc00f08947 */ /* 0x002fea000383ffff */
[----:B------:R-:W-:Y:S05]  /*fea0*/  BRA `(.L_x_14622) ;  /* 0xffffffd0006c7947 */ /* 0x000fea000383ffff */
.L_x_14532:
[----:B0-----:R0:W1:Y:S02]  /*feb0*/  SYNCS.PHASECHK.TRANS64.TRYWAIT P0, [R2+URZ+0x60], R3 ;  /* 0x00006003020075a7 */ /* 0x001064000800017f */
[----:B-1----:R-:W-:Y:S05]  /*fec0*/  @!P0 NANOSLEEP.SYNCS 0x989680 ;  /* 0x009896800000895d */ /* 0x002fea0003900000 */
[----:B------:R-:W1:Y:S02]  /*fed0*/  @!P0 SYNCS.PHASECHK.TRANS64 P0, [R2+URZ+0x60], R3 ;  /* 0x00006003020085a7 */ /* 0x000e64000800007f */
[----:B-1----:R-:W-:Y:S05]  /*fee0*/  @!P0 BRA `(.L_x_14532) ;  /* 0xfffffffc00f08947 */ /* 0x002fea000383ffff */
[----:B------:R-:W-:Y:S05]  /*fef0*/  BRA `(.L_x_14623) ;  /* 0xffffffd000e47947 */ /* 0x000fea000383ffff */
.L_x_14541:
[----:B0-----:R0:W1:Y:S02]  /*ff00*/  SYNCS.PHASECHK.TRANS64.TRYWAIT P0, [R2+URZ+0x16840], R3 ;  /* 0x01684003020075a7 */ /* 0x001064000800017f */
[----:B-1----:R-:W-:Y:S05]  /*ff10*/  @!P0 NANOSLEEP.SYNCS 0x989680 ;  /* 0x009896800000895d */ /* 0x002fea0003900000 */
[----:B------:R-:W1:Y:S02]  /*ff20*/  @!P0 SYNCS.PHASECHK.TRANS64 P0, [R2+URZ+0x16840], R3 ;  /* 0x01684003020085a7 */ /* 0x000e64000800007f */
[----:B-1----:R-:W-:Y:S05]  /*ff30*/  @!P0 BRA `(.L_x_14541) ;  /* 0xfffffffc00f08947 */ /* 0x002fea000383ffff */
[----:B------:R-:W-:Y:S05]  /*ff40*/  BRA `(.L_x_14624) ;  /* 0xffffffd8001c7947 */ /* 0x000fea000383ffff */
.L_x_14546:
[----:B0-----:R0:W1:Y:S02]  /*ff50*/  SYNCS.PHASECHK.TRANS64.TRYWAIT P0, [R5+URZ+0x60], R2 ;  /* 0x00006002050075a7 */ /* 0x001064000800017f */
[----:B-1----:R-:W-:Y:S05]  /*ff60*/  @!P0 NANOSLEEP.SYNCS 0x989680 ;  /* 0x009896800000895d */ /* 0x002fea0003900000 */
[----:B------:R-:W1:Y:S02]  /*ff70*/  @!P0 SYNCS.PHASECHK.TRANS64 P0, [R5+URZ+0x60], R2 ;  /* 0x00006002050085a7 */ /* 0x000e64000800007f */
[----:B-1----:R-:W-:Y:S05]  /*ff80*/  @!P0 BRA `(.L_x_14546) ;  /* 0xfffffffc00f08947 */ /* 0x002fea000383ffff */
[----:B------:R-:W-:Y:S05]  /*ff90*/  BRA `(.L_x_14625) ;  /* 0xffffffd800947947 */ /* 0x000fea000383ffff */
.L_x_14554:
[----:B0-----:R0:W1:Y:S02]  /*ffa0*/  SYNCS.PHASECHK.TRANS64.TRYWAIT P0, [R2+URZ+0x16840], R3 ;  /* 0x01684003020075a7 */ /* 0x001064000800017f */
[----:B-1----:R-:W-:Y:S05]  /*ffb0*/  @!P0 NANOSLEEP.SYNCS 0x989680 ;  /* 0x009896800000895d */ /* 0x002fea0003900000 */
[----:B------:R-:W1:Y:S02]  /*ffc0*/  @!P0 SYNCS.PHASECHK.TRANS64 P0, [R2+URZ+0x16840], R3 ;  /* 0x01684003020085a7 */ /* 0x000e64000800007f */
[----:B-1----:R-:W-:Y:S05]  /*ffd0*/  @!P0 BRA `(.L_x_14554) ;  /* 0xfffffffc00f08947 */ /* 0x002fea000383ffff */
[----:B------:R-:W-:Y:S05]  /*ffe0*/  BRA `(.L_x_14626) ;  /* 0xffffffdc009c7947 */ /* 0x000fea000383ffff */
.L_x_14559:
[----:B0-----:R0:W1:Y:S02]  /*fff0*/  SYNCS.PHASECHK.TRANS64.TRYWAIT P0, [R5+URZ+0x60], R8 ;  /* 0x00006008050075a7 */ /* 0x001064000800017f */
[----:B-1----:R-:W-:Y:S05]  /*10000*/  @!P0 NANOSLEEP.SYNCS 0x989680 ;  /* 0x009896800000895d */ /* 0x002fea0003900000 */
[----:B------:R-:W1:Y:S02]  /*10010*/  @!P0 SYNCS.PHASECHK.TRANS64 P0, [R5+URZ+0x60], R8 ;  /* 0x00006008050085a7 */ /* 0x000e64000800007f */
[----:B-1----:R-:W-:Y:S05]  /*10020*/  @!P0 BRA `(.L_x_14559) ;  /* 0xfffffffc00f08947 */ /* 0x002fea000383ffff */
[----:B------:R-:W-:Y:S05]  /*10030*/  BRA `(.L_x_14627) ;  /* 0xffffffe000187947 */ /* 0x000fea000383ffff */
.L_x_14569:
[----:B-1----:R1:W2:Y:S02]  /*10040*/  SYNCS.PHASECHK.TRANS64.TRYWAIT P0, [R3+URZ+0x16860], R0 ;  /* 0x01686000030075a7 */ /* 0x0022a4000800017f */
[----:B--2---:R-:W-:Y:S05]  /*10050*/  @!P0 NANOSLEEP.SYNCS 0x989680 ;  /* 0x009896800000895d */ /* 0x004fea0003900000 */
[----:B------:R-:W2:Y:S02]  /*10060*/  @!P0 SYNCS.PHASECHK.TRANS64 P0, [R3+URZ+0x16860], R0 ;  /* 0x01686000030085a7 */ /* 0x000ea4000800007f */
[----:B--2---:R-:W-:Y:S05]  /*10070*/  @!P0 BRA `(.L_x_14569) ;  /* 0xfffffffc00f08947 */ /* 0x004fea000383ffff */
[----:B------:R-:W-:Y:S05]  /*10080*/  BRA `(.L_x_14628) ;  /* 0xffffffe400087947 */ /* 0x000fea000383ffff */
.L_x_14575:
[----:B------:R-:W-:Y:S01]  /*10090*/  BSSY B0, `(.L_x_14629) ;  /* 0x0000008000007945 */ /* 0x000fe20003800000 */
[----:B------:R-:W-:Y:S01]  /*100a0*/  IMAD.MOV.U32 R13, RZ, RZ, R28 ;  /* 0x000000ffff0d7224 */ /* 0x000fe200078e001c */
[----:B------:R-:W-:Y:S01]  /*100b0*/  MOV R15, 0xffffffff ;  /* 0xffffffff000f7802 */ /* 0x000fe20000000f00 */
[----:B------:R-:W-:Y:S02]  /*100c0*/  IMAD.MOV.U32 R12, RZ, RZ, RZ ;  /* 0x000000ffff0c7224 */ /* 0x000fe400078e00ff */
[----:B0-----:R-:W-:-:S07]  /*100d0*/  IMAD.MOV.U32 R11, RZ, RZ, 0x1f ;  /* 0x0000001fff0b7424 */ /* 0x001fce00078e00ff */
[----:B------:R-:W-:Y:S05]  /*100e0*/  WARPSYNC.COLLECTIVE R15, `(.L_x_14630) ;  /* 0x000000000f087348 */ /* 0x000fea0003c00000 */
[----:B------:R0:W1:Y:S02]  /*100f0*/  SHFL.IDX P6, R14, R13, R12, R11 ;  /* 0x0000000c0d0e7389 */ /* 0x00006400000c000b */
[----:B01----:R-:W-:Y:S01]  /*10100*/  ENDCOLLECTIVE ;  /* 0x000000000000791b */ /* 0x003fe20003800000 */
.L_x_14630:
[----:B------:R-:W-:Y:S05]  /*10110*/  BSYNC B0 ;  /* 0x0000000000007941 */ /* 0x000fea0003800000 */
.L_x_14629:
[----:B------:R-:W-:Y:S05]  /*10120*/  BRA `(.L_x_14631) ;  /* 0xffffffe400ac7947 */ /* 0x000fea000383ffff */
.L_x_14578:
[----:B-1----:R1:W2:Y:S02]  /*10130*/  SYNCS.PHASECHK.TRANS64.TRYWAIT P0, [R7+URZ+0x16820], R0 ;  /* 0x01682000070075a7 */ /* 0x0022a4000800017f */
[----:B--2---:R-:W-:Y:S05]  /*10140*/  @!P0 NANOSLEEP.SYNCS 0x989680 ;  /* 0x009896800000895d */ /* 0x004fea0003900000 */
[----:B------:R-:W2:Y:S02]  /*10150*/  @!P0 SYNCS.PHASECHK.TRANS64 P0, [R7+URZ+0x16820], R0 ;  /* 0x01682000070085a7 */ /* 0x000ea4000800007f */
[----:B--2---:R-:W-:Y:S05]  /*10160*/  @!P0 BRA `(.L_x_14578) ;  /* 0xfffffffc00f08947 */ /* 0x004fea000383ffff */
[----:B------:R-:W-:Y:S05]  /*10170*/  BRA `(.L_x_14632) ;  /* 0xffffffe400f47947 */ /* 0x000fea000383ffff */
.L_x_14579:
        /* <DEDUP_REMOVED lines=11> */
.L_x_14634:
[----:B------:R-:W-:Y:S05]  /*10230*/  BSYNC B0 ;  /* 0x0000000000007941 */ /* 0x000fea0003800000 */
.L_x_14633:
[----:B------:R-:W-:Y:S05]  /*10240*/  BRA `(.L_x_14635) ;  /* 0xffffffe400dc7947 */ /* 0x000fea000383ffff */
.L_x_14582:
[----:B------:R-:W-:Y:S01]  /*10250*/  BSSY B1, `(.L_x_14636) ;  /* 0x0000006000017945 */ /* 0x000fe20003800000 */
[----:B------:R-:W-:-:S07]  /*10260*/  IMAD.MOV.U32 R15, RZ, RZ, -0x1 ;  /* 0xffffffffff0f7424 */ /* 0x000fce00078e00ff */
[----:B01----:R-:W-:Y:S05]  /*10270*/  WARPSYNC.COLLECTIVE R15, `(.L_x_14637) ;  /* 0x000000000f0c7348 */ /* 0x003fea0003c00000 */
[----:B------:R-:W-:Y:S02]  /*10280*/  ELECT P6, UR62, PT ;  /* 0x00000000003e782f */ /* 0x000fe400038c0000 */
[----:B------:R-:W-:Y:S01]  /*10290*/  MOV R14, UR62 ;  /* 0x0000003e000e7c02 */ /* 0x000fe20008000f00 */
[----:B01----:R-:W-:Y:S10]  /*102a0*/  ENDCOLLECTIVE ;  /* 0x000000000000791b */ /* 0x003ff40003800000 */
.L_x_14637:
[----:B------:R-:W-:Y:S05]  /*102b0*/  BSYNC B1 ;  /* 0x0000000000017941 */ /* 0x000fea0003800000 */
.L_x_14636:
[----:B------:R-:W-:Y:S05]  /*102c0*/  BRA `(.L_x_14638) ;  /* 0xffffffe400d47947 */ /* 0x000fea000383ffff */
.L_x_14584:
[----:B-1----:R1:W2:Y:S02]  /*102d0*/  SYNCS.PHASECHK.TRANS64.TRYWAIT P0, [R5+URZ], R4 ;  /* 0x00000004050075a7 */ /* 0x0022a4000800017f */
[----:B--2---:R-:W-:Y:S05]  /*102e0*/  @!P0 NANOSLEEP.SYNCS 0x989680 ;  /* 0x009896800000895d */ /* 0x004fea0003900000 */
[----:B------:R-:W2:Y:S02]  /*102f0*/  @!P0 SYNCS.PHASECHK.TRANS64 P0, [R5+URZ], R4 ;  /* 0x00000004050085a7 */ /* 0x000ea4000800007f */
[----:B--2---:R-:W-:Y:S05]  /*10300*/  @!P0 BRA `(.L_x_14584) ;  /* 0xfffffffc00f08947 */ /* 0x004fea000383ffff */
[----:B------:R-:W-:Y:S05]  /*10310*/  BRA `(.L_x_14639) ;  /* 0xffffffe800087947 */ /* 0x000fea000383ffff */
.L_x_14585:
[----:B--2---:R2:W3:Y:S02]  /*10320*/  SYNCS.PHASECHK.TRANS64.TRYWAIT P0, [R3+URZ], R0 ;  /* 0x00000000030075a7 */ /* 0x0044e4000800017f */
[----:B---3--:R-:W-:Y:S05]  /*10330*/  @!P0 NANOSLEEP.SYNCS 0x989680 ;  /* 0x009896800000895d */ /* 0x008fea0003900000 */
[----:B------:R-:W3:Y:S02]  /*10340*/  @!P0 SYNCS.PHASECHK.TRANS64 P0, [R3+URZ], R0 ;  /* 0x00000000030085a7 */ /* 0x000ee4000800007f */
[----:B---3--:R-:W-:Y:S05]  /*10350*/  @!P0 BRA `(.L_x_14585) ;  /* 0xfffffffc00f08947 */ /* 0x008fea000383ffff */
[----:B------:R-:W-:Y:S05]  /*10360*/  BRA `(.L_x_14640) ;  /* 0xffffffe400fc7947 */ /* 0x000fea000383ffff */
.L_x_14587:
[----:B-1----:R1:W2:Y:S02]  /*10370*/  SYNCS.PHASECHK.TRANS64.TRYWAIT P0, [R5+URZ], R4 ;  /* 0x00000004050075a7 */ /* 0x0022a4000800017f */
[----:B--2---:R-:W-:Y:S05]  /*10380*/  @!P0 NANOSLEEP.SYNCS 0x989680 ;  /* 0x009896800000895d */ /* 0x004fea0003900000 */
[----:B------:R-:W2:Y:S02]  /*10390*/  @!P0 SYNCS.PHASECHK.TRANS64 P0, [R5+URZ], R4 ;  /* 0x00000004050085a7 */ /* 0x000ea4000800007f */
[----:B--2---:R-:W-:Y:S05]  /*103a0*/  @!P0 BRA `(.L_x_14587) ;  /* 0xfffffffc00f08947 */ /* 0x004fea000383ffff */
[----:B------:R-:W-:Y:S05]  /*103b0*/  BRA `(.L_x_14641) ;  /* 0xffffffe800007947 */ /* 0x000fea000383ffff */
.L_x_14642:
        /* <DEDUP_REMOVED lines=12> */
.L_x_15338:


//--------------------- .text._ZN7cutlass13device_kernelIN5flash11enable_sm90INS1_16FlashAttnFwdSm90INS1_25CollectiveMainloopFwdSm90ILi2EN4cute5tupleIJNS5_1CILi1EEES8_S8_EEENS6_IJNS7_ILi192EEENS7_ILi128EEENS7_ILi64EEEEEELi64ENS_6half_tEfNS_4arch4Sm90ELb1ELb0ELb1ELb1ELb0ELb0ELb0ELb1ELb1ELb1ELb0ELb0EEENS1_21CollectiveEpilogueFwdINS6_IJSA_SC_SB_EEES9_SE_SG_Li384ELb1ELb1ELb0ELb0EEENS1_36VarlenDynamicPersistentTileSchedulerILi192ELi128ELi384ELi128ELb0ELb1ELb1ELb1ELb1ELb1EEEEEEEEEvNT_6ParamsE --------------------------
	.section	.text._ZN7cutlass13device_kernelIN5flash11enable_sm90INS1_16FlashAttnFwdSm90INS1_25CollectiveMainloopFwdSm90ILi2EN4cute5tupleIJNS5_1CILi1EEES8_S8_EEENS6_IJNS7_ILi192EEENS7_ILi128EEENS7_ILi64EEEEEELi64ENS_6half_tEfNS_4arch4Sm90ELb1ELb0ELb1ELb1ELb0ELb0ELb0ELb1ELb1ELb1ELb0ELb0EEENS1_21CollectiveEpilogueFwdINS6_IJSA_SC_SB_EEES9_SE_SG_Li384ELb1ELb1ELb0ELb0EEENS1_36VarlenDynamicPersistentTileSchedulerILi192ELi128ELi384ELi128ELb0ELb1ELb1ELb1ELb1ELb1EEEEEEEEEvNT_6ParamsE,"ax",@progbits
	.align	128
.text._ZN7cutlass13device_kernelIN5flash11enable_sm90INS1_16FlashAttnFwdSm90INS1_25CollectiveMainloopFwdSm90ILi2EN4cute5tupleIJNS5_1CILi1EEES8_S8_EEENS6_IJNS7_ILi192EEENS7_ILi128EEENS7_ILi64EEEEEELi64ENS_6half_tEfNS_4arch4Sm90ELb1ELb0ELb1ELb1ELb0ELb0ELb0ELb1ELb1ELb1ELb0ELb0EEENS1_21CollectiveEpilogueFwdINS6_IJSA_SC_SB_EEES9_SE_SG_Li384ELb1ELb1ELb0ELb0EEENS1_36VarlenDynamicPersistentTileSchedulerILi192ELi128ELi384ELi128ELb0ELb1ELb1ELb1ELb1ELb1EEEEEEEEEvNT_6ParamsE:
        .type           _ZN7cutlass13device_kernelIN5flash11enable_sm90INS1_16FlashAttnFwdSm90INS1_25CollectiveMainloopFwdSm90ILi2EN4cute5tupleIJNS5_1CILi1EEES8_S8_EEENS6_IJNS7_ILi192EEENS7_ILi128EEENS7_ILi64EEEEEELi64ENS_6half_tEfNS_4arch4Sm90ELb1ELb0ELb1ELb1ELb0ELb0ELb0ELb1ELb1ELb1ELb0ELb0EEENS1_21CollectiveEpilogueFwdINS6_IJSA_SC_SB_EEES9_SE_SG_Li384ELb1ELb1ELb0ELb0EEENS1_36VarlenDynamicPersistentTileSchedulerILi192ELi128ELi384ELi128ELb0ELb1ELb1ELb1ELb1ELb1EEEEEEEEEvNT_6ParamsE,@function
        .size           _ZN7cutlass13device_kernelIN5flash11enable_sm90INS1_16FlashAttnFwdSm90INS1_25CollectiveMainloopFwdSm90ILi2EN4cute5tupleIJNS5_1CILi1EEES8_S8_EEENS6_IJNS7_ILi192EEENS7_ILi128EEENS7_ILi64EEEEEELi64ENS_6half_tEfNS_4arch4Sm90ELb1ELb0ELb1ELb1ELb0ELb0ELb0ELb1ELb1ELb1ELb0ELb0EEENS1_21CollectiveEpilogueFwdINS6_IJSA_SC_SB_EEES9_SE_SG_Li384ELb1ELb1ELb0ELb0EEENS1_36VarlenDynamicPersistentTileSchedulerILi192ELi128ELi384ELi128ELb0ELb1ELb1ELb1ELb1ELb1EEEEEEEEEvNT_6ParamsE,(.L_x_15339 - _ZN7cutlass13device_kernelIN5flash11enable_sm90INS1_16FlashAttnFwdSm90INS1_25CollectiveMainloopFwdSm90ILi2EN4cute5tupleIJNS5_1CILi1EEES8_S8_EEENS6_IJNS7_ILi192EEENS7_ILi128EEENS7_ILi64EEEEEELi64ENS_6half_tEfNS_4arch4Sm90ELb1ELb0ELb1ELb1ELb0ELb0ELb0ELb1ELb1ELb1ELb0ELb0EEENS1_21CollectiveEpilogueFwdINS6_IJSA_SC_SB_EEES9_SE_SG_Li384ELb1ELb1ELb0ELb0EEENS1_36VarlenDynamicPersistentTileSchedulerILi192ELi128ELi384ELi128ELb0ELb1ELb1ELb1ELb1ELb1EEEEEEEEEvNT_6ParamsE)
        .other          _ZN7cutlass13device_kernelIN5flash11enable_sm90INS1_16FlashAttnFwdSm90INS1_25CollectiveMainloopFwdSm90ILi2EN4cute5tupleIJNS5_1CILi1EEES8_S8_EEENS6_IJNS7_ILi192EEENS7_ILi128EEENS7_ILi64EEEEEELi64ENS_6half_tEfNS_4arch4Sm90ELb1ELb0ELb1ELb1ELb0ELb0ELb0ELb1ELb1ELb1ELb0ELb0EEENS1_21CollectiveEpilogueFwdINS6_IJSA_SC_SB_EEES9_SE_SG_Li384ELb1ELb1ELb0ELb0EEENS1_36VarlenDynamicPersistentTileSchedulerILi192ELi128ELi384ELi128ELb0ELb1ELb1ELb1ELb1ELb1EEEEEEEEEvNT_6ParamsE,@"STO_CUDA_ENTRY STV_DEFAULT"
_ZN7cutlass13device_kernelIN5flash11enable_sm90INS1_16FlashAttnFwdSm90INS1_25CollectiveMainloopFwdSm90ILi2EN4cute5tupleIJNS5_1CILi1EEES8_S8_EEENS6_IJNS7_ILi192EEENS7_ILi128EEENS7_ILi64EEEEEELi64ENS_6half_tEfNS_4arch4Sm90ELb1ELb0ELb1ELb1ELb0ELb0ELb0ELb1ELb1ELb1ELb0ELb0EEENS1_21CollectiveEpilogueFwdINS6_IJSA_SC_SB_EEES9_SE_SG_Li384ELb1ELb1ELb0ELb0EEENS1_36VarlenDynamicPersistentTileSchedulerILi192ELi128ELi384ELi128ELb0ELb1ELb1ELb1ELb1ELb1EEEEEEEEEvNT_6ParamsE:
        /* <DEDUP_REMOVED lines=18> */
.L_x_14644:
[----:B------:R-:W-:Y:S05]  /*0120*/  BSYNC B0 ;  /* 0x0000000000007941 */ /* 0x000fea0003800000 */
.L_x_14643:
        /* <DEDUP_REMOVED lines=41> */
.L_x_14645:
        /* <DEDUP_REMOVED lines=22> */
.L_x_14646:
        /* <DEDUP_REMOVED lines=18> */
.L_x_14647:
        /* <DEDUP_REMOVED lines=22> */
.L_x_14648:
        /* <DEDUP_REMOVED lines=22> */
.L_x_14649:
[----:B------:R-:W-:Y:S01]  /*0900*/  PLOP3.LUT P0, PT, PT, PT, UP0, 0x80, 0x0 ;  /* 0x000000000000781c */ /* 0x000fe20003f0f008 */
[----:B------:R-:W-:Y:S01]  /*0910*/  UMOV UR36, 0x1 ;  /* 0x0000000100247882 */ /* 0x000fe20000000000 */
[----:B------:R-:W-:Y:S01]  /*0920*/  NOP ;  /* 0x0000000000007918 */ /* 0x000fe20000000000 */
[----:B------:R-:W-:Y:S01]  /*0930*/  USEL UR36, UR36, 0x2, !UP0 ;  /* 0x0000000224247887 */ /* 0x000fe2000c000000 */
[----:B------:R-:W-:Y:S01]  /*0940*/  ULDC.64 UR48, c[0x0][0x208] ;  /* 0x0000820000307ab9 */ /* 0x000fe20000000a00 */
[----:B012-4-:R-:W-:Y:S08]  /*0950*/  BAR.SYNC.DEFER_BLOCKING 0x0 ;  /* 0x0000000000007b1d */ /* 0x017ff00000010000 */
[----:B------:R-:W-:Y:S05]  /*0960*/  @!P0 BRA `(.L_x_14650) ;  /* 0x000000a800d48947 */ /* 0x000fea0003800000 */
.L_x_14651:
        /* <DEDUP_REMOVED lines=28> */
[----:B------:R-:W-:Y:S02]  /*0b30*/  LOP3.LUT R152, R153, 0xffffff80, RZ, 0xc0, !PT ;  /* 0xffffff8099987812 */ /* 0x000fe400078ec0ff */
[CC--:B------:R-:W-:Y:S01]  /*0b40*/  LEA.HI R2, R0.reuse, R157.reuse, RZ, 0x4 ;  /* 0x0000009d00027211 */ /* 0x0c0fe200078f20ff */
[----:B------:R-:W-:Y:S01]  /*0b50*/  IMAD.SHL.U32 R5, R3, 0x20, RZ ;  /* 0x0000002003057824 */ /* 0x000fe200078e00ff */
[----:B------:R-:W-:Y:S01]  /*0b60*/  LEA.HI R10, R0, R157, RZ, 0x2 ;  /* 0x0000009d000a7211 */ /* 0x000fe200078f10ff */
[----:B------:R-:W-:Y:S01]  /*0b70*/  IMAD.IADD R152, R157, 0x1, -R152 ;  /* 0x000000019d987824 */ /* 0x000fe200078e0a98 */
[----:B------:R-:W-:Y:S02]  /*0b80*/  SHF.R.S32.HI R3, RZ, 0x4, R2 ;  /* 0x00000004ff037819 */ /* 0x000fe40000011402 */
[----:B------:R-:W-:Y:S02]  /*0b90*/  LOP3.LUT R4, R2, 0x3fffff0, RZ, 0xc0, !PT ;  /* 0x03fffff002047812 */ /* 0x000fe400078ec0ff */
[----:B------:R-:W-:-:S02]  /*0ba0*/  SHF.R.S32.HI R7, RZ, 0x1f, R152 ;  /* 0x0000001fff077819 */ /* 0x000fc40000011498 */
[----:B------:R-:W-:Y:S01]  /*0bb0*/  LEA.HI R2, R2, R3, RZ, 0x1 ;  /* 0x0000000302027211 */ /* 0x000fe200078f08ff */
[----:B------:R-:W-:Y:S01]  /*0bc0*/  IMAD.IADD R4, R157, 0x1, -R4 ;  /* 0x000000019d047824 */ /* 0x000fe200078e0a04 */
[----:B------:R-:W-:Y:S02]  /*0bd0*/  LEA.HI R6, R7, R152, RZ, 0x2 ;  /* 0x0000009807067211 */ /* 0x000fe400078f10ff */
[----:B------:R-:W-:Y:S02]  /*0be0*/  LOP3.LUT R2, R2, 0x1ffffffe, RZ, 0xc0, !PT ;  /* 0x1ffffffe02027812 */ /* 0x000fe400078ec0ff */
[--C-:B------:R-:W-:Y:S02]  /*0bf0*/  SHF.R.S32.HI R8, RZ, 0x2, R6.reuse ;  /* 0x00000002ff087819 */ /* 0x100fe40000011406 */
[----:B------:R-:W-:Y:S01]  /*0c00*/  SHF.R.S32.HI R9, RZ, 0x1f, R6 ;  /* 0x0000001fff097819 */ /* 0x000fe20000011406 */
[----:B------:R-:W-:Y:S01]  /*0c10*/  IMAD.IADD R2, R3, 0x1, -R2 ;  /* 0x0000000103027824 */ /* 0x000fe200078e0a02 */
[----:B------:R-:W-:-:S02]  /*0c20*/  SHF.R.S32.HI R153, RZ, 0x7, R153 ;  /* 0x00000007ff997819 */ /* 0x000fc40000011499 */
[----:B------:R-:W-:Y:S02]  /*0c30*/  LOP3.LUT R10, R10, 0xfffffffc, RZ, 0xc0, !PT ;  /* 0xfffffffc0a0a7812 */ /* 0x000fe400078ec0ff */
[----:B------:R-:W-:Y:S01]  /*0c40*/  LEA.HI R9, R9, R8, RZ, 0x3 ;  /* 0x0000000809097211 */ /* 0x000fe200078f18ff */
[----:B------:R-:W-:Y:S01]  /*0c50*/  IMAD.HI R3, R153, 0x55555556, RZ ;  /* 0x5555555699037827 */ /* 0x000fe200078e02ff */
[----:B------:R-:W-:Y:S02]  /*0c60*/  LOP3.LUT R5, R5, 0xfffffc00, RZ, 0xc0, !PT ;  /* 0xfffffc0005057812 */ /* 0x000fe400078ec0ff */
[----:B------:R-:W-:Y:S01]  /*0c70*/  LEA.HI R0, R0, R157, RZ, 0x3 ;  /* 0x0000009d00007211 */ /* 0x000fe200078f18ff */
[----:B------:R-:W-:Y:S01]  /*0c80*/  IMAD.IADD R10, R157, 0x1, -R10 ;  /* 0x000000019d0a7824 */ /* 0x000fe200078e0a0a */
[----:B------:R-:W-:Y:S01]  /*0c90*/  LOP3.LUT R9, R9, 0xfffffff8, RZ, 0xc0, !PT ;  /* 0xfffffff809097812 */ /* 0x000fe200078ec0ff */
[----:B------:R-:W-:Y:S01]  /*0ca0*/  IMAD R5, R4, 0x40, R5 ;  /* 0x0000004004057824 */ /* 0x000fe200078e0205 */
[----:B------:R-:W-:-:S02]  /*0cb0*/  LEA.HI R7, R7, R152, RZ, 0x5 ;  /* 0x0000009807077211 */ /* 0x000fc400078f28ff */
[----:B------:R-:W-:Y:S01]  /*0cc0*/  LEA.HI R4, R3, R3, RZ, 0x1 ;  /* 0x0000000303047211 */ /* 0x000fe200078f08ff */
[----:B------:R-:W-:Y:S01]  /*0cd0*/  IMAD.IADD R8, R8, 0x1, -R9 ;  /* 0x0000000108087824 */ /* 0x000fe200078e0a09 */
[----:B------:R-:W-:Y:S01]  /*0ce0*/  LOP3.LUT R18, R0, 0xfffffff8, RZ, 0xc0, !PT ;  /* 0xfffffff800127812 */ /* 0x000fe200078ec0ff */
[----:B------:R-:W-:Y:S01]  /*0cf0*/  IMAD R155, R2, 0x8, R5 ;  /* 0x00000008029b7824 */ /* 0x000fe200078e0205 */
[----:B------:R-:W-:Y:S01]  /*0d00*/  LEA.HI R3, R10, R10, RZ, 0x1 ;  /* 0x0000000a0a037211 */ /* 0x000fe200078f08ff */
[----:B------:R-:W-:Y:S01]  /*0d10*/  IMAD R4, R4, -0x3, R153 ;  /* 0xfffffffd04047824 */ /* 0x000fe200078e0299 */
[----:B------:R-:W-:Y:S01]  /*0d20*/  SHF.R.S32.HI R7, RZ, 0x5, R7 ;  /* 0x00000005ff077819 */ /* 0x000fe20000011407 */
[----:B------:R-:W-:Y:S01]  /*0d30*/  IMAD.IADD R18, R157, 0x1, -R18 ;  /* 0x000000019d127824 */ /* 0x000fe200078e0a12 */
[----:B------:R-:W-:Y:S02]  /*0d40*/  LOP3.LUT R3, R3, 0x1ffffffe, RZ, 0xc0, !PT ;  /* 0x1ffffffe03037812 */ /* 0x000fe400078ec0ff */
[----:B------:R-:W-:Y:S01]  /*0d50*/  LOP3.LUT R5, R6, 0x7ffffffc, RZ, 0xc0, !PT ;  /* 0x7ffffffc06057812 */ /* 0x000fe200078ec0ff */
[----:B------:R-:W-:Y:S01]  /*0d60*/  IMAD R7, R7, 0x10, R8 ;  /* 0x0000001007077824 */ /* 0x000fe200078e0208 */
[----:B------:R-:W-:Y:S01]  /*0d70*/  IADD3 R3, R10, -R3, RZ ;  /* 0x800000030a037210 */ /* 0x000fe20007ffe0ff */
[----:B------:R-:W-:Y:S01]  /*0d80*/  IMAD.SHL.U32 R19, R18, 0x8, RZ ;  /* 0x0000000812137824 */ /* 0x000fe200078e00ff */
[----:B------:R-:W-:Y:S01]  /*0d90*/  SHF.R.S32.HI R22, RZ, 0x3, R0 ;  /* 0x00000003ff167819 */ /* 0x000fe20000011400 */
[----:B------:R-:W-:-:S02]  /*0da0*/  IMAD R154, R4, 0x40, R7 ;  /* 0x00000040049a7824 */ /* 0x000fc400078e0207 */
[----:B------:R-:W-:Y:S01]  /*0db0*/  IMAD.IADD R16, R152, 0x1, -R5 ;  /* 0x0000000198107824 */ /* 0x000fe200078e0a05 */
[----:B------:R-:W-:Y:S01]  /*0dc0*/  SHF.R.S32.HI R156, RZ, 0x1f, R19 ;  /* 0x0000001fff9c7819 */ /* 0x000fe20000011413 */
[----:B------:R-:W-:-:S07]  /*0dd0*/  IMAD R17, R3, 0x8, R154 ;  /* 0x0000000803117824 */ /* 0x000fce00078e029a */
.L_x_14693:
[----:B012---:R-:W0:Y:S01]  /*0de0*/  LDC.64 R2, c[0x0][0xc88] ;  /* 0x00032200ff027b82 */ /* 0x007e220000000a00 */
[----:B------:R-:W-:Y:S01]  /*0df0*/  ULDC.64 UR8, c[0x0][0xa28] ;  /* 0x00028a0000087ab9 */ /* 0x000fe20000000a00 */
[----:B------:R-:W-:Y:S01]  /*0e00*/  ULDC.64 UR10, c[0x0][0xa18] ;  /* 0x00028600000a7ab9 */ /* 0x000fe20000000a00 */
[----:B------:R-:W-:Y:S01]  /*0e10*/  ULDC UR4, c[0x0][0x424] ;  /* 0x0001090000047ab9 */ /* 0x000fe20000000800 */
        /* <DEDUP_REMOVED lines=11> */
[----:B------:R-:W-:-:S04]  /*0ed0*/  @UP0 ULEA UR8, UP2, UR40, UR8, 0x2 ;  /* 0x0000000828080291 */ /* 0x000fc8000f84103f */
[----:B------:R-:W-:Y:S02]  /*0ee0*/  @UP0 ULEA.HI.X UR9, UR40, UR9, UR41, 0x2, UP2 ;  /* 0x0000000928090291 */ /* 0x000fe400090f1429 */
[----:B------:R-:W-:Y:S01]  /*0ef0*/  @UP1 ULEA UR10, UP0, UR40, UR10, 0x2 ;  /* 0x0000000a280a1291 */ /* 0x000fe2000f80103f */
[----:B------:R-:W-:-:S03]  /*0f00*/  IMAD.U32 R2, RZ, RZ, UR8 ;  /* 0x00000008ff027e24 */ /* 0x000fc6000f8e00ff */
[----:B------:R-:W-:Y:S01]  /*0f10*/  @UP1 ULEA.HI.X UR11, UR40, UR11, UR41, 0x2, UP0 ;  /* 0x0000000b280b1291 */ /* 0x000fe200080f1429 */
[----:B------:R-:W-:Y:S01]  /*0f20*/  IMAD.U32 R3, RZ, RZ, UR9 ;  /* 0x00000009ff037e24 */ /* 0x000fe2000f8e00ff */
[----:B------:R-:W-:Y:S01]  /*0f30*/  ULDC.64 UR8, c[0x0][0x418] ;  /* 0x0001060000087ab9 */ /* 0x000fe20000000a00 */
[----:B------:R-:W-:-:S03]  /*0f40*/  IMAD.U32 R4, RZ, RZ, UR10 ;  /* 0x0000000aff047e24 */ /* 0x000fc6000f8e00ff */
[----:B------:R-:W-:Y:S01]  /*0f50*/  IMAD.U32 R5, RZ, RZ, UR11 ;  /* 0x0000000bff057e24 */ /* 0x000fe2000f8e00ff */
[----:B------:R-:W2:Y:S04]  /*0f60*/  @P0 LDG.E R2, desc[UR48][R2.64] ;  /* 0x0000003002020981 */ /* 0x000ea8000c1e1900 */
[----:B------:R-:W3:Y:S01]  /*0f70*/  @P2 LDG.E R4, desc[UR48][R4.64] ;  /* 0x0000003004042981 */ /* 0x000ee2000c1e1900 */
[----:B------:R-:W-:Y:S01]  /*0f80*/  UISETP.NE.U32.AND UP0, UPT, UR8, URZ, UPT ;  /* 0x0000003f0800728c */ /* 0x000fe2000bf05070 */
[----:B------:R-:W-:Y:S01]  /*0f90*/  UMOV UR47, URZ ;  /* 0x0000003f002f7c82 */ /* 0x000fe20008000000 */
[----:B------:R-:W-:Y:S02]  /*0fa0*/  ULDC UR50, c[0x0][0x288] ;  /* 0x0000a20000327ab9 */ /* 0x000fe40000000800 */
[----:B------:R-:W-:Y:S01]  /*0fb0*/  UISETP.NE.AND.EX UP0, UPT, UR9, URZ, UPT, UP0 ;  /* 0x0000003f0900728c */ /* 0x000fe2000bf05300 */
[----:B------:R-:W-:-:S02]  /*0fc0*/  UMOV UR42, UR6 ;  /* 0x00000006002a7c82 */ /* 0x000fc40008000000 */
[----:B------:R-:W-:Y:S01]  /*0fd0*/  ULDC.64 UR8, c[0x0][0xa20] ;  /* 0x0002880000087ab9 */ /* 0x000fe20000000a00 */
[----:B------:R-:W-:Y:S01]  /*0fe0*/  USEL UR4, UR4, 0x1, UP0 ;  /* 0x0000000104047887 */ /* 0x000fe20008000000 */
[----:B------:R-:W-:-:S03]  /*0ff0*/  ISETP.NE.U32.AND P1, PT, RZ, UR8, PT ;  /* 0x00000008ff007c0c */ /* 0x000fc6000bf25070 */
        /* <DEDUP_REMOVED lines=11> */
[----:B------:R-:W-:Y:S01]  /*10b0*/  IMAD.U32 R2, RZ, RZ, UR6 ;  /* 0x00000006ff027e24 */ /* 0x000fe2000f8e00ff */
[----:B------:R-:W-:-:S05]  /*10c0*/  MOV R3, UR7 ;  /* 0x0000000700037c02 */ /* 0x000fca0008000f00 */
[----:B------:R-:W2:Y:S04]  /*10d0*/  LDG.E R4, desc[UR48][R2.64] ;  /* 0x0000003002047981 */ /* 0x000ea8000c1e1900 */
[----:B------:R-:W3:Y:S01]  /*10e0*/  LDG.E R0, desc[UR48][R2.64+0x4] ;  /* 0x0000043002007981 */ /* 0x000ee2000c1e1900 */
[----:B--2---:R-:W-:Y:S02]  /*10f0*/  R2UR UR50, R4 ;  /* 0x00000000043272ca */ /* 0x004fe400000e0000 */
[----:B---3--:R-:W-:-:S13]  /*1100*/  R2UR UR6, R0 ;  /* 0x00000000000672ca */ /* 0x008fda00000e0000 */
[----:B------:R-:W-:-:S12]  /*1110*/  UIADD3 UR50, -UR50, UR6, URZ ;  /* 0x0000000632327290 */ /* 0x000fd8000fffe13f */
.L_x_14652:
[----:B------:R-:W-:Y:S05]  /*1120*/  @!P1 BRA `(.L_x_14653) ;  /* 0x00000000001c9947 */ /* 0x000fea0003800000 */
[----:B------:R-:W-:-:S04]  /*1130*/  ULEA UR4, UP0, UR40, UR8, 0x2 ;  /* 0x0000000828047291 */ /* 0x000fc8000f80103f */
[----:B------:R-:W-:Y:S02]  /*1140*/  ULEA.HI.X UR6, UR40, UR9, UR41, 0x2, UP0 ;  /* 0x0000000928067291 */ /* 0x000fe400080f1429 */
[----:B------:R-:W-:-:S04]  /*1150*/  IMAD.U32 R2, RZ, RZ, UR4 ;  /* 0x00000004ff027e24 */ /* 0x000fc8000f8e00ff */
[----:B------:R-:W-:-:S05]  /*1160*/  IMAD.U32 R3, RZ, RZ, UR6 ;  /* 0x00000006ff037e24 */ /* 0x000fca000f8e00ff */
[----:B------:R-:W2:Y:S02]  /*1170*/  LDG.E R2, desc[UR48][R2.64] ;  /* 0x0000003002027981 */ /* 0x000ea4000c1e1900 */
[----:B--2---:R-:W-:Y:S01]  /*1180*/  R2UR UR4, R2 ;  /* 0x00000000020472ca */ /* 0x004fe200000e0000 */
[----:B------:R-:W-:-:S14]  /*1190*/  BRA `(.L_x_14654) ;  /* 0x0000000000347947 */ /* 0x000fdc0003800000 */
.L_x_14653:
        /* <DEDUP_REMOVED lines=13> */
.L_x_14654:
[----:B------:R-:W-:Y:S01]  /*1270*/  ULDC UR6, c[0x0][0x448] ;  /* 0x0001120000067ab9 */ /* 0x000fe20000000800 */
[----:B------:R-:W-:Y:S01]  /*1280*/  UIMAD UR43, UR5, 0xc0, URZ ;  /* 0x000000c0052b78a4 */ /* 0x000fe2000f8e023f */
[----:B------:R-:W-:Y:S01]  /*1290*/  PLOP3.LUT P0, PT, PT, PT, PT, 0x80, 0x0 ;  /* 0x000000000000781c */ /* 0x000fe20003f0f070 */
[----:B------:R-:W-:Y:S01]  /*12a0*/  UISETP.NE.AND UP0, UPT, UR6, 0x1, UPT ;  /* 0x000000010600788c */ /* 0x000fe2000bf05270 */
[----:B------:R-:W-:Y:S01]  /*12b0*/  IMAD.MOV.U32 R0, RZ, RZ, RZ ;  /* 0x000000ffff007224 */ /* 0x000fe200078e00ff */
[----:B------:R-:W-:Y:S01]  /*12c0*/  UIADD3 UR6, UR43, 0xbf, URZ ;  /* 0x000000bf2b067890 */ /* 0x000fe2000fffe03f */
[----:B------:R-:W-:Y:S01]  /*12d0*/  IMAD.MOV.U32 R20, RZ, RZ, RZ ;  /* 0x000000ffff147224 */ /* 0x000fe200078e00ff */
[----:B------:R-:W-:Y:S01]  /*12e0*/  UIADD3 UR47, -UR47, UR4, URZ ;  /* 0x000000042f2f7290 */ /* 0x000fe2000fffe13f */
[----:B------:R-:W-:Y:S02]  /*12f0*/  CS2R R118, SRZ ;  /* 0x0000000000767805 */ /* 0x000fe4000001ff00 */
        /* <DEDUP_REMOVED lines=8> */
[----:B------:R-:W-:Y:S01]  /*1380*/  IMAD.MOV.U32 R110, RZ, RZ, RZ ;  /* 0x000000ffff6e7224 */ /* 0x000fe200078e00ff */
[----:B------:R-:W-:Y:S01]  /*1390*/  UIADD3 UR4, UR47, 0x7f, URZ ;  /* 0x0000007f2f047890 */ /* 0x000fe2000fffe03f */
[----:B------:R-:W-:Y:S01]  /*13a0*/  IMAD.MOV.U32 R25, RZ, RZ, RZ ;  /* 0x000000ffff197224 */ /* 0x000fe200078e00ff */
[----:B------:R-:W-:Y:S01]  /*13b0*/  @UP0 USHF.R.U32.HI UR6, URZ, UR8, UR5 ;  /* 0x000000083f060299 */ /* 0x000fe20008011605 */
[----:B------:R-:W-:Y:S01]  /*13c0*/  CS2R R12, SRZ ;  /* 0x00000000000c7805 */ /* 0x000fe2000001ff00 */
[----:B------:R-:W-:Y:S01]  /*13d0*/  USHF.R.S32.HI UR5, URZ, 0x1f, UR4 ;  /* 0x0000001f3f057899 */ /* 0x000fe20008011404 */
[----:B------:R-:W-:Y:S01]  /*13e0*/  IMAD.MOV.U32 R106, RZ, RZ, RZ ;  /* 0x000000ffff6a7224 */ /* 0x000fe200078e00ff */
[----:B------:R-:W-:Y:S01]  /*13f0*/  UIADD3 UR6, UR7, UR6, URZ ;  /* 0x0000000607067290 */ /* 0x000fe2000fffe03f */
[----:B------:R-:W-:Y:S01]  /*1400*/  IMAD.MOV.U32 R27, RZ, RZ, RZ ;  /* 0x000000ffff1b7224 */ /* 0x000fe200078e00ff */
[----:B------:R-:W-:Y:S01]  /*1410*/  ULEA.HI UR5, UR5, UR4, URZ, 0x7 ;  /* 0x0000000405057291 */ /* 0x000fe2000f8f383f */
[----:B------:R-:W-:Y:S01]  /*1420*/  CS2R R102, SRZ ;  /* 0x0000000000667805 */ /* 0x000fe2000001ff00 */
[----:B------:R-:W-:Y:S01]  /*1430*/  USHF.R.S32.HI UR7, URZ, 0x1f, UR6 ;  /* 0x0000001f3f077899 */ /* 0x000fe20008011406 */
[----:B------:R-:W-:Y:S01]  /*1440*/  CS2R R100, SRZ ;  /* 0x0000000000647805 */ /* 0x000fe2000001ff00 */
[----:B------:R-:W-:Y:S01]  /*1450*/  USHF.R.S32.HI UR5, URZ, 0x7, UR5 ;  /* 0x000000073f057899 */ /* 0x000fe20008011405 */
[----:B------:R-:W-:Y:S01]  /*1460*/  CS2R R98, SRZ ;  /* 0x0000000000627805 */ /* 0x000fe2000001ff00 */
[----:B------:R-:W-:Y:S01]  /*1470*/  ULEA.HI UR7, UR7, UR6, URZ, 0x7 ;  /* 0x0000000607077291 */ /* 0x000fe2000f8f383f */
[----:B------:R-:W-:-:S02]  /*1480*/  CS2R R96, SRZ ;  /* 0x0000000000607805 */ /* 0x000fc4000001ff00 */
[----:B------:R-:W-:Y:S02]  /*1490*/  CS2R R94, SRZ ;  /* 0x00000000005e7805 */ /* 0x000fe4000001ff00 */
[----:B------:R-:W-:Y:S01]  /*14a0*/  CS2R R92, SRZ ;  /* 0x00000000005c7805 */ /* 0x000fe2000001ff00 */
[----:B------:R-:W-:Y:S01]  /*14b0*/  USHF.R.S32.HI UR7, URZ, 0x7, UR7 ;  /* 0x000000073f077899 */ /* 0x000fe20008011407 */
[----:B------:R-:W-:Y:S02]  /*14c0*/  CS2R R90, SRZ ;  /* 0x00000000005a7805 */ /* 0x000fe4000001ff00 */
[----:B------:R-:W-:Y:S01]  /*14d0*/  CS2R R88, SRZ ;  /* 0x0000000000587805 */ /* 0x000fe2000001ff00 */
[----:B------:R-:W-:-:S04]  /*14e0*/  UISETP.LT.AND UP0, UPT, UR5, UR7, UPT ;  /* 0x000000070500728c */ /* 0x000fc8000bf01270 */
[----:B------:R-:W-:-:S04]  /*14f0*/  USEL UR51, UR5, UR7, UP0 ;  /* 0x0000000705337287 */ /* 0x000fc80008000000 */
[----:B------:R-:W-:-:S06]  /*1500*/  UISETP.GE.AND UP0, UPT, UR51, 0x1, UPT ;  /* 0x000000013300788c */ /* 0x000fcc000bf06270 */
[----:B------:R-:W-:-:S13]  /*1510*/  PLOP3.LUT P1, PT, PT, PT, UP0, 0x80, 0x0 ;  /* 0x000000000000781c */ /* 0x000fda0003f2f008 */
        /* <DEDUP_REMOVED lines=32> */
.L_x_14656:
        /* <DEDUP_REMOVED lines=9> */
.L_x_14806:
[----:B------:R-:W-:Y:S05]  /*17b0*/  @!P0 BRA `(.L_x_14658) ;  /* 0x0000000000048947 */ /* 0x000fea0003800000 */
[----:B------:R-:W-:Y:S01]  /*17c0*/  BPT.TRAP 0x1 ;  /* 0x000000040000795c */ /* 0x000fe20000300000 */
.L_x_14658:
[----:B0-----:R-:W-:Y:S01]  /*17d0*/  IMAD.U32 R3, RZ, RZ, UR38 ;  /* 0x00000026ff037e24 */ /* 0x001fe2000f8e00ff */
[----:B------:R-:W-:-:S04]  /*17e0*/  MOV R0, UR39 ;  /* 0x0000002700007c02 */ /* 0x000fc80008000f00 */
[----:B------:R-:W-:Y:S02]  /*17f0*/  LEA R0, R0, UR45, 0x3 ;  /* 0x0000002d00007c11 */ /* 0x000fe4000f8e18ff */
[----:B------:R-:W-:-:S04]  /*1800*/  SHF.L.U32 R3, R3, 0x1f, RZ ;  /* 0x0000001f03037819 */ /* 0x000fc800000006ff */
[----:B------:R0:W1:Y:S01]  /*1810*/  SYNCS.PHASECHK.TRANS64.TRYWAIT P2, [R0+URZ+0x16830], R3 ;  /* 0x01683003000075a7 */ /* 0x000062000804017f */
[----:B------:R-:W-:Y:S05]  /*1820*/  @!P0 BRA `(.L_x_14659) ;  /* 0x0000000000048947 */ /* 0x000fea0003800000 */
[----:B------:R-:W-:Y:S01]  /*1830*/  BPT.TRAP 0x1 ;  /* 0x000000040000795c */ /* 0x000fe20000300000 */
.L_x_14659:
[----:B------:R-:W2:Y:S02]  /*1840*/  S2R R2, SR_TID.X ;  /* 0x0000000000027919 */ /* 0x000ea40000002100 */
[----:B--2---:R-:W-:Y:S01]  /*1850*/  LOP3.LUT P1, RZ, R2, 0x7f, RZ, 0xc0, !PT ;  /* 0x0000007f02ff7812 */ /* 0x004fe2000782c0ff */
[----:B-1----:R-:W-:-:S12]  /*1860*/  @P2 BRA `(.L_x_14660) ;  /* 0x0000000000082947 */ /* 0x002fd80003800000 */
[----:B------:R-:W1:Y:S02]  /*1870*/  SYNCS.PHASECHK.TRANS64.TRYWAIT P2, [R0+URZ+0x16830], R3 ;  /* 0x01683003000075a7 */ /* 0x000e64000804017f */
[----:B-1----:R-:W-:Y:S05]  /*1880*/  @!P2 BRA `(.L_x_14661) ;  /* 0x000000f000f0a947 */ /* 0x002fea0003800000 */
.L_x_14660:
[----:B------:R-:W-:Y:S05]  /*1890*/  WARPSYNC.ALL ;  /* 0x0000000000007948 */ /* 0x000fea0003800000 */
[----:B------:R-:W-:Y:S01]  /*18a0*/  UIADD3 UR4, UR45, 0xe400, URZ ;  /* 0x0000e4002d047890 */ /* 0x000fe2000fffe03f */
[----:B------:R-:W-:Y:S01]  /*18b0*/  WARPGROUP.ARRIVE ;  /* 0x00000000000079c5 */ /* 0x000fe20000000000 */
[----:B------:R-:W-:Y:S01]  /*18c0*/  ULOP3.LUT UR16, UR52, 0x10000, URZ, 0xfc, !UPT ;  /* 0x0001000034107892 */ /* 0x000fe2000f8efc3f */
[----:B------:R-:W-:Y:S01]  /*18d0*/  IMAD.U32 R4, RZ, RZ, UR50 ;  /* 0x00000032ff047e24 */ /* 0x000fe2000f8e00ff */
        /* <DEDUP_REMOVED lines=42> */
[----:B------:R-:W-:Y:S01]  /*1b80*/  @UP0 ULDC UR6, c[0x0][0x44c] ;  /* 0x0001130000060ab9 */ /* 0x000fe20000000800 */
[----:B------:R-:W-:Y:S02]  /*1b90*/  WARPGROUP.DEPBAR.LE gsb0, 0x0 ;  /* 0x00008000000079c5 */ /* 0x000fe40000010000 */
[----:B------:R-:W-:-:S06]  /*1ba0*/  WARPGROUP.ARRIVE ;  /* 0x00000000000079c5 */ /* 0x000fcc0000000000 */
[----:B------:R-:W-:Y:S01]  /*1bb0*/  HGMMA.64x128x16.F32 R24, gdesc[UR8], R24, gsb0 ;  /* 0x01e00000081879f0 */ /* 0x000fe20008000818 */
[----:B------:R-:W-:Y:S01]  /*1bc0*/  ULDC UR10, c[0x0][0x9d8] ;  /* 0x00027600000a7ab9 */ /* 0x000fe20000000800 */
[----:B------:R-:W-:Y:S01]  /*1bd0*/  @UP0 ULDC UR11, c[0x0][0x450] ;  /* 0x00011400000b0ab9 */ /* 0x000fe20000000800 */
        /* <DEDUP_REMOVED lines=12> */
[----:B------:R-:W0:Y:S01]  /*1ca0*/  MUFU.TANH R26, R26 ;  /* 0x0000001a001a7308 */ /* 0x000e220000002400 */
[----:B------:R-:W-:Y:S01]  /*1cb0*/  FMUL.FTZ R31, R31, UR10 ;  /* 0x0000000a1f1f7c20 */ /* 0x000fe20008410000 */
[----:B------:R-:W-:Y:S01]  /*1cc0*/  @P2 SHF.R.U32.HI R56, RZ, UR6, R2 ;  /* 0x00000006ff382c19 */ /* 0x000fe20008011602 */
[----:B------:R-:W-:Y:S01]  /*1cd0*/  UMOV UR6, 0xffffff80 ;  /* 0xffffff8000067882 */ /* 0x000fe20000000000 */
[----:B------:R-:W-:Y:S01]  /*1ce0*/  FMUL.FTZ R34, R34, UR10 ;  /* 0x0000000a22227c20 */ /* 0x000fe20008410000 */
[----:B------:R-:W-:Y:S01]  /*1cf0*/  UIMAD UR6, UR51, UR6, 0x80 ;  /* 0x00000080330674a4 */ /* 0x000fe2000f8e0206 */
[----:B------:R-:W-:Y:S01]  /*1d00*/  FMUL.FTZ R35, R35, UR10 ;  /* 0x0000000a23237c20 */ /* 0x000fe20008410000 */
[----:B------:R-:W1:Y:S01]  /*1d10*/  SHFL.IDX PT, R2, R56, 0x1, 0x1c1f ;  /* 0x003c1f0038027f89 */ /* 0x000e6200000e0000 */
[----:B------:R-:W2:Y:S01]  /*1d20*/  MUFU.TANH R27, R27 ;  /* 0x0000001b001b7308 */ /* 0x000ea20000002400 */
[----:B------:R-:W-:Y:S01]  /*1d30*/  UIADD3 UR7, UR6, 0x1, URZ ;  /* 0x0000000106077890 */ /* 0x000fe2000fffe03f */
[----:B------:R-:W-:Y:S01]  /*1d40*/  FMUL.FTZ R38, R38, UR10 ;  /* 0x0000000a26267c20 */ /* 0x000fe20008410000 */
[----:B------:R-:W-:Y:S01]  /*1d50*/  UIADD3 UR6, UR47, UR6, URZ ;  /* 0x000000062f067290 */ /* 0x000fe2000fffe03f */
[----:B------:R-:W-:Y:S01]  /*1d60*/  FMUL.FTZ R59, R59, UR10 ;  /* 0x0000000a3b3b7c20 */ /* 0x000fe20008410000 */
[----:B------:R-:W-:Y:S01]  /*1d70*/  FMUL.FTZ R89, R32, UR10 ;  /* 0x0000000a20597c20 */ /* 0x000fe20008410000 */
[----:B------:R-:W-:Y:S01]  /*1d80*/  FMUL.FTZ R39, R39, UR10 ;  /* 0x0000000a27277c20 */ /* 0x000fe20008410000 */
[----:B------:R-:W-:Y:S01]  /*1d90*/  IMAD.U32 R57, RZ, RZ, UR7 ;  /* 0x00000007ff397e24 */ /* 0x000fe2000f8e00ff */
[----:B------:R-:W-:Y:S01]  /*1da0*/  MUFU.TANH R30, R30 ;  /* 0x0000001e001e7308 */ /* 0x000fe20000002400 */
[----:B------:R-:W-:-:S02]  /*1db0*/  IMAD.U32 R3, RZ, RZ, UR6 ;  /* 0x00000006ff037e24 */ /* 0x000fc4000f8e00ff */
[----:B------:R-:W-:Y:S01]  /*1dc0*/  FMUL.FTZ R32, R36, UR10 ;  /* 0x0000000a24207c20 */ /* 0x000fe20008410000 */
[C---:B------:R-:W-:Y:S02]  /*1dd0*/  IMAD R57, R16.reuse, -0x2, R57 ;  /* 0xfffffffe10397824 */ /* 0x040fe400078e0239 */
[----:B------:R-:W-:Y:S01]  /*1de0*/  FMUL.FTZ R55, R55, UR10 ;  /* 0x0000000a37377c20 */ /* 0x000fe20008410000 */
[----:B------:R-:W-:Y:S02]  /*1df0*/  IMAD R6, R16, -0x2, R3 ;  /* 0xfffffffe10067824 */ /* 0x000fe400078e0203 */
[----:B------:R-:W-:Y:S01]  /*1e00*/  FMUL.FTZ R10, R25, UR10 ;  /* 0x0000000a190a7c20 */ /* 0x000fe20008410000 */
[----:B------:R-:W-:Y:S01]  /*1e10*/  FMUL.FTZ R42, R42, UR10 ;  /* 0x0000000a2a2a7c20 */ /* 0x000fe20008410000 */
[----:B------:R-:W-:Y:S01]  /*1e20*/  IADD3 R57, -R4, UR47, R57 ;  /* 0x0000002f04397c10 */ /* 0x000fe2000fffe139 */
[----:B------:R-:W-:Y:S01]  /*1e30*/  MUFU.TANH R31, R31 ;  /* 0x0000001f001f7308 */ /* 0x000fe20000002400 */
[----:B------:R-:W-:Y:S01]  /*1e40*/  FMUL.FTZ R25, R41, UR10 ;  /* 0x0000000a29197c20 */ /* 0x000fe20008410000 */
[----:B------:R-:W-:Y:S01]  /*1e50*/  FMUL.FTZ R43, R43, UR10 ;  /* 0x0000000a2b2b7c20 */ /* 0x000fe20008410000 */
        /* <DEDUP_REMOVED lines=13> */
[----:B------:R-:W3:Y:S01]  /*1f30*/  MUFU.TANH R35, R35 ;  /* 0x0000002300237308 */ /* 0x000ee20000002400 */
[----:B0-----:R-:W-:Y:S01]  /*1f40*/  FSEL R93, R26, -INF , P3 ;  /* 0xff8000001a5d7808 */ /* 0x001fe20001800000 */
[----:B------:R-:W-:Y:S01]  /*1f50*/  FMUL.FTZ R54, R54, UR10 ;  /* 0x0000000a36367c20 */ /* 0x000fe20008410000 */
[----:B--2---:R-:W-:Y:S01]  /*1f60*/  FSEL R91, R27, -INF , P4 ;  /* 0xff8000001b5b7808 */ /* 0x004fe20002000000 */
[----:B------:R-:W-:Y:S01]  /*1f70*/  FMUL.FTZ R14, R48, UR10 ;  /* 0x0000000a300e7c20 */ /* 0x000fe20008410000 */
[----:B------:R-:W-:Y:S01]  /*1f80*/  ISETP.GT.AND P3, PT, R2, 0x9, PT ;  /* 0x000000090200780c */ /* 0x000fe20003f64270 */
[----:B------:R-:W-:Y:S01]  /*1f90*/  FMUL.FTZ R58, R58, UR10 ;  /* 0x0000000a3a3a7c20 */ /* 0x000fe20008410000 */
[----:B------:R-:W-:Y:S01]  /*1fa0*/  FMNMX.FTZ R4, R93, R91, !PT ;  /* 0x0000005b5d047209 */ /* 0x000fe20007810000 */
[----:B------:R-:W0:Y:S01]  /*1fb0*/  MUFU.TANH R38, R38 ;  /* 0x0000002600267308 */ /* 0x000e220000002400 */
[----:B------:R-:W-:Y:S01]  /*1fc0*/  ISETP.GT.AND P4, PT, R2, 0x10, PT ;  /* 0x000000100200780c */ /* 0x000fe20003f84270 */
[----:B------:R-:W-:Y:S01]  /*1fd0*/  FMUL.FTZ R8, R24, UR10 ;  /* 0x0000000a18087c20 */ /* 0x000fe20008410000 */
[----:B------:R-:W-:Y:S01]  /*1fe0*/  FMUL.FTZ R24, R40, UR10 ;  /* 0x0000000a28187c20 */ /* 0x000fe20008410000 */
[----:B------:R-:W-:Y:S01]  /*1ff0*/  FMUL.FTZ R62, R62, UR10 ;  /* 0x0000000a3e3e7c20 */ /* 0x000fe20008410000 */
[----:B-1----:R-:W-:Y:S01]  /*2000*/  FSEL R53, R34, -INF , P4 ;  /* 0xff80000022357808 */ /* 0x002fe20002000000 */
[----:B------:R-:W-:Y:S01]  /*2010*/  FMUL.FTZ R63, R63, UR10 ;  /* 0x0000000a3f3f7c20 */ /* 0x000fe20008410000 */
[----:B------:R-:W-:Y:S01]  /*2020*/  ISETP.GT.AND P4, PT, R2, 0x18, PT ;  /* 0x000000180200780c */ /* 0x000fe20003f84270 */
        /* <DEDUP_REMOVED lines=9> */
[----:B-1----:R-:W-:Y:S01]  /*20c0*/  FSEL R59, R30, -INF , P5 ;  /* 0xff8000001e3b7808 */ /* 0x002fe20002800000 */
[----:B------:R-:W-:Y:S01]  /*20d0*/  FMUL.FTZ R75, R75, UR10 ;  /* 0x0000000a4b4b7c20 */ /* 0x000fe20008410000 */
[----:B------:R-:W-:Y:S01]  /*20e0*/  FMUL.FTZ R78, R78, UR10 ;  /* 0x0000000a4e4e7c20 */ /* 0x000fe20008410000 */
[----:B------:R-:W-:Y:S01]  /*20f0*/  FMUL.FTZ R79, R79, UR10 ;  /* 0x0000000a4f4f7c20 */ /* 0x000fe20008410000 */
[----:B------:R-:W-:Y:S01]  /*2100*/  FMNMX.FTZ R4, R59, R4, !PT ;  /* 0x000000043b047209 */ /* 0x000fe20007810000 */
        /* <DEDUP_REMOVED lines=8> */
[----:B------:R2:W-:Y:S01]  /*2190*/  @!P1 SYNCS.ARRIVE.TRANS64.RED.A1T0 RZ, [R0+URZ], RZ ;  /* 0x000000ff00ff99a7 */ /* 0x0005e2000810043f */
[----:B------:R-:W-:Y:S01]  /*21a0*/  @UP0 ULDC UR6, c[0x0][0x44c] ;  /* 0x0001130000060ab9 */ /* 0x000fe20000000800 */
[----:B------:R-:W4:Y:S01]  /*21b0*/  MUFU.TANH R42, R42 ;  /* 0x0000002a002a7308 */ /* 0x000f220000002400 */
[----:B-1----:R-:W-:Y:S01]  /*21c0*/  FSEL R55, R31, -INF , P3 ;  /* 0xff8000001f377808 */ /* 0x002fe20001800000 */
[----:B------:R-:W-:Y:S01]  /*21d0*/  UIMAD.WIDE.U32 UR6, UR43, UR6, URZ ;  /* 0x000000062b0672a5 */ /* 0x000fe2000f8e003f */
[----:B------:R-:W-:-:S02]  /*21e0*/  ISETP.GT.AND P3, PT, R2, 0x11, PT ;  /* 0x000000110200780c */ /* 0x000fc40003f64270 */
[----:B------:R-:W-:Y:S02]  /*21f0*/  FMNMX.FTZ R4, R55, R4, !PT ;  /* 0x0000000437047209 */ /* 0x000fe40007810000 */
[----:B---3--:R-:W-:Y:S01]  /*2200*/  FSEL R52, R35, -INF , P3 ;  /* 0xff80000023347808 */ /* 0x008fe20001800000 */
[----:B------:R-:W-:Y:S01]  /*2210*/  MUFU.TANH R43, R43 ;  /* 0x0000002b002b7308 */ /* 0x000fe20000002400 */
[----:B------:R-:W-:Y:S02]  /*2220*/  FMNMX.FTZ R3, R53, R4, !PT ;  /* 0x0000000435037209 */ /* 0x000fe40007810000 */
[----:B------:R-:W-:Y:S02]  /*2230*/  ISETP.GT.AND P3, PT, R2, 0x19, PT ;  /* 0x000000190200780c */ /* 0x000fe40003f64270 */
[----:B------:R-:W-:-:S03]  /*2240*/  FMNMX.FTZ R4, R52, R3, !PT ;  /* 0x0000000334047209 */ /* 0x000fc60007810000 */
[----:B------:R-:W1:Y:S08]  /*2250*/  MUFU.TANH R46, R46 ;  /* 0x0000002e002e7308 */ /* 0x000e700000002400 */
[----:B------:R0:W-:Y:S08]  /*2260*/  MUFU.TANH R11, R51 ;  /* 0x00000033000b7308 */ /* 0x0001f00000002400 */
[----:B------:R1:W3:Y:S01]  /*2270*/  MUFU.TANH R9, R47 ;  /* 0x0000002f00097308 */ /* 0x0002e20000002400 */
[----:B0-----:R-:W-:-:S02]  /*2280*/  FSEL R51, R38, -INF , P4 ;  /* 0xff80000026337808 */ /* 0x001fc40002000000 */
[----:B------:R-:W-:Y:S02]  /*2290*/  ISETP.GT.AND P4, PT, R2, 0x20, PT ;  /* 0x000000200200780c */ /* 0x000fe40003f84270 */
[----:B------:R-:W-:Y:S02]  /*22a0*/  FMNMX.FTZ R3, R51, R4, !PT ;  /* 0x0000000433037209 */ /* 0x000fe40007810000 */
[----:B----4-:R-:W-:Y:S01]  /*22b0*/  FSEL R49, R42, -INF , P4 ;  /* 0xff8000002a317808 */ /* 0x010fe20002000000 */
[----:B------:R0:W4:Y:S01]  /*22c0*/  MUFU.TANH R45, R50 ;  /* 0x00000032002d7308 */ /* 0x0001220000002400 */
        /* <DEDUP_REMOVED lines=8> */
[----:B------:R0:W5:Y:S01]  /*2350*/  MUFU.TANH R40, R58 ;  /* 0x0000003a00287308 */ /* 0x0001620000002400 */
[----:B------:R-:W-:-:S02]  /*2360*/  FMNMX.FTZ R3, R49, R4, !PT ;  /* 0x0000000431037209 */ /* 0x000fc40007810000 */
[----:B------:R-:W-:Y:S02]  /*2370*/  ISETP.GT.AND P3, PT, R2, 0x29, PT ;  /* 0x000000290200780c */ /* 0x000fe40003f64270 */
[----:B------:R-:W-:Y:S02]  /*2380*/  FMNMX.FTZ R4, R48, R3, !PT ;  /* 0x0000000330047209 */ /* 0x000fe40007810000 */
[----:B---3--:R-:W-:Y:S01]  /*2390*/  FSEL R46, R9, -INF , P3 ;  /* 0xff800000092e7808 */ /* 0x008fe20001800000 */
[----:B------:R-:W3:Y:S01]  /*23a0*/  MUFU.TANH R62, R62 ;  /* 0x0000003e003e7308 */ /* 0x000ee20000002400 */
[----:B------:R-:W-:Y:S01]  /*23b0*/  FMNMX.FTZ R3, R47, R4, !PT ;  /* 0x000000042f037209 */ /* 0x000fe20007810000 */
[----:B0-----:R-:W-:Y:S01]  /*23c0*/  FMUL.FTZ R58, R68, UR10 ;  /* 0x0000000a443a7c20 */ /* 0x001fe20008410000 */
[----:B------:R-:W-:Y:S01]  /*23d0*/  ISETP.GT.AND P3, PT, R2, 0x31, PT ;  /* 0x000000310200780c */ /* 0x000fe20003f64270 */
[----:B------:R-:W-:Y:S01]  /*23e0*/  FMUL.FTZ R68, R85, UR10 ;  /* 0x0000000a55447c20 */ /* 0x000fe20008410000 */
[----:B----4-:R-:W-:-:S02]  /*23f0*/  FSEL R45, R45, -INF , P4 ;  /* 0xff8000002d2d7808 */ /* 0x010fc40002000000 */
[----:B------:R-:W-:Y:S01]  /*2400*/  FMNMX.FTZ R4, R46, R3, !PT ;  /* 0x000000032e047209 */ /* 0x000fe20007810000 */
[----:B------:R-:W0:Y:S01]  /*2410*/  MUFU.TANH R37, R63 ;  /* 0x0000003f00257308 */ /* 0x000e220000002400 */
[C---:B------:R-:W-:Y:S02]  /*2420*/  ISETP.GT.AND P4, PT, R2.reuse, 0x38, PT ;  /* 0x000000380200780c */ /* 0x040fe40003f84270 */
[----:B------:R-:W-:Y:S02]  /*2430*/  FSEL R43, R11, -INF , P3 ;  /* 0xff8000000b2b7808 */ /* 0x000fe40001800000 */
[----:B------:R-:W-:Y:S02]  /*2440*/  FMNMX.FTZ R4, R45, R4, !PT ;  /* 0x000000042d047209 */ /* 0x000fe40007810000 */
[----:B------:R-:W-:Y:S01]  /*2450*/  ISETP.GT.AND P3, PT, R2, 0x39, PT ;  /* 0x000000390200780c */ /* 0x000fe20003f64270 */
[----:B------:R-:W4:Y:S01]  /*2460*/  MUFU.TANH R66, R66 ;  /* 0x0000004200427308 */ /* 0x000f220000002400 */
[----:B-1----:R-:W-:-:S02]  /*2470*/  FSEL R42, R54, -INF , P4 ;  /* 0xff800000362a7808 */ /* 0x002fc40002000000 */
[----:B------:R-:W-:Y:S02]  /*2480*/  FMNMX.FTZ R3, R43, R4, !PT ;  /* 0x000000042b037209 */ /* 0x000fe40007810000 */
[----:B------:R-:W-:Y:S02]  /*2490*/  ISETP.GT.AND P4, PT, R2, 0x40, PT ;  /* 0x000000400200780c */ /* 0x000fe40003f84270 */
[----:B------:R-:W-:Y:S01]  /*24a0*/  FSEL R41, R41, -INF , P3 ;  /* 0xff80000029297808 */ /* 0x000fe20001800000 */
[----:B------:R-:W1:Y:S01]  /*24b0*/  MUFU.TANH R35, R67 ;  /* 0x0000004300237308 */ /* 0x000e620000002400 */
[----:B------:R-:W-:Y:S02]  /*24c0*/  FMNMX.FTZ R4, R42, R3, !PT ;  /* 0x000000032a047209 */ /* 0x000fe40007810000 */
[----:B------:R-:W-:Y:S02]  /*24d0*/  ISETP.GT.AND P3, PT, R2, 0x41, PT ;  /* 0x000000410200780c */ /* 0x000fe40003f64270 */
[----:B-----5:R-:W-:-:S02]  /*24e0*/  FSEL R40, R40, -INF , P4 ;  /* 0xff80000028287808 */ /* 0x020fc40002000000 */
[----:B------:R-:W-:Y:S01]  /*24f0*/  FMNMX.FTZ R3, R41, R4, !PT ;  /* 0x0000000429037209 */ /* 0x000fe20007810000 */
[----:B------:R5:W2:Y:S01]  /*2500*/  MUFU.TANH R34, R70 ;  /* 0x0000004600227308 */ /* 0x000aa20000002400 */
[----:B------:R-:W-:Y:S02]  /*2510*/  ISETP.GT.AND P4, PT, R2, 0x48, PT ;  /* 0x000000480200780c */ /* 0x000fe40003f84270 */
[----:B------:R-:W-:Y:S02]  /*2520*/  FSEL R39, R36, -INF , P3 ;  /* 0xff80000024277808 */ /* 0x000fe40001800000 */
[----:B------:R-:W-:Y:S02]  /*2530*/  FMNMX.FTZ R4, R40, R3, !PT ;  /* 0x0000000328047209 */ /* 0x000fe40007810000 */
[----:B------:R-:W-:Y:S01]  /*2540*/  ISETP.GT.AND P3, PT, R2, 0x49, PT ;  /* 0x000000490200780c */ /* 0x000fe20003f64270 */
[----:B------:R4:W2:Y:S01]  /*2550*/  MUFU.TANH R31, R71 ;  /* 0x00000047001f7308 */ /* 0x0008a20000002400 */
[----:B---3--:R-:W-:Y:S01]  /*2560*/  FSEL R38, R62, -INF , P4 ;  /* 0xff8000003e267808 */ /* 0x008fe20002000000 */
[----:B-----5:R-:W-:Y:S01]  /*2570*/  FMUL.FTZ R70, R60, UR10 ;  /* 0x0000000a3c467c20 */ /* 0x020fe20008410000 */
[----:B------:R-:W-:Y:S01]  /*2580*/  FMNMX.FTZ R3, R39, R4, !PT ;  /* 0x0000000427037209 */ /* 0x000fe20007810000 */
[----:B------:R-:W-:Y:S01]  /*2590*/  FMUL.FTZ R60, R72, UR10 ;  /* 0x0000000a483c7c20 */ /* 0x000fe20008410000 */
[----:B------:R-:W-:Y:S01]  /*25a0*/  ISETP.GT.AND P4, PT, R2, 0x50, PT ;  /* 0x000000500200780c */ /* 0x000fe20003f84270 */
[----:B------:R-:W-:Y:S01]  /*25b0*/  FMUL.FTZ R62, R76, UR10 ;  /* 0x0000000a4c3e7c20 */ /* 0x000fe20008410000 */
[----:B0-----:R-:W-:Y:S01]  /*25c0*/  FSEL R37, R37, -INF , P3 ;  /* 0xff80000025257808 */ /* 0x001fe20001800000 */
[----:B------:R0:W3:Y:S01]  /*25d0*/  MUFU.TANH R30, R74 ;  /* 0x0000004a001e7308 */ /* 0x0000e20000002400 */
[----:B------:R-:W-:Y:S01]  /*25e0*/  FMNMX.FTZ R4, R38, R3, !PT ;  /* 0x0000000326047209 */ /* 0x000fe20007810000 */
[----:B----4-:R-:W-:Y:S01]  /*25f0*/  FMUL.FTZ R71, R61, UR10 ;  /* 0x0000000a3d477c20 */ /* 0x010fe20008410000 */
[----:B------:R-:W-:-:S02]  /*2600*/  ISETP.GT.AND P3, PT, R2, 0x51, PT ;  /* 0x000000510200780c */ /* 0x000fc40003f64270 */
[----:B------:R-:W-:Y:S01]  /*2610*/  FSEL R36, R66, -INF , P4 ;  /* 0xff80000042247808 */ /* 0x000fe20002000000 */
[----:B------:R-:W-:Y:S01]  /*2620*/  FMUL.FTZ R66, R81, UR10 ;  /* 0x0000000a51427c20 */ /* 0x000fe20008410000 */
[----:B------:R-:W-:Y:S01]  /*2630*/  FMNMX.FTZ R3, R37, R4, !PT ;  /* 0x0000000425037209 */ /* 0x000fe20007810000 */
[----:B------:R4:W5:Y:S01]  /*2640*/  MUFU.TANH R26, R75 ;  /* 0x0000004b001a7308 */ /* 0x0009620000002400 */
[----:B------:R-:W-:Y:S01]  /*2650*/  ISETP.GT.AND P4, PT, R2, 0x58, PT ;  /* 0x000000580200780c */ /* 0x000fe20003f84270 */
[----:B0-----:R-:W-:Y:S01]  /*2660*/  FMUL.FTZ R74, R64, UR10 ;  /* 0x0000000a404a7c20 */ /* 0x001fe20008410000 */
[----:B-1----:R-:W-:Y:S01]  /*2670*/  FSEL R35, R35, -INF , P3 ;  /* 0xff80000023237808 */ /* 0x002fe20001800000 */
[----:B------:R-:W-:Y:S01]  /*2680*/  FMUL.FTZ R64, R80, UR10 ;  /* 0x0000000a50407c20 */ /* 0x000fe20008410000 */
[----:B------:R-:W-:Y:S02]  /*2690*/  FMNMX.FTZ R4, R36, R3, !PT ;  /* 0x0000000324047209 */ /* 0x000fe40007810000 */
[----:B------:R-:W-:Y:S01]  /*26a0*/  ISETP.GT.AND P3, PT, R2, 0x59, PT ;  /* 0x000000590200780c */ /* 0x000fe20003f64270 */
[----:B------:R-:W0:Y:S01]  /*26b0*/  MUFU.TANH R27, R78 ;  /* 0x0000004e001b7308 */ /* 0x000e220000002400 */
[----:B--2---:R-:W-:Y:S01]  /*26c0*/  FSEL R34, R34, -INF , P4 ;  /* 0xff80000022227808 */ /* 0x004fe20002000000 */
[----:B----4-:R-:W-:Y:S01]  /*26d0*/  FMUL.FTZ R75, R65, UR10 ;  /* 0x0000000a414b7c20 */ /* 0x010fe20008410000 */
[----:B------:R-:W-:Y:S01]  /*26e0*/  FMNMX.FTZ R3, R35, R4, !PT ;  /* 0x0000000423037209 */ /* 0x000fe20007810000 */
[----:B------:R-:W-:Y:S01]  /*26f0*/  FMUL.FTZ R65, R77, UR10 ;  /* 0x0000000a4d417c20 */ /* 0x000fe20008410000 */
[----:B------:R-:W-:-:S02]  /*2700*/  ISETP.GT.AND P4, PT, R2, 0x60, PT ;  /* 0x000000600200780c */ /* 0x000fc40003f84270 */
[----:B------:R-:W-:Y:S01]  /*2710*/  FSEL R31, R31, -INF , P3 ;  /* 0xff8000001f1f7808 */ /* 0x000fe20001800000 */
[----:B------:R-:W1:Y:S01]  /*2720*/  MUFU.TANH R9, R79 ;  /* 0x0000004f00097308 */ /* 0x000e620000002400 */
[----:B------:R-:W-:Y:S02]  /*2730*/  FMNMX.FTZ R4, R34, R3, !PT ;  /* 0x0000000322047209 */ /* 0x000fe40007810000 */
[----:B------:R-:W-:Y:S02]  /*2740*/  ISETP.GT.AND P3, PT, R2, 0x61, PT ;  /* 0x000000610200780c */ /* 0x000fe40003f64270 */
[----:B---3--:R-:W-:Y:S02]  /*2750*/  FSEL R30, R30, -INF , P4 ;  /* 0xff8000001e1e7808 */ /* 0x008fe40002000000 */
[----:B------:R-:W-:Y:S01]  /*2760*/  FMNMX.FTZ R3, R31, R4, !PT ;  /* 0x000000041f037209 */ /* 0x000fe20007810000 */
[----:B------:R-:W2:Y:S01]  /*2770*/  MUFU.TANH R11, R82 ;  /* 0x00000052000b7308 */ /* 0x000ea20000002400 */
[----:B------:R-:W-:-:S02]  /*2780*/  ISETP.GT.AND P4, PT, R2, 0x68, PT ;  /* 0x000000680200780c */ /* 0x000fc40003f84270 */
[----:B-----5:R-:W-:Y:S02]  /*2790*/  FSEL R26, R26, -INF , P3 ;  /* 0xff8000001a1a7808 */ /* 0x020fe40001800000 */
[----:B------:R-:W-:Y:S02]  /*27a0*/  FMNMX.FTZ R3, R30, R3, !PT ;  /* 0x000000031e037209 */ /* 0x000fe40007810000 */
[----:B------:R-:W-:Y:S01]  /*27b0*/  ISETP.GT.AND P3, PT, R2, 0x69, PT ;  /* 0x000000690200780c */ /* 0x000fe20003f64270 */
[----:B------:R-:W3:Y:S01]  /*27c0*/  MUFU.TANH R83, R83 ;  /* 0x0000005300537308 */ /* 0x000ee20000002400 */
[----:B0-----:R-:W-:Y:S02]  /*27d0*/  FSEL R27, R27, -INF , P4 ;  /* 0xff8000001b1b7808 */ /* 0x001fe40002000000 */
[----:B------:R-:W-:Y:S02]  /*27e0*/  FMNMX.FTZ R4, R26, R3, !PT ;  /* 0x000000031a047209 */ /* 0x000fe40007810000 */
[----:B------:R-:W-:-:S02]  /*27f0*/  ISETP.GT.AND P4, PT, R2, 0x70, PT ;  /* 0x000000700200780c */ /* 0x000fc40003f84270 */
[----:B-1----:R-:W-:Y:S01]  /*2800*/  FSEL R9, R9, -INF , P3 ;  /* 0xff80000009097808 */ /* 0x002fe20001800000 */
[----:B------:R-:W0:Y:S01]  /*2810*/  MUFU.TANH R86, R86 ;  /* 0x0000005600567308 */ /* 0x000e220000002400 */
[----:B------:R-:W-:Y:S02]  /*2820*/  FMNMX.FTZ R4, R27, R4, !PT ;  /* 0x000000041b047209 */ /* 0x000fe40007810000 */
[C---:B------:R-:W-:Y:S02]  /*2830*/  ISETP.GT.AND P3, PT, R2.reuse, 0x71, PT ;  /* 0x000000710200780c */ /* 0x040fe40003f64270 */
[----:B--2---:R-:W-:Y:S02]  /*2840*/  FSEL R11, R11, -INF , P4 ;  /* 0xff8000000b0b7808 */ /* 0x004fe40002000000 */
[----:B------:R-:W-:Y:S01]  /*2850*/  FMNMX.FTZ R44, R9, R4, !PT ;  /* 0x00000004092c7209 */ /* 0x000fe20007810000 */
[----:B------:R-:W1:Y:S01]  /*2860*/  MUFU.TANH R87, R87 ;  /* 0x0000005700577308 */ /* 0x000e620000002400 */
[----:B------:R-:W-:-:S02]  /*2870*/  ISETP.GT.AND P4, PT, R2, 0x78, PT ;  /* 0x000000780200780c */ /* 0x000fc40003f84270 */
[----:B---3--:R-:W-:Y:S02]  /*2880*/  FSEL R4, R83, -INF , P3 ;  /* 0xff80000053047808 */ /* 0x008fe40001800000 */
[----:B------:R-:W-:Y:S02]  /*2890*/  FMNMX.FTZ R63, R11, R44, !PT ;  /* 0x0000002c0b3f7209 */ /* 0x000fe40007810000 */
[----:B------:R-:W-:Y:S01]  /*28a0*/  ISETP.GT.AND P3, PT, R2, 0x79, PT ;  /* 0x000000790200780c */ /* 0x000fe20003f64270 */
[----:B------:R-:W-:Y:S01]  /*28b0*/  MUFU.TANH R8, R8 ;  /* 0x0000000800087308 */ /* 0x000fe20000002400 */
[----:B0-----:R-:W-:Y:S02]  /*28c0*/  FSEL R3, R86, -INF , P4 ;  /* 0xff80000056037808 */ /* 0x001fe40002000000 */
[----:B------:R-:W-:-:S04]  /*28d0*/  FMNMX.FTZ R44, R4, R63, !PT ;  /* 0x0000003f042c7209 */ /* 0x000fc80007810000 */
[----:B------:R-:W-:Y:S01]  /*28e0*/  FMNMX.FTZ R61, R3, R44, !PT ;  /* 0x0000002c033d7209 */ /* 0x000fe20007810000 */
[----:B------:R-:W0:Y:S01]  /*28f0*/  MUFU.TANH R10, R10 ;  /* 0x0000000a000a7308 */ /* 0x000e220000002400 */
[----:B-1----:R-:W-:-:S04]  /*2900*/  FSEL R2, R87, -INF , P3 ;  /* 0xff80000057027808 */ /* 0x002fc80001800000 */
[----:B------:R-:W-:Y:S01]  /*2910*/  FMNMX.FTZ R44, R2, R61, !PT ;  /* 0x0000003d022c7209 */ /* 0x000fe20007810000 */
[----:B------:R-:W-:Y:S02]  /*2920*/  FMUL.FTZ R61, R69, UR10 ;  /* 0x0000000a453d7c20 */ /* 0x000fe40008410000 */
[----:B------:R-:W1:Y:S01]  /*2930*/  SHFL.IDX PT, R69, R56, RZ, 0x1c1f ;  /* 0x001c1fff38457589 */ /* 0x000e6200000e0000 */
[----:B------:R-:W2:Y:S03]  /*2940*/  MUFU.TANH R28, R28 ;  /* 0x0000001c001c7308 */ /* 0x000ea60000002400 */
[----:B------:R-:W3:Y:S05]  /*2950*/  SHFL.BFLY PT, R63, R44, 0x2, 0x1f ;  /* 0x0c401f002c3f7f89 */ /* 0x000eea00000e0000 */
[----:B------:R-:W-:Y:S08]  /*2960*/  MUFU.TANH R88, R88 ;  /* 0x0000005800587308 */ /* 0x000ff00000002400 */
[----:B------:R-:W4:Y:S01]  /*2970*/  MUFU.TANH R89, R89 ;  /* 0x0000005900597308 */ /* 0x000f220000002400 */
[----:B-1----:R-:W-:-:S07]  /*2980*/  VIADDMNMX R69, R69, R57, R6, PT ;  /* 0x0000003945457246 */ /* 0x002fce0003800106 */
[----:B------:R-:W-:Y:S01]  /*2990*/  MUFU.TANH R33, R33 ;  /* 0x0000002100217308 */ /* 0x000fe20000002400 */
[----:B---3--:R-:W-:Y:S01]  /*29a0*/  FMNMX.FTZ R54, R44, R63, !PT ;  /* 0x0000003f2c367209 */ /* 0x008fe20007810000 */
[----:B------:R-:W-:Y:S01]  /*29b0*/  FMUL.FTZ R63, R73, UR10 ;  /* 0x0000000a493f7c20 */ /* 0x000fe20008410000 */
[C---:B------:R-:W-:Y:S02]  /*29c0*/  ISETP.GT.AND P4, PT, R69.reuse, 0x1, PT ;  /* 0x000000014500780c */ /* 0x040fe40003f84270 */
[C---:B------:R-:W-:Y:S01]  /*29d0*/  ISETP.GT.AND P5, PT, R69.reuse, 0x8, PT ;  /* 0x000000084500780c */ /* 0x040fe20003fa4270 */
[----:B------:R-:W1:Y:S01]  /*29e0*/  SHFL.BFLY PT, R67, R54, 0x1, 0x1f ;  /* 0x0c201f0036437f89 */ /* 0x000e6200000e0000 */
[----:B0-----:R-:W-:Y:S01]  /*29f0*/  FSEL R57, R10, -INF , P4 ;  /* 0xff8000000a397808 */ /* 0x001fe20002000000 */
[----:B------:R-:W0:Y:S01]  /*2a00*/  MUFU.TANH R32, R32 ;  /* 0x0000002000207308 */ /* 0x000e220000002400 */
[----:B--2---:R-:W-:Y:S02]  /*2a10*/  FSEL R28, R28, -INF , P5 ;  /* 0xff8000001c1c7808 */ /* 0x004fe40002800000 */
[----:B------:R-:W-:-:S04]  /*2a20*/  ISETP.GT.AND P4, PT, R69, 0x10, PT ;  /* 0x000000104500780c */ /* 0x000fc80003f84270 */
[----:B----4-:R-:W-:Y:S01]  /*2a30*/  FSEL R89, R89, -INF , P4 ;  /* 0xff80000059597808 */ /* 0x010fe20002000000 */
[----:B------:R-:W-:Y:S01]  /*2a40*/  MUFU.TANH R29, R29 ;  /* 0x0000001d001d7308 */ /* 0x000fe20000002400 */
[----:B------:R-:W-:-:S07]  /*2a50*/  ISETP.GT.AND P4, PT, R69, 0x18, PT ;  /* 0x000000184500780c */ /* 0x000fce0003f84270 */
[----:B------:R-:W2:Y:S01]  /*2a60*/  MUFU.TANH R24, R24 ;  /* 0x0000001800187308 */ /* 0x000ea20000002400 */
[----:B0-----:R-:W-:Y:S02]  /*2a70*/  FSEL R32, R32, -INF , P4 ;  /* 0xff80000020207808 */ /* 0x001fe40002000000 */
[----:B------:R-:W-:Y:S02]  /*2a80*/  ISETP.GT.AND P4, PT, R69, 0x20, PT ;  /* 0x000000204500780c */ /* 0x000fe40003f84270 */
[----:B-1----:R-:W-:Y:S01]  /*2a90*/  FMNMX.FTZ R44, R54, R67, !PT ;  /* 0x00000043362c7209 */ /* 0x002fe20007810000 */
[----:B------:R-:W-:Y:S02]  /*2aa0*/  FMUL.FTZ R67, R84, UR10 ;  /* 0x0000000a54437c20 */ /* 0x000fe40008410000 */
[----:B------:R-:W0:Y:S01]  /*2ab0*/  MUFU.TANH R25, R25 ;  /* 0x0000001900197308 */ /* 0x000e220000002400 */
[----:B------:R-:W-:Y:S01]  /*2ac0*/  UMOV UR10, UR43 ;  /* 0x0000002b000a7c82 */ /* 0x000fe20008000000 */
[C---:B------:R-:W-:Y:S01]  /*2ad0*/  FSETP.NEU.FTZ.AND P3, PT, R44.reuse, -INF , PT ;  /* 0xff8000002c00780b */ /* 0x040fe20003f7d000 */
[----:B------:R-:W-:Y:S01]  /*2ae0*/  FMUL.FTZ R54, R44, UR22 ;  /* 0x000000162c367c20 */ /* 0x000fe20008410000 */
[----:B------:R-:W-:-:S04]  /*2af0*/  @UP0 USHF.R.U32.HI UR10, URZ, UR11, UR7 ;  /* 0x0000000b3f0a0299 */ /* 0x000fc80008011607 */
[----:B------:R-:W-:Y:S01]  /*2b00*/  FSEL R54, R54, RZ, P3 ;  /* 0x000000ff36367208 */ /* 0x000fe20001800000 */
[----:B------:R-:W1:Y:S01]  /*2b10*/  MUFU.TANH R21, R21 ;  /* 0x0000001500157308 */ /* 0x000e620000002400 */
[----:B------:R-:W-:Y:S01]  /*2b20*/  ISETP.GT.AND P3, PT, R69, RZ, PT ;  /* 0x000000ff4500720c */ /* 0x000fe20003f64270 */
[----:B------:R-:W-:Y:S01]  /*2b30*/  UIADD3 UR6, UR10, UR47, -UR50 ;  /* 0x0000002f0a067290 */ /* 0x000fe2000fffe832 */
[----:B--2---:R-:W-:Y:S01]  /*2b40*/  FSEL R24, R24, -INF , P4 ;  /* 0xff80000018187808 */ /* 0x004fe20002000000 */
[--C-:B------:R-:W-:Y:S01]  /*2b50*/  FFMA.FTZ R145, R53, UR22, -R54.reuse ;  /* 0x0000001635917c23 */ /* 0x100fe20008010836 */
[----:B------:R-:W-:Y:S01]  /*2b60*/  FSEL R56, R8, -INF , P3 ;  /* 0xff80000008387808 */ /* 0x000fe20001800000 */
[--C-:B------:R-:W-:Y:S01]  /*2b70*/  FFMA.FTZ R8, R55, UR22, -R54.reuse ;  /* 0x0000001637087c23 */ /* 0x100fe20008010836 */
[----:B------:R-:W-:Y:S01]  /*2b80*/  ISETP.GT.AND P3, PT, R69, 0x9, PT ;  /* 0x000000094500780c */ /* 0x000fe20003f64270 */
[----:B------:R-:W2:Y:S01]  /*2b90*/  MUFU.TANH R20, R20 ;  /* 0x0000001400147308 */ /* 0x000ea20000002400 */
[----:B------:R-:W-:Y:S01]  /*2ba0*/  FMNMX.FTZ R55, R56, R57, !PT ;  /* 0x0000003938377209 */ /* 0x000fe20007810000 */
[--C-:B------:R-:W-:Y:S01]  /*2bb0*/  FFMA.FTZ R147, R51, UR22, -R54.reuse ;  /* 0x0000001633937c23 */ /* 0x100fe20008010836 */
[----:B------:R-:W-:Y:S01]  /*2bc0*/  FSEL R88, R88, -INF , P3 ;  /* 0xff80000058587808 */ /* 0x000fe20001800000 */
[--C-:B------:R-:W-:Y:S01]  /*2bd0*/  FFMA.FTZ R141, R49, UR22, -R54.reuse ;  /* 0x00000016318d7c23 */ /* 0x100fe20008010836 */
[----:B------:R-:W-:Y:S01]  /*2be0*/  FMNMX.FTZ R55, R28, R55, !PT ;  /* 0x000000371c377209 */ /* 0x000fe20007810000 */
[--C-:B------:R-:W-:Y:S01]  /*2bf0*/  FFMA.FTZ R143, R47, UR22, -R54.reuse ;  /* 0x000000162f8f7c23 */ /* 0x100fe20008010836 */
[----:B------:R-:W-:Y:S01]  /*2c00*/  ISETP.GT.AND P3, PT, R69, 0x11, PT ;  /* 0x000000114500780c */ /* 0x000fe20003f64270 */
[----:B------:R-:W3:Y:S01]  /*2c10*/  MUFU.TANH R14, R14 ;  /* 0x0000000e000e7308 */ /* 0x000ee20000002400 */
[----:B------:R-:W-:Y:S01]  /*2c20*/  FMNMX.FTZ R10, R88, R55, !PT ;  /* 0x00000037580a7209 */ /* 0x000fe20007810000 */
[--C-:B------:R-:W-:Y:S01]  /*2c30*/  FFMA.FTZ R55, R52, UR22, -R54.reuse ;  /* 0x0000001634377c23 */ /* 0x100fe20008010836 */
[----:B------:R-:W-:Y:S01]  /*2c40*/  FSEL R33, R33, -INF , P3 ;  /* 0xff80000021217808 */ /* 0x000fe20001800000 */
[--C-:B------:R-:W-:Y:S01]  /*2c50*/  FFMA.FTZ R137, R45, UR22, -R54.reuse ;  /* 0x000000162d897c23 */ /* 0x100fe20008010836 */
[----:B------:R-:W-:Y:S01]  /*2c60*/  FMNMX.FTZ R10, R89, R10, !PT ;  /* 0x0000000a590a7209 */ /* 0x000fe20007810000 */
[--C-:B------:R-:W-:Y:S01]  /*2c70*/  FFMA.FTZ R139, R42, UR22, -R54.reuse ;  /* 0x000000162a8b7c23 */ /* 0x100fe20008010836 */
[----:B------:R-:W-:Y:S01]  /*2c80*/  ISETP.GT.AND P3, PT, R69, 0x19, PT ;  /* 0x000000194500780c */ /* 0x000fe20003f64270 */
[----:B------:R-:W4:Y:S01]  /*2c90*/  MUFU.TANH R15, R15 ;  /* 0x0000000f000f7308 */ /* 0x000f220000002400 */
[----:B------:R-:W-:Y:S01]  /*2ca0*/  FMNMX.FTZ R53, R33, R10, !PT ;  /* 0x0000000a21357209 */ /* 0x000fe20007810000 */
[--C-:B------:R-:W-:Y:S01]  /*2cb0*/  FFMA.FTZ R133, R40, UR22, -R54.reuse ;  /* 0x0000001628857c23 */ /* 0x100fe20008010836 */
[----:B------:R-:W-:Y:S01]  /*2cc0*/  FSEL R29, R29, -INF , P3 ;  /* 0xff8000001d1d7808 */ /* 0x000fe20001800000 */
[--C-:B------:R-:W-:Y:S01]  /*2cd0*/  FFMA.FTZ R40, R39, UR22, -R54.reuse ;  /* 0x0000001627287c23 */ /* 0x100fe20008010836 */
[----:B------:R-:W-:Y:S01]  /*2ce0*/  FMNMX.FTZ R52, R32, R53, !PT ;  /* 0x0000003520347209 */ /* 0x000fe20007810000 */
[--C-:B------:R-:W-:Y:S01]  /*2cf0*/  FFMA.FTZ R149, R93, UR22, -R54.reuse ;  /* 0x000000165d957c23 */ /* 0x100fe20008010836 */
[----:B------:R-:W-:Y:S01]  /*2d00*/  ISETP.GT.AND P3, PT, R69, 0x21, PT ;  /* 0x000000214500780c */ /* 0x000fe20003f64270 */
[----:B------:R-:W5:Y:S01]  /*2d10*/  MUFU.TANH R13, R13 ;  /* 0x0000000d000d7308 */ /* 0x000f620000002400 */
[----:B------:R-:W-:Y:S01]  /*2d20*/  FMNMX.FTZ R51, R29, R52, !PT ;  /* 0x000000341d337209 */ /* 0x000fe20007810000 */
[--C-:B------:R-:W-:Y:S01]  /*2d30*/  FFMA.FTZ R91, R91, UR22, -R54.reuse ;  /* 0x000000165b5b7c23 */ /* 0x100fe20008010836 */
[----:B------:R-:W-:Y:S01]  /*2d40*/  ISETP.GT.AND P4, PT, R69, 0x28, PT ;  /* 0x000000284500780c */ /* 0x000fe20003f84270 */
[--C-:B------:R-:W-:Y:S01]  /*2d50*/  FFMA.FTZ R151, R59, UR22, -R54.reuse ;  /* 0x000000163b977c23 */ /* 0x100fe20008010836 */
[----:B0-----:R-:W-:Y:S01]  /*2d60*/  FSEL R25, R25, -INF , P3 ;  /* 0xff80000019197808 */ /* 0x001fe20001800000 */
[--C-:B------:R-:W-:Y:S01]  /*2d70*/  FFMA.FTZ R123, R3, UR22, -R54.reuse ;  /* 0x00000016037b7c23 */ /* 0x100fe20008010836 */
[----:B------:R-:W-:Y:S01]  /*2d80*/  FMNMX.FTZ R52, R24, R51, !PT ;  /* 0x0000003318347209 */ /* 0x000fe20007810000 */
[----:B------:R0:W-:Y:S01]  /*2d90*/  MUFU.EX2 R10, R55 ;  /* 0x00000037000a7308 */ /* 0x0001e20000000800 */
[----:B------:R-:W-:Y:S01]  /*2da0*/  ISETP.GT.AND P3, PT, R69, 0x29, PT ;  /* 0x000000294500780c */ /* 0x000fe20003f64270 */
[--C-:B------:R-:W-:Y:S01]  /*2db0*/  FFMA.FTZ R127, R27, UR22, -R54.reuse ;  /* 0x000000161b7f7c23 */ /* 0x100fe20008010836 */
[----:B-1----:R-:W-:Y:S01]  /*2dc0*/  FSEL R21, R21, -INF , P4 ;  /* 0xff80000015157808 */ /* 0x002fe20002000000 */
[--C-:B------:R-:W-:Y:S01]  /*2dd0*/  FFMA.FTZ R125, R30, UR22, -R54.reuse ;  /* 0x000000161e7d7c23 */ /* 0x100fe20008010836 */
[----:B------:R-:W-:Y:S01]  /*2de0*/  FMNMX.FTZ R52, R25, R52, !PT ;  /* 0x0000003419347209 */ /* 0x000fe20007810000 */
[--C-:B------:R-:W-:Y:S01]  /*2df0*/  FFMA.FTZ R30, R9, UR22, -R54.reuse ;  /* 0x00000016091e7c23 */ /* 0x100fe20008010836 */
[----:B------:R-:W-:Y:S01]  /*2e00*/  ISETP.GT.AND P4, PT, R69, 0x30, PT ;  /* 0x000000304500780c */ /* 0x000fe20003f84270 */
[----:B------:R-:W1:Y:S01]  /*2e10*/  MUFU.TANH R12, R12 ;  /* 0x0000000c000c7308 */ /* 0x000e620000002400 */
[--C-:B0-----:R-:W-:Y:S01]  /*2e20*/  FFMA.FTZ R55, R50, UR22, -R54.reuse ;  /* 0x0000001632377c23 */ /* 0x101fe20008010836 */
[----:B--2---:R-:W-:Y:S01]  /*2e30*/  FSEL R50, R20, -INF , P3 ;  /* 0xff80000014327808 */ /* 0x004fe20001800000 */
[--C-:B------:R-:W-:Y:S01]  /*2e40*/  FFMA.FTZ R121, R11, UR22, -R54.reuse ;  /* 0x000000160b797c23 */ /* 0x100fe20008010836 */
[----:B------:R-:W-:Y:S01]  /*2e50*/  FMNMX.FTZ R53, R21, R52, !PT ;  /* 0x0000003415357209 */ /* 0x000fe20007810000 */
[--C-:B------:R-:W-:Y:S01]  /*2e60*/  FFMA.FTZ R52, R48, UR22, -R54.reuse ;  /* 0x0000001630347c23 */ /* 0x100fe20008010836 */
[----:B---3--:R-:W-:Y:S01]  /*2e70*/  FSEL R51, R14, -INF , P4 ;  /* 0xff8000000e337808 */ /* 0x008fe20002000000 */
[--C-:B------:R-:W-:Y:S01]  /*2e80*/  FFMA.FTZ R131, R34, UR22, -R54.reuse ;  /* 0x0000001622837c23 */ /* 0x100fe20008010836 */
[----:B------:R-:W0:Y:S01]  /*2e90*/  MUFU.TANH R5, R5 ;  /* 0x0000000500057308 */ /* 0x000e220000002400 */
[----:B------:R-:W-:Y:S01]  /*2ea0*/  ISETP.GT.AND P3, PT, R69, 0x31, PT ;  /* 0x000000314500780c */ /* 0x000fe20003f64270 */
[--C-:B------:R-:W-:Y:S01]  /*2eb0*/  FFMA.FTZ R34, R31, UR22, -R54.reuse ;  /* 0x000000161f227c23 */ /* 0x100fe20008010836 */
[----:B------:R-:W-:Y:S01]  /*2ec0*/  FMNMX.FTZ R14, R50, R53, !PT ;  /* 0x00000035320e7209 */ /* 0x000fe20007810000 */
[--C-:B------:R-:W-:Y:S01]  /*2ed0*/  FFMA.FTZ R135, R38, UR22, -R54.reuse ;  /* 0x0000001626877c23 */ /* 0x100fe20008010836 */
[----:B------:R-:W-:Y:S01]  /*2ee0*/  ISETP.GT.AND P4, PT, R69, 0x38, PT ;  /* 0x000000384500780c */ /* 0x000fe20003f84270 */
[--C-:B------:R-:W-:Y:S01]  /*2ef0*/  FFMA.FTZ R38, R37, UR22, -R54.reuse ;  /* 0x0000001625267c23 */ /* 0x100fe20008010836 */
[----:B----4-:R-:W-:Y:S01]  /*2f00*/  FSEL R15, R15, -INF , P3 ;  /* 0xff8000000f0f7808 */ /* 0x010fe20001800000 */
[----:B------:R-:W2:Y:S01]  /*2f10*/  MUFU.TANH R7, R7 ;  /* 0x0000000700077308 */ /* 0x000ea20000002400 */
[----:B------:R-:W-:Y:S01]  /*2f20*/  FMNMX.FTZ R14, R51, R14, !PT ;  /* 0x0000000e330e7209 */ /* 0x000fe20007810000 */
[--C-:B------:R-:W-:Y:S01]  /*2f30*/  FFMA.FTZ R129, R36, UR22, -R54.reuse ;  /* 0x0000001624817c23 */ /* 0x100fe20008010836 */
[----:B------:R-:W-:Y:S01]  /*2f40*/  ISETP.GT.AND P3, PT, R69, 0x39, PT ;  /* 0x000000394500780c */ /* 0x000fe20003f64270 */
[--C-:B------:R-:W-:Y:S01]  /*2f50*/  FFMA.FTZ R36, R35, UR22, -R54.reuse ;  /* 0x0000001623247c23 */ /* 0x100fe20008010836 */
[----:B-----5:R-:W-:Y:S01]  /*2f60*/  FSEL R13, R13, -INF , P4 ;  /* 0xff8000000d0d7808 */ /* 0x020fe20002000000 */
[--C-:B------:R-:W-:Y:S01]  /*2f70*/  FFMA.FTZ R26, R26, UR22, -R54.reuse ;  /* 0x000000161a1a7c23 */ /* 0x100fe20008010836 */
[----:B------:R-:W-:Y:S01]  /*2f80*/  FMNMX.FTZ R14, R15, R14, !PT ;  /* 0x0000000e0f0e7209 */ /* 0x000fe20007810000 */
[----:B------:R-:W3:Y:S01]  /*2f90*/  MUFU.TANH R70, R70 ;  /* 0x0000004600467308 */ /* 0x000ee20000002400 */
[----:B------:R-:W-:Y:S01]  /*2fa0*/  ISETP.GT.AND P4, PT, R69, 0x40, PT ;  /* 0x000000404500780c */ /* 0x000fe20003f84270 */
[--C-:B------:R-:W-:Y:S01]  /*2fb0*/  FFMA.FTZ R4, R4, UR22, -R54.reuse ;  /* 0x0000001604047c23 */ /* 0x100fe20008010836 */
[----:B-1----:R-:W-:Y:S01]  /*2fc0*/  FSEL R48, R12, -INF , P3 ;  /* 0xff8000000c307808 */ /* 0x002fe20001800000 */
[--C-:B------:R-:W-:Y:S01]  /*2fd0*/  FFMA.FTZ R2, R2, UR22, -R54.reuse ;  /* 0x0000001602027c23 */ /* 0x100fe20008010836 */
[----:B------:R-:W-:Y:S01]  /*2fe0*/  FMNMX.FTZ R49, R13, R14, !PT ;  /* 0x0000000e0d317209 */ /* 0x000fe20007810000 */
[----:B------:R-:W-:Y:S01]  /*2ff0*/  USHF.R.S32.HI UR7, URZ, 0x1f, UR6 ;  /* 0x0000001f3f077899 */ /* 0x000fe20008011406 */
[----:B------:R-:W-:Y:S01]  /*3000*/  ISETP.GT.AND P3, PT, R69, 0x41, PT ;  /* 0x000000414500780c */ /* 0x000fe20003f64270 */
[----:B------:R-:W1:Y:S01]  /*3010*/  MUFU.TANH R71, R71 ;  /* 0x0000004700477308 */ /* 0x000e620000002400 */
[----:B0-----:R-:W-:Y:S01]  /*3020*/  FSEL R5, R5, -INF , P4 ;  /* 0xff80000005057808 */ /* 0x001fe20002000000 */
[----:B------:R-:W-:Y:S01]  /*3030*/  ULEA.HI UR7, UR7, UR6, URZ, 0x7 ;  /* 0x0000000607077291 */ /* 0x000fe2000f8f383f */
[----:B------:R-:W-:Y:S01]  /*3040*/  FMNMX.FTZ R14, R48, R49, !PT ;  /* 0x00000031300e7209 */ /* 0x000fe20007810000 */
[----:B------:R-:W-:Y:S01]  /*3050*/  FFMA.FTZ R49, R46, UR22, -R54 ;  /* 0x000000162e317c23 */ /* 0x000fe20008010836 */
[----:B------:R-:W-:Y:S01]  /*3060*/  ISETP.GT.AND P4, PT, R69, 0x48, PT ;  /* 0x000000484500780c */ /* 0x000fe20003f84270 */
[----:B------:R-:W-:Y:S01]  /*3070*/  USHF.R.S32.HI UR7, URZ, 0x7, UR7 ;  /* 0x000000073f077899 */ /* 0x000fe20008011407 */
[----:B--2---:R-:W-:Y:S01]  /*3080*/  FSEL R7, R7, -INF , P3 ;  /* 0xff80000007077808 */ /* 0x004fe20001800000 */
[----:B------:R-:W0:Y:S01]  /*3090*/  MUFU.TANH R74, R74 ;  /* 0x0000004a004a7308 */ /* 0x000e220000002400 */
[----:B------:R-:W-:Y:S01]  /*30a0*/  FMNMX.FTZ R14, R5, R14, !PT ;  /* 0x0000000e050e7209 */ /* 0x000fe20007810000 */
[----:B------:R-:W-:Y:S01]  /*30b0*/  UISETP.LT.AND UP1, UPT, URZ, UR7, UPT ;  /* 0x000000073f00728c */ /* 0x000fe2000bf21270 */
[----:B------:R-:W-:-:S02]  /*30c0*/  ISETP.GT.AND P3, PT, R69, 0x49, PT ;  /* 0x000000494500780c */ /* 0x000fc40003f64270 */
[----:B------:R-:W-:Y:S02]  /*30d0*/  CS2R R92, SRZ ;  /* 0x00000000005c7805 */ /* 0x000fe4000001ff00 */
[----:B---3--:R-:W-:Y:S01]  /*30e0*/  FSEL R70, R70, -INF , P4 ;  /* 0xff80000046467808 */ /* 0x008fe20002000000 */
[----:B------:R-:W-:Y:S01]  /*30f0*/  USEL UR23, URZ, UR7, !UP1 ;  /* 0x000000073f177287 */ /* 0x000fe2000c800000 */
[----:B------:R-:W-:Y:S01]  /*3100*/  FMNMX.FTZ R47, R7, R14, !PT ;  /* 0x0000000e072f7209 */ /* 0x000fe20007810000 */
[----:B------:R-:W2:Y:S01]  /*3110*/  MUFU.TANH R75, R75 ;  /* 0x0000004b004b7308 */ /* 0x000ea20000002400 */
[----:B------:R-:W-:Y:S01]  /*3120*/  ISETP.GT.AND P4, PT, R69, 0x50, PT ;  /* 0x000000504500780c */ /* 0x000fe20003f84270 */
[----:B------:R-:W-:Y:S01]  /*3130*/  UISETP.GE.AND UP1, UPT, UR25, UR23, UPT ;  /* 0x000000171900728c */ /* 0x000fe2000bf26270 */
[----:B-1----:R-:W-:Y:S02]  /*3140*/  FSEL R71, R71, -INF , P3 ;  /* 0xff80000047477808 */ /* 0x002fe40001800000 */
[----:B------:R-:W-:-:S02]  /*3150*/  FMNMX.FTZ R46, R70, R47, !PT ;  /* 0x0000002f462e7209 */ /* 0x000fc40007810000 */
[----:B------:R-:W-:Y:S01]  /*3160*/  ISETP.GT.AND P3, PT, R69, 0x51, PT ;  /* 0x000000514500780c */ /* 0x000fe20003f64270 */
[----:B------:R-:W1:Y:S01]  /*3170*/  MUFU.TANH R58, R58 ;  /* 0x0000003a003a7308 */ /* 0x000e620000002400 */
[----:B0-----:R-:W-:Y:S02]  /*3180*/  FSEL R74, R74, -INF , P4 ;  /* 0xff8000004a4a7808 */ /* 0x001fe40002000000 */
[----:B------:R-:W-:Y:S02]  /*3190*/  FMNMX.FTZ R45, R71, R46, !PT ;  /* 0x0000002e472d7209 */ /* 0x000fe40007810000 */
[----:B------:R-:W-:Y:S02]  /*31a0*/  ISETP.GT.AND P4, PT, R69, 0x58, PT ;  /* 0x000000584500780c */ /* 0x000fe40003f84270 */
[----:B------:R-:W-:Y:S01]  /*31b0*/  FMNMX.FTZ R46, R74, R45, !PT ;  /* 0x0000002d4a2e7209 */ /* 0x000fe20007810000 */
[----:B------:R-:W0:Y:S01]  /*31c0*/  MUFU.TANH R61, R61 ;  /* 0x0000003d003d7308 */ /* 0x000e220000002400 */
[----:B--2---:R-:W-:Y:S01]  /*31d0*/  FSEL R75, R75, -INF , P3 ;  /* 0xff8000004b4b7808 */ /* 0x004fe20001800000 */
[----:B------:R-:W-:Y:S01]  /*31e0*/  FFMA.FTZ R45, R43, UR22, -R54 ;  /* 0x000000162b2d7c23 */ /* 0x000fe20008010836 */
[----:B------:R-:W-:-:S02]  /*31f0*/  ISETP.GT.AND P3, PT, R69, 0x59, PT ;  /* 0x000000594500780c */ /* 0x000fc40003f64270 */
[----:B------:R-:W-:-:S03]  /*3200*/  FMNMX.FTZ R43, R75, R46, !PT ;  /* 0x0000002e4b2b7209 */ /* 0x000fc60007810000 */
        /* <DEDUP_REMOVED lines=9> */
[----:B------:R-:W2:Y:S01]  /*32a0*/  MUFU.TANH R65, R65 ;  /* 0x0000004100417308 */ /* 0x000ea20000002400 */
[----:B-1----:R-:W-:Y:S02]  /*32b0*/  FSEL R63, R63, -INF , P3 ;  /* 0xff8000003f3f7808 */ /* 0x002fe40001800000 */
[----:B------:R-:W-:-:S05]  /*32c0*/  ISETP.GT.AND P3, PT, R69, 0x69, PT ;  /* 0x000000694500780c */ /* 0x000fca0003f64270 */
[----:B------:R1:W-:Y:S01]  /*32d0*/  MUFU.EX2 R12, R52 ;  /* 0x00000034000c7308 */ /* 0x0003e20000000800 */
[----:B0-----:R-:W-:Y:S02]  /*32e0*/  FSEL R62, R62, -INF , P4 ;  /* 0xff8000003e3e7808 */ /* 0x001fe40002000000 */
[----:B------:R-:W-:-:S05]  /*32f0*/  ISETP.GT.AND P4, PT, R69, 0x70, PT ;  /* 0x000000704500780c */ /* 0x000fca0003f84270 */
[----:B------:R-:W0:Y:S01]  /*3300*/  MUFU.TANH R64, R64 ;  /* 0x0000004000407308 */ /* 0x000e220000002400 */
[----:B-1----:R-:W-:Y:S02]  /*3310*/  FMNMX.FTZ R52, R58, R43, !PT ;  /* 0x0000002b3a347209 */ /* 0x002fe40007810000 */
[----:B--2---:R-:W-:Y:S02]  /*3320*/  FSEL R65, R65, -INF , P3 ;  /* 0xff80000041417808 */ /* 0x004fe40001800000 */
[----:B------:R-:W-:Y:S02]  /*3330*/  FMNMX.FTZ R43, R61, R52, !PT ;  /* 0x000000343d2b7209 */ /* 0x000fe40007810000 */
[----:B------:R-:W-:Y:S01]  /*3340*/  ISETP.GT.AND P3, PT, R69, 0x71, PT ;  /* 0x000000714500780c */ /* 0x000fe20003f64270 */
[----:B------:R-:W1:Y:S01]  /*3350*/  MUFU.TANH R66, R66 ;  /* 0x0000004200427308 */ /* 0x000e620000002400 */
[----:B------:R-:W-:Y:S01]  /*3360*/  FMNMX.FTZ R42, R60, R43, !PT ;  /* 0x0000002b3c2a7209 */ /* 0x000fe20007810000 */
[----:B------:R-:W-:-:S03]  /*3370*/  FFMA.FTZ R43, R41, UR22, -R54 ;  /* 0x00000016292b7c23 */ /* 0x000fc60008010836 */
[----:B------:R-:W-:-:S03]  /*3380*/  FMNMX.FTZ R41, R63, R42, !PT ;  /* 0x0000002a3f297209 */ /* 0x000fc60007810000 */
[----:B------:R-:W2:Y:S01]  /*3390*/  MUFU.TANH R67, R67 ;  /* 0x0000004300437308 */ /* 0x000ea20000002400 */
[----:B------:R-:W-:Y:S02]  /*33a0*/  FMNMX.FTZ R52, R62, R41, !PT ;  /* 0x000000293e347209 */ /* 0x000fe40007810000 */
[----:B0-----:R-:W-:Y:S02]  /*33b0*/  FSEL R64, R64, -INF , P4 ;  /* 0xff80000040407808 */ /* 0x001fe40002000000 */
[----:B------:R-:W-:Y:S02]  /*33c0*/  FMNMX.FTZ R41, R65, R52, !PT ;  /* 0x0000003441297209 */ /* 0x000fe40007810000 */
[----:B------:R-:W-:Y:S01]  /*33d0*/  ISETP.GT.AND P4, PT, R69, 0x78, PT ;  /* 0x000000784500780c */ /* 0x000fe20003f84270 */
[----:B------:R-:W0:Y:S01]  /*33e0*/  MUFU.TANH R68, R68 ;  /* 0x0000004400447308 */ /* 0x000e220000002400 */
[----:B-1----:R-:W-:Y:S02]  /*33f0*/  FSEL R66, R66, -INF , P3 ;  /* 0xff80000042427808 */ /* 0x002fe40001800000 */
[----:B------:R-:W-:-:S02]  /*3400*/  FMNMX.FTZ R41, R64, R41, !PT ;  /* 0x0000002940297209 */ /* 0x000fc40007810000 */
[----:B------:R-:W-:Y:S02]  /*3410*/  ISETP.GT.AND P3, PT, R69, 0x79, PT ;  /* 0x000000794500780c */ /* 0x000fe40003f64270 */
[----:B------:R-:W-:Y:S01]  /*3420*/  FMNMX.FTZ R52, R66, R41, !PT ;  /* 0x0000002942347209 */ /* 0x000fe20007810000 */
[----:B------:R-:W-:Y:S01]  /*3430*/  MUFU.EX2 R14, R49 ;  /* 0x00000031000e7308 */ /* 0x000fe20000000800 */
[----:B--2---:R-:W-:-:S04]  /*3440*/  FSEL R67, R67, -INF , P4 ;  /* 0xff80000043437808 */ /* 0x004fc80002000000 */
[----:B------:R-:W-:-:S03]  /*3450*/  FMNMX.FTZ R39, R67, R52, !PT ;  /* 0x0000003443277209 */ /* 0x000fc60007810000 */
[----:B------:R-:W-:Y:S01]  /*3460*/  MUFU.EX2 R149, R149 ;  /* 0x0000009500957308 */ /* 0x000fe20000000800 */
[----:B0-----:R-:W-:-:S04]  /*3470*/  FSEL R68, R68, -INF , P3 ;  /* 0xff80000044447808 */ /* 0x001fc80001800000 */
[----:B------:R-:W-:-:S03]  /*3480*/  FMNMX.FTZ R39, R68, R39, !PT ;  /* 0x0000002744277209 */ /* 0x000fc60007810000 */
[----:B------:R0:W1:Y:S02]  /*3490*/  MUFU.EX2 R6, R91 ;  /* 0x0000005b00067308 */ /* 0x0000640000000800 */
[----:B------:R-:W2:Y:S06]  /*34a0*/  SHFL.BFLY PT, R52, R39, 0x2, 0x1f ;  /* 0x0c401f0027347f89 */ /* 0x000eac00000e0000 */
[----:B------:R-:W3:Y:S01]  /*34b0*/  MUFU.EX2 R151, R151 ;  /* 0x0000009700977308 */ /* 0x000ee20000000800 */
[----:B0-----:R-:W-:-:S07]  /*34c0*/  CS2R R90, SRZ ;  /* 0x00000000005a7805 */ /* 0x001fce000001ff00 */
[----:B------:R-:W0:Y:S08]  /*34d0*/  MUFU.EX2 R8, R8 ;  /* 0x0000000800087308 */ /* 0x000e300000000800 */
[----:B------:R-:W4:Y:S01]  /*34e0*/  MUFU.EX2 R145, R145 ;  /* 0x0000009100917308 */ /* 0x000f220000000800 */
[----:B--2---:R-:W-:-:S05]  /*34f0*/  FMNMX.FTZ R52, R39, R52, !PT ;  /* 0x0000003427347209 */ /* 0x004fca0007810000 */
[----:B------:R-:W2:Y:S02]  /*3500*/  SHFL.BFLY PT, R49, R52, 0x1, 0x1f ;  /* 0x0c201f0034317f89 */ /* 0x000ea400000e0000 */
[----:B------:R-:W5:Y:S08]  /*3510*/  MUFU.EX2 R147, R147 ;  /* 0x0000009300937308 */ /* 0x000f700000000800 */
[----:B------:R-:W5:Y:S08]  /*3520*/  MUFU.EX2 R20, R55 ;  /* 0x0000003700147308 */ /* 0x000f700000000800 */
[----:B------:R-:W5:Y:S01]  /*3530*/  MUFU.EX2 R141, R141 ;  /* 0x0000008d008d7308 */ /* 0x000f620000000800 */
[----:B--2---:R-:W-:-:S07]  /*3540*/  FMNMX.FTZ R49, R52, R49, !PT ;  /* 0x0000003134317209 */ /* 0x004fce0007810000 */
[----:B------:R-:W-:Y:S01]  /*3550*/  MUFU.EX2 R143, R143 ;  /* 0x0000008f008f7308 */ /* 0x000fe20000000800 */
[C---:B------:R-:W-:Y:S01]  /*3560*/  FSETP.NEU.FTZ.AND P3, PT, R49.reuse, -INF , PT ;  /* 0xff8000003100780b */ /* 0x040fe20003f7d000 */
[----:B------:R-:W-:-:S06]  /*3570*/  FMUL.FTZ R52, R49, UR22 ;  /* 0x0000001631347c20 */ /* 0x000fcc0008410000 */
[----:B------:R-:W-:Y:S01]  /*3580*/  MUFU.EX2 R137, R137 ;  /* 0x0000008900897308 */ /* 0x000fe20000000800 */
[----:B------:R-:W-:Y:S02]  /*3590*/  FSEL R52, R52, RZ, P3 ;  /* 0x000000ff34347208 */ /* 0x000fe40001800000 */
[----:B------:R-:W-:-:S03]  /*35a0*/  PLOP3.LUT P3, PT, PT, PT, UP1, 0x80, 0x0 ;  /* 0x000000000000781c */ /* 0x000fc60003f6f018 */
[----:B------:R-:W-:Y:S01]  /*35b0*/  FFMA.FTZ R140, R24, UR22, -R52 ;  /* 0x00000016188c7c23 */ /* 0x000fe20008010834 */
[----:B-1----:R-:W-:Y:S01]  /*35c0*/  FADD.FTZ R24, R149, R6 ;  /* 0x0000000695187221 */ /* 0x002fe20000010000 */
[--C-:B------:R-:W-:Y:S01]  /*35d0*/  FFMA.FTZ R148, R56, UR22, -R52.reuse ;  /* 0x0000001638947c23 */ /* 0x100fe20008010834 */
[--C-:B------:R-:W-:Y:S01]  /*35e0*/  FFMA.FTZ R3, R57, UR22, -R52.reuse ;  /* 0x0000001639037c23 */ /* 0x100fe20008010834 */
[----:B------:R-:W-:Y:S01]  /*35f0*/  FFMA.FTZ R27, R29, UR22, -R52 ;  /* 0x000000161d1b7c23 */ /* 0x000fe20008010834 */
[----:B---3--:R-:W-:Y:S01]  /*3600*/  FADD.FTZ R29, R151, R24 ;  /* 0x00000018971d7221 */ /* 0x008fe20000010000 */
[--C-:B------:R-:W-:Y:S01]  /*3610*/  FFMA.FTZ R150, R28, UR22, -R52.reuse ;  /* 0x000000161c967c23 */ /* 0x100fe20008010834 */
[--C-:B------:R-:W-:Y:S01]  /*3620*/  FFMA.FTZ R9, R88, UR22, -R52.reuse ;  /* 0x0000001658097c23 */ /* 0x100fe20008010834 */
[----:B------:R-:W-:Y:S01]  /*3630*/  MUFU.EX2 R148, R148 ;  /* 0x0000009400947308 */ /* 0x000fe20000000800 */
[----:B0-----:R-:W-:Y:S01]  /*3640*/  FADD.FTZ R24, R8, R29 ;  /* 0x0000001d08187221 */ /* 0x001fe20000010000 */
[--C-:B------:R-:W-:Y:S01]  /*3650*/  FFMA.FTZ R144, R89, UR22, -R52.reuse ;  /* 0x0000001659907c23 */ /* 0x100fe20008010834 */
[--C-:B------:R-:W-:Y:S01]  /*3660*/  FFMA.FTZ R11, R33, UR22, -R52.reuse ;  /* 0x00000016210b7c23 */ /* 0x100fe20008010834 */
[----:B------:R-:W-:Y:S01]  /*3670*/  FFMA.FTZ R132, R5, UR22, -R52 ;  /* 0x0000001605847c23 */ /* 0x000fe20008010834 */
[----:B----4-:R-:W-:Y:S01]  /*3680*/  FADD.FTZ R29, R145, R24 ;  /* 0x00000018911d7221 */ /* 0x010fe20000010000 */
[--C-:B------:R-:W-:Y:S01]  /*3690*/  FFMA.FTZ R5, R7, UR22, -R52.reuse ;  /* 0x0000001607057c23 */ /* 0x100fe20008010834 */
[--C-:B------:R-:W-:Y:S01]  /*36a0*/  FFMA.FTZ R146, R32, UR22, -R52.reuse ;  /* 0x0000001620927c23 */ /* 0x100fe20008010834 */
[----:B------:R-:W0:Y:S01]  /*36b0*/  MUFU.EX2 R3, R3 ;  /* 0x0000000300037308 */ /* 0x000e220000000800 */
[----:B------:R-:W-:Y:S01]  /*36c0*/  FADD.FTZ R24, R10, R29 ;  /* 0x0000001d0a187221 */ /* 0x000fe20000010000 */
[--C-:B------:R-:W-:Y:S01]  /*36d0*/  FFMA.FTZ R25, R25, UR22, -R52.reuse ;  /* 0x0000001619197c23 */ /* 0x100fe20008010834 */
[--C-:B------:R-:W-:Y:S01]  /*36e0*/  FFMA.FTZ R142, R21, UR22, -R52.reuse ;  /* 0x00000016158e7c23 */ /* 0x100fe20008010834 */
[----:B------:R-:W-:Y:S01]  /*36f0*/  FFMA.FTZ R21, R50, UR22, -R52 ;  /* 0x0000001632157c23 */ /* 0x000fe20008010834 */
[----:B-----5:R-:W-:Y:S01]  /*3700*/  FADD.FTZ R7, R147, R24 ;  /* 0x0000001893077221 */ /* 0x020fe20000010000 */
[--C-:B------:R-:W-:Y:S01]  /*3710*/  FFMA.FTZ R136, R51, UR22, -R52.reuse ;  /* 0x0000001633887c23 */ /* 0x100fe20008010834 */
[--C-:B------:R-:W-:Y:S01]  /*3720*/  FFMA.FTZ R15, R15, UR22, -R52.reuse ;  /* 0x000000160f0f7c23 */ /* 0x100fe20008010834 */
[----:B------:R-:W1:Y:S01]  /*3730*/  MUFU.EX2 R150, R150 ;  /* 0x0000009600967308 */ /* 0x000e620000000800 */
[----:B------:R-:W-:Y:S01]  /*3740*/  FADD.FTZ R24, R20, R7 ;  /* 0x0000000714187221 */ /* 0x000fe20000010000 */
[--C-:B------:R-:W-:Y:S01]  /*3750*/  FFMA.FTZ R138, R13, UR22, -R52.reuse ;  /* 0x000000160d8a7c23 */ /* 0x100fe20008010834 */
[--C-:B------:R-:W-:Y:S01]  /*3760*/  FFMA.FTZ R13, R48, UR22, -R52.reuse ;  /* 0x00000016300d7c23 */ /* 0x100fe20008010834 */
[----:B------:R-:W-:Y:S01]  /*3770*/  FFMA.FTZ R134, R70, UR22, -R52 ;  /* 0x0000001646867c23 */ /* 0x000fe20008010834 */
[----:B------:R-:W-:Y:S01]  /*3780*/  FADD.FTZ R31, R141, R24 ;  /* 0x000000188d1f7221 */ /* 0x000fe20000010000 */
[--C-:B------:R-:W-:Y:S01]  /*3790*/  FFMA.FTZ R7, R71, UR22, -R52.reuse ;  /* 0x0000001647077c23 */ /* 0x100fe20008010834 */
[--C-:B------:R-:W-:Y:S01]  /*37a0*/  FFMA.FTZ R128, R74, UR22, -R52.reuse ;  /* 0x000000164a807c23 */ /* 0x100fe20008010834 */
[----:B------:R-:W2:Y:S01]  /*37b0*/  MUFU.EX2 R9, R9 ;  /* 0x0000000900097308 */ /* 0x000ea20000000800 */
[----:B0-----:R-:W-:Y:S01]  /*37c0*/  FADD.FTZ R29, R148, R3 ;  /* 0x00000003941d7221 */ /* 0x001fe20000010000 */
[----:B------:R-:W-:Y:S01]  /*37d0*/  FADD.FTZ R28, R12, R31 ;  /* 0x0000001f0c1c7221 */ /* 0x000fe20000010000 */
[--C-:B------:R-:W-:Y:S01]  /*37e0*/  FFMA.FTZ R130, R58, UR22, -R52.reuse ;  /* 0x000000163a827c23 */ /* 0x100fe20008010834 */
[----:B------:R-:W-:Y:S01]  /*37f0*/  F2FP.F16.F32.PACK_AB R149, R6, R149 ;  /* 0x000000950695723e */ /* 0x000fe200000000ff */
[----:B------:R-:W-:Y:S01]  /*3800*/  FFMA.FTZ R61, R61, UR22, -R52 ;  /* 0x000000163d3d7c23 */ /* 0x000fe20008010834 */
[----:B------:R-:W-:Y:S01]  /*3810*/  FADD.FTZ R31, R143, R28 ;  /* 0x0000001c8f1f7221 */ /* 0x000fe20000010000 */
[--C-:B------:R-:W-:Y:S01]  /*3820*/  FFMA.FTZ R60, R60, UR22, -R52.reuse ;  /* 0x000000163c3c7c23 */ /* 0x100fe20008010834 */
[----:B------:R-:W0:Y:S01]  /*3830*/  MUFU.EX2 R144, R144 ;  /* 0x0000009000907308 */ /* 0x000e220000000800 */
[----:B-1----:R-:W-:Y:S01]  /*3840*/  FADD.FTZ R24, R150, R29 ;  /* 0x0000001d96187221 */ /* 0x002fe20000010000 */
[----:B------:R-:W-:Y:S01]  /*3850*/  FADD.FTZ R28, R14, R31 ;  /* 0x0000001f0e1c7221 */ /* 0x000fe20000010000 */
[--C-:B------:R-:W-:Y:S01]  /*3860*/  FFMA.FTZ R63, R63, UR22, -R52.reuse ;  /* 0x000000163f3f7c23 */ /* 0x100fe20008010834 */
[--C-:B------:R-:W-:Y:S01]  /*3870*/  FFMA.FTZ R62, R62, UR22, -R52.reuse ;  /* 0x000000163e3e7c23 */ /* 0x100fe20008010834 */
[----:B------:R-:W-:Y:S01]  /*3880*/  FFMA.FTZ R65, R65, UR22, -R52 ;  /* 0x0000001641417c23 */ /* 0x000fe20008010834 */
[----:B------:R-:W-:Y:S01]  /*3890*/  FADD.FTZ R33, R137, R28 ;  /* 0x0000001c89217221 */ /* 0x000fe20000010000 */
[----:B------:R-:W-:Y:S01]  /*38a0*/  FFMA.FTZ R64, R64, UR22, -R52 ;  /* 0x0000001640407c23 */ /* 0x000fe20008010834 */
[----:B------:R-:W1:Y:S01]  /*38b0*/  MUFU.EX2 R11, R11 ;  /* 0x0000000b000b7308 */ /* 0x000e620000000800 */
[----:B--2---:R-:W-:Y:S01]  /*38c0*/  FADD.FTZ R29, R9, R24 ;  /* 0x00000018091d7221 */ /* 0x004fe20000010000 */
[--C-:B------:R-:W-:Y:S01]  /*38d0*/  FFMA.FTZ R66, R66, UR22, -R52.reuse ;  /* 0x0000001642427c23 */ /* 0x100fe20008010834 */
[----:B------:R-:W-:Y:S01]  /*38e0*/  FFMA.FTZ R67, R67, UR22, -R52 ;  /* 0x0000001643437c23 */ /* 0x000fe20008010834 */
[----:B------:R-:W-:-:S02]  /*38f0*/  F2FP.F16.F32.PACK_AB R148, R3, R148 ;  /* 0x000000940394723e */ /* 0x000fc400000000ff */
[----:B------:R-:W-:Y:S02]  /*3900*/  CS2R R88, SRZ ;  /* 0x0000000000587805 */ /* 0x000fe4000001ff00 */
[----:B------:R-:W-:Y:S01]  /*3910*/  F2FP.F16.F32.PACK_AB R151, R8, R151 ;  /* 0x000000970897723e */ /* 0x000fe200000000ff */
[----:B------:R-:W2:Y:S01]  /*3920*/  MUFU.EX2 R146, R146 ;  /* 0x0000009200927308 */ /* 0x000ea20000000800 */
[----:B0-----:R-:W-:Y:S01]  /*3930*/  FADD.FTZ R24, R144, R29 ;  /* 0x0000001d90187221 */ /* 0x001fe20000010000 */
[--C-:B------:R-:W-:Y:S01]  /*3940*/  FFMA.FTZ R29, R75, UR22, -R52.reuse ;  /* 0x000000164b1d7c23 */ /* 0x100fe20008010834 */
[----:B------:R-:W-:Y:S01]  /*3950*/  FFMA.FTZ R52, R68, UR22, -R52 ;  /* 0x0000001644347c23 */ /* 0x000fe20008010834 */
        /* <DEDUP_REMOVED lines=9> */
[----:B------:R-:W-:-:S06]  /*39f0*/  F2FP.F16.F32.PACK_AB R144, R11, R144 ;  /* 0x000000900b90723e */ /* 0x000fcc00000000ff */
        /* <DEDUP_REMOVED lines=117> */
.L_x_14671:
        /* <DEDUP_REMOVED lines=9> */
.L_x_14664:
[----:B------:R-:W-:Y:S01]  /*41e0*/  ULEA UR6, UR39, UR45, 0x3 ;  /* 0x0000002d27067291 */ /* 0x000fe2000f8e183f */
[----:B------:R-:W-:-:S05]  /*41f0*/  IMAD.U32 R5, RZ, RZ, UR38 ;  /* 0x00000026ff057e24 */ /* 0x000fca000f8e00ff */
[----:B------:R-:W-:-:S04]  /*4200*/  SHF.L.U32 R5, R5, 0x1f, RZ ;  /* 0x0000001f05057819 */ /* 0x000fc800000006ff */
[----:B------:R0:W1:Y:S01]  /*4210*/  SYNCS.PHASECHK.TRANS64.TRYWAIT P3, [UR6+0x16830], R5 ;  /* 0x01683005ff0075a7 */ /* 0x0000620008060146 */
[----:B------:R-:W-:Y:S05]  /*4220*/  @!P0 BRA `(.L_x_14665) ;  /* 0x0000000000048947 */ /* 0x000fea0003800000 */
[----:B------:R-:W-:Y:S01]  /*4230*/  BPT.TRAP 0x1 ;  /* 0x000000040000795c */ /* 0x000fe20000300000 */
.L_x_14665:
[----:B-1----:R-:W-:Y:S05]  /*4240*/  @P3 BRA `(.L_x_14663) ;  /* 0x0000000000083947 */ /* 0x002fea0003800000 */
[----:B------:R-:W1:Y:S02]  /*4250*/  SYNCS.PHASECHK.TRANS64.TRYWAIT P3, [UR6+0x16830], R5 ;  /* 0x01683005ff0075a7 */ /* 0x000e640008060146 */
[----:B-1----:R-:W-:Y:S05]  /*4260*/  @!P3 BRA `(.L_x_14666) ;  /* 0x000000c8008cb947 */ /* 0x002fea0003800000 */
.L_x_14663:
[----:B01----:R-:W-:Y:S01]  /*4270*/  IADD3 R5, R23, 0x8, RZ ;  /* 0x0000000817057810 */ /* 0x003fe20007ffe0ff */
        /* <DEDUP_REMOVED lines=24> */
.L_x_14668:
[----:B------:R-:W-:Y:S01]  /*4400*/  ULEA UR6, UR24, UR45, 0x3 ;  /* 0x0000002d18067291 */ /* 0x000fe2000f8e183f */
[----:B------:R-:W-:-:S05]  /*4410*/  IMAD.U32 R5, RZ, RZ, UR26 ;  /* 0x0000001aff057e24 */ /* 0x000fca000f8e00ff */
[----:B------:R-:W-:-:S04]  /*4420*/  SHF.L.U32 R5, R5, 0x1f, RZ ;  /* 0x0000001f05057819 */ /* 0x000fc800000006ff */
[----:B------:R0:W1:Y:S01]  /*4430*/  SYNCS.PHASECHK.TRANS64.TRYWAIT P3, [UR6+0x16850], R5 ;  /* 0x01685005ff0075a7 */ /* 0x0000620008060146 */
[----:B------:R-:W-:Y:S05]  /*4440*/  @!P0 BRA `(.L_x_14669) ;  /* 0x0000000000048947 */ /* 0x000fea0003800000 */
[----:B------:R-:W-:Y:S01]  /*4450*/  BPT.TRAP 0x1 ;  /* 0x000000040000795c */ /* 0x000fe20000300000 */
.L_x_14669:
[----:B-1----:R-:W-:Y:S05]  /*4460*/  @P3 BRA `(.L_x_14667) ;  /* 0x0000000000083947 */ /* 0x002fea0003800000 */
[----:B------:R-:W1:Y:S02]  /*4470*/  SYNCS.PHASECHK.TRANS64.TRYWAIT P3, [UR6+0x16850], R5 ;  /* 0x01685005ff0075a7 */ /* 0x000e640008060146 */
[----:B-1----:R-:W-:Y:S05]  /*4480*/  @!P3 BRA `(.L_x_14670) ;  /* 0x000000c8001cb947 */ /* 0x002fea0003800000 */
.L_x_14667:
        /* <DEDUP_REMOVED lines=17> */
[----:B------:R-:W2:Y:S01]  /*45a0*/  MUFU.TANH R7, R7 ;  /* 0x0000000700077308 */ /* 0x000ea20000002400 */
[----:B------:R-:W-:Y:S01]  /*45b0*/  FMUL.FTZ R11, R30, UR21 ;  /* 0x000000151e0b7c20 */ /* 0x000fe20008410000 */
[----:B------:R-:W-:Y:S01]  /*45c0*/  UMOV UR6, UR10 ;  /* 0x0000000a00067c82 */ /* 0x000fe20008000000 */
[----:B------:R-:W-:Y:S01]  /*45d0*/  FMUL.FTZ R15, R34, UR21 ;  /* 0x00000015220f7c20 */ /* 0x000fe20008410000 */
[----:B------:R-:W-:Y:S01]  /*45e0*/  HGMMA.64x64x16.F32 R88, R148, gdesc[UR4].tnspB, R88, gsb0 ;  /* 0x40e0000494587df0 */ /* 0x000fe20008000858 */
[----:B------:R-:W-:Y:S01]  /*45f0*/  UIADD3 UR6, UR10, 0x80, URZ ;  /* 0x000000800a067890 */ /* 0x000fe2000fffe03f */
[----:B------:R-:W-:Y:S01]  /*4600*/  FMUL.FTZ R20, R35, UR21 ;  /* 0x0000001523147c20 */ /* 0x000fe20008410000 */
[----:B------:R-:W-:Y:S01]  /*4610*/  UMOV UR7, 0x40000040 ;  /* 0x4000004000077882 */ /* 0x000fe20000000000 */
[----:B------:R-:W3:Y:S01]  /*4620*/  MUFU.TANH R8, R8 ;  /* 0x0000000800087308 */ /* 0x000ee20000002400 */
[----:B-1----:R-:W-:Y:S01]  /*4630*/  FMUL.FTZ R6, R25, UR21 ;  /* 0x0000001519067c20 */ /* 0x002fe20008410000 */
        /* <DEDUP_REMOVED lines=20> */
[----:B0-----:R-:W-:Y:S01]  /*4780*/  FMUL.FTZ R5, R24, UR21 ;  /* 0x0000001518057c20 */ /* 0x001fe20008410000 */
        /* <DEDUP_REMOVED lines=19> */
[----:B------:R-:W-:Y:S01]  /*48c0*/  UISETP.GT.AND UP1, UPT, UR25, UR23, UPT ;  /* 0x000000171900728c */ /* 0x000fe2000bf24270 */
[----:B------:R-:W-:-:S05]  /*48d0*/  UMOV UR26, UR38 ;  /* 0x00000026001a7c82 */ /* 0x000fca0008000000 */
        /* <DEDUP_REMOVED lines=16> */
[----:B------:R-:W-:Y:S01]  /*49e0*/  UIMAD UR6, UR25, UR6, 0x1 ;  /* 0x00000001190674a4 */ /* 0x000fe2000f8e0206 */
[----:B------:R-:W-:Y:S01]  /*49f0*/  FMUL.FTZ R56, R71, UR21 ;  /* 0x0000001547387c20 */ /* 0x000fe20008410000 */
[----:B------:R-:W2:Y:S02]  /*4a00*/  SHFL.IDX PT, R43, R39, 0x1, 0x1c1f ;  /* 0x003c1f00272b7f89 */ /* 0x000ea400000e0000 */
[----:B------:R-:W5:Y:S01]  /*4a10*/  MUFU.TANH R46, R46 ;  /* 0x0000002e002e7308 */ /* 0x000f620000002400 */
[----:B------:R-:W-:Y:S01]  /*4a20*/  UIADD3 UR25, UR25, -0x1, URZ ;  /* 0xffffffff19197890 */ /* 0x000fe2000fffe03f */
[----:B------:R-:W-:Y:S01]  /*4a30*/  IMAD.U32 R49, RZ, RZ, UR6 ;  /* 0x00000006ff317e24 */ /* 0x000fe2000f8e00ff */
[----:B------:R-:W-:Y:S01]  /*4a40*/  UIADD3 UR6, UR10, 0x100, URZ ;  /* 0x000001000a067890 */ /* 0x000fe2000fffe03f */
[----:B------:R-:W3:Y:S02]  /*4a50*/  SHFL.IDX PT, R79, R39, RZ, 0x1c1f ;  /* 0x001c1fff274f7589 */ /* 0x000ee400000e0000 */
[----:B------:R-:W-:-:S02]  /*4a60*/  IMAD R42, R16, -0x2, R49 ;  /* 0xfffffffe102a7824 */ /* 0x000fc400078e0231 */
[----:B------:R-:W5:Y:S01]  /*4a70*/  MUFU.TANH R47, R47 ;  /* 0x0000002f002f7308 */ /* 0x000f620000002400 */
[----:B------:R-:W-:-:S05]  /*4a80*/  IMAD.U32 R49, RZ, RZ, UR50 ;  /* 0x00000032ff317e24 */ /* 0x000fca000f8e00ff */
[----:B------:R-:W-:Y:S01]  /*4a90*/  IADD3 R42, -R49, UR47, R42 ;  /* 0x0000002f312a7c10 */ /* 0x000fe2000fffe12a */
[----:B------:R-:W-:Y:S01]  /*4aa0*/  FMUL.FTZ R49, R59, UR21 ;  /* 0x000000153b317c20 */ /* 0x000fe20008410000 */
[----:B------:R-:W5:Y:S03]  /*4ab0*/  MUFU.TANH R48, R48 ;  /* 0x0000003000307308 */ /* 0x000f660000002400 */
[----:B--2---:R-:W-:-:S05]  /*4ac0*/  IMAD.IADD R43, R42, 0x1, R43 ;  /* 0x000000012a2b7824 */ /* 0x004fca00078e022b */
[----:B------:R-:W2:Y:S01]  /*4ad0*/  MUFU.TANH R50, R50 ;  /* 0x0000003200327308 */ /* 0x000ea20000002400 */
[C---:B------:R-:W-:Y:S01]  /*4ae0*/  ISETP.GT.AND P3, PT, R43.reuse, RZ, PT ;  /* 0x000000ff2b00720c */ /* 0x040fe20003f64270 */
[----:B---3--:R-:W-:Y:S01]  /*4af0*/  IMAD.IADD R42, R42, 0x1, R79 ;  /* 0x000000012a2a7824 */ /* 0x008fe200078e024f */
[----:B------:R-:W-:Y:S02]  /*4b00*/  ISETP.GT.AND P4, PT, R43, 0x1, PT ;  /* 0x000000012b00780c */ /* 0x000fe40003f84270 */
[----:B------:R-:W-:-:S03]  /*4b10*/  FSEL R7, R7, -INF , P3 ;  /* 0xff80000007077808 */ /* 0x000fc60001800000 */
[----:B------:R-:W3:Y:S01]  /*4b20*/  MUFU.TANH R49, R49 ;  /* 0x0000003100317308 */ /* 0x000ee20000002400 */
[----:B------:R-:W-:Y:S02]  /*4b30*/  ISETP.GT.AND P3, PT, R43, 0x8, PT ;  /* 0x000000082b00780c */ /* 0x000fe40003f64270 */
[----:B------:R-:W-:Y:S02]  /*4b40*/  FSEL R8, R8, -INF , P4 ;  /* 0xff80000008087808 */ /* 0x000fe40002000000 */
[----:B------:R-:W-:Y:S02]  /*4b50*/  FMNMX.FTZ R53, R7, R4, !PT ;  /* 0x0000000407357209 */ /* 0x000fe40007810000 */
[----:B------:R-:W-:Y:S01]  /*4b60*/  ISETP.GT.AND P4, PT, R43, 0x9, PT ;  /* 0x000000092b00780c */ /* 0x000fe20003f84270 */
[----:B------:R-:W3:Y:S01]  /*4b70*/  MUFU.TANH R51, R51 ;  /* 0x0000003300337308 */ /* 0x000ee20000002400 */
[----:B-1----:R-:W-:Y:S02]  /*4b80*/  FSEL R11, R11, -INF , P3 ;  /* 0xff8000000b0b7808 */ /* 0x002fe40001800000 */
[----:B------:R-:W-:Y:S01]  /*4b90*/  FMNMX.FTZ R44, R8, R53, !PT ;  /* 0x00000035082c7209 */ /* 0x000fe20007810000 */
[----:B------:R-:W-:Y:S01]  /*4ba0*/  FMUL.FTZ R53, R66, UR21 ;  /* 0x0000001542357c20 */ /* 0x000fe20008410000 */
[----:B------:R-:W-:Y:S01]  /*4bb0*/  ISETP.GT.AND P3, PT, R43, 0x10, PT ;  /* 0x000000102b00780c */ /* 0x000fe20003f64270 */
[----:B------:R-:W-:Y:S01]  /*4bc0*/  FMUL.FTZ R66, R60, UR21 ;  /* 0x000000153c427c20 */ /* 0x000fe20008410000 */
[----:B----4-:R-:W-:Y:S01]  /*4bd0*/  FSEL R12, R12, -INF , P4 ;  /* 0xff8000000c0c7808 */ /* 0x010fe20002000000 */
[----:B------:R-:W1:Y:S01]  /*4be0*/  MUFU.TANH R52, R52 ;  /* 0x0000003400347308 */ /* 0x000e620000002400 */
[----:B------:R-:W-:-:S02]  /*4bf0*/  FMNMX.FTZ R55, R11, R44, !PT ;  /* 0x0000002c0b377209 */ /* 0x000fc40007810000 */
[----:B------:R-:W-:Y:S02]  /*4c00*/  ISETP.GT.AND P4, PT, R43, 0x11, PT ;  /* 0x000000112b00780c */ /* 0x000fe40003f84270 */
[----:B0-----:R-:W-:Y:S02]  /*4c10*/  FSEL R15, R15, -INF , P3 ;  /* 0xff8000000f0f7808 */ /* 0x001fe40001800000 */
[----:B------:R-:W-:Y:S01]  /*4c20*/  FMNMX.FTZ R44, R12, R55, !PT ;  /* 0x000000370c2c7209 */ /* 0x000fe20007810000 */
[----:B------:R-:W0:Y:S01]  /*4c30*/  MUFU.TANH R53, R53 ;  /* 0x0000003500357308 */ /* 0x000e220000002400 */
[----:B------:R-:W-:Y:S02]  /*4c40*/  ISETP.GT.AND P3, PT, R43, 0x18, PT ;  /* 0x000000182b00780c */ /* 0x000fe40003f64270 */
[----:B-----5:R-:W-:Y:S02]  /*4c50*/  FSEL R20, R20, -INF , P4 ;  /* 0xff80000014147808 */ /* 0x020fe40002000000 */
[----:B------:R-:W-:-:S02]  /*4c60*/  FMNMX.FTZ R55, R15, R44, !PT ;  /* 0x0000002c0f377209 */ /* 0x000fc40007810000 */
[----:B------:R-:W-:Y:S01]  /*4c70*/  ISETP.GT.AND P4, PT, R43, 0x19, PT ;  /* 0x000000192b00780c */ /* 0x000fe20003f84270 */
[----:B------:R-:W4:Y:S01]  /*4c80*/  MUFU.TANH R54, R54 ;  /* 0x0000003600367308 */ /* 0x000f220000002400 */
[----:B------:R-:W-:Y:S01]  /*4c90*/  FSEL R25, R25, -INF , P3 ;  /* 0xff80000019197808 */ /* 0x000fe20001800000 */
[----:B------:R-:W-:Y:S02]  /*4ca0*/  WARPGROUP.DEPBAR.LE gsb0, 0x0 ;  /* 0x00008000000079c5 */ /* 0x000fe40000010000 */
[----:B------:R-:W-:Y:S01]  /*4cb0*/  FMNMX.FTZ R44, R20, R55, !PT ;  /* 0x00000037142c7209 */ /* 0x000fe20007810000 */
[----:B------:R-:W-:Y:S01]  /*4cc0*/  FMUL.FTZ R55, R70, UR21 ;  /* 0x0000001546377c20 */ /* 0x000fe20008410000 */
[----:B------:R-:W-:Y:S01]  /*4cd0*/  ISETP.GT.AND P3, PT, R43, 0x20, PT ;  /* 0x000000202b00780c */ /* 0x000fe20003f64270 */
[----:B------:R-:W-:Y:S01]  /*4ce0*/  WARPGROUP.ARRIVE ;  /* 0x00000000000079c5 */ /* 0x000fe20000000000 */
[----:B------:R-:W-:Y:S01]  /*4cf0*/  FSEL R26, R26, -INF , P4 ;  /* 0xff8000001a1a7808 */ /* 0x000fe20002000000 */
[----:B------:R-:W-:Y:S01]  /*4d00*/  MUFU.TANH R56, R56 ;  /* 0x0000003800387308 */ /* 0x000fe20000002400 */
[----:B------:R-:W-:Y:S01]  /*4d10*/  FMNMX.FTZ R57, R25, R44, !PT ;  /* 0x0000002c19397209 */ /* 0x000fe20007810000 */
[----:B------:R-:W-:Y:S01]  /*4d20*/  FMUL.FTZ R70, R72, UR21 ;  /* 0x0000001548467c20 */ /* 0x000fe20008410000 */
[----:B------:R-:W-:Y:S01]  /*4d30*/  ISETP.GT.AND P4, PT, R43, 0x21, PT ;  /* 0x000000212b00780c */ /* 0x000fe20003f84270 */
[----:B------:R-:W-:Y:S01]  /*4d40*/  HGMMA.64x64x16.F32 R88, R140, gdesc[UR4].tnspB, R88, gsb0 ;  /* 0x40e000048c587df0 */ /* 0x000fe20008000858 */
[----:B------:R-:W-:Y:S01]  /*4d50*/  FSEL R29, R29, -INF , P3 ;  /* 0xff8000001d1d7808 */ /* 0x000fe20001800000 */
[----:B------:R-:W-:Y:S01]  /*4d60*/  UIADD3 UR6, UR10, 0x180, URZ ;  /* 0x000001800a067890 */ /* 0x000fe2000fffe03f */
[----:B------:R-:W-:Y:S01]  /*4d70*/  FMNMX.FTZ R44, R26, R57, !PT ;  /* 0x000000391a2c7209 */ /* 0x000fe20007810000 */
[----:B------:R-:W5:Y:S01]  /*4d80*/  MUFU.TANH R55, R55 ;  /* 0x0000003700377308 */ /* 0x000f620000002400 */
[----:B------:R-:W-:Y:S01]  /*4d90*/  ISETP.GT.AND P3, PT, R43, 0x28, PT ;  /* 0x000000282b00780c */ /* 0x000fe20003f64270 */
[----:B------:R-:W-:Y:S01]  /*4da0*/  FMUL.FTZ R57, R74, UR21 ;  /* 0x000000154a397c20 */ /* 0x000fe20008410000 */
[----:B------:R-:W-:Y:S01]  /*4db0*/  FSEL R31, R31, -INF , P4 ;  /* 0xff8000001f1f7808 */ /* 0x000fe20002000000 */
[----:B------:R-:W-:Y:S01]  /*4dc0*/  UMOV UR7, 0x40000040 ;  /* 0x4000004000077882 */ /* 0x000fe20000000000 */
[----:B------:R-:W-:Y:S01]  /*4dd0*/  FMNMX.FTZ R44, R29, R44, !PT ;  /* 0x0000002c1d2c7209 */ /* 0x000fe20007810000 */
[----:B------:R-:W-:Y:S01]  /*4de0*/  FMUL.FTZ R72, R76, UR21 ;  /* 0x000000154c487c20 */ /* 0x000fe20008410000 */
[----:B------:R-:W-:Y:S01]  /*4df0*/  ISETP.GT.AND P4, PT, R43, 0x29, PT ;  /* 0x000000292b00780c */ /* 0x000fe20003f84270 */
[----:B------:R-:W5:Y:S01]  /*4e00*/  MUFU.TANH R57, R57 ;  /* 0x0000003900397308 */ /* 0x000f620000002400 */
[----:B------:R-:W-:Y:S01]  /*4e10*/  FSEL R33, R33, -INF , P3 ;  /* 0xff80000021217808 */ /* 0x000fe20001800000 */
[----:B------:R-:W-:Y:S01]  /*4e20*/  FMUL.FTZ R74, R80, UR21 ;  /* 0x00000015504a7c20 */ /* 0x000fe20008410000 */
[----:B------:R-:W-:-:S02]  /*4e30*/  FMNMX.FTZ R44, R31, R44, !PT ;  /* 0x0000002c1f2c7209 */ /* 0x000fc40007810000 */
[----:B------:R-:W-:Y:S02]  /*4e40*/  ISETP.GT.AND P3, PT, R43, 0x30, PT ;  /* 0x000000302b00780c */ /* 0x000fe40003f64270 */
[----:B------:R-:W-:Y:S01]  /*4e50*/  FSEL R34, R34, -INF , P4 ;  /* 0xff80000022227808 */ /* 0x000fe20002000000 */
[----:B------:R-:W5:Y:S01]  /*4e60*/  MUFU.TANH R58, R58 ;  /* 0x0000003a003a7308 */ /* 0x000f620000002400 */
[----:B------:R-:W-:Y:S02]  /*4e70*/  FMNMX.FTZ R59, R33, R44, !PT ;  /* 0x0000002c213b7209 */ /* 0x000fe40007810000 */
[----:B------:R-:W-:Y:S02]  /*4e80*/  ISETP.GT.AND P4, PT, R43, 0x31, PT ;  /* 0x000000312b00780c */ /* 0x000fe40003f84270 */
[----:B------:R-:W-:Y:S02]  /*4e90*/  FSEL R45, R45, -INF , P3 ;  /* 0xff8000002d2d7808 */ /* 0x000fe40001800000 */
[----:B------:R-:W-:Y:S01]  /*4ea0*/  FMNMX.FTZ R44, R34, R59, !PT ;  /* 0x0000003b222c7209 */ /* 0x000fe20007810000 */
[----:B------:R-:W5:Y:S01]  /*4eb0*/  MUFU.TANH R63, R63 ;  /* 0x0000003f003f7308 */ /* 0x000f620000002400 */
[----:B------:R-:W-:-:S02]  /*4ec0*/  ISETP.GT.AND P3, PT, R43, 0x38, PT ;  /* 0x000000382b00780c */ /* 0x000fc40003f64270 */
[----:B------:R-:W-:Y:S02]  /*4ed0*/  FSEL R46, R46, -INF , P4 ;  /* 0xff8000002e2e7808 */ /* 0x000fe40002000000 */
[----:B------:R-:W-:Y:S02]  /*4ee0*/  FMNMX.FTZ R59, R45, R44, !PT ;  /* 0x0000002c2d3b7209 */ /* 0x000fe40007810000 */
[----:B------:R-:W-:Y:S01]  /*4ef0*/  ISETP.GT.AND P4, PT, R43, 0x39, PT ;  /* 0x000000392b00780c */ /* 0x000fe20003f84270 */
[----:B------:R-:W5:Y:S01]  /*4f00*/  MUFU.TANH R62, R62 ;  /* 0x0000003e003e7308 */ /* 0x000f620000002400 */
[----:B------:R-:W-:Y:S02]  /*4f10*/  FSEL R47, R47, -INF , P3 ;  /* 0xff8000002f2f7808 */ /* 0x000fe40001800000 */
[----:B------:R-:W-:Y:S02]  /*4f20*/  FMNMX.FTZ R44, R46, R59, !PT ;  /* 0x0000003b2e2c7209 */ /* 0x000fe40007810000 */
[----:B------:R-:W-:-:S02]  /*4f30*/  ISETP.GT.AND P3, PT, R43, 0x40, PT ;  /* 0x000000402b00780c */ /* 0x000fc40003f64270 */
[----:B------:R-:W-:Y:S01]  /*4f40*/  FSEL R48, R48, -INF , P4 ;  /* 0xff80000030307808 */ /* 0x000fe20002000000 */
[----:B------:R-:W-:Y:S01]  /*4f50*/  MUFU.TANH R83, R83 ;  /* 0x0000005300537308 */ /* 0x000fe20000002400 */
[----:B------:R-:W-:Y:S02]  /*4f60*/  FMNMX.FTZ R59, R47, R44, !PT ;  /* 0x0000002c2f3b7209 */ /* 0x000fe40007810000 */
[C---:B------:R-:W-:Y:S02]  /*4f70*/  ISETP.GT.AND P4, PT, R43.reuse, 0x41, PT ;  /* 0x000000412b00780c */ /* 0x040fe40003f84270 */
[----:B--2---:R-:W-:Y:S02]  /*4f80*/  FSEL R50, R50, -INF , P3 ;  /* 0xff80000032327808 */ /* 0x004fe40001800000 */
[----:B------:R-:W-:Y:S01]  /*4f90*/  FMNMX.FTZ R59, R48, R59, !PT ;  /* 0x0000003b303b7209 */ /* 0x000fe20007810000 */
[----:B------:R-:W-:Y:S01]  /*4fa0*/  MUFU.TANH R86, R86 ;  /* 0x0000005600567308 */ /* 0x000fe20000002400 */
[----:B------:R-:W-:-:S02]  /*4fb0*/  ISETP.GT.AND P3, PT, R43, 0x48, PT ;  /* 0x000000482b00780c */ /* 0x000fc40003f64270 */
[----:B---3--:R-:W-:Y:S02]  /*4fc0*/  FSEL R49, R49, -INF , P4 ;  /* 0xff80000031317808 */ /* 0x008fe40002000000 */
[----:B------:R-:W-:Y:S01]  /*4fd0*/  FMNMX.FTZ R44, R50, R59, !PT ;  /* 0x0000003b322c7209 */ /* 0x000fe20007810000 */
[----:B------:R-:W-:Y:S01]  /*4fe0*/  FMUL.FTZ R59, R82, UR21 ;  /* 0x00000015523b7c20 */ /* 0x000fe20008410000 */
[----:B------:R-:W-:Y:S01]  /*4ff0*/  ISETP.GT.AND P4, PT, R43, 0x49, PT ;  /* 0x000000492b00780c */ /* 0x000fe20003f84270 */
[----:B------:R-:W-:Y:S01]  /*5000*/  MUFU.TANH R87, R87 ;  /* 0x0000005700577308 */ /* 0x000fe20000002400 */
[----:B------:R-:W-:Y:S01]  /*5010*/  FSEL R51, R51, -INF , P3 ;  /* 0xff80000033337808 */ /* 0x000fe20001800000 */
[----:B------:R-:W2:Y:S01]  /*5020*/  S2R R82, SR_TID.X ;  /* 0x0000000000527919 */ /* 0x000ea20000002100 */
[----:B------:R-:W-:Y:S02]  /*5030*/  FMNMX.FTZ R44, R49, R44, !PT ;  /* 0x0000002c312c7209 */ /* 0x000fe40007810000 */
[----:B------:R-:W-:-:S02]  /*5040*/  ISETP.GT.AND P3, PT, R43, 0x50, PT ;  /* 0x000000502b00780c */ /* 0x000fc40003f64270 */
[----:B-1----:R-:W-:Y:S01]  /*5050*/  FSEL R52, R52, -INF , P4 ;  /* 0xff80000034347808 */ /* 0x002fe20002000000 */
[----:B------:R-:W1:Y:S01]  /*5060*/  MUFU.TANH R59, R59 ;  /* 0x0000003b003b7308 */ /* 0x000e620000002400 */
[----:B------:R-:W-:Y:S02]  /*5070*/  FMNMX.FTZ R67, R51, R44, !PT ;  /* 0x0000002c33437209 */ /* 0x000fe40007810000 */
[----:B------:R-:W-:Y:S02]  /*5080*/  ISETP.GT.AND P4, PT, R43, 0x51, PT ;  /* 0x000000512b00780c */ /* 0x000fe40003f84270 */
[----:B0-----:R-:W-:Y:S02]  /*5090*/  FSEL R53, R53, -INF , P3 ;  /* 0xff80000035357808 */ /* 0x001fe40001800000 */
[----:B------:R-:W-:Y:S01]  /*50a0*/  FMNMX.FTZ R44, R52, R67, !PT ;  /* 0x00000043342c7209 */ /* 0x000fe20007810000 */
[----:B------:R-:W0:Y:S01]  /*50b0*/  MUFU.TANH R5, R5 ;  /* 0x0000000500057308 */ /* 0x000e220000002400 */
[----:B------:R-:W-:Y:S01]  /*50c0*/  ISETP.GT.AND P3, PT, R43, 0x58, PT ;  /* 0x000000582b00780c */ /* 0x000fe20003f64270 */
[----:B------:R-:W-:-:S02]  /*50d0*/  WARPGROUP.DEPBAR.LE gsb0, 0x0 ;  /* 0x00008000000079c5 */ /* 0x000fc40000010000 */
[----:B----4-:R-:W-:Y:S01]  /*50e0*/  FSEL R54, R54, -INF , P4 ;  /* 0xff80000036367808 */ /* 0x010fe20002000000 */
[----:B------:R-:W-:Y:S01]  /*50f0*/  WARPGROUP.ARRIVE ;  /* 0x00000000000079c5 */ /* 0x000fe20000000000 */
[----:B------:R-:W-:Y:S02]  /*5100*/  FMNMX.FTZ R67, R53, R44, !PT ;  /* 0x0000002c35437209 */ /* 0x000fe40007810000 */
[----:B------:R-:W-:Y:S01]  /*5110*/  ISETP.GT.AND P4, PT, R43, 0x59, PT ;  /* 0x000000592b00780c */ /* 0x000fe20003f84270 */
[----:B------:R-:W3:Y:S01]  /*5120*/  MUFU.TANH R6, R6 ;  /* 0x0000000600067308 */ /* 0x000ee20000002400 */
[----:B-----5:R-:W-:Y:S01]  /*5130*/  FSEL R55, R55, -INF , P3 ;  /* 0xff80000037377808 */ /* 0x020fe20001800000 */
[----:B------:R-:W-:Y:S01]  /*5140*/  HGMMA.64x64x16.F32 R88, R136, gdesc[UR4].tnspB, R88, gsb0 ;  /* 0x40e0000488587df0 */ /* 0x000fe20008000858 */
[----:B------:R-:W-:Y:S01]  /*5150*/  FMNMX.FTZ R44, R54, R67, !PT ;  /* 0x00000043362c7209 */ /* 0x000fe20007810000 */
[----:B------:R-:W-:Y:S01]  /*5160*/  UIADD3 UR6, UR10, 0x200, URZ ;  /* 0x000002000a067890 */ /* 0x000fe2000fffe03f */
[----:B------:R-:W-:Y:S01]  /*5170*/  ISETP.GT.AND P3, PT, R43, 0x60, PT ;  /* 0x000000602b00780c */ /* 0x000fe20003f64270 */
[----:B------:R-:W-:Y:S01]  /*5180*/  UMOV UR7, 0x40000040 ;  /* 0x4000004000077882 */ /* 0x000fe20000000000 */
[----:B------:R-:W-:Y:S01]  /*5190*/  FSEL R56, R56, -INF , P4 ;  /* 0xff80000038387808 */ /* 0x000fe20002000000 */
[----:B------:R-:W4:Y:S01]  /*51a0*/  MUFU.TANH R9, R9 ;  /* 0x0000000900097308 */ /* 0x000f220000002400 */
[----:B------:R-:W-:-:S02]  /*51b0*/  FMNMX.FTZ R67, R55, R44, !PT ;  /* 0x0000002c37437209 */ /* 0x000fc40007810000 */
[----:B------:R-:W-:Y:S02]  /*51c0*/  ISETP.GT.AND P4, PT, R43, 0x61, PT ;  /* 0x000000612b00780c */ /* 0x000fe40003f84270 */
[----:B------:R-:W-:Y:S02]  /*51d0*/  FSEL R57, R57, -INF , P3 ;  /* 0xff80000039397808 */ /* 0x000fe40001800000 */
[----:B------:R-:W-:Y:S01]  /*51e0*/  FMNMX.FTZ R44, R56, R67, !PT ;  /* 0x00000043382c7209 */ /* 0x000fe20007810000 */
[----:B------:R-:W5:Y:S01]  /*51f0*/  MUFU.TANH R10, R10 ;  /* 0x0000000a000a7308 */ /* 0x000f620000002400 */
[----:B------:R-:W-:Y:S02]  /*5200*/  ISETP.GT.AND P3, PT, R43, 0x68, PT ;  /* 0x000000682b00780c */ /* 0x000fe40003f64270 */
[----:B------:R-:W-:Y:S02]  /*5210*/  FSEL R58, R58, -INF , P4 ;  /* 0xff8000003a3a7808 */ /* 0x000fe40002000000 */
[----:B------:R-:W-:-:S02]  /*5220*/  FMNMX.FTZ R67, R57, R44, !PT ;  /* 0x0000002c39437209 */ /* 0x000fc40007810000 */
[----:B------:R-:W-:Y:S01]  /*5230*/  ISETP.GT.AND P4, PT, R43, 0x69, PT ;  /* 0x000000692b00780c */ /* 0x000fe20003f84270 */
[----:B------:R-:W2:Y:S01]  /*5240*/  MUFU.TANH R13, R13 ;  /* 0x0000000d000d7308 */ /* 0x000ea20000002400 */
[----:B------:R-:W-:Y:S02]  /*5250*/  FSEL R63, R63, -INF , P3 ;  /* 0xff8000003f3f7808 */ /* 0x000fe40001800000 */
[----:B------:R-:W-:Y:S02]  /*5260*/  FMNMX.FTZ R44, R58, R67, !PT ;  /* 0x000000433a2c7209 */ /* 0x000fe40007810000 */
[----:B------:R-:W-:Y:S02]  /*5270*/  ISETP.GT.AND P3, PT, R43, 0x70, PT ;  /* 0x000000702b00780c */ /* 0x000fe40003f64270 */
[----:B------:R-:W-:Y:S01]  /*5280*/  FSEL R62, R62, -INF , P4 ;  /* 0xff8000003e3e7808 */ /* 0x000fe20002000000 */
[----:B------:R-:W2:Y:S01]  /*5290*/  MUFU.TANH R14, R14 ;  /* 0x0000000e000e7308 */ /* 0x000ea20000002400 */
[----:B------:R-:W-:-:S02]  /*52a0*/  FMNMX.FTZ R67, R63, R44, !PT ;  /* 0x0000002c3f437209 */ /* 0x000fc40007810000 */
[----:B------:R-:W-:Y:S02]  /*52b0*/  ISETP.GT.AND P4, PT, R43, 0x71, PT ;  /* 0x000000712b00780c */ /* 0x000fe40003f84270 */
[----:B-1----:R-:W-:Y:S02]  /*52c0*/  FSEL R59, R59, -INF , P3 ;  /* 0xff8000003b3b7808 */ /* 0x002fe40001800000 */
[----:B------:R-:W-:Y:S01]  /*52d0*/  FMNMX.FTZ R44, R62, R67, !PT ;  /* 0x000000433e2c7209 */ /* 0x000fe20007810000 */
[----:B------:R-:W-:Y:S01]  /*52e0*/  FMUL.FTZ R67, R61, UR21 ;  /* 0x000000153d437c20 */ /* 0x000fe20008410000 */
[----:B------:R-:W-:Y:S01]  /*52f0*/  ISETP.GT.AND P3, PT, R43, 0x78, PT ;  /* 0x000000782b00780c */ /* 0x000fe20003f64270 */
[----:B------:R-:W1:Y:S01]  /*5300*/  MUFU.TANH R21, R21 ;  /* 0x0000001500157308 */ /* 0x000e620000002400 */
[----:B------:R-:W-:Y:S02]  /*5310*/  FSEL R60, R83, -INF , P4 ;  /* 0xff800000533c7808 */ /* 0x000fe40002000000 */
[----:B------:R-:W-:-:S02]  /*5320*/  FMNMX.FTZ R71, R59, R44, !PT ;  /* 0x0000002c3b477209 */ /* 0x000fc40007810000 */
[----:B------:R-:W-:Y:S02]  /*5330*/  ISETP.GT.AND P4, PT, R43, 0x79, PT ;  /* 0x000000792b00780c */ /* 0x000fe40003f84270 */
[----:B------:R-:W-:Y:S01]  /*5340*/  FSEL R43, R86, -INF , P3 ;  /* 0xff800000562b7808 */ /* 0x000fe20001800000 */
[----:B------:R-:W1:Y:S01]  /*5350*/  MUFU.TANH R24, R24 ;  /* 0x0000001800187308 */ /* 0x000e620000002400 */
[----:B------:R-:W-:Y:S02]  /*5360*/  FMNMX.FTZ R44, R60, R71, !PT ;  /* 0x000000473c2c7209 */ /* 0x000fe40007810000 */
[----:B------:R-:W-:Y:S02]  /*5370*/  FSEL R61, R87, -INF , P4 ;  /* 0xff800000573d7808 */ /* 0x000fe40002000000 */
[----:B------:R-:W-:Y:S02]  /*5380*/  FMNMX.FTZ R44, R43, R44, !PT ;  /* 0x0000002c2b2c7209 */ /* 0x000fe40007810000 */
[----:B------:R-:W-:Y:S01]  /*5390*/  ISETP.GT.AND P4, PT, R42, RZ, PT ;  /* 0x000000ff2a00720c */ /* 0x000fe20003f84270 */
[----:B------:R-:W1:Y:S01]  /*53a0*/  MUFU.TANH R27, R27 ;  /* 0x0000001b001b7308 */ /* 0x000e620000002400 */
[----:B------:R-:W-:-:S02]  /*53b0*/  FMNMX.FTZ R44, R61, R44, !PT ;  /* 0x0000002c3d2c7209 */ /* 0x000fc40007810000 */
[----:B------:R-:W-:-:S03]  /*53c0*/  ISETP.GT.AND P5, PT, R42, 0x1, PT ;  /* 0x000000012a00780c */ /* 0x000fc60003fa4270 */
[----:B------:R-:W0:Y:S02]  /*53d0*/  SHFL.BFLY PT, R71, R44, 0x2, 0x1f ;  /* 0x0c401f002c477f89 */ /* 0x000e2400000e0000 */
[----:B------:R-:W1:Y:S08]  /*53e0*/  MUFU.TANH R28, R28 ;  /* 0x0000001c001c7308 */ /* 0x000e700000002400 */
[----:B------:R-:W1:Y:S01]  /*53f0*/  MUFU.TANH R30, R30 ;  /* 0x0000001e001e7308 */ /* 0x000e620000002400 */
[----:B------:R-:W-:-:S07]  /*5400*/  WARPGROUP.DEPBAR.LE gsb0, 0x0 ;  /* 0x00008000000079c5 */ /* 0x000fce0000010000 */
[----:B------:R-:W1:Y:S01]  /*5410*/  MUFU.TANH R32, R32 ;  /* 0x0000002000207308 */ /* 0x000e620000002400 */
[----:B------:R-:W-:Y:S01]  /*5420*/  WARPGROUP.ARRIVE ;  /* 0x00000000000079c5 */ /* 0x000fe20000000000 */
[----:B0-----:R-:W-:-:S05]  /*5430*/  FMNMX.FTZ R78, R44, R71, !PT ;  /* 0x000000472c4e7209 */ /* 0x001fca0007810000 */
[----:B------:R-:W-:Y:S01]  /*5440*/  HGMMA.64x64x16.F32 R88, R132, gdesc[UR4].tnspB, R88, gsb0 ;  /* 0x40e0000484587df0 */ /* 0x000fe20008000858 */
[----:B------:R-:W0:Y:S01]  /*5450*/  MUFU.TANH R35, R35 ;  /* 0x0000002300237308 */ /* 0x000e220000002400 */
[----:B------:R-:W-:Y:S01]  /*5460*/  FMUL.FTZ R71, R73, UR21 ;  /* 0x0000001549477c20 */ /* 0x000fe20008410000 */
[----:B------:R-:W-:Y:S01]  /*5470*/  FMUL.FTZ R73, R77, UR21 ;  /* 0x000000154d497c20 */ /* 0x000fe20008410000 */
[----:B------:R-:W3:Y:S01]  /*5480*/  SHFL.BFLY PT, R83, R78, 0x1, 0x1f ;  /* 0x0c201f004e537f89 */ /* 0x000ee200000e0000 */
[----:B------:R-:W-:Y:S01]  /*5490*/  FMUL.FTZ R77, R84, UR21 ;  /* 0x00000015544d7c20 */ /* 0x000fe20008410000 */
[----:B------:R-:W-:Y:S01]  /*54a0*/  UIADD3 UR6, UR10, 0x280, URZ ;  /* 0x000002800a067890 */ /* 0x000fe2000fffe03f */
[----:B------:R-:W-:Y:S02]  /*54b0*/  UMOV UR7, 0x40000040 ;  /* 0x4000004000077882 */ /* 0x000fe40000000000 */
[----:B------:R-:W0:Y:S08]  /*54c0*/  MUFU.TANH R36, R36 ;  /* 0x0000002400247308 */ /* 0x000e300000002400 */
[----:B------:R-:W0:Y:S08]  /*54d0*/  MUFU.TANH R37, R37 ;  /* 0x0000002500257308 */ /* 0x000e300000002400 */
[----:B------:R-:W0:Y:S01]  /*54e0*/  MUFU.TANH R38, R38 ;  /* 0x0000002600267308 */ /* 0x000e220000002400 */
[----:B---3--:R-:W-:-:S04]  /*54f0*/  FMNMX.FTZ R44, R78, R83, !PT ;  /* 0x000000534e2c7209 */ /* 0x008fc80007810000 */
[C---:B------:R-:W-:Y:S01]  /*5500*/  FSETP.NEU.FTZ.AND P3, PT, R44.reuse, -INF , PT ;  /* 0xff8000002c00780b */ /* 0x040fe20003f7d000 */
[----:B------:R-:W-:Y:S02]  /*5510*/  FMUL.FTZ R76, R44, UR22 ;  /* 0x000000162c4c7c20 */ /* 0x000fe40008410000 */
[----:B------:R-:W3:Y:S03]  /*5520*/  MUFU.TANH R40, R40 ;  /* 0x0000002800287308 */ /* 0x000ee60000002400 */
[----:B------:R-:W-:-:S05]  /*5530*/  FSEL R76, R76, RZ, P3 ;  /* 0x000000ff4c4c7208 */ /* 0x000fca0001800000 */
[----:B------:R-:W3:Y:S01]  /*5540*/  MUFU.TANH R41, R41 ;  /* 0x0000002900297308 */ /* 0x000ee20000002400 */
        /* <DEDUP_REMOVED lines=17> */
[----:B-----5:R-:W-:Y:S01]  /*5660*/  FSEL R10, R10, -INF , P5 ;  /* 0xff8000000a0a7808 */ /* 0x020fe20002800000 */
[--C-:B------:R-:W-:Y:S01]  /*5670*/  FFMA.FTZ R145, R15, UR22, -R76.reuse ;  /* 0x000000160f917c23 */ /* 0x100fe2000801084c */
[----:B------:R-:W-:Y:S01]  /*5680*/  FMNMX.FTZ R7, R9, R78, !PT ;  /* 0x0000004e09077209 */ /* 0x000fe20007810000 */
[--C-:B------:R-:W-:Y:S01]  /*5690*/  FFMA.FTZ R20, R20, UR22, -R76.reuse ;  /* 0x0000001614147c23 */ /* 0x100fe2000801084c */
[----:B------:R-:W-:Y:S01]  /*56a0*/  ISETP.GT.AND P5, PT, R42, 0x11, PT ;  /* 0x000000112a00780c */ /* 0x000fe20003fa4270 */
[--C-:B------:R-:W-:Y:S01]  /*56b0*/  FFMA.FTZ R139, R47, UR22, -R76.reuse ;  /* 0x000000162f8b7c23 */ /* 0x100fe2000801084c */
[----:B--2---:R-:W-:Y:S01]  /*56c0*/  FSEL R13, R13, -INF , P4 ;  /* 0xff8000000d0d7808 */ /* 0x004fe20002000000 */
[----:B------:R-:W2:Y:S01]  /*56d0*/  MUFU.TANH R64, R64 ;  /* 0x0000004000407308 */ /* 0x000ea20000002400 */
[----:B------:R-:W-:Y:S01]  /*56e0*/  FMNMX.FTZ R78, R10, R7, !PT ;  /* 0x000000070a4e7209 */ /* 0x000fe20007810000 */
        /* <DEDUP_REMOVED lines=8> */
[----:B------:R-:W-:Y:S01]  /*5770*/  FFMA.FTZ R34, R34, UR22, -R76 ;  /* 0x0000001622227c23 */ /* 0x000fe2000801084c */
[----:B-1----:R-:W-:Y:S01]  /*5780*/  FSEL R21, R21, -INF , P4 ;  /* 0xff80000015157808 */ /* 0x002fe20002000000 */
[----:B------:R-:W-:-:S02]  /*5790*/  WARPGROUP.DEPBAR.LE gsb0, 0x0 ;  /* 0x00008000000079c5 */ /* 0x000fc40000010000 */
[----:B------:R-:W-:Y:S01]  /*57a0*/  FMNMX.FTZ R78, R14, R7, !PT ;  /* 0x000000070e4e7209 */ /* 0x000fe20007810000 */
[----:B------:R-:W-:Y:S01]  /*57b0*/  WARPGROUP.ARRIVE ;  /* 0x00000000000079c5 */ /* 0x000fe20000000000 */
[----:B------:R-:W-:Y:S01]  /*57c0*/  ISETP.GT.AND P4, PT, R42, 0x20, PT ;  /* 0x000000202a00780c */ /* 0x000fe20003f84270 */
[----:B------:R-:W1:Y:S01]  /*57d0*/  MUFU.TANH R68, R68 ;  /* 0x0000004400447308 */ /* 0x000e620000002400 */
[----:B------:R-:W-:Y:S01]  /*57e0*/  FSEL R24, R24, -INF , P5 ;  /* 0xff80000018187808 */ /* 0x000fe20002800000 */
[--C-:B------:R-:W-:Y:S01]  /*57f0*/  FFMA.FTZ R133, R50, UR22, -R76.reuse ;  /* 0x0000001632857c23 */ /* 0x100fe2000801084c */
[----:B------:R-:W-:Y:S01]  /*5800*/  FMNMX.FTZ R7, R21, R78, !PT ;  /* 0x0000004e15077209 */ /* 0x000fe20007810000 */
[----:B------:R-:W-:Y:S01]  /*5810*/  HGMMA.64x64x16.F32 R88, R128, gdesc[UR4].tnspB, R88, gsb0 ;  /* 0x40e0000480587df0 */ /* 0x000fe20008000858 */
[----:B------:R-:W-:Y:S01]  /*5820*/  ISETP.GT.AND P5, PT, R42, 0x21, PT ;  /* 0x000000212a00780c */ /* 0x000fe20003fa4270 */
[--C-:B------:R-:W-:Y:S01]  /*5830*/  FFMA.FTZ R50, R52, UR22, -R76.reuse ;  /* 0x0000001634327c23 */ /* 0x100fe2000801084c */
[----:B------:R-:W-:Y:S01]  /*5840*/  FSEL R27, R27, -INF , P4 ;  /* 0xff8000001b1b7808 */ /* 0x000fe20002000000 */
[----:B------:R-:W1:Y:S01]  /*5850*/  MUFU.TANH R69, R69 ;  /* 0x0000004500457308 */ /* 0x000e620000002400 */
[----:B------:R-:W-:Y:S01]  /*5860*/  FMNMX.FTZ R78, R24, R7, !PT ;  /* 0x00000007184e7209 */ /* 0x000fe20007810000 */
[--C-:B------:R-:W-:Y:S01]  /*5870*/  FFMA.FTZ R52, R54, UR22, -R76.reuse ;  /* 0x0000001636347c23 */ /* 0x100fe2000801084c */
[----:B------:R-:W-:Y:S01]  /*5880*/  ISETP.GT.AND P4, PT, R42, 0x28, PT ;  /* 0x000000282a00780c */ /* 0x000fe20003f84270 */
[--C-:B------:R-:W-:Y:S01]  /*5890*/  FFMA.FTZ R54, R56, UR22, -R76.reuse ;  /* 0x0000001638367c23 */ /* 0x100fe2000801084c */
[----:B------:R-:W-:Y:S01]  /*58a0*/  FSEL R28, R28, -INF , P5 ;  /* 0xff8000001c1c7808 */ /* 0x000fe20002800000 */
[--C-:B------:R-:W-:Y:S01]  /*58b0*/  FFMA.FTZ R56, R58, UR22, -R76.reuse ;  /* 0x000000163a387c23 */ /* 0x100fe2000801084c */
[----:B------:R-:W-:Y:S01]  /*58c0*/  FMNMX.FTZ R7, R27, R78, !PT ;  /* 0x0000004e1b077209 */ /* 0x000fe20007810000 */
[----:B------:R-:W1:Y:S01]  /*58d0*/  MUFU.TANH R70, R70 ;  /* 0x0000004600467308 */ /* 0x000e620000002400 */
[----:B------:R-:W-:Y:S01]  /*58e0*/  ISETP.GT.AND P5, PT, R42, 0x29, PT ;  /* 0x000000292a00780c */ /* 0x000fe20003fa4270 */
[--C-:B------:R-:W-:Y:S01]  /*58f0*/  FFMA.FTZ R58, R62, UR22, -R76.reuse ;  /* 0x000000163e3a7c23 */ /* 0x100fe2000801084c */
[----:B------:R-:W-:Y:S01]  /*5900*/  FSEL R30, R30, -INF , P4 ;  /* 0xff8000001e1e7808 */ /* 0x000fe20002000000 */
[----:B------:R-:W-:Y:S01]  /*5910*/  UIADD3 UR6, UR10, 0x300, URZ ;  /* 0x000003000a067890 */ /* 0x000fe2000fffe03f */
[----:B------:R-:W-:Y:S01]  /*5920*/  FMNMX.FTZ R11, R28, R7, !PT ;  /* 0x000000071c0b7209 */ /* 0x000fe20007810000 */
[----:B------:R-:W-:Y:S01]  /*5930*/  UMOV UR7, 0x40000040 ;  /* 0x4000004000077882 */ /* 0x000fe20000000000 */
[----:B------:R-:W-:Y:S01]  /*5940*/  FSEL R7, R32, -INF , P5 ;  /* 0xff80000020077808 */ /* 0x000fe20002800000 */
[----:B------:R-:W1:Y:S01]  /*5950*/  MUFU.TANH R71, R71 ;  /* 0x0000004700477308 */ /* 0x000e620000002400 */
[----:B------:R-:W-:Y:S01]  /*5960*/  ISETP.GT.AND P4, PT, R42, 0x30, PT ;  /* 0x000000302a00780c */ /* 0x000fe20003f84270 */
        /* <DEDUP_REMOVED lines=16> */
[----:B------:R-:W-:Y:S01]  /*5a70*/  FFMA.FTZ R61, R61, UR22, -R76 ;  /* 0x000000163d3d7c23 */ /* 0x000fe2000801084c */
[----:B------:R-:W-:-:S02]  /*5a80*/  FSEL R37, R37, -INF , P4 ;  /* 0xff80000025257808 */ /* 0x000fc40002000000 */
[----:B------:R-:W-:Y:S02]  /*5a90*/  FMNMX.FTZ R32, R36, R11, !PT ;  /* 0x0000000b24207209 */ /* 0x000fe40007810000 */
[----:B------:R-:W-:Y:S01]  /*5aa0*/  ISETP.GT.AND P4, PT, R42, 0x40, PT ;  /* 0x000000402a00780c */ /* 0x000fe20003f84270 */
[----:B------:R-:W0:Y:S01]  /*5ab0*/  MUFU.TANH R74, R74 ;  /* 0x0000004a004a7308 */ /* 0x000e220000002400 */
[----:B------:R-:W-:Y:S02]  /*5ac0*/  FSEL R38, R38, -INF , P5 ;  /* 0xff80000026267808 */ /* 0x000fe40002800000 */
[----:B------:R-:W-:Y:S01]  /*5ad0*/  FMNMX.FTZ R11, R37, R32, !PT ;  /* 0x00000020250b7209 */ /* 0x000fe20007810000 */
[--C-:B------:R-:W-:Y:S01]  /*5ae0*/  FFMA.FTZ R32, R31, UR22, -R76.reuse ;  /* 0x000000161f207c23 */ /* 0x100fe2000801084c */
[----:B------:R-:W-:Y:S01]  /*5af0*/  ISETP.GT.AND P5, PT, R42, 0x41, PT ;  /* 0x000000412a00780c */ /* 0x000fe20003fa4270 */
[----:B------:R-:W-:Y:S01]  /*5b00*/  FFMA.FTZ R31, R59, UR22, -R76 ;  /* 0x000000163b1f7c23 */ /* 0x000fe2000801084c */
[----:B---3--:R-:W-:Y:S01]  /*5b10*/  FSEL R40, R40, -INF , P4 ;  /* 0xff80000028287808 */ /* 0x008fe20002000000 */
[----:B------:R-:W3:Y:S01]  /*5b20*/  MUFU.TANH R75, R75 ;  /* 0x0000004b004b7308 */ /* 0x000ee20000002400 */
[----:B------:R-:W-:-:S02]  /*5b30*/  FMNMX.FTZ R11, R38, R11, !PT ;  /* 0x0000000b260b7209 */ /* 0x000fc40007810000 */
[----:B------:R-:W-:Y:S02]  /*5b40*/  ISETP.GT.AND P4, PT, R42, 0x48, PT ;  /* 0x000000482a00780c */ /* 0x000fe40003f84270 */
[----:B------:R-:W-:Y:S02]  /*5b50*/  FSEL R41, R41, -INF , P5 ;  /* 0xff80000029297808 */ /* 0x000fe40002800000 */
[----:B------:R-:W-:Y:S01]  /*5b60*/  FMNMX.FTZ R78, R40, R11, !PT ;  /* 0x0000000b284e7209 */ /* 0x000fe20007810000 */
[----:B------:R-:W3:Y:S01]  /*5b70*/  MUFU.TANH R77, R77 ;  /* 0x0000004d004d7308 */ /* 0x000ee20000002400 */
[----:B------:R-:W-:Y:S02]  /*5b80*/  ISETP.GT.AND P5, PT, R42, 0x49, PT ;  /* 0x000000492a00780c */ /* 0x000fe40003fa4270 */
[----:B------:R-:W-:Y:S02]  /*5b90*/  FSEL R66, R66, -INF , P4 ;  /* 0xff80000042427808 */ /* 0x000fe40002000000 */
[----:B------:R-:W-:-:S02]  /*5ba0*/  FMNMX.FTZ R11, R41, R78, !PT ;  /* 0x0000004e290b7209 */ /* 0x000fc40007810000 */
[----:B------:R-:W-:Y:S01]  /*5bb0*/  ISETP.GT.AND P4, PT, R42, 0x50, PT ;  /* 0x000000502a00780c */ /* 0x000fe20003f84270 */
[----:B------:R-:W3:Y:S01]  /*5bc0*/  MUFU.TANH R39, R85 ;  /* 0x0000005500277308 */ /* 0x000ee20000002400 */
[----:B----4-:R-:W-:Y:S02]  /*5bd0*/  FSEL R67, R67, -INF , P5 ;  /* 0xff80000043437808 */ /* 0x010fe40002800000 */
[----:B------:R-:W-:Y:S02]  /*5be0*/  FMNMX.FTZ R78, R66, R11, !PT ;  /* 0x0000000b424e7209 */ /* 0x000fe40007810000 */
[----:B------:R-:W-:Y:S02]  /*5bf0*/  ISETP.GT.AND P5, PT, R42, 0x51, PT ;  /* 0x000000512a00780c */ /* 0x000fe40003fa4270 */
[----:B--2---:R-:W-:Y:S01]  /*5c00*/  FSEL R64, R64, -INF , P4 ;  /* 0xff80000040407808 */ /* 0x004fe20002000000 */
[----:B------:R-:W-:Y:S01]  /*5c10*/  MUFU.EX2 R149, R149 ;  /* 0x0000009500957308 */ /* 0x000fe20000000800 */
[----:B------:R-:W-:Y:S01]  /*5c20*/  FMNMX.FTZ R11, R67, R78, !PT ;  /* 0x0000004e430b7209 */ /* 0x000fe20007810000 */
[----:B------:R-:W-:-:S02]  /*5c30*/  WARPGROUP.DEPBAR.LE gsb0, 0x0 ;  /* 0x00008000000079c5 */ /* 0x000fc40000010000 */
[----:B------:R-:W-:Y:S01]  /*5c40*/  ISETP.GT.AND P4, PT, R42, 0x58, PT ;  /* 0x000000582a00780c */ /* 0x000fe20003f84270 */
[----:B------:R-:W-:Y:S01]  /*5c50*/  WARPGROUP.ARRIVE ;  /* 0x00000000000079c5 */ /* 0x000fe20000000000 */
[----:B-----5:R-:W-:Y:S02]  /*5c60*/  FSEL R65, R65, -INF , P5 ;  /* 0xff80000041417808 */ /* 0x020fe40002800000 */
[----:B------:R-:W-:Y:S01]  /*5c70*/  FMNMX.FTZ R78, R64, R11, !PT ;  /* 0x0000000b404e7209 */ /* 0x000fe20007810000 */
[----:B------:R-:W-:Y:S01]  /*5c80*/  MUFU.EX2 R6, R79 ;  /* 0x0000004f00067308 */ /* 0x000fe20000000800 */
[----:B------:R-:W-:Y:S01]  /*5c90*/  ISETP.GT.AND P5, PT, R42, 0x59, PT ;  /* 0x000000592a00780c */ /* 0x000fe20003fa4270 */
[----:B------:R-:W-:Y:S01]  /*5ca0*/  HGMMA.64x64x16.F32 R88, R124, gdesc[UR4].tnspB, R88, gsb0 ;  /* 0x40e000047c587df0 */ /* 0x000fe20008000858 */
[----:B-1----:R-:W-:Y:S01]  /*5cb0*/  FSEL R68, R68, -INF , P4 ;  /* 0xff80000044447808 */ /* 0x002fe20002000000 */
[----:B------:R-:W-:Y:S01]  /*5cc0*/  UIADD3 UR6, UR10, 0x380, URZ ;  /* 0x000003800a067890 */ /* 0x000fe2000fffe03f */
[----:B------:R-:W-:Y:S01]  /*5cd0*/  FMNMX.FTZ R11, R65, R78, !PT ;  /* 0x0000004e410b7209 */ /* 0x000fe20007810000 */
[----:B------:R-:W-:Y:S01]  /*5ce0*/  UMOV UR7, 0x40000040 ;  /* 0x4000004000077882 */ /* 0x000fe20000000000 */
        /* <DEDUP_REMOVED lines=13> */
[----:B0-----:R-:W-:Y:S02]  /*5dc0*/  FSEL R72, R72, -INF , P4 ;  /* 0xff80000048487808 */ /* 0x001fe40002000000 */
        /* <DEDUP_REMOVED lines=13> */
[----:B------:R-:W-:Y:S01]  /*5ea0*/  ISETP.GT.AND P5, PT, R42, 0x79, PT ;  /* 0x000000792a00780c */ /* 0x000fe20003fa4270 */
[--C-:B------:R-:W-:Y:S01]  /*5eb0*/  FFMA.FTZ R42, R49, UR22, -R76.reuse ;  /* 0x00000016312a7c23 */ /* 0x100fe2000801084c */
[----:B------:R-:W-:Y:S01]  /*5ec0*/  FSEL R77, R77, -INF , P4 ;  /* 0xff8000004d4d7808 */ /* 0x000fe20002000000 */
[----:B------:R-:W-:Y:S01]  /*5ed0*/  FFMA.FTZ R11, R53, UR22, -R76 ;  /* 0x00000016350b7c23 */ /* 0x000fe2000801084c */
[----:B------:R-:W-:Y:S02]  /*5ee0*/  FMNMX.FTZ R78, R75, R78, !PT ;  /* 0x0000004e4b4e7209 */ /* 0x000fe40007810000 */
[----:B------:R-:W-:Y:S01]  /*5ef0*/  FSEL R39, R39, -INF , P5 ;  /* 0xff80000027277808 */ /* 0x000fe20002800000 */
[----:B------:R-:W-:Y:S01]  /*5f00*/  MUFU.EX2 R141, R141 ;  /* 0x0000008d008d7308 */ /* 0x000fe20000000800 */
[----:B------:R-:W-:-:S04]  /*5f10*/  FMNMX.FTZ R78, R77, R78, !PT ;  /* 0x0000004e4d4e7209 */ /* 0x000fc80007810000 */
        /* <DEDUP_REMOVED lines=10> */
[----:B------:R-:W-:-:S04]  /*5fc0*/  FFMA.FTZ R25, R57, UR22, -R76 ;  /* 0x0000001639197c23 */ /* 0x000fc8000801084c */
[----:B------:R-:W0:Y:S01]  /*5fd0*/  SHFL.BFLY PT, R78, R49, 0x1, 0x1f ;  /* 0x0c201f00314e7f89 */ /* 0x000e2200000e0000 */
        /* <DEDUP_REMOVED lines=14> */
[----:B------:R-:W-:Y:S01]  /*60c0*/  FFMA.FTZ R43, R10, UR22, -R62 ;  /* 0x000000160a2b7c23 */ /* 0x000fe2000801083e */
        /* <DEDUP_REMOVED lines=29> */
[----:B------:R-:W-:-:S02]  /*62a0*/  IMAD.U32 R10, RZ, RZ, UR39 ;  /* 0x00000027ff0a7e24 */ /* 0x000fc4000f8e00ff */
[--C-:B------:R-:W-:Y:S01]  /*62b0*/  FFMA.FTZ R73, R73, UR22, -R62.reuse ;  /* 0x0000001649497c23 */ /* 0x100fe2000801083e */
[----:B------:R-:W-:Y:S01]  /*62c0*/  FFMA.FTZ R74, R74, UR22, -R62 ;  /* 0x000000164a4a7c23 */ /* 0x000fe2000801083e */
[----:B------:R-:W-:Y:S01]  /*62d0*/  FADD.FTZ R0, R6, R47 ;  /* 0x0000002f06007221 */ /* 0x000fe20000010000 */
[----:B------:R-:W-:Y:S01]  /*62e0*/  VIADD R8, R23, 0x9 ;  /* 0x0000000917087836 */ /* 0x000fe20000000000 */
[----:B------:R-:W-:Y:S01]  /*62f0*/  @!P1 LEA R10, R10, UR45, 0x3 ;  /* 0x0000002d0a0a9c11 */ /* 0x000fe2000f8e18ff */
[----:B------:R-:W0:Y:S01]  /*6300*/  MUFU.EX2 R150, R150 ;  /* 0x0000009600967308 */ /* 0x000e220000000800 */
[----:B-1----:R-:W-:Y:S01]  /*6310*/  FFMA.FTZ R2, R3, R2, R148 ;  /* 0x0000000203027223 */ /* 0x002fe20000010094 */
[----:B------:R-:W-:Y:S01]  /*6320*/  ISETP.GE.U32.AND P3, PT, R82, 0x180, PT ;  /* 0x000001805200780c */ /* 0x000fe20003f66070 */
[--C-:B------:R-:W-:Y:S01]  /*6330*/  FFMA.FTZ R75, R75, UR22, -R62.reuse ;  /* 0x000000164b4b7c23 */ /* 0x100fe2000801083e */
[----:B------:R-:W-:Y:S02]  /*6340*/  @!P1 VIADD R10, R10, 0x16840 ;  /* 0x000168400a0a9836 */ /* 0x000fe40000000000 */
[----:B------:R-:W-:Y:S01]  /*6350*/  FFMA.FTZ R77, R77, UR22, -R62 ;  /* 0x000000164d4d7c23 */ /* 0x000fe2000801083e */
[----:B------:R-:W-:Y:S01]  /*6360*/  SEL R8, R8, 0x9, !P3 ;  /* 0x0000000908087807 */ /* 0x000fe20005800000 */
[----:B------:R-:W-:-:S02]  /*6370*/  WARPGROUP.DEPBAR.LE gsb0, 0x0 ;  /* 0x00008000000079c5 */ /* 0x000fc40000010000 */
[----:B------:R-:W1:Y:S01]  /*6380*/  MUFU.EX2 R43, R43 ;  /* 0x0000002b002b7308 */ /* 0x000e620000000800 */
[C---:B--2---:R-:W-:Y:S01]  /*6390*/  FADD.FTZ R51, R5.reuse, R2 ;  /* 0x0000000205337221 */ /* 0x044fe20000010000 */
[----:B------:R-:W-:Y:S01]  /*63a0*/  F2FP.F16.F32.PACK_AB R148, R5, R148 ;  /* 0x000000940594723e */ /* 0x000fe200000000ff */
[----:B------:R-:W-:Y:S01]  /*63b0*/  FFMA.FTZ R39, R39, UR22, -R62 ;  /* 0x0000001627277c23 */ /* 0x000fe2000801083e */
[----:B------:R-:W-:Y:S01]  /*63c0*/  @!P1 PRMT R10, RZ, 0x654, R10 ;  /* 0x00000654ff0a9816 */ /* 0x000fe2000000000a */
[----:B------:R2:W-:Y:S06]  /*63d0*/  BAR.ARV R8, 0x100 ;  /* 0x000400080000751d */ /* 0x0005ec0000002000 */
[----:B------:R-:W3:Y:S01]  /*63e0*/  MUFU.EX2 R144, R144 ;  /* 0x0000009000907308 */ /* 0x000ee20000000800 */
[----:B0-----:R-:W-:Y:S01]  /*63f0*/  FADD.FTZ R2, R150, R51 ;  /* 0x0000003396027221 */ /* 0x001fe20000010000 */
[----:B------:R0:W-:Y:S01]  /*6400*/  @!P1 SYNCS.ARRIVE.TRANS64.RED.A1T0 RZ, [R10+URZ], RZ ;  /* 0x000000ff0aff99a7 */ /* 0x0001e2000810043f */
[----:B------:R-:W-:Y:S01]  /*6410*/  PLOP3.LUT P3, PT, PT, PT, UP1, 0x80, 0x0 ;  /* 0x000000000000781c */ /* 0x000fe20003f6f018 */
[-C--:B------:R-:W-:Y:S01]  /*6420*/  FMUL.FTZ R88, R88, R3.reuse ;  /* 0x0000000358587220 */ /* 0x080fe20000410000 */
[-C--:B------:R-:W-:Y:S01]  /*6430*/  FMUL.FTZ R89, R89, R3.reuse ;  /* 0x0000000359597220 */ /* 0x080fe20000410000 */
[----:B-1----:R-:W-:Y:S01]  /*6440*/  FADD.FTZ R47, R43, R2 ;  /* 0x000000022b2f7221 */ /* 0x002fe20000010000 */
[-C--:B------:R-:W-:Y:S01]  /*6450*/  FMUL.FTZ R92, R92, R3.reuse ;  /* 0x000000035c5c7220 */ /* 0x080fe20000410000 */
[----:B------:R-:W1:Y:S01]  /*6460*/  MUFU.EX2 R13, R13 ;  /* 0x0000000d000d7308 */ /* 0x000e620000000800 */
[-C--:B------:R-:W-:Y:S01]  /*6470*/  FMUL.FTZ R93, R93, R3.reuse ;  /* 0x000000035d5d7220 */ /* 0x080fe20000410000 */
[----:B0-----:R-:W-:Y:S01]  /*6480*/  IMAD.U32 R10, RZ, RZ, UR24 ;  /* 0x00000018ff0a7e24 */ /* 0x001fe2000f8e00ff */
[----:B------:R-:W-:Y:S01]  /*6490*/  UMOV UR24, UR39 ;  /* 0x0000002700187c82 */ /* 0x000fe20008000000 */
[-C--:B------:R-:W-:Y:S01]  /*64a0*/  FMUL.FTZ R96, R96, R3.reuse ;  /* 0x0000000360607220 */ /* 0x080fe20000410000 */
[-C--:B------:R-:W-:Y:S01]  /*64b0*/  FMUL.FTZ R97, R97, R3.reuse ;  /* 0x0000000361617220 */ /* 0x080fe20000410000 */
[-C--:B------:R-:W-:Y:S01]  /*64c0*/  FMUL.FTZ R100, R100, R3.reuse ;  /* 0x0000000364647220 */ /* 0x080fe20000410000 */
[----:B------:R-:W-:Y:S01]  /*64d0*/  @!P1 LEA R10, R10, UR45, 0x3 ;  /* 0x0000002d0a0a9c11 */ /* 0x000fe2000f8e18ff */
[----:B------:R-:W0:Y:S01]  /*64e0*/  MUFU.EX2 R146, R146 ;  /* 0x0000009200927308 */ /* 0x000e220000000800 */
[----:B---3--:R-:W-:Y:S01]  /*64f0*/  FADD.FTZ R2, R144, R47 ;  /* 0x0000002f90027221 */ /* 0x008fe20000010000 */
[-C--:B------:R-:W-:Y:S01]  /*6500*/  FMUL.FTZ R101, R101, R3.reuse ;  /* 0x0000000365657220 */ /* 0x080fe20000410000 */
[----:B--2---:R-:W-:Y:S01]  /*6510*/  @!P1 IADD3 R8, R10, 0x16860, RZ ;  /* 0x000168600a089810 */ /* 0x004fe20007ffe0ff */
[-C--:B------:R-:W-:Y:S01]  /*6520*/  FMUL.FTZ R104, R104, R3.reuse ;  /* 0x0000000368687220 */ /* 0x080fe20000410000 */
[-C--:B------:R-:W-:Y:S01]  /*6530*/  FMUL.FTZ R105, R105, R3.reuse ;  /* 0x0000000369697220 */ /* 0x080fe20000410000 */
[-C--:B------:R-:W-:Y:S01]  /*6540*/  FMUL.FTZ R108, R108, R3.reuse ;  /* 0x000000036c6c7220 */ /* 0x080fe20000410000 */
[----:B------:R-:W-:Y:S01]  /*6550*/  @!P1 PRMT R8, RZ, 0x654, R8 ;  /* 0x00000654ff089816 */ /* 0x000fe20000000008 */
[----:B------:R2:W-:Y:S01]  /*6560*/  MUFU.EX2 R35, R41 ;  /* 0x0000002900237308 */ /* 0x0005e20000000800 */
[C---:B-1----:R-:W-:Y:S01]  /*6570*/  FADD.FTZ R51, R13.reuse, R2 ;  /* 0x000000020d337221 */ /* 0x042fe20000010000 */
[----:B------:R-:W-:Y:S01]  /*6580*/  F2FP.F16.F32.PACK_AB R144, R13, R144 ;  /* 0x000000900d90723e */ /* 0x000fe200000000ff */
[----:B------:R1:W-:Y:S01]  /*6590*/  @!P1 SYNCS.ARRIVE.TRANS64.RED.A1T0 RZ, [R8+URZ], RZ ;  /* 0x000000ff08ff99a7 */ /* 0x0003e2000810043f */
[-C--:B------:R-:W-:Y:S01]  /*65a0*/  FMUL.FTZ R109, R109, R3.reuse ;  /* 0x000000036d6d7220 */ /* 0x080fe20000410000 */
[-C--:B------:R-:W-:Y:S01]  /*65b0*/  FMUL.FTZ R112, R112, R3.reuse ;  /* 0x0000000370707220 */ /* 0x080fe20000410000 */
[-C--:B------:R-:W-:Y:S01]  /*65c0*/  FMUL.FTZ R113, R113, R3.reuse ;  /* 0x0000000371717220 */ /* 0x080fe20000410000 */
[-C--:B------:R-:W-:Y:S01]  /*65d0*/  FMUL.FTZ R116, R116, R3.reuse ;  /* 0x0000000374747220 */ /* 0x080fe20000410000 */
[----:B------:R-:W3:Y:S01]  /*65e0*/  MUFU.EX2 R9, R9 ;  /* 0x0000000900097308 */ /* 0x000ee20000000800 */
[----:B--2---:R-:W-:Y:S01]  /*65f0*/  FADD.FTZ R41, R151, R0 ;  /* 0x0000000097297221 */ /* 0x004fe20000010000 */
[----:B0-----:R-:W-:Y:S01]  /*6600*/  FADD.FTZ R2, R146, R51 ;  /* 0x0000003392027221 */ /* 0x001fe20000010000 */
[----:B------:R-:W-:Y:S01]  /*6610*/  FMUL.FTZ R117, R117, R3 ;  /* 0x0000000375757220 */ /* 0x000fe20000410000 */
[-C--:B------:R-:W-:Y:S01]  /*6620*/  FMUL.FTZ R90, R90, R4.reuse ;  /* 0x000000045a5a7220 */ /* 0x080fe20000410000 */
        /* <DEDUP_REMOVED lines=9> */
[----:B------:R-:W-:Y:S01]  /*66c0*/  FFMA.FTZ R47, R69, UR22, -R62 ;  /* 0x00000016452f7c23 */ /* 0x000fe2000801083e */
[----:B------:R-:W-:Y:S01]  /*66d0*/  FMUL.FTZ R99, R99, R4 ;  /* 0x0000000463637220 */ /* 0x000fe20000410000 */
[----:B------:R-:W2:Y:S01]  /*66e0*/  MUFU.EX2 R21, R21 ;  /* 0x0000001500157308 */ /* 0x000ea20000000800 */
[----:B------:R-:W-:Y:S01]  /*66f0*/  FADD.FTZ R51, R147, R0 ;  /* 0x0000000093337221 */ /* 0x000fe20000010000 */
[C---:B---3--:R-:W-:Y:S01]  /*6700*/  FADD.FTZ R53, R9.reuse, R2 ;  /* 0x0000000209357221 */ /* 0x048fe20000010000 */
[----:B------:R-:W-:Y:S01]  /*6710*/  F2FP.F16.F32.PACK_AB R146, R9, R146 ;  /* 0x000000920992723e */ /* 0x000fe200000000ff */
[-C--:B------:R-:W-:Y:S01]  /*6720*/  FMUL.FTZ R102, R102, R4.reuse ;  /* 0x0000000466667220 */ /* 0x080fe20000410000 */
[----:B------:R-:W-:Y:S01]  /*6730*/  FADD.FTZ R0, R26, R51 ;  /* 0x000000331a007221 */ /* 0x000fe20000010000 */
[----:B------:R-:W-:Y:S01]  /*6740*/  FFMA.FTZ R51, R71, UR22, -R62 ;  /* 0x0000001647337c23 */ /* 0x000fe2000801083e */
[-C--:B------:R-:W-:Y:S01]  /*6750*/  FMUL.FTZ R103, R103, R4.reuse ;  /* 0x0000000467677220 */ /* 0x080fe20000410000 */
[----:B------:R-:W3:Y:S01]  /*6760*/  MUFU.EX2 R142, R142 ;  /* 0x0000008e008e7308 */ /* 0x000ee20000000800 */
        /* <DEDUP_REMOVED lines=8> */
[----:B--2---:R-:W-:Y:S01]  /*67f0*/  FADD.FTZ R55, R21, R2 ;  /* 0x0000000215377221 */ /* 0x004fe20000010000 */
[----:B------:R-:W-:Y:S01]  /*6800*/  FADD.FTZ R53, R143, R0 ;  /* 0x000000008f357221 */ /* 0x000fe20000010000 */
[-C--:B------:R-:W-:Y:S01]  /*6810*/  FMUL.FTZ R114, R114, R4.reuse ;  /* 0x0000000472727220 */ /* 0x080fe20000410000 */
[-C--:B------:R-:W-:Y:S01]  /*6820*/  FMUL.FTZ R115, R115, R4.reuse ;  /* 0x0000000473737220 */ /* 0x080fe20000410000 */
[-C--:B------:R-:W-:Y:S01]  /*6830*/  FMUL.FTZ R118, R118, R4.reuse ;  /* 0x0000000476767220 */ /* 0x080fe20000410000 */
[----:B------:R-:W-:Y:S01]  /*6840*/  FADD.FTZ R0, R34, R53 ;  /* 0x0000003522007221 */ /* 0x000fe20000010000 */
[----:B------:R-:W-:Y:S01]  /*6850*/  FMUL.FTZ R119, R119, R4 ;  /* 0x0000000477777220 */ /* 0x000fe20000410000 */
[----:B------:R-:W2:Y:S01]  /*6860*/  MUFU.EX2 R136, R136 ;  /* 0x0000008800887308 */ /* 0x000ea20000000800 */
[----:B---3--:R-:W-:Y:S01]  /*6870*/  FADD.FTZ R2, R142, R55 ;  /* 0x000000378e027221 */ /* 0x008fe20000010000 */
[----:B------:R-:W-:Y:S01]  /*6880*/  FADD.FTZ R53, R137, R0 ;  /* 0x0000000089357221 */ /* 0x000fe20000010000 */
[----:B------:R-:W-:Y:S01]  /*6890*/  F2FP.F16.F32.PACK_AB R149, R6, R149 ;  /* 0x000000950695723e */ /* 0x000fe200000000ff */
[----:B------:R-:W-:Y:S01]  /*68a0*/  IMAD.MOV.U32 R4, RZ, RZ, R44 ;  /* 0x000000ffff047224 */ /* 0x000fe200078e002c */
[----:B------:R-:W-:Y:S01]  /*68b0*/  F2FP.F16.F32.PACK_AB R151, R12, R151 ;  /* 0x000000970c97723e */ /* 0x000fe200000000ff */
[----:B------:R-:W-:Y:S01]  /*68c0*/  FADD.FTZ R0, R46, R53 ;  /* 0x000000352e007221 */ /* 0x000fe20000010000 */
[----:B------:R-:W-:Y:S01]  /*68d0*/  F2FP.F16.F32.PACK_AB R150, R43, R150 ;  /* 0x000000962b96723e */ /* 0x000fe200000000ff */
[----:B------:R-:W3:Y:S01]  /*68e0*/  MUFU.EX2 R7, R7 ;  /* 0x0000000700077308 */ /* 0x000ee20000000800 */
[----:B0-----:R-:W-:Y:S01]  /*68f0*/  FADD.FTZ R55, R45, R2 ;  /* 0x000000022d377221 */ /* 0x001fe20000010000 */
[----:B------:R-:W-:Y:S01]  /*6900*/  FADD.FTZ R5, R139, R0 ;  /* 0x000000008b057221 */ /* 0x000fe20000010000 */
[----:B------:R-:W-:Y:S01]  /*6910*/  F2FP.F16.F32.PACK_AB R145, R20, R145 ;  /* 0x000000911491723e */ /* 0x000fe200000000ff */
[----:B------:R-:W-:Y:S01]  /*6920*/  IMAD.MOV.U32 R3, RZ, RZ, R49 ;  /* 0x000000ffff037224 */ /* 0x000fe200078e0031 */
[----:B------:R-:W-:Y:S01]  /*6930*/  F2FP.F16.F32.PACK_AB R147, R26, R147 ;  /* 0x000000931a93723e */ /* 0x000fe200000000ff */
        /* <DEDUP_REMOVED lines=10> */
[C---:B---3--:R-:W-:Y:S01]  /*69e0*/  FADD.FTZ R55, R7.reuse, R2 ;  /* 0x0000000207377221 */ /* 0x048fe20000010000 */
[----:B------:R-:W-:Y:S02]  /*69f0*/  F2FP.F16.F32.PACK_AB R136, R7, R136 ;  /* 0x000000880788723e */ /* 0x000fe400000000ff */
[----:B------:R-:W-:Y:S02]  /*6a00*/  F2FP.F16.F32.PACK_AB R137, R46, R137 ;  /* 0x000000892e89723e */ /* 0x000fe400000000ff */
[----:B------:R-:W-:Y:S02]  /*6a10*/  F2FP.F16.F32.PACK_AB R139, R48, R139 ;  /* 0x0000008b308b723e */ /* 0x000fe400000000ff */
[----:B------:R-:W3:Y:S01]  /*6a20*/  MUFU.EX2 R132, R132 ;  /* 0x0000008400847308 */ /* 0x000ee20000000800 */
[----:B0-----:R-:W-:Y:S01]  /*6a30*/  FADD.FTZ R2, R138, R55 ;  /* 0x000000378a027221 */ /* 0x001fe20000010000 */
[----:B------:R-:W-:-:S06]  /*6a40*/  F2FP.F16.F32.PACK_AB R133, R42, R133 ;  /* 0x000000852a85723e */ /* 0x000fcc00000000ff */
[----:B------:R-:W0:Y:S01]  /*6a50*/  MUFU.EX2 R135, R135 ;  /* 0x0000008700877308 */ /* 0x000e220000000800 */
[C---:B--2---:R-:W-:Y:S01]  /*6a60*/  FADD.FTZ R13, R27.reuse, R2 ;  /* 0x000000021b0d7221 */ /* 0x044fe20000010000 */
[----:B------:R-:W-:-:S06]  /*6a70*/  F2FP.F16.F32.PACK_AB R138, R27, R138 ;  /* 0x0000008a1b8a723e */ /* 0x000fcc00000000ff */
[----:B------:R-:W2:Y:S01]  /*6a80*/  MUFU.EX2 R134, R134 ;  /* 0x0000008600867308 */ /* 0x000ea20000000800 */
[----:B---3--:R-:W-:Y:S01]  /*6a90*/  FADD.FTZ R2, R132, R13 ;  /* 0x0000000d84027221 */ /* 0x008fe20000010000 */
[----:B------:R-:W-:-:S03]  /*6aa0*/  F2FP.F16.F32.PACK_AB R132, R35, R132 ;  /* 0x000000842384723e */ /* 0x000fc600000000ff */
[----:B------:R-:W-:-:S03]  /*6ab0*/  FADD.FTZ R9, R35, R2 ;  /* 0x0000000223097221 */ /* 0x000fc60000010000 */
        /* <DEDUP_REMOVED lines=8> */
[C---:B0-----:R-:W-:Y:S01]  /*6b40*/  FADD.FTZ R9, R37.reuse, R2 ;  /* 0x0000000225097221 */ /* 0x041fe20000010000 */
[----:B------:R-:W-:-:S06]  /*6b50*/  F2FP.F16.F32.PACK_AB R134, R37, R134 ;  /* 0x000000862586723e */ /* 0x000fcc00000000ff */
[----:B------:R-:W0:Y:S01]  /*6b60*/  MUFU.EX2 R52, R52 ;  /* 0x0000003400347308 */ /* 0x000e220000000800 */
[----:B--2---:R-:W-:-:S07]  /*6b70*/  FADD.FTZ R5, R11, R0 ;  /* 0x000000000b057221 */ /* 0x004fce0000010000 */
        /* <DEDUP_REMOVED lines=51> */
[----:B--2---:R-:W-:-:S04]  /*6eb0*/  FADD.FTZ R7, R122, R7 ;  /* 0x000000077a077221 */ /* 0x004fc80000010000 */
[C---:B---3--:R-:W-:Y:S01]  /*6ec0*/  FADD.FTZ R2, R39.reuse, R7 ;  /* 0x0000000727027221 */ /* 0x048fe20000010000 */
[----:B------:R-:W-:Y:S01]  /*6ed0*/  F2FP.F16.F32.PACK_AB R122, R39, R122 ;  /* 0x0000007a277a723e */ /* 0x000fe200000000ff */
[C---:B0-----:R-:W-:Y:S01]  /*6ee0*/  FADD.FTZ R0, R61.reuse, R0 ;  /* 0x000000003d007221 */ /* 0x041fe20000010000 */
[----:B------:R-:W-:Y:S01]  /*6ef0*/  F2FP.F16.F32.PACK_AB R123, R61, R33 ;  /* 0x000000213d7b723e */ /* 0x000fe200000000ff */
[----:B-1----:R-:W-:Y:S06]  /*6f00*/  @P3 BRA `(.L_x_14671) ;  /* 0xffffffd000903947 */ /* 0x002fec000383ffff */
.L_x_14662:
        /* <DEDUP_REMOVED lines=8> */
.L_x_14681:
        /* <DEDUP_REMOVED lines=9> */
.L_x_14674:
[----:B------:R-:W-:Y:S01]  /*7020*/  ULEA UR6, UR39, UR45, 0x3 ;  /* 0x0000002d27067291 */ /* 0x000fe2000f8e183f */
[----:B------:R-:W-:-:S05]  /*7030*/  IMAD.U32 R5, RZ, RZ, UR38 ;  /* 0x00000026ff057e24 */ /* 0x000fca000f8e00ff */
[----:B------:R-:W-:-:S04]  /*7040*/  SHF.L.U32 R5, R5, 0x1f, RZ ;  /* 0x0000001f05057819 */ /* 0x000fc800000006ff */
[----:B------:R0:W1:Y:S01]  /*7050*/  SYNCS.PHASECHK.TRANS64.TRYWAIT P2, [UR6+0x16830], R5 ;  /* 0x01683005ff0075a7 */ /* 0x0000620008040146 */
[----:B------:R-:W-:Y:S05]  /*7060*/  @!P0 BRA `(.L_x_14675) ;  /* 0x0000000000048947 */ /* 0x000fea0003800000 */
[----:B------:R-:W-:Y:S01]  /*7070*/  BPT.TRAP 0x1 ;  /* 0x000000040000795c */ /* 0x000fe20000300000 */
.L_x_14675:
[----:B-1----:R-:W-:Y:S05]  /*7080*/  @P2 BRA `(.L_x_14673) ;  /* 0x0000000000082947 */ /* 0x002fea0003800000 */
[----:B------:R-:W1:Y:S02]  /*7090*/  SYNCS.PHASECHK.TRANS64.TRYWAIT P2, [UR6+0x16830], R5 ;  /* 0x01683005ff0075a7 */ /* 0x000e640008040146 */
[----:B-1----:R-:W-:Y:S05]  /*70a0*/  @!P2 BRA `(.L_x_14676) ;  /* 0x0000009c002ca947 */ /* 0x002fea0003800000 */
.L_x_14673:
        /* <DEDUP_REMOVED lines=25> */
.L_x_14678:
[----:B------:R-:W-:Y:S01]  /*7240*/  ULEA UR6, UR21, UR45, 0x3 ;  /* 0x0000002d15067291 */ /* 0x000fe2000f8e183f */
[----:B------:R-:W-:-:S05]  /*7250*/  IMAD.U32 R5, RZ, RZ, UR24 ;  /* 0x00000018ff057e24 */ /* 0x000fca000f8e00ff */
[----:B------:R-:W-:-:S04]  /*7260*/  SHF.L.U32 R5, R5, 0x1f, RZ ;  /* 0x0000001f05057819 */ /* 0x000fc800000006ff */
[----:B------:R0:W1:Y:S01]  /*7270*/  SYNCS.PHASECHK.TRANS64.TRYWAIT P2, [UR6+0x16850], R5 ;  /* 0x01685005ff0075a7 */ /* 0x0000620008040146 */
[----:B------:R-:W-:Y:S05]  /*7280*/  @!P0 BRA `(.L_x_14679) ;  /* 0x0000000000048947 */ /* 0x000fea0003800000 */
[----:B------:R-:W-:Y:S01]  /*7290*/  BPT.TRAP 0x1 ;  /* 0x000000040000795c */ /* 0x000fe20000300000 */
.L_x_14679:
[----:B-1----:R-:W-:Y:S05]  /*72a0*/  @P2 BRA `(.L_x_14677) ;  /* 0x0000000000082947 */ /* 0x002fea0003800000 */
[----:B------:R-:W1:Y:S02]  /*72b0*/  SYNCS.PHASECHK.TRANS64.TRYWAIT P2, [UR6+0x16850], R5 ;  /* 0x01685005ff0075a7 */ /* 0x000e640008040146 */
[----:B-1----:R-:W-:Y:S05]  /*72c0*/  @!P2 BRA `(.L_x_14680) ;  /* 0x0000009800bca947 */ /* 0x002fea0003800000 */
.L_x_14677:
        /* <DEDUP_REMOVED lines=292> */
[----:B------:R-:W-:Y:S01]  /*8510*/  FMUL.FTZ R57, R4, UR22 ;  /* 0x0000001604397c20 */ /* 0x000fe20008410000 */
[----:B------:R-:W-:Y:S02]  /*8520*/  IMAD.U32 R11, RZ, RZ, UR39 ;  /* 0x00000027ff0b7e24 */ /* 0x000fe4000f8e00ff */
[--C-:B------:R-:W-:Y:S01]  /*8530*/  FFMA.FTZ R4, R8, UR22, -R59.reuse ;  /* 0x0000001608047c23 */ /* 0x100fe2000801083b */
[--C-:B------:R-:W-:Y:S01]  /*8540*/  FFMA.FTZ R149, R7, UR22, -R59.reuse ;  /* 0x0000001607957c23 */ /* 0x100fe2000801083b */
[----:B------:R-:W-:Y:S02]  /*8550*/  VIADD R7, R23, 0x9 ;  /* 0x0000000917077836 */ /* 0x000fe40000000000 */
[----:B------:R-:W-:Y:S01]  /*8560*/  FFMA.FTZ R145, R15, UR22, -R59 ;  /* 0x000000160f917c23 */ /* 0x000fe2000801083b */
[----:B------:R-:W-:Y:S01]  /*8570*/  @!P1 LEA R11, R11, UR45, 0x3 ;  /* 0x0000002d0b0b9c11 */ /* 0x000fe2000f8e18ff */
[----:B------:R-:W-:Y:S01]  /*8580*/  MUFU.EX2 R57, R57 ;  /* 0x0000003900397308 */ /* 0x000fe20000000800 */
[----:B------:R-:W-:-:S02]  /*8590*/  WARPGROUP.DEPBAR.LE gsb0, 0x0 ;  /* 0x00008000000079c5 */ /* 0x000fc40000010000 */
[----:B------:R-:W-:Y:S01]  /*85a0*/  WARPGROUP.ARRIVE ;  /* 0x00000000000079c5 */ /* 0x000fe20000000000 */
[----:B------:R-:W-:Y:S02]  /*85b0*/  @!P1 VIADD R15, R11, 0x16840 ;  /* 0x000168400b0f9836 */ /* 0x000fe40000000000 */
[--C-:B------:R-:W-:Y:S01]  /*85c0*/  FFMA.FTZ R8, R12, UR22, -R59.reuse ;  /* 0x000000160c087c23 */ /* 0x100fe2000801083b */
[----:B------:R-:W-:Y:S01]  /*85d0*/  SEL R11, R7, 0x9, !P2 ;  /* 0x00000009070b7807 */ /* 0x000fe20005000000 */
[----:B------:R-:W-:Y:S01]  /*85e0*/  FFMA.FTZ R12, R20, UR22, -R59 ;  /* 0x00000016140c7c23 */ /* 0x000fe2000801083b */
[----:B------:R-:W0:Y:S01]  /*85f0*/  MUFU.EX2 R4, R4 ;  /* 0x0000000400047308 */ /* 0x000e220000000800 */
[----:B------:R-:W-:Y:S01]  /*8600*/  HGMMA.64x64x16.F32 R88, R120, gdesc[UR4].tnspB, R88, gsb0 ;  /* 0x40e0000478587df0 */ /* 0x000fe20008000858 */
[----:B------:R-:W-:Y:S01]  /*8610*/  @!P1 PRMT R15, RZ, 0x654, R15 ;  /* 0x00000654ff0f9816 */ /* 0x000fe2000000000f */
[--C-:B------:R-:W-:Y:S01]  /*8620*/  FFMA.FTZ R147, R25, UR22, -R59.reuse ;  /* 0x0000001619937c23 */ /* 0x100fe2000801083b */
[----:B------:R-:W-:Y:S01]  /*8630*/  FADD.FTZ R7, R5, R2 ;  /* 0x0000000205077221 */ /* 0x000fe20000010000 */
        /* <DEDUP_REMOVED lines=56> */
[----:B-1----:R-:W-:Y:S01]  /*89c0*/  MOV R15, UR21 ;  /* 0x00000015000f7c02 */ /* 0x002fe20008000f00 */
[----:B------:R-:W-:Y:S01]  /*89d0*/  MUFU.EX2 R140, R140 ;  /* 0x0000008c008c7308 */ /* 0x000fe20000000800 */
[----:B------:R-:W-:Y:S01]  /*89e0*/  UMOV UR21, UR39 ;  /* 0x0000002700157c82 */ /* 0x000fe20008000000 */
[-C--:B------:R-:W-:Y:S01]  /*89f0*/  FMUL.FTZ R97, R97, R69.reuse ;  /* 0x0000004561617220 */ /* 0x080fe20000410000 */
[----:B------:R-:W-:Y:S01]  /*8a00*/  @!P1 LEA R15, R15, UR45, 0x3 ;  /* 0x0000002d0f0f9c11 */ /* 0x000fe2000f8e18ff */
[-C--:B------:R-:W-:Y:S01]  /*8a10*/  FMUL.FTZ R100, R100, R69.reuse ;  /* 0x0000004564647220 */ /* 0x080fe20000410000 */
[-C--:B------:R-:W-:Y:S01]  /*8a20*/  FMUL.FTZ R101, R101, R69.reuse ;  /* 0x0000004565657220 */ /* 0x080fe20000410000 */
[-C--:B------:R-:W-:Y:S01]  /*8a30*/  FMUL.FTZ R104, R104, R69.reuse ;  /* 0x0000004568687220 */ /* 0x080fe20000410000 */
[----:B------:R-:W-:Y:S01]  /*8a40*/  FMUL.FTZ R105, R105, R69 ;  /* 0x0000004569697220 */ /* 0x000fe20000410000 */
[----:B0-----:R-:W-:Y:S01]  /*8a50*/  @!P1 VIADD R11, R15, 0x16860 ;  /* 0x000168600f0b9836 */ /* 0x001fe20000000000 */
[----:B------:R-:W0:Y:S01]  /*8a60*/  MUFU.EX2 R141, R141 ;  /* 0x0000008d008d7308 */ /* 0x000e220000000800 */
[C---:B--2---:R-:W-:Y:S01]  /*8a70*/  FADD.FTZ R42, R20.reuse, R7 ;  /* 0x00000007142a7221 */ /* 0x044fe20000010000 */
[----:B------:R-:W-:Y:S01]  /*8a80*/  F2FP.F16.F32.PACK_AB R147, R20, R147 ;  /* 0x000000931493723e */ /* 0x000fe200000000ff */
[-C--:B------:R-:W-:Y:S01]  /*8a90*/  FMUL.FTZ R108, R108, R69.reuse ;  /* 0x000000456c6c7220 */ /* 0x080fe20000410000 */
[----:B------:R-:W-:Y:S01]  /*8aa0*/  @!P1 PRMT R15, RZ, 0x654, R11 ;  /* 0x00000654ff0f9816 */ /* 0x000fe2000000000b */
[----:B------:R-:W-:Y:S01]  /*8ab0*/  FADD.FTZ R11, R77, R40 ;  /* 0x000000284d0b7221 */ /* 0x000fe20000010000 */
[-C--:B------:R-:W-:Y:S01]  /*8ac0*/  FMUL.FTZ R109, R109, R69.reuse ;  /* 0x000000456d6d7220 */ /* 0x080fe20000410000 */
[-C--:B------:R-:W-:Y:S01]  /*8ad0*/  FMUL.FTZ R112, R112, R69.reuse ;  /* 0x0000004570707220 */ /* 0x080fe20000410000 */
[----:B------:R-:W1:Y:S01]  /*8ae0*/  MUFU.EX2 R26, R26 ;  /* 0x0000001a001a7308 */ /* 0x000e620000000800 */
[----:B------:R-:W-:Y:S01]  /*8af0*/  FADD.FTZ R40, R144, R11 ;  /* 0x0000000b90287221 */ /* 0x000fe20000010000 */
[----:B------:R2:W-:Y:S01]  /*8b00*/  @!P1 SYNCS.ARRIVE.TRANS64.RED.A1T0 RZ, [R15+URZ], RZ ;  /* 0x000000ff0fff99a7 */ /* 0x0005e2000810043f */
[----:B------:R-:W-:Y:S01]  /*8b10*/  F2FP.F16.F32.PACK_AB R144, R9, R144 ;  /* 0x000000900990723e */ /* 0x000fe200000000ff */
[-C--:B------:R-:W-:Y:S01]  /*8b20*/  FMUL.FTZ R113, R113, R69.reuse ;  /* 0x0000004571717220 */ /* 0x080fe20000410000 */
[----:B------:R-:W-:Y:S01]  /*8b30*/  FADD.FTZ R11, R9, R40 ;  /* 0x00000028090b7221 */ /* 0x000fe20000010000 */
[--C-:B------:R-:W-:Y:S01]  /*8b40*/  FFMA.FTZ R40, R67, UR22, -R59.reuse ;  /* 0x0000001643287c23 */ /* 0x100fe2000801083b */
[----:B------:R-:W-:Y:S01]  /*8b50*/  FFMA.FTZ R59, R76, UR22, -R59 ;  /* 0x000000164c3b7c23 */ /* 0x000fe2000801083b */
[----:B------:R-:W3:Y:S01]  /*8b60*/  MUFU.EX2 R142, R142 ;  /* 0x0000008e008e7308 */ /* 0x000ee20000000800 */
[----:B------:R-:W-:Y:S01]  /*8b70*/  FADD.FTZ R46, R146, R11 ;  /* 0x0000000b922e7221 */ /* 0x000fe20000010000 */
[----:B0-----:R-:W-:Y:S01]  /*8b80*/  FADD.FTZ R7, R141, R42 ;  /* 0x0000002a8d077221 */ /* 0x001fe20000010000 */
[C---:B------:R-:W-:Y:S01]  /*8b90*/  F2FP.F16.F32.PACK_AB R146, R13.reuse, R146 ;  /* 0x000000920d92723e */ /* 0x040fe200000000ff */
[-C--:B------:R-:W-:Y:S01]  /*8ba0*/  FMUL.FTZ R116, R116, R69.reuse ;  /* 0x0000004574747220 */ /* 0x080fe20000410000 */
[----:B------:R-:W-:Y:S01]  /*8bb0*/  FADD.FTZ R11, R13, R46 ;  /* 0x0000002e0d0b7221 */ /* 0x000fe20000010000 */
[----:B------:R-:W-:Y:S01]  /*8bc0*/  FMUL.FTZ R117, R117, R69 ;  /* 0x0000004575757220 */ /* 0x000fe20000410000 */
[----:B------:R-:W-:Y:S01]  /*8bd0*/  FMUL.FTZ R90, R90, R57 ;  /* 0x000000395a5a7220 */ /* 0x000fe20000410000 */
[----:B------:R-:W0:Y:S01]  /*8be0*/  MUFU.EX2 R143, R143 ;  /* 0x0000008f008f7308 */ /* 0x000e220000000800 */
[----:B------:R-:W-:Y:S01]  /*8bf0*/  FADD.FTZ R46, R140, R11 ;  /* 0x0000000b8c2e7221 */ /* 0x000fe20000010000 */
[C---:B-1----:R-:W-:Y:S01]  /*8c00*/  FADD.FTZ R42, R26.reuse, R7 ;  /* 0x000000071a2a7221 */ /* 0x042fe20000010000 */
[----:B------:R-:W-:Y:S01]  /*8c10*/  F2FP.F16.F32.PACK_AB R141, R26, R141 ;  /* 0x0000008d1a8d723e */ /* 0x000fe200000000ff */
[-C--:B------:R-:W-:Y:S01]  /*8c20*/  FMUL.FTZ R91, R91, R57.reuse ;  /* 0x000000395b5b7220 */ /* 0x080fe20000410000 */
[C---:B------:R-:W-:Y:S01]  /*8c30*/  FADD.FTZ R11, R21.reuse, R46 ;  /* 0x0000002e150b7221 */ /* 0x040fe20000010000 */
[----:B------:R-:W-:Y:S01]  /*8c40*/  F2FP.F16.F32.PACK_AB R140, R21, R140 ;  /* 0x0000008c158c723e */ /* 0x000fe200000000ff */
        /* <DEDUP_REMOVED lines=20> */
[----:B------:R-:W-:-:S05]  /*8d90*/  FMUL.FTZ R119, R119, R57 ;  /* 0x0000003977777220 */ /* 0x000fca0000410000 */
[----:B------:R-:W1:Y:S01]  /*8da0*/  MUFU.EX2 R137, R137 ;  /* 0x0000008900897308 */ /* 0x000e620000000800 */
[C---:B---3--:R-:W-:Y:S01]  /*8db0*/  FADD.FTZ R42, R30.reuse, R7 ;  /* 0x000000071e2a7221 */ /* 0x048fe20000010000 */
[----:B------:R-:W-:-:S06]  /*8dc0*/  F2FP.F16.F32.PACK_AB R143, R30, R143 ;  /* 0x0000008f1e8f723e */ /* 0x000fcc00000000ff */
[----:B------:R-:W3:Y:S01]  /*8dd0*/  MUFU.EX2 R32, R32 ;  /* 0x0000002000207308 */ /* 0x000ee20000000800 */
[----:B0-----:R-:W-:Y:S01]  /*8de0*/  FADD.FTZ R46, R136, R11 ;  /* 0x0000000b882e7221 */ /* 0x001fe20000010000 */
[----:B------:R-:W-:-:S03]  /*8df0*/  F2FP.F16.F32.PACK_AB R136, R27, R136 ;  /* 0x000000881b88723e */ /* 0x000fc600000000ff */
[----:B------:R-:W-:-:S03]  /*8e00*/  FADD.FTZ R7, R27, R46 ;  /* 0x0000002e1b077221 */ /* 0x000fc60000010000 */
[----:B------:R-:W0:Y:S01]  /*8e10*/  MUFU.EX2 R138, R138 ;  /* 0x0000008a008a7308 */ /* 0x000e220000000800 */
[----:B-1----:R-:W-:-:S07]  /*8e20*/  FADD.FTZ R5, R137, R42 ;  /* 0x0000002a89057221 */ /* 0x002fce0000010000 */
        /* <DEDUP_REMOVED lines=61> */
[----:B------:R-:W-:Y:S01]  /*9200*/  F2FP.F16.F32.PACK_AB R125, R4, R125 ;  /* 0x0000007d047d723e */ /* 0x000fe200000000ff */
[----:B------:R-:W-:-:S05]  /*9210*/  IMAD.MOV.U32 R4, RZ, RZ, R49 ;  /* 0x000000ffff047224 */ /* 0x000fca00078e0031 */
        /* <DEDUP_REMOVED lines=23> */
[----:B---3--:R-:W-:Y:S01]  /*9390*/  FADD.FTZ R5, R8, R5 ;  /* 0x0000000508057221 */ /* 0x008fe20000010000 */
[C---:B0-----:R-:W-:Y:S01]  /*93a0*/  FADD.FTZ R2, R3.reuse, R2 ;  /* 0x0000000203027221 */ /* 0x041fe20000010000 */
[----:B------:R-:W-:Y:S01]  /*93b0*/  F2FP.F16.F32.PACK_AB R122, R3, R36 ;  /* 0x00000024037a723e */ /* 0x000fe200000000ff */
[----:B------:R-:W-:Y:S02]  /*93c0*/  IMAD.MOV.U32 R3, RZ, RZ, R44 ;  /* 0x000000ffff037224 */ /* 0x000fe400078e002c */
[C---:B-1----:R-:W-:Y:S01]  /*93d0*/  FADD.FTZ R0, R59.reuse, R5 ;  /* 0x000000053b007221 */ /* 0x042fe20000010000 */
[----:B------:R-:W-:Y:S01]  /*93e0*/  F2FP.F16.F32.PACK_AB R123, R59, R8 ;  /* 0x000000083b7b723e */ /* 0x000fe200000000ff */
[----:B--2---:R-:W-:Y:S06]  /*93f0*/  @P2 BRA `(.L_x_14681) ;  /* 0xffffffd800e42947 */ /* 0x004fec000383ffff */
.L_x_14672:
[----:B------:R-:W-:Y:S06]  /*9400*/  BAR.ARV 0x8, 0x200 ;  /* 0x0208000000007b1d */ /* 0x000fec0000002000 */
[----:B------:R-:W-:Y:S05]  /*9410*/  @!P0 BRA `(.L_x_14682) ;  /* 0x0000000000048947 */ /* 0x000fea0003800000 */
[----:B------:R-:W-:Y:S01]  /*9420*/  BPT.TRAP 0x1 ;  /* 0x000000040000795c */ /* 0x000fe20000300000 */
.L_x_14682:
[----:B------:R-:W-:Y:S01]  /*9430*/  ULEA UR5, UR39, UR45, 0x3 ;  /* 0x0000002d27057291 */ /* 0x000fe2000f8e183f */
[----:B------:R-:W-:-:S05]  /*9440*/  IMAD.U32 R3, RZ, RZ, UR38 ;  /* 0x00000026ff037e24 */ /* 0x000fca000f8e00ff */
[----:B------:R-:W-:-:S04]  /*9450*/  SHF.L.U32 R3, R3, 0x1f, RZ ;  /* 0x0000001f03037819 */ /* 0x000fc800000006ff */
[----:B------:R0:W1:Y:S01]  /*9460*/  SYNCS.PHASECHK.TRANS64.TRYWAIT P2, [UR5+0x16850], R3 ;  /* 0x01685003ff0075a7 */ /* 0x0000620008040145 */
[----:B------:R-:W-:Y:S05]  /*9470*/  @!P0 BRA `(.L_x_14683) ;  /* 0x0000000000048947 */ /* 0x000fea0003800000 */
[----:B------:R-:W-:Y:S01]  /*9480*/  BPT.TRAP 0x1 ;  /* 0x000000040000795c */ /* 0x000fe20000300000 */
.L_x_14683:
[----:B-1----:R-:W-:Y:S05]  /*9490*/  @P2 BRA `(.L_x_14684) ;  /* 0x0000000000082947 */ /* 0x002fea0003800000 */
[----:B------:R-:W1:Y:S02]  /*94a0*/  SYNCS.PHASECHK.TRANS64.TRYWAIT P0, [UR5+0x16850], R3 ;  /* 0x01685003ff0075a7 */ /* 0x000e640008000145 */
[----:B-1----:R-:W-:Y:S05]  /*94b0*/  @!P0 BRA `(.L_x_14685) ;  /* 0x0000007800588947 */ /* 0x002fea0003800000 */
.L_x_14684:
[----:B------:R-:W-:Y:S01]  /*94c0*/  UIADD3 UR45, UR45, 0x400, URZ ;  /* 0x000004002d2d7890 */ /* 0x000fe2000fffe03f */
[----:B------:R-:W-:Y:S01]  /*94d0*/  WARPGROUP.ARRIVE ;  /* 0x00000000000079c5 */ /* 0x000fe20000000000 */
[----:B------:R-:W-:Y:S01]  /*94e0*/  UMOV UR7, 0x40000040 ;  /* 0x4000004000077882 */ /* 0x000fe20000000000 */
[----:B01----:R-:W0:Y:S01]  /*94f0*/  SHFL.BFLY PT, R3, R2, 0x2, 0x1f ;  /* 0x0c401f0002037f89 */ /* 0x003e2200000e0000 */
[----:B------:R-:W-:Y:S01]  /*9500*/  USHF.R.U32.HI UR45, URZ, 0x4, UR45 ;  /* 0x000000043f2d7899 */ /* 0x000fe2000801162d */
[----:B------:R-:W-:Y:S01]  /*9510*/  MOV R10, UR5 ;  /* 0x00000005000a7c02 */ /* 0x000fe20008000f00 */
[----:B------:R-:W-:Y:S01]  /*9520*/  IMAD.MOV.U32 R20, RZ, RZ, -0x800000 ;  /* 0xff800000ff147424 */ /* 0x000fe200078e00ff */
[----:B------:R-:W1:Y:S01]  /*9530*/  SHFL.BFLY PT, R5, R0, 0x2, 0x1f ;  /* 0x0c401f0000057f89 */ /* 0x000e6200000e0000 */
[----:B------:R-:W-:Y:S02]  /*9540*/  ULOP3.LUT UR4, UR45, 0x3fff, URZ, 0xc0, !UPT ;  /* 0x00003fff2d047892 */ /* 0x000fe4000f8ec03f */
        /* <DEDUP_REMOVED lines=10> */
[----:B------:R-:W-:Y:S02]  /*95f0*/  IMAD.MOV.U32 R2, RZ, RZ, RZ ;  /* 0x000000ffff027224 */ /* 0x000fe400078e00ff */
[----:B-1----:R-:W-:-:S02]  /*9600*/  FADD.FTZ R5, R5, R0 ;  /* 0x0000000005057221 */ /* 0x002fc40000010000 */
        /* <DEDUP_REMOVED lines=16> */
[----:B------:R-:W-:-:S03]  /*9710*/  @!P1 VIADD R6, R10, 0x16860 ;  /* 0x000168600a069836 */ /* 0x000fc60000000000 */
[----:B------:R-:W-:Y:S01]  /*9720*/  @P0 FFMA.FTZ R20, R4, R49, R3 ;  /* 0x0000003104140223 */ /* 0x000fe20000010003 */
[----:B------:R-:W-:Y:S01]  /*9730*/  PLOP3.LUT P0, PT, PT, PT, PT, 0x8, 0x0 ;  /* 0x000000000000781c */ /* 0x000fe20003f0e170 */
[----:B------:R-:W0:Y:S01]  /*9740*/  @P2 MUFU.RCP R5, R9 ;  /* 0x0000000900052308 */ /* 0x000e220000001000 */
[----:B------:R-:W-:Y:S01]  /*9750*/  @!P1 PRMT R6, RZ, 0x654, R6 ;  /* 0x00000654ff069816 */ /* 0x000fe20000000006 */
        /* <DEDUP_REMOVED lines=72> */
.L_x_14655:
        /* <DEDUP_REMOVED lines=29> */
[----:B------:R-:W-:-:S02]  /*9db0*/  ULDC.64 UR14, c[0x0][0xc08] ;  /* 0x00030200000e7ab9 */ /* 0x000fc40000000a00 */
[----:B------:R-:W-:Y:S01]  /*9dc0*/  IMAD.U32 R24, RZ, RZ, UR8 ;  /* 0x00000008ff187e24 */ /* 0x000fe2000f8e00ff */
[----:B------:R-:W-:Y:S01]  /*9dd0*/  ULDC.64 UR16, c[0x0][0xb98] ;  /* 0x0002e60000107ab9 */ /* 0x000fe20000000a00 */
[----:B------:R-:W-:Y:S01]  /*9de0*/  IMAD.U32 R25, RZ, RZ, UR9 ;  /* 0x00000009ff197e24 */ /* 0x000fe2000f8e00ff */
        /* <DEDUP_REMOVED lines=46> */
[----:B------:R-:W-:Y:S02]  /*a0d0*/  UISETP.NE.U32.AND UP1, UPT, UR14, URZ, UPT ;  /* 0x0000003f0e00728c */ /* 0x000fe4000bf25070 */
[----:B------:R-:W-:Y:S02]  /*a0e0*/  USEL UR7, UR40, URZ, !UP0 ;  /* 0x0000003f28077287 */ /* 0x000fe4000c000000 */
[----:B------:R-:W-:Y:S01]  /*a0f0*/  UISETP.NE.AND.EX UP0, UPT, UR15, URZ, UPT, UP1 ;  /* 0x0000003f0f00728c */ /* 0x000fe2000bf05310 */
[----:B------:R-:W0:Y:S05]  /*a100*/  @P1 LDC R27, c[0x0][0xbec] ;  /* 0x0002fb00ff1b1b82 */ /* 0x000e2a0000000800 */
[----:B------:R-:W-:-:S03]  /*a110*/  PLOP3.LUT P3, PT, PT, PT, UP0, 0x80, 0x0 ;  /* 0x000000000000781c */ /* 0x000fc60003f6f008 */
        /* <DEDUP_REMOVED lines=16> */
[----:B------:R-:W-:Y:S01]  /*a220*/  IADD3 R4, P0, R4, UR10, RZ ;  /* 0x0000000a04047c10 */ /* 0x000fe2000ff1e0ff */
[----:B------:R-:W-:Y:S01]  /*a230*/  IMAD R8, R5, UR16, RZ ;  /* 0x0000001005087c24 */ /* 0x000fe2000f8e02ff */
[----:B------:R-:W-:Y:S01]  /*a240*/  @UP0 ULEA UR10, UP1, UR40, UR14, 0x2 ;  /* 0x0000000e280a0291 */ /* 0x000fe2000f82103f */
[----:B------:R-:W-:Y:S01]  /*a250*/  IMAD.U32 R9, RZ, RZ, UR12 ;  /* 0x0000000cff097e24 */ /* 0x000fe2000f8e00ff */
[----:B------:R-:W-:Y:S01]  /*a260*/  ULDC.64 UR12, c[0x0][0xb50] ;  /* 0x0002d400000c7ab9 */ /* 0x000fe20000000a00 */
[----:B------:R-:W-:-:S03]  /*a270*/  ULDC UR14, c[0x0][0xa88] ;  /* 0x0002a200000e7ab9 */ /* 0x000fc60000000800 */
[----:B------:R-:W-:Y:S01]  /*a280*/  IADD3.X R5, R6, UR11, R9, P0, !PT ;  /* 0x0000000b06057c10 */ /* 0x000fe200087fe409 */
[----:B------:R-:W-:Y:S01]  /*a290*/  @UP0 ULEA.HI.X UR11, UR40, UR15, UR41, 0x2, UP1 ;  /* 0x0000000f280b0291 */ /* 0x000fe200088f1429 */
[C---:B------:R-:W-:Y:S01]  /*a2a0*/  IMAD R9, R7.reuse, UR17, R8 ;  /* 0x0000001107097c24 */ /* 0x040fe2000f8e0208 */
[----:B------:R-:W-:Y:S01]  /*a2b0*/  MOV R6, UR14 ;  /* 0x0000000e00067c02 */ /* 0x000fe20008000f00 */
[----:B------:R-:W-:Y:S02]  /*a2c0*/  IMAD.U32 R8, RZ, RZ, UR10 ;  /* 0x0000000aff087e24 */ /* 0x000fe4000f8e00ff */
[----:B------:R-:W-:-:S04]  /*a2d0*/  IMAD.WIDE.U32 R4, R7, UR16, R4 ;  /* 0x0000001007047c25 */ /* 0x000fc8000f8e0004 */
[----:B------:R-:W-:Y:S01]  /*a2e0*/  IMAD.IADD R5, R5, 0x1, R9 ;  /* 0x0000000105057824 */ /* 0x000fe200078e0209 */
[----:B------:R-:W-:Y:S01]  /*a2f0*/  LEA R7, P0, R4, UR12, 0x2 ;  /* 0x0000000c04077c11 */ /* 0x000fe2000f8010ff */
[----:B------:R-:W-:-:S03]  /*a300*/  IMAD.U32 R9, RZ, RZ, UR11 ;  /* 0x0000000bff097e24 */ /* 0x000fc6000f8e00ff */
[----:B------:R-:W-:Y:S01]  /*a310*/  LEA.HI.X R10, R4, UR13, R5, 0x2, P0 ;  /* 0x0000000d040a7c11 */ /* 0x000fe200080f1405 */
[----:B------:R-:W-:Y:S01]  /*a320*/  IMAD R5, R22, 0x40, R19 ;  /* 0x0000004016057824 */ /* 0x000fe200078e0213 */
[----:B------:R3:W5:Y:S01]  /*a330*/  @P3 LDG.E R6, desc[UR48][R8.64] ;  /* 0x0000003008063981 */ /* 0x000762000c1e1900 */
[----:B------:R-:W-:Y:S06]  /*a340*/  @P3 BRA `(.L_x_14688) ;  /* 0x0000000000103947 */ /* 0x000fec0003800000 */
[----:B------:R-:W-:Y:S05]  /*a350*/  @!P2 BRA `(.L_x_14688) ;  /* 0x00000000000ca947 */ /* 0x000fea0003800000 */
[----:B---3--:R-:W2:Y:S04]  /*a360*/  LDG.E R9, desc[UR48][R24.64] ;  /* 0x0000003018097981 */ /* 0x008ea8000c1e1900 */
[----:B-----5:R-:W2:Y:S02]  /*a370*/  LDG.E R6, desc[UR48][R24.64+0x4] ;  /* 0x0000043018067981 */ /* 0x020ea4000c1e1900 */
[----:B--2---:R-:W-:-:S07]  /*a380*/  IMAD.IADD R6, R6, 0x1, -R9 ;  /* 0x0000000106067824 */ /* 0x004fce00078e0a09 */
.L_x_14688:
        /* <DEDUP_REMOVED lines=32> */
[----:B------:R-:W-:-:S04]  /*a590*/  IADD3 R29, P0, R2, 0x4800, RZ ;  /* 0x00004800021d7810 */ /* 0x000fc80007f1e0ff */
[----:B-1----:R-:W-:Y:S02]  /*a5a0*/  IADD3.X R13, RZ, R3, RZ, P0, !PT ;  /* 0x00000003ff0d7210 */ /* 0x002fe400007fe4ff */
[----:B------:R-:W1:Y:S01]  /*a5b0*/  @P1 LDC R3, c[0x0][0xbec] ;  /* 0x0002fb00ff031b82 */ /* 0x000e620000000800 */
[----:B------:R-:W-:Y:S01]  /*a5c0*/  UIMAD UR10, UR9, UR12, URZ ;  /* 0x0000000c090a72a4 */ /* 0x000fe2000f8e023f */
[----:B--2---:R-:W-:Y:S01]  /*a5d0*/  IMAD R0, R18, 0x30, R22 ;  /* 0x0000003012007824 */ /* 0x004fe200078e0216 */
[----:B------:R-:W-:Y:S01]  /*a5e0*/  UIMAD.WIDE.U32 UR8, UR4, UR12, URZ ;  /* 0x0000000c040872a5 */ /* 0x000fe2000f8e003f */
[----:B------:R-:W-:Y:S01]  /*a5f0*/  LOP3.LUT R2, R29, 0x380, RZ, 0xc0, !PT ;  /* 0x000003801d027812 */ /* 0x000fe200078ec0ff */
[----:B------:R-:W-:-:S03]  /*a600*/  UIMAD UR10, UR4, UR13, UR10 ;  /* 0x0000000d040a72a4 */ /* 0x000fc6000f8e020a */
[----:B------:R-:W-:Y:S01]  /*a610*/  ULDC.64 UR12, c[0x0][0xae8] ;  /* 0x0002ba00000c7ab9 */ /* 0x000fe20000000a00 */
[----:B------:R-:W-:Y:S01]  /*a620*/  UIADD3 UR9, UR9, UR10, URZ ;  /* 0x0000000a09097290 */ /* 0x000fe2000fffe03f */
[----:B------:R-:W-:Y:S01]  /*a630*/  VIADD R28, R0, UR43 ;  /* 0x0000002b001c7c36 */ /* 0x000fe20008000000 */
[----:B------:R-:W-:Y:S01]  /*a640*/  UIMAD UR4, UR18, UR12, URZ ;  /* 0x0000000c120472a4 */ /* 0x000fe2000f8e023f */
[----:B------:R-:W-:Y:S01]  /*a650*/  SHF.R.U64 R2, R2, 0x3, RZ ;  /* 0x0000000302027819 */ /* 0x000fe200000012ff */
[----:B------:R-:W-:Y:S02]  /*a660*/  UIMAD.WIDE.U32 UR8, UR42, UR12, UR8 ;  /* 0x0000000c2a0872a5 */ /* 0x000fe4000f8e0008 */
[----:B------:R-:W-:Y:S01]  /*a670*/  UIMAD UR4, UR42, UR13, UR4 ;  /* 0x0000000d2a0472a4 */ /* 0x000fe2000f8e0204 */
[----:B------:R-:W-:Y:S01]  /*a680*/  LOP3.LUT R12, R2, R29, RZ, 0x3c, !PT ;  /* 0x0000001d020c7212 */ /* 0x000fe200078e3cff */
[----:B------:R-:W-:Y:S02]  /*a690*/  ULDC.64 UR10, c[0x0][0xaf0] ;  /* 0x0002bc00000a7ab9 */ /* 0x000fe40000000a00 */
[----:B------:R-:W-:-:S02]  /*a6a0*/  UIADD3 UR9, UR9, UR4, URZ ;  /* 0x0000000409097290 */ /* 0x000fc4000fffe03f */
[----:B------:R-:W-:Y:S01]  /*a6b0*/  UIMAD UR4, UR19, UR10, URZ ;  /* 0x0000000a130472a4 */ /* 0x000fe2000f8e023f */
[----:B-1----:R-:W-:-:S03]  /*a6c0*/  @P1 IMAD.HI.U32 R0, R28, R3, RZ ;  /* 0x000000031c001227 */ /* 0x002fc600078e00ff */
[----:B------:R-:W-:Y:S01]  /*a6d0*/  UIMAD UR4, UR7, UR11, UR4 ;  /* 0x0000000b070472a4 */ /* 0x000fe2000f8e0204 */
[----:B------:R-:W5:Y:S01]  /*a6e0*/  LD.E.128 R12, desc[UR48][R12.64] ;  /* 0x000000300c0c7980 */ /* 0x000f62000c101d00 */
[----:B------:R-:W-:Y:S01]  /*a6f0*/  UIMAD.WIDE.U32 UR8, UR7, UR10, UR8 ;  /* 0x0000000a070872a5 */ /* 0x000fe2000f8e0008 */
[----:B------:R-:W-:Y:S01]  /*a700*/  IMAD.MOV.U32 R29, RZ, RZ, R28 ;  /* 0x000000ffff1d7224 */ /* 0x000fe200078e001c */
[----:B0-----:R-:W-:Y:S01]  /*a710*/  @P1 SHF.R.U32.HI R29, RZ, R35, R0 ;  /* 0x00000023ff1d1219 */ /* 0x001fe20000011600 */
[----:B------:R-:W-:Y:S01]  /*a720*/  ULDC.64 UR10, c[0x0][0xae0] ;  /* 0x0002b800000a7ab9 */ /* 0x000fe20000000a00 */
[----:B------:R-:W-:Y:S01]  /*a730*/  UIADD3 UR4, UR9, UR4, URZ ;  /* 0x0000000409047290 */ /* 0x000fe2000fffe03f */
[----:B------:R-:W-:Y:S01]  /*a740*/  VIADD R34, R22, UR43 ;  /* 0x0000002b16227c36 */ /* 0x000fe20008000000 */
        /* <DEDUP_REMOVED lines=22> */
[----:B------:R-:W-:Y:S01]  /*a8b0*/  ULDC.64 UR8, c[0x0][0xa80] ;  /* 0x0002a00000087ab9 */ /* 0x000fe20000000a00 */
[----:B------:R-:W-:Y:S01]  /*a8c0*/  VIADD R0, R34, 0x30 ;  /* 0x0000003022007836 */ /* 0x000fe20000000000 */
[C---:B------:R-:W-:Y:S01]  /*a8d0*/  LEA R30, P0, R2.reuse, UR8, 0x1 ;  /* 0x00000008021e7c11 */ /* 0x040fe2000f8008ff */
[----:B------:R-:W-:Y:S02]  /*a8e0*/  IMAD.IADD R3, R3, 0x1, R29 ;  /* 0x0000000103037824 */ /* 0x000fe400078e021d */
[----:B------:R-:W-:Y:S02]  /*a8f0*/  VIADD R21, R21, 0x16820 ;  /* 0x0001682015157836 */ /* 0x000fe40000000000 */
[----:B0-----:R-:W0:Y:S01]  /*a900*/  SHFL.IDX PT, R20, R30, RZ, 0x181f ;  /* 0x00181fff1e147589 */ /* 0x001e2200000e0000 */
[----:B------:R-:W-:Y:S02]  /*a910*/  LEA.HI.X R32, R2, UR9, R3, 0x1, P0 ;  /* 0x0000000902207c11 */ /* 0x000fe400080f0c03 */
[----:B------:R-:W-:Y:S01]  /*a920*/  ISETP.GE.AND P0, PT, R19, UR4, PT ;  /* 0x0000000413007c0c */ /* 0x000fe2000bf06270 */
[----:B------:R-:W1:Y:S01]  /*a930*/  SHFL.IDX PT, R28, R30, 0x1, 0x181f ;  /* 0x00381f001e1c7f89 */ /* 0x000e6200000e0000 */
[----:B------:R-:W-:-:S02]  /*a940*/  IADD3 R2, R34, 0x60, RZ ;  /* 0x0000006022027810 */ /* 0x000fc40007ffe0ff */
[-C--:B------:R-:W-:Y:S01]  /*a950*/  ISETP.GE.OR P1, PT, R34, R37.reuse, P0 ;  /* 0x000000252200720c */ /* 0x080fe20000726670 */
[----:B------:R-:W2:Y:S01]  /*a960*/  SHFL.IDX PT, R36, R30, 0x2, 0x181f ;  /* 0x00581f001e247f89 */ /* 0x000ea200000e0000 */
[-C--:B------:R-:W-:Y:S01]  /*a970*/  ISETP.GE.OR P2, PT, R0, R37.reuse, P0 ;  /* 0x000000250000720c */ /* 0x080fe20000746670 */
[----:B------:R-:W-:Y:S01]  /*a980*/  VIADD R0, R34, 0x90 ;  /* 0x0000009022007836 */ /* 0x000fe20000000000 */
[-C--:B------:R-:W-:Y:S01]  /*a990*/  ISETP.GE.OR P3, PT, R2, R37.reuse, P0 ;  /* 0x000000250200720c */ /* 0x080fe20000766670 */
[----:B------:R-:W2:Y:S01]  /*a9a0*/  SHFL.IDX PT, R3, R32, RZ, 0x181f ;  /* 0x00181fff20037589 */ /* 0x000ea200000e0000 */
[----:B------:R-:W-:Y:S02]  /*a9b0*/  PRMT R21, RZ, 0x654, R21 ;  /* 0x00000654ff157816 */ /* 0x000fe40000000015 */
[----:B------:R-:W-:Y:S01]  /*a9c0*/  ISETP.GE.OR P0, PT, R0, R37, P0 ;  /* 0x000000250000720c */ /* 0x000fe20000706670 */
[----:B------:R-:W2:Y:S01]  /*a9d0*/  SHFL.IDX PT, R29, R32, 0x1, 0x181f ;  /* 0x00381f00201d7f89 */ /* 0x000ea200000e0000 */
[----:B------:R2:W-:Y:S03]  /*a9e0*/  SYNCS.ARRIVE.TRANS64.RED.A1T0 RZ, [R21+URZ], RZ ;  /* 0x000000ff15ff79a7 */ /* 0x0005e6000810043f */
[----:B------:R-:W2:Y:S01]  /*a9f0*/  SHFL.IDX PT, R33, R32, 0x2, 0x181f ;  /* 0x00581f0020217f89 */ /* 0x000ea200000e0000 */
[----:B0-----:R-:W-:-:S03]  /*aa00*/  @!P1 LEA R2, P4, R19, R20, 0x1 ;  /* 0x0000001413029211 */ /* 0x001fc600078808ff */
[----:B------:R-:W0:Y:S01]  /*aa10*/  SHFL.IDX PT, R30, R30, 0x3, 0x181f ;  /* 0x00781f001e1e7f89 */ /* 0x000e2200000e0000 */
[----:B-1----:R-:W-:-:S03]  /*aa20*/  @!P2 LEA R20, P5, R19, R28, 0x1 ;  /* 0x0000001c1314a211 */ /* 0x002fc600078a08ff */
[----:B------:R-:W1:Y:S01]  /*aa30*/  SHFL.IDX PT, R32, R32, 0x3, 0x181f ;  /* 0x00781f0020207f89 */ /* 0x000e6200000e0000 */
[C---:B--2---:R-:W-:Y:S02]  /*aa40*/  @!P3 LEA R28, P6, R19.reuse, R36, 0x1 ;  /* 0x00000024131cb211 */ /* 0x044fe400078c08ff */
[C-C-:B------:R-:W-:Y:S02]  /*aa50*/  @!P1 LEA.HI.X R3, R19.reuse, R3, R156.reuse, 0x1, P4 ;  /* 0x0000000313039211 */ /* 0x140fe400020f0c9c */
[C-C-:B------:R-:W-:Y:S02]  /*aa60*/  @!P2 LEA.HI.X R21, R19.reuse, R29, R156.reuse, 0x1, P5 ;  /* 0x0000001d1315a211 */ /* 0x140fe400028f0c9c */
[----:B------:R-:W-:Y:S01]  /*aa70*/  @!P3 LEA.HI.X R29, R19, R33, R156, 0x1, P6 ;  /* 0x00000021131db211 */ /* 0x000fe200030f0c9c */
[----:B---3--:R2:W-:Y:S04]  /*aa80*/  @!P1 ST.E.128 desc[UR48][R2.64], R4 ;  /* 0x0000000402009985 */ /* 0x0085e8000c101d30 */
[----:B----4-:R2:W-:Y:S04]  /*aa90*/  @!P2 ST.E.128 desc[UR48][R20.64], R8 ;  /* 0x000000081400a985 */ /* 0x0105e8000c101d30 */
[----:B------:R2:W-:Y:S01]  /*aaa0*/  @!P3 ST.E.128 desc[UR48][R28.64], R24 ;  /* 0x000000181c00b985 */ /* 0x0005e2000c101d30 */
[----:B01----:R-:W-:Y:S05]  /*aab0*/  @P0 BRA `(.L_x_14689) ;  /* 0x00000008006c0947 */ /* 0x003fea0003800000 */
[----:B--2---:R-:W-:-:S04]  /*aac0*/  LEA R2, P0, R19, R30, 0x1 ;  /* 0x0000001e13027211 */ /* 0x004fc800078008ff */
[----:B------:R-:W-:-:S05]  /*aad0*/  LEA.HI.X R3, R19, R32, R156, 0x1, P0 ;  /* 0x0000002013037211 */ /* 0x000fca00000f0c9c */
[----:B-----5:R0:W-:Y:S01]  /*aae0*/  ST.E.128 desc[UR48][R2.64], R12 ;  /* 0x0000000c02007985 */ /* 0x0201e2000c101d30 */
[----:B------:R-:W-:Y:S05]  /*aaf0*/  BRA `(.L_x_14689) ;  /* 0x00000008005c7947 */ /* 0x000fea0003800000 */
.L_x_14687:
        /* <DEDUP_REMOVED lines=14> */
[----:B------:R-:W-:-:S05]  /*abe0*/  IMAD.U32 R0, RZ, RZ, UR4 ;  /* 0x00000004ff007e24 */ /* 0x000fca000f8e00ff */
        /* <DEDUP_REMOVED lines=9> */
[----:B------:R-:W-:-:S10]  /*ac80*/  ISETP.GE.AND P1, PT, R157, 0xc0, PT ;  /* 0x000000c09d00780c */ /* 0x000fd40003f26270 */
[----:B------:R-:W0:Y:S01]  /*ac90*/  @P0 LDC R9, c[0x0][0xbec] ;  /* 0x0002fb00ff090b82 */ /* 0x000e220000000800 */
[----:B--2---:R-:W-:-:S13]  /*aca0*/  @P2 R2UR UR4, R6 ;  /* 0x00000000060422ca */ /* 0x004fda00000e0000 */
[----:B------:R-:W-:Y:S01]  /*acb0*/  USHF.R.S32.HI UR10, URZ, 0x1f, UR4 ;  /* 0x0000001f3f0a7899 */ /* 0x000fe20008011404 */
[----:B01----:R-:W-:Y:S11]  /*acc0*/  @P3 BRA `(.L_x_14690) ;  /* 0x0000000000103947 */ /* 0x003ff60003800000 */
[----:B------:R-:W-:Y:S05]  /*acd0*/  @!P2 BRA `(.L_x_14690) ;  /* 0x00000000000ca947 */ /* 0x000fea0003800000 */
[----:B------:R-:W2:Y:S04]  /*ace0*/  LDG.E R5, desc[UR48][R2.64] ;  /* 0x0000003002057981 */ /* 0x000ea8000c1e1900 */
[----:B-----5:R-:W2:Y:S02]  /*acf0*/  LDG.E R0, desc[UR48][R2.64+0x4] ;  /* 0x0000043002007981 */ /* 0x020ea4000c1e1900 */
[----:B--2---:R-:W-:-:S07]  /*ad00*/  IMAD.IADD R0, R0, 0x1, -R5 ;  /* 0x0000000100007824 */ /* 0x004fce00078e0a05 */
.L_x_14690:
[----:B------:R-:W-:Y:S01]  /*ad10*/  USEL UR40, UR40, URZ, !UP0 ;  /* 0x0000003f28287287 */ /* 0x000fe2000c000000 */
[----:B------:R-:W-:Y:S01]  /*ad20*/  BSSY B1, `(.L_x_14691) ;  /* 0x000002c000017945 */ /* 0x000fe20003800000 */
[----:B------:R-:W-:-:S03]  /*ad30*/  USEL UR41, UR41, URZ, !UP0 ;  /* 0x0000003f29297287 */ /* 0x000fc6000c000000 */
[----:B------:R-:W-:Y:S09]  /*ad40*/  @P1 BRA `(.L_x_14692) ;  /* 0x0000000000a41947 */ /* 0x000ff20003800000 */
        /* <DEDUP_REMOVED lines=26> */
[C---:B------:R-:W-:Y:S02]  /*aef0*/  IADD3 R5, -R2.reuse, RZ, RZ ;  /* 0x000000ff02057210 */ /* 0x040fe40007ffe1ff */
[----:B------:R-:W-:Y:S02]  /*af00*/  SHF.R.S32.HI R3, RZ, 0x1f, R2 ;  /* 0x0000001fff037819 */ /* 0x000fe40000011402 */
[----:B------:R-:W-:Y:S01]  /*af10*/  IADD3 R2, P1, R2, UR8, RZ ;  /* 0x0000000802027c10 */ /* 0x000fe2000ff3e0ff */
[----:B------:R-:W-:-:S03]  /*af20*/  IMAD R5, R7, R5, R4 ;  /* 0x0000000507057224 */ /* 0x000fc600078e0204 */
[----:B------:R-:W-:Y:S01]  /*af30*/  IADD3.X R3, R3, UR9, R6, P1, !PT ;  /* 0x0000000903037c10 */ /* 0x000fe20008ffe406 */
[----:B------:R-:W-:Y:S01]  /*af40*/  ULDC.64 UR8, c[0x0][0xb50] ;  /* 0x0002d40000087ab9 */ /* 0x000fe20000000a00 */
        /* <DEDUP_REMOVED lines=9> */
.L_x_14692:
[----:B------:R-:W-:Y:S05]  /*afe0*/  BSYNC B1 ;  /* 0x0000000000017941 */ /* 0x000fea0003800000 */
.L_x_14691:
[----:B0-----:R-:W0:Y:S01]  /*aff0*/  @P0 LDC R3, c[0x0][0xbf0] ;  /* 0x0002fc00ff030b82 */ /* 0x001e220000000800 */
[----:B------:R-:W-:Y:S01]  /*b000*/  ULDC.64 UR12, c[0x0][0xaa0] ;  /* 0x0002a800000c7ab9 */ /* 0x000fe20000000a00 */
[----:B------:R-:W-:Y:S01]  /*b010*/  IMAD R2, R18, 0x30, R22 ;  /* 0x0000003012027824 */ /* 0x000fe200078e0216 */
[----:B------:R-:W-:Y:S01]  /*b020*/  UIMAD UR7, UR10, UR12, URZ ;  /* 0x0000000c0a0772a4 */ /* 0x000fe2000f8e023f */
[----:B------:R-:W-:Y:S01]  /*b030*/  IADD3 R20, R22, UR43, RZ ;  /* 0x0000002b16147c10 */ /* 0x000fe2000fffe0ff */
        /* <DEDUP_REMOVED lines=67> */
.L_x_14689:
[----:B------:R-:W-:Y:S05]  /*b470*/  BSYNC B0 ;  /* 0x0000000000007941 */ /* 0x000fea0003800000 */
.L_x_14686:
[----:B------:R-:W-:Y:S02]  /*b480*/  ULDC UR4, c[0x0][0xc3c] ;  /* 0x00030f0000047ab9 */ /* 0x000fe40000000800 */
[----:B------:R-:W-:-:S13]  /*b490*/  ISETP.GE.AND P0, PT, R31, UR4, PT ;  /* 0x000000041f007c0c */ /* 0x000fda000bf06270 */
[----:B------:R-:W-:Y:S05]  /*b4a0*/  @!P0 BRA `(.L_x_14693) ;  /* 0xffffff58004c8947 */ /* 0x000fea000383ffff */
[----:B------:R-:W-:Y:S05]  /*b4b0*/  EXIT ;  /* 0x000000000000794d */ /* 0x000fea0003800000 */
.L_x_14650:
[----:B------:R-:W-:-:S08]  /*b4c0*/  NOP ;  /* 0x0000000000007918 */ /* 0x000fd00000000000 */
[----:B------:R-:W0:-:S00]  /*b4d0*/  USETMAXREG.DEALLOC.CTAPOOL 0x20 ;  /* 0x00000020000079c8 */ /* 0x000e0000080e0500 */
        /* <DEDUP_REMOVED lines=14> */
.L_x_14694:
        /* <DEDUP_REMOVED lines=42> */
.L_x_14700:
        /* <DEDUP_REMOVED lines=12> */
.L_x_14699:
[----:B------:R-:W-:Y:S05]  /*b920*/  BSYNC B0 ;  /* 0x0000000000007941 */ /* 0x000fea0003800000 */
.L_x_14698:
        /* <DEDUP_REMOVED lines=21> */
.L_x_14696:
        /* <DEDUP_REMOVED lines=21> */
.L_x_14701:
        /* <DEDUP_REMOVED lines=58> */
.L_x_14697:
[----:B------:R-:W-:Y:S02]  /*bf70*/  IMAD.MOV.U32 R17, RZ, RZ, RZ ;  /* 0x000000ffff117224 */ /* 0x000fe400078e00ff */
[----:B------:R-:W-:Y:S02]  /*bf80*/  IMAD.U32 R16, RZ, RZ, UR6 ;  /* 0x00000006ff107e24 */ /* 0x000fe4000f8e00ff */
[----:B------:R-:W-:-:S07]  /*bf90*/  IMAD.MOV.U32 R18, RZ, RZ, RZ ;  /* 0x000000ffff127224 */ /* 0x000fce00078e00ff */
.L_x_14702:
[----:B------:R-:W-:-:S13]  /*bfa0*/  ISETP.NE.AND P0, PT, R5, RZ, PT ;  /* 0x000000ff0500720c */ /* 0x000fda0003f05270 */
[----:B------:R-:W0:Y:S01]  /*bfb0*/  @!P0 S2R R3, SR_CgaCtaId ;  /* 0x0000000000038919 */ /* 0x000e220000008800 */
[----:B------:R-:W-:-:S04]  /*bfc0*/  @!P0 MOV R0, 0x400 ;  /* 0x0000040000008802 */ /* 0x000fc80000000f00 */
[----:B0-----:R-:W-:-:S05]  /*bfd0*/  @!P0 LEA R0, R3, R0, 0x18 ;  /* 0x0000000003008211 */ /* 0x001fca00078ec0ff */
[----:B------:R0:W-:Y:S01]  /*bfe0*/  @!P0 STS.128 [R0+0x168d0], R16 ;  /* 0x0168d01000008388 */ /* 0x0001e20000000c00 */
[----:B------:R-:W-:Y:S06]  /*bff0*/  BAR.ARV 0x5, 0x200 ;  /* 0x0148000000007b1d */ /* 0x000fec0000002000 */
.L_x_14695:
[----:B------:R2:W-:Y:S01]  /*c000*/  STL [R1+0x28], RZ ;  /* 0x000028ff01007387 */ /* 0x0005e20000100800 */
[----:B------:R-:W-:Y:S01]  /*c010*/  ULDC UR4, c[0x0][0xc3c] ;  /* 0x00030f0000047ab9 */ /* 0x000fe20000000800 */
[----:B------:R-:W-:Y:S01]  /*c020*/  IMAD.MOV.U32 R27, RZ, RZ, 0x1 ;  /* 0x00000001ff1b7424 */ /* 0x000fe200078e00ff */
[----:B-1----:R-:W-:Y:S02]  /*c030*/  ISETP.GE.AND P0, PT, R19, UR4, PT ;  /* 0x0000000413007c0c */ /* 0x002fe4000bf06270 */
[----:B------:R-:W-:-:S11]  /*c040*/  MOV R23, RZ ;  /* 0x000000ff00177202 */ /* 0x000fd60000000f00 */
        /* <DEDUP_REMOVED lines=23> */
.L_x_14793:
[----:B0-----:R-:W0:Y:S02]  /*c1c0*/  LDC.64 R2, c[0x0][0xc88] ;  /* 0x00032200ff027b82 */ /* 0x001e240000000a00 */
[----:B0-----:R-:W-:-:S05]  /*c1d0*/  IMAD.WIDE R2, R19, 0x4, R2 ;  /* 0x0000000413027825 */ /* 0x001fca00078e0202 */
[----:B--2---:R-:W2:Y:S01]  /*c1e0*/  LDG.E R10, desc[UR48][R2.64] ;  /* 0x00000030020a7981 */ /* 0x004ea2000c1e1900 */
[----:B------:R-:W-:Y:S05]  /*c1f0*/  YIELD ;  /* 0x0000000000007946 */ /* 0x000fea0003800000 */
[----:B------:R-:W-:Y:S01]  /*c200*/  ULDC.64 UR4, c[0x0][0xa28] ;  /* 0x00028a0000047ab9 */ /* 0x000fe20000000a00 */
[----:B---3--:R-:W-:Y:S01]  /*c210*/  IMAD.MOV.U32 R0, RZ, RZ, RZ ;  /* 0x000000ffff007224 */ /* 0x008fe200078e00ff */
        /* <DEDUP_REMOVED lines=15> */
[----:B------:R-:W-:Y:S02]  /*c310*/  ISETP.NE.AND.EX P1, PT, RZ, UR5, PT, P1 ;  /* 0x00000005ff007c0c */ /* 0x000fe4000bf25310 */
[----:B------:R-:W-:Y:S02]  /*c320*/  ISETP.NE.U32.AND P2, PT, RZ, UR8, PT ;  /* 0x00000008ff007c0c */ /* 0x000fe4000bf45070 */
[----:B------:R-:W-:Y:S02]  /*c330*/  ISETP.NE.U32.AND P0, PT, RZ, UR6, PT ;  /* 0x00000006ff007c0c */ /* 0x000fe4000bf05070 */
[----:B------:R-:W-:Y:S02]  /*c340*/  ISETP.NE.AND.EX P2, PT, RZ, UR9, PT, P2 ;  /* 0x00000009ff007c0c */ /* 0x000fe4000bf45320 */
[----:B------:R-:W-:Y:S02]  /*c350*/  ISETP.NE.AND.EX P0, PT, RZ, UR7, PT, P0 ;  /* 0x00000007ff007c0c */ /* 0x000fe4000bf05300 */
[----:B-1----:R-:W-:-:S02]  /*c360*/  IADD3 R2, P3, R24, UR4, RZ ;  /* 0x0000000418027c10 */ /* 0x002fc4000ff7e0ff */
[C---:B0-----:R-:W-:Y:S02]  /*c370*/  IADD3 R4, P4, R24.reuse, UR6, RZ ;  /* 0x0000000618047c10 */ /* 0x041fe4000ff9e0ff */
[C---:B------:R-:W-:Y:S01]  /*c380*/  IADD3.X R3, R25.reuse, UR5, RZ, P3, !PT ;  /* 0x0000000519037c10 */ /* 0x040fe20009ffe4ff */
[----:B------:R-:W-:Y:S01]  /*c390*/  ULDC UR4, c[0x0][0x288] ;  /* 0x0000a20000047ab9 */ /* 0x000fe20000000800 */
[----:B------:R-:W-:Y:S02]  /*c3a0*/  MOV R28, RZ ;  /* 0x000000ff001c7202 */ /* 0x000fe40000000f00 */
        /* <DEDUP_REMOVED lines=18> */
[----:B------:R-:W-:Y:S06]  /*c4d0*/  @P2 BRA `(.L_x_14704) ;  /* 0x0000000000142947 */ /* 0x000fec0003800000 */
[----:B------:R-:W-:Y:S05]  /*c4e0*/  @!P1 BRA `(.L_x_14704) ;  /* 0x0000000000109947 */ /* 0x000fea0003800000 */
[----:B------:R-:W2:Y:S04]  /*c4f0*/  LDG.E R7, desc[UR48][R2.64] ;  /* 0x0000003002077981 */ /* 0x000ea8000c1e1900 */
[----:B0-----:R-:W2:Y:S02]  /*c500*/  LDG.E R8, desc[UR48][R2.64+0x4] ;  /* 0x0000043002087981 */ /* 0x001ea4000c1e1900 */
[----:B--2---:R-:W-:-:S05]  /*c510*/  IMAD.IADD R9, R8, 0x1, -R7 ;  /* 0x0000000108097824 */ /* 0x004fca00078e0a07 */
[----:B------:R1:W-:Y:S02]  /*c520*/  STL [R1+0x14], R9 ;  /* 0x0000140901007387 */ /* 0x0003e40000100800 */
.L_x_14704:
        /* <DEDUP_REMOVED lines=10> */
.L_x_14705:
[----:B------:R-:W-:Y:S05]  /*c5d0*/  @!P0 BRA `(.L_x_14706) ;  /* 0x00000000000c8947 */ /* 0x000fea0003800000 */
[----:B------:R-:W2:Y:S04]  /*c5e0*/  LDG.E R3, desc[UR48][R4.64] ;  /* 0x0000003004037981 */ /* 0x000ea8000c1e1900 */
[----:B------:R-:W2:Y:S02]  /*c5f0*/  LDG.E R6, desc[UR48][R4.64+0x4] ;  /* 0x0000043004067981 */ /* 0x000ea4000c1e1900 */
[----:B--2---:R-:W-:-:S07]  /*c600*/  IMAD.IADD R6, R6, 0x1, -R3 ;  /* 0x0000000106067824 */ /* 0x004fce00078e0a03 */
.L_x_14706:
[----:B--2---:R-:W2:Y:S01]  /*c610*/  LDC R2, c[0x0][0x448] ;  /* 0x00011200ff027b82 */ /* 0x004ea20000000800 */
[----:B-----5:R-:W-:Y:S01]  /*c620*/  IMAD.IADD R6, R6, 0x1, -R0 ;  /* 0x0000000106067824 */ /* 0x020fe200078e0a00 */
[----:B------:R-:W-:Y:S01]  /*c630*/  BSSY B7, `(.L_x_14707) ;  /* 0x000035e000077945 */ /* 0x000fe20003800000 */
[----:B------:R-:W-:-:S04]  /*c640*/  IMAD R0, R17, 0xc0, RZ ;  /* 0x000000c011007824 */ /* 0x000fc800078e02ff */
[----:B------:R-:W-:Y:S01]  /*c650*/  VIADD R0, R0, 0xbf ;  /* 0x000000bf00007836 */ /* 0x000fe20000000000 */
[----:B--2---:R-:W-:-:S13]  /*c660*/  ISETP.NE.AND P0, PT, R2, 0x1, PT ;  /* 0x000000010200780c */ /* 0x004fda0003f05270 */
[----:B------:R-:W2:Y:S08]  /*c670*/  @P0 LDC R3, c[0x0][0x44c] ;  /* 0x00011300ff030b82 */ /* 0x000eb00000000800 */
[----:B------:R-:W3:Y:S01]  /*c680*/  @P0 LDC R2, c[0x0][0x450] ;  /* 0x00011400ff020b82 */ /* 0x000ee20000000800 */
[----:B--2---:R-:W-:-:S05]  /*c690*/  @P0 IMAD.HI.U32 R3, R0, R3, RZ ;  /* 0x0000000300030227 */ /* 0x004fca00078e00ff */
[----:B---3--:R-:W-:Y:S02]  /*c6a0*/  @P0 SHF.R.U32.HI R0, RZ, R2, R3 ;  /* 0x00000002ff000219 */ /* 0x008fe40000011603 */
[C---:B------:R-:W-:Y:S01]  /*c6b0*/  IADD3 R3, R6.reuse, 0x80, -R9 ;  /* 0x0000008006037810 */ /* 0x040fe20007ffe809 */
[----:B------:R-:W-:-:S03]  /*c6c0*/  VIADD R6, R6, 0x7f ;  /* 0x0000007f06067836 */ /* 0x000fc60000000000 */
[----:B------:R-:W-:Y:S02]  /*c6d0*/  IADD3 R0, R3, R0, RZ ;  /* 0x0000000003007210 */ /* 0x000fe40007ffe0ff */
[----:B------:R-:W-:Y:S02]  /*c6e0*/  SHF.R.S32.HI R3, RZ, 0x1f, R6 ;  /* 0x0000001fff037819 */ /* 0x000fe40000011406 */
[----:B------:R-:W-:Y:S02]  /*c6f0*/  SHF.R.S32.HI R5, RZ, 0x1f, R0 ;  /* 0x0000001fff057819 */ /* 0x000fe40000011400 */
[----:B------:R-:W-:Y:S02]  /*c700*/  LEA.HI R3, R3, R6, RZ, 0x7 ;  /* 0x0000000603037211 */ /* 0x000fe400078f38ff */
[----:B------:R-:W-:Y:S02]  /*c710*/  LEA.HI R5, R5, R0, RZ, 0x7 ;  /* 0x0000000005057211 */ /* 0x000fe400078f38ff */
[----:B------:R-:W-:-:S02]  /*c720*/  SHF.R.S32.HI R3, RZ, 0x7, R3 ;  /* 0x00000007ff037819 */ /* 0x000fc40000011403 */
[----:B------:R-:W-:-:S04]  /*c730*/  SHF.R.S32.HI R0, RZ, 0x7, R5 ;  /* 0x00000007ff007819 */ /* 0x000fc80000011405 */
        /* <DEDUP_REMOVED lines=21> */
.L_x_14708:
        /* <DEDUP_REMOVED lines=15> */
[----:B0-----:R-:W-:Y:S02]  /*c980*/  IMAD.MOV.U32 R8, RZ, RZ, 0x70 ;  /* 0x00000070ff087424 */ /* 0x001fe400078e00ff */
[----:B------:R-:W-:Y:S02]  /*c990*/  IMAD.MOV.U32 R12, RZ, RZ, 0x1 ;  /* 0x00000001ff0c7424 */ /* 0x000fe400078e00ff */
[----:B------:R-:W-:-:S07]  /*c9a0*/  IMAD.MOV.U32 R13, RZ, RZ, RZ ;  /* 0x000000ffff0d7224 */ /* 0x000fce00078e00ff */
[----:B------:R-:W-:-:S07]  /*c9b0*/  LEPC R20, `(.L_x_14711) ;  /* 0x000000001014794e */ /* 0x000fce0000000000 */
[----:B-12---:R-:W-:Y:S05]  /*c9c0*/  CALL.ABS.NOINC R2 ;  /* 0x0000000002007343 */ /* 0x006fea0003c00000 */
.L_x_14711:
[----:B------:R-:W-:Y:S05]  /*c9d0*/  BSYNC B6 ;  /* 0x0000000000067941 */ /* 0x000fea0003800000 */
.L_x_14710:
        /* <DEDUP_REMOVED lines=15> */
[----:B0-----:R-:W-:Y:S02]  /*cad0*/  IMAD.MOV.U32 R8, RZ, RZ, 0x70 ;  /* 0x00000070ff087424 */ /* 0x001fe400078e00ff */
[----:B------:R-:W-:Y:S02]  /*cae0*/  IMAD.MOV.U32 R12, RZ, RZ, 0x1 ;  /* 0x00000001ff0c7424 */ /* 0x000fe400078e00ff */
[----:B--2---:R-:W-:-:S07]  /*caf0*/  IMAD.MOV.U32 R13, RZ, RZ, RZ ;  /* 0x000000ffff0d7224 */ /* 0x004fce00078e00ff */
[----:B------:R-:W-:-:S07]  /*cb00*/  LEPC R20, `(.L_x_14714) ;  /* 0x000000001014794e */ /* 0x000fce0000000000 */
[----:B-1-3--:R-:W-:Y:S05]  /*cb10*/  CALL.ABS.NOINC R2 ;  /* 0x0000000002007343 */ /* 0x00afea0003c00000 */
.L_x_14714:
        /* <DEDUP_REMOVED lines=15> */
.L_x_14713:
[----:B------:R-:W-:Y:S05]  /*cc10*/  BSYNC B6 ;  /* 0x0000000000067941 */ /* 0x000fea0003800000 */
.L_x_14712:
[----:B------:R-:W-:Y:S01]  /*cc20*/  ULDC.64 UR4, c[0x0][0x9f8] ;  /* 0x00027e0000047ab9 */ /* 0x000fe20000000a00 */
[----:B------:R-:W2:Y:S01]  /*cc30*/  LDL R20, [R1+0xc] ;  /* 0x00000c0001147983 */ /* 0x000ea20000100800 */
[----:B------:R-:W-:Y:S01]  /*cc40*/  ISETP.NE.U32.AND P0, PT, RZ, UR4, PT ;  /* 0x00000004ff007c0c */ /* 0x000fe2000bf05070 */
[----:B------:R-:W3:Y:S03]  /*cc50*/  LDC.64 R2, c[0x0][0x418] ;  /* 0x00010600ff027b82 */ /* 0x000ee60000000a00 */
        /* <DEDUP_REMOVED lines=16> */
.L_x_14809:
        /* <DEDUP_REMOVED lines=8> */
.L_x_14812:
[----:B------:R-:W-:Y:S05]  /*cde0*/  @!P6 BRA `(.L_x_14716) ;  /* 0x0000000000dce947 */ /* 0x000fea0003800000 */
[----:B------:R-:W-:-:S04]  /*cdf0*/  ISETP.NE.U32.AND P0, PT, R2, RZ, PT ;  /* 0x000000ff0200720c */ /* 0x000fc80003f05070 */
[----:B------:R-:W-:-:S13]  /*ce00*/  ISETP.NE.AND.EX P0, PT, R3, RZ, PT, P0 ;  /* 0x000000ff0300720c */ /* 0x000fda0003f05300 */
[----:B------:R-:W-:Y:S05]  /*ce10*/  @!P0 BRA `(.L_x_14718) ;  /* 0x0000000000448947 */ /* 0x000fea0003800000 */
[----:B--2---:R-:W2:Y:S01]  /*ce20*/  LDC R0, c[0x0][0x43c] ;  /* 0x00010f00ff007b82 */ /* 0x004ea20000000800 */
[----:B------:R-:W-:Y:S01]  /*ce30*/  ULDC.64 UR4, c[0x0][0x428] ;  /* 0x00010a0000047ab9 */ /* 0x000fe20000000a00 */
[----:B--2---:R-:W-:-:S13]  /*ce40*/  ISETP.NE.AND P0, PT, R0, 0x1, PT ;  /* 0x000000010000780c */ /* 0x004fda0003f05270 */
[----:B------:R-:W2:Y:S02]  /*ce50*/  @P0 LDC.64 R4, c[0x0][0x440] ;  /* 0x00011000ff040b82 */ /* 0x000ea40000000a00 */
[----:B--2---:R-:W-:-:S04]  /*ce60*/  @P0 IMAD.HI.U32 R6, R25, R4, RZ ;  /* 0x0000000419060227 */ /* 0x004fc800078e00ff */
        /* <DEDUP_REMOVED lines=8> */
[----:B------:R-:W-:-:S04]  /*cef0*/  LEA R2, P0, R4, R2, 0x2 ;  /* 0x0000000204027211 */ /* 0x000fc800078010ff */
[----:B------:R-:W-:-:S04]  /*cf00*/  IADD3 R0, R5, R0, RZ ;  /* 0x0000000005007210 */ /* 0x000fc80007ffe0ff */
[----:B------:R-:W-:-:S05]  /*cf10*/  LEA.HI.X R3, R4, R3, R0, 0x2, P0 ;  /* 0x0000000304037211 */ /* 0x000fca00000f1400 */
[----:B------:R3:W5:Y:S02]  /*cf20*/  LDG.E R24, desc[UR48][R2.64] ;  /* 0x0000003002187981 */ /* 0x000764000c1e1900 */
.L_x_14718:
[----:B---3--:R-:W-:Y:S01]  /*cf30*/  IMAD R3, R23, 0x8, R22 ;  /* 0x0000000817037824 */ /* 0x008fe200078e0216 */
[----:B--2---:R-:W-:-:S04]  /*cf40*/  SHF.L.U32 R0, R27, 0x1f, RZ ;  /* 0x0000001f1b007819 */ /* 0x004fc800000006ff */
[----:B------:R-:W2:Y:S02]  /*cf50*/  SYNCS.PHASECHK.TRANS64.TRYWAIT P0, [R3+URZ+0x16840], R0 ;  /* 0x01684000030075a7 */ /* 0x000ea4000800017f */
[----:B--2---:R-:W-:Y:S05]  /*cf60*/  @!P0 BRA `(.L_x_14719) ;  /* 0x0000004000188947 */ /* 0x004fea0003800000 */
.L_x_14813:
        /* <DEDUP_REMOVED lines=11> */
.L_x_14720:
[----:B--2---:R-:W-:Y:S01]  /*d020*/  IMAD R0, R23, 0x4000, R22 ;  /* 0x0000400017007824 */ /* 0x004fe200078e0216 */
        /* <DEDUP_REMOVED lines=8> */
[----:B------:R-:W-:Y:S02]  /*d0b0*/  R2UR UR12, R18 ;  /* 0x00000000120c72ca */ /* 0x000fe400000e0000 */
[----:B-----5:R-:W-:-:S02]  /*d0c0*/  R2UR UR13, R24 ;  /* 0x00000000180d72ca */ /* 0x020fc400000e0000 */
[----:B------:R-:W-:Y:S01]  /*d0d0*/  PLOP3.LUT P0, PT, PT, PT, PT, 0x80, 0x0 ;  /* 0x000000000000781c */ /* 0x000fe20003f0f070 */
[----:B------:R-:W-:-:S03]  /*d0e0*/  UIADD3 UR9, UR9, 0x16830, URZ ;  /* 0x0001683009097890 */ /* 0x000fc6000fffe03f */
[----:B------:R-:W-:Y:S01]  /*d0f0*/  P2R R0, PR, RZ, 0x1 ;  /* 0x00000001ff007803 */ /* 0x000fe20000000000 */
[----:B------:R-:W-:Y:S02]  /*d100*/  ULEA UR11, UR11, UR4, 0x7 ;  /* 0x000000040b0b7291 */ /* 0x000fe4000f8e383f */
[----:B------:R-:W-:Y:S01]  /*d110*/  UIADD3 UR8, UR8, 0xe400, URZ ;  /* 0x0000e40008087890 */ /* 0x000fe2000fffe03f */
[----:B------:R-:W-:Y:S01]  /*d120*/  UMOV UR4, 0x0 ;  /* 0x0000000000047882 */ /* 0x000fe20000000000 */
[----:B------:R3:W-:Y:S07]  /*d130*/  STL [R1], R0 ;  /* 0x0000000001007387 */ /* 0x0007ee0000100800 */
[----:B------:R3:W-:Y:S01]  /*d140*/  UTMALDG.4D [UR8], [UR6], desc[UR4] ;  /* 0x00000408060075b4 */ /* 0x0007e20008019000 */
[----:B------:R-:W-:-:S02]  /*d150*/  NOP ;  /* 0x0000000000007918 */ /* 0x000fc40000000000 */
.L_x_14716:
[----:B------:R-:W2:Y:S04]  /*d160*/  LDL.LU R3, [R1+0x10] ;  /* 0x0000100001037983 */ /* 0x000ea80000300800 */
[----:B------:R-:W4:Y:S04]  /*d170*/  LDL.LU R5, [R1+0x8] ;  /* 0x0000080001057983 */ /* 0x000f280000300800 */
[----:B------:R-:W5:Y:S01]  /*d180*/  LDL.LU R4, [R1+0x18] ;  /* 0x0000180001047983 */ /* 0x000f620000300800 */
        /* <DEDUP_REMOVED lines=9> */
[----:B--2---:R-:W-:Y:S02]  /*d220*/  SHF.R.S32.HI R0, RZ, 0x1f, R3 ;  /* 0x0000001fff007819 */ /* 0x004fe40000011403 */
[----:B----4-:R-:W-:-:S03]  /*d230*/  SEL R5, R5, RZ, !P0 ;  /* 0x000000ff05057207 */ /* 0x010fc60004000000 */
[----:B------:R-:W-:Y:S01]  /*d240*/  IMAD R0, R0, UR4, RZ ;  /* 0x0000000400007c24 */ /* 0x000fe2000f8e02ff */
[----:B-----5:R-:W-:-:S03]  /*d250*/  SEL R4, R4, RZ, !P0 ;  /* 0x000000ff04047207 */ /* 0x020fc60004000000 */
        /* <DEDUP_REMOVED lines=21> */
[----:B0-----:R-:W-:Y:S02]  /*d3b0*/  IMAD.MOV.U32 R8, RZ, RZ, 0x70 ;  /* 0x00000070ff087424 */ /* 0x001fe400078e00ff */
[----:B------:R-:W-:Y:S02]  /*d3c0*/  IMAD.MOV.U32 R12, RZ, RZ, 0x1 ;  /* 0x00000001ff0c7424 */ /* 0x000fe400078e00ff */
[----:B------:R-:W-:-:S07]  /*d3d0*/  IMAD.MOV.U32 R13, RZ, RZ, RZ ;  /* 0x000000ffff0d7224 */ /* 0x000fce00078e00ff */
[----:B------:R-:W-:-:S07]  /*d3e0*/  LEPC R20, `(.L_x_14722) ;  /* 0x000000001014794e */ /* 0x000fce0000000000 */
[----:B-12---:R-:W-:Y:S05]  /*d3f0*/  CALL.ABS.NOINC R2 ;  /* 0x0000000002007343 */ /* 0x006fea0003c00000 */
.L_x_14722:
[----:B------:R-:W-:Y:S05]  /*d400*/  BSYNC B6 ;  /* 0x0000000000067941 */ /* 0x000fea0003800000 */
.L_x_14721:
[----:B---3--:R-:W2:Y:S01]  /*d410*/  LDL.LU R0, [R1+0x10] ;  /* 0x0000100001007983 */ /* 0x008ea20000300800 */
[----:B-1----:R-:W1:Y:S01]  /*d420*/  LDC R9, c[0x0][0x448] ;  /* 0x00011200ff097b82 */ /* 0x002e620000000800 */
        /* <DEDUP_REMOVED lines=45> */
[----:B------:R-:W-:-:S04]  /*d700*/  LEA R0, P0, R4, UR8, 0x1 ;  /* 0x0000000804007c11 */ /* 0x000fc8000f8008ff */
[----:B------:R-:W-:-:S04]  /*d710*/  IADD3 R5, R5, R7, RZ ;  /* 0x0000000705057210 */ /* 0x000fc80007ffe0ff */
[----:B------:R-:W-:Y:S02]  /*d720*/  LEA.HI.X R4, R4, UR9, R5, 0x1, P0 ;  /* 0x0000000904047c11 */ /* 0x000fe400080f0c05 */
[----:B------:R-:W1:Y:S01]  /*d730*/  @P1 LDC R5, c[0x0][0x450] ;  /* 0x00011400ff051b82 */ /* 0x000e620000000800 */
[----:B------:R-:W-:-:S04]  /*d740*/  VIADD R7, R6, 0x80 ;  /* 0x0000008006077836 */ /* 0x000fc80000000000 */
[----:B0-----:R-:W-:-:S04]  /*d750*/  @P1 IMAD.HI.U32 R8, R7, R8, RZ ;  /* 0x0000000807081227 */ /* 0x001fc800078e00ff */
[----:B------:R-:W-:Y:S01]  /*d760*/  IMAD.MOV.U32 R6, RZ, RZ, R7 ;  /* 0x000000ffff067224 */ /* 0x000fe200078e0007 */
[----:B-1----:R-:W-:-:S05]  /*d770*/  @P1 SHF.R.U32.HI R6, RZ, R5, R8 ;  /* 0x00000005ff061219 */ /* 0x002fca0000011608 */
        /* <DEDUP_REMOVED lines=24> */
[----:B------:R-:W0:Y:S01]  /*d900*/  SHFL.IDX PT, R3, R0, RZ, 0x181f ;  /* 0x00181fff00037589 */ /* 0x000e2200000e0000 */
[----:B------:R-:W-:-:S03]  /*d910*/  VIADD R8, R17, 0x10 ;  /* 0x0000001011087836 */ /* 0x000fc60000000000 */
        /* <DEDUP_REMOVED lines=9> */
[----:B-----5:R0:W-:Y:S01]  /*d9b0*/  @!P1 LDGSTS.E.BYPASS.LTC128B.128 [R10+0x8400], desc[UR48][R2.64], !P0 ;  /* 0x08400000020a9fae */ /* 0x0201e2000c101d70 */
[----:B------:R-:W-:Y:S01]  /*d9c0*/  ISETP.GE.AND P1, PT, R8, R7, PT ;  /* 0x000000070800720c */ /* 0x000fe20003f26270 */
[----:B------:R-:W-:Y:S02]  /*d9d0*/  VIADD R8, R17, 0x20 ;  /* 0x0000002011087836 */ /* 0x000fe40000000000 */
[----:B0-----:R-:W0:Y:S04]  /*d9e0*/  SHFL.IDX PT, R3, R0, 0x1, 0x181f ;  /* 0x00381f0000037f89 */ /* 0x001e2800000e0000 */
[----:B------:R-:W1:Y:S06]  /*d9f0*/  SHFL.IDX PT, R2, R4, 0x1, 0x181f ;  /* 0x00381f0004027f89 */ /* 0x000e6c00000e0000 */
[----:B0-----:R-:W-:-:S05]  /*da00*/  @!P1 LEA R3, P2, R20, R3, 0x1 ;  /* 0x0000000314039211 */ /* 0x001fca00078408ff */
[----:B-1----:R-:W-:-:S05]  /*da10*/  @!P1 IMAD.X R2, RZ, RZ, R2, P2 ;  /* 0x000000ffff029224 */ /* 0x002fca00010e0602 */
[----:B------:R-:W-:-:S04]  /*da20*/  @!P1 LOP3.LUT R3, R3, R2, RZ, 0x3c, !PT ;  /* 0x0000000203039212 */ /* 0x000fc800078e3cff */
[----:B------:R-:W-:-:S04]  /*da30*/  @!P1 LOP3.LUT R2, R3, R2, RZ, 0x3c, !PT ;  /* 0x0000000203029212 */ /* 0x000fc800078e3cff */
[----:B------:R-:W-:-:S05]  /*da40*/  @!P1 LOP3.LUT R3, R3, R2, RZ, 0x3c, !PT ;  /* 0x0000000203039212 */ /* 0x000fca00078e3cff */
[----:B------:R0:W-:Y:S01]  /*da50*/  @!P1 LDGSTS.E.BYPASS.LTC128B.128 [R10+0x8c00], desc[UR48][R2.64], !P0 ;  /* 0x08c00000020a9fae */ /* 0x0001e2000c101d70 */
[----:B------:R-:W-:Y:S01]  /*da60*/  ISETP.GE.AND P1, PT, R8, R7, PT ;  /* 0x000000070800720c */ /* 0x000fe20003f26270 */
[----:B------:R-:W-:Y:S02]  /*da70*/  VIADD R8, R17, 0x30 ;  /* 0x0000003011087836 */ /* 0x000fe40000000000 */
[----:B0-----:R-:W0:Y:S04]  /*da80*/  SHFL.IDX PT, R3, R0, 0x2, 0x181f ;  /* 0x00581f0000037f89 */ /* 0x001e2800000e0000 */
[----:B------:R-:W1:Y:S06]  /*da90*/  SHFL.IDX PT, R2, R4, 0x2, 0x181f ;  /* 0x00581f0004027f89 */ /* 0x000e6c00000e0000 */
[----:B0-----:R-:W-:-:S04]  /*daa0*/  @!P1 LEA R3, P2, R20, R3, 0x1 ;  /* 0x0000000314039211 */ /* 0x001fc800078408ff */
[----:B-1----:R-:W-:-:S04]  /*dab0*/  @!P1 IADD3.X R2, RZ, R2, RZ, P2, !PT ;  /* 0x00000002ff029210 */ /* 0x002fc800017fe4ff */
        /* <DEDUP_REMOVED lines=37> */
[----:B------:R-:W1:Y:S04]  /*dd10*/  SHFL.IDX PT, R2, R4, 0x6, 0x181f ;  /* 0x00d81f0004027f89 */ /* 0x000e6800000e0000 */
[----:B------:R-:W-:Y:S02]  /*dd20*/  SHFL.IDX PT, R4, R4, 0x7, 0x181f ;  /* 0x00f81f0004047f89 */ /* 0x000fe400000e0000 */
[----:B0-----:R-:W-:-:S05]  /*dd30*/  @!P1 LEA R3, P2, R20, R3, 0x1 ;  /* 0x0000000314039211 */ /* 0x001fca00078408ff */
[----:B-1----:R-:W-:Y:S01]  /*dd40*/  @!P1 IMAD.X R2, RZ, RZ, R2, P2 ;  /* 0x000000ffff029224 */ /* 0x002fe200010e0602 */
[----:B------:R-:W-:Y:S01]  /*dd50*/  ISETP.GE.AND P2, PT, R8, R7, PT ;  /* 0x000000070800720c */ /* 0x000fe20003f46270 */
[----:B------:R-:W-:-:S03]  /*dd60*/  VIADD R8, R17, 0x70 ;  /* 0x0000007011087836 */ /* 0x000fc60000000000 */
[----:B------:R-:W-:-:S04]  /*dd70*/  @!P1 LOP3.LUT R3, R3, R2, RZ, 0x3c, !PT ;  /* 0x0000000203039212 */ /* 0x000fc800078e3cff */
[----:B------:R-:W-:-:S04]  /*dd80*/  @!P1 LOP3.LUT R2, R3, R2, RZ, 0x3c, !PT ;  /* 0x0000000203029212 */ /* 0x000fc800078e3cff */
[----:B------:R-:W-:-:S05]  /*dd90*/  @!P1 LOP3.LUT R3, R3, R2, RZ, 0x3c, !PT ;  /* 0x0000000203039212 */ /* 0x000fca00078e3cff */
[----:B------:R0:W-:Y:S01]  /*dda0*/  @!P1 LDGSTS.E.BYPASS.LTC128B.128 [R10+0xb400], desc[UR48][R2.64], !P0 ;  /* 0x0b400000020a9fae */ /* 0x0001e2000c101d70 */
[----:B------:R-:W-:-:S03]  /*ddb0*/  ISETP.GE.AND P1, PT, R8, R7, PT ;  /* 0x000000070800720c */ /* 0x000fc60003f26270 */
[----:B------:R-:W-:Y:S04]  /*ddc0*/  SHFL.IDX PT, R8, R5, RZ, 0x181f ;  /* 0x00181fff05087589 */ /* 0x000fe800000e0000 */
[----:B0-----:R-:W0:Y:S04]  /*ddd0*/  SHFL.IDX PT, R2, R0, 0x7, 0x181f ;  /* 0x00f81f0000027f89 */ /* 0x001e2800000e0000 */
[----:B------:R-:W1:Y:S02]  /*dde0*/  SHFL.IDX PT, R0, R6, RZ, 0x181f ;  /* 0x00181fff06007589 */ /* 0x000e6400000e0000 */
[----:B0-----:R-:W-:-:S04]  /*ddf0*/  @!P1 LEA R2, P3, R20, R2, 0x1 ;  /* 0x0000000214029211 */ /* 0x001fc800078608ff */
[----:B------:R-:W-:-:S05]  /*de00*/  @!P1 IADD3.X R3, RZ, R4, RZ, P3, !PT ;  /* 0x00000004ff039210 */ /* 0x000fca0001ffe4ff */
[----:B------:R0:W-:Y:S02]  /*de10*/  @!P1 LDGSTS.E.BYPASS.LTC128B.128 [R10+0xbc00], desc[UR48][R2.64], !P0 ;  /* 0x0bc00000020a9fae */ /* 0x0001e4000c101d70 */
[----:B0-----:R-:W-:-:S05]  /*de20*/  @!P2 LEA R2, P1, R20, R8, 0x1 ;  /* 0x000000081402a211 */ /* 0x001fca00078208ff */
[----:B-1----:R-:W-:Y:S02]  /*de30*/  @!P2 IMAD.X R3, RZ, RZ, R0, P1 ;  /* 0x000000ffff03a224 */ /* 0x002fe400008e0600 */
[----:B------:R-:W-:-:S03]  /*de40*/  VIADD R0, R17, 0x90 ;  /* 0x0000009011007836 */ /* 0x000fc60000000000 */
[----:B------:R0:W-:Y:S02]  /*de50*/  @!P2 LDGSTS.E.BYPASS.LTC128B.128 [R10+0xc400], desc[UR48][R2.64], !P0 ;  /* 0x0c400000020aafae */ /* 0x0001e4000c101d70 */
[----:B------:R-:W-:Y:S02]  /*de60*/  ISETP.GE.AND P1, PT, R0, R7, PT ;  /* 0x000000070000720c */ /* 0x000fe40003f26270 */
[----:B------:R-:W1:Y:S11]  /*de70*/  SHFL.IDX PT, R0, R6, 0x1, 0x181f ;  /* 0x00381f0006007f89 */ /* 0x000e7600000e0000 */
[----:B------:R-:W-:-:S05]  /*de80*/  @!P1 LEA R14, P2, R20, R14, 0x1 ;  /* 0x0000000e140e9211 */ /* 0x000fca00078408ff */
[----:B0-----:R-:W-:Y:S02]  /*de90*/  @!P1 IMAD.MOV.U32 R2, RZ, RZ, R14 ;  /* 0x000000ffff029224 */ /* 0x001fe400078e000e */
[----:B------:R-:W0:Y:S01]  /*dea0*/  SHFL.IDX PT, R14, R5, 0x2, 0x181f ;  /* 0x00581f00050e7f89 */ /* 0x000e2200000e0000 */
[----:B-1----:R-:W-:Y:S02]  /*deb0*/  @!P1 IMAD.X R9, RZ, RZ, R0, P2 ;  /* 0x000000ffff099224 */ /* 0x002fe400010e0600 */
[----:B------:R-:W-:Y:S02]  /*dec0*/  VIADD R0, R17, 0xa0 ;  /* 0x000000a011007836 */ /* 0x000fe40000000000 */
[----:B------:R-:W-:-:S05]  /*ded0*/  @!P1 IMAD.MOV.U32 R3, RZ, RZ, R9 ;  /* 0x000000ffff039224 */ /* 0x000fca00078e0009 */
[----:B------:R0:W-:Y:S01]  /*dee0*/  @!P1 LDGSTS.E.BYPASS.LTC128B.128 [R10+0xcc00], desc[UR48][R2.64], !P0 ;  /* 0x0cc00000020a9fae */ /* 0x0001e2000c101d70 */
[----:B------:R-:W-:-:S03]  /*def0*/  ISETP.GE.AND P1, PT, R0, R7, PT ;  /* 0x000000070000720c */ /* 0x000fc60003f26270 */
[----:B------:R-:W1:Y:S04]  /*df00*/  SHFL.IDX PT, R0, R6, 0x2, 0x181f ;  /* 0x00581f0006007f89 */ /* 0x000e6800000e0000 */
[----:B------:R-:W2:Y:S06]  /*df10*/  SHFL.IDX PT, R6, R6, 0x3, 0x181f ;  /* 0x00781f0006067f89 */ /* 0x000eac00000e0000 */
[----:B0-----:R-:W-:-:S02]  /*df20*/  @!P1 LEA R2, P2, R20, R14, 0x1 ;  /* 0x0000000e14029211 */ /* 0x001fc400078408ff */
[----:B------:R0:W3:Y:S03]  /*df30*/  SHFL.IDX PT, R14, R5, 0x3, 0x181f ;  /* 0x00781f00050e7f89 */ /* 0x0000e600000e0000 */
[----:B-1----:R-:W-:-:S05]  /*df40*/  @!P1 IMAD.X R3, RZ, RZ, R0, P2 ;  /* 0x000000ffff039224 */ /* 0x002fca00010e0600 */
[----:B--2---:R0:W-:Y:S03]  /*df50*/  @!P1 LDGSTS.E.BYPASS.LTC128B.128 [R10+0xd400], desc[UR48][R2.64], !P0 ;  /* 0x0d400000020a9fae */ /* 0x0041e6000c101d70 */
.L_x_14838:
[----:B------:R-:W-:-:S05]  /*df60*/  VIADD R0, R17, 0xb0 ;  /* 0x000000b011007836 */ /* 0x000fca0000000000 */
[----:B------:R-:W-:Y:S01]  /*df70*/  ISETP.GE.AND P1, PT, R0, R7, PT ;  /* 0x000000070000720c */ /* 0x000fe20003f26270 */
[----:B------:R-:W-:-:S12]  /*df80*/  VIADD R0, R22, 0x16800 ;  /* 0x0001680016007836 */ /* 0x000fd80000000000 */
[----:B0--3--:R-:W-:-:S05]  /*df90*/  @!P1 LEA R2, P2, R20, R14, 0x1 ;  /* 0x0000000e14029211 */ /* 0x009fca00078408ff */
[----:B------:R-:W-:-:S05]  /*dfa0*/  @!P1 IMAD.X R3, RZ, RZ, R6, P2 ;  /* 0x000000ffff039224 */ /* 0x000fca00010e0606 */
[----:B------:R-:W-:Y:S01]  /*dfb0*/  @!PT LDS RZ, [RZ] ;  /* 0x00000000fffff984 */ /* 0x000fe20000000800 */
[----:B------:R-:W-:Y:S01]  /*dfc0*/  @!PT LDS RZ, [RZ] ;  /* 0x00000000fffff984 */ /* 0x000fe20000000800 */
[----:B------:R-:W-:Y:S01]  /*dfd0*/  @!PT LDS RZ, [RZ] ;  /* 0x00000000fffff984 */ /* 0x000fe20000000800 */
[----:B------:R0:W-:Y:S01]  /*dfe0*/  @!P1 LDGSTS.E.BYPASS.LTC128B.128 [R10+0xdc00], desc[UR48][R2.64], !P0 ;  /* 0x0dc00000020a9fae */ /* 0x0001e2000c101d70 */
[----:B------:R-:W-:Y:S01]  /*dff0*/  PLOP3.LUT P0, PT, PT, PT, PT, 0x80, 0x0 ;  /* 0x000000000000781c */ /* 0x000fe20003f0f070 */
[----:B------:R-:W-:-:S12]  /*e000*/  NOP ;  /* 0x0000000000007918 */ /* 0x000fd80000000000 */
.L_x_14724:
[----:B------:R-:W-:Y:S02]  /*e010*/  PLOP3.LUT P1, PT, P1, P0, PT, 0xa2, 0x0 ;  /* 0x000000000000781c */ /* 0x000fe40000f21472 */
[----:B------:R-:W-:-:S08]  /*e020*/  @P0 R2UR P1, UR4, R22 ;  /* 0x00000000160402ca */ /* 0x000fd00000020000 */
[----:B------:R-:W-:-:S05]  /*e030*/  @P0 PLOP3.LUT P0, PT, P1, PT, PT, 0x80, 0x0 ;  /* 0x000000000000081c */ /* 0x000fca0000f0f070 */
[----:B------:R-:W-:Y:S01]  /*e040*/  @!P1 SYNCS.ARRIVE.TRANS64.RED.A0T1 RZ, [UR4+0x16800], RZ ;  /* 0x016800ffffff99a7 */ /* 0x000fe20008200404 */
[----:B------:R-:W-:Y:S07]  /*e050*/  @!P1 ARRIVES.LDGSTSBAR.64.TRANSCNT [UR4+0x16800] ;  /* 0x01680000ff0099b0 */ /* 0x000fee0008000a84 */
[----:B------:R-:W-:Y:S05]  /*e060*/  @P0 BRA.U.ANY `(.L_x_14724) ;  /* 0xfffffffd00e80947 */ /* 0x000fea000393ffff */
[----:B0-----:R-:W2:Y:S02]  /*e070*/  LDL.LU R3, [R1+0x28] ;  /* 0x0000280001037983 */ /* 0x001ea40000300800 */
[----:B--2---:R-:W-:-:S04]  /*e080*/  IADD3 R3, R3, 0x1, RZ ;  /* 0x0000000103037810 */ /* 0x004fc80007ffe0ff */
        /* <DEDUP_REMOVED lines=12> */
.L_x_14839:
[----:B------:R-:W-:Y:S05]  /*e150*/  BSYNC B0 ;  /* 0x0000000000007941 */ /* 0x000fea0003800000 */
.L_x_14725:
        /* <DEDUP_REMOVED lines=41> */
.L_x_14733:
[----:B------:R-:W-:Y:S01]  /*e3f0*/  IMAD R2, R8, 0x8, R22 ;  /* 0x0000000808027824 */ /* 0x000fe200078e0216 */
[----:B0-----:R-:W-:Y:S01]  /*e400*/  SHF.L.U32 R3, R9, 0x1f, RZ ;  /* 0x0000001f09037819 */ /* 0x001fe200000006ff */
[----:B------:R-:W-:Y:S03]  /*e410*/  BSSY B3, `(.L_x_14734) ;  /* 0x0000003000037945 */ /* 0x000fe60003800000 */
[----:B------:R-:W0:Y:S02]  /*e420*/  SYNCS.PHASECHK.TRANS64.TRYWAIT P0, [R2+URZ+0x16840], R3 ;  /* 0x01684003020075a7 */ /* 0x000e24000800017f */
[----:B0-----:R-:W-:Y:S05]  /*e430*/  @!P0 BRA `(.L_x_14735) ;  /* 0x0000003800e08947 */ /* 0x001fea0003800000 */
.L_x_14840:
[----:B------:R-:W-:Y:S05]  /*e440*/  BSYNC B3 ;  /* 0x0000000000037941 */ /* 0x000fea0003800000 */
.L_x_14734:
        /* <DEDUP_REMOVED lines=12> */
.L_x_14737:
[----:B------:R-:W-:Y:S05]  /*e510*/  BSYNC B3 ;  /* 0x0000000000037941 */ /* 0x000fea0003800000 */
.L_x_14736:
        /* <DEDUP_REMOVED lines=11> */
.L_x_14738:
        /* <DEDUP_REMOVED lines=15> */
.L_x_14841:
[----:B------:R-:W-:Y:S05]  /*e6c0*/  BSYNC B3 ;  /* 0x0000000000037941 */ /* 0x000fea0003800000 */
.L_x_14739:
        /* <DEDUP_REMOVED lines=12> */
.L_x_14742:
[----:B------:R-:W-:Y:S05]  /*e790*/  BSYNC B3 ;  /* 0x0000000000037941 */ /* 0x000fea0003800000 */
.L_x_14741:
[----:B------:R-:W-:Y:S01]  /*e7a0*/  R2UR UR6, R12 ;  /* 0x000000000c0672ca */ /* 0x000fe200000e0000 */
[----:B0-----:R-:W-:Y:S01]  /*e7b0*/  IMAD R3, R23, 0x8, R22 ;  /* 0x0000000817037824 */ /* 0x001fe200078e0216 */
[----:B------:R-:W-:Y:S01]  /*e7c0*/  R2UR UR7, R13 ;  /* 0x000000000d0772ca */ /* 0x000fe200000e0000 */
[----:B------:R-:W-:Y:S01]  /*e7d0*/  UIADD3 UR4, UP0, UR38, 0x470, URZ ;  /* 0x0000047026047890 */ /* 0x000fe2000ff1e03f */
[----:B------:R-:W-:Y:S01]  /*e7e0*/  R2UR UR10, R10 ;  /* 0x000000000a0a72ca */ /* 0x000fe200000e0000 */
[----:B------:R-:W-:Y:S01]  /*e7f0*/  IMAD R5, R25, 0x80, R28 ;  /* 0x0000008019057824 */ /* 0x000fe200078e021c */
[----:B------:R-:W-:Y:S01]  /*e800*/  LEA R2, R23, R22, 0xe ;  /* 0x0000001617027211 */ /* 0x000fe200078e70ff */
[----:B------:R-:W-:Y:S01]  /*e810*/  VIADD R3, R3, 0x16850 ;  /* 0x0001685003037836 */ /* 0x000fe20000000000 */
[----:B------:R-:W-:Y:S01]  /*e820*/  PLOP3.LUT P0, PT, PT, PT, PT, 0x80, 0x0 ;  /* 0x000000000000781c */ /* 0x000fe20003f0f070 */
[----:B------:R-:W-:Y:S02]  /*e830*/  UIADD3.X UR5, URZ, UR39, URZ, UP0, !UPT ;  /* 0x000000273f057290 */ /* 0x000fe400087fe43f */
[----:B------:R-:W-:-:S10]  /*e840*/  VIADD R2, R2, 0x400 ;  /* 0x0000040002027836 */ /* 0x000fd40000000000 */
.L_x_14743:
        /* <DEDUP_REMOVED lines=12> */
.L_x_14732:
[----:B------:R-:W-:Y:S05]  /*e910*/  BSYNC B1 ;  /* 0x0000000000017941 */ /* 0x000fea0003800000 */
.L_x_14731:
[----:B------:R-:W2:Y:S01]  /*e920*/  LDL.LU R2, [R1+0xc] ;  /* 0x00000c0001027983 */ /* 0x000ea20000300800 */
[----:B------:R-:W-:Y:S02]  /*e930*/  IMAD.MOV.U32 R23, RZ, RZ, R8 ;  /* 0x000000ffff177224 */ /* 0x000fe400078e0008 */
[----:B------:R-:W-:Y:S02]  /*e940*/  IMAD.MOV.U32 R27, RZ, RZ, R9 ;  /* 0x000000ffff1b7224 */ /* 0x000fe400078e0009 */
[----:B--2---:R-:W-:-:S07]  /*e950*/  VIADD R6, R2, 0xfffffffd ;  /* 0xfffffffd02067836 */ /* 0x004fce0000000000 */
.L_x_14730:
[----:B------:R-:W-:Y:S05]  /*e960*/  BSYNC B2 ;  /* 0x0000000000027941 */ /* 0x000fea0003800000 */
.L_x_14729:
[----:B------:R-:W-:-:S13]  /*e970*/  ISETP.NE.AND P0, PT, R7, RZ, PT ;  /* 0x000000ff0700720c */ /* 0x000fda0003f05270 */
[----:B------:R-:W-:Y:S05]  /*e980*/  @!P0 BRA `(.L_x_14728) ;  /* 0x0000000c00988947 */ /* 0x000fea0003800000 */
[----:B------:R-:W-:-:S07]  /*e990*/  IMAD.MOV.U32 R4, RZ, RZ, R24 ;  /* 0x000000ffff047224 */ /* 0x000fce00078e0018 */
.L_x_14770:
[----:B------:R-:W2:Y:S01]  /*e9a0*/  LDL R2, [R1] ;  /* 0x0000000001027983 */ /* 0x000ea20000100800 */
[----:B------:R-:W-:Y:S01]  /*e9b0*/  IADD3 R7, R23, 0x1, RZ ;  /* 0x0000000117077810 */ /* 0x000fe20007ffe0ff */
        /* <DEDUP_REMOVED lines=30> */
.L_x_14746:
[----:B------:R-:W-:Y:S01]  /*eba0*/  IMAD R2, R7, 0x8, R22 ;  /* 0x0000000807027824 */ /* 0x000fe200078e0216 */
[----:B0-----:R-:W-:Y:S01]  /*ebb0*/  SHF.L.U32 R3, R8, 0x1f, RZ ;  /* 0x0000001f08037819 */ /* 0x001fe200000006ff */
[----:B------:R-:W-:Y:S03]  /*ebc0*/  BSSY B2, `(.L_x_14747) ;  /* 0x0000003000027945 */ /* 0x000fe60003800000 */
[----:B------:R-:W0:Y:S02]  /*ebd0*/  SYNCS.PHASECHK.TRANS64.TRYWAIT P0, [R2+URZ+0x16840], R3 ;  /* 0x01684003020075a7 */ /* 0x000e24000800017f */
[----:B0-----:R-:W-:Y:S05]  /*ebe0*/  @!P0 BRA `(.L_x_14748) ;  /* 0x00000034001c8947 */ /* 0x001fea0003800000 */
.L_x_14842:
[----:B------:R-:W-:Y:S05]  /*ebf0*/  BSYNC B2 ;  /* 0x0000000000027941 */ /* 0x000fea0003800000 */
.L_x_14747:
        /* <DEDUP_REMOVED lines=12> */
.L_x_14750:
[----:B------:R-:W-:Y:S05]  /*ecc0*/  BSYNC B2 ;  /* 0x0000000000027941 */ /* 0x000fea0003800000 */
.L_x_14749:
[----:B------:R-:W-:Y:S01]  /*ecd0*/  IMAD.MOV.U32 R5, RZ, RZ, RZ ;  /* 0x000000ffff057224 */ /* 0x000fe200078e00ff */
[----:B------:R-:W-:Y:S01]  /*ece0*/  UIADD3 UR4, UP0, UR38, 0x370, URZ ;  /* 0x0000037026047890 */ /* 0x000fe2000ff1e03f */
[----:B0-----:R-:W-:Y:S01]  /*ecf0*/  IMAD R3, R7, 0x4000, R22 ;  /* 0x0000400007037824 */ /* 0x001fe200078e0216 */
[----:B------:R-:W-:Y:S01]  /*ed00*/  PLOP3.LUT P0, PT, PT, PT, PT, 0x80, 0x0 ;  /* 0x000000000000781c */ /* 0x000fe20003f0f070 */
[----:B------:R-:W-:Y:S01]  /*ed10*/  VIADD R2, R2, 0x16830 ;  /* 0x0001683002027836 */ /* 0x000fe20000000000 */
[----:B------:R-:W-:Y:S01]  /*ed20*/  R2UR UR10, R5 ;  /* 0x00000000050a72ca */ /* 0x000fe200000e0000 */
[----:B------:R-:W-:Y:S01]  /*ed30*/  VIADD R3, R3, 0xe400 ;  /* 0x0000e40003037836 */ /* 0x000fe20000000000 */
[----:B------:R-:W-:Y:S01]  /*ed40*/  LEA R10, R9, R28, 0x7 ;  /* 0x0000001c090a7211 */ /* 0x000fe200078e38ff */
[----:B------:R-:W-:Y:S01]  /*ed50*/  UIADD3.X UR5, URZ, UR39, URZ, UP0, !UPT ;  /* 0x000000273f057290 */ /* 0x000fe200087fe43f */
[----:B------:R-:W-:Y:S01]  /*ed60*/  UMOV UR6, 0x0 ;  /* 0x0000000000067882 */ /* 0x000fe20000000000 */
[----:B------:R-:W-:-:S10]  /*ed70*/  UMOV UR7, 0x14f00000 ;  /* 0x14f0000000077882 */ /* 0x000fd40000000000 */
.L_x_14751:
        /* <DEDUP_REMOVED lines=15> */
.L_x_14843:
[----:B------:R-:W-:Y:S05]  /*ee70*/  BSYNC B2 ;  /* 0x0000000000027941 */ /* 0x000fea0003800000 */
.L_x_14752:
        /* <DEDUP_REMOVED lines=11> */
.L_x_14755:
[----:B------:R-:W-:Y:S05]  /*ef30*/  BSYNC B2 ;  /* 0x0000000000027941 */ /* 0x000fea0003800000 */
.L_x_14754:
        /* <DEDUP_REMOVED lines=10> */
.L_x_14756:
        /* <DEDUP_REMOVED lines=12> */
.L_x_14745:
[----:B------:R-:W-:Y:S05]  /*f0a0*/  BSYNC B1 ;  /* 0x0000000000017941 */ /* 0x000fea0003800000 */
.L_x_14744:
[----:B------:R-:W2:Y:S01]  /*f0b0*/  LDL R2, [R1] ;  /* 0x0000000001027983 */ /* 0x000ea20000100800 */
[----:B------:R-:W-:Y:S01]  /*f0c0*/  IADD3 R23, R7, 0x1, RZ ;  /* 0x0000000107177810 */ /* 0x000fe20007ffe0ff */
[----:B------:R-:W-:Y:S03]  /*f0d0*/  BSSY B1, `(.L_x_14757) ;  /* 0x000006e000017945 */ /* 0x000fe60003800000 */
        /* <DEDUP_REMOVED lines=28> */
.L_x_14759:
[----:B------:R-:W-:Y:S01]  /*f2a0*/  IMAD R2, R23, 0x8, R22 ;  /* 0x0000000817027824 */ /* 0x000fe200078e0216 */
[----:B0-----:R-:W-:Y:S01]  /*f2b0*/  SHF.L.U32 R3, R27, 0x1f, RZ ;  /* 0x0000001f1b037819 */ /* 0x001fe200000006ff */
[----:B------:R-:W-:Y:S03]  /*f2c0*/  BSSY B2, `(.L_x_14760) ;  /* 0x0000003000027945 */ /* 0x000fe60003800000 */
[----:B------:R-:W0:Y:S02]  /*f2d0*/  SYNCS.PHASECHK.TRANS64.TRYWAIT P0, [R2+URZ+0x16840], R3 ;  /* 0x01684003020075a7 */ /* 0x000e24000800017f */
[----:B0-----:R-:W-:Y:S05]  /*f2e0*/  @!P0 BRA `(.L_x_14761) ;  /* 0x0000002c00848947 */ /* 0x001fea0003800000 */
.L_x_14844:
[----:B------:R-:W-:Y:S05]  /*f2f0*/  BSYNC B2 ;  /* 0x0000000000027941 */ /* 0x000fea0003800000 */
.L_x_14760:
        /* <DEDUP_REMOVED lines=12> */
.L_x_14763:
[----:B------:R-:W-:Y:S05]  /*f3c0*/  BSYNC B2 ;  /* 0x0000000000027941 */ /* 0x000fea0003800000 */
.L_x_14762:
[----:B------:R-:W-:Y:S01]  /*f3d0*/  IMAD.MOV.U32 R5, RZ, RZ, RZ ;  /* 0x000000ffff057224 */ /* 0x000fe200078e00ff */
[----:B------:R-:W-:Y:S01]  /*f3e0*/  UIADD3 UR4, UP0, UR38, 0x370, URZ ;  /* 0x0000037026047890 */ /* 0x000fe2000ff1e03f */
[C---:B0-----:R-:W-:Y:S01]  /*f3f0*/  IMAD R3, R23.reuse, 0x8, R0 ;  /* 0x0000000817037824 */ /* 0x041fe200078e0200 */
[----:B------:R-:W-:Y:S01]  /*f400*/  PLOP3.LUT P0, PT, PT, PT, PT, 0x80, 0x0 ;  /* 0x000000000000781c */ /* 0x000fe20003f0f070 */
[----:B------:R-:W-:Y:S01]  /*f410*/  IMAD R2, R23, 0x4000, R22 ;  /* 0x0000400017027824 */ /* 0x000fe200078e0216 */
[----:B------:R-:W-:Y:S01]  /*f420*/  R2UR UR10, R5 ;  /* 0x00000000050a72ca */ /* 0x000fe200000e0000 */
[----:B------:R-:W-:Y:S01]  /*f430*/  IMAD R10, R9, 0x80, R28 ;  /* 0x00000080090a7824 */ /* 0x000fe200078e021c */
[----:B------:R-:W-:Y:S01]  /*f440*/  IADD3 R3, R3, 0x30, RZ ;  /* 0x0000003003037810 */ /* 0x000fe20007ffe0ff */
[----:B------:R-:W-:Y:S01]  /*f450*/  VIADD R2, R2, 0xe400 ;  /* 0x0000e40002027836 */ /* 0x000fe20000000000 */
[----:B------:R-:W-:Y:S01]  /*f460*/  UIADD3.X UR5, URZ, UR39, URZ, UP0, !UPT ;  /* 0x000000273f057290 */ /* 0x000fe200087fe43f */
[----:B------:R-:W-:Y:S01]  /*f470*/  UMOV UR6, 0x0 ;  /* 0x0000000000067882 */ /* 0x000fe20000000000 */
[----:B------:R-:W-:-:S10]  /*f480*/  UMOV UR7, 0x14f00000 ;  /* 0x14f0000000077882 */ /* 0x000fd40000000000 */
.L_x_14764:
        /* <DEDUP_REMOVED lines=15> */
.L_x_14845:
[----:B------:R-:W-:Y:S05]  /*f580*/  BSYNC B2 ;  /* 0x0000000000027941 */ /* 0x000fea0003800000 */
.L_x_14765:
        /* <DEDUP_REMOVED lines=11> */
.L_x_14768:
[----:B------:R-:W-:Y:S05]  /*f640*/  BSYNC B2 ;  /* 0x0000000000027941 */ /* 0x000fea0003800000 */
.L_x_14767:
        /* <DEDUP_REMOVED lines=10> */
.L_x_14769:
        /* <DEDUP_REMOVED lines=12> */
.L_x_14758:
[----:B------:R-:W-:Y:S05]  /*f7b0*/  BSYNC B1 ;  /* 0x0000000000017941 */ /* 0x000fea0003800000 */
.L_x_14757:
[C---:B------:R-:W-:Y:S01]  /*f7c0*/  ISETP.GT.AND P0, PT, R6.reuse, 0x1, PT ;  /* 0x000000010600780c */ /* 0x040fe20003f04270 */
[----:B------:R-:W-:-:S12]  /*f7d0*/  VIADD R6, R6, 0xfffffffe ;  /* 0xfffffffe06067836 */ /* 0x000fd80000000000 */
[----:B------:R-:W-:Y:S05]  /*f7e0*/  @P0 BRA `(.L_x_14770) ;  /* 0xfffffff0006c0947 */ /* 0x000fea000383ffff */
.L_x_14728:
[----:B------:R-:W-:Y:S05]  /*f7f0*/  BSYNC B0 ;  /* 0x0000000000007941 */ /* 0x000fea0003800000 */
.L_x_14727:
        /* <DEDUP_REMOVED lines=17> */
.L_x_14772:
[----:B------:R-:W-:Y:S05]  /*f910*/  BSYNC B0 ;  /* 0x0000000000007941 */ /* 0x000fea0003800000 */
.L_x_14771:
        /* <DEDUP_REMOVED lines=10> */
.L_x_14846:
[----:B------:R-:W-:Y:S05]  /*f9c0*/  BSYNC B1 ;  /* 0x0000000000017941 */ /* 0x000fea0003800000 */
.L_x_14775:
        /* <DEDUP_REMOVED lines=9> */
.L_x_14778:
[----:B------:R-:W-:Y:S05]  /*fa60*/  BSYNC B1 ;  /* 0x0000000000017941 */ /* 0x000fea0003800000 */
.L_x_14777:
        /* <DEDUP_REMOVED lines=10> */
.L_x_14779:
        /* <DEDUP_REMOVED lines=10> */
.L_x_14774:
[----:B------:R-:W-:Y:S05]  /*fbb0*/  BSYNC B0 ;  /* 0x0000000000007941 */ /* 0x000fea0003800000 */
.L_x_14773:
[----:B------:R-:W-:-:S05]  /*fbc0*/  VIADD R23, R23, 0x1 ;  /* 0x0000000117177836 */ /* 0x000fca0000000000 */
[----:B------:R-:W-:-:S04]  /*fbd0*/  ISETP.NE.AND P0, PT, R23, 0x2, PT ;  /* 0x000000021700780c */ /* 0x000fc80003f05270 */
[----:B------:R-:W-:Y:S02]  /*fbe0*/  SEL R0, RZ, 0x1, P0 ;  /* 0x00000001ff007807 */ /* 0x000fe40000000000 */
[----:B------:R-:W-:Y:S02]  /*fbf0*/  SEL R23, R23, RZ, P0 ;  /* 0x000000ff17177207 */ /* 0x000fe40000000000 */
[----:B------:R-:W-:-:S07]  /*fc00*/  LOP3.LUT R27, R27, R0, RZ, 0x3c, !PT ;  /* 0x000000001b1b7212 */ /* 0x000fce00078e3cff */
.L_x_14709:
[----:B------:R-:W-:Y:S05]  /*fc10*/  BSYNC B7 ;  /* 0x0000000000077941 */ /* 0x000fea0003800000 */
.L_x_14707:
        /* <DEDUP_REMOVED lines=9> */
[----:B------:R2:W3:Y:S01]  /*fcb0*/  LDS.128 R16, [R22+0x168d0] ;  /* 0x0168d00016107984 */ /* 0x0004e20000000c00 */
[----:B------:R-:W-:Y:S06]  /*fcc0*/  BAR.ARV 0x4, 0x200 ;  /* 0x0108000000007b1d */ /* 0x000fec0000002000 */
[----:B------:R-:W-:Y:S05]  /*fcd0*/  BRA `(.L_x_14781) ;  /* 0x0000000800cc7947 */ /* 0x000fea0003800000 */
.L_x_14780:
        /* <DEDUP_REMOVED lines=11> */
[----:B------:R-:W-:Y:S02]  /*fd90*/  MOV R17, RZ ;  /* 0x000000ff00117202 */ /* 0x000fe40000000f00 */
[C---:B------:R-:W-:Y:S01]  /*fda0*/  ISETP.GE.U32.AND P2, PT, R8.reuse, 0x2, PT ;  /* 0x000000020800780c */ /* 0x040fe20003f46070 */
[----:B------:R-:W-:Y:S01]  /*fdb0*/  SHFL.IDX PT, R0, R16, RZ, 0x1f ;  /* 0x00001fff10007589 */ /* 0x000fe200000e0000 */
[C---:B------:R-:W-:Y:S02]  /*fdc0*/  ISETP.GE.U32.AND P3, PT, R8.reuse, 0x4, PT ;  /* 0x000000040800780c */ /* 0x040fe40003f66070 */
        /* <DEDUP_REMOVED lines=21> */
.L_x_14856:
[----:B------:R-:W-:Y:S02]  /*ff20*/  ULDC UR4, c[0x0][0xc38] ;  /* 0x00030e0000047ab9 */ /* 0x000fe40000000800 */
[----:B------:R-:W-:-:S04]  /*ff30*/  IMAD.U32 R4, RZ, RZ, UR4 ;  /* 0x00000004ff047e24 */ /* 0x000fc8000f8e00ff */
[----:B--2---:R-:W-:-:S04]  /*ff40*/  IMAD R14, R14, R4, RZ ;  /* 0x000000040e0e7224 */ /* 0x004fc800078e02ff */
[----:B------:R-:W-:-:S05]  /*ff50*/  IMAD.IADD R5, R5, 0x1, R14 ;  /* 0x0000000105057824 */ /* 0x000fca00078e020e */
[----:B------:R-:W-:-:S13]  /*ff60*/  ISETP.GT.AND P6, PT, R5, R0, PT ;  /* 0x000000000500720c */ /* 0x000fda0003fc4270 */
[----:B------:R-:W-:Y:S05]  /*ff70*/  @P6 BRA `(.L_x_14783) ;  /* 0x00000000009c6947 */ /* 0x000fea0003800000 */
.L_x_14788:
        /* <DEDUP_REMOVED lines=14> */
.L_x_14786:
[----:B------:R-:W-:Y:S05]  /*10060*/  BSYNC B0 ;  /* 0x0000000000007941 */ /* 0x000fea0003800000 */
.L_x_14785:
[----:B------:R-:W-:-:S03]  /*10070*/  UMOV UR4, 0xffffffff ;  /* 0xffffffff00047882 */ /* 0x000fc60000000000 */
[----:B------:R-:W-:Y:S05]  /*10080*/  BRA.DIV UR4, `(.L_x_14787) ;  /* 0x00000026047c7947 */ /* 0x000fea000b800000 */
[----:B-----5:R-:W2:Y:S02]  /*10090*/  SHFL.UP PT, R14, R17, 0x1, RZ ;  /* 0x04200000110e7989 */ /* 0x020ea400000e00ff */
        /* <DEDUP_REMOVED lines=15> */
.L_x_14864:
[----:B------:R-:W-:Y:S02]  /*10190*/  ULDC UR4, c[0x0][0xc38] ;  /* 0x00030e0000047ab9 */ /* 0x000fe40000000800 */
[----:B------:R-:W-:-:S04]  /*101a0*/  IMAD.U32 R4, RZ, RZ, UR4 ;  /* 0x00000004ff047e24 */ /* 0x000fc8000f8e00ff */
[----:B--2---:R-:W-:-:S04]  /*101b0*/  IMAD R14, R14, R4, RZ ;  /* 0x000000040e0e7224 */ /* 0x004fc800078e02ff */
[----:B------:R-:W-:-:S05]  /*101c0*/  IMAD.IADD R5, R14, 0x1, R5 ;  /* 0x000000010e057824 */ /* 0x000fca00078e0205 */
[----:B------:R-:W-:-:S13]  /*101d0*/  ISETP.GT.AND P6, PT, R5, R0, PT ;  /* 0x000000000500720c */ /* 0x000fda0003fc4270 */
[----:B------:R-:W-:Y:S05]  /*101e0*/  @!P6 BRA `(.L_x_14788) ;  /* 0xfffffffc0064e947 */ /* 0x000fea000383ffff */
.L_x_14783:
        /* <DEDUP_REMOVED lines=8> */
.L_x_14868:
[----:B------:R-:W-:Y:S01]  /*10270*/  ISETP.NE.AND P0, PT, R3, RZ, PT ;  /* 0x000000ff0300720c */ /* 0x000fe20003f05270 */
[----:B------:R-:W-:-:S12]  /*10280*/  IMAD.MOV.U32 R14, RZ, RZ, RZ ;  /* 0x000000ffff0e7224 */ /* 0x000fd800078e00ff */
[----:B------:R-:W-:Y:S05]  /*10290*/  @!P0 BRA `(.L_x_14790) ;  /* 0x0000000000108947 */ /* 0x000fea0003800000 */
[----:B------:R-:W-:Y:S01]  /*102a0*/  UMOV UR4, 0xffffffff ;  /* 0xffffffff00047882 */ /* 0x000fe20000000000 */
[----:B------:R-:W-:Y:S02]  /*102b0*/  VIADD R12, R6, 0xffffffff ;  /* 0xffffffff060c7836 */ /* 0x000fe40000000000 */
[----:B------:R-:W-:Y:S05]  /*102c0*/  BRA.DIV UR4, `(.L_x_14791) ;  /* 0x0000002604f07947 */ /* 0x000fea000b800000 */
[----:B------:R4:W0:Y:S02]  /*102d0*/  SHFL.IDX PT, R14, R2, R12, 0x1f ;  /* 0x00001f0c020e7589 */ /* 0x00082400000e0000 */
.L_x_14790:
[----:B0---4-:R-:W0:Y:S01]  /*102e0*/  LDC.64 R2, c[0x0][0xc90] ;  /* 0x00032400ff027b82 */ /* 0x011e220000000a00 */
[----:B------:R-:W-:-:S05]  /*102f0*/  IADD3 R19, R6, R19, RZ ;  /* 0x0000001306137210 */ /* 0x000fca0007ffe0ff */
[----:B0-----:R-:W-:-:S05]  /*10300*/  IMAD.WIDE R2, R19, 0x4, R2 ;  /* 0x0000000413027825 */ /* 0x001fca00078e0202 */
[----:B------:R0:W2:Y:S01]  /*10310*/  LDG.E R7, desc[UR48][R2.64] ;  /* 0x0000003002077981 */ /* 0x0000a2000c1e1900 */
[----:B------:R-:W-:Y:S02]  /*10320*/  IMAD R16, R14, R4, R5 ;  /* 0x000000040e107224 */ /* 0x000fe400078e0205 */
[----:B0-----:R-:W-:Y:S02]  /*10330*/  IMAD.MOV.U32 R2, RZ, RZ, RZ ;  /* 0x000000ffff027224 */ /* 0x001fe400078e00ff */
[----:B--23--:R-:W-:-:S05]  /*10340*/  IMAD R6, R17, R7, RZ ;  /* 0x0000000711067224 */ /* 0x00cfca00078e02ff */
[----:B------:R-:W-:-:S04]  /*10350*/  IABS R8, R6 ;  /* 0x0000000600087213 */ /* 0x000fc80000000000 */
[----:B-1----:R-:W0:Y:S08]  /*10360*/  I2F.RP R9, R8 ;  /* 0x0000000800097306 */ /* 0x002e300000209400 */
        /* <DEDUP_REMOVED lines=54> */
[----:B------:R-:W-:-:S04]  /*106d0*/  LOP3.LUT R2, RZ, R2, RZ, 0x33, !PT ;  /* 0x00000002ff027212 */ /* 0x000fc800078e33ff */
[----:B------:R-:W-:Y:S01]  /*106e0*/  IADD3 R17, R17, R2, RZ ;  /* 0x0000000211117210 */ /* 0x000fe20007ffe0ff */
[----:B------:R-:W-:Y:S06]  /*106f0*/  BRA `(.L_x_14792) ;  /* 0x00000000001c7947 */ /* 0x000fec0003800000 */
.L_x_14784:
[----:B------:R-:W-:Y:S01]  /*10700*/  UMOV UR4, URZ ;  /* 0x0000003f00047c82 */ /* 0x000fe20008000000 */
[----:B------:R-:W-:Y:S01]  /*10710*/  UMOV UR5, URZ ;  /* 0x0000003f00057c82 */ /* 0x000fe20008000000 */
[----:B------:R-:W-:Y:S01]  /*10720*/  ULDC UR6, c[0x0][0xc3c] ;  /* 0x00030f0000067ab9 */ /* 0x000fe20000000800 */
[----:B------:R-:W-:Y:S02]  /*10730*/  IMAD.MOV.U32 R16, RZ, RZ, R0 ;  /* 0x000000ffff107224 */ /* 0x000fe400078e0000 */
[----:B------:R-:W-:Y:S02]  /*10740*/  IMAD.U32 R17, RZ, RZ, UR4 ;  /* 0x00000004ff117e24 */ /* 0x000fe4000f8e00ff */
[----:B------:R-:W-:Y:S02]  /*10750*/  IMAD.U32 R18, RZ, RZ, UR5 ;  /* 0x00000005ff127e24 */ /* 0x000fe4000f8e00ff */
[----:B------:R-:W-:-:S07]  /*10760*/  IMAD.U32 R19, RZ, RZ, UR6 ;  /* 0x00000006ff137e24 */ /* 0x000fce000f8e00ff */
.L_x_14792:
        /* <DEDUP_REMOVED lines=10> */
.L_x_14781:
[----:B------:R-:W-:Y:S02]  /*10810*/  ULDC UR4, c[0x0][0xc3c] ;  /* 0x00030f0000047ab9 */ /* 0x000fe40000000800 */
[----:B---3--:R-:W-:-:S13]  /*10820*/  ISETP.GE.AND P0, PT, R19, UR4, PT ;  /* 0x0000000413007c0c */ /* 0x008fda000bf06270 */
[----:B------:R-:W-:Y:S05]  /*10830*/  @!P0 BRA `(.L_x_14793) ;  /* 0xffffffb800608947 */ /* 0x000fea000383ffff */
[----:B------:R-:W-:Y:S05]  /*10840*/  BSYNC B8 ;  /* 0x0000000000087941 */ /* 0x000fea0003800000 */
.L_x_14703:
        /* <DEDUP_REMOVED lines=12> */
.L_x_14871:
[----:B------:R-:W-:Y:S05]  /*10910*/  BSYNC B0 ;  /* 0x0000000000007941 */ /* 0x000fea0003800000 */
.L_x_14794:
[----:B------:R-:W-:-:S03]  /*10920*/  UMOV UR4, 0xffffffff ;  /* 0xffffffff00047882 */ /* 0x000fc60000000000 */
[----:B------:R-:W-:Y:S05]  /*10930*/  BRA.DIV UR4, `(.L_x_14796) ;  /* 0x00000022048c7947 */ /* 0x000fea000b800000 */
[----:B0-----:R-:W0:Y:S02]  /*10940*/  S2R R0, SR_TID.X ;  /* 0x0000000000007919 */ /* 0x001e240000002100 */
[----:B0-----:R-:W-:-:S04]  /*10950*/  SHF.R.U32.HI R0, RZ, 0x5, R0 ;  /* 0x00000005ff007819 */ /* 0x001fc80000011600 */
[----:B------:R-:W-:-:S05]  /*10960*/  LOP3.LUT R0, R0, 0x3, RZ, 0xc0, !PT ;  /* 0x0000000300007812 */ /* 0x000fca00078ec0ff */
[----:B------:R0:W1:Y:S02]  /*10970*/  SHFL.IDX PT, R14, R0, RZ, 0x1f ;  /* 0x00001fff000e7589 */ /* 0x00006400000e0000 */
.L_x_14874:
[----:B-1----:R-:W-:Y:S01]  /*10980*/  ISETP.NE.AND P0, PT, R14, RZ, PT ;  /* 0x000000ff0e00720c */ /* 0x002fe20003f05270 */
[----:B------:R-:W-:-:S12]  /*10990*/  BSSY B0, `(.L_x_14797) ;  /* 0x0000024000007945 */ /* 0x000fd80003800000 */
[----:B------:R-:W-:Y:S05]  /*109a0*/  @P0 BRA `(.L_x_14798) ;  /* 0x0000000000880947 */ /* 0x000fea0003800000 */
[----:B------:R-:W-:-:S03]  /*109b0*/  UMOV UR4, 0xffffffff ;  /* 0xffffffff00047882 */ /* 0x000fc60000000000 */
[----:B------:R-:W-:Y:S05]  /*109c0*/  BRA.DIV UR4, `(.L_x_14799) ;  /* 0x00000022049c7947 */ /* 0x000fea000b800000 */
[----:B------:R-:W-:-:S13]  /*109d0*/  ELECT P6, URZ, PT ;  /* 0x00000000003f782f */ /* 0x000fda00038c0000 */
.L_x_14877:
[----:B------:R-:W-:Y:S05]  /*109e0*/  @!P6 BRA `(.L_x_14798) ;  /* 0x000000000078e947 */ /* 0x000fea0003800000 */
[----:B------:R-:W-:-:S06]  /*109f0*/  ULOP3.LUT UR4, UR36, 0x2, URZ, 0xfc, !UPT ;  /* 0x0000000224047892 */ /* 0x000fcc000f8efc3f */
[----:B0-----:R-:W-:-:S05]  /*10a00*/  IMAD.U32 R0, RZ, RZ, UR4 ;  /* 0x00000004ff007e24 */ /* 0x001fca000f8e00ff */
[----:B------:R-:W-:-:S13]  /*10a10*/  ISETP.NE.AND P2, PT, R0, 0x3, PT ;  /* 0x000000030000780c */ /* 0x000fda0003f45270 */
[----:B------:R-:W-:Y:S05]  /*10a20*/  @!P2 BRA `(.L_x_14800) ;  /* 0x000000000004a947 */ /* 0x000fea0003800000 */
[----:B------:R-:W-:Y:S01]  /*10a30*/  BPT.TRAP 0x1 ;  /* 0x000000040000795c */ /* 0x000fe20000300000 */
.L_x_14800:
        /* <DEDUP_REMOVED lines=12> */
.L_x_14878:
[----:B------:R-:W1:Y:S02]  /*10b00*/  SYNCS.PHASECHK.TRANS64.TRYWAIT P0, [R7+URZ], R2 ;  /* 0x00000002070075a7 */ /* 0x000e64000800017f */
[----:B-1----:R-:W-:Y:S05]  /*10b10*/  @!P0 BRA `(.L_x_14802) ;  /* 0x00000020007c8947 */ /* 0x002fea0003800000 */
.L_x_14879:
[----:B------:R-:W-:Y:S05]  /*10b20*/  @!P2 BRA `(.L_x_14803) ;  /* 0x000000000004a947 */ /* 0x000fea0003800000 */
[----:B------:R-:W-:Y:S01]  /*10b30*/  BPT.TRAP 0x1 ;  /* 0x000000040000795c */ /* 0x000fe20000300000 */
.L_x_14803:
[----:B------:R-:W-:-:S04]  /*10b40*/  VIADD R0, R9, 0x16860 ;  /* 0x0001686009007836 */ /* 0x000fc80000000000 */
[----:B------:R-:W-:-:S04]  /*10b50*/  IMAD R4, R23, 0x8, R0 ;  /* 0x0000000817047824 */ /* 0x000fc800078e0200 */
[----:B------:R-:W3:Y:S02]  /*10b60*/  SYNCS.PHASECHK.TRANS64.TRYWAIT P0, [R4+URZ], R3 ;  /* 0x00000003040075a7 */ /* 0x000ee4000800017f */
[----:B---3--:R-:W-:Y:S05]  /*10b70*/  @!P0 BRA `(.L_x_14804) ;  /* 0x0000002000788947 */ /* 0x008fea0003800000 */
.L_x_14880:
[----:B------:R-:W-:-:S07]  /*10b80*/  IMAD R5, R5, 0x8, R0 ;  /* 0x0000000805057824 */ /* 0x000fce00078e0200 */
.L_x_14805:
[----:B----4-:R4:W0:Y:S02]  /*10b90*/  SYNCS.PHASECHK.TRANS64.TRYWAIT P0, [R5+URZ], R2 ;  /* 0x00000002050075a7 */ /* 0x010824000800017f */
[----:B0-----:R-:W-:Y:S05]  /*10ba0*/  @!P0 NANOSLEEP.SYNCS 0x989680 ;  /* 0x009896800000895d */ /* 0x001fea0003900000 */
[----:B------:R-:W0:Y:S02]  /*10bb0*/  @!P0 SYNCS.PHASECHK.TRANS64 P0, [R5+URZ], R2 ;  /* 0x00000002050085a7 */ /* 0x000e24000800007f */
[----:B0-----:R-:W-:Y:S05]  /*10bc0*/  @!P0 BRA `(.L_x_14805) ;  /* 0xfffffffc00f08947 */ /* 0x001fea000383ffff */
.L_x_14798:
[----:B------:R-:W-:Y:S05]  /*10bd0*/  BSYNC B0 ;  /* 0x0000000000007941 */ /* 0x000fea0003800000 */
.L_x_14797:
[----:B------:R-:W-:Y:S05]  /*10be0*/  EXIT ;  /* 0x000000000000794d */ /* 0x000fea0003800000 */
.L_x_14657:
[----:B0-----:R-:W-:-:S04]  /*10bf0*/  IMAD.U32 R3, RZ, RZ, UR45 ;  /* 0x0000002dff037e24 */ /* 0x001fc8000f8e00ff */
[----:B------:R0:W1:Y:S03]  /*10c00*/  SYNCS.PHASECHK.TRANS64.TRYWAIT P1, [R3+URZ+0x16800], R0 ;  /* 0x01680000030075a7 */ /* 0x000066000802017f */
[----:B-1----:R-:W-:Y:S05]  /*10c10*/  @!P1 NANOSLEEP.SYNCS 0x989680 ;  /* 0x009896800000995d */ /* 0x002fea0003900000 */
[----:B------:R-:W1:Y:S02]  /*10c20*/  @!P1 SYNCS.PHASECHK.TRANS64 P1, [R3+URZ+0x16800], R0 ;  /* 0x01680000030095a7 */ /* 0x000e64000802007f */
[----:B-1----:R-:W-:Y:S05]  /*10c30*/  @!P1 BRA `(.L_x_14657) ;  /* 0xfffffffc00ec9947 */ /* 0x002fea000383ffff */
[----:B------:R-:W-:Y:S05]  /*10c40*/  BRA `(.L_x_14806) ;  /* 0xffffff0800d87947 */ /* 0x000fea000383ffff */
.L_x_14661:
[----:B-1----:R1:W2:Y:S02]  /*10c50*/  SYNCS.PHASECHK.TRANS64.TRYWAIT P2, [R0+URZ+0x16830], R3 ;  /* 0x01683003000075a7 */ /* 0x0022a4000804017f */
[----:B--2---:R-:W-:Y:S05]  /*10c60*/  @!P2 NANOSLEEP.SYNCS 0x989680 ;  /* 0x009896800000a95d */ /* 0x004fea0003900000 */
[----:B------:R-:W2:Y:S02]  /*10c70*/  @!P2 SYNCS.PHASECHK.TRANS64 P2, [R0+URZ+0x16830], R3 ;  /* 0x016830030000a5a7 */ /* 0x000ea4000804007f */
[----:B--2---:R-:W-:Y:S05]  /*10c80*/  @!P2 BRA `(.L_x_14661) ;  /* 0xfffffffc00f0a947 */ /* 0x004fea000383ffff */
[----:B------:R-:W-:Y:S05]  /*10c90*/  BRA `(.L_x_14660) ;  /* 0xffffff0800fc7947 */ /* 0x000fea000383ffff */
.L_x_14666:
[----:B-1----:R-:W-:-:S04]  /*10ca0*/  IMAD.U32 R6, RZ, RZ, UR6 ;  /* 0x00000006ff067e24 */ /* 0x002fc8000f8e00ff */
[----:B------:R1:W2:Y:S03]  /*10cb0*/  SYNCS.PHASECHK.TRANS64.TRYWAIT P3, [R6+URZ+0x16830], R5 ;  /* 0x01683005060075a7 */ /* 0x0002a6000806017f */
[----:B--2---:R-:W-:Y:S05]  /*10cc0*/  @!P3 NANOSLEEP.SYNCS 0x989680 ;  /* 0x009896800000b95d */ /* 0x004fea0003900000 */
[----:B------:R-:W2:Y:S02]  /*10cd0*/  @!P3 SYNCS.PHASECHK.TRANS64 P3, [R6+URZ+0x16830], R5 ;  /* 0x016830050600b5a7 */ /* 0x000ea4000806007f */
[----:B--2---:R-:W-:Y:S05]  /*10ce0*/  @!P3 BRA `(.L_x_14666) ;  /* 0xfffffffc00ecb947 */ /* 0x004fea000383ffff */
[----:B------:R-:W-:Y:S05]  /*10cf0*/  BRA `(.L_x_14663) ;  /* 0xffffff34005c7947 */ /* 0x000fea000383ffff */
.L_x_14670:
[----:B-1----:R-:W-:-:S04]  /*10d00*/  IMAD.U32 R6, RZ, RZ, UR6 ;  /* 0x00000006ff067e24 */ /* 0x002fc8000f8e00ff */
[----:B------:R1:W2:Y:S03]  /*10d10*/  SYNCS.PHASECHK.TRANS64.TRYWAIT P3, [R6+URZ+0x16850], R5 ;  /* 0x01685005060075a7 */ /* 0x0002a6000806017f */
[----:B--2---:R-:W-:Y:S05]  /*10d20*/  @!P3 NANOSLEEP.SYNCS 0x989680 ;  /* 0x009896800000b95d */ /* 0x004fea0003900000 */
[----:B------:R-:W2:Y:S02]  /*10d30*/  @!P3 SYNCS.PHASECHK.TRANS64 P3, [R6+URZ+0x16850], R5 ;  /* 0x016850050600b5a7 */ /* 0x000ea4000806007f */
[----:B--2---:R-:W-:Y:S05]  /*10d40*/  @!P3 BRA `(.L_x_14670) ;  /* 0xfffffffc00ecb947 */ /* 0x004fea000383ffff */
[----:B------:R-:W-:Y:S05]  /*10d50*/  BRA `(.L_x_14667) ;  /* 0xffffff3400cc7947 */ /* 0x000fea000383ffff */
.L_x_14676:
[----:B-1----:R-:W-:-:S04]  /*10d60*/  IMAD.U32 R6, RZ, RZ, UR6 ;  /* 0x00000006ff067e24 */ /* 0x002fc8000f8e00ff */
[----:B------:R1:W2:Y:S03]  /*10d70*/  SYNCS.PHASECHK.TRANS64.TRYWAIT P2, [R6+URZ+0x16830], R5 ;  /* 0x01683005060075a7 */ /* 0x0002a6000804017f */
[----:B--2---:R-:W-:Y:S05]  /*10d80*/  @!P2 NANOSLEEP.SYNCS 0x989680 ;  /* 0x009896800000a95d */ /* 0x004fea0003900000 */
[----:B------:R-:W2:Y:S02]  /*10d90*/  @!P2 SYNCS.PHASECHK.TRANS64 P2, [R6+URZ+0x16830], R5 ;  /* 0x016830050600a5a7 */ /* 0x000ea4000804007f */
[----:B--2---:R-:W-:Y:S05]  /*10da0*/  @!P2 BRA `(.L_x_14676) ;  /* 0xfffffffc00eca947 */ /* 0x004fea000383ffff */
[----:B------:R-:W-:Y:S05]  /*10db0*/  BRA `(.L_x_14673) ;  /* 0xffffff6000bc7947 */ /* 0x000fea000383ffff */
.L_x_14680:
[----:B-1----:R-:W-:-:S04]  /*10dc0*/  IMAD.U32 R6, RZ, RZ, UR6 ;  /* 0x00000006ff067e24 */ /* 0x002fc8000f8e00ff */
[----:B------:R1:W2:Y:S03]  /*10dd0*/  SYNCS.PHASECHK.TRANS64.TRYWAIT P2, [R6+URZ+0x16850], R5 ;  /* 0x01685005060075a7 */ /* 0x0002a6000804017f */
[----:B--2---:R-:W-:Y:S05]  /*10de0*/  @!P2 NANOSLEEP.SYNCS 0x989680 ;  /* 0x009896800000a95d */ /* 0x004fea0003900000 */
[----:B------:R-:W2:Y:S02]  /*10df0*/  @!P2 SYNCS.PHASECHK.TRANS64 P2, [R6+URZ+0x16850], R5 ;  /* 0x016850050600a5a7 */ /* 0x000ea4000804007f */
[----:B--2---:R-:W-:Y:S05]  /*10e00*/  @!P2 BRA `(.L_x_14680) ;  /* 0xfffffffc00eca947 */ /* 0x004fea000383ffff */
[----:B------:R-:W-:Y:S05]  /*10e10*/  BRA `(.L_x_14677) ;  /* 0xffffff64002c7947 */ /* 0x000fea000383ffff */
.L_x_14685:
[----:B-1----:R-:W-:-:S04]  /*10e20*/  IMAD.U32 R4, RZ, RZ, UR5 ;  /* 0x00000005ff047e24 */ /* 0x002fc8000f8e00ff */
[----:B------:R1:W2:Y:S03]  /*10e30*/  SYNCS.PHASECHK.TRANS64.TRYWAIT P0, [R4+URZ+0x16850], R3 ;  /* 0x01685003040075a7 */ /* 0x0002a6000800017f */
[----:B--2---:R-:W-:Y:S05]  /*10e40*/  @!P0 NANOSLEEP.SYNCS 0x989680 ;  /* 0x009896800000895d */ /* 0x004fea0003900000 */
[----:B------:R-:W2:Y:S02]  /*10e50*/  @!P0 SYNCS.PHASECHK.TRANS64 P0, [R4+URZ+0x16850], R3 ;  /* 0x01685003040085a7 */ /* 0x000ea4000800007f */
[----:B--2---:R-:W-:Y:S05]  /*10e60*/  @!P0 BRA `(.L_x_14685) ;  /* 0xfffffffc00ec8947 */ /* 0x004fea000383ffff */
[----:B------:R-:W-:Y:S05]  /*10e70*/  BRA `(.L_x_14684) ;  /* 0xffffff8400907947 */ /* 0x000fea000383ffff */
.L_x_14715:
        /* <DEDUP_REMOVED lines=11> */
.L_x_14808:
[----:B------:R-:W-:Y:S05]  /*10f30*/  BSYNC B0 ;  /* 0x0000000000007941 */ /* 0x000fea0003800000 */
.L_x_14807:
[----:B------:R-:W-:Y:S05]  /*10f40*/  BRA `(.L_x_14809) ;  /* 0xffffffbc00847947 */ /* 0x000fea000383ffff */
.L_x_14717:
[----:B------:R-:W-:Y:S01]  /*10f50*/  BSSY B0, `(.L_x_14810) ;  /* 0x0000006000007945 */ /* 0x000fe20003800000 */
[----:B------:R-:W-:-:S07]  /*10f60*/  IMAD.MOV.U32 R15, RZ, RZ, -0x1 ;  /* 0xffffffffff0f7424 */ /* 0x000fce00078e00ff */
[----:B012---:R-:W-:Y:S05]  /*10f70*/  WARPSYNC.COLLECTIVE R15, `(.L_x_14811) ;  /* 0x000000000f0c7348 */ /* 0x007fea0003c00000 */
[----:B------:R-:W-:Y:S02]  /*10f80*/  ELECT P6, UR62, PT ;  /* 0x00000000003e782f */ /* 0x000fe400038c0000 */
[----:B------:R-:W-:Y:S01]  /*10f90*/  MOV R14, UR62 ;  /* 0x0000003e000e7c02 */ /* 0x000fe20008000f00 */
[----:B012---:R-:W-:Y:S10]  /*10fa0*/  ENDCOLLECTIVE ;  /* 0x000000000000791b */ /* 0x007ff40003800000 */
.L_x_14811:
[----:B------:R-:W-:Y:S05]  /*10fb0*/  BSYNC B0 ;  /* 0x0000000000007941 */ /* 0x000fea0003800000 */
.L_x_14810:
[----:B------:R-:W-:Y:S05]  /*10fc0*/  BRA `(.L_x_14812) ;  /* 0xffffffbc00847947 */ /* 0x000fea000383ffff */
.L_x_14719:
[----:B--2---:R2:W3:Y:S02]  /*10fd0*/  SYNCS.PHASECHK.TRANS64.TRYWAIT P0, [R3+URZ+0x16840], R0 ;  /* 0x01684000030075a7 */ /* 0x0044e4000800017f */
[----:B---3--:R-:W-:Y:S05]  /*10fe0*/  @!P0 NANOSLEEP.SYNCS 0x989680 ;  /* 0x009896800000895d */ /* 0x008fea0003900000 */
[----:B------:R-:W3:Y:S02]  /*10ff0*/  @!P0 SYNCS.PHASECHK.TRANS64 P0, [R3+URZ+0x16840], R0 ;  /* 0x01684000030085a7 */ /* 0x000ee4000800007f */
[----:B---3--:R-:W-:Y:S05]  /*11000*/  @!P0 BRA `(.L_x_14719) ;  /* 0xfffffffc00f08947 */ /* 0x008fea000383ffff */
[----:B------:R-:W-:Y:S05]  /*11010*/  BRA `(.L_x_14813) ;  /* 0xffffffbc00d47947 */ /* 0x000fea000383ffff */
.L_x_14723:
        /* <DEDUP_REMOVED lines=12> */
.L_x_14814:
[----:B------:R-:W-:Y:S02]  /*110e0*/  IMAD.MOV.U32 R13, RZ, RZ, R0 ;  /* 0x000000ffff0d7224 */ /* 0x000fe400078e0000 */
[----:B------:R-:W-:-:S07]  /*110f0*/  IMAD.MOV.U32 R2, RZ, RZ, R14 ;  /* 0x000000ffff027224 */ /* 0x000fce00078e000e */
[----:B------:R-:W-:Y:S05]  /*11100*/  WARPSYNC.COLLECTIVE R15, `(.L_x_14815) ;  /* 0x000000000f087348 */ /* 0x000fea0003c00000 */
[----:B------:R0:W1:Y:S02]  /*11110*/  SHFL.IDX P6, R14, R13, R12, R11 ;  /* 0x0000000c0d0e7389 */ /* 0x00006400000c000b */
[----:B01----:R-:W-:Y:S01]  /*11120*/  ENDCOLLECTIVE ;  /* 0x000000000000791b */ /* 0x003fe20003800000 */
.L_x_14815:
[----:B------:R-:W-:Y:S02]  /*11130*/  IMAD.MOV.U32 R13, RZ, RZ, R4 ;  /* 0x000000ffff0d7224 */ /* 0x000fe400078e0004 */
[----:B------:R-:W-:Y:S02]  /*11140*/  IMAD.MOV.U32 R12, RZ, RZ, 0x1 ;  /* 0x00000001ff0c7424 */ /* 0x000fe400078e00ff */
[----:B------:R-:W-:-:S07]  /*11150*/  IMAD.MOV.U32 R3, RZ, RZ, R14 ;  /* 0x000000ffff037224 */ /* 0x000fce00078e000e */
[----:B------:R-:W-:Y:S05]  /*11160*/  WARPSYNC.COLLECTIVE R15, `(.L_x_14816) ;  /* 0x000000000f087348 */ /* 0x000fea0003c00000 */
[----:B------:R0:W1:Y:S02]  /*11170*/  SHFL.IDX P6, R14, R13, R12, R11 ;  /* 0x0000000c0d0e7389 */ /* 0x00006400000c000b */
[----:B01----:R-:W-:Y:S01]  /*11180*/  ENDCOLLECTIVE ;  /* 0x000000000000791b */ /* 0x003fe20003800000 */
.L_x_14816:
        /* <DEDUP_REMOVED lines=11> */
[----:B------:R-:W-:Y:S02]  /*11240*/  VIADD R8, R17, 0x20 ;  /* 0x0000002011087836 */ /* 0x000fe40000000000 */
[----:B0-----:R-:W-:-:S10]  /*11250*/  IMAD.MOV.U32 R2, RZ, RZ, R14 ;  /* 0x000000ffff027224 */ /* 0x001fd400078e000e */
[----:B------:R-:W-:Y:S05]  /*11260*/  WARPSYNC.COLLECTIVE R15, `(.L_x_14817) ;  /* 0x000000000f087348 */ /* 0x000fea0003c00000 */
[----:B------:R0:W1:Y:S02]  /*11270*/  SHFL.IDX P6, R14, R13, R12, R11 ;  /* 0x0000000c0d0e7389 */ /* 0x00006400000c000b */
[----:B01----:R-:W-:Y:S01]  /*11280*/  ENDCOLLECTIVE ;  /* 0x000000000000791b */ /* 0x003fe20003800000 */
.L_x_14817:
[----:B------:R-:W-:Y:S02]  /*11290*/  IMAD.MOV.U32 R13, RZ, RZ, R4 ;  /* 0x000000ffff0d7224 */ /* 0x000fe400078e0004 */
[----:B------:R-:W-:Y:S02]  /*112a0*/  IMAD.MOV.U32 R12, RZ, RZ, 0x2 ;  /* 0x00000002ff0c7424 */ /* 0x000fe400078e00ff */
[----:B------:R-:W-:-:S07]  /*112b0*/  IMAD.MOV.U32 R3, RZ, RZ, R14 ;  /* 0x000000ffff037224 */ /* 0x000fce00078e000e */
[----:B------:R-:W-:Y:S05]  /*112c0*/  WARPSYNC.COLLECTIVE R15, `(.L_x_14818) ;  /* 0x000000000f087348 */ /* 0x000fea0003c00000 */
[----:B------:R0:W1:Y:S02]  /*112d0*/  SHFL.IDX P6, R14, R13, R12, R11 ;  /* 0x0000000c0d0e7389 */ /* 0x00006400000c000b */
[----:B01----:R-:W-:Y:S01]  /*112e0*/  ENDCOLLECTIVE ;  /* 0x000000000000791b */ /* 0x003fe20003800000 */
.L_x_14818:
        /* <DEDUP_REMOVED lines=11> */
[----:B------:R-:W-:Y:S01]  /*113a0*/  VIADD R8, R17, 0x30 ;  /* 0x0000003011087836 */ /* 0x000fe20000000000 */
[----:B0-----:R-:W-:-:S11]  /*113b0*/  MOV R2, R14 ;  /* 0x0000000e00027202 */ /* 0x001fd60000000f00 */
[----:B------:R-:W-:Y:S05]  /*113c0*/  WARPSYNC.COLLECTIVE R15, `(.L_x_14819) ;  /* 0x000000000f087348 */ /* 0x000fea0003c00000 */
[----:B------:R0:W1:Y:S02]  /*113d0*/  SHFL.IDX P6, R14, R13, R12, R11 ;  /* 0x0000000c0d0e7389 */ /* 0x00006400000c000b */
[----:B01----:R-:W-:Y:S01]  /*113e0*/  ENDCOLLECTIVE ;  /* 0x000000000000791b */ /* 0x003fe20003800000 */
.L_x_14819:
[----:B------:R-:W-:Y:S02]  /*113f0*/  IMAD.MOV.U32 R13, RZ, RZ, R4 ;  /* 0x000000ffff0d7224 */ /* 0x000fe400078e0004 */
[----:B------:R-:W-:Y:S02]  /*11400*/  IMAD.MOV.U32 R12, RZ, RZ, 0x3 ;  /* 0x00000003ff0c7424 */ /* 0x000fe400078e00ff */
[----:B------:R-:W-:-:S07]  /*11410*/  IMAD.MOV.U32 R3, RZ, RZ, R14 ;  /* 0x000000ffff037224 */ /* 0x000fce00078e000e */
[----:B------:R-:W-:Y:S05]  /*11420*/  WARPSYNC.COLLECTIVE R15, `(.L_x_14820) ;  /* 0x000000000f087348 */ /* 0x000fea0003c00000 */
[----:B------:R0:W1:Y:S02]  /*11430*/  SHFL.IDX P6, R14, R13, R12, R11 ;  /* 0x0000000c0d0e7389 */ /* 0x00006400000c000b */
[----:B01----:R-:W-:Y:S01]  /*11440*/  ENDCOLLECTIVE ;  /* 0x000000000000791b */ /* 0x003fe20003800000 */
.L_x_14820:
        /* <DEDUP_REMOVED lines=11> */
[----:B------:R-:W-:Y:S01]  /*11500*/  IADD3 R8, R17, 0x40, RZ ;  /* 0x0000004011087810 */ /* 0x000fe20007ffe0ff */
[----:B0-----:R-:W-:-:S10]  /*11510*/  IMAD.MOV.U32 R2, RZ, RZ, R14 ;  /* 0x000000ffff027224 */ /* 0x001fd400078e000e */
[----:B------:R-:W-:Y:S05]  /*11520*/  WARPSYNC.COLLECTIVE R15, `(.L_x_14821) ;  /* 0x000000000f087348 */ /* 0x000fea0003c00000 */
[----:B------:R0:W1:Y:S02]  /*11530*/  SHFL.IDX P6, R14, R13, R12, R11 ;  /* 0x0000000c0d0e7389 */ /* 0x00006400000c000b */
[----:B01----:R-:W-:Y:S01]  /*11540*/  ENDCOLLECTIVE ;  /* 0x000000000000791b */ /* 0x003fe20003800000 */
.L_x_14821:
[----:B------:R-:W-:Y:S02]  /*11550*/  IMAD.MOV.U32 R13, RZ, RZ, R4 ;  /* 0x000000ffff0d7224 */ /* 0x000fe400078e0004 */
[----:B------:R-:W-:Y:S02]  /*11560*/  IMAD.MOV.U32 R12, RZ, RZ, 0x4 ;  /* 0x00000004ff0c7424 */ /* 0x000fe400078e00ff */
[----:B------:R-:W-:-:S07]  /*11570*/  IMAD.MOV.U32 R3, RZ, RZ, R14 ;  /* 0x000000ffff037224 */ /* 0x000fce00078e000e */
[----:B------:R-:W-:Y:S05]  /*11580*/  WARPSYNC.COLLECTIVE R15, `(.L_x_14822) ;  /* 0x000000000f087348 */ /* 0x000fea0003c00000 */
[----:B------:R0:W1:Y:S02]  /*11590*/  SHFL.IDX P6, R14, R13, R12, R11 ;  /* 0x0000000c0d0e7389 */ /* 0x00006400000c000b */
[----:B01----:R-:W-:Y:S01]  /*115a0*/  ENDCOLLECTIVE ;  /* 0x000000000000791b */ /* 0x003fe20003800000 */
.L_x_14822:
        /* <DEDUP_REMOVED lines=16> */
.L_x_14823:
[----:B------:R-:W-:Y:S02]  /*116b0*/  IMAD.MOV.U32 R13, RZ, RZ, R4 ;  /* 0x000000ffff0d7224 */ /* 0x000fe400078e0004 */
[----:B------:R-:W-:Y:S02]  /*116c0*/  IMAD.MOV.U32 R12, RZ, RZ, 0x5 ;  /* 0x00000005ff0c7424 */ /* 0x000fe400078e00ff */
[----:B------:R-:W-:-:S07]  /*116d0*/  IMAD.MOV.U32 R3, RZ, RZ, R14 ;  /* 0x000000ffff037224 */ /* 0x000fce00078e000e */
[----:B------:R-:W-:Y:S05]  /*116e0*/  WARPSYNC.COLLECTIVE R15, `(.L_x_14824) ;  /* 0x000000000f087348 */ /* 0x000fea0003c00000 */
[----:B------:R0:W1:Y:S02]  /*116f0*/  SHFL.IDX P6, R14, R13, R12, R11 ;  /* 0x0000000c0d0e7389 */ /* 0x00006400000c000b */
[----:B01----:R-:W-:Y:S01]  /*11700*/  ENDCOLLECTIVE ;  /* 0x000000000000791b */ /* 0x003fe20003800000 */
.L_x_14824:
        /* <DEDUP_REMOVED lines=16> */
.L_x_14825:
[----:B------:R-:W-:Y:S02]  /*11810*/  IMAD.MOV.U32 R13, RZ, RZ, R4 ;  /* 0x000000ffff0d7224 */ /* 0x000fe400078e0004 */
[----:B------:R-:W-:Y:S02]  /*11820*/  IMAD.MOV.U32 R12, RZ, RZ, 0x6 ;  /* 0x00000006ff0c7424 */ /* 0x000fe400078e00ff */
[----:B------:R-:W-:-:S07]  /*11830*/  IMAD.MOV.U32 R3, RZ, RZ, R14 ;  /* 0x000000ffff037224 */ /* 0x000fce00078e000e */
[----:B------:R-:W-:Y:S05]  /*11840*/  WARPSYNC.COLLECTIVE R15, `(.L_x_14826) ;  /* 0x000000000f087348 */ /* 0x000fea0003c00000 */
[----:B------:R0:W1:Y:S02]  /*11850*/  SHFL.IDX P6, R14, R13, R12, R11 ;  /* 0x0000000c0d0e7389 */ /* 0x00006400000c000b */
[----:B01----:R-:W-:Y:S01]  /*11860*/  ENDCOLLECTIVE ;  /* 0x000000000000791b */ /* 0x003fe20003800000 */
.L_x_14826:
        /* <DEDUP_REMOVED lines=15> */
.L_x_14827:
[----:B------:R-:W-:Y:S01]  /*11960*/  IMAD.MOV.U32 R13, RZ, RZ, R4 ;  /* 0x000000ffff0d7224 */ /* 0x000fe200078e0004 */
[----:B------:R-:W-:Y:S01]  /*11970*/  MOV R12, 0x7 ;  /* 0x00000007000c7802 */ /* 0x000fe20000000f00 */
[----:B------:R-:W-:-:S07]  /*11980*/  IMAD.MOV.U32 R3, RZ, RZ, R14 ;  /* 0x000000ffff037224 */ /* 0x000fce00078e000e */
[----:B------:R-:W-:Y:S05]  /*11990*/  WARPSYNC.COLLECTIVE R15, `(.L_x_14828) ;  /* 0x000000000f087348 */ /* 0x000fea0003c00000 */
[----:B------:R0:W1:Y:S02]  /*119a0*/  SHFL.IDX P6, R14, R13, R12, R11 ;  /* 0x0000000c0d0e7389 */ /* 0x00006400000c000b */
[----:B01----:R-:W-:Y:S01]  /*119b0*/  ENDCOLLECTIVE ;  /* 0x000000000000791b */ /* 0x003fe20003800000 */
.L_x_14828:
        /* <DEDUP_REMOVED lines=11> */
.L_x_14829:
[----:B------:R-:W-:Y:S01]  /*11a70*/  @!PT LDS RZ, [RZ] ;  /* 0x00000000fffff984 */ /* 0x000fe20000000800 */
[----:B------:R-:W-:Y:S01]  /*11a80*/  @!PT LDS RZ, [RZ] ;  /* 0x00000000fffff984 */ /* 0x000fe20000000800 */
[----:B------:R-:W-:Y:S01]  /*11a90*/  @!PT LDS RZ, [RZ] ;  /* 0x00000000fffff984 */ /* 0x000fe20000000800 */
[----:B------:R0:W-:Y:S01]  /*11aa0*/  @!P1 LDGSTS.E.BYPASS.LTC128B.128 [R10+0xb400], desc[UR48][R2.64], !P0 ;  /* 0x0b400000020a9fae */ /* 0x0001e2000c101d70 */
[----:B------:R-:W-:Y:S01]  /*11ab0*/  ISETP.GE.AND P1, PT, R0, R7, PT ;  /* 0x000000070000720c */ /* 0x000fe20003f26270 */
[----:B------:R-:W-:-:S05]  /*11ac0*/  VIADD R0, R17, 0x80 ;  /* 0x0000008011007836 */ /* 0x000fca0000000000 */
[----:B------:R-:W-:Y:S01]  /*11ad0*/  ISETP.GE.AND P2, PT, R0, R7, PT ;  /* 0x000000070000720c */ /* 0x000fe20003f46270 */
[----:B------:R-:W-:Y:S02]  /*11ae0*/  IMAD.MOV.U32 R13, RZ, RZ, R6 ;  /* 0x000000ffff0d7224 */ /* 0x000fe400078e0006 */
[----:B------:R-:W-:Y:S02]  /*11af0*/  IMAD.MOV.U32 R12, RZ, RZ, RZ ;  /* 0x000000ffff0c7224 */ /* 0x000fe400078e00ff */
[----:B0-----:R-:W-:-:S08]  /*11b00*/  IMAD.MOV.U32 R2, RZ, RZ, R14 ;  /* 0x000000ffff027224 */ /* 0x001fd000078e000e */
[----:B------:R-:W-:Y:S05]  /*11b10*/  WARPSYNC.COLLECTIVE R15, `(.L_x_14830) ;  /* 0x000000000f087348 */ /* 0x000fea0003c00000 */
[----:B------:R0:W1:Y:S02]  /*11b20*/  SHFL.IDX P6, R14, R13, R12, R11 ;  /* 0x0000000c0d0e7389 */ /* 0x00006400000c000b */
[----:B01----:R-:W-:Y:S01]  /*11b30*/  ENDCOLLECTIVE ;  /* 0x000000000000791b */ /* 0x003fe20003800000 */
.L_x_14830:
        /* <DEDUP_REMOVED lines=11> */
.L_x_14831:
[----:B------:R-:W-:Y:S02]  /*11bf0*/  IMAD.MOV.U32 R13, RZ, RZ, R6 ;  /* 0x000000ffff0d7224 */ /* 0x000fe400078e0006 */
[----:B------:R-:W-:Y:S01]  /*11c00*/  IMAD.MOV.U32 R12, RZ, RZ, 0x1 ;  /* 0x00000001ff0c7424 */ /* 0x000fe200078e00ff */
[----:B------:R-:W-:-:S07]  /*11c10*/  MOV R8, R14 ;  /* 0x0000000e00087202 */ /* 0x000fce0000000f00 */
[----:B------:R-:W-:Y:S05]  /*11c20*/  WARPSYNC.COLLECTIVE R15, `(.L_x_14832) ;  /* 0x000000000f087348 */ /* 0x000fea0003c00000 */
[----:B------:R0:W1:Y:S02]  /*11c30*/  SHFL.IDX P6, R14, R13, R12, R11 ;  /* 0x0000000c0d0e7389 */ /* 0x00006400000c000b */
[----:B01----:R-:W-:Y:S01]  /*11c40*/  ENDCOLLECTIVE ;  /* 0x000000000000791b */ /* 0x003fe20003800000 */
.L_x_14832:
[----:B------:R-:W-:-:S05]  /*11c50*/  @!P2 LEA R2, P1, R20, R8, 0x1 ;  /* 0x000000081402a211 */ /* 0x000fca00078208ff */
[----:B------:R-:W-:Y:S02]  /*11c60*/  @!P2 IMAD.X R3, RZ, RZ, R0, P1 ;  /* 0x000000ffff03a224 */ /* 0x000fe400008e0600 */
[----:B------:R-:W-:-:S03]  /*11c70*/  VIADD R0, R17, 0x90 ;  /* 0x0000009011007836 */ /* 0x000fc60000000000 */
[----:B------:R-:W-:Y:S01]  /*11c80*/  @!PT LDS RZ, [RZ] ;  /* 0x00000000fffff984 */ /* 0x000fe20000000800 */
[----:B------:R-:W-:Y:S01]  /*11c90*/  @!PT LDS RZ, [RZ] ;  /* 0x00000000fffff984 */ /* 0x000fe20000000800 */
[----:B------:R-:W-:Y:S01]  /*11ca0*/  @!PT LDS RZ, [RZ] ;  /* 0x00000000fffff984 */ /* 0x000fe20000000800 */
[----:B------:R0:W-:Y:S01]  /*11cb0*/  @!P2 LDGSTS.E.BYPASS.LTC128B.128 [R10+0xc400], desc[UR48][R2.64], !P0 ;  /* 0x0c400000020aafae */ /* 0x0001e2000c101d70 */
[----:B------:R-:W-:Y:S01]  /*11cc0*/  IMAD.MOV.U32 R13, RZ, RZ, R5 ;  /* 0x000000ffff0d7224 */ /* 0x000fe200078e0005 */
[----:B------:R-:W-:Y:S01]  /*11cd0*/  ISETP.GE.AND P1, PT, R0, R7, PT ;  /* 0x000000070000720c */ /* 0x000fe20003f26270 */
[----:B------:R-:W-:-:S12]  /*11ce0*/  IMAD.MOV.U32 R0, RZ, RZ, R14 ;  /* 0x000000ffff007224 */ /* 0x000fd800078e000e */
[----:B0-----:R-:W-:Y:S05]  /*11cf0*/  WARPSYNC.COLLECTIVE R15, `(.L_x_14833) ;  /* 0x000000000f087348 */ /* 0x001fea0003c00000 */
[----:B------:R1:W2:Y:S02]  /*11d00*/  SHFL.IDX P6, R14, R13, R12, R11 ;  /* 0x0000000c0d0e7389 */ /* 0x0002a400000c000b */
[----:B012---:R-:W-:Y:S01]  /*11d10*/  ENDCOLLECTIVE ;  /* 0x000000000000791b */ /* 0x007fe20003800000 */
.L_x_14833:
[----:B------:R-:W-:Y:S01]  /*11d20*/  IMAD.MOV.U32 R13, RZ, RZ, R6 ;  /* 0x000000ffff0d7224 */ /* 0x000fe200078e0006 */
[----:B------:R-:W-:Y:S02]  /*11d30*/  MOV R12, 0x2 ;  /* 0x00000002000c7802 */ /* 0x000fe40000000f00 */
[----:B------:R-:W-:-:S05]  /*11d40*/  @!P1 LEA R14, P2, R20, R14, 0x1 ;  /* 0x0000000e140e9211 */ /* 0x000fca00078408ff */
[----:B------:R-:W-:-:S08]  /*11d50*/  @!P1 IMAD.MOV.U32 R2, RZ, RZ, R14 ;  /* 0x000000ffff029224 */ /* 0x000fd000078e000e */
[----:B------:R-:W-:Y:S05]  /*11d60*/  WARPSYNC.COLLECTIVE R15, `(.L_x_14834) ;  /* 0x000000000f087348 */ /* 0x000fea0003c00000 */
[----:B------:R0:W1:Y:S02]  /*11d70*/  SHFL.IDX P6, R14, R13, R12, R11 ;  /* 0x0000000c0d0e7389 */ /* 0x00006400000c000b */
[----:B01----:R-:W-:Y:S01]  /*11d80*/  ENDCOLLECTIVE ;  /* 0x000000000000791b */ /* 0x003fe20003800000 */
.L_x_14834:
[----:B------:R-:W-:-:S04]  /*11d90*/  @!P1 IMAD.X R9, RZ, RZ, R0, P2 ;  /* 0x000000ffff099224 */ /* 0x000fc800010e0600 */
[----:B------:R-:W-:-:S05]  /*11da0*/  @!P1 IMAD.MOV.U32 R3, RZ, RZ, R9 ;  /* 0x000000ffff039224 */ /* 0x000fca00078e0009 */
[----:B------:R-:W-:Y:S01]  /*11db0*/  @!PT LDS RZ, [RZ] ;  /* 0x00000000fffff984 */ /* 0x000fe20000000800 */
[----:B------:R-:W-:Y:S01]  /*11dc0*/  @!PT LDS RZ, [RZ] ;  /* 0x00000000fffff984 */ /* 0x000fe20000000800 */
[----:B------:R-:W-:Y:S01]  /*11dd0*/  @!PT LDS RZ, [RZ] ;  /* 0x00000000fffff984 */ /* 0x000fe20000000800 */
[----:B------:R0:W-:Y:S01]  /*11de0*/  @!P1 LDGSTS.E.BYPASS.LTC128B.128 [R10+0xcc00], desc[UR48][R2.64], !P0 ;  /* 0x0cc00000020a9fae */ /* 0x0001e2000c101d70 */
[----:B------:R-:W-:Y:S02]  /*11df0*/  IMAD.MOV.U32 R13, RZ, RZ, R5 ;  /* 0x000000ffff0d7224 */ /* 0x000fe400078e0005 */
[----:B0-----:R-:W-:Y:S02]  /*11e00*/  VIADD R2, R17, 0xa0 ;  /* 0x000000a011027836 */ /* 0x001fe40000000000 */
[----:B------:R-:W-:-:S07]  /*11e10*/  IMAD.MOV.U32 R0, RZ, RZ, R14 ;  /* 0x000000ffff007224 */ /* 0x000fce00078e000e */
[----:B------:R-:W-:Y:S05]  /*11e20*/  WARPSYNC.COLLECTIVE R15, `(.L_x_14835) ;  /* 0x000000000f087348 */ /* 0x000fea0003c00000 */
[----:B------:R0:W1:Y:S02]  /*11e30*/  SHFL.IDX P6, R14, R13, R12, R11 ;  /* 0x0000000c0d0e7389 */ /* 0x00006400000c000b */
[----:B01----:R-:W-:Y:S01]  /*11e40*/  ENDCOLLECTIVE ;  /* 0x000000000000791b */ /* 0x003fe20003800000 */
.L_x_14835:
[----:B------:R-:W-:Y:S01]  /*11e50*/  ISETP.GE.AND P1, PT, R2, R7, PT ;  /* 0x000000070200720c */ /* 0x000fe20003f26270 */
[----:B------:R-:W-:Y:S02]  /*11e60*/  IMAD.MOV.U32 R13, RZ, RZ, R6 ;  /* 0x000000ffff0d7224 */ /* 0x000fe400078e0006 */
[----:B------:R-:W-:-:S10]  /*11e70*/  IMAD.MOV.U32 R12, RZ, RZ, 0x3 ;  /* 0x00000003ff0c7424 */ /* 0x000fd400078e00ff */
[----:B------:R-:W-:-:S13]  /*11e80*/  @!P1 LEA R2, P2, R20, R14, 0x1 ;  /* 0x0000000e14029211 */ /* 0x000fda00078408ff */
[----:B------:R-:W-:Y:S05]  /*11e90*/  WARPSYNC.COLLECTIVE R15, `(.L_x_14836) ;  /* 0x000000000f087348 */ /* 0x000fea0003c00000 */
[----:B------:R0:W1:Y:S02]  /*11ea0*/  SHFL.IDX P6, R14, R13, R12, R11 ;  /* 0x0000000c0d0e7389 */ /* 0x00006400000c000b */
[----:B01----:R-:W-:Y:S01]  /*11eb0*/  ENDCOLLECTIVE ;  /* 0x000000000000791b */ /* 0x003fe20003800000 */
.L_x_14836:
        /* <DEDUP_REMOVED lines=10> */
.L_x_14837:
[----:B------:R-:W-:Y:S05]  /*11f60*/  BRA `(.L_x_14838) ;  /* 0xffffffbc00fc7947 */ /* 0x000fea000383ffff */
.L_x_14726:
[----:B0-----:R0:W1:Y:S02]  /*11f70*/  SYNCS.PHASECHK.TRANS64.TRYWAIT P0, [R22+URZ+0x16820], R3 ;  /* 0x01682003160075a7 */ /* 0x001064000800017f */
[----:B-1----:R-:W-:Y:S05]  /*11f80*/  @!P0 NANOSLEEP.SYNCS 0x989680 ;  /* 0x009896800000895d */ /* 0x002fea0003900000 */
[----:B------:R-:W1:Y:S02]  /*11f90*/  @!P0 SYNCS.PHASECHK.TRANS64 P0, [R22+URZ+0x16820], R3 ;  /* 0x01682003160085a7 */ /* 0x000e64000800007f */
[----:B-1----:R-:W-:Y:S05]  /*11fa0*/  @!P0 BRA `(.L_x_14726) ;  /* 0xfffffffc00f08947 */ /* 0x002fea000383ffff */
[----:B------:R-:W-:Y:S05]  /*11fb0*/  BRA `(.L_x_14839) ;  /* 0xffffffc000647947 */ /* 0x000fea000383ffff */
.L_x_14735:
[----:B0-----:R0:W2:Y:S02]  /*11fc0*/  SYNCS.PHASECHK.TRANS64.TRYWAIT P0, [R2+URZ+0x16840], R3 ;  /* 0x01684003020075a7 */ /* 0x0010a4000800017f */
[----:B--2---:R-:W-:Y:S05]  /*11fd0*/  @!P0 NANOSLEEP.SYNCS 0x989680 ;  /* 0x009896800000895d */ /* 0x004fea0003900000 */
[----:B------:R-:W2:Y:S02]  /*11fe0*/  @!P0 SYNCS.PHASECHK.TRANS64 P0, [R2+URZ+0x16840], R3 ;  /* 0x01684003020085a7 */ /* 0x000ea4000800007f */
[----:B--2---:R-:W-:Y:S05]  /*11ff0*/  @!P0 BRA `(.L_x_14735) ;  /* 0xfffffffc00f08947 */ /* 0x004fea000383ffff */
[----:B------:R-:W-:Y:S05]  /*12000*/  BRA `(.L_x_14840) ;  /* 0xffffffc4000c7947 */ /* 0x000fea000383ffff */
.L_x_14740:
[----:B0-----:R0:W1:Y:S02]  /*12010*/  SYNCS.PHASECHK.TRANS64.TRYWAIT P0, [R3+URZ+0x60], R2 ;  /* 0x00006002030075a7 */ /* 0x001064000800017f */
[----:B-1----:R-:W-:Y:S05]  /*12020*/  @!P0 NANOSLEEP.SYNCS 0x989680 ;  /* 0x009896800000895d */ /* 0x002fea0003900000 */
[----:B------:R-:W1:Y:S02]  /*12030*/  @!P0 SYNCS.PHASECHK.TRANS64 P0, [R3+URZ+0x60], R2 ;  /* 0x00006002030085a7 */ /* 0x000e64000800007f */
[----:B-1----:R-:W-:Y:S05]  /*12040*/  @!P0 BRA `(.L_x_14740) ;  /* 0xfffffffc00f08947 */ /* 0x002fea000383ffff */
[----:B------:R-:W-:Y:S05]  /*12050*/  BRA `(.L_x_14841) ;  /* 0xffffffc400987947 */ /* 0x000fea000383ffff */
.L_x_14748:
[----:B0-----:R0:W2:Y:S02]  /*12060*/  SYNCS.PHASECHK.TRANS64.TRYWAIT P0, [R2+URZ+0x16840], R3 ;  /* 0x01684003020075a7 */ /* 0x0010a4000800017f */
[----:B--2---:R-:W-:Y:S05]  /*12070*/  @!P0 NANOSLEEP.SYNCS 0x989680 ;  /* 0x009896800000895d */ /* 0x004fea0003900000 */
[----:B------:R-:W2:Y:S02]  /*12080*/  @!P0 SYNCS.PHASECHK.TRANS64 P0, [R2+URZ+0x16840], R3 ;  /* 0x01684003020085a7 */ /* 0x000ea4000800007f */
[----:B--2---:R-:W-:Y:S05]  /*12090*/  @!P0 BRA `(.L_x_14748) ;  /* 0xfffffffc00f08947 */ /* 0x004fea000383ffff */
[----:B------:R-:W-:Y:S05]  /*120a0*/  BRA `(.L_x_14842) ;  /* 0xffffffc800d07947 */ /* 0x000fea000383ffff */
.L_x_14753:
[----:B0-----:R0:W1:Y:S02]  /*120b0*/  SYNCS.PHASECHK.TRANS64.TRYWAIT P0, [R10+URZ+0x60], R27 ;  /* 0x0000601b0a0075a7 */ /* 0x001064000800017f */
[----:B-1----:R-:W-:Y:S05]  /*120c0*/  @!P0 NANOSLEEP.SYNCS 0x989680 ;  /* 0x009896800000895d */ /* 0x002fea0003900000 */
[----:B------:R-:W1:Y:S02]  /*120d0*/  @!P0 SYNCS.PHASECHK.TRANS64 P0, [R10+URZ+0x60], R27 ;  /* 0x0000601b0a0085a7 */ /* 0x000e64000800007f */
[----:B-1----:R-:W-:Y:S05]  /*120e0*/  @!P0 BRA `(.L_x_14753) ;  /* 0xfffffffc00f08947 */ /* 0x002fea000383ffff */
[----:B------:R-:W-:Y:S05]  /*120f0*/  BRA `(.L_x_14843) ;  /* 0xffffffcc005c7947 */ /* 0x000fea000383ffff */
.L_x_14761:
[----:B0-----:R0:W2:Y:S02]  /*12100*/  SYNCS.PHASECHK.TRANS64.TRYWAIT P0, [R2+URZ+0x16840], R3 ;  /* 0x01684003020075a7 */ /* 0x0010a4000800017f */
[----:B--2---:R-:W-:Y:S05]  /*12110*/  @!P0 NANOSLEEP.SYNCS 0x989680 ;  /* 0x009896800000895d */ /* 0x004fea0003900000 */
[----:B------:R-:W2:Y:S02]  /*12120*/  @!P0 SYNCS.PHASECHK.TRANS64 P0, [R2+URZ+0x16840], R3 ;  /* 0x01684003020085a7 */ /* 0x000ea4000800007f */
[----:B--2---:R-:W-:Y:S05]  /*12130*/  @!P0 BRA `(.L_x_14761) ;  /* 0xfffffffc00f08947 */ /* 0x004fea000383ffff */
[----:B------:R-:W-:Y:S05]  /*12140*/  BRA `(.L_x_14844) ;  /* 0xffffffd000687947 */ /* 0x000fea000383ffff */
.L_x_14766:
[----:B0-----:R0:W1:Y:S02]  /*12150*/  SYNCS.PHASECHK.TRANS64.TRYWAIT P0, [R8+URZ+0x60], R3 ;  /* 0x00006003080075a7 */ /* 0x001064000800017f */
[----:B-1----:R-:W-:Y:S05]  /*12160*/  @!P0 NANOSLEEP.SYNCS 0x989680 ;  /* 0x009896800000895d */ /* 0x002fea0003900000 */
[----:B------:R-:W1:Y:S02]  /*12170*/  @!P0 SYNCS.PHASECHK.TRANS64 P0, [R8+URZ+0x60], R3 ;  /* 0x00006003080085a7 */ /* 0x000e64000800007f */
[----:B-1----:R-:W-:Y:S05]  /*12180*/  @!P0 BRA `(.L_x_14766) ;  /* 0xfffffffc00f08947 */ /* 0x002fea000383ffff */
[----:B------:R-:W-:Y:S05]  /*12190*/  BRA `(.L_x_14845) ;  /* 0xffffffd000f87947 */ /* 0x000fea000383ffff */
.L_x_14776:
[----:B0-----:R0:W1:Y:S02]  /*121a0*/  SYNCS.PHASECHK.TRANS64.TRYWAIT P0, [R3+URZ+0x16860], R0 ;  /* 0x01686000030075a7 */ /* 0x001064000800017f */
[----:B-1----:R-:W-:Y:S05]  /*121b0*/  @!P0 NANOSLEEP.SYNCS 0x989680 ;  /* 0x009896800000895d */ /* 0x002fea0003900000 */
[----:B------:R-:W1:Y:S02]  /*121c0*/  @!P0 SYNCS.PHASECHK.TRANS64 P0, [R3+URZ+0x16860], R0 ;  /* 0x01686000030085a7 */ /* 0x000e64000800007f */
[----:B-1----:R-:W-:Y:S05]  /*121d0*/  @!P0 BRA `(.L_x_14776) ;  /* 0xfffffffc00f08947 */ /* 0x002fea000383ffff */
[----:B------:R-:W-:Y:S05]  /*121e0*/  BRA `(.L_x_14846) ;  /* 0xffffffd400f47947 */ /* 0x000fea000383ffff */
.L_x_14782:
        /* <DEDUP_REMOVED lines=8> */
.L_x_14848:
[----:B------:R-:W-:Y:S05]  /*12270*/  BSYNC B0 ;  /* 0x0000000000007941 */ /* 0x000fea0003800000 */
.L_x_14847:
        /* <DEDUP_REMOVED lines=9> */
.L_x_14849:
        /* <DEDUP_REMOVED lines=18> */
.L_x_14850:
[----:B------:R-:W-:Y:S01]  /*12430*/  IMAD.MOV.U32 R12, RZ, RZ, 0x2 ;  /* 0x00000002ff0c7424 */ /* 0x000fe200078e00ff */
[----:B------:R-:W-:-:S05]  /*12440*/  SEL R4, R14, RZ, P1 ;  /* 0x000000ff0e047207 */ /* 0x000fca0000800000 */
[----:B------:R-:W-:-:S04]  /*12450*/  IMAD.IADD R4, R17, 0x1, R4 ;  /* 0x0000000111047824 */ /* 0x000fc800078e0204 */
[----:B------:R-:W-:-:S07]  /*12460*/  IMAD.MOV.U32 R13, RZ, RZ, R4 ;  /* 0x000000ffff0d7224 */ /* 0x000fce00078e0004 */
[----:B------:R-:W-:Y:S05]  /*12470*/  WARPSYNC.COLLECTIVE R15, `(.L_x_14851) ;  /* 0x000000000f087348 */ /* 0x000fea0003c00000 */
[----:B------:R0:W1:Y:S02]  /*12480*/  SHFL.UP P6, R14, R13, R12, R11 ;  /* 0x0400000c0d0e7389 */ /* 0x00006400000c000b */
[----:B01----:R-:W-:Y:S01]  /*12490*/  ENDCOLLECTIVE ;  /* 0x000000000000791b */ /* 0x003fe20003800000 */
.L_x_14851:
[----:B------:R-:W-:Y:S01]  /*124a0*/  IMAD.MOV.U32 R12, RZ, RZ, 0x4 ;  /* 0x00000004ff0c7424 */ /* 0x000fe200078e00ff */
[----:B------:R-:W-:-:S05]  /*124b0*/  SEL R3, R14, RZ, P2 ;  /* 0x000000ff0e037207 */ /* 0x000fca0001000000 */
[----:B------:R-:W-:-:S04]  /*124c0*/  IMAD.IADD R6, R4, 0x1, R3 ;  /* 0x0000000104067824 */ /* 0x000fc800078e0203 */
[----:B------:R-:W-:-:S07]  /*124d0*/  IMAD.MOV.U32 R13, RZ, RZ, R6 ;  /* 0x000000ffff0d7224 */ /* 0x000fce00078e0006 */
[----:B------:R-:W-:Y:S05]  /*124e0*/  WARPSYNC.COLLECTIVE R15, `(.L_x_14852) ;  /* 0x000000000f087348 */ /* 0x000fea0003c00000 */
[----:B------:R0:W1:Y:S02]  /*124f0*/  SHFL.UP P6, R14, R13, R12, R11 ;  /* 0x0400000c0d0e7389 */ /* 0x00006400000c000b */
[----:B01----:R-:W-:Y:S01]  /*12500*/  ENDCOLLECTIVE ;  /* 0x000000000000791b */ /* 0x003fe20003800000 */
.L_x_14852:
[----:B------:R-:W-:Y:S01]  /*12510*/  IMAD.MOV.U32 R12, RZ, RZ, 0x8 ;  /* 0x00000008ff0c7424 */ /* 0x000fe200078e00ff */
[----:B------:R-:W-:-:S05]  /*12520*/  SEL R3, R14, RZ, P3 ;  /* 0x000000ff0e037207 */ /* 0x000fca0001800000 */
[----:B------:R-:W-:-:S04]  /*12530*/  IMAD.IADD R2, R6, 0x1, R3 ;  /* 0x0000000106027824 */ /* 0x000fc800078e0203 */
[----:B------:R-:W-:-:S07]  /*12540*/  IMAD.MOV.U32 R13, RZ, RZ, R2 ;  /* 0x000000ffff0d7224 */ /* 0x000fce00078e0002 */
[----:B------:R-:W-:Y:S05]  /*12550*/  WARPSYNC.COLLECTIVE R15, `(.L_x_14853) ;  /* 0x000000000f087348 */ /* 0x000fea0003c00000 */
[----:B------:R0:W1:Y:S02]  /*12560*/  SHFL.UP P6, R14, R13, R12, R11 ;  /* 0x0400000c0d0e7389 */ /* 0x00006400000c000b */
[----:B01----:R-:W-:Y:S01]  /*12570*/  ENDCOLLECTIVE ;  /* 0x000000000000791b */ /* 0x003fe20003800000 */
.L_x_14853:
[----:B------:R-:W-:Y:S01]  /*12580*/  IMAD.MOV.U32 R12, RZ, RZ, 0x10 ;  /* 0x00000010ff0c7424 */ /* 0x000fe200078e00ff */
[----:B------:R-:W-:-:S04]  /*12590*/  SEL R3, R14, RZ, P4 ;  /* 0x000000ff0e037207 */ /* 0x000fc80002000000 */
[----:B------:R-:W-:-:S05]  /*125a0*/  IADD3 R3, R2, R3, RZ ;  /* 0x0000000302037210 */ /* 0x000fca0007ffe0ff */
[----:B------:R-:W-:-:S07]  /*125b0*/  IMAD.MOV.U32 R13, RZ, RZ, R3 ;  /* 0x000000ffff0d7224 */ /* 0x000fce00078e0003 */
[----:B------:R-:W-:Y:S05]  /*125c0*/  WARPSYNC.COLLECTIVE R15, `(.L_x_14854) ;  /* 0x000000000f087348 */ /* 0x000fea0003c00000 */
[----:B------:R0:W1:Y:S02]  /*125d0*/  SHFL.UP P6, R14, R13, R12, R11 ;  /* 0x0400000c0d0e7389 */ /* 0x00006400000c000b */
[----:B01----:R-:W-:Y:S01]  /*125e0*/  ENDCOLLECTIVE ;  /* 0x000000000000791b */ /* 0x003fe20003800000 */
.L_x_14854:
        /* <DEDUP_REMOVED lines=8> */
.L_x_14855:
[----:B------:R-:W-:Y:S05]  /*12670*/  BRA `(.L_x_14856) ;  /* 0xffffffd800287947 */ /* 0x000fea000383ffff */
.L_x_14787:
        /* <DEDUP_REMOVED lines=8> */
.L_x_14858:
[----:B------:R-:W-:Y:S05]  /*12700*/  BSYNC B0 ;  /* 0x0000000000007941 */ /* 0x000fea0003800000 */
.L_x_14857:
[----:B------:R-:W-:Y:S01]  /*12710*/  SEL R14, R14, RZ, P1 ;  /* 0x000000ff0e0e7207 */ /* 0x000fe20000800000 */
[----:B------:R-:W-:Y:S02]  /*12720*/  IMAD.MOV.U32 R12, RZ, RZ, 0x2 ;  /* 0x00000002ff0c7424 */ /* 0x000fe400078e00ff */
[----:B------:R-:W-:Y:S01]  /*12730*/  IMAD.MOV.U32 R11, RZ, RZ, RZ ;  /* 0x000000ffff0b7224 */ /* 0x000fe200078e00ff */
[----:B------:R-:W-:Y:S01]  /*12740*/  IADD3 R13, R17, R14, RZ ;  /* 0x0000000e110d7210 */ /* 0x000fe20007ffe0ff */
[----:B------:R-:W-:-:S07]  /*12750*/  IMAD.MOV.U32 R15, RZ, RZ, -0x1 ;  /* 0xffffffffff0f7424 */ /* 0x000fce00078e00ff */
[----:B------:R-:W-:Y:S05]  /*12760*/  WARPSYNC.COLLECTIVE R15, `(.L_x_14859) ;  /* 0x000000000f087348 */ /* 0x000fea0003c00000 */
[----:B------:R0:W1:Y:S02]  /*12770*/  SHFL.UP P6, R14, R13, R12, R11 ;  /* 0x0400000c0d0e7389 */ /* 0x00006400000c000b */
[----:B01----:R-:W-:Y:S01]  /*12780*/  ENDCOLLECTIVE ;  /* 0x000000000000791b */ /* 0x003fe20003800000 */
.L_x_14859:
[----:B------:R-:W-:Y:S01]  /*12790*/  IMAD.MOV.U32 R12, RZ, RZ, 0x4 ;  /* 0x00000004ff0c7424 */ /* 0x000fe200078e00ff */
[----:B------:R-:W-:-:S05]  /*127a0*/  SEL R2, R14, RZ, P2 ;  /* 0x000000ff0e027207 */ /* 0x000fca0001000000 */
[----:B------:R-:W-:-:S04]  /*127b0*/  IMAD.IADD R2, R13, 0x1, R2 ;  /* 0x000000010d027824 */ /* 0x000fc800078e0202 */
[----:B------:R-:W-:-:S07]  /*127c0*/  IMAD.MOV.U32 R13, RZ, RZ, R2 ;  /* 0x000000ffff0d7224 */ /* 0x000fce00078e0002 */
[----:B------:R-:W-:Y:S05]  /*127d0*/  WARPSYNC.COLLECTIVE R15, `(.L_x_14860) ;  /* 0x000000000f087348 */ /* 0x000fea0003c00000 */
[----:B------:R0:W1:Y:S02]  /*127e0*/  SHFL.UP P6, R14, R13, R12, R11 ;  /* 0x0400000c0d0e7389 */ /* 0x00006400000c000b */
[----:B01----:R-:W-:Y:S01]  /*127f0*/  ENDCOLLECTIVE ;  /* 0x000000000000791b */ /* 0x003fe20003800000 */
.L_x_14860:
[----:B------:R-:W-:Y:S01]  /*12800*/  IMAD.MOV.U32 R12, RZ, RZ, 0x8 ;  /* 0x00000008ff0c7424 */ /* 0x000fe200078e00ff */
[----:B------:R-:W-:-:S05]  /*12810*/  SEL R3, R14, RZ, P3 ;  /* 0x000000ff0e037207 */ /* 0x000fca0001800000 */
[----:B------:R-:W-:-:S04]  /*12820*/  IMAD.IADD R3, R2, 0x1, R3 ;  /* 0x0000000102037824 */ /* 0x000fc800078e0203 */
[----:B------:R-:W-:-:S07]  /*12830*/  IMAD.MOV.U32 R13, RZ, RZ, R3 ;  /* 0x000000ffff0d7224 */ /* 0x000fce00078e0003 */
[----:B------:R-:W-:Y:S05]  /*12840*/  WARPSYNC.COLLECTIVE R15, `(.L_x_14861) ;  /* 0x000000000f087348 */ /* 0x000fea0003c00000 */
[----:B------:R0:W1:Y:S02]  /*12850*/  SHFL.UP P6, R14, R13, R12, R11 ;  /* 0x0400000c0d0e7389 */ /* 0x00006400000c000b */
[----:B01----:R-:W-:Y:S01]  /*12860*/  ENDCOLLECTIVE ;  /* 0x000000000000791b */ /* 0x003fe20003800000 */
.L_x_14861:
[----:B------:R-:W-:Y:S01]  /*12870*/  IMAD.MOV.U32 R12, RZ, RZ, 0x10 ;  /* 0x00000010ff0c7424 */ /* 0x000fe200078e00ff */
[----:B------:R-:W-:-:S05]  /*12880*/  SEL R4, R14, RZ, P4 ;  /* 0x000000ff0e047207 */ /* 0x000fca0002000000 */
[----:B------:R-:W-:-:S05]  /*12890*/  IMAD.IADD R4, R3, 0x1, R4 ;  /* 0x0000000103047824 */ /* 0x000fca00078e0204 */
[----:B------:R-:W-:-:S07]  /*128a0*/  MOV R13, R4 ;  /* 0x00000004000d7202 */ /* 0x000fce0000000f00 */
[----:B------:R-:W-:Y:S05]  /*128b0*/  WARPSYNC.COLLECTIVE R15, `(.L_x_14862) ;  /* 0x000000000f087348 */ /* 0x000fea0003c00000 */
[----:B------:R0:W1:Y:S02]  /*128c0*/  SHFL.UP P6, R14, R13, R12, R11 ;  /* 0x0400000c0d0e7389 */ /* 0x00006400000c000b */
[----:B01----:R-:W-:Y:S01]  /*128d0*/  ENDCOLLECTIVE ;  /* 0x000000000000791b */ /* 0x003fe20003800000 */
.L_x_14862:
        /* <DEDUP_REMOVED lines=8> */
.L_x_14863:
[----:B------:R-:W-:Y:S05]  /*12960*/  BRA `(.L_x_14864) ;  /* 0xffffffd800087947 */ /* 0x000fea000383ffff */
.L_x_14789:
[----:B------:R-:W-:Y:S01]  /*12970*/  BSSY B0, `(.L_x_14865) ;  /* 0x0000006000007945 */ /* 0x000fe20003800000 */
[----:B------:R-:W-:Y:S01]  /*12980*/  PLOP3.LUT P6, PT, P6, PT, PT, 0x8, 0x0 ;  /* 0x000000000000781c */ /* 0x000fe200037ce170 */
[----:B------:R-:W-:-:S12]  /*12990*/  IMAD.MOV.U32 R15, RZ, RZ, -0x1 ;  /* 0xffffffffff0f7424 */ /* 0x000fd800078e00ff */
[----:B01----:R-:W-:Y:S05]  /*129a0*/  WARPSYNC.COLLECTIVE R15, `(.L_x_14866) ;  /* 0x000000000f087348 */ /* 0x003fea0003c00000 */
[----:B------:R-:W-:Y:S01]  /*129b0*/  VOTE.ANY R14, PT, P6 ;  /* 0x00000000000e7806 */ /* 0x000fe200030e0100 */
[----:B01----:R-:W-:Y:S06]  /*129c0*/  ENDCOLLECTIVE ;  /* 0x000000000000791b */ /* 0x003fec0003800000 */
.L_x_14866:
[----:B------:R-:W-:Y:S05]  /*129d0*/  BSYNC B0 ;  /* 0x0000000000007941 */ /* 0x000fea0003800000 */
.L_x_14865:
        /* <DEDUP_REMOVED lines=9> */
.L_x_14867:
[----:B------:R-:W-:Y:S01]  /*12a70*/  IMAD.MOV.U32 R17, RZ, RZ, R14 ;  /* 0x000000ffff117224 */ /* 0x000fe200078e000e */
[----:B------:R-:W-:Y:S06]  /*12a80*/  BRA `(.L_x_14868) ;  /* 0xffffffd400f87947 */ /* 0x000fec000383ffff */
.L_x_14791:
[----:B------:R-:W-:Y:S01]  /*12a90*/  BSSY B0, `(.L_x_14869) ;  /* 0x0000007000007945 */ /* 0x000fe20003800000 */
[----:B------:R-:W-:Y:S02]  /*12aa0*/  IMAD.MOV.U32 R13, RZ, RZ, R2 ;  /* 0x000000ffff0d7224 */ /* 0x000fe400078e0002 */
[----:B------:R-:W-:Y:S02]  /*12ab0*/  IMAD.MOV.U32 R11, RZ, RZ, 0x1f ;  /* 0x0000001fff0b7424 */ /* 0x000fe400078e00ff */
[----:B------:R-:W-:-:S07]  /*12ac0*/  IMAD.MOV.U32 R15, RZ, RZ, -0x1 ;  /* 0xffffffffff0f7424 */ /* 0x000fce00078e00ff */
[----:B0123--:R-:W-:Y:S05]  /*12ad0*/  WARPSYNC.COLLECTIVE R15, `(.L_x_14870) ;  /* 0x000000000f087348 */ /* 0x00ffea0003c00000 */
[----:B------:R4:W0:Y:S02]  /*12ae0*/  SHFL.IDX P6, R14, R13, R12, R11 ;  /* 0x0000000c0d0e7389 */ /* 0x00082400000c000b */
[----:B01234-:R-:W-:Y:S01]  /*12af0*/  ENDCOLLECTIVE ;  /* 0x000000000000791b */ /* 0x01ffe20003800000 */
.L_x_14870:
[----:B------:R-:W-:Y:S05]  /*12b00*/  BSYNC B0 ;  /* 0x0000000000007941 */ /* 0x000fea0003800000 */
.L_x_14869:
[----:B------:R-:W-:Y:S05]  /*12b10*/  BRA `(.L_x_14790) ;  /* 0xffffffd400f07947 */ /* 0x000fea000383ffff */
.L_x_14795:
[----:B0-----:R0:W1:Y:S02]  /*12b20*/  SYNCS.PHASECHK.TRANS64.TRYWAIT P0, [R9+URZ+0x16820], R0 ;  /* 0x01682000090075a7 */ /* 0x001064000800017f */
[----:B-1----:R-:W-:Y:S05]  /*12b30*/  @!P0 NANOSLEEP.SYNCS 0x989680 ;  /* 0x009896800000895d */ /* 0x002fea0003900000 */
[----:B------:R-:W1:Y:S02]  /*12b40*/  @!P0 SYNCS.PHASECHK.TRANS64 P0, [R9+URZ+0x16820], R0 ;  /* 0x01682000090085a7 */ /* 0x000e64000800007f */
[----:B-1----:R-:W-:Y:S05]  /*12b50*/  @!P0 BRA `(.L_x_14795) ;  /* 0xfffffffc00f08947 */ /* 0x002fea000383ffff */
[----:B------:R-:W-:Y:S05]  /*12b60*/  BRA `(.L_x_14871) ;  /* 0xffffffdc00687947 */ /* 0x000fea000383ffff */
.L_x_14796:
        /* <DEDUP_REMOVED lines=11> */
.L_x_14873:
[----:B------:R-:W-:Y:S05]  /*12c20*/  BSYNC B0 ;  /* 0x0000000000007941 */ /* 0x000fea0003800000 */
.L_x_14872:
[----:B------:R-:W-:Y:S05]  /*12c30*/  BRA `(.L_x_14874) ;  /* 0xffffffdc00507947 */ /* 0x000fea000383ffff */
.L_x_14799:
[----:B------:R-:W-:Y:S01]  /*12c40*/  BSSY B1, `(.L_x_14875) ;  /* 0x0000006000017945 */ /* 0x000fe20003800000 */
[----:B------:R-:W-:-:S07]  /*12c50*/  IMAD.MOV.U32 R15, RZ, RZ, -0x1 ;  /* 0xffffffffff0f7424 */ /* 0x000fce00078e00ff */
[----:B0-2---:R-:W-:Y:S05]  /*12c60*/  WARPSYNC.COLLECTIVE R15, `(.L_x_14876) ;  /* 0x000000000f0c7348 */ /* 0x005fea0003c00000 */
[----:B------:R-:W-:Y:S02]  /*12c70*/  ELECT P6, UR62, PT ;  /* 0x00000000003e782f */ /* 0x000fe400038c0000 */
[----:B------:R-:W-:Y:S01]  /*12c80*/  MOV R14, UR62 ;  /* 0x0000003e000e7c02 */ /* 0x000fe20008000f00 */
[----:B0-2---:R-:W-:Y:S10]  /*12c90*/  ENDCOLLECTIVE ;  /* 0x000000000000791b */ /* 0x005ff40003800000 */
.L_x_14876:
[----:B------:R-:W-:Y:S05]  /*12ca0*/  BSYNC B1 ;  /* 0x0000000000017941 */ /* 0x000fea0003800000 */
.L_x_14875:
[----:B------:R-:W-:Y:S05]  /*12cb0*/  BRA `(.L_x_14877) ;  /* 0xffffffdc00487947 */ /* 0x000fea000383ffff */
.L_x_14801:
[----:B0-----:R0:W1:Y:S02]  /*12cc0*/  SYNCS.PHASECHK.TRANS64.TRYWAIT P0, [R6+URZ], R3 ;  /* 0x00000003060075a7 */ /* 0x001064000800017f */
[----:B-1----:R-:W-:Y:S05]  /*12cd0*/  @!P0 NANOSLEEP.SYNCS 0x989680 ;  /* 0x009896800000895d */ /* 0x002fea0003900000 */
[----:B------:R-:W1:Y:S02]  /*12ce0*/  @!P0 SYNCS.PHASECHK.TRANS64 P0, [R6+URZ], R3 ;  /* 0x00000003060085a7 */ /* 0x000e64000800007f */
[----:B-1----:R-:W-:Y:S05]  /*12cf0*/  @!P0 BRA `(.L_x_14801) ;  /* 0xfffffffc00f08947 */ /* 0x002fea000383ffff */
[----:B------:R-:W-:Y:S05]  /*12d00*/  BRA `(.L_x_14878) ;  /* 0xffffffdc007c7947 */ /* 0x000fea000383ffff */
.L_x_14802:
[----:B-1----:R1:W3:Y:S02]  /*12d10*/  SYNCS.PHASECHK.TRANS64.TRYWAIT P0, [R7+URZ], R2 ;  /* 0x00000002070075a7 */ /* 0x0022e4000800017f */
[----:B---3--:R-:W-:Y:S05]  /*12d20*/  @!P0 NANOSLEEP.SYNCS 0x989680 ;  /* 0x009896800000895d */ /* 0x008fea0003900000 */
[----:B------:R-:W3:Y:S02]  /*12d30*/  @!P0 SYNCS.PHASECHK.TRANS64 P0, [R7+URZ], R2 ;  /* 0x00000002070085a7 */ /* 0x000ee4000800007f */
[----:B---3--:R-:W-:Y:S05]  /*12d40*/  @!P0 BRA `(.L_x_14802) ;  /* 0xfffffffc00f08947 */ /* 0x008fea000383ffff */
[----:B------:R-:W-:Y:S05]  /*12d50*/  BRA `(.L_x_14879) ;  /* 0xffffffdc00707947 */ /* 0x000fea000383ffff */
.L_x_14804:
[----:B---3--:R3:W4:Y:S02]  /*12d60*/  SYNCS.PHASECHK.TRANS64.TRYWAIT P0, [R4+URZ], R3 ;  /* 0x00000003040075a7 */ /* 0x008724000800017f */
[----:B----4-:R-:W-:Y:S05]  /*12d70*/  @!P0 NANOSLEEP.SYNCS 0x989680 ;  /* 0x009896800000895d */ /* 0x010fea0003900000 */
[----:B------:R-:W4:Y:S02]  /*12d80*/  @!P0 SYNCS.PHASECHK.TRANS64 P0, [R4+URZ], R3 ;  /* 0x00000003040085a7 */ /* 0x000f24000800007f */
[----:B----4-:R-:W-:Y:S05]  /*12d90*/  @!P0 BRA `(.L_x_14804) ;  /* 0xfffffffc00f08947 */ /* 0x010fea000383ffff */
[----:B------:R-:W-:Y:S05]  /*12da0*/  BRA `(.L_x_14880) ;  /* 0xffffffdc00747947 */ /* 0x000fea000383ffff */
.L_x_14881:
        /* <DEDUP_REMOVED lines=13> */
.L_x_15339:


//--------------------- .text._ZN7cutlass13device_kernelIN5flash11enable_sm90INS1_16FlashAttnFwdSm90INS1_25CollectiveMainloopFwdSm90ILi2EN4cute5tupleIJNS5_1CILi1EEES8_S8_EEENS6_IJNS7_ILi192EEENS7_ILi128EEENS7_ILi64EEEEEELi64ENS_6half_tEfNS_4arch4Sm90ELb1ELb0ELb1ELb1ELb0ELb1ELb0ELb1ELb1ELb1ELb0ELb0EEENS1_21CollectiveEpilogueFwdINS6_IJSA_SC_SB_EEES9_SE_SG_Li384ELb1ELb1ELb0ELb0EEENS1_36VarlenDynamicPersistentTileSchedulerILi192ELi128ELi384ELi128ELb0ELb1ELb1ELb1ELb1ELb1EEEEEEEEEvNT_6ParamsE --------------------------
	.section	.text._ZN7cutlass13device_kernelIN5flash11enable_sm90INS1_16FlashAttnFwdSm90INS1_25CollectiveMainloopFwdSm90ILi2EN4cute5tupleIJNS5_1CILi1EEES8_S8_EEENS6_IJNS7_ILi192EEENS7_ILi128EEENS7_ILi64EEEEEELi64ENS_6half_tEfNS_4arch4Sm90ELb1ELb0ELb1ELb1ELb0ELb1ELb0ELb1ELb1ELb1ELb0ELb0EEENS1_21CollectiveEpilogueFwdINS6_IJSA_SC_SB_EEES9_SE_SG_Li384ELb1ELb1ELb0ELb0EEENS1_36VarlenDynamicPersistentTileSchedulerILi192ELi128ELi384ELi128ELb0ELb1ELb1ELb1ELb1ELb1EEEEEEEEEvNT_6ParamsE,"ax",@progbits
	.align	128
.text._ZN7cutlass13device_kernelIN5flash11enable_sm90INS1_16FlashAttnFwdSm90INS1_25CollectiveMainloopFwdSm90ILi2EN4cute5tupleIJNS5_1CILi1EEES8_S8_EEENS6_IJNS7_ILi192EEENS7_ILi128EEENS7_ILi64EEEEEELi64ENS_6half_tEfNS_4arch4Sm90ELb1ELb0ELb1ELb1ELb0ELb1ELb0ELb1ELb1ELb1ELb0ELb0EEENS1_21CollectiveEpilogueFwdINS6_IJSA_SC_SB_EEES9_SE_SG_Li384ELb1ELb1ELb0ELb0EEENS1_36VarlenDynamicPersistentTileSchedulerILi192ELi128ELi384ELi128ELb0ELb1ELb1ELb1ELb1ELb1EEEEEEEEEvNT_6ParamsE:
        .type           _ZN7cutlass13device_kernelIN5flash11enable_sm90INS1_16FlashAttnFwdSm90INS1_25CollectiveMainloopFwdSm90ILi2EN4cute5tupleIJNS5_1CILi1EEES8_S8_EEENS6_IJNS7_ILi192EEENS7_ILi128EEENS7_ILi64EEEEEELi64ENS_6half_tEfNS_4arch4Sm90ELb1ELb0ELb1ELb1ELb0ELb1ELb0ELb1ELb1ELb1ELb0ELb0EEENS1_21CollectiveEpilogueFwdINS6_IJSA_SC_SB_EEES9_SE_SG_Li384ELb1ELb1ELb0ELb0EEENS1_36VarlenDynamicPersistentTileSchedulerILi192ELi128ELi384ELi128ELb0ELb1ELb1ELb1ELb1ELb1EEEEEEEEEvNT_6ParamsE,@function
        .size           _ZN7cutlass13device_kernelIN5flash11enable_sm90INS1_16FlashAttnFwdSm90INS1_25CollectiveMainloopFwdSm90ILi2EN4cute5tupleIJNS5_1CILi1EEES8_S8_EEENS6_IJNS7_ILi192EEENS7_ILi128EEENS7_ILi64EEEEEELi64ENS_6half_tEfNS_4arch4Sm90ELb1ELb0ELb1ELb1ELb0ELb1ELb0ELb1ELb1ELb1ELb0ELb0EEENS1_21CollectiveEpilogueFwdINS6_IJSA_SC_SB_EEES9_SE_SG_Li384ELb1ELb1ELb0ELb0EEENS1_36VarlenDynamicPersistentTileSchedulerILi192ELi128ELi384ELi128ELb0ELb1ELb1ELb1ELb1ELb1EEEEEEEEEvNT_6ParamsE,(.L_x_15340 - _ZN7cutlass13device_kernelIN5flash11enable_sm90INS1_16FlashAttnFwdSm90INS1_25CollectiveMainloopFwdSm90ILi2EN4cute5tupleIJNS5_1CILi1EEES8_S8_EEENS6_IJNS7_ILi192EEENS7_ILi128EEENS7_ILi64EEEEEELi64ENS_6half_tEfNS_4arch4Sm90ELb1ELb0ELb1ELb1ELb0ELb1ELb0ELb1ELb1ELb1ELb0ELb0EEENS1_21CollectiveEpilogueFwdINS6_IJSA_SC_SB_EEES9_SE_SG_Li384ELb1ELb1ELb0ELb0EEENS1_36VarlenDynamicPersistentTileSchedulerILi192ELi128ELi384ELi128ELb0ELb1ELb1ELb1ELb1ELb1EEEEEEEEEvNT_6ParamsE)
        .other          _ZN7cutlass13device_kernelIN5flash11enable_sm90INS1_16FlashAttnFwdSm90INS1_25CollectiveMainloopFwdSm90ILi2EN4cute5tupleIJNS5_1CILi1EEES8_S8_EEENS6_IJNS7_ILi192EEENS7_ILi128EEENS7_ILi64EEEEEELi64ENS_6half_tEfNS_4arch4Sm90ELb1ELb0ELb1ELb1ELb0ELb1ELb0ELb1ELb1ELb1ELb0ELb0EEENS1_21CollectiveEpilogueFwdINS6_IJSA_SC_SB_EEES9_SE_SG_Li384ELb1ELb1ELb0ELb0EEENS1_36VarlenDynamicPersistentTileSchedulerILi192ELi128ELi384ELi128ELb0ELb1ELb1ELb1ELb1ELb1EEEEEEEEEvNT_6ParamsE,@"STO_CUDA_ENTRY STV_DEFAULT"
_ZN7cutlass13device_kernelIN5flash11enable_sm90INS1_16FlashAttnFwdSm90INS1_25CollectiveMainloopFwdSm90ILi2EN4cute5tupleIJNS5_1CILi1EEES8_S8_EEENS6_IJNS7_ILi192EEENS7_ILi128EEENS7_ILi64EEEEEELi64ENS_6half_tEfNS_4arch4Sm90ELb1ELb0ELb1ELb1ELb0ELb1ELb0ELb1ELb1ELb1ELb0ELb0EEENS1_21CollectiveEpilogueFwdINS6_IJSA_SC_SB_EEES9_SE_SG_Li384ELb1ELb1ELb0ELb0EEENS1_36VarlenDynamicPersistentTileSchedulerILi192ELi128ELi384ELi128ELb0ELb1ELb1ELb1ELb1ELb1EEEEEEEEEvNT_6ParamsE:
        /* <DEDUP_REMOVED lines=23> */
.L_x_14883:
[----:B------:R-:W-:Y:S05]  /*0170*/  BSYNC B0 ;  /* 0x0000000000007941 */ /* 0x000fea0003800000 */
.L_x_14882:
        /* <DEDUP_REMOVED lines=40> */
.L_x_14884:
        /* <DEDUP_REMOVED lines=22> */
.L_x_14885:
        /* <DEDUP_REMOVED lines=18> */
.L_x_14886:
        /* <DEDUP_REMOVED lines=22> */
.L_x_14887:
        /* <DEDUP_REMOVED lines=22> */
.L_x_14888:
        /* <DEDUP_REMOVED lines=9> */
.L_x_14891:
        /* <DEDUP_REMOVED lines=25> */
[----:B0-----:R-:W-:-:S05]  /*0b60*/  VIADD R12, R0, 0xffffff80 ;  /* 0xffffff80000c7836 */ /* 0x001fca0000000000 */
[----:B------:R-:W-:-:S04]  /*0b70*/  SHF.R.S32.HI R0, RZ, 0x1f, R12 ;  /* 0x0000001fff007819 */ /* 0x000fc8000001140c */
[----:B------:R-:W-:-:S04]  /*0b80*/  LEA.HI R3, R0, R12, RZ, 0x7 ;  /* 0x0000000c00037211 */ /* 0x000fc800078f38ff */
[----:B------:R-:W-:-:S04]  /*0b90*/  LOP3.LUT R4, R3, 0xffffff80, RZ, 0xc0, !PT ;  /* 0xffffff8003047812 */ /* 0x000fc800078ec0ff */
[----:B------:R-:W-:-:S04]  /*0ba0*/  IADD3 R11, R12, -R4, RZ ;  /* 0x800000040c0b7210 */ /* 0x000fc80007ffe0ff */
[----:B------:R-:W-:-:S04]  /*0bb0*/  SHF.R.S32.HI R6, RZ, 0x1f, R11 ;  /* 0x0000001fff067819 */ /* 0x000fc8000001140b */
[----:B------:R-:W-:Y:S02]  /*0bc0*/  LEA.HI R8, R6, R11, RZ, 0x2 ;  /* 0x0000000b06087211 */ /* 0x000fe400078f10ff */
[CC--:B------:R-:W-:Y:S02]  /*0bd0*/  LEA.HI R4, R0.reuse, R12.reuse, RZ, 0x4 ;  /* 0x0000000c00047211 */ /* 0x0c0fe400078f20ff */
[--C-:B------:R-:W-:Y:S02]  /*0be0*/  SHF.R.S32.HI R9, RZ, 0x2, R8.reuse ;  /* 0x00000002ff097819 */ /* 0x100fe40000011408 */
[----:B------:R-:W-:Y:S02]  /*0bf0*/  SHF.R.S32.HI R10, RZ, 0x1f, R8 ;  /* 0x0000001fff0a7819 */ /* 0x000fe40000011408 */
[----:B------:R-:W-:Y:S02]  /*0c00*/  LEA.HI R5, R0, R12, RZ, 0x5 ;  /* 0x0000000c00057211 */ /* 0x000fe400078f28ff */
[----:B------:R-:W-:-:S02]  /*0c10*/  SHF.R.S32.HI R14, RZ, 0x7, R3 ;  /* 0x00000007ff0e7819 */ /* 0x000fc40000011403 */
[----:B------:R-:W-:Y:S02]  /*0c20*/  LEA.HI R10, R10, R9, RZ, 0x3 ;  /* 0x000000090a0a7211 */ /* 0x000fe400078f18ff */
[----:B------:R-:W-:Y:S02]  /*0c30*/  SHF.R.S32.HI R7, RZ, 0x4, R4 ;  /* 0x00000004ff077819 */ /* 0x000fe40000011404 */
[----:B------:R-:W-:Y:S01]  /*0c40*/  SHF.R.S32.HI R15, RZ, 0x5, R5 ;  /* 0x00000005ff0f7819 */ /* 0x000fe20000011405 */
[----:B------:R-:W-:Y:S01]  /*0c50*/  IMAD.HI R5, R14, 0x55555556, RZ ;  /* 0x555555560e057827 */ /* 0x000fe200078e02ff */
[----:B------:R-:W-:Y:S02]  /*0c60*/  LOP3.LUT R10, R10, 0xfffffff8, RZ, 0xc0, !PT ;  /* 0xfffffff80a0a7812 */ /* 0x000fe400078ec0ff */
[C---:B------:R-:W-:Y:S02]  /*0c70*/  LOP3.LUT R3, R4.reuse, 0x3fffff0, RZ, 0xc0, !PT ;  /* 0x03fffff004037812 */ /* 0x040fe400078ec0ff */
[----:B------:R-:W-:-:S02]  /*0c80*/  LEA.HI R4, R4, R7, RZ, 0x1 ;  /* 0x0000000704047211 */ /* 0x000fc400078f08ff */
[----:B------:R-:W-:Y:S01]  /*0c90*/  LEA.HI R6, R6, R11, RZ, 0x5 ;  /* 0x0000000b06067211 */ /* 0x000fe200078f28ff */
[----:B------:R-:W-:Y:S01]  /*0ca0*/  IMAD.IADD R9, R9, 0x1, -R10 ;  /* 0x0000000109097824 */ /* 0x000fe200078e0a0a */
[----:B------:R-:W-:Y:S01]  /*0cb0*/  LOP3.LUT R4, R4, 0x1ffffffe, RZ, 0xc0, !PT ;  /* 0x1ffffffe04047812 */ /* 0x000fe200078ec0ff */
[----:B------:R-:W-:Y:S01]  /*0cc0*/  IMAD.IADD R3, R12, 0x1, -R3 ;  /* 0x000000010c037824 */ /* 0x000fe200078e0a03 */
[----:B------:R-:W-:Y:S02]  /*0cd0*/  LEA.HI R5, R5, R5, RZ, 0x1 ;  /* 0x0000000505057211 */ /* 0x000fe400078f08ff */
[----:B------:R-:W-:Y:S01]  /*0ce0*/  SHF.R.S32.HI R6, RZ, 0x5, R6 ;  /* 0x00000005ff067819 */ /* 0x000fe20000011406 */
[----:B------:R-:W-:Y:S02]  /*0cf0*/  IMAD.IADD R4, R7, 0x1, -R4 ;  /* 0x0000000107047824 */ /* 0x000fe400078e0a04 */
[----:B------:R-:W-:Y:S01]  /*0d00*/  IMAD R3, R15, 0x10, R3 ;  /* 0x000000100f037824 */ /* 0x000fe200078e0203 */
[----:B------:R-:W-:Y:S01]  /*0d10*/  LEA R6, R6, R9, 0x4 ;  /* 0x0000000906067211 */ /* 0x000fe200078e20ff */
[----:B------:R-:W-:-:S02]  /*0d20*/  IMAD R5, R5, -0x3, R14 ;  /* 0xfffffffd05057824 */ /* 0x000fc400078e020e */
[----:B------:R-:W-:Y:S02]  /*0d30*/  IMAD R7, R3, 0x8, R4 ;  /* 0x0000000803077824 */ /* 0x000fe400078e0204 */
[----:B------:R-:W-:-:S05]  /*0d40*/  IMAD R10, R5, 0x40, R6 ;  /* 0x00000040050a7824 */ /* 0x000fca00078e0206 */
[----:B------:R-:W-:Y:S01]  /*0d50*/  STL [R1+0x58], R10 ;  /* 0x0000580a01007387 */ /* 0x000fe20000100800 */
[----:B------:R-:W-:Y:S02]  /*0d60*/  LOP3.LUT R8, R8, 0x7ffffffc, RZ, 0xc0, !PT ;  /* 0x7ffffffc08087812 */ /* 0x000fe400078ec0ff */
[----:B------:R-:W-:Y:S01]  /*0d70*/  CS2R R22, SRZ ;  /* 0x0000000000167805 */ /* 0x000fe2000001ff00 */
[----:B------:R-:W-:Y:S02]  /*0d80*/  IMAD.MOV.U32 R154, RZ, RZ, RZ ;  /* 0x000000ffff9a7224 */ /* 0x000fe400078e00ff */
[----:B------:R-:W-:Y:S01]  /*0d90*/  IMAD.MOV.U32 R18, RZ, RZ, RZ ;  /* 0x000000ffff127224 */ /* 0x000fe200078e00ff */
[----:B--2---:R-:W-:-:S05]  /*0da0*/  LOP3.LUT R3, R13, 0x1, RZ, 0xfc, !PT ;  /* 0x000000010d037812 */ /* 0x004fca00078efcff */
[----:B------:R0:W-:Y:S02]  /*0db0*/  STL [R1+0x4], R3 ;  /* 0x0000040301007387 */ /* 0x0001e40000100800 */
[CC--:B0-----:R-:W-:Y:S02]  /*0dc0*/  LEA.HI R3, R0.reuse, R12.reuse, RZ, 0x3 ;  /* 0x0000000c00037211 */ /* 0x0c1fe400078f18ff */
[----:B------:R-:W-:-:S04]  /*0dd0*/  LEA.HI R0, R0, R12, RZ, 0x2 ;  /* 0x0000000c00007211 */ /* 0x000fc800078f10ff */
[--C-:B------:R-:W-:Y:S02]  /*0de0*/  SHF.R.S32.HI R19, RZ, 0x2, R0.reuse ;  /* 0x00000002ff137819 */ /* 0x100fe40000011400 */
[----:B------:R-:W-:-:S03]  /*0df0*/  SHF.R.S32.HI R4, RZ, 0x1f, R0 ;  /* 0x0000001fff047819 */ /* 0x000fc60000011400 */
[----:B------:R-:W-:Y:S01]  /*0e00*/  VIADD R9, R19, 0x60 ;  /* 0x0000006013097836 */ /* 0x000fe20000000000 */
[----:B------:R-:W-:Y:S02]  /*0e10*/  LOP3.LUT R3, R3, 0xfffffff8, RZ, 0xc0, !PT ;  /* 0xfffffff803037812 */ /* 0x000fe400078ec0ff */
[----:B------:R-:W-:Y:S02]  /*0e20*/  LOP3.LUT R0, R0, 0xfffffffc, RZ, 0xc0, !PT ;  /* 0xfffffffc00007812 */ /* 0x000fe400078ec0ff */
[----:B------:R-:W-:Y:S02]  /*0e30*/  LEA.HI R4, R4, R19, RZ, 0x3 ;  /* 0x0000001304047211 */ /* 0x000fe400078f18ff */
[----:B------:R-:W-:Y:S01]  /*0e40*/  SHF.R.S32.HI R5, RZ, 0x1f, R9 ;  /* 0x0000001fff057819 */ /* 0x000fe20000011409 */
[C---:B------:R-:W-:Y:S01]  /*0e50*/  IMAD.IADD R6, R12.reuse, 0x1, -R0 ;  /* 0x000000010c067824 */ /* 0x040fe200078e0a00 */
[----:B------:R-:W-:Y:S01]  /*0e60*/  IADD3 R3, R12, -R3, RZ ;  /* 0x800000030c037210 */ /* 0x000fe20007ffe0ff */
[----:B------:R-:W-:Y:S01]  /*0e70*/  IMAD.SHL.U32 R3, R9, 0x40, RZ ;  /* 0x0000004009037824 */ /* 0x000fe200078e00ff */
[----:B------:R-:W-:-:S02]  /*0e80*/  LOP3.LUT R4, R4, 0xfffffff8, RZ, 0xc0, !PT ;  /* 0xfffffff804047812 */ /* 0x000fc400078ec0ff */
[----:B------:R-:W-:Y:S01]  /*0e90*/  LEA.HI R5, R5, R9, RZ, 0x3 ;  /* 0x0000000905057211 */ /* 0x000fe200078f18ff */
[C---:B------:R-:W-:Y:S01]  /*0ea0*/  IMAD.SHL.U32 R16, R6.reuse, 0x8, RZ ;  /* 0x0000000806107824 */ /* 0x040fe200078e00ff */
[----:B------:R-:W-:Y:S01]  /*0eb0*/  SHF.R.S32.HI R0, RZ, 0x1f, R19 ;  /* 0x0000001fff007819 */ /* 0x000fe20000011413 */
[----:B------:R-:W-:Y:S01]  /*0ec0*/  IMAD.IADD R4, R19, 0x1, -R4 ;  /* 0x0000000113047824 */ /* 0x000fe200078e0a04 */
[----:B------:R-:W-:Y:S01]  /*0ed0*/  LEA.HI R0, R6, R6, RZ, 0x1 ;  /* 0x0000000606007211 */ /* 0x000fe200078f08ff */
[----:B------:R-:W-:Y:S01]  /*0ee0*/  IMAD.SHL.U32 R5, R5, 0x40, RZ ;  /* 0x0000004005057824 */ /* 0x000fe200078e00ff */
[----:B------:R-:W-:Y:S01]  /*0ef0*/  LOP3.LUT R3, R3, 0x1c0, RZ, 0xc0, !PT ;  /* 0x000001c003037812 */ /* 0x000fe200078ec0ff */
[----:B------:R-:W-:Y:S01]  /*0f00*/  STL [R1+0x50], RZ ;  /* 0x000050ff01007387 */ /* 0x000fe20000100800 */
[----:B------:R-:W-:Y:S02]  /*0f10*/  LOP3.LUT R0, R0, 0x1ffffffe, RZ, 0xc0, !PT ;  /* 0x1ffffffe00007812 */ /* 0x000fe400078ec0ff */
[----:B------:R-:W-:Y:S01]  /*0f20*/  SHF.R.U32.HI R9, RZ, 0x3, R3 ;  /* 0x00000003ff097819 */ /* 0x000fe20000011603 */
[----:B------:R0:W-:Y:S01]  /*0f30*/  STL [R1+0x38], R4 ;  /* 0x0000380401007387 */ /* 0x0001e20000100800 */
[----:B------:R-:W-:Y:S01]  /*0f40*/  LOP3.LUT R3, R3, 0x38, R16, 0xf8, !PT ;  /* 0x0000003803037812 */ /* 0x000fe200078ef810 */
[----:B------:R-:W-:Y:S01]  /*0f50*/  IMAD.IADD R0, R6, 0x1, -R0 ;  /* 0x0000000106007824 */ /* 0x000fe200078e0a00 */
[----:B0-----:R-:W-:-:S02]  /*0f60*/  LOP3.LUT R4, R5, 0xfffffe00, RZ, 0xc0, !PT ;  /* 0xfffffe0005047812 */ /* 0x001fc400078ec0ff */
[----:B------:R-:W-:Y:S02]  /*0f70*/  IADD3 R5, R11, -R8, RZ ;  /* 0x800000080b057210 */ /* 0x000fe40007ffe0ff */
[----:B------:R-:W-:Y:S01]  /*0f80*/  LOP3.LUT R3, R4, R3, R9, 0xf6, !PT ;  /* 0x0000000304037212 */ /* 0x000fe200078ef609 */
[----:B------:R0:W-:Y:S01]  /*0f90*/  STL [R1+0x3c], R4 ;  /* 0x00003c0401007387 */ /* 0x0001e20000100800 */
[----:B------:R-:W-:-:S03]  /*0fa0*/  IMAD R0, R0, 0x8, R10 ;  /* 0x0000000800007824 */ /* 0x000fc600078e020a */
[----:B------:R-:W-:Y:S01]  /*0fb0*/  IMAD R3, R3, 0x2, R2 ;  /* 0x0000000203037824 */ /* 0x000fe200078e0202 */
[----:B------:R1:W-:Y:S01]  /*0fc0*/  STL [R1+0x40], R5 ;  /* 0x0000400501007387 */ /* 0x0003e20000100800 */
[----:B0-----:R-:W-:-:S05]  /*0fd0*/  IMAD.SHL.U32 R4, R7, 0x8, RZ ;  /* 0x0000000807047824 */ /* 0x001fca00078e00ff */
[----:B------:R1:W-:Y:S04]  /*0fe0*/  STL [R1+0x5c], R4 ;  /* 0x00005c0401007387 */ /* 0x0003e80000100800 */
[----:B------:R1:W-:Y:S04]  /*0ff0*/  STL [R1+0x44], R0 ;  /* 0x0000440001007387 */ /* 0x0003e80000100800 */
[----:B------:R1:W-:Y:S01]  /*1000*/  STL [R1+0x54], R3 ;  /* 0x0000540301007387 */ /* 0x0003e20000100800 */
[----:B------:R-:W-:-:S05]  /*1010*/  SHF.L.U32 R152, R6, 0x2, RZ ;  /* 0x0000000206987819 */ /* 0x000fca00000006ff */
[----:B------:R-:W-:-:S07]  /*1020*/  VIADD R155, R152, 0x10 ;  /* 0x00000010989b7836 */ /* 0x000fce0000000000 */
.L_x_15025:
[----:B01-3-5:R-:W0:Y:S02]  /*1030*/  LDC.64 R4, c[0x0][0xc88] ;  /* 0x00032200ff047b82 */ /* 0x02be240000000a00 */
[----:B0-----:R-:W-:-:S05]  /*1040*/  IMAD.WIDE R4, R31, 0x4, R4 ;  /* 0x000000041f047825 */ /* 0x001fca00078e0204 */
[----:B--2---:R-:W2:Y:S01]  /*1050*/  LDG.E R11, desc[UR40][R4.64] ;  /* 0x00000028040b7981 */ /* 0x004ea2000c1e1900 */
[----:B------:R-:W-:Y:S05]  /*1060*/  YIELD ;  /* 0x0000000000007946 */ /* 0x000fea0003800000 */
[----:B------:R-:W-:Y:S01]  /*1070*/  ULDC.64 UR4, c[0x0][0xa28] ;  /* 0x00028a0000047ab9 */ /* 0x000fe20000000a00 */
[----:B------:R-:W-:Y:S01]  /*1080*/  ULDC.64 UR8, c[0x0][0xa18] ;  /* 0x0002860000087ab9 */ /* 0x000fe20000000a00 */
[----:B------:R-:W-:Y:S01]  /*1090*/  ISETP.NE.U32.AND P1, PT, RZ, UR4, PT ;  /* 0x00000004ff007c0c */ /* 0x000fe2000bf25070 */
[----:B------:R-:W-:Y:S01]  /*10a0*/  ULDC.64 UR6, c[0x0][0xa08] ;  /* 0x0002820000067ab9 */ /* 0x000fe20000000a00 */
[----:B------:R-:W-:Y:S01]  /*10b0*/  MOV R3, RZ ;  /* 0x000000ff00037202 */ /* 0x000fe20000000f00 */
[----:B------:R-:W-:Y:S01]  /*10c0*/  IMAD.MOV.U32 R33, RZ, RZ, RZ ;  /* 0x000000ffff217224 */ /* 0x000fe200078e00ff */
[----:B------:R-:W-:-:S02]  /*10d0*/  ISETP.NE.AND.EX P1, PT, RZ, UR5, PT, P1 ;  /* 0x00000005ff007c0c */ /* 0x000fc4000bf25310 */
        /* <DEDUP_REMOVED lines=19> */
[----:B------:R-:W2:Y:S01]  /*1210*/  @P2 LDG.E R10, desc[UR40][R4.64] ;  /* 0x00000028040a2981 */ /* 0x000ea2000c1e1900 */
        /* <DEDUP_REMOVED lines=9> */
[----:B------:R-:W-:Y:S01]  /*12b0*/  IMAD.MOV.U32 R31, RZ, RZ, R11 ;  /* 0x000000ffff1f7224 */ /* 0x000fe200078e000b */
[----:B--2---:R0:W-:Y:S01]  /*12c0*/  STL [R1+0x20], R10 ;  /* 0x0000200a01007387 */ /* 0x0041e20000100800 */
[----:B------:R-:W-:Y:S05]  /*12d0*/  @P2 BRA `(.L_x_14893) ;  /* 0x0000000000282947 */ /* 0x000fea0003800000 */
[----:B------:R-:W-:Y:S02]  /*12e0*/  ULDC.64 UR4, c[0x0][0xa00] ;  /* 0x0002800000047ab9 */ /* 0x000fe40000000a00 */
[----:B------:R-:W-:-:S04]  /*12f0*/  ISETP.NE.U32.AND P1, PT, RZ, UR4, PT ;  /* 0x00000004ff007c0c */ /* 0x000fc8000bf25070 */
[----:B------:R-:W-:-:S13]  /*1300*/  ISETP.NE.AND.EX P1, PT, RZ, UR5, PT, P1 ;  /* 0x00000005ff007c0c */ /* 0x000fda000bf25310 */
[----:B------:R-:W-:Y:S05]  /*1310*/  @!P1 BRA `(.L_x_14893) ;  /* 0x0000000000189947 */ /* 0x000fea0003800000 */
[----:B------:R-:W1:Y:S02]  /*1320*/  LDC.64 R4, c[0x0][0xa00] ;  /* 0x00028000ff047b82 */ /* 0x000e640000000a00 */
[----:B-1----:R-:W-:-:S05]  /*1330*/  IMAD.WIDE R4, R31, 0x4, R4 ;  /* 0x000000041f047825 */ /* 0x002fca00078e0204 */
[----:B------:R-:W2:Y:S04]  /*1340*/  LDG.E R0, desc[UR40][R4.64] ;  /* 0x0000002804007981 */ /* 0x000ea8000c1e1900 */
[----:B0-----:R-:W2:Y:S02]  /*1350*/  LDG.E R7, desc[UR40][R4.64+0x4] ;  /* 0x0000042804077981 */ /* 0x001ea4000c1e1900 */
[----:B--2---:R-:W-:-:S05]  /*1360*/  IMAD.IADD R10, R7, 0x1, -R0 ;  /* 0x00000001070a7824 */ /* 0x004fca00078e0a00 */
[----:B------:R1:W-:Y:S02]  /*1370*/  STL [R1+0x20], R10 ;  /* 0x0000200a01007387 */ /* 0x0003e40000100800 */
.L_x_14893:
[----:B------:R-:W-:Y:S01]  /*1380*/  ULDC.64 UR4, c[0x0][0xa20] ;  /* 0x0002880000047ab9 */ /* 0x000fe20000000a00 */
[----:B------:R2:W-:Y:S01]  /*1390*/  STL [R1+0x4c], R30 ;  /* 0x00004c1e01007387 */ /* 0x0005e20000100800 */
[----:B------:R-:W-:-:S04]  /*13a0*/  ISETP.NE.U32.AND P1, PT, RZ, UR4, PT ;  /* 0x00000004ff007c0c */ /* 0x000fc8000bf25070 */
[----:B------:R-:W-:-:S13]  /*13b0*/  ISETP.NE.AND.EX P1, PT, RZ, UR5, PT, P1 ;  /* 0x00000005ff007c0c */ /* 0x000fda000bf25310 */
[----:B--2---:R-:W-:Y:S05]  /*13c0*/  @!P1 BRA `(.L_x_14894) ;  /* 0x0000000000109947 */ /* 0x004fea0003800000 */
[----:B------:R-:W-:-:S04]  /*13d0*/  IADD3 R4, P0, R34, UR4, RZ ;  /* 0x0000000422047c10 */ /* 0x000fc8000ff1e0ff */
[----:B------:R-:W-:-:S05]  /*13e0*/  IADD3.X R5, R35, UR5, RZ, P0, !PT ;  /* 0x0000000523057c10 */ /* 0x000fca00087fe4ff */
[----:B------:R2:W5:Y:S01]  /*13f0*/  LDG.E R32, desc[UR40][R4.64] ;  /* 0x0000002804207981 */ /* 0x000562000c1e1900 */
[----:B------:R-:W-:Y:S05]  /*1400*/  BRA `(.L_x_14895) ;  /* 0x0000000000107947 */ /* 0x000fea0003800000 */
.L_x_14894:
[----:B------:R-:W-:Y:S05]  /*1410*/  @!P0 BRA `(.L_x_14895) ;  /* 0x00000000000c8947 */ /* 0x000fea0003800000 */
[----:B------:R-:W2:Y:S04]  /*1420*/  LDG.E R5, desc[UR40][R8.64] ;  /* 0x0000002808057981 */ /* 0x000ea8000c1e1900 */
[----:B------:R-:W2:Y:S02]  /*1430*/  LDG.E R32, desc[UR40][R8.64+0x4] ;  /* 0x0000042808207981 */ /* 0x000ea4000c1e1900 */
[----:B--2---:R-:W-:-:S07]  /*1440*/  IMAD.IADD R32, R32, 0x1, -R5 ;  /* 0x0000000120207824 */ /* 0x004fce00078e0a05 */
.L_x_14895:
[----:B------:R-:W-:Y:S01]  /*1450*/  ULDC.64 UR4, c[0x0][0xa10] ;  /* 0x0002840000047ab9 */ /* 0x000fe20000000a00 */
[----:B0-----:R-:W0:Y:S01]  /*1460*/  LDC R8, c[0x0][0x448] ;  /* 0x00011200ff087b82 */ /* 0x001e220000000800 */
[----:B------:R-:W-:-:S04]  /*1470*/  ISETP.NE.U32.AND P0, PT, RZ, UR4, PT ;  /* 0x00000004ff007c0c */ /* 0x000fc8000bf05070 */
        /* <DEDUP_REMOVED lines=13> */
[----:B------:R-:W-:Y:S02]  /*1550*/  IMAD R12, R29, 0xc0, RZ ;  /* 0x000000c01d0c7824 */ /* 0x000fe400078e02ff */
[----:B------:R-:W-:Y:S02]  /*1560*/  IMAD.IADD R8, R32, 0x1, -R3 ;  /* 0x0000000120087824 */ /* 0x000fe400078e0a03 */
[----:B---3--:R-:W-:Y:S01]  /*1570*/  VIADD R4, R12, 0xbf ;  /* 0x000000bf0c047836 */ /* 0x008fe20000000000 */
[----:B------:R0:W-:Y:S02]  /*1580*/  STL [R1+0x2c], R12 ;  /* 0x00002c0c01007387 */ /* 0x0001e40000100800 */
[----:B------:R-:W-:-:S04]  /*1590*/  IADD3 R27, -R8, RZ, RZ ;  /* 0x000000ff081b7210 */ /* 0x000fc80007ffe1ff */
[----:B------:R-:W-:Y:S01]  /*15a0*/  VIMNMX R27, RZ, R27, !PT ;  /* 0x0000001bff1b7248 */ /* 0x000fe20007fe0100 */
[----:B------:R-:W3:Y:S08]  /*15b0*/  @P1 LDC R11, c[0x0][0x44c] ;  /* 0x00011300ff0b1b82 */ /* 0x000ef00000000800 */
[----:B------:R-:W1:Y:S01]  /*15c0*/  @P1 LDC R5, c[0x0][0x450] ;  /* 0x00011400ff051b82 */ /* 0x000e620000000800 */
[----:B--2---:R-:W-:Y:S01]  /*15d0*/  @P0 IADD3 R28, -R0, R9, RZ ;  /* 0x00000009001c0210 */ /* 0x004fe20007ffe1ff */
[----:B---3--:R-:W-:-:S04]  /*15e0*/  @P1 IMAD.HI.U32 R0, R4, R11, RZ ;  /* 0x0000000b04001227 */ /* 0x008fc800078e00ff */
[----:B----4-:R-:W-:Y:S01]  /*15f0*/  IMAD.IADD R6, R8, 0x1, R28 ;  /* 0x0000000108067824 */ /* 0x010fe200078e021c */
[----:B-1----:R-:W-:-:S03]  /*1600*/  @P1 SHF.R.U32.HI R4, RZ, R5, R0 ;  /* 0x00000005ff041219 */ /* 0x002fc60000011600 */
[C---:B------:R-:W-:Y:S01]  /*1610*/  VIADD R0, R6.reuse, 0x7f ;  /* 0x0000007f06007836 */ /* 0x040fe20000000000 */
[----:B------:R-:W-:Y:S01]  /*1620*/  IADD3 R91, R6, 0x80, -R10 ;  /* 0x00000080065b7810 */ /* 0x000fe20007ffe80a */
[----:B------:R0:W-:Y:S03]  /*1630*/  STL [R1+0x30], R6 ;  /* 0x0000300601007387 */ /* 0x0001e60000100800 */
[----:B------:R-:W-:Y:S01]  /*1640*/  SHF.R.S32.HI R3, RZ, 0x1f, R0 ;  /* 0x0000001fff037819 */ /* 0x000fe20000011400 */
[----:B------:R-:W-:-:S03]  /*1650*/  IMAD.IADD R4, R91, 0x1, R4 ;  /* 0x000000015b047824 */ /* 0x000fc600078e0204 */
[----:B------:R-:W-:Y:S02]  /*1660*/  LEA.HI R3, R3, R0, RZ, 0x7 ;  /* 0x0000000003037211 */ /* 0x000fe400078f38ff */
[----:B------:R-:W-:Y:S02]  /*1670*/  SHF.R.S32.HI R5, RZ, 0x1f, R4 ;  /* 0x0000001fff057819 */ /* 0x000fe40000011404 */
[----:B------:R-:W-:Y:S02]  /*1680*/  SHF.R.S32.HI R92, RZ, 0x7, R3 ;  /* 0x00000007ff5c7819 */ /* 0x000fe40000011403 */
[----:B------:R-:W-:-:S04]  /*1690*/  LEA.HI R5, R5, R4, RZ, 0x7 ;  /* 0x0000000405057211 */ /* 0x000fc800078f38ff */
[----:B------:R-:W-:-:S04]  /*16a0*/  SHF.R.S32.HI R5, RZ, 0x7, R5 ;  /* 0x00000007ff057819 */ /* 0x000fc80000011405 */
[----:B------:R-:W-:-:S05]  /*16b0*/  VIMNMX R5, R92, R5, PT ;  /* 0x000000055c057248 */ /* 0x000fca0003fe0100 */
[----:B------:R-:W-:-:S05]  /*16c0*/  IMAD R5, R5, 0x80, -R8 ;  /* 0x0000008005057824 */ /* 0x000fca00078e0a08 */
[----:B------:R-:W-:-:S04]  /*16d0*/  VIMNMX R0, R5, R28, PT ;  /* 0x0000001c05007248 */ /* 0x000fc80003fe0100 */
[----:B------:R-:W-:Y:S02]  /*16e0*/  ISETP.GT.AND P0, PT, R0, R27, PT ;  /* 0x0000001b0000720c */ /* 0x000fe40003f04270 */
[----:B------:R-:W-:-:S05]  /*16f0*/  SHF.R.U32.HI R27, RZ, 0x7, R27 ;  /* 0x00000007ff1b7819 */ /* 0x000fca000001161b */
[----:B------:R-:W-:-:S06]  /*1700*/  IMAD.MOV.U32 R26, RZ, RZ, R27 ;  /* 0x000000ffff1a7224 */ /* 0x000fcc00078e001b */
[----:B------:R-:W-:-:S05]  /*1710*/  @P0 VIADD R0, R0, 0x7f ;  /* 0x0000007f00000836 */ /* 0x000fca0000000000 */
[----:B------:R-:W-:-:S04]  /*1720*/  @P0 SHF.R.S32.HI R3, RZ, 0x1f, R0 ;  /* 0x0000001fff030819 */ /* 0x000fc80000011400 */
[----:B------:R-:W-:-:S04]  /*1730*/  @P0 LEA.HI R3, R3, R0, RZ, 0x7 ;  /* 0x0000000003030211 */ /* 0x000fc800078f38ff */
[----:B------:R-:W-:Y:S02]  /*1740*/  @P0 SHF.R.S32.HI R26, RZ, 0x7, R3 ;  /* 0x00000007ff1a0819 */ /* 0x000fe40000011403 */
        /* <DEDUP_REMOVED lines=23> */
.L_x_14898:
[----:B------:R-:W-:Y:S05]  /*18c0*/  BSYNC B6 ;  /* 0x0000000000067941 */ /* 0x000fea0003800000 */
.L_x_14897:
        /* <DEDUP_REMOVED lines=20> */
.L_x_14900:
[----:B------:R-:W-:Y:S05]  /*1a10*/  BSYNC B6 ;  /* 0x0000000000067941 */ /* 0x000fea0003800000 */
.L_x_14899:
[----:B------:R-:W-:Y:S01]  /*1a20*/  ULDC.64 UR4, c[0x0][0x9f8] ;  /* 0x00027e0000047ab9 */ /* 0x000fe20000000a00 */
[----:B------:R-:W2:Y:S01]  /*1a30*/  LDL R37, [R1+0x38] ;  /* 0x0000380001257983 */ /* 0x000ea20000100800 */
[----:B------:R-:W-:Y:S01]  /*1a40*/  ISETP.NE.U32.AND P0, PT, RZ, UR4, PT ;  /* 0x00000004ff007c0c */ /* 0x000fe2000bf05070 */
[----:B------:R-:W0:Y:S01]  /*1a50*/  LDC.64 R4, c[0x0][0x300] ;  /* 0x0000c000ff047b82 */ /* 0x000e220000000a00 */
[----:B------:R-:W-:Y:S01]  /*1a60*/  IMAD.IADD R32, R33, 0x1, R32 ;  /* 0x0000000121207824 */ /* 0x000fe200078e0220 */
[----:B------:R-:W3:Y:S01]  /*1a70*/  LDL.LU R41, [R1] ;  /* 0x0000000001297983 */ /* 0x000ee20000300800 */
[----:B------:R-:W-:Y:S01]  /*1a80*/  ISETP.NE.AND.EX P0, PT, RZ, UR5, PT, P0 ;  /* 0x00000005ff007c0c */ /* 0x000fe2000bf05300 */
[----:B------:R-:W-:Y:S02]  /*1a90*/  ULDC.64 UR6, c[0x0][0xa08] ;  /* 0x0002820000067ab9 */ /* 0x000fe40000000a00 */
[----:B------:R-:W4:Y:S01]  /*1aa0*/  LDL R36, [R1+0x3c] ;  /* 0x00003c0001247983 */ /* 0x000f220000100800 */
[----:B------:R-:W1:Y:S01]  /*1ab0*/  S2R R40, SR_TID.X ;  /* 0x0000000000287919 */ /* 0x000e620000002100 */
[----:B------:R-:W-:Y:S01]  /*1ac0*/  SHF.R.S32.HI R13, RZ, 0x1f, R30 ;  /* 0x0000001fff0d7819 */ /* 0x000fe2000001141e */
[----:B------:R-:W3:Y:S07]  /*1ad0*/  LDC R63, c[0x0][0x3f4] ;  /* 0x0000fd00ff3f7b82 */ /* 0x000eee0000000800 */
[----:B------:R-:W-:-:S04]  /*1ae0*/  @P0 IADD3 R6, P1, R34, UR4, RZ ;  /* 0x0000000422060c10 */ /* 0x000fc8000ff3e0ff */
[----:B------:R-:W-:Y:S01]  /*1af0*/  @P0 IADD3.X R7, R35, UR5, RZ, P1, !PT ;  /* 0x0000000523070c10 */ /* 0x000fe20008ffe4ff */
[----:B------:R-:W-:Y:S01]  /*1b00*/  ULDC.64 UR4, c[0x0][0x308] ;  /* 0x0000c20000047ab9 */ /* 0x000fe20000000a00 */
[----:B------:R-:W-:Y:S01]  /*1b10*/  SHF.R.S32.HI R17, RZ, 0x1f, R16 ;  /* 0x0000001fff117819 */ /* 0x000fe20000011410 */
[----:B------:R-:W1:Y:S02]  /*1b20*/  LDC.64 R68, c[0x0][0x408] ;  /* 0x00010200ff447b82 */ /* 0x000e640000000a00 */
[----:B------:R1:W4:Y:S01]  /*1b30*/  @P0 LDG.E R31, desc[UR40][R6.64] ;  /* 0x00000028061f0981 */ /* 0x000322000c1e1900 */
[----:B------:R-:W-:Y:S01]  /*1b40*/  SHF.R.S32.HI R35, RZ, 0x1f, R32 ;  /* 0x0000001fff237819 */ /* 0x000fe20000011420 */
[-C--:B0-----:R-:W-:Y:S01]  /*1b50*/  IMAD.WIDE.U32 R8, R32, R4.reuse, RZ ;  /* 0x0000000420087225 */ /* 0x081fe200078e00ff */
[----:B------:R-:W-:Y:S02]  /*1b60*/  ISETP.NE.U32.AND P0, PT, RZ, UR6, PT ;  /* 0x00000006ff007c0c */ /* 0x000fe4000bf05070 */
[----:B------:R-:W-:Y:S01]  /*1b70*/  SHF.R.S32.HI R38, RZ, 0x1f, R19 ;  /* 0x0000001fff267819 */ /* 0x000fe20000011413 */
[-C--:B------:R-:W-:Y:S01]  /*1b80*/  IMAD R0, R35, R4.reuse, RZ ;  /* 0x0000000423007224 */ /* 0x080fe200078e02ff */
[----:B------:R-:W-:Y:S01]  /*1b90*/  ISETP.NE.AND.EX P0, PT, RZ, UR7, PT, P0 ;  /* 0x00000007ff007c0c */ /* 0x000fe2000bf05300 */
[----:B------:R-:W-:Y:S01]  /*1ba0*/  IMAD.WIDE.U32 R10, R19, R4, R16 ;  /* 0x00000004130a7225 */ /* 0x000fe200078e0010 */
[----:B------:R-:W-:-:S02]  /*1bb0*/  SHF.R.S32.HI R153, RZ, 0x1f, R152 ;  /* 0x0000001fff997819 */ /* 0x000fc40000011498 */
[----:B------:R-:W-:Y:S01]  /*1bc0*/  SHF.L.U64.HI R74, R4, 0x7, R5 ;  /* 0x00000007044a7819 */ /* 0x000fe20000010205 */
[----:B------:R-:W-:Y:S02]  /*1bd0*/  IMAD R3, R32, R5, R0 ;  /* 0x0000000520037224 */ /* 0x000fe400078e0200 */
[----:B------:R-:W-:Y:S02]  /*1be0*/  IMAD.SHL.U32 R73, R4, 0x80, RZ ;  /* 0x0000008004497824 */ /* 0x000fe400078e00ff */
[----:B------:R-:W-:Y:S01]  /*1bf0*/  VIADD R66, R16, 0x20 ;  /* 0x0000002010427836 */ /* 0x000fe20000000000 */
[----:B------:R-:W-:Y:S01]  /*1c00*/  IADD3 R9, R9, R3, RZ ;  /* 0x0000000309097210 */ /* 0x000fe20007ffe0ff */
[----:B------:R-:W-:Y:S01]  /*1c10*/  IMAD R3, R13, UR4, RZ ;  /* 0x000000040d037c24 */ /* 0x000fe2000f8e02ff */
[----:B-1----:R-:W-:Y:S02]  /*1c20*/  SHF.R.U32.HI R39, RZ, 0x7, R40 ;  /* 0x00000007ff277819 */ /* 0x002fe40000011628 */
[----:B------:R-:W-:Y:S01]  /*1c30*/  IADD3 R40, R40, -0x80, RZ ;  /* 0xffffff8028287810 */ /* 0x000fe20007ffe0ff */
[C---:B------:R-:W-:Y:S01]  /*1c40*/  IMAD R3, R30.reuse, UR5, R3 ;  /* 0x000000051e037c24 */ /* 0x040fe2000f8e0203 */
[----:B------:R-:W-:Y:S01]  /*1c50*/  ISETP.NE.AND P6, PT, R39, 0x1, PT ;  /* 0x000000012700780c */ /* 0x000fe20003fc5270 */
[----:B------:R-:W-:Y:S01]  /*1c60*/  IMAD.WIDE.U32 R6, R30, UR4, R8 ;  /* 0x000000041e067c25 */ /* 0x000fe2000f8e0008 */
[----:B------:R-:W-:-:S03]  /*1c70*/  ULDC.64 UR4, c[0x0][0x310] ;  /* 0x0000c40000047ab9 */ /* 0x000fc60000000a00 */
[----:B------:R-:W-:Y:S02]  /*1c80*/  IMAD.IADD R7, R7, 0x1, R3 ;  /* 0x0000000107077824 */ /* 0x000fe400078e0203 */
[----:B------:R-:W-:-:S04]  /*1c90*/  IMAD.WIDE.U32 R20, R19, R68, R16 ;  /* 0x0000004413147225 */ /* 0x000fc800078e0010 */
[----:B------:R-:W-:Y:S01]  /*1ca0*/  VIADD R64, R39, 0x8 ;  /* 0x0000000827407836 */ /* 0x000fe20000000000 */
[C---:B--2---:R-:W-:Y:S02]  /*1cb0*/  LOP3.LUT P1, RZ, R37.reuse, 0x4, RZ, 0xc0, !PT ;  /* 0x0000000425ff7812 */ /* 0x044fe4000782c0ff */
[----:B------:R-:W-:Y:S01]  /*1cc0*/  SHF.L.U32 R70, R37, 0x6, RZ ;  /* 0x0000000625467819 */ /* 0x000fe200000006ff */
[----:B------:R-:W-:Y:S01]  /*1cd0*/  VIADD R37, R19, 0x60 ;  /* 0x0000006013257836 */ /* 0x000fe20000000000 */
[----:B---3--:R-:W-:Y:S02]  /*1ce0*/  LOP3.LUT R41, R41, 0xfffffffb, RZ, 0xc0, !PT ;  /* 0xfffffffb29297812 */ /* 0x008fe400078ec0ff */
[----:B------:R-:W-:Y:S02]  /*1cf0*/  LOP3.LUT R70, R70, 0x1c0, RZ, 0xc0, !PT ;  /* 0x000001c046467812 */ /* 0x000fe400078ec0ff */
[----:B------:R-:W-:Y:S02]  /*1d00*/  SHF.R.S32.HI R65, RZ, 0x1f, R37 ;  /* 0x0000001fff417819 */ /* 0x000fe40000011425 */
[----:B------:R-:W-:-:S02]  /*1d10*/  SHF.R.S32.HI R37, RZ, 0x1f, R40 ;  /* 0x0000001fff257819 */ /* 0x000fc40000011428 */
[----:B------:R-:W-:Y:S02]  /*1d20*/  SHF.R.U32.HI R67, RZ, 0x3, R70 ;  /* 0x00000003ff437819 */ /* 0x000fe40000011646 */
[----:B------:R-:W-:Y:S02]  /*1d30*/  @P1 LOP3.LUT R41, R41, 0x4, RZ, 0xfc, !PT ;  /* 0x0000000429291812 */ /* 0x000fe400078efcff */
[----:B------:R-:W-:-:S03]  /*1d40*/  LEA.HI R37, R37, R40, RZ, 0x5 ;  /* 0x0000002825257211 */ /* 0x000fc600078f28ff */
[----:B------:R0:W-:Y:S01]  /*1d50*/  STL [R1], R41 ;  /* 0x0000002901007387 */ /* 0x0001e20000100800 */
[----:B------:R-:W-:Y:S02]  /*1d60*/  SHF.R.S32.HI R37, RZ, 0x5, R37 ;  /* 0x00000005ff257819 */ /* 0x000fe40000011425 */
[----:B----4-:R-:W-:Y:S02]  /*1d70*/  SEL R57, R31, RZ, !P0 ;  /* 0x000000ff1f397207 */ /* 0x010fe40004000000 */
[----:B------:R-:W-:-:S03]  /*1d80*/  SHF.R.S32.HI R0, RZ, 0x1f, R31 ;  /* 0x0000001fff007819 */ /* 0x000fc6000001141f */
[----:B------:R-:W-:Y:S01]  /*1d90*/  IMAD.WIDE.U32 R8, R57, UR4, R6 ;  /* 0x0000000439087c25 */ /* 0x000fe2000f8e0006 */
[----:B------:R-:W-:Y:S01]  /*1da0*/  SEL R14, R0, RZ, !P0 ;  /* 0x000000ff000e7207 */ /* 0x000fe20004000000 */
[----:B------:R-:W1:Y:S01]  /*1db0*/  LDC.64 R6, c[0x0][0x3f8] ;  /* 0x0000fe00ff067b82 */ /* 0x000e620000000a00 */
[----:B------:R-:W-:-:S03]  /*1dc0*/  IADD3 R77, P0, R8, R10, RZ ;  /* 0x0000000a084d7210 */ /* 0x000fc60007f1e0ff */
[----:B------:R-:W-:-:S04]  /*1dd0*/  IMAD R0, R14, UR4, RZ ;  /* 0x000000040e007c24 */ /* 0x000fc8000f8e02ff */
[----:B------:R-:W-:Y:S01]  /*1de0*/  IMAD R3, R57, UR5, R0 ;  /* 0x0000000539037c24 */ /* 0x000fe2000f8e0200 */
[----:B------:R-:W-:Y:S05]  /*1df0*/  @!P6 WARPSYNC.ALL ;  /* 0x000000000000e948 */ /* 0x000fea0003800000 */
[----:B------:R-:W-:Y:S01]  /*1e00*/  ULDC.64 UR4, c[0x0][0x330] ;  /* 0x0000cc0000047ab9 */ /* 0x000fe20000000a00 */
[----:B------:R-:W-:Y:S02]  /*1e10*/  IMAD R0, R38, R4, RZ ;  /* 0x0000000426007224 */ /* 0x000fe400078e02ff */
[----:B------:R-:W-:Y:S02]  /*1e20*/  IMAD R13, R13, UR4, RZ ;  /* 0x000000040d0d7c24 */ /* 0x000fe4000f8e02ff */
[----:B------:R-:W-:-:S02]  /*1e30*/  IMAD R75, R19, R5, R0 ;  /* 0x00000005134b7224 */ /* 0x000fc400078e0200 */
[----:B------:R-:W-:Y:S02]  /*1e40*/  IMAD R15, R30, UR5, R13 ;  /* 0x000000051e0f7c24 */ /* 0x000fe4000f8e020d */
[----:B------:R-:W-:Y:S01]  /*1e50*/  IMAD.IADD R76, R9, 0x1, R3 ;  /* 0x00000001094c7824 */ /* 0x000fe200078e0203 */
[----:B-1----:R-:W-:Y:S01]  /*1e60*/  SHF.L.U64.HI R72, R6, 0x7, R7 ;  /* 0x0000000706487819 */ /* 0x002fe20000010207 */
[----:B------:R-:W-:Y:S01]  /*1e70*/  IMAD.WIDE.U32 R12, R30, UR4, R16 ;  /* 0x000000041e0c7c25 */ /* 0x000fe2000f8e0010 */
[----:B------:R-:W-:Y:S02]  /*1e80*/  ULDC.64 UR4, c[0x0][0x338] ;  /* 0x0000ce0000047ab9 */ /* 0x000fe40000000a00 */
[----:B------:R-:W-:Y:S01]  /*1e90*/  IADD3.X R75, R76, R11, R75, P0, !PT ;  /* 0x0000000b4c4b7210 */ /* 0x000fe200007fe44b */
[----:B------:R-:W-:Y:S01]  /*1ea0*/  IMAD R0, R38, R6, RZ ;  /* 0x0000000626007224 */ /* 0x000fe200078e02ff */
[----:B------:R-:W-:Y:S01]  /*1eb0*/  @!P6 BAR.SYNC.DEFER_BLOCKING 0x9, 0x100 ;  /* 0x024400000000eb1d */ /* 0x000fe20000010000 */
[----:B------:R-:W-:Y:S01]  /*1ec0*/  IMAD.IADD R13, R13, 0x1, R15 ;  /* 0x000000010d0d7824 */ /* 0x000fe200078e020f */
[----:B------:R-:W-:Y:S01]  /*1ed0*/  ISETP.GE.AND P0, PT, R16, R63, PT ;  /* 0x0000003f1000720c */ /* 0x000fe20003f06270 */
[----:B------:R-:W-:-:S02]  /*1ee0*/  IMAD R15, R19, R7, R0 ;  /* 0x00000007130f7224 */ /* 0x000fc400078e0200 */
[----:B------:R-:W-:-:S04]  /*1ef0*/  IMAD.WIDE.U32 R10, R19, R6, R16 ;  /* 0x00000006130a7225 */ /* 0x000fc800078e0010 */
[----:B------:R-:W-:Y:S01]  /*1f00*/  IMAD R3, R14, UR4, RZ ;  /* 0x000000040e037c24 */ /* 0x000fe2000f8e02ff */
[----:B------:R-:W-:Y:S01]  /*1f10*/  IADD3 R11, R15, R11, RZ ;  /* 0x0000000b0f0b7210 */ /* 0x000fe20007ffe0ff */
[----:B------:R-:W-:Y:S02]  /*1f20*/  IMAD R0, R38, R68, RZ ;  /* 0x0000004426007224 */ /* 0x000fe400078e02ff */
[----:B------:R-:W-:Y:S01]  /*1f30*/  IMAD R33, R57, UR5, R3 ;  /* 0x0000000539217c24 */ /* 0x000fe2000f8e0203 */
[----:B------:R-:W-:Y:S01]  /*1f40*/  SEL R3, R63, RZ, P0 ;  /* 0x000000ff3f037207 */ /* 0x000fe20000000000 */
[----:B-----5:R-:W-:Y:S01]  /*1f50*/  IMAD.WIDE.U32 R52, R24, R6, R10 ;  /* 0x0000000618347225 */ /* 0x020fe200078e000a */
[----:B------:R-:W-:-:S03]  /*1f60*/  IADD3 R10, P1, R19, R32, RZ ;  /* 0x00000020130a7210 */ /* 0x000fc60007f3e0ff */
[----:B------:R-:W-:Y:S01]  /*1f70*/  IMAD.WIDE.U32 R56, R57, UR4, R12 ;  /* 0x0000000439387c25 */ /* 0x000fe2000f8e000c */
[----:B------:R-:W-:Y:S02]  /*1f80*/  ULDC UR4, c[0x0][0x2f4] ;  /* 0x0000bd0000047ab9 */ /* 0x000fe40000000800 */
[----:B------:R-:W-:Y:S01]  /*1f90*/  ISETP.GE.AND P2, PT, R66, UR4, PT ;  /* 0x0000000442007c0c */ /* 0x000fe2000bf46270 */
[----:B------:R-:W-:Y:S01]  /*1fa0*/  IMAD.X R11, R38, 0x1, R35, P1 ;  /* 0x00000001260b7824 */ /* 0x000fe200008e0623 */
[C---:B------:R-:W-:Y:S01]  /*1fb0*/  ISETP.GE.AND P1, PT, R16.reuse, UR4, PT ;  /* 0x0000000410007c0c */ /* 0x040fe2000bf26270 */
[----:B------:R-:W-:Y:S02]  /*1fc0*/  IMAD.IADD R3, R16, 0x1, R3 ;  /* 0x0000000110037824 */ /* 0x000fe400078e0203 */
[C---:B------:R-:W-:Y:S02]  /*1fd0*/  VIADD R38, R19.reuse, 0x60 ;  /* 0x0000006013267836 */ /* 0x040fe40000000000 */
[----:B------:R-:W-:-:S04]  /*1fe0*/  IMAD.WIDE.U32 R30, R19, R68, R152 ;  /* 0x00000044131e7225 */ /* 0x000fc800078e0098 */
[----:B------:R-:W-:Y:S01]  /*1ff0*/  IMAD R13, R19, R69, R0 ;  /* 0x00000045130d7224 */ /* 0x000fe200078e0200 */
[----:B------:R-:W-:Y:S01]  /*2000*/  SHF.R.S32.HI R0, RZ, 0x1f, R3 ;  /* 0x0000001fff007819 */ /* 0x000fe20000011403 */
[----:B------:R-:W-:Y:S02]  /*2010*/  IMAD.SHL.U32 R38, R38, 0x40, RZ ;  /* 0x0000004026267824 */ /* 0x000fe400078e00ff */
[----:B------:R-:W-:Y:S01]  /*2020*/  IMAD.IADD R31, R31, 0x1, R13 ;  /* 0x000000011f1f7824 */ /* 0x000fe200078e020d */
[----:B------:R-:W-:Y:S01]  /*2030*/  LEA.HI R3, R0, R3, RZ, 0x3 ;  /* 0x0000000300037211 */ /* 0x000fe200078f18ff */
[----:B------:R-:W-:Y:S01]  /*2040*/  IMAD.IADD R21, R13, 0x1, R21 ;  /* 0x000000010d157824 */ /* 0x000fe200078e0215 */
[----:B------:R-:W-:Y:S01]  /*2050*/  SHF.R.S32.HI R13, RZ, 0x1f, R24 ;  /* 0x0000001fff0d7819 */ /* 0x000fe20000011418 */
[----:B------:R-:W-:Y:S01]  /*2060*/  IMAD.WIDE.U32 R54, R19, R6, R152 ;  /* 0x0000000613367225 */ /* 0x000fe200078e0098 */
[----:B------:R-:W-:-:S03]  /*2070*/  LOP3.LUT R38, R38, 0x1c0, RZ, 0xc0, !PT ;  /* 0x000001c026267812 */ /* 0x000fc600078ec0ff */
[----:B------:R-:W-:Y:S01]  /*2080*/  IMAD R0, R13, R6, RZ ;  /* 0x000000060d007224 */ /* 0x000fe200078e02ff */
[----:B------:R-:W-:Y:S01]  /*2090*/  LOP3.LUT R4, R38, 0x38, R3, 0xf8, !PT ;  /* 0x0000003826047812 */ /* 0x000fe200078ef803 */
[----:B------:R-:W-:Y:S02]  /*20a0*/  VIADD R38, R19, 0x60 ;  /* 0x0000006013267836 */ /* 0x000fe40000000000 */
[----:B------:R-:W-:Y:S01]  /*20b0*/  IMAD R5, R24, R7, R0 ;  /* 0x0000000718057224 */ /* 0x000fe200078e0200 */
[----:B------:R-:W-:Y:S01]  /*20c0*/  LOP3.LUT R0, R70, 0x18, R16, 0xf8, !PT ;  /* 0x0000001846007812 */ /* 0x000fe200078ef810 */
[----:B------:R-:W-:Y:S01]  /*20d0*/  IMAD.SHL.U32 R38, R38, 0x40, RZ ;  /* 0x0000004026267824 */ /* 0x000fe200078e00ff */
[----:B------:R-:W-:Y:S01]  /*20e0*/  LOP3.LUT R7, R3, 0xfffffff8, RZ, 0xc0, !PT ;  /* 0xfffffff803077812 */ /* 0x000fe200078ec0ff */
[----:B------:R-:W-:Y:S01]  /*20f0*/  IMAD.IADD R55, R55, 0x1, R15 ;  /* 0x0000000137377824 */ /* 0x000fe200078e020f */
[----:B------:R-:W-:Y:S01]  /*2100*/  LOP3.LUT R0, R0, R67, RZ, 0x3c, !PT ;  /* 0x0000004300007212 */ /* 0x000fe200078e3cff */
[----:B------:R-:W-:Y:S01]  /*2110*/  IMAD R13, R13, R68, RZ ;  /* 0x000000440d0d7224 */ /* 0x000fe200078e02ff */
[----:B------:R-:W-:Y:S01]  /*2120*/  LOP3.LUT R38, R38, 0x1c0, RZ, 0xc0, !PT ;  /* 0x000001c026267812 */ /* 0x000fe200078ec0ff */
[----:B------:R-:W-:-:S03]  /*2130*/  IMAD.WIDE.U32 R54, R24, R6, R54 ;  /* 0x0000000618367225 */ /* 0x000fc600078e0036 */
[----:B------:R-:W-:Y:S01]  /*2140*/  SHF.R.U32.HI R38, RZ, 0x3, R38 ;  /* 0x00000003ff267819 */ /* 0x000fe20000011626 */
[----:B------:R-:W-:Y:S01]  /*2150*/  IMAD R62, R37, 0x200, R0 ;  /* 0x00000200253e7824 */ /* 0x000fe200078e0200 */
[----:B------:R-:W-:Y:S01]  /*2160*/  LOP3.LUT R0, R70, 0x38, R3, 0xf8, !PT ;  /* 0x0000003846007812 */ /* 0x000fe200078ef803 */
[----:B------:R-:W-:Y:S01]  /*2170*/  IMAD R13, R24, R69, R13 ;  /* 0x00000045180d7224 */ /* 0x000fe200078e020d */
[----:B------:R-:W-:Y:S01]  /*2180*/  LOP3.LUT R12, R4, R38, RZ, 0x3c, !PT ;  /* 0x00000026040c7212 */ /* 0x000fe200078e3cff */
[-C--:B------:R-:W-:Y:S01]  /*2190*/  IMAD.WIDE.U32 R20, R24, R68.reuse, R20 ;  /* 0x0000004418147225 */ /* 0x080fe200078e0014 */
[----:B------:R-:W-:Y:S02]  /*21a0*/  LOP3.LUT R0, R0, R67, RZ, 0x3c, !PT ;  /* 0x0000004300007212 */ /* 0x000fe400078e3cff */
[----:B------:R-:W-:Y:S01]  /*21b0*/  SHF.L.U64.HI R69, R68, 0x7, R69 ;  /* 0x0000000744457819 */ /* 0x000fe20000010245 */
[----:B------:R-:W-:Y:S01]  /*21c0*/  IMAD.WIDE.U32 R30, R24, R68, R30 ;  /* 0x00000044181e7225 */ /* 0x000fe200078e001e */
[----:B------:R-:W-:-:S02]  /*21d0*/  IADD3 R61, R55, R5, RZ ;  /* 0x00000005373d7210 */ /* 0x000fc40007ffe0ff */
[----:B------:R-:W-:Y:S01]  /*21e0*/  IADD3 R58, R13, R21, RZ ;  /* 0x000000150d3a7210 */ /* 0x000fe20007ffe0ff */
[----:B------:R-:W-:Y:S01]  /*21f0*/  IMAD.SHL.U32 R71, R6, 0x80, RZ ;  /* 0x0000008006477824 */ /* 0x000fe200078e00ff */
[----:B------:R-:W-:Y:S01]  /*2200*/  SHF.R.S32.HI R6, RZ, 0x3, R3 ;  /* 0x00000003ff067819 */ /* 0x000fe20000011403 */
[----:B------:R-:W-:Y:S01]  /*2210*/  IMAD.IADD R60, R5, 0x1, R53 ;  /* 0x00000001053c7824 */ /* 0x000fe200078e0235 */
[----:B------:R-:W-:Y:S01]  /*2220*/  SHF.R.S32.HI R5, RZ, 0x1f, R7 ;  /* 0x0000001fff057819 */ /* 0x000fe20000011407 */
[----:B------:R-:W-:Y:S01]  /*2230*/  IMAD R4, R37, 0x200, R0 ;  /* 0x0000020025047824 */ /* 0x000fe200078e0200 */
[----:B------:R-:W-:Y:S01]  /*2240*/  IADD3 R0, R57, R33, RZ ;  /* 0x0000002139007210 */ /* 0x000fe20007ffe0ff */
[----:B------:R-:W-:Y:S02]  /*2250*/  IMAD.SHL.U32 R68, R68, 0x80, RZ ;  /* 0x0000008044447824 */ /* 0x000fe400078e00ff */
[----:B------:R-:W-:Y:S02]  /*2260*/  IMAD.SHL.U32 R63, R63, 0x2, RZ ;  /* 0x000000023f3f7824 */ /* 0x000fe400078e00ff */
[----:B------:R-:W-:-:S02]  /*2270*/  IMAD.IADD R59, R31, 0x1, R13 ;  /* 0x000000011f3b7824 */ /* 0x000fc400078e020d */
[----:B0-----:R-:W-:-:S07]  /*2280*/  IMAD.IADD R3, R36, 0x1, R12 ;  /* 0x0000000124037824 */ /* 0x001fce00078e020c */
.L_x_14950:
[----:B------:R-:W2:Y:S01]  /*2290*/  LDL R35, [R1+0x38] ;  /* 0x0000380001237983 */ /* 0x000ea20000100800 */
[----:B------:R-:W0:Y:S03]  /*22a0*/  LDC.64 R86, c[0x0][0x300] ;  /* 0x0000c000ff567b82 */ /* 0x000e260000000a00 */
[----:B------:R-:W3:Y:S01]  /*22b0*/  LDL.LU R34, [R1] ;  /* 0x0000000001227983 */ /* 0x000ee20000300800 */
[----:B------:R-:W-:Y:S01]  /*22c0*/  VIADD R32, R26, 0xffffffff ;  /* 0xffffffff1a207836 */ /* 0x000fe20000000000 */
[----:B------:R-:W-:Y:S01]  /*22d0*/  LEA R82, R22, R62, 0xd ;  /* 0x0000003e16527211 */ /* 0x000fe200078e68ff */
[----:B------:R-:W-:Y:S05]  /*22e0*/  YIELD ;  /* 0x0000000000007946 */ /* 0x000fea0003800000 */
[----:B------:R-:W1:Y:S01]  /*22f0*/  LDC.64 R80, c[0x0][0x2e8] ;  /* 0x0000ba00ff507b82 */ /* 0x000e620000000a00 */
[----:B------:R-:W-:Y:S01]  /*2300*/  SHF.R.S32.HI R33, RZ, 0x1f, R32 ;  /* 0x0000001fff217819 */ /* 0x000fe20000011420 */
[-C--:B------:R-:W-:Y:S01]  /*2310*/  IMAD R12, R74, R32.reuse, RZ ;  /* 0x000000204a0c7224 */ /* 0x080fe200078e02ff */
[----:B------:R-:W-:Y:S01]  /*2320*/  BSSY B0, `(.L_x_14901) ;  /* 0x00002d1000007945 */ /* 0x000fe20003800000 */
[----:B------:R-:W-:-:S04]  /*2330*/  IMAD.WIDE.U32 R14, R73, R32, RZ ;  /* 0x00000020490e7225 */ /* 0x000fc800078e00ff */
[----:B------:R-:W-:Y:S01]  /*2340*/  IMAD R85, R33, R73, R12 ;  /* 0x0000004921557224 */ /* 0x000fe200078e020c */
[----:B------:R-:W4:Y:S01]  /*2350*/  LDC R88, c[0x0][0x3f4] ;  /* 0x0000fd00ff587b82 */ /* 0x000f220000000800 */
[----:B------:R-:W-:Y:S02]  /*2360*/  IMAD.MOV.U32 R84, RZ, RZ, R14 ;  /* 0x000000ffff547224 */ /* 0x000fe400078e000e */
[----:B------:R-:W-:Y:S02]  /*2370*/  IMAD.IADD R85, R15, 0x1, R85 ;  /* 0x000000010f557824 */ /* 0x000fe400078e0255 */
[----:B0-----:R-:W-:Y:S02]  /*2380*/  IMAD R26, R87, 0x60, RZ ;  /* 0x00000060571a7824 */ /* 0x001fe400078e02ff */
[----:B------:R-:W-:-:S03]  /*2390*/  IMAD.WIDE.U32 R12, R86, 0x60, R84 ;  /* 0x00000060560c7825 */ /* 0x000fc600078e0054 */
[C---:B------:R-:W-:Y:S02]  /*23a0*/  IADD3 R15, P4, R77.reuse, R12, RZ ;  /* 0x0000000c4d0f7210 */ /* 0x040fe40007f9e0ff */
[----:B------:R-:W-:Y:S02]  /*23b0*/  IADD3 R12, P3, R77, R14, RZ ;  /* 0x0000000e4d0c7210 */ /* 0x000fe40007f7e0ff */
[----:B------:R-:W-:Y:S01]  /*23c0*/  IADD3.X R14, R75, R13, R26, P4, !PT ;  /* 0x0000000d4b0e7210 */ /* 0x000fe200027fe41a */
[----:B------:R-:W-:Y:S01]  /*23d0*/  IMAD.MOV.U32 R26, RZ, RZ, R32 ;  /* 0x000000ffff1a7224 */ /* 0x000fe200078e0020 */
[-C--:B-1----:R-:W-:Y:S01]  /*23e0*/  LEA R36, P4, R15, R80.reuse, 0x1 ;  /* 0x000000500f247211 */ /* 0x082fe200078808ff */
[----:B------:R-:W-:Y:S01]  /*23f0*/  IMAD.X R13, R85, 0x1, R75, P3 ;  /* 0x00000001550d7824 */ /* 0x000fe200018e064b */
[----:B------:R-:W-:Y:S02]  /*2400*/  LEA R38, P3, R12, R80, 0x1 ;  /* 0x000000500c267211 */ /* 0x000fe400078608ff */
[----:B------:R-:W-:-:S02]  /*2410*/  LEA.HI.X R37, R15, R81, R14, 0x1, P4 ;  /* 0x000000510f257211 */ /* 0x000fc400020f0c0e */
[----:B------:R-:W-:Y:S02]  /*2420*/  ISETP.GT.AND P4, PT, R32, R27, PT ;  /* 0x0000001b2000720c */ /* 0x000fe40003f84270 */
[----:B------:R-:W-:Y:S01]  /*2430*/  LEA.HI.X R39, R12, R81, R13, 0x1, P3 ;  /* 0x000000510c277211 */ /* 0x000fe200018f0c0d */
[----:B------:R-:W-:Y:S01]  /*2440*/  VIADD R12, R82, 0x20 ;  /* 0x00000020520c7836 */ /* 0x000fe20000000000 */
[----:B----4-:R-:W-:Y:S02]  /*2450*/  ISETP.GE.AND P3, PT, R88, 0x1, PT ;  /* 0x000000015800780c */ /* 0x010fe40003f66270 */
[----:B--2---:R-:W-:Y:S02]  /*2460*/  LOP3.LUT P5, RZ, R35, 0x4, RZ, 0xc0, !PT ;  /* 0x0000000423ff7812 */ /* 0x004fe400078ac0ff */
[----:B---3--:R-:W-:-:S05]  /*2470*/  LOP3.LUT R34, R34, 0xfffffffd, RZ, 0xc0, !PT ;  /* 0xfffffffd22227812 */ /* 0x008fca00078ec0ff */
[----:B------:R-:W-:-:S05]  /*2480*/  @P4 LOP3.LUT R34, R34, 0x2, RZ, 0xfc, !PT ;  /* 0x0000000222224812 */ /* 0x000fca00078efcff */
[----:B------:R0:W-:Y:S01]  /*2490*/  STL [R1], R34 ;  /* 0x0000002201007387 */ /* 0x0001e20000100800 */
[C---:B------:R-:W-:Y:S02]  /*24a0*/  @P5 VIADD R12, R82.reuse, 0xffffffe0 ;  /* 0xffffffe0520c5836 */ /* 0x040fe40000000000 */
[----:B------:R-:W-:-:S03]  /*24b0*/  IMAD R82, R82, 0x2, R25 ;  /* 0x0000000252527824 */ /* 0x000fc600078e0219 */
[----:B------:R-:W-:Y:S01]  /*24c0*/  LEA R79, R12, R25, 0x1 ;  /* 0x000000190c4f7211 */ /* 0x000fe200078e08ff */
        /* <DEDUP_REMOVED lines=45> */
.L_x_14905:
[----:B------:R-:W-:Y:S05]  /*27a0*/  BSYNC B1 ;  /* 0x0000000000017941 */ /* 0x000fea0003800000 */
.L_x_14904:
[----:B0-----:R-:W-:Y:S01]  /*27b0*/  IADD3 R12, R19, 0x60, RZ ;  /* 0x00000060130c7810 */ /* 0x001fe20007ffe0ff */
[----:B------:R-:W-:Y:S01]  /*27c0*/  BSSY B1, `(.L_x_14906) ;  /* 0x0000021000017945 */ /* 0x000fe20003800000 */
[----:B-----5:R-:W-:Y:S02]  /*27d0*/  IMAD.MOV.U32 R86, RZ, RZ, R48 ;  /* 0x000000ffff567224 */ /* 0x020fe400078e0030 */
[----:B------:R-:W-:Y:S01]  /*27e0*/  ISETP.GE.AND P5, PT, R12, R83, PT ;  /* 0x000000530c00720c */ /* 0x000fe20003fa6270 */
[----:B------:R-:W-:-:S12]  /*27f0*/  IMAD.MOV.U32 R87, RZ, RZ, R49 ;  /* 0x000000ffff577224 */ /* 0x000fd800078e0031 */
        /* <DEDUP_REMOVED lines=29> */
.L_x_14907:
[----:B------:R-:W-:Y:S05]  /*29d0*/  BSYNC B1 ;  /* 0x0000000000017941 */ /* 0x000fea0003800000 */
.L_x_14906:
        /* <DEDUP_REMOVED lines=24> */
[----:B------:R-:W-:Y:S02]  /*2b60*/  PRMT R47, R14, 0x5410, R15 ;  /* 0x000054100e2f7816 */ /* 0x000fe4000000000f */
[----:B--2---:R-:W-:-:S13]  /*2b70*/  ISETP.NE.AND P3, PT, R78, 0x3, PT ;  /* 0x000000034e00780c */ /* 0x004fda0003f65270 */
[----:B------:R-:W-:Y:S05]  /*2b80*/  @!P3 BRA `(.L_x_14908) ;  /* 0x000000000004b947 */ /* 0x000fea0003800000 */
[----:B------:R-:W-:Y:S01]  /*2b90*/  BPT.TRAP 0x1 ;  /* 0x000000040000795c */ /* 0x000fe20000300000 */
.L_x_14908:
[----:B------:R-:W-:Y:S01]  /*2ba0*/  IMAD R78, R22, 0x8, R2 ;  /* 0x00000008164e7824 */ /* 0x000fe200078e0202 */
[----:B------:R-:W-:Y:S01]  /*2bb0*/  SHF.L.U32 R90, R154, 0x1f, RZ ;  /* 0x0000001f9a5a7819 */ /* 0x000fe200000006ff */
[----:B------:R-:W-:Y:S03]  /*2bc0*/  BSSY B1, `(.L_x_14909) ;  /* 0x0000003000017945 */ /* 0x000fe60003800000 */
[----:B------:R-:W0:Y:S02]  /*2bd0*/  SYNCS.PHASECHK.TRANS64.TRYWAIT P6, [R78+URZ+0x16890], R90 ;  /* 0x0168905a4e0075a7 */ /* 0x000e2400080c017f */
[----:B0-----:R-:W-:Y:S05]  /*2be0*/  @!P6 BRA `(.L_x_14910) ;  /* 0x0000016800dce947 */ /* 0x001fea0003800000 */
.L_x_15168:
[----:B------:R-:W-:Y:S05]  /*2bf0*/  BSYNC B1 ;  /* 0x0000000000017941 */ /* 0x000fea0003800000 */
.L_x_14909:
        /* <DEDUP_REMOVED lines=49> */
.L_x_14916:
[----:B------:R-:W-:Y:S05]  /*2f10*/  BSYNC B3 ;  /* 0x0000000000037941 */ /* 0x000fea0003800000 */
.L_x_14915:
[----:B--2---:R1:W-:Y:S02]  /*2f20*/  STG.E.128 desc[UR40][R38.64], R12 ;  /* 0x0000000c26007986 */ /* 0x0043e4000c101d28 */
.L_x_14914:
[----:B------:R-:W-:Y:S05]  /*2f30*/  BSYNC B2 ;  /* 0x0000000000027941 */ /* 0x000fea0003800000 */
.L_x_14913:
        /* <DEDUP_REMOVED lines=46> */
.L_x_14918:
[----:B------:R-:W-:Y:S05]  /*3220*/  BSYNC B2 ;  /* 0x0000000000027941 */ /* 0x000fea0003800000 */
.L_x_14917:
[----:B--2---:R2:W-:Y:S02]  /*3230*/  STG.E.128 desc[UR40][R38.64+0x40], R12 ;  /* 0x0000400c26007986 */ /* 0x0045e4000c101d28 */
.L_x_14912:
[----:B------:R-:W-:Y:S05]  /*3240*/  BSYNC B1 ;  /* 0x0000000000017941 */ /* 0x000fea0003800000 */
.L_x_14911:
        /* <DEDUP_REMOVED lines=48> */
.L_x_14923:
[----:B------:R-:W-:Y:S05]  /*3550*/  BSYNC B2 ;  /* 0x0000000000027941 */ /* 0x000fea0003800000 */
.L_x_14922:
[----:B--2---:R3:W-:Y:S02]  /*3560*/  STG.E.128 desc[UR40][R36.64], R12 ;  /* 0x0000000c24007986 */ /* 0x0047e4000c101d28 */
.L_x_14921:
[----:B------:R-:W-:Y:S05]  /*3570*/  BSYNC B1 ;  /* 0x0000000000017941 */ /* 0x000fea0003800000 */
.L_x_14920:
[----:B------:R-:W-:Y:S05]  /*3580*/  @P2 BRA `(.L_x_14919) ;  /* 0x0000001800a82947 */ /* 0x000fea0003800000 */
        /* <DEDUP_REMOVED lines=45> */
.L_x_14925:
[----:B------:R-:W-:Y:S05]  /*3860*/  BSYNC B1 ;  /* 0x0000000000017941 */ /* 0x000fea0003800000 */
.L_x_14924:
[----:B--2---:R1:W-:Y:S01]  /*3870*/  STG.E.128 desc[UR40][R36.64+0x40], R12 ;  /* 0x0000400c24007986 */ /* 0x0043e2000c101d28 */
[----:B------:R-:W-:Y:S05]  /*3880*/  BRA `(.L_x_14919) ;  /* 0x0000001400e87947 */ /* 0x000fea0003800000 */
.L_x_14903:
        /* <DEDUP_REMOVED lines=9> */
[----:B------:R-:W1:Y:S03]  /*3920*/  @!P3 LDC.64 R38, c[0x0][0x400] ;  /* 0x00010000ff26bb82 */ /* 0x000e660000000a00 */
[----:B------:R-:W-:Y:S02]  /*3930*/  @!P3 IADD3.X R13, R78, R58, RZ, P4, !PT ;  /* 0x0000003a4e0db210 */ /* 0x000fe400027fe4ff */
        /* <DEDUP_REMOVED lines=19> */
[----:B------:R-:W-:Y:S01]  /*3a70*/  ULDC.64 UR4, c[0x0][0x3e8] ;  /* 0x0000fa0000047ab9 */ /* 0x000fe20000000a00 */
[----:B------:R-:W-:Y:S02]  /*3a80*/  IMAD.MOV.U32 R45, RZ, RZ, R78 ;  /* 0x000000ffff2d7224 */ /* 0x000fe400078e004e */
        /* <DEDUP_REMOVED lines=16> */
.L_x_14927:
[----:B------:R-:W-:Y:S05]  /*3b90*/  BSYNC B1 ;  /* 0x0000000000017941 */ /* 0x000fea0003800000 */
.L_x_14926:
[----:B------:R-:W2:Y:S01]  /*3ba0*/  LDL R48, [R1+0x4] ;  /* 0x0000040001307983 */ /* 0x000ea20000100800 */
[----:B-----5:R-:W-:Y:S01]  /*3bb0*/  IMAD.MOV.U32 R44, RZ, RZ, R38 ;  /* 0x000000ffff2c7224 */ /* 0x020fe200078e0026 */
[----:B------:R-:W-:Y:S01]  /*3bc0*/  MOV R45, R39 ;  /* 0x00000027002d7202 */ /* 0x000fe20000000f00 */
        /* <DEDUP_REMOVED lines=24> */
[----:B------:R-:W-:Y:S02]  /*3d50*/  PRMT R107, R46, 0x7610, R107 ;  /* 0x000076102e6b7816 */ /* 0x000fe4000000006b */
[----:B------:R-:W-:Y:S02]  /*3d60*/  PRMT R109, R47, 0x7610, R109 ;  /* 0x000076102f6d7816 */ /* 0x000fe4000000006d */
[----:B--2---:R-:W-:-:S13]  /*3d70*/  ISETP.NE.AND P3, PT, R48, 0x3, PT ;  /* 0x000000033000780c */ /* 0x004fda0003f65270 */
[----:B------:R-:W-:Y:S05]  /*3d80*/  @!P3 BRA `(.L_x_14928) ;  /* 0x000000000004b947 */ /* 0x000fea0003800000 */
[----:B------:R-:W-:Y:S01]  /*3d90*/  BPT.TRAP 0x1 ;  /* 0x000000040000795c */ /* 0x000fe20000300000 */
.L_x_14928:
[----:B------:R-:W-:Y:S01]  /*3da0*/  LEA R78, R22, R2, 0x3 ;  /* 0x00000002164e7211 */ /* 0x000fe200078e18ff */
[----:B------:R-:W0:Y:S01]  /*3db0*/  LDC R94, c[0x0][0x2f4] ;  /* 0x0000bd00ff5e7b82 */ /* 0x000e220000000800 */
[----:B------:R-:W-:Y:S01]  /*3dc0*/  SHF.L.U32 R90, R154, 0x1f, RZ ;  /* 0x0000001f9a5a7819 */ /* 0x000fe200000006ff */
[----:B------:R-:W-:Y:S03]  /*3dd0*/  BSSY B1, `(.L_x_14929) ;  /* 0x0000004000017945 */ /* 0x000fe60003800000 */
[----:B------:R-:W1:Y:S01]  /*3de0*/  SYNCS.PHASECHK.TRANS64.TRYWAIT P5, [R78+URZ+0x16890], R90 ;  /* 0x0168905a4e0075a7 */ /* 0x000e6200080a017f */
[----:B0-----:R-:W-:Y:S01]  /*3df0*/  IMAD.IADD R96, R94, 0x1, -R63 ;  /* 0x000000015e607824 */ /* 0x001fe200078e0a3f */
[----:B-1----:R-:W-:Y:S06]  /*3e00*/  @!P5 BRA `(.L_x_14930) ;  /* 0x000001580068d947 */ /* 0x002fec0003800000 */
.L_x_15169:
[----:B------:R-:W-:Y:S05]  /*3e10*/  BSYNC B1 ;  /* 0x0000000000017941 */ /* 0x000fea0003800000 */
.L_x_14929:
        /* <DEDUP_REMOVED lines=20> */
[----:B------:R-:W-:Y:S01]  /*3f60*/  SHF.R.S32.HI R46, RZ, 0x5, R46 ;  /* 0x00000005ff2e7819 */ /* 0x000fe2000001142e */
[----:B------:R-:W-:-:S03]  /*3f70*/  IMAD R45, R22, 0x2000, R4 ;  /* 0x00002000162d7824 */ /* 0x000fc600078e0204 */
[----:B------:R-:W-:Y:S01]  /*3f80*/  LOP3.LUT R44, R70, 0x38, R97, 0xf8, !PT ;  /* 0x00000038462c7812 */ /* 0x000fe200078ef861 */
[----:B------:R-:W-:-:S03]  /*3f90*/  IMAD R45, R45, 0x2, R2 ;  /* 0x000000022d2d7824 */ /* 0x000fc600078e0202 */
[----:B------:R-:W-:-:S04]  /*3fa0*/  LOP3.LUT R44, R44, R67, RZ, 0x3c, !PT ;  /* 0x000000432c2c7212 */ /* 0x000fc800078e3cff */
[----:B------:R-:W-:-:S05]  /*3fb0*/  LEA R47, R46, R44, 0x9 ;  /* 0x0000002c2e2f7211 */ /* 0x000fca00078e48ff */
        /* <DEDUP_REMOVED lines=14> */
[----:B------:R-:W-:Y:S01]  /*40a0*/  FMUL.FTZ R49, R110, R109 ;  /* 0x0000006d6e317220 */ /* 0x000fe20000410000 */
[----:B------:R-:W-:Y:S01]  /*40b0*/  SHF.R.U32.HI R32, RZ, 0x10, R15 ;  /* 0x00000010ff207819 */ /* 0x000fe2000001160f */
[----:B------:R-:W-:Y:S01]  /*40c0*/  HADD2.F32 R33, -RZ, R33.H0_H0 ;  /* 0x20000021ff217230 */ /* 0x000fe20000004100 */
[----:B------:R-:W-:-:S02]  /*40d0*/  SHF.R.U64 R15, R34, 0x10, R35 ;  /* 0x00000010220f7819 */ /* 0x000fc40000001223 */
[----:B------:R-:W-:Y:S01]  /*40e0*/  SHF.R.U32.HI R34, RZ, 0x10, R35 ;  /* 0x00000010ff227819 */ /* 0x000fe20000011623 */
[----:B------:R-:W-:Y:S02]  /*40f0*/  HADD2.F32 R35, -RZ, R104.H0_H0 ;  /* 0x20000068ff237230 */ /* 0x000fe40000004100 */
[----:B------:R-:W-:Y:S01]  /*4100*/  FMUL.FTZ R112, R106, R33 ;  /* 0x000000216a707220 */ /* 0x000fe20000410000 */
[--C-:B-1----:R-:W-:Y:S02]  /*4110*/  HADD2.F32 R104, -RZ, R45.reuse.H0_H0 ;  /* 0x2000002dff687230 */ /* 0x102fe40000004100 */
[----:B------:R-:W-:Y:S02]  /*4120*/  HADD2.F32 R45, -RZ, R45.H1_H1 ;  /* 0x3000002dff2d7230 */ /* 0x000fe40000004100 */
[----:B------:R-:W-:Y:S02]  /*4130*/  HADD2.F32 R34, -RZ, R34.H0_H0 ;  /* 0x20000022ff227230 */ /* 0x000fe40000004100 */
[C---:B------:R-:W-:Y:S01]  /*4140*/  FMUL.FTZ R109, R104.reuse, R109 ;  /* 0x0000006d686d7220 */ /* 0x040fe20000410000 */
[C---:B------:R-:W-:Y:S01]  /*4150*/  FMUL.FTZ R111, R45.reuse, R33 ;  /* 0x000000212d6f7220 */ /* 0x040fe20000410000 */
[----:B------:R-:W-:Y:S01]  /*4160*/  FFMA.FTZ R33, R104, R35, -R49 ;  /* 0x0000002368217223 */ /* 0x000fe20000010831 */
[----:B------:R-:W-:Y:S01]  /*4170*/  FFMA.FTZ R104, R45, R103, -R112 ;  /* 0x000000672d687223 */ /* 0x000fe20000010870 */
[----:B------:R-:W-:-:S02]  /*4180*/  HADD2.F32 R112, -RZ, R108.H0_H0 ;  /* 0x2000006cff707230 */ /* 0x000fc40000004100 */
[----:B------:R-:W-:Y:S01]  /*4190*/  FFMA.FTZ R35, R110, R35, R109 ;  /* 0x000000236e237223 */ /* 0x000fe2000001006d */
[----:B------:R-:W-:Y:S02]  /*41a0*/  HADD2.F32 R49, -RZ, R51.H0_H0 ;  /* 0x20000033ff317230 */ /* 0x000fe40000004100 */
[----:B------:R-:W-:Y:S01]  /*41b0*/  FFMA.FTZ R106, R106, R103, R111 ;  /* 0x000000676a6a7223 */ /* 0x000fe2000001006f */
[----:B------:R-:W-:Y:S01]  /*41c0*/  HADD2.F32 R45, -RZ, R47.H0_H0 ;  /* 0x2000002fff2d7230 */ /* 0x000fe20000004100 */
[----:B------:R-:W-:Y:S01]  /*41d0*/  F2FP.F16.F32.PACK_AB R33, R104, R33 ;  /* 0x000000216821723e */ /* 0x000fe200000000ff */
[----:B------:R-:W-:Y:S02]  /*41e0*/  HADD2.F32 R110, -RZ, R108.H1_H1 ;  /* 0x3000006cff6e7230 */ /* 0x000fe40000004100 */
[----:B------:R-:W-:Y:S01]  /*41f0*/  HADD2.F32 R51, -RZ, R51.H1_H1 ;  /* 0x30000033ff337230 */ /* 0x000fe20000004100 */
[----:B------:R-:W-:Y:S01]  /*4200*/  F2FP.F16.F32.PACK_AB R35, R106, R35 ;  /* 0x000000236a23723e */ /* 0x000fe200000000ff */
[----:B------:R-:W-:-:S02]  /*4210*/  HADD2.F32 R47, -RZ, R47.H1_H1 ;  /* 0x3000002fff2f7230 */ /* 0x000fc40000004100 */
[----:B------:R-:W-:Y:S02]  /*4220*/  HADD2.F32 R108, -RZ, R32.H0_H0 ;  /* 0x20000020ff6c7230 */ /* 0x000fe40000004100 */
[-C--:B------:R-:W-:Y:S01]  /*4230*/  FMUL.FTZ R32, R49, R112.reuse ;  /* 0x0000007031207220 */ /* 0x080fe20000410000 */
[----:B------:R-:W-:Y:S01]  /*4240*/  FMUL.FTZ R112, R45, R112 ;  /* 0x000000702d707220 */ /* 0x000fe20000410000 */
[-C--:B------:R-:W-:Y:S01]  /*4250*/  FMUL.FTZ R114, R51, R34.reuse ;  /* 0x0000002233727220 */ /* 0x080fe20000410000 */
[----:B------:R-:W-:Y:S01]  /*4260*/  FMUL.FTZ R116, R47, R34 ;  /* 0x000000222f747220 */ /* 0x000fe20000410000 */
[-C--:B------:R-:W-:Y:S01]  /*4270*/  FFMA.FTZ R32, R45, R110.reuse, -R32 ;  /* 0x0000006e2d207223 */ /* 0x080fe20000010820 */
[----:B------:R-:W-:Y:S01]  /*4280*/  FFMA.FTZ R34, R49, R110, R112 ;  /* 0x0000006e31227223 */ /* 0x000fe20000010070 */
[----:B------:R-:W-:Y:S02]  /*4290*/  HADD2.F32 R110, -RZ, R107.H0_H0 ;  /* 0x2000006bff6e7230 */ /* 0x000fe40000004100 */
[----:B------:R-:W-:Y:S01]  /*42a0*/  FFMA.FTZ R45, R47, R108, -R114 ;  /* 0x0000006c2f2d7223 */ /* 0x000fe20000010872 */
[----:B------:R-:W-:-:S02]  /*42b0*/  HADD2.F32 R103, -RZ, R13.H0_H0 ;  /* 0x2000000dff677230 */ /* 0x000fc40000004100 */
[----:B------:R-:W-:Y:S01]  /*42c0*/  FFMA.FTZ R47, R51, R108, R116 ;  /* 0x0000006c332f7223 */ /* 0x000fe20000010074 */
[----:B------:R-:W-:Y:S02]  /*42d0*/  HADD2.F32 R49, -RZ, R48.H0_H0 ;  /* 0x20000030ff317230 */ /* 0x000fe40000004100 */
[----:B------:R-:W-:Y:S02]  /*42e0*/  HADD2.F32 R13, -RZ, R44.H0_H0 ;  /* 0x2000002cff0d7230 */ /* 0x000fe40000004100 */
[----:B------:R-:W-:Y:S02]  /*42f0*/  HADD2.F32 R48, -RZ, R48.H1_H1 ;  /* 0x30000030ff307230 */ /* 0x000fe40000004100 */
[----:B------:R-:W-:Y:S02]  /*4300*/  HADD2.F32 R44, -RZ, R44.H1_H1 ;  /* 0x3000002cff2c7230 */ /* 0x000fe40000004100 */
[----:B------:R-:W-:Y:S02]  /*4310*/  HADD2.F32 R108, -RZ, R107.H1_H1 ;  /* 0x3000006bff6c7230 */ /* 0x000fe40000004100 */
[----:B------:R-:W-:Y:S01]  /*4320*/  FMUL.FTZ R107, R48, R103 ;  /* 0x00000067306b7220 */ /* 0x000fe20000410000 */
[----:B------:R-:W-:-:S02]  /*4330*/  HADD2.F32 R51, -RZ, R12.H0_H0 ;  /* 0x2000000cff337230 */ /* 0x000fc40000004100 */
[-C--:B------:R-:W-:Y:S01]  /*4340*/  FMUL.FTZ R12, R49, R110.reuse ;  /* 0x0000006e310c7220 */ /* 0x080fe20000410000 */
[C---:B------:R-:W-:Y:S01]  /*4350*/  FMUL.FTZ R110, R13.reuse, R110 ;  /* 0x0000006e0d6e7220 */ /* 0x040fe20000410000 */
[C---:B------:R-:W-:Y:S02]  /*4360*/  FMUL.FTZ R103, R44.reuse, R103 ;  /* 0x000000672c677220 */ /* 0x040fe40000410000 */
[-C--:B------:R-:W-:Y:S01]  /*4370*/  FFMA.FTZ R12, R13, R108.reuse, -R12 ;  /* 0x0000006c0d0c7223 */ /* 0x080fe2000001080c */
[----:B------:R-:W-:Y:S01]  /*4380*/  FFMA.FTZ R13, R49, R108, R110 ;  /* 0x0000006c310d7223 */ /* 0x000fe2000001006e */
[-C--:B------:R-:W-:Y:S01]  /*4390*/  FFMA.FTZ R49, R44, R51.reuse, -R107 ;  /* 0x000000332c317223 */ /* 0x080fe2000001086b */
[----:B------:R-:W-:Y:S01]  /*43a0*/  FFMA.FTZ R44, R48, R51, R103 ;  /* 0x00000033302c7223 */ /* 0x000fe20000010067 */
[----:B------:R-:W-:Y:S02]  /*43b0*/  HADD2.F32 R51, -RZ, R105.H0_H0 ;  /* 0x20000069ff337230 */ /* 0x000fe40000004100 */
[----:B------:R-:W-:-:S02]  /*43c0*/  HADD2.F32 R107, -RZ, R15.H0_H0 ;  /* 0x2000000fff6b7230 */ /* 0x000fc40000004100 */
[----:B------:R-:W-:Y:S02]  /*43d0*/  HADD2.F32 R48, -RZ, R50.H0_H0 ;  /* 0x20000032ff307230 */ /* 0x000fe40000004100 */
[----:B------:R-:W-:Y:S02]  /*43e0*/  HADD2.F32 R105, -RZ, R105.H1_H1 ;  /* 0x30000069ff697230 */ /* 0x000fe40000004100 */
[----:B------:R-:W-:Y:S02]  /*43f0*/  HADD2.F32 R15, -RZ, R46.H0_H0 ;  /* 0x2000002eff0f7230 */ /* 0x000fe40000004100 */
        /* <DEDUP_REMOVED lines=20> */
[----:B------:R-:W-:-:S07]  /*4540*/  MOV R44, R32 ;  /* 0x00000020002c7202 */ /* 0x000fce0000000f00 */
.L_x_14934:
[----:B------:R-:W-:Y:S05]  /*4550*/  BSYNC B2 ;  /* 0x0000000000027941 */ /* 0x000fea0003800000 */
.L_x_14933:
        /* <DEDUP_REMOVED lines=12> */
.L_x_14932:
[----:B------:R-:W-:Y:S05]  /*4620*/  BSYNC B1 ;  /* 0x0000000000017941 */ /* 0x000fea0003800000 */
.L_x_14931:
[----:B-1----:R-:W-:Y:S02]  /*4630*/  VIADD R13, R19, 0x60 ;  /* 0x00000060130d7836 */ /* 0x002fe40000000000 */
[-C--:B------:R-:W-:Y:S02]  /*4640*/  IMAD R12, R65, R86.reuse, RZ ;  /* 0x00000056410c7224 */ /* 0x080fe400078e02ff */
[C---:B------:R-:W-:Y:S01]  /*4650*/  IMAD.WIDE.U32 R84, R13.reuse, R86, R84 ;  /* 0x000000560d547225 */ /* 0x040fe200078e0054 */
[----:B------:R-:W-:-:S03]  /*4660*/  ISETP.GE.OR P5, PT, R13, R83, P1 ;  /* 0x000000530d00720c */ /* 0x000fc60000fa6670 */
[----:B------:R-:W-:-:S10]  /*4670*/  IMAD R47, R13, R87, R12 ;  /* 0x000000570d2f7224 */ /* 0x000fd400078e020c */
[----:B------:R-:W-:Y:S05]  /*4680*/  @P5 BRA `(.L_x_14919) ;  /* 0x0000000800685947 */ /* 0x000fea0003800000 */
[----:B------:R-:W2:Y:S01]  /*4690*/  LDL R14, [R1+0x3c] ;  /* 0x00003c00010e7983 */ /* 0x000ea20000100800 */
[----:B------:R-:W-:Y:S01]  /*46a0*/  IADD3 R47, R85, R47, RZ ;  /* 0x0000002f552f7210 */ /* 0x000fe20007ffe0ff */
[C---:B------:R-:W-:Y:S01]  /*46b0*/  VIADD R15, R19.reuse, 0x60 ;  /* 0x00000060130f7836 */ /* 0x040fe20000000000 */
[----:B------:R-:W-:Y:S01]  /*46c0*/  IADD3 R12, P5, P6, R8, R84, R7 ;  /* 0x00000054080c7210 */ /* 0x000fe20007ebe007 */
[----:B------:R-:W-:Y:S01]  /*46d0*/  VIADD R32, R19, 0x60 ;  /* 0x0000006013207836 */ /* 0x000fe20000000000 */
[----:B------:R-:W-:Y:S01]  /*46e0*/  SEL R96, R63, R96, !P0 ;  /* 0x000000603f607207 */ /* 0x000fe20004000000 */
[----:B------:R-:W-:Y:S01]  /*46f0*/  IMAD.SHL.U32 R15, R15, 0x40, RZ ;  /* 0x000000400f0f7824 */ /* 0x000fe200078e00ff */
[----:B------:R-:W-:Y:S01]  /*4700*/  IADD3.X R13, R76, R47, R5, P5, P6 ;  /* 0x0000002f4c0d7210 */ /* 0x000fe20002fec405 */
[----:B------:R-:W-:Y:S01]  /*4710*/  IMAD.SHL.U32 R32, R32, 0x40, RZ ;  /* 0x0000004020207824 */ /* 0x000fe200078e00ff */
[----:B------:R-:W-:Y:S01]  /*4720*/  LEA R44, P5, R12, R80, 0x1 ;  /* 0x000000500c2c7211 */ /* 0x000fe200078a08ff */
[----:B------:R-:W-:Y:S01]  /*4730*/  BSSY B1, `(.L_x_14935) ;  /* 0x000006a000017945 */ /* 0x000fe20003800000 */
[----:B------:R-:W-:-:S02]  /*4740*/  LOP3.LUT R15, R15, 0x1c0, RZ, 0xc0, !PT ;  /* 0x000001c00f0f7812 */ /* 0x000fc400078ec0ff */
[----:B------:R-:W-:Y:S02]  /*4750*/  LEA.HI.X R45, R12, R81, R13, 0x1, P5 ;  /* 0x000000510c2d7211 */ /* 0x000fe400028f0c0d */
[----:B------:R-:W-:Y:S02]  /*4760*/  SHF.R.S32.HI R13, RZ, 0x1f, R96 ;  /* 0x0000001fff0d7819 */ /* 0x000fe40000011460 */
[----:B------:R-:W-:Y:S02]  /*4770*/  LOP3.LUT R32, R32, 0x1c0, RZ, 0xc0, !PT ;  /* 0x000001c020207812 */ /* 0x000fe400078ec0ff */
[----:B------:R-:W-:Y:S02]  /*4780*/  LEA.HI R13, R13, R96, RZ, 0x4 ;  /* 0x000000600d0d7211 */ /* 0x000fe400078f20ff */
[----:B------:R-:W-:Y:S02]  /*4790*/  SHF.R.U32.HI R15, RZ, 0x3, R15 ;  /* 0x00000003ff0f7819 */ /* 0x000fe4000001160f */
[----:B------:R-:W-:-:S04]  /*47a0*/  LEA.HI.SX32 R13, R13, R6, 0x1c ;  /* 0x000000060d0d7211 */ /* 0x000fc800078fe2ff */
[----:B------:R-:W-:Y:S01]  /*47b0*/  SHF.L.U32 R49, R13, 0x3, RZ ;  /* 0x000000030d317819 */ /* 0x000fe200000006ff */
[----:B------:R-:W-:-:S03]  /*47c0*/  IMAD R13, R22, 0x2000, R3 ;  /* 0x00002000160d7824 */ /* 0x000fc600078e0203 */
[----:B------:R-:W-:Y:S01]  /*47d0*/  LOP3.LUT R12, R32, 0x38, R49, 0xf8, !PT ;  /* 0x00000038200c7812 */ /* 0x000fe200078ef831 */
[----:B------:R-:W-:-:S03]  /*47e0*/  IMAD R13, R13, 0x2, R2 ;  /* 0x000000020d0d7824 */ /* 0x000fc600078e0202 */
[----:B------:R-:W-:-:S05]  /*47f0*/  LOP3.LUT R12, R12, R15, RZ, 0x3c, !PT ;  /* 0x0000000f0c0c7212 */ /* 0x000fca00078e3cff */
[----:B--2---:R-:W-:-:S04]  /*4800*/  IMAD.IADD R15, R14, 0x1, R12 ;  /* 0x000000010e0f7824 */ /* 0x004fc800078e020c */
[----:B------:R-:W-:-:S05]  /*4810*/  IMAD R15, R22, 0x2000, R15 ;  /* 0x00002000160f7824 */ /* 0x000fca00078e020f */
[----:B------:R-:W-:Y:S02]  /*4820*/  LEA R32, R15, R2, 0x1 ;  /* 0x000000020f207211 */ /* 0x000fe400078e08ff */
[----:B------:R-:W1:Y:S04]  /*4830*/  LDS.128 R12, [R13+0xe400] ;  /* 0x00e400000d0c7984 */ /* 0x000e680000000c00 */
[----:B------:R-:W2:Y:S01]  /*4840*/  LDS.128 R32, [R32+0xe400] ;  /* 0x00e4000020207984 */ /* 0x000ea20000000c00 */
[----:B------:R-:W-:Y:S05]  /*4850*/  @P4 BRA `(.L_x_14936) ;  /* 0x00000004005c4947 */ /* 0x000fea0003800000 */
[----:B------:R-:W-:Y:S01]  /*4860*/  SHF.R.U64 R46, R36, 0x10, R37 ;  /* 0x00000010242e7819 */ /* 0x000fe20000001225 */
[----:B------:R-:W-:Y:S01]  /*4870*/  HADD2.F32 R51, -RZ, R99.H0_H0 ;  /* 0x20000063ff337230 */ /* 0x000fe20000004100 */
[----:B------:R-:W-:Y:S01]  /*4880*/  SHF.R.U64 R36, R38, 0x10, R39 ;  /* 0x0000001026247819 */ /* 0x000fe20000001227 */
[----:B-1----:R-:W-:Y:S01]  /*4890*/  IMAD.MOV.U32 R38, RZ, RZ, R12 ;  /* 0x000000ffff267224 */ /* 0x002fe200078e000c */
[----:B------:R-:W-:Y:S01]  /*48a0*/  SHF.R.U32.HI R50, RZ, 0x10, R41 ;  /* 0x00000010ff327819 */ /* 0x000fe20000011629 */
[----:B--2---:R-:W-:Y:S01]  /*48b0*/  IMAD.MOV.U32 R12, RZ, RZ, R33 ;  /* 0x000000ffff0c7224 */ /* 0x004fe200078e0021 */
[----:B------:R-:W-:Y:S01]  /*48c0*/  SHF.R.U32.HI R48, RZ, 0x10, R37 ;  /* 0x00000010ff307819 */ /* 0x000fe20000011625 */
[----:B------:R-:W-:Y:S01]  /*48d0*/  IMAD.MOV.U32 R33, RZ, RZ, R15 ;  /* 0x000000ffff217224 */ /* 0x000fe200078e000f */
[----:B------:R-:W-:Y:S01]  /*48e0*/  SHF.R.U64 R40, R40, 0x10, R41 ;  /* 0x0000001028287819 */ /* 0x000fe20000001229 */
[----:B------:R-:W-:Y:S01]  /*48f0*/  HADD2.F32 R50, -RZ, R50.H0_H0 ;  /* 0x20000032ff327230 */ /* 0x000fe20000004100 */
[----:B------:R-:W-:Y:S01]  /*4900*/  SHF.R.U32.HI R41, RZ, 0x10, R39 ;  /* 0x00000010ff297819 */ /* 0x000fe20000011627 */
[----:B------:R-:W-:Y:S01]  /*4910*/  IMAD.MOV.U32 R39, RZ, RZ, R32 ;  /* 0x000000ffff277224 */ /* 0x000fe200078e0020 */
[--C-:B------:R-:W-:Y:S01]  /*4920*/  SHF.R.U64 R37, R42, 0x10, R43.reuse ;  /* 0x000000102a257819 */ /* 0x100fe2000000122b */
[--C-:B------:R-:W-:Y:S01]  /*4930*/  HADD2.F32 R32, -RZ, R12.reuse.H0_H0 ;  /* 0x2000000cff207230 */ /* 0x100fe20000004100 */
[----:B------:R-:W-:Y:S01]  /*4940*/  MOV R42, R35 ;  /* 0x00000023002a7202 */ /* 0x000fe20000000f00 */
[----:B------:R-:W-:Y:S01]  /*4950*/  HADD2.F32 R35, -RZ, R12.H1_H1 ;  /* 0x3000000cff237230 */ /* 0x000fe20000004100 */
[----:B------:R-:W-:Y:S01]  /*4960*/  SHF.R.U32.HI R87, RZ, 0x10, R43 ;  /* 0x00000010ff577819 */ /* 0x000fe2000001162b */
[----:B------:R-:W-:-:S02]  /*4970*/  HADD2.F32 R12, -RZ, R13.H0_H0 ;  /* 0x2000000dff0c7230 */ /* 0x000fc40000004100 */
[----:B------:R-:W-:Y:S02]  /*4980*/  HADD2.F32 R15, -RZ, R13.H1_H1 ;  /* 0x3000000dff0f7230 */ /* 0x000fe40000004100 */
        /* <DEDUP_REMOVED lines=10> */
[----:B------:R-:W-:-:S02]  /*4a30*/  HADD2.F32 R86, -RZ, R100.H0_H0 ;  /* 0x20000064ff567230 */ /* 0x000fc40000004100 */
[--C-:B------:R-:W-:Y:S01]  /*4a40*/  HADD2.F32 R43, -RZ, R42.reuse.H0_H0 ;  /* 0x2000002aff2b7230 */ /* 0x100fe20000004100 */
[----:B------:R-:W-:Y:S01]  /*4a50*/  F2FP.F16.F32.PACK_AB R15, R15, R12 ;  /* 0x0000000c0f0f723e */ /* 0x000fe200000000ff */
[----:B------:R-:W-:Y:S02]  /*4a60*/  HADD2.F32 R48, -RZ, R42.H1_H1 ;  /* 0x3000002aff307230 */ /* 0x000fe40000004100 */
[----:B------:R-:W-:Y:S02]  /*4a70*/  HADD2.F32 R35, -RZ, R33.H0_H0 ;  /* 0x20000021ff237230 */ /* 0x000fe40000004100 */
[-C--:B------:R-:W-:Y:S01]  /*4a80*/  FMUL.FTZ R88, R43, R86.reuse ;  /* 0x000000562b587220 */ /* 0x080fe20000410000 */
[----:B------:R-:W-:Y:S02]  /*4a90*/  HADD2.F32 R51, -RZ, R87.H0_H0 ;  /* 0x20000057ff337230 */ /* 0x000fe40000004100 */
[----:B------:R-:W-:Y:S02]  /*4aa0*/  HADD2.F32 R42, -RZ, R33.H1_H1 ;  /* 0x30000021ff2a7230 */ /* 0x000fe40000004100 */
[----:B------:R-:W-:Y:S01]  /*4ab0*/  FMUL.FTZ R86, R35, R86 ;  /* 0x0000005623567220 */ /* 0x000fe20000410000 */
[----:B------:R-:W-:-:S02]  /*4ac0*/  HADD2.F32 R50, -RZ, R102.H0_H0 ;  /* 0x20000066ff327230 */ /* 0x000fc40000004100 */
[-C--:B------:R-:W-:Y:S01]  /*4ad0*/  FMUL.FTZ R87, R48, R51.reuse ;  /* 0x0000003330577220 */ /* 0x080fe20000410000 */
[----:B------:R-:W-:Y:S02]  /*4ae0*/  HADD2.F32 R41, -RZ, R41.H0_H0 ;  /* 0x20000029ff297230 */ /* 0x000fe40000004100 */
[C---:B------:R-:W-:Y:S01]  /*4af0*/  FMUL.FTZ R51, R42.reuse, R51 ;  /* 0x000000332a337220 */ /* 0x040fe20000410000 */
[----:B------:R-:W-:Y:S02]  /*4b00*/  HADD2.F32 R99, -RZ, R99.H1_H1 ;  /* 0x30000063ff637230 */ /* 0x000fe40000004100 */
[-C--:B------:R-:W-:Y:S01]  /*4b10*/  FFMA.FTZ R33, R35, R50.reuse, -R88 ;  /* 0x0000003223217223 */ /* 0x080fe20000010858 */
[----:B------:R-:W-:Y:S01]  /*4b20*/  FFMA.FTZ R35, R43, R50, R86 ;  /* 0x000000322b237223 */ /* 0x000fe20000010056 */
[-C--:B------:R-:W-:Y:S01]  /*4b30*/  FFMA.FTZ R50, R42, R41.reuse, -R87 ;  /* 0x000000292a327223 */ /* 0x080fe20000010857 */
[----:B------:R-:W-:Y:S01]  /*4b40*/  FFMA.FTZ R86, R48, R41, R51 ;  /* 0x0000002930567223 */ /* 0x000fe20000010033 */
[----:B------:R-:W-:-:S02]  /*4b50*/  HADD2.F32 R42, -RZ, R40.H0_H0 ;  /* 0x20000028ff2a7230 */ /* 0x000fc40000004100 */
[--C-:B------:R-:W-:Y:S01]  /*4b60*/  HADD2.F32 R41, -RZ, R39.reuse.H0_H0 ;  /* 0x20000027ff297230 */ /* 0x100fe20000004100 */
[----:B------:R-:W-:Y:S01]  /*4b70*/  F2FP.F16.F32.PACK_AB R50, R50, R33 ;  /* 0x000000213232723e */ /* 0x000fe200000000ff */
[--C-:B------:R-:W-:Y:S01]  /*4b80*/  HADD2.F32 R40, -RZ, R38.reuse.H0_H0 ;  /* 0x20000026ff287230 */ /* 0x100fe20000004100 */
[----:B------:R-:W-:Y:S01]  /*4b90*/  F2FP.F16.F32.PACK_AB R33, R32, R13 ;  /* 0x0000000d2021723e */ /* 0x000fe200000000ff */
[----:B------:R-:W-:Y:S02]  /*4ba0*/  HADD2.F32 R39, -RZ, R39.H1_H1 ;  /* 0x30000027ff277230 */ /* 0x000fe40000004100 */
[-C--:B------:R-:W-:Y:S01]  /*4bb0*/  FMUL.FTZ R43, R41, R99.reuse ;  /* 0x00000063292b7220 */ /* 0x080fe20000410000 */
[----:B------:R-:W-:Y:S02]  /*4bc0*/  HADD2.F32 R101, -RZ, R101.H1_H1 ;  /* 0x30000065ff657230 */ /* 0x000fe40000004100 */
[----:B------:R-:W-:Y:S01]  /*4bd0*/  FMUL.FTZ R48, R40, R99 ;  /* 0x0000006328307220 */ /* 0x000fe20000410000 */
[----:B------:R-:W-:-:S02]  /*4be0*/  HADD2.F32 R38, -RZ, R38.H1_H1 ;  /* 0x30000026ff267230 */ /* 0x000fc40000004100 */
[-C--:B------:R-:W-:Y:S01]  /*4bf0*/  FMUL.FTZ R51, R39, R42.reuse ;  /* 0x0000002a27337220 */ /* 0x080fe20000410000 */
        /* <DEDUP_REMOVED lines=14> */
[----:B------:R-:W-:-:S02]  /*4ce0*/  HADD2.F32 R14, -RZ, R14.H1_H1 ;  /* 0x3000000eff0e7230 */ /* 0x000fc40000004100 */
[-C--:B------:R-:W-:Y:S01]  /*4cf0*/  FMUL.FTZ R89, R34, R41.reuse ;  /* 0x0000002922597220 */ /* 0x080fe20000410000 */
[----:B------:R-:W-:Y:S02]  /*4d00*/  HADD2.F32 R102, -RZ, R102.H1_H1 ;  /* 0x30000066ff667230 */ /* 0x000fe40000004100 */
[CC--:B------:R-:W-:Y:S01]  /*4d10*/  FMUL.FTZ R87, R37.reuse, R100.reuse ;  /* 0x0000006425577220 */ /* 0x0c0fe20000410000 */
[----:B------:R-:W-:Y:S02]  /*4d20*/  HADD2.F32 R39, -RZ, R36.H0_H0 ;  /* 0x20000024ff277230 */ /* 0x000fe40000004100 */
[----:B------:R-:W-:Y:S01]  /*4d30*/  FMUL.FTZ R36, R38, R100 ;  /* 0x0000006426247220 */ /* 0x000fe20000410000 */
[----:B------:R-:W-:Y:S01]  /*4d40*/  FMUL.FTZ R41, R14, R41 ;  /* 0x000000290e297220 */ /* 0x000fe20000410000 */
[-C--:B------:R-:W-:Y:S01]  /*4d50*/  FFMA.FTZ R87, R38, R102.reuse, R87 ;  /* 0x0000006626577223 */ /* 0x080fe20000010057 */
[----:B------:R-:W-:Y:S02]  /*4d60*/  IMAD.MOV.U32 R13, RZ, RZ, R15 ;  /* 0x000000ffff0d7224 */ /* 0x000fe400078e000f */
[----:B------:R-:W-:Y:S01]  /*4d70*/  FFMA.FTZ R36, R37, R102, -R36 ;  /* 0x0000006625247223 */ /* 0x000fe20000010824 */
[-C--:B------:R-:W-:Y:S01]  /*4d80*/  FFMA.FTZ R89, R14, R39.reuse, -R89 ;  /* 0x000000270e597223 */ /* 0x080fe20000010859 */
[----:B------:R-:W-:Y:S01]  /*4d90*/  FFMA.FTZ R34, R34, R39, R41 ;  /* 0x0000002722227223 */ /* 0x000fe20000010029 */
[----:B------:R-:W-:-:S03]  /*4da0*/  IMAD.MOV.U32 R15, RZ, RZ, R50 ;  /* 0x000000ffff0f7224 */ /* 0x000fc600078e0032 */
[----:B------:R-:W-:Y:S02]  /*4db0*/  F2FP.F16.F32.PACK_AB R14, R89, R36 ;  /* 0x00000024590e723e */ /* 0x000fe400000000ff */
[----:B------:R-:W-:-:S07]  /*4dc0*/  F2FP.F16.F32.PACK_AB R34, R34, R87 ;  /* 0x000000572222723e */ /* 0x000fce00000000ff */
.L_x_14936:
[----:B------:R-:W-:Y:S05]  /*4dd0*/  BSYNC B1 ;  /* 0x0000000000017941 */ /* 0x000fea0003800000 */
.L_x_14935:
        /* <DEDUP_REMOVED lines=10> */
.L_x_14902:
[----:B------:R-:W2:Y:S02]  /*4e80*/  LDL R12, [R1+0x4] ;  /* 0x00000400010c7983 */ /* 0x000ea40000100800 */
[----:B--2---:R-:W-:-:S13]  /*4e90*/  ISETP.NE.AND P3, PT, R12, 0x3, PT ;  /* 0x000000030c00780c */ /* 0x004fda0003f65270 */
[----:B------:R-:W-:Y:S05]  /*4ea0*/  @!P3 BRA `(.L_x_14937) ;  /* 0x000000000004b947 */ /* 0x000fea0003800000 */
[----:B------:R-:W-:Y:S01]  /*4eb0*/  BPT.TRAP 0x1 ;  /* 0x000000040000795c */ /* 0x000fe20000300000 */
.L_x_14937:
[----:B------:R-:W-:Y:S01]  /*4ec0*/  IMAD R78, R22, 0x8, R2 ;  /* 0x00000008164e7824 */ /* 0x000fe200078e0202 */
[----:B------:R-:W-:Y:S01]  /*4ed0*/  SHF.L.U32 R90, R154, 0x1f, RZ ;  /* 0x0000001f9a5a7819 */ /* 0x000fe200000006ff */
[----:B------:R-:W-:Y:S01]  /*4ee0*/  IMAD R83, R26, -0x80, R28 ;  /* 0xffffff801a537824 */ /* 0x000fe200078e021c */
[----:B------:R-:W-:Y:S02]  /*4ef0*/  BSSY B1, `(.L_x_14938) ;  /* 0x0000004000017945 */ /* 0x000fe40003800000 */
[----:B------:R-:W1:Y:S02]  /*4f00*/  SYNCS.PHASECHK.TRANS64.TRYWAIT P4, [R78+URZ+0x16890], R90 ;  /* 0x0168905a4e0075a7 */ /* 0x000e64000808017f */
[----:B------:R-:W-:Y:S01]  /*4f10*/  VIMNMX R83, R83, 0x80, PT ;  /* 0x0000008053537848 */ /* 0x000fe20003fe0100 */
[----:B-1----:R-:W-:Y:S06]  /*4f20*/  @!P4 BRA `(.L_x_14939) ;  /* 0x000001480034c947 */ /* 0x002fec0003800000 */
.L_x_15170:
[----:B------:R-:W-:Y:S05]  /*4f30*/  BSYNC B1 ;  /* 0x0000000000017941 */ /* 0x000fea0003800000 */
.L_x_14938:
[----:B------:R-:W-:Y:S01]  /*4f40*/  ISETP.GE.AND P4, PT, R19, R83, PT ;  /* 0x000000531300720c */ /* 0x000fe20003f86270 */
[----:B------:R-:W-:-:S12]  /*4f50*/  BSSY B1, `(.L_x_14940) ;  /* 0x0000006000017945 */ /* 0x000fd80003800000 */
[----:B------:R-:W-:Y:S05]  /*4f60*/  @P4 BRA `(.L_x_14941) ;  /* 0x0000000000104947 */ /* 0x000fea0003800000 */
[----:B------:R-:W2:Y:S04]  /*4f70*/  @!P1 LDS.128 R12, [R82+0xe000] ;  /* 0x00e00000520c9984 */ /* 0x000ea80000000c00 */
[----:B0-----:R-:W0:Y:S04]  /*4f80*/  @!P2 LDS.128 R32, [R79+0xe000] ;  /* 0x00e000004f20a984 */ /* 0x001e280000000c00 */
[----:B--2---:R2:W-:Y:S04]  /*4f90*/  @!P1 STG.E.128 desc[UR40][R38.64], R12 ;  /* 0x0000000c26009986 */ /* 0x0045e8000c101d28 */
[----:B0-----:R2:W-:Y:S02]  /*4fa0*/  @!P2 STG.E.128 desc[UR40][R38.64+0x40], R32 ;  /* 0x000040202600a986 */ /* 0x0015e4000c101d28 */
.L_x_14941:
[----:B------:R-:W-:Y:S05]  /*4fb0*/  BSYNC B1 ;  /* 0x0000000000017941 */ /* 0x000fea0003800000 */
.L_x_14940:
[----:B--2---:R-:W-:-:S05]  /*4fc0*/  VIADD R12, R19, 0x60 ;  /* 0x00000060130c7836 */ /* 0x004fca0000000000 */
[----:B------:R-:W-:-:S13]  /*4fd0*/  ISETP.GE.AND P4, PT, R12, R83, PT ;  /* 0x000000530c00720c */ /* 0x000fda0003f86270 */
[----:B------:R-:W-:Y:S05]  /*4fe0*/  @P4 BRA `(.L_x_14919) ;  /* 0x0000000000104947 */ /* 0x000fea0003800000 */
[----:B------:R-:W2:Y:S04]  /*4ff0*/  @!P1 LDS.128 R12, [R82+0x11000] ;  /* 0x01100000520c9984 */ /* 0x000ea80000000c00 */
[----:B0-----:R-:W0:Y:S04]  /*5000*/  @!P2 LDS.128 R32, [R79+0x11000] ;  /* 0x011000004f20a984 */ /* 0x001e280000000c00 */
[----:B--2---:R2:W-:Y:S04]  /*5010*/  @!P1 STG.E.128 desc[UR40][R36.64], R12 ;  /* 0x0000000c24009986 */ /* 0x0045e8000c101d28 */
[----:B0-----:R2:W-:Y:S02]  /*5020*/  @!P2 STG.E.128 desc[UR40][R36.64+0x40], R32 ;  /* 0x000040202400a986 */ /* 0x0015e4000c101d28 */
.L_x_14919:
[----:B------:R-:W-:Y:S05]  /*5030*/  BSYNC B0 ;  /* 0x0000000000007941 */ /* 0x000fea0003800000 */
.L_x_14901:
        /* <DEDUP_REMOVED lines=17> */
.L_x_14943:
[----:B------:R-:W-:Y:S05]  /*5150*/  BSYNC B0 ;  /* 0x0000000000007941 */ /* 0x000fea0003800000 */
.L_x_14942:
[----:B------:R-:W2:Y:S01]  /*5160*/  SYNCS.PHASECHK.TRANS64.TRYWAIT P3, [R78+URZ+0x168b0], R90 ;  /* 0x0168b05a4e0075a7 */ /* 0x000ea2000806017f */
[----:B------:R-:W-:Y:S01]  /*5170*/  ULDC UR42, c[0x0][0x2f4] ;  /* 0x0000bd00002a7ab9 */ /* 0x000fe20000000800 */
[----:B------:R-:W-:Y:S01]  /*5180*/  ULDC.64 UR36, c[0x0][0x328] ;  /* 0x0000ca0000247ab9 */ /* 0x000fe20000000a00 */
[----:B------:R-:W-:Y:S01]  /*5190*/  ULDC.64 UR38, c[0x0][0x318] ;  /* 0x0000c60000267ab9 */ /* 0x000fe20000000a00 */
[----:B------:R-:W-:Y:S01]  /*51a0*/  BSSY B0, `(.L_x_14944) ;  /* 0x0000003000007945 */ /* 0x000fe20003800000 */
[----:B----4-:R-:W-:-:S03]  /*51b0*/  IMAD.WIDE R32, R26, 0x80, R10 ;  /* 0x000000801a207825 */ /* 0x010fc600078e020a */
[----:B--2---:R-:W-:Y:S05]  /*51c0*/  @!P3 BRA `(.L_x_14945) ;  /* 0x0000014400a0b947 */ /* 0x004fea0003800000 */
.L_x_15171:
[----:B------:R-:W-:Y:S05]  /*51d0*/  BSYNC B0 ;  /* 0x0000000000007941 */ /* 0x000fea0003800000 */
.L_x_14944:
[----:B------:R-:W-:Y:S01]  /*51e0*/  ISETP.GE.AND P3, PT, R19, R83, PT ;  /* 0x000000531300720c */ /* 0x000fe20003f66270 */
[----:B------:R-:W-:-:S12]  /*51f0*/  BSSY B0, `(.L_x_14946) ;  /* 0x0000010000007945 */ /* 0x000fd80003800000 */
[----:B------:R-:W-:Y:S05]  /*5200*/  @P3 BRA `(.L_x_14947) ;  /* 0x0000000000383947 */ /* 0x000fea0003800000 */
[----:B------:R-:W-:Y:S02]  /*5210*/  IMAD R15, R33, UR36, RZ ;  /* 0x00000024210f7c24 */ /* 0x000fe4000f8e02ff */
[----:B-1----:R-:W-:Y:S02]  /*5220*/  IMAD.MOV.U32 R12, RZ, RZ, R56 ;  /* 0x000000ffff0c7224 */ /* 0x002fe400078e0038 */
        /* <DEDUP_REMOVED lines=12> */
.L_x_14947:
[----:B------:R-:W-:Y:S05]  /*52f0*/  BSYNC B0 ;  /* 0x0000000000007941 */ /* 0x000fea0003800000 */
.L_x_14946:
[----:B-1-3--:R-:W-:Y:S01]  /*5300*/  VIADD R12, R19, 0x60 ;  /* 0x00000060130c7836 */ /* 0x00afe20000000000 */
[----:B------:R-:W-:Y:S04]  /*5310*/  BSSY B0, `(.L_x_14948) ;  /* 0x0000013000007945 */ /* 0x000fe80003800000 */
[----:B------:R-:W-:-:S13]  /*5320*/  ISETP.GE.AND P3, PT, R12, R83, PT ;  /* 0x000000530c00720c */ /* 0x000fda0003f66270 */
[----:B------:R-:W-:Y:S05]  /*5330*/  @P3 BRA `(.L_x_14949) ;  /* 0x0000000000403947 */ /* 0x000fea0003800000 */
[----:B------:R-:W-:Y:S01]  /*5340*/  IADD3 R15, P3, R32, 0x60, RZ ;  /* 0x00000060200f7810 */ /* 0x000fe20007f7e0ff */
[----:B------:R-:W-:Y:S02]  /*5350*/  IMAD.MOV.U32 R12, RZ, RZ, R56 ;  /* 0x000000ffff0c7224 */ /* 0x000fe400078e0038 */
        /* <DEDUP_REMOVED lines=14> */
.L_x_14949:
[----:B------:R-:W-:Y:S05]  /*5440*/  BSYNC B0 ;  /* 0x0000000000007941 */ /* 0x000fea0003800000 */
.L_x_14948:
[----:B-1----:R-:W3:Y:S01]  /*5450*/  LDL R12, [R1] ;  /* 0x00000000010c7983 */ /* 0x002ee20000100800 */
[----:B0-2---:R-:W-:Y:S01]  /*5460*/  @!P4 VIADD R78, R78, 0x168c0 ;  /* 0x000168c04e4ec836 */ /* 0x005fe20000000000 */
        /* <DEDUP_REMOVED lines=11> */
[----:B------:R-:W-:Y:S02]  /*5520*/  SEL R22, R22, RZ, P3 ;  /* 0x000000ff16167207 */ /* 0x000fe40001800000 */
[----:B------:R-:W-:Y:S01]  /*5530*/  LOP3.LUT R154, R154, R13, RZ, 0x3c, !PT ;  /* 0x0000000d9a9a7212 */ /* 0x000fe200078e3cff */
[----:B------:R0:W-:Y:S01]  /*5540*/  @!P4 SYNCS.ARRIVE.TRANS64.RED.A1T0 RZ, [R78+URZ], RZ ;  /* 0x000000ff4effc9a7 */ /* 0x0001e2000810043f */
[----:B---3--:R-:W-:-:S13]  /*5550*/  LOP3.LUT P5, RZ, R12, 0x2, RZ, 0xc0, !PT ;  /* 0x000000020cff7812 */ /* 0x008fda00078ac0ff */
[----:B0-----:R-:W-:Y:S05]  /*5560*/  @P5 BRA `(.L_x_14950) ;  /* 0xffffffcc00485947 */ /* 0x001fea000383ffff */
[----:B------:R-:W0:Y:S01]  /*5570*/  S2R R12, SR_TID.X ;  /* 0x00000000000c7919 */ /* 0x000e220000002100 */
[----:B------:R-:W-:Y:S02]  /*5580*/  PLOP3.LUT P0, PT, PT, PT, PT, 0x8, 0x0 ;  /* 0x000000000000781c */ /* 0x000fe40003f0e170 */
[----:B0-----:R-:W-:-:S04]  /*5590*/  SHF.R.U32.HI R12, RZ, 0x7, R12 ;  /* 0x00000007ff0c7819 */ /* 0x001fc8000001160c */
[----:B------:R-:W-:-:S13]  /*55a0*/  ISETP.NE.AND P5, PT, R12, 0x1, PT ;  /* 0x000000010c00780c */ /* 0x000fda0003fa5270 */
[----:B------:R-:W-:Y:S06]  /*55b0*/  @!P5 BAR.ARV 0x9, 0x100 ;  /* 0x024400000000db1d */ /* 0x000fec0000002000 */
.L_x_14896:
        /* <DEDUP_REMOVED lines=15> */
[----:B------:R-:W-:Y:S01]  /*56b0*/  MOV R94, RZ ;  /* 0x000000ff005e7202 */ /* 0x000fe20000000f00 */
[----:B------:R-:W-:Y:S02]  /*56c0*/  IMAD.MOV.U32 R25, RZ, RZ, RZ ;  /* 0x000000ffff197224 */ /* 0x000fe400078e00ff */
[----:B------:R-:W-:Y:S02]  /*56d0*/  IMAD.MOV.U32 R13, RZ, RZ, RZ ;  /* 0x000000ffff0d7224 */ /* 0x000fe400078e00ff */
[----:B------:R-:W-:Y:S01]  /*56e0*/  IMAD.MOV.U32 R90, RZ, RZ, RZ ;  /* 0x000000ffff5a7224 */ /* 0x000fe200078e00ff */
[----:B0-----:R-:W-:-:S13]  /*56f0*/  ISETP.NE.AND P1, PT, R0, 0x1, PT ;  /* 0x000000010000780c */ /* 0x001fda0003f25270 */
[----:B------:R-:W0:Y:S08]  /*5700*/  @P1 LDC R3, c[0x0][0x44c] ;  /* 0x00011300ff031b82 */ /* 0x000e300000000800 */
[----:B------:R-:W1:Y:S01]  /*5710*/  @P1 LDC R4, c[0x0][0x450] ;  /* 0x00011400ff041b82 */ /* 0x000e620000000800 */
[----:B--2---:R-:W-:-:S04]  /*5720*/  VIADD R0, R5, 0xbf ;  /* 0x000000bf05007836 */ /* 0x004fc80000000000 */
[----:B0-----:R-:W-:-:S05]  /*5730*/  @P1 IMAD.HI.U32 R3, R0, R3, RZ ;  /* 0x0000000300031227 */ /* 0x001fca00078e00ff */
[----:B-1----:R-:W-:Y:S02]  /*5740*/  @P1 SHF.R.U32.HI R0, RZ, R4, R3 ;  /* 0x00000004ff001219 */ /* 0x002fe40000011603 */
[----:B------:R-:W-:-:S03]  /*5750*/  PLOP3.LUT P1, PT, PT, PT, PT, 0x80, 0x0 ;  /* 0x000000000000781c */ /* 0x000fc60003f2f070 */
[----:B------:R-:W-:-:S05]  /*5760*/  IMAD.IADD R0, R91, 0x1, R0 ;  /* 0x000000015b007824 */ /* 0x000fca00078e0200 */
[----:B------:R-:W-:-:S04]  /*5770*/  SHF.R.S32.HI R3, RZ, 0x1f, R0 ;  /* 0x0000001fff037819 */ /* 0x000fc80000011400 */
[----:B------:R-:W-:Y:S01]  /*5780*/  LEA.HI R3, R3, R0, RZ, 0x7 ;  /* 0x0000000003037211 */ /* 0x000fe200078f38ff */
[----:B------:R-:W-:-:S03]  /*5790*/  IMAD.MOV.U32 R0, RZ, RZ, RZ ;  /* 0x000000ffff007224 */ /* 0x000fc600078e00ff */
[----:B------:R-:W-:-:S04]  /*57a0*/  SHF.R.S32.HI R3, RZ, 0x7, R3 ;  /* 0x00000007ff037819 */ /* 0x000fc80000011403 */
[----:B------:R-:W-:Y:S01]  /*57b0*/  VIMNMX R92, R92, R3, PT ;  /* 0x000000035c5c7248 */ /* 0x000fe20003fe0100 */
[----:B------:R-:W-:-:S03]  /*57c0*/  IMAD.MOV.U32 R3, RZ, RZ, RZ ;  /* 0x000000ffff037224 */ /* 0x000fc600078e00ff */
[----:B------:R-:W-:Y:S01]  /*57d0*/  ISETP.GE.AND P2, PT, R92, 0x1, PT ;  /* 0x000000015c00780c */ /* 0x000fe20003f46270 */
[----:B------:R-:W-:-:S12]  /*57e0*/  @P0 BRA `(.L_x_14951) ;  /* 0x00000000000c0947 */ /* 0x000fd80003800000 */
[----:B------:R-:W0:Y:S01]  /*57f0*/  FENCE.VIEW.ASYNC.G ;  /* 0x00000000000073c6 */ /* 0x000e220000000100 */
[----:B------:R-:W-:Y:S05]  /*5800*/  WARPSYNC.ALL ;  /* 0x0000000000007948 */ /* 0x000fea0003800000 */
[----:B0-----:R-:W-:Y:S06]  /*5810*/  BAR.ARV 0xc, 0x200 ;  /* 0x0308000000007b1d */ /* 0x001fec0000002000 */
.L_x_14951:
[----:B------:R-:W-:Y:S01]  /*5820*/  IMAD.MOV.U32 R12, RZ, RZ, RZ ;  /* 0x000000ffff0c7224 */ /* 0x000fe200078e00ff */
[----:B------:R-:W-:Y:S01]  /*5830*/  MOV R27, RZ ;  /* 0x000000ff001b7202 */ /* 0x000fe20000000f00 */
        /* <DEDUP_REMOVED lines=10> */
.L_x_15174:
[----:B------:R-:W1:Y:S01]  /*58e0*/  LDL R3, [R1+0x1c] ;  /* 0x00001c0001037983 */ /* 0x000e620000100800 */
[----:B------:R-:W-:Y:S01]  /*58f0*/  BSSY B6, `(.L_x_14954) ;  /* 0x000001b000067945 */ /* 0x000fe20003800000 */
[----:B-1----:R-:W-:-:S05]  /*5900*/  IMAD.HI R0, R3, 0x55555556, RZ ;  /* 0x5555555603007827 */ /* 0x002fca00078e02ff */
[----:B------:R-:W-:-:S05]  /*5910*/  LEA.HI R0, R0, R0, RZ, 0x1 ;  /* 0x0000000000007211 */ /* 0x000fca00078f08ff */
[----:B------:R-:W-:Y:S02]  /*5920*/  IMAD R0, R0, -0x3, R3 ;  /* 0xfffffffd00007824 */ /* 0x000fe400078e0203 */
[----:B------:R-:W-:-:S04]  /*5930*/  VIADD R3, R2, 0x8400 ;  /* 0x0000840002037836 */ /* 0x000fc80000000000 */
[----:B------:R-:W-:Y:S01]  /*5940*/  IMAD R0, R0, 0x2000, R3 ;  /* 0x0000200000007824 */ /* 0x000fe200078e0203 */
[----:B------:R-:W-:-:S04]  /*5950*/  LOP3.LUT P0, RZ, R3, 0x3ff, RZ, 0xc0, !PT ;  /* 0x000003ff03ff7812 */ /* 0x000fc8000780c0ff */
[----:B------:R-:W-:Y:S02]  /*5960*/  SHF.R.U32.HI R0, RZ, 0x4, R0 ;  /* 0x00000004ff007819 */ /* 0x000fe40000011600 */
[----:B------:R-:W-:Y:S02]  /*5970*/  P2R R25, PR, RZ, 0x1 ;  /* 0x00000001ff197803 */ /* 0x000fe40000000000 */
[----:B------:R-:W-:-:S05]  /*5980*/  LOP3.LUT R28, R0, 0x3fff, RZ, 0xc0, !PT ;  /* 0x00003fff001c7812 */ /* 0x000fca00078ec0ff */
[----:B------:R-:W-:Y:S05]  /*5990*/  @!P0 BRA `(.L_x_14955) ;  /* 0x0000000000408947 */ /* 0x000fea0003800000 */
        /* <DEDUP_REMOVED lines=16> */
.L_x_14955:
[----:B------:R-:W-:Y:S05]  /*5aa0*/  BSYNC B6 ;  /* 0x0000000000067941 */ /* 0x000fea0003800000 */
.L_x_14954:
        /* <DEDUP_REMOVED lines=13> */
.L_x_14959:
[----:B--2---:R2:W3:Y:S02]  /*5b80*/  SYNCS.PHASECHK.TRANS64.TRYWAIT P0, [R2+URZ+0x16800], R3 ;  /* 0x01680003020075a7 */ /* 0x0044e4000800017f */
[----:B---3--:R-:W-:Y:S05]  /*5b90*/  @!P0 NANOSLEEP.SYNCS 0x989680 ;  /* 0x009896800000895d */ /* 0x008fea0003900000 */
[----:B------:R-:W3:Y:S02]  /*5ba0*/  @!P0 SYNCS.PHASECHK.TRANS64 P0, [R2+URZ+0x16800], R3 ;  /* 0x01680003020085a7 */ /* 0x000ee4000800007f */
[----:B---3--:R-:W-:Y:S05]  /*5bb0*/  @!P0 BRA `(.L_x_14959) ;  /* 0xfffffffc00f08947 */ /* 0x008fea000383ffff */
.L_x_14958:
[----:B------:R-:W-:Y:S05]  /*5bc0*/  BSYNC B0 ;  /* 0x0000000000007941 */ /* 0x000fea0003800000 */
.L_x_14957:
[----:B------:R-:W-:Y:S05]  /*5bd0*/  BRA `(.L_x_14960) ;  /* 0x0000002c00907947 */ /* 0x000fea0003800000 */
.L_x_14956:
        /* <DEDUP_REMOVED lines=30> */
.L_x_14962:
[----:B------:R-:W-:Y:S05]  /*5dc0*/  BSYNC B6 ;  /* 0x0000000000067941 */ /* 0x000fea0003800000 */
.L_x_14961:
[----:B------:R-:W2:Y:S01]  /*5dd0*/  LDL R20, [R1+0x2c] ;  /* 0x00002c0001147983 */ /* 0x000ea20000100800 */
[----:B------:R-:W-:Y:S01]  /*5de0*/  ULDC.U8 UR4, c[0x0][0x410] ;  /* 0x0001040000047ab9 */ /* 0x000fe20000000000 */
[----:B------:R-:W-:Y:S01]  /*5df0*/  BSSY B0, `(.L_x_14963) ;  /* 0x00002ba000007945 */ /* 0x000fe20003800000 */
[----:B------:R-:W-:Y:S02]  /*5e00*/  ISETP.NE.AND P0, PT, RZ, UR4, PT ;  /* 0x00000004ff007c0c */ /* 0x000fe4000bf05270 */
[----:B--2---:R-:W-:-:S11]  /*5e10*/  IADD3 R39, R19, R20, RZ ;  /* 0x0000001413277210 */ /* 0x004fd60007ffe0ff */
[----:B------:R-:W-:Y:S05]  /*5e20*/  @!P0 BRA `(.L_x_14964) ;  /* 0x00000014009c8947 */ /* 0x000fea0003800000 */
[----:B------:R-:W1:Y:S01]  /*5e30*/  LDC R40, c[0x0][0x448] ;  /* 0x00011200ff287b82 */ /* 0x000e620000000800 */
[----:B------:R-:W2:Y:S01]  /*5e40*/  S2R R20, SR_TID.X ;  /* 0x0000000000147919 */ /* 0x000ea20000002100 */
[----:B------:R-:W-:Y:S01]  /*5e50*/  ULDC.64 UR4, c[0x0][0x3f8] ;  /* 0x0000fe0000047ab9 */ /* 0x000fe20000000a00 */
[----:B------:R-:W-:Y:S01]  /*5e60*/  ULDC.64 UR6, c[0x0][0x408] ;  /* 0x0001020000067ab9 */ /* 0x000fe20000000a00 */
[----:B------:R-:W-:Y:S01]  /*5e70*/  MOV R8, R24 ;  /* 0x0000001800087202 */ /* 0x000fe20000000f00 */
[----:B------:R-:W-:Y:S01]  /*5e80*/  IMAD.MOV.U32 R6, RZ, RZ, R26 ;  /* 0x000000ffff067224 */ /* 0x000fe200078e001a */
[----:B------:R-:W-:Y:S01]  /*5e90*/  SHF.R.S32.HI R38, RZ, 0x1f, R155 ;  /* 0x0000001fff267819 */ /* 0x000fe2000001149b */
[----:B------:R-:W-:Y:S02]  /*5ea0*/  IMAD.MOV.U32 R7, RZ, RZ, R31 ;  /* 0x000000ffff077224 */ /* 0x000fe400078e001f */
[----:B------:R-:W-:Y:S01]  /*5eb0*/  IMAD.MOV.U32 R9, RZ, RZ, R33 ;  /* 0x000000ffff097224 */ /* 0x000fe200078e0021 */
[----:B-1----:R-:W-:Y:S01]  /*5ec0*/  ISETP.NE.AND P0, PT, R40, 0x1, PT ;  /* 0x000000012800780c */ /* 0x002fe20003f05270 */
[----:B--2---:R-:W-:-:S12]  /*5ed0*/  VIADD R21, R20, 0xffffff80 ;  /* 0xffffff8014157836 */ /* 0x004fd80000000000 */
[----:B------:R-:W1:Y:S01]  /*5ee0*/  @P0 LDC R0, c[0x0][0x44c] ;  /* 0x00011300ff000b82 */ /* 0x000e620000000800 */
[----:B------:R-:W-:-:S04]  /*5ef0*/  SHF.R.S32.HI R20, RZ, 0x1f, R21 ;  /* 0x0000001fff147819 */ /* 0x000fc80000011415 */
[----:B------:R-:W-:-:S03]  /*5f00*/  LEA.HI R20, R20, R21, RZ, 0x2 ;  /* 0x0000001514147211 */ /* 0x000fc600078f10ff */
[----:B------:R-:W2:Y:S01]  /*5f10*/  @P0 LDC R5, c[0x0][0x450] ;  /* 0x00011400ff050b82 */ /* 0x000ea20000000800 */
[----:B------:R-:W-:-:S05]  /*5f20*/  LOP3.LUT R20, R20, 0xfffffffc, RZ, 0xc0, !PT ;  /* 0xfffffffc14147812 */ /* 0x000fca00078ec0ff */
[----:B------:R-:W-:-:S04]  /*5f30*/  IMAD.IADD R20, R21, 0x1, -R20 ;  /* 0x0000000115147824 */ /* 0x000fc800078e0a14 */
[----:B------:R-:W-:-:S04]  /*5f40*/  IMAD R3, R20, 0x60, R39 ;  /* 0x0000006014037824 */ /* 0x000fc800078e0227 */
        /* <DEDUP_REMOVED lines=22> */
[----:B0-----:R1:W0:Y:S02]  /*60b0*/  SHFL.IDX PT, R14, R7, RZ, 0x1c1f ;  /* 0x001c1fff070e7589 */ /* 0x00122400000e0000 */
.L_x_15180:
        /* <DEDUP_REMOVED lines=10> */
[----:B--2---:R-:W-:Y:S01]  /*6160*/  MOV R11, R3 ;  /* 0x00000003000b7202 */ /* 0x004fe20000000f00 */
[----:B---3--:R-:W-:Y:S01]  /*6170*/  IMAD.MOV.U32 R10, RZ, RZ, R0 ;  /* 0x000000ffff0a7224 */ /* 0x008fe200078e0000 */
[----:B------:R-:W-:Y:S02]  /*6180*/  ISETP.GE.AND P3, PT, R155, UR4, PT ;  /* 0x000000049b007c0c */ /* 0x000fe4000bf66270 */
[----:B------:R-:W-:Y:S02]  /*6190*/  CS2R R30, SRZ ;  /* 0x00000000001e7805 */ /* 0x000fe4000001ff00 */
[----:B------:R-:W-:Y:S01]  /*61a0*/  ISETP.GE.AND P2, PT, R152, UR4, PT ;  /* 0x0000000498007c0c */ /* 0x000fe2000bf46270 */
[----:B----4-:R-:W-:-:S08]  /*61b0*/  IMAD.MOV.U32 R15, RZ, RZ, R5 ;  /* 0x000000ffff0f7224 */ /* 0x010fd000078e0005 */
        /* <DEDUP_REMOVED lines=15> */
.L_x_14967:
[----:B------:R-:W-:Y:S05]  /*62b0*/  BSYNC B1 ;  /* 0x0000000000017941 */ /* 0x000fea0003800000 */
.L_x_14966:
[----:B----45:R-:W-:Y:S01]  /*62c0*/  IMAD.MOV.U32 R5, RZ, RZ, R20 ;  /* 0x000000ffff057224 */ /* 0x030fe200078e0014 */
[----:B---3--:R-:W-:Y:S01]  /*62d0*/  MOV R0, R32 ;  /* 0x0000002000007202 */ /* 0x008fe20000000f00 */
[----:B------:R-:W-:Y:S01]  /*62e0*/  IMAD.MOV.U32 R9, RZ, RZ, R21 ;  /* 0x000000ffff097224 */ /* 0x000fe200078e0015 */
[----:B------:R-:W-:Y:S01]  /*62f0*/  UMOV UR4, 0xffffffff ;  /* 0xffffffff00047882 */ /* 0x000fe20000000000 */
[----:B--2---:R-:W-:Y:S01]  /*6300*/  IMAD.MOV.U32 R3, RZ, RZ, R33 ;  /* 0x000000ffff037224 */ /* 0x004fe200078e0021 */
[----:B------:R-:W-:Y:S01]  /*6310*/  PRMT R41, R0, 0x7610, R41 ;  /* 0x0000761000297816 */ /* 0x000fe20000000029 */
[----:B------:R-:W-:Y:S01]  /*6320*/  IMAD.MOV.U32 R0, RZ, RZ, R30 ;  /* 0x000000ffff007224 */ /* 0x000fe200078e001e */
[----:B------:R-:W-:Y:S01]  /*6330*/  PRMT R36, R36, 0x5410, R5 ;  /* 0x0000541024247816 */ /* 0x000fe20000000005 */
[----:B------:R-:W-:Y:S01]  /*6340*/  IMAD.MOV.U32 R5, RZ, RZ, R24 ;  /* 0x000000ffff057224 */ /* 0x000fe200078e0018 */
[----:B0-----:R-:W-:Y:S01]  /*6350*/  PRMT R35, R35, 0x5410, R9 ;  /* 0x0000541023237816 */ /* 0x001fe20000000009 */
[----:B------:R-:W-:Y:S01]  /*6360*/  IMAD.MOV.U32 R9, RZ, RZ, R25 ;  /* 0x000000ffff097224 */ /* 0x000fe200078e0019 */
[----:B------:R-:W-:-:S02]  /*6370*/  PRMT R47, R3, 0x7610, R47 ;  /* 0x00007610032f7816 */ /* 0x000fc4000000002f */
[----:B------:R-:W-:Y:S02]  /*6380*/  CS2R R26, SRZ ;  /* 0x00000000001a7805 */ /* 0x000fe4000001ff00 */
[----:B------:R-:W-:Y:S02]  /*6390*/  MOV R3, R31 ;  /* 0x0000001f00037202 */ /* 0x000fe40000000f00 */
[----:B------:R-:W-:Y:S02]  /*63a0*/  PRMT R41, R41, 0x5410, R0 ;  /* 0x0000541029297816 */ /* 0x000fe40000000000 */
[----:B------:R-:W-:Y:S02]  /*63b0*/  PRMT R47, R47, 0x5410, R3 ;  /* 0x000054102f2f7816 */ /* 0x000fe40000000003 */
[----:B------:R-:W-:Y:S02]  /*63c0*/  PRMT R48, R5, 0x7610, R48 ;  /* 0x0000761005307816 */ /* 0x000fe40000000030 */
[----:B------:R-:W-:Y:S01]  /*63d0*/  PRMT R35, R9, 0x7610, R35 ;  /* 0x0000761009237816 */ /* 0x000fe20000000023 */
[----:B------:R-:W-:Y:S06]  /*63e0*/  BRA.DIV UR4, `(.L_x_14968) ;  /* 0x0000013604dc7947 */ /* 0x000fec000b800000 */
[----:B------:R0:W2:Y:S04]  /*63f0*/  SHFL.IDX PT, R3, R6, 0x1, 0x1c1f ;  /* 0x003c1f0006037f89 */ /* 0x0000a800000e0000 */
[----:B------:R0:W3:Y:S04]  /*6400*/  SHFL.IDX PT, R0, R4, 0x1, 0x1c1f ;  /* 0x003c1f0004007f89 */ /* 0x0000e800000e0000 */
[----:B------:R0:W4:Y:S04]  /*6410*/  SHFL.IDX PT, R5, R8, 0x1, 0x1c1f ;  /* 0x003c1f0008057f89 */ /* 0x00012800000e0000 */
[----:B------:R0:W0:Y:S02]  /*6420*/  SHFL.IDX PT, R14, R7, 0x1, 0x1c1f ;  /* 0x003c1f00070e7f89 */ /* 0x00002400000e0000 */
.L_x_15186:
        /* <DEDUP_REMOVED lines=9> */
[----:B------:R-:W-:Y:S02]  /*64c0*/  LOP3.LUT R4, R4, 0xfffffffe, RZ, 0xc0, !PT ;  /* 0xfffffffe04047812 */ /* 0x000fe400078ec0ff */
[----:B--2---:R-:W-:-:S03]  /*64d0*/  SHF.L.U32 R34, R42, 0x6, RZ ;  /* 0x000000062a227819 */ /* 0x004fc600000006ff */
[----:B------:R-:W-:-:S05]  /*64e0*/  IMAD.IADD R4, R6, 0x1, -R4 ;  /* 0x0000000106047824 */ /* 0x000fca00078e0a04 */
[----:B------:R-:W-:Y:S01]  /*64f0*/  SHF.L.U32 R37, R4, 0x1f, RZ ;  /* 0x0000001f04257819 */ /* 0x000fe200000006ff */
[----:B------:R-:W-:Y:S06]  /*6500*/  @P0 BRA `(.L_x_14970) ;  /* 0x0000000000580947 */ /* 0x000fec0003800000 */
[----:B------:R-:W-:Y:S01]  /*6510*/  ULDC UR4, c[0x0][0x3f4] ;  /* 0x0000fd0000047ab9 */ /* 0x000fe20000000800 */
[----:B---3--:R-:W-:Y:S01]  /*6520*/  IMAD.MOV.U32 R6, RZ, RZ, R0 ;  /* 0x000000ffff067224 */ /* 0x008fe200078e0000 */
[----:B------:R-:W-:Y:S01]  /*6530*/  ISETP.GE.AND P3, PT, R155, UR4, PT ;  /* 0x000000049b007c0c */ /* 0x000fe2000bf66270 */
[----:B------:R-:W-:Y:S01]  /*6540*/  IMAD.MOV.U32 R7, RZ, RZ, R3 ;  /* 0x000000ffff077224 */ /* 0x000fe200078e0003 */
[----:B------:R-:W-:Y:S01]  /*6550*/  ISETP.GE.AND P2, PT, R152, UR4, PT ;  /* 0x0000000498007c0c */ /* 0x000fe2000bf46270 */
[----:B----4-:R-:W-:Y:S01]  /*6560*/  IMAD.MOV.U32 R15, RZ, RZ, R5 ;  /* 0x000000ffff0f7224 */ /* 0x010fe200078e0005 */
[----:B------:R-:W-:-:S09]  /*6570*/  CS2R R12, SRZ ;  /* 0x00000000000c7805 */ /* 0x000fd2000001ff00 */
        /* <DEDUP_REMOVED lines=8> */
[----:B------:R-:W-:Y:S01]  /*6600*/  @!P3 IMAD.X R5, R5, 0x1, R10, P1 ;  /* 0x000000010505b824 */ /* 0x000fe200008e060a */
[----:B------:R-:W-:-:S02]  /*6610*/  @!P3 IADD3.X R39, R3, R10, RZ, P0, !PT ;  /* 0x0000000a0327b210 */ /* 0x000fc400007fe4ff */
[----:B------:R-:W-:Y:S01]  /*6620*/  CS2R R10, SRZ ;  /* 0x00000000000a7805 */ /* 0x000fe2000001ff00 */
[----:B------:R-:W-:Y:S02]  /*6630*/  @!P2 IMAD.WIDE R14, R152, 0x2, R14 ;  /* 0x00000002980ea825 */ /* 0x000fe400078e020e */
[----:B------:R0:W5:Y:S04]  /*6640*/  @!P3 LD.E.64 R8, desc[UR40][R38.64] ;  /* 0x000000282608b980 */ /* 0x000168000c101b00 */
[----:B------:R0:W5:Y:S04]  /*6650*/  @!P2 LD.E.64 R26, desc[UR40][R14.64] ;  /* 0x000000280e1aa980 */ /* 0x000168000c101b00 */
[----:B------:R0:W5:Y:S02]  /*6660*/  @!P3 LD.E.64 R10, desc[UR40][R4.64] ;  /* 0x00000028040ab980 */ /* 0x000164000c101b00 */
.L_x_14970:
[----:B------:R-:W-:Y:S05]  /*6670*/  BSYNC B1 ;  /* 0x0000000000017941 */ /* 0x000fea0003800000 */
.L_x_14969:
[----:B0-----:R-:W0:Y:S01]  /*6680*/  S2R R7, SR_TID.X ;  /* 0x0000000000077919 */ /* 0x001e220000002100 */
[----:B------:R-:W1:Y:S01]  /*6690*/  SYNCS.PHASECHK.TRANS64.TRYWAIT P0, [R2+URZ+0x16800], R37 ;  /* 0x01680025020075a7 */ /* 0x000e62000800017f */
[----:B------:R-:W-:Y:S01]  /*66a0*/  LOP3.LUT R3, R34, 0x1c0, RZ, 0xc0, !PT ;  /* 0x000001c022037812 */ /* 0x000fe200078ec0ff */
[----:B-----5:R-:W-:Y:S01]  /*66b0*/  IMAD.MOV.U32 R4, RZ, RZ, R26 ;  /* 0x000000ffff047224 */ /* 0x020fe200078e001a */
[----:B----4-:R-:W-:Y:S01]  /*66c0*/  MOV R5, R11 ;  /* 0x0000000b00057202 */ /* 0x010fe20000000f00 */
[----:B------:R-:W-:Y:S01]  /*66d0*/  IMAD R34, R29, -0xc0, R40 ;  /* 0xffffff401d227824 */ /* 0x000fe200078e0228 */
[----:B---3--:R-:W-:Y:S01]  /*66e0*/  LOP3.LUT R0, R3, 0x18, R16, 0xf8, !PT ;  /* 0x0000001803007812 */ /* 0x008fe200078ef810 */
[----:B------:R-:W-:Y:S01]  /*66f0*/  IMAD.MOV.U32 R6, RZ, RZ, R12 ;  /* 0x000000ffff067224 */ /* 0x000fe200078e000c */
[----:B------:R-:W-:Y:S01]  /*6700*/  SHF.R.U32.HI R3, RZ, 0x3, R3 ;  /* 0x00000003ff037819 */ /* 0x000fe20000011603 */
[----:B------:R-:W-:Y:S01]  /*6710*/  BSSY B1, `(.L_x_14971) ;  /* 0x0000019000017945 */ /* 0x000fe20003800000 */
[----:B------:R-:W-:Y:S01]  /*6720*/  PRMT R36, R4, 0x7610, R36 ;  /* 0x0000761004247816 */ /* 0x000fe20000000024 */
[----:B------:R-:W-:Y:S01]  /*6730*/  IMAD.MOV.U32 R4, RZ, RZ, R10 ;  /* 0x000000ffff047224 */ /* 0x000fe200078e000a */
[----:B------:R-:W-:Y:S01]  /*6740*/  LOP3.LUT R0, R0, R3, RZ, 0x3c, !PT ;  /* 0x0000000300007212 */ /* 0x000fe200078e3cff */
[----:B------:R-:W-:Y:S01]  /*6750*/  IMAD.MOV.U32 R3, RZ, RZ, R27 ;  /* 0x000000ffff037224 */ /* 0x000fe200078e001b */
[----:B------:R-:W-:-:S02]  /*6760*/  VIMNMX R34, R34, 0xc0, PT ;  /* 0x000000c022227848 */ /* 0x000fc40003fe0100 */
[----:B------:R-:W-:Y:S01]  /*6770*/  PRMT R14, R4, 0x5410, R5 ;  /* 0x00005410040e7816 */ /* 0x000fe20000000005 */
[----:B------:R-:W-:Y:S01]  /*6780*/  IMAD.MOV.U32 R5, RZ, RZ, R9 ;  /* 0x000000ffff057224 */ /* 0x000fe200078e0009 */
[----:B------:R-:W-:Y:S02]  /*6790*/  PRMT R29, R3, 0x7610, R29 ;  /* 0x00007610031d7816 */ /* 0x000fe4000000001d */
[----:B------:R-:W-:Y:S02]  /*67a0*/  MOV R4, R8 ;  /* 0x0000000800047202 */ /* 0x000fe40000000f00 */
[----:B------:R-:W-:Y:S02]  /*67b0*/  PRMT R48, R48, 0x5410, R6 ;  /* 0x0000541030307816 */ /* 0x000fe40000000006 */
[----:B------:R-:W-:Y:S02]  /*67c0*/  PRMT R15, R4, 0x7610, R15 ;  /* 0x00007610040f7816 */ /* 0x000fe4000000000f */
[----:B------:R-:W-:-:S02]  /*67d0*/  LOP3.LUT P2, RZ, R42, 0x4, RZ, 0xc0, !PT ;  /* 0x000000042aff7812 */ /* 0x000fc4000784c0ff */
[----:B------:R-:W-:Y:S01]  /*67e0*/  ISETP.GE.AND P1, PT, R19, R34, PT ;  /* 0x000000221300720c */ /* 0x000fe20003f26270 */
        /* <DEDUP_REMOVED lines=11> */
.L_x_15187:
[----:B------:R-:W-:Y:S05]  /*68a0*/  BSYNC B1 ;  /* 0x0000000000017941 */ /* 0x000fea0003800000 */
.L_x_14971:
[----:B------:R-:W-:Y:S01]  /*68b0*/  BSSY B1, `(.L_x_14973) ;  /* 0x000005f000017945 */ /* 0x000fe20003800000 */
[----:B------:R-:W-:Y:S02]  /*68c0*/  PRMT R15, R15, 0x5410, R5 ;  /* 0x000054100f0f7816 */ /* 0x000fe40000000005 */
[----:B------:R-:W-:Y:S01]  /*68d0*/  @P2 IADD3 R0, R4, -0x40, RZ ;  /* 0xffffffc004002810 */ /* 0x000fe20007ffe0ff */
[----:B------:R-:W-:Y:S06]  /*68e0*/  @P1 BRA `(.L_x_14974) ;  /* 0x00000004006c1947 */ /* 0x000fec0003800000 */
[----:B------:R-:W1:Y:S01]  /*68f0*/  LDC R4, c[0x0][0x3f4] ;  /* 0x0000fd00ff047b82 */ /* 0x000e620000000800 */
[----:B------:R-:W-:Y:S01]  /*6900*/  BSSY B2, `(.L_x_14975) ;  /* 0x000002e000027945 */ /* 0x000fe20003800000 */
[-C--:B-1----:R-:W-:Y:S02]  /*6910*/  ISETP.GE.AND P0, PT, R152, R4.reuse, PT ;  /* 0x000000049800720c */ /* 0x082fe40003f06270 */
[----:B------:R-:W-:-:S11]  /*6920*/  ISETP.GE.AND P1, PT, R155, R4, PT ;  /* 0x000000049b00720c */ /* 0x000fd60003f26270 */
[----:B------:R-:W-:Y:S05]  /*6930*/  @P0 BRA `(.L_x_14976) ;  /* 0x0000000000a80947 */ /* 0x000fea0003800000 */
[----:B------:R-:W1:Y:S01]  /*6940*/  LDS.128 R4, [R3+0x8400] ;  /* 0x0084000003047984 */ /* 0x000e620000000c00 */
[----:B------:R-:W-:Y:S01]  /*6950*/  SHF.R.U32.HI R40, RZ, 0x10, R33 ;  /* 0x00000010ff287819 */ /* 0x000fe20000011621 */
[--C-:B------:R-:W-:Y:S01]  /*6960*/  HADD2.F32 R39, -RZ, R41.reuse.H0_H0 ;  /* 0x20000029ff277230 */ /* 0x100fe20000004100 */
[----:B------:R-:W-:Y:S01]  /*6970*/  SHF.R.U32.HI R38, RZ, 0x10, R31 ;  /* 0x00000010ff267819 */ /* 0x000fe2000001161f */
[----:B0-----:R-:W-:Y:S01]  /*6980*/  HADD2.F32 R37, -RZ, R41.H1_H1 ;  /* 0x30000029ff257230 */ /* 0x001fe20000004100 */
        /* <DEDUP_REMOVED lines=19> */
[--C-:B------:R-:W-:Y:S02]  /*6ac0*/  HADD2.F32 R37, -RZ, R47.reuse.H0_H0 ;  /* 0x2000002fff257230 */ /* 0x100fe40000004100 */
[----:B------:R-:W-:Y:S01]  /*6ad0*/  FFMA.FTZ R39, R7, R39, R38 ;  /* 0x0000002707277223 */ /* 0x000fe20000010026 */
[----:B------:R-:W-:-:S02]  /*6ae0*/  HADD2.F32 R32, -RZ, R47.H1_H1 ;  /* 0x3000002fff207230 */ /* 0x000fc40000004100 */
        /* <DEDUP_REMOVED lines=15> */
.L_x_14976:
[----:B------:R-:W-:Y:S05]  /*6be0*/  BSYNC B2 ;  /* 0x0000000000027941 */ /* 0x000fea0003800000 */
.L_x_14975:
[----:B------:R-:W-:Y:S05]  /*6bf0*/  @P1 BRA `(.L_x_14974) ;  /* 0x0000000000a81947 */ /* 0x000fea0003800000 */
[----:B-1----:R-:W1:Y:S01]  /*6c00*/  LDS.128 R4, [R0] ;  /* 0x0000000000047984 */ /* 0x002e620000000c00 */
[----:B------:R-:W-:Y:S01]  /*6c10*/  SHF.R.U32.HI R31, RZ, 0x10, R25 ;  /* 0x00000010ff1f7819 */ /* 0x000fe20000011619 */
[----:B------:R-:W-:Y:S01]  /*6c20*/  HADD2.F32 R30, -RZ, R48.H0_H0 ;  /* 0x20000030ff1e7230 */ /* 0x000fe20000004100 */
[----:B------:R-:W-:Y:S01]  /*6c30*/  SHF.R.U32.HI R33, RZ, 0x10, R21 ;  /* 0x00000010ff217819 */ /* 0x000fe20000011615 */
[----:B------:R-:W-:Y:S01]  /*6c40*/  HADD2.F32 R32, -RZ, R36.H1_H1 ;  /* 0x30000024ff207230 */ /* 0x000fe20000004100 */
        /* <DEDUP_REMOVED lines=37> */
.L_x_14974:
[----:B------:R-:W-:Y:S05]  /*6ea0*/  BSYNC B1 ;  /* 0x0000000000017941 */ /* 0x000fea0003800000 */
.L_x_14973:
[----:B-12---:R-:W-:-:S05]  /*6eb0*/  VIADD R4, R19, 0x60 ;  /* 0x0000006013047836 */ /* 0x006fca0000000000 */
[----:B------:R-:W-:-:S13]  /*6ec0*/  ISETP.GE.AND P0, PT, R4, R34, PT ;  /* 0x000000220400720c */ /* 0x000fda0003f06270 */
[----:B------:R-:W-:Y:S05]  /*6ed0*/  @P0 BRA `(.L_x_14977) ;  /* 0x0000001800ac0947 */ /* 0x000fea0003800000 */
[----:B------:R-:W1:Y:S01]  /*6ee0*/  LDC R4, c[0x0][0x3f4] ;  /* 0x0000fd00ff047b82 */ /* 0x000e620000000800 */
[----:B------:R-:W-:Y:S01]  /*6ef0*/  BSSY B1, `(.L_x_14978) ;  /* 0x000002e000017945 */ /* 0x000fe20003800000 */
[-C--:B-1----:R-:W-:Y:S02]  /*6f00*/  ISETP.GE.AND P0, PT, R152, R4.reuse, PT ;  /* 0x000000049800720c */ /* 0x082fe40003f06270 */
[----:B------:R-:W-:-:S11]  /*6f10*/  ISETP.GE.AND P1, PT, R155, R4, PT ;  /* 0x000000049b00720c */ /* 0x000fd60003f26270 */
[----:B------:R-:W-:Y:S05]  /*6f20*/  @P0 BRA `(.L_x_14979) ;  /* 0x0000000000a80947 */ /* 0x000fea0003800000 */
[----:B------:R-:W1:Y:S01]  /*6f30*/  LDS.128 R4, [R3+0xb400] ;  /* 0x00b4000003047984 */ /* 0x000e620000000c00 */
[--C-:B------:R-:W-:Y:S01]  /*6f40*/  SHF.R.U64 R33, R26, 0x10, R27.reuse ;  /* 0x000000101a217819 */ /* 0x100fe2000000121b */
[----:B------:R-:W-:Y:S01]  /*6f50*/  HADD2.F32 R24, -RZ, R48.H1_H1 ;  /* 0x30000030ff187230 */ /* 0x000fe20000004100 */
[----:B------:R-:W-:Y:S01]  /*6f60*/  SHF.R.U32.HI R26, RZ, 0x10, R27 ;  /* 0x00000010ff1a7819 */ /* 0x000fe2000001161b */
[----:B------:R-:W-:Y:S01]  /*6f70*/  HADD2.F32 R36, -RZ, R36.H0_H0 ;  /* 0x20000024ff247230 */ /* 0x000fe20000004100 */
[--C-:B------:R-:W-:Y:S02]  /*6f80*/  SHF.R.U32.HI R25, RZ, 0x10, R13.reuse ;  /* 0x00000010ff197819 */ /* 0x100fe4000001160d */
[----:B------:R-:W-:Y:S01]  /*6f90*/  SHF.R.U64 R34, R12, 0x10, R13 ;  /* 0x000000100c227819 */ /* 0x000fe2000000120d */
[----:B------:R-:W-:Y:S02]  /*6fa0*/  HADD2.F32 R26, -RZ, R26.H0_H0 ;  /* 0x2000001aff1a7230 */ /* 0x000fe40000004100 */
[----:B------:R-:W-:-:S02]  /*6fb0*/  HADD2.F32 R25, -RZ, R25.H0_H0 ;  /* 0x20000019ff197230 */ /* 0x000fc40000004100 */
[--C-:B-1----:R-:W-:Y:S02]  /*6fc0*/  HADD2.F32 R21, -RZ, R7.reuse.H1_H1 ;  /* 0x30000007ff157230 */ /* 0x102fe40000004100 */
[----:B------:R-:W-:Y:S02]  /*6fd0*/  HADD2.F32 R20, -RZ, R7.H0_H0 ;  /* 0x20000007ff147230 */ /* 0x000fe40000004100 */
[--C-:B------:R-:W-:Y:S02]  /*6fe0*/  HADD2.F32 R7, -RZ, R4.reuse.H0_H0 ;  /* 0x20000004ff077230 */ /* 0x100fe40000004100 */
[C---:B------:R-:W-:Y:S01]  /*6ff0*/  FMUL.FTZ R27, R21.reuse, R26 ;  /* 0x0000001a151b7220 */ /* 0x040fe20000410000 */
[----:B------:R-:W-:Y:S01]  /*7000*/  FMUL.FTZ R21, R21, R25 ;  /* 0x0000001915157220 */ /* 0x000fe20000410000 */
[----:B------:R-:W-:Y:S02]  /*7010*/  HADD2.F32 R4, -RZ, R4.H1_H1 ;  /* 0x30000004ff047230 */ /* 0x000fe40000004100 */
[----:B------:R-:W-:-:S02]  /*7020*/  HADD2.F32 R12, -RZ, R6.H0_H0 ;  /* 0x20000006ff0c7230 */ /* 0x000fc40000004100 */
[----:B------:R-:W-:Y:S01]  /*7030*/  FFMA.FTZ R32, R20, R26, R21 ;  /* 0x0000001a14207223 */ /* 0x000fe20000010015 */
[----:B------:R-:W-:Y:S02]  /*7040*/  HADD2.F32 R13, -RZ, R6.H1_H1 ;  /* 0x30000006ff0d7230 */ /* 0x000fe40000004100 */
[----:B------:R-:W-:Y:S01]  /*7050*/  FMUL.FTZ R30, R4, R36 ;  /* 0x00000024041e7220 */ /* 0x000fe20000410000 */
[----:B------:R-:W-:Y:S02]  /*7060*/  HADD2.F32 R21, -RZ, R29.H0_H0 ;  /* 0x2000001dff157230 */ /* 0x000fe40000004100 */
[----:B------:R-:W-:Y:S01]  /*7070*/  FFMA.FTZ R31, R20, R25, -R27 ;  /* 0x00000019141f7223 */ /* 0x000fe2000001081b */
[----:B------:R-:W-:Y:S02]  /*7080*/  HADD2.F32 R6, -RZ, R5.H0_H0 ;  /* 0x20000005ff067230 */ /* 0x000fe40000004100 */
[----:B------:R-:W-:Y:S01]  /*7090*/  FMUL.FTZ R26, R4, R24 ;  /* 0x00000018041a7220 */ /* 0x000fe20000410000 */
[----:B------:R-:W-:-:S02]  /*70a0*/  HADD2.F32 R29, -RZ, R29.H1_H1 ;  /* 0x3000001dff1d7230 */ /* 0x000fc40000004100 */
        /* <DEDUP_REMOVED lines=18> */
.L_x_14979:
[----:B------:R-:W-:Y:S05]  /*71d0*/  BSYNC B1 ;  /* 0x0000000000017941 */ /* 0x000fea0003800000 */
.L_x_14978:
        /* <DEDUP_REMOVED lines=44> */
.L_x_14964:
[----:B------:R-:W1:Y:S01]  /*74a0*/  S2R R0, SR_TID.X ;  /* 0x0000000000007919 */ /* 0x000e620000002100 */
[----:B------:R-:W2:Y:S01]  /*74b0*/  LDC R32, c[0x0][0x448] ;  /* 0x00011200ff207b82 */ /* 0x000ea20000000800 */
[----:B------:R-:W-:Y:S01]  /*74c0*/  ULDC.64 UR4, c[0x0][0x3f8] ;  /* 0x0000fe0000047ab9 */ /* 0x000fe20000000a00 */
[----:B------:R-:W-:Y:S01]  /*74d0*/  ULDC.64 UR6, c[0x0][0x408] ;  /* 0x0001020000067ab9 */ /* 0x000fe20000000a00 */
[----:B------:R-:W-:Y:S01]  /*74e0*/  MOV R4, R24 ;  /* 0x0000001800047202 */ /* 0x000fe20000000f00 */
[----:B------:R-:W-:Y:S01]  /*74f0*/  IMAD.MOV.U32 R27, RZ, RZ, R31 ;  /* 0x000000ffff1b7224 */ /* 0x000fe200078e001f */
[----:B------:R-:W-:Y:S02]  /*7500*/  SHF.R.S32.HI R43, RZ, 0x1f, R16 ;  /* 0x0000001fff2b7819 */ /* 0x000fe40000011410 */
        /* <DEDUP_REMOVED lines=63> */
[----:B------:R-:W-:Y:S01]  /*7900*/  MOV R9, R37 ;  /* 0x0000002500097202 */ /* 0x000fe20000000f00 */
[----:B---3--:R-:W-:-:S02]  /*7910*/  @!P1 IMAD.MOV.U32 R20, RZ, RZ, R4 ;  /* 0x000000ffff149224 */ /* 0x008fc400078e0004 */
[----:B------:R0:W3:Y:S01]  /*7920*/  SHFL.IDX PT, R3, R25, 0x1, 0x1c1f ;  /* 0x003c1f0019037f89 */ /* 0x0000e200000e0000 */
[----:B------:R-:W-:Y:S01]  /*7930*/  @!P1 IMAD.MOV.U32 R21, RZ, RZ, R5 ;  /* 0x000000ffff159224 */ /* 0x000fe200078e0005 */
[----:B------:R-:W-:Y:S01]  /*7940*/  PRMT R33, R8, 0x5410, R9 ;  /* 0x0000541008217816 */ /* 0x000fe20000000009 */
[----:B------:R-:W-:Y:S01]  /*7950*/  @!P1 IMAD.MOV.U32 R30, RZ, RZ, R6 ;  /* 0x000000ffff1e9224 */ /* 0x000fe200078e0006 */
[----:B------:R-:W-:Y:S01]  /*7960*/  MOV R4, R20 ;  /* 0x0000001400047202 */ /* 0x000fe20000000f00 */
[----:B------:R-:W-:Y:S02]  /*7970*/  @!P1 IMAD.MOV.U32 R31, RZ, RZ, R7 ;  /* 0x000000ffff1f9224 */ /* 0x000fe400078e0007 */
[----:B------:R-:W-:Y:S02]  /*7980*/  IMAD.MOV.U32 R5, RZ, RZ, R21 ;  /* 0x000000ffff057224 */ /* 0x000fe400078e0015 */
[----:B------:R-:W-:Y:S02]  /*7990*/  IMAD.MOV.U32 R6, RZ, RZ, R30 ;  /* 0x000000ffff067224 */ /* 0x000fe400078e001e */
[----:B------:R-:W-:Y:S01]  /*79a0*/  IMAD.MOV.U32 R7, RZ, RZ, R31 ;  /* 0x000000ffff077224 */ /* 0x000fe200078e001f */
[----:B------:R-:W-:-:S02]  /*79b0*/  PRMT R45, R5, 0x7610, R45 ;  /* 0x00007610052d7816 */ /* 0x000fc4000000002d */
[----:B------:R-:W-:Y:S02]  /*79c0*/  PRMT R56, R4, 0x5410, R6 ;  /* 0x0000541004387816 */ /* 0x000fe40000000006 */
[----:B------:R-:W-:Y:S02]  /*79d0*/  CS2R R4, SRZ ;  /* 0x0000000000047805 */ /* 0x000fe4000001ff00 */
[----:B01--4-:R-:W-:-:S07]  /*79e0*/  PRMT R42, R42, 0x5410, R7 ;  /* 0x000054102a2a7816 */ /* 0x013fce0000000007 */
.L_x_15197:
[----:B------:R-:W4:Y:S01]  /*79f0*/  LDL R7, [R1+0x50] ;  /* 0x0000500001077983 */ /* 0x000f220000100800 */
[----:B------:R-:W-:Y:S01]  /*7a00*/  VIADD R39, R39, 0x60 ;  /* 0x0000006027277836 */ /* 0x000fe20000000000 */
[----:B------:R-:W-:Y:S01]  /*7a10*/  BSSY B1, `(.L_x_14981) ;  /* 0x0000016000017945 */ /* 0x000fe20003800000 */
[----:B------:R-:W-:Y:S02]  /*7a20*/  CS2R R8, SRZ ;  /* 0x0000000000087805 */ /* 0x000fe4000001ff00 */
[----:B------:R-:W-:Y:S02]  /*7a30*/  CS2R R10, SRZ ;  /* 0x00000000000a7805 */ /* 0x000fe4000001ff00 */
[----:B------:R-:W-:Y:S02]  /*7a40*/  ISETP.GE.AND P1, PT, R39, R32, PT ;  /* 0x000000202700720c */ /* 0x000fe40003f26270 */
[----:B----4-:R-:W-:-:S04]  /*7a50*/  LEA.HI R6, R7, R7, RZ, 0x1 ;  /* 0x0000000707067211 */ /* 0x010fc800078f08ff */
[----:B------:R-:W-:-:S04]  /*7a60*/  LOP3.LUT R6, R6, 0xfffffffe, RZ, 0xc0, !PT ;  /* 0xfffffffe06067812 */ /* 0x000fc800078ec0ff */
[----:B------:R-:W-:Y:S02]  /*7a70*/  IADD3 R13, R7, -R6, RZ ;  /* 0x80000006070d7210 */ /* 0x000fe40007ffe0ff */
[----:B------:R-:W-:Y:S02]  /*7a80*/  CS2R R6, SRZ ;  /* 0x0000000000067805 */ /* 0x000fe4000001ff00 */
        /* <DEDUP_REMOVED lines=13> */
[----:B------:R-:W5:Y:S02]  /*7b60*/  LD.E.128 R4, desc[UR40][R4.64] ;  /* 0x0000002804047980 */ /* 0x000f64000c101d00 */
.L_x_14982:
[----:B------:R-:W-:Y:S05]  /*7b70*/  BSYNC B1 ;  /* 0x0000000000017941 */ /* 0x000fea0003800000 */
.L_x_14981:
[----:B------:R-:W0:Y:S01]  /*7b80*/  SYNCS.PHASECHK.TRANS64.TRYWAIT P1, [R2+URZ+0x16800], R13 ;  /* 0x0168000d020075a7 */ /* 0x000e22000802017f */
[----:B------:R-:W-:Y:S01]  /*7b90*/  IMAD R29, R29, -0xc0, R32 ;  /* 0xffffff401d1d7824 */ /* 0x000fe200078e0220 */
[----:B---3-5:R-:W-:Y:S01]  /*7ba0*/  MOV R3, R4 ;  /* 0x0000000400037202 */ /* 0x028fe20000000f00 */
[----:B------:R-:W-:Y:S01]  /*7bb0*/  VIADD R14, R19, 0x60 ;  /* 0x00000060130e7836 */ /* 0x000fe20000000000 */
[----:B------:R-:W-:Y:S01]  /*7bc0*/  BSSY B1, `(.L_x_14983) ;  /* 0x0000010000017945 */ /* 0x000fe20003800000 */
[----:B------:R-:W-:Y:S01]  /*7bd0*/  IMAD.MOV.U32 R12, RZ, RZ, R5 ;  /* 0x000000ffff0c7224 */ /* 0x000fe200078e0005 */
[----:B--2---:R-:W-:Y:S01]  /*7be0*/  VIMNMX R0, R29, 0xc0, PT ;  /* 0x000000c01d007848 */ /* 0x004fe20003fe0100 */
[----:B------:R-:W-:Y:S01]  /*7bf0*/  IMAD.IADD R39, R16, 0x1, R41 ;  /* 0x0000000110277824 */ /* 0x000fe200078e0229 */
[----:B------:R-:W-:Y:S01]  /*7c00*/  PRMT R32, R32, 0x5410, R3 ;  /* 0x0000541020207816 */ /* 0x000fe20000000003 */
[----:B------:R-:W-:Y:S01]  /*7c10*/  IMAD.MOV.U32 R3, RZ, RZ, R7 ;  /* 0x000000ffff037224 */ /* 0x000fe200078e0007 */
[----:B------:R-:W-:-:S02]  /*7c20*/  ISETP.GE.OR P2, PT, R19, R0, P0 ;  /* 0x000000001300720c */ /* 0x000fc40000746670 */
[----:B------:R-:W-:Y:S01]  /*7c30*/  ISETP.GE.OR P0, PT, R14, R0, P0 ;  /* 0x000000000e00720c */ /* 0x000fe20000706670 */
[----:B------:R-:W-:Y:S01]  /*7c40*/  IMAD.MOV.U32 R0, RZ, RZ, R6 ;  /* 0x000000ffff007224 */ /* 0x000fe200078e0006 */
[----:B------:R-:W-:Y:S01]  /*7c50*/  PRMT R38, R12, 0x7610, R38 ;  /* 0x000076100c267816 */ /* 0x000fe20000000026 */
[----:B------:R-:W-:Y:S01]  /*7c60*/  IMAD.MOV.U32 R12, RZ, RZ, R8 ;  /* 0x000000ffff0c7224 */ /* 0x000fe200078e0008 */
[----:B------:R-:W-:Y:S02]  /*7c70*/  MOV R14, R9 ;  /* 0x00000009000e7202 */ /* 0x000fe40000000f00 */
[----:B------:R-:W-:Y:S02]  /*7c80*/  PRMT R29, R0, 0x5410, R3 ;  /* 0x00005410001d7816 */ /* 0x000fe40000000003 */
[----:B------:R-:W-:Y:S02]  /*7c90*/  PRMT R32, R12, 0x7610, R32 ;  /* 0x000076100c207816 */ /* 0x000fe40000000020 */
[----:B------:R-:W-:Y:S01]  /*7ca0*/  PRMT R38, R38, 0x5410, R14 ;  /* 0x0000541026267816 */ /* 0x000fe2000000000e */
[----:B0-----:R-:W-:Y:S06]  /*7cb0*/  @!P1 BRA `(.L_x_14984) ;  /* 0x0000012400989947 */ /* 0x001fec0003800000 */
.L_x_15198:
[----:B------:R-:W-:Y:S05]  /*7cc0*/  BSYNC B1 ;  /* 0x0000000000017941 */ /* 0x000fea0003800000 */
.L_x_14983:
        /* <DEDUP_REMOVED lines=21> */
[----:B------:R-:W-:Y:S02]  /*7e20*/  SHF.R.U32.HI R52, RZ, 0x10, R37 ;  /* 0x00000010ff347819 */ /* 0x000fe40000011625 */
[----:B--2---:R-:W-:-:S04]  /*7e30*/  SHF.L.U32 R12, R12, 0x6, RZ ;  /* 0x000000060c0c7819 */ /* 0x004fc800000006ff */
[----:B------:R-:W-:-:S04]  /*7e40*/  LOP3.LUT R24, R12, 0x1c0, RZ, 0xc0, !PT ;  /* 0x000001c00c187812 */ /* 0x000fc800078ec0ff */
[----:B------:R-:W-:Y:S02]  /*7e50*/  SHF.R.U32.HI R15, RZ, 0x3, R24 ;  /* 0x00000003ff0f7819 */ /* 0x000fe40000011618 */
[----:B------:R-:W-:Y:S02]  /*7e60*/  LOP3.LUT R12, R24, 0x38, R16, 0xf8, !PT ;  /* 0x00000038180c7812 */ /* 0x000fe400078ef810 */
[----:B------:R-:W-:Y:S02]  /*7e70*/  LOP3.LUT R24, R15, R39, R24, 0x1e, !PT ;  /* 0x000000270f187212 */ /* 0x000fe400078e1e18 */
[----:B------:R-:W-:-:S03]  /*7e80*/  LOP3.LUT R12, R12, R15, RZ, 0x3c, !PT ;  /* 0x0000000f0c0c7212 */ /* 0x000fc600078e3cff */
[C---:B------:R-:W-:Y:S02]  /*7e90*/  IMAD R41, R25.reuse, 0x200, R24 ;  /* 0x0000020019297824 */ /* 0x040fe400078e0218 */
[----:B0-----:R-:W-:Y:S02]  /*7ea0*/  IMAD R13, R25, 0x200, R12 ;  /* 0x00000200190d7824 */ /* 0x001fe400078e020c */
[--C-:B------:R-:W-:Y:S02]  /*7eb0*/  IMAD R41, R41, 0x2, R2.reuse ;  /* 0x0000000229297824 */ /* 0x100fe400078e0202 */
[----:B------:R-:W-:-:S03]  /*7ec0*/  IMAD R40, R13, 0x2, R2 ;  /* 0x000000020d287824 */ /* 0x000fc600078e0202 */
        /* <DEDUP_REMOVED lines=73> */
.L_x_14986:
[----:B------:R-:W-:Y:S05]  /*8360*/  BSYNC B1 ;  /* 0x0000000000017941 */ /* 0x000fea0003800000 */
.L_x_14985:
[----:B------:R-:W-:Y:S01]  /*8370*/  PRMT R43, R0, 0x5410, R3 ;  /* 0x00005410002b7816 */ /* 0x000fe20000000003 */
[----:B------:R-:W-:Y:S06]  /*8380*/  @P0 BRA `(.L_x_14977) ;  /* 0x0000000400800947 */ /* 0x000fec0003800000 */
[----:B------:R-:W2:Y:S01]  /*8390*/  LDL R20, [R1+0x3c] ;  /* 0x00003c0001147983 */ /* 0x000ea20000100800 */
[C---:B-1----:R-:W-:Y:S01]  /*83a0*/  IADD3 R12, R19.reuse, 0x60, RZ ;  /* 0x00000060130c7810 */ /* 0x042fe20007ffe0ff */
[----:B0-----:R-:W-:Y:S02]  /*83b0*/  VIADD R13, R19, 0x60 ;  /* 0x00000060130d7836 */ /* 0x001fe40000000000 */
[----:B------:R-:W3:Y:S02]  /*83c0*/  LDL R44, [R1+0x54] ;  /* 0x00005400012c7983 */ /* 0x000ee40000100800 */
[----:B------:R-:W-:Y:S02]  /*83d0*/  IMAD.SHL.U32 R12, R12, 0x40, RZ ;  /* 0x000000400c0c7824 */ /* 0x000fe400078e00ff */
[----:B------:R-:W-:-:S03]  /*83e0*/  IMAD.SHL.U32 R13, R13, 0x40, RZ ;  /* 0x000000400d0d7824 */ /* 0x000fc600078e00ff */
[----:B------:R-:W-:Y:S02]  /*83f0*/  LOP3.LUT R12, R12, 0x1c0, RZ, 0xc0, !PT ;  /* 0x000001c00c0c7812 */ /* 0x000fe400078ec0ff */
[----:B------:R-:W-:Y:S02]  /*8400*/  LOP3.LUT R13, R13, 0x1c0, RZ, 0xc0, !PT ;  /* 0x000001c00d0d7812 */ /* 0x000fe400078ec0ff */
[----:B------:R-:W-:-:S04]  /*8410*/  SHF.R.U32.HI R12, RZ, 0x3, R12 ;  /* 0x00000003ff0c7819 */ /* 0x000fc8000001160c */
[----:B------:R-:W-:Y:S02]  /*8420*/  LOP3.LUT R39, R12, R39, R13, 0x1e, !PT ;  /* 0x000000270c277212 */ /* 0x000fe400078e1e0d */
[----:B------:R-:W-:Y:S01]  /*8430*/  SHF.R.U64 R41, R10, 0x10, R11 ;  /* 0x000000100a297819 */ /* 0x000fe2000000120b */
[--C-:B------:R-:W-:Y:S01]  /*8440*/  HADD2.F32 R10, -RZ, R38.reuse.H1_H1 ;  /* 0x30000026ff0a7230 */ /* 0x100fe20000004100 */
[--C-:B------:R-:W-:Y:S01]  /*8450*/  SHF.R.U64 R35, R6, 0x10, R7.reuse ;  /* 0x0000001006237819 */ /* 0x100fe20000001207 */
[----:B------:R-:W-:Y:S01]  /*8460*/  HADD2.F32 R38, -RZ, R38.H0_H0 ;  /* 0x20000026ff267230 */ /* 0x000fe20000004100 */
[----:B------:R-:W-:Y:S02]  /*8470*/  SHF.R.U32.HI R33, RZ, 0x10, R7 ;  /* 0x00000010ff217819 */ /* 0x000fe40000011607 */
[--C-:B------:R-:W-:Y:S02]  /*8480*/  SHF.R.U32.HI R21, RZ, 0x10, R9.reuse ;  /* 0x00000010ff157819 */ /* 0x100fe40000011609 */
[----:B------:R-:W-:-:S02]  /*8490*/  SHF.R.U64 R42, R8, 0x10, R9 ;  /* 0x00000010082a7819 */ /* 0x000fc40000001209 */
[----:B------:R-:W-:Y:S01]  /*84a0*/  SHF.R.U32.HI R40, RZ, 0x10, R11 ;  /* 0x00000010ff287819 */ /* 0x000fe2000001160b */
[----:B------:R-:W-:Y:S01]  /*84b0*/  HADD2.F32 R11, -RZ, R29.H0_H0 ;  /* 0x2000001dff0b7230 */ /* 0x000fe20000004100 */
[----:B------:R-:W-:Y:S01]  /*84c0*/  SHF.R.U64 R37, R4, 0x10, R5 ;  /* 0x0000001004257819 */ /* 0x000fe20000001205 */
[----:B--2---:R-:W-:Y:S01]  /*84d0*/  IMAD.IADD R39, R20, 0x1, R39 ;  /* 0x0000000114277824 */ /* 0x004fe200078e0227 */
[----:B---3--:R-:W0:Y:S04]  /*84e0*/  LDS.128 R12, [R44+0x8400] ;  /* 0x008400002c0c7984 */ /* 0x008e280000000c00 */
[----:B------:R-:W-:-:S05]  /*84f0*/  LEA R39, R39, R2, 0x1 ;  /* 0x0000000227277211 */ /* 0x000fca00078e08ff */
[----:B------:R-:W1:Y:S01]  /*8500*/  LDS.128 R24, [R39+0x8400] ;  /* 0x0084000027187984 */ /* 0x000e620000000c00 */
[----:B------:R-:W-:-:S05]  /*8510*/  SHF.R.U32.HI R20, RZ, 0x10, R5 ;  /* 0x00000010ff147819 */ /* 0x000fca0000011605 */
[----:B------:R-:W-:Y:S02]  /*8520*/  HADD2.F32 R20, -RZ, R20.H0_H0 ;  /* 0x20000014ff147230 */ /* 0x000fe40000004100 */
[----:B0-----:R-:W-:Y:S02]  /*8530*/  HADD2.F32 R3, -RZ, R13.H0_H0 ;  /* 0x2000000dff037230 */ /* 0x001fe40000004100 */
[----:B-1----:R-:W-:-:S05]  /*8540*/  HADD2.F32 R7, -RZ, R25.H0_H0 ;  /* 0x20000019ff077230 */ /* 0x002fca0000004100 */
[C---:B------:R-:W-:Y:S01]  /*8550*/  FMUL.FTZ R30, R7.reuse, R38 ;  /* 0x00000026071e7220 */ /* 0x040fe20000410000 */
[-C--:B------:R-:W-:Y:S01]  /*8560*/  FMUL.FTZ R34, R7, R10.reuse ;  /* 0x0000000a07227220 */ /* 0x080fe20000410000 */
[----:B------:R-:W-:Y:S02]  /*8570*/  HADD2.F32 R25, -RZ, R25.H1_H1 ;  /* 0x30000019ff197230 */ /* 0x000fe40000004100 */
[C---:B------:R-:W-:Y:S01]  /*8580*/  FFMA.FTZ R30, R3.reuse, R10, -R30 ;  /* 0x0000000a031e7223 */ /* 0x040fe2000001081e */
[----:B------:R-:W-:Y:S02]  /*8590*/  HADD2.F32 R6, -RZ, R24.H0_H0 ;  /* 0x20000018ff067230 */ /* 0x000fe40000004100 */
[----:B------:R-:W-:Y:S01]  /*85a0*/  FFMA.FTZ R34, R3, R38, R34 ;  /* 0x0000002603227223 */ /* 0x000fe20000010022 */
[----:B------:R-:W-:Y:S02]  /*85b0*/  HADD2.F32 R10, -RZ, R21.H0_H0 ;  /* 0x20000015ff0a7230 */ /* 0x000fe40000004100 */
[----:B------:R-:W-:-:S02]  /*85c0*/  HADD2.F32 R7, -RZ, R32.H1_H1 ;  /* 0x30000020ff077230 */ /* 0x000fc40000004100 */
[----:B------:R-:W-:Y:S02]  /*85d0*/  HADD2.F32 R3, -RZ, R32.H0_H0 ;  /* 0x20000020ff037230 */ /* 0x000fe40000004100 */
[C---:B------:R-:W-:Y:S01]  /*85e0*/  FMUL.FTZ R36, R25.reuse, R20 ;  /* 0x0000001419247220 */ /* 0x040fe20000410000 */
[----:B------:R-:W-:Y:S02]  /*85f0*/  HADD2.F32 R13, -RZ, R13.H1_H1 ;  /* 0x3000000dff0d7230 */ /* 0x000fe40000004100 */
[-C--:B------:R-:W-:Y:S01]  /*8600*/  FMUL.FTZ R32, R25, R10.reuse ;  /* 0x0000000a19207220 */ /* 0x080fe20000410000 */
[----:B------:R-:W-:Y:S02]  /*8610*/  HADD2.F32 R0, -RZ, R12.H0_H0 ;  /* 0x2000000cff007230 */ /* 0x000fe40000004100 */
[C---:B------:R-:W-:Y:S01]  /*8620*/  FMUL.FTZ R21, R6.reuse, R7 ;  /* 0x0000000706157220 */ /* 0x040fe20000410000 */
[-C--:B------:R-:W-:Y:S01]  /*8630*/  FMUL.FTZ R6, R6, R3.reuse ;  /* 0x0000000306067220 */ /* 0x080fe20000410000 */
[C---:B------:R-:W-:Y:S01]  /*8640*/  FFMA.FTZ R25, R13.reuse, R10, -R36 ;  /* 0x0000000a0d197223 */ /* 0x040fe20000010824 */
[----:B------:R-:W-:Y:S01]  /*8650*/  FFMA.FTZ R31, R13, R20, R32 ;  /* 0x000000140d1f7223 */ /* 0x000fe20000010020 */
[----:B------:R-:W-:Y:S01]  /*8660*/  FFMA.FTZ R21, R0, R3, -R21 ;  /* 0x0000000300157223 */ /* 0x000fe20000010815 */
[----:B------:R-:W-:-:S02]  /*8670*/  HADD2.F32 R8, -RZ, R26.H0_H0 ;  /* 0x2000001aff087230 */ /* 0x000fc40000004100 */
[----:B------:R-:W-:Y:S01]  /*8680*/  FFMA.FTZ R13, R0, R7, R6 ;  /* 0x00000007000d7223 */ /* 0x000fe20000010006 */
[----:B------:R-:W-:Y:S02]  /*8690*/  HADD2.F32 R9, -RZ, R27.H0_H0 ;  /* 0x2000001bff097230 */ /* 0x000fe40000004100 */
[----:B------:R-:W-:Y:S02]  /*86a0*/  HADD2.F32 R3, -RZ, R43.H0_H0 ;  /* 0x2000002bff037230 */ /* 0x000fe40000004100 */
[----:B------:R-:W-:Y:S02]  /*86b0*/  HADD2.F32 R10, -RZ, R29.H1_H1 ;  /* 0x3000001dff0a7230 */ /* 0x000fe40000004100 */
[----:B------:R-:W-:Y:S02]  /*86c0*/  HADD2.F32 R0, -RZ, R43.H1_H1 ;  /* 0x3000002bff007230 */ /* 0x000fe40000004100 */
[----:B------:R-:W-:Y:S01]  /*86d0*/  FMUL.FTZ R7, R8, R11 ;  /* 0x0000000b08077220 */ /* 0x000fe20000410000 */
[----:B------:R-:W-:-:S02]  /*86e0*/  HADD2.F32 R5, -RZ, R15.H0_H0 ;  /* 0x2000000fff057230 */ /* 0x000fc40000004100 */
[----:B------:R-:W-:Y:S01]  /*86f0*/  FMUL.FTZ R29, R8, R3 ;  /* 0x00000003081d7220 */ /* 0x000fe20000410000 */
[----:B------:R-:W-:Y:S02]  /*8700*/  HADD2.F32 R4, -RZ, R14.H0_H0 ;  /* 0x2000000eff047230 */ /* 0x000fe40000004100 */
[C---:B------:R-:W-:Y:S01]  /*8710*/  FMUL.FTZ R32, R9.reuse, R10 ;  /* 0x0000000a09207220 */ /* 0x040fe20000410000 */
[----:B------:R-:W-:Y:S02]  /*8720*/  HADD2.F32 R27, -RZ, R27.H1_H1 ;  /* 0x3000001bff1b7230 */ /* 0x000fe40000004100 */
[-C--:B------:R-:W-:Y:S01]  /*8730*/  FMUL.FTZ R9, R9, R0.reuse ;  /* 0x0000000009097220 */ /* 0x080fe20000410000 */
[----:B------:R-:W-:Y:S02]  /*8740*/  HADD2.F32 R8, -RZ, R33.H0_H0 ;  /* 0x20000021ff087230 */ /* 0x000fe40000004100 */
[----:B------:R-:W-:Y:S02]  /*8750*/  HADD2.F32 R6, -RZ, R40.H0_H0 ;  /* 0x20000028ff067230 */ /* 0x000fe40000004100 */
[----:B------:R-:W-:Y:S01]  /*8760*/  FFMA.FTZ R32, R5, R0, -R32 ;  /* 0x0000000005207223 */ /* 0x000fe20000010820 */
[----:B------:R-:W-:-:S02]  /*8770*/  HADD2.F32 R15, -RZ, R15.H1_H1 ;  /* 0x3000000fff0f7230 */ /* 0x000fc40000004100 */
[C---:B------:R-:W-:Y:S01]  /*8780*/  FFMA.FTZ R20, R4.reuse, R3, -R7 ;  /* 0x0000000304147223 */ /* 0x040fe20000010807 */
[----:B------:R-:W-:Y:S01]  /*8790*/  FFMA.FTZ R29, R4, R11, R29 ;  /* 0x0000000b041d7223 */ /* 0x000fe2000001001d */
        /* <DEDUP_REMOVED lines=31> */
.L_x_14977:
[----:B------:R-:W-:Y:S05]  /*8990*/  BSYNC B0 ;  /* 0x0000000000007941 */ /* 0x000fea0003800000 */
.L_x_14963:
        /* <DEDUP_REMOVED lines=8> */
.L_x_14960:
[----:B--2---:R-:W2:Y:S02]  /*8a20*/  LDL R0, [R1+0x4] ;  /* 0x0000040001007983 */ /* 0x004ea40000100800 */
[----:B--2---:R-:W-:-:S13]  /*8a30*/  ISETP.NE.AND P0, PT, R0, 0x3, PT ;  /* 0x000000030000780c */ /* 0x004fda0003f05270 */
[----:B------:R-:W-:Y:S05]  /*8a40*/  @!P0 BRA `(.L_x_14987) ;  /* 0x0000000000048947 */ /* 0x000fea0003800000 */
[----:B------:R-:W-:Y:S01]  /*8a50*/  BPT.TRAP 0x1 ;  /* 0x000000040000795c */ /* 0x000fe20000300000 */
.L_x_14987:
[----:B------:R-:W-:Y:S01]  /*8a60*/  IMAD R0, R18, 0x8, R2 ;  /* 0x0000000812007824 */ /* 0x000fe200078e0202 */
[----:B-1----:R-:W-:-:S04]  /*8a70*/  SHF.L.U32 R3, R23, 0x1f, RZ ;  /* 0x0000001f17037819 */ /* 0x002fc800000006ff */
[----:B------:R1:W2:Y:S01]  /*8a80*/  SYNCS.PHASECHK.TRANS64.TRYWAIT P2, [R0+URZ+0x16830], R3 ;  /* 0x01683003000075a7 */ /* 0x0002a2000804017f */
[----:B------:R-:W-:Y:S05]  /*8a90*/  @!P0 BRA `(.L_x_14988) ;  /* 0x0000000000048947 */ /* 0x000fea0003800000 */
[----:B------:R-:W-:Y:S01]  /*8aa0*/  BPT.TRAP 0x1 ;  /* 0x000000040000795c */ /* 0x000fe20000300000 */
.L_x_14988:
[----:B---3--:R-:W3:Y:S02]  /*8ab0*/  S2R R4, SR_TID.X ;  /* 0x0000000000047919 */ /* 0x008ee40000002100 */
[----:B---3--:R-:W-:-:S04]  /*8ac0*/  LOP3.LUT R4, R4, 0x7f, RZ, 0xc0, !PT ;  /* 0x0000007f04047812 */ /* 0x008fc800078ec0ff */
[----:B------:R-:W-:Y:S01]  /*8ad0*/  ISETP.NE.AND P1, PT, R4, RZ, PT ;  /* 0x000000ff0400720c */ /* 0x000fe20003f25270 */
[----:B--2---:R-:W-:-:S12]  /*8ae0*/  @P2 BRA `(.L_x_14989) ;  /* 0x0000000000082947 */ /* 0x004fd80003800000 */
[----:B------:R-:W2:Y:S02]  /*8af0*/  SYNCS.PHASECHK.TRANS64.TRYWAIT P2, [R0+URZ+0x16830], R3 ;  /* 0x01683003000075a7 */ /* 0x000ea4000804017f */
[----:B--2---:R-:W-:Y:S05]  /*8b00*/  @!P2 BRA `(.L_x_14990) ;  /* 0x000001180018a947 */ /* 0x004fea0003800000 */
.L_x_14989:
[----:B------:R-:W-:Y:S05]  /*8b10*/  WARPSYNC.ALL ;  /* 0x0000000000007948 */ /* 0x000fea0003800000 */
[----:B-12---:R-:W-:Y:S01]  /*8b20*/  VIADD R3, R2, 0xe400 ;  /* 0x0000e40002037836 */ /* 0x006fe20000000000 */
[----:B------:R-:W-:-:S04]  /*8b30*/  LOP3.LUT R4, R28, 0x10000, RZ, 0xfc, !PT ;  /* 0x000100001c047812 */ /* 0x000fc800078efcff */
[----:B------:R-:W-:-:S04]  /*8b40*/  SHF.R.U32.HI R3, RZ, 0x4, R3 ;  /* 0x00000004ff037819 */ /* 0x000fc80000011603 */
[----:B------:R-:W-:-:S04]  /*8b50*/  LOP3.LUT R3, R3, 0x3fff, RZ, 0xc0, !PT ;  /* 0x00003fff03037812 */ /* 0x000fc800078ec0ff */
[----:B------:R-:W-:Y:S01]  /*8b60*/  LOP3.LUT R6, R3, 0x10000, RZ, 0xfc, !PT ;  /* 0x0001000003067812 */ /* 0x000fe200078efcff */
[----:B------:R-:W-:Y:S01]  /*8b70*/  IMAD.MOV.U32 R5, RZ, RZ, 0x40000040 ;  /* 0x40000040ff057424 */ /* 0x000fe200078e00ff */
[----:B------:R-:W-:-:S03]  /*8b80*/  MOV R9, 0x40000040 ;  /* 0x4000004000097802 */ /* 0x000fc60000000f00 */
[----:B------:R-:W-:Y:S01]  /*8b90*/  IMAD R8, R18, 0x400, R6 ;  /* 0x0000040012087824 */ /* 0x000fe200078e0206 */
[----:B------:R-:W-:Y:S01]  /*8ba0*/  R2UR UR4, R4 ;  /* 0x00000000040472ca */ /* 0x000fe200000e0000 */
[----:B0----5:R-:W-:Y:S01]  /*8bb0*/  WARPGROUP.ARRIVE ;  /* 0x00000000000079c5 */ /* 0x021fe20000000000 */
[----:B------:R-:W-:Y:S01]  /*8bc0*/  R2UR UR5, R5 ;  /* 0x00000000050572ca */ /* 0x000fe200000e0000 */
[----:B------:R0:W-:Y:S01]  /*8bd0*/  STL [R1+0x28], R6 ;  /* 0x0000280601007387 */ /* 0x0001e20000100800 */
[----:B------:R-:W-:Y:S02]  /*8be0*/  R2UR UR6, R8 ;  /* 0x00000000080672ca */ /* 0x000fe400000e0000 */
[----:B------:R-:W-:Y:S01]  /*8bf0*/  R2UR UR7, R9 ;  /* 0x00000000090772ca */ /* 0x000fe200000e0000 */
[----:B------:R-:W-:Y:S01]  /*8c00*/  VIADD R156, R4, 0x2 ;  /* 0x00000002049c7836 */ /* 0x000fe20000000000 */
[----:B------:R-:W2:Y:S01]  /*8c10*/  LDL R89, [R1+0x44] ;  /* 0x0000440001597983 */ /* 0x000ea20000100800 */
[----:B------:R-:W-:-:S02]  /*8c20*/  IMAD.MOV.U32 R157, RZ, RZ, 0x40000040 ;  /* 0x40000040ff9d7424 */ /* 0x000fc400078e00ff */
[----:B------:R-:W-:Y:S01]  /*8c30*/  IMAD.MOV.U32 R7, RZ, RZ, 0x40000040 ;  /* 0x40000040ff077424 */ /* 0x000fe200078e00ff */
[----:B------:R-:W2:Y:S01]  /*8c40*/  LDL R95, [R1+0x2c] ;  /* 0x00002c00015f7983 */ /* 0x000ea20000100800 */
[----:B0-----:R-:W-:-:S03]  /*8c50*/  VIADD R6, R8, 0x2 ;  /* 0x0000000208067836 */ /* 0x001fc60000000000 */
[----:B------:R-:W3:Y:S03]  /*8c60*/  LDL R88, [R1+0x40] ;  /* 0x0000400001587983 */ /* 0x000ee60000100800 */
[----:B------:R-:W-:Y:S01]  /*8c70*/  HGMMA.64x128x16.F32 R24, gdesc[UR4], RZ, !UPT, gsb0 ;  /* 0x01e00000041879f0 */ /* 0x000fe2000c0008ff */
[----:B------:R-:W-:Y:S01]  /*8c80*/  R2UR UR4, R156 ;  /* 0x000000009c0472ca */ /* 0x000fe200000e0000 */
[----:B------:R-:W4:Y:S01]  /*8c90*/  LDL R91, [R1+0x30] ;  /* 0x00003000015b7983 */ /* 0x000f220000100800 */
[----:B------:R-:W-:Y:S02]  /*8ca0*/  R2UR UR5, R157 ;  /* 0x000000009d0572ca */ /* 0x000fe400000e0000 */
[----:B------:R-:W-:Y:S01]  /*8cb0*/  R2UR UR6, R6 ;  /* 0x00000000060672ca */ /* 0x000fe200000e0000 */
[----:B------:R-:W3:Y:S01]  /*8cc0*/  LDL R93, [R1+0x20] ;  /* 0x00002000015d7983 */ /* 0x000ee20000100800 */
[----:B------:R-:W-:Y:S01]  /*8cd0*/  R2UR UR7, R7 ;  /* 0x00000000070772ca */ /* 0x000fe200000e0000 */
[----:B------:R-:W-:Y:S01]  /*8ce0*/  VIADD R6, R8, 0x4 ;  /* 0x0000000408067836 */ /* 0x000fe20000000000 */
[----:B------:R-:W-:Y:S01]  /*8cf0*/  IADD3 R20, R4, 0x4, RZ ;  /* 0x0000000404147810 */ /* 0x000fe20007ffe0ff */
[----:B------:R-:W-:-:S02]  /*8d00*/  IMAD.MOV.U32 R21, RZ, RZ, 0x40000040 ;  /* 0x40000040ff157424 */ /* 0x000fc400078e00ff */
        /* <DEDUP_REMOVED lines=18> */
[----:B------:R-:W-:Y:S02]  /*8e30*/  R2UR UR7, R9 ;  /* 0x00000000090772ca */ /* 0x000fe400000e0000 */
[----:B------:R-:W0:Y:S01]  /*8e40*/  LDC R9, c[0x0][0x448] ;  /* 0x00011200ff097b82 */ /* 0x000e220000000800 */
[----:B------:R-:W-:-:S02]  /*8e50*/  WARPGROUP.DEPBAR.LE gsb0, 0x0 ;  /* 0x00008000000079c5 */ /* 0x000fc40000010000 */
[----:B------:R-:W-:-:S08]  /*8e60*/  WARPGROUP.ARRIVE ;  /* 0x00000000000079c5 */ /* 0x000fd00000000000 */
[----:B------:R-:W-:Y:S01]  /*8e70*/  HGMMA.64x128x16.F32 R24, gdesc[UR4], R24, gsb0 ;  /* 0x01e00000041879f0 */ /* 0x000fe20008000818 */
[----:B0-----:R-:W-:Y:S01]  /*8e80*/  ISETP.NE.AND P2, PT, R9, 0x1, PT ;  /* 0x000000010900780c */ /* 0x001fe20003f45270 */
[----:B------:R-:W-:Y:S01]  /*8e90*/  ULDC UR4, c[0x0][0x9d8] ;  /* 0x0002760000047ab9 */ /* 0x000fe20000000800 */
[----:B--2---:R-:W-:Y:S01]  /*8ea0*/  IMAD.IADD R89, R89, 0x1, R95 ;  /* 0x0000000159597824 */ /* 0x004fe200078e025f */
[----:B------:R-:W-:Y:S01]  /*8eb0*/  ULDC UR5, c[0x0][0x988] ;  /* 0x0002620000057ab9 */ /* 0x000fe20000000800 */
[----:B------:R-:W-:Y:S01]  /*8ec0*/  @!P1 VIADD R0, R0, 0x16840 ;  /* 0x0001684000009836 */ /* 0x000fe20000000000 */
[----:B------:R-:W-:Y:S01]  /*8ed0*/  ULDC UR6, c[0x0][0x988] ;  /* 0x0002620000067ab9 */ /* 0x000fe20000000800 */
[----:B------:R-:W-:Y:S01]  /*8ee0*/  ULDC UR7, c[0x0][0x988] ;  /* 0x0002620000077ab9 */ /* 0x000fe20000000800 */
[----:B------:R-:W-:Y:S02]  /*8ef0*/  WARPGROUP.DEPBAR.LE gsb0, 0x0 ;  /* 0x00008000000079c5 */ /* 0x000fe40000010000 */
[----:B------:R-:W-:-:S04]  /*8f00*/  FMUL.FTZ R11, R42, UR4 ;  /* 0x000000042a0b7c20 */ /* 0x000fc80008410000 */
[----:B------:R-:W0:Y:S01]  /*8f10*/  @P2 LDC R42, c[0x0][0x44c] ;  /* 0x00011300ff2a2b82 */ /* 0x000e220000000800 */
[----:B------:R-:W-:Y:S01]  /*8f20*/  FMUL.FTZ R14, R33, UR4 ;  /* 0x00000004210e7c20 */ /* 0x000fe20008410000 */
[----:B------:R-:W-:-:S06]  /*8f30*/  FMUL.FTZ R33, R48, UR4 ;  /* 0x0000000430217c20 */ /* 0x000fcc0008410000 */
[----:B------:R-:W1:Y:S01]  /*8f40*/  @P2 LDC R48, c[0x0][0x450] ;  /* 0x00011400ff302b82 */ /* 0x000e620000000800 */
[----:B------:R-:W-:Y:S01]  /*8f50*/  FMUL.FTZ R108, R31, UR4 ;  /* 0x000000041f6c7c20 */ /* 0x000fe20008410000 */
[----:B0-----:R-:W-:-:S05]  /*8f60*/  @P2 IMAD.HI.U32 R9, R89, R42, RZ ;  /* 0x0000002a59092227 */ /* 0x001fca00078e00ff */
[----:B-1----:R-:W-:Y:S01]  /*8f70*/  @P2 SHF.R.U32.HI R89, RZ, R48, R9 ;  /* 0x00000030ff592219 */ /* 0x002fe20000011609 */
[----:B------:R-:W-:-:S04]  /*8f80*/  IMAD.MOV.U32 R9, RZ, RZ, -0x80 ;  /* 0xffffff80ff097424 */ /* 0x000fc800078e00ff */
[----:B------:R-:W0:Y:S01]  /*8f90*/  SHFL.IDX PT, R31, R89, 0x1, 0x1c1f ;  /* 0x003c1f00591f7f89 */ /* 0x000e2200000e0000 */
[----:B------:R-:W-:Y:S02]  /*8fa0*/  IMAD R9, R92, R9, 0x80 ;  /* 0x000000805c097424 */ /* 0x000fe400078e0209 */
[----:B------:R-:W-:Y:S01]  /*8fb0*/  FMUL.FTZ R110, R26, UR4 ;  /* 0x000000041a6e7c20 */ /* 0x000fe20008410000 */
[----:B------:R-:W-:Y:S01]  /*8fc0*/  FMUL.FTZ R112, R27, UR4 ;  /* 0x000000041b707c20 */ /* 0x000fe20008410000 */
[----:B------:R-:W-:Y:S01]  /*8fd0*/  FMUL.FTZ R12, R29, UR4 ;  /* 0x000000041d0c7c20 */ /* 0x000fe20008410000 */
[----:B------:R-:W-:Y:S01]  /*8fe0*/  IADD3 R27, R9, 0x1, RZ ;  /* 0x00000001091b7810 */ /* 0x000fe20007ffe0ff */
[----:B------:R-:W-:Y:S01]  /*8ff0*/  FMUL.FTZ R29, R44, UR4 ;  /* 0x000000042c1d7c20 */ /* 0x000fe20008410000 */
[----:B------:R-:W-:Y:S01]  /*9000*/  FMUL.FTZ R114, R30, UR4 ;  /* 0x000000041e727c20 */ /* 0x000fe20008410000 */
[----:B------:R-:W-:Y:S01]  /*9010*/  FMUL.FTZ R44, R57, UR4 ;  /* 0x00000004392c7c20 */ /* 0x000fe20008410000 */
[----:B------:R-:W1:Y:S01]  /*9020*/  MUFU.TANH R110, R110 ;  /* 0x0000006e006e7308 */ /* 0x000e620000002400 */
[----:B----4-:R-:W-:-:S02]  /*9030*/  IMAD.IADD R57, R91, 0x1, R9 ;  /* 0x000000015b397824 */ /* 0x010fc400078e0209 */
[----:B---3--:R-:W-:-:S05]  /*9040*/  IMAD R27, R88, -0x2, R27 ;  /* 0xfffffffe581b7824 */ /* 0x008fca00078e021b */
[----:B------:R-:W2:Y:S01]  /*9050*/  MUFU.TANH R112, R112 ;  /* 0x0000007000707308 */ /* 0x000ea20000002400 */
[----:B------:R-:W-:Y:S01]  /*9060*/  IMAD R57, R88, -0x2, R57 ;  /* 0xfffffffe58397824 */ /* 0x000fe200078e0239 */
[----:B------:R-:W-:Y:S01]  /*9070*/  IADD3 R106, -R93, R27, R91 ;  /* 0x0000001b5d6a7210 */ /* 0x000fe20007ffe15b */
[----:B------:R-:W-:-:S05]  /*9080*/  FMUL.FTZ R98, R34, UR4 ;  /* 0x0000000422627c20 */ /* 0x000fca0008410000 */
[----:B------:R-:W3:Y:S01]  /*9090*/  MUFU.TANH R114, R114 ;  /* 0x0000007200727308 */ /* 0x000ee20000002400 */
[----:B0-----:R-:W-:Y:S01]  /*90a0*/  VIADDMNMX R9, R31, R106, R57, PT ;  /* 0x0000006a1f097246 */ /* 0x001fe20003800139 */
[----:B------:R-:W-:-:S06]  /*90b0*/  FMUL.FTZ R100, R35, UR4 ;  /* 0x0000000423647c20 */ /* 0x000fcc0008410000 */
[----:B------:R-:W0:Y:S01]  /*90c0*/  MUFU.TANH R108, R108 ;  /* 0x0000006c006c7308 */ /* 0x000e220000002400 */
[C---:B------:R-:W-:Y:S01]  /*90d0*/  ISETP.GT.AND P4, PT, R9.reuse, RZ, PT ;  /* 0x000000ff0900720c */ /* 0x040fe20003f84270 */
[----:B------:R-:W-:Y:S01]  /*90e0*/  FMUL.FTZ R104, R38, UR4 ;  /* 0x0000000426687c20 */ /* 0x000fe20008410000 */
[----:B------:R-:W-:-:S05]  /*90f0*/  ISETP.GT.AND P5, PT, R9, 0x1, PT ;  /* 0x000000010900780c */ /* 0x000fca0003fa4270 */
[----:B------:R-:W4:Y:S01]  /*9100*/  MUFU.TANH R98, R98 ;  /* 0x0000006200627308 */ /* 0x000f220000002400 */
[----:B------:R-:W-:Y:S01]  /*9110*/  ISETP.GT.AND P3, PT, R9, 0x8, PT ;  /* 0x000000080900780c */ /* 0x000fe20003f64270 */
[----:B------:R-:W-:Y:S01]  /*9120*/  FMUL.FTZ R102, R39, UR4 ;  /* 0x0000000427667c20 */ /* 0x000fe20008410000 */
[----:B-1----:R-:W-:Y:S02]  /*9130*/  FSEL R110, R110, -INF , P4 ;  /* 0xff8000006e6e7808 */ /* 0x002fe40002000000 */
[----:B--2---:R-:W-:-:S03]  /*9140*/  FSEL R112, R112, -INF , P5 ;  /* 0xff80000070707808 */ /* 0x004fc60002800000 */
[----:B------:R-:W1:Y:S01]  /*9150*/  MUFU.TANH R100, R100 ;  /* 0x0000006400647308 */ /* 0x000e620000002400 */
[----:B------:R-:W-:Y:S02]  /*9160*/  ISETP.GT.AND P4, PT, R9, 0x9, PT ;  /* 0x000000090900780c */ /* 0x000fe40003f84270 */
        /* <DEDUP_REMOVED lines=10> */
[----:B----4-:R-:W-:Y:S02]  /*9210*/  FSEL R98, R98, -INF , P3 ;  /* 0xff80000062627808 */ /* 0x010fe40001800000 */
[----:B------:R-:W-:-:S03]  /*9220*/  FMNMX.FTZ R27, R108, R27, !PT ;  /* 0x0000001b6c1b7209 */ /* 0x000fc60007810000 */
[----:B------:R-:W3:Y:S01]  /*9230*/  MUFU.TANH R11, R11 ;  /* 0x0000000b000b7308 */ /* 0x000ee20000002400 */
[----:B------:R-:W-:Y:S01]  /*9240*/  ISETP.GT.AND P3, PT, R9, 0x18, PT ;  /* 0x000000180900780c */ /* 0x000fe20003f64270 */
[----:B------:R-:W-:Y:S01]  /*9250*/  FMUL.FTZ R30, R47, UR4 ;  /* 0x000000042f1e7c20 */ /* 0x000fe20008410000 */
[----:B-1----:R-:W-:Y:S02]  /*9260*/  FSEL R100, R100, -INF , P4 ;  /* 0xff80000064647808 */ /* 0x002fe40002000000 */
[----:B------:R-:W-:-:S03]  /*9270*/  FMNMX.FTZ R27, R98, R27, !PT ;  /* 0x0000001b621b7209 */ /* 0x000fc60007810000 */
[----:B------:R-:W1:Y:S01]  /*9280*/  MUFU.TANH R26, R26 ;  /* 0x0000001a001a7308 */ /* 0x000e620000002400 */
[----:B------:R-:W-:Y:S01]  /*9290*/  ISETP.GT.AND P4, PT, R9, 0x19, PT ;  /* 0x000000190900780c */ /* 0x000fe20003f84270 */
[----:B------:R-:W-:Y:S01]  /*92a0*/  FMUL.FTZ R38, R50, UR4 ;  /* 0x0000000432267c20 */ /* 0x000fe20008410000 */
[----:B--2---:R-:W-:Y:S02]  /*92b0*/  FSEL R104, R104, -INF , P3 ;  /* 0xff80000068687808 */ /* 0x004fe40001800000 */
        /* <DEDUP_REMOVED lines=9> */
[----:B---3--:R-:W-:Y:S02]  /*9350*/  FSEL R46, R11, -INF , P3 ;  /* 0xff8000000b2e7808 */ /* 0x008fe40001800000 */
[----:B------:R-:W-:-:S03]  /*9360*/  FMNMX.FTZ R27, R102, R27, !PT ;  /* 0x0000001b661b7209 */ /* 0x000fc60007810000 */
[----:B------:R-:W3:Y:S01]  /*9370*/  MUFU.TANH R38, R38 ;  /* 0x0000002600267308 */ /* 0x000ee20000002400 */
[----:B------:R-:W-:Y:S01]  /*9380*/  ISETP.GT.AND P3, PT, R9, 0x28, PT ;  /* 0x000000280900780c */ /* 0x000fe20003f64270 */
[----:B------:R-:W-:Y:S01]  /*9390*/  FMUL.FTZ R48, R55, UR4 ;  /* 0x0000000437307c20 */ /* 0x000fe20008410000 */
[----:B-1----:R-:W-:Y:S02]  /*93a0*/  FSEL R26, R26, -INF , P4 ;  /* 0xff8000001a1a7808 */ /* 0x002fe40002000000 */
[----:B------:R-:W-:-:S03]  /*93b0*/  FMNMX.FTZ R27, R46, R27, !PT ;  /* 0x0000001b2e1b7209 */ /* 0x000fc60007810000 */
[----:B------:R-:W1:Y:S01]  /*93c0*/  MUFU.TANH R42, R42 ;  /* 0x0000002a002a7308 */ /* 0x000e620000002400 */
[----:B------:R-:W-:Y:S01]  /*93d0*/  FMUL.FTZ R3, R24, UR4 ;  /* 0x0000000418037c20 */ /* 0x000fe20008410000 */
[----:B------:R-:W-:Y:S01]  /*93e0*/  FMUL.FTZ R24, R37, UR4 ;  /* 0x0000000425187c20 */ /* 0x000fe20008410000 */
[----:B------:R-:W-:Y:S01]  /*93f0*/  FMUL.FTZ R37, R52, UR4 ;  /* 0x0000000434257c20 */ /* 0x000fe20008410000 */
[----:B------:R-:W-:Y:S01]  /*9400*/  ISETP.GT.AND P4, PT, R9, 0x29, PT ;  /* 0x000000290900780c */ /* 0x000fe20003f84270 */
[----:B------:R-:W-:Y:S01]  /*9410*/  FMUL.FTZ R52, R58, UR4 ;  /* 0x000000043a347c20 */ /* 0x000fe20008410000 */
[----:B--2---:R-:W-:Y:S02]  /*9420*/  FSEL R34, R34, -INF , P3 ;  /* 0xff80000022227808 */ /* 0x004fe40001800000 */
[----:B------:R-:W2:Y:S01]  /*9430*/  MUFU.TANH R50, R50 ;  /* 0x0000003200327308 */ /* 0x000ea20000002400 */
[----:B------:R-:W-:Y:S01]  /*9440*/  FMNMX.FTZ R27, R26, R27, !PT ;  /* 0x0000001b1a1b7209 */ /* 0x000fe20007810000 */
[----:B------:R-:W-:Y:S01]  /*9450*/  FMUL.FTZ R54, R59, UR4 ;  /* 0x000000043b367c20 */ /* 0x000fe20008410000 */
[----:B------:R-:W-:-:S02]  /*9460*/  ISETP.GT.AND P3, PT, R9, 0x30, PT ;  /* 0x000000300900780c */ /* 0x000fc40003f64270 */
[----:B0-----:R-:W-:Y:S02]  /*9470*/  FSEL R30, R30, -INF , P4 ;  /* 0xff8000001e1e7808 */ /* 0x001fe40002000000 */
[----:B------:R-:W-:Y:S01]  /*9480*/  FMNMX.FTZ R27, R34, R27, !PT ;  /* 0x0000001b221b7209 */ /* 0x000fe20007810000 */
[----:B------:R-:W0:Y:S01]  /*9490*/  MUFU.TANH R48, R48 ;  /* 0x0000003000307308 */ /* 0x000e220000002400 */
[----:B------:R-:W-:Y:S01]  /*94a0*/  FMUL.FTZ R10, R28, UR4 ;  /* 0x000000041c0a7c20 */ /* 0x000fe20008410000 */
[----:B------:R-:W-:Y:S01]  /*94b0*/  FMUL.FTZ R28, R41, UR4 ;  /* 0x00000004291c7c20 */ /* 0x000fe20008410000 */
[----:B------:R-:W-:Y:S01]  /*94c0*/  FMUL.FTZ R41, R56, UR4 ;  /* 0x0000000438297c20 */ /* 0x000fe20008410000 */
[----:B------:R-:W-:Y:S01]  /*94d0*/  ISETP.GT.AND P4, PT, R9, 0x31, PT ;  /* 0x000000310900780c */ /* 0x000fe20003f84270 */
[----:B------:R-:W-:Y:S01]  /*94e0*/  FMUL.FTZ R56, R62, UR4 ;  /* 0x000000043e387c20 */ /* 0x000fe20008410000 */
[----:B---3--:R-:W-:Y:S02]  /*94f0*/  FSEL R38, R38, -INF , P3 ;  /* 0xff80000026267808 */ /* 0x008fe40001800000 */
[----:B------:R-:W3:Y:S01]  /*9500*/  MUFU.TANH R52, R52 ;  /* 0x0000003400347308 */ /* 0x000ee20000002400 */
[----:B------:R-:W-:Y:S01]  /*9510*/  FMNMX.FTZ R27, R30, R27, !PT ;  /* 0x0000001b1e1b7209 */ /* 0x000fe20007810000 */
[----:B------:R-:W-:Y:S01]  /*9520*/  FMUL.FTZ R58, R63, UR4 ;  /* 0x000000043f3a7c20 */ /* 0x000fe20008410000 */
[----:B------:R-:W-:-:S02]  /*9530*/  ISETP.GT.AND P3, PT, R9, 0x38, PT ;  /* 0x000000380900780c */ /* 0x000fc40003f64270 */
[----:B-1----:R-:W-:Y:S02]  /*9540*/  FSEL R42, R42, -INF , P4 ;  /* 0xff8000002a2a7808 */ /* 0x002fe40002000000 */
[----:B------:R-:W-:Y:S01]  /*9550*/  FMNMX.FTZ R27, R38, R27, !PT ;  /* 0x0000001b261b7209 */ /* 0x000fe20007810000 */
        /* <DEDUP_REMOVED lines=21> */
[----:B------:R-:W-:Y:S02]  /*96b0*/  ISETP.GT.AND P4, PT, R9, 0x49, PT ;  /* 0x000000490900780c */ /* 0x000fe40003f84270 */
[----:B--2---:R-:W-:Y:S02]  /*96c0*/  FSEL R56, R56, -INF , P3 ;  /* 0xff80000038387808 */ /* 0x004fe40001800000 */
[----:B------:R-:W-:-:S03]  /*96d0*/  FMNMX.FTZ R27, R54, R27, !PT ;  /* 0x0000001b361b7209 */ /* 0x000fc60007810000 */
[----:B------:R-:W2:Y:S01]  /*96e0*/  MUFU.TANH R70, R70 ;  /* 0x0000004600467308 */ /* 0x000ea20000002400 */
[----:B------:R-:W-:Y:S01]  /*96f0*/  FMUL.FTZ R74, R74, UR4 ;  /* 0x000000044a4a7c20 */ /* 0x000fe20008410000 */
[----:B------:R-:W-:Y:S01]  /*9700*/  ISETP.GT.AND P3, PT, R9, 0x50, PT ;  /* 0x000000500900780c */ /* 0x000fe20003f64270 */
[----:B------:R-:W-:Y:S01]  /*9710*/  FMUL.FTZ R75, R75, UR4 ;  /* 0x000000044b4b7c20 */ /* 0x000fe20008410000 */
[----:B0-----:R-:W-:Y:S02]  /*9720*/  FSEL R58, R58, -INF , P4 ;  /* 0xff8000003a3a7808 */ /* 0x001fe40002000000 */
[----:B------:R-:W-:Y:S02]  /*9730*/  FMNMX.FTZ R27, R56, R27, !PT ;  /* 0x0000001b381b7209 */ /* 0x000fe40007810000 */
[----:B------:R-:W0:Y:S01]  /*9740*/  MUFU.TANH R71, R71 ;  /* 0x0000004700477308 */ /* 0x000e220000002400 */
[----:B------:R-:W-:Y:S02]  /*9750*/  ISETP.GT.AND P4, PT, R9, 0x51, PT ;  /* 0x000000510900780c */ /* 0x000fe40003f84270 */
[----:B---3--:R-:W-:-:S02]  /*9760*/  FSEL R62, R62, -INF , P3 ;  /* 0xff8000003e3e7808 */ /* 0x008fc40001800000 */
[----:B------:R-:W-:-:S03]  /*9770*/  FMNMX.FTZ R27, R58, R27, !PT ;  /* 0x0000001b3a1b7209 */ /* 0x000fc60007810000 */
[----:B------:R0:W-:Y:S01]  /*9780*/  MUFU.TANH R31, R74 ;  /* 0x0000004a001f7308 */ /* 0x0001e20000002400 */
[----:B------:R-:W-:Y:S01]  /*9790*/  FMUL.FTZ R78, R78, UR4 ;  /* 0x000000044e4e7c20 */ /* 0x000fe20008410000 */
[----:B------:R-:W-:Y:S01]  /*97a0*/  ISETP.GT.AND P3, PT, R9, 0x58, PT ;  /* 0x000000580900780c */ /* 0x000fe20003f64270 */
[----:B------:R-:W-:Y:S01]  /*97b0*/  FMUL.FTZ R79, R79, UR4 ;  /* 0x000000044f4f7c20 */ /* 0x000fe20008410000 */
[----:B-1----:R-:W-:Y:S02]  /*97c0*/  FSEL R66, R66, -INF , P4 ;  /* 0xff80000042427808 */ /* 0x002fe40002000000 */
[----:B------:R-:W-:Y:S02]  /*97d0*/  FMNMX.FTZ R27, R62, R27, !PT ;  /* 0x0000001b3e1b7209 */ /* 0x000fe40007810000 */
[----:B------:R-:W1:Y:S01]  /*97e0*/  MUFU.TANH R75, R75 ;  /* 0x0000004b004b7308 */ /* 0x000e620000002400 */
[----:B------:R-:W-:Y:S02]  /*97f0*/  ISETP.GT.AND P4, PT, R9, 0x59, PT ;  /* 0x000000590900780c */ /* 0x000fe40003f84270 */
[----:B--2---:R-:W-:-:S02]  /*9800*/  FSEL R70, R70, -INF , P3 ;  /* 0xff80000046467808 */ /* 0x004fc40001800000 */
[----:B------:R-:W-:-:S03]  /*9810*/  FMNMX.FTZ R27, R66, R27, !PT ;  /* 0x0000001b421b7209 */ /* 0x000fc60007810000 */
[----:B------:R1:W2:Y:S01]  /*9820*/  MUFU.TANH R35, R78 ;  /* 0x0000004e00237308 */ /* 0x0002a20000002400 */
[----:B------:R-:W-:Y:S01]  /*9830*/  FMUL.FTZ R82, R82, UR4 ;  /* 0x0000000452527c20 */ /* 0x000fe20008410000 */
[----:B------:R-:W-:Y:S01]  /*9840*/  ISETP.GT.AND P3, PT, R9, 0x60, PT ;  /* 0x000000600900780c */ /* 0x000fe20003f64270 */
[----:B------:R-:W-:Y:S01]  /*9850*/  FMUL.FTZ R83, R83, UR4 ;  /* 0x0000000453537c20 */ /* 0x000fe20008410000 */
[----:B0-----:R-:W-:Y:S02]  /*9860*/  FSEL R74, R71, -INF , P4 ;  /* 0xff800000474a7808 */ /* 0x001fe40002000000 */
[----:B------:R-:W-:Y:S02]  /*9870*/  FMNMX.FTZ R27, R70, R27, !PT ;  /* 0x0000001b461b7209 */ /* 0x000fe40007810000 */
[----:B------:R-:W0:Y:S01]  /*9880*/  MUFU.TANH R79, R79 ;  /* 0x0000004f004f7308 */ /* 0x000e220000002400 */
[----:B------:R-:W-:Y:S01]  /*9890*/  ISETP.GT.AND P4, PT, R9, 0x61, PT ;  /* 0x000000610900780c */ /* 0x000fe20003f84270 */
[----:B------:R-:W-:Y:S01]  /*98a0*/  FMUL.FTZ R11, R86, UR4 ;  /* 0x00000004560b7c20 */ /* 0x000fe20008410000 */
[----:B------:R-:W-:-:S05]  /*98b0*/  FMNMX.FTZ R27, R74, R27, !PT ;  /* 0x0000001b4a1b7209 */ /* 0x000fca0007810000 */
[----:B------:R3:W4:Y:S01]  /*98c0*/  MUFU.TANH R39, R82 ;  /* 0x0000005200277308 */ /* 0x0007220000002400 */
[----:B-1----:R-:W-:Y:S01]  /*98d0*/  FSEL R78, R75, -INF , P4 ;  /* 0xff8000004b4e7808 */ /* 0x002fe20002000000 */
[----:B------:R-:W-:Y:S01]  /*98e0*/  FMUL.FTZ R87, R87, UR4 ;  /* 0x0000000457577c20 */ /* 0x000fe20008410000 */
[----:B---3--:R-:W-:-:S05]  /*98f0*/  FSEL R82, R31, -INF , P3 ;  /* 0xff8000001f527808 */ /* 0x008fca0001800000 */
[----:B------:R-:W1:Y:S01]  /*9900*/  MUFU.TANH R83, R83 ;  /* 0x0000005300537308 */ /* 0x000e620000002400 */
[C---:B------:R-:W-:Y:S02]  /*9910*/  ISETP.GT.AND P3, PT, R9.reuse, 0x68, PT ;  /* 0x000000680900780c */ /* 0x040fe40003f64270 */
[----:B------:R-:W-:Y:S02]  /*9920*/  FMNMX.FTZ R27, R82, R27, !PT ;  /* 0x0000001b521b7209 */ /* 0x000fe40007810000 */
[----:B------:R-:W-:Y:S02]  /*9930*/  ISETP.GT.AND P4, PT, R9, 0x69, PT ;  /* 0x000000690900780c */ /* 0x000fe40003f84270 */
[----:B--2---:R-:W-:Y:S01]  /*9940*/  FSEL R86, R35, -INF , P3 ;  /* 0xff80000023567808 */ /* 0x004fe20001800000 */
[----:B------:R-:W2:Y:S01]  /*9950*/  MUFU.TANH R11, R11 ;  /* 0x0000000b000b7308 */ /* 0x000ea20000002400 */
[----:B------:R-:W-:Y:S02]  /*9960*/  FMNMX.FTZ R27, R78, R27, !PT ;  /* 0x0000001b4e1b7209 */ /* 0x000fe40007810000 */
[----:B------:R-:W-:-:S02]  /*9970*/  ISETP.GT.AND P3, PT, R9, 0x70, PT ;  /* 0x000000700900780c */ /* 0x000fc40003f64270 */
[----:B0-----:R-:W-:Y:S02]  /*9980*/  FSEL R88, R79, -INF , P4 ;  /* 0xff8000004f587808 */ /* 0x001fe40002000000 */
[----:B------:R-:W-:Y:S01]  /*9990*/  FMNMX.FTZ R27, R86, R27, !PT ;  /* 0x0000001b561b7209 */ /* 0x000fe20007810000 */
[----:B------:R-:W0:Y:S01]  /*99a0*/  MUFU.TANH R87, R87 ;  /* 0x0000005700577308 */ /* 0x000e220000002400 */
[----:B------:R-:W-:Y:S01]  /*99b0*/  FMUL.FTZ R63, R60, UR4 ;  /* 0x000000043c3f7c20 */ /* 0x000fe20008410000 */
[----:B------:R-:W-:Y:S02]  /*99c0*/  ISETP.GT.AND P4, PT, R9, 0x71, PT ;  /* 0x000000710900780c */ /* 0x000fe40003f84270 */
[----:B----4-:R-:W-:Y:S02]  /*99d0*/  FSEL R60, R39, -INF , P3 ;  /* 0xff800000273c7808 */ /* 0x010fe40001800000 */
[----:B------:R-:W-:Y:S02]  /*99e0*/  FMNMX.FTZ R27, R88, R27, !PT ;  /* 0x0000001b581b7209 */ /* 0x000fe40007810000 */
[----:B------:R-:W-:-:S02]  /*99f0*/  ISETP.GT.AND P3, PT, R9, 0x78, PT ;  /* 0x000000780900780c */ /* 0x000fc40003f64270 */
[----:B-1----:R-:W-:Y:S02]  /*9a00*/  FSEL R96, R83, -INF , P4 ;  /* 0xff80000053607808 */ /* 0x002fe40002000000 */
[----:B------:R-:W-:Y:S02]  /*9a10*/  FMNMX.FTZ R27, R60, R27, !PT ;  /* 0x0000001b3c1b7209 */ /* 0x000fe40007810000 */
[----:B------:R-:W-:Y:S02]  /*9a20*/  ISETP.GT.AND P4, PT, R9, 0x79, PT ;  /* 0x000000790900780c */ /* 0x000fe40003f84270 */
[----:B--2---:R-:W-:Y:S02]  /*9a30*/  FSEL R94, R11, -INF , P3 ;  /* 0xff8000000b5e7808 */ /* 0x004fe40001800000 */
[----:B------:R-:W-:Y:S02]  /*9a40*/  FMNMX.FTZ R27, R96, R27, !PT ;  /* 0x0000001b601b7209 */ /* 0x000fe40007810000 */
[----:B0-----:R-:W-:-:S02]  /*9a50*/  FSEL R90, R87, -INF , P4 ;  /* 0xff800000575a7808 */ /* 0x001fc40002000000 */
[----:B------:R-:W-:-:S04]  /*9a60*/  FMNMX.FTZ R27, R94, R27, !PT ;  /* 0x0000001b5e1b7209 */ /* 0x000fc80007810000 */
[----:B------:R-:W-:Y:S01]  /*9a70*/  FMNMX.FTZ R9, R90, R27, !PT ;  /* 0x0000001b5a097209 */ /* 0x000fe20007810000 */
[----:B------:R-:W-:-:S04]  /*9a80*/  FMUL.FTZ R59, R64, UR4 ;  /* 0x00000004403b7c20 */ /* 0x000fc80008410000 */
[----:B------:R-:W0:Y:S04]  /*9a90*/  SHFL.BFLY PT, R64, R9, 0x2, 0x1f ;  /* 0x0c401f0009407f89 */ /* 0x000e2800000e0000 */
[----:B------:R-:W1:Y:S01]  /*9aa0*/  SHFL.IDX PT, R89, R89, RZ, 0x1c1f ;  /* 0x001c1fff59597589 */ /* 0x000e6200000e0000 */
[----:B------:R-:W-:Y:S01]  /*9ab0*/  FMUL.FTZ R8, R25, UR4 ;  /* 0x0000000419087c20 */ /* 0x000fe20008410000 */
[----:B0-----:R-:W-:-:S05]  /*9ac0*/  FMNMX.FTZ R64, R9, R64, !PT ;  /* 0x0000004009407209 */ /* 0x001fca0007810000 */
[----:B------:R-:W0:Y:S01]  /*9ad0*/  SHFL.BFLY PT, R11, R64, 0x1, 0x1f ;  /* 0x0c201f00400b7f89 */ /* 0x000e2200000e0000 */
[----:B------:R-:W2:Y:S01]  /*9ae0*/  MUFU.TANH R3, R3 ;  /* 0x0000000300037308 */ /* 0x000ea20000002400 */
[----:B------:R-:W-:-:S07]  /*9af0*/  FMUL.FTZ R13, R32, UR4 ;  /* 0x00000004200d7c20 */ /* 0x000fce0008410000 */
[----:B------:R-:W3:Y:S01]  /*9b00*/  MUFU.TANH R8, R8 ;  /* 0x0000000800087308 */ /* 0x000ee20000002400 */
[----:B------:R-:W-:Y:S02]  /*9b10*/  IMAD.U32 R9, RZ, RZ, UR5 ;  /* 0x00000005ff097e24 */ /* 0x000fe4000f8e00ff */
[----:B------:R-:W-:Y:S01]  /*9b20*/  FMUL.FTZ R15, R36, UR4 ;  /* 0x00000004240f7c20 */ /* 0x000fe20008410000 */
[----:B-1----:R-:W-:-:S04]  /*9b30*/  VIADDMNMX R57, R89, R106, R57, PT ;  /* 0x0000006a59397246 */ /* 0x002fc80003800139 */
[----:B------:R-:W1:Y:S01]  /*9b40*/  MUFU.TANH R10, R10 ;  /* 0x0000000a000a7308 */ /* 0x000e620000002400 */
[----:B------:R-:W-:Y:S01]  /*9b50*/  FMUL.FTZ R36, R49, UR4 ;  /* 0x0000000431247c20 */ /* 0x000fe20008410000 */
[----:B0-----:R-:W-:-:S06]  /*9b60*/  FMNMX.FTZ R11, R64, R11, !PT ;  /* 0x0000000b400b7209 */ /* 0x001fcc0007810000 */
[----:B------:R-:W0:Y:S01]  /*9b70*/  MUFU.TANH R12, R12 ;  /* 0x0000000c000c7308 */ /* 0x000e220000002400 */
[----:B------:R-:W-:Y:S01]  /*9b80*/  ISETP.GT.AND P4, PT, R57, RZ, PT ;  /* 0x000000ff3900720c */ /* 0x000fe20003f84270 */
[----:B------:R-:W-:Y:S01]  /*9b90*/  FMUL.FTZ R27, R68, UR4 ;  /* 0x00000004441b7c20 */ /* 0x000fe20008410000 */
[C---:B------:R-:W-:Y:S01]  /*9ba0*/  FSETP.NEU.FTZ.AND P3, PT, R11.reuse, -INF , PT ;  /* 0xff8000000b00780b */ /* 0x040fe20003f7d000 */
[----:B------:R-:W-:Y:S01]  /*9bb0*/  FMUL.FTZ R49, R11, R9 ;  /* 0x000000090b317220 */ /* 0x000fe20000410000 */
[----:B------:R-:W-:-:S03]  /*9bc0*/  ISETP.GT.AND P5, PT, R57, 0x1, PT ;  /* 0x000000013900780c */ /* 0x000fc60003fa4270 */
[----:B------:R-:W-:Y:S01]  /*9bd0*/  MUFU.TANH R14, R14 ;  /* 0x0000000e000e7308 */ /* 0x000fe20000002400 */
[----:B------:R-:W-:Y:S01]  /*9be0*/  FSEL R49, R49, RZ, P3 ;  /* 0x000000ff31317208 */ /* 0x000fe20001800000 */
[----:B------:R-:W-:Y:S01]  /*9bf0*/  FMUL.FTZ R31, R72, UR4 ;  /* 0x00000004481f7c20 */ /* 0x000fe20008410000 */
[----:B------:R-:W-:Y:S01]  /*9c00*/  ISETP.GT.AND P3, PT, R57, 0x8, PT ;  /* 0x000000083900780c */ /* 0x000fe20003f64270 */
[----:B------:R-:W-:-:S04]  /*9c10*/  FMUL.FTZ R25, R40, UR4 ;  /* 0x0000000428197c20 */ /* 0x000fc80008410000 */
[----:B------:R-:W4:Y:S01]  /*9c20*/  MUFU.TANH R13, R13 ;  /* 0x0000000d000d7308 */ /* 0x000f220000002400 */
[----:B--2---:R-:W-:Y:S01]  /*9c30*/  FSEL R68, R3, -INF , P4 ;  /* 0xff80000003447808 */ /* 0x004fe20002000000 */
[----:B------:R-:W-:Y:S01]  /*9c40*/  FMUL.FTZ R39, R76, UR4 ;  /* 0x000000044c277c20 */ /* 0x000fe20008410000 */
[----:B---3--:R-:W-:Y:S01]  /*9c50*/  FSEL R8, R8, -INF , P5 ;  /* 0xff80000008087808 */ /* 0x008fe20002800000 */
[----:B------:R-:W-:Y:S01]  /*9c60*/  FMUL.FTZ R47, R80, UR4 ;  /* 0x00000004502f7c20 */ /* 0x000fe20008410000 */
[----:B------:R-:W-:-:S03]  /*9c70*/  ISETP.GT.AND P4, PT, R57, 0x9, PT ;  /* 0x000000093900780c */ /* 0x000fc60003f84270 */
[----:B------:R-:W-:Y:S01]  /*9c80*/  MUFU.TANH R24, R24 ;  /* 0x0000001800187308 */ /* 0x000fe20000002400 */
[----:B-1----:R-:W-:Y:S01]  /*9c90*/  FSEL R72, R10, -INF , P3 ;  /* 0xff8000000a487808 */ /* 0x002fe20001800000 */
[----:B------:R-:W-:Y:S01]  /*9ca0*/  FMUL.FTZ R32, R45, UR4 ;  /* 0x000000042d207c20 */ /* 0x000fe20008410000 */
[----:B------:R-:W-:-:S05]  /*9cb0*/  FMNMX.FTZ R3, R68, R8, !PT ;  /* 0x0000000844037209 */ /* 0x000fca0007810000 */
[----:B------:R-:W-:Y:S01]  /*9cc0*/  MUFU.TANH R28, R28 ;  /* 0x0000001c001c7308 */ /* 0x000fe20000002400 */
[----:B------:R-:W-:-:S07]  /*9cd0*/  ISETP.GT.AND P3, PT, R57, 0x10, PT ;  /* 0x000000103900780c */ /* 0x000fce0003f64270 */
[----:B------:R-:W-:Y:S01]  /*9ce0*/  MUFU.TANH R29, R29 ;  /* 0x0000001d001d7308 */ /* 0x000fe20000002400 */
[----:B0-----:R-:W-:-:S07]  /*9cf0*/  FSEL R76, R12, -INF , P4 ;  /* 0xff8000000c4c7808 */ /* 0x001fce0002000000 */
[----:B------:R-:W-:Y:S01]  /*9d00*/  MUFU.TANH R33, R33 ;  /* 0x0000002100217308 */ /* 0x000fe20000002400 */
[----:B------:R-:W-:-:S07]  /*9d10*/  FMNMX.FTZ R3, R72, R3, !PT ;  /* 0x0000000348037209 */ /* 0x000fce0007810000 */
[----:B------:R-:W-:Y:S01]  /*9d20*/  MUFU.TANH R37, R37 ;  /* 0x0000002500257308 */ /* 0x000fe20000002400 */
[----:B------:R-:W-:-:S07]  /*9d30*/  FMUL.FTZ R67, R61, UR4 ;  /* 0x000000043d437c20 */ /* 0x000fce0008410000 */
[----:B------:R-:W-:Y:S08]  /*9d40*/  MUFU.TANH R41, R41 ;  /* 0x0000002900297308 */ /* 0x000ff00000002400 */
[----:B------:R-:W-:Y:S01]  /*9d50*/  MUFU.TANH R44, R44 ;  /* 0x0000002c002c7308 */ /* 0x000fe20000002400 */
[----:B------:R-:W-:Y:S01]  /*9d60*/  FMUL.FTZ R35, R69, UR4 ;  /* 0x0000000445237c20 */ /* 0x000fe20008410000 */
[----:B------:R-:W-:Y:S01]  /*9d70*/  FMUL.FTZ R43, R73, UR4 ;  /* 0x00000004492b7c20 */ /* 0x000fe20008410000 */
[----:B------:R-:W-:Y:S01]  /*9d80*/  FMUL.FTZ R51, R81, UR4 ;  /* 0x0000000451337c20 */ /* 0x000fe20008410000 */
[----:B------:R-:W-:Y:S01]  /*9d90*/  FMUL.FTZ R55, R85, UR4 ;  /* 0x0000000455377c20 */ /* 0x000fe20008410000 */
[----:B------:R-:W-:Y:S01]  /*9da0*/  @!P1 PRMT R0, RZ, 0x654, R0 ;  /* 0x00000654ff009816 */ /* 0x000fe20000000000 */
[----:B------:R-:W-:-:S02]  /*9db0*/  ULDC UR5, c[0x0][0x9d8] ;  /* 0x0002760000057ab9 */ /* 0x000fc40000000800 */
[----:B------:R-:W0:Y:S01]  /*9dc0*/  MUFU.TANH R15, R15 ;  /* 0x0000000f000f7308 */ /* 0x000e220000002400 */
[----:B------:R-:W-:Y:S02]  /*9dd0*/  ISETP.GT.AND P4, PT, R57, 0x11, PT ;  /* 0x000000113900780c */ /* 0x000fe40003f84270 */
[----:B----4-:R-:W-:Y:S02]  /*9de0*/  FSEL R80, R13, -INF , P3 ;  /* 0xff8000000d507808 */ /* 0x010fe40001800000 */
[----:B------:R-:W-:-:S03]  /*9df0*/  FMNMX.FTZ R3, R76, R3, !PT ;  /* 0x000000034c037209 */ /* 0x000fc60007810000 */
[----:B------:R-:W1:Y:S01]  /*9e00*/  MUFU.TANH R25, R25 ;  /* 0x0000001900197308 */ /* 0x000e620000002400 */
[----:B------:R-:W-:Y:S01]  /*9e10*/  FMUL.FTZ R40, R53, UR4 ;  /* 0x0000000435287c20 */ /* 0x000fe20008410000 */
[----:B------:R-:W-:Y:S01]  /*9e20*/  FMUL.FTZ R53, R84, UR4 ;  /* 0x0000000454357c20 */ /* 0x000fe20008410000 */
[----:B------:R-:W-:Y:S01]  /*9e30*/  ISETP.GT.AND P3, PT, R57, 0x18, PT ;  /* 0x000000183900780c */ /* 0x000fe20003f64270 */
[----:B------:R-:W-:Y:S01]  /*9e40*/  FFMA.FTZ R145, R98, R9, -R49 ;  /* 0x0000000962917223 */ /* 0x000fe20000010831 */
[----:B------:R-:W-:-:S03]  /*9e50*/  FSEL R84, R14, -INF , P4 ;  /* 0xff8000000e547808 */ /* 0x000fc60002000000 */
[----:B------:R-:W2:Y:S01]  /*9e60*/  MUFU.TANH R32, R32 ;  /* 0x0000002000207308 */ /* 0x000ea20000002400 */
[----:B------:R-:W-:Y:S01]  /*9e70*/  FMNMX.FTZ R3, R80, R3, !PT ;  /* 0x0000000350037209 */ /* 0x000fe20007810000 */
[----:B------:R-:W-:Y:S01]  /*9e80*/  FFMA.FTZ R147, R104, R9, -R49 ;  /* 0x0000000968937223 */ /* 0x000fe20000010831 */
[----:B------:R-:W-:-:S05]  /*9e90*/  ISETP.GT.AND P4, PT, R57, 0x19, PT ;  /* 0x000000193900780c */ /* 0x000fca0003f84270 */
[----:B------:R-:W3:Y:S01]  /*9ea0*/  MUFU.TANH R36, R36 ;  /* 0x0000002400247308 */ /* 0x000ee20000002400 */
[----:B0-----:R-:W-:Y:S01]  /*9eb0*/  FSEL R98, R15, -INF , P3 ;  /* 0xff8000000f627808 */ /* 0x001fe20001800000 */
[--C-:B------:R-:W-:Y:S01]  /*9ec0*/  FFMA.FTZ R141, R46, R9, -R49.reuse ;  /* 0x000000092e8d7223 */ /* 0x100fe20000010831 */
[----:B------:R-:W-:Y:S01]  /*9ed0*/  FMNMX.FTZ R3, R84, R3, !PT ;  /* 0x0000000354037209 */ /* 0x000fe20007810000 */
[----:B------:R-:W-:Y:S01]  /*9ee0*/  FFMA.FTZ R108, R108, R9, -R49 ;  /* 0x000000096c6c7223 */ /* 0x000fe20000010831 */
[----:B------:R-:W-:-:S03]  /*9ef0*/  ISETP.GT.AND P3, PT, R57, 0x20, PT ;  /* 0x000000203900780c */ /* 0x000fc60003f64270 */
[----:B------:R-:W-:Y:S01]  /*9f00*/  MUFU.TANH R63, R63 ;  /* 0x0000003f003f7308 */ /* 0x000fe20000002400 */
[----:B------:R-:W-:Y:S01]  /*9f10*/  FSEL R24, R24, -INF , P4 ;  /* 0xff80000018187808 */ /* 0x000fe20002000000 */
[----:B------:R-:W-:Y:S01]  /*9f20*/  FMUL.FTZ R61, R65, UR4 ;  /* 0x00000004413d7c20 */ /* 0x000fe20008410000 */
[----:B------:R-:W-:Y:S01]  /*9f30*/  FMNMX.FTZ R3, R98, R3, !PT ;  /* 0x0000000362037209 */ /* 0x000fe20007810000 */
[----:B------:R-:W-:Y:S01]  /*9f40*/  FFMA.FTZ R14, R100, R9, -R49 ;  /* 0x00000009640e7223 */ /* 0x000fe20000010831 */
[----:B------:R-:W-:-:S03]  /*9f50*/  ISETP.GT.AND P4, PT, R57, 0x21, PT ;  /* 0x000000213900780c */ /* 0x000fc60003f84270 */
[----:B------:R-:W-:Y:S01]  /*9f60*/  MUFU.TANH R59, R59 ;  /* 0x0000003b003b7308 */ /* 0x000fe20000002400 */
[----:B-1----:R-:W-:Y:S01]  /*9f70*/  FSEL R100, R25, -INF , P3 ;  /* 0xff80000019647808 */ /* 0x002fe20001800000 */
[--C-:B------:R-:W-:Y:S01]  /*9f80*/  FFMA.FTZ R143, R34, R9, -R49.reuse ;  /* 0x00000009228f7223 */ /* 0x100fe20000010831 */
[----:B------:R-:W-:Y:S01]  /*9f90*/  FMNMX.FTZ R3, R24, R3, !PT ;  /* 0x0000000318037209 */ /* 0x000fe20007810000 */
[----:B------:R-:W-:Y:S01]  /*9fa0*/  FFMA.FTZ R149, R110, R9, -R49 ;  /* 0x000000096e957223 */ /* 0x000fe20000010831 */
[----:B------:R-:W-:-:S03]  /*9fb0*/  ISETP.GT.AND P3, PT, R57, 0x28, PT ;  /* 0x000000283900780c */ /* 0x000fc60003f64270 */
[----:B------:R-:W-:Y:S01]  /*9fc0*/  MUFU.TANH R27, R27 ;  /* 0x0000001b001b7308 */ /* 0x000fe20000002400 */
[----:B------:R-:W-:Y:S01]  /*9fd0*/  FSEL R104, R28, -INF , P4 ;  /* 0xff8000001c687808 */ /* 0x000fe20002000000 */
        /* <DEDUP_REMOVED lines=8> */
[-CC-:B------:R-:W-:Y:S01]  /*a060*/  FFMA.FTZ R28, R102, R9.reuse, -R49.reuse ;  /* 0x00000009661c7223 */ /* 0x180fe20000010831 */
[C---:B------:R-:W-:Y:S01]  /*a070*/  ISETP.GT.AND P3, PT, R57.reuse, 0x30, PT ;  /* 0x000000303900780c */ /* 0x040fe20003f64270 */
[--C-:B------:R-:W-:Y:S01]  /*a080*/  FFMA.FTZ R139, R50, R9, -R49.reuse ;  /* 0x00000009328b7223 */ /* 0x100fe20000010831 */
[----:B--2---:R-:W-:Y:S01]  /*a090*/  FSEL R32, R32, -INF , P4 ;  /* 0xff80000020207808 */ /* 0x004fe20002000000 */
[----:B------:R-:W0:Y:S01]  /*a0a0*/  MUFU.TANH R40, R40 ;  /* 0x0000002800287308 */ /* 0x000e220000002400 */
[----:B------:R-:W-:Y:S01]  /*a0b0*/  FMNMX.FTZ R3, R106, R3, !PT ;  /* 0x000000036a037209 */ /* 0x000fe20007810000 */
[-CC-:B------:R-:W-:Y:S01]  /*a0c0*/  FFMA.FTZ R26, R26, R9.reuse, -R49.reuse ;  /* 0x000000091a1a7223 */ /* 0x180fe20000010831 */
[----:B------:R-:W-:Y:S01]  /*a0d0*/  ISETP.GT.AND P4, PT, R57, 0x31, PT ;  /* 0x000000313900780c */ /* 0x000fe20003f84270 */
[-CC-:B------:R-:W-:Y:S01]  /*a0e0*/  FFMA.FTZ R30, R30, R9.reuse, -R49.reuse ;  /* 0x000000091e1e7223 */ /* 0x180fe20000010831 */
[----:B------:R-:W-:Y:S01]  /*a0f0*/  FSEL R102, R33, -INF , P3 ;  /* 0xff80000021667808 */ /* 0x000fe20001800000 */
[--C-:B------:R-:W-:Y:S01]  /*a100*/  FFMA.FTZ R137, R38, R9, -R49.reuse ;  /* 0x0000000926897223 */ /* 0x100fe20000010831 */
[----:B------:R-:W-:Y:S01]  /*a110*/  FMNMX.FTZ R3, R32, R3, !PT ;  /* 0x0000000320037209 */ /* 0x000fe20007810000 */
[----:B------:R-:W1:Y:S01]  /*a120*/  MUFU.TANH R67, R67 ;  /* 0x0000004300437308 */ /* 0x000e620000002400 */
[C---:B------:R-:W-:Y:S01]  /*a130*/  ISETP.GT.AND P3, PT, R57.reuse, 0x38, PT ;  /* 0x000000383900780c */ /* 0x040fe20003f64270 */
[----:B------:R2:W-:Y:S01]  /*a140*/  @!P1 SYNCS.ARRIVE.TRANS64.RED.A1T0 RZ, [R0+URZ], RZ ;  /* 0x000000ff00ff99a7 */ /* 0x0005e2000810043f */
[----:B---3--:R-:W-:Y:S01]  /*a150*/  FSEL R36, R36, -INF , P4 ;  /* 0xff80000024247808 */ /* 0x008fe20002000000 */
[--C-:B------:R-:W-:Y:S01]  /*a160*/  FFMA.FTZ R133, R52, R9, -R49.reuse ;  /* 0x0000000934857223 */ /* 0x100fe20000010831 */
[----:B------:R-:W-:Y:S01]  /*a170*/  FMNMX.FTZ R3, R102, R3, !PT ;  /* 0x0000000366037209 */ /* 0x000fe20007810000 */
[-CC-:B------:R-:W-:Y:S01]  /*a180*/  FFMA.FTZ R135, R56, R9.reuse, -R49.reuse ;  /* 0x0000000938877223 */ /* 0x180fe20000010831 */
[----:B------:R-:W-:Y:S01]  /*a190*/  ISETP.GT.AND P4, PT, R57, 0x39, PT ;  /* 0x000000393900780c */ /* 0x000fe20003f84270 */
[----:B------:R3:W-:Y:S01]  /*a1a0*/  MUFU.EX2 R12, R108 ;  /* 0x0000006c000c7308 */ /* 0x0007e20000000800 */
[----:B------:R-:W-:Y:S01]  /*a1b0*/  FSEL R46, R37, -INF , P3 ;  /* 0xff800000252e7808 */ /* 0x000fe20001800000 */
[--C-:B------:R-:W-:Y:S01]  /*a1c0*/  FFMA.FTZ R129, R62, R9, -R49.reuse ;  /* 0x000000093e817223 */ /* 0x100fe20000010831 */
[----:B------:R-:W-:Y:S01]  /*a1d0*/  FMNMX.FTZ R3, R36, R3, !PT ;  /* 0x0000000324037209 */ /* 0x000fe20007810000 */
[-CC-:B------:R-:W-:Y:S01]  /*a1e0*/  FFMA.FTZ R131, R70, R9.reuse, -R49.reuse ;  /* 0x0000000946837223 */ /* 0x180fe20000010831 */
[C---:B------:R-:W-:Y:S01]  /*a1f0*/  ISETP.GT.AND P3, PT, R57.reuse, 0x40, PT ;  /* 0x000000403900780c */ /* 0x040fe20003f64270 */
[--C-:B------:R-:W-:Y:S01]  /*a200*/  FFMA.FTZ R121, R60, R9, -R49.reuse ;  /* 0x000000093c797223 */ /* 0x100fe20000010831 */
[----:B0-----:R-:W-:Y:S01]  /*a210*/  FSEL R40, R40, -INF , P4 ;  /* 0xff80000028287808 */ /* 0x001fe20002000000 */
[----:B------:R-:W0:Y:S01]  /*a220*/  MUFU.TANH R61, R61 ;  /* 0x0000003d003d7308 */ /* 0x000e220000002400 */
[----:B------:R-:W-:Y:S01]  /*a230*/  FMNMX.FTZ R3, R46, R3, !PT ;  /* 0x000000032e037209 */ /* 0x000fe20007810000 */
[-CC-:B------:R-:W-:Y:S01]  /*a240*/  FFMA.FTZ R125, R82, R9.reuse, -R49.reuse ;  /* 0x00000009527d7223 */ /* 0x180fe20000010831 */
[----:B------:R-:W-:Y:S01]  /*a250*/  ISETP.GT.AND P4, PT, R57, 0x41, PT ;  /* 0x000000413900780c */ /* 0x000fe20003f84270 */
[-CC-:B------:R-:W-:Y:S01]  /*a260*/  FFMA.FTZ R127, R86, R9.reuse, -R49.reuse ;  /* 0x00000009567f7223 */ /* 0x180fe20000010831 */
[----:B---3--:R-:W-:Y:S01]  /*a270*/  FSEL R108, R41, -INF , P3 ;  /* 0xff800000296c7808 */ /* 0x008fe20001800000 */
[----:B------:R-:W-:Y:S01]  /*a280*/  FFMA.FTZ R123, R94, R9, -R49 ;  /* 0x000000095e7b7223 */ /* 0x000fe20000010831 */
[----:B------:R-:W-:Y:S01]  /*a290*/  FMNMX.FTZ R3, R40, R3, !PT ;  /* 0x0000000328037209 */ /* 0x000fe20007810000 */
[----:B------:R-:W3:Y:S01]  /*a2a0*/  MUFU.TANH R35, R35 ;  /* 0x0000002300237308 */ /* 0x000ee20000002400 */
[----:B------:R-:W-:Y:S01]  /*a2b0*/  ISETP.GT.AND P3, PT, R57, 0x48, PT ;  /* 0x000000483900780c */ /* 0x000fe20003f64270 */
[----:B------:R-:W-:Y:S01]  /*a2c0*/  ULDC UR4, c[0x0][0x9d8] ;  /* 0x0002760000047ab9 */ /* 0x000fe20000000800 */
[----:B------:R-:W-:-:S02]  /*a2d0*/  FSEL R44, R44, -INF , P4 ;  /* 0xff8000002c2c7808 */ /* 0x000fc40002000000 */
[----:B------:R-:W-:Y:S02]  /*a2e0*/  FMNMX.FTZ R3, R108, R3, !PT ;  /* 0x000000036c037209 */ /* 0x000fe40007810000 */
[----:B------:R-:W-:Y:S02]  /*a2f0*/  ISETP.GT.AND P4, PT, R57, 0x49, PT ;  /* 0x000000493900780c */ /* 0x000fe40003f84270 */
[----:B------:R-:W-:Y:S02]  /*a300*/  FSEL R34, R63, -INF , P3 ;  /* 0xff8000003f227808 */ /* 0x000fe40001800000 */
[----:B------:R-:W-:Y:S02]  /*a310*/  FMNMX.FTZ R3, R44, R3, !PT ;  /* 0x000000032c037209 */ /* 0x000fe40007810000 */
[----:B------:R-:W-:Y:S02]  /*a320*/  ISETP.GT.AND P3, PT, R57, 0x50, PT ;  /* 0x000000503900780c */ /* 0x000fe40003f64270 */
[----:B-1----:R-:W-:-:S02]  /*a330*/  FSEL R110, R67, -INF , P4 ;  /* 0xff800000436e7808 */ /* 0x002fc40002000000 */
[----:B------:R-:W-:Y:S02]  /*a340*/  FMNMX.FTZ R3, R34, R3, !PT ;  /* 0x0000000322037209 */ /* 0x000fe40007810000 */
[----:B------:R-:W-:Y:S02]  /*a350*/  ISETP.GT.AND P4, PT, R57, 0x51, PT ;  /* 0x000000513900780c */ /* 0x000fe40003f84270 */
[----:B------:R-:W-:Y:S02]  /*a360*/  FSEL R112, R59, -INF , P3 ;  /* 0xff8000003b707808 */ /* 0x000fe40001800000 */
[----:B------:R-:W-:Y:S01]  /*a370*/  FMNMX.FTZ R3, R110, R3, !PT ;  /* 0x000000036e037209 */ /* 0x000fe20007810000 */
[----:B------:R-:W1:Y:S01]  /*a380*/  MUFU.TANH R43, R43 ;  /* 0x0000002b002b7308 */ /* 0x000e620000002400 */
[----:B------:R-:W-:Y:S02]  /*a390*/  ISETP.GT.AND P3, PT, R57, 0x58, PT ;  /* 0x000000583900780c */ /* 0x000fe40003f64270 */
[----:B0-----:R-:W-:-:S02]  /*a3a0*/  FSEL R114, R61, -INF , P4 ;  /* 0xff8000003d727808 */ /* 0x001fc40002000000 */
[----:B------:R-:W-:Y:S02]  /*a3b0*/  FMNMX.FTZ R3, R112, R3, !PT ;  /* 0x0000000370037209 */ /* 0x000fe40007810000 */
[----:B------:R-:W-:Y:S01]  /*a3c0*/  ISETP.GT.AND P4, PT, R57, 0x59, PT ;  /* 0x000000593900780c */ /* 0x000fe20003f84270 */
[----:B------:R-:W0:Y:S01]  /*a3d0*/  MUFU.TANH R39, R39 ;  /* 0x0000002700277308 */ /* 0x000e220000002400 */
[----:B------:R-:W-:Y:S02]  /*a3e0*/  FSEL R116, R27, -INF , P3 ;  /* 0xff8000001b747808 */ /* 0x000fe40001800000 */
[----:B------:R-:W-:Y:S02]  /*a3f0*/  FMNMX.FTZ R3, R114, R3, !PT ;  /* 0x0000000372037209 */ /* 0x000fe40007810000 */
[----:B------:R-:W-:Y:S02]  /*a400*/  ISETP.GT.AND P3, PT, R57, 0x60, PT ;  /* 0x000000603900780c */ /* 0x000fe40003f64270 */
[----:B---3--:R-:W-:Y:S01]  /*a410*/  FSEL R118, R35, -INF , P4 ;  /* 0xff80000023767808 */ /* 0x008fe20002000000 */
[----:B------:R-:W3:Y:S01]  /*a420*/  MUFU.TANH R45, R45 ;  /* 0x0000002d002d7308 */ /* 0x000ee20000002400 */
[----:B------:R-:W-:-:S02]  /*a430*/  FMNMX.FTZ R3, R116, R3, !PT ;  /* 0x0000000374037209 */ /* 0x000fc40007810000 */
[----:B------:R-:W-:Y:S02]  /*a440*/  ISETP.GT.AND P4, PT, R57, 0x61, PT ;  /* 0x000000613900780c */ /* 0x000fe40003f84270 */
[----:B------:R-:W-:Y:S02]  /*a450*/  FSEL R120, R31, -INF , P3 ;  /* 0xff8000001f787808 */ /* 0x000fe40001800000 */
[----:B------:R-:W-:Y:S01]  /*a460*/  FMNMX.FTZ R3, R118, R3, !PT ;  /* 0x0000000376037209 */ /* 0x000fe20007810000 */
[----:B------:R-:W4:Y:S01]  /*a470*/  MUFU.TANH R47, R47 ;  /* 0x0000002f002f7308 */ /* 0x000f220000002400 */
[----:B------:R-:W-:Y:S02]  /*a480*/  ISETP.GT.AND P3, PT, R57, 0x68, PT ;  /* 0x000000683900780c */ /* 0x000fe40003f64270 */
[----:B-1----:R-:W-:Y:S02]  /*a490*/  FSEL R50, R43, -INF , P4 ;  /* 0xff8000002b327808 */ /* 0x002fe40002000000 */
[----:B------:R-:W-:-:S03]  /*a4a0*/  FMNMX.FTZ R3, R120, R3, !PT ;  /* 0x0000000378037209 */ /* 0x000fc60007810000 */
[----:B------:R-:W1:Y:S01]  /*a4b0*/  MUFU.TANH R51, R51 ;  /* 0x0000003300337308 */ /* 0x000e620000002400 */
[----:B------:R-:W-:Y:S02]  /*a4c0*/  ISETP.GT.AND P4, PT, R57, 0x69, PT ;  /* 0x000000693900780c */ /* 0x000fe40003f84270 */
[----:B0-----:R-:W-:Y:S02]  /*a4d0*/  FSEL R122, R39, -INF , P3 ;  /* 0xff800000277a7808 */ /* 0x001fe40001800000 */
[----:B------:R-:W-:-:S03]  /*a4e0*/  FMNMX.FTZ R3, R50, R3, !PT ;  /* 0x0000000332037209 */ /* 0x000fc60007810000 */
[----:B------:R-:W0:Y:S01]  /*a4f0*/  MUFU.TANH R53, R53 ;  /* 0x0000003500357308 */ /* 0x000e220000002400 */
[----:B------:R-:W-:Y:S02]  /*a500*/  ISETP.GT.AND P3, PT, R57, 0x70, PT ;  /* 0x000000703900780c */ /* 0x000fe40003f64270 */
[----:B---3--:R-:W-:Y:S02]  /*a510*/  FSEL R124, R45, -INF , P4 ;  /* 0xff8000002d7c7808 */ /* 0x008fe40002000000 */
[----:B------:R-:W-:Y:S01]  /*a520*/  FMNMX.FTZ R3, R122, R3, !PT ;  /* 0x000000037a037209 */ /* 0x000fe20007810000 */
[----:B------:R-:W3:Y:S02]  /*a530*/  @P2 LDC R45, c[0x0][0x450] ;  /* 0x00011400ff2d2b82 */ /* 0x000ee40000000800 */
[----:B------:R-:W2:Y:S01]  /*a540*/  MUFU.TANH R55, R55 ;  /* 0x0000003700377308 */ /* 0x000ea20000002400 */
[----:B------:R-:W-:Y:S02]  /*a550*/  ISETP.GT.AND P4, PT, R57, 0x71, PT ;  /* 0x000000713900780c */ /* 0x000fe40003f84270 */
[----:B----4-:R-:W-:-:S02]  /*a560*/  FSEL R126, R47, -INF , P3 ;  /* 0xff8000002f7e7808 */ /* 0x010fc40001800000 */
[----:B------:R-:W-:Y:S02]  /*a570*/  FMNMX.FTZ R3, R124, R3, !PT ;  /* 0x000000037c037209 */ /* 0x000fe40007810000 */
[----:B------:R-:W-:Y:S02]  /*a580*/  ISETP.GT.AND P3, PT, R57, 0x78, PT ;  /* 0x000000783900780c */ /* 0x000fe40003f64270 */
[----:B-1----:R-:W-:Y:S02]  /*a590*/  FSEL R128, R51, -INF , P4 ;  /* 0xff80000033807808 */ /* 0x002fe40002000000 */
[----:B------:R-:W-:Y:S02]  /*a5a0*/  FMNMX.FTZ R3, R126, R3, !PT ;  /* 0x000000037e037209 */ /* 0x000fe40007810000 */
[----:B------:R-:W-:Y:S02]  /*a5b0*/  ISETP.GT.AND P4, PT, R57, 0x79, PT ;  /* 0x000000793900780c */ /* 0x000fe40003f84270 */
[----:B0-----:R-:W-:-:S02]  /*a5c0*/  FSEL R130, R53, -INF , P3 ;  /* 0xff80000035827808 */ /* 0x001fc40001800000 */
[----:B------:R-:W-:Y:S02]  /*a5d0*/  FMNMX.FTZ R3, R128, R3, !PT ;  /* 0x0000000380037209 */ /* 0x000fe40007810000 */
[----:B--2---:R-:W-:Y:S02]  /*a5e0*/  FSEL R132, R55, -INF , P4 ;  /* 0xff80000037847808 */ /* 0x004fe40002000000 */
[----:B------:R-:W-:-:S04]  /*a5f0*/  FMNMX.FTZ R3, R130, R3, !PT ;  /* 0x0000000382037209 */ /* 0x000fc80007810000 */
[----:B------:R-:W-:-:S05]  /*a600*/  FMNMX.FTZ R3, R132, R3, !PT ;  /* 0x0000000384037209 */ /* 0x000fca0007810000 */
        /* <DEDUP_REMOVED lines=10> */
[----:B------:R-:W2:Y:S04]  /*a6b0*/  MUFU.EX2 R145, R145 ;  /* 0x0000009100917308 */ /* 0x000ea80000000800 */
[-CC-:B------:R-:W-:Y:S01]  /*a6c0*/  FFMA.FTZ R148, R68, R9.reuse, -R37.reuse ;  /* 0x0000000944947223 */ /* 0x180fe20000010825 */
[-CC-:B------:R-:W-:Y:S01]  /*a6d0*/  FFMA.FTZ R3, R8, R9.reuse, -R37.reuse ;  /* 0x0000000908037223 */ /* 0x180fe20000010825 */
[-CC-:B------:R-:W-:Y:S01]  /*a6e0*/  FFMA.FTZ R150, R72, R9.reuse, -R37.reuse ;  /* 0x0000000948967223 */ /* 0x180fe20000010825 */
[----:B-1----:R-:W-:Y:S01]  /*a6f0*/  FADD.FTZ R8, R149, R64 ;  /* 0x0000004095087221 */ /* 0x002fe20000010000 */
[----:B------:R-:W1:Y:S01]  /*a700*/  MUFU.EX2 R14, R14 ;  /* 0x0000000e000e7308 */ /* 0x000e620000000800 */
[----:B------:R-:W-:-:S02]  /*a710*/  FFMA.FTZ R13, R76, R9, -R37 ;  /* 0x000000094c0d7223 */ /* 0x000fc40000010825 */
[----:B0-----:R-:W-:-:S05]  /*a720*/  FADD.FTZ R35, R151, R8 ;  /* 0x0000000897237221 */ /* 0x001fca0000010000 */
[----:B------:R-:W-:Y:S01]  /*a730*/  MUFU.EX2 R148, R148 ;  /* 0x0000009400947308 */ /* 0x000fe20000000800 */
[----:B------:R-:W-:-:S07]  /*a740*/  FFMA.FTZ R144, R80, R9, -R37 ;  /* 0x0000000950907223 */ /* 0x000fce0000010825 */
[----:B------:R-:W0:Y:S01]  /*a750*/  MUFU.EX2 R3, R3 ;  /* 0x0000000300037308 */ /* 0x000e220000000800 */
[----:B------:R-:W-:-:S07]  /*a760*/  FADD.FTZ R8, R12, R35 ;  /* 0x000000230c087221 */ /* 0x000fce0000010000 */
[----:B------:R-:W4:Y:S01]  /*a770*/  MUFU.EX2 R147, R147 ;  /* 0x0000009300937308 */ /* 0x000f220000000800 */
[----:B------:R-:W-:-:S07]  /*a780*/  FFMA.FTZ R15, R84, R9, -R37 ;  /* 0x00000009540f7223 */ /* 0x000fce0000010825 */
[----:B------:R-:W3:Y:S01]  /*a790*/  MUFU.EX2 R150, R150 ;  /* 0x0000009600967308 */ /* 0x000ee20000000800 */
[----:B--2---:R-:W-:Y:S01]  /*a7a0*/  FADD.FTZ R39, R145, R8 ;  /* 0x0000000891277221 */ /* 0x004fe20000010000 */
[----:B------:R-:W-:-:S06]  /*a7b0*/  FFMA.FTZ R31, R36, R9, -R37 ;  /* 0x00000009241f7223 */ /* 0x000fcc0000010825 */
[----:B------:R-:W2:Y:S01]  /*a7c0*/  MUFU.EX2 R28, R28 ;  /* 0x0000001c001c7308 */ /* 0x000ea20000000800 */
[----:B------:R-:W-:Y:S01]  /*a7d0*/  FFMA.FTZ R146, R98, R9, -R37 ;  /* 0x0000000962927223 */ /* 0x000fe20000010825 */
[----:B------:R-:W2:Y:S06]  /*a7e0*/  @P2 LDC R36, c[0x0][0x44c] ;  /* 0x00011300ff242b82 */ /* 0x000eac0000000800 */
[----:B------:R-:W2:Y:S01]  /*a7f0*/  MUFU.EX2 R13, R13 ;  /* 0x0000000d000d7308 */ /* 0x000ea20000000800 */
[----:B-1----:R-:W-:Y:S01]  /*a800*/  FADD.FTZ R8, R14, R39 ;  /* 0x000000270e087221 */ /* 0x002fe20000010000 */
[----:B0-----:R-:W-:-:S06]  /*a810*/  FADD.FTZ R41, R148, R3 ;  /* 0x0000000394297221 */ /* 0x001fcc0000010000 */
[----:B------:R-:W0:Y:S01]  /*a820*/  MUFU.EX2 R141, R141 ;  /* 0x0000008d008d7308 */ /* 0x000e220000000800 */
[----:B------:R-:W-:-:S07]  /*a830*/  FFMA.FTZ R25, R24, R9, -R37 ;  /* 0x0000000918197223 */ /* 0x000fce0000010825 */
[----:B------:R-:W1:Y:S01]  /*a840*/  MUFU.EX2 R144, R144 ;  /* 0x0000009000907308 */ /* 0x000e620000000800 */
[----:B----4-:R-:W-:Y:S01]  /*a850*/  FADD.FTZ R39, R147, R8 ;  /* 0x0000000893277221 */ /* 0x010fe20000010000 */
[----:B---3--:R-:W-:-:S06]  /*a860*/  FADD.FTZ R8, R150, R41 ;  /* 0x0000002996087221 */ /* 0x008fcc0000010000 */
[----:B------:R-:W3:Y:S01]  /*a870*/  MUFU.EX2 R26, R26 ;  /* 0x0000001a001a7308 */ /* 0x000ee20000000800 */
[----:B------:R-:W-:-:S07]  /*a880*/  FFMA.FTZ R140, R100, R9, -R37 ;  /* 0x00000009648c7223 */ /* 0x000fce0000010825 */
[----:B------:R-:W4:Y:S01]  /*a890*/  MUFU.EX2 R15, R15 ;  /* 0x0000000f000f7308 */ /* 0x000f220000000800 */
[----:B------:R-:W-:Y:S01]  /*a8a0*/  FFMA.FTZ R29, R32, R9, -R37 ;  /* 0x00000009201d7223 */ /* 0x000fe20000010825 */
[----:B--2---:R-:W-:-:S06]  /*a8b0*/  FADD.FTZ R32, R28, R39 ;  /* 0x000000271c207221 */ /* 0x004fcc0000010000 */
[----:B------:R-:W2:Y:S01]  /*a8c0*/  MUFU.EX2 R143, R143 ;  /* 0x0000008f008f7308 */ /* 0x000ea20000000800 */
[----:B------:R-:W-:Y:S01]  /*a8d0*/  FFMA.FTZ R38, R42, R9, -R49 ;  /* 0x000000092a267223 */ /* 0x000fe20000010831 */
[----:B------:R-:W-:-:S06]  /*a8e0*/  FADD.FTZ R41, R13, R8 ;  /* 0x000000080d297221 */ /* 0x000fcc0000010000 */
[----:B------:R-:W2:Y:S01]  /*a8f0*/  MUFU.EX2 R146, R146 ;  /* 0x0000009200927308 */ /* 0x000ea20000000800 */
[----:B------:R-:W-:Y:S01]  /*a900*/  FFMA.FTZ R27, R104, R9, -R37 ;  /* 0x00000009681b7223 */ /* 0x000fe20000010825 */
[----:B0-----:R-:W-:-:S06]  /*a910*/  FADD.FTZ R43, R141, R32 ;  /* 0x000000208d2b7221 */ /* 0x001fcc0000010000 */
[----:B------:R-:W0:Y:S01]  /*a920*/  MUFU.EX2 R30, R30 ;  /* 0x0000001e001e7308 */ /* 0x000e220000000800 */
[----:B-1----:R-:W-:Y:S01]  /*a930*/  FADD.FTZ R0, R144, R41 ;  /* 0x0000002990007221 */ /* 0x002fe20000010000 */
[----:B------:R-:W-:-:S06]  /*a940*/  FFMA.FTZ R142, R106, R9, -R37 ;  /* 0x000000096a8e7223 */ /* 0x000fcc0000010825 */
[----:B------:R-:W1:Y:S01]  /*a950*/  MUFU.EX2 R25, R25 ;  /* 0x0000001900197308 */ /* 0x000e620000000800 */
[----:B---3--:R-:W-:Y:S01]  /*a960*/  FADD.FTZ R8, R26, R43 ;  /* 0x0000002b1a087221 */ /* 0x008fe20000010000 */
[----:B------:R-:W-:-:S06]  /*a970*/  FFMA.FTZ R42, R48, R9, -R49 ;  /* 0x00000009302a7223 */ /* 0x000fcc0000010831 */
[----:B------:R-:W3:Y:S01]  /*a980*/  MUFU.EX2 R137, R137 ;  /* 0x0000008900897308 */ /* 0x000ee20000000800 */
[----:B----4-:R-:W-:-:S07]  /*a990*/  FADD.FTZ R43, R15, R0 ;  /* 0x000000000f2b7221 */ /* 0x010fce0000010000 */
[----:B------:R-:W4:Y:S01]  /*a9a0*/  MUFU.EX2 R140, R140 ;  /* 0x0000008c008c7308 */ /* 0x000f220000000800 */
[----:B--2---:R-:W-:Y:S01]  /*a9b0*/  FADD.FTZ R41, R143, R8 ;  /* 0x000000088f297221 */ /* 0x004fe20000010000 */
[----:B------:R-:W-:-:S06]  /*a9c0*/  FADD.FTZ R0, R146, R43 ;  /* 0x0000002b92007221 */ /* 0x000fcc0000010000 */
[----:B------:R-:W2:Y:S01]  /*a9d0*/  MUFU.EX2 R38, R38 ;  /* 0x0000002600267308 */ /* 0x000ea20000000800 */
[----:B------:R-:W-:Y:S01]  /*a9e0*/  FFMA.FTZ R136, R102, R9, -R37 ;  /* 0x0000000966887223 */ /* 0x000fe20000010825 */
[----:B------:R-:W-:-:S06]  /*a9f0*/  @P2 IMAD.HI.U32 R36, R95, R36, RZ ;  /* 0x000000245f242227 */ /* 0x000fcc00078e00ff */
[----:B------:R-:W2:Y:S01]  /*aa00*/  MUFU.EX2 R27, R27 ;  /* 0x0000001b001b7308 */ /* 0x000ea20000000800 */
[----:B0-----:R-:W-:Y:S01]  /*aa10*/  FADD.FTZ R8, R30, R41 ;  /* 0x000000291e087221 */ /* 0x001fe20000010000 */
[----:B------:R-:W-:-:S06]  /*aa20*/  FFMA.FTZ R48, R54, R9, -R49 ;  /* 0x0000000936307223 */ /* 0x000fcc0000010831 */
[----:B------:R-:W0:Y:S01]  /*aa30*/  MUFU.EX2 R139, R139 ;  /* 0x0000008b008b7308 */ /* 0x000e220000000800 */
[----:B------:R-:W-:Y:S01]  /*aa40*/  FFMA.FTZ R134, R34, R9, -R37 ;  /* 0x0000000922867223 */ /* 0x000fe20000010825 */
[----:B-1----:R-:W-:-:S06]  /*aa50*/  FADD.FTZ R43, R25, R0 ;  /* 0x00000000192b7221 */ /* 0x002fcc0000010000 */
[----:B------:R-:W1:Y:S01]  /*aa60*/  MUFU.EX2 R142, R142 ;  /* 0x0000008e008e7308 */ /* 0x000e620000000800 */
[----:B------:R-:W-:Y:S01]  /*aa70*/  IMAD.MOV.U32 R34, RZ, RZ, R95 ;  /* 0x000000ffff227224 */ /* 0x000fe200078e005f */
[----:B------:R-:W-:Y:S01]  /*aa80*/  @P2 SHF.R.U32.HI R34, RZ, R45, R36 ;  /* 0x0000002dff222219 */ /* 0x000fe20000011624 */
[----:B---3--:R-:W-:-:S05]  /*aa90*/  FADD.FTZ R45, R137, R8 ;  /* 0x00000008892d7221 */ /* 0x008fca0000010000 */
[----:B------:R-:W3:Y:S01]  /*aaa0*/  MUFU.EX2 R42, R42 ;  /* 0x0000002a002a7308 */ /* 0x000ee20000000800 */
[----:B----4-:R-:W-:Y:S01]  /*aab0*/  FADD.FTZ R0, R140, R43 ;  /* 0x0000002b8c007221 */ /* 0x010fe20000010000 */
[----:B------:R-:W-:-:S06]  /*aac0*/  FFMA.FTZ R138, R46, R9, -R37 ;  /* 0x000000092e8a7223 */ /* 0x000fcc0000010825 */
[----:B------:R-:W4:Y:S01]  /*aad0*/  MUFU.EX2 R29, R29 ;  /* 0x0000001d001d7308 */ /* 0x000f220000000800 */
[----:B--2---:R-:W-:Y:S01]  /*aae0*/  FADD.FTZ R8, R38, R45 ;  /* 0x0000002d26087221 */ /* 0x004fe20000010000 */
[----:B------:R-:W-:-:S06]  /*aaf0*/  FFMA.FTZ R52, R58, R9, -R49 ;  /* 0x000000093a347223 */ /* 0x000fcc0000010831 */
[----:B------:R-:W2:Y:S01]  /*ab00*/  MUFU.EX2 R133, R133 ;  /* 0x0000008500857308 */ /* 0x000ea20000000800 */
[----:B------:R-:W-:Y:S01]  /*ab10*/  FADD.FTZ R45, R27, R0 ;  /* 0x000000001b2d7221 */ /* 0x000fe20000010000 */
[----:B------:R-:W-:-:S06]  /*ab20*/  FFMA.FTZ R33, R40, R9, -R37 ;  /* 0x0000000928217223 */ /* 0x000fcc0000010825 */
[----:B------:R-:W2:Y:S01]  /*ab30*/  MUFU.EX2 R136, R136 ;  /* 0x0000008800887308 */ /* 0x000ea20000000800 */
[----:B0-----:R-:W-:Y:S01]  /*ab40*/  FADD.FTZ R47, R139, R8 ;  /* 0x000000088b2f7221 */ /* 0x001fe20000010000 */
[----:B-1----:R-:W-:-:S06]  /*ab50*/  FADD.FTZ R0, R142, R45 ;  /* 0x0000002d8e007221 */ /* 0x002fcc0000010000 */
[----:B------:R-:W0:Y:S01]  /*ab60*/  MUFU.EX2 R48, R48 ;  /* 0x0000003000307308 */ /* 0x000e220000000800 */
[----:B------:R-:W-:-:S07]  /*ab70*/  FFMA.FTZ R24, R108, R9, -R37 ;  /* 0x000000096c187223 */ /* 0x000fce0000010825 */
[----:B------:R-:W1:Y:S01]  /*ab80*/  MUFU.EX2 R31, R31 ;  /* 0x0000001f001f7308 */ /* 0x000e620000000800 */
[----:B---3--:R-:W-:Y:S01]  /*ab90*/  FADD.FTZ R8, R42, R47 ;  /* 0x0000002f2a087221 */ /* 0x008fe20000010000 */
[----:B------:R-:W-:-:S06]  /*aba0*/  FFMA.FTZ R54, R66, R9, -R49 ;  /* 0x0000000942367223 */ /* 0x000fcc0000010831 */
[----:B------:R-:W3:Y:S01]  /*abb0*/  MUFU.EX2 R135, R135 ;  /* 0x0000008700877308 */ /* 0x000ee20000000800 */
[----:B----4-:R-:W-:Y:S01]  /*abc0*/  FADD.FTZ R47, R29, R0 ;  /* 0x000000001d2f7221 */ /* 0x010fe20000010000 */
[----:B------:R-:W-:-:S06]  /*abd0*/  FFMA.FTZ R35, R44, R9, -R37 ;  /* 0x000000092c237223 */ /* 0x000fcc0000010825 */
[----:B------:R-:W4:Y:S01]  /*abe0*/  MUFU.EX2 R138, R138 ;  /* 0x0000008a008a7308 */ /* 0x000f220000000800 */
[----:B--2---:R-:W-:Y:S01]  /*abf0*/  FADD.FTZ R45, R133, R8 ;  /* 0x00000008852d7221 */ /* 0x004fe20000010000 */
[----:B------:R-:W-:-:S06]  /*ac00*/  FADD.FTZ R8, R136, R47 ;  /* 0x0000002f88087221 */ /* 0x000fcc0000010000 */
[----:B------:R-:W2:Y:S08]  /*ac10*/  MUFU.EX2 R52, R52 ;  /* 0x0000003400347308 */ /* 0x000eb00000000800 */
[----:B------:R-:W2:Y:S01]  /*ac20*/  MUFU.EX2 R33, R33 ;  /* 0x0000002100217308 */ /* 0x000ea20000000800 */
[----:B0-----:R-:W-:Y:S01]  /*ac30*/  FADD.FTZ R36, R48, R45 ;  /* 0x0000002d30247221 */ /* 0x001fe20000010000 */
[----:B------:R-:W-:-:S06]  /*ac40*/  FFMA.FTZ R56, R74, R9, -R49 ;  /* 0x000000094a387223 */ /* 0x000fcc0000010831 */
[----:B------:R-:W0:Y:S01]  /*ac50*/  MUFU.EX2 R129, R129 ;  /* 0x0000008100817308 */ /* 0x000e220000000800 */
[----:B-1----:R-:W-:Y:S01]  /*ac60*/  FADD.FTZ R47, R31, R8 ;  /* 0x000000081f2f7221 */ /* 0x002fe20000010000 */
[----:B------:R-:W-:-:S06]  /*ac70*/  FFMA.FTZ R39, R110, R9, -R37 ;  /* 0x000000096e277223 */ /* 0x000fcc0000010825 */
[----:B------:R-:W1:Y:S01]  /*ac80*/  MUFU.EX2 R24, R24 ;  /* 0x0000001800187308 */ /* 0x000e620000000800 */
[-CC-:B------:R-:W-:Y:S01]  /*ac90*/  FFMA.FTZ R58, R78, R9.reuse, -R49.reuse ;  /* 0x000000094e3a7223 */ /* 0x180fe20000010831 */
[-CC-:B------:R-:W-:Y:S01]  /*aca0*/  FFMA.FTZ R62, R88, R9.reuse, -R49.reuse ;  /* 0x00000009583e7223 */ /* 0x180fe20000010831 */
[-CC-:B------:R-:W-:Y:S01]  /*acb0*/  FFMA.FTZ R60, R96, R9.reuse, -R49.reuse ;  /* 0x00000009603c7223 */ /* 0x180fe20000010831 */
[----:B------:R-:W-:-:S04]  /*acc0*/  FFMA.FTZ R66, R90, R9, -R49 ;  /* 0x000000095a427223 */ /* 0x000fc80000010831 */
[----:B------:R-:W1:Y:S01]  /*acd0*/  MUFU.EX2 R54, R54 ;  /* 0x0000003600367308 */ /* 0x000e620000000800 */
[----:B---3--:R-:W-:Y:S01]  /*ace0*/  FADD.FTZ R49, R135, R36 ;  /* 0x0000002487317221 */ /* 0x008fe20000010000 */
[----:B----4-:R-:W-:-:S06]  /*acf0*/  FADD.FTZ R40, R138, R47 ;  /* 0x0000002f8a287221 */ /* 0x010fcc0000010000 */
[----:B------:R-:W3:Y:S01]  /*ad00*/  MUFU.EX2 R35, R35 ;  /* 0x0000002300237308 */ /* 0x000ee20000000800 */
[----:B------:R-:W-:Y:S01]  /*ad10*/  FFMA.FTZ R32, R112, R9, -R37 ;  /* 0x0000000970207223 */ /* 0x000fe20000010825 */
[----:B--2---:R-:W-:-:S06]  /*ad20*/  FADD.FTZ R8, R52, R49 ;  /* 0x0000003134087221 */ /* 0x004fcc0000010000 */
[----:B------:R-:W2:Y:S01]  /*ad30*/  MUFU.EX2 R131, R131 ;  /* 0x0000008300837308 */ /* 0x000ea20000000800 */
[----:B------:R-:W-:Y:S01]  /*ad40*/  FADD.FTZ R47, R33, R40 ;  /* 0x00000028212f7221 */ /* 0x000fe20000010000 */
[----:B------:R-:W-:-:S06]  /*ad50*/  FFMA.FTZ R41, R114, R9, -R37 ;  /* 0x0000000972297223 */ /* 0x000fcc0000010825 */
[----:B------:R-:W4:Y:S01]  /*ad60*/  MUFU.EX2 R134, R134 ;  /* 0x0000008600867308 */ /* 0x000f220000000800 */
[----:B0-----:R-:W-:Y:S01]  /*ad70*/  FADD.FTZ R49, R129, R8 ;  /* 0x0000000881317221 */ /* 0x001fe20000010000 */
[----:B------:R-:W-:-:S06]  /*ad80*/  F2FP.F16.F32.PACK_AB R151, R12, R151 ;  /* 0x000000970c97723e */ /* 0x000fcc00000000ff */
[----:B------:R-:W0:Y:S01]  /*ad90*/  MUFU.EX2 R56, R56 ;  /* 0x0000003800387308 */ /* 0x000e220000000800 */
[----:B------:R-:W-:Y:S01]  /*ada0*/  IADD3 R44, R34, R91, -R93 ;  /* 0x0000005b222c7210 */ /* 0x000fe20007ffe85d */
[----:B-1----:R-:W-:-:S06]  /*adb0*/  FADD.FTZ R12, R24, R47 ;  /* 0x0000002f180c7221 */ /* 0x002fcc0000010000 */
[----:B------:R-:W1:Y:S01]  /*adc0*/  MUFU.EX2 R39, R39 ;  /* 0x0000002700277308 */ /* 0x000e620000000800 */
[----:B------:R-:W-:Y:S01]  /*add0*/  FFMA.FTZ R34, R116, R9, -R37 ;  /* 0x0000000974227223 */ /* 0x000fe20000010825 */
[----:B------:R-:W-:-:S06]  /*ade0*/  FADD.FTZ R40, R54, R49 ;  /* 0x0000003136287221 */ /* 0x000fcc0000010000 */
[----:B------:R-:W1:Y:S01]  /*adf0*/  MUFU.EX2 R125, R125 ;  /* 0x0000007d007d7308 */ /* 0x000e620000000800 */
[----:B---3--:R-:W-:Y:S01]  /*ae00*/  FADD.FTZ R47, R35, R12 ;  /* 0x0000000c232f7221 */ /* 0x008fe20000010000 */
[----:B------:R-:W-:-:S06]  /*ae10*/  FFMA.FTZ R43, R118, R9, -R37 ;  /* 0x00000009762b7223 */ /* 0x000fcc0000010825 */
[----:B------:R-:W3:Y:S01]  /*ae20*/  MUFU.EX2 R32, R32 ;  /* 0x0000002000207308 */ /* 0x000ee20000000800 */
[----:B--2---:R-:W-:Y:S01]  /*ae30*/  FADD.FTZ R49, R131, R40 ;  /* 0x0000002883317221 */ /* 0x004fe20000010000 */
[----:B----4-:R-:W-:-:S06]  /*ae40*/  FADD.FTZ R12, R134, R47 ;  /* 0x0000002f860c7221 */ /* 0x010fcc0000010000 */
[----:B------:R-:W2:Y:S01]  /*ae50*/  MUFU.EX2 R58, R58 ;  /* 0x0000003a003a7308 */ /* 0x000ea20000000800 */
[----:B------:R-:W-:-:S07]  /*ae60*/  F2FP.F16.F32.PACK_AB R145, R14, R145 ;  /* 0x000000910e91723e */ /* 0x000fce00000000ff */
[----:B------:R-:W4:Y:S01]  /*ae70*/  MUFU.EX2 R41, R41 ;  /* 0x0000002900297308 */ /* 0x000f220000000800 */
[----:B------:R-:W-:Y:S01]  /*ae80*/  FFMA.FTZ R120, R120, R9, -R37 ;  /* 0x0000000978787223 */ /* 0x000fe20000010825 */
[----:B0-----:R-:W-:-:S06]  /*ae90*/  FADD.FTZ R14, R56, R49 ;  /* 0x00000031380e7221 */ /* 0x001fcc0000010000 */
[----:B------:R-:W0:Y:S01]  /*aea0*/  MUFU.EX2 R127, R127 ;  /* 0x0000007f007f7308 */ /* 0x000e220000000800 */
[----:B-1----:R-:W-:-:S07]  /*aeb0*/  FADD.FTZ R47, R39, R12 ;  /* 0x0000000c272f7221 */ /* 0x002fce0000010000 */
[----:B------:R-:W1:Y:S01]  /*aec0*/  MUFU.EX2 R34, R34 ;  /* 0x0000002200227308 */ /* 0x000e620000000800 */
[-CC-:B------:R-:W-:Y:S01]  /*aed0*/  FFMA.FTZ R45, R124, R9.reuse, -R37.reuse ;  /* 0x000000097c2d7223 */ /* 0x180fe20000010825 */
[----:B------:R-:W-:Y:S01]  /*aee0*/  FFMA.FTZ R50, R50, R9, -R37 ;  /* 0x0000000932327223 */ /* 0x000fe20000010825 */
[----:B------:R-:W-:-:S05]  /*aef0*/  FADD.FTZ R49, R125, R14 ;  /* 0x0000000e7d317221 */ /* 0x000fca0000010000 */
        /* <DEDUP_REMOVED lines=8> */
[----:B------:R-:W-:Y:S01]  /*af80*/  FFMA.FTZ R36, R132, R9, -R37 ;  /* 0x0000000984247223 */ /* 0x000fe20000010825 */
[----:B--2---:R-:W-:Y:S01]  /*af90*/  FADD.FTZ R14, R58, R49 ;  /* 0x000000313a0e7221 */ /* 0x004fe20000010000 */
[----:B----4-:R-:W-:-:S05]  /*afa0*/  FADD.FTZ R47, R41, R12 ;  /* 0x0000000c292f7221 */ /* 0x010fca0000010000 */
[----:B------:R-:W-:Y:S01]  /*afb0*/  MUFU.EX2 R124, R120 ;  /* 0x00000078007c7308 */ /* 0x000fe20000000800 */
[----:B0-----:R-:W-:Y:S01]  /*afc0*/  FADD.FTZ R49, R127, R14 ;  /* 0x0000000e7f317221 */ /* 0x001fe20000010000 */
[----:B-1----:R-:W-:-:S06]  /*afd0*/  FADD.FTZ R12, R34, R47 ;  /* 0x0000002f220c7221 */ /* 0x002fcc0000010000 */
[----:B------:R-:W0:Y:S01]  /*afe0*/  MUFU.EX2 R60, R60 ;  /* 0x0000003c003c7308 */ /* 0x000e220000000800 */
[----:B------:R-:W-:-:S07]  /*aff0*/  SHF.R.S32.HI R51, RZ, 0x1f, R44 ;  /* 0x0000001fff337819 */ /* 0x000fce000001142c */
[----:B------:R-:W-:Y:S01]  /*b000*/  MUFU.EX2 R37, R50 ;  /* 0x0000003200257308 */ /* 0x000fe20000000800 */
[----:B------:R-:W-:Y:S01]  /*b010*/  FADD.FTZ R14, R62, R49 ;  /* 0x000000313e0e7221 */ /* 0x000fe20000010000 */
[----:B---3--:R-:W-:-:S06]  /*b020*/  FADD.FTZ R49, R43, R12 ;  /* 0x0000000c2b317221 */ /* 0x008fcc0000010000 */
[----:B------:R-:W1:Y:S01]  /*b030*/  MUFU.EX2 R123, R123 ;  /* 0x0000007b007b7308 */ /* 0x000e620000000800 */
[----:B------:R-:W-:-:S07]  /*b040*/  LEA.HI R8, R51, R44, RZ, 0x7 ;  /* 0x0000002c33087211 */ /* 0x000fce00078f38ff */
[----:B------:R-:W2:Y:S01]  /*b050*/  MUFU.EX2 R126, R122 ;  /* 0x0000007a007e7308 */ /* 0x000ea20000000800 */
[----:B------:R-:W-:-:S07]  /*b060*/  FADD.FTZ R51, R121, R14 ;  /* 0x0000000e79337221 */ /* 0x000fce0000010000 */
[----:B------:R-:W3:Y:S01]  /*b070*/  MUFU.EX2 R45, R45 ;  /* 0x0000002d002d7308 */ /* 0x000ee20000000800 */
[----:B0-----:R-:W-:-:S07]  /*b080*/  FADD.FTZ R12, R60, R51 ;  /* 0x000000333c0c7221 */ /* 0x001fce0000010000 */
[----:B------:R0:W4:Y:S01]  /*b090*/  MUFU.EX2 R120, R0 ;  /* 0x0000000000787308 */ /* 0x0001220000000800 */
[----:B-1----:R-:W-:Y:S01]  /*b0a0*/  FADD.FTZ R51, R123, R12 ;  /* 0x0000000c7b337221 */ /* 0x002fe20000010000 */
[----:B0-----:R-:W-:-:S06]  /*b0b0*/  FADD.FTZ R0, R124, R49 ;  /* 0x000000317c007221 */ /* 0x001fcc0000010000 */
[----:B------:R-:W0:Y:S01]  /*b0c0*/  MUFU.EX2 R47, R128 ;  /* 0x00000080002f7308 */ /* 0x000e220000000800 */
[----:B------:R-:W-:Y:S01]  /*b0d0*/  FADD.FTZ R49, R37, R0 ;  /* 0x0000000025317221 */ /* 0x000fe20000010000 */
[----:B------:R-:W-:-:S03]  /*b0e0*/  F2FP.F16.F32.PACK_AB R150, R13, R150 ;  /* 0x000000960d96723e */ /* 0x000fc600000000ff */
[----:B--2---:R-:W-:-:S03]  /*b0f0*/  FADD.FTZ R12, R126, R49 ;  /* 0x000000317e0c7221 */ /* 0x004fc60000010000 */
[----:B------:R-:W1:Y:S01]  /*b100*/  MUFU.EX2 R122, R130 ;  /* 0x00000082007a7308 */ /* 0x000e620000000800 */
[----:B------:R-:W-:Y:S01]  /*b110*/  F2FP.F16.F32.PACK_AB R148, R3, R148 ;  /* 0x000000940394723e */ /* 0x000fe200000000ff */
[----:B---3--:R-:W-:-:S06]  /*b120*/  FADD.FTZ R3, R45, R12 ;  /* 0x0000000c2d037221 */ /* 0x008fcc0000010000 */
[----:B------:R-:W2:Y:S01]  /*b130*/  MUFU.EX2 R13, R36 ;  /* 0x00000024000d7308 */ /* 0x000ea20000000800 */
[----:B----4-:R-:W-:Y:S01]  /*b140*/  FADD.FTZ R12, R120, R3 ;  /* 0x00000003780c7221 */ /* 0x010fe20000010000 */
[----:B------:R-:W-:-:S03]  /*b150*/  SHF.R.S32.HI R8, RZ, 0x7, R8 ;  /* 0x00000007ff087819 */ /* 0x000fc60000011408 */
[----:B0-----:R-:W-:Y:S01]  /*b160*/  FADD.FTZ R3, R47, R12 ;  /* 0x0000000c2f037221 */ /* 0x001fe20000010000 */
[----:B------:R-:W-:-:S03]  /*b170*/  VIMNMX R46, RZ, R8, !PT ;  /* 0x00000008ff2e7248 */ /* 0x000fc60007fe0100 */
[----:B-1----:R-:W-:Y:S02]  /*b180*/  FADD.FTZ R12, R122, R3 ;  /* 0x000000037a0c7221 */ /* 0x002fe40000010000 */
[----:B------:R0:W-:Y:S01]  /*b190*/  STL [R1+0x34], R46 ;  /* 0x0000342e01007387 */ /* 0x0001e20000100800 */
[----:B------:R-:W1:Y:S01]  /*b1a0*/  MUFU.EX2 R66, R66 ;  /* 0x0000004200427308 */ /* 0x000e620000000800 */
[----:B--2---:R-:W-:Y:S01]  /*b1b0*/  FADD.FTZ R3, R13, R12 ;  /* 0x0000000c0d037221 */ /* 0x004fe20000010000 */
[----:B------:R-:W-:-:S04]  /*b1c0*/  IADD3 R12, R92, -0x2, RZ ;  /* 0xfffffffe5c0c7810 */ /* 0x000fc80007ffe0ff */
[----:B------:R-:W-:Y:S02]  /*b1d0*/  ISETP.GE.AND P3, PT, R12, R46, PT ;  /* 0x0000002e0c00720c */ /* 0x000fe40003f66270 */
[----:B------:R-:W-:Y:S02]  /*b1e0*/  CS2R R118, SRZ ;  /* 0x0000000000767805 */ /* 0x000fe4000001ff00 */
[----:B------:R-:W-:Y:S02]  /*b1f0*/  F2FP.F16.F32.PACK_AB R149, R64, R149 ;  /* 0x000000954095723e */ /* 0x000fe400000000ff */
[----:B------:R-:W-:Y:S02]  /*b200*/  CS2R R116, SRZ ;  /* 0x0000000000747805 */ /* 0x000fe4000001ff00 */
[----:B------:R-:W-:Y:S02]  /*b210*/  F2FP.F16.F32.PACK_AB R147, R28, R147 ;  /* 0x000000931c93723e */ /* 0x000fe400000000ff */
[----:B------:R-:W-:-:S02]  /*b220*/  CS2R R114, SRZ ;  /* 0x0000000000727805 */ /* 0x000fc4000001ff00 */
[----:B------:R-:W-:Y:S01]  /*b230*/  F2FP.F16.F32.PACK_AB R141, R26, R141 ;  /* 0x0000008d1a8d723e */ /* 0x000fe200000000ff */
[----:B-1----:R-:W-:Y:S01]  /*b240*/  FADD.FTZ R0, R66, R51 ;  /* 0x0000003342007221 */ /* 0x002fe20000010000 */
[----:B------:R-:W-:Y:S02]  /*b250*/  F2FP.F16.F32.PACK_AB R143, R30, R143 ;  /* 0x0000008f1e8f723e */ /* 0x000fe400000000ff */
[----:B------:R-:W-:Y:S02]  /*b260*/  CS2R R112, SRZ ;  /* 0x0000000000707805 */ /* 0x000fe4000001ff00 */
[----:B------:R-:W-:Y:S02]  /*b270*/  F2FP.F16.F32.PACK_AB R137, R38, R137 ;  /* 0x000000892689723e */ /* 0x000fe400000000ff */
[----:B------:R-:W-:Y:S02]  /*b280*/  CS2R R110, SRZ ;  /* 0x00000000006e7805 */ /* 0x000fe4000001ff00 */
[----:B------:R-:W-:-:S02]  /*b290*/  F2FP.F16.F32.PACK_AB R139, R42, R139 ;  /* 0x0000008b2a8b723e */ /* 0x000fc400000000ff */
[----:B------:R-:W-:Y:S02]  /*b2a0*/  CS2R R108, SRZ ;  /* 0x00000000006c7805 */ /* 0x000fe4000001ff00 */
        /* <DEDUP_REMOVED lines=32> */
[----:B0-----:R-:W-:Y:S06]  /*b4b0*/  @!P3 BRA `(.L_x_14991) ;  /* 0x00000030006cb947 */ /* 0x001fec0003800000 */
[----:B------:R-:W-:Y:S01]  /*b4c0*/  IMAD.MOV.U32 R15, RZ, RZ, R11 ;  /* 0x000000ffff0f7224 */ /* 0x000fe200078e000b */
[----:B------:R-:W-:Y:S01]  /*b4d0*/  MOV R119, RZ ;  /* 0x000000ff00777202 */ /* 0x000fe20000000f00 */
[----:B------:R-:W-:Y:S02]  /*b4e0*/  IMAD.MOV.U32 R13, RZ, RZ, R10 ;  /* 0x000000ffff0d7224 */ /* 0x000fe400078e000a */
[----:B------:R-:W-:Y:S02]  /*b4f0*/  IMAD.MOV.U32 R8, RZ, RZ, R23 ;  /* 0x000000ffff087224 */ /* 0x000fe400078e0017 */
[----:B------:R-:W-:-:S07]  /*b500*/  IMAD.MOV.U32 R14, RZ, RZ, R18 ;  /* 0x000000ffff0e7224 */ /* 0x000fce00078e0012 */
.L_x_15001:
        /* <DEDUP_REMOVED lines=11> */
.L_x_14993:
[----:B------:R-:W-:Y:S01]  /*b5c0*/  IMAD R9, R18, 0x8, R2 ;  /* 0x0000000812097824 */ /* 0x000fe200078e0202 */
[----:B------:R-:W-:-:S04]  /*b5d0*/  SHF.L.U32 R10, R23, 0x1f, RZ ;  /* 0x0000001f170a7819 */ /* 0x000fc800000006ff */
[----:B------:R0:W1:Y:S01]  /*b5e0*/  SYNCS.PHASECHK.TRANS64.TRYWAIT P4, [R9+URZ+0x16830], R10 ;  /* 0x0168300a090075a7 */ /* 0x000062000808017f */
[----:B------:R-:W-:Y:S05]  /*b5f0*/  @!P0 BRA `(.L_x_14994) ;  /* 0x0000000000048947 */ /* 0x000fea0003800000 */
[----:B------:R-:W-:Y:S01]  /*b600*/  BPT.TRAP 0x1 ;  /* 0x000000040000795c */ /* 0x000fe20000300000 */
.L_x_14994:
[----:B------:R-:W-:Y:S04]  /*b610*/  BSSY B0, `(.L_x_14992) ;  /* 0x0000004000007945 */ /* 0x000fe80003800000 */
[----:B-1----:R-:W-:Y:S05]  /*b620*/  @P4 BRA `(.L_x_14995) ;  /* 0x0000000000084947 */ /* 0x002fea0003800000 */
[----:B------:R-:W1:Y:S02]  /*b630*/  SYNCS.PHASECHK.TRANS64.TRYWAIT P4, [R9+URZ+0x16830], R10 ;  /* 0x0168300a090075a7 */ /* 0x000e64000808017f */
[----:B-1----:R-:W-:Y:S05]  /*b640*/  @!P4 BRA `(.L_x_14996) ;  /* 0x000000ec005cc947 */ /* 0x002fea0003800000 */
.L_x_14995:
[----:B------:R-:W-:Y:S05]  /*b650*/  BSYNC B0 ;  /* 0x0000000000007941 */ /* 0x000fea0003800000 */
.L_x_14992:
[----:B01----:R-:W2:Y:S01]  /*b660*/  LDL R10, [R1+0x28] ;  /* 0x00002800010a7983 */ /* 0x003ea20000100800 */
[----:B------:R-:W0:Y:S01]  /*b670*/  S2R R9, SR_TID.X ;  /* 0x0000000000097919 */ /* 0x000e220000002100 */
[----:B------:R-:W-:Y:S05]  /*b680*/  WARPSYNC.ALL ;  /* 0x0000000000007948 */ /* 0x000fea0003800000 */
[----:B------:R-:W-:Y:S02]  /*b690*/  MOV R27, 0x40000040 ;  /* 0x40000040001b7802 */ /* 0x000fe40000000f00 */
        /* <DEDUP_REMOVED lines=11> */
[----:B------:R-:W-:Y:S02]  /*b750*/  MOV R11, 0x40000040 ;  /* 0x40000040000b7802 */ /* 0x000fe40000000f00 */
        /* <DEDUP_REMOVED lines=28> */
.L_x_14998:
[----:B------:R-:W-:Y:S01]  /*b920*/  SHF.L.U32 R8, R8, 0x1f, RZ ;  /* 0x0000001f08087819 */ /* 0x000fe200000006ff */
[----:B------:R-:W-:-:S04]  /*b930*/  IMAD R9, R14, 0x8, R2 ;  /* 0x000000080e097824 */ /* 0x000fc800078e0202 */
[----:B------:R0:W1:Y:S01]  /*b940*/  SYNCS.PHASECHK.TRANS64.TRYWAIT P3, [R9+URZ+0x16850], R8 ;  /* 0x01685008090075a7 */ /* 0x000062000806017f */
[----:B------:R-:W-:Y:S05]  /*b950*/  @!P0 BRA `(.L_x_14999) ;  /* 0x0000000000048947 */ /* 0x000fea0003800000 */
[----:B------:R-:W-:Y:S01]  /*b960*/  BPT.TRAP 0x1 ;  /* 0x000000040000795c */ /* 0x000fe20000300000 */
.L_x_14999:
[----:B-1----:R-:W-:Y:S05]  /*b970*/  @P3 BRA `(.L_x_14997) ;  /* 0x0000000000083947 */ /* 0x002fea0003800000 */
[----:B------:R-:W1:Y:S02]  /*b980*/  SYNCS.PHASECHK.TRANS64.TRYWAIT P3, [R9+URZ+0x16850], R8 ;  /* 0x01685008090075a7 */ /* 0x000e64000806017f */
[----:B-1----:R-:W-:Y:S05]  /*b990*/  @!P3 BRA `(.L_x_15000) ;  /* 0x000000e8009cb947 */ /* 0x002fea0003800000 */
.L_x_14997:
        /* <DEDUP_REMOVED lines=10> */
[----:B------:R-:W-:Y:S01]  /*ba40*/  FMUL.FTZ R35, R35, UR5 ;  /* 0x0000000523237c20 */ /* 0x000fe20008410000 */
[----:B------:R-:W-:-:S02]  /*ba50*/  IMAD R8, R14, 0x400, R8 ;  /* 0x000004000e087824 */ /* 0x000fc400078e0208 */
[----:B------:R-:W-:Y:S01]  /*ba60*/  FMUL.FTZ R30, R30, UR5 ;  /* 0x000000051e1e7c20 */ /* 0x000fe20008410000 */
[----:B------:R-:W0:Y:S01]  /*ba70*/  @P2 LDC R9, c[0x0][0x44c] ;  /* 0x00011300ff092b82 */ /* 0x000e220000000800 */
[----:B------:R-:W-:Y:S01]  /*ba80*/  FMUL.FTZ R26, R26, UR5 ;  /* 0x000000051a1a7c20 */ /* 0x000fe20008410000 */
[----:B------:R-:W-:Y:S01]  /*ba90*/  FMUL.FTZ R27, R27, UR5 ;  /* 0x000000051b1b7c20 */ /* 0x000fe20008410000 */
[C---:B------:R-:W-:Y:S01]  /*baa0*/  R2UR UR10, R8.reuse ;  /* 0x00000000080a72ca */ /* 0x040fe200000e0000 */
[----:B------:R-:W-:Y:S01]  /*bab0*/  FMUL.FTZ R41, R41, UR5 ;  /* 0x0000000529297c20 */ /* 0x000fe20008410000 */
[----:B------:R-:W-:Y:S01]  /*bac0*/  IADD3 R10, R8, 0x80, RZ ;  /* 0x00000080080a7810 */ /* 0x000fe20007ffe0ff */
[----:B------:R-:W-:-:S04]  /*bad0*/  FMUL.FTZ R68, R68, UR5 ;  /* 0x0000000544447c20 */ /* 0x000fc80008410000 */
[----:B------:R-:W-:Y:S06]  /*bae0*/  MUFU.TANH R41, R41 ;  /* 0x0000002900297308 */ /* 0x000fec0000002400 */
[----:B------:R-:W-:Y:S01]  /*baf0*/  HGMMA.64x64x16.F32 R88, R148, gdesc[UR8].tnspB, R88, gsb0 ;  /* 0x40e0000894587df0 */ /* 0x000fe20008000858 */
[----:B------:R-:W-:Y:S01]  /*bb00*/  R2UR UR10, R10 ;  /* 0x000000000a0a72ca */ /* 0x000fe200000e0000 */
[----:B------:R-:W-:Y:S01]  /*bb10*/  VIADD R10, R8, 0x100 ;  /* 0x00000100080a7836 */ /* 0x000fe20000000000 */
[----:B------:R-:W-:Y:S01]  /*bb20*/  R2UR UR11, R11 ;  /* 0x000000000b0b72ca */ /* 0x000fe200000e0000 */
[----:B------:R-:W-:Y:S01]  /*bb30*/  IMAD.MOV.U32 R11, RZ, RZ, 0x40000040 ;  /* 0x40000040ff0b7424 */ /* 0x000fe200078e00ff */
[----:B------:R-:W-:-:S02]  /*bb40*/  WARPGROUP.DEPBAR.LE gsb0, 0x0 ;  /* 0x00008000000079c5 */ /* 0x000fc40000010000 */
[----:B------:R-:W-:Y:S01]  /*bb50*/  WARPGROUP.ARRIVE ;  /* 0x00000000000079c5 */ /* 0x000fe20000000000 */
[----:B------:R-:W-:Y:S01]  /*bb60*/  FMUL.FTZ R151, R39, UR5 ;  /* 0x0000000527977c20 */ /* 0x000fe20008410000 */
[----:B------:R1:W-:Y:S01]  /*bb70*/  MUFU.TANH R150, R26 ;  /* 0x0000001a00967308 */ /* 0x0003e20000002400 */
[----:B------:R-:W-:-:S06]  /*bb80*/  FMUL.FTZ R149, R43, UR5 ;  /* 0x000000052b957c20 */ /* 0x000fcc0008410000 */
[----:B------:R-:W-:Y:S01]  /*bb90*/  HGMMA.64x64x16.F32 R88, R144, gdesc[UR8].tnspB, R88, gsb0 ;  /* 0x40e0000890587df0 */ /* 0x000fe20008000858 */
[----:B------:R-:W-:Y:S01]  /*bba0*/  R2UR UR10, R10 ;  /* 0x000000000a0a72ca */ /* 0x000fe200000e0000 */
[----:B------:R-:W-:Y:S01]  /*bbb0*/  FMUL.FTZ R39, R49, UR5 ;  /* 0x0000000531277c20 */ /* 0x000fe20008410000 */
[----:B------:R-:W-:Y:S01]  /*bbc0*/  R2UR UR11, R11 ;  /* 0x000000000b0b72ca */ /* 0x000fe200000e0000 */
[----:B------:R-:W2:Y:S01]  /*bbd0*/  LDL R49, [R1+0x40] ;  /* 0x0000400001317983 */ /* 0x000ea20000100800 */
[----:B------:R-:W-:Y:S01]  /*bbe0*/  VIADD R10, R8, 0x180 ;  /* 0x00000180080a7836 */ /* 0x000fe20000000000 */
[----:B------:R-:W-:Y:S01]  /*bbf0*/  MOV R11, 0x40000040 ;  /* 0x40000040000b7802 */ /* 0x000fe20000000f00 */
[----:B-1----:R-:W-:Y:S01]  /*bc00*/  FMUL.FTZ R26, R33, UR5 ;  /* 0x00000005211a7c20 */ /* 0x002fe20008410000 */
[----:B------:R1:W-:Y:S01]  /*bc10*/  MUFU.TANH R148, R27 ;  /* 0x0000001b00947308 */ /* 0x0003e20000002400 */
[----:B------:R-:W-:Y:S01]  /*bc20*/  FMUL.FTZ R69, R69, UR5 ;  /* 0x0000000545457c20 */ /* 0x000fe20008410000 */
[----:B------:R-:W-:Y:S01]  /*bc30*/  FMUL.FTZ R80, R80, UR5 ;  /* 0x0000000550507c20 */ /* 0x000fe20008410000 */
[----:B------:R-:W-:-:S05]  /*bc40*/  FMUL.FTZ R84, R84, UR5 ;  /* 0x0000000554547c20 */ /* 0x000fca0008410000 */
[----:B------:R-:W-:Y:S08]  /*bc50*/  MUFU.TANH R151, R151 ;  /* 0x0000009700977308 */ /* 0x000ff00000002400 */
[----:B------:R-:W-:Y:S01]  /*bc60*/  MUFU.TANH R149, R149 ;  /* 0x0000009500957308 */ /* 0x000fe20000002400 */
[----:B------:R-:W-:Y:S02]  /*bc70*/  WARPGROUP.DEPBAR.LE gsb0, 0x0 ;  /* 0x00008000000079c5 */ /* 0x000fe40000010000 */
[----:B------:R-:W-:-:S05]  /*bc80*/  WARPGROUP.ARRIVE ;  /* 0x00000000000079c5 */ /* 0x000fca0000000000 */
[----:B------:R3:W-:Y:S01]  /*bc90*/  MUFU.TANH R147, R31 ;  /* 0x0000001f00937308 */ /* 0x0007e20000002400 */
[----:B------:R-:W-:Y:S01]  /*bca0*/  FMUL.FTZ R146, R42, UR5 ;  /* 0x000000052a927c20 */ /* 0x000fe20008410000 */
[----:B------:R-:W-:Y:S01]  /*bcb0*/  FMUL.FTZ R33, R48, UR5 ;  /* 0x0000000530217c20 */ /* 0x000fe20008410000 */
[----:B------:R-:W4:Y:S01]  /*bcc0*/  LDL R42, [R1+0x30] ;  /* 0x00003000012a7983 */ /* 0x000f220000100800 */
[----:B-1----:R-:W-:Y:S01]  /*bcd0*/  FMUL.FTZ R27, R36, UR5 ;  /* 0x00000005241b7c20 */ /* 0x002fe20008410000 */
[----:B------:R-:W-:Y:S01]  /*bce0*/  HGMMA.64x64x16.F32 R88, R140, gdesc[UR8].tnspB, R88, gsb0 ;  /* 0x40e000088c587df0 */ /* 0x000fe20008000858 */
[----:B------:R-:W-:Y:S01]  /*bcf0*/  R2UR UR10, R10 ;  /* 0x000000000a0a72ca */ /* 0x000fe200000e0000 */
[----:B------:R-:W-:Y:S01]  /*bd00*/  FMUL.FTZ R10, R24, UR5 ;  /* 0x00000005180a7c20 */ /* 0x000fe20008410000 */
[----:B------:R1:W5:Y:S01]  /*bd10*/  MUFU.TANH R145, R30 ;  /* 0x0000001e00917308 */ /* 0x0003620000002400 */
[----:B---3--:R-:W3:Y:S01]  /*bd20*/  LDL R31, [R1+0x44] ;  /* 0x00004400011f7983 */ /* 0x008ee20000100800 */
[----:B------:R-:W-:Y:S01]  /*bd30*/  R2UR UR11, R11 ;  /* 0x000000000b0b72ca */ /* 0x000fe200000e0000 */
[----:B------:R-:W-:Y:S01]  /*bd40*/  FMUL.FTZ R11, R28, UR5 ;  /* 0x000000051c0b7c20 */ /* 0x000fe20008410000 */
[----:B------:R-:W-:Y:S01]  /*bd50*/  FMUL.FTZ R24, R29, UR5 ;  /* 0x000000051d187c20 */ /* 0x000fe20008410000 */
[----:B------:R-:W-:Y:S01]  /*bd60*/  FMUL.FTZ R28, R37, UR5 ;  /* 0x00000005251c7c20 */ /* 0x000fe20008410000 */
[----:B------:R-:W-:Y:S01]  /*bd70*/  FMUL.FTZ R29, R40, UR5 ;  /* 0x00000005281d7c20 */ /* 0x000fe20008410000 */
[----:B------:R-:W-:Y:S01]  /*bd80*/  FMUL.FTZ R144, R38, UR5 ;  /* 0x0000000526907c20 */ /* 0x000fe20008410000 */
[----:B------:R-:W-:Y:S01]  /*bd90*/  MUFU.TANH R10, R10 ;  /* 0x0000000a000a7308 */ /* 0x000fe20000002400 */
[----:B-1----:R-:W1:Y:S07]  /*bda0*/  @P2 LDC R30, c[0x0][0x450] ;  /* 0x00011400ff1e2b82 */ /* 0x002e6e0000000800 */
[----:B------:R-:W-:Y:S08]  /*bdb0*/  MUFU.TANH R11, R11 ;  /* 0x0000000b000b7308 */ /* 0x000ff00000002400 */
[----:B------:R-:W-:Y:S08]  /*bdc0*/  MUFU.TANH R24, R24 ;  /* 0x0000001800187308 */ /* 0x000ff00000002400 */
[----:B------:R-:W-:Y:S08]  /*bdd0*/  MUFU.TANH R26, R26 ;  /* 0x0000001a001a7308 */ /* 0x000ff00000002400 */
[----:B------:R-:W-:Y:S08]  /*bde0*/  MUFU.TANH R27, R27 ;  /* 0x0000001b001b7308 */ /* 0x000ff00000002400 */
[----:B------:R-:W-:Y:S08]  /*bdf0*/  MUFU.TANH R39, R39 ;  /* 0x0000002700277308 */ /* 0x000ff00000002400 */
[----:B------:R-:W-:Y:S01]  /*be00*/  MUFU.TANH R146, R146 ;  /* 0x0000009200927308 */ /* 0x000fe20000002400 */
[----:B------:R-:W-:-:S07]  /*be10*/  WARPGROUP.DEPBAR.LE gsb0, 0x0 ;  /* 0x00008000000079c5 */ /* 0x000fce0000010000 */
[----:B------:R0:W1:Y:S01]  /*be20*/  MUFU.TANH R141, R34 ;  /* 0x00000022008d7308 */ /* 0x0000620000002400 */
[----:B------:R-:W-:-:S07]  /*be30*/  FMUL.FTZ R143, R25, UR5 ;  /* 0x00000005198f7c20 */ /* 0x000fce0008410000 */
[----:B------:R1:W1:Y:S01]  /*be40*/  MUFU.TANH R142, R35 ;  /* 0x00000023008e7308 */ /* 0x0002620000002400 */
[----:B0-----:R-:W3:Y:S01]  /*be50*/  LDL R34, [R1+0x2c] ;  /* 0x00002c0001227983 */ /* 0x001ee20000100800 */
[----:B------:R-:W-:Y:S01]  /*be60*/  WARPGROUP.ARRIVE ;  /* 0x00000000000079c5 */ /* 0x000fe20000000000 */
[----:B------:R-:W-:Y:S01]  /*be70*/  FMUL.FTZ R25, R32, UR5 ;  /* 0x0000000520197c20 */ /* 0x000fe20008410000 */
[----:B------:R-:W-:Y:S01]  /*be80*/  FMUL.FTZ R32, R44, UR5 ;  /* 0x000000052c207c20 */ /* 0x000fe20008410000 */
[----:B-----5:R-:W-:-:S03]  /*be90*/  IMAD.MOV.U32 R44, RZ, RZ, R145 ;  /* 0x000000ffff2c7224 */ /* 0x020fc600078e0091 */
[----:B------:R-:W-:Y:S01]  /*bea0*/  HGMMA.64x64x16.F32 R88, R136, gdesc[UR8].tnspB, R88, gsb0 ;  /* 0x40e0000888587df0 */ /* 0x000fe20008000858 */
[----:B-1----:R-:W4:Y:S01]  /*beb0*/  LDL R35, [R1+0x20] ;  /* 0x0000200001237983 */ /* 0x002f220000100800 */
[----:B------:R-:W0:Y:S01]  /*bec0*/  MUFU.TANH R143, R143 ;  /* 0x0000008f008f7308 */ /* 0x000e220000002400 */
[----:B------:R-:W-:Y:S02]  /*bed0*/  IMAD.MOV.U32 R43, RZ, RZ, R141 ;  /* 0x000000ffff2b7224 */ /* 0x000fe400078e008d */
[----:B------:R-:W-:-:S05]  /*bee0*/  IMAD.MOV.U32 R48, RZ, RZ, R142 ;  /* 0x000000ffff307224 */ /* 0x000fca00078e008e */
[----:B------:R-:W1:Y:S01]  /*bef0*/  MUFU.TANH R25, R25 ;  /* 0x0000001900197308 */ /* 0x000e620000002400 */
[----:B------:R-:W-:-:S04]  /*bf00*/  IMAD.MOV.U32 R142, RZ, RZ, -0x80 ;  /* 0xffffff80ff8e7424 */ /* 0x000fc800078e00ff */
[----:B------:R-:W-:Y:S02]  /*bf10*/  IMAD R142, R12, R142, 0x1 ;  /* 0x000000010c8e7424 */ /* 0x000fe400078e028e */
[----:B------:R-:W-:Y:S01]  /*bf20*/  FMUL.FTZ R141, R51, UR5 ;  /* 0x00000005338d7c20 */ /* 0x000fe20008410000 */
[----:B------:R-:W-:Y:S02]  /*bf30*/  IMAD.MOV.U32 R51, RZ, RZ, R44 ;  /* 0x000000ffff337224 */ /* 0x000fe400078e002c */
[----:B------:R-:W-:Y:S01]  /*bf40*/  FMUL.FTZ R40, R45, UR5 ;  /* 0x000000052d287c20 */ /* 0x000fe20008410000 */
[----:B------:R-:W-:Y:S02]  /*bf50*/  IMAD.MOV.U32 R45, RZ, RZ, R147 ;  /* 0x000000ffff2d7224 */ /* 0x000fe400078e0093 */
[----:B------:R-:W-:Y:S01]  /*bf60*/  FMUL.FTZ R147, R47, UR5 ;  /* 0x000000052f937c20 */ /* 0x000fe20008410000 */
[----:B------:R-:W-:Y:S01]  /*bf70*/  FMUL.FTZ R47, R52, UR5 ;  /* 0x00000005342f7c20 */ /* 0x000fe20008410000 */
[----:B------:R-:W-:Y:S01]  /*bf80*/  MUFU.TANH R28, R28 ;  /* 0x0000001c001c7308 */ /* 0x000fe20000002400 */
[----:B------:R-:W-:-:S02]  /*bf90*/  IMAD.MOV.U32 R52, RZ, RZ, R45 ;  /* 0x000000ffff347224 */ /* 0x000fc400078e002d */
[----:B------:R-:W-:Y:S01]  /*bfa0*/  FMUL.FTZ R38, R53, UR5 ;  /* 0x0000000535267c20 */ /* 0x000fe20008410000 */
[----:B------:R-:W-:Y:S01]  /*bfb0*/  MOV R53, R48 ;  /* 0x0000003000357202 */ /* 0x000fe20000000f00 */
[----:B------:R-:W-:-:S03]  /*bfc0*/  IMAD.MOV.U32 R48, RZ, RZ, R43 ;  /* 0x000000ffff307224 */ /* 0x000fc600078e002b */
[----:B------:R-:W5:Y:S08]  /*bfd0*/  MUFU.TANH R29, R29 ;  /* 0x0000001d001d7308 */ /* 0x000f700000002400 */
[----:B------:R-:W5:Y:S08]  /*bfe0*/  MUFU.TANH R32, R32 ;  /* 0x0000002000207308 */ /* 0x000f700000002400 */
[----:B------:R-:W5:Y:S01]  /*bff0*/  MUFU.TANH R40, R40 ;  /* 0x0000002800287308 */ /* 0x000f620000002400 */
[----:B------:R-:W-:-:S07]  /*c000*/  FMUL.FTZ R37, R57, UR5 ;  /* 0x0000000539257c20 */ /* 0x000fce0008410000 */
[----:B------:R-:W5:Y:S01]  /*c010*/  MUFU.TANH R33, R33 ;  /* 0x0000002100217308 */ /* 0x000f620000002400 */
[----:B------:R-:W-:Y:S02]  /*c020*/  IMAD.MOV.U32 R57, RZ, RZ, R48 ;  /* 0x000000ffff397224 */ /* 0x000fe400078e0030 */
[----:B------:R-:W-:Y:S01]  /*c030*/  FMUL.FTZ R145, R46, UR5 ;  /* 0x000000052e917c20 */ /* 0x000fe20008410000 */
[----:B------:R-:W-:-:S04]  /*c040*/  FMUL.FTZ R46, R56, UR5 ;  /* 0x00000005382e7c20 */ /* 0x000fc80008410000 */
[----:B------:R-:W5:Y:S01]  /*c050*/  MUFU.TANH R47, R47 ;  /* 0x0000002f002f7308 */ /* 0x000f620000002400 */
[----:B------:R-:W-:-:S07]  /*c060*/  FMUL.FTZ R36, R60, UR5 ;  /* 0x000000053c247c20 */ /* 0x000fce0008410000 */
[----:B------:R-:W-:Y:S01]  /*c070*/  MUFU.TANH R144, R144 ;  /* 0x0000009000907308 */ /* 0x000fe20000002400 */
[----:B--2---:R-:W-:Y:S02]  /*c080*/  IMAD R142, R49, -0x2, R142 ;  /* 0xfffffffe318e7824 */ /* 0x004fe400078e028e */
[----:B------:R-:W-:-:S05]  /*c090*/  FMUL.FTZ R49, R72, UR5 ;  /* 0x0000000548317c20 */ /* 0x000fca0008410000 */
[----:B------:R-:W2:Y:S01]  /*c0a0*/  MUFU.TANH R38, R38 ;  /* 0x0000002600267308 */ /* 0x000ea20000002400 */
[----:B------:R-:W-:Y:S02]  /*c0b0*/  WARPGROUP.DEPBAR.LE gsb0, 0x0 ;  /* 0x00008000000079c5 */ /* 0x000fe40000010000 */
[----:B------:R-:W-:Y:S01]  /*c0c0*/  FMUL.FTZ R139, R55, UR5 ;  /* 0x00000005378b7c20 */ /* 0x000fe20008410000 */
[----:B------:R-:W-:-:S04]  /*c0d0*/  IMAD.MOV.U32 R55, RZ, RZ, R51 ;  /* 0x000000ffff377224 */ /* 0x000fc800078e0033 */
[----:B------:R-:W2:Y:S08]  /*c0e0*/  MUFU.TANH R46, R46 ;  /* 0x0000002e002e7308 */ /* 0x000eb00000002400 */
[----:B------:R-:W2:Y:S08]  /*c0f0*/  MUFU.TANH R37, R37 ;  /* 0x0000002500257308 */ /* 0x000eb00000002400 */
[----:B------:R-:W2:Y:S01]  /*c100*/  MUFU.TANH R36, R36 ;  /* 0x0000002400247308 */ /* 0x000ea20000002400 */
[----:B------:R-:W-:Y:S01]  /*c110*/  FMUL.FTZ R140, R50, UR5 ;  /* 0x00000005328c7c20 */ /* 0x000fe20008410000 */
[----:B------:R-:W-:Y:S01]  /*c120*/  FMUL.FTZ R50, R73, UR5 ;  /* 0x0000000549327c20 */ /* 0x000fe20008410000 */
[----:B------:R-:W-:Y:S01]  /*c130*/  MOV R73, R53 ;  /* 0x0000003500497202 */ /* 0x000fe20000000f00 */
[----:B------:R-:W-:-:S02]  /*c140*/  IMAD.MOV.U32 R56, RZ, RZ, R52 ;  /* 0x000000ffff387224 */ /* 0x000fc400078e0034 */
[----:B------:R-:W-:Y:S01]  /*c150*/  FMUL.FTZ R52, R76, UR5 ;  /* 0x000000054c347c20 */ /* 0x000fe20008410000 */
[----:B------:R-:W-:Y:S01]  /*c160*/  FMUL.FTZ R53, R77, UR5 ;  /* 0x000000054d357c20 */ /* 0x000fe20008410000 */
[----:B------:R-:W-:Y:S08]  /*c170*/  MUFU.TANH R49, R49 ;  /* 0x0000003100317308 */ /* 0x000ff00000002400 */
[----:B------:R-:W-:Y:S01]  /*c180*/  MUFU.TANH R50, R50 ;  /* 0x0000003200327308 */ /* 0x000fe20000002400 */
[----:B---3--:R-:W-:-:S05]  /*c190*/  IADD3 R31, R31, R34, RZ ;  /* 0x000000221f1f7210 */ /* 0x008fca0007ffe0ff */
[----:B------:R-:W-:-:S04]  /*c1a0*/  @P2 IMAD.HI.U32 R34, R31, R9, RZ ;  /* 0x000000091f222227 */ /* 0x000fc800078e00ff */
[----:B------:R-:W-:Y:S01]  /*c1b0*/  IMAD.MOV.U32 R9, RZ, RZ, R31 ;  /* 0x000000ffff097224 */ /* 0x000fe200078e001f */
[----:B------:R-:W-:-:S05]  /*c1c0*/  @P2 SHF.R.U32.HI R9, RZ, R30, R34 ;  /* 0x0000001eff092219 */ /* 0x000fca0000011622 */
[----:B------:R-:W3:Y:S01]  /*c1d0*/  SHFL.IDX PT, R34, R9, RZ, 0x1c1f ;  /* 0x001c1fff09227589 */ /* 0x000ee200000e0000 */
[----:B----4-:R-:W-:-:S05]  /*c1e0*/  IADD3 R142, -R35, R142, R42 ;  /* 0x0000008e238e7210 */ /* 0x010fca0007ffe12a */
[----:B---3--:R-:W-:-:S05]  /*c1f0*/  IMAD.IADD R34, R142, 0x1, R34 ;  /* 0x000000018e227824 */ /* 0x008fca00078e0222 */
[C---:B------:R-:W-:Y:S02]  /*c200*/  ISETP.GT.AND P3, PT, R34.reuse, RZ, PT ;  /* 0x000000ff2200720c */ /* 0x040fe40003f64270 */
[----:B------:R-:W-:Y:S02]  /*c210*/  ISETP.GT.AND P4, PT, R34, 0x1, PT ;  /* 0x000000012200780c */ /* 0x000fe40003f84270 */
[----:B------:R-:W-:Y:S02]  /*c220*/  FSEL R44, R10, -INF , P3 ;  /* 0xff8000000a2c7808 */ /* 0x000fe40001800000 */
[----:B------:R-:W-:Y:S02]  /*c230*/  ISETP.GT.AND P3, PT, R34, 0x8, PT ;  /* 0x000000082200780c */ /* 0x000fe40003f64270 */
[----:B0-----:R-:W-:Y:S02]  /*c240*/  FSEL R143, R143, -INF , P4 ;  /* 0xff8000008f8f7808 */ /* 0x001fe40002000000 */
[----:B------:R-:W-:Y:S01]  /*c250*/  FMNMX.FTZ R42, R44, R13, !PT ;  /* 0x0000000d2c2a7209 */ /* 0x000fe20007810000 */
[----:B------:R0:W-:Y:S01]  /*c260*/  MUFU.TANH R10, R68 ;  /* 0x00000044000a7308 */ /* 0x0001e20000002400 */
[----:B------:R-:W-:-:S02]  /*c270*/  ISETP.GT.AND P4, PT, R34, 0x9, PT ;  /* 0x000000092200780c */ /* 0x000fc40003f84270 */
[----:B------:R-:W-:Y:S02]  /*c280*/  FMNMX.FTZ R42, R143, R42, !PT ;  /* 0x0000002a8f2a7209 */ /* 0x000fe40007810000 */
[----:B------:R-:W-:Y:S02]  /*c290*/  FSEL R45, R24, -INF , P4 ;  /* 0xff800000182d7808 */ /* 0x000fe40002000000 */
[----:B0-----:R-:W-:Y:S02]  /*c2a0*/  FSEL R68, R11, -INF , P3 ;  /* 0xff8000000b447808 */ /* 0x001fe40001800000 */
[----:B------:R-:W-:Y:S02]  /*c2b0*/  ISETP.GT.AND P3, PT, R34, 0x10, PT ;  /* 0x000000102200780c */ /* 0x000fe40003f64270 */
[----:B------:R-:W-:Y:S02]  /*c2c0*/  FMNMX.FTZ R42, R68, R42, !PT ;  /* 0x0000002a442a7209 */ /* 0x000fe40007810000 */
[----:B------:R-:W-:-:S02]  /*c2d0*/  ISETP.GT.AND P4, PT, R34, 0x11, PT ;  /* 0x000000112200780c */ /* 0x000fc40003f84270 */
[----:B-1----:R-:W-:Y:S02]  /*c2e0*/  FSEL R43, R25, -INF , P3 ;  /* 0xff800000192b7808 */ /* 0x002fe40001800000 */
[----:B------:R-:W-:Y:S01]  /*c2f0*/  FMNMX.FTZ R42, R45, R42, !PT ;  /* 0x0000002a2d2a7209 */ /* 0x000fe20007810000 */
[----:B------:R-:W-:Y:S01]  /*c300*/  FMUL.FTZ R35, R65, UR5 ;  /* 0x0000000541237c20 */ /* 0x000fe20008410000 */
[----:B------:R-:W-:Y:S02]  /*c310*/  ISETP.GT.AND P3, PT, R34, 0x18, PT ;  /* 0x000000182200780c */ /* 0x000fe40003f64270 */
[----:B------:R-:W-:Y:S02]  /*c320*/  FSEL R65, R26, -INF , P4 ;  /* 0xff8000001a417808 */ /* 0x000fe40002000000 */
[----:B------:R-:W-:Y:S02]  /*c330*/  FMNMX.FTZ R24, R43, R42, !PT ;  /* 0x0000002a2b187209 */ /* 0x000fe40007810000 */
[----:B------:R-:W-:-:S02]  /*c340*/  ISETP.GT.AND P4, PT, R34, 0x19, PT ;  /* 0x000000192200780c */ /* 0x000fc40003f84270 */
[----:B------:R-:W-:Y:S02]  /*c350*/  FSEL R42, R27, -INF , P3 ;  /* 0xff8000001b2a7808 */ /* 0x000fe40001800000 */
[----:B------:R-:W-:Y:S01]  /*c360*/  FMNMX.FTZ R24, R65, R24, !PT ;  /* 0x0000001841187209 */ /* 0x000fe20007810000 */
[----:B------:R0:W-:Y:S01]  /*c370*/  MUFU.TANH R11, R69 ;  /* 0x00000045000b7308 */ /* 0x0001e20000002400 */
[----:B------:R-:W-:Y:S02]  /*c380*/  ISETP.GT.AND P3, PT, R34, 0x20, PT ;  /* 0x000000202200780c */ /* 0x000fe40003f64270 */
[----:B------:R-:W-:Y:S02]  /*c390*/  FMNMX.FTZ R24, R42, R24, !PT ;  /* 0x000000182a187209 */ /* 0x000fe40007810000 */
[----:B-----5:R-:W-:Y:S02]  /*c3a0*/  FSEL R72, R29, -INF , P3 ;  /* 0xff8000001d487808 */ /* 0x020fe40001800000 */
[----:B0-----:R-:W-:-:S02]  /*c3b0*/  FSEL R69, R28, -INF , P4 ;  /* 0xff8000001c457808 */ /* 0x001fc40002000000 */
[C---:B------:R-:W-:Y:S02]  /*c3c0*/  ISETP.GT.AND P4, PT, R34.reuse, 0x21, PT ;  /* 0x000000212200780c */ /* 0x040fe40003f84270 */
[----:B------:R-:W-:Y:S02]  /*c3d0*/  FMNMX.FTZ R24, R69, R24, !PT ;  /* 0x0000001845187209 */ /* 0x000fe40007810000 */
[----:B------:R-:W-:Y:S02]  /*c3e0*/  ISETP.GT.AND P3, PT, R34, 0x28, PT ;  /* 0x000000282200780c */ /* 0x000fe40003f64270 */
        /* <DEDUP_REMOVED lines=8> */
[----:B------:R-:W-:Y:S01]  /*c470*/  VIADD R30, R8, 0x200 ;  /* 0x00000200081e7836 */ /* 0x000fe20000000000 */
[----:B------:R-:W-:-:S02]  /*c480*/  ISETP.GT.AND P4, PT, R34, 0x31, PT ;  /* 0x000000312200780c */ /* 0x000fc40003f84270 */
[----:B------:R-:W-:Y:S02]  /*c490*/  FSEL R51, R33, -INF , P3 ;  /* 0xff80000021337808 */ /* 0x000fe40001800000 */
[----:B------:R-:W-:Y:S01]  /*c4a0*/  FMNMX.FTZ R24, R40, R24, !PT ;  /* 0x0000001828187209 */ /* 0x000fe20007810000 */
[----:B------:R-:W-:Y:S01]  /*c4b0*/  IMAD.MOV.U32 R31, RZ, RZ, 0x40000040 ;  /* 0x40000040ff1f7424 */ /* 0x000fe200078e00ff */
[----:B------:R-:W-:Y:S01]  /*c4c0*/  R2UR UR10, R30 ;  /* 0x000000001e0a72ca */ /* 0x000fe200000e0000 */
[----:B------:R-:W-:Y:S01]  /*c4d0*/  FMUL.FTZ R30, R61, UR5 ;  /* 0x000000053d1e7c20 */ /* 0x000fe20008410000 */
[----:B------:R-:W-:Y:S02]  /*c4e0*/  ISETP.GT.AND P3, PT, R34, 0x38, PT ;  /* 0x000000382200780c */ /* 0x000fe40003f64270 */
[----:B------:R-:W-:Y:S02]  /*c4f0*/  FSEL R39, R39, -INF , P4 ;  /* 0xff80000027277808 */ /* 0x000fe40002000000 */
[----:B------:R-:W-:-:S02]  /*c500*/  FMNMX.FTZ R24, R51, R24, !PT ;  /* 0x0000001833187209 */ /* 0x000fc40007810000 */
[----:B------:R-:W-:Y:S01]  /*c510*/  R2UR UR11, R31 ;  /* 0x000000001f0b72ca */ /* 0x000fe200000e0000 */
[----:B------:R-:W-:Y:S01]  /*c520*/  FMUL.FTZ R31, R64, UR5 ;  /* 0x00000005401f7c20 */ /* 0x000fe20008410000 */
[C---:B------:R-:W-:Y:S02]  /*c530*/  ISETP.GT.AND P4, PT, R34.reuse, 0x39, PT ;  /* 0x000000392200780c */ /* 0x040fe40003f84270 */
[----:B------:R-:W-:Y:S02]  /*c540*/  FSEL R47, R47, -INF , P3 ;  /* 0xff8000002f2f7808 */ /* 0x000fe40001800000 */
[----:B------:R-:W-:Y:S01]  /*c550*/  FMNMX.FTZ R24, R39, R24, !PT ;  /* 0x0000001827187209 */ /* 0x000fe20007810000 */
[----:B------:R-:W0:Y:S01]  /*c560*/  MUFU.TANH R30, R30 ;  /* 0x0000001e001e7308 */ /* 0x000e220000002400 */
[----:B------:R-:W-:Y:S02]  /*c570*/  ISETP.GT.AND P3, PT, R34, 0x40, PT ;  /* 0x000000402200780c */ /* 0x000fe40003f64270 */
[----:B--2---:R-:W-:-:S02]  /*c580*/  FSEL R38, R38, -INF , P4 ;  /* 0xff80000026267808 */ /* 0x004fc40002000000 */
[----:B------:R-:W-:Y:S02]  /*c590*/  FMNMX.FTZ R24, R47, R24, !PT ;  /* 0x000000182f187209 */ /* 0x000fe40007810000 */
        /* <DEDUP_REMOVED lines=8> */
[----:B------:R-:W-:Y:S02]  /*c620*/  ISETP.GT.AND P5, PT, R34, 0x49, PT ;  /* 0x000000492200780c */ /* 0x000fe40003fa4270 */
[----:B------:R-:W-:Y:S02]  /*c630*/  FSEL R36, R36, -INF , P3 ;  /* 0xff80000024247808 */ /* 0x000fe40001800000 */
[----:B------:R-:W-:Y:S02]  /*c640*/  FMNMX.FTZ R25, R37, R24, !PT ;  /* 0x0000001825197209 */ /* 0x000fe40007810000 */
[----:B------:R-:W-:Y:S02]  /*c650*/  ISETP.GT.AND P4, PT, R34, 0x50, PT ;  /* 0x000000502200780c */ /* 0x000fe40003f84270 */
[----:B0-----:R-:W-:Y:S02]  /*c660*/  FSEL R32, R30, -INF , P5 ;  /* 0xff8000001e207808 */ /* 0x001fe40002800000 */
[----:B------:R-:W-:-:S02]  /*c670*/  FMNMX.FTZ R28, R36, R25, !PT ;  /* 0x00000019241c7209 */ /* 0x000fc40007810000 */
[C---:B------:R-:W-:Y:S02]  /*c680*/  ISETP.GT.AND P5, PT, R34.reuse, 0x58, PT ;  /* 0x000000582200780c */ /* 0x040fe40003fa4270 */
[----:B------:R-:W-:Y:S02]  /*c690*/  ISETP.GT.AND P3, PT, R34, 0x51, PT ;  /* 0x000000512200780c */ /* 0x000fe40003f64270 */
[----:B-1----:R-:W-:Y:S02]  /*c6a0*/  FSEL R24, R31, -INF , P4 ;  /* 0xff8000001f187808 */ /* 0x002fe40002000000 */
[----:B------:R-:W-:Y:S01]  /*c6b0*/  FMNMX.FTZ R28, R32, R28, !PT ;  /* 0x0000001c201c7209 */ /* 0x000fe20007810000 */
[----:B------:R-:W0:Y:S01]  /*c6c0*/  MUFU.TANH R52, R52 ;  /* 0x0000003400347308 */ /* 0x000e220000002400 */
[----:B------:R-:W-:Y:S02]  /*c6d0*/  FSEL R26, R10, -INF , P5 ;  /* 0xff8000000a1a7808 */ /* 0x000fe40002800000 */
[----:B--2---:R-:W-:-:S02]  /*c6e0*/  FSEL R25, R35, -INF , P3 ;  /* 0xff80000023197808 */ /* 0x004fc40001800000 */
[----:B------:R-:W-:-:S03]  /*c6f0*/  FMNMX.FTZ R10, R24, R28, !PT ;  /* 0x0000001c180a7209 */ /* 0x000fc60007810000 */
[----:B------:R-:W1:Y:S01]  /*c700*/  MUFU.TANH R53, R53 ;  /* 0x0000003500357308 */ /* 0x000e620000002400 */
[----:B------:R-:W-:Y:S02]  /*c710*/  ISETP.GT.AND P4, PT, R34, 0x59, PT ;  /* 0x000000592200780c */ /* 0x000fe40003f84270 */
[----:B------:R-:W-:-:S05]  /*c720*/  FMNMX.FTZ R10, R25, R10, !PT ;  /* 0x0000000a190a7209 */ /* 0x000fca0007810000 */
[----:B------:R-:W2:Y:S01]  /*c730*/  MUFU.TANH R33, R80 ;  /* 0x0000005000217308 */ /* 0x000ea20000002400 */
[----:B------:R-:W-:Y:S01]  /*c740*/  FMUL.FTZ R138, R54, UR5 ;  /* 0x00000005368a7c20 */ /* 0x000fe20008410000 */
[C---:B------:R-:W-:Y:S01]  /*c750*/  ISETP.GT.AND P3, PT, R34.reuse, 0x60, PT ;  /* 0x000000602200780c */ /* 0x040fe20003f64270 */
[----:B------:R-:W-:Y:S01]  /*c760*/  FMUL.FTZ R54, R81, UR5 ;  /* 0x0000000551367c20 */ /* 0x000fe20008410000 */
[----:B------:R-:W-:Y:S02]  /*c770*/  ISETP.GT.AND P5, PT, R34, 0x61, PT ;  /* 0x000000612200780c */ /* 0x000fe40003fa4270 */
[----:B------:R-:W-:Y:S02]  /*c780*/  FSEL R27, R11, -INF , P4 ;  /* 0xff8000000b1b7808 */ /* 0x000fe40002000000 */
[----:B------:R-:W-:Y:S02]  /*c790*/  FMNMX.FTZ R10, R26, R10, !PT ;  /* 0x0000000a1a0a7209 */ /* 0x000fe40007810000 */
[----:B------:R-:W-:-:S02]  /*c7a0*/  FSEL R28, R49, -INF , P3 ;  /* 0xff800000311c7808 */ /* 0x000fc40001800000 */
[----:B------:R-:W-:Y:S02]  /*c7b0*/  FSEL R29, R50, -INF , P5 ;  /* 0xff800000321d7808 */ /* 0x000fe40002800000 */
[----:B------:R-:W-:Y:S02]  /*c7c0*/  FMNMX.FTZ R10, R27, R10, !PT ;  /* 0x0000000a1b0a7209 */ /* 0x000fe40007810000 */
[C---:B------:R-:W-:Y:S02]  /*c7d0*/  ISETP.GT.AND P4, PT, R34.reuse, 0x68, PT ;  /* 0x000000682200780c */ /* 0x040fe40003f84270 */
[C---:B------:R-:W-:Y:S02]  /*c7e0*/  ISETP.GT.AND P3, PT, R34.reuse, 0x69, PT ;  /* 0x000000692200780c */ /* 0x040fe40003f64270 */
[----:B------:R-:W-:Y:S01]  /*c7f0*/  ISETP.GT.AND P5, PT, R34, 0x70, PT ;  /* 0x000000702200780c */ /* 0x000fe20003fa4270 */
[----:B------:R-:W3:Y:S01]  /*c800*/  MUFU.TANH R54, R54 ;  /* 0x0000003600367308 */ /* 0x000ee20000002400 */
[----:B------:R-:W-:Y:S01]  /*c810*/  FMNMX.FTZ R10, R28, R10, !PT ;  /* 0x0000000a1c0a7209 */ /* 0x000fe20007810000 */
[----:B------:R-:W-:Y:S01]  /*c820*/  FMUL.FTZ R35, R85, UR5 ;  /* 0x0000000555237c20 */ /* 0x000fe20008410000 */
[----:B0-----:R-:W-:-:S02]  /*c830*/  FSEL R30, R52, -INF , P4 ;  /* 0xff800000341e7808 */ /* 0x001fc40002000000 */
[----:B-1----:R-:W-:Y:S02]  /*c840*/  FSEL R31, R53, -INF , P3 ;  /* 0xff800000351f7808 */ /* 0x002fe40001800000 */
[----:B--2---:R-:W-:Y:S02]  /*c850*/  FSEL R11, R33, -INF , P5 ;  /* 0xff800000210b7808 */ /* 0x004fe40002800000 */
[C---:B------:R-:W-:Y:S02]  /*c860*/  ISETP.GT.AND P4, PT, R34.reuse, 0x71, PT ;  /* 0x000000712200780c */ /* 0x040fe40003f84270 */
[C---:B------:R-:W-:Y:S02]  /*c870*/  ISETP.GT.AND P3, PT, R34.reuse, 0x78, PT ;  /* 0x000000782200780c */ /* 0x040fe40003f64270 */
[----:B------:R-:W-:Y:S02]  /*c880*/  ISETP.GT.AND P5, PT, R34, 0x79, PT ;  /* 0x000000792200780c */ /* 0x000fe40003fa4270 */
[----:B------:R-:W0:Y:S01]  /*c890*/  MUFU.TANH R34, R84 ;  /* 0x0000005400227308 */ /* 0x000e220000002400 */
[----:B------:R-:W-:-:S04]  /*c8a0*/  FMNMX.FTZ R10, R29, R10, !PT ;  /* 0x0000000a1d0a7209 */ /* 0x000fc80007810000 */
[----:B------:R-:W-:-:S03]  /*c8b0*/  FMNMX.FTZ R10, R30, R10, !PT ;  /* 0x0000000a1e0a7209 */ /* 0x000fc60007810000 */
[----:B------:R-:W1:Y:S01]  /*c8c0*/  MUFU.TANH R35, R35 ;  /* 0x0000002300237308 */ /* 0x000e620000002400 */
[----:B------:R-:W-:Y:S02]  /*c8d0*/  FMNMX.FTZ R10, R31, R10, !PT ;  /* 0x0000000a1f0a7209 */ /* 0x000fe40007810000 */
[----:B---3--:R-:W-:Y:S02]  /*c8e0*/  FSEL R33, R54, -INF , P4 ;  /* 0xff80000036217808 */ /* 0x008fe40002000000 */
[----:B------:R-:W-:Y:S02]  /*c8f0*/  FMNMX.FTZ R10, R11, R10, !PT ;  /* 0x0000000a0b0a7209 */ /* 0x000fe40007810000 */
[----:B0-----:R-:W-:Y:S02]  /*c900*/  FSEL R34, R34, -INF , P3 ;  /* 0xff80000022227808 */ /* 0x001fe40001800000 */
[----:B------:R-:W-:-:S04]  /*c910*/  FMNMX.FTZ R10, R33, R10, !PT ;  /* 0x0000000a210a7209 */ /* 0x000fc80007810000 */
[----:B------:R-:W-:Y:S02]  /*c920*/  FMNMX.FTZ R10, R34, R10, !PT ;  /* 0x0000000a220a7209 */ /* 0x000fe40007810000 */
[----:B-1----:R-:W-:-:S04]  /*c930*/  FSEL R35, R35, -INF , P5 ;  /* 0xff80000023237808 */ /* 0x002fc80002800000 */
[----:B------:R-:W-:Y:S02]  /*c940*/  FMNMX.FTZ R10, R35, R10, !PT ;  /* 0x0000000a230a7209 */ /* 0x000fe40007810000 */
[----:B------:R-:W-:-:S03]  /*c950*/  MOV R84, R56 ;  /* 0x0000003800547202 */ /* 0x000fc60000000f00 */
[----:B------:R-:W0:Y:S01]  /*c960*/  SHFL.BFLY PT, R56, R10, 0x2, 0x1f ;  /* 0x0c401f000a387f89 */ /* 0x000e2200000e0000 */
[----:B------:R-:W-:-:S03]  /*c970*/  FMUL.FTZ R49, R62, UR5 ;  /* 0x000000053e317c20 */ /* 0x000fc60008410000 */
[----:B------:R-:W1:Y:S01]  /*c980*/  SHFL.IDX PT, R62, R9, 0x1, 0x1c1f ;  /* 0x003c1f00093e7f89 */ /* 0x000e6200000e0000 */
[----:B0-----:R-:W-:-:S05]  /*c990*/  FMNMX.FTZ R10, R10, R56, !PT ;  /* 0x000000380a0a7209 */ /* 0x001fca0007810000 */
[----:B------:R-:W0:Y:S01]  /*c9a0*/  SHFL.BFLY PT, R61, R10, 0x1, 0x1f ;  /* 0x0c201f000a3d7f89 */ /* 0x000e2200000e0000 */
[----:B-1----:R-:W-:Y:S01]  /*c9b0*/  IADD3 R62, R142, R62, RZ ;  /* 0x0000003e8e3e7210 */ /* 0x002fe20007ffe0ff */
[----:B------:R-:W-:-:S03]  /*c9c0*/  IMAD.MOV.U32 R76, RZ, RZ, R150 ;  /* 0x000000ffff4c7224 */ /* 0x000fc600078e0096 */
[C---:B------:R-:W-:Y:S01]  /*c9d0*/  ISETP.GT.AND P5, PT, R62.reuse, RZ, PT ;  /* 0x000000ff3e00720c */ /* 0x040fe20003fa4270 */
[----:B------:R-:W-:Y:S01]  /*c9e0*/  IMAD.MOV.U32 R77, RZ, RZ, R148 ;  /* 0x000000ffff4d7224 */ /* 0x000fe200078e0094 */
[----:B------:R-:W-:Y:S02]  /*c9f0*/  ISETP.GT.AND P4, PT, R62, 0x1, PT ;  /* 0x000000013e00780c */ /* 0x000fe40003f84270 */
[----:B------:R-:W-:Y:S01]  /*ca00*/  FSEL R76, R76, -INF , P5 ;  /* 0xff8000004c4c7808 */ /* 0x000fe20002800000 */
[----:B------:R-:W-:Y:S02]  /*ca10*/  IMAD.MOV.U32 R85, RZ, RZ, R55 ;  /* 0x000000ffff557224 */ /* 0x000fe400078e0037 */
[----:B------:R-:W-:Y:S01]  /*ca20*/  FMUL.FTZ R50, R63, UR5 ;  /* 0x000000053f327c20 */ /* 0x000fe20008410000 */
[----:B------:R-:W-:Y:S01]  /*ca30*/  ISETP.GT.AND P5, PT, R62, 0x8, PT ;  /* 0x000000083e00780c */ /* 0x000fe20003fa4270 */
[----:B------:R-:W-:Y:S01]  /*ca40*/  IMAD.U32 R9, RZ, RZ, UR7 ;  /* 0x00000007ff097e24 */ /* 0x000fe2000f8e00ff */
[----:B------:R-:W-:-:S02]  /*ca50*/  FSEL R77, R77, -INF , P4 ;  /* 0xff8000004d4d7808 */ /* 0x000fc40002000000 */
[----:B------:R-:W-:Y:S01]  /*ca60*/  FMNMX.FTZ R63, R76, R15, !PT ;  /* 0x0000000f4c3f7209 */ /* 0x000fe20007810000 */
[----:B------:R-:W-:Y:S02]  /*ca70*/  IMAD.MOV.U32 R80, RZ, RZ, R57 ;  /* 0x000000ffff507224 */ /* 0x000fe400078e0039 */
[----:B------:R-:W-:Y:S01]  /*ca80*/  FMUL.FTZ R57, R78, UR5 ;  /* 0x000000054e397c20 */ /* 0x000fe20008410000 */
[----:B------:R-:W-:Y:S02]  /*ca90*/  ISETP.GT.AND P4, PT, R62, 0x9, PT ;  /* 0x000000093e00780c */ /* 0x000fe40003f84270 */
[----:B0-----:R-:W-:Y:S02]  /*caa0*/  FMNMX.FTZ R10, R10, R61, !PT ;  /* 0x0000003d0a0a7209 */ /* 0x001fe40007810000 */
[----:B------:R-:W-:Y:S02]  /*cab0*/  FSEL R78, R85, -INF , P5 ;  /* 0xff800000554e7808 */ /* 0x000fe40002800000 */
[----:B------:R-:W-:Y:S01]  /*cac0*/  FMNMX.FTZ R63, R77, R63, !PT ;  /* 0x0000003f4d3f7209 */ /* 0x000fe20007810000 */
[----:B------:R-:W-:Y:S01]  /*cad0*/  FMUL.FTZ R64, R10, R9 ;  /* 0x000000090a407220 */ /* 0x000fe20000410000 */
[----:B------:R-:W-:Y:S01]  /*cae0*/  FMUL.FTZ R136, R58, UR5 ;  /* 0x000000053a887c20 */ /* 0x000fe20008410000 */
[----:B------:R-:W-:Y:S01]  /*caf0*/  FSETP.NEU.FTZ.AND P3, PT, R10, -INF , PT ;  /* 0xff8000000a00780b */ /* 0x000fe20003f7d000 */
[----:B------:R-:W-:Y:S01]  /*cb00*/  FMUL.FTZ R58, R79, UR5 ;  /* 0x000000054f3a7c20 */ /* 0x000fe20008410000 */
[----:B------:R-:W-:-:S02]  /*cb10*/  ISETP.GT.AND P5, PT, R62, 0x10, PT ;  /* 0x000000103e00780c */ /* 0x000fc40003fa4270 */
[----:B------:R-:W-:Y:S02]  /*cb20*/  FSEL R79, R84, -INF , P4 ;  /* 0xff800000544f7808 */ /* 0x000fe40002000000 */
[----:B------:R-:W-:Y:S01]  /*cb30*/  FMNMX.FTZ R63, R78, R63, !PT ;  /* 0x0000003f4e3f7209 */ /* 0x000fe20007810000 */
[----:B------:R-:W-:Y:S01]  /*cb40*/  FMUL.FTZ R60, R66, UR5 ;  /* 0x00000005423c7c20 */ /* 0x000fe20008410000 */
[----:B------:R-:W-:Y:S02]  /*cb50*/  FSEL R64, R64, RZ, P3 ;  /* 0x000000ff40407208 */ /* 0x000fe40001800000 */
[----:B------:R-:W-:Y:S02]  /*cb60*/  ISETP.GT.AND P4, PT, R62, 0x11, PT ;  /* 0x000000113e00780c */ /* 0x000fe40003f84270 */
[----:B------:R-:W-:Y:S02]  /*cb70*/  FSEL R80, R80, -INF , P5 ;  /* 0xff80000050507808 */ /* 0x000fe40002800000 */
[----:B------:R-:W-:Y:S01]  /*cb80*/  FMNMX.FTZ R66, R79, R63, !PT ;  /* 0x0000003f4f427209 */ /* 0x000fe20007810000 */
[----:B------:R-:W-:Y:S01]  /*cb90*/  FMUL.FTZ R52, R67, UR5 ;  /* 0x0000000543347c20 */ /* 0x000fe20008410000 */
[----:B------:R-:W-:Y:S01]  /*cba0*/  ISETP.GT.AND P5, PT, R62, 0x18, PT ;  /* 0x000000183e00780c */ /* 0x000fe20003fa4270 */
[----:B------:R-:W-:Y:S01]  /*cbb0*/  FFMA.FTZ R67, R65, R9, -R64 ;  /* 0x0000000941437223 */ /* 0x000fe20000010840 */
[----:B------:R-:W-:-:S02]  /*cbc0*/  FSEL R63, R73, -INF , P4 ;  /* 0xff800000493f7808 */ /* 0x000fc40002000000 */
[----:B------:R-:W-:Y:S01]  /*cbd0*/  FMNMX.FTZ R66, R80, R66, !PT ;  /* 0x0000004250427209 */ /* 0x000fe20007810000 */
[----:B------:R-:W0:Y:S01]  /*cbe0*/  MUFU.TANH R145, R145 ;  /* 0x0000009100917308 */ /* 0x000e220000002400 */
[----:B------:R-:W-:Y:S02]  /*cbf0*/  FSEL R65, R144, -INF , P5 ;  /* 0xff80000090417808 */ /* 0x000fe40002800000 */
[----:B------:R-:W-:Y:S01]  /*cc00*/  ISETP.GT.AND P4, PT, R62, 0x19, PT ;  /* 0x000000193e00780c */ /* 0x000fe20003f84270 */
[----:B------:R-:W-:-:S04]  /*cc10*/  FFMA.FTZ R150, R68, R9, -R64 ;  /* 0x0000000944967223 */ /* 0x000fc80000010840 */
[----:B------:R1:W-:Y:S01]  /*cc20*/  MUFU.EX2 R144, R67 ;  /* 0x0000004300907308 */ /* 0x0003e20000000800 */
[----:B------:R-:W-:Y:S01]  /*cc30*/  ISETP.GT.AND P5, PT, R62, 0x20, PT ;  /* 0x000000203e00780c */ /* 0x000fe20003fa4270 */
[----:B------:R-:W-:Y:S01]  /*cc40*/  FMUL.FTZ R53, R70, UR5 ;  /* 0x0000000546357c20 */ /* 0x000fe20008410000 */
[----:B-1----:R-:W-:-:S05]  /*cc50*/  FMNMX.FTZ R67, R63, R66, !PT ;  /* 0x000000423f437209 */ /* 0x002fca0007810000 */
[----:B------:R-:W1:Y:S01]  /*cc60*/  MUFU.TANH R147, R147 ;  /* 0x0000009300937308 */ /* 0x000e620000002400 */
[----:B------:R-:W-:Y:S02]  /*cc70*/  FSEL R66, R151, -INF , P4 ;  /* 0xff80000097427808 */ /* 0x000fe40002000000 */
[----:B------:R-:W-:Y:S02]  /*cc80*/  FMNMX.FTZ R68, R65, R67, !PT ;  /* 0x0000004341447209 */ /* 0x000fe40007810000 */
[----:B------:R-:W-:Y:S02]  /*cc90*/  ISETP.GT.AND P4, PT, R62, 0x21, PT ;  /* 0x000000213e00780c */ /* 0x000fe40003f84270 */
[----:B------:R-:W-:Y:S01]  /*cca0*/  FSEL R67, R146, -INF , P5 ;  /* 0xff80000092437808 */ /* 0x000fe20002800000 */
[----:B------:R-:W2:Y:S01]  /*ccb0*/  MUFU.TANH R140, R140 ;  /* 0x0000008c008c7308 */ /* 0x000ea20000002400 */
[----:B------:R-:W-:Y:S02]  /*ccc0*/  FMNMX.FTZ R70, R66, R68, !PT ;  /* 0x0000004442467209 */ /* 0x000fe40007810000 */
[----:B------:R-:W-:-:S02]  /*ccd0*/  ISETP.GT.AND P5, PT, R62, 0x28, PT ;  /* 0x000000283e00780c */ /* 0x000fc40003fa4270 */
[----:B------:R-:W-:Y:S02]  /*cce0*/  FSEL R68, R149, -INF , P4 ;  /* 0xff80000095447808 */ /* 0x000fe40002000000 */
[----:B------:R-:W-:Y:S01]  /*ccf0*/  FMNMX.FTZ R70, R67, R70, !PT ;  /* 0x0000004643467209 */ /* 0x000fe20007810000 */
[----:B------:R-:W-:Y:S01]  /*cd00*/  MUFU.TANH R141, R141 ;  /* 0x0000008d008d7308 */ /* 0x000fe20000002400 */
[----:B------:R-:W-:Y:S01]  /*cd10*/  FMUL.FTZ R54, R71, UR5 ;  /* 0x0000000547367c20 */ /* 0x000fe20008410000 */
[----:B------:R-:W-:Y:S01]  /*cd20*/  FFMA.FTZ R146, R69, R9, -R64 ;  /* 0x0000000945927223 */ /* 0x000fe20000010840 */
[----:B------:R-:W-:Y:S02]  /*cd30*/  ISETP.GT.AND P4, PT, R62, 0x29, PT ;  /* 0x000000293e00780c */ /* 0x000fe40003f84270 */
[----:B0-----:R-:W-:Y:S02]  /*cd40*/  FSEL R69, R145, -INF , P5 ;  /* 0xff80000091457808 */ /* 0x001fe40002800000 */
[----:B------:R-:W-:Y:S01]  /*cd50*/  FMNMX.FTZ R71, R68, R70, !PT ;  /* 0x0000004644477209 */ /* 0x000fe20007810000 */
[----:B------:R-:W0:Y:S01]  /*cd60*/  MUFU.TANH R138, R138 ;  /* 0x0000008a008a7308 */ /* 0x000e220000002400 */
[----:B------:R-:W-:Y:S01]  /*cd70*/  ISETP.GT.AND P5, PT, R62, 0x30, PT ;  /* 0x000000303e00780c */ /* 0x000fe20003fa4270 */
[----:B------:R-:W-:Y:S01]  /*cd80*/  FMUL.FTZ R137, R59, UR5 ;  /* 0x000000053b897c20 */ /* 0x000fe20008410000 */
[----:B-1----:R-:W-:-:S02]  /*cd90*/  FSEL R70, R147, -INF , P4 ;  /* 0xff80000093467808 */ /* 0x002fc40002000000 */
[----:B------:R-:W-:-:S03]  /*cda0*/  FMNMX.FTZ R73, R69, R71, !PT ;  /* 0x0000004745497209 */ /* 0x000fc60007810000 */
[----:B------:R-:W1:Y:S01]  /*cdb0*/  MUFU.TANH R139, R139 ;  /* 0x0000008b008b7308 */ /* 0x000e620000002400 */
[----:B------:R-:W-:Y:S01]  /*cdc0*/  FFMA.FTZ R72, R72, R9, -R64 ;  /* 0x0000000948487223 */ /* 0x000fe20000010840 */
[----:B------:R-:W-:Y:S02]  /*cdd0*/  ISETP.GT.AND P4, PT, R62, 0x31, PT ;  /* 0x000000313e00780c */ /* 0x000fe40003f84270 */
[----:B--2---:R-:W-:Y:S02]  /*cde0*/  FSEL R71, R140, -INF , P5 ;  /* 0xff8000008c477808 */ /* 0x004fe40002800000 */
[----:B------:R-:W-:Y:S02]  /*cdf0*/  FMNMX.FTZ R73, R70, R73, !PT ;  /* 0x0000004946497209 */ /* 0x000fe40007810000 */
[----:B------:R-:W2:Y:S01]  /*ce00*/  MUFU.TANH R136, R136 ;  /* 0x0000008800887308 */ /* 0x000ea20000002400 */
[----:B------:R-:W-:Y:S01]  /*ce10*/  FMUL.FTZ R55, R74, UR5 ;  /* 0x000000054a377c20 */ /* 0x000fe20008410000 */
[----:B------:R-:W-:-:S02]  /*ce20*/  ISETP.GT.AND P5, PT, R62, 0x38, PT ;  /* 0x000000383e00780c */ /* 0x000fc40003fa4270 */
[----:B------:R-:W-:-:S04]  /*ce30*/  FMNMX.FTZ R74, R71, R73, !PT ;  /* 0x00000049474a7209 */ /* 0x000fc80007810000 */
[----:B------:R-:W3:Y:S01]  /*ce40*/  MUFU.TANH R137, R137 ;  /* 0x0000008900897308 */ /* 0x000ee20000002400 */
[----:B------:R-:W-:Y:S01]  /*ce50*/  FMUL.FTZ R56, R75, UR5 ;  /* 0x000000054b387c20 */ /* 0x000fe20008410000 */
[----:B0-----:R-:W-:-:S06]  /*ce60*/  FSEL R73, R138, -INF , P5 ;  /* 0xff8000008a497808 */ /* 0x001fcc0002800000 */
[----:B------:R0:W-:Y:S01]  /*ce70*/  MUFU.EX2 R140, R72 ;  /* 0x00000048008c7308 */ /* 0x0001e20000000800 */
[----:B------:R-:W-:Y:S01]  /*ce80*/  WARPGROUP.ARRIVE ;  /* 0x00000000000079c5 */ /* 0x000fe20000000000 */
[----:B------:R-:W-:Y:S01]  /*ce90*/  FFMA.FTZ R142, R48, R9, -R64 ;  /* 0x00000009308e7223 */ /* 0x000fe20000010840 */
[----:B------:R-:W-:Y:S01]  /*cea0*/  ISETP.GT.AND P5, PT, R62, 0x40, PT ;  /* 0x000000403e00780c */ /* 0x000fe20003fa4270 */
[----:B------:R-:W-:-:S03]  /*ceb0*/  FMUL.FTZ R81, R83, UR5 ;  /* 0x0000000553517c20 */ /* 0x000fc60008410000 */
[----:B------:R-:W-:Y:S01]  /*cec0*/  HGMMA.64x64x16.F32 R88, R132, gdesc[UR8].tnspB, R88, gsb0 ;  /* 0x40e0000884587df0 */ /* 0x000fe20008000858 */
[----:B0-----:R-:W-:Y:S01]  /*ced0*/  FSEL R72, R141, -INF , P4 ;  /* 0xff8000008d487808 */ /* 0x001fe20002000000 */
[----:B------:R-:W0:Y:S01]  /*cee0*/  MUFU.TANH R49, R49 ;  /* 0x0000003100317308 */ /* 0x000e220000002400 */
[----:B------:R-:W-:Y:S02]  /*cef0*/  ISETP.GT.AND P4, PT, R62, 0x39, PT ;  /* 0x000000393e00780c */ /* 0x000fe40003f84270 */
[----:B------:R-:W-:Y:S02]  /*cf00*/  FMNMX.FTZ R75, R72, R74, !PT ;  /* 0x0000004a484b7209 */ /* 0x000fe40007810000 */
[----:B-1----:R-:W-:Y:S02]  /*cf10*/  FSEL R74, R139, -INF , P4 ;  /* 0xff8000008b4a7808 */ /* 0x002fe40002000000 */
[----:B------:R-:W-:Y:S01]  /*cf20*/  FMNMX.FTZ R48, R73, R75, !PT ;  /* 0x0000004b49307209 */ /* 0x000fe20007810000 */
[----:B------:R-:W1:Y:S01]  /*cf30*/  MUFU.TANH R50, R50 ;  /* 0x0000003200327308 */ /* 0x000e620000002400 */
[----:B------:R-:W-:-:S02]  /*cf40*/  ISETP.GT.AND P4, PT, R62, 0x41, PT ;  /* 0x000000413e00780c */ /* 0x000fc40003f84270 */
[----:B--2---:R-:W-:Y:S02]  /*cf50*/  FSEL R75, R136, -INF , P5 ;  /* 0xff800000884b7808 */ /* 0x004fe40002800000 */
[----:B------:R-:W-:-:S03]  /*cf60*/  FMNMX.FTZ R83, R74, R48, !PT ;  /* 0x000000304a537209 */ /* 0x000fc60007810000 */
[----:B------:R-:W2:Y:S01]  /*cf70*/  MUFU.TANH R60, R60 ;  /* 0x0000003c003c7308 */ /* 0x000ea20000002400 */
[----:B------:R-:W-:Y:S02]  /*cf80*/  ISETP.GT.AND P5, PT, R62, 0x48, PT ;  /* 0x000000483e00780c */ /* 0x000fe40003fa4270 */
[----:B---3--:R-:W-:Y:S02]  /*cf90*/  FSEL R48, R137, -INF , P4 ;  /* 0xff80000089307808 */ /* 0x008fe40002000000 */
[----:B------:R-:W-:-:S03]  /*cfa0*/  FMNMX.FTZ R83, R75, R83, !PT ;  /* 0x000000534b537209 */ /* 0x000fc60007810000 */
[----:B------:R-:W3:Y:S01]  /*cfb0*/  MUFU.TANH R52, R52 ;  /* 0x0000003400347308 */ /* 0x000ee20000002400 */
[----:B------:R-:W-:Y:S02]  /*cfc0*/  ISETP.GT.AND P4, PT, R62, 0x49, PT ;  /* 0x000000493e00780c */ /* 0x000fe40003f84270 */
[----:B0-----:R-:W-:Y:S02]  /*cfd0*/  FSEL R49, R49, -INF , P5 ;  /* 0xff80000031317808 */ /* 0x001fe40002800000 */
[----:B------:R-:W-:-:S03]  /*cfe0*/  FMNMX.FTZ R83, R48, R83, !PT ;  /* 0x0000005330537209 */ /* 0x000fc60007810000 */
[----:B------:R-:W0:Y:S01]  /*cff0*/  MUFU.TANH R53, R53 ;  /* 0x0000003500357308 */ /* 0x000e220000002400 */
[----:B------:R-:W-:Y:S02]  /*d000*/  ISETP.GT.AND P5, PT, R62, 0x50, PT ;  /* 0x000000503e00780c */ /* 0x000fe40003fa4270 */
[----:B-1----:R-:W-:Y:S02]  /*d010*/  FSEL R50, R50, -INF , P4 ;  /* 0xff80000032327808 */ /* 0x002fe40002000000 */
[----:B------:R-:W-:-:S03]  /*d020*/  FMNMX.FTZ R83, R49, R83, !PT ;  /* 0x0000005331537209 */ /* 0x000fc60007810000 */
[----:B------:R-:W1:Y:S01]  /*d030*/  MUFU.TANH R54, R54 ;  /* 0x0000003600367308 */ /* 0x000e620000002400 */
[----:B------:R-:W-:Y:S01]  /*d040*/  FFMA.FTZ R136, R51, R9, -R64 ;  /* 0x0000000933887223 */ /* 0x000fe20000010840 */
[----:B------:R-:W-:Y:S02]  /*d050*/  ISETP.GT.AND P4, PT, R62, 0x51, PT ;  /* 0x000000513e00780c */ /* 0x000fe40003f84270 */
[----:B--2---:R-:W-:Y:S02]  /*d060*/  FSEL R51, R60, -INF , P5 ;  /* 0xff8000003c337808 */ /* 0x004fe40002800000 */
[----:B------:R-:W-:Y:S02]  /*d070*/  FMNMX.FTZ R83, R50, R83, !PT ;  /* 0x0000005332537209 */ /* 0x000fe40007810000 */
[----:B------:R-:W2:Y:S01]  /*d080*/  MUFU.TANH R55, R55 ;  /* 0x0000003700377308 */ /* 0x000ea20000002400 */
[----:B------:R-:W-:Y:S02]  /*d090*/  ISETP.GT.AND P5, PT, R62, 0x58, PT ;  /* 0x000000583e00780c */ /* 0x000fe40003fa4270 */
[----:B---3--:R-:W-:-:S02]  /*d0a0*/  FSEL R52, R52, -INF , P4 ;  /* 0xff80000034347808 */ /* 0x008fc40002000000 */
[----:B------:R-:W-:-:S03]  /*d0b0*/  FMNMX.FTZ R83, R51, R83, !PT ;  /* 0x0000005333537209 */ /* 0x000fc60007810000 */
[----:B------:R-:W3:Y:S01]  /*d0c0*/  MUFU.TANH R56, R56 ;  /* 0x0000003800387308 */ /* 0x000ee20000002400 */
[----:B------:R-:W-:Y:S01]  /*d0d0*/  ISETP.GT.AND P4, PT, R62, 0x59, PT ;  /* 0x000000593e00780c */ /* 0x000fe20003f84270 */
[----:B------:R-:W-:Y:S01]  /*d0e0*/  FMUL.FTZ R59, R82, UR5 ;  /* 0x00000005523b7c20 */ /* 0x000fe20008410000 */
[----:B0-----:R-:W-:Y:S02]  /*d0f0*/  FSEL R53, R53, -INF , P5 ;  /* 0xff80000035357808 */ /* 0x001fe40002800000 */
[----:B------:R-:W-:-:S03]  /*d100*/  FMNMX.FTZ R83, R52, R83, !PT ;  /* 0x0000005334537209 */ /* 0x000fc60007810000 */
[----:B------:R-:W0:Y:S01]  /*d110*/  MUFU.TANH R57, R57 ;  /* 0x0000003900397308 */ /* 0x000e220000002400 */
[----:B------:R-:W-:Y:S02]  /*d120*/  ISETP.GT.AND P5, PT, R62, 0x60, PT ;  /* 0x000000603e00780c */ /* 0x000fe40003fa4270 */
        /* <DEDUP_REMOVED lines=21> */
[----:B------:R-:W-:Y:S02]  /*d280*/  ISETP.GT.AND P4, PT, R62, 0x71, PT ;  /* 0x000000713e00780c */ /* 0x000fe40003f84270 */
[----:B--2---:R-:W-:Y:S02]  /*d290*/  FSEL R59, R59, -INF , P5 ;  /* 0xff8000003b3b7808 */ /* 0x004fe40002800000 */
[----:B------:R-:W-:Y:S02]  /*d2a0*/  FMNMX.FTZ R83, R58, R83, !PT ;  /* 0x000000533a537209 */ /* 0x000fe40007810000 */
[----:B------:R-:W-:Y:S02]  /*d2b0*/  ISETP.GT.AND P5, PT, R62, 0x78, PT ;  /* 0x000000783e00780c */ /* 0x000fe40003fa4270 */
[----:B---3--:R-:W-:Y:S02]  /*d2c0*/  FSEL R60, R81, -INF , P4 ;  /* 0xff800000513c7808 */ /* 0x008fe40002000000 */
[----:B------:R-:W-:-:S02]  /*d2d0*/  FMNMX.FTZ R83, R59, R83, !PT ;  /* 0x000000533b537209 */ /* 0x000fc40007810000 */
[----:B------:R-:W-:Y:S02]  /*d2e0*/  ISETP.GT.AND P4, PT, R62, 0x79, PT ;  /* 0x000000793e00780c */ /* 0x000fe40003f84270 */
[----:B0-----:R-:W-:Y:S02]  /*d2f0*/  FSEL R61, R61, -INF , P5 ;  /* 0xff8000003d3d7808 */ /* 0x001fe40002800000 */
[----:B------:R-:W-:Y:S02]  /*d300*/  FMNMX.FTZ R83, R60, R83, !PT ;  /* 0x000000533c537209 */ /* 0x000fe40007810000 */
[----:B-1----:R-:W-:Y:S02]  /*d310*/  FSEL R62, R82, -INF , P4 ;  /* 0xff800000523e7808 */ /* 0x002fe40002000000 */
[----:B------:R-:W-:Y:S01]  /*d320*/  FMNMX.FTZ R81, R61, R83, !PT ;  /* 0x000000533d517209 */ /* 0x000fe20007810000 */
[----:B------:R-:W-:-:S03]  /*d330*/  WARPGROUP.DEPBAR.LE gsb0, 0x0 ;  /* 0x00008000000079c5 */ /* 0x000fc60000010000 */
[----:B------:R-:W-:Y:S01]  /*d340*/  FMNMX.FTZ R81, R62, R81, !PT ;  /* 0x000000513e517209 */ /* 0x000fe20007810000 */
[-CC-:B------:R-:W-:Y:S01]  /*d350*/  FFMA.FTZ R134, R36, R9.reuse, -R64.reuse ;  /* 0x0000000924867223 */ /* 0x180fe20000010840 */
[----:B------:R-:W-:-:S03]  /*d360*/  FFMA.FTZ R36, R32, R9, -R64 ;  /* 0x0000000920247223 */ /* 0x000fc60000010840 */
[----:B------:R-:W0:Y:S01]  /*d370*/  SHFL.BFLY PT, R32, R81, 0x2, 0x1f ;  /* 0x0c401f0051207f89 */ /* 0x000e2200000e0000 */
[-CC-:B------:R-:W-:Y:S01]  /*d380*/  FFMA.FTZ R138, R47, R9.reuse, -R64.reuse ;  /* 0x000000092f8a7223 */ /* 0x180fe20000010840 */
[----:B------:R-:W-:Y:S01]  /*d390*/  FFMA.FTZ R132, R46, R9, -R64 ;  /* 0x000000092e847223 */ /* 0x000fe20000010840 */
[----:B0-----:R-:W-:-:S05]  /*d3a0*/  FMNMX.FTZ R81, R81, R32, !PT ;  /* 0x0000002051517209 */ /* 0x001fca0007810000 */
[----:B------:R-:W0:Y:S01]  /*d3b0*/  SHFL.BFLY PT, R82, R81, 0x1, 0x1f ;  /* 0x0c201f0051527f89 */ /* 0x000e2200000e0000 */
[----:B------:R-:W-:Y:S02]  /*d3c0*/  VIADD R46, R8, 0x280 ;  /* 0x00000280082e7836 */ /* 0x000fe40000000000 */
[----:B------:R-:W-:Y:S02]  /*d3d0*/  IMAD.MOV.U32 R47, RZ, RZ, 0x40000040 ;  /* 0x40000040ff2f7424 */ /* 0x000fe400078e00ff */
[----:B------:R-:W-:Y:S01]  /*d3e0*/  FFMA.FTZ R32, R11, R9, -R64 ;  /* 0x000000090b207223 */ /* 0x000fe20000010840 */
[----:B------:R-:W-:Y:S02]  /*d3f0*/  R2UR UR10, R46 ;  /* 0x000000002e0a72ca */ /* 0x000fe400000e0000 */
[----:B------:R-:W-:Y:S01]  /*d400*/  R2UR UR11, R47 ;  /* 0x000000002f0b72ca */ /* 0x000fe200000e0000 */
[----:B------:R-:W-:Y:S01]  /*d410*/  WARPGROUP.ARRIVE ;  /* 0x00000000000079c5 */ /* 0x000fe20000000000 */
[----:B0-----:R-:W-:-:S11]  /*d420*/  FMNMX.FTZ R11, R81, R82, !PT ;  /* 0x00000052510b7209 */ /* 0x001fd60007810000 */
[----:B------:R-:W-:Y:S01]  /*d430*/  HGMMA.64x64x16.F32 R88, R128, gdesc[UR8].tnspB, R88, gsb0 ;  /* 0x40e0000880587df0 */ /* 0x000fe20008000858 */
[C---:B------:R-:W-:Y:S01]  /*d440*/  FSETP.NEU.FTZ.AND P4, PT, R11.reuse, -INF , PT ;  /* 0xff8000000b00780b */ /* 0x040fe20003f9d000 */
[----:B------:R-:W-:-:S05]  /*d450*/  FMUL.FTZ R82, R11, R9 ;  /* 0x000000090b527220 */ /* 0x000fca0000410000 */
[----:B------:R-:W-:-:S05]  /*d460*/  FSEL R82, R82, RZ, P4 ;  /* 0x000000ff52527208 */ /* 0x000fca0002000000 */
[-CC-:B------:R-:W-:Y:S01]  /*d470*/  FFMA.FTZ R141, R67, R9.reuse, -R82.reuse ;  /* 0x00000009438d7223 */ /* 0x180fe20000010852 */
[----:B------:R-:W-:Y:S01]  /*d480*/  FFMA.FTZ R67, R70, R9, -R82 ;  /* 0x0000000946437223 */ /* 0x000fe20000010852 */
[----:B------:R-:W-:Y:S01]  /*d490*/  FSEL R70, R10, RZ, P3 ;  /* 0x000000ff0a467208 */ /* 0x000fe20001800000 */
[----:B------:R-:W-:-:S04]  /*d4a0*/  VIADD R46, R8, 0x300 ;  /* 0x00000300082e7836 */ /* 0x000fc80000000000 */
[----:B------:R-:W-:Y:S01]  /*d4b0*/  FADD.FTZ R70, -R70, R13 ;  /* 0x0000000d46467221 */ /* 0x000fe20000010100 */
[----:B------:R-:W-:Y:S02]  /*d4c0*/  R2UR UR10, R46 ;  /* 0x000000002e0a72ca */ /* 0x000fe400000e0000 */
[----:B------:R-:W-:Y:S01]  /*d4d0*/  IADD3 R46, R8, 0x380, RZ ;  /* 0x00000380082e7810 */ /* 0x000fe20007ffe0ff */
[----:B------:R-:W-:Y:S02]  /*d4e0*/  FMUL.FTZ R8, R70, R9 ;  /* 0x0000000946087220 */ /* 0x000fe40000410000 */
[----:B------:R-:W2:Y:S01]  /*d4f0*/  LDL R70, [R1+0x34] ;  /* 0x0000340001467983 */ /* 0x000ea20000100800 */
[----:B------:R-:W-:-:S05]  /*d500*/  IMAD.MOV.U32 R47, RZ, RZ, 0x40000040 ;  /* 0x40000040ff2f7424 */ /* 0x000fca00078e00ff */
[----:B------:R-:W-:Y:S01]  /*d510*/  R2UR UR11, R47 ;  /* 0x000000002f0b72ca */ /* 0x000fe200000e0000 */
[----:B------:R-:W-:Y:S02]  /*d520*/  WARPGROUP.DEPBAR.LE gsb0, 0x0 ;  /* 0x00008000000079c5 */ /* 0x000fe40000010000 */
[----:B------:R-:W-:-:S10]  /*d530*/  WARPGROUP.ARRIVE ;  /* 0x00000000000079c5 */ /* 0x000fd40000000000 */
[----:B------:R-:W-:Y:S01]  /*d540*/  HGMMA.64x64x16.F32 R88, R124, gdesc[UR8].tnspB, R88, gsb0 ;  /* 0x40e000087c587df0 */ /* 0x000fe20008000858 */
[----:B------:R-:W-:-:S05]  /*d550*/  FSEL R47, R11, RZ, P4 ;  /* 0x000000ff0b2f7208 */ /* 0x000fca0002000000 */
[----:B------:R-:W-:Y:S01]  /*d560*/  FADD.FTZ R13, -R47, R15 ;  /* 0x0000000f2f0d7221 */ /* 0x000fe20000010100 */
[----:B------:R-:W-:Y:S01]  /*d570*/  IMAD.MOV.U32 R47, RZ, RZ, 0x40000040 ;  /* 0x40000040ff2f7424 */ /* 0x000fe200078e00ff */
[----:B------:R-:W-:-:S04]  /*d580*/  R2UR UR10, R46 ;  /* 0x000000002e0a72ca */ /* 0x000fc800000e0000 */
[----:B------:R-:W-:Y:S01]  /*d590*/  R2UR UR11, R47 ;  /* 0x000000002f0b72ca */ /* 0x000fe200000e0000 */
[----:B------:R-:W0:Y:S01]  /*d5a0*/  S2R R85, SR_TID.X ;  /* 0x0000000000557919 */ /* 0x000e220000002100 */
[-C--:B------:R-:W-:Y:S01]  /*d5b0*/  FFMA.FTZ R44, R44, R9.reuse, -R64 ;  /* 0x000000092c2c7223 */ /* 0x080fe20000010840 */
[-C--:B------:R-:W-:Y:S01]  /*d5c0*/  FFMA.FTZ R149, R76, R9.reuse, -R82 ;  /* 0x000000094c957223 */ /* 0x080fe20000010852 */
[-C--:B------:R-:W-:Y:S01]  /*d5d0*/  FMUL.FTZ R13, R13, R9.reuse ;  /* 0x000000090d0d7220 */ /* 0x080fe20000410000 */
        /* <DEDUP_REMOVED lines=13> */
[----:B------:R-:W-:-:S02]  /*d6b0*/  WARPGROUP.DEPBAR.LE gsb0, 0x0 ;  /* 0x00008000000079c5 */ /* 0x000fc40000010000 */
[----:B------:R-:W-:-:S06]  /*d6c0*/  WARPGROUP.ARRIVE ;  /* 0x00000000000079c5 */ /* 0x000fcc0000000000 */
[----:B------:R-:W-:Y:S01]  /*d6d0*/  HGMMA.64x64x16.F32 R88, R120, gdesc[UR8].tnspB, R88, gsb0 ;  /* 0x40e0000878587df0 */ /* 0x000fe20008000858 */
        /* <DEDUP_REMOVED lines=9> */
[----:B------:R-:W-:-:S07]  /*d770*/  FFMA.FTZ R151, R78, R9, -R82 ;  /* 0x000000094e977223 */ /* 0x000fce0000010852 */
[----:B------:R-:W1:Y:S01]  /*d780*/  MUFU.EX2 R8, R8 ;  /* 0x0000000800087308 */ /* 0x000e620000000800 */
[----:B------:R-:W-:-:S07]  /*d790*/  FFMA.FTZ R76, R79, R9, -R82 ;  /* 0x000000094f4c7223 */ /* 0x000fce0000010852 */
[----:B------:R-:W-:Y:S01]  /*d7a0*/  MUFU.EX2 R149, R149 ;  /* 0x0000009500957308 */ /* 0x000fe20000000800 */
[----:B0-----:R-:W-:-:S07]  /*d7b0*/  SHF.R.U32.HI R84, RZ, 0x7, R85 ;  /* 0x00000007ff547819 */ /* 0x001fce0000011655 */
[----:B------:R-:W0:Y:S01]  /*d7c0*/  MUFU.EX2 R13, R13 ;  /* 0x0000000d000d7308 */ /* 0x000e220000000800 */
[----:B------:R-:W-:-:S07]  /*d7d0*/  FFMA.FTZ R145, R80, R9, -R82 ;  /* 0x0000000950917223 */ /* 0x000fce0000010852 */
[----:B------:R-:W3:Y:S01]  /*d7e0*/  MUFU.EX2 R148, R148 ;  /* 0x0000009400947308 */ /* 0x000ee20000000800 */
[----:B------:R-:W-:-:S07]  /*d7f0*/  @!P1 IMAD R46, R18, 0x8, R2 ;  /* 0x00000008122e9824 */ /* 0x000fce00078e0202 */
[----:B------:R-:W4:Y:S01]  /*d800*/  MUFU.EX2 R64, R64 ;  /* 0x0000004000407308 */ /* 0x000f220000000800 */
[----:B------:R-:W-:Y:S01]  /*d810*/  VIADD R15, R84, 0x9 ;  /* 0x00000009540f7836 */ /* 0x000fe20000000000 */
[----:B------:R-:W-:-:S06]  /*d820*/  ISETP.GE.U32.AND P3, PT, R85, 0x180, PT ;  /* 0x000001805500780c */ /* 0x000fcc0003f66070 */
[----:B------:R-:W5:Y:S01]  /*d830*/  MUFU.EX2 R150, R150 ;  /* 0x0000009600967308 */ /* 0x000f620000000800 */
[----:B------:R-:W-:Y:S01]  /*d840*/  FFMA.FTZ R63, R63, R9, -R82 ;  /* 0x000000093f3f7223 */ /* 0x000fe20000010852 */
[----:B------:R-:W-:-:S06]  /*d850*/  @!P1 VIADD R46, R46, 0x16840 ;  /* 0x000168402e2e9836 */ /* 0x000fcc0000000000 */
[----:B------:R-:W5:Y:S01]  /*d860*/  MUFU.EX2 R151, R151 ;  /* 0x0000009700977308 */ /* 0x000f620000000800 */
[----:B-1----:R-:W-:Y:S01]  /*d870*/  FFMA.FTZ R3, R8, R3, R44 ;  /* 0x0000000308037223 */ /* 0x002fe2000001002c */
[----:B------:R-:W-:-:S06]  /*d880*/  FFMA.FTZ R135, R49, R9, -R82 ;  /* 0x0000000931877223 */ /* 0x000fcc0000010852 */
[----:B------:R-:W1:Y:S01]  /*d890*/  MUFU.EX2 R45, R45 ;  /* 0x0000002d002d7308 */ /* 0x000e620000000800 */
[----:B------:R-:W-:Y:S01]  /*d8a0*/  SEL R47, R15, 0x9, !P3 ;  /* 0x000000090f2f7807 */ /* 0x000fe20005800000 */
[----:B0-----:R-:W-:-:S06]  /*d8b0*/  FFMA.FTZ R49, R13, R0, R149 ;  /* 0x000000000d317223 */ /* 0x001fcc0000010095 */
[----:B------:R-:W-:Y:S01]  /*d8c0*/  MUFU.EX2 R76, R76 ;  /* 0x0000004c004c7308 */ /* 0x000fe20000000800 */
[----:B------:R-:W-:Y:S01]  /*d8d0*/  FFMA.FTZ R147, R65, R9, -R82 ;  /* 0x0000000941937223 */ /* 0x000fe20000010852 */
[----:B------:R-:W-:Y:S01]  /*d8e0*/  @!P1 PRMT R46, RZ, 0x654, R46 ;  /* 0x00000654ff2e9816 */ /* 0x000fe2000000002e */
[----:B---3--:R-:W-:-:S05]  /*d8f0*/  FADD.FTZ R3, R148, R3 ;  /* 0x0000000394037221 */ /* 0x008fca0000010000 */
[----:B------:R-:W0:Y:S01]  /*d900*/  MUFU.EX2 R43, R43 ;  /* 0x0000002b002b7308 */ /* 0x000e220000000800 */
[----:B------:R-:W-:Y:S01]  /*d910*/  @!P1 LEA R0, R14, R2, 0x3 ;  /* 0x000000020e009211 */ /* 0x000fe200078e18ff */
[----:B------:R-:W-:-:S06]  /*d920*/  WARPGROUP.DEPBAR.LE gsb0, 0x0 ;  /* 0x00008000000079c5 */ /* 0x000fcc0000010000 */
[----:B------:R-:W3:Y:S01]  /*d930*/  MUFU.EX2 R145, R145 ;  /* 0x0000009100917308 */ /* 0x000ee20000000800 */
[----:B----4-:R-:W-:Y:S01]  /*d940*/  FADD.FTZ R14, R64, R49 ;  /* 0x00000031400e7221 */ /* 0x010fe20000010000 */
[-CC-:B------:R-:W-:Y:S01]  /*d950*/  FFMA.FTZ R65, R66, R9.reuse, -R82.reuse ;  /* 0x0000000942417223 */ /* 0x180fe20000010852 */
[----:B------:R0:W-:Y:S06]  /*d960*/  BAR.ARV R47, 0x100 ;  /* 0x0004002f0000751d */ /* 0x0001ec0000002000 */
[----:B------:R-:W4:Y:S01]  /*d970*/  MUFU.EX2 R63, R63 ;  /* 0x0000003f003f7308 */ /* 0x000f220000000800 */
[----:B------:R5:W-:Y:S01]  /*d980*/  @!P1 SYNCS.ARRIVE.TRANS64.RED.A1T0 RZ, [R46+URZ], RZ ;  /* 0x000000ff2eff99a7 */ /* 0x000be2000810043f */
[----:B------:R-:W-:-:S06]  /*d990*/  FFMA.FTZ R48, R48, R9, -R82 ;  /* 0x0000000930307223 */ /* 0x000fcc0000010852 */
[----:B------:R-:W4:Y:S01]  /*d9a0*/  MUFU.EX2 R42, R42 ;  /* 0x0000002a002a7308 */ /* 0x000f220000000800 */
[----:B-----5:R-:W-:Y:S01]  /*d9b0*/  FADD.FTZ R46, R150, R3 ;  /* 0x00000003962e7221 */ /* 0x020fe20000010000 */
[----:B------:R-:W-:-:S06]  /*d9c0*/  FADD.FTZ R3, R151, R14 ;  /* 0x0000000e97037221 */ /* 0x000fcc0000010000 */
[----:B------:R-:W5:Y:S01]  /*d9d0*/  MUFU.EX2 R147, R147 ;  /* 0x0000009300937308 */ /* 0x000f620000000800 */
[----:B-1----:R-:W-:Y:S01]  /*d9e0*/  FADD.FTZ R46, R45, R46 ;  /* 0x0000002e2d2e7221 */ /* 0x002fe20000010000 */
[----:B------:R-:W-:-:S06]  /*d9f0*/  FFMA.FTZ R66, R68, R9, -R82 ;  /* 0x0000000944427223 */ /* 0x000fcc0000010852 */
[----:B------:R-:W1:Y:S01]  /*da00*/  MUFU.EX2 R146, R146 ;  /* 0x0000009200927308 */ /* 0x000e620000000800 */
[----:B0-----:R-:W-:Y:S01]  /*da10*/  FADD.FTZ R47, R43, R46 ;  /* 0x0000002e2b2f7221 */ /* 0x001fe20000010000 */
[----:B------:R-:W-:-:S06]  /*da20*/  FFMA.FTZ R143, R69, R9, -R82 ;  /* 0x00000009458f7223 */ /* 0x000fcc0000010852 */
[----:B------:R-:W0:Y:S08]  /*da30*/  MUFU.EX2 R65, R65 ;  /* 0x0000004100417308 */ /* 0x000e300000000800 */
[----:B------:R3:W-:Y:S01]  /*da40*/  MUFU.EX2 R15, R48 ;  /* 0x00000030000f7308 */ /* 0x0007e20000000800 */
[----:B------:R-:W-:Y:S01]  /*da50*/  FADD.FTZ R47, R144, R47 ;  /* 0x0000002f902f7221 */ /* 0x000fe20000010000 */
[----:B---3--:R-:W-:-:S06]  /*da60*/  FADD.FTZ R48, R76, R3 ;  /* 0x000000034c307221 */ /* 0x008fcc0000010000 */
[----:B------:R-:W3:Y:S01]  /*da70*/  MUFU.EX2 R141, R141 ;  /* 0x0000008d008d7308 */ /* 0x000ee20000000800 */
[----:B------:R-:W-:-:S07]  /*da80*/  FADD.FTZ R48, R145, R48 ;  /* 0x0000003091307221 */ /* 0x000fce0000010000 */
[----:B------:R-:W3:Y:S01]  /*da90*/  MUFU.EX2 R41, R41 ;  /* 0x0000002900297308 */ /* 0x000ee20000000800 */
[----:B----4-:R-:W-:Y:S01]  /*daa0*/  FADD.FTZ R48, R63, R48 ;  /* 0x000000303f307221 */ /* 0x010fe20000010000 */
[----:B------:R-:W-:-:S06]  /*dab0*/  FADD.FTZ R47, R42, R47 ;  /* 0x0000002f2a2f7221 */ /* 0x000fcc0000010000 */
[----:B------:R-:W4:Y:S01]  /*dac0*/  MUFU.EX2 R66, R66 ;  /* 0x0000004200427308 */ /* 0x000f220000000800 */
[----:B-----5:R-:W-:Y:S01]  /*dad0*/  FADD.FTZ R48, R147, R48 ;  /* 0x0000003093307221 */ /* 0x020fe20000010000 */
[----:B------:R-:W-:Y:S01]  /*dae0*/  FFMA.FTZ R137, R71, R9, -R82 ;  /* 0x0000000947897223 */ /* 0x000fe20000010852 */
[----:B-1----:R-:W-:-:S05]  /*daf0*/  FADD.FTZ R47, R146, R47 ;  /* 0x0000002f922f7221 */ /* 0x002fca0000010000 */
[----:B------:R-:W1:Y:S01]  /*db00*/  MUFU.EX2 R142, R142 ;  /* 0x0000008e008e7308 */ /* 0x000e620000000800 */
[----:B0-----:R-:W-:Y:S01]  /*db10*/  FADD.FTZ R48, R65, R48 ;  /* 0x0000003041307221 */ /* 0x001fe20000010000 */
[----:B------:R-:W-:-:S06]  /*db20*/  FFMA.FTZ R68, R72, R9, -R82 ;  /* 0x0000000948447223 */ /* 0x000fcc0000010852 */
[----:B------:R-:W0:Y:S01]  /*db30*/  MUFU.EX2 R143, R143 ;  /* 0x0000008f008f7308 */ /* 0x000e220000000800 */
[----:B------:R-:W-:Y:S01]  /*db40*/  FADD.FTZ R46, R140, R47 ;  /* 0x0000002f8c2e7221 */ /* 0x000fe20000010000 */
[----:B---3--:R-:W-:-:S06]  /*db50*/  FADD.FTZ R47, R141, R48 ;  /* 0x000000308d2f7221 */ /* 0x008fcc0000010000 */
[----:B------:R-:W3:Y:S01]  /*db60*/  MUFU.EX2 R40, R40 ;  /* 0x0000002800287308 */ /* 0x000ee20000000800 */
[----:B------:R-:W-:-:S07]  /*db70*/  FFMA.FTZ R139, R73, R9, -R82 ;  /* 0x00000009498b7223 */ /* 0x000fce0000010852 */
[----:B------:R-:W5:Y:S01]  /*db80*/  MUFU.EX2 R67, R67 ;  /* 0x0000004300437308 */ /* 0x000f620000000800 */
[----:B------:R-:W-:Y:S01]  /*db90*/  FADD.FTZ R49, R41, R46 ;  /* 0x0000002e29317221 */ /* 0x000fe20000010000 */
[----:B----4-:R-:W-:-:S06]  /*dba0*/  FADD.FTZ R46, R66, R47 ;  /* 0x0000002f422e7221 */ /* 0x010fcc0000010000 */
[----:B------:R-:W4:Y:S01]  /*dbb0*/  MUFU.EX2 R136, R136 ;  /* 0x0000008800887308 */ /* 0x000f220000000800 */
[----:B------:R-:W-:-:S07]  /*dbc0*/  FFMA.FTZ R69, R74, R9, -R82 ;  /* 0x000000094a457223 */ /* 0x000fce0000010852 */
[----:B------:R-:W4:Y:S01]  /*dbd0*/  MUFU.EX2 R137, R137 ;  /* 0x0000008900897308 */ /* 0x000f220000000800 */
[----:B-1----:R-:W-:Y:S01]  /*dbe0*/  FADD.FTZ R49, R142, R49 ;  /* 0x000000318e317221 */ /* 0x002fe20000010000 */
[----:B0-----:R-:W-:-:S06]  /*dbf0*/  FADD.FTZ R46, R143, R46 ;  /* 0x0000002e8f2e7221 */ /* 0x001fcc0000010000 */
[----:B------:R-:W0:Y:S01]  /*dc00*/  MUFU.EX2 R39, R39 ;  /* 0x0000002700277308 */ /* 0x000e220000000800 */
[----:B------:R-:W-:-:S07]  /*dc10*/  FFMA.FTZ R133, R75, R9, -R82 ;  /* 0x000000094b857223 */ /* 0x000fce0000010852 */
[----:B------:R-:W1:Y:S01]  /*dc20*/  MUFU.EX2 R68, R68 ;  /* 0x0000004400447308 */ /* 0x000e620000000800 */
[----:B---3--:R-:W-:Y:S01]  /*dc30*/  FADD.FTZ R49, R40, R49 ;  /* 0x0000003128317221 */ /* 0x008fe20000010000 */
[----:B-----5:R-:W-:-:S06]  /*dc40*/  FADD.FTZ R46, R67, R46 ;  /* 0x0000002e432e7221 */ /* 0x020fcc0000010000 */
[----:B------:R-:W3:Y:S08]  /*dc50*/  MUFU.EX2 R138, R138 ;  /* 0x0000008a008a7308 */ /* 0x000ef00000000800 */
[----:B------:R-:W5:Y:S01]  /*dc60*/  MUFU.EX2 R139, R139 ;  /* 0x0000008b008b7308 */ /* 0x000f620000000800 */
[----:B----4-:R-:W-:Y:S01]  /*dc70*/  FADD.FTZ R48, R136, R49 ;  /* 0x0000003188307221 */ /* 0x010fe20000010000 */
[----:B------:R-:W-:-:S06]  /*dc80*/  FADD.FTZ R47, R137, R46 ;  /* 0x0000002e892f7221 */ /* 0x000fcc0000010000 */
[----:B------:R-:W4:Y:S01]  /*dc90*/  MUFU.EX2 R38, R38 ;  /* 0x0000002600267308 */ /* 0x000f220000000800 */
[----:B------:R-:W-:-:S07]  /*dca0*/  F2FP.F16.F32.PACK_AB R150, R45, R150 ;  /* 0x000000962d96723e */ /* 0x000fce00000000ff */
[----:B------:R-:W2:Y:S01]  /*dcb0*/  MUFU.EX2 R69, R69 ;  /* 0x0000004500457308 */ /* 0x000ea20000000800 */
[----:B------:R-:W-:Y:S01]  /*dcc0*/  F2FP.F16.F32.PACK_AB R148, R148, R44 ;  /* 0x0000002c9494723e */ /* 0x000fe200000000ff */
[----:B0-----:R-:W-:-:S06]  /*dcd0*/  FADD.FTZ R45, R39, R48 ;  /* 0x00000030272d7221 */ /* 0x001fcc0000010000 */
[----:B------:R-:W0:Y:S01]  /*dce0*/  MUFU.EX2 R132, R132 ;  /* 0x0000008400847308 */ /* 0x000e220000000800 */
[----:B-1----:R-:W-:Y:S01]  /*dcf0*/  FADD.FTZ R44, R68, R47 ;  /* 0x0000002f442c7221 */ /* 0x002fe20000010000 */
[----:B------:R-:W-:-:S06]  /*dd00*/  @!P1 VIADD R0, R0, 0x16860 ;  /* 0x0001686000009836 */ /* 0x000fcc0000000000 */
[----:B------:R-:W1:Y:S01]  /*dd10*/  MUFU.EX2 R133, R133 ;  /* 0x0000008500857308 */ /* 0x000e620000000800 */
[----:B------:R-:W-:Y:S01]  /*dd20*/  FFMA.FTZ R50, R50, R9, -R82 ;  /* 0x0000000932327223 */ /* 0x000fe20000010852 */
[----:B---3--:R-:W-:-:S06]  /*dd30*/  FADD.FTZ R45, R138, R45 ;  /* 0x0000002d8a2d7221 */ /* 0x008fcc0000010000 */
[----:B------:R-:W3:Y:S01]  /*dd40*/  MUFU.EX2 R37, R37 ;  /* 0x0000002500257308 */ /* 0x000ee20000000800 */
[----:B-----5:R-:W-:Y:S01]  /*dd50*/  FADD.FTZ R44, R139, R44 ;  /* 0x0000002c8b2c7221 */ /* 0x020fe20000010000 */
[----:B------:R-:W-:Y:S01]  /*dd60*/  FFMA.FTZ R129, R51, R9, -R82 ;  /* 0x0000000933817223 */ /* 0x000fe20000010852 */
[----:B------:R-:W-:-:S05]  /*dd70*/  @!P1 PRMT R14, RZ, 0x654, R0 ;  /* 0x00000654ff0e9816 */ /* 0x000fca0000000000 */
[----:B------:R-:W5:Y:S01]  /*dd80*/  MUFU.EX2 R134, R134 ;  /* 0x0000008600867308 */ /* 0x000f620000000800 */
[----:B----4-:R-:W-:Y:S01]  /*dd90*/  FADD.FTZ R45, R38, R45 ;  /* 0x0000002d262d7221 */ /* 0x010fe20000010000 */
[----:B--2---:R-:W-:-:S06]  /*dda0*/  FADD.FTZ R44, R69, R44 ;  /* 0x0000002c452c7221 */ /* 0x004fcc0000010000 */
        /* <DEDUP_REMOVED lines=8> */
[----:B------:R3:W-:Y:S06]  /*de30*/  @!P1 SYNCS.ARRIVE.TRANS64.RED.A1T0 RZ, [R14+URZ], RZ ;  /* 0x000000ff0eff99a7 */ /* 0x0007ec000810043f */
[----:B------:R-:W4:Y:S01]  /*de40*/  MUFU.EX2 R24, R24 ;  /* 0x0000001800187308 */ /* 0x000f220000000800 */
[----:B------:R-:W-:Y:S01]  /*de50*/  FADD.FTZ R44, R15, R44 ;  /* 0x0000002c0f2c7221 */ /* 0x000fe20000010000 */
[----:B---3--:R-:W-:-:S06]  /*de60*/  FFMA.FTZ R14, R54, R9, -R82 ;  /* 0x00000009360e7223 */ /* 0x008fcc0000010852 */
[----:B------:R-:W3:Y:S01]  /*de70*/  MUFU.EX2 R129, R129 ;  /* 0x0000008100817308 */ /* 0x000ee20000000800 */
[----:B------:R-:W-:Y:S01]  /*de80*/  F2FP.F16.F32.PACK_AB R140, R41, R140 ;  /* 0x0000008c298c723e */ /* 0x000fe200000000ff */
[----:B-----5:R-:W-:-:S06]  /*de90*/  FADD.FTZ R45, R134, R45 ;  /* 0x0000002d862d7221 */ /* 0x020fcc0000010000 */
[----:B------:R-:W5:Y:S01]  /*dea0*/  MUFU.EX2 R25, R25 ;  /* 0x0000001900197308 */ /* 0x000f620000000800 */
[----:B--2---:R-:W-:Y:S01]  /*deb0*/  FADD.FTZ R41, R135, R44 ;  /* 0x0000002c87297221 */ /* 0x004fe20000010000 */
[----:B------:R-:W-:-:S06]  /*dec0*/  FFMA.FTZ R125, R55, R9, -R82 ;  /* 0x00000009377d7223 */ /* 0x000fcc0000010852 */
[----:B------:R-:W2:Y:S01]  /*ded0*/  MUFU.EX2 R3, R3 ;  /* 0x0000000300037308 */ /* 0x000ea20000000800 */
[----:B------:R-:W-:Y:S01]  /*dee0*/  F2FP.F16.F32.PACK_AB R142, R40, R142 ;  /* 0x0000008e288e723e */ /* 0x000fe200000000ff */
[----:B0-----:R-:W-:-:S06]  /*def0*/  FADD.FTZ R45, R36, R45 ;  /* 0x0000002d242d7221 */ /* 0x001fcc0000010000 */
[----:B------:R-:W0:Y:S01]  /*df00*/  MUFU.EX2 R26, R26 ;  /* 0x0000001a001a7308 */ /* 0x000e220000000800 */
[----:B-1----:R-:W-:-:S07]  /*df10*/  FADD.FTZ R40, R0, R41 ;  /* 0x0000002900287221 */ /* 0x002fce0000010000 */
[----:B------:R-:W1:Y:S01]  /*df20*/  MUFU.EX2 R131, R131 ;  /* 0x0000008300837308 */ /* 0x000e620000000800 */
[----:B------:R-:W-:Y:S01]  /*df30*/  F2FP.F16.F32.PACK_AB R146, R146, R42 ;  /* 0x0000002a9292723e */ /* 0x000fe200000000ff */
[----:B------:R-:W-:Y:S01]  /*df40*/  FFMA.FTZ R56, R56, R9, -R82 ;  /* 0x0000000938387223 */ /* 0x000fe20000010852 */
[----:B----4-:R-:W-:-:S05]  /*df50*/  FADD.FTZ R42, R24, R45 ;  /* 0x0000002d182a7221 */ /* 0x010fca0000010000 */
[----:B------:R-:W4:Y:S01]  /*df60*/  MUFU.EX2 R27, R27 ;  /* 0x0000001b001b7308 */ /* 0x000f220000000800 */
[----:B---3--:R-:W-:Y:S01]  /*df70*/  FADD.FTZ R40, R129, R40 ;  /* 0x0000002881287221 */ /* 0x008fe20000010000 */
[----:B------:R-:W-:-:S06]  /*df80*/  FFMA.FTZ R57, R57, R9, -R82 ;  /* 0x0000000939397223 */ /* 0x000fcc0000010852 */
[----:B------:R-:W3:Y:S01]  /*df90*/  MUFU.EX2 R14, R14 ;  /* 0x0000000e000e7308 */ /* 0x000ee20000000800 */
[----:B------:R-:W-:Y:S02]  /*dfa0*/  F2FP.F16.F32.PACK_AB R144, R144, R43 ;  /* 0x0000002b9090723e */ /* 0x000fe400000000ff */
[----:B------:R-:W-:-:S05]  /*dfb0*/  F2FP.F16.F32.PACK_AB R136, R39, R136 ;  /* 0x000000882788723e */ /* 0x000fca00000000ff */
[----:B------:R-:W3:Y:S01]  /*dfc0*/  MUFU.EX2 R28, R28 ;  /* 0x0000001c001c7308 */ /* 0x000ee20000000800 */
[----:B-----5:R-:W-:Y:S01]  /*dfd0*/  FADD.FTZ R39, R25, R42 ;  /* 0x0000002a19277221 */ /* 0x020fe20000010000 */
[----:B--2---:R-:W-:-:S06]  /*dfe0*/  FADD.FTZ R40, R3, R40 ;  /* 0x0000002803287221 */ /* 0x004fcc0000010000 */
[----:B------:R-:W2:Y:S01]  /*dff0*/  MUFU.EX2 R125, R125 ;  /* 0x0000007d007d7308 */ /* 0x000ea20000000800 */
[----:B------:R-:W-:Y:S01]  /*e000*/  FFMA.FTZ R58, R58, R9, -R82 ;  /* 0x000000093a3a7223 */ /* 0x000fe20000010852 */
[----:B------:R-:W-:Y:S01]  /*e010*/  F2FP.F16.F32.PACK_AB R138, R38, R138 ;  /* 0x0000008a268a723e */ /* 0x000fe200000000ff */
[----:B0-----:R-:W-:-:S05]  /*e020*/  FADD.FTZ R38, R26, R39 ;  /* 0x000000271a267221 */ /* 0x001fca0000010000 */
[----:B------:R-:W0:Y:S01]  /*e030*/  MUFU.EX2 R29, R29 ;  /* 0x0000001d001d7308 */ /* 0x000e220000000800 */
[----:B-1----:R-:W-:Y:S01]  /*e040*/  FADD.FTZ R39, R131, R40 ;  /* 0x0000002883277221 */ /* 0x002fe20000010000 */
[----:B------:R-:W-:-:S06]  /*e050*/  FFMA.FTZ R59, R59, R9, -R82 ;  /* 0x000000093b3b7223 */ /* 0x000fcc0000010852 */
[----:B------:R-:W1:Y:S01]  /*e060*/  MUFU.EX2 R43, R56 ;  /* 0x00000038002b7308 */ /* 0x000e620000000800 */
[----:B------:R-:W-:Y:S01]  /*e070*/  F2FP.F16.F32.PACK_AB R132, R37, R132 ;  /* 0x000000842584723e */ /* 0x000fe200000000ff */
[----:B----4-:R-:W-:-:S06]  /*e080*/  FADD.FTZ R37, R27, R38 ;  /* 0x000000261b257221 */ /* 0x010fcc0000010000 */
[----:B------:R-:W4:Y:S01]  /*e090*/  MUFU.EX2 R30, R30 ;  /* 0x0000001e001e7308 */ /* 0x000f220000000800 */
[----:B---3--:R-:W-:Y:S01]  /*e0a0*/  FADD.FTZ R38, R14, R39 ;  /* 0x000000270e267221 */ /* 0x008fe20000010000 */
[----:B------:R-:W-:-:S06]  /*e0b0*/  FFMA.FTZ R60, R60, R9, -R82 ;  /* 0x000000093c3c7223 */ /* 0x000fcc0000010852 */
[----:B------:R-:W3:Y:S01]  /*e0c0*/  MUFU.EX2 R57, R57 ;  /* 0x0000003900397308 */ /* 0x000ee20000000800 */
[----:B------:R-:W-:Y:S01]  /*e0d0*/  FADD.FTZ R40, R28, R37 ;  /* 0x000000251c287221 */ /* 0x000fe20000010000 */
[----:B--2---:R-:W-:-:S06]  /*e0e0*/  FADD.FTZ R38, R125, R38 ;  /* 0x000000267d267221 */ /* 0x004fcc0000010000 */
[----:B------:R-:W2:Y:S01]  /*e0f0*/  MUFU.EX2 R31, R31 ;  /* 0x0000001f001f7308 */ /* 0x000ea20000000800 */
[----:B------:R-:W-:-:S07]  /*e100*/  FFMA.FTZ R61, R61, R9, -R82 ;  /* 0x000000093d3d7223 */ /* 0x000fce0000010852 */
[----:B------:R-:W5:Y:S01]  /*e110*/  MUFU.EX2 R58, R58 ;  /* 0x0000003a003a7308 */ /* 0x000f620000000800 */
[----:B------:R-:W-:Y:S01]  /*e120*/  F2FP.F16.F32.PACK_AB R133, R15, R133 ;  /* 0x000000850f85723e */ /* 0x000fe200000000ff */
[----:B0-----:R-:W-:-:S06]  /*e130*/  FADD.FTZ R15, R29, R40 ;  /* 0x000000281d0f7221 */ /* 0x001fcc0000010000 */
[----:B------:R-:W0:Y:S01]  /*e140*/  MUFU.EX2 R32, R32 ;  /* 0x0000002000207308 */ /* 0x000e220000000800 */
[----:B-1----:R-:W-:Y:S01]  /*e150*/  FADD.FTZ R38, R43, R38 ;  /* 0x000000262b267221 */ /* 0x002fe20000010000 */
[----:B------:R-:W-:-:S06]  /*e160*/  FFMA.FTZ R62, R62, R9, -R82 ;  /* 0x000000093e3e7223 */ /* 0x000fcc0000010852 */
[----:B------:R-:W1:Y:S01]  /*e170*/  MUFU.EX2 R59, R59 ;  /* 0x0000003b003b7308 */ /* 0x000e620000000800 */
[----:B------:R-:W-:Y:S01]  /*e180*/  F2FP.F16.F32.PACK_AB R135, R0, R135 ;  /* 0x000000870087723e */ /* 0x000fe200000000ff */
[----:B----4-:R-:W-:Y:S01]  /*e190*/  FADD.FTZ R0, R30, R15 ;  /* 0x0000000f1e007221 */ /* 0x010fe20000010000 */
[----:B------:R-:W-:-:S05]  /*e1a0*/  F2FP.F16.F32.PACK_AB R129, R3, R129 ;  /* 0x000000810381723e */ /* 0x000fca00000000ff */
[----:B------:R-:W4:Y:S01]  /*e1b0*/  MUFU.EX2 R33, R33 ;  /* 0x0000002100217308 */ /* 0x000f220000000800 */
[----:B---3--:R-:W-:-:S07]  /*e1c0*/  FADD.FTZ R3, R57, R38 ;  /* 0x0000002639037221 */ /* 0x008fce0000010000 */
[----:B------:R-:W3:Y:S01]  /*e1d0*/  MUFU.EX2 R60, R60 ;  /* 0x0000003c003c7308 */ /* 0x000ee20000000800 */
[----:B--2---:R-:W-:Y:S01]  /*e1e0*/  FADD.FTZ R15, R31, R0 ;  /* 0x000000001f0f7221 */ /* 0x004fe20000010000 */
[----:B-----5:R-:W-:-:S06]  /*e1f0*/  FADD.FTZ R0, R58, R3 ;  /* 0x000000033a007221 */ /* 0x020fcc0000010000 */
[----:B------:R-:W2:Y:S01]  /*e200*/  MUFU.EX2 R34, R34 ;  /* 0x0000002200227308 */ /* 0x000ea20000000800 */
[----:B------:R-:W-:-:S07]  /*e210*/  ISETP.GT.AND P3, PT, R12, R70, PT ;  /* 0x000000460c00720c */ /* 0x000fce0003f64270 */
[----:B------:R-:W5:Y:S01]  /*e220*/  MUFU.EX2 R61, R61 ;  /* 0x0000003d003d7308 */ /* 0x000f620000000800 */
[----:B------:R-:W-:Y:S01]  /*e230*/  F2FP.F16.F32.PACK_AB R131, R14, R131 ;  /* 0x000000830e83723e */ /* 0x000fe200000000ff */
[----:B0-----:R-:W-:-:S06]  /*e240*/  FADD.FTZ R14, R32, R15 ;  /* 0x0000000f200e7221 */ /* 0x001fcc0000010000 */
[----:B------:R-:W0:Y:S01]  /*e250*/  MUFU.EX2 R35, R35 ;  /* 0x0000002300237308 */ /* 0x000e220000000800 */
[----:B-1----:R-:W-:-:S07]  /*e260*/  FADD.FTZ R3, R59, R0 ;  /* 0x000000003b037221 */ /* 0x002fce0000010000 */
[----:B------:R-:W1:Y:S01]  /*e270*/  MUFU.EX2 R62, R62 ;  /* 0x0000003e003e7308 */ /* 0x000e620000000800 */
[----:B----4-:R-:W-:Y:S01]  /*e280*/  FADD.FTZ R15, R33, R14 ;  /* 0x0000000e210f7221 */ /* 0x010fe20000010000 */
[----:B---3--:R-:W-:-:S03]  /*e290*/  FADD.FTZ R0, R60, R3 ;  /* 0x000000033c007221 */ /* 0x008fc60000010000 */
[----:B--2---:R-:W-:Y:S01]  /*e2a0*/  FADD.FTZ R14, R34, R15 ;  /* 0x0000000f220e7221 */ /* 0x004fe20000010000 */
[----:B-----5:R-:W-:Y:S01]  /*e2b0*/  FADD.FTZ R0, R61, R0 ;  /* 0x000000003d007221 */ /* 0x020fe20000010000 */
[-C--:B------:R-:W-:Y:S01]  /*e2c0*/  FMUL.FTZ R88, R88, R8.reuse ;  /* 0x0000000858587220 */ /* 0x080fe20000410000 */
[-C--:B------:R-:W-:Y:S01]  /*e2d0*/  FMUL.FTZ R89, R89, R8.reuse ;  /* 0x0000000859597220 */ /* 0x080fe20000410000 */
[----:B0-----:R-:W-:Y:S01]  /*e2e0*/  FADD.FTZ R3, R35, R14 ;  /* 0x0000000e23037221 */ /* 0x001fe20000010000 */
        /* <DEDUP_REMOVED lines=31> */
[----:B-1----:R-:W-:Y:S01]  /*e4e0*/  FADD.FTZ R0, R62, R0 ;  /* 0x000000003e007221 */ /* 0x002fe20000010000 */
[----:B------:R-:W-:Y:S01]  /*e4f0*/  F2FP.F16.F32.PACK_AB R151, R76, R151 ;  /* 0x000000974c97723e */ /* 0x000fe200000000ff */
[----:B------:R-:W-:Y:S01]  /*e500*/  VIADD R12, R12, 0xffffffff ;  /* 0xffffffff0c0c7836 */ /* 0x000fe20000000000 */
        /* <DEDUP_REMOVED lines=20> */
[----:B------:R-:W-:Y:S01]  /*e650*/  MOV R15, R11 ;  /* 0x0000000b000f7202 */ /* 0x000fe20000000f00 */
[----:B------:R-:W-:Y:S06]  /*e660*/  @P3 BRA `(.L_x_15001) ;  /* 0xffffffcc00a83947 */ /* 0x000fec000383ffff */
.L_x_14991:
[----:B------:R-:W-:-:S13]  /*e670*/  ISETP.GE.AND P2, PT, R12, RZ, PT ;  /* 0x000000ff0c00720c */ /* 0x000fda0003f46270 */
[----:B------:R-:W-:Y:S05]  /*e680*/  @!P2 BRA `(.L_x_15002) ;  /* 0x0000002400cca947 */ /* 0x000fea0003800000 */
[----:B------:R-:W-:Y:S01]  /*e690*/  IMAD.MOV.U32 R13, RZ, RZ, R11 ;  /* 0x000000ffff0d7224 */ /* 0x000fe200078e000b */
[----:B------:R-:W-:Y:S01]  /*e6a0*/  MOV R14, R18 ;  /* 0x00000012000e7202 */ /* 0x000fe20000000f00 */
[----:B------:R-:W-:Y:S02]  /*e6b0*/  IMAD.MOV.U32 R15, RZ, RZ, R10 ;  /* 0x000000ffff0f7224 */ /* 0x000fe400078e000a */
[----:B------:R-:W-:-:S07]  /*e6c0*/  IMAD.MOV.U32 R8, RZ, RZ, R23 ;  /* 0x000000ffff087224 */ /* 0x000fce00078e0017 */
.L_x_15012:
        /* <DEDUP_REMOVED lines=11> */
.L_x_15004:
[----:B------:R-:W-:Y:S01]  /*e780*/  IMAD R9, R18, 0x8, R2 ;  /* 0x0000000812097824 */ /* 0x000fe200078e0202 */
[----:B------:R-:W-:-:S04]  /*e790*/  SHF.L.U32 R10, R23, 0x1f, RZ ;  /* 0x0000001f170a7819 */ /* 0x000fc800000006ff */
[----:B------:R0:W1:Y:S01]  /*e7a0*/  SYNCS.PHASECHK.TRANS64.TRYWAIT P3, [R9+URZ+0x16830], R10 ;  /* 0x0168300a090075a7 */ /* 0x000062000806017f */
[----:B------:R-:W-:Y:S05]  /*e7b0*/  @!P0 BRA `(.L_x_15005) ;  /* 0x0000000000048947 */ /* 0x000fea0003800000 */
[----:B------:R-:W-:Y:S01]  /*e7c0*/  BPT.TRAP 0x1 ;  /* 0x000000040000795c */ /* 0x000fe20000300000 */
.L_x_15005:
[----:B------:R-:W-:Y:S04]  /*e7d0*/  BSSY B0, `(.L_x_15003) ;  /* 0x0000004000007945 */ /* 0x000fe80003800000 */
[----:B-1----:R-:W-:Y:S05]  /*e7e0*/  @P3 BRA `(.L_x_15006) ;  /* 0x0000000000083947 */ /* 0x002fea0003800000 */
[----:B------:R-:W1:Y:S02]  /*e7f0*/  SYNCS.PHASECHK.TRANS64.TRYWAIT P3, [R9+URZ+0x16830], R10 ;  /* 0x0168300a090075a7 */ /* 0x000e64000806017f */
[----:B-1----:R-:W-:Y:S05]  /*e800*/  @!P3 BRA `(.L_x_15007) ;  /* 0x000000bc0014b947 */ /* 0x002fea0003800000 */
.L_x_15006:
[----:B------:R-:W-:Y:S05]  /*e810*/  BSYNC B0 ;  /* 0x0000000000007941 */ /* 0x000fea0003800000 */
.L_x_15003:
        /* <DEDUP_REMOVED lines=44> */
.L_x_15009:
[----:B------:R-:W-:Y:S01]  /*eae0*/  SHF.L.U32 R8, R8, 0x1f, RZ ;  /* 0x0000001f08087819 */ /* 0x000fe200000006ff */
[----:B------:R-:W-:-:S04]  /*eaf0*/  IMAD R9, R14, 0x8, R2 ;  /* 0x000000080e097824 */ /* 0x000fc800078e0202 */
[----:B------:R0:W1:Y:S01]  /*eb00*/  SYNCS.PHASECHK.TRANS64.TRYWAIT P2, [R9+URZ+0x16850], R8 ;  /* 0x01685008090075a7 */ /* 0x000062000804017f */
[----:B------:R-:W-:Y:S05]  /*eb10*/  @!P0 BRA `(.L_x_15010) ;  /* 0x0000000000048947 */ /* 0x000fea0003800000 */
[----:B------:R-:W-:Y:S01]  /*eb20*/  BPT.TRAP 0x1 ;  /* 0x000000040000795c */ /* 0x000fe20000300000 */
.L_x_15010:
[----:B-1----:R-:W-:Y:S05]  /*eb30*/  @P2 BRA `(.L_x_15008) ;  /* 0x0000000000082947 */ /* 0x002fea0003800000 */
[----:B------:R-:W1:Y:S02]  /*eb40*/  SYNCS.PHASECHK.TRANS64.TRYWAIT P2, [R9+URZ+0x16850], R8 ;  /* 0x01685008090075a7 */ /* 0x000e64000804017f */
[----:B-1----:R-:W-:Y:S05]  /*eb50*/  @!P2 BRA `(.L_x_15011) ;  /* 0x000000b80054a947 */ /* 0x002fea0003800000 */
.L_x_15008:
        /* <DEDUP_REMOVED lines=13> */
[----:B------:R-:W-:Y:S01]  /*ec30*/  FMUL.FTZ R63, R63, UR4 ;  /* 0x000000043f3f7c20 */ /* 0x000fe20008410000 */
[----:B------:R-:W-:Y:S01]  /*ec40*/  FMUL.FTZ R66, R66, UR4 ;  /* 0x0000000442427c20 */ /* 0x000fe20008410000 */
[----:B------:R-:W-:Y:S01]  /*ec50*/  FMUL.FTZ R67, R67, UR4 ;  /* 0x0000000443437c20 */ /* 0x000fe20008410000 */
[C---:B------:R-:W-:Y:S02]  /*ec60*/  R2UR UR10, R8.reuse ;  /* 0x00000000080a72ca */ /* 0x040fe400000e0000 */
[----:B------:R-:W-:Y:S01]  /*ec70*/  IADD3 R10, R8, 0x80, RZ ;  /* 0x00000080080a7810 */ /* 0x000fe20007ffe0ff */
[----:B------:R-:W-:Y:S08]  /*ec80*/  MUFU.TANH R63, R63 ;  /* 0x0000003f003f7308 */ /* 0x000ff00000002400 */
[----:B------:R-:W-:Y:S02]  /*ec90*/  MUFU.TANH R66, R66 ;  /* 0x0000004200427308 */ /* 0x000fe40000002400 */
[----:B------:R-:W-:Y:S01]  /*eca0*/  HGMMA.64x64x16.F32 R88, R148, gdesc[UR8].tnspB, R88, gsb0 ;  /* 0x40e0000894587df0 */ /* 0x000fe20008000858 */
[----:B------:R-:W-:Y:S01]  /*ecb0*/  R2UR UR10, R10 ;  /* 0x000000000a0a72ca */ /* 0x000fe200000e0000 */
[----:B------:R-:W-:Y:S01]  /*ecc0*/  VIADD R10, R8, 0x100 ;  /* 0x00000100080a7836 */ /* 0x000fe20000000000 */
[----:B------:R-:W-:Y:S01]  /*ecd0*/  R2UR UR11, R11 ;  /* 0x000000000b0b72ca */ /* 0x000fe200000e0000 */
[----:B------:R-:W-:-:S02]  /*ece0*/  IMAD.MOV.U32 R11, RZ, RZ, 0x40000040 ;  /* 0x40000040ff0b7424 */ /* 0x000fc400078e00ff */
[----:B------:R-:W-:Y:S01]  /*ecf0*/  MUFU.TANH R67, R67 ;  /* 0x0000004300437308 */ /* 0x000fe20000002400 */
[----:B------:R-:W-:Y:S02]  /*ed00*/  WARPGROUP.DEPBAR.LE gsb0, 0x0 ;  /* 0x00008000000079c5 */ /* 0x000fe40000010000 */
        /* <DEDUP_REMOVED lines=8> */
[----:B------:R-:W-:Y:S01]  /*ed90*/  FMUL.FTZ R151, R34, UR4 ;  /* 0x0000000422977c20 */ /* 0x000fe20008410000 */
[----:B------:R-:W-:Y:S01]  /*eda0*/  R2UR UR11, R11 ;  /* 0x000000000b0b72ca */ /* 0x000fe200000e0000 */
[----:B0-----:R-:W-:Y:S01]  /*edb0*/  FMUL.FTZ R26, R29, UR4 ;  /* 0x000000041d1a7c20 */ /* 0x001fe20008410000 */
[----:B------:R-:W-:Y:S01]  /*edc0*/  MOV R11, 0x40000040 ;  /* 0x40000040000b7802 */ /* 0x000fe20000000f00 */
        /* <DEDUP_REMOVED lines=9> */
[----:B0-----:R-:W-:Y:S01]  /*ee60*/  FMUL.FTZ R27, R32, UR4 ;  /* 0x00000004201b7c20 */ /* 0x001fe20008410000 */
[----:B------:R-:W-:Y:S01]  /*ee70*/  FMUL.FTZ R32, R41, UR4 ;  /* 0x0000000429207c20 */ /* 0x000fe20008410000 */
[----:B------:R-:W-:Y:S01]  /*ee80*/  FMUL.FTZ R41, R52, UR4 ;  /* 0x0000000434297c20 */ /* 0x000fe20008410000 */
[----:B------:R-:W-:Y:S01]  /*ee90*/  FMUL.FTZ R68, R85, UR4 ;  /* 0x0000000455447c20 */ /* 0x000fe20008410000 */
[C---:B------:R-:W-:Y:S01]  /*eea0*/  VIADD R10, R8.reuse, 0x180 ;  /* 0x00000180080a7836 */ /* 0x040fe20000000000 */
[----:B------:R-:W-:Y:S01]  /*eeb0*/  IADD3 R52, R8, 0x200, RZ ;  /* 0x0000020008347810 */ /* 0x000fe20007ffe0ff */
[----:B------:R-:W-:Y:S01]  /*eec0*/  FMUL.FTZ R69, R70, UR4 ;  /* 0x0000000446457c20 */ /* 0x000fe20008410000 */
[----:B------:R-:W-:Y:S01]  /*eed0*/  MUFU.TANH R27, R27 ;  /* 0x0000001b001b7308 */ /* 0x000fe20000002400 */
[----:B------:R-:W-:Y:S01]  /*eee0*/  FMUL.FTZ R70, R71, UR4 ;  /* 0x0000000447467c20 */ /* 0x000fe20008410000 */
[----:B------:R-:W-:Y:S01]  /*eef0*/  FMUL.FTZ R71, R74, UR4 ;  /* 0x000000044a477c20 */ /* 0x000fe20008410000 */
[----:B------:R-:W-:Y:S01]  /*ef00*/  FMUL.FTZ R72, R75, UR4 ;  /* 0x000000044b487c20 */ /* 0x000fe20008410000 */
[----:B------:R-:W-:Y:S01]  /*ef10*/  FMUL.FTZ R74, R79, UR4 ;  /* 0x000000044f4a7c20 */ /* 0x000fe20008410000 */
[----:B------:R-:W-:-:S03]  /*ef20*/  FMUL.FTZ R75, R82, UR4 ;  /* 0x00000004524b7c20 */ /* 0x000fc60008410000 */
        /* <DEDUP_REMOVED lines=12> */
[----:B------:R-:W-:Y:S01]  /*eff0*/  FMUL.FTZ R145, R39, UR4 ;  /* 0x0000000427917c20 */ /* 0x000fe20008410000 */
[----:B------:R-:W-:Y:S01]  /*f000*/  HGMMA.64x64x16.F32 R88, R140, gdesc[UR8].tnspB, R88, gsb0 ;  /* 0x40e000088c587df0 */ /* 0x000fe20008000858 */
[----:B------:R-:W-:Y:S01]  /*f010*/  R2UR UR11, R11 ;  /* 0x000000000b0b72ca */ /* 0x000fe200000e0000 */
[----:B------:R-:W-:Y:S01]  /*f020*/  FMUL.FTZ R11, R24, UR4 ;  /* 0x00000004180b7c20 */ /* 0x000fe20008410000 */
[----:B------:R-:W-:Y:S01]  /*f030*/  FMUL.FTZ R24, R25, UR4 ;  /* 0x0000000419187c20 */ /* 0x000fe20008410000 */
[----:B------:R-:W-:Y:S01]  /*f040*/  FMUL.FTZ R25, R28, UR4 ;  /* 0x000000041c197c20 */ /* 0x000fe20008410000 */
[----:B------:R-:W-:Y:S01]  /*f050*/  FMUL.FTZ R28, R33, UR4 ;  /* 0x00000004211c7c20 */ /* 0x000fe20008410000 */
[----:B0-----:R-:W-:Y:S01]  /*f060*/  FMUL.FTZ R30, R37, UR4 ;  /* 0x00000004251e7c20 */ /* 0x001fe20008410000 */
        /* <DEDUP_REMOVED lines=18> */
[----:B------:R-:W-:Y:S01]  /*f190*/  R2UR UR10, R10 ;  /* 0x000000000a0a72ca */ /* 0x000fe200000e0000 */
[----:B-1----:R-:W-:-:S02]  /*f1a0*/  IMAD.MOV.U32 R84, RZ, RZ, R150 ;  /* 0x000000ffff547224 */ /* 0x002fc400078e0096 */
[----:B------:R-:W-:Y:S01]  /*f1b0*/  FMUL.FTZ R73, R78, UR4 ;  /* 0x000000044e497c20 */ /* 0x000fe20008410000 */
[----:B------:R-:W-:Y:S01]  /*f1c0*/  FMUL.FTZ R76, R83, UR4 ;  /* 0x00000004534c7c20 */ /* 0x000fe20008410000 */
[----:B------:R-:W-:Y:S01]  /*f1d0*/  FMUL.FTZ R77, R86, UR4 ;  /* 0x00000004564d7c20 */ /* 0x000fe20008410000 */
[----:B------:R-:W-:Y:S01]  /*f1e0*/  FMUL.FTZ R78, R87, UR4 ;  /* 0x00000004574e7c20 */ /* 0x000fe20008410000 */
[----:B------:R-:W1:Y:S01]  /*f1f0*/  MUFU.TANH R25, R25 ;  /* 0x0000001900197308 */ /* 0x000e620000002400 */
[----:B--2---:R-:W-:-:S07]  /*f200*/  FMNMX.FTZ R9, R11, R15, !PT ;  /* 0x0000000f0b097209 */ /* 0x004fce0007810000 */
[----:B------:R-:W2:Y:S01]  /*f210*/  MUFU.TANH R28, R28 ;  /* 0x0000001c001c7308 */ /* 0x000ea20000002400 */
[----:B0-----:R-:W-:-:S07]  /*f220*/  FMNMX.FTZ R9, R24, R9, !PT ;  /* 0x0000000918097209 */ /* 0x001fce0007810000 */
[----:B------:R-:W0:Y:S01]  /*f230*/  MUFU.TANH R30, R30 ;  /* 0x0000001e001e7308 */ /* 0x000e220000002400 */
[----:B-1----:R-:W-:-:S04]  /*f240*/  FMNMX.FTZ R9, R25, R9, !PT ;  /* 0x0000000919097209 */ /* 0x002fc80007810000 */
[----:B------:R-:W-:-:S03]  /*f250*/  FMNMX.FTZ R9, R26, R9, !PT ;  /* 0x000000091a097209 */ /* 0x000fc60007810000 */
[----:B------:R-:W1:Y:S01]  /*f260*/  MUFU.TANH R31, R31 ;  /* 0x0000001f001f7308 */ /* 0x000e620000002400 */
[----:B------:R-:W-:-:S04]  /*f270*/  FMNMX.FTZ R9, R27, R9, !PT ;  /* 0x000000091b097209 */ /* 0x000fc80007810000 */
[----:B--2---:R-:W-:-:S03]  /*f280*/  FMNMX.FTZ R9, R28, R9, !PT ;  /* 0x000000091c097209 */ /* 0x004fc60007810000 */
[----:B------:R-:W2:Y:S01]  /*f290*/  MUFU.TANH R33, R33 ;  /* 0x0000002100217308 */ /* 0x000ea20000002400 */
[----:B------:R-:W-:-:S04]  /*f2a0*/  FMNMX.FTZ R9, R29, R9, !PT ;  /* 0x000000091d097209 */ /* 0x000fc80007810000 */
[----:B0-----:R-:W-:-:S03]  /*f2b0*/  FMNMX.FTZ R9, R30, R9, !PT ;  /* 0x000000091e097209 */ /* 0x001fc60007810000 */
[----:B------:R-:W0:Y:S01]  /*f2c0*/  MUFU.TANH R37, R37 ;  /* 0x0000002500257308 */ /* 0x000e220000002400 */
[----:B-1----:R-:W-:-:S04]  /*f2d0*/  FMNMX.FTZ R9, R31, R9, !PT ;  /* 0x000000091f097209 */ /* 0x002fc80007810000 */
[----:B------:R-:W-:Y:S01]  /*f2e0*/  FMNMX.FTZ R9, R32, R9, !PT ;  /* 0x0000000920097209 */ /* 0x000fe20007810000 */
[----:B------:R-:W-:Y:S02]  /*f2f0*/  WARPGROUP.DEPBAR.LE gsb0, 0x0 ;  /* 0x00008000000079c5 */ /* 0x000fe40000010000 */
[----:B------:R-:W1:Y:S01]  /*f300*/  MUFU.TANH R38, R38 ;  /* 0x0000002600267308 */ /* 0x000e620000002400 */
[----:B------:R-:W-:Y:S01]  /*f310*/  FMUL.FTZ R143, R42, UR4 ;  /* 0x000000042a8f7c20 */ /* 0x000fe20008410000 */
[----:B------:R-:W-:Y:S01]  /*f320*/  FMUL.FTZ R42, R53, UR4 ;  /* 0x00000004352a7c20 */ /* 0x000fe20008410000 */
[----:B--2---:R-:W-:Y:S01]  /*f330*/  FMNMX.FTZ R9, R33, R9, !PT ;  /* 0x0000000921097209 */ /* 0x004fe20007810000 */
[----:B------:R-:W-:Y:S01]  /*f340*/  FMUL.FTZ R141, R43, UR4 ;  /* 0x000000042b8d7c20 */ /* 0x000fe20008410000 */
[----:B------:R-:W-:Y:S01]  /*f350*/  FMUL.FTZ R43, R54, UR4 ;  /* 0x00000004362b7c20 */ /* 0x000fe20008410000 */
[----:B------:R-:W-:Y:S01]  /*f360*/  FMUL.FTZ R54, R64, UR4 ;  /* 0x0000000440367c20 */ /* 0x000fe20008410000 */
[----:B------:R-:W-:Y:S01]  /*f370*/  FMNMX.FTZ R9, R35, R9, !PT ;  /* 0x0000000923097209 */ /* 0x000fe20007810000 */
[----:B------:R-:W2:Y:S01]  /*f380*/  MUFU.TANH R42, R42 ;  /* 0x0000002a002a7308 */ /* 0x000ea20000002400 */
[----:B------:R-:W-:Y:S01]  /*f390*/  FMUL.FTZ R64, R81, UR4 ;  /* 0x0000000451407c20 */ /* 0x000fe20008410000 */
[----:B------:R-:W-:Y:S01]  /*f3a0*/  WARPGROUP.ARRIVE ;  /* 0x00000000000079c5 */ /* 0x000fe20000000000 */
[----:B0-----:R-:W-:Y:S01]  /*f3b0*/  FMNMX.FTZ R9, R37, R9, !PT ;  /* 0x0000000925097209 */ /* 0x001fe20007810000 */
[----:B------:R-:W-:-:S02]  /*f3c0*/  IMAD.MOV.U32 R81, RZ, RZ, R148 ;  /* 0x000000ffff517224 */ /* 0x000fc400078e0094 */
[----:B------:R-:W-:Y:S02]  /*f3d0*/  IMAD.MOV.U32 R53, RZ, RZ, 0x40000040 ;  /* 0x40000040ff357424 */ /* 0x000fe400078e00ff */
[----:B------:R-:W0:Y:S01]  /*f3e0*/  MUFU.TANH R49, R49 ;  /* 0x0000003100317308 */ /* 0x000e220000002400 */
[----:B-1----:R-:W-:Y:S01]  /*f3f0*/  FMNMX.FTZ R9, R38, R9, !PT ;  /* 0x0000000926097209 */ /* 0x002fe20007810000 */
[----:B------:R-:W-:Y:S01]  /*f400*/  HGMMA.64x64x16.F32 R88, R136, gdesc[UR8].tnspB, R88, gsb0 ;  /* 0x40e0000888587df0 */ /* 0x000fe20008000858 */
[----:B------:R-:W-:Y:S02]  /*f410*/  R2UR UR10, R52 ;  /* 0x00000000340a72ca */ /* 0x000fe400000e0000 */
[----:B------:R-:W-:Y:S02]  /*f420*/  FMNMX.FTZ R9, R41, R9, !PT ;  /* 0x0000000929097209 */ /* 0x000fe40007810000 */
[----:B------:R-:W-:Y:S01]  /*f430*/  R2UR UR11, R53 ;  /* 0x00000000350b72ca */ /* 0x000fe200000e0000 */
[----:B------:R-:W1:Y:S01]  /*f440*/  MUFU.TANH R50, R50 ;  /* 0x0000003200327308 */ /* 0x000e620000002400 */
[----:B--2---:R-:W-:-:S04]  /*f450*/  FMNMX.FTZ R9, R42, R9, !PT ;  /* 0x000000092a097209 */ /* 0x004fc80007810000 */
[----:B------:R-:W-:-:S03]  /*f460*/  FMNMX.FTZ R9, R45, R9, !PT ;  /* 0x000000092d097209 */ /* 0x000fc60007810000 */
[----:B------:R-:W2:Y:S01]  /*f470*/  MUFU.TANH R54, R54 ;  /* 0x0000003600367308 */ /* 0x000ea20000002400 */
[----:B------:R-:W-:-:S04]  /*f480*/  FMNMX.FTZ R9, R47, R9, !PT ;  /* 0x000000092f097209 */ /* 0x000fc80007810000 */
[----:B0-----:R-:W-:-:S03]  /*f490*/  FMNMX.FTZ R9, R49, R9, !PT ;  /* 0x0000000931097209 */ /* 0x001fc60007810000 */
        /* <DEDUP_REMOVED lines=17> */
[----:B------:R-:W-:Y:S01]  /*f5b0*/  IMAD.MOV.U32 R137, RZ, RZ, R146 ;  /* 0x000000ffff897224 */ /* 0x000fe200078e0092 */
[----:B------:R-:W-:Y:S01]  /*f5c0*/  WARPGROUP.ARRIVE ;  /* 0x00000000000079c5 */ /* 0x000fe20000000000 */
[----:B------:R-:W-:Y:S02]  /*f5d0*/  IMAD.MOV.U32 R139, RZ, RZ, R144 ;  /* 0x000000ffff8b7224 */ /* 0x000fe400078e0090 */
[----:B------:R-:W2:Y:S01]  /*f5e0*/  MUFU.TANH R64, R64 ;  /* 0x0000004000407308 */ /* 0x000ea20000002400 */
[----:B0-----:R-:W-:Y:S02]  /*f5f0*/  FMNMX.FTZ R9, R61, R9, !PT ;  /* 0x000000093d097209 */ /* 0x001fe40007810000 */
[----:B------:R-:W-:Y:S05]  /*f600*/  HGMMA.64x64x16.F32 R88, R132, gdesc[UR8].tnspB, R88, gsb0 ;  /* 0x40e0000884587df0 */ /* 0x000fea0008000858 */
        /* <DEDUP_REMOVED lines=16> */
[----:B------:R-:W1:Y:S01]  /*f710*/  MUFU.TANH R36, R36 ;  /* 0x0000002400247308 */ /* 0x000e620000002400 */
[----:B------:R-:W-:-:S02]  /*f720*/  WARPGROUP.DEPBAR.LE gsb0, 0x0 ;  /* 0x00008000000079c5 */ /* 0x000fc40000010000 */
[----:B------:R-:W-:-:S05]  /*f730*/  WARPGROUP.ARRIVE ;  /* 0x00000000000079c5 */ /* 0x000fca0000000000 */
[----:B------:R-:W1:Y:S01]  /*f740*/  MUFU.TANH R39, R39 ;  /* 0x0000002700277308 */ /* 0x000e620000002400 */
[----:B--2---:R-:W-:Y:S01]  /*f750*/  FMNMX.FTZ R10, R10, R9, !PT ;  /* 0x000000090a0a7209 */ /* 0x004fe20007810000 */
[----:B------:R-:W-:-:S04]  /*f760*/  IMAD.U32 R9, RZ, RZ, UR6 ;  /* 0x00000006ff097e24 */ /* 0x000fc8000f8e00ff */
[CC--:B------:R-:W-:Y:S02]  /*f770*/  FMUL.FTZ R80, R10.reuse, R9.reuse ;  /* 0x000000090a507220 */ /* 0x0c0fe40000410000 */
[----:B------:R-:W2:Y:S01]  /*f780*/  MUFU.TANH R40, R40 ;  /* 0x0000002800287308 */ /* 0x000ea20000002400 */
[----:B------:R-:W-:Y:S01]  /*f790*/  FADD.FTZ R15, -R10, R15 ;  /* 0x0000000f0a0f7221 */ /* 0x000fe20000010100 */
[--C-:B------:R-:W-:Y:S01]  /*f7a0*/  FFMA.FTZ R148, R11, R9, -R80.reuse ;  /* 0x000000090b947223 */ /* 0x100fe20000010850 */
[----:B------:R-:W-:Y:S01]  /*f7b0*/  FMNMX.FTZ R11, R84, R13, !PT ;  /* 0x0000000d540b7209 */ /* 0x000fe20007810000 */
[-CC-:B------:R-:W-:Y:S01]  /*f7c0*/  FFMA.FTZ R52, R24, R9.reuse, -R80.reuse ;  /* 0x0000000918347223 */ /* 0x180fe20000010850 */
[----:B------:R-:W-:Y:S01]  /*f7d0*/  FFMA.FTZ R150, R25, R9, -R80 ;  /* 0x0000000919967223 */ /* 0x000fe20000010850 */
[----:B------:R-:W-:Y:S01]  /*f7e0*/  VIADD R24, R8, 0x280 ;  /* 0x0000028008187836 */ /* 0x000fe20000000000 */
[----:B------:R-:W-:Y:S01]  /*f7f0*/  FMNMX.FTZ R11, R81, R11, !PT ;  /* 0x0000000b510b7209 */ /* 0x000fe20007810000 */
[----:B------:R-:W2:Y:S01]  /*f800*/  MUFU.TANH R43, R43 ;  /* 0x0000002b002b7308 */ /* 0x000ea20000002400 */
[----:B------:R-:W-:-:S02]  /*f810*/  IMAD.MOV.U32 R25, RZ, RZ, 0x40000040 ;  /* 0x40000040ff197424 */ /* 0x000fc400078e00ff */
[--C-:B------:R-:W-:Y:S01]  /*f820*/  FFMA.FTZ R146, R29, R9, -R80.reuse ;  /* 0x000000091d927223 */ /* 0x100fe20000010850 */
[----:B------:R-:W-:Y:S01]  /*f830*/  FMNMX.FTZ R11, R137, R11, !PT ;  /* 0x0000000b890b7209 */ /* 0x000fe20007810000 */
[-CC-:B------:R-:W-:Y:S01]  /*f840*/  FFMA.FTZ R29, R42, R9.reuse, -R80.reuse ;  /* 0x000000092a1d7223 */ /* 0x180fe20000010850 */
[----:B------:R-:W-:Y:S01]  /*f850*/  R2UR UR10, R24 ;  /* 0x00000000180a72ca */ /* 0x000fe200000e0000 */
[--C-:B------:R-:W-:Y:S01]  /*f860*/  FFMA.FTZ R142, R33, R9, -R80.reuse ;  /* 0x00000009218e7223 */ /* 0x100fe20000010850 */
[----:B------:R-:W-:Y:S01]  /*f870*/  FMNMX.FTZ R11, R139, R11, !PT ;  /* 0x0000000b8b0b7209 */ /* 0x000fe20007810000 */
[----:B------:R-:W2:Y:S01]  /*f880*/  MUFU.TANH R44, R44 ;  /* 0x0000002c002c7308 */ /* 0x000ea20000002400 */
[----:B------:R-:W-:Y:S01]  /*f890*/  R2UR UR11, R25 ;  /* 0x00000000190b72ca */ /* 0x000fe200000e0000 */
[----:B------:R-:W-:Y:S01]  /*f8a0*/  FFMA.FTZ R33, R55, R9, -R80 ;  /* 0x0000000937217223 */ /* 0x000fe20000010850 */
[----:B------:R-:W-:Y:S01]  /*f8b0*/  FMNMX.FTZ R11, R151, R11, !PT ;  /* 0x0000000b970b7209 */ /* 0x000fe20007810000 */
[----:B------:R-:W-:-:S02]  /*f8c0*/  IMAD.MOV.U32 R25, RZ, RZ, 0x40000040 ;  /* 0x40000040ff197424 */ /* 0x000fc400078e00ff */
[-CC-:B------:R-:W-:Y:S01]  /*f8d0*/  FFMA.FTZ R138, R41, R9.reuse, -R80.reuse ;  /* 0x00000009298a7223 */ /* 0x180fe20000010850 */
[--C-:B------:R-:W-:Y:S01]  /*f8e0*/  FFMA.FTZ R41, R58, R9, -R80.reuse ;  /* 0x000000093a297223 */ /* 0x100fe20000010850 */
[----:B0-----:R-:W-:Y:S01]  /*f8f0*/  FMNMX.FTZ R11, R149, R11, !PT ;  /* 0x0000000b950b7209 */ /* 0x001fe20007810000 */
[----:B------:R-:W0:Y:S01]  /*f900*/  MUFU.TANH R46, R46 ;  /* 0x0000002e002e7308 */ /* 0x000e220000002400 */
[-CC-:B------:R-:W-:Y:S01]  /*f910*/  FFMA.FTZ R53, R28, R9.reuse, -R80.reuse ;  /* 0x000000091c357223 */ /* 0x180fe20000010850 */
[--C-:B------:R-:W-:Y:S01]  /*f920*/  FFMA.FTZ R28, R38, R9, -R80.reuse ;  /* 0x00000009261c7223 */ /* 0x100fe20000010850 */
[----:B---3--:R-:W-:Y:S01]  /*f930*/  FMNMX.FTZ R11, R147, R11, !PT ;  /* 0x0000000b930b7209 */ /* 0x008fe20007810000 */
[-CC-:B------:R-:W-:Y:S01]  /*f940*/  FFMA.FTZ R38, R57, R9.reuse, -R80.reuse ;  /* 0x0000000939267223 */ /* 0x180fe20000010850 */
[--C-:B------:R-:W-:Y:S01]  /*f950*/  FFMA.FTZ R136, R37, R9, -R80.reuse ;  /* 0x0000000925887223 */ /* 0x100fe20000010850 */
[----:B------:R-:W-:Y:S01]  /*f960*/  HGMMA.64x64x16.F32 R88, R128, gdesc[UR8].tnspB, R88, gsb0 ;  /* 0x40e0000880587df0 */ /* 0x000fe20008000858 */
[----:B----4-:R-:W-:Y:S01]  /*f970*/  FMNMX.FTZ R11, R145, R11, !PT ;  /* 0x0000000b910b7209 */ /* 0x010fe20007810000 */
[----:B------:R-:W3:Y:S01]  /*f980*/  MUFU.TANH R48, R48 ;  /* 0x0000003000307308 */ /* 0x000ee20000002400 */
[----:B------:R-:W-:Y:S01]  /*f990*/  R2UR UR11, R25 ;  /* 0x00000000190b72ca */ /* 0x000fe200000e0000 */
[----:B------:R-:W-:Y:S01]  /*f9a0*/  IMAD.MOV.U32 R25, RZ, RZ, 0x40000040 ;  /* 0x40000040ff197424 */ /* 0x000fe200078e00ff */
[----:B-----5:R-:W-:Y:S01]  /*f9b0*/  FMNMX.FTZ R11, R143, R11, !PT ;  /* 0x0000000b8f0b7209 */ /* 0x020fe20007810000 */
[-C--:B------:R-:W-:Y:S01]  /*f9c0*/  FMUL.FTZ R15, R15, R9.reuse ;  /* 0x000000090f0f7220 */ /* 0x080fe20000410000 */
[-CC-:B------:R-:W-:Y:S01]  /*f9d0*/  FFMA.FTZ R37, R56, R9.reuse, -R80.reuse ;  /* 0x0000000938257223 */ /* 0x180fe20000010850 */
[--C-:B------:R-:W-:Y:S01]  /*f9e0*/  FFMA.FTZ R68, R68, R9, -R80.reuse ;  /* 0x0000000944447223 */ /* 0x100fe20000010850 */
[----:B-1----:R-:W-:Y:S01]  /*f9f0*/  FMNMX.FTZ R11, R141, R11, !PT ;  /* 0x0000000b8d0b7209 */ /* 0x002fe20007810000 */
[----:B------:R-:W1:Y:S01]  /*fa00*/  MUFU.TANH R51, R51 ;  /* 0x0000003300337308 */ /* 0x000e620000002400 */
        /* <DEDUP_REMOVED lines=9> */
[--C-:B------:R-:W-:Y:S01]  /*faa0*/  FFMA.FTZ R144, R27, R9, -R80.reuse ;  /* 0x000000091b907223 */ /* 0x100fe20000010850 */
[----:B------:R-:W-:Y:S01]  /*fab0*/  FMNMX.FTZ R11, R39, R11, !PT ;  /* 0x0000000b270b7209 */ /* 0x000fe20007810000 */
[-CC-:B------:R-:W-:Y:S01]  /*fac0*/  FFMA.FTZ R45, R60, R9.reuse, -R80.reuse ;  /* 0x000000093c2d7223 */ /* 0x180fe20000010850 */
[-CC-:B------:R-:W-:Y:S01]  /*fad0*/  FFMA.FTZ R27, R32, R9.reuse, -R80.reuse ;  /* 0x00000009201b7223 */ /* 0x180fe20000010850 */
[--C-:B------:R-:W-:Y:S01]  /*fae0*/  FFMA.FTZ R32, R50, R9, -R80.reuse ;  /* 0x0000000932207223 */ /* 0x100fe20000010850 */
[----:B--2---:R-:W-:Y:S01]  /*faf0*/  FMNMX.FTZ R11, R40, R11, !PT ;  /* 0x0000000b280b7209 */ /* 0x004fe20007810000 */
[----:B------:R-:W2:Y:S01]  /*fb00*/  MUFU.TANH R70, R70 ;  /* 0x0000004600467308 */ /* 0x000ea20000002400 */
[-CC-:B------:R-:W-:Y:S01]  /*fb10*/  FFMA.FTZ R50, R64, R9.reuse, -R80.reuse ;  /* 0x0000000940327223 */ /* 0x180fe20000010850 */
[--C-:B------:R-:W-:Y:S01]  /*fb20*/  FFMA.FTZ R134, R49, R9, -R80.reuse ;  /* 0x0000000931867223 */ /* 0x100fe20000010850 */
[----:B------:R-:W-:Y:S01]  /*fb30*/  FMNMX.FTZ R11, R43, R11, !PT ;  /* 0x0000000b2b0b7209 */ /* 0x000fe20007810000 */
[-CC-:B------:R-:W-:Y:S01]  /*fb40*/  FFMA.FTZ R140, R31, R9.reuse, -R80.reuse ;  /* 0x000000091f8c7223 */ /* 0x180fe20000010850 */
[-CC-:B------:R-:W-:Y:S01]  /*fb50*/  FFMA.FTZ R49, R62, R9.reuse, -R80.reuse ;  /* 0x000000093e317223 */ /* 0x180fe20000010850 */
[--C-:B------:R-:W-:Y:S01]  /*fb60*/  FFMA.FTZ R31, R54, R9, -R80.reuse ;  /* 0x00000009361f7223 */ /* 0x100fe20000010850 */
[----:B------:R-:W-:Y:S01]  /*fb70*/  FMNMX.FTZ R11, R44, R11, !PT ;  /* 0x0000000b2c0b7209 */ /* 0x000fe20007810000 */
[----:B------:R-:W5:Y:S01]  /*fb80*/  MUFU.TANH R71, R71 ;  /* 0x0000004700477308 */ /* 0x000f620000002400 */
[----:B------:R-:W-:-:S02]  /*fb90*/  FFMA.FTZ R54, R65, R9, -R80 ;  /* 0x0000000941367223 */ /* 0x000fc40000010850 */
[----:B0-----:R-:W-:-:S04]  /*fba0*/  FMNMX.FTZ R11, R46, R11, !PT ;  /* 0x0000000b2e0b7209 */ /* 0x001fc80007810000 */
[----:B---3--:R-:W-:Y:S01]  /*fbb0*/  FMNMX.FTZ R11, R48, R11, !PT ;  /* 0x0000000b300b7209 */ /* 0x008fe20007810000 */
[----:B------:R-:W0:Y:S03]  /*fbc0*/  MUFU.TANH R72, R72 ;  /* 0x0000004800487308 */ /* 0x000e260000002400 */
[----:B-1----:R-:W-:-:S04]  /*fbd0*/  FMNMX.FTZ R11, R51, R11, !PT ;  /* 0x0000000b330b7209 */ /* 0x002fc80007810000 */
[----:B------:R-:W-:Y:S01]  /*fbe0*/  FMNMX.FTZ R11, R63, R11, !PT ;  /* 0x0000000b3f0b7209 */ /* 0x000fe20007810000 */
[----:B------:R-:W1:Y:S03]  /*fbf0*/  MUFU.TANH R73, R73 ;  /* 0x0000004900497308 */ /* 0x000e660000002400 */
[----:B------:R-:W-:-:S04]  /*fc00*/  FMNMX.FTZ R11, R66, R11, !PT ;  /* 0x0000000b420b7209 */ /* 0x000fc80007810000 */
[----:B------:R-:W-:Y:S01]  /*fc10*/  FMNMX.FTZ R11, R67, R11, !PT ;  /* 0x0000000b430b7209 */ /* 0x000fe20007810000 */
[----:B------:R-:W3:Y:S03]  /*fc20*/  MUFU.TANH R74, R74 ;  /* 0x0000004a004a7308 */ /* 0x000ee60000002400 */
[----:B----4-:R-:W-:-:S04]  /*fc30*/  FMNMX.FTZ R11, R69, R11, !PT ;  /* 0x0000000b450b7209 */ /* 0x010fc80007810000 */
[----:B--2---:R-:W-:Y:S01]  /*fc40*/  FMNMX.FTZ R11, R70, R11, !PT ;  /* 0x0000000b460b7209 */ /* 0x004fe20007810000 */
[----:B------:R-:W2:Y:S03]  /*fc50*/  MUFU.TANH R75, R75 ;  /* 0x0000004b004b7308 */ /* 0x000ea60000002400 */
[----:B-----5:R-:W-:-:S04]  /*fc60*/  FMNMX.FTZ R11, R71, R11, !PT ;  /* 0x0000000b470b7209 */ /* 0x020fc80007810000 */
[----:B0-----:R-:W-:Y:S01]  /*fc70*/  FMNMX.FTZ R11, R72, R11, !PT ;  /* 0x0000000b480b7209 */ /* 0x001fe20007810000 */
[----:B------:R-:W0:Y:S03]  /*fc80*/  MUFU.TANH R76, R76 ;  /* 0x0000004c004c7308 */ /* 0x000e260000002400 */
[----:B-1----:R-:W-:Y:S01]  /*fc90*/  FMNMX.FTZ R11, R73, R11, !PT ;  /* 0x0000000b490b7209 */ /* 0x002fe20007810000 */
[----:B------:R-:W-:Y:S02]  /*fca0*/  WARPGROUP.DEPBAR.LE gsb0, 0x0 ;  /* 0x00008000000079c5 */ /* 0x000fe40000010000 */
[----:B------:R-:W-:Y:S01]  /*fcb0*/  WARPGROUP.ARRIVE ;  /* 0x00000000000079c5 */ /* 0x000fe20000000000 */
[----:B---3--:R-:W-:Y:S01]  /*fcc0*/  FMNMX.FTZ R11, R74, R11, !PT ;  /* 0x0000000b4a0b7209 */ /* 0x008fe20007810000 */
[----:B------:R-:W1:Y:S03]  /*fcd0*/  MUFU.TANH R77, R77 ;  /* 0x0000004d004d7308 */ /* 0x000e660000002400 */
[----:B--2---:R-:W-:-:S05]  /*fce0*/  FMNMX.FTZ R11, R75, R11, !PT ;  /* 0x0000000b4b0b7209 */ /* 0x004fca0007810000 */
[----:B------:R-:W2:Y:S01]  /*fcf0*/  MUFU.TANH R78, R78 ;  /* 0x0000004e004e7308 */ /* 0x000ea20000002400 */
[----:B0-----:R-:W-:-:S07]  /*fd00*/  FMNMX.FTZ R11, R76, R11, !PT ;  /* 0x0000000b4c0b7209 */ /* 0x001fce0007810000 */
[----:B------:R-:W-:Y:S01]  /*fd10*/  MUFU.EX2 R15, R15 ;  /* 0x0000000f000f7308 */ /* 0x000fe20000000800 */
[----:B-1----:R-:W-:-:S07]  /*fd20*/  FMNMX.FTZ R11, R77, R11, !PT ;  /* 0x0000000b4d0b7209 */ /* 0x002fce0007810000 */
[----:B------:R-:W0:Y:S01]  /*fd30*/  MUFU.EX2 R148, R148 ;  /* 0x0000009400947308 */ /* 0x000e220000000800 */
[----:B--2---:R-:W-:-:S05]  /*fd40*/  FMNMX.FTZ R11, R78, R11, !PT ;  /* 0x0000000b4e0b7209 */ /* 0x004fca0007810000 */
[----:B------:R-:W1:Y:S02]  /*fd50*/  SHFL.BFLY PT, R42, R11, 0x2, 0x1f ;  /* 0x0c401f000b2a7f89 */ /* 0x000e6400000e0000 */
        /* <DEDUP_REMOVED lines=9> */
[----:B------:R-:W1:Y:S07]  /*fdf0*/  SHFL.BFLY PT, R24, R11, 0x1, 0x1f ;  /* 0x0c201f000b187f89 */ /* 0x000e6e00000e0000 */
[----:B------:R-:W-:Y:S08]  /*fe00*/  MUFU.EX2 R53, R53 ;  /* 0x0000003500357308 */ /* 0x000ff00000000800 */
[----:B------:R-:W-:Y:S08]  /*fe10*/  MUFU.EX2 R146, R146 ;  /* 0x0000009200927308 */ /* 0x000ff00000000800 */
[----:B------:R-:W-:Y:S01]  /*fe20*/  MUFU.EX2 R26, R26 ;  /* 0x0000001a001a7308 */ /* 0x000fe20000000800 */
[----:B-1----:R-:W-:-:S05]  /*fe30*/  FMNMX.FTZ R11, R11, R24, !PT ;  /* 0x000000180b0b7209 */ /* 0x002fca0007810000 */
[C---:B------:R-:W-:Y:S01]  /*fe40*/  FADD.FTZ R24, -R11.reuse, R13 ;  /* 0x0000000d0b187221 */ /* 0x040fe20000010100 */
[-C--:B------:R-:W-:Y:S01]  /*fe50*/  FMUL.FTZ R58, R11, R9.reuse ;  /* 0x000000090b3a7220 */ /* 0x080fe20000410000 */
[----:B------:R-:W-:Y:S02]  /*fe60*/  MUFU.EX2 R13, R68 ;  /* 0x00000044000d7308 */ /* 0x000fe40000000800 */
[-C--:B------:R-:W-:Y:S01]  /*fe70*/  FMUL.FTZ R24, R24, R9.reuse ;  /* 0x0000000918187220 */ /* 0x080fe20000410000 */
[-CC-:B------:R-:W-:Y:S01]  /*fe80*/  FFMA.FTZ R57, R81, R9.reuse, -R58.reuse ;  /* 0x0000000951397223 */ /* 0x180fe2000001083a */
[-CC-:B------:R-:W-:Y:S01]  /*fe90*/  FFMA.FTZ R56, R84, R9.reuse, -R58.reuse ;  /* 0x0000000954387223 */ /* 0x180fe2000001083a */
[----:B------:R-:W1:Y:S01]  /*fea0*/  S2R R81, SR_TID.X ;  /* 0x0000000000517919 */ /* 0x000e620000002100 */
        /* <DEDUP_REMOVED lines=11> */
[----:B--2---:R-:W-:Y:S01]  /*ff60*/  IADD3 R24, R8, 0x300, RZ ;  /* 0x0000030008187810 */ /* 0x004fe20007ffe0ff */
[-CC-:B------:R-:W-:Y:S01]  /*ff70*/  FFMA.FTZ R34, R36, R9.reuse, -R58.reuse ;  /* 0x0000000924227223 */ /* 0x180fe2000001083a */
[----:B------:R-:W-:Y:S01]  /*ff80*/  FFMA.FTZ R36, R40, R9, -R58 ;  /* 0x0000000928247223 */ /* 0x000fe2000001083a */
[----:B---3--:R-:W-:Y:S01]  /*ff90*/  FADD.FTZ R40, R150, R3 ;  /* 0x0000000396287221 */ /* 0x008fe20000010000 */
[----:B------:R-:W-:Y:S01]  /*ffa0*/  R2UR UR10, R24 ;  /* 0x00000000180a72ca */ /* 0x000fe200000e0000 */
[----:B------:R-:W-:-:S02]  /*ffb0*/  VIADD R24, R8, 0x380 ;  /* 0x0000038008187836 */ /* 0x000fc40000000000 */
[-C--:B------:R-:W-:Y:S01]  /*ffc0*/  FFMA.FTZ R141, R141, R9.reuse, -R58 ;  /* 0x000000098d8d7223 */ /* 0x080fe2000001083a */
        /* <DEDUP_REMOVED lines=8> */
[----:B------:R-:W-:Y:S01]  /*10050*/  MUFU.EX2 R59, R59 ;  /* 0x0000003b003b7308 */ /* 0x000fe20000000800 */
[----:B----4-:R-:W-:Y:S01]  /*10060*/  FFMA.FTZ R0, R55, R0, R56 ;  /* 0x0000000037007223 */ /* 0x010fe20000010038 */
[----:B------:R-:W-:Y:S01]  /*10070*/  HGMMA.64x64x16.F32 R88, R124, gdesc[UR8].tnspB, R88, gsb0 ;  /* 0x40e000087c587df0 */ /* 0x000fe20008000858 */
[----:B------:R-:W-:Y:S01]  /*10080*/  R2UR UR10, R24 ;  /* 0x00000000180a72ca */ /* 0x000fe200000e0000 */
[-C--:B------:R-:W-:Y:S01]  /*10090*/  FFMA.FTZ R131, R69, R9.reuse, -R58 ;  /* 0x0000000945837223 */ /* 0x080fe2000001083a */
[----:B------:R-:W-:Y:S01]  /*100a0*/  R2UR UR11, R25 ;  /* 0x00000000190b72ca */ /* 0x000fe200000e0000 */
[----:B------:R-:W-:Y:S01]  /*100b0*/  @!P1 IMAD R25, R18, 0x8, R2 ;  /* 0x0000000812199824 */ /* 0x000fe200078e0202 */
[----:B-1----:R-:W-:Y:S01]  /*100c0*/  SHF.R.U32.HI R68, RZ, 0x7, R81 ;  /* 0x00000007ff447819 */ /* 0x002fe20000011651 */
[----:B------:R-:W0:Y:S01]  /*100d0*/  MUFU.EX2 R61, R61 ;  /* 0x0000003d003d7308 */ /* 0x000e220000000800 */
[----:B------:R-:W-:Y:S01]  /*100e0*/  ISETP.GE.U32.AND P2, PT, R81, 0x180, PT ;  /* 0x000001805100780c */ /* 0x000fe20003f46070 */
[----:B------:R-:W-:Y:S01]  /*100f0*/  @!P1 VIADD R25, R25, 0x16840 ;  /* 0x0001684019199836 */ /* 0x000fe20000000000 */
[----:B------:R-:W-:Y:S01]  /*10100*/  IADD3 R24, R68, 0x9, RZ ;  /* 0x0000000944187810 */ /* 0x000fe20007ffe0ff */
[-CC-:B------:R-:W-:Y:S01]  /*10110*/  FFMA.FTZ R73, R73, R9.reuse, -R58.reuse ;  /* 0x0000000949497223 */ /* 0x180fe2000001083a */
[-CC-:B------:R-:W-:Y:S01]  /*10120*/  FFMA.FTZ R74, R74, R9.reuse, -R58.reuse ;  /* 0x000000094a4a7223 */ /* 0x180fe2000001083a */
[-CC-:B------:R-:W-:Y:S01]  /*10130*/  FFMA.FTZ R75, R75, R9.reuse, -R58.reuse ;  /* 0x000000094b4b7223 */ /* 0x180fe2000001083a */
[----:B------:R-:W-:Y:S01]  /*10140*/  SEL R39, R24, 0x9, !P2 ;  /* 0x0000000918277807 */ /* 0x000fe20005000000 */
[----:B------:R-:W-:Y:S01]  /*10150*/  MUFU.EX2 R60, R60 ;  /* 0x0000003c003c7308 */ /* 0x000fe20000000800 */
[----:B------:R-:W-:Y:S01]  /*10160*/  @!P1 PRMT R25, RZ, 0x654, R25 ;  /* 0x00000654ff199816 */ /* 0x000fe20000000019 */
[-CC-:B------:R-:W-:Y:S01]  /*10170*/  FFMA.FTZ R76, R76, R9.reuse, -R58.reuse ;  /* 0x000000094c4c7223 */ /* 0x180fe2000001083a */
[----:B------:R-:W-:Y:S01]  /*10180*/  FFMA.FTZ R77, R77, R9, -R58 ;  /* 0x000000094d4d7223 */ /* 0x000fe2000001083a */
[C---:B------:R-:W-:Y:S01]  /*10190*/  ISETP.GT.AND P2, PT, R12.reuse, RZ, PT ;  /* 0x000000ff0c00720c */ /* 0x040fe20003f44270 */
[----:B------:R-:W-:Y:S01]  /*101a0*/  VIADD R12, R12, 0xffffffff ;  /* 0xffffffff0c0c7836 */ /* 0x000fe20000000000 */
[----:B------:R-:W-:-:S02]  /*101b0*/  F2FP.F16.F32.PACK_AB R150, R79, R150 ;  /* 0x000000964f96723e */ /* 0x000fc400000000ff */
[----:B------:R-:W1:Y:S01]  /*101c0*/  MUFU.EX2 R64, R64 ;  /* 0x0000004000407308 */ /* 0x000e620000000800 */
[----:B--2---:R-:W-:Y:S02]  /*101d0*/  F2FP.F16.F32.PACK_AB R149, R57, R56 ;  /* 0x000000383995723e */ /* 0x004fe400000000ff */
[----:B0-----:R-:W-:-:S05]  /*101e0*/  F2FP.F16.F32.PACK_AB R151, R61, R59 ;  /* 0x0000003b3d97723e */ /* 0x001fca00000000ff */
[----:B------:R-:W0:Y:S08]  /*101f0*/  MUFU.EX2 R147, R147 ;  /* 0x0000009300937308 */ /* 0x000e300000000800 */
[----:B------:R-:W2:Y:S01]  /*10200*/  MUFU.EX2 R65, R65 ;  /* 0x0000004100417308 */ /* 0x000ea20000000800 */
[----:B-1----:R-:W-:-:S07]  /*10210*/  F2FP.F16.F32.PACK_AB R145, R64, R60 ;  /* 0x0000003c4091723e */ /* 0x002fce00000000ff */
[----:B------:R-:W-:Y:S08]  /*10220*/  MUFU.EX2 R140, R140 ;  /* 0x0000008c008c7308 */ /* 0x000ff00000000800 */
[----:B------:R-:W1:Y:S08]  /*10230*/  MUFU.EX2 R62, R62 ;  /* 0x0000003e003e7308 */ /* 0x000e700000000800 */
[----:B------:R-:W-:Y:S08]  /*10240*/  MUFU.EX2 R27, R27 ;  /* 0x0000001b001b7308 */ /* 0x000ff00000000800 */
[----:B------:R-:W3:Y:S01]  /*10250*/  MUFU.EX2 R141, R141 ;  /* 0x0000008d008d7308 */ /* 0x000ee20000000800 */
[----:B------:R-:W-:-:S02]  /*10260*/  WARPGROUP.DEPBAR.LE gsb0, 0x0 ;  /* 0x00008000000079c5 */ /* 0x000fc40000010000 */
[----:B------:R-:W-:-:S05]  /*10270*/  WARPGROUP.ARRIVE ;  /* 0x00000000000079c5 */ /* 0x000fca0000000000 */
[----:B------:R-:W-:Y:S01]  /*10280*/  MUFU.EX2 R142, R142 ;  /* 0x0000008e008e7308 */ /* 0x000fe20000000800 */
[----:B------:R-:W-:Y:S01]  /*10290*/  FFMA.FTZ R125, R71, R9, -R58 ;  /* 0x00000009477d7223 */ /* 0x000fe2000001083a */
[----:B------:R-:W-:Y:S06]  /*102a0*/  HGMMA.64x64x16.F32 R88, R120, gdesc[UR8].tnspB, R88, gsb0 ;  /* 0x40e0000878587df0 */ /* 0x000fec0008000858 */
[----:B------:R-:W4:Y:S08]  /*102b0*/  MUFU.EX2 R143, R143 ;  /* 0x0000008f008f7308 */ /* 0x000f300000000800 */
[----:B------:R-:W-:Y:S08]  /*102c0*/  MUFU.EX2 R30, R30 ;  /* 0x0000001e001e7308 */ /* 0x000ff00000000800 */
[----:B------:R-:W5:Y:S08]  /*102d0*/  MUFU.EX2 R34, R34 ;  /* 0x0000002200227308 */ /* 0x000f700000000800 */
[----:B------:R-:W-:Y:S08]  /*102e0*/  MUFU.EX2 R136, R136 ;  /* 0x0000008800887308 */ /* 0x000ff00000000800 */
[----:B------:R-:W5:Y:S08]  /*102f0*/  MUFU.EX2 R137, R137 ;  /* 0x0000008900897308 */ /* 0x000f700000000800 */
[----:B------:R-:W-:Y:S08]  /*10300*/  MUFU.EX2 R28, R28 ;  /* 0x0000001c001c7308 */ /* 0x000ff00000000800 */
        /* <DEDUP_REMOVED lines=16> */
[----:B------:R-:W2:Y:S01]  /*10410*/  MUFU.EX2 R132, R132 ;  /* 0x0000008400847308 */ /* 0x000ea20000000800 */
[----:B------:R-:W-:Y:S01]  /*10420*/  FFMA.FTZ R0, R63, R9, -R58 ;  /* 0x000000093f007223 */ /* 0x000fe2000001083a */
[----:B------:R-:W-:Y:S02]  /*10430*/  @!P1 VIADD R25, R25, 0x16860 ;  /* 0x0001686019199836 */ /* 0x000fe40000000000 */
[----:B------:R-:W-:Y:S01]  /*10440*/  FADD.FTZ R14, R59, R14 ;  /* 0x0000000e3b0e7221 */ /* 0x000fe20000010000 */
[-C--:B------:R-:W-:Y:S01]  /*10450*/  FMUL.FTZ R100, R100, R15.reuse ;  /* 0x0000000f64647220 */ /* 0x080fe20000410000 */
[-C--:B------:R-:W-:Y:S01]  /*10460*/  FMUL.FTZ R101, R101, R15.reuse ;  /* 0x0000000f65657220 */ /* 0x080fe20000410000 */
[----:B------:R-:W-:Y:S01]  /*10470*/  FMUL.FTZ R104, R104, R15 ;  /* 0x0000000f68687220 */ /* 0x000fe20000410000 */
[----:B0-----:R-:W-:Y:S01]  /*10480*/  @!P1 PRMT R39, RZ, 0x654, R25 ;  /* 0x00000654ff279816 */ /* 0x001fe20000000019 */
[----:B------:R-:W-:Y:S01]  /*10490*/  FADD.FTZ R25, R61, R14 ;  /* 0x0000000e3d197221 */ /* 0x000fe20000010000 */
[----:B------:R-:W-:Y:S01]  /*104a0*/  FADD.FTZ R14, R144, R3 ;  /* 0x00000003900e7221 */ /* 0x000fe20000010000 */
[----:B------:R-:W0:Y:S01]  /*104b0*/  MUFU.EX2 R133, R133 ;  /* 0x0000008500857308 */ /* 0x000e220000000800 */
[----:B------:R1:W-:Y:S01]  /*104c0*/  @!P1 SYNCS.ARRIVE.TRANS64.RED.A1T0 RZ, [R39+URZ], RZ ;  /* 0x000000ff27ff99a7 */ /* 0x0003e2000810043f */
[----:B------:R-:W-:Y:S01]  /*104d0*/  FADD.FTZ R25, R60, R25 ;  /* 0x000000193c197221 */ /* 0x000fe20000010000 */
[--C-:B------:R-:W-:Y:S01]  /*104e0*/  FFMA.FTZ R3, R67, R9, -R58.reuse ;  /* 0x0000000943037223 */ /* 0x100fe2000001083a */
[-C--:B------:R-:W-:Y:S01]  /*104f0*/  FMUL.FTZ R105, R105, R15.reuse ;  /* 0x0000000f69697220 */ /* 0x080fe20000410000 */
[----:B------:R-:W-:Y:S01]  /*10500*/  FMUL.FTZ R108, R108, R15 ;  /* 0x0000000f6c6c7220 */ /* 0x000fe20000410000 */
[----:B------:R-:W-:Y:S01]  /*10510*/  FADD.FTZ R40, R64, R25 ;  /* 0x0000001940287221 */ /* 0x000fe20000010000 */
[-C--:B------:R-:W-:Y:S01]  /*10520*/  FFMA.FTZ R25, R72, R9.reuse, -R58 ;  /* 0x0000000948197223 */ /* 0x080fe2000001083a */
[----:B------:R-:W-:Y:S01]  /*10530*/  MUFU.EX2 R35, R35 ;  /* 0x0000002300237308 */ /* 0x000fe20000000800 */
[----:B-1----:R-:W-:Y:S01]  /*10540*/  FADD.FTZ R39, R53, R14 ;  /* 0x0000000e35277221 */ /* 0x002fe20000010000 */
[----:B------:R-:W-:Y:S01]  /*10550*/  FADD.FTZ R40, R147, R40 ;  /* 0x0000002893287221 */ /* 0x000fe20000010000 */
[-CC-:B------:R-:W-:Y:S01]  /*10560*/  FFMA.FTZ R14, R70, R9.reuse, -R58.reuse ;  /* 0x00000009460e7223 */ /* 0x180fe2000001083a */
[----:B------:R-:W-:Y:S01]  /*10570*/  FFMA.FTZ R58, R78, R9, -R58 ;  /* 0x000000094e3a7223 */ /* 0x000fe2000001083a */
[----:B------:R-:W-:Y:S01]  /*10580*/  FADD.FTZ R39, R146, R39 ;  /* 0x0000002792277221 */ /* 0x000fe20000010000 */
[----:B------:R-:W-:Y:S01]  /*10590*/  FADD.FTZ R43, R65, R40 ;  /* 0x00000028412b7221 */ /* 0x000fe20000010000 */
[C---:B------:R-:W-:Y:S01]  /*105a0*/  F2FP.F16.F32.PACK_AB R146, R26.reuse, R146 ;  /* 0x000000921a92723e */ /* 0x040fe200000000ff */
[----:B------:R-:W1:Y:S01]  /*105b0*/  MUFU.EX2 R24, R48 ;  /* 0x0000003000187308 */ /* 0x000e620000000800 */
[----:B------:R-:W-:Y:S01]  /*105c0*/  FADD.FTZ R39, R26, R39 ;  /* 0x000000271a277221 */ /* 0x000fe20000010000 */
[----:B------:R-:W-:Y:S01]  /*105d0*/  FADD.FTZ R44, R62, R43 ;  /* 0x0000002b3e2c7221 */ /* 0x000fe20000010000 */
[-C--:B------:R-:W-:Y:S01]  /*105e0*/  FMUL.FTZ R109, R109, R15.reuse ;  /* 0x0000000f6d6d7220 */ /* 0x080fe20000410000 */
[-C--:B------:R-:W-:Y:S01]  /*105f0*/  FMUL.FTZ R112, R112, R15.reuse ;  /* 0x0000000f70707220 */ /* 0x080fe20000410000 */
[----:B------:R-:W-:Y:S01]  /*10600*/  FADD.FTZ R40, R140, R39 ;  /* 0x000000278c287221 */ /* 0x000fe20000010000 */
[----:B---3--:R-:W-:Y:S01]  /*10610*/  FADD.FTZ R44, R141, R44 ;  /* 0x0000002c8d2c7221 */ /* 0x008fe20000010000 */
[C---:B------:R-:W-:Y:S01]  /*10620*/  F2FP.F16.F32.PACK_AB R140, R27.reuse, R140 ;  /* 0x0000008c1b8c723e */ /* 0x040fe200000000ff */
[----:B------:R-:W3:Y:S01]  /*10630*/  MUFU.EX2 R134, R134 ;  /* 0x0000008600867308 */ /* 0x000ee20000000800 */
[----:B------:R-:W-:Y:S01]  /*10640*/  FADD.FTZ R39, R27, R40 ;  /* 0x000000281b277221 */ /* 0x000fe20000010000 */
[----:B----4-:R-:W-:Y:S01]  /*10650*/  FADD.FTZ R43, R143, R44 ;  /* 0x0000002c8f2b7221 */ /* 0x010fe20000010000 */
[-C--:B------:R-:W-:Y:S01]  /*10660*/  FMUL.FTZ R113, R113, R15.reuse ;  /* 0x0000000f71717220 */ /* 0x080fe20000410000 */
[-C--:B------:R-:W-:Y:S01]  /*10670*/  FMUL.FTZ R116, R116, R15.reuse ;  /* 0x0000000f74747220 */ /* 0x080fe20000410000 */
[----:B------:R-:W-:Y:S01]  /*10680*/  FADD.FTZ R39, R142, R39 ;  /* 0x000000278e277221 */ /* 0x000fe20000010000 */
[----:B-----5:R-:W-:Y:S01]  /*10690*/  FADD.FTZ R40, R34, R43 ;  /* 0x0000002b22287221 */ /* 0x020fe20000010000 */
[C---:B------:R-:W-:Y:S01]  /*106a0*/  F2FP.F16.F32.PACK_AB R142, R30.reuse, R142 ;  /* 0x0000008e1e8e723e */ /* 0x040fe200000000ff */
[----:B------:R-:W4:Y:S01]  /*106b0*/  MUFU.EX2 R135, R135 ;  /* 0x0000008700877308 */ /* 0x000f220000000800 */
[----:B------:R-:W-:Y:S01]  /*106c0*/  FADD.FTZ R39, R30, R39 ;  /* 0x000000271e277221 */ /* 0x000fe20000010000 */
[----:B------:R-:W-:Y:S01]  /*106d0*/  FADD.FTZ R43, R137, R40 ;  /* 0x00000028892b7221 */ /* 0x000fe20000010000 */
[----:B------:R-:W-:Y:S01]  /*106e0*/  FMUL.FTZ R117, R117, R15 ;  /* 0x0000000f75757220 */ /* 0x000fe20000410000 */
[----:B------:R-:W-:Y:S01]  /*106f0*/  F2FP.F16.F32.PACK_AB R144, R53, R144 ;  /* 0x000000903590723e */ /* 0x000fe200000000ff */
[----:B------:R-:W-:Y:S01]  /*10700*/  FADD.FTZ R39, R136, R39 ;  /* 0x0000002788277221 */ /* 0x000fe20000010000 */
[----:B------:R-:W-:Y:S01]  /*10710*/  FADD.FTZ R40, R36, R43 ;  /* 0x0000002b24287221 */ /* 0x000fe20000010000 */
[----:B------:R-:W-:Y:S01]  /*10720*/  F2FP.F16.F32.PACK_AB R147, R65, R147 ;  /* 0x000000934193723e */ /* 0x000fe200000000ff */
[----:B------:R-:W5:Y:S01]  /*10730*/  MUFU.EX2 R32, R32 ;  /* 0x0000002000207308 */ /* 0x000f620000000800 */
[----:B------:R-:W-:Y:S01]  /*10740*/  FADD.FTZ R39, R28, R39 ;  /* 0x000000271c277221 */ /* 0x000fe20000010000 */
[----:B------:R-:W-:Y:S01]  /*10750*/  F2FP.F16.F32.PACK_AB R141, R141, R62 ;  /* 0x0000003e8d8d723e */ /* 0x000fe200000000ff */
[----:B------:R-:W-:Y:S01]  /*10760*/  FMUL.FTZ R90, R90, R55 ;  /* 0x000000375a5a7220 */ /* 0x000fe20000410000 */
[----:B------:R-:W-:Y:S01]  /*10770*/  F2FP.F16.F32.PACK_AB R143, R34, R143 ;  /* 0x0000008f228f723e */ /* 0x000fe200000000ff */
[----:B------:R-:W-:Y:S01]  /*10780*/  FADD.FTZ R44, R138, R39 ;  /* 0x000000278a2c7221 */ /* 0x000fe20000010000 */
[----:B------:R-:W-:Y:S01]  /*10790*/  FADD.FTZ R39, R139, R40 ;  /* 0x000000288b277221 */ /* 0x000fe20000010000 */
[C---:B------:R-:W-:Y:S01]  /*107a0*/  F2FP.F16.F32.PACK_AB R138, R29.reuse, R138 ;  /* 0x0000008a1d8a723e */ /* 0x040fe200000000ff */
[----:B------:R-:W5:Y:S01]  /*107b0*/  MUFU.EX2 R0, R0 ;  /* 0x0000000000007308 */ /* 0x000f620000000800 */
[----:B------:R-:W-:Y:S01]  /*107c0*/  FADD.FTZ R43, R29, R44 ;  /* 0x0000002c1d2b7221 */ /* 0x000fe20000010000 */
[C---:B------:R-:W-:Y:S01]  /*107d0*/  FADD.FTZ R40, R8.reuse, R39 ;  /* 0x0000002708287221 */ /* 0x040fe20000010000 */
[----:B------:R-:W-:Y:S01]  /*107e0*/  F2FP.F16.F32.PACK_AB R139, R8, R139 ;  /* 0x0000008b088b723e */ /* 0x000fe200000000ff */
[----:B------:R-:W-:Y:S01]  /*107f0*/  FMUL.FTZ R91, R91, R55 ;  /* 0x000000375b5b7220 */ /* 0x000fe20000410000 */
[----:B--2---:R-:W-:Y:S01]  /*10800*/  FADD.FTZ R44, R132, R43 ;  /* 0x0000002b842c7221 */ /* 0x004fe20000010000 */
[----:B0-----:R-:W-:Y:S01]  /*10810*/  FADD.FTZ R39, R133, R40 ;  /* 0x0000002885277221 */ /* 0x001fe20000010000 */
[C---:B-1----:R-:W-:Y:S01]  /*10820*/  F2FP.F16.F32.PACK_AB R133, R24.reuse, R133 ;  /* 0x000000851885723e */ /* 0x042fe200000000ff */
[----:B------:R-:W0:Y:S01]  /*10830*/  MUFU.EX2 R31, R31 ;  /* 0x0000001f001f7308 */ /* 0x000e220000000800 */
[----:B------:R-:W-:Y:S01]  /*10840*/  FADD.FTZ R43, R35, R44 ;  /* 0x0000002c232b7221 */ /* 0x000fe20000010000 */
[----:B------:R-:W-:Y:S01]  /*10850*/  FADD.FTZ R26, R24, R39 ;  /* 0x00000027181a7221 */ /* 0x000fe20000010000 */
[----:B------:R-:W-:Y:S01]  /*10860*/  F2FP.F16.F32.PACK_AB R136, R28, R136 ;  /* 0x000000881c88723e */ /* 0x000fe200000000ff */
[----:B------:R-:W-:Y:S01]  /*10870*/  FMUL.FTZ R94, R94, R55 ;  /* 0x000000375e5e7220 */ /* 0x000fe20000410000 */
[----:B---3--:R-:W-:Y:S01]  /*10880*/  FADD.FTZ R43, R134, R43 ;  /* 0x0000002b862b7221 */ /* 0x008fe20000010000 */
[----:B----4-:R-:W-:Y:S01]  /*10890*/  FADD.FTZ R27, R135, R26 ;  /* 0x0000001a871b7221 */ /* 0x010fe20000010000 */
[----:B------:R-:W-:Y:S01]  /*108a0*/  F2FP.F16.F32.PACK_AB R137, R36, R137 ;  /* 0x000000892489723e */ /* 0x000fe200000000ff */
[----:B------:R-:W1:Y:S01]  /*108b0*/  MUFU.EX2 R129, R129 ;  /* 0x0000008100817308 */ /* 0x000e620000000800 */
[----:B-----5:R-:W-:Y:S01]  /*108c0*/  FADD.FTZ R26, R32, R43 ;  /* 0x0000002b201a7221 */ /* 0x020fe20000010000 */
[C---:B------:R-:W-:Y:S01]  /*108d0*/  FADD.FTZ R30, R0.reuse, R27 ;  /* 0x0000001b001e7221 */ /* 0x040fe20000010000 */
[----:B------:R-:W-:Y:S01]  /*108e0*/  F2FP.F16.F32.PACK_AB R135, R0, R135 ;  /* 0x000000870087723e */ /* 0x000fe200000000ff */
[-C--:B------:R-:W-:Y:S01]  /*108f0*/  FMUL.FTZ R95, R95, R55.reuse ;  /* 0x000000375f5f7220 */ /* 0x080fe20000410000 */
[----:B------:R-:W-:Y:S01]  /*10900*/  F2FP.F16.F32.PACK_AB R132, R35, R132 ;  /* 0x000000842384723e */ /* 0x000fe200000000ff */
[-C--:B------:R-:W-:Y:S01]  /*10910*/  FMUL.FTZ R98, R98, R55.reuse ;  /* 0x0000003762627220 */ /* 0x080fe20000410000 */
[----:B------:R-:W-:Y:S01]  /*10920*/  F2FP.F16.F32.PACK_AB R134, R32, R134 ;  /* 0x000000862086723e */ /* 0x000fe200000000ff */
        /* <DEDUP_REMOVED lines=14> */
[----:B------:R-:W-:Y:S01]  /*10a10*/  FMUL.FTZ R119, R119, R55 ;  /* 0x0000003777777220 */ /* 0x000fe20000410000 */
[----:B------:R-:W-:Y:S01]  /*10a20*/  IMAD.MOV.U32 R15, RZ, RZ, R10 ;  /* 0x000000ffff0f7224 */ /* 0x000fe200078e000a */
        /* <DEDUP_REMOVED lines=40> */
[----:B--2---:R-:W-:Y:S01]  /*10cb0*/  FADD.FTZ R27, R75, R8 ;  /* 0x000000084b1b7221 */ /* 0x004fe20000010000 */
[----:B------:R-:W-:-:S06]  /*10cc0*/  MOV R8, R23 ;  /* 0x0000001700087202 */ /* 0x000fcc0000000f00 */
        /* <DEDUP_REMOVED lines=15> */
.L_x_15002:
[----:B------:R-:W-:Y:S05]  /*10dc0*/  WARPSYNC.ALL ;  /* 0x0000000000007948 */ /* 0x000fea0003800000 */
[----:B------:R-:W-:Y:S06]  /*10dd0*/  BAR.ARV 0x8, 0x200 ;  /* 0x0208000000007b1d */ /* 0x000fec0000002000 */
[----:B------:R-:W-:Y:S05]  /*10de0*/  @!P0 BRA `(.L_x_15013) ;  /* 0x0000000000048947 */ /* 0x000fea0003800000 */
[----:B------:R-:W-:Y:S01]  /*10df0*/  BPT.TRAP 0x1 ;  /* 0x000000040000795c */ /* 0x000fe20000300000 */
.L_x_15013:
[----:B------:R-:W-:Y:S01]  /*10e00*/  IMAD R13, R18, 0x8, R2 ;  /* 0x00000008120d7824 */ /* 0x000fe200078e0202 */
[----:B------:R-:W-:-:S04]  /*10e10*/  SHF.L.U32 R4, R23, 0x1f, RZ ;  /* 0x0000001f17047819 */ /* 0x000fc800000006ff */
[----:B------:R0:W1:Y:S01]  /*10e20*/  SYNCS.PHASECHK.TRANS64.TRYWAIT P2, [R13+URZ+0x16850], R4 ;  /* 0x016850040d0075a7 */ /* 0x000062000804017f */
[----:B------:R-:W-:Y:S05]  /*10e30*/  @!P0 BRA `(.L_x_15014) ;  /* 0x0000000000048947 */ /* 0x000fea0003800000 */
[----:B------:R-:W-:Y:S01]  /*10e40*/  BPT.TRAP 0x1 ;  /* 0x000000040000795c */ /* 0x000fe20000300000 */
.L_x_15014:
[----:B------:R-:W-:-:S04]  /*10e50*/  IADD3 R2, R2, 0x400, RZ ;  /* 0x0000040002027810 */ /* 0x000fc80007ffe0ff */
[----:B------:R-:W-:-:S04]  /*10e60*/  SHF.R.U32.HI R2, RZ, 0x4, R2 ;  /* 0x00000004ff027819 */ /* 0x000fc80000011602 */
[----:B------:R-:W-:Y:S01]  /*10e70*/  LOP3.LUT R5, R2, 0x3fff, RZ, 0xc0, !PT ;  /* 0x00003fff02057812 */ /* 0x000fe200078ec0ff */
[----:B-1----:R-:W-:Y:S06]  /*10e80*/  @P2 BRA `(.L_x_15015) ;  /* 0x0000000000082947 */ /* 0x002fec0003800000 */
[----:B------:R-:W1:Y:S02]  /*10e90*/  SYNCS.PHASECHK.TRANS64.TRYWAIT P0, [R13+URZ+0x16850], R4 ;  /* 0x016850040d0075a7 */ /* 0x000e64000800017f */
[----:B-1----:R-:W-:Y:S05]  /*10ea0*/  @!P0 BRA `(.L_x_15016) ;  /* 0x0000009400948947 */ /* 0x002fea0003800000 */
.L_x_15015:
[----:B01----:R-:W-:Y:S01]  /*10eb0*/  IMAD R4, R18, 0x400, R5 ;  /* 0x0000040012047824 */ /* 0x003fe200078e0205 */
[----:B------:R-:W2:Y:S01]  /*10ec0*/  LDL.LU R20, [R1+0x50] ;  /* 0x0000500001147983 */ /* 0x000ea20000300800 */
[----:B------:R-:W-:Y:S01]  /*10ed0*/  IMAD.MOV.U32 R5, RZ, RZ, 0x40000040 ;  /* 0x40000040ff057424 */ /* 0x000fe200078e00ff */
[----:B------:R-:W-:Y:S05]  /*10ee0*/  WARPSYNC.ALL ;  /* 0x0000000000007948 */ /* 0x000fea0003800000 */
[C---:B------:R-:W-:Y:S01]  /*10ef0*/  R2UR UR6, R4.reuse ;  /* 0x00000000040672ca */ /* 0x040fe200000e0000 */
[----:B------:R-:W-:Y:S01]  /*10f00*/  WARPGROUP.ARRIVE ;  /* 0x00000000000079c5 */ /* 0x000fe20000000000 */
[----:B------:R-:W-:Y:S01]  /*10f10*/  R2UR UR7, R5 ;  /* 0x00000000050772ca */ /* 0x000fe200000e0000 */
[----:B------:R-:W-:Y:S01]  /*10f20*/  VIADD R6, R4, 0x80 ;  /* 0x0000008004067836 */ /* 0x000fe20000000000 */
[----:B------:R-:W0:Y:S01]  /*10f30*/  SHFL.BFLY PT, R2, R3, 0x2, 0x1f ;  /* 0x0c401f0003027f89 */ /* 0x000e2200000e0000 */
[----:B------:R-:W-:-:S02]  /*10f40*/  IMAD.MOV.U32 R7, RZ, RZ, 0x40000040 ;  /* 0x40000040ff077424 */ /* 0x000fc400078e00ff */
[----:B------:R-:W-:Y:S02]  /*10f50*/  IMAD.MOV.U32 R5, RZ, RZ, 0x40000040 ;  /* 0x40000040ff057424 */ /* 0x000fe400078e00ff */
[----:B------:R-:W-:-:S05]  /*10f60*/  VIADD R18, R18, 0x1 ;  /* 0x0000000112127836 */ /* 0x000fca0000000000 */
[----:B------:R-:W-:Y:S01]  /*10f70*/  ISETP.NE.AND P0, PT, R18, 0x2, PT ;  /* 0x000000021200780c */ /* 0x000fe20003f05270 */
[----:B------:R-:W-:Y:S01]  /*10f80*/  HGMMA.64x64x16.F32 R88, R148, gdesc[UR4].tnspB, R88, gsb0 ;  /* 0x40e0000494587df0 */ /* 0x000fe20008000858 */
[----:B------:R-:W-:Y:S02]  /*10f90*/  R2UR UR6, R6 ;  /* 0x00000000060672ca */ /* 0x000fe400000e0000 */
[----:B------:R-:W-:Y:S01]  /*10fa0*/  R2UR UR7, R7 ;  /* 0x00000000070772ca */ /* 0x000fe200000e0000 */
[----:B------:R-:W-:Y:S01]  /*10fb0*/  IMAD.MOV.U32 R7, RZ, RZ, 0x40000040 ;  /* 0x40000040ff077424 */ /* 0x000fe200078e00ff */
[----:B------:R-:W-:Y:S02]  /*10fc0*/  IADD3 R6, R4, 0x100, RZ ;  /* 0x0000010004067810 */ /* 0x000fe40007ffe0ff */
[----:B------:R-:W-:Y:S01]  /*10fd0*/  SEL R18, R18, RZ, P0 ;  /* 0x000000ff12127207 */ /* 0x000fe20000000000 */
[----:B0-----:R-:W-:Y:S01]  /*10fe0*/  FADD.FTZ R2, R2, R3 ;  /* 0x0000000302027221 */ /* 0x001fe20000010000 */
[----:B------:R-:W-:Y:S01]  /*10ff0*/  MOV R3, 0xff800000 ;  /* 0xff80000000037802 */ /* 0x000fe20000000f00 */
[----:B------:R-:W-:-:S02]  /*11000*/  WARPGROUP.DEPBAR.LE gsb0, 0x0 ;  /* 0x00008000000079c5 */ /* 0x000fc40000010000 */
        /* <DEDUP_REMOVED lines=11> */
[----:B------:R-:W-:Y:S02]  /*110c0*/  R2UR UR7, R7 ;  /* 0x00000000070772ca */ /* 0x000fe400000e0000 */
[----:B------:R-:W-:Y:S01]  /*110d0*/  MOV R7, 0x40000040 ;  /* 0x4000004000077802 */ /* 0x000fe20000000f00 */
[----:B------:R-:W-:Y:S02]  /*110e0*/  WARPGROUP.DEPBAR.LE gsb0, 0x0 ;  /* 0x00008000000079c5 */ /* 0x000fe40000010000 */
[----:B------:R-:W-:-:S08]  /*110f0*/  WARPGROUP.ARRIVE ;  /* 0x00000000000079c5 */ /* 0x000fd00000000000 */
        /* <DEDUP_REMOVED lines=10> */
[----:B------:R-:W-:Y:S01]  /*111a0*/  R2UR UR6, R6 ;  /* 0x00000000060672ca */ /* 0x000fe200000e0000 */
[C---:B------:R-:W-:Y:S01]  /*111b0*/  VIADD R6, R4.reuse, 0x300 ;  /* 0x0000030004067836 */ /* 0x040fe20000000000 */
[----:B------:R-:W-:Y:S01]  /*111c0*/  R2UR UR7, R7 ;  /* 0x00000000070772ca */ /* 0x000fe200000e0000 */
[----:B------:R-:W-:Y:S01]  /*111d0*/  IMAD.MOV.U32 R7, RZ, RZ, 0x40000040 ;  /* 0x40000040ff077424 */ /* 0x000fe200078e00ff */
[----:B------:R-:W-:Y:S01]  /*111e0*/  IADD3 R4, R4, 0x380, RZ ;  /* 0x0000038004047810 */ /* 0x000fe20007ffe0ff */
[----:B------:R-:W-:Y:S02]  /*111f0*/  WARPGROUP.DEPBAR.LE gsb0, 0x0 ;  /* 0x00008000000079c5 */ /* 0x000fe40000010000 */
[----:B------:R-:W-:-:S08]  /*11200*/  WARPGROUP.ARRIVE ;  /* 0x00000000000079c5 */ /* 0x000fd00000000000 */
[----:B------:R-:W-:Y:S01]  /*11210*/  HGMMA.64x64x16.F32 R88, R128, gdesc[UR4].tnspB, R88, gsb0 ;  /* 0x40e0000480587df0 */ /* 0x000fe20008000858 */
[----:B------:R-:W-:Y:S01]  /*11220*/  R2UR UR6, R6 ;  /* 0x00000000060672ca */ /* 0x000fe200000e0000 */
[----:B------:R-:W-:Y:S01]  /*11230*/  IMAD.MOV.U32 R6, RZ, RZ, RZ ;  /* 0x000000ffff067224 */ /* 0x000fe200078e00ff */
[----:B------:R-:W-:Y:S02]  /*11240*/  R2UR UR7, R7 ;  /* 0x00000000070772ca */ /* 0x000fe400000e0000 */
[----:B------:R-:W0:Y:S02]  /*11250*/  SHFL.BFLY PT, R7, R0, 0x2, 0x1f ;  /* 0x0c401f0000077f89 */ /* 0x000e2400000e0000 */
[----:B0-----:R-:W-:Y:S01]  /*11260*/  FADD.FTZ R7, R7, R0 ;  /* 0x0000000007077221 */ /* 0x001fe20000010000 */
[----:B------:R-:W-:-:S04]  /*11270*/  SEL R0, RZ, 0x1, P0 ;  /* 0x00000001ff007807 */ /* 0x000fc80000000000 */
[----:B------:R-:W-:Y:S01]  /*11280*/  LOP3.LUT R23, R23, R0, RZ, 0x3c, !PT ;  /* 0x0000000017177212 */ /* 0x000fe200078e3cff */
[----:B------:R-:W-:Y:S01]  /*11290*/  IMAD.MOV.U32 R0, RZ, RZ, -0x800000 ;  /* 0xff800000ff007424 */ /* 0x000fe200078e00ff */
[----:B------:R-:W-:Y:S02]  /*112a0*/  WARPGROUP.DEPBAR.LE gsb0, 0x0 ;  /* 0x00008000000079c5 */ /* 0x000fe40000010000 */
[----:B------:R-:W-:-:S06]  /*112b0*/  WARPGROUP.ARRIVE ;  /* 0x00000000000079c5 */ /* 0x000fcc0000000000 */
[----:B------:R-:W-:Y:S01]  /*112c0*/  HGMMA.64x64x16.F32 R88, R124, gdesc[UR4].tnspB, R88, gsb0 ;  /* 0x40e000047c587df0 */ /* 0x000fe20008000858 */
[----:B------:R-:W-:Y:S02]  /*112d0*/  R2UR UR6, R4 ;  /* 0x00000000040672ca */ /* 0x000fe400000e0000 */
[----:B------:R-:W-:Y:S01]  /*112e0*/  R2UR UR7, R5 ;  /* 0x00000000050772ca */ /* 0x000fe200000e0000 */
[----:B------:R-:W0:Y:S04]  /*112f0*/  SHFL.BFLY PT, R4, R7, 0x1, 0x1f ;  /* 0x0c201f0007047f89 */ /* 0x000e2800000e0000 */
[----:B------:R-:W1:Y:S01]  /*11300*/  SHFL.BFLY PT, R5, R2, 0x1, 0x1f ;  /* 0x0c201f0002057f89 */ /* 0x000e6200000e0000 */
[----:B0-----:R-:W-:Y:S01]  /*11310*/  FADD.FTZ R15, R7, R4 ;  /* 0x00000004070f7221 */ /* 0x001fe20000010000 */
[----:B------:R-:W-:-:S02]  /*11320*/  @!P1 VIADD R7, R13, 0x16860 ;  /* 0x000168600d079836 */ /* 0x000fc40000000000 */
[----:B-1----:R-:W-:Y:S02]  /*11330*/  FADD.FTZ R12, R2, R5 ;  /* 0x00000005020c7221 */ /* 0x002fe40000010000 */
[----:B------:R-:W-:Y:S01]  /*11340*/  FSETP.NE.FTZ.AND P3, PT, R15, RZ, PT ;  /* 0x000000ff0f00720b */ /* 0x000fe20003f75000 */
[----:B------:R-:W-:Y:S01]  /*11350*/  IMAD.MOV.U32 R2, RZ, RZ, RZ ;  /* 0x000000ffff027224 */ /* 0x000fe200078e00ff */
[----:B------:R-:W-:Y:S02]  /*11360*/  @!P1 PRMT R7, RZ, 0x654, R7 ;  /* 0x00000654ff079816 */ /* 0x000fe40000000007 */
[----:B------:R-:W-:-:S09]  /*11370*/  FSETP.NE.FTZ.AND P2, PT, R12, RZ, PT ;  /* 0x000000ff0c00720b */ /* 0x000fd20003f55000 */
[----:B------:R-:W0:Y:S04]  /*11380*/  @P3 MUFU.LG2 R8, R15 ;  /* 0x0000000f00083308 */ /* 0x000e280000000c00 */
[C---:B------:R-:W-:Y:S01]  /*11390*/  @P2 FMUL.FTZ R5, R9.reuse, 0.69314718246459960938 ;  /* 0x3f31721809052820 */ /* 0x040fe20000410000 */
[----:B------:R-:W-:-:S03]  /*113a0*/  @P3 FMUL.FTZ R9, R9, 0.69314718246459960938 ;  /* 0x3f31721809093820 */ /* 0x000fc60000410000 */
        /* <DEDUP_REMOVED lines=45> */
.L_x_14952:
[----:B------:R-:W2:Y:S01]  /*11680*/  LDL R45, [R1+0x48] ;  /* 0x00004800012d7983 */ /* 0x000ea20000100800 */
[----:B------:R-:W-:Y:S05]  /*11690*/  WARPSYNC.ALL ;  /* 0x0000000000007948 */ /* 0x000fea0003800000 */
[----:B------:R-:W0:Y:S01]  /*116a0*/  S2R R2, SR_TID.X ;  /* 0x0000000000027919 */ /* 0x000e220000002100 */
[----:B------:R-:W1:Y:S01]  /*116b0*/  S2UR UR5, SR_CgaCtaId ;  /* 0x00000000000579c3 */ /* 0x000e620000008800 */
[----:B------:R-:W-:Y:S01]  /*116c0*/  UMOV UR4, 0x400 ;  /* 0x0000040000047882 */ /* 0x000fe20000000000 */
[----:B------:R-:W-:Y:S01]  /*116d0*/  BSSY B0, `(.L_x_15017) ;  /* 0x000018d000007945 */ /* 0x000fe20003800000 */
[----:B-1----:R-:W-:Y:S01]  /*116e0*/  ULEA UR4, UR5, UR4, 0x18 ;  /* 0x0000000405047291 */ /* 0x002fe2000f8ec03f */
[----:B0-----:R-:W-:-:S05]  /*116f0*/  VIADD R46, R2, 0xffffff80 ;  /* 0xffffff80022e7836 */ /* 0x001fca0000000000 */
[----:B------:R-:W-:Y:S01]  /*11700*/  MOV R2, UR4 ;  /* 0x0000000400027c02 */ /* 0x000fe20008000f00 */
[----:B------:R-:W-:Y:S01]  /*11710*/  BAR.SYNC.DEFER_BLOCKING 0x5, 0x200 ;  /* 0x0148000000007b1d */ /* 0x000fe20000010000 */
[--C-:B------:R-:W-:Y:S02]  /*11720*/  SHF.R.S32.HI R44, RZ, 0x1f, R46.reuse ;  /* 0x0000001fff2c7819 */ /* 0x100fe4000001142e */
[----:B------:R-:W-:Y:S02]  /*11730*/  SHF.R.S32.HI R4, RZ, 0x1f, R46 ;  /* 0x0000001fff047819 */ /* 0x000fe4000001142e */
[-C--:B------:R-:W-:Y:S02]  /*11740*/  LEA.HI R44, R44, R46.reuse, RZ, 0x3 ;  /* 0x0000002e2c2c7211 */ /* 0x080fe400078f18ff */
[----:B------:R-:W-:Y:S02]  /*11750*/  LEA.HI R4, R4, R46, RZ, 0x3 ;  /* 0x0000002e04047211 */ /* 0x000fe400078f18ff */
[----:B------:R-:W-:-:S02]  /*11760*/  LOP3.LUT R44, R44, 0xfffffff8, RZ, 0xc0, !PT ;  /* 0xfffffff82c2c7812 */ /* 0x000fc400078ec0ff */
[----:B------:R-:W-:-:S03]  /*11770*/  SHF.R.S32.HI R34, RZ, 0x3, R4 ;  /* 0x00000003ff227819 */ /* 0x000fc60000011404 */
[----:B------:R-:W-:-:S04]  /*11780*/  IMAD.IADD R44, R46, 0x1, -R44 ;  /* 0x000000012e2c7824 */ /* 0x000fc800078e0a2c */
[----:B------:R-:W-:Y:S01]  /*11790*/  IMAD.SHL.U32 R33, R44, 0x8, RZ ;  /* 0x000000082c217824 */ /* 0x000fe200078e00ff */
[----:B------:R0:W1:Y:S04]  /*117a0*/  LDS.128 R28, [R2+0x168d0] ;  /* 0x0168d000021c7984 */ /* 0x0000680000000c00 */
[----:B------:R-:W-:Y:S01]  /*117b0*/  SHF.R.S32.HI R32, RZ, 0x1f, R33 ;  /* 0x0000001fff207819 */ /* 0x000fe20000011421 */
[----:B------:R-:W-:Y:S06]  /*117c0*/  BAR.ARV 0x4, 0x200 ;  /* 0x0108000000007b1d */ /* 0x000fec0000002000 */
[----:B--2--5:R-:W-:Y:S01]  /*117d0*/  SHF.R.S32.HI R24, RZ, 0x1f, R45 ;  /* 0x0000001fff187819 */ /* 0x024fe2000001142d */
[----:B------:R-:W-:-:S03]  /*117e0*/  IMAD.SHL.U32 R40, R45, 0x4, RZ ;  /* 0x000000042d287824 */ /* 0x000fc600078e00ff */
[----:B------:R-:W-:Y:S01]  /*117f0*/  SHF.L.U64.HI R38, R45, 0x2, R24 ;  /* 0x000000022d267819 */ /* 0x000fe20000010218 */
[----:B01----:R-:W-:Y:S06]  /*11800*/  @P1 BRA `(.L_x_15018) ;  /* 0x0000000c00a01947 */ /* 0x003fec0003800000 */
[----:B------:R-:W2:Y:S01]  /*11810*/  LDL R6, [R1+0x5c] ;  /* 0x00005c0001067983 */ /* 0x000ea20000100800 */
[----:B------:R-:W0:Y:S01]  /*11820*/  S2R R5, SR_SWINHI ;  /* 0x0000000000057919 */ /* 0x000e220000002f00 */
[----:B------:R-:W-:Y:S05]  /*11830*/  WARPSYNC.ALL ;  /* 0x0000000000007948 */ /* 0x000fea0003800000 */
[----:B------:R-:W-:Y:S01]  /*11840*/  F2FP.F16.F32.PACK_AB R12, R12, R27 ;  /* 0x0000001b0c0c723e */ /* 0x000fe200000000ff */
[----:B------:R-:W-:Y:S01]  /*11850*/  ULDC.64 UR4, c[0x0][0xc00] ;  /* 0x0003000000047ab9 */ /* 0x000fe20000000a00 */
[----:B------:R-:W-:Y:S01]  /*11860*/  F2FP.F16.F32.PACK_AB R13, R13, R90 ;  /* 0x0000005a0d0d723e */ /* 0x000fe200000000ff */
[----:B------:R-:W3:Y:S01]  /*11870*/  LDL R41, [R1+0x44] ;  /* 0x0000440001297983 */ /* 0x000ee20000100800 */
[----:B------:R-:W-:-:S02]  /*11880*/  F2FP.F16.F32.PACK_AB R14, R14, R25 ;  /* 0x000000190e0e723e */ /* 0x000fc400000000ff */
[----:B------:R-:W-:Y:S01]  /*11890*/  F2FP.F16.F32.PACK_AB R15, R15, R94 ;  /* 0x0000005e0f0f723e */ /* 0x000fe200000000ff */
[----:B------:R-:W-:Y:S01]  /*118a0*/  IMAD.MOV.U32 R36, RZ, RZ, RZ ;  /* 0x000000ffff247224 */ /* 0x000fe200078e00ff */
[----:B------:R-:W3:Y:S01]  /*118b0*/  LDL R46, [R1+0x2c] ;  /* 0x00002c00012e7983 */ /* 0x000ee20000100800 */
[----:B------:R-:W1:Y:S01]  /*118c0*/  LDC R28, c[0x0][0xbe8] ;  /* 0x0002fa00ff1c7b82 */ /* 0x000e620000000800 */
[----:B------:R-:W-:Y:S02]  /*118d0*/  MOV R20, R2 ;  /* 0x0000000200147202 */ /* 0x000fe40000000f00 */
[----:B0-----:R-:W-:-:S05]  /*118e0*/  MOV R21, R5 ;  /* 0x0000000500157202 */ /* 0x001fca0000000f00 */
[----:B------:R-:W-:Y:S01]  /*118f0*/  BAR.SYNC.DEFER_BLOCKING 0x1, 0x180 ;  /* 0x0046000000007b1d */ /* 0x000fe20000010000 */
[----:B--2---:R-:W-:-:S03]  /*11900*/  IMAD.WIDE R10, R6, 0x2, R20 ;  /* 0x00000002060a7825 */ /* 0x004fc600078e0214 */
[C---:B------:R-:W-:Y:S02]  /*11910*/  IADD3 R35, P2, R10.reuse, 0x20, RZ ;  /* 0x000000200a237810 */ /* 0x040fe40007f5e0ff */
[C---:B------:R-:W-:Y:S02]  /*11920*/  LOP3.LUT R9, R10.reuse, 0x380, RZ, 0xc0, !PT ;  /* 0x000003800a097812 */ /* 0x040fe400078ec0ff */
[C---:B------:R-:W-:Y:S02]  /*11930*/  IADD3 R39, P0, R10.reuse, 0x60, RZ ;  /* 0x000000600a277810 */ /* 0x040fe40007f1e0ff */
[----:B------:R-:W-:Y:S02]  /*11940*/  IADD3 R37, P1, R10, 0x40, RZ ;  /* 0x000000400a257810 */ /* 0x000fe40007f3e0ff */
[----:B------:R-:W-:Y:S02]  /*11950*/  LOP3.LUT R4, R35, 0x380, RZ, 0xc0, !PT ;  /* 0x0000038023047812 */ /* 0x000fe400078ec0ff */
[----:B------:R-:W-:-:S02]  /*11960*/  SHF.R.U64 R9, R9, 0x3, RZ ;  /* 0x0000000309097819 */ /* 0x000fc400000012ff */
[----:B------:R-:W-:Y:S02]  /*11970*/  LOP3.LUT R6, R37, 0x380, RZ, 0xc0, !PT ;  /* 0x0000038025067812 */ /* 0x000fe400078ec0ff */
[----:B------:R-:W-:Y:S02]  /*11980*/  LOP3.LUT R26, R39, 0x380, RZ, 0xc0, !PT ;  /* 0x00000380271a7812 */ /* 0x000fe400078ec0ff */
[----:B------:R-:W-:Y:S02]  /*11990*/  SHF.R.U64 R4, R4, 0x3, RZ ;  /* 0x0000000304047819 */ /* 0x000fe400000012ff */
[----:B------:R-:W-:Y:S02]  /*119a0*/  LOP3.LUT R10, R9, R10, RZ, 0x3c, !PT ;  /* 0x0000000a090a7212 */ /* 0x000fe400078e3cff */
[----:B------:R-:W-:Y:S02]  /*119b0*/  SHF.R.U64 R6, R6, 0x3, RZ ;  /* 0x0000000306067819 */ /* 0x000fe400000012ff */
[----:B------:R-:W-:Y:S01]  /*119c0*/  SHF.R.U64 R26, R26, 0x3, RZ ;  /* 0x000000031a1a7819 */ /* 0x000fe200000012ff */
[--C-:B------:R-:W-:Y:S01]  /*119d0*/  IMAD.X R5, RZ, RZ, R11.reuse, P0 ;  /* 0x000000ffff057224 */ /* 0x100fe200000e060b */
[----:B------:R-:W-:Y:S01]  /*119e0*/  LOP3.LUT R8, R4, R35, RZ, 0x3c, !PT ;  /* 0x0000002304087212 */ /* 0x000fe200078e3cff */
[----:B------:R-:W-:Y:S01]  /*119f0*/  IMAD.X R9, RZ, RZ, R11, P2 ;  /* 0x000000ffff097224 */ /* 0x000fe200010e060b */
[----:B------:R-:W-:-:S02]  /*11a00*/  IADD3.X R7, RZ, R11, RZ, P1, !PT ;  /* 0x0000000bff077210 */ /* 0x000fc40000ffe4ff */
[----:B------:R-:W-:Y:S02]  /*11a10*/  LOP3.LUT R6, R6, R37, RZ, 0x3c, !PT ;  /* 0x0000002506067212 */ /* 0x000fe400078e3cff */
[----:B------:R-:W-:Y:S02]  /*11a20*/  LOP3.LUT R4, R26, R39, RZ, 0x3c, !PT ;  /* 0x000000271a047212 */ /* 0x000fe400078e3cff */
[----:B------:R-:W-:Y:S02]  /*11a30*/  MOV R10, R10 ;  /* 0x0000000a000a7202 */ /* 0x000fe40000000f00 */
[----:B------:R-:W-:Y:S02]  /*11a40*/  MOV R35, R6 ;  /* 0x0000000600237202 */ /* 0x000fe40000000f00 */
[----:B------:R-:W-:Y:S01]  /*11a50*/  MOV R25, R4 ;  /* 0x0000000400197202 */ /* 0x000fe20000000f00 */
[----:B------:R0:W-:Y:S01]  /*11a60*/  STSM.16.M88.4 [R10], R12 ;  /* 0x0000000c0a007844 */ /* 0x0001e20000000200 */
[----:B------:R-:W-:-:S02]  /*11a70*/  ISETP.NE.U32.AND P0, PT, RZ, UR4, PT ;  /* 0x00000004ff007c0c */ /* 0x000fc4000bf05070 */
[----:B------:R-:W-:Y:S02]  /*11a80*/  IADD3 R26, P1, R40, UR4, RZ ;  /* 0x00000004281a7c10 */ /* 0x000fe4000ff3e0ff */
[----:B------:R-:W-:Y:S02]  /*11a90*/  MOV R37, R8 ;  /* 0x0000000800257202 */ /* 0x000fe40000000f00 */
[----:B------:R-:W-:Y:S02]  /*11aa0*/  F2FP.F16.F32.PACK_AB R4, R97, R96 ;  /* 0x000000606104723e */ /* 0x000fe400000000ff */
[----:B------:R-:W-:Y:S02]  /*11ab0*/  F2FP.F16.F32.PACK_AB R5, R99, R98 ;  /* 0x000000626305723e */ /* 0x000fe400000000ff */
[----:B------:R-:W-:Y:S02]  /*11ac0*/  F2FP.F16.F32.PACK_AB R6, R101, R100 ;  /* 0x000000646506723e */ /* 0x000fe400000000ff */
[----:B------:R-:W-:-:S02]  /*11ad0*/  F2FP.F16.F32.PACK_AB R7, R103, R102 ;  /* 0x000000666707723e */ /* 0x000fc400000000ff */
[----:B------:R-:W-:Y:S02]  /*11ae0*/  F2FP.F16.F32.PACK_AB R8, R105, R104 ;  /* 0x000000686908723e */ /* 0x000fe400000000ff */
[----:B------:R-:W-:Y:S02]  /*11af0*/  F2FP.F16.F32.PACK_AB R9, R107, R106 ;  /* 0x0000006a6b09723e */ /* 0x000fe400000000ff */
[----:B0-----:R-:W-:Y:S02]  /*11b00*/  F2FP.F16.F32.PACK_AB R10, R109, R108 ;  /* 0x0000006c6d0a723e */ /* 0x001fe400000000ff */
[----:B------:R-:W-:Y:S02]  /*11b10*/  F2FP.F16.F32.PACK_AB R11, R111, R110 ;  /* 0x0000006e6f0b723e */ /* 0x000fe400000000ff */
[----:B------:R-:W-:Y:S02]  /*11b20*/  F2FP.F16.F32.PACK_AB R12, R113, R112 ;  /* 0x00000070710c723e */ /* 0x000fe400000000ff */
[----:B------:R-:W-:-:S02]  /*11b30*/  F2FP.F16.F32.PACK_AB R13, R115, R114 ;  /* 0x00000072730d723e */ /* 0x000fc400000000ff */
        /* <DEDUP_REMOVED lines=10> */
[----:B------:R-:W-:Y:S09]  /*11be0*/  BAR.SYNC.DEFER_BLOCKING 0x1, 0x180 ;  /* 0x0046000000007b1d */ /* 0x000ff20000010000 */
        /* <DEDUP_REMOVED lines=9> */
[----:B---3--:R-:W-:Y:S01]  /*11c80*/  IMAD.IADD R15, R41, 0x1, R46 ;  /* 0x00000001290f7824 */ /* 0x008fe200078e022e */
[----:B0-----:R-:W-:Y:S06]  /*11c90*/  @P1 BRA `(.L_x_15019) ;  /* 0x0000000000101947 */ /* 0x001fec0003800000 */
[----:B------:R-:W-:Y:S05]  /*11ca0*/  @!P0 BRA `(.L_x_15019) ;  /* 0x00000000000c8947 */ /* 0x000fea0003800000 */
[----:B------:R-:W3:Y:S04]  /*11cb0*/  LDG.E R4, desc[UR40][R26.64] ;  /* 0x000000281a047981 */ /* 0x000ee8000c1e1900 */
[----:B-----5:R-:W3:Y:S02]  /*11cc0*/  LDG.E R9, desc[UR40][R26.64+0x4] ;  /* 0x000004281a097981 */ /* 0x020ee4000c1e1900 */
[----:B---3--:R-:W-:-:S07]  /*11cd0*/  IADD3 R9, -R4, R9, RZ ;  /* 0x0000000904097210 */ /* 0x008fce0007ffe1ff */
.L_x_15019:
[----:B------:R-:W3:Y:S01]  /*11ce0*/  LDL R12, [R1+0x58] ;  /* 0x00005800010c7983 */ /* 0x000ee20000100800 */
[----:B-1----:R-:W-:Y:S01]  /*11cf0*/  @P2 IMAD.HI.U32 R4, R15, R6, RZ ;  /* 0x000000060f042227 */ /* 0x002fe200078e00ff */
[----:B------:R-:W-:Y:S01]  /*11d00*/  ULDC.64 UR4, c[0x0][0xb90] ;  /* 0x0002e40000047ab9 */ /* 0x000fe20000000a00 */
[----:B-----5:R-:W-:Y:S01]  /*11d10*/  SHF.R.S32.HI R37, RZ, 0x1f, R36 ;  /* 0x0000001fff257819 */ /* 0x020fe20000011424 */
[----:B------:R-:W4:Y:S01]  /*11d20*/  LDL.LU R42, [R1+0x4c] ;  /* 0x00004c00012a7983 */ /* 0x000f220000300800 */
[----:B------:R-:W-:Y:S01]  /*11d30*/  IMAD.MOV.U32 R7, RZ, RZ, R15 ;  /* 0x000000ffff077224 */ /* 0x000fe200078e000f */
[----:B--2---:R-:W-:Y:S01]  /*11d40*/  @P2 SHF.R.U32.HI R7, RZ, R39, R4 ;  /* 0x00000027ff072219 */ /* 0x004fe20000011604 */
[----:B------:R-:W-:Y:S01]  /*11d50*/  IMAD R41, R9, R28, RZ ;  /* 0x0000001c09297224 */ /* 0x000fe200078e02ff */
[----:B------:R-:W0:Y:S01]  /*11d60*/  S2R R25, SR_TID.X ;  /* 0x0000000000197919 */ /* 0x000e220000002100 */
[----:B------:R-:W-:Y:S01]  /*11d70*/  SEL R35, R24, RZ, !P0 ;  /* 0x000000ff18237207 */ /* 0x000fe20004000000 */
[----:B------:R-:W1:Y:S01]  /*11d80*/  @P2 LDC R43, c[0x0][0xbec] ;  /* 0x0002fb00ff2b2b82 */ /* 0x000e620000000800 */
[----:B------:R-:W-:Y:S01]  /*11d90*/  SEL R39, R45, RZ, !P0 ;  /* 0x000000ff2d277207 */ /* 0x000fe20004000000 */
[----:B------:R-:W-:-:S02]  /*11da0*/  IMAD.MOV R13, RZ, RZ, -R7 ;  /* 0x000000ffff0d7224 */ /* 0x000fc400078e0a07 */
[----:B0-----:R-:W-:-:S05]  /*11db0*/  VIADD R26, R25, 0xffffff80 ;  /* 0xffffff80191a7836 */ /* 0x001fca0000000000 */
[----:B------:R-:W-:-:S04]  /*11dc0*/  SHF.R.S32.HI R25, RZ, 0x1f, R26 ;  /* 0x0000001fff197819 */ /* 0x000fc8000001141a */
[----:B------:R-:W-:-:S04]  /*11dd0*/  LEA.HI R25, R25, R26, RZ, 0x7 ;  /* 0x0000001a19197211 */ /* 0x000fc800078f38ff */
[----:B------:R-:W-:-:S05]  /*11de0*/  LOP3.LUT R25, R25, 0xffffff80, RZ, 0xc0, !PT ;  /* 0xffffff8019197812 */ /* 0x000fca00078ec0ff */
[----:B------:R-:W-:Y:S02]  /*11df0*/  IMAD.IADD R25, R26, 0x1, -R25 ;  /* 0x000000011a197824 */ /* 0x000fe400078e0a19 */
[----:B---3--:R-:W-:Y:S01]  /*11e00*/  IMAD.IADD R12, R12, 0x1, R46 ;  /* 0x000000010c0c7824 */ /* 0x008fe200078e022e */
        /* <DEDUP_REMOVED lines=15> */
[----:B------:R-:W-:Y:S01]  /*11f00*/  IADD3.X R5, R13, R5, R8, P0, !PT ;  /* 0x000000050d057210 */ /* 0x000fe200007fe408 */
[----:B------:R-:W-:Y:S02]  /*11f10*/  VIADD R8, R12, 0x8 ;  /* 0x000000080c087836 */ /* 0x000fe40000000000 */
[C---:B------:R-:W-:Y:S02]  /*11f20*/  IMAD R7, R11.reuse, UR5, R6 ;  /* 0x000000050b077c24 */ /* 0x040fe4000f8e0206 */
[----:B------:R-:W-:Y:S01]  /*11f30*/  IMAD.WIDE.U32 R4, R11, UR4, R4 ;  /* 0x000000040b047c25 */ /* 0x000fe2000f8e0004 */
[----:B------:R-:W-:Y:S01]  /*11f40*/  ULDC.64 UR4, c[0x0][0xb50] ;  /* 0x0002d40000047ab9 */ /* 0x000fe20000000a00 */
[----:B------:R-:W-:-:S02]  /*11f50*/  LEA R11, R34, R33, 0x6 ;  /* 0x00000021220b7211 */ /* 0x000fc400078e30ff */
[----:B------:R-:W-:Y:S01]  /*11f60*/  IMAD.IADD R5, R5, 0x1, R7 ;  /* 0x0000000105057824 */ /* 0x000fe200078e0207 */
[C---:B------:R-:W-:Y:S02]  /*11f70*/  LEA R10, P0, R4.reuse, UR4, 0x2 ;  /* 0x00000004040a7c11 */ /* 0x040fe4000f8010ff */
[----:B------:R-:W-:Y:S02]  /*11f80*/  IMAD.WIDE R20, R11, 0x2, R20 ;  /* 0x000000020b147825 */ /* 0x000fe400078e0214 */
[----:B------:R-:W-:Y:S01]  /*11f90*/  LEA.HI.X R14, R4, UR5, R5, 0x2, P0 ;  /* 0x00000005040e7c11 */ /* 0x000fe200080f1405 */
[----:B------:R-:W-:Y:S01]  /*11fa0*/  SHFL.IDX PT, R6, R10, 0x1, 0x1c1f ;  /* 0x003c1f000a067f89 */ /* 0x000fe200000e0000 */
[----:B------:R-:W-:Y:S01]  /*11fb0*/  LOP3.LUT P0, RZ, R25, 0x3, RZ, 0xc0, !PT ;  /* 0x0000000319ff7812 */ /* 0x000fe2000780c0ff */
[----:B------:R-:W-:Y:S01]  /*11fc0*/  ULDC.64 UR4, c[0x0][0xaa0] ;  /* 0x0002a80000047ab9 */ /* 0x000fe20000000a00 */
[C---:B------:R-:W-:Y:S01]  /*11fd0*/  IADD3 R13, P3, R20.reuse, 0x1800, RZ ;  /* 0x00001800140d7810 */ /* 0x040fe20007f7e0ff */
[----:B------:R-:W-:Y:S01]  /*11fe0*/  SHFL.IDX PT, R4, R10, RZ, 0x1c1f ;  /* 0x001c1fff0a047589 */ /* 0x000fe200000e0000 */
[----:B------:R-:W-:-:S02]  /*11ff0*/  IADD3 R25, P4, R20, 0x3000, RZ ;  /* 0x0000300014197810 */ /* 0x000fc40007f9e0ff */
[-C--:B------:R-:W-:Y:S01]  /*12000*/  ISETP.GE.OR P1, PT, R12, R41.reuse, P0 ;  /* 0x000000290c00720c */ /* 0x080fe20000726670 */
[----:B------:R-:W0:Y:S01]  /*12010*/  SHFL.IDX PT, R5, R14, RZ, 0x1c1f ;  /* 0x001c1fff0e057589 */ /* 0x000e2200000e0000 */
[----:B------:R-:W-:Y:S02]  /*12020*/  LOP3.LUT R9, R20, 0x380, RZ, 0xc0, !PT ;  /* 0x0000038014097812 */ /* 0x000fe400078ec0ff */
[----:B------:R-:W-:Y:S01]  /*12030*/  LOP3.LUT R12, R13, 0x380, RZ, 0xc0, !PT ;  /* 0x000003800d0c7812 */ /* 0x000fe200078ec0ff */
[----:B------:R-:W2:Y:S01]  /*12040*/  SHFL.IDX PT, R7, R14, 0x1, 0x1c1f ;  /* 0x003c1f000e077f89 */ /* 0x000ea200000e0000 */
[----:B------:R-:W-:Y:S02]  /*12050*/  ISETP.GE.OR P0, PT, R8, R41, P0 ;  /* 0x000000290800720c */ /* 0x000fe40000706670 */
[----:B------:R-:W-:Y:S02]  /*12060*/  LOP3.LUT R24, R25, 0x380, RZ, 0xc0, !PT ;  /* 0x0000038019187812 */ /* 0x000fe400078ec0ff */
[----:B------:R-:W-:-:S02]  /*12070*/  SHF.R.U64 R9, R9, 0x3, RZ ;  /* 0x0000000309097819 */ /* 0x000fc400000012ff */
        /* <DEDUP_REMOVED lines=9> */
[----:B--2---:R2:W-:Y:S04]  /*12110*/  @!P0 ST.E desc[UR40][R6.64], R0 ;  /* 0x0000000006008985 */ /* 0x0045e8000c101928 */
[----:B------:R-:W3:Y:S04]  /*12120*/  LD.E.128 R8, desc[UR40][R8.64] ;  /* 0x0000002808087980 */ /* 0x000ee8000c101d00 */
[----:B------:R-:W4:Y:S04]  /*12130*/  LD.E.128 R12, desc[UR40][R12.64] ;  /* 0x000000280c0c7980 */ /* 0x000f28000c101d00 */
[----:B------:R-:W4:Y:S01]  /*12140*/  LD.E.128 R24, desc[UR40][R24.64] ;  /* 0x0000002818187980 */ /* 0x000f22000c101d00 */
[----:B------:R-:W-:-:S04]  /*12150*/  IADD3 R38, P0, R20, 0x4800, RZ ;  /* 0x0000480014267810 */ /* 0x000fc80007f1e0ff */
[----:B------:R-:W-:Y:S01]  /*12160*/  LOP3.LUT R20, R38, 0x380, RZ, 0xc0, !PT ;  /* 0x0000038026147812 */ /* 0x000fe200078ec0ff */
[----:B0-----:R-:W-:-:S03]  /*12170*/  IMAD.X R5, RZ, RZ, R21, P0 ;  /* 0x000000ffff057224 */ /* 0x001fc600000e0615 */
[----:B------:R-:W-:-:S04]  /*12180*/  SHF.R.U64 R3, R20, 0x3, RZ ;  /* 0x0000000314037819 */ /* 0x000fc800000012ff */
[----:B------:R-:W-:Y:S01]  /*12190*/  LOP3.LUT R4, R3, R38, RZ, 0x3c, !PT ;  /* 0x0000002603047212 */ /* 0x000fe200078e3cff */
[----:B------:R-:W-:Y:S02]  /*121a0*/  IMAD R3, R37, UR4, RZ ;  /* 0x0000000425037c24 */ /* 0x000fe4000f8e02ff */
[----:B------:R-:W0:Y:S01]  /*121b0*/  @P2 LDC R37, c[0x0][0xbf0] ;  /* 0x0002fc00ff252b82 */ /* 0x000e220000000800 */
[C---:B------:R-:W-:Y:S02]  /*121c0*/  IMAD.WIDE.U32 R20, R36.reuse, UR4, RZ ;  /* 0x0000000424147c25 */ /* 0x040fe4000f8e00ff */
[----:B--2---:R-:W5:Y:S02]  /*121d0*/  LD.E.128 R4, desc[UR40][R4.64] ;  /* 0x0000002804047980 */ /* 0x004f64000c101d00 */
[----:B------:R-:W-:Y:S01]  /*121e0*/  IMAD R3, R36, UR5, R3 ;  /* 0x0000000524037c24 */ /* 0x000fe2000f8e0203 */
[----:B------:R-:W-:Y:S01]  /*121f0*/  ULDC.64 UR4, c[0x0][0xae8] ;  /* 0x0002ba0000047ab9 */ /* 0x000fe20000000a00 */
[----:B------:R-:W-:Y:S01]  /*12200*/  IMAD R0, R44, 0x30, R34 ;  /* 0x000000302c007824 */ /* 0x000fe200078e0222 */
[----:B------:R-:W-:Y:S01]  /*12210*/  @!PT LDS RZ, [RZ] ;  /* 0x00000000fffff984 */ /* 0x000fe20000000800 */
[----:B------:R-:W-:Y:S01]  /*12220*/  @!PT LDS RZ, [RZ] ;  /* 0x00000000fffff984 */ /* 0x000fe20000000800 */
[----:B------:R-:W-:Y:S01]  /*12230*/  @!PT LDS RZ, [RZ] ;  /* 0x00000000fffff984 */ /* 0x000fe20000000800 */
[----:B------:R-:W-:Y:S01]  /*12240*/  @!PT LDS RZ, [RZ] ;  /* 0x00000000fffff984 */ /* 0x000fe20000000800 */
[----:B------:R2:W-:Y:S06]  /*12250*/  MEMBAR.ALL.CTA ;  /* 0x0000000000007992 */ /* 0x0005ec0000008000 */
[----:B--2---:R-:W2:Y:S01]  /*12260*/  FENCE.VIEW.ASYNC.S ;  /* 0x00000000000073c6 */ /* 0x004ea20000000000 */
[----:B------:R-:W-:-:S02]  /*12270*/  IMAD.IADD R21, R21, 0x1, R3 ;  /* 0x0000000115157824 */ /* 0x000fc400078e0203 */
[----:B------:R-:W-:Y:S01]  /*12280*/  IMAD R3, R40, UR4, RZ ;  /* 0x0000000428037c24 */ /* 0x000fe2000f8e02ff */
[----:B------:R-:W-:Y:S01]  /*12290*/  IADD3 R36, R46, R0, RZ ;  /* 0x000000002e247210 */ /* 0x000fe20007ffe0ff */
[----:B------:R-:W-:-:S04]  /*122a0*/  IMAD.WIDE.U32 R20, R42, UR4, R20 ;  /* 0x000000042a147c25 */ /* 0x000fc8000f8e0014 */
[----:B------:R-:W-:Y:S01]  /*122b0*/  IMAD R3, R42, UR5, R3 ;  /* 0x000000052a037c24 */ /* 0x000fe2000f8e0203 */
[----:B------:R-:W-:Y:S01]  /*122c0*/  ULDC.64 UR4, c[0x0][0xaf0] ;  /* 0x0002bc0000047ab9 */ /* 0x000fe20000000a00 */
[----:B-1----:R-:W-:-:S04]  /*122d0*/  @P2 IMAD.HI.U32 R0, R36, R43, RZ ;  /* 0x0000002b24002227 */ /* 0x002fc800078e00ff */
[----:B------:R-:W-:Y:S02]  /*122e0*/  IMAD.IADD R21, R21, 0x1, R3 ;  /* 0x0000000115157824 */ /* 0x000fe400078e0203 */
        /* <DEDUP_REMOVED lines=17> */
[----:B------:R-:W-:-:S04]  /*12400*/  IMAD R0, R0, UR4, RZ ;  /* 0x0000000400007c24 */ /* 0x000fc8000f8e02ff */
[C---:B------:R-:W-:Y:S02]  /*12410*/  IMAD R3, R35.reuse, UR5, R0 ;  /* 0x0000000523037c24 */ /* 0x040fe4000f8e0200 */
[----:B------:R-:W-:Y:S01]  /*12420*/  IMAD.WIDE.U32 R20, R35, UR4, R20 ;  /* 0x0000000423147c25 */ /* 0x000fe2000f8e0014 */
[----:B------:R-:W-:-:S03]  /*12430*/  ULDC.64 UR4, c[0x0][0xa80] ;  /* 0x0002a00000047ab9 */ /* 0x000fc60000000a00 */
[----:B------:R-:W-:Y:S01]  /*12440*/  IMAD.IADD R3, R21, 0x1, R3 ;  /* 0x0000000115037824 */ /* 0x000fe200078e0203 */
[----:B------:R-:W-:Y:S01]  /*12450*/  LEA R28, P0, R20, UR4, 0x1 ;  /* 0x00000004141c7c11 */ /* 0x000fe2000f8008ff */
[----:B------:R-:W-:Y:S01]  /*12460*/  ULDC UR4, c[0x0][0xac8] ;  /* 0x0002b20000047ab9 */ /* 0x000fe20000000800 */
[----:B------:R-:W-:Y:S02]  /*12470*/  VIADD R0, R40, 0x30 ;  /* 0x0000003028007836 */ /* 0x000fe40000000000 */
[----:B------:R-:W-:Y:S01]  /*12480*/  LEA.HI.X R38, R20, UR5, R3, 0x1, P0 ;  /* 0x0000000514267c11 */ /* 0x000fe200080f0c03 */
[----:B--2---:R-:W0:Y:S01]  /*12490*/  SHFL.IDX PT, R36, R28, 0x1, 0x181f ;  /* 0x00381f001c247f89 */ /* 0x004e2200000e0000 */
[----:B------:R-:W-:Y:S01]  /*124a0*/  ISETP.GE.AND P0, PT, R33, UR4, PT ;  /* 0x0000000421007c0c */ /* 0x000fe2000bf06270 */
[C---:B------:R-:W-:Y:S02]  /*124b0*/  VIADD R3, R40.reuse, 0x60 ;  /* 0x0000006028037836 */ /* 0x040fe40000000000 */
[----:B------:R-:W1:Y:S01]  /*124c0*/  SHFL.IDX PT, R20, R28, RZ, 0x181f ;  /* 0x00181fff1c147589 */ /* 0x000e6200000e0000 */
[----:B------:R-:W-:-:S02]  /*124d0*/  ISETP.GE.OR P3, PT, R40, R41, P0 ;  /* 0x000000292800720c */ /* 0x000fc40000766670 */
[-C--:B------:R-:W-:Y:S01]  /*124e0*/  ISETP.GE.OR P2, PT, R0, R41.reuse, P0 ;  /* 0x000000290000720c */ /* 0x080fe20000746670 */
[----:B------:R-:W2:Y:S01]  /*124f0*/  SHFL.IDX PT, R21, R38, RZ, 0x181f ;  /* 0x00181fff26157589 */ /* 0x000ea200000e0000 */
[----:B------:R-:W-:Y:S02]  /*12500*/  ISETP.GE.OR P1, PT, R3, R41, P0 ;  /* 0x000000290300720c */ /* 0x000fe40000726670 */
[----:B------:R-:W-:Y:S01]  /*12510*/  IADD3 R0, R2, 0x16820, RZ ;  /* 0x0001682002007810 */ /* 0x000fe20007ffe0ff */
[----:B------:R-:W2:Y:S03]  /*12520*/  SHFL.IDX PT, R42, R28, 0x2, 0x181f ;  /* 0x00581f001c2a7f89 */ /* 0x000ea600000e0000 */
[----:B------:R-:W-:Y:S01]  /*12530*/  PRMT R0, RZ, 0x654, R0 ;  /* 0x00000654ff007816 */ /* 0x000fe20000000000 */
[----:B------:R-:W2:Y:S03]  /*12540*/  SHFL.IDX PT, R35, R38, 0x1, 0x181f ;  /* 0x00381f0026237f89 */ /* 0x000ea600000e0000 */
[----:B------:R1:W-:Y:S01]  /*12550*/  SYNCS.ARRIVE.TRANS64.RED.A1T0 RZ, [R0+URZ], RZ ;  /* 0x000000ff00ff79a7 */ /* 0x0003e2000810043f */
[----:B------:R-:W2:Y:S01]  /*12560*/  SHFL.IDX PT, R37, R38, 0x2, 0x181f ;  /* 0x00581f0026257f89 */ /* 0x000ea200000e0000 */
[----:B0-----:R-:W-:-:S03]  /*12570*/  @!P2 LEA R34, P4, R33, R36, 0x1 ;  /* 0x000000242122a211 */ /* 0x001fc600078808ff */
[----:B------:R-:W0:Y:S01]  /*12580*/  SHFL.IDX PT, R28, R28, 0x3, 0x181f ;  /* 0x00781f001c1c7f89 */ /* 0x000e2200000e0000 */
[----:B-1----:R-:W-:Y:S01]  /*12590*/  VIADD R0, R40, 0x90 ;  /* 0x0000009028007836 */ /* 0x002fe20000000000 */
[C---:B------:R-:W-:Y:S02]  /*125a0*/  @!P3 LEA R20, P5, R33.reuse, R20, 0x1 ;  /* 0x000000142114b211 */ /* 0x040fe400078a08ff */
[----:B------:R-:W1:Y:S02]  /*125b0*/  SHFL.IDX PT, R38, R38, 0x3, 0x181f ;  /* 0x00781f0026267f89 */ /* 0x000e6400000e0000 */
[C---:B--2---:R-:W-:Y:S02]  /*125c0*/  @!P3 LEA.HI.X R21, R33.reuse, R21, R32, 0x1, P5 ;  /* 0x000000152115b211 */ /* 0x044fe400028f0c20 */
[----:B------:R-:W-:Y:S02]  /*125d0*/  ISETP.GE.OR P0, PT, R0, R41, P0 ;  /* 0x000000290000720c */ /* 0x000fe40000706670 */
[----:B------:R-:W-:-:S02]  /*125e0*/  @!P1 LEA R36, P5, R33, R42, 0x1 ;  /* 0x0000002a21249211 */ /* 0x000fc400078a08ff */
        /* <DEDUP_REMOVED lines=10> */
.L_x_15018:
        /* <DEDUP_REMOVED lines=19> */
[----:B-1----:R-:W-:Y:S05]  /*127c0*/  @P1 BRA `(.L_x_15021) ;  /* 0x0000000000101947 */ /* 0x002fea0003800000 */
[----:B------:R-:W-:Y:S05]  /*127d0*/  @!P0 BRA `(.L_x_15021) ;  /* 0x00000000000c8947 */ /* 0x000fea0003800000 */
[----:B------:R-:W2:Y:S04]  /*127e0*/  LDG.E R3, desc[UR40][R4.64] ;  /* 0x0000002804037981 */ /* 0x000ea8000c1e1900 */
[----:B-----5:R-:W2:Y:S02]  /*127f0*/  LDG.E R8, desc[UR40][R4.64+0x4] ;  /* 0x0000042804087981 */ /* 0x020ea4000c1e1900 */
[----:B--2---:R-:W-:-:S07]  /*12800*/  IMAD.IADD R8, R8, 0x1, -R3 ;  /* 0x0000000108087824 */ /* 0x004fce00078e0a03 */
.L_x_15021:
        /* <DEDUP_REMOVED lines=11> */
[----:B-1----:R-:W-:-:S04]  /*128c0*/  IADD3 R10, R26, -0x80, R4 ;  /* 0xffffff801a0a7810 */ /* 0x002fc80007ffe004 */
        /* <DEDUP_REMOVED lines=35> */
.L_x_15023:
[----:B------:R-:W-:Y:S05]  /*12b00*/  BSYNC B1 ;  /* 0x0000000000017941 */ /* 0x000fea0003800000 */
.L_x_15022:
[----:B------:R-:W2:Y:S01]  /*12b10*/  @P2 LDC R9, c[0x0][0xbf0] ;  /* 0x0002fc00ff092b82 */ /* 0x000ea20000000800 */
[----:B------:R-:W-:Y:S01]  /*12b20*/  ULDC.64 UR4, c[0x0][0xaa0] ;  /* 0x0002a80000047ab9 */ /* 0x000fe20000000a00 */
[----:B-1----:R-:W-:Y:S01]  /*12b30*/  IMAD R6, R44, 0x30, R34 ;  /* 0x000000302c067824 */ /* 0x002fe200078e0222 */
[----:B------:R-:W-:Y:S01]  /*12b40*/  ULDC.64 UR6, c[0x0][0xa80] ;  /* 0x0002a00000067ab9 */ /* 0x000fe20000000a00 */
[----:B------:R-:W-:Y:S02]  /*12b50*/  IMAD R3, R11, UR4, RZ ;  /* 0x000000040b037c24 */ /* 0x000fe4000f8e02ff */
[----:B------:R-:W-:-:S04]  /*12b60*/  IMAD.WIDE.U32 R4, R0, UR4, RZ ;  /* 0x0000000400047c25 */ /* 0x000fc8000f8e00ff */
[----:B------:R-:W-:Y:S01]  /*12b70*/  IMAD R3, R0, UR5, R3 ;  /* 0x0000000500037c24 */ /* 0x000fe2000f8e0203 */
[----:B------:R-:W-:Y:S01]  /*12b80*/  ULDC.64 UR4, c[0x0][0xae8] ;  /* 0x0002ba0000047ab9 */ /* 0x000fe20000000a00 */
[----:B------:R-:W-:Y:S02]  /*12b90*/  IMAD.IADD R10, R26, 0x1, R6 ;  /* 0x000000011a0a7824 */ /* 0x000fe400078e0206 */
[----:B------:R-:W-:Y:S02]  /*12ba0*/  IMAD R0, R12, UR4, RZ ;  /* 0x000000040c007c24 */ /* 0x000fe4000f8e02ff */
[----:B------:R-:W-:Y:S02]  /*12bb0*/  IMAD.IADD R5, R5, 0x1, R3 ;  /* 0x0000000105057824 */ /* 0x000fe400078e0203 */
[----:B------:R-:W-:Y:S02]  /*12bc0*/  IMAD R7, R14, UR5, R0 ;  /* 0x000000050e077c24 */ /* 0x000fe4000f8e0200 */
[----:B0-----:R-:W-:-:S04]  /*12bd0*/  @P2 IMAD.HI.U32 R0, R10, R27, RZ ;  /* 0x0000001b0a002227 */ /* 0x001fc800078e00ff */
[----:B------:R-:W-:Y:S01]  /*12be0*/  IMAD.WIDE.U32 R4, R14, UR4, R4 ;  /* 0x000000040e047c25 */ /* 0x000fe2000f8e0004 */
[----:B------:R-:W-:-:S03]  /*12bf0*/  ULDC.64 UR4, c[0x0][0xaf0] ;  /* 0x0002bc0000047ab9 */ /* 0x000fc60000000a00 */
[----:B------:R-:W-:Y:S01]  /*12c00*/  IMAD.MOV.U32 R3, RZ, RZ, R10 ;  /* 0x000000ffff037224 */ /* 0x000fe200078e000a */
[----:B--2---:R-:W-:Y:S01]  /*12c10*/  @P2 SHF.R.U32.HI R3, RZ, R9, R0 ;  /* 0x00000009ff032219 */ /* 0x004fe20000011600 */
[----:B------:R-:W-:Y:S01]  /*12c20*/  IMAD R6, R24, UR4, RZ ;  /* 0x0000000418067c24 */ /* 0x000fe2000f8e02ff */
[----:B------:R-:W-:Y:S02]  /*12c30*/  IADD3 R5, R5, R7, RZ ;  /* 0x0000000705057210 */ /* 0x000fe40007ffe0ff */
        /* <DEDUP_REMOVED lines=24> */
[----:B------:R-:W-:Y:S01]  /*12dc0*/  IMAD R21, R8, R25, RZ ;  /* 0x0000001908157224 */ /* 0x000fe200078e02ff */
[----:B------:R-:W-:Y:S02]  /*12dd0*/  IADD3 R24, R34, R26, RZ ;  /* 0x0000001a22187210 */ /* 0x000fe40007ffe0ff */
[----:B------:R-:W1:Y:S02]  /*12de0*/  SHFL.IDX PT, R0, R20, RZ, 0x181f ;  /* 0x00181fff14007589 */ /* 0x000e6400000e0000 */
[C---:B------:R-:W-:Y:S01]  /*12df0*/  ISETP.GE.OR P2, PT, R24.reuse, R21, P0 ;  /* 0x000000151800720c */ /* 0x040fe20000746670 */
[C---:B------:R-:W-:Y:S01]  /*12e00*/  VIADD R8, R24.reuse, 0x30 ;  /* 0x0000003018087836 */ /* 0x040fe20000000000 */
[----:B------:R-:W2:Y:S01]  /*12e10*/  SHFL.IDX PT, R5, R7, 0x1, 0x181f ;  /* 0x00381f0007057f89 */ /* 0x000ea200000e0000 */
[----:B------:R-:W-:-:S03]  /*12e20*/  VIADD R10, R24, 0x60 ;  /* 0x00000060180a7836 */ /* 0x000fc60000000000 */
[----:B------:R-:W3:Y:S01]  /*12e30*/  SHFL.IDX PT, R14, R7, 0x2, 0x181f ;  /* 0x00581f00070e7f89 */ /* 0x000ee200000e0000 */
[-C--:B------:R-:W-:Y:S02]  /*12e40*/  ISETP.GE.OR P3, PT, R8, R21.reuse, P0 ;  /* 0x000000150800720c */ /* 0x080fe40000766670 */
[----:B------:R-:W-:Y:S01]  /*12e50*/  ISETP.GE.OR P4, PT, R10, R21, P0 ;  /* 0x000000150a00720c */ /* 0x000fe20000786670 */
[----:B------:R-:W4:Y:S04]  /*12e60*/  SHFL.IDX PT, R4, R20, 0x1, 0x181f ;  /* 0x00381f0014047f89 */ /* 0x000f2800000e0000 */
[----:B------:R-:W5:Y:S01]  /*12e70*/  SHFL.IDX PT, R6, R20, 0x2, 0x181f ;  /* 0x00581f0014067f89 */ /* 0x000f6200000e0000 */
[----:B0-----:R-:W-:-:S04]  /*12e80*/  @!P2 LEA R10, P5, R33, R3, 0x1 ;  /* 0x00000003210aa211 */ /* 0x001fc800078a08ff */
[C---:B-1----:R-:W-:Y:S02]  /*12e90*/  @!P2 LEA.HI.X R3, R33.reuse, R0, R32, 0x1, P5 ;  /* 0x000000002103a211 */ /* 0x042fe400028f0c20 */
[----:B------:R0:W1:Y:S01]  /*12ea0*/  SHFL.IDX PT, R0, R20, 0x3, 0x181f ;  /* 0x00781f0014007f89 */ /* 0x00006200000e0000 */
[C---:B--2---:R-:W-:Y:S02]  /*12eb0*/  @!P3 LEA R8, P1, R33.reuse, R5, 0x1 ;  /* 0x000000052108b211 */ /* 0x044fe400078208ff */
[----:B------:R-:W-:Y:S01]  /*12ec0*/  @!P2 IMAD.MOV.U32 R11, RZ, RZ, R3 ;  /* 0x000000ffff0ba224 */ /* 0x000fe200078e0003 */
[----:B---3--:R-:W-:-:S04]  /*12ed0*/  @!P4 LEA R25, P5, R33, R14, 0x1 ;  /* 0x0000000e2119c211 */ /* 0x008fc800078a08ff */
[----:B------:R0:W-:Y:S01]  /*12ee0*/  @!P2 ST.E.128 desc[UR40][R10.64], RZ ;  /* 0x000000ff0a00a985 */ /* 0x0001e2000c101d28 */
[C-C-:B----4-:R-:W-:Y:S01]  /*12ef0*/  @!P3 LEA.HI.X R9, R33.reuse, R4, R32.reuse, 0x1, P1 ;  /* 0x000000042109b211 */ /* 0x150fe200008f0c20 */
[----:B------:R-:W-:Y:S02]  /*12f00*/  @!P4 IMAD.MOV.U32 R4, RZ, RZ, R25 ;  /* 0x000000ffff04c224 */ /* 0x000fe400078e0019 */
[----:B------:R0:W2:Y:S01]  /*12f10*/  SHFL.IDX PT, R14, R7, 0x3, 0x181f ;  /* 0x00781f00070e7f89 */ /* 0x0000a200000e0000 */
[----:B-----5:R-:W-:-:S03]  /*12f20*/  @!P4 LEA.HI.X R5, R33, R6, R32, 0x1, P5 ;  /* 0x000000062105c211 */ /* 0x020fc600028f0c20 */
[----:B------:R0:W-:Y:S04]  /*12f30*/  @!P3 ST.E.128 desc[UR40][R8.64], RZ ;  /* 0x000000ff0800b985 */ /* 0x0001e8000c101d28 */
[----:B------:R0:W-:Y:S02]  /*12f40*/  @!P4 ST.E.128 desc[UR40][R4.64], RZ ;  /* 0x000000ff0400c985 */ /* 0x0001e4000c101d28 */
.L_x_15207:
[----:B------:R-:W-:-:S04]  /*12f50*/  IADD3 R24, R24, 0x90, RZ ;  /* 0x0000009018187810 */ /* 0x000fc80007ffe0ff */
[----:B------:R-:W-:-:S13]  /*12f60*/  ISETP.GE.OR P0, PT, R24, R21, P0 ;  /* 0x000000151800720c */ /* 0x000fda0000706670 */
[----:B--2---:R-:W-:-:S04]  /*12f70*/  @!P0 LEA R14, P1, R33, R14, 0x1 ;  /* 0x0000000e210e8211 */ /* 0x004fc800078208ff */
[----:B-1----:R-:W-:-:S05]  /*12f80*/  @!P0 LEA.HI.X R15, R33, R0, R32, 0x1, P1 ;  /* 0x00000000210f8211 */ /* 0x002fca00008f0c20 */
[----:B------:R1:W-:Y:S04]  /*12f90*/  @!P0 ST.E.128 desc[UR40][R14.64], RZ ;  /* 0x000000ff0e008985 */ /* 0x0003e8000c101d28 */
.L_x_15020:
[----:B------:R-:W-:Y:S05]  /*12fa0*/  BSYNC B0 ;  /* 0x0000000000007941 */ /* 0x000fea0003800000 */
.L_x_15017:
[----:B------:R-:W-:Y:S02]  /*12fb0*/  ULDC UR4, c[0x0][0xc3c] ;  /* 0x00030f0000047ab9 */ /* 0x000fe40000000800 */
[----:B------:R-:W-:-:S13]  /*12fc0*/  ISETP.GE.AND P0, PT, R31, UR4, PT ;  /* 0x000000041f007c0c */ /* 0x000fda000bf06270 */
[----:B------:R-:W-:Y:S05]  /*12fd0*/  @!P0 BRA `(.L_x_15025) ;  /* 0xfffffee000148947 */ /* 0x000fea000383ffff */
[----:B------:R-:W-:Y:S05]  /*12fe0*/  BRA `(.L_x_14892) ;  /* 0x0000006400d47947 */ /* 0x000fea0003800000 */
.L_x_14890:
        /* <DEDUP_REMOVED lines=18> */
.L_x_15026:
        /* <DEDUP_REMOVED lines=42> */
.L_x_15032:
        /* <DEDUP_REMOVED lines=12> */
.L_x_15031:
[----:B------:R-:W-:Y:S05]  /*13470*/  BSYNC B0 ;  /* 0x0000000000007941 */ /* 0x000fea0003800000 */
.L_x_15030:
        /* <DEDUP_REMOVED lines=22> */
.L_x_15028:
        /* <DEDUP_REMOVED lines=19> */
[----:B------:R-:W-:-:S05]  /*13710*/  IADD3 R11, R13, -0x1, RZ ;  /* 0xffffffff0d0b7810 */ /* 0x000fca0007ffe0ff */
[----:B------:R0:W1:Y:S02]  /*13720*/  SHFL.IDX PT, R16, R6, R11, 0x1f ;  /* 0x00001f0b06107589 */ /* 0x00006400000e0000 */
.L_x_15033:
[----:B-1----:R-:W-:Y:S01]  /*13730*/  IMAD R16, R16, UR5, R9 ;  /* 0x0000000510107c24 */ /* 0x002fe2000f8e0209 */
[----:B0-----:R-:W-:Y:S01]  /*13740*/  IABS R6, R4 ;  /* 0x0000000400067213 */ /* 0x001fe20000000000 */
[----:B------:R-:W-:Y:S02]  /*13750*/  IMAD R11, R15, R8, RZ ;  /* 0x000000080f0b7224 */ /* 0x000fe400078e02ff */
[----:B------:R-:W-:Y:S01]  /*13760*/  IMAD.MOV.U32 R2, RZ, RZ, RZ ;  /* 0x000000ffff027224 */ /* 0x000fe200078e00ff */
[----:B------:R-:W-:Y:S01]  /*13770*/  IADD3 R9, -R16, UR6, RZ ;  /* 0x0000000610097c10 */ /* 0x000fe2000fffe1ff */
[----:B------:R-:W-:Y:S02]  /*13780*/  IMAD.MOV R6, RZ, RZ, -R6 ;  /* 0x000000ffff067224 */ /* 0x000fe400078e0a06 */
        /* <DEDUP_REMOVED lines=17> */
[----:B------:R-:W-:Y:S02]  /*138a0*/  IMAD R4, R4, R2, R9 ;  /* 0x0000000204047224 */ /* 0x000fe400078e0209 */
[----:B------:R-:W-:Y:S01]  /*138b0*/  IMAD.MOV.U32 R2, RZ, RZ, RZ ;  /* 0x000000ffff027224 */ /* 0x000fe200078e00ff */
[----:B------:R-:W-:-:S04]  /*138c0*/  VIADDMNMX R7, R8, UR5, R7, PT ;  /* 0x0000000508077c46 */ /* 0x000fc8000b800107 */
[----:B------:R-:W-:-:S04]  /*138d0*/  IABS R8, R7 ;  /* 0x0000000700087213 */ /* 0x000fc80000000000 */
[----:B------:R-:W0:Y:S08]  /*138e0*/  I2F.RP R10, R8 ;  /* 0x00000008000a7306 */ /* 0x000e300000209400 */
[----:B0-----:R-:W0:Y:S02]  /*138f0*/  MUFU.RCP R10, R10 ;  /* 0x0000000a000a7308 */ /* 0x001e240000001000 */
[----:B0-----:R-:W-:Y:S01]  /*13900*/  VIADD R3, R10, 0xffffffe ;  /* 0x0ffffffe0a037836 */ /* 0x001fe20000000000 */
[----:B------:R-:W-:-:S05]  /*13910*/  IABS R10, R7 ;  /* 0x00000007000a7213 */ /* 0x000fca0000000000 */
[----:B------:R-:W0:Y:S02]  /*13920*/  F2I.FTZ.U32.TRUNC.NTZ R3, R3 ;  /* 0x0000000300037305 */ /* 0x000e24000021f000 */
[----:B0-----:R-:W-:-:S04]  /*13930*/  IMAD.MOV R11, RZ, RZ, -R3 ;  /* 0x000000ffff0b7224 */ /* 0x001fc800078e0a03 */
[----:B------:R-:W-:-:S04]  /*13940*/  IMAD R9, R11, R8, RZ ;  /* 0x000000080b097224 */ /* 0x000fc800078e02ff */
[----:B------:R-:W-:Y:S01]  /*13950*/  IMAD.HI.U32 R2, R3, R9, R2 ;  /* 0x0000000903027227 */ /* 0x000fe200078e0002 */
        /* <DEDUP_REMOVED lines=12> */
[----:B------:R-:W-:-:S06]  /*13a20*/  @P0 IADD3 R2, R2, 0x1, RZ ;  /* 0x0000000102020810 */ /* 0x000fcc0007ffe0ff */
[----:B------:R-:W-:Y:S01]  /*13a30*/  @!P2 IMAD.MOV R2, RZ, RZ, -R2 ;  /* 0x000000ffff02a224 */ /* 0x000fe200078e0a02 */
[----:B------:R-:W-:Y:S01]  /*13a40*/  @!P1 LOP3.LUT R2, RZ, R7, RZ, 0x33, !PT ;  /* 0x00000007ff029212 */ /* 0x000fe200078e33ff */
[----:B------:R-:W-:-:S03]  /*13a50*/  IMAD.MOV R7, RZ, RZ, -R7 ;  /* 0x000000ffff077224 */ /* 0x000fc600078e0a07 */
[----:B------:R-:W-:Y:S01]  /*13a60*/  LOP3.LUT R17, RZ, R2, RZ, 0x33, !PT ;  /* 0x00000002ff117212 */ /* 0x000fe200078e33ff */
[----:B------:R-:W-:-:S04]  /*13a70*/  IMAD R18, R2, R7, R3 ;  /* 0x0000000702127224 */ /* 0x000fc800078e0203 */
[----:B------:R-:W-:Y:S01]  /*13a80*/  IMAD.IADD R17, R0, 0x1, R17 ;  /* 0x0000000100117824 */ /* 0x000fe200078e0211 */
[----:B------:R-:W-:Y:S06]  /*13a90*/  BRA `(.L_x_15034) ;  /* 0x00000000000c7947 */ /* 0x000fec0003800000 */
.L_x_15029:
[----:B------:R-:W-:Y:S01]  /*13aa0*/  MOV R17, RZ ;  /* 0x000000ff00117202 */ /* 0x000fe20000000f00 */
[----:B------:R-:W-:Y:S02]  /*13ab0*/  IMAD.U32 R16, RZ, RZ, UR6 ;  /* 0x00000006ff107e24 */ /* 0x000fe4000f8e00ff */
[----:B------:R-:W-:-:S07]  /*13ac0*/  IMAD.MOV.U32 R18, RZ, RZ, RZ ;  /* 0x000000ffff127224 */ /* 0x000fce00078e00ff */
.L_x_15034:
[----:B------:R-:W-:-:S13]  /*13ad0*/  ISETP.NE.AND P0, PT, R5, RZ, PT ;  /* 0x000000ff0500720c */ /* 0x000fda0003f05270 */
[----:B------:R-:W0:Y:S01]  /*13ae0*/  @!P0 S2R R3, SR_CgaCtaId ;  /* 0x0000000000038919 */ /* 0x000e220000008800 */
[----:B------:R-:W-:-:S04]  /*13af0*/  @!P0 MOV R0, 0x400 ;  /* 0x0000040000008802 */ /* 0x000fc80000000f00 */
[----:B0-----:R-:W-:-:S05]  /*13b00*/  @!P0 LEA R0, R3, R0, 0x18 ;  /* 0x0000000003008211 */ /* 0x001fca00078ec0ff */
[----:B------:R0:W-:Y:S01]  /*13b10*/  @!P0 STS.128 [R0+0x168d0], R16 ;  /* 0x0168d01000008388 */ /* 0x0001e20000000c00 */
[----:B------:R-:W-:Y:S06]  /*13b20*/  BAR.ARV 0x5, 0x200 ;  /* 0x0148000000007b1d */ /* 0x000fec0000002000 */
.L_x_15027:
[----:B------:R2:W-:Y:S01]  /*13b30*/  STL [R1+0x20], RZ ;  /* 0x000020ff01007387 */ /* 0x0005e20000100800 */
[----:B------:R-:W-:Y:S01]  /*13b40*/  ULDC UR4, c[0x0][0xc3c] ;  /* 0x00030f0000047ab9 */ /* 0x000fe20000000800 */
[----:B------:R-:W-:Y:S01]  /*13b50*/  IMAD.MOV.U32 R27, RZ, RZ, 0x1 ;  /* 0x00000001ff1b7424 */ /* 0x000fe200078e00ff */
[----:B-1----:R-:W-:Y:S01]  /*13b60*/  ISETP.GE.AND P0, PT, R19, UR4, PT ;  /* 0x0000000413007c0c */ /* 0x002fe2000bf06270 */
[----:B------:R-:W-:-:S12]  /*13b70*/  IMAD.MOV.U32 R23, RZ, RZ, RZ ;  /* 0x000000ffff177224 */ /* 0x000fd800078e00ff */
[----:B--2---:R-:W-:Y:S05]  /*13b80*/  @P0 BRA `(.L_x_15035) ;  /* 0x0000005800100947 */ /* 0x004fea0003800000 */
[----:B------:R-:W0:Y:S01]  /*13b90*/  S2R R5, SR_TID.X ;  /* 0x0000000000057919 */ /* 0x000e220000002100 */
[----:B------:R-:W1:Y:S01]  /*13ba0*/  S2UR UR5, SR_CgaCtaId ;  /* 0x00000000000579c3 */ /* 0x000e620000008800 */
[----:B------:R-:W-:Y:S01]  /*13bb0*/  UMOV UR4, 0x400 ;  /* 0x0000040000047882 */ /* 0x000fe20000000000 */
[----:B------:R-:W-:Y:S01]  /*13bc0*/  BSSY B8, `(.L_x_15035) ;  /* 0x0000580000087945 */ /* 0x000fe20003800000 */
[----:B------:R2:W-:Y:S01]  /*13bd0*/  STL [R1+0x20], RZ ;  /* 0x000020ff01007387 */ /* 0x0005e20000100800 */
[----:B------:R-:W-:Y:S01]  /*13be0*/  IMAD.MOV.U32 R27, RZ, RZ, 0x1 ;  /* 0x00000001ff1b7424 */ /* 0x000fe200078e00ff */
[----:B------:R-:W-:Y:S01]  /*13bf0*/  ULDC.64 UR38, c[0x0][0x198] ;  /* 0x0000660000267ab9 */ /* 0x000fe20000000a00 */
[----:B------:R-:W-:Y:S01]  /*13c00*/  IMAD.MOV.U32 R23, RZ, RZ, RZ ;  /* 0x000000ffff177224 */ /* 0x000fe200078e00ff */
[----:B------:R-:W-:Y:S01]  /*13c10*/  ULDC UR36, c[0x0][0xc] ;  /* 0x0000030000247ab9 */ /* 0x000fe20000000800 */
[----:B------:R-:W-:Y:S01]  /*13c20*/  IMAD.MOV.U32 R28, RZ, RZ, RZ ;  /* 0x000000ffff1c7224 */ /* 0x000fe200078e00ff */
[----:B-1----:R-:W-:-:S06]  /*13c30*/  ULEA UR4, UR5, UR4, 0x18 ;  /* 0x0000000405047291 */ /* 0x002fcc000f8ec03f */
[----:B------:R-:W-:Y:S02]  /*13c40*/  MOV R22, UR4 ;  /* 0x0000000400167c02 */ /* 0x000fe40008000f00 */
[C---:B0-----:R-:W-:Y:S02]  /*13c50*/  SHF.L.U32 R0, R5.reuse, 0x3, RZ ;  /* 0x0000000305007819 */ /* 0x041fe400000006ff */
[----:B------:R-:W-:Y:S02]  /*13c60*/  LOP3.LUT R4, R5, 0x7f, RZ, 0xc0, !PT ;  /* 0x0000007f05047812 */ /* 0x000fe400078ec0ff */
[----:B------:R-:W-:-:S03]  /*13c70*/  LOP3.LUT R2, R0, 0x1f8, RZ, 0xc0, !PT ;  /* 0x000001f800027812 */ /* 0x000fc600078ec0ff */
[----:B------:R-:W-:Y:S01]  /*13c80*/  IMAD.SHL.U32 R3, R4, 0x8, RZ ;  /* 0x0000000804037824 */ /* 0x000fe200078e00ff */
[----:B------:R-:W-:Y:S02]  /*13c90*/  LOP3.LUT R2, R2, 0x38, R5, 0x78, !PT ;  /* 0x0000003802027812 */ /* 0x000fe400078e7805 */
[----:B------:R-:W-:Y:S02]  /*13ca0*/  SHF.R.U32.HI R4, RZ, 0x3, R4 ;  /* 0x00000003ff047819 */ /* 0x000fe40000011604 */
[----:B------:R-:W-:Y:S01]  /*13cb0*/  LOP3.LUT R3, R2, 0x200, R3, 0xf8, !PT ;  /* 0x0000020002037812 */ /* 0x000fe200078ef803 */
[----:B------:R-:W-:-:S05]  /*13cc0*/  IMAD.SHL.U32 R2, R5, 0x10, RZ ;  /* 0x0000001005027824 */ /* 0x000fca00078e00ff */
[----:B------:R-:W-:Y:S01]  /*13cd0*/  LOP3.LUT R0, R4, 0x70, R2, 0xf8, !PT ;  /* 0x0000007004007812 */ /* 0x000fe200078ef802 */
[----:B------:R-:W-:Y:S02]  /*13ce0*/  IMAD R2, R3, 0x2, R22 ;  /* 0x0000000203027824 */ /* 0x000fe400078e0216 */
[----:B------:R-:W-:-:S03]  /*13cf0*/  IMAD.MOV.U32 R0, RZ, RZ, 0x1 ;  /* 0x00000001ff007424 */ /* 0x000fc600078e00ff */
[----:B------:R2:W-:Y:S04]  /*13d00*/  STL [R1+0xc], R2 ;  /* 0x00000c0201007387 */ /* 0x0005e80000100800 */
[----:B------:R2:W-:Y:S02]  /*13d10*/  STL [R1+0x4], R0 ;  /* 0x0000040001007387 */ /* 0x0005e40000100800 */
.L_x_15157:
[----:B0-2---:R-:W0:Y:S02]  /*13d20*/  LDC.64 R2, c[0x0][0xc88] ;  /* 0x00032200ff027b82 */ /* 0x005e240000000a00 */
[----:B0-----:R-:W-:-:S05]  /*13d30*/  IMAD.WIDE R2, R19, 0x4, R2 ;  /* 0x0000000413027825 */ /* 0x001fca00078e0202 */
[----:B------:R-:W2:Y:S01]  /*13d40*/  LDG.E R13, desc[UR40][R2.64] ;  /* 0x00000028020d7981 */ /* 0x000ea2000c1e1900 */
[----:B------:R-:W-:Y:S05]  /*13d50*/  YIELD ;  /* 0x0000000000007946 */ /* 0x000fea0003800000 */
[----:B------:R-:W-:Y:S01]  /*13d60*/  ULDC.64 UR4, c[0x0][0xa28] ;  /* 0x00028a0000047ab9 */ /* 0x000fe20000000a00 */
[----:B------:R-:W-:Y:S01]  /*13d70*/  ULDC.64 UR6, c[0x0][0xa00] ;  /* 0x0002800000067ab9 */ /* 0x000fe20000000a00 */
[----:B------:R-:W-:Y:S02]  /*13d80*/  ISETP.NE.U32.AND P0, PT, RZ, UR4, PT ;  /* 0x00000004ff007c0c */ /* 0x000fe4000bf05070 */
[----:B-1----:R-:W-:Y:S01]  /*13d90*/  CS2R R8, SRZ ;  /* 0x0000000000087805 */ /* 0x002fe2000001ff00 */
[----:B------:R-:W-:Y:S01]  /*13da0*/  ULDC.64 UR8, c[0x0][0xa18] ;  /* 0x0002860000087ab9 */ /* 0x000fe20000000a00 */
[----:B------:R-:W-:-:S02]  /*13db0*/  ISETP.NE.AND.EX P1, PT, RZ, UR5, PT, P0 ;  /* 0x00000005ff007c0c */ /* 0x000fc4000bf25300 */
[----:B------:R-:W-:-:S04]  /*13dc0*/  ISETP.NE.U32.AND P0, PT, RZ, UR6, PT ;  /* 0x00000006ff007c0c */ /* 0x000fc8000bf05070 */
[----:B------:R-:W-:Y:S02]  /*13dd0*/  ISETP.NE.AND.EX P0, PT, RZ, UR7, PT, P0 ;  /* 0x00000007ff007c0c */ /* 0x000fe4000bf05300 */
[----:B--2---:R-:W-:Y:S01]  /*13de0*/  SHF.R.S32.HI R0, RZ, 0x1f, R13 ;  /* 0x0000001fff007819 */ /* 0x004fe2000001140d */
[----:B------:R-:W-:-:S04]  /*13df0*/  IMAD.SHL.U32 R24, R13, 0x4, RZ ;  /* 0x000000040d187824 */ /* 0x000fc800078e00ff */
[C---:B------:R-:W-:Y:S01]  /*13e00*/  @P1 LEA R4, P2, R13.reuse, UR4, 0x2 ;  /* 0x000000040d041c11 */ /* 0x040fe2000f8410ff */
[----:B------:R-:W-:Y:S01]  /*13e10*/  STL [R1+0x10], R13 ;  /* 0x0000100d01007387 */ /* 0x000fe20000100800 */
[C-C-:B------:R-:W-:Y:S02]  /*13e20*/  SHF.L.U64.HI R25, R13.reuse, 0x2, R0.reuse ;  /* 0x000000020d197819 */ /* 0x140fe40000010200 */
[----:B------:R-:W-:Y:S01]  /*13e30*/  @P1 LEA.HI.X R5, R13, UR5, R0, 0x2, P2 ;  /* 0x000000050d051c11 */ /* 0x000fe200090f1400 */
[----:B------:R-:W-:Y:S01]  /*13e40*/  ULDC.64 UR4, c[0x0][0xa08] ;  /* 0x0002820000047ab9 */ /* 0x000fe20000000a00 */
[C---:B------:R-:W-:Y:S01]  /*13e50*/  IADD3 R2, P2, R24.reuse, UR6, RZ ;  /* 0x0000000618027c10 */ /* 0x040fe2000ff5e0ff */
[----:B------:R0:W-:Y:S03]  /*13e60*/  STL [R1+0x30], R0 ;  /* 0x0000300001007387 */ /* 0x0001e60000100800 */
[----:B------:R-:W-:Y:S01]  /*13e70*/  IADD3.X R3, R25, UR7, RZ, P2, !PT ;  /* 0x0000000719037c10 */ /* 0x000fe200097fe4ff */
[----:B------:R-:W-:Y:S01]  /*13e80*/  ULDC.64 UR6, c[0x0][0xa10] ;  /* 0x0002840000067ab9 */ /* 0x000fe20000000a00 */
[----:B------:R-:W-:Y:S01]  /*13e90*/  ISETP.NE.U32.AND P3, PT, RZ, UR8, PT ;  /* 0x00000008ff007c0c */ /* 0x000fe2000bf65070 */
[----:B------:R1:W5:Y:S01]  /*13ea0*/  @P1 LDG.E R8, desc[UR40][R4.64] ;  /* 0x0000002804081981 */ /* 0x000362000c1e1900 */
[----:B------:R-:W-:-:S02]  /*13eb0*/  IADD3 R6, P4, R24, UR4, RZ ;  /* 0x0000000418067c10 */ /* 0x000fc4000ff9e0ff */
[----:B------:R-:W-:Y:S01]  /*13ec0*/  ISETP.NE.AND.EX P3, PT, RZ, UR9, PT, P3 ;  /* 0x00000009ff007c0c */ /* 0x000fe2000bf65330 */
[----:B------:R-:W2:Y:S01]  /*13ed0*/  @P0 LDG.E R9, desc[UR40][R2.64] ;  /* 0x0000002802090981 */ /* 0x000ea2000c1e1900 */
[----:B------:R-:W-:Y:S01]  /*13ee0*/  IADD3.X R7, R25, UR5, RZ, P4, !PT ;  /* 0x0000000519077c10 */ /* 0x000fe2000a7fe4ff */
[----:B0-----:R-:W-:Y:S01]  /*13ef0*/  IMAD.MOV.U32 R0, RZ, RZ, RZ ;  /* 0x000000ffff007224 */ /* 0x001fe200078e00ff */
[----:B------:R-:W-:Y:S02]  /*13f00*/  ISETP.NE.U32.AND P1, PT, RZ, UR4, PT ;  /* 0x00000004ff007c0c */ /* 0x000fe4000bf25070 */
[----:B------:R-:W-:Y:S02]  /*13f10*/  ISETP.NE.U32.AND P2, PT, RZ, UR6, PT ;  /* 0x00000006ff007c0c */ /* 0x000fe4000bf45070 */
[----:B-1----:R-:W-:Y:S01]  /*13f20*/  IADD3 R4, P4, R24, UR6, RZ ;  /* 0x0000000618047c10 */ /* 0x002fe2000ff9e0ff */
[----:B------:R-:W-:Y:S01]  /*13f30*/  ULDC UR4, c[0x0][0x288] ;  /* 0x0000a20000047ab9 */ /* 0x000fe20000000800 */
[----:B------:R-:W-:-:S02]  /*13f40*/  ISETP.NE.AND.EX P1, PT, RZ, UR5, PT, P1 ;  /* 0x00000005ff007c0c */ /* 0x000fc4000bf25310 */
[C---:B------:R-:W-:Y:S02]  /*13f50*/  IADD3.X R5, R25.reuse, UR7, RZ, P4, !PT ;  /* 0x0000000719057c10 */ /* 0x040fe4000a7fe4ff */
[----:B------:R-:W-:Y:S02]  /*13f60*/  @P3 IADD3 R10, P4, R24, UR8, RZ ;  /* 0x00000008180a3c10 */ /* 0x000fe4000ff9e0ff */
[----:B------:R-:W-:Y:S02]  /*13f70*/  ISETP.NE.AND.EX P2, PT, RZ, UR7, PT, P2 ;  /* 0x00000007ff007c0c */ /* 0x000fe4000bf45320 */
[----:B------:R-:W-:Y:S02]  /*13f80*/  @P3 IADD3.X R11, R25, UR9, RZ, P4, !PT ;  /* 0x00000009190b3c10 */ /* 0x000fe4000a7fe4ff */
[----:B------:R-:W-:-:S06]  /*13f90*/  MOV R29, RZ ;  /* 0x000000ff001d7202 */ /* 0x000fcc0000000f00 */
        /* <DEDUP_REMOVED lines=14> */
[----:B--2---:R0:W-:Y:S01]  /*14080*/  STL [R1+0x1c], R9 ;  /* 0x00001c0901007387 */ /* 0x0041e20000100800 */
[----:B------:R-:W-:Y:S02]  /*14090*/  IMAD.MOV.U32 R12, RZ, RZ, R9 ;  /* 0x000000ffff0c7224 */ /* 0x000fe400078e0009 */
[----:B0-----:R-:W-:Y:S01]  /*140a0*/  IMAD.U32 R9, RZ, RZ, UR5 ;  /* 0x00000005ff097e24 */ /* 0x001fe2000f8e00ff */
[----:B----4-:R-:W-:Y:S06]  /*140b0*/  @P3 BRA `(.L_x_15036) ;  /* 0x0000000000143947 */ /* 0x010fec0003800000 */
[----:B------:R-:W-:Y:S05]  /*140c0*/  @!P0 BRA `(.L_x_15036) ;  /* 0x0000000000108947 */ /* 0x000fea0003800000 */
[----:B------:R-:W2:Y:S04]  /*140d0*/  LDG.E R11, desc[UR40][R2.64] ;  /* 0x00000028020b7981 */ /* 0x000ea8000c1e1900 */
[----:B------:R-:W2:Y:S02]  /*140e0*/  LDG.E R2, desc[UR40][R2.64+0x4] ;  /* 0x0000042802027981 */ /* 0x000ea4000c1e1900 */
[----:B--2---:R-:W-:-:S05]  /*140f0*/  IMAD.IADD R12, R2, 0x1, -R11 ;  /* 0x00000001020c7824 */ /* 0x004fca00078e0a0b */
[----:B------:R0:W-:Y:S02]  /*14100*/  STL [R1+0x1c], R12 ;  /* 0x00001c0c01007387 */ /* 0x0001e40000100800 */
.L_x_15036:
        /* <DEDUP_REMOVED lines=10> */
.L_x_15037:
[----:B------:R-:W-:Y:S05]  /*141b0*/  @!P1 BRA `(.L_x_15038) ;  /* 0x00000000000c9947 */ /* 0x000fea0003800000 */
[----:B------:R-:W2:Y:S04]  /*141c0*/  LDG.E R10, desc[UR40][R6.64] ;  /* 0x00000028060a7981 */ /* 0x000ea8000c1e1900 */
[----:B------:R-:W2:Y:S02]  /*141d0*/  LDG.E R6, desc[UR40][R6.64+0x4] ;  /* 0x0000042806067981 */ /* 0x000ea4000c1e1900 */
[----:B--2---:R-:W-:-:S07]  /*141e0*/  IMAD.IADD R10, R6, 0x1, -R10 ;  /* 0x00000001060a7824 */ /* 0x004fce00078e0a0a */
.L_x_15038:
[----:B-1----:R-:W2:Y:S01]  /*141f0*/  @P2 LDG.E R2, desc[UR40][R4.64] ;  /* 0x0000002804022981 */ /* 0x002ea2000c1e1900 */
[----:B------:R-:W1:Y:S01]  /*14200*/  LDC R3, c[0x0][0x448] ;  /* 0x00011200ff037b82 */ /* 0x000e620000000800 */
[----:B-----5:R-:W-:Y:S02]  /*14210*/  IADD3 R10, -R8, R10, RZ ;  /* 0x0000000a080a7210 */ /* 0x020fe40007ffe1ff */
[----:B------:R-:W2:Y:S01]  /*14220*/  @P2 LDG.E R4, desc[UR40][R4.64+0x4] ;  /* 0x0000042804042981 */ /* 0x000ea2000c1e1900 */
[----:B-1----:R-:W-:-:S13]  /*14230*/  ISETP.NE.AND P0, PT, R3, 0x1, PT ;  /* 0x000000010300780c */ /* 0x002fda0003f05270 */
[----:B------:R-:W1:Y:S01]  /*14240*/  @P0 LDC R3, c[0x0][0x450] ;  /* 0x00011400ff030b82 */ /* 0x000e620000000800 */
[----:B------:R-:W-:Y:S01]  /*14250*/  BSSY B0, `(.L_x_15039) ;  /* 0x00000ec000007945 */ /* 0x000fe20003800000 */
[----:B--2---:R-:W-:-:S06]  /*14260*/  @P2 IMAD.IADD R9, R4, 0x1, -R2 ;  /* 0x0000000104092824 */ /* 0x004fcc00078e0a02 */
[----:B------:R-:W2:Y:S01]  /*14270*/  @P0 LDC R4, c[0x0][0x44c] ;  /* 0x00011300ff040b82 */ /* 0x000ea20000000800 */
[----:B------:R-:W-:-:S04]  /*14280*/  IMAD R2, R17, 0xc0, RZ ;  /* 0x000000c011027824 */ /* 0x000fc800078e02ff */
[----:B------:R-:W-:-:S04]  /*14290*/  VIADD R2, R2, 0xbf ;  /* 0x000000bf02027836 */ /* 0x000fc80000000000 */
[----:B--2---:R-:W-:-:S05]  /*142a0*/  @P0 IMAD.HI.U32 R4, R2, R4, RZ ;  /* 0x0000000402040227 */ /* 0x004fca00078e00ff */
[----:B-1----:R-:W-:Y:S01]  /*142b0*/  @P0 SHF.R.U32.HI R2, RZ, R3, R4 ;  /* 0x00000003ff020219 */ /* 0x002fe20000011604 */
[----:B------:R-:W-:-:S05]  /*142c0*/  IMAD.IADD R3, R10, 0x1, R9 ;  /* 0x000000010a037824 */ /* 0x000fca00078e0209 */
[C---:B------:R-:W-:Y:S01]  /*142d0*/  IADD3 R20, R3.reuse, 0x80, -R12 ;  /* 0x0000008003147810 */ /* 0x040fe20007ffe80c */
[----:B------:R-:W-:-:S03]  /*142e0*/  VIADD R3, R3, 0x7f ;  /* 0x0000007f03037836 */ /* 0x000fc60000000000 */
[----:B------:R-:W-:Y:S02]  /*142f0*/  IADD3 R2, R20, R2, RZ ;  /* 0x0000000214027210 */ /* 0x000fe40007ffe0ff */
[----:B------:R-:W-:-:S04]  /*14300*/  SHF.R.S32.HI R4, RZ, 0x1f, R3 ;  /* 0x0000001fff047819 */ /* 0x000fc80000011403 */
[----:B------:R-:W-:Y:S02]  /*14310*/  LEA.HI R4, R4, R3, RZ, 0x7 ;  /* 0x0000000304047211 */ /* 0x000fe400078f38ff */
[----:B------:R-:W-:-:S04]  /*14320*/  SHF.R.S32.HI R3, RZ, 0x1f, R2 ;  /* 0x0000001fff037819 */ /* 0x000fc80000011402 */
[----:B------:R-:W-:Y:S02]  /*14330*/  LEA.HI R3, R3, R2, RZ, 0x7 ;  /* 0x0000000203037211 */ /* 0x000fe400078f38ff */
[----:B------:R-:W-:Y:S02]  /*14340*/  SHF.R.S32.HI R21, RZ, 0x7, R4 ;  /* 0x00000007ff157819 */ /* 0x000fe40000011404 */
[----:B------:R-:W-:-:S04]  /*14350*/  SHF.R.S32.HI R3, RZ, 0x7, R3 ;  /* 0x00000007ff037819 */ /* 0x000fc80000011403 */
[----:B------:R-:W-:-:S05]  /*14360*/  VIMNMX R2, R21, R3, PT ;  /* 0x0000000315027248 */ /* 0x000fca0003fe0100 */
[--C-:B------:R-:W-:Y:S02]  /*14370*/  IMAD R2, R2, 0x80, -R10.reuse ;  /* 0x0000008002027824 */ /* 0x100fe400078e0a0a */
[----:B------:R-:W-:-:S03]  /*14380*/  IMAD.MOV R10, RZ, RZ, -R10 ;  /* 0x000000ffff0a7224 */ /* 0x000fc600078e0a0a */
        /* <DEDUP_REMOVED lines=9> */
[----:B------:R-:W-:Y:S02]  /*14420*/  ISETP.GT.AND P1, PT, R4, R3, PT ;  /* 0x000000030400720c */ /* 0x000fe40003f24270 */
[----:B------:R-:W-:-:S11]  /*14430*/  PLOP3.LUT P0, PT, PT, PT, PT, 0x80, 0x0 ;  /* 0x000000000000781c */ /* 0x000fd60003f0f070 */
        /* <DEDUP_REMOVED lines=8> */
.L_x_15210:
[----:B--2---:R-:W-:Y:S02]  /*144c0*/  ISETP.NE.AND P0, PT, R14, RZ, PT ;  /* 0x000000ff0e00720c */ /* 0x004fe40003f05270 */
[----:B------:R-:W-:-:S11]  /*144d0*/  PLOP3.LUT P6, PT, PT, PT, PT, 0x8, 0x0 ;  /* 0x000000000000781c */ /* 0x000fd60003fce170 */
[----:B------:R-:W-:Y:S05]  /*144e0*/  @P0 BRA `(.L_x_15042) ;  /* 0x00000000000c0947 */ /* 0x000fea0003800000 */
[----:B------:R-:W-:-:S03]  /*144f0*/  UMOV UR4, 0xffffffff ;  /* 0xffffffff00047882 */ /* 0x000fc60000000000 */
[----:B------:R-:W-:Y:S05]  /*14500*/  BRA.DIV UR4, `(.L_x_15043) ;  /* 0x0000006604447947 */ /* 0x000fea000b800000 */
[----:B------:R-:W-:-:S13]  /*14510*/  ELECT P6, URZ, PT ;  /* 0x00000000003f782f */ /* 0x000fda00038c0000 */
.L_x_15042:
[----:B-1----:R-:W2:Y:S01]  /*14520*/  LDL R5, [R1+0x20] ;  /* 0x0000200001057983 */ /* 0x002ea20000100800 */
[----:B------:R-:W-:Y:S01]  /*14530*/  BSSY B1, `(.L_x_15044) ;  /* 0x0000008000017945 */ /* 0x000fe20003800000 */
[----:B--2---:R-:W-:-:S04]  /*14540*/  IADD3 R5, R5, 0x1, RZ ;  /* 0x0000000105057810 */ /* 0x004fc80007ffe0ff */
[----:B------:R-:W-:-:S04]  /*14550*/  LEA.HI R6, R5, R5, RZ, 0x1 ;  /* 0x0000000505067211 */ /* 0x000fc800078f08ff */
[----:B------:R-:W-:-:S05]  /*14560*/  LOP3.LUT R6, R6, 0xfffffffe, RZ, 0xc0, !PT ;  /* 0xfffffffe06067812 */ /* 0x000fca00078ec0ff */
[----:B------:R-:W-:-:S05]  /*14570*/  IMAD.IADD R5, R5, 0x1, -R6 ;  /* 0x0000000105057824 */ /* 0x000fca00078e0a06 */
[----:B------:R-:W-:-:S04]  /*14580*/  SHF.L.U32 R5, R5, 0x1f, RZ ;  /* 0x0000001f05057819 */ /* 0x000fc800000006ff */
[----:B------:R-:W1:Y:S02]  /*14590*/  SYNCS.PHASECHK.TRANS64.TRYWAIT P0, [R22+URZ+0x16820], R5 ;  /* 0x01682005160075a7 */ /* 0x000e64000800017f */
[----:B-1----:R-:W-:Y:S05]  /*145a0*/  @!P0 BRA `(.L_x_15045) ;  /* 0x00000064003c8947 */ /* 0x002fea0003800000 */
.L_x_15213:
[----:B------:R-:W-:Y:S05]  /*145b0*/  BSYNC B1 ;  /* 0x0000000000017941 */ /* 0x000fea0003800000 */
.L_x_15044:
[----:B------:R-:W-:Y:S04]  /*145c0*/  BSSY B1, `(.L_x_15046) ;  /* 0x0000050000017945 */ /* 0x000fe80003800000 */
[----:B------:R-:W-:Y:S05]  /*145d0*/  @!P6 BRA `(.L_x_15047) ;  /* 0x000000040038e947 */ /* 0x000fea0003800000 */
[----:B------:R-:W2:Y:S01]  /*145e0*/  LDL R6, [R1+0x4] ;  /* 0x0000040001067983 */ /* 0x000ea20000100800 */
[----:B-1----:R-:W-:Y:S01]  /*145f0*/  IMAD R5, R28, 0x8, R22 ;  /* 0x000000081c057824 */ /* 0x002fe200078e0216 */
[----:B------:R-:W1:Y:S01]  /*14600*/  S2R R7, SR_TID.X ;  /* 0x0000000000077919 */ /* 0x000e620000002100 */
[----:B------:R-:W-:Y:S01]  /*14610*/  BSSY B2, `(.L_x_15048) ;  /* 0x0000006000027945 */ /* 0x000fe20003800000 */
[----:B-1----:R-:W-:-:S04]  /*14620*/  LOP3.LUT R7, R7, 0x7f, RZ, 0xc0, !PT ;  /* 0x0000007f07077812 */ /* 0x002fc800078ec0ff */
[----:B------:R-:W-:Y:S02]  /*14630*/  ISETP.NE.AND P1, PT, R7, RZ, PT ;  /* 0x000000ff0700720c */ /* 0x000fe40003f25270 */
[----:B--2---:R-:W-:-:S04]  /*14640*/  SHF.L.U32 R6, R6, 0x1f, RZ ;  /* 0x0000001f06067819 */ /* 0x004fc800000006ff */
[----:B------:R-:W1:Y:S02]  /*14650*/  SYNCS.PHASECHK.TRANS64.TRYWAIT P0, [R5+URZ+0x168a0], R6 ;  /* 0x0168a006050075a7 */ /* 0x000e64000800017f */
[----:B-1----:R-:W-:Y:S05]  /*14660*/  @!P0 BRA `(.L_x_15049) ;  /* 0x0000006400208947 */ /* 0x002fea0003800000 */
.L_x_15214:
[----:B------:R-:W-:Y:S05]  /*14670*/  BSYNC B2 ;  /* 0x0000000000027941 */ /* 0x000fea0003800000 */
.L_x_15048:
        /* <DEDUP_REMOVED lines=9> */
.L_x_15051:
[----:B------:R-:W-:Y:S05]  /*14710*/  BSYNC B2 ;  /* 0x0000000000027941 */ /* 0x000fea0003800000 */
.L_x_15050:
[----:B------:R-:W-:Y:S01]  /*14720*/  IMAD.MOV.U32 R11, RZ, RZ, RZ ;  /* 0x000000ffff0b7224 */ /* 0x000fe200078e00ff */
[----:B------:R-:W-:Y:S01]  /*14730*/  LEA R7, R4, R0, 0x7 ;  /* 0x0000000004077211 */ /* 0x000fe200078e38ff */
[C---:B------:R-:W-:Y:S01]  /*14740*/  IMAD R8, R28.reuse, 0x4000, R22 ;  /* 0x000040001c087824 */ /* 0x040fe200078e0216 */
[----:B------:R-:W-:Y:S01]  /*14750*/  UIADD3 UR4, UP0, UR38, 0x570, URZ ;  /* 0x0000057026047890 */ /* 0x000fe2000ff1e03f */
[----:B------:R-:W-:Y:S01]  /*14760*/  PLOP3.LUT P0, PT, PT, PT, PT, 0x80, 0x0 ;  /* 0x000000000000781c */ /* 0x000fe20003f0f070 */
[----:B------:R-:W-:Y:S01]  /*14770*/  IMAD.SHL.U32 R10, R28, 0x2000, RZ ;  /* 0x000020001c0a7824 */ /* 0x000fe200078e00ff */
[----:B------:R-:W-:Y:S01]  /*14780*/  R2UR UR10, R11 ;  /* 0x000000000b0a72ca */ /* 0x000fe200000e0000 */
[----:B------:R-:W-:Y:S01]  /*14790*/  VIADD R7, R7, 0xffffff80 ;  /* 0xffffff8007077836 */ /* 0x000fe20000000000 */
[----:B------:R-:W-:Y:S01]  /*147a0*/  IADD3 R9, R5, 0x16890, RZ ;  /* 0x0001689005097810 */ /* 0x000fe20007ffe0ff */
[----:B------:R-:W-:Y:S01]  /*147b0*/  VIADD R8, R8, 0xe400 ;  /* 0x0000e40008087836 */ /* 0x000fe20000000000 */
[----:B------:R-:W-:Y:S01]  /*147c0*/  UIADD3.X UR5, URZ, UR39, URZ, UP0, !UPT ;  /* 0x000000273f057290 */ /* 0x000fe200087fe43f */
[----:B------:R-:W-:Y:S01]  /*147d0*/  UMOV UR6, 0x0 ;  /* 0x0000000000067882 */ /* 0x000fe20000000000 */
[----:B------:R-:W-:-:S10]  /*147e0*/  UMOV UR7, 0x12f00000 ;  /* 0x12f0000000077882 */ /* 0x000fd40000000000 */
.L_x_15052:
        /* <DEDUP_REMOVED lines=13> */
.L_x_15215:
[----:B------:R-:W-:Y:S05]  /*148c0*/  BSYNC B2 ;  /* 0x0000000000027941 */ /* 0x000fea0003800000 */
.L_x_15053:
[----:B------:R-:W-:Y:S01]  /*148d0*/  BSSY B2, `(.L_x_15055) ;  /* 0x000000b000027945 */ /* 0x000fe20003800000 */
[----:B------:R-:W-:Y:S02]  /*148e0*/  IMAD.MOV.U32 R8, RZ, RZ, 0x0 ;  /* 0x00000000ff087424 */ /* 0x000fe400078e00ff */
[----:B------:R-:W-:Y:S01]  /*148f0*/  IMAD.MOV.U32 R9, RZ, RZ, 0x12f00000 ;  /* 0x12f00000ff097424 */ /* 0x000fe200078e00ff */
[----:B------:R-:W-:Y:S06]  /*14900*/  @P1 BRA `(.L_x_15056) ;  /* 0x00000000001c1947 */ /* 0x000fec0003800000 */
[----:B0-----:R-:W0:Y:S01]  /*14910*/  S2R R12, SR_TID.X ;  /* 0x00000000000c7919 */ /* 0x001e220000002100 */
[----:B-12---:R-:W-:-:S04]  /*14920*/  IMAD.MOV.U32 R6, RZ, RZ, 0x4000 ;  /* 0x00004000ff067424 */ /* 0x006fc800078e00ff */
[----:B------:R3:W-:Y:S01]  /*14930*/  SYNCS.ARRIVE.TRANS64 RZ, [R5+URZ+0x168b0], R6 ;  /* 0x0168b00605ff79a7 */ /* 0x0007e2000800003f */
[----:B0-----:R-:W-:-:S04]  /*14940*/  LOP3.LUT R12, R12, 0x1f, RZ, 0xc0, !PT ;  /* 0x0000001f0c0c7812 */ /* 0x001fc800078ec0ff */
[----:B------:R-:W-:-:S13]  /*14950*/  ISETP.NE.AND P0, PT, R12, RZ, PT ;  /* 0x000000ff0c00720c */ /* 0x000fda0003f05270 */
[----:B---3--:R-:W-:Y:S05]  /*14960*/  @!P0 BRA `(.L_x_15056) ;  /* 0x0000000000048947 */ /* 0x008fea0003800000 */
[----:B------:R-:W-:Y:S01]  /*14970*/  BPT.TRAP 0x1 ;  /* 0x000000040000795c */ /* 0x000fe20000300000 */
.L_x_15056:
[----:B------:R-:W-:Y:S05]  /*14980*/  BSYNC B2 ;  /* 0x0000000000027941 */ /* 0x000fea0003800000 */
.L_x_15055:
[----:B------:R-:W-:Y:S01]  /*14990*/  R2UR UR10, R11 ;  /* 0x000000000b0a72ca */ /* 0x000fe200000e0000 */
[----:B-12---:R-:W-:Y:S01]  /*149a0*/  IMAD R6, R10, 0x2, R22 ;  /* 0x000000020a067824 */ /* 0x006fe200078e0216 */
[----:B------:R-:W-:Y:S01]  /*149b0*/  R2UR UR6, R8 ;  /* 0x00000000080672ca */ /* 0x000fe200000e0000 */
[----:B------:R-:W-:Y:S01]  /*149c0*/  UIADD3 UR4, UP0, UR38, 0x670, URZ ;  /* 0x0000067026047890 */ /* 0x000fe2000ff1e03f */
[----:B------:R-:W-:Y:S01]  /*149d0*/  R2UR UR7, R9 ;  /* 0x00000000090772ca */ /* 0x000fe200000e0000 */
[----:B------:R-:W-:Y:S01]  /*149e0*/  VIADD R6, R6, 0x400 ;  /* 0x0000040006067836 */ /* 0x000fe20000000000 */
[----:B------:R-:W-:Y:S01]  /*149f0*/  PLOP3.LUT P0, PT, PT, PT, PT, 0x80, 0x0 ;  /* 0x000000000000781c */ /* 0x000fe20003f0f070 */
[----:B------:R-:W-:Y:S01]  /*14a00*/  UIADD3.X UR5, URZ, UR39, URZ, UP0, !UPT ;  /* 0x000000273f057290 */ /* 0x000fe200087fe43f */
[----:B------:R-:W-:-:S11]  /*14a10*/  IADD3 R5, R5, 0x168b0, RZ ;  /* 0x000168b005057810 */ /* 0x000fd60007ffe0ff */
.L_x_15057:
        /* <DEDUP_REMOVED lines=10> */
.L_x_15047:
[----:B------:R-:W-:Y:S05]  /*14ac0*/  BSYNC B1 ;  /* 0x0000000000017941 */ /* 0x000fea0003800000 */
.L_x_15046:
[----:B------:R-:W2:Y:S01]  /*14ad0*/  LDL.LU R8, [R1+0x4] ;  /* 0x0000040001087983 */ /* 0x000ea20000300800 */
[----:B------:R-:W-:Y:S01]  /*14ae0*/  VIADD R28, R28, 0x1 ;  /* 0x000000011c1c7836 */ /* 0x000fe20000000000 */
[----:B------:R-:W-:Y:S01]  /*14af0*/  PLOP3.LUT P0, PT, PT, PT, PT, 0x8, 0x0 ;  /* 0x000000000000781c */ /* 0x000fe20003f0e170 */
[----:B------:R-:W-:-:S03]  /*14b00*/  VIADD R4, R4, 0xfffffffe ;  /* 0xfffffffe04047836 */ /* 0x000fc60000000000 */
[----:B------:R-:W-:Y:S02]  /*14b10*/  ISETP.NE.AND P1, PT, R28, 0x2, PT ;  /* 0x000000021c00780c */ /* 0x000fe40003f25270 */
[----:B------:R-:W-:Y:S02]  /*14b20*/  ISETP.GE.AND P2, PT, R4, R3, PT ;  /* 0x000000030400720c */ /* 0x000fe40003f46270 */
[----:B-1----:R-:W-:Y:S02]  /*14b30*/  SEL R5, RZ, 0x1, P1 ;  /* 0x00000001ff057807 */ /* 0x002fe40000800000 */
[----:B------:R-:W-:Y:S02]  /*14b40*/  SEL R28, R28, RZ, P1 ;  /* 0x000000ff1c1c7207 */ /* 0x000fe40000800000 */
[----:B--2---:R-:W-:-:S05]  /*14b50*/  LOP3.LUT R8, R8, R5, RZ, 0x3c, !PT ;  /* 0x0000000508087212 */ /* 0x004fca00078e3cff */
[----:B------:R1:W-:Y:S02]  /*14b60*/  STL [R1+0x4], R8 ;  /* 0x0000040801007387 */ /* 0x0003e40000100800 */
[----:B------:R-:W-:Y:S05]  /*14b70*/  @!P2 BRA `(.L_x_15040) ;  /* 0x000000040064a947 */ /* 0x000fea0003800000 */
.L_x_15070:
[----:B------:R-:W-:Y:S05]  /*14b80*/  YIELD ;  /* 0x0000000000007946 */ /* 0x000fea0003800000 */
[----:B------:R-:W-:Y:S04]  /*14b90*/  BSSY B1, `(.L_x_15058) ;  /* 0x000004d000017945 */ /* 0x000fe80003800000 */
[----:B--2---:R-:W-:Y:S05]  /*14ba0*/  @!P6 BRA `(.L_x_15059) ;  /* 0x00000004002ce947 */ /* 0x004fea0003800000 */
[----:B------:R-:W2:Y:S01]  /*14bb0*/  LDL R6, [R1+0x4] ;  /* 0x0000040001067983 */ /* 0x000ea20000100800 */
[----:B------:R-:W3:Y:S02]  /*14bc0*/  S2R R5, SR_TID.X ;  /* 0x0000000000057919 */ /* 0x000ee40000002100 */
[----:B---3--:R-:W-:Y:S01]  /*14bd0*/  LOP3.LUT R7, R5, 0x7f, RZ, 0xc0, !PT ;  /* 0x0000007f05077812 */ /* 0x008fe200078ec0ff */
[----:B------:R-:W-:Y:S01]  /*14be0*/  IMAD R5, R28, 0x8, R22 ;  /* 0x000000081c057824 */ /* 0x000fe200078e0216 */
[----:B------:R-:W-:Y:S02]  /*14bf0*/  BSSY B2, `(.L_x_15060) ;  /* 0x0000005000027945 */ /* 0x000fe40003800000 */
[----:B------:R-:W-:Y:S02]  /*14c00*/  ISETP.NE.AND P2, PT, R7, RZ, PT ;  /* 0x000000ff0700720c */ /* 0x000fe40003f45270 */
[----:B--2---:R-:W-:-:S04]  /*14c10*/  SHF.L.U32 R6, R6, 0x1f, RZ ;  /* 0x0000001f06067819 */ /* 0x004fc800000006ff */
[----:B------:R-:W2:Y:S02]  /*14c20*/  SYNCS.PHASECHK.TRANS64.TRYWAIT P1, [R5+URZ+0x168a0], R6 ;  /* 0x0168a006050075a7 */ /* 0x000ea4000802017f */
[----:B--2---:R-:W-:Y:S05]  /*14c30*/  @!P1 BRA `(.L_x_15061) ;  /* 0x0000005c00d49947 */ /* 0x004fea0003800000 */
.L_x_15216:
[----:B------:R-:W-:Y:S05]  /*14c40*/  BSYNC B2 ;  /* 0x0000000000027941 */ /* 0x000fea0003800000 */
.L_x_15060:
[----:B------:R-:W-:Y:S04]  /*14c50*/  BSSY B2, `(.L_x_15062) ;  /* 0x0000009000027945 */ /* 0x000fe80003800000 */
[----:B------:R-:W-:Y:S05]  /*14c60*/  @P2 BRA `(.L_x_15063) ;  /* 0x00000000001c2947 */ /* 0x000fea0003800000 */
[----:B------:R-:W1:Y:S02]  /*14c70*/  S2R R7, SR_TID.X ;  /* 0x0000000000077919 */ /* 0x000e640000002100 */
[----:B-1----:R-:W-:Y:S02]  /*14c80*/  LOP3.LUT R8, R7, 0x1f, RZ, 0xc0, !PT ;  /* 0x0000001f07087812 */ /* 0x002fe400078ec0ff */
[----:B------:R-:W-:Y:S02]  /*14c90*/  MOV R7, 0x4000 ;  /* 0x0000400000077802 */ /* 0x000fe40000000f00 */
[----:B------:R-:W-:Y:S02]  /*14ca0*/  ISETP.NE.AND P1, PT, R8, RZ, PT ;  /* 0x000000ff0800720c */ /* 0x000fe40003f25270 */
[----:B------:R3:W-:Y:S11]  /*14cb0*/  SYNCS.ARRIVE.TRANS64 RZ, [R5+URZ+0x16890], R7 ;  /* 0x0168900705ff79a7 */ /* 0x0007f6000800003f */
[----:B---3--:R-:W-:Y:S05]  /*14cc0*/  @!P1 BRA `(.L_x_15063) ;  /* 0x0000000000049947 */ /* 0x008fea0003800000 */
[----:B------:R-:W-:Y:S01]  /*14cd0*/  BPT.TRAP 0x1 ;  /* 0x000000040000795c */ /* 0x000fe20000300000 */
.L_x_15063:
[----:B------:R-:W-:Y:S05]  /*14ce0*/  BSYNC B2 ;  /* 0x0000000000027941 */ /* 0x000fea0003800000 */
.L_x_15062:
[----:B------:R-:W-:Y:S01]  /*14cf0*/  IMAD.MOV.U32 R11, RZ, RZ, RZ ;  /* 0x000000ffff0b7224 */ /* 0x000fe200078e00ff */
[----:B------:R-:W-:Y:S01]  /*14d00*/  UIADD3 UR4, UP0, UR38, 0x570, URZ ;  /* 0x0000057026047890 */ /* 0x000fe2000ff1e03f */
[----:B------:R-:W-:Y:S01]  /*14d10*/  IMAD R7, R28, 0x4000, R22 ;  /* 0x000040001c077824 */ /* 0x000fe200078e0216 */
[----:B------:R-:W-:Y:S01]  /*14d20*/  PLOP3.LUT P1, PT, PT, PT, PT, 0x80, 0x0 ;  /* 0x000000000000781c */ /* 0x000fe20003f2f070 */
[----:B-1----:R-:W-:Y:S01]  /*14d30*/  IMAD R8, R4, 0x80, R0 ;  /* 0x0000008004087824 */ /* 0x002fe200078e0200 */
[----:B------:R-:W-:Y:S01]  /*14d40*/  R2UR UR10, R11 ;  /* 0x000000000b0a72ca */ /* 0x000fe200000e0000 */
[----:B------:R-:W-:Y:S01]  /*14d50*/  VIADD R9, R5, 0x16890 ;  /* 0x0001689005097836 */ /* 0x000fe20000000000 */
[----:B------:R-:W-:Y:S01]  /*14d60*/  IADD3 R10, R7, 0xe400, RZ ;  /* 0x0000e400070a7810 */ /* 0x000fe20007ffe0ff */
[----:B------:R-:W-:Y:S01]  /*14d70*/  UIADD3.X UR5, URZ, UR39, URZ, UP0, !UPT ;  /* 0x000000273f057290 */ /* 0x000fe200087fe43f */
[----:B------:R-:W-:Y:S01]  /*14d80*/  UMOV UR6, 0x0 ;  /* 0x0000000000067882 */ /* 0x000fe20000000000 */
[----:B------:R-:W-:-:S10]  /*14d90*/  UMOV UR7, 0x12f00000 ;  /* 0x12f0000000077882 */ /* 0x000fd40000000000 */
.L_x_15064:
        /* <DEDUP_REMOVED lines=13> */
.L_x_15217:
[----:B------:R-:W-:Y:S05]  /*14e70*/  BSYNC B2 ;  /* 0x0000000000027941 */ /* 0x000fea0003800000 */
.L_x_15065:
[----:B------:R-:W-:Y:S01]  /*14e80*/  BSSY B2, `(.L_x_15067) ;  /* 0x000000b000027945 */ /* 0x000fe20003800000 */
[----:B0-----:R-:W-:Y:S02]  /*14e90*/  IMAD.MOV.U32 R12, RZ, RZ, 0x0 ;  /* 0x00000000ff0c7424 */ /* 0x001fe400078e00ff */
[----:B------:R-:W-:Y:S01]  /*14ea0*/  IMAD.MOV.U32 R13, RZ, RZ, 0x12f00000 ;  /* 0x12f00000ff0d7424 */ /* 0x000fe200078e00ff */
[----:B------:R-:W-:Y:S06]  /*14eb0*/  @P2 BRA `(.L_x_15068) ;  /* 0x00000000001c2947 */ /* 0x000fec0003800000 */
[----:B------:R-:W0:Y:S01]  /*14ec0*/  S2R R9, SR_TID.X ;  /* 0x0000000000097919 */ /* 0x000e220000002100 */
[----:B-12---:R-:W-:-:S04]  /*14ed0*/  IMAD.MOV.U32 R6, RZ, RZ, 0x4000 ;  /* 0x00004000ff067424 */ /* 0x006fc800078e00ff */
[----:B------:R3:W-:Y:S01]  /*14ee0*/  SYNCS.ARRIVE.TRANS64 RZ, [R5+URZ+0x168b0], R6 ;  /* 0x0168b00605ff79a7 */ /* 0x0007e2000800003f */
[----:B0-----:R-:W-:-:S04]  /*14ef0*/  LOP3.LUT R9, R9, 0x1f, RZ, 0xc0, !PT ;  /* 0x0000001f09097812 */ /* 0x001fc800078ec0ff */
[----:B------:R-:W-:-:S13]  /*14f00*/  ISETP.NE.AND P1, PT, R9, RZ, PT ;  /* 0x000000ff0900720c */ /* 0x000fda0003f25270 */
[----:B---3--:R-:W-:Y:S05]  /*14f10*/  @!P1 BRA `(.L_x_15068) ;  /* 0x0000000000049947 */ /* 0x008fea0003800000 */
[----:B------:R-:W-:Y:S01]  /*14f20*/  BPT.TRAP 0x1 ;  /* 0x000000040000795c */ /* 0x000fe20000300000 */
.L_x_15068:
[----:B------:R-:W-:Y:S05]  /*14f30*/  BSYNC B2 ;  /* 0x0000000000027941 */ /* 0x000fea0003800000 */
.L_x_15067:
[----:B------:R-:W-:Y:S01]  /*14f40*/  R2UR UR10, R11 ;  /* 0x000000000b0a72ca */ /* 0x000fe200000e0000 */
[----:B------:R-:W-:Y:S01]  /*14f50*/  UIADD3 UR4, UP0, UR38, 0x670, URZ ;  /* 0x0000067026047890 */ /* 0x000fe2000ff1e03f */
[----:B------:R-:W-:Y:S01]  /*14f60*/  R2UR UR6, R12 ;  /* 0x000000000c0672ca */ /* 0x000fe200000e0000 */
[----:B------:R-:W-:Y:S01]  /*14f70*/  VIADD R7, R7, 0x400 ;  /* 0x0000040007077836 */ /* 0x000fe20000000000 */
[----:B------:R-:W-:Y:S01]  /*14f80*/  R2UR UR7, R13 ;  /* 0x000000000d0772ca */ /* 0x000fe200000e0000 */
[----:B------:R-:W-:Y:S01]  /*14f90*/  UIADD3.X UR5, URZ, UR39, URZ, UP0, !UPT ;  /* 0x000000273f057290 */ /* 0x000fe200087fe43f */
[----:B------:R-:W-:Y:S02]  /*14fa0*/  PLOP3.LUT P1, PT, PT, PT, PT, 0x80, 0x0 ;  /* 0x000000000000781c */ /* 0x000fe40003f2f070 */
[----:B-12---:R-:W-:-:S11]  /*14fb0*/  IADD3 R5, R5, 0x168b0, RZ ;  /* 0x000168b005057810 */ /* 0x006fd60007ffe0ff */
.L_x_15069:
        /* <DEDUP_REMOVED lines=10> */
.L_x_15059:
[----:B------:R-:W-:Y:S05]  /*15060*/  BSYNC B1 ;  /* 0x0000000000017941 */ /* 0x000fea0003800000 */
.L_x_15058:
        /* <DEDUP_REMOVED lines=10> */
.L_x_15040:
[----:B------:R-:W-:Y:S05]  /*15110*/  BSYNC B0 ;  /* 0x0000000000007941 */ /* 0x000fea0003800000 */
.L_x_15039:
        /* <DEDUP_REMOVED lines=11> */
[----:B------:R-:W-:-:S05]  /*151d0*/  IMAD.IADD R2, R20, 0x1, R2 ;  /* 0x0000000114027824 */ /* 0x000fca00078e0202 */
[----:B------:R-:W-:-:S04]  /*151e0*/  SHF.R.S32.HI R0, RZ, 0x1f, R2 ;  /* 0x0000001fff007819 */ /* 0x000fc80000011402 */
[----:B------:R-:W-:-:S04]  /*151f0*/  LEA.HI R0, R0, R2, RZ, 0x7 ;  /* 0x0000000200007211 */ /* 0x000fc800078f38ff */
        /* <DEDUP_REMOVED lines=18> */
[----:B------:R-:W4:Y:S01]  /*15320*/  POPC R7, R4 ;  /* 0x0000000400077309 */ /* 0x000f220000000000 */
[----:B---3--:R-:W4:Y:S02]  /*15330*/  SHFL.IDX PT, R0, R3, R0, 0x1f ;  /* 0x00001f0003007589 */ /* 0x008f2400000e0000 */
[----:B----4-:R-:W-:Y:S01]  /*15340*/  IADD3 R16, R0, UR36, R7 ;  /* 0x0000002400107c10 */ /* 0x010fe2000fffe007 */
[----:B------:R-:W-:Y:S06]  /*15350*/  BRA `(.L_x_15073) ;  /* 0x00000034000c7947 */ /* 0x000fec0003800000 */
.L_x_15072:
        /* <DEDUP_REMOVED lines=12> */
[----:B--2---:R-:W-:Y:S02]  /*15420*/  IMAD.U32 R6, RZ, RZ, UR8 ;  /* 0x00000008ff067e24 */ /* 0x004fe4000f8e00ff */
[----:B------:R-:W-:-:S02]  /*15430*/  IMAD.U32 R7, RZ, RZ, UR9 ;  /* 0x00000009ff077e24 */ /* 0x000fc4000f8e00ff */
[----:B------:R-:W-:Y:S02]  /*15440*/  IMAD.U32 R11, RZ, RZ, UR5 ;  /* 0x00000005ff0b7e24 */ /* 0x000fe4000f8e00ff */
[----:B-1----:R-:W-:Y:S02]  /*15450*/  IMAD.MOV.U32 R8, RZ, RZ, 0x70 ;  /* 0x00000070ff087424 */ /* 0x002fe400078e00ff */
[----:B0-----:R-:W-:Y:S02]  /*15460*/  IMAD.MOV.U32 R12, RZ, RZ, 0x1 ;  /* 0x00000001ff0c7424 */ /* 0x001fe400078e00ff */
[----:B------:R-:W-:-:S07]  /*15470*/  IMAD.MOV.U32 R13, RZ, RZ, RZ ;  /* 0x000000ffff0d7224 */ /* 0x000fce00078e00ff */
[----:B------:R-:W-:-:S07]  /*15480*/  LEPC R20, `(.L_x_15075) ;  /* 0x000000001014794e */ /* 0x000fce0000000000 */
[----:B---3--:R-:W-:Y:S05]  /*15490*/  CALL.ABS.NOINC R2 ;  /* 0x0000000002007343 */ /* 0x008fea0003c00000 */
.L_x_15075:
[----:B------:R-:W-:Y:S05]  /*154a0*/  BSYNC B6 ;  /* 0x0000000000067941 */ /* 0x000fea0003800000 */
.L_x_15074:
        /* <DEDUP_REMOVED lines=8> */
[----:B------:R3:W4:Y:S01]  /*15530*/  LDC.64 R2, c[0x4][R0] ;  /* 0x0100000000027b82 */ /* 0x0007220000000a00 */
[----:B------:R-:W-:Y:S01]  /*15540*/  IMAD.U32 R4, RZ, RZ, UR6 ;  /* 0x00000006ff047e24 */ /* 0x000fe2000f8e00ff */
[----:B------:R-:W-:Y:S01]  /*15550*/  MOV R10, UR4 ;  /* 0x00000004000a7c02 */ /* 0x000fe20008000f00 */
[----:B------:R-:W-:Y:S02]  /*15560*/  IMAD.U32 R5, RZ, RZ, UR7 ;  /* 0x00000007ff057e24 */ /* 0x000fe4000f8e00ff */
[----:B--2---:R-:W-:Y:S02]  /*15570*/  IMAD.U32 R6, RZ, RZ, UR8 ;  /* 0x00000008ff067e24 */ /* 0x004fe4000f8e00ff */
[----:B------:R-:W-:-:S02]  /*15580*/  IMAD.U32 R7, RZ, RZ, UR9 ;  /* 0x00000009ff077e24 */ /* 0x000fc4000f8e00ff */
[----:B------:R-:W-:Y:S02]  /*15590*/  IMAD.U32 R11, RZ, RZ, UR5 ;  /* 0x00000005ff0b7e24 */ /* 0x000fe4000f8e00ff */
[----:B-1----:R-:W-:Y:S02]  /*155a0*/  IMAD.MOV.U32 R8, RZ, RZ, 0x70 ;  /* 0x00000070ff087424 */ /* 0x002fe400078e00ff */
[----:B0-----:R-:W-:Y:S02]  /*155b0*/  IMAD.MOV.U32 R12, RZ, RZ, 0x1 ;  /* 0x00000001ff0c7424 */ /* 0x001fe400078e00ff */
[----:B---3--:R-:W-:-:S07]  /*155c0*/  IMAD.MOV.U32 R13, RZ, RZ, RZ ;  /* 0x000000ffff0d7224 */ /* 0x008fce00078e00ff */
[----:B------:R-:W-:-:S07]  /*155d0*/  LEPC R20, `(.L_x_15078) ;  /* 0x000000001014794e */ /* 0x000fce0000000000 */
[----:B----4-:R-:W-:Y:S05]  /*155e0*/  CALL.ABS.NOINC R2 ;  /* 0x0000000002007343 */ /* 0x010fea0003c00000 */
.L_x_15078:
        /* <DEDUP_REMOVED lines=16> */
.L_x_15077:
[----:B------:R-:W-:Y:S05]  /*156f0*/  BSYNC B6 ;  /* 0x0000000000067941 */ /* 0x000fea0003800000 */
.L_x_15076:
[----:B------:R-:W-:Y:S01]  /*15700*/  ULDC.64 UR4, c[0x0][0x9f8] ;  /* 0x00027e0000047ab9 */ /* 0x000fe20000000a00 */
[----:B------:R-:W3:Y:S01]  /*15710*/  LDL R20, [R1+0x14] ;  /* 0x0000140001147983 */ /* 0x000ee20000100800 */
[----:B------:R-:W-:Y:S01]  /*15720*/  ISETP.NE.U32.AND P0, PT, RZ, UR4, PT ;  /* 0x00000004ff007c0c */ /* 0x000fe2000bf05070 */
[----:B------:R-:W4:Y:S03]  /*15730*/  LDC.64 R2, c[0x0][0x418] ;  /* 0x00010600ff027b82 */ /* 0x000f260000000a00 */
[----:B------:R-:W-:-:S13]  /*15740*/  ISETP.NE.AND.EX P0, PT, RZ, UR5, PT, P0 ;  /* 0x00000005ff007c0c */ /* 0x000fda000bf05300 */
[----:B------:R-:W-:-:S04]  /*15750*/  @P0 IADD3 R24, P1, R24, UR4, RZ ;  /* 0x0000000418180c10 */ /* 0x000fc8000ff3e0ff */
[----:B------:R-:W-:Y:S01]  /*15760*/  @P0 IADD3.X R25, R25, UR5, RZ, P1, !PT ;  /* 0x0000000519190c10 */ /* 0x000fe20008ffe4ff */
[----:B------:R-:W-:-:S04]  /*15770*/  ULDC.64 UR4, c[0x0][0xa08] ;  /* 0x0002820000047ab9 */ /* 0x000fc80000000a00 */
[----:B------:R3:W5:Y:S01]  /*15780*/  @P0 LDG.E R26, desc[UR40][R24.64] ;  /* 0x00000028181a0981 */ /* 0x000762000c1e1900 */
[----:B----4-:R-:W-:Y:S01]  /*15790*/  LOP3.LUT P0, RZ, R2, UR4, RZ, 0xfc, !PT ;  /* 0x0000000402ff7c12 */ /* 0x010fe2000f80fcff */
[----:B------:R-:W-:-:S03]  /*157a0*/  UMOV UR4, 0xffffffff ;  /* 0xffffffff00047882 */ /* 0x000fc60000000000 */
[----:B------:R-:W-:Y:S01]  /*157b0*/  LOP3.LUT P0, RZ, R3, UR5, RZ, 0xfc, P0 ;  /* 0x0000000503ff7c12 */ /* 0x000fe2000800fcff */
[----:B---3--:R-:W-:Y:S01]  /*157c0*/  VIADD R25, R20, 0xffffffff ;  /* 0xffffffff14197836 */ /* 0x008fe20000000000 */
[----:B-----5:R-:W-:Y:S02]  /*157d0*/  SHF.R.S32.HI R7, RZ, 0x1f, R26 ;  /* 0x0000001fff077819 */ /* 0x020fe4000001141a */
[----:B------:R-:W-:-:S03]  /*157e0*/  SEL R24, R26, RZ, !P0 ;  /* 0x000000ff1a187207 */ /* 0x000fc60004000000 */
[----:B------:R3:W-:Y:S01]  /*157f0*/  STL [R1+0x8], R7 ;  /* 0x0000080701007387 */ /* 0x0007e20000100800 */
[----:B------:R-:W-:Y:S05]  /*15800*/  BRA.DIV UR4, `(.L_x_15079) ;  /* 0x0000005604087947 */ /* 0x000fea000b800000 */
[----:B------:R-:W4:Y:S02]  /*15810*/  S2R R0, SR_TID.X ;  /* 0x0000000000007919 */ /* 0x000f240000002100 */
[----:B----4-:R-:W-:-:S04]  /*15820*/  SHF.R.U32.HI R0, RZ, 0x5, R0 ;  /* 0x00000005ff007819 */ /* 0x010fc80000011600 */
[----:B------:R-:W-:-:S05]  /*15830*/  LOP3.LUT R0, R0, 0x3, RZ, 0xc0, !PT ;  /* 0x0000000300007812 */ /* 0x000fca00078ec0ff */
[----:B------:R4:W0:Y:S02]  /*15840*/  SHFL.IDX PT, R14, R0, RZ, 0x1f ;  /* 0x00001fff000e7589 */ /* 0x00082400000e0000 */
.L_x_15220:
[----:B----4-:R-:W4:Y:S01]  /*15850*/  LDL.LU R0, [R1] ;  /* 0x0000000001007983 */ /* 0x010f220000300800 */
[----:B------:R-:W-:Y:S02]  /*15860*/  PLOP3.LUT P1, PT, PT, PT, PT, 0x8, 0x0 ;  /* 0x000000000000781c */ /* 0x000fe40003f2e170 */
[----:B0-----:R-:W-:Y:S02]  /*15870*/  ISETP.NE.AND P0, PT, R14, RZ, PT ;  /* 0x000000ff0e00720c */ /* 0x001fe40003f05270 */
[----:B----4-:R-:W-:-:S09]  /*15880*/  LOP3.LUT R0, R0, 0xfffffffe, RZ, 0xc0, !PT ;  /* 0xfffffffe00007812 */ /* 0x010fd200078ec0ff */
[----:B------:R-:W-:-:S05]  /*15890*/  @P1 LOP3.LUT R0, R0, 0x1, RZ, 0xfc, !PT ;  /* 0x0000000100001812 */ /* 0x000fca00078efcff */
[----:B------:R0:W-:Y:S01]  /*158a0*/  STL [R1], R0 ;  /* 0x0000000001007387 */ /* 0x0001e20000100800 */
[----:B------:R-:W-:Y:S05]  /*158b0*/  @P0 BRA `(.L_x_15080) ;  /* 0x0000000000f40947 */ /* 0x000fea0003800000 */
[----:B------:R-:W-:-:S03]  /*158c0*/  UMOV UR4, 0xffffffff ;  /* 0xffffffff00047882 */ /* 0x000fc60000000000 */
[----:B------:R-:W-:Y:S05]  /*158d0*/  BRA.DIV UR4, `(.L_x_15081) ;  /* 0x0000005604087947 */ /* 0x000fea000b800000 */
[----:B------:R-:W-:-:S13]  /*158e0*/  ELECT P6, URZ, PT ;  /* 0x00000000003f782f */ /* 0x000fda00038c0000 */
.L_x_15223:
[----:B------:R-:W-:Y:S05]  /*158f0*/  @!P6 BRA `(.L_x_15080) ;  /* 0x0000000000e4e947 */ /* 0x000fea0003800000 */
[----:B------:R-:W-:-:S04]  /*15900*/  ISETP.NE.U32.AND P0, PT, R2, RZ, PT ;  /* 0x000000ff0200720c */ /* 0x000fc80003f05070 */
[----:B------:R-:W-:-:S13]  /*15910*/  ISETP.NE.AND.EX P0, PT, R3, RZ, PT, P0 ;  /* 0x000000ff0300720c */ /* 0x000fda0003f05300 */
[----:B------:R-:W-:Y:S05]  /*15920*/  @!P0 BRA `(.L_x_15082) ;  /* 0x0000000000448947 */ /* 0x000fea0003800000 */
[----:B--2---:R-:W2:Y:S01]  /*15930*/  LDC R6, c[0x0][0x43c] ;  /* 0x00010f00ff067b82 */ /* 0x004ea20000000800 */
[----:B------:R-:W-:Y:S01]  /*15940*/  ULDC.64 UR4, c[0x0][0x428] ;  /* 0x00010a0000047ab9 */ /* 0x000fe20000000a00 */
[----:B--2---:R-:W-:-:S13]  /*15950*/  ISETP.NE.AND P0, PT, R6, 0x1, PT ;  /* 0x000000010600780c */ /* 0x004fda0003f05270 */
[----:B------:R-:W0:Y:S02]  /*15960*/  @P0 LDC.64 R4, c[0x0][0x440] ;  /* 0x00011000ff040b82 */ /* 0x000e240000000a00 */
[----:B0-----:R-:W-:Y:S01]  /*15970*/  @P0 IMAD.HI.U32 R0, R25, R4, RZ ;  /* 0x0000000419000227 */ /* 0x001fe200078e00ff */
        /* <DEDUP_REMOVED lines=12> */
.L_x_15082:
[----:B0-----:R-:W-:Y:S01]  /*15a40*/  IMAD R0, R23, 0x8, R22 ;  /* 0x0000000817007824 */ /* 0x001fe200078e0216 */
[----:B----4-:R-:W-:-:S04]  /*15a50*/  SHF.L.U32 R2, R27, 0x1f, RZ ;  /* 0x0000001f1b027819 */ /* 0x010fc800000006ff */
[----:B------:R-:W0:Y:S02]  /*15a60*/  SYNCS.PHASECHK.TRANS64.TRYWAIT P0, [R0+URZ+0x16840], R2 ;  /* 0x01684002000075a7 */ /* 0x000e24000800017f */
[----:B0-----:R-:W-:Y:S05]  /*15a70*/  @!P0 BRA `(.L_x_15083) ;  /* 0x0000005000c08947 */ /* 0x001fea0003800000 */
.L_x_15224:
[----:B------:R-:W4:Y:S02]  /*15a80*/  S2R R3, SR_TID.X ;  /* 0x0000000000037919 */ /* 0x000f240000002100 */
[----:B----4-:R-:W-:-:S04]  /*15a90*/  LOP3.LUT R3, R3, 0x7f, RZ, 0xc0, !PT ;  /* 0x0000007f03037812 */ /* 0x010fc800078ec0ff */
[----:B------:R-:W-:-:S13]  /*15aa0*/  ISETP.NE.AND P0, PT, R3, RZ, PT ;  /* 0x000000ff0300720c */ /* 0x000fda0003f05270 */
        /* <DEDUP_REMOVED lines=8> */
.L_x_15084:
[----:B0-----:R-:W4:Y:S01]  /*15b30*/  LDL.LU R2, [R1] ;  /* 0x0000000001027983 */ /* 0x001f220000300800 */
[----:B------:R-:W-:Y:S01]  /*15b40*/  R2UR UR9, R0 ;  /* 0x00000000000972ca */ /* 0x000fe200000e0000 */
[----:B------:R-:W-:Y:S01]  /*15b50*/  UIADD3 UR6, UP0, UR38, 0x370, URZ ;  /* 0x0000037026067890 */ /* 0x000fe2000ff1e03f */
[----:B------:R-:W-:Y:S01]  /*15b60*/  LEA R0, R23, R22, 0xe ;  /* 0x0000001617007211 */ /* 0x000fe200078e70ff */
[----:B------:R-:W-:Y:S01]  /*15b70*/  UMOV UR5, 0x14f00000 ;  /* 0x14f0000000057882 */ /* 0x000fe20000000000 */
[----:B------:R-:W-:Y:S01]  /*15b80*/  R2UR UR11, R25 ;  /* 0x00000000190b72ca */ /* 0x000fe200000e0000 */
[----:B------:R-:W-:Y:S01]  /*15b90*/  UIADD3.X UR7, URZ, UR39, URZ, UP0, !UPT ;  /* 0x000000273f077290 */ /* 0x000fe200087fe43f */
[----:B------:R-:W-:Y:S01]  /*15ba0*/  R2UR UR4, R29 ;  /* 0x000000001d0472ca */ /* 0x000fe200000e0000 */
[----:B------:R-:W-:Y:S01]  /*15bb0*/  UMOV UR10, URZ ;  /* 0x0000003f000a7c82 */ /* 0x000fe20008000000 */
[----:B------:R-:W-:Y:S02]  /*15bc0*/  R2UR UR8, R0 ;  /* 0x00000000000872ca */ /* 0x000fe400000e0000 */
[----:B------:R-:W-:-:S02]  /*15bd0*/  PLOP3.LUT P0, PT, PT, PT, PT, 0x80, 0x0 ;  /* 0x000000000000781c */ /* 0x000fc40003f0f070 */
[----:B------:R-:W-:Y:S01]  /*15be0*/  R2UR UR12, R18 ;  /* 0x00000000120c72ca */ /* 0x000fe200000e0000 */
[----:B------:R-:W-:Y:S01]  /*15bf0*/  UIADD3 UR9, UR9, 0x16830, URZ ;  /* 0x0001683009097890 */ /* 0x000fe2000fffe03f */
[----:B-----5:R-:W-:-:S05]  /*15c00*/  R2UR UR13, R24 ;  /* 0x00000000180d72ca */ /* 0x020fca00000e0000 */
[----:B------:R-:W-:Y:S02]  /*15c10*/  ULEA UR11, UR11, UR4, 0x7 ;  /* 0x000000040b0b7291 */ /* 0x000fe4000f8e383f */
[----:B------:R-:W-:Y:S01]  /*15c20*/  UIADD3 UR8, UR8, 0xe400, URZ ;  /* 0x0000e40008087890 */ /* 0x000fe2000fffe03f */
[----:B------:R-:W-:-:S08]  /*15c30*/  UMOV UR4, 0x0 ;  /* 0x0000000000047882 */ /* 0x000fd00000000000 */
[----:B------:R0:W-:Y:S01]  /*15c40*/  UTMALDG.4D [UR8], [UR6], desc[UR4] ;  /* 0x00000408060075b4 */ /* 0x0001e20008019000 */
[----:B----4-:R-:W-:-:S04]  /*15c50*/  LOP3.LUT R2, R2, 0xfffffffe, RZ, 0xc0, !PT ;  /* 0xfffffffe02027812 */ /* 0x010fc800078ec0ff */
[----:B------:R-:W-:-:S05]  /*15c60*/  @P0 LOP3.LUT R2, R2, 0x1, RZ, 0xfc, !PT ;  /* 0x0000000102020812 */ /* 0x000fca00078efcff */
[----:B------:R0:W-:Y:S01]  /*15c70*/  STL [R1], R2 ;  /* 0x0000000201007387 */ /* 0x0001e20000100800 */
[----:B------:R-:W-:Y:S01]  /*15c80*/  NOP ;  /* 0x0000000000007918 */ /* 0x000fe20000000000 */
.L_x_15080:
[----:B------:R-:W4:Y:S04]  /*15c90*/  LDL.LU R4, [R1+0x18] ;  /* 0x0000180001047983 */ /* 0x000f280000300800 */
[----:B--2---:R-:W2:Y:S04]  /*15ca0*/  LDL.LU R6, [R1+0x10] ;  /* 0x0000100001067983 */ /* 0x004ea80000300800 */
[----:B------:R-:W5:Y:S01]  /*15cb0*/  LDL.LU R3, [R1+0x30] ;  /* 0x0000300001037983 */ /* 0x000f620000300800 */
[----:B------:R-:W-:Y:S05]  /*15cc0*/  WARPSYNC.ALL ;  /* 0x0000000000007948 */ /* 0x000fea0003800000 */
[----:B0-----:R-:W-:Y:S01]  /*15cd0*/  ULDC.64 UR6, c[0x0][0xa00] ;  /* 0x0002800000067ab9 */ /* 0x001fe20000000a00 */
[----:B------:R-:W-:Y:S01]  /*15ce0*/  ULDC.64 UR4, c[0x0][0x298] ;  /* 0x0000a60000047ab9 */ /* 0x000fe20000000a00 */
[----:B------:R-:W-:Y:S01]  /*15cf0*/  BAR.SYNC.DEFER_BLOCKING 0x8, 0x200 ;  /* 0x0208000000007b1d */ /* 0x000fe20000010000 */
[----:B------:R-:W-:Y:S01]  /*15d00*/  ISETP.NE.U32.AND P0, PT, RZ, UR6, PT ;  /* 0x00000006ff007c0c */ /* 0x000fe2000bf05070 */
[----:B------:R-:W-:-:S03]  /*15d10*/  VIADD R0, R22, 0x8400 ;  /* 0x0000840016007836 */ /* 0x000fc60000000000 */
[----:B------:R-:W-:Y:S01]  /*15d20*/  ISETP.NE.AND.EX P0, PT, RZ, UR7, PT, P0 ;  /* 0x00000007ff007c0c */ /* 0x000fe2000bf05300 */
[----:B------:R-:W-:Y:S01]  /*15d30*/  BSSY B6, `(.L_x_15085) ;  /* 0x0000020000067945 */ /* 0x000fe20003800000 */
[----:B------:R-:W-:Y:S02]  /*15d40*/  LOP3.LUT P1, RZ, R0, 0x3ff, RZ, 0xc0, !PT ;  /* 0x000003ff00ff7812 */ /* 0x000fe4000782c0ff */
[----:B----4-:R-:W-:-:S05]  /*15d50*/  SHF.R.S32.HI R2, RZ, 0x1f, R4 ;  /* 0x0000001fff027819 */ /* 0x010fca0000011404 */
[----:B------:R-:W-:Y:S01]  /*15d60*/  IMAD R2, R2, UR4, RZ ;  /* 0x0000000402027c24 */ /* 0x000fe2000f8e02ff */
[----:B-----5:R-:W-:-:S03]  /*15d70*/  SEL R3, R3, RZ, !P0 ;  /* 0x000000ff03037207 */ /* 0x020fc60004000000 */
[----:B------:R-:W-:Y:S01]  /*15d80*/  IMAD R0, R4, UR5, R2 ;  /* 0x0000000504007c24 */ /* 0x000fe2000f8e0202 */
[----:B--2---:R-:W-:Y:S01]  /*15d90*/  SEL R2, R6, RZ, !P0 ;  /* 0x000000ff06027207 */ /* 0x004fe20004000000 */
[----:B------:R-:W-:-:S05]  /*15da0*/  IMAD.WIDE.U32 R4, R4, UR4, RZ ;  /* 0x0000000404047c25 */ /* 0x000fca000f8e00ff */
[----:B------:R-:W-:Y:S04]  /*15db0*/  STL.64 [R1+0x28], R4 ;  /* 0x0000280401007387 */ /* 0x000fe80000100a00 */
        /* <DEDUP_REMOVED lines=16> */
[----:B---3--:R-:W-:Y:S02]  /*15ec0*/  IMAD.U32 R7, RZ, RZ, UR7 ;  /* 0x00000007ff077e24 */ /* 0x008fe4000f8e00ff */
[----:B------:R-:W-:-:S02]  /*15ed0*/  IMAD.U32 R10, RZ, RZ, UR8 ;  /* 0x00000008ff0a7e24 */ /* 0x000fc4000f8e00ff */
[----:B------:R-:W-:Y:S02]  /*15ee0*/  IMAD.U32 R11, RZ, RZ, UR9 ;  /* 0x00000009ff0b7e24 */ /* 0x000fe4000f8e00ff */
[----:B-1----:R-:W-:Y:S02]  /*15ef0*/  IMAD.MOV.U32 R8, RZ, RZ, 0x70 ;  /* 0x00000070ff087424 */ /* 0x002fe400078e00ff */
[----:B------:R-:W-:-:S07]  /*15f00*/  IMAD.MOV.U32 R13, RZ, RZ, RZ ;  /* 0x000000ffff0d7224 */ /* 0x000fce00078e00ff */
[----:B------:R-:W-:-:S07]  /*15f10*/  LEPC R20, `(.L_x_15086) ;  /* 0x000000001014794e */ /* 0x000fce0000000000 */
[----:B0-----:R-:W-:Y:S05]  /*15f20*/  CALL.ABS.NOINC R2 ;  /* 0x0000000002007343 */ /* 0x001fea0003c00000 */
.L_x_15086:
[----:B------:R-:W-:Y:S05]  /*15f30*/  BSYNC B6 ;  /* 0x0000000000067941 */ /* 0x000fea0003800000 */
.L_x_15085:
[----:B--2---:R-:W2:Y:S01]  /*15f40*/  LDL.LU R0, [R1+0x18] ;  /* 0x0000180001007983 */ /* 0x004ea20000300800 */
[----:B------:R-:W0:Y:S01]  /*15f50*/  LDC R9, c[0x0][0x448] ;  /* 0x00011200ff097b82 */ /* 0x000e220000000800 */
[----:B------:R-:W-:Y:S01]  /*15f60*/  ULDC.64 UR4, c[0x0][0x2d8] ;  /* 0x0000b60000047ab9 */ /* 0x000fe20000000a00 */
[----:B------:R-:W-:Y:S01]  /*15f70*/  ULDC.64 UR6, c[0x0][0x2c8] ;  /* 0x0000b20000067ab9 */ /* 0x000fe20000000a00 */
[----:B------:R-:W2:Y:S01]  /*15f80*/  LDL.LU.64 R2, [R1+0x28] ;  /* 0x0000280001027983 */ /* 0x000ea20000300a00 */
[----:B------:R-:W-:-:S03]  /*15f90*/  ULDC.64 UR8, c[0x0][0x280] ;  /* 0x0000a00000087ab9 */ /* 0x000fc60000000a00 */
[----:B------:R-:W4:Y:S04]  /*15fa0*/  LDL.LU R20, [R1+0x30] ;  /* 0x0000300001147983 */ /* 0x000f280000300800 */
[----:B------:R-:W3:Y:S04]  /*15fb0*/  LDL.LU R21, [R1+0x34] ;  /* 0x0000340001157983 */ /* 0x000ee80000300800 */
[----:B------:R-:W3:Y:S04]  /*15fc0*/  LDL.LU R4, [R1+0x10] ;  /* 0x0000100001047983 */ /* 0x000ee80000300800 */
[----:B------:R0:W5:Y:S02]  /*15fd0*/  LDL R10, [R1+0xc] ;  /* 0x00000c00010a7983 */ /* 0x0001640000100800 */
[----:B0-----:R-:W-:-:S13]  /*15fe0*/  ISETP.NE.AND P1, PT, R9, 0x1, PT ;  /* 0x000000010900780c */ /* 0x001fda0003f25270 */
[----:B------:R-:W0:Y:S08]  /*15ff0*/  @P1 LDC R5, c[0x0][0x450] ;  /* 0x00011400ff051b82 */ /* 0x000e300000000800 */
[----:B-1----:R-:W1:Y:S01]  /*16000*/  @P1 LDC R8, c[0x0][0x44c] ;  /* 0x00011300ff081b82 */ /* 0x002e620000000800 */
[----:B------:R-:W1:Y:S01]  /*16010*/  S2R R11, SR_TID.X ;  /* 0x00000000000b7919 */ /* 0x000e620000002100 */
[----:B--2---:R-:W-:-:S02]  /*16020*/  IMAD.MOV.U32 R3, RZ, RZ, R0 ;  /* 0x000000ffff037224 */ /* 0x004fc400078e0000 */
[----:B----4-:R-:W-:Y:S02]  /*16030*/  IMAD R0, R20, UR4, RZ ;  /* 0x0000000414007c24 */ /* 0x010fe4000f8e02ff */
[C---:B------:R-:W-:Y:S01]  /*16040*/  IMAD.WIDE.U32 R2, R18.reuse, UR4, R2 ;  /* 0x0000000412027c25 */ /* 0x040fe2000f8e0002 */
[----:B------:R-:W2:Y:S03]  /*16050*/  S2R R20, SR_TID.X ;  /* 0x0000000000147919 */ /* 0x000ea60000002100 */
[----:B------:R-:W-:Y:S01]  /*16060*/  IMAD R0, R18, UR5, R0 ;  /* 0x0000000512007c24 */ /* 0x000fe2000f8e0200 */
[----:B------:R-:W-:-:S03]  /*16070*/  ULDC.64 UR4, c[0x0][0x2e0] ;  /* 0x0000b80000047ab9 */ /* 0x000fc60000000a00 */
[----:B------:R-:W-:Y:S02]  /*16080*/  IMAD.IADD R3, R3, 0x1, R0 ;  /* 0x0000000103037824 */ /* 0x000fe400078e0200 */
[----:B---3--:R-:W-:Y:S02]  /*16090*/  IMAD R0, R21, UR4, RZ ;  /* 0x0000000415007c24 */ /* 0x008fe4000f8e02ff */
        /* <DEDUP_REMOVED lines=29> */
[----:B------:R-:W-:-:S05]  /*16270*/  IADD3 R7, R6, 0x80, RZ ;  /* 0x0000008006077810 */ /* 0x000fca0007ffe0ff */
        /* <DEDUP_REMOVED lines=53> */
[----:B0-----:R-:W-:-:S04]  /*165d0*/  @!P1 LEA R7, P2, R20, R7, 0x1 ;  /* 0x0000000714079211 */ /* 0x001fc800078408ff */
[----:B-1----:R-:W-:-:S04]  /*165e0*/  @!P1 IADD3.X R6, RZ, R6, RZ, P2, !PT ;  /* 0x00000006ff069210 */ /* 0x002fc800017fe4ff */
        /* <DEDUP_REMOVED lines=47> */
[----:B------:R-:W-:Y:S02]  /*168e0*/  ISETP.GE.AND P2, PT, R0, R3, PT ;  /* 0x000000030000720c */ /* 0x000fe40003f46270 */
[----:B------:R-:W-:-:S04]  /*168f0*/  IADD3 R0, R17, 0x70, RZ ;  /* 0x0000007011007810 */ /* 0x000fc80007ffe0ff */
        /* <DEDUP_REMOVED lines=23> */
[----:B------:R-:W-:-:S05]  /*16a70*/  @!P1 IMAD.X R0, RZ, RZ, R0, P2 ;  /* 0x000000ffff009224 */ /* 0x000fca00010e0600 */
[----:B------:R-:W-:Y:S02]  /*16a80*/  @!P1 MOV R7, R0 ;  /* 0x0000000000079202 */ /* 0x000fe40000000f00 */
[----:B------:R0:W1:Y:S04]  /*16a90*/  SHFL.IDX PT, R0, R2, 0x3, 0x181f ;  /* 0x00781f0002007f89 */ /* 0x00006800000e0000 */
[----:B------:R0:W-:Y:S02]  /*16aa0*/  @!P1 LDGSTS.E.BYPASS.LTC128B.128 [R10+0xd400], desc[UR40][R6.64], !P0 ;  /* 0x0d400000060a9fae */ /* 0x0001e4000c101d68 */
.L_x_15249:
[----:B0-----:R-:W-:Y:S02]  /*16ab0*/  VIADD R2, R17, 0xb0 ;  /* 0x000000b011027836 */ /* 0x001fe40000000000 */
[----:B------:R-:W-:-:S03]  /*16ac0*/  VIADD R8, R22, 0x16800 ;  /* 0x0001680016087836 */ /* 0x000fc60000000000 */
[----:B------:R-:W-:-:S13]  /*16ad0*/  ISETP.GE.AND P1, PT, R2, R3, PT ;  /* 0x000000030200720c */ /* 0x000fda0003f26270 */
[----:B------:R-:W-:-:S05]  /*16ae0*/  @!P1 LEA R2, P2, R20, R14, 0x1 ;  /* 0x0000000e14029211 */ /* 0x000fca00078408ff */
[----:B-1----:R-:W-:-:S05]  /*16af0*/  @!P1 IMAD.X R3, RZ, RZ, R0, P2 ;  /* 0x000000ffff039224 */ /* 0x002fca00010e0600 */
[----:B------:R-:W-:Y:S01]  /*16b00*/  @!PT LDS RZ, [RZ] ;  /* 0x00000000fffff984 */ /* 0x000fe20000000800 */
[----:B------:R-:W-:Y:S01]  /*16b10*/  @!PT LDS RZ, [RZ] ;  /* 0x00000000fffff984 */ /* 0x000fe20000000800 */
[----:B------:R-:W-:Y:S01]  /*16b20*/  @!PT LDS RZ, [RZ] ;  /* 0x00000000fffff984 */ /* 0x000fe20000000800 */
[----:B------:R0:W-:Y:S01]  /*16b30*/  @!P1 LDGSTS.E.BYPASS.LTC128B.128 [R10+0xdc00], desc[UR40][R2.64], !P0 ;  /* 0x0dc00000020a9fae */ /* 0x0001e2000c101d68 */
[----:B------:R-:W-:Y:S01]  /*16b40*/  PLOP3.LUT P0, PT, PT, PT, PT, 0x80, 0x0 ;  /* 0x000000000000781c */ /* 0x000fe20003f0f070 */
[----:B------:R-:W-:-:S12]  /*16b50*/  NOP ;  /* 0x0000000000007918 */ /* 0x000fd80000000000 */
.L_x_15088:
        /* <DEDUP_REMOVED lines=10> */
[----:B------:R-:W-:-:S04]  /*16c00*/  LOP3.LUT R0, R0, 0xfffffffe, RZ, 0xc0, !PT ;  /* 0xfffffffe00007812 */ /* 0x000fc800078ec0ff */
[----:B------:R-:W-:-:S04]  /*16c10*/  IADD3 R0, R2, -R0, RZ ;  /* 0x8000000002007210 */ /* 0x000fc80007ffe0ff */
[----:B------:R-:W-:Y:S01]  /*16c20*/  SHF.L.U32 R3, R0, 0x1f, RZ ;  /* 0x0000001f00037819 */ /* 0x000fe200000006ff */
[----:B------:R-:W-:Y:S01]  /*16c30*/  NOP ;  /* 0x0000000000007918 */ /* 0x000fe20000000000 */
[----:B0-----:R-:W2:Y:S01]  /*16c40*/  LDL R2, [R1+0x14] ;  /* 0x0000140001027983 */ /* 0x001ea20000100800 */
[----:B------:R0:W-:Y:S01]  /*16c50*/  SYNCS.ARRIVE.TRANS64.A1T0 RZ, [R22+URZ+0x16800], RZ ;  /* 0x016800ff16ff79a7 */ /* 0x0001e2000810003f */
[----:B------:R-:W-:Y:S01]  /*16c60*/  BSSY B0, `(.L_x_15089) ;  /* 0x0000004000007945 */ /* 0x000fe20003800000 */
[----:B------:R-:W1:Y:S01]  /*16c70*/  SYNCS.PHASECHK.TRANS64.TRYWAIT P0, [R22+URZ+0x16820], R3 ;  /* 0x01682003160075a7 */ /* 0x000e62000800017f */
[----:B--2---:R-:W-:Y:S02]  /*16c80*/  ISETP.GE.AND P1, PT, R2, 0x2, PT ;  /* 0x000000020200780c */ /* 0x004fe40003f26270 */
[----:B01----:R-:W-:Y:S11]  /*16c90*/  @!P0 BRA `(.L_x_15090) ;  /* 0x0000005000308947 */ /* 0x003ff60003800000 */
.L_x_15250:
[----:B------:R-:W-:Y:S05]  /*16ca0*/  BSYNC B0 ;  /* 0x0000000000007941 */ /* 0x000fea0003800000 */
.L_x_15089:
        /* <DEDUP_REMOVED lines=20> */
[----:B------:R-:W-:Y:S02]  /*16df0*/  ISETP.NE.U32.AND P0, PT, RZ, UR4, PT ;  /* 0x00000004ff007c0c */ /* 0x000fe4000bf05070 */
[----:B------:R-:W-:Y:S02]  /*16e00*/  MOV R0, R6 ;  /* 0x0000000600007202 */ /* 0x000fe40000000f00 */
        /* <DEDUP_REMOVED lines=20> */
.L_x_15097:
[----:B------:R-:W-:Y:S01]  /*16f50*/  IMAD R2, R7, 0x8, R22 ;  /* 0x0000000807027824 */ /* 0x000fe200078e0216 */
[----:B0-----:R-:W-:Y:S01]  /*16f60*/  SHF.L.U32 R3, R9, 0x1f, RZ ;  /* 0x0000001f09037819 */ /* 0x001fe200000006ff */
[----:B------:R-:W-:Y:S03]  /*16f70*/  BSSY B3, `(.L_x_15098) ;  /* 0x0000003000037945 */ /* 0x000fe60003800000 */
[----:B------:R-:W0:Y:S02]  /*16f80*/  SYNCS.PHASECHK.TRANS64.TRYWAIT P0, [R2+URZ+0x16840], R3 ;  /* 0x01684003020075a7 */ /* 0x000e24000800017f */
[----:B0-----:R-:W-:Y:S05]  /*16f90*/  @!P0 BRA `(.L_x_15099) ;  /* 0x0000004c00848947 */ /* 0x001fea0003800000 */
.L_x_15251:
[----:B------:R-:W-:Y:S05]  /*16fa0*/  BSYNC B3 ;  /* 0x0000000000037941 */ /* 0x000fea0003800000 */
.L_x_15098:
        /* <DEDUP_REMOVED lines=12> */
.L_x_15101:
[----:B------:R-:W-:Y:S05]  /*17070*/  BSYNC B3 ;  /* 0x0000000000037941 */ /* 0x000fea0003800000 */
.L_x_15100:
        /* <DEDUP_REMOVED lines=11> */
.L_x_15102:
        /* <DEDUP_REMOVED lines=15> */
.L_x_15252:
[----:B------:R-:W-:Y:S05]  /*17220*/  BSYNC B3 ;  /* 0x0000000000037941 */ /* 0x000fea0003800000 */
.L_x_15103:
[----:B------:R-:W-:Y:S01]  /*17230*/  BSSY B3, `(.L_x_15105) ;  /* 0x000000c000037945 */ /* 0x000fe20003800000 */
[----:B------:R-:W-:Y:S02]  /*17240*/  IMAD.MOV.U32 R12, RZ, RZ, 0x0 ;  /* 0x00000000ff0c7424 */ /* 0x000fe400078e00ff */
[----:B------:R-:W-:Y:S01]  /*17250*/  IMAD.MOV.U32 R13, RZ, RZ, 0x14f00000 ;  /* 0x14f00000ff0d7424 */ /* 0x000fe200078e00ff */
[----:B------:R-:W-:Y:S06]  /*17260*/  @P1 BRA `(.L_x_15106) ;  /* 0x0000000000201947 */ /* 0x000fec0003800000 */
        /* <DEDUP_REMOVED lines=8> */
.L_x_15106:
[----:B------:R-:W-:Y:S05]  /*172f0*/  BSYNC B3 ;  /* 0x0000000000037941 */ /* 0x000fea0003800000 */
.L_x_15105:
        /* <DEDUP_REMOVED lines=11> */
.L_x_15107:
        /* <DEDUP_REMOVED lines=12> */
.L_x_15096:
[----:B------:R-:W-:Y:S05]  /*17470*/  BSYNC B1 ;  /* 0x0000000000017941 */ /* 0x000fea0003800000 */
.L_x_15095:
[----:B------:R-:W2:Y:S01]  /*17480*/  LDL.LU R0, [R1+0x14] ;  /* 0x0000140001007983 */ /* 0x000ea20000300800 */
[----:B------:R-:W-:Y:S01]  /*17490*/  IMAD.MOV.U32 R23, RZ, RZ, R7 ;  /* 0x000000ffff177224 */ /* 0x000fe200078e0007 */
[----:B------:R-:W-:Y:S01]  /*174a0*/  MOV R27, R9 ;  /* 0x00000009001b7202 */ /* 0x000fe20000000f00 */
[----:B--2---:R-:W-:-:S07]  /*174b0*/  VIADD R0, R0, 0xfffffffd ;  /* 0xfffffffd00007836 */ /* 0x004fce0000000000 */
.L_x_15094:
[----:B------:R-:W-:Y:S05]  /*174c0*/  BSYNC B2 ;  /* 0x0000000000027941 */ /* 0x000fea0003800000 */
.L_x_15093:
[----:B------:R-:W-:-:S13]  /*174d0*/  ISETP.NE.AND P0, PT, R6, RZ, PT ;  /* 0x000000ff0600720c */ /* 0x000fda0003f05270 */
[----:B------:R-:W-:Y:S05]  /*174e0*/  @!P0 BRA `(.L_x_15092) ;  /* 0x0000000c00a08947 */ /* 0x000fea0003800000 */
[----:B------:R-:W-:-:S07]  /*174f0*/  IMAD.MOV.U32 R4, RZ, RZ, R24 ;  /* 0x000000ffff047224 */ /* 0x000fce00078e0018 */
.L_x_15134:
        /* <DEDUP_REMOVED lines=8> */
[----:B------:R-:W-:-:S07]  /*17580*/  LOP3.LUT R7, R27, R2, RZ, 0x3c, !PT ;  /* 0x000000021b077212 */ /* 0x000fce00078e3cff */
        /* <DEDUP_REMOVED lines=13> */
[----:B------:R-:W-:-:S04]  /*17660*/  @P0 SHF.R.U32.HI R2, RZ, R3, R4 ;  /* 0x00000003ff020219 */ /* 0x000fc80000011604 */
[----:B------:R-:W-:-:S05]  /*17670*/  IADD3 R3, -R2, RZ, RZ ;  /* 0x000000ff02037210 */ /* 0x000fca0007ffe1ff */
        /* <DEDUP_REMOVED lines=9> */
.L_x_15110:
[----:B------:R-:W-:Y:S01]  /*17710*/  IMAD R2, R6, 0x8, R22 ;  /* 0x0000000806027824 */ /* 0x000fe200078e0216 */
[----:B0-----:R-:W-:Y:S01]  /*17720*/  SHF.L.U32 R3, R7, 0x1f, RZ ;  /* 0x0000001f07037819 */ /* 0x001fe200000006ff */
[----:B------:R-:W-:Y:S03]  /*17730*/  BSSY B2, `(.L_x_15111) ;  /* 0x0000003000027945 */ /* 0x000fe60003800000 */
[----:B------:R-:W0:Y:S02]  /*17740*/  SYNCS.PHASECHK.TRANS64.TRYWAIT P0, [R2+URZ+0x16840], R3 ;  /* 0x01684003020075a7 */ /* 0x000e24000800017f */
[----:B0-----:R-:W-:Y:S05]  /*17750*/  @!P0 BRA `(.L_x_15112) ;  /* 0x0000004400bc8947 */ /* 0x001fea0003800000 */
.L_x_15253:
[----:B------:R-:W-:Y:S05]  /*17760*/  BSYNC B2 ;  /* 0x0000000000027941 */ /* 0x000fea0003800000 */
.L_x_15111:
        /* <DEDUP_REMOVED lines=12> */
.L_x_15114:
[----:B------:R-:W-:Y:S05]  /*17830*/  BSYNC B2 ;  /* 0x0000000000027941 */ /* 0x000fea0003800000 */
.L_x_15113:
[----:B------:R-:W-:Y:S01]  /*17840*/  IMAD.MOV.U32 R5, RZ, RZ, RZ ;  /* 0x000000ffff057224 */ /* 0x000fe200078e00ff */
[----:B0-----:R-:W-:Y:S01]  /*17850*/  LEA R3, R6, R22, 0xe ;  /* 0x0000001606037211 */ /* 0x001fe200078e70ff */
        /* <DEDUP_REMOVED lines=9> */
.L_x_15115:
        /* <DEDUP_REMOVED lines=15> */
.L_x_15254:
[----:B------:R-:W-:Y:S05]  /*179e0*/  BSYNC B2 ;  /* 0x0000000000027941 */ /* 0x000fea0003800000 */
.L_x_15116:
        /* <DEDUP_REMOVED lines=11> */
.L_x_15119:
[----:B------:R-:W-:Y:S05]  /*17aa0*/  BSYNC B2 ;  /* 0x0000000000027941 */ /* 0x000fea0003800000 */
.L_x_15118:
        /* <DEDUP_REMOVED lines=8> */
[----:B0-----:R-:W-:Y:S01]  /*17b30*/  IADD3 R10, R10, 0x50, RZ ;  /* 0x000000500a0a7810 */ /* 0x001fe20007ffe0ff */
[----:B------:R-:W-:-:S12]  /*17b40*/  UIADD3.X UR5, URZ, UR39, URZ, UP0, !UPT ;  /* 0x000000273f057290 */ /* 0x000fd800087fe43f */
.L_x_15120:
        /* <DEDUP_REMOVED lines=12> */
.L_x_15109:
[----:B------:R-:W-:Y:S05]  /*17c10*/  BSYNC B1 ;  /* 0x0000000000017941 */ /* 0x000fea0003800000 */
.L_x_15108:
        /* <DEDUP_REMOVED lines=32> */
.L_x_15123:
[----:B------:R-:W-:Y:S01]  /*17e20*/  IMAD R2, R23, 0x8, R22 ;  /* 0x0000000817027824 */ /* 0x000fe200078e0216 */
[----:B0-----:R-:W-:Y:S01]  /*17e30*/  SHF.L.U32 R3, R27, 0x1f, RZ ;  /* 0x0000001f1b037819 */ /* 0x001fe200000006ff */
[----:B------:R-:W-:Y:S03]  /*17e40*/  BSSY B2, `(.L_x_15124) ;  /* 0x0000003000027945 */ /* 0x000fe60003800000 */
[----:B------:R-:W0:Y:S02]  /*17e50*/  SYNCS.PHASECHK.TRANS64.TRYWAIT P0, [R2+URZ+0x16840], R3 ;  /* 0x01684003020075a7 */ /* 0x000e24000800017f */
[----:B0-----:R-:W-:Y:S05]  /*17e60*/  @!P0 BRA `(.L_x_15125) ;  /* 0x0000004000208947 */ /* 0x001fea0003800000 */
.L_x_15255:
[----:B------:R-:W-:Y:S05]  /*17e70*/  BSYNC B2 ;  /* 0x0000000000027941 */ /* 0x000fea0003800000 */
.L_x_15124:
        /* <DEDUP_REMOVED lines=12> */
.L_x_15127:
[----:B------:R-:W-:Y:S05]  /*17f40*/  BSYNC B2 ;  /* 0x0000000000027941 */ /* 0x000fea0003800000 */
.L_x_15126:
        /* <DEDUP_REMOVED lines=12> */
.L_x_15128:
        /* <DEDUP_REMOVED lines=15> */
.L_x_15256:
[----:B------:R-:W-:Y:S05]  /*18100*/  BSYNC B2 ;  /* 0x0000000000027941 */ /* 0x000fea0003800000 */
.L_x_15129:
[----:B------:R-:W-:Y:S01]  /*18110*/  BSSY B2, `(.L_x_15131) ;  /* 0x000000b000027945 */ /* 0x000fe20003800000 */
[----:B0-----:R-:W-:Y:S02]  /*18120*/  IMAD.MOV.U32 R2, RZ, RZ, 0x0 ;  /* 0x00000000ff027424 */ /* 0x001fe400078e00ff */
[----:B------:R-:W-:Y:S01]  /*18130*/  IMAD.MOV.U32 R3, RZ, RZ, 0x14f00000 ;  /* 0x14f00000ff037424 */ /* 0x000fe200078e00ff */
[----:B------:R-:W-:Y:S06]  /*18140*/  @P1 BRA `(.L_x_15132) ;  /* 0x00000000001c1947 */ /* 0x000fec0003800000 */
[----:B------:R-:W0:Y:S02]  /*18150*/  S2R R10, SR_TID.X ;  /* 0x00000000000a7919 */ /* 0x000e240000002100 */
[----:B0-----:R-:W-:Y:S02]  /*18160*/  LOP3.LUT R11, R10, 0x1f, RZ, 0xc0, !PT ;  /* 0x0000001f0a0b7812 */ /* 0x001fe400078ec0ff */
[----:B------:R-:W-:Y:S02]  /*18170*/  MOV R10, 0x4000 ;  /* 0x00004000000a7802 */ /* 0x000fe40000000f00 */
[----:B------:R-:W-:Y:S02]  /*18180*/  ISETP.NE.AND P0, PT, R11, RZ, PT ;  /* 0x000000ff0b00720c */ /* 0x000fe40003f05270 */
[----:B------:R0:W-:Y:S11]  /*18190*/  SYNCS.ARRIVE.TRANS64 RZ, [R7+URZ+0x50], R10 ;  /* 0x0000500a07ff79a7 */ /* 0x0001f6000800003f */
[----:B0-----:R-:W-:Y:S05]  /*181a0*/  @!P0 BRA `(.L_x_15132) ;  /* 0x0000000000048947 */ /* 0x001fea0003800000 */
[----:B------:R-:W-:Y:S01]  /*181b0*/  BPT.TRAP 0x1 ;  /* 0x000000040000795c */ /* 0x000fe20000300000 */
.L_x_15132:
[----:B------:R-:W-:Y:S05]  /*181c0*/  BSYNC B2 ;  /* 0x0000000000027941 */ /* 0x000fea0003800000 */
.L_x_15131:
        /* <DEDUP_REMOVED lines=10> */
.L_x_15133:
        /* <DEDUP_REMOVED lines=12> */
.L_x_15122:
[----:B------:R-:W-:Y:S05]  /*18330*/  BSYNC B1 ;  /* 0x0000000000017941 */ /* 0x000fea0003800000 */
.L_x_15121:
[C---:B------:R-:W-:Y:S01]  /*18340*/  ISETP.GT.AND P0, PT, R0.reuse, 0x1, PT ;  /* 0x000000010000780c */ /* 0x040fe20003f04270 */
[----:B------:R-:W-:-:S12]  /*18350*/  VIADD R0, R0, 0xfffffffe ;  /* 0xfffffffe00007836 */ /* 0x000fd80000000000 */
[----:B------:R-:W-:Y:S05]  /*18360*/  @P0 BRA `(.L_x_15134) ;  /* 0xfffffff000640947 */ /* 0x000fea000383ffff */
.L_x_15092:
[----:B------:R-:W-:Y:S05]  /*18370*/  BSYNC B0 ;  /* 0x0000000000007941 */ /* 0x000fea0003800000 */
.L_x_15091:
        /* <DEDUP_REMOVED lines=17> */
.L_x_15136:
[----:B------:R-:W-:Y:S05]  /*18490*/  BSYNC B0 ;  /* 0x0000000000007941 */ /* 0x000fea0003800000 */
.L_x_15135:
        /* <DEDUP_REMOVED lines=10> */
.L_x_15257:
[----:B------:R-:W-:Y:S05]  /*18540*/  BSYNC B1 ;  /* 0x0000000000017941 */ /* 0x000fea0003800000 */
.L_x_15139:
        /* <DEDUP_REMOVED lines=9> */
.L_x_15142:
[----:B------:R-:W-:Y:S05]  /*185e0*/  BSYNC B1 ;  /* 0x0000000000017941 */ /* 0x000fea0003800000 */
.L_x_15141:
[----:B0-----:R-:W-:Y:S01]  /*185f0*/  IMAD R0, R23, 0x4000, R22 ;  /* 0x0000400017007824 */ /* 0x001fe200078e0216 */
[----:B------:R-:W-:Y:S01]  /*18600*/  UIADD3 UR4, UP0, UR38, 0x470, URZ ;  /* 0x0000047026047890 */ /* 0x000fe2000ff1e03f */
[----:B------:R-:W-:Y:S01]  /*18610*/  LEA R25, R25, R29, 0x7 ;  /* 0x0000001d19197211 */ /* 0x000fe200078e38ff */
[----:B------:R-:W-:Y:S01]  /*18620*/  VIADD R2, R3, 0x16850 ;  /* 0x0001685003027836 */ /* 0x000fe20000000000 */
[----:B------:R-:W-:Y:S01]  /*18630*/  PLOP3.LUT P0, PT, PT, PT, PT, 0x80, 0x0 ;  /* 0x000000000000781c */ /* 0x000fe20003f0f070 */
[----:B------:R-:W-:Y:S01]  /*18640*/  VIADD R0, R0, 0x400 ;  /* 0x0000040000007836 */ /* 0x000fe20000000000 */
[----:B------:R-:W-:Y:S01]  /*18650*/  UIADD3.X UR5, URZ, UR39, URZ, UP0, !UPT ;  /* 0x000000273f057290 */ /* 0x000fe200087fe43f */
[----:B------:R-:W-:Y:S01]  /*18660*/  UMOV UR6, 0x0 ;  /* 0x0000000000067882 */ /* 0x000fe20000000000 */
[----:B------:R-:W-:Y:S01]  /*18670*/  UMOV UR7, 0x14f00000 ;  /* 0x14f0000000077882 */ /* 0x000fe20000000000 */
[----:B------:R-:W-:-:S09]  /*18680*/  UMOV UR10, URZ ;  /* 0x0000003f000a7c82 */ /* 0x000fd20008000000 */
.L_x_15143:
        /* <DEDUP_REMOVED lines=10> */
.L_x_15138:
[----:B------:R-:W-:Y:S05]  /*18730*/  BSYNC B0 ;  /* 0x0000000000007941 */ /* 0x000fea0003800000 */
.L_x_15137:
[----:B------:R-:W-:-:S05]  /*18740*/  VIADD R23, R23, 0x1 ;  /* 0x0000000117177836 */ /* 0x000fca0000000000 */
[----:B------:R-:W-:-:S04]  /*18750*/  ISETP.NE.AND P0, PT, R23, 0x2, PT ;  /* 0x000000021700780c */ /* 0x000fc80003f05270 */
[----:B------:R-:W-:Y:S02]  /*18760*/  SEL R0, RZ, 0x1, P0 ;  /* 0x00000001ff007807 */ /* 0x000fe40000000000 */
[----:B------:R-:W-:Y:S02]  /*18770*/  SEL R23, R23, RZ, P0 ;  /* 0x000000ff17177207 */ /* 0x000fe40000000000 */
[----:B------:R-:W-:-:S07]  /*18780*/  LOP3.LUT R27, R27, R0, RZ, 0x3c, !PT ;  /* 0x000000001b1b7212 */ /* 0x000fce00078e3cff */
.L_x_15073:
[----:B------:R-:W-:Y:S05]  /*18790*/  BSYNC B7 ;  /* 0x0000000000077941 */ /* 0x000fea0003800000 */
.L_x_15071:
        /* <DEDUP_REMOVED lines=8> */
[----:B0-----:R-:W-:-:S05]  /*18820*/  MOV R22, UR4 ;  /* 0x0000000400167c02 */ /* 0x001fca0008000f00 */
[----:B------:R0:W3:Y:S01]  /*18830*/  LDS.128 R16, [R22+0x168d0] ;  /* 0x0168d00016107984 */ /* 0x0000e20000000c00 */
[----:B------:R-:W-:Y:S06]  /*18840*/  BAR.ARV 0x4, 0x200 ;  /* 0x0108000000007b1d */ /* 0x000fec0000002000 */
[----:B------:R-:W-:Y:S05]  /*18850*/  BRA `(.L_x_15145) ;  /* 0x0000000800cc7947 */ /* 0x000fea0003800000 */
.L_x_15144:
        /* <DEDUP_REMOVED lines=8> */
[----:B0-----:R-:W0:Y:S02]  /*188e0*/  @!P1 LDC.64 R2, c[0x0][0xc80] ;  /* 0x00032000ff029b82 */ /* 0x001e240000000a00 */
[----:B0-----:R-:W-:-:S06]  /*188f0*/  @!P1 IMAD.WIDE R2, R5, 0x4, R2 ;  /* 0x0000000405029825 */ /* 0x001fcc00078e0202 */
[----:B------:R-:W3:Y:S01]  /*18900*/  @!P1 LDG.E R2, desc[UR40][R2.64] ;  /* 0x0000002802029981 */ /* 0x000ee2000c1e1900 */
[----:B------:R-:W-:Y:S01]  /*18910*/  IMAD.MOV.U32 R17, RZ, RZ, RZ ;  /* 0x000000ffff117224 */ /* 0x000fe200078e00ff */
[C---:B------:R-:W-:Y:S02]  /*18920*/  ISETP.GE.U32.AND P2, PT, R8.reuse, 0x2, PT ;  /* 0x000000020800780c */ /* 0x040fe40003f46070 */
[C---:B------:R-:W-:Y:S01]  /*18930*/  ISETP.GE.U32.AND P3, PT, R8.reuse, 0x4, PT ;  /* 0x000000040800780c */ /* 0x040fe20003f66070 */
[----:B------:R-:W-:Y:S01]  /*18940*/  SHFL.IDX PT, R0, R16, RZ, 0x1f ;  /* 0x00001fff10007589 */ /* 0x000fe200000e0000 */
[C---:B------:R-:W-:Y:S02]  /*18950*/  ISETP.GE.U32.AND P4, PT, R8.reuse, 0x8, PT ;  /* 0x000000080800780c */ /* 0x040fe40003f86070 */
[C---:B------:R-:W-:Y:S01]  /*18960*/  ISETP.GE.U32.AND P5, PT, R8.reuse, 0x10, PT ;  /* 0x000000100800780c */ /* 0x040fe20003fa6070 */
[----:B---3--:R-:W-:Y:S01]  /*18970*/  @!P1 IMAD.MOV.U32 R17, RZ, RZ, R2 ;  /* 0x000000ffff119224 */ /* 0x008fe200078e0002 */
[----:B------:R-:W-:-:S04]  /*18980*/  ISETP.NE.AND P1, PT, R8, RZ, PT ;  /* 0x000000ff0800720c */ /* 0x000fc80003f25270 */
[----:B------:R-:W0:Y:S02]  /*18990*/  SHFL.UP PT, R14, R17, 0x1, RZ ;  /* 0x04200000110e7989 */ /* 0x000e2400000e00ff */
[----:B0-----:R-:W-:-:S05]  /*189a0*/  SEL R4, R14, RZ, P1 ;  /* 0x000000ff0e047207 */ /* 0x001fca0000800000 */
[----:B------:R-:W-:-:S05]  /*189b0*/  IMAD.IADD R4, R17, 0x1, R4 ;  /* 0x0000000111047824 */ /* 0x000fca00078e0204 */
[----:B------:R-:W0:Y:S02]  /*189c0*/  SHFL.UP PT, R14, R4, 0x2, RZ ;  /* 0x04400000040e7989 */ /* 0x000e2400000e00ff */
[----:B0-----:R-:W-:-:S04]  /*189d0*/  SEL R5, R14, RZ, P2 ;  /* 0x000000ff0e057207 */ /* 0x001fc80001000000 */
[----:B--2---:R-:W-:Y:S02]  /*189e0*/  IADD3 R6, R4, R5, RZ ;  /* 0x0000000504067210 */ /* 0x004fe40007ffe0ff */
        /* <DEDUP_REMOVED lines=11> */
.L_x_15267:
[----:B------:R-:W-:Y:S02]  /*18aa0*/  ULDC UR4, c[0x0][0xc38] ;  /* 0x00030e0000047ab9 */ /* 0x000fe40000000800 */
[----:B------:R-:W-:-:S04]  /*18ab0*/  IMAD.U32 R4, RZ, RZ, UR4 ;  /* 0x00000004ff047e24 */ /* 0x000fc8000f8e00ff */
[----:B-1----:R-:W-:-:S05]  /*18ac0*/  IMAD R14, R14, R4, RZ ;  /* 0x000000040e0e7224 */ /* 0x002fca00078e02ff */
[----:B------:R-:W-:-:S04]  /*18ad0*/  IADD3 R5, R5, R14, RZ ;  /* 0x0000000e05057210 */ /* 0x000fc80007ffe0ff */
[----:B------:R-:W-:-:S13]  /*18ae0*/  ISETP.GT.AND P6, PT, R5, R0, PT ;  /* 0x000000000500720c */ /* 0x000fda0003fc4270 */
[----:B------:R-:W-:Y:S05]  /*18af0*/  @P6 BRA `(.L_x_15147) ;  /* 0x00000000009c6947 */ /* 0x000fea0003800000 */
.L_x_15152:
        /* <DEDUP_REMOVED lines=11> */
[----:B------:R-:W0:Y:S02]  /*18bb0*/  LDC.64 R2, c[0x0][0xc80] ;  /* 0x00032000ff027b82 */ /* 0x000e240000000a00 */
[----:B0-----:R-:W-:-:S05]  /*18bc0*/  IMAD.WIDE R2, R7, 0x4, R2 ;  /* 0x0000000407027825 */ /* 0x001fca00078e0202 */
[----:B------:R0:W5:Y:S02]  /*18bd0*/  LDG.E R17, desc[UR40][R2.64] ;  /* 0x0000002802117981 */ /* 0x000164000c1e1900 */
.L_x_15150:
[----:B------:R-:W-:Y:S05]  /*18be0*/  BSYNC B0 ;  /* 0x0000000000007941 */ /* 0x000fea0003800000 */
.L_x_15149:
[----:B------:R-:W-:-:S03]  /*18bf0*/  UMOV UR4, 0xffffffff ;  /* 0xffffffff00047882 */ /* 0x000fc60000000000 */
[----:B------:R-:W-:Y:S05]  /*18c00*/  BRA.DIV UR4, `(.L_x_15151) ;  /* 0x0000003a04187947 */ /* 0x000fea000b800000 */
[----:B-----5:R-:W1:Y:S02]  /*18c10*/  SHFL.UP PT, R14, R17, 0x1, RZ ;  /* 0x04200000110e7989 */ /* 0x020e6400000e00ff */
        /* <DEDUP_REMOVED lines=15> */
.L_x_15275:
[----:B------:R-:W-:Y:S02]  /*18d10*/  ULDC UR4, c[0x0][0xc38] ;  /* 0x00030e0000047ab9 */ /* 0x000fe40000000800 */
[----:B------:R-:W-:-:S04]  /*18d20*/  IMAD.U32 R4, RZ, RZ, UR4 ;  /* 0x00000004ff047e24 */ /* 0x000fc8000f8e00ff */
[----:B-1----:R-:W-:-:S05]  /*18d30*/  IMAD R14, R14, R4, RZ ;  /* 0x000000040e0e7224 */ /* 0x002fca00078e02ff */
[----:B------:R-:W-:-:S04]  /*18d40*/  IADD3 R5, R14, R5, RZ ;  /* 0x000000050e057210 */ /* 0x000fc80007ffe0ff */
[----:B------:R-:W-:-:S13]  /*18d50*/  ISETP.GT.AND P6, PT, R5, R0, PT ;  /* 0x000000000500720c */ /* 0x000fda0003fc4270 */
[----:B------:R-:W-:Y:S05]  /*18d60*/  @!P6 BRA `(.L_x_15152) ;  /* 0xfffffffc0064e947 */ /* 0x000fea000383ffff */
.L_x_15147:
        /* <DEDUP_REMOVED lines=8> */
.L_x_15279:
[----:B------:R-:W-:Y:S01]  /*18df0*/  ISETP.NE.AND P0, PT, R2, RZ, PT ;  /* 0x000000ff0200720c */ /* 0x000fe20003f05270 */
[----:B------:R-:W-:-:S12]  /*18e00*/  IMAD.MOV.U32 R14, RZ, RZ, RZ ;  /* 0x000000ffff0e7224 */ /* 0x000fd800078e00ff */
[----:B------:R-:W-:Y:S05]  /*18e10*/  @!P0 BRA `(.L_x_15154) ;  /* 0x0000000000108947 */ /* 0x000fea0003800000 */
[----:B------:R-:W-:Y:S01]  /*18e20*/  UMOV UR4, 0xffffffff ;  /* 0xffffffff00047882 */ /* 0x000fe20000000000 */
[----:B------:R-:W-:Y:S02]  /*18e30*/  VIADD R12, R6, 0xffffffff ;  /* 0xffffffff060c7836 */ /* 0x000fe40000000000 */
[----:B------:R-:W-:Y:S05]  /*18e40*/  BRA.DIV UR4, `(.L_x_15155) ;  /* 0x0000003a048c7947 */ /* 0x000fea000b800000 */
[----:B------:R3:W4:Y:S02]  /*18e50*/  SHFL.IDX PT, R14, R3, R12, 0x1f ;  /* 0x00001f0c030e7589 */ /* 0x00072400000e0000 */
.L_x_15154:
[----:B0--3--:R-:W0:Y:S01]  /*18e60*/  LDC.64 R2, c[0x0][0xc90] ;  /* 0x00032400ff027b82 */ /* 0x009e220000000a00 */
[----:B------:R-:W-:-:S04]  /*18e70*/  IMAD.IADD R19, R6, 0x1, R19 ;  /* 0x0000000106137824 */ /* 0x000fc800078e0213 */
        /* <DEDUP_REMOVED lines=9> */
[----:B0-----:R-:W-:-:S02]  /*18f10*/  IADD3 R9, R8, 0xffffffe, RZ ;  /* 0x0ffffffe08097810 */ /* 0x001fc40007ffe0ff */
[----:B------:R-:W-:-:S04]  /*18f20*/  IABS R8, R5 ;  /* 0x0000000500087213 */ /* 0x000fc80000000000 */
        /* <DEDUP_REMOVED lines=47> */
[----:B------:R-:W-:Y:S02]  /*19220*/  @!P1 LOP3.LUT R3, RZ, R4, RZ, 0x33, !PT ;  /* 0x00000004ff039212 */ /* 0x000fe400078e33ff */
[----:B------:R-:W-:-:S05]  /*19230*/  IADD3 R4, -R4, RZ, RZ ;  /* 0x000000ff04047210 */ /* 0x000fca0007ffe1ff */
[----:B------:R-:W-:Y:S01]  /*19240*/  IMAD R18, R3, R4, R0 ;  /* 0x0000000403127224 */ /* 0x000fe200078e0200 */
[----:B------:R-:W-:-:S05]  /*19250*/  LOP3.LUT R0, RZ, R3, RZ, 0x33, !PT ;  /* 0x00000003ff007212 */ /* 0x000fca00078e33ff */
[----:B------:R-:W-:Y:S01]  /*19260*/  IMAD.IADD R17, R17, 0x1, R0 ;  /* 0x0000000111117824 */ /* 0x000fe200078e0200 */
[----:B------:R-:W-:Y:S06]  /*19270*/  BRA `(.L_x_15156) ;  /* 0x00000000001c7947 */ /* 0x000fec0003800000 */
.L_x_15148:
[----:B------:R-:W-:Y:S01]  /*19280*/  UMOV UR4, URZ ;  /* 0x0000003f00047c82 */ /* 0x000fe20008000000 */
[----:B------:R-:W-:Y:S01]  /*19290*/  UMOV UR5, URZ ;  /* 0x0000003f00057c82 */ /* 0x000fe20008000000 */
[----:B------:R-:W-:Y:S01]  /*192a0*/  ULDC UR6, c[0x0][0xc3c] ;  /* 0x00030f0000067ab9 */ /* 0x000fe20000000800 */
[----:B------:R-:W-:Y:S01]  /*192b0*/  IMAD.MOV.U32 R16, RZ, RZ, R0 ;  /* 0x000000ffff107224 */ /* 0x000fe200078e0000 */
[----:B------:R-:W-:Y:S01]  /*192c0*/  MOV R19, UR6 ;  /* 0x0000000600137c02 */ /* 0x000fe20008000f00 */
[----:B------:R-:W-:Y:S02]  /*192d0*/  IMAD.U32 R17, RZ, RZ, UR4 ;  /* 0x00000004ff117e24 */ /* 0x000fe4000f8e00ff */
[----:B------:R-:W-:-:S07]  /*192e0*/  IMAD.U32 R18, RZ, RZ, UR5 ;  /* 0x00000005ff127e24 */ /* 0x000fce000f8e00ff */
.L_x_15156:
        /* <DEDUP_REMOVED lines=10> */
.L_x_15145:
[----:B------:R-:W-:Y:S02]  /*19390*/  ULDC UR4, c[0x0][0xc3c] ;  /* 0x00030f0000047ab9 */ /* 0x000fe40000000800 */
[----:B---3--:R-:W-:-:S13]  /*193a0*/  ISETP.GE.AND P0, PT, R19, UR4, PT ;  /* 0x0000000413007c0c */ /* 0x008fda000bf06270 */
[----:B------:R-:W-:Y:S05]  /*193b0*/  @!P0 BRA `(.L_x_15157) ;  /* 0xffffffa800588947 */ /* 0x000fea000383ffff */
[----:B------:R-:W-:Y:S05]  /*193c0*/  BSYNC B8 ;  /* 0x0000000000087941 */ /* 0x000fea0003800000 */
.L_x_15035:
        /* <DEDUP_REMOVED lines=12> */
.L_x_15282:
[----:B------:R-:W-:Y:S05]  /*19490*/  BSYNC B0 ;  /* 0x0000000000007941 */ /* 0x000fea0003800000 */
.L_x_15158:
[----:B------:R-:W-:-:S03]  /*194a0*/  UMOV UR4, 0xffffffff ;  /* 0xffffffff00047882 */ /* 0x000fc60000000000 */
[----:B------:R-:W-:Y:S05]  /*194b0*/  BRA.DIV UR4, `(.L_x_15160) ;  /* 0x0000003604287947 */ /* 0x000fea000b800000 */
[----:B0-----:R-:W0:Y:S02]  /*194c0*/  S2R R0, SR_TID.X ;  /* 0x0000000000007919 */ /* 0x001e240000002100 */
[----:B0-----:R-:W-:-:S04]  /*194d0*/  SHF.R.U32.HI R0, RZ, 0x5, R0 ;  /* 0x00000005ff007819 */ /* 0x001fc80000011600 */
[----:B------:R-:W-:-:S05]  /*194e0*/  LOP3.LUT R0, R0, 0x3, RZ, 0xc0, !PT ;  /* 0x0000000300007812 */ /* 0x000fca00078ec0ff */
[----:B------:R0:W3:Y:S02]  /*194f0*/  SHFL.IDX PT, R14, R0, RZ, 0x1f ;  /* 0x00001fff000e7589 */ /* 0x0000e400000e0000 */
.L_x_15285:
[----:B---3--:R-:W-:-:S13]  /*19500*/  ISETP.NE.AND P0, PT, R14, RZ, PT ;  /* 0x000000ff0e00720c */ /* 0x008fda0003f05270 */
[----:B------:R-:W-:Y:S05]  /*19510*/  @P0 BRA `(.L_x_14892) ;  /* 0x0000000000880947 */ /* 0x000fea0003800000 */
[----:B------:R-:W-:-:S03]  /*19520*/  UMOV UR4, 0xffffffff ;  /* 0xffffffff00047882 */ /* 0x000fc60000000000 */
[----:B------:R-:W-:Y:S05]  /*19530*/  BRA.DIV UR4, `(.L_x_15161) ;  /* 0x00000036043c7947 */ /* 0x000fea000b800000 */
[----:B------:R-:W-:-:S13]  /*19540*/  ELECT P6, URZ, PT ;  /* 0x00000000003f782f */ /* 0x000fda00038c0000 */
.L_x_15288:
[----:B------:R-:W-:Y:S05]  /*19550*/  @!P6 BRA `(.L_x_14892) ;  /* 0x000000000078e947 */ /* 0x000fea0003800000 */
[----:B0-----:R-:W3:Y:S02]  /*19560*/  LDL.LU R0, [R1+0x3c] ;  /* 0x00003c0001007983 */ /* 0x001ee40000300800 */
[----:B---3--:R-:W-:-:S04]  /*19570*/  LOP3.LUT R0, R0, 0x2, RZ, 0xfc, !PT ;  /* 0x0000000200007812 */ /* 0x008fc800078efcff */
[----:B------:R-:W-:-:S13]  /*19580*/  ISETP.NE.AND P2, PT, R0, 0x3, PT ;  /* 0x000000030000780c */ /* 0x000fda0003f45270 */
[----:B------:R-:W-:Y:S05]  /*19590*/  @!P2 BRA `(.L_x_15162) ;  /* 0x000000000004a947 */ /* 0x000fea0003800000 */
[----:B------:R-:W-:Y:S01]  /*195a0*/  BPT.TRAP 0x1 ;  /* 0x000000040000795c */ /* 0x000fe20000300000 */
.L_x_15162:
[----:B------:R-:W-:Y:S01]  /*195b0*/  VIADD R0, R9, 0x16840 ;  /* 0x0001684009007836 */ /* 0x000fe20000000000 */
[----:B------:R-:W-:Y:S02]  /*195c0*/  SHF.L.U32 R3, R27, 0x1f, RZ ;  /* 0x0000001f1b037819 */ /* 0x000fe400000006ff */
[C---:B------:R-:W-:Y:S01]  /*195d0*/  IADD3 R2, R23.reuse, 0x1, RZ ;  /* 0x0000000117027810 */ /* 0x040fe20007ffe0ff */
[----:B--2---:R-:W-:-:S03]  /*195e0*/  IMAD R6, R23, 0x8, R0 ;  /* 0x0000000817067824 */ /* 0x004fc600078e0200 */
        /* <DEDUP_REMOVED lines=8> */
.L_x_15289:
[----:B------:R-:W2:Y:S02]  /*19670*/  SYNCS.PHASECHK.TRANS64.TRYWAIT P0, [R7+URZ], R2 ;  /* 0x00000002070075a7 */ /* 0x000ea4000800017f */
[----:B--2---:R-:W-:Y:S05]  /*19680*/  @!P0 BRA `(.L_x_15164) ;  /* 0x00000034001c8947 */ /* 0x004fea0003800000 */
.L_x_15290:
[----:B------:R-:W-:Y:S05]  /*19690*/  @!P2 BRA `(.L_x_15165) ;  /* 0x000000000004a947 */ /* 0x000fea0003800000 */
[----:B------:R-:W-:Y:S01]  /*196a0*/  BPT.TRAP 0x1 ;  /* 0x000000040000795c */ /* 0x000fe20000300000 */
.L_x_15165:
[----:B------:R-:W-:-:S04]  /*196b0*/  VIADD R0, R9, 0x16860 ;  /* 0x0001686009007836 */ /* 0x000fc80000000000 */
[----:B------:R-:W-:-:S04]  /*196c0*/  IMAD R4, R23, 0x8, R0 ;  /* 0x0000000817047824 */ /* 0x000fc800078e0200 */
[----:B------:R-:W3:Y:S02]  /*196d0*/  SYNCS.PHASECHK.TRANS64.TRYWAIT P0, [R4+URZ], R3 ;  /* 0x00000003040075a7 */ /* 0x000ee4000800017f */
[----:B---3--:R-:W-:Y:S05]  /*196e0*/  @!P0 BRA `(.L_x_15166) ;  /* 0x0000003400188947 */ /* 0x008fea0003800000 */
.L_x_15291:
[----:B------:R-:W-:-:S07]  /*196f0*/  IMAD R5, R5, 0x8, R0 ;  /* 0x0000000805057824 */ /* 0x000fce00078e0200 */
.L_x_15167:
[----:B------:R0:W0:Y:S02]  /*19700*/  SYNCS.PHASECHK.TRANS64.TRYWAIT P0, [R5+URZ], R2 ;  /* 0x00000002050075a7 */ /* 0x000024000800017f */
[----:B0-----:R-:W-:Y:S05]  /*19710*/  @!P0 NANOSLEEP.SYNCS 0x989680 ;  /* 0x009896800000895d */ /* 0x001fea0003900000 */
[----:B------:R-:W0:Y:S02]  /*19720*/  @!P0 SYNCS.PHASECHK.TRANS64 P0, [R5+URZ], R2 ;  /* 0x00000002050085a7 */ /* 0x000e24000800007f */
[----:B0-----:R-:W-:Y:S05]  /*19730*/  @!P0 BRA `(.L_x_15167) ;  /* 0xfffffffc00f08947 */ /* 0x001fea000383ffff */
.L_x_14892:
[----:B------:R-:W-:Y:S05]  /*19740*/  BSYNC B9 ;  /* 0x0000000000097941 */ /* 0x000fea0003800000 */
.L_x_14889:
[----:B------:R-:W-:Y:S05]  /*19750*/  EXIT ;  /* 0x000000000000794d */ /* 0x000fea0003800000 */
.L_x_14910:
[----:B0-----:R0:W1:Y:S02]  /*19760*/  SYNCS.PHASECHK.TRANS64.TRYWAIT P6, [R78+URZ+0x16890], R90 ;  /* 0x0168905a4e0075a7 */ /* 0x00106400080c017f */
[----:B-1----:R-:W-:Y:S05]  /*19770*/  @!P6 NANOSLEEP.SYNCS 0x989680 ;  /* 0x009896800000e95d */ /* 0x002fea0003900000 */
[----:B------:R-:W1:Y:S02]  /*19780*/  @!P6 SYNCS.PHASECHK.TRANS64 P6, [R78+URZ+0x16890], R90 ;  /* 0x0168905a4e00e5a7 */ /* 0x000e6400080c007f */
[----:B-1----:R-:W-:Y:S05]  /*19790*/  @!P6 BRA `(.L_x_14910) ;  /* 0xfffffffc00f0e947 */ /* 0x002fea000383ffff */
[----:B------:R-:W-:Y:S05]  /*197a0*/  BRA `(.L_x_15168) ;  /* 0xfffffe9400107947 */ /* 0x000fea000383ffff */
.L_x_14930:
[----:B0-----:R0:W1:Y:S02]  /*197b0*/  SYNCS.PHASECHK.TRANS64.TRYWAIT P5, [R78+URZ+0x16890], R90 ;  /* 0x0168905a4e0075a7 */ /* 0x00106400080a017f */
[----:B-1----:R-:W-:Y:S05]  /*197c0*/  @!P5 NANOSLEEP.SYNCS 0x989680 ;  /* 0x009896800000d95d */ /* 0x002fea0003900000 */
[----:B------:R-:W1:Y:S02]  /*197d0*/  @!P5 SYNCS.PHASECHK.TRANS64 P5, [R78+URZ+0x16890], R90 ;  /* 0x0168905a4e00d5a7 */ /* 0x000e6400080a007f */
[----:B-1----:R-:W-:Y:S05]  /*197e0*/  @!P5 BRA `(.L_x_14930) ;  /* 0xfffffffc00f0d947 */ /* 0x002fea000383ffff */
[----:B------:R-:W-:Y:S05]  /*197f0*/  BRA `(.L_x_15169) ;  /* 0xfffffea400847947 */ /* 0x000fea000383ffff */
.L_x_14939:
[----:B-1----:R1:W2:Y:S02]  /*19800*/  SYNCS.PHASECHK.TRANS64.TRYWAIT P4, [R78+URZ+0x16890], R90 ;  /* 0x0168905a4e0075a7 */ /* 0x0022a4000808017f */
[----:B--2---:R-:W-:Y:S05]  /*19810*/  @!P4 NANOSLEEP.SYNCS 0x989680 ;  /* 0x009896800000c95d */ /* 0x004fea0003900000 */
[----:B------:R-:W2:Y:S02]  /*19820*/  @!P4 SYNCS.PHASECHK.TRANS64 P4, [R78+URZ+0x16890], R90 ;  /* 0x0168905a4e00c5a7 */ /* 0x000ea4000808007f */
[----:B--2---:R-:W-:Y:S05]  /*19830*/  @!P4 BRA `(.L_x_14939) ;  /* 0xfffffffc00f0c947 */ /* 0x004fea000383ffff */
[----:B------:R-:W-:Y:S05]  /*19840*/  BRA `(.L_x_15170) ;  /* 0xfffffeb400b87947 */ /* 0x000fea000383ffff */
.L_x_14945:
[----:B--2---:R2:W3:Y:S02]  /*19850*/  SYNCS.PHASECHK.TRANS64.TRYWAIT P3, [R78+URZ+0x168b0], R90 ;  /* 0x0168b05a4e0075a7 */ /* 0x0044e4000806017f */
[----:B---3--:R-:W-:Y:S05]  /*19860*/  @!P3 NANOSLEEP.SYNCS 0x989680 ;  /* 0x009896800000b95d */ /* 0x008fea0003900000 */
[----:B------:R-:W3:Y:S02]  /*19870*/  @!P3 SYNCS.PHASECHK.TRANS64 P3, [R78+URZ+0x168b0], R90 ;  /* 0x0168b05a4e00b5a7 */ /* 0x000ee4000806007f */
[----:B---3--:R-:W-:Y:S05]  /*19880*/  @!P3 BRA `(.L_x_14945) ;  /* 0xfffffffc00f0b947 */ /* 0x008fea000383ffff */
[----:B------:R-:W-:Y:S05]  /*19890*/  BRA `(.L_x_15171) ;  /* 0xfffffeb8004c7947 */ /* 0x000fea000383ffff */
.L_x_14953:
[----:B------:R-:W0:Y:S01]  /*198a0*/  S2R R4, SR_TID.X ;  /* 0x0000000000047919 */ /* 0x000e220000002100 */
[----:B------:R-:W-:Y:S01]  /*198b0*/  BSSY B0, `(.L_x_15172) ;  /* 0x000000c000007945 */ /* 0x000fe20003800000 */
[----:B------:R-:W-:Y:S02]  /*198c0*/  IMAD.MOV.U32 R12, RZ, RZ, RZ ;  /* 0x000000ffff0c7224 */ /* 0x000fe400078e00ff */
[----:B------:R-:W-:Y:S02]  /*198d0*/  IMAD.MOV.U32 R11, RZ, RZ, 0x1f ;  /* 0x0000001fff0b7424 */ /* 0x000fe400078e00ff */
[----:B------:R-:W-:Y:S01]  /*198e0*/  IMAD.MOV.U32 R15, RZ, RZ, -0x1 ;  /* 0xffffffffff0f7424 */ /* 0x000fe200078e00ff */
[----:B0-----:R-:W-:-:S04]  /*198f0*/  IADD3 R5, R4, -0x80, RZ ;  /* 0xffffff8004057810 */ /* 0x001fc80007ffe0ff */
[----:B------:R-:W-:-:S04]  /*19900*/  SHF.R.S32.HI R4, RZ, 0x1f, R5 ;  /* 0x0000001fff047819 */ /* 0x000fc80000011405 */
[----:B------:R-:W-:-:S04]  /*19910*/  LEA.HI R4, R4, R5, RZ, 0x7 ;  /* 0x0000000504047211 */ /* 0x000fc800078f38ff */
[----:B------:R-:W-:-:S05]  /*19920*/  SHF.R.S32.HI R4, RZ, 0x7, R4 ;  /* 0x00000007ff047819 */ /* 0x000fca0000011404 */
[----:B------:R-:W-:-:S07]  /*19930*/  IMAD.MOV.U32 R13, RZ, RZ, R4 ;  /* 0x000000ffff0d7224 */ /* 0x000fce00078e0004 */
[----:B-----5:R-:W-:Y:S05]  /*19940*/  WARPSYNC.COLLECTIVE R15, `(.L_x_15173) ;  /* 0x000000000f087348 */ /* 0x020fea0003c00000 */
[----:B------:R0:W1:Y:S02]  /*19950*/  SHFL.IDX P6, R14, R13, R12, R11 ;  /* 0x0000000c0d0e7389 */ /* 0x00006400000c000b */
[----:B01---5:R-:W-:Y:S01]  /*19960*/  ENDCOLLECTIVE ;  /* 0x000000000000791b */ /* 0x023fe20003800000 */
.L_x_15173:
[----:B------:R-:W-:Y:S05]  /*19970*/  BSYNC B0 ;  /* 0x0000000000007941 */ /* 0x000fea0003800000 */
.L_x_15172:
[----:B------:R0:W-:Y:S01]  /*19980*/  STL [R1+0x1c], R14 ;  /* 0x00001c0e01007387 */ /* 0x0001e20000100800 */
[----:B------:R-:W-:Y:S05]  /*19990*/  BRA `(.L_x_15174) ;  /* 0xfffffebc00d07947 */ /* 0x000fea000383ffff */
.L_x_14965:
[----:B------:R-:W-:Y:S01]  /*199a0*/  BSSY B1, `(.L_x_15175) ;  /* 0x0000008000017945 */ /* 0x000fe20003800000 */
[----:B------:R-:W-:Y:S01]  /*199b0*/  MOV R13, R6 ;  /* 0x00000006000d7202 */ /* 0x000fe20000000f00 */
[----:B------:R-:W-:Y:S02]  /*199c0*/  IMAD.MOV.U32 R12, RZ, RZ, RZ ;  /* 0x000000ffff0c7224 */ /* 0x000fe400078e00ff */
[----:B------:R-:W-:Y:S02]  /*199d0*/  IMAD.MOV.U32 R11, RZ, RZ, 0x1c1f ;  /* 0x00001c1fff0b7424 */ /* 0x000fe400078e00ff */
[----:B------:R-:W-:-:S07]  /*199e0*/  IMAD.MOV.U32 R15, RZ, RZ, -0x1 ;  /* 0xffffffffff0f7424 */ /* 0x000fce00078e00ff */
[----:B0-----:R-:W-:Y:S05]  /*199f0*/  WARPSYNC.COLLECTIVE R15, `(.L_x_15176) ;  /* 0x000000000f087348 */ /* 0x001fea0003c00000 */
[----:B0-----:R0:W1:Y:S02]  /*19a00*/  SHFL.IDX P6, R14, R13, R12, R11 ;  /* 0x0000000c0d0e7389 */ /* 0x00106400000c000b */
[----:B01----:R-:W-:Y:S01]  /*19a10*/  ENDCOLLECTIVE ;  /* 0x000000000000791b */ /* 0x003fe20003800000 */
.L_x_15176:
[----:B------:R-:W-:Y:S05]  /*19a20*/  BSYNC B1 ;  /* 0x0000000000017941 */ /* 0x000fea0003800000 */
.L_x_15175:
        /* <DEDUP_REMOVED lines=8> */
.L_x_15177:
[----:B------:R-:W-:Y:S01]  /*19ab0*/  MOV R13, R8 ;  /* 0x00000008000d7202 */ /* 0x000fe20000000f00 */
[----:B------:R-:W-:-:S07]  /*19ac0*/  IMAD.MOV.U32 R0, RZ, RZ, R14 ;  /* 0x000000ffff007224 */ /* 0x000fce00078e000e */
[----:B------:R-:W-:Y:S05]  /*19ad0*/  WARPSYNC.COLLECTIVE R15, `(.L_x_15178) ;  /* 0x000000000f087348 */ /* 0x000fea0003c00000 */
[----:B------:R0:W1:Y:S02]  /*19ae0*/  SHFL.IDX P6, R14, R13, R12, R11 ;  /* 0x0000000c0d0e7389 */ /* 0x00006400000c000b */
[----:B01----:R-:W-:Y:S01]  /*19af0*/  ENDCOLLECTIVE ;  /* 0x000000000000791b */ /* 0x003fe20003800000 */
.L_x_15178:
[----:B------:R-:W-:Y:S02]  /*19b00*/  IMAD.MOV.U32 R13, RZ, RZ, R7 ;  /* 0x000000ffff0d7224 */ /* 0x000fe400078e0007 */
[----:B------:R-:W-:-:S07]  /*19b10*/  IMAD.MOV.U32 R5, RZ, RZ, R14 ;  /* 0x000000ffff057224 */ /* 0x000fce00078e000e */
[----:B------:R-:W-:Y:S05]  /*19b20*/  WARPSYNC.COLLECTIVE R15, `(.L_x_15179) ;  /* 0x000000000f087348 */ /* 0x000fea0003c00000 */
[----:B------:R0:W1:Y:S02]  /*19b30*/  SHFL.IDX P6, R14, R13, R12, R11 ;  /* 0x0000000c0d0e7389 */ /* 0x00006400000c000b */
[----:B01----:R-:W-:Y:S01]  /*19b40*/  ENDCOLLECTIVE ;  /* 0x000000000000791b */ /* 0x003fe20003800000 */
.L_x_15179:
[----:B------:R-:W-:Y:S05]  /*19b50*/  BRA `(.L_x_15180) ;  /* 0xfffffec400587947 */ /* 0x000fea000383ffff */
.L_x_14968:
[----:B------:R-:W-:Y:S01]  /*19b60*/  BSSY B1, `(.L_x_15181) ;  /* 0x0000008000017945 */ /* 0x000fe20003800000 */
[----:B------:R-:W-:Y:S01]  /*19b70*/  IMAD.MOV.U32 R13, RZ, RZ, R6 ;  /* 0x000000ffff0d7224 */ /* 0x000fe200078e0006 */
[----:B------:R-:W-:Y:S01]  /*19b80*/  MOV R11, 0x1c1f ;  /* 0x00001c1f000b7802 */ /* 0x000fe20000000f00 */
[----:B------:R-:W-:Y:S02]  /*19b90*/  IMAD.MOV.U32 R12, RZ, RZ, 0x1 ;  /* 0x00000001ff0c7424 */ /* 0x000fe400078e00ff */
[----:B------:R-:W-:-:S07]  /*19ba0*/  IMAD.MOV.U32 R15, RZ, RZ, -0x1 ;  /* 0xffffffffff0f7424 */ /* 0x000fce00078e00ff */
[----:B-1----:R-:W-:Y:S05]  /*19bb0*/  WARPSYNC.COLLECTIVE R15, `(.L_x_15182) ;  /* 0x000000000f087348 */ /* 0x002fea0003c00000 */
[----:B------:R0:W2:Y:S02]  /*19bc0*/  SHFL.IDX P6, R14, R13, R12, R11 ;  /* 0x0000000c0d0e7389 */ /* 0x0000a400000c000b */
[----:B012---:R-:W-:Y:S01]  /*19bd0*/  ENDCOLLECTIVE ;  /* 0x000000000000791b */ /* 0x007fe20003800000 */
.L_x_15182:
[----:B------:R-:W-:Y:S05]  /*19be0*/  BSYNC B1 ;  /* 0x0000000000017941 */ /* 0x000fea0003800000 */
.L_x_15181:
        /* <DEDUP_REMOVED lines=8> */
.L_x_15183:
[----:B------:R-:W-:Y:S02]  /*19c70*/  IMAD.MOV.U32 R13, RZ, RZ, R8 ;  /* 0x000000ffff0d7224 */ /* 0x000fe400078e0008 */
[----:B------:R-:W-:-:S07]  /*19c80*/  IMAD.MOV.U32 R0, RZ, RZ, R14 ;  /* 0x000000ffff007224 */ /* 0x000fce00078e000e */
[----:B------:R-:W-:Y:S05]  /*19c90*/  WARPSYNC.COLLECTIVE R15, `(.L_x_15184) ;  /* 0x000000000f087348 */ /* 0x000fea0003c00000 */
[----:B------:R0:W1:Y:S02]  /*19ca0*/  SHFL.IDX P6, R14, R13, R12, R11 ;  /* 0x0000000c0d0e7389 */ /* 0x00006400000c000b */
[----:B01----:R-:W-:Y:S01]  /*19cb0*/  ENDCOLLECTIVE ;  /* 0x000000000000791b */ /* 0x003fe20003800000 */
.L_x_15184:
[----:B------:R-:W-:Y:S01]  /*19cc0*/  MOV R13, R7 ;  /* 0x00000007000d7202 */ /* 0x000fe20000000f00 */
[----:B------:R-:W-:-:S07]  /*19cd0*/  IMAD.MOV.U32 R5, RZ, RZ, R14 ;  /* 0x000000ffff057224 */ /* 0x000fce00078e000e */
[----:B------:R-:W-:Y:S05]  /*19ce0*/  WARPSYNC.COLLECTIVE R15, `(.L_x_15185) ;  /* 0x000000000f087348 */ /* 0x000fea0003c00000 */
[----:B------:R0:W1:Y:S02]  /*19cf0*/  SHFL.IDX P6, R14, R13, R12, R11 ;  /* 0x0000000c0d0e7389 */ /* 0x00006400000c000b */
[----:B01----:R-:W-:Y:S01]  /*19d00*/  ENDCOLLECTIVE ;  /* 0x000000000000791b */ /* 0x003fe20003800000 */
.L_x_15185:
[----:B------:R-:W-:Y:S05]  /*19d10*/  BRA `(.L_x_15186) ;  /* 0xfffffec400c47947 */ /* 0x000fea000383ffff */
.L_x_14972:
[----:B0-----:R0:W1:Y:S02]  /*19d20*/  SYNCS.PHASECHK.TRANS64.TRYWAIT P0, [R2+URZ+0x16800], R37 ;  /* 0x01680025020075a7 */ /* 0x001064000800017f */
[----:B-1----:R-:W-:Y:S05]  /*19d30*/  @!P0 NANOSLEEP.SYNCS 0x989680 ;  /* 0x009896800000895d */ /* 0x002fea0003900000 */
[----:B------:R-:W1:Y:S02]  /*19d40*/  @!P0 SYNCS.PHASECHK.TRANS64 P0, [R2+URZ+0x16800], R37 ;  /* 0x01680025020085a7 */ /* 0x000e64000800007f */
[----:B-1----:R-:W-:Y:S05]  /*19d50*/  @!P0 BRA `(.L_x_14972) ;  /* 0xfffffffc00f08947 */ /* 0x002fea000383ffff */
[----:B------:R-:W-:Y:S05]  /*19d60*/  BRA `(.L_x_15187) ;  /* 0xfffffec800cc7947 */ /* 0x000fea000383ffff */
.L_x_14980:
[----:B------:R-:W1:Y:S01]  /*19d70*/  LDC R41, c[0x0][0x3f4] ;  /* 0x0000fd00ff297b82 */ /* 0x000e620000000800 */
[----:B------:R-:W-:Y:S01]  /*19d80*/  BSSY B1, `(.L_x_15188) ;  /* 0x0000008000017945 */ /* 0x000fe20003800000 */
[----:B------:R-:W-:Y:S02]  /*19d90*/  IMAD.MOV.U32 R13, RZ, RZ, R26 ;  /* 0x000000ffff0d7224 */ /* 0x000fe400078e001a */
[----:B------:R-:W-:Y:S02]  /*19da0*/  IMAD.MOV.U32 R12, RZ, RZ, RZ ;  /* 0x000000ffff0c7224 */ /* 0x000fe400078e00ff */
[----:B------:R-:W-:Y:S02]  /*19db0*/  IMAD.MOV.U32 R11, RZ, RZ, 0x1c1f ;  /* 0x00001c1fff0b7424 */ /* 0x000fe400078e00ff */
[----:B------:R-:W-:-:S07]  /*19dc0*/  IMAD.MOV.U32 R15, RZ, RZ, -0x1 ;  /* 0xffffffffff0f7424 */ /* 0x000fce00078e00ff */
[----:B01----:R-:W-:Y:S05]  /*19dd0*/  WARPSYNC.COLLECTIVE R15, `(.L_x_15189) ;  /* 0x000000000f087348 */ /* 0x003fea0003c00000 */
[----:B0-----:R0:W2:Y:S02]  /*19de0*/  SHFL.IDX P6, R14, R13, R12, R11 ;  /* 0x0000000c0d0e7389 */ /* 0x0010a400000c000b */
[----:B012---:R-:W-:Y:S01]  /*19df0*/  ENDCOLLECTIVE ;  /* 0x000000000000791b */ /* 0x007fe20003800000 */
.L_x_15189:
[----:B------:R-:W-:Y:S05]  /*19e00*/  BSYNC B1 ;  /* 0x0000000000017941 */ /* 0x000fea0003800000 */
.L_x_15188:
[----:B------:R0:W5:Y:S01]  /*19e10*/  LDL R8, [R1+0x20] ;  /* 0x0000200001087983 */ /* 0x0001620000100800 */
[----:B------:R-:W-:Y:S01]  /*19e20*/  IMAD.MOV.U32 R13, RZ, RZ, R25 ;  /* 0x000000ffff0d7224 */ /* 0x000fe200078e0019 */
[----:B------:R-:W-:Y:S01]  /*19e30*/  MOV R0, R14 ;  /* 0x0000000e00007202 */ /* 0x000fe20000000f00 */
[----:B------:R-:W-:Y:S01]  /*19e40*/  IMAD.MOV.U32 R12, RZ, RZ, RZ ;  /* 0x000000ffff0c7224 */ /* 0x000fe200078e00ff */
[----:B------:R-:W-:Y:S01]  /*19e50*/  ISETP.GE.AND P0, PT, R16, R41, PT ;  /* 0x000000291000720c */ /* 0x000fe20003f06270 */
[----:B------:R-:W-:Y:S02]  /*19e60*/  IMAD.MOV.U32 R11, RZ, RZ, 0x1c1f ;  /* 0x00001c1fff0b7424 */ /* 0x000fe400078e00ff */
[----:B------:R-:W-:-:S10]  /*19e70*/  IMAD.MOV.U32 R15, RZ, RZ, -0x1 ;  /* 0xffffffffff0f7424 */ /* 0x000fd400078e00ff */
[----:B0----5:R-:W-:Y:S05]  /*19e80*/  WARPSYNC.COLLECTIVE R15, `(.L_x_15190) ;  /* 0x000000000f087348 */ /* 0x021fea0003c00000 */
[----:B------:R1:W2:Y:S02]  /*19e90*/  SHFL.IDX P6, R14, R13, R12, R11 ;  /* 0x0000000c0d0e7389 */ /* 0x0002a400000c000b */
[----:B012--5:R-:W-:Y:S01]  /*19ea0*/  ENDCOLLECTIVE ;  /* 0x000000000000791b */ /* 0x027fe20003800000 */
.L_x_15190:
[----:B------:R-:W-:Y:S01]  /*19eb0*/  IMAD.MOV.U32 R13, RZ, RZ, R24 ;  /* 0x000000ffff0d7224 */ /* 0x000fe200078e0018 */
[----:B------:R-:W-:-:S07]  /*19ec0*/  MOV R3, R14 ;  /* 0x0000000e00037202 */ /* 0x000fce0000000f00 */
[----:B------:R-:W-:Y:S05]  /*19ed0*/  WARPSYNC.COLLECTIVE R15, `(.L_x_15191) ;  /* 0x000000000f087348 */ /* 0x000fea0003c00000 */
[----:B------:R0:W1:Y:S02]  /*19ee0*/  SHFL.IDX P6, R14, R13, R12, R11 ;  /* 0x0000000c0d0e7389 */ /* 0x00006400000c000b */
[----:B01----:R-:W-:Y:S01]  /*19ef0*/  ENDCOLLECTIVE ;  /* 0x000000000000791b */ /* 0x003fe20003800000 */
.L_x_15191:
[----:B------:R-:W-:Y:S02]  /*19f00*/  IMAD.MOV.U32 R13, RZ, RZ, R27 ;  /* 0x000000ffff0d7224 */ /* 0x000fe400078e001b */
[----:B------:R-:W-:-:S07]  /*19f10*/  IMAD.MOV.U32 R4, RZ, RZ, R14 ;  /* 0x000000ffff047224 */ /* 0x000fce00078e000e */
[----:B------:R-:W-:Y:S05]  /*19f20*/  WARPSYNC.COLLECTIVE R15, `(.L_x_15192) ;  /* 0x000000000f087348 */ /* 0x000fea0003c00000 */
[----:B------:R0:W1:Y:S02]  /*19f30*/  SHFL.IDX P6, R14, R13, R12, R11 ;  /* 0x0000000c0d0e7389 */ /* 0x00006400000c000b */
[----:B01----:R-:W-:Y:S01]  /*19f40*/  ENDCOLLECTIVE ;  /* 0x000000000000791b */ /* 0x003fe20003800000 */
.L_x_15192:
[----:B------:R-:W-:-:S05]  /*19f50*/  IMAD R32, R8, R32, RZ ;  /* 0x0000002008207224 */ /* 0x000fca00078e02ff */
[----:B------:R-:W-:-:S13]  /*19f60*/  ISETP.GE.OR P1, PT, R39, R32, P0 ;  /* 0x000000202700720c */ /* 0x000fda0000726670 */
[C---:B------:R-:W-:Y:S01]  /*19f70*/  @!P1 IMAD.SHL.U32 R5, R16.reuse, 0x2, RZ ;  /* 0x0000000210059824 */ /* 0x040fe200078e00ff */
[----:B------:R-:W-:-:S04]  /*19f80*/  @!P1 SHF.L.U64.HI R21, R16, 0x1, R43 ;  /* 0x0000000110159819 */ /* 0x000fc8000001022b */
[----:B------:R-:W-:-:S04]  /*19f90*/  @!P1 IADD3 R6, P2, R3, R5, RZ ;  /* 0x0000000503069210 */ /* 0x000fc80007f5e0ff */
[----:B------:R-:W-:-:S05]  /*19fa0*/  @!P1 IADD3.X R7, R0, R21, RZ, P2, !PT ;  /* 0x0000001500079210 */ /* 0x000fca00017fe4ff */
[----:B------:R-:W2:Y:S01]  /*19fb0*/  @!P1 LD.E.128 R8, desc[UR40][R6.64] ;  /* 0x0000002806089980 */ /* 0x000ea2000c101d00 */
[----:B------:R-:W-:-:S05]  /*19fc0*/  @!P1 IADD3 R14, P2, R14, R5, RZ ;  /* 0x000000050e0e9210 */ /* 0x000fca0007f5e0ff */
[----:B------:R-:W-:-:S04]  /*19fd0*/  @!P1 IMAD.X R3, R4, 0x1, R21, P2 ;  /* 0x0000000104039824 */ /* 0x000fc800010e0615 */
[----:B------:R-:W-:-:S05]  /*19fe0*/  @!P1 IMAD.MOV.U32 R15, RZ, RZ, R3 ;  /* 0x000000ffff0f9224 */ /* 0x000fca00078e0003 */
[----:B------:R0:W5:Y:S01]  /*19ff0*/  @!P1 LD.E.128 R4, desc[UR40][R14.64] ;  /* 0x000000280e049980 */ /* 0x000162000c101d00 */
[----:B------:R-:W-:Y:S01]  /*1a000*/  CS2R R36, SRZ ;  /* 0x0000000000247805 */ /* 0x000fe2000001ff00 */
[----:B------:R-:W-:Y:S01]  /*1a010*/  IMAD.MOV.U32 R13, RZ, RZ, R26 ;  /* 0x000000ffff0d7224 */ /* 0x000fe200078e001a */
[----:B------:R-:W-:Y:S02]  /*1a020*/  MOV R12, 0x1 ;  /* 0x00000001000c7802 */ /* 0x000fe40000000f00 */
[----:B------:R-:W-:Y:S02]  /*1a030*/  CS2R R34, SRZ ;  /* 0x0000000000227805 */ /* 0x000fe4000001ff00 */
[----:B------:R-:W-:Y:S02]  /*1a040*/  CS2R R20, SRZ ;  /* 0x0000000000147805 */ /* 0x000fe4000001ff00 */
[----:B------:R-:W-:Y:S01]  /*1a050*/  CS2R R30, SRZ ;  /* 0x00000000001e7805 */ /* 0x000fe2000001ff00 */
[----:B0-----:R-:W-:-:S02]  /*1a060*/  IMAD.MOV.U32 R15, RZ, RZ, -0x1 ;  /* 0xffffffffff0f7424 */ /* 0x001fc400078e00ff */
[----:B--2---:R-:W-:Y:S02]  /*1a070*/  @!P1 IMAD.MOV.U32 R37, RZ, RZ, R11 ;  /* 0x000000ffff259224 */ /* 0x004fe400078e000b */
[----:B------:R-:W-:Y:S02]  /*1a080*/  IMAD.MOV.U32 R11, RZ, RZ, 0x1c1f ;  /* 0x00001c1fff0b7424 */ /* 0x000fe400078e00ff */
[----:B------:R-:W-:Y:S02]  /*1a090*/  @!P1 IMAD.MOV.U32 R34, RZ, RZ, R8 ;  /* 0x000000ffff229224 */ /* 0x000fe400078e0008 */
[----:B------:R-:W-:-:S07]  /*1a0a0*/  @!P1 IMAD.MOV.U32 R35, RZ, RZ, R9 ;  /* 0x000000ffff239224 */ /* 0x000fce00078e0009 */
[----:B-----5:R-:W-:Y:S05]  /*1a0b0*/  WARPSYNC.COLLECTIVE R15, `(.L_x_15193) ;  /* 0x000000000f087348 */ /* 0x020fea0003c00000 */
[----:B------:R0:W1:Y:S02]  /*1a0c0*/  SHFL.IDX P6, R14, R13, R12, R11 ;  /* 0x0000000c0d0e7389 */ /* 0x00006400000c000b */
[----:B01---5:R-:W-:Y:S01]  /*1a0d0*/  ENDCOLLECTIVE ;  /* 0x000000000000791b */ /* 0x023fe20003800000 */
.L_x_15193:
[----:B------:R-:W-:Y:S01]  /*1a0e0*/  @!P1 IMAD.MOV.U32 R36, RZ, RZ, R10 ;  /* 0x000000ffff249224 */ /* 0x000fe200078e000a */
[----:B------:R-:W-:Y:S01]  /*1a0f0*/  MOV R0, R34 ;  /* 0x0000002200007202 */ /* 0x000fe20000000f00 */
[----:B------:R-:W-:Y:S01]  /*1a100*/  IMAD.MOV.U32 R3, RZ, RZ, R35 ;  /* 0x000000ffff037224 */ /* 0x000fe200078e0023 */
[----:B------:R-:W-:Y:S01]  /*1a110*/  MOV R9, R37 ;  /* 0x0000002500097202 */ /* 0x000fe20000000f00 */
[----:B------:R-:W-:Y:S01]  /*1a120*/  IMAD.MOV.U32 R8, RZ, RZ, R36 ;  /* 0x000000ffff087224 */ /* 0x000fe200078e0024 */
[----:B------:R-:W-:Y:S02]  /*1a130*/  PRMT R42, R0, 0x7610, R42 ;  /* 0x00007610002a7816 */ /* 0x000fe4000000002a */
[----:B------:R-:W-:Y:S01]  /*1a140*/  PRMT R45, R45, 0x5410, R3 ;  /* 0x000054102d2d7816 */ /* 0x000fe20000000003 */
[----:B------:R-:W-:Y:S01]  /*1a150*/  @!P1 IMAD.MOV.U32 R20, RZ, RZ, R4 ;  /* 0x000000ffff149224 */ /* 0x000fe200078e0004 */
[----:B------:R-:W-:Y:S01]  /*1a160*/  PRMT R33, R8, 0x5410, R9 ;  /* 0x0000541008217816 */ /* 0x000fe20000000009 */
        /* <DEDUP_REMOVED lines=8> */
[----:B------:R-:W-:Y:S01]  /*1a1f0*/  PRMT R45, R5, 0x7610, R45 ;  /* 0x00007610052d7816 */ /* 0x000fe2000000002d */
[----:B------:R-:W-:Y:S01]  /*1a200*/  IMAD.MOV.U32 R0, RZ, RZ, R14 ;  /* 0x000000ffff007224 */ /* 0x000fe200078e000e */
[----:B------:R-:W-:-:S07]  /*1a210*/  PRMT R56, R4, 0x5410, R6 ;  /* 0x0000541004387816 */ /* 0x000fce0000000006 */
[----:B------:R-:W-:Y:S05]  /*1a220*/  WARPSYNC.COLLECTIVE R15, `(.L_x_15194) ;  /* 0x000000000f087348 */ /* 0x000fea0003c00000 */
[----:B------:R0:W1:Y:S02]  /*1a230*/  SHFL.IDX P6, R14, R13, R12, R11 ;  /* 0x0000000c0d0e7389 */ /* 0x00006400000c000b */
[----:B01----:R-:W-:Y:S01]  /*1a240*/  ENDCOLLECTIVE ;  /* 0x000000000000791b */ /* 0x003fe20003800000 */
.L_x_15194:
[----:B------:R-:W-:Y:S02]  /*1a250*/  PRMT R42, R42, 0x5410, R7 ;  /* 0x000054102a2a7816 */ /* 0x000fe40000000007 */
[----:B------:R-:W-:Y:S01]  /*1a260*/  CS2R R4, SRZ ;  /* 0x0000000000047805 */ /* 0x000fe2000001ff00 */
[----:B------:R-:W-:Y:S01]  /*1a270*/  IMAD.MOV.U32 R13, RZ, RZ, R24 ;  /* 0x000000ffff0d7224 */ /* 0x000fe200078e0018 */
[----:B------:R-:W-:-:S07]  /*1a280*/  MOV R3, R14 ;  /* 0x0000000e00037202 */ /* 0x000fce0000000f00 */
[----:B------:R-:W-:Y:S05]  /*1a290*/  WARPSYNC.COLLECTIVE R15, `(.L_x_15195) ;  /* 0x000000000f087348 */ /* 0x000fea0003c00000 */
[----:B------:R0:W1:Y:S02]  /*1a2a0*/  SHFL.IDX P6, R14, R13, R12, R11 ;  /* 0x0000000c0d0e7389 */ /* 0x00006400000c000b */
[----:B01----:R-:W-:Y:S01]  /*1a2b0*/  ENDCOLLECTIVE ;  /* 0x000000000000791b */ /* 0x003fe20003800000 */
.L_x_15195:
[----:B------:R-:W-:Y:S02]  /*1a2c0*/  IMAD.MOV.U32 R13, RZ, RZ, R27 ;  /* 0x000000ffff0d7224 */ /* 0x000fe400078e001b */
[----:B------:R-:W-:-:S07]  /*1a2d0*/  IMAD.MOV.U32 R24, RZ, RZ, R14 ;  /* 0x000000ffff187224 */ /* 0x000fce00078e000e */
[----:B------:R-:W-:Y:S05]  /*1a2e0*/  WARPSYNC.COLLECTIVE R15, `(.L_x_15196) ;  /* 0x000000000f087348 */ /* 0x000fea0003c00000 */
[----:B------:R0:W1:Y:S02]  /*1a2f0*/  SHFL.IDX P6, R14, R13, R12, R11 ;  /* 0x0000000c0d0e7389 */ /* 0x00006400000c000b */
[----:B01----:R-:W-:Y:S01]  /*1a300*/  ENDCOLLECTIVE ;  /* 0x000000000000791b */ /* 0x003fe20003800000 */
.L_x_15196:
[----:B------:R-:W-:Y:S05]  /*1a310*/  BRA `(.L_x_15197) ;  /* 0xfffffed400b47947 */ /* 0x000fea000383ffff */
.L_x_14984:
[----:B0-----:R0:W1:Y:S02]  /*1a320*/  SYNCS.PHASECHK.TRANS64.TRYWAIT P1, [R2+URZ+0x16800], R13 ;  /* 0x0168000d020075a7 */ /* 0x001064000802017f */
[----:B-1----:R-:W-:Y:S05]  /*1a330*/  @!P1 NANOSLEEP.SYNCS 0x989680 ;  /* 0x009896800000995d */ /* 0x002fea0003900000 */
[----:B------:R-:W1:Y:S02]  /*1a340*/  @!P1 SYNCS.PHASECHK.TRANS64 P1, [R2+URZ+0x16800], R13 ;  /* 0x0168000d020095a7 */ /* 0x000e64000802007f */
[----:B-1----:R-:W-:Y:S05]  /*1a350*/  @!P1 BRA `(.L_x_14984) ;  /* 0xfffffffc00f09947 */ /* 0x002fea000383ffff */
[----:B------:R-:W-:Y:S05]  /*1a360*/  BRA `(.L_x_15198) ;  /* 0xfffffed800547947 */ /* 0x000fea000383ffff */
.L_x_14990:
[----:B--2---:R2:W3:Y:S02]  /*1a370*/  SYNCS.PHASECHK.TRANS64.TRYWAIT P2, [R0+URZ+0x16830], R3 ;  /* 0x01683003000075a7 */ /* 0x0044e4000804017f */
[----:B---3--:R-:W-:Y:S05]  /*1a380*/  @!P2 NANOSLEEP.SYNCS 0x989680 ;  /* 0x009896800000a95d */ /* 0x008fea0003900000 */
[----:B------:R-:W3:Y:S02]  /*1a390*/  @!P2 SYNCS.PHASECHK.TRANS64 P2, [R0+URZ+0x16830], R3 ;  /* 0x016830030000a5a7 */ /* 0x000ee4000804007f */
[----:B---3--:R-:W-:Y:S05]  /*1a3a0*/  @!P2 BRA `(.L_x_14990) ;  /* 0xfffffffc00f0a947 */ /* 0x008fea000383ffff */
[----:B------:R-:W-:Y:S05]  /*1a3b0*/  BRA `(.L_x_14989) ;  /* 0xfffffee400d47947 */ /* 0x000fea000383ffff */
.L_x_14996:
[----:B-1----:R1:W2:Y:S02]  /*1a3c0*/  SYNCS.PHASECHK.TRANS64.TRYWAIT P4, [R9+URZ+0x16830], R10 ;  /* 0x0168300a090075a7 */ /* 0x0022a4000808017f */
[----:B--2---:R-:W-:Y:S05]  /*1a3d0*/  @!P4 NANOSLEEP.SYNCS 0x989680 ;  /* 0x009896800000c95d */ /* 0x004fea0003900000 */
[----:B------:R-:W2:Y:S02]  /*1a3e0*/  @!P4 SYNCS.PHASECHK.TRANS64 P4, [R9+URZ+0x16830], R10 ;  /* 0x0168300a0900c5a7 */ /* 0x000ea4000808007f */
[----:B--2---:R-:W-:Y:S05]  /*1a3f0*/  @!P4 BRA `(.L_x_14996) ;  /* 0xfffffffc00f0c947 */ /* 0x004fea000383ffff */
[----:B------:R-:W-:Y:S05]  /*1a400*/  BRA `(.L_x_14995) ;  /* 0xffffff1000907947 */ /* 0x000fea000383ffff */
.L_x_15000:
[----:B-1----:R1:W2:Y:S02]  /*1a410*/  SYNCS.PHASECHK.TRANS64.TRYWAIT P3, [R9+URZ+0x16850], R8 ;  /* 0x01685008090075a7 */ /* 0x0022a4000806017f */
[----:B--2---:R-:W-:Y:S05]  /*1a420*/  @!P3 NANOSLEEP.SYNCS 0x989680 ;  /* 0x009896800000b95d */ /* 0x004fea0003900000 */
[----:B------:R-:W2:Y:S02]  /*1a430*/  @!P3 SYNCS.PHASECHK.TRANS64 P3, [R9+URZ+0x16850], R8 ;  /* 0x016850080900b5a7 */ /* 0x000ea4000806007f */
[----:B--2---:R-:W-:Y:S05]  /*1a440*/  @!P3 BRA `(.L_x_15000) ;  /* 0xfffffffc00f0b947 */ /* 0x004fea000383ffff */
[----:B------:R-:W-:Y:S05]  /*1a450*/  BRA `(.L_x_14997) ;  /* 0xffffff1400507947 */ /* 0x000fea000383ffff */
.L_x_15007:
[----:B-1----:R1:W2:Y:S02]  /*1a460*/  SYNCS.PHASECHK.TRANS64.TRYWAIT P3, [R9+URZ+0x16830], R10 ;  /* 0x0168300a090075a7 */ /* 0x0022a4000806017f */
[----:B--2---:R-:W-:Y:S05]  /*1a470*/  @!P3 NANOSLEEP.SYNCS 0x989680 ;  /* 0x009896800000b95d */ /* 0x004fea0003900000 */
[----:B------:R-:W2:Y:S02]  /*1a480*/  @!P3 SYNCS.PHASECHK.TRANS64 P3, [R9+URZ+0x16830], R10 ;  /* 0x0168300a0900b5a7 */ /* 0x000ea4000806007f */
[----:B--2---:R-:W-:Y:S05]  /*1a490*/  @!P3 BRA `(.L_x_15007) ;  /* 0xfffffffc00f0b947 */ /* 0x004fea000383ffff */
[----:B------:R-:W-:Y:S05]  /*1a4a0*/  BRA `(.L_x_15006) ;  /* 0xffffff4000d87947 */ /* 0x000fea000383ffff */
.L_x_15011:
[----:B-1----:R1:W2:Y:S02]  /*1a4b0*/  SYNCS.PHASECHK.TRANS64.TRYWAIT P2, [R9+URZ+0x16850], R8 ;  /* 0x01685008090075a7 */ /* 0x0022a4000804017f */
[----:B--2---:R-:W-:Y:S05]  /*1a4c0*/  @!P2 NANOSLEEP.SYNCS 0x989680 ;  /* 0x009896800000a95d */ /* 0x004fea0003900000 */
[----:B------:R-:W2:Y:S02]  /*1a4d0*/  @!P2 SYNCS.PHASECHK.TRANS64 P2, [R9+URZ+0x16850], R8 ;  /* 0x016850080900a5a7 */ /* 0x000ea4000804007f */
[----:B--2---:R-:W-:Y:S05]  /*1a4e0*/  @!P2 BRA `(.L_x_15011) ;  /* 0xfffffffc00f0a947 */ /* 0x004fea000383ffff */
[----:B------:R-:W-:Y:S05]  /*1a4f0*/  BRA `(.L_x_15008) ;  /* 0xffffff4400987947 */ /* 0x000fea000383ffff */
.L_x_15016:
[----:B-1----:R1:W2:Y:S02]  /*1a500*/  SYNCS.PHASECHK.TRANS64.TRYWAIT P0, [R13+URZ+0x16850], R4 ;  /* 0x016850040d0075a7 */ /* 0x0022a4000800017f */
[----:B--2---:R-:W-:Y:S05]  /*1a510*/  @!P0 NANOSLEEP.SYNCS 0x989680 ;  /* 0x009896800000895d */ /* 0x004fea0003900000 */
[----:B------:R-:W2:Y:S02]  /*1a520*/  @!P0 SYNCS.PHASECHK.TRANS64 P0, [R13+URZ+0x16850], R4 ;  /* 0x016850040d0085a7 */ /* 0x000ea4000800007f */
[----:B--2---:R-:W-:Y:S05]  /*1a530*/  @!P0 BRA `(.L_x_15016) ;  /* 0xfffffffc00f08947 */ /* 0x004fea000383ffff */
[----:B------:R-:W-:Y:S05]  /*1a540*/  BRA `(.L_x_15015) ;  /* 0xffffff6800587947 */ /* 0x000fea000383ffff */
.L_x_15024:
[----:B------:R-:W-:Y:S01]  /*1a550*/  IMAD.MOV.U32 R13, RZ, RZ, R20 ;  /* 0x000000ffff0d7224 */ /* 0x000fe200078e0014 */
[----:B------:R-:W-:Y:S01]  /*1a560*/  MOV R12, RZ ;  /* 0x000000ff000c7202 */ /* 0x000fe20000000f00 */
[----:B------:R-:W-:Y:S02]  /*1a570*/  IMAD.MOV.U32 R11, RZ, RZ, 0x181f ;  /* 0x0000181fff0b7424 */ /* 0x000fe400078e00ff */
[----:B------:R-:W-:Y:S02]  /*1a580*/  IMAD.MOV.U32 R15, RZ, RZ, -0x1 ;  /* 0xffffffffff0f7424 */ /* 0x000fe400078e00ff */
[----:B------:R-:W-:Y:S02]  /*1a590*/  IMAD R21, R8, R25, RZ ;  /* 0x0000001908157224 */ /* 0x000fe400078e02ff */
[----:B------:R-:W-:-:S07]  /*1a5a0*/  IMAD.IADD R24, R34, 0x1, R26 ;  /* 0x0000000122187824 */ /* 0x000fce00078e021a */
[----:B------:R-:W-:Y:S05]  /*1a5b0*/  WARPSYNC.COLLECTIVE R15, `(.L_x_15199) ;  /* 0x000000000f087348 */ /* 0x000fea0003c00000 */
[----:B------:R0:W1:Y:S02]  /*1a5c0*/  SHFL.IDX P6, R14, R13, R12, R11 ;  /* 0x0000000c0d0e7389 */ /* 0x00006400000c000b */
[----:B01----:R-:W-:Y:S01]  /*1a5d0*/  ENDCOLLECTIVE ;  /* 0x000000000000791b */ /* 0x003fe20003800000 */
.L_x_15199:
        /* <DEDUP_REMOVED lines=10> */
.L_x_15200:
[----:B------:R-:W-:Y:S02]  /*1a680*/  IMAD.MOV.U32 R13, RZ, RZ, R20 ;  /* 0x000000ffff0d7224 */ /* 0x000fe400078e0014 */
[----:B------:R-:W-:Y:S01]  /*1a690*/  IMAD.MOV.U32 R12, RZ, RZ, 0x1 ;  /* 0x00000001ff0c7424 */ /* 0x000fe200078e00ff */
[----:B------:R-:W-:-:S07]  /*1a6a0*/  MOV R3, R14 ;  /* 0x0000000e00037202 */ /* 0x000fce0000000f00 */
[----:B------:R-:W-:Y:S05]  /*1a6b0*/  WARPSYNC.COLLECTIVE R15, `(.L_x_15201) ;  /* 0x000000000f087348 */ /* 0x000fea0003c00000 */
[----:B------:R0:W1:Y:S02]  /*1a6c0*/  SHFL.IDX P6, R14, R13, R12, R11 ;  /* 0x0000000c0d0e7389 */ /* 0x00006400000c000b */
[----:B01----:R-:W-:Y:S01]  /*1a6d0*/  ENDCOLLECTIVE ;  /* 0x000000000000791b */ /* 0x003fe20003800000 */
.L_x_15201:
[----:B------:R-:W-:-:S04]  /*1a6e0*/  @!P3 LEA R10, P5, R33, R3, 0x1 ;  /* 0x00000003210ab211 */ /* 0x000fc800078a08ff */
[----:B------:R-:W-:Y:S01]  /*1a6f0*/  @!P3 LEA.HI.X R3, R33, R0, R32, 0x1, P5 ;  /* 0x000000002103b211 */ /* 0x000fe200028f0c20 */
[----:B------:R-:W-:Y:S02]  /*1a700*/  IMAD.MOV.U32 R13, RZ, RZ, R7 ;  /* 0x000000ffff0d7224 */ /* 0x000fe400078e0007 */
[----:B------:R-:W-:-:S07]  /*1a710*/  IMAD.MOV.U32 R4, RZ, RZ, R14 ;  /* 0x000000ffff047224 */ /* 0x000fce00078e000e */
[----:B------:R-:W-:Y:S05]  /*1a720*/  WARPSYNC.COLLECTIVE R15, `(.L_x_15202) ;  /* 0x000000000f087348 */ /* 0x000fea0003c00000 */
[----:B------:R0:W1:Y:S02]  /*1a730*/  SHFL.IDX P6, R14, R13, R12, R11 ;  /* 0x0000000c0d0e7389 */ /* 0x00006400000c000b */
[----:B01----:R-:W-:Y:S01]  /*1a740*/  ENDCOLLECTIVE ;  /* 0x000000000000791b */ /* 0x003fe20003800000 */
.L_x_15202:
[----:B------:R-:W-:Y:S02]  /*1a750*/  IMAD.MOV.U32 R13, RZ, RZ, R20 ;  /* 0x000000ffff0d7224 */ /* 0x000fe400078e0014 */
[----:B------:R-:W-:Y:S01]  /*1a760*/  IMAD.MOV.U32 R12, RZ, RZ, 0x2 ;  /* 0x00000002ff0c7424 */ /* 0x000fe200078e00ff */
[----:B------:R-:W-:-:S07]  /*1a770*/  MOV R5, R14 ;  /* 0x0000000e00057202 */ /* 0x000fce0000000f00 */
[----:B------:R-:W-:Y:S05]  /*1a780*/  WARPSYNC.COLLECTIVE R15, `(.L_x_15203) ;  /* 0x000000000f087348 */ /* 0x000fea0003c00000 */
[----:B------:R0:W1:Y:S02]  /*1a790*/  SHFL.IDX P6, R14, R13, R12, R11 ;  /* 0x0000000c0d0e7389 */ /* 0x00006400000c000b */
[----:B01----:R-:W-:Y:S01]  /*1a7a0*/  ENDCOLLECTIVE ;  /* 0x000000000000791b */ /* 0x003fe20003800000 */
.L_x_15203:
[----:B------:R-:W-:-:S04]  /*1a7b0*/  @!P4 LEA R8, P1, R33, R5, 0x1 ;  /* 0x000000052108c211 */ /* 0x000fc800078208ff */
[----:B------:R-:W-:Y:S02]  /*1a7c0*/  @!P4 LEA.HI.X R9, R33, R4, R32, 0x1, P1 ;  /* 0x000000042109c211 */ /* 0x000fe400008f0c20 */
[----:B------:R-:W-:Y:S01]  /*1a7d0*/  MOV R13, R7 ;  /* 0x00000007000d7202 */ /* 0x000fe20000000f00 */
[----:B------:R-:W-:-:S07]  /*1a7e0*/  IMAD.MOV.U32 R6, RZ, RZ, R14 ;  /* 0x000000ffff067224 */ /* 0x000fce00078e000e */
[----:B------:R-:W-:Y:S05]  /*1a7f0*/  WARPSYNC.COLLECTIVE R15, `(.L_x_15204) ;  /* 0x000000000f087348 */ /* 0x000fea0003c00000 */
[----:B------:R0:W1:Y:S02]  /*1a800*/  SHFL.IDX P6, R14, R13, R12, R11 ;  /* 0x0000000c0d0e7389 */ /* 0x00006400000c000b */
[----:B01----:R-:W-:Y:S01]  /*1a810*/  ENDCOLLECTIVE ;  /* 0x000000000000791b */ /* 0x003fe20003800000 */
.L_x_15204:
[----:B------:R-:W-:Y:S01]  /*1a820*/  @!P3 IMAD.MOV.U32 R11, RZ, RZ, R3 ;  /* 0x000000ffff0bb224 */ /* 0x000fe200078e0003 */
[----:B------:R-:W-:Y:S01]  /*1a830*/  MOV R12, 0x3 ;  /* 0x00000003000c7802 */ /* 0x000fe20000000f00 */
[----:B------:R-:W-:-:S03]  /*1a840*/  IMAD.MOV.U32 R13, RZ, RZ, R20 ;  /* 0x000000ffff0d7224 */ /* 0x000fc600078e0014 */
        /* <DEDUP_REMOVED lines=9> */
.L_x_15205:
[----:B------:R0:W-:Y:S01]  /*1a8e0*/  @!P2 ST.E.128 desc[UR40][R4.64], RZ ;  /* 0x000000ff0400a985 */ /* 0x0001e2000c101d28 */
[----:B------:R-:W-:Y:S02]  /*1a8f0*/  IMAD.MOV.U32 R13, RZ, RZ, R7 ;  /* 0x000000ffff0d7224 */ /* 0x000fe400078e0007 */
[----:B------:R-:W-:-:S07]  /*1a900*/  IMAD.MOV.U32 R0, RZ, RZ, R14 ;  /* 0x000000ffff007224 */ /* 0x000fce00078e000e */
[----:B0-----:R-:W-:Y:S05]  /*1a910*/  WARPSYNC.COLLECTIVE R15, `(.L_x_15206) ;  /* 0x000000000f087348 */ /* 0x001fea0003c00000 */
[----:B------:R1:W2:Y:S02]  /*1a920*/  SHFL.IDX P6, R14, R13, R12, R11 ;  /* 0x0000000c0d0e7389 */ /* 0x0002a400000c000b */
[----:B012---:R-:W-:Y:S01]  /*1a930*/  ENDCOLLECTIVE ;  /* 0x000000000000791b */ /* 0x007fe20003800000 */
.L_x_15206:
[----:B------:R-:W-:Y:S05]  /*1a940*/  BRA `(.L_x_15207) ;  /* 0xffffff8400807947 */ /* 0x000fea000383ffff */
.L_x_15041:
[----:B------:R-:W1:Y:S01]  /*1a950*/  S2R R6, SR_TID.X ;  /* 0x0000000000067919 */ /* 0x000e620000002100 */
[----:B------:R-:W-:Y:S01]  /*1a960*/  BSSY B1, `(.L_x_15208) ;  /* 0x000000a000017945 */ /* 0x000fe20003800000 */
[----:B0-----:R-:W-:Y:S02]  /*1a970*/  IMAD.MOV.U32 R12, RZ, RZ, RZ ;  /* 0x000000ffff0c7224 */ /* 0x001fe400078e00ff */
[----:B------:R-:W-:Y:S02]  /*1a980*/  IMAD.MOV.U32 R11, RZ, RZ, 0x1f ;  /* 0x0000001fff0b7424 */ /* 0x000fe400078e00ff */
[----:B------:R-:W-:Y:S01]  /*1a990*/  IMAD.MOV.U32 R15, RZ, RZ, -0x1 ;  /* 0xffffffffff0f7424 */ /* 0x000fe200078e00ff */
[----:B-1----:R-:W-:-:S04]  /*1a9a0*/  SHF.R.U32.HI R6, RZ, 0x5, R6 ;  /* 0x00000005ff067819 */ /* 0x002fc80000011606 */
[----:B------:R-:W-:-:S04]  /*1a9b0*/  LOP3.LUT R6, R6, 0x3, RZ, 0xc0, !PT ;  /* 0x0000000306067812 */ /* 0x000fc800078ec0ff */
[----:B------:R-:W-:-:S07]  /*1a9c0*/  MOV R13, R6 ;  /* 0x00000006000d7202 */ /* 0x000fce0000000f00 */
[----:B------:R-:W-:Y:S05]  /*1a9d0*/  WARPSYNC.COLLECTIVE R15, `(.L_x_15209) ;  /* 0x000000000f087348 */ /* 0x000fea0003c00000 */
[----:B------:R0:W1:Y:S02]  /*1a9e0*/  SHFL.IDX P6, R14, R13, R12, R11 ;  /* 0x0000000c0d0e7389 */ /* 0x00006400000c000b */
[----:B01----:R-:W-:Y:S01]  /*1a9f0*/  ENDCOLLECTIVE ;  /* 0x000000000000791b */ /* 0x003fe20003800000 */
.L_x_15209:
[----:B------:R-:W-:Y:S05]  /*1aa00*/  BSYNC B1 ;  /* 0x0000000000017941 */ /* 0x000fea0003800000 */
.L_x_15208:
[----:B------:R-:W-:Y:S05]  /*1aa10*/  BRA `(.L_x_15210) ;  /* 0xffffff9800a87947 */ /* 0x000fea000383ffff */
.L_x_15043:
[----:B------:R-:W-:Y:S01]  /*1aa20*/  BSSY B1, `(.L_x_15211) ;  /* 0x0000006000017945 */ /* 0x000fe20003800000 */
[----:B------:R-:W-:-:S07]  /*1aa30*/  MOV R15, 0xffffffff ;  /* 0xffffffff000f7802 */ /* 0x000fce0000000f00 */
[----:B01----:R-:W-:Y:S05]  /*1aa40*/  WARPSYNC.COLLECTIVE R15, `(.L_x_15212) ;  /* 0x000000000f0c7348 */ /* 0x003fea0003c00000 */
[----:B------:R-:W-:Y:S02]  /*1aa50*/  ELECT P6, UR62, PT ;  /* 0x00000000003e782f */ /* 0x000fe400038c0000 */
[----:B------:R-:W-:Y:S01]  /*1aa60*/  MOV R14, UR62 ;  /* 0x0000003e000e7c02 */ /* 0x000fe20008000f00 */
[----:B01----:R-:W-:Y:S10]  /*1aa70*/  ENDCOLLECTIVE ;  /* 0x000000000000791b */ /* 0x003ff40003800000 */
.L_x_15212:
[----:B------:R-:W-:Y:S05]  /*1aa80*/  BSYNC B1 ;  /* 0x0000000000017941 */ /* 0x000fea0003800000 */
.L_x_15211:
[----:B------:R-:W-:Y:S05]  /*1aa90*/  BRA `(.L_x_15042) ;  /* 0xffffff9800a07947 */ /* 0x000fea000383ffff */
.L_x_15045:
[----:B-1----:R1:W2:Y:S02]  /*1aaa0*/  SYNCS.PHASECHK.TRANS64.TRYWAIT P0, [R22+URZ+0x16820], R5 ;  /* 0x01682005160075a7 */ /* 0x0022a4000800017f */
[----:B--2---:R-:W-:Y:S05]  /*1aab0*/  @!P0 NANOSLEEP.SYNCS 0x989680 ;  /* 0x009896800000895d */ /* 0x004fea0003900000 */
[----:B------:R-:W2:Y:S02]  /*1aac0*/  @!P0 SYNCS.PHASECHK.TRANS64 P0, [R22+URZ+0x16820], R5 ;  /* 0x01682005160085a7 */ /* 0x000ea4000800007f */
[----:B--2---:R-:W-:Y:S05]  /*1aad0*/  @!P0 BRA `(.L_x_15045) ;  /* 0xfffffffc00f08947 */ /* 0x004fea000383ffff */
[----:B------:R-:W-:Y:S05]  /*1aae0*/  BRA `(.L_x_15213) ;  /* 0xffffff9800b07947 */ /* 0x000fea000383ffff */
.L_x_15049:
[----:B-1----:R1:W2:Y:S02]  /*1aaf0*/  SYNCS.PHASECHK.TRANS64.TRYWAIT P0, [R5+URZ+0x168a0], R6 ;  /* 0x0168a006050075a7 */ /* 0x0022a4000800017f */
[----:B--2---:R-:W-:Y:S05]  /*1ab00*/  @!P0 NANOSLEEP.SYNCS 0x989680 ;  /* 0x009896800000895d */ /* 0x004fea0003900000 */
[----:B------:R-:W2:Y:S02]  /*1ab10*/  @!P0 SYNCS.PHASECHK.TRANS64 P0, [R5+URZ+0x168a0], R6 ;  /* 0x0168a006050085a7 */ /* 0x000ea4000800007f */
[----:B--2---:R-:W-:Y:S05]  /*1ab20*/  @!P0 BRA `(.L_x_15049) ;  /* 0xfffffffc00f08947 */ /* 0x004fea000383ffff */
[----:B------:R-:W-:Y:S05]  /*1ab30*/  BRA `(.L_x_15214) ;  /* 0xffffff9800cc7947 */ /* 0x000fea000383ffff */
.L_x_15054:
[----:B--2---:R2:W3:Y:S02]  /*1ab40*/  SYNCS.PHASECHK.TRANS64.TRYWAIT P0, [R5+URZ+0x168c0], R6 ;  /* 0x0168c006050075a7 */ /* 0x0044e4000800017f */
[----:B---3--:R-:W-:Y:S05]  /*1ab50*/  @!P0 NANOSLEEP.SYNCS 0x989680 ;  /* 0x009896800000895d */ /* 0x008fea0003900000 */
[----:B------:R-:W3:Y:S02]  /*1ab60*/  @!P0 SYNCS.PHASECHK.TRANS64 P0, [R5+URZ+0x168c0], R6 ;  /* 0x0168c006050085a7 */ /* 0x000ee4000800007f */
[----:B---3--:R-:W-:Y:S05]  /*1ab70*/  @!P0 BRA `(.L_x_15054) ;  /* 0xfffffffc00f08947 */ /* 0x008fea000383ffff */
[----:B------:R-:W-:Y:S05]  /*1ab80*/  BRA `(.L_x_15215) ;  /* 0xffffff9c004c7947 */ /* 0x000fea000383ffff */
.L_x_15061:
[----:B--2---:R2:W3:Y:S02]  /*1ab90*/  SYNCS.PHASECHK.TRANS64.TRYWAIT P1, [R5+URZ+0x168a0], R6 ;  /* 0x0168a006050075a7 */ /* 0x0044e4000802017f */
[----:B---3--:R-:W-:Y:S05]  /*1aba0*/  @!P1 NANOSLEEP.SYNCS 0x989680 ;  /* 0x009896800000995d */ /* 0x008fea0003900000 */
[----:B------:R-:W3:Y:S02]  /*1abb0*/  @!P1 SYNCS.PHASECHK.TRANS64 P1, [R5+URZ+0x168a0], R6 ;  /* 0x0168a006050095a7 */ /* 0x000ee4000802007f */
[----:B---3--:R-:W-:Y:S05]  /*1abc0*/  @!P1 BRA `(.L_x_15061) ;  /* 0xfffffffc00f09947 */ /* 0x008fea000383ffff */
[----:B------:R-:W-:Y:S05]  /*1abd0*/  BRA `(.L_x_15216) ;  /* 0xffffffa000187947 */ /* 0x000fea000383ffff */
.L_x_15066:
[----:B-1----:R1:W3:Y:S02]  /*1abe0*/  SYNCS.PHASECHK.TRANS64.TRYWAIT P1, [R5+URZ+0x168c0], R6 ;  /* 0x0168c006050075a7 */ /* 0x0022e4000802017f */
[----:B---3--:R-:W-:Y:S05]  /*1abf0*/  @!P1 NANOSLEEP.SYNCS 0x989680 ;  /* 0x009896800000995d */ /* 0x008fea0003900000 */
[----:B------:R-:W3:Y:S02]  /*1ac00*/  @!P1 SYNCS.PHASECHK.TRANS64 P1, [R5+URZ+0x168c0], R6 ;  /* 0x0168c006050095a7 */ /* 0x000ee4000802007f */
[----:B---3--:R-:W-:Y:S05]  /*1ac10*/  @!P1 BRA `(.L_x_15066) ;  /* 0xfffffffc00f09947 */ /* 0x008fea000383ffff */
[----:B------:R-:W-:Y:S05]  /*1ac20*/  BRA `(.L_x_15217) ;  /* 0xffffffa000907947 */ /* 0x000fea000383ffff */
.L_x_15079:
[----:B------:R-:W4:Y:S01]  /*1ac30*/  S2R R20, SR_TID.X ;  /* 0x0000000000147919 */ /* 0x000f220000002100 */
[----:B------:R-:W-:Y:S01]  /*1ac40*/  BSSY B0, `(.L_x_15218) ;  /* 0x000000a000007945 */ /* 0x000fe20003800000 */
[----:B0-----:R-:W-:Y:S01]  /*1ac50*/  IMAD.MOV.U32 R12, RZ, RZ, RZ ;  /* 0x000000ffff0c7224 */ /* 0x001fe200078e00ff */
[----:B------:R-:W-:Y:S01]  /*1ac60*/  MOV R15, 0xffffffff ;  /* 0xffffffff000f7802 */ /* 0x000fe20000000f00 */
[----:B------:R-:W-:Y:S01]  /*1ac70*/  IMAD.MOV.U32 R11, RZ, RZ, 0x1f ;  /* 0x0000001fff0b7424 */ /* 0x000fe200078e00ff */
[----:B----4-:R-:W-:-:S04]  /*1ac80*/  SHF.R.U32.HI R20, RZ, 0x5, R20 ;  /* 0x00000005ff147819 */ /* 0x010fc80000011614 */
[----:B------:R-:W-:-:S05]  /*1ac90*/  LOP3.LUT R20, R20, 0x3, RZ, 0xc0, !PT ;  /* 0x0000000314147812 */ /* 0x000fca00078ec0ff */
[----:B------:R-:W-:-:S07]  /*1aca0*/  IMAD.MOV.U32 R13, RZ, RZ, R20 ;  /* 0x000000ffff0d7224 */ /* 0x000fce00078e0014 */
[----:B-123--:R-:W-:Y:S05]  /*1acb0*/  WARPSYNC.COLLECTIVE R15, `(.L_x_15219) ;  /* 0x000000000f087348 */ /* 0x00efea0003c00000 */
[----:B------:R0:W4:Y:S02]  /*1acc0*/  SHFL.IDX P6, R14, R13, R12, R11 ;  /* 0x0000000c0d0e7389 */ /* 0x00012400000c000b */
[----:B01234-:R-:W-:Y:S01]  /*1acd0*/  ENDCOLLECTIVE ;  /* 0x000000000000791b */ /* 0x01ffe20003800000 */
.L_x_15219:
[----:B------:R-:W-:Y:S05]  /*1ace0*/  BSYNC B0 ;  /* 0x0000000000007941 */ /* 0x000fea0003800000 */
.L_x_15218:
[----:B------:R-:W-:Y:S05]  /*1acf0*/  BRA `(.L_x_15220) ;  /* 0xffffffa800d47947 */ /* 0x000fea000383ffff */
.L_x_15081:
[----:B------:R-:W-:Y:S01]  /*1ad00*/  BSSY B0, `(.L_x_15221) ;  /* 0x0000006000007945 */ /* 0x000fe20003800000 */
[----:B------:R-:W-:-:S07]  /*1ad10*/  IMAD.MOV.U32 R15, RZ, RZ, -0x1 ;  /* 0xffffffffff0f7424 */ /* 0x000fce00078e00ff */
[----:B0123--:R-:W-:Y:S05]  /*1ad20*/  WARPSYNC.COLLECTIVE R15, `(.L_x_15222) ;  /* 0x000000000f0c7348 */ /* 0x00ffea0003c00000 */
[----:B------:R-:W-:Y:S02]  /*1ad30*/  ELECT P6, UR62, PT ;  /* 0x00000000003e782f */ /* 0x000fe400038c0000 */
[----:B------:R-:W-:Y:S01]  /*1ad40*/  MOV R14, UR62 ;  /* 0x0000003e000e7c02 */ /* 0x000fe20008000f00 */
[----:B0123--:R-:W-:Y:S10]  /*1ad50*/  ENDCOLLECTIVE ;  /* 0x000000000000791b */ /* 0x00fff40003800000 */
.L_x_15222:
[----:B------:R-:W-:Y:S05]  /*1ad60*/  BSYNC B0 ;  /* 0x0000000000007941 */ /* 0x000fea0003800000 */
.L_x_15221:
[----:B------:R-:W-:Y:S05]  /*1ad70*/  BRA `(.L_x_15223) ;  /* 0xffffffa800dc7947 */ /* 0x000fea000383ffff */
.L_x_15083:
[----:B0-----:R0:W4:Y:S02]  /*1ad80*/  SYNCS.PHASECHK.TRANS64.TRYWAIT P0, [R0+URZ+0x16840], R2 ;  /* 0x01684002000075a7 */ /* 0x001124000800017f */
[----:B----4-:R-:W-:Y:S05]  /*1ad90*/  @!P0 NANOSLEEP.SYNCS 0x989680 ;  /* 0x009896800000895d */ /* 0x010fea0003900000 */
[----:B------:R-:W4:Y:S02]  /*1ada0*/  @!P0 SYNCS.PHASECHK.TRANS64 P0, [R0+URZ+0x16840], R2 ;  /* 0x01684002000085a7 */ /* 0x000f24000800007f */
[----:B----4-:R-:W-:Y:S05]  /*1adb0*/  @!P0 BRA `(.L_x_15083) ;  /* 0xfffffffc00f08947 */ /* 0x010fea000383ffff */
[----:B------:R-:W-:Y:S05]  /*1adc0*/  BRA `(.L_x_15224) ;  /* 0xffffffac002c7947 */ /* 0x000fea000383ffff */
.L_x_15087:
[----:B------:R-:W2:Y:S01]  /*1add0*/  LDL.LU R11, [R1+0x1c] ;  /* 0x00001c00010b7983 */ /* 0x000ea20000300800 */
[----:B------:R-:W-:Y:S02]  /*1ade0*/  IMAD.MOV.U32 R13, RZ, RZ, R4 ;  /* 0x000000ffff0d7224 */ /* 0x000fe400078e0004 */
[----:B------:R-:W-:Y:S02]  /*1adf0*/  IMAD.MOV.U32 R12, RZ, RZ, RZ ;  /* 0x000000ffff0c7224 */ /* 0x000fe400078e00ff */
[----:B------:R-:W-:Y:S02]  /*1ae00*/  IMAD.MOV.U32 R15, RZ, RZ, -0x1 ;  /* 0xffffffffff0f7424 */ /* 0x000fe400078e00ff */
[----:B------:R-:W-:-:S04]  /*1ae10*/  IMAD R17, R17, 0xc0, R21 ;  /* 0x000000c011117824 */ /* 0x000fc800078e0215 */
[----:B------:R-:W-:Y:S02]  /*1ae20*/  VIADD R8, R17, 0x10 ;  /* 0x0000001011087836 */ /* 0x000fe40000000000 */
[----:B--2---:R-:W-:Y:S01]  /*1ae30*/  IMAD R3, R11, R9, RZ ;  /* 0x000000090b037224 */ /* 0x004fe200078e02ff */
[----:B------:R-:W-:-:S04]  /*1ae40*/  MOV R11, 0x181f ;  /* 0x0000181f000b7802 */ /* 0x000fc80000000f00 */
[----:B------:R-:W-:-:S13]  /*1ae50*/  ISETP.GE.AND P1, PT, R17, R3, PT ;  /* 0x000000031100720c */ /* 0x000fda0003f26270 */
[----:B-----5:R-:W-:Y:S05]  /*1ae60*/  WARPSYNC.COLLECTIVE R15, `(.L_x_15225) ;  /* 0x000000000f087348 */ /* 0x020fea0003c00000 */
[----:B------:R0:W1:Y:S02]  /*1ae70*/  SHFL.IDX P6, R14, R13, R12, R11 ;  /* 0x0000000c0d0e7389 */ /* 0x00006400000c000b */
[----:B01---5:R-:W-:Y:S01]  /*1ae80*/  ENDCOLLECTIVE ;  /* 0x000000000000791b */ /* 0x023fe20003800000 */
.L_x_15225:
[----:B------:R-:W-:Y:S02]  /*1ae90*/  IMAD.MOV.U32 R13, RZ, RZ, R0 ;  /* 0x000000ffff0d7224 */ /* 0x000fe400078e0000 */
[----:B------:R-:W-:-:S07]  /*1aea0*/  IMAD.MOV.U32 R6, RZ, RZ, R14 ;  /* 0x000000ffff067224 */ /* 0x000fce00078e000e */
[----:B------:R-:W-:Y:S05]  /*1aeb0*/  WARPSYNC.COLLECTIVE R15, `(.L_x_15226) ;  /* 0x000000000f087348 */ /* 0x000fea0003c00000 */
[----:B------:R0:W1:Y:S02]  /*1aec0*/  SHFL.IDX P6, R14, R13, R12, R11 ;  /* 0x0000000c0d0e7389 */ /* 0x00006400000c000b */
[----:B01----:R-:W-:Y:S01]  /*1aed0*/  ENDCOLLECTIVE ;  /* 0x000000000000791b */ /* 0x003fe20003800000 */
.L_x_15226:
[----:B------:R-:W-:Y:S01]  /*1aee0*/  IMAD.MOV.U32 R13, RZ, RZ, R4 ;  /* 0x000000ffff0d7224 */ /* 0x000fe200078e0004 */
[----:B------:R-:W-:Y:S02]  /*1aef0*/  MOV R12, 0x1 ;  /* 0x00000001000c7802 */ /* 0x000fe40000000f00 */
[----:B------:R-:W-:-:S07]  /*1af00*/  MOV R7, R14 ;  /* 0x0000000e00077202 */ /* 0x000fce0000000f00 */
[----:B------:R-:W-:Y:S05]  /*1af10*/  WARPSYNC.COLLECTIVE R15, `(.L_x_15227) ;  /* 0x000000000f087348 */ /* 0x000fea0003c00000 */
[----:B------:R0:W1:Y:S02]  /*1af20*/  SHFL.IDX P6, R14, R13, R12, R11 ;  /* 0x0000000c0d0e7389 */ /* 0x00006400000c000b */
[----:B01----:R-:W-:Y:S01]  /*1af30*/  ENDCOLLECTIVE ;  /* 0x000000000000791b */ /* 0x003fe20003800000 */
.L_x_15227:
        /* <DEDUP_REMOVED lines=15> */
.L_x_15228:
[----:B------:R-:W-:Y:S02]  /*1b030*/  IMAD.MOV.U32 R13, RZ, RZ, R4 ;  /* 0x000000ffff0d7224 */ /* 0x000fe400078e0004 */
[----:B------:R-:W-:Y:S02]  /*1b040*/  IMAD.MOV.U32 R12, RZ, RZ, 0x2 ;  /* 0x00000002ff0c7424 */ /* 0x000fe400078e00ff */
[----:B------:R-:W-:-:S07]  /*1b050*/  IMAD.MOV.U32 R7, RZ, RZ, R14 ;  /* 0x000000ffff077224 */ /* 0x000fce00078e000e */
[----:B------:R-:W-:Y:S05]  /*1b060*/  WARPSYNC.COLLECTIVE R15, `(.L_x_15229) ;  /* 0x000000000f087348 */ /* 0x000fea0003c00000 */
[----:B------:R0:W1:Y:S02]  /*1b070*/  SHFL.IDX P6, R14, R13, R12, R11 ;  /* 0x0000000c0d0e7389 */ /* 0x00006400000c000b */
[----:B01----:R-:W-:Y:S01]  /*1b080*/  ENDCOLLECTIVE ;  /* 0x000000000000791b */ /* 0x003fe20003800000 */
.L_x_15229:
        /* <DEDUP_REMOVED lines=16> */
.L_x_15230:
[----:B------:R-:W-:Y:S02]  /*1b190*/  IMAD.MOV.U32 R13, RZ, RZ, R4 ;  /* 0x000000ffff0d7224 */ /* 0x000fe400078e0004 */
[----:B------:R-:W-:Y:S02]  /*1b1a0*/  IMAD.MOV.U32 R12, RZ, RZ, 0x3 ;  /* 0x00000003ff0c7424 */ /* 0x000fe400078e00ff */
[----:B------:R-:W-:-:S07]  /*1b1b0*/  IMAD.MOV.U32 R7, RZ, RZ, R14 ;  /* 0x000000ffff077224 */ /* 0x000fce00078e000e */
[----:B------:R-:W-:Y:S05]  /*1b1c0*/  WARPSYNC.COLLECTIVE R15, `(.L_x_15231) ;  /* 0x000000000f087348 */ /* 0x000fea0003c00000 */
[----:B------:R0:W1:Y:S02]  /*1b1d0*/  SHFL.IDX P6, R14, R13, R12, R11 ;  /* 0x0000000c0d0e7389 */ /* 0x00006400000c000b */
[----:B01----:R-:W-:Y:S01]  /*1b1e0*/  ENDCOLLECTIVE ;  /* 0x000000000000791b */ /* 0x003fe20003800000 */
.L_x_15231:
        /* <DEDUP_REMOVED lines=16> */
.L_x_15232:
[----:B------:R-:W-:Y:S01]  /*1b2f0*/  MOV R13, R4 ;  /* 0x00000004000d7202 */ /* 0x000fe20000000f00 */
[----:B------:R-:W-:Y:S02]  /*1b300*/  IMAD.MOV.U32 R12, RZ, RZ, 0x4 ;  /* 0x00000004ff0c7424 */ /* 0x000fe400078e00ff */
[----:B------:R-:W-:-:S07]  /*1b310*/  IMAD.MOV.U32 R7, RZ, RZ, R14 ;  /* 0x000000ffff077224 */ /* 0x000fce00078e000e */
[----:B------:R-:W-:Y:S05]  /*1b320*/  WARPSYNC.COLLECTIVE R15, `(.L_x_15233) ;  /* 0x000000000f087348 */ /* 0x000fea0003c00000 */
[----:B------:R0:W1:Y:S02]  /*1b330*/  SHFL.IDX P6, R14, R13, R12, R11 ;  /* 0x0000000c0d0e7389 */ /* 0x00006400000c000b */
[----:B01----:R-:W-:Y:S01]  /*1b340*/  ENDCOLLECTIVE ;  /* 0x000000000000791b */ /* 0x003fe20003800000 */
.L_x_15233:
        /* <DEDUP_REMOVED lines=16> */
.L_x_15234:
[----:B------:R-:W-:Y:S01]  /*1b450*/  IMAD.MOV.U32 R13, RZ, RZ, R4 ;  /* 0x000000ffff0d7224 */ /* 0x000fe200078e0004 */
[----:B------:R-:W-:Y:S02]  /*1b460*/  MOV R12, 0x5 ;  /* 0x00000005000c7802 */ /* 0x000fe40000000f00 */
[----:B------:R-:W-:-:S07]  /*1b470*/  MOV R7, R14 ;  /* 0x0000000e00077202 */ /* 0x000fce0000000f00 */
[----:B------:R-:W-:Y:S05]  /*1b480*/  WARPSYNC.COLLECTIVE R15, `(.L_x_15235) ;  /* 0x000000000f087348 */ /* 0x000fea0003c00000 */
[----:B------:R0:W1:Y:S02]  /*1b490*/  SHFL.IDX P6, R14, R13, R12, R11 ;  /* 0x0000000c0d0e7389 */ /* 0x00006400000c000b */
[----:B01----:R-:W-:Y:S01]  /*1b4a0*/  ENDCOLLECTIVE ;  /* 0x000000000000791b */ /* 0x003fe20003800000 */
.L_x_15235:
        /* <DEDUP_REMOVED lines=16> */
.L_x_15236:
[----:B------:R-:W-:Y:S02]  /*1b5b0*/  IMAD.MOV.U32 R13, RZ, RZ, R4 ;  /* 0x000000ffff0d7224 */ /* 0x000fe400078e0004 */
[----:B------:R-:W-:Y:S02]  /*1b5c0*/  IMAD.MOV.U32 R12, RZ, RZ, 0x6 ;  /* 0x00000006ff0c7424 */ /* 0x000fe400078e00ff */
[----:B------:R-:W-:-:S07]  /*1b5d0*/  IMAD.MOV.U32 R7, RZ, RZ, R14 ;  /* 0x000000ffff077224 */ /* 0x000fce00078e000e */
[----:B------:R-:W-:Y:S05]  /*1b5e0*/  WARPSYNC.COLLECTIVE R15, `(.L_x_15237) ;  /* 0x000000000f087348 */ /* 0x000fea0003c00000 */
[----:B------:R0:W1:Y:S02]  /*1b5f0*/  SHFL.IDX P6, R14, R13, R12, R11 ;  /* 0x0000000c0d0e7389 */ /* 0x00006400000c000b */
[----:B01----:R-:W-:Y:S01]  /*1b600*/  ENDCOLLECTIVE ;  /* 0x000000000000791b */ /* 0x003fe20003800000 */
.L_x_15237:
        /* <DEDUP_REMOVED lines=16> */
.L_x_15238:
[----:B------:R-:W-:Y:S01]  /*1b710*/  MOV R13, R4 ;  /* 0x00000004000d7202 */ /* 0x000fe20000000f00 */
[----:B------:R-:W-:Y:S02]  /*1b720*/  IMAD.MOV.U32 R12, RZ, RZ, 0x7 ;  /* 0x00000007ff0c7424 */ /* 0x000fe400078e00ff */
[----:B------:R-:W-:-:S07]  /*1b730*/  IMAD.MOV.U32 R7, RZ, RZ, R14 ;  /* 0x000000ffff077224 */ /* 0x000fce00078e000e */
[----:B------:R-:W-:Y:S05]  /*1b740*/  WARPSYNC.COLLECTIVE R15, `(.L_x_15239) ;  /* 0x000000000f087348 */ /* 0x000fea0003c00000 */
[----:B------:R0:W1:Y:S02]  /*1b750*/  SHFL.IDX P6, R14, R13, R12, R11 ;  /* 0x0000000c0d0e7389 */ /* 0x00006400000c000b */
[----:B01----:R-:W-:Y:S01]  /*1b760*/  ENDCOLLECTIVE ;  /* 0x000000000000791b */ /* 0x003fe20003800000 */
.L_x_15239:
        /* <DEDUP_REMOVED lines=11> */
.L_x_15240:
[----:B------:R-:W-:Y:S01]  /*1b820*/  @!PT LDS RZ, [RZ] ;  /* 0x00000000fffff984 */ /* 0x000fe20000000800 */
[----:B------:R-:W-:Y:S01]  /*1b830*/  @!PT LDS RZ, [RZ] ;  /* 0x00000000fffff984 */ /* 0x000fe20000000800 */
[----:B------:R-:W-:Y:S01]  /*1b840*/  @!PT LDS RZ, [RZ] ;  /* 0x00000000fffff984 */ /* 0x000fe20000000800 */
[----:B------:R0:W-:Y:S01]  /*1b850*/  @!P1 LDGSTS.E.BYPASS.LTC128B.128 [R10+0xb400], desc[UR40][R6.64], !P0 ;  /* 0x0b400000060a9fae */ /* 0x0001e2000c101d68 */
[----:B------:R-:W-:Y:S02]  /*1b860*/  ISETP.GE.AND P1, PT, R0, R3, PT ;  /* 0x000000030000720c */ /* 0x000fe40003f26270 */
[----:B------:R-:W-:-:S04]  /*1b870*/  IADD3 R0, R17, 0x80, RZ ;  /* 0x0000008011007810 */ /* 0x000fc80007ffe0ff */
[----:B------:R-:W-:Y:S01]  /*1b880*/  ISETP.GE.AND P2, PT, R0, R3, PT ;  /* 0x000000030000720c */ /* 0x000fe20003f46270 */
[----:B------:R-:W-:Y:S02]  /*1b890*/  IMAD.MOV.U32 R13, RZ, RZ, R2 ;  /* 0x000000ffff0d7224 */ /* 0x000fe400078e0002 */
[----:B------:R-:W-:Y:S01]  /*1b8a0*/  IMAD.MOV.U32 R12, RZ, RZ, RZ ;  /* 0x000000ffff0c7224 */ /* 0x000fe200078e00ff */
[----:B0-----:R-:W-:-:S09]  /*1b8b0*/  MOV R6, R14 ;  /* 0x0000000e00067202 */ /* 0x001fd20000000f00 */
[----:B------:R-:W-:Y:S05]  /*1b8c0*/  WARPSYNC.COLLECTIVE R15, `(.L_x_15241) ;  /* 0x000000000f087348 */ /* 0x000fea0003c00000 */
[----:B------:R0:W1:Y:S02]  /*1b8d0*/  SHFL.IDX P6, R14, R13, R12, R11 ;  /* 0x0000000c0d0e7389 */ /* 0x00006400000c000b */
[----:B01----:R-:W-:Y:S01]  /*1b8e0*/  ENDCOLLECTIVE ;  /* 0x000000000000791b */ /* 0x003fe20003800000 */
.L_x_15241:
[----:B------:R-:W-:-:S05]  /*1b8f0*/  @!P1 LEA R6, P3, R20, R6, 0x1 ;  /* 0x0000000614069211 */ /* 0x000fca00078608ff */
[----:B------:R-:W-:-:S04]  /*1b900*/  @!P1 IMAD.X R4, RZ, RZ, R4, P3 ;  /* 0x000000ffff049224 */ /* 0x000fc800018e0604 */
[----:B------:R-:W-:Y:S02]  /*1b910*/  @!P1 IMAD.MOV.U32 R7, RZ, RZ, R4 ;  /* 0x000000ffff079224 */ /* 0x000fe400078e0004 */
[----:B------:R-:W-:Y:S01]  /*1b920*/  VIADD R4, R17, 0xa0 ;  /* 0x000000a011047836 */ /* 0x000fe20000000000 */
[----:B------:R-:W-:Y:S02]  /*1b930*/  MOV R13, R5 ;  /* 0x00000005000d7202 */ /* 0x000fe40000000f00 */
        /* <DEDUP_REMOVED lines=8> */
.L_x_15242:
[----:B------:R-:W-:Y:S02]  /*1b9c0*/  IMAD.MOV.U32 R13, RZ, RZ, R2 ;  /* 0x000000ffff0d7224 */ /* 0x000fe400078e0002 */
[----:B------:R-:W-:Y:S02]  /*1b9d0*/  IMAD.MOV.U32 R12, RZ, RZ, 0x1 ;  /* 0x00000001ff0c7424 */ /* 0x000fe400078e00ff */
[----:B------:R-:W-:-:S07]  /*1b9e0*/  IMAD.MOV.U32 R8, RZ, RZ, R14 ;  /* 0x000000ffff087224 */ /* 0x000fce00078e000e */
[----:B------:R-:W-:Y:S05]  /*1b9f0*/  WARPSYNC.COLLECTIVE R15, `(.L_x_15243) ;  /* 0x000000000f087348 */ /* 0x000fea0003c00000 */
[----:B------:R0:W1:Y:S02]  /*1ba00*/  SHFL.IDX P6, R14, R13, R12, R11 ;  /* 0x0000000c0d0e7389 */ /* 0x00006400000c000b */
[----:B01----:R-:W-:Y:S01]  /*1ba10*/  ENDCOLLECTIVE ;  /* 0x000000000000791b */ /* 0x003fe20003800000 */
.L_x_15243:
[----:B------:R-:W-:-:S05]  /*1ba20*/  @!P2 LEA R6, P1, R20, R8, 0x1 ;  /* 0x000000081406a211 */ /* 0x000fca00078208ff */
[----:B------:R-:W-:-:S04]  /*1ba30*/  @!P2 IMAD.X R0, RZ, RZ, R0, P1 ;  /* 0x000000ffff00a224 */ /* 0x000fc800008e0600 */
[----:B------:R-:W-:Y:S01]  /*1ba40*/  @!P2 IMAD.MOV.U32 R7, RZ, RZ, R0 ;  /* 0x000000ffff07a224 */ /* 0x000fe200078e0000 */
[----:B------:R-:W-:Y:S02]  /*1ba50*/  IADD3 R0, R17, 0x90, RZ ;  /* 0x0000009011007810 */ /* 0x000fe40007ffe0ff */
[----:B------:R-:W-:Y:S02]  /*1ba60*/  MOV R13, R5 ;  /* 0x00000005000d7202 */ /* 0x000fe40000000f00 */
[----:B------:R-:W-:Y:S01]  /*1ba70*/  ISETP.GE.AND P1, PT, R0, R3, PT ;  /* 0x000000030000720c */ /* 0x000fe20003f26270 */
[----:B------:R-:W-:Y:S01]  /*1ba80*/  @!PT LDS RZ, [RZ] ;  /* 0x00000000fffff984 */ /* 0x000fe20000000800 */
[----:B------:R-:W-:Y:S01]  /*1ba90*/  @!PT LDS RZ, [RZ] ;  /* 0x00000000fffff984 */ /* 0x000fe20000000800 */
[----:B------:R-:W-:Y:S01]  /*1baa0*/  @!PT LDS RZ, [RZ] ;  /* 0x00000000fffff984 */ /* 0x000fe20000000800 */
[----:B------:R0:W-:Y:S01]  /*1bab0*/  @!P2 LDGSTS.E.BYPASS.LTC128B.128 [R10+0xc400], desc[UR40][R6.64], !P0 ;  /* 0x0c400000060aafae */ /* 0x0001e2000c101d68 */
[----:B------:R-:W-:-:S11]  /*1bac0*/  IMAD.MOV.U32 R0, RZ, RZ, R14 ;  /* 0x000000ffff007224 */ /* 0x000fd600078e000e */
[----:B0-----:R-:W-:Y:S05]  /*1bad0*/  WARPSYNC.COLLECTIVE R15, `(.L_x_15244) ;  /* 0x000000000f087348 */ /* 0x001fea0003c00000 */
[----:B------:R1:W2:Y:S02]  /*1bae0*/  SHFL.IDX P6, R14, R13, R12, R11 ;  /* 0x0000000c0d0e7389 */ /* 0x0002a400000c000b */
[----:B012---:R-:W-:Y:S01]  /*1baf0*/  ENDCOLLECTIVE ;  /* 0x000000000000791b */ /* 0x007fe20003800000 */
.L_x_15244:
[----:B------:R-:W-:Y:S01]  /*1bb00*/  MOV R13, R2 ;  /* 0x00000002000d7202 */ /* 0x000fe20000000f00 */
[----:B------:R-:W-:Y:S02]  /*1bb10*/  IMAD.MOV.U32 R12, RZ, RZ, 0x2 ;  /* 0x00000002ff0c7424 */ /* 0x000fe400078e00ff */
[----:B------:R-:W-:-:S07]  /*1bb20*/  IMAD.MOV.U32 R6, RZ, RZ, R14 ;  /* 0x000000ffff067224 */ /* 0x000fce00078e000e */
[----:B------:R-:W-:Y:S05]  /*1bb30*/  WARPSYNC.COLLECTIVE R15, `(.L_x_15245) ;  /* 0x000000000f087348 */ /* 0x000fea0003c00000 */
[----:B------:R0:W1:Y:S02]  /*1bb40*/  SHFL.IDX P6, R14, R13, R12, R11 ;  /* 0x0000000c0d0e7389 */ /* 0x00006400000c000b */
[----:B01----:R-:W-:Y:S01]  /*1bb50*/  ENDCOLLECTIVE ;  /* 0x000000000000791b */ /* 0x003fe20003800000 */
.L_x_15245:
        /* <DEDUP_REMOVED lines=13> */
.L_x_15246:
[----:B------:R-:W-:Y:S01]  /*1bc30*/  MOV R13, R2 ;  /* 0x00000002000d7202 */ /* 0x000fe20000000f00 */
[----:B------:R-:W-:Y:S01]  /*1bc40*/  IMAD.MOV.U32 R12, RZ, RZ, 0x3 ;  /* 0x00000003ff0c7424 */ /* 0x000fe200078e00ff */
[----:B------:R-:W-:-:S07]  /*1bc50*/  MOV R6, R14 ;  /* 0x0000000e00067202 */ /* 0x000fce0000000f00 */
[----:B------:R-:W-:Y:S05]  /*1bc60*/  WARPSYNC.COLLECTIVE R15, `(.L_x_15247) ;  /* 0x000000000f087348 */ /* 0x000fea0003c00000 */
[----:B------:R0:W1:Y:S02]  /*1bc70*/  SHFL.IDX P6, R14, R13, R12, R11 ;  /* 0x0000000c0d0e7389 */ /* 0x00006400000c000b */
[----:B01----:R-:W-:Y:S01]  /*1bc80*/  ENDCOLLECTIVE ;  /* 0x000000000000791b */ /* 0x003fe20003800000 */
.L_x_15247:
        /* <DEDUP_REMOVED lines=12> */
.L_x_15248:
[----:B------:R-:W-:Y:S05]  /*1bd50*/  BRA `(.L_x_15249) ;  /* 0xffffffac00547947 */ /* 0x000fea000383ffff */
.L_x_15090:
[----:B0-----:R0:W1:Y:S02]  /*1bd60*/  SYNCS.PHASECHK.TRANS64.TRYWAIT P0, [R22+URZ+0x16820], R3 ;  /* 0x01682003160075a7 */ /* 0x001064000800017f */
[----:B-1----:R-:W-:Y:S05]  /*1bd70*/  @!P0 NANOSLEEP.SYNCS 0x989680 ;  /* 0x009896800000895d */ /* 0x002fea0003900000 */
[----:B------:R-:W1:Y:S02]  /*1bd80*/  @!P0 SYNCS.PHASECHK.TRANS64 P0, [R22+URZ+0x16820], R3 ;  /* 0x01682003160085a7 */ /* 0x000e64000800007f */
[----:B-1----:R-:W-:Y:S05]  /*1bd90*/  @!P0 BRA `(.L_x_15090) ;  /* 0xfffffffc00f08947 */ /* 0x002fea000383ffff */
[----:B------:R-:W-:Y:S05]  /*1bda0*/  BRA `(.L_x_15250) ;  /* 0xffffffac00bc7947 */ /* 0x000fea000383ffff */
.L_x_15099:
[----:B0-----:R0:W2:Y:S02]  /*1bdb0*/  SYNCS.PHASECHK.TRANS64.TRYWAIT P0, [R2+URZ+0x16840], R3 ;  /* 0x01684003020075a7 */ /* 0x0010a4000800017f */
[----:B--2---:R-:W-:Y:S05]  /*1bdc0*/  @!P0 NANOSLEEP.SYNCS 0x989680 ;  /* 0x009896800000895d */ /* 0x004fea0003900000 */
[----:B------:R-:W2:Y:S02]  /*1bdd0*/  @!P0 SYNCS.PHASECHK.TRANS64 P0, [R2+URZ+0x16840], R3 ;  /* 0x01684003020085a7 */ /* 0x000ea4000800007f */
[----:B--2---:R-:W-:Y:S05]  /*1bde0*/  @!P0 BRA `(.L_x_15099) ;  /* 0xfffffffc00f08947 */ /* 0x004fea000383ffff */
[----:B------:R-:W-:Y:S05]  /*1bdf0*/  BRA `(.L_x_15251) ;  /* 0xffffffb000687947 */ /* 0x000fea000383ffff */
.L_x_15104:
[----:B0-----:R0:W1:Y:S02]  /*1be00*/  SYNCS.PHASECHK.TRANS64.TRYWAIT P0, [R3+URZ+0x60], R2 ;  /* 0x00006002030075a7 */ /* 0x001064000800017f */
[----:B-1----:R-:W-:Y:S05]  /*1be10*/  @!P0 NANOSLEEP.SYNCS 0x989680 ;  /* 0x009896800000895d */ /* 0x002fea0003900000 */
[----:B------:R-:W1:Y:S02]  /*1be20*/  @!P0 SYNCS.PHASECHK.TRANS64 P0, [R3+URZ+0x60], R2 ;  /* 0x00006002030085a7 */ /* 0x000e64000800007f */
[----:B-1----:R-:W-:Y:S05]  /*1be30*/  @!P0 BRA `(.L_x_15104) ;  /* 0xfffffffc00f08947 */ /* 0x002fea000383ffff */
[----:B------:R-:W-:Y:S05]  /*1be40*/  BRA `(.L_x_15252) ;  /* 0xffffffb000f47947 */ /* 0x000fea000383ffff */
.L_x_15112:
[----:B0-----:R0:W2:Y:S02]  /*1be50*/  SYNCS.PHASECHK.TRANS64.TRYWAIT P0, [R2+URZ+0x16840], R3 ;  /* 0x01684003020075a7 */ /* 0x0010a4000800017f */
[----:B--2---:R-:W-:Y:S05]  /*1be60*/  @!P0 NANOSLEEP.SYNCS 0x989680 ;  /* 0x009896800000895d */ /* 0x004fea0003900000 */
[----:B------:R-:W2:Y:S02]  /*1be70*/  @!P0 SYNCS.PHASECHK.TRANS64 P0, [R2+URZ+0x16840], R3 ;  /* 0x01684003020085a7 */ /* 0x000ea4000800007f */
[----:B--2---:R-:W-:Y:S05]  /*1be80*/  @!P0 BRA `(.L_x_15112) ;  /* 0xfffffffc00f08947 */ /* 0x004fea000383ffff */
[----:B------:R-:W-:Y:S05]  /*1be90*/  BRA `(.L_x_15253) ;  /* 0xffffffb800307947 */ /* 0x000fea000383ffff */
.L_x_15117:
[----:B0-----:R0:W1:Y:S02]  /*1bea0*/  SYNCS.PHASECHK.TRANS64.TRYWAIT P0, [R10+URZ+0x60], R27 ;  /* 0x0000601b0a0075a7 */ /* 0x001064000800017f */
[----:B-1----:R-:W-:Y:S05]  /*1beb0*/  @!P0 NANOSLEEP.SYNCS 0x989680 ;  /* 0x009896800000895d */ /* 0x002fea0003900000 */
[----:B------:R-:W1:Y:S02]  /*1bec0*/  @!P0 SYNCS.PHASECHK.TRANS64 P0, [R10+URZ+0x60], R27 ;  /* 0x0000601b0a0085a7 */ /* 0x000e64000800007f */
[----:B-1----:R-:W-:Y:S05]  /*1bed0*/  @!P0 BRA `(.L_x_15117) ;  /* 0xfffffffc00f08947 */ /* 0x002fea000383ffff */
[----:B------:R-:W-:Y:S05]  /*1bee0*/  BRA `(.L_x_15254) ;  /* 0xffffffb800bc7947 */ /* 0x000fea000383ffff */
.L_x_15125:
[----:B0-----:R0:W2:Y:S02]  /*1bef0*/  SYNCS.PHASECHK.TRANS64.TRYWAIT P0, [R2+URZ+0x16840], R3 ;  /* 0x01684003020075a7 */ /* 0x0010a4000800017f */
[----:B--2---:R-:W-:Y:S05]  /*1bf00*/  @!P0 NANOSLEEP.SYNCS 0x989680 ;  /* 0x009896800000895d */ /* 0x004fea0003900000 */
[----:B------:R-:W2:Y:S02]  /*1bf10*/  @!P0 SYNCS.PHASECHK.TRANS64 P0, [R2+URZ+0x16840], R3 ;  /* 0x01684003020085a7 */ /* 0x000ea4000800007f */
[----:B--2---:R-:W-:Y:S05]  /*1bf20*/  @!P0 BRA `(.L_x_15125) ;  /* 0xfffffffc00f08947 */ /* 0x004fea000383ffff */
[----:B------:R-:W-:Y:S05]  /*1bf30*/  BRA `(.L_x_15255) ;  /* 0xffffffbc00cc7947 */ /* 0x000fea000383ffff */
.L_x_15130:
[----:B0-----:R0:W1:Y:S02]  /*1bf40*/  SYNCS.PHASECHK.TRANS64.TRYWAIT P0, [R7+URZ+0x60], R2 ;  /* 0x00006002070075a7 */ /* 0x001064000800017f */
[----:B-1----:R-:W-:Y:S05]  /*1bf50*/  @!P0 NANOSLEEP.SYNCS 0x989680 ;  /* 0x009896800000895d */ /* 0x002fea0003900000 */
[----:B------:R-:W1:Y:S02]  /*1bf60*/  @!P0 SYNCS.PHASECHK.TRANS64 P0, [R7+URZ+0x60], R2 ;  /* 0x00006002070085a7 */ /* 0x000e64000800007f */
[----:B-1----:R-:W-:Y:S05]  /*1bf70*/  @!P0 BRA `(.L_x_15130) ;  /* 0xfffffffc00f08947 */ /* 0x002fea000383ffff */
[----:B------:R-:W-:Y:S05]  /*1bf80*/  BRA `(.L_x_15256) ;  /* 0xffffffc0005c7947 */ /* 0x000fea000383ffff */
.L_x_15140:
[----:B0-----:R0:W1:Y:S02]  /*1bf90*/  SYNCS.PHASECHK.TRANS64.TRYWAIT P0, [R3+URZ+0x16860], R0 ;  /* 0x01686000030075a7 */ /* 0x001064000800017f */
[----:B-1----:R-:W-:Y:S05]  /*1bfa0*/  @!P0 NANOSLEEP.SYNCS 0x989680 ;  /* 0x009896800000895d */ /* 0x002fea0003900000 */
[----:B------:R-:W1:Y:S02]  /*1bfb0*/  @!P0 SYNCS.PHASECHK.TRANS64 P0, [R3+URZ+0x16860], R0 ;  /* 0x01686000030085a7 */ /* 0x000e64000800007f */
[----:B-1----:R-:W-:Y:S05]  /*1bfc0*/  @!P0 BRA `(.L_x_15140) ;  /* 0xfffffffc00f08947 */ /* 0x002fea000383ffff */
[----:B------:R-:W-:Y:S05]  /*1bfd0*/  BRA `(.L_x_15257) ;  /* 0xffffffc400587947 */ /* 0x000fea000383ffff */
.L_x_15146:
[----:B------:R-:W-:Y:S01]  /*1bfe0*/  BSSY B0, `(.L_x_15258) ;  /* 0x0000008000007945 */ /* 0x000fe20003800000 */
[----:B------:R-:W-:Y:S01]  /*1bff0*/  MOV R13, R16 ;  /* 0x00000010000d7202 */ /* 0x000fe20000000f00 */
[----:B0-----:R-:W-:Y:S02]  /*1c000*/  IMAD.MOV.U32 R12, RZ, RZ, RZ ;  /* 0x000000ffff0c7224 */ /* 0x001fe400078e00ff */
[----:B------:R-:W-:Y:S02]  /*1c010*/  IMAD.MOV.U32 R11, RZ, RZ, 0x1f ;  /* 0x0000001fff0b7424 */ /* 0x000fe400078e00ff */
[----:B------:R-:W-:-:S07]  /*1c020*/  IMAD.MOV.U32 R15, RZ, RZ, -0x1 ;  /* 0xffffffffff0f7424 */ /* 0x000fce00078e00ff */
[----:B--2---:R-:W-:Y:S05]  /*1c030*/  WARPSYNC.COLLECTIVE R15, `(.L_x_15259) ;  /* 0x000000000f087348 */ /* 0x004fea0003c00000 */
[----:B------:R0:W1:Y:S02]  /*1c040*/  SHFL.IDX P6, R14, R13, R12, R11 ;  /* 0x0000000c0d0e7389 */ /* 0x00006400000c000b */
[----:B012---:R-:W-:Y:S01]  /*1c050*/  ENDCOLLECTIVE ;  /* 0x000000000000791b */ /* 0x007fe20003800000 */
.L_x_15259:
[----:B------:R-:W-:Y:S05]  /*1c060*/  BSYNC B0 ;  /* 0x0000000000007941 */ /* 0x000fea0003800000 */
.L_x_15258:
[----:B------:R-:W-:Y:S01]  /*1c070*/  IMAD.MOV.U32 R13, RZ, RZ, R16 ;  /* 0x000000ffff0d7224 */ /* 0x000fe200078e0010 */
[----:B------:R-:W-:Y:S01]  /*1c080*/  MOV R15, 0xffffffff ;  /* 0xffffffff000f7802 */ /* 0x000fe20000000f00 */
[----:B------:R-:W-:Y:S01]  /*1c090*/  IMAD.MOV.U32 R12, RZ, RZ, 0x1 ;  /* 0x00000001ff0c7424 */ /* 0x000fe200078e00ff */
[----:B------:R-:W-:Y:S01]  /*1c0a0*/  MOV R0, R14 ;  /* 0x0000000e00007202 */ /* 0x000fe20000000f00 */
[----:B------:R-:W-:Y:S02]  /*1c0b0*/  IMAD.MOV.U32 R11, RZ, RZ, 0x1f ;  /* 0x0000001fff0b7424 */ /* 0x000fe400078e00ff */
[----:B------:R-:W-:-:S07]  /*1c0c0*/  IMAD.IADD R7, R19, 0x1, R8 ;  /* 0x0000000113077824 */ /* 0x000fce00078e0208 */
[----:B------:R-:W-:Y:S05]  /*1c0d0*/  WARPSYNC.COLLECTIVE R15, `(.L_x_15260) ;  /* 0x000000000f087348 */ /* 0x000fea0003c00000 */
[----:B------:R0:W1:Y:S02]  /*1c0e0*/  SHFL.IDX P6, R14, R13, R12, R11 ;  /* 0x0000000c0d0e7389 */ /* 0x00006400000c000b */
[----:B01----:R-:W-:Y:S01]  /*1c0f0*/  ENDCOLLECTIVE ;  /* 0x000000000000791b */ /* 0x003fe20003800000 */
.L_x_15260:
        /* <DEDUP_REMOVED lines=11> */
[C---:B------:R-:W-:Y:S02]  /*1c1b0*/  ISETP.GE.U32.AND P5, PT, R8.reuse, 0x10, PT ;  /* 0x000000100800780c */ /* 0x040fe40003fa6070 */
[----:B--2---:R-:W-:Y:S02]  /*1c1c0*/  @!P1 MOV R17, R2 ;  /* 0x0000000200119202 */ /* 0x004fe40000000f00 */
[----:B------:R-:W-:-:S03]  /*1c1d0*/  ISETP.NE.AND P1, PT, R8, RZ, PT ;  /* 0x000000ff0800720c */ /* 0x000fc60003f25270 */
[----:B------:R-:W-:-:S10]  /*1c1e0*/  IMAD.MOV.U32 R13, RZ, RZ, R17 ;  /* 0x000000ffff0d7224 */ /* 0x000fd400078e0011 */
[----:B------:R-:W-:Y:S05]  /*1c1f0*/  WARPSYNC.COLLECTIVE R15, `(.L_x_15261) ;  /* 0x000000000f087348 */ /* 0x000fea0003c00000 */
[----:B------:R0:W1:Y:S02]  /*1c200*/  SHFL.UP P6, R14, R13, R12, R11 ;  /* 0x0400000c0d0e7389 */ /* 0x00006400000c000b */
[----:B01----:R-:W-:Y:S01]  /*1c210*/  ENDCOLLECTIVE ;  /* 0x000000000000791b */ /* 0x003fe20003800000 */
.L_x_15261:
[----:B------:R-:W-:Y:S01]  /*1c220*/  IMAD.MOV.U32 R12, RZ, RZ, 0x2 ;  /* 0x00000002ff0c7424 */ /* 0x000fe200078e00ff */
[----:B------:R-:W-:-:S05]  /*1c230*/  SEL R4, R14, RZ, P1 ;  /* 0x000000ff0e047207 */ /* 0x000fca0000800000 */
[----:B------:R-:W-:-:S05]  /*1c240*/  IMAD.IADD R4, R17, 0x1, R4 ;  /* 0x0000000111047824 */ /* 0x000fca00078e0204 */
[----:B------:R-:W-:-:S07]  /*1c250*/  MOV R13, R4 ;  /* 0x00000004000d7202 */ /* 0x000fce0000000f00 */
[----:B------:R-:W-:Y:S05]  /*1c260*/  WARPSYNC.COLLECTIVE R15, `(.L_x_15262) ;  /* 0x000000000f087348 */ /* 0x000fea0003c00000 */
[----:B------:R0:W1:Y:S02]  /*1c270*/  SHFL.UP P6, R14, R13, R12, R11 ;  /* 0x0400000c0d0e7389 */ /* 0x00006400000c000b */
[----:B01----:R-:W-:Y:S01]  /*1c280*/  ENDCOLLECTIVE ;  /* 0x000000000000791b */ /* 0x003fe20003800000 */
.L_x_15262:
[----:B------:R-:W-:Y:S02]  /*1c290*/  MOV R12, 0x4 ;  /* 0x00000004000c7802 */ /* 0x000fe40000000f00 */
[----:B------:R-:W-:-:S05]  /*1c2a0*/  SEL R3, R14, RZ, P2 ;  /* 0x000000ff0e037207 */ /* 0x000fca0001000000 */
[----:B------:R-:W-:-:S04]  /*1c2b0*/  IMAD.IADD R6, R4, 0x1, R3 ;  /* 0x0000000104067824 */ /* 0x000fc800078e0203 */
[----:B------:R-:W-:-:S07]  /*1c2c0*/  IMAD.MOV.U32 R13, RZ, RZ, R6 ;  /* 0x000000ffff0d7224 */ /* 0x000fce00078e0006 */
[----:B------:R-:W-:Y:S05]  /*1c2d0*/  WARPSYNC.COLLECTIVE R15, `(.L_x_15263) ;  /* 0x000000000f087348 */ /* 0x000fea0003c00000 */
[----:B------:R0:W1:Y:S02]  /*1c2e0*/  SHFL.UP P6, R14, R13, R12, R11 ;  /* 0x0400000c0d0e7389 */ /* 0x00006400000c000b */
[----:B01----:R-:W-:Y:S01]  /*1c2f0*/  ENDCOLLECTIVE ;  /* 0x000000000000791b */ /* 0x003fe20003800000 */
.L_x_15263:
[----:B------:R-:W-:Y:S01]  /*1c300*/  IMAD.MOV.U32 R12, RZ, RZ, 0x8 ;  /* 0x00000008ff0c7424 */ /* 0x000fe200078e00ff */
[----:B------:R-:W-:-:S05]  /*1c310*/  SEL R3, R14, RZ, P3 ;  /* 0x000000ff0e037207 */ /* 0x000fca0001800000 */
[----:B------:R-:W-:-:S04]  /*1c320*/  IMAD.IADD R2, R6, 0x1, R3 ;  /* 0x0000000106027824 */ /* 0x000fc800078e0203 */
[----:B------:R-:W-:-:S07]  /*1c330*/  IMAD.MOV.U32 R13, RZ, RZ, R2 ;  /* 0x000000ffff0d7224 */ /* 0x000fce00078e0002 */
[----:B------:R-:W-:Y:S05]  /*1c340*/  WARPSYNC.COLLECTIVE R15, `(.L_x_15264) ;  /* 0x000000000f087348 */ /* 0x000fea0003c00000 */
[----:B------:R0:W1:Y:S02]  /*1c350*/  SHFL.UP P6, R14, R13, R12, R11 ;  /* 0x0400000c0d0e7389 */ /* 0x00006400000c000b */
[----:B01----:R-:W-:Y:S01]  /*1c360*/  ENDCOLLECTIVE ;  /* 0x000000000000791b */ /* 0x003fe20003800000 */
.L_x_15264:
[----:B------:R-:W-:Y:S01]  /*1c370*/  IMAD.MOV.U32 R12, RZ, RZ, 0x10 ;  /* 0x00000010ff0c7424 */ /* 0x000fe200078e00ff */
[----:B------:R-:W-:-:S04]  /*1c380*/  SEL R3, R14, RZ, P4 ;  /* 0x000000ff0e037207 */ /* 0x000fc80002000000 */
[----:B------:R-:W-:-:S05]  /*1c390*/  IADD3 R3, R2, R3, RZ ;  /* 0x0000000302037210 */ /* 0x000fca0007ffe0ff */
[----:B------:R-:W-:-:S07]  /*1c3a0*/  IMAD.MOV.U32 R13, RZ, RZ, R3 ;  /* 0x000000ffff0d7224 */ /* 0x000fce00078e0003 */
[----:B------:R-:W-:Y:S05]  /*1c3b0*/  WARPSYNC.COLLECTIVE R15, `(.L_x_15265) ;  /* 0x000000000f087348 */ /* 0x000fea0003c00000 */
[----:B------:R0:W1:Y:S02]  /*1c3c0*/  SHFL.UP P6, R14, R13, R12, R11 ;  /* 0x0400000c0d0e7389 */ /* 0x00006400000c000b */
[----:B01----:R-:W-:Y:S01]  /*1c3d0*/  ENDCOLLECTIVE ;  /* 0x000000000000791b */ /* 0x003fe20003800000 */
.L_x_15265:
        /* <DEDUP_REMOVED lines=8> */
.L_x_15266:
[----:B------:R-:W-:Y:S05]  /*1c460*/  BRA `(.L_x_15267) ;  /* 0xffffffc4008c7947 */ /* 0x000fea000383ffff */
.L_x_15151:
        /* <DEDUP_REMOVED lines=8> */
.L_x_15269:
[----:B------:R-:W-:Y:S05]  /*1c4f0*/  BSYNC B0 ;  /* 0x0000000000007941 */ /* 0x000fea0003800000 */
.L_x_15268:
[----:B------:R-:W-:Y:S01]  /*1c500*/  SEL R14, R14, RZ, P1 ;  /* 0x000000ff0e0e7207 */ /* 0x000fe20000800000 */
[----:B------:R-:W-:Y:S01]  /*1c510*/  IMAD.MOV.U32 R11, RZ, RZ, RZ ;  /* 0x000000ffff0b7224 */ /* 0x000fe200078e00ff */
[----:B------:R-:W-:Y:S01]  /*1c520*/  MOV R12, 0x2 ;  /* 0x00000002000c7802 */ /* 0x000fe20000000f00 */
[----:B------:R-:W-:Y:S02]  /*1c530*/  IMAD.MOV.U32 R15, RZ, RZ, -0x1 ;  /* 0xffffffffff0f7424 */ /* 0x000fe400078e00ff */
[----:B------:R-:W-:-:S07]  /*1c540*/  IMAD.IADD R13, R17, 0x1, R14 ;  /* 0x00000001110d7824 */ /* 0x000fce00078e020e */
[----:B------:R-:W-:Y:S05]  /*1c550*/  WARPSYNC.COLLECTIVE R15, `(.L_x_15270) ;  /* 0x000000000f087348 */ /* 0x000fea0003c00000 */
[----:B------:R0:W1:Y:S02]  /*1c560*/  SHFL.UP P6, R14, R13, R12, R11 ;  /* 0x0400000c0d0e7389 */ /* 0x00006400000c000b */
[----:B01----:R-:W-:Y:S01]  /*1c570*/  ENDCOLLECTIVE ;  /* 0x000000000000791b */ /* 0x003fe20003800000 */
.L_x_15270:
[----:B------:R-:W-:Y:S01]  /*1c580*/  IMAD.MOV.U32 R12, RZ, RZ, 0x4 ;  /* 0x00000004ff0c7424 */ /* 0x000fe200078e00ff */
[----:B------:R-:W-:-:S05]  /*1c590*/  SEL R2, R14, RZ, P2 ;  /* 0x000000ff0e027207 */ /* 0x000fca0001000000 */
[----:B------:R-:W-:-:S05]  /*1c5a0*/  IMAD.IADD R2, R13, 0x1, R2 ;  /* 0x000000010d027824 */ /* 0x000fca00078e0202 */
[----:B------:R-:W-:-:S07]  /*1c5b0*/  MOV R13, R2 ;  /* 0x00000002000d7202 */ /* 0x000fce0000000f00 */
[----:B------:R-:W-:Y:S05]  /*1c5c0*/  WARPSYNC.COLLECTIVE R15, `(.L_x_15271) ;  /* 0x000000000f087348 */ /* 0x000fea0003c00000 */
[----:B------:R0:W1:Y:S02]  /*1c5d0*/  SHFL.UP P6, R14, R13, R12, R11 ;  /* 0x0400000c0d0e7389 */ /* 0x00006400000c000b */
[----:B01----:R-:W-:Y:S01]  /*1c5e0*/  ENDCOLLECTIVE ;  /* 0x000000000000791b */ /* 0x003fe20003800000 */
.L_x_15271:
[----:B------:R-:W-:Y:S02]  /*1c5f0*/  MOV R12, 0x8 ;  /* 0x00000008000c7802 */ /* 0x000fe40000000f00 */
[----:B------:R-:W-:-:S05]  /*1c600*/  SEL R3, R14, RZ, P3 ;  /* 0x000000ff0e037207 */ /* 0x000fca0001800000 */
[----:B------:R-:W-:-:S04]  /*1c610*/  IMAD.IADD R3, R2, 0x1, R3 ;  /* 0x0000000102037824 */ /* 0x000fc800078e0203 */
[----:B------:R-:W-:-:S07]  /*1c620*/  IMAD.MOV.U32 R13, RZ, RZ, R3 ;  /* 0x000000ffff0d7224 */ /* 0x000fce00078e0003 */
[----:B------:R-:W-:Y:S05]  /*1c630*/  WARPSYNC.COLLECTIVE R15, `(.L_x_15272) ;  /* 0x000000000f087348 */ /* 0x000fea0003c00000 */
[----:B------:R0:W1:Y:S02]  /*1c640*/  SHFL.UP P6, R14, R13, R12, R11 ;  /* 0x0400000c0d0e7389 */ /* 0x00006400000c000b */
[----:B01----:R-:W-:Y:S01]  /*1c650*/  ENDCOLLECTIVE ;  /* 0x000000000000791b */ /* 0x003fe20003800000 */
.L_x_15272:
[----:B------:R-:W-:Y:S01]  /*1c660*/  IMAD.MOV.U32 R12, RZ, RZ, 0x10 ;  /* 0x00000010ff0c7424 */ /* 0x000fe200078e00ff */
[----:B------:R-:W-:-:S05]  /*1c670*/  SEL R4, R14, RZ, P4 ;  /* 0x000000ff0e047207 */ /* 0x000fca0002000000 */
[----:B------:R-:W-:-:S04]  /*1c680*/  IMAD.IADD R4, R3, 0x1, R4 ;  /* 0x0000000103047824 */ /* 0x000fc800078e0204 */
[----:B------:R-:W-:-:S07]  /*1c690*/  IMAD.MOV.U32 R13, RZ, RZ, R4 ;  /* 0x000000ffff0d7224 */ /* 0x000fce00078e0004 */
[----:B------:R-:W-:Y:S05]  /*1c6a0*/  WARPSYNC.COLLECTIVE R15, `(.L_x_15273) ;  /* 0x000000000f087348 */ /* 0x000fea0003c00000 */
[----:B------:R0:W1:Y:S02]  /*1c6b0*/  SHFL.UP P6, R14, R13, R12, R11 ;  /* 0x0400000c0d0e7389 */ /* 0x00006400000c000b */
[----:B01----:R-:W-:Y:S01]  /*1c6c0*/  ENDCOLLECTIVE ;  /* 0x000000000000791b */ /* 0x003fe20003800000 */
.L_x_15273:
        /* <DEDUP_REMOVED lines=8> */
.L_x_15274:
[----:B------:R-:W-:Y:S05]  /*1c750*/  BRA `(.L_x_15275) ;  /* 0xffffffc4006c7947 */ /* 0x000fea000383ffff */
.L_x_15153:
[----:B------:R-:W-:Y:S01]  /*1c760*/  BSSY B0, `(.L_x_15276) ;  /* 0x0000006000007945 */ /* 0x000fe20003800000 */
[----:B------:R-:W-:Y:S02]  /*1c770*/  PLOP3.LUT P6, PT, P6, PT, PT, 0x8, 0x0 ;  /* 0x000000000000781c */ /* 0x000fe400037ce170 */
[----:B------:R-:W-:-:S11]  /*1c780*/  MOV R15, 0xffffffff ;  /* 0xffffffff000f7802 */ /* 0x000fd60000000f00 */
[----:B0-----:R-:W-:Y:S05]  /*1c790*/  WARPSYNC.COLLECTIVE R15, `(.L_x_15277) ;  /* 0x000000000f087348 */ /* 0x001fea0003c00000 */
[----:B------:R-:W-:Y:S01]  /*1c7a0*/  VOTE.ANY R14, PT, P6 ;  /* 0x00000000000e7806 */ /* 0x000fe200030e0100 */
[----:B0-----:R-:W-:Y:S06]  /*1c7b0*/  ENDCOLLECTIVE ;  /* 0x000000000000791b */ /* 0x001fec0003800000 */
.L_x_15277:
[----:B------:R-:W-:Y:S05]  /*1c7c0*/  BSYNC B0 ;  /* 0x0000000000007941 */ /* 0x000fea0003800000 */
.L_x_15276:
        /* <DEDUP_REMOVED lines=9> */
.L_x_15278:
[----:B------:R-:W-:Y:S01]  /*1c860*/  IMAD.MOV.U32 R17, RZ, RZ, R14 ;  /* 0x000000ffff117224 */ /* 0x000fe200078e000e */
[----:B------:R-:W-:Y:S06]  /*1c870*/  BRA `(.L_x_15279) ;  /* 0xffffffc4005c7947 */ /* 0x000fec000383ffff */
.L_x_15155:
[----:B------:R-:W-:Y:S01]  /*1c880*/  BSSY B0, `(.L_x_15280) ;  /* 0x0000007000007945 */ /* 0x000fe20003800000 */
[----:B------:R-:W-:Y:S01]  /*1c890*/  IMAD.MOV.U32 R13, RZ, RZ, R3 ;  /* 0x000000ffff0d7224 */ /* 0x000fe200078e0003 */
[----:B------:R-:W-:Y:S01]  /*1c8a0*/  MOV R11, 0x1f ;  /* 0x0000001f000b7802 */ /* 0x000fe20000000f00 */
[----:B------:R-:W-:-:S07]  /*1c8b0*/  IMAD.MOV.U32 R15, RZ, RZ, -0x1 ;  /* 0xffffffffff0f7424 */ /* 0x000fce00078e00ff */
[----:B012---:R-:W-:Y:S05]  /*1c8c0*/  WARPSYNC.COLLECTIVE R15, `(.L_x_15281) ;  /* 0x000000000f087348 */ /* 0x007fea0003c00000 */
[----:B------:R3:W4:Y:S02]  /*1c8d0*/  SHFL.IDX P6, R14, R13, R12, R11 ;  /* 0x0000000c0d0e7389 */ /* 0x00072400000c000b */
[----:B01234-:R-:W-:Y:S01]  /*1c8e0*/  ENDCOLLECTIVE ;  /* 0x000000000000791b */ /* 0x01ffe20003800000 */
.L_x_15281:
[----:B------:R-:W-:Y:S05]  /*1c8f0*/  BSYNC B0 ;  /* 0x0000000000007941 */ /* 0x000fea0003800000 */
.L_x_15280:
[----:B------:R-:W-:Y:S05]  /*1c900*/  BRA `(.L_x_15154) ;  /* 0xffffffc400547947 */ /* 0x000fea000383ffff */
.L_x_15159:
[----:B0-----:R0:W3:Y:S02]  /*1c910*/  SYNCS.PHASECHK.TRANS64.TRYWAIT P0, [R9+URZ+0x16820], R0 ;  /* 0x01682000090075a7 */ /* 0x0010e4000800017f */
[----:B---3--:R-:W-:Y:S05]  /*1c920*/  @!P0 NANOSLEEP.SYNCS 0x989680 ;  /* 0x009896800000895d */ /* 0x008fea0003900000 */
[----:B------:R-:W3:Y:S02]  /*1c930*/  @!P0 SYNCS.PHASECHK.TRANS64 P0, [R9+URZ+0x16820], R0 ;  /* 0x01682000090085a7 */ /* 0x000ee4000800007f */
[----:B---3--:R-:W-:Y:S05]  /*1c940*/  @!P0 BRA `(.L_x_15159) ;  /* 0xfffffffc00f08947 */ /* 0x008fea000383ffff */
[----:B------:R-:W-:Y:S05]  /*1c950*/  BRA `(.L_x_15282) ;  /* 0xffffffc800cc7947 */ /* 0x000fea000383ffff */
.L_x_15160:
[----:B------:R-:W3:Y:S01]  /*1c960*/  S2R R2, SR_TID.X ;  /* 0x0000000000027919 */ /* 0x000ee20000002100 */
[----:B------:R-:W-:Y:S01]  /*1c970*/  BSSY B0, `(.L_x_15283) ;  /* 0x000000a000007945 */ /* 0x000fe20003800000 */
[----:B------:R-:W-:Y:S01]  /*1c980*/  IMAD.MOV.U32 R12, RZ, RZ, RZ ;  /* 0x000000ffff0c7224 */ /* 0x000fe200078e00ff */
[----:B------:R-:W-:Y:S01]  /*1c990*/  MOV R11, 0x1f ;  /* 0x0000001f000b7802 */ /* 0x000fe20000000f00 */
[----:B------:R-:W-:Y:S01]  /*1c9a0*/  IMAD.MOV.U32 R15, RZ, RZ, -0x1 ;  /* 0xffffffffff0f7424 */ /* 0x000fe200078e00ff */
[----:B---3--:R-:W-:-:S04]  /*1c9b0*/  SHF.R.U32.HI R2, RZ, 0x5, R2 ;  /* 0x00000005ff027819 */ /* 0x008fc80000011602 */
[----:B------:R-:W-:-:S05]  /*1c9c0*/  LOP3.LUT R2, R2, 0x3, RZ, 0xc0, !PT ;  /* 0x0000000302027812 */ /* 0x000fca00078ec0ff */
[----:B------:R-:W-:-:S07]  /*1c9d0*/  IMAD.MOV.U32 R13, RZ, RZ, R2 ;  /* 0x000000ffff0d7224 */ /* 0x000fce00078e0002 */
[----:B012-4-:R-:W-:Y:S05]  /*1c9e0*/  WARPSYNC.COLLECTIVE R15, `(.L_x_15284) ;  /* 0x000000000f087348 */ /* 0x017fea0003c00000 */
[----:B------:R3:W0:Y:S02]  /*1c9f0*/  SHFL.IDX P6, R14, R13, R12, R11 ;  /* 0x0000000c0d0e7389 */ /* 0x00062400000c000b */
[----:B01234-:R-:W-:Y:S01]  /*1ca00*/  ENDCOLLECTIVE ;  /* 0x000000000000791b */ /* 0x01ffe20003800000 */
.L_x_15284:
[----:B------:R-:W-:Y:S05]  /*1ca10*/  BSYNC B0 ;  /* 0x0000000000007941 */ /* 0x000fea0003800000 */
.L_x_15283:
[----:B------:R-:W-:Y:S05]  /*1ca20*/  BRA `(.L_x_15285) ;  /* 0xffffffc800b47947 */ /* 0x000fea000383ffff */
.L_x_15161:
[----:B------:R-:W-:Y:S01]  /*1ca30*/  BSSY B0, `(.L_x_15286) ;  /* 0x0000006000007945 */ /* 0x000fe20003800000 */
[----:B------:R-:W-:-:S07]  /*1ca40*/  IMAD.MOV.U32 R15, RZ, RZ, -0x1 ;  /* 0xffffffffff0f7424 */ /* 0x000fce00078e00ff */
[----:B012-4-:R-:W-:Y:S05]  /*1ca50*/  WARPSYNC.COLLECTIVE R15, `(.L_x_15287) ;  /* 0x000000000f0c7348 */ /* 0x017fea0003c00000 */
[----:B------:R-:W-:Y:S02]  /*1ca60*/  ELECT P6, UR62, PT ;  /* 0x00000000003e782f */ /* 0x000fe400038c0000 */
[----:B------:R-:W-:Y:S01]  /*1ca70*/  MOV R14, UR62 ;  /* 0x0000003e000e7c02 */ /* 0x000fe20008000f00 */
[----:B012-4-:R-:W-:Y:S10]  /*1ca80*/  ENDCOLLECTIVE ;  /* 0x000000000000791b */ /* 0x017ff40003800000 */
.L_x_15287:
[----:B------:R-:W-:Y:S05]  /*1ca90*/  BSYNC B0 ;  /* 0x0000000000007941 */ /* 0x000fea0003800000 */
.L_x_15286:
[----:B------:R-:W-:Y:S05]  /*1caa0*/  BRA `(.L_x_15288) ;  /* 0xffffffc800a87947 */ /* 0x000fea000383ffff */
.L_x_15163:
[----:B0-----:R0:W2:Y:S02]  /*1cab0*/  SYNCS.PHASECHK.TRANS64.TRYWAIT P0, [R6+URZ], R3 ;  /* 0x00000003060075a7 */ /* 0x0010a4000800017f */
[----:B--2---:R-:W-:Y:S05]  /*1cac0*/  @!P0 NANOSLEEP.SYNCS 0x989680 ;  /* 0x009896800000895d */ /* 0x004fea0003900000 */
[----:B------:R-:W2:Y:S02]  /*1cad0*/  @!P0 SYNCS.PHASECHK.TRANS64 P0, [R6+URZ], R3 ;  /* 0x00000003060085a7 */ /* 0x000ea4000800007f */
[----:B--2---:R-:W-:Y:S05]  /*1cae0*/  @!P0 BRA `(.L_x_15163) ;  /* 0xfffffffc00f08947 */ /* 0x004fea000383ffff */
[----:B------:R-:W-:Y:S05]  /*1caf0*/  BRA `(.L_x_15289) ;  /* 0xffffffc800dc7947 */ /* 0x000fea000383ffff */
.L_x_15164:
[----:B--2---:R2:W3:Y:S02]  /*1cb00*/  SYNCS.PHASECHK.TRANS64.TRYWAIT P0, [R7+URZ], R2 ;  /* 0x00000002070075a7 */ /* 0x0044e4000800017f */
[----:B---3--:R-:W-:Y:S05]  /*1cb10*/  @!P0 NANOSLEEP.SYNCS 0x989680 ;  /* 0x009896800000895d */ /* 0x008fea0003900000 */
[----:B------:R-:W3:Y:S02]  /*1cb20*/  @!P0 SYNCS.PHASECHK.TRANS64 P0, [R7+URZ], R2 ;  /* 0x00000002070085a7 */ /* 0x000ee4000800007f */
[----:B---3--:R-:W-:Y:S05]  /*1cb30*/  @!P0 BRA `(.L_x_15164) ;  /* 0xfffffffc00f08947 */ /* 0x008fea000383ffff */
[----:B------:R-:W-:Y:S05]  /*1cb40*/  BRA `(.L_x_15290) ;  /* 0xffffffc800d07947 */ /* 0x000fea000383ffff */
.L_x_15166:
[----:B---3--:R3:W0:Y:S02]  /*1cb50*/  SYNCS.PHASECHK.TRANS64.TRYWAIT P0, [R4+URZ], R3 ;  /* 0x00000003040075a7 */ /* 0x008624000800017f */
[----:B0-----:R-:W-:Y:S05]  /*1cb60*/  @!P0 NANOSLEEP.SYNCS 0x989680 ;  /* 0x009896800000895d */ /* 0x001fea0003900000 */
[----:B------:R-:W0:Y:S02]  /*1cb70*/  @!P0 SYNCS.PHASECHK.TRANS64 P0, [R4+URZ], R3 ;  /* 0x00000003040085a7 */ /* 0x000e24000800007f */
[----:B0-----:R-:W-:Y:S05]  /*1cb80*/  @!P0 BRA `(.L_x_15166) ;  /* 0xfffffffc00f08947 */ /* 0x001fea000383ffff */
[----:B------:R-:W-:Y:S05]  /*1cb90*/  BRA `(.L_x_15291) ;  /* 0xffffffc800d47947 */ /* 0x000fea000383ffff */
.L_x_15292:
        /* <DEDUP_REMOVED lines=14> */
.L_x_15340:


//--------------------- .nv.global.init           --------------------------
	.section	.nv.global.init,"aw",@progbits
.nv.global.init:
	.type		$str$23,@object
	.size		$str$23,($str$24 - $str$23)
$str$23:
        /*0000*/ 	.byte	0x28, 0x61, 0x64, 0x64, 0x72, 0x65, 0x73, 0x73, 0x20, 0x26, 0x20, 0x6d, 0x61, 0x73, 0x6b, 0x29
        /*0010*/ 	.byte	0x20, 0x3d, 0x3d, 0x20, 0x30, 0x00
	.type		$str$24,@object
	.size		$str$24,(__unnamed_43 - $str$24)
$str$24:
        /*0016*/ 	.byte	0x2f, 0x74, 0x6d, 0x70, 0x2f, 0x6f, 0x73, 0x73, 0x5f, 0x6b, 0x65, 0x72, 0x6e, 0x65, 0x6c, 0x73
        /*0026*/ 	.byte	0x5f, 0x73, 0x72, 0x63, 0x2f, 0x66, 0x6c, 0x61, 0x73, 0x68, 0x5f, 0x61, 0x74, 0x74, 0x65, 0x6e
        /*0036*/ 	.byte	0x74, 0x69, 0x6f, 0x6e, 0x2f, 0x63, 0x73, 0x72, 0x63, 0x2f, 0x63, 0x75, 0x74, 0x6c, 0x61, 0x73
        /*0046*/ 	.byte	0x73, 0x2f, 0x69, 0x6e, 0x63, 0x6c, 0x75, 0x64, 0x65, 0x2f, 0x63, 0x75, 0x74, 0x65, 0x2f, 0x70
        /*0056*/ 	.byte	0x6f, 0x69, 0x6e, 0x74, 0x65, 0x72, 0x5f, 0x66, 0x6c, 0x61, 0x67, 0x67, 0x65, 0x64, 0x2e, 0x68
        /*0066*/ 	.byte	0x70, 0x70, 0x00
	.type		__unnamed_43,@object
	.size		__unnamed_43,(__unnamed_4 - __unnamed_43)
__unnamed_43:
        /* <DEDUP_REMOVED lines=23> */
        /*01d9*/ 	.byte	0x3a, 0x43, 0x3c, 0x30, 0x3e, 0x3e, 0x3e, 0x3e, 0x3e, 0x20, 0x26, 0x5d, 0x00
	.type		__unnamed_4,@object
	.size		__unnamed_4,(__unnamed_13 - __unnamed_4)
__unnamed_4:
        /* <DEDUP_REMOVED lines=24> */
	.type		__unnamed_13,@object
	.size		__unnamed_13,(__unnamed_29 - __unnamed_13)
__unnamed_13:
        /* <DEDUP_REMOVED lines=24> */
	.type		__unnamed_29,@object
	.size		__unnamed_29,(__unnamed_21 - __unnamed_29)
__unnamed_29:
        /* <DEDUP_REMOVED lines=24> */
	.type		__unnamed_21,@object
	.size		__unnamed_21,(__unnamed_39 - __unnamed_21)
__unnamed_21:
        /* <DEDUP_REMOVED lines=24> */
	.type		__unnamed_39,@object
	.size		__unnamed_39,(__unnamed_34 - __unnamed_39)
__unnamed_39:
        /* <DEDUP_REMOVED lines=24> */
	.type		__unnamed_34,@object
	.size		__unnamed_34,(__unnamed_38 - __unnamed_34)
__unnamed_34:
        /* <DEDUP_REMOVED lines=24> */
	.type		__unnamed_38,@object
	.size		__unnamed_38,(__unnamed_14 - __unnamed_38)
__unnamed_38:
        /* <DEDUP_REMOVED lines=24> */
	.type		__unnamed_14,@object
	.size		__unnamed_14,(__unnamed_30 - __unnamed_14)
__unnamed_14:
        /* <DEDUP_REMOVED lines=24> */
	.type		__unnamed_30,@object
	.size		__unnamed_30,(__unnamed_9 - __unnamed_30)
__unnamed_30:
        /* <DEDUP_REMOVED lines=24> */
	.type		__unnamed_9,@object
	.size		__unnamed_9,(__unnamed_25 - __unnamed_9)
__unnamed_9:
        /* <DEDUP_REMOVED lines=24> */
        /*10e3*/ 	.byte	0x00
	.type		__unnamed_25,@object
	.size		__unnamed_25,(__unnamed_5 - __unnamed_25)
__unnamed_25:
        /* <DEDUP_REMOVED lines=25> */
	.type		__unnamed_5,@object
	.size		__unnamed_5,(__unnamed_3 - __unnamed_5)
__unnamed_5:
        /* <DEDUP_REMOVED lines=25> */
	.type		__unnamed_3,@object
	.size		__unnamed_3,(__unnamed_2 - __unnamed_3)
__unnamed_3:
        /* <DEDUP_REMOVED lines=28> */
        /*15a6*/ 	.byte	0x32, 0x3e, 0x3e, 0x3e, 0x3e, 0x3e, 0x5d, 0x00
	.type		__unnamed_2,@object
	.size		__unnamed_2,(__unnamed_7 - __unnamed_2)
__unnamed_2:
        /* <DEDUP_REMOVED lines=29> */
	.type		__unnamed_7,@object
	.size		__unnamed_7,(__unnamed_8 - __unnamed_7)
__unnamed_7:
        /* <DEDUP_REMOVED lines=28> */
        /*1936*/ 	.byte	0x38, 0x38, 0x3e, 0x3e, 0x3e, 0x3e, 0x3e, 0x5d, 0x00
	.type		__unnamed_8,@object
	.size		__unnamed_8,(__unnamed_1 - __unnamed_8)
__unnamed_8:
        /* <DEDUP_REMOVED lines=29> */
	.type		__unnamed_1,@object
	.size		__unnamed_1,(__unnamed_41 - __unnamed_1)
__unnamed_1:
        /* <DEDUP_REMOVED lines=28> */
        /*1cc8*/ 	.byte	0x32, 0x3e, 0x3e, 0x3e, 0x3e, 0x3e, 0x20, 0x26, 0x5d, 0x00
	.type		__unnamed_41,@object
	.size		__unnamed_41,(__unnamed_42 - __unnamed_41)
__unnamed_41:
        /* <DEDUP_REMOVED lines=28> */
        /*1e92*/ 	.byte	0x36, 0x33, 0x38, 0x34, 0x3e, 0x3e, 0x3e, 0x3e, 0x3e, 0x5d, 0x00
	.type		__unnamed_42,@object
	.size		__unnamed_42,(__unnamed_6 - __unnamed_42)
__unnamed_42:
        /* <DEDUP_REMOVED lines=29> */
	.type		__unnamed_6,@object
	.size		__unnamed_6,(__unnamed_33 - __unnamed_6)
__unnamed_6:
        /* <DEDUP_REMOVED lines=29> */
	.type		__unnamed_33,@object
	.size		__unnamed_33,(__unnamed_17 - __unnamed_33)
__unnamed_33:
        /* <DEDUP_REMOVED lines=29> */
	.type		__unnamed_17,@object
	.size		__unnamed_17,(__unnamed_37 - __unnamed_17)
__unnamed_17:
        /* <DEDUP_REMOVED lines=29> */
	.type		__unnamed_37,@object
	.size		__unnamed_37,(__unnamed_11 - __unnamed_37)
__unnamed_37:
        /* <DEDUP_REMOVED lines=29> */
	.type		__unnamed_11,@object
	.size		__unnamed_11,(__unnamed_27 - __unnamed_11)
__unnamed_11:
        /* <DEDUP_REMOVED lines=29> */
	.type		__unnamed_27,@object
	.size		__unnamed_27,(__unnamed_19 - __unnamed_27)
__unnamed_27:
        /* <DEDUP_REMOVED lines=29> */
	.type		__unnamed_19,@object
	.size		__unnamed_19,(__unnamed_12 - __unnamed_19)
__unnamed_19:
        /* <DEDUP_REMOVED lines=29> */
	.type		__unnamed_12,@object
	.size		__unnamed_12,(__unnamed_28 - __unnamed_12)
__unnamed_12:
        /* <DEDUP_REMOVED lines=29> */
	.type		__unnamed_28,@object
	.size		__unnamed_28,(__unnamed_36 - __unnamed_28)
__unnamed_28:
        /* <DEDUP_REMOVED lines=29> */
	.type		__unnamed_36,@object
	.size		__unnamed_36,(__unnamed_20 - __unnamed_36)
__unnamed_36:
        /* <DEDUP_REMOVED lines=29> */
	.type		__unnamed_20,@object
	.size		__unnamed_20,(__unnamed_16 - __unnamed_20)
__unnamed_20:
        /* <DEDUP_REMOVED lines=29> */
	.type		__unnamed_16,@object
	.size		__unnamed_16,(__unnamed_32 - __unnamed_16)
__unnamed_16:
        /* <DEDUP_REMOVED lines=29> */
	.type		__unnamed_32,@object
	.size		__unnamed_32,(__unnamed_23 - __unnamed_32)
__unnamed_32:
        /* <DEDUP_REMOVED lines=29> */
	.type		__unnamed_23,@object
	.size		__unnamed_23,(__unnamed_40 - __unnamed_23)
__unnamed_23:
        /* <DEDUP_REMOVED lines=29> */
	.type		__unnamed_40,@object
	.size		__unnamed_40,(__unnamed_24 - __unnamed_40)
__unnamed_40:
        /* <DEDUP_REMOVED lines=29> */
	.type		__unnamed_24,@object
	.size		__unnamed_24,(__unnamed_35 - __unnamed_24)
__unnamed_24:
        /* <DEDUP_REMOVED lines=29> */
	.type		__unnamed_35,@object
	.size		__unnamed_35,(__unnamed_15 - __unnamed_35)
__unnamed_35:
        /* <DEDUP_REMOVED lines=28> */
        /*3eea*/ 	.byte	0x32, 0x30, 0x34, 0x38, 0x30, 0x3e, 0x3e, 0x3e, 0x3e, 0x3e, 0x20, 0x26, 0x5d, 0x00
	.type		__unnamed_15,@object
	.size		__unnamed_15,(__unnamed_31 - __unnamed_15)
__unnamed_15:
        /* <DEDUP_REMOVED lines=29> */
	.type		__unnamed_31,@object
	.size		__unnamed_31,(__unnamed_10 - __unnamed_31)
__unnamed_31:
        /* <DEDUP_REMOVED lines=29> */
	.type		__unnamed_10,@object
	.size		__unnamed_10,(__unnamed_26 - __unnamed_10)
__unnamed_10:
        /* <DEDUP_REMOVED lines=29> */
	.type		__unnamed_26,@object
	.size		__unnamed_26,(__unnamed_18 - __unnamed_26)
__unnamed_26:
        /* <DEDUP_REMOVED lines=29> */
	.type		__unnamed_18,@object
	.size		__unnamed_18,(__unnamed_22 - __unnamed_18)
__unnamed_18:
        /* <DEDUP_REMOVED lines=29> */
	.type		__unnamed_22,@object
	.size		__unnamed_22,(.L_21 - __unnamed_22)
__unnamed_22:
        /* <DEDUP_REMOVED lines=28> */
        /*49be*/ 	.byte	0x3c, 0x32, 0x32, 0x35, 0x32, 0x38, 0x3e, 0x3e, 0x3e, 0x3e, 0x3e, 0x20, 0x26, 0x5d, 0x00
.L_21:


//--------------------- .nv.shared._ZN7cutlass13device_kernelIN5flash11enable_sm90INS1_16FlashAttnFwdSm90INS1_25CollectiveMainloopFwdSm90ILi2EN4cute5tupleIJNS5_1CILi1EEES8_S8_EEENS6_IJNS7_ILi128EEENS7_ILi80EEENS7_ILi256EEEEEELi256ENS_6half_tEfNS_4arch4Sm90ELb0ELb0ELb1ELb0ELb0ELb0ELb0ELb1ELb1ELb1ELb0ELb0EEENS1_21CollectiveEpilogueFwdINS6_IJSA_SC_SB_EEES9_SE_SG_Li256ELb0ELb1ELb0ELb0EEENS1_29StaticPersistentTileSchedulerILb0EEEEEEEEEvNT_6ParamsE --------------------------
	.section	.nv.shared._ZN7cutlass13device_kernelIN5flash11enable_sm90INS1_16FlashAttnFwdSm90INS1_25CollectiveMainloopFwdSm90ILi2EN4cute5tupleIJNS5_1CILi1EEES8_S8_EEENS6_IJNS7_ILi128EEENS7_ILi80EEENS7_ILi256EEEEEELi256ENS_6half_tEfNS_4arch4Sm90ELb0ELb0ELb1ELb0ELb0ELb0ELb0ELb1ELb1ELb1ELb0ELb0EEENS1_21CollectiveEpilogueFwdINS6_IJSA_SC_SB_EEES9_SE_SG_Li256ELb0ELb1ELb0ELb0EEENS1_29StaticPersistentTileSchedulerILb0EEEEEEEEEvNT_6ParamsE,"aw",@nobits
	.sectionflags	@""
	.align	16
	.zero		1024


//--------------------- .nv.shared.reserved.0     --------------------------
	.section	.nv.shared.reserved.0,"aw",@nobits
	.weak		__nv_reservedSMEM_offset_0_alias
	.size		__nv_reservedSMEM_offset_0_alias, 0, 0
	.other		__nv_reservedSMEM_offset_0_alias,@"STO_CUDA_RESERVED_SHARED STV_DEFAULT"
__nv_reservedSMEM_offset_0_alias:
	.zero		0


//--------------------- .nv.global                --------------------------
	.section	.nv.global,"aw",@nobits
.nv.global:
	.type		_ZN82_INTERNAL_2ba0c958_46_flash_fwd_hdimall_fp16_softcap_packgqa_sm90_cu_cb12e5b6_36654cute1_E,@object
	.size		_ZN82_INTERNAL_2ba0c958_46_flash_fwd_hdimall_fp16_softcap_packgqa_sm90_cu_cb12e5b6_36654cute1_E,(_ZN82_INTERNAL_2ba0c958_46_flash_fwd_hdimall_fp16_softcap_packgqa_sm90_cu_cb12e5b6_36654cuda3std3__45__cpo6cbeginE - _ZN82_INTERNAL_2ba0c958_46_flash_fwd_hdimall_fp16_softcap_packgqa_sm90_cu_cb12e5b6_36654cute1_E)
_ZN82_INTERNAL_2ba0c958_46_flash_fwd_hdimall_fp16_softcap_packgqa_sm90_cu_cb12e5b6_36654cute1_E:
	.zero		1
	.type		_ZN82_INTERNAL_2ba0c958_46_flash_fwd_hdimall_fp16_softcap_packgqa_sm90_cu_cb12e5b6_36654cuda3std3__45__cpo6cbeginE,@object
	.size		_ZN82_INTERNAL_2ba0c958_46_flash_fwd_hdimall_fp16_softcap_packgqa_sm90_cu_cb12e5b6_36654cuda3std3__45__cpo6cbeginE,(_ZN82_INTERNAL_2ba0c958_46_flash_fwd_hdimall_fp16_softcap_packgqa_sm90_cu_cb12e5b6_36654cuda3std3__48in_placeE - _ZN82_INTERNAL_2ba0c958_46_flash_fwd_hdimall_fp16_softcap_packgqa_sm90_cu_cb12e5b6_36654cuda3std3__45__cpo6cbeginE)
_ZN82_INTERNAL_2ba0c958_46_flash_fwd_hdimall_fp16_softcap_packgqa_sm90_cu_cb12e5b6_36654cuda3std3__45__cpo6cbeginE:
	.zero		1
	.type		_ZN82_INTERNAL_2ba0c958_46_flash_fwd_hdimall_fp16_softcap_packgqa_sm90_cu_cb12e5b6_36654cuda3std3__48in_placeE,@object
	.size		_ZN82_INTERNAL_2ba0c958_46_flash_fwd_hdimall_fp16_softcap_packgqa_sm90_cu_cb12e5b6_36654cuda3std3__48in_placeE,(_ZN82_INTERNAL_2ba0c958_46_flash_fwd_hdimall_fp16_softcap_packgqa_sm90_cu_cb12e5b6_36654cuda3std6ranges3__45__cpo9iter_moveE - _ZN82_INTERNAL_2ba0c958_46_flash_fwd_hdimall_fp16_softcap_packgqa_sm90_cu_cb12e5b6_36654cuda3std3__48in_placeE)
_ZN82_INTERNAL_2ba0c958_46_flash_fwd_hdimall_fp16_softcap_packgqa_sm90_cu_cb12e5b6_36654cuda3std3__48in_placeE:
	.zero		1
	.type		_ZN82_INTERNAL_2ba0c958_46_flash_fwd_hdimall_fp16_softcap_packgqa_sm90_cu_cb12e5b6_36654cuda3std6ranges3__45__cpo9iter_moveE,@object
	.size		_ZN82_INTERNAL_2ba0c958_46_flash_fwd_hdimall_fp16_softcap_packgqa_sm90_cu_cb12e5b6_36654cuda3std6ranges3__45__cpo9iter_moveE,(_ZN82_INTERNAL_2ba0c958_46_flash_fwd_hdimall_fp16_softcap_packgqa_sm90_cu_cb12e5b6_36654cuda3std3__45__cpo5beginE - _ZN82_INTERNAL_2ba0c958_46_flash_fwd_hdimall_fp16_softcap_packgqa_sm90_cu_cb12e5b6_36654cuda3std6ranges3__45__cpo9iter_moveE)
_ZN82_INTERNAL_2ba0c958_46_flash_fwd_hdimall_fp16_softcap_packgqa_sm90_cu_cb12e5b6_36654cuda3std6ranges3__45__cpo9iter_moveE:
	.zero		1
	.type		_ZN82_INTERNAL_2ba0c958_46_flash_fwd_hdimall_fp16_softcap_packgqa_sm90_cu_cb12e5b6_36654cuda3std3__45__cpo5beginE,@object
	.size		_ZN82_INTERNAL_2ba0c958_46_flash_fwd_hdimall_fp16_softcap_packgqa_sm90_cu_cb12e5b6_36654cuda3std3__45__cpo5beginE,(_ZN82_INTERNAL_2ba0c958_46_flash_fwd_hdimall_fp16_softcap_packgqa_sm90_cu_cb12e5b6_36654cuda3std3__484_GLOBAL__N__2ba0c958_46_flash_fwd_hdimall_fp16_softcap_packgqa_sm90_cu_cb12e5b6_36656ignoreE - _ZN82_INTERNAL_2ba0c958_46_flash_fwd_hdimall_fp16_softcap_packgqa_sm90_cu_cb12e5b6_36654cuda3std3__45__cpo5beginE)
_ZN82_INTERNAL_2ba0c958_46_flash_fwd_hdimall_fp16_softcap_packgqa_sm90_cu_cb12e5b6_36654cuda3std3__45__cpo5beginE:
	.zero		1
	.type		_ZN82_INTERNAL_2ba0c958_46_flash_fwd_hdimall_fp16_softcap_packgqa_sm90_cu_cb12e5b6_36654cuda3std3__484_GLOBAL__N__2ba0c958_46_flash_fwd_hdimall_fp16_softcap_packgqa_sm90_cu_cb12e5b6_36656ignoreE,@object
	.size		_ZN82_INTERNAL_2ba0c958_46_flash_fwd_hdimall_fp16_softcap_packgqa_sm90_cu_cb12e5b6_36654cuda3std3__484_GLOBAL__N__2ba0c958_46_flash_fwd_hdimall_fp16_softcap_packgqa_sm90_cu_cb12e5b6_36656ignoreE,(_ZN82_INTERNAL_2ba0c958_46_flash_fwd_hdimall_fp16_softcap_packgqa_sm90_cu_cb12e5b6_36654cute7productE - _ZN82_INTERNAL_2ba0c958_46_flash_fwd_hdimall_fp16_softcap_packgqa_sm90_cu_cb12e5b6_36654cuda3std3__484_GLOBAL__N__2ba0c958_46_flash_fwd_hdimall_fp16_softcap_packgqa_sm90_cu_cb12e5b6_36656ignoreE)
_ZN82_INTERNAL_2ba0c958_46_flash_fwd_hdimall_fp16_softcap_packgqa_sm90_cu_cb12e5b6_36654cuda3std3__484_GLOBAL__N__2ba0c958_46_flash_fwd_hdimall_fp16_softcap_packgqa_sm90_cu_cb12e5b6_36656ignoreE:
	.zero		1
	.type		_ZN82_INTERNAL_2ba0c958_46_flash_fwd_hdimall_fp16_softcap_packgqa_sm90_cu_cb12e5b6_36654cute7productE,@object
	.size		_ZN82_INTERNAL_2ba0c958_46_flash_fwd_hdimall_fp16_softcap_packgqa_sm90_cu_cb12e5b6_36654cute7productE,(_ZN82_INTERNAL_2ba0c958_46_flash_fwd_hdimall_fp16_softcap_packgqa_sm90_cu_cb12e5b6_36654cuda3std3__45__cpo3endE - _ZN82_INTERNAL_2ba0c958_46_flash_fwd_hdimall_fp16_softcap_packgqa_sm90_cu_cb12e5b6_36654cute7productE)
_ZN82_INTERNAL_2ba0c958_46_flash_fwd_hdimall_fp16_softcap_packgqa_sm90_cu_cb12e5b6_36654cute7productE:
	.zero		1
	.type		_ZN82_INTERNAL_2ba0c958_46_flash_fwd_hdimall_fp16_softcap_packgqa_sm90_cu_cb12e5b6_36654cuda3std3__45__cpo3endE,@object
	.size		_ZN82_INTERNAL_2ba0c958_46_flash_fwd_hdimall_fp16_softcap_packgqa_sm90_cu_cb12e5b6_36654cuda3std3__45__cpo3endE,(_ZN82_INTERNAL_2ba0c958_46_flash_fwd_hdimall_fp16_softcap_packgqa_sm90_cu_cb12e5b6_36654cuda3std3__419piecewise_constructE - _ZN82_INTERNAL_2ba0c958_46_flash_fwd_hdimall_fp16_softcap_packgqa_sm90_cu_cb12e5b6_36654cuda3std3__45__cpo3endE)
_ZN82_INTERNAL_2ba0c958_46_flash_fwd_hdimall_fp16_softcap_packgqa_sm90_cu_cb12e5b6_36654cuda3std3__45__cpo3endE:
	.zero		1
	.type		_ZN82_INTERNAL_2ba0c958_46_flash_fwd_hdimall_fp16_softcap_packgqa_sm90_cu_cb12e5b6_36654cuda3std3__419piecewise_constructE,@object
	.size		_ZN82_INTERNAL_2ba0c958_46_flash_fwd_hdimall_fp16_softcap_packgqa_sm90_cu_cb12e5b6_36654cuda3std3__419piecewise_constructE,(_ZN82_INTERNAL_2ba0c958_46_flash_fwd_hdimall_fp16_softcap_packgqa_sm90_cu_cb12e5b6_36654cuda3std3__45__cpo4cendE - _ZN82_INTERNAL_2ba0c958_46_flash_fwd_hdimall_fp16_softcap_packgqa_sm90_cu_cb12e5b6_36654cuda3std3__419piecewise_constructE)
_ZN82_INTERNAL_2ba0c958_46_flash_fwd_hdimall_fp16_softcap_packgqa_sm90_cu_cb12e5b6_36654cuda3std3__419piecewise_constructE:
	.zero		1
	.type		_ZN82_INTERNAL_2ba0c958_46_flash_fwd_hdimall_fp16_softcap_packgqa_sm90_cu_cb12e5b6_36654cuda3std3__45__cpo4cendE,@object
	.size		_ZN82_INTERNAL_2ba0c958_46_flash_fwd_hdimall_fp16_softcap_packgqa_sm90_cu_cb12e5b6_36654cuda3std3__45__cpo4cendE,(_ZN82_INTERNAL_2ba0c958_46_flash_fwd_hdimall_fp16_softcap_packgqa_sm90_cu_cb12e5b6_36654cuda3std6ranges3__45__cpo4swapE - _ZN82_INTERNAL_2ba0c958_46_flash_fwd_hdimall_fp16_softcap_packgqa_sm90_cu_cb12e5b6_36654cuda3std3__45__cpo4cendE)
_ZN82_INTERNAL_2ba0c958_46_flash_fwd_hdimall_fp16_softcap_packgqa_sm90_cu_cb12e5b6_36654cuda3std3__45__cpo4cendE:
	.zero		1
	.type		_ZN82_INTERNAL_2ba0c958_46_flash_fwd_hdimall_fp16_softcap_packgqa_sm90_cu_cb12e5b6_36654cuda3std6ranges3__45__cpo4swapE,@object
	.size		_ZN82_INTERNAL_2ba0c958_46_flash_fwd_hdimall_fp16_softcap_packgqa_sm90_cu_cb12e5b6_36654cuda3std6ranges3__45__cpo4swapE,(.L_50 - _ZN82_INTERNAL_2ba0c958_46_flash_fwd_hdimall_fp16_softcap_packgqa_sm90_cu_cb12e5b6_36654cuda3std6ranges3__45__cpo4swapE)
_ZN82_INTERNAL_2ba0c958_46_flash_fwd_hdimall_fp16_softcap_packgqa_sm90_cu_cb12e5b6_36654cuda3std6ranges3__45__cpo4swapE:
	.zero		1
.L_50:


//--------------------- .nv.shared._ZN7cutlass13device_kernelIN5flash11enable_sm90INS1_16FlashAttnFwdSm90INS1_25CollectiveMainloopFwdSm90ILi2EN4cute5tupleIJNS5_1CILi2EEENS7_ILi1EEES9_EEENS6_IJNS7_ILi128EEENS7_ILi80EEENS7_ILi256EEEEEELi256ENS_6half_tEfNS_4arch4Sm90ELb0ELb0ELb1ELb0ELb0ELb0ELb0ELb1ELb1ELb1ELb0ELb0EEENS1_21CollectiveEpilogueFwdINS6_IJSB_SD_SC_EEESA_SF_SH_Li256ELb0ELb1ELb0ELb0EEENS1_29StaticPersistentTileSchedulerILb0EEEEEEEEEvNT_6ParamsE --------------------------
	.section	.nv.shared._ZN7cutlass13device_kernelIN5flash11enable_sm90INS1_16FlashAttnFwdSm90INS1_25CollectiveMainloopFwdSm90ILi2EN4cute5tupleIJNS5_1CILi2EEENS7_ILi1EEES9_EEENS6_IJNS7_ILi128EEENS7_ILi80EEENS7_ILi256EEEEEELi256ENS_6half_tEfNS_4arch4Sm90ELb0ELb0ELb1ELb0ELb0ELb0ELb0ELb1ELb1ELb1ELb0ELb0EEENS1_21CollectiveEpilogueFwdINS6_IJSB_SD_SC_EEESA_SF_SH_Li256ELb0ELb1ELb0ELb0EEENS1_29StaticPersistentTileSchedulerILb0EEEEEEEEEvNT_6ParamsE,"aw",@nobits
	.sectionflags	@""
	.align	16
	.zero		1024


//--------------------- .nv.shared._ZN7cutlass13device_kernelIN5flash11enable_sm90INS1_16FlashAttnFwdSm90INS1_25CollectiveMainloopFwdSm90ILi2EN4cute5tupleIJNS5_1CILi1EEES8_S8_EEENS6_IJNS7_ILi128EEENS7_ILi80EEENS7_ILi256EEEEEELi256ENS_6half_tEfNS_4arch4Sm90ELb0ELb0ELb1ELb1ELb0ELb0ELb0ELb1ELb1ELb1ELb0ELb0EEENS1_21CollectiveEpilogueFwdINS6_IJSA_SC_SB_EEES9_SE_SG_Li256ELb1ELb1ELb0ELb0EEENS1_36VarlenDynamicPersistentTileSchedulerILi128ELi80ELi256ELi128ELb0ELb1ELb1ELb0ELb1ELb1EEEEEEEEEvNT_6ParamsE --------------------------
	.section	.nv.shared._ZN7cutlass13device_kernelIN5flash11enable_sm90INS1_16FlashAttnFwdSm90INS1_25CollectiveMainloopFwdSm90ILi2EN4cute5tupleIJNS5_1CILi1EEES8_S8_EEENS6_IJNS7_ILi128EEENS7_ILi80EEENS7_ILi256EEEEEELi256ENS_6half_tEfNS_4arch4Sm90ELb0ELb0ELb1ELb1ELb0ELb0ELb0ELb1ELb1ELb1ELb0ELb0EEENS1_21CollectiveEpilogueFwdINS6_IJSA_SC_SB_EEES9_SE_SG_Li256ELb1ELb1ELb0ELb0EEENS1_36VarlenDynamicPersistentTileSchedulerILi128ELi80ELi256ELi128ELb0ELb1ELb1ELb0ELb1ELb1EEEEEEEEEvNT_6ParamsE,"aw",@nobits
	.sectionflags	@""
	.align	16
	.zero		1024


//--------------------- .nv.shared._ZN7cutlass13device_kernelIN5flash11enable_sm90INS1_16FlashAttnFwdSm90INS1_25CollectiveMainloopFwdSm90ILi2EN4cute5tupleIJNS5_1CILi1EEES8_S8_EEENS6_IJNS7_ILi128EEENS7_ILi80EEENS7_ILi256EEEEEELi256ENS_6half_tEfNS_4arch4Sm90ELb0ELb0ELb1ELb1ELb0ELb1ELb0ELb1ELb1ELb1ELb0ELb0EEENS1_21CollectiveEpilogueFwdINS6_IJSA_SC_SB_EEES9_SE_SG_Li256ELb1ELb1ELb0ELb0EEENS1_36VarlenDynamicPersistentTileSchedulerILi128ELi80ELi256ELi128ELb0ELb1ELb1ELb0ELb1ELb1EEEEEEEEEvNT_6ParamsE --------------------------
	.section	.nv.shared._ZN7cutlass13device_kernelIN5flash11enable_sm90INS1_16FlashAttnFwdSm90INS1_25CollectiveMainloopFwdSm90ILi2EN4cute5tupleIJNS5_1CILi1EEES8_S8_EEENS6_IJNS7_ILi128EEENS7_ILi80EEENS7_ILi256EEEEEELi256ENS_6half_tEfNS_4arch4Sm90ELb0ELb0ELb1ELb1ELb0ELb1ELb0ELb1ELb1ELb1ELb0ELb0EEENS1_21CollectiveEpilogueFwdINS6_IJSA_SC_SB_EEES9_SE_SG_Li256ELb1ELb1ELb0ELb0EEENS1_36VarlenDynamicPersistentTileSchedulerILi128ELi80ELi256ELi128ELb0ELb1ELb1ELb0ELb1ELb1EEEEEEEEEvNT_6ParamsE,"aw",@nobits
	.sectionflags	@""
	.align	16
	.zero		1024


//--------------------- .nv.shared._ZN7cutlass13device_kernelIN5flash11enable_sm90INS1_16FlashAttnFwdSm90INS1_25CollectiveMainloopFwdSm90ILi2EN4cute5tupleIJNS5_1CILi1EEES8_S8_EEENS6_IJNS7_ILi128EEENS7_ILi64EEENS7_ILi256EEEEEELi256ENS_6half_tEfNS_4arch4Sm90ELb0ELb1ELb1ELb0ELb0ELb0ELb0ELb1ELb1ELb1ELb0ELb0EEENS1_21CollectiveEpilogueFwdINS6_IJSA_SC_SB_EEES9_SE_SG_Li256ELb0ELb1ELb0ELb0EEENS1_30DynamicPersistentTileSchedulerILi256ELi128ELb0ELb1ELb1EEEEEEEEEvNT_6ParamsE --------------------------
	.section	.nv.shared._ZN7cutlass13device_kernelIN5flash11enable_sm90INS1_16FlashAttnFwdSm90INS1_25CollectiveMainloopFwdSm90ILi2EN4cute5tupleIJNS5_1CILi1EEES8_S8_EEENS6_IJNS7_ILi128EEENS7_ILi64EEENS7_ILi256EEEEEELi256ENS_6half_tEfNS_4arch4Sm90ELb0ELb1ELb1ELb0ELb0ELb0ELb0ELb1ELb1ELb1ELb0ELb0EEENS1_21CollectiveEpilogueFwdINS6_IJSA_SC_SB_EEES9_SE_SG_Li256ELb0ELb1ELb0ELb0EEENS1_30DynamicPersistentTileSchedulerILi256ELi128ELb0ELb1ELb1EEEEEEEEEvNT_6ParamsE,"aw",@nobits
	.sectionflags	@""
	.align	16
	.zero		1024


//--------------------- .nv.shared._ZN7cutlass13device_kernelIN5flash11enable_sm90INS1_16FlashAttnFwdSm90INS1_25CollectiveMainloopFwdSm90ILi2EN4cute5tupleIJNS5_1CILi1EEES8_S8_EEENS6_IJNS7_ILi128EEENS7_ILi64EEENS7_ILi256EEEEEELi256ENS_6half_tEfNS_4arch4Sm90ELb0ELb1ELb1ELb1ELb0ELb0ELb0ELb1ELb1ELb1ELb0ELb0EEENS1_21CollectiveEpilogueFwdINS6_IJSA_SC_SB_EEES9_SE_SG_Li256ELb1ELb1ELb0ELb0EEENS1_36VarlenDynamicPersistentTileSchedulerILi128ELi64ELi256ELi128ELb0ELb1ELb1ELb1ELb0ELb1EEEEEEEEEvNT_6ParamsE --------------------------
	.section	.nv.shared._ZN7cutlass13device_kernelIN5flash11enable_sm90INS1_16FlashAttnFwdSm90INS1_25CollectiveMainloopFwdSm90ILi2EN4cute5tupleIJNS5_1CILi1EEES8_S8_EEENS6_IJNS7_ILi128EEENS7_ILi64EEENS7_ILi256EEEEEELi256ENS_6half_tEfNS_4arch4Sm90ELb0ELb1ELb1ELb1ELb0ELb0ELb0ELb1ELb1ELb1ELb0ELb0EEENS1_21CollectiveEpilogueFwdINS6_IJSA_SC_SB_EEES9_SE_SG_Li256ELb1ELb1ELb0ELb0EEENS1_36VarlenDynamicPersistentTileSchedulerILi128ELi64ELi256ELi128ELb0ELb1ELb1ELb1ELb0ELb1EEEEEEEEEvNT_6ParamsE,"aw",@nobits
	.sectionflags	@""
	.align	16
	.zero		1024


//--------------------- .nv.shared._ZN7cutlass13device_kernelIN5flash11enable_sm90INS1_16FlashAttnFwdSm90INS1_25CollectiveMainloopFwdSm90ILi2EN4cute5tupleIJNS5_1CILi1EEES8_S8_EEENS6_IJNS7_ILi128EEENS7_ILi64EEENS7_ILi256EEEEEELi256ENS_6half_tEfNS_4arch4Sm90ELb0ELb1ELb1ELb1ELb0ELb1ELb0ELb1ELb1ELb1ELb0ELb0EEENS1_21CollectiveEpilogueFwdINS6_IJSA_SC_SB_EEES9_SE_SG_Li256ELb1ELb1ELb0ELb0EEENS1_36VarlenDynamicPersistentTileSchedulerILi128ELi64ELi256ELi128ELb0ELb1ELb1ELb1ELb0ELb1EEEEEEEEEvNT_6ParamsE --------------------------
	.section	.nv.shared._ZN7cutlass13device_kernelIN5flash11enable_sm90INS1_16FlashAttnFwdSm90INS1_25CollectiveMainloopFwdSm90ILi2EN4cute5tupleIJNS5_1CILi1EEES8_S8_EEENS6_IJNS7_ILi128EEENS7_ILi64EEENS7_ILi256EEEEEELi256ENS_6half_tEfNS_4arch4Sm90ELb0ELb1ELb1ELb1ELb0ELb1ELb0ELb1ELb1ELb1ELb0ELb0EEENS1_21CollectiveEpilogueFwdINS6_IJSA_SC_SB_EEES9_SE_SG_Li256ELb1ELb1ELb0ELb0EEENS1_36VarlenDynamicPersistentTileSchedulerILi128ELi64ELi256ELi128ELb0ELb1ELb1ELb1ELb0ELb1EEEEEEEEEvNT_6ParamsE,"aw",@nobits
	.sectionflags	@""
	.align	16
	.zero		1024


//--------------------- .nv.shared._ZN7cutlass13device_kernelIN5flash11enable_sm90INS1_16FlashAttnFwdSm90INS1_25CollectiveMainloopFwdSm90ILi2EN4cute5tupleIJNS5_1CILi1EEES8_S8_EEENS6_IJNS7_ILi128EEENS7_ILi80EEENS7_ILi256EEEEEELi256ENS_6half_tEfNS_4arch4Sm90ELb1ELb0ELb1ELb0ELb0ELb0ELb0ELb1ELb1ELb1ELb0ELb0EEENS1_21CollectiveEpilogueFwdINS6_IJSA_SC_SB_EEES9_SE_SG_Li256ELb0ELb1ELb0ELb0EEENS1_30DynamicPersistentTileSchedulerILi256ELi128ELb0ELb1ELb1EEEEEEEEEvNT_6ParamsE --------------------------
	.section	.nv.shared._ZN7cutlass13device_kernelIN5flash11enable_sm90INS1_16FlashAttnFwdSm90INS1_25CollectiveMainloopFwdSm90ILi2EN4cute5tupleIJNS5_1CILi1EEES8_S8_EEENS6_IJNS7_ILi128EEENS7_ILi80EEENS7_ILi256EEEEEELi256ENS_6half_tEfNS_4arch4Sm90ELb1ELb0ELb1ELb0ELb0ELb0ELb0ELb1ELb1ELb1ELb0ELb0EEENS1_21CollectiveEpilogueFwdINS6_IJSA_SC_SB_EEES9_SE_SG_Li256ELb0ELb1ELb0ELb0EEENS1_30DynamicPersistentTileSchedulerILi256ELi128ELb0ELb1ELb1EEEEEEEEEvNT_6ParamsE,"aw",@nobits
	.sectionflags	@""
	.align	16
	.zero		1024


//--------------------- .nv.shared._ZN7cutlass13device_kernelIN5flash11enable_sm90INS1_16FlashAttnFwdSm90INS1_25CollectiveMainloopFwdSm90ILi2EN4cute5tupleIJNS5_1CILi1EEES8_S8_EEENS6_IJNS7_ILi128EEENS7_ILi80EEENS7_ILi256EEEEEELi256ENS_6half_tEfNS_4arch4Sm90ELb1ELb0ELb1ELb1ELb0ELb0ELb0ELb1ELb1ELb1ELb0ELb0EEENS1_21CollectiveEpilogueFwdINS6_IJSA_SC_SB_EEES9_SE_SG_Li256ELb1ELb1ELb0ELb0EEENS1_36VarlenDynamicPersistentTileSchedulerILi128ELi80ELi256ELi128ELb0ELb1ELb1ELb1ELb1ELb1EEEEEEEEEvNT_6ParamsE --------------------------
	.section	.nv.shared._ZN7cutlass13device_kernelIN5flash11enable_sm90INS1_16FlashAttnFwdSm90INS1_25CollectiveMainloopFwdSm90ILi2EN4cute5tupleIJNS5_1CILi1EEES8_S8_EEENS6_IJNS7_ILi128EEENS7_ILi80EEENS7_ILi256EEEEEELi256ENS_6half_tEfNS_4arch4Sm90ELb1ELb0ELb1ELb1ELb0ELb0ELb0ELb1ELb1ELb1ELb0ELb0EEENS1_21CollectiveEpilogueFwdINS6_IJSA_SC_SB_EEES9_SE_SG_Li256ELb1ELb1ELb0ELb0EEENS1_36VarlenDynamicPersistentTileSchedulerILi128ELi80ELi256ELi128ELb0ELb1ELb1ELb1ELb1ELb1EEEEEEEEEvNT_6ParamsE,"aw",@nobits
	.sectionflags	@""
	.align	16
	.zero		1024


//--------------------- .nv.shared._ZN7cutlass13device_kernelIN5flash11enable_sm90INS1_16FlashAttnFwdSm90INS1_25CollectiveMainloopFwdSm90ILi2EN4cute5tupleIJNS5_1CILi1EEES8_S8_EEENS6_IJNS7_ILi128EEENS7_ILi80EEENS7_ILi256EEEEEELi256ENS_6half_tEfNS_4arch4Sm90ELb1ELb0ELb1ELb1ELb0ELb1ELb0ELb1ELb1ELb1ELb0ELb0EEENS1_21CollectiveEpilogueFwdINS6_IJSA_SC_SB_EEES9_SE_SG_Li256ELb1ELb1ELb0ELb0EEENS1_36VarlenDynamicPersistentTileSchedulerILi128ELi80ELi256ELi128ELb0ELb1ELb1ELb1ELb1ELb1EEEEEEEEEvNT_6ParamsE --------------------------
	.section	.nv.shared._ZN7cutlass13device_kernelIN5flash11enable_sm90INS1_16FlashAttnFwdSm90INS1_25CollectiveMainloopFwdSm90ILi2EN4cute5tupleIJNS5_1CILi1EEES8_S8_EEENS6_IJNS7_ILi128EEENS7_ILi80EEENS7_ILi256EEEEEELi256ENS_6half_tEfNS_4arch4Sm90ELb1ELb0ELb1ELb1ELb0ELb1ELb0ELb1ELb1ELb1ELb0ELb0EEENS1_21CollectiveEpilogueFwdINS6_IJSA_SC_SB_EEES9_SE_SG_Li256ELb1ELb1ELb0ELb0EEENS1_36VarlenDynamicPersistentTileSchedulerILi128ELi80ELi256ELi128ELb0ELb1ELb1ELb1ELb1ELb1EEEEEEEEEvNT_6ParamsE,"aw",@nobits
	.sectionflags	@""
	.align	16
	.zero		1024


//--------------------- .nv.shared._ZN7cutlass13device_kernelIN5flash11enable_sm90INS1_16FlashAttnFwdSm90INS1_25CollectiveMainloopFwdSm90ILi2EN4cute5tupleIJNS5_1CILi1EEES8_S8_EEENS6_IJNS7_ILi128EEENS7_ILi112EEENS7_ILi192EEEEEELi192ENS_6half_tEfNS_4arch4Sm90ELb0ELb0ELb1ELb0ELb0ELb0ELb0ELb1ELb1ELb1ELb0ELb0EEENS1_21CollectiveEpilogueFwdINS6_IJSA_SC_SB_EEES9_SE_SG_Li256ELb0ELb1ELb0ELb0EEENS1_29StaticPersistentTileSchedulerILb0EEEEEEEEEvNT_6ParamsE --------------------------
	.section	.nv.shared._ZN7cutlass13device_kernelIN5flash11enable_sm90INS1_16FlashAttnFwdSm90INS1_25CollectiveMainloopFwdSm90ILi2EN4cute5tupleIJNS5_1CILi1EEES8_S8_EEENS6_IJNS7_ILi128EEENS7_ILi112EEENS7_ILi192EEEEEELi192ENS_6half_tEfNS_4arch4Sm90ELb0ELb0ELb1ELb0ELb0ELb0ELb0ELb1ELb1ELb1ELb0ELb0EEENS1_21CollectiveEpilogueFwdINS6_IJSA_SC_SB_EEES9_SE_SG_Li256ELb0ELb1ELb0ELb0EEENS1_29StaticPersistentTileSchedulerILb0EEEEEEEEEvNT_6ParamsE,"aw",@nobits
	.sectionflags	@""
	.align	16
	.zero		1024


//--------------------- .nv.shared._ZN7cutlass13device_kernelIN5flash11enable_sm90INS1_16FlashAttnFwdSm90INS1_25CollectiveMainloopFwdSm90ILi2EN4cute5tupleIJNS5_1CILi2EEENS7_ILi1EEES9_EEENS6_IJNS7_ILi128EEENS7_ILi112EEENS7_ILi192EEEEEELi192ENS_6half_tEfNS_4arch4Sm90ELb0ELb0ELb1ELb0ELb0ELb0ELb0ELb1ELb1ELb1ELb0ELb0EEENS1_21CollectiveEpilogueFwdINS6_IJSB_SD_SC_EEESA_SF_SH_Li256ELb0ELb1ELb0ELb0EEENS1_29StaticPersistentTileSchedulerILb0EEEEEEEEEvNT_6ParamsE --------------------------
	.section	.nv.shared._ZN7cutlass13device_kernelIN5flash11enable_sm90INS1_16FlashAttnFwdSm90INS1_25CollectiveMainloopFwdSm90ILi2EN4cute5tupleIJNS5_1CILi2EEENS7_ILi1EEES9_EEENS6_IJNS7_ILi128EEENS7_ILi112EEENS7_ILi192EEEEEELi192ENS_6half_tEfNS_4arch4Sm90ELb0ELb0ELb1ELb0ELb0ELb0ELb0ELb1ELb1ELb1ELb0ELb0EEENS1_21CollectiveEpilogueFwdINS6_IJSB_SD_SC_EEESA_SF_SH_Li256ELb0ELb1ELb0ELb0EEENS1_29StaticPersistentTileSchedulerILb0EEEEEEEEEvNT_6ParamsE,"aw",@nobits
	.sectionflags	@""
	.align	16
	.zero		1024


//--------------------- .nv.shared._ZN7cutlass13device_kernelIN5flash11enable_sm90INS1_16FlashAttnFwdSm90INS1_25CollectiveMainloopFwdSm90ILi2EN4cute5tupleIJNS5_1CILi1EEES8_S8_EEENS6_IJNS7_ILi128EEENS7_ILi112EEENS7_ILi192EEEEEELi192ENS_6half_tEfNS_4arch4Sm90ELb0ELb0ELb1ELb1ELb0ELb0ELb0ELb1ELb1ELb1ELb0ELb0EEENS1_21CollectiveEpilogueFwdINS6_IJSA_SC_SB_EEES9_SE_SG_Li256ELb1ELb1ELb0ELb0EEENS1_36VarlenDynamicPersistentTileSchedulerILi128ELi112ELi256ELi128ELb0ELb1ELb1ELb0ELb1ELb1EEEEEEEEEvNT_6ParamsE --------------------------
	.section	.nv.shared._ZN7cutlass13device_kernelIN5flash11enable_sm90INS1_16FlashAttnFwdSm90INS1_25CollectiveMainloopFwdSm90ILi2EN4cute5tupleIJNS5_1CILi1EEES8_S8_EEENS6_IJNS7_ILi128EEENS7_ILi112EEENS7_ILi192EEEEEELi192ENS_6half_tEfNS_4arch4Sm90ELb0ELb0ELb1ELb1ELb0ELb0ELb0ELb1ELb1ELb1ELb0ELb0EEENS1_21CollectiveEpilogueFwdINS6_IJSA_SC_SB_EEES9_SE_SG_Li256ELb1ELb1ELb0ELb0EEENS1_36VarlenDynamicPersistentTileSchedulerILi128ELi112ELi256ELi128ELb0ELb1ELb1ELb0ELb1ELb1EEEEEEEEEvNT_6ParamsE,"aw",@nobits
	.sectionflags	@""
	.align	16
	.zero		1024


//--------------------- .nv.shared._ZN7cutlass13device_kernelIN5flash11enable_sm90INS1_16FlashAttnFwdSm90INS1_25CollectiveMainloopFwdSm90ILi2EN4cute5tupleIJNS5_1CILi1EEES8_S8_EEENS6_IJNS7_ILi128EEENS7_ILi112EEENS7_ILi192EEEEEELi192ENS_6half_tEfNS_4arch4Sm90ELb0ELb0ELb1ELb1ELb0ELb1ELb0ELb1ELb1ELb1ELb0ELb0EEENS1_21CollectiveEpilogueFwdINS6_IJSA_SC_SB_EEES9_SE_SG_Li256ELb1ELb1ELb0ELb0EEENS1_36VarlenDynamicPersistentTileSchedulerILi128ELi112ELi256ELi128ELb0ELb1ELb1ELb0ELb1ELb1EEEEEEEEEvNT_6ParamsE --------------------------
	.section	.nv.shared._ZN7cutlass13device_kernelIN5flash11enable_sm90INS1_16FlashAttnFwdSm90INS1_25CollectiveMainloopFwdSm90ILi2EN4cute5tupleIJNS5_1CILi1EEES8_S8_EEENS6_IJNS7_ILi128EEENS7_ILi112EEENS7_ILi192EEEEEELi192ENS_6half_tEfNS_4arch4Sm90ELb0ELb0ELb1ELb1ELb0ELb1ELb0ELb1ELb1ELb1ELb0ELb0EEENS1_21CollectiveEpilogueFwdINS6_IJSA_SC_SB_EEES9_SE_SG_Li256ELb1ELb1ELb0ELb0EEENS1_36VarlenDynamicPersistentTileSchedulerILi128ELi112ELi256ELi128ELb0ELb1ELb1ELb0ELb1ELb1EEEEEEEEEvNT_6ParamsE,"aw",@nobits
	.sectionflags	@""
	.align	16
	.zero		1024


//--------------------- .nv.shared._ZN7cutlass13device_kernelIN5flash11enable_sm90INS1_16FlashAttnFwdSm90INS1_25CollectiveMainloopFwdSm90ILi2EN4cute5tupleIJNS5_1CILi1EEES8_S8_EEENS6_IJNS7_ILi128EEENS7_ILi96EEENS7_ILi192EEEEEELi192ENS_6half_tEfNS_4arch4Sm90ELb0ELb1ELb1ELb0ELb0ELb0ELb0ELb1ELb1ELb1ELb0ELb0EEENS1_21CollectiveEpilogueFwdINS6_IJSA_SC_SB_EEES9_SE_SG_Li256ELb0ELb1ELb0ELb0EEENS1_30DynamicPersistentTileSchedulerILi256ELi128ELb0ELb1ELb1EEEEEEEEEvNT_6ParamsE --------------------------
	.section	.nv.shared._ZN7cutlass13device_kernelIN5flash11enable_sm90INS1_16FlashAttnFwdSm90INS1_25CollectiveMainloopFwdSm90ILi2EN4cute5tupleIJNS5_1CILi1EEES8_S8_EEENS6_IJNS7_ILi128EEENS7_ILi96EEENS7_ILi192EEEEEELi192ENS_6half_tEfNS_4arch4Sm90ELb0ELb1ELb1ELb0ELb0ELb0ELb0ELb1ELb1ELb1ELb0ELb0EEENS1_21CollectiveEpilogueFwdINS6_IJSA_SC_SB_EEES9_SE_SG_Li256ELb0ELb1ELb0ELb0EEENS1_30DynamicPersistentTileSchedulerILi256ELi128ELb0ELb1ELb1EEEEEEEEEvNT_6ParamsE,"aw",@nobits
	.sectionflags	@""
	.align	16
	.zero		1024


//--------------------- .nv.shared._ZN7cutlass13device_kernelIN5flash11enable_sm90INS1_16FlashAttnFwdSm90INS1_25CollectiveMainloopFwdSm90ILi2EN4cute5tupleIJNS5_1CILi1EEES8_S8_EEENS6_IJNS7_ILi128EEENS7_ILi96EEENS7_ILi192EEEEEELi192ENS_6half_tEfNS_4arch4Sm90ELb0ELb1ELb1ELb1ELb0ELb0ELb0ELb1ELb1ELb1ELb0ELb0EEENS1_21CollectiveEpilogueFwdINS6_IJSA_SC_SB_EEES9_SE_SG_Li256ELb1ELb1ELb0ELb0EEENS1_36VarlenDynamicPersistentTileSchedulerILi128ELi96ELi256ELi128ELb0ELb1ELb1ELb1ELb0ELb1EEEEEEEEEvNT_6ParamsE --------------------------
	.section	.nv.shared._ZN7cutlass13device_kernelIN5flash11enable_sm90INS1_16FlashAttnFwdSm90INS1_25CollectiveMainloopFwdSm90ILi2EN4cute5tupleIJNS5_1CILi1EEES8_S8_EEENS6_IJNS7_ILi128EEENS7_ILi96EEENS7_ILi192EEEEEELi192ENS_6half_tEfNS_4arch4Sm90ELb0ELb1ELb1ELb1ELb0ELb0ELb0ELb1ELb1ELb1ELb0ELb0EEENS1_21CollectiveEpilogueFwdINS6_IJSA_SC_SB_EEES9_SE_SG_Li256ELb1ELb1ELb0ELb0EEENS1_36VarlenDynamicPersistentTileSchedulerILi128ELi96ELi256ELi128ELb0ELb1ELb1ELb1ELb0ELb1EEEEEEEEEvNT_6ParamsE,"aw",@nobits
	.sectionflags	@""
	.align	16
	.zero		1024


//--------------------- .nv.shared._ZN7cutlass13device_kernelIN5flash11enable_sm90INS1_16FlashAttnFwdSm90INS1_25CollectiveMainloopFwdSm90ILi2EN4cute5tupleIJNS5_1CILi1EEES8_S8_EEENS6_IJNS7_ILi128EEENS7_ILi96EEENS7_ILi192EEEEEELi192ENS_6half_tEfNS_4arch4Sm90ELb0ELb1ELb1ELb1ELb0ELb1ELb0ELb1ELb1ELb1ELb0ELb0EEENS1_21CollectiveEpilogueFwdINS6_IJSA_SC_SB_EEES9_SE_SG_Li256ELb1ELb1ELb0ELb0EEENS1_36VarlenDynamicPersistentTileSchedulerILi128ELi96ELi256ELi128ELb0ELb1ELb1ELb1ELb0ELb1EEEEEEEEEvNT_6ParamsE --------------------------
	.section	.nv.shared._ZN7cutlass13device_kernelIN5flash11enable_sm90INS1_16FlashAttnFwdSm90INS1_25CollectiveMainloopFwdSm90ILi2EN4cute5tupleIJNS5_1CILi1EEES8_S8_EEENS6_IJNS7_ILi128EEENS7_ILi96EEENS7_ILi192EEEEEELi192ENS_6half_tEfNS_4arch4Sm90ELb0ELb1ELb1ELb1ELb0ELb1ELb0ELb1ELb1ELb1ELb0ELb0EEENS1_21CollectiveEpilogueFwdINS6_IJSA_SC_SB_EEES9_SE_SG_Li256ELb1ELb1ELb0ELb0EEENS1_36VarlenDynamicPersistentTileSchedulerILi128ELi96ELi256ELi128ELb0ELb1ELb1ELb1ELb0ELb1EEEEEEEEEvNT_6ParamsE,"aw",@nobits
	.sectionflags	@""
	.align	16
	.zero		1024


//--------------------- .nv.shared._ZN7cutlass13device_kernelIN5flash11enable_sm90INS1_16FlashAttnFwdSm90INS1_25CollectiveMainloopFwdSm90ILi2EN4cute5tupleIJNS5_1CILi1EEES8_S8_EEENS6_IJNS7_ILi128EEENS7_ILi112EEENS7_ILi192EEEEEELi192ENS_6half_tEfNS_4arch4Sm90ELb1ELb0ELb1ELb0ELb0ELb0ELb0ELb1ELb1ELb1ELb0ELb0EEENS1_21CollectiveEpilogueFwdINS6_IJSA_SC_SB_EEES9_SE_SG_Li256ELb0ELb1ELb0ELb0EEENS1_30DynamicPersistentTileSchedulerILi256ELi128ELb0ELb1ELb1EEEEEEEEEvNT_6ParamsE --------------------------
	.section	.nv.shared._ZN7cutlass13device_kernelIN5flash11enable_sm90INS1_16FlashAttnFwdSm90INS1_25CollectiveMainloopFwdSm90ILi2EN4cute5tupleIJNS5_1CILi1EEES8_S8_EEENS6_IJNS7_ILi128EEENS7_ILi112EEENS7_ILi192EEEEEELi192ENS_6half_tEfNS_4arch4Sm90ELb1ELb0ELb1ELb0ELb0ELb0ELb0ELb1ELb1ELb1ELb0ELb0EEENS1_21CollectiveEpilogueFwdINS6_IJSA_SC_SB_EEES9_SE_SG_Li256ELb0ELb1ELb0ELb0EEENS1_30DynamicPersistentTileSchedulerILi256ELi128ELb0ELb1ELb1EEEEEEEEEvNT_6ParamsE,"aw",@nobits
	.sectionflags	@""
	.align	16
	.zero		1024


//--------------------- .nv.shared._ZN7cutlass13device_kernelIN5flash11enable_sm90INS1_16FlashAttnFwdSm90INS1_25CollectiveMainloopFwdSm90ILi2EN4cute5tupleIJNS5_1CILi1EEES8_S8_EEENS6_IJNS7_ILi128EEENS7_ILi112EEENS7_ILi192EEEEEELi192ENS_6half_tEfNS_4arch4Sm90ELb1ELb0ELb1ELb1ELb0ELb0ELb0ELb1ELb1ELb1ELb0ELb0EEENS1_21CollectiveEpilogueFwdINS6_IJSA_SC_SB_EEES9_SE_SG_Li256ELb1ELb1ELb0ELb0EEENS1_36VarlenDynamicPersistentTileSchedulerILi128ELi112ELi256ELi128ELb0ELb1ELb1ELb1ELb1ELb1EEEEEEEEEvNT_6ParamsE --------------------------
	.section	.nv.shared._ZN7cutlass13device_kernelIN5flash11enable_sm90INS1_16FlashAttnFwdSm90INS1_25CollectiveMainloopFwdSm90ILi2EN4cute5tupleIJNS5_1CILi1EEES8_S8_EEENS6_IJNS7_ILi128EEENS7_ILi112EEENS7_ILi192EEEEEELi192ENS_6half_tEfNS_4arch4Sm90ELb1ELb0ELb1ELb1ELb0ELb0ELb0ELb1ELb1ELb1ELb0ELb0EEENS1_21CollectiveEpilogueFwdINS6_IJSA_SC_SB_EEES9_SE_SG_Li256ELb1ELb1ELb0ELb0EEENS1_36VarlenDynamicPersistentTileSchedulerILi128ELi112ELi256ELi128ELb0ELb1ELb1ELb1ELb1ELb1EEEEEEEEEvNT_6ParamsE,"aw",@nobits
	.sectionflags	@""
	.align	16
	.zero		1024


//--------------------- .nv.shared._ZN7cutlass13device_kernelIN5flash11enable_sm90INS1_16FlashAttnFwdSm90INS1_25CollectiveMainloopFwdSm90ILi2EN4cute5tupleIJNS5_1CILi1EEES8_S8_EEENS6_IJNS7_ILi128EEENS7_ILi112EEENS7_ILi192EEEEEELi192ENS_6half_tEfNS_4arch4Sm90ELb1ELb0ELb1ELb1ELb0ELb1ELb0ELb1ELb1ELb1ELb0ELb0EEENS1_21CollectiveEpilogueFwdINS6_IJSA_SC_SB_EEES9_SE_SG_Li256ELb1ELb1ELb0ELb0EEENS1_36VarlenDynamicPersistentTileSchedulerILi128ELi112ELi256ELi128ELb0ELb1ELb1ELb1ELb1ELb1EEEEEEEEEvNT_6ParamsE --------------------------
	.section	.nv.shared._ZN7cutlass13device_kernelIN5flash11enable_sm90INS1_16FlashAttnFwdSm90INS1_25CollectiveMainloopFwdSm90ILi2EN4cute5tupleIJNS5_1CILi1EEES8_S8_EEENS6_IJNS7_ILi128EEENS7_ILi112EEENS7_ILi192EEEEEELi192ENS_6half_tEfNS_4arch4Sm90ELb1ELb0ELb1ELb1ELb0ELb1ELb0ELb1ELb1ELb1ELb0ELb0EEENS1_21CollectiveEpilogueFwdINS6_IJSA_SC_SB_EEES9_SE_SG_Li256ELb1ELb1ELb0ELb0EEENS1_36VarlenDynamicPersistentTileSchedulerILi128ELi112ELi256ELi128ELb0ELb1ELb1ELb1ELb1ELb1EEEEEEEEEvNT_6ParamsE,"aw",@nobits
	.sectionflags	@""
	.align	16
	.zero		1024


//--------------------- .nv.shared._ZN7cutlass13device_kernelIN5flash11enable_sm90INS1_16FlashAttnFwdSm90INS1_25CollectiveMainloopFwdSm90ILi2EN4cute5tupleIJNS5_1CILi1EEES8_S8_EEENS6_IJNS7_ILi128EEENS7_ILi176EEESA_EEELi128ENS_6half_tEfNS_4arch4Sm90ELb0ELb0ELb1ELb0ELb0ELb0ELb0ELb1ELb1ELb1ELb0ELb0EEENS1_21CollectiveEpilogueFwdINS6_IJSA_SA_SB_EEES9_SD_SF_Li256ELb0ELb1ELb0ELb0EEENS1_29StaticPersistentTileSchedulerILb0EEEEEEEEEvNT_6ParamsE --------------------------
	.section	.nv.shared._ZN7cutlass13device_kernelIN5flash11enable_sm90INS1_16FlashAttnFwdSm90INS1_25CollectiveMainloopFwdSm90ILi2EN4cute5tupleIJNS5_1CILi1EEES8_S8_EEENS6_IJNS7_ILi128EEENS7_ILi176EEESA_EEELi128ENS_6half_tEfNS_4arch4Sm90ELb0ELb0ELb1ELb0ELb0ELb0ELb0ELb1ELb1ELb1ELb0ELb0EEENS1_21CollectiveEpilogueFwdINS6_IJSA_SA_SB_EEES9_SD_SF_Li256ELb0ELb1ELb0ELb0EEENS1_29StaticPersistentTileSchedulerILb0EEEEEEEEEvNT_6ParamsE,"aw",@nobits
	.sectionflags	@""
	.align	16
	.zero		1024


//--------------------- .nv.shared._ZN7cutlass13device_kernelIN5flash11enable_sm90INS1_16FlashAttnFwdSm90INS1_25CollectiveMainloopFwdSm90ILi2EN4cute5tupleIJNS5_1CILi2EEENS7_ILi1EEES9_EEENS6_IJNS7_ILi128EEENS7_ILi176EEESB_EEELi128ENS_6half_tEfNS_4arch4Sm90ELb0ELb0ELb1ELb0ELb0ELb0ELb0ELb1ELb1ELb1ELb0ELb0EEENS1_21CollectiveEpilogueFwdINS6_IJSB_SB_SC_EEESA_SE_SG_Li256ELb0ELb1ELb0ELb0EEENS1_29StaticPersistentTileSchedulerILb0EEEEEEEEEvNT_6ParamsE --------------------------
	.section	.nv.shared._ZN7cutlass13device_kernelIN5flash11enable_sm90INS1_16FlashAttnFwdSm90INS1_25CollectiveMainloopFwdSm90ILi2EN4cute5tupleIJNS5_1CILi2EEENS7_ILi1EEES9_EEENS6_IJNS7_ILi128EEENS7_ILi176EEESB_EEELi128ENS_6half_tEfNS_4arch4Sm90ELb0ELb0ELb1ELb0ELb0ELb0ELb0ELb1ELb1ELb1ELb0ELb0EEENS1_21CollectiveEpilogueFwdINS6_IJSB_SB_SC_EEESA_SE_SG_Li256ELb0ELb1ELb0ELb0EEENS1_29StaticPersistentTileSchedulerILb0EEEEEEEEEvNT_6ParamsE,"aw",@nobits
	.sectionflags	@""
	.align	16
	.zero		1024


//--------------------- .nv.shared._ZN7cutlass13device_kernelIN5flash11enable_sm90INS1_16FlashAttnFwdSm90INS1_25CollectiveMainloopFwdSm90ILi2EN4cute5tupleIJNS5_1CILi1EEES8_S8_EEENS6_IJNS7_ILi128EEENS7_ILi176EEESA_EEELi128ENS_6half_tEfNS_4arch4Sm90ELb0ELb0ELb1ELb1ELb0ELb0ELb0ELb1ELb1ELb1ELb0ELb0EEENS1_21CollectiveEpilogueFwdINS6_IJSA_SA_SB_EEES9_SD_SF_Li256ELb1ELb1ELb0ELb0EEENS1_36VarlenDynamicPersistentTileSchedulerILi128ELi176ELi256ELi128ELb0ELb1ELb1ELb0ELb1ELb1EEEEEEEEEvNT_6ParamsE --------------------------
	.section	.nv.shared._ZN7cutlass13device_kernelIN5flash11enable_sm90INS1_16FlashAttnFwdSm90INS1_25CollectiveMainloopFwdSm90ILi2EN4cute5tupleIJNS5_1CILi1EEES8_S8_EEENS6_IJNS7_ILi128EEENS7_ILi176EEESA_EEELi128ENS_6half_tEfNS_4arch4Sm90ELb0ELb0ELb1ELb1ELb0ELb0ELb0ELb1ELb1ELb1ELb0ELb0EEENS1_21CollectiveEpilogueFwdINS6_IJSA_SA_SB_EEES9_SD_SF_Li256ELb1ELb1ELb0ELb0EEENS1_36VarlenDynamicPersistentTileSchedulerILi128ELi176ELi256ELi128ELb0ELb1ELb1ELb0ELb1ELb1EEEEEEEEEvNT_6ParamsE,"aw",@nobits
	.sectionflags	@""
	.align	16
	.zero		1024


//--------------------- .nv.shared._ZN7cutlass13device_kernelIN5flash11enable_sm90INS1_16FlashAttnFwdSm90INS1_25CollectiveMainloopFwdSm90ILi2EN4cute5tupleIJNS5_1CILi1EEES8_S8_EEENS6_IJNS7_ILi128EEENS7_ILi176EEESA_EEELi128ENS_6half_tEfNS_4arch4Sm90ELb0ELb0ELb1ELb1ELb0ELb1ELb0ELb1ELb1ELb1ELb0ELb0EEENS1_21CollectiveEpilogueFwdINS6_IJSA_SA_SB_EEES9_SD_SF_Li256ELb1ELb1ELb0ELb0EEENS1_36VarlenDynamicPersistentTileSchedulerILi128ELi176ELi256ELi128ELb0ELb1ELb1ELb0ELb1ELb1EEEEEEEEEvNT_6ParamsE --------------------------
	.section	.nv.shared._ZN7cutlass13device_kernelIN5flash11enable_sm90INS1_16FlashAttnFwdSm90INS1_25CollectiveMainloopFwdSm90ILi2EN4cute5tupleIJNS5_1CILi1EEES8_S8_EEENS6_IJNS7_ILi128EEENS7_ILi176EEESA_EEELi128ENS_6half_tEfNS_4arch4Sm90ELb0ELb0ELb1ELb1ELb0ELb1ELb0ELb1ELb1ELb1ELb0ELb0EEENS1_21CollectiveEpilogueFwdINS6_IJSA_SA_SB_EEES9_SD_SF_Li256ELb1ELb1ELb0ELb0EEENS1_36VarlenDynamicPersistentTileSchedulerILi128ELi176ELi256ELi128ELb0ELb1ELb1ELb0ELb1ELb1EEEEEEEEEvNT_6ParamsE,"aw",@nobits
	.sectionflags	@""
	.align	16
	.zero		1024


//--------------------- .nv.shared._ZN7cutlass13device_kernelIN5flash11enable_sm90INS1_16FlashAttnFwdSm90INS1_25CollectiveMainloopFwdSm90ILi2EN4cute5tupleIJNS5_1CILi1EEES8_S8_EEENS6_IJNS7_ILi128EEESA_SA_EEELi128ENS_6half_tEfNS_4arch4Sm90ELb0ELb1ELb1ELb0ELb0ELb0ELb0ELb1ELb1ELb1ELb0ELb0EEENS1_21CollectiveEpilogueFwdISB_S9_SC_SE_Li256ELb0ELb1ELb0ELb0EEENS1_30DynamicPersistentTileSchedulerILi256ELi128ELb0ELb1ELb1EEEEEEEEEvNT_6ParamsE --------------------------
	.section	.nv.shared._ZN7cutlass13device_kernelIN5flash11enable_sm90INS1_16FlashAttnFwdSm90INS1_25CollectiveMainloopFwdSm90ILi2EN4cute5tupleIJNS5_1CILi1EEES8_S8_EEENS6_IJNS7_ILi128EEESA_SA_EEELi128ENS_6half_tEfNS_4arch4Sm90ELb0ELb1ELb1ELb0ELb0ELb0ELb0ELb1ELb1ELb1ELb0ELb0EEENS1_21CollectiveEpilogueFwdISB_S9_SC_SE_Li256ELb0ELb1ELb0ELb0EEENS1_30DynamicPersistentTileSchedulerILi256ELi128ELb0ELb1ELb1EEEEEEEEEvNT_6ParamsE,"aw",@nobits
	.sectionflags	@""
	.align	16
	.zero		1024


//--------------------- .nv.shared._ZN7cutlass13device_kernelIN5flash11enable_sm90INS1_16FlashAttnFwdSm90INS1_25CollectiveMainloopFwdSm90ILi2EN4cute5tupleIJNS5_1CILi1EEES8_S8_EEENS6_IJNS7_ILi128EEESA_SA_EEELi128ENS_6half_tEfNS_4arch4Sm90ELb0ELb1ELb1ELb1ELb0ELb0ELb0ELb1ELb1ELb1ELb0ELb0EEENS1_21CollectiveEpilogueFwdISB_S9_SC_SE_Li256ELb1ELb1ELb0ELb0EEENS1_36VarlenDynamicPersistentTileSchedulerILi128ELi128ELi256ELi128ELb0ELb1ELb1ELb1ELb0ELb1EEEEEEEEEvNT_6ParamsE --------------------------
	.section	.nv.shared._ZN7cutlass13device_kernelIN5flash11enable_sm90INS1_16FlashAttnFwdSm90INS1_25CollectiveMainloopFwdSm90ILi2EN4cute5tupleIJNS5_1CILi1EEES8_S8_EEENS6_IJNS7_ILi128EEESA_SA_EEELi128ENS_6half_tEfNS_4arch4Sm90ELb0ELb1ELb1ELb1ELb0ELb0ELb0ELb1ELb1ELb1ELb0ELb0EEENS1_21CollectiveEpilogueFwdISB_S9_SC_SE_Li256ELb1ELb1ELb0ELb0EEENS1_36VarlenDynamicPersistentTileSchedulerILi128ELi128ELi256ELi128ELb0ELb1ELb1ELb1ELb0ELb1EEEEEEEEEvNT_6ParamsE,"aw",@nobits
	.sectionflags	@""
	.align	16
	.zero		1024


//--------------------- .nv.shared._ZN7cutlass13device_kernelIN5flash11enable_sm90INS1_16FlashAttnFwdSm90INS1_25CollectiveMainloopFwdSm90ILi2EN4cute5tupleIJNS5_1CILi1EEES8_S8_EEENS6_IJNS7_ILi128EEESA_SA_EEELi128ENS_6half_tEfNS_4arch4Sm90ELb0ELb1ELb1ELb1ELb0ELb1ELb0ELb1ELb1ELb1ELb0ELb0EEENS1_21CollectiveEpilogueFwdISB_S9_SC_SE_Li256ELb1ELb1ELb0ELb0EEENS1_36VarlenDynamicPersistentTileSchedulerILi128ELi128ELi256ELi128ELb0ELb1ELb1ELb1ELb0ELb1EEEEEEEEEvNT_6ParamsE --------------------------
	.section	.nv.shared._ZN7cutlass13device_kernelIN5flash11enable_sm90INS1_16FlashAttnFwdSm90INS1_25CollectiveMainloopFwdSm90ILi2EN4cute5tupleIJNS5_1CILi1EEES8_S8_EEENS6_IJNS7_ILi128EEESA_SA_EEELi128ENS_6half_tEfNS_4arch4Sm90ELb0ELb1ELb1ELb1ELb0ELb1ELb0ELb1ELb1ELb1ELb0ELb0EEENS1_21CollectiveEpilogueFwdISB_S9_SC_SE_Li256ELb1ELb1ELb0ELb0EEENS1_36VarlenDynamicPersistentTileSchedulerILi128ELi128ELi256ELi128ELb0ELb1ELb1ELb1ELb0ELb1EEEEEEEEEvNT_6ParamsE,"aw",@nobits
	.sectionflags	@""
	.align	16
	.zero		1024


//--------------------- .nv.shared._ZN7cutlass13device_kernelIN5flash11enable_sm90INS1_16FlashAttnFwdSm90INS1_25CollectiveMainloopFwdSm90ILi2EN4cute5tupleIJNS5_1CILi1EEES8_S8_EEENS6_IJNS7_ILi128EEESA_SA_EEELi128ENS_6half_tEfNS_4arch4Sm90ELb1ELb0ELb1ELb0ELb0ELb0ELb0ELb1ELb1ELb1ELb0ELb0EEENS1_21CollectiveEpilogueFwdISB_S9_SC_SE_Li256ELb0ELb1ELb0ELb0EEENS1_30DynamicPersistentTileSchedulerILi256ELi128ELb0ELb1ELb1EEEEEEEEEvNT_6ParamsE --------------------------
	.section	.nv.shared._ZN7cutlass13device_kernelIN5flash11enable_sm90INS1_16FlashAttnFwdSm90INS1_25CollectiveMainloopFwdSm90ILi2EN4cute5tupleIJNS5_1CILi1EEES8_S8_EEENS6_IJNS7_ILi128EEESA_SA_EEELi128ENS_6half_tEfNS_4arch4Sm90ELb1ELb0ELb1ELb0ELb0ELb0ELb0ELb1ELb1ELb1ELb0ELb0EEENS1_21CollectiveEpilogueFwdISB_S9_SC_SE_Li256ELb0ELb1ELb0ELb0EEENS1_30DynamicPersistentTileSchedulerILi256ELi128ELb0ELb1ELb1EEEEEEEEEvNT_6ParamsE,"aw",@nobits
	.sectionflags	@""
	.align	16
	.zero		1024


//--------------------- .nv.shared._ZN7cutlass13device_kernelIN5flash11enable_sm90INS1_16FlashAttnFwdSm90INS1_25CollectiveMainloopFwdSm90ILi2EN4cute5tupleIJNS5_1CILi1EEES8_S8_EEENS6_IJNS7_ILi128EEESA_SA_EEELi128ENS_6half_tEfNS_4arch4Sm90ELb1ELb0ELb1ELb1ELb0ELb0ELb0ELb1ELb1ELb1ELb0ELb0EEENS1_21CollectiveEpilogueFwdISB_S9_SC_SE_Li256ELb1ELb1ELb0ELb0EEENS1_36VarlenDynamicPersistentTileSchedulerILi128ELi128ELi256ELi128ELb0ELb1ELb1ELb1ELb1ELb1EEEEEEEEEvNT_6ParamsE --------------------------
	.section	.nv.shared._ZN7cutlass13device_kernelIN5flash11enable_sm90INS1_16FlashAttnFwdSm90INS1_25CollectiveMainloopFwdSm90ILi2EN4cute5tupleIJNS5_1CILi1EEES8_S8_EEENS6_IJNS7_ILi128EEESA_SA_EEELi128ENS_6half_tEfNS_4arch4Sm90ELb1ELb0ELb1ELb1ELb0ELb0ELb0ELb1ELb1ELb1ELb0ELb0EEENS1_21CollectiveEpilogueFwdISB_S9_SC_SE_Li256ELb1ELb1ELb0ELb0EEENS1_36VarlenDynamicPersistentTileSchedulerILi128ELi128ELi256ELi128ELb0ELb1ELb1ELb1ELb1ELb1EEEEEEEEEvNT_6ParamsE,"aw",@nobits
	.sectionflags	@""
	.align	16
	.zero		1024


//--------------------- .nv.shared._ZN7cutlass13device_kernelIN5flash11enable_sm90INS1_16FlashAttnFwdSm90INS1_25CollectiveMainloopFwdSm90ILi2EN4cute5tupleIJNS5_1CILi1EEES8_S8_EEENS6_IJNS7_ILi128EEESA_SA_EEELi128ENS_6half_tEfNS_4arch4Sm90ELb1ELb0ELb1ELb1ELb0ELb1ELb0ELb1ELb1ELb1ELb0ELb0EEENS1_21CollectiveEpilogueFwdISB_S9_SC_SE_Li256ELb1ELb1ELb0ELb0EEENS1_36VarlenDynamicPersistentTileSchedulerILi128ELi128ELi256ELi128ELb0ELb1ELb1ELb1ELb1ELb1EEEEEEEEEvNT_6ParamsE --------------------------
	.section	.nv.shared._ZN7cutlass13device_kernelIN5flash11enable_sm90INS1_16FlashAttnFwdSm90INS1_25CollectiveMainloopFwdSm90ILi2EN4cute5tupleIJNS5_1CILi1EEES8_S8_EEENS6_IJNS7_ILi128EEESA_SA_EEELi128ENS_6half_tEfNS_4arch4Sm90ELb1ELb0ELb1ELb1ELb0ELb1ELb0ELb1ELb1ELb1ELb0ELb0EEENS1_21CollectiveEpilogueFwdISB_S9_SC_SE_Li256ELb1ELb1ELb0ELb0EEENS1_36VarlenDynamicPersistentTileSchedulerILi128ELi128ELi256ELi128ELb0ELb1ELb1ELb1ELb1ELb1EEEEEEEEEvNT_6ParamsE,"aw",@nobits
	.sectionflags	@""
	.align	16
	.zero		1024


//--------------------- .nv.shared._ZN7cutlass13device_kernelIN5flash11enable_sm90INS1_16FlashAttnFwdSm90INS1_25CollectiveMainloopFwdSm90ILi2EN4cute5tupleIJNS5_1CILi1EEES8_S8_EEENS6_IJNS7_ILi192EEENS7_ILi144EEENS7_ILi96EEEEEELi96ENS_6half_tEfNS_4arch4Sm90ELb0ELb0ELb1ELb0ELb0ELb0ELb0ELb0ELb1ELb1ELb0ELb0EEENS1_21CollectiveEpilogueFwdINS6_IJSA_SC_SB_EEES9_SE_SG_Li384ELb0ELb1ELb0ELb0EEENS1_29StaticPersistentTileSchedulerILb0EEEEEEEEEvNT_6ParamsE --------------------------
	.section	.nv.shared._ZN7cutlass13device_kernelIN5flash11enable_sm90INS1_16FlashAttnFwdSm90INS1_25CollectiveMainloopFwdSm90ILi2EN4cute5tupleIJNS5_1CILi1EEES8_S8_EEENS6_IJNS7_ILi192EEENS7_ILi144EEENS7_ILi96EEEEEELi96ENS_6half_tEfNS_4arch4Sm90ELb0ELb0ELb1ELb0ELb0ELb0ELb0ELb0ELb1ELb1ELb0ELb0EEENS1_21CollectiveEpilogueFwdINS6_IJSA_SC_SB_EEES9_SE_SG_Li384ELb0ELb1ELb0ELb0EEENS1_29StaticPersistentTileSchedulerILb0EEEEEEEEEvNT_6ParamsE,"aw",@nobits
	.sectionflags	@""
	.align	16
	.zero		1024


//--------------------- .nv.shared._ZN7cutlass13device_kernelIN5flash11enable_sm90INS1_16FlashAttnFwdSm90INS1_25CollectiveMainloopFwdSm90ILi2EN4cute5tupleIJNS5_1CILi1EEES8_S8_EEENS6_IJNS7_ILi192EEENS7_ILi144EEENS7_ILi96EEEEEELi96ENS_6half_tEfNS_4arch4Sm90ELb0ELb0ELb1ELb1ELb0ELb0ELb0ELb0ELb1ELb1ELb0ELb0EEENS1_21CollectiveEpilogueFwdINS6_IJSA_SC_SB_EEES9_SE_SG_Li384ELb1ELb1ELb0ELb0EEENS1_36VarlenDynamicPersistentTileSchedulerILi192ELi144ELi384ELi128ELb0ELb1ELb1ELb0ELb1ELb1EEEEEEEEEvNT_6ParamsE --------------------------
	.section	.nv.shared._ZN7cutlass13device_kernelIN5flash11enable_sm90INS1_16FlashAttnFwdSm90INS1_25CollectiveMainloopFwdSm90ILi2EN4cute5tupleIJNS5_1CILi1EEES8_S8_EEENS6_IJNS7_ILi192EEENS7_ILi144EEENS7_ILi96EEEEEELi96ENS_6half_tEfNS_4arch4Sm90ELb0ELb0ELb1ELb1ELb0ELb0ELb0ELb0ELb1ELb1ELb0ELb0EEENS1_21CollectiveEpilogueFwdINS6_IJSA_SC_SB_EEES9_SE_SG_Li384ELb1ELb1ELb0ELb0EEENS1_36VarlenDynamicPersistentTileSchedulerILi192ELi144ELi384ELi128ELb0ELb1ELb1ELb0ELb1ELb1EEEEEEEEEvNT_6ParamsE,"aw",@nobits
	.sectionflags	@""
	.align	16
	.zero		1024


//--------------------- .nv.shared._ZN7cutlass13device_kernelIN5flash11enable_sm90INS1_16FlashAttnFwdSm90INS1_25CollectiveMainloopFwdSm90ILi2EN4cute5tupleIJNS5_1CILi1EEES8_S8_EEENS6_IJNS7_ILi192EEENS7_ILi144EEENS7_ILi96EEEEEELi96ENS_6half_tEfNS_4arch4Sm90ELb0ELb0ELb1ELb1ELb0ELb1ELb0ELb0ELb1ELb1ELb0ELb0EEENS1_21CollectiveEpilogueFwdINS6_IJSA_SC_SB_EEES9_SE_SG_Li384ELb1ELb1ELb0ELb0EEENS1_36VarlenDynamicPersistentTileSchedulerILi192ELi144ELi384ELi128ELb0ELb1ELb1ELb0ELb1ELb1EEEEEEEEEvNT_6ParamsE --------------------------
	.section	.nv.shared._ZN7cutlass13device_kernelIN5flash11enable_sm90INS1_16FlashAttnFwdSm90INS1_25CollectiveMainloopFwdSm90ILi2EN4cute5tupleIJNS5_1CILi1EEES8_S8_EEENS6_IJNS7_ILi192EEENS7_ILi144EEENS7_ILi96EEEEEELi96ENS_6half_tEfNS_4arch4Sm90ELb0ELb0ELb1ELb1ELb0ELb1ELb0ELb0ELb1ELb1ELb0ELb0EEENS1_21CollectiveEpilogueFwdINS6_IJSA_SC_SB_EEES9_SE_SG_Li384ELb1ELb1ELb0ELb0EEENS1_36VarlenDynamicPersistentTileSchedulerILi192ELi144ELi384ELi128ELb0ELb1ELb1ELb0ELb1ELb1EEEEEEEEEvNT_6ParamsE,"aw",@nobits
	.sectionflags	@""
	.align	16
	.zero		1024


//--------------------- .nv.shared._ZN7cutlass13device_kernelIN5flash11enable_sm90INS1_16FlashAttnFwdSm90INS1_25CollectiveMainloopFwdSm90ILi2EN4cute5tupleIJNS5_1CILi1EEES8_S8_EEENS6_IJNS7_ILi192EEENS7_ILi128EEENS7_ILi96EEEEEELi96ENS_6half_tEfNS_4arch4Sm90ELb0ELb1ELb1ELb0ELb0ELb0ELb0ELb0ELb1ELb1ELb0ELb0EEENS1_21CollectiveEpilogueFwdINS6_IJSA_SC_SB_EEES9_SE_SG_Li384ELb0ELb1ELb0ELb0EEENS1_30DynamicPersistentTileSchedulerILi384ELi128ELb0ELb1ELb1EEEEEEEEEvNT_6ParamsE --------------------------
	.section	.nv.shared._ZN7cutlass13device_kernelIN5flash11enable_sm90INS1_16FlashAttnFwdSm90INS1_25CollectiveMainloopFwdSm90ILi2EN4cute5tupleIJNS5_1CILi1EEES8_S8_EEENS6_IJNS7_ILi192EEENS7_ILi128EEENS7_ILi96EEEEEELi96ENS_6half_tEfNS_4arch4Sm90ELb0ELb1ELb1ELb0ELb0ELb0ELb0ELb0ELb1ELb1ELb0ELb0EEENS1_21CollectiveEpilogueFwdINS6_IJSA_SC_SB_EEES9_SE_SG_Li384ELb0ELb1ELb0ELb0EEENS1_30DynamicPersistentTileSchedulerILi384ELi128ELb0ELb1ELb1EEEEEEEEEvNT_6ParamsE,"aw",@nobits
	.sectionflags	@""
	.align	16
	.zero		1024


//--------------------- .nv.shared._ZN7cutlass13device_kernelIN5flash11enable_sm90INS1_16FlashAttnFwdSm90INS1_25CollectiveMainloopFwdSm90ILi2EN4cute5tupleIJNS5_1CILi1EEES8_S8_EEENS6_IJNS7_ILi192EEENS7_ILi128EEENS7_ILi96EEEEEELi96ENS_6half_tEfNS_4arch4Sm90ELb0ELb1ELb1ELb1ELb0ELb0ELb0ELb0ELb1ELb1ELb0ELb0EEENS1_21CollectiveEpilogueFwdINS6_IJSA_SC_SB_EEES9_SE_SG_Li384ELb1ELb1ELb0ELb0EEENS1_36VarlenDynamicPersistentTileSchedulerILi192ELi128ELi384ELi128ELb0ELb1ELb1ELb1ELb0ELb1EEEEEEEEEvNT_6ParamsE --------------------------
	.section	.nv.shared._ZN7cutlass13device_kernelIN5flash11enable_sm90INS1_16FlashAttnFwdSm90INS1_25CollectiveMainloopFwdSm90ILi2EN4cute5tupleIJNS5_1CILi1EEES8_S8_EEENS6_IJNS7_ILi192EEENS7_ILi128EEENS7_ILi96EEEEEELi96ENS_6half_tEfNS_4arch4Sm90ELb0ELb1ELb1ELb1ELb0ELb0ELb0ELb0ELb1ELb1ELb0ELb0EEENS1_21CollectiveEpilogueFwdINS6_IJSA_SC_SB_EEES9_SE_SG_Li384ELb1ELb1ELb0ELb0EEENS1_36VarlenDynamicPersistentTileSchedulerILi192ELi128ELi384ELi128ELb0ELb1ELb1ELb1ELb0ELb1EEEEEEEEEvNT_6ParamsE,"aw",@nobits
	.sectionflags	@""
	.align	16
	.zero		1024


//--------------------- .nv.shared._ZN7cutlass13device_kernelIN5flash11enable_sm90INS1_16FlashAttnFwdSm90INS1_25CollectiveMainloopFwdSm90ILi2EN4cute5tupleIJNS5_1CILi1EEES8_S8_EEENS6_IJNS7_ILi192EEENS7_ILi128EEENS7_ILi96EEEEEELi96ENS_6half_tEfNS_4arch4Sm90ELb0ELb1ELb1ELb1ELb0ELb1ELb0ELb0ELb1ELb1ELb0ELb0EEENS1_21CollectiveEpilogueFwdINS6_IJSA_SC_SB_EEES9_SE_SG_Li384ELb1ELb1ELb0ELb0EEENS1_36VarlenDynamicPersistentTileSchedulerILi192ELi128ELi384ELi128ELb0ELb1ELb1ELb1ELb0ELb1EEEEEEEEEvNT_6ParamsE --------------------------
	.section	.nv.shared._ZN7cutlass13device_kernelIN5flash11enable_sm90INS1_16FlashAttnFwdSm90INS1_25CollectiveMainloopFwdSm90ILi2EN4cute5tupleIJNS5_1CILi1EEES8_S8_EEENS6_IJNS7_ILi192EEENS7_ILi128EEENS7_ILi96EEEEEELi96ENS_6half_tEfNS_4arch4Sm90ELb0ELb1ELb1ELb1ELb0ELb1ELb0ELb0ELb1ELb1ELb0ELb0EEENS1_21CollectiveEpilogueFwdINS6_IJSA_SC_SB_EEES9_SE_SG_Li384ELb1ELb1ELb0ELb0EEENS1_36VarlenDynamicPersistentTileSchedulerILi192ELi128ELi384ELi128ELb0ELb1ELb1ELb1ELb0ELb1EEEEEEEEEvNT_6ParamsE,"aw",@nobits
	.sectionflags	@""
	.align	16
	.zero		1024


//--------------------- .nv.shared._ZN7cutlass13device_kernelIN5flash11enable_sm90INS1_16FlashAttnFwdSm90INS1_25CollectiveMainloopFwdSm90ILi2EN4cute5tupleIJNS5_1CILi1EEES8_S8_EEENS6_IJNS7_ILi192EEENS7_ILi144EEENS7_ILi96EEEEEELi96ENS_6half_tEfNS_4arch4Sm90ELb1ELb0ELb1ELb0ELb0ELb0ELb0ELb0ELb1ELb1ELb0ELb0EEENS1_21CollectiveEpilogueFwdINS6_IJSA_SC_SB_EEES9_SE_SG_Li384ELb0ELb1ELb0ELb0EEENS1_30DynamicPersistentTileSchedulerILi384ELi128ELb0ELb1ELb1EEEEEEEEEvNT_6ParamsE --------------------------
	.section	.nv.shared._ZN7cutlass13device_kernelIN5flash11enable_sm90INS1_16FlashAttnFwdSm90INS1_25CollectiveMainloopFwdSm90ILi2EN4cute5tupleIJNS5_1CILi1EEES8_S8_EEENS6_IJNS7_ILi192EEENS7_ILi144EEENS7_ILi96EEEEEELi96ENS_6half_tEfNS_4arch4Sm90ELb1ELb0ELb1ELb0ELb0ELb0ELb0ELb0ELb1ELb1ELb0ELb0EEENS1_21CollectiveEpilogueFwdINS6_IJSA_SC_SB_EEES9_SE_SG_Li384ELb0ELb1ELb0ELb0EEENS1_30DynamicPersistentTileSchedulerILi384ELi128ELb0ELb1ELb1EEEEEEEEEvNT_6ParamsE,"aw",@nobits
	.sectionflags	@""
	.align	16
	.zero		1024


//--------------------- .nv.shared._ZN7cutlass13device_kernelIN5flash11enable_sm90INS1_16FlashAttnFwdSm90INS1_25CollectiveMainloopFwdSm90ILi2EN4cute5tupleIJNS5_1CILi1EEES8_S8_EEENS6_IJNS7_ILi192EEENS7_ILi144EEENS7_ILi96EEEEEELi96ENS_6half_tEfNS_4arch4Sm90ELb1ELb0ELb1ELb1ELb0ELb0ELb0ELb0ELb1ELb1ELb0ELb0EEENS1_21CollectiveEpilogueFwdINS6_IJSA_SC_SB_EEES9_SE_SG_Li384ELb1ELb1ELb0ELb0EEENS1_36VarlenDynamicPersistentTileSchedulerILi192ELi144ELi384ELi128ELb0ELb1ELb1ELb1ELb1ELb1EEEEEEEEEvNT_6ParamsE --------------------------
	.section	.nv.shared._ZN7cutlass13device_kernelIN5flash11enable_sm90INS1_16FlashAttnFwdSm90INS1_25CollectiveMainloopFwdSm90ILi2EN4cute5tupleIJNS5_1CILi1EEES8_S8_EEENS6_IJNS7_ILi192EEENS7_ILi144EEENS7_ILi96EEEEEELi96ENS_6half_tEfNS_4arch4Sm90ELb1ELb0ELb1ELb1ELb0ELb0ELb0ELb0ELb1ELb1ELb0ELb0EEENS1_21CollectiveEpilogueFwdINS6_IJSA_SC_SB_EEES9_SE_SG_Li384ELb1ELb1ELb0ELb0EEENS1_36VarlenDynamicPersistentTileSchedulerILi192ELi144ELi384ELi128ELb0ELb1ELb1ELb1ELb1ELb1EEEEEEEEEvNT_6ParamsE,"aw",@nobits
	.sectionflags	@""
	.align	16
	.zero		1024


//--------------------- .nv.shared._ZN7cutlass13device_kernelIN5flash11enable_sm90INS1_16FlashAttnFwdSm90INS1_25CollectiveMainloopFwdSm90ILi2EN4cute5tupleIJNS5_1CILi1EEES8_S8_EEENS6_IJNS7_ILi192EEENS7_ILi144EEENS7_ILi96EEEEEELi96ENS_6half_tEfNS_4arch4Sm90ELb1ELb0ELb1ELb1ELb0ELb1ELb0ELb0ELb1ELb1ELb0ELb0EEENS1_21CollectiveEpilogueFwdINS6_IJSA_SC_SB_EEES9_SE_SG_Li384ELb1ELb1ELb0ELb0EEENS1_36VarlenDynamicPersistentTileSchedulerILi192ELi144ELi384ELi128ELb0ELb1ELb1ELb1ELb1ELb1EEEEEEEEEvNT_6ParamsE --------------------------
	.section	.nv.shared._ZN7cutlass13device_kernelIN5flash11enable_sm90INS1_16FlashAttnFwdSm90INS1_25CollectiveMainloopFwdSm90ILi2EN4cute5tupleIJNS5_1CILi1EEES8_S8_EEENS6_IJNS7_ILi192EEENS7_ILi144EEENS7_ILi96EEEEEELi96ENS_6half_tEfNS_4arch4Sm90ELb1ELb0ELb1ELb1ELb0ELb1ELb0ELb0ELb1ELb1ELb0ELb0EEENS1_21CollectiveEpilogueFwdINS6_IJSA_SC_SB_EEES9_SE_SG_Li384ELb1ELb1ELb0ELb0EEENS1_36VarlenDynamicPersistentTileSchedulerILi192ELi144ELi384ELi128ELb0ELb1ELb1ELb1ELb1ELb1EEEEEEEEEvNT_6ParamsE,"aw",@nobits
	.sectionflags	@""
	.align	16
	.zero		1024


//--------------------- .nv.shared._ZN7cutlass13device_kernelIN5flash11enable_sm90INS1_16FlashAttnFwdSm90INS1_25CollectiveMainloopFwdSm90ILi2EN4cute5tupleIJNS5_1CILi1EEES8_S8_EEENS6_IJNS7_ILi192EEESA_NS7_ILi64EEEEEELi64ENS_6half_tEfNS_4arch4Sm90ELb0ELb0ELb1ELb0ELb0ELb0ELb0ELb0ELb1ELb1ELb0ELb0EEENS1_21CollectiveEpilogueFwdINS6_IJSA_SB_SA_EEES9_SD_SF_Li384ELb0ELb1ELb0ELb0EEENS1_29StaticPersistentTileSchedulerILb0EEEEEEEEEvNT_6ParamsE --------------------------
	.section	.nv.shared._ZN7cutlass13device_kernelIN5flash11enable_sm90INS1_16FlashAttnFwdSm90INS1_25CollectiveMainloopFwdSm90ILi2EN4cute5tupleIJNS5_1CILi1EEES8_S8_EEENS6_IJNS7_ILi192EEESA_NS7_ILi64EEEEEELi64ENS_6half_tEfNS_4arch4Sm90ELb0ELb0ELb1ELb0ELb0ELb0ELb0ELb0ELb1ELb1ELb0ELb0EEENS1_21CollectiveEpilogueFwdINS6_IJSA_SB_SA_EEES9_SD_SF_Li384ELb0ELb1ELb0ELb0EEENS1_29StaticPersistentTileSchedulerILb0EEEEEEEEEvNT_6ParamsE,"aw",@nobits
	.sectionflags	@""
	.align	16
	.zero		1024


//--------------------- .nv.shared._ZN7cutlass13device_kernelIN5flash11enable_sm90INS1_16FlashAttnFwdSm90INS1_25CollectiveMainloopFwdSm90ILi2EN4cute5tupleIJNS5_1CILi1EEES8_S8_EEENS6_IJNS7_ILi192EEESA_NS7_ILi64EEEEEELi64ENS_6half_tEfNS_4arch4Sm90ELb0ELb0ELb1ELb1ELb0ELb0ELb0ELb0ELb1ELb1ELb0ELb0EEENS1_21CollectiveEpilogueFwdINS6_IJSA_SB_SA_EEES9_SD_SF_Li384ELb1ELb1ELb0ELb0EEENS1_36VarlenDynamicPersistentTileSchedulerILi192ELi192ELi384ELi128ELb0ELb1ELb1ELb0ELb1ELb1EEEEEEEEEvNT_6ParamsE --------------------------
	.section	.nv.shared._ZN7cutlass13device_kernelIN5flash11enable_sm90INS1_16FlashAttnFwdSm90INS1_25CollectiveMainloopFwdSm90ILi2EN4cute5tupleIJNS5_1CILi1EEES8_S8_EEENS6_IJNS7_ILi192EEESA_NS7_ILi64EEEEEELi64ENS_6half_tEfNS_4arch4Sm90ELb0ELb0ELb1ELb1ELb0ELb0ELb0ELb0ELb1ELb1ELb0ELb0EEENS1_21CollectiveEpilogueFwdINS6_IJSA_SB_SA_EEES9_SD_SF_Li384ELb1ELb1ELb0ELb0EEENS1_36VarlenDynamicPersistentTileSchedulerILi192ELi192ELi384ELi128ELb0ELb1ELb1ELb0ELb1ELb1EEEEEEEEEvNT_6ParamsE,"aw",@nobits
	.sectionflags	@""
	.align	16
	.zero		1024


//--------------------- .nv.shared._ZN7cutlass13device_kernelIN5flash11enable_sm90INS1_16FlashAttnFwdSm90INS1_25CollectiveMainloopFwdSm90ILi2EN4cute5tupleIJNS5_1CILi1EEES8_S8_EEENS6_IJNS7_ILi192EEESA_NS7_ILi64EEEEEELi64ENS_6half_tEfNS_4arch4Sm90ELb0ELb0ELb1ELb1ELb0ELb1ELb0ELb0ELb1ELb1ELb0ELb0EEENS1_21CollectiveEpilogueFwdINS6_IJSA_SB_SA_EEES9_SD_SF_Li384ELb1ELb1ELb0ELb0EEENS1_36VarlenDynamicPersistentTileSchedulerILi192ELi192ELi384ELi128ELb0ELb1ELb1ELb0ELb1ELb1EEEEEEEEEvNT_6ParamsE --------------------------
	.section	.nv.shared._ZN7cutlass13device_kernelIN5flash11enable_sm90INS1_16FlashAttnFwdSm90INS1_25CollectiveMainloopFwdSm90ILi2EN4cute5tupleIJNS5_1CILi1EEES8_S8_EEENS6_IJNS7_ILi192EEESA_NS7_ILi64EEEEEELi64ENS_6half_tEfNS_4arch4Sm90ELb0ELb0ELb1ELb1ELb0ELb1ELb0ELb0ELb1ELb1ELb0ELb0EEENS1_21CollectiveEpilogueFwdINS6_IJSA_SB_SA_EEES9_SD_SF_Li384ELb1ELb1ELb0ELb0EEENS1_36VarlenDynamicPersistentTileSchedulerILi192ELi192ELi384ELi128ELb0ELb1ELb1ELb0ELb1ELb1EEEEEEEEEvNT_6ParamsE,"aw",@nobits
	.sectionflags	@""
	.align	16
	.zero		1024


//--------------------- .nv.shared._ZN7cutlass13device_kernelIN5flash11enable_sm90INS1_16FlashAttnFwdSm90INS1_25CollectiveMainloopFwdSm90ILi2EN4cute5tupleIJNS5_1CILi1EEES8_S8_EEENS6_IJNS7_ILi192EEENS7_ILi128EEENS7_ILi64EEEEEELi64ENS_6half_tEfNS_4arch4Sm90ELb0ELb1ELb1ELb0ELb0ELb0ELb0ELb1ELb1ELb1ELb0ELb0EEENS1_21CollectiveEpilogueFwdINS6_IJSA_SC_SB_EEES9_SE_SG_Li384ELb0ELb1ELb0ELb0EEENS1_30DynamicPersistentTileSchedulerILi384ELi128ELb0ELb1ELb1EEEEEEEEEvNT_6ParamsE --------------------------
	.section	.nv.shared._ZN7cutlass13device_kernelIN5flash11enable_sm90INS1_16FlashAttnFwdSm90INS1_25CollectiveMainloopFwdSm90ILi2EN4cute5tupleIJNS5_1CILi1EEES8_S8_EEENS6_IJNS7_ILi192EEENS7_ILi128EEENS7_ILi64EEEEEELi64ENS_6half_tEfNS_4arch4Sm90ELb0ELb1ELb1ELb0ELb0ELb0ELb0ELb1ELb1ELb1ELb0ELb0EEENS1_21CollectiveEpilogueFwdINS6_IJSA_SC_SB_EEES9_SE_SG_Li384ELb0ELb1ELb0ELb0EEENS1_30DynamicPersistentTileSchedulerILi384ELi128ELb0ELb1ELb1EEEEEEEEEvNT_6ParamsE,"aw",@nobits
	.sectionflags	@""
	.align	16
	.zero		1024


//--------------------- .nv.shared._ZN7cutlass13device_kernelIN5flash11enable_sm90INS1_16FlashAttnFwdSm90INS1_25CollectiveMainloopFwdSm90ILi2EN4cute5tupleIJNS5_1CILi1EEES8_S8_EEENS6_IJNS7_ILi192EEENS7_ILi128EEENS7_ILi64EEEEEELi64ENS_6half_tEfNS_4arch4Sm90ELb0ELb1ELb1ELb1ELb0ELb0ELb0ELb1ELb1ELb1ELb0ELb0EEENS1_21CollectiveEpilogueFwdINS6_IJSA_SC_SB_EEES9_SE_SG_Li384ELb1ELb1ELb0ELb0EEENS1_36VarlenDynamicPersistentTileSchedulerILi192ELi128ELi384ELi128ELb0ELb1ELb1ELb1ELb0ELb1EEEEEEEEEvNT_6ParamsE --------------------------
	.section	.nv.shared._ZN7cutlass13device_kernelIN5flash11enable_sm90INS1_16FlashAttnFwdSm90INS1_25CollectiveMainloopFwdSm90ILi2EN4cute5tupleIJNS5_1CILi1EEES8_S8_EEENS6_IJNS7_ILi192EEENS7_ILi128EEENS7_ILi64EEEEEELi64ENS_6half_tEfNS_4arch4Sm90ELb0ELb1ELb1ELb1ELb0ELb0ELb0ELb1ELb1ELb1ELb0ELb0EEENS1_21CollectiveEpilogueFwdINS6_IJSA_SC_SB_EEES9_SE_SG_Li384ELb1ELb1ELb0ELb0EEENS1_36VarlenDynamicPersistentTileSchedulerILi192ELi128ELi384ELi128ELb0ELb1ELb1ELb1ELb0ELb1EEEEEEEEEvNT_6ParamsE,"aw",@nobits
	.sectionflags	@""
	.align	16
	.zero		1024


//--------------------- .nv.shared._ZN7cutlass13device_kernelIN5flash11enable_sm90INS1_16FlashAttnFwdSm90INS1_25CollectiveMainloopFwdSm90ILi2EN4cute5tupleIJNS5_1CILi1EEES8_S8_EEENS6_IJNS7_ILi192EEENS7_ILi128EEENS7_ILi64EEEEEELi64ENS_6half_tEfNS_4arch4Sm90ELb0ELb1ELb1ELb1ELb0ELb1ELb0ELb1ELb1ELb1ELb0ELb0EEENS1_21CollectiveEpilogueFwdINS6_IJSA_SC_SB_EEES9_SE_SG_Li384ELb1ELb1ELb0ELb0EEENS1_36VarlenDynamicPersistentTileSchedulerILi192ELi128ELi384ELi128ELb0ELb1ELb1ELb1ELb0ELb1EEEEEEEEEvNT_6ParamsE --------------------------
	.section	.nv.shared._ZN7cutlass13device_kernelIN5flash11enable_sm90INS1_16FlashAttnFwdSm90INS1_25CollectiveMainloopFwdSm90ILi2EN4cute5tupleIJNS5_1CILi1EEES8_S8_EEENS6_IJNS7_ILi192EEENS7_ILi128EEENS7_ILi64EEEEEELi64ENS_6half_tEfNS_4arch4Sm90ELb0ELb1ELb1ELb1ELb0ELb1ELb0ELb1ELb1ELb1ELb0ELb0EEENS1_21CollectiveEpilogueFwdINS6_IJSA_SC_SB_EEES9_SE_SG_Li384ELb1ELb1ELb0ELb0EEENS1_36VarlenDynamicPersistentTileSchedulerILi192ELi128ELi384ELi128ELb0ELb1ELb1ELb1ELb0ELb1EEEEEEEEEvNT_6ParamsE,"aw",@nobits
	.sectionflags	@""
	.align	16
	.zero		1024


//--------------------- .nv.shared._ZN7cutlass13device_kernelIN5flash11enable_sm90INS1_16FlashAttnFwdSm90INS1_25CollectiveMainloopFwdSm90ILi2EN4cute5tupleIJNS5_1CILi1EEES8_S8_EEENS6_IJNS7_ILi192EEENS7_ILi128EEENS7_ILi64EEEEEELi64ENS_6half_tEfNS_4arch4Sm90ELb1ELb0ELb1ELb0ELb0ELb0ELb0ELb1ELb1ELb1ELb0ELb0EEENS1_21CollectiveEpilogueFwdINS6_IJSA_SC_SB_EEES9_SE_SG_Li384ELb0ELb1ELb0ELb0EEENS1_30DynamicPersistentTileSchedulerILi384ELi128ELb0ELb1ELb1EEEEEEEEEvNT_6ParamsE --------------------------
	.section	.nv.shared._ZN7cutlass13device_kernelIN5flash11enable_sm90INS1_16FlashAttnFwdSm90INS1_25CollectiveMainloopFwdSm90ILi2EN4cute5tupleIJNS5_1CILi1EEES8_S8_EEENS6_IJNS7_ILi192EEENS7_ILi128EEENS7_ILi64EEEEEELi64ENS_6half_tEfNS_4arch4Sm90ELb1ELb0ELb1ELb0ELb0ELb0ELb0ELb1ELb1ELb1ELb0ELb0EEENS1_21CollectiveEpilogueFwdINS6_IJSA_SC_SB_EEES9_SE_SG_Li384ELb0ELb1ELb0ELb0EEENS1_30DynamicPersistentTileSchedulerILi384ELi128ELb0ELb1ELb1EEEEEEEEEvNT_6ParamsE,"aw",@nobits
	.sectionflags	@""
	.align	16
	.zero		1024


//--------------------- .nv.shared._ZN7cutlass13device_kernelIN5flash11enable_sm90INS1_16FlashAttnFwdSm90INS1_25CollectiveMainloopFwdSm90ILi2EN4cute5tupleIJNS5_1CILi1EEES8_S8_EEENS6_IJNS7_ILi192EEENS7_ILi128EEENS7_ILi64EEEEEELi64ENS_6half_tEfNS_4arch4Sm90ELb1ELb0ELb1ELb1ELb0ELb0ELb0ELb1ELb1ELb1ELb0ELb0EEENS1_21CollectiveEpilogueFwdINS6_IJSA_SC_SB_EEES9_SE_SG_Li384ELb1ELb1ELb0ELb0EEENS1_36VarlenDynamicPersistentTileSchedulerILi192ELi128ELi384ELi128ELb0ELb1ELb1ELb1ELb1ELb1EEEEEEEEEvNT_6ParamsE --------------------------
	.section	.nv.shared._ZN7cutlass13device_kernelIN5flash11enable_sm90INS1_16FlashAttnFwdSm90INS1_25CollectiveMainloopFwdSm90ILi2EN4cute5tupleIJNS5_1CILi1EEES8_S8_EEENS6_IJNS7_ILi192EEENS7_ILi128EEENS7_ILi64EEEEEELi64ENS_6half_tEfNS_4arch4Sm90ELb1ELb0ELb1ELb1ELb0ELb0ELb0ELb1ELb1ELb1ELb0ELb0EEENS1_21CollectiveEpilogueFwdINS6_IJSA_SC_SB_EEES9_SE_SG_Li384ELb1ELb1ELb0ELb0EEENS1_36VarlenDynamicPersistentTileSchedulerILi192ELi128ELi384ELi128ELb0ELb1ELb1ELb1ELb1ELb1EEEEEEEEEvNT_6ParamsE,"aw",@nobits
	.sectionflags	@""
	.align	16
	.zero		1024


//--------------------- .nv.shared._ZN7cutlass13device_kernelIN5flash11enable_sm90INS1_16FlashAttnFwdSm90INS1_25CollectiveMainloopFwdSm90ILi2EN4cute5tupleIJNS5_1CILi1EEES8_S8_EEENS6_IJNS7_ILi192EEENS7_ILi128EEENS7_ILi64EEEEEELi64ENS_6half_tEfNS_4arch4Sm90ELb1ELb0ELb1ELb1ELb0ELb1ELb0ELb1ELb1ELb1ELb0ELb0EEENS1_21CollectiveEpilogueFwdINS6_IJSA_SC_SB_EEES9_SE_SG_Li384ELb1ELb1ELb0ELb0EEENS1_36VarlenDynamicPersistentTileSchedulerILi192ELi128ELi384ELi128ELb0ELb1ELb1ELb1ELb1ELb1EEEEEEEEEvNT_6ParamsE --------------------------
	.section	.nv.shared._ZN7cutlass13device_kernelIN5flash11enable_sm90INS1_16FlashAttnFwdSm90INS1_25CollectiveMainloopFwdSm90ILi2EN4cute5tupleIJNS5_1CILi1EEES8_S8_EEENS6_IJNS7_ILi192EEENS7_ILi128EEENS7_ILi64EEEEEELi64ENS_6half_tEfNS_4arch4Sm90ELb1ELb0ELb1ELb1ELb0ELb1ELb0ELb1ELb1ELb1ELb0ELb0EEENS1_21CollectiveEpilogueFwdINS6_IJSA_SC_SB_EEES9_SE_SG_Li384ELb1ELb1ELb0ELb0EEENS1_36VarlenDynamicPersistentTileSchedulerILi192ELi128ELi384ELi128ELb0ELb1ELb1ELb1ELb1ELb1EEEEEEEEEvNT_6ParamsE,"aw",@nobits
	.sectionflags	@""
	.align	16
	.zero		1024


//--------------------- .nv.constant0._ZN7cutlass13device_kernelIN5flash11enable_sm90INS1_16FlashAttnFwdSm90INS1_25CollectiveMainloopFwdSm90ILi2EN4cute5tupleIJNS5_1CILi1EEES8_S8_EEENS6_IJNS7_ILi128EEENS7_ILi80EEENS7_ILi256EEEEEELi256ENS_6half_tEfNS_4arch4Sm90ELb0ELb0ELb1ELb0ELb0ELb0ELb0ELb1ELb1ELb1ELb0ELb0EEENS1_21CollectiveEpilogueFwdINS6_IJSA_SC_SB_EEES9_SE_SG_Li256ELb0ELb1ELb0ELb0EEENS1_29StaticPersistentTileSchedulerILb0EEEEEEEEEvNT_6ParamsE --------------------------
	.section	.nv.constant0._ZN7cutlass13device_kernelIN5flash11enable_sm90INS1_16FlashAttnFwdSm90INS1_25CollectiveMainloopFwdSm90ILi2EN4cute5tupleIJNS5_1CILi1EEES8_S8_EEENS6_IJNS7_ILi128EEENS7_ILi80EEENS7_ILi256EEEEEELi256ENS_6half_tEfNS_4arch4Sm90ELb0ELb0ELb1ELb0ELb0ELb0ELb0ELb1ELb1ELb1ELb0ELb0EEENS1_21CollectiveEpilogueFwdINS6_IJSA_SC_SB_EEES9_SE_SG_Li256ELb0ELb1ELb0ELb0EEENS1_29StaticPersistentTileSchedulerILb0EEEEEEEEEvNT_6ParamsE,"a",@progbits
	.sectionflags	@""
	.align	4
.nv.constant0._ZN7cutlass13device_kernelIN5flash11enable_sm90INS1_16FlashAttnFwdSm90INS1_25CollectiveMainloopFwdSm90ILi2EN4cute5tupleIJNS5_1CILi1EEES8_S8_EEENS6_IJNS7_ILi128EEENS7_ILi80EEENS7_ILi256EEEEEELi256ENS_6half_tEfNS_4arch4Sm90ELb0ELb0ELb1ELb0ELb0ELb0ELb0ELb1ELb1ELb1ELb0ELb0EEENS1_21CollectiveEpilogueFwdINS6_IJSA_SC_SB_EEES9_SE_SG_Li256ELb0ELb1ELb0ELb0EEENS1_29StaticPersistentTileSchedulerILb0EEEEEEEEEvNT_6ParamsE:
	.zero		3200


//--------------------- .nv.constant0._ZN7cutlass13device_kernelIN5flash11enable_sm90INS1_16FlashAttnFwdSm90INS1_25CollectiveMainloopFwdSm90ILi2EN4cute5tupleIJNS5_1CILi2EEENS7_ILi1EEES9_EEENS6_IJNS7_ILi128EEENS7_ILi80EEENS7_ILi256EEEEEELi256ENS_6half_tEfNS_4arch4Sm90ELb0ELb0ELb1ELb0ELb0ELb0ELb0ELb1ELb1ELb1ELb0ELb0EEENS1_21CollectiveEpilogueFwdINS6_IJSB_SD_SC_EEESA_SF_SH_Li256ELb0ELb1ELb0ELb0EEENS1_29StaticPersistentTileSchedulerILb0EEEEEEEEEvNT_6ParamsE --------------------------
	.section	.nv.constant0._ZN7cutlass13device_kernelIN5flash11enable_sm90INS1_16FlashAttnFwdSm90INS1_25CollectiveMainloopFwdSm90ILi2EN4cute5tupleIJNS5_1CILi2EEENS7_ILi1EEES9_EEENS6_IJNS7_ILi128EEENS7_ILi80EEENS7_ILi256EEEEEELi256ENS_6half_tEfNS_4arch4Sm90ELb0ELb0ELb1ELb0ELb0ELb0ELb0ELb1ELb1ELb1ELb0ELb0EEENS1_21CollectiveEpilogueFwdINS6_IJSB_SD_SC_EEESA_SF_SH_Li256ELb0ELb1ELb0ELb0EEENS1_29StaticPersistentTileSchedulerILb0EEEEEEEEEvNT_6ParamsE,"a",@progbits
	.sectionflags	@""
	.align	4
.nv.constant0._ZN7cutlass13device_kernelIN5flash11enable_sm90INS1_16FlashAttnFwdSm90INS1_25CollectiveMainloopFwdSm90ILi2EN4cute5tupleIJNS5_1CILi2EEENS7_ILi1EEES9_EEENS6_IJNS7_ILi128EEENS7_ILi80EEENS7_ILi256EEEEEELi256ENS_6half_tEfNS_4arch4Sm90ELb0ELb0ELb1ELb0ELb0ELb0ELb0ELb1ELb1ELb1ELb0ELb0EEENS1_21CollectiveEpilogueFwdINS6_IJSB_SD_SC_EEESA_SF_SH_Li256ELb0ELb1ELb0ELb0EEENS1_29StaticPersistentTileSchedulerILb0EEEEEEEEEvNT_6ParamsE:
	.zero		3200


//--------------------- .nv.constant0._ZN7cutlass13device_kernelIN5flash11enable_sm90INS1_16FlashAttnFwdSm90INS1_25CollectiveMainloopFwdSm90ILi2EN4cute5tupleIJNS5_1CILi1EEES8_S8_EEENS6_IJNS7_ILi128EEENS7_ILi80EEENS7_ILi256EEEEEELi256ENS_6half_tEfNS_4arch4Sm90ELb0ELb0ELb1ELb1ELb0ELb0ELb0ELb1ELb1ELb1ELb0ELb0EEENS1_21CollectiveEpilogueFwdINS6_IJSA_SC_SB_EEES9_SE_SG_Li256ELb1ELb1ELb0ELb0EEENS1_36VarlenDynamicPersistentTileSchedulerILi128ELi80ELi256ELi128ELb0ELb1ELb1ELb0ELb1ELb1EEEEEEEEEvNT_6ParamsE --------------------------
	.section	.nv.constant0._ZN7cutlass13device_kernelIN5flash11enable_sm90INS1_16FlashAttnFwdSm90INS1_25CollectiveMainloopFwdSm90ILi2EN4cute5tupleIJNS5_1CILi1EEES8_S8_EEENS6_IJNS7_ILi128EEENS7_ILi80EEENS7_ILi256EEEEEELi256ENS_6half_tEfNS_4arch4Sm90ELb0ELb0ELb1ELb1ELb0ELb0ELb0ELb1ELb1ELb1ELb0ELb0EEENS1_21CollectiveEpilogueFwdINS6_IJSA_SC_SB_EEES9_SE_SG_Li256ELb1ELb1ELb0ELb0EEENS1_36VarlenDynamicPersistentTileSchedulerILi128ELi80ELi256ELi128ELb0ELb1ELb1ELb0ELb1ELb1EEEEEEEEEvNT_6ParamsE,"a",@progbits
	.sectionflags	@""
	.align	4
.nv.constant0._ZN7cutlass13device_kernelIN5flash11enable_sm90INS1_16FlashAttnFwdSm90INS1_25CollectiveMainloopFwdSm90ILi2EN4cute5tupleIJNS5_1CILi1EEES8_S8_EEENS6_IJNS7_ILi128EEENS7_ILi80EEENS7_ILi256EEEEEELi256ENS_6half_tEfNS_4arch4Sm90ELb0ELb0ELb1ELb1ELb0ELb0ELb0ELb1ELb1ELb1ELb0ELb0EEENS1_21CollectiveEpilogueFwdINS6_IJSA_SC_SB_EEES9_SE_SG_Li256ELb1ELb1ELb0ELb0EEENS1_36VarlenDynamicPersistentTileSchedulerILi128ELi80ELi256ELi128ELb0ELb1ELb1ELb0ELb1ELb1EEEEEEEEEvNT_6ParamsE:
	.zero		3328


//--------------------- .nv.constant0._ZN7cutlass13device_kernelIN5flash11enable_sm90INS1_16FlashAttnFwdSm90INS1_25CollectiveMainloopFwdSm90ILi2EN4cute5tupleIJNS5_1CILi1EEES8_S8_EEENS6_IJNS7_ILi128EEENS7_ILi80EEENS7_ILi256EEEEEELi256ENS_6half_tEfNS_4arch4Sm90ELb0ELb0ELb1ELb1ELb0ELb1ELb0ELb1ELb1ELb1ELb0ELb0EEENS1_21CollectiveEpilogueFwdINS6_IJSA_SC_SB_EEES9_SE_SG_Li256ELb1ELb1ELb0ELb0EEENS1_36VarlenDynamicPersistentTileSchedulerILi128ELi80ELi256ELi128ELb0ELb1ELb1ELb0ELb1ELb1EEEEEEEEEvNT_6ParamsE --------------------------
	.section	.nv.constant0._ZN7cutlass13device_kernelIN5flash11enable_sm90INS1_16FlashAttnFwdSm90INS1_25CollectiveMainloopFwdSm90ILi2EN4cute5tupleIJNS5_1CILi1EEES8_S8_EEENS6_IJNS7_ILi128EEENS7_ILi80EEENS7_ILi256EEEEEELi256ENS_6half_tEfNS_4arch4Sm90ELb0ELb0ELb1ELb1ELb0ELb1ELb0ELb1ELb1ELb1ELb0ELb0EEENS1_21CollectiveEpilogueFwdINS6_IJSA_SC_SB_EEES9_SE_SG_Li256ELb1ELb1ELb0ELb0EEENS1_36VarlenDynamicPersistentTileSchedulerILi128ELi80ELi256ELi128ELb0ELb1ELb1ELb0ELb1ELb1EEEEEEEEEvNT_6ParamsE,"a",@progbits
	.sectionflags	@""
	.align	4
.nv.constant0._ZN7cutlass13device_kernelIN5flash11enable_sm90INS1_16FlashAttnFwdSm90INS1_25CollectiveMainloopFwdSm90ILi2EN4cute5tupleIJNS5_1CILi1EEES8_S8_EEENS6_IJNS7_ILi128EEENS7_ILi80EEENS7_ILi256EEEEEELi256ENS_6half_tEfNS_4arch4Sm90ELb0ELb0ELb1ELb1ELb0ELb1ELb0ELb1ELb1ELb1ELb0ELb0EEENS1_21CollectiveEpilogueFwdINS6_IJSA_SC_SB_EEES9_SE_SG_Li256ELb1ELb1ELb0ELb0EEENS1_36VarlenDynamicPersistentTileSchedulerILi128ELi80ELi256ELi128ELb0ELb1ELb1ELb0ELb1ELb1EEEEEEEEEvNT_6ParamsE:
	.zero		3328


//--------------------- .nv.constant0._ZN7cutlass13device_kernelIN5flash11enable_sm90INS1_16FlashAttnFwdSm90INS1_25CollectiveMainloopFwdSm90ILi2EN4cute5tupleIJNS5_1CILi1EEES8_S8_EEENS6_IJNS7_ILi128EEENS7_ILi64EEENS7_ILi256EEEEEELi256ENS_6half_tEfNS_4arch4Sm90ELb0ELb1ELb1ELb0ELb0ELb0ELb0ELb1ELb1ELb1ELb0ELb0EEENS1_21CollectiveEpilogueFwdINS6_IJSA_SC_SB_EEES9_SE_SG_Li256ELb0ELb1ELb0ELb0EEENS1_30DynamicPersistentTileSchedulerILi256ELi128ELb0ELb1ELb1EEEEEEEEEvNT_6ParamsE --------------------------
	.section	.nv.constant0._ZN7cutlass13device_kernelIN5flash11enable_sm90INS1_16FlashAttnFwdSm90INS1_25CollectiveMainloopFwdSm90ILi2EN4cute5tupleIJNS5_1CILi1EEES8_S8_EEENS6_IJNS7_ILi128EEENS7_ILi64EEENS7_ILi256EEEEEELi256ENS_6half_tEfNS_4arch4Sm90ELb0ELb1ELb1ELb0ELb0ELb0ELb0ELb1ELb1ELb1ELb0ELb0EEENS1_21CollectiveEpilogueFwdINS6_IJSA_SC_SB_EEES9_SE_SG_Li256ELb0ELb1ELb0ELb0EEENS1_30DynamicPersistentTileSchedulerILi256ELi128ELb0ELb1ELb1EEEEEEEEEvNT_6ParamsE,"a",@progbits
	.sectionflags	@""
	.align	4
.nv.constant0._ZN7cutlass13device_kernelIN5flash11enable_sm90INS1_16FlashAttnFwdSm90INS1_25CollectiveMainloopFwdSm90ILi2EN4cute5tupleIJNS5_1CILi1EEES8_S8_EEENS6_IJNS7_ILi128EEENS7_ILi64EEENS7_ILi256EEEEEELi256ENS_6half_tEfNS_4arch4Sm90ELb0ELb1ELb1ELb0ELb0ELb0ELb0ELb1ELb1ELb1ELb0ELb0EEENS1_21CollectiveEpilogueFwdINS6_IJSA_SC_SB_EEES9_SE_SG_Li256ELb0ELb1ELb0ELb0EEENS1_30DynamicPersistentTileSchedulerILi256ELi128ELb0ELb1ELb1EEEEEEEEEvNT_6ParamsE:
	.zero		3328


//--------------------- .nv.constant0._ZN7cutlass13device_kernelIN5flash11enable_sm90INS1_16FlashAttnFwdSm90INS1_25CollectiveMainloopFwdSm90ILi2EN4cute5tupleIJNS5_1CILi1EEES8_S8_EEENS6_IJNS7_ILi128EEENS7_ILi64EEENS7_ILi256EEEEEELi256ENS_6half_tEfNS_4arch4Sm90ELb0ELb1ELb1ELb1ELb0ELb0ELb0ELb1ELb1ELb1ELb0ELb0EEENS1_21CollectiveEpilogueFwdINS6_IJSA_SC_SB_EEES9_SE_SG_Li256ELb1ELb1ELb0ELb0EEENS1_36VarlenDynamicPersistentTileSchedulerILi128ELi64ELi256ELi128ELb0ELb1ELb1ELb1ELb0ELb1EEEEEEEEEvNT_6ParamsE --------------------------
	.section	.nv.constant0._ZN7cutlass13device_kernelIN5flash11enable_sm90INS1_16FlashAttnFwdSm90INS1_25CollectiveMainloopFwdSm90ILi2EN4cute5tupleIJNS5_1CILi1EEES8_S8_EEENS6_IJNS7_ILi128EEENS7_ILi64EEENS7_ILi256EEEEEELi256ENS_6half_tEfNS_4arch4Sm90ELb0ELb1ELb1ELb1ELb0ELb0ELb0ELb1ELb1ELb1ELb0ELb0EEENS1_21CollectiveEpilogueFwdINS6_IJSA_SC_SB_EEES9_SE_SG_Li256ELb1ELb1ELb0ELb0EEENS1_36VarlenDynamicPersistentTileSchedulerILi128ELi64ELi256ELi128ELb0ELb1ELb1ELb1ELb0ELb1EEEEEEEEEvNT_6ParamsE,"a",@progbits
	.sectionflags	@""
	.align	4
.nv.constant0._ZN7cutlass13device_kernelIN5flash11enable_sm90INS1_16FlashAttnFwdSm90INS1_25CollectiveMainloopFwdSm90ILi2EN4cute5tupleIJNS5_1CILi1EEES8_S8_EEENS6_IJNS7_ILi128EEENS7_ILi64EEENS7_ILi256EEEEEELi256ENS_6half_tEfNS_4arch4Sm90ELb0ELb1ELb1ELb1ELb0ELb0ELb0ELb1ELb1ELb1ELb0ELb0EEENS1_21CollectiveEpilogueFwdINS6_IJSA_SC_SB_EEES9_SE_SG_Li256ELb1ELb1ELb0ELb0EEENS1_36VarlenDynamicPersistentTileSchedulerILi128ELi64ELi256ELi128ELb0ELb1ELb1ELb1ELb0ELb1EEEEEEEEEvNT_6ParamsE:
	.zero		3328


//--------------------- .nv.constant0._ZN7cutlass13device_kernelIN5flash11enable_sm90INS1_16FlashAttnFwdSm90INS1_25CollectiveMainloopFwdSm90ILi2EN4cute5tupleIJNS5_1CILi1EEES8_S8_EEENS6_IJNS7_ILi128EEENS7_ILi64EEENS7_ILi256EEEEEELi256ENS_6half_tEfNS_4arch4Sm90ELb0ELb1ELb1ELb1ELb0ELb1ELb0ELb1ELb1ELb1ELb0ELb0EEENS1_21CollectiveEpilogueFwdINS6_IJSA_SC_SB_EEES9_SE_SG_Li256ELb1ELb1ELb0ELb0EEENS1_36VarlenDynamicPersistentTileSchedulerILi128ELi64ELi256ELi128ELb0ELb1ELb1ELb1ELb0ELb1EEEEEEEEEvNT_6ParamsE --------------------------
	.section	.nv.constant0._ZN7cutlass13device_kernelIN5flash11enable_sm90INS1_16FlashAttnFwdSm90INS1_25CollectiveMainloopFwdSm90ILi2EN4cute5tupleIJNS5_1CILi1EEES8_S8_EEENS6_IJNS7_ILi128EEENS7_ILi64EEENS7_ILi256EEEEEELi256ENS_6half_tEfNS_4arch4Sm90ELb0ELb1ELb1ELb1ELb0ELb1ELb0ELb1ELb1ELb1ELb0ELb0EEENS1_21CollectiveEpilogueFwdINS6_IJSA_SC_SB_EEES9_SE_SG_Li256ELb1ELb1ELb0ELb0EEENS1_36VarlenDynamicPersistentTileSchedulerILi128ELi64ELi256ELi128ELb0ELb1ELb1ELb1ELb0ELb1EEEEEEEEEvNT_6ParamsE,"a",@progbits
	.sectionflags	@""
	.align	4
.nv.constant0._ZN7cutlass13device_kernelIN5flash11enable_sm90INS1_16FlashAttnFwdSm90INS1_25CollectiveMainloopFwdSm90ILi2EN4cute5tupleIJNS5_1CILi1EEES8_S8_EEENS6_IJNS7_ILi128EEENS7_ILi64EEENS7_ILi256EEEEEELi256ENS_6half_tEfNS_4arch4Sm90ELb0ELb1ELb1ELb1ELb0ELb1ELb0ELb1ELb1ELb1ELb0ELb0EEENS1_21CollectiveEpilogueFwdINS6_IJSA_SC_SB_EEES9_SE_SG_Li256ELb1ELb1ELb0ELb0EEENS1_36VarlenDynamicPersistentTileSchedulerILi128ELi64ELi256ELi128ELb0ELb1ELb1ELb1ELb0ELb1EEEEEEEEEvNT_6ParamsE:
	.zero		3328


//--------------------- .nv.constant0._ZN7cutlass13device_kernelIN5flash11enable_sm90INS1_16FlashAttnFwdSm90INS1_25CollectiveMainloopFwdSm90ILi2EN4cute5tupleIJNS5_1CILi1EEES8_S8_EEENS6_IJNS7_ILi128EEENS7_ILi80EEENS7_ILi256EEEEEELi256ENS_6half_tEfNS_4arch4Sm90ELb1ELb0ELb1ELb0ELb0ELb0ELb0ELb1ELb1ELb1ELb0ELb0EEENS1_21CollectiveEpilogueFwdINS6_IJSA_SC_SB_EEES9_SE_SG_Li256ELb0ELb1ELb0ELb0EEENS1_30DynamicPersistentTileSchedulerILi256ELi128ELb0ELb1ELb1EEEEEEEEEvNT_6ParamsE --------------------------
	.section	.nv.constant0._ZN7cutlass13device_kernelIN5flash11enable_sm90INS1_16FlashAttnFwdSm90INS1_25CollectiveMainloopFwdSm90ILi2EN4cute5tupleIJNS5_1CILi1EEES8_S8_EEENS6_IJNS7_ILi128EEENS7_ILi80EEENS7_ILi256EEEEEELi256ENS_6half_tEfNS_4arch4Sm90ELb1ELb0ELb1ELb0ELb0ELb0ELb0ELb1ELb1ELb1ELb0ELb0EEENS1_21CollectiveEpilogueFwdINS6_IJSA_SC_SB_EEES9_SE_SG_Li256ELb0ELb1ELb0ELb0EEENS1_30DynamicPersistentTileSchedulerILi256ELi128ELb0ELb1ELb1EEEEEEEEEvNT_6ParamsE,"a",@progbits
	.sectionflags	@""
	.align	4
.nv.constant0._ZN7cutlass13device_kernelIN5flash11enable_sm90INS1_16FlashAttnFwdSm90INS1_25CollectiveMainloopFwdSm90ILi2EN4cute5tupleIJNS5_1CILi1EEES8_S8_EEENS6_IJNS7_ILi128EEENS7_ILi80EEENS7_ILi256EEEEEELi256ENS_6half_tEfNS_4arch4Sm90ELb1ELb0ELb1ELb0ELb0ELb0ELb0ELb1ELb1ELb1ELb0ELb0EEENS1_21CollectiveEpilogueFwdINS6_IJSA_SC_SB_EEES9_SE_SG_Li256ELb0ELb1ELb0ELb0EEENS1_30DynamicPersistentTileSchedulerILi256ELi128ELb0ELb1ELb1EEEEEEEEEvNT_6ParamsE:
	.zero		3328


//--------------------- .nv.constant0._ZN7cutlass13device_kernelIN5flash11enable_sm90INS1_16FlashAttnFwdSm90INS1_25CollectiveMainloopFwdSm90ILi2EN4cute5tupleIJNS5_1CILi1EEES8_S8_EEENS6_IJNS7_ILi128EEENS7_ILi80EEENS7_ILi256EEEEEELi256ENS_6half_tEfNS_4arch4Sm90ELb1ELb0ELb1ELb1ELb0ELb0ELb0ELb1ELb1ELb1ELb0ELb0EEENS1_21CollectiveEpilogueFwdINS6_IJSA_SC_SB_EEES9_SE_SG_Li256ELb1ELb1ELb0ELb0EEENS1_36VarlenDynamicPersistentTileSchedulerILi128ELi80ELi256ELi128ELb0ELb1ELb1ELb1ELb1ELb1EEEEEEEEEvNT_6ParamsE --------------------------
	.section	.nv.constant0._ZN7cutlass13device_kernelIN5flash11enable_sm90INS1_16FlashAttnFwdSm90INS1_25CollectiveMainloopFwdSm90ILi2EN4cute5tupleIJNS5_1CILi1EEES8_S8_EEENS6_IJNS7_ILi128EEENS7_ILi80EEENS7_ILi256EEEEEELi256ENS_6half_tEfNS_4arch4Sm90ELb1ELb0ELb1ELb1ELb0ELb0ELb0ELb1ELb1ELb1ELb0ELb0EEENS1_21CollectiveEpilogueFwdINS6_IJSA_SC_SB_EEES9_SE_SG_Li256ELb1ELb1ELb0ELb0EEENS1_36VarlenDynamicPersistentTileSchedulerILi128ELi80ELi256ELi128ELb0ELb1ELb1ELb1ELb1ELb1EEEEEEEEEvNT_6ParamsE,"a",@progbits
	.sectionflags	@""
	.align	4
.nv.constant0._ZN7cutlass13device_kernelIN5flash11enable_sm90INS1_16FlashAttnFwdSm90INS1_25CollectiveMainloopFwdSm90ILi2EN4cute5tupleIJNS5_1CILi1EEES8_S8_EEENS6_IJNS7_ILi128EEENS7_ILi80EEENS7_ILi256EEEEEELi256ENS_6half_tEfNS_4arch4Sm90ELb1ELb0ELb1ELb1ELb0ELb0ELb0ELb1ELb1ELb1ELb0ELb0EEENS1_21CollectiveEpilogueFwdINS6_IJSA_SC_SB_EEES9_SE_SG_Li256ELb1ELb1ELb0ELb0EEENS1_36VarlenDynamicPersistentTileSchedulerILi128ELi80ELi256ELi128ELb0ELb1ELb1ELb1ELb1ELb1EEEEEEEEEvNT_6ParamsE:
	.zero		3328


//--------------------- .nv.constant0._ZN7cutlass13device_kernelIN5flash11enable_sm90INS1_16FlashAttnFwdSm90INS1_25CollectiveMainloopFwdSm90ILi2EN4cute5tupleIJNS5_1CILi1EEES8_S8_EEENS6_IJNS7_ILi128EEENS7_ILi80EEENS7_ILi256EEEEEELi256ENS_6half_tEfNS_4arch4Sm90ELb1ELb0ELb1ELb1ELb0ELb1ELb0ELb1ELb1ELb1ELb0ELb0EEENS1_21CollectiveEpilogueFwdINS6_IJSA_SC_SB_EEES9_SE_SG_Li256ELb1ELb1ELb0ELb0EEENS1_36VarlenDynamicPersistentTileSchedulerILi128ELi80ELi256ELi128ELb0ELb1ELb1ELb1ELb1ELb1EEEEEEEEEvNT_6ParamsE --------------------------
	.section	.nv.constant0._ZN7cutlass13device_kernelIN5flash11enable_sm90INS1_16FlashAttnFwdSm90INS1_25CollectiveMainloopFwdSm90ILi2EN4cute5tupleIJNS5_1CILi1EEES8_S8_EEENS6_IJNS7_ILi128EEENS7_ILi80EEENS7_ILi256EEEEEELi256ENS_6half_tEfNS_4arch4Sm90ELb1ELb0ELb1ELb1ELb0ELb1ELb0ELb1ELb1ELb1ELb0ELb0EEENS1_21CollectiveEpilogueFwdINS6_IJSA_SC_SB_EEES9_SE_SG_Li256ELb1ELb1ELb0ELb0EEENS1_36VarlenDynamicPersistentTileSchedulerILi128ELi80ELi256ELi128ELb0ELb1ELb1ELb1ELb1ELb1EEEEEEEEEvNT_6ParamsE,"a",@progbits
	.sectionflags	@""
	.align	4
.nv.constant0._ZN7cutlass13device_kernelIN5flash11enable_sm90INS1_16FlashAttnFwdSm90INS1_25CollectiveMainloopFwdSm90ILi2EN4cute5tupleIJNS5_1CILi1EEES8_S8_EEENS6_IJNS7_ILi128EEENS7_ILi80EEENS7_ILi256EEEEEELi256ENS_6half_tEfNS_4arch4Sm90ELb1ELb0ELb1ELb1ELb0ELb1ELb0ELb1ELb1ELb1ELb0ELb0EEENS1_21CollectiveEpilogueFwdINS6_IJSA_SC_SB_EEES9_SE_SG_Li256ELb1ELb1ELb0ELb0EEENS1_36VarlenDynamicPersistentTileSchedulerILi128ELi80ELi256ELi128ELb0ELb1ELb1ELb1ELb1ELb1EEEEEEEEEvNT_6ParamsE:
	.zero		3328


//--------------------- .nv.constant0._ZN7cutlass13device_kernelIN5flash11enable_sm90INS1_16FlashAttnFwdSm90INS1_25CollectiveMainloopFwdSm90ILi2EN4cute5tupleIJNS5_1CILi1EEES8_S8_EEENS6_IJNS7_ILi128EEENS7_ILi112EEENS7_ILi192EEEEEELi192ENS_6half_tEfNS_4arch4Sm90ELb0ELb0ELb1ELb0ELb0ELb0ELb0ELb1ELb1ELb1ELb0ELb0EEENS1_21CollectiveEpilogueFwdINS6_IJSA_SC_SB_EEES9_SE_SG_Li256ELb0ELb1ELb0ELb0EEENS1_29StaticPersistentTileSchedulerILb0EEEEEEEEEvNT_6ParamsE --------------------------
	.section	.nv.constant0._ZN7cutlass13device_kernelIN5flash11enable_sm90INS1_16FlashAttnFwdSm90INS1_25CollectiveMainloopFwdSm90ILi2EN4cute5tupleIJNS5_1CILi1EEES8_S8_EEENS6_IJNS7_ILi128EEENS7_ILi112EEENS7_ILi192EEEEEELi192ENS_6half_tEfNS_4arch4Sm90ELb0ELb0ELb1ELb0ELb0ELb0ELb0ELb1ELb1ELb1ELb0ELb0EEENS1_21CollectiveEpilogueFwdINS6_IJSA_SC_SB_EEES9_SE_SG_Li256ELb0ELb1ELb0ELb0EEENS1_29StaticPersistentTileSchedulerILb0EEEEEEEEEvNT_6ParamsE,"a",@progbits
	.sectionflags	@""
	.align	4
.nv.constant0._ZN7cutlass13device_kernelIN5flash11enable_sm90INS1_16FlashAttnFwdSm90INS1_25CollectiveMainloopFwdSm90ILi2EN4cute5tupleIJNS5_1CILi1EEES8_S8_EEENS6_IJNS7_ILi128EEENS7_ILi112EEENS7_ILi192EEEEEELi192ENS_6half_tEfNS_4arch4Sm90ELb0ELb0ELb1ELb0ELb0ELb0ELb0ELb1ELb1ELb1ELb0ELb0EEENS1_21CollectiveEpilogueFwdINS6_IJSA_SC_SB_EEES9_SE_SG_Li256ELb0ELb1ELb0ELb0EEENS1_29StaticPersistentTileSchedulerILb0EEEEEEEEEvNT_6ParamsE:
	.zero		3200


//--------------------- .nv.constant0._ZN7cutlass13device_kernelIN5flash11enable_sm90INS1_16FlashAttnFwdSm90INS1_25CollectiveMainloopFwdSm90ILi2EN4cute5tupleIJNS5_1CILi2EEENS7_ILi1EEES9_EEENS6_IJNS7_ILi128EEENS7_ILi112EEENS7_ILi192EEEEEELi192ENS_6half_tEfNS_4arch4Sm90ELb0ELb0ELb1ELb0ELb0ELb0ELb0ELb1ELb1ELb1ELb0ELb0EEENS1_21CollectiveEpilogueFwdINS6_IJSB_SD_SC_EEESA_SF_SH_Li256ELb0ELb1ELb0ELb0EEENS1_29StaticPersistentTileSchedulerILb0EEEEEEEEEvNT_6ParamsE --------------------------
	.section	.nv.constant0._ZN7cutlass13device_kernelIN5flash11enable_sm90INS1_16FlashAttnFwdSm90INS1_25CollectiveMainloopFwdSm90ILi2EN4cute5tupleIJNS5_1CILi2EEENS7_ILi1EEES9_EEENS6_IJNS7_ILi128EEENS7_ILi112EEENS7_ILi192EEEEEELi192ENS_6half_tEfNS_4arch4Sm90ELb0ELb0ELb1ELb0ELb0ELb0ELb0ELb1ELb1ELb1ELb0ELb0EEENS1_21CollectiveEpilogueFwdINS6_IJSB_SD_SC_EEESA_SF_SH_Li256ELb0ELb1ELb0ELb0EEENS1_29StaticPersistentTileSchedulerILb0EEEEEEEEEvNT_6ParamsE,"a",@progbits
	.sectionflags	@""
	.align	4
.nv.constant0._ZN7cutlass13device_kernelIN5flash11enable_sm90INS1_16FlashAttnFwdSm90INS1_25CollectiveMainloopFwdSm90ILi2EN4cute5tupleIJNS5_1CILi2EEENS7_ILi1EEES9_EEENS6_IJNS7_ILi128EEENS7_ILi112EEENS7_ILi192EEEEEELi192ENS_6half_tEfNS_4arch4Sm90ELb0ELb0ELb1ELb0ELb0ELb0ELb0ELb1ELb1ELb1ELb0ELb0EEENS1_21CollectiveEpilogueFwdINS6_IJSB_SD_SC_EEESA_SF_SH_Li256ELb0ELb1ELb0ELb0EEENS1_29StaticPersistentTileSchedulerILb0EEEEEEEEEvNT_6ParamsE:
	.zero		3200


//--------------------- .nv.constant0._ZN7cutlass13device_kernelIN5flash11enable_sm90INS1_16FlashAttnFwdSm90INS1_25CollectiveMainloopFwdSm90ILi2EN4cute5tupleIJNS5_1CILi1EEES8_S8_EEENS6_IJNS7_ILi128EEENS7_ILi112EEENS7_ILi192EEEEEELi192ENS_6half_tEfNS_4arch4Sm90ELb0ELb0ELb1ELb1ELb0ELb0ELb0ELb1ELb1ELb1ELb0ELb0EEENS1_21CollectiveEpilogueFwdINS6_IJSA_SC_SB_EEES9_SE_SG_Li256ELb1ELb1ELb0ELb0EEENS1_36VarlenDynamicPersistentTileSchedulerILi128ELi112ELi256ELi128ELb0ELb1ELb1ELb0ELb1ELb1EEEEEEEEEvNT_6ParamsE --------------------------
	.section	.nv.constant0._ZN7cutlass13device_kernelIN5flash11enable_sm90INS1_16FlashAttnFwdSm90INS1_25CollectiveMainloopFwdSm90ILi2EN4cute5tupleIJNS5_1CILi1EEES8_S8_EEENS6_IJNS7_ILi128EEENS7_ILi112EEENS7_ILi192EEEEEELi192ENS_6half_tEfNS_4arch4Sm90ELb0ELb0ELb1ELb1ELb0ELb0ELb0ELb1ELb1ELb1ELb0ELb0EEENS1_21CollectiveEpilogueFwdINS6_IJSA_SC_SB_EEES9_SE_SG_Li256ELb1ELb1ELb0ELb0EEENS1_36VarlenDynamicPersistentTileSchedulerILi128ELi112ELi256ELi128ELb0ELb1ELb1ELb0ELb1ELb1EEEEEEEEEvNT_6ParamsE,"a",@progbits
	.sectionflags	@""
	.align	4
.nv.constant0._ZN7cutlass13device_kernelIN5flash11enable_sm90INS1_16FlashAttnFwdSm90INS1_25CollectiveMainloopFwdSm90ILi2EN4cute5tupleIJNS5_1CILi1EEES8_S8_EEENS6_IJNS7_ILi128EEENS7_ILi112EEENS7_ILi192EEEEEELi192ENS_6half_tEfNS_4arch4Sm90ELb0ELb0ELb1ELb1ELb0ELb0ELb0ELb1ELb1ELb1ELb0ELb0EEENS1_21CollectiveEpilogueFwdINS6_IJSA_SC_SB_EEES9_SE_SG_Li256ELb1ELb1ELb0ELb0EEENS1_36VarlenDynamicPersistentTileSchedulerILi128ELi112ELi256ELi128ELb0ELb1ELb1ELb0ELb1ELb1EEEEEEEEEvNT_6ParamsE:
	.zero		3328


//--------------------- .nv.constant0._ZN7cutlass13device_kernelIN5flash11enable_sm90INS1_16FlashAttnFwdSm90INS1_25CollectiveMainloopFwdSm90ILi2EN4cute5tupleIJNS5_1CILi1EEES8_S8_EEENS6_IJNS7_ILi128EEENS7_ILi112EEENS7_ILi192EEEEEELi192ENS_6half_tEfNS_4arch4Sm90ELb0ELb0ELb1ELb1ELb0ELb1ELb0ELb1ELb1ELb1ELb0ELb0EEENS1_21CollectiveEpilogueFwdINS6_IJSA_SC_SB_EEES9_SE_SG_Li256ELb1ELb1ELb0ELb0EEENS1_36VarlenDynamicPersistentTileSchedulerILi128ELi112ELi256ELi128ELb0ELb1ELb1ELb0ELb1ELb1EEEEEEEEEvNT_6ParamsE --------------------------
	.section	.nv.constant0._ZN7cutlass13device_kernelIN5flash11enable_sm90INS1_16FlashAttnFwdSm90INS1_25CollectiveMainloopFwdSm90ILi2EN4cute5tupleIJNS5_1CILi1EEES8_S8_EEENS6_IJNS7_ILi128EEENS7_ILi112EEENS7_ILi192EEEEEELi192ENS_6half_tEfNS_4arch4Sm90ELb0ELb0ELb1ELb1ELb0ELb1ELb0ELb1ELb1ELb1ELb0ELb0EEENS1_21CollectiveEpilogueFwdINS6_IJSA_SC_SB_EEES9_SE_SG_Li256ELb1ELb1ELb0ELb0EEENS1_36VarlenDynamicPersistentTileSchedulerILi128ELi112ELi256ELi128ELb0ELb1ELb1ELb0ELb1ELb1EEEEEEEEEvNT_6ParamsE,"a",@progbits
	.sectionflags	@""
	.align	4
.nv.constant0._ZN7cutlass13device_kernelIN5flash11enable_sm90INS1_16FlashAttnFwdSm90INS1_25CollectiveMainloopFwdSm90ILi2EN4cute5tupleIJNS5_1CILi1EEES8_S8_EEENS6_IJNS7_ILi128EEENS7_ILi112EEENS7_ILi192EEEEEELi192ENS_6half_tEfNS_4arch4Sm90ELb0ELb0ELb1ELb1ELb0ELb1ELb0ELb1ELb1ELb1ELb0ELb0EEENS1_21CollectiveEpilogueFwdINS6_IJSA_SC_SB_EEES9_SE_SG_Li256ELb1ELb1ELb0ELb0EEENS1_36VarlenDynamicPersistentTileSchedulerILi128ELi112ELi256ELi128ELb0ELb1ELb1ELb0ELb1ELb1EEEEEEEEEvNT_6ParamsE:
	.zero		3328


//--------------------- .nv.constant0._ZN7cutlass13device_kernelIN5flash11enable_sm90INS1_16FlashAttnFwdSm90INS1_25CollectiveMainloopFwdSm90ILi2EN4cute5tupleIJNS5_1CILi1EEES8_S8_EEENS6_IJNS7_ILi128EEENS7_ILi96EEENS7_ILi192EEEEEELi192ENS_6half_tEfNS_4arch4Sm90ELb0ELb1ELb1ELb0ELb0ELb0ELb0ELb1ELb1ELb1ELb0ELb0EEENS1_21CollectiveEpilogueFwdINS6_IJSA_SC_SB_EEES9_SE_SG_Li256ELb0ELb1ELb0ELb0EEENS1_30DynamicPersistentTileSchedulerILi256ELi128ELb0ELb1ELb1EEEEEEEEEvNT_6ParamsE --------------------------
	.section	.nv.constant0._ZN7cutlass13device_kernelIN5flash11enable_sm90INS1_16FlashAttnFwdSm90INS1_25CollectiveMainloopFwdSm90ILi2EN4cute5tupleIJNS5_1CILi1EEES8_S8_EEENS6_IJNS7_ILi128EEENS7_ILi96EEENS7_ILi192EEEEEELi192ENS_6half_tEfNS_4arch4Sm90ELb0ELb1ELb1ELb0ELb0ELb0ELb0ELb1ELb1ELb1ELb0ELb0EEENS1_21CollectiveEpilogueFwdINS6_IJSA_SC_SB_EEES9_SE_SG_Li256ELb0ELb1ELb0ELb0EEENS1_30DynamicPersistentTileSchedulerILi256ELi128ELb0ELb1ELb1EEEEEEEEEvNT_6ParamsE,"a",@progbits
	.sectionflags	@""
	.align	4
.nv.constant0._ZN7cutlass13device_kernelIN5flash11enable_sm90INS1_16FlashAttnFwdSm90INS1_25CollectiveMainloopFwdSm90ILi2EN4cute5tupleIJNS5_1CILi1EEES8_S8_EEENS6_IJNS7_ILi128EEENS7_ILi96EEENS7_ILi192EEEEEELi192ENS_6half_tEfNS_4arch4Sm90ELb0ELb1ELb1ELb0ELb0ELb0ELb0ELb1ELb1ELb1ELb0ELb0EEENS1_21CollectiveEpilogueFwdINS6_IJSA_SC_SB_EEES9_SE_SG_Li256ELb0ELb1ELb0ELb0EEENS1_30DynamicPersistentTileSchedulerILi256ELi128ELb0ELb1ELb1EEEEEEEEEvNT_6ParamsE:
	.zero		3328


//--------------------- .nv.constant0._ZN7cutlass13device_kernelIN5flash11enable_sm90INS1_16FlashAttnFwdSm90INS1_25CollectiveMainloopFwdSm90ILi2EN4cute5tupleIJNS5_1CILi1EEES8_S8_EEENS6_IJNS7_ILi128EEENS7_ILi96EEENS7_ILi192EEEEEELi192ENS_6half_tEfNS_4arch4Sm90ELb0ELb1ELb1ELb1ELb0ELb0ELb0ELb1ELb1ELb1ELb0ELb0EEENS1_21CollectiveEpilogueFwdINS6_IJSA_SC_SB_EEES9_SE_SG_Li256ELb1ELb1ELb0ELb0EEENS1_36VarlenDynamicPersistentTileSchedulerILi128ELi96ELi256ELi128ELb0ELb1ELb1ELb1ELb0ELb1EEEEEEEEEvNT_6ParamsE --------------------------
	.section	.nv.constant0._ZN7cutlass13device_kernelIN5flash11enable_sm90INS1_16FlashAttnFwdSm90INS1_25CollectiveMainloopFwdSm90ILi2EN4cute5tupleIJNS5_1CILi1EEES8_S8_EEENS6_IJNS7_ILi128EEENS7_ILi96EEENS7_ILi192EEEEEELi192ENS_6half_tEfNS_4arch4Sm90ELb0ELb1ELb1ELb1ELb0ELb0ELb0ELb1ELb1ELb1ELb0ELb0EEENS1_21CollectiveEpilogueFwdINS6_IJSA_SC_SB_EEES9_SE_SG_Li256ELb1ELb1ELb0ELb0EEENS1_36VarlenDynamicPersistentTileSchedulerILi128ELi96ELi256ELi128ELb0ELb1ELb1ELb1ELb0ELb1EEEEEEEEEvNT_6ParamsE,"a",@progbits
	.sectionflags	@""
	.align	4
.nv.constant0._ZN7cutlass13device_kernelIN5flash11enable_sm90INS1_16FlashAttnFwdSm90INS1_25CollectiveMainloopFwdSm90ILi2EN4cute5tupleIJNS5_1CILi1EEES8_S8_EEENS6_IJNS7_ILi128EEENS7_ILi96EEENS7_ILi192EEEEEELi192ENS_6half_tEfNS_4arch4Sm90ELb0ELb1ELb1ELb1ELb0ELb0ELb0ELb1ELb1ELb1ELb0ELb0EEENS1_21CollectiveEpilogueFwdINS6_IJSA_SC_SB_EEES9_SE_SG_Li256ELb1ELb1ELb0ELb0EEENS1_36VarlenDynamicPersistentTileSchedulerILi128ELi96ELi256ELi128ELb0ELb1ELb1ELb1ELb0ELb1EEEEEEEEEvNT_6ParamsE:
	.zero		3328


//--------------------- .nv.constant0._ZN7cutlass13device_kernelIN5flash11enable_sm90INS1_16FlashAttnFwdSm90INS1_25CollectiveMainloopFwdSm90ILi2EN4cute5tupleIJNS5_1CILi1EEES8_S8_EEENS6_IJNS7_ILi128EEENS7_ILi96EEENS7_ILi192EEEEEELi192ENS_6half_tEfNS_4arch4Sm90ELb0ELb1ELb1ELb1ELb0ELb1ELb0ELb1ELb1ELb1ELb0ELb0EEENS1_21CollectiveEpilogueFwdINS6_IJSA_SC_SB_EEES9_SE_SG_Li256ELb1ELb1ELb0ELb0EEENS1_36VarlenDynamicPersistentTileSchedulerILi128ELi96ELi256ELi128ELb0ELb1ELb1ELb1ELb0ELb1EEEEEEEEEvNT_6ParamsE --------------------------
	.section	.nv.constant0._ZN7cutlass13device_kernelIN5flash11enable_sm90INS1_16FlashAttnFwdSm90INS1_25CollectiveMainloopFwdSm90ILi2EN4cute5tupleIJNS5_1CILi1EEES8_S8_EEENS6_IJNS7_ILi128EEENS7_ILi96EEENS7_ILi192EEEEEELi192ENS_6half_tEfNS_4arch4Sm90ELb0ELb1ELb1ELb1ELb0ELb1ELb0ELb1ELb1ELb1ELb0ELb0EEENS1_21CollectiveEpilogueFwdINS6_IJSA_SC_SB_EEES9_SE_SG_Li256ELb1ELb1ELb0ELb0EEENS1_36VarlenDynamicPersistentTileSchedulerILi128ELi96ELi256ELi128ELb0ELb1ELb1ELb1ELb0ELb1EEEEEEEEEvNT_6ParamsE,"a",@progbits
	.sectionflags	@""
	.align	4
.nv.constant0._ZN7cutlass13device_kernelIN5flash11enable_sm90INS1_16FlashAttnFwdSm90INS1_25CollectiveMainloopFwdSm90ILi2EN4cute5tupleIJNS5_1CILi1EEES8_S8_EEENS6_IJNS7_ILi128EEENS7_ILi96EEENS7_ILi192EEEEEELi192ENS_6half_tEfNS_4arch4Sm90ELb0ELb1ELb1ELb1ELb0ELb1ELb0ELb1ELb1ELb1ELb0ELb0EEENS1_21CollectiveEpilogueFwdINS6_IJSA_SC_SB_EEES9_SE_SG_Li256ELb1ELb1ELb0ELb0EEENS1_36VarlenDynamicPersistentTileSchedulerILi128ELi96ELi256ELi128ELb0ELb1ELb1ELb1ELb0ELb1EEEEEEEEEvNT_6ParamsE:
	.zero		3328


//--------------------- .nv.constant0._ZN7cutlass13device_kernelIN5flash11enable_sm90INS1_16FlashAttnFwdSm90INS1_25CollectiveMainloopFwdSm90ILi2EN4cute5tupleIJNS5_1CILi1EEES8_S8_EEENS6_IJNS7_ILi128EEENS7_ILi112EEENS7_ILi192EEEEEELi192ENS_6half_tEfNS_4arch4Sm90ELb1ELb0ELb1ELb0ELb0ELb0ELb0ELb1ELb1ELb1ELb0ELb0EEENS1_21CollectiveEpilogueFwdINS6_IJSA_SC_SB_EEES9_SE_SG_Li256ELb0ELb1ELb0ELb0EEENS1_30DynamicPersistentTileSchedulerILi256ELi128ELb0ELb1ELb1EEEEEEEEEvNT_6ParamsE --------------------------
	.section	.nv.constant0._ZN7cutlass13device_kernelIN5flash11enable_sm90INS1_16FlashAttnFwdSm90INS1_25CollectiveMainloopFwdSm90ILi2EN4cute5tupleIJNS5_1CILi1EEES8_S8_EEENS6_IJNS7_ILi128EEENS7_ILi112EEENS7_ILi192EEEEEELi192ENS_6half_tEfNS_4arch4Sm90ELb1ELb0ELb1ELb0ELb0ELb0ELb0ELb1ELb1ELb1ELb0ELb0EEENS1_21CollectiveEpilogueFwdINS6_IJSA_SC_SB_EEES9_SE_SG_Li256ELb0ELb1ELb0ELb0EEENS1_30DynamicPersistentTileSchedulerILi256ELi128ELb0ELb1ELb1EEEEEEEEEvNT_6ParamsE,"a",@progbits
	.sectionflags	@""
	.align	4
.nv.constant0._ZN7cutlass13device_kernelIN5flash11enable_sm90INS1_16FlashAttnFwdSm90INS1_25CollectiveMainloopFwdSm90ILi2EN4cute5tupleIJNS5_1CILi1EEES8_S8_EEENS6_IJNS7_ILi128EEENS7_ILi112EEENS7_ILi192EEEEEELi192ENS_6half_tEfNS_4arch4Sm90ELb1ELb0ELb1ELb0ELb0ELb0ELb0ELb1ELb1ELb1ELb0ELb0EEENS1_21CollectiveEpilogueFwdINS6_IJSA_SC_SB_EEES9_SE_SG_Li256ELb0ELb1ELb0ELb0EEENS1_30DynamicPersistentTileSchedulerILi256ELi128ELb0ELb1ELb1EEEEEEEEEvNT_6ParamsE:
	.zero		3328


//--------------------- .nv.constant0._ZN7cutlass13device_kernelIN5flash11enable_sm90INS1_16FlashAttnFwdSm90INS1_25CollectiveMainloopFwdSm90ILi2EN4cute5tupleIJNS5_1CILi1EEES8_S8_EEENS6_IJNS7_ILi128EEENS7_ILi112EEENS7_ILi192EEEEEELi192ENS_6half_tEfNS_4arch4Sm90ELb1ELb0ELb1ELb1ELb0ELb0ELb0ELb1ELb1ELb1ELb0ELb0EEENS1_21CollectiveEpilogueFwdINS6_IJSA_SC_SB_EEES9_SE_SG_Li256ELb1ELb1ELb0ELb0EEENS1_36VarlenDynamicPersistentTileSchedulerILi128ELi112ELi256ELi128ELb0ELb1ELb1ELb1ELb1ELb1EEEEEEEEEvNT_6ParamsE --------------------------
	.section	.nv.constant0._ZN7cutlass13device_kernelIN5flash11enable_sm90INS1_16FlashAttnFwdSm90INS1_25CollectiveMainloopFwdSm90ILi2EN4cute5tupleIJNS5_1CILi1EEES8_S8_EEENS6_IJNS7_ILi128EEENS7_ILi112EEENS7_ILi192EEEEEELi192ENS_6half_tEfNS_4arch4Sm90ELb1ELb0ELb1ELb1ELb0ELb0ELb0ELb1ELb1ELb1ELb0ELb0EEENS1_21CollectiveEpilogueFwdINS6_IJSA_SC_SB_EEES9_SE_SG_Li256ELb1ELb1ELb0ELb0EEENS1_36VarlenDynamicPersistentTileSchedulerILi128ELi112ELi256ELi128ELb0ELb1ELb1ELb1ELb1ELb1EEEEEEEEEvNT_6ParamsE,"a",@progbits
	.sectionflags	@""
	.align	4
.nv.constant0._ZN7cutlass13device_kernelIN5flash11enable_sm90INS1_16FlashAttnFwdSm90INS1_25CollectiveMainloopFwdSm90ILi2EN4cute5tupleIJNS5_1CILi1EEES8_S8_EEENS6_IJNS7_ILi128EEENS7_ILi112EEENS7_ILi192EEEEEELi192ENS_6half_tEfNS_4arch4Sm90ELb1ELb0ELb1ELb1ELb0ELb0ELb0ELb1ELb1ELb1ELb0ELb0EEENS1_21CollectiveEpilogueFwdINS6_IJSA_SC_SB_EEES9_SE_SG_Li256ELb1ELb1ELb0ELb0EEENS1_36VarlenDynamicPersistentTileSchedulerILi128ELi112ELi256ELi128ELb0ELb1ELb1ELb1ELb1ELb1EEEEEEEEEvNT_6ParamsE:
	.zero		3328


//--------------------- .nv.constant0._ZN7cutlass13device_kernelIN5flash11enable_sm90INS1_16FlashAttnFwdSm90INS1_25CollectiveMainloopFwdSm90ILi2EN4cute5tupleIJNS5_1CILi1EEES8_S8_EEENS6_IJNS7_ILi128EEENS7_ILi112EEENS7_ILi192EEEEEELi192ENS_6half_tEfNS_4arch4Sm90ELb1ELb0ELb1ELb1ELb0ELb1ELb0ELb1ELb1ELb1ELb0ELb0EEENS1_21CollectiveEpilogueFwdINS6_IJSA_SC_SB_EEES9_SE_SG_Li256ELb1ELb1ELb0ELb0EEENS1_36VarlenDynamicPersistentTileSchedulerILi128ELi112ELi256ELi128ELb0ELb1ELb1ELb1ELb1ELb1EEEEEEEEEvNT_6ParamsE --------------------------
	.section	.nv.constant0._ZN7cutlass13device_kernelIN5flash11enable_sm90INS1_16FlashAttnFwdSm90INS1_25CollectiveMainloopFwdSm90ILi2EN4cute5tupleIJNS5_1CILi1EEES8_S8_EEENS6_IJNS7_ILi128EEENS7_ILi112EEENS7_ILi192EEEEEELi192ENS_6half_tEfNS_4arch4Sm90ELb1ELb0ELb1ELb1ELb0ELb1ELb0ELb1ELb1ELb1ELb0ELb0EEENS1_21CollectiveEpilogueFwdINS6_IJSA_SC_SB_EEES9_SE_SG_Li256ELb1ELb1ELb0ELb0EEENS1_36VarlenDynamicPersistentTileSchedulerILi128ELi112ELi256ELi128ELb0ELb1ELb1ELb1ELb1ELb1EEEEEEEEEvNT_6ParamsE,"a",@progbits
	.sectionflags	@""
	.align	4
.nv.constant0._ZN7cutlass13device_kernelIN5flash11enable_sm90INS1_16FlashAttnFwdSm90INS1_25CollectiveMainloopFwdSm90ILi2EN4cute5tupleIJNS5_1CILi1EEES8_S8_EEENS6_IJNS7_ILi128EEENS7_ILi112EEENS7_ILi192EEEEEELi192ENS_6half_tEfNS_4arch4Sm90ELb1ELb0ELb1ELb1ELb0ELb1ELb0ELb1ELb1ELb1ELb0ELb0EEENS1_21CollectiveEpilogueFwdINS6_IJSA_SC_SB_EEES9_SE_SG_Li256ELb1ELb1ELb0ELb0EEENS1_36VarlenDynamicPersistentTileSchedulerILi128ELi112ELi256ELi128ELb0ELb1ELb1ELb1ELb1ELb1EEEEEEEEEvNT_6ParamsE:
	.zero		3328


//--------------------- .nv.constant0._ZN7cutlass13device_kernelIN5flash11enable_sm90INS1_16FlashAttnFwdSm90INS1_25CollectiveMainloopFwdSm90ILi2EN4cute5tupleIJNS5_1CILi1EEES8_S8_EEENS6_IJNS7_ILi128EEENS7_ILi176EEESA_EEELi128ENS_6half_tEfNS_4arch4Sm90ELb0ELb0ELb1ELb0ELb0ELb0ELb0ELb1ELb1ELb1ELb0ELb0EEENS1_21CollectiveEpilogueFwdINS6_IJSA_SA_SB_EEES9_SD_SF_Li256ELb0ELb1ELb0ELb0EEENS1_29StaticPersistentTileSchedulerILb0EEEEEEEEEvNT_6ParamsE --------------------------
	.section	.nv.constant0._ZN7cutlass13device_kernelIN5flash11enable_sm90INS1_16FlashAttnFwdSm90INS1_25CollectiveMainloopFwdSm90ILi2EN4cute5tupleIJNS5_1CILi1EEES8_S8_EEENS6_IJNS7_ILi128EEENS7_ILi176EEESA_EEELi128ENS_6half_tEfNS_4arch4Sm90ELb0ELb0ELb1ELb0ELb0ELb0ELb0ELb1ELb1ELb1ELb0ELb0EEENS1_21CollectiveEpilogueFwdINS6_IJSA_SA_SB_EEES9_SD_SF_Li256ELb0ELb1ELb0ELb0EEENS1_29StaticPersistentTileSchedulerILb0EEEEEEEEEvNT_6ParamsE,"a",@progbits
	.sectionflags	@""
	.align	4
.nv.constant0._ZN7cutlass13device_kernelIN5flash11enable_sm90INS1_16FlashAttnFwdSm90INS1_25CollectiveMainloopFwdSm90ILi2EN4cute5tupleIJNS5_1CILi1EEES8_S8_EEENS6_IJNS7_ILi128EEENS7_ILi176EEESA_EEELi128ENS_6half_tEfNS_4arch4Sm90ELb0ELb0ELb1ELb0ELb0ELb0ELb0ELb1ELb1ELb1ELb0ELb0EEENS1_21CollectiveEpilogueFwdINS6_IJSA_SA_SB_EEES9_SD_SF_Li256ELb0ELb1ELb0ELb0EEENS1_29StaticPersistentTileSchedulerILb0EEEEEEEEEvNT_6ParamsE:
	.zero		3200


//--------------------- .nv.constant0._ZN7cutlass13device_kernelIN5flash11enable_sm90INS1_16FlashAttnFwdSm90INS1_25CollectiveMainloopFwdSm90ILi2EN4cute5tupleIJNS5_1CILi2EEENS7_ILi1EEES9_EEENS6_IJNS7_ILi128EEENS7_ILi176EEESB_EEELi128ENS_6half_tEfNS_4arch4Sm90ELb0ELb0ELb1ELb0ELb0ELb0ELb0ELb1ELb1ELb1ELb0ELb0EEENS1_21CollectiveEpilogueFwdINS6_IJSB_SB_SC_EEESA_SE_SG_Li256ELb0ELb1ELb0ELb0EEENS1_29StaticPersistentTileSchedulerILb0EEEEEEEEEvNT_6ParamsE --------------------------
	.section	.nv.constant0._ZN7cutlass13device_kernelIN5flash11enable_sm90INS1_16FlashAttnFwdSm90INS1_25CollectiveMainloopFwdSm90ILi2EN4cute5tupleIJNS5_1CILi2EEENS7_ILi1EEES9_EEENS6_IJNS7_ILi128EEENS7_ILi176EEESB_EEELi128ENS_6half_tEfNS_4arch4Sm90ELb0ELb0ELb1ELb0ELb0ELb0ELb0ELb1ELb1ELb1ELb0ELb0EEENS1_21CollectiveEpilogueFwdINS6_IJSB_SB_SC_EEESA_SE_SG_Li256ELb0ELb1ELb0ELb0EEENS1_29StaticPersistentTileSchedulerILb0EEEEEEEEEvNT_6ParamsE,"a",@progbits
	.sectionflags	@""
	.align	4
.nv.constant0._ZN7cutlass13device_kernelIN5flash11enable_sm90INS1_16FlashAttnFwdSm90INS1_25CollectiveMainloopFwdSm90ILi2EN4cute5tupleIJNS5_1CILi2EEENS7_ILi1EEES9_EEENS6_IJNS7_ILi128EEENS7_ILi176EEESB_EEELi128ENS_6half_tEfNS_4arch4Sm90ELb0ELb0ELb1ELb0ELb0ELb0ELb0ELb1ELb1ELb1ELb0ELb0EEENS1_21CollectiveEpilogueFwdINS6_IJSB_SB_SC_EEESA_SE_SG_Li256ELb0ELb1ELb0ELb0EEENS1_29StaticPersistentTileSchedulerILb0EEEEEEEEEvNT_6ParamsE:
	.zero		3200


//--------------------- .nv.constant0._ZN7cutlass13device_kernelIN5flash11enable_sm90INS1_16FlashAttnFwdSm90INS1_25CollectiveMainloopFwdSm90ILi2EN4cute5tupleIJNS5_1CILi1EEES8_S8_EEENS6_IJNS7_ILi128EEENS7_ILi176EEESA_EEELi128ENS_6half_tEfNS_4arch4Sm90ELb0ELb0ELb1ELb1ELb0ELb0ELb0ELb1ELb1ELb1ELb0ELb0EEENS1_21CollectiveEpilogueFwdINS6_IJSA_SA_SB_EEES9_SD_SF_Li256ELb1ELb1ELb0ELb0EEENS1_36VarlenDynamicPersistentTileSchedulerILi128ELi176ELi256ELi128ELb0ELb1ELb1ELb0ELb1ELb1EEEEEEEEEvNT_6ParamsE --------------------------
	.section	.nv.constant0._ZN7cutlass13device_kernelIN5flash11enable_sm90INS1_16FlashAttnFwdSm90INS1_25CollectiveMainloopFwdSm90ILi2EN4cute5tupleIJNS5_1CILi1EEES8_S8_EEENS6_IJNS7_ILi128EEENS7_ILi176EEESA_EEELi128ENS_6half_tEfNS_4arch4Sm90ELb0ELb0ELb1ELb1ELb0ELb0ELb0ELb1ELb1ELb1ELb0ELb0EEENS1_21CollectiveEpilogueFwdINS6_IJSA_SA_SB_EEES9_SD_SF_Li256ELb1ELb1ELb0ELb0EEENS1_36VarlenDynamicPersistentTileSchedulerILi128ELi176ELi256ELi128ELb0ELb1ELb1ELb0ELb1ELb1EEEEEEEEEvNT_6ParamsE,"a",@progbits
	.sectionflags	@""
	.align	4
.nv.constant0._ZN7cutlass13device_kernelIN5flash11enable_sm90INS1_16FlashAttnFwdSm90INS1_25CollectiveMainloopFwdSm90ILi2EN4cute5tupleIJNS5_1CILi1EEES8_S8_EEENS6_IJNS7_ILi128EEENS7_ILi176EEESA_EEELi128ENS_6half_tEfNS_4arch4Sm90ELb0ELb0ELb1ELb1ELb0ELb0ELb0ELb1ELb1ELb1ELb0ELb0EEENS1_21CollectiveEpilogueFwdINS6_IJSA_SA_SB_EEES9_SD_SF_Li256ELb1ELb1ELb0ELb0EEENS1_36VarlenDynamicPersistentTileSchedulerILi128ELi176ELi256ELi128ELb0ELb1ELb1ELb0ELb1ELb1EEEEEEEEEvNT_6ParamsE:
	.zero		3328


//--------------------- .nv.constant0._ZN7cutlass13device_kernelIN5flash11enable_sm90INS1_16FlashAttnFwdSm90INS1_25CollectiveMainloopFwdSm90ILi2EN4cute5tupleIJNS5_1CILi1EEES8_S8_EEENS6_IJNS7_ILi128EEENS7_ILi176EEESA_EEELi128ENS_6half_tEfNS_4arch4Sm90ELb0ELb0ELb1ELb1ELb0ELb1ELb0ELb1ELb1ELb1ELb0ELb0EEENS1_21CollectiveEpilogueFwdINS6_IJSA_SA_SB_EEES9_SD_SF_Li256ELb1ELb1ELb0ELb0EEENS1_36VarlenDynamicPersistentTileSchedulerILi128ELi176ELi256ELi128ELb0ELb1ELb1ELb0ELb1ELb1EEEEEEEEEvNT_6ParamsE --------------------------
	.section	.nv.constant0._ZN7cutlass13device_kernelIN5flash11enable_sm90INS1_16FlashAttnFwdSm90INS1_25CollectiveMainloopFwdSm90ILi2EN4cute5tupleIJNS5_1CILi1EEES8_S8_EEENS6_IJNS7_ILi128EEENS7_ILi176EEESA_EEELi128ENS_6half_tEfNS_4arch4Sm90ELb0ELb0ELb1ELb1ELb0ELb1ELb0ELb1ELb1ELb1ELb0ELb0EEENS1_21CollectiveEpilogueFwdINS6_IJSA_SA_SB_EEES9_SD_SF_Li256ELb1ELb1ELb0ELb0EEENS1_36VarlenDynamicPersistentTileSchedulerILi128ELi176ELi256ELi128ELb0ELb1ELb1ELb0ELb1ELb1EEEEEEEEEvNT_6ParamsE,"a",@progbits
	.sectionflags	@""
	.align	4
.nv.constant0._ZN7cutlass13device_kernelIN5flash11enable_sm90INS1_16FlashAttnFwdSm90INS1_25CollectiveMainloopFwdSm90ILi2EN4cute5tupleIJNS5_1CILi1EEES8_S8_EEENS6_IJNS7_ILi128EEENS7_ILi176EEESA_EEELi128ENS_6half_tEfNS_4arch4Sm90ELb0ELb0ELb1ELb1ELb0ELb1ELb0ELb1ELb1ELb1ELb0ELb0EEENS1_21CollectiveEpilogueFwdINS6_IJSA_SA_SB_EEES9_SD_SF_Li256ELb1ELb1ELb0ELb0EEENS1_36VarlenDynamicPersistentTileSchedulerILi128ELi176ELi256ELi128ELb0ELb1ELb1ELb0ELb1ELb1EEEEEEEEEvNT_6ParamsE:
	.zero		3328


//--------------------- .nv.constant0._ZN7cutlass13device_kernelIN5flash11enable_sm90INS1_16FlashAttnFwdSm90INS1_25CollectiveMainloopFwdSm90ILi2EN4cute5tupleIJNS5_1CILi1EEES8_S8_EEENS6_IJNS7_ILi128EEESA_SA_EEELi128ENS_6half_tEfNS_4arch4Sm90ELb0ELb1ELb1ELb0ELb0ELb0ELb0ELb1ELb1ELb1ELb0ELb0EEENS1_21CollectiveEpilogueFwdISB_S9_SC_SE_Li256ELb0ELb1ELb0ELb0EEENS1_30DynamicPersistentTileSchedulerILi256ELi128ELb0ELb1ELb1EEEEEEEEEvNT_6ParamsE --------------------------
	.section	.nv.constant0._ZN7cutlass13device_kernelIN5flash11enable_sm90INS1_16FlashAttnFwdSm90INS1_25CollectiveMainloopFwdSm90ILi2EN4cute5tupleIJNS5_1CILi1EEES8_S8_EEENS6_IJNS7_ILi128EEESA_SA_EEELi128ENS_6half_tEfNS_4arch4Sm90ELb0ELb1ELb1ELb0ELb0ELb0ELb0ELb1ELb1ELb1ELb0ELb0EEENS1_21CollectiveEpilogueFwdISB_S9_SC_SE_Li256ELb0ELb1ELb0ELb0EEENS1_30DynamicPersistentTileSchedulerILi256ELi128ELb0ELb1ELb1EEEEEEEEEvNT_6ParamsE,"a",@progbits
	.sectionflags	@""
	.align	4
.nv.constant0._ZN7cutlass13device_kernelIN5flash11enable_sm90INS1_16FlashAttnFwdSm90INS1_25CollectiveMainloopFwdSm90ILi2EN4cute5tupleIJNS5_1CILi1EEES8_S8_EEENS6_IJNS7_ILi128EEESA_SA_EEELi128ENS_6half_tEfNS_4arch4Sm90ELb0ELb1ELb1ELb0ELb0ELb0ELb0ELb1ELb1ELb1ELb0ELb0EEENS1_21CollectiveEpilogueFwdISB_S9_SC_SE_Li256ELb0ELb1ELb0ELb0EEENS1_30DynamicPersistentTileSchedulerILi256ELi128ELb0ELb1ELb1EEEEEEEEEvNT_6ParamsE:
	.zero		3328


//--------------------- .nv.constant0._ZN7cutlass13device_kernelIN5flash11enable_sm90INS1_16FlashAttnFwdSm90INS1_25CollectiveMainloopFwdSm90ILi2EN4cute5tupleIJNS5_1CILi1EEES8_S8_EEENS6_IJNS7_ILi128EEESA_SA_EEELi128ENS_6half_tEfNS_4arch4Sm90ELb0ELb1ELb1ELb1ELb0ELb0ELb0ELb1ELb1ELb1ELb0ELb0EEENS1_21CollectiveEpilogueFwdISB_S9_SC_SE_Li256ELb1ELb1ELb0ELb0EEENS1_36VarlenDynamicPersistentTileSchedulerILi128ELi128ELi256ELi128ELb0ELb1ELb1ELb1ELb0ELb1EEEEEEEEEvNT_6ParamsE --------------------------
	.section	.nv.constant0._ZN7cutlass13device_kernelIN5flash11enable_sm90INS1_16FlashAttnFwdSm90INS1_25CollectiveMainloopFwdSm90ILi2EN4cute5tupleIJNS5_1CILi1EEES8_S8_EEENS6_IJNS7_ILi128EEESA_SA_EEELi128ENS_6half_tEfNS_4arch4Sm90ELb0ELb1ELb1ELb1ELb0ELb0ELb0ELb1ELb1ELb1ELb0ELb0EEENS1_21CollectiveEpilogueFwdISB_S9_SC_SE_Li256ELb1ELb1ELb0ELb0EEENS1_36VarlenDynamicPersistentTileSchedulerILi128ELi128ELi256ELi128ELb0ELb1ELb1ELb1ELb0ELb1EEEEEEEEEvNT_6ParamsE,"a",@progbits
	.sectionflags	@""
	.align	4
.nv.constant0._ZN7cutlass13device_kernelIN5flash11enable_sm90INS1_16FlashAttnFwdSm90INS1_25CollectiveMainloopFwdSm90ILi2EN4cute5tupleIJNS5_1CILi1EEES8_S8_EEENS6_IJNS7_ILi128EEESA_SA_EEELi128ENS_6half_tEfNS_4arch4Sm90ELb0ELb1ELb1ELb1ELb0ELb0ELb0ELb1ELb1ELb1ELb0ELb0EEENS1_21CollectiveEpilogueFwdISB_S9_SC_SE_Li256ELb1ELb1ELb0ELb0EEENS1_36VarlenDynamicPersistentTileSchedulerILi128ELi128ELi256ELi128ELb0ELb1ELb1ELb1ELb0ELb1EEEEEEEEEvNT_6ParamsE:
	.zero		3328


//--------------------- .nv.constant0._ZN7cutlass13device_kernelIN5flash11enable_sm90INS1_16FlashAttnFwdSm90INS1_25CollectiveMainloopFwdSm90ILi2EN4cute5tupleIJNS5_1CILi1EEES8_S8_EEENS6_IJNS7_ILi128EEESA_SA_EEELi128ENS_6half_tEfNS_4arch4Sm90ELb0ELb1ELb1ELb1ELb0ELb1ELb0ELb1ELb1ELb1ELb0ELb0EEENS1_21CollectiveEpilogueFwdISB_S9_SC_SE_Li256ELb1ELb1ELb0ELb0EEENS1_36VarlenDynamicPersistentTileSchedulerILi128ELi128ELi256ELi128ELb0ELb1ELb1ELb1ELb0ELb1EEEEEEEEEvNT_6ParamsE --------------------------
	.section	.nv.constant0._ZN7cutlass13device_kernelIN5flash11enable_sm90INS1_16FlashAttnFwdSm90INS1_25CollectiveMainloopFwdSm90ILi2EN4cute5tupleIJNS5_1CILi1EEES8_S8_EEENS6_IJNS7_ILi128EEESA_SA_EEELi128ENS_6half_tEfNS_4arch4Sm90ELb0ELb1ELb1ELb1ELb0ELb1ELb0ELb1ELb1ELb1ELb0ELb0EEENS1_21CollectiveEpilogueFwdISB_S9_SC_SE_Li256ELb1ELb1ELb0ELb0EEENS1_36VarlenDynamicPersistentTileSchedulerILi128ELi128ELi256ELi128ELb0ELb1ELb1ELb1ELb0ELb1EEEEEEEEEvNT_6ParamsE,"a",@progbits
	.sectionflags	@""
	.align	4
.nv.constant0._ZN7cutlass13device_kernelIN5flash11enable_sm90INS1_16FlashAttnFwdSm90INS1_25CollectiveMainloopFwdSm90ILi2EN4cute5tupleIJNS5_1CILi1EEES8_S8_EEENS6_IJNS7_ILi128EEESA_SA_EEELi128ENS_6half_tEfNS_4arch4Sm90ELb0ELb1ELb1ELb1ELb0ELb1ELb0ELb1ELb1ELb1ELb0ELb0EEENS1_21CollectiveEpilogueFwdISB_S9_SC_SE_Li256ELb1ELb1ELb0ELb0EEENS1_36VarlenDynamicPersistentTileSchedulerILi128ELi128ELi256ELi128ELb0ELb1ELb1ELb1ELb0ELb1EEEEEEEEEvNT_6ParamsE:
	.zero		3328


//--------------------- .nv.constant0._ZN7cutlass13device_kernelIN5flash11enable_sm90INS1_16FlashAttnFwdSm90INS1_25CollectiveMainloopFwdSm90ILi2EN4cute5tupleIJNS5_1CILi1EEES8_S8_EEENS6_IJNS7_ILi128EEESA_SA_EEELi128ENS_6half_tEfNS_4arch4Sm90ELb1ELb0ELb1ELb0ELb0ELb0ELb0ELb1ELb1ELb1ELb0ELb0EEENS1_21CollectiveEpilogueFwdISB_S9_SC_SE_Li256ELb0ELb1ELb0ELb0EEENS1_30DynamicPersistentTileSchedulerILi256ELi128ELb0ELb1ELb1EEEEEEEEEvNT_6ParamsE --------------------------
	.section	.nv.constant0._ZN7cutlass13device_kernelIN5flash11enable_sm90INS1_16FlashAttnFwdSm90INS1_25CollectiveMainloopFwdSm90ILi2EN4cute5tupleIJNS5_1CILi1EEES8_S8_EEENS6_IJNS7_ILi128EEESA_SA_EEELi128ENS_6half_tEfNS_4arch4Sm90ELb1ELb0ELb1ELb0ELb0ELb0ELb0ELb1ELb1ELb1ELb0ELb0EEENS1_21CollectiveEpilogueFwdISB_S9_SC_SE_Li256ELb0ELb1ELb0ELb0EEENS1_30DynamicPersistentTileSchedulerILi256ELi128ELb0ELb1ELb1EEEEEEEEEvNT_6ParamsE,"a",@progbits
	.sectionflags	@""
	.align	4
.nv.constant0._ZN7cutlass13device_kernelIN5flash11enable_sm90INS1_16FlashAttnFwdSm90INS1_25CollectiveMainloopFwdSm90ILi2EN4cute5tupleIJNS5_1CILi1EEES8_S8_EEENS6_IJNS7_ILi128EEESA_SA_EEELi128ENS_6half_tEfNS_4arch4Sm90ELb1ELb0ELb1ELb0ELb0ELb0ELb0ELb1ELb1ELb1ELb0ELb0EEENS1_21CollectiveEpilogueFwdISB_S9_SC_SE_Li256ELb0ELb1ELb0ELb0EEENS1_30DynamicPersistentTileSchedulerILi256ELi128ELb0ELb1ELb1EEEEEEEEEvNT_6ParamsE:
	.zero		3328


//--------------------- .nv.constant0._ZN7cutlass13device_kernelIN5flash11enable_sm90INS1_16FlashAttnFwdSm90INS1_25CollectiveMainloopFwdSm90ILi2EN4cute5tupleIJNS5_1CILi1EEES8_S8_EEENS6_IJNS7_ILi128EEESA_SA_EEELi128ENS_6half_tEfNS_4arch4Sm90ELb1ELb0ELb1ELb1ELb0ELb0ELb0ELb1ELb1ELb1ELb0ELb0EEENS1_21CollectiveEpilogueFwdISB_S9_SC_SE_Li256ELb1ELb1ELb0ELb0EEENS1_36VarlenDynamicPersistentTileSchedulerILi128ELi128ELi256ELi128ELb0ELb1ELb1ELb1ELb1ELb1EEEEEEEEEvNT_6ParamsE --------------------------
	.section	.nv.constant0._ZN7cutlass13device_kernelIN5flash11enable_sm90INS1_16FlashAttnFwdSm90INS1_25CollectiveMainloopFwdSm90ILi2EN4cute5tupleIJNS5_1CILi1EEES8_S8_EEENS6_IJNS7_ILi128EEESA_SA_EEELi128ENS_6half_tEfNS_4arch4Sm90ELb1ELb0ELb1ELb1ELb0ELb0ELb0ELb1ELb1ELb1ELb0ELb0EEENS1_21CollectiveEpilogueFwdISB_S9_SC_SE_Li256ELb1ELb1ELb0ELb0EEENS1_36VarlenDynamicPersistentTileSchedulerILi128ELi128ELi256ELi128ELb0ELb1ELb1ELb1ELb1ELb1EEEEEEEEEvNT_6ParamsE,"a",@progbits
	.sectionflags	@""
	.align	4
.nv.constant0._ZN7cutlass13device_kernelIN5flash11enable_sm90INS1_16FlashAttnFwdSm90INS1_25CollectiveMainloopFwdSm90ILi2EN4cute5tupleIJNS5_1CILi1EEES8_S8_EEENS6_IJNS7_ILi128EEESA_SA_EEELi128ENS_6half_tEfNS_4arch4Sm90ELb1ELb0ELb1ELb1ELb0ELb0ELb0ELb1ELb1ELb1ELb0ELb0EEENS1_21CollectiveEpilogueFwdISB_S9_SC_SE_Li256ELb1ELb1ELb0ELb0EEENS1_36VarlenDynamicPersistentTileSchedulerILi128ELi128ELi256ELi128ELb0ELb1ELb1ELb1ELb1ELb1EEEEEEEEEvNT_6ParamsE:
	.zero		3328


//--------------------- .nv.constant0._ZN7cutlass13device_kernelIN5flash11enable_sm90INS1_16FlashAttnFwdSm90INS1_25CollectiveMainloopFwdSm90ILi2EN4cute5tupleIJNS5_1CILi1EEES8_S8_EEENS6_IJNS7_ILi128EEESA_SA_EEELi128ENS_6half_tEfNS_4arch4Sm90ELb1ELb0ELb1ELb1ELb0ELb1ELb0ELb1ELb1ELb1ELb0ELb0EEENS1_21CollectiveEpilogueFwdISB_S9_SC_SE_Li256ELb1ELb1ELb0ELb0EEENS1_36VarlenDynamicPersistentTileSchedulerILi128ELi128ELi256ELi128ELb0ELb1ELb1ELb1ELb1ELb1EEEEEEEEEvNT_6ParamsE --------------------------
	.section	.nv.constant0._ZN7cutlass13device_kernelIN5flash11enable_sm90INS1_16FlashAttnFwdSm90INS1_25CollectiveMainloopFwdSm90ILi2EN4cute5tupleIJNS5_1CILi1EEES8_S8_EEENS6_IJNS7_ILi128EEESA_SA_EEELi128ENS_6half_tEfNS_4arch4Sm90ELb1ELb0ELb1ELb1ELb0ELb1ELb0ELb1ELb1ELb1ELb0ELb0EEENS1_21CollectiveEpilogueFwdISB_S9_SC_SE_Li256ELb1ELb1ELb0ELb0EEENS1_36VarlenDynamicPersistentTileSchedulerILi128ELi128ELi256ELi128ELb0ELb1ELb1ELb1ELb1ELb1EEEEEEEEEvNT_6ParamsE,"a",@progbits
	.sectionflags	@""
	.align	4
.nv.constant0._ZN7cutlass13device_kernelIN5flash11enable_sm90INS1_16FlashAttnFwdSm90INS1_25CollectiveMainloopFwdSm90ILi2EN4cute5tupleIJNS5_1CILi1EEES8_S8_EEENS6_IJNS7_ILi128EEESA_SA_EEELi128ENS_6half_tEfNS_4arch4Sm90ELb1ELb0ELb1ELb1ELb0ELb1ELb0ELb1ELb1ELb1ELb0ELb0EEENS1_21CollectiveEpilogueFwdISB_S9_SC_SE_Li256ELb1ELb1ELb0ELb0EEENS1_36VarlenDynamicPersistentTileSchedulerILi128ELi128ELi256ELi128ELb0ELb1ELb1ELb1ELb1ELb1EEEEEEEEEvNT_6ParamsE:
	.zero		3328


//--------------------- .nv.constant0._ZN7cutlass13device_kernelIN5flash11enable_sm90INS1_16FlashAttnFwdSm90INS1_25CollectiveMainloopFwdSm90ILi2EN4cute5tupleIJNS5_1CILi1EEES8_S8_EEENS6_IJNS7_ILi192EEENS7_ILi144EEENS7_ILi96EEEEEELi96ENS_6half_tEfNS_4arch4Sm90ELb0ELb0ELb1ELb0ELb0ELb0ELb0ELb0ELb1ELb1ELb0ELb0EEENS1_21CollectiveEpilogueFwdINS6_IJSA_SC_SB_EEES9_SE_SG_Li384ELb0ELb1ELb0ELb0EEENS1_29StaticPersistentTileSchedulerILb0EEEEEEEEEvNT_6ParamsE --------------------------
	.section	.nv.constant0._ZN7cutlass13device_kernelIN5flash11enable_sm90INS1_16FlashAttnFwdSm90INS1_25CollectiveMainloopFwdSm90ILi2EN4cute5tupleIJNS5_1CILi1EEES8_S8_EEENS6_IJNS7_ILi192EEENS7_ILi144EEENS7_ILi96EEEEEELi96ENS_6half_tEfNS_4arch4Sm90ELb0ELb0ELb1ELb0ELb0ELb0ELb0ELb0ELb1ELb1ELb0ELb0EEENS1_21CollectiveEpilogueFwdINS6_IJSA_SC_SB_EEES9_SE_SG_Li384ELb0ELb1ELb0ELb0EEENS1_29StaticPersistentTileSchedulerILb0EEEEEEEEEvNT_6ParamsE,"a",@progbits
	.sectionflags	@""
	.align	4
.nv.constant0._ZN7cutlass13device_kernelIN5flash11enable_sm90INS1_16FlashAttnFwdSm90INS1_25CollectiveMainloopFwdSm90ILi2EN4cute5tupleIJNS5_1CILi1EEES8_S8_EEENS6_IJNS7_ILi192EEENS7_ILi144EEENS7_ILi96EEEEEELi96ENS_6half_tEfNS_4arch4Sm90ELb0ELb0ELb1ELb0ELb0ELb0ELb0ELb0ELb1ELb1ELb0ELb0EEENS1_21CollectiveEpilogueFwdINS6_IJSA_SC_SB_EEES9_SE_SG_Li384ELb0ELb1ELb0ELb0EEENS1_29StaticPersistentTileSchedulerILb0EEEEEEEEEvNT_6ParamsE:
	.zero		3200


//--------------------- .nv.constant0._ZN7cutlass13device_kernelIN5flash11enable_sm90INS1_16FlashAttnFwdSm90INS1_25CollectiveMainloopFwdSm90ILi2EN4cute5tupleIJNS5_1CILi1EEES8_S8_EEENS6_IJNS7_ILi192EEENS7_ILi144EEENS7_ILi96EEEEEELi96ENS_6half_tEfNS_4arch4Sm90ELb0ELb0ELb1ELb1ELb0ELb0ELb0ELb0ELb1ELb1ELb0ELb0EEENS1_21CollectiveEpilogueFwdINS6_IJSA_SC_SB_EEES9_SE_SG_Li384ELb1ELb1ELb0ELb0EEENS1_36VarlenDynamicPersistentTileSchedulerILi192ELi144ELi384ELi128ELb0ELb1ELb1ELb0ELb1ELb1EEEEEEEEEvNT_6ParamsE --------------------------
	.section	.nv.constant0._ZN7cutlass13device_kernelIN5flash11enable_sm90INS1_16FlashAttnFwdSm90INS1_25CollectiveMainloopFwdSm90ILi2EN4cute5tupleIJNS5_1CILi1EEES8_S8_EEENS6_IJNS7_ILi192EEENS7_ILi144EEENS7_ILi96EEEEEELi96ENS_6half_tEfNS_4arch4Sm90ELb0ELb0ELb1ELb1ELb0ELb0ELb0ELb0ELb1ELb1ELb0ELb0EEENS1_21CollectiveEpilogueFwdINS6_IJSA_SC_SB_EEES9_SE_SG_Li384ELb1ELb1ELb0ELb0EEENS1_36VarlenDynamicPersistentTileSchedulerILi192ELi144ELi384ELi128ELb0ELb1ELb1ELb0ELb1ELb1EEEEEEEEEvNT_6ParamsE,"a",@progbits
	.sectionflags	@""
	.align	4
.nv.constant0._ZN7cutlass13device_kernelIN5flash11enable_sm90INS1_16FlashAttnFwdSm90INS1_25CollectiveMainloopFwdSm90ILi2EN4cute5tupleIJNS5_1CILi1EEES8_S8_EEENS6_IJNS7_ILi192EEENS7_ILi144EEENS7_ILi96EEEEEELi96ENS_6half_tEfNS_4arch4Sm90ELb0ELb0ELb1ELb1ELb0ELb0ELb0ELb0ELb1ELb1ELb0ELb0EEENS1_21CollectiveEpilogueFwdINS6_IJSA_SC_SB_EEES9_SE_SG_Li384ELb1ELb1ELb0ELb0EEENS1_36VarlenDynamicPersistentTileSchedulerILi192ELi144ELi384ELi128ELb0ELb1ELb1ELb0ELb1ELb1EEEEEEEEEvNT_6ParamsE:
	.zero		3328


//--------------------- .nv.constant0._ZN7cutlass13device_kernelIN5flash11enable_sm90INS1_16FlashAttnFwdSm90INS1_25CollectiveMainloopFwdSm90ILi2EN4cute5tupleIJNS5_1CILi1EEES8_S8_EEENS6_IJNS7_ILi192EEENS7_ILi144EEENS7_ILi96EEEEEELi96ENS_6half_tEfNS_4arch4Sm90ELb0ELb0ELb1ELb1ELb0ELb1ELb0ELb0ELb1ELb1ELb0ELb0EEENS1_21CollectiveEpilogueFwdINS6_IJSA_SC_SB_EEES9_SE_SG_Li384ELb1ELb1ELb0ELb0EEENS1_36VarlenDynamicPersistentTileSchedulerILi192ELi144ELi384ELi128ELb0ELb1ELb1ELb0ELb1ELb1EEEEEEEEEvNT_6ParamsE --------------------------
	.section	.nv.constant0._ZN7cutlass13device_kernelIN5flash11enable_sm90INS1_16FlashAttnFwdSm90INS1_25CollectiveMainloopFwdSm90ILi2EN4cute5tupleIJNS5_1CILi1EEES8_S8_EEENS6_IJNS7_ILi192EEENS7_ILi144EEENS7_ILi96EEEEEELi96ENS_6half_tEfNS_4arch4Sm90ELb0ELb0ELb1ELb1ELb0ELb1ELb0ELb0ELb1ELb1ELb0ELb0EEENS1_21CollectiveEpilogueFwdINS6_IJSA_SC_SB_EEES9_SE_SG_Li384ELb1ELb1ELb0ELb0EEENS1_36VarlenDynamicPersistentTileSchedulerILi192ELi144ELi384ELi128ELb0ELb1ELb1ELb0ELb1ELb1EEEEEEEEEvNT_6ParamsE,"a",@progbits
	.sectionflags	@""
	.align	4
.nv.constant0._ZN7cutlass13device_kernelIN5flash11enable_sm90INS1_16FlashAttnFwdSm90INS1_25CollectiveMainloopFwdSm90ILi2EN4cute5tupleIJNS5_1CILi1EEES8_S8_EEENS6_IJNS7_ILi192EEENS7_ILi144EEENS7_ILi96EEEEEELi96ENS_6half_tEfNS_4arch4Sm90ELb0ELb0ELb1ELb1ELb0ELb1ELb0ELb0ELb1ELb1ELb0ELb0EEENS1_21CollectiveEpilogueFwdINS6_IJSA_SC_SB_EEES9_SE_SG_Li384ELb1ELb1ELb0ELb0EEENS1_36VarlenDynamicPersistentTileSchedulerILi192ELi144ELi384ELi128ELb0ELb1ELb1ELb0ELb1ELb1EEEEEEEEEvNT_6ParamsE:
	.zero		3328


//--------------------- .nv.constant0._ZN7cutlass13device_kernelIN5flash11enable_sm90INS1_16FlashAttnFwdSm90INS1_25CollectiveMainloopFwdSm90ILi2EN4cute5tupleIJNS5_1CILi1EEES8_S8_EEENS6_IJNS7_ILi192EEENS7_ILi128EEENS7_ILi96EEEEEELi96ENS_6half_tEfNS_4arch4Sm90ELb0ELb1ELb1ELb0ELb0ELb0ELb0ELb0ELb1ELb1ELb0ELb0EEENS1_21CollectiveEpilogueFwdINS6_IJSA_SC_SB_EEES9_SE_SG_Li384ELb0ELb1ELb0ELb0EEENS1_30DynamicPersistentTileSchedulerILi384ELi128ELb0ELb1ELb1EEEEEEEEEvNT_6ParamsE --------------------------
	.section	.nv.constant0._ZN7cutlass13device_kernelIN5flash11enable_sm90INS1_16FlashAttnFwdSm90INS1_25CollectiveMainloopFwdSm90ILi2EN4cute5tupleIJNS5_1CILi1EEES8_S8_EEENS6_IJNS7_ILi192EEENS7_ILi128EEENS7_ILi96EEEEEELi96ENS_6half_tEfNS_4arch4Sm90ELb0ELb1ELb1ELb0ELb0ELb0ELb0ELb0ELb1ELb1ELb0ELb0EEENS1_21CollectiveEpilogueFwdINS6_IJSA_SC_SB_EEES9_SE_SG_Li384ELb0ELb1ELb0ELb0EEENS1_30DynamicPersistentTileSchedulerILi384ELi128ELb0ELb1ELb1EEEEEEEEEvNT_6ParamsE,"a",@progbits
	.sectionflags	@""
	.align	4
.nv.constant0._ZN7cutlass13device_kernelIN5flash11enable_sm90INS1_16FlashAttnFwdSm90INS1_25CollectiveMainloopFwdSm90ILi2EN4cute5tupleIJNS5_1CILi1EEES8_S8_EEENS6_IJNS7_ILi192EEENS7_ILi128EEENS7_ILi96EEEEEELi96ENS_6half_tEfNS_4arch4Sm90ELb0ELb1ELb1ELb0ELb0ELb0ELb0ELb0ELb1ELb1ELb0ELb0EEENS1_21CollectiveEpilogueFwdINS6_IJSA_SC_SB_EEES9_SE_SG_Li384ELb0ELb1ELb0ELb0EEENS1_30DynamicPersistentTileSchedulerILi384ELi128ELb0ELb1ELb1EEEEEEEEEvNT_6ParamsE:
	.zero		3328


//--------------------- .nv.constant0._ZN7cutlass13device_kernelIN5flash11enable_sm90INS1_16FlashAttnFwdSm90INS1_25CollectiveMainloopFwdSm90ILi2EN4cute5tupleIJNS5_1CILi1EEES8_S8_EEENS6_IJNS7_ILi192EEENS7_ILi128EEENS7_ILi96EEEEEELi96ENS_6half_tEfNS_4arch4Sm90ELb0ELb1ELb1ELb1ELb0ELb0ELb0ELb0ELb1ELb1ELb0ELb0EEENS1_21CollectiveEpilogueFwdINS6_IJSA_SC_SB_EEES9_SE_SG_Li384ELb1ELb1ELb0ELb0EEENS1_36VarlenDynamicPersistentTileSchedulerILi192ELi128ELi384ELi128ELb0ELb1ELb1ELb1ELb0ELb1EEEEEEEEEvNT_6ParamsE --------------------------
	.section	.nv.constant0._ZN7cutlass13device_kernelIN5flash11enable_sm90INS1_16FlashAttnFwdSm90INS1_25CollectiveMainloopFwdSm90ILi2EN4cute5tupleIJNS5_1CILi1EEES8_S8_EEENS6_IJNS7_ILi192EEENS7_ILi128EEENS7_ILi96EEEEEELi96ENS_6half_tEfNS_4arch4Sm90ELb0ELb1ELb1ELb1ELb0ELb0ELb0ELb0ELb1ELb1ELb0ELb0EEENS1_21CollectiveEpilogueFwdINS6_IJSA_SC_SB_EEES9_SE_SG_Li384ELb1ELb1ELb0ELb0EEENS1_36VarlenDynamicPersistentTileSchedulerILi192ELi128ELi384ELi128ELb0ELb1ELb1ELb1ELb0ELb1EEEEEEEEEvNT_6ParamsE,"a",@progbits
	.sectionflags	@""
	.align	4
.nv.constant0._ZN7cutlass13device_kernelIN5flash11enable_sm90INS1_16FlashAttnFwdSm90INS1_25CollectiveMainloopFwdSm90ILi2EN4cute5tupleIJNS5_1CILi1EEES8_S8_EEENS6_IJNS7_ILi192EEENS7_ILi128EEENS7_ILi96EEEEEELi96ENS_6half_tEfNS_4arch4Sm90ELb0ELb1ELb1ELb1ELb0ELb0ELb0ELb0ELb1ELb1ELb0ELb0EEENS1_21CollectiveEpilogueFwdINS6_IJSA_SC_SB_EEES9_SE_SG_Li384ELb1ELb1ELb0ELb0EEENS1_36VarlenDynamicPersistentTileSchedulerILi192ELi128ELi384ELi128ELb0ELb1ELb1ELb1ELb0ELb1EEEEEEEEEvNT_6ParamsE:
	.zero		3328


//--------------------- .nv.constant0._ZN7cutlass13device_kernelIN5flash11enable_sm90INS1_16FlashAttnFwdSm90INS1_25CollectiveMainloopFwdSm90ILi2EN4cute5tupleIJNS5_1CILi1EEES8_S8_EEENS6_IJNS7_ILi192EEENS7_ILi128EEENS7_ILi96EEEEEELi96ENS_6half_tEfNS_4arch4Sm90ELb0ELb1ELb1ELb1ELb0ELb1ELb0ELb0ELb1ELb1ELb0ELb0EEENS1_21CollectiveEpilogueFwdINS6_IJSA_SC_SB_EEES9_SE_SG_Li384ELb1ELb1ELb0ELb0EEENS1_36VarlenDynamicPersistentTileSchedulerILi192ELi128ELi384ELi128ELb0ELb1ELb1ELb1ELb0ELb1EEEEEEEEEvNT_6ParamsE --------------------------
	.section	.nv.constant0._ZN7cutlass13device_kernelIN5flash11enable_sm90INS1_16FlashAttnFwdSm90INS1_25CollectiveMainloopFwdSm90ILi2EN4cute5tupleIJNS5_1CILi1EEES8_S8_EEENS6_IJNS7_ILi192EEENS7_ILi128EEENS7_ILi96EEEEEELi96ENS_6half_tEfNS_4arch4Sm90ELb0ELb1ELb1ELb1ELb0ELb1ELb0ELb0ELb1ELb1ELb0ELb0EEENS1_21CollectiveEpilogueFwdINS6_IJSA_SC_SB_EEES9_SE_SG_Li384ELb1ELb1ELb0ELb0EEENS1_36VarlenDynamicPersistentTileSchedulerILi192ELi128ELi384ELi128ELb0ELb1ELb1ELb1ELb0ELb1EEEEEEEEEvNT_6ParamsE,"a",@progbits
	.sectionflags	@""
	.align	4
.nv.constant0._ZN7cutlass13device_kernelIN5flash11enable_sm90INS1_16FlashAttnFwdSm90INS1_25CollectiveMainloopFwdSm90ILi2EN4cute5tupleIJNS5_1CILi1EEES8_S8_EEENS6_IJNS7_ILi192EEENS7_ILi128EEENS7_ILi96EEEEEELi96ENS_6half_tEfNS_4arch4Sm90ELb0ELb1ELb1ELb1ELb0ELb1ELb0ELb0ELb1ELb1ELb0ELb0EEENS1_21CollectiveEpilogueFwdINS6_IJSA_SC_SB_EEES9_SE_SG_Li384ELb1ELb1ELb0ELb0EEENS1_36VarlenDynamicPersistentTileSchedulerILi192ELi128ELi384ELi128ELb0ELb1ELb1ELb1ELb0ELb1EEEEEEEEEvNT_6ParamsE:
	.zero		3328


//--------------------- .nv.constant0._ZN7cutlass13device_kernelIN5flash11enable_sm90INS1_16FlashAttnFwdSm90INS1_25CollectiveMainloopFwdSm90ILi2EN4cute5tupleIJNS5_1CILi1EEES8_S8_EEENS6_IJNS7_ILi192EEENS7_ILi144EEENS7_ILi96EEEEEELi96ENS_6half_tEfNS_4arch4Sm90ELb1ELb0ELb1ELb0ELb0ELb0ELb0ELb0ELb1ELb1ELb0ELb0EEENS1_21CollectiveEpilogueFwdINS6_IJSA_SC_SB_EEES9_SE_SG_Li384ELb0ELb1ELb0ELb0EEENS1_30DynamicPersistentTileSchedulerILi384ELi128ELb0ELb1ELb1EEEEEEEEEvNT_6ParamsE --------------------------
	.section	.nv.constant0._ZN7cutlass13device_kernelIN5flash11enable_sm90INS1_16FlashAttnFwdSm90INS1_25CollectiveMainloopFwdSm90ILi2EN4cute5tupleIJNS5_1CILi1EEES8_S8_EEENS6_IJNS7_ILi192EEENS7_ILi144EEENS7_ILi96EEEEEELi96ENS_6half_tEfNS_4arch4Sm90ELb1ELb0ELb1ELb0ELb0ELb0ELb0ELb0ELb1ELb1ELb0ELb0EEENS1_21CollectiveEpilogueFwdINS6_IJSA_SC_SB_EEES9_SE_SG_Li384ELb0ELb1ELb0ELb0EEENS1_30DynamicPersistentTileSchedulerILi384ELi128ELb0ELb1ELb1EEEEEEEEEvNT_6ParamsE,"a",@progbits
	.sectionflags	@""
	.align	4
.nv.constant0._ZN7cutlass13device_kernelIN5flash11enable_sm90INS1_16FlashAttnFwdSm90INS1_25CollectiveMainloopFwdSm90ILi2EN4cute5tupleIJNS5_1CILi1EEES8_S8_EEENS6_IJNS7_ILi192EEENS7_ILi144EEENS7_ILi96EEEEEELi96ENS_6half_tEfNS_4arch4Sm90ELb1ELb0ELb1ELb0ELb0ELb0ELb0ELb0ELb1ELb1ELb0ELb0EEENS1_21CollectiveEpilogueFwdINS6_IJSA_SC_SB_EEES9_SE_SG_Li384ELb0ELb1ELb0ELb0EEENS1_30DynamicPersistentTileSchedulerILi384ELi128ELb0ELb1ELb1EEEEEEEEEvNT_6ParamsE:
	.zero		3328


//--------------------- .nv.constant0._ZN7cutlass13device_kernelIN5flash11enable_sm90INS1_16FlashAttnFwdSm90INS1_25CollectiveMainloopFwdSm90ILi2EN4cute5tupleIJNS5_1CILi1EEES8_S8_EEENS6_IJNS7_ILi192EEENS7_ILi144EEENS7_ILi96EEEEEELi96ENS_6half_tEfNS_4arch4Sm90ELb1ELb0ELb1ELb1ELb0ELb0ELb0ELb0ELb1ELb1ELb0ELb0EEENS1_21CollectiveEpilogueFwdINS6_IJSA_SC_SB_EEES9_SE_SG_Li384ELb1ELb1ELb0ELb0EEENS1_36VarlenDynamicPersistentTileSchedulerILi192ELi144ELi384ELi128ELb0ELb1ELb1ELb1ELb1ELb1EEEEEEEEEvNT_6ParamsE --------------------------
	.section	.nv.constant0._ZN7cutlass13device_kernelIN5flash11enable_sm90INS1_16FlashAttnFwdSm90INS1_25CollectiveMainloopFwdSm90ILi2EN4cute5tupleIJNS5_1CILi1EEES8_S8_EEENS6_IJNS7_ILi192EEENS7_ILi144EEENS7_ILi96EEEEEELi96ENS_6half_tEfNS_4arch4Sm90ELb1ELb0ELb1ELb1ELb0ELb0ELb0ELb0ELb1ELb1ELb0ELb0EEENS1_21CollectiveEpilogueFwdINS6_IJSA_SC_SB_EEES9_SE_SG_Li384ELb1ELb1ELb0ELb0EEENS1_36VarlenDynamicPersistentTileSchedulerILi192ELi144ELi384ELi128ELb0ELb1ELb1ELb1ELb1ELb1EEEEEEEEEvNT_6ParamsE,"a",@progbits
	.sectionflags	@""
	.align	4
.nv.constant0._ZN7cutlass13device_kernelIN5flash11enable_sm90INS1_16FlashAttnFwdSm90INS1_25CollectiveMainloopFwdSm90ILi2EN4cute5tupleIJNS5_1CILi1EEES8_S8_EEENS6_IJNS7_ILi192EEENS7_ILi144EEENS7_ILi96EEEEEELi96ENS_6half_tEfNS_4arch4Sm90ELb1ELb0ELb1ELb1ELb0ELb0ELb0ELb0ELb1ELb1ELb0ELb0EEENS1_21CollectiveEpilogueFwdINS6_IJSA_SC_SB_EEES9_SE_SG_Li384ELb1ELb1ELb0ELb0EEENS1_36VarlenDynamicPersistentTileSchedulerILi192ELi144ELi384ELi128ELb0ELb1ELb1ELb1ELb1ELb1EEEEEEEEEvNT_6ParamsE:
	.zero		3328


//--------------------- .nv.constant0._ZN7cutlass13device_kernelIN5flash11enable_sm90INS1_16FlashAttnFwdSm90INS1_25CollectiveMainloopFwdSm90ILi2EN4cute5tupleIJNS5_1CILi1EEES8_S8_EEENS6_IJNS7_ILi192EEENS7_ILi144EEENS7_ILi96EEEEEELi96ENS_6half_tEfNS_4arch4Sm90ELb1ELb0ELb1ELb1ELb0ELb1ELb0ELb0ELb1ELb1ELb0ELb0EEENS1_21CollectiveEpilogueFwdINS6_IJSA_SC_SB_EEES9_SE_SG_Li384ELb1ELb1ELb0ELb0EEENS1_36VarlenDynamicPersistentTileSchedulerILi192ELi144ELi384ELi128ELb0ELb1ELb1ELb1ELb1ELb1EEEEEEEEEvNT_6ParamsE --------------------------
	.section	.nv.constant0._ZN7cutlass13device_kernelIN5flash11enable_sm90INS1_16FlashAttnFwdSm90INS1_25CollectiveMainloopFwdSm90ILi2EN4cute5tupleIJNS5_1CILi1EEES8_S8_EEENS6_IJNS7_ILi192EEENS7_ILi144EEENS7_ILi96EEEEEELi96ENS_6half_tEfNS_4arch4Sm90ELb1ELb0ELb1ELb1ELb0ELb1ELb0ELb0ELb1ELb1ELb0ELb0EEENS1_21CollectiveEpilogueFwdINS6_IJSA_SC_SB_EEES9_SE_SG_Li384ELb1ELb1ELb0ELb0EEENS1_36VarlenDynamicPersistentTileSchedulerILi192ELi144ELi384ELi128ELb0ELb1ELb1ELb1ELb1ELb1EEEEEEEEEvNT_6ParamsE,"a",@progbits
	.sectionflags	@""
	.align	4
.nv.constant0._ZN7cutlass13device_kernelIN5flash11enable_sm90INS1_16FlashAttnFwdSm90INS1_25CollectiveMainloopFwdSm90ILi2EN4cute5tupleIJNS5_1CILi1EEES8_S8_EEENS6_IJNS7_ILi192EEENS7_ILi144EEENS7_ILi96EEEEEELi96ENS_6half_tEfNS_4arch4Sm90ELb1ELb0ELb1ELb1ELb0ELb1ELb0ELb0ELb1ELb1ELb0ELb0EEENS1_21CollectiveEpilogueFwdINS6_IJSA_SC_SB_EEES9_SE_SG_Li384ELb1ELb1ELb0ELb0EEENS1_36VarlenDynamicPersistentTileSchedulerILi192ELi144ELi384ELi128ELb0ELb1ELb1ELb1ELb1ELb1EEEEEEEEEvNT_6ParamsE:
	.zero		3328


//--------------------- .nv.constant0._ZN7cutlass13device_kernelIN5flash11enable_sm90INS1_16FlashAttnFwdSm90INS1_25CollectiveMainloopFwdSm90ILi2EN4cute5tupleIJNS5_1CILi1EEES8_S8_EEENS6_IJNS7_ILi192EEESA_NS7_ILi64EEEEEELi64ENS_6half_tEfNS_4arch4Sm90ELb0ELb0ELb1ELb0ELb0ELb0ELb0ELb0ELb1ELb1ELb0ELb0EEENS1_21CollectiveEpilogueFwdINS6_IJSA_SB_SA_EEES9_SD_SF_Li384ELb0ELb1ELb0ELb0EEENS1_29StaticPersistentTileSchedulerILb0EEEEEEEEEvNT_6ParamsE --------------------------
	.section	.nv.constant0._ZN7cutlass13device_kernelIN5flash11enable_sm90INS1_16FlashAttnFwdSm90INS1_25CollectiveMainloopFwdSm90ILi2EN4cute5tupleIJNS5_1CILi1EEES8_S8_EEENS6_IJNS7_ILi192EEESA_NS7_ILi64EEEEEELi64ENS_6half_tEfNS_4arch4Sm90ELb0ELb0ELb1ELb0ELb0ELb0ELb0ELb0ELb1ELb1ELb0ELb0EEENS1_21CollectiveEpilogueFwdINS6_IJSA_SB_SA_EEES9_SD_SF_Li384ELb0ELb1ELb0ELb0EEENS1_29StaticPersistentTileSchedulerILb0EEEEEEEEEvNT_6ParamsE,"a",@progbits
	.sectionflags	@""
	.align	4
.nv.constant0._ZN7cutlass13device_kernelIN5flash11enable_sm90INS1_16FlashAttnFwdSm90INS1_25CollectiveMainloopFwdSm90ILi2EN4cute5tupleIJNS5_1CILi1EEES8_S8_EEENS6_IJNS7_ILi192EEESA_NS7_ILi64EEEEEELi64ENS_6half_tEfNS_4arch4Sm90ELb0ELb0ELb1ELb0ELb0ELb0ELb0ELb0ELb1ELb1ELb0ELb0EEENS1_21CollectiveEpilogueFwdINS6_IJSA_SB_SA_EEES9_SD_SF_Li384ELb0ELb1ELb0ELb0EEENS1_29StaticPersistentTileSchedulerILb0EEEEEEEEEvNT_6ParamsE:
	.zero		3200


//--------------------- .nv.constant0._ZN7cutlass13device_kernelIN5flash11enable_sm90INS1_16FlashAttnFwdSm90INS1_25CollectiveMainloopFwdSm90ILi2EN4cute5tupleIJNS5_1CILi1EEES8_S8_EEENS6_IJNS7_ILi192EEESA_NS7_ILi64EEEEEELi64ENS_6half_tEfNS_4arch4Sm90ELb0ELb0ELb1ELb1ELb0ELb0ELb0ELb0ELb1ELb1ELb0ELb0EEENS1_21CollectiveEpilogueFwdINS6_IJSA_SB_SA_EEES9_SD_SF_Li384ELb1ELb1ELb0ELb0EEENS1_36VarlenDynamicPersistentTileSchedulerILi192ELi192ELi384ELi128ELb0ELb1ELb1ELb0ELb1ELb1EEEEEEEEEvNT_6ParamsE --------------------------
	.section	.nv.constant0._ZN7cutlass13device_kernelIN5flash11enable_sm90INS1_16FlashAttnFwdSm90INS1_25CollectiveMainloopFwdSm90ILi2EN4cute5tupleIJNS5_1CILi1EEES8_S8_EEENS6_IJNS7_ILi192EEESA_NS7_ILi64EEEEEELi64ENS_6half_tEfNS_4arch4Sm90ELb0ELb0ELb1ELb1ELb0ELb0ELb0ELb0ELb1ELb1ELb0ELb0EEENS1_21CollectiveEpilogueFwdINS6_IJSA_SB_SA_EEES9_SD_SF_Li384ELb1ELb1ELb0ELb0EEENS1_36VarlenDynamicPersistentTileSchedulerILi192ELi192ELi384ELi128ELb0ELb1ELb1ELb0ELb1ELb1EEEEEEEEEvNT_6ParamsE,"a",@progbits
	.sectionflags	@""
	.align	4
.nv.constant0._ZN7cutlass13device_kernelIN5flash11enable_sm90INS1_16FlashAttnFwdSm90INS1_25CollectiveMainloopFwdSm90ILi2EN4cute5tupleIJNS5_1CILi1EEES8_S8_EEENS6_IJNS7_ILi192EEESA_NS7_ILi64EEEEEELi64ENS_6half_tEfNS_4arch4Sm90ELb0ELb0ELb1ELb1ELb0ELb0ELb0ELb0ELb1ELb1ELb0ELb0EEENS1_21CollectiveEpilogueFwdINS6_IJSA_SB_SA_EEES9_SD_SF_Li384ELb1ELb1ELb0ELb0EEENS1_36VarlenDynamicPersistentTileSchedulerILi192ELi192ELi384ELi128ELb0ELb1ELb1ELb0ELb1ELb1EEEEEEEEEvNT_6ParamsE:
	.zero		3328


//--------------------- .nv.constant0._ZN7cutlass13device_kernelIN5flash11enable_sm90INS1_16FlashAttnFwdSm90INS1_25CollectiveMainloopFwdSm90ILi2EN4cute5tupleIJNS5_1CILi1EEES8_S8_EEENS6_IJNS7_ILi192EEESA_NS7_ILi64EEEEEELi64ENS_6half_tEfNS_4arch4Sm90ELb0ELb0ELb1ELb1ELb0ELb1ELb0ELb0ELb1ELb1ELb0ELb0EEENS1_21CollectiveEpilogueFwdINS6_IJSA_SB_SA_EEES9_SD_SF_Li384ELb1ELb1ELb0ELb0EEENS1_36VarlenDynamicPersistentTileSchedulerILi192ELi192ELi384ELi128ELb0ELb1ELb1ELb0ELb1ELb1EEEEEEEEEvNT_6ParamsE --------------------------
	.section	.nv.constant0._ZN7cutlass13device_kernelIN5flash11enable_sm90INS1_16FlashAttnFwdSm90INS1_25CollectiveMainloopFwdSm90ILi2EN4cute5tupleIJNS5_1CILi1EEES8_S8_EEENS6_IJNS7_ILi192EEESA_NS7_ILi64EEEEEELi64ENS_6half_tEfNS_4arch4Sm90ELb0ELb0ELb1ELb1ELb0ELb1ELb0ELb0ELb1ELb1ELb0ELb0EEENS1_21CollectiveEpilogueFwdINS6_IJSA_SB_SA_EEES9_SD_SF_Li384ELb1ELb1ELb0ELb0EEENS1_36VarlenDynamicPersistentTileSchedulerILi192ELi192ELi384ELi128ELb0ELb1ELb1ELb0ELb1ELb1EEEEEEEEEvNT_6ParamsE,"a",@progbits
	.sectionflags	@""
	.align	4
.nv.constant0._ZN7cutlass13device_kernelIN5flash11enable_sm90INS1_16FlashAttnFwdSm90INS1_25CollectiveMainloopFwdSm90ILi2EN4cute5tupleIJNS5_1CILi1EEES8_S8_EEENS6_IJNS7_ILi192EEESA_NS7_ILi64EEEEEELi64ENS_6half_tEfNS_4arch4Sm90ELb0ELb0ELb1ELb1ELb0ELb1ELb0ELb0ELb1ELb1ELb0ELb0EEENS1_21CollectiveEpilogueFwdINS6_IJSA_SB_SA_EEES9_SD_SF_Li384ELb1ELb1ELb0ELb0EEENS1_36VarlenDynamicPersistentTileSchedulerILi192ELi192ELi384ELi128ELb0ELb1ELb1ELb0ELb1ELb1EEEEEEEEEvNT_6ParamsE:
	.zero		3328


//--------------------- .nv.constant0._ZN7cutlass13device_kernelIN5flash11enable_sm90INS1_16FlashAttnFwdSm90INS1_25CollectiveMainloopFwdSm90ILi2EN4cute5tupleIJNS5_1CILi1EEES8_S8_EEENS6_IJNS7_ILi192EEENS7_ILi128EEENS7_ILi64EEEEEELi64ENS_6half_tEfNS_4arch4Sm90ELb0ELb1ELb1ELb0ELb0ELb0ELb0ELb1ELb1ELb1ELb0ELb0EEENS1_21CollectiveEpilogueFwdINS6_IJSA_SC_SB_EEES9_SE_SG_Li384ELb0ELb1ELb0ELb0EEENS1_30DynamicPersistentTileSchedulerILi384ELi128ELb0ELb1ELb1EEEEEEEEEvNT_6ParamsE --------------------------
	.section	.nv.constant0._ZN7cutlass13device_kernelIN5flash11enable_sm90INS1_16FlashAttnFwdSm90INS1_25CollectiveMainloopFwdSm90ILi2EN4cute5tupleIJNS5_1CILi1EEES8_S8_EEENS6_IJNS7_ILi192EEENS7_ILi128EEENS7_ILi64EEEEEELi64ENS_6half_tEfNS_4arch4Sm90ELb0ELb1ELb1ELb0ELb0ELb0ELb0ELb1ELb1ELb1ELb0ELb0EEENS1_21CollectiveEpilogueFwdINS6_IJSA_SC_SB_EEES9_SE_SG_Li384ELb0ELb1ELb0ELb0EEENS1_30DynamicPersistentTileSchedulerILi384ELi128ELb0ELb1ELb1EEEEEEEEEvNT_6ParamsE,"a",@progbits
	.sectionflags	@""
	.align	4
.nv.constant0._ZN7cutlass13device_kernelIN5flash11enable_sm90INS1_16FlashAttnFwdSm90INS1_25CollectiveMainloopFwdSm90ILi2EN4cute5tupleIJNS5_1CILi1EEES8_S8_EEENS6_IJNS7_ILi192EEENS7_ILi128EEENS7_ILi64EEEEEELi64ENS_6half_tEfNS_4arch4Sm90ELb0ELb1ELb1ELb0ELb0ELb0ELb0ELb1ELb1ELb1ELb0ELb0EEENS1_21CollectiveEpilogueFwdINS6_IJSA_SC_SB_EEES9_SE_SG_Li384ELb0ELb1ELb0ELb0EEENS1_30DynamicPersistentTileSchedulerILi384ELi128ELb0ELb1ELb1EEEEEEEEEvNT_6ParamsE:
	.zero		3328


//--------------------- .nv.constant0._ZN7cutlass13device_kernelIN5flash11enable_sm90INS1_16FlashAttnFwdSm90INS1_25CollectiveMainloopFwdSm90ILi2EN4cute5tupleIJNS5_1CILi1EEES8_S8_EEENS6_IJNS7_ILi192EEENS7_ILi128EEENS7_ILi64EEEEEELi64ENS_6half_tEfNS_4arch4Sm90ELb0ELb1ELb1ELb1ELb0ELb0ELb0ELb1ELb1ELb1ELb0ELb0EEENS1_21CollectiveEpilogueFwdINS6_IJSA_SC_SB_EEES9_SE_SG_Li384ELb1ELb1ELb0ELb0EEENS1_36VarlenDynamicPersistentTileSchedulerILi192ELi128ELi384ELi128ELb0ELb1ELb1ELb1ELb0ELb1EEEEEEEEEvNT_6ParamsE --------------------------
	.section	.nv.constant0._ZN7cutlass13device_kernelIN5flash11enable_sm90INS1_16FlashAttnFwdSm90INS1_25CollectiveMainloopFwdSm90ILi2EN4cute5tupleIJNS5_1CILi1EEES8_S8_EEENS6_IJNS7_ILi192EEENS7_ILi128EEENS7_ILi64EEEEEELi64ENS_6half_tEfNS_4arch4Sm90ELb0ELb1ELb1ELb1ELb0ELb0ELb0ELb1ELb1ELb1ELb0ELb0EEENS1_21CollectiveEpilogueFwdINS6_IJSA_SC_SB_EEES9_SE_SG_Li384ELb1ELb1ELb0ELb0EEENS1_36VarlenDynamicPersistentTileSchedulerILi192ELi128ELi384ELi128ELb0ELb1ELb1ELb1ELb0ELb1EEEEEEEEEvNT_6ParamsE,"a",@progbits
	.sectionflags	@""
	.align	4
.nv.constant0._ZN7cutlass13device_kernelIN5flash11enable_sm90INS1_16FlashAttnFwdSm90INS1_25CollectiveMainloopFwdSm90ILi2EN4cute5tupleIJNS5_1CILi1EEES8_S8_EEENS6_IJNS7_ILi192EEENS7_ILi128EEENS7_ILi64EEEEEELi64ENS_6half_tEfNS_4arch4Sm90ELb0ELb1ELb1ELb1ELb0ELb0ELb0ELb1ELb1ELb1ELb0ELb0EEENS1_21CollectiveEpilogueFwdINS6_IJSA_SC_SB_EEES9_SE_SG_Li384ELb1ELb1ELb0ELb0EEENS1_36VarlenDynamicPersistentTileSchedulerILi192ELi128ELi384ELi128ELb0ELb1ELb1ELb1ELb0ELb1EEEEEEEEEvNT_6ParamsE:
	.zero		3328


//--------------------- .nv.constant0._ZN7cutlass13device_kernelIN5flash11enable_sm90INS1_16FlashAttnFwdSm90INS1_25CollectiveMainloopFwdSm90ILi2EN4cute5tupleIJNS5_1CILi1EEES8_S8_EEENS6_IJNS7_ILi192EEENS7_ILi128EEENS7_ILi64EEEEEELi64ENS_6half_tEfNS_4arch4Sm90ELb0ELb1ELb1ELb1ELb0ELb1ELb0ELb1ELb1ELb1ELb0ELb0EEENS1_21CollectiveEpilogueFwdINS6_IJSA_SC_SB_EEES9_SE_SG_Li384ELb1ELb1ELb0ELb0EEENS1_36VarlenDynamicPersistentTileSchedulerILi192ELi128ELi384ELi128ELb0ELb1ELb1ELb1ELb0ELb1EEEEEEEEEvNT_6ParamsE --------------------------
	.section	.nv.constant0._ZN7cutlass13device_kernelIN5flash11enable_sm90INS1_16FlashAttnFwdSm90INS1_25CollectiveMainloopFwdSm90ILi2EN4cute5tupleIJNS5_1CILi1EEES8_S8_EEENS6_IJNS7_ILi192EEENS7_ILi128EEENS7_ILi64EEEEEELi64ENS_6half_tEfNS_4arch4Sm90ELb0ELb1ELb1ELb1ELb0ELb1ELb0ELb1ELb1ELb1ELb0ELb0EEENS1_21CollectiveEpilogueFwdINS6_IJSA_SC_SB_EEES9_SE_SG_Li384ELb1ELb1ELb0ELb0EEENS1_36VarlenDynamicPersistentTileSchedulerILi192ELi128ELi384ELi128ELb0ELb1ELb1ELb1ELb0ELb1EEEEEEEEEvNT_6ParamsE,"a",@progbits
	.sectionflags	@""
	.align	4
.nv.constant0._ZN7cutlass13device_kernelIN5flash11enable_sm90INS1_16FlashAttnFwdSm90INS1_25CollectiveMainloopFwdSm90ILi2EN4cute5tupleIJNS5_1CILi1EEES8_S8_EEENS6_IJNS7_ILi192EEENS7_ILi128EEENS7_ILi64EEEEEELi64ENS_6half_tEfNS_4arch4Sm90ELb0ELb1ELb1ELb1ELb0ELb1ELb0ELb1ELb1ELb1ELb0ELb0EEENS1_21CollectiveEpilogueFwdINS6_IJSA_SC_SB_EEES9_SE_SG_Li384ELb1ELb1ELb0ELb0EEENS1_36VarlenDynamicPersistentTileSchedulerILi192ELi128ELi384ELi128ELb0ELb1ELb1ELb1ELb0ELb1EEEEEEEEEvNT_6ParamsE:
	.zero		3328


//--------------------- .nv.constant0._ZN7cutlass13device_kernelIN5flash11enable_sm90INS1_16FlashAttnFwdSm90INS1_25CollectiveMainloopFwdSm90ILi2EN4cute5tupleIJNS5_1CILi1EEES8_S8_EEENS6_IJNS7_ILi192EEENS7_ILi128EEENS7_ILi64EEEEEELi64ENS_6half_tEfNS_4arch4Sm90ELb1ELb0ELb1ELb0ELb0ELb0ELb0ELb1ELb1ELb1ELb0ELb0EEENS1_21CollectiveEpilogueFwdINS6_IJSA_SC_SB_EEES9_SE_SG_Li384ELb0ELb1ELb0ELb0EEENS1_30DynamicPersistentTileSchedulerILi384ELi128ELb0ELb1ELb1EEEEEEEEEvNT_6ParamsE --------------------------
	.section	.nv.constant0._ZN7cutlass13device_kernelIN5flash11enable_sm90INS1_16FlashAttnFwdSm90INS1_25CollectiveMainloopFwdSm90ILi2EN4cute5tupleIJNS5_1CILi1EEES8_S8_EEENS6_IJNS7_ILi192EEENS7_ILi128EEENS7_ILi64EEEEEELi64ENS_6half_tEfNS_4arch4Sm90ELb1ELb0ELb1ELb0ELb0ELb0ELb0ELb1ELb1ELb1ELb0ELb0EEENS1_21CollectiveEpilogueFwdINS6_IJSA_SC_SB_EEES9_SE_SG_Li384ELb0ELb1ELb0ELb0EEENS1_30DynamicPersistentTileSchedulerILi384ELi128ELb0ELb1ELb1EEEEEEEEEvNT_6ParamsE,"a",@progbits
	.sectionflags	@""
	.align	4
.nv.constant0._ZN7cutlass13device_kernelIN5flash11enable_sm90INS1_16FlashAttnFwdSm90INS1_25CollectiveMainloopFwdSm90ILi2EN4cute5tupleIJNS5_1CILi1EEES8_S8_EEENS6_IJNS7_ILi192EEENS7_ILi128EEENS7_ILi64EEEEEELi64ENS_6half_tEfNS_4arch4Sm90ELb1ELb0ELb1ELb0ELb0ELb0ELb0ELb1ELb1ELb1ELb0ELb0EEENS1_21CollectiveEpilogueFwdINS6_IJSA_SC_SB_EEES9_SE_SG_Li384ELb0ELb1ELb0ELb0EEENS1_30DynamicPersistentTileSchedulerILi384ELi128ELb0ELb1ELb1EEEEEEEEEvNT_6ParamsE:
	.zero		3328


//--------------------- .nv.constant0._ZN7cutlass13device_kernelIN5flash11enable_sm90INS1_16FlashAttnFwdSm90INS1_25CollectiveMainloopFwdSm90ILi2EN4cute5tupleIJNS5_1CILi1EEES8_S8_EEENS6_IJNS7_ILi192EEENS7_ILi128EEENS7_ILi64EEEEEELi64ENS_6half_tEfNS_4arch4Sm90ELb1ELb0ELb1ELb1ELb0ELb0ELb0ELb1ELb1ELb1ELb0ELb0EEENS1_21CollectiveEpilogueFwdINS6_IJSA_SC_SB_EEES9_SE_SG_Li384ELb1ELb1ELb0ELb0EEENS1_36VarlenDynamicPersistentTileSchedulerILi192ELi128ELi384ELi128ELb0ELb1ELb1ELb1ELb1ELb1EEEEEEEEEvNT_6ParamsE --------------------------
	.section	.nv.constant0._ZN7cutlass13device_kernelIN5flash11enable_sm90INS1_16FlashAttnFwdSm90INS1_25CollectiveMainloopFwdSm90ILi2EN4cute5tupleIJNS5_1CILi1EEES8_S8_EEENS6_IJNS7_ILi192EEENS7_ILi128EEENS7_ILi64EEEEEELi64ENS_6half_tEfNS_4arch4Sm90ELb1ELb0ELb1ELb1ELb0ELb0ELb0ELb1ELb1ELb1ELb0ELb0EEENS1_21CollectiveEpilogueFwdINS6_IJSA_SC_SB_EEES9_SE_SG_Li384ELb1ELb1ELb0ELb0EEENS1_36VarlenDynamicPersistentTileSchedulerILi192ELi128ELi384ELi128ELb0ELb1ELb1ELb1ELb1ELb1EEEEEEEEEvNT_6ParamsE,"a",@progbits
	.sectionflags	@""
	.align	4
.nv.constant0._ZN7cutlass13device_kernelIN5flash11enable_sm90INS1_16FlashAttnFwdSm90INS1_25CollectiveMainloopFwdSm90ILi2EN4cute5tupleIJNS5_1CILi1EEES8_S8_EEENS6_IJNS7_ILi192EEENS7_ILi128EEENS7_ILi64EEEEEELi64ENS_6half_tEfNS_4arch4Sm90ELb1ELb0ELb1ELb1ELb0ELb0ELb0ELb1ELb1ELb1ELb0ELb0EEENS1_21CollectiveEpilogueFwdINS6_IJSA_SC_SB_EEES9_SE_SG_Li384ELb1ELb1ELb0ELb0EEENS1_36VarlenDynamicPersistentTileSchedulerILi192ELi128ELi384ELi128ELb0ELb1ELb1ELb1ELb1ELb1EEEEEEEEEvNT_6ParamsE:
	.zero		3328


//--------------------- .nv.constant0._ZN7cutlass13device_kernelIN5flash11enable_sm90INS1_16FlashAttnFwdSm90INS1_25CollectiveMainloopFwdSm90ILi2EN4cute5tupleIJNS5_1CILi1EEES8_S8_EEENS6_IJNS7_ILi192EEENS7_ILi128EEENS7_ILi64EEEEEELi64ENS_6half_tEfNS_4arch4Sm90ELb1ELb0ELb1ELb1ELb0ELb1ELb0ELb1ELb1ELb1ELb0ELb0EEENS1_21CollectiveEpilogueFwdINS6_IJSA_SC_SB_EEES9_SE_SG_Li384ELb1ELb1ELb0ELb0EEENS1_36VarlenDynamicPersistentTileSchedulerILi192ELi128ELi384ELi128ELb0ELb1ELb1ELb1ELb1ELb1EEEEEEEEEvNT_6ParamsE --------------------------
	.section	.nv.constant0._ZN7cutlass13device_kernelIN5flash11enable_sm90INS1_16FlashAttnFwdSm90INS1_25CollectiveMainloopFwdSm90ILi2EN4cute5tupleIJNS5_1CILi1EEES8_S8_EEENS6_IJNS7_ILi192EEENS7_ILi128EEENS7_ILi64EEEEEELi64ENS_6half_tEfNS_4arch4Sm90ELb1ELb0ELb1ELb1ELb0ELb1ELb0ELb1ELb1ELb1ELb0ELb0EEENS1_21CollectiveEpilogueFwdINS6_IJSA_SC_SB_EEES9_SE_SG_Li384ELb1ELb1ELb0ELb0EEENS1_36VarlenDynamicPersistentTileSchedulerILi192ELi128ELi384ELi128ELb0ELb1ELb1ELb1ELb1ELb1EEEEEEEEEvNT_6ParamsE,"a",@progbits
	.sectionflags	@""
	.align	4
.nv.constant0._ZN7cutlass13device_kernelIN5flash11enable_sm90INS1_16FlashAttnFwdSm90INS1_25CollectiveMainloopFwdSm90ILi2EN4cute5tupleIJNS5_1CILi1EEES8_S8_EEENS6_IJNS7_ILi192EEENS7_ILi128EEENS7_ILi64EEEEEELi64ENS_6half_tEfNS_4arch4Sm90ELb1ELb0ELb1ELb1ELb0ELb1ELb0ELb1ELb1ELb1ELb0ELb0EEENS1_21CollectiveEpilogueFwdINS6_IJSA_SC_SB_EEES9_SE_SG_Li384ELb1ELb1ELb0ELb0EEENS1_36VarlenDynamicPersistentTileSchedulerILi192ELi128ELi384ELi128ELb0ELb1ELb1ELb1ELb1ELb1EEEEEEEEEvNT_6ParamsE:
	.zero		3328


//--------------------- SYMBOLS --------------------------

	.type		.nv.reservedSmem.offset0,@object
	.size		.nv.reservedSmem.offset0,0x4
	.type		__assertfail,@function
